// Copyright (c) 2024, Jay Shah, Ganesh Bikshandi, Ying Zhang, Vijay Thakkar, Pradeep Ramani, Tri Dao.
// Splitting the different template instantiations to different files to speed up compilation.
// This file is auto-generated. See "generate_kernels.py"

#include "flash_fwd_hdim64_e4m3_split_sm90.cu"
#include "flash_fwd_hdim96_e4m3_split_sm90.cu"
#include "flash_fwd_hdim128_e4m3_split_sm90.cu"
#include "flash_fwd_hdim192_e4m3_split_sm90.cu"
#include "flash_fwd_hdim256_e4m3_split_sm90.cu"

// ===== COMPILED SASS (sm_90a) =====

	.target	sm_90a

	.elftype	@"ET_EXEC"


//--------------------- .note.nv.tkinfo           --------------------------
	.section	.note.nv.tkinfo,"",@"SHT_NOTE"
	.sectionflags	@"SHF_NOTE_NV_TKINFO"
	.tkinfo
        /*0018*/ 	.word	0x00000002
        /*0030*/ 	.string	""
        /*0030*/ 	.string	"ptxas"
        /*0030*/ 	.string	"Cuda compilation tools, release 13.0, V13.0.88"
        /*0030*/ 	.string	"Build cuda_13.0.r13.0/compiler.36424714_0"
        /*0030*/ 	.string	"-arch sm_90a -m 64 "



//--------------------- .note.nv.cuinfo           --------------------------
	.section	.note.nv.cuinfo,"",@"SHT_NOTE"
	.sectionflags	@"SHF_NOTE_NV_CUINFO"
        /*0018*/ 	.short	0x0002
        /*001a*/ 	.short	0x005a
        /*001c*/ 	.short	0x0082
	.zero		2


//--------------------- .nv.info                  --------------------------
	.section	.nv.info,"",@"SHT_CUDA_INFO"
	.align	4


	//----- nvinfo : EIATTR_REGCOUNT
	.align		4
        /*0000*/ 	.byte	0x04, 0x2f
        /*0002*/ 	.short	(.L_53 - .L_52)
	.align		4
.L_52:
        /*0004*/ 	.word	index@(_ZN7cutlass13device_kernelIN5flash11enable_sm90INS1_16FlashAttnFwdSm90INS1_25CollectiveMainloopFwdSm90ILi2EN4cute5tupleIJNS5_1CILi1EEES8_S8_EEENS6_IJNS7_ILi192EEENS7_ILi160EEENS7_ILi64EEEEEELi64ENS_12float_e4m3_tEfNS_4arch4Sm90ELb1ELb0ELb0ELb1ELb0ELb1ELb0ELb1ELb1ELb1ELb1ELb0EEENS1_21CollectiveEpilogueFwdINS6_IJSA_SC_SB_EEES9_NS_10bfloat16_tESG_Li384ELb1ELb1ELb1ELb1EEENS1_36VarlenDynamicPersistentTileSchedulerILi192ELi160ELi384ELi128ELb1ELb1ELb1ELb1ELb1ELb1EEEEEEEEEvNT_6ParamsE)
        /*0008*/ 	.word	0x00000080


	//----- nvinfo : EIATTR_FRAME_SIZE
	.align		4
.L_53:
        /*000c*/ 	.byte	0x04, 0x11
        /*000e*/ 	.short	(.L_55 - .L_54)
	.align		4
.L_54:
        /*0010*/ 	.word	index@(_ZN7cutlass13device_kernelIN5flash11enable_sm90INS1_16FlashAttnFwdSm90INS1_25CollectiveMainloopFwdSm90ILi2EN4cute5tupleIJNS5_1CILi1EEES8_S8_EEENS6_IJNS7_ILi192EEENS7_ILi160EEENS7_ILi64EEEEEELi64ENS_12float_e4m3_tEfNS_4arch4Sm90ELb1ELb0ELb0ELb1ELb0ELb1ELb0ELb1ELb1ELb1ELb1ELb0EEENS1_21CollectiveEpilogueFwdINS6_IJSA_SC_SB_EEES9_NS_10bfloat16_tESG_Li384ELb1ELb1ELb1ELb1EEENS1_36VarlenDynamicPersistentTileSchedulerILi192ELi160ELi384ELi128ELb1ELb1ELb1ELb1ELb1ELb1EEEEEEEEEvNT_6ParamsE)
        /*0014*/ 	.word	0x00000098


	//----- nvinfo : EIATTR_REGCOUNT
	.align		4
.L_55:
        /*0018*/ 	.byte	0x04, 0x2f
        /*001a*/ 	.short	(.L_57 - .L_56)
	.align		4
.L_56:
        /*001c*/ 	.word	index@(_ZN7cutlass13device_kernelIN5flash11enable_sm90INS1_16FlashAttnFwdSm90INS1_25CollectiveMainloopFwdSm90ILi2EN4cute5tupleIJNS5_1CILi1EEES8_S8_EEENS6_IJNS7_ILi192EEENS7_ILi160EEENS7_ILi64EEEEEELi64ENS_12float_e4m3_tEfNS_4arch4Sm90ELb1ELb0ELb0ELb1ELb0ELb0ELb0ELb1ELb1ELb1ELb1ELb0EEENS1_21CollectiveEpilogueFwdINS6_IJSA_SC_SB_EEES9_NS_10bfloat16_tESG_Li384ELb1ELb1ELb1ELb1EEENS1_36VarlenDynamicPersistentTileSchedulerILi192ELi160ELi384ELi128ELb1ELb1ELb1ELb1ELb1ELb1EEEEEEEEEvNT_6ParamsE)
        /*0020*/ 	.word	0x00000080


	//----- nvinfo : EIATTR_FRAME_SIZE
	.align		4
.L_57:
        /*0024*/ 	.byte	0x04, 0x11
        /*0026*/ 	.short	(.L_59 - .L_58)
	.align		4
.L_58:
        /*0028*/ 	.word	index@(_ZN7cutlass13device_kernelIN5flash11enable_sm90INS1_16FlashAttnFwdSm90INS1_25CollectiveMainloopFwdSm90ILi2EN4cute5tupleIJNS5_1CILi1EEES8_S8_EEENS6_IJNS7_ILi192EEENS7_ILi160EEENS7_ILi64EEEEEELi64ENS_12float_e4m3_tEfNS_4arch4Sm90ELb1ELb0ELb0ELb1ELb0ELb0ELb0ELb1ELb1ELb1ELb1ELb0EEENS1_21CollectiveEpilogueFwdINS6_IJSA_SC_SB_EEES9_NS_10bfloat16_tESG_Li384ELb1ELb1ELb1ELb1EEENS1_36VarlenDynamicPersistentTileSchedulerILi192ELi160ELi384ELi128ELb1ELb1ELb1ELb1ELb1ELb1EEEEEEEEEvNT_6ParamsE)
        /*002c*/ 	.word	0x00000020


	//----- nvinfo : EIATTR_REGCOUNT
	.align		4
.L_59:
        /*0030*/ 	.byte	0x04, 0x2f
        /*0032*/ 	.short	(.L_61 - .L_60)
	.align		4
.L_60:
        /*0034*/ 	.word	index@(_ZN7cutlass13device_kernelIN5flash11enable_sm90INS1_16FlashAttnFwdSm90INS1_25CollectiveMainloopFwdSm90ILi2EN4cute5tupleIJNS5_1CILi1EEES8_S8_EEENS6_IJNS7_ILi192EEENS7_ILi160EEENS7_ILi64EEEEEELi64ENS_12float_e4m3_tEfNS_4arch4Sm90ELb1ELb0ELb0ELb0ELb0ELb0ELb0ELb1ELb1ELb1ELb1ELb0EEENS1_21CollectiveEpilogueFwdINS6_IJSA_SC_SB_EEES9_NS_10bfloat16_tESG_Li384ELb0ELb1ELb1ELb1EEENS1_19SingleTileSchedulerILb0ELb1ELb1ELi192EEEEEEEEEvNT_6ParamsE)
        /*0038*/ 	.word	0x00000080


	//----- nvinfo : EIATTR_FRAME_SIZE
	.align		4
.L_61:
        /*003c*/ 	.byte	0x04, 0x11
        /*003e*/ 	.short	(.L_63 - .L_62)
	.align		4
.L_62:
        /*0040*/ 	.word	index@(_ZN7cutlass13device_kernelIN5flash11enable_sm90INS1_16FlashAttnFwdSm90INS1_25CollectiveMainloopFwdSm90ILi2EN4cute5tupleIJNS5_1CILi1EEES8_S8_EEENS6_IJNS7_ILi192EEENS7_ILi160EEENS7_ILi64EEEEEELi64ENS_12float_e4m3_tEfNS_4arch4Sm90ELb1ELb0ELb0ELb0ELb0ELb0ELb0ELb1ELb1ELb1ELb1ELb0EEENS1_21CollectiveEpilogueFwdINS6_IJSA_SC_SB_EEES9_NS_10bfloat16_tESG_Li384ELb0ELb1ELb1ELb1EEENS1_19SingleTileSchedulerILb0ELb1ELb1ELi192EEEEEEEEEvNT_6ParamsE)
        /*0044*/ 	.word	0x00000000


	//----- nvinfo : EIATTR_REGCOUNT
	.align		4
.L_63:
        /*0048*/ 	.byte	0x04, 0x2f
        /*004a*/ 	.short	(.L_65 - .L_64)
	.align		4
.L_64:
        /*004c*/ 	.word	index@(_ZN7cutlass13device_kernelIN5flash11enable_sm90INS1_16FlashAttnFwdSm90INS1_25CollectiveMainloopFwdSm90ILi2EN4cute5tupleIJNS5_1CILi1EEES8_S8_EEENS6_IJNS7_ILi192EEENS7_ILi160EEENS7_ILi64EEEEEELi64ENS_12float_e4m3_tEfNS_4arch4Sm90ELb0ELb1ELb0ELb1ELb0ELb1ELb0ELb1ELb1ELb1ELb1ELb0EEENS1_21CollectiveEpilogueFwdINS6_IJSA_SC_SB_EEES9_NS_10bfloat16_tESG_Li384ELb1ELb1ELb1ELb1EEENS1_36VarlenDynamicPersistentTileSchedulerILi192ELi160ELi384ELi128ELb1ELb1ELb1ELb1ELb0ELb1EEEEEEEEEvNT_6ParamsE)
        /*0050*/ 	.word	0x00000080


	//----- nvinfo : EIATTR_FRAME_SIZE
	.align		4
.L_65:
        /*0054*/ 	.byte	0x04, 0x11
        /*0056*/ 	.short	(.L_67 - .L_66)
	.align		4
.L_66:
        /*0058*/ 	.word	index@(_ZN7cutlass13device_kernelIN5flash11enable_sm90INS1_16FlashAttnFwdSm90INS1_25CollectiveMainloopFwdSm90ILi2EN4cute5tupleIJNS5_1CILi1EEES8_S8_EEENS6_IJNS7_ILi192EEENS7_ILi160EEENS7_ILi64EEEEEELi64ENS_12float_e4m3_tEfNS_4arch4Sm90ELb0ELb1ELb0ELb1ELb0ELb1ELb0ELb1ELb1ELb1ELb1ELb0EEENS1_21CollectiveEpilogueFwdINS6_IJSA_SC_SB_EEES9_NS_10bfloat16_tESG_Li384ELb1ELb1ELb1ELb1EEENS1_36VarlenDynamicPersistentTileSchedulerILi192ELi160ELi384ELi128ELb1ELb1ELb1ELb1ELb0ELb1EEEEEEEEEvNT_6ParamsE)
        /*005c*/ 	.word	0x00000070


	//----- nvinfo : EIATTR_REGCOUNT
	.align		4
.L_67:
        /*0060*/ 	.byte	0x04, 0x2f
        /*0062*/ 	.short	(.L_69 - .L_68)
	.align		4
.L_68:
        /*0064*/ 	.word	index@(_ZN7cutlass13device_kernelIN5flash11enable_sm90INS1_16FlashAttnFwdSm90INS1_25CollectiveMainloopFwdSm90ILi2EN4cute5tupleIJNS5_1CILi1EEES8_S8_EEENS6_IJNS7_ILi192EEENS7_ILi160EEENS7_ILi64EEEEEELi64ENS_12float_e4m3_tEfNS_4arch4Sm90ELb0ELb1ELb0ELb1ELb0ELb0ELb0ELb1ELb1ELb1ELb1ELb0EEENS1_21CollectiveEpilogueFwdINS6_IJSA_SC_SB_EEES9_NS_10bfloat16_tESG_Li384ELb1ELb1ELb1ELb1EEENS1_36VarlenDynamicPersistentTileSchedulerILi192ELi160ELi384ELi128ELb1ELb1ELb1ELb1ELb0ELb1EEEEEEEEEvNT_6ParamsE)
        /*0068*/ 	.word	0x00000080


	//----- nvinfo : EIATTR_FRAME_SIZE
	.align		4
.L_69:
        /*006c*/ 	.byte	0x04, 0x11
        /*006e*/ 	.short	(.L_71 - .L_70)
	.align		4
.L_70:
        /*0070*/ 	.word	index@(_ZN7cutlass13device_kernelIN5flash11enable_sm90INS1_16FlashAttnFwdSm90INS1_25CollectiveMainloopFwdSm90ILi2EN4cute5tupleIJNS5_1CILi1EEES8_S8_EEENS6_IJNS7_ILi192EEENS7_ILi160EEENS7_ILi64EEEEEELi64ENS_12float_e4m3_tEfNS_4arch4Sm90ELb0ELb1ELb0ELb1ELb0ELb0ELb0ELb1ELb1ELb1ELb1ELb0EEENS1_21CollectiveEpilogueFwdINS6_IJSA_SC_SB_EEES9_NS_10bfloat16_tESG_Li384ELb1ELb1ELb1ELb1EEENS1_36VarlenDynamicPersistentTileSchedulerILi192ELi160ELi384ELi128ELb1ELb1ELb1ELb1ELb0ELb1EEEEEEEEEvNT_6ParamsE)
        /*0074*/ 	.word	0x00000018


	//----- nvinfo : EIATTR_REGCOUNT
	.align		4
.L_71:
        /*0078*/ 	.byte	0x04, 0x2f
        /*007a*/ 	.short	(.L_73 - .L_72)
	.align		4
.L_72:
        /*007c*/ 	.word	index@(_ZN7cutlass13device_kernelIN5flash11enable_sm90INS1_16FlashAttnFwdSm90INS1_25CollectiveMainloopFwdSm90ILi2EN4cute5tupleIJNS5_1CILi1EEES8_S8_EEENS6_IJNS7_ILi192EEENS7_ILi160EEENS7_ILi64EEEEEELi64ENS_12float_e4m3_tEfNS_4arch4Sm90ELb0ELb1ELb0ELb0ELb0ELb0ELb0ELb1ELb1ELb1ELb1ELb0EEENS1_21CollectiveEpilogueFwdINS6_IJSA_SC_SB_EEES9_NS_10bfloat16_tESG_Li384ELb0ELb1ELb1ELb1EEENS1_19SingleTileSchedulerILb0ELb1ELb1ELi192EEEEEEEEEvNT_6ParamsE)
        /*0080*/ 	.word	0x00000080


	//----- nvinfo : EIATTR_FRAME_SIZE
	.align		4
.L_73:
        /*0084*/ 	.byte	0x04, 0x11
        /*0086*/ 	.short	(.L_75 - .L_74)
	.align		4
.L_74:
        /*0088*/ 	.word	index@(_ZN7cutlass13device_kernelIN5flash11enable_sm90INS1_16FlashAttnFwdSm90INS1_25CollectiveMainloopFwdSm90ILi2EN4cute5tupleIJNS5_1CILi1EEES8_S8_EEENS6_IJNS7_ILi192EEENS7_ILi160EEENS7_ILi64EEEEEELi64ENS_12float_e4m3_tEfNS_4arch4Sm90ELb0ELb1ELb0ELb0ELb0ELb0ELb0ELb1ELb1ELb1ELb1ELb0EEENS1_21CollectiveEpilogueFwdINS6_IJSA_SC_SB_EEES9_NS_10bfloat16_tESG_Li384ELb0ELb1ELb1ELb1EEENS1_19SingleTileSchedulerILb0ELb1ELb1ELi192EEEEEEEEEvNT_6ParamsE)
        /*008c*/ 	.word	0x00000000


	//----- nvinfo : EIATTR_REGCOUNT
	.align		4
.L_75:
        /*0090*/ 	.byte	0x04, 0x2f
        /*0092*/ 	.short	(.L_77 - .L_76)
	.align		4
.L_76:
        /*0094*/ 	.word	index@(_ZN7cutlass13device_kernelIN5flash11enable_sm90INS1_16FlashAttnFwdSm90INS1_25CollectiveMainloopFwdSm90ILi2EN4cute5tupleIJNS5_1CILi1EEES8_S8_EEENS6_IJNS7_ILi192EEENS7_ILi160EEENS7_ILi64EEEEEELi64ENS_12float_e4m3_tEfNS_4arch4Sm90ELb0ELb0ELb0ELb1ELb0ELb1ELb0ELb1ELb1ELb1ELb1ELb0EEENS1_21CollectiveEpilogueFwdINS6_IJSA_SC_SB_EEES9_NS_10bfloat16_tESG_Li384ELb1ELb1ELb1ELb1EEENS1_36VarlenDynamicPersistentTileSchedulerILi192ELi160ELi384ELi128ELb1ELb1ELb1ELb0ELb1ELb1EEEEEEEEEvNT_6ParamsE)
        /*0098*/ 	.word	0x00000080


	//----- nvinfo : EIATTR_FRAME_SIZE
	.align		4
.L_77:
        /*009c*/ 	.byte	0x04, 0x11
        /*009e*/ 	.short	(.L_79 - .L_78)
	.align		4
.L_78:
        /*00a0*/ 	.word	index@(_ZN7cutlass13device_kernelIN5flash11enable_sm90INS1_16FlashAttnFwdSm90INS1_25CollectiveMainloopFwdSm90ILi2EN4cute5tupleIJNS5_1CILi1EEES8_S8_EEENS6_IJNS7_ILi192EEENS7_ILi160EEENS7_ILi64EEEEEELi64ENS_12float_e4m3_tEfNS_4arch4Sm90ELb0ELb0ELb0ELb1ELb0ELb1ELb0ELb1ELb1ELb1ELb1ELb0EEENS1_21CollectiveEpilogueFwdINS6_IJSA_SC_SB_EEES9_NS_10bfloat16_tESG_Li384ELb1ELb1ELb1ELb1EEENS1_36VarlenDynamicPersistentTileSchedulerILi192ELi160ELi384ELi128ELb1ELb1ELb1ELb0ELb1ELb1EEEEEEEEEvNT_6ParamsE)
        /*00a4*/ 	.word	0x00000098


	//----- nvinfo : EIATTR_REGCOUNT
	.align		4
.L_79:
        /*00a8*/ 	.byte	0x04, 0x2f
        /*00aa*/ 	.short	(.L_81 - .L_80)
	.align		4
.L_80:
        /*00ac*/ 	.word	index@(_ZN7cutlass13device_kernelIN5flash11enable_sm90INS1_16FlashAttnFwdSm90INS1_25CollectiveMainloopFwdSm90ILi2EN4cute5tupleIJNS5_1CILi1EEES8_S8_EEENS6_IJNS7_ILi192EEENS7_ILi160EEENS7_ILi64EEEEEELi64ENS_12float_e4m3_tEfNS_4arch4Sm90ELb0ELb0ELb0ELb1ELb0ELb0ELb0ELb1ELb1ELb1ELb1ELb0EEENS1_21CollectiveEpilogueFwdINS6_IJSA_SC_SB_EEES9_NS_10bfloat16_tESG_Li384ELb1ELb1ELb1ELb1EEENS1_36VarlenDynamicPersistentTileSchedulerILi192ELi160ELi384ELi128ELb1ELb1ELb1ELb0ELb1ELb1EEEEEEEEEvNT_6ParamsE)
        /*00b0*/ 	.word	0x00000080


	//----- nvinfo : EIATTR_FRAME_SIZE
	.align		4
.L_81:
        /*00b4*/ 	.byte	0x04, 0x11
        /*00b6*/ 	.short	(.L_83 - .L_82)
	.align		4
.L_82:
        /*00b8*/ 	.word	index@(_ZN7cutlass13device_kernelIN5flash11enable_sm90INS1_16FlashAttnFwdSm90INS1_25CollectiveMainloopFwdSm90ILi2EN4cute5tupleIJNS5_1CILi1EEES8_S8_EEENS6_IJNS7_ILi192EEENS7_ILi160EEENS7_ILi64EEEEEELi64ENS_12float_e4m3_tEfNS_4arch4Sm90ELb0ELb0ELb0ELb1ELb0ELb0ELb0ELb1ELb1ELb1ELb1ELb0EEENS1_21CollectiveEpilogueFwdINS6_IJSA_SC_SB_EEES9_NS_10bfloat16_tESG_Li384ELb1ELb1ELb1ELb1EEENS1_36VarlenDynamicPersistentTileSchedulerILi192ELi160ELi384ELi128ELb1ELb1ELb1ELb0ELb1ELb1EEEEEEEEEvNT_6ParamsE)
        /*00bc*/ 	.word	0x00000020


	//----- nvinfo : EIATTR_REGCOUNT
	.align		4
.L_83:
        /*00c0*/ 	.byte	0x04, 0x2f
        /*00c2*/ 	.short	(.L_85 - .L_84)
	.align		4
.L_84:
        /*00c4*/ 	.word	index@(_ZN7cutlass13device_kernelIN5flash11enable_sm90INS1_16FlashAttnFwdSm90INS1_25CollectiveMainloopFwdSm90ILi2EN4cute5tupleIJNS5_1CILi1EEES8_S8_EEENS6_IJNS7_ILi192EEENS7_ILi160EEENS7_ILi64EEEEEELi64ENS_12float_e4m3_tEfNS_4arch4Sm90ELb0ELb0ELb0ELb0ELb0ELb0ELb0ELb1ELb1ELb1ELb1ELb0EEENS1_21CollectiveEpilogueFwdINS6_IJSA_SC_SB_EEES9_NS_10bfloat16_tESG_Li384ELb0ELb1ELb1ELb1EEENS1_19SingleTileSchedulerILb0ELb1ELb1ELi192EEEEEEEEEvNT_6ParamsE)
        /*00c8*/ 	.word	0x00000080


	//----- nvinfo : EIATTR_FRAME_SIZE
	.align		4
.L_85:
        /*00cc*/ 	.byte	0x04, 0x11
        /*00ce*/ 	.short	(.L_87 - .L_86)
	.align		4
.L_86:
        /*00d0*/ 	.word	index@(_ZN7cutlass13device_kernelIN5flash11enable_sm90INS1_16FlashAttnFwdSm90INS1_25CollectiveMainloopFwdSm90ILi2EN4cute5tupleIJNS5_1CILi1EEES8_S8_EEENS6_IJNS7_ILi192EEENS7_ILi160EEENS7_ILi64EEEEEELi64ENS_12float_e4m3_tEfNS_4arch4Sm90ELb0ELb0ELb0ELb0ELb0ELb0ELb0ELb1ELb1ELb1ELb1ELb0EEENS1_21CollectiveEpilogueFwdINS6_IJSA_SC_SB_EEES9_NS_10bfloat16_tESG_Li384ELb0ELb1ELb1ELb1EEENS1_19SingleTileSchedulerILb0ELb1ELb1ELi192EEEEEEEEEvNT_6ParamsE)
        /*00d4*/ 	.word	0x00000000


	//----- nvinfo : EIATTR_REGCOUNT
	.align		4
.L_87:
        /*00d8*/ 	.byte	0x04, 0x2f
        /*00da*/ 	.short	(.L_89 - .L_88)
	.align		4
.L_88:
        /*00dc*/ 	.word	index@(_ZN7cutlass13device_kernelIN5flash11enable_sm90INS1_16FlashAttnFwdSm90INS1_25CollectiveMainloopFwdSm90ILi2EN4cute5tupleIJNS5_1CILi1EEES8_S8_EEENS6_IJNS7_ILi192EEENS7_ILi128EEENS7_ILi96EEEEEELi96ENS_12float_e4m3_tEfNS_4arch4Sm90ELb1ELb0ELb0ELb1ELb0ELb1ELb0ELb1ELb1ELb1ELb1ELb0EEENS1_21CollectiveEpilogueFwdINS6_IJSA_SC_SB_EEES9_NS_10bfloat16_tESG_Li384ELb1ELb1ELb1ELb1EEENS1_36VarlenDynamicPersistentTileSchedulerILi192ELi128ELi384ELi128ELb1ELb1ELb1ELb1ELb1ELb1EEEEEEEEEvNT_6ParamsE)
        /*00e0*/ 	.word	0x00000080


	//----- nvinfo : EIATTR_FRAME_SIZE
	.align		4
.L_89:
        /*00e4*/ 	.byte	0x04, 0x11
        /*00e6*/ 	.short	(.L_91 - .L_90)
	.align		4
.L_90:
        /*00e8*/ 	.word	index@(_ZN7cutlass13device_kernelIN5flash11enable_sm90INS1_16FlashAttnFwdSm90INS1_25CollectiveMainloopFwdSm90ILi2EN4cute5tupleIJNS5_1CILi1EEES8_S8_EEENS6_IJNS7_ILi192EEENS7_ILi128EEENS7_ILi96EEEEEELi96ENS_12float_e4m3_tEfNS_4arch4Sm90ELb1ELb0ELb0ELb1ELb0ELb1ELb0ELb1ELb1ELb1ELb1ELb0EEENS1_21CollectiveEpilogueFwdINS6_IJSA_SC_SB_EEES9_NS_10bfloat16_tESG_Li384ELb1ELb1ELb1ELb1EEENS1_36VarlenDynamicPersistentTileSchedulerILi192ELi128ELi384ELi128ELb1ELb1ELb1ELb1ELb1ELb1EEEEEEEEEvNT_6ParamsE)
        /*00ec*/ 	.word	0x000000a0


	//----- nvinfo : EIATTR_REGCOUNT
	.align		4
.L_91:
        /*00f0*/ 	.byte	0x04, 0x2f
        /*00f2*/ 	.short	(.L_93 - .L_92)
	.align		4
.L_92:
        /*00f4*/ 	.word	index@(_ZN7cutlass13device_kernelIN5flash11enable_sm90INS1_16FlashAttnFwdSm90INS1_25CollectiveMainloopFwdSm90ILi2EN4cute5tupleIJNS5_1CILi1EEES8_S8_EEENS6_IJNS7_ILi192EEENS7_ILi128EEENS7_ILi96EEEEEELi96ENS_12float_e4m3_tEfNS_4arch4Sm90ELb1ELb0ELb0ELb1ELb0ELb0ELb0ELb1ELb1ELb1ELb1ELb0EEENS1_21CollectiveEpilogueFwdINS6_IJSA_SC_SB_EEES9_NS_10bfloat16_tESG_Li384ELb1ELb1ELb1ELb1EEENS1_36VarlenDynamicPersistentTileSchedulerILi192ELi128ELi384ELi128ELb1ELb1ELb1ELb1ELb1ELb1EEEEEEEEEvNT_6ParamsE)
        /*00f8*/ 	.word	0x00000080


	//----- nvinfo : EIATTR_FRAME_SIZE
	.align		4
.L_93:
        /*00fc*/ 	.byte	0x04, 0x11
        /*00fe*/ 	.short	(.L_95 - .L_94)
	.align		4
.L_94:
        /*0100*/ 	.word	index@(_ZN7cutlass13device_kernelIN5flash11enable_sm90INS1_16FlashAttnFwdSm90INS1_25CollectiveMainloopFwdSm90ILi2EN4cute5tupleIJNS5_1CILi1EEES8_S8_EEENS6_IJNS7_ILi192EEENS7_ILi128EEENS7_ILi96EEEEEELi96ENS_12float_e4m3_tEfNS_4arch4Sm90ELb1ELb0ELb0ELb1ELb0ELb0ELb0ELb1ELb1ELb1ELb1ELb0EEENS1_21CollectiveEpilogueFwdINS6_IJSA_SC_SB_EEES9_NS_10bfloat16_tESG_Li384ELb1ELb1ELb1ELb1EEENS1_36VarlenDynamicPersistentTileSchedulerILi192ELi128ELi384ELi128ELb1ELb1ELb1ELb1ELb1ELb1EEEEEEEEEvNT_6ParamsE)
        /*0104*/ 	.word	0x00000028


	//----- nvinfo : EIATTR_REGCOUNT
	.align		4
.L_95:
        /*0108*/ 	.byte	0x04, 0x2f
        /*010a*/ 	.short	(.L_97 - .L_96)
	.align		4
.L_96:
        /*010c*/ 	.word	index@(_ZN7cutlass13device_kernelIN5flash11enable_sm90INS1_16FlashAttnFwdSm90INS1_25CollectiveMainloopFwdSm90ILi2EN4cute5tupleIJNS5_1CILi1EEES8_S8_EEENS6_IJNS7_ILi192EEENS7_ILi128EEENS7_ILi96EEEEEELi96ENS_12float_e4m3_tEfNS_4arch4Sm90ELb1ELb0ELb0ELb0ELb0ELb0ELb0ELb1ELb1ELb1ELb1ELb0EEENS1_21CollectiveEpilogueFwdINS6_IJSA_SC_SB_EEES9_NS_10bfloat16_tESG_Li384ELb0ELb1ELb1ELb1EEENS1_19SingleTileSchedulerILb0ELb1ELb1ELi192EEEEEEEEEvNT_6ParamsE)
        /*0110*/ 	.word	0x00000080


	//----- nvinfo : EIATTR_FRAME_SIZE
	.align		4
.L_97:
        /*0114*/ 	.byte	0x04, 0x11
        /*0116*/ 	.short	(.L_99 - .L_98)
	.align		4
.L_98:
        /*0118*/ 	.word	index@(_ZN7cutlass13device_kernelIN5flash11enable_sm90INS1_16FlashAttnFwdSm90INS1_25CollectiveMainloopFwdSm90ILi2EN4cute5tupleIJNS5_1CILi1EEES8_S8_EEENS6_IJNS7_ILi192EEENS7_ILi128EEENS7_ILi96EEEEEELi96ENS_12float_e4m3_tEfNS_4arch4Sm90ELb1ELb0ELb0ELb0ELb0ELb0ELb0ELb1ELb1ELb1ELb1ELb0EEENS1_21CollectiveEpilogueFwdINS6_IJSA_SC_SB_EEES9_NS_10bfloat16_tESG_Li384ELb0ELb1ELb1ELb1EEENS1_19SingleTileSchedulerILb0ELb1ELb1ELi192EEEEEEEEEvNT_6ParamsE)
        /*011c*/ 	.word	0x00000000


	//----- nvinfo : EIATTR_REGCOUNT
	.align		4
.L_99:
        /*0120*/ 	.byte	0x04, 0x2f
        /*0122*/ 	.short	(.L_101 - .L_100)
	.align		4
.L_100:
        /*0124*/ 	.word	index@(_ZN7cutlass13device_kernelIN5flash11enable_sm90INS1_16FlashAttnFwdSm90INS1_25CollectiveMainloopFwdSm90ILi2EN4cute5tupleIJNS5_1CILi1EEES8_S8_EEENS6_IJNS7_ILi192EEENS7_ILi128EEENS7_ILi96EEEEEELi96ENS_12float_e4m3_tEfNS_4arch4Sm90ELb0ELb1ELb0ELb1ELb0ELb1ELb0ELb1ELb1ELb1ELb1ELb0EEENS1_21CollectiveEpilogueFwdINS6_IJSA_SC_SB_EEES9_NS_10bfloat16_tESG_Li384ELb1ELb1ELb1ELb1EEENS1_36VarlenDynamicPersistentTileSchedulerILi192ELi128ELi384ELi128ELb1ELb1ELb1ELb1ELb0ELb1EEEEEEEEEvNT_6ParamsE)
        /*0128*/ 	.word	0x00000080


	//----- nvinfo : EIATTR_FRAME_SIZE
	.align		4
.L_101:
        /*012c*/ 	.byte	0x04, 0x11
        /*012e*/ 	.short	(.L_103 - .L_102)
	.align		4
.L_102:
        /*0130*/ 	.word	index@(_ZN7cutlass13device_kernelIN5flash11enable_sm90INS1_16FlashAttnFwdSm90INS1_25CollectiveMainloopFwdSm90ILi2EN4cute5tupleIJNS5_1CILi1EEES8_S8_EEENS6_IJNS7_ILi192EEENS7_ILi128EEENS7_ILi96EEEEEELi96ENS_12float_e4m3_tEfNS_4arch4Sm90ELb0ELb1ELb0ELb1ELb0ELb1ELb0ELb1ELb1ELb1ELb1ELb0EEENS1_21CollectiveEpilogueFwdINS6_IJSA_SC_SB_EEES9_NS_10bfloat16_tESG_Li384ELb1ELb1ELb1ELb1EEENS1_36VarlenDynamicPersistentTileSchedulerILi192ELi128ELi384ELi128ELb1ELb1ELb1ELb1ELb0ELb1EEEEEEEEEvNT_6ParamsE)
        /*0134*/ 	.word	0x00000090


	//----- nvinfo : EIATTR_REGCOUNT
	.align		4
.L_103:
        /*0138*/ 	.byte	0x04, 0x2f
        /*013a*/ 	.short	(.L_105 - .L_104)
	.align		4
.L_104:
        /*013c*/ 	.word	index@(_ZN7cutlass13device_kernelIN5flash11enable_sm90INS1_16FlashAttnFwdSm90INS1_25CollectiveMainloopFwdSm90ILi2EN4cute5tupleIJNS5_1CILi1EEES8_S8_EEENS6_IJNS7_ILi192EEENS7_ILi128EEENS7_ILi96EEEEEELi96ENS_12float_e4m3_tEfNS_4arch4Sm90ELb0ELb1ELb0ELb1ELb0ELb0ELb0ELb1ELb1ELb1ELb1ELb0EEENS1_21CollectiveEpilogueFwdINS6_IJSA_SC_SB_EEES9_NS_10bfloat16_tESG_Li384ELb1ELb1ELb1ELb1EEENS1_36VarlenDynamicPersistentTileSchedulerILi192ELi128ELi384ELi128ELb1ELb1ELb1ELb1ELb0ELb1EEEEEEEEEvNT_6ParamsE)
        /*0140*/ 	.word	0x00000080


	//----- nvinfo : EIATTR_FRAME_SIZE
	.align		4
.L_105:
        /*0144*/ 	.byte	0x04, 0x11
        /*0146*/ 	.short	(.L_107 - .L_106)
	.align		4
.L_106:
        /*0148*/ 	.word	index@(_ZN7cutlass13device_kernelIN5flash11enable_sm90INS1_16FlashAttnFwdSm90INS1_25CollectiveMainloopFwdSm90ILi2EN4cute5tupleIJNS5_1CILi1EEES8_S8_EEENS6_IJNS7_ILi192EEENS7_ILi128EEENS7_ILi96EEEEEELi96ENS_12float_e4m3_tEfNS_4arch4Sm90ELb0ELb1ELb0ELb1ELb0ELb0ELb0ELb1ELb1ELb1ELb1ELb0EEENS1_21CollectiveEpilogueFwdINS6_IJSA_SC_SB_EEES9_NS_10bfloat16_tESG_Li384ELb1ELb1ELb1ELb1EEENS1_36VarlenDynamicPersistentTileSchedulerILi192ELi128ELi384ELi128ELb1ELb1ELb1ELb1ELb0ELb1EEEEEEEEEvNT_6ParamsE)
        /*014c*/ 	.word	0x00000028


	//----- nvinfo : EIATTR_REGCOUNT
	.align		4
.L_107:
        /*0150*/ 	.byte	0x04, 0x2f
        /*0152*/ 	.short	(.L_109 - .L_108)
	.align		4
.L_108:
        /*0154*/ 	.word	index@(_ZN7cutlass13device_kernelIN5flash11enable_sm90INS1_16FlashAttnFwdSm90INS1_25CollectiveMainloopFwdSm90ILi2EN4cute5tupleIJNS5_1CILi1EEES8_S8_EEENS6_IJNS7_ILi192EEENS7_ILi128EEENS7_ILi96EEEEEELi96ENS_12float_e4m3_tEfNS_4arch4Sm90ELb0ELb1ELb0ELb0ELb0ELb0ELb0ELb1ELb1ELb1ELb1ELb0EEENS1_21CollectiveEpilogueFwdINS6_IJSA_SC_SB_EEES9_NS_10bfloat16_tESG_Li384ELb0ELb1ELb1ELb1EEENS1_19SingleTileSchedulerILb0ELb1ELb1ELi192EEEEEEEEEvNT_6ParamsE)
        /*0158*/ 	.word	0x00000080


	//----- nvinfo : EIATTR_FRAME_SIZE
	.align		4
.L_109:
        /*015c*/ 	.byte	0x04, 0x11
        /*015e*/ 	.short	(.L_111 - .L_110)
	.align		4
.L_110:
        /*0160*/ 	.word	index@(_ZN7cutlass13device_kernelIN5flash11enable_sm90INS1_16FlashAttnFwdSm90INS1_25CollectiveMainloopFwdSm90ILi2EN4cute5tupleIJNS5_1CILi1EEES8_S8_EEENS6_IJNS7_ILi192EEENS7_ILi128EEENS7_ILi96EEEEEELi96ENS_12float_e4m3_tEfNS_4arch4Sm90ELb0ELb1ELb0ELb0ELb0ELb0ELb0ELb1ELb1ELb1ELb1ELb0EEENS1_21CollectiveEpilogueFwdINS6_IJSA_SC_SB_EEES9_NS_10bfloat16_tESG_Li384ELb0ELb1ELb1ELb1EEENS1_19SingleTileSchedulerILb0ELb1ELb1ELi192EEEEEEEEEvNT_6ParamsE)
        /*0164*/ 	.word	0x00000000


	//----- nvinfo : EIATTR_REGCOUNT
	.align		4
.L_111:
        /*0168*/ 	.byte	0x04, 0x2f
        /*016a*/ 	.short	(.L_113 - .L_112)
	.align		4
.L_112:
        /*016c*/ 	.word	index@(_ZN7cutlass13device_kernelIN5flash11enable_sm90INS1_16FlashAttnFwdSm90INS1_25CollectiveMainloopFwdSm90ILi2EN4cute5tupleIJNS5_1CILi1EEES8_S8_EEENS6_IJNS7_ILi192EEENS7_ILi128EEENS7_ILi96EEEEEELi96ENS_12float_e4m3_tEfNS_4arch4Sm90ELb0ELb0ELb0ELb1ELb0ELb1ELb0ELb1ELb1ELb1ELb1ELb0EEENS1_21CollectiveEpilogueFwdINS6_IJSA_SC_SB_EEES9_NS_10bfloat16_tESG_Li384ELb1ELb1ELb1ELb1EEENS1_36VarlenDynamicPersistentTileSchedulerILi192ELi128ELi384ELi128ELb1ELb1ELb1ELb0ELb1ELb1EEEEEEEEEvNT_6ParamsE)
        /*0170*/ 	.word	0x00000080


	//----- nvinfo : EIATTR_FRAME_SIZE
	.align		4
.L_113:
        /*0174*/ 	.byte	0x04, 0x11
        /*0176*/ 	.short	(.L_115 - .L_114)
	.align		4
.L_114:
        /*0178*/ 	.word	index@(_ZN7cutlass13device_kernelIN5flash11enable_sm90INS1_16FlashAttnFwdSm90INS1_25CollectiveMainloopFwdSm90ILi2EN4cute5tupleIJNS5_1CILi1EEES8_S8_EEENS6_IJNS7_ILi192EEENS7_ILi128EEENS7_ILi96EEEEEELi96ENS_12float_e4m3_tEfNS_4arch4Sm90ELb0ELb0ELb0ELb1ELb0ELb1ELb0ELb1ELb1ELb1ELb1ELb0EEENS1_21CollectiveEpilogueFwdINS6_IJSA_SC_SB_EEES9_NS_10bfloat16_tESG_Li384ELb1ELb1ELb1ELb1EEENS1_36VarlenDynamicPersistentTileSchedulerILi192ELi128ELi384ELi128ELb1ELb1ELb1ELb0ELb1ELb1EEEEEEEEEvNT_6ParamsE)
        /*017c*/ 	.word	0x000000a8


	//----- nvinfo : EIATTR_REGCOUNT
	.align		4
.L_115:
        /*0180*/ 	.byte	0x04, 0x2f
        /*0182*/ 	.short	(.L_117 - .L_116)
	.align		4
.L_116:
        /*0184*/ 	.word	index@(_ZN7cutlass13device_kernelIN5flash11enable_sm90INS1_16FlashAttnFwdSm90INS1_25CollectiveMainloopFwdSm90ILi2EN4cute5tupleIJNS5_1CILi1EEES8_S8_EEENS6_IJNS7_ILi192EEENS7_ILi128EEENS7_ILi96EEEEEELi96ENS_12float_e4m3_tEfNS_4arch4Sm90ELb0ELb0ELb0ELb1ELb0ELb0ELb0ELb1ELb1ELb1ELb1ELb0EEENS1_21CollectiveEpilogueFwdINS6_IJSA_SC_SB_EEES9_NS_10bfloat16_tESG_Li384ELb1ELb1ELb1ELb1EEENS1_36VarlenDynamicPersistentTileSchedulerILi192ELi128ELi384ELi128ELb1ELb1ELb1ELb0ELb1ELb1EEEEEEEEEvNT_6ParamsE)
        /*0188*/ 	.word	0x00000080


	//----- nvinfo : EIATTR_FRAME_SIZE
	.align		4
.L_117:
        /*018c*/ 	.byte	0x04, 0x11
        /*018e*/ 	.short	(.L_119 - .L_118)
	.align		4
.L_118:
        /*0190*/ 	.word	index@(_ZN7cutlass13device_kernelIN5flash11enable_sm90INS1_16FlashAttnFwdSm90INS1_25CollectiveMainloopFwdSm90ILi2EN4cute5tupleIJNS5_1CILi1EEES8_S8_EEENS6_IJNS7_ILi192EEENS7_ILi128EEENS7_ILi96EEEEEELi96ENS_12float_e4m3_tEfNS_4arch4Sm90ELb0ELb0ELb0ELb1ELb0ELb0ELb0ELb1ELb1ELb1ELb1ELb0EEENS1_21CollectiveEpilogueFwdINS6_IJSA_SC_SB_EEES9_NS_10bfloat16_tESG_Li384ELb1ELb1ELb1ELb1EEENS1_36VarlenDynamicPersistentTileSchedulerILi192ELi128ELi384ELi128ELb1ELb1ELb1ELb0ELb1ELb1EEEEEEEEEvNT_6ParamsE)
        /*0194*/ 	.word	0x00000030


	//----- nvinfo : EIATTR_REGCOUNT
	.align		4
.L_119:
        /*0198*/ 	.byte	0x04, 0x2f
        /*019a*/ 	.short	(.L_121 - .L_120)
	.align		4
.L_120:
        /*019c*/ 	.word	index@(_ZN7cutlass13device_kernelIN5flash11enable_sm90INS1_16FlashAttnFwdSm90INS1_25CollectiveMainloopFwdSm90ILi2EN4cute5tupleIJNS5_1CILi1EEES8_S8_EEENS6_IJNS7_ILi192EEENS7_ILi128EEENS7_ILi96EEEEEELi96ENS_12float_e4m3_tEfNS_4arch4Sm90ELb0ELb0ELb0ELb0ELb0ELb0ELb0ELb1ELb1ELb1ELb1ELb0EEENS1_21CollectiveEpilogueFwdINS6_IJSA_SC_SB_EEES9_NS_10bfloat16_tESG_Li384ELb0ELb1ELb1ELb1EEENS1_19SingleTileSchedulerILb0ELb1ELb1ELi192EEEEEEEEEvNT_6ParamsE)
        /*01a0*/ 	.word	0x00000080


	//----- nvinfo : EIATTR_FRAME_SIZE
	.align		4
.L_121:
        /*01a4*/ 	.byte	0x04, 0x11
        /*01a6*/ 	.short	(.L_123 - .L_122)
	.align		4
.L_122:
        /*01a8*/ 	.word	index@(_ZN7cutlass13device_kernelIN5flash11enable_sm90INS1_16FlashAttnFwdSm90INS1_25CollectiveMainloopFwdSm90ILi2EN4cute5tupleIJNS5_1CILi1EEES8_S8_EEENS6_IJNS7_ILi192EEENS7_ILi128EEENS7_ILi96EEEEEELi96ENS_12float_e4m3_tEfNS_4arch4Sm90ELb0ELb0ELb0ELb0ELb0ELb0ELb0ELb1ELb1ELb1ELb1ELb0EEENS1_21CollectiveEpilogueFwdINS6_IJSA_SC_SB_EEES9_NS_10bfloat16_tESG_Li384ELb0ELb1ELb1ELb1EEENS1_19SingleTileSchedulerILb0ELb1ELb1ELi192EEEEEEEEEvNT_6ParamsE)
        /*01ac*/ 	.word	0x00000000


	//----- nvinfo : EIATTR_REGCOUNT
	.align		4
.L_123:
        /*01b0*/ 	.byte	0x04, 0x2f
        /*01b2*/ 	.short	(.L_125 - .L_124)
	.align		4
.L_124:
        /*01b4*/ 	.word	index@(_ZN7cutlass13device_kernelIN5flash11enable_sm90INS1_16FlashAttnFwdSm90INS1_25CollectiveMainloopFwdSm90ILi2EN4cute5tupleIJNS5_1CILi1EEES8_S8_EEENS6_IJNS7_ILi128EEENS7_ILi224EEESA_EEELi128ENS_12float_e4m3_tEfNS_4arch4Sm90ELb1ELb0ELb0ELb1ELb0ELb1ELb0ELb1ELb1ELb1ELb1ELb0EEENS1_21CollectiveEpilogueFwdINS6_IJSA_SA_SB_EEES9_NS_10bfloat16_tESF_Li256ELb1ELb1ELb1ELb1EEENS1_36VarlenDynamicPersistentTileSchedulerILi128ELi224ELi256ELi128ELb1ELb1ELb1ELb1ELb1ELb1EEEEEEEEEvNT_6ParamsE)
        /*01b8*/ 	.word	0x000000a8


	//----- nvinfo : EIATTR_FRAME_SIZE
	.align		4
.L_125:
        /*01bc*/ 	.byte	0x04, 0x11
        /*01be*/ 	.short	(.L_127 - .L_126)
	.align		4
.L_126:
        /*01c0*/ 	.word	index@(_ZN7cutlass13device_kernelIN5flash11enable_sm90INS1_16FlashAttnFwdSm90INS1_25CollectiveMainloopFwdSm90ILi2EN4cute5tupleIJNS5_1CILi1EEES8_S8_EEENS6_IJNS7_ILi128EEENS7_ILi224EEESA_EEELi128ENS_12float_e4m3_tEfNS_4arch4Sm90ELb1ELb0ELb0ELb1ELb0ELb1ELb0ELb1ELb1ELb1ELb1ELb0EEENS1_21CollectiveEpilogueFwdINS6_IJSA_SA_SB_EEES9_NS_10bfloat16_tESF_Li256ELb1ELb1ELb1ELb1EEENS1_36VarlenDynamicPersistentTileSchedulerILi128ELi224ELi256ELi128ELb1ELb1ELb1ELb1ELb1ELb1EEEEEEEEEvNT_6ParamsE)
        /*01c4*/ 	.word	0x00000108


	//----- nvinfo : EIATTR_REGCOUNT
	.align		4
.L_127:
        /*01c8*/ 	.byte	0x04, 0x2f
        /*01ca*/ 	.short	(.L_129 - .L_128)
	.align		4
.L_128:
        /*01cc*/ 	.word	index@(_ZN7cutlass13device_kernelIN5flash11enable_sm90INS1_16FlashAttnFwdSm90INS1_25CollectiveMainloopFwdSm90ILi2EN4cute5tupleIJNS5_1CILi1EEES8_S8_EEENS6_IJNS7_ILi128EEENS7_ILi224EEESA_EEELi128ENS_12float_e4m3_tEfNS_4arch4Sm90ELb1ELb0ELb0ELb1ELb0ELb0ELb0ELb1ELb1ELb1ELb1ELb0EEENS1_21CollectiveEpilogueFwdINS6_IJSA_SA_SB_EEES9_NS_10bfloat16_tESF_Li256ELb1ELb1ELb1ELb1EEENS1_36VarlenDynamicPersistentTileSchedulerILi128ELi224ELi256ELi128ELb1ELb1ELb1ELb1ELb1ELb1EEEEEEEEEvNT_6ParamsE)
        /*01d0*/ 	.word	0x000000a8


	//----- nvinfo : EIATTR_FRAME_SIZE
	.align		4
.L_129:
        /*01d4*/ 	.byte	0x04, 0x11
        /*01d6*/ 	.short	(.L_131 - .L_130)
	.align		4
.L_130:
        /*01d8*/ 	.word	index@(_ZN7cutlass13device_kernelIN5flash11enable_sm90INS1_16FlashAttnFwdSm90INS1_25CollectiveMainloopFwdSm90ILi2EN4cute5tupleIJNS5_1CILi1EEES8_S8_EEENS6_IJNS7_ILi128EEENS7_ILi224EEESA_EEELi128ENS_12float_e4m3_tEfNS_4arch4Sm90ELb1ELb0ELb0ELb1ELb0ELb0ELb0ELb1ELb1ELb1ELb1ELb0EEENS1_21CollectiveEpilogueFwdINS6_IJSA_SA_SB_EEES9_NS_10bfloat16_tESF_Li256ELb1ELb1ELb1ELb1EEENS1_36VarlenDynamicPersistentTileSchedulerILi128ELi224ELi256ELi128ELb1ELb1ELb1ELb1ELb1ELb1EEEEEEEEEvNT_6ParamsE)
        /*01dc*/ 	.word	0x00000048


	//----- nvinfo : EIATTR_REGCOUNT
	.align		4
.L_131:
        /*01e0*/ 	.byte	0x04, 0x2f
        /*01e2*/ 	.short	(.L_133 - .L_132)
	.align		4
.L_132:
        /*01e4*/ 	.word	index@(_ZN7cutlass13device_kernelIN5flash11enable_sm90INS1_16FlashAttnFwdSm90INS1_25CollectiveMainloopFwdSm90ILi2EN4cute5tupleIJNS5_1CILi1EEES8_S8_EEENS6_IJNS7_ILi128EEENS7_ILi224EEESA_EEELi128ENS_12float_e4m3_tEfNS_4arch4Sm90ELb1ELb0ELb0ELb0ELb0ELb0ELb0ELb1ELb1ELb1ELb1ELb0EEENS1_21CollectiveEpilogueFwdINS6_IJSA_SA_SB_EEES9_NS_10bfloat16_tESF_Li256ELb0ELb1ELb1ELb1EEENS1_19SingleTileSchedulerILb0ELb1ELb1ELi128EEEEEEEEEvNT_6ParamsE)
        /*01e8*/ 	.word	0x000000a8


	//----- nvinfo : EIATTR_FRAME_SIZE
	.align		4
.L_133:
        /*01ec*/ 	.byte	0x04, 0x11
        /*01ee*/ 	.short	(.L_135 - .L_134)
	.align		4
.L_134:
        /*01f0*/ 	.word	index@(_ZN7cutlass13device_kernelIN5flash11enable_sm90INS1_16FlashAttnFwdSm90INS1_25CollectiveMainloopFwdSm90ILi2EN4cute5tupleIJNS5_1CILi1EEES8_S8_EEENS6_IJNS7_ILi128EEENS7_ILi224EEESA_EEELi128ENS_12float_e4m3_tEfNS_4arch4Sm90ELb1ELb0ELb0ELb0ELb0ELb0ELb0ELb1ELb1ELb1ELb1ELb0EEENS1_21CollectiveEpilogueFwdINS6_IJSA_SA_SB_EEES9_NS_10bfloat16_tESF_Li256ELb0ELb1ELb1ELb1EEENS1_19SingleTileSchedulerILb0ELb1ELb1ELi128EEEEEEEEEvNT_6ParamsE)
        /*01f4*/ 	.word	0x00000028


	//----- nvinfo : EIATTR_REGCOUNT
	.align		4
.L_135:
        /*01f8*/ 	.byte	0x04, 0x2f
        /*01fa*/ 	.short	(.L_137 - .L_136)
	.align		4
.L_136:
        /*01fc*/ 	.word	index@(_ZN7cutlass13device_kernelIN5flash11enable_sm90INS1_16FlashAttnFwdSm90INS1_25CollectiveMainloopFwdSm90ILi2EN4cute5tupleIJNS5_1CILi1EEES8_S8_EEENS6_IJNS7_ILi128EEENS7_ILi224EEESA_EEELi128ENS_12float_e4m3_tEfNS_4arch4Sm90ELb0ELb1ELb0ELb1ELb0ELb1ELb0ELb1ELb1ELb1ELb1ELb0EEENS1_21CollectiveEpilogueFwdINS6_IJSA_SA_SB_EEES9_NS_10bfloat16_tESF_Li256ELb1ELb1ELb1ELb1EEENS1_36VarlenDynamicPersistentTileSchedulerILi128ELi224ELi256ELi128ELb1ELb1ELb1ELb1ELb0ELb1EEEEEEEEEvNT_6ParamsE)
        /*0200*/ 	.word	0x000000a8


	//----- nvinfo : EIATTR_FRAME_SIZE
	.align		4
.L_137:
        /*0204*/ 	.byte	0x04, 0x11
        /*0206*/ 	.short	(.L_139 - .L_138)
	.align		4
.L_138:
        /*0208*/ 	.word	index@(_ZN7cutlass13device_kernelIN5flash11enable_sm90INS1_16FlashAttnFwdSm90INS1_25CollectiveMainloopFwdSm90ILi2EN4cute5tupleIJNS5_1CILi1EEES8_S8_EEENS6_IJNS7_ILi128EEENS7_ILi224EEESA_EEELi128ENS_12float_e4m3_tEfNS_4arch4Sm90ELb0ELb1ELb0ELb1ELb0ELb1ELb0ELb1ELb1ELb1ELb1ELb0EEENS1_21CollectiveEpilogueFwdINS6_IJSA_SA_SB_EEES9_NS_10bfloat16_tESF_Li256ELb1ELb1ELb1ELb1EEENS1_36VarlenDynamicPersistentTileSchedulerILi128ELi224ELi256ELi128ELb1ELb1ELb1ELb1ELb0ELb1EEEEEEEEEvNT_6ParamsE)
        /*020c*/ 	.word	0x000000e0


	//----- nvinfo : EIATTR_REGCOUNT
	.align		4
.L_139:
        /*0210*/ 	.byte	0x04, 0x2f
        /*0212*/ 	.short	(.L_141 - .L_140)
	.align		4
.L_140:
        /*0214*/ 	.word	index@(_ZN7cutlass13device_kernelIN5flash11enable_sm90INS1_16FlashAttnFwdSm90INS1_25CollectiveMainloopFwdSm90ILi2EN4cute5tupleIJNS5_1CILi1EEES8_S8_EEENS6_IJNS7_ILi128EEENS7_ILi224EEESA_EEELi128ENS_12float_e4m3_tEfNS_4arch4Sm90ELb0ELb1ELb0ELb1ELb0ELb0ELb0ELb1ELb1ELb1ELb1ELb0EEENS1_21CollectiveEpilogueFwdINS6_IJSA_SA_SB_EEES9_NS_10bfloat16_tESF_Li256ELb1ELb1ELb1ELb1EEENS1_36VarlenDynamicPersistentTileSchedulerILi128ELi224ELi256ELi128ELb1ELb1ELb1ELb1ELb0ELb1EEEEEEEEEvNT_6ParamsE)
        /*0218*/ 	.word	0x000000a8


	//----- nvinfo : EIATTR_FRAME_SIZE
	.align		4
.L_141:
        /*021c*/ 	.byte	0x04, 0x11
        /*021e*/ 	.short	(.L_143 - .L_142)
	.align		4
.L_142:
        /*0220*/ 	.word	index@(_ZN7cutlass13device_kernelIN5flash11enable_sm90INS1_16FlashAttnFwdSm90INS1_25CollectiveMainloopFwdSm90ILi2EN4cute5tupleIJNS5_1CILi1EEES8_S8_EEENS6_IJNS7_ILi128EEENS7_ILi224EEESA_EEELi128ENS_12float_e4m3_tEfNS_4arch4Sm90ELb0ELb1ELb0ELb1ELb0ELb0ELb0ELb1ELb1ELb1ELb1ELb0EEENS1_21CollectiveEpilogueFwdINS6_IJSA_SA_SB_EEES9_NS_10bfloat16_tESF_Li256ELb1ELb1ELb1ELb1EEENS1_36VarlenDynamicPersistentTileSchedulerILi128ELi224ELi256ELi128ELb1ELb1ELb1ELb1ELb0ELb1EEEEEEEEEvNT_6ParamsE)
        /*0224*/ 	.word	0x00000040


	//----- nvinfo : EIATTR_REGCOUNT
	.align		4
.L_143:
        /*0228*/ 	.byte	0x04, 0x2f
        /*022a*/ 	.short	(.L_145 - .L_144)
	.align		4
.L_144:
        /*022c*/ 	.word	index@(_ZN7cutlass13device_kernelIN5flash11enable_sm90INS1_16FlashAttnFwdSm90INS1_25CollectiveMainloopFwdSm90ILi2EN4cute5tupleIJNS5_1CILi1EEES8_S8_EEENS6_IJNS7_ILi128EEENS7_ILi224EEESA_EEELi128ENS_12float_e4m3_tEfNS_4arch4Sm90ELb0ELb1ELb0ELb0ELb0ELb0ELb0ELb1ELb1ELb1ELb1ELb0EEENS1_21CollectiveEpilogueFwdINS6_IJSA_SA_SB_EEES9_NS_10bfloat16_tESF_Li256ELb0ELb1ELb1ELb1EEENS1_19SingleTileSchedulerILb0ELb1ELb1ELi128EEEEEEEEEvNT_6ParamsE)
        /*0230*/ 	.word	0x000000a8


	//----- nvinfo : EIATTR_FRAME_SIZE
	.align		4
.L_145:
        /*0234*/ 	.byte	0x04, 0x11
        /*0236*/ 	.short	(.L_147 - .L_146)
	.align		4
.L_146:
        /*0238*/ 	.word	index@(_ZN7cutlass13device_kernelIN5flash11enable_sm90INS1_16FlashAttnFwdSm90INS1_25CollectiveMainloopFwdSm90ILi2EN4cute5tupleIJNS5_1CILi1EEES8_S8_EEENS6_IJNS7_ILi128EEENS7_ILi224EEESA_EEELi128ENS_12float_e4m3_tEfNS_4arch4Sm90ELb0ELb1ELb0ELb0ELb0ELb0ELb0ELb1ELb1ELb1ELb1ELb0EEENS1_21CollectiveEpilogueFwdINS6_IJSA_SA_SB_EEES9_NS_10bfloat16_tESF_Li256ELb0ELb1ELb1ELb1EEENS1_19SingleTileSchedulerILb0ELb1ELb1ELi128EEEEEEEEEvNT_6ParamsE)
        /*023c*/ 	.word	0x00000010


	//----- nvinfo : EIATTR_REGCOUNT
	.align		4
.L_147:
        /*0240*/ 	.byte	0x04, 0x2f
        /*0242*/ 	.short	(.L_149 - .L_148)
	.align		4
.L_148:
        /*0244*/ 	.word	index@(_ZN7cutlass13device_kernelIN5flash11enable_sm90INS1_16FlashAttnFwdSm90INS1_25CollectiveMainloopFwdSm90ILi2EN4cute5tupleIJNS5_1CILi1EEES8_S8_EEENS6_IJNS7_ILi128EEENS7_ILi224EEESA_EEELi128ENS_12float_e4m3_tEfNS_4arch4Sm90ELb0ELb0ELb0ELb1ELb0ELb1ELb0ELb1ELb1ELb1ELb1ELb0EEENS1_21CollectiveEpilogueFwdINS6_IJSA_SA_SB_EEES9_NS_10bfloat16_tESF_Li256ELb1ELb1ELb1ELb1EEENS1_36VarlenDynamicPersistentTileSchedulerILi128ELi224ELi256ELi128ELb1ELb1ELb1ELb0ELb1ELb1EEEEEEEEEvNT_6ParamsE)
        /*0248*/ 	.word	0x000000a8


	//----- nvinfo : EIATTR_FRAME_SIZE
	.align		4
.L_149:
        /*024c*/ 	.byte	0x04, 0x11
        /*024e*/ 	.short	(.L_151 - .L_150)
	.align		4
.L_150:
        /*0250*/ 	.word	index@(_ZN7cutlass13device_kernelIN5flash11enable_sm90INS1_16FlashAttnFwdSm90INS1_25CollectiveMainloopFwdSm90ILi2EN4cute5tupleIJNS5_1CILi1EEES8_S8_EEENS6_IJNS7_ILi128EEENS7_ILi224EEESA_EEELi128ENS_12float_e4m3_tEfNS_4arch4Sm90ELb0ELb0ELb0ELb1ELb0ELb1ELb0ELb1ELb1ELb1ELb1ELb0EEENS1_21CollectiveEpilogueFwdINS6_IJSA_SA_SB_EEES9_NS_10bfloat16_tESF_Li256ELb1ELb1ELb1ELb1EEENS1_36VarlenDynamicPersistentTileSchedulerILi128ELi224ELi256ELi128ELb1ELb1ELb1ELb0ELb1ELb1EEEEEEEEEvNT_6ParamsE)
        /*0254*/ 	.word	0x00000120


	//----- nvinfo : EIATTR_REGCOUNT
	.align		4
.L_151:
        /*0258*/ 	.byte	0x04, 0x2f
        /*025a*/ 	.short	(.L_153 - .L_152)
	.align		4
.L_152:
        /*025c*/ 	.word	index@(_ZN7cutlass13device_kernelIN5flash11enable_sm90INS1_16FlashAttnFwdSm90INS1_25CollectiveMainloopFwdSm90ILi2EN4cute5tupleIJNS5_1CILi1EEES8_S8_EEENS6_IJNS7_ILi128EEENS7_ILi224EEESA_EEELi128ENS_12float_e4m3_tEfNS_4arch4Sm90ELb0ELb0ELb0ELb1ELb0ELb0ELb0ELb1ELb1ELb1ELb1ELb0EEENS1_21CollectiveEpilogueFwdINS6_IJSA_SA_SB_EEES9_NS_10bfloat16_tESF_Li256ELb1ELb1ELb1ELb1EEENS1_36VarlenDynamicPersistentTileSchedulerILi128ELi224ELi256ELi128ELb1ELb1ELb1ELb0ELb1ELb1EEEEEEEEEvNT_6ParamsE)
        /*0260*/ 	.word	0x000000a8


	//----- nvinfo : EIATTR_FRAME_SIZE
	.align		4
.L_153:
        /*0264*/ 	.byte	0x04, 0x11
        /*0266*/ 	.short	(.L_155 - .L_154)
	.align		4
.L_154:
        /*0268*/ 	.word	index@(_ZN7cutlass13device_kernelIN5flash11enable_sm90INS1_16FlashAttnFwdSm90INS1_25CollectiveMainloopFwdSm90ILi2EN4cute5tupleIJNS5_1CILi1EEES8_S8_EEENS6_IJNS7_ILi128EEENS7_ILi224EEESA_EEELi128ENS_12float_e4m3_tEfNS_4arch4Sm90ELb0ELb0ELb0ELb1ELb0ELb0ELb0ELb1ELb1ELb1ELb1ELb0EEENS1_21CollectiveEpilogueFwdINS6_IJSA_SA_SB_EEES9_NS_10bfloat16_tESF_Li256ELb1ELb1ELb1ELb1EEENS1_36VarlenDynamicPersistentTileSchedulerILi128ELi224ELi256ELi128ELb1ELb1ELb1ELb0ELb1ELb1EEEEEEEEEvNT_6ParamsE)
        /*026c*/ 	.word	0x00000050


	//----- nvinfo : EIATTR_REGCOUNT
	.align		4
.L_155:
        /*0270*/ 	.byte	0x04, 0x2f
        /*0272*/ 	.short	(.L_157 - .L_156)
	.align		4
.L_156:
        /*0274*/ 	.word	index@(_ZN7cutlass13device_kernelIN5flash11enable_sm90INS1_16FlashAttnFwdSm90INS1_25CollectiveMainloopFwdSm90ILi2EN4cute5tupleIJNS5_1CILi1EEES8_S8_EEENS6_IJNS7_ILi128EEENS7_ILi224EEESA_EEELi128ENS_12float_e4m3_tEfNS_4arch4Sm90ELb0ELb0ELb0ELb0ELb0ELb0ELb0ELb1ELb1ELb1ELb1ELb0EEENS1_21CollectiveEpilogueFwdINS6_IJSA_SA_SB_EEES9_NS_10bfloat16_tESF_Li256ELb0ELb1ELb1ELb1EEENS1_19SingleTileSchedulerILb0ELb1ELb1ELi128EEEEEEEEEvNT_6ParamsE)
        /*0278*/ 	.word	0x000000a8


	//----- nvinfo : EIATTR_FRAME_SIZE
	.align		4
.L_157:
        /*027c*/ 	.byte	0x04, 0x11
        /*027e*/ 	.short	(.L_159 - .L_158)
	.align		4
.L_158:
        /*0280*/ 	.word	index@(_ZN7cutlass13device_kernelIN5flash11enable_sm90INS1_16FlashAttnFwdSm90INS1_25CollectiveMainloopFwdSm90ILi2EN4cute5tupleIJNS5_1CILi1EEES8_S8_EEENS6_IJNS7_ILi128EEENS7_ILi224EEESA_EEELi128ENS_12float_e4m3_tEfNS_4arch4Sm90ELb0ELb0ELb0ELb0ELb0ELb0ELb0ELb1ELb1ELb1ELb1ELb0EEENS1_21CollectiveEpilogueFwdINS6_IJSA_SA_SB_EEES9_NS_10bfloat16_tESF_Li256ELb0ELb1ELb1ELb1EEENS1_19SingleTileSchedulerILb0ELb1ELb1ELi128EEEEEEEEEvNT_6ParamsE)
        /*0284*/ 	.word	0x00000028


	//----- nvinfo : EIATTR_REGCOUNT
	.align		4
.L_159:
        /*0288*/ 	.byte	0x04, 0x2f
        /*028a*/ 	.short	(.L_161 - .L_160)
	.align		4
.L_160:
        /*028c*/ 	.word	index@(_ZN7cutlass13device_kernelIN5flash11enable_sm90INS1_16FlashAttnFwdSm90INS1_25CollectiveMainloopFwdSm90ILi2EN4cute5tupleIJNS5_1CILi1EEES8_S8_EEENS6_IJNS7_ILi128EEENS7_ILi160EEENS7_ILi192EEEEEELi192ENS_12float_e4m3_tEfNS_4arch4Sm90ELb1ELb0ELb0ELb1ELb0ELb1ELb0ELb1ELb1ELb1ELb1ELb0EEENS1_21CollectiveEpilogueFwdINS6_IJSA_SC_SB_EEES9_NS_10bfloat16_tESG_Li256ELb1ELb1ELb1ELb1EEENS1_36VarlenDynamicPersistentTileSchedulerILi128ELi160ELi256ELi128ELb1ELb1ELb1ELb1ELb1ELb1EEEEEEEEEvNT_6ParamsE)
        /*0290*/ 	.word	0x000000a8


	//----- nvinfo : EIATTR_FRAME_SIZE
	.align		4
.L_161:
        /*0294*/ 	.byte	0x04, 0x11
        /*0296*/ 	.short	(.L_163 - .L_162)
	.align		4
.L_162:
        /*0298*/ 	.word	index@(_ZN7cutlass13device_kernelIN5flash11enable_sm90INS1_16FlashAttnFwdSm90INS1_25CollectiveMainloopFwdSm90ILi2EN4cute5tupleIJNS5_1CILi1EEES8_S8_EEENS6_IJNS7_ILi128EEENS7_ILi160EEENS7_ILi192EEEEEELi192ENS_12float_e4m3_tEfNS_4arch4Sm90ELb1ELb0ELb0ELb1ELb0ELb1ELb0ELb1ELb1ELb1ELb1ELb0EEENS1_21CollectiveEpilogueFwdINS6_IJSA_SC_SB_EEES9_NS_10bfloat16_tESG_Li256ELb1ELb1ELb1ELb1EEENS1_36VarlenDynamicPersistentTileSchedulerILi128ELi160ELi256ELi128ELb1ELb1ELb1ELb1ELb1ELb1EEEEEEEEEvNT_6ParamsE)
        /*029c*/ 	.word	0x00000080


	//----- nvinfo : EIATTR_REGCOUNT
	.align		4
.L_163:
        /*02a0*/ 	.byte	0x04, 0x2f
        /*02a2*/ 	.short	(.L_165 - .L_164)
	.align		4
.L_164:
        /*02a4*/ 	.word	index@(_ZN7cutlass13device_kernelIN5flash11enable_sm90INS1_16FlashAttnFwdSm90INS1_25CollectiveMainloopFwdSm90ILi2EN4cute5tupleIJNS5_1CILi1EEES8_S8_EEENS6_IJNS7_ILi128EEENS7_ILi160EEENS7_ILi192EEEEEELi192ENS_12float_e4m3_tEfNS_4arch4Sm90ELb1ELb0ELb0ELb1ELb0ELb0ELb0ELb1ELb1ELb1ELb1ELb0EEENS1_21CollectiveEpilogueFwdINS6_IJSA_SC_SB_EEES9_NS_10bfloat16_tESG_Li256ELb1ELb1ELb1ELb1EEENS1_36VarlenDynamicPersistentTileSchedulerILi128ELi160ELi256ELi128ELb1ELb1ELb1ELb1ELb1ELb1EEEEEEEEEvNT_6ParamsE)
        /*02a8*/ 	.word	0x000000a8


	//----- nvinfo : EIATTR_FRAME_SIZE
	.align		4
.L_165:
        /*02ac*/ 	.byte	0x04, 0x11
        /*02ae*/ 	.short	(.L_167 - .L_166)
	.align		4
.L_166:
        /*02b0*/ 	.word	index@(_ZN7cutlass13device_kernelIN5flash11enable_sm90INS1_16FlashAttnFwdSm90INS1_25CollectiveMainloopFwdSm90ILi2EN4cute5tupleIJNS5_1CILi1EEES8_S8_EEENS6_IJNS7_ILi128EEENS7_ILi160EEENS7_ILi192EEEEEELi192ENS_12float_e4m3_tEfNS_4arch4Sm90ELb1ELb0ELb0ELb1ELb0ELb0ELb0ELb1ELb1ELb1ELb1ELb0EEENS1_21CollectiveEpilogueFwdINS6_IJSA_SC_SB_EEES9_NS_10bfloat16_tESG_Li256ELb1ELb1ELb1ELb1EEENS1_36VarlenDynamicPersistentTileSchedulerILi128ELi160ELi256ELi128ELb1ELb1ELb1ELb1ELb1ELb1EEEEEEEEEvNT_6ParamsE)
        /*02b4*/ 	.word	0x00000048


	//----- nvinfo : EIATTR_REGCOUNT
	.align		4
.L_167:
        /*02b8*/ 	.byte	0x04, 0x2f
        /*02ba*/ 	.short	(.L_169 - .L_168)
	.align		4
.L_168:
        /*02bc*/ 	.word	index@(_ZN7cutlass13device_kernelIN5flash11enable_sm90INS1_16FlashAttnFwdSm90INS1_25CollectiveMainloopFwdSm90ILi2EN4cute5tupleIJNS5_1CILi1EEES8_S8_EEENS6_IJNS7_ILi128EEENS7_ILi160EEENS7_ILi192EEEEEELi192ENS_12float_e4m3_tEfNS_4arch4Sm90ELb1ELb0ELb0ELb0ELb0ELb0ELb0ELb1ELb1ELb1ELb1ELb0EEENS1_21CollectiveEpilogueFwdINS6_IJSA_SC_SB_EEES9_NS_10bfloat16_tESG_Li256ELb0ELb1ELb1ELb1EEENS1_19SingleTileSchedulerILb0ELb1ELb1ELi128EEEEEEEEEvNT_6ParamsE)
        /*02c0*/ 	.word	0x000000a8


	//----- nvinfo : EIATTR_FRAME_SIZE
	.align		4
.L_169:
        /*02c4*/ 	.byte	0x04, 0x11
        /*02c6*/ 	.short	(.L_171 - .L_170)
	.align		4
.L_170:
        /*02c8*/ 	.word	index@(_ZN7cutlass13device_kernelIN5flash11enable_sm90INS1_16FlashAttnFwdSm90INS1_25CollectiveMainloopFwdSm90ILi2EN4cute5tupleIJNS5_1CILi1EEES8_S8_EEENS6_IJNS7_ILi128EEENS7_ILi160EEENS7_ILi192EEEEEELi192ENS_12float_e4m3_tEfNS_4arch4Sm90ELb1ELb0ELb0ELb0ELb0ELb0ELb0ELb1ELb1ELb1ELb1ELb0EEENS1_21CollectiveEpilogueFwdINS6_IJSA_SC_SB_EEES9_NS_10bfloat16_tESG_Li256ELb0ELb1ELb1ELb1EEENS1_19SingleTileSchedulerILb0ELb1ELb1ELi128EEEEEEEEEvNT_6ParamsE)
        /*02cc*/ 	.word	0x00000028


	//----- nvinfo : EIATTR_REGCOUNT
	.align		4
.L_171:
        /*02d0*/ 	.byte	0x04, 0x2f
        /*02d2*/ 	.short	(.L_173 - .L_172)
	.align		4
.L_172:
        /*02d4*/ 	.word	index@(_ZN7cutlass13device_kernelIN5flash11enable_sm90INS1_16FlashAttnFwdSm90INS1_25CollectiveMainloopFwdSm90ILi2EN4cute5tupleIJNS5_1CILi1EEES8_S8_EEENS6_IJNS7_ILi128EEENS7_ILi160EEENS7_ILi192EEEEEELi192ENS_12float_e4m3_tEfNS_4arch4Sm90ELb0ELb1ELb0ELb1ELb0ELb1ELb0ELb1ELb1ELb1ELb1ELb0EEENS1_21CollectiveEpilogueFwdINS6_IJSA_SC_SB_EEES9_NS_10bfloat16_tESG_Li256ELb1ELb1ELb1ELb1EEENS1_36VarlenDynamicPersistentTileSchedulerILi128ELi160ELi256ELi128ELb1ELb1ELb1ELb1ELb0ELb1EEEEEEEEEvNT_6ParamsE)
        /*02d8*/ 	.word	0x000000a8


	//----- nvinfo : EIATTR_FRAME_SIZE
	.align		4
.L_173:
        /*02dc*/ 	.byte	0x04, 0x11
        /*02de*/ 	.short	(.L_175 - .L_174)
	.align		4
.L_174:
        /*02e0*/ 	.word	index@($_ZN7cutlass13device_kernelIN5flash11enable_sm90INS1_16FlashAttnFwdSm90INS1_25CollectiveMainloopFwdSm90ILi2EN4cute5tupleIJNS5_1CILi1EEES8_S8_EEENS6_IJNS7_ILi128EEENS7_ILi160EEENS7_ILi192EEEEEELi192ENS_12float_e4m3_tEfNS_4arch4Sm90ELb0ELb1ELb0ELb1ELb0ELb1ELb0ELb1ELb1ELb1ELb1ELb0EEENS1_21CollectiveEpilogueFwdINS6_IJSA_SC_SB_EEES9_NS_10bfloat16_tESG_Li256ELb1ELb1ELb1ELb1EEENS1_36VarlenDynamicPersistentTileSchedulerILi128ELi160ELi256ELi128ELb1ELb1ELb1ELb1ELb0ELb1EEEEEEEEEvNT_6ParamsE$_ZZN5flash25CollectiveMainloopFwdSm90ILi2EN4cute5tupleIJNS1_1CILi1EEES4_S4_EEENS2_IJNS3_ILi128EEENS3_ILi160EEENS3_ILi192EEEEEELi192EN7cutlass12float_e4m3_tEfNSA_4arch4Sm90ELb0ELb1ELb0ELb1ELb0ELb1ELb0ELb1ELb1ELb1ELb1ELb0EE12store_kv_newINS_16FlashAttnFwdSm90ISE_NS_21CollectiveEpilogueFwdINS2_IJS6_S8_S7_EEES5_NSA_10bfloat16_tESD_Li256ELb1ELb1ELb1ELb1EEENS_36VarlenDynamicPersistentTileSchedulerILi128ELi160ELi256ELi128ELb1ELb1ELb1ELb1ELb0ELb1EEEE13SharedStorageEEEbRKNSE_6ParamsENSA_25PipelineTmaAsyncNoClusterILi2ENSA_16PipelineTmaAsyncILi2EEEEESV_RNSA_13PipelineStateILj2EEEiRT_RKNS_16SeqlenInfoQKNewKILb1ELb1EEENS2_IJiiiiEEEENKUliRKT_E_clISX_EEDaiS18_)
        /*02e4*/ 	.word	0x000003b0


	//----- nvinfo : EIATTR_FRAME_SIZE
	.align		4
.L_175:
        /*02e8*/ 	.byte	0x04, 0x11
        /*02ea*/ 	.short	(.L_177 - .L_176)
	.align		4
.L_176:
        /*02ec*/ 	.word	index@(_ZN7cutlass13device_kernelIN5flash11enable_sm90INS1_16FlashAttnFwdSm90INS1_25CollectiveMainloopFwdSm90ILi2EN4cute5tupleIJNS5_1CILi1EEES8_S8_EEENS6_IJNS7_ILi128EEENS7_ILi160EEENS7_ILi192EEEEEELi192ENS_12float_e4m3_tEfNS_4arch4Sm90ELb0ELb1ELb0ELb1ELb0ELb1ELb0ELb1ELb1ELb1ELb1ELb0EEENS1_21CollectiveEpilogueFwdINS6_IJSA_SC_SB_EEES9_NS_10bfloat16_tESG_Li256ELb1ELb1ELb1ELb1EEENS1_36VarlenDynamicPersistentTileSchedulerILi128ELi160ELi256ELi128ELb1ELb1ELb1ELb1ELb0ELb1EEEEEEEEEvNT_6ParamsE)
        /*02f0*/ 	.word	0x000003b0


	//----- nvinfo : EIATTR_REGCOUNT
	.align		4
.L_177:
        /*02f4*/ 	.byte	0x04, 0x2f
        /*02f6*/ 	.short	(.L_179 - .L_178)
	.align		4
.L_178:
        /*02f8*/ 	.word	index@(_ZN7cutlass13device_kernelIN5flash11enable_sm90INS1_16FlashAttnFwdSm90INS1_25CollectiveMainloopFwdSm90ILi2EN4cute5tupleIJNS5_1CILi1EEES8_S8_EEENS6_IJNS7_ILi128EEENS7_ILi160EEENS7_ILi192EEEEEELi192ENS_12float_e4m3_tEfNS_4arch4Sm90ELb0ELb1ELb0ELb1ELb0ELb0ELb0ELb1ELb1ELb1ELb1ELb0EEENS1_21CollectiveEpilogueFwdINS6_IJSA_SC_SB_EEES9_NS_10bfloat16_tESG_Li256ELb1ELb1ELb1ELb1EEENS1_36VarlenDynamicPersistentTileSchedulerILi128ELi160ELi256ELi128ELb1ELb1ELb1ELb1ELb0ELb1EEEEEEEEEvNT_6ParamsE)
        /*02fc*/ 	.word	0x000000a8


	//----- nvinfo : EIATTR_FRAME_SIZE
	.align		4
.L_179:
        /*0300*/ 	.byte	0x04, 0x11
        /*0302*/ 	.short	(.L_181 - .L_180)
	.align		4
.L_180:
        /*0304*/ 	.word	index@(_ZN7cutlass13device_kernelIN5flash11enable_sm90INS1_16FlashAttnFwdSm90INS1_25CollectiveMainloopFwdSm90ILi2EN4cute5tupleIJNS5_1CILi1EEES8_S8_EEENS6_IJNS7_ILi128EEENS7_ILi160EEENS7_ILi192EEEEEELi192ENS_12float_e4m3_tEfNS_4arch4Sm90ELb0ELb1ELb0ELb1ELb0ELb0ELb0ELb1ELb1ELb1ELb1ELb0EEENS1_21CollectiveEpilogueFwdINS6_IJSA_SC_SB_EEES9_NS_10bfloat16_tESG_Li256ELb1ELb1ELb1ELb1EEENS1_36VarlenDynamicPersistentTileSchedulerILi128ELi160ELi256ELi128ELb1ELb1ELb1ELb1ELb0ELb1EEEEEEEEEvNT_6ParamsE)
        /*0308*/ 	.word	0x00000040


	//----- nvinfo : EIATTR_REGCOUNT
	.align		4
.L_181:
        /*030c*/ 	.byte	0x04, 0x2f
        /*030e*/ 	.short	(.L_183 - .L_182)
	.align		4
.L_182:
        /*0310*/ 	.word	index@(_ZN7cutlass13device_kernelIN5flash11enable_sm90INS1_16FlashAttnFwdSm90INS1_25CollectiveMainloopFwdSm90ILi2EN4cute5tupleIJNS5_1CILi1EEES8_S8_EEENS6_IJNS7_ILi128EEENS7_ILi160EEENS7_ILi192EEEEEELi192ENS_12float_e4m3_tEfNS_4arch4Sm90ELb0ELb1ELb0ELb0ELb0ELb0ELb0ELb1ELb1ELb1ELb1ELb0EEENS1_21CollectiveEpilogueFwdINS6_IJSA_SC_SB_EEES9_NS_10bfloat16_tESG_Li256ELb0ELb1ELb1ELb1EEENS1_19SingleTileSchedulerILb0ELb1ELb1ELi128EEEEEEEEEvNT_6ParamsE)
        /*0314*/ 	.word	0x000000a8


	//----- nvinfo : EIATTR_FRAME_SIZE
	.align		4
.L_183:
        /*0318*/ 	.byte	0x04, 0x11
        /*031a*/ 	.short	(.L_185 - .L_184)
	.align		4
.L_184:
        /*031c*/ 	.word	index@(_ZN7cutlass13device_kernelIN5flash11enable_sm90INS1_16FlashAttnFwdSm90INS1_25CollectiveMainloopFwdSm90ILi2EN4cute5tupleIJNS5_1CILi1EEES8_S8_EEENS6_IJNS7_ILi128EEENS7_ILi160EEENS7_ILi192EEEEEELi192ENS_12float_e4m3_tEfNS_4arch4Sm90ELb0ELb1ELb0ELb0ELb0ELb0ELb0ELb1ELb1ELb1ELb1ELb0EEENS1_21CollectiveEpilogueFwdINS6_IJSA_SC_SB_EEES9_NS_10bfloat16_tESG_Li256ELb0ELb1ELb1ELb1EEENS1_19SingleTileSchedulerILb0ELb1ELb1ELi128EEEEEEEEEvNT_6ParamsE)
        /*0320*/ 	.word	0x00000020


	//----- nvinfo : EIATTR_REGCOUNT
	.align		4
.L_185:
        /*0324*/ 	.byte	0x04, 0x2f
        /*0326*/ 	.short	(.L_187 - .L_186)
	.align		4
.L_186:
        /*0328*/ 	.word	index@(_ZN7cutlass13device_kernelIN5flash11enable_sm90INS1_16FlashAttnFwdSm90INS1_25CollectiveMainloopFwdSm90ILi2EN4cute5tupleIJNS5_1CILi1EEES8_S8_EEENS6_IJNS7_ILi128EEENS7_ILi160EEENS7_ILi192EEEEEELi192ENS_12float_e4m3_tEfNS_4arch4Sm90ELb0ELb0ELb0ELb1ELb0ELb1ELb0ELb1ELb1ELb1ELb1ELb0EEENS1_21CollectiveEpilogueFwdINS6_IJSA_SC_SB_EEES9_NS_10bfloat16_tESG_Li256ELb1ELb1ELb1ELb1EEENS1_36VarlenDynamicPersistentTileSchedulerILi128ELi160ELi256ELi128ELb1ELb1ELb1ELb0ELb1ELb1EEEEEEEEEvNT_6ParamsE)
        /*032c*/ 	.word	0x000000a8


	//----- nvinfo : EIATTR_FRAME_SIZE
	.align		4
.L_187:
        /*0330*/ 	.byte	0x04, 0x11
        /*0332*/ 	.short	(.L_189 - .L_188)
	.align		4
.L_188:
        /*0334*/ 	.word	index@(_ZN7cutlass13device_kernelIN5flash11enable_sm90INS1_16FlashAttnFwdSm90INS1_25CollectiveMainloopFwdSm90ILi2EN4cute5tupleIJNS5_1CILi1EEES8_S8_EEENS6_IJNS7_ILi128EEENS7_ILi160EEENS7_ILi192EEEEEELi192ENS_12float_e4m3_tEfNS_4arch4Sm90ELb0ELb0ELb0ELb1ELb0ELb1ELb0ELb1ELb1ELb1ELb1ELb0EEENS1_21CollectiveEpilogueFwdINS6_IJSA_SC_SB_EEES9_NS_10bfloat16_tESG_Li256ELb1ELb1ELb1ELb1EEENS1_36VarlenDynamicPersistentTileSchedulerILi128ELi160ELi256ELi128ELb1ELb1ELb1ELb0ELb1ELb1EEEEEEEEEvNT_6ParamsE)
        /*0338*/ 	.word	0x000000e8


	//----- nvinfo : EIATTR_REGCOUNT
	.align		4
.L_189:
        /*033c*/ 	.byte	0x04, 0x2f
        /*033e*/ 	.short	(.L_191 - .L_190)
	.align		4
.L_190:
        /*0340*/ 	.word	index@(_ZN7cutlass13device_kernelIN5flash11enable_sm90INS1_16FlashAttnFwdSm90INS1_25CollectiveMainloopFwdSm90ILi2EN4cute5tupleIJNS5_1CILi1EEES8_S8_EEENS6_IJNS7_ILi128EEENS7_ILi160EEENS7_ILi192EEEEEELi192ENS_12float_e4m3_tEfNS_4arch4Sm90ELb0ELb0ELb0ELb1ELb0ELb0ELb0ELb1ELb1ELb1ELb1ELb0EEENS1_21CollectiveEpilogueFwdINS6_IJSA_SC_SB_EEES9_NS_10bfloat16_tESG_Li256ELb1ELb1ELb1ELb1EEENS1_36VarlenDynamicPersistentTileSchedulerILi128ELi160ELi256ELi128ELb1ELb1ELb1ELb0ELb1ELb1EEEEEEEEEvNT_6ParamsE)
        /*0344*/ 	.word	0x000000a8


	//----- nvinfo : EIATTR_FRAME_SIZE
	.align		4
.L_191:
        /*0348*/ 	.byte	0x04, 0x11
        /*034a*/ 	.short	(.L_193 - .L_192)
	.align		4
.L_192:
        /*034c*/ 	.word	index@(_ZN7cutlass13device_kernelIN5flash11enable_sm90INS1_16FlashAttnFwdSm90INS1_25CollectiveMainloopFwdSm90ILi2EN4cute5tupleIJNS5_1CILi1EEES8_S8_EEENS6_IJNS7_ILi128EEENS7_ILi160EEENS7_ILi192EEEEEELi192ENS_12float_e4m3_tEfNS_4arch4Sm90ELb0ELb0ELb0ELb1ELb0ELb0ELb0ELb1ELb1ELb1ELb1ELb0EEENS1_21CollectiveEpilogueFwdINS6_IJSA_SC_SB_EEES9_NS_10bfloat16_tESG_Li256ELb1ELb1ELb1ELb1EEENS1_36VarlenDynamicPersistentTileSchedulerILi128ELi160ELi256ELi128ELb1ELb1ELb1ELb0ELb1ELb1EEEEEEEEEvNT_6ParamsE)
        /*0350*/ 	.word	0x00000048


	//----- nvinfo : EIATTR_REGCOUNT
	.align		4
.L_193:
        /*0354*/ 	.byte	0x04, 0x2f
        /*0356*/ 	.short	(.L_195 - .L_194)
	.align		4
.L_194:
        /*0358*/ 	.word	index@(_ZN7cutlass13device_kernelIN5flash11enable_sm90INS1_16FlashAttnFwdSm90INS1_25CollectiveMainloopFwdSm90ILi2EN4cute5tupleIJNS5_1CILi1EEES8_S8_EEENS6_IJNS7_ILi128EEENS7_ILi160EEENS7_ILi192EEEEEELi192ENS_12float_e4m3_tEfNS_4arch4Sm90ELb0ELb0ELb0ELb0ELb0ELb0ELb0ELb1ELb1ELb1ELb1ELb0EEENS1_21CollectiveEpilogueFwdINS6_IJSA_SC_SB_EEES9_NS_10bfloat16_tESG_Li256ELb0ELb1ELb1ELb1EEENS1_19SingleTileSchedulerILb0ELb1ELb1ELi128EEEEEEEEEvNT_6ParamsE)
        /*035c*/ 	.word	0x000000a8


	//----- nvinfo : EIATTR_FRAME_SIZE
	.align		4
.L_195:
        /*0360*/ 	.byte	0x04, 0x11
        /*0362*/ 	.short	(.L_197 - .L_196)
	.align		4
.L_196:
        /*0364*/ 	.word	index@(_ZN7cutlass13device_kernelIN5flash11enable_sm90INS1_16FlashAttnFwdSm90INS1_25CollectiveMainloopFwdSm90ILi2EN4cute5tupleIJNS5_1CILi1EEES8_S8_EEENS6_IJNS7_ILi128EEENS7_ILi160EEENS7_ILi192EEEEEELi192ENS_12float_e4m3_tEfNS_4arch4Sm90ELb0ELb0ELb0ELb0ELb0ELb0ELb0ELb1ELb1ELb1ELb1ELb0EEENS1_21CollectiveEpilogueFwdINS6_IJSA_SC_SB_EEES9_NS_10bfloat16_tESG_Li256ELb0ELb1ELb1ELb1EEENS1_19SingleTileSchedulerILb0ELb1ELb1ELi128EEEEEEEEEvNT_6ParamsE)
        /*0368*/ 	.word	0x00000020


	//----- nvinfo : EIATTR_REGCOUNT
	.align		4
.L_197:
        /*036c*/ 	.byte	0x04, 0x2f
        /*036e*/ 	.short	(.L_199 - .L_198)
	.align		4
.L_198:
        /*0370*/ 	.word	index@(_ZN7cutlass13device_kernelIN5flash11enable_sm90INS1_16FlashAttnFwdSm90INS1_25CollectiveMainloopFwdSm90ILi2EN4cute5tupleIJNS5_1CILi1EEES8_S8_EEENS6_IJNS7_ILi128EEESA_NS7_ILi256EEEEEELi256ENS_12float_e4m3_tEfNS_4arch4Sm90ELb1ELb0ELb0ELb1ELb0ELb1ELb0ELb1ELb1ELb1ELb1ELb0EEENS1_21CollectiveEpilogueFwdINS6_IJSA_SB_SA_EEES9_NS_10bfloat16_tESF_Li256ELb1ELb1ELb1ELb1EEENS1_36VarlenDynamicPersistentTileSchedulerILi128ELi128ELi256ELi128ELb1ELb1ELb1ELb1ELb1ELb1EEEEEEEEEvNT_6ParamsE)
        /*0374*/ 	.word	0x000000a8


	//----- nvinfo : EIATTR_FRAME_SIZE
	.align		4
.L_199:
        /*0378*/ 	.byte	0x04, 0x11
        /*037a*/ 	.short	(.L_201 - .L_200)
	.align		4
.L_200:
        /*037c*/ 	.word	index@(_ZN7cutlass13device_kernelIN5flash11enable_sm90INS1_16FlashAttnFwdSm90INS1_25CollectiveMainloopFwdSm90ILi2EN4cute5tupleIJNS5_1CILi1EEES8_S8_EEENS6_IJNS7_ILi128EEESA_NS7_ILi256EEEEEELi256ENS_12float_e4m3_tEfNS_4arch4Sm90ELb1ELb0ELb0ELb1ELb0ELb1ELb0ELb1ELb1ELb1ELb1ELb0EEENS1_21CollectiveEpilogueFwdINS6_IJSA_SB_SA_EEES9_NS_10bfloat16_tESF_Li256ELb1ELb1ELb1ELb1EEENS1_36VarlenDynamicPersistentTileSchedulerILi128ELi128ELi256ELi128ELb1ELb1ELb1ELb1ELb1ELb1EEEEEEEEEvNT_6ParamsE)
        /*0380*/ 	.word	0x000001e0


	//----- nvinfo : EIATTR_REGCOUNT
	.align		4
.L_201:
        /*0384*/ 	.byte	0x04, 0x2f
        /*0386*/ 	.short	(.L_203 - .L_202)
	.align		4
.L_202:
        /*0388*/ 	.word	index@(_ZN7cutlass13device_kernelIN5flash11enable_sm90INS1_16FlashAttnFwdSm90INS1_25CollectiveMainloopFwdSm90ILi2EN4cute5tupleIJNS5_1CILi1EEES8_S8_EEENS6_IJNS7_ILi128EEESA_NS7_ILi256EEEEEELi256ENS_12float_e4m3_tEfNS_4arch4Sm90ELb1ELb0ELb0ELb1ELb0ELb0ELb0ELb1ELb1ELb1ELb1ELb0EEENS1_21CollectiveEpilogueFwdINS6_IJSA_SB_SA_EEES9_NS_10bfloat16_tESF_Li256ELb1ELb1ELb1ELb1EEENS1_36VarlenDynamicPersistentTileSchedulerILi128ELi128ELi256ELi128ELb1ELb1ELb1ELb1ELb1ELb1EEEEEEEEEvNT_6ParamsE)
        /*038c*/ 	.word	0x000000a8


	//----- nvinfo : EIATTR_FRAME_SIZE
	.align		4
.L_203:
        /*0390*/ 	.byte	0x04, 0x11
        /*0392*/ 	.short	(.L_205 - .L_204)
	.align		4
.L_204:
        /*0394*/ 	.word	index@(_ZN7cutlass13device_kernelIN5flash11enable_sm90INS1_16FlashAttnFwdSm90INS1_25CollectiveMainloopFwdSm90ILi2EN4cute5tupleIJNS5_1CILi1EEES8_S8_EEENS6_IJNS7_ILi128EEESA_NS7_ILi256EEEEEELi256ENS_12float_e4m3_tEfNS_4arch4Sm90ELb1ELb0ELb0ELb1ELb0ELb0ELb0ELb1ELb1ELb1ELb1ELb0EEENS1_21CollectiveEpilogueFwdINS6_IJSA_SB_SA_EEES9_NS_10bfloat16_tESF_Li256ELb1ELb1ELb1ELb1EEENS1_36VarlenDynamicPersistentTileSchedulerILi128ELi128ELi256ELi128ELb1ELb1ELb1ELb1ELb1ELb1EEEEEEEEEvNT_6ParamsE)
        /*0398*/ 	.word	0x00000058


	//----- nvinfo : EIATTR_REGCOUNT
	.align		4
.L_205:
        /*039c*/ 	.byte	0x04, 0x2f
        /*039e*/ 	.short	(.L_207 - .L_206)
	.align		4
.L_206:
        /*03a0*/ 	.word	index@(_ZN7cutlass13device_kernelIN5flash11enable_sm90INS1_16FlashAttnFwdSm90INS1_25CollectiveMainloopFwdSm90ILi2EN4cute5tupleIJNS5_1CILi1EEES8_S8_EEENS6_IJNS7_ILi128EEESA_NS7_ILi256EEEEEELi256ENS_12float_e4m3_tEfNS_4arch4Sm90ELb1ELb0ELb0ELb0ELb0ELb0ELb0ELb1ELb1ELb1ELb1ELb0EEENS1_21CollectiveEpilogueFwdINS6_IJSA_SB_SA_EEES9_NS_10bfloat16_tESF_Li256ELb0ELb1ELb1ELb1EEENS1_19SingleTileSchedulerILb0ELb1ELb1ELi128EEEEEEEEEvNT_6ParamsE)
        /*03a4*/ 	.word	0x000000a8


	//----- nvinfo : EIATTR_FRAME_SIZE
	.align		4
.L_207:
        /*03a8*/ 	.byte	0x04, 0x11
        /*03aa*/ 	.short	(.L_209 - .L_208)
	.align		4
.L_208:
        /*03ac*/ 	.word	index@(_ZN7cutlass13device_kernelIN5flash11enable_sm90INS1_16FlashAttnFwdSm90INS1_25CollectiveMainloopFwdSm90ILi2EN4cute5tupleIJNS5_1CILi1EEES8_S8_EEENS6_IJNS7_ILi128EEESA_NS7_ILi256EEEEEELi256ENS_12float_e4m3_tEfNS_4arch4Sm90ELb1ELb0ELb0ELb0ELb0ELb0ELb0ELb1ELb1ELb1ELb1ELb0EEENS1_21CollectiveEpilogueFwdINS6_IJSA_SB_SA_EEES9_NS_10bfloat16_tESF_Li256ELb0ELb1ELb1ELb1EEENS1_19SingleTileSchedulerILb0ELb1ELb1ELi128EEEEEEEEEvNT_6ParamsE)
        /*03b0*/ 	.word	0x00000038


	//----- nvinfo : EIATTR_REGCOUNT
	.align		4
.L_209:
        /*03b4*/ 	.byte	0x04, 0x2f
        /*03b6*/ 	.short	(.L_211 - .L_210)
	.align		4
.L_210:
        /*03b8*/ 	.word	index@(_ZN7cutlass13device_kernelIN5flash11enable_sm90INS1_16FlashAttnFwdSm90INS1_25CollectiveMainloopFwdSm90ILi2EN4cute5tupleIJNS5_1CILi1EEES8_S8_EEENS6_IJNS7_ILi128EEENS7_ILi64EEENS7_ILi256EEEEEELi256ENS_12float_e4m3_tEfNS_4arch4Sm90ELb0ELb1ELb0ELb1ELb0ELb1ELb0ELb1ELb1ELb1ELb1ELb0EEENS1_21CollectiveEpilogueFwdINS6_IJSA_SC_SB_EEES9_NS_10bfloat16_tESG_Li256ELb1ELb1ELb1ELb1EEENS1_36VarlenDynamicPersistentTileSchedulerILi128ELi64ELi256ELi128ELb1ELb1ELb1ELb1ELb0ELb1EEEEEEEEEvNT_6ParamsE)
        /*03bc*/ 	.word	0x000000a8


	//----- nvinfo : EIATTR_FRAME_SIZE
	.align		4
.L_211:
        /*03c0*/ 	.byte	0x04, 0x11
        /*03c2*/ 	.short	(.L_213 - .L_212)
	.align		4
.L_212:
        /*03c4*/ 	.word	index@(_ZN7cutlass13device_kernelIN5flash11enable_sm90INS1_16FlashAttnFwdSm90INS1_25CollectiveMainloopFwdSm90ILi2EN4cute5tupleIJNS5_1CILi1EEES8_S8_EEENS6_IJNS7_ILi128EEENS7_ILi64EEENS7_ILi256EEEEEELi256ENS_12float_e4m3_tEfNS_4arch4Sm90ELb0ELb1ELb0ELb1ELb0ELb1ELb0ELb1ELb1ELb1ELb1ELb0EEENS1_21CollectiveEpilogueFwdINS6_IJSA_SC_SB_EEES9_NS_10bfloat16_tESG_Li256ELb1ELb1ELb1ELb1EEENS1_36VarlenDynamicPersistentTileSchedulerILi128ELi64ELi256ELi128ELb1ELb1ELb1ELb1ELb0ELb1EEEEEEEEEvNT_6ParamsE)
        /*03c8*/ 	.word	0x000000b8


	//----- nvinfo : EIATTR_REGCOUNT
	.align		4
.L_213:
        /*03cc*/ 	.byte	0x04, 0x2f
        /*03ce*/ 	.short	(.L_215 - .L_214)
	.align		4
.L_214:
        /*03d0*/ 	.word	index@(_ZN7cutlass13device_kernelIN5flash11enable_sm90INS1_16FlashAttnFwdSm90INS1_25CollectiveMainloopFwdSm90ILi2EN4cute5tupleIJNS5_1CILi1EEES8_S8_EEENS6_IJNS7_ILi128EEENS7_ILi64EEENS7_ILi256EEEEEELi256ENS_12float_e4m3_tEfNS_4arch4Sm90ELb0ELb1ELb0ELb1ELb0ELb0ELb0ELb1ELb1ELb1ELb1ELb0EEENS1_21CollectiveEpilogueFwdINS6_IJSA_SC_SB_EEES9_NS_10bfloat16_tESG_Li256ELb1ELb1ELb1ELb1EEENS1_36VarlenDynamicPersistentTileSchedulerILi128ELi64ELi256ELi128ELb1ELb1ELb1ELb1ELb0ELb1EEEEEEEEEvNT_6ParamsE)
        /*03d4*/ 	.word	0x000000a8


	//----- nvinfo : EIATTR_FRAME_SIZE
	.align		4
.L_215:
        /*03d8*/ 	.byte	0x04, 0x11
        /*03da*/ 	.short	(.L_217 - .L_216)
	.align		4
.L_216:
        /*03dc*/ 	.word	index@(_ZN7cutlass13device_kernelIN5flash11enable_sm90INS1_16FlashAttnFwdSm90INS1_25CollectiveMainloopFwdSm90ILi2EN4cute5tupleIJNS5_1CILi1EEES8_S8_EEENS6_IJNS7_ILi128EEENS7_ILi64EEENS7_ILi256EEEEEELi256ENS_12float_e4m3_tEfNS_4arch4Sm90ELb0ELb1ELb0ELb1ELb0ELb0ELb0ELb1ELb1ELb1ELb1ELb0EEENS1_21CollectiveEpilogueFwdINS6_IJSA_SC_SB_EEES9_NS_10bfloat16_tESG_Li256ELb1ELb1ELb1ELb1EEENS1_36VarlenDynamicPersistentTileSchedulerILi128ELi64ELi256ELi128ELb1ELb1ELb1ELb1ELb0ELb1EEEEEEEEEvNT_6ParamsE)
        /*03e0*/ 	.word	0x00000048


	//----- nvinfo : EIATTR_REGCOUNT
	.align		4
.L_217:
        /*03e4*/ 	.byte	0x04, 0x2f
        /*03e6*/ 	.short	(.L_219 - .L_218)
	.align		4
.L_218:
        /*03e8*/ 	.word	index@(_ZN7cutlass13device_kernelIN5flash11enable_sm90INS1_16FlashAttnFwdSm90INS1_25CollectiveMainloopFwdSm90ILi2EN4cute5tupleIJNS5_1CILi1EEES8_S8_EEENS6_IJNS7_ILi128EEENS7_ILi64EEENS7_ILi256EEEEEELi256ENS_12float_e4m3_tEfNS_4arch4Sm90ELb0ELb1ELb0ELb0ELb0ELb0ELb0ELb1ELb1ELb1ELb1ELb0EEENS1_21CollectiveEpilogueFwdINS6_IJSA_SC_SB_EEES9_NS_10bfloat16_tESG_Li256ELb0ELb1ELb1ELb1EEENS1_19SingleTileSchedulerILb0ELb1ELb1ELi128EEEEEEEEEvNT_6ParamsE)
        /*03ec*/ 	.word	0x000000a8


	//----- nvinfo : EIATTR_FRAME_SIZE
	.align		4
.L_219:
        /*03f0*/ 	.byte	0x04, 0x11
        /*03f2*/ 	.short	(.L_221 - .L_220)
	.align		4
.L_220:
        /*03f4*/ 	.word	index@(_ZN7cutlass13device_kernelIN5flash11enable_sm90INS1_16FlashAttnFwdSm90INS1_25CollectiveMainloopFwdSm90ILi2EN4cute5tupleIJNS5_1CILi1EEES8_S8_EEENS6_IJNS7_ILi128EEENS7_ILi64EEENS7_ILi256EEEEEELi256ENS_12float_e4m3_tEfNS_4arch4Sm90ELb0ELb1ELb0ELb0ELb0ELb0ELb0ELb1ELb1ELb1ELb1ELb0EEENS1_21CollectiveEpilogueFwdINS6_IJSA_SC_SB_EEES9_NS_10bfloat16_tESG_Li256ELb0ELb1ELb1ELb1EEENS1_19SingleTileSchedulerILb0ELb1ELb1ELi128EEEEEEEEEvNT_6ParamsE)
        /*03f8*/ 	.word	0x00000020


	//----- nvinfo : EIATTR_REGCOUNT
	.align		4
.L_221:
        /*03fc*/ 	.byte	0x04, 0x2f
        /*03fe*/ 	.short	(.L_223 - .L_222)
	.align		4
.L_222:
        /*0400*/ 	.word	index@(_ZN7cutlass13device_kernelIN5flash11enable_sm90INS1_16FlashAttnFwdSm90INS1_25CollectiveMainloopFwdSm90ILi2EN4cute5tupleIJNS5_1CILi1EEES8_S8_EEENS6_IJNS7_ILi128EEESA_NS7_ILi256EEEEEELi256ENS_12float_e4m3_tEfNS_4arch4Sm90ELb0ELb0ELb0ELb1ELb0ELb1ELb0ELb1ELb1ELb1ELb1ELb0EEENS1_21CollectiveEpilogueFwdINS6_IJSA_SB_SA_EEES9_NS_10bfloat16_tESF_Li256ELb1ELb1ELb1ELb1EEENS1_36VarlenDynamicPersistentTileSchedulerILi128ELi128ELi256ELi128ELb1ELb1ELb1ELb0ELb1ELb1EEEEEEEEEvNT_6ParamsE)
        /*0404*/ 	.word	0x000000a8


	//----- nvinfo : EIATTR_FRAME_SIZE
	.align		4
.L_223:
        /*0408*/ 	.byte	0x04, 0x11
        /*040a*/ 	.short	(.L_225 - .L_224)
	.align		4
.L_224:
        /*040c*/ 	.word	index@(_ZN7cutlass13device_kernelIN5flash11enable_sm90INS1_16FlashAttnFwdSm90INS1_25CollectiveMainloopFwdSm90ILi2EN4cute5tupleIJNS5_1CILi1EEES8_S8_EEENS6_IJNS7_ILi128EEESA_NS7_ILi256EEEEEELi256ENS_12float_e4m3_tEfNS_4arch4Sm90ELb0ELb0ELb0ELb1ELb0ELb1ELb0ELb1ELb1ELb1ELb1ELb0EEENS1_21CollectiveEpilogueFwdINS6_IJSA_SB_SA_EEES9_NS_10bfloat16_tESF_Li256ELb1ELb1ELb1ELb1EEENS1_36VarlenDynamicPersistentTileSchedulerILi128ELi128ELi256ELi128ELb1ELb1ELb1ELb0ELb1ELb1EEEEEEEEEvNT_6ParamsE)
        /*0410*/ 	.word	0x000001c8


	//----- nvinfo : EIATTR_REGCOUNT
	.align		4
.L_225:
        /*0414*/ 	.byte	0x04, 0x2f
        /*0416*/ 	.short	(.L_227 - .L_226)
	.align		4
.L_226:
        /*0418*/ 	.word	index@(_ZN7cutlass13device_kernelIN5flash11enable_sm90INS1_16FlashAttnFwdSm90INS1_25CollectiveMainloopFwdSm90ILi2EN4cute5tupleIJNS5_1CILi1EEES8_S8_EEENS6_IJNS7_ILi128EEESA_NS7_ILi256EEEEEELi256ENS_12float_e4m3_tEfNS_4arch4Sm90ELb0ELb0ELb0ELb1ELb0ELb0ELb0ELb1ELb1ELb1ELb1ELb0EEENS1_21CollectiveEpilogueFwdINS6_IJSA_SB_SA_EEES9_NS_10bfloat16_tESF_Li256ELb1ELb1ELb1ELb1EEENS1_36VarlenDynamicPersistentTileSchedulerILi128ELi128ELi256ELi128ELb1ELb1ELb1ELb0ELb1ELb1EEEEEEEEEvNT_6ParamsE)
        /*041c*/ 	.word	0x000000a8


	//----- nvinfo : EIATTR_FRAME_SIZE
	.align		4
.L_227:
        /*0420*/ 	.byte	0x04, 0x11
        /*0422*/ 	.short	(.L_229 - .L_228)
	.align		4
.L_228:
        /*0424*/ 	.word	index@(_ZN7cutlass13device_kernelIN5flash11enable_sm90INS1_16FlashAttnFwdSm90INS1_25CollectiveMainloopFwdSm90ILi2EN4cute5tupleIJNS5_1CILi1EEES8_S8_EEENS6_IJNS7_ILi128EEESA_NS7_ILi256EEEEEELi256ENS_12float_e4m3_tEfNS_4arch4Sm90ELb0ELb0ELb0ELb1ELb0ELb0ELb0ELb1ELb1ELb1ELb1ELb0EEENS1_21CollectiveEpilogueFwdINS6_IJSA_SB_SA_EEES9_NS_10bfloat16_tESF_Li256ELb1ELb1ELb1ELb1EEENS1_36VarlenDynamicPersistentTileSchedulerILi128ELi128ELi256ELi128ELb1ELb1ELb1ELb0ELb1ELb1EEEEEEEEEvNT_6ParamsE)
        /*0428*/ 	.word	0x00000058


	//----- nvinfo : EIATTR_REGCOUNT
	.align		4
.L_229:
        /*042c*/ 	.byte	0x04, 0x2f
        /*042e*/ 	.short	(.L_231 - .L_230)
	.align		4
.L_230:
        /*0430*/ 	.word	index@(_ZN7cutlass13device_kernelIN5flash11enable_sm90INS1_16FlashAttnFwdSm90INS1_25CollectiveMainloopFwdSm90ILi2EN4cute5tupleIJNS5_1CILi1EEES8_S8_EEENS6_IJNS7_ILi128EEESA_NS7_ILi256EEEEEELi256ENS_12float_e4m3_tEfNS_4arch4Sm90ELb0ELb0ELb0ELb0ELb0ELb0ELb0ELb1ELb1ELb1ELb1ELb0EEENS1_21CollectiveEpilogueFwdINS6_IJSA_SB_SA_EEES9_NS_10bfloat16_tESF_Li256ELb0ELb1ELb1ELb1EEENS1_19SingleTileSchedulerILb0ELb1ELb1ELi128EEEEEEEEEvNT_6ParamsE)
        /*0434*/ 	.word	0x000000a8


	//----- nvinfo : EIATTR_FRAME_SIZE
	.align		4
.L_231:
        /*0438*/ 	.byte	0x04, 0x11
        /*043a*/ 	.short	(.L_233 - .L_232)
	.align		4
.L_232:
        /*043c*/ 	.word	index@(_ZN7cutlass13device_kernelIN5flash11enable_sm90INS1_16FlashAttnFwdSm90INS1_25CollectiveMainloopFwdSm90ILi2EN4cute5tupleIJNS5_1CILi1EEES8_S8_EEENS6_IJNS7_ILi128EEESA_NS7_ILi256EEEEEELi256ENS_12float_e4m3_tEfNS_4arch4Sm90ELb0ELb0ELb0ELb0ELb0ELb0ELb0ELb1ELb1ELb1ELb1ELb0EEENS1_21CollectiveEpilogueFwdINS6_IJSA_SB_SA_EEES9_NS_10bfloat16_tESF_Li256ELb0ELb1ELb1ELb1EEENS1_19SingleTileSchedulerILb0ELb1ELb1ELi128EEEEEEEEEvNT_6ParamsE)
        /*0440*/ 	.word	0x00000030


	//----- nvinfo : EIATTR_MIN_STACK_SIZE
	.align		4
.L_233:
        /*0444*/ 	.byte	0x04, 0x12
        /*0446*/ 	.short	(.L_235 - .L_234)
	.align		4
.L_234:
        /*0448*/ 	.word	index@(_ZN7cutlass13device_kernelIN5flash11enable_sm90INS1_16FlashAttnFwdSm90INS1_25CollectiveMainloopFwdSm90ILi2EN4cute5tupleIJNS5_1CILi1EEES8_S8_EEENS6_IJNS7_ILi128EEESA_NS7_ILi256EEEEEELi256ENS_12float_e4m3_tEfNS_4arch4Sm90ELb0ELb0ELb0ELb0ELb0ELb0ELb0ELb1ELb1ELb1ELb1ELb0EEENS1_21CollectiveEpilogueFwdINS6_IJSA_SB_SA_EEES9_NS_10bfloat16_tESF_Li256ELb0ELb1ELb1ELb1EEENS1_19SingleTileSchedulerILb0ELb1ELb1ELi128EEEEEEEEEvNT_6ParamsE)
        /*044c*/ 	.word	0x00000030


	//----- nvinfo : EIATTR_MIN_STACK_SIZE
	.align		4
.L_235:
        /*0450*/ 	.byte	0x04, 0x12
        /*0452*/ 	.short	(.L_237 - .L_236)
	.align		4
.L_236:
        /*0454*/ 	.word	index@(_ZN7cutlass13device_kernelIN5flash11enable_sm90INS1_16FlashAttnFwdSm90INS1_25CollectiveMainloopFwdSm90ILi2EN4cute5tupleIJNS5_1CILi1EEES8_S8_EEENS6_IJNS7_ILi128EEESA_NS7_ILi256EEEEEELi256ENS_12float_e4m3_tEfNS_4arch4Sm90ELb0ELb0ELb0ELb1ELb0ELb0ELb0ELb1ELb1ELb1ELb1ELb0EEENS1_21CollectiveEpilogueFwdINS6_IJSA_SB_SA_EEES9_NS_10bfloat16_tESF_Li256ELb1ELb1ELb1ELb1EEENS1_36VarlenDynamicPersistentTileSchedulerILi128ELi128ELi256ELi128ELb1ELb1ELb1ELb0ELb1ELb1EEEEEEEEEvNT_6ParamsE)
        /*0458*/ 	.word	0x00000058


	//----- nvinfo : EIATTR_MIN_STACK_SIZE
	.align		4
.L_237:
        /*045c*/ 	.byte	0x04, 0x12
        /*045e*/ 	.short	(.L_239 - .L_238)
	.align		4
.L_238:
        /*0460*/ 	.word	index@(_ZN7cutlass13device_kernelIN5flash11enable_sm90INS1_16FlashAttnFwdSm90INS1_25CollectiveMainloopFwdSm90ILi2EN4cute5tupleIJNS5_1CILi1EEES8_S8_EEENS6_IJNS7_ILi128EEESA_NS7_ILi256EEEEEELi256ENS_12float_e4m3_tEfNS_4arch4Sm90ELb0ELb0ELb0ELb1ELb0ELb1ELb0ELb1ELb1ELb1ELb1ELb0EEENS1_21CollectiveEpilogueFwdINS6_IJSA_SB_SA_EEES9_NS_10bfloat16_tESF_Li256ELb1ELb1ELb1ELb1EEENS1_36VarlenDynamicPersistentTileSchedulerILi128ELi128ELi256ELi128ELb1ELb1ELb1ELb0ELb1ELb1EEEEEEEEEvNT_6ParamsE)
        /*0464*/ 	.word	0x000001c8


	//----- nvinfo : EIATTR_MIN_STACK_SIZE
	.align		4
.L_239:
        /*0468*/ 	.byte	0x04, 0x12
        /*046a*/ 	.short	(.L_241 - .L_240)
	.align		4
.L_240:
        /*046c*/ 	.word	index@(_ZN7cutlass13device_kernelIN5flash11enable_sm90INS1_16FlashAttnFwdSm90INS1_25CollectiveMainloopFwdSm90ILi2EN4cute5tupleIJNS5_1CILi1EEES8_S8_EEENS6_IJNS7_ILi128EEENS7_ILi64EEENS7_ILi256EEEEEELi256ENS_12float_e4m3_tEfNS_4arch4Sm90ELb0ELb1ELb0ELb0ELb0ELb0ELb0ELb1ELb1ELb1ELb1ELb0EEENS1_21CollectiveEpilogueFwdINS6_IJSA_SC_SB_EEES9_NS_10bfloat16_tESG_Li256ELb0ELb1ELb1ELb1EEENS1_19SingleTileSchedulerILb0ELb1ELb1ELi128EEEEEEEEEvNT_6ParamsE)
        /*0470*/ 	.word	0x00000020


	//----- nvinfo : EIATTR_MIN_STACK_SIZE
	.align		4
.L_241:
        /*0474*/ 	.byte	0x04, 0x12
        /*0476*/ 	.short	(.L_243 - .L_242)
	.align		4
.L_242:
        /*0478*/ 	.word	index@(_ZN7cutlass13device_kernelIN5flash11enable_sm90INS1_16FlashAttnFwdSm90INS1_25CollectiveMainloopFwdSm90ILi2EN4cute5tupleIJNS5_1CILi1EEES8_S8_EEENS6_IJNS7_ILi128EEENS7_ILi64EEENS7_ILi256EEEEEELi256ENS_12float_e4m3_tEfNS_4arch4Sm90ELb0ELb1ELb0ELb1ELb0ELb0ELb0ELb1ELb1ELb1ELb1ELb0EEENS1_21CollectiveEpilogueFwdINS6_IJSA_SC_SB_EEES9_NS_10bfloat16_tESG_Li256ELb1ELb1ELb1ELb1EEENS1_36VarlenDynamicPersistentTileSchedulerILi128ELi64ELi256ELi128ELb1ELb1ELb1ELb1ELb0ELb1EEEEEEEEEvNT_6ParamsE)
        /*047c*/ 	.word	0x00000048


	//----- nvinfo : EIATTR_MIN_STACK_SIZE
	.align		4
.L_243:
        /*0480*/ 	.byte	0x04, 0x12
        /*0482*/ 	.short	(.L_245 - .L_244)
	.align		4
.L_244:
        /*0484*/ 	.word	index@(_ZN7cutlass13device_kernelIN5flash11enable_sm90INS1_16FlashAttnFwdSm90INS1_25CollectiveMainloopFwdSm90ILi2EN4cute5tupleIJNS5_1CILi1EEES8_S8_EEENS6_IJNS7_ILi128EEENS7_ILi64EEENS7_ILi256EEEEEELi256ENS_12float_e4m3_tEfNS_4arch4Sm90ELb0ELb1ELb0ELb1ELb0ELb1ELb0ELb1ELb1ELb1ELb1ELb0EEENS1_21CollectiveEpilogueFwdINS6_IJSA_SC_SB_EEES9_NS_10bfloat16_tESG_Li256ELb1ELb1ELb1ELb1EEENS1_36VarlenDynamicPersistentTileSchedulerILi128ELi64ELi256ELi128ELb1ELb1ELb1ELb1ELb0ELb1EEEEEEEEEvNT_6ParamsE)
        /*0488*/ 	.word	0x000000b8


	//----- nvinfo : EIATTR_MIN_STACK_SIZE
	.align		4
.L_245:
        /*048c*/ 	.byte	0x04, 0x12
        /*048e*/ 	.short	(.L_247 - .L_246)
	.align		4
.L_246:
        /*0490*/ 	.word	index@(_ZN7cutlass13device_kernelIN5flash11enable_sm90INS1_16FlashAttnFwdSm90INS1_25CollectiveMainloopFwdSm90ILi2EN4cute5tupleIJNS5_1CILi1EEES8_S8_EEENS6_IJNS7_ILi128EEESA_NS7_ILi256EEEEEELi256ENS_12float_e4m3_tEfNS_4arch4Sm90ELb1ELb0ELb0ELb0ELb0ELb0ELb0ELb1ELb1ELb1ELb1ELb0EEENS1_21CollectiveEpilogueFwdINS6_IJSA_SB_SA_EEES9_NS_10bfloat16_tESF_Li256ELb0ELb1ELb1ELb1EEENS1_19SingleTileSchedulerILb0ELb1ELb1ELi128EEEEEEEEEvNT_6ParamsE)
        /*0494*/ 	.word	0x00000038


	//----- nvinfo : EIATTR_MIN_STACK_SIZE
	.align		4
.L_247:
        /*0498*/ 	.byte	0x04, 0x12
        /*049a*/ 	.short	(.L_249 - .L_248)
	.align		4
.L_248:
        /*049c*/ 	.word	index@(_ZN7cutlass13device_kernelIN5flash11enable_sm90INS1_16FlashAttnFwdSm90INS1_25CollectiveMainloopFwdSm90ILi2EN4cute5tupleIJNS5_1CILi1EEES8_S8_EEENS6_IJNS7_ILi128EEESA_NS7_ILi256EEEEEELi256ENS_12float_e4m3_tEfNS_4arch4Sm90ELb1ELb0ELb0ELb1ELb0ELb0ELb0ELb1ELb1ELb1ELb1ELb0EEENS1_21CollectiveEpilogueFwdINS6_IJSA_SB_SA_EEES9_NS_10bfloat16_tESF_Li256ELb1ELb1ELb1ELb1EEENS1_36VarlenDynamicPersistentTileSchedulerILi128ELi128ELi256ELi128ELb1ELb1ELb1ELb1ELb1ELb1EEEEEEEEEvNT_6ParamsE)
        /*04a0*/ 	.word	0x00000058


	//----- nvinfo : EIATTR_MIN_STACK_SIZE
	.align		4
.L_249:
        /*04a4*/ 	.byte	0x04, 0x12
        /*04a6*/ 	.short	(.L_251 - .L_250)
	.align		4
.L_250:
        /*04a8*/ 	.word	index@(_ZN7cutlass13device_kernelIN5flash11enable_sm90INS1_16FlashAttnFwdSm90INS1_25CollectiveMainloopFwdSm90ILi2EN4cute5tupleIJNS5_1CILi1EEES8_S8_EEENS6_IJNS7_ILi128EEESA_NS7_ILi256EEEEEELi256ENS_12float_e4m3_tEfNS_4arch4Sm90ELb1ELb0ELb0ELb1ELb0ELb1ELb0ELb1ELb1ELb1ELb1ELb0EEENS1_21CollectiveEpilogueFwdINS6_IJSA_SB_SA_EEES9_NS_10bfloat16_tESF_Li256ELb1ELb1ELb1ELb1EEENS1_36VarlenDynamicPersistentTileSchedulerILi128ELi128ELi256ELi128ELb1ELb1ELb1ELb1ELb1ELb1EEEEEEEEEvNT_6ParamsE)
        /*04ac*/ 	.word	0x000001e0


	//----- nvinfo : EIATTR_MIN_STACK_SIZE
	.align		4
.L_251:
        /*04b0*/ 	.byte	0x04, 0x12
        /*04b2*/ 	.short	(.L_253 - .L_252)
	.align		4
.L_252:
        /*04b4*/ 	.word	index@(_ZN7cutlass13device_kernelIN5flash11enable_sm90INS1_16FlashAttnFwdSm90INS1_25CollectiveMainloopFwdSm90ILi2EN4cute5tupleIJNS5_1CILi1EEES8_S8_EEENS6_IJNS7_ILi128EEENS7_ILi160EEENS7_ILi192EEEEEELi192ENS_12float_e4m3_tEfNS_4arch4Sm90ELb0ELb0ELb0ELb0ELb0ELb0ELb0ELb1ELb1ELb1ELb1ELb0EEENS1_21CollectiveEpilogueFwdINS6_IJSA_SC_SB_EEES9_NS_10bfloat16_tESG_Li256ELb0ELb1ELb1ELb1EEENS1_19SingleTileSchedulerILb0ELb1ELb1ELi128EEEEEEEEEvNT_6ParamsE)
        /*04b8*/ 	.word	0x00000020


	//----- nvinfo : EIATTR_MIN_STACK_SIZE
	.align		4
.L_253:
        /*04bc*/ 	.byte	0x04, 0x12
        /*04be*/ 	.short	(.L_255 - .L_254)
	.align		4
.L_254:
        /*04c0*/ 	.word	index@(_ZN7cutlass13device_kernelIN5flash11enable_sm90INS1_16FlashAttnFwdSm90INS1_25CollectiveMainloopFwdSm90ILi2EN4cute5tupleIJNS5_1CILi1EEES8_S8_EEENS6_IJNS7_ILi128EEENS7_ILi160EEENS7_ILi192EEEEEELi192ENS_12float_e4m3_tEfNS_4arch4Sm90ELb0ELb0ELb0ELb1ELb0ELb0ELb0ELb1ELb1ELb1ELb1ELb0EEENS1_21CollectiveEpilogueFwdINS6_IJSA_SC_SB_EEES9_NS_10bfloat16_tESG_Li256ELb1ELb1ELb1ELb1EEENS1_36VarlenDynamicPersistentTileSchedulerILi128ELi160ELi256ELi128ELb1ELb1ELb1ELb0ELb1ELb1EEEEEEEEEvNT_6ParamsE)
        /*04c4*/ 	.word	0x00000048


	//----- nvinfo : EIATTR_MIN_STACK_SIZE
	.align		4
.L_255:
        /*04c8*/ 	.byte	0x04, 0x12
        /*04ca*/ 	.short	(.L_257 - .L_256)
	.align		4
.L_256:
        /*04cc*/ 	.word	index@(_ZN7cutlass13device_kernelIN5flash11enable_sm90INS1_16FlashAttnFwdSm90INS1_25CollectiveMainloopFwdSm90ILi2EN4cute5tupleIJNS5_1CILi1EEES8_S8_EEENS6_IJNS7_ILi128EEENS7_ILi160EEENS7_ILi192EEEEEELi192ENS_12float_e4m3_tEfNS_4arch4Sm90ELb0ELb0ELb0ELb1ELb0ELb1ELb0ELb1ELb1ELb1ELb1ELb0EEENS1_21CollectiveEpilogueFwdINS6_IJSA_SC_SB_EEES9_NS_10bfloat16_tESG_Li256ELb1ELb1ELb1ELb1EEENS1_36VarlenDynamicPersistentTileSchedulerILi128ELi160ELi256ELi128ELb1ELb1ELb1ELb0ELb1ELb1EEEEEEEEEvNT_6ParamsE)
        /*04d0*/ 	.word	0x000000e8


	//----- nvinfo : EIATTR_MIN_STACK_SIZE
	.align		4
.L_257:
        /*04d4*/ 	.byte	0x04, 0x12
        /*04d6*/ 	.short	(.L_259 - .L_258)
	.align		4
.L_258:
        /*04d8*/ 	.word	index@(_ZN7cutlass13device_kernelIN5flash11enable_sm90INS1_16FlashAttnFwdSm90INS1_25CollectiveMainloopFwdSm90ILi2EN4cute5tupleIJNS5_1CILi1EEES8_S8_EEENS6_IJNS7_ILi128EEENS7_ILi160EEENS7_ILi192EEEEEELi192ENS_12float_e4m3_tEfNS_4arch4Sm90ELb0ELb1ELb0ELb0ELb0ELb0ELb0ELb1ELb1ELb1ELb1ELb0EEENS1_21CollectiveEpilogueFwdINS6_IJSA_SC_SB_EEES9_NS_10bfloat16_tESG_Li256ELb0ELb1ELb1ELb1EEENS1_19SingleTileSchedulerILb0ELb1ELb1ELi128EEEEEEEEEvNT_6ParamsE)
        /*04dc*/ 	.word	0x00000020


	//----- nvinfo : EIATTR_MIN_STACK_SIZE
	.align		4
.L_259:
        /*04e0*/ 	.byte	0x04, 0x12
        /*04e2*/ 	.short	(.L_261 - .L_260)
	.align		4
.L_260:
        /*04e4*/ 	.word	index@(_ZN7cutlass13device_kernelIN5flash11enable_sm90INS1_16FlashAttnFwdSm90INS1_25CollectiveMainloopFwdSm90ILi2EN4cute5tupleIJNS5_1CILi1EEES8_S8_EEENS6_IJNS7_ILi128EEENS7_ILi160EEENS7_ILi192EEEEEELi192ENS_12float_e4m3_tEfNS_4arch4Sm90ELb0ELb1ELb0ELb1ELb0ELb0ELb0ELb1ELb1ELb1ELb1ELb0EEENS1_21CollectiveEpilogueFwdINS6_IJSA_SC_SB_EEES9_NS_10bfloat16_tESG_Li256ELb1ELb1ELb1ELb1EEENS1_36VarlenDynamicPersistentTileSchedulerILi128ELi160ELi256ELi128ELb1ELb1ELb1ELb1ELb0ELb1EEEEEEEEEvNT_6ParamsE)
        /*04e8*/ 	.word	0x00000040


	//----- nvinfo : EIATTR_MIN_STACK_SIZE
	.align		4
.L_261:
        /*04ec*/ 	.byte	0x04, 0x12
        /*04ee*/ 	.short	(.L_263 - .L_262)
	.align		4
.L_262:
        /*04f0*/ 	.word	index@(_ZN7cutlass13device_kernelIN5flash11enable_sm90INS1_16FlashAttnFwdSm90INS1_25CollectiveMainloopFwdSm90ILi2EN4cute5tupleIJNS5_1CILi1EEES8_S8_EEENS6_IJNS7_ILi128EEENS7_ILi160EEENS7_ILi192EEEEEELi192ENS_12float_e4m3_tEfNS_4arch4Sm90ELb0ELb1ELb0ELb1ELb0ELb1ELb0ELb1ELb1ELb1ELb1ELb0EEENS1_21CollectiveEpilogueFwdINS6_IJSA_SC_SB_EEES9_NS_10bfloat16_tESG_Li256ELb1ELb1ELb1ELb1EEENS1_36VarlenDynamicPersistentTileSchedulerILi128ELi160ELi256ELi128ELb1ELb1ELb1ELb1ELb0ELb1EEEEEEEEEvNT_6ParamsE)
        /*04f4*/ 	.word	0x000003b0


	//----- nvinfo : EIATTR_MIN_STACK_SIZE
	.align		4
.L_263:
        /*04f8*/ 	.byte	0x04, 0x12
        /*04fa*/ 	.short	(.L_265 - .L_264)
	.align		4
.L_264:
        /*04fc*/ 	.word	index@(_ZN7cutlass13device_kernelIN5flash11enable_sm90INS1_16FlashAttnFwdSm90INS1_25CollectiveMainloopFwdSm90ILi2EN4cute5tupleIJNS5_1CILi1EEES8_S8_EEENS6_IJNS7_ILi128EEENS7_ILi160EEENS7_ILi192EEEEEELi192ENS_12float_e4m3_tEfNS_4arch4Sm90ELb1ELb0ELb0ELb0ELb0ELb0ELb0ELb1ELb1ELb1ELb1ELb0EEENS1_21CollectiveEpilogueFwdINS6_IJSA_SC_SB_EEES9_NS_10bfloat16_tESG_Li256ELb0ELb1ELb1ELb1EEENS1_19SingleTileSchedulerILb0ELb1ELb1ELi128EEEEEEEEEvNT_6ParamsE)
        /*0500*/ 	.word	0x00000028


	//----- nvinfo : EIATTR_MIN_STACK_SIZE
	.align		4
.L_265:
        /*0504*/ 	.byte	0x04, 0x12
        /*0506*/ 	.short	(.L_267 - .L_266)
	.align		4
.L_266:
        /*0508*/ 	.word	index@(_ZN7cutlass13device_kernelIN5flash11enable_sm90INS1_16FlashAttnFwdSm90INS1_25CollectiveMainloopFwdSm90ILi2EN4cute5tupleIJNS5_1CILi1EEES8_S8_EEENS6_IJNS7_ILi128EEENS7_ILi160EEENS7_ILi192EEEEEELi192ENS_12float_e4m3_tEfNS_4arch4Sm90ELb1ELb0ELb0ELb1ELb0ELb0ELb0ELb1ELb1ELb1ELb1ELb0EEENS1_21CollectiveEpilogueFwdINS6_IJSA_SC_SB_EEES9_NS_10bfloat16_tESG_Li256ELb1ELb1ELb1ELb1EEENS1_36VarlenDynamicPersistentTileSchedulerILi128ELi160ELi256ELi128ELb1ELb1ELb1ELb1ELb1ELb1EEEEEEEEEvNT_6ParamsE)
        /*050c*/ 	.word	0x00000048


	//----- nvinfo : EIATTR_MIN_STACK_SIZE
	.align		4
.L_267:
        /*0510*/ 	.byte	0x04, 0x12
        /*0512*/ 	.short	(.L_269 - .L_268)
	.align		4
.L_268:
        /*0514*/ 	.word	index@(_ZN7cutlass13device_kernelIN5flash11enable_sm90INS1_16FlashAttnFwdSm90INS1_25CollectiveMainloopFwdSm90ILi2EN4cute5tupleIJNS5_1CILi1EEES8_S8_EEENS6_IJNS7_ILi128EEENS7_ILi160EEENS7_ILi192EEEEEELi192ENS_12float_e4m3_tEfNS_4arch4Sm90ELb1ELb0ELb0ELb1ELb0ELb1ELb0ELb1ELb1ELb1ELb1ELb0EEENS1_21CollectiveEpilogueFwdINS6_IJSA_SC_SB_EEES9_NS_10bfloat16_tESG_Li256ELb1ELb1ELb1ELb1EEENS1_36VarlenDynamicPersistentTileSchedulerILi128ELi160ELi256ELi128ELb1ELb1ELb1ELb1ELb1ELb1EEEEEEEEEvNT_6ParamsE)
        /*0518*/ 	.word	0x00000080


	//----- nvinfo : EIATTR_MIN_STACK_SIZE
	.align		4
.L_269:
        /*051c*/ 	.byte	0x04, 0x12
        /*051e*/ 	.short	(.L_271 - .L_270)
	.align		4
.L_270:
        /*0520*/ 	.word	index@(_ZN7cutlass13device_kernelIN5flash11enable_sm90INS1_16FlashAttnFwdSm90INS1_25CollectiveMainloopFwdSm90ILi2EN4cute5tupleIJNS5_1CILi1EEES8_S8_EEENS6_IJNS7_ILi128EEENS7_ILi224EEESA_EEELi128ENS_12float_e4m3_tEfNS_4arch4Sm90ELb0ELb0ELb0ELb0ELb0ELb0ELb0ELb1ELb1ELb1ELb1ELb0EEENS1_21CollectiveEpilogueFwdINS6_IJSA_SA_SB_EEES9_NS_10bfloat16_tESF_Li256ELb0ELb1ELb1ELb1EEENS1_19SingleTileSchedulerILb0ELb1ELb1ELi128EEEEEEEEEvNT_6ParamsE)
        /*0524*/ 	.word	0x00000028


	//----- nvinfo : EIATTR_MIN_STACK_SIZE
	.align		4
.L_271:
        /*0528*/ 	.byte	0x04, 0x12
        /*052a*/ 	.short	(.L_273 - .L_272)
	.align		4
.L_272:
        /*052c*/ 	.word	index@(_ZN7cutlass13device_kernelIN5flash11enable_sm90INS1_16FlashAttnFwdSm90INS1_25CollectiveMainloopFwdSm90ILi2EN4cute5tupleIJNS5_1CILi1EEES8_S8_EEENS6_IJNS7_ILi128EEENS7_ILi224EEESA_EEELi128ENS_12float_e4m3_tEfNS_4arch4Sm90ELb0ELb0ELb0ELb1ELb0ELb0ELb0ELb1ELb1ELb1ELb1ELb0EEENS1_21CollectiveEpilogueFwdINS6_IJSA_SA_SB_EEES9_NS_10bfloat16_tESF_Li256ELb1ELb1ELb1ELb1EEENS1_36VarlenDynamicPersistentTileSchedulerILi128ELi224ELi256ELi128ELb1ELb1ELb1ELb0ELb1ELb1EEEEEEEEEvNT_6ParamsE)
        /*0530*/ 	.word	0x00000050


	//----- nvinfo : EIATTR_MIN_STACK_SIZE
	.align		4
.L_273:
        /*0534*/ 	.byte	0x04, 0x12
        /*0536*/ 	.short	(.L_275 - .L_274)
	.align		4
.L_274:
        /*0538*/ 	.word	index@(_ZN7cutlass13device_kernelIN5flash11enable_sm90INS1_16FlashAttnFwdSm90INS1_25CollectiveMainloopFwdSm90ILi2EN4cute5tupleIJNS5_1CILi1EEES8_S8_EEENS6_IJNS7_ILi128EEENS7_ILi224EEESA_EEELi128ENS_12float_e4m3_tEfNS_4arch4Sm90ELb0ELb0ELb0ELb1ELb0ELb1ELb0ELb1ELb1ELb1ELb1ELb0EEENS1_21CollectiveEpilogueFwdINS6_IJSA_SA_SB_EEES9_NS_10bfloat16_tESF_Li256ELb1ELb1ELb1ELb1EEENS1_36VarlenDynamicPersistentTileSchedulerILi128ELi224ELi256ELi128ELb1ELb1ELb1ELb0ELb1ELb1EEEEEEEEEvNT_6ParamsE)
        /*053c*/ 	.word	0x00000120


	//----- nvinfo : EIATTR_MIN_STACK_SIZE
	.align		4
.L_275:
        /*0540*/ 	.byte	0x04, 0x12
        /*0542*/ 	.short	(.L_277 - .L_276)
	.align		4
.L_276:
        /*0544*/ 	.word	index@(_ZN7cutlass13device_kernelIN5flash11enable_sm90INS1_16FlashAttnFwdSm90INS1_25CollectiveMainloopFwdSm90ILi2EN4cute5tupleIJNS5_1CILi1EEES8_S8_EEENS6_IJNS7_ILi128EEENS7_ILi224EEESA_EEELi128ENS_12float_e4m3_tEfNS_4arch4Sm90ELb0ELb1ELb0ELb0ELb0ELb0ELb0ELb1ELb1ELb1ELb1ELb0EEENS1_21CollectiveEpilogueFwdINS6_IJSA_SA_SB_EEES9_NS_10bfloat16_tESF_Li256ELb0ELb1ELb1ELb1EEENS1_19SingleTileSchedulerILb0ELb1ELb1ELi128EEEEEEEEEvNT_6ParamsE)
        /*0548*/ 	.word	0x00000010


	//----- nvinfo : EIATTR_MIN_STACK_SIZE
	.align		4
.L_277:
        /*054c*/ 	.byte	0x04, 0x12
        /*054e*/ 	.short	(.L_279 - .L_278)
	.align		4
.L_278:
        /*0550*/ 	.word	index@(_ZN7cutlass13device_kernelIN5flash11enable_sm90INS1_16FlashAttnFwdSm90INS1_25CollectiveMainloopFwdSm90ILi2EN4cute5tupleIJNS5_1CILi1EEES8_S8_EEENS6_IJNS7_ILi128EEENS7_ILi224EEESA_EEELi128ENS_12float_e4m3_tEfNS_4arch4Sm90ELb0ELb1ELb0ELb1ELb0ELb0ELb0ELb1ELb1ELb1ELb1ELb0EEENS1_21CollectiveEpilogueFwdINS6_IJSA_SA_SB_EEES9_NS_10bfloat16_tESF_Li256ELb1ELb1ELb1ELb1EEENS1_36VarlenDynamicPersistentTileSchedulerILi128ELi224ELi256ELi128ELb1ELb1ELb1ELb1ELb0ELb1EEEEEEEEEvNT_6ParamsE)
        /*0554*/ 	.word	0x00000040


	//----- nvinfo : EIATTR_MIN_STACK_SIZE
	.align		4
.L_279:
        /*0558*/ 	.byte	0x04, 0x12
        /*055a*/ 	.short	(.L_281 - .L_280)
	.align		4
.L_280:
        /*055c*/ 	.word	index@(_ZN7cutlass13device_kernelIN5flash11enable_sm90INS1_16FlashAttnFwdSm90INS1_25CollectiveMainloopFwdSm90ILi2EN4cute5tupleIJNS5_1CILi1EEES8_S8_EEENS6_IJNS7_ILi128EEENS7_ILi224EEESA_EEELi128ENS_12float_e4m3_tEfNS_4arch4Sm90ELb0ELb1ELb0ELb1ELb0ELb1ELb0ELb1ELb1ELb1ELb1ELb0EEENS1_21CollectiveEpilogueFwdINS6_IJSA_SA_SB_EEES9_NS_10bfloat16_tESF_Li256ELb1ELb1ELb1ELb1EEENS1_36VarlenDynamicPersistentTileSchedulerILi128ELi224ELi256ELi128ELb1ELb1ELb1ELb1ELb0ELb1EEEEEEEEEvNT_6ParamsE)
        /*0560*/ 	.word	0x000000e0


	//----- nvinfo : EIATTR_MIN_STACK_SIZE
	.align		4
.L_281:
        /*0564*/ 	.byte	0x04, 0x12
        /*0566*/ 	.short	(.L_283 - .L_282)
	.align		4
.L_282:
        /*0568*/ 	.word	index@(_ZN7cutlass13device_kernelIN5flash11enable_sm90INS1_16FlashAttnFwdSm90INS1_25CollectiveMainloopFwdSm90ILi2EN4cute5tupleIJNS5_1CILi1EEES8_S8_EEENS6_IJNS7_ILi128EEENS7_ILi224EEESA_EEELi128ENS_12float_e4m3_tEfNS_4arch4Sm90ELb1ELb0ELb0ELb0ELb0ELb0ELb0ELb1ELb1ELb1ELb1ELb0EEENS1_21CollectiveEpilogueFwdINS6_IJSA_SA_SB_EEES9_NS_10bfloat16_tESF_Li256ELb0ELb1ELb1ELb1EEENS1_19SingleTileSchedulerILb0ELb1ELb1ELi128EEEEEEEEEvNT_6ParamsE)
        /*056c*/ 	.word	0x00000028


	//----- nvinfo : EIATTR_MIN_STACK_SIZE
	.align		4
.L_283:
        /*0570*/ 	.byte	0x04, 0x12
        /*0572*/ 	.short	(.L_285 - .L_284)
	.align		4
.L_284:
        /*0574*/ 	.word	index@(_ZN7cutlass13device_kernelIN5flash11enable_sm90INS1_16FlashAttnFwdSm90INS1_25CollectiveMainloopFwdSm90ILi2EN4cute5tupleIJNS5_1CILi1EEES8_S8_EEENS6_IJNS7_ILi128EEENS7_ILi224EEESA_EEELi128ENS_12float_e4m3_tEfNS_4arch4Sm90ELb1ELb0ELb0ELb1ELb0ELb0ELb0ELb1ELb1ELb1ELb1ELb0EEENS1_21CollectiveEpilogueFwdINS6_IJSA_SA_SB_EEES9_NS_10bfloat16_tESF_Li256ELb1ELb1ELb1ELb1EEENS1_36VarlenDynamicPersistentTileSchedulerILi128ELi224ELi256ELi128ELb1ELb1ELb1ELb1ELb1ELb1EEEEEEEEEvNT_6ParamsE)
        /*0578*/ 	.word	0x00000048


	//----- nvinfo : EIATTR_MIN_STACK_SIZE
	.align		4
.L_285:
        /*057c*/ 	.byte	0x04, 0x12
        /*057e*/ 	.short	(.L_287 - .L_286)
	.align		4
.L_286:
        /*0580*/ 	.word	index@(_ZN7cutlass13device_kernelIN5flash11enable_sm90INS1_16FlashAttnFwdSm90INS1_25CollectiveMainloopFwdSm90ILi2EN4cute5tupleIJNS5_1CILi1EEES8_S8_EEENS6_IJNS7_ILi128EEENS7_ILi224EEESA_EEELi128ENS_12float_e4m3_tEfNS_4arch4Sm90ELb1ELb0ELb0ELb1ELb0ELb1ELb0ELb1ELb1ELb1ELb1ELb0EEENS1_21CollectiveEpilogueFwdINS6_IJSA_SA_SB_EEES9_NS_10bfloat16_tESF_Li256ELb1ELb1ELb1ELb1EEENS1_36VarlenDynamicPersistentTileSchedulerILi128ELi224ELi256ELi128ELb1ELb1ELb1ELb1ELb1ELb1EEEEEEEEEvNT_6ParamsE)
        /*0584*/ 	.word	0x00000108


	//----- nvinfo : EIATTR_MIN_STACK_SIZE
	.align		4
.L_287:
        /*0588*/ 	.byte	0x04, 0x12
        /*058a*/ 	.short	(.L_289 - .L_288)
	.align		4
.L_288:
        /*058c*/ 	.word	index@(_ZN7cutlass13device_kernelIN5flash11enable_sm90INS1_16FlashAttnFwdSm90INS1_25CollectiveMainloopFwdSm90ILi2EN4cute5tupleIJNS5_1CILi1EEES8_S8_EEENS6_IJNS7_ILi192EEENS7_ILi128EEENS7_ILi96EEEEEELi96ENS_12float_e4m3_tEfNS_4arch4Sm90ELb0ELb0ELb0ELb0ELb0ELb0ELb0ELb1ELb1ELb1ELb1ELb0EEENS1_21CollectiveEpilogueFwdINS6_IJSA_SC_SB_EEES9_NS_10bfloat16_tESG_Li384ELb0ELb1ELb1ELb1EEENS1_19SingleTileSchedulerILb0ELb1ELb1ELi192EEEEEEEEEvNT_6ParamsE)
        /*0590*/ 	.word	0x00000000


	//----- nvinfo : EIATTR_MIN_STACK_SIZE
	.align		4
.L_289:
        /*0594*/ 	.byte	0x04, 0x12
        /*0596*/ 	.short	(.L_291 - .L_290)
	.align		4
.L_290:
        /*0598*/ 	.word	index@(_ZN7cutlass13device_kernelIN5flash11enable_sm90INS1_16FlashAttnFwdSm90INS1_25CollectiveMainloopFwdSm90ILi2EN4cute5tupleIJNS5_1CILi1EEES8_S8_EEENS6_IJNS7_ILi192EEENS7_ILi128EEENS7_ILi96EEEEEELi96ENS_12float_e4m3_tEfNS_4arch4Sm90ELb0ELb0ELb0ELb1ELb0ELb0ELb0ELb1ELb1ELb1ELb1ELb0EEENS1_21CollectiveEpilogueFwdINS6_IJSA_SC_SB_EEES9_NS_10bfloat16_tESG_Li384ELb1ELb1ELb1ELb1EEENS1_36VarlenDynamicPersistentTileSchedulerILi192ELi128ELi384ELi128ELb1ELb1ELb1ELb0ELb1ELb1EEEEEEEEEvNT_6ParamsE)
        /*059c*/ 	.word	0x00000030


	//----- nvinfo : EIATTR_MIN_STACK_SIZE
	.align		4
.L_291:
        /*05a0*/ 	.byte	0x04, 0x12
        /*05a2*/ 	.short	(.L_293 - .L_292)
	.align		4
.L_292:
        /*05a4*/ 	.word	index@(_ZN7cutlass13device_kernelIN5flash11enable_sm90INS1_16FlashAttnFwdSm90INS1_25CollectiveMainloopFwdSm90ILi2EN4cute5tupleIJNS5_1CILi1EEES8_S8_EEENS6_IJNS7_ILi192EEENS7_ILi128EEENS7_ILi96EEEEEELi96ENS_12float_e4m3_tEfNS_4arch4Sm90ELb0ELb0ELb0ELb1ELb0ELb1ELb0ELb1ELb1ELb1ELb1ELb0EEENS1_21CollectiveEpilogueFwdINS6_IJSA_SC_SB_EEES9_NS_10bfloat16_tESG_Li384ELb1ELb1ELb1ELb1EEENS1_36VarlenDynamicPersistentTileSchedulerILi192ELi128ELi384ELi128ELb1ELb1ELb1ELb0ELb1ELb1EEEEEEEEEvNT_6ParamsE)
        /*05a8*/ 	.word	0x000000a8


	//----- nvinfo : EIATTR_MIN_STACK_SIZE
	.align		4
.L_293:
        /*05ac*/ 	.byte	0x04, 0x12
        /*05ae*/ 	.short	(.L_295 - .L_294)
	.align		4
.L_294:
        /*05b0*/ 	.word	index@(_ZN7cutlass13device_kernelIN5flash11enable_sm90INS1_16FlashAttnFwdSm90INS1_25CollectiveMainloopFwdSm90ILi2EN4cute5tupleIJNS5_1CILi1EEES8_S8_EEENS6_IJNS7_ILi192EEENS7_ILi128EEENS7_ILi96EEEEEELi96ENS_12float_e4m3_tEfNS_4arch4Sm90ELb0ELb1ELb0ELb0ELb0ELb0ELb0ELb1ELb1ELb1ELb1ELb0EEENS1_21CollectiveEpilogueFwdINS6_IJSA_SC_SB_EEES9_NS_10bfloat16_tESG_Li384ELb0ELb1ELb1ELb1EEENS1_19SingleTileSchedulerILb0ELb1ELb1ELi192EEEEEEEEEvNT_6ParamsE)
        /*05b4*/ 	.word	0x00000000


	//----- nvinfo : EIATTR_MIN_STACK_SIZE
	.align		4
.L_295:
        /*05b8*/ 	.byte	0x04, 0x12
        /*05ba*/ 	.short	(.L_297 - .L_296)
	.align		4
.L_296:
        /*05bc*/ 	.word	index@(_ZN7cutlass13device_kernelIN5flash11enable_sm90INS1_16FlashAttnFwdSm90INS1_25CollectiveMainloopFwdSm90ILi2EN4cute5tupleIJNS5_1CILi1EEES8_S8_EEENS6_IJNS7_ILi192EEENS7_ILi128EEENS7_ILi96EEEEEELi96ENS_12float_e4m3_tEfNS_4arch4Sm90ELb0ELb1ELb0ELb1ELb0ELb0ELb0ELb1ELb1ELb1ELb1ELb0EEENS1_21CollectiveEpilogueFwdINS6_IJSA_SC_SB_EEES9_NS_10bfloat16_tESG_Li384ELb1ELb1ELb1ELb1EEENS1_36VarlenDynamicPersistentTileSchedulerILi192ELi128ELi384ELi128ELb1ELb1ELb1ELb1ELb0ELb1EEEEEEEEEvNT_6ParamsE)
        /*05c0*/ 	.word	0x00000028


	//----- nvinfo : EIATTR_MIN_STACK_SIZE
	.align		4
.L_297:
        /*05c4*/ 	.byte	0x04, 0x12
        /*05c6*/ 	.short	(.L_299 - .L_298)
	.align		4
.L_298:
        /*05c8*/ 	.word	index@(_ZN7cutlass13device_kernelIN5flash11enable_sm90INS1_16FlashAttnFwdSm90INS1_25CollectiveMainloopFwdSm90ILi2EN4cute5tupleIJNS5_1CILi1EEES8_S8_EEENS6_IJNS7_ILi192EEENS7_ILi128EEENS7_ILi96EEEEEELi96ENS_12float_e4m3_tEfNS_4arch4Sm90ELb0ELb1ELb0ELb1ELb0ELb1ELb0ELb1ELb1ELb1ELb1ELb0EEENS1_21CollectiveEpilogueFwdINS6_IJSA_SC_SB_EEES9_NS_10bfloat16_tESG_Li384ELb1ELb1ELb1ELb1EEENS1_36VarlenDynamicPersistentTileSchedulerILi192ELi128ELi384ELi128ELb1ELb1ELb1ELb1ELb0ELb1EEEEEEEEEvNT_6ParamsE)
        /*05cc*/ 	.word	0x00000090


	//----- nvinfo : EIATTR_MIN_STACK_SIZE
	.align		4
.L_299:
        /*05d0*/ 	.byte	0x04, 0x12
        /*05d2*/ 	.short	(.L_301 - .L_300)
	.align		4
.L_300:
        /*05d4*/ 	.word	index@(_ZN7cutlass13device_kernelIN5flash11enable_sm90INS1_16FlashAttnFwdSm90INS1_25CollectiveMainloopFwdSm90ILi2EN4cute5tupleIJNS5_1CILi1EEES8_S8_EEENS6_IJNS7_ILi192EEENS7_ILi128EEENS7_ILi96EEEEEELi96ENS_12float_e4m3_tEfNS_4arch4Sm90ELb1ELb0ELb0ELb0ELb0ELb0ELb0ELb1ELb1ELb1ELb1ELb0EEENS1_21CollectiveEpilogueFwdINS6_IJSA_SC_SB_EEES9_NS_10bfloat16_tESG_Li384ELb0ELb1ELb1ELb1EEENS1_19SingleTileSchedulerILb0ELb1ELb1ELi192EEEEEEEEEvNT_6ParamsE)
        /*05d8*/ 	.word	0x00000000


	//----- nvinfo : EIATTR_MIN_STACK_SIZE
	.align		4
.L_301:
        /*05dc*/ 	.byte	0x04, 0x12
        /*05de*/ 	.short	(.L_303 - .L_302)
	.align		4
.L_302:
        /*05e0*/ 	.word	index@(_ZN7cutlass13device_kernelIN5flash11enable_sm90INS1_16FlashAttnFwdSm90INS1_25CollectiveMainloopFwdSm90ILi2EN4cute5tupleIJNS5_1CILi1EEES8_S8_EEENS6_IJNS7_ILi192EEENS7_ILi128EEENS7_ILi96EEEEEELi96ENS_12float_e4m3_tEfNS_4arch4Sm90ELb1ELb0ELb0ELb1ELb0ELb0ELb0ELb1ELb1ELb1ELb1ELb0EEENS1_21CollectiveEpilogueFwdINS6_IJSA_SC_SB_EEES9_NS_10bfloat16_tESG_Li384ELb1ELb1ELb1ELb1EEENS1_36VarlenDynamicPersistentTileSchedulerILi192ELi128ELi384ELi128ELb1ELb1ELb1ELb1ELb1ELb1EEEEEEEEEvNT_6ParamsE)
        /*05e4*/ 	.word	0x00000028


	//----- nvinfo : EIATTR_MIN_STACK_SIZE
	.align		4
.L_303:
        /*05e8*/ 	.byte	0x04, 0x12
        /*05ea*/ 	.short	(.L_305 - .L_304)
	.align		4
.L_304:
        /*05ec*/ 	.word	index@(_ZN7cutlass13device_kernelIN5flash11enable_sm90INS1_16FlashAttnFwdSm90INS1_25CollectiveMainloopFwdSm90ILi2EN4cute5tupleIJNS5_1CILi1EEES8_S8_EEENS6_IJNS7_ILi192EEENS7_ILi128EEENS7_ILi96EEEEEELi96ENS_12float_e4m3_tEfNS_4arch4Sm90ELb1ELb0ELb0ELb1ELb0ELb1ELb0ELb1ELb1ELb1ELb1ELb0EEENS1_21CollectiveEpilogueFwdINS6_IJSA_SC_SB_EEES9_NS_10bfloat16_tESG_Li384ELb1ELb1ELb1ELb1EEENS1_36VarlenDynamicPersistentTileSchedulerILi192ELi128ELi384ELi128ELb1ELb1ELb1ELb1ELb1ELb1EEEEEEEEEvNT_6ParamsE)
        /*05f0*/ 	.word	0x000000a0


	//----- nvinfo : EIATTR_MIN_STACK_SIZE
	.align		4
.L_305:
        /*05f4*/ 	.byte	0x04, 0x12
        /*05f6*/ 	.short	(.L_307 - .L_306)
	.align		4
.L_306:
        /*05f8*/ 	.word	index@(_ZN7cutlass13device_kernelIN5flash11enable_sm90INS1_16FlashAttnFwdSm90INS1_25CollectiveMainloopFwdSm90ILi2EN4cute5tupleIJNS5_1CILi1EEES8_S8_EEENS6_IJNS7_ILi192EEENS7_ILi160EEENS7_ILi64EEEEEELi64ENS_12float_e4m3_tEfNS_4arch4Sm90ELb0ELb0ELb0ELb0ELb0ELb0ELb0ELb1ELb1ELb1ELb1ELb0EEENS1_21CollectiveEpilogueFwdINS6_IJSA_SC_SB_EEES9_NS_10bfloat16_tESG_Li384ELb0ELb1ELb1ELb1EEENS1_19SingleTileSchedulerILb0ELb1ELb1ELi192EEEEEEEEEvNT_6ParamsE)
        /*05fc*/ 	.word	0x00000000


	//----- nvinfo : EIATTR_MIN_STACK_SIZE
	.align		4
.L_307:
        /*0600*/ 	.byte	0x04, 0x12
        /*0602*/ 	.short	(.L_309 - .L_308)
	.align		4
.L_308:
        /*0604*/ 	.word	index@(_ZN7cutlass13device_kernelIN5flash11enable_sm90INS1_16FlashAttnFwdSm90INS1_25CollectiveMainloopFwdSm90ILi2EN4cute5tupleIJNS5_1CILi1EEES8_S8_EEENS6_IJNS7_ILi192EEENS7_ILi160EEENS7_ILi64EEEEEELi64ENS_12float_e4m3_tEfNS_4arch4Sm90ELb0ELb0ELb0ELb1ELb0ELb0ELb0ELb1ELb1ELb1ELb1ELb0EEENS1_21CollectiveEpilogueFwdINS6_IJSA_SC_SB_EEES9_NS_10bfloat16_tESG_Li384ELb1ELb1ELb1ELb1EEENS1_36VarlenDynamicPersistentTileSchedulerILi192ELi160ELi384ELi128ELb1ELb1ELb1ELb0ELb1ELb1EEEEEEEEEvNT_6ParamsE)
        /*0608*/ 	.word	0x00000020


	//----- nvinfo : EIATTR_MIN_STACK_SIZE
	.align		4
.L_309:
        /*060c*/ 	.byte	0x04, 0x12
        /*060e*/ 	.short	(.L_311 - .L_310)
	.align		4
.L_310:
        /*0610*/ 	.word	index@(_ZN7cutlass13device_kernelIN5flash11enable_sm90INS1_16FlashAttnFwdSm90INS1_25CollectiveMainloopFwdSm90ILi2EN4cute5tupleIJNS5_1CILi1EEES8_S8_EEENS6_IJNS7_ILi192EEENS7_ILi160EEENS7_ILi64EEEEEELi64ENS_12float_e4m3_tEfNS_4arch4Sm90ELb0ELb0ELb0ELb1ELb0ELb1ELb0ELb1ELb1ELb1ELb1ELb0EEENS1_21CollectiveEpilogueFwdINS6_IJSA_SC_SB_EEES9_NS_10bfloat16_tESG_Li384ELb1ELb1ELb1ELb1EEENS1_36VarlenDynamicPersistentTileSchedulerILi192ELi160ELi384ELi128ELb1ELb1ELb1ELb0ELb1ELb1EEEEEEEEEvNT_6ParamsE)
        /*0614*/ 	.word	0x00000098


	//----- nvinfo : EIATTR_MIN_STACK_SIZE
	.align		4
.L_311:
        /*0618*/ 	.byte	0x04, 0x12
        /*061a*/ 	.short	(.L_313 - .L_312)
	.align		4
.L_312:
        /*061c*/ 	.word	index@(_ZN7cutlass13device_kernelIN5flash11enable_sm90INS1_16FlashAttnFwdSm90INS1_25CollectiveMainloopFwdSm90ILi2EN4cute5tupleIJNS5_1CILi1EEES8_S8_EEENS6_IJNS7_ILi192EEENS7_ILi160EEENS7_ILi64EEEEEELi64ENS_12float_e4m3_tEfNS_4arch4Sm90ELb0ELb1ELb0ELb0ELb0ELb0ELb0ELb1ELb1ELb1ELb1ELb0EEENS1_21CollectiveEpilogueFwdINS6_IJSA_SC_SB_EEES9_NS_10bfloat16_tESG_Li384ELb0ELb1ELb1ELb1EEENS1_19SingleTileSchedulerILb0ELb1ELb1ELi192EEEEEEEEEvNT_6ParamsE)
        /*0620*/ 	.word	0x00000000


	//----- nvinfo : EIATTR_MIN_STACK_SIZE
	.align		4
.L_313:
        /*0624*/ 	.byte	0x04, 0x12
        /*0626*/ 	.short	(.L_315 - .L_314)
	.align		4
.L_314:
        /*0628*/ 	.word	index@(_ZN7cutlass13device_kernelIN5flash11enable_sm90INS1_16FlashAttnFwdSm90INS1_25CollectiveMainloopFwdSm90ILi2EN4cute5tupleIJNS5_1CILi1EEES8_S8_EEENS6_IJNS7_ILi192EEENS7_ILi160EEENS7_ILi64EEEEEELi64ENS_12float_e4m3_tEfNS_4arch4Sm90ELb0ELb1ELb0ELb1ELb0ELb0ELb0ELb1ELb1ELb1ELb1ELb0EEENS1_21CollectiveEpilogueFwdINS6_IJSA_SC_SB_EEES9_NS_10bfloat16_tESG_Li384ELb1ELb1ELb1ELb1EEENS1_36VarlenDynamicPersistentTileSchedulerILi192ELi160ELi384ELi128ELb1ELb1ELb1ELb1ELb0ELb1EEEEEEEEEvNT_6ParamsE)
        /*062c*/ 	.word	0x00000018


	//----- nvinfo : EIATTR_MIN_STACK_SIZE
	.align		4
.L_315:
        /*0630*/ 	.byte	0x04, 0x12
        /*0632*/ 	.short	(.L_317 - .L_316)
	.align		4
.L_316:
        /*0634*/ 	.word	index@(_ZN7cutlass13device_kernelIN5flash11enable_sm90INS1_16FlashAttnFwdSm90INS1_25CollectiveMainloopFwdSm90ILi2EN4cute5tupleIJNS5_1CILi1EEES8_S8_EEENS6_IJNS7_ILi192EEENS7_ILi160EEENS7_ILi64EEEEEELi64ENS_12float_e4m3_tEfNS_4arch4Sm90ELb0ELb1ELb0ELb1ELb0ELb1ELb0ELb1ELb1ELb1ELb1ELb0EEENS1_21CollectiveEpilogueFwdINS6_IJSA_SC_SB_EEES9_NS_10bfloat16_tESG_Li384ELb1ELb1ELb1ELb1EEENS1_36VarlenDynamicPersistentTileSchedulerILi192ELi160ELi384ELi128ELb1ELb1ELb1ELb1ELb0ELb1EEEEEEEEEvNT_6ParamsE)
        /*0638*/ 	.word	0x00000070


	//----- nvinfo : EIATTR_MIN_STACK_SIZE
	.align		4
.L_317:
        /*063c*/ 	.byte	0x04, 0x12
        /*063e*/ 	.short	(.L_319 - .L_318)
	.align		4
.L_318:
        /*0640*/ 	.word	index@(_ZN7cutlass13device_kernelIN5flash11enable_sm90INS1_16FlashAttnFwdSm90INS1_25CollectiveMainloopFwdSm90ILi2EN4cute5tupleIJNS5_1CILi1EEES8_S8_EEENS6_IJNS7_ILi192EEENS7_ILi160EEENS7_ILi64EEEEEELi64ENS_12float_e4m3_tEfNS_4arch4Sm90ELb1ELb0ELb0ELb0ELb0ELb0ELb0ELb1ELb1ELb1ELb1ELb0EEENS1_21CollectiveEpilogueFwdINS6_IJSA_SC_SB_EEES9_NS_10bfloat16_tESG_Li384ELb0ELb1ELb1ELb1EEENS1_19SingleTileSchedulerILb0ELb1ELb1ELi192EEEEEEEEEvNT_6ParamsE)
        /*0644*/ 	.word	0x00000000


	//----- nvinfo : EIATTR_MIN_STACK_SIZE
	.align		4
.L_319:
        /*0648*/ 	.byte	0x04, 0x12
        /*064a*/ 	.short	(.L_321 - .L_320)
	.align		4
.L_320:
        /*064c*/ 	.word	index@(_ZN7cutlass13device_kernelIN5flash11enable_sm90INS1_16FlashAttnFwdSm90INS1_25CollectiveMainloopFwdSm90ILi2EN4cute5tupleIJNS5_1CILi1EEES8_S8_EEENS6_IJNS7_ILi192EEENS7_ILi160EEENS7_ILi64EEEEEELi64ENS_12float_e4m3_tEfNS_4arch4Sm90ELb1ELb0ELb0ELb1ELb0ELb0ELb0ELb1ELb1ELb1ELb1ELb0EEENS1_21CollectiveEpilogueFwdINS6_IJSA_SC_SB_EEES9_NS_10bfloat16_tESG_Li384ELb1ELb1ELb1ELb1EEENS1_36VarlenDynamicPersistentTileSchedulerILi192ELi160ELi384ELi128ELb1ELb1ELb1ELb1ELb1ELb1EEEEEEEEEvNT_6ParamsE)
        /*0650*/ 	.word	0x00000020


	//----- nvinfo : EIATTR_MIN_STACK_SIZE
	.align		4
.L_321:
        /*0654*/ 	.byte	0x04, 0x12
        /*0656*/ 	.short	(.L_323 - .L_322)
	.align		4
.L_322:
        /*0658*/ 	.word	index@(_ZN7cutlass13device_kernelIN5flash11enable_sm90INS1_16FlashAttnFwdSm90INS1_25CollectiveMainloopFwdSm90ILi2EN4cute5tupleIJNS5_1CILi1EEES8_S8_EEENS6_IJNS7_ILi192EEENS7_ILi160EEENS7_ILi64EEEEEELi64ENS_12float_e4m3_tEfNS_4arch4Sm90ELb1ELb0ELb0ELb1ELb0ELb1ELb0ELb1ELb1ELb1ELb1ELb0EEENS1_21CollectiveEpilogueFwdINS6_IJSA_SC_SB_EEES9_NS_10bfloat16_tESG_Li384ELb1ELb1ELb1ELb1EEENS1_36VarlenDynamicPersistentTileSchedulerILi192ELi160ELi384ELi128ELb1ELb1ELb1ELb1ELb1ELb1EEEEEEEEEvNT_6ParamsE)
        /*065c*/ 	.word	0x00000098
.L_323:


//--------------------- .nv.compat                --------------------------
	.section	.nv.compat,"",@"SHT_CUDA_COMPAT_INFO"
	.align	4
        /*0000*/ 	.byte	0x02, 0x09, 0x01, 0x00, 0x02, 0x02, 0x04, 0x00, 0x02, 0x05, 0x05, 0x00, 0x03, 0x07, 0x01, 0x01
        /*0010*/ 	.byte	0x02, 0x03, 0x01, 0x00, 0x02, 0x06, 0x01, 0x00, 0x04, 0x0b, 0x08, 0x00, 0x00, 0x00, 0x00, 0x00
        /*0020*/ 	.byte	0x00, 0x00, 0x00, 0x00


//--------------------- .nv.info._ZN7cutlass13device_kernelIN5flash11enable_sm90INS1_16FlashAttnFwdSm90INS1_25CollectiveMainloopFwdSm90ILi2EN4cute5tupleIJNS5_1CILi1EEES8_S8_EEENS6_IJNS7_ILi128EEESA_NS7_ILi256EEEEEELi256ENS_12float_e4m3_tEfNS_4arch4Sm90ELb0ELb0ELb0ELb0ELb0ELb0ELb0ELb1ELb1ELb1ELb1ELb0EEENS1_21CollectiveEpilogueFwdINS6_IJSA_SB_SA_EEES9_NS_10bfloat16_tESF_Li256ELb0ELb1ELb1ELb1EEENS1_19SingleTileSchedulerILb0ELb1ELb1ELi128EEEEEEEEEvNT_6ParamsE --------------------------
	.section	.nv.info._ZN7cutlass13device_kernelIN5flash11enable_sm90INS1_16FlashAttnFwdSm90INS1_25CollectiveMainloopFwdSm90ILi2EN4cute5tupleIJNS5_1CILi1EEES8_S8_EEENS6_IJNS7_ILi128EEESA_NS7_ILi256EEEEEELi256ENS_12float_e4m3_tEfNS_4arch4Sm90ELb0ELb0ELb0ELb0ELb0ELb0ELb0ELb1ELb1ELb1ELb1ELb0EEENS1_21CollectiveEpilogueFwdINS6_IJSA_SB_SA_EEES9_NS_10bfloat16_tESF_Li256ELb0ELb1ELb1ELb1EEENS1_19SingleTileSchedulerILb0ELb1ELb1ELi128EEEEEEEEEvNT_6ParamsE,"",@"SHT_CUDA_INFO"
	.sectionflags	@""
	.align	4


	//----- nvinfo : EIATTR_CUDA_API_VERSION
	.align		4
        /*0000*/ 	.byte	0x04, 0x37
        /*0002*/ 	.short	(.L_325 - .L_324)
.L_324:
        /*0004*/ 	.word	0x00000082


	//----- nvinfo : EIATTR_KPARAM_INFO
	.align		4
.L_325:
        /*0008*/ 	.byte	0x04, 0x17
        /*000a*/ 	.short	(.L_327 - .L_326)
.L_326:
        /*000c*/ 	.word	0x00000000
        /*0010*/ 	.short	0x0000
        /*0012*/ 	.short	0x0070
        /*0014*/ 	.byte	0x00, 0xf0, 0x01, 0x28


	//----- nvinfo : EIATTR_SPARSE_MMA_MASK
	.align		4
.L_327:
        /*0018*/ 	.byte	0x03, 0x50
        /*001a*/ 	.short	0x0000


	//----- nvinfo : EIATTR_MAXREG_COUNT
	.align		4
        /*001c*/ 	.byte	0x03, 0x1b
        /*001e*/ 	.short	0x00a8


	//----- nvinfo : EIATTR_NUM_BARRIERS
	.align		4
        /*0020*/ 	.byte	0x02, 0x4c
        /*0022*/ 	.byte	0x10
	.zero		1


	//----- nvinfo : EIATTR_EXTERNS
	.align		4
        /*0024*/ 	.byte	0x04, 0x0f
        /*0026*/ 	.short	(.L_329 - .L_328)


	//   ....[0]....
	.align		4
.L_328:
        /*0028*/ 	.word	index@(__assertfail)


	//----- nvinfo : EIATTR_ANNOTATIONS
	.align		4
.L_329:
        /*002c*/ 	.byte	0x04, 0x55
        /*002e*/ 	.short	(.L_331 - .L_330)


	//   ....[0]....
.L_330:
        /*0030*/ 	.word	0x00000001
        /*0034*/ 	.byte	0x40, 0x09, 0x00, 0x00, 0x01, 0x00, 0x00, 0x00, 0xf0, 0x16, 0x00, 0x00, 0x01, 0x00, 0x00, 0x00
        /* <DEDUP_REMOVED lines=17> */
        /*0154*/ 	.byte	0x60, 0xf0, 0x00, 0x00


	//----- nvinfo : EIATTR_MERCURY_ISA_VERSION
	.align		4
.L_331:
        /*0158*/ 	.byte	0x03, 0x5f
        /*015a*/ 	.short	0x0101


	//----- nvinfo : EIATTR_INT_WARP_WIDE_INSTR_OFFSETS
	.align		4
        /*015c*/ 	.byte	0x04, 0x31
        /*015e*/ 	.short	(.L_333 - .L_332)


	//   ....[0]....
.L_332:
        /*0160*/ 	.word	0x00000120


	//   ....[1]....
        /*0164*/ 	.word	0x000001c0


	//   ....[2]....
        /*0168*/ 	.word	0x00000230


	//----- nvinfo : EIATTR_COOP_GROUP_MASK_REGIDS
	.align		4
.L_333:
        /*016c*/ 	.byte	0x04, 0x29
        /*016e*/ 	.short	(.L_335 - .L_334)


	//   ....[0]....
.L_334:
        /*0170*/ 	.word	0xffffffff


	//   ....[1]....
        /*0174*/ 	.word	0xffffffff


	//   ....[2]....
        /*0178*/ 	.word	0xffffffff


	//   ....[3]....
        /*017c*/ 	.word	0xffffffff


	//   ....[4]....
        /*0180*/ 	.word	0xffffffff


	//   ....[5]....
        /*0184*/ 	.word	0xffffffff


	//   ....[6]....
        /*0188*/ 	.word	0xffffffff


	//   ....[7]....
        /*018c*/ 	.word	0xffffffff


	//   ....[8]....
        /*0190*/ 	.word	0xffffffff


	//   ....[9]....
        /*0194*/ 	.word	0xffffffff


	//   ....[10]....
        /*0198*/ 	.word	0xffffffff


	//   ....[11]....
        /*019c*/ 	.word	0xffffffff


	//   ....[12]....
        /*01a0*/ 	.word	0xffffffff


	//   ....[13]....
        /*01a4*/ 	.word	0xffffffff


	//   ....[14]....
        /*01a8*/ 	.word	0xffffffff


	//   ....[15]....
        /*01ac*/ 	.word	0xffffffff


	//   ....[16]....
        /*01b0*/ 	.word	0xffffffff


	//   ....[17]....
        /*01b4*/ 	.word	0xffffffff


	//   ....[18]....
        /*01b8*/ 	.word	0xffffffff


	//   ....[19]....
        /*01bc*/ 	.word	0xffffffff


	//   ....[20]....
        /*01c0*/ 	.word	0xffffffff


	//   ....[21]....
        /*01c4*/ 	.word	0xffffffff


	//   ....[22]....
        /*01c8*/ 	.word	0xffffffff


	//   ....[23]....
        /*01cc*/ 	.word	0xffffffff


	//   ....[24]....
        /*01d0*/ 	.word	0xffffffff


	//   ....[25]....
        /*01d4*/ 	.word	0xffffffff


	//   ....[26]....
        /*01d8*/ 	.word	0xffffffff


	//   ....[27]....
        /*01dc*/ 	.word	0xffffffff


	//   ....[28]....
        /*01e0*/ 	.word	0xffffffff


	//   ....[29]....
        /*01e4*/ 	.word	0xffffffff


	//   ....[30]....
        /*01e8*/ 	.word	0xffffffff


	//   ....[31]....
        /*01ec*/ 	.word	0xffffffff


	//   ....[32]....
        /*01f0*/ 	.word	0xffffffff


	//   ....[33]....
        /*01f4*/ 	.word	0xffffffff


	//   ....[34]....
        /*01f8*/ 	.word	0xffffffff


	//   ....[35]....
        /*01fc*/ 	.word	0xffffffff


	//   ....[36]....
        /*0200*/ 	.word	0xffffffff


	//   ....[37]....
        /*0204*/ 	.word	0xffffffff


	//   ....[38]....
        /*0208*/ 	.word	0xffffffff


	//   ....[39]....
        /*020c*/ 	.word	0xffffffff


	//   ....[40]....
        /*0210*/ 	.word	0xffffffff


	//   ....[41]....
        /*0214*/ 	.word	0xffffffff


	//   ....[42]....
        /*0218*/ 	.word	0xffffffff


	//   ....[43]....
        /*021c*/ 	.word	0xffffffff


	//   ....[44]....
        /*0220*/ 	.word	0xffffffff


	//   ....[45]....
        /*0224*/ 	.word	0xffffffff


	//   ....[46]....
        /*0228*/ 	.word	0xffffffff


	//   ....[47]....
        /*022c*/ 	.word	0xffffffff


	//   ....[48]....
        /*0230*/ 	.word	0xffffffff


	//   ....[49]....
        /*0234*/ 	.word	0xffffffff


	//   ....[50]....
        /*0238*/ 	.word	0xffffffff


	//   ....[51]....
        /*023c*/ 	.word	0xffffffff


	//   ....[52]....
        /*0240*/ 	.word	0xffffffff


	//   ....[53]....
        /*0244*/ 	.word	0xffffffff


	//   ....[54]....
        /*0248*/ 	.word	0xffffffff


	//   ....[55]....
        /*024c*/ 	.word	0xffffffff


	//   ....[56]....
        /*0250*/ 	.word	0xffffffff


	//   ....[57]....
        /*0254*/ 	.word	0xffffffff


	//   ....[58]....
        /*0258*/ 	.word	0xffffffff


	//   ....[59]....
        /*025c*/ 	.word	0xffffffff


	//   ....[60]....
        /*0260*/ 	.word	0xffffffff


	//   ....[61]....
        /*0264*/ 	.word	0xffffffff


	//   ....[62]....
        /*0268*/ 	.word	0xffffffff


	//   ....[63]....
        /*026c*/ 	.word	0xffffffff


	//   ....[64]....
        /*0270*/ 	.word	0xffffffff


	//   ....[65]....
        /*0274*/ 	.word	0xffffffff


	//   ....[66]....
        /*0278*/ 	.word	0xffffffff


	//   ....[67]....
        /*027c*/ 	.word	0xffffffff


	//   ....[68]....
        /*0280*/ 	.word	0xffffffff


	//   ....[69]....
        /*0284*/ 	.word	0xffffffff


	//   ....[70]....
        /*0288*/ 	.word	0xffffffff


	//   ....[71]....
        /*028c*/ 	.word	0xffffffff


	//   ....[72]....
        /*0290*/ 	.word	0xffffffff


	//   ....[73]....
        /*0294*/ 	.word	0xffffffff


	//   ....[74]....
        /*0298*/ 	.word	0xffffffff


	//   ....[75]....
        /*029c*/ 	.word	0xffffffff


	//   ....[76]....
        /*02a0*/ 	.word	0xffffffff


	//   ....[77]....
        /*02a4*/ 	.word	0xffffffff


	//   ....[78]....
        /*02a8*/ 	.word	0xffffffff


	//   ....[79]....
        /*02ac*/ 	.word	0xffffffff


	//   ....[80]....
        /*02b0*/ 	.word	0xffffffff


	//   ....[81]....
        /*02b4*/ 	.word	0xffffffff


	//   ....[82]....
        /*02b8*/ 	.word	0xffffffff


	//   ....[83]....
        /*02bc*/ 	.word	0xffffffff


	//   ....[84]....
        /*02c0*/ 	.word	0xffffffff


	//   ....[85]....
        /*02c4*/ 	.word	0xffffffff


	//   ....[86]....
        /*02c8*/ 	.word	0xffffffff


	//   ....[87]....
        /*02cc*/ 	.word	0xffffffff


	//   ....[88]....
        /*02d0*/ 	.word	0xffffffff


	//   ....[89]....
        /*02d4*/ 	.word	0xffffffff


	//   ....[90]....
        /*02d8*/ 	.word	0xffffffff


	//   ....[91]....
        /*02dc*/ 	.word	0xffffffff


	//   ....[92]....
        /*02e0*/ 	.word	0xffffffff


	//   ....[93]....
        /*02e4*/ 	.word	0xffffffff


	//   ....[94]....
        /*02e8*/ 	.word	0xffffffff


	//   ....[95]....
        /*02ec*/ 	.word	0xffffffff


	//   ....[96]....
        /*02f0*/ 	.word	0xffffffff


	//   ....[97]....
        /*02f4*/ 	.word	0xffffffff


	//   ....[98]....
        /*02f8*/ 	.word	0xffffffff


	//   ....[99]....
        /*02fc*/ 	.word	0xffffffff


	//   ....[100]....
        /*0300*/ 	.word	0xffffffff


	//   ....[101]....
        /*0304*/ 	.word	0xffffffff


	//   ....[102]....
        /*0308*/ 	.word	0xffffffff


	//   ....[103]....
        /*030c*/ 	.word	0xffffffff


	//   ....[104]....
        /*0310*/ 	.word	0xffffffff


	//   ....[105]....
        /*0314*/ 	.word	0xffffffff


	//   ....[106]....
        /*0318*/ 	.word	0xffffffff


	//   ....[107]....
        /*031c*/ 	.word	0xffffffff


	//   ....[108]....
        /*0320*/ 	.word	0xffffffff


	//   ....[109]....
        /*0324*/ 	.word	0xffffffff


	//   ....[110]....
        /*0328*/ 	.word	0xffffffff


	//   ....[111]....
        /*032c*/ 	.word	0xffffffff


	//   ....[112]....
        /*0330*/ 	.word	0xffffffff


	//   ....[113]....
        /*0334*/ 	.word	0xffffffff


	//   ....[114]....
        /*0338*/ 	.word	0xffffffff


	//   ....[115]....
        /*033c*/ 	.word	0xffffffff


	//   ....[116]....
        /*0340*/ 	.word	0xffffffff


	//   ....[117]....
        /*0344*/ 	.word	0xffffffff


	//   ....[118]....
        /*0348*/ 	.word	0xffffffff


	//   ....[119]....
        /*034c*/ 	.word	0xffffffff


	//   ....[120]....
        /*0350*/ 	.word	0xffffffff


	//   ....[121]....
        /*0354*/ 	.word	0xffffffff


	//   ....[122]....
        /*0358*/ 	.word	0xffffffff


	//   ....[123]....
        /*035c*/ 	.word	0xffffffff


	//   ....[124]....
        /*0360*/ 	.word	0xffffffff


	//   ....[125]....
        /*0364*/ 	.word	0xffffffff


	//   ....[126]....
        /*0368*/ 	.word	0xffffffff


	//   ....[127]....
        /*036c*/ 	.word	0xffffffff


	//   ....[128]....
        /*0370*/ 	.word	0xffffffff


	//   ....[129]....
        /*0374*/ 	.word	0xffffffff


	//   ....[130]....
        /*0378*/ 	.word	0xffffffff


	//   ....[131]....
        /*037c*/ 	.word	0xffffffff


	//   ....[132]....
        /*0380*/ 	.word	0xffffffff


	//   ....[133]....
        /*0384*/ 	.word	0xffffffff


	//   ....[134]....
        /*0388*/ 	.word	0xffffffff


	//   ....[135]....
        /*038c*/ 	.word	0xffffffff


	//   ....[136]....
        /*0390*/ 	.word	0xffffffff


	//   ....[137]....
        /*0394*/ 	.word	0xffffffff


	//   ....[138]....
        /*0398*/ 	.word	0xffffffff


	//   ....[139]....
        /*039c*/ 	.word	0xffffffff


	//   ....[140]....
        /*03a0*/ 	.word	0xffffffff


	//   ....[141]....
        /*03a4*/ 	.word	0xffffffff


	//   ....[142]....
        /*03a8*/ 	.word	0xffffffff


	//   ....[143]....
        /*03ac*/ 	.word	0xffffffff


	//   ....[144]....
        /*03b0*/ 	.word	0xffffffff


	//   ....[145]....
        /*03b4*/ 	.word	0xffffffff


	//   ....[146]....
        /*03b8*/ 	.word	0xffffffff


	//   ....[147]....
        /*03bc*/ 	.word	0xffffffff


	//   ....[148]....
        /*03c0*/ 	.word	0xffffffff


	//   ....[149]....
        /*03c4*/ 	.word	0xffffffff


	//   ....[150]....
        /*03c8*/ 	.word	0xffffffff


	//   ....[151]....
        /*03cc*/ 	.word	0xffffffff


	//   ....[152]....
        /*03d0*/ 	.word	0xffffffff


	//   ....[153]....
        /*03d4*/ 	.word	0xffffffff


	//   ....[154]....
        /*03d8*/ 	.word	0xffffffff


	//   ....[155]....
        /*03dc*/ 	.word	0xffffffff


	//   ....[156]....
        /*03e0*/ 	.word	0xffffffff


	//   ....[157]....
        /*03e4*/ 	.word	0xffffffff


	//   ....[158]....
        /*03e8*/ 	.word	0xffffffff


	//   ....[159]....
        /*03ec*/ 	.word	0xffffffff


	//   ....[160]....
        /*03f0*/ 	.word	0xffffffff


	//   ....[161]....
        /*03f4*/ 	.word	0xffffffff


	//   ....[162]....
        /*03f8*/ 	.word	0xffffffff


	//   ....[163]....
        /*03fc*/ 	.word	0xffffffff


	//   ....[164]....
        /*0400*/ 	.word	0xffffffff


	//   ....[165]....
        /*0404*/ 	.word	0xffffffff


	//   ....[166]....
        /*0408*/ 	.word	0xffffffff


	//   ....[167]....
        /*040c*/ 	.word	0xffffffff


	//   ....[168]....
        /*0410*/ 	.word	0xffffffff


	//   ....[169]....
        /*0414*/ 	.word	0xffffffff


	//   ....[170]....
        /*0418*/ 	.word	0xffffffff


	//   ....[171]....
        /*041c*/ 	.word	0xffffffff


	//   ....[172]....
        /*0420*/ 	.word	0xffffffff


	//   ....[173]....
        /*0424*/ 	.word	0xffffffff


	//   ....[174]....
        /*0428*/ 	.word	0xffffffff


	//   ....[175]....
        /*042c*/ 	.word	0x0500000f


	//   ....[176]....
        /*0430*/ 	.word	0x0500000f


	//   ....[177]....
        /*0434*/ 	.word	0x0500000f


	//   ....[178]....
        /*0438*/ 	.word	0x0500000f


	//   ....[179]....
        /*043c*/ 	.word	0x0500000f


	//   ....[180]....
        /*0440*/ 	.word	0x0500000f


	//   ....[181]....
        /*0444*/ 	.word	0x0500000f


	//   ....[182]....
        /*0448*/ 	.word	0x0500000f


	//   ....[183]....
        /*044c*/ 	.word	0x0500000f


	//   ....[184]....
        /*0450*/ 	.word	0x0500000f


	//   ....[185]....
        /*0454*/ 	.word	0x0500000f


	//   ....[186]....
        /*0458*/ 	.word	0x0500000f


	//   ....[187]....
        /*045c*/ 	.word	0x0500000f


	//   ....[188]....
        /*0460*/ 	.word	0x0500000f


	//   ....[189]....
        /*0464*/ 	.word	0x0500000f


	//   ....[190]....
        /*0468*/ 	.word	0x0500000f


	//   ....[191]....
        /*046c*/ 	.word	0x0500000f


	//----- nvinfo : EIATTR_COOP_GROUP_INSTR_OFFSETS
	.align		4
.L_335:
        /*0470*/ 	.byte	0x04, 0x28
        /*0472*/ 	.short	(.L_337 - .L_336)


	//   ....[0]....
.L_336:
        /*0474*/ 	.word	0x00000060


	//   ....[1]....
        /*0478*/ 	.word	0x00000130


	//   ....[2]....
        /*047c*/ 	.word	0x000001e0


	//   ....[3]....
        /*0480*/ 	.word	0x000003a0


	//   ....[4]....
        /*0484*/ 	.word	0x00000500


	//   ....[5]....
        /*0488*/ 	.word	0x00000620


	//   ....[6]....
        /*048c*/ 	.word	0x00000780


	//   ....[7]....
        /*0490*/ 	.word	0x00001520


	//   ....[8]....
        /*0494*/ 	.word	0x000026b0


	//   ....[9]....
        /*0498*/ 	.word	0x000027f0


	//   ....[10]....
        /*049c*/ 	.word	0x00002e10


	//   ....[11]....
        /*04a0*/ 	.word	0x00002e90


	//   ....[12]....
        /*04a4*/ 	.word	0x00004c70


	//   ....[13]....
        /*04a8*/ 	.word	0x00004c80


	//   ....[14]....
        /*04ac*/ 	.word	0x00004cb0


	//   ....[15]....
        /*04b0*/ 	.word	0x00004cc0


	//   ....[16]....
        /*04b4*/ 	.word	0x000068b0


	//   ....[17]....
        /*04b8*/ 	.word	0x000068c0


	//   ....[18]....
        /*04bc*/ 	.word	0x00006950


	//   ....[19]....
        /*04c0*/ 	.word	0x00006960


	//   ....[20]....
        /*04c4*/ 	.word	0x00007f10


	//   ....[21]....
        /*04c8*/ 	.word	0x00007f40


	//   ....[22]....
        /*04cc*/ 	.word	0x00007f60


	//   ....[23]....
        /*04d0*/ 	.word	0x00007f80


	//   ....[24]....
        /*04d4*/ 	.word	0x00007f90


	//   ....[25]....
        /*04d8*/ 	.word	0x00007fa0


	//   ....[26]....
        /*04dc*/ 	.word	0x00007fb0


	//   ....[27]....
        /*04e0*/ 	.word	0x00007fc0


	//   ....[28]....
        /*04e4*/ 	.word	0x00007fd0


	//   ....[29]....
        /*04e8*/ 	.word	0x00007fe0


	//   ....[30]....
        /*04ec*/ 	.word	0x00007ff0


	//   ....[31]....
        /*04f0*/ 	.word	0x00008000


	//   ....[32]....
        /*04f4*/ 	.word	0x00008010


	//   ....[33]....
        /*04f8*/ 	.word	0x00008020


	//   ....[34]....
        /*04fc*/ 	.word	0x00008030


	//   ....[35]....
        /*0500*/ 	.word	0x00008040


	//   ....[36]....
        /*0504*/ 	.word	0x00008050


	//   ....[37]....
        /*0508*/ 	.word	0x00008060


	//   ....[38]....
        /*050c*/ 	.word	0x00008070


	//   ....[39]....
        /*0510*/ 	.word	0x00008080


	//   ....[40]....
        /*0514*/ 	.word	0x00008090


	//   ....[41]....
        /*0518*/ 	.word	0x000080a0


	//   ....[42]....
        /*051c*/ 	.word	0x000080b0


	//   ....[43]....
        /*0520*/ 	.word	0x000080d0


	//   ....[44]....
        /*0524*/ 	.word	0x00008100


	//   ....[45]....
        /*0528*/ 	.word	0x00008110


	//   ....[46]....
        /*052c*/ 	.word	0x00008120


	//   ....[47]....
        /*0530*/ 	.word	0x00008130


	//   ....[48]....
        /*0534*/ 	.word	0x00008140


	//   ....[49]....
        /*0538*/ 	.word	0x00008150


	//   ....[50]....
        /*053c*/ 	.word	0x00008170


	//   ....[51]....
        /*0540*/ 	.word	0x00008190


	//   ....[52]....
        /*0544*/ 	.word	0x000081a0


	//   ....[53]....
        /*0548*/ 	.word	0x000081b0


	//   ....[54]....
        /*054c*/ 	.word	0x000081d0


	//   ....[55]....
        /*0550*/ 	.word	0x000081e0


	//   ....[56]....
        /*0554*/ 	.word	0x00008200


	//   ....[57]....
        /*0558*/ 	.word	0x00008210


	//   ....[58]....
        /*055c*/ 	.word	0x00008220


	//   ....[59]....
        /*0560*/ 	.word	0x00008230


	//   ....[60]....
        /*0564*/ 	.word	0x00008250


	//   ....[61]....
        /*0568*/ 	.word	0x00008260


	//   ....[62]....
        /*056c*/ 	.word	0x00008280


	//   ....[63]....
        /*0570*/ 	.word	0x00008290


	//   ....[64]....
        /*0574*/ 	.word	0x000082a0


	//   ....[65]....
        /*0578*/ 	.word	0x000082c0


	//   ....[66]....
        /*057c*/ 	.word	0x000082d0


	//   ....[67]....
        /*0580*/ 	.word	0x000082f0


	//   ....[68]....
        /*0584*/ 	.word	0x00008320


	//   ....[69]....
        /*0588*/ 	.word	0x00008330


	//   ....[70]....
        /*058c*/ 	.word	0x00008340


	//   ....[71]....
        /*0590*/ 	.word	0x00008350


	//   ....[72]....
        /*0594*/ 	.word	0x00008360


	//   ....[73]....
        /*0598*/ 	.word	0x00008370


	//   ....[74]....
        /*059c*/ 	.word	0x00008380


	//   ....[75]....
        /*05a0*/ 	.word	0x000083a0


	//   ....[76]....
        /*05a4*/ 	.word	0x000083d0


	//   ....[77]....
        /*05a8*/ 	.word	0x00008400


	//   ....[78]....
        /*05ac*/ 	.word	0x00008430


	//   ....[79]....
        /*05b0*/ 	.word	0x00008460


	//   ....[80]....
        /*05b4*/ 	.word	0x00008480


	//   ....[81]....
        /*05b8*/ 	.word	0x00008490


	//   ....[82]....
        /*05bc*/ 	.word	0x000084b0


	//   ....[83]....
        /*05c0*/ 	.word	0x000084e0


	//   ....[84]....
        /*05c4*/ 	.word	0x000084f0


	//   ....[85]....
        /*05c8*/ 	.word	0x00008500


	//   ....[86]....
        /*05cc*/ 	.word	0x00008510


	//   ....[87]....
        /*05d0*/ 	.word	0x00008520


	//   ....[88]....
        /*05d4*/ 	.word	0x00008540


	//   ....[89]....
        /*05d8*/ 	.word	0x00008560


	//   ....[90]....
        /*05dc*/ 	.word	0x00008570


	//   ....[91]....
        /*05e0*/ 	.word	0x000085a0


	//   ....[92]....
        /*05e4*/ 	.word	0x000085c0


	//   ....[93]....
        /*05e8*/ 	.word	0x000085d0


	//   ....[94]....
        /*05ec*/ 	.word	0x000085e0


	//   ....[95]....
        /*05f0*/ 	.word	0x000085f0


	//   ....[96]....
        /*05f4*/ 	.word	0x00008600


	//   ....[97]....
        /*05f8*/ 	.word	0x00008610


	//   ....[98]....
        /*05fc*/ 	.word	0x00008620


	//   ....[99]....
        /*0600*/ 	.word	0x00008630


	//   ....[100]....
        /*0604*/ 	.word	0x00008640


	//   ....[101]....
        /*0608*/ 	.word	0x00008650


	//   ....[102]....
        /*060c*/ 	.word	0x00008660


	//   ....[103]....
        /*0610*/ 	.word	0x00008670


	//   ....[104]....
        /*0614*/ 	.word	0x00008680


	//   ....[105]....
        /*0618*/ 	.word	0x00008690


	//   ....[106]....
        /*061c*/ 	.word	0x000086a0


	//   ....[107]....
        /*0620*/ 	.word	0x000086b0


	//   ....[108]....
        /*0624*/ 	.word	0x000086c0


	//   ....[109]....
        /*0628*/ 	.word	0x000086d0


	//   ....[110]....
        /*062c*/ 	.word	0x000086e0


	//   ....[111]....
        /*0630*/ 	.word	0x000086f0


	//   ....[112]....
        /*0634*/ 	.word	0x00008700


	//   ....[113]....
        /*0638*/ 	.word	0x00008710


	//   ....[114]....
        /*063c*/ 	.word	0x00008720


	//   ....[115]....
        /*0640*/ 	.word	0x00008730


	//   ....[116]....
        /*0644*/ 	.word	0x00008740


	//   ....[117]....
        /*0648*/ 	.word	0x00008760


	//   ....[118]....
        /*064c*/ 	.word	0x00008790


	//   ....[119]....
        /*0650*/ 	.word	0x000087b0


	//   ....[120]....
        /*0654*/ 	.word	0x000087d0


	//   ....[121]....
        /*0658*/ 	.word	0x00008800


	//   ....[122]....
        /*065c*/ 	.word	0x00008830


	//   ....[123]....
        /*0660*/ 	.word	0x00008860


	//   ....[124]....
        /*0664*/ 	.word	0x000088a0


	//   ....[125]....
        /*0668*/ 	.word	0x000088e0


	//   ....[126]....
        /*066c*/ 	.word	0x00008910


	//   ....[127]....
        /*0670*/ 	.word	0x00008940


	//   ....[128]....
        /*0674*/ 	.word	0x00008980


	//   ....[129]....
        /*0678*/ 	.word	0x000089b0


	//   ....[130]....
        /*067c*/ 	.word	0x000089e0


	//   ....[131]....
        /*0680*/ 	.word	0x00008a10


	//   ....[132]....
        /*0684*/ 	.word	0x00008a50


	//   ....[133]....
        /*0688*/ 	.word	0x00008a80


	//   ....[134]....
        /*068c*/ 	.word	0x00008ae0


	//   ....[135]....
        /*0690*/ 	.word	0x00008b40


	//   ....[136]....
        /*0694*/ 	.word	0x00008b80


	//   ....[137]....
        /*0698*/ 	.word	0x00008c00


	//   ....[138]....
        /*069c*/ 	.word	0x00008c40


	//   ....[139]....
        /*06a0*/ 	.word	0x00008cb0


	//   ....[140]....
        /*06a4*/ 	.word	0x00008d80


	//   ....[141]....
        /*06a8*/ 	.word	0x00008dc0


	//   ....[142]....
        /*06ac*/ 	.word	0x00008e40


	//   ....[143]....
        /*06b0*/ 	.word	0x00008e80


	//   ....[144]....
        /*06b4*/ 	.word	0x00008ef0


	//   ....[145]....
        /*06b8*/ 	.word	0x00008f30


	//   ....[146]....
        /*06bc*/ 	.word	0x00008f90


	//   ....[147]....
        /*06c0*/ 	.word	0x00008fd0


	//   ....[148]....
        /*06c4*/ 	.word	0x00009010


	//   ....[149]....
        /*06c8*/ 	.word	0x00009050


	//   ....[150]....
        /*06cc*/ 	.word	0x00009080


	//   ....[151]....
        /*06d0*/ 	.word	0x000090c0


	//   ....[152]....
        /*06d4*/ 	.word	0x000090f0


	//   ....[153]....
        /*06d8*/ 	.word	0x00009120


	//   ....[154]....
        /*06dc*/ 	.word	0x00009f60


	//   ....[155]....
        /*06e0*/ 	.word	0x00009f90


	//   ....[156]....
        /*06e4*/ 	.word	0x0000b0b0


	//   ....[157]....
        /*06e8*/ 	.word	0x0000bda0


	//   ....[158]....
        /*06ec*/ 	.word	0x0000c870


	//   ....[159]....
        /*06f0*/ 	.word	0x0000c8a0


	//   ....[160]....
        /*06f4*/ 	.word	0x0000c970


	//   ....[161]....
        /*06f8*/ 	.word	0x0000c990


	//   ....[162]....
        /*06fc*/ 	.word	0x0000ca30


	//   ....[163]....
        /*0700*/ 	.word	0x0000ca50


	//   ....[164]....
        /*0704*/ 	.word	0x0000caf0


	//   ....[165]....
        /*0708*/ 	.word	0x0000cb10


	//   ....[166]....
        /*070c*/ 	.word	0x0000cbb0


	//   ....[167]....
        /*0710*/ 	.word	0x0000cbd0


	//   ....[168]....
        /*0714*/ 	.word	0x0000cc70


	//   ....[169]....
        /*0718*/ 	.word	0x0000cc90


	//   ....[170]....
        /*071c*/ 	.word	0x0000cd30


	//   ....[171]....
        /*0720*/ 	.word	0x0000cd50


	//   ....[172]....
        /*0724*/ 	.word	0x0000cd60


	//   ....[173]....
        /*0728*/ 	.word	0x0000cdf0


	//   ....[174]....
        /*072c*/ 	.word	0x0000f010


	//   ....[175]....
        /*0730*/ 	.word	0x0000f500


	//   ....[176]....
        /*0734*/ 	.word	0x0000f6d0


	//   ....[177]....
        /*0738*/ 	.word	0x0000f720


	//   ....[178]....
        /*073c*/ 	.word	0x0000f7c0


	//   ....[179]....
        /*0740*/ 	.word	0x0000f8d0


	//   ....[180]....
        /*0744*/ 	.word	0x0000f940


	//   ....[181]....
        /*0748*/ 	.word	0x0000fa50


	//   ....[182]....
        /*074c*/ 	.word	0x0000fac0


	//   ....[183]....
        /*0750*/ 	.word	0x0000fbd0


	//   ....[184]....
        /*0754*/ 	.word	0x0000fc40


	//   ....[185]....
        /*0758*/ 	.word	0x0000fd50


	//   ....[186]....
        /*075c*/ 	.word	0x0000fdc0


	//   ....[187]....
        /*0760*/ 	.word	0x0000fed0


	//   ....[188]....
        /*0764*/ 	.word	0x0000ff40


	//   ....[189]....
        /*0768*/ 	.word	0x00010030


	//   ....[190]....
        /*076c*/ 	.word	0x000100c0


	//   ....[191]....
        /*0770*/ 	.word	0x000101b0


	//----- nvinfo : EIATTR_REG_RECONFIG
	.align		4
.L_337:
        /*0774*/ 	.byte	0x01, 0x54
	.zero		2


	//----- nvinfo : EIATTR_SYSCALL_OFFSETS
	.align		4
        /*0778*/ 	.byte	0x04, 0x46
        /*077a*/ 	.short	(.L_339 - .L_338)


	//   ....[0]....
.L_338:
        /*077c*/ 	.word	0x000016e0


	//   ....[1]....
        /*0780*/ 	.word	0x0000b720


	//   ....[2]....
        /*0784*/ 	.word	0x0000b860


	//   ....[3]....
        /*0788*/ 	.word	0x0000b9a0


	//   ....[4]....
        /*078c*/ 	.word	0x0000bac0


	//   ....[5]....
        /*0790*/ 	.word	0x0000c4f0


	//----- nvinfo : EIATTR_MBARRIER_INSTR_OFFSETS
	.align		4
.L_339:
        /*0794*/ 	.byte	0x04, 0x39
        /*0796*/ 	.short	(.L_341 - .L_340)


	//   ....[0]....
.L_340:
        /*0798*/ 	.word	0x00000250
        /*079c*/ 	.word	0x000000ff
        /*07a0*/ 	.word	0x00038800
        /*07a4*/ 	.short	0x0100
        /*07a6*/ 	.byte	0x08
	.zero		1


	//   ....[1]....
        /*07a8*/ 	.word	0x00000260
        /*07ac*/ 	.word	0x000000ff
        /*07b0*/ 	.word	0x00038820
        /*07b4*/ 	.short	0x0100
        /*07b6*/ 	.byte	0x08
	.zero		1


	//   ....[2]....
        /*07b8*/ 	.word	0x00000350
        /*07bc*/ 	.word	0x000000ff
        /*07c0*/ 	.word	0x00038830
        /*07c4*/ 	.short	0x0100
        /*07c6*/ 	.byte	0x08
	.zero		1


	//   ....[3]....
        /*07c8*/ 	.word	0x00000360
        /*07cc*/ 	.word	0x000000ff
        /*07d0*/ 	.word	0x00038840
        /*07d4*/ 	.short	0x0100
        /*07d6*/ 	.byte	0x08
	.zero		1


	//   ....[4]....
        /*07d8*/ 	.word	0x00000370
        /*07dc*/ 	.word	0x000000ff
        /*07e0*/ 	.word	0x00038838
        /*07e4*/ 	.short	0x0100
        /*07e6*/ 	.byte	0x08
	.zero		1


	//   ....[5]....
        /*07e8*/ 	.word	0x00000380
        /*07ec*/ 	.word	0x000000ff
        /*07f0*/ 	.word	0x00038848
        /*07f4*/ 	.short	0x0100
        /*07f6*/ 	.byte	0x08
	.zero		1


	//   ....[6]....
        /*07f8*/ 	.word	0x000004b0
        /*07fc*/ 	.word	0x000000ff
        /*0800*/ 	.word	0x00038850
        /*0804*/ 	.short	0x0100
        /*0806*/ 	.byte	0x08
	.zero		1


	//   ....[7]....
        /*0808*/ 	.word	0x000004c0
        /*080c*/ 	.word	0x000000ff
        /*0810*/ 	.word	0x00038860
        /*0814*/ 	.short	0x0100
        /*0816*/ 	.byte	0x08
	.zero		1


	//   ....[8]....
        /*0818*/ 	.word	0x000004d0
        /*081c*/ 	.word	0x000000ff
        /*0820*/ 	.word	0x00038858
        /*0824*/ 	.short	0x0100
        /*0826*/ 	.byte	0x08
	.zero		1


	//   ....[9]....
        /*0828*/ 	.word	0x000004e0
        /*082c*/ 	.word	0x000000ff
        /*0830*/ 	.word	0x00038868
        /*0834*/ 	.short	0x0100
        /*0836*/ 	.byte	0x08
	.zero		1


	//   ....[10]....
        /*0838*/ 	.word	0x000005d0
        /*083c*/ 	.word	0x000000ff
        /*0840*/ 	.word	0x00038870
        /*0844*/ 	.short	0x0100
        /*0846*/ 	.byte	0x06
	.zero		1


	//   ....[11]....
        /*0848*/ 	.word	0x000005e0
        /*084c*/ 	.word	0x000000ff
        /*0850*/ 	.word	0x00038880
        /*0854*/ 	.short	0x0100
        /*0856*/ 	.byte	0x06
	.zero		1


	//   ....[12]....
        /*0858*/ 	.word	0x000005f0
        /*085c*/ 	.word	0x000000ff
        /*0860*/ 	.word	0x00038878
        /*0864*/ 	.short	0x0100
        /*0866*/ 	.byte	0x06
	.zero		1


	//   ....[13]....
        /*0868*/ 	.word	0x00000600
        /*086c*/ 	.word	0x000000ff
        /*0870*/ 	.word	0x00038888
        /*0874*/ 	.short	0x0100
        /*0876*/ 	.byte	0x06
	.zero		1


	//   ....[14]....
        /*0878*/ 	.word	0x00000730
        /*087c*/ 	.word	0x000000ff
        /*0880*/ 	.word	0x00038890
        /*0884*/ 	.short	0x0100
        /*0886*/ 	.byte	0x08
	.zero		1


	//   ....[15]....
        /*0888*/ 	.word	0x00000740
        /*088c*/ 	.word	0x000000ff
        /*0890*/ 	.word	0x000388a0
        /*0894*/ 	.short	0x0100
        /*0896*/ 	.byte	0x08
	.zero		1


	//   ....[16]....
        /*0898*/ 	.word	0x00000750
        /*089c*/ 	.word	0x000000ff
        /*08a0*/ 	.word	0x00038898
        /*08a4*/ 	.short	0x0100
        /*08a6*/ 	.byte	0x08
	.zero		1


	//   ....[17]....
        /*08a8*/ 	.word	0x00000760
        /*08ac*/ 	.word	0x000000ff
        /*08b0*/ 	.word	0x000388a8
        /*08b4*/ 	.short	0x0100
        /*08b6*/ 	.byte	0x08
	.zero		1


	//   ....[18]....
        /*08b8*/ 	.word	0x00000890
        /*08bc*/ 	.word	0x000000ff
        /*08c0*/ 	.word	0x000388b0
        /*08c4*/ 	.short	0x0100
        /*08c6*/ 	.byte	0x08
	.zero		1


	//   ....[19]....
        /*08c8*/ 	.word	0x000008a0
        /*08cc*/ 	.word	0x000000ff
        /*08d0*/ 	.word	0x000388c0
        /*08d4*/ 	.short	0x0100
        /*08d6*/ 	.byte	0x08
	.zero		1


	//   ....[20]....
        /*08d8*/ 	.word	0x000008b0
        /*08dc*/ 	.word	0x000000ff
        /*08e0*/ 	.word	0x000388b8
        /*08e4*/ 	.short	0x0100
        /*08e6*/ 	.byte	0x08
	.zero		1


	//   ....[21]....
        /*08e8*/ 	.word	0x000008c0
        /*08ec*/ 	.word	0x000000ff
        /*08f0*/ 	.word	0x000388c8
        /*08f4*/ 	.short	0x0100
        /*08f6*/ 	.byte	0x08
	.zero		1


	//   ....[22]....
        /*08f8*/ 	.word	0x00001710
        /*08fc*/ 	.word	0x000000ff
        /*0900*/ 	.word	0x00038800
        /*0904*/ 	.short	0x010a
        /*0906*/ 	.byte	0x24
	.zero		1


	//   ....[23]....
        /*0908*/ 	.word	0x00001770
        /*090c*/ 	.word	0x000000ff
        /*0910*/ 	.word	0x00038830
        /*0914*/ 	.short	0x010a
        /*0916*/ 	.byte	0x24
	.zero		1


	//   ....[24]....
        /*0918*/ 	.word	0x000017f0
        /*091c*/ 	.word	0x000000ff
        /*0920*/ 	.word	0x00038830
        /*0924*/ 	.short	0x010a
        /*0926*/ 	.byte	0x24
	.zero		1


	//   ....[25]....
        /*0928*/ 	.word	0x00003170
        /*092c*/ 	.word	0x00000009
        /*0930*/ 	.word	0x00000000
        /*0934*/ 	.short	0x0101
        /*0936*/ 	.byte	0x3f
	.zero		1


	//   ....[26]....
        /*0938*/ 	.word	0x000043c0
        /*093c*/ 	.word	0x000000ff
        /*0940*/ 	.word	0x00038830
        /*0944*/ 	.short	0x010a
        /*0946*/ 	.byte	0x07
	.zero		1


	//   ....[27]....
        /*0948*/ 	.word	0x00004400
        /*094c*/ 	.word	0x000000ff
        /*0950*/ 	.word	0x00038830
        /*0954*/ 	.short	0x010a
        /*0956*/ 	.byte	0x07
	.zero		1


	//   ....[28]....
        /*0958*/ 	.word	0x00004760
        /*095c*/ 	.word	0x000000ff
        /*0960*/ 	.word	0x00038850
        /*0964*/ 	.short	0x010a
        /*0966*/ 	.byte	0x0a
	.zero		1


	//   ....[29]....
        /*0968*/ 	.word	0x000047a0
        /*096c*/ 	.word	0x000000ff
        /*0970*/ 	.word	0x00038850
        /*0974*/ 	.short	0x010a
        /*0976*/ 	.byte	0x0a
	.zero		1


	//   ....[30]....
        /*0978*/ 	.word	0x00005a60
        /*097c*/ 	.word	0x00000000
        /*0980*/ 	.word	0x00000000
        /*0984*/ 	.short	0x0101
        /*0986*/ 	.byte	0x3f
	.zero		1


	//   ....[31]....
        /*0988*/ 	.word	0x00005bf0
        /*098c*/ 	.word	0x000000ff
        /*0990*/ 	.word	0x00000000
        /*0994*/ 	.short	0x0101
        /*0996*/ 	.byte	0x04
	.zero		1


	//   ....[32]....
        /*0998*/ 	.word	0x000065f0
        /*099c*/ 	.word	0x000000ff
        /*09a0*/ 	.word	0x00038850
        /*09a4*/ 	.short	0x010a
        /*09a6*/ 	.byte	0x07
	.zero		1


	//   ....[33]....
        /*09a8*/ 	.word	0x00006630
        /*09ac*/ 	.word	0x000000ff
        /*09b0*/ 	.word	0x00038850
        /*09b4*/ 	.short	0x010a
        /*09b6*/ 	.byte	0x07
	.zero		1


	//   ....[34]....
        /*09b8*/ 	.word	0x00006c20
        /*09bc*/ 	.word	0x000000ff
        /*09c0*/ 	.word	0x00000000
        /*09c4*/ 	.short	0x0101
        /*09c6*/ 	.byte	0x04
	.zero		1


	//   ....[35]....
        /*09c8*/ 	.word	0x000090a0
        /*09cc*/ 	.word	0x000000ff
        /*09d0*/ 	.word	0x00000000
        /*09d4*/ 	.short	0x0101
        /*09d6*/ 	.byte	0x04
	.zero		1


	//   ....[36]....
        /*09d8*/ 	.word	0x0000bfd0
        /*09dc*/ 	.word	0x000000ff
        /*09e0*/ 	.word	0x00038880
        /*09e4*/ 	.short	0x010a
        /*09e6*/ 	.byte	0x26
	.zero		1


	//   ....[37]....
        /*09e8*/ 	.word	0x0000c190
        /*09ec*/ 	.word	0x000000ff
        /*09f0*/ 	.word	0x00038840
        /*09f4*/ 	.short	0x010a
        /*09f6*/ 	.byte	0x26
	.zero		1


	//   ....[38]....
        /*09f8*/ 	.word	0x0000ced0
        /*09fc*/ 	.word	0x000000ff
        /*0a00*/ 	.word	0x00038800
        /*0a04*/ 	.short	0x0107
        /*0a06*/ 	.byte	0x26
	.zero		1


	//   ....[39]....
        /*0a08*/ 	.word	0x0000cf30
        /*0a0c*/ 	.word	0x000000ff
        /*0a10*/ 	.word	0x00038800
        /*0a14*/ 	.short	0x0101
        /*0a16*/ 	.byte	0x26
	.zero		1


	//   ....[40]....
        /*0a18*/ 	.word	0x0000cf40
        /*0a1c*/ 	.word	0x000000ff
        /*0a20*/ 	.word	0x00038820
        /*0a24*/ 	.short	0x010a
        /*0a26*/ 	.byte	0x26
	.zero		1


	//   ....[41]....
        /*0a28*/ 	.word	0x0000d2b0
        /*0a2c*/ 	.word	0x00000006
        /*0a30*/ 	.word	0x00038880
        /*0a34*/ 	.short	0x010a
        /*0a36*/ 	.byte	0x3f
	.zero		1


	//   ....[42]....
        /*0a38*/ 	.word	0x0000d5d0
        /*0a3c*/ 	.word	0x00000006
        /*0a40*/ 	.word	0x00038840
        /*0a44*/ 	.short	0x010a
        /*0a46*/ 	.byte	0x3f
	.zero		1


	//   ....[43]....
        /*0a48*/ 	.word	0x0000d940
        /*0a4c*/ 	.word	0x00000013
        /*0a50*/ 	.word	0x00038870
        /*0a54*/ 	.short	0x010a
        /*0a56*/ 	.byte	0x3f
	.zero		1


	//   ....[44]....
        /*0a58*/ 	.word	0x0000d9b0
        /*0a5c*/ 	.word	0x00000013
        /*0a60*/ 	.word	0x00038860
        /*0a64*/ 	.short	0x010a
        /*0a66*/ 	.byte	0x3f
	.zero		1


	//   ....[45]....
        /*0a68*/ 	.word	0x0000e360
        /*0a6c*/ 	.word	0x00000013
        /*0a70*/ 	.word	0x00038850
        /*0a74*/ 	.short	0x0101
        /*0a76*/ 	.byte	0x3f
	.zero		1


	//   ....[46]....
        /*0a78*/ 	.word	0x0000e3e0
        /*0a7c*/ 	.word	0x00000013
        /*0a80*/ 	.word	0x00000000
        /*0a84*/ 	.short	0x0101
        /*0a86*/ 	.byte	0x3f
	.zero		1


	//   ....[47]....
        /*0a88*/ 	.word	0x0000e4f0
        /*0a8c*/ 	.word	0x00000010
        /*0a90*/ 	.word	0x00038870
        /*0a94*/ 	.short	0x010a
        /*0a96*/ 	.byte	0x3f
	.zero		1


	//   ....[48]....
        /*0a98*/ 	.word	0x0000e560
        /*0a9c*/ 	.word	0x00000010
        /*0aa0*/ 	.word	0x00038860
        /*0aa4*/ 	.short	0x010a
        /*0aa6*/ 	.byte	0x3f
	.zero		1


	//   ....[49]....
        /*0aa8*/ 	.word	0x0000eeb0
        /*0aac*/ 	.word	0x00000010
        /*0ab0*/ 	.word	0x00038850
        /*0ab4*/ 	.short	0x0101
        /*0ab6*/ 	.byte	0x3f
	.zero		1


	//   ....[50]....
        /*0ab8*/ 	.word	0x0000ef10
        /*0abc*/ 	.word	0x00000000
        /*0ac0*/ 	.word	0x00000000
        /*0ac4*/ 	.short	0x0101
        /*0ac6*/ 	.byte	0x3f
	.zero		1


	//   ....[51]....
        /*0ac8*/ 	.word	0x0000efc0
        /*0acc*/ 	.word	0x00000007
        /*0ad0*/ 	.word	0x00038820
        /*0ad4*/ 	.short	0x010a
        /*0ad6*/ 	.byte	0x3f
	.zero		1


	//   ....[52]....
        /*0ad8*/ 	.word	0x0000f100
        /*0adc*/ 	.word	0x00000006
        /*0ae0*/ 	.word	0x00000000
        /*0ae4*/ 	.short	0x010a
        /*0ae6*/ 	.byte	0x3f
	.zero		1


	//   ....[53]....
        /*0ae8*/ 	.word	0x0000f170
        /*0aec*/ 	.word	0x00000005
        /*0af0*/ 	.word	0x00000000
        /*0af4*/ 	.short	0x010a
        /*0af6*/ 	.byte	0x3f
	.zero		1


	//   ....[54]....
        /*0af8*/ 	.word	0x0000f1c0
        /*0afc*/ 	.word	0x00000000
        /*0b00*/ 	.word	0x00038860
        /*0b04*/ 	.short	0x010a
        /*0b06*/ 	.byte	0x3f
	.zero		1


	//   ....[55]....
        /*0b08*/ 	.word	0x0000f210
        /*0b0c*/ 	.word	0x00000005
        /*0b10*/ 	.word	0x00038860
        /*0b14*/ 	.short	0x010a
        /*0b16*/ 	.byte	0x3f
	.zero		1


	//   ....[56]....
        /*0b18*/ 	.word	0x0000f250
        /*0b1c*/ 	.word	0x00000000
        /*0b20*/ 	.word	0x00038880
        /*0b24*/ 	.short	0x010a
        /*0b26*/ 	.byte	0x3f
	.zero		1


	//   ....[57]....
        /*0b28*/ 	.word	0x0000f270
        /*0b2c*/ 	.word	0x00000005
        /*0b30*/ 	.word	0x00038880
        /*0b34*/ 	.short	0x010a
        /*0b36*/ 	.byte	0x3f
	.zero		1


	//   ....[58]....
        /*0b38*/ 	.word	0x0000f2e0
        /*0b3c*/ 	.word	0x00000000
        /*0b40*/ 	.word	0x00038800
        /*0b44*/ 	.short	0x010a
        /*0b46*/ 	.byte	0x3f
	.zero		1


	//   ....[59]....
        /*0b48*/ 	.word	0x0000f340
        /*0b4c*/ 	.word	0x00000000
        /*0b50*/ 	.word	0x00038830
        /*0b54*/ 	.short	0x010a
        /*0b56*/ 	.byte	0x3f
	.zero		1


	//   ....[60]....
        /*0b58*/ 	.word	0x0000f3a0
        /*0b5c*/ 	.word	0x0000000e
        /*0b60*/ 	.word	0x00038830
        /*0b64*/ 	.short	0x010a
        /*0b66*/ 	.byte	0x3f
	.zero		1


	//   ....[61]....
        /*0b68*/ 	.word	0x0000f400
        /*0b6c*/ 	.word	0x0000000c
        /*0b70*/ 	.word	0x00038850
        /*0b74*/ 	.short	0x010a
        /*0b76*/ 	.byte	0x3f
	.zero		1


	//   ....[62]....
        /*0b78*/ 	.word	0x0000f460
        /*0b7c*/ 	.word	0x00000004
        /*0b80*/ 	.word	0x00038850
        /*0b84*/ 	.short	0x010a
        /*0b86*/ 	.byte	0x3f
	.zero		1


	//   ....[63]....
        /*0b88*/ 	.word	0x0000f5c0
        /*0b8c*/ 	.word	0x00000003
        /*0b90*/ 	.word	0x00038880
        /*0b94*/ 	.short	0x010a
        /*0b96*/ 	.byte	0x3f
	.zero		1


	//   ....[64]....
        /*0b98*/ 	.word	0x0000f620
        /*0b9c*/ 	.word	0x00000003
        /*0ba0*/ 	.word	0x00038840
        /*0ba4*/ 	.short	0x010a
        /*0ba6*/ 	.byte	0x3f
	.zero		1


	//   ....[65]....
        /*0ba8*/ 	.word	0x00010200
        /*0bac*/ 	.word	0x00000002
        /*0bb0*/ 	.word	0x00038820
        /*0bb4*/ 	.short	0x010a
        /*0bb6*/ 	.byte	0x3f
	.zero		1


	//   ....[66]....
        /*0bb8*/ 	.word	0x00010250
        /*0bbc*/ 	.word	0x00000006
        /*0bc0*/ 	.word	0x00038880
        /*0bc4*/ 	.short	0x010a
        /*0bc6*/ 	.byte	0x3f
	.zero		1


	//   ....[67]....
        /*0bc8*/ 	.word	0x000102a0
        /*0bcc*/ 	.word	0x00000006
        /*0bd0*/ 	.word	0x00038840
        /*0bd4*/ 	.short	0x010a
        /*0bd6*/ 	.byte	0x3f
	.zero		1


	//   ....[68]....
        /*0bd8*/ 	.word	0x000102f0
        /*0bdc*/ 	.word	0x00000013
        /*0be0*/ 	.word	0x00038870
        /*0be4*/ 	.short	0x010a
        /*0be6*/ 	.byte	0x3f
	.zero		1


	//   ....[69]....
        /*0be8*/ 	.word	0x00010340
        /*0bec*/ 	.word	0x00000013
        /*0bf0*/ 	.word	0x00038860
        /*0bf4*/ 	.short	0x010a
        /*0bf6*/ 	.byte	0x3f
	.zero		1


	//   ....[70]....
        /*0bf8*/ 	.word	0x00010390
        /*0bfc*/ 	.word	0x00000010
        /*0c00*/ 	.word	0x00038870
        /*0c04*/ 	.short	0x010a
        /*0c06*/ 	.byte	0x3f
	.zero		1


	//   ....[71]....
        /*0c08*/ 	.word	0x000103e0
        /*0c0c*/ 	.word	0x00000010
        /*0c10*/ 	.word	0x00038860
        /*0c14*/ 	.short	0x010a
        /*0c16*/ 	.byte	0x3f
	.zero		1


	//   ....[72]....
        /*0c18*/ 	.word	0x00010430
        /*0c1c*/ 	.word	0x00000007
        /*0c20*/ 	.word	0x00038820
        /*0c24*/ 	.short	0x010a
        /*0c26*/ 	.byte	0x3f
	.zero		1


	//   ....[73]....
        /*0c28*/ 	.word	0x00010480
        /*0c2c*/ 	.word	0x00000006
        /*0c30*/ 	.word	0x00000000
        /*0c34*/ 	.short	0x010a
        /*0c36*/ 	.byte	0x3f
	.zero		1


	//   ....[74]....
        /*0c38*/ 	.word	0x000104d0
        /*0c3c*/ 	.word	0x00000005
        /*0c40*/ 	.word	0x00000000
        /*0c44*/ 	.short	0x010a
        /*0c46*/ 	.byte	0x3f
	.zero		1


	//   ....[75]....
        /*0c48*/ 	.word	0x00010520
        /*0c4c*/ 	.word	0x00000000
        /*0c50*/ 	.word	0x00038860
        /*0c54*/ 	.short	0x010a
        /*0c56*/ 	.byte	0x3f
	.zero		1


	//   ....[76]....
        /*0c58*/ 	.word	0x00010570
        /*0c5c*/ 	.word	0x00000005
        /*0c60*/ 	.word	0x00038860
        /*0c64*/ 	.short	0x010a
        /*0c66*/ 	.byte	0x3f
	.zero		1


	//   ....[77]....
        /*0c68*/ 	.word	0x000105c0
        /*0c6c*/ 	.word	0x00000000
        /*0c70*/ 	.word	0x00038880
        /*0c74*/ 	.short	0x010a
        /*0c76*/ 	.byte	0x3f
	.zero		1


	//----- nvinfo : EIATTR_NUM_MBARRIERS
	.align		4
.L_341:
        /*0c78*/ 	.byte	0x03, 0x38
        /*0c7a*/ 	.short	0x0016


	//----- nvinfo : EIATTR_EXIT_INSTR_OFFSETS
	.align		4
        /*0c7c*/ 	.byte	0x04, 0x1c
        /*0c7e*/ 	.short	(.L_343 - .L_342)


	//   ....[0]....
.L_342:
        /*0c80*/ 	.word	0x0000f2c0


	//----- nvinfo : EIATTR_MAX_THREADS
	.align		4
.L_343:
        /*0c84*/ 	.byte	0x04, 0x05
        /*0c86*/ 	.short	(.L_345 - .L_344)
.L_344:
        /*0c88*/ 	.word	0x00000180
        /*0c8c*/ 	.word	0x00000001
        /*0c90*/ 	.word	0x00000001


	//----- nvinfo : EIATTR_CRS_STACK_SIZE
	.align		4
.L_345:
        /*0c94*/ 	.byte	0x04, 0x1e
        /*0c96*/ 	.short	(.L_347 - .L_346)
.L_346:
        /*0c98*/ 	.word	0x00000000


	//----- nvinfo : EIATTR_CBANK_PARAM_SIZE
	.align		4
.L_347:
        /*0c9c*/ 	.byte	0x03, 0x19
        /*0c9e*/ 	.short	0x0a70


	//----- nvinfo : EIATTR_PARAM_CBANK
	.align		4
        /*0ca0*/ 	.byte	0x04, 0x0a
        /*0ca2*/ 	.short	(.L_349 - .L_348)
	.align		4
.L_348:
        /*0ca4*/ 	.word	index@(.nv.constant0._ZN7cutlass13device_kernelIN5flash11enable_sm90INS1_16FlashAttnFwdSm90INS1_25CollectiveMainloopFwdSm90ILi2EN4cute5tupleIJNS5_1CILi1EEES8_S8_EEENS6_IJNS7_ILi128EEESA_NS7_ILi256EEEEEELi256ENS_12float_e4m3_tEfNS_4arch4Sm90ELb0ELb0ELb0ELb0ELb0ELb0ELb0ELb1ELb1ELb1ELb1ELb0EEENS1_21CollectiveEpilogueFwdINS6_IJSA_SB_SA_EEES9_NS_10bfloat16_tESF_Li256ELb0ELb1ELb1ELb1EEENS1_19SingleTileSchedulerILb0ELb1ELb1ELi128EEEEEEEEEvNT_6ParamsE)
        /*0ca8*/ 	.short	0x0210
        /*0caa*/ 	.short	0x0a70


	//----- nvinfo : EIATTR_SW_WAR
	.align		4
.L_349:
        /*0cac*/ 	.byte	0x04, 0x36
        /*0cae*/ 	.short	(.L_351 - .L_350)
.L_350:
        /*0cb0*/ 	.word	0x00000008
.L_351:


//--------------------- .nv.info._ZN7cutlass13device_kernelIN5flash11enable_sm90INS1_16FlashAttnFwdSm90INS1_25CollectiveMainloopFwdSm90ILi2EN4cute5tupleIJNS5_1CILi1EEES8_S8_EEENS6_IJNS7_ILi128EEESA_NS7_ILi256EEEEEELi256ENS_12float_e4m3_tEfNS_4arch4Sm90ELb0ELb0ELb0ELb1ELb0ELb0ELb0ELb1ELb1ELb1ELb1ELb0EEENS1_21CollectiveEpilogueFwdINS6_IJSA_SB_SA_EEES9_NS_10bfloat16_tESF_Li256ELb1ELb1ELb1ELb1EEENS1_36VarlenDynamicPersistentTileSchedulerILi128ELi128ELi256ELi128ELb1ELb1ELb1ELb0ELb1ELb1EEEEEEEEEvNT_6ParamsE --------------------------
	.section	.nv.info._ZN7cutlass13device_kernelIN5flash11enable_sm90INS1_16FlashAttnFwdSm90INS1_25CollectiveMainloopFwdSm90ILi2EN4cute5tupleIJNS5_1CILi1EEES8_S8_EEENS6_IJNS7_ILi128EEESA_NS7_ILi256EEEEEELi256ENS_12float_e4m3_tEfNS_4arch4Sm90ELb0ELb0ELb0ELb1ELb0ELb0ELb0ELb1ELb1ELb1ELb1ELb0EEENS1_21CollectiveEpilogueFwdINS6_IJSA_SB_SA_EEES9_NS_10bfloat16_tESF_Li256ELb1ELb1ELb1ELb1EEENS1_36VarlenDynamicPersistentTileSchedulerILi128ELi128ELi256ELi128ELb1ELb1ELb1ELb0ELb1ELb1EEEEEEEEEvNT_6ParamsE,"",@"SHT_CUDA_INFO"
	.sectionflags	@""
	.align	4


	//----- nvinfo : EIATTR_CUDA_API_VERSION
	.align		4
        /*0000*/ 	.byte	0x04, 0x37
        /*0002*/ 	.short	(.L_353 - .L_352)
.L_352:
        /*0004*/ 	.word	0x00000082


	//----- nvinfo : EIATTR_KPARAM_INFO
	.align		4
.L_353:
        /*0008*/ 	.byte	0x04, 0x17
        /*000a*/ 	.short	(.L_355 - .L_354)
.L_354:
        /*000c*/ 	.word	0x00000000
        /*0010*/ 	.short	0x0000
        /*0012*/ 	.short	0x0070
        /*0014*/ 	.byte	0x00, 0xf0, 0x01, 0x2a


	//----- nvinfo : EIATTR_SPARSE_MMA_MASK
	.align		4
.L_355:
        /*0018*/ 	.byte	0x03, 0x50
        /*001a*/ 	.short	0x0000


	//----- nvinfo : EIATTR_MAXREG_COUNT
	.align		4
        /*001c*/ 	.byte	0x03, 0x1b
        /*001e*/ 	.short	0x00a8


	//----- nvinfo : EIATTR_NUM_BARRIERS
	.align		4
        /*0020*/ 	.byte	0x02, 0x4c
        /*0022*/ 	.byte	0x10
	.zero		1


	//----- nvinfo : EIATTR_EXTERNS
	.align		4
        /*0024*/ 	.byte	0x04, 0x0f
        /*0026*/ 	.short	(.L_357 - .L_356)


	//   ....[0]....
	.align		4
.L_356:
        /*0028*/ 	.word	index@(__assertfail)


	//----- nvinfo : EIATTR_ANNOTATIONS
	.align		4
.L_357:
        /*002c*/ 	.byte	0x04, 0x55
        /*002e*/ 	.short	(.L_359 - .L_358)


	//   ....[0]....
.L_358:
        /* <DEDUP_REMOVED lines=55> */


	//----- nvinfo : EIATTR_MERCURY_ISA_VERSION
	.align		4
.L_359:
        /*0388*/ 	.byte	0x03, 0x5f
        /*038a*/ 	.short	0x0101


	//----- nvinfo : EIATTR_UNUSED_LOAD_BYTE_OFFSET
	.align		4
        /*038c*/ 	.byte	0x04, 0x44
        /*038e*/ 	.short	(.L_361 - .L_360)


	//   ....[0]....
.L_360:
        /*0390*/ 	.word	0x00000a40
        /*0394*/ 	.word	0x0000fff0


	//   ....[1]....
        /*0398*/ 	.word	0x000080d0
        /*039c*/ 	.word	0x0000fff0


	//----- nvinfo : EIATTR_INT_WARP_WIDE_INSTR_OFFSETS
	.align		4
.L_361:
        /*03a0*/ 	.byte	0x04, 0x31
        /*03a2*/ 	.short	(.L_363 - .L_362)


	//   ....[0]....
.L_362:
        /*03a4*/ 	.word	0x00000130


	//   ....[1]....
        /*03a8*/ 	.word	0x00000170


	//   ....[2]....
        /*03ac*/ 	.word	0x000001e0


	//   ....[3]....
        /*03b0*/ 	.word	0x0000fbf0


	//   ....[4]....
        /*03b4*/ 	.word	0x0000fc80


	//   ....[5]....
        /*03b8*/ 	.word	0x00012d20


	//   ....[6]....
        /*03bc*/ 	.word	0x00012d80


	//----- nvinfo : EIATTR_COOP_GROUP_MASK_REGIDS
	.align		4
.L_363:
        /*03c0*/ 	.byte	0x04, 0x29
        /*03c2*/ 	.short	(.L_365 - .L_364)


	//   ....[0]....
.L_364:
        /*03c4*/ 	.word	0xffffffff


	//   ....[1]....
        /*03c8*/ 	.word	0xffffffff


	//   ....[2]....
        /*03cc*/ 	.word	0xffffffff


	//   ....[3]....
        /*03d0*/ 	.word	0xffffffff


	//   ....[4]....
        /*03d4*/ 	.word	0xffffffff


	//   ....[5]....
        /*03d8*/ 	.word	0xffffffff


	//   ....[6]....
        /*03dc*/ 	.word	0xffffffff


	//   ....[7]....
        /*03e0*/ 	.word	0xffffffff


	//   ....[8]....
        /*03e4*/ 	.word	0xffffffff


	//   ....[9]....
        /*03e8*/ 	.word	0xffffffff


	//   ....[10]....
        /*03ec*/ 	.word	0xffffffff


	//   ....[11]....
        /*03f0*/ 	.word	0xffffffff


	//   ....[12]....
        /*03f4*/ 	.word	0xffffffff


	//   ....[13]....
        /*03f8*/ 	.word	0xffffffff


	//   ....[14]....
        /*03fc*/ 	.word	0xffffffff


	//   ....[15]....
        /*0400*/ 	.word	0xffffffff


	//   ....[16]....
        /*0404*/ 	.word	0xffffffff


	//   ....[17]....
        /*0408*/ 	.word	0xffffffff


	//   ....[18]....
        /*040c*/ 	.word	0xffffffff


	//   ....[19]....
        /*0410*/ 	.word	0xffffffff


	//   ....[20]....
        /*0414*/ 	.word	0xffffffff


	//   ....[21]....
        /*0418*/ 	.word	0xffffffff


	//   ....[22]....
        /*041c*/ 	.word	0xffffffff


	//   ....[23]....
        /*0420*/ 	.word	0xffffffff


	//   ....[24]....
        /*0424*/ 	.word	0xffffffff


	//   ....[25]....
        /*0428*/ 	.word	0xffffffff


	//   ....[26]....
        /*042c*/ 	.word	0xffffffff


	//   ....[27]....
        /*0430*/ 	.word	0xffffffff


	//   ....[28]....
        /*0434*/ 	.word	0xffffffff


	//   ....[29]....
        /*0438*/ 	.word	0xffffffff


	//   ....[30]....
        /*043c*/ 	.word	0xffffffff


	//   ....[31]....
        /*0440*/ 	.word	0xffffffff


	//   ....[32]....
        /*0444*/ 	.word	0xffffffff


	//   ....[33]....
        /*0448*/ 	.word	0xffffffff


	//   ....[34]....
        /*044c*/ 	.word	0xffffffff


	//   ....[35]....
        /*0450*/ 	.word	0xffffffff


	//   ....[36]....
        /*0454*/ 	.word	0xffffffff


	//   ....[37]....
        /*0458*/ 	.word	0xffffffff


	//   ....[38]....
        /*045c*/ 	.word	0xffffffff


	//   ....[39]....
        /*0460*/ 	.word	0xffffffff


	//   ....[40]....
        /*0464*/ 	.word	0xffffffff


	//   ....[41]....
        /*0468*/ 	.word	0xffffffff


	//   ....[42]....
        /*046c*/ 	.word	0xffffffff


	//   ....[43]....
        /*0470*/ 	.word	0xffffffff


	//   ....[44]....
        /*0474*/ 	.word	0xffffffff


	//   ....[45]....
        /*0478*/ 	.word	0xffffffff


	//   ....[46]....
        /*047c*/ 	.word	0xffffffff


	//   ....[47]....
        /*0480*/ 	.word	0xffffffff


	//   ....[48]....
        /*0484*/ 	.word	0xffffffff


	//   ....[49]....
        /*0488*/ 	.word	0xffffffff


	//   ....[50]....
        /*048c*/ 	.word	0xffffffff


	//   ....[51]....
        /*0490*/ 	.word	0xffffffff


	//   ....[52]....
        /*0494*/ 	.word	0xffffffff


	//   ....[53]....
        /*0498*/ 	.word	0xffffffff


	//   ....[54]....
        /*049c*/ 	.word	0xffffffff


	//   ....[55]....
        /*04a0*/ 	.word	0xffffffff


	//   ....[56]....
        /*04a4*/ 	.word	0xffffffff


	//   ....[57]....
        /*04a8*/ 	.word	0xffffffff


	//   ....[58]....
        /*04ac*/ 	.word	0xffffffff


	//   ....[59]....
        /*04b0*/ 	.word	0xffffffff


	//   ....[60]....
        /*04b4*/ 	.word	0xffffffff


	//   ....[61]....
        /*04b8*/ 	.word	0xffffffff


	//   ....[62]....
        /*04bc*/ 	.word	0xffffffff


	//   ....[63]....
        /*04c0*/ 	.word	0xffffffff


	//   ....[64]....
        /*04c4*/ 	.word	0xffffffff


	//   ....[65]....
        /*04c8*/ 	.word	0xffffffff


	//   ....[66]....
        /*04cc*/ 	.word	0xffffffff


	//   ....[67]....
        /*04d0*/ 	.word	0xffffffff


	//   ....[68]....
        /*04d4*/ 	.word	0xffffffff


	//   ....[69]....
        /*04d8*/ 	.word	0xffffffff


	//   ....[70]....
        /*04dc*/ 	.word	0xffffffff


	//   ....[71]....
        /*04e0*/ 	.word	0xffffffff


	//   ....[72]....
        /*04e4*/ 	.word	0xffffffff


	//   ....[73]....
        /*04e8*/ 	.word	0xffffffff


	//   ....[74]....
        /*04ec*/ 	.word	0xffffffff


	//   ....[75]....
        /*04f0*/ 	.word	0xffffffff


	//   ....[76]....
        /*04f4*/ 	.word	0xffffffff


	//   ....[77]....
        /*04f8*/ 	.word	0xffffffff


	//   ....[78]....
        /*04fc*/ 	.word	0xffffffff


	//   ....[79]....
        /*0500*/ 	.word	0xffffffff


	//   ....[80]....
        /*0504*/ 	.word	0xffffffff


	//   ....[81]....
        /*0508*/ 	.word	0xffffffff


	//   ....[82]....
        /*050c*/ 	.word	0xffffffff


	//   ....[83]....
        /*0510*/ 	.word	0xffffffff


	//   ....[84]....
        /*0514*/ 	.word	0xffffffff


	//   ....[85]....
        /*0518*/ 	.word	0xffffffff


	//   ....[86]....
        /*051c*/ 	.word	0xffffffff


	//   ....[87]....
        /*0520*/ 	.word	0xffffffff


	//   ....[88]....
        /*0524*/ 	.word	0xffffffff


	//   ....[89]....
        /*0528*/ 	.word	0xffffffff


	//   ....[90]....
        /*052c*/ 	.word	0xffffffff


	//   ....[91]....
        /*0530*/ 	.word	0xffffffff


	//   ....[92]....
        /*0534*/ 	.word	0xffffffff


	//   ....[93]....
        /*0538*/ 	.word	0xffffffff


	//   ....[94]....
        /*053c*/ 	.word	0xffffffff


	//   ....[95]....
        /*0540*/ 	.word	0xffffffff


	//   ....[96]....
        /*0544*/ 	.word	0xffffffff


	//   ....[97]....
        /*0548*/ 	.word	0xffffffff


	//   ....[98]....
        /*054c*/ 	.word	0xffffffff


	//   ....[99]....
        /*0550*/ 	.word	0xffffffff


	//   ....[100]....
        /*0554*/ 	.word	0xffffffff


	//   ....[101]....
        /*0558*/ 	.word	0xffffffff


	//   ....[102]....
        /*055c*/ 	.word	0xffffffff


	//   ....[103]....
        /*0560*/ 	.word	0xffffffff


	//   ....[104]....
        /*0564*/ 	.word	0xffffffff


	//   ....[105]....
        /*0568*/ 	.word	0xffffffff


	//   ....[106]....
        /*056c*/ 	.word	0xffffffff


	//   ....[107]....
        /*0570*/ 	.word	0xffffffff


	//   ....[108]....
        /*0574*/ 	.word	0xffffffff


	//   ....[109]....
        /*0578*/ 	.word	0xffffffff


	//   ....[110]....
        /*057c*/ 	.word	0xffffffff


	//   ....[111]....
        /*0580*/ 	.word	0xffffffff


	//   ....[112]....
        /*0584*/ 	.word	0xffffffff


	//   ....[113]....
        /*0588*/ 	.word	0xffffffff


	//   ....[114]....
        /*058c*/ 	.word	0xffffffff


	//   ....[115]....
        /*0590*/ 	.word	0xffffffff


	//   ....[116]....
        /*0594*/ 	.word	0xffffffff


	//   ....[117]....
        /*0598*/ 	.word	0xffffffff


	//   ....[118]....
        /*059c*/ 	.word	0xffffffff


	//   ....[119]....
        /*05a0*/ 	.word	0xffffffff


	//   ....[120]....
        /*05a4*/ 	.word	0xffffffff


	//   ....[121]....
        /*05a8*/ 	.word	0xffffffff


	//   ....[122]....
        /*05ac*/ 	.word	0xffffffff


	//   ....[123]....
        /*05b0*/ 	.word	0xffffffff


	//   ....[124]....
        /*05b4*/ 	.word	0xffffffff


	//   ....[125]....
        /*05b8*/ 	.word	0xffffffff


	//   ....[126]....
        /*05bc*/ 	.word	0xffffffff


	//   ....[127]....
        /*05c0*/ 	.word	0xffffffff


	//   ....[128]....
        /*05c4*/ 	.word	0xffffffff


	//   ....[129]....
        /*05c8*/ 	.word	0xffffffff


	//   ....[130]....
        /*05cc*/ 	.word	0xffffffff


	//   ....[131]....
        /*05d0*/ 	.word	0xffffffff


	//   ....[132]....
        /*05d4*/ 	.word	0xffffffff


	//   ....[133]....
        /*05d8*/ 	.word	0xffffffff


	//   ....[134]....
        /*05dc*/ 	.word	0xffffffff


	//   ....[135]....
        /*05e0*/ 	.word	0xffffffff


	//   ....[136]....
        /*05e4*/ 	.word	0xffffffff


	//   ....[137]....
        /*05e8*/ 	.word	0xffffffff


	//   ....[138]....
        /*05ec*/ 	.word	0xffffffff


	//   ....[139]....
        /*05f0*/ 	.word	0xffffffff


	//   ....[140]....
        /*05f4*/ 	.word	0xffffffff


	//   ....[141]....
        /*05f8*/ 	.word	0xffffffff


	//   ....[142]....
        /*05fc*/ 	.word	0xffffffff


	//   ....[143]....
        /*0600*/ 	.word	0xffffffff


	//   ....[144]....
        /*0604*/ 	.word	0xffffffff


	//   ....[145]....
        /*0608*/ 	.word	0xffffffff


	//   ....[146]....
        /*060c*/ 	.word	0xffffffff


	//   ....[147]....
        /*0610*/ 	.word	0xffffffff


	//   ....[148]....
        /*0614*/ 	.word	0xffffffff


	//   ....[149]....
        /*0618*/ 	.word	0xffffffff


	//   ....[150]....
        /*061c*/ 	.word	0xffffffff


	//   ....[151]....
        /*0620*/ 	.word	0xffffffff


	//   ....[152]....
        /*0624*/ 	.word	0xffffffff


	//   ....[153]....
        /*0628*/ 	.word	0xffffffff


	//   ....[154]....
        /*062c*/ 	.word	0xffffffff


	//   ....[155]....
        /*0630*/ 	.word	0xffffffff


	//   ....[156]....
        /*0634*/ 	.word	0xffffffff


	//   ....[157]....
        /*0638*/ 	.word	0xffffffff


	//   ....[158]....
        /*063c*/ 	.word	0xffffffff


	//   ....[159]....
        /*0640*/ 	.word	0xffffffff


	//   ....[160]....
        /*0644*/ 	.word	0xffffffff


	//   ....[161]....
        /*0648*/ 	.word	0xffffffff


	//   ....[162]....
        /*064c*/ 	.word	0xffffffff


	//   ....[163]....
        /*0650*/ 	.word	0xffffffff


	//   ....[164]....
        /*0654*/ 	.word	0xffffffff


	//   ....[165]....
        /*0658*/ 	.word	0xffffffff


	//   ....[166]....
        /*065c*/ 	.word	0xffffffff


	//   ....[167]....
        /*0660*/ 	.word	0xffffffff


	//   ....[168]....
        /*0664*/ 	.word	0xffffffff


	//   ....[169]....
        /*0668*/ 	.word	0xffffffff


	//   ....[170]....
        /*066c*/ 	.word	0xffffffff


	//   ....[171]....
        /*0670*/ 	.word	0xffffffff


	//   ....[172]....
        /*0674*/ 	.word	0xffffffff


	//   ....[173]....
        /*0678*/ 	.word	0xffffffff


	//   ....[174]....
        /*067c*/ 	.word	0xffffffff


	//   ....[175]....
        /*0680*/ 	.word	0xffffffff


	//   ....[176]....
        /*0684*/ 	.word	0xffffffff


	//   ....[177]....
        /*0688*/ 	.word	0xffffffff


	//   ....[178]....
        /*068c*/ 	.word	0xffffffff


	//   ....[179]....
        /*0690*/ 	.word	0xffffffff


	//   ....[180]....
        /*0694*/ 	.word	0xffffffff


	//   ....[181]....
        /*0698*/ 	.word	0xffffffff


	//   ....[182]....
        /*069c*/ 	.word	0xffffffff


	//   ....[183]....
        /*06a0*/ 	.word	0xffffffff


	//   ....[184]....
        /*06a4*/ 	.word	0xffffffff


	//   ....[185]....
        /*06a8*/ 	.word	0xffffffff


	//   ....[186]....
        /*06ac*/ 	.word	0xffffffff


	//   ....[187]....
        /*06b0*/ 	.word	0xffffffff


	//   ....[188]....
        /*06b4*/ 	.word	0xffffffff


	//   ....[189]....
        /*06b8*/ 	.word	0xffffffff


	//   ....[190]....
        /*06bc*/ 	.word	0xffffffff


	//   ....[191]....
        /*06c0*/ 	.word	0xffffffff


	//   ....[192]....
        /*06c4*/ 	.word	0xffffffff


	//   ....[193]....
        /*06c8*/ 	.word	0xffffffff


	//   ....[194]....
        /*06cc*/ 	.word	0xffffffff


	//   ....[195]....
        /*06d0*/ 	.word	0xffffffff


	//   ....[196]....
        /*06d4*/ 	.word	0xffffffff


	//   ....[197]....
        /*06d8*/ 	.word	0xffffffff


	//   ....[198]....
        /*06dc*/ 	.word	0xffffffff


	//   ....[199]....
        /*06e0*/ 	.word	0xffffffff


	//   ....[200]....
        /*06e4*/ 	.word	0xffffffff


	//   ....[201]....
        /*06e8*/ 	.word	0xffffffff


	//   ....[202]....
        /*06ec*/ 	.word	0xffffffff


	//   ....[203]....
        /*06f0*/ 	.word	0xffffffff


	//   ....[204]....
        /*06f4*/ 	.word	0xffffffff


	//   ....[205]....
        /*06f8*/ 	.word	0xffffffff


	//   ....[206]....
        /*06fc*/ 	.word	0xffffffff


	//   ....[207]....
        /*0700*/ 	.word	0xffffffff


	//   ....[208]....
        /*0704*/ 	.word	0xffffffff


	//   ....[209]....
        /*0708*/ 	.word	0xffffffff


	//   ....[210]....
        /*070c*/ 	.word	0xffffffff


	//   ....[211]....
        /*0710*/ 	.word	0xffffffff


	//   ....[212]....
        /*0714*/ 	.word	0xffffffff


	//   ....[213]....
        /*0718*/ 	.word	0xffffffff


	//   ....[214]....
        /*071c*/ 	.word	0xffffffff


	//   ....[215]....
        /*0720*/ 	.word	0xffffffff


	//   ....[216]....
        /*0724*/ 	.word	0xffffffff


	//   ....[217]....
        /*0728*/ 	.word	0xffffffff


	//   ....[218]....
        /*072c*/ 	.word	0xffffffff


	//   ....[219]....
        /*0730*/ 	.word	0xffffffff


	//   ....[220]....
        /*0734*/ 	.word	0xffffffff


	//   ....[221]....
        /*0738*/ 	.word	0xffffffff


	//   ....[222]....
        /*073c*/ 	.word	0xffffffff


	//   ....[223]....
        /*0740*/ 	.word	0xffffffff


	//   ....[224]....
        /*0744*/ 	.word	0xffffffff


	//   ....[225]....
        /*0748*/ 	.word	0x0500000f


	//   ....[226]....
        /*074c*/ 	.word	0x0500000f


	//   ....[227]....
        /*0750*/ 	.word	0x0500000f


	//   ....[228]....
        /*0754*/ 	.word	0x0500000f


	//   ....[229]....
        /*0758*/ 	.word	0x0500000f


	//   ....[230]....
        /*075c*/ 	.word	0x0500000f


	//   ....[231]....
        /*0760*/ 	.word	0x0500000f


	//   ....[232]....
        /*0764*/ 	.word	0x0500000f


	//   ....[233]....
        /*0768*/ 	.word	0x0500000f


	//   ....[234]....
        /*076c*/ 	.word	0x0500000f


	//   ....[235]....
        /*0770*/ 	.word	0x0500000f


	//   ....[236]....
        /*0774*/ 	.word	0x0500000f


	//   ....[237]....
        /*0778*/ 	.word	0x0500000f


	//   ....[238]....
        /*077c*/ 	.word	0x0500000f


	//   ....[239]....
        /*0780*/ 	.word	0x0500000f


	//   ....[240]....
        /*0784*/ 	.word	0x0500000f


	//   ....[241]....
        /*0788*/ 	.word	0x0500000f


	//   ....[242]....
        /*078c*/ 	.word	0x0500000f


	//----- nvinfo : EIATTR_COOP_GROUP_INSTR_OFFSETS
	.align		4
.L_365:
        /*0790*/ 	.byte	0x04, 0x28
        /*0792*/ 	.short	(.L_367 - .L_366)


	//   ....[0]....
.L_366:
        /*0794*/ 	.word	0x00000070


	//   ....[1]....
        /*0798*/ 	.word	0x00000140


	//   ....[2]....
        /*079c*/ 	.word	0x00000190


	//   ....[3]....
        /*07a0*/ 	.word	0x000003c0


	//   ....[4]....
        /*07a4*/ 	.word	0x00000520


	//   ....[5]....
        /*07a8*/ 	.word	0x00000640


	//   ....[6]....
        /*07ac*/ 	.word	0x000007a0


	//   ....[7]....
        /*07b0*/ 	.word	0x00001fb0


	//   ....[8]....
        /*07b4*/ 	.word	0x000032b0


	//   ....[9]....
        /*07b8*/ 	.word	0x000033a0


	//   ....[10]....
        /*07bc*/ 	.word	0x00003970


	//   ....[11]....
        /*07c0*/ 	.word	0x000039e0


	//   ....[12]....
        /*07c4*/ 	.word	0x00005780


	//   ....[13]....
        /*07c8*/ 	.word	0x00005790


	//   ....[14]....
        /*07cc*/ 	.word	0x000057c0


	//   ....[15]....
        /*07d0*/ 	.word	0x000057d0


	//   ....[16]....
        /*07d4*/ 	.word	0x00007510


	//   ....[17]....
        /*07d8*/ 	.word	0x00007520


	//   ....[18]....
        /*07dc*/ 	.word	0x000075a0


	//   ....[19]....
        /*07e0*/ 	.word	0x000075b0


	//   ....[20]....
        /*07e4*/ 	.word	0x00008cc0


	//   ....[21]....
        /*07e8*/ 	.word	0x00008dc0


	//   ....[22]....
        /*07ec*/ 	.word	0x00008e00


	//   ....[23]....
        /*07f0*/ 	.word	0x00008e50


	//   ....[24]....
        /*07f4*/ 	.word	0x00008e80


	//   ....[25]....
        /*07f8*/ 	.word	0x00008eb0


	//   ....[26]....
        /*07fc*/ 	.word	0x00008ee0


	//   ....[27]....
        /*0800*/ 	.word	0x00008f10


	//   ....[28]....
        /*0804*/ 	.word	0x00008f50


	//   ....[29]....
        /*0808*/ 	.word	0x00008f90


	//   ....[30]....
        /*080c*/ 	.word	0x00008fc0


	//   ....[31]....
        /*0810*/ 	.word	0x00008ff0


	//   ....[32]....
        /*0814*/ 	.word	0x00009010


	//   ....[33]....
        /*0818*/ 	.word	0x00009030


	//   ....[34]....
        /*081c*/ 	.word	0x00009050


	//   ....[35]....
        /*0820*/ 	.word	0x00009070


	//   ....[36]....
        /*0824*/ 	.word	0x00009090


	//   ....[37]....
        /*0828*/ 	.word	0x000090b0


	//   ....[38]....
        /*082c*/ 	.word	0x000090d0


	//   ....[39]....
        /*0830*/ 	.word	0x000090e0


	//   ....[40]....
        /*0834*/ 	.word	0x00009100


	//   ....[41]....
        /*0838*/ 	.word	0x00009120


	//   ....[42]....
        /*083c*/ 	.word	0x00009130


	//   ....[43]....
        /*0840*/ 	.word	0x00009140


	//   ....[44]....
        /*0844*/ 	.word	0x00009150


	//   ....[45]....
        /*0848*/ 	.word	0x00009170


	//   ....[46]....
        /*084c*/ 	.word	0x00009180


	//   ....[47]....
        /*0850*/ 	.word	0x00009190


	//   ....[48]....
        /*0854*/ 	.word	0x000091a0


	//   ....[49]....
        /*0858*/ 	.word	0x000091c0


	//   ....[50]....
        /*085c*/ 	.word	0x000091e0


	//   ....[51]....
        /*0860*/ 	.word	0x00009200


	//   ....[52]....
        /*0864*/ 	.word	0x00009220


	//   ....[53]....
        /*0868*/ 	.word	0x00009240


	//   ....[54]....
        /*086c*/ 	.word	0x00009260


	//   ....[55]....
        /*0870*/ 	.word	0x00009270


	//   ....[56]....
        /*0874*/ 	.word	0x00009280


	//   ....[57]....
        /*0878*/ 	.word	0x00009290


	//   ....[58]....
        /*087c*/ 	.word	0x000092a0


	//   ....[59]....
        /*0880*/ 	.word	0x000092b0


	//   ....[60]....
        /*0884*/ 	.word	0x000092c0


	//   ....[61]....
        /*0888*/ 	.word	0x000092d0


	//   ....[62]....
        /*088c*/ 	.word	0x000092e0


	//   ....[63]....
        /*0890*/ 	.word	0x000092f0


	//   ....[64]....
        /*0894*/ 	.word	0x00009300


	//   ....[65]....
        /*0898*/ 	.word	0x00009310


	//   ....[66]....
        /*089c*/ 	.word	0x00009320


	//   ....[67]....
        /*08a0*/ 	.word	0x00009330


	//   ....[68]....
        /*08a4*/ 	.word	0x00009340


	//   ....[69]....
        /*08a8*/ 	.word	0x00009350


	//   ....[70]....
        /*08ac*/ 	.word	0x00009360


	//   ....[71]....
        /*08b0*/ 	.word	0x00009370


	//   ....[72]....
        /*08b4*/ 	.word	0x00009380


	//   ....[73]....
        /*08b8*/ 	.word	0x00009390


	//   ....[74]....
        /*08bc*/ 	.word	0x000093a0


	//   ....[75]....
        /*08c0*/ 	.word	0x000093b0


	//   ....[76]....
        /*08c4*/ 	.word	0x000093c0


	//   ....[77]....
        /*08c8*/ 	.word	0x000093d0


	//   ....[78]....
        /*08cc*/ 	.word	0x000093e0


	//   ....[79]....
        /*08d0*/ 	.word	0x000093f0


	//   ....[80]....
        /*08d4*/ 	.word	0x00009400


	//   ....[81]....
        /*08d8*/ 	.word	0x00009410


	//   ....[82]....
        /*08dc*/ 	.word	0x00009420


	//   ....[83]....
        /*08e0*/ 	.word	0x00009430


	//   ....[84]....
        /*08e4*/ 	.word	0x00009440


	//   ....[85]....
        /*08e8*/ 	.word	0x00009450


	//   ....[86]....
        /*08ec*/ 	.word	0x00009460


	//   ....[87]....
        /*08f0*/ 	.word	0x00009470


	//   ....[88]....
        /*08f4*/ 	.word	0x00009480


	//   ....[89]....
        /*08f8*/ 	.word	0x00009490


	//   ....[90]....
        /*08fc*/ 	.word	0x000094a0


	//   ....[91]....
        /*0900*/ 	.word	0x000094b0


	//   ....[92]....
        /*0904*/ 	.word	0x000094c0


	//   ....[93]....
        /*0908*/ 	.word	0x000094d0


	//   ....[94]....
        /*090c*/ 	.word	0x000094e0


	//   ....[95]....
        /*0910*/ 	.word	0x00009500


	//   ....[96]....
        /*0914*/ 	.word	0x00009520


	//   ....[97]....
        /*0918*/ 	.word	0x00009530


	//   ....[98]....
        /*091c*/ 	.word	0x00009540


	//   ....[99]....
        /*0920*/ 	.word	0x00009560


	//   ....[100]....
        /*0924*/ 	.word	0x00009570


	//   ....[101]....
        /*0928*/ 	.word	0x00009580


	//   ....[102]....
        /*092c*/ 	.word	0x00009590


	//   ....[103]....
        /*0930*/ 	.word	0x000095a0


	//   ....[104]....
        /*0934*/ 	.word	0x000095b0


	//   ....[105]....
        /*0938*/ 	.word	0x000095c0


	//   ....[106]....
        /*093c*/ 	.word	0x000095d0


	//   ....[107]....
        /*0940*/ 	.word	0x000095e0


	//   ....[108]....
        /*0944*/ 	.word	0x00009600


	//   ....[109]....
        /*0948*/ 	.word	0x00009620


	//   ....[110]....
        /*094c*/ 	.word	0x00009630


	//   ....[111]....
        /*0950*/ 	.word	0x00009640


	//   ....[112]....
        /*0954*/ 	.word	0x00009650


	//   ....[113]....
        /*0958*/ 	.word	0x00009660


	//   ....[114]....
        /*095c*/ 	.word	0x00009680


	//   ....[115]....
        /*0960*/ 	.word	0x000096a0


	//   ....[116]....
        /*0964*/ 	.word	0x000096b0


	//   ....[117]....
        /*0968*/ 	.word	0x000096c0


	//   ....[118]....
        /*096c*/ 	.word	0x000096d0


	//   ....[119]....
        /*0970*/ 	.word	0x000096e0


	//   ....[120]....
        /*0974*/ 	.word	0x00009700


	//   ....[121]....
        /*0978*/ 	.word	0x00009710


	//   ....[122]....
        /*097c*/ 	.word	0x00009730


	//   ....[123]....
        /*0980*/ 	.word	0x00009740


	//   ....[124]....
        /*0984*/ 	.word	0x00009750


	//   ....[125]....
        /*0988*/ 	.word	0x00009760


	//   ....[126]....
        /*098c*/ 	.word	0x00009770


	//   ....[127]....
        /*0990*/ 	.word	0x00009780


	//   ....[128]....
        /*0994*/ 	.word	0x00009790


	//   ....[129]....
        /*0998*/ 	.word	0x000097a0


	//   ....[130]....
        /*099c*/ 	.word	0x000097b0


	//   ....[131]....
        /*09a0*/ 	.word	0x000097c0


	//   ....[132]....
        /*09a4*/ 	.word	0x000097d0


	//   ....[133]....
        /*09a8*/ 	.word	0x000097e0


	//   ....[134]....
        /*09ac*/ 	.word	0x000097f0


	//   ....[135]....
        /*09b0*/ 	.word	0x00009800


	//   ....[136]....
        /*09b4*/ 	.word	0x00009820


	//   ....[137]....
        /*09b8*/ 	.word	0x00009830


	//   ....[138]....
        /*09bc*/ 	.word	0x00009840


	//   ....[139]....
        /*09c0*/ 	.word	0x00009850


	//   ....[140]....
        /*09c4*/ 	.word	0x00009860


	//   ....[141]....
        /*09c8*/ 	.word	0x00009880


	//   ....[142]....
        /*09cc*/ 	.word	0x000098b0


	//   ....[143]....
        /*09d0*/ 	.word	0x000098e0


	//   ....[144]....
        /*09d4*/ 	.word	0x00009900


	//   ....[145]....
        /*09d8*/ 	.word	0x00009920


	//   ....[146]....
        /*09dc*/ 	.word	0x00009940


	//   ....[147]....
        /*09e0*/ 	.word	0x00009a60


	//   ....[148]....
        /*09e4*/ 	.word	0x0000aac0


	//   ....[149]....
        /*09e8*/ 	.word	0x0000aad0


	//   ....[150]....
        /*09ec*/ 	.word	0x0000aae0


	//   ....[151]....
        /*09f0*/ 	.word	0x0000aaf0


	//   ....[152]....
        /*09f4*/ 	.word	0x0000b5c0


	//   ....[153]....
        /*09f8*/ 	.word	0x0000b5e0


	//   ....[154]....
        /*09fc*/ 	.word	0x0000b780


	//   ....[155]....
        /*0a00*/ 	.word	0x0000b7a0


	//   ....[156]....
        /*0a04*/ 	.word	0x0000b8e0


	//   ....[157]....
        /*0a08*/ 	.word	0x0000b900


	//   ....[158]....
        /*0a0c*/ 	.word	0x0000ba50


	//   ....[159]....
        /*0a10*/ 	.word	0x0000ba70


	//   ....[160]....
        /*0a14*/ 	.word	0x0000c060


	//   ....[161]....
        /*0a18*/ 	.word	0x0000c0a0


	//   ....[162]....
        /*0a1c*/ 	.word	0x0000cb60


	//   ....[163]....
        /*0a20*/ 	.word	0x0000cb70


	//   ....[164]....
        /*0a24*/ 	.word	0x0000dd80


	//   ....[165]....
        /*0a28*/ 	.word	0x0000ddb0


	//   ....[166]....
        /*0a2c*/ 	.word	0x0000df20


	//   ....[167]....
        /*0a30*/ 	.word	0x0000df40


	//   ....[168]....
        /*0a34*/ 	.word	0x0000e080


	//   ....[169]....
        /*0a38*/ 	.word	0x0000e0a0


	//   ....[170]....
        /*0a3c*/ 	.word	0x0000e1f0


	//   ....[171]....
        /*0a40*/ 	.word	0x0000e210


	//   ....[172]....
        /*0a44*/ 	.word	0x0000e3f0


	//   ....[173]....
        /*0a48*/ 	.word	0x0000e630


	//   ....[174]....
        /*0a4c*/ 	.word	0x0000e660


	//   ....[175]....
        /*0a50*/ 	.word	0x0000e6a0


	//   ....[176]....
        /*0a54*/ 	.word	0x0000e6d0


	//   ....[177]....
        /*0a58*/ 	.word	0x0000e700


	//   ....[178]....
        /*0a5c*/ 	.word	0x0000e740


	//   ....[179]....
        /*0a60*/ 	.word	0x0000e8d0


	//   ....[180]....
        /*0a64*/ 	.word	0x0000e900


	//   ....[181]....
        /*0a68*/ 	.word	0x0000e930


	//   ....[182]....
        /*0a6c*/ 	.word	0x0000e960


	//   ....[183]....
        /*0a70*/ 	.word	0x0000e990


	//   ....[184]....
        /*0a74*/ 	.word	0x0000e9d0


	//   ....[185]....
        /*0a78*/ 	.word	0x0000ea60


	//   ....[186]....
        /*0a7c*/ 	.word	0x0000eab0


	//   ....[187]....
        /*0a80*/ 	.word	0x0000eac0


	//   ....[188]....
        /*0a84*/ 	.word	0x0000eb50


	//   ....[189]....
        /*0a88*/ 	.word	0x000103b0


	//   ....[190]....
        /*0a8c*/ 	.word	0x00011050


	//   ....[191]....
        /*0a90*/ 	.word	0x00011080


	//   ....[192]....
        /*0a94*/ 	.word	0x000110a0


	//   ....[193]....
        /*0a98*/ 	.word	0x000110c0


	//   ....[194]....
        /*0a9c*/ 	.word	0x000111d0


	//   ....[195]....
        /*0aa0*/ 	.word	0x000111e0


	//   ....[196]....
        /*0aa4*/ 	.word	0x00011270


	//   ....[197]....
        /*0aa8*/ 	.word	0x00011280


	//   ....[198]....
        /*0aac*/ 	.word	0x00011310


	//   ....[199]....
        /*0ab0*/ 	.word	0x00011320


	//   ....[200]....
        /*0ab4*/ 	.word	0x000113b0


	//   ....[201]....
        /*0ab8*/ 	.word	0x000113c0


	//   ....[202]....
        /*0abc*/ 	.word	0x00011450


	//   ....[203]....
        /*0ac0*/ 	.word	0x00011460


	//   ....[204]....
        /*0ac4*/ 	.word	0x00011470


	//   ....[205]....
        /*0ac8*/ 	.word	0x000114c0


	//   ....[206]....
        /*0acc*/ 	.word	0x00013ce0


	//   ....[207]....
        /*0ad0*/ 	.word	0x00013d00


	//   ....[208]....
        /*0ad4*/ 	.word	0x00013d30


	//   ....[209]....
        /*0ad8*/ 	.word	0x00013d60


	//   ....[210]....
        /*0adc*/ 	.word	0x00013d90


	//   ....[211]....
        /*0ae0*/ 	.word	0x00013dc0


	//   ....[212]....
        /*0ae4*/ 	.word	0x00013df0


	//   ....[213]....
        /*0ae8*/ 	.word	0x00013e00


	//   ....[214]....
        /*0aec*/ 	.word	0x00013f70


	//   ....[215]....
        /*0af0*/ 	.word	0x00013fa0


	//   ....[216]....
        /*0af4*/ 	.word	0x00013fd0


	//   ....[217]....
        /*0af8*/ 	.word	0x00014000


	//   ....[218]....
        /*0afc*/ 	.word	0x00014030


	//   ....[219]....
        /*0b00*/ 	.word	0x00014060


	//   ....[220]....
        /*0b04*/ 	.word	0x000140e0


	//   ....[221]....
        /*0b08*/ 	.word	0x00014120


	//   ....[222]....
        /*0b0c*/ 	.word	0x00014130


	//   ....[223]....
        /*0b10*/ 	.word	0x00014170


	//   ....[224]....
        /*0b14*/ 	.word	0x000147f0


	//   ....[225]....
        /*0b18*/ 	.word	0x00014d10


	//   ....[226]....
        /*0b1c*/ 	.word	0x00014ef0


	//   ....[227]....
        /*0b20*/ 	.word	0x00014f60


	//   ....[228]....
        /*0b24*/ 	.word	0x00014fd0


	//   ....[229]....
        /*0b28*/ 	.word	0x00015070


	//   ....[230]....
        /*0b2c*/ 	.word	0x00015130


	//   ....[231]....
        /*0b30*/ 	.word	0x00015240


	//   ....[232]....
        /*0b34*/ 	.word	0x000152a0


	//   ....[233]....
        /*0b38*/ 	.word	0x000153a0


	//   ....[234]....
        /*0b3c*/ 	.word	0x00015400


	//   ....[235]....
        /*0b40*/ 	.word	0x00015500


	//   ....[236]....
        /*0b44*/ 	.word	0x00015560


	//   ....[237]....
        /*0b48*/ 	.word	0x00015660


	//   ....[238]....
        /*0b4c*/ 	.word	0x000156c0


	//   ....[239]....
        /*0b50*/ 	.word	0x000157a0


	//   ....[240]....
        /*0b54*/ 	.word	0x00015820


	//   ....[241]....
        /*0b58*/ 	.word	0x00015900


	//   ....[242]....
        /*0b5c*/ 	.word	0x00015c50


	//----- nvinfo : EIATTR_REG_RECONFIG
	.align		4
.L_367:
        /*0b60*/ 	.byte	0x01, 0x54
	.zero		2


	//----- nvinfo : EIATTR_SYSCALL_OFFSETS
	.align		4
        /*0b64*/ 	.byte	0x04, 0x46
        /*0b66*/ 	.short	(.L_369 - .L_368)


	//   ....[0]....
.L_368:
        /*0b68*/ 	.word	0x00002130


	//   ....[1]....
        /*0b6c*/ 	.word	0x0000fdf0


	//   ....[2]....
        /*0b70*/ 	.word	0x0000ff80


	//   ....[3]....
        /*0b74*/ 	.word	0x000100e0


	//   ....[4]....
        /*0b78*/ 	.word	0x00010220


	//   ....[5]....
        /*0b7c*/ 	.word	0x00010c70


	//----- nvinfo : EIATTR_MBARRIER_INSTR_OFFSETS
	.align		4
.L_369:
        /*0b80*/ 	.byte	0x04, 0x39
        /*0b82*/ 	.short	(.L_371 - .L_370)


	//   ....[0]....
.L_370:
        /*0b84*/ 	.word	0x00000270
        /*0b88*/ 	.word	0x000000ff
        /*0b8c*/ 	.word	0x00038800
        /*0b90*/ 	.short	0x0100
        /*0b92*/ 	.byte	0x08
	.zero		1


	//   ....[1]....
        /*0b94*/ 	.word	0x00000280
        /*0b98*/ 	.word	0x000000ff
        /*0b9c*/ 	.word	0x00038820
        /*0ba0*/ 	.short	0x0100
        /*0ba2*/ 	.byte	0x08
	.zero		1


	//   ....[2]....
        /*0ba4*/ 	.word	0x00000370
        /*0ba8*/ 	.word	0x000000ff
        /*0bac*/ 	.word	0x00038830
        /*0bb0*/ 	.short	0x0100
        /*0bb2*/ 	.byte	0x08
	.zero		1


	//   ....[3]....
        /*0bb4*/ 	.word	0x00000380
        /*0bb8*/ 	.word	0x000000ff
        /*0bbc*/ 	.word	0x00038840
        /*0bc0*/ 	.short	0x0100
        /*0bc2*/ 	.byte	0x08
	.zero		1


	//   ....[4]....
        /*0bc4*/ 	.word	0x00000390
        /*0bc8*/ 	.word	0x000000ff
        /*0bcc*/ 	.word	0x00038838
        /*0bd0*/ 	.short	0x0100
        /*0bd2*/ 	.byte	0x08
	.zero		1


	//   ....[5]....
        /*0bd4*/ 	.word	0x000003a0
        /*0bd8*/ 	.word	0x000000ff
        /*0bdc*/ 	.word	0x00038848
        /*0be0*/ 	.short	0x0100
        /*0be2*/ 	.byte	0x08
	.zero		1


	//   ....[6]....
        /*0be4*/ 	.word	0x000004d0
        /*0be8*/ 	.word	0x000000ff
        /*0bec*/ 	.word	0x00038850
        /*0bf0*/ 	.short	0x0100
        /*0bf2*/ 	.byte	0x08
	.zero		1


	//   ....[7]....
        /*0bf4*/ 	.word	0x000004e0
        /*0bf8*/ 	.word	0x000000ff
        /*0bfc*/ 	.word	0x00038860
        /*0c00*/ 	.short	0x0100
        /*0c02*/ 	.byte	0x08
	.zero		1


	//   ....[8]....
        /*0c04*/ 	.word	0x000004f0
        /*0c08*/ 	.word	0x000000ff
        /*0c0c*/ 	.word	0x00038858
        /*0c10*/ 	.short	0x0100
        /*0c12*/ 	.byte	0x08
	.zero		1


	//   ....[9]....
        /*0c14*/ 	.word	0x00000500
        /*0c18*/ 	.word	0x000000ff
        /*0c1c*/ 	.word	0x00038868
        /*0c20*/ 	.short	0x0100
        /*0c22*/ 	.byte	0x08
	.zero		1


	//   ....[10]....
        /*0c24*/ 	.word	0x000005f0
        /*0c28*/ 	.word	0x000000ff
        /*0c2c*/ 	.word	0x00038870
        /*0c30*/ 	.short	0x0100
        /*0c32*/ 	.byte	0x06
	.zero		1


	//   ....[11]....
        /*0c34*/ 	.word	0x00000600
        /*0c38*/ 	.word	0x000000ff
        /*0c3c*/ 	.word	0x00038880
        /*0c40*/ 	.short	0x0100
        /*0c42*/ 	.byte	0x06
	.zero		1


	//   ....[12]....
        /*0c44*/ 	.word	0x00000610
        /*0c48*/ 	.word	0x000000ff
        /*0c4c*/ 	.word	0x00038878
        /*0c50*/ 	.short	0x0100
        /*0c52*/ 	.byte	0x06
	.zero		1


	//   ....[13]....
        /*0c54*/ 	.word	0x00000620
        /*0c58*/ 	.word	0x000000ff
        /*0c5c*/ 	.word	0x00038888
        /*0c60*/ 	.short	0x0100
        /*0c62*/ 	.byte	0x06
	.zero		1


	//   ....[14]....
        /*0c64*/ 	.word	0x00000750
        /*0c68*/ 	.word	0x000000ff
        /*0c6c*/ 	.word	0x00038890
        /*0c70*/ 	.short	0x0100
        /*0c72*/ 	.byte	0x08
	.zero		1


	//   ....[15]....
        /*0c74*/ 	.word	0x00000760
        /*0c78*/ 	.word	0x000000ff
        /*0c7c*/ 	.word	0x000388a0
        /*0c80*/ 	.short	0x0100
        /*0c82*/ 	.byte	0x08
	.zero		1


	//   ....[16]....
        /*0c84*/ 	.word	0x00000770
        /*0c88*/ 	.word	0x000000ff
        /*0c8c*/ 	.word	0x00038898
        /*0c90*/ 	.short	0x0100
        /*0c92*/ 	.byte	0x08
	.zero		1


	//   ....[17]....
        /*0c94*/ 	.word	0x00000780
        /*0c98*/ 	.word	0x000000ff
        /*0c9c*/ 	.word	0x000388a8
        /*0ca0*/ 	.short	0x0100
        /*0ca2*/ 	.byte	0x08
	.zero		1


	//   ....[18]....
        /*0ca4*/ 	.word	0x000008b0
        /*0ca8*/ 	.word	0x000000ff
        /*0cac*/ 	.word	0x000388b0
        /*0cb0*/ 	.short	0x0100
        /*0cb2*/ 	.byte	0x08
	.zero		1


	//   ....[19]....
        /*0cb4*/ 	.word	0x000008c0
        /*0cb8*/ 	.word	0x000000ff
        /*0cbc*/ 	.word	0x000388c0
        /*0cc0*/ 	.short	0x0100
        /*0cc2*/ 	.byte	0x08
	.zero		1


	//   ....[20]....
        /*0cc4*/ 	.word	0x000008d0
        /*0cc8*/ 	.word	0x000000ff
        /*0ccc*/ 	.word	0x000388b8
        /*0cd0*/ 	.short	0x0100
        /*0cd2*/ 	.byte	0x08
	.zero		1


	//   ....[21]....
        /*0cd4*/ 	.word	0x000008e0
        /*0cd8*/ 	.word	0x000000ff
        /*0cdc*/ 	.word	0x000388c8
        /*0ce0*/ 	.short	0x0100
        /*0ce2*/ 	.byte	0x08
	.zero		1


	//   ....[22]....
        /*0ce4*/ 	.word	0x000021e0
        /*0ce8*/ 	.word	0x00000000
        /*0cec*/ 	.word	0x00038800
        /*0cf0*/ 	.short	0x010a
        /*0cf2*/ 	.byte	0x3f
	.zero		1


	//   ....[23]....
        /*0cf4*/ 	.word	0x00002270
        /*0cf8*/ 	.word	0x00000005
        /*0cfc*/ 	.word	0x00038830
        /*0d00*/ 	.short	0x010a
        /*0d02*/ 	.byte	0x3f
	.zero		1


	//   ....[24]....
        /*0d04*/ 	.word	0x000022e0
        /*0d08*/ 	.word	0x00000005
        /*0d0c*/ 	.word	0x00038830
        /*0d10*/ 	.short	0x010a
        /*0d12*/ 	.byte	0x3f
	.zero		1


	//   ....[25]....
        /*0d14*/ 	.word	0x00003e10
        /*0d18*/ 	.word	0x00000023
        /*0d1c*/ 	.word	0x00000000
        /*0d20*/ 	.short	0x0101
        /*0d22*/ 	.byte	0x3f
	.zero		1


	//   ....[26]....
        /*0d24*/ 	.word	0x00004e40
        /*0d28*/ 	.word	0x000000ff
        /*0d2c*/ 	.word	0x00038830
        /*0d30*/ 	.short	0x010a
        /*0d32*/ 	.byte	0x06
	.zero		1


	//   ....[27]....
        /*0d34*/ 	.word	0x00004e80
        /*0d38*/ 	.word	0x000000ff
        /*0d3c*/ 	.word	0x00038830
        /*0d40*/ 	.short	0x010a
        /*0d42*/ 	.byte	0x06
	.zero		1


	//   ....[28]....
        /*0d44*/ 	.word	0x00005220
        /*0d48*/ 	.word	0x000000ff
        /*0d4c*/ 	.word	0x00038850
        /*0d50*/ 	.short	0x010a
        /*0d52*/ 	.byte	0x06
	.zero		1


	//   ....[29]....
        /*0d54*/ 	.word	0x00005260
        /*0d58*/ 	.word	0x000000ff
        /*0d5c*/ 	.word	0x00038850
        /*0d60*/ 	.short	0x010a
        /*0d62*/ 	.byte	0x06
	.zero		1


	//   ....[30]....
        /*0d64*/ 	.word	0x00006610
        /*0d68*/ 	.word	0x000000c8
        /*0d6c*/ 	.word	0x00000000
        /*0d70*/ 	.short	0x0101
        /*0d72*/ 	.byte	0x3f
	.zero		1


	//   ....[31]....
        /*0d74*/ 	.word	0x00006830
        /*0d78*/ 	.word	0x0000000b
        /*0d7c*/ 	.word	0x00000000
        /*0d80*/ 	.short	0x0101
        /*0d82*/ 	.byte	0x3f
	.zero		1


	//   ....[32]....
        /*0d84*/ 	.word	0x00007230
        /*0d88*/ 	.word	0x00000007
        /*0d8c*/ 	.word	0x00038850
        /*0d90*/ 	.short	0x010a
        /*0d92*/ 	.byte	0x3f
	.zero		1


	//   ....[33]....
        /*0d94*/ 	.word	0x000072c0
        /*0d98*/ 	.word	0x00000007
        /*0d9c*/ 	.word	0x00038850
        /*0da0*/ 	.short	0x010a
        /*0da2*/ 	.byte	0x3f
	.zero		1


	//   ....[34]....
        /*0da4*/ 	.word	0x00007850
        /*0da8*/ 	.word	0x00000099
        /*0dac*/ 	.word	0x00000000
        /*0db0*/ 	.short	0x0101
        /*0db2*/ 	.byte	0x3f
	.zero		1


	//   ....[35]....
        /*0db4*/ 	.word	0x0000b5b0
        /*0db8*/ 	.word	0x000000ff
        /*0dbc*/ 	.word	0x00000000
        /*0dc0*/ 	.short	0x0101
        /*0dc2*/ 	.byte	0x08
	.zero		1


	//   ....[36]....
        /*0dc4*/ 	.word	0x0000be70
        /*0dc8*/ 	.word	0x000000ff
        /*0dcc*/ 	.word	0x00000000
        /*0dd0*/ 	.short	0x0101
        /*0dd2*/ 	.byte	0x08
	.zero		1


	//   ....[37]....
        /*0dd4*/ 	.word	0x00010630
        /*0dd8*/ 	.word	0x00000002
        /*0ddc*/ 	.word	0x00038880
        /*0de0*/ 	.short	0x010a
        /*0de2*/ 	.byte	0x3f
	.zero		1


	//   ....[38]....
        /*0de4*/ 	.word	0x00010830
        /*0de8*/ 	.word	0x00000002
        /*0dec*/ 	.word	0x00038840
        /*0df0*/ 	.short	0x010a
        /*0df2*/ 	.byte	0x3f
	.zero		1


	//   ....[39]....
        /*0df4*/ 	.word	0x000115b0
        /*0df8*/ 	.word	0x00000011
        /*0dfc*/ 	.word	0x00038800
        /*0e00*/ 	.short	0x0107
        /*0e02*/ 	.byte	0x3f
	.zero		1


	//   ....[40]....
        /*0e04*/ 	.word	0x000116b0
        /*0e08*/ 	.word	0x00000011
        /*0e0c*/ 	.word	0x00038800
        /*0e10*/ 	.short	0x0101
        /*0e12*/ 	.byte	0x3f
	.zero		1


	//   ....[41]....
        /*0e14*/ 	.word	0x000116d0
        /*0e18*/ 	.word	0x00000011
        /*0e1c*/ 	.word	0x00038820
        /*0e20*/ 	.short	0x010a
        /*0e22*/ 	.byte	0x3f
	.zero		1


	//   ....[42]....
        /*0e24*/ 	.word	0x000119e0
        /*0e28*/ 	.word	0x00000006
        /*0e2c*/ 	.word	0x00038880
        /*0e30*/ 	.short	0x010a
        /*0e32*/ 	.byte	0x3f
	.zero		1


	//   ....[43]....
        /*0e34*/ 	.word	0x00011d30
        /*0e38*/ 	.word	0x00000006
        /*0e3c*/ 	.word	0x00038840
        /*0e40*/ 	.short	0x010a
        /*0e42*/ 	.byte	0x3f
	.zero		1


	//   ....[44]....
        /*0e44*/ 	.word	0x000120f0
        /*0e48*/ 	.word	0x00000013
        /*0e4c*/ 	.word	0x00038870
        /*0e50*/ 	.short	0x010a
        /*0e52*/ 	.byte	0x3f
	.zero		1


	//   ....[45]....
        /*0e54*/ 	.word	0x00012160
        /*0e58*/ 	.word	0x00000013
        /*0e5c*/ 	.word	0x00038860
        /*0e60*/ 	.short	0x010a
        /*0e62*/ 	.byte	0x3f
	.zero		1


	//   ....[46]....
        /*0e64*/ 	.word	0x00012bf0
        /*0e68*/ 	.word	0x00000013
        /*0e6c*/ 	.word	0x00038850
        /*0e70*/ 	.short	0x0101
        /*0e72*/ 	.byte	0x3f
	.zero		1


	//   ....[47]....
        /*0e74*/ 	.word	0x00012c70
        /*0e78*/ 	.word	0x00000013
        /*0e7c*/ 	.word	0x00000000
        /*0e80*/ 	.short	0x0101
        /*0e82*/ 	.byte	0x3f
	.zero		1


	//   ....[48]....
        /*0e84*/ 	.word	0x00012eb0
        /*0e88*/ 	.word	0x00000002
        /*0e8c*/ 	.word	0x00038870
        /*0e90*/ 	.short	0x010a
        /*0e92*/ 	.byte	0x3f
	.zero		1


	//   ....[49]....
        /*0e94*/ 	.word	0x00012f20
        /*0e98*/ 	.word	0x00000002
        /*0e9c*/ 	.word	0x00038860
        /*0ea0*/ 	.short	0x010a
        /*0ea2*/ 	.byte	0x3f
	.zero		1


	//   ....[50]....
        /*0ea4*/ 	.word	0x000139b0
        /*0ea8*/ 	.word	0x00000002
        /*0eac*/ 	.word	0x00038850
        /*0eb0*/ 	.short	0x0101
        /*0eb2*/ 	.byte	0x3f
	.zero		1


	//   ....[51]....
        /*0eb4*/ 	.word	0x00013a00
        /*0eb8*/ 	.word	0x00000002
        /*0ebc*/ 	.word	0x00000000
        /*0ec0*/ 	.short	0x0101
        /*0ec2*/ 	.byte	0x3f
	.zero		1


	//   ....[52]....
        /*0ec4*/ 	.word	0x00014770
        /*0ec8*/ 	.word	0x00000000
        /*0ecc*/ 	.word	0x00038820
        /*0ed0*/ 	.short	0x010a
        /*0ed2*/ 	.byte	0x3f
	.zero		1


	//   ....[53]....
        /*0ed4*/ 	.word	0x00014930
        /*0ed8*/ 	.word	0x00000006
        /*0edc*/ 	.word	0x00000000
        /*0ee0*/ 	.short	0x010a
        /*0ee2*/ 	.byte	0x3f
	.zero		1


	//   ....[54]....
        /*0ee4*/ 	.word	0x000149a0
        /*0ee8*/ 	.word	0x00000007
        /*0eec*/ 	.word	0x00000000
        /*0ef0*/ 	.short	0x010a
        /*0ef2*/ 	.byte	0x3f
	.zero		1


	//   ....[55]....
        /*0ef4*/ 	.word	0x00014a00
        /*0ef8*/ 	.word	0x00000004
        /*0efc*/ 	.word	0x00038860
        /*0f00*/ 	.short	0x010a
        /*0f02*/ 	.byte	0x3f
	.zero		1


	//   ....[56]....
        /*0f04*/ 	.word	0x00014a50
        /*0f08*/ 	.word	0x00000003
        /*0f0c*/ 	.word	0x00038860
        /*0f10*/ 	.short	0x010a
        /*0f12*/ 	.byte	0x3f
	.zero		1


	//   ....[57]....
        /*0f14*/ 	.word	0x00014a90
        /*0f18*/ 	.word	0x00000004
        /*0f1c*/ 	.word	0x00038880
        /*0f20*/ 	.short	0x010a
        /*0f22*/ 	.byte	0x3f
	.zero		1


	//   ....[58]....
        /*0f24*/ 	.word	0x00014ab0
        /*0f28*/ 	.word	0x00000003
        /*0f2c*/ 	.word	0x00038880
        /*0f30*/ 	.short	0x010a
        /*0f32*/ 	.byte	0x3f
	.zero		1


	//   ....[59]....
        /*0f34*/ 	.word	0x00014b10
        /*0f38*/ 	.word	0x00000000
        /*0f3c*/ 	.word	0x00038800
        /*0f40*/ 	.short	0x010a
        /*0f42*/ 	.byte	0x3f
	.zero		1


	//   ....[60]....
        /*0f44*/ 	.word	0x00014b60
        /*0f48*/ 	.word	0x00000005
        /*0f4c*/ 	.word	0x00038830
        /*0f50*/ 	.short	0x010a
        /*0f52*/ 	.byte	0x3f
	.zero		1


	//   ....[61]....
        /*0f54*/ 	.word	0x00014bc0
        /*0f58*/ 	.word	0x00000003
        /*0f5c*/ 	.word	0x00038830
        /*0f60*/ 	.short	0x010a
        /*0f62*/ 	.byte	0x3f
	.zero		1


	//   ....[62]....
        /*0f64*/ 	.word	0x00014c20
        /*0f68*/ 	.word	0x00000002
        /*0f6c*/ 	.word	0x00038850
        /*0f70*/ 	.short	0x010a
        /*0f72*/ 	.byte	0x3f
	.zero		1


	//   ....[63]....
        /*0f74*/ 	.word	0x00014c70
        /*0f78*/ 	.word	0x00000007
        /*0f7c*/ 	.word	0x00038850
        /*0f80*/ 	.short	0x010a
        /*0f82*/ 	.byte	0x3f
	.zero		1


	//   ....[64]....
        /*0f84*/ 	.word	0x00014dc0
        /*0f88*/ 	.word	0x00000002
        /*0f8c*/ 	.word	0x00038880
        /*0f90*/ 	.short	0x010a
        /*0f92*/ 	.byte	0x3f
	.zero		1


	//   ....[65]....
        /*0f94*/ 	.word	0x00014e10
        /*0f98*/ 	.word	0x00000002
        /*0f9c*/ 	.word	0x00038840
        /*0fa0*/ 	.short	0x010a
        /*0fa2*/ 	.byte	0x3f
	.zero		1


	//   ....[66]....
        /*0fa4*/ 	.word	0x00015940
        /*0fa8*/ 	.word	0x00000011
        /*0fac*/ 	.word	0x00038820
        /*0fb0*/ 	.short	0x010a
        /*0fb2*/ 	.byte	0x3f
	.zero		1


	//   ....[67]....
        /*0fb4*/ 	.word	0x00015990
        /*0fb8*/ 	.word	0x00000006
        /*0fbc*/ 	.word	0x00038880
        /*0fc0*/ 	.short	0x010a
        /*0fc2*/ 	.byte	0x3f
	.zero		1


	//   ....[68]....
        /*0fc4*/ 	.word	0x000159e0
        /*0fc8*/ 	.word	0x00000006
        /*0fcc*/ 	.word	0x00038840
        /*0fd0*/ 	.short	0x010a
        /*0fd2*/ 	.byte	0x3f
	.zero		1


	//   ....[69]....
        /*0fd4*/ 	.word	0x00015a30
        /*0fd8*/ 	.word	0x00000013
        /*0fdc*/ 	.word	0x00038870
        /*0fe0*/ 	.short	0x010a
        /*0fe2*/ 	.byte	0x3f
	.zero		1


	//   ....[70]....
        /*0fe4*/ 	.word	0x00015a80
        /*0fe8*/ 	.word	0x00000013
        /*0fec*/ 	.word	0x00038860
        /*0ff0*/ 	.short	0x010a
        /*0ff2*/ 	.byte	0x3f
	.zero		1


	//   ....[71]....
        /*0ff4*/ 	.word	0x00015ad0
        /*0ff8*/ 	.word	0x00000002
        /*0ffc*/ 	.word	0x00038870
        /*1000*/ 	.short	0x010a
        /*1002*/ 	.byte	0x3f
	.zero		1


	//   ....[72]....
        /*1004*/ 	.word	0x00015b20
        /*1008*/ 	.word	0x00000002
        /*100c*/ 	.word	0x00038860
        /*1010*/ 	.short	0x010a
        /*1012*/ 	.byte	0x3f
	.zero		1


	//   ....[73]....
        /*1014*/ 	.word	0x00015b70
        /*1018*/ 	.word	0x00000000
        /*101c*/ 	.word	0x00038820
        /*1020*/ 	.short	0x010a
        /*1022*/ 	.byte	0x3f
	.zero		1


	//   ....[74]....
        /*1024*/ 	.word	0x00015d10
        /*1028*/ 	.word	0x00000006
        /*102c*/ 	.word	0x00000000
        /*1030*/ 	.short	0x010a
        /*1032*/ 	.byte	0x3f
	.zero		1


	//   ....[75]....
        /*1034*/ 	.word	0x00015d60
        /*1038*/ 	.word	0x00000007
        /*103c*/ 	.word	0x00000000
        /*1040*/ 	.short	0x010a
        /*1042*/ 	.byte	0x3f
	.zero		1


	//   ....[76]....
        /*1044*/ 	.word	0x00015db0
        /*1048*/ 	.word	0x00000004
        /*104c*/ 	.word	0x00038860
        /*1050*/ 	.short	0x010a
        /*1052*/ 	.byte	0x3f
	.zero		1


	//   ....[77]....
        /*1054*/ 	.word	0x00015e00
        /*1058*/ 	.word	0x00000003
        /*105c*/ 	.word	0x00038860
        /*1060*/ 	.short	0x010a
        /*1062*/ 	.byte	0x3f
	.zero		1


	//   ....[78]....
        /*1064*/ 	.word	0x00015e50
        /*1068*/ 	.word	0x00000004
        /*106c*/ 	.word	0x00038880
        /*1070*/ 	.short	0x010a
        /*1072*/ 	.byte	0x3f
	.zero		1


	//----- nvinfo : EIATTR_NUM_MBARRIERS
	.align		4
.L_371:
        /*1074*/ 	.byte	0x03, 0x38
        /*1076*/ 	.short	0x0016


	//----- nvinfo : EIATTR_EXIT_INSTR_OFFSETS
	.align		4
        /*1078*/ 	.byte	0x04, 0x1c
        /*107a*/ 	.short	(.L_373 - .L_372)


	//   ....[0]....
.L_372:
        /*107c*/ 	.word	0x00000a80


	//   ....[1]....
        /*1080*/ 	.word	0x0000e390


	//   ....[2]....
        /*1084*/ 	.word	0x00014b00


	//----- nvinfo : EIATTR_MAX_THREADS
	.align		4
.L_373:
        /*1088*/ 	.byte	0x04, 0x05
        /*108a*/ 	.short	(.L_375 - .L_374)
.L_374:
        /*108c*/ 	.word	0x00000180
        /*1090*/ 	.word	0x00000001
        /*1094*/ 	.word	0x00000001


	//----- nvinfo : EIATTR_CRS_STACK_SIZE
	.align		4
.L_375:
        /*1098*/ 	.byte	0x04, 0x1e
        /*109a*/ 	.short	(.L_377 - .L_376)
.L_376:
        /*109c*/ 	.word	0x00000000


	//----- nvinfo : EIATTR_CBANK_PARAM_SIZE
	.align		4
.L_377:
        /*10a0*/ 	.byte	0x03, 0x19
        /*10a2*/ 	.short	0x0af0


	//----- nvinfo : EIATTR_PARAM_CBANK
	.align		4
        /*10a4*/ 	.byte	0x04, 0x0a
        /*10a6*/ 	.short	(.L_379 - .L_378)
	.align		4
.L_378:
        /*10a8*/ 	.word	index@(.nv.constant0._ZN7cutlass13device_kernelIN5flash11enable_sm90INS1_16FlashAttnFwdSm90INS1_25CollectiveMainloopFwdSm90ILi2EN4cute5tupleIJNS5_1CILi1EEES8_S8_EEENS6_IJNS7_ILi128EEESA_NS7_ILi256EEEEEELi256ENS_12float_e4m3_tEfNS_4arch4Sm90ELb0ELb0ELb0ELb1ELb0ELb0ELb0ELb1ELb1ELb1ELb1ELb0EEENS1_21CollectiveEpilogueFwdINS6_IJSA_SB_SA_EEES9_NS_10bfloat16_tESF_Li256ELb1ELb1ELb1ELb1EEENS1_36VarlenDynamicPersistentTileSchedulerILi128ELi128ELi256ELi128ELb1ELb1ELb1ELb0ELb1ELb1EEEEEEEEEvNT_6ParamsE)
        /*10ac*/ 	.short	0x0210
        /*10ae*/ 	.short	0x0af0


	//----- nvinfo : EIATTR_SW_WAR
	.align		4
.L_379:
        /*10b0*/ 	.byte	0x04, 0x36
        /*10b2*/ 	.short	(.L_381 - .L_380)
.L_380:
        /*10b4*/ 	.word	0x00000008
.L_381:


//--------------------- .nv.info._ZN7cutlass13device_kernelIN5flash11enable_sm90INS1_16FlashAttnFwdSm90INS1_25CollectiveMainloopFwdSm90ILi2EN4cute5tupleIJNS5_1CILi1EEES8_S8_EEENS6_IJNS7_ILi128EEESA_NS7_ILi256EEEEEELi256ENS_12float_e4m3_tEfNS_4arch4Sm90ELb0ELb0ELb0ELb1ELb0ELb1ELb0ELb1ELb1ELb1ELb1ELb0EEENS1_21CollectiveEpilogueFwdINS6_IJSA_SB_SA_EEES9_NS_10bfloat16_tESF_Li256ELb1ELb1ELb1ELb1EEENS1_36VarlenDynamicPersistentTileSchedulerILi128ELi128ELi256ELi128ELb1ELb1ELb1ELb0ELb1ELb1EEEEEEEEEvNT_6ParamsE --------------------------
	.section	.nv.info._ZN7cutlass13device_kernelIN5flash11enable_sm90INS1_16FlashAttnFwdSm90INS1_25CollectiveMainloopFwdSm90ILi2EN4cute5tupleIJNS5_1CILi1EEES8_S8_EEENS6_IJNS7_ILi128EEESA_NS7_ILi256EEEEEELi256ENS_12float_e4m3_tEfNS_4arch4Sm90ELb0ELb0ELb0ELb1ELb0ELb1ELb0ELb1ELb1ELb1ELb1ELb0EEENS1_21CollectiveEpilogueFwdINS6_IJSA_SB_SA_EEES9_NS_10bfloat16_tESF_Li256ELb1ELb1ELb1ELb1EEENS1_36VarlenDynamicPersistentTileSchedulerILi128ELi128ELi256ELi128ELb1ELb1ELb1ELb0ELb1ELb1EEEEEEEEEvNT_6ParamsE,"",@"SHT_CUDA_INFO"
	.sectionflags	@""
	.align	4


	//----- nvinfo : EIATTR_CUDA_API_VERSION
	.align		4
        /*0000*/ 	.byte	0x04, 0x37
        /*0002*/ 	.short	(.L_383 - .L_382)
.L_382:
        /*0004*/ 	.word	0x00000082


	//----- nvinfo : EIATTR_KPARAM_INFO
	.align		4
.L_383:
        /*0008*/ 	.byte	0x04, 0x17
        /*000a*/ 	.short	(.L_385 - .L_384)
.L_384:
        /*000c*/ 	.word	0x00000000
        /*0010*/ 	.short	0x0000
        /*0012*/ 	.short	0x0070
        /*0014*/ 	.byte	0x00, 0xf0, 0x01, 0x2a


	//----- nvinfo : EIATTR_SPARSE_MMA_MASK
	.align		4
.L_385:
        /*0018*/ 	.byte	0x03, 0x50
        /*001a*/ 	.short	0x0000


	//----- nvinfo : EIATTR_MAXREG_COUNT
	.align		4
        /*001c*/ 	.byte	0x03, 0x1b
        /*001e*/ 	.short	0x00a8


	//----- nvinfo : EIATTR_NUM_BARRIERS
	.align		4
        /*0020*/ 	.byte	0x02, 0x4c
        /*0022*/ 	.byte	0x10
	.zero		1


	//----- nvinfo : EIATTR_EXTERNS
	.align		4
        /*0024*/ 	.byte	0x04, 0x0f
        /*0026*/ 	.short	(.L_387 - .L_386)


	//   ....[0]....
	.align		4
.L_386:
        /*0028*/ 	.word	index@(__assertfail)


	//----- nvinfo : EIATTR_ANNOTATIONS
	.align		4
.L_387:
        /*002c*/ 	.byte	0x04, 0x55
        /*002e*/ 	.short	(.L_389 - .L_388)


	//   ....[0]....
.L_388:
        /* <DEDUP_REMOVED lines=254> */
        /*1004*/ 	.byte	0xd0, 0x0c, 0x03, 0x00, 0x01, 0x00, 0x00, 0x00, 0x70, 0x0d, 0x03, 0x00


	//----- nvinfo : EIATTR_MERCURY_ISA_VERSION
	.align		4
.L_389:
        /*1010*/ 	.byte	0x03, 0x5f
        /*1012*/ 	.short	0x0101


	//----- nvinfo : EIATTR_UNUSED_LOAD_BYTE_OFFSET
	.align		4
        /*1014*/ 	.byte	0x04, 0x44
        /*1016*/ 	.short	(.L_391 - .L_390)


	//   ....[0]....
.L_390:
        /*1018*/ 	.word	0x00000ae0
        /*101c*/ 	.word	0x0000fff0


	//   ....[1]....
        /*1020*/ 	.word	0x0001b620
        /*1024*/ 	.word	0x0000fff0


	//----- nvinfo : EIATTR_INT_WARP_WIDE_INSTR_OFFSETS
	.align		4
.L_391:
        /*1028*/ 	.byte	0x04, 0x31
        /*102a*/ 	.short	(.L_393 - .L_392)


	//   ....[0]....
.L_392:
        /*102c*/ 	.word	0x00000190


	//   ....[1]....
        /*1030*/ 	.word	0x000001d0


	//   ....[2]....
        /*1034*/ 	.word	0x00000240


	//   ....[3]....
        /*1038*/ 	.word	0x00025ac0


	//   ....[4]....
        /*103c*/ 	.word	0x00025b20


	//   ....[5]....
        /*1040*/ 	.word	0x00028d50


	//   ....[6]....
        /*1044*/ 	.word	0x00028db0


	//----- nvinfo : EIATTR_COOP_GROUP_MASK_REGIDS
	.align		4
.L_393:
        /*1048*/ 	.byte	0x04, 0x29
        /*104a*/ 	.short	(.L_395 - .L_394)


	//   ....[0]....
.L_394:
        /*104c*/ 	.word	0xffffffff


	//   ....[1]....
        /*1050*/ 	.word	0xffffffff


	//   ....[2]....
        /*1054*/ 	.word	0xffffffff


	//   ....[3]....
        /*1058*/ 	.word	0xffffffff


	//   ....[4]....
        /*105c*/ 	.word	0xffffffff


	//   ....[5]....
        /*1060*/ 	.word	0xffffffff


	//   ....[6]....
        /*1064*/ 	.word	0xffffffff


	//   ....[7]....
        /*1068*/ 	.word	0xffffffff


	//   ....[8]....
        /*106c*/ 	.word	0xffffffff


	//   ....[9]....
        /*1070*/ 	.word	0xffffffff


	//   ....[10]....
        /*1074*/ 	.word	0xffffffff


	//   ....[11]....
        /*1078*/ 	.word	0xffffffff


	//   ....[12]....
        /*107c*/ 	.word	0xffffffff


	//   ....[13]....
        /*1080*/ 	.word	0xffffffff


	//   ....[14]....
        /*1084*/ 	.word	0xffffffff


	//   ....[15]....
        /*1088*/ 	.word	0xffffffff


	//   ....[16]....
        /*108c*/ 	.word	0xffffffff


	//   ....[17]....
        /*1090*/ 	.word	0xffffffff


	//   ....[18]....
        /*1094*/ 	.word	0xffffffff


	//   ....[19]....
        /*1098*/ 	.word	0xffffffff


	//   ....[20]....
        /*109c*/ 	.word	0xffffffff


	//   ....[21]....
        /*10a0*/ 	.word	0xffffffff


	//   ....[22]....
        /*10a4*/ 	.word	0xffffffff


	//   ....[23]....
        /*10a8*/ 	.word	0xffffffff


	//   ....[24]....
        /*10ac*/ 	.word	0xffffffff


	//   ....[25]....
        /*10b0*/ 	.word	0xffffffff


	//   ....[26]....
        /*10b4*/ 	.word	0xffffffff


	//   ....[27]....
        /*10b8*/ 	.word	0xffffffff


	//   ....[28]....
        /*10bc*/ 	.word	0xffffffff


	//   ....[29]....
        /*10c0*/ 	.word	0xffffffff


	//   ....[30]....
        /*10c4*/ 	.word	0xffffffff


	//   ....[31]....
        /*10c8*/ 	.word	0xffffffff


	//   ....[32]....
        /*10cc*/ 	.word	0xffffffff


	//   ....[33]....
        /*10d0*/ 	.word	0xffffffff


	//   ....[34]....
        /*10d4*/ 	.word	0xffffffff


	//   ....[35]....
        /*10d8*/ 	.word	0xffffffff


	//   ....[36]....
        /*10dc*/ 	.word	0xffffffff


	//   ....[37]....
        /*10e0*/ 	.word	0xffffffff


	//   ....[38]....
        /*10e4*/ 	.word	0xffffffff


	//   ....[39]....
        /*10e8*/ 	.word	0xffffffff


	//   ....[40]....
        /*10ec*/ 	.word	0xffffffff


	//   ....[41]....
        /*10f0*/ 	.word	0xffffffff


	//   ....[42]....
        /*10f4*/ 	.word	0xffffffff


	//   ....[43]....
        /*10f8*/ 	.word	0xffffffff


	//   ....[44]....
        /*10fc*/ 	.word	0xffffffff


	//   ....[45]....
        /*1100*/ 	.word	0xffffffff


	//   ....[46]....
        /*1104*/ 	.word	0xffffffff


	//   ....[47]....
        /*1108*/ 	.word	0xffffffff


	//   ....[48]....
        /*110c*/ 	.word	0xffffffff


	//   ....[49]....
        /*1110*/ 	.word	0xffffffff


	//   ....[50]....
        /*1114*/ 	.word	0xffffffff


	//   ....[51]....
        /*1118*/ 	.word	0xffffffff


	//   ....[52]....
        /*111c*/ 	.word	0xffffffff


	//   ....[53]....
        /*1120*/ 	.word	0xffffffff


	//   ....[54]....
        /*1124*/ 	.word	0xffffffff


	//   ....[55]....
        /*1128*/ 	.word	0xffffffff


	//   ....[56]....
        /*112c*/ 	.word	0xffffffff


	//   ....[57]....
        /*1130*/ 	.word	0xffffffff


	//   ....[58]....
        /*1134*/ 	.word	0xffffffff


	//   ....[59]....
        /*1138*/ 	.word	0xffffffff


	//   ....[60]....
        /*113c*/ 	.word	0xffffffff


	//   ....[61]....
        /*1140*/ 	.word	0xffffffff


	//   ....[62]....
        /*1144*/ 	.word	0xffffffff


	//   ....[63]....
        /*1148*/ 	.word	0xffffffff


	//   ....[64]....
        /*114c*/ 	.word	0xffffffff


	//   ....[65]....
        /*1150*/ 	.word	0xffffffff


	//   ....[66]....
        /*1154*/ 	.word	0xffffffff


	//   ....[67]....
        /*1158*/ 	.word	0xffffffff


	//   ....[68]....
        /*115c*/ 	.word	0xffffffff


	//   ....[69]....
        /*1160*/ 	.word	0xffffffff


	//   ....[70]....
        /*1164*/ 	.word	0xffffffff


	//   ....[71]....
        /*1168*/ 	.word	0xffffffff


	//   ....[72]....
        /*116c*/ 	.word	0xffffffff


	//   ....[73]....
        /*1170*/ 	.word	0xffffffff


	//   ....[74]....
        /*1174*/ 	.word	0xffffffff


	//   ....[75]....
        /*1178*/ 	.word	0xffffffff


	//   ....[76]....
        /*117c*/ 	.word	0xffffffff


	//   ....[77]....
        /*1180*/ 	.word	0xffffffff


	//   ....[78]....
        /*1184*/ 	.word	0xffffffff


	//   ....[79]....
        /*1188*/ 	.word	0xffffffff


	//   ....[80]....
        /*118c*/ 	.word	0xffffffff


	//   ....[81]....
        /*1190*/ 	.word	0xffffffff


	//   ....[82]....
        /*1194*/ 	.word	0xffffffff


	//   ....[83]....
        /*1198*/ 	.word	0xffffffff


	//   ....[84]....
        /*119c*/ 	.word	0xffffffff


	//   ....[85]....
        /*11a0*/ 	.word	0xffffffff


	//   ....[86]....
        /*11a4*/ 	.word	0xffffffff


	//   ....[87]....
        /*11a8*/ 	.word	0xffffffff


	//   ....[88]....
        /*11ac*/ 	.word	0xffffffff


	//   ....[89]....
        /*11b0*/ 	.word	0xffffffff


	//   ....[90]....
        /*11b4*/ 	.word	0xffffffff


	//   ....[91]....
        /*11b8*/ 	.word	0xffffffff


	//   ....[92]....
        /*11bc*/ 	.word	0xffffffff


	//   ....[93]....
        /*11c0*/ 	.word	0xffffffff


	//   ....[94]....
        /*11c4*/ 	.word	0xffffffff


	//   ....[95]....
        /*11c8*/ 	.word	0xffffffff


	//   ....[96]....
        /*11cc*/ 	.word	0xffffffff


	//   ....[97]....
        /*11d0*/ 	.word	0xffffffff


	//   ....[98]....
        /*11d4*/ 	.word	0xffffffff


	//   ....[99]....
        /*11d8*/ 	.word	0xffffffff


	//   ....[100]....
        /*11dc*/ 	.word	0xffffffff


	//   ....[101]....
        /*11e0*/ 	.word	0xffffffff


	//   ....[102]....
        /*11e4*/ 	.word	0xffffffff


	//   ....[103]....
        /*11e8*/ 	.word	0xffffffff


	//   ....[104]....
        /*11ec*/ 	.word	0xffffffff


	//   ....[105]....
        /*11f0*/ 	.word	0xffffffff


	//   ....[106]....
        /*11f4*/ 	.word	0xffffffff


	//   ....[107]....
        /*11f8*/ 	.word	0xffffffff


	//   ....[108]....
        /*11fc*/ 	.word	0xffffffff


	//   ....[109]....
        /*1200*/ 	.word	0xffffffff


	//   ....[110]....
        /*1204*/ 	.word	0xffffffff


	//   ....[111]....
        /*1208*/ 	.word	0xffffffff


	//   ....[112]....
        /*120c*/ 	.word	0xffffffff


	//   ....[113]....
        /*1210*/ 	.word	0xffffffff


	//   ....[114]....
        /*1214*/ 	.word	0xffffffff


	//   ....[115]....
        /*1218*/ 	.word	0xffffffff


	//   ....[116]....
        /*121c*/ 	.word	0xffffffff


	//   ....[117]....
        /*1220*/ 	.word	0xffffffff


	//   ....[118]....
        /*1224*/ 	.word	0xffffffff


	//   ....[119]....
        /*1228*/ 	.word	0xffffffff


	//   ....[120]....
        /*122c*/ 	.word	0xffffffff


	//   ....[121]....
        /*1230*/ 	.word	0xffffffff


	//   ....[122]....
        /*1234*/ 	.word	0xffffffff


	//   ....[123]....
        /*1238*/ 	.word	0xffffffff


	//   ....[124]....
        /*123c*/ 	.word	0xffffffff


	//   ....[125]....
        /*1240*/ 	.word	0xffffffff


	//   ....[126]....
        /*1244*/ 	.word	0xffffffff


	//   ....[127]....
        /*1248*/ 	.word	0xffffffff


	//   ....[128]....
        /*124c*/ 	.word	0xffffffff


	//   ....[129]....
        /*1250*/ 	.word	0xffffffff


	//   ....[130]....
        /*1254*/ 	.word	0xffffffff


	//   ....[131]....
        /*1258*/ 	.word	0xffffffff


	//   ....[132]....
        /*125c*/ 	.word	0xffffffff


	//   ....[133]....
        /*1260*/ 	.word	0xffffffff


	//   ....[134]....
        /*1264*/ 	.word	0xffffffff


	//   ....[135]....
        /*1268*/ 	.word	0xffffffff


	//   ....[136]....
        /*126c*/ 	.word	0xffffffff


	//   ....[137]....
        /*1270*/ 	.word	0xffffffff


	//   ....[138]....
        /*1274*/ 	.word	0xffffffff


	//   ....[139]....
        /*1278*/ 	.word	0xffffffff


	//   ....[140]....
        /*127c*/ 	.word	0xffffffff


	//   ....[141]....
        /*1280*/ 	.word	0xffffffff


	//   ....[142]....
        /*1284*/ 	.word	0xffffffff


	//   ....[143]....
        /*1288*/ 	.word	0xffffffff


	//   ....[144]....
        /*128c*/ 	.word	0xffffffff


	//   ....[145]....
        /*1290*/ 	.word	0xffffffff


	//   ....[146]....
        /*1294*/ 	.word	0xffffffff


	//   ....[147]....
        /*1298*/ 	.word	0xffffffff


	//   ....[148]....
        /*129c*/ 	.word	0xffffffff


	//   ....[149]....
        /*12a0*/ 	.word	0xffffffff


	//   ....[150]....
        /*12a4*/ 	.word	0xffffffff


	//   ....[151]....
        /*12a8*/ 	.word	0xffffffff


	//   ....[152]....
        /*12ac*/ 	.word	0xffffffff


	//   ....[153]....
        /*12b0*/ 	.word	0xffffffff


	//   ....[154]....
        /*12b4*/ 	.word	0xffffffff


	//   ....[155]....
        /*12b8*/ 	.word	0xffffffff


	//   ....[156]....
        /*12bc*/ 	.word	0xffffffff


	//   ....[157]....
        /*12c0*/ 	.word	0xffffffff


	//   ....[158]....
        /*12c4*/ 	.word	0xffffffff


	//   ....[159]....
        /*12c8*/ 	.word	0xffffffff


	//   ....[160]....
        /*12cc*/ 	.word	0xffffffff


	//   ....[161]....
        /*12d0*/ 	.word	0xffffffff


	//   ....[162]....
        /*12d4*/ 	.word	0xffffffff


	//   ....[163]....
        /*12d8*/ 	.word	0xffffffff


	//   ....[164]....
        /*12dc*/ 	.word	0xffffffff


	//   ....[165]....
        /*12e0*/ 	.word	0xffffffff


	//   ....[166]....
        /*12e4*/ 	.word	0xffffffff


	//   ....[167]....
        /*12e8*/ 	.word	0xffffffff


	//   ....[168]....
        /*12ec*/ 	.word	0xffffffff


	//   ....[169]....
        /*12f0*/ 	.word	0xffffffff


	//   ....[170]....
        /*12f4*/ 	.word	0xffffffff


	//   ....[171]....
        /*12f8*/ 	.word	0xffffffff


	//   ....[172]....
        /*12fc*/ 	.word	0xffffffff


	//   ....[173]....
        /*1300*/ 	.word	0xffffffff


	//   ....[174]....
        /*1304*/ 	.word	0xffffffff


	//   ....[175]....
        /*1308*/ 	.word	0xffffffff


	//   ....[176]....
        /*130c*/ 	.word	0xffffffff


	//   ....[177]....
        /*1310*/ 	.word	0xffffffff


	//   ....[178]....
        /*1314*/ 	.word	0xffffffff


	//   ....[179]....
        /*1318*/ 	.word	0xffffffff


	//   ....[180]....
        /*131c*/ 	.word	0xffffffff


	//   ....[181]....
        /*1320*/ 	.word	0xffffffff


	//   ....[182]....
        /*1324*/ 	.word	0xffffffff


	//   ....[183]....
        /*1328*/ 	.word	0xffffffff


	//   ....[184]....
        /*132c*/ 	.word	0xffffffff


	//   ....[185]....
        /*1330*/ 	.word	0xffffffff


	//   ....[186]....
        /*1334*/ 	.word	0xffffffff


	//   ....[187]....
        /*1338*/ 	.word	0xffffffff


	//   ....[188]....
        /*133c*/ 	.word	0xffffffff


	//   ....[189]....
        /*1340*/ 	.word	0xffffffff


	//   ....[190]....
        /*1344*/ 	.word	0xffffffff


	//   ....[191]....
        /*1348*/ 	.word	0xffffffff


	//   ....[192]....
        /*134c*/ 	.word	0xffffffff


	//   ....[193]....
        /*1350*/ 	.word	0xffffffff


	//   ....[194]....
        /*1354*/ 	.word	0xffffffff


	//   ....[195]....
        /*1358*/ 	.word	0xffffffff


	//   ....[196]....
        /*135c*/ 	.word	0xffffffff


	//   ....[197]....
        /*1360*/ 	.word	0xffffffff


	//   ....[198]....
        /*1364*/ 	.word	0xffffffff


	//   ....[199]....
        /*1368*/ 	.word	0xffffffff


	//   ....[200]....
        /*136c*/ 	.word	0xffffffff


	//   ....[201]....
        /*1370*/ 	.word	0xffffffff


	//   ....[202]....
        /*1374*/ 	.word	0xffffffff


	//   ....[203]....
        /*1378*/ 	.word	0xffffffff


	//   ....[204]....
        /*137c*/ 	.word	0xffffffff


	//   ....[205]....
        /*1380*/ 	.word	0xffffffff


	//   ....[206]....
        /*1384*/ 	.word	0xffffffff


	//   ....[207]....
        /*1388*/ 	.word	0xffffffff


	//   ....[208]....
        /*138c*/ 	.word	0xffffffff


	//   ....[209]....
        /*1390*/ 	.word	0xffffffff


	//   ....[210]....
        /*1394*/ 	.word	0xffffffff


	//   ....[211]....
        /*1398*/ 	.word	0xffffffff


	//   ....[212]....
        /*139c*/ 	.word	0xffffffff


	//   ....[213]....
        /*13a0*/ 	.word	0xffffffff


	//   ....[214]....
        /*13a4*/ 	.word	0xffffffff


	//   ....[215]....
        /*13a8*/ 	.word	0xffffffff


	//   ....[216]....
        /*13ac*/ 	.word	0xffffffff


	//   ....[217]....
        /*13b0*/ 	.word	0xffffffff


	//   ....[218]....
        /*13b4*/ 	.word	0xffffffff


	//   ....[219]....
        /*13b8*/ 	.word	0xffffffff


	//   ....[220]....
        /*13bc*/ 	.word	0xffffffff


	//   ....[221]....
        /*13c0*/ 	.word	0xffffffff


	//   ....[222]....
        /*13c4*/ 	.word	0xffffffff


	//   ....[223]....
        /*13c8*/ 	.word	0xffffffff


	//   ....[224]....
        /*13cc*/ 	.word	0xffffffff


	//   ....[225]....
        /*13d0*/ 	.word	0xffffffff


	//   ....[226]....
        /*13d4*/ 	.word	0xffffffff


	//   ....[227]....
        /*13d8*/ 	.word	0xffffffff


	//   ....[228]....
        /*13dc*/ 	.word	0xffffffff


	//   ....[229]....
        /*13e0*/ 	.word	0xffffffff


	//   ....[230]....
        /*13e4*/ 	.word	0xffffffff


	//   ....[231]....
        /*13e8*/ 	.word	0xffffffff


	//   ....[232]....
        /*13ec*/ 	.word	0xffffffff


	//   ....[233]....
        /*13f0*/ 	.word	0xffffffff


	//   ....[234]....
        /*13f4*/ 	.word	0x0500000f


	//   ....[235]....
        /*13f8*/ 	.word	0x0500000f


	//   ....[236]....
        /*13fc*/ 	.word	0x0500000f


	//   ....[237]....
        /*1400*/ 	.word	0x0500000f


	//   ....[238]....
        /*1404*/ 	.word	0x0500000f


	//   ....[239]....
        /*1408*/ 	.word	0x0500000f


	//   ....[240]....
        /*140c*/ 	.word	0x0500000f


	//   ....[241]....
        /*1410*/ 	.word	0x0500000f


	//   ....[242]....
        /*1414*/ 	.word	0x0500000f


	//   ....[243]....
        /*1418*/ 	.word	0x0500000f


	//   ....[244]....
        /*141c*/ 	.word	0x0500000f


	//   ....[245]....
        /*1420*/ 	.word	0x0500000f


	//   ....[246]....
        /*1424*/ 	.word	0x0500000f


	//   ....[247]....
        /*1428*/ 	.word	0x0500000f


	//   ....[248]....
        /*142c*/ 	.word	0x0500000f


	//   ....[249]....
        /*1430*/ 	.word	0x0500000f


	//   ....[250]....
        /*1434*/ 	.word	0x0500000f


	//   ....[251]....
        /*1438*/ 	.word	0x0500000f


	//   ....[252]....
        /*143c*/ 	.word	0x0500000f


	//   ....[253]....
        /*1440*/ 	.word	0x0500000f


	//   ....[254]....
        /*1444*/ 	.word	0x0500000f


	//   ....[255]....
        /*1448*/ 	.word	0x0500000f


	//   ....[0]....
        /*144c*/ 	.word	0x0500000f


	//   ....[1]....
        /*1450*/ 	.word	0x0500000f


	//   ....[2]....
        /*1454*/ 	.word	0x0500000f


	//   ....[3]....
        /*1458*/ 	.word	0x0500000f


	//   ....[4]....
        /*145c*/ 	.word	0x0500000f


	//   ....[5]....
        /*1460*/ 	.word	0x0500000f


	//   ....[6]....
        /*1464*/ 	.word	0x0500000f


	//   ....[7]....
        /*1468*/ 	.word	0x0500000f


	//   ....[8]....
        /*146c*/ 	.word	0x0500000f


	//   ....[9]....
        /*1470*/ 	.word	0x0500000f


	//   ....[10]....
        /*1474*/ 	.word	0x0500000f


	//   ....[11]....
        /*1478*/ 	.word	0x0500000f


	//   ....[12]....
        /*147c*/ 	.word	0x0500000f


	//   ....[13]....
        /*1480*/ 	.word	0x0500000f


	//   ....[14]....
        /*1484*/ 	.word	0x0500000f


	//   ....[15]....
        /*1488*/ 	.word	0x0500000f


	//   ....[16]....
        /*148c*/ 	.word	0x0500000f


	//   ....[17]....
        /*1490*/ 	.word	0x0500000f


	//   ....[18]....
        /*1494*/ 	.word	0x0500000f


	//   ....[19]....
        /*1498*/ 	.word	0x0500000f


	//   ....[20]....
        /*149c*/ 	.word	0x0500000f


	//   ....[21]....
        /*14a0*/ 	.word	0x0500000f


	//   ....[22]....
        /*14a4*/ 	.word	0x0500000f


	//   ....[23]....
        /*14a8*/ 	.word	0x0500000f


	//   ....[24]....
        /*14ac*/ 	.word	0x0500000f


	//   ....[25]....
        /*14b0*/ 	.word	0x0500000f


	//   ....[26]....
        /*14b4*/ 	.word	0x0500000f


	//   ....[27]....
        /*14b8*/ 	.word	0x0500000f


	//   ....[28]....
        /*14bc*/ 	.word	0x0500000f


	//   ....[29]....
        /*14c0*/ 	.word	0x0500000f


	//   ....[30]....
        /*14c4*/ 	.word	0x0500000f


	//   ....[31]....
        /*14c8*/ 	.word	0x0500000f


	//   ....[32]....
        /*14cc*/ 	.word	0x0500000f


	//   ....[33]....
        /*14d0*/ 	.word	0x0500000f


	//   ....[34]....
        /*14d4*/ 	.word	0x0500000f


	//   ....[35]....
        /*14d8*/ 	.word	0x0500000f


	//   ....[36]....
        /*14dc*/ 	.word	0x0500000f


	//   ....[37]....
        /*14e0*/ 	.word	0x0500000f


	//   ....[38]....
        /*14e4*/ 	.word	0x0500000f


	//   ....[39]....
        /*14e8*/ 	.word	0x0500000f


	//   ....[40]....
        /*14ec*/ 	.word	0x0500000f


	//   ....[41]....
        /*14f0*/ 	.word	0x0500000f


	//   ....[42]....
        /*14f4*/ 	.word	0x0500000f


	//   ....[43]....
        /*14f8*/ 	.word	0x0500000f


	//   ....[44]....
        /*14fc*/ 	.word	0x0500000f


	//   ....[45]....
        /*1500*/ 	.word	0x0500000f


	//   ....[46]....
        /*1504*/ 	.word	0x0500000f


	//   ....[47]....
        /*1508*/ 	.word	0x0500000f


	//   ....[48]....
        /*150c*/ 	.word	0x0500000f


	//   ....[49]....
        /*1510*/ 	.word	0x0500000f


	//   ....[50]....
        /*1514*/ 	.word	0x0500000f


	//   ....[51]....
        /*1518*/ 	.word	0x0500000f


	//   ....[52]....
        /*151c*/ 	.word	0x0500000f


	//   ....[53]....
        /*1520*/ 	.word	0x0500000f


	//   ....[54]....
        /*1524*/ 	.word	0x0500000f


	//   ....[55]....
        /*1528*/ 	.word	0x0500000f


	//   ....[56]....
        /*152c*/ 	.word	0x0500000f


	//   ....[57]....
        /*1530*/ 	.word	0x0500000f


	//   ....[58]....
        /*1534*/ 	.word	0x0500000f


	//   ....[59]....
        /*1538*/ 	.word	0x0500000f


	//   ....[60]....
        /*153c*/ 	.word	0x0500000f


	//   ....[61]....
        /*1540*/ 	.word	0x0500000f


	//   ....[62]....
        /*1544*/ 	.word	0x0500000f


	//   ....[63]....
        /*1548*/ 	.word	0x0500000f


	//   ....[64]....
        /*154c*/ 	.word	0x0500000f


	//   ....[65]....
        /*1550*/ 	.word	0x0500000f


	//   ....[66]....
        /*1554*/ 	.word	0x0500000f


	//   ....[67]....
        /*1558*/ 	.word	0x0500000f


	//   ....[68]....
        /*155c*/ 	.word	0x0500000f


	//   ....[69]....
        /*1560*/ 	.word	0x0500000f


	//   ....[70]....
        /*1564*/ 	.word	0x0500000f


	//   ....[71]....
        /*1568*/ 	.word	0x0500000f


	//   ....[72]....
        /*156c*/ 	.word	0x0500000f


	//   ....[73]....
        /*1570*/ 	.word	0x0500000f


	//   ....[74]....
        /*1574*/ 	.word	0x0500000f


	//   ....[75]....
        /*1578*/ 	.word	0x0500000f


	//   ....[76]....
        /*157c*/ 	.word	0x0500000f


	//   ....[77]....
        /*1580*/ 	.word	0x0500000f


	//   ....[78]....
        /*1584*/ 	.word	0x0500000f


	//   ....[79]....
        /*1588*/ 	.word	0x0500000f


	//   ....[80]....
        /*158c*/ 	.word	0x0500000f


	//   ....[81]....
        /*1590*/ 	.word	0x0500000f


	//   ....[82]....
        /*1594*/ 	.word	0x0500000f


	//   ....[83]....
        /*1598*/ 	.word	0x0500000f


	//   ....[84]....
        /*159c*/ 	.word	0x0500000f


	//   ....[85]....
        /*15a0*/ 	.word	0x0500000f


	//   ....[86]....
        /*15a4*/ 	.word	0x0500000f


	//   ....[87]....
        /*15a8*/ 	.word	0x0500000f


	//   ....[88]....
        /*15ac*/ 	.word	0x0500000f


	//   ....[89]....
        /*15b0*/ 	.word	0x0500000f


	//   ....[90]....
        /*15b4*/ 	.word	0x0500000f


	//   ....[91]....
        /*15b8*/ 	.word	0x0500000f


	//   ....[92]....
        /*15bc*/ 	.word	0x0500000f


	//   ....[93]....
        /*15c0*/ 	.word	0x0500000f


	//   ....[94]....
        /*15c4*/ 	.word	0x0500000f


	//   ....[95]....
        /*15c8*/ 	.word	0x0500000f


	//   ....[96]....
        /*15cc*/ 	.word	0x0500000f


	//   ....[97]....
        /*15d0*/ 	.word	0x0500000f


	//   ....[98]....
        /*15d4*/ 	.word	0x0500000f


	//   ....[99]....
        /*15d8*/ 	.word	0x0500000f


	//   ....[100]....
        /*15dc*/ 	.word	0x0500000f


	//   ....[101]....
        /*15e0*/ 	.word	0x0500000f


	//   ....[102]....
        /*15e4*/ 	.word	0x0500000f


	//   ....[103]....
        /*15e8*/ 	.word	0x0500000f


	//   ....[104]....
        /*15ec*/ 	.word	0x0500000f


	//   ....[105]....
        /*15f0*/ 	.word	0x0500000f


	//   ....[106]....
        /*15f4*/ 	.word	0x0500000f


	//   ....[107]....
        /*15f8*/ 	.word	0x0500000f


	//   ....[108]....
        /*15fc*/ 	.word	0x0500000f


	//   ....[109]....
        /*1600*/ 	.word	0x0500000f


	//   ....[110]....
        /*1604*/ 	.word	0x0500000f


	//   ....[111]....
        /*1608*/ 	.word	0x0500000f


	//   ....[112]....
        /*160c*/ 	.word	0x0500000f


	//   ....[113]....
        /*1610*/ 	.word	0x0500000f


	//   ....[114]....
        /*1614*/ 	.word	0x0500000f


	//   ....[115]....
        /*1618*/ 	.word	0x0500000f


	//   ....[116]....
        /*161c*/ 	.word	0x0500000f


	//   ....[117]....
        /*1620*/ 	.word	0x0500000f


	//   ....[118]....
        /*1624*/ 	.word	0x0500000f


	//   ....[119]....
        /*1628*/ 	.word	0x0500000f


	//   ....[120]....
        /*162c*/ 	.word	0x0500000f


	//   ....[121]....
        /*1630*/ 	.word	0x0500000f


	//   ....[122]....
        /*1634*/ 	.word	0x0500000f


	//   ....[123]....
        /*1638*/ 	.word	0x0500000f


	//   ....[124]....
        /*163c*/ 	.word	0x0500000f


	//   ....[125]....
        /*1640*/ 	.word	0x0500000f


	//   ....[126]....
        /*1644*/ 	.word	0x0500000f


	//   ....[127]....
        /*1648*/ 	.word	0x0500000f


	//   ....[128]....
        /*164c*/ 	.word	0x0500000f


	//   ....[129]....
        /*1650*/ 	.word	0x0500000f


	//   ....[130]....
        /*1654*/ 	.word	0x0500000f


	//   ....[131]....
        /*1658*/ 	.word	0x0500000f


	//   ....[132]....
        /*165c*/ 	.word	0x0500000f


	//   ....[133]....
        /*1660*/ 	.word	0x0500000f


	//   ....[134]....
        /*1664*/ 	.word	0x0500000f


	//   ....[135]....
        /*1668*/ 	.word	0x0500000f


	//   ....[136]....
        /*166c*/ 	.word	0x0500000f


	//   ....[137]....
        /*1670*/ 	.word	0x0500000f


	//   ....[138]....
        /*1674*/ 	.word	0x0500000f


	//   ....[139]....
        /*1678*/ 	.word	0x0500000f


	//   ....[140]....
        /*167c*/ 	.word	0x0500000f


	//   ....[141]....
        /*1680*/ 	.word	0x0500000f


	//   ....[142]....
        /*1684*/ 	.word	0x0500000f


	//   ....[143]....
        /*1688*/ 	.word	0x0500000f


	//   ....[144]....
        /*168c*/ 	.word	0x0500000f


	//   ....[145]....
        /*1690*/ 	.word	0x0500000f


	//   ....[146]....
        /*1694*/ 	.word	0x0500000f


	//   ....[147]....
        /*1698*/ 	.word	0x0500000f


	//   ....[148]....
        /*169c*/ 	.word	0x0500000f


	//   ....[149]....
        /*16a0*/ 	.word	0x0500000f


	//   ....[150]....
        /*16a4*/ 	.word	0x0500000f


	//   ....[151]....
        /*16a8*/ 	.word	0x0500000f


	//   ....[152]....
        /*16ac*/ 	.word	0x0500000f


	//   ....[153]....
        /*16b0*/ 	.word	0x0500000f


	//   ....[154]....
        /*16b4*/ 	.word	0x0500000f


	//   ....[155]....
        /*16b8*/ 	.word	0x0500000f


	//   ....[156]....
        /*16bc*/ 	.word	0x0500000f


	//   ....[157]....
        /*16c0*/ 	.word	0x0500000f


	//   ....[158]....
        /*16c4*/ 	.word	0x0500000f


	//   ....[159]....
        /*16c8*/ 	.word	0x0500000f


	//   ....[160]....
        /*16cc*/ 	.word	0x0500000f


	//   ....[161]....
        /*16d0*/ 	.word	0x0500000f


	//   ....[162]....
        /*16d4*/ 	.word	0x0500000f


	//   ....[163]....
        /*16d8*/ 	.word	0x0500000f


	//   ....[164]....
        /*16dc*/ 	.word	0x0500000f


	//   ....[165]....
        /*16e0*/ 	.word	0x0500000f


	//   ....[166]....
        /*16e4*/ 	.word	0x0500000f


	//   ....[167]....
        /*16e8*/ 	.word	0x0500000f


	//   ....[168]....
        /*16ec*/ 	.word	0x0500000f


	//   ....[169]....
        /*16f0*/ 	.word	0x0500000f


	//   ....[170]....
        /*16f4*/ 	.word	0x0500000f


	//   ....[171]....
        /*16f8*/ 	.word	0x0500000f


	//----- nvinfo : EIATTR_COOP_GROUP_INSTR_OFFSETS
	.align		4
.L_395:
        /*16fc*/ 	.byte	0x04, 0x28
        /*16fe*/ 	.short	(.L_397 - .L_396)


	//   ....[0]....
.L_396:
        /*1700*/ 	.word	0x00000070


	//   ....[1]....
        /*1704*/ 	.word	0x000001a0


	//   ....[2]....
        /*1708*/ 	.word	0x000001f0


	//   ....[3]....
        /*170c*/ 	.word	0x00000420


	//   ....[4]....
        /*1710*/ 	.word	0x00000580


	//   ....[5]....
        /*1714*/ 	.word	0x000006a0


	//   ....[6]....
        /*1718*/ 	.word	0x00000800


	//   ....[7]....
        /*171c*/ 	.word	0x0000dc60


	//   ....[8]....
        /*1720*/ 	.word	0x0000e1f0


	//   ....[9]....
        /*1724*/ 	.word	0x0000e200


	//   ....[10]....
        /*1728*/ 	.word	0x0000e210


	//   ....[11]....
        /*172c*/ 	.word	0x0000e220


	//   ....[12]....
        /*1730*/ 	.word	0x00011860


	//   ....[13]....
        /*1734*/ 	.word	0x00011870


	//   ....[14]....
        /*1738*/ 	.word	0x00011880


	//   ....[15]....
        /*173c*/ 	.word	0x00011890


	//   ....[16]....
        /*1740*/ 	.word	0x00016110


	//   ....[17]....
        /*1744*/ 	.word	0x000161d0


	//   ....[18]....
        /*1748*/ 	.word	0x000164f0


	//   ....[19]....
        /*174c*/ 	.word	0x00016510


	//   ....[20]....
        /*1750*/ 	.word	0x00018a50


	//   ....[21]....
        /*1754*/ 	.word	0x00018d20


	//   ....[22]....
        /*1758*/ 	.word	0x00018d80


	//   ....[23]....
        /*175c*/ 	.word	0x00018da0


	//   ....[24]....
        /*1760*/ 	.word	0x0001aab0


	//   ....[25]....
        /*1764*/ 	.word	0x0001aac0


	//   ....[26]....
        /*1768*/ 	.word	0x0001aae0


	//   ....[27]....
        /*176c*/ 	.word	0x0001ab00


	//   ....[28]....
        /*1770*/ 	.word	0x0001bdb0


	//   ....[29]....
        /*1774*/ 	.word	0x0001bde0


	//   ....[30]....
        /*1778*/ 	.word	0x0001be10


	//   ....[31]....
        /*177c*/ 	.word	0x0001be40


	//   ....[32]....
        /*1780*/ 	.word	0x0001be70


	//   ....[33]....
        /*1784*/ 	.word	0x0001bea0


	//   ....[34]....
        /*1788*/ 	.word	0x0001bed0


	//   ....[35]....
        /*178c*/ 	.word	0x0001bf00


	//   ....[36]....
        /*1790*/ 	.word	0x0001bf30


	//   ....[37]....
        /*1794*/ 	.word	0x0001bf60


	//   ....[38]....
        /*1798*/ 	.word	0x0001bf90


	//   ....[39]....
        /*179c*/ 	.word	0x0001bfc0


	//   ....[40]....
        /*17a0*/ 	.word	0x0001bff0


	//   ....[41]....
        /*17a4*/ 	.word	0x0001c020


	//   ....[42]....
        /*17a8*/ 	.word	0x0001c050


	//   ....[43]....
        /*17ac*/ 	.word	0x0001c080


	//   ....[44]....
        /*17b0*/ 	.word	0x0001c0b0


	//   ....[45]....
        /*17b4*/ 	.word	0x0001c0e0


	//   ....[46]....
        /*17b8*/ 	.word	0x0001c110


	//   ....[47]....
        /*17bc*/ 	.word	0x0001c140


	//   ....[48]....
        /*17c0*/ 	.word	0x0001c170


	//   ....[49]....
        /*17c4*/ 	.word	0x0001c1a0


	//   ....[50]....
        /*17c8*/ 	.word	0x0001c1d0


	//   ....[51]....
        /*17cc*/ 	.word	0x0001c200


	//   ....[52]....
        /*17d0*/ 	.word	0x0001c230


	//   ....[53]....
        /*17d4*/ 	.word	0x0001c260


	//   ....[54]....
        /*17d8*/ 	.word	0x0001c290


	//   ....[55]....
        /*17dc*/ 	.word	0x0001c2c0


	//   ....[56]....
        /*17e0*/ 	.word	0x0001c2f0


	//   ....[57]....
        /*17e4*/ 	.word	0x0001c320


	//   ....[58]....
        /*17e8*/ 	.word	0x0001c350


	//   ....[59]....
        /*17ec*/ 	.word	0x0001c380


	//   ....[60]....
        /*17f0*/ 	.word	0x0001c3b0


	//   ....[61]....
        /*17f4*/ 	.word	0x0001c3e0


	//   ....[62]....
        /*17f8*/ 	.word	0x0001c410


	//   ....[63]....
        /*17fc*/ 	.word	0x0001c440


	//   ....[64]....
        /*1800*/ 	.word	0x0001c470


	//   ....[65]....
        /*1804*/ 	.word	0x0001c4a0


	//   ....[66]....
        /*1808*/ 	.word	0x0001c4d0


	//   ....[67]....
        /*180c*/ 	.word	0x0001c500


	//   ....[68]....
        /*1810*/ 	.word	0x0001c530


	//   ....[69]....
        /*1814*/ 	.word	0x0001c560


	//   ....[70]....
        /*1818*/ 	.word	0x0001c590


	//   ....[71]....
        /*181c*/ 	.word	0x0001c5c0


	//   ....[72]....
        /*1820*/ 	.word	0x0001c5f0


	//   ....[73]....
        /*1824*/ 	.word	0x0001c620


	//   ....[74]....
        /*1828*/ 	.word	0x0001c650


	//   ....[75]....
        /*182c*/ 	.word	0x0001c680


	//   ....[76]....
        /*1830*/ 	.word	0x0001c6b0


	//   ....[77]....
        /*1834*/ 	.word	0x0001c6e0


	//   ....[78]....
        /*1838*/ 	.word	0x0001c710


	//   ....[79]....
        /*183c*/ 	.word	0x0001c740


	//   ....[80]....
        /*1840*/ 	.word	0x0001c770


	//   ....[81]....
        /*1844*/ 	.word	0x0001c7a0


	//   ....[82]....
        /*1848*/ 	.word	0x0001c7d0


	//   ....[83]....
        /*184c*/ 	.word	0x0001c800


	//   ....[84]....
        /*1850*/ 	.word	0x0001c830


	//   ....[85]....
        /*1854*/ 	.word	0x0001c860


	//   ....[86]....
        /*1858*/ 	.word	0x0001c890


	//   ....[87]....
        /*185c*/ 	.word	0x0001c8c0


	//   ....[88]....
        /*1860*/ 	.word	0x0001c8f0


	//   ....[89]....
        /*1864*/ 	.word	0x0001c920


	//   ....[90]....
        /*1868*/ 	.word	0x0001c950


	//   ....[91]....
        /*186c*/ 	.word	0x0001c980


	//   ....[92]....
        /*1870*/ 	.word	0x0001c9b0


	//   ....[93]....
        /*1874*/ 	.word	0x0001c9e0


	//   ....[94]....
        /*1878*/ 	.word	0x0001ca10


	//   ....[95]....
        /*187c*/ 	.word	0x0001ca40


	//   ....[96]....
        /*1880*/ 	.word	0x0001ca70


	//   ....[97]....
        /*1884*/ 	.word	0x0001caa0


	//   ....[98]....
        /*1888*/ 	.word	0x0001cad0


	//   ....[99]....
        /*188c*/ 	.word	0x0001cb00


	//   ....[100]....
        /*1890*/ 	.word	0x0001cb30


	//   ....[101]....
        /*1894*/ 	.word	0x0001cb60


	//   ....[102]....
        /*1898*/ 	.word	0x0001cb90


	//   ....[103]....
        /*189c*/ 	.word	0x0001cbc0


	//   ....[104]....
        /*18a0*/ 	.word	0x0001cbf0


	//   ....[105]....
        /*18a4*/ 	.word	0x0001cc20


	//   ....[106]....
        /*18a8*/ 	.word	0x0001cc50


	//   ....[107]....
        /*18ac*/ 	.word	0x0001cc80


	//   ....[108]....
        /*18b0*/ 	.word	0x0001ccb0


	//   ....[109]....
        /*18b4*/ 	.word	0x0001cce0


	//   ....[110]....
        /*18b8*/ 	.word	0x0001cd10


	//   ....[111]....
        /*18bc*/ 	.word	0x0001cd40


	//   ....[112]....
        /*18c0*/ 	.word	0x0001cd70


	//   ....[113]....
        /*18c4*/ 	.word	0x0001cda0


	//   ....[114]....
        /*18c8*/ 	.word	0x0001cdd0


	//   ....[115]....
        /*18cc*/ 	.word	0x0001ce00


	//   ....[116]....
        /*18d0*/ 	.word	0x0001ce30


	//   ....[117]....
        /*18d4*/ 	.word	0x0001ce60


	//   ....[118]....
        /*18d8*/ 	.word	0x0001ce90


	//   ....[119]....
        /*18dc*/ 	.word	0x0001cec0


	//   ....[120]....
        /*18e0*/ 	.word	0x0001cef0


	//   ....[121]....
        /*18e4*/ 	.word	0x0001cf20


	//   ....[122]....
        /*18e8*/ 	.word	0x0001cf50


	//   ....[123]....
        /*18ec*/ 	.word	0x0001cf80


	//   ....[124]....
        /*18f0*/ 	.word	0x0001cfb0


	//   ....[125]....
        /*18f4*/ 	.word	0x0001cfe0


	//   ....[126]....
        /*18f8*/ 	.word	0x0001d010


	//   ....[127]....
        /*18fc*/ 	.word	0x0001d040


	//   ....[128]....
        /*1900*/ 	.word	0x0001d070


	//   ....[129]....
        /*1904*/ 	.word	0x0001d0a0


	//   ....[130]....
        /*1908*/ 	.word	0x0001d0d0


	//   ....[131]....
        /*190c*/ 	.word	0x0001d100


	//   ....[132]....
        /*1910*/ 	.word	0x0001d130


	//   ....[133]....
        /*1914*/ 	.word	0x0001d160


	//   ....[134]....
        /*1918*/ 	.word	0x0001d190


	//   ....[135]....
        /*191c*/ 	.word	0x0001d1c0


	//   ....[136]....
        /*1920*/ 	.word	0x0001d1f0


	//   ....[137]....
        /*1924*/ 	.word	0x0001d220


	//   ....[138]....
        /*1928*/ 	.word	0x0001d250


	//   ....[139]....
        /*192c*/ 	.word	0x0001d280


	//   ....[140]....
        /*1930*/ 	.word	0x0001d2b0


	//   ....[141]....
        /*1934*/ 	.word	0x0001d2e0


	//   ....[142]....
        /*1938*/ 	.word	0x0001d310


	//   ....[143]....
        /*193c*/ 	.word	0x0001d340


	//   ....[144]....
        /*1940*/ 	.word	0x0001d370


	//   ....[145]....
        /*1944*/ 	.word	0x0001d3a0


	//   ....[146]....
        /*1948*/ 	.word	0x0001d3d0


	//   ....[147]....
        /*194c*/ 	.word	0x0001d3e0


	//   ....[148]....
        /*1950*/ 	.word	0x0001d410


	//   ....[149]....
        /*1954*/ 	.word	0x0001d420


	//   ....[150]....
        /*1958*/ 	.word	0x0001d450


	//   ....[151]....
        /*195c*/ 	.word	0x0001d460


	//   ....[152]....
        /*1960*/ 	.word	0x0001d490


	//   ....[153]....
        /*1964*/ 	.word	0x0001d4a0


	//   ....[154]....
        /*1968*/ 	.word	0x0001d4d0


	//   ....[155]....
        /*196c*/ 	.word	0x0001d4e0


	//   ....[156]....
        /*1970*/ 	.word	0x0001df90


	//   ....[157]....
        /*1974*/ 	.word	0x0001dfb0


	//   ....[158]....
        /*1978*/ 	.word	0x0001dfc0


	//   ....[159]....
        /*197c*/ 	.word	0x0001dfd0


	//   ....[160]....
        /*1980*/ 	.word	0x0001e9d0


	//   ....[161]....
        /*1984*/ 	.word	0x0001e9e0


	//   ....[162]....
        /*1988*/ 	.word	0x0001ebb0


	//   ....[163]....
        /*198c*/ 	.word	0x0001ebc0


	//   ....[164]....
        /*1990*/ 	.word	0x0001edb0


	//   ....[165]....
        /*1994*/ 	.word	0x0001edc0


	//   ....[166]....
        /*1998*/ 	.word	0x0001ef90


	//   ....[167]....
        /*199c*/ 	.word	0x0001efa0


	//   ....[168]....
        /*19a0*/ 	.word	0x0001f410


	//   ....[169]....
        /*19a4*/ 	.word	0x0001f420


	//   ....[170]....
        /*19a8*/ 	.word	0x000203c0


	//   ....[171]....
        /*19ac*/ 	.word	0x000203d0


	//   ....[172]....
        /*19b0*/ 	.word	0x00022610


	//   ....[173]....
        /*19b4*/ 	.word	0x00022620


	//   ....[174]....
        /*19b8*/ 	.word	0x000227f0


	//   ....[175]....
        /*19bc*/ 	.word	0x00022800


	//   ....[176]....
        /*19c0*/ 	.word	0x000229d0


	//   ....[177]....
        /*19c4*/ 	.word	0x000229e0


	//   ....[178]....
        /*19c8*/ 	.word	0x00022bb0


	//   ....[179]....
        /*19cc*/ 	.word	0x00022bc0


	//   ....[180]....
        /*19d0*/ 	.word	0x00022df0


	//   ....[181]....
        /*19d4*/ 	.word	0x00023030


	//   ....[182]....
        /*19d8*/ 	.word	0x00023060


	//   ....[183]....
        /*19dc*/ 	.word	0x00023090


	//   ....[184]....
        /*19e0*/ 	.word	0x000230c0


	//   ....[185]....
        /*19e4*/ 	.word	0x000230f0


	//   ....[186]....
        /*19e8*/ 	.word	0x00023120


	//   ....[187]....
        /*19ec*/ 	.word	0x000232c0


	//   ....[188]....
        /*19f0*/ 	.word	0x000232f0


	//   ....[189]....
        /*19f4*/ 	.word	0x00023320


	//   ....[190]....
        /*19f8*/ 	.word	0x00023350


	//   ....[191]....
        /*19fc*/ 	.word	0x00023380


	//   ....[192]....
        /*1a00*/ 	.word	0x000233b0


	//   ....[193]....
        /*1a04*/ 	.word	0x00023430


	//   ....[194]....
        /*1a08*/ 	.word	0x00023470


	//   ....[195]....
        /*1a0c*/ 	.word	0x00023480


	//   ....[196]....
        /*1a10*/ 	.word	0x00023530


	//   ....[197]....
        /*1a14*/ 	.word	0x00024740


	//   ....[198]....
        /*1a18*/ 	.word	0x00026260


	//   ....[199]....
        /*1a1c*/ 	.word	0x00026f90


	//   ....[200]....
        /*1a20*/ 	.word	0x00026fc0


	//   ....[201]....
        /*1a24*/ 	.word	0x00026fe0


	//   ....[202]....
        /*1a28*/ 	.word	0x00027000


	//   ....[203]....
        /*1a2c*/ 	.word	0x00027110


	//   ....[204]....
        /*1a30*/ 	.word	0x00027120


	//   ....[205]....
        /*1a34*/ 	.word	0x000271b0


	//   ....[206]....
        /*1a38*/ 	.word	0x000271c0


	//   ....[207]....
        /*1a3c*/ 	.word	0x00027250


	//   ....[208]....
        /*1a40*/ 	.word	0x00027260


	//   ....[209]....
        /*1a44*/ 	.word	0x000272f0


	//   ....[210]....
        /*1a48*/ 	.word	0x00027300


	//   ....[211]....
        /*1a4c*/ 	.word	0x00027390


	//   ....[212]....
        /*1a50*/ 	.word	0x000273a0


	//   ....[213]....
        /*1a54*/ 	.word	0x000273f0


	//   ....[214]....
        /*1a58*/ 	.word	0x00027420


	//   ....[215]....
        /*1a5c*/ 	.word	0x00029d30


	//   ....[216]....
        /*1a60*/ 	.word	0x00029d60


	//   ....[217]....
        /*1a64*/ 	.word	0x00029dc0


	//   ....[218]....
        /*1a68*/ 	.word	0x00029df0


	//   ....[219]....
        /*1a6c*/ 	.word	0x00029e20


	//   ....[220]....
        /*1a70*/ 	.word	0x00029e50


	//   ....[221]....
        /*1a74*/ 	.word	0x00029e80


	//   ....[222]....
        /*1a78*/ 	.word	0x00029eb0


	//   ....[223]....
        /*1a7c*/ 	.word	0x0002a080


	//   ....[224]....
        /*1a80*/ 	.word	0x0002a0b0


	//   ....[225]....
        /*1a84*/ 	.word	0x0002a0e0


	//   ....[226]....
        /*1a88*/ 	.word	0x0002a110


	//   ....[227]....
        /*1a8c*/ 	.word	0x0002a140


	//   ....[228]....
        /*1a90*/ 	.word	0x0002a170


	//   ....[229]....
        /*1a94*/ 	.word	0x0002a240


	//   ....[230]....
        /*1a98*/ 	.word	0x0002a260


	//   ....[231]....
        /*1a9c*/ 	.word	0x0002a270


	//   ....[232]....
        /*1aa0*/ 	.word	0x0002a2d0


	//   ....[233]....
        /*1aa4*/ 	.word	0x0002aa20


	//   ....[234]....
        /*1aa8*/ 	.word	0x0002aec0


	//   ....[235]....
        /*1aac*/ 	.word	0x0002af70


	//   ....[236]....
        /*1ab0*/ 	.word	0x0002b000


	//   ....[237]....
        /*1ab4*/ 	.word	0x0002b050


	//   ....[238]....
        /*1ab8*/ 	.word	0x0002b0a0


	//   ....[239]....
        /*1abc*/ 	.word	0x0002b190


	//   ....[240]....
        /*1ac0*/ 	.word	0x0002b220


	//   ....[241]....
        /*1ac4*/ 	.word	0x0002b270


	//   ....[242]....
        /*1ac8*/ 	.word	0x0002b2c0


	//   ....[243]....
        /*1acc*/ 	.word	0x0002b5b0


	//   ....[244]....
        /*1ad0*/ 	.word	0x0002b6d0


	//   ....[245]....
        /*1ad4*/ 	.word	0x0002b7f0


	//   ....[246]....
        /*1ad8*/ 	.word	0x0002b910


	//   ....[247]....
        /*1adc*/ 	.word	0x0002ba30


	//   ....[248]....
        /*1ae0*/ 	.word	0x0002bb50


	//   ....[249]....
        /*1ae4*/ 	.word	0x0002bc70


	//   ....[250]....
        /*1ae8*/ 	.word	0x0002bd90


	//   ....[251]....
        /*1aec*/ 	.word	0x0002beb0


	//   ....[252]....
        /*1af0*/ 	.word	0x0002bfd0


	//   ....[253]....
        /*1af4*/ 	.word	0x0002c090


	//   ....[254]....
        /*1af8*/ 	.word	0x0002c0e0


	//   ....[255]....
        /*1afc*/ 	.word	0x0002c160


	//   ....[0]....
        /*1b00*/ 	.word	0x0002c1d0


	//   ....[1]....
        /*1b04*/ 	.word	0x0002c230


	//   ....[2]....
        /*1b08*/ 	.word	0x0002c280


	//   ....[3]....
        /*1b0c*/ 	.word	0x0002c300


	//   ....[4]....
        /*1b10*/ 	.word	0x0002c370


	//   ....[5]....
        /*1b14*/ 	.word	0x0002c3d0


	//   ....[6]....
        /*1b18*/ 	.word	0x0002c420


	//   ....[7]....
        /*1b1c*/ 	.word	0x0002c4a0


	//   ....[8]....
        /*1b20*/ 	.word	0x0002c510


	//   ....[9]....
        /*1b24*/ 	.word	0x0002c570


	//   ....[10]....
        /*1b28*/ 	.word	0x0002c5c0


	//   ....[11]....
        /*1b2c*/ 	.word	0x0002c640


	//   ....[12]....
        /*1b30*/ 	.word	0x0002c6b0


	//   ....[13]....
        /*1b34*/ 	.word	0x0002c710


	//   ....[14]....
        /*1b38*/ 	.word	0x0002c760


	//   ....[15]....
        /*1b3c*/ 	.word	0x0002c7e0


	//   ....[16]....
        /*1b40*/ 	.word	0x0002c850


	//   ....[17]....
        /*1b44*/ 	.word	0x0002c8b0


	//   ....[18]....
        /*1b48*/ 	.word	0x0002c900


	//   ....[19]....
        /*1b4c*/ 	.word	0x0002c980


	//   ....[20]....
        /*1b50*/ 	.word	0x0002c9f0


	//   ....[21]....
        /*1b54*/ 	.word	0x0002ca50


	//   ....[22]....
        /*1b58*/ 	.word	0x0002caa0


	//   ....[23]....
        /*1b5c*/ 	.word	0x0002cb20


	//   ....[24]....
        /*1b60*/ 	.word	0x0002cb90


	//   ....[25]....
        /*1b64*/ 	.word	0x0002cbf0


	//   ....[26]....
        /*1b68*/ 	.word	0x0002cc40


	//   ....[27]....
        /*1b6c*/ 	.word	0x0002ccc0


	//   ....[28]....
        /*1b70*/ 	.word	0x0002cd30


	//   ....[29]....
        /*1b74*/ 	.word	0x0002cd90


	//   ....[30]....
        /*1b78*/ 	.word	0x0002cde0


	//   ....[31]....
        /*1b7c*/ 	.word	0x0002ce60


	//   ....[32]....
        /*1b80*/ 	.word	0x0002ced0


	//   ....[33]....
        /*1b84*/ 	.word	0x0002cf30


	//   ....[34]....
        /*1b88*/ 	.word	0x0002cf80


	//   ....[35]....
        /*1b8c*/ 	.word	0x0002d000


	//   ....[36]....
        /*1b90*/ 	.word	0x0002d070


	//   ....[37]....
        /*1b94*/ 	.word	0x0002d0d0


	//   ....[38]....
        /*1b98*/ 	.word	0x0002d120


	//   ....[39]....
        /*1b9c*/ 	.word	0x0002d1a0


	//   ....[40]....
        /*1ba0*/ 	.word	0x0002d210


	//   ....[41]....
        /*1ba4*/ 	.word	0x0002d270


	//   ....[42]....
        /*1ba8*/ 	.word	0x0002d2c0


	//   ....[43]....
        /*1bac*/ 	.word	0x0002d340


	//   ....[44]....
        /*1bb0*/ 	.word	0x0002d3b0


	//   ....[45]....
        /*1bb4*/ 	.word	0x0002d410


	//   ....[46]....
        /*1bb8*/ 	.word	0x0002d460


	//   ....[47]....
        /*1bbc*/ 	.word	0x0002d4e0


	//   ....[48]....
        /*1bc0*/ 	.word	0x0002d550


	//   ....[49]....
        /*1bc4*/ 	.word	0x0002d5b0


	//   ....[50]....
        /*1bc8*/ 	.word	0x0002d600


	//   ....[51]....
        /*1bcc*/ 	.word	0x0002d680


	//   ....[52]....
        /*1bd0*/ 	.word	0x0002d6f0


	//   ....[53]....
        /*1bd4*/ 	.word	0x0002d750


	//   ....[54]....
        /*1bd8*/ 	.word	0x0002d7a0


	//   ....[55]....
        /*1bdc*/ 	.word	0x0002d820


	//   ....[56]....
        /*1be0*/ 	.word	0x0002d890


	//   ....[57]....
        /*1be4*/ 	.word	0x0002d8f0


	//   ....[58]....
        /*1be8*/ 	.word	0x0002d940


	//   ....[59]....
        /*1bec*/ 	.word	0x0002d9c0


	//   ....[60]....
        /*1bf0*/ 	.word	0x0002da30


	//   ....[61]....
        /*1bf4*/ 	.word	0x0002da90


	//   ....[62]....
        /*1bf8*/ 	.word	0x0002dae0


	//   ....[63]....
        /*1bfc*/ 	.word	0x0002db60


	//   ....[64]....
        /*1c00*/ 	.word	0x0002dbd0


	//   ....[65]....
        /*1c04*/ 	.word	0x0002dc30


	//   ....[66]....
        /*1c08*/ 	.word	0x0002dc80


	//   ....[67]....
        /*1c0c*/ 	.word	0x0002dd00


	//   ....[68]....
        /*1c10*/ 	.word	0x0002dd70


	//   ....[69]....
        /*1c14*/ 	.word	0x0002ddd0


	//   ....[70]....
        /*1c18*/ 	.word	0x0002de20


	//   ....[71]....
        /*1c1c*/ 	.word	0x0002dea0


	//   ....[72]....
        /*1c20*/ 	.word	0x0002df10


	//   ....[73]....
        /*1c24*/ 	.word	0x0002df70


	//   ....[74]....
        /*1c28*/ 	.word	0x0002dfc0


	//   ....[75]....
        /*1c2c*/ 	.word	0x0002e040


	//   ....[76]....
        /*1c30*/ 	.word	0x0002e0b0


	//   ....[77]....
        /*1c34*/ 	.word	0x0002e110


	//   ....[78]....
        /*1c38*/ 	.word	0x0002e160


	//   ....[79]....
        /*1c3c*/ 	.word	0x0002e1e0


	//   ....[80]....
        /*1c40*/ 	.word	0x0002e250


	//   ....[81]....
        /*1c44*/ 	.word	0x0002e2b0


	//   ....[82]....
        /*1c48*/ 	.word	0x0002e300


	//   ....[83]....
        /*1c4c*/ 	.word	0x0002e360


	//   ....[84]....
        /*1c50*/ 	.word	0x0002e3f0


	//   ....[85]....
        /*1c54*/ 	.word	0x0002e450


	//   ....[86]....
        /*1c58*/ 	.word	0x0002e4a0


	//   ....[87]....
        /*1c5c*/ 	.word	0x0002e520


	//   ....[88]....
        /*1c60*/ 	.word	0x0002e590


	//   ....[89]....
        /*1c64*/ 	.word	0x0002e5f0


	//   ....[90]....
        /*1c68*/ 	.word	0x0002e640


	//   ....[91]....
        /*1c6c*/ 	.word	0x0002e6c0


	//   ....[92]....
        /*1c70*/ 	.word	0x0002e730


	//   ....[93]....
        /*1c74*/ 	.word	0x0002e790


	//   ....[94]....
        /*1c78*/ 	.word	0x0002e7e0


	//   ....[95]....
        /*1c7c*/ 	.word	0x0002e860


	//   ....[96]....
        /*1c80*/ 	.word	0x0002e8d0


	//   ....[97]....
        /*1c84*/ 	.word	0x0002e930


	//   ....[98]....
        /*1c88*/ 	.word	0x0002e980


	//   ....[99]....
        /*1c8c*/ 	.word	0x0002ea00


	//   ....[100]....
        /*1c90*/ 	.word	0x0002ea70


	//   ....[101]....
        /*1c94*/ 	.word	0x0002ead0


	//   ....[102]....
        /*1c98*/ 	.word	0x0002eb20


	//   ....[103]....
        /*1c9c*/ 	.word	0x0002eba0


	//   ....[104]....
        /*1ca0*/ 	.word	0x0002ec10


	//   ....[105]....
        /*1ca4*/ 	.word	0x0002ec70


	//   ....[106]....
        /*1ca8*/ 	.word	0x0002ecc0


	//   ....[107]....
        /*1cac*/ 	.word	0x0002ed40


	//   ....[108]....
        /*1cb0*/ 	.word	0x0002edb0


	//   ....[109]....
        /*1cb4*/ 	.word	0x0002ee10


	//   ....[110]....
        /*1cb8*/ 	.word	0x0002ee60


	//   ....[111]....
        /*1cbc*/ 	.word	0x0002eee0


	//   ....[112]....
        /*1cc0*/ 	.word	0x0002ef50


	//   ....[113]....
        /*1cc4*/ 	.word	0x0002efc0


	//   ....[114]....
        /*1cc8*/ 	.word	0x0002f010


	//   ....[115]....
        /*1ccc*/ 	.word	0x0002f0a0


	//   ....[116]....
        /*1cd0*/ 	.word	0x0002f0f0


	//   ....[117]....
        /*1cd4*/ 	.word	0x0002f180


	//   ....[118]....
        /*1cd8*/ 	.word	0x0002f210


	//   ....[119]....
        /*1cdc*/ 	.word	0x0002f2a0


	//   ....[120]....
        /*1ce0*/ 	.word	0x0002f330


	//   ....[121]....
        /*1ce4*/ 	.word	0x0002f3c0


	//   ....[122]....
        /*1ce8*/ 	.word	0x0002f450


	//   ....[123]....
        /*1cec*/ 	.word	0x0002f4d0


	//   ....[124]....
        /*1cf0*/ 	.word	0x0002f520


	//   ....[125]....
        /*1cf4*/ 	.word	0x0002f5c0


	//   ....[126]....
        /*1cf8*/ 	.word	0x0002f650


	//   ....[127]....
        /*1cfc*/ 	.word	0x0002f6e0


	//   ....[128]....
        /*1d00*/ 	.word	0x0002f730


	//   ....[129]....
        /*1d04*/ 	.word	0x0002f7c0


	//   ....[130]....
        /*1d08*/ 	.word	0x0002f850


	//   ....[131]....
        /*1d0c*/ 	.word	0x0002f8e0


	//   ....[132]....
        /*1d10*/ 	.word	0x0002f970


	//   ....[133]....
        /*1d14*/ 	.word	0x0002fa00


	//   ....[134]....
        /*1d18*/ 	.word	0x0002fa90


	//   ....[135]....
        /*1d1c*/ 	.word	0x0002fb50


	//   ....[136]....
        /*1d20*/ 	.word	0x0002fe30


	//   ....[137]....
        /*1d24*/ 	.word	0x00030050


	//   ....[138]....
        /*1d28*/ 	.word	0x000300a0


	//   ....[139]....
        /*1d2c*/ 	.word	0x00030100


	//   ....[140]....
        /*1d30*/ 	.word	0x000301e0


	//   ....[141]....
        /*1d34*/ 	.word	0x00030290


	//   ....[142]....
        /*1d38*/ 	.word	0x000303a0


	//   ....[143]....
        /*1d3c*/ 	.word	0x00030400


	//   ....[144]....
        /*1d40*/ 	.word	0x00030500


	//   ....[145]....
        /*1d44*/ 	.word	0x00030560


	//   ....[146]....
        /*1d48*/ 	.word	0x00030660


	//   ....[147]....
        /*1d4c*/ 	.word	0x000306c0


	//   ....[148]....
        /*1d50*/ 	.word	0x000307c0


	//   ....[149]....
        /*1d54*/ 	.word	0x00030820


	//   ....[150]....
        /*1d58*/ 	.word	0x00030900


	//   ....[151]....
        /*1d5c*/ 	.word	0x00030980


	//   ....[152]....
        /*1d60*/ 	.word	0x00030a60


	//   ....[153]....
        /*1d64*/ 	.word	0x00030d40


	//   ....[154]....
        /*1d68*/ 	.word	0x00030de0


	//   ....[155]....
        /*1d6c*/ 	.word	0x00030f70


	//   ....[156]....
        /*1d70*/ 	.word	0x00030ff0


	//   ....[157]....
        /*1d74*/ 	.word	0x00031070


	//   ....[158]....
        /*1d78*/ 	.word	0x000310f0


	//   ....[159]....
        /*1d7c*/ 	.word	0x00031170


	//   ....[160]....
        /*1d80*/ 	.word	0x00031200


	//   ....[161]....
        /*1d84*/ 	.word	0x000312a0


	//   ....[162]....
        /*1d88*/ 	.word	0x00031350


	//   ....[163]....
        /*1d8c*/ 	.word	0x000313d0


	//   ....[164]....
        /*1d90*/ 	.word	0x00031450


	//   ....[165]....
        /*1d94*/ 	.word	0x000314d0


	//   ....[166]....
        /*1d98*/ 	.word	0x00031560


	//   ....[167]....
        /*1d9c*/ 	.word	0x000315e0


	//   ....[168]....
        /*1da0*/ 	.word	0x00031680


	//   ....[169]....
        /*1da4*/ 	.word	0x000316d0


	//   ....[170]....
        /*1da8*/ 	.word	0x00031760


	//   ....[171]....
        /*1dac*/ 	.word	0x00031890


	//----- nvinfo : EIATTR_REG_RECONFIG
	.align		4
.L_397:
        /*1db0*/ 	.byte	0x01, 0x54
	.zero		2


	//----- nvinfo : EIATTR_SYSCALL_OFFSETS
	.align		4
        /*1db4*/ 	.byte	0x04, 0x46
        /*1db6*/ 	.short	(.L_399 - .L_398)


	//   ....[0]....
.L_398:
        /*1db8*/ 	.word	0x00002550


	//   ....[1]....
        /*1dbc*/ 	.word	0x000026a0


	//   ....[2]....
        /*1dc0*/ 	.word	0x0000de20


	//   ....[3]....
        /*1dc4*/ 	.word	0x0000e160


	//   ....[4]....
        /*1dc8*/ 	.word	0x00025cc0


	//   ....[5]....
        /*1dcc*/ 	.word	0x00025e50


	//   ....[6]....
        /*1dd0*/ 	.word	0x00025fa0


	//   ....[7]....
        /*1dd4*/ 	.word	0x000260e0


	//   ....[8]....
        /*1dd8*/ 	.word	0x00026b90


	//----- nvinfo : EIATTR_MBARRIER_INSTR_OFFSETS
	.align		4
.L_399:
        /*1ddc*/ 	.byte	0x04, 0x39
        /*1dde*/ 	.short	(.L_401 - .L_400)


	//   ....[0]....
.L_400:
        /*1de0*/ 	.word	0x000002d0
        /*1de4*/ 	.word	0x000000ff
        /*1de8*/ 	.word	0x00038800
        /*1dec*/ 	.short	0x0100
        /*1dee*/ 	.byte	0x08
	.zero		1


	//   ....[1]....
        /*1df0*/ 	.word	0x000002e0
        /*1df4*/ 	.word	0x000000ff
        /*1df8*/ 	.word	0x00038820
        /*1dfc*/ 	.short	0x0100
        /*1dfe*/ 	.byte	0x08
	.zero		1


	//   ....[2]....
        /*1e00*/ 	.word	0x000003d0
        /*1e04*/ 	.word	0x000000ff
        /*1e08*/ 	.word	0x00038830
        /*1e0c*/ 	.short	0x0100
        /*1e0e*/ 	.byte	0x08
	.zero		1


	//   ....[3]....
        /*1e10*/ 	.word	0x000003e0
        /*1e14*/ 	.word	0x000000ff
        /*1e18*/ 	.word	0x00038840
        /*1e1c*/ 	.short	0x0100
        /*1e1e*/ 	.byte	0x08
	.zero		1


	//   ....[4]....
        /*1e20*/ 	.word	0x000003f0
        /*1e24*/ 	.word	0x000000ff
        /*1e28*/ 	.word	0x00038838
        /*1e2c*/ 	.short	0x0100
        /*1e2e*/ 	.byte	0x08
	.zero		1


	//   ....[5]....
        /*1e30*/ 	.word	0x00000400
        /*1e34*/ 	.word	0x000000ff
        /*1e38*/ 	.word	0x00038848
        /*1e3c*/ 	.short	0x0100
        /*1e3e*/ 	.byte	0x08
	.zero		1


	//   ....[6]....
        /*1e40*/ 	.word	0x00000530
        /*1e44*/ 	.word	0x000000ff
        /*1e48*/ 	.word	0x00038850
        /*1e4c*/ 	.short	0x0100
        /*1e4e*/ 	.byte	0x08
	.zero		1


	//   ....[7]....
        /*1e50*/ 	.word	0x00000540
        /*1e54*/ 	.word	0x000000ff
        /*1e58*/ 	.word	0x00038860
        /*1e5c*/ 	.short	0x0100
        /*1e5e*/ 	.byte	0x08
	.zero		1


	//   ....[8]....
        /*1e60*/ 	.word	0x00000550
        /*1e64*/ 	.word	0x000000ff
        /*1e68*/ 	.word	0x00038858
        /*1e6c*/ 	.short	0x0100
        /*1e6e*/ 	.byte	0x08
	.zero		1


	//   ....[9]....
        /*1e70*/ 	.word	0x00000560
        /*1e74*/ 	.word	0x000000ff
        /*1e78*/ 	.word	0x00038868
        /*1e7c*/ 	.short	0x0100
        /*1e7e*/ 	.byte	0x08
	.zero		1


	//   ....[10]....
        /*1e80*/ 	.word	0x00000650
        /*1e84*/ 	.word	0x000000ff
        /*1e88*/ 	.word	0x00038870
        /*1e8c*/ 	.short	0x0100
        /*1e8e*/ 	.byte	0x06
	.zero		1


	//   ....[11]....
        /*1e90*/ 	.word	0x00000660
        /*1e94*/ 	.word	0x000000ff
        /*1e98*/ 	.word	0x00038880
        /*1e9c*/ 	.short	0x0100
        /*1e9e*/ 	.byte	0x06
	.zero		1


	//   ....[12]....
        /*1ea0*/ 	.word	0x00000670
        /*1ea4*/ 	.word	0x000000ff
        /*1ea8*/ 	.word	0x00038878
        /*1eac*/ 	.short	0x0100
        /*1eae*/ 	.byte	0x06
	.zero		1


	//   ....[13]....
        /*1eb0*/ 	.word	0x00000680
        /*1eb4*/ 	.word	0x000000ff
        /*1eb8*/ 	.word	0x00038888
        /*1ebc*/ 	.short	0x0100
        /*1ebe*/ 	.byte	0x06
	.zero		1


	//   ....[14]....
        /*1ec0*/ 	.word	0x000007b0
        /*1ec4*/ 	.word	0x000000ff
        /*1ec8*/ 	.word	0x00038890
        /*1ecc*/ 	.short	0x0100
        /*1ece*/ 	.byte	0x08
	.zero		1


	//   ....[15]....
        /*1ed0*/ 	.word	0x000007c0
        /*1ed4*/ 	.word	0x000000ff
        /*1ed8*/ 	.word	0x000388a0
        /*1edc*/ 	.short	0x0100
        /*1ede*/ 	.byte	0x08
	.zero		1


	//   ....[16]....
        /*1ee0*/ 	.word	0x000007d0
        /*1ee4*/ 	.word	0x000000ff
        /*1ee8*/ 	.word	0x00038898
        /*1eec*/ 	.short	0x0100
        /*1eee*/ 	.byte	0x08
	.zero		1


	//   ....[17]....
        /*1ef0*/ 	.word	0x000007e0
        /*1ef4*/ 	.word	0x000000ff
        /*1ef8*/ 	.word	0x000388a8
        /*1efc*/ 	.short	0x0100
        /*1efe*/ 	.byte	0x08
	.zero		1


	//   ....[18]....
        /*1f00*/ 	.word	0x00000910
        /*1f04*/ 	.word	0x000000ff
        /*1f08*/ 	.word	0x000388b0
        /*1f0c*/ 	.short	0x0100
        /*1f0e*/ 	.byte	0x08
	.zero		1


	//   ....[19]....
        /*1f10*/ 	.word	0x00000920
        /*1f14*/ 	.word	0x000000ff
        /*1f18*/ 	.word	0x000388c0
        /*1f1c*/ 	.short	0x0100
        /*1f1e*/ 	.byte	0x08
	.zero		1


	//   ....[20]....
        /*1f20*/ 	.word	0x00000930
        /*1f24*/ 	.word	0x000000ff
        /*1f28*/ 	.word	0x000388b8
        /*1f2c*/ 	.short	0x0100
        /*1f2e*/ 	.byte	0x08
	.zero		1


	//   ....[21]....
        /*1f30*/ 	.word	0x00000940
        /*1f34*/ 	.word	0x000000ff
        /*1f38*/ 	.word	0x000388c8
        /*1f3c*/ 	.short	0x0100
        /*1f3e*/ 	.byte	0x08
	.zero		1


	//   ....[22]....
        /*1f40*/ 	.word	0x00003cb0
        /*1f44*/ 	.word	0x00000070
        /*1f48*/ 	.word	0x00038890
        /*1f4c*/ 	.short	0x010a
        /*1f4e*/ 	.byte	0x3f
	.zero		1


	//   ....[23]....
        /*1f50*/ 	.word	0x00008110
        /*1f54*/ 	.word	0x00000070
        /*1f58*/ 	.word	0x00038890
        /*1f5c*/ 	.short	0x010a
        /*1f5e*/ 	.byte	0x3f
	.zero		1


	//   ....[24]....
        /*1f60*/ 	.word	0x0000c5c0
        /*1f64*/ 	.word	0x00000070
        /*1f68*/ 	.word	0x00038890
        /*1f6c*/ 	.short	0x010a
        /*1f6e*/ 	.byte	0x3f
	.zero		1


	//   ....[25]....
        /*1f70*/ 	.word	0x0000cb60
        /*1f74*/ 	.word	0x00000030
        /*1f78*/ 	.word	0x00000000
        /*1f7c*/ 	.short	0x0101
        /*1f7e*/ 	.byte	0x3f
	.zero		1


	//   ....[26]....
        /*1f80*/ 	.word	0x0000cba0
        /*1f84*/ 	.word	0x00000070
        /*1f88*/ 	.word	0x000388b0
        /*1f8c*/ 	.short	0x010a
        /*1f8e*/ 	.byte	0x3f
	.zero		1


	//   ....[27]....
        /*1f90*/ 	.word	0x0000d1a0
        /*1f94*/ 	.word	0x00000070
        /*1f98*/ 	.word	0x00000000
        /*1f9c*/ 	.short	0x0101
        /*1f9e*/ 	.byte	0x3f
	.zero		1


	//   ....[28]....
        /*1fa0*/ 	.word	0x0000dec0
        /*1fa4*/ 	.word	0x00000016
        /*1fa8*/ 	.word	0x00038800
        /*1fac*/ 	.short	0x010a
        /*1fae*/ 	.byte	0x3f
	.zero		1


	//   ....[29]....
        /*1fb0*/ 	.word	0x0000df10
        /*1fb4*/ 	.word	0x00000016
        /*1fb8*/ 	.word	0x00038800
        /*1fbc*/ 	.short	0x010a
        /*1fbe*/ 	.byte	0x3f
	.zero		1


	//   ....[30]....
        /*1fc0*/ 	.word	0x0000e500
        /*1fc4*/ 	.word	0x00000016
        /*1fc8*/ 	.word	0x00038800
        /*1fcc*/ 	.short	0x010a
        /*1fce*/ 	.byte	0x3f
	.zero		1


	//   ....[31]....
        /*1fd0*/ 	.word	0x00011b30
        /*1fd4*/ 	.word	0x00000016
        /*1fd8*/ 	.word	0x00038800
        /*1fdc*/ 	.short	0x010a
        /*1fde*/ 	.byte	0x3f
	.zero		1


	//   ....[32]....
        /*1fe0*/ 	.word	0x00015290
        /*1fe4*/ 	.word	0x00000003
        /*1fe8*/ 	.word	0x00038830
        /*1fec*/ 	.short	0x010a
        /*1fee*/ 	.byte	0x3f
	.zero		1


	//   ....[33]....
        /*1ff0*/ 	.word	0x00015340
        /*1ff4*/ 	.word	0x00000003
        /*1ff8*/ 	.word	0x00038830
        /*1ffc*/ 	.short	0x010a
        /*1ffe*/ 	.byte	0x3f
	.zero		1


	//   ....[34]....
        /*2000*/ 	.word	0x00016ca0
        /*2004*/ 	.word	0x00000003
        /*2008*/ 	.word	0x00000000
        /*200c*/ 	.short	0x0101
        /*200e*/ 	.byte	0x3f
	.zero		1


	//   ....[35]....
        /*2010*/ 	.word	0x00018060
        /*2014*/ 	.word	0x00000000
        /*2018*/ 	.word	0x00038830
        /*201c*/ 	.short	0x010a
        /*201e*/ 	.byte	0x3f
	.zero		1


	//   ....[36]....
        /*2020*/ 	.word	0x000180b0
        /*2024*/ 	.word	0x00000000
        /*2028*/ 	.word	0x00038830
        /*202c*/ 	.short	0x010a
        /*202e*/ 	.byte	0x3f
	.zero		1


	//   ....[37]....
        /*2030*/ 	.word	0x000186d0
        /*2034*/ 	.word	0x00000008
        /*2038*/ 	.word	0x00038850
        /*203c*/ 	.short	0x010a
        /*203e*/ 	.byte	0x3f
	.zero		1


	//   ....[38]....
        /*2040*/ 	.word	0x00018710
        /*2044*/ 	.word	0x00000008
        /*2048*/ 	.word	0x00038850
        /*204c*/ 	.short	0x010a
        /*204e*/ 	.byte	0x3f
	.zero		1


	//   ....[39]....
        /*2050*/ 	.word	0x00019a60
        /*2054*/ 	.word	0x000000d4
        /*2058*/ 	.word	0x00000000
        /*205c*/ 	.short	0x0101
        /*205e*/ 	.byte	0x3f
	.zero		1


	//   ....[40]....
        /*2060*/ 	.word	0x00019d80
        /*2064*/ 	.word	0x0000000e
        /*2068*/ 	.word	0x00000000
        /*206c*/ 	.short	0x0101
        /*206e*/ 	.byte	0x3f
	.zero		1


	//   ....[41]....
        /*2070*/ 	.word	0x0001a750
        /*2074*/ 	.word	0x00000007
        /*2078*/ 	.word	0x00038850
        /*207c*/ 	.short	0x010a
        /*207e*/ 	.byte	0x3f
	.zero		1


	//   ....[42]....
        /*2080*/ 	.word	0x0001a790
        /*2084*/ 	.word	0x00000007
        /*2088*/ 	.word	0x00038850
        /*208c*/ 	.short	0x010a
        /*208e*/ 	.byte	0x3f
	.zero		1


	//   ....[43]....
        /*2090*/ 	.word	0x0001b330
        /*2094*/ 	.word	0x00000000
        /*2098*/ 	.word	0x00000000
        /*209c*/ 	.short	0x0101
        /*209e*/ 	.byte	0x3f
	.zero		1


	//   ....[44]....
        /*20a0*/ 	.word	0x0001e910
        /*20a4*/ 	.word	0x00000008
        /*20a8*/ 	.word	0x00000000
        /*20ac*/ 	.short	0x0101
        /*20ae*/ 	.byte	0x3f
	.zero		1


	//   ....[45]....
        /*20b0*/ 	.word	0x0001f380
        /*20b4*/ 	.word	0x0000000e
        /*20b8*/ 	.word	0x00000000
        /*20bc*/ 	.short	0x0101
        /*20be*/ 	.byte	0x3f
	.zero		1


	//   ....[46]....
        /*20c0*/ 	.word	0x00024820
        /*20c4*/ 	.word	0x00000012
        /*20c8*/ 	.word	0x00038820
        /*20cc*/ 	.short	0x010a
        /*20ce*/ 	.byte	0x3f
	.zero		1


	//   ....[47]....
        /*20d0*/ 	.word	0x000248f0
        /*20d4*/ 	.word	0x00000005
        /*20d8*/ 	.word	0x000388a0
        /*20dc*/ 	.short	0x010a
        /*20de*/ 	.byte	0x3f
	.zero		1


	//   ....[48]....
        /*20e0*/ 	.word	0x00024c30
        /*20e4*/ 	.word	0x00000005
        /*20e8*/ 	.word	0x000388c0
        /*20ec*/ 	.short	0x010a
        /*20ee*/ 	.byte	0x3f
	.zero		1


	//   ....[49]....
        /*20f0*/ 	.word	0x000250d0
        /*20f4*/ 	.word	0x00000006
        /*20f8*/ 	.word	0x000388a0
        /*20fc*/ 	.short	0x010a
        /*20fe*/ 	.byte	0x3f
	.zero		1


	//   ....[50]....
        /*2100*/ 	.word	0x00025400
        /*2104*/ 	.word	0x00000006
        /*2108*/ 	.word	0x000388c0
        /*210c*/ 	.short	0x010a
        /*210e*/ 	.byte	0x3f
	.zero		1


	//   ....[51]....
        /*2110*/ 	.word	0x00026500
        /*2114*/ 	.word	0x00000000
        /*2118*/ 	.word	0x00038880
        /*211c*/ 	.short	0x010a
        /*211e*/ 	.byte	0x3f
	.zero		1


	//   ....[52]....
        /*2120*/ 	.word	0x00026700
        /*2124*/ 	.word	0x00000000
        /*2128*/ 	.word	0x00038840
        /*212c*/ 	.short	0x010a
        /*212e*/ 	.byte	0x3f
	.zero		1


	//   ....[53]....
        /*2130*/ 	.word	0x000274f0
        /*2134*/ 	.word	0x00000012
        /*2138*/ 	.word	0x00038800
        /*213c*/ 	.short	0x0107
        /*213e*/ 	.byte	0x3f
	.zero		1


	//   ....[54]....
        /*2140*/ 	.word	0x000275f0
        /*2144*/ 	.word	0x00000012
        /*2148*/ 	.word	0x00038800
        /*214c*/ 	.short	0x0101
        /*214e*/ 	.byte	0x3f
	.zero		1


	//   ....[55]....
        /*2150*/ 	.word	0x00027610
        /*2154*/ 	.word	0x00000012
        /*2158*/ 	.word	0x00038820
        /*215c*/ 	.short	0x010a
        /*215e*/ 	.byte	0x3f
	.zero		1


	//   ....[56]....
        /*2160*/ 	.word	0x00027930
        /*2164*/ 	.word	0x00000006
        /*2168*/ 	.word	0x00038880
        /*216c*/ 	.short	0x010a
        /*216e*/ 	.byte	0x3f
	.zero		1


	//   ....[57]....
        /*2170*/ 	.word	0x00027c90
        /*2174*/ 	.word	0x00000006
        /*2178*/ 	.word	0x00038840
        /*217c*/ 	.short	0x010a
        /*217e*/ 	.byte	0x3f
	.zero		1


	//   ....[58]....
        /*2180*/ 	.word	0x00028050
        /*2184*/ 	.word	0x00000003
        /*2188*/ 	.word	0x00038870
        /*218c*/ 	.short	0x010a
        /*218e*/ 	.byte	0x3f
	.zero		1


	//   ....[59]....
        /*2190*/ 	.word	0x000280c0
        /*2194*/ 	.word	0x00000003
        /*2198*/ 	.word	0x00038860
        /*219c*/ 	.short	0x010a
        /*219e*/ 	.byte	0x3f
	.zero		1


	//   ....[60]....
        /*21a0*/ 	.word	0x00028c20
        /*21a4*/ 	.word	0x00000003
        /*21a8*/ 	.word	0x00038850
        /*21ac*/ 	.short	0x0101
        /*21ae*/ 	.byte	0x3f
	.zero		1


	//   ....[61]....
        /*21b0*/ 	.word	0x00028ca0
        /*21b4*/ 	.word	0x00000003
        /*21b8*/ 	.word	0x00000000
        /*21bc*/ 	.short	0x0101
        /*21be*/ 	.byte	0x3f
	.zero		1


	//   ....[62]....
        /*21c0*/ 	.word	0x00028ee0
        /*21c4*/ 	.word	0x00000000
        /*21c8*/ 	.word	0x00038870
        /*21cc*/ 	.short	0x010a
        /*21ce*/ 	.byte	0x3f
	.zero		1


	//   ....[63]....
        /*21d0*/ 	.word	0x00028f50
        /*21d4*/ 	.word	0x00000000
        /*21d8*/ 	.word	0x00038860
        /*21dc*/ 	.short	0x010a
        /*21de*/ 	.byte	0x3f
	.zero		1


	//   ....[64]....
        /*21e0*/ 	.word	0x00029a40
        /*21e4*/ 	.word	0x00000000
        /*21e8*/ 	.word	0x00038850
        /*21ec*/ 	.short	0x0101
        /*21ee*/ 	.byte	0x3f
	.zero		1


	//   ....[65]....
        /*21f0*/ 	.word	0x00029a90
        /*21f4*/ 	.word	0x00000000
        /*21f8*/ 	.word	0x00000000
        /*21fc*/ 	.short	0x0101
        /*21fe*/ 	.byte	0x3f
	.zero		1


	//   ....[66]....
        /*2200*/ 	.word	0x0002a9a0
        /*2204*/ 	.word	0x00000000
        /*2208*/ 	.word	0x00038820
        /*220c*/ 	.short	0x010a
        /*220e*/ 	.byte	0x3f
	.zero		1


	//   ....[67]....
        /*2210*/ 	.word	0x0002ab50
        /*2214*/ 	.word	0x00000006
        /*2218*/ 	.word	0x00000000
        /*221c*/ 	.short	0x010a
        /*221e*/ 	.byte	0x3f
	.zero		1


	//   ....[68]....
        /*2220*/ 	.word	0x0002abc0
        /*2224*/ 	.word	0x00000007
        /*2228*/ 	.word	0x00000000
        /*222c*/ 	.short	0x010a
        /*222e*/ 	.byte	0x3f
	.zero		1


	//   ....[69]....
        /*2230*/ 	.word	0x0002ac20
        /*2234*/ 	.word	0x00000004
        /*2238*/ 	.word	0x00038860
        /*223c*/ 	.short	0x010a
        /*223e*/ 	.byte	0x3f
	.zero		1


	//   ....[70]....
        /*2240*/ 	.word	0x0002ac70
        /*2244*/ 	.word	0x00000003
        /*2248*/ 	.word	0x00038860
        /*224c*/ 	.short	0x010a
        /*224e*/ 	.byte	0x3f
	.zero		1


	//   ....[71]....
        /*2250*/ 	.word	0x0002acb0
        /*2254*/ 	.word	0x00000004
        /*2258*/ 	.word	0x00038880
        /*225c*/ 	.short	0x010a
        /*225e*/ 	.byte	0x3f
	.zero		1


	//   ....[72]....
        /*2260*/ 	.word	0x0002acd0
        /*2264*/ 	.word	0x00000003
        /*2268*/ 	.word	0x00038880
        /*226c*/ 	.short	0x010a
        /*226e*/ 	.byte	0x3f
	.zero		1


	//   ....[73]....
        /*2270*/ 	.word	0x0002ad30
        /*2274*/ 	.word	0x00000070
        /*2278*/ 	.word	0x00038890
        /*227c*/ 	.short	0x010a
        /*227e*/ 	.byte	0x3f
	.zero		1


	//   ....[74]....
        /*2280*/ 	.word	0x0002ad80
        /*2284*/ 	.word	0x00000070
        /*2288*/ 	.word	0x00038890
        /*228c*/ 	.short	0x010a
        /*228e*/ 	.byte	0x3f
	.zero		1


	//   ....[75]....
        /*2290*/ 	.word	0x0002add0
        /*2294*/ 	.word	0x00000070
        /*2298*/ 	.word	0x00038890
        /*229c*/ 	.short	0x010a
        /*229e*/ 	.byte	0x3f
	.zero		1


	//   ....[76]....
        /*22a0*/ 	.word	0x0002ae20
        /*22a4*/ 	.word	0x00000070
        /*22a8*/ 	.word	0x000388b0
        /*22ac*/ 	.short	0x010a
        /*22ae*/ 	.byte	0x3f
	.zero		1


	//   ....[77]....
        /*22b0*/ 	.word	0x0002b0e0
        /*22b4*/ 	.word	0x00000016
        /*22b8*/ 	.word	0x00038800
        /*22bc*/ 	.short	0x010a
        /*22be*/ 	.byte	0x3f
	.zero		1


	//   ....[78]....
        /*22c0*/ 	.word	0x0002b2f0
        /*22c4*/ 	.word	0x00000016
        /*22c8*/ 	.word	0x00038800
        /*22cc*/ 	.short	0x010a
        /*22ce*/ 	.byte	0x3f
	.zero		1


	//   ....[79]....
        /*22d0*/ 	.word	0x0002b340
        /*22d4*/ 	.word	0x00000003
        /*22d8*/ 	.word	0x00038830
        /*22dc*/ 	.short	0x010a
        /*22de*/ 	.byte	0x3f
	.zero		1


	//   ....[80]....
        /*22e0*/ 	.word	0x0002b390
        /*22e4*/ 	.word	0x00000000
        /*22e8*/ 	.word	0x00038830
        /*22ec*/ 	.short	0x010a
        /*22ee*/ 	.byte	0x3f
	.zero		1


	//   ....[81]....
        /*22f0*/ 	.word	0x0002b3e0
        /*22f4*/ 	.word	0x00000008
        /*22f8*/ 	.word	0x00038850
        /*22fc*/ 	.short	0x010a
        /*22fe*/ 	.byte	0x3f
	.zero		1


	//   ....[82]....
        /*2300*/ 	.word	0x0002b430
        /*2304*/ 	.word	0x00000007
        /*2308*/ 	.word	0x00038850
        /*230c*/ 	.short	0x010a
        /*230e*/ 	.byte	0x3f
	.zero		1


	//   ....[83]....
        /*2310*/ 	.word	0x0002fc10
        /*2314*/ 	.word	0x00000012
        /*2318*/ 	.word	0x00038820
        /*231c*/ 	.short	0x010a
        /*231e*/ 	.byte	0x3f
	.zero		1


	//   ....[84]....
        /*2320*/ 	.word	0x0002fc60
        /*2324*/ 	.word	0x00000005
        /*2328*/ 	.word	0x000388a0
        /*232c*/ 	.short	0x010a
        /*232e*/ 	.byte	0x3f
	.zero		1


	//   ....[85]....
        /*2330*/ 	.word	0x0002fcb0
        /*2334*/ 	.word	0x00000005
        /*2338*/ 	.word	0x000388c0
        /*233c*/ 	.short	0x010a
        /*233e*/ 	.byte	0x3f
	.zero		1


	//   ....[86]....
        /*2340*/ 	.word	0x0002fd00
        /*2344*/ 	.word	0x00000006
        /*2348*/ 	.word	0x000388a0
        /*234c*/ 	.short	0x010a
        /*234e*/ 	.byte	0x3f
	.zero		1


	//   ....[87]....
        /*2350*/ 	.word	0x0002fd50
        /*2354*/ 	.word	0x00000006
        /*2358*/ 	.word	0x000388c0
        /*235c*/ 	.short	0x010a
        /*235e*/ 	.byte	0x3f
	.zero		1


	//   ....[88]....
        /*2360*/ 	.word	0x0002fef0
        /*2364*/ 	.word	0x00000000
        /*2368*/ 	.word	0x00038880
        /*236c*/ 	.short	0x010a
        /*236e*/ 	.byte	0x3f
	.zero		1


	//   ....[89]....
        /*2370*/ 	.word	0x0002ff40
        /*2374*/ 	.word	0x00000000
        /*2378*/ 	.word	0x00038840
        /*237c*/ 	.short	0x010a
        /*237e*/ 	.byte	0x3f
	.zero		1


	//   ....[90]....
        /*2380*/ 	.word	0x00030aa0
        /*2384*/ 	.word	0x00000012
        /*2388*/ 	.word	0x00038820
        /*238c*/ 	.short	0x010a
        /*238e*/ 	.byte	0x3f
	.zero		1


	//   ....[91]....
        /*2390*/ 	.word	0x00030af0
        /*2394*/ 	.word	0x00000006
        /*2398*/ 	.word	0x00038880
        /*239c*/ 	.short	0x010a
        /*239e*/ 	.byte	0x3f
	.zero		1


	//   ....[92]....
        /*23a0*/ 	.word	0x00030b40
        /*23a4*/ 	.word	0x00000006
        /*23a8*/ 	.word	0x00038840
        /*23ac*/ 	.short	0x010a
        /*23ae*/ 	.byte	0x3f
	.zero		1


	//   ....[93]....
        /*23b0*/ 	.word	0x00030b90
        /*23b4*/ 	.word	0x00000003
        /*23b8*/ 	.word	0x00038870
        /*23bc*/ 	.short	0x010a
        /*23be*/ 	.byte	0x3f
	.zero		1


	//   ....[94]....
        /*23c0*/ 	.word	0x00030be0
        /*23c4*/ 	.word	0x00000003
        /*23c8*/ 	.word	0x00038860
        /*23cc*/ 	.short	0x010a
        /*23ce*/ 	.byte	0x3f
	.zero		1


	//   ....[95]....
        /*23d0*/ 	.word	0x00030c30
        /*23d4*/ 	.word	0x00000000
        /*23d8*/ 	.word	0x00038870
        /*23dc*/ 	.short	0x010a
        /*23de*/ 	.byte	0x3f
	.zero		1


	//   ....[96]....
        /*23e0*/ 	.word	0x00030c80
        /*23e4*/ 	.word	0x00000000
        /*23e8*/ 	.word	0x00038860
        /*23ec*/ 	.short	0x010a
        /*23ee*/ 	.byte	0x3f
	.zero		1


	//   ....[97]....
        /*23f0*/ 	.word	0x000317b0
        /*23f4*/ 	.word	0x00000000
        /*23f8*/ 	.word	0x00038820
        /*23fc*/ 	.short	0x010a
        /*23fe*/ 	.byte	0x3f
	.zero		1


	//   ....[98]....
        /*2400*/ 	.word	0x00031950
        /*2404*/ 	.word	0x00000006
        /*2408*/ 	.word	0x00000000
        /*240c*/ 	.short	0x010a
        /*240e*/ 	.byte	0x3f
	.zero		1


	//   ....[99]....
        /*2410*/ 	.word	0x000319a0
        /*2414*/ 	.word	0x00000007
        /*2418*/ 	.word	0x00000000
        /*241c*/ 	.short	0x010a
        /*241e*/ 	.byte	0x3f
	.zero		1


	//   ....[100]....
        /*2420*/ 	.word	0x000319f0
        /*2424*/ 	.word	0x00000004
        /*2428*/ 	.word	0x00038860
        /*242c*/ 	.short	0x010a
        /*242e*/ 	.byte	0x3f
	.zero		1


	//   ....[101]....
        /*2430*/ 	.word	0x00031a40
        /*2434*/ 	.word	0x00000003
        /*2438*/ 	.word	0x00038860
        /*243c*/ 	.short	0x010a
        /*243e*/ 	.byte	0x3f
	.zero		1


	//   ....[102]....
        /*2440*/ 	.word	0x00031a90
        /*2444*/ 	.word	0x00000004
        /*2448*/ 	.word	0x00038880
        /*244c*/ 	.short	0x010a
        /*244e*/ 	.byte	0x3f
	.zero		1


	//----- nvinfo : EIATTR_NUM_MBARRIERS
	.align		4
.L_401:
        /*2450*/ 	.byte	0x03, 0x38
        /*2452*/ 	.short	0x0016


	//----- nvinfo : EIATTR_EXIT_INSTR_OFFSETS
	.align		4
        /*2454*/ 	.byte	0x04, 0x1c
        /*2456*/ 	.short	(.L_403 - .L_402)


	//   ....[0]....
.L_402:
        /*2458*/ 	.word	0x0002ad20


	//----- nvinfo : EIATTR_MAX_THREADS
	.align		4
.L_403:
        /*245c*/ 	.byte	0x04, 0x05
        /*245e*/ 	.short	(.L_405 - .L_404)
.L_404:
        /*2460*/ 	.word	0x00000180
        /*2464*/ 	.word	0x00000001
        /*2468*/ 	.word	0x00000001


	//----- nvinfo : EIATTR_CRS_STACK_SIZE
	.align		4
.L_405:
        /*246c*/ 	.byte	0x04, 0x1e
        /*246e*/ 	.short	(.L_407 - .L_406)
.L_406:
        /*2470*/ 	.word	0x00000000


	//----- nvinfo : EIATTR_CBANK_PARAM_SIZE
	.align		4
.L_407:
        /*2474*/ 	.byte	0x03, 0x19
        /*2476*/ 	.short	0x0af0


	//----- nvinfo : EIATTR_PARAM_CBANK
	.align		4
        /*2478*/ 	.byte	0x04, 0x0a
        /*247a*/ 	.short	(.L_409 - .L_408)
	.align		4
.L_408:
        /*247c*/ 	.word	index@(.nv.constant0._ZN7cutlass13device_kernelIN5flash11enable_sm90INS1_16FlashAttnFwdSm90INS1_25CollectiveMainloopFwdSm90ILi2EN4cute5tupleIJNS5_1CILi1EEES8_S8_EEENS6_IJNS7_ILi128EEESA_NS7_ILi256EEEEEELi256ENS_12float_e4m3_tEfNS_4arch4Sm90ELb0ELb0ELb0ELb1ELb0ELb1ELb0ELb1ELb1ELb1ELb1ELb0EEENS1_21CollectiveEpilogueFwdINS6_IJSA_SB_SA_EEES9_NS_10bfloat16_tESF_Li256ELb1ELb1ELb1ELb1EEENS1_36VarlenDynamicPersistentTileSchedulerILi128ELi128ELi256ELi128ELb1ELb1ELb1ELb0ELb1ELb1EEEEEEEEEvNT_6ParamsE)
        /*2480*/ 	.short	0x0210
        /*2482*/ 	.short	0x0af0


	//----- nvinfo : EIATTR_SW_WAR
	.align		4
.L_409:
        /*2484*/ 	.byte	0x04, 0x36
        /*2486*/ 	.short	(.L_411 - .L_410)
.L_410:
        /*2488*/ 	.word	0x00000008
.L_411:


//--------------------- .nv.info._ZN7cutlass13device_kernelIN5flash11enable_sm90INS1_16FlashAttnFwdSm90INS1_25CollectiveMainloopFwdSm90ILi2EN4cute5tupleIJNS5_1CILi1EEES8_S8_EEENS6_IJNS7_ILi128EEENS7_ILi64EEENS7_ILi256EEEEEELi256ENS_12float_e4m3_tEfNS_4arch4Sm90ELb0ELb1ELb0ELb0ELb0ELb0ELb0ELb1ELb1ELb1ELb1ELb0EEENS1_21CollectiveEpilogueFwdINS6_IJSA_SC_SB_EEES9_NS_10bfloat16_tESG_Li256ELb0ELb1ELb1ELb1EEENS1_19SingleTileSchedulerILb0ELb1ELb1ELi128EEEEEEEEEvNT_6ParamsE --------------------------
	.section	.nv.info._ZN7cutlass13device_kernelIN5flash11enable_sm90INS1_16FlashAttnFwdSm90INS1_25CollectiveMainloopFwdSm90ILi2EN4cute5tupleIJNS5_1CILi1EEES8_S8_EEENS6_IJNS7_ILi128EEENS7_ILi64EEENS7_ILi256EEEEEELi256ENS_12float_e4m3_tEfNS_4arch4Sm90ELb0ELb1ELb0ELb0ELb0ELb0ELb0ELb1ELb1ELb1ELb1ELb0EEENS1_21CollectiveEpilogueFwdINS6_IJSA_SC_SB_EEES9_NS_10bfloat16_tESG_Li256ELb0ELb1ELb1ELb1EEENS1_19SingleTileSchedulerILb0ELb1ELb1ELi128EEEEEEEEEvNT_6ParamsE,"",@"SHT_CUDA_INFO"
	.sectionflags	@""
	.align	4


	//----- nvinfo : EIATTR_CUDA_API_VERSION
	.align		4
        /*0000*/ 	.byte	0x04, 0x37
        /*0002*/ 	.short	(.L_413 - .L_412)
.L_412:
        /*0004*/ 	.word	0x00000082


	//----- nvinfo : EIATTR_KPARAM_INFO
	.align		4
.L_413:
        /*0008*/ 	.byte	0x04, 0x17
        /*000a*/ 	.short	(.L_415 - .L_414)
.L_414:
        /*000c*/ 	.word	0x00000000
        /*0010*/ 	.short	0x0000
        /*0012*/ 	.short	0x0070
        /*0014*/ 	.byte	0x00, 0xf0, 0x01, 0x28


	//----- nvinfo : EIATTR_SPARSE_MMA_MASK
	.align		4
.L_415:
        /*0018*/ 	.byte	0x03, 0x50
        /*001a*/ 	.short	0x0000


	//----- nvinfo : EIATTR_MAXREG_COUNT
	.align		4
        /*001c*/ 	.byte	0x03, 0x1b
        /*001e*/ 	.short	0x00a8


	//----- nvinfo : EIATTR_NUM_BARRIERS
	.align		4
        /*0020*/ 	.byte	0x02, 0x4c
        /*0022*/ 	.byte	0x10
	.zero		1


	//----- nvinfo : EIATTR_EXTERNS
	.align		4
        /*0024*/ 	.byte	0x04, 0x0f
        /*0026*/ 	.short	(.L_417 - .L_416)


	//   ....[0]....
	.align		4
.L_416:
        /*0028*/ 	.word	index@(__assertfail)


	//----- nvinfo : EIATTR_ANNOTATIONS
	.align		4
.L_417:
        /*002c*/ 	.byte	0x04, 0x55
        /*002e*/ 	.short	(.L_419 - .L_418)


	//   ....[0]....
.L_418:
        /* <DEDUP_REMOVED lines=10> */


	//----- nvinfo : EIATTR_MERCURY_ISA_VERSION
	.align		4
.L_419:
        /*00c0*/ 	.byte	0x03, 0x5f
        /*00c2*/ 	.short	0x0101


	//----- nvinfo : EIATTR_INT_WARP_WIDE_INSTR_OFFSETS
	.align		4
        /*00c4*/ 	.byte	0x04, 0x31
        /*00c6*/ 	.short	(.L_421 - .L_420)


	//   ....[0]....
.L_420:
        /*00c8*/ 	.word	0x00000130


	//   ....[1]....
        /*00cc*/ 	.word	0x00000170


	//   ....[2]....
        /*00d0*/ 	.word	0x000001e0


	//----- nvinfo : EIATTR_COOP_GROUP_MASK_REGIDS
	.align		4
.L_421:
        /*00d4*/ 	.byte	0x04, 0x29
        /*00d6*/ 	.short	(.L_423 - .L_422)


	//   ....[0]....
.L_422:
        /*00d8*/ 	.word	0xffffffff


	//   ....[1]....
        /*00dc*/ 	.word	0xffffffff


	//   ....[2]....
        /*00e0*/ 	.word	0xffffffff


	//   ....[3]....
        /*00e4*/ 	.word	0xffffffff


	//   ....[4]....
        /*00e8*/ 	.word	0xffffffff


	//   ....[5]....
        /*00ec*/ 	.word	0xffffffff


	//   ....[6]....
        /*00f0*/ 	.word	0xffffffff


	//   ....[7]....
        /*00f4*/ 	.word	0xffffffff


	//   ....[8]....
        /*00f8*/ 	.word	0xffffffff


	//   ....[9]....
        /*00fc*/ 	.word	0xffffffff


	//   ....[10]....
        /*0100*/ 	.word	0xffffffff


	//   ....[11]....
        /*0104*/ 	.word	0xffffffff


	//   ....[12]....
        /*0108*/ 	.word	0xffffffff


	//   ....[13]....
        /*010c*/ 	.word	0xffffffff


	//   ....[14]....
        /*0110*/ 	.word	0xffffffff


	//   ....[15]....
        /*0114*/ 	.word	0xffffffff


	//   ....[16]....
        /*0118*/ 	.word	0xffffffff


	//   ....[17]....
        /*011c*/ 	.word	0xffffffff


	//   ....[18]....
        /*0120*/ 	.word	0xffffffff


	//   ....[19]....
        /*0124*/ 	.word	0xffffffff


	//   ....[20]....
        /*0128*/ 	.word	0xffffffff


	//   ....[21]....
        /*012c*/ 	.word	0xffffffff


	//   ....[22]....
        /*0130*/ 	.word	0xffffffff


	//   ....[23]....
        /*0134*/ 	.word	0xffffffff


	//   ....[24]....
        /*0138*/ 	.word	0xffffffff


	//   ....[25]....
        /*013c*/ 	.word	0xffffffff


	//   ....[26]....
        /*0140*/ 	.word	0xffffffff


	//   ....[27]....
        /*0144*/ 	.word	0xffffffff


	//   ....[28]....
        /*0148*/ 	.word	0xffffffff


	//   ....[29]....
        /*014c*/ 	.word	0xffffffff


	//   ....[30]....
        /*0150*/ 	.word	0xffffffff


	//   ....[31]....
        /*0154*/ 	.word	0xffffffff


	//   ....[32]....
        /*0158*/ 	.word	0xffffffff


	//   ....[33]....
        /*015c*/ 	.word	0xffffffff


	//   ....[34]....
        /*0160*/ 	.word	0xffffffff


	//   ....[35]....
        /*0164*/ 	.word	0xffffffff


	//   ....[36]....
        /*0168*/ 	.word	0xffffffff


	//   ....[37]....
        /*016c*/ 	.word	0xffffffff


	//   ....[38]....
        /*0170*/ 	.word	0xffffffff


	//   ....[39]....
        /*0174*/ 	.word	0xffffffff


	//   ....[40]....
        /*0178*/ 	.word	0xffffffff


	//   ....[41]....
        /*017c*/ 	.word	0xffffffff


	//   ....[42]....
        /*0180*/ 	.word	0xffffffff


	//   ....[43]....
        /*0184*/ 	.word	0xffffffff


	//   ....[44]....
        /*0188*/ 	.word	0xffffffff


	//   ....[45]....
        /*018c*/ 	.word	0xffffffff


	//   ....[46]....
        /*0190*/ 	.word	0xffffffff


	//   ....[47]....
        /*0194*/ 	.word	0xffffffff


	//   ....[48]....
        /*0198*/ 	.word	0xffffffff


	//   ....[49]....
        /*019c*/ 	.word	0xffffffff


	//   ....[50]....
        /*01a0*/ 	.word	0xffffffff


	//   ....[51]....
        /*01a4*/ 	.word	0xffffffff


	//   ....[52]....
        /*01a8*/ 	.word	0xffffffff


	//   ....[53]....
        /*01ac*/ 	.word	0xffffffff


	//   ....[54]....
        /*01b0*/ 	.word	0xffffffff


	//   ....[55]....
        /*01b4*/ 	.word	0xffffffff


	//   ....[56]....
        /*01b8*/ 	.word	0xffffffff


	//   ....[57]....
        /*01bc*/ 	.word	0xffffffff


	//   ....[58]....
        /*01c0*/ 	.word	0xffffffff


	//   ....[59]....
        /*01c4*/ 	.word	0xffffffff


	//   ....[60]....
        /*01c8*/ 	.word	0xffffffff


	//   ....[61]....
        /*01cc*/ 	.word	0xffffffff


	//   ....[62]....
        /*01d0*/ 	.word	0xffffffff


	//   ....[63]....
        /*01d4*/ 	.word	0xffffffff


	//   ....[64]....
        /*01d8*/ 	.word	0xffffffff


	//   ....[65]....
        /*01dc*/ 	.word	0xffffffff


	//   ....[66]....
        /*01e0*/ 	.word	0xffffffff


	//   ....[67]....
        /*01e4*/ 	.word	0xffffffff


	//   ....[68]....
        /*01e8*/ 	.word	0xffffffff


	//   ....[69]....
        /*01ec*/ 	.word	0xffffffff


	//   ....[70]....
        /*01f0*/ 	.word	0xffffffff


	//   ....[71]....
        /*01f4*/ 	.word	0xffffffff


	//   ....[72]....
        /*01f8*/ 	.word	0xffffffff


	//   ....[73]....
        /*01fc*/ 	.word	0xffffffff


	//   ....[74]....
        /*0200*/ 	.word	0xffffffff


	//   ....[75]....
        /*0204*/ 	.word	0xffffffff


	//   ....[76]....
        /*0208*/ 	.word	0xffffffff


	//   ....[77]....
        /*020c*/ 	.word	0xffffffff


	//   ....[78]....
        /*0210*/ 	.word	0xffffffff


	//   ....[79]....
        /*0214*/ 	.word	0xffffffff


	//   ....[80]....
        /*0218*/ 	.word	0xffffffff


	//   ....[81]....
        /*021c*/ 	.word	0xffffffff


	//   ....[82]....
        /*0220*/ 	.word	0xffffffff


	//   ....[83]....
        /*0224*/ 	.word	0xffffffff


	//   ....[84]....
        /*0228*/ 	.word	0xffffffff


	//   ....[85]....
        /*022c*/ 	.word	0xffffffff


	//   ....[86]....
        /*0230*/ 	.word	0xffffffff


	//   ....[87]....
        /*0234*/ 	.word	0xffffffff


	//   ....[88]....
        /*0238*/ 	.word	0xffffffff


	//   ....[89]....
        /*023c*/ 	.word	0xffffffff


	//   ....[90]....
        /*0240*/ 	.word	0xffffffff


	//   ....[91]....
        /*0244*/ 	.word	0xffffffff


	//   ....[92]....
        /*0248*/ 	.word	0xffffffff


	//   ....[93]....
        /*024c*/ 	.word	0xffffffff


	//   ....[94]....
        /*0250*/ 	.word	0xffffffff


	//   ....[95]....
        /*0254*/ 	.word	0xffffffff


	//   ....[96]....
        /*0258*/ 	.word	0xffffffff


	//   ....[97]....
        /*025c*/ 	.word	0xffffffff


	//   ....[98]....
        /*0260*/ 	.word	0xffffffff


	//   ....[99]....
        /*0264*/ 	.word	0xffffffff


	//   ....[100]....
        /*0268*/ 	.word	0xffffffff


	//   ....[101]....
        /*026c*/ 	.word	0xffffffff


	//   ....[102]....
        /*0270*/ 	.word	0xffffffff


	//   ....[103]....
        /*0274*/ 	.word	0xffffffff


	//   ....[104]....
        /*0278*/ 	.word	0xffffffff


	//   ....[105]....
        /*027c*/ 	.word	0xffffffff


	//   ....[106]....
        /*0280*/ 	.word	0xffffffff


	//   ....[107]....
        /*0284*/ 	.word	0xffffffff


	//   ....[108]....
        /*0288*/ 	.word	0xffffffff


	//   ....[109]....
        /*028c*/ 	.word	0xffffffff


	//   ....[110]....
        /*0290*/ 	.word	0xffffffff


	//   ....[111]....
        /*0294*/ 	.word	0xffffffff


	//   ....[112]....
        /*0298*/ 	.word	0xffffffff


	//   ....[113]....
        /*029c*/ 	.word	0xffffffff


	//   ....[114]....
        /*02a0*/ 	.word	0xffffffff


	//   ....[115]....
        /*02a4*/ 	.word	0xffffffff


	//   ....[116]....
        /*02a8*/ 	.word	0xffffffff


	//   ....[117]....
        /*02ac*/ 	.word	0xffffffff


	//   ....[118]....
        /*02b0*/ 	.word	0xffffffff


	//   ....[119]....
        /*02b4*/ 	.word	0xffffffff


	//   ....[120]....
        /*02b8*/ 	.word	0xffffffff


	//   ....[121]....
        /*02bc*/ 	.word	0xffffffff


	//   ....[122]....
        /*02c0*/ 	.word	0xffffffff


	//   ....[123]....
        /*02c4*/ 	.word	0xffffffff


	//   ....[124]....
        /*02c8*/ 	.word	0xffffffff


	//   ....[125]....
        /*02cc*/ 	.word	0xffffffff


	//   ....[126]....
        /*02d0*/ 	.word	0xffffffff


	//   ....[127]....
        /*02d4*/ 	.word	0xffffffff


	//   ....[128]....
        /*02d8*/ 	.word	0xffffffff


	//   ....[129]....
        /*02dc*/ 	.word	0xffffffff


	//   ....[130]....
        /*02e0*/ 	.word	0xffffffff


	//   ....[131]....
        /*02e4*/ 	.word	0xffffffff


	//   ....[132]....
        /*02e8*/ 	.word	0xffffffff


	//   ....[133]....
        /*02ec*/ 	.word	0xffffffff


	//   ....[134]....
        /*02f0*/ 	.word	0xffffffff


	//   ....[135]....
        /*02f4*/ 	.word	0xffffffff


	//   ....[136]....
        /*02f8*/ 	.word	0xffffffff


	//   ....[137]....
        /*02fc*/ 	.word	0xffffffff


	//   ....[138]....
        /*0300*/ 	.word	0xffffffff


	//   ....[139]....
        /*0304*/ 	.word	0xffffffff


	//   ....[140]....
        /*0308*/ 	.word	0xffffffff


	//   ....[141]....
        /*030c*/ 	.word	0xffffffff


	//   ....[142]....
        /*0310*/ 	.word	0xffffffff


	//   ....[143]....
        /*0314*/ 	.word	0xffffffff


	//   ....[144]....
        /*0318*/ 	.word	0xffffffff


	//   ....[145]....
        /*031c*/ 	.word	0xffffffff


	//   ....[146]....
        /*0320*/ 	.word	0xffffffff


	//   ....[147]....
        /*0324*/ 	.word	0xffffffff


	//   ....[148]....
        /*0328*/ 	.word	0xffffffff


	//   ....[149]....
        /*032c*/ 	.word	0xffffffff


	//   ....[150]....
        /*0330*/ 	.word	0xffffffff


	//   ....[151]....
        /*0334*/ 	.word	0xffffffff


	//   ....[152]....
        /*0338*/ 	.word	0xffffffff


	//   ....[153]....
        /*033c*/ 	.word	0xffffffff


	//   ....[154]....
        /*0340*/ 	.word	0xffffffff


	//   ....[155]....
        /*0344*/ 	.word	0xffffffff


	//   ....[156]....
        /*0348*/ 	.word	0xffffffff


	//   ....[157]....
        /*034c*/ 	.word	0xffffffff


	//   ....[158]....
        /*0350*/ 	.word	0xffffffff


	//   ....[159]....
        /*0354*/ 	.word	0xffffffff


	//   ....[160]....
        /*0358*/ 	.word	0xffffffff


	//   ....[161]....
        /*035c*/ 	.word	0xffffffff


	//   ....[162]....
        /*0360*/ 	.word	0xffffffff


	//   ....[163]....
        /*0364*/ 	.word	0xffffffff


	//   ....[164]....
        /*0368*/ 	.word	0xffffffff


	//   ....[165]....
        /*036c*/ 	.word	0xffffffff


	//   ....[166]....
        /*0370*/ 	.word	0xffffffff


	//   ....[167]....
        /*0374*/ 	.word	0xffffffff


	//   ....[168]....
        /*0378*/ 	.word	0xffffffff


	//   ....[169]....
        /*037c*/ 	.word	0xffffffff


	//   ....[170]....
        /*0380*/ 	.word	0xffffffff


	//   ....[171]....
        /*0384*/ 	.word	0xffffffff


	//   ....[172]....
        /*0388*/ 	.word	0xffffffff


	//   ....[173]....
        /*038c*/ 	.word	0xffffffff


	//   ....[174]....
        /*0390*/ 	.word	0xffffffff


	//   ....[175]....
        /*0394*/ 	.word	0xffffffff


	//   ....[176]....
        /*0398*/ 	.word	0xffffffff


	//   ....[177]....
        /*039c*/ 	.word	0xffffffff


	//   ....[178]....
        /*03a0*/ 	.word	0xffffffff


	//   ....[179]....
        /*03a4*/ 	.word	0xffffffff


	//   ....[180]....
        /*03a8*/ 	.word	0xffffffff


	//   ....[181]....
        /*03ac*/ 	.word	0xffffffff


	//   ....[182]....
        /*03b0*/ 	.word	0xffffffff


	//   ....[183]....
        /*03b4*/ 	.word	0xffffffff


	//   ....[184]....
        /*03b8*/ 	.word	0xffffffff


	//   ....[185]....
        /*03bc*/ 	.word	0xffffffff


	//   ....[186]....
        /*03c0*/ 	.word	0xffffffff


	//   ....[187]....
        /*03c4*/ 	.word	0xffffffff


	//   ....[188]....
        /*03c8*/ 	.word	0xffffffff


	//   ....[189]....
        /*03cc*/ 	.word	0x0500000f


	//   ....[190]....
        /*03d0*/ 	.word	0x0500000f


	//   ....[191]....
        /*03d4*/ 	.word	0x0500000f


	//   ....[192]....
        /*03d8*/ 	.word	0x0500000f


	//   ....[193]....
        /*03dc*/ 	.word	0x0500000f


	//   ....[194]....
        /*03e0*/ 	.word	0x0500000f


	//   ....[195]....
        /*03e4*/ 	.word	0x0500000f


	//   ....[196]....
        /*03e8*/ 	.word	0x0500000f


	//   ....[197]....
        /*03ec*/ 	.word	0x0500000f


	//   ....[198]....
        /*03f0*/ 	.word	0x0500000f


	//   ....[199]....
        /*03f4*/ 	.word	0x0500000f


	//   ....[200]....
        /*03f8*/ 	.word	0x0500000f


	//   ....[201]....
        /*03fc*/ 	.word	0x0500000f


	//   ....[202]....
        /*0400*/ 	.word	0x0500000f


	//   ....[203]....
        /*0404*/ 	.word	0x0500000f


	//   ....[204]....
        /*0408*/ 	.word	0x0500000f


	//   ....[205]....
        /*040c*/ 	.word	0x0500000f


	//----- nvinfo : EIATTR_COOP_GROUP_INSTR_OFFSETS
	.align		4
.L_423:
        /*0410*/ 	.byte	0x04, 0x28
        /*0412*/ 	.short	(.L_425 - .L_424)


	//   ....[0]....
.L_424:
        /*0414*/ 	.word	0x00000070


	//   ....[1]....
        /*0418*/ 	.word	0x00000140


	//   ....[2]....
        /*041c*/ 	.word	0x00000190


	//   ....[3]....
        /*0420*/ 	.word	0x000003c0


	//   ....[4]....
        /*0424*/ 	.word	0x00000520


	//   ....[5]....
        /*0428*/ 	.word	0x00000640


	//   ....[6]....
        /*042c*/ 	.word	0x000007a0


	//   ....[7]....
        /*0430*/ 	.word	0x00001a30


	//   ....[8]....
        /*0434*/ 	.word	0x000023a0


	//   ....[9]....
        /*0438*/ 	.word	0x00002670


	//   ....[10]....
        /*043c*/ 	.word	0x00003070


	//   ....[11]....
        /*0440*/ 	.word	0x000031a0


	//   ....[12]....
        /*0444*/ 	.word	0x000036f0


	//   ....[13]....
        /*0448*/ 	.word	0x00003770


	//   ....[14]....
        /*044c*/ 	.word	0x00004d80


	//   ....[15]....
        /*0450*/ 	.word	0x00004fd0


	//   ....[16]....
        /*0454*/ 	.word	0x000056a0


	//   ....[17]....
        /*0458*/ 	.word	0x000056e0


	//   ....[18]....
        /*045c*/ 	.word	0x00005b40


	//   ....[19]....
        /*0460*/ 	.word	0x00005bb0


	//   ....[20]....
        /*0464*/ 	.word	0x00007540


	//   ....[21]....
        /*0468*/ 	.word	0x00007550


	//   ....[22]....
        /*046c*/ 	.word	0x00007580


	//   ....[23]....
        /*0470*/ 	.word	0x00007590


	//   ....[24]....
        /*0474*/ 	.word	0x00008d60


	//   ....[25]....
        /*0478*/ 	.word	0x00009010


	//   ....[26]....
        /*047c*/ 	.word	0x000096e0


	//   ....[27]....
        /*0480*/ 	.word	0x000097e0


	//   ....[28]....
        /*0484*/ 	.word	0x00009b80


	//   ....[29]....
        /*0488*/ 	.word	0x00009c00


	//   ....[30]....
        /*048c*/ 	.word	0x0000ade0


	//   ....[31]....
        /*0490*/ 	.word	0x0000adf0


	//   ....[32]....
        /*0494*/ 	.word	0x0000ae20


	//   ....[33]....
        /*0498*/ 	.word	0x0000ae30


	//   ....[34]....
        /*049c*/ 	.word	0x0000c3b0


	//   ....[35]....
        /*04a0*/ 	.word	0x0000c3f0


	//   ....[36]....
        /*04a4*/ 	.word	0x0000c420


	//   ....[37]....
        /*04a8*/ 	.word	0x0000c460


	//   ....[38]....
        /*04ac*/ 	.word	0x0000c490


	//   ....[39]....
        /*04b0*/ 	.word	0x0000c4d0


	//   ....[40]....
        /*04b4*/ 	.word	0x0000c4f0


	//   ....[41]....
        /*04b8*/ 	.word	0x0000c500


	//   ....[42]....
        /*04bc*/ 	.word	0x0000c510


	//   ....[43]....
        /*04c0*/ 	.word	0x0000c520


	//   ....[44]....
        /*04c4*/ 	.word	0x0000c530


	//   ....[45]....
        /*04c8*/ 	.word	0x0000c560


	//   ....[46]....
        /*04cc*/ 	.word	0x0000c570


	//   ....[47]....
        /*04d0*/ 	.word	0x0000c580


	//   ....[48]....
        /*04d4*/ 	.word	0x0000c590


	//   ....[49]....
        /*04d8*/ 	.word	0x0000c5b0


	//   ....[50]....
        /*04dc*/ 	.word	0x0000c5c0


	//   ....[51]....
        /*04e0*/ 	.word	0x0000c5d0


	//   ....[52]....
        /*04e4*/ 	.word	0x0000c5e0


	//   ....[53]....
        /*04e8*/ 	.word	0x0000c5f0


	//   ....[54]....
        /*04ec*/ 	.word	0x0000c600


	//   ....[55]....
        /*04f0*/ 	.word	0x0000c620


	//   ....[56]....
        /*04f4*/ 	.word	0x0000c630


	//   ....[57]....
        /*04f8*/ 	.word	0x0000c640


	//   ....[58]....
        /*04fc*/ 	.word	0x0000c650


	//   ....[59]....
        /*0500*/ 	.word	0x0000c660


	//   ....[60]....
        /*0504*/ 	.word	0x0000c670


	//   ....[61]....
        /*0508*/ 	.word	0x0000c690


	//   ....[62]....
        /*050c*/ 	.word	0x0000c6a0


	//   ....[63]....
        /*0510*/ 	.word	0x0000c6c0


	//   ....[64]....
        /*0514*/ 	.word	0x0000c6d0


	//   ....[65]....
        /*0518*/ 	.word	0x0000c6f0


	//   ....[66]....
        /*051c*/ 	.word	0x0000c700


	//   ....[67]....
        /*0520*/ 	.word	0x0000c710


	//   ....[68]....
        /*0524*/ 	.word	0x0000c720


	//   ....[69]....
        /*0528*/ 	.word	0x0000c730


	//   ....[70]....
        /*052c*/ 	.word	0x0000c740


	//   ....[71]....
        /*0530*/ 	.word	0x0000c750


	//   ....[72]....
        /*0534*/ 	.word	0x0000c760


	//   ....[73]....
        /*0538*/ 	.word	0x0000c770


	//   ....[74]....
        /*053c*/ 	.word	0x0000c780


	//   ....[75]....
        /*0540*/ 	.word	0x0000c790


	//   ....[76]....
        /*0544*/ 	.word	0x0000c7b0


	//   ....[77]....
        /*0548*/ 	.word	0x0000c7c0


	//   ....[78]....
        /*054c*/ 	.word	0x0000c7d0


	//   ....[79]....
        /*0550*/ 	.word	0x0000c7f0


	//   ....[80]....
        /*0554*/ 	.word	0x0000c800


	//   ....[81]....
        /*0558*/ 	.word	0x0000c820


	//   ....[82]....
        /*055c*/ 	.word	0x0000c830


	//   ....[83]....
        /*0560*/ 	.word	0x0000c840


	//   ....[84]....
        /*0564*/ 	.word	0x0000c850


	//   ....[85]....
        /*0568*/ 	.word	0x0000c880


	//   ....[86]....
        /*056c*/ 	.word	0x0000c8b0


	//   ....[87]....
        /*0570*/ 	.word	0x0000c8d0


	//   ....[88]....
        /*0574*/ 	.word	0x0000c900


	//   ....[89]....
        /*0578*/ 	.word	0x0000c910


	//   ....[90]....
        /*057c*/ 	.word	0x0000c920


	//   ....[91]....
        /*0580*/ 	.word	0x0000c930


	//   ....[92]....
        /*0584*/ 	.word	0x0000c940


	//   ....[93]....
        /*0588*/ 	.word	0x0000c960


	//   ....[94]....
        /*058c*/ 	.word	0x0000c990


	//   ....[95]....
        /*0590*/ 	.word	0x0000c9c0


	//   ....[96]....
        /*0594*/ 	.word	0x0000c9d0


	//   ....[97]....
        /*0598*/ 	.word	0x0000c9f0


	//   ....[98]....
        /*059c*/ 	.word	0x0000ca10


	//   ....[99]....
        /*05a0*/ 	.word	0x0000ca40


	//   ....[100]....
        /*05a4*/ 	.word	0x0000ca60


	//   ....[101]....
        /*05a8*/ 	.word	0x0000ca70


	//   ....[102]....
        /*05ac*/ 	.word	0x0000ca80


	//   ....[103]....
        /*05b0*/ 	.word	0x0000ca90


	//   ....[104]....
        /*05b4*/ 	.word	0x0000caa0


	//   ....[105]....
        /*05b8*/ 	.word	0x0000cab0


	//   ....[106]....
        /*05bc*/ 	.word	0x0000cac0


	//   ....[107]....
        /*05c0*/ 	.word	0x0000cad0


	//   ....[108]....
        /*05c4*/ 	.word	0x0000cae0


	//   ....[109]....
        /*05c8*/ 	.word	0x0000cb00


	//   ....[110]....
        /*05cc*/ 	.word	0x0000cb10


	//   ....[111]....
        /*05d0*/ 	.word	0x0000cb40


	//   ....[112]....
        /*05d4*/ 	.word	0x0000cb70


	//   ....[113]....
        /*05d8*/ 	.word	0x0000cba0


	//   ....[114]....
        /*05dc*/ 	.word	0x0000cbd0


	//   ....[115]....
        /*05e0*/ 	.word	0x0000cc30


	//   ....[116]....
        /*05e4*/ 	.word	0x0000cc70


	//   ....[117]....
        /*05e8*/ 	.word	0x0000cca0


	//   ....[118]....
        /*05ec*/ 	.word	0x0000ccd0


	//   ....[119]....
        /*05f0*/ 	.word	0x0000cd00


	//   ....[120]....
        /*05f4*/ 	.word	0x0000cd20


	//   ....[121]....
        /*05f8*/ 	.word	0x0000cd40


	//   ....[122]....
        /*05fc*/ 	.word	0x0000cd50


	//   ....[123]....
        /*0600*/ 	.word	0x0000cd70


	//   ....[124]....
        /*0604*/ 	.word	0x0000cd80


	//   ....[125]....
        /*0608*/ 	.word	0x0000cd90


	//   ....[126]....
        /*060c*/ 	.word	0x0000cda0


	//   ....[127]....
        /*0610*/ 	.word	0x0000cdb0


	//   ....[128]....
        /*0614*/ 	.word	0x0000cdc0


	//   ....[129]....
        /*0618*/ 	.word	0x0000cdd0


	//   ....[130]....
        /*061c*/ 	.word	0x0000cde0


	//   ....[131]....
        /*0620*/ 	.word	0x0000cdf0


	//   ....[132]....
        /*0624*/ 	.word	0x0000ce00


	//   ....[133]....
        /*0628*/ 	.word	0x0000ce10


	//   ....[134]....
        /*062c*/ 	.word	0x0000ce20


	//   ....[135]....
        /*0630*/ 	.word	0x0000ce30


	//   ....[136]....
        /*0634*/ 	.word	0x0000ce40


	//   ....[137]....
        /*0638*/ 	.word	0x0000ce50


	//   ....[138]....
        /*063c*/ 	.word	0x0000ce60


	//   ....[139]....
        /*0640*/ 	.word	0x0000ce70


	//   ....[140]....
        /*0644*/ 	.word	0x0000ce80


	//   ....[141]....
        /*0648*/ 	.word	0x0000ce90


	//   ....[142]....
        /*064c*/ 	.word	0x0000cea0


	//   ....[143]....
        /*0650*/ 	.word	0x0000ceb0


	//   ....[144]....
        /*0654*/ 	.word	0x0000ced0


	//   ....[145]....
        /*0658*/ 	.word	0x0000cee0


	//   ....[146]....
        /*065c*/ 	.word	0x0000cef0


	//   ....[147]....
        /*0660*/ 	.word	0x0000cf00


	//   ....[148]....
        /*0664*/ 	.word	0x0000cf10


	//   ....[149]....
        /*0668*/ 	.word	0x0000cf40


	//   ....[150]....
        /*066c*/ 	.word	0x0000cf70


	//   ....[151]....
        /*0670*/ 	.word	0x0000cfa0


	//   ....[152]....
        /*0674*/ 	.word	0x0000cfd0


	//   ....[153]....
        /*0678*/ 	.word	0x0000d000


	//   ....[154]....
        /*067c*/ 	.word	0x0000d030


	//   ....[155]....
        /*0680*/ 	.word	0x0000d070


	//   ....[156]....
        /*0684*/ 	.word	0x0000d0b0


	//   ....[157]....
        /*0688*/ 	.word	0x0000d0e0


	//   ....[158]....
        /*068c*/ 	.word	0x0000d120


	//   ....[159]....
        /*0690*/ 	.word	0x0000d150


	//   ....[160]....
        /*0694*/ 	.word	0x0000d180


	//   ....[161]....
        /*0698*/ 	.word	0x0000d1b0


	//   ....[162]....
        /*069c*/ 	.word	0x0000d670


	//   ....[163]....
        /*06a0*/ 	.word	0x0000d6b0


	//   ....[164]....
        /*06a4*/ 	.word	0x0000d6f0


	//   ....[165]....
        /*06a8*/ 	.word	0x0000d730


	//   ....[166]....
        /*06ac*/ 	.word	0x0000d780


	//   ....[167]....
        /*06b0*/ 	.word	0x0000d7b0


	//   ....[168]....
        /*06b4*/ 	.word	0x0000e490


	//   ....[169]....
        /*06b8*/ 	.word	0x0000e4c0


	//   ....[170]....
        /*06bc*/ 	.word	0x0000f610


	//   ....[171]....
        /*06c0*/ 	.word	0x000107f0


	//   ....[172]....
        /*06c4*/ 	.word	0x00011260


	//   ....[173]....
        /*06c8*/ 	.word	0x000112a0


	//   ....[174]....
        /*06cc*/ 	.word	0x000112c0


	//   ....[175]....
        /*06d0*/ 	.word	0x00011360


	//   ....[176]....
        /*06d4*/ 	.word	0x00011380


	//   ....[177]....
        /*06d8*/ 	.word	0x00011420


	//   ....[178]....
        /*06dc*/ 	.word	0x00011440


	//   ....[179]....
        /*06e0*/ 	.word	0x000114e0


	//   ....[180]....
        /*06e4*/ 	.word	0x00011500


	//   ....[181]....
        /*06e8*/ 	.word	0x000115a0


	//   ....[182]....
        /*06ec*/ 	.word	0x000115c0


	//   ....[183]....
        /*06f0*/ 	.word	0x00011660


	//   ....[184]....
        /*06f4*/ 	.word	0x00011680


	//   ....[185]....
        /*06f8*/ 	.word	0x00011720


	//   ....[186]....
        /*06fc*/ 	.word	0x00011740


	//   ....[187]....
        /*0700*/ 	.word	0x00011750


	//   ....[188]....
        /*0704*/ 	.word	0x000131c0


	//   ....[189]....
        /*0708*/ 	.word	0x00013830


	//   ....[190]....
        /*070c*/ 	.word	0x000139e0


	//   ....[191]....
        /*0710*/ 	.word	0x00013a30


	//   ....[192]....
        /*0714*/ 	.word	0x00013ad0


	//   ....[193]....
        /*0718*/ 	.word	0x00013be0


	//   ....[194]....
        /*071c*/ 	.word	0x00013c50


	//   ....[195]....
        /*0720*/ 	.word	0x00013d60


	//   ....[196]....
        /*0724*/ 	.word	0x00013dd0


	//   ....[197]....
        /*0728*/ 	.word	0x00013ee0


	//   ....[198]....
        /*072c*/ 	.word	0x00013f50


	//   ....[199]....
        /*0730*/ 	.word	0x00014060


	//   ....[200]....
        /*0734*/ 	.word	0x000140d0


	//   ....[201]....
        /*0738*/ 	.word	0x000141e0


	//   ....[202]....
        /*073c*/ 	.word	0x00014250


	//   ....[203]....
        /*0740*/ 	.word	0x00014340


	//   ....[204]....
        /*0744*/ 	.word	0x000143d0


	//   ....[205]....
        /*0748*/ 	.word	0x000144c0


	//----- nvinfo : EIATTR_REG_RECONFIG
	.align		4
.L_425:
        /*074c*/ 	.byte	0x01, 0x54
	.zero		2


	//----- nvinfo : EIATTR_SYSCALL_OFFSETS
	.align		4
        /*0750*/ 	.byte	0x04, 0x46
        /*0752*/ 	.short	(.L_427 - .L_426)


	//   ....[0]....
.L_426:
        /*0754*/ 	.word	0x00001bf0


	//   ....[1]....
        /*0758*/ 	.word	0x00010160


	//   ....[2]....
        /*075c*/ 	.word	0x000102a0


	//   ....[3]....
        /*0760*/ 	.word	0x000103e0


	//   ....[4]....
        /*0764*/ 	.word	0x00010500


	//   ....[5]....
        /*0768*/ 	.word	0x00010f00


	//----- nvinfo : EIATTR_MBARRIER_INSTR_OFFSETS
	.align		4
.L_427:
        /*076c*/ 	.byte	0x04, 0x39
        /*076e*/ 	.short	(.L_429 - .L_428)


	//   ....[0]....
.L_428:
        /*0770*/ 	.word	0x00000270
        /*0774*/ 	.word	0x000000ff
        /*0778*/ 	.word	0x00020800
        /*077c*/ 	.short	0x0100
        /*077e*/ 	.byte	0x08
	.zero		1


	//   ....[1]....
        /*0780*/ 	.word	0x00000280
        /*0784*/ 	.word	0x000000ff
        /*0788*/ 	.word	0x00020820
        /*078c*/ 	.short	0x0100
        /*078e*/ 	.byte	0x08
	.zero		1


	//   ....[2]....
        /*0790*/ 	.word	0x00000370
        /*0794*/ 	.word	0x000000ff
        /*0798*/ 	.word	0x00020830
        /*079c*/ 	.short	0x0100
        /*079e*/ 	.byte	0x08
	.zero		1


	//   ....[3]....
        /*07a0*/ 	.word	0x00000380
        /*07a4*/ 	.word	0x000000ff
        /*07a8*/ 	.word	0x00020840
        /*07ac*/ 	.short	0x0100
        /*07ae*/ 	.byte	0x08
	.zero		1


	//   ....[4]....
        /*07b0*/ 	.word	0x00000390
        /*07b4*/ 	.word	0x000000ff
        /*07b8*/ 	.word	0x00020838
        /*07bc*/ 	.short	0x0100
        /*07be*/ 	.byte	0x08
	.zero		1


	//   ....[5]....
        /*07c0*/ 	.word	0x000003a0
        /*07c4*/ 	.word	0x000000ff
        /*07c8*/ 	.word	0x00020848
        /*07cc*/ 	.short	0x0100
        /*07ce*/ 	.byte	0x08
	.zero		1


	//   ....[6]....
        /*07d0*/ 	.word	0x000004d0
        /*07d4*/ 	.word	0x000000ff
        /*07d8*/ 	.word	0x00020850
        /*07dc*/ 	.short	0x0100
        /*07de*/ 	.byte	0x08
	.zero		1


	//   ....[7]....
        /*07e0*/ 	.word	0x000004e0
        /*07e4*/ 	.word	0x000000ff
        /*07e8*/ 	.word	0x00020860
        /*07ec*/ 	.short	0x0100
        /*07ee*/ 	.byte	0x08
	.zero		1


	//   ....[8]....
        /*07f0*/ 	.word	0x000004f0
        /*07f4*/ 	.word	0x000000ff
        /*07f8*/ 	.word	0x00020858
        /*07fc*/ 	.short	0x0100
        /*07fe*/ 	.byte	0x08
	.zero		1


	//   ....[9]....
        /*0800*/ 	.word	0x00000500
        /*0804*/ 	.word	0x000000ff
        /*0808*/ 	.word	0x00020868
        /*080c*/ 	.short	0x0100
        /*080e*/ 	.byte	0x08
	.zero		1


	//   ....[10]....
        /*0810*/ 	.word	0x000005f0
        /*0814*/ 	.word	0x000000ff
        /*0818*/ 	.word	0x00020870
        /*081c*/ 	.short	0x0100
        /*081e*/ 	.byte	0x06
	.zero		1


	//   ....[11]....
        /*0820*/ 	.word	0x00000600
        /*0824*/ 	.word	0x000000ff
        /*0828*/ 	.word	0x00020880
        /*082c*/ 	.short	0x0100
        /*082e*/ 	.byte	0x06
	.zero		1


	//   ....[12]....
        /*0830*/ 	.word	0x00000610
        /*0834*/ 	.word	0x000000ff
        /*0838*/ 	.word	0x00020878
        /*083c*/ 	.short	0x0100
        /*083e*/ 	.byte	0x06
	.zero		1


	//   ....[13]....
        /*0840*/ 	.word	0x00000620
        /*0844*/ 	.word	0x000000ff
        /*0848*/ 	.word	0x00020888
        /*084c*/ 	.short	0x0100
        /*084e*/ 	.byte	0x06
	.zero		1


	//   ....[14]....
        /*0850*/ 	.word	0x00000750
        /*0854*/ 	.word	0x000000ff
        /*0858*/ 	.word	0x00020890
        /*085c*/ 	.short	0x0100
        /*085e*/ 	.byte	0x08
	.zero		1


	//   ....[15]....
        /*0860*/ 	.word	0x00000760
        /*0864*/ 	.word	0x000000ff
        /*0868*/ 	.word	0x000208a0
        /*086c*/ 	.short	0x0100
        /*086e*/ 	.byte	0x08
	.zero		1


	//   ....[16]....
        /*0870*/ 	.word	0x00000770
        /*0874*/ 	.word	0x000000ff
        /*0878*/ 	.word	0x00020898
        /*087c*/ 	.short	0x0100
        /*087e*/ 	.byte	0x08
	.zero		1


	//   ....[17]....
        /*0880*/ 	.word	0x00000780
        /*0884*/ 	.word	0x000000ff
        /*0888*/ 	.word	0x000208a8
        /*088c*/ 	.short	0x0100
        /*088e*/ 	.byte	0x08
	.zero		1


	//   ....[18]....
        /*0890*/ 	.word	0x000008b0
        /*0894*/ 	.word	0x000000ff
        /*0898*/ 	.word	0x000208b0
        /*089c*/ 	.short	0x0100
        /*089e*/ 	.byte	0x08
	.zero		1


	//   ....[19]....
        /*08a0*/ 	.word	0x000008c0
        /*08a4*/ 	.word	0x000000ff
        /*08a8*/ 	.word	0x000208c0
        /*08ac*/ 	.short	0x0100
        /*08ae*/ 	.byte	0x08
	.zero		1


	//   ....[20]....
        /*08b0*/ 	.word	0x000008d0
        /*08b4*/ 	.word	0x000000ff
        /*08b8*/ 	.word	0x000208b8
        /*08bc*/ 	.short	0x0100
        /*08be*/ 	.byte	0x08
	.zero		1


	//   ....[21]....
        /*08c0*/ 	.word	0x000008e0
        /*08c4*/ 	.word	0x000000ff
        /*08c8*/ 	.word	0x000208c8
        /*08cc*/ 	.short	0x0100
        /*08ce*/ 	.byte	0x08
	.zero		1


	//   ....[22]....
        /*08d0*/ 	.word	0x00001c10
        /*08d4*/ 	.word	0x000000ff
        /*08d8*/ 	.word	0x00020800
        /*08dc*/ 	.short	0x010a
        /*08de*/ 	.byte	0x29
	.zero		1


	//   ....[23]....
        /*08e0*/ 	.word	0x00001c80
        /*08e4*/ 	.word	0x000000ff
        /*08e8*/ 	.word	0x00020830
        /*08ec*/ 	.short	0x010a
        /*08ee*/ 	.byte	0x29
	.zero		1


	//   ....[24]....
        /*08f0*/ 	.word	0x00001d10
        /*08f4*/ 	.word	0x000000ff
        /*08f8*/ 	.word	0x00020830
        /*08fc*/ 	.short	0x010a
        /*08fe*/ 	.byte	0x29
	.zero		1


	//   ....[25]....
        /*0900*/ 	.word	0x000024d0
        /*0904*/ 	.word	0x00000000
        /*0908*/ 	.word	0x00000000
        /*090c*/ 	.short	0x0101
        /*090e*/ 	.byte	0x3f
	.zero		1


	//   ....[26]....
        /*0910*/ 	.word	0x000047c0
        /*0914*/ 	.word	0x000000ff
        /*0918*/ 	.word	0x00020830
        /*091c*/ 	.short	0x010a
        /*091e*/ 	.byte	0x06
	.zero		1


	//   ....[27]....
        /*0920*/ 	.word	0x00004800
        /*0924*/ 	.word	0x000000ff
        /*0928*/ 	.word	0x00020830
        /*092c*/ 	.short	0x010a
        /*092e*/ 	.byte	0x06
	.zero		1


	//   ....[28]....
        /*0930*/ 	.word	0x00004b40
        /*0934*/ 	.word	0x000000ff
        /*0938*/ 	.word	0x00020850
        /*093c*/ 	.short	0x010a
        /*093e*/ 	.byte	0x06
	.zero		1


	//   ....[29]....
        /*0940*/ 	.word	0x00004b80
        /*0944*/ 	.word	0x000000ff
        /*0948*/ 	.word	0x00020850
        /*094c*/ 	.short	0x010a
        /*094e*/ 	.byte	0x06
	.zero		1


	//   ....[30]....
        /*0950*/ 	.word	0x00004e10
        /*0954*/ 	.word	0x0000000c
        /*0958*/ 	.word	0x00000000
        /*095c*/ 	.short	0x0101
        /*095e*/ 	.byte	0x3f
	.zero		1


	//   ....[31]....
        /*0960*/ 	.word	0x00006230
        /*0964*/ 	.word	0x000000ff
        /*0968*/ 	.word	0x00000000
        /*096c*/ 	.short	0x0101
        /*096e*/ 	.byte	0x06
	.zero		1


	//   ....[32]....
        /*0970*/ 	.word	0x00006e90
        /*0974*/ 	.word	0x000000ff
        /*0978*/ 	.word	0x00020830
        /*097c*/ 	.short	0x010a
        /*097e*/ 	.byte	0x06
	.zero		1


	//   ....[33]....
        /*0980*/ 	.word	0x00006ed0
        /*0984*/ 	.word	0x000000ff
        /*0988*/ 	.word	0x00020830
        /*098c*/ 	.short	0x010a
        /*098e*/ 	.byte	0x06
	.zero		1


	//   ....[34]....
        /*0990*/ 	.word	0x00007240
        /*0994*/ 	.word	0x000000ff
        /*0998*/ 	.word	0x00020850
        /*099c*/ 	.short	0x010a
        /*099e*/ 	.byte	0x06
	.zero		1


	//   ....[35]....
        /*09a0*/ 	.word	0x00007280
        /*09a4*/ 	.word	0x000000ff
        /*09a8*/ 	.word	0x00020850
        /*09ac*/ 	.short	0x010a
        /*09ae*/ 	.byte	0x06
	.zero		1


	//   ....[36]....
        /*09b0*/ 	.word	0x00007c90
        /*09b4*/ 	.word	0x00000000
        /*09b8*/ 	.word	0x00000000
        /*09bc*/ 	.short	0x0101
        /*09be*/ 	.byte	0x3f
	.zero		1


	//   ....[37]....
        /*09c0*/ 	.word	0x00007e20
        /*09c4*/ 	.word	0x000000ff
        /*09c8*/ 	.word	0x00000000
        /*09cc*/ 	.short	0x0101
        /*09ce*/ 	.byte	0x06
	.zero		1


	//   ....[38]....
        /*09d0*/ 	.word	0x00008860
        /*09d4*/ 	.word	0x000000ff
        /*09d8*/ 	.word	0x00020830
        /*09dc*/ 	.short	0x010a
        /*09de*/ 	.byte	0x06
	.zero		1


	//   ....[39]....
        /*09e0*/ 	.word	0x000088a0
        /*09e4*/ 	.word	0x000000ff
        /*09e8*/ 	.word	0x00020830
        /*09ec*/ 	.short	0x010a
        /*09ee*/ 	.byte	0x06
	.zero		1


	//   ....[40]....
        /*09f0*/ 	.word	0x00008bd0
        /*09f4*/ 	.word	0x000000ff
        /*09f8*/ 	.word	0x00020850
        /*09fc*/ 	.short	0x010a
        /*09fe*/ 	.byte	0x06
	.zero		1


	//   ....[41]....
        /*0a00*/ 	.word	0x00008c10
        /*0a04*/ 	.word	0x000000ff
        /*0a08*/ 	.word	0x00020850
        /*0a0c*/ 	.short	0x010a
        /*0a0e*/ 	.byte	0x06
	.zero		1


	//   ....[42]....
        /*0a10*/ 	.word	0x00008e20
        /*0a14*/ 	.word	0x0000000e
        /*0a18*/ 	.word	0x00000000
        /*0a1c*/ 	.short	0x0101
        /*0a1e*/ 	.byte	0x3f
	.zero		1


	//   ....[43]....
        /*0a20*/ 	.word	0x0000a260
        /*0a24*/ 	.word	0x000000ff
        /*0a28*/ 	.word	0x00000000
        /*0a2c*/ 	.short	0x0101
        /*0a2e*/ 	.byte	0x06
	.zero		1


	//   ....[44]....
        /*0a30*/ 	.word	0x0000ab70
        /*0a34*/ 	.word	0x000000ff
        /*0a38*/ 	.word	0x00020850
        /*0a3c*/ 	.short	0x010a
        /*0a3e*/ 	.byte	0x0e
	.zero		1


	//   ....[45]....
        /*0a40*/ 	.word	0x0000abb0
        /*0a44*/ 	.word	0x000000ff
        /*0a48*/ 	.word	0x00020850
        /*0a4c*/ 	.short	0x010a
        /*0a4e*/ 	.byte	0x0e
	.zero		1


	//   ....[46]....
        /*0a50*/ 	.word	0x0000b0f0
        /*0a54*/ 	.word	0x000000ff
        /*0a58*/ 	.word	0x00000000
        /*0a5c*/ 	.short	0x0101
        /*0a5e*/ 	.byte	0x04
	.zero		1


	//   ....[47]....
        /*0a60*/ 	.word	0x0000d770
        /*0a64*/ 	.word	0x000000ff
        /*0a68*/ 	.word	0x00000000
        /*0a6c*/ 	.short	0x0101
        /*0a6e*/ 	.byte	0x04
	.zero		1


	//   ....[48]....
        /*0a70*/ 	.word	0x00010a00
        /*0a74*/ 	.word	0x000000ff
        /*0a78*/ 	.word	0x00020880
        /*0a7c*/ 	.short	0x010a
        /*0a7e*/ 	.byte	0x27
	.zero		1


	//   ....[49]....
        /*0a80*/ 	.word	0x00010bc0
        /*0a84*/ 	.word	0x000000ff
        /*0a88*/ 	.word	0x00020840
        /*0a8c*/ 	.short	0x010a
        /*0a8e*/ 	.byte	0x27
	.zero		1


	//   ....[50]....
        /*0a90*/ 	.word	0x000118b0
        /*0a94*/ 	.word	0x000000ff
        /*0a98*/ 	.word	0x00020800
        /*0a9c*/ 	.short	0x0107
        /*0a9e*/ 	.byte	0x27
	.zero		1


	//   ....[51]....
        /*0aa0*/ 	.word	0x00011910
        /*0aa4*/ 	.word	0x000000ff
        /*0aa8*/ 	.word	0x00020800
        /*0aac*/ 	.short	0x0101
        /*0aae*/ 	.byte	0x27
	.zero		1


	//   ....[52]....
        /*0ab0*/ 	.word	0x00011920
        /*0ab4*/ 	.word	0x000000ff
        /*0ab8*/ 	.word	0x00020820
        /*0abc*/ 	.short	0x010a
        /*0abe*/ 	.byte	0x27
	.zero		1


	//   ....[53]....
        /*0ac0*/ 	.word	0x00011c40
        /*0ac4*/ 	.word	0x00000007
        /*0ac8*/ 	.word	0x00020880
        /*0acc*/ 	.short	0x010a
        /*0ace*/ 	.byte	0x3f
	.zero		1


	//   ....[54]....
        /*0ad0*/ 	.word	0x00011f60
        /*0ad4*/ 	.word	0x00000007
        /*0ad8*/ 	.word	0x00020840
        /*0adc*/ 	.short	0x010a
        /*0ade*/ 	.byte	0x3f
	.zero		1


	//   ....[55]....
        /*0ae0*/ 	.word	0x000122f0
        /*0ae4*/ 	.word	0x00000012
        /*0ae8*/ 	.word	0x00020870
        /*0aec*/ 	.short	0x010a
        /*0aee*/ 	.byte	0x3f
	.zero		1


	//   ....[56]....
        /*0af0*/ 	.word	0x00012360
        /*0af4*/ 	.word	0x00000012
        /*0af8*/ 	.word	0x00020860
        /*0afc*/ 	.short	0x010a
        /*0afe*/ 	.byte	0x3f
	.zero		1


	//   ....[57]....
        /*0b00*/ 	.word	0x000128d0
        /*0b04*/ 	.word	0x00000012
        /*0b08*/ 	.word	0x00020850
        /*0b0c*/ 	.short	0x0101
        /*0b0e*/ 	.byte	0x3f
	.zero		1


	//   ....[58]....
        /*0b10*/ 	.word	0x00012950
        /*0b14*/ 	.word	0x00000012
        /*0b18*/ 	.word	0x00000000
        /*0b1c*/ 	.short	0x0101
        /*0b1e*/ 	.byte	0x3f
	.zero		1


	//   ....[59]....
        /*0b20*/ 	.word	0x00012a40
        /*0b24*/ 	.word	0x00000003
        /*0b28*/ 	.word	0x00020870
        /*0b2c*/ 	.short	0x010a
        /*0b2e*/ 	.byte	0x3f
	.zero		1


	//   ....[60]....
        /*0b30*/ 	.word	0x00012ad0
        /*0b34*/ 	.word	0x00000003
        /*0b38*/ 	.word	0x00020860
        /*0b3c*/ 	.short	0x010a
        /*0b3e*/ 	.byte	0x3f
	.zero		1


	//   ....[61]....
        /*0b40*/ 	.word	0x00013060
        /*0b44*/ 	.word	0x00000003
        /*0b48*/ 	.word	0x00020850
        /*0b4c*/ 	.short	0x0101
        /*0b4e*/ 	.byte	0x3f
	.zero		1


	//   ....[62]....
        /*0b50*/ 	.word	0x000130d0
        /*0b54*/ 	.word	0x00000000
        /*0b58*/ 	.word	0x00000000
        /*0b5c*/ 	.short	0x0101
        /*0b5e*/ 	.byte	0x3f
	.zero		1


	//   ....[63]....
        /*0b60*/ 	.word	0x00013170
        /*0b64*/ 	.word	0x00000009
        /*0b68*/ 	.word	0x00020820
        /*0b6c*/ 	.short	0x010a
        /*0b6e*/ 	.byte	0x3f
	.zero		1


	//   ....[64]....
        /*0b70*/ 	.word	0x000132b0
        /*0b74*/ 	.word	0x00000005
        /*0b78*/ 	.word	0x00000000
        /*0b7c*/ 	.short	0x010a
        /*0b7e*/ 	.byte	0x3f
	.zero		1


	//   ....[65]....
        /*0b80*/ 	.word	0x00013320
        /*0b84*/ 	.word	0x00000007
        /*0b88*/ 	.word	0x00000000
        /*0b8c*/ 	.short	0x010a
        /*0b8e*/ 	.byte	0x3f
	.zero		1


	//   ....[66]....
        /*0b90*/ 	.word	0x00013370
        /*0b94*/ 	.word	0x00000005
        /*0b98*/ 	.word	0x00020860
        /*0b9c*/ 	.short	0x010a
        /*0b9e*/ 	.byte	0x3f
	.zero		1


	//   ....[67]....
        /*0ba0*/ 	.word	0x000133c0
        /*0ba4*/ 	.word	0x00000003
        /*0ba8*/ 	.word	0x00020860
        /*0bac*/ 	.short	0x010a
        /*0bae*/ 	.byte	0x3f
	.zero		1


	//   ....[68]....
        /*0bb0*/ 	.word	0x00013400
        /*0bb4*/ 	.word	0x00000005
        /*0bb8*/ 	.word	0x00020880
        /*0bbc*/ 	.short	0x010a
        /*0bbe*/ 	.byte	0x3f
	.zero		1


	//   ....[69]....
        /*0bc0*/ 	.word	0x00013420
        /*0bc4*/ 	.word	0x00000003
        /*0bc8*/ 	.word	0x00020880
        /*0bcc*/ 	.short	0x010a
        /*0bce*/ 	.byte	0x3f
	.zero		1


	//   ....[70]....
        /*0bd0*/ 	.word	0x00013490
        /*0bd4*/ 	.word	0x00000003
        /*0bd8*/ 	.word	0x00020800
        /*0bdc*/ 	.short	0x010a
        /*0bde*/ 	.byte	0x3f
	.zero		1


	//   ....[71]....
        /*0be0*/ 	.word	0x000134f0
        /*0be4*/ 	.word	0x00000003
        /*0be8*/ 	.word	0x00020830
        /*0bec*/ 	.short	0x010a
        /*0bee*/ 	.byte	0x3f
	.zero		1


	//   ....[72]....
        /*0bf0*/ 	.word	0x00013550
        /*0bf4*/ 	.word	0x0000000d
        /*0bf8*/ 	.word	0x00020830
        /*0bfc*/ 	.short	0x010a
        /*0bfe*/ 	.byte	0x3f
	.zero		1


	//   ....[73]....
        /*0c00*/ 	.word	0x000135b0
        /*0c04*/ 	.word	0x0000000d
        /*0c08*/ 	.word	0x00020850
        /*0c0c*/ 	.short	0x010a
        /*0c0e*/ 	.byte	0x3f
	.zero		1


	//   ....[74]....
        /*0c10*/ 	.word	0x00013610
        /*0c14*/ 	.word	0x0000000e
        /*0c18*/ 	.word	0x00020830
        /*0c1c*/ 	.short	0x010a
        /*0c1e*/ 	.byte	0x3f
	.zero		1


	//   ....[75]....
        /*0c20*/ 	.word	0x00013670
        /*0c24*/ 	.word	0x0000000e
        /*0c28*/ 	.word	0x00020850
        /*0c2c*/ 	.short	0x010a
        /*0c2e*/ 	.byte	0x3f
	.zero		1


	//   ....[76]....
        /*0c30*/ 	.word	0x000136d0
        /*0c34*/ 	.word	0x0000000e
        /*0c38*/ 	.word	0x00020830
        /*0c3c*/ 	.short	0x010a
        /*0c3e*/ 	.byte	0x3f
	.zero		1


	//   ....[77]....
        /*0c40*/ 	.word	0x00013730
        /*0c44*/ 	.word	0x0000000e
        /*0c48*/ 	.word	0x00020850
        /*0c4c*/ 	.short	0x010a
        /*0c4e*/ 	.byte	0x3f
	.zero		1


	//   ....[78]....
        /*0c50*/ 	.word	0x00013790
        /*0c54*/ 	.word	0x00000005
        /*0c58*/ 	.word	0x00020850
        /*0c5c*/ 	.short	0x010a
        /*0c5e*/ 	.byte	0x3f
	.zero		1


	//   ....[79]....
        /*0c60*/ 	.word	0x000138e0
        /*0c64*/ 	.word	0x00000013
        /*0c68*/ 	.word	0x00020880
        /*0c6c*/ 	.short	0x010a
        /*0c6e*/ 	.byte	0x3f
	.zero		1


	//   ....[80]....
        /*0c70*/ 	.word	0x00013930
        /*0c74*/ 	.word	0x00000013
        /*0c78*/ 	.word	0x00020840
        /*0c7c*/ 	.short	0x010a
        /*0c7e*/ 	.byte	0x3f
	.zero		1


	//   ....[81]....
        /*0c80*/ 	.word	0x000144f0
        /*0c84*/ 	.word	0x00000013
        /*0c88*/ 	.word	0x00020820
        /*0c8c*/ 	.short	0x010a
        /*0c8e*/ 	.byte	0x3f
	.zero		1


	//   ....[82]....
        /*0c90*/ 	.word	0x00014540
        /*0c94*/ 	.word	0x00000007
        /*0c98*/ 	.word	0x00020880
        /*0c9c*/ 	.short	0x010a
        /*0c9e*/ 	.byte	0x3f
	.zero		1


	//   ....[83]....
        /*0ca0*/ 	.word	0x00014590
        /*0ca4*/ 	.word	0x00000007
        /*0ca8*/ 	.word	0x00020840
        /*0cac*/ 	.short	0x010a
        /*0cae*/ 	.byte	0x3f
	.zero		1


	//   ....[84]....
        /*0cb0*/ 	.word	0x000145e0
        /*0cb4*/ 	.word	0x00000012
        /*0cb8*/ 	.word	0x00020870
        /*0cbc*/ 	.short	0x010a
        /*0cbe*/ 	.byte	0x3f
	.zero		1


	//   ....[85]....
        /*0cc0*/ 	.word	0x00014630
        /*0cc4*/ 	.word	0x00000012
        /*0cc8*/ 	.word	0x00020860
        /*0ccc*/ 	.short	0x010a
        /*0cce*/ 	.byte	0x3f
	.zero		1


	//   ....[86]....
        /*0cd0*/ 	.word	0x00014680
        /*0cd4*/ 	.word	0x00000003
        /*0cd8*/ 	.word	0x00020870
        /*0cdc*/ 	.short	0x010a
        /*0cde*/ 	.byte	0x3f
	.zero		1


	//   ....[87]....
        /*0ce0*/ 	.word	0x000146d0
        /*0ce4*/ 	.word	0x00000003
        /*0ce8*/ 	.word	0x00020860
        /*0cec*/ 	.short	0x010a
        /*0cee*/ 	.byte	0x3f
	.zero		1


	//   ....[88]....
        /*0cf0*/ 	.word	0x00014720
        /*0cf4*/ 	.word	0x00000009
        /*0cf8*/ 	.word	0x00020820
        /*0cfc*/ 	.short	0x010a
        /*0cfe*/ 	.byte	0x3f
	.zero		1


	//   ....[89]....
        /*0d00*/ 	.word	0x00014770
        /*0d04*/ 	.word	0x00000005
        /*0d08*/ 	.word	0x00000000
        /*0d0c*/ 	.short	0x010a
        /*0d0e*/ 	.byte	0x3f
	.zero		1


	//   ....[90]....
        /*0d10*/ 	.word	0x000147c0
        /*0d14*/ 	.word	0x00000007
        /*0d18*/ 	.word	0x00000000
        /*0d1c*/ 	.short	0x010a
        /*0d1e*/ 	.byte	0x3f
	.zero		1


	//   ....[91]....
        /*0d20*/ 	.word	0x00014810
        /*0d24*/ 	.word	0x00000005
        /*0d28*/ 	.word	0x00020860
        /*0d2c*/ 	.short	0x010a
        /*0d2e*/ 	.byte	0x3f
	.zero		1


	//   ....[92]....
        /*0d30*/ 	.word	0x00014860
        /*0d34*/ 	.word	0x00000003
        /*0d38*/ 	.word	0x00020860
        /*0d3c*/ 	.short	0x010a
        /*0d3e*/ 	.byte	0x3f
	.zero		1


	//   ....[93]....
        /*0d40*/ 	.word	0x000148b0
        /*0d44*/ 	.word	0x00000005
        /*0d48*/ 	.word	0x00020880
        /*0d4c*/ 	.short	0x010a
        /*0d4e*/ 	.byte	0x3f
	.zero		1


	//----- nvinfo : EIATTR_NUM_MBARRIERS
	.align		4
.L_429:
        /*0d50*/ 	.byte	0x03, 0x38
        /*0d52*/ 	.short	0x0016


	//----- nvinfo : EIATTR_EXIT_INSTR_OFFSETS
	.align		4
        /*0d54*/ 	.byte	0x04, 0x1c
        /*0d56*/ 	.short	(.L_431 - .L_430)


	//   ....[0]....
.L_430:
        /*0d58*/ 	.word	0x00013470


	//----- nvinfo : EIATTR_MAX_THREADS
	.align		4
.L_431:
        /*0d5c*/ 	.byte	0x04, 0x05
        /*0d5e*/ 	.short	(.L_433 - .L_432)
.L_432:
        /*0d60*/ 	.word	0x00000180
        /*0d64*/ 	.word	0x00000001
        /*0d68*/ 	.word	0x00000001


	//----- nvinfo : EIATTR_CRS_STACK_SIZE
	.align		4
.L_433:
        /*0d6c*/ 	.byte	0x04, 0x1e
        /*0d6e*/ 	.short	(.L_435 - .L_434)
.L_434:
        /*0d70*/ 	.word	0x00000000


	//----- nvinfo : EIATTR_CBANK_PARAM_SIZE
	.align		4
.L_435:
        /*0d74*/ 	.byte	0x03, 0x19
        /*0d76*/ 	.short	0x0a70


	//----- nvinfo : EIATTR_PARAM_CBANK
	.align		4
        /*0d78*/ 	.byte	0x04, 0x0a
        /*0d7a*/ 	.short	(.L_437 - .L_436)
	.align		4
.L_436:
        /*0d7c*/ 	.word	index@(.nv.constant0._ZN7cutlass13device_kernelIN5flash11enable_sm90INS1_16FlashAttnFwdSm90INS1_25CollectiveMainloopFwdSm90ILi2EN4cute5tupleIJNS5_1CILi1EEES8_S8_EEENS6_IJNS7_ILi128EEENS7_ILi64EEENS7_ILi256EEEEEELi256ENS_12float_e4m3_tEfNS_4arch4Sm90ELb0ELb1ELb0ELb0ELb0ELb0ELb0ELb1ELb1ELb1ELb1ELb0EEENS1_21CollectiveEpilogueFwdINS6_IJSA_SC_SB_EEES9_NS_10bfloat16_tESG_Li256ELb0ELb1ELb1ELb1EEENS1_19SingleTileSchedulerILb0ELb1ELb1ELi128EEEEEEEEEvNT_6ParamsE)
        /*0d80*/ 	.short	0x0210
        /*0d82*/ 	.short	0x0a70


	//----- nvinfo : EIATTR_SW_WAR
	.align		4
.L_437:
        /*0d84*/ 	.byte	0x04, 0x36
        /*0d86*/ 	.short	(.L_439 - .L_438)
.L_438:
        /*0d88*/ 	.word	0x00000008
.L_439:


//--------------------- .nv.info._ZN7cutlass13device_kernelIN5flash11enable_sm90INS1_16FlashAttnFwdSm90INS1_25CollectiveMainloopFwdSm90ILi2EN4cute5tupleIJNS5_1CILi1EEES8_S8_EEENS6_IJNS7_ILi128EEENS7_ILi64EEENS7_ILi256EEEEEELi256ENS_12float_e4m3_tEfNS_4arch4Sm90ELb0ELb1ELb0ELb1ELb0ELb0ELb0ELb1ELb1ELb1ELb1ELb0EEENS1_21CollectiveEpilogueFwdINS6_IJSA_SC_SB_EEES9_NS_10bfloat16_tESG_Li256ELb1ELb1ELb1ELb1EEENS1_36VarlenDynamicPersistentTileSchedulerILi128ELi64ELi256ELi128ELb1ELb1ELb1ELb1ELb0ELb1EEEEEEEEEvNT_6ParamsE --------------------------
	.section	.nv.info._ZN7cutlass13device_kernelIN5flash11enable_sm90INS1_16FlashAttnFwdSm90INS1_25CollectiveMainloopFwdSm90ILi2EN4cute5tupleIJNS5_1CILi1EEES8_S8_EEENS6_IJNS7_ILi128EEENS7_ILi64EEENS7_ILi256EEEEEELi256ENS_12float_e4m3_tEfNS_4arch4Sm90ELb0ELb1ELb0ELb1ELb0ELb0ELb0ELb1ELb1ELb1ELb1ELb0EEENS1_21CollectiveEpilogueFwdINS6_IJSA_SC_SB_EEES9_NS_10bfloat16_tESG_Li256ELb1ELb1ELb1ELb1EEENS1_36VarlenDynamicPersistentTileSchedulerILi128ELi64ELi256ELi128ELb1ELb1ELb1ELb1ELb0ELb1EEEEEEEEEvNT_6ParamsE,"",@"SHT_CUDA_INFO"
	.sectionflags	@""
	.align	4


	//----- nvinfo : EIATTR_CUDA_API_VERSION
	.align		4
        /*0000*/ 	.byte	0x04, 0x37
        /*0002*/ 	.short	(.L_441 - .L_440)
.L_440:
        /*0004*/ 	.word	0x00000082


	//----- nvinfo : EIATTR_KPARAM_INFO
	.align		4
.L_441:
        /*0008*/ 	.byte	0x04, 0x17
        /*000a*/ 	.short	(.L_443 - .L_442)
.L_442:
        /*000c*/ 	.word	0x00000000
        /*0010*/ 	.short	0x0000
        /*0012*/ 	.short	0x0070
        /*0014*/ 	.byte	0x00, 0xf0, 0x01, 0x2a


	//----- nvinfo : EIATTR_SPARSE_MMA_MASK
	.align		4
.L_443:
        /*0018*/ 	.byte	0x03, 0x50
        /*001a*/ 	.short	0x0000


	//----- nvinfo : EIATTR_MAXREG_COUNT
	.align		4
        /*001c*/ 	.byte	0x03, 0x1b
        /*001e*/ 	.short	0x00a8


	//----- nvinfo : EIATTR_NUM_BARRIERS
	.align		4
        /*0020*/ 	.byte	0x02, 0x4c
        /*0022*/ 	.byte	0x10
	.zero		1


	//----- nvinfo : EIATTR_EXTERNS
	.align		4
        /*0024*/ 	.byte	0x04, 0x0f
        /*0026*/ 	.short	(.L_445 - .L_444)


	//   ....[0]....
	.align		4
.L_444:
        /*0028*/ 	.word	index@(__assertfail)


	//----- nvinfo : EIATTR_ANNOTATIONS
	.align		4
.L_445:
        /*002c*/ 	.byte	0x04, 0x55
        /*002e*/ 	.short	(.L_447 - .L_446)


	//   ....[0]....
.L_446:
        /* <DEDUP_REMOVED lines=55> */


	//----- nvinfo : EIATTR_MERCURY_ISA_VERSION
	.align		4
.L_447:
        /*0388*/ 	.byte	0x03, 0x5f
        /*038a*/ 	.short	0x0101


	//----- nvinfo : EIATTR_UNUSED_LOAD_BYTE_OFFSET
	.align		4
        /*038c*/ 	.byte	0x04, 0x44
        /*038e*/ 	.short	(.L_449 - .L_448)


	//   ....[0]....
.L_448:
        /*0390*/ 	.word	0x00000a60
        /*0394*/ 	.word	0x0000fff0


	//   ....[1]....
        /*0398*/ 	.word	0x0000c110
        /*039c*/ 	.word	0x0000fff0


	//----- nvinfo : EIATTR_INT_WARP_WIDE_INSTR_OFFSETS
	.align		4
.L_449:
        /*03a0*/ 	.byte	0x04, 0x31
        /*03a2*/ 	.short	(.L_451 - .L_450)


	//   ....[0]....
.L_450:
        /*03a4*/ 	.word	0x00000130


	//   ....[1]....
        /*03a8*/ 	.word	0x00000170


	//   ....[2]....
        /*03ac*/ 	.word	0x000001e0


	//   ....[3]....
        /*03b0*/ 	.word	0x00014060


	//   ....[4]....
        /*03b4*/ 	.word	0x000140f0


	//   ....[5]....
        /*03b8*/ 	.word	0x00016d30


	//   ....[6]....
        /*03bc*/ 	.word	0x00016dc0


	//----- nvinfo : EIATTR_COOP_GROUP_MASK_REGIDS
	.align		4
.L_451:
        /*03c0*/ 	.byte	0x04, 0x29
        /*03c2*/ 	.short	(.L_453 - .L_452)


	//   ....[0]....
.L_452:
        /*03c4*/ 	.word	0xffffffff


	//   ....[1]....
        /*03c8*/ 	.word	0xffffffff


	//   ....[2]....
        /*03cc*/ 	.word	0xffffffff


	//   ....[3]....
        /*03d0*/ 	.word	0xffffffff


	//   ....[4]....
        /*03d4*/ 	.word	0xffffffff


	//   ....[5]....
        /*03d8*/ 	.word	0xffffffff


	//   ....[6]....
        /*03dc*/ 	.word	0xffffffff


	//   ....[7]....
        /*03e0*/ 	.word	0xffffffff


	//   ....[8]....
        /*03e4*/ 	.word	0xffffffff


	//   ....[9]....
        /*03e8*/ 	.word	0xffffffff


	//   ....[10]....
        /*03ec*/ 	.word	0xffffffff


	//   ....[11]....
        /*03f0*/ 	.word	0xffffffff


	//   ....[12]....
        /*03f4*/ 	.word	0xffffffff


	//   ....[13]....
        /*03f8*/ 	.word	0xffffffff


	//   ....[14]....
        /*03fc*/ 	.word	0xffffffff


	//   ....[15]....
        /*0400*/ 	.word	0xffffffff


	//   ....[16]....
        /*0404*/ 	.word	0xffffffff


	//   ....[17]....
        /*0408*/ 	.word	0xffffffff


	//   ....[18]....
        /*040c*/ 	.word	0xffffffff


	//   ....[19]....
        /*0410*/ 	.word	0xffffffff


	//   ....[20]....
        /*0414*/ 	.word	0xffffffff


	//   ....[21]....
        /*0418*/ 	.word	0xffffffff


	//   ....[22]....
        /*041c*/ 	.word	0xffffffff


	//   ....[23]....
        /*0420*/ 	.word	0xffffffff


	//   ....[24]....
        /*0424*/ 	.word	0xffffffff


	//   ....[25]....
        /*0428*/ 	.word	0xffffffff


	//   ....[26]....
        /*042c*/ 	.word	0xffffffff


	//   ....[27]....
        /*0430*/ 	.word	0xffffffff


	//   ....[28]....
        /*0434*/ 	.word	0xffffffff


	//   ....[29]....
        /*0438*/ 	.word	0xffffffff


	//   ....[30]....
        /*043c*/ 	.word	0xffffffff


	//   ....[31]....
        /*0440*/ 	.word	0xffffffff


	//   ....[32]....
        /*0444*/ 	.word	0xffffffff


	//   ....[33]....
        /*0448*/ 	.word	0xffffffff


	//   ....[34]....
        /*044c*/ 	.word	0xffffffff


	//   ....[35]....
        /*0450*/ 	.word	0xffffffff


	//   ....[36]....
        /*0454*/ 	.word	0xffffffff


	//   ....[37]....
        /*0458*/ 	.word	0xffffffff


	//   ....[38]....
        /*045c*/ 	.word	0xffffffff


	//   ....[39]....
        /*0460*/ 	.word	0xffffffff


	//   ....[40]....
        /*0464*/ 	.word	0xffffffff


	//   ....[41]....
        /*0468*/ 	.word	0xffffffff


	//   ....[42]....
        /*046c*/ 	.word	0xffffffff


	//   ....[43]....
        /*0470*/ 	.word	0xffffffff


	//   ....[44]....
        /*0474*/ 	.word	0xffffffff


	//   ....[45]....
        /*0478*/ 	.word	0xffffffff


	//   ....[46]....
        /*047c*/ 	.word	0xffffffff


	//   ....[47]....
        /*0480*/ 	.word	0xffffffff


	//   ....[48]....
        /*0484*/ 	.word	0xffffffff


	//   ....[49]....
        /*0488*/ 	.word	0xffffffff


	//   ....[50]....
        /*048c*/ 	.word	0xffffffff


	//   ....[51]....
        /*0490*/ 	.word	0xffffffff


	//   ....[52]....
        /*0494*/ 	.word	0xffffffff


	//   ....[53]....
        /*0498*/ 	.word	0xffffffff


	//   ....[54]....
        /*049c*/ 	.word	0xffffffff


	//   ....[55]....
        /*04a0*/ 	.word	0xffffffff


	//   ....[56]....
        /*04a4*/ 	.word	0xffffffff


	//   ....[57]....
        /*04a8*/ 	.word	0xffffffff


	//   ....[58]....
        /*04ac*/ 	.word	0xffffffff


	//   ....[59]....
        /*04b0*/ 	.word	0xffffffff


	//   ....[60]....
        /*04b4*/ 	.word	0xffffffff


	//   ....[61]....
        /*04b8*/ 	.word	0xffffffff


	//   ....[62]....
        /*04bc*/ 	.word	0xffffffff


	//   ....[63]....
        /*04c0*/ 	.word	0xffffffff


	//   ....[64]....
        /*04c4*/ 	.word	0xffffffff


	//   ....[65]....
        /*04c8*/ 	.word	0xffffffff


	//   ....[66]....
        /*04cc*/ 	.word	0xffffffff


	//   ....[67]....
        /*04d0*/ 	.word	0xffffffff


	//   ....[68]....
        /*04d4*/ 	.word	0xffffffff


	//   ....[69]....
        /*04d8*/ 	.word	0xffffffff


	//   ....[70]....
        /*04dc*/ 	.word	0xffffffff


	//   ....[71]....
        /*04e0*/ 	.word	0xffffffff


	//   ....[72]....
        /*04e4*/ 	.word	0xffffffff


	//   ....[73]....
        /*04e8*/ 	.word	0xffffffff


	//   ....[74]....
        /*04ec*/ 	.word	0xffffffff


	//   ....[75]....
        /*04f0*/ 	.word	0xffffffff


	//   ....[76]....
        /*04f4*/ 	.word	0xffffffff


	//   ....[77]....
        /*04f8*/ 	.word	0xffffffff


	//   ....[78]....
        /*04fc*/ 	.word	0xffffffff


	//   ....[79]....
        /*0500*/ 	.word	0xffffffff


	//   ....[80]....
        /*0504*/ 	.word	0xffffffff


	//   ....[81]....
        /*0508*/ 	.word	0xffffffff


	//   ....[82]....
        /*050c*/ 	.word	0xffffffff


	//   ....[83]....
        /*0510*/ 	.word	0xffffffff


	//   ....[84]....
        /*0514*/ 	.word	0xffffffff


	//   ....[85]....
        /*0518*/ 	.word	0xffffffff


	//   ....[86]....
        /*051c*/ 	.word	0xffffffff


	//   ....[87]....
        /*0520*/ 	.word	0xffffffff


	//   ....[88]....
        /*0524*/ 	.word	0xffffffff


	//   ....[89]....
        /*0528*/ 	.word	0xffffffff


	//   ....[90]....
        /*052c*/ 	.word	0xffffffff


	//   ....[91]....
        /*0530*/ 	.word	0xffffffff


	//   ....[92]....
        /*0534*/ 	.word	0xffffffff


	//   ....[93]....
        /*0538*/ 	.word	0xffffffff


	//   ....[94]....
        /*053c*/ 	.word	0xffffffff


	//   ....[95]....
        /*0540*/ 	.word	0xffffffff


	//   ....[96]....
        /*0544*/ 	.word	0xffffffff


	//   ....[97]....
        /*0548*/ 	.word	0xffffffff


	//   ....[98]....
        /*054c*/ 	.word	0xffffffff


	//   ....[99]....
        /*0550*/ 	.word	0xffffffff


	//   ....[100]....
        /*0554*/ 	.word	0xffffffff


	//   ....[101]....
        /*0558*/ 	.word	0xffffffff


	//   ....[102]....
        /*055c*/ 	.word	0xffffffff


	//   ....[103]....
        /*0560*/ 	.word	0xffffffff


	//   ....[104]....
        /*0564*/ 	.word	0xffffffff


	//   ....[105]....
        /*0568*/ 	.word	0xffffffff


	//   ....[106]....
        /*056c*/ 	.word	0xffffffff


	//   ....[107]....
        /*0570*/ 	.word	0xffffffff


	//   ....[108]....
        /*0574*/ 	.word	0xffffffff


	//   ....[109]....
        /*0578*/ 	.word	0xffffffff


	//   ....[110]....
        /*057c*/ 	.word	0xffffffff


	//   ....[111]....
        /*0580*/ 	.word	0xffffffff


	//   ....[112]....
        /*0584*/ 	.word	0xffffffff


	//   ....[113]....
        /*0588*/ 	.word	0xffffffff


	//   ....[114]....
        /*058c*/ 	.word	0xffffffff


	//   ....[115]....
        /*0590*/ 	.word	0xffffffff


	//   ....[116]....
        /*0594*/ 	.word	0xffffffff


	//   ....[117]....
        /*0598*/ 	.word	0xffffffff


	//   ....[118]....
        /*059c*/ 	.word	0xffffffff


	//   ....[119]....
        /*05a0*/ 	.word	0xffffffff


	//   ....[120]....
        /*05a4*/ 	.word	0xffffffff


	//   ....[121]....
        /*05a8*/ 	.word	0xffffffff


	//   ....[122]....
        /*05ac*/ 	.word	0xffffffff


	//   ....[123]....
        /*05b0*/ 	.word	0xffffffff


	//   ....[124]....
        /*05b4*/ 	.word	0xffffffff


	//   ....[125]....
        /*05b8*/ 	.word	0xffffffff


	//   ....[126]....
        /*05bc*/ 	.word	0xffffffff


	//   ....[127]....
        /*05c0*/ 	.word	0xffffffff


	//   ....[128]....
        /*05c4*/ 	.word	0xffffffff


	//   ....[129]....
        /*05c8*/ 	.word	0xffffffff


	//   ....[130]....
        /*05cc*/ 	.word	0xffffffff


	//   ....[131]....
        /*05d0*/ 	.word	0xffffffff


	//   ....[132]....
        /*05d4*/ 	.word	0xffffffff


	//   ....[133]....
        /*05d8*/ 	.word	0xffffffff


	//   ....[134]....
        /*05dc*/ 	.word	0xffffffff


	//   ....[135]....
        /*05e0*/ 	.word	0xffffffff


	//   ....[136]....
        /*05e4*/ 	.word	0xffffffff


	//   ....[137]....
        /*05e8*/ 	.word	0xffffffff


	//   ....[138]....
        /*05ec*/ 	.word	0xffffffff


	//   ....[139]....
        /*05f0*/ 	.word	0xffffffff


	//   ....[140]....
        /*05f4*/ 	.word	0xffffffff


	//   ....[141]....
        /*05f8*/ 	.word	0xffffffff


	//   ....[142]....
        /*05fc*/ 	.word	0xffffffff


	//   ....[143]....
        /*0600*/ 	.word	0xffffffff


	//   ....[144]....
        /*0604*/ 	.word	0xffffffff


	//   ....[145]....
        /*0608*/ 	.word	0xffffffff


	//   ....[146]....
        /*060c*/ 	.word	0xffffffff


	//   ....[147]....
        /*0610*/ 	.word	0xffffffff


	//   ....[148]....
        /*0614*/ 	.word	0xffffffff


	//   ....[149]....
        /*0618*/ 	.word	0xffffffff


	//   ....[150]....
        /*061c*/ 	.word	0xffffffff


	//   ....[151]....
        /*0620*/ 	.word	0xffffffff


	//   ....[152]....
        /*0624*/ 	.word	0xffffffff


	//   ....[153]....
        /*0628*/ 	.word	0xffffffff


	//   ....[154]....
        /*062c*/ 	.word	0xffffffff


	//   ....[155]....
        /*0630*/ 	.word	0xffffffff


	//   ....[156]....
        /*0634*/ 	.word	0xffffffff


	//   ....[157]....
        /*0638*/ 	.word	0xffffffff


	//   ....[158]....
        /*063c*/ 	.word	0xffffffff


	//   ....[159]....
        /*0640*/ 	.word	0xffffffff


	//   ....[160]....
        /*0644*/ 	.word	0xffffffff


	//   ....[161]....
        /*0648*/ 	.word	0xffffffff


	//   ....[162]....
        /*064c*/ 	.word	0xffffffff


	//   ....[163]....
        /*0650*/ 	.word	0xffffffff


	//   ....[164]....
        /*0654*/ 	.word	0xffffffff


	//   ....[165]....
        /*0658*/ 	.word	0xffffffff


	//   ....[166]....
        /*065c*/ 	.word	0xffffffff


	//   ....[167]....
        /*0660*/ 	.word	0xffffffff


	//   ....[168]....
        /*0664*/ 	.word	0xffffffff


	//   ....[169]....
        /*0668*/ 	.word	0xffffffff


	//   ....[170]....
        /*066c*/ 	.word	0xffffffff


	//   ....[171]....
        /*0670*/ 	.word	0xffffffff


	//   ....[172]....
        /*0674*/ 	.word	0xffffffff


	//   ....[173]....
        /*0678*/ 	.word	0xffffffff


	//   ....[174]....
        /*067c*/ 	.word	0xffffffff


	//   ....[175]....
        /*0680*/ 	.word	0xffffffff


	//   ....[176]....
        /*0684*/ 	.word	0xffffffff


	//   ....[177]....
        /*0688*/ 	.word	0xffffffff


	//   ....[178]....
        /*068c*/ 	.word	0xffffffff


	//   ....[179]....
        /*0690*/ 	.word	0xffffffff


	//   ....[180]....
        /*0694*/ 	.word	0xffffffff


	//   ....[181]....
        /*0698*/ 	.word	0xffffffff


	//   ....[182]....
        /*069c*/ 	.word	0xffffffff


	//   ....[183]....
        /*06a0*/ 	.word	0xffffffff


	//   ....[184]....
        /*06a4*/ 	.word	0xffffffff


	//   ....[185]....
        /*06a8*/ 	.word	0xffffffff


	//   ....[186]....
        /*06ac*/ 	.word	0xffffffff


	//   ....[187]....
        /*06b0*/ 	.word	0xffffffff


	//   ....[188]....
        /*06b4*/ 	.word	0xffffffff


	//   ....[189]....
        /*06b8*/ 	.word	0xffffffff


	//   ....[190]....
        /*06bc*/ 	.word	0xffffffff


	//   ....[191]....
        /*06c0*/ 	.word	0xffffffff


	//   ....[192]....
        /*06c4*/ 	.word	0xffffffff


	//   ....[193]....
        /*06c8*/ 	.word	0xffffffff


	//   ....[194]....
        /*06cc*/ 	.word	0xffffffff


	//   ....[195]....
        /*06d0*/ 	.word	0xffffffff


	//   ....[196]....
        /*06d4*/ 	.word	0xffffffff


	//   ....[197]....
        /*06d8*/ 	.word	0xffffffff


	//   ....[198]....
        /*06dc*/ 	.word	0xffffffff


	//   ....[199]....
        /*06e0*/ 	.word	0xffffffff


	//   ....[200]....
        /*06e4*/ 	.word	0xffffffff


	//   ....[201]....
        /*06e8*/ 	.word	0xffffffff


	//   ....[202]....
        /*06ec*/ 	.word	0xffffffff


	//   ....[203]....
        /*06f0*/ 	.word	0xffffffff


	//   ....[204]....
        /*06f4*/ 	.word	0xffffffff


	//   ....[205]....
        /*06f8*/ 	.word	0xffffffff


	//   ....[206]....
        /*06fc*/ 	.word	0xffffffff


	//   ....[207]....
        /*0700*/ 	.word	0xffffffff


	//   ....[208]....
        /*0704*/ 	.word	0xffffffff


	//   ....[209]....
        /*0708*/ 	.word	0xffffffff


	//   ....[210]....
        /*070c*/ 	.word	0xffffffff


	//   ....[211]....
        /*0710*/ 	.word	0xffffffff


	//   ....[212]....
        /*0714*/ 	.word	0xffffffff


	//   ....[213]....
        /*0718*/ 	.word	0xffffffff


	//   ....[214]....
        /*071c*/ 	.word	0xffffffff


	//   ....[215]....
        /*0720*/ 	.word	0xffffffff


	//   ....[216]....
        /*0724*/ 	.word	0xffffffff


	//   ....[217]....
        /*0728*/ 	.word	0xffffffff


	//   ....[218]....
        /*072c*/ 	.word	0xffffffff


	//   ....[219]....
        /*0730*/ 	.word	0xffffffff


	//   ....[220]....
        /*0734*/ 	.word	0xffffffff


	//   ....[221]....
        /*0738*/ 	.word	0xffffffff


	//   ....[222]....
        /*073c*/ 	.word	0xffffffff


	//   ....[223]....
        /*0740*/ 	.word	0xffffffff


	//   ....[224]....
        /*0744*/ 	.word	0xffffffff


	//   ....[225]....
        /*0748*/ 	.word	0xffffffff


	//   ....[226]....
        /*074c*/ 	.word	0xffffffff


	//   ....[227]....
        /*0750*/ 	.word	0xffffffff


	//   ....[228]....
        /*0754*/ 	.word	0xffffffff


	//   ....[229]....
        /*0758*/ 	.word	0xffffffff


	//   ....[230]....
        /*075c*/ 	.word	0xffffffff


	//   ....[231]....
        /*0760*/ 	.word	0xffffffff


	//   ....[232]....
        /*0764*/ 	.word	0xffffffff


	//   ....[233]....
        /*0768*/ 	.word	0xffffffff


	//   ....[234]....
        /*076c*/ 	.word	0xffffffff


	//   ....[235]....
        /*0770*/ 	.word	0xffffffff


	//   ....[236]....
        /*0774*/ 	.word	0xffffffff


	//   ....[237]....
        /*0778*/ 	.word	0xffffffff


	//   ....[238]....
        /*077c*/ 	.word	0xffffffff


	//   ....[239]....
        /*0780*/ 	.word	0x0500000f


	//   ....[240]....
        /*0784*/ 	.word	0x0500000f


	//   ....[241]....
        /*0788*/ 	.word	0x0500000f


	//   ....[242]....
        /*078c*/ 	.word	0x0500000f


	//   ....[243]....
        /*0790*/ 	.word	0x0500000f


	//   ....[244]....
        /*0794*/ 	.word	0x0500000f


	//   ....[245]....
        /*0798*/ 	.word	0x0500000f


	//   ....[246]....
        /*079c*/ 	.word	0x0500000f


	//   ....[247]....
        /*07a0*/ 	.word	0x0500000f


	//   ....[248]....
        /*07a4*/ 	.word	0x0500000f


	//   ....[249]....
        /*07a8*/ 	.word	0x0500000f


	//   ....[250]....
        /*07ac*/ 	.word	0x0500000f


	//   ....[251]....
        /*07b0*/ 	.word	0x0500000f


	//   ....[252]....
        /*07b4*/ 	.word	0x0500000f


	//   ....[253]....
        /*07b8*/ 	.word	0x0500000f


	//   ....[254]....
        /*07bc*/ 	.word	0x0500000f


	//   ....[255]....
        /*07c0*/ 	.word	0x0500000f


	//   ....[0]....
        /*07c4*/ 	.word	0x0500000f


	//----- nvinfo : EIATTR_COOP_GROUP_INSTR_OFFSETS
	.align		4
.L_453:
        /*07c8*/ 	.byte	0x04, 0x28
        /*07ca*/ 	.short	(.L_455 - .L_454)


	//   ....[0]....
.L_454:
        /*07cc*/ 	.word	0x00000070


	//   ....[1]....
        /*07d0*/ 	.word	0x00000140


	//   ....[2]....
        /*07d4*/ 	.word	0x00000190


	//   ....[3]....
        /*07d8*/ 	.word	0x000003c0


	//   ....[4]....
        /*07dc*/ 	.word	0x00000520


	//   ....[5]....
        /*07e0*/ 	.word	0x00000640


	//   ....[6]....
        /*07e4*/ 	.word	0x000007a0


	//   ....[7]....
        /*07e8*/ 	.word	0x00002580


	//   ....[8]....
        /*07ec*/ 	.word	0x00002c10


	//   ....[9]....
        /*07f0*/ 	.word	0x00002fc0


	//   ....[10]....
        /*07f4*/ 	.word	0x00003960


	//   ....[11]....
        /*07f8*/ 	.word	0x00003af0


	//   ....[12]....
        /*07fc*/ 	.word	0x00003db0


	//   ....[13]....
        /*0800*/ 	.word	0x00003e60


	//   ....[14]....
        /*0804*/ 	.word	0x000054d0


	//   ....[15]....
        /*0808*/ 	.word	0x00005710


	//   ....[16]....
        /*080c*/ 	.word	0x00005de0


	//   ....[17]....
        /*0810*/ 	.word	0x00005ef0


	//   ....[18]....
        /*0814*/ 	.word	0x000062c0


	//   ....[19]....
        /*0818*/ 	.word	0x00006320


	//   ....[20]....
        /*081c*/ 	.word	0x00007cc0


	//   ....[21]....
        /*0820*/ 	.word	0x00007cd0


	//   ....[22]....
        /*0824*/ 	.word	0x00007d10


	//   ....[23]....
        /*0828*/ 	.word	0x00007d20


	//   ....[24]....
        /*082c*/ 	.word	0x000095c0


	//   ....[25]....
        /*0830*/ 	.word	0x000097f0


	//   ....[26]....
        /*0834*/ 	.word	0x00009eb0


	//   ....[27]....
        /*0838*/ 	.word	0x00009fc0


	//   ....[28]....
        /*083c*/ 	.word	0x0000a390


	//   ....[29]....
        /*0840*/ 	.word	0x0000a400


	//   ....[30]....
        /*0844*/ 	.word	0x0000b5a0


	//   ....[31]....
        /*0848*/ 	.word	0x0000b5b0


	//   ....[32]....
        /*084c*/ 	.word	0x0000b5e0


	//   ....[33]....
        /*0850*/ 	.word	0x0000b5f0


	//   ....[34]....
        /*0854*/ 	.word	0x0000cac0


	//   ....[35]....
        /*0858*/ 	.word	0x0000cad0


	//   ....[36]....
        /*085c*/ 	.word	0x0000cae0


	//   ....[37]....
        /*0860*/ 	.word	0x0000cb00


	//   ....[38]....
        /*0864*/ 	.word	0x0000cb20


	//   ....[39]....
        /*0868*/ 	.word	0x0000cb50


	//   ....[40]....
        /*086c*/ 	.word	0x0000cb80


	//   ....[41]....
        /*0870*/ 	.word	0x0000cbd0


	//   ....[42]....
        /*0874*/ 	.word	0x0000cc00


	//   ....[43]....
        /*0878*/ 	.word	0x0000cc50


	//   ....[44]....
        /*087c*/ 	.word	0x0000cc80


	//   ....[45]....
        /*0880*/ 	.word	0x0000ccc0


	//   ....[46]....
        /*0884*/ 	.word	0x0000ccf0


	//   ....[47]....
        /*0888*/ 	.word	0x0000cd40


	//   ....[48]....
        /*088c*/ 	.word	0x0000cd70


	//   ....[49]....
        /*0890*/ 	.word	0x0000cda0


	//   ....[50]....
        /*0894*/ 	.word	0x0000cdd0


	//   ....[51]....
        /*0898*/ 	.word	0x0000ce00


	//   ....[52]....
        /*089c*/ 	.word	0x0000ce30


	//   ....[53]....
        /*08a0*/ 	.word	0x0000ce70


	//   ....[54]....
        /*08a4*/ 	.word	0x0000cea0


	//   ....[55]....
        /*08a8*/ 	.word	0x0000cf40


	//   ....[56]....
        /*08ac*/ 	.word	0x0000cf70


	//   ....[57]....
        /*08b0*/ 	.word	0x0000cfa0


	//   ....[58]....
        /*08b4*/ 	.word	0x0000d0d0


	//   ....[59]....
        /*08b8*/ 	.word	0x0000d180


	//   ....[60]....
        /*08bc*/ 	.word	0x0000d1b0


	//   ....[61]....
        /*08c0*/ 	.word	0x0000d1e0


	//   ....[62]....
        /*08c4*/ 	.word	0x0000d210


	//   ....[63]....
        /*08c8*/ 	.word	0x0000d240


	//   ....[64]....
        /*08cc*/ 	.word	0x0000d270


	//   ....[65]....
        /*08d0*/ 	.word	0x0000d2a0


	//   ....[66]....
        /*08d4*/ 	.word	0x0000d2c0


	//   ....[67]....
        /*08d8*/ 	.word	0x0000d2d0


	//   ....[68]....
        /*08dc*/ 	.word	0x0000d2e0


	//   ....[69]....
        /*08e0*/ 	.word	0x0000d2f0


	//   ....[70]....
        /*08e4*/ 	.word	0x0000d300


	//   ....[71]....
        /*08e8*/ 	.word	0x0000d310


	//   ....[72]....
        /*08ec*/ 	.word	0x0000d320


	//   ....[73]....
        /*08f0*/ 	.word	0x0000d330


	//   ....[74]....
        /*08f4*/ 	.word	0x0000d340


	//   ....[75]....
        /*08f8*/ 	.word	0x0000d350


	//   ....[76]....
        /*08fc*/ 	.word	0x0000d360


	//   ....[77]....
        /*0900*/ 	.word	0x0000d370


	//   ....[78]....
        /*0904*/ 	.word	0x0000d380


	//   ....[79]....
        /*0908*/ 	.word	0x0000d390


	//   ....[80]....
        /*090c*/ 	.word	0x0000d3a0


	//   ....[81]....
        /*0910*/ 	.word	0x0000d3b0


	//   ....[82]....
        /*0914*/ 	.word	0x0000d3c0


	//   ....[83]....
        /*0918*/ 	.word	0x0000d3d0


	//   ....[84]....
        /*091c*/ 	.word	0x0000d3e0


	//   ....[85]....
        /*0920*/ 	.word	0x0000d3f0


	//   ....[86]....
        /*0924*/ 	.word	0x0000d400


	//   ....[87]....
        /*0928*/ 	.word	0x0000d410


	//   ....[88]....
        /*092c*/ 	.word	0x0000d420


	//   ....[89]....
        /*0930*/ 	.word	0x0000d430


	//   ....[90]....
        /*0934*/ 	.word	0x0000d440


	//   ....[91]....
        /*0938*/ 	.word	0x0000d450


	//   ....[92]....
        /*093c*/ 	.word	0x0000d460


	//   ....[93]....
        /*0940*/ 	.word	0x0000d470


	//   ....[94]....
        /*0944*/ 	.word	0x0000d490


	//   ....[95]....
        /*0948*/ 	.word	0x0000d4b0


	//   ....[96]....
        /*094c*/ 	.word	0x0000d4c0


	//   ....[97]....
        /*0950*/ 	.word	0x0000d4d0


	//   ....[98]....
        /*0954*/ 	.word	0x0000d4e0


	//   ....[99]....
        /*0958*/ 	.word	0x0000d4f0


	//   ....[100]....
        /*095c*/ 	.word	0x0000d500


	//   ....[101]....
        /*0960*/ 	.word	0x0000d510


	//   ....[102]....
        /*0964*/ 	.word	0x0000d520


	//   ....[103]....
        /*0968*/ 	.word	0x0000d530


	//   ....[104]....
        /*096c*/ 	.word	0x0000d540


	//   ....[105]....
        /*0970*/ 	.word	0x0000d550


	//   ....[106]....
        /*0974*/ 	.word	0x0000d560


	//   ....[107]....
        /*0978*/ 	.word	0x0000d570


	//   ....[108]....
        /*097c*/ 	.word	0x0000d580


	//   ....[109]....
        /*0980*/ 	.word	0x0000d590


	//   ....[110]....
        /*0984*/ 	.word	0x0000d5a0


	//   ....[111]....
        /*0988*/ 	.word	0x0000d5b0


	//   ....[112]....
        /*098c*/ 	.word	0x0000d5c0


	//   ....[113]....
        /*0990*/ 	.word	0x0000d5d0


	//   ....[114]....
        /*0994*/ 	.word	0x0000d5e0


	//   ....[115]....
        /*0998*/ 	.word	0x0000d5f0


	//   ....[116]....
        /*099c*/ 	.word	0x0000d600


	//   ....[117]....
        /*09a0*/ 	.word	0x0000d630


	//   ....[118]....
        /*09a4*/ 	.word	0x0000d640


	//   ....[119]....
        /*09a8*/ 	.word	0x0000d660


	//   ....[120]....
        /*09ac*/ 	.word	0x0000d670


	//   ....[121]....
        /*09b0*/ 	.word	0x0000d6a0


	//   ....[122]....
        /*09b4*/ 	.word	0x0000d6b0


	//   ....[123]....
        /*09b8*/ 	.word	0x0000d6e0


	//   ....[124]....
        /*09bc*/ 	.word	0x0000d710


	//   ....[125]....
        /*09c0*/ 	.word	0x0000d740


	//   ....[126]....
        /*09c4*/ 	.word	0x0000d770


	//   ....[127]....
        /*09c8*/ 	.word	0x0000d7a0


	//   ....[128]....
        /*09cc*/ 	.word	0x0000d7d0


	//   ....[129]....
        /*09d0*/ 	.word	0x0000d800


	//   ....[130]....
        /*09d4*/ 	.word	0x0000d830


	//   ....[131]....
        /*09d8*/ 	.word	0x0000d860


	//   ....[132]....
        /*09dc*/ 	.word	0x0000d890


	//   ....[133]....
        /*09e0*/ 	.word	0x0000d8b0


	//   ....[134]....
        /*09e4*/ 	.word	0x0000d8d0


	//   ....[135]....
        /*09e8*/ 	.word	0x0000d8f0


	//   ....[136]....
        /*09ec*/ 	.word	0x0000d920


	//   ....[137]....
        /*09f0*/ 	.word	0x0000d950


	//   ....[138]....
        /*09f4*/ 	.word	0x0000d980


	//   ....[139]....
        /*09f8*/ 	.word	0x0000d9b0


	//   ....[140]....
        /*09fc*/ 	.word	0x0000d9e0


	//   ....[141]....
        /*0a00*/ 	.word	0x0000da10


	//   ....[142]....
        /*0a04*/ 	.word	0x0000da40


	//   ....[143]....
        /*0a08*/ 	.word	0x0000da70


	//   ....[144]....
        /*0a0c*/ 	.word	0x0000daa0


	//   ....[145]....
        /*0a10*/ 	.word	0x0000dad0


	//   ....[146]....
        /*0a14*/ 	.word	0x0000db00


	//   ....[147]....
        /*0a18*/ 	.word	0x0000db30


	//   ....[148]....
        /*0a1c*/ 	.word	0x0000db60


	//   ....[149]....
        /*0a20*/ 	.word	0x0000db90


	//   ....[150]....
        /*0a24*/ 	.word	0x0000dbc0


	//   ....[151]....
        /*0a28*/ 	.word	0x0000dbf0


	//   ....[152]....
        /*0a2c*/ 	.word	0x0000dc20


	//   ....[153]....
        /*0a30*/ 	.word	0x0000dc50


	//   ....[154]....
        /*0a34*/ 	.word	0x0000dc80


	//   ....[155]....
        /*0a38*/ 	.word	0x0000dcb0


	//   ....[156]....
        /*0a3c*/ 	.word	0x0000dce0


	//   ....[157]....
        /*0a40*/ 	.word	0x0000dd10


	//   ....[158]....
        /*0a44*/ 	.word	0x0000dd40


	//   ....[159]....
        /*0a48*/ 	.word	0x0000dd70


	//   ....[160]....
        /*0a4c*/ 	.word	0x0000dda0


	//   ....[161]....
        /*0a50*/ 	.word	0x0000ddd0


	//   ....[162]....
        /*0a54*/ 	.word	0x0000eae0


	//   ....[163]....
        /*0a58*/ 	.word	0x0000eaf0


	//   ....[164]....
        /*0a5c*/ 	.word	0x0000eb00


	//   ....[165]....
        /*0a60*/ 	.word	0x0000eb10


	//   ....[166]....
        /*0a64*/ 	.word	0x0000f5b0


	//   ....[167]....
        /*0a68*/ 	.word	0x0000f5d0


	//   ....[168]....
        /*0a6c*/ 	.word	0x0000f780


	//   ....[169]....
        /*0a70*/ 	.word	0x0000f7a0


	//   ....[170]....
        /*0a74*/ 	.word	0x0000f8e0


	//   ....[171]....
        /*0a78*/ 	.word	0x0000f900


	//   ....[172]....
        /*0a7c*/ 	.word	0x0000fa50


	//   ....[173]....
        /*0a80*/ 	.word	0x0000fa70


	//   ....[174]....
        /*0a84*/ 	.word	0x0000ff50


	//   ....[175]....
        /*0a88*/ 	.word	0x0000ff60


	//   ....[176]....
        /*0a8c*/ 	.word	0x00010800


	//   ....[177]....
        /*0a90*/ 	.word	0x00010810


	//   ....[178]....
        /*0a94*/ 	.word	0x00011a10


	//   ....[179]....
        /*0a98*/ 	.word	0x00011a40


	//   ....[180]....
        /*0a9c*/ 	.word	0x00011bb0


	//   ....[181]....
        /*0aa0*/ 	.word	0x00011bd0


	//   ....[182]....
        /*0aa4*/ 	.word	0x00011d10


	//   ....[183]....
        /*0aa8*/ 	.word	0x00011d30


	//   ....[184]....
        /*0aac*/ 	.word	0x00011e80


	//   ....[185]....
        /*0ab0*/ 	.word	0x00011ea0


	//   ....[186]....
        /*0ab4*/ 	.word	0x00012080


	//   ....[187]....
        /*0ab8*/ 	.word	0x000122c0


	//   ....[188]....
        /*0abc*/ 	.word	0x00012300


	//   ....[189]....
        /*0ac0*/ 	.word	0x00012340


	//   ....[190]....
        /*0ac4*/ 	.word	0x00012370


	//   ....[191]....
        /*0ac8*/ 	.word	0x000123a0


	//   ....[192]....
        /*0acc*/ 	.word	0x000123d0


	//   ....[193]....
        /*0ad0*/ 	.word	0x00012560


	//   ....[194]....
        /*0ad4*/ 	.word	0x00012590


	//   ....[195]....
        /*0ad8*/ 	.word	0x000125d0


	//   ....[196]....
        /*0adc*/ 	.word	0x00012600


	//   ....[197]....
        /*0ae0*/ 	.word	0x00012630


	//   ....[198]....
        /*0ae4*/ 	.word	0x00012660


	//   ....[199]....
        /*0ae8*/ 	.word	0x00012700


	//   ....[200]....
        /*0aec*/ 	.word	0x00012750


	//   ....[201]....
        /*0af0*/ 	.word	0x00012760


	//   ....[202]....
        /*0af4*/ 	.word	0x000127a0


	//   ....[203]....
        /*0af8*/ 	.word	0x00014820


	//   ....[204]....
        /*0afc*/ 	.word	0x000154d0


	//   ....[205]....
        /*0b00*/ 	.word	0x000154e0


	//   ....[206]....
        /*0b04*/ 	.word	0x000154f0


	//   ....[207]....
        /*0b08*/ 	.word	0x00015560


	//   ....[208]....
        /*0b0c*/ 	.word	0x00015670


	//   ....[209]....
        /*0b10*/ 	.word	0x00015680


	//   ....[210]....
        /*0b14*/ 	.word	0x00015710


	//   ....[211]....
        /*0b18*/ 	.word	0x00015720


	//   ....[212]....
        /*0b1c*/ 	.word	0x000157b0


	//   ....[213]....
        /*0b20*/ 	.word	0x000157c0


	//   ....[214]....
        /*0b24*/ 	.word	0x00015850


	//   ....[215]....
        /*0b28*/ 	.word	0x00015860


	//   ....[216]....
        /*0b2c*/ 	.word	0x000158f0


	//   ....[217]....
        /*0b30*/ 	.word	0x00015900


	//   ....[218]....
        /*0b34*/ 	.word	0x00015910


	//   ....[219]....
        /*0b38*/ 	.word	0x00015920


	//   ....[220]....
        /*0b3c*/ 	.word	0x000177e0


	//   ....[221]....
        /*0b40*/ 	.word	0x00017810


	//   ....[222]....
        /*0b44*/ 	.word	0x00017840


	//   ....[223]....
        /*0b48*/ 	.word	0x00017870


	//   ....[224]....
        /*0b4c*/ 	.word	0x000178a0


	//   ....[225]....
        /*0b50*/ 	.word	0x000178d0


	//   ....[226]....
        /*0b54*/ 	.word	0x00017900


	//   ....[227]....
        /*0b58*/ 	.word	0x00017930


	//   ....[228]....
        /*0b5c*/ 	.word	0x00017aa0


	//   ....[229]....
        /*0b60*/ 	.word	0x00017ad0


	//   ....[230]....
        /*0b64*/ 	.word	0x00017b00


	//   ....[231]....
        /*0b68*/ 	.word	0x00017b30


	//   ....[232]....
        /*0b6c*/ 	.word	0x00017b60


	//   ....[233]....
        /*0b70*/ 	.word	0x00017b90


	//   ....[234]....
        /*0b74*/ 	.word	0x00017c10


	//   ....[235]....
        /*0b78*/ 	.word	0x00017c50


	//   ....[236]....
        /*0b7c*/ 	.word	0x00017c60


	//   ....[237]....
        /*0b80*/ 	.word	0x00017ca0


	//   ....[238]....
        /*0b84*/ 	.word	0x00018780


	//   ....[239]....
        /*0b88*/ 	.word	0x00018e60


	//   ....[240]....
        /*0b8c*/ 	.word	0x00019040


	//   ....[241]....
        /*0b90*/ 	.word	0x000190b0


	//   ....[242]....
        /*0b94*/ 	.word	0x00019110


	//   ....[243]....
        /*0b98*/ 	.word	0x000191b0


	//   ....[244]....
        /*0b9c*/ 	.word	0x00019270


	//   ....[245]....
        /*0ba0*/ 	.word	0x00019380


	//   ....[246]....
        /*0ba4*/ 	.word	0x000193e0


	//   ....[247]....
        /*0ba8*/ 	.word	0x000194e0


	//   ....[248]....
        /*0bac*/ 	.word	0x00019540


	//   ....[249]....
        /*0bb0*/ 	.word	0x00019640


	//   ....[250]....
        /*0bb4*/ 	.word	0x000196a0


	//   ....[251]....
        /*0bb8*/ 	.word	0x000197a0


	//   ....[252]....
        /*0bbc*/ 	.word	0x00019800


	//   ....[253]....
        /*0bc0*/ 	.word	0x000198e0


	//   ....[254]....
        /*0bc4*/ 	.word	0x00019960


	//   ....[255]....
        /*0bc8*/ 	.word	0x00019a40


	//   ....[0]....
        /*0bcc*/ 	.word	0x00019d90


	//----- nvinfo : EIATTR_REG_RECONFIG
	.align		4
.L_455:
        /*0bd0*/ 	.byte	0x01, 0x54
	.zero		2


	//----- nvinfo : EIATTR_SYSCALL_OFFSETS
	.align		4
        /*0bd4*/ 	.byte	0x04, 0x46
        /*0bd6*/ 	.short	(.L_457 - .L_456)


	//   ....[0]....
.L_456:
        /*0bd8*/ 	.word	0x00002700


	//   ....[1]....
        /*0bdc*/ 	.word	0x00014260


	//   ....[2]....
        /*0be0*/ 	.word	0x000143f0


	//   ....[3]....
        /*0be4*/ 	.word	0x00014550


	//   ....[4]....
        /*0be8*/ 	.word	0x00014690


	//   ....[5]....
        /*0bec*/ 	.word	0x000150b0


	//----- nvinfo : EIATTR_MBARRIER_INSTR_OFFSETS
	.align		4
.L_457:
        /*0bf0*/ 	.byte	0x04, 0x39
        /*0bf2*/ 	.short	(.L_459 - .L_458)


	//   ....[0]....
.L_458:
        /*0bf4*/ 	.word	0x00000270
        /*0bf8*/ 	.word	0x000000ff
        /*0bfc*/ 	.word	0x00028400
        /*0c00*/ 	.short	0x0100
        /*0c02*/ 	.byte	0x08
	.zero		1


	//   ....[1]....
        /*0c04*/ 	.word	0x00000280
        /*0c08*/ 	.word	0x000000ff
        /*0c0c*/ 	.word	0x00028420
        /*0c10*/ 	.short	0x0100
        /*0c12*/ 	.byte	0x08
	.zero		1


	//   ....[2]....
        /*0c14*/ 	.word	0x00000370
        /*0c18*/ 	.word	0x000000ff
        /*0c1c*/ 	.word	0x00028430
        /*0c20*/ 	.short	0x0100
        /*0c22*/ 	.byte	0x08
	.zero		1


	//   ....[3]....
        /*0c24*/ 	.word	0x00000380
        /*0c28*/ 	.word	0x000000ff
        /*0c2c*/ 	.word	0x00028440
        /*0c30*/ 	.short	0x0100
        /*0c32*/ 	.byte	0x08
	.zero		1


	//   ....[4]....
        /*0c34*/ 	.word	0x00000390
        /*0c38*/ 	.word	0x000000ff
        /*0c3c*/ 	.word	0x00028438
        /*0c40*/ 	.short	0x0100
        /*0c42*/ 	.byte	0x08
	.zero		1


	//   ....[5]....
        /*0c44*/ 	.word	0x000003a0
        /*0c48*/ 	.word	0x000000ff
        /*0c4c*/ 	.word	0x00028448
        /*0c50*/ 	.short	0x0100
        /*0c52*/ 	.byte	0x08
	.zero		1


	//   ....[6]....
        /*0c54*/ 	.word	0x000004d0
        /*0c58*/ 	.word	0x000000ff
        /*0c5c*/ 	.word	0x00028450
        /*0c60*/ 	.short	0x0100
        /*0c62*/ 	.byte	0x08
	.zero		1


	//   ....[7]....
        /*0c64*/ 	.word	0x000004e0
        /*0c68*/ 	.word	0x000000ff
        /*0c6c*/ 	.word	0x00028460
        /*0c70*/ 	.short	0x0100
        /*0c72*/ 	.byte	0x08
	.zero		1


	//   ....[8]....
        /*0c74*/ 	.word	0x000004f0
        /*0c78*/ 	.word	0x000000ff
        /*0c7c*/ 	.word	0x00028458
        /*0c80*/ 	.short	0x0100
        /*0c82*/ 	.byte	0x08
	.zero		1


	//   ....[9]....
        /*0c84*/ 	.word	0x00000500
        /*0c88*/ 	.word	0x000000ff
        /*0c8c*/ 	.word	0x00028468
        /*0c90*/ 	.short	0x0100
        /*0c92*/ 	.byte	0x08
	.zero		1


	//   ....[10]....
        /*0c94*/ 	.word	0x000005f0
        /*0c98*/ 	.word	0x000000ff
        /*0c9c*/ 	.word	0x00028470
        /*0ca0*/ 	.short	0x0100
        /*0ca2*/ 	.byte	0x06
	.zero		1


	//   ....[11]....
        /*0ca4*/ 	.word	0x00000600
        /*0ca8*/ 	.word	0x000000ff
        /*0cac*/ 	.word	0x00028480
        /*0cb0*/ 	.short	0x0100
        /*0cb2*/ 	.byte	0x06
	.zero		1


	//   ....[12]....
        /*0cb4*/ 	.word	0x00000610
        /*0cb8*/ 	.word	0x000000ff
        /*0cbc*/ 	.word	0x00028478
        /*0cc0*/ 	.short	0x0100
        /*0cc2*/ 	.byte	0x06
	.zero		1


	//   ....[13]....
        /*0cc4*/ 	.word	0x00000620
        /*0cc8*/ 	.word	0x000000ff
        /*0ccc*/ 	.word	0x00028488
        /*0cd0*/ 	.short	0x0100
        /*0cd2*/ 	.byte	0x06
	.zero		1


	//   ....[14]....
        /*0cd4*/ 	.word	0x00000750
        /*0cd8*/ 	.word	0x000000ff
        /*0cdc*/ 	.word	0x00028490
        /*0ce0*/ 	.short	0x0100
        /*0ce2*/ 	.byte	0x08
	.zero		1


	//   ....[15]....
        /*0ce4*/ 	.word	0x00000760
        /*0ce8*/ 	.word	0x000000ff
        /*0cec*/ 	.word	0x000284a0
        /*0cf0*/ 	.short	0x0100
        /*0cf2*/ 	.byte	0x08
	.zero		1


	//   ....[16]....
        /*0cf4*/ 	.word	0x00000770
        /*0cf8*/ 	.word	0x000000ff
        /*0cfc*/ 	.word	0x00028498
        /*0d00*/ 	.short	0x0100
        /*0d02*/ 	.byte	0x08
	.zero		1


	//   ....[17]....
        /*0d04*/ 	.word	0x00000780
        /*0d08*/ 	.word	0x000000ff
        /*0d0c*/ 	.word	0x000284a8
        /*0d10*/ 	.short	0x0100
        /*0d12*/ 	.byte	0x08
	.zero		1


	//   ....[18]....
        /*0d14*/ 	.word	0x000008b0
        /*0d18*/ 	.word	0x000000ff
        /*0d1c*/ 	.word	0x000284b0
        /*0d20*/ 	.short	0x0100
        /*0d22*/ 	.byte	0x08
	.zero		1


	//   ....[19]....
        /*0d24*/ 	.word	0x000008c0
        /*0d28*/ 	.word	0x000000ff
        /*0d2c*/ 	.word	0x000284c0
        /*0d30*/ 	.short	0x0100
        /*0d32*/ 	.byte	0x08
	.zero		1


	//   ....[20]....
        /*0d34*/ 	.word	0x000008d0
        /*0d38*/ 	.word	0x000000ff
        /*0d3c*/ 	.word	0x000284b8
        /*0d40*/ 	.short	0x0100
        /*0d42*/ 	.byte	0x08
	.zero		1


	//   ....[21]....
        /*0d44*/ 	.word	0x000008e0
        /*0d48*/ 	.word	0x000000ff
        /*0d4c*/ 	.word	0x000284c8
        /*0d50*/ 	.short	0x0100
        /*0d52*/ 	.byte	0x08
	.zero		1


	//   ....[22]....
        /*0d54*/ 	.word	0x00002780
        /*0d58*/ 	.word	0x000000ff
        /*0d5c*/ 	.word	0x00028400
        /*0d60*/ 	.short	0x010a
        /*0d62*/ 	.byte	0x29
	.zero		1


	//   ....[23]....
        /*0d64*/ 	.word	0x00002800
        /*0d68*/ 	.word	0x00000005
        /*0d6c*/ 	.word	0x00028430
        /*0d70*/ 	.short	0x010a
        /*0d72*/ 	.byte	0x3f
	.zero		1


	//   ....[24]....
        /*0d74*/ 	.word	0x00002860
        /*0d78*/ 	.word	0x00000005
        /*0d7c*/ 	.word	0x00028430
        /*0d80*/ 	.short	0x010a
        /*0d82*/ 	.byte	0x3f
	.zero		1


	//   ....[25]....
        /*0d84*/ 	.word	0x00002dc0
        /*0d88*/ 	.word	0x00000000
        /*0d8c*/ 	.word	0x00000000
        /*0d90*/ 	.short	0x0101
        /*0d92*/ 	.byte	0x3f
	.zero		1


	//   ....[26]....
        /*0d94*/ 	.word	0x00004ee0
        /*0d98*/ 	.word	0x000000ff
        /*0d9c*/ 	.word	0x00028430
        /*0da0*/ 	.short	0x010a
        /*0da2*/ 	.byte	0x06
	.zero		1


	//   ....[27]....
        /*0da4*/ 	.word	0x00004f20
        /*0da8*/ 	.word	0x000000ff
        /*0dac*/ 	.word	0x00028430
        /*0db0*/ 	.short	0x010a
        /*0db2*/ 	.byte	0x06
	.zero		1


	//   ....[28]....
        /*0db4*/ 	.word	0x00005270
        /*0db8*/ 	.word	0x000000ff
        /*0dbc*/ 	.word	0x00028450
        /*0dc0*/ 	.short	0x010a
        /*0dc2*/ 	.byte	0x06
	.zero		1


	//   ....[29]....
        /*0dc4*/ 	.word	0x000052b0
        /*0dc8*/ 	.word	0x000000ff
        /*0dcc*/ 	.word	0x00028450
        /*0dd0*/ 	.short	0x010a
        /*0dd2*/ 	.byte	0x06
	.zero		1


	//   ....[30]....
        /*0dd4*/ 	.word	0x00005500
        /*0dd8*/ 	.word	0x00000007
        /*0ddc*/ 	.word	0x00000000
        /*0de0*/ 	.short	0x0101
        /*0de2*/ 	.byte	0x3f
	.zero		1


	//   ....[31]....
        /*0de4*/ 	.word	0x00006990
        /*0de8*/ 	.word	0x000000ff
        /*0dec*/ 	.word	0x00000000
        /*0df0*/ 	.short	0x0101
        /*0df2*/ 	.byte	0x07
	.zero		1


	//   ....[32]....
        /*0df4*/ 	.word	0x000075e0
        /*0df8*/ 	.word	0x000000ff
        /*0dfc*/ 	.word	0x00028430
        /*0e00*/ 	.short	0x010a
        /*0e02*/ 	.byte	0x06
	.zero		1


	//   ....[33]....
        /*0e04*/ 	.word	0x00007620
        /*0e08*/ 	.word	0x000000ff
        /*0e0c*/ 	.word	0x00028430
        /*0e10*/ 	.short	0x010a
        /*0e12*/ 	.byte	0x06
	.zero		1


	//   ....[34]....
        /*0e14*/ 	.word	0x000079a0
        /*0e18*/ 	.word	0x000000ff
        /*0e1c*/ 	.word	0x00028450
        /*0e20*/ 	.short	0x010a
        /*0e22*/ 	.byte	0x06
	.zero		1


	//   ....[35]....
        /*0e24*/ 	.word	0x000079e0
        /*0e28*/ 	.word	0x000000ff
        /*0e2c*/ 	.word	0x00028450
        /*0e30*/ 	.short	0x010a
        /*0e32*/ 	.byte	0x06
	.zero		1


	//   ....[36]....
        /*0e34*/ 	.word	0x00008260
        /*0e38*/ 	.word	0x000000a8
        /*0e3c*/ 	.word	0x00000000
        /*0e40*/ 	.short	0x0101
        /*0e42*/ 	.byte	0x3f
	.zero		1


	//   ....[37]....
        /*0e44*/ 	.word	0x000085d0
        /*0e48*/ 	.word	0x000000ff
        /*0e4c*/ 	.word	0x00000000
        /*0e50*/ 	.short	0x0101
        /*0e52*/ 	.byte	0x06
	.zero		1


	//   ....[38]....
        /*0e54*/ 	.word	0x00008fc0
        /*0e58*/ 	.word	0x000000ff
        /*0e5c*/ 	.word	0x00028430
        /*0e60*/ 	.short	0x010a
        /*0e62*/ 	.byte	0x06
	.zero		1


	//   ....[39]....
        /*0e64*/ 	.word	0x00009000
        /*0e68*/ 	.word	0x000000ff
        /*0e6c*/ 	.word	0x00028430
        /*0e70*/ 	.short	0x010a
        /*0e72*/ 	.byte	0x06
	.zero		1


	//   ....[40]....
        /*0e74*/ 	.word	0x00009380
        /*0e78*/ 	.word	0x000000ff
        /*0e7c*/ 	.word	0x00028450
        /*0e80*/ 	.short	0x010a
        /*0e82*/ 	.byte	0x06
	.zero		1


	//   ....[41]....
        /*0e84*/ 	.word	0x000093c0
        /*0e88*/ 	.word	0x000000ff
        /*0e8c*/ 	.word	0x00028450
        /*0e90*/ 	.short	0x010a
        /*0e92*/ 	.byte	0x06
	.zero		1


	//   ....[42]....
        /*0e94*/ 	.word	0x000095f0
        /*0e98*/ 	.word	0x00000004
        /*0e9c*/ 	.word	0x00000000
        /*0ea0*/ 	.short	0x0101
        /*0ea2*/ 	.byte	0x3f
	.zero		1


	//   ....[43]....
        /*0ea4*/ 	.word	0x0000aa60
        /*0ea8*/ 	.word	0x000000ff
        /*0eac*/ 	.word	0x00000000
        /*0eb0*/ 	.short	0x0101
        /*0eb2*/ 	.byte	0x06
	.zero		1


	//   ....[44]....
        /*0eb4*/ 	.word	0x0000b360
        /*0eb8*/ 	.word	0x000000ff
        /*0ebc*/ 	.word	0x00028450
        /*0ec0*/ 	.short	0x010a
        /*0ec2*/ 	.byte	0x0e
	.zero		1


	//   ....[45]....
        /*0ec4*/ 	.word	0x0000b3a0
        /*0ec8*/ 	.word	0x000000ff
        /*0ecc*/ 	.word	0x00028450
        /*0ed0*/ 	.short	0x010a
        /*0ed2*/ 	.byte	0x0e
	.zero		1


	//   ....[46]....
        /*0ed4*/ 	.word	0x0000b8d0
        /*0ed8*/ 	.word	0x000000ff
        /*0edc*/ 	.word	0x00000000
        /*0ee0*/ 	.short	0x0101
        /*0ee2*/ 	.byte	0x04
	.zero		1


	//   ....[47]....
        /*0ee4*/ 	.word	0x0000f5e0
        /*0ee8*/ 	.word	0x000000ff
        /*0eec*/ 	.word	0x00000000
        /*0ef0*/ 	.short	0x0101
        /*0ef2*/ 	.byte	0x07
	.zero		1


	//   ....[48]....
        /*0ef4*/ 	.word	0x0000fec0
        /*0ef8*/ 	.word	0x000000ff
        /*0efc*/ 	.word	0x00000000
        /*0f00*/ 	.short	0x0101
        /*0f02*/ 	.byte	0x07
	.zero		1


	//   ....[49]....
        /*0f04*/ 	.word	0x00014ab0
        /*0f08*/ 	.word	0x00000002
        /*0f0c*/ 	.word	0x00028480
        /*0f10*/ 	.short	0x010a
        /*0f12*/ 	.byte	0x3f
	.zero		1


	//   ....[50]....
        /*0f14*/ 	.word	0x00014cc0
        /*0f18*/ 	.word	0x00000002
        /*0f1c*/ 	.word	0x00028440
        /*0f20*/ 	.short	0x010a
        /*0f22*/ 	.byte	0x3f
	.zero		1


	//   ....[51]....
        /*0f24*/ 	.word	0x00015a50
        /*0f28*/ 	.word	0x00000011
        /*0f2c*/ 	.word	0x00028400
        /*0f30*/ 	.short	0x0107
        /*0f32*/ 	.byte	0x3f
	.zero		1


	//   ....[52]....
        /*0f34*/ 	.word	0x00015b50
        /*0f38*/ 	.word	0x00000011
        /*0f3c*/ 	.word	0x00028400
        /*0f40*/ 	.short	0x0101
        /*0f42*/ 	.byte	0x3f
	.zero		1


	//   ....[53]....
        /*0f44*/ 	.word	0x00015b70
        /*0f48*/ 	.word	0x00000011
        /*0f4c*/ 	.word	0x00028420
        /*0f50*/ 	.short	0x010a
        /*0f52*/ 	.byte	0x3f
	.zero		1


	//   ....[54]....
        /*0f54*/ 	.word	0x00015e90
        /*0f58*/ 	.word	0x00000006
        /*0f5c*/ 	.word	0x00028480
        /*0f60*/ 	.short	0x010a
        /*0f62*/ 	.byte	0x3f
	.zero		1


	//   ....[55]....
        /*0f64*/ 	.word	0x000161f0
        /*0f68*/ 	.word	0x00000006
        /*0f6c*/ 	.word	0x00028440
        /*0f70*/ 	.short	0x010a
        /*0f72*/ 	.byte	0x3f
	.zero		1


	//   ....[56]....
        /*0f74*/ 	.word	0x000165b0
        /*0f78*/ 	.word	0x00000013
        /*0f7c*/ 	.word	0x00028470
        /*0f80*/ 	.short	0x010a
        /*0f82*/ 	.byte	0x3f
	.zero		1


	//   ....[57]....
        /*0f84*/ 	.word	0x00016620
        /*0f88*/ 	.word	0x00000013
        /*0f8c*/ 	.word	0x00028460
        /*0f90*/ 	.short	0x010a
        /*0f92*/ 	.byte	0x3f
	.zero		1


	//   ....[58]....
        /*0f94*/ 	.word	0x00016c00
        /*0f98*/ 	.word	0x00000013
        /*0f9c*/ 	.word	0x00028450
        /*0fa0*/ 	.short	0x0101
        /*0fa2*/ 	.byte	0x3f
	.zero		1


	//   ....[59]....
        /*0fa4*/ 	.word	0x00016c80
        /*0fa8*/ 	.word	0x00000013
        /*0fac*/ 	.word	0x00000000
        /*0fb0*/ 	.short	0x0101
        /*0fb2*/ 	.byte	0x3f
	.zero		1


	//   ....[60]....
        /*0fb4*/ 	.word	0x00016ec0
        /*0fb8*/ 	.word	0x00000002
        /*0fbc*/ 	.word	0x00028470
        /*0fc0*/ 	.short	0x010a
        /*0fc2*/ 	.byte	0x3f
	.zero		1


	//   ....[61]....
        /*0fc4*/ 	.word	0x00016f30
        /*0fc8*/ 	.word	0x00000002
        /*0fcc*/ 	.word	0x00028460
        /*0fd0*/ 	.short	0x010a
        /*0fd2*/ 	.byte	0x3f
	.zero		1


	//   ....[62]....
        /*0fd4*/ 	.word	0x000174d0
        /*0fd8*/ 	.word	0x00000002
        /*0fdc*/ 	.word	0x00028450
        /*0fe0*/ 	.short	0x0101
        /*0fe2*/ 	.byte	0x3f
	.zero		1


	//   ....[63]....
        /*0fe4*/ 	.word	0x00017520
        /*0fe8*/ 	.word	0x00000002
        /*0fec*/ 	.word	0x00000000
        /*0ff0*/ 	.short	0x0101
        /*0ff2*/ 	.byte	0x3f
	.zero		1


	//   ....[64]....
        /*0ff4*/ 	.word	0x00018700
        /*0ff8*/ 	.word	0x00000000
        /*0ffc*/ 	.word	0x00028420
        /*1000*/ 	.short	0x010a
        /*1002*/ 	.byte	0x3f
	.zero		1


	//   ....[65]....
        /*1004*/ 	.word	0x000188e0
        /*1008*/ 	.word	0x00000006
        /*100c*/ 	.word	0x00000000
        /*1010*/ 	.short	0x010a
        /*1012*/ 	.byte	0x3f
	.zero		1


	//   ....[66]....
        /*1014*/ 	.word	0x00018950
        /*1018*/ 	.word	0x00000007
        /*101c*/ 	.word	0x00000000
        /*1020*/ 	.short	0x010a
        /*1022*/ 	.byte	0x3f
	.zero		1


	//   ....[67]....
        /*1024*/ 	.word	0x000189b0
        /*1028*/ 	.word	0x00000004
        /*102c*/ 	.word	0x00028460
        /*1030*/ 	.short	0x010a
        /*1032*/ 	.byte	0x3f
	.zero		1


	//   ....[68]....
        /*1034*/ 	.word	0x00018a00
        /*1038*/ 	.word	0x00000003
        /*103c*/ 	.word	0x00028460
        /*1040*/ 	.short	0x010a
        /*1042*/ 	.byte	0x3f
	.zero		1


	//   ....[69]....
        /*1044*/ 	.word	0x00018a40
        /*1048*/ 	.word	0x00000004
        /*104c*/ 	.word	0x00028480
        /*1050*/ 	.short	0x010a
        /*1052*/ 	.byte	0x3f
	.zero		1


	//   ....[70]....
        /*1054*/ 	.word	0x00018a60
        /*1058*/ 	.word	0x00000003
        /*105c*/ 	.word	0x00028480
        /*1060*/ 	.short	0x010a
        /*1062*/ 	.byte	0x3f
	.zero		1


	//   ....[71]....
        /*1064*/ 	.word	0x00018ad0
        /*1068*/ 	.word	0x00000003
        /*106c*/ 	.word	0x00028400
        /*1070*/ 	.short	0x010a
        /*1072*/ 	.byte	0x3f
	.zero		1


	//   ....[72]....
        /*1074*/ 	.word	0x00018b20
        /*1078*/ 	.word	0x00000005
        /*107c*/ 	.word	0x00028430
        /*1080*/ 	.short	0x010a
        /*1082*/ 	.byte	0x3f
	.zero		1


	//   ....[73]....
        /*1084*/ 	.word	0x00018b80
        /*1088*/ 	.word	0x00000008
        /*108c*/ 	.word	0x00028430
        /*1090*/ 	.short	0x010a
        /*1092*/ 	.byte	0x3f
	.zero		1


	//   ....[74]....
        /*1094*/ 	.word	0x00018be0
        /*1098*/ 	.word	0x00000008
        /*109c*/ 	.word	0x00028450
        /*10a0*/ 	.short	0x010a
        /*10a2*/ 	.byte	0x3f
	.zero		1


	//   ....[75]....
        /*10a4*/ 	.word	0x00018c40
        /*10a8*/ 	.word	0x00000005
        /*10ac*/ 	.word	0x00028430
        /*10b0*/ 	.short	0x010a
        /*10b2*/ 	.byte	0x3f
	.zero		1


	//   ....[76]....
        /*10b4*/ 	.word	0x00018ca0
        /*10b8*/ 	.word	0x00000005
        /*10bc*/ 	.word	0x00028450
        /*10c0*/ 	.short	0x010a
        /*10c2*/ 	.byte	0x3f
	.zero		1


	//   ....[77]....
        /*10c4*/ 	.word	0x00018d00
        /*10c8*/ 	.word	0x00000005
        /*10cc*/ 	.word	0x00028430
        /*10d0*/ 	.short	0x010a
        /*10d2*/ 	.byte	0x3f
	.zero		1


	//   ....[78]....
        /*10d4*/ 	.word	0x00018d60
        /*10d8*/ 	.word	0x00000005
        /*10dc*/ 	.word	0x00028450
        /*10e0*/ 	.short	0x010a
        /*10e2*/ 	.byte	0x3f
	.zero		1


	//   ....[79]....
        /*10e4*/ 	.word	0x00018dc0
        /*10e8*/ 	.word	0x00000007
        /*10ec*/ 	.word	0x00028450
        /*10f0*/ 	.short	0x010a
        /*10f2*/ 	.byte	0x3f
	.zero		1


	//   ....[80]....
        /*10f4*/ 	.word	0x00018f10
        /*10f8*/ 	.word	0x00000002
        /*10fc*/ 	.word	0x00028480
        /*1100*/ 	.short	0x010a
        /*1102*/ 	.byte	0x3f
	.zero		1


	//   ....[81]....
        /*1104*/ 	.word	0x00018f60
        /*1108*/ 	.word	0x00000002
        /*110c*/ 	.word	0x00028440
        /*1110*/ 	.short	0x010a
        /*1112*/ 	.byte	0x3f
	.zero		1


	//   ....[82]....
        /*1114*/ 	.word	0x00019a80
        /*1118*/ 	.word	0x00000011
        /*111c*/ 	.word	0x00028420
        /*1120*/ 	.short	0x010a
        /*1122*/ 	.byte	0x3f
	.zero		1


	//   ....[83]....
        /*1124*/ 	.word	0x00019ad0
        /*1128*/ 	.word	0x00000006
        /*112c*/ 	.word	0x00028480
        /*1130*/ 	.short	0x010a
        /*1132*/ 	.byte	0x3f
	.zero		1


	//   ....[84]....
        /*1134*/ 	.word	0x00019b20
        /*1138*/ 	.word	0x00000006
        /*113c*/ 	.word	0x00028440
        /*1140*/ 	.short	0x010a
        /*1142*/ 	.byte	0x3f
	.zero		1


	//   ....[85]....
        /*1144*/ 	.word	0x00019b70
        /*1148*/ 	.word	0x00000013
        /*114c*/ 	.word	0x00028470
        /*1150*/ 	.short	0x010a
        /*1152*/ 	.byte	0x3f
	.zero		1


	//   ....[86]....
        /*1154*/ 	.word	0x00019bc0
        /*1158*/ 	.word	0x00000013
        /*115c*/ 	.word	0x00028460
        /*1160*/ 	.short	0x010a
        /*1162*/ 	.byte	0x3f
	.zero		1


	//   ....[87]....
        /*1164*/ 	.word	0x00019c10
        /*1168*/ 	.word	0x00000002
        /*116c*/ 	.word	0x00028470
        /*1170*/ 	.short	0x010a
        /*1172*/ 	.byte	0x3f
	.zero		1


	//   ....[88]....
        /*1174*/ 	.word	0x00019c60
        /*1178*/ 	.word	0x00000002
        /*117c*/ 	.word	0x00028460
        /*1180*/ 	.short	0x010a
        /*1182*/ 	.byte	0x3f
	.zero		1


	//   ....[89]....
        /*1184*/ 	.word	0x00019cb0
        /*1188*/ 	.word	0x00000000
        /*118c*/ 	.word	0x00028420
        /*1190*/ 	.short	0x010a
        /*1192*/ 	.byte	0x3f
	.zero		1


	//   ....[90]....
        /*1194*/ 	.word	0x00019e50
        /*1198*/ 	.word	0x00000006
        /*119c*/ 	.word	0x00000000
        /*11a0*/ 	.short	0x010a
        /*11a2*/ 	.byte	0x3f
	.zero		1


	//   ....[91]....
        /*11a4*/ 	.word	0x00019ea0
        /*11a8*/ 	.word	0x00000007
        /*11ac*/ 	.word	0x00000000
        /*11b0*/ 	.short	0x010a
        /*11b2*/ 	.byte	0x3f
	.zero		1


	//   ....[92]....
        /*11b4*/ 	.word	0x00019ef0
        /*11b8*/ 	.word	0x00000004
        /*11bc*/ 	.word	0x00028460
        /*11c0*/ 	.short	0x010a
        /*11c2*/ 	.byte	0x3f
	.zero		1


	//   ....[93]....
        /*11c4*/ 	.word	0x00019f40
        /*11c8*/ 	.word	0x00000003
        /*11cc*/ 	.word	0x00028460
        /*11d0*/ 	.short	0x010a
        /*11d2*/ 	.byte	0x3f
	.zero		1


	//   ....[94]....
        /*11d4*/ 	.word	0x00019f90
        /*11d8*/ 	.word	0x00000004
        /*11dc*/ 	.word	0x00028480
        /*11e0*/ 	.short	0x010a
        /*11e2*/ 	.byte	0x3f
	.zero		1


	//----- nvinfo : EIATTR_NUM_MBARRIERS
	.align		4
.L_459:
        /*11e4*/ 	.byte	0x03, 0x38
        /*11e6*/ 	.short	0x0016


	//----- nvinfo : EIATTR_EXIT_INSTR_OFFSETS
	.align		4
        /*11e8*/ 	.byte	0x04, 0x1c
        /*11ea*/ 	.short	(.L_461 - .L_460)


	//   ....[0]....
.L_460:
        /*11ec*/ 	.word	0x00000aa0


	//   ....[1]....
        /*11f0*/ 	.word	0x00012020


	//   ....[2]....
        /*11f4*/ 	.word	0x00018ab0


	//----- nvinfo : EIATTR_MAX_THREADS
	.align		4
.L_461:
        /*11f8*/ 	.byte	0x04, 0x05
        /*11fa*/ 	.short	(.L_463 - .L_462)
.L_462:
        /*11fc*/ 	.word	0x00000180
        /*1200*/ 	.word	0x00000001
        /*1204*/ 	.word	0x00000001


	//----- nvinfo : EIATTR_CRS_STACK_SIZE
	.align		4
.L_463:
        /*1208*/ 	.byte	0x04, 0x1e
        /*120a*/ 	.short	(.L_465 - .L_464)
.L_464:
        /*120c*/ 	.word	0x00000000


	//----- nvinfo : EIATTR_CBANK_PARAM_SIZE
	.align		4
.L_465:
        /*1210*/ 	.byte	0x03, 0x19
        /*1212*/ 	.short	0x0af0


	//----- nvinfo : EIATTR_PARAM_CBANK
	.align		4
        /*1214*/ 	.byte	0x04, 0x0a
        /*1216*/ 	.short	(.L_467 - .L_466)
	.align		4
.L_466:
        /*1218*/ 	.word	index@(.nv.constant0._ZN7cutlass13device_kernelIN5flash11enable_sm90INS1_16FlashAttnFwdSm90INS1_25CollectiveMainloopFwdSm90ILi2EN4cute5tupleIJNS5_1CILi1EEES8_S8_EEENS6_IJNS7_ILi128EEENS7_ILi64EEENS7_ILi256EEEEEELi256ENS_12float_e4m3_tEfNS_4arch4Sm90ELb0ELb1ELb0ELb1ELb0ELb0ELb0ELb1ELb1ELb1ELb1ELb0EEENS1_21CollectiveEpilogueFwdINS6_IJSA_SC_SB_EEES9_NS_10bfloat16_tESG_Li256ELb1ELb1ELb1ELb1EEENS1_36VarlenDynamicPersistentTileSchedulerILi128ELi64ELi256ELi128ELb1ELb1ELb1ELb1ELb0ELb1EEEEEEEEEvNT_6ParamsE)
        /*121c*/ 	.short	0x0210
        /*121e*/ 	.short	0x0af0


	//----- nvinfo : EIATTR_SW_WAR
	.align		4
.L_467:
        /*1220*/ 	.byte	0x04, 0x36
        /*1222*/ 	.short	(.L_469 - .L_468)
.L_468:
        /*1224*/ 	.word	0x00000008
.L_469:


//--------------------- .nv.info._ZN7cutlass13device_kernelIN5flash11enable_sm90INS1_16FlashAttnFwdSm90INS1_25CollectiveMainloopFwdSm90ILi2EN4cute5tupleIJNS5_1CILi1EEES8_S8_EEENS6_IJNS7_ILi128EEENS7_ILi64EEENS7_ILi256EEEEEELi256ENS_12float_e4m3_tEfNS_4arch4Sm90ELb0ELb1ELb0ELb1ELb0ELb1ELb0ELb1ELb1ELb1ELb1ELb0EEENS1_21CollectiveEpilogueFwdINS6_IJSA_SC_SB_EEES9_NS_10bfloat16_tESG_Li256ELb1ELb1ELb1ELb1EEENS1_36VarlenDynamicPersistentTileSchedulerILi128ELi64ELi256ELi128ELb1ELb1ELb1ELb1ELb0ELb1EEEEEEEEEvNT_6ParamsE --------------------------
	.section	.nv.info._ZN7cutlass13device_kernelIN5flash11enable_sm90INS1_16FlashAttnFwdSm90INS1_25CollectiveMainloopFwdSm90ILi2EN4cute5tupleIJNS5_1CILi1EEES8_S8_EEENS6_IJNS7_ILi128EEENS7_ILi64EEENS7_ILi256EEEEEELi256ENS_12float_e4m3_tEfNS_4arch4Sm90ELb0ELb1ELb0ELb1ELb0ELb1ELb0ELb1ELb1ELb1ELb1ELb0EEENS1_21CollectiveEpilogueFwdINS6_IJSA_SC_SB_EEES9_NS_10bfloat16_tESG_Li256ELb1ELb1ELb1ELb1EEENS1_36VarlenDynamicPersistentTileSchedulerILi128ELi64ELi256ELi128ELb1ELb1ELb1ELb1ELb0ELb1EEEEEEEEEvNT_6ParamsE,"",@"SHT_CUDA_INFO"
	.sectionflags	@""
	.align	4


	//----- nvinfo : EIATTR_CUDA_API_VERSION
	.align		4
        /*0000*/ 	.byte	0x04, 0x37
        /*0002*/ 	.short	(.L_471 - .L_470)
.L_470:
        /*0004*/ 	.word	0x00000082


	//----- nvinfo : EIATTR_KPARAM_INFO
	.align		4
.L_471:
        /*0008*/ 	.byte	0x04, 0x17
        /*000a*/ 	.short	(.L_473 - .L_472)
.L_472:
        /*000c*/ 	.word	0x00000000
        /*0010*/ 	.short	0x0000
        /*0012*/ 	.short	0x0070
        /*0014*/ 	.byte	0x00, 0xf0, 0x01, 0x2a


	//----- nvinfo : EIATTR_SPARSE_MMA_MASK
	.align		4
.L_473:
        /*0018*/ 	.byte	0x03, 0x50
        /*001a*/ 	.short	0x0000


	//----- nvinfo : EIATTR_MAXREG_COUNT
	.align		4
        /*001c*/ 	.byte	0x03, 0x1b
        /*001e*/ 	.short	0x00a8


	//----- nvinfo : EIATTR_NUM_BARRIERS
	.align		4
        /*0020*/ 	.byte	0x02, 0x4c
        /*0022*/ 	.byte	0x10
	.zero		1


	//----- nvinfo : EIATTR_EXTERNS
	.align		4
        /*0024*/ 	.byte	0x04, 0x0f
        /*0026*/ 	.short	(.L_475 - .L_474)


	//   ....[0]....
	.align		4
.L_474:
        /*0028*/ 	.word	index@(__assertfail)


	//----- nvinfo : EIATTR_ANNOTATIONS
	.align		4
.L_475:
        /*002c*/ 	.byte	0x04, 0x55
        /*002e*/ 	.short	(.L_477 - .L_476)


	//   ....[0]....
.L_476:
        /* <DEDUP_REMOVED lines=116> */


	//----- nvinfo : EIATTR_MERCURY_ISA_VERSION
	.align		4
.L_477:
        /*0760*/ 	.byte	0x03, 0x5f
        /*0762*/ 	.short	0x0101


	//----- nvinfo : EIATTR_UNUSED_LOAD_BYTE_OFFSET
	.align		4
        /*0764*/ 	.byte	0x04, 0x44
        /*0766*/ 	.short	(.L_479 - .L_478)


	//   ....[0]....
.L_478:
        /*0768*/ 	.word	0x00000ae0
        /*076c*/ 	.word	0x0000fff0


	//   ....[1]....
        /*0770*/ 	.word	0x0001c100
        /*0774*/ 	.word	0x0000fff0


	//----- nvinfo : EIATTR_INT_WARP_WIDE_INSTR_OFFSETS
	.align		4
.L_479:
        /*0778*/ 	.byte	0x04, 0x31
        /*077a*/ 	.short	(.L_481 - .L_480)


	//   ....[0]....
.L_480:
        /*077c*/ 	.word	0x00000190


	//   ....[1]....
        /*0780*/ 	.word	0x000001d0


	//   ....[2]....
        /*0784*/ 	.word	0x00000240


	//   ....[3]....
        /*0788*/ 	.word	0x00026850


	//   ....[4]....
        /*078c*/ 	.word	0x000268b0


	//   ....[5]....
        /*0790*/ 	.word	0x00029550


	//   ....[6]....
        /*0794*/ 	.word	0x000295b0


	//----- nvinfo : EIATTR_COOP_GROUP_MASK_REGIDS
	.align		4
.L_481:
        /*0798*/ 	.byte	0x04, 0x29
        /*079a*/ 	.short	(.L_483 - .L_482)


	//   ....[0]....
.L_482:
        /*079c*/ 	.word	0xffffffff


	//   ....[1]....
        /*07a0*/ 	.word	0xffffffff


	//   ....[2]....
        /*07a4*/ 	.word	0xffffffff


	//   ....[3]....
        /*07a8*/ 	.word	0xffffffff


	//   ....[4]....
        /*07ac*/ 	.word	0xffffffff


	//   ....[5]....
        /*07b0*/ 	.word	0xffffffff


	//   ....[6]....
        /*07b4*/ 	.word	0xffffffff


	//   ....[7]....
        /*07b8*/ 	.word	0xffffffff


	//   ....[8]....
        /*07bc*/ 	.word	0xffffffff


	//   ....[9]....
        /*07c0*/ 	.word	0xffffffff


	//   ....[10]....
        /*07c4*/ 	.word	0xffffffff


	//   ....[11]....
        /*07c8*/ 	.word	0xffffffff


	//   ....[12]....
        /*07cc*/ 	.word	0xffffffff


	//   ....[13]....
        /*07d0*/ 	.word	0xffffffff


	//   ....[14]....
        /*07d4*/ 	.word	0xffffffff


	//   ....[15]....
        /*07d8*/ 	.word	0xffffffff


	//   ....[16]....
        /*07dc*/ 	.word	0xffffffff


	//   ....[17]....
        /*07e0*/ 	.word	0xffffffff


	//   ....[18]....
        /*07e4*/ 	.word	0xffffffff


	//   ....[19]....
        /*07e8*/ 	.word	0xffffffff


	//   ....[20]....
        /*07ec*/ 	.word	0xffffffff


	//   ....[21]....
        /*07f0*/ 	.word	0xffffffff


	//   ....[22]....
        /*07f4*/ 	.word	0xffffffff


	//   ....[23]....
        /*07f8*/ 	.word	0xffffffff


	//   ....[24]....
        /*07fc*/ 	.word	0xffffffff


	//   ....[25]....
        /*0800*/ 	.word	0xffffffff


	//   ....[26]....
        /*0804*/ 	.word	0xffffffff


	//   ....[27]....
        /*0808*/ 	.word	0xffffffff


	//   ....[28]....
        /*080c*/ 	.word	0xffffffff


	//   ....[29]....
        /*0810*/ 	.word	0xffffffff


	//   ....[30]....
        /*0814*/ 	.word	0xffffffff


	//   ....[31]....
        /*0818*/ 	.word	0xffffffff


	//   ....[32]....
        /*081c*/ 	.word	0xffffffff


	//   ....[33]....
        /*0820*/ 	.word	0xffffffff


	//   ....[34]....
        /*0824*/ 	.word	0xffffffff


	//   ....[35]....
        /*0828*/ 	.word	0xffffffff


	//   ....[36]....
        /*082c*/ 	.word	0xffffffff


	//   ....[37]....
        /*0830*/ 	.word	0xffffffff


	//   ....[38]....
        /*0834*/ 	.word	0xffffffff


	//   ....[39]....
        /*0838*/ 	.word	0xffffffff


	//   ....[40]....
        /*083c*/ 	.word	0xffffffff


	//   ....[41]....
        /*0840*/ 	.word	0xffffffff


	//   ....[42]....
        /*0844*/ 	.word	0xffffffff


	//   ....[43]....
        /*0848*/ 	.word	0xffffffff


	//   ....[44]....
        /*084c*/ 	.word	0xffffffff


	//   ....[45]....
        /*0850*/ 	.word	0xffffffff


	//   ....[46]....
        /*0854*/ 	.word	0xffffffff


	//   ....[47]....
        /*0858*/ 	.word	0xffffffff


	//   ....[48]....
        /*085c*/ 	.word	0xffffffff


	//   ....[49]....
        /*0860*/ 	.word	0xffffffff


	//   ....[50]....
        /*0864*/ 	.word	0xffffffff


	//   ....[51]....
        /*0868*/ 	.word	0xffffffff


	//   ....[52]....
        /*086c*/ 	.word	0xffffffff


	//   ....[53]....
        /*0870*/ 	.word	0xffffffff


	//   ....[54]....
        /*0874*/ 	.word	0xffffffff


	//   ....[55]....
        /*0878*/ 	.word	0xffffffff


	//   ....[56]....
        /*087c*/ 	.word	0xffffffff


	//   ....[57]....
        /*0880*/ 	.word	0xffffffff


	//   ....[58]....
        /*0884*/ 	.word	0xffffffff


	//   ....[59]....
        /*0888*/ 	.word	0xffffffff


	//   ....[60]....
        /*088c*/ 	.word	0xffffffff


	//   ....[61]....
        /*0890*/ 	.word	0xffffffff


	//   ....[62]....
        /*0894*/ 	.word	0xffffffff


	//   ....[63]....
        /*0898*/ 	.word	0xffffffff


	//   ....[64]....
        /*089c*/ 	.word	0xffffffff


	//   ....[65]....
        /*08a0*/ 	.word	0xffffffff


	//   ....[66]....
        /*08a4*/ 	.word	0xffffffff


	//   ....[67]....
        /*08a8*/ 	.word	0xffffffff


	//   ....[68]....
        /*08ac*/ 	.word	0xffffffff


	//   ....[69]....
        /*08b0*/ 	.word	0xffffffff


	//   ....[70]....
        /*08b4*/ 	.word	0xffffffff


	//   ....[71]....
        /*08b8*/ 	.word	0xffffffff


	//   ....[72]....
        /*08bc*/ 	.word	0xffffffff


	//   ....[73]....
        /*08c0*/ 	.word	0xffffffff


	//   ....[74]....
        /*08c4*/ 	.word	0xffffffff


	//   ....[75]....
        /*08c8*/ 	.word	0xffffffff


	//   ....[76]....
        /*08cc*/ 	.word	0xffffffff


	//   ....[77]....
        /*08d0*/ 	.word	0xffffffff


	//   ....[78]....
        /*08d4*/ 	.word	0xffffffff


	//   ....[79]....
        /*08d8*/ 	.word	0xffffffff


	//   ....[80]....
        /*08dc*/ 	.word	0xffffffff


	//   ....[81]....
        /*08e0*/ 	.word	0xffffffff


	//   ....[82]....
        /*08e4*/ 	.word	0xffffffff


	//   ....[83]....
        /*08e8*/ 	.word	0xffffffff


	//   ....[84]....
        /*08ec*/ 	.word	0xffffffff


	//   ....[85]....
        /*08f0*/ 	.word	0xffffffff


	//   ....[86]....
        /*08f4*/ 	.word	0xffffffff


	//   ....[87]....
        /*08f8*/ 	.word	0xffffffff


	//   ....[88]....
        /*08fc*/ 	.word	0xffffffff


	//   ....[89]....
        /*0900*/ 	.word	0xffffffff


	//   ....[90]....
        /*0904*/ 	.word	0xffffffff


	//   ....[91]....
        /*0908*/ 	.word	0xffffffff


	//   ....[92]....
        /*090c*/ 	.word	0xffffffff


	//   ....[93]....
        /*0910*/ 	.word	0xffffffff


	//   ....[94]....
        /*0914*/ 	.word	0xffffffff


	//   ....[95]....
        /*0918*/ 	.word	0xffffffff


	//   ....[96]....
        /*091c*/ 	.word	0xffffffff


	//   ....[97]....
        /*0920*/ 	.word	0xffffffff


	//   ....[98]....
        /*0924*/ 	.word	0xffffffff


	//   ....[99]....
        /*0928*/ 	.word	0xffffffff


	//   ....[100]....
        /*092c*/ 	.word	0xffffffff


	//   ....[101]....
        /*0930*/ 	.word	0xffffffff


	//   ....[102]....
        /*0934*/ 	.word	0xffffffff


	//   ....[103]....
        /*0938*/ 	.word	0xffffffff


	//   ....[104]....
        /*093c*/ 	.word	0xffffffff


	//   ....[105]....
        /*0940*/ 	.word	0xffffffff


	//   ....[106]....
        /*0944*/ 	.word	0xffffffff


	//   ....[107]....
        /*0948*/ 	.word	0xffffffff


	//   ....[108]....
        /*094c*/ 	.word	0xffffffff


	//   ....[109]....
        /*0950*/ 	.word	0xffffffff


	//   ....[110]....
        /*0954*/ 	.word	0xffffffff


	//   ....[111]....
        /*0958*/ 	.word	0xffffffff


	//   ....[112]....
        /*095c*/ 	.word	0xffffffff


	//   ....[113]....
        /*0960*/ 	.word	0xffffffff


	//   ....[114]....
        /*0964*/ 	.word	0xffffffff


	//   ....[115]....
        /*0968*/ 	.word	0xffffffff


	//   ....[116]....
        /*096c*/ 	.word	0xffffffff


	//   ....[117]....
        /*0970*/ 	.word	0xffffffff


	//   ....[118]....
        /*0974*/ 	.word	0xffffffff


	//   ....[119]....
        /*0978*/ 	.word	0xffffffff


	//   ....[120]....
        /*097c*/ 	.word	0xffffffff


	//   ....[121]....
        /*0980*/ 	.word	0xffffffff


	//   ....[122]....
        /*0984*/ 	.word	0xffffffff


	//   ....[123]....
        /*0988*/ 	.word	0xffffffff


	//   ....[124]....
        /*098c*/ 	.word	0xffffffff


	//   ....[125]....
        /*0990*/ 	.word	0xffffffff


	//   ....[126]....
        /*0994*/ 	.word	0xffffffff


	//   ....[127]....
        /*0998*/ 	.word	0xffffffff


	//   ....[128]....
        /*099c*/ 	.word	0xffffffff


	//   ....[129]....
        /*09a0*/ 	.word	0xffffffff


	//   ....[130]....
        /*09a4*/ 	.word	0xffffffff


	//   ....[131]....
        /*09a8*/ 	.word	0xffffffff


	//   ....[132]....
        /*09ac*/ 	.word	0xffffffff


	//   ....[133]....
        /*09b0*/ 	.word	0xffffffff


	//   ....[134]....
        /*09b4*/ 	.word	0xffffffff


	//   ....[135]....
        /*09b8*/ 	.word	0xffffffff


	//   ....[136]....
        /*09bc*/ 	.word	0xffffffff


	//   ....[137]....
        /*09c0*/ 	.word	0xffffffff


	//   ....[138]....
        /*09c4*/ 	.word	0xffffffff


	//   ....[139]....
        /*09c8*/ 	.word	0xffffffff


	//   ....[140]....
        /*09cc*/ 	.word	0xffffffff


	//   ....[141]....
        /*09d0*/ 	.word	0xffffffff


	//   ....[142]....
        /*09d4*/ 	.word	0xffffffff


	//   ....[143]....
        /*09d8*/ 	.word	0xffffffff


	//   ....[144]....
        /*09dc*/ 	.word	0xffffffff


	//   ....[145]....
        /*09e0*/ 	.word	0xffffffff


	//   ....[146]....
        /*09e4*/ 	.word	0xffffffff


	//   ....[147]....
        /*09e8*/ 	.word	0xffffffff


	//   ....[148]....
        /*09ec*/ 	.word	0xffffffff


	//   ....[149]....
        /*09f0*/ 	.word	0xffffffff


	//   ....[150]....
        /*09f4*/ 	.word	0xffffffff


	//   ....[151]....
        /*09f8*/ 	.word	0xffffffff


	//   ....[152]....
        /*09fc*/ 	.word	0xffffffff


	//   ....[153]....
        /*0a00*/ 	.word	0xffffffff


	//   ....[154]....
        /*0a04*/ 	.word	0xffffffff


	//   ....[155]....
        /*0a08*/ 	.word	0xffffffff


	//   ....[156]....
        /*0a0c*/ 	.word	0xffffffff


	//   ....[157]....
        /*0a10*/ 	.word	0xffffffff


	//   ....[158]....
        /*0a14*/ 	.word	0xffffffff


	//   ....[159]....
        /*0a18*/ 	.word	0xffffffff


	//   ....[160]....
        /*0a1c*/ 	.word	0xffffffff


	//   ....[161]....
        /*0a20*/ 	.word	0xffffffff


	//   ....[162]....
        /*0a24*/ 	.word	0xffffffff


	//   ....[163]....
        /*0a28*/ 	.word	0xffffffff


	//   ....[164]....
        /*0a2c*/ 	.word	0xffffffff


	//   ....[165]....
        /*0a30*/ 	.word	0xffffffff


	//   ....[166]....
        /*0a34*/ 	.word	0xffffffff


	//   ....[167]....
        /*0a38*/ 	.word	0xffffffff


	//   ....[168]....
        /*0a3c*/ 	.word	0xffffffff


	//   ....[169]....
        /*0a40*/ 	.word	0xffffffff


	//   ....[170]....
        /*0a44*/ 	.word	0xffffffff


	//   ....[171]....
        /*0a48*/ 	.word	0xffffffff


	//   ....[172]....
        /*0a4c*/ 	.word	0xffffffff


	//   ....[173]....
        /*0a50*/ 	.word	0xffffffff


	//   ....[174]....
        /*0a54*/ 	.word	0xffffffff


	//   ....[175]....
        /*0a58*/ 	.word	0xffffffff


	//   ....[176]....
        /*0a5c*/ 	.word	0xffffffff


	//   ....[177]....
        /*0a60*/ 	.word	0xffffffff


	//   ....[178]....
        /*0a64*/ 	.word	0xffffffff


	//   ....[179]....
        /*0a68*/ 	.word	0xffffffff


	//   ....[180]....
        /*0a6c*/ 	.word	0xffffffff


	//   ....[181]....
        /*0a70*/ 	.word	0xffffffff


	//   ....[182]....
        /*0a74*/ 	.word	0xffffffff


	//   ....[183]....
        /*0a78*/ 	.word	0xffffffff


	//   ....[184]....
        /*0a7c*/ 	.word	0xffffffff


	//   ....[185]....
        /*0a80*/ 	.word	0xffffffff


	//   ....[186]....
        /*0a84*/ 	.word	0xffffffff


	//   ....[187]....
        /*0a88*/ 	.word	0xffffffff


	//   ....[188]....
        /*0a8c*/ 	.word	0xffffffff


	//   ....[189]....
        /*0a90*/ 	.word	0xffffffff


	//   ....[190]....
        /*0a94*/ 	.word	0xffffffff


	//   ....[191]....
        /*0a98*/ 	.word	0xffffffff


	//   ....[192]....
        /*0a9c*/ 	.word	0xffffffff


	//   ....[193]....
        /*0aa0*/ 	.word	0xffffffff


	//   ....[194]....
        /*0aa4*/ 	.word	0xffffffff


	//   ....[195]....
        /*0aa8*/ 	.word	0xffffffff


	//   ....[196]....
        /*0aac*/ 	.word	0xffffffff


	//   ....[197]....
        /*0ab0*/ 	.word	0xffffffff


	//   ....[198]....
        /*0ab4*/ 	.word	0xffffffff


	//   ....[199]....
        /*0ab8*/ 	.word	0xffffffff


	//   ....[200]....
        /*0abc*/ 	.word	0xffffffff


	//   ....[201]....
        /*0ac0*/ 	.word	0xffffffff


	//   ....[202]....
        /*0ac4*/ 	.word	0xffffffff


	//   ....[203]....
        /*0ac8*/ 	.word	0xffffffff


	//   ....[204]....
        /*0acc*/ 	.word	0xffffffff


	//   ....[205]....
        /*0ad0*/ 	.word	0xffffffff


	//   ....[206]....
        /*0ad4*/ 	.word	0xffffffff


	//   ....[207]....
        /*0ad8*/ 	.word	0xffffffff


	//   ....[208]....
        /*0adc*/ 	.word	0xffffffff


	//   ....[209]....
        /*0ae0*/ 	.word	0xffffffff


	//   ....[210]....
        /*0ae4*/ 	.word	0xffffffff


	//   ....[211]....
        /*0ae8*/ 	.word	0xffffffff


	//   ....[212]....
        /*0aec*/ 	.word	0xffffffff


	//   ....[213]....
        /*0af0*/ 	.word	0xffffffff


	//   ....[214]....
        /*0af4*/ 	.word	0xffffffff


	//   ....[215]....
        /*0af8*/ 	.word	0xffffffff


	//   ....[216]....
        /*0afc*/ 	.word	0xffffffff


	//   ....[217]....
        /*0b00*/ 	.word	0xffffffff


	//   ....[218]....
        /*0b04*/ 	.word	0xffffffff


	//   ....[219]....
        /*0b08*/ 	.word	0xffffffff


	//   ....[220]....
        /*0b0c*/ 	.word	0xffffffff


	//   ....[221]....
        /*0b10*/ 	.word	0xffffffff


	//   ....[222]....
        /*0b14*/ 	.word	0xffffffff


	//   ....[223]....
        /*0b18*/ 	.word	0xffffffff


	//   ....[224]....
        /*0b1c*/ 	.word	0xffffffff


	//   ....[225]....
        /*0b20*/ 	.word	0xffffffff


	//   ....[226]....
        /*0b24*/ 	.word	0xffffffff


	//   ....[227]....
        /*0b28*/ 	.word	0xffffffff


	//   ....[228]....
        /*0b2c*/ 	.word	0xffffffff


	//   ....[229]....
        /*0b30*/ 	.word	0xffffffff


	//   ....[230]....
        /*0b34*/ 	.word	0xffffffff


	//   ....[231]....
        /*0b38*/ 	.word	0xffffffff


	//   ....[232]....
        /*0b3c*/ 	.word	0xffffffff


	//   ....[233]....
        /*0b40*/ 	.word	0xffffffff


	//   ....[234]....
        /*0b44*/ 	.word	0xffffffff


	//   ....[235]....
        /*0b48*/ 	.word	0xffffffff


	//   ....[236]....
        /*0b4c*/ 	.word	0xffffffff


	//   ....[237]....
        /*0b50*/ 	.word	0xffffffff


	//   ....[238]....
        /*0b54*/ 	.word	0xffffffff


	//   ....[239]....
        /*0b58*/ 	.word	0xffffffff


	//   ....[240]....
        /*0b5c*/ 	.word	0xffffffff


	//   ....[241]....
        /*0b60*/ 	.word	0xffffffff


	//   ....[242]....
        /*0b64*/ 	.word	0xffffffff


	//   ....[243]....
        /*0b68*/ 	.word	0xffffffff


	//   ....[244]....
        /*0b6c*/ 	.word	0xffffffff


	//   ....[245]....
        /*0b70*/ 	.word	0xffffffff


	//   ....[246]....
        /*0b74*/ 	.word	0xffffffff


	//   ....[247]....
        /*0b78*/ 	.word	0xffffffff


	//   ....[248]....
        /*0b7c*/ 	.word	0xffffffff


	//   ....[249]....
        /*0b80*/ 	.word	0xffffffff


	//   ....[250]....
        /*0b84*/ 	.word	0xffffffff


	//   ....[251]....
        /*0b88*/ 	.word	0xffffffff


	//   ....[252]....
        /*0b8c*/ 	.word	0xffffffff


	//   ....[253]....
        /*0b90*/ 	.word	0xffffffff


	//   ....[254]....
        /*0b94*/ 	.word	0xffffffff


	//   ....[255]....
        /*0b98*/ 	.word	0xffffffff


	//   ....[0]....
        /*0b9c*/ 	.word	0xffffffff


	//   ....[1]....
        /*0ba0*/ 	.word	0xffffffff


	//   ....[2]....
        /*0ba4*/ 	.word	0xffffffff


	//   ....[3]....
        /*0ba8*/ 	.word	0xffffffff


	//   ....[4]....
        /*0bac*/ 	.word	0xffffffff


	//   ....[5]....
        /*0bb0*/ 	.word	0xffffffff


	//   ....[6]....
        /*0bb4*/ 	.word	0xffffffff


	//   ....[7]....
        /*0bb8*/ 	.word	0xffffffff


	//   ....[8]....
        /*0bbc*/ 	.word	0xffffffff


	//   ....[9]....
        /*0bc0*/ 	.word	0xffffffff


	//   ....[10]....
        /*0bc4*/ 	.word	0xffffffff


	//   ....[11]....
        /*0bc8*/ 	.word	0xffffffff


	//   ....[12]....
        /*0bcc*/ 	.word	0xffffffff


	//   ....[13]....
        /*0bd0*/ 	.word	0xffffffff


	//   ....[14]....
        /*0bd4*/ 	.word	0xffffffff


	//   ....[15]....
        /*0bd8*/ 	.word	0xffffffff


	//   ....[16]....
        /*0bdc*/ 	.word	0x0500000f


	//   ....[17]....
        /*0be0*/ 	.word	0x0500000f


	//   ....[18]....
        /*0be4*/ 	.word	0x0500000f


	//   ....[19]....
        /*0be8*/ 	.word	0x0500000f


	//   ....[20]....
        /*0bec*/ 	.word	0x0500000f


	//   ....[21]....
        /*0bf0*/ 	.word	0x0500000f


	//   ....[22]....
        /*0bf4*/ 	.word	0x0500000f


	//   ....[23]....
        /*0bf8*/ 	.word	0x0500000f


	//   ....[24]....
        /*0bfc*/ 	.word	0x0500000f


	//   ....[25]....
        /*0c00*/ 	.word	0x0500000f


	//   ....[26]....
        /*0c04*/ 	.word	0x0500000f


	//   ....[27]....
        /*0c08*/ 	.word	0x0500000f


	//   ....[28]....
        /*0c0c*/ 	.word	0x0500000f


	//   ....[29]....
        /*0c10*/ 	.word	0x0500000f


	//   ....[30]....
        /*0c14*/ 	.word	0x0500000f


	//   ....[31]....
        /*0c18*/ 	.word	0x0500000f


	//   ....[32]....
        /*0c1c*/ 	.word	0x0500000f


	//   ....[33]....
        /*0c20*/ 	.word	0x0500000f


	//   ....[34]....
        /*0c24*/ 	.word	0x0500000f


	//   ....[35]....
        /*0c28*/ 	.word	0x0500000f


	//   ....[36]....
        /*0c2c*/ 	.word	0x0500000f


	//   ....[37]....
        /*0c30*/ 	.word	0x0500000f


	//   ....[38]....
        /*0c34*/ 	.word	0x0500000f


	//   ....[39]....
        /*0c38*/ 	.word	0x0500000f


	//   ....[40]....
        /*0c3c*/ 	.word	0x0500000f


	//   ....[41]....
        /*0c40*/ 	.word	0x0500000f


	//   ....[42]....
        /*0c44*/ 	.word	0x0500000f


	//   ....[43]....
        /*0c48*/ 	.word	0x0500000f


	//   ....[44]....
        /*0c4c*/ 	.word	0x0500000f


	//   ....[45]....
        /*0c50*/ 	.word	0x0500000f


	//   ....[46]....
        /*0c54*/ 	.word	0x0500000f


	//   ....[47]....
        /*0c58*/ 	.word	0x0500000f


	//   ....[48]....
        /*0c5c*/ 	.word	0x0500000f


	//   ....[49]....
        /*0c60*/ 	.word	0x0500000f


	//   ....[50]....
        /*0c64*/ 	.word	0x0500000f


	//   ....[51]....
        /*0c68*/ 	.word	0x0500000f


	//   ....[52]....
        /*0c6c*/ 	.word	0x0500000f


	//   ....[53]....
        /*0c70*/ 	.word	0x0500000f


	//   ....[54]....
        /*0c74*/ 	.word	0x0500000f


	//   ....[55]....
        /*0c78*/ 	.word	0x0500000f


	//   ....[56]....
        /*0c7c*/ 	.word	0x0500000f


	//   ....[57]....
        /*0c80*/ 	.word	0x0500000f


	//   ....[58]....
        /*0c84*/ 	.word	0x0500000f


	//   ....[59]....
        /*0c88*/ 	.word	0x0500000f


	//   ....[60]....
        /*0c8c*/ 	.word	0x0500000f


	//   ....[61]....
        /*0c90*/ 	.word	0x0500000f


	//   ....[62]....
        /*0c94*/ 	.word	0x0500000f


	//   ....[63]....
        /*0c98*/ 	.word	0x0500000f


	//   ....[64]....
        /*0c9c*/ 	.word	0x0500000f


	//   ....[65]....
        /*0ca0*/ 	.word	0x0500000f


	//   ....[66]....
        /*0ca4*/ 	.word	0x0500000f


	//   ....[67]....
        /*0ca8*/ 	.word	0x0500000f


	//   ....[68]....
        /*0cac*/ 	.word	0x0500000f


	//   ....[69]....
        /*0cb0*/ 	.word	0x0500000f


	//   ....[70]....
        /*0cb4*/ 	.word	0x0500000f


	//   ....[71]....
        /*0cb8*/ 	.word	0x0500000f


	//   ....[72]....
        /*0cbc*/ 	.word	0x0500000f


	//   ....[73]....
        /*0cc0*/ 	.word	0x0500000f


	//   ....[74]....
        /*0cc4*/ 	.word	0x0500000f


	//   ....[75]....
        /*0cc8*/ 	.word	0x0500000f


	//   ....[76]....
        /*0ccc*/ 	.word	0x0500000f


	//   ....[77]....
        /*0cd0*/ 	.word	0x0500000f


	//   ....[78]....
        /*0cd4*/ 	.word	0x0500000f


	//   ....[79]....
        /*0cd8*/ 	.word	0x0500000f


	//   ....[80]....
        /*0cdc*/ 	.word	0x0500000f


	//   ....[81]....
        /*0ce0*/ 	.word	0x0500000f


	//   ....[82]....
        /*0ce4*/ 	.word	0x0500000f


	//   ....[83]....
        /*0ce8*/ 	.word	0x0500000f


	//   ....[84]....
        /*0cec*/ 	.word	0x0500000f


	//   ....[85]....
        /*0cf0*/ 	.word	0x0500000f


	//   ....[86]....
        /*0cf4*/ 	.word	0x0500000f


	//   ....[87]....
        /*0cf8*/ 	.word	0x0500000f


	//   ....[88]....
        /*0cfc*/ 	.word	0x0500000f


	//   ....[89]....
        /*0d00*/ 	.word	0x0500000f


	//   ....[90]....
        /*0d04*/ 	.word	0x0500000f


	//   ....[91]....
        /*0d08*/ 	.word	0x0500000f


	//   ....[92]....
        /*0d0c*/ 	.word	0x0500000f


	//   ....[93]....
        /*0d10*/ 	.word	0x0500000f


	//   ....[94]....
        /*0d14*/ 	.word	0x0500000f


	//   ....[95]....
        /*0d18*/ 	.word	0x0500000f


	//   ....[96]....
        /*0d1c*/ 	.word	0x0500000f


	//   ....[97]....
        /*0d20*/ 	.word	0x0500000f


	//   ....[98]....
        /*0d24*/ 	.word	0x0500000f


	//   ....[99]....
        /*0d28*/ 	.word	0x0500000f


	//   ....[100]....
        /*0d2c*/ 	.word	0x0500000f


	//   ....[101]....
        /*0d30*/ 	.word	0x0500000f


	//   ....[102]....
        /*0d34*/ 	.word	0x0500000f


	//   ....[103]....
        /*0d38*/ 	.word	0x0500000f


	//   ....[104]....
        /*0d3c*/ 	.word	0x0500000f


	//   ....[105]....
        /*0d40*/ 	.word	0x0500000f


	//   ....[106]....
        /*0d44*/ 	.word	0x0500000f


	//   ....[107]....
        /*0d48*/ 	.word	0x0500000f


	//   ....[108]....
        /*0d4c*/ 	.word	0x0500000f


	//   ....[109]....
        /*0d50*/ 	.word	0x0500000f


	//   ....[110]....
        /*0d54*/ 	.word	0x0500000f


	//   ....[111]....
        /*0d58*/ 	.word	0x0500000f


	//   ....[112]....
        /*0d5c*/ 	.word	0x0500000f


	//   ....[113]....
        /*0d60*/ 	.word	0x0500000f


	//   ....[114]....
        /*0d64*/ 	.word	0x0500000f


	//   ....[115]....
        /*0d68*/ 	.word	0x0500000f


	//   ....[116]....
        /*0d6c*/ 	.word	0x0500000f


	//   ....[117]....
        /*0d70*/ 	.word	0x0500000f


	//   ....[118]....
        /*0d74*/ 	.word	0x0500000f


	//   ....[119]....
        /*0d78*/ 	.word	0x0500000f


	//   ....[120]....
        /*0d7c*/ 	.word	0x0500000f


	//   ....[121]....
        /*0d80*/ 	.word	0x0500000f


	//   ....[122]....
        /*0d84*/ 	.word	0x0500000f


	//   ....[123]....
        /*0d88*/ 	.word	0x0500000f


	//   ....[124]....
        /*0d8c*/ 	.word	0x0500000f


	//   ....[125]....
        /*0d90*/ 	.word	0x0500000f


	//   ....[126]....
        /*0d94*/ 	.word	0x0500000f


	//   ....[127]....
        /*0d98*/ 	.word	0x0500000f


	//   ....[128]....
        /*0d9c*/ 	.word	0x0500000f


	//   ....[129]....
        /*0da0*/ 	.word	0x0500000f


	//   ....[130]....
        /*0da4*/ 	.word	0x0500000f


	//   ....[131]....
        /*0da8*/ 	.word	0x0500000f


	//   ....[132]....
        /*0dac*/ 	.word	0x0500000f


	//   ....[133]....
        /*0db0*/ 	.word	0x0500000f


	//   ....[134]....
        /*0db4*/ 	.word	0x0500000f


	//   ....[135]....
        /*0db8*/ 	.word	0x0500000f


	//   ....[136]....
        /*0dbc*/ 	.word	0x0500000f


	//   ....[137]....
        /*0dc0*/ 	.word	0x0500000f


	//   ....[138]....
        /*0dc4*/ 	.word	0x0500000f


	//   ....[139]....
        /*0dc8*/ 	.word	0x0500000f


	//   ....[140]....
        /*0dcc*/ 	.word	0x0500000f


	//   ....[141]....
        /*0dd0*/ 	.word	0x0500000f


	//   ....[142]....
        /*0dd4*/ 	.word	0x0500000f


	//   ....[143]....
        /*0dd8*/ 	.word	0x0500000f


	//   ....[144]....
        /*0ddc*/ 	.word	0x0500000f


	//   ....[145]....
        /*0de0*/ 	.word	0x0500000f


	//   ....[146]....
        /*0de4*/ 	.word	0x0500000f


	//   ....[147]....
        /*0de8*/ 	.word	0x0500000f


	//   ....[148]....
        /*0dec*/ 	.word	0x0500000f


	//   ....[149]....
        /*0df0*/ 	.word	0x0500000f


	//   ....[150]....
        /*0df4*/ 	.word	0x0500000f


	//   ....[151]....
        /*0df8*/ 	.word	0x0500000f


	//   ....[152]....
        /*0dfc*/ 	.word	0x0500000f


	//   ....[153]....
        /*0e00*/ 	.word	0x0500000f


	//   ....[154]....
        /*0e04*/ 	.word	0x0500000f


	//   ....[155]....
        /*0e08*/ 	.word	0x0500000f


	//   ....[156]....
        /*0e0c*/ 	.word	0x0500000f


	//   ....[157]....
        /*0e10*/ 	.word	0x0500000f


	//   ....[158]....
        /*0e14*/ 	.word	0x0500000f


	//   ....[159]....
        /*0e18*/ 	.word	0x0500000f


	//   ....[160]....
        /*0e1c*/ 	.word	0x0500000f


	//   ....[161]....
        /*0e20*/ 	.word	0x0500000f


	//   ....[162]....
        /*0e24*/ 	.word	0x0500000f


	//   ....[163]....
        /*0e28*/ 	.word	0x0500000f


	//   ....[164]....
        /*0e2c*/ 	.word	0x0500000f


	//   ....[165]....
        /*0e30*/ 	.word	0x0500000f


	//   ....[166]....
        /*0e34*/ 	.word	0x0500000f


	//   ....[167]....
        /*0e38*/ 	.word	0x0500000f


	//   ....[168]....
        /*0e3c*/ 	.word	0x0500000f


	//   ....[169]....
        /*0e40*/ 	.word	0x0500000f


	//   ....[170]....
        /*0e44*/ 	.word	0x0500000f


	//   ....[171]....
        /*0e48*/ 	.word	0x0500000f


	//   ....[172]....
        /*0e4c*/ 	.word	0x0500000f


	//   ....[173]....
        /*0e50*/ 	.word	0x0500000f


	//   ....[174]....
        /*0e54*/ 	.word	0x0500000f


	//   ....[175]....
        /*0e58*/ 	.word	0x0500000f


	//   ....[176]....
        /*0e5c*/ 	.word	0x0500000f


	//   ....[177]....
        /*0e60*/ 	.word	0x0500000f


	//   ....[178]....
        /*0e64*/ 	.word	0x0500000f


	//   ....[179]....
        /*0e68*/ 	.word	0x0500000f


	//   ....[180]....
        /*0e6c*/ 	.word	0x0500000f


	//   ....[181]....
        /*0e70*/ 	.word	0x0500000f


	//   ....[182]....
        /*0e74*/ 	.word	0x0500000f


	//   ....[183]....
        /*0e78*/ 	.word	0x0500000f


	//   ....[184]....
        /*0e7c*/ 	.word	0x0500000f


	//   ....[185]....
        /*0e80*/ 	.word	0x0500000f


	//   ....[186]....
        /*0e84*/ 	.word	0x0500000f


	//   ....[187]....
        /*0e88*/ 	.word	0x0500000f


	//   ....[188]....
        /*0e8c*/ 	.word	0x0500000f


	//   ....[189]....
        /*0e90*/ 	.word	0x0500000f


	//   ....[190]....
        /*0e94*/ 	.word	0x0500000f


	//   ....[191]....
        /*0e98*/ 	.word	0x0500000f


	//   ....[192]....
        /*0e9c*/ 	.word	0x0500000f


	//   ....[193]....
        /*0ea0*/ 	.word	0x0500000f


	//   ....[194]....
        /*0ea4*/ 	.word	0x0500000f


	//   ....[195]....
        /*0ea8*/ 	.word	0x0500000f


	//   ....[196]....
        /*0eac*/ 	.word	0x0500000f


	//   ....[197]....
        /*0eb0*/ 	.word	0x0500000f


	//   ....[198]....
        /*0eb4*/ 	.word	0x0500000f


	//   ....[199]....
        /*0eb8*/ 	.word	0x0500000f


	//   ....[200]....
        /*0ebc*/ 	.word	0x0500000f


	//   ....[201]....
        /*0ec0*/ 	.word	0x0500000f


	//   ....[202]....
        /*0ec4*/ 	.word	0x0500000f


	//   ....[203]....
        /*0ec8*/ 	.word	0x0500000f


	//   ....[204]....
        /*0ecc*/ 	.word	0x0500000f


	//   ....[205]....
        /*0ed0*/ 	.word	0x0500000f


	//   ....[206]....
        /*0ed4*/ 	.word	0x0500000f


	//   ....[207]....
        /*0ed8*/ 	.word	0x0500000f


	//   ....[208]....
        /*0edc*/ 	.word	0x0500000f


	//   ....[209]....
        /*0ee0*/ 	.word	0x0500000f


	//   ....[210]....
        /*0ee4*/ 	.word	0x0500000f


	//   ....[211]....
        /*0ee8*/ 	.word	0x0500000f


	//   ....[212]....
        /*0eec*/ 	.word	0x0500000f


	//   ....[213]....
        /*0ef0*/ 	.word	0x0500000f


	//   ....[214]....
        /*0ef4*/ 	.word	0x0500000f


	//   ....[215]....
        /*0ef8*/ 	.word	0x0500000f


	//   ....[216]....
        /*0efc*/ 	.word	0x0500000f


	//   ....[217]....
        /*0f00*/ 	.word	0x0500000f


	//   ....[218]....
        /*0f04*/ 	.word	0x0500000f


	//   ....[219]....
        /*0f08*/ 	.word	0x0500000f


	//   ....[220]....
        /*0f0c*/ 	.word	0x0500000f


	//   ....[221]....
        /*0f10*/ 	.word	0x0500000f


	//   ....[222]....
        /*0f14*/ 	.word	0x0500000f


	//   ....[223]....
        /*0f18*/ 	.word	0x0500000f


	//   ....[224]....
        /*0f1c*/ 	.word	0x0500000f


	//   ....[225]....
        /*0f20*/ 	.word	0x0500000f


	//   ....[226]....
        /*0f24*/ 	.word	0x0500000f


	//   ....[227]....
        /*0f28*/ 	.word	0x0500000f


	//   ....[228]....
        /*0f2c*/ 	.word	0x0500000f


	//   ....[229]....
        /*0f30*/ 	.word	0x0500000f


	//   ....[230]....
        /*0f34*/ 	.word	0x0500000f


	//   ....[231]....
        /*0f38*/ 	.word	0x0500000f


	//   ....[232]....
        /*0f3c*/ 	.word	0x0500000f


	//   ....[233]....
        /*0f40*/ 	.word	0x0500000f


	//----- nvinfo : EIATTR_COOP_GROUP_INSTR_OFFSETS
	.align		4
.L_483:
        /*0f44*/ 	.byte	0x04, 0x28
        /*0f46*/ 	.short	(.L_485 - .L_484)


	//   ....[0]....
.L_484:
        /*0f48*/ 	.word	0x00000070


	//   ....[1]....
        /*0f4c*/ 	.word	0x000001a0


	//   ....[2]....
        /*0f50*/ 	.word	0x000001f0


	//   ....[3]....
        /*0f54*/ 	.word	0x00000420


	//   ....[4]....
        /*0f58*/ 	.word	0x00000580


	//   ....[5]....
        /*0f5c*/ 	.word	0x000006a0


	//   ....[6]....
        /*0f60*/ 	.word	0x00000800


	//   ....[7]....
        /*0f64*/ 	.word	0x000088d0


	//   ....[8]....
        /*0f68*/ 	.word	0x00008fb0


	//   ....[9]....
        /*0f6c*/ 	.word	0x00008fc0


	//   ....[10]....
        /*0f70*/ 	.word	0x00008fd0


	//   ....[11]....
        /*0f74*/ 	.word	0x00008fe0


	//   ....[12]....
        /*0f78*/ 	.word	0x000091e0


	//   ....[13]....
        /*0f7c*/ 	.word	0x000091f0


	//   ....[14]....
        /*0f80*/ 	.word	0x00009200


	//   ....[15]....
        /*0f84*/ 	.word	0x00009210


	//   ....[16]....
        /*0f88*/ 	.word	0x000093f0


	//   ....[17]....
        /*0f8c*/ 	.word	0x00009400


	//   ....[18]....
        /*0f90*/ 	.word	0x00009410


	//   ....[19]....
        /*0f94*/ 	.word	0x00009420


	//   ....[20]....
        /*0f98*/ 	.word	0x00009620


	//   ....[21]....
        /*0f9c*/ 	.word	0x00009630


	//   ....[22]....
        /*0fa0*/ 	.word	0x00009640


	//   ....[23]....
        /*0fa4*/ 	.word	0x00009650


	//   ....[24]....
        /*0fa8*/ 	.word	0x0000d950


	//   ....[25]....
        /*0fac*/ 	.word	0x0000d970


	//   ....[26]....
        /*0fb0*/ 	.word	0x0000d980


	//   ....[27]....
        /*0fb4*/ 	.word	0x0000d990


	//   ....[28]....
        /*0fb8*/ 	.word	0x0000da30


	//   ....[29]....
        /*0fbc*/ 	.word	0x0000da40


	//   ....[30]....
        /*0fc0*/ 	.word	0x0000da50


	//   ....[31]....
        /*0fc4*/ 	.word	0x0000da60


	//   ....[32]....
        /*0fc8*/ 	.word	0x0000dc80


	//   ....[33]....
        /*0fcc*/ 	.word	0x0000dca0


	//   ....[34]....
        /*0fd0*/ 	.word	0x0000dcc0


	//   ....[35]....
        /*0fd4*/ 	.word	0x0000dcd0


	//   ....[36]....
        /*0fd8*/ 	.word	0x0000dd70


	//   ....[37]....
        /*0fdc*/ 	.word	0x0000dda0


	//   ....[38]....
        /*0fe0*/ 	.word	0x0000ddb0


	//   ....[39]....
        /*0fe4*/ 	.word	0x0000ddc0


	//   ....[40]....
        /*0fe8*/ 	.word	0x000126d0


	//   ....[41]....
        /*0fec*/ 	.word	0x00012a90


	//   ....[42]....
        /*0ff0*/ 	.word	0x00013320


	//   ....[43]....
        /*0ff4*/ 	.word	0x00013430


	//   ....[44]....
        /*0ff8*/ 	.word	0x00013870


	//   ....[45]....
        /*0ffc*/ 	.word	0x000138c0


	//   ....[46]....
        /*1000*/ 	.word	0x00015050


	//   ....[47]....
        /*1004*/ 	.word	0x00015290


	//   ....[48]....
        /*1008*/ 	.word	0x00015c90


	//   ....[49]....
        /*100c*/ 	.word	0x00015cb0


	//   ....[50]....
        /*1010*/ 	.word	0x00015ce0


	//   ....[51]....
        /*1014*/ 	.word	0x00015cf0


	//   ....[52]....
        /*1018*/ 	.word	0x00017a30


	//   ....[53]....
        /*101c*/ 	.word	0x00017a70


	//   ....[54]....
        /*1020*/ 	.word	0x00017a90


	//   ....[55]....
        /*1024*/ 	.word	0x00017ab0


	//   ....[56]....
        /*1028*/ 	.word	0x00019460


	//   ....[57]....
        /*102c*/ 	.word	0x000196e0


	//   ....[58]....
        /*1030*/ 	.word	0x00019da0


	//   ....[59]....
        /*1034*/ 	.word	0x00019e70


	//   ....[60]....
        /*1038*/ 	.word	0x0001a340


	//   ....[61]....
        /*103c*/ 	.word	0x0001a3a0


	//   ....[62]....
        /*1040*/ 	.word	0x0001b580


	//   ....[63]....
        /*1044*/ 	.word	0x0001b590


	//   ....[64]....
        /*1048*/ 	.word	0x0001b5b0


	//   ....[65]....
        /*104c*/ 	.word	0x0001b5d0


	//   ....[66]....
        /*1050*/ 	.word	0x0001c960


	//   ....[67]....
        /*1054*/ 	.word	0x0001c990


	//   ....[68]....
        /*1058*/ 	.word	0x0001c9c0


	//   ....[69]....
        /*105c*/ 	.word	0x0001c9f0


	//   ....[70]....
        /*1060*/ 	.word	0x0001ca20


	//   ....[71]....
        /*1064*/ 	.word	0x0001ca50


	//   ....[72]....
        /*1068*/ 	.word	0x0001ca80


	//   ....[73]....
        /*106c*/ 	.word	0x0001cab0


	//   ....[74]....
        /*1070*/ 	.word	0x0001cae0


	//   ....[75]....
        /*1074*/ 	.word	0x0001cb40


	//   ....[76]....
        /*1078*/ 	.word	0x0001cb70


	//   ....[77]....
        /*107c*/ 	.word	0x0001cba0


	//   ....[78]....
        /*1080*/ 	.word	0x0001cbd0


	//   ....[79]....
        /*1084*/ 	.word	0x0001cc00


	//   ....[80]....
        /*1088*/ 	.word	0x0001cc30


	//   ....[81]....
        /*108c*/ 	.word	0x0001cc60


	//   ....[82]....
        /*1090*/ 	.word	0x0001cc90


	//   ....[83]....
        /*1094*/ 	.word	0x0001ccc0


	//   ....[84]....
        /*1098*/ 	.word	0x0001ccf0


	//   ....[85]....
        /*109c*/ 	.word	0x0001cd20


	//   ....[86]....
        /*10a0*/ 	.word	0x0001cd50


	//   ....[87]....
        /*10a4*/ 	.word	0x0001cd80


	//   ....[88]....
        /*10a8*/ 	.word	0x0001cdb0


	//   ....[89]....
        /*10ac*/ 	.word	0x0001cde0


	//   ....[90]....
        /*10b0*/ 	.word	0x0001ce10


	//   ....[91]....
        /*10b4*/ 	.word	0x0001ce40


	//   ....[92]....
        /*10b8*/ 	.word	0x0001ce70


	//   ....[93]....
        /*10bc*/ 	.word	0x0001cea0


	//   ....[94]....
        /*10c0*/ 	.word	0x0001ced0


	//   ....[95]....
        /*10c4*/ 	.word	0x0001cf00


	//   ....[96]....
        /*10c8*/ 	.word	0x0001cf30


	//   ....[97]....
        /*10cc*/ 	.word	0x0001cf60


	//   ....[98]....
        /*10d0*/ 	.word	0x0001cf90


	//   ....[99]....
        /*10d4*/ 	.word	0x0001cfc0


	//   ....[100]....
        /*10d8*/ 	.word	0x0001cff0


	//   ....[101]....
        /*10dc*/ 	.word	0x0001d020


	//   ....[102]....
        /*10e0*/ 	.word	0x0001d050


	//   ....[103]....
        /*10e4*/ 	.word	0x0001d080


	//   ....[104]....
        /*10e8*/ 	.word	0x0001d0b0


	//   ....[105]....
        /*10ec*/ 	.word	0x0001d0e0


	//   ....[106]....
        /*10f0*/ 	.word	0x0001d110


	//   ....[107]....
        /*10f4*/ 	.word	0x0001d140


	//   ....[108]....
        /*10f8*/ 	.word	0x0001d170


	//   ....[109]....
        /*10fc*/ 	.word	0x0001d1a0


	//   ....[110]....
        /*1100*/ 	.word	0x0001d1d0


	//   ....[111]....
        /*1104*/ 	.word	0x0001d200


	//   ....[112]....
        /*1108*/ 	.word	0x0001d230


	//   ....[113]....
        /*110c*/ 	.word	0x0001d260


	//   ....[114]....
        /*1110*/ 	.word	0x0001d290


	//   ....[115]....
        /*1114*/ 	.word	0x0001d2c0


	//   ....[116]....
        /*1118*/ 	.word	0x0001d2f0


	//   ....[117]....
        /*111c*/ 	.word	0x0001d320


	//   ....[118]....
        /*1120*/ 	.word	0x0001d350


	//   ....[119]....
        /*1124*/ 	.word	0x0001d380


	//   ....[120]....
        /*1128*/ 	.word	0x0001d3b0


	//   ....[121]....
        /*112c*/ 	.word	0x0001d3e0


	//   ....[122]....
        /*1130*/ 	.word	0x0001d410


	//   ....[123]....
        /*1134*/ 	.word	0x0001d440


	//   ....[124]....
        /*1138*/ 	.word	0x0001d470


	//   ....[125]....
        /*113c*/ 	.word	0x0001d4a0


	//   ....[126]....
        /*1140*/ 	.word	0x0001d4d0


	//   ....[127]....
        /*1144*/ 	.word	0x0001d500


	//   ....[128]....
        /*1148*/ 	.word	0x0001d530


	//   ....[129]....
        /*114c*/ 	.word	0x0001d560


	//   ....[130]....
        /*1150*/ 	.word	0x0001d590


	//   ....[131]....
        /*1154*/ 	.word	0x0001d5c0


	//   ....[132]....
        /*1158*/ 	.word	0x0001d5f0


	//   ....[133]....
        /*115c*/ 	.word	0x0001d620


	//   ....[134]....
        /*1160*/ 	.word	0x0001d650


	//   ....[135]....
        /*1164*/ 	.word	0x0001d680


	//   ....[136]....
        /*1168*/ 	.word	0x0001d6b0


	//   ....[137]....
        /*116c*/ 	.word	0x0001d6e0


	//   ....[138]....
        /*1170*/ 	.word	0x0001d710


	//   ....[139]....
        /*1174*/ 	.word	0x0001d740


	//   ....[140]....
        /*1178*/ 	.word	0x0001d770


	//   ....[141]....
        /*117c*/ 	.word	0x0001d7a0


	//   ....[142]....
        /*1180*/ 	.word	0x0001d7d0


	//   ....[143]....
        /*1184*/ 	.word	0x0001d800


	//   ....[144]....
        /*1188*/ 	.word	0x0001d830


	//   ....[145]....
        /*118c*/ 	.word	0x0001d860


	//   ....[146]....
        /*1190*/ 	.word	0x0001d890


	//   ....[147]....
        /*1194*/ 	.word	0x0001d8c0


	//   ....[148]....
        /*1198*/ 	.word	0x0001d8f0


	//   ....[149]....
        /*119c*/ 	.word	0x0001d920


	//   ....[150]....
        /*11a0*/ 	.word	0x0001d950


	//   ....[151]....
        /*11a4*/ 	.word	0x0001d980


	//   ....[152]....
        /*11a8*/ 	.word	0x0001d9b0


	//   ....[153]....
        /*11ac*/ 	.word	0x0001d9e0


	//   ....[154]....
        /*11b0*/ 	.word	0x0001da10


	//   ....[155]....
        /*11b4*/ 	.word	0x0001da40


	//   ....[156]....
        /*11b8*/ 	.word	0x0001da70


	//   ....[157]....
        /*11bc*/ 	.word	0x0001daa0


	//   ....[158]....
        /*11c0*/ 	.word	0x0001dad0


	//   ....[159]....
        /*11c4*/ 	.word	0x0001db00


	//   ....[160]....
        /*11c8*/ 	.word	0x0001db30


	//   ....[161]....
        /*11cc*/ 	.word	0x0001db60


	//   ....[162]....
        /*11d0*/ 	.word	0x0001db90


	//   ....[163]....
        /*11d4*/ 	.word	0x0001dbc0


	//   ....[164]....
        /*11d8*/ 	.word	0x0001dbe0


	//   ....[165]....
        /*11dc*/ 	.word	0x0001dc10


	//   ....[166]....
        /*11e0*/ 	.word	0x0001dc20


	//   ....[167]....
        /*11e4*/ 	.word	0x0001dc50


	//   ....[168]....
        /*11e8*/ 	.word	0x0001dc60


	//   ....[169]....
        /*11ec*/ 	.word	0x0001dc90


	//   ....[170]....
        /*11f0*/ 	.word	0x0001dca0


	//   ....[171]....
        /*11f4*/ 	.word	0x0001dcd0


	//   ....[172]....
        /*11f8*/ 	.word	0x0001dce0


	//   ....[173]....
        /*11fc*/ 	.word	0x0001dd10


	//   ....[174]....
        /*1200*/ 	.word	0x0001dd20


	//   ....[175]....
        /*1204*/ 	.word	0x0001dd50


	//   ....[176]....
        /*1208*/ 	.word	0x0001dd60


	//   ....[177]....
        /*120c*/ 	.word	0x0001dd90


	//   ....[178]....
        /*1210*/ 	.word	0x0001ddc0


	//   ....[179]....
        /*1214*/ 	.word	0x0001ddd0


	//   ....[180]....
        /*1218*/ 	.word	0x0001de00


	//   ....[181]....
        /*121c*/ 	.word	0x0001de10


	//   ....[182]....
        /*1220*/ 	.word	0x0001de40


	//   ....[183]....
        /*1224*/ 	.word	0x0001de50


	//   ....[184]....
        /*1228*/ 	.word	0x0001de80


	//   ....[185]....
        /*122c*/ 	.word	0x0001de90


	//   ....[186]....
        /*1230*/ 	.word	0x0001dec0


	//   ....[187]....
        /*1234*/ 	.word	0x0001ded0


	//   ....[188]....
        /*1238*/ 	.word	0x0001df00


	//   ....[189]....
        /*123c*/ 	.word	0x0001df10


	//   ....[190]....
        /*1240*/ 	.word	0x0001df40


	//   ....[191]....
        /*1244*/ 	.word	0x0001dfc0


	//   ....[192]....
        /*1248*/ 	.word	0x0001dff0


	//   ....[193]....
        /*124c*/ 	.word	0x0001e020


	//   ....[194]....
        /*1250*/ 	.word	0x0001eca0


	//   ....[195]....
        /*1254*/ 	.word	0x0001ecc0


	//   ....[196]....
        /*1258*/ 	.word	0x0001ecd0


	//   ....[197]....
        /*125c*/ 	.word	0x0001ece0


	//   ....[198]....
        /*1260*/ 	.word	0x0001f710


	//   ....[199]....
        /*1264*/ 	.word	0x0001f720


	//   ....[200]....
        /*1268*/ 	.word	0x0001f8a0


	//   ....[201]....
        /*126c*/ 	.word	0x0001f8b0


	//   ....[202]....
        /*1270*/ 	.word	0x0001fa40


	//   ....[203]....
        /*1274*/ 	.word	0x0001fa50


	//   ....[204]....
        /*1278*/ 	.word	0x0001fbe0


	//   ....[205]....
        /*127c*/ 	.word	0x0001fbf0


	//   ....[206]....
        /*1280*/ 	.word	0x00020020


	//   ....[207]....
        /*1284*/ 	.word	0x00020030


	//   ....[208]....
        /*1288*/ 	.word	0x000210b0


	//   ....[209]....
        /*128c*/ 	.word	0x000210c0


	//   ....[210]....
        /*1290*/ 	.word	0x00022820


	//   ....[211]....
        /*1294*/ 	.word	0x00022830


	//   ....[212]....
        /*1298*/ 	.word	0x000229c0


	//   ....[213]....
        /*129c*/ 	.word	0x000229d0


	//   ....[214]....
        /*12a0*/ 	.word	0x00022b60


	//   ....[215]....
        /*12a4*/ 	.word	0x00022b70


	//   ....[216]....
        /*12a8*/ 	.word	0x00022d00


	//   ....[217]....
        /*12ac*/ 	.word	0x00022d10


	//   ....[218]....
        /*12b0*/ 	.word	0x00022f00


	//   ....[219]....
        /*12b4*/ 	.word	0x00023140


	//   ....[220]....
        /*12b8*/ 	.word	0x00023170


	//   ....[221]....
        /*12bc*/ 	.word	0x000231a0


	//   ....[222]....
        /*12c0*/ 	.word	0x000231d0


	//   ....[223]....
        /*12c4*/ 	.word	0x00023200


	//   ....[224]....
        /*12c8*/ 	.word	0x00023230


	//   ....[225]....
        /*12cc*/ 	.word	0x000233d0


	//   ....[226]....
        /*12d0*/ 	.word	0x00023400


	//   ....[227]....
        /*12d4*/ 	.word	0x00023430


	//   ....[228]....
        /*12d8*/ 	.word	0x00023460


	//   ....[229]....
        /*12dc*/ 	.word	0x00023490


	//   ....[230]....
        /*12e0*/ 	.word	0x000234c0


	//   ....[231]....
        /*12e4*/ 	.word	0x00023560


	//   ....[232]....
        /*12e8*/ 	.word	0x00023590


	//   ....[233]....
        /*12ec*/ 	.word	0x000235a0


	//   ....[234]....
        /*12f0*/ 	.word	0x000235d0


	//   ....[235]....
        /*12f4*/ 	.word	0x00025060


	//   ....[236]....
        /*12f8*/ 	.word	0x00026fe0


	//   ....[237]....
        /*12fc*/ 	.word	0x00027d00


	//   ....[238]....
        /*1300*/ 	.word	0x00027d10


	//   ....[239]....
        /*1304*/ 	.word	0x00027d40


	//   ....[240]....
        /*1308*/ 	.word	0x00027d50


	//   ....[241]....
        /*130c*/ 	.word	0x00027e60


	//   ....[242]....
        /*1310*/ 	.word	0x00027e70


	//   ....[243]....
        /*1314*/ 	.word	0x00027f00


	//   ....[244]....
        /*1318*/ 	.word	0x00027f10


	//   ....[245]....
        /*131c*/ 	.word	0x00027fa0


	//   ....[246]....
        /*1320*/ 	.word	0x00027fb0


	//   ....[247]....
        /*1324*/ 	.word	0x00028040


	//   ....[248]....
        /*1328*/ 	.word	0x00028050


	//   ....[249]....
        /*132c*/ 	.word	0x000280e0


	//   ....[250]....
        /*1330*/ 	.word	0x000280f0


	//   ....[251]....
        /*1334*/ 	.word	0x00028140


	//   ....[252]....
        /*1338*/ 	.word	0x00028170


	//   ....[253]....
        /*133c*/ 	.word	0x0002a020


	//   ....[254]....
        /*1340*/ 	.word	0x0002a060


	//   ....[255]....
        /*1344*/ 	.word	0x0002a0b0


	//   ....[0]....
        /*1348*/ 	.word	0x0002a0e0


	//   ....[1]....
        /*134c*/ 	.word	0x0002a110


	//   ....[2]....
        /*1350*/ 	.word	0x0002a140


	//   ....[3]....
        /*1354*/ 	.word	0x0002a170


	//   ....[4]....
        /*1358*/ 	.word	0x0002a1a0


	//   ....[5]....
        /*135c*/ 	.word	0x0002a370


	//   ....[6]....
        /*1360*/ 	.word	0x0002a3a0


	//   ....[7]....
        /*1364*/ 	.word	0x0002a3d0


	//   ....[8]....
        /*1368*/ 	.word	0x0002a400


	//   ....[9]....
        /*136c*/ 	.word	0x0002a430


	//   ....[10]....
        /*1370*/ 	.word	0x0002a460


	//   ....[11]....
        /*1374*/ 	.word	0x0002a540


	//   ....[12]....
        /*1378*/ 	.word	0x0002a560


	//   ....[13]....
        /*137c*/ 	.word	0x0002a570


	//   ....[14]....
        /*1380*/ 	.word	0x0002a5f0


	//   ....[15]....
        /*1384*/ 	.word	0x0002b140


	//   ....[16]....
        /*1388*/ 	.word	0x0002b5e0


	//   ....[17]....
        /*138c*/ 	.word	0x0002b690


	//   ....[18]....
        /*1390*/ 	.word	0x0002b720


	//   ....[19]....
        /*1394*/ 	.word	0x0002b770


	//   ....[20]....
        /*1398*/ 	.word	0x0002b7c0


	//   ....[21]....
        /*139c*/ 	.word	0x0002b850


	//   ....[22]....
        /*13a0*/ 	.word	0x0002b8e0


	//   ....[23]....
        /*13a4*/ 	.word	0x0002b930


	//   ....[24]....
        /*13a8*/ 	.word	0x0002b980


	//   ....[25]....
        /*13ac*/ 	.word	0x0002ba10


	//   ....[26]....
        /*13b0*/ 	.word	0x0002baa0


	//   ....[27]....
        /*13b4*/ 	.word	0x0002baf0


	//   ....[28]....
        /*13b8*/ 	.word	0x0002bb40


	//   ....[29]....
        /*13bc*/ 	.word	0x0002bbd0


	//   ....[30]....
        /*13c0*/ 	.word	0x0002bc60


	//   ....[31]....
        /*13c4*/ 	.word	0x0002bcb0


	//   ....[32]....
        /*13c8*/ 	.word	0x0002bd00


	//   ....[33]....
        /*13cc*/ 	.word	0x0002be00


	//   ....[34]....
        /*13d0*/ 	.word	0x0002beb0


	//   ....[35]....
        /*13d4*/ 	.word	0x0002bf10


	//   ....[36]....
        /*13d8*/ 	.word	0x0002bf80


	//   ....[37]....
        /*13dc*/ 	.word	0x0002c020


	//   ....[38]....
        /*13e0*/ 	.word	0x0002c070


	//   ....[39]....
        /*13e4*/ 	.word	0x0002c0c0


	//   ....[40]....
        /*13e8*/ 	.word	0x0002c110


	//   ....[41]....
        /*13ec*/ 	.word	0x0002c270


	//   ....[42]....
        /*13f0*/ 	.word	0x0002c310


	//   ....[43]....
        /*13f4*/ 	.word	0x0002c370


	//   ....[44]....
        /*13f8*/ 	.word	0x0002c3f0


	//   ....[45]....
        /*13fc*/ 	.word	0x0002c470


	//   ....[46]....
        /*1400*/ 	.word	0x0002c4c0


	//   ....[47]....
        /*1404*/ 	.word	0x0002c510


	//   ....[48]....
        /*1408*/ 	.word	0x0002c560


	//   ....[49]....
        /*140c*/ 	.word	0x0002c9c0


	//   ....[50]....
        /*1410*/ 	.word	0x0002cae0


	//   ....[51]....
        /*1414*/ 	.word	0x0002cc10


	//   ....[52]....
        /*1418*/ 	.word	0x0002cd30


	//   ....[53]....
        /*141c*/ 	.word	0x0002ce60


	//   ....[54]....
        /*1420*/ 	.word	0x0002cf80


	//   ....[55]....
        /*1424*/ 	.word	0x0002d0b0


	//   ....[56]....
        /*1428*/ 	.word	0x0002d1d0


	//   ....[57]....
        /*142c*/ 	.word	0x0002d300


	//   ....[58]....
        /*1430*/ 	.word	0x0002d420


	//   ....[59]....
        /*1434*/ 	.word	0x0002d4d0


	//   ....[60]....
        /*1438*/ 	.word	0x0002d520


	//   ....[61]....
        /*143c*/ 	.word	0x0002d5a0


	//   ....[62]....
        /*1440*/ 	.word	0x0002d610


	//   ....[63]....
        /*1444*/ 	.word	0x0002d670


	//   ....[64]....
        /*1448*/ 	.word	0x0002d6c0


	//   ....[65]....
        /*144c*/ 	.word	0x0002d740


	//   ....[66]....
        /*1450*/ 	.word	0x0002d7b0


	//   ....[67]....
        /*1454*/ 	.word	0x0002d810


	//   ....[68]....
        /*1458*/ 	.word	0x0002d860


	//   ....[69]....
        /*145c*/ 	.word	0x0002d8e0


	//   ....[70]....
        /*1460*/ 	.word	0x0002d950


	//   ....[71]....
        /*1464*/ 	.word	0x0002d9b0


	//   ....[72]....
        /*1468*/ 	.word	0x0002da00


	//   ....[73]....
        /*146c*/ 	.word	0x0002da80


	//   ....[74]....
        /*1470*/ 	.word	0x0002daf0


	//   ....[75]....
        /*1474*/ 	.word	0x0002db50


	//   ....[76]....
        /*1478*/ 	.word	0x0002dba0


	//   ....[77]....
        /*147c*/ 	.word	0x0002dc20


	//   ....[78]....
        /*1480*/ 	.word	0x0002dc90


	//   ....[79]....
        /*1484*/ 	.word	0x0002dcf0


	//   ....[80]....
        /*1488*/ 	.word	0x0002dd40


	//   ....[81]....
        /*148c*/ 	.word	0x0002ddc0


	//   ....[82]....
        /*1490*/ 	.word	0x0002de30


	//   ....[83]....
        /*1494*/ 	.word	0x0002de90


	//   ....[84]....
        /*1498*/ 	.word	0x0002dee0


	//   ....[85]....
        /*149c*/ 	.word	0x0002df60


	//   ....[86]....
        /*14a0*/ 	.word	0x0002dfd0


	//   ....[87]....
        /*14a4*/ 	.word	0x0002e030


	//   ....[88]....
        /*14a8*/ 	.word	0x0002e080


	//   ....[89]....
        /*14ac*/ 	.word	0x0002e0f0


	//   ....[90]....
        /*14b0*/ 	.word	0x0002e150


	//   ....[91]....
        /*14b4*/ 	.word	0x0002e1b0


	//   ....[92]....
        /*14b8*/ 	.word	0x0002e200


	//   ....[93]....
        /*14bc*/ 	.word	0x0002e260


	//   ....[94]....
        /*14c0*/ 	.word	0x0002e2b0


	//   ....[95]....
        /*14c4*/ 	.word	0x0002e310


	//   ....[96]....
        /*14c8*/ 	.word	0x0002e360


	//   ....[97]....
        /*14cc*/ 	.word	0x0002e3e0


	//   ....[98]....
        /*14d0*/ 	.word	0x0002e450


	//   ....[99]....
        /*14d4*/ 	.word	0x0002e4b0


	//   ....[100]....
        /*14d8*/ 	.word	0x0002e500


	//   ....[101]....
        /*14dc*/ 	.word	0x0002e560


	//   ....[102]....
        /*14e0*/ 	.word	0x0002e5b0


	//   ....[103]....
        /*14e4*/ 	.word	0x0002e610


	//   ....[104]....
        /*14e8*/ 	.word	0x0002e660


	//   ....[105]....
        /*14ec*/ 	.word	0x0002e6c0


	//   ....[106]....
        /*14f0*/ 	.word	0x0002e710


	//   ....[107]....
        /*14f4*/ 	.word	0x0002e770


	//   ....[108]....
        /*14f8*/ 	.word	0x0002e7c0


	//   ....[109]....
        /*14fc*/ 	.word	0x0002e820


	//   ....[110]....
        /*1500*/ 	.word	0x0002e870


	//   ....[111]....
        /*1504*/ 	.word	0x0002e8d0


	//   ....[112]....
        /*1508*/ 	.word	0x0002e920


	//   ....[113]....
        /*150c*/ 	.word	0x0002e980


	//   ....[114]....
        /*1510*/ 	.word	0x0002e9d0


	//   ....[115]....
        /*1514*/ 	.word	0x0002ea30


	//   ....[116]....
        /*1518*/ 	.word	0x0002ea80


	//   ....[117]....
        /*151c*/ 	.word	0x0002eb00


	//   ....[118]....
        /*1520*/ 	.word	0x0002eb70


	//   ....[119]....
        /*1524*/ 	.word	0x0002ebd0


	//   ....[120]....
        /*1528*/ 	.word	0x0002ec20


	//   ....[121]....
        /*152c*/ 	.word	0x0002eca0


	//   ....[122]....
        /*1530*/ 	.word	0x0002ed10


	//   ....[123]....
        /*1534*/ 	.word	0x0002ed70


	//   ....[124]....
        /*1538*/ 	.word	0x0002edc0


	//   ....[125]....
        /*153c*/ 	.word	0x0002ee40


	//   ....[126]....
        /*1540*/ 	.word	0x0002eeb0


	//   ....[127]....
        /*1544*/ 	.word	0x0002ef10


	//   ....[128]....
        /*1548*/ 	.word	0x0002ef60


	//   ....[129]....
        /*154c*/ 	.word	0x0002efe0


	//   ....[130]....
        /*1550*/ 	.word	0x0002f050


	//   ....[131]....
        /*1554*/ 	.word	0x0002f0b0


	//   ....[132]....
        /*1558*/ 	.word	0x0002f100


	//   ....[133]....
        /*155c*/ 	.word	0x0002f180


	//   ....[134]....
        /*1560*/ 	.word	0x0002f1f0


	//   ....[135]....
        /*1564*/ 	.word	0x0002f250


	//   ....[136]....
        /*1568*/ 	.word	0x0002f2a0


	//   ....[137]....
        /*156c*/ 	.word	0x0002f320


	//   ....[138]....
        /*1570*/ 	.word	0x0002f390


	//   ....[139]....
        /*1574*/ 	.word	0x0002f3f0


	//   ....[140]....
        /*1578*/ 	.word	0x0002f440


	//   ....[141]....
        /*157c*/ 	.word	0x0002f4a0


	//   ....[142]....
        /*1580*/ 	.word	0x0002f4f0


	//   ....[143]....
        /*1584*/ 	.word	0x0002f550


	//   ....[144]....
        /*1588*/ 	.word	0x0002f5a0


	//   ....[145]....
        /*158c*/ 	.word	0x0002f600


	//   ....[146]....
        /*1590*/ 	.word	0x0002f650


	//   ....[147]....
        /*1594*/ 	.word	0x0002f6b0


	//   ....[148]....
        /*1598*/ 	.word	0x0002f700


	//   ....[149]....
        /*159c*/ 	.word	0x0002f780


	//   ....[150]....
        /*15a0*/ 	.word	0x0002f7f0


	//   ....[151]....
        /*15a4*/ 	.word	0x0002f850


	//   ....[152]....
        /*15a8*/ 	.word	0x0002f8a0


	//   ....[153]....
        /*15ac*/ 	.word	0x0002f920


	//   ....[154]....
        /*15b0*/ 	.word	0x0002f990


	//   ....[155]....
        /*15b4*/ 	.word	0x0002f9f0


	//   ....[156]....
        /*15b8*/ 	.word	0x0002fa40


	//   ....[157]....
        /*15bc*/ 	.word	0x0002fac0


	//   ....[158]....
        /*15c0*/ 	.word	0x0002fb30


	//   ....[159]....
        /*15c4*/ 	.word	0x0002fb90


	//   ....[160]....
        /*15c8*/ 	.word	0x0002fbe0


	//   ....[161]....
        /*15cc*/ 	.word	0x0002fc60


	//   ....[162]....
        /*15d0*/ 	.word	0x0002fcd0


	//   ....[163]....
        /*15d4*/ 	.word	0x0002fd30


	//   ....[164]....
        /*15d8*/ 	.word	0x0002fd80


	//   ....[165]....
        /*15dc*/ 	.word	0x0002fe00


	//   ....[166]....
        /*15e0*/ 	.word	0x0002fe70


	//   ....[167]....
        /*15e4*/ 	.word	0x0002fed0


	//   ....[168]....
        /*15e8*/ 	.word	0x0002ff20


	//   ....[169]....
        /*15ec*/ 	.word	0x0002ff80


	//   ....[170]....
        /*15f0*/ 	.word	0x0002fff0


	//   ....[171]....
        /*15f4*/ 	.word	0x00030050


	//   ....[172]....
        /*15f8*/ 	.word	0x000300a0


	//   ....[173]....
        /*15fc*/ 	.word	0x00030120


	//   ....[174]....
        /*1600*/ 	.word	0x000301f0


	//   ....[175]....
        /*1604*/ 	.word	0x00030270


	//   ....[176]....
        /*1608*/ 	.word	0x00030320


	//   ....[177]....
        /*160c*/ 	.word	0x000305c0


	//   ....[178]....
        /*1610*/ 	.word	0x00030610


	//   ....[179]....
        /*1614*/ 	.word	0x000306a0


	//   ....[180]....
        /*1618*/ 	.word	0x00030730


	//   ....[181]....
        /*161c*/ 	.word	0x000307c0


	//   ....[182]....
        /*1620*/ 	.word	0x00030850


	//   ....[183]....
        /*1624*/ 	.word	0x000308e0


	//   ....[184]....
        /*1628*/ 	.word	0x00030970


	//   ....[185]....
        /*162c*/ 	.word	0x000309f0


	//   ....[186]....
        /*1630*/ 	.word	0x00030a40


	//   ....[187]....
        /*1634*/ 	.word	0x00030ae0


	//   ....[188]....
        /*1638*/ 	.word	0x00030b70


	//   ....[189]....
        /*163c*/ 	.word	0x00030c00


	//   ....[190]....
        /*1640*/ 	.word	0x00030c50


	//   ....[191]....
        /*1644*/ 	.word	0x00030ce0


	//   ....[192]....
        /*1648*/ 	.word	0x00030d70


	//   ....[193]....
        /*164c*/ 	.word	0x00030e00


	//   ....[194]....
        /*1650*/ 	.word	0x00030e90


	//   ....[195]....
        /*1654*/ 	.word	0x00030f20


	//   ....[196]....
        /*1658*/ 	.word	0x00030fb0


	//   ....[197]....
        /*165c*/ 	.word	0x00031070


	//   ....[198]....
        /*1660*/ 	.word	0x00031350


	//   ....[199]....
        /*1664*/ 	.word	0x00031570


	//   ....[200]....
        /*1668*/ 	.word	0x000315c0


	//   ....[201]....
        /*166c*/ 	.word	0x00031620


	//   ....[202]....
        /*1670*/ 	.word	0x000316c0


	//   ....[203]....
        /*1674*/ 	.word	0x00031780


	//   ....[204]....
        /*1678*/ 	.word	0x00031890


	//   ....[205]....
        /*167c*/ 	.word	0x000318f0


	//   ....[206]....
        /*1680*/ 	.word	0x000319f0


	//   ....[207]....
        /*1684*/ 	.word	0x00031a50


	//   ....[208]....
        /*1688*/ 	.word	0x00031b50


	//   ....[209]....
        /*168c*/ 	.word	0x00031bb0


	//   ....[210]....
        /*1690*/ 	.word	0x00031cb0


	//   ....[211]....
        /*1694*/ 	.word	0x00031d10


	//   ....[212]....
        /*1698*/ 	.word	0x00031df0


	//   ....[213]....
        /*169c*/ 	.word	0x00031e70


	//   ....[214]....
        /*16a0*/ 	.word	0x00031f50


	//   ....[215]....
        /*16a4*/ 	.word	0x00032230


	//   ....[216]....
        /*16a8*/ 	.word	0x000322d0


	//   ....[217]....
        /*16ac*/ 	.word	0x00032470


	//   ....[218]....
        /*16b0*/ 	.word	0x000324f0


	//   ....[219]....
        /*16b4*/ 	.word	0x00032570


	//   ....[220]....
        /*16b8*/ 	.word	0x000325f0


	//   ....[221]....
        /*16bc*/ 	.word	0x00032670


	//   ....[222]....
        /*16c0*/ 	.word	0x00032700


	//   ....[223]....
        /*16c4*/ 	.word	0x000327a0


	//   ....[224]....
        /*16c8*/ 	.word	0x00032850


	//   ....[225]....
        /*16cc*/ 	.word	0x000328d0


	//   ....[226]....
        /*16d0*/ 	.word	0x00032950


	//   ....[227]....
        /*16d4*/ 	.word	0x000329d0


	//   ....[228]....
        /*16d8*/ 	.word	0x00032a60


	//   ....[229]....
        /*16dc*/ 	.word	0x00032ae0


	//   ....[230]....
        /*16e0*/ 	.word	0x00032b90


	//   ....[231]....
        /*16e4*/ 	.word	0x00032be0


	//   ....[232]....
        /*16e8*/ 	.word	0x00032ca0


	//   ....[233]....
        /*16ec*/ 	.word	0x00032dd0


	//----- nvinfo : EIATTR_REG_RECONFIG
	.align		4
.L_485:
        /*16f0*/ 	.byte	0x01, 0x54
	.zero		2


	//----- nvinfo : EIATTR_SYSCALL_OFFSETS
	.align		4
        /*16f4*/ 	.byte	0x04, 0x46
        /*16f6*/ 	.short	(.L_487 - .L_486)


	//   ....[0]....
.L_486:
        /*16f8*/ 	.word	0x00002440


	//   ....[1]....
        /*16fc*/ 	.word	0x00002590


	//   ....[2]....
        /*1700*/ 	.word	0x00008a60


	//   ....[3]....
        /*1704*/ 	.word	0x00008d70


	//   ....[4]....
        /*1708*/ 	.word	0x00026a50


	//   ....[5]....
        /*170c*/ 	.word	0x00026be0


	//   ....[6]....
        /*1710*/ 	.word	0x00026d30


	//   ....[7]....
        /*1714*/ 	.word	0x00026e70


	//   ....[8]....
        /*1718*/ 	.word	0x00027880


	//----- nvinfo : EIATTR_MBARRIER_INSTR_OFFSETS
	.align		4
.L_487:
        /*171c*/ 	.byte	0x04, 0x39
        /*171e*/ 	.short	(.L_489 - .L_488)


	//   ....[0]....
.L_488:
        /*1720*/ 	.word	0x000002d0
        /*1724*/ 	.word	0x000000ff
        /*1728*/ 	.word	0x00028400
        /*172c*/ 	.short	0x0100
        /*172e*/ 	.byte	0x08
	.zero		1


	//   ....[1]....
        /*1730*/ 	.word	0x000002e0
        /*1734*/ 	.word	0x000000ff
        /*1738*/ 	.word	0x00028420
        /*173c*/ 	.short	0x0100
        /*173e*/ 	.byte	0x08
	.zero		1


	//   ....[2]....
        /*1740*/ 	.word	0x000003d0
        /*1744*/ 	.word	0x000000ff
        /*1748*/ 	.word	0x00028430
        /*174c*/ 	.short	0x0100
        /*174e*/ 	.byte	0x08
	.zero		1


	//   ....[3]....
        /*1750*/ 	.word	0x000003e0
        /*1754*/ 	.word	0x000000ff
        /*1758*/ 	.word	0x00028440
        /*175c*/ 	.short	0x0100
        /*175e*/ 	.byte	0x08
	.zero		1


	//   ....[4]....
        /*1760*/ 	.word	0x000003f0
        /*1764*/ 	.word	0x000000ff
        /*1768*/ 	.word	0x00028438
        /*176c*/ 	.short	0x0100
        /*176e*/ 	.byte	0x08
	.zero		1


	//   ....[5]....
        /*1770*/ 	.word	0x00000400
        /*1774*/ 	.word	0x000000ff
        /*1778*/ 	.word	0x00028448
        /*177c*/ 	.short	0x0100
        /*177e*/ 	.byte	0x08
	.zero		1


	//   ....[6]....
        /*1780*/ 	.word	0x00000530
        /*1784*/ 	.word	0x000000ff
        /*1788*/ 	.word	0x00028450
        /*178c*/ 	.short	0x0100
        /*178e*/ 	.byte	0x08
	.zero		1


	//   ....[7]....
        /*1790*/ 	.word	0x00000540
        /*1794*/ 	.word	0x000000ff
        /*1798*/ 	.word	0x00028460
        /*179c*/ 	.short	0x0100
        /*179e*/ 	.byte	0x08
	.zero		1


	//   ....[8]....
        /*17a0*/ 	.word	0x00000550
        /*17a4*/ 	.word	0x000000ff
        /*17a8*/ 	.word	0x00028458
        /*17ac*/ 	.short	0x0100
        /*17ae*/ 	.byte	0x08
	.zero		1


	//   ....[9]....
        /*17b0*/ 	.word	0x00000560
        /*17b4*/ 	.word	0x000000ff
        /*17b8*/ 	.word	0x00028468
        /*17bc*/ 	.short	0x0100
        /*17be*/ 	.byte	0x08
	.zero		1


	//   ....[10]....
        /*17c0*/ 	.word	0x00000650
        /*17c4*/ 	.word	0x000000ff
        /*17c8*/ 	.word	0x00028470
        /*17cc*/ 	.short	0x0100
        /*17ce*/ 	.byte	0x06
	.zero		1


	//   ....[11]....
        /*17d0*/ 	.word	0x00000660
        /*17d4*/ 	.word	0x000000ff
        /*17d8*/ 	.word	0x00028480
        /*17dc*/ 	.short	0x0100
        /*17de*/ 	.byte	0x06
	.zero		1


	//   ....[12]....
        /*17e0*/ 	.word	0x00000670
        /*17e4*/ 	.word	0x000000ff
        /*17e8*/ 	.word	0x00028478
        /*17ec*/ 	.short	0x0100
        /*17ee*/ 	.byte	0x06
	.zero		1


	//   ....[13]....
        /*17f0*/ 	.word	0x00000680
        /*17f4*/ 	.word	0x000000ff
        /*17f8*/ 	.word	0x00028488
        /*17fc*/ 	.short	0x0100
        /*17fe*/ 	.byte	0x06
	.zero		1


	//   ....[14]....
        /*1800*/ 	.word	0x000007b0
        /*1804*/ 	.word	0x000000ff
        /*1808*/ 	.word	0x00028490
        /*180c*/ 	.short	0x0100
        /*180e*/ 	.byte	0x08
	.zero		1


	//   ....[15]....
        /*1810*/ 	.word	0x000007c0
        /*1814*/ 	.word	0x000000ff
        /*1818*/ 	.word	0x000284a0
        /*181c*/ 	.short	0x0100
        /*181e*/ 	.byte	0x08
	.zero		1


	//   ....[16]....
        /*1820*/ 	.word	0x000007d0
        /*1824*/ 	.word	0x000000ff
        /*1828*/ 	.word	0x00028498
        /*182c*/ 	.short	0x0100
        /*182e*/ 	.byte	0x08
	.zero		1


	//   ....[17]....
        /*1830*/ 	.word	0x000007e0
        /*1834*/ 	.word	0x000000ff
        /*1838*/ 	.word	0x000284a8
        /*183c*/ 	.short	0x0100
        /*183e*/ 	.byte	0x08
	.zero		1


	//   ....[18]....
        /*1840*/ 	.word	0x00000910
        /*1844*/ 	.word	0x000000ff
        /*1848*/ 	.word	0x000284b0
        /*184c*/ 	.short	0x0100
        /*184e*/ 	.byte	0x08
	.zero		1


	//   ....[19]....
        /*1850*/ 	.word	0x00000920
        /*1854*/ 	.word	0x000000ff
        /*1858*/ 	.word	0x000284c0
        /*185c*/ 	.short	0x0100
        /*185e*/ 	.byte	0x08
	.zero		1


	//   ....[20]....
        /*1860*/ 	.word	0x00000930
        /*1864*/ 	.word	0x000000ff
        /*1868*/ 	.word	0x000284b8
        /*186c*/ 	.short	0x0100
        /*186e*/ 	.byte	0x08
	.zero		1


	//   ....[21]....
        /*1870*/ 	.word	0x00000940
        /*1874*/ 	.word	0x000000ff
        /*1878*/ 	.word	0x000284c8
        /*187c*/ 	.short	0x0100
        /*187e*/ 	.byte	0x08
	.zero		1


	//   ....[22]....
        /*1880*/ 	.word	0x00003340
        /*1884*/ 	.word	0x0000005b
        /*1888*/ 	.word	0x00028490
        /*188c*/ 	.short	0x010a
        /*188e*/ 	.byte	0x3f
	.zero		1


	//   ....[23]....
        /*1890*/ 	.word	0x00005390
        /*1894*/ 	.word	0x0000005b
        /*1898*/ 	.word	0x00028490
        /*189c*/ 	.short	0x010a
        /*189e*/ 	.byte	0x3f
	.zero		1


	//   ....[24]....
        /*18a0*/ 	.word	0x00007490
        /*18a4*/ 	.word	0x0000005b
        /*18a8*/ 	.word	0x00028490
        /*18ac*/ 	.short	0x010a
        /*18ae*/ 	.byte	0x3f
	.zero		1


	//   ....[25]....
        /*18b0*/ 	.word	0x000076a0
        /*18b4*/ 	.word	0x00000004
        /*18b8*/ 	.word	0x00000000
        /*18bc*/ 	.short	0x0101
        /*18be*/ 	.byte	0x3f
	.zero		1


	//   ....[26]....
        /*18c0*/ 	.word	0x000076e0
        /*18c4*/ 	.word	0x0000005b
        /*18c8*/ 	.word	0x000284b0
        /*18cc*/ 	.short	0x010a
        /*18ce*/ 	.byte	0x3f
	.zero		1


	//   ....[27]....
        /*18d0*/ 	.word	0x00007a90
        /*18d4*/ 	.word	0x0000005b
        /*18d8*/ 	.word	0x00000000
        /*18dc*/ 	.short	0x0101
        /*18de*/ 	.byte	0x3f
	.zero		1


	//   ....[28]....
        /*18e0*/ 	.word	0x00008af0
        /*18e4*/ 	.word	0x00000010
        /*18e8*/ 	.word	0x00028400
        /*18ec*/ 	.short	0x010a
        /*18ee*/ 	.byte	0x3f
	.zero		1


	//   ....[29]....
        /*18f0*/ 	.word	0x00008b40
        /*18f4*/ 	.word	0x00000010
        /*18f8*/ 	.word	0x00028400
        /*18fc*/ 	.short	0x010a
        /*18fe*/ 	.byte	0x3f
	.zero		1


	//   ....[30]....
        /*1900*/ 	.word	0x00009890
        /*1904*/ 	.word	0x00000010
        /*1908*/ 	.word	0x00028400
        /*190c*/ 	.short	0x010a
        /*190e*/ 	.byte	0x3f
	.zero		1


	//   ....[31]....
        /*1910*/ 	.word	0x0000e040
        /*1914*/ 	.word	0x00000010
        /*1918*/ 	.word	0x00028400
        /*191c*/ 	.short	0x010a
        /*191e*/ 	.byte	0x3f
	.zero		1


	//   ....[32]....
        /*1920*/ 	.word	0x000121b0
        /*1924*/ 	.word	0x0000000d
        /*1928*/ 	.word	0x00028430
        /*192c*/ 	.short	0x010a
        /*192e*/ 	.byte	0x3f
	.zero		1


	//   ....[33]....
        /*1930*/ 	.word	0x00012220
        /*1934*/ 	.word	0x0000000d
        /*1938*/ 	.word	0x00028430
        /*193c*/ 	.short	0x010a
        /*193e*/ 	.byte	0x3f
	.zero		1


	//   ....[34]....
        /*1940*/ 	.word	0x000128c0
        /*1944*/ 	.word	0x00000000
        /*1948*/ 	.word	0x00000000
        /*194c*/ 	.short	0x0101
        /*194e*/ 	.byte	0x3f
	.zero		1


	//   ....[35]....
        /*1950*/ 	.word	0x00014980
        /*1954*/ 	.word	0x00000008
        /*1958*/ 	.word	0x00028430
        /*195c*/ 	.short	0x010a
        /*195e*/ 	.byte	0x3f
	.zero		1


	//   ....[36]....
        /*1960*/ 	.word	0x000149d0
        /*1964*/ 	.word	0x00000008
        /*1968*/ 	.word	0x00028430
        /*196c*/ 	.short	0x010a
        /*196e*/ 	.byte	0x3f
	.zero		1


	//   ....[37]....
        /*1970*/ 	.word	0x00014de0
        /*1974*/ 	.word	0x00000009
        /*1978*/ 	.word	0x00028450
        /*197c*/ 	.short	0x010a
        /*197e*/ 	.byte	0x3f
	.zero		1


	//   ....[38]....
        /*1980*/ 	.word	0x00014e20
        /*1984*/ 	.word	0x00000009
        /*1988*/ 	.word	0x00028450
        /*198c*/ 	.short	0x010a
        /*198e*/ 	.byte	0x3f
	.zero		1


	//   ....[39]....
        /*1990*/ 	.word	0x00015070
        /*1994*/ 	.word	0x00000008
        /*1998*/ 	.word	0x00000000
        /*199c*/ 	.short	0x0101
        /*199e*/ 	.byte	0x3f
	.zero		1


	//   ....[40]....
        /*19a0*/ 	.word	0x000165a0
        /*19a4*/ 	.word	0x00000014
        /*19a8*/ 	.word	0x00000000
        /*19ac*/ 	.short	0x0101
        /*19ae*/ 	.byte	0x3f
	.zero		1


	//   ....[41]....
        /*19b0*/ 	.word	0x00017260
        /*19b4*/ 	.word	0x00000005
        /*19b8*/ 	.word	0x00028430
        /*19bc*/ 	.short	0x010a
        /*19be*/ 	.byte	0x3f
	.zero		1


	//   ....[42]....
        /*19c0*/ 	.word	0x000172b0
        /*19c4*/ 	.word	0x00000005
        /*19c8*/ 	.word	0x00028430
        /*19cc*/ 	.short	0x010a
        /*19ce*/ 	.byte	0x3f
	.zero		1


	//   ....[43]....
        /*19d0*/ 	.word	0x000176f0
        /*19d4*/ 	.word	0x00000006
        /*19d8*/ 	.word	0x00028450
        /*19dc*/ 	.short	0x010a
        /*19de*/ 	.byte	0x3f
	.zero		1


	//   ....[44]....
        /*19e0*/ 	.word	0x00017730
        /*19e4*/ 	.word	0x00000006
        /*19e8*/ 	.word	0x00028450
        /*19ec*/ 	.short	0x010a
        /*19ee*/ 	.byte	0x3f
	.zero		1


	//   ....[45]....
        /*19f0*/ 	.word	0x00018020
        /*19f4*/ 	.word	0x000000ac
        /*19f8*/ 	.word	0x00000000
        /*19fc*/ 	.short	0x0101
        /*19fe*/ 	.byte	0x3f
	.zero		1


	//   ....[46]....
        /*1a00*/ 	.word	0x00018780
        /*1a04*/ 	.word	0x000000ac
        /*1a08*/ 	.word	0x00000000
        /*1a0c*/ 	.short	0x0101
        /*1a0e*/ 	.byte	0x3f
	.zero		1


	//   ....[47]....
        /*1a10*/ 	.word	0x00018da0
        /*1a14*/ 	.word	0x00000005
        /*1a18*/ 	.word	0x00028430
        /*1a1c*/ 	.short	0x010a
        /*1a1e*/ 	.byte	0x3f
	.zero		1


	//   ....[48]....
        /*1a20*/ 	.word	0x00018df0
        /*1a24*/ 	.word	0x00000005
        /*1a28*/ 	.word	0x00028430
        /*1a2c*/ 	.short	0x010a
        /*1a2e*/ 	.byte	0x3f
	.zero		1


	//   ....[49]....
        /*1a30*/ 	.word	0x00019230
        /*1a34*/ 	.word	0x00000006
        /*1a38*/ 	.word	0x00028450
        /*1a3c*/ 	.short	0x010a
        /*1a3e*/ 	.byte	0x3f
	.zero		1


	//   ....[50]....
        /*1a40*/ 	.word	0x00019270
        /*1a44*/ 	.word	0x00000006
        /*1a48*/ 	.word	0x00028450
        /*1a4c*/ 	.short	0x010a
        /*1a4e*/ 	.byte	0x3f
	.zero		1


	//   ....[51]....
        /*1a50*/ 	.word	0x000194e0
        /*1a54*/ 	.word	0x00000005
        /*1a58*/ 	.word	0x00000000
        /*1a5c*/ 	.short	0x0101
        /*1a5e*/ 	.byte	0x3f
	.zero		1


	//   ....[52]....
        /*1a60*/ 	.word	0x0001aa00
        /*1a64*/ 	.word	0x0000000b
        /*1a68*/ 	.word	0x00000000
        /*1a6c*/ 	.short	0x0101
        /*1a6e*/ 	.byte	0x3f
	.zero		1


	//   ....[53]....
        /*1a70*/ 	.word	0x0001b330
        /*1a74*/ 	.word	0x00000004
        /*1a78*/ 	.word	0x00028450
        /*1a7c*/ 	.short	0x010a
        /*1a7e*/ 	.byte	0x3f
	.zero		1


	//   ....[54]....
        /*1a80*/ 	.word	0x0001b370
        /*1a84*/ 	.word	0x00000004
        /*1a88*/ 	.word	0x00028450
        /*1a8c*/ 	.short	0x010a
        /*1a8e*/ 	.byte	0x3f
	.zero		1


	//   ....[55]....
        /*1a90*/ 	.word	0x0001b870
        /*1a94*/ 	.word	0x00000000
        /*1a98*/ 	.word	0x00000000
        /*1a9c*/ 	.short	0x0101
        /*1a9e*/ 	.byte	0x3f
	.zero		1


	//   ....[56]....
        /*1aa0*/ 	.word	0x0001f650
        /*1aa4*/ 	.word	0x00000008
        /*1aa8*/ 	.word	0x00000000
        /*1aac*/ 	.short	0x0101
        /*1aae*/ 	.byte	0x3f
	.zero		1


	//   ....[57]....
        /*1ab0*/ 	.word	0x0001ff80
        /*1ab4*/ 	.word	0x0000000e
        /*1ab8*/ 	.word	0x00000000
        /*1abc*/ 	.short	0x0101
        /*1abe*/ 	.byte	0x3f
	.zero		1


	//   ....[58]....
        /*1ac0*/ 	.word	0x00025140
        /*1ac4*/ 	.word	0x00000012
        /*1ac8*/ 	.word	0x00028420
        /*1acc*/ 	.short	0x010a
        /*1ace*/ 	.byte	0x3f
	.zero		1


	//   ....[59]....
        /*1ad0*/ 	.word	0x00025210
        /*1ad4*/ 	.word	0x00000007
        /*1ad8*/ 	.word	0x000284a0
        /*1adc*/ 	.short	0x010a
        /*1ade*/ 	.byte	0x3f
	.zero		1


	//   ....[60]....
        /*1ae0*/ 	.word	0x00025550
        /*1ae4*/ 	.word	0x00000007
        /*1ae8*/ 	.word	0x000284c0
        /*1aec*/ 	.short	0x010a
        /*1aee*/ 	.byte	0x3f
	.zero		1


	//   ....[61]....
        /*1af0*/ 	.word	0x000259f0
        /*1af4*/ 	.word	0x00000008
        /*1af8*/ 	.word	0x000284a0
        /*1afc*/ 	.short	0x010a
        /*1afe*/ 	.byte	0x3f
	.zero		1


	//   ....[62]....
        /*1b00*/ 	.word	0x00025d20
        /*1b04*/ 	.word	0x00000008
        /*1b08*/ 	.word	0x000284c0
        /*1b0c*/ 	.short	0x010a
        /*1b0e*/ 	.byte	0x3f
	.zero		1


	//   ....[63]....
        /*1b10*/ 	.word	0x00027280
        /*1b14*/ 	.word	0x00000000
        /*1b18*/ 	.word	0x00028480
        /*1b1c*/ 	.short	0x010a
        /*1b1e*/ 	.byte	0x3f
	.zero		1


	//   ....[64]....
        /*1b20*/ 	.word	0x00027480
        /*1b24*/ 	.word	0x00000000
        /*1b28*/ 	.word	0x00028440
        /*1b2c*/ 	.short	0x010a
        /*1b2e*/ 	.byte	0x3f
	.zero		1


	//   ....[65]....
        /*1b30*/ 	.word	0x00028240
        /*1b34*/ 	.word	0x00000012
        /*1b38*/ 	.word	0x00028400
        /*1b3c*/ 	.short	0x0107
        /*1b3e*/ 	.byte	0x3f
	.zero		1


	//   ....[66]....
        /*1b40*/ 	.word	0x00028340
        /*1b44*/ 	.word	0x00000012
        /*1b48*/ 	.word	0x00028400
        /*1b4c*/ 	.short	0x0101
        /*1b4e*/ 	.byte	0x3f
	.zero		1


	//   ....[67]....
        /*1b50*/ 	.word	0x00028360
        /*1b54*/ 	.word	0x00000012
        /*1b58*/ 	.word	0x00028420
        /*1b5c*/ 	.short	0x010a
        /*1b5e*/ 	.byte	0x3f
	.zero		1


	//   ....[68]....
        /*1b60*/ 	.word	0x00028680
        /*1b64*/ 	.word	0x00000006
        /*1b68*/ 	.word	0x00028480
        /*1b6c*/ 	.short	0x010a
        /*1b6e*/ 	.byte	0x3f
	.zero		1


	//   ....[69]....
        /*1b70*/ 	.word	0x000289e0
        /*1b74*/ 	.word	0x00000006
        /*1b78*/ 	.word	0x00028440
        /*1b7c*/ 	.short	0x010a
        /*1b7e*/ 	.byte	0x3f
	.zero		1


	//   ....[70]....
        /*1b80*/ 	.word	0x00028da0
        /*1b84*/ 	.word	0x00000014
        /*1b88*/ 	.word	0x00028470
        /*1b8c*/ 	.short	0x010a
        /*1b8e*/ 	.byte	0x3f
	.zero		1


	//   ....[71]....
        /*1b90*/ 	.word	0x00028e10
        /*1b94*/ 	.word	0x00000014
        /*1b98*/ 	.word	0x00028460
        /*1b9c*/ 	.short	0x010a
        /*1b9e*/ 	.byte	0x3f
	.zero		1


	//   ....[72]....
        /*1ba0*/ 	.word	0x00029420
        /*1ba4*/ 	.word	0x00000014
        /*1ba8*/ 	.word	0x00028450
        /*1bac*/ 	.short	0x0101
        /*1bae*/ 	.byte	0x3f
	.zero		1


	//   ....[73]....
        /*1bb0*/ 	.word	0x000294a0
        /*1bb4*/ 	.word	0x00000014
        /*1bb8*/ 	.word	0x00000000
        /*1bbc*/ 	.short	0x0101
        /*1bbe*/ 	.byte	0x3f
	.zero		1


	//   ....[74]....
        /*1bc0*/ 	.word	0x000296e0
        /*1bc4*/ 	.word	0x00000000
        /*1bc8*/ 	.word	0x00028470
        /*1bcc*/ 	.short	0x010a
        /*1bce*/ 	.byte	0x3f
	.zero		1


	//   ....[75]....
        /*1bd0*/ 	.word	0x00029750
        /*1bd4*/ 	.word	0x00000000
        /*1bd8*/ 	.word	0x00028460
        /*1bdc*/ 	.short	0x010a
        /*1bde*/ 	.byte	0x3f
	.zero		1


	//   ....[76]....
        /*1be0*/ 	.word	0x00029d30
        /*1be4*/ 	.word	0x00000000
        /*1be8*/ 	.word	0x00028450
        /*1bec*/ 	.short	0x0101
        /*1bee*/ 	.byte	0x3f
	.zero		1


	//   ....[77]....
        /*1bf0*/ 	.word	0x00029d70
        /*1bf4*/ 	.word	0x00000000
        /*1bf8*/ 	.word	0x00000000
        /*1bfc*/ 	.short	0x0101
        /*1bfe*/ 	.byte	0x3f
	.zero		1


	//   ....[78]....
        /*1c00*/ 	.word	0x0002b0c0
        /*1c04*/ 	.word	0x00000000
        /*1c08*/ 	.word	0x00028420
        /*1c0c*/ 	.short	0x010a
        /*1c0e*/ 	.byte	0x3f
	.zero		1


	//   ....[79]....
        /*1c10*/ 	.word	0x0002b270
        /*1c14*/ 	.word	0x00000006
        /*1c18*/ 	.word	0x00000000
        /*1c1c*/ 	.short	0x010a
        /*1c1e*/ 	.byte	0x3f
	.zero		1


	//   ....[80]....
        /*1c20*/ 	.word	0x0002b2e0
        /*1c24*/ 	.word	0x00000007
        /*1c28*/ 	.word	0x00000000
        /*1c2c*/ 	.short	0x010a
        /*1c2e*/ 	.byte	0x3f
	.zero		1


	//   ....[81]....
        /*1c30*/ 	.word	0x0002b340
        /*1c34*/ 	.word	0x00000004
        /*1c38*/ 	.word	0x00028460
        /*1c3c*/ 	.short	0x010a
        /*1c3e*/ 	.byte	0x3f
	.zero		1


	//   ....[82]....
        /*1c40*/ 	.word	0x0002b390
        /*1c44*/ 	.word	0x00000003
        /*1c48*/ 	.word	0x00028460
        /*1c4c*/ 	.short	0x010a
        /*1c4e*/ 	.byte	0x3f
	.zero		1


	//   ....[83]....
        /*1c50*/ 	.word	0x0002b3d0
        /*1c54*/ 	.word	0x00000004
        /*1c58*/ 	.word	0x00028480
        /*1c5c*/ 	.short	0x010a
        /*1c5e*/ 	.byte	0x3f
	.zero		1


	//   ....[84]....
        /*1c60*/ 	.word	0x0002b3f0
        /*1c64*/ 	.word	0x00000003
        /*1c68*/ 	.word	0x00028480
        /*1c6c*/ 	.short	0x010a
        /*1c6e*/ 	.byte	0x3f
	.zero		1


	//   ....[85]....
        /*1c70*/ 	.word	0x0002b450
        /*1c74*/ 	.word	0x0000005b
        /*1c78*/ 	.word	0x00028490
        /*1c7c*/ 	.short	0x010a
        /*1c7e*/ 	.byte	0x3f
	.zero		1


	//   ....[86]....
        /*1c80*/ 	.word	0x0002b4a0
        /*1c84*/ 	.word	0x0000005b
        /*1c88*/ 	.word	0x00028490
        /*1c8c*/ 	.short	0x010a
        /*1c8e*/ 	.byte	0x3f
	.zero		1


	//   ....[87]....
        /*1c90*/ 	.word	0x0002b4f0
        /*1c94*/ 	.word	0x0000005b
        /*1c98*/ 	.word	0x00028490
        /*1c9c*/ 	.short	0x010a
        /*1c9e*/ 	.byte	0x3f
	.zero		1


	//   ....[88]....
        /*1ca0*/ 	.word	0x0002b540
        /*1ca4*/ 	.word	0x0000005b
        /*1ca8*/ 	.word	0x000284b0
        /*1cac*/ 	.short	0x010a
        /*1cae*/ 	.byte	0x3f
	.zero		1


	//   ....[89]....
        /*1cb0*/ 	.word	0x0002bd40
        /*1cb4*/ 	.word	0x00000010
        /*1cb8*/ 	.word	0x00028400
        /*1cbc*/ 	.short	0x010a
        /*1cbe*/ 	.byte	0x3f
	.zero		1


	//   ....[90]....
        /*1cc0*/ 	.word	0x0002c670
        /*1cc4*/ 	.word	0x00000010
        /*1cc8*/ 	.word	0x00028400
        /*1ccc*/ 	.short	0x010a
        /*1cce*/ 	.byte	0x3f
	.zero		1


	//   ....[91]....
        /*1cd0*/ 	.word	0x0002c6c0
        /*1cd4*/ 	.word	0x0000000d
        /*1cd8*/ 	.word	0x00028430
        /*1cdc*/ 	.short	0x010a
        /*1cde*/ 	.byte	0x3f
	.zero		1


	//   ....[92]....
        /*1ce0*/ 	.word	0x0002c710
        /*1ce4*/ 	.word	0x00000008
        /*1ce8*/ 	.word	0x00028430
        /*1cec*/ 	.short	0x010a
        /*1cee*/ 	.byte	0x3f
	.zero		1


	//   ....[93]....
        /*1cf0*/ 	.word	0x0002c760
        /*1cf4*/ 	.word	0x00000009
        /*1cf8*/ 	.word	0x00028450
        /*1cfc*/ 	.short	0x010a
        /*1cfe*/ 	.byte	0x3f
	.zero		1


	//   ....[94]....
        /*1d00*/ 	.word	0x0002c7b0
        /*1d04*/ 	.word	0x00000005
        /*1d08*/ 	.word	0x00028430
        /*1d0c*/ 	.short	0x010a
        /*1d0e*/ 	.byte	0x3f
	.zero		1


	//   ....[95]....
        /*1d10*/ 	.word	0x0002c800
        /*1d14*/ 	.word	0x00000006
        /*1d18*/ 	.word	0x00028450
        /*1d1c*/ 	.short	0x010a
        /*1d1e*/ 	.byte	0x3f
	.zero		1


	//   ....[96]....
        /*1d20*/ 	.word	0x0002c850
        /*1d24*/ 	.word	0x00000005
        /*1d28*/ 	.word	0x00028430
        /*1d2c*/ 	.short	0x010a
        /*1d2e*/ 	.byte	0x3f
	.zero		1


	//   ....[97]....
        /*1d30*/ 	.word	0x0002c8a0
        /*1d34*/ 	.word	0x00000006
        /*1d38*/ 	.word	0x00028450
        /*1d3c*/ 	.short	0x010a
        /*1d3e*/ 	.byte	0x3f
	.zero		1


	//   ....[98]....
        /*1d40*/ 	.word	0x0002c8f0
        /*1d44*/ 	.word	0x00000004
        /*1d48*/ 	.word	0x00028450
        /*1d4c*/ 	.short	0x010a
        /*1d4e*/ 	.byte	0x3f
	.zero		1


	//   ....[99]....
        /*1d50*/ 	.word	0x00031130
        /*1d54*/ 	.word	0x00000012
        /*1d58*/ 	.word	0x00028420
        /*1d5c*/ 	.short	0x010a
        /*1d5e*/ 	.byte	0x3f
	.zero		1


	//   ....[100]....
        /*1d60*/ 	.word	0x00031180
        /*1d64*/ 	.word	0x00000007
        /*1d68*/ 	.word	0x000284a0
        /*1d6c*/ 	.short	0x010a
        /*1d6e*/ 	.byte	0x3f
	.zero		1


	//   ....[101]....
        /*1d70*/ 	.word	0x000311d0
        /*1d74*/ 	.word	0x00000007
        /*1d78*/ 	.word	0x000284c0
        /*1d7c*/ 	.short	0x010a
        /*1d7e*/ 	.byte	0x3f
	.zero		1


	//   ....[102]....
        /*1d80*/ 	.word	0x00031220
        /*1d84*/ 	.word	0x00000008
        /*1d88*/ 	.word	0x000284a0
        /*1d8c*/ 	.short	0x010a
        /*1d8e*/ 	.byte	0x3f
	.zero		1


	//   ....[103]....
        /*1d90*/ 	.word	0x00031270
        /*1d94*/ 	.word	0x00000008
        /*1d98*/ 	.word	0x000284c0
        /*1d9c*/ 	.short	0x010a
        /*1d9e*/ 	.byte	0x3f
	.zero		1


	//   ....[104]....
        /*1da0*/ 	.word	0x00031410
        /*1da4*/ 	.word	0x00000000
        /*1da8*/ 	.word	0x00028480
        /*1dac*/ 	.short	0x010a
        /*1dae*/ 	.byte	0x3f
	.zero		1


	//   ....[105]....
        /*1db0*/ 	.word	0x00031460
        /*1db4*/ 	.word	0x00000000
        /*1db8*/ 	.word	0x00028440
        /*1dbc*/ 	.short	0x010a
        /*1dbe*/ 	.byte	0x3f
	.zero		1


	//   ....[106]....
        /*1dc0*/ 	.word	0x00031f90
        /*1dc4*/ 	.word	0x00000012
        /*1dc8*/ 	.word	0x00028420
        /*1dcc*/ 	.short	0x010a
        /*1dce*/ 	.byte	0x3f
	.zero		1


	//   ....[107]....
        /*1dd0*/ 	.word	0x00031fe0
        /*1dd4*/ 	.word	0x00000006
        /*1dd8*/ 	.word	0x00028480
        /*1ddc*/ 	.short	0x010a
        /*1dde*/ 	.byte	0x3f
	.zero		1


	//   ....[108]....
        /*1de0*/ 	.word	0x00032030
        /*1de4*/ 	.word	0x00000006
        /*1de8*/ 	.word	0x00028440
        /*1dec*/ 	.short	0x010a
        /*1dee*/ 	.byte	0x3f
	.zero		1


	//   ....[109]....
        /*1df0*/ 	.word	0x00032080
        /*1df4*/ 	.word	0x00000014
        /*1df8*/ 	.word	0x00028470
        /*1dfc*/ 	.short	0x010a
        /*1dfe*/ 	.byte	0x3f
	.zero		1


	//   ....[110]....
        /*1e00*/ 	.word	0x000320d0
        /*1e04*/ 	.word	0x00000014
        /*1e08*/ 	.word	0x00028460
        /*1e0c*/ 	.short	0x010a
        /*1e0e*/ 	.byte	0x3f
	.zero		1


	//   ....[111]....
        /*1e10*/ 	.word	0x00032120
        /*1e14*/ 	.word	0x00000000
        /*1e18*/ 	.word	0x00028470
        /*1e1c*/ 	.short	0x010a
        /*1e1e*/ 	.byte	0x3f
	.zero		1


	//   ....[112]....
        /*1e20*/ 	.word	0x00032170
        /*1e24*/ 	.word	0x00000000
        /*1e28*/ 	.word	0x00028460
        /*1e2c*/ 	.short	0x010a
        /*1e2e*/ 	.byte	0x3f
	.zero		1


	//   ....[113]....
        /*1e30*/ 	.word	0x00032cf0
        /*1e34*/ 	.word	0x00000000
        /*1e38*/ 	.word	0x00028420
        /*1e3c*/ 	.short	0x010a
        /*1e3e*/ 	.byte	0x3f
	.zero		1


	//   ....[114]....
        /*1e40*/ 	.word	0x00032e90
        /*1e44*/ 	.word	0x00000006
        /*1e48*/ 	.word	0x00000000
        /*1e4c*/ 	.short	0x010a
        /*1e4e*/ 	.byte	0x3f
	.zero		1


	//   ....[115]....
        /*1e50*/ 	.word	0x00032ee0
        /*1e54*/ 	.word	0x00000007
        /*1e58*/ 	.word	0x00000000
        /*1e5c*/ 	.short	0x010a
        /*1e5e*/ 	.byte	0x3f
	.zero		1


	//   ....[116]....
        /*1e60*/ 	.word	0x00032f30
        /*1e64*/ 	.word	0x00000004
        /*1e68*/ 	.word	0x00028460
        /*1e6c*/ 	.short	0x010a
        /*1e6e*/ 	.byte	0x3f
	.zero		1


	//   ....[117]....
        /*1e70*/ 	.word	0x00032f80
        /*1e74*/ 	.word	0x00000003
        /*1e78*/ 	.word	0x00028460
        /*1e7c*/ 	.short	0x010a
        /*1e7e*/ 	.byte	0x3f
	.zero		1


	//   ....[118]....
        /*1e80*/ 	.word	0x00032fd0
        /*1e84*/ 	.word	0x00000004
        /*1e88*/ 	.word	0x00028480
        /*1e8c*/ 	.short	0x010a
        /*1e8e*/ 	.byte	0x3f
	.zero		1


	//----- nvinfo : EIATTR_NUM_MBARRIERS
	.align		4
.L_489:
        /*1e90*/ 	.byte	0x03, 0x38
        /*1e92*/ 	.short	0x0016


	//----- nvinfo : EIATTR_EXIT_INSTR_OFFSETS
	.align		4
        /*1e94*/ 	.byte	0x04, 0x1c
        /*1e96*/ 	.short	(.L_491 - .L_490)


	//   ....[0]....
.L_490:
        /*1e98*/ 	.word	0x0002b440


	//----- nvinfo : EIATTR_MAX_THREADS
	.align		4
.L_491:
        /*1e9c*/ 	.byte	0x04, 0x05
        /*1e9e*/ 	.short	(.L_493 - .L_492)
.L_492:
        /*1ea0*/ 	.word	0x00000180
        /*1ea4*/ 	.word	0x00000001
        /*1ea8*/ 	.word	0x00000001


	//----- nvinfo : EIATTR_CRS_STACK_SIZE
	.align		4
.L_493:
        /*1eac*/ 	.byte	0x04, 0x1e
        /*1eae*/ 	.short	(.L_495 - .L_494)
.L_494:
        /*1eb0*/ 	.word	0x00000000


	//----- nvinfo : EIATTR_CBANK_PARAM_SIZE
	.align		4
.L_495:
        /*1eb4*/ 	.byte	0x03, 0x19
        /*1eb6*/ 	.short	0x0af0


	//----- nvinfo : EIATTR_PARAM_CBANK
	.align		4
        /*1eb8*/ 	.byte	0x04, 0x0a
        /*1eba*/ 	.short	(.L_497 - .L_496)
	.align		4
.L_496:
        /*1ebc*/ 	.word	index@(.nv.constant0._ZN7cutlass13device_kernelIN5flash11enable_sm90INS1_16FlashAttnFwdSm90INS1_25CollectiveMainloopFwdSm90ILi2EN4cute5tupleIJNS5_1CILi1EEES8_S8_EEENS6_IJNS7_ILi128EEENS7_ILi64EEENS7_ILi256EEEEEELi256ENS_12float_e4m3_tEfNS_4arch4Sm90ELb0ELb1ELb0ELb1ELb0ELb1ELb0ELb1ELb1ELb1ELb1ELb0EEENS1_21CollectiveEpilogueFwdINS6_IJSA_SC_SB_EEES9_NS_10bfloat16_tESG_Li256ELb1ELb1ELb1ELb1EEENS1_36VarlenDynamicPersistentTileSchedulerILi128ELi64ELi256ELi128ELb1ELb1ELb1ELb1ELb0ELb1EEEEEEEEEvNT_6ParamsE)
        /*1ec0*/ 	.short	0x0210
        /*1ec2*/ 	.short	0x0af0


	//----- nvinfo : EIATTR_SW_WAR
	.align		4
.L_497:
        /*1ec4*/ 	.byte	0x04, 0x36
        /*1ec6*/ 	.short	(.L_499 - .L_498)
.L_498:
        /*1ec8*/ 	.word	0x00000008
.L_499:


//--------------------- .nv.info._ZN7cutlass13device_kernelIN5flash11enable_sm90INS1_16FlashAttnFwdSm90INS1_25CollectiveMainloopFwdSm90ILi2EN4cute5tupleIJNS5_1CILi1EEES8_S8_EEENS6_IJNS7_ILi128EEESA_NS7_ILi256EEEEEELi256ENS_12float_e4m3_tEfNS_4arch4Sm90ELb1ELb0ELb0ELb0ELb0ELb0ELb0ELb1ELb1ELb1ELb1ELb0EEENS1_21CollectiveEpilogueFwdINS6_IJSA_SB_SA_EEES9_NS_10bfloat16_tESF_Li256ELb0ELb1ELb1ELb1EEENS1_19SingleTileSchedulerILb0ELb1ELb1ELi128EEEEEEEEEvNT_6ParamsE --------------------------
	.section	.nv.info._ZN7cutlass13device_kernelIN5flash11enable_sm90INS1_16FlashAttnFwdSm90INS1_25CollectiveMainloopFwdSm90ILi2EN4cute5tupleIJNS5_1CILi1EEES8_S8_EEENS6_IJNS7_ILi128EEESA_NS7_ILi256EEEEEELi256ENS_12float_e4m3_tEfNS_4arch4Sm90ELb1ELb0ELb0ELb0ELb0ELb0ELb0ELb1ELb1ELb1ELb1ELb0EEENS1_21CollectiveEpilogueFwdINS6_IJSA_SB_SA_EEES9_NS_10bfloat16_tESF_Li256ELb0ELb1ELb1ELb1EEENS1_19SingleTileSchedulerILb0ELb1ELb1ELi128EEEEEEEEEvNT_6ParamsE,"",@"SHT_CUDA_INFO"
	.sectionflags	@""
	.align	4


	//----- nvinfo : EIATTR_CUDA_API_VERSION
	.align		4
        /*0000*/ 	.byte	0x04, 0x37
        /*0002*/ 	.short	(.L_501 - .L_500)
.L_500:
        /*0004*/ 	.word	0x00000082


	//----- nvinfo : EIATTR_KPARAM_INFO
	.align		4
.L_501:
        /*0008*/ 	.byte	0x04, 0x17
        /*000a*/ 	.short	(.L_503 - .L_502)
.L_502:
        /*000c*/ 	.word	0x00000000
        /*0010*/ 	.short	0x0000
        /*0012*/ 	.short	0x0070
        /*0014*/ 	.byte	0x00, 0xf0, 0x01, 0x28


	//----- nvinfo : EIATTR_SPARSE_MMA_MASK
	.align		4
.L_503:
        /*0018*/ 	.byte	0x03, 0x50
        /*001a*/ 	.short	0x0000


	//----- nvinfo : EIATTR_MAXREG_COUNT
	.align		4
        /*001c*/ 	.byte	0x03, 0x1b
        /*001e*/ 	.short	0x00a8


	//----- nvinfo : EIATTR_NUM_BARRIERS
	.align		4
        /*0020*/ 	.byte	0x02, 0x4c
        /*0022*/ 	.byte	0x10
	.zero		1


	//----- nvinfo : EIATTR_EXTERNS
	.align		4
        /*0024*/ 	.byte	0x04, 0x0f
        /*0026*/ 	.short	(.L_505 - .L_504)


	//   ....[0]....
	.align		4
.L_504:
        /*0028*/ 	.word	index@(__assertfail)


	//----- nvinfo : EIATTR_ANNOTATIONS
	.align		4
.L_505:
        /*002c*/ 	.byte	0x04, 0x55
        /*002e*/ 	.short	(.L_507 - .L_506)


	//   ....[0]....
.L_506:
        /* <DEDUP_REMOVED lines=19> */


	//----- nvinfo : EIATTR_MERCURY_ISA_VERSION
	.align		4
.L_507:
        /*0150*/ 	.byte	0x03, 0x5f
        /*0152*/ 	.short	0x0101


	//----- nvinfo : EIATTR_INT_WARP_WIDE_INSTR_OFFSETS
	.align		4
        /*0154*/ 	.byte	0x04, 0x31
        /*0156*/ 	.short	(.L_509 - .L_508)


	//   ....[0]....
.L_508:
        /*0158*/ 	.word	0x00000120


	//   ....[1]....
        /*015c*/ 	.word	0x000001c0


	//   ....[2]....
        /*0160*/ 	.word	0x00000230


	//----- nvinfo : EIATTR_COOP_GROUP_MASK_REGIDS
	.align		4
.L_509:
        /*0164*/ 	.byte	0x04, 0x29
        /*0166*/ 	.short	(.L_511 - .L_510)


	//   ....[0]....
.L_510:
        /*0168*/ 	.word	0xffffffff


	//   ....[1]....
        /*016c*/ 	.word	0xffffffff


	//   ....[2]....
        /*0170*/ 	.word	0xffffffff


	//   ....[3]....
        /*0174*/ 	.word	0xffffffff


	//   ....[4]....
        /*0178*/ 	.word	0xffffffff


	//   ....[5]....
        /*017c*/ 	.word	0xffffffff


	//   ....[6]....
        /*0180*/ 	.word	0xffffffff


	//   ....[7]....
        /*0184*/ 	.word	0xffffffff


	//   ....[8]....
        /*0188*/ 	.word	0xffffffff


	//   ....[9]....
        /*018c*/ 	.word	0xffffffff


	//   ....[10]....
        /*0190*/ 	.word	0xffffffff


	//   ....[11]....
        /*0194*/ 	.word	0xffffffff


	//   ....[12]....
        /*0198*/ 	.word	0xffffffff


	//   ....[13]....
        /*019c*/ 	.word	0xffffffff


	//   ....[14]....
        /*01a0*/ 	.word	0xffffffff


	//   ....[15]....
        /*01a4*/ 	.word	0xffffffff


	//   ....[16]....
        /*01a8*/ 	.word	0xffffffff


	//   ....[17]....
        /*01ac*/ 	.word	0xffffffff


	//   ....[18]....
        /*01b0*/ 	.word	0xffffffff


	//   ....[19]....
        /*01b4*/ 	.word	0xffffffff


	//   ....[20]....
        /*01b8*/ 	.word	0xffffffff


	//   ....[21]....
        /*01bc*/ 	.word	0xffffffff


	//   ....[22]....
        /*01c0*/ 	.word	0xffffffff


	//   ....[23]....
        /*01c4*/ 	.word	0xffffffff


	//   ....[24]....
        /*01c8*/ 	.word	0xffffffff


	//   ....[25]....
        /*01cc*/ 	.word	0xffffffff


	//   ....[26]....
        /*01d0*/ 	.word	0xffffffff


	//   ....[27]....
        /*01d4*/ 	.word	0xffffffff


	//   ....[28]....
        /*01d8*/ 	.word	0xffffffff


	//   ....[29]....
        /*01dc*/ 	.word	0xffffffff


	//   ....[30]....
        /*01e0*/ 	.word	0xffffffff


	//   ....[31]....
        /*01e4*/ 	.word	0xffffffff


	//   ....[32]....
        /*01e8*/ 	.word	0xffffffff


	//   ....[33]....
        /*01ec*/ 	.word	0xffffffff


	//   ....[34]....
        /*01f0*/ 	.word	0xffffffff


	//   ....[35]....
        /*01f4*/ 	.word	0xffffffff


	//   ....[36]....
        /*01f8*/ 	.word	0xffffffff


	//   ....[37]....
        /*01fc*/ 	.word	0xffffffff


	//   ....[38]....
        /*0200*/ 	.word	0xffffffff


	//   ....[39]....
        /*0204*/ 	.word	0xffffffff


	//   ....[40]....
        /*0208*/ 	.word	0xffffffff


	//   ....[41]....
        /*020c*/ 	.word	0xffffffff


	//   ....[42]....
        /*0210*/ 	.word	0xffffffff


	//   ....[43]....
        /*0214*/ 	.word	0xffffffff


	//   ....[44]....
        /*0218*/ 	.word	0xffffffff


	//   ....[45]....
        /*021c*/ 	.word	0xffffffff


	//   ....[46]....
        /*0220*/ 	.word	0xffffffff


	//   ....[47]....
        /*0224*/ 	.word	0xffffffff


	//   ....[48]....
        /*0228*/ 	.word	0xffffffff


	//   ....[49]....
        /*022c*/ 	.word	0xffffffff


	//   ....[50]....
        /*0230*/ 	.word	0xffffffff


	//   ....[51]....
        /*0234*/ 	.word	0xffffffff


	//   ....[52]....
        /*0238*/ 	.word	0xffffffff


	//   ....[53]....
        /*023c*/ 	.word	0xffffffff


	//   ....[54]....
        /*0240*/ 	.word	0xffffffff


	//   ....[55]....
        /*0244*/ 	.word	0xffffffff


	//   ....[56]....
        /*0248*/ 	.word	0xffffffff


	//   ....[57]....
        /*024c*/ 	.word	0xffffffff


	//   ....[58]....
        /*0250*/ 	.word	0xffffffff


	//   ....[59]....
        /*0254*/ 	.word	0xffffffff


	//   ....[60]....
        /*0258*/ 	.word	0xffffffff


	//   ....[61]....
        /*025c*/ 	.word	0xffffffff


	//   ....[62]....
        /*0260*/ 	.word	0xffffffff


	//   ....[63]....
        /*0264*/ 	.word	0xffffffff


	//   ....[64]....
        /*0268*/ 	.word	0xffffffff


	//   ....[65]....
        /*026c*/ 	.word	0xffffffff


	//   ....[66]....
        /*0270*/ 	.word	0xffffffff


	//   ....[67]....
        /*0274*/ 	.word	0xffffffff


	//   ....[68]....
        /*0278*/ 	.word	0xffffffff


	//   ....[69]....
        /*027c*/ 	.word	0xffffffff


	//   ....[70]....
        /*0280*/ 	.word	0xffffffff


	//   ....[71]....
        /*0284*/ 	.word	0xffffffff


	//   ....[72]....
        /*0288*/ 	.word	0xffffffff


	//   ....[73]....
        /*028c*/ 	.word	0xffffffff


	//   ....[74]....
        /*0290*/ 	.word	0xffffffff


	//   ....[75]....
        /*0294*/ 	.word	0xffffffff


	//   ....[76]....
        /*0298*/ 	.word	0xffffffff


	//   ....[77]....
        /*029c*/ 	.word	0xffffffff


	//   ....[78]....
        /*02a0*/ 	.word	0xffffffff


	//   ....[79]....
        /*02a4*/ 	.word	0xffffffff


	//   ....[80]....
        /*02a8*/ 	.word	0xffffffff


	//   ....[81]....
        /*02ac*/ 	.word	0xffffffff


	//   ....[82]....
        /*02b0*/ 	.word	0xffffffff


	//   ....[83]....
        /*02b4*/ 	.word	0xffffffff


	//   ....[84]....
        /*02b8*/ 	.word	0xffffffff


	//   ....[85]....
        /*02bc*/ 	.word	0xffffffff


	//   ....[86]....
        /*02c0*/ 	.word	0xffffffff


	//   ....[87]....
        /*02c4*/ 	.word	0xffffffff


	//   ....[88]....
        /*02c8*/ 	.word	0xffffffff


	//   ....[89]....
        /*02cc*/ 	.word	0xffffffff


	//   ....[90]....
        /*02d0*/ 	.word	0xffffffff


	//   ....[91]....
        /*02d4*/ 	.word	0xffffffff


	//   ....[92]....
        /*02d8*/ 	.word	0xffffffff


	//   ....[93]....
        /*02dc*/ 	.word	0xffffffff


	//   ....[94]....
        /*02e0*/ 	.word	0xffffffff


	//   ....[95]....
        /*02e4*/ 	.word	0xffffffff


	//   ....[96]....
        /*02e8*/ 	.word	0xffffffff


	//   ....[97]....
        /*02ec*/ 	.word	0xffffffff


	//   ....[98]....
        /*02f0*/ 	.word	0xffffffff


	//   ....[99]....
        /*02f4*/ 	.word	0xffffffff


	//   ....[100]....
        /*02f8*/ 	.word	0xffffffff


	//   ....[101]....
        /*02fc*/ 	.word	0xffffffff


	//   ....[102]....
        /*0300*/ 	.word	0xffffffff


	//   ....[103]....
        /*0304*/ 	.word	0xffffffff


	//   ....[104]....
        /*0308*/ 	.word	0xffffffff


	//   ....[105]....
        /*030c*/ 	.word	0xffffffff


	//   ....[106]....
        /*0310*/ 	.word	0xffffffff


	//   ....[107]....
        /*0314*/ 	.word	0xffffffff


	//   ....[108]....
        /*0318*/ 	.word	0xffffffff


	//   ....[109]....
        /*031c*/ 	.word	0xffffffff


	//   ....[110]....
        /*0320*/ 	.word	0xffffffff


	//   ....[111]....
        /*0324*/ 	.word	0xffffffff


	//   ....[112]....
        /*0328*/ 	.word	0xffffffff


	//   ....[113]....
        /*032c*/ 	.word	0xffffffff


	//   ....[114]....
        /*0330*/ 	.word	0xffffffff


	//   ....[115]....
        /*0334*/ 	.word	0xffffffff


	//   ....[116]....
        /*0338*/ 	.word	0xffffffff


	//   ....[117]....
        /*033c*/ 	.word	0xffffffff


	//   ....[118]....
        /*0340*/ 	.word	0xffffffff


	//   ....[119]....
        /*0344*/ 	.word	0xffffffff


	//   ....[120]....
        /*0348*/ 	.word	0xffffffff


	//   ....[121]....
        /*034c*/ 	.word	0xffffffff


	//   ....[122]....
        /*0350*/ 	.word	0xffffffff


	//   ....[123]....
        /*0354*/ 	.word	0xffffffff


	//   ....[124]....
        /*0358*/ 	.word	0xffffffff


	//   ....[125]....
        /*035c*/ 	.word	0xffffffff


	//   ....[126]....
        /*0360*/ 	.word	0xffffffff


	//   ....[127]....
        /*0364*/ 	.word	0xffffffff


	//   ....[128]....
        /*0368*/ 	.word	0xffffffff


	//   ....[129]....
        /*036c*/ 	.word	0xffffffff


	//   ....[130]....
        /*0370*/ 	.word	0xffffffff


	//   ....[131]....
        /*0374*/ 	.word	0xffffffff


	//   ....[132]....
        /*0378*/ 	.word	0xffffffff


	//   ....[133]....
        /*037c*/ 	.word	0xffffffff


	//   ....[134]....
        /*0380*/ 	.word	0xffffffff


	//   ....[135]....
        /*0384*/ 	.word	0xffffffff


	//   ....[136]....
        /*0388*/ 	.word	0xffffffff


	//   ....[137]....
        /*038c*/ 	.word	0xffffffff


	//   ....[138]....
        /*0390*/ 	.word	0xffffffff


	//   ....[139]....
        /*0394*/ 	.word	0xffffffff


	//   ....[140]....
        /*0398*/ 	.word	0xffffffff


	//   ....[141]....
        /*039c*/ 	.word	0xffffffff


	//   ....[142]....
        /*03a0*/ 	.word	0xffffffff


	//   ....[143]....
        /*03a4*/ 	.word	0xffffffff


	//   ....[144]....
        /*03a8*/ 	.word	0xffffffff


	//   ....[145]....
        /*03ac*/ 	.word	0xffffffff


	//   ....[146]....
        /*03b0*/ 	.word	0xffffffff


	//   ....[147]....
        /*03b4*/ 	.word	0xffffffff


	//   ....[148]....
        /*03b8*/ 	.word	0xffffffff


	//   ....[149]....
        /*03bc*/ 	.word	0xffffffff


	//   ....[150]....
        /*03c0*/ 	.word	0xffffffff


	//   ....[151]....
        /*03c4*/ 	.word	0xffffffff


	//   ....[152]....
        /*03c8*/ 	.word	0xffffffff


	//   ....[153]....
        /*03cc*/ 	.word	0xffffffff


	//   ....[154]....
        /*03d0*/ 	.word	0xffffffff


	//   ....[155]....
        /*03d4*/ 	.word	0xffffffff


	//   ....[156]....
        /*03d8*/ 	.word	0xffffffff


	//   ....[157]....
        /*03dc*/ 	.word	0xffffffff


	//   ....[158]....
        /*03e0*/ 	.word	0xffffffff


	//   ....[159]....
        /*03e4*/ 	.word	0xffffffff


	//   ....[160]....
        /*03e8*/ 	.word	0xffffffff


	//   ....[161]....
        /*03ec*/ 	.word	0xffffffff


	//   ....[162]....
        /*03f0*/ 	.word	0xffffffff


	//   ....[163]....
        /*03f4*/ 	.word	0xffffffff


	//   ....[164]....
        /*03f8*/ 	.word	0xffffffff


	//   ....[165]....
        /*03fc*/ 	.word	0xffffffff


	//   ....[166]....
        /*0400*/ 	.word	0xffffffff


	//   ....[167]....
        /*0404*/ 	.word	0xffffffff


	//   ....[168]....
        /*0408*/ 	.word	0xffffffff


	//   ....[169]....
        /*040c*/ 	.word	0xffffffff


	//   ....[170]....
        /*0410*/ 	.word	0xffffffff


	//   ....[171]....
        /*0414*/ 	.word	0xffffffff


	//   ....[172]....
        /*0418*/ 	.word	0xffffffff


	//   ....[173]....
        /*041c*/ 	.word	0xffffffff


	//   ....[174]....
        /*0420*/ 	.word	0xffffffff


	//   ....[175]....
        /*0424*/ 	.word	0xffffffff


	//   ....[176]....
        /*0428*/ 	.word	0xffffffff


	//   ....[177]....
        /*042c*/ 	.word	0xffffffff


	//   ....[178]....
        /*0430*/ 	.word	0xffffffff


	//   ....[179]....
        /*0434*/ 	.word	0xffffffff


	//   ....[180]....
        /*0438*/ 	.word	0xffffffff


	//   ....[181]....
        /*043c*/ 	.word	0xffffffff


	//   ....[182]....
        /*0440*/ 	.word	0xffffffff


	//   ....[183]....
        /*0444*/ 	.word	0x0500000f


	//   ....[184]....
        /*0448*/ 	.word	0x0500000f


	//   ....[185]....
        /*044c*/ 	.word	0x0500000f


	//   ....[186]....
        /*0450*/ 	.word	0x0500000f


	//   ....[187]....
        /*0454*/ 	.word	0x0500000f


	//   ....[188]....
        /*0458*/ 	.word	0x0500000f


	//   ....[189]....
        /*045c*/ 	.word	0x0500000f


	//   ....[190]....
        /*0460*/ 	.word	0x0500000f


	//   ....[191]....
        /*0464*/ 	.word	0x0500000f


	//   ....[192]....
        /*0468*/ 	.word	0x0500000f


	//   ....[193]....
        /*046c*/ 	.word	0x0500000f


	//   ....[194]....
        /*0470*/ 	.word	0x0500000f


	//   ....[195]....
        /*0474*/ 	.word	0x0500000f


	//   ....[196]....
        /*0478*/ 	.word	0x0500000f


	//   ....[197]....
        /*047c*/ 	.word	0x0500000f


	//   ....[198]....
        /*0480*/ 	.word	0x0500000f


	//   ....[199]....
        /*0484*/ 	.word	0x0500000f


	//----- nvinfo : EIATTR_COOP_GROUP_INSTR_OFFSETS
	.align		4
.L_511:
        /*0488*/ 	.byte	0x04, 0x28
        /*048a*/ 	.short	(.L_513 - .L_512)


	//   ....[0]....
.L_512:
        /*048c*/ 	.word	0x00000060


	//   ....[1]....
        /*0490*/ 	.word	0x00000130


	//   ....[2]....
        /*0494*/ 	.word	0x000001e0


	//   ....[3]....
        /*0498*/ 	.word	0x000003a0


	//   ....[4]....
        /*049c*/ 	.word	0x00000500


	//   ....[5]....
        /*04a0*/ 	.word	0x00000620


	//   ....[6]....
        /*04a4*/ 	.word	0x00000780


	//   ....[7]....
        /*04a8*/ 	.word	0x00001610


	//   ....[8]....
        /*04ac*/ 	.word	0x00001eb0


	//   ....[9]....
        /*04b0*/ 	.word	0x00001ee0


	//   ....[10]....
        /*04b4*/ 	.word	0x000026c0


	//   ....[11]....
        /*04b8*/ 	.word	0x00002750


	//   ....[12]....
        /*04bc*/ 	.word	0x00003090


	//   ....[13]....
        /*04c0*/ 	.word	0x00003150


	//   ....[14]....
        /*04c4*/ 	.word	0x00004a00


	//   ....[15]....
        /*04c8*/ 	.word	0x00004a20


	//   ....[16]....
        /*04cc*/ 	.word	0x00005340


	//   ....[17]....
        /*04d0*/ 	.word	0x00005370


	//   ....[18]....
        /*04d4*/ 	.word	0x00005b20


	//   ....[19]....
        /*04d8*/ 	.word	0x00005b80


	//   ....[20]....
        /*04dc*/ 	.word	0x000079a0


	//   ....[21]....
        /*04e0*/ 	.word	0x000079b0


	//   ....[22]....
        /*04e4*/ 	.word	0x000079e0


	//   ....[23]....
        /*04e8*/ 	.word	0x000079f0


	//   ....[24]....
        /*04ec*/ 	.word	0x000095a0


	//   ....[25]....
        /*04f0*/ 	.word	0x000095b0


	//   ....[26]....
        /*04f4*/ 	.word	0x00009640


	//   ....[27]....
        /*04f8*/ 	.word	0x00009650


	//   ....[28]....
        /*04fc*/ 	.word	0x0000ac00


	//   ....[29]....
        /*0500*/ 	.word	0x0000ac40


	//   ....[30]....
        /*0504*/ 	.word	0x0000ac60


	//   ....[31]....
        /*0508*/ 	.word	0x0000ac80


	//   ....[32]....
        /*050c*/ 	.word	0x0000ac90


	//   ....[33]....
        /*0510*/ 	.word	0x0000aca0


	//   ....[34]....
        /*0514*/ 	.word	0x0000acb0


	//   ....[35]....
        /*0518*/ 	.word	0x0000acc0


	//   ....[36]....
        /*051c*/ 	.word	0x0000acd0


	//   ....[37]....
        /*0520*/ 	.word	0x0000ace0


	//   ....[38]....
        /*0524*/ 	.word	0x0000acf0


	//   ....[39]....
        /*0528*/ 	.word	0x0000ad20


	//   ....[40]....
        /*052c*/ 	.word	0x0000ad30


	//   ....[41]....
        /*0530*/ 	.word	0x0000ad40


	//   ....[42]....
        /*0534*/ 	.word	0x0000ad50


	//   ....[43]....
        /*0538*/ 	.word	0x0000ad70


	//   ....[44]....
        /*053c*/ 	.word	0x0000ad80


	//   ....[45]....
        /*0540*/ 	.word	0x0000ad90


	//   ....[46]....
        /*0544*/ 	.word	0x0000ada0


	//   ....[47]....
        /*0548*/ 	.word	0x0000adb0


	//   ....[48]....
        /*054c*/ 	.word	0x0000add0


	//   ....[49]....
        /*0550*/ 	.word	0x0000adf0


	//   ....[50]....
        /*0554*/ 	.word	0x0000ae00


	//   ....[51]....
        /*0558*/ 	.word	0x0000ae10


	//   ....[52]....
        /*055c*/ 	.word	0x0000ae20


	//   ....[53]....
        /*0560*/ 	.word	0x0000ae30


	//   ....[54]....
        /*0564*/ 	.word	0x0000ae50


	//   ....[55]....
        /*0568*/ 	.word	0x0000ae60


	//   ....[56]....
        /*056c*/ 	.word	0x0000ae80


	//   ....[57]....
        /*0570*/ 	.word	0x0000aea0


	//   ....[58]....
        /*0574*/ 	.word	0x0000aeb0


	//   ....[59]....
        /*0578*/ 	.word	0x0000aed0


	//   ....[60]....
        /*057c*/ 	.word	0x0000aee0


	//   ....[61]....
        /*0580*/ 	.word	0x0000aef0


	//   ....[62]....
        /*0584*/ 	.word	0x0000af00


	//   ....[63]....
        /*0588*/ 	.word	0x0000af30


	//   ....[64]....
        /*058c*/ 	.word	0x0000af40


	//   ....[65]....
        /*0590*/ 	.word	0x0000af50


	//   ....[66]....
        /*0594*/ 	.word	0x0000af70


	//   ....[67]....
        /*0598*/ 	.word	0x0000af80


	//   ....[68]....
        /*059c*/ 	.word	0x0000af90


	//   ....[69]....
        /*05a0*/ 	.word	0x0000afa0


	//   ....[70]....
        /*05a4*/ 	.word	0x0000afb0


	//   ....[71]....
        /*05a8*/ 	.word	0x0000afc0


	//   ....[72]....
        /*05ac*/ 	.word	0x0000afe0


	//   ....[73]....
        /*05b0*/ 	.word	0x0000aff0


	//   ....[74]....
        /*05b4*/ 	.word	0x0000b000


	//   ....[75]....
        /*05b8*/ 	.word	0x0000b010


	//   ....[76]....
        /*05bc*/ 	.word	0x0000b020


	//   ....[77]....
        /*05c0*/ 	.word	0x0000b030


	//   ....[78]....
        /*05c4*/ 	.word	0x0000b060


	//   ....[79]....
        /*05c8*/ 	.word	0x0000b080


	//   ....[80]....
        /*05cc*/ 	.word	0x0000b0b0


	//   ....[81]....
        /*05d0*/ 	.word	0x0000b0d0


	//   ....[82]....
        /*05d4*/ 	.word	0x0000b0e0


	//   ....[83]....
        /*05d8*/ 	.word	0x0000b0f0


	//   ....[84]....
        /*05dc*/ 	.word	0x0000b110


	//   ....[85]....
        /*05e0*/ 	.word	0x0000b130


	//   ....[86]....
        /*05e4*/ 	.word	0x0000b140


	//   ....[87]....
        /*05e8*/ 	.word	0x0000b160


	//   ....[88]....
        /*05ec*/ 	.word	0x0000b180


	//   ....[89]....
        /*05f0*/ 	.word	0x0000b1a0


	//   ....[90]....
        /*05f4*/ 	.word	0x0000b1b0


	//   ....[91]....
        /*05f8*/ 	.word	0x0000b1c0


	//   ....[92]....
        /*05fc*/ 	.word	0x0000b1d0


	//   ....[93]....
        /*0600*/ 	.word	0x0000b1e0


	//   ....[94]....
        /*0604*/ 	.word	0x0000b1f0


	//   ....[95]....
        /*0608*/ 	.word	0x0000b200


	//   ....[96]....
        /*060c*/ 	.word	0x0000b210


	//   ....[97]....
        /*0610*/ 	.word	0x0000b220


	//   ....[98]....
        /*0614*/ 	.word	0x0000b230


	//   ....[99]....
        /*0618*/ 	.word	0x0000b240


	//   ....[100]....
        /*061c*/ 	.word	0x0000b250


	//   ....[101]....
        /*0620*/ 	.word	0x0000b260


	//   ....[102]....
        /*0624*/ 	.word	0x0000b270


	//   ....[103]....
        /*0628*/ 	.word	0x0000b280


	//   ....[104]....
        /*062c*/ 	.word	0x0000b290


	//   ....[105]....
        /*0630*/ 	.word	0x0000b2a0


	//   ....[106]....
        /*0634*/ 	.word	0x0000b2b0


	//   ....[107]....
        /*0638*/ 	.word	0x0000b2c0


	//   ....[108]....
        /*063c*/ 	.word	0x0000b2d0


	//   ....[109]....
        /*0640*/ 	.word	0x0000b2e0


	//   ....[110]....
        /*0644*/ 	.word	0x0000b2f0


	//   ....[111]....
        /*0648*/ 	.word	0x0000b300


	//   ....[112]....
        /*064c*/ 	.word	0x0000b310


	//   ....[113]....
        /*0650*/ 	.word	0x0000b320


	//   ....[114]....
        /*0654*/ 	.word	0x0000b330


	//   ....[115]....
        /*0658*/ 	.word	0x0000b340


	//   ....[116]....
        /*065c*/ 	.word	0x0000b350


	//   ....[117]....
        /*0660*/ 	.word	0x0000b360


	//   ....[118]....
        /*0664*/ 	.word	0x0000b370


	//   ....[119]....
        /*0668*/ 	.word	0x0000b380


	//   ....[120]....
        /*066c*/ 	.word	0x0000b390


	//   ....[121]....
        /*0670*/ 	.word	0x0000b3a0


	//   ....[122]....
        /*0674*/ 	.word	0x0000b3b0


	//   ....[123]....
        /*0678*/ 	.word	0x0000b3c0


	//   ....[124]....
        /*067c*/ 	.word	0x0000b3d0


	//   ....[125]....
        /*0680*/ 	.word	0x0000b400


	//   ....[126]....
        /*0684*/ 	.word	0x0000b420


	//   ....[127]....
        /*0688*/ 	.word	0x0000b440


	//   ....[128]....
        /*068c*/ 	.word	0x0000b450


	//   ....[129]....
        /*0690*/ 	.word	0x0000b460


	//   ....[130]....
        /*0694*/ 	.word	0x0000b470


	//   ....[131]....
        /*0698*/ 	.word	0x0000b480


	//   ....[132]....
        /*069c*/ 	.word	0x0000b4a0


	//   ....[133]....
        /*06a0*/ 	.word	0x0000b4b0


	//   ....[134]....
        /*06a4*/ 	.word	0x0000b4c0


	//   ....[135]....
        /*06a8*/ 	.word	0x0000b4f0


	//   ....[136]....
        /*06ac*/ 	.word	0x0000b520


	//   ....[137]....
        /*06b0*/ 	.word	0x0000b540


	//   ....[138]....
        /*06b4*/ 	.word	0x0000b570


	//   ....[139]....
        /*06b8*/ 	.word	0x0000b5a0


	//   ....[140]....
        /*06bc*/ 	.word	0x0000b5d0


	//   ....[141]....
        /*06c0*/ 	.word	0x0000b600


	//   ....[142]....
        /*06c4*/ 	.word	0x0000b630


	//   ....[143]....
        /*06c8*/ 	.word	0x0000b660


	//   ....[144]....
        /*06cc*/ 	.word	0x0000b690


	//   ....[145]....
        /*06d0*/ 	.word	0x0000b6c0


	//   ....[146]....
        /*06d4*/ 	.word	0x0000b6f0


	//   ....[147]....
        /*06d8*/ 	.word	0x0000b730


	//   ....[148]....
        /*06dc*/ 	.word	0x0000b760


	//   ....[149]....
        /*06e0*/ 	.word	0x0000b7a0


	//   ....[150]....
        /*06e4*/ 	.word	0x0000b7d0


	//   ....[151]....
        /*06e8*/ 	.word	0x0000b800


	//   ....[152]....
        /*06ec*/ 	.word	0x0000b830


	//   ....[153]....
        /*06f0*/ 	.word	0x0000b860


	//   ....[154]....
        /*06f4*/ 	.word	0x0000b890


	//   ....[155]....
        /*06f8*/ 	.word	0x0000b8c0


	//   ....[156]....
        /*06fc*/ 	.word	0x0000be50


	//   ....[157]....
        /*0700*/ 	.word	0x0000be90


	//   ....[158]....
        /*0704*/ 	.word	0x0000bed0


	//   ....[159]....
        /*0708*/ 	.word	0x0000bf10


	//   ....[160]....
        /*070c*/ 	.word	0x0000bf70


	//   ....[161]....
        /*0710*/ 	.word	0x0000bfa0


	//   ....[162]....
        /*0714*/ 	.word	0x0000cc50


	//   ....[163]....
        /*0718*/ 	.word	0x0000cc80


	//   ....[164]....
        /*071c*/ 	.word	0x0000dda0


	//   ....[165]....
        /*0720*/ 	.word	0x0000eb80


	//   ....[166]....
        /*0724*/ 	.word	0x0000f600


	//   ....[167]....
        /*0728*/ 	.word	0x0000f640


	//   ....[168]....
        /*072c*/ 	.word	0x0000f700


	//   ....[169]....
        /*0730*/ 	.word	0x0000f720


	//   ....[170]....
        /*0734*/ 	.word	0x0000f7c0


	//   ....[171]....
        /*0738*/ 	.word	0x0000f7e0


	//   ....[172]....
        /*073c*/ 	.word	0x0000f880


	//   ....[173]....
        /*0740*/ 	.word	0x0000f8a0


	//   ....[174]....
        /*0744*/ 	.word	0x0000f940


	//   ....[175]....
        /*0748*/ 	.word	0x0000f960


	//   ....[176]....
        /*074c*/ 	.word	0x0000fa00


	//   ....[177]....
        /*0750*/ 	.word	0x0000fa20


	//   ....[178]....
        /*0754*/ 	.word	0x0000fac0


	//   ....[179]....
        /*0758*/ 	.word	0x0000fae0


	//   ....[180]....
        /*075c*/ 	.word	0x0000faf0


	//   ....[181]....
        /*0760*/ 	.word	0x0000fb80


	//   ....[182]....
        /*0764*/ 	.word	0x00011db0


	//   ....[183]....
        /*0768*/ 	.word	0x00012360


	//   ....[184]....
        /*076c*/ 	.word	0x00012530


	//   ....[185]....
        /*0770*/ 	.word	0x00012580


	//   ....[186]....
        /*0774*/ 	.word	0x00012620


	//   ....[187]....
        /*0778*/ 	.word	0x00012730


	//   ....[188]....
        /*077c*/ 	.word	0x000127a0


	//   ....[189]....
        /*0780*/ 	.word	0x000128b0


	//   ....[190]....
        /*0784*/ 	.word	0x00012920


	//   ....[191]....
        /*0788*/ 	.word	0x00012a30


	//   ....[192]....
        /*078c*/ 	.word	0x00012aa0


	//   ....[193]....
        /*0790*/ 	.word	0x00012bb0


	//   ....[194]....
        /*0794*/ 	.word	0x00012c20


	//   ....[195]....
        /*0798*/ 	.word	0x00012d30


	//   ....[196]....
        /*079c*/ 	.word	0x00012da0


	//   ....[197]....
        /*07a0*/ 	.word	0x00012e90


	//   ....[198]....
        /*07a4*/ 	.word	0x00012f20


	//   ....[199]....
        /*07a8*/ 	.word	0x00013010


	//----- nvinfo : EIATTR_REG_RECONFIG
	.align		4
.L_513:
        /*07ac*/ 	.byte	0x01, 0x54
	.zero		2


	//----- nvinfo : EIATTR_SYSCALL_OFFSETS
	.align		4
        /*07b0*/ 	.byte	0x04, 0x46
        /*07b2*/ 	.short	(.L_515 - .L_514)


	//   ....[0]....
.L_514:
        /*07b4*/ 	.word	0x000017d0


	//   ....[1]....
        /*07b8*/ 	.word	0x0000e520


	//   ....[2]....
        /*07bc*/ 	.word	0x0000e660


	//   ....[3]....
        /*07c0*/ 	.word	0x0000e7a0


	//   ....[4]....
        /*07c4*/ 	.word	0x0000e8c0


	//   ....[5]....
        /*07c8*/ 	.word	0x0000f290


	//----- nvinfo : EIATTR_MBARRIER_INSTR_OFFSETS
	.align		4
.L_515:
        /*07cc*/ 	.byte	0x04, 0x39
        /*07ce*/ 	.short	(.L_517 - .L_516)


	//   ....[0]....
.L_516:
        /*07d0*/ 	.word	0x00000250
        /*07d4*/ 	.word	0x000000ff
        /*07d8*/ 	.word	0x00038800
        /*07dc*/ 	.short	0x0100
        /*07de*/ 	.byte	0x08
	.zero		1


	//   ....[1]....
        /*07e0*/ 	.word	0x00000260
        /*07e4*/ 	.word	0x000000ff
        /*07e8*/ 	.word	0x00038820
        /*07ec*/ 	.short	0x0100
        /*07ee*/ 	.byte	0x08
	.zero		1


	//   ....[2]....
        /*07f0*/ 	.word	0x00000350
        /*07f4*/ 	.word	0x000000ff
        /*07f8*/ 	.word	0x00038830
        /*07fc*/ 	.short	0x0100
        /*07fe*/ 	.byte	0x08
	.zero		1


	//   ....[3]....
        /*0800*/ 	.word	0x00000360
        /*0804*/ 	.word	0x000000ff
        /*0808*/ 	.word	0x00038840
        /*080c*/ 	.short	0x0100
        /*080e*/ 	.byte	0x08
	.zero		1


	//   ....[4]....
        /*0810*/ 	.word	0x00000370
        /*0814*/ 	.word	0x000000ff
        /*0818*/ 	.word	0x00038838
        /*081c*/ 	.short	0x0100
        /*081e*/ 	.byte	0x08
	.zero		1


	//   ....[5]....
        /*0820*/ 	.word	0x00000380
        /*0824*/ 	.word	0x000000ff
        /*0828*/ 	.word	0x00038848
        /*082c*/ 	.short	0x0100
        /*082e*/ 	.byte	0x08
	.zero		1


	//   ....[6]....
        /*0830*/ 	.word	0x000004b0
        /*0834*/ 	.word	0x000000ff
        /*0838*/ 	.word	0x00038850
        /*083c*/ 	.short	0x0100
        /*083e*/ 	.byte	0x08
	.zero		1


	//   ....[7]....
        /*0840*/ 	.word	0x000004c0
        /*0844*/ 	.word	0x000000ff
        /*0848*/ 	.word	0x00038860
        /*084c*/ 	.short	0x0100
        /*084e*/ 	.byte	0x08
	.zero		1


	//   ....[8]....
        /*0850*/ 	.word	0x000004d0
        /*0854*/ 	.word	0x000000ff
        /*0858*/ 	.word	0x00038858
        /*085c*/ 	.short	0x0100
        /*085e*/ 	.byte	0x08
	.zero		1


	//   ....[9]....
        /*0860*/ 	.word	0x000004e0
        /*0864*/ 	.word	0x000000ff
        /*0868*/ 	.word	0x00038868
        /*086c*/ 	.short	0x0100
        /*086e*/ 	.byte	0x08
	.zero		1


	//   ....[10]....
        /*0870*/ 	.word	0x000005d0
        /*0874*/ 	.word	0x000000ff
        /*0878*/ 	.word	0x00038870
        /*087c*/ 	.short	0x0100
        /*087e*/ 	.byte	0x06
	.zero		1


	//   ....[11]....
        /*0880*/ 	.word	0x000005e0
        /*0884*/ 	.word	0x000000ff
        /*0888*/ 	.word	0x00038880
        /*088c*/ 	.short	0x0100
        /*088e*/ 	.byte	0x06
	.zero		1


	//   ....[12]....
        /*0890*/ 	.word	0x000005f0
        /*0894*/ 	.word	0x000000ff
        /*0898*/ 	.word	0x00038878
        /*089c*/ 	.short	0x0100
        /*089e*/ 	.byte	0x06
	.zero		1


	//   ....[13]....
        /*08a0*/ 	.word	0x00000600
        /*08a4*/ 	.word	0x000000ff
        /*08a8*/ 	.word	0x00038888
        /*08ac*/ 	.short	0x0100
        /*08ae*/ 	.byte	0x06
	.zero		1


	//   ....[14]....
        /*08b0*/ 	.word	0x00000730
        /*08b4*/ 	.word	0x000000ff
        /*08b8*/ 	.word	0x00038890
        /*08bc*/ 	.short	0x0100
        /*08be*/ 	.byte	0x08
	.zero		1


	//   ....[15]....
        /*08c0*/ 	.word	0x00000740
        /*08c4*/ 	.word	0x000000ff
        /*08c8*/ 	.word	0x000388a0
        /*08cc*/ 	.short	0x0100
        /*08ce*/ 	.byte	0x08
	.zero		1


	//   ....[16]....
        /*08d0*/ 	.word	0x00000750
        /*08d4*/ 	.word	0x000000ff
        /*08d8*/ 	.word	0x00038898
        /*08dc*/ 	.short	0x0100
        /*08de*/ 	.byte	0x08
	.zero		1


	//   ....[17]....
        /*08e0*/ 	.word	0x00000760
        /*08e4*/ 	.word	0x000000ff
        /*08e8*/ 	.word	0x000388a8
        /*08ec*/ 	.short	0x0100
        /*08ee*/ 	.byte	0x08
	.zero		1


	//   ....[18]....
        /*08f0*/ 	.word	0x00000890
        /*08f4*/ 	.word	0x000000ff
        /*08f8*/ 	.word	0x000388b0
        /*08fc*/ 	.short	0x0100
        /*08fe*/ 	.byte	0x08
	.zero		1


	//   ....[19]....
        /*0900*/ 	.word	0x000008a0
        /*0904*/ 	.word	0x000000ff
        /*0908*/ 	.word	0x000388c0
        /*090c*/ 	.short	0x0100
        /*090e*/ 	.byte	0x08
	.zero		1


	//   ....[20]....
        /*0910*/ 	.word	0x000008b0
        /*0914*/ 	.word	0x000000ff
        /*0918*/ 	.word	0x000388b8
        /*091c*/ 	.short	0x0100
        /*091e*/ 	.byte	0x08
	.zero		1


	//   ....[21]....
        /*0920*/ 	.word	0x000008c0
        /*0924*/ 	.word	0x000000ff
        /*0928*/ 	.word	0x000388c8
        /*092c*/ 	.short	0x0100
        /*092e*/ 	.byte	0x08
	.zero		1


	//   ....[22]....
        /*0930*/ 	.word	0x00001800
        /*0934*/ 	.word	0x000000ff
        /*0938*/ 	.word	0x00038800
        /*093c*/ 	.short	0x010a
        /*093e*/ 	.byte	0x24
	.zero		1


	//   ....[23]....
        /*0940*/ 	.word	0x00001860
        /*0944*/ 	.word	0x000000ff
        /*0948*/ 	.word	0x00038830
        /*094c*/ 	.short	0x010a
        /*094e*/ 	.byte	0x24
	.zero		1


	//   ....[24]....
        /*0950*/ 	.word	0x000018f0
        /*0954*/ 	.word	0x000000ff
        /*0958*/ 	.word	0x00038830
        /*095c*/ 	.short	0x010a
        /*095e*/ 	.byte	0x24
	.zero		1


	//   ....[25]....
        /*0960*/ 	.word	0x00003520
        /*0964*/ 	.word	0x00000021
        /*0968*/ 	.word	0x00000000
        /*096c*/ 	.short	0x0101
        /*096e*/ 	.byte	0x3f
	.zero		1


	//   ....[26]....
        /*0970*/ 	.word	0x000044f0
        /*0974*/ 	.word	0x000000ff
        /*0978*/ 	.word	0x00038830
        /*097c*/ 	.short	0x010a
        /*097e*/ 	.byte	0x07
	.zero		1


	//   ....[27]....
        /*0980*/ 	.word	0x00004530
        /*0984*/ 	.word	0x000000ff
        /*0988*/ 	.word	0x00038830
        /*098c*/ 	.short	0x010a
        /*098e*/ 	.byte	0x07
	.zero		1


	//   ....[28]....
        /*0990*/ 	.word	0x00004890
        /*0994*/ 	.word	0x000000ff
        /*0998*/ 	.word	0x00038850
        /*099c*/ 	.short	0x010a
        /*099e*/ 	.byte	0x0a
	.zero		1


	//   ....[29]....
        /*09a0*/ 	.word	0x000048d0
        /*09a4*/ 	.word	0x000000ff
        /*09a8*/ 	.word	0x00038850
        /*09ac*/ 	.short	0x010a
        /*09ae*/ 	.byte	0x0a
	.zero		1


	//   ....[30]....
        /*09b0*/ 	.word	0x000063c0
        /*09b4*/ 	.word	0x00000004
        /*09b8*/ 	.word	0x00000000
        /*09bc*/ 	.short	0x0101
        /*09be*/ 	.byte	0x3f
	.zero		1


	//   ....[31]....
        /*09c0*/ 	.word	0x00006660
        /*09c4*/ 	.word	0x000000ff
        /*09c8*/ 	.word	0x00000000
        /*09cc*/ 	.short	0x0101
        /*09ce*/ 	.byte	0x04
	.zero		1


	//   ....[32]....
        /*09d0*/ 	.word	0x00007130
        /*09d4*/ 	.word	0x000000ff
        /*09d8*/ 	.word	0x00038830
        /*09dc*/ 	.short	0x010a
        /*09de*/ 	.byte	0x0a
	.zero		1


	//   ....[33]....
        /*09e0*/ 	.word	0x00007170
        /*09e4*/ 	.word	0x000000ff
        /*09e8*/ 	.word	0x00038830
        /*09ec*/ 	.short	0x010a
        /*09ee*/ 	.byte	0x0a
	.zero		1


	//   ....[34]....
        /*09f0*/ 	.word	0x00007490
        /*09f4*/ 	.word	0x000000ff
        /*09f8*/ 	.word	0x00038850
        /*09fc*/ 	.short	0x010a
        /*09fe*/ 	.byte	0x0a
	.zero		1


	//   ....[35]....
        /*0a00*/ 	.word	0x000074d0
        /*0a04*/ 	.word	0x000000ff
        /*0a08*/ 	.word	0x00038850
        /*0a0c*/ 	.short	0x010a
        /*0a0e*/ 	.byte	0x0a
	.zero		1


	//   ....[36]....
        /*0a10*/ 	.word	0x00008770
        /*0a14*/ 	.word	0x00000004
        /*0a18*/ 	.word	0x00000000
        /*0a1c*/ 	.short	0x0101
        /*0a1e*/ 	.byte	0x3f
	.zero		1


	//   ....[37]....
        /*0a20*/ 	.word	0x00008910
        /*0a24*/ 	.word	0x000000ff
        /*0a28*/ 	.word	0x00000000
        /*0a2c*/ 	.short	0x0101
        /*0a2e*/ 	.byte	0x07
	.zero		1


	//   ....[38]....
        /*0a30*/ 	.word	0x000092f0
        /*0a34*/ 	.word	0x000000ff
        /*0a38*/ 	.word	0x00038850
        /*0a3c*/ 	.short	0x010a
        /*0a3e*/ 	.byte	0x07
	.zero		1


	//   ....[39]....
        /*0a40*/ 	.word	0x00009330
        /*0a44*/ 	.word	0x000000ff
        /*0a48*/ 	.word	0x00038850
        /*0a4c*/ 	.short	0x010a
        /*0a4e*/ 	.byte	0x07
	.zero		1


	//   ....[40]....
        /*0a50*/ 	.word	0x00009910
        /*0a54*/ 	.word	0x000000ff
        /*0a58*/ 	.word	0x00000000
        /*0a5c*/ 	.short	0x0101
        /*0a5e*/ 	.byte	0x04
	.zero		1


	//   ....[41]....
        /*0a60*/ 	.word	0x0000bf50
        /*0a64*/ 	.word	0x000000ff
        /*0a68*/ 	.word	0x00000000
        /*0a6c*/ 	.short	0x0101
        /*0a6e*/ 	.byte	0x04
	.zero		1


	//   ....[42]....
        /*0a70*/ 	.word	0x0000ed90
        /*0a74*/ 	.word	0x000000ff
        /*0a78*/ 	.word	0x00038880
        /*0a7c*/ 	.short	0x010a
        /*0a7e*/ 	.byte	0x26
	.zero		1


	//   ....[43]....
        /*0a80*/ 	.word	0x0000ef50
        /*0a84*/ 	.word	0x000000ff
        /*0a88*/ 	.word	0x00038840
        /*0a8c*/ 	.short	0x010a
        /*0a8e*/ 	.byte	0x26
	.zero		1


	//   ....[44]....
        /*0a90*/ 	.word	0x0000fc60
        /*0a94*/ 	.word	0x000000ff
        /*0a98*/ 	.word	0x00038800
        /*0a9c*/ 	.short	0x0107
        /*0a9e*/ 	.byte	0x26
	.zero		1


	//   ....[45]....
        /*0aa0*/ 	.word	0x0000fcc0
        /*0aa4*/ 	.word	0x000000ff
        /*0aa8*/ 	.word	0x00038800
        /*0aac*/ 	.short	0x0101
        /*0aae*/ 	.byte	0x26
	.zero		1


	//   ....[46]....
        /*0ab0*/ 	.word	0x0000fcd0
        /*0ab4*/ 	.word	0x000000ff
        /*0ab8*/ 	.word	0x00038820
        /*0abc*/ 	.short	0x010a
        /*0abe*/ 	.byte	0x26
	.zero		1


	//   ....[47]....
        /*0ac0*/ 	.word	0x00010050
        /*0ac4*/ 	.word	0x00000006
        /*0ac8*/ 	.word	0x00038880
        /*0acc*/ 	.short	0x010a
        /*0ace*/ 	.byte	0x3f
	.zero		1


	//   ....[48]....
        /*0ad0*/ 	.word	0x00010370
        /*0ad4*/ 	.word	0x00000006
        /*0ad8*/ 	.word	0x00038840
        /*0adc*/ 	.short	0x010a
        /*0ade*/ 	.byte	0x3f
	.zero		1


	//   ....[49]....
        /*0ae0*/ 	.word	0x000106e0
        /*0ae4*/ 	.word	0x00000013
        /*0ae8*/ 	.word	0x00038870
        /*0aec*/ 	.short	0x010a
        /*0aee*/ 	.byte	0x3f
	.zero		1


	//   ....[50]....
        /*0af0*/ 	.word	0x00010750
        /*0af4*/ 	.word	0x00000013
        /*0af8*/ 	.word	0x00038860
        /*0afc*/ 	.short	0x010a
        /*0afe*/ 	.byte	0x3f
	.zero		1


	//   ....[51]....
        /*0b00*/ 	.word	0x00011100
        /*0b04*/ 	.word	0x00000013
        /*0b08*/ 	.word	0x00038850
        /*0b0c*/ 	.short	0x0101
        /*0b0e*/ 	.byte	0x3f
	.zero		1


	//   ....[52]....
        /*0b10*/ 	.word	0x00011180
        /*0b14*/ 	.word	0x00000013
        /*0b18*/ 	.word	0x00000000
        /*0b1c*/ 	.short	0x0101
        /*0b1e*/ 	.byte	0x3f
	.zero		1


	//   ....[53]....
        /*0b20*/ 	.word	0x00011290
        /*0b24*/ 	.word	0x00000010
        /*0b28*/ 	.word	0x00038870
        /*0b2c*/ 	.short	0x010a
        /*0b2e*/ 	.byte	0x3f
	.zero		1


	//   ....[54]....
        /*0b30*/ 	.word	0x00011300
        /*0b34*/ 	.word	0x00000010
        /*0b38*/ 	.word	0x00038860
        /*0b3c*/ 	.short	0x010a
        /*0b3e*/ 	.byte	0x3f
	.zero		1


	//   ....[55]....
        /*0b40*/ 	.word	0x00011c50
        /*0b44*/ 	.word	0x00000010
        /*0b48*/ 	.word	0x00038850
        /*0b4c*/ 	.short	0x0101
        /*0b4e*/ 	.byte	0x3f
	.zero		1


	//   ....[56]....
        /*0b50*/ 	.word	0x00011cb0
        /*0b54*/ 	.word	0x00000000
        /*0b58*/ 	.word	0x00000000
        /*0b5c*/ 	.short	0x0101
        /*0b5e*/ 	.byte	0x3f
	.zero		1


	//   ....[57]....
        /*0b60*/ 	.word	0x00011d60
        /*0b64*/ 	.word	0x00000007
        /*0b68*/ 	.word	0x00038820
        /*0b6c*/ 	.short	0x010a
        /*0b6e*/ 	.byte	0x3f
	.zero		1


	//   ....[58]....
        /*0b70*/ 	.word	0x00011ea0
        /*0b74*/ 	.word	0x00000006
        /*0b78*/ 	.word	0x00000000
        /*0b7c*/ 	.short	0x010a
        /*0b7e*/ 	.byte	0x3f
	.zero		1


	//   ....[59]....
        /*0b80*/ 	.word	0x00011f10
        /*0b84*/ 	.word	0x00000005
        /*0b88*/ 	.word	0x00000000
        /*0b8c*/ 	.short	0x010a
        /*0b8e*/ 	.byte	0x3f
	.zero		1


	//   ....[60]....
        /*0b90*/ 	.word	0x00011f60
        /*0b94*/ 	.word	0x00000000
        /*0b98*/ 	.word	0x00038860
        /*0b9c*/ 	.short	0x010a
        /*0b9e*/ 	.byte	0x3f
	.zero		1


	//   ....[61]....
        /*0ba0*/ 	.word	0x00011fb0
        /*0ba4*/ 	.word	0x00000005
        /*0ba8*/ 	.word	0x00038860
        /*0bac*/ 	.short	0x010a
        /*0bae*/ 	.byte	0x3f
	.zero		1


	//   ....[62]....
        /*0bb0*/ 	.word	0x00011ff0
        /*0bb4*/ 	.word	0x00000000
        /*0bb8*/ 	.word	0x00038880
        /*0bbc*/ 	.short	0x010a
        /*0bbe*/ 	.byte	0x3f
	.zero		1


	//   ....[63]....
        /*0bc0*/ 	.word	0x00012010
        /*0bc4*/ 	.word	0x00000005
        /*0bc8*/ 	.word	0x00038880
        /*0bcc*/ 	.short	0x010a
        /*0bce*/ 	.byte	0x3f
	.zero		1


	//   ....[64]....
        /*0bd0*/ 	.word	0x00012080
        /*0bd4*/ 	.word	0x00000000
        /*0bd8*/ 	.word	0x00038800
        /*0bdc*/ 	.short	0x010a
        /*0bde*/ 	.byte	0x3f
	.zero		1


	//   ....[65]....
        /*0be0*/ 	.word	0x000120e0
        /*0be4*/ 	.word	0x00000000
        /*0be8*/ 	.word	0x00038830
        /*0bec*/ 	.short	0x010a
        /*0bee*/ 	.byte	0x3f
	.zero		1


	//   ....[66]....
        /*0bf0*/ 	.word	0x00012140
        /*0bf4*/ 	.word	0x0000000f
        /*0bf8*/ 	.word	0x00038830
        /*0bfc*/ 	.short	0x010a
        /*0bfe*/ 	.byte	0x3f
	.zero		1


	//   ....[67]....
        /*0c00*/ 	.word	0x000121a0
        /*0c04*/ 	.word	0x0000000f
        /*0c08*/ 	.word	0x00038850
        /*0c0c*/ 	.short	0x010a
        /*0c0e*/ 	.byte	0x3f
	.zero		1


	//   ....[68]....
        /*0c10*/ 	.word	0x00012200
        /*0c14*/ 	.word	0x0000000f
        /*0c18*/ 	.word	0x00038830
        /*0c1c*/ 	.short	0x010a
        /*0c1e*/ 	.byte	0x3f
	.zero		1


	//   ....[69]....
        /*0c20*/ 	.word	0x00012260
        /*0c24*/ 	.word	0x0000000b
        /*0c28*/ 	.word	0x00038850
        /*0c2c*/ 	.short	0x010a
        /*0c2e*/ 	.byte	0x3f
	.zero		1


	//   ....[70]....
        /*0c30*/ 	.word	0x000122c0
        /*0c34*/ 	.word	0x00000006
        /*0c38*/ 	.word	0x00038850
        /*0c3c*/ 	.short	0x010a
        /*0c3e*/ 	.byte	0x3f
	.zero		1


	//   ....[71]....
        /*0c40*/ 	.word	0x00012420
        /*0c44*/ 	.word	0x00000003
        /*0c48*/ 	.word	0x00038880
        /*0c4c*/ 	.short	0x010a
        /*0c4e*/ 	.byte	0x3f
	.zero		1


	//   ....[72]....
        /*0c50*/ 	.word	0x00012480
        /*0c54*/ 	.word	0x00000003
        /*0c58*/ 	.word	0x00038840
        /*0c5c*/ 	.short	0x010a
        /*0c5e*/ 	.byte	0x3f
	.zero		1


	//   ....[73]....
        /*0c60*/ 	.word	0x00013060
        /*0c64*/ 	.word	0x00000002
        /*0c68*/ 	.word	0x00038820
        /*0c6c*/ 	.short	0x010a
        /*0c6e*/ 	.byte	0x3f
	.zero		1


	//   ....[74]....
        /*0c70*/ 	.word	0x000130b0
        /*0c74*/ 	.word	0x00000006
        /*0c78*/ 	.word	0x00038880
        /*0c7c*/ 	.short	0x010a
        /*0c7e*/ 	.byte	0x3f
	.zero		1


	//   ....[75]....
        /*0c80*/ 	.word	0x00013100
        /*0c84*/ 	.word	0x00000006
        /*0c88*/ 	.word	0x00038840
        /*0c8c*/ 	.short	0x010a
        /*0c8e*/ 	.byte	0x3f
	.zero		1


	//   ....[76]....
        /*0c90*/ 	.word	0x00013150
        /*0c94*/ 	.word	0x00000013
        /*0c98*/ 	.word	0x00038870
        /*0c9c*/ 	.short	0x010a
        /*0c9e*/ 	.byte	0x3f
	.zero		1


	//   ....[77]....
        /*0ca0*/ 	.word	0x000131a0
        /*0ca4*/ 	.word	0x00000013
        /*0ca8*/ 	.word	0x00038860
        /*0cac*/ 	.short	0x010a
        /*0cae*/ 	.byte	0x3f
	.zero		1


	//   ....[78]....
        /*0cb0*/ 	.word	0x000131f0
        /*0cb4*/ 	.word	0x00000010
        /*0cb8*/ 	.word	0x00038870
        /*0cbc*/ 	.short	0x010a
        /*0cbe*/ 	.byte	0x3f
	.zero		1


	//   ....[79]....
        /*0cc0*/ 	.word	0x00013240
        /*0cc4*/ 	.word	0x00000010
        /*0cc8*/ 	.word	0x00038860
        /*0ccc*/ 	.short	0x010a
        /*0cce*/ 	.byte	0x3f
	.zero		1


	//   ....[80]....
        /*0cd0*/ 	.word	0x00013290
        /*0cd4*/ 	.word	0x00000007
        /*0cd8*/ 	.word	0x00038820
        /*0cdc*/ 	.short	0x010a
        /*0cde*/ 	.byte	0x3f
	.zero		1


	//   ....[81]....
        /*0ce0*/ 	.word	0x000132e0
        /*0ce4*/ 	.word	0x00000006
        /*0ce8*/ 	.word	0x00000000
        /*0cec*/ 	.short	0x010a
        /*0cee*/ 	.byte	0x3f
	.zero		1


	//   ....[82]....
        /*0cf0*/ 	.word	0x00013330
        /*0cf4*/ 	.word	0x00000005
        /*0cf8*/ 	.word	0x00000000
        /*0cfc*/ 	.short	0x010a
        /*0cfe*/ 	.byte	0x3f
	.zero		1


	//   ....[83]....
        /*0d00*/ 	.word	0x00013380
        /*0d04*/ 	.word	0x00000000
        /*0d08*/ 	.word	0x00038860
        /*0d0c*/ 	.short	0x010a
        /*0d0e*/ 	.byte	0x3f
	.zero		1


	//   ....[84]....
        /*0d10*/ 	.word	0x000133d0
        /*0d14*/ 	.word	0x00000005
        /*0d18*/ 	.word	0x00038860
        /*0d1c*/ 	.short	0x010a
        /*0d1e*/ 	.byte	0x3f
	.zero		1


	//   ....[85]....
        /*0d20*/ 	.word	0x00013420
        /*0d24*/ 	.word	0x00000000
        /*0d28*/ 	.word	0x00038880
        /*0d2c*/ 	.short	0x010a
        /*0d2e*/ 	.byte	0x3f
	.zero		1


	//----- nvinfo : EIATTR_NUM_MBARRIERS
	.align		4
.L_517:
        /*0d30*/ 	.byte	0x03, 0x38
        /*0d32*/ 	.short	0x0016


	//----- nvinfo : EIATTR_EXIT_INSTR_OFFSETS
	.align		4
        /*0d34*/ 	.byte	0x04, 0x1c
        /*0d36*/ 	.short	(.L_519 - .L_518)


	//   ....[0]....
.L_518:
        /*0d38*/ 	.word	0x00012060


	//----- nvinfo : EIATTR_MAX_THREADS
	.align		4
.L_519:
        /*0d3c*/ 	.byte	0x04, 0x05
        /*0d3e*/ 	.short	(.L_521 - .L_520)
.L_520:
        /*0d40*/ 	.word	0x00000180
        /*0d44*/ 	.word	0x00000001
        /*0d48*/ 	.word	0x00000001


	//----- nvinfo : EIATTR_CRS_STACK_SIZE
	.align		4
.L_521:
        /*0d4c*/ 	.byte	0x04, 0x1e
        /*0d4e*/ 	.short	(.L_523 - .L_522)
.L_522:
        /*0d50*/ 	.word	0x00000000


	//----- nvinfo : EIATTR_CBANK_PARAM_SIZE
	.align		4
.L_523:
        /*0d54*/ 	.byte	0x03, 0x19
        /*0d56*/ 	.short	0x0a70


	//----- nvinfo : EIATTR_PARAM_CBANK
	.align		4
        /*0d58*/ 	.byte	0x04, 0x0a
        /*0d5a*/ 	.short	(.L_525 - .L_524)
	.align		4
.L_524:
        /*0d5c*/ 	.word	index@(.nv.constant0._ZN7cutlass13device_kernelIN5flash11enable_sm90INS1_16FlashAttnFwdSm90INS1_25CollectiveMainloopFwdSm90ILi2EN4cute5tupleIJNS5_1CILi1EEES8_S8_EEENS6_IJNS7_ILi128EEESA_NS7_ILi256EEEEEELi256ENS_12float_e4m3_tEfNS_4arch4Sm90ELb1ELb0ELb0ELb0ELb0ELb0ELb0ELb1ELb1ELb1ELb1ELb0EEENS1_21CollectiveEpilogueFwdINS6_IJSA_SB_SA_EEES9_NS_10bfloat16_tESF_Li256ELb0ELb1ELb1ELb1EEENS1_19SingleTileSchedulerILb0ELb1ELb1ELi128EEEEEEEEEvNT_6ParamsE)
        /*0d60*/ 	.short	0x0210
        /*0d62*/ 	.short	0x0a70


	//----- nvinfo : EIATTR_SW_WAR
	.align		4
.L_525:
        /*0d64*/ 	.byte	0x04, 0x36
        /*0d66*/ 	.short	(.L_527 - .L_526)
.L_526:
        /*0d68*/ 	.word	0x00000008
.L_527:


//--------------------- .nv.info._ZN7cutlass13device_kernelIN5flash11enable_sm90INS1_16FlashAttnFwdSm90INS1_25CollectiveMainloopFwdSm90ILi2EN4cute5tupleIJNS5_1CILi1EEES8_S8_EEENS6_IJNS7_ILi128EEESA_NS7_ILi256EEEEEELi256ENS_12float_e4m3_tEfNS_4arch4Sm90ELb1ELb0ELb0ELb1ELb0ELb0ELb0ELb1ELb1ELb1ELb1ELb0EEENS1_21CollectiveEpilogueFwdINS6_IJSA_SB_SA_EEES9_NS_10bfloat16_tESF_Li256ELb1ELb1ELb1ELb1EEENS1_36VarlenDynamicPersistentTileSchedulerILi128ELi128ELi256ELi128ELb1ELb1ELb1ELb1ELb1ELb1EEEEEEEEEvNT_6ParamsE --------------------------
	.section	.nv.info._ZN7cutlass13device_kernelIN5flash11enable_sm90INS1_16FlashAttnFwdSm90INS1_25CollectiveMainloopFwdSm90ILi2EN4cute5tupleIJNS5_1CILi1EEES8_S8_EEENS6_IJNS7_ILi128EEESA_NS7_ILi256EEEEEELi256ENS_12float_e4m3_tEfNS_4arch4Sm90ELb1ELb0ELb0ELb1ELb0ELb0ELb0ELb1ELb1ELb1ELb1ELb0EEENS1_21CollectiveEpilogueFwdINS6_IJSA_SB_SA_EEES9_NS_10bfloat16_tESF_Li256ELb1ELb1ELb1ELb1EEENS1_36VarlenDynamicPersistentTileSchedulerILi128ELi128ELi256ELi128ELb1ELb1ELb1ELb1ELb1ELb1EEEEEEEEEvNT_6ParamsE,"",@"SHT_CUDA_INFO"
	.sectionflags	@""
	.align	4


	//----- nvinfo : EIATTR_CUDA_API_VERSION
	.align		4
        /*0000*/ 	.byte	0x04, 0x37
        /*0002*/ 	.short	(.L_529 - .L_528)
.L_528:
        /*0004*/ 	.word	0x00000082


	//----- nvinfo : EIATTR_KPARAM_INFO
	.align		4
.L_529:
        /*0008*/ 	.byte	0x04, 0x17
        /*000a*/ 	.short	(.L_531 - .L_530)
.L_530:
        /*000c*/ 	.word	0x00000000
        /*0010*/ 	.short	0x0000
        /*0012*/ 	.short	0x0070
        /*0014*/ 	.byte	0x00, 0xf0, 0x01, 0x2a


	//----- nvinfo : EIATTR_SPARSE_MMA_MASK
	.align		4
.L_531:
        /*0018*/ 	.byte	0x03, 0x50
        /*001a*/ 	.short	0x0000


	//----- nvinfo : EIATTR_MAXREG_COUNT
	.align		4
        /*001c*/ 	.byte	0x03, 0x1b
        /*001e*/ 	.short	0x00a8


	//----- nvinfo : EIATTR_NUM_BARRIERS
	.align		4
        /*0020*/ 	.byte	0x02, 0x4c
        /*0022*/ 	.byte	0x10
	.zero		1


	//----- nvinfo : EIATTR_EXTERNS
	.align		4
        /*0024*/ 	.byte	0x04, 0x0f
        /*0026*/ 	.short	(.L_533 - .L_532)


	//   ....[0]....
	.align		4
.L_532:
        /*0028*/ 	.word	index@(__assertfail)


	//----- nvinfo : EIATTR_ANNOTATIONS
	.align		4
.L_533:
        /*002c*/ 	.byte	0x04, 0x55
        /*002e*/ 	.short	(.L_535 - .L_534)


	//   ....[0]....
.L_534:
        /* <DEDUP_REMOVED lines=54> */


	//----- nvinfo : EIATTR_MERCURY_ISA_VERSION
	.align		4
.L_535:
        /*0380*/ 	.byte	0x03, 0x5f
        /*0382*/ 	.short	0x0101


	//----- nvinfo : EIATTR_UNUSED_LOAD_BYTE_OFFSET
	.align		4
        /*0384*/ 	.byte	0x04, 0x44
        /*0386*/ 	.short	(.L_537 - .L_536)


	//   ....[0]....
.L_536:
        /*0388*/ 	.word	0x00000a40
        /*038c*/ 	.word	0x0000fff0


	//   ....[1]....
        /*0390*/ 	.word	0x0000aca0
        /*0394*/ 	.word	0x0000fff0


	//----- nvinfo : EIATTR_INT_WARP_WIDE_INSTR_OFFSETS
	.align		4
.L_537:
        /*0398*/ 	.byte	0x04, 0x31
        /*039a*/ 	.short	(.L_539 - .L_538)


	//   ....[0]....
.L_538:
        /*039c*/ 	.word	0x00000130


	//   ....[1]....
        /*03a0*/ 	.word	0x00000170


	//   ....[2]....
        /*03a4*/ 	.word	0x000001e0


	//   ....[3]....
        /*03a8*/ 	.word	0x00012c60


	//   ....[4]....
        /*03ac*/ 	.word	0x00012cf0


	//   ....[5]....
        /*03b0*/ 	.word	0x00015d50


	//   ....[6]....
        /*03b4*/ 	.word	0x00015db0


	//----- nvinfo : EIATTR_COOP_GROUP_MASK_REGIDS
	.align		4
.L_539:
        /*03b8*/ 	.byte	0x04, 0x29
        /*03ba*/ 	.short	(.L_541 - .L_540)


	//   ....[0]....
.L_540:
        /*03bc*/ 	.word	0xffffffff


	//   ....[1]....
        /*03c0*/ 	.word	0xffffffff


	//   ....[2]....
        /*03c4*/ 	.word	0xffffffff


	//   ....[3]....
        /*03c8*/ 	.word	0xffffffff


	//   ....[4]....
        /*03cc*/ 	.word	0xffffffff


	//   ....[5]....
        /*03d0*/ 	.word	0xffffffff


	//   ....[6]....
        /*03d4*/ 	.word	0xffffffff


	//   ....[7]....
        /*03d8*/ 	.word	0xffffffff


	//   ....[8]....
        /*03dc*/ 	.word	0xffffffff


	//   ....[9]....
        /*03e0*/ 	.word	0xffffffff


	//   ....[10]....
        /*03e4*/ 	.word	0xffffffff


	//   ....[11]....
        /*03e8*/ 	.word	0xffffffff


	//   ....[12]....
        /*03ec*/ 	.word	0xffffffff


	//   ....[13]....
        /*03f0*/ 	.word	0xffffffff


	//   ....[14]....
        /*03f4*/ 	.word	0xffffffff


	//   ....[15]....
        /*03f8*/ 	.word	0xffffffff


	//   ....[16]....
        /*03fc*/ 	.word	0xffffffff


	//   ....[17]....
        /*0400*/ 	.word	0xffffffff


	//   ....[18]....
        /*0404*/ 	.word	0xffffffff


	//   ....[19]....
        /*0408*/ 	.word	0xffffffff


	//   ....[20]....
        /*040c*/ 	.word	0xffffffff


	//   ....[21]....
        /*0410*/ 	.word	0xffffffff


	//   ....[22]....
        /*0414*/ 	.word	0xffffffff


	//   ....[23]....
        /*0418*/ 	.word	0xffffffff


	//   ....[24]....
        /*041c*/ 	.word	0xffffffff


	//   ....[25]....
        /*0420*/ 	.word	0xffffffff


	//   ....[26]....
        /*0424*/ 	.word	0xffffffff


	//   ....[27]....
        /*0428*/ 	.word	0xffffffff


	//   ....[28]....
        /*042c*/ 	.word	0xffffffff


	//   ....[29]....
        /*0430*/ 	.word	0xffffffff


	//   ....[30]....
        /*0434*/ 	.word	0xffffffff


	//   ....[31]....
        /*0438*/ 	.word	0xffffffff


	//   ....[32]....
        /*043c*/ 	.word	0xffffffff


	//   ....[33]....
        /*0440*/ 	.word	0xffffffff


	//   ....[34]....
        /*0444*/ 	.word	0xffffffff


	//   ....[35]....
        /*0448*/ 	.word	0xffffffff


	//   ....[36]....
        /*044c*/ 	.word	0xffffffff


	//   ....[37]....
        /*0450*/ 	.word	0xffffffff


	//   ....[38]....
        /*0454*/ 	.word	0xffffffff


	//   ....[39]....
        /*0458*/ 	.word	0xffffffff


	//   ....[40]....
        /*045c*/ 	.word	0xffffffff


	//   ....[41]....
        /*0460*/ 	.word	0xffffffff


	//   ....[42]....
        /*0464*/ 	.word	0xffffffff


	//   ....[43]....
        /*0468*/ 	.word	0xffffffff


	//   ....[44]....
        /*046c*/ 	.word	0xffffffff


	//   ....[45]....
        /*0470*/ 	.word	0xffffffff


	//   ....[46]....
        /*0474*/ 	.word	0xffffffff


	//   ....[47]....
        /*0478*/ 	.word	0xffffffff


	//   ....[48]....
        /*047c*/ 	.word	0xffffffff


	//   ....[49]....
        /*0480*/ 	.word	0xffffffff


	//   ....[50]....
        /*0484*/ 	.word	0xffffffff


	//   ....[51]....
        /*0488*/ 	.word	0xffffffff


	//   ....[52]....
        /*048c*/ 	.word	0xffffffff


	//   ....[53]....
        /*0490*/ 	.word	0xffffffff


	//   ....[54]....
        /*0494*/ 	.word	0xffffffff


	//   ....[55]....
        /*0498*/ 	.word	0xffffffff


	//   ....[56]....
        /*049c*/ 	.word	0xffffffff


	//   ....[57]....
        /*04a0*/ 	.word	0xffffffff


	//   ....[58]....
        /*04a4*/ 	.word	0xffffffff


	//   ....[59]....
        /*04a8*/ 	.word	0xffffffff


	//   ....[60]....
        /*04ac*/ 	.word	0xffffffff


	//   ....[61]....
        /*04b0*/ 	.word	0xffffffff


	//   ....[62]....
        /*04b4*/ 	.word	0xffffffff


	//   ....[63]....
        /*04b8*/ 	.word	0xffffffff


	//   ....[64]....
        /*04bc*/ 	.word	0xffffffff


	//   ....[65]....
        /*04c0*/ 	.word	0xffffffff


	//   ....[66]....
        /*04c4*/ 	.word	0xffffffff


	//   ....[67]....
        /*04c8*/ 	.word	0xffffffff


	//   ....[68]....
        /*04cc*/ 	.word	0xffffffff


	//   ....[69]....
        /*04d0*/ 	.word	0xffffffff


	//   ....[70]....
        /*04d4*/ 	.word	0xffffffff


	//   ....[71]....
        /*04d8*/ 	.word	0xffffffff


	//   ....[72]....
        /*04dc*/ 	.word	0xffffffff


	//   ....[73]....
        /*04e0*/ 	.word	0xffffffff


	//   ....[74]....
        /*04e4*/ 	.word	0xffffffff


	//   ....[75]....
        /*04e8*/ 	.word	0xffffffff


	//   ....[76]....
        /*04ec*/ 	.word	0xffffffff


	//   ....[77]....
        /*04f0*/ 	.word	0xffffffff


	//   ....[78]....
        /*04f4*/ 	.word	0xffffffff


	//   ....[79]....
        /*04f8*/ 	.word	0xffffffff


	//   ....[80]....
        /*04fc*/ 	.word	0xffffffff


	//   ....[81]....
        /*0500*/ 	.word	0xffffffff


	//   ....[82]....
        /*0504*/ 	.word	0xffffffff


	//   ....[83]....
        /*0508*/ 	.word	0xffffffff


	//   ....[84]....
        /*050c*/ 	.word	0xffffffff


	//   ....[85]....
        /*0510*/ 	.word	0xffffffff


	//   ....[86]....
        /*0514*/ 	.word	0xffffffff


	//   ....[87]....
        /*0518*/ 	.word	0xffffffff


	//   ....[88]....
        /*051c*/ 	.word	0xffffffff


	//   ....[89]....
        /*0520*/ 	.word	0xffffffff


	//   ....[90]....
        /*0524*/ 	.word	0xffffffff


	//   ....[91]....
        /*0528*/ 	.word	0xffffffff


	//   ....[92]....
        /*052c*/ 	.word	0xffffffff


	//   ....[93]....
        /*0530*/ 	.word	0xffffffff


	//   ....[94]....
        /*0534*/ 	.word	0xffffffff


	//   ....[95]....
        /*0538*/ 	.word	0xffffffff


	//   ....[96]....
        /*053c*/ 	.word	0xffffffff


	//   ....[97]....
        /*0540*/ 	.word	0xffffffff


	//   ....[98]....
        /*0544*/ 	.word	0xffffffff


	//   ....[99]....
        /*0548*/ 	.word	0xffffffff


	//   ....[100]....
        /*054c*/ 	.word	0xffffffff


	//   ....[101]....
        /*0550*/ 	.word	0xffffffff


	//   ....[102]....
        /*0554*/ 	.word	0xffffffff


	//   ....[103]....
        /*0558*/ 	.word	0xffffffff


	//   ....[104]....
        /*055c*/ 	.word	0xffffffff


	//   ....[105]....
        /*0560*/ 	.word	0xffffffff


	//   ....[106]....
        /*0564*/ 	.word	0xffffffff


	//   ....[107]....
        /*0568*/ 	.word	0xffffffff


	//   ....[108]....
        /*056c*/ 	.word	0xffffffff


	//   ....[109]....
        /*0570*/ 	.word	0xffffffff


	//   ....[110]....
        /*0574*/ 	.word	0xffffffff


	//   ....[111]....
        /*0578*/ 	.word	0xffffffff


	//   ....[112]....
        /*057c*/ 	.word	0xffffffff


	//   ....[113]....
        /*0580*/ 	.word	0xffffffff


	//   ....[114]....
        /*0584*/ 	.word	0xffffffff


	//   ....[115]....
        /*0588*/ 	.word	0xffffffff


	//   ....[116]....
        /*058c*/ 	.word	0xffffffff


	//   ....[117]....
        /*0590*/ 	.word	0xffffffff


	//   ....[118]....
        /*0594*/ 	.word	0xffffffff


	//   ....[119]....
        /*0598*/ 	.word	0xffffffff


	//   ....[120]....
        /*059c*/ 	.word	0xffffffff


	//   ....[121]....
        /*05a0*/ 	.word	0xffffffff


	//   ....[122]....
        /*05a4*/ 	.word	0xffffffff


	//   ....[123]....
        /*05a8*/ 	.word	0xffffffff


	//   ....[124]....
        /*05ac*/ 	.word	0xffffffff


	//   ....[125]....
        /*05b0*/ 	.word	0xffffffff


	//   ....[126]....
        /*05b4*/ 	.word	0xffffffff


	//   ....[127]....
        /*05b8*/ 	.word	0xffffffff


	//   ....[128]....
        /*05bc*/ 	.word	0xffffffff


	//   ....[129]....
        /*05c0*/ 	.word	0xffffffff


	//   ....[130]....
        /*05c4*/ 	.word	0xffffffff


	//   ....[131]....
        /*05c8*/ 	.word	0xffffffff


	//   ....[132]....
        /*05cc*/ 	.word	0xffffffff


	//   ....[133]....
        /*05d0*/ 	.word	0xffffffff


	//   ....[134]....
        /*05d4*/ 	.word	0xffffffff


	//   ....[135]....
        /*05d8*/ 	.word	0xffffffff


	//   ....[136]....
        /*05dc*/ 	.word	0xffffffff


	//   ....[137]....
        /*05e0*/ 	.word	0xffffffff


	//   ....[138]....
        /*05e4*/ 	.word	0xffffffff


	//   ....[139]....
        /*05e8*/ 	.word	0xffffffff


	//   ....[140]....
        /*05ec*/ 	.word	0xffffffff


	//   ....[141]....
        /*05f0*/ 	.word	0xffffffff


	//   ....[142]....
        /*05f4*/ 	.word	0xffffffff


	//   ....[143]....
        /*05f8*/ 	.word	0xffffffff


	//   ....[144]....
        /*05fc*/ 	.word	0xffffffff


	//   ....[145]....
        /*0600*/ 	.word	0xffffffff


	//   ....[146]....
        /*0604*/ 	.word	0xffffffff


	//   ....[147]....
        /*0608*/ 	.word	0xffffffff


	//   ....[148]....
        /*060c*/ 	.word	0xffffffff


	//   ....[149]....
        /*0610*/ 	.word	0xffffffff


	//   ....[150]....
        /*0614*/ 	.word	0xffffffff


	//   ....[151]....
        /*0618*/ 	.word	0xffffffff


	//   ....[152]....
        /*061c*/ 	.word	0xffffffff


	//   ....[153]....
        /*0620*/ 	.word	0xffffffff


	//   ....[154]....
        /*0624*/ 	.word	0xffffffff


	//   ....[155]....
        /*0628*/ 	.word	0xffffffff


	//   ....[156]....
        /*062c*/ 	.word	0xffffffff


	//   ....[157]....
        /*0630*/ 	.word	0xffffffff


	//   ....[158]....
        /*0634*/ 	.word	0xffffffff


	//   ....[159]....
        /*0638*/ 	.word	0xffffffff


	//   ....[160]....
        /*063c*/ 	.word	0xffffffff


	//   ....[161]....
        /*0640*/ 	.word	0xffffffff


	//   ....[162]....
        /*0644*/ 	.word	0xffffffff


	//   ....[163]....
        /*0648*/ 	.word	0xffffffff


	//   ....[164]....
        /*064c*/ 	.word	0xffffffff


	//   ....[165]....
        /*0650*/ 	.word	0xffffffff


	//   ....[166]....
        /*0654*/ 	.word	0xffffffff


	//   ....[167]....
        /*0658*/ 	.word	0xffffffff


	//   ....[168]....
        /*065c*/ 	.word	0xffffffff


	//   ....[169]....
        /*0660*/ 	.word	0xffffffff


	//   ....[170]....
        /*0664*/ 	.word	0xffffffff


	//   ....[171]....
        /*0668*/ 	.word	0xffffffff


	//   ....[172]....
        /*066c*/ 	.word	0xffffffff


	//   ....[173]....
        /*0670*/ 	.word	0xffffffff


	//   ....[174]....
        /*0674*/ 	.word	0xffffffff


	//   ....[175]....
        /*0678*/ 	.word	0xffffffff


	//   ....[176]....
        /*067c*/ 	.word	0xffffffff


	//   ....[177]....
        /*0680*/ 	.word	0xffffffff


	//   ....[178]....
        /*0684*/ 	.word	0xffffffff


	//   ....[179]....
        /*0688*/ 	.word	0xffffffff


	//   ....[180]....
        /*068c*/ 	.word	0xffffffff


	//   ....[181]....
        /*0690*/ 	.word	0xffffffff


	//   ....[182]....
        /*0694*/ 	.word	0xffffffff


	//   ....[183]....
        /*0698*/ 	.word	0xffffffff


	//   ....[184]....
        /*069c*/ 	.word	0xffffffff


	//   ....[185]....
        /*06a0*/ 	.word	0xffffffff


	//   ....[186]....
        /*06a4*/ 	.word	0xffffffff


	//   ....[187]....
        /*06a8*/ 	.word	0xffffffff


	//   ....[188]....
        /*06ac*/ 	.word	0xffffffff


	//   ....[189]....
        /*06b0*/ 	.word	0xffffffff


	//   ....[190]....
        /*06b4*/ 	.word	0xffffffff


	//   ....[191]....
        /*06b8*/ 	.word	0xffffffff


	//   ....[192]....
        /*06bc*/ 	.word	0xffffffff


	//   ....[193]....
        /*06c0*/ 	.word	0xffffffff


	//   ....[194]....
        /*06c4*/ 	.word	0xffffffff


	//   ....[195]....
        /*06c8*/ 	.word	0xffffffff


	//   ....[196]....
        /*06cc*/ 	.word	0xffffffff


	//   ....[197]....
        /*06d0*/ 	.word	0xffffffff


	//   ....[198]....
        /*06d4*/ 	.word	0xffffffff


	//   ....[199]....
        /*06d8*/ 	.word	0xffffffff


	//   ....[200]....
        /*06dc*/ 	.word	0xffffffff


	//   ....[201]....
        /*06e0*/ 	.word	0xffffffff


	//   ....[202]....
        /*06e4*/ 	.word	0xffffffff


	//   ....[203]....
        /*06e8*/ 	.word	0xffffffff


	//   ....[204]....
        /*06ec*/ 	.word	0xffffffff


	//   ....[205]....
        /*06f0*/ 	.word	0xffffffff


	//   ....[206]....
        /*06f4*/ 	.word	0xffffffff


	//   ....[207]....
        /*06f8*/ 	.word	0xffffffff


	//   ....[208]....
        /*06fc*/ 	.word	0xffffffff


	//   ....[209]....
        /*0700*/ 	.word	0xffffffff


	//   ....[210]....
        /*0704*/ 	.word	0xffffffff


	//   ....[211]....
        /*0708*/ 	.word	0xffffffff


	//   ....[212]....
        /*070c*/ 	.word	0xffffffff


	//   ....[213]....
        /*0710*/ 	.word	0xffffffff


	//   ....[214]....
        /*0714*/ 	.word	0xffffffff


	//   ....[215]....
        /*0718*/ 	.word	0xffffffff


	//   ....[216]....
        /*071c*/ 	.word	0xffffffff


	//   ....[217]....
        /*0720*/ 	.word	0xffffffff


	//   ....[218]....
        /*0724*/ 	.word	0xffffffff


	//   ....[219]....
        /*0728*/ 	.word	0xffffffff


	//   ....[220]....
        /*072c*/ 	.word	0xffffffff


	//   ....[221]....
        /*0730*/ 	.word	0xffffffff


	//   ....[222]....
        /*0734*/ 	.word	0xffffffff


	//   ....[223]....
        /*0738*/ 	.word	0xffffffff


	//   ....[224]....
        /*073c*/ 	.word	0xffffffff


	//   ....[225]....
        /*0740*/ 	.word	0xffffffff


	//   ....[226]....
        /*0744*/ 	.word	0xffffffff


	//   ....[227]....
        /*0748*/ 	.word	0xffffffff


	//   ....[228]....
        /*074c*/ 	.word	0xffffffff


	//   ....[229]....
        /*0750*/ 	.word	0xffffffff


	//   ....[230]....
        /*0754*/ 	.word	0xffffffff


	//   ....[231]....
        /*0758*/ 	.word	0xffffffff


	//   ....[232]....
        /*075c*/ 	.word	0xffffffff


	//   ....[233]....
        /*0760*/ 	.word	0x0500000f


	//   ....[234]....
        /*0764*/ 	.word	0x0500000f


	//   ....[235]....
        /*0768*/ 	.word	0x0500000f


	//   ....[236]....
        /*076c*/ 	.word	0x0500000f


	//   ....[237]....
        /*0770*/ 	.word	0x0500000f


	//   ....[238]....
        /*0774*/ 	.word	0x0500000f


	//   ....[239]....
        /*0778*/ 	.word	0x0500000f


	//   ....[240]....
        /*077c*/ 	.word	0x0500000f


	//   ....[241]....
        /*0780*/ 	.word	0x0500000f


	//   ....[242]....
        /*0784*/ 	.word	0x0500000f


	//   ....[243]....
        /*0788*/ 	.word	0x0500000f


	//   ....[244]....
        /*078c*/ 	.word	0x0500000f


	//   ....[245]....
        /*0790*/ 	.word	0x0500000f


	//   ....[246]....
        /*0794*/ 	.word	0x0500000f


	//   ....[247]....
        /*0798*/ 	.word	0x0500000f


	//   ....[248]....
        /*079c*/ 	.word	0x0500000f


	//   ....[249]....
        /*07a0*/ 	.word	0x0500000f


	//   ....[250]....
        /*07a4*/ 	.word	0x0500000f


	//----- nvinfo : EIATTR_COOP_GROUP_INSTR_OFFSETS
	.align		4
.L_541:
        /*07a8*/ 	.byte	0x04, 0x28
        /*07aa*/ 	.short	(.L_543 - .L_542)


	//   ....[0]....
.L_542:
        /*07ac*/ 	.word	0x00000070


	//   ....[1]....
        /*07b0*/ 	.word	0x00000140


	//   ....[2]....
        /*07b4*/ 	.word	0x00000190


	//   ....[3]....
        /*07b8*/ 	.word	0x000003c0


	//   ....[4]....
        /*07bc*/ 	.word	0x00000520


	//   ....[5]....
        /*07c0*/ 	.word	0x00000640


	//   ....[6]....
        /*07c4*/ 	.word	0x000007a0


	//   ....[7]....
        /*07c8*/ 	.word	0x00002190


	//   ....[8]....
        /*07cc*/ 	.word	0x00002a10


	//   ....[9]....
        /*07d0*/ 	.word	0x00003270


	//   ....[10]....
        /*07d4*/ 	.word	0x00003290


	//   ....[11]....
        /*07d8*/ 	.word	0x000032a0


	//   ....[12]....
        /*07dc*/ 	.word	0x00003c80


	//   ....[13]....
        /*07e0*/ 	.word	0x00003d10


	//   ....[14]....
        /*07e4*/ 	.word	0x00005490


	//   ....[15]....
        /*07e8*/ 	.word	0x000054b0


	//   ....[16]....
        /*07ec*/ 	.word	0x00005ff0


	//   ....[17]....
        /*07f0*/ 	.word	0x000060b0


	//   ....[18]....
        /*07f4*/ 	.word	0x000061e0


	//   ....[19]....
        /*07f8*/ 	.word	0x000063b0


	//   ....[20]....
        /*07fc*/ 	.word	0x00008440


	//   ....[21]....
        /*0800*/ 	.word	0x00008450


	//   ....[22]....
        /*0804*/ 	.word	0x00008480


	//   ....[23]....
        /*0808*/ 	.word	0x00008490


	//   ....[24]....
        /*080c*/ 	.word	0x0000a0d0


	//   ....[25]....
        /*0810*/ 	.word	0x0000a0e0


	//   ....[26]....
        /*0814*/ 	.word	0x0000a170


	//   ....[27]....
        /*0818*/ 	.word	0x0000a180


	//   ....[28]....
        /*081c*/ 	.word	0x0000b7a0


	//   ....[29]....
        /*0820*/ 	.word	0x0000b7d0


	//   ....[30]....
        /*0824*/ 	.word	0x0000b800


	//   ....[31]....
        /*0828*/ 	.word	0x0000b830


	//   ....[32]....
        /*082c*/ 	.word	0x0000b8a0


	//   ....[33]....
        /*0830*/ 	.word	0x0000b910


	//   ....[34]....
        /*0834*/ 	.word	0x0000b950


	//   ....[35]....
        /*0838*/ 	.word	0x0000b9a0


	//   ....[36]....
        /*083c*/ 	.word	0x0000b9d0


	//   ....[37]....
        /*0840*/ 	.word	0x0000ba00


	//   ....[38]....
        /*0844*/ 	.word	0x0000ba30


	//   ....[39]....
        /*0848*/ 	.word	0x0000ba60


	//   ....[40]....
        /*084c*/ 	.word	0x0000ba90


	//   ....[41]....
        /*0850*/ 	.word	0x0000bac0


	//   ....[42]....
        /*0854*/ 	.word	0x0000bb00


	//   ....[43]....
        /*0858*/ 	.word	0x0000bb40


	//   ....[44]....
        /*085c*/ 	.word	0x0000bb70


	//   ....[45]....
        /*0860*/ 	.word	0x0000bbb0


	//   ....[46]....
        /*0864*/ 	.word	0x0000bbf0


	//   ....[47]....
        /*0868*/ 	.word	0x0000bc40


	//   ....[48]....
        /*086c*/ 	.word	0x0000bc70


	//   ....[49]....
        /*0870*/ 	.word	0x0000bca0


	//   ....[50]....
        /*0874*/ 	.word	0x0000bcd0


	//   ....[51]....
        /*0878*/ 	.word	0x0000bd00


	//   ....[52]....
        /*087c*/ 	.word	0x0000bd30


	//   ....[53]....
        /*0880*/ 	.word	0x0000bd60


	//   ....[54]....
        /*0884*/ 	.word	0x0000bd90


	//   ....[55]....
        /*0888*/ 	.word	0x0000bdc0


	//   ....[56]....
        /*088c*/ 	.word	0x0000bdf0


	//   ....[57]....
        /*0890*/ 	.word	0x0000be10


	//   ....[58]....
        /*0894*/ 	.word	0x0000be20


	//   ....[59]....
        /*0898*/ 	.word	0x0000be30


	//   ....[60]....
        /*089c*/ 	.word	0x0000be40


	//   ....[61]....
        /*08a0*/ 	.word	0x0000be50


	//   ....[62]....
        /*08a4*/ 	.word	0x0000be60


	//   ....[63]....
        /*08a8*/ 	.word	0x0000be70


	//   ....[64]....
        /*08ac*/ 	.word	0x0000be80


	//   ....[65]....
        /*08b0*/ 	.word	0x0000bea0


	//   ....[66]....
        /*08b4*/ 	.word	0x0000beb0


	//   ....[67]....
        /*08b8*/ 	.word	0x0000bec0


	//   ....[68]....
        /*08bc*/ 	.word	0x0000bed0


	//   ....[69]....
        /*08c0*/ 	.word	0x0000bee0


	//   ....[70]....
        /*08c4*/ 	.word	0x0000bef0


	//   ....[71]....
        /*08c8*/ 	.word	0x0000bf00


	//   ....[72]....
        /*08cc*/ 	.word	0x0000bf10


	//   ....[73]....
        /*08d0*/ 	.word	0x0000bf20


	//   ....[74]....
        /*08d4*/ 	.word	0x0000bf30


	//   ....[75]....
        /*08d8*/ 	.word	0x0000bf40


	//   ....[76]....
        /*08dc*/ 	.word	0x0000bf50


	//   ....[77]....
        /*08e0*/ 	.word	0x0000bf60


	//   ....[78]....
        /*08e4*/ 	.word	0x0000bf70


	//   ....[79]....
        /*08e8*/ 	.word	0x0000bf80


	//   ....[80]....
        /*08ec*/ 	.word	0x0000bf90


	//   ....[81]....
        /*08f0*/ 	.word	0x0000bfa0


	//   ....[82]....
        /*08f4*/ 	.word	0x0000bfb0


	//   ....[83]....
        /*08f8*/ 	.word	0x0000bfc0


	//   ....[84]....
        /*08fc*/ 	.word	0x0000bfd0


	//   ....[85]....
        /*0900*/ 	.word	0x0000bfe0


	//   ....[86]....
        /*0904*/ 	.word	0x0000bff0


	//   ....[87]....
        /*0908*/ 	.word	0x0000c000


	//   ....[88]....
        /*090c*/ 	.word	0x0000c010


	//   ....[89]....
        /*0910*/ 	.word	0x0000c020


	//   ....[90]....
        /*0914*/ 	.word	0x0000c030


	//   ....[91]....
        /*0918*/ 	.word	0x0000c040


	//   ....[92]....
        /*091c*/ 	.word	0x0000c050


	//   ....[93]....
        /*0920*/ 	.word	0x0000c060


	//   ....[94]....
        /*0924*/ 	.word	0x0000c070


	//   ....[95]....
        /*0928*/ 	.word	0x0000c080


	//   ....[96]....
        /*092c*/ 	.word	0x0000c0a0


	//   ....[97]....
        /*0930*/ 	.word	0x0000c0d0


	//   ....[98]....
        /*0934*/ 	.word	0x0000c0e0


	//   ....[99]....
        /*0938*/ 	.word	0x0000c0f0


	//   ....[100]....
        /*093c*/ 	.word	0x0000c100


	//   ....[101]....
        /*0940*/ 	.word	0x0000c110


	//   ....[102]....
        /*0944*/ 	.word	0x0000c120


	//   ....[103]....
        /*0948*/ 	.word	0x0000c130


	//   ....[104]....
        /*094c*/ 	.word	0x0000c140


	//   ....[105]....
        /*0950*/ 	.word	0x0000c150


	//   ....[106]....
        /*0954*/ 	.word	0x0000c160


	//   ....[107]....
        /*0958*/ 	.word	0x0000c180


	//   ....[108]....
        /*095c*/ 	.word	0x0000c1a0


	//   ....[109]....
        /*0960*/ 	.word	0x0000c1b0


	//   ....[110]....
        /*0964*/ 	.word	0x0000c1c0


	//   ....[111]....
        /*0968*/ 	.word	0x0000c1d0


	//   ....[112]....
        /*096c*/ 	.word	0x0000c1e0


	//   ....[113]....
        /*0970*/ 	.word	0x0000c1f0


	//   ....[114]....
        /*0974*/ 	.word	0x0000c200


	//   ....[115]....
        /*0978*/ 	.word	0x0000c220


	//   ....[116]....
        /*097c*/ 	.word	0x0000c230


	//   ....[117]....
        /*0980*/ 	.word	0x0000c260


	//   ....[118]....
        /*0984*/ 	.word	0x0000c270


	//   ....[119]....
        /*0988*/ 	.word	0x0000c280


	//   ....[120]....
        /*098c*/ 	.word	0x0000c290


	//   ....[121]....
        /*0990*/ 	.word	0x0000c2a0


	//   ....[122]....
        /*0994*/ 	.word	0x0000c2b0


	//   ....[123]....
        /*0998*/ 	.word	0x0000c2c0


	//   ....[124]....
        /*099c*/ 	.word	0x0000c2d0


	//   ....[125]....
        /*09a0*/ 	.word	0x0000c2f0


	//   ....[126]....
        /*09a4*/ 	.word	0x0000c300


	//   ....[127]....
        /*09a8*/ 	.word	0x0000c320


	//   ....[128]....
        /*09ac*/ 	.word	0x0000c340


	//   ....[129]....
        /*09b0*/ 	.word	0x0000c350


	//   ....[130]....
        /*09b4*/ 	.word	0x0000c360


	//   ....[131]....
        /*09b8*/ 	.word	0x0000c380


	//   ....[132]....
        /*09bc*/ 	.word	0x0000c3a0


	//   ....[133]....
        /*09c0*/ 	.word	0x0000c3c0


	//   ....[134]....
        /*09c4*/ 	.word	0x0000c3f0


	//   ....[135]....
        /*09c8*/ 	.word	0x0000c420


	//   ....[136]....
        /*09cc*/ 	.word	0x0000c450


	//   ....[137]....
        /*09d0*/ 	.word	0x0000c470


	//   ....[138]....
        /*09d4*/ 	.word	0x0000c490


	//   ....[139]....
        /*09d8*/ 	.word	0x0000c4c0


	//   ....[140]....
        /*09dc*/ 	.word	0x0000c4f0


	//   ....[141]....
        /*09e0*/ 	.word	0x0000c520


	//   ....[142]....
        /*09e4*/ 	.word	0x0000c530


	//   ....[143]....
        /*09e8*/ 	.word	0x0000c540


	//   ....[144]....
        /*09ec*/ 	.word	0x0000c560


	//   ....[145]....
        /*09f0*/ 	.word	0x0000c590


	//   ....[146]....
        /*09f4*/ 	.word	0x0000c5c0


	//   ....[147]....
        /*09f8*/ 	.word	0x0000c5f0


	//   ....[148]....
        /*09fc*/ 	.word	0x0000c620


	//   ....[149]....
        /*0a00*/ 	.word	0x0000c650


	//   ....[150]....
        /*0a04*/ 	.word	0x0000c680


	//   ....[151]....
        /*0a08*/ 	.word	0x0000c6b0


	//   ....[152]....
        /*0a0c*/ 	.word	0x0000c6e0


	//   ....[153]....
        /*0a10*/ 	.word	0x0000c710


	//   ....[154]....
        /*0a14*/ 	.word	0x0000c740


	//   ....[155]....
        /*0a18*/ 	.word	0x0000c770


	//   ....[156]....
        /*0a1c*/ 	.word	0x0000d660


	//   ....[157]....
        /*0a20*/ 	.word	0x0000d670


	//   ....[158]....
        /*0a24*/ 	.word	0x0000d680


	//   ....[159]....
        /*0a28*/ 	.word	0x0000d690


	//   ....[160]....
        /*0a2c*/ 	.word	0x0000e130


	//   ....[161]....
        /*0a30*/ 	.word	0x0000e160


	//   ....[162]....
        /*0a34*/ 	.word	0x0000e300


	//   ....[163]....
        /*0a38*/ 	.word	0x0000e320


	//   ....[164]....
        /*0a3c*/ 	.word	0x0000e460


	//   ....[165]....
        /*0a40*/ 	.word	0x0000e480


	//   ....[166]....
        /*0a44*/ 	.word	0x0000e5d0


	//   ....[167]....
        /*0a48*/ 	.word	0x0000e5f0


	//   ....[168]....
        /*0a4c*/ 	.word	0x0000ebe0


	//   ....[169]....
        /*0a50*/ 	.word	0x0000ec20


	//   ....[170]....
        /*0a54*/ 	.word	0x0000f6f0


	//   ....[171]....
        /*0a58*/ 	.word	0x0000f700


	//   ....[172]....
        /*0a5c*/ 	.word	0x00010900


	//   ....[173]....
        /*0a60*/ 	.word	0x00010930


	//   ....[174]....
        /*0a64*/ 	.word	0x00010aa0


	//   ....[175]....
        /*0a68*/ 	.word	0x00010ac0


	//   ....[176]....
        /*0a6c*/ 	.word	0x00010c00


	//   ....[177]....
        /*0a70*/ 	.word	0x00010c20


	//   ....[178]....
        /*0a74*/ 	.word	0x00010d70


	//   ....[179]....
        /*0a78*/ 	.word	0x00010d90


	//   ....[180]....
        /*0a7c*/ 	.word	0x00010f60


	//   ....[181]....
        /*0a80*/ 	.word	0x00011190


	//   ....[182]....
        /*0a84*/ 	.word	0x000111d0


	//   ....[183]....
        /*0a88*/ 	.word	0x00011210


	//   ....[184]....
        /*0a8c*/ 	.word	0x00011240


	//   ....[185]....
        /*0a90*/ 	.word	0x00011270


	//   ....[186]....
        /*0a94*/ 	.word	0x000112a0


	//   ....[187]....
        /*0a98*/ 	.word	0x00011430


	//   ....[188]....
        /*0a9c*/ 	.word	0x00011460


	//   ....[189]....
        /*0aa0*/ 	.word	0x000114a0


	//   ....[190]....
        /*0aa4*/ 	.word	0x000114d0


	//   ....[191]....
        /*0aa8*/ 	.word	0x00011500


	//   ....[192]....
        /*0aac*/ 	.word	0x00011530


	//   ....[193]....
        /*0ab0*/ 	.word	0x000115d0


	//   ....[194]....
        /*0ab4*/ 	.word	0x00011620


	//   ....[195]....
        /*0ab8*/ 	.word	0x00011630


	//   ....[196]....
        /*0abc*/ 	.word	0x00011670


	//   ....[197]....
        /*0ac0*/ 	.word	0x000133f0


	//   ....[198]....
        /*0ac4*/ 	.word	0x00014060


	//   ....[199]....
        /*0ac8*/ 	.word	0x00014070


	//   ....[200]....
        /*0acc*/ 	.word	0x00014090


	//   ....[201]....
        /*0ad0*/ 	.word	0x000140d0


	//   ....[202]....
        /*0ad4*/ 	.word	0x000141e0


	//   ....[203]....
        /*0ad8*/ 	.word	0x000141f0


	//   ....[204]....
        /*0adc*/ 	.word	0x00014280


	//   ....[205]....
        /*0ae0*/ 	.word	0x00014290


	//   ....[206]....
        /*0ae4*/ 	.word	0x00014320


	//   ....[207]....
        /*0ae8*/ 	.word	0x00014330


	//   ....[208]....
        /*0aec*/ 	.word	0x000143c0


	//   ....[209]....
        /*0af0*/ 	.word	0x000143d0


	//   ....[210]....
        /*0af4*/ 	.word	0x00014460


	//   ....[211]....
        /*0af8*/ 	.word	0x00014470


	//   ....[212]....
        /*0afc*/ 	.word	0x00014480


	//   ....[213]....
        /*0b00*/ 	.word	0x00014490


	//   ....[214]....
        /*0b04*/ 	.word	0x00016cd0


	//   ....[215]....
        /*0b08*/ 	.word	0x00016d30


	//   ....[216]....
        /*0b0c*/ 	.word	0x00016d60


	//   ....[217]....
        /*0b10*/ 	.word	0x00016d90


	//   ....[218]....
        /*0b14*/ 	.word	0x00016dc0


	//   ....[219]....
        /*0b18*/ 	.word	0x00016df0


	//   ....[220]....
        /*0b1c*/ 	.word	0x00016e20


	//   ....[221]....
        /*0b20*/ 	.word	0x00016e30


	//   ....[222]....
        /*0b24*/ 	.word	0x00016fa0


	//   ....[223]....
        /*0b28*/ 	.word	0x00016fd0


	//   ....[224]....
        /*0b2c*/ 	.word	0x00017000


	//   ....[225]....
        /*0b30*/ 	.word	0x00017030


	//   ....[226]....
        /*0b34*/ 	.word	0x00017060


	//   ....[227]....
        /*0b38*/ 	.word	0x00017090


	//   ....[228]....
        /*0b3c*/ 	.word	0x00017110


	//   ....[229]....
        /*0b40*/ 	.word	0x00017150


	//   ....[230]....
        /*0b44*/ 	.word	0x00017170


	//   ....[231]....
        /*0b48*/ 	.word	0x000171b0


	//   ....[232]....
        /*0b4c*/ 	.word	0x00017c90


	//   ....[233]....
        /*0b50*/ 	.word	0x00018290


	//   ....[234]....
        /*0b54*/ 	.word	0x00018470


	//   ....[235]....
        /*0b58*/ 	.word	0x000184e0


	//   ....[236]....
        /*0b5c*/ 	.word	0x00018540


	//   ....[237]....
        /*0b60*/ 	.word	0x000185e0


	//   ....[238]....
        /*0b64*/ 	.word	0x000186a0


	//   ....[239]....
        /*0b68*/ 	.word	0x000187b0


	//   ....[240]....
        /*0b6c*/ 	.word	0x00018810


	//   ....[241]....
        /*0b70*/ 	.word	0x00018910


	//   ....[242]....
        /*0b74*/ 	.word	0x00018970


	//   ....[243]....
        /*0b78*/ 	.word	0x00018a70


	//   ....[244]....
        /*0b7c*/ 	.word	0x00018ad0


	//   ....[245]....
        /*0b80*/ 	.word	0x00018bd0


	//   ....[246]....
        /*0b84*/ 	.word	0x00018c30


	//   ....[247]....
        /*0b88*/ 	.word	0x00018d10


	//   ....[248]....
        /*0b8c*/ 	.word	0x00018d90


	//   ....[249]....
        /*0b90*/ 	.word	0x00018e70


	//   ....[250]....
        /*0b94*/ 	.word	0x000191c0


	//----- nvinfo : EIATTR_REG_RECONFIG
	.align		4
.L_543:
        /*0b98*/ 	.byte	0x01, 0x54
	.zero		2


	//----- nvinfo : EIATTR_SYSCALL_OFFSETS
	.align		4
        /*0b9c*/ 	.byte	0x04, 0x46
        /*0b9e*/ 	.short	(.L_545 - .L_544)


	//   ....[0]....
.L_544:
        /*0ba0*/ 	.word	0x00002310


	//   ....[1]....
        /*0ba4*/ 	.word	0x00012e60


	//   ....[2]....
        /*0ba8*/ 	.word	0x00012fc0


	//   ....[3]....
        /*0bac*/ 	.word	0x00013120


	//   ....[4]....
        /*0bb0*/ 	.word	0x00013260


	//   ....[5]....
        /*0bb4*/ 	.word	0x00013c90


	//----- nvinfo : EIATTR_MBARRIER_INSTR_OFFSETS
	.align		4
.L_545:
        /*0bb8*/ 	.byte	0x04, 0x39
        /*0bba*/ 	.short	(.L_547 - .L_546)


	//   ....[0]....
.L_546:
        /*0bbc*/ 	.word	0x00000270
        /*0bc0*/ 	.word	0x000000ff
        /*0bc4*/ 	.word	0x00038800
        /*0bc8*/ 	.short	0x0100
        /*0bca*/ 	.byte	0x08
	.zero		1


	//   ....[1]....
        /*0bcc*/ 	.word	0x00000280
        /*0bd0*/ 	.word	0x000000ff
        /*0bd4*/ 	.word	0x00038820
        /*0bd8*/ 	.short	0x0100
        /*0bda*/ 	.byte	0x08
	.zero		1


	//   ....[2]....
        /*0bdc*/ 	.word	0x00000370
        /*0be0*/ 	.word	0x000000ff
        /*0be4*/ 	.word	0x00038830
        /*0be8*/ 	.short	0x0100
        /*0bea*/ 	.byte	0x08
	.zero		1


	//   ....[3]....
        /*0bec*/ 	.word	0x00000380
        /*0bf0*/ 	.word	0x000000ff
        /*0bf4*/ 	.word	0x00038840
        /*0bf8*/ 	.short	0x0100
        /*0bfa*/ 	.byte	0x08
	.zero		1


	//   ....[4]....
        /*0bfc*/ 	.word	0x00000390
        /*0c00*/ 	.word	0x000000ff
        /*0c04*/ 	.word	0x00038838
        /*0c08*/ 	.short	0x0100
        /*0c0a*/ 	.byte	0x08
	.zero		1


	//   ....[5]....
        /*0c0c*/ 	.word	0x000003a0
        /*0c10*/ 	.word	0x000000ff
        /*0c14*/ 	.word	0x00038848
        /*0c18*/ 	.short	0x0100
        /*0c1a*/ 	.byte	0x08
	.zero		1


	//   ....[6]....
        /*0c1c*/ 	.word	0x000004d0
        /*0c20*/ 	.word	0x000000ff
        /*0c24*/ 	.word	0x00038850
        /*0c28*/ 	.short	0x0100
        /*0c2a*/ 	.byte	0x08
	.zero		1


	//   ....[7]....
        /*0c2c*/ 	.word	0x000004e0
        /*0c30*/ 	.word	0x000000ff
        /*0c34*/ 	.word	0x00038860
        /*0c38*/ 	.short	0x0100
        /*0c3a*/ 	.byte	0x08
	.zero		1


	//   ....[8]....
        /*0c3c*/ 	.word	0x000004f0
        /*0c40*/ 	.word	0x000000ff
        /*0c44*/ 	.word	0x00038858
        /*0c48*/ 	.short	0x0100
        /*0c4a*/ 	.byte	0x08
	.zero		1


	//   ....[9]....
        /*0c4c*/ 	.word	0x00000500
        /*0c50*/ 	.word	0x000000ff
        /*0c54*/ 	.word	0x00038868
        /*0c58*/ 	.short	0x0100
        /*0c5a*/ 	.byte	0x08
	.zero		1


	//   ....[10]....
        /*0c5c*/ 	.word	0x000005f0
        /*0c60*/ 	.word	0x000000ff
        /*0c64*/ 	.word	0x00038870
        /*0c68*/ 	.short	0x0100
        /*0c6a*/ 	.byte	0x06
	.zero		1


	//   ....[11]....
        /*0c6c*/ 	.word	0x00000600
        /*0c70*/ 	.word	0x000000ff
        /*0c74*/ 	.word	0x00038880
        /*0c78*/ 	.short	0x0100
        /*0c7a*/ 	.byte	0x06
	.zero		1


	//   ....[12]....
        /*0c7c*/ 	.word	0x00000610
        /*0c80*/ 	.word	0x000000ff
        /*0c84*/ 	.word	0x00038878
        /*0c88*/ 	.short	0x0100
        /*0c8a*/ 	.byte	0x06
	.zero		1


	//   ....[13]....
        /*0c8c*/ 	.word	0x00000620
        /*0c90*/ 	.word	0x000000ff
        /*0c94*/ 	.word	0x00038888
        /*0c98*/ 	.short	0x0100
        /*0c9a*/ 	.byte	0x06
	.zero		1


	//   ....[14]....
        /*0c9c*/ 	.word	0x00000750
        /*0ca0*/ 	.word	0x000000ff
        /*0ca4*/ 	.word	0x00038890
        /*0ca8*/ 	.short	0x0100
        /*0caa*/ 	.byte	0x08
	.zero		1


	//   ....[15]....
        /*0cac*/ 	.word	0x00000760
        /*0cb0*/ 	.word	0x000000ff
        /*0cb4*/ 	.word	0x000388a0
        /*0cb8*/ 	.short	0x0100
        /*0cba*/ 	.byte	0x08
	.zero		1


	//   ....[16]....
        /*0cbc*/ 	.word	0x00000770
        /*0cc0*/ 	.word	0x000000ff
        /*0cc4*/ 	.word	0x00038898
        /*0cc8*/ 	.short	0x0100
        /*0cca*/ 	.byte	0x08
	.zero		1


	//   ....[17]....
        /*0ccc*/ 	.word	0x00000780
        /*0cd0*/ 	.word	0x000000ff
        /*0cd4*/ 	.word	0x000388a8
        /*0cd8*/ 	.short	0x0100
        /*0cda*/ 	.byte	0x08
	.zero		1


	//   ....[18]....
        /*0cdc*/ 	.word	0x000008b0
        /*0ce0*/ 	.word	0x000000ff
        /*0ce4*/ 	.word	0x000388b0
        /*0ce8*/ 	.short	0x0100
        /*0cea*/ 	.byte	0x08
	.zero		1


	//   ....[19]....
        /*0cec*/ 	.word	0x000008c0
        /*0cf0*/ 	.word	0x000000ff
        /*0cf4*/ 	.word	0x000388c0
        /*0cf8*/ 	.short	0x0100
        /*0cfa*/ 	.byte	0x08
	.zero		1


	//   ....[20]....
        /*0cfc*/ 	.word	0x000008d0
        /*0d00*/ 	.word	0x000000ff
        /*0d04*/ 	.word	0x000388b8
        /*0d08*/ 	.short	0x0100
        /*0d0a*/ 	.byte	0x08
	.zero		1


	//   ....[21]....
        /*0d0c*/ 	.word	0x000008e0
        /*0d10*/ 	.word	0x000000ff
        /*0d14*/ 	.word	0x000388c8
        /*0d18*/ 	.short	0x0100
        /*0d1a*/ 	.byte	0x08
	.zero		1


	//   ....[22]....
        /*0d1c*/ 	.word	0x00002390
        /*0d20*/ 	.word	0x000000ff
        /*0d24*/ 	.word	0x00038800
        /*0d28*/ 	.short	0x010a
        /*0d2a*/ 	.byte	0x29
	.zero		1


	//   ....[23]....
        /*0d2c*/ 	.word	0x00002410
        /*0d30*/ 	.word	0x00000003
        /*0d34*/ 	.word	0x00038830
        /*0d38*/ 	.short	0x010a
        /*0d3a*/ 	.byte	0x3f
	.zero		1


	//   ....[24]....
        /*0d3c*/ 	.word	0x00002470
        /*0d40*/ 	.word	0x00000003
        /*0d44*/ 	.word	0x00038830
        /*0d48*/ 	.short	0x010a
        /*0d4a*/ 	.byte	0x3f
	.zero		1


	//   ....[25]....
        /*0d4c*/ 	.word	0x00002ca0
        /*0d50*/ 	.word	0x00000003
        /*0d54*/ 	.word	0x00000000
        /*0d58*/ 	.short	0x0101
        /*0d5a*/ 	.byte	0x3f
	.zero		1


	//   ....[26]....
        /*0d5c*/ 	.word	0x00004e80
        /*0d60*/ 	.word	0x000000ff
        /*0d64*/ 	.word	0x00038830
        /*0d68*/ 	.short	0x010a
        /*0d6a*/ 	.byte	0x06
	.zero		1


	//   ....[27]....
        /*0d6c*/ 	.word	0x00004ec0
        /*0d70*/ 	.word	0x000000ff
        /*0d74*/ 	.word	0x00038830
        /*0d78*/ 	.short	0x010a
        /*0d7a*/ 	.byte	0x06
	.zero		1


	//   ....[28]....
        /*0d7c*/ 	.word	0x00005230
        /*0d80*/ 	.word	0x000000ff
        /*0d84*/ 	.word	0x00038850
        /*0d88*/ 	.short	0x010a
        /*0d8a*/ 	.byte	0x06
	.zero		1


	//   ....[29]....
        /*0d8c*/ 	.word	0x00005270
        /*0d90*/ 	.word	0x000000ff
        /*0d94*/ 	.word	0x00038850
        /*0d98*/ 	.short	0x010a
        /*0d9a*/ 	.byte	0x06
	.zero		1


	//   ....[30]....
        /*0d9c*/ 	.word	0x00006b20
        /*0da0*/ 	.word	0x000000c5
        /*0da4*/ 	.word	0x00000000
        /*0da8*/ 	.short	0x0101
        /*0daa*/ 	.byte	0x3f
	.zero		1


	//   ....[31]....
        /*0dac*/ 	.word	0x00007090
        /*0db0*/ 	.word	0x000000ff
        /*0db4*/ 	.word	0x00000000
        /*0db8*/ 	.short	0x0101
        /*0dba*/ 	.byte	0x06
	.zero		1


	//   ....[32]....
        /*0dbc*/ 	.word	0x00007bb0
        /*0dc0*/ 	.word	0x000000ff
        /*0dc4*/ 	.word	0x00038830
        /*0dc8*/ 	.short	0x010a
        /*0dca*/ 	.byte	0x06
	.zero		1


	//   ....[33]....
        /*0dcc*/ 	.word	0x00007bf0
        /*0dd0*/ 	.word	0x000000ff
        /*0dd4*/ 	.word	0x00038830
        /*0dd8*/ 	.short	0x010a
        /*0dda*/ 	.byte	0x06
	.zero		1


	//   ....[34]....
        /*0ddc*/ 	.word	0x00007f30
        /*0de0*/ 	.word	0x000000ff
        /*0de4*/ 	.word	0x00038850
        /*0de8*/ 	.short	0x010a
        /*0dea*/ 	.byte	0x06
	.zero		1


	//   ....[35]....
        /*0dec*/ 	.word	0x00007f70
        /*0df0*/ 	.word	0x000000ff
        /*0df4*/ 	.word	0x00038850
        /*0df8*/ 	.short	0x010a
        /*0dfa*/ 	.byte	0x06
	.zero		1


	//   ....[36]....
        /*0dfc*/ 	.word	0x00008ef0
        /*0e00*/ 	.word	0x000000c4
        /*0e04*/ 	.word	0x00000000
        /*0e08*/ 	.short	0x0101
        /*0e0a*/ 	.byte	0x3f
	.zero		1


	//   ....[37]....
        /*0e0c*/ 	.word	0x00009430
        /*0e10*/ 	.word	0x000000ff
        /*0e14*/ 	.word	0x00000000
        /*0e18*/ 	.short	0x0101
        /*0e1a*/ 	.byte	0x06
	.zero		1


	//   ....[38]....
        /*0e1c*/ 	.word	0x00009e80
        /*0e20*/ 	.word	0x000000ff
        /*0e24*/ 	.word	0x00038850
        /*0e28*/ 	.short	0x010a
        /*0e2a*/ 	.byte	0x05
	.zero		1


	//   ....[39]....
        /*0e2c*/ 	.word	0x00009ec0
        /*0e30*/ 	.word	0x000000ff
        /*0e34*/ 	.word	0x00038850
        /*0e38*/ 	.short	0x010a
        /*0e3a*/ 	.byte	0x05
	.zero		1


	//   ....[40]....
        /*0e3c*/ 	.word	0x0000a460
        /*0e40*/ 	.word	0x000000ff
        /*0e44*/ 	.word	0x00000000
        /*0e48*/ 	.short	0x0101
        /*0e4a*/ 	.byte	0x04
	.zero		1


	//   ....[41]....
        /*0e4c*/ 	.word	0x0000e140
        /*0e50*/ 	.word	0x000000ff
        /*0e54*/ 	.word	0x00000000
        /*0e58*/ 	.short	0x0101
        /*0e5a*/ 	.byte	0x08
	.zero		1


	//   ....[42]....
        /*0e5c*/ 	.word	0x0000e9f0
        /*0e60*/ 	.word	0x000000ff
        /*0e64*/ 	.word	0x00000000
        /*0e68*/ 	.short	0x0101
        /*0e6a*/ 	.byte	0x08
	.zero		1


	//   ....[43]....
        /*0e6c*/ 	.word	0x00013660
        /*0e70*/ 	.word	0x00000002
        /*0e74*/ 	.word	0x00038880
        /*0e78*/ 	.short	0x010a
        /*0e7a*/ 	.byte	0x3f
	.zero		1


	//   ....[44]....
        /*0e7c*/ 	.word	0x00013870
        /*0e80*/ 	.word	0x00000002
        /*0e84*/ 	.word	0x00038840
        /*0e88*/ 	.short	0x010a
        /*0e8a*/ 	.byte	0x3f
	.zero		1


	//   ....[45]....
        /*0e8c*/ 	.word	0x000145c0
        /*0e90*/ 	.word	0x00000011
        /*0e94*/ 	.word	0x00038800
        /*0e98*/ 	.short	0x0107
        /*0e9a*/ 	.byte	0x3f
	.zero		1


	//   ....[46]....
        /*0e9c*/ 	.word	0x000146c0
        /*0ea0*/ 	.word	0x00000011
        /*0ea4*/ 	.word	0x00038800
        /*0ea8*/ 	.short	0x0101
        /*0eaa*/ 	.byte	0x3f
	.zero		1


	//   ....[47]....
        /*0eac*/ 	.word	0x000146e0
        /*0eb0*/ 	.word	0x00000011
        /*0eb4*/ 	.word	0x00038820
        /*0eb8*/ 	.short	0x010a
        /*0eba*/ 	.byte	0x3f
	.zero		1


	//   ....[48]....
        /*0ebc*/ 	.word	0x00014a00
        /*0ec0*/ 	.word	0x00000006
        /*0ec4*/ 	.word	0x00038880
        /*0ec8*/ 	.short	0x010a
        /*0eca*/ 	.byte	0x3f
	.zero		1


	//   ....[49]....
        /*0ecc*/ 	.word	0x00014d60
        /*0ed0*/ 	.word	0x00000006
        /*0ed4*/ 	.word	0x00038840
        /*0ed8*/ 	.short	0x010a
        /*0eda*/ 	.byte	0x3f
	.zero		1


	//   ....[50]....
        /*0edc*/ 	.word	0x00015120
        /*0ee0*/ 	.word	0x00000013
        /*0ee4*/ 	.word	0x00038870
        /*0ee8*/ 	.short	0x010a
        /*0eea*/ 	.byte	0x3f
	.zero		1


	//   ....[51]....
        /*0eec*/ 	.word	0x00015190
        /*0ef0*/ 	.word	0x00000013
        /*0ef4*/ 	.word	0x00038860
        /*0ef8*/ 	.short	0x010a
        /*0efa*/ 	.byte	0x3f
	.zero		1


	//   ....[52]....
        /*0efc*/ 	.word	0x00015c20
        /*0f00*/ 	.word	0x00000013
        /*0f04*/ 	.word	0x00038850
        /*0f08*/ 	.short	0x0101
        /*0f0a*/ 	.byte	0x3f
	.zero		1


	//   ....[53]....
        /*0f0c*/ 	.word	0x00015ca0
        /*0f10*/ 	.word	0x00000013
        /*0f14*/ 	.word	0x00000000
        /*0f18*/ 	.short	0x0101
        /*0f1a*/ 	.byte	0x3f
	.zero		1


	//   ....[54]....
        /*0f1c*/ 	.word	0x00015ee0
        /*0f20*/ 	.word	0x00000002
        /*0f24*/ 	.word	0x00038870
        /*0f28*/ 	.short	0x010a
        /*0f2a*/ 	.byte	0x3f
	.zero		1


	//   ....[55]....
        /*0f2c*/ 	.word	0x00015f50
        /*0f30*/ 	.word	0x00000002
        /*0f34*/ 	.word	0x00038860
        /*0f38*/ 	.short	0x010a
        /*0f3a*/ 	.byte	0x3f
	.zero		1


	//   ....[56]....
        /*0f3c*/ 	.word	0x000169e0
        /*0f40*/ 	.word	0x00000002
        /*0f44*/ 	.word	0x00038850
        /*0f48*/ 	.short	0x0101
        /*0f4a*/ 	.byte	0x3f
	.zero		1


	//   ....[57]....
        /*0f4c*/ 	.word	0x00016a30
        /*0f50*/ 	.word	0x00000002
        /*0f54*/ 	.word	0x00000000
        /*0f58*/ 	.short	0x0101
        /*0f5a*/ 	.byte	0x3f
	.zero		1


	//   ....[58]....
        /*0f5c*/ 	.word	0x00017c10
        /*0f60*/ 	.word	0x00000000
        /*0f64*/ 	.word	0x00038820
        /*0f68*/ 	.short	0x010a
        /*0f6a*/ 	.byte	0x3f
	.zero		1


	//   ....[59]....
        /*0f6c*/ 	.word	0x00017dd0
        /*0f70*/ 	.word	0x00000006
        /*0f74*/ 	.word	0x00000000
        /*0f78*/ 	.short	0x010a
        /*0f7a*/ 	.byte	0x3f
	.zero		1


	//   ....[60]....
        /*0f7c*/ 	.word	0x00017e40
        /*0f80*/ 	.word	0x00000007
        /*0f84*/ 	.word	0x00000000
        /*0f88*/ 	.short	0x010a
        /*0f8a*/ 	.byte	0x3f
	.zero		1


	//   ....[61]....
        /*0f8c*/ 	.word	0x00017ea0
        /*0f90*/ 	.word	0x00000004
        /*0f94*/ 	.word	0x00038860
        /*0f98*/ 	.short	0x010a
        /*0f9a*/ 	.byte	0x3f
	.zero		1


	//   ....[62]....
        /*0f9c*/ 	.word	0x00017ef0
        /*0fa0*/ 	.word	0x00000003
        /*0fa4*/ 	.word	0x00038860
        /*0fa8*/ 	.short	0x010a
        /*0faa*/ 	.byte	0x3f
	.zero		1


	//   ....[63]....
        /*0fac*/ 	.word	0x00017f30
        /*0fb0*/ 	.word	0x00000004
        /*0fb4*/ 	.word	0x00038880
        /*0fb8*/ 	.short	0x010a
        /*0fba*/ 	.byte	0x3f
	.zero		1


	//   ....[64]....
        /*0fbc*/ 	.word	0x00017f50
        /*0fc0*/ 	.word	0x00000003
        /*0fc4*/ 	.word	0x00038880
        /*0fc8*/ 	.short	0x010a
        /*0fca*/ 	.byte	0x3f
	.zero		1


	//   ....[65]....
        /*0fcc*/ 	.word	0x00017fc0
        /*0fd0*/ 	.word	0x00000003
        /*0fd4*/ 	.word	0x00038800
        /*0fd8*/ 	.short	0x010a
        /*0fda*/ 	.byte	0x3f
	.zero		1


	//   ....[66]....
        /*0fdc*/ 	.word	0x00018010
        /*0fe0*/ 	.word	0x00000003
        /*0fe4*/ 	.word	0x00038830
        /*0fe8*/ 	.short	0x010a
        /*0fea*/ 	.byte	0x3f
	.zero		1


	//   ....[67]....
        /*0fec*/ 	.word	0x00018070
        /*0ff0*/ 	.word	0x00000007
        /*0ff4*/ 	.word	0x00038830
        /*0ff8*/ 	.short	0x010a
        /*0ffa*/ 	.byte	0x3f
	.zero		1


	//   ....[68]....
        /*0ffc*/ 	.word	0x000180d0
        /*1000*/ 	.word	0x00000002
        /*1004*/ 	.word	0x00038850
        /*1008*/ 	.short	0x010a
        /*100a*/ 	.byte	0x3f
	.zero		1


	//   ....[69]....
        /*100c*/ 	.word	0x00018130
        /*1010*/ 	.word	0x00000007
        /*1014*/ 	.word	0x00038830
        /*1018*/ 	.short	0x010a
        /*101a*/ 	.byte	0x3f
	.zero		1


	//   ....[70]....
        /*101c*/ 	.word	0x00018190
        /*1020*/ 	.word	0x00000002
        /*1024*/ 	.word	0x00038850
        /*1028*/ 	.short	0x010a
        /*102a*/ 	.byte	0x3f
	.zero		1


	//   ....[71]....
        /*102c*/ 	.word	0x000181f0
        /*1030*/ 	.word	0x00000006
        /*1034*/ 	.word	0x00038850
        /*1038*/ 	.short	0x010a
        /*103a*/ 	.byte	0x3f
	.zero		1


	//   ....[72]....
        /*103c*/ 	.word	0x00018340
        /*1040*/ 	.word	0x00000002
        /*1044*/ 	.word	0x00038880
        /*1048*/ 	.short	0x010a
        /*104a*/ 	.byte	0x3f
	.zero		1


	//   ....[73]....
        /*104c*/ 	.word	0x00018390
        /*1050*/ 	.word	0x00000002
        /*1054*/ 	.word	0x00038840
        /*1058*/ 	.short	0x010a
        /*105a*/ 	.byte	0x3f
	.zero		1


	//   ....[74]....
        /*105c*/ 	.word	0x00018eb0
        /*1060*/ 	.word	0x00000011
        /*1064*/ 	.word	0x00038820
        /*1068*/ 	.short	0x010a
        /*106a*/ 	.byte	0x3f
	.zero		1


	//   ....[75]....
        /*106c*/ 	.word	0x00018f00
        /*1070*/ 	.word	0x00000006
        /*1074*/ 	.word	0x00038880
        /*1078*/ 	.short	0x010a
        /*107a*/ 	.byte	0x3f
	.zero		1


	//   ....[76]....
        /*107c*/ 	.word	0x00018f50
        /*1080*/ 	.word	0x00000006
        /*1084*/ 	.word	0x00038840
        /*1088*/ 	.short	0x010a
        /*108a*/ 	.byte	0x3f
	.zero		1


	//   ....[77]....
        /*108c*/ 	.word	0x00018fa0
        /*1090*/ 	.word	0x00000013
        /*1094*/ 	.word	0x00038870
        /*1098*/ 	.short	0x010a
        /*109a*/ 	.byte	0x3f
	.zero		1


	//   ....[78]....
        /*109c*/ 	.word	0x00018ff0
        /*10a0*/ 	.word	0x00000013
        /*10a4*/ 	.word	0x00038860
        /*10a8*/ 	.short	0x010a
        /*10aa*/ 	.byte	0x3f
	.zero		1


	//   ....[79]....
        /*10ac*/ 	.word	0x00019040
        /*10b0*/ 	.word	0x00000002
        /*10b4*/ 	.word	0x00038870
        /*10b8*/ 	.short	0x010a
        /*10ba*/ 	.byte	0x3f
	.zero		1


	//   ....[80]....
        /*10bc*/ 	.word	0x00019090
        /*10c0*/ 	.word	0x00000002
        /*10c4*/ 	.word	0x00038860
        /*10c8*/ 	.short	0x010a
        /*10ca*/ 	.byte	0x3f
	.zero		1


	//   ....[81]....
        /*10cc*/ 	.word	0x000190e0
        /*10d0*/ 	.word	0x00000000
        /*10d4*/ 	.word	0x00038820
        /*10d8*/ 	.short	0x010a
        /*10da*/ 	.byte	0x3f
	.zero		1


	//   ....[82]....
        /*10dc*/ 	.word	0x00019280
        /*10e0*/ 	.word	0x00000006
        /*10e4*/ 	.word	0x00000000
        /*10e8*/ 	.short	0x010a
        /*10ea*/ 	.byte	0x3f
	.zero		1


	//   ....[83]....
        /*10ec*/ 	.word	0x000192d0
        /*10f0*/ 	.word	0x00000007
        /*10f4*/ 	.word	0x00000000
        /*10f8*/ 	.short	0x010a
        /*10fa*/ 	.byte	0x3f
	.zero		1


	//   ....[84]....
        /*10fc*/ 	.word	0x00019320
        /*1100*/ 	.word	0x00000004
        /*1104*/ 	.word	0x00038860
        /*1108*/ 	.short	0x010a
        /*110a*/ 	.byte	0x3f
	.zero		1


	//   ....[85]....
        /*110c*/ 	.word	0x00019370
        /*1110*/ 	.word	0x00000003
        /*1114*/ 	.word	0x00038860
        /*1118*/ 	.short	0x010a
        /*111a*/ 	.byte	0x3f
	.zero		1


	//   ....[86]....
        /*111c*/ 	.word	0x000193c0
        /*1120*/ 	.word	0x00000004
        /*1124*/ 	.word	0x00038880
        /*1128*/ 	.short	0x010a
        /*112a*/ 	.byte	0x3f
	.zero		1


	//----- nvinfo : EIATTR_NUM_MBARRIERS
	.align		4
.L_547:
        /*112c*/ 	.byte	0x03, 0x38
        /*112e*/ 	.short	0x0016


	//----- nvinfo : EIATTR_EXIT_INSTR_OFFSETS
	.align		4
        /*1130*/ 	.byte	0x04, 0x1c
        /*1132*/ 	.short	(.L_549 - .L_548)


	//   ....[0]....
.L_548:
        /*1134*/ 	.word	0x00000a80


	//   ....[1]....
        /*1138*/ 	.word	0x00010f10


	//   ....[2]....
        /*113c*/ 	.word	0x00017fa0


	//----- nvinfo : EIATTR_MAX_THREADS
	.align		4
.L_549:
        /*1140*/ 	.byte	0x04, 0x05
        /*1142*/ 	.short	(.L_551 - .L_550)
.L_550:
        /*1144*/ 	.word	0x00000180
        /*1148*/ 	.word	0x00000001
        /*114c*/ 	.word	0x00000001


	//----- nvinfo : EIATTR_CRS_STACK_SIZE
	.align		4
.L_551:
        /*1150*/ 	.byte	0x04, 0x1e
        /*1152*/ 	.short	(.L_553 - .L_552)
.L_552:
        /*1154*/ 	.word	0x00000000


	//----- nvinfo : EIATTR_CBANK_PARAM_SIZE
	.align		4
.L_553:
        /*1158*/ 	.byte	0x03, 0x19
        /*115a*/ 	.short	0x0af0


	//----- nvinfo : EIATTR_PARAM_CBANK
	.align		4
        /*115c*/ 	.byte	0x04, 0x0a
        /*115e*/ 	.short	(.L_555 - .L_554)
	.align		4
.L_554:
        /*1160*/ 	.word	index@(.nv.constant0._ZN7cutlass13device_kernelIN5flash11enable_sm90INS1_16FlashAttnFwdSm90INS1_25CollectiveMainloopFwdSm90ILi2EN4cute5tupleIJNS5_1CILi1EEES8_S8_EEENS6_IJNS7_ILi128EEESA_NS7_ILi256EEEEEELi256ENS_12float_e4m3_tEfNS_4arch4Sm90ELb1ELb0ELb0ELb1ELb0ELb0ELb0ELb1ELb1ELb1ELb1ELb0EEENS1_21CollectiveEpilogueFwdINS6_IJSA_SB_SA_EEES9_NS_10bfloat16_tESF_Li256ELb1ELb1ELb1ELb1EEENS1_36VarlenDynamicPersistentTileSchedulerILi128ELi128ELi256ELi128ELb1ELb1ELb1ELb1ELb1ELb1EEEEEEEEEvNT_6ParamsE)
        /*1164*/ 	.short	0x0210
        /*1166*/ 	.short	0x0af0


	//----- nvinfo : EIATTR_SW_WAR
	.align		4
.L_555:
        /*1168*/ 	.byte	0x04, 0x36
        /*116a*/ 	.short	(.L_557 - .L_556)
.L_556:
        /*116c*/ 	.word	0x00000008
.L_557:


//--------------------- .nv.info._ZN7cutlass13device_kernelIN5flash11enable_sm90INS1_16FlashAttnFwdSm90INS1_25CollectiveMainloopFwdSm90ILi2EN4cute5tupleIJNS5_1CILi1EEES8_S8_EEENS6_IJNS7_ILi128EEESA_NS7_ILi256EEEEEELi256ENS_12float_e4m3_tEfNS_4arch4Sm90ELb1ELb0ELb0ELb1ELb0ELb1ELb0ELb1ELb1ELb1ELb1ELb0EEENS1_21CollectiveEpilogueFwdINS6_IJSA_SB_SA_EEES9_NS_10bfloat16_tESF_Li256ELb1ELb1ELb1ELb1EEENS1_36VarlenDynamicPersistentTileSchedulerILi128ELi128ELi256ELi128ELb1ELb1ELb1ELb1ELb1ELb1EEEEEEEEEvNT_6ParamsE --------------------------
	.section	.nv.info._ZN7cutlass13device_kernelIN5flash11enable_sm90INS1_16FlashAttnFwdSm90INS1_25CollectiveMainloopFwdSm90ILi2EN4cute5tupleIJNS5_1CILi1EEES8_S8_EEENS6_IJNS7_ILi128EEESA_NS7_ILi256EEEEEELi256ENS_12float_e4m3_tEfNS_4arch4Sm90ELb1ELb0ELb0ELb1ELb0ELb1ELb0ELb1ELb1ELb1ELb1ELb0EEENS1_21CollectiveEpilogueFwdINS6_IJSA_SB_SA_EEES9_NS_10bfloat16_tESF_Li256ELb1ELb1ELb1ELb1EEENS1_36VarlenDynamicPersistentTileSchedulerILi128ELi128ELi256ELi128ELb1ELb1ELb1ELb1ELb1ELb1EEEEEEEEEvNT_6ParamsE,"",@"SHT_CUDA_INFO"
	.sectionflags	@""
	.align	4


	//----- nvinfo : EIATTR_CUDA_API_VERSION
	.align		4
        /*0000*/ 	.byte	0x04, 0x37
        /*0002*/ 	.short	(.L_559 - .L_558)
.L_558:
        /*0004*/ 	.word	0x00000082


	//----- nvinfo : EIATTR_KPARAM_INFO
	.align		4
.L_559:
        /*0008*/ 	.byte	0x04, 0x17
        /*000a*/ 	.short	(.L_561 - .L_560)
.L_560:
        /*000c*/ 	.word	0x00000000
        /*0010*/ 	.short	0x0000
        /*0012*/ 	.short	0x0070
        /*0014*/ 	.byte	0x00, 0xf0, 0x01, 0x2a


	//----- nvinfo : EIATTR_SPARSE_MMA_MASK
	.align		4
.L_561:
        /*0018*/ 	.byte	0x03, 0x50
        /*001a*/ 	.short	0x0000


	//----- nvinfo : EIATTR_MAXREG_COUNT
	.align		4
        /*001c*/ 	.byte	0x03, 0x1b
        /*001e*/ 	.short	0x00a8


	//----- nvinfo : EIATTR_NUM_BARRIERS
	.align		4
        /*0020*/ 	.byte	0x02, 0x4c
        /*0022*/ 	.byte	0x10
	.zero		1


	//----- nvinfo : EIATTR_EXTERNS
	.align		4
        /*0024*/ 	.byte	0x04, 0x0f
        /*0026*/ 	.short	(.L_563 - .L_562)


	//   ....[0]....
	.align		4
.L_562:
        /*0028*/ 	.word	index@(__assertfail)


	//----- nvinfo : EIATTR_ANNOTATIONS
	.align		4
.L_563:
        /*002c*/ 	.byte	0x04, 0x55
        /*002e*/ 	.short	(.L_565 - .L_564)


	//   ....[0]....
.L_564:
        /* <DEDUP_REMOVED lines=277> */


	//----- nvinfo : EIATTR_MERCURY_ISA_VERSION
	.align		4
.L_565:
        /*1170*/ 	.byte	0x03, 0x5f
        /*1172*/ 	.short	0x0101


	//----- nvinfo : EIATTR_UNUSED_LOAD_BYTE_OFFSET
	.align		4
        /*1174*/ 	.byte	0x04, 0x44
        /*1176*/ 	.short	(.L_567 - .L_566)


	//   ....[0]....
.L_566:
        /*1178*/ 	.word	0x00000ae0
        /*117c*/ 	.word	0x0000fff0


	//   ....[1]....
        /*1180*/ 	.word	0x00020c90
        /*1184*/ 	.word	0x0000fff0


	//----- nvinfo : EIATTR_INT_WARP_WIDE_INSTR_OFFSETS
	.align		4
.L_567:
        /*1188*/ 	.byte	0x04, 0x31
        /*118a*/ 	.short	(.L_569 - .L_568)


	//   ....[0]....
.L_568:
        /*118c*/ 	.word	0x00000190


	//   ....[1]....
        /*1190*/ 	.word	0x000001d0


	//   ....[2]....
        /*1194*/ 	.word	0x00000240


	//   ....[3]....
        /*1198*/ 	.word	0x0002b860


	//   ....[4]....
        /*119c*/ 	.word	0x0002b8c0


	//   ....[5]....
        /*11a0*/ 	.word	0x0002eb00


	//   ....[6]....
        /*11a4*/ 	.word	0x0002eb60


	//----- nvinfo : EIATTR_COOP_GROUP_MASK_REGIDS
	.align		4
.L_569:
        /*11a8*/ 	.byte	0x04, 0x29
        /*11aa*/ 	.short	(.L_571 - .L_570)


	//   ....[0]....
.L_570:
        /*11ac*/ 	.word	0xffffffff


	//   ....[1]....
        /*11b0*/ 	.word	0xffffffff


	//   ....[2]....
        /*11b4*/ 	.word	0xffffffff


	//   ....[3]....
        /*11b8*/ 	.word	0xffffffff


	//   ....[4]....
        /*11bc*/ 	.word	0xffffffff


	//   ....[5]....
        /*11c0*/ 	.word	0xffffffff


	//   ....[6]....
        /*11c4*/ 	.word	0xffffffff


	//   ....[7]....
        /*11c8*/ 	.word	0xffffffff


	//   ....[8]....
        /*11cc*/ 	.word	0xffffffff


	//   ....[9]....
        /*11d0*/ 	.word	0xffffffff


	//   ....[10]....
        /*11d4*/ 	.word	0xffffffff


	//   ....[11]....
        /*11d8*/ 	.word	0xffffffff


	//   ....[12]....
        /*11dc*/ 	.word	0xffffffff


	//   ....[13]....
        /*11e0*/ 	.word	0xffffffff


	//   ....[14]....
        /*11e4*/ 	.word	0xffffffff


	//   ....[15]....
        /*11e8*/ 	.word	0xffffffff


	//   ....[16]....
        /*11ec*/ 	.word	0xffffffff


	//   ....[17]....
        /*11f0*/ 	.word	0xffffffff


	//   ....[18]....
        /*11f4*/ 	.word	0xffffffff


	//   ....[19]....
        /*11f8*/ 	.word	0xffffffff


	//   ....[20]....
        /*11fc*/ 	.word	0xffffffff


	//   ....[21]....
        /*1200*/ 	.word	0xffffffff


	//   ....[22]....
        /*1204*/ 	.word	0xffffffff


	//   ....[23]....
        /*1208*/ 	.word	0xffffffff


	//   ....[24]....
        /*120c*/ 	.word	0xffffffff


	//   ....[25]....
        /*1210*/ 	.word	0xffffffff


	//   ....[26]....
        /*1214*/ 	.word	0xffffffff


	//   ....[27]....
        /*1218*/ 	.word	0xffffffff


	//   ....[28]....
        /*121c*/ 	.word	0xffffffff


	//   ....[29]....
        /*1220*/ 	.word	0xffffffff


	//   ....[30]....
        /*1224*/ 	.word	0xffffffff


	//   ....[31]....
        /*1228*/ 	.word	0xffffffff


	//   ....[32]....
        /*122c*/ 	.word	0xffffffff


	//   ....[33]....
        /*1230*/ 	.word	0xffffffff


	//   ....[34]....
        /*1234*/ 	.word	0xffffffff


	//   ....[35]....
        /*1238*/ 	.word	0xffffffff


	//   ....[36]....
        /*123c*/ 	.word	0xffffffff


	//   ....[37]....
        /*1240*/ 	.word	0xffffffff


	//   ....[38]....
        /*1244*/ 	.word	0xffffffff


	//   ....[39]....
        /*1248*/ 	.word	0xffffffff


	//   ....[40]....
        /*124c*/ 	.word	0xffffffff


	//   ....[41]....
        /*1250*/ 	.word	0xffffffff


	//   ....[42]....
        /*1254*/ 	.word	0xffffffff


	//   ....[43]....
        /*1258*/ 	.word	0xffffffff


	//   ....[44]....
        /*125c*/ 	.word	0xffffffff


	//   ....[45]....
        /*1260*/ 	.word	0xffffffff


	//   ....[46]....
        /*1264*/ 	.word	0xffffffff


	//   ....[47]....
        /*1268*/ 	.word	0xffffffff


	//   ....[48]....
        /*126c*/ 	.word	0xffffffff


	//   ....[49]....
        /*1270*/ 	.word	0xffffffff


	//   ....[50]....
        /*1274*/ 	.word	0xffffffff


	//   ....[51]....
        /*1278*/ 	.word	0xffffffff


	//   ....[52]....
        /*127c*/ 	.word	0xffffffff


	//   ....[53]....
        /*1280*/ 	.word	0xffffffff


	//   ....[54]....
        /*1284*/ 	.word	0xffffffff


	//   ....[55]....
        /*1288*/ 	.word	0xffffffff


	//   ....[56]....
        /*128c*/ 	.word	0xffffffff


	//   ....[57]....
        /*1290*/ 	.word	0xffffffff


	//   ....[58]....
        /*1294*/ 	.word	0xffffffff


	//   ....[59]....
        /*1298*/ 	.word	0xffffffff


	//   ....[60]....
        /*129c*/ 	.word	0xffffffff


	//   ....[61]....
        /*12a0*/ 	.word	0xffffffff


	//   ....[62]....
        /*12a4*/ 	.word	0xffffffff


	//   ....[63]....
        /*12a8*/ 	.word	0xffffffff


	//   ....[64]....
        /*12ac*/ 	.word	0xffffffff


	//   ....[65]....
        /*12b0*/ 	.word	0xffffffff


	//   ....[66]....
        /*12b4*/ 	.word	0xffffffff


	//   ....[67]....
        /*12b8*/ 	.word	0xffffffff


	//   ....[68]....
        /*12bc*/ 	.word	0xffffffff


	//   ....[69]....
        /*12c0*/ 	.word	0xffffffff


	//   ....[70]....
        /*12c4*/ 	.word	0xffffffff


	//   ....[71]....
        /*12c8*/ 	.word	0xffffffff


	//   ....[72]....
        /*12cc*/ 	.word	0xffffffff


	//   ....[73]....
        /*12d0*/ 	.word	0xffffffff


	//   ....[74]....
        /*12d4*/ 	.word	0xffffffff


	//   ....[75]....
        /*12d8*/ 	.word	0xffffffff


	//   ....[76]....
        /*12dc*/ 	.word	0xffffffff


	//   ....[77]....
        /*12e0*/ 	.word	0xffffffff


	//   ....[78]....
        /*12e4*/ 	.word	0xffffffff


	//   ....[79]....
        /*12e8*/ 	.word	0xffffffff


	//   ....[80]....
        /*12ec*/ 	.word	0xffffffff


	//   ....[81]....
        /*12f0*/ 	.word	0xffffffff


	//   ....[82]....
        /*12f4*/ 	.word	0xffffffff


	//   ....[83]....
        /*12f8*/ 	.word	0xffffffff


	//   ....[84]....
        /*12fc*/ 	.word	0xffffffff


	//   ....[85]....
        /*1300*/ 	.word	0xffffffff


	//   ....[86]....
        /*1304*/ 	.word	0xffffffff


	//   ....[87]....
        /*1308*/ 	.word	0xffffffff


	//   ....[88]....
        /*130c*/ 	.word	0xffffffff


	//   ....[89]....
        /*1310*/ 	.word	0xffffffff


	//   ....[90]....
        /*1314*/ 	.word	0xffffffff


	//   ....[91]....
        /*1318*/ 	.word	0xffffffff


	//   ....[92]....
        /*131c*/ 	.word	0xffffffff


	//   ....[93]....
        /*1320*/ 	.word	0xffffffff


	//   ....[94]....
        /*1324*/ 	.word	0xffffffff


	//   ....[95]....
        /*1328*/ 	.word	0xffffffff


	//   ....[96]....
        /*132c*/ 	.word	0xffffffff


	//   ....[97]....
        /*1330*/ 	.word	0xffffffff


	//   ....[98]....
        /*1334*/ 	.word	0xffffffff


	//   ....[99]....
        /*1338*/ 	.word	0xffffffff


	//   ....[100]....
        /*133c*/ 	.word	0xffffffff


	//   ....[101]....
        /*1340*/ 	.word	0xffffffff


	//   ....[102]....
        /*1344*/ 	.word	0xffffffff


	//   ....[103]....
        /*1348*/ 	.word	0xffffffff


	//   ....[104]....
        /*134c*/ 	.word	0xffffffff


	//   ....[105]....
        /*1350*/ 	.word	0xffffffff


	//   ....[106]....
        /*1354*/ 	.word	0xffffffff


	//   ....[107]....
        /*1358*/ 	.word	0xffffffff


	//   ....[108]....
        /*135c*/ 	.word	0xffffffff


	//   ....[109]....
        /*1360*/ 	.word	0xffffffff


	//   ....[110]....
        /*1364*/ 	.word	0xffffffff


	//   ....[111]....
        /*1368*/ 	.word	0xffffffff


	//   ....[112]....
        /*136c*/ 	.word	0xffffffff


	//   ....[113]....
        /*1370*/ 	.word	0xffffffff


	//   ....[114]....
        /*1374*/ 	.word	0xffffffff


	//   ....[115]....
        /*1378*/ 	.word	0xffffffff


	//   ....[116]....
        /*137c*/ 	.word	0xffffffff


	//   ....[117]....
        /*1380*/ 	.word	0xffffffff


	//   ....[118]....
        /*1384*/ 	.word	0xffffffff


	//   ....[119]....
        /*1388*/ 	.word	0xffffffff


	//   ....[120]....
        /*138c*/ 	.word	0xffffffff


	//   ....[121]....
        /*1390*/ 	.word	0xffffffff


	//   ....[122]....
        /*1394*/ 	.word	0xffffffff


	//   ....[123]....
        /*1398*/ 	.word	0xffffffff


	//   ....[124]....
        /*139c*/ 	.word	0xffffffff


	//   ....[125]....
        /*13a0*/ 	.word	0xffffffff


	//   ....[126]....
        /*13a4*/ 	.word	0xffffffff


	//   ....[127]....
        /*13a8*/ 	.word	0xffffffff


	//   ....[128]....
        /*13ac*/ 	.word	0xffffffff


	//   ....[129]....
        /*13b0*/ 	.word	0xffffffff


	//   ....[130]....
        /*13b4*/ 	.word	0xffffffff


	//   ....[131]....
        /*13b8*/ 	.word	0xffffffff


	//   ....[132]....
        /*13bc*/ 	.word	0xffffffff


	//   ....[133]....
        /*13c0*/ 	.word	0xffffffff


	//   ....[134]....
        /*13c4*/ 	.word	0xffffffff


	//   ....[135]....
        /*13c8*/ 	.word	0xffffffff


	//   ....[136]....
        /*13cc*/ 	.word	0xffffffff


	//   ....[137]....
        /*13d0*/ 	.word	0xffffffff


	//   ....[138]....
        /*13d4*/ 	.word	0xffffffff


	//   ....[139]....
        /*13d8*/ 	.word	0xffffffff


	//   ....[140]....
        /*13dc*/ 	.word	0xffffffff


	//   ....[141]....
        /*13e0*/ 	.word	0xffffffff


	//   ....[142]....
        /*13e4*/ 	.word	0xffffffff


	//   ....[143]....
        /*13e8*/ 	.word	0xffffffff


	//   ....[144]....
        /*13ec*/ 	.word	0xffffffff


	//   ....[145]....
        /*13f0*/ 	.word	0xffffffff


	//   ....[146]....
        /*13f4*/ 	.word	0xffffffff


	//   ....[147]....
        /*13f8*/ 	.word	0xffffffff


	//   ....[148]....
        /*13fc*/ 	.word	0xffffffff


	//   ....[149]....
        /*1400*/ 	.word	0xffffffff


	//   ....[150]....
        /*1404*/ 	.word	0xffffffff


	//   ....[151]....
        /*1408*/ 	.word	0xffffffff


	//   ....[152]....
        /*140c*/ 	.word	0xffffffff


	//   ....[153]....
        /*1410*/ 	.word	0xffffffff


	//   ....[154]....
        /*1414*/ 	.word	0xffffffff


	//   ....[155]....
        /*1418*/ 	.word	0xffffffff


	//   ....[156]....
        /*141c*/ 	.word	0xffffffff


	//   ....[157]....
        /*1420*/ 	.word	0xffffffff


	//   ....[158]....
        /*1424*/ 	.word	0xffffffff


	//   ....[159]....
        /*1428*/ 	.word	0xffffffff


	//   ....[160]....
        /*142c*/ 	.word	0xffffffff


	//   ....[161]....
        /*1430*/ 	.word	0xffffffff


	//   ....[162]....
        /*1434*/ 	.word	0xffffffff


	//   ....[163]....
        /*1438*/ 	.word	0xffffffff


	//   ....[164]....
        /*143c*/ 	.word	0xffffffff


	//   ....[165]....
        /*1440*/ 	.word	0xffffffff


	//   ....[166]....
        /*1444*/ 	.word	0xffffffff


	//   ....[167]....
        /*1448*/ 	.word	0xffffffff


	//   ....[168]....
        /*144c*/ 	.word	0xffffffff


	//   ....[169]....
        /*1450*/ 	.word	0xffffffff


	//   ....[170]....
        /*1454*/ 	.word	0xffffffff


	//   ....[171]....
        /*1458*/ 	.word	0xffffffff


	//   ....[172]....
        /*145c*/ 	.word	0xffffffff


	//   ....[173]....
        /*1460*/ 	.word	0xffffffff


	//   ....[174]....
        /*1464*/ 	.word	0xffffffff


	//   ....[175]....
        /*1468*/ 	.word	0xffffffff


	//   ....[176]....
        /*146c*/ 	.word	0xffffffff


	//   ....[177]....
        /*1470*/ 	.word	0xffffffff


	//   ....[178]....
        /*1474*/ 	.word	0xffffffff


	//   ....[179]....
        /*1478*/ 	.word	0xffffffff


	//   ....[180]....
        /*147c*/ 	.word	0xffffffff


	//   ....[181]....
        /*1480*/ 	.word	0xffffffff


	//   ....[182]....
        /*1484*/ 	.word	0xffffffff


	//   ....[183]....
        /*1488*/ 	.word	0xffffffff


	//   ....[184]....
        /*148c*/ 	.word	0xffffffff


	//   ....[185]....
        /*1490*/ 	.word	0xffffffff


	//   ....[186]....
        /*1494*/ 	.word	0xffffffff


	//   ....[187]....
        /*1498*/ 	.word	0xffffffff


	//   ....[188]....
        /*149c*/ 	.word	0xffffffff


	//   ....[189]....
        /*14a0*/ 	.word	0xffffffff


	//   ....[190]....
        /*14a4*/ 	.word	0xffffffff


	//   ....[191]....
        /*14a8*/ 	.word	0xffffffff


	//   ....[192]....
        /*14ac*/ 	.word	0xffffffff


	//   ....[193]....
        /*14b0*/ 	.word	0xffffffff


	//   ....[194]....
        /*14b4*/ 	.word	0xffffffff


	//   ....[195]....
        /*14b8*/ 	.word	0xffffffff


	//   ....[196]....
        /*14bc*/ 	.word	0xffffffff


	//   ....[197]....
        /*14c0*/ 	.word	0xffffffff


	//   ....[198]....
        /*14c4*/ 	.word	0xffffffff


	//   ....[199]....
        /*14c8*/ 	.word	0xffffffff


	//   ....[200]....
        /*14cc*/ 	.word	0xffffffff


	//   ....[201]....
        /*14d0*/ 	.word	0xffffffff


	//   ....[202]....
        /*14d4*/ 	.word	0xffffffff


	//   ....[203]....
        /*14d8*/ 	.word	0xffffffff


	//   ....[204]....
        /*14dc*/ 	.word	0xffffffff


	//   ....[205]....
        /*14e0*/ 	.word	0xffffffff


	//   ....[206]....
        /*14e4*/ 	.word	0xffffffff


	//   ....[207]....
        /*14e8*/ 	.word	0xffffffff


	//   ....[208]....
        /*14ec*/ 	.word	0xffffffff


	//   ....[209]....
        /*14f0*/ 	.word	0xffffffff


	//   ....[210]....
        /*14f4*/ 	.word	0xffffffff


	//   ....[211]....
        /*14f8*/ 	.word	0xffffffff


	//   ....[212]....
        /*14fc*/ 	.word	0xffffffff


	//   ....[213]....
        /*1500*/ 	.word	0xffffffff


	//   ....[214]....
        /*1504*/ 	.word	0xffffffff


	//   ....[215]....
        /*1508*/ 	.word	0xffffffff


	//   ....[216]....
        /*150c*/ 	.word	0xffffffff


	//   ....[217]....
        /*1510*/ 	.word	0xffffffff


	//   ....[218]....
        /*1514*/ 	.word	0xffffffff


	//   ....[219]....
        /*1518*/ 	.word	0xffffffff


	//   ....[220]....
        /*151c*/ 	.word	0xffffffff


	//   ....[221]....
        /*1520*/ 	.word	0xffffffff


	//   ....[222]....
        /*1524*/ 	.word	0xffffffff


	//   ....[223]....
        /*1528*/ 	.word	0xffffffff


	//   ....[224]....
        /*152c*/ 	.word	0xffffffff


	//   ....[225]....
        /*1530*/ 	.word	0xffffffff


	//   ....[226]....
        /*1534*/ 	.word	0xffffffff


	//   ....[227]....
        /*1538*/ 	.word	0xffffffff


	//   ....[228]....
        /*153c*/ 	.word	0xffffffff


	//   ....[229]....
        /*1540*/ 	.word	0xffffffff


	//   ....[230]....
        /*1544*/ 	.word	0xffffffff


	//   ....[231]....
        /*1548*/ 	.word	0xffffffff


	//   ....[232]....
        /*154c*/ 	.word	0xffffffff


	//   ....[233]....
        /*1550*/ 	.word	0xffffffff


	//   ....[234]....
        /*1554*/ 	.word	0xffffffff


	//   ....[235]....
        /*1558*/ 	.word	0xffffffff


	//   ....[236]....
        /*155c*/ 	.word	0xffffffff


	//   ....[237]....
        /*1560*/ 	.word	0xffffffff


	//   ....[238]....
        /*1564*/ 	.word	0xffffffff


	//   ....[239]....
        /*1568*/ 	.word	0xffffffff


	//   ....[240]....
        /*156c*/ 	.word	0xffffffff


	//   ....[241]....
        /*1570*/ 	.word	0xffffffff


	//   ....[242]....
        /*1574*/ 	.word	0xffffffff


	//   ....[243]....
        /*1578*/ 	.word	0xffffffff


	//   ....[244]....
        /*157c*/ 	.word	0xffffffff


	//   ....[245]....
        /*1580*/ 	.word	0xffffffff


	//   ....[246]....
        /*1584*/ 	.word	0xffffffff


	//   ....[247]....
        /*1588*/ 	.word	0xffffffff


	//   ....[248]....
        /*158c*/ 	.word	0xffffffff


	//   ....[249]....
        /*1590*/ 	.word	0xffffffff


	//   ....[250]....
        /*1594*/ 	.word	0xffffffff


	//   ....[251]....
        /*1598*/ 	.word	0xffffffff


	//   ....[252]....
        /*159c*/ 	.word	0xffffffff


	//   ....[253]....
        /*15a0*/ 	.word	0xffffffff


	//   ....[254]....
        /*15a4*/ 	.word	0xffffffff


	//   ....[255]....
        /*15a8*/ 	.word	0xffffffff


	//   ....[0]....
        /*15ac*/ 	.word	0xffffffff


	//   ....[1]....
        /*15b0*/ 	.word	0xffffffff


	//   ....[2]....
        /*15b4*/ 	.word	0xffffffff


	//   ....[3]....
        /*15b8*/ 	.word	0xffffffff


	//   ....[4]....
        /*15bc*/ 	.word	0xffffffff


	//   ....[5]....
        /*15c0*/ 	.word	0xffffffff


	//   ....[6]....
        /*15c4*/ 	.word	0xffffffff


	//   ....[7]....
        /*15c8*/ 	.word	0xffffffff


	//   ....[8]....
        /*15cc*/ 	.word	0xffffffff


	//   ....[9]....
        /*15d0*/ 	.word	0xffffffff


	//   ....[10]....
        /*15d4*/ 	.word	0x0500000f


	//   ....[11]....
        /*15d8*/ 	.word	0x0500000f


	//   ....[12]....
        /*15dc*/ 	.word	0x0500000f


	//   ....[13]....
        /*15e0*/ 	.word	0x0500000f


	//   ....[14]....
        /*15e4*/ 	.word	0x0500000f


	//   ....[15]....
        /*15e8*/ 	.word	0x0500000f


	//   ....[16]....
        /*15ec*/ 	.word	0x0500000f


	//   ....[17]....
        /*15f0*/ 	.word	0x0500000f


	//   ....[18]....
        /*15f4*/ 	.word	0x0500000f


	//   ....[19]....
        /*15f8*/ 	.word	0x0500000f


	//   ....[20]....
        /*15fc*/ 	.word	0x0500000f


	//   ....[21]....
        /*1600*/ 	.word	0x0500000f


	//   ....[22]....
        /*1604*/ 	.word	0x0500000f


	//   ....[23]....
        /*1608*/ 	.word	0x0500000f


	//   ....[24]....
        /*160c*/ 	.word	0x0500000f


	//   ....[25]....
        /*1610*/ 	.word	0x0500000f


	//   ....[26]....
        /*1614*/ 	.word	0x0500000f


	//   ....[27]....
        /*1618*/ 	.word	0x0500000f


	//   ....[28]....
        /*161c*/ 	.word	0x0500000f


	//   ....[29]....
        /*1620*/ 	.word	0x0500000f


	//   ....[30]....
        /*1624*/ 	.word	0x0500000f


	//   ....[31]....
        /*1628*/ 	.word	0x0500000f


	//   ....[32]....
        /*162c*/ 	.word	0x0500000f


	//   ....[33]....
        /*1630*/ 	.word	0x0500000f


	//   ....[34]....
        /*1634*/ 	.word	0x0500000f


	//   ....[35]....
        /*1638*/ 	.word	0x0500000f


	//   ....[36]....
        /*163c*/ 	.word	0x0500000f


	//   ....[37]....
        /*1640*/ 	.word	0x0500000f


	//   ....[38]....
        /*1644*/ 	.word	0x0500000f


	//   ....[39]....
        /*1648*/ 	.word	0x0500000f


	//   ....[40]....
        /*164c*/ 	.word	0x0500000f


	//   ....[41]....
        /*1650*/ 	.word	0x0500000f


	//   ....[42]....
        /*1654*/ 	.word	0x0500000f


	//   ....[43]....
        /*1658*/ 	.word	0x0500000f


	//   ....[44]....
        /*165c*/ 	.word	0x0500000f


	//   ....[45]....
        /*1660*/ 	.word	0x0500000f


	//   ....[46]....
        /*1664*/ 	.word	0x0500000f


	//   ....[47]....
        /*1668*/ 	.word	0x0500000f


	//   ....[48]....
        /*166c*/ 	.word	0x0500000f


	//   ....[49]....
        /*1670*/ 	.word	0x0500000f


	//   ....[50]....
        /*1674*/ 	.word	0x0500000f


	//   ....[51]....
        /*1678*/ 	.word	0x0500000f


	//   ....[52]....
        /*167c*/ 	.word	0x0500000f


	//   ....[53]....
        /*1680*/ 	.word	0x0500000f


	//   ....[54]....
        /*1684*/ 	.word	0x0500000f


	//   ....[55]....
        /*1688*/ 	.word	0x0500000f


	//   ....[56]....
        /*168c*/ 	.word	0x0500000f


	//   ....[57]....
        /*1690*/ 	.word	0x0500000f


	//   ....[58]....
        /*1694*/ 	.word	0x0500000f


	//   ....[59]....
        /*1698*/ 	.word	0x0500000f


	//   ....[60]....
        /*169c*/ 	.word	0x0500000f


	//   ....[61]....
        /*16a0*/ 	.word	0x0500000f


	//   ....[62]....
        /*16a4*/ 	.word	0x0500000f


	//   ....[63]....
        /*16a8*/ 	.word	0x0500000f


	//   ....[64]....
        /*16ac*/ 	.word	0x0500000f


	//   ....[65]....
        /*16b0*/ 	.word	0x0500000f


	//   ....[66]....
        /*16b4*/ 	.word	0x0500000f


	//   ....[67]....
        /*16b8*/ 	.word	0x0500000f


	//   ....[68]....
        /*16bc*/ 	.word	0x0500000f


	//   ....[69]....
        /*16c0*/ 	.word	0x0500000f


	//   ....[70]....
        /*16c4*/ 	.word	0x0500000f


	//   ....[71]....
        /*16c8*/ 	.word	0x0500000f


	//   ....[72]....
        /*16cc*/ 	.word	0x0500000f


	//   ....[73]....
        /*16d0*/ 	.word	0x0500000f


	//   ....[74]....
        /*16d4*/ 	.word	0x0500000f


	//   ....[75]....
        /*16d8*/ 	.word	0x0500000f


	//   ....[76]....
        /*16dc*/ 	.word	0x0500000f


	//   ....[77]....
        /*16e0*/ 	.word	0x0500000f


	//   ....[78]....
        /*16e4*/ 	.word	0x0500000f


	//   ....[79]....
        /*16e8*/ 	.word	0x0500000f


	//   ....[80]....
        /*16ec*/ 	.word	0x0500000f


	//   ....[81]....
        /*16f0*/ 	.word	0x0500000f


	//   ....[82]....
        /*16f4*/ 	.word	0x0500000f


	//   ....[83]....
        /*16f8*/ 	.word	0x0500000f


	//   ....[84]....
        /*16fc*/ 	.word	0x0500000f


	//   ....[85]....
        /*1700*/ 	.word	0x0500000f


	//   ....[86]....
        /*1704*/ 	.word	0x0500000f


	//   ....[87]....
        /*1708*/ 	.word	0x0500000f


	//   ....[88]....
        /*170c*/ 	.word	0x0500000f


	//   ....[89]....
        /*1710*/ 	.word	0x0500000f


	//   ....[90]....
        /*1714*/ 	.word	0x0500000f


	//   ....[91]....
        /*1718*/ 	.word	0x0500000f


	//   ....[92]....
        /*171c*/ 	.word	0x0500000f


	//   ....[93]....
        /*1720*/ 	.word	0x0500000f


	//   ....[94]....
        /*1724*/ 	.word	0x0500000f


	//   ....[95]....
        /*1728*/ 	.word	0x0500000f


	//   ....[96]....
        /*172c*/ 	.word	0x0500000f


	//   ....[97]....
        /*1730*/ 	.word	0x0500000f


	//   ....[98]....
        /*1734*/ 	.word	0x0500000f


	//   ....[99]....
        /*1738*/ 	.word	0x0500000f


	//   ....[100]....
        /*173c*/ 	.word	0x0500000f


	//   ....[101]....
        /*1740*/ 	.word	0x0500000f


	//   ....[102]....
        /*1744*/ 	.word	0x0500000f


	//   ....[103]....
        /*1748*/ 	.word	0x0500000f


	//   ....[104]....
        /*174c*/ 	.word	0x0500000f


	//   ....[105]....
        /*1750*/ 	.word	0x0500000f


	//   ....[106]....
        /*1754*/ 	.word	0x0500000f


	//   ....[107]....
        /*1758*/ 	.word	0x0500000f


	//   ....[108]....
        /*175c*/ 	.word	0x0500000f


	//   ....[109]....
        /*1760*/ 	.word	0x0500000f


	//   ....[110]....
        /*1764*/ 	.word	0x0500000f


	//   ....[111]....
        /*1768*/ 	.word	0x0500000f


	//   ....[112]....
        /*176c*/ 	.word	0x0500000f


	//   ....[113]....
        /*1770*/ 	.word	0x0500000f


	//   ....[114]....
        /*1774*/ 	.word	0x0500000f


	//   ....[115]....
        /*1778*/ 	.word	0x0500000f


	//   ....[116]....
        /*177c*/ 	.word	0x0500000f


	//   ....[117]....
        /*1780*/ 	.word	0x0500000f


	//   ....[118]....
        /*1784*/ 	.word	0x0500000f


	//   ....[119]....
        /*1788*/ 	.word	0x0500000f


	//   ....[120]....
        /*178c*/ 	.word	0x0500000f


	//   ....[121]....
        /*1790*/ 	.word	0x0500000f


	//   ....[122]....
        /*1794*/ 	.word	0x0500000f


	//   ....[123]....
        /*1798*/ 	.word	0x0500000f


	//   ....[124]....
        /*179c*/ 	.word	0x0500000f


	//   ....[125]....
        /*17a0*/ 	.word	0x0500000f


	//   ....[126]....
        /*17a4*/ 	.word	0x0500000f


	//   ....[127]....
        /*17a8*/ 	.word	0x0500000f


	//   ....[128]....
        /*17ac*/ 	.word	0x0500000f


	//   ....[129]....
        /*17b0*/ 	.word	0x0500000f


	//   ....[130]....
        /*17b4*/ 	.word	0x0500000f


	//   ....[131]....
        /*17b8*/ 	.word	0x0500000f


	//   ....[132]....
        /*17bc*/ 	.word	0x0500000f


	//   ....[133]....
        /*17c0*/ 	.word	0x0500000f


	//   ....[134]....
        /*17c4*/ 	.word	0x0500000f


	//   ....[135]....
        /*17c8*/ 	.word	0x0500000f


	//   ....[136]....
        /*17cc*/ 	.word	0x0500000f


	//   ....[137]....
        /*17d0*/ 	.word	0x0500000f


	//   ....[138]....
        /*17d4*/ 	.word	0x0500000f


	//   ....[139]....
        /*17d8*/ 	.word	0x0500000f


	//   ....[140]....
        /*17dc*/ 	.word	0x0500000f


	//   ....[141]....
        /*17e0*/ 	.word	0x0500000f


	//   ....[142]....
        /*17e4*/ 	.word	0x0500000f


	//   ....[143]....
        /*17e8*/ 	.word	0x0500000f


	//   ....[144]....
        /*17ec*/ 	.word	0x0500000f


	//   ....[145]....
        /*17f0*/ 	.word	0x0500000f


	//   ....[146]....
        /*17f4*/ 	.word	0x0500000f


	//   ....[147]....
        /*17f8*/ 	.word	0x0500000f


	//   ....[148]....
        /*17fc*/ 	.word	0x0500000f


	//   ....[149]....
        /*1800*/ 	.word	0x0500000f


	//   ....[150]....
        /*1804*/ 	.word	0x0500000f


	//   ....[151]....
        /*1808*/ 	.word	0x0500000f


	//   ....[152]....
        /*180c*/ 	.word	0x0500000f


	//   ....[153]....
        /*1810*/ 	.word	0x0500000f


	//   ....[154]....
        /*1814*/ 	.word	0x0500000f


	//   ....[155]....
        /*1818*/ 	.word	0x0500000f


	//   ....[156]....
        /*181c*/ 	.word	0x0500000f


	//   ....[157]....
        /*1820*/ 	.word	0x0500000f


	//   ....[158]....
        /*1824*/ 	.word	0x0500000f


	//   ....[159]....
        /*1828*/ 	.word	0x0500000f


	//   ....[160]....
        /*182c*/ 	.word	0x0500000f


	//   ....[161]....
        /*1830*/ 	.word	0x0500000f


	//   ....[162]....
        /*1834*/ 	.word	0x0500000f


	//   ....[163]....
        /*1838*/ 	.word	0x0500000f


	//   ....[164]....
        /*183c*/ 	.word	0x0500000f


	//   ....[165]....
        /*1840*/ 	.word	0x0500000f


	//   ....[166]....
        /*1844*/ 	.word	0x0500000f


	//   ....[167]....
        /*1848*/ 	.word	0x0500000f


	//   ....[168]....
        /*184c*/ 	.word	0x0500000f


	//   ....[169]....
        /*1850*/ 	.word	0x0500000f


	//   ....[170]....
        /*1854*/ 	.word	0x0500000f


	//   ....[171]....
        /*1858*/ 	.word	0x0500000f


	//   ....[172]....
        /*185c*/ 	.word	0x0500000f


	//   ....[173]....
        /*1860*/ 	.word	0x0500000f


	//   ....[174]....
        /*1864*/ 	.word	0x0500000f


	//   ....[175]....
        /*1868*/ 	.word	0x0500000f


	//   ....[176]....
        /*186c*/ 	.word	0x0500000f


	//   ....[177]....
        /*1870*/ 	.word	0x0500000f


	//   ....[178]....
        /*1874*/ 	.word	0x0500000f


	//   ....[179]....
        /*1878*/ 	.word	0x0500000f


	//   ....[180]....
        /*187c*/ 	.word	0x0500000f


	//   ....[181]....
        /*1880*/ 	.word	0x0500000f


	//   ....[182]....
        /*1884*/ 	.word	0x0500000f


	//   ....[183]....
        /*1888*/ 	.word	0x0500000f


	//   ....[184]....
        /*188c*/ 	.word	0x0500000f


	//   ....[185]....
        /*1890*/ 	.word	0x0500000f


	//   ....[186]....
        /*1894*/ 	.word	0x0500000f


	//   ....[187]....
        /*1898*/ 	.word	0x0500000f


	//   ....[188]....
        /*189c*/ 	.word	0x0500000f


	//   ....[189]....
        /*18a0*/ 	.word	0x0500000f


	//   ....[190]....
        /*18a4*/ 	.word	0x0500000f


	//   ....[191]....
        /*18a8*/ 	.word	0x0500000f


	//   ....[192]....
        /*18ac*/ 	.word	0x0500000f


	//   ....[193]....
        /*18b0*/ 	.word	0x0500000f


	//   ....[194]....
        /*18b4*/ 	.word	0x0500000f


	//   ....[195]....
        /*18b8*/ 	.word	0x0500000f


	//   ....[196]....
        /*18bc*/ 	.word	0x0500000f


	//   ....[197]....
        /*18c0*/ 	.word	0x0500000f


	//   ....[198]....
        /*18c4*/ 	.word	0x0500000f


	//   ....[199]....
        /*18c8*/ 	.word	0x0500000f


	//   ....[200]....
        /*18cc*/ 	.word	0x0500000f


	//   ....[201]....
        /*18d0*/ 	.word	0x0500000f


	//   ....[202]....
        /*18d4*/ 	.word	0x0500000f


	//   ....[203]....
        /*18d8*/ 	.word	0x0500000f


	//   ....[204]....
        /*18dc*/ 	.word	0x0500000f


	//   ....[205]....
        /*18e0*/ 	.word	0x0500000f


	//   ....[206]....
        /*18e4*/ 	.word	0x0500000f


	//   ....[207]....
        /*18e8*/ 	.word	0x0500000f


	//   ....[208]....
        /*18ec*/ 	.word	0x0500000f


	//   ....[209]....
        /*18f0*/ 	.word	0x0500000f


	//   ....[210]....
        /*18f4*/ 	.word	0x0500000f


	//   ....[211]....
        /*18f8*/ 	.word	0x0500000f


	//   ....[212]....
        /*18fc*/ 	.word	0x0500000f


	//   ....[213]....
        /*1900*/ 	.word	0x0500000f


	//   ....[214]....
        /*1904*/ 	.word	0x0500000f


	//   ....[215]....
        /*1908*/ 	.word	0x0500000f


	//   ....[216]....
        /*190c*/ 	.word	0x0500000f


	//   ....[217]....
        /*1910*/ 	.word	0x0500000f


	//   ....[218]....
        /*1914*/ 	.word	0x0500000f


	//   ....[219]....
        /*1918*/ 	.word	0x0500000f


	//   ....[220]....
        /*191c*/ 	.word	0x0500000f


	//   ....[221]....
        /*1920*/ 	.word	0x0500000f


	//   ....[222]....
        /*1924*/ 	.word	0x0500000f


	//   ....[223]....
        /*1928*/ 	.word	0x0500000f


	//   ....[224]....
        /*192c*/ 	.word	0x0500000f


	//   ....[225]....
        /*1930*/ 	.word	0x0500000f


	//   ....[226]....
        /*1934*/ 	.word	0x0500000f


	//   ....[227]....
        /*1938*/ 	.word	0x0500000f


	//----- nvinfo : EIATTR_COOP_GROUP_INSTR_OFFSETS
	.align		4
.L_571:
        /*193c*/ 	.byte	0x04, 0x28
        /*193e*/ 	.short	(.L_573 - .L_572)


	//   ....[0]....
.L_572:
        /*1940*/ 	.word	0x00000070


	//   ....[1]....
        /*1944*/ 	.word	0x000001a0


	//   ....[2]....
        /*1948*/ 	.word	0x000001f0


	//   ....[3]....
        /*194c*/ 	.word	0x00000420


	//   ....[4]....
        /*1950*/ 	.word	0x00000580


	//   ....[5]....
        /*1954*/ 	.word	0x000006a0


	//   ....[6]....
        /*1958*/ 	.word	0x00000800


	//   ....[7]....
        /*195c*/ 	.word	0x0000ddf0


	//   ....[8]....
        /*1960*/ 	.word	0x0000e510


	//   ....[9]....
        /*1964*/ 	.word	0x0000e520


	//   ....[10]....
        /*1968*/ 	.word	0x0000e530


	//   ....[11]....
        /*196c*/ 	.word	0x0000e540


	//   ....[12]....
        /*1970*/ 	.word	0x0000e750


	//   ....[13]....
        /*1974*/ 	.word	0x0000e760


	//   ....[14]....
        /*1978*/ 	.word	0x0000e770


	//   ....[15]....
        /*197c*/ 	.word	0x0000e780


	//   ....[16]....
        /*1980*/ 	.word	0x0000e960


	//   ....[17]....
        /*1984*/ 	.word	0x0000e970


	//   ....[18]....
        /*1988*/ 	.word	0x0000e980


	//   ....[19]....
        /*198c*/ 	.word	0x0000e990


	//   ....[20]....
        /*1990*/ 	.word	0x0000eb90


	//   ....[21]....
        /*1994*/ 	.word	0x0000eba0


	//   ....[22]....
        /*1998*/ 	.word	0x0000ebb0


	//   ....[23]....
        /*199c*/ 	.word	0x0000ebc0


	//   ....[24]....
        /*19a0*/ 	.word	0x00012ef0


	//   ....[25]....
        /*19a4*/ 	.word	0x00012f00


	//   ....[26]....
        /*19a8*/ 	.word	0x00012f10


	//   ....[27]....
        /*19ac*/ 	.word	0x00012f20


	//   ....[28]....
        /*19b0*/ 	.word	0x00012ff0


	//   ....[29]....
        /*19b4*/ 	.word	0x00013010


	//   ....[30]....
        /*19b8*/ 	.word	0x00013020


	//   ....[31]....
        /*19bc*/ 	.word	0x00013030


	//   ....[32]....
        /*19c0*/ 	.word	0x00013210


	//   ....[33]....
        /*19c4*/ 	.word	0x00013230


	//   ....[34]....
        /*19c8*/ 	.word	0x00013250


	//   ....[35]....
        /*19cc*/ 	.word	0x00013260


	//   ....[36]....
        /*19d0*/ 	.word	0x000132e0


	//   ....[37]....
        /*19d4*/ 	.word	0x000132f0


	//   ....[38]....
        /*19d8*/ 	.word	0x00013300


	//   ....[39]....
        /*19dc*/ 	.word	0x00013310


	//   ....[40]....
        /*19e0*/ 	.word	0x00017fd0


	//   ....[41]....
        /*19e4*/ 	.word	0x00018650


	//   ....[42]....
        /*19e8*/ 	.word	0x00018660


	//   ....[43]....
        /*19ec*/ 	.word	0x00018680


	//   ....[44]....
        /*19f0*/ 	.word	0x00018e10


	//   ....[45]....
        /*19f4*/ 	.word	0x00018e30


	//   ....[46]....
        /*19f8*/ 	.word	0x0001aec0


	//   ....[47]....
        /*19fc*/ 	.word	0x0001aee0


	//   ....[48]....
        /*1a00*/ 	.word	0x0001b9a0


	//   ....[49]....
        /*1a04*/ 	.word	0x0001baa0


	//   ....[50]....
        /*1a08*/ 	.word	0x0001bdb0


	//   ....[51]....
        /*1a0c*/ 	.word	0x0001be70


	//   ....[52]....
        /*1a10*/ 	.word	0x0001e2c0


	//   ....[53]....
        /*1a14*/ 	.word	0x0001e360


	//   ....[54]....
        /*1a18*/ 	.word	0x0001e410


	//   ....[55]....
        /*1a1c*/ 	.word	0x0001e420


	//   ....[56]....
        /*1a20*/ 	.word	0x00020120


	//   ....[57]....
        /*1a24*/ 	.word	0x00020130


	//   ....[58]....
        /*1a28*/ 	.word	0x00020150


	//   ....[59]....
        /*1a2c*/ 	.word	0x00020170


	//   ....[60]....
        /*1a30*/ 	.word	0x00021420


	//   ....[61]....
        /*1a34*/ 	.word	0x00021450


	//   ....[62]....
        /*1a38*/ 	.word	0x00021480


	//   ....[63]....
        /*1a3c*/ 	.word	0x000214b0


	//   ....[64]....
        /*1a40*/ 	.word	0x000214e0


	//   ....[65]....
        /*1a44*/ 	.word	0x00021510


	//   ....[66]....
        /*1a48*/ 	.word	0x00021540


	//   ....[67]....
        /*1a4c*/ 	.word	0x00021570


	//   ....[68]....
        /*1a50*/ 	.word	0x000215a0


	//   ....[69]....
        /*1a54*/ 	.word	0x000215d0


	//   ....[70]....
        /*1a58*/ 	.word	0x00021600


	//   ....[71]....
        /*1a5c*/ 	.word	0x00021630


	//   ....[72]....
        /*1a60*/ 	.word	0x00021670


	//   ....[73]....
        /*1a64*/ 	.word	0x000216a0


	//   ....[74]....
        /*1a68*/ 	.word	0x000216d0


	//   ....[75]....
        /*1a6c*/ 	.word	0x00021700


	//   ....[76]....
        /*1a70*/ 	.word	0x00021730


	//   ....[77]....
        /*1a74*/ 	.word	0x00021760


	//   ....[78]....
        /*1a78*/ 	.word	0x00021790


	//   ....[79]....
        /*1a7c*/ 	.word	0x000217c0


	//   ....[80]....
        /*1a80*/ 	.word	0x000217f0


	//   ....[81]....
        /*1a84*/ 	.word	0x00021820


	//   ....[82]....
        /*1a88*/ 	.word	0x00021850


	//   ....[83]....
        /*1a8c*/ 	.word	0x00021880


	//   ....[84]....
        /*1a90*/ 	.word	0x000218b0


	//   ....[85]....
        /*1a94*/ 	.word	0x000218e0


	//   ....[86]....
        /*1a98*/ 	.word	0x00021910


	//   ....[87]....
        /*1a9c*/ 	.word	0x00021940


	//   ....[88]....
        /*1aa0*/ 	.word	0x00021970


	//   ....[89]....
        /*1aa4*/ 	.word	0x000219a0


	//   ....[90]....
        /*1aa8*/ 	.word	0x000219d0


	//   ....[91]....
        /*1aac*/ 	.word	0x00021a00


	//   ....[92]....
        /*1ab0*/ 	.word	0x00021a30


	//   ....[93]....
        /*1ab4*/ 	.word	0x00021a60


	//   ....[94]....
        /*1ab8*/ 	.word	0x00021a90


	//   ....[95]....
        /*1abc*/ 	.word	0x00021ac0


	//   ....[96]....
        /*1ac0*/ 	.word	0x00021af0


	//   ....[97]....
        /*1ac4*/ 	.word	0x00021b20


	//   ....[98]....
        /*1ac8*/ 	.word	0x00021b50


	//   ....[99]....
        /*1acc*/ 	.word	0x00021b80


	//   ....[100]....
        /*1ad0*/ 	.word	0x00021bb0


	//   ....[101]....
        /*1ad4*/ 	.word	0x00021be0


	//   ....[102]....
        /*1ad8*/ 	.word	0x00021c10


	//   ....[103]....
        /*1adc*/ 	.word	0x00021c40


	//   ....[104]....
        /*1ae0*/ 	.word	0x00021c70


	//   ....[105]....
        /*1ae4*/ 	.word	0x00021ca0


	//   ....[106]....
        /*1ae8*/ 	.word	0x00021cd0


	//   ....[107]....
        /*1aec*/ 	.word	0x00021d00


	//   ....[108]....
        /*1af0*/ 	.word	0x00021d30


	//   ....[109]....
        /*1af4*/ 	.word	0x00021d60


	//   ....[110]....
        /*1af8*/ 	.word	0x00021d90


	//   ....[111]....
        /*1afc*/ 	.word	0x00021dc0


	//   ....[112]....
        /*1b00*/ 	.word	0x00021df0


	//   ....[113]....
        /*1b04*/ 	.word	0x00021e20


	//   ....[114]....
        /*1b08*/ 	.word	0x00021e50


	//   ....[115]....
        /*1b0c*/ 	.word	0x00021e80


	//   ....[116]....
        /*1b10*/ 	.word	0x00021eb0


	//   ....[117]....
        /*1b14*/ 	.word	0x00021ee0


	//   ....[118]....
        /*1b18*/ 	.word	0x00021f10


	//   ....[119]....
        /*1b1c*/ 	.word	0x00021f40


	//   ....[120]....
        /*1b20*/ 	.word	0x00021f70


	//   ....[121]....
        /*1b24*/ 	.word	0x00021fa0


	//   ....[122]....
        /*1b28*/ 	.word	0x00021fd0


	//   ....[123]....
        /*1b2c*/ 	.word	0x00022000


	//   ....[124]....
        /*1b30*/ 	.word	0x00022030


	//   ....[125]....
        /*1b34*/ 	.word	0x00022060


	//   ....[126]....
        /*1b38*/ 	.word	0x00022090


	//   ....[127]....
        /*1b3c*/ 	.word	0x000220c0


	//   ....[128]....
        /*1b40*/ 	.word	0x000220f0


	//   ....[129]....
        /*1b44*/ 	.word	0x00022120


	//   ....[130]....
        /*1b48*/ 	.word	0x00022150


	//   ....[131]....
        /*1b4c*/ 	.word	0x00022180


	//   ....[132]....
        /*1b50*/ 	.word	0x000221b0


	//   ....[133]....
        /*1b54*/ 	.word	0x000221e0


	//   ....[134]....
        /*1b58*/ 	.word	0x00022210


	//   ....[135]....
        /*1b5c*/ 	.word	0x00022240


	//   ....[136]....
        /*1b60*/ 	.word	0x00022270


	//   ....[137]....
        /*1b64*/ 	.word	0x000222a0


	//   ....[138]....
        /*1b68*/ 	.word	0x000222d0


	//   ....[139]....
        /*1b6c*/ 	.word	0x00022300


	//   ....[140]....
        /*1b70*/ 	.word	0x00022330


	//   ....[141]....
        /*1b74*/ 	.word	0x00022360


	//   ....[142]....
        /*1b78*/ 	.word	0x00022390


	//   ....[143]....
        /*1b7c*/ 	.word	0x000223c0


	//   ....[144]....
        /*1b80*/ 	.word	0x000223f0


	//   ....[145]....
        /*1b84*/ 	.word	0x00022420


	//   ....[146]....
        /*1b88*/ 	.word	0x00022450


	//   ....[147]....
        /*1b8c*/ 	.word	0x00022480


	//   ....[148]....
        /*1b90*/ 	.word	0x000224b0


	//   ....[149]....
        /*1b94*/ 	.word	0x000224e0


	//   ....[150]....
        /*1b98*/ 	.word	0x00022510


	//   ....[151]....
        /*1b9c*/ 	.word	0x00022540


	//   ....[152]....
        /*1ba0*/ 	.word	0x00022570


	//   ....[153]....
        /*1ba4*/ 	.word	0x000225a0


	//   ....[154]....
        /*1ba8*/ 	.word	0x000225d0


	//   ....[155]....
        /*1bac*/ 	.word	0x00022600


	//   ....[156]....
        /*1bb0*/ 	.word	0x00022630


	//   ....[157]....
        /*1bb4*/ 	.word	0x00022660


	//   ....[158]....
        /*1bb8*/ 	.word	0x00022690


	//   ....[159]....
        /*1bbc*/ 	.word	0x000226c0


	//   ....[160]....
        /*1bc0*/ 	.word	0x000226f0


	//   ....[161]....
        /*1bc4*/ 	.word	0x00022720


	//   ....[162]....
        /*1bc8*/ 	.word	0x00022750


	//   ....[163]....
        /*1bcc*/ 	.word	0x00022780


	//   ....[164]....
        /*1bd0*/ 	.word	0x000227b0


	//   ....[165]....
        /*1bd4*/ 	.word	0x000227e0


	//   ....[166]....
        /*1bd8*/ 	.word	0x00022810


	//   ....[167]....
        /*1bdc*/ 	.word	0x00022840


	//   ....[168]....
        /*1be0*/ 	.word	0x00022870


	//   ....[169]....
        /*1be4*/ 	.word	0x000228a0


	//   ....[170]....
        /*1be8*/ 	.word	0x000228d0


	//   ....[171]....
        /*1bec*/ 	.word	0x00022900


	//   ....[172]....
        /*1bf0*/ 	.word	0x00022930


	//   ....[173]....
        /*1bf4*/ 	.word	0x00022960


	//   ....[174]....
        /*1bf8*/ 	.word	0x00022980


	//   ....[175]....
        /*1bfc*/ 	.word	0x000229b0


	//   ....[176]....
        /*1c00*/ 	.word	0x000229c0


	//   ....[177]....
        /*1c04*/ 	.word	0x000229f0


	//   ....[178]....
        /*1c08*/ 	.word	0x00022a20


	//   ....[179]....
        /*1c0c*/ 	.word	0x00022a30


	//   ....[180]....
        /*1c10*/ 	.word	0x00022a60


	//   ....[181]....
        /*1c14*/ 	.word	0x00022a70


	//   ....[182]....
        /*1c18*/ 	.word	0x00022aa0


	//   ....[183]....
        /*1c1c*/ 	.word	0x00022ab0


	//   ....[184]....
        /*1c20*/ 	.word	0x00022ae0


	//   ....[185]....
        /*1c24*/ 	.word	0x00022b10


	//   ....[186]....
        /*1c28*/ 	.word	0x00022b40


	//   ....[187]....
        /*1c2c*/ 	.word	0x00022b50


	//   ....[188]....
        /*1c30*/ 	.word	0x00023600


	//   ....[189]....
        /*1c34*/ 	.word	0x00023620


	//   ....[190]....
        /*1c38*/ 	.word	0x00023630


	//   ....[191]....
        /*1c3c*/ 	.word	0x00023640


	//   ....[192]....
        /*1c40*/ 	.word	0x00024040


	//   ....[193]....
        /*1c44*/ 	.word	0x00024050


	//   ....[194]....
        /*1c48*/ 	.word	0x00024220


	//   ....[195]....
        /*1c4c*/ 	.word	0x00024230


	//   ....[196]....
        /*1c50*/ 	.word	0x00024420


	//   ....[197]....
        /*1c54*/ 	.word	0x00024430


	//   ....[198]....
        /*1c58*/ 	.word	0x00024600


	//   ....[199]....
        /*1c5c*/ 	.word	0x00024610


	//   ....[200]....
        /*1c60*/ 	.word	0x00024a80


	//   ....[201]....
        /*1c64*/ 	.word	0x00024a90


	//   ....[202]....
        /*1c68*/ 	.word	0x00025a70


	//   ....[203]....
        /*1c6c*/ 	.word	0x00025a80


	//   ....[204]....
        /*1c70*/ 	.word	0x00027da0


	//   ....[205]....
        /*1c74*/ 	.word	0x00027db0


	//   ....[206]....
        /*1c78*/ 	.word	0x00027f80


	//   ....[207]....
        /*1c7c*/ 	.word	0x00027f90


	//   ....[208]....
        /*1c80*/ 	.word	0x00028160


	//   ....[209]....
        /*1c84*/ 	.word	0x00028170


	//   ....[210]....
        /*1c88*/ 	.word	0x00028340


	//   ....[211]....
        /*1c8c*/ 	.word	0x00028350


	//   ....[212]....
        /*1c90*/ 	.word	0x00028580


	//   ....[213]....
        /*1c94*/ 	.word	0x000287c0


	//   ....[214]....
        /*1c98*/ 	.word	0x000287f0


	//   ....[215]....
        /*1c9c*/ 	.word	0x00028820


	//   ....[216]....
        /*1ca0*/ 	.word	0x00028850


	//   ....[217]....
        /*1ca4*/ 	.word	0x00028880


	//   ....[218]....
        /*1ca8*/ 	.word	0x000288b0


	//   ....[219]....
        /*1cac*/ 	.word	0x00028a50


	//   ....[220]....
        /*1cb0*/ 	.word	0x00028a80


	//   ....[221]....
        /*1cb4*/ 	.word	0x00028ab0


	//   ....[222]....
        /*1cb8*/ 	.word	0x00028ae0


	//   ....[223]....
        /*1cbc*/ 	.word	0x00028b10


	//   ....[224]....
        /*1cc0*/ 	.word	0x00028b40


	//   ....[225]....
        /*1cc4*/ 	.word	0x00028be0


	//   ....[226]....
        /*1cc8*/ 	.word	0x00028c10


	//   ....[227]....
        /*1ccc*/ 	.word	0x00028c20


	//   ....[228]....
        /*1cd0*/ 	.word	0x00028c50


	//   ....[229]....
        /*1cd4*/ 	.word	0x0002a400


	//   ....[230]....
        /*1cd8*/ 	.word	0x0002c000


	//   ....[231]....
        /*1cdc*/ 	.word	0x0002cd60


	//   ....[232]....
        /*1ce0*/ 	.word	0x0002cd70


	//   ....[233]....
        /*1ce4*/ 	.word	0x0002cda0


	//   ....[234]....
        /*1ce8*/ 	.word	0x0002cdb0


	//   ....[235]....
        /*1cec*/ 	.word	0x0002cec0


	//   ....[236]....
        /*1cf0*/ 	.word	0x0002ced0


	//   ....[237]....
        /*1cf4*/ 	.word	0x0002cf60


	//   ....[238]....
        /*1cf8*/ 	.word	0x0002cf70


	//   ....[239]....
        /*1cfc*/ 	.word	0x0002d000


	//   ....[240]....
        /*1d00*/ 	.word	0x0002d010


	//   ....[241]....
        /*1d04*/ 	.word	0x0002d0a0


	//   ....[242]....
        /*1d08*/ 	.word	0x0002d0b0


	//   ....[243]....
        /*1d0c*/ 	.word	0x0002d140


	//   ....[244]....
        /*1d10*/ 	.word	0x0002d150


	//   ....[245]....
        /*1d14*/ 	.word	0x0002d1a0


	//   ....[246]....
        /*1d18*/ 	.word	0x0002d1d0


	//   ....[247]....
        /*1d1c*/ 	.word	0x0002faf0


	//   ....[248]....
        /*1d20*/ 	.word	0x0002fb20


	//   ....[249]....
        /*1d24*/ 	.word	0x0002fb70


	//   ....[250]....
        /*1d28*/ 	.word	0x0002fba0


	//   ....[251]....
        /*1d2c*/ 	.word	0x0002fbd0


	//   ....[252]....
        /*1d30*/ 	.word	0x0002fc00


	//   ....[253]....
        /*1d34*/ 	.word	0x0002fc30


	//   ....[254]....
        /*1d38*/ 	.word	0x0002fc60


	//   ....[255]....
        /*1d3c*/ 	.word	0x0002fe30


	//   ....[0]....
        /*1d40*/ 	.word	0x0002fe60


	//   ....[1]....
        /*1d44*/ 	.word	0x0002fe90


	//   ....[2]....
        /*1d48*/ 	.word	0x0002fec0


	//   ....[3]....
        /*1d4c*/ 	.word	0x0002fef0


	//   ....[4]....
        /*1d50*/ 	.word	0x0002ff20


	//   ....[5]....
        /*1d54*/ 	.word	0x00030000


	//   ....[6]....
        /*1d58*/ 	.word	0x00030020


	//   ....[7]....
        /*1d5c*/ 	.word	0x00030030


	//   ....[8]....
        /*1d60*/ 	.word	0x000300b0


	//   ....[9]....
        /*1d64*/ 	.word	0x00030c00


	//   ....[10]....
        /*1d68*/ 	.word	0x000310a0


	//   ....[11]....
        /*1d6c*/ 	.word	0x00031150


	//   ....[12]....
        /*1d70*/ 	.word	0x000311e0


	//   ....[13]....
        /*1d74*/ 	.word	0x00031230


	//   ....[14]....
        /*1d78*/ 	.word	0x00031280


	//   ....[15]....
        /*1d7c*/ 	.word	0x00031310


	//   ....[16]....
        /*1d80*/ 	.word	0x000313a0


	//   ....[17]....
        /*1d84*/ 	.word	0x000313f0


	//   ....[18]....
        /*1d88*/ 	.word	0x00031440


	//   ....[19]....
        /*1d8c*/ 	.word	0x000314d0


	//   ....[20]....
        /*1d90*/ 	.word	0x00031560


	//   ....[21]....
        /*1d94*/ 	.word	0x000315b0


	//   ....[22]....
        /*1d98*/ 	.word	0x00031600


	//   ....[23]....
        /*1d9c*/ 	.word	0x00031690


	//   ....[24]....
        /*1da0*/ 	.word	0x00031720


	//   ....[25]....
        /*1da4*/ 	.word	0x00031770


	//   ....[26]....
        /*1da8*/ 	.word	0x000317c0


	//   ....[27]....
        /*1dac*/ 	.word	0x000318c0


	//   ....[28]....
        /*1db0*/ 	.word	0x00031970


	//   ....[29]....
        /*1db4*/ 	.word	0x000319c0


	//   ....[30]....
        /*1db8*/ 	.word	0x00031a10


	//   ....[31]....
        /*1dbc*/ 	.word	0x00031b20


	//   ....[32]....
        /*1dc0*/ 	.word	0x00031b70


	//   ....[33]....
        /*1dc4*/ 	.word	0x00031bc0


	//   ....[34]....
        /*1dc8*/ 	.word	0x00031c10


	//   ....[35]....
        /*1dcc*/ 	.word	0x00031d30


	//   ....[36]....
        /*1dd0*/ 	.word	0x00031dd0


	//   ....[37]....
        /*1dd4*/ 	.word	0x00031e30


	//   ....[38]....
        /*1dd8*/ 	.word	0x00031ea0


	//   ....[39]....
        /*1ddc*/ 	.word	0x00031f40


	//   ....[40]....
        /*1de0*/ 	.word	0x00031f90


	//   ....[41]....
        /*1de4*/ 	.word	0x00031fe0


	//   ....[42]....
        /*1de8*/ 	.word	0x00032030


	//   ....[43]....
        /*1dec*/ 	.word	0x00032470


	//   ....[44]....
        /*1df0*/ 	.word	0x00032590


	//   ....[45]....
        /*1df4*/ 	.word	0x000326c0


	//   ....[46]....
        /*1df8*/ 	.word	0x000327d0


	//   ....[47]....
        /*1dfc*/ 	.word	0x00032900


	//   ....[48]....
        /*1e00*/ 	.word	0x00032a20


	//   ....[49]....
        /*1e04*/ 	.word	0x00032b50


	//   ....[50]....
        /*1e08*/ 	.word	0x00032c70


	//   ....[51]....
        /*1e0c*/ 	.word	0x00032d90


	//   ....[52]....
        /*1e10*/ 	.word	0x00032eb0


	//   ....[53]....
        /*1e14*/ 	.word	0x00032f80


	//   ....[54]....
        /*1e18*/ 	.word	0x00032fd0


	//   ....[55]....
        /*1e1c*/ 	.word	0x00033050


	//   ....[56]....
        /*1e20*/ 	.word	0x000330c0


	//   ....[57]....
        /*1e24*/ 	.word	0x00033120


	//   ....[58]....
        /*1e28*/ 	.word	0x00033170


	//   ....[59]....
        /*1e2c*/ 	.word	0x000331f0


	//   ....[60]....
        /*1e30*/ 	.word	0x00033260


	//   ....[61]....
        /*1e34*/ 	.word	0x000332c0


	//   ....[62]....
        /*1e38*/ 	.word	0x00033310


	//   ....[63]....
        /*1e3c*/ 	.word	0x00033390


	//   ....[64]....
        /*1e40*/ 	.word	0x00033400


	//   ....[65]....
        /*1e44*/ 	.word	0x00033460


	//   ....[66]....
        /*1e48*/ 	.word	0x000334b0


	//   ....[67]....
        /*1e4c*/ 	.word	0x00033530


	//   ....[68]....
        /*1e50*/ 	.word	0x000335a0


	//   ....[69]....
        /*1e54*/ 	.word	0x00033600


	//   ....[70]....
        /*1e58*/ 	.word	0x00033650


	//   ....[71]....
        /*1e5c*/ 	.word	0x000336d0


	//   ....[72]....
        /*1e60*/ 	.word	0x00033740


	//   ....[73]....
        /*1e64*/ 	.word	0x000337a0


	//   ....[74]....
        /*1e68*/ 	.word	0x000337f0


	//   ....[75]....
        /*1e6c*/ 	.word	0x00033870


	//   ....[76]....
        /*1e70*/ 	.word	0x000338e0


	//   ....[77]....
        /*1e74*/ 	.word	0x00033940


	//   ....[78]....
        /*1e78*/ 	.word	0x00033990


	//   ....[79]....
        /*1e7c*/ 	.word	0x00033a10


	//   ....[80]....
        /*1e80*/ 	.word	0x00033a80


	//   ....[81]....
        /*1e84*/ 	.word	0x00033ae0


	//   ....[82]....
        /*1e88*/ 	.word	0x00033b30


	//   ....[83]....
        /*1e8c*/ 	.word	0x00033bb0


	//   ....[84]....
        /*1e90*/ 	.word	0x00033c20


	//   ....[85]....
        /*1e94*/ 	.word	0x00033c80


	//   ....[86]....
        /*1e98*/ 	.word	0x00033cd0


	//   ....[87]....
        /*1e9c*/ 	.word	0x00033d50


	//   ....[88]....
        /*1ea0*/ 	.word	0x00033dc0


	//   ....[89]....
        /*1ea4*/ 	.word	0x00033e20


	//   ....[90]....
        /*1ea8*/ 	.word	0x00033e70


	//   ....[91]....
        /*1eac*/ 	.word	0x00033ef0


	//   ....[92]....
        /*1eb0*/ 	.word	0x00033f60


	//   ....[93]....
        /*1eb4*/ 	.word	0x00033fc0


	//   ....[94]....
        /*1eb8*/ 	.word	0x00034010


	//   ....[95]....
        /*1ebc*/ 	.word	0x00034090


	//   ....[96]....
        /*1ec0*/ 	.word	0x00034100


	//   ....[97]....
        /*1ec4*/ 	.word	0x00034160


	//   ....[98]....
        /*1ec8*/ 	.word	0x000341b0


	//   ....[99]....
        /*1ecc*/ 	.word	0x00034230


	//   ....[100]....
        /*1ed0*/ 	.word	0x000342a0


	//   ....[101]....
        /*1ed4*/ 	.word	0x00034300


	//   ....[102]....
        /*1ed8*/ 	.word	0x00034350


	//   ....[103]....
        /*1edc*/ 	.word	0x000343d0


	//   ....[104]....
        /*1ee0*/ 	.word	0x00034440


	//   ....[105]....
        /*1ee4*/ 	.word	0x000344a0


	//   ....[106]....
        /*1ee8*/ 	.word	0x000344f0


	//   ....[107]....
        /*1eec*/ 	.word	0x00034570


	//   ....[108]....
        /*1ef0*/ 	.word	0x000345e0


	//   ....[109]....
        /*1ef4*/ 	.word	0x00034640


	//   ....[110]....
        /*1ef8*/ 	.word	0x00034690


	//   ....[111]....
        /*1efc*/ 	.word	0x00034710


	//   ....[112]....
        /*1f00*/ 	.word	0x00034780


	//   ....[113]....
        /*1f04*/ 	.word	0x000347e0


	//   ....[114]....
        /*1f08*/ 	.word	0x00034830


	//   ....[115]....
        /*1f0c*/ 	.word	0x000348b0


	//   ....[116]....
        /*1f10*/ 	.word	0x00034920


	//   ....[117]....
        /*1f14*/ 	.word	0x00034980


	//   ....[118]....
        /*1f18*/ 	.word	0x000349d0


	//   ....[119]....
        /*1f1c*/ 	.word	0x00034a50


	//   ....[120]....
        /*1f20*/ 	.word	0x00034ac0


	//   ....[121]....
        /*1f24*/ 	.word	0x00034b20


	//   ....[122]....
        /*1f28*/ 	.word	0x00034b70


	//   ....[123]....
        /*1f2c*/ 	.word	0x00034bf0


	//   ....[124]....
        /*1f30*/ 	.word	0x00034c60


	//   ....[125]....
        /*1f34*/ 	.word	0x00034cc0


	//   ....[126]....
        /*1f38*/ 	.word	0x00034d10


	//   ....[127]....
        /*1f3c*/ 	.word	0x00034d90


	//   ....[128]....
        /*1f40*/ 	.word	0x00034e00


	//   ....[129]....
        /*1f44*/ 	.word	0x00034e60


	//   ....[130]....
        /*1f48*/ 	.word	0x00034eb0


	//   ....[131]....
        /*1f4c*/ 	.word	0x00034f10


	//   ....[132]....
        /*1f50*/ 	.word	0x00034fa0


	//   ....[133]....
        /*1f54*/ 	.word	0x00035000


	//   ....[134]....
        /*1f58*/ 	.word	0x00035050


	//   ....[135]....
        /*1f5c*/ 	.word	0x000350d0


	//   ....[136]....
        /*1f60*/ 	.word	0x00035140


	//   ....[137]....
        /*1f64*/ 	.word	0x000351a0


	//   ....[138]....
        /*1f68*/ 	.word	0x000351f0


	//   ....[139]....
        /*1f6c*/ 	.word	0x00035270


	//   ....[140]....
        /*1f70*/ 	.word	0x000352e0


	//   ....[141]....
        /*1f74*/ 	.word	0x00035340


	//   ....[142]....
        /*1f78*/ 	.word	0x00035390


	//   ....[143]....
        /*1f7c*/ 	.word	0x00035410


	//   ....[144]....
        /*1f80*/ 	.word	0x00035480


	//   ....[145]....
        /*1f84*/ 	.word	0x000354e0


	//   ....[146]....
        /*1f88*/ 	.word	0x00035530


	//   ....[147]....
        /*1f8c*/ 	.word	0x000355b0


	//   ....[148]....
        /*1f90*/ 	.word	0x00035620


	//   ....[149]....
        /*1f94*/ 	.word	0x00035680


	//   ....[150]....
        /*1f98*/ 	.word	0x000356d0


	//   ....[151]....
        /*1f9c*/ 	.word	0x00035750


	//   ....[152]....
        /*1fa0*/ 	.word	0x000357c0


	//   ....[153]....
        /*1fa4*/ 	.word	0x00035820


	//   ....[154]....
        /*1fa8*/ 	.word	0x00035870


	//   ....[155]....
        /*1fac*/ 	.word	0x000358d0


	//   ....[156]....
        /*1fb0*/ 	.word	0x00035960


	//   ....[157]....
        /*1fb4*/ 	.word	0x000359c0


	//   ....[158]....
        /*1fb8*/ 	.word	0x00035a10


	//   ....[159]....
        /*1fbc*/ 	.word	0x00035a90


	//   ....[160]....
        /*1fc0*/ 	.word	0x00035b00


	//   ....[161]....
        /*1fc4*/ 	.word	0x00035b60


	//   ....[162]....
        /*1fc8*/ 	.word	0x00035bb0


	//   ....[163]....
        /*1fcc*/ 	.word	0x00035c30


	//   ....[164]....
        /*1fd0*/ 	.word	0x00035ca0


	//   ....[165]....
        /*1fd4*/ 	.word	0x00035d00


	//   ....[166]....
        /*1fd8*/ 	.word	0x00035d50


	//   ....[167]....
        /*1fdc*/ 	.word	0x00035dd0


	//   ....[168]....
        /*1fe0*/ 	.word	0x00035e40


	//   ....[169]....
        /*1fe4*/ 	.word	0x00035eb0


	//   ....[170]....
        /*1fe8*/ 	.word	0x00035f00


	//   ....[171]....
        /*1fec*/ 	.word	0x00035f90


	//   ....[172]....
        /*1ff0*/ 	.word	0x00035fe0


	//   ....[173]....
        /*1ff4*/ 	.word	0x00036070


	//   ....[174]....
        /*1ff8*/ 	.word	0x00036100


	//   ....[175]....
        /*1ffc*/ 	.word	0x00036190


	//   ....[176]....
        /*2000*/ 	.word	0x00036220


	//   ....[177]....
        /*2004*/ 	.word	0x000362b0


	//   ....[178]....
        /*2008*/ 	.word	0x00036340


	//   ....[179]....
        /*200c*/ 	.word	0x000363c0


	//   ....[180]....
        /*2010*/ 	.word	0x00036410


	//   ....[181]....
        /*2014*/ 	.word	0x000364b0


	//   ....[182]....
        /*2018*/ 	.word	0x00036540


	//   ....[183]....
        /*201c*/ 	.word	0x000365d0


	//   ....[184]....
        /*2020*/ 	.word	0x00036620


	//   ....[185]....
        /*2024*/ 	.word	0x000366b0


	//   ....[186]....
        /*2028*/ 	.word	0x00036740


	//   ....[187]....
        /*202c*/ 	.word	0x000367d0


	//   ....[188]....
        /*2030*/ 	.word	0x00036860


	//   ....[189]....
        /*2034*/ 	.word	0x000368f0


	//   ....[190]....
        /*2038*/ 	.word	0x00036980


	//   ....[191]....
        /*203c*/ 	.word	0x00036a40


	//   ....[192]....
        /*2040*/ 	.word	0x00036d20


	//   ....[193]....
        /*2044*/ 	.word	0x00036f40


	//   ....[194]....
        /*2048*/ 	.word	0x00036f90


	//   ....[195]....
        /*204c*/ 	.word	0x00036ff0


	//   ....[196]....
        /*2050*/ 	.word	0x00037090


	//   ....[197]....
        /*2054*/ 	.word	0x00037150


	//   ....[198]....
        /*2058*/ 	.word	0x00037260


	//   ....[199]....
        /*205c*/ 	.word	0x000372c0


	//   ....[200]....
        /*2060*/ 	.word	0x000373c0


	//   ....[201]....
        /*2064*/ 	.word	0x00037420


	//   ....[202]....
        /*2068*/ 	.word	0x00037520


	//   ....[203]....
        /*206c*/ 	.word	0x00037580


	//   ....[204]....
        /*2070*/ 	.word	0x00037680


	//   ....[205]....
        /*2074*/ 	.word	0x000376e0


	//   ....[206]....
        /*2078*/ 	.word	0x000377c0


	//   ....[207]....
        /*207c*/ 	.word	0x00037840


	//   ....[208]....
        /*2080*/ 	.word	0x00037920


	//   ....[209]....
        /*2084*/ 	.word	0x00037c00


	//   ....[210]....
        /*2088*/ 	.word	0x00037ca0


	//   ....[211]....
        /*208c*/ 	.word	0x00037e30


	//   ....[212]....
        /*2090*/ 	.word	0x00037eb0


	//   ....[213]....
        /*2094*/ 	.word	0x00037f30


	//   ....[214]....
        /*2098*/ 	.word	0x00037fb0


	//   ....[215]....
        /*209c*/ 	.word	0x00038030


	//   ....[216]....
        /*20a0*/ 	.word	0x000380c0


	//   ....[217]....
        /*20a4*/ 	.word	0x00038160


	//   ....[218]....
        /*20a8*/ 	.word	0x00038210


	//   ....[219]....
        /*20ac*/ 	.word	0x00038290


	//   ....[220]....
        /*20b0*/ 	.word	0x00038310


	//   ....[221]....
        /*20b4*/ 	.word	0x00038390


	//   ....[222]....
        /*20b8*/ 	.word	0x00038420


	//   ....[223]....
        /*20bc*/ 	.word	0x000384a0


	//   ....[224]....
        /*20c0*/ 	.word	0x00038550


	//   ....[225]....
        /*20c4*/ 	.word	0x000385a0


	//   ....[226]....
        /*20c8*/ 	.word	0x00038660


	//   ....[227]....
        /*20cc*/ 	.word	0x00038790


	//----- nvinfo : EIATTR_REG_RECONFIG
	.align		4
.L_573:
        /*20d0*/ 	.byte	0x01, 0x54
	.zero		2


	//----- nvinfo : EIATTR_SYSCALL_OFFSETS
	.align		4
        /*20d4*/ 	.byte	0x04, 0x46
        /*20d6*/ 	.short	(.L_575 - .L_574)


	//   ....[0]....
.L_574:
        /*20d8*/ 	.word	0x00002630


	//   ....[1]....
        /*20dc*/ 	.word	0x00002780


	//   ....[2]....
        /*20e0*/ 	.word	0x0000df90


	//   ....[3]....
        /*20e4*/ 	.word	0x0000e2b0


	//   ....[4]....
        /*20e8*/ 	.word	0x0002ba60


	//   ....[5]....
        /*20ec*/ 	.word	0x0002bbf0


	//   ....[6]....
        /*20f0*/ 	.word	0x0002bd40


	//   ....[7]....
        /*20f4*/ 	.word	0x0002be80


	//   ....[8]....
        /*20f8*/ 	.word	0x0002c930


	//----- nvinfo : EIATTR_MBARRIER_INSTR_OFFSETS
	.align		4
.L_575:
        /*20fc*/ 	.byte	0x04, 0x39
        /*20fe*/ 	.short	(.L_577 - .L_576)


	//   ....[0]....
.L_576:
        /*2100*/ 	.word	0x000002d0
        /*2104*/ 	.word	0x000000ff
        /*2108*/ 	.word	0x00038800
        /*210c*/ 	.short	0x0100
        /*210e*/ 	.byte	0x08
	.zero		1


	//   ....[1]....
        /*2110*/ 	.word	0x000002e0
        /*2114*/ 	.word	0x000000ff
        /*2118*/ 	.word	0x00038820
        /*211c*/ 	.short	0x0100
        /*211e*/ 	.byte	0x08
	.zero		1


	//   ....[2]....
        /*2120*/ 	.word	0x000003d0
        /*2124*/ 	.word	0x000000ff
        /*2128*/ 	.word	0x00038830
        /*212c*/ 	.short	0x0100
        /*212e*/ 	.byte	0x08
	.zero		1


	//   ....[3]....
        /*2130*/ 	.word	0x000003e0
        /*2134*/ 	.word	0x000000ff
        /*2138*/ 	.word	0x00038840
        /*213c*/ 	.short	0x0100
        /*213e*/ 	.byte	0x08
	.zero		1


	//   ....[4]....
        /*2140*/ 	.word	0x000003f0
        /*2144*/ 	.word	0x000000ff
        /*2148*/ 	.word	0x00038838
        /*214c*/ 	.short	0x0100
        /*214e*/ 	.byte	0x08
	.zero		1


	//   ....[5]....
        /*2150*/ 	.word	0x00000400
        /*2154*/ 	.word	0x000000ff
        /*2158*/ 	.word	0x00038848
        /*215c*/ 	.short	0x0100
        /*215e*/ 	.byte	0x08
	.zero		1


	//   ....[6]....
        /*2160*/ 	.word	0x00000530
        /*2164*/ 	.word	0x000000ff
        /*2168*/ 	.word	0x00038850
        /*216c*/ 	.short	0x0100
        /*216e*/ 	.byte	0x08
	.zero		1


	//   ....[7]....
        /*2170*/ 	.word	0x00000540
        /*2174*/ 	.word	0x000000ff
        /*2178*/ 	.word	0x00038860
        /*217c*/ 	.short	0x0100
        /*217e*/ 	.byte	0x08
	.zero		1


	//   ....[8]....
        /*2180*/ 	.word	0x00000550
        /*2184*/ 	.word	0x000000ff
        /*2188*/ 	.word	0x00038858
        /*218c*/ 	.short	0x0100
        /*218e*/ 	.byte	0x08
	.zero		1


	//   ....[9]....
        /*2190*/ 	.word	0x00000560
        /*2194*/ 	.word	0x000000ff
        /*2198*/ 	.word	0x00038868
        /*219c*/ 	.short	0x0100
        /*219e*/ 	.byte	0x08
	.zero		1


	//   ....[10]....
        /*21a0*/ 	.word	0x00000650
        /*21a4*/ 	.word	0x000000ff
        /*21a8*/ 	.word	0x00038870
        /*21ac*/ 	.short	0x0100
        /*21ae*/ 	.byte	0x06
	.zero		1


	//   ....[11]....
        /*21b0*/ 	.word	0x00000660
        /*21b4*/ 	.word	0x000000ff
        /*21b8*/ 	.word	0x00038880
        /*21bc*/ 	.short	0x0100
        /*21be*/ 	.byte	0x06
	.zero		1


	//   ....[12]....
        /*21c0*/ 	.word	0x00000670
        /*21c4*/ 	.word	0x000000ff
        /*21c8*/ 	.word	0x00038878
        /*21cc*/ 	.short	0x0100
        /*21ce*/ 	.byte	0x06
	.zero		1


	//   ....[13]....
        /*21d0*/ 	.word	0x00000680
        /*21d4*/ 	.word	0x000000ff
        /*21d8*/ 	.word	0x00038888
        /*21dc*/ 	.short	0x0100
        /*21de*/ 	.byte	0x06
	.zero		1


	//   ....[14]....
        /*21e0*/ 	.word	0x000007b0
        /*21e4*/ 	.word	0x000000ff
        /*21e8*/ 	.word	0x00038890
        /*21ec*/ 	.short	0x0100
        /*21ee*/ 	.byte	0x08
	.zero		1


	//   ....[15]....
        /*21f0*/ 	.word	0x000007c0
        /*21f4*/ 	.word	0x000000ff
        /*21f8*/ 	.word	0x000388a0
        /*21fc*/ 	.short	0x0100
        /*21fe*/ 	.byte	0x08
	.zero		1


	//   ....[16]....
        /*2200*/ 	.word	0x000007d0
        /*2204*/ 	.word	0x000000ff
        /*2208*/ 	.word	0x00038898
        /*220c*/ 	.short	0x0100
        /*220e*/ 	.byte	0x08
	.zero		1


	//   ....[17]....
        /*2210*/ 	.word	0x000007e0
        /*2214*/ 	.word	0x000000ff
        /*2218*/ 	.word	0x000388a8
        /*221c*/ 	.short	0x0100
        /*221e*/ 	.byte	0x08
	.zero		1


	//   ....[18]....
        /*2220*/ 	.word	0x00000910
        /*2224*/ 	.word	0x000000ff
        /*2228*/ 	.word	0x000388b0
        /*222c*/ 	.short	0x0100
        /*222e*/ 	.byte	0x08
	.zero		1


	//   ....[19]....
        /*2230*/ 	.word	0x00000920
        /*2234*/ 	.word	0x000000ff
        /*2238*/ 	.word	0x000388c0
        /*223c*/ 	.short	0x0100
        /*223e*/ 	.byte	0x08
	.zero		1


	//   ....[20]....
        /*2240*/ 	.word	0x00000930
        /*2244*/ 	.word	0x000000ff
        /*2248*/ 	.word	0x000388b8
        /*224c*/ 	.short	0x0100
        /*224e*/ 	.byte	0x08
	.zero		1


	//   ....[21]....
        /*2250*/ 	.word	0x00000940
        /*2254*/ 	.word	0x000000ff
        /*2258*/ 	.word	0x000388c8
        /*225c*/ 	.short	0x0100
        /*225e*/ 	.byte	0x08
	.zero		1


	//   ....[22]....
        /*2260*/ 	.word	0x00003d90
        /*2264*/ 	.word	0x0000006f
        /*2268*/ 	.word	0x00038890
        /*226c*/ 	.short	0x010a
        /*226e*/ 	.byte	0x3f
	.zero		1


	//   ....[23]....
        /*2270*/ 	.word	0x000081f0
        /*2274*/ 	.word	0x0000006f
        /*2278*/ 	.word	0x00038890
        /*227c*/ 	.short	0x010a
        /*227e*/ 	.byte	0x3f
	.zero		1


	//   ....[24]....
        /*2280*/ 	.word	0x0000c6a0
        /*2284*/ 	.word	0x0000006f
        /*2288*/ 	.word	0x00038890
        /*228c*/ 	.short	0x010a
        /*228e*/ 	.byte	0x3f
	.zero		1


	//   ....[25]....
        /*2290*/ 	.word	0x0000cc40
        /*2294*/ 	.word	0x00000030
        /*2298*/ 	.word	0x00000000
        /*229c*/ 	.short	0x0101
        /*229e*/ 	.byte	0x3f
	.zero		1


	//   ....[26]....
        /*22a0*/ 	.word	0x0000cc80
        /*22a4*/ 	.word	0x0000006f
        /*22a8*/ 	.word	0x000388b0
        /*22ac*/ 	.short	0x010a
        /*22ae*/ 	.byte	0x3f
	.zero		1


	//   ....[27]....
        /*22b0*/ 	.word	0x0000d280
        /*22b4*/ 	.word	0x0000006f
        /*22b8*/ 	.word	0x00000000
        /*22bc*/ 	.short	0x0101
        /*22be*/ 	.byte	0x3f
	.zero		1


	//   ....[28]....
        /*22c0*/ 	.word	0x0000e030
        /*22c4*/ 	.word	0x00000012
        /*22c8*/ 	.word	0x00038800
        /*22cc*/ 	.short	0x010a
        /*22ce*/ 	.byte	0x3f
	.zero		1


	//   ....[29]....
        /*22d0*/ 	.word	0x0000e080
        /*22d4*/ 	.word	0x00000012
        /*22d8*/ 	.word	0x00038800
        /*22dc*/ 	.short	0x010a
        /*22de*/ 	.byte	0x3f
	.zero		1


	//   ....[30]....
        /*22e0*/ 	.word	0x0000ee00
        /*22e4*/ 	.word	0x00000012
        /*22e8*/ 	.word	0x00038800
        /*22ec*/ 	.short	0x010a
        /*22ee*/ 	.byte	0x3f
	.zero		1


	//   ....[31]....
        /*22f0*/ 	.word	0x000135a0
        /*22f4*/ 	.word	0x00000012
        /*22f8*/ 	.word	0x00038800
        /*22fc*/ 	.short	0x010a
        /*22fe*/ 	.byte	0x3f
	.zero		1


	//   ....[32]....
        /*2300*/ 	.word	0x00017860
        /*2304*/ 	.word	0x0000000a
        /*2308*/ 	.word	0x00038830
        /*230c*/ 	.short	0x010a
        /*230e*/ 	.byte	0x3f
	.zero		1


	//   ....[33]....
        /*2310*/ 	.word	0x000178d0
        /*2314*/ 	.word	0x0000000a
        /*2318*/ 	.word	0x00038830
        /*231c*/ 	.short	0x010a
        /*231e*/ 	.byte	0x3f
	.zero		1


	//   ....[34]....
        /*2320*/ 	.word	0x00019560
        /*2324*/ 	.word	0x00000025
        /*2328*/ 	.word	0x00000000
        /*232c*/ 	.short	0x0101
        /*232e*/ 	.byte	0x3f
	.zero		1


	//   ....[35]....
        /*2330*/ 	.word	0x0001a550
        /*2334*/ 	.word	0x00000000
        /*2338*/ 	.word	0x00038830
        /*233c*/ 	.short	0x010a
        /*233e*/ 	.byte	0x3f
	.zero		1


	//   ....[36]....
        /*2340*/ 	.word	0x0001a5a0
        /*2344*/ 	.word	0x00000000
        /*2348*/ 	.word	0x00038830
        /*234c*/ 	.short	0x010a
        /*234e*/ 	.byte	0x3f
	.zero		1


	//   ....[37]....
        /*2350*/ 	.word	0x0001abf0
        /*2354*/ 	.word	0x00000003
        /*2358*/ 	.word	0x00038850
        /*235c*/ 	.short	0x010a
        /*235e*/ 	.byte	0x3f
	.zero		1


	//   ....[38]....
        /*2360*/ 	.word	0x0001ac30
        /*2364*/ 	.word	0x00000003
        /*2368*/ 	.word	0x00038850
        /*236c*/ 	.short	0x010a
        /*236e*/ 	.byte	0x3f
	.zero		1


	//   ....[39]....
        /*2370*/ 	.word	0x0001c330
        /*2374*/ 	.word	0x0000000e
        /*2378*/ 	.word	0x00000000
        /*237c*/ 	.short	0x0101
        /*237e*/ 	.byte	0x3f
	.zero		1


	//   ....[40]....
        /*2380*/ 	.word	0x0001cc30
        /*2384*/ 	.word	0x0000000e
        /*2388*/ 	.word	0x00000000
        /*238c*/ 	.short	0x0101
        /*238e*/ 	.byte	0x3f
	.zero		1


	//   ....[41]....
        /*2390*/ 	.word	0x0001d6e0
        /*2394*/ 	.word	0x00000000
        /*2398*/ 	.word	0x00038830
        /*239c*/ 	.short	0x010a
        /*239e*/ 	.byte	0x3f
	.zero		1


	//   ....[42]....
        /*23a0*/ 	.word	0x0001d730
        /*23a4*/ 	.word	0x00000000
        /*23a8*/ 	.word	0x00038830
        /*23ac*/ 	.short	0x010a
        /*23ae*/ 	.byte	0x3f
	.zero		1


	//   ....[43]....
        /*23b0*/ 	.word	0x0001dd50
        /*23b4*/ 	.word	0x00000003
        /*23b8*/ 	.word	0x00038850
        /*23bc*/ 	.short	0x010a
        /*23be*/ 	.byte	0x3f
	.zero		1


	//   ....[44]....
        /*23c0*/ 	.word	0x0001dd90
        /*23c4*/ 	.word	0x00000003
        /*23c8*/ 	.word	0x00038850
        /*23cc*/ 	.short	0x010a
        /*23ce*/ 	.byte	0x3f
	.zero		1


	//   ....[45]....
        /*23d0*/ 	.word	0x0001ed50
        /*23d4*/ 	.word	0x000000d0
        /*23d8*/ 	.word	0x00000000
        /*23dc*/ 	.short	0x0101
        /*23de*/ 	.byte	0x3f
	.zero		1


	//   ....[46]....
        /*23e0*/ 	.word	0x0001f400
        /*23e4*/ 	.word	0x0000000f
        /*23e8*/ 	.word	0x00000000
        /*23ec*/ 	.short	0x0101
        /*23ee*/ 	.byte	0x3f
	.zero		1


	//   ....[47]....
        /*23f0*/ 	.word	0x0001fdc0
        /*23f4*/ 	.word	0x0000000c
        /*23f8*/ 	.word	0x00038850
        /*23fc*/ 	.short	0x010a
        /*23fe*/ 	.byte	0x3f
	.zero		1


	//   ....[48]....
        /*2400*/ 	.word	0x0001fe00
        /*2404*/ 	.word	0x0000000c
        /*2408*/ 	.word	0x00038850
        /*240c*/ 	.short	0x010a
        /*240e*/ 	.byte	0x3f
	.zero		1


	//   ....[49]....
        /*2410*/ 	.word	0x00020410
        /*2414*/ 	.word	0x00000000
        /*2418*/ 	.word	0x00000000
        /*241c*/ 	.short	0x0101
        /*241e*/ 	.byte	0x3f
	.zero		1


	//   ....[50]....
        /*2420*/ 	.word	0x00023f80
        /*2424*/ 	.word	0x00000008
        /*2428*/ 	.word	0x00000000
        /*242c*/ 	.short	0x0101
        /*242e*/ 	.byte	0x3f
	.zero		1


	//   ....[51]....
        /*2430*/ 	.word	0x000249f0
        /*2434*/ 	.word	0x0000000e
        /*2438*/ 	.word	0x00000000
        /*243c*/ 	.short	0x0101
        /*243e*/ 	.byte	0x3f
	.zero		1


	//   ....[52]....
        /*2440*/ 	.word	0x0002a4e0
        /*2444*/ 	.word	0x00000012
        /*2448*/ 	.word	0x00038820
        /*244c*/ 	.short	0x010a
        /*244e*/ 	.byte	0x3f
	.zero		1


	//   ....[53]....
        /*2450*/ 	.word	0x0002a5b0
        /*2454*/ 	.word	0x00000005
        /*2458*/ 	.word	0x000388a0
        /*245c*/ 	.short	0x010a
        /*245e*/ 	.byte	0x3f
	.zero		1


	//   ....[54]....
        /*2460*/ 	.word	0x0002a8f0
        /*2464*/ 	.word	0x00000005
        /*2468*/ 	.word	0x000388c0
        /*246c*/ 	.short	0x010a
        /*246e*/ 	.byte	0x3f
	.zero		1


	//   ....[55]....
        /*2470*/ 	.word	0x0002ad90
        /*2474*/ 	.word	0x00000006
        /*2478*/ 	.word	0x000388a0
        /*247c*/ 	.short	0x010a
        /*247e*/ 	.byte	0x3f
	.zero		1


	//   ....[56]....
        /*2480*/ 	.word	0x0002b0c0
        /*2484*/ 	.word	0x00000006
        /*2488*/ 	.word	0x000388c0
        /*248c*/ 	.short	0x010a
        /*248e*/ 	.byte	0x3f
	.zero		1


	//   ....[57]....
        /*2490*/ 	.word	0x0002c2a0
        /*2494*/ 	.word	0x00000000
        /*2498*/ 	.word	0x00038880
        /*249c*/ 	.short	0x010a
        /*249e*/ 	.byte	0x3f
	.zero		1


	//   ....[58]....
        /*24a0*/ 	.word	0x0002c4a0
        /*24a4*/ 	.word	0x00000000
        /*24a8*/ 	.word	0x00038840
        /*24ac*/ 	.short	0x010a
        /*24ae*/ 	.byte	0x3f
	.zero		1


	//   ....[59]....
        /*24b0*/ 	.word	0x0002d2a0
        /*24b4*/ 	.word	0x00000012
        /*24b8*/ 	.word	0x00038800
        /*24bc*/ 	.short	0x0107
        /*24be*/ 	.byte	0x3f
	.zero		1


	//   ....[60]....
        /*24c0*/ 	.word	0x0002d3a0
        /*24c4*/ 	.word	0x00000012
        /*24c8*/ 	.word	0x00038800
        /*24cc*/ 	.short	0x0101
        /*24ce*/ 	.byte	0x3f
	.zero		1


	//   ....[61]....
        /*24d0*/ 	.word	0x0002d3c0
        /*24d4*/ 	.word	0x00000012
        /*24d8*/ 	.word	0x00038820
        /*24dc*/ 	.short	0x010a
        /*24de*/ 	.byte	0x3f
	.zero		1


	//   ....[62]....
        /*24e0*/ 	.word	0x0002d6e0
        /*24e4*/ 	.word	0x00000006
        /*24e8*/ 	.word	0x00038880
        /*24ec*/ 	.short	0x010a
        /*24ee*/ 	.byte	0x3f
	.zero		1


	//   ....[63]....
        /*24f0*/ 	.word	0x0002da40
        /*24f4*/ 	.word	0x00000006
        /*24f8*/ 	.word	0x00038840
        /*24fc*/ 	.short	0x010a
        /*24fe*/ 	.byte	0x3f
	.zero		1


	//   ....[64]....
        /*2500*/ 	.word	0x0002de00
        /*2504*/ 	.word	0x00000003
        /*2508*/ 	.word	0x00038870
        /*250c*/ 	.short	0x010a
        /*250e*/ 	.byte	0x3f
	.zero		1


	//   ....[65]....
        /*2510*/ 	.word	0x0002de70
        /*2514*/ 	.word	0x00000003
        /*2518*/ 	.word	0x00038860
        /*251c*/ 	.short	0x010a
        /*251e*/ 	.byte	0x3f
	.zero		1


	//   ....[66]....
        /*2520*/ 	.word	0x0002e9d0
        /*2524*/ 	.word	0x00000003
        /*2528*/ 	.word	0x00038850
        /*252c*/ 	.short	0x0101
        /*252e*/ 	.byte	0x3f
	.zero		1


	//   ....[67]....
        /*2530*/ 	.word	0x0002ea50
        /*2534*/ 	.word	0x00000003
        /*2538*/ 	.word	0x00000000
        /*253c*/ 	.short	0x0101
        /*253e*/ 	.byte	0x3f
	.zero		1


	//   ....[68]....
        /*2540*/ 	.word	0x0002ec90
        /*2544*/ 	.word	0x00000000
        /*2548*/ 	.word	0x00038870
        /*254c*/ 	.short	0x010a
        /*254e*/ 	.byte	0x3f
	.zero		1


	//   ....[69]....
        /*2550*/ 	.word	0x0002ed00
        /*2554*/ 	.word	0x00000000
        /*2558*/ 	.word	0x00038860
        /*255c*/ 	.short	0x010a
        /*255e*/ 	.byte	0x3f
	.zero		1


	//   ....[70]....
        /*2560*/ 	.word	0x0002f7f0
        /*2564*/ 	.word	0x00000000
        /*2568*/ 	.word	0x00038850
        /*256c*/ 	.short	0x0101
        /*256e*/ 	.byte	0x3f
	.zero		1


	//   ....[71]....
        /*2570*/ 	.word	0x0002f840
        /*2574*/ 	.word	0x00000000
        /*2578*/ 	.word	0x00000000
        /*257c*/ 	.short	0x0101
        /*257e*/ 	.byte	0x3f
	.zero		1


	//   ....[72]....
        /*2580*/ 	.word	0x00030b80
        /*2584*/ 	.word	0x00000000
        /*2588*/ 	.word	0x00038820
        /*258c*/ 	.short	0x010a
        /*258e*/ 	.byte	0x3f
	.zero		1


	//   ....[73]....
        /*2590*/ 	.word	0x00030d30
        /*2594*/ 	.word	0x00000006
        /*2598*/ 	.word	0x00000000
        /*259c*/ 	.short	0x010a
        /*259e*/ 	.byte	0x3f
	.zero		1


	//   ....[74]....
        /*25a0*/ 	.word	0x00030da0
        /*25a4*/ 	.word	0x00000007
        /*25a8*/ 	.word	0x00000000
        /*25ac*/ 	.short	0x010a
        /*25ae*/ 	.byte	0x3f
	.zero		1


	//   ....[75]....
        /*25b0*/ 	.word	0x00030e00
        /*25b4*/ 	.word	0x00000004
        /*25b8*/ 	.word	0x00038860
        /*25bc*/ 	.short	0x010a
        /*25be*/ 	.byte	0x3f
	.zero		1


	//   ....[76]....
        /*25c0*/ 	.word	0x00030e50
        /*25c4*/ 	.word	0x00000003
        /*25c8*/ 	.word	0x00038860
        /*25cc*/ 	.short	0x010a
        /*25ce*/ 	.byte	0x3f
	.zero		1


	//   ....[77]....
        /*25d0*/ 	.word	0x00030e90
        /*25d4*/ 	.word	0x00000004
        /*25d8*/ 	.word	0x00038880
        /*25dc*/ 	.short	0x010a
        /*25de*/ 	.byte	0x3f
	.zero		1


	//   ....[78]....
        /*25e0*/ 	.word	0x00030eb0
        /*25e4*/ 	.word	0x00000003
        /*25e8*/ 	.word	0x00038880
        /*25ec*/ 	.short	0x010a
        /*25ee*/ 	.byte	0x3f
	.zero		1


	//   ....[79]....
        /*25f0*/ 	.word	0x00030f10
        /*25f4*/ 	.word	0x0000006f
        /*25f8*/ 	.word	0x00038890
        /*25fc*/ 	.short	0x010a
        /*25fe*/ 	.byte	0x3f
	.zero		1


	//   ....[80]....
        /*2600*/ 	.word	0x00030f60
        /*2604*/ 	.word	0x0000006f
        /*2608*/ 	.word	0x00038890
        /*260c*/ 	.short	0x010a
        /*260e*/ 	.byte	0x3f
	.zero		1


	//   ....[81]....
        /*2610*/ 	.word	0x00030fb0
        /*2614*/ 	.word	0x0000006f
        /*2618*/ 	.word	0x00038890
        /*261c*/ 	.short	0x010a
        /*261e*/ 	.byte	0x3f
	.zero		1


	//   ....[82]....
        /*2620*/ 	.word	0x00031000
        /*2624*/ 	.word	0x0000006f
        /*2628*/ 	.word	0x000388b0
        /*262c*/ 	.short	0x010a
        /*262e*/ 	.byte	0x3f
	.zero		1


	//   ....[83]....
        /*2630*/ 	.word	0x00031800
        /*2634*/ 	.word	0x00000012
        /*2638*/ 	.word	0x00038800
        /*263c*/ 	.short	0x010a
        /*263e*/ 	.byte	0x3f
	.zero		1


	//   ....[84]....
        /*2640*/ 	.word	0x00032140
        /*2644*/ 	.word	0x00000012
        /*2648*/ 	.word	0x00038800
        /*264c*/ 	.short	0x010a
        /*264e*/ 	.byte	0x3f
	.zero		1


	//   ....[85]....
        /*2650*/ 	.word	0x00032190
        /*2654*/ 	.word	0x0000000a
        /*2658*/ 	.word	0x00038830
        /*265c*/ 	.short	0x010a
        /*265e*/ 	.byte	0x3f
	.zero		1


	//   ....[86]....
        /*2660*/ 	.word	0x000321e0
        /*2664*/ 	.word	0x00000000
        /*2668*/ 	.word	0x00038830
        /*266c*/ 	.short	0x010a
        /*266e*/ 	.byte	0x3f
	.zero		1


	//   ....[87]....
        /*2670*/ 	.word	0x00032230
        /*2674*/ 	.word	0x00000003
        /*2678*/ 	.word	0x00038850
        /*267c*/ 	.short	0x010a
        /*267e*/ 	.byte	0x3f
	.zero		1


	//   ....[88]....
        /*2680*/ 	.word	0x00032280
        /*2684*/ 	.word	0x00000000
        /*2688*/ 	.word	0x00038830
        /*268c*/ 	.short	0x010a
        /*268e*/ 	.byte	0x3f
	.zero		1


	//   ....[89]....
        /*2690*/ 	.word	0x000322d0
        /*2694*/ 	.word	0x00000003
        /*2698*/ 	.word	0x00038850
        /*269c*/ 	.short	0x010a
        /*269e*/ 	.byte	0x3f
	.zero		1


	//   ....[90]....
        /*26a0*/ 	.word	0x00032320
        /*26a4*/ 	.word	0x0000000c
        /*26a8*/ 	.word	0x00038850
        /*26ac*/ 	.short	0x010a
        /*26ae*/ 	.byte	0x3f
	.zero		1


	//   ....[91]....
        /*26b0*/ 	.word	0x00036b00
        /*26b4*/ 	.word	0x00000012
        /*26b8*/ 	.word	0x00038820
        /*26bc*/ 	.short	0x010a
        /*26be*/ 	.byte	0x3f
	.zero		1


	//   ....[92]....
        /*26c0*/ 	.word	0x00036b50
        /*26c4*/ 	.word	0x00000005
        /*26c8*/ 	.word	0x000388a0
        /*26cc*/ 	.short	0x010a
        /*26ce*/ 	.byte	0x3f
	.zero		1


	//   ....[93]....
        /*26d0*/ 	.word	0x00036ba0
        /*26d4*/ 	.word	0x00000005
        /*26d8*/ 	.word	0x000388c0
        /*26dc*/ 	.short	0x010a
        /*26de*/ 	.byte	0x3f
	.zero		1


	//   ....[94]....
        /*26e0*/ 	.word	0x00036bf0
        /*26e4*/ 	.word	0x00000006
        /*26e8*/ 	.word	0x000388a0
        /*26ec*/ 	.short	0x010a
        /*26ee*/ 	.byte	0x3f
	.zero		1


	//   ....[95]....
        /*26f0*/ 	.word	0x00036c40
        /*26f4*/ 	.word	0x00000006
        /*26f8*/ 	.word	0x000388c0
        /*26fc*/ 	.short	0x010a
        /*26fe*/ 	.byte	0x3f
	.zero		1


	//   ....[96]....
        /*2700*/ 	.word	0x00036de0
        /*2704*/ 	.word	0x00000000
        /*2708*/ 	.word	0x00038880
        /*270c*/ 	.short	0x010a
        /*270e*/ 	.byte	0x3f
	.zero		1


	//   ....[97]....
        /*2710*/ 	.word	0x00036e30
        /*2714*/ 	.word	0x00000000
        /*2718*/ 	.word	0x00038840
        /*271c*/ 	.short	0x010a
        /*271e*/ 	.byte	0x3f
	.zero		1


	//   ....[98]....
        /*2720*/ 	.word	0x00037960
        /*2724*/ 	.word	0x00000012
        /*2728*/ 	.word	0x00038820
        /*272c*/ 	.short	0x010a
        /*272e*/ 	.byte	0x3f
	.zero		1


	//   ....[99]....
        /*2730*/ 	.word	0x000379b0
        /*2734*/ 	.word	0x00000006
        /*2738*/ 	.word	0x00038880
        /*273c*/ 	.short	0x010a
        /*273e*/ 	.byte	0x3f
	.zero		1


	//   ....[100]....
        /*2740*/ 	.word	0x00037a00
        /*2744*/ 	.word	0x00000006
        /*2748*/ 	.word	0x00038840
        /*274c*/ 	.short	0x010a
        /*274e*/ 	.byte	0x3f
	.zero		1


	//   ....[101]....
        /*2750*/ 	.word	0x00037a50
        /*2754*/ 	.word	0x00000003
        /*2758*/ 	.word	0x00038870
        /*275c*/ 	.short	0x010a
        /*275e*/ 	.byte	0x3f
	.zero		1


	//   ....[102]....
        /*2760*/ 	.word	0x00037aa0
        /*2764*/ 	.word	0x00000003
        /*2768*/ 	.word	0x00038860
        /*276c*/ 	.short	0x010a
        /*276e*/ 	.byte	0x3f
	.zero		1


	//   ....[103]....
        /*2770*/ 	.word	0x00037af0
        /*2774*/ 	.word	0x00000000
        /*2778*/ 	.word	0x00038870
        /*277c*/ 	.short	0x010a
        /*277e*/ 	.byte	0x3f
	.zero		1


	//   ....[104]....
        /*2780*/ 	.word	0x00037b40
        /*2784*/ 	.word	0x00000000
        /*2788*/ 	.word	0x00038860
        /*278c*/ 	.short	0x010a
        /*278e*/ 	.byte	0x3f
	.zero		1


	//   ....[105]....
        /*2790*/ 	.word	0x000386b0
        /*2794*/ 	.word	0x00000000
        /*2798*/ 	.word	0x00038820
        /*279c*/ 	.short	0x010a
        /*279e*/ 	.byte	0x3f
	.zero		1


	//   ....[106]....
        /*27a0*/ 	.word	0x00038850
        /*27a4*/ 	.word	0x00000006
        /*27a8*/ 	.word	0x00000000
        /*27ac*/ 	.short	0x010a
        /*27ae*/ 	.byte	0x3f
	.zero		1


	//   ....[107]....
        /*27b0*/ 	.word	0x000388a0
        /*27b4*/ 	.word	0x00000007
        /*27b8*/ 	.word	0x00000000
        /*27bc*/ 	.short	0x010a
        /*27be*/ 	.byte	0x3f
	.zero		1


	//   ....[108]....
        /*27c0*/ 	.word	0x000388f0
        /*27c4*/ 	.word	0x00000004
        /*27c8*/ 	.word	0x00038860
        /*27cc*/ 	.short	0x010a
        /*27ce*/ 	.byte	0x3f
	.zero		1


	//   ....[109]....
        /*27d0*/ 	.word	0x00038940
        /*27d4*/ 	.word	0x00000003
        /*27d8*/ 	.word	0x00038860
        /*27dc*/ 	.short	0x010a
        /*27de*/ 	.byte	0x3f
	.zero		1


	//   ....[110]....
        /*27e0*/ 	.word	0x00038990
        /*27e4*/ 	.word	0x00000004
        /*27e8*/ 	.word	0x00038880
        /*27ec*/ 	.short	0x010a
        /*27ee*/ 	.byte	0x3f
	.zero		1


	//----- nvinfo : EIATTR_NUM_MBARRIERS
	.align		4
.L_577:
        /*27f0*/ 	.byte	0x03, 0x38
        /*27f2*/ 	.short	0x0016


	//----- nvinfo : EIATTR_EXIT_INSTR_OFFSETS
	.align		4
        /*27f4*/ 	.byte	0x04, 0x1c
        /*27f6*/ 	.short	(.L_579 - .L_578)


	//   ....[0]....
.L_578:
        /*27f8*/ 	.word	0x00030f00


	//----- nvinfo : EIATTR_MAX_THREADS
	.align		4
.L_579:
        /*27fc*/ 	.byte	0x04, 0x05
        /*27fe*/ 	.short	(.L_581 - .L_580)
.L_580:
        /*2800*/ 	.word	0x00000180
        /*2804*/ 	.word	0x00000001
        /*2808*/ 	.word	0x00000001


	//----- nvinfo : EIATTR_CRS_STACK_SIZE
	.align		4
.L_581:
        /*280c*/ 	.byte	0x04, 0x1e
        /*280e*/ 	.short	(.L_583 - .L_582)
.L_582:
        /*2810*/ 	.word	0x00000000


	//----- nvinfo : EIATTR_CBANK_PARAM_SIZE
	.align		4
.L_583:
        /*2814*/ 	.byte	0x03, 0x19
        /*2816*/ 	.short	0x0af0


	//----- nvinfo : EIATTR_PARAM_CBANK
	.align		4
        /*2818*/ 	.byte	0x04, 0x0a
        /*281a*/ 	.short	(.L_585 - .L_584)
	.align		4
.L_584:
        /*281c*/ 	.word	index@(.nv.constant0._ZN7cutlass13device_kernelIN5flash11enable_sm90INS1_16FlashAttnFwdSm90INS1_25CollectiveMainloopFwdSm90ILi2EN4cute5tupleIJNS5_1CILi1EEES8_S8_EEENS6_IJNS7_ILi128EEESA_NS7_ILi256EEEEEELi256ENS_12float_e4m3_tEfNS_4arch4Sm90ELb1ELb0ELb0ELb1ELb0ELb1ELb0ELb1ELb1ELb1ELb1ELb0EEENS1_21CollectiveEpilogueFwdINS6_IJSA_SB_SA_EEES9_NS_10bfloat16_tESF_Li256ELb1ELb1ELb1ELb1EEENS1_36VarlenDynamicPersistentTileSchedulerILi128ELi128ELi256ELi128ELb1ELb1ELb1ELb1ELb1ELb1EEEEEEEEEvNT_6ParamsE)
        /*2820*/ 	.short	0x0210
        /*2822*/ 	.short	0x0af0


	//----- nvinfo : EIATTR_SW_WAR
	.align		4
.L_585:
        /*2824*/ 	.byte	0x04, 0x36
        /*2826*/ 	.short	(.L_587 - .L_586)
.L_586:
        /*2828*/ 	.word	0x00000008
.L_587:


//--------------------- .nv.info._ZN7cutlass13device_kernelIN5flash11enable_sm90INS1_16FlashAttnFwdSm90INS1_25CollectiveMainloopFwdSm90ILi2EN4cute5tupleIJNS5_1CILi1EEES8_S8_EEENS6_IJNS7_ILi128EEENS7_ILi160EEENS7_ILi192EEEEEELi192ENS_12float_e4m3_tEfNS_4arch4Sm90ELb0ELb0ELb0ELb0ELb0ELb0ELb0ELb1ELb1ELb1ELb1ELb0EEENS1_21CollectiveEpilogueFwdINS6_IJSA_SC_SB_EEES9_NS_10bfloat16_tESG_Li256ELb0ELb1ELb1ELb1EEENS1_19SingleTileSchedulerILb0ELb1ELb1ELi128EEEEEEEEEvNT_6ParamsE --------------------------
	.section	.nv.info._ZN7cutlass13device_kernelIN5flash11enable_sm90INS1_16FlashAttnFwdSm90INS1_25CollectiveMainloopFwdSm90ILi2EN4cute5tupleIJNS5_1CILi1EEES8_S8_EEENS6_IJNS7_ILi128EEENS7_ILi160EEENS7_ILi192EEEEEELi192ENS_12float_e4m3_tEfNS_4arch4Sm90ELb0ELb0ELb0ELb0ELb0ELb0ELb0ELb1ELb1ELb1ELb1ELb0EEENS1_21CollectiveEpilogueFwdINS6_IJSA_SC_SB_EEES9_NS_10bfloat16_tESG_Li256ELb0ELb1ELb1ELb1EEENS1_19SingleTileSchedulerILb0ELb1ELb1ELi128EEEEEEEEEvNT_6ParamsE,"",@"SHT_CUDA_INFO"
	.sectionflags	@""
	.align	4


	//----- nvinfo : EIATTR_CUDA_API_VERSION
	.align		4
        /*0000*/ 	.byte	0x04, 0x37
        /*0002*/ 	.short	(.L_589 - .L_588)
.L_588:
        /*0004*/ 	.word	0x00000082


	//----- nvinfo : EIATTR_KPARAM_INFO
	.align		4
.L_589:
        /*0008*/ 	.byte	0x04, 0x17
        /*000a*/ 	.short	(.L_591 - .L_590)
.L_590:
        /*000c*/ 	.word	0x00000000
        /*0010*/ 	.short	0x0000
        /*0012*/ 	.short	0x0070
        /*0014*/ 	.byte	0x00, 0xf0, 0x01, 0x28


	//----- nvinfo : EIATTR_SPARSE_MMA_MASK
	.align		4
.L_591:
        /*0018*/ 	.byte	0x03, 0x50
        /*001a*/ 	.short	0x0000


	//----- nvinfo : EIATTR_MAXREG_COUNT
	.align		4
        /*001c*/ 	.byte	0x03, 0x1b
        /*001e*/ 	.short	0x00a8


	//----- nvinfo : EIATTR_NUM_BARRIERS
	.align		4
        /*0020*/ 	.byte	0x02, 0x4c
        /*0022*/ 	.byte	0x10
	.zero		1


	//----- nvinfo : EIATTR_EXTERNS
	.align		4
        /*0024*/ 	.byte	0x04, 0x0f
        /*0026*/ 	.short	(.L_593 - .L_592)


	//   ....[0]....
	.align		4
.L_592:
        /*0028*/ 	.word	index@(__assertfail)


	//----- nvinfo : EIATTR_ANNOTATIONS
	.align		4
.L_593:
        /*002c*/ 	.byte	0x04, 0x55
        /*002e*/ 	.short	(.L_595 - .L_594)


	//   ....[0]....
.L_594:
        /* <DEDUP_REMOVED lines=15> */


	//----- nvinfo : EIATTR_MERCURY_ISA_VERSION
	.align		4
.L_595:
        /*0110*/ 	.byte	0x03, 0x5f
        /*0112*/ 	.short	0x0101


	//----- nvinfo : EIATTR_INT_WARP_WIDE_INSTR_OFFSETS
	.align		4
        /*0114*/ 	.byte	0x04, 0x31
        /*0116*/ 	.short	(.L_597 - .L_596)


	//   ....[0]....
.L_596:
        /*0118*/ 	.word	0x00000120


	//   ....[1]....
        /*011c*/ 	.word	0x000001c0


	//   ....[2]....
        /*0120*/ 	.word	0x00000230


	//----- nvinfo : EIATTR_COOP_GROUP_MASK_REGIDS
	.align		4
.L_597:
        /*0124*/ 	.byte	0x04, 0x29
        /*0126*/ 	.short	(.L_599 - .L_598)


	//   ....[0]....
.L_598:
        /*0128*/ 	.word	0xffffffff


	//   ....[1]....
        /*012c*/ 	.word	0xffffffff


	//   ....[2]....
        /*0130*/ 	.word	0xffffffff


	//   ....[3]....
        /*0134*/ 	.word	0xffffffff


	//   ....[4]....
        /*0138*/ 	.word	0xffffffff


	//   ....[5]....
        /*013c*/ 	.word	0xffffffff


	//   ....[6]....
        /*0140*/ 	.word	0xffffffff


	//   ....[7]....
        /*0144*/ 	.word	0xffffffff


	//   ....[8]....
        /*0148*/ 	.word	0xffffffff


	//   ....[9]....
        /*014c*/ 	.word	0xffffffff


	//   ....[10]....
        /*0150*/ 	.word	0xffffffff


	//   ....[11]....
        /*0154*/ 	.word	0xffffffff


	//   ....[12]....
        /*0158*/ 	.word	0xffffffff


	//   ....[13]....
        /*015c*/ 	.word	0xffffffff


	//   ....[14]....
        /*0160*/ 	.word	0xffffffff


	//   ....[15]....
        /*0164*/ 	.word	0xffffffff


	//   ....[16]....
        /*0168*/ 	.word	0xffffffff


	//   ....[17]....
        /*016c*/ 	.word	0xffffffff


	//   ....[18]....
        /*0170*/ 	.word	0xffffffff


	//   ....[19]....
        /*0174*/ 	.word	0xffffffff


	//   ....[20]....
        /*0178*/ 	.word	0xffffffff


	//   ....[21]....
        /*017c*/ 	.word	0xffffffff


	//   ....[22]....
        /*0180*/ 	.word	0xffffffff


	//   ....[23]....
        /*0184*/ 	.word	0xffffffff


	//   ....[24]....
        /*0188*/ 	.word	0xffffffff


	//   ....[25]....
        /*018c*/ 	.word	0xffffffff


	//   ....[26]....
        /*0190*/ 	.word	0xffffffff


	//   ....[27]....
        /*0194*/ 	.word	0xffffffff


	//   ....[28]....
        /*0198*/ 	.word	0xffffffff


	//   ....[29]....
        /*019c*/ 	.word	0xffffffff


	//   ....[30]....
        /*01a0*/ 	.word	0xffffffff


	//   ....[31]....
        /*01a4*/ 	.word	0xffffffff


	//   ....[32]....
        /*01a8*/ 	.word	0xffffffff


	//   ....[33]....
        /*01ac*/ 	.word	0xffffffff


	//   ....[34]....
        /*01b0*/ 	.word	0xffffffff


	//   ....[35]....
        /*01b4*/ 	.word	0xffffffff


	//   ....[36]....
        /*01b8*/ 	.word	0xffffffff


	//   ....[37]....
        /*01bc*/ 	.word	0xffffffff


	//   ....[38]....
        /*01c0*/ 	.word	0xffffffff


	//   ....[39]....
        /*01c4*/ 	.word	0xffffffff


	//   ....[40]....
        /*01c8*/ 	.word	0xffffffff


	//   ....[41]....
        /*01cc*/ 	.word	0xffffffff


	//   ....[42]....
        /*01d0*/ 	.word	0xffffffff


	//   ....[43]....
        /*01d4*/ 	.word	0xffffffff


	//   ....[44]....
        /*01d8*/ 	.word	0xffffffff


	//   ....[45]....
        /*01dc*/ 	.word	0xffffffff


	//   ....[46]....
        /*01e0*/ 	.word	0xffffffff


	//   ....[47]....
        /*01e4*/ 	.word	0xffffffff


	//   ....[48]....
        /*01e8*/ 	.word	0xffffffff


	//   ....[49]....
        /*01ec*/ 	.word	0xffffffff


	//   ....[50]....
        /*01f0*/ 	.word	0xffffffff


	//   ....[51]....
        /*01f4*/ 	.word	0xffffffff


	//   ....[52]....
        /*01f8*/ 	.word	0xffffffff


	//   ....[53]....
        /*01fc*/ 	.word	0xffffffff


	//   ....[54]....
        /*0200*/ 	.word	0xffffffff


	//   ....[55]....
        /*0204*/ 	.word	0xffffffff


	//   ....[56]....
        /*0208*/ 	.word	0xffffffff


	//   ....[57]....
        /*020c*/ 	.word	0xffffffff


	//   ....[58]....
        /*0210*/ 	.word	0xffffffff


	//   ....[59]....
        /*0214*/ 	.word	0xffffffff


	//   ....[60]....
        /*0218*/ 	.word	0xffffffff


	//   ....[61]....
        /*021c*/ 	.word	0xffffffff


	//   ....[62]....
        /*0220*/ 	.word	0xffffffff


	//   ....[63]....
        /*0224*/ 	.word	0xffffffff


	//   ....[64]....
        /*0228*/ 	.word	0xffffffff


	//   ....[65]....
        /*022c*/ 	.word	0xffffffff


	//   ....[66]....
        /*0230*/ 	.word	0xffffffff


	//   ....[67]....
        /*0234*/ 	.word	0xffffffff


	//   ....[68]....
        /*0238*/ 	.word	0xffffffff


	//   ....[69]....
        /*023c*/ 	.word	0xffffffff


	//   ....[70]....
        /*0240*/ 	.word	0xffffffff


	//   ....[71]....
        /*0244*/ 	.word	0xffffffff


	//   ....[72]....
        /*0248*/ 	.word	0xffffffff


	//   ....[73]....
        /*024c*/ 	.word	0xffffffff


	//   ....[74]....
        /*0250*/ 	.word	0xffffffff


	//   ....[75]....
        /*0254*/ 	.word	0xffffffff


	//   ....[76]....
        /*0258*/ 	.word	0xffffffff


	//   ....[77]....
        /*025c*/ 	.word	0xffffffff


	//   ....[78]....
        /*0260*/ 	.word	0xffffffff


	//   ....[79]....
        /*0264*/ 	.word	0xffffffff


	//   ....[80]....
        /*0268*/ 	.word	0xffffffff


	//   ....[81]....
        /*026c*/ 	.word	0xffffffff


	//   ....[82]....
        /*0270*/ 	.word	0xffffffff


	//   ....[83]....
        /*0274*/ 	.word	0xffffffff


	//   ....[84]....
        /*0278*/ 	.word	0xffffffff


	//   ....[85]....
        /*027c*/ 	.word	0xffffffff


	//   ....[86]....
        /*0280*/ 	.word	0xffffffff


	//   ....[87]....
        /*0284*/ 	.word	0xffffffff


	//   ....[88]....
        /*0288*/ 	.word	0xffffffff


	//   ....[89]....
        /*028c*/ 	.word	0xffffffff


	//   ....[90]....
        /*0290*/ 	.word	0xffffffff


	//   ....[91]....
        /*0294*/ 	.word	0xffffffff


	//   ....[92]....
        /*0298*/ 	.word	0xffffffff


	//   ....[93]....
        /*029c*/ 	.word	0xffffffff


	//   ....[94]....
        /*02a0*/ 	.word	0xffffffff


	//   ....[95]....
        /*02a4*/ 	.word	0xffffffff


	//   ....[96]....
        /*02a8*/ 	.word	0xffffffff


	//   ....[97]....
        /*02ac*/ 	.word	0xffffffff


	//   ....[98]....
        /*02b0*/ 	.word	0xffffffff


	//   ....[99]....
        /*02b4*/ 	.word	0xffffffff


	//   ....[100]....
        /*02b8*/ 	.word	0xffffffff


	//   ....[101]....
        /*02bc*/ 	.word	0xffffffff


	//   ....[102]....
        /*02c0*/ 	.word	0xffffffff


	//   ....[103]....
        /*02c4*/ 	.word	0xffffffff


	//   ....[104]....
        /*02c8*/ 	.word	0xffffffff


	//   ....[105]....
        /*02cc*/ 	.word	0xffffffff


	//   ....[106]....
        /*02d0*/ 	.word	0xffffffff


	//   ....[107]....
        /*02d4*/ 	.word	0xffffffff


	//   ....[108]....
        /*02d8*/ 	.word	0xffffffff


	//   ....[109]....
        /*02dc*/ 	.word	0xffffffff


	//   ....[110]....
        /*02e0*/ 	.word	0xffffffff


	//   ....[111]....
        /*02e4*/ 	.word	0xffffffff


	//   ....[112]....
        /*02e8*/ 	.word	0xffffffff


	//   ....[113]....
        /*02ec*/ 	.word	0xffffffff


	//   ....[114]....
        /*02f0*/ 	.word	0xffffffff


	//   ....[115]....
        /*02f4*/ 	.word	0xffffffff


	//   ....[116]....
        /*02f8*/ 	.word	0xffffffff


	//   ....[117]....
        /*02fc*/ 	.word	0xffffffff


	//   ....[118]....
        /*0300*/ 	.word	0xffffffff


	//   ....[119]....
        /*0304*/ 	.word	0xffffffff


	//   ....[120]....
        /*0308*/ 	.word	0xffffffff


	//   ....[121]....
        /*030c*/ 	.word	0xffffffff


	//   ....[122]....
        /*0310*/ 	.word	0xffffffff


	//   ....[123]....
        /*0314*/ 	.word	0xffffffff


	//   ....[124]....
        /*0318*/ 	.word	0xffffffff


	//   ....[125]....
        /*031c*/ 	.word	0xffffffff


	//   ....[126]....
        /*0320*/ 	.word	0xffffffff


	//   ....[127]....
        /*0324*/ 	.word	0xffffffff


	//   ....[128]....
        /*0328*/ 	.word	0xffffffff


	//   ....[129]....
        /*032c*/ 	.word	0xffffffff


	//   ....[130]....
        /*0330*/ 	.word	0xffffffff


	//   ....[131]....
        /*0334*/ 	.word	0xffffffff


	//   ....[132]....
        /*0338*/ 	.word	0xffffffff


	//   ....[133]....
        /*033c*/ 	.word	0xffffffff


	//   ....[134]....
        /*0340*/ 	.word	0xffffffff


	//   ....[135]....
        /*0344*/ 	.word	0x0500000f


	//   ....[136]....
        /*0348*/ 	.word	0x0500000f


	//   ....[137]....
        /*034c*/ 	.word	0x0500000f


	//   ....[138]....
        /*0350*/ 	.word	0x0500000f


	//   ....[139]....
        /*0354*/ 	.word	0x0500000f


	//   ....[140]....
        /*0358*/ 	.word	0x0500000f


	//   ....[141]....
        /*035c*/ 	.word	0x0500000f


	//   ....[142]....
        /*0360*/ 	.word	0x0500000f


	//   ....[143]....
        /*0364*/ 	.word	0x0500000f


	//----- nvinfo : EIATTR_COOP_GROUP_INSTR_OFFSETS
	.align		4
.L_599:
        /*0368*/ 	.byte	0x04, 0x28
        /*036a*/ 	.short	(.L_601 - .L_600)


	//   ....[0]....
.L_600:
        /*036c*/ 	.word	0x00000060


	//   ....[1]....
        /*0370*/ 	.word	0x00000130


	//   ....[2]....
        /*0374*/ 	.word	0x000001e0


	//   ....[3]....
        /*0378*/ 	.word	0x000003a0


	//   ....[4]....
        /*037c*/ 	.word	0x00000500


	//   ....[5]....
        /*0380*/ 	.word	0x00000620


	//   ....[6]....
        /*0384*/ 	.word	0x00000780


	//   ....[7]....
        /*0388*/ 	.word	0x00001450


	//   ....[8]....
        /*038c*/ 	.word	0x00002ef0


	//   ....[9]....
        /*0390*/ 	.word	0x00002fb0


	//   ....[10]....
        /*0394*/ 	.word	0x00003670


	//   ....[11]....
        /*0398*/ 	.word	0x000036e0


	//   ....[12]....
        /*039c*/ 	.word	0x00006110


	//   ....[13]....
        /*03a0*/ 	.word	0x00006120


	//   ....[14]....
        /*03a4*/ 	.word	0x00006150


	//   ....[15]....
        /*03a8*/ 	.word	0x00006160


	//   ....[16]....
        /*03ac*/ 	.word	0x00007f70


	//   ....[17]....
        /*03b0*/ 	.word	0x00007f80


	//   ....[18]....
        /*03b4*/ 	.word	0x00008000


	//   ....[19]....
        /*03b8*/ 	.word	0x00008010


	//   ....[20]....
        /*03bc*/ 	.word	0x00009210


	//   ....[21]....
        /*03c0*/ 	.word	0x00009220


	//   ....[22]....
        /*03c4*/ 	.word	0x00009230


	//   ....[23]....
        /*03c8*/ 	.word	0x00009250


	//   ....[24]....
        /*03cc*/ 	.word	0x00009260


	//   ....[25]....
        /*03d0*/ 	.word	0x00009270


	//   ....[26]....
        /*03d4*/ 	.word	0x00009280


	//   ....[27]....
        /*03d8*/ 	.word	0x00009290


	//   ....[28]....
        /*03dc*/ 	.word	0x000092a0


	//   ....[29]....
        /*03e0*/ 	.word	0x000092b0


	//   ....[30]....
        /*03e4*/ 	.word	0x000092c0


	//   ....[31]....
        /*03e8*/ 	.word	0x000092d0


	//   ....[32]....
        /*03ec*/ 	.word	0x000092e0


	//   ....[33]....
        /*03f0*/ 	.word	0x000092f0


	//   ....[34]....
        /*03f4*/ 	.word	0x00009300


	//   ....[35]....
        /*03f8*/ 	.word	0x00009310


	//   ....[36]....
        /*03fc*/ 	.word	0x00009320


	//   ....[37]....
        /*0400*/ 	.word	0x00009330


	//   ....[38]....
        /*0404*/ 	.word	0x00009340


	//   ....[39]....
        /*0408*/ 	.word	0x00009350


	//   ....[40]....
        /*040c*/ 	.word	0x00009360


	//   ....[41]....
        /*0410*/ 	.word	0x00009370


	//   ....[42]....
        /*0414*/ 	.word	0x00009380


	//   ....[43]....
        /*0418*/ 	.word	0x00009390


	//   ....[44]....
        /*041c*/ 	.word	0x000093b0


	//   ....[45]....
        /*0420*/ 	.word	0x000093c0


	//   ....[46]....
        /*0424*/ 	.word	0x000093e0


	//   ....[47]....
        /*0428*/ 	.word	0x000093f0


	//   ....[48]....
        /*042c*/ 	.word	0x00009400


	//   ....[49]....
        /*0430*/ 	.word	0x00009410


	//   ....[50]....
        /*0434*/ 	.word	0x00009430


	//   ....[51]....
        /*0438*/ 	.word	0x00009450


	//   ....[52]....
        /*043c*/ 	.word	0x00009460


	//   ....[53]....
        /*0440*/ 	.word	0x00009470


	//   ....[54]....
        /*0444*/ 	.word	0x00009480


	//   ....[55]....
        /*0448*/ 	.word	0x00009490


	//   ....[56]....
        /*044c*/ 	.word	0x000094a0


	//   ....[57]....
        /*0450*/ 	.word	0x000094c0


	//   ....[58]....
        /*0454*/ 	.word	0x000094d0


	//   ....[59]....
        /*0458*/ 	.word	0x00009500


	//   ....[60]....
        /*045c*/ 	.word	0x00009530


	//   ....[61]....
        /*0460*/ 	.word	0x00009550


	//   ....[62]....
        /*0464*/ 	.word	0x00009560


	//   ....[63]....
        /*0468*/ 	.word	0x00009570


	//   ....[64]....
        /*046c*/ 	.word	0x00009590


	//   ....[65]....
        /*0470*/ 	.word	0x000095b0


	//   ....[66]....
        /*0474*/ 	.word	0x000095e0


	//   ....[67]....
        /*0478*/ 	.word	0x000095f0


	//   ....[68]....
        /*047c*/ 	.word	0x00009600


	//   ....[69]....
        /*0480*/ 	.word	0x00009610


	//   ....[70]....
        /*0484*/ 	.word	0x00009620


	//   ....[71]....
        /*0488*/ 	.word	0x00009630


	//   ....[72]....
        /*048c*/ 	.word	0x00009650


	//   ....[73]....
        /*0490*/ 	.word	0x00009670


	//   ....[74]....
        /*0494*/ 	.word	0x00009680


	//   ....[75]....
        /*0498*/ 	.word	0x000096a0


	//   ....[76]....
        /*049c*/ 	.word	0x000096b0


	//   ....[77]....
        /*04a0*/ 	.word	0x000096d0


	//   ....[78]....
        /*04a4*/ 	.word	0x000096e0


	//   ....[79]....
        /*04a8*/ 	.word	0x000096f0


	//   ....[80]....
        /*04ac*/ 	.word	0x00009700


	//   ....[81]....
        /*04b0*/ 	.word	0x00009720


	//   ....[82]....
        /*04b4*/ 	.word	0x00009730


	//   ....[83]....
        /*04b8*/ 	.word	0x00009750


	//   ....[84]....
        /*04bc*/ 	.word	0x00009770


	//   ....[85]....
        /*04c0*/ 	.word	0x00009790


	//   ....[86]....
        /*04c4*/ 	.word	0x000097a0


	//   ....[87]....
        /*04c8*/ 	.word	0x000097c0


	//   ....[88]....
        /*04cc*/ 	.word	0x000097e0


	//   ....[89]....
        /*04d0*/ 	.word	0x00009800


	//   ....[90]....
        /*04d4*/ 	.word	0x00009810


	//   ....[91]....
        /*04d8*/ 	.word	0x00009830


	//   ....[92]....
        /*04dc*/ 	.word	0x00009850


	//   ....[93]....
        /*04e0*/ 	.word	0x00009870


	//   ....[94]....
        /*04e4*/ 	.word	0x000098a0


	//   ....[95]....
        /*04e8*/ 	.word	0x000098c0


	//   ....[96]....
        /*04ec*/ 	.word	0x000098d0


	//   ....[97]....
        /*04f0*/ 	.word	0x000098e0


	//   ....[98]....
        /*04f4*/ 	.word	0x000098f0


	//   ....[99]....
        /*04f8*/ 	.word	0x00009900


	//   ....[100]....
        /*04fc*/ 	.word	0x00009910


	//   ....[101]....
        /*0500*/ 	.word	0x00009920


	//   ....[102]....
        /*0504*/ 	.word	0x00009940


	//   ....[103]....
        /*0508*/ 	.word	0x00009970


	//   ....[104]....
        /*050c*/ 	.word	0x000099a0


	//   ....[105]....
        /*0510*/ 	.word	0x000099d0


	//   ....[106]....
        /*0514*/ 	.word	0x00009a00


	//   ....[107]....
        /*0518*/ 	.word	0x00009a30


	//   ....[108]....
        /*051c*/ 	.word	0x00009a60


	//   ....[109]....
        /*0520*/ 	.word	0x00009aa0


	//   ....[110]....
        /*0524*/ 	.word	0x00009ae0


	//   ....[111]....
        /*0528*/ 	.word	0x00009b10


	//   ....[112]....
        /*052c*/ 	.word	0x00009b40


	//   ....[113]....
        /*0530*/ 	.word	0x00009b60


	//   ....[114]....
        /*0534*/ 	.word	0x00009b70


	//   ....[115]....
        /*0538*/ 	.word	0x00009b80


	//   ....[116]....
        /*053c*/ 	.word	0x0000a020


	//   ....[117]....
        /*0540*/ 	.word	0x0000a080


	//   ....[118]....
        /*0544*/ 	.word	0x0000a0b0


	//   ....[119]....
        /*0548*/ 	.word	0x0000a0f0


	//   ....[120]....
        /*054c*/ 	.word	0x0000a130


	//   ....[121]....
        /*0550*/ 	.word	0x0000a160


	//   ....[122]....
        /*0554*/ 	.word	0x0000ab10


	//   ....[123]....
        /*0558*/ 	.word	0x0000ab40


	//   ....[124]....
        /*055c*/ 	.word	0x0000b960


	//   ....[125]....
        /*0560*/ 	.word	0x0000c610


	//   ....[126]....
        /*0564*/ 	.word	0x0000d270


	//   ....[127]....
        /*0568*/ 	.word	0x0000d2a0


	//   ....[128]....
        /*056c*/ 	.word	0x0000d2d0


	//   ....[129]....
        /*0570*/ 	.word	0x0000d3a0


	//   ....[130]....
        /*0574*/ 	.word	0x0000d3c0


	//   ....[131]....
        /*0578*/ 	.word	0x0000d460


	//   ....[132]....
        /*057c*/ 	.word	0x0000d480


	//   ....[133]....
        /*0580*/ 	.word	0x0000d490


	//   ....[134]....
        /*0584*/ 	.word	0x0000fbc0


	//   ....[135]....
        /*0588*/ 	.word	0x000100b0


	//   ....[136]....
        /*058c*/ 	.word	0x00010280


	//   ....[137]....
        /*0590*/ 	.word	0x000102e0


	//   ....[138]....
        /*0594*/ 	.word	0x000103e0


	//   ....[139]....
        /*0598*/ 	.word	0x000104b0


	//   ....[140]....
        /*059c*/ 	.word	0x00010520


	//   ....[141]....
        /*05a0*/ 	.word	0x00010630


	//   ....[142]....
        /*05a4*/ 	.word	0x000106a0


	//   ....[143]....
        /*05a8*/ 	.word	0x000107a0


	//----- nvinfo : EIATTR_REG_RECONFIG
	.align		4
.L_601:
        /*05ac*/ 	.byte	0x01, 0x54
	.zero		2


	//----- nvinfo : EIATTR_SYSCALL_OFFSETS
	.align		4
        /*05b0*/ 	.byte	0x04, 0x46
        /*05b2*/ 	.short	(.L_603 - .L_602)


	//   ....[0]....
.L_602:
        /*05b4*/ 	.word	0x00001610


	//   ....[1]....
        /*05b8*/ 	.word	0x0000bfd0


	//   ....[2]....
        /*05bc*/ 	.word	0x0000c110


	//   ....[3]....
        /*05c0*/ 	.word	0x0000c250


	//   ....[4]....
        /*05c4*/ 	.word	0x0000c370


	//   ....[5]....
        /*05c8*/ 	.word	0x0000ce40


	//----- nvinfo : EIATTR_MBARRIER_INSTR_OFFSETS
	.align		4
.L_603:
        /*05cc*/ 	.byte	0x04, 0x39
        /*05ce*/ 	.short	(.L_605 - .L_604)


	//   ....[0]....
.L_604:
        /*05d0*/ 	.word	0x00000250
        /*05d4*/ 	.word	0x000000ff
        /*05d8*/ 	.word	0x00033400
        /*05dc*/ 	.short	0x0100
        /*05de*/ 	.byte	0x08
	.zero		1


	//   ....[1]....
        /*05e0*/ 	.word	0x00000260
        /*05e4*/ 	.word	0x000000ff
        /*05e8*/ 	.word	0x00033420
        /*05ec*/ 	.short	0x0100
        /*05ee*/ 	.byte	0x08
	.zero		1


	//   ....[2]....
        /*05f0*/ 	.word	0x00000350
        /*05f4*/ 	.word	0x000000ff
        /*05f8*/ 	.word	0x00033430
        /*05fc*/ 	.short	0x0100
        /*05fe*/ 	.byte	0x08
	.zero		1


	//   ....[3]....
        /*0600*/ 	.word	0x00000360
        /*0604*/ 	.word	0x000000ff
        /*0608*/ 	.word	0x00033440
        /*060c*/ 	.short	0x0100
        /*060e*/ 	.byte	0x08
	.zero		1


	//   ....[4]....
        /*0610*/ 	.word	0x00000370
        /*0614*/ 	.word	0x000000ff
        /*0618*/ 	.word	0x00033438
        /*061c*/ 	.short	0x0100
        /*061e*/ 	.byte	0x08
	.zero		1


	//   ....[5]....
        /*0620*/ 	.word	0x00000380
        /*0624*/ 	.word	0x000000ff
        /*0628*/ 	.word	0x00033448
        /*062c*/ 	.short	0x0100
        /*062e*/ 	.byte	0x08
	.zero		1


	//   ....[6]....
        /*0630*/ 	.word	0x000004b0
        /*0634*/ 	.word	0x000000ff
        /*0638*/ 	.word	0x00033450
        /*063c*/ 	.short	0x0100
        /*063e*/ 	.byte	0x08
	.zero		1


	//   ....[7]....
        /*0640*/ 	.word	0x000004c0
        /*0644*/ 	.word	0x000000ff
        /*0648*/ 	.word	0x00033460
        /*064c*/ 	.short	0x0100
        /*064e*/ 	.byte	0x08
	.zero		1


	//   ....[8]....
        /*0650*/ 	.word	0x000004d0
        /*0654*/ 	.word	0x000000ff
        /*0658*/ 	.word	0x00033458
        /*065c*/ 	.short	0x0100
        /*065e*/ 	.byte	0x08
	.zero		1


	//   ....[9]....
        /*0660*/ 	.word	0x000004e0
        /*0664*/ 	.word	0x000000ff
        /*0668*/ 	.word	0x00033468
        /*066c*/ 	.short	0x0100
        /*066e*/ 	.byte	0x08
	.zero		1


	//   ....[10]....
        /*0670*/ 	.word	0x000005d0
        /*0674*/ 	.word	0x000000ff
        /*0678*/ 	.word	0x00033470
        /*067c*/ 	.short	0x0100
        /*067e*/ 	.byte	0x06
	.zero		1


	//   ....[11]....
        /*0680*/ 	.word	0x000005e0
        /*0684*/ 	.word	0x000000ff
        /*0688*/ 	.word	0x00033480
        /*068c*/ 	.short	0x0100
        /*068e*/ 	.byte	0x06
	.zero		1


	//   ....[12]....
        /*0690*/ 	.word	0x000005f0
        /*0694*/ 	.word	0x000000ff
        /*0698*/ 	.word	0x00033478
        /*069c*/ 	.short	0x0100
        /*069e*/ 	.byte	0x06
	.zero		1


	//   ....[13]....
        /*06a0*/ 	.word	0x00000600
        /*06a4*/ 	.word	0x000000ff
        /*06a8*/ 	.word	0x00033488
        /*06ac*/ 	.short	0x0100
        /*06ae*/ 	.byte	0x06
	.zero		1


	//   ....[14]....
        /*06b0*/ 	.word	0x00000730
        /*06b4*/ 	.word	0x000000ff
        /*06b8*/ 	.word	0x00033490
        /*06bc*/ 	.short	0x0100
        /*06be*/ 	.byte	0x08
	.zero		1


	//   ....[15]....
        /*06c0*/ 	.word	0x00000740
        /*06c4*/ 	.word	0x000000ff
        /*06c8*/ 	.word	0x000334a0
        /*06cc*/ 	.short	0x0100
        /*06ce*/ 	.byte	0x08
	.zero		1


	//   ....[16]....
        /*06d0*/ 	.word	0x00000750
        /*06d4*/ 	.word	0x000000ff
        /*06d8*/ 	.word	0x00033498
        /*06dc*/ 	.short	0x0100
        /*06de*/ 	.byte	0x08
	.zero		1


	//   ....[17]....
        /*06e0*/ 	.word	0x00000760
        /*06e4*/ 	.word	0x000000ff
        /*06e8*/ 	.word	0x000334a8
        /*06ec*/ 	.short	0x0100
        /*06ee*/ 	.byte	0x08
	.zero		1


	//   ....[18]....
        /*06f0*/ 	.word	0x00000890
        /*06f4*/ 	.word	0x000000ff
        /*06f8*/ 	.word	0x000334b0
        /*06fc*/ 	.short	0x0100
        /*06fe*/ 	.byte	0x08
	.zero		1


	//   ....[19]....
        /*0700*/ 	.word	0x000008a0
        /*0704*/ 	.word	0x000000ff
        /*0708*/ 	.word	0x000334c0
        /*070c*/ 	.short	0x0100
        /*070e*/ 	.byte	0x08
	.zero		1


	//   ....[20]....
        /*0710*/ 	.word	0x000008b0
        /*0714*/ 	.word	0x000000ff
        /*0718*/ 	.word	0x000334b8
        /*071c*/ 	.short	0x0100
        /*071e*/ 	.byte	0x08
	.zero		1


	//   ....[21]....
        /*0720*/ 	.word	0x000008c0
        /*0724*/ 	.word	0x000000ff
        /*0728*/ 	.word	0x000334c8
        /*072c*/ 	.short	0x0100
        /*072e*/ 	.byte	0x08
	.zero		1


	//   ....[22]....
        /*0730*/ 	.word	0x00001640
        /*0734*/ 	.word	0x000000ff
        /*0738*/ 	.word	0x00033400
        /*073c*/ 	.short	0x010a
        /*073e*/ 	.byte	0x28
	.zero		1


	//   ....[23]....
        /*0740*/ 	.word	0x000016a0
        /*0744*/ 	.word	0x000000ff
        /*0748*/ 	.word	0x00033430
        /*074c*/ 	.short	0x010a
        /*074e*/ 	.byte	0x28
	.zero		1


	//   ....[24]....
        /*0750*/ 	.word	0x00001720
        /*0754*/ 	.word	0x000000ff
        /*0758*/ 	.word	0x00033430
        /*075c*/ 	.short	0x010a
        /*075e*/ 	.byte	0x28
	.zero		1


	//   ....[25]....
        /*0760*/ 	.word	0x00003cd0
        /*0764*/ 	.word	0x00000015
        /*0768*/ 	.word	0x00000000
        /*076c*/ 	.short	0x0101
        /*076e*/ 	.byte	0x3f
	.zero		1


	//   ....[26]....
        /*0770*/ 	.word	0x00004e10
        /*0774*/ 	.word	0x000000ff
        /*0778*/ 	.word	0x00033430
        /*077c*/ 	.short	0x010a
        /*077e*/ 	.byte	0x04
	.zero		1


	//   ....[27]....
        /*0780*/ 	.word	0x00004e50
        /*0784*/ 	.word	0x000000ff
        /*0788*/ 	.word	0x00033430
        /*078c*/ 	.short	0x010a
        /*078e*/ 	.byte	0x04
	.zero		1


	//   ....[28]....
        /*0790*/ 	.word	0x00005b00
        /*0794*/ 	.word	0x000000ff
        /*0798*/ 	.word	0x00033450
        /*079c*/ 	.short	0x010a
        /*079e*/ 	.byte	0x04
	.zero		1


	//   ....[29]....
        /*07a0*/ 	.word	0x00005b40
        /*07a4*/ 	.word	0x000000ff
        /*07a8*/ 	.word	0x00033450
        /*07ac*/ 	.short	0x010a
        /*07ae*/ 	.byte	0x04
	.zero		1


	//   ....[30]....
        /*07b0*/ 	.word	0x00007220
        /*07b4*/ 	.word	0x00000007
        /*07b8*/ 	.word	0x00000000
        /*07bc*/ 	.short	0x0101
        /*07be*/ 	.byte	0x3f
	.zero		1


	//   ....[31]....
        /*07c0*/ 	.word	0x00007400
        /*07c4*/ 	.word	0x000000ff
        /*07c8*/ 	.word	0x00000000
        /*07cc*/ 	.short	0x0101
        /*07ce*/ 	.byte	0x04
	.zero		1


	//   ....[32]....
        /*07d0*/ 	.word	0x00007c80
        /*07d4*/ 	.word	0x000000ff
        /*07d8*/ 	.word	0x00033450
        /*07dc*/ 	.short	0x010a
        /*07de*/ 	.byte	0x05
	.zero		1


	//   ....[33]....
        /*07e0*/ 	.word	0x00007cc0
        /*07e4*/ 	.word	0x000000ff
        /*07e8*/ 	.word	0x00033450
        /*07ec*/ 	.short	0x010a
        /*07ee*/ 	.byte	0x05
	.zero		1


	//   ....[34]....
        /*07f0*/ 	.word	0x000082d0
        /*07f4*/ 	.word	0x000000ff
        /*07f8*/ 	.word	0x00000000
        /*07fc*/ 	.short	0x0101
        /*07fe*/ 	.byte	0x04
	.zero		1


	//   ....[35]....
        /*0800*/ 	.word	0x0000a150
        /*0804*/ 	.word	0x000000ff
        /*0808*/ 	.word	0x00000000
        /*080c*/ 	.short	0x0101
        /*080e*/ 	.byte	0x04
	.zero		1


	//   ....[36]....
        /*0810*/ 	.word	0x0000c840
        /*0814*/ 	.word	0x000000ff
        /*0818*/ 	.word	0x00033480
        /*081c*/ 	.short	0x010a
        /*081e*/ 	.byte	0x28
	.zero		1


	//   ....[37]....
        /*0820*/ 	.word	0x0000ca70
        /*0824*/ 	.word	0x000000ff
        /*0828*/ 	.word	0x00033440
        /*082c*/ 	.short	0x010a
        /*082e*/ 	.byte	0x28
	.zero		1


	//   ....[38]....
        /*0830*/ 	.word	0x0000d600
        /*0834*/ 	.word	0x000000ff
        /*0838*/ 	.word	0x00033400
        /*083c*/ 	.short	0x0107
        /*083e*/ 	.byte	0x28
	.zero		1


	//   ....[39]....
        /*0840*/ 	.word	0x0000d670
        /*0844*/ 	.word	0x000000ff
        /*0848*/ 	.word	0x00033400
        /*084c*/ 	.short	0x0101
        /*084e*/ 	.byte	0x28
	.zero		1


	//   ....[40]....
        /*0850*/ 	.word	0x0000d690
        /*0854*/ 	.word	0x000000ff
        /*0858*/ 	.word	0x00033420
        /*085c*/ 	.short	0x010a
        /*085e*/ 	.byte	0x28
	.zero		1


	//   ....[41]....
        /*0860*/ 	.word	0x0000d9a0
        /*0864*/ 	.word	0x00000006
        /*0868*/ 	.word	0x00033480
        /*086c*/ 	.short	0x010a
        /*086e*/ 	.byte	0x3f
	.zero		1


	//   ....[42]....
        /*0870*/ 	.word	0x0000ddc0
        /*0874*/ 	.word	0x00000006
        /*0878*/ 	.word	0x00033440
        /*087c*/ 	.short	0x010a
        /*087e*/ 	.byte	0x3f
	.zero		1


	//   ....[43]....
        /*0880*/ 	.word	0x0000e200
        /*0884*/ 	.word	0x00000003
        /*0888*/ 	.word	0x00033470
        /*088c*/ 	.short	0x010a
        /*088e*/ 	.byte	0x3f
	.zero		1


	//   ....[44]....
        /*0890*/ 	.word	0x0000e270
        /*0894*/ 	.word	0x00000003
        /*0898*/ 	.word	0x00033460
        /*089c*/ 	.short	0x010a
        /*089e*/ 	.byte	0x3f
	.zero		1


	//   ....[45]....
        /*08a0*/ 	.word	0x0000ed50
        /*08a4*/ 	.word	0x00000003
        /*08a8*/ 	.word	0x00033450
        /*08ac*/ 	.short	0x0101
        /*08ae*/ 	.byte	0x3f
	.zero		1


	//   ....[46]....
        /*08b0*/ 	.word	0x0000edd0
        /*08b4*/ 	.word	0x00000003
        /*08b8*/ 	.word	0x00000000
        /*08bc*/ 	.short	0x0101
        /*08be*/ 	.byte	0x3f
	.zero		1


	//   ....[47]....
        /*08c0*/ 	.word	0x0000ef00
        /*08c4*/ 	.word	0x00000000
        /*08c8*/ 	.word	0x00033470
        /*08cc*/ 	.short	0x010a
        /*08ce*/ 	.byte	0x3f
	.zero		1


	//   ....[48]....
        /*08d0*/ 	.word	0x0000ef70
        /*08d4*/ 	.word	0x00000000
        /*08d8*/ 	.word	0x00033460
        /*08dc*/ 	.short	0x010a
        /*08de*/ 	.byte	0x3f
	.zero		1


	//   ....[49]....
        /*08e0*/ 	.word	0x0000fa50
        /*08e4*/ 	.word	0x00000000
        /*08e8*/ 	.word	0x00033450
        /*08ec*/ 	.short	0x0101
        /*08ee*/ 	.byte	0x3f
	.zero		1


	//   ....[50]....
        /*08f0*/ 	.word	0x0000fac0
        /*08f4*/ 	.word	0x00000002
        /*08f8*/ 	.word	0x00000000
        /*08fc*/ 	.short	0x0101
        /*08fe*/ 	.byte	0x3f
	.zero		1


	//   ....[51]....
        /*0900*/ 	.word	0x0000fb70
        /*0904*/ 	.word	0x00000006
        /*0908*/ 	.word	0x00033420
        /*090c*/ 	.short	0x010a
        /*090e*/ 	.byte	0x3f
	.zero		1


	//   ....[52]....
        /*0910*/ 	.word	0x0000fcb0
        /*0914*/ 	.word	0x00000007
        /*0918*/ 	.word	0x00000000
        /*091c*/ 	.short	0x010a
        /*091e*/ 	.byte	0x3f
	.zero		1


	//   ....[53]....
        /*0920*/ 	.word	0x0000fd20
        /*0924*/ 	.word	0x00000005
        /*0928*/ 	.word	0x00000000
        /*092c*/ 	.short	0x010a
        /*092e*/ 	.byte	0x3f
	.zero		1


	//   ....[54]....
        /*0930*/ 	.word	0x0000fd70
        /*0934*/ 	.word	0x00000005
        /*0938*/ 	.word	0x00033460
        /*093c*/ 	.short	0x010a
        /*093e*/ 	.byte	0x3f
	.zero		1


	//   ....[55]....
        /*0940*/ 	.word	0x0000fdc0
        /*0944*/ 	.word	0x00000003
        /*0948*/ 	.word	0x00033460
        /*094c*/ 	.short	0x010a
        /*094e*/ 	.byte	0x3f
	.zero		1


	//   ....[56]....
        /*0950*/ 	.word	0x0000fe00
        /*0954*/ 	.word	0x00000005
        /*0958*/ 	.word	0x00033480
        /*095c*/ 	.short	0x010a
        /*095e*/ 	.byte	0x3f
	.zero		1


	//   ....[57]....
        /*0960*/ 	.word	0x0000fe20
        /*0964*/ 	.word	0x00000003
        /*0968*/ 	.word	0x00033480
        /*096c*/ 	.short	0x010a
        /*096e*/ 	.byte	0x3f
	.zero		1


	//   ....[58]....
        /*0970*/ 	.word	0x0000fe90
        /*0974*/ 	.word	0x00000000
        /*0978*/ 	.word	0x00033400
        /*097c*/ 	.short	0x010a
        /*097e*/ 	.byte	0x3f
	.zero		1


	//   ....[59]....
        /*0980*/ 	.word	0x0000fef0
        /*0984*/ 	.word	0x00000000
        /*0988*/ 	.word	0x00033430
        /*098c*/ 	.short	0x010a
        /*098e*/ 	.byte	0x3f
	.zero		1


	//   ....[60]....
        /*0990*/ 	.word	0x0000ff50
        /*0994*/ 	.word	0x0000000e
        /*0998*/ 	.word	0x00033430
        /*099c*/ 	.short	0x010a
        /*099e*/ 	.byte	0x3f
	.zero		1


	//   ....[61]....
        /*09a0*/ 	.word	0x0000ffb0
        /*09a4*/ 	.word	0x0000000c
        /*09a8*/ 	.word	0x00033450
        /*09ac*/ 	.short	0x010a
        /*09ae*/ 	.byte	0x3f
	.zero		1


	//   ....[62]....
        /*09b0*/ 	.word	0x00010010
        /*09b4*/ 	.word	0x00000005
        /*09b8*/ 	.word	0x00033450
        /*09bc*/ 	.short	0x010a
        /*09be*/ 	.byte	0x3f
	.zero		1


	//   ....[63]....
        /*09c0*/ 	.word	0x00010170
        /*09c4*/ 	.word	0x00000003
        /*09c8*/ 	.word	0x00033480
        /*09cc*/ 	.short	0x010a
        /*09ce*/ 	.byte	0x3f
	.zero		1


	//   ....[64]....
        /*09d0*/ 	.word	0x000101d0
        /*09d4*/ 	.word	0x00000003
        /*09d8*/ 	.word	0x00033440
        /*09dc*/ 	.short	0x010a
        /*09de*/ 	.byte	0x3f
	.zero		1


	//   ....[65]....
        /*09e0*/ 	.word	0x000107e0
        /*09e4*/ 	.word	0x00000003
        /*09e8*/ 	.word	0x00033420
        /*09ec*/ 	.short	0x010a
        /*09ee*/ 	.byte	0x3f
	.zero		1


	//   ....[66]....
        /*09f0*/ 	.word	0x00010830
        /*09f4*/ 	.word	0x00000006
        /*09f8*/ 	.word	0x00033480
        /*09fc*/ 	.short	0x010a
        /*09fe*/ 	.byte	0x3f
	.zero		1


	//   ....[67]....
        /*0a00*/ 	.word	0x00010880
        /*0a04*/ 	.word	0x00000006
        /*0a08*/ 	.word	0x00033440
        /*0a0c*/ 	.short	0x010a
        /*0a0e*/ 	.byte	0x3f
	.zero		1


	//   ....[68]....
        /*0a10*/ 	.word	0x000108d0
        /*0a14*/ 	.word	0x00000003
        /*0a18*/ 	.word	0x00033470
        /*0a1c*/ 	.short	0x010a
        /*0a1e*/ 	.byte	0x3f
	.zero		1


	//   ....[69]....
        /*0a20*/ 	.word	0x00010920
        /*0a24*/ 	.word	0x00000003
        /*0a28*/ 	.word	0x00033460
        /*0a2c*/ 	.short	0x010a
        /*0a2e*/ 	.byte	0x3f
	.zero		1


	//   ....[70]....
        /*0a30*/ 	.word	0x00010970
        /*0a34*/ 	.word	0x00000000
        /*0a38*/ 	.word	0x00033470
        /*0a3c*/ 	.short	0x010a
        /*0a3e*/ 	.byte	0x3f
	.zero		1


	//   ....[71]....
        /*0a40*/ 	.word	0x000109c0
        /*0a44*/ 	.word	0x00000000
        /*0a48*/ 	.word	0x00033460
        /*0a4c*/ 	.short	0x010a
        /*0a4e*/ 	.byte	0x3f
	.zero		1


	//   ....[72]....
        /*0a50*/ 	.word	0x00010a10
        /*0a54*/ 	.word	0x00000006
        /*0a58*/ 	.word	0x00033420
        /*0a5c*/ 	.short	0x010a
        /*0a5e*/ 	.byte	0x3f
	.zero		1


	//   ....[73]....
        /*0a60*/ 	.word	0x00010a60
        /*0a64*/ 	.word	0x00000007
        /*0a68*/ 	.word	0x00000000
        /*0a6c*/ 	.short	0x010a
        /*0a6e*/ 	.byte	0x3f
	.zero		1


	//   ....[74]....
        /*0a70*/ 	.word	0x00010ab0
        /*0a74*/ 	.word	0x00000005
        /*0a78*/ 	.word	0x00000000
        /*0a7c*/ 	.short	0x010a
        /*0a7e*/ 	.byte	0x3f
	.zero		1


	//   ....[75]....
        /*0a80*/ 	.word	0x00010b00
        /*0a84*/ 	.word	0x00000005
        /*0a88*/ 	.word	0x00033460
        /*0a8c*/ 	.short	0x010a
        /*0a8e*/ 	.byte	0x3f
	.zero		1


	//   ....[76]....
        /*0a90*/ 	.word	0x00010b50
        /*0a94*/ 	.word	0x00000003
        /*0a98*/ 	.word	0x00033460
        /*0a9c*/ 	.short	0x010a
        /*0a9e*/ 	.byte	0x3f
	.zero		1


	//   ....[77]....
        /*0aa0*/ 	.word	0x00010ba0
        /*0aa4*/ 	.word	0x00000005
        /*0aa8*/ 	.word	0x00033480
        /*0aac*/ 	.short	0x010a
        /*0aae*/ 	.byte	0x3f
	.zero		1


	//----- nvinfo : EIATTR_NUM_MBARRIERS
	.align		4
.L_605:
        /*0ab0*/ 	.byte	0x03, 0x38
        /*0ab2*/ 	.short	0x0016


	//----- nvinfo : EIATTR_EXIT_INSTR_OFFSETS
	.align		4
        /*0ab4*/ 	.byte	0x04, 0x1c
        /*0ab6*/ 	.short	(.L_607 - .L_606)


	//   ....[0]....
.L_606:
        /*0ab8*/ 	.word	0x0000fe70


	//----- nvinfo : EIATTR_MAX_THREADS
	.align		4
.L_607:
        /*0abc*/ 	.byte	0x04, 0x05
        /*0abe*/ 	.short	(.L_609 - .L_608)
.L_608:
        /*0ac0*/ 	.word	0x00000180
        /*0ac4*/ 	.word	0x00000001
        /*0ac8*/ 	.word	0x00000001


	//----- nvinfo : EIATTR_CRS_STACK_SIZE
	.align		4
.L_609:
        /*0acc*/ 	.byte	0x04, 0x1e
        /*0ace*/ 	.short	(.L_611 - .L_610)
.L_610:
        /*0ad0*/ 	.word	0x00000000


	//----- nvinfo : EIATTR_CBANK_PARAM_SIZE
	.align		4
.L_611:
        /*0ad4*/ 	.byte	0x03, 0x19
        /*0ad6*/ 	.short	0x0a70


	//----- nvinfo : EIATTR_PARAM_CBANK
	.align		4
        /*0ad8*/ 	.byte	0x04, 0x0a
        /*0ada*/ 	.short	(.L_613 - .L_612)
	.align		4
.L_612:
        /*0adc*/ 	.word	index@(.nv.constant0._ZN7cutlass13device_kernelIN5flash11enable_sm90INS1_16FlashAttnFwdSm90INS1_25CollectiveMainloopFwdSm90ILi2EN4cute5tupleIJNS5_1CILi1EEES8_S8_EEENS6_IJNS7_ILi128EEENS7_ILi160EEENS7_ILi192EEEEEELi192ENS_12float_e4m3_tEfNS_4arch4Sm90ELb0ELb0ELb0ELb0ELb0ELb0ELb0ELb1ELb1ELb1ELb1ELb0EEENS1_21CollectiveEpilogueFwdINS6_IJSA_SC_SB_EEES9_NS_10bfloat16_tESG_Li256ELb0ELb1ELb1ELb1EEENS1_19SingleTileSchedulerILb0ELb1ELb1ELi128EEEEEEEEEvNT_6ParamsE)
        /*0ae0*/ 	.short	0x0210
        /*0ae2*/ 	.short	0x0a70


	//----- nvinfo : EIATTR_SW_WAR
	.align		4
.L_613:
        /*0ae4*/ 	.byte	0x04, 0x36
        /*0ae6*/ 	.short	(.L_615 - .L_614)
.L_614:
        /*0ae8*/ 	.word	0x00000008
.L_615:


//--------------------- .nv.info._ZN7cutlass13device_kernelIN5flash11enable_sm90INS1_16FlashAttnFwdSm90INS1_25CollectiveMainloopFwdSm90ILi2EN4cute5tupleIJNS5_1CILi1EEES8_S8_EEENS6_IJNS7_ILi128EEENS7_ILi160EEENS7_ILi192EEEEEELi192ENS_12float_e4m3_tEfNS_4arch4Sm90ELb0ELb0ELb0ELb1ELb0ELb0ELb0ELb1ELb1ELb1ELb1ELb0EEENS1_21CollectiveEpilogueFwdINS6_IJSA_SC_SB_EEES9_NS_10bfloat16_tESG_Li256ELb1ELb1ELb1ELb1EEENS1_36VarlenDynamicPersistentTileSchedulerILi128ELi160ELi256ELi128ELb1ELb1ELb1ELb0ELb1ELb1EEEEEEEEEvNT_6ParamsE --------------------------
	.section	.nv.info._ZN7cutlass13device_kernelIN5flash11enable_sm90INS1_16FlashAttnFwdSm90INS1_25CollectiveMainloopFwdSm90ILi2EN4cute5tupleIJNS5_1CILi1EEES8_S8_EEENS6_IJNS7_ILi128EEENS7_ILi160EEENS7_ILi192EEEEEELi192ENS_12float_e4m3_tEfNS_4arch4Sm90ELb0ELb0ELb0ELb1ELb0ELb0ELb0ELb1ELb1ELb1ELb1ELb0EEENS1_21CollectiveEpilogueFwdINS6_IJSA_SC_SB_EEES9_NS_10bfloat16_tESG_Li256ELb1ELb1ELb1ELb1EEENS1_36VarlenDynamicPersistentTileSchedulerILi128ELi160ELi256ELi128ELb1ELb1ELb1ELb0ELb1ELb1EEEEEEEEEvNT_6ParamsE,"",@"SHT_CUDA_INFO"
	.sectionflags	@""
	.align	4


	//----- nvinfo : EIATTR_CUDA_API_VERSION
	.align		4
        /*0000*/ 	.byte	0x04, 0x37
        /*0002*/ 	.short	(.L_617 - .L_616)
.L_616:
        /*0004*/ 	.word	0x00000082


	//----- nvinfo : EIATTR_KPARAM_INFO
	.align		4
.L_617:
        /*0008*/ 	.byte	0x04, 0x17
        /*000a*/ 	.short	(.L_619 - .L_618)
.L_618:
        /*000c*/ 	.word	0x00000000
        /*0010*/ 	.short	0x0000
        /*0012*/ 	.short	0x0070
        /*0014*/ 	.byte	0x00, 0xf0, 0x01, 0x2a


	//----- nvinfo : EIATTR_SPARSE_MMA_MASK
	.align		4
.L_619:
        /*0018*/ 	.byte	0x03, 0x50
        /*001a*/ 	.short	0x0000


	//----- nvinfo : EIATTR_MAXREG_COUNT
	.align		4
        /*001c*/ 	.byte	0x03, 0x1b
        /*001e*/ 	.short	0x00a8


	//----- nvinfo : EIATTR_NUM_BARRIERS
	.align		4
        /*0020*/ 	.byte	0x02, 0x4c
        /*0022*/ 	.byte	0x10
	.zero		1


	//----- nvinfo : EIATTR_EXTERNS
	.align		4
        /*0024*/ 	.byte	0x04, 0x0f
        /*0026*/ 	.short	(.L_621 - .L_620)


	//   ....[0]....
	.align		4
.L_620:
        /*0028*/ 	.word	index@(__assertfail)


	//----- nvinfo : EIATTR_ANNOTATIONS
	.align		4
.L_621:
        /*002c*/ 	.byte	0x04, 0x55
        /*002e*/ 	.short	(.L_623 - .L_622)


	//   ....[0]....
.L_622:
        /* <DEDUP_REMOVED lines=49> */


	//----- nvinfo : EIATTR_MERCURY_ISA_VERSION
	.align		4
.L_623:
        /*0330*/ 	.byte	0x03, 0x5f
        /*0332*/ 	.short	0x0101


	//----- nvinfo : EIATTR_UNUSED_LOAD_BYTE_OFFSET
	.align		4
        /*0334*/ 	.byte	0x04, 0x44
        /*0336*/ 	.short	(.L_625 - .L_624)


	//   ....[0]....
.L_624:
        /*0338*/ 	.word	0x00000a40
        /*033c*/ 	.word	0x0000fff0


	//   ....[1]....
        /*0340*/ 	.word	0x00009440
        /*0344*/ 	.word	0x0000fff0


	//----- nvinfo : EIATTR_INT_WARP_WIDE_INSTR_OFFSETS
	.align		4
.L_625:
        /*0348*/ 	.byte	0x04, 0x31
        /*034a*/ 	.short	(.L_627 - .L_626)


	//   ....[0]....
.L_626:
        /*034c*/ 	.word	0x00000130


	//   ....[1]....
        /*0350*/ 	.word	0x00000170


	//   ....[2]....
        /*0354*/ 	.word	0x000001e0


	//   ....[3]....
        /*0358*/ 	.word	0x0000fb40


	//   ....[4]....
        /*035c*/ 	.word	0x0000fbd0


	//   ....[5]....
        /*0360*/ 	.word	0x00012dd0


	//   ....[6]....
        /*0364*/ 	.word	0x00012e60


	//----- nvinfo : EIATTR_COOP_GROUP_MASK_REGIDS
	.align		4
.L_627:
        /*0368*/ 	.byte	0x04, 0x29
        /*036a*/ 	.short	(.L_629 - .L_628)


	//   ....[0]....
.L_628:
        /*036c*/ 	.word	0xffffffff


	//   ....[1]....
        /*0370*/ 	.word	0xffffffff


	//   ....[2]....
        /*0374*/ 	.word	0xffffffff


	//   ....[3]....
        /*0378*/ 	.word	0xffffffff


	//   ....[4]....
        /*037c*/ 	.word	0xffffffff


	//   ....[5]....
        /*0380*/ 	.word	0xffffffff


	//   ....[6]....
        /*0384*/ 	.word	0xffffffff


	//   ....[7]....
        /*0388*/ 	.word	0xffffffff


	//   ....[8]....
        /*038c*/ 	.word	0xffffffff


	//   ....[9]....
        /*0390*/ 	.word	0xffffffff


	//   ....[10]....
        /*0394*/ 	.word	0xffffffff


	//   ....[11]....
        /*0398*/ 	.word	0xffffffff


	//   ....[12]....
        /*039c*/ 	.word	0xffffffff


	//   ....[13]....
        /*03a0*/ 	.word	0xffffffff


	//   ....[14]....
        /*03a4*/ 	.word	0xffffffff


	//   ....[15]....
        /*03a8*/ 	.word	0xffffffff


	//   ....[16]....
        /*03ac*/ 	.word	0xffffffff


	//   ....[17]....
        /*03b0*/ 	.word	0xffffffff


	//   ....[18]....
        /*03b4*/ 	.word	0xffffffff


	//   ....[19]....
        /*03b8*/ 	.word	0xffffffff


	//   ....[20]....
        /*03bc*/ 	.word	0xffffffff


	//   ....[21]....
        /*03c0*/ 	.word	0xffffffff


	//   ....[22]....
        /*03c4*/ 	.word	0xffffffff


	//   ....[23]....
        /*03c8*/ 	.word	0xffffffff


	//   ....[24]....
        /*03cc*/ 	.word	0xffffffff


	//   ....[25]....
        /*03d0*/ 	.word	0xffffffff


	//   ....[26]....
        /*03d4*/ 	.word	0xffffffff


	//   ....[27]....
        /*03d8*/ 	.word	0xffffffff


	//   ....[28]....
        /*03dc*/ 	.word	0xffffffff


	//   ....[29]....
        /*03e0*/ 	.word	0xffffffff


	//   ....[30]....
        /*03e4*/ 	.word	0xffffffff


	//   ....[31]....
        /*03e8*/ 	.word	0xffffffff


	//   ....[32]....
        /*03ec*/ 	.word	0xffffffff


	//   ....[33]....
        /*03f0*/ 	.word	0xffffffff


	//   ....[34]....
        /*03f4*/ 	.word	0xffffffff


	//   ....[35]....
        /*03f8*/ 	.word	0xffffffff


	//   ....[36]....
        /*03fc*/ 	.word	0xffffffff


	//   ....[37]....
        /*0400*/ 	.word	0xffffffff


	//   ....[38]....
        /*0404*/ 	.word	0xffffffff


	//   ....[39]....
        /*0408*/ 	.word	0xffffffff


	//   ....[40]....
        /*040c*/ 	.word	0xffffffff


	//   ....[41]....
        /*0410*/ 	.word	0xffffffff


	//   ....[42]....
        /*0414*/ 	.word	0xffffffff


	//   ....[43]....
        /*0418*/ 	.word	0xffffffff


	//   ....[44]....
        /*041c*/ 	.word	0xffffffff


	//   ....[45]....
        /*0420*/ 	.word	0xffffffff


	//   ....[46]....
        /*0424*/ 	.word	0xffffffff


	//   ....[47]....
        /*0428*/ 	.word	0xffffffff


	//   ....[48]....
        /*042c*/ 	.word	0xffffffff


	//   ....[49]....
        /*0430*/ 	.word	0xffffffff


	//   ....[50]....
        /*0434*/ 	.word	0xffffffff


	//   ....[51]....
        /*0438*/ 	.word	0xffffffff


	//   ....[52]....
        /*043c*/ 	.word	0xffffffff


	//   ....[53]....
        /*0440*/ 	.word	0xffffffff


	//   ....[54]....
        /*0444*/ 	.word	0xffffffff


	//   ....[55]....
        /*0448*/ 	.word	0xffffffff


	//   ....[56]....
        /*044c*/ 	.word	0xffffffff


	//   ....[57]....
        /*0450*/ 	.word	0xffffffff


	//   ....[58]....
        /*0454*/ 	.word	0xffffffff


	//   ....[59]....
        /*0458*/ 	.word	0xffffffff


	//   ....[60]....
        /*045c*/ 	.word	0xffffffff


	//   ....[61]....
        /*0460*/ 	.word	0xffffffff


	//   ....[62]....
        /*0464*/ 	.word	0xffffffff


	//   ....[63]....
        /*0468*/ 	.word	0xffffffff


	//   ....[64]....
        /*046c*/ 	.word	0xffffffff


	//   ....[65]....
        /*0470*/ 	.word	0xffffffff


	//   ....[66]....
        /*0474*/ 	.word	0xffffffff


	//   ....[67]....
        /*0478*/ 	.word	0xffffffff


	//   ....[68]....
        /*047c*/ 	.word	0xffffffff


	//   ....[69]....
        /*0480*/ 	.word	0xffffffff


	//   ....[70]....
        /*0484*/ 	.word	0xffffffff


	//   ....[71]....
        /*0488*/ 	.word	0xffffffff


	//   ....[72]....
        /*048c*/ 	.word	0xffffffff


	//   ....[73]....
        /*0490*/ 	.word	0xffffffff


	//   ....[74]....
        /*0494*/ 	.word	0xffffffff


	//   ....[75]....
        /*0498*/ 	.word	0xffffffff


	//   ....[76]....
        /*049c*/ 	.word	0xffffffff


	//   ....[77]....
        /*04a0*/ 	.word	0xffffffff


	//   ....[78]....
        /*04a4*/ 	.word	0xffffffff


	//   ....[79]....
        /*04a8*/ 	.word	0xffffffff


	//   ....[80]....
        /*04ac*/ 	.word	0xffffffff


	//   ....[81]....
        /*04b0*/ 	.word	0xffffffff


	//   ....[82]....
        /*04b4*/ 	.word	0xffffffff


	//   ....[83]....
        /*04b8*/ 	.word	0xffffffff


	//   ....[84]....
        /*04bc*/ 	.word	0xffffffff


	//   ....[85]....
        /*04c0*/ 	.word	0xffffffff


	//   ....[86]....
        /*04c4*/ 	.word	0xffffffff


	//   ....[87]....
        /*04c8*/ 	.word	0xffffffff


	//   ....[88]....
        /*04cc*/ 	.word	0xffffffff


	//   ....[89]....
        /*04d0*/ 	.word	0xffffffff


	//   ....[90]....
        /*04d4*/ 	.word	0xffffffff


	//   ....[91]....
        /*04d8*/ 	.word	0xffffffff


	//   ....[92]....
        /*04dc*/ 	.word	0xffffffff


	//   ....[93]....
        /*04e0*/ 	.word	0xffffffff


	//   ....[94]....
        /*04e4*/ 	.word	0xffffffff


	//   ....[95]....
        /*04e8*/ 	.word	0xffffffff


	//   ....[96]....
        /*04ec*/ 	.word	0xffffffff


	//   ....[97]....
        /*04f0*/ 	.word	0xffffffff


	//   ....[98]....
        /*04f4*/ 	.word	0xffffffff


	//   ....[99]....
        /*04f8*/ 	.word	0xffffffff


	//   ....[100]....
        /*04fc*/ 	.word	0xffffffff


	//   ....[101]....
        /*0500*/ 	.word	0xffffffff


	//   ....[102]....
        /*0504*/ 	.word	0xffffffff


	//   ....[103]....
        /*0508*/ 	.word	0xffffffff


	//   ....[104]....
        /*050c*/ 	.word	0xffffffff


	//   ....[105]....
        /*0510*/ 	.word	0xffffffff


	//   ....[106]....
        /*0514*/ 	.word	0xffffffff


	//   ....[107]....
        /*0518*/ 	.word	0xffffffff


	//   ....[108]....
        /*051c*/ 	.word	0xffffffff


	//   ....[109]....
        /*0520*/ 	.word	0xffffffff


	//   ....[110]....
        /*0524*/ 	.word	0xffffffff


	//   ....[111]....
        /*0528*/ 	.word	0xffffffff


	//   ....[112]....
        /*052c*/ 	.word	0xffffffff


	//   ....[113]....
        /*0530*/ 	.word	0xffffffff


	//   ....[114]....
        /*0534*/ 	.word	0xffffffff


	//   ....[115]....
        /*0538*/ 	.word	0xffffffff


	//   ....[116]....
        /*053c*/ 	.word	0xffffffff


	//   ....[117]....
        /*0540*/ 	.word	0xffffffff


	//   ....[118]....
        /*0544*/ 	.word	0xffffffff


	//   ....[119]....
        /*0548*/ 	.word	0xffffffff


	//   ....[120]....
        /*054c*/ 	.word	0xffffffff


	//   ....[121]....
        /*0550*/ 	.word	0xffffffff


	//   ....[122]....
        /*0554*/ 	.word	0xffffffff


	//   ....[123]....
        /*0558*/ 	.word	0xffffffff


	//   ....[124]....
        /*055c*/ 	.word	0xffffffff


	//   ....[125]....
        /*0560*/ 	.word	0xffffffff


	//   ....[126]....
        /*0564*/ 	.word	0xffffffff


	//   ....[127]....
        /*0568*/ 	.word	0xffffffff


	//   ....[128]....
        /*056c*/ 	.word	0xffffffff


	//   ....[129]....
        /*0570*/ 	.word	0xffffffff


	//   ....[130]....
        /*0574*/ 	.word	0xffffffff


	//   ....[131]....
        /*0578*/ 	.word	0xffffffff


	//   ....[132]....
        /*057c*/ 	.word	0xffffffff


	//   ....[133]....
        /*0580*/ 	.word	0xffffffff


	//   ....[134]....
        /*0584*/ 	.word	0xffffffff


	//   ....[135]....
        /*0588*/ 	.word	0xffffffff


	//   ....[136]....
        /*058c*/ 	.word	0xffffffff


	//   ....[137]....
        /*0590*/ 	.word	0xffffffff


	//   ....[138]....
        /*0594*/ 	.word	0xffffffff


	//   ....[139]....
        /*0598*/ 	.word	0xffffffff


	//   ....[140]....
        /*059c*/ 	.word	0xffffffff


	//   ....[141]....
        /*05a0*/ 	.word	0xffffffff


	//   ....[142]....
        /*05a4*/ 	.word	0xffffffff


	//   ....[143]....
        /*05a8*/ 	.word	0xffffffff


	//   ....[144]....
        /*05ac*/ 	.word	0xffffffff


	//   ....[145]....
        /*05b0*/ 	.word	0xffffffff


	//   ....[146]....
        /*05b4*/ 	.word	0xffffffff


	//   ....[147]....
        /*05b8*/ 	.word	0xffffffff


	//   ....[148]....
        /*05bc*/ 	.word	0xffffffff


	//   ....[149]....
        /*05c0*/ 	.word	0xffffffff


	//   ....[150]....
        /*05c4*/ 	.word	0xffffffff


	//   ....[151]....
        /*05c8*/ 	.word	0xffffffff


	//   ....[152]....
        /*05cc*/ 	.word	0xffffffff


	//   ....[153]....
        /*05d0*/ 	.word	0xffffffff


	//   ....[154]....
        /*05d4*/ 	.word	0xffffffff


	//   ....[155]....
        /*05d8*/ 	.word	0xffffffff


	//   ....[156]....
        /*05dc*/ 	.word	0xffffffff


	//   ....[157]....
        /*05e0*/ 	.word	0xffffffff


	//   ....[158]....
        /*05e4*/ 	.word	0xffffffff


	//   ....[159]....
        /*05e8*/ 	.word	0xffffffff


	//   ....[160]....
        /*05ec*/ 	.word	0xffffffff


	//   ....[161]....
        /*05f0*/ 	.word	0xffffffff


	//   ....[162]....
        /*05f4*/ 	.word	0xffffffff


	//   ....[163]....
        /*05f8*/ 	.word	0xffffffff


	//   ....[164]....
        /*05fc*/ 	.word	0xffffffff


	//   ....[165]....
        /*0600*/ 	.word	0xffffffff


	//   ....[166]....
        /*0604*/ 	.word	0xffffffff


	//   ....[167]....
        /*0608*/ 	.word	0xffffffff


	//   ....[168]....
        /*060c*/ 	.word	0xffffffff


	//   ....[169]....
        /*0610*/ 	.word	0xffffffff


	//   ....[170]....
        /*0614*/ 	.word	0xffffffff


	//   ....[171]....
        /*0618*/ 	.word	0xffffffff


	//   ....[172]....
        /*061c*/ 	.word	0xffffffff


	//   ....[173]....
        /*0620*/ 	.word	0xffffffff


	//   ....[174]....
        /*0624*/ 	.word	0xffffffff


	//   ....[175]....
        /*0628*/ 	.word	0xffffffff


	//   ....[176]....
        /*062c*/ 	.word	0xffffffff


	//   ....[177]....
        /*0630*/ 	.word	0xffffffff


	//   ....[178]....
        /*0634*/ 	.word	0xffffffff


	//   ....[179]....
        /*0638*/ 	.word	0xffffffff


	//   ....[180]....
        /*063c*/ 	.word	0xffffffff


	//   ....[181]....
        /*0640*/ 	.word	0xffffffff


	//   ....[182]....
        /*0644*/ 	.word	0xffffffff


	//   ....[183]....
        /*0648*/ 	.word	0xffffffff


	//   ....[184]....
        /*064c*/ 	.word	0xffffffff


	//   ....[185]....
        /*0650*/ 	.word	0x0500000f


	//   ....[186]....
        /*0654*/ 	.word	0x0500000f


	//   ....[187]....
        /*0658*/ 	.word	0x0500000f


	//   ....[188]....
        /*065c*/ 	.word	0x0500000f


	//   ....[189]....
        /*0660*/ 	.word	0x0500000f


	//   ....[190]....
        /*0664*/ 	.word	0x0500000f


	//   ....[191]....
        /*0668*/ 	.word	0x0500000f


	//   ....[192]....
        /*066c*/ 	.word	0x0500000f


	//   ....[193]....
        /*0670*/ 	.word	0x0500000f


	//   ....[194]....
        /*0674*/ 	.word	0x0500000f


	//----- nvinfo : EIATTR_COOP_GROUP_INSTR_OFFSETS
	.align		4
.L_629:
        /*0678*/ 	.byte	0x04, 0x28
        /*067a*/ 	.short	(.L_631 - .L_630)


	//   ....[0]....
.L_630:
        /*067c*/ 	.word	0x00000070


	//   ....[1]....
        /*0680*/ 	.word	0x00000140


	//   ....[2]....
        /*0684*/ 	.word	0x00000190


	//   ....[3]....
        /*0688*/ 	.word	0x000003c0


	//   ....[4]....
        /*068c*/ 	.word	0x00000520


	//   ....[5]....
        /*0690*/ 	.word	0x00000640


	//   ....[6]....
        /*0694*/ 	.word	0x000007a0


	//   ....[7]....
        /*0698*/ 	.word	0x00001e60


	//   ....[8]....
        /*069c*/ 	.word	0x000038d0


	//   ....[9]....
        /*06a0*/ 	.word	0x000039d0


	//   ....[10]....
        /*06a4*/ 	.word	0x00004030


	//   ....[11]....
        /*06a8*/ 	.word	0x000040a0


	//   ....[12]....
        /*06ac*/ 	.word	0x00006b70


	//   ....[13]....
        /*06b0*/ 	.word	0x00006b80


	//   ....[14]....
        /*06b4*/ 	.word	0x00006bb0


	//   ....[15]....
        /*06b8*/ 	.word	0x00006bc0


	//   ....[16]....
        /*06bc*/ 	.word	0x00008a80


	//   ....[17]....
        /*06c0*/ 	.word	0x00008ae0


	//   ....[18]....
        /*06c4*/ 	.word	0x00008b00


	//   ....[19]....
        /*06c8*/ 	.word	0x00008b20


	//   ....[20]....
        /*06cc*/ 	.word	0x00009f60


	//   ....[21]....
        /*06d0*/ 	.word	0x00009f90


	//   ....[22]....
        /*06d4*/ 	.word	0x00009fd0


	//   ....[23]....
        /*06d8*/ 	.word	0x0000a010


	//   ....[24]....
        /*06dc*/ 	.word	0x0000a030


	//   ....[25]....
        /*06e0*/ 	.word	0x0000a050


	//   ....[26]....
        /*06e4*/ 	.word	0x0000a070


	//   ....[27]....
        /*06e8*/ 	.word	0x0000a080


	//   ....[28]....
        /*06ec*/ 	.word	0x0000a090


	//   ....[29]....
        /*06f0*/ 	.word	0x0000a0a0


	//   ....[30]....
        /*06f4*/ 	.word	0x0000a0b0


	//   ....[31]....
        /*06f8*/ 	.word	0x0000a0d0


	//   ....[32]....
        /*06fc*/ 	.word	0x0000a0f0


	//   ....[33]....
        /*0700*/ 	.word	0x0000a100


	//   ....[34]....
        /*0704*/ 	.word	0x0000a110


	//   ....[35]....
        /*0708*/ 	.word	0x0000a120


	//   ....[36]....
        /*070c*/ 	.word	0x0000a130


	//   ....[37]....
        /*0710*/ 	.word	0x0000a140


	//   ....[38]....
        /*0714*/ 	.word	0x0000a150


	//   ....[39]....
        /*0718*/ 	.word	0x0000a160


	//   ....[40]....
        /*071c*/ 	.word	0x0000a170


	//   ....[41]....
        /*0720*/ 	.word	0x0000a180


	//   ....[42]....
        /*0724*/ 	.word	0x0000a190


	//   ....[43]....
        /*0728*/ 	.word	0x0000a1a0


	//   ....[44]....
        /*072c*/ 	.word	0x0000a1b0


	//   ....[45]....
        /*0730*/ 	.word	0x0000a1c0


	//   ....[46]....
        /*0734*/ 	.word	0x0000a1d0


	//   ....[47]....
        /*0738*/ 	.word	0x0000a1e0


	//   ....[48]....
        /*073c*/ 	.word	0x0000a1f0


	//   ....[49]....
        /*0740*/ 	.word	0x0000a200


	//   ....[50]....
        /*0744*/ 	.word	0x0000a210


	//   ....[51]....
        /*0748*/ 	.word	0x0000a220


	//   ....[52]....
        /*074c*/ 	.word	0x0000a230


	//   ....[53]....
        /*0750*/ 	.word	0x0000a240


	//   ....[54]....
        /*0754*/ 	.word	0x0000a250


	//   ....[55]....
        /*0758*/ 	.word	0x0000a260


	//   ....[56]....
        /*075c*/ 	.word	0x0000a270


	//   ....[57]....
        /*0760*/ 	.word	0x0000a280


	//   ....[58]....
        /*0764*/ 	.word	0x0000a290


	//   ....[59]....
        /*0768*/ 	.word	0x0000a2a0


	//   ....[60]....
        /*076c*/ 	.word	0x0000a2b0


	//   ....[61]....
        /*0770*/ 	.word	0x0000a2c0


	//   ....[62]....
        /*0774*/ 	.word	0x0000a2d0


	//   ....[63]....
        /*0778*/ 	.word	0x0000a2e0


	//   ....[64]....
        /*077c*/ 	.word	0x0000a2f0


	//   ....[65]....
        /*0780*/ 	.word	0x0000a300


	//   ....[66]....
        /*0784*/ 	.word	0x0000a310


	//   ....[67]....
        /*0788*/ 	.word	0x0000a320


	//   ....[68]....
        /*078c*/ 	.word	0x0000a340


	//   ....[69]....
        /*0790*/ 	.word	0x0000a350


	//   ....[70]....
        /*0794*/ 	.word	0x0000a360


	//   ....[71]....
        /*0798*/ 	.word	0x0000a370


	//   ....[72]....
        /*079c*/ 	.word	0x0000a380


	//   ....[73]....
        /*07a0*/ 	.word	0x0000a390


	//   ....[74]....
        /*07a4*/ 	.word	0x0000a3a0


	//   ....[75]....
        /*07a8*/ 	.word	0x0000a3b0


	//   ....[76]....
        /*07ac*/ 	.word	0x0000a3c0


	//   ....[77]....
        /*07b0*/ 	.word	0x0000a3d0


	//   ....[78]....
        /*07b4*/ 	.word	0x0000a3e0


	//   ....[79]....
        /*07b8*/ 	.word	0x0000a3f0


	//   ....[80]....
        /*07bc*/ 	.word	0x0000a400


	//   ....[81]....
        /*07c0*/ 	.word	0x0000a410


	//   ....[82]....
        /*07c4*/ 	.word	0x0000a420


	//   ....[83]....
        /*07c8*/ 	.word	0x0000a430


	//   ....[84]....
        /*07cc*/ 	.word	0x0000a440


	//   ....[85]....
        /*07d0*/ 	.word	0x0000a450


	//   ....[86]....
        /*07d4*/ 	.word	0x0000a460


	//   ....[87]....
        /*07d8*/ 	.word	0x0000a470


	//   ....[88]....
        /*07dc*/ 	.word	0x0000a480


	//   ....[89]....
        /*07e0*/ 	.word	0x0000a490


	//   ....[90]....
        /*07e4*/ 	.word	0x0000a4a0


	//   ....[91]....
        /*07e8*/ 	.word	0x0000a4b0


	//   ....[92]....
        /*07ec*/ 	.word	0x0000a4c0


	//   ....[93]....
        /*07f0*/ 	.word	0x0000a4d0


	//   ....[94]....
        /*07f4*/ 	.word	0x0000a4e0


	//   ....[95]....
        /*07f8*/ 	.word	0x0000a4f0


	//   ....[96]....
        /*07fc*/ 	.word	0x0000a500


	//   ....[97]....
        /*0800*/ 	.word	0x0000a510


	//   ....[98]....
        /*0804*/ 	.word	0x0000a520


	//   ....[99]....
        /*0808*/ 	.word	0x0000a530


	//   ....[100]....
        /*080c*/ 	.word	0x0000a540


	//   ....[101]....
        /*0810*/ 	.word	0x0000a550


	//   ....[102]....
        /*0814*/ 	.word	0x0000a560


	//   ....[103]....
        /*0818*/ 	.word	0x0000a570


	//   ....[104]....
        /*081c*/ 	.word	0x0000a580


	//   ....[105]....
        /*0820*/ 	.word	0x0000a590


	//   ....[106]....
        /*0824*/ 	.word	0x0000a5a0


	//   ....[107]....
        /*0828*/ 	.word	0x0000a5b0


	//   ....[108]....
        /*082c*/ 	.word	0x0000a5c0


	//   ....[109]....
        /*0830*/ 	.word	0x0000a5d0


	//   ....[110]....
        /*0834*/ 	.word	0x0000a5e0


	//   ....[111]....
        /*0838*/ 	.word	0x0000a5f0


	//   ....[112]....
        /*083c*/ 	.word	0x0000a600


	//   ....[113]....
        /*0840*/ 	.word	0x0000a610


	//   ....[114]....
        /*0844*/ 	.word	0x0000a620


	//   ....[115]....
        /*0848*/ 	.word	0x0000a630


	//   ....[116]....
        /*084c*/ 	.word	0x0000b500


	//   ....[117]....
        /*0850*/ 	.word	0x0000b520


	//   ....[118]....
        /*0854*/ 	.word	0x0000b540


	//   ....[119]....
        /*0858*/ 	.word	0x0000b560


	//   ....[120]....
        /*085c*/ 	.word	0x0000be70


	//   ....[121]....
        /*0860*/ 	.word	0x0000be90


	//   ....[122]....
        /*0864*/ 	.word	0x0000bfd0


	//   ....[123]....
        /*0868*/ 	.word	0x0000bff0


	//   ....[124]....
        /*086c*/ 	.word	0x0000c0f0


	//   ....[125]....
        /*0870*/ 	.word	0x0000c110


	//   ....[126]....
        /*0874*/ 	.word	0x0000c220


	//   ....[127]....
        /*0878*/ 	.word	0x0000c240


	//   ....[128]....
        /*087c*/ 	.word	0x0000c780


	//   ....[129]....
        /*0880*/ 	.word	0x0000c790


	//   ....[130]....
        /*0884*/ 	.word	0x0000ce30


	//   ....[131]....
        /*0888*/ 	.word	0x0000ce40


	//   ....[132]....
        /*088c*/ 	.word	0x0000de10


	//   ....[133]....
        /*0890*/ 	.word	0x0000de40


	//   ....[134]....
        /*0894*/ 	.word	0x0000df60


	//   ....[135]....
        /*0898*/ 	.word	0x0000df80


	//   ....[136]....
        /*089c*/ 	.word	0x0000e080


	//   ....[137]....
        /*08a0*/ 	.word	0x0000e0a0


	//   ....[138]....
        /*08a4*/ 	.word	0x0000e1b0


	//   ....[139]....
        /*08a8*/ 	.word	0x0000e1d0


	//   ....[140]....
        /*08ac*/ 	.word	0x0000e370


	//   ....[141]....
        /*08b0*/ 	.word	0x0000e5b0


	//   ....[142]....
        /*08b4*/ 	.word	0x0000e5e0


	//   ....[143]....
        /*08b8*/ 	.word	0x0000e620


	//   ....[144]....
        /*08bc*/ 	.word	0x0000e650


	//   ....[145]....
        /*08c0*/ 	.word	0x0000e680


	//   ....[146]....
        /*08c4*/ 	.word	0x0000e6c0


	//   ....[147]....
        /*08c8*/ 	.word	0x0000e850


	//   ....[148]....
        /*08cc*/ 	.word	0x0000e880


	//   ....[149]....
        /*08d0*/ 	.word	0x0000e8b0


	//   ....[150]....
        /*08d4*/ 	.word	0x0000e8e0


	//   ....[151]....
        /*08d8*/ 	.word	0x0000e910


	//   ....[152]....
        /*08dc*/ 	.word	0x0000e950


	//   ....[153]....
        /*08e0*/ 	.word	0x0000e9e0


	//   ....[154]....
        /*08e4*/ 	.word	0x0000ea30


	//   ....[155]....
        /*08e8*/ 	.word	0x0000ea40


	//   ....[156]....
        /*08ec*/ 	.word	0x0000ead0


	//   ....[157]....
        /*08f0*/ 	.word	0x000102f0


	//   ....[158]....
        /*08f4*/ 	.word	0x000110d0


	//   ....[159]....
        /*08f8*/ 	.word	0x000110f0


	//   ....[160]....
        /*08fc*/ 	.word	0x00011130


	//   ....[161]....
        /*0900*/ 	.word	0x000111a0


	//   ....[162]....
        /*0904*/ 	.word	0x00011230


	//   ....[163]....
        /*0908*/ 	.word	0x00011240


	//   ....[164]....
        /*090c*/ 	.word	0x00011250


	//   ....[165]....
        /*0910*/ 	.word	0x00011290


	//   ....[166]....
        /*0914*/ 	.word	0x00013e80


	//   ....[167]....
        /*0918*/ 	.word	0x00013eb0


	//   ....[168]....
        /*091c*/ 	.word	0x00013ee0


	//   ....[169]....
        /*0920*/ 	.word	0x00013ef0


	//   ....[170]....
        /*0924*/ 	.word	0x00013f40


	//   ....[171]....
        /*0928*/ 	.word	0x00013f70


	//   ....[172]....
        /*092c*/ 	.word	0x00013f80


	//   ....[173]....
        /*0930*/ 	.word	0x00013fb0


	//   ....[174]....
        /*0934*/ 	.word	0x00014110


	//   ....[175]....
        /*0938*/ 	.word	0x00014140


	//   ....[176]....
        /*093c*/ 	.word	0x00014170


	//   ....[177]....
        /*0940*/ 	.word	0x000141a0


	//   ....[178]....
        /*0944*/ 	.word	0x000141d0


	//   ....[179]....
        /*0948*/ 	.word	0x00014210


	//   ....[180]....
        /*094c*/ 	.word	0x00014290


	//   ....[181]....
        /*0950*/ 	.word	0x000142d0


	//   ....[182]....
        /*0954*/ 	.word	0x000142e0


	//   ....[183]....
        /*0958*/ 	.word	0x00014320


	//   ....[184]....
        /*095c*/ 	.word	0x000149a0


	//   ....[185]....
        /*0960*/ 	.word	0x00014ec0


	//   ....[186]....
        /*0964*/ 	.word	0x00015080


	//   ....[187]....
        /*0968*/ 	.word	0x000150f0


	//   ....[188]....
        /*096c*/ 	.word	0x00015160


	//   ....[189]....
        /*0970*/ 	.word	0x00015210


	//   ....[190]....
        /*0974*/ 	.word	0x000152d0


	//   ....[191]....
        /*0978*/ 	.word	0x000153d0


	//   ....[192]....
        /*097c*/ 	.word	0x00015430


	//   ....[193]....
        /*0980*/ 	.word	0x00015510


	//   ....[194]....
        /*0984*/ 	.word	0x00015860


	//----- nvinfo : EIATTR_REG_RECONFIG
	.align		4
.L_631:
        /*0988*/ 	.byte	0x01, 0x54
	.zero		2


	//----- nvinfo : EIATTR_SYSCALL_OFFSETS
	.align		4
        /*098c*/ 	.byte	0x04, 0x46
        /*098e*/ 	.short	(.L_633 - .L_632)


	//   ....[0]....
.L_632:
        /*0990*/ 	.word	0x00001fe0


	//   ....[1]....
        /*0994*/ 	.word	0x0000fd40


	//   ....[2]....
        /*0998*/ 	.word	0x0000fed0


	//   ....[3]....
        /*099c*/ 	.word	0x00010020


	//   ....[4]....
        /*09a0*/ 	.word	0x00010160


	//   ....[5]....
        /*09a4*/ 	.word	0x00010cb0


	//----- nvinfo : EIATTR_MBARRIER_INSTR_OFFSETS
	.align		4
.L_633:
        /*09a8*/ 	.byte	0x04, 0x39
        /*09aa*/ 	.short	(.L_635 - .L_634)


	//   ....[0]....
.L_634:
        /*09ac*/ 	.word	0x00000270
        /*09b0*/ 	.word	0x000000ff
        /*09b4*/ 	.word	0x00033400
        /*09b8*/ 	.short	0x0100
        /*09ba*/ 	.byte	0x08
	.zero		1


	//   ....[1]....
        /*09bc*/ 	.word	0x00000280
        /*09c0*/ 	.word	0x000000ff
        /*09c4*/ 	.word	0x00033420
        /*09c8*/ 	.short	0x0100
        /*09ca*/ 	.byte	0x08
	.zero		1


	//   ....[2]....
        /*09cc*/ 	.word	0x00000370
        /*09d0*/ 	.word	0x000000ff
        /*09d4*/ 	.word	0x00033430
        /*09d8*/ 	.short	0x0100
        /*09da*/ 	.byte	0x08
	.zero		1


	//   ....[3]....
        /*09dc*/ 	.word	0x00000380
        /*09e0*/ 	.word	0x000000ff
        /*09e4*/ 	.word	0x00033440
        /*09e8*/ 	.short	0x0100
        /*09ea*/ 	.byte	0x08
	.zero		1


	//   ....[4]....
        /*09ec*/ 	.word	0x00000390
        /*09f0*/ 	.word	0x000000ff
        /*09f4*/ 	.word	0x00033438
        /*09f8*/ 	.short	0x0100
        /*09fa*/ 	.byte	0x08
	.zero		1


	//   ....[5]....
        /*09fc*/ 	.word	0x000003a0
        /*0a00*/ 	.word	0x000000ff
        /*0a04*/ 	.word	0x00033448
        /*0a08*/ 	.short	0x0100
        /*0a0a*/ 	.byte	0x08
	.zero		1


	//   ....[6]....
        /*0a0c*/ 	.word	0x000004d0
        /*0a10*/ 	.word	0x000000ff
        /*0a14*/ 	.word	0x00033450
        /*0a18*/ 	.short	0x0100
        /*0a1a*/ 	.byte	0x08
	.zero		1


	//   ....[7]....
        /*0a1c*/ 	.word	0x000004e0
        /*0a20*/ 	.word	0x000000ff
        /*0a24*/ 	.word	0x00033460
        /*0a28*/ 	.short	0x0100
        /*0a2a*/ 	.byte	0x08
	.zero		1


	//   ....[8]....
        /*0a2c*/ 	.word	0x000004f0
        /*0a30*/ 	.word	0x000000ff
        /*0a34*/ 	.word	0x00033458
        /*0a38*/ 	.short	0x0100
        /*0a3a*/ 	.byte	0x08
	.zero		1


	//   ....[9]....
        /*0a3c*/ 	.word	0x00000500
        /*0a40*/ 	.word	0x000000ff
        /*0a44*/ 	.word	0x00033468
        /*0a48*/ 	.short	0x0100
        /*0a4a*/ 	.byte	0x08
	.zero		1


	//   ....[10]....
        /*0a4c*/ 	.word	0x000005f0
        /*0a50*/ 	.word	0x000000ff
        /*0a54*/ 	.word	0x00033470
        /*0a58*/ 	.short	0x0100
        /*0a5a*/ 	.byte	0x06
	.zero		1


	//   ....[11]....
        /*0a5c*/ 	.word	0x00000600
        /*0a60*/ 	.word	0x000000ff
        /*0a64*/ 	.word	0x00033480
        /*0a68*/ 	.short	0x0100
        /*0a6a*/ 	.byte	0x06
	.zero		1


	//   ....[12]....
        /*0a6c*/ 	.word	0x00000610
        /*0a70*/ 	.word	0x000000ff
        /*0a74*/ 	.word	0x00033478
        /*0a78*/ 	.short	0x0100
        /*0a7a*/ 	.byte	0x06
	.zero		1


	//   ....[13]....
        /*0a7c*/ 	.word	0x00000620
        /*0a80*/ 	.word	0x000000ff
        /*0a84*/ 	.word	0x00033488
        /*0a88*/ 	.short	0x0100
        /*0a8a*/ 	.byte	0x06
	.zero		1


	//   ....[14]....
        /*0a8c*/ 	.word	0x00000750
        /*0a90*/ 	.word	0x000000ff
        /*0a94*/ 	.word	0x00033490
        /*0a98*/ 	.short	0x0100
        /*0a9a*/ 	.byte	0x08
	.zero		1


	//   ....[15]....
        /*0a9c*/ 	.word	0x00000760
        /*0aa0*/ 	.word	0x000000ff
        /*0aa4*/ 	.word	0x000334a0
        /*0aa8*/ 	.short	0x0100
        /*0aaa*/ 	.byte	0x08
	.zero		1


	//   ....[16]....
        /*0aac*/ 	.word	0x00000770
        /*0ab0*/ 	.word	0x000000ff
        /*0ab4*/ 	.word	0x00033498
        /*0ab8*/ 	.short	0x0100
        /*0aba*/ 	.byte	0x08
	.zero		1


	//   ....[17]....
        /*0abc*/ 	.word	0x00000780
        /*0ac0*/ 	.word	0x000000ff
        /*0ac4*/ 	.word	0x000334a8
        /*0ac8*/ 	.short	0x0100
        /*0aca*/ 	.byte	0x08
	.zero		1


	//   ....[18]....
        /*0acc*/ 	.word	0x000008b0
        /*0ad0*/ 	.word	0x000000ff
        /*0ad4*/ 	.word	0x000334b0
        /*0ad8*/ 	.short	0x0100
        /*0ada*/ 	.byte	0x08
	.zero		1


	//   ....[19]....
        /*0adc*/ 	.word	0x000008c0
        /*0ae0*/ 	.word	0x000000ff
        /*0ae4*/ 	.word	0x000334c0
        /*0ae8*/ 	.short	0x0100
        /*0aea*/ 	.byte	0x08
	.zero		1


	//   ....[20]....
        /*0aec*/ 	.word	0x000008d0
        /*0af0*/ 	.word	0x000000ff
        /*0af4*/ 	.word	0x000334b8
        /*0af8*/ 	.short	0x0100
        /*0afa*/ 	.byte	0x08
	.zero		1


	//   ....[21]....
        /*0afc*/ 	.word	0x000008e0
        /*0b00*/ 	.word	0x000000ff
        /*0b04*/ 	.word	0x000334c8
        /*0b08*/ 	.short	0x0100
        /*0b0a*/ 	.byte	0x08
	.zero		1


	//   ....[22]....
        /*0b0c*/ 	.word	0x00002090
        /*0b10*/ 	.word	0x00000000
        /*0b14*/ 	.word	0x00033400
        /*0b18*/ 	.short	0x010a
        /*0b1a*/ 	.byte	0x3f
	.zero		1


	//   ....[23]....
        /*0b1c*/ 	.word	0x00002120
        /*0b20*/ 	.word	0x00000006
        /*0b24*/ 	.word	0x00033430
        /*0b28*/ 	.short	0x010a
        /*0b2a*/ 	.byte	0x3f
	.zero		1


	//   ....[24]....
        /*0b2c*/ 	.word	0x00002190
        /*0b30*/ 	.word	0x00000006
        /*0b34*/ 	.word	0x00033430
        /*0b38*/ 	.short	0x010a
        /*0b3a*/ 	.byte	0x3f
	.zero		1


	//   ....[25]....
        /*0b3c*/ 	.word	0x000043a0
        /*0b40*/ 	.word	0x0000002e
        /*0b44*/ 	.word	0x00000000
        /*0b48*/ 	.short	0x0101
        /*0b4a*/ 	.byte	0x3f
	.zero		1


	//   ....[26]....
        /*0b4c*/ 	.word	0x00005840
        /*0b50*/ 	.word	0x000000ff
        /*0b54*/ 	.word	0x00033430
        /*0b58*/ 	.short	0x010a
        /*0b5a*/ 	.byte	0x06
	.zero		1


	//   ....[27]....
        /*0b5c*/ 	.word	0x00005880
        /*0b60*/ 	.word	0x000000ff
        /*0b64*/ 	.word	0x00033430
        /*0b68*/ 	.short	0x010a
        /*0b6a*/ 	.byte	0x06
	.zero		1


	//   ....[28]....
        /*0b6c*/ 	.word	0x00006500
        /*0b70*/ 	.word	0x000000ff
        /*0b74*/ 	.word	0x00033450
        /*0b78*/ 	.short	0x010a
        /*0b7a*/ 	.byte	0x06
	.zero		1


	//   ....[29]....
        /*0b7c*/ 	.word	0x00006540
        /*0b80*/ 	.word	0x000000ff
        /*0b84*/ 	.word	0x00033450
        /*0b88*/ 	.short	0x010a
        /*0b8a*/ 	.byte	0x06
	.zero		1


	//   ....[30]....
        /*0b8c*/ 	.word	0x00007870
        /*0b90*/ 	.word	0x000000c1
        /*0b94*/ 	.word	0x00000000
        /*0b98*/ 	.short	0x0101
        /*0b9a*/ 	.byte	0x3f
	.zero		1


	//   ....[31]....
        /*0b9c*/ 	.word	0x00007ee0
        /*0ba0*/ 	.word	0x0000000b
        /*0ba4*/ 	.word	0x00000000
        /*0ba8*/ 	.short	0x0101
        /*0baa*/ 	.byte	0x3f
	.zero		1


	//   ....[32]....
        /*0bac*/ 	.word	0x00008730
        /*0bb0*/ 	.word	0x00000014
        /*0bb4*/ 	.word	0x00033450
        /*0bb8*/ 	.short	0x010a
        /*0bba*/ 	.byte	0x3f
	.zero		1


	//   ....[33]....
        /*0bbc*/ 	.word	0x000087c0
        /*0bc0*/ 	.word	0x00000014
        /*0bc4*/ 	.word	0x00033450
        /*0bc8*/ 	.short	0x010a
        /*0bca*/ 	.byte	0x3f
	.zero		1


	//   ....[34]....
        /*0bcc*/ 	.word	0x00008dc0
        /*0bd0*/ 	.word	0x00000009
        /*0bd4*/ 	.word	0x00000000
        /*0bd8*/ 	.short	0x0101
        /*0bda*/ 	.byte	0x3f
	.zero		1


	//   ....[35]....
        /*0bdc*/ 	.word	0x0000be60
        /*0be0*/ 	.word	0x000000ff
        /*0be4*/ 	.word	0x00000000
        /*0be8*/ 	.short	0x0101
        /*0bea*/ 	.byte	0x08
	.zero		1


	//   ....[36]....
        /*0bec*/ 	.word	0x0000c4e0
        /*0bf0*/ 	.word	0x000000ff
        /*0bf4*/ 	.word	0x00000000
        /*0bf8*/ 	.short	0x0101
        /*0bfa*/ 	.byte	0x08
	.zero		1


	//   ....[37]....
        /*0bfc*/ 	.word	0x00010580
        /*0c00*/ 	.word	0x00000003
        /*0c04*/ 	.word	0x00033480
        /*0c08*/ 	.short	0x010a
        /*0c0a*/ 	.byte	0x3f
	.zero		1


	//   ....[38]....
        /*0c0c*/ 	.word	0x00010800
        /*0c10*/ 	.word	0x00000003
        /*0c14*/ 	.word	0x00033440
        /*0c18*/ 	.short	0x010a
        /*0c1a*/ 	.byte	0x3f
	.zero		1


	//   ....[39]....
        /*0c1c*/ 	.word	0x000113a0
        /*0c20*/ 	.word	0x00000011
        /*0c24*/ 	.word	0x00033400
        /*0c28*/ 	.short	0x0107
        /*0c2a*/ 	.byte	0x3f
	.zero		1


	//   ....[40]....
        /*0c2c*/ 	.word	0x000114a0
        /*0c30*/ 	.word	0x00000011
        /*0c34*/ 	.word	0x00033400
        /*0c38*/ 	.short	0x0101
        /*0c3a*/ 	.byte	0x3f
	.zero		1


	//   ....[41]....
        /*0c3c*/ 	.word	0x000114c0
        /*0c40*/ 	.word	0x00000011
        /*0c44*/ 	.word	0x00033420
        /*0c48*/ 	.short	0x010a
        /*0c4a*/ 	.byte	0x3f
	.zero		1


	//   ....[42]....
        /*0c4c*/ 	.word	0x00011800
        /*0c50*/ 	.word	0x00000005
        /*0c54*/ 	.word	0x00033480
        /*0c58*/ 	.short	0x010a
        /*0c5a*/ 	.byte	0x3f
	.zero		1


	//   ....[43]....
        /*0c5c*/ 	.word	0x00011c40
        /*0c60*/ 	.word	0x00000005
        /*0c64*/ 	.word	0x00033440
        /*0c68*/ 	.short	0x010a
        /*0c6a*/ 	.byte	0x3f
	.zero		1


	//   ....[44]....
        /*0c6c*/ 	.word	0x000120f0
        /*0c70*/ 	.word	0x00000003
        /*0c74*/ 	.word	0x00033470
        /*0c78*/ 	.short	0x010a
        /*0c7a*/ 	.byte	0x3f
	.zero		1


	//   ....[45]....
        /*0c7c*/ 	.word	0x00012160
        /*0c80*/ 	.word	0x00000003
        /*0c84*/ 	.word	0x00033460
        /*0c88*/ 	.short	0x010a
        /*0c8a*/ 	.byte	0x3f
	.zero		1


	//   ....[46]....
        /*0c8c*/ 	.word	0x00012ca0
        /*0c90*/ 	.word	0x00000003
        /*0c94*/ 	.word	0x00033450
        /*0c98*/ 	.short	0x0101
        /*0c9a*/ 	.byte	0x3f
	.zero		1


	//   ....[47]....
        /*0c9c*/ 	.word	0x00012d20
        /*0ca0*/ 	.word	0x00000003
        /*0ca4*/ 	.word	0x00000000
        /*0ca8*/ 	.short	0x0101
        /*0caa*/ 	.byte	0x3f
	.zero		1


	//   ....[48]....
        /*0cac*/ 	.word	0x00012f60
        /*0cb0*/ 	.word	0x00000000
        /*0cb4*/ 	.word	0x00033470
        /*0cb8*/ 	.short	0x010a
        /*0cba*/ 	.byte	0x3f
	.zero		1


	//   ....[49]....
        /*0cbc*/ 	.word	0x00012fd0
        /*0cc0*/ 	.word	0x00000000
        /*0cc4*/ 	.word	0x00033460
        /*0cc8*/ 	.short	0x010a
        /*0cca*/ 	.byte	0x3f
	.zero		1


	//   ....[50]....
        /*0ccc*/ 	.word	0x00013b40
        /*0cd0*/ 	.word	0x00000000
        /*0cd4*/ 	.word	0x00033450
        /*0cd8*/ 	.short	0x0101
        /*0cda*/ 	.byte	0x3f
	.zero		1


	//   ....[51]....
        /*0cdc*/ 	.word	0x00013b90
        /*0ce0*/ 	.word	0x00000002
        /*0ce4*/ 	.word	0x00000000
        /*0ce8*/ 	.short	0x0101
        /*0cea*/ 	.byte	0x3f
	.zero		1


	//   ....[52]....
        /*0cec*/ 	.word	0x00014920
        /*0cf0*/ 	.word	0x00000000
        /*0cf4*/ 	.word	0x00033420
        /*0cf8*/ 	.short	0x010a
        /*0cfa*/ 	.byte	0x3f
	.zero		1


	//   ....[53]....
        /*0cfc*/ 	.word	0x00014ae0
        /*0d00*/ 	.word	0x00000006
        /*0d04*/ 	.word	0x00000000
        /*0d08*/ 	.short	0x010a
        /*0d0a*/ 	.byte	0x3f
	.zero		1


	//   ....[54]....
        /*0d0c*/ 	.word	0x00014b50
        /*0d10*/ 	.word	0x00000007
        /*0d14*/ 	.word	0x00000000
        /*0d18*/ 	.short	0x010a
        /*0d1a*/ 	.byte	0x3f
	.zero		1


	//   ....[55]....
        /*0d1c*/ 	.word	0x00014bb0
        /*0d20*/ 	.word	0x00000004
        /*0d24*/ 	.word	0x00033460
        /*0d28*/ 	.short	0x010a
        /*0d2a*/ 	.byte	0x3f
	.zero		1


	//   ....[56]....
        /*0d2c*/ 	.word	0x00014c00
        /*0d30*/ 	.word	0x00000003
        /*0d34*/ 	.word	0x00033460
        /*0d38*/ 	.short	0x010a
        /*0d3a*/ 	.byte	0x3f
	.zero		1


	//   ....[57]....
        /*0d3c*/ 	.word	0x00014c40
        /*0d40*/ 	.word	0x00000004
        /*0d44*/ 	.word	0x00033480
        /*0d48*/ 	.short	0x010a
        /*0d4a*/ 	.byte	0x3f
	.zero		1


	//   ....[58]....
        /*0d4c*/ 	.word	0x00014c60
        /*0d50*/ 	.word	0x00000003
        /*0d54*/ 	.word	0x00033480
        /*0d58*/ 	.short	0x010a
        /*0d5a*/ 	.byte	0x3f
	.zero		1


	//   ....[59]....
        /*0d5c*/ 	.word	0x00014cc0
        /*0d60*/ 	.word	0x00000000
        /*0d64*/ 	.word	0x00033400
        /*0d68*/ 	.short	0x010a
        /*0d6a*/ 	.byte	0x3f
	.zero		1


	//   ....[60]....
        /*0d6c*/ 	.word	0x00014d10
        /*0d70*/ 	.word	0x00000006
        /*0d74*/ 	.word	0x00033430
        /*0d78*/ 	.short	0x010a
        /*0d7a*/ 	.byte	0x3f
	.zero		1


	//   ....[61]....
        /*0d7c*/ 	.word	0x00014d70
        /*0d80*/ 	.word	0x00000005
        /*0d84*/ 	.word	0x00033430
        /*0d88*/ 	.short	0x010a
        /*0d8a*/ 	.byte	0x3f
	.zero		1


	//   ....[62]....
        /*0d8c*/ 	.word	0x00014dd0
        /*0d90*/ 	.word	0x00000002
        /*0d94*/ 	.word	0x00033450
        /*0d98*/ 	.short	0x010a
        /*0d9a*/ 	.byte	0x3f
	.zero		1


	//   ....[63]....
        /*0d9c*/ 	.word	0x00014e20
        /*0da0*/ 	.word	0x00000014
        /*0da4*/ 	.word	0x00033450
        /*0da8*/ 	.short	0x010a
        /*0daa*/ 	.byte	0x3f
	.zero		1


	//   ....[64]....
        /*0dac*/ 	.word	0x00014f70
        /*0db0*/ 	.word	0x00000003
        /*0db4*/ 	.word	0x00033480
        /*0db8*/ 	.short	0x010a
        /*0dba*/ 	.byte	0x3f
	.zero		1


	//   ....[65]....
        /*0dbc*/ 	.word	0x00014fc0
        /*0dc0*/ 	.word	0x00000003
        /*0dc4*/ 	.word	0x00033440
        /*0dc8*/ 	.short	0x010a
        /*0dca*/ 	.byte	0x3f
	.zero		1


	//   ....[66]....
        /*0dcc*/ 	.word	0x00015550
        /*0dd0*/ 	.word	0x00000011
        /*0dd4*/ 	.word	0x00033420
        /*0dd8*/ 	.short	0x010a
        /*0dda*/ 	.byte	0x3f
	.zero		1


	//   ....[67]....
        /*0ddc*/ 	.word	0x000155a0
        /*0de0*/ 	.word	0x00000005
        /*0de4*/ 	.word	0x00033480
        /*0de8*/ 	.short	0x010a
        /*0dea*/ 	.byte	0x3f
	.zero		1


	//   ....[68]....
        /*0dec*/ 	.word	0x000155f0
        /*0df0*/ 	.word	0x00000005
        /*0df4*/ 	.word	0x00033440
        /*0df8*/ 	.short	0x010a
        /*0dfa*/ 	.byte	0x3f
	.zero		1


	//   ....[69]....
        /*0dfc*/ 	.word	0x00015640
        /*0e00*/ 	.word	0x00000003
        /*0e04*/ 	.word	0x00033470
        /*0e08*/ 	.short	0x010a
        /*0e0a*/ 	.byte	0x3f
	.zero		1


	//   ....[70]....
        /*0e0c*/ 	.word	0x00015690
        /*0e10*/ 	.word	0x00000003
        /*0e14*/ 	.word	0x00033460
        /*0e18*/ 	.short	0x010a
        /*0e1a*/ 	.byte	0x3f
	.zero		1


	//   ....[71]....
        /*0e1c*/ 	.word	0x000156e0
        /*0e20*/ 	.word	0x00000000
        /*0e24*/ 	.word	0x00033470
        /*0e28*/ 	.short	0x010a
        /*0e2a*/ 	.byte	0x3f
	.zero		1


	//   ....[72]....
        /*0e2c*/ 	.word	0x00015730
        /*0e30*/ 	.word	0x00000000
        /*0e34*/ 	.word	0x00033460
        /*0e38*/ 	.short	0x010a
        /*0e3a*/ 	.byte	0x3f
	.zero		1


	//   ....[73]....
        /*0e3c*/ 	.word	0x00015780
        /*0e40*/ 	.word	0x00000000
        /*0e44*/ 	.word	0x00033420
        /*0e48*/ 	.short	0x010a
        /*0e4a*/ 	.byte	0x3f
	.zero		1


	//   ....[74]....
        /*0e4c*/ 	.word	0x00015920
        /*0e50*/ 	.word	0x00000006
        /*0e54*/ 	.word	0x00000000
        /*0e58*/ 	.short	0x010a
        /*0e5a*/ 	.byte	0x3f
	.zero		1


	//   ....[75]....
        /*0e5c*/ 	.word	0x00015970
        /*0e60*/ 	.word	0x00000007
        /*0e64*/ 	.word	0x00000000
        /*0e68*/ 	.short	0x010a
        /*0e6a*/ 	.byte	0x3f
	.zero		1


	//   ....[76]....
        /*0e6c*/ 	.word	0x000159c0
        /*0e70*/ 	.word	0x00000004
        /*0e74*/ 	.word	0x00033460
        /*0e78*/ 	.short	0x010a
        /*0e7a*/ 	.byte	0x3f
	.zero		1


	//   ....[77]....
        /*0e7c*/ 	.word	0x00015a10
        /*0e80*/ 	.word	0x00000003
        /*0e84*/ 	.word	0x00033460
        /*0e88*/ 	.short	0x010a
        /*0e8a*/ 	.byte	0x3f
	.zero		1


	//   ....[78]....
        /*0e8c*/ 	.word	0x00015a60
        /*0e90*/ 	.word	0x00000004
        /*0e94*/ 	.word	0x00033480
        /*0e98*/ 	.short	0x010a
        /*0e9a*/ 	.byte	0x3f
	.zero		1


	//----- nvinfo : EIATTR_NUM_MBARRIERS
	.align		4
.L_635:
        /*0e9c*/ 	.byte	0x03, 0x38
        /*0e9e*/ 	.short	0x0016


	//----- nvinfo : EIATTR_EXIT_INSTR_OFFSETS
	.align		4
        /*0ea0*/ 	.byte	0x04, 0x1c
        /*0ea2*/ 	.short	(.L_637 - .L_636)


	//   ....[0]....
.L_636:
        /*0ea4*/ 	.word	0x00000a80


	//   ....[1]....
        /*0ea8*/ 	.word	0x0000e310


	//   ....[2]....
        /*0eac*/ 	.word	0x00014cb0


	//----- nvinfo : EIATTR_MAX_THREADS
	.align		4
.L_637:
        /*0eb0*/ 	.byte	0x04, 0x05
        /*0eb2*/ 	.short	(.L_639 - .L_638)
.L_638:
        /*0eb4*/ 	.word	0x00000180
        /*0eb8*/ 	.word	0x00000001
        /*0ebc*/ 	.word	0x00000001


	//----- nvinfo : EIATTR_CRS_STACK_SIZE
	.align		4
.L_639:
        /*0ec0*/ 	.byte	0x04, 0x1e
        /*0ec2*/ 	.short	(.L_641 - .L_640)
.L_640:
        /*0ec4*/ 	.word	0x00000000


	//----- nvinfo : EIATTR_CBANK_PARAM_SIZE
	.align		4
.L_641:
        /*0ec8*/ 	.byte	0x03, 0x19
        /*0eca*/ 	.short	0x0af0


	//----- nvinfo : EIATTR_PARAM_CBANK
	.align		4
        /*0ecc*/ 	.byte	0x04, 0x0a
        /*0ece*/ 	.short	(.L_643 - .L_642)
	.align		4
.L_642:
        /*0ed0*/ 	.word	index@(.nv.constant0._ZN7cutlass13device_kernelIN5flash11enable_sm90INS1_16FlashAttnFwdSm90INS1_25CollectiveMainloopFwdSm90ILi2EN4cute5tupleIJNS5_1CILi1EEES8_S8_EEENS6_IJNS7_ILi128EEENS7_ILi160EEENS7_ILi192EEEEEELi192ENS_12float_e4m3_tEfNS_4arch4Sm90ELb0ELb0ELb0ELb1ELb0ELb0ELb0ELb1ELb1ELb1ELb1ELb0EEENS1_21CollectiveEpilogueFwdINS6_IJSA_SC_SB_EEES9_NS_10bfloat16_tESG_Li256ELb1ELb1ELb1ELb1EEENS1_36VarlenDynamicPersistentTileSchedulerILi128ELi160ELi256ELi128ELb1ELb1ELb1ELb0ELb1ELb1EEEEEEEEEvNT_6ParamsE)
        /*0ed4*/ 	.short	0x0210
        /*0ed6*/ 	.short	0x0af0


	//----- nvinfo : EIATTR_SW_WAR
	.align		4
.L_643:
        /*0ed8*/ 	.byte	0x04, 0x36
        /*0eda*/ 	.short	(.L_645 - .L_644)
.L_644:
        /*0edc*/ 	.word	0x00000008
.L_645:


//--------------------- .nv.info._ZN7cutlass13device_kernelIN5flash11enable_sm90INS1_16FlashAttnFwdSm90INS1_25CollectiveMainloopFwdSm90ILi2EN4cute5tupleIJNS5_1CILi1EEES8_S8_EEENS6_IJNS7_ILi128EEENS7_ILi160EEENS7_ILi192EEEEEELi192ENS_12float_e4m3_tEfNS_4arch4Sm90ELb0ELb0ELb0ELb1ELb0ELb1ELb0ELb1ELb1ELb1ELb1ELb0EEENS1_21CollectiveEpilogueFwdINS6_IJSA_SC_SB_EEES9_NS_10bfloat16_tESG_Li256ELb1ELb1ELb1ELb1EEENS1_36VarlenDynamicPersistentTileSchedulerILi128ELi160ELi256ELi128ELb1ELb1ELb1ELb0ELb1ELb1EEEEEEEEEvNT_6ParamsE --------------------------
	.section	.nv.info._ZN7cutlass13device_kernelIN5flash11enable_sm90INS1_16FlashAttnFwdSm90INS1_25CollectiveMainloopFwdSm90ILi2EN4cute5tupleIJNS5_1CILi1EEES8_S8_EEENS6_IJNS7_ILi128EEENS7_ILi160EEENS7_ILi192EEEEEELi192ENS_12float_e4m3_tEfNS_4arch4Sm90ELb0ELb0ELb0ELb1ELb0ELb1ELb0ELb1ELb1ELb1ELb1ELb0EEENS1_21CollectiveEpilogueFwdINS6_IJSA_SC_SB_EEES9_NS_10bfloat16_tESG_Li256ELb1ELb1ELb1ELb1EEENS1_36VarlenDynamicPersistentTileSchedulerILi128ELi160ELi256ELi128ELb1ELb1ELb1ELb0ELb1ELb1EEEEEEEEEvNT_6ParamsE,"",@"SHT_CUDA_INFO"
	.sectionflags	@""
	.align	4


	//----- nvinfo : EIATTR_CUDA_API_VERSION
	.align		4
        /*0000*/ 	.byte	0x04, 0x37
        /*0002*/ 	.short	(.L_647 - .L_646)
.L_646:
        /*0004*/ 	.word	0x00000082


	//----- nvinfo : EIATTR_KPARAM_INFO
	.align		4
.L_647:
        /*0008*/ 	.byte	0x04, 0x17
        /*000a*/ 	.short	(.L_649 - .L_648)
.L_648:
        /*000c*/ 	.word	0x00000000
        /*0010*/ 	.short	0x0000
        /*0012*/ 	.short	0x0070
        /*0014*/ 	.byte	0x00, 0xf0, 0x01, 0x2a


	//----- nvinfo : EIATTR_SPARSE_MMA_MASK
	.align		4
.L_649:
        /*0018*/ 	.byte	0x03, 0x50
        /*001a*/ 	.short	0x0000


	//----- nvinfo : EIATTR_MAXREG_COUNT
	.align		4
        /*001c*/ 	.byte	0x03, 0x1b
        /*001e*/ 	.short	0x00a8


	//----- nvinfo : EIATTR_NUM_BARRIERS
	.align		4
        /*0020*/ 	.byte	0x02, 0x4c
        /*0022*/ 	.byte	0x10
	.zero		1


	//----- nvinfo : EIATTR_EXTERNS
	.align		4
        /*0024*/ 	.byte	0x04, 0x0f
        /*0026*/ 	.short	(.L_651 - .L_650)


	//   ....[0]....
	.align		4
.L_650:
        /*0028*/ 	.word	index@(__assertfail)


	//----- nvinfo : EIATTR_ANNOTATIONS
	.align		4
.L_651:
        /*002c*/ 	.byte	0x04, 0x55
        /*002e*/ 	.short	(.L_653 - .L_652)


	//   ....[0]....
.L_652:
        /* <DEDUP_REMOVED lines=160> */


	//----- nvinfo : EIATTR_MERCURY_ISA_VERSION
	.align		4
.L_653:
        /*0a18*/ 	.byte	0x03, 0x5f
        /*0a1a*/ 	.short	0x0101


	//----- nvinfo : EIATTR_UNUSED_LOAD_BYTE_OFFSET
	.align		4
        /*0a1c*/ 	.byte	0x04, 0x44
        /*0a1e*/ 	.short	(.L_655 - .L_654)


	//   ....[0]....
.L_654:
        /*0a20*/ 	.word	0x00000ae0
        /*0a24*/ 	.word	0x0000fff0


	//   ....[1]....
        /*0a28*/ 	.word	0x0001fe70
        /*0a2c*/ 	.word	0x0000fff0


	//----- nvinfo : EIATTR_INT_WARP_WIDE_INSTR_OFFSETS
	.align		4
.L_655:
        /*0a30*/ 	.byte	0x04, 0x31
        /*0a32*/ 	.short	(.L_657 - .L_656)


	//   ....[0]....
.L_656:
        /*0a34*/ 	.word	0x00000190


	//   ....[1]....
        /*0a38*/ 	.word	0x000001d0


	//   ....[2]....
        /*0a3c*/ 	.word	0x00000240


	//   ....[3]....
        /*0a40*/ 	.word	0x00028880


	//   ....[4]....
        /*0a44*/ 	.word	0x00028910


	//   ....[5]....
        /*0a48*/ 	.word	0x0002bb70


	//   ....[6]....
        /*0a4c*/ 	.word	0x0002bbd0


	//----- nvinfo : EIATTR_COOP_GROUP_MASK_REGIDS
	.align		4
.L_657:
        /*0a50*/ 	.byte	0x04, 0x29
        /*0a52*/ 	.short	(.L_659 - .L_658)


	//   ....[0]....
.L_658:
        /*0a54*/ 	.word	0xffffffff


	//   ....[1]....
        /*0a58*/ 	.word	0xffffffff


	//   ....[2]....
        /*0a5c*/ 	.word	0xffffffff


	//   ....[3]....
        /*0a60*/ 	.word	0xffffffff


	//   ....[4]....
        /*0a64*/ 	.word	0xffffffff


	//   ....[5]....
        /*0a68*/ 	.word	0xffffffff


	//   ....[6]....
        /*0a6c*/ 	.word	0xffffffff


	//   ....[7]....
        /*0a70*/ 	.word	0xffffffff


	//   ....[8]....
        /*0a74*/ 	.word	0xffffffff


	//   ....[9]....
        /*0a78*/ 	.word	0xffffffff


	//   ....[10]....
        /*0a7c*/ 	.word	0xffffffff


	//   ....[11]....
        /*0a80*/ 	.word	0xffffffff


	//   ....[12]....
        /*0a84*/ 	.word	0xffffffff


	//   ....[13]....
        /*0a88*/ 	.word	0xffffffff


	//   ....[14]....
        /*0a8c*/ 	.word	0xffffffff


	//   ....[15]....
        /*0a90*/ 	.word	0xffffffff


	//   ....[16]....
        /*0a94*/ 	.word	0xffffffff


	//   ....[17]....
        /*0a98*/ 	.word	0xffffffff


	//   ....[18]....
        /*0a9c*/ 	.word	0xffffffff


	//   ....[19]....
        /*0aa0*/ 	.word	0xffffffff


	//   ....[20]....
        /*0aa4*/ 	.word	0xffffffff


	//   ....[21]....
        /*0aa8*/ 	.word	0xffffffff


	//   ....[22]....
        /*0aac*/ 	.word	0xffffffff


	//   ....[23]....
        /*0ab0*/ 	.word	0xffffffff


	//   ....[24]....
        /*0ab4*/ 	.word	0xffffffff


	//   ....[25]....
        /*0ab8*/ 	.word	0xffffffff


	//   ....[26]....
        /*0abc*/ 	.word	0xffffffff


	//   ....[27]....
        /*0ac0*/ 	.word	0xffffffff


	//   ....[28]....
        /*0ac4*/ 	.word	0xffffffff


	//   ....[29]....
        /*0ac8*/ 	.word	0xffffffff


	//   ....[30]....
        /*0acc*/ 	.word	0xffffffff


	//   ....[31]....
        /*0ad0*/ 	.word	0xffffffff


	//   ....[32]....
        /*0ad4*/ 	.word	0xffffffff


	//   ....[33]....
        /*0ad8*/ 	.word	0xffffffff


	//   ....[34]....
        /*0adc*/ 	.word	0xffffffff


	//   ....[35]....
        /*0ae0*/ 	.word	0xffffffff


	//   ....[36]....
        /*0ae4*/ 	.word	0xffffffff


	//   ....[37]....
        /*0ae8*/ 	.word	0xffffffff


	//   ....[38]....
        /*0aec*/ 	.word	0xffffffff


	//   ....[39]....
        /*0af0*/ 	.word	0xffffffff


	//   ....[40]....
        /*0af4*/ 	.word	0xffffffff


	//   ....[41]....
        /*0af8*/ 	.word	0xffffffff


	//   ....[42]....
        /*0afc*/ 	.word	0xffffffff


	//   ....[43]....
        /*0b00*/ 	.word	0xffffffff


	//   ....[44]....
        /*0b04*/ 	.word	0xffffffff


	//   ....[45]....
        /*0b08*/ 	.word	0xffffffff


	//   ....[46]....
        /*0b0c*/ 	.word	0xffffffff


	//   ....[47]....
        /*0b10*/ 	.word	0xffffffff


	//   ....[48]....
        /*0b14*/ 	.word	0xffffffff


	//   ....[49]....
        /*0b18*/ 	.word	0xffffffff


	//   ....[50]....
        /*0b1c*/ 	.word	0xffffffff


	//   ....[51]....
        /*0b20*/ 	.word	0xffffffff


	//   ....[52]....
        /*0b24*/ 	.word	0xffffffff


	//   ....[53]....
        /*0b28*/ 	.word	0xffffffff


	//   ....[54]....
        /*0b2c*/ 	.word	0xffffffff


	//   ....[55]....
        /*0b30*/ 	.word	0xffffffff


	//   ....[56]....
        /*0b34*/ 	.word	0xffffffff


	//   ....[57]....
        /*0b38*/ 	.word	0xffffffff


	//   ....[58]....
        /*0b3c*/ 	.word	0xffffffff


	//   ....[59]....
        /*0b40*/ 	.word	0xffffffff


	//   ....[60]....
        /*0b44*/ 	.word	0xffffffff


	//   ....[61]....
        /*0b48*/ 	.word	0xffffffff


	//   ....[62]....
        /*0b4c*/ 	.word	0xffffffff


	//   ....[63]....
        /*0b50*/ 	.word	0xffffffff


	//   ....[64]....
        /*0b54*/ 	.word	0xffffffff


	//   ....[65]....
        /*0b58*/ 	.word	0xffffffff


	//   ....[66]....
        /*0b5c*/ 	.word	0xffffffff


	//   ....[67]....
        /*0b60*/ 	.word	0xffffffff


	//   ....[68]....
        /*0b64*/ 	.word	0xffffffff


	//   ....[69]....
        /*0b68*/ 	.word	0xffffffff


	//   ....[70]....
        /*0b6c*/ 	.word	0xffffffff


	//   ....[71]....
        /*0b70*/ 	.word	0xffffffff


	//   ....[72]....
        /*0b74*/ 	.word	0xffffffff


	//   ....[73]....
        /*0b78*/ 	.word	0xffffffff


	//   ....[74]....
        /*0b7c*/ 	.word	0xffffffff


	//   ....[75]....
        /*0b80*/ 	.word	0xffffffff


	//   ....[76]....
        /*0b84*/ 	.word	0xffffffff


	//   ....[77]....
        /*0b88*/ 	.word	0xffffffff


	//   ....[78]....
        /*0b8c*/ 	.word	0xffffffff


	//   ....[79]....
        /*0b90*/ 	.word	0xffffffff


	//   ....[80]....
        /*0b94*/ 	.word	0xffffffff


	//   ....[81]....
        /*0b98*/ 	.word	0xffffffff


	//   ....[82]....
        /*0b9c*/ 	.word	0xffffffff


	//   ....[83]....
        /*0ba0*/ 	.word	0xffffffff


	//   ....[84]....
        /*0ba4*/ 	.word	0xffffffff


	//   ....[85]....
        /*0ba8*/ 	.word	0xffffffff


	//   ....[86]....
        /*0bac*/ 	.word	0xffffffff


	//   ....[87]....
        /*0bb0*/ 	.word	0xffffffff


	//   ....[88]....
        /*0bb4*/ 	.word	0xffffffff


	//   ....[89]....
        /*0bb8*/ 	.word	0xffffffff


	//   ....[90]....
        /*0bbc*/ 	.word	0xffffffff


	//   ....[91]....
        /*0bc0*/ 	.word	0xffffffff


	//   ....[92]....
        /*0bc4*/ 	.word	0xffffffff


	//   ....[93]....
        /*0bc8*/ 	.word	0xffffffff


	//   ....[94]....
        /*0bcc*/ 	.word	0xffffffff


	//   ....[95]....
        /*0bd0*/ 	.word	0xffffffff


	//   ....[96]....
        /*0bd4*/ 	.word	0xffffffff


	//   ....[97]....
        /*0bd8*/ 	.word	0xffffffff


	//   ....[98]....
        /*0bdc*/ 	.word	0xffffffff


	//   ....[99]....
        /*0be0*/ 	.word	0xffffffff


	//   ....[100]....
        /*0be4*/ 	.word	0xffffffff


	//   ....[101]....
        /*0be8*/ 	.word	0xffffffff


	//   ....[102]....
        /*0bec*/ 	.word	0xffffffff


	//   ....[103]....
        /*0bf0*/ 	.word	0xffffffff


	//   ....[104]....
        /*0bf4*/ 	.word	0xffffffff


	//   ....[105]....
        /*0bf8*/ 	.word	0xffffffff


	//   ....[106]....
        /*0bfc*/ 	.word	0xffffffff


	//   ....[107]....
        /*0c00*/ 	.word	0xffffffff


	//   ....[108]....
        /*0c04*/ 	.word	0xffffffff


	//   ....[109]....
        /*0c08*/ 	.word	0xffffffff


	//   ....[110]....
        /*0c0c*/ 	.word	0xffffffff


	//   ....[111]....
        /*0c10*/ 	.word	0xffffffff


	//   ....[112]....
        /*0c14*/ 	.word	0xffffffff


	//   ....[113]....
        /*0c18*/ 	.word	0xffffffff


	//   ....[114]....
        /*0c1c*/ 	.word	0xffffffff


	//   ....[115]....
        /*0c20*/ 	.word	0xffffffff


	//   ....[116]....
        /*0c24*/ 	.word	0xffffffff


	//   ....[117]....
        /*0c28*/ 	.word	0xffffffff


	//   ....[118]....
        /*0c2c*/ 	.word	0xffffffff


	//   ....[119]....
        /*0c30*/ 	.word	0xffffffff


	//   ....[120]....
        /*0c34*/ 	.word	0xffffffff


	//   ....[121]....
        /*0c38*/ 	.word	0xffffffff


	//   ....[122]....
        /*0c3c*/ 	.word	0xffffffff


	//   ....[123]....
        /*0c40*/ 	.word	0xffffffff


	//   ....[124]....
        /*0c44*/ 	.word	0xffffffff


	//   ....[125]....
        /*0c48*/ 	.word	0xffffffff


	//   ....[126]....
        /*0c4c*/ 	.word	0xffffffff


	//   ....[127]....
        /*0c50*/ 	.word	0xffffffff


	//   ....[128]....
        /*0c54*/ 	.word	0xffffffff


	//   ....[129]....
        /*0c58*/ 	.word	0xffffffff


	//   ....[130]....
        /*0c5c*/ 	.word	0xffffffff


	//   ....[131]....
        /*0c60*/ 	.word	0xffffffff


	//   ....[132]....
        /*0c64*/ 	.word	0xffffffff


	//   ....[133]....
        /*0c68*/ 	.word	0xffffffff


	//   ....[134]....
        /*0c6c*/ 	.word	0xffffffff


	//   ....[135]....
        /*0c70*/ 	.word	0xffffffff


	//   ....[136]....
        /*0c74*/ 	.word	0xffffffff


	//   ....[137]....
        /*0c78*/ 	.word	0xffffffff


	//   ....[138]....
        /*0c7c*/ 	.word	0xffffffff


	//   ....[139]....
        /*0c80*/ 	.word	0xffffffff


	//   ....[140]....
        /*0c84*/ 	.word	0xffffffff


	//   ....[141]....
        /*0c88*/ 	.word	0xffffffff


	//   ....[142]....
        /*0c8c*/ 	.word	0xffffffff


	//   ....[143]....
        /*0c90*/ 	.word	0xffffffff


	//   ....[144]....
        /*0c94*/ 	.word	0xffffffff


	//   ....[145]....
        /*0c98*/ 	.word	0xffffffff


	//   ....[146]....
        /*0c9c*/ 	.word	0xffffffff


	//   ....[147]....
        /*0ca0*/ 	.word	0xffffffff


	//   ....[148]....
        /*0ca4*/ 	.word	0xffffffff


	//   ....[149]....
        /*0ca8*/ 	.word	0xffffffff


	//   ....[150]....
        /*0cac*/ 	.word	0xffffffff


	//   ....[151]....
        /*0cb0*/ 	.word	0xffffffff


	//   ....[152]....
        /*0cb4*/ 	.word	0xffffffff


	//   ....[153]....
        /*0cb8*/ 	.word	0xffffffff


	//   ....[154]....
        /*0cbc*/ 	.word	0xffffffff


	//   ....[155]....
        /*0cc0*/ 	.word	0xffffffff


	//   ....[156]....
        /*0cc4*/ 	.word	0xffffffff


	//   ....[157]....
        /*0cc8*/ 	.word	0xffffffff


	//   ....[158]....
        /*0ccc*/ 	.word	0xffffffff


	//   ....[159]....
        /*0cd0*/ 	.word	0xffffffff


	//   ....[160]....
        /*0cd4*/ 	.word	0xffffffff


	//   ....[161]....
        /*0cd8*/ 	.word	0xffffffff


	//   ....[162]....
        /*0cdc*/ 	.word	0xffffffff


	//   ....[163]....
        /*0ce0*/ 	.word	0xffffffff


	//   ....[164]....
        /*0ce4*/ 	.word	0xffffffff


	//   ....[165]....
        /*0ce8*/ 	.word	0xffffffff


	//   ....[166]....
        /*0cec*/ 	.word	0xffffffff


	//   ....[167]....
        /*0cf0*/ 	.word	0xffffffff


	//   ....[168]....
        /*0cf4*/ 	.word	0xffffffff


	//   ....[169]....
        /*0cf8*/ 	.word	0xffffffff


	//   ....[170]....
        /*0cfc*/ 	.word	0xffffffff


	//   ....[171]....
        /*0d00*/ 	.word	0xffffffff


	//   ....[172]....
        /*0d04*/ 	.word	0xffffffff


	//   ....[173]....
        /*0d08*/ 	.word	0xffffffff


	//   ....[174]....
        /*0d0c*/ 	.word	0xffffffff


	//   ....[175]....
        /*0d10*/ 	.word	0xffffffff


	//   ....[176]....
        /*0d14*/ 	.word	0xffffffff


	//   ....[177]....
        /*0d18*/ 	.word	0xffffffff


	//   ....[178]....
        /*0d1c*/ 	.word	0xffffffff


	//   ....[179]....
        /*0d20*/ 	.word	0xffffffff


	//   ....[180]....
        /*0d24*/ 	.word	0xffffffff


	//   ....[181]....
        /*0d28*/ 	.word	0xffffffff


	//   ....[182]....
        /*0d2c*/ 	.word	0xffffffff


	//   ....[183]....
        /*0d30*/ 	.word	0xffffffff


	//   ....[184]....
        /*0d34*/ 	.word	0xffffffff


	//   ....[185]....
        /*0d38*/ 	.word	0xffffffff


	//   ....[186]....
        /*0d3c*/ 	.word	0xffffffff


	//   ....[187]....
        /*0d40*/ 	.word	0xffffffff


	//   ....[188]....
        /*0d44*/ 	.word	0xffffffff


	//   ....[189]....
        /*0d48*/ 	.word	0xffffffff


	//   ....[190]....
        /*0d4c*/ 	.word	0xffffffff


	//   ....[191]....
        /*0d50*/ 	.word	0xffffffff


	//   ....[192]....
        /*0d54*/ 	.word	0xffffffff


	//   ....[193]....
        /*0d58*/ 	.word	0xffffffff


	//   ....[194]....
        /*0d5c*/ 	.word	0x0500000f


	//   ....[195]....
        /*0d60*/ 	.word	0x0500000f


	//   ....[196]....
        /*0d64*/ 	.word	0x0500000f


	//   ....[197]....
        /*0d68*/ 	.word	0x0500000f


	//   ....[198]....
        /*0d6c*/ 	.word	0x0500000f


	//   ....[199]....
        /*0d70*/ 	.word	0x0500000f


	//   ....[200]....
        /*0d74*/ 	.word	0x0500000f


	//   ....[201]....
        /*0d78*/ 	.word	0x0500000f


	//   ....[202]....
        /*0d7c*/ 	.word	0x0500000f


	//   ....[203]....
        /*0d80*/ 	.word	0x0500000f


	//   ....[204]....
        /*0d84*/ 	.word	0x0500000f


	//   ....[205]....
        /*0d88*/ 	.word	0x0500000f


	//   ....[206]....
        /*0d8c*/ 	.word	0x0500000f


	//   ....[207]....
        /*0d90*/ 	.word	0x0500000f


	//   ....[208]....
        /*0d94*/ 	.word	0x0500000f


	//   ....[209]....
        /*0d98*/ 	.word	0x0500000f


	//   ....[210]....
        /*0d9c*/ 	.word	0x0500000f


	//   ....[211]....
        /*0da0*/ 	.word	0x0500000f


	//   ....[212]....
        /*0da4*/ 	.word	0x0500000f


	//   ....[213]....
        /*0da8*/ 	.word	0x0500000f


	//   ....[214]....
        /*0dac*/ 	.word	0x0500000f


	//   ....[215]....
        /*0db0*/ 	.word	0x0500000f


	//   ....[216]....
        /*0db4*/ 	.word	0x0500000f


	//   ....[217]....
        /*0db8*/ 	.word	0x0500000f


	//   ....[218]....
        /*0dbc*/ 	.word	0x0500000f


	//   ....[219]....
        /*0dc0*/ 	.word	0x0500000f


	//   ....[220]....
        /*0dc4*/ 	.word	0x0500000f


	//   ....[221]....
        /*0dc8*/ 	.word	0x0500000f


	//   ....[222]....
        /*0dcc*/ 	.word	0x0500000f


	//   ....[223]....
        /*0dd0*/ 	.word	0x0500000f


	//   ....[224]....
        /*0dd4*/ 	.word	0x0500000f


	//   ....[225]....
        /*0dd8*/ 	.word	0x0500000f


	//   ....[226]....
        /*0ddc*/ 	.word	0x0500000f


	//   ....[227]....
        /*0de0*/ 	.word	0x0500000f


	//   ....[228]....
        /*0de4*/ 	.word	0x0500000f


	//   ....[229]....
        /*0de8*/ 	.word	0x0500000f


	//   ....[230]....
        /*0dec*/ 	.word	0x0500000f


	//   ....[231]....
        /*0df0*/ 	.word	0x0500000f


	//   ....[232]....
        /*0df4*/ 	.word	0x0500000f


	//   ....[233]....
        /*0df8*/ 	.word	0x0500000f


	//   ....[234]....
        /*0dfc*/ 	.word	0x0500000f


	//   ....[235]....
        /*0e00*/ 	.word	0x0500000f


	//   ....[236]....
        /*0e04*/ 	.word	0x0500000f


	//   ....[237]....
        /*0e08*/ 	.word	0x0500000f


	//   ....[238]....
        /*0e0c*/ 	.word	0x0500000f


	//   ....[239]....
        /*0e10*/ 	.word	0x0500000f


	//   ....[240]....
        /*0e14*/ 	.word	0x0500000f


	//   ....[241]....
        /*0e18*/ 	.word	0x0500000f


	//   ....[242]....
        /*0e1c*/ 	.word	0x0500000f


	//   ....[243]....
        /*0e20*/ 	.word	0x0500000f


	//   ....[244]....
        /*0e24*/ 	.word	0x0500000f


	//   ....[245]....
        /*0e28*/ 	.word	0x0500000f


	//   ....[246]....
        /*0e2c*/ 	.word	0x0500000f


	//   ....[247]....
        /*0e30*/ 	.word	0x0500000f


	//   ....[248]....
        /*0e34*/ 	.word	0x0500000f


	//   ....[249]....
        /*0e38*/ 	.word	0x0500000f


	//   ....[250]....
        /*0e3c*/ 	.word	0x0500000f


	//   ....[251]....
        /*0e40*/ 	.word	0x0500000f


	//   ....[252]....
        /*0e44*/ 	.word	0x0500000f


	//   ....[253]....
        /*0e48*/ 	.word	0x0500000f


	//   ....[254]....
        /*0e4c*/ 	.word	0x0500000f


	//   ....[255]....
        /*0e50*/ 	.word	0x0500000f


	//   ....[0]....
        /*0e54*/ 	.word	0x0500000f


	//   ....[1]....
        /*0e58*/ 	.word	0x0500000f


	//   ....[2]....
        /*0e5c*/ 	.word	0x0500000f


	//   ....[3]....
        /*0e60*/ 	.word	0x0500000f


	//   ....[4]....
        /*0e64*/ 	.word	0x0500000f


	//   ....[5]....
        /*0e68*/ 	.word	0x0500000f


	//   ....[6]....
        /*0e6c*/ 	.word	0x0500000f


	//   ....[7]....
        /*0e70*/ 	.word	0x0500000f


	//   ....[8]....
        /*0e74*/ 	.word	0x0500000f


	//   ....[9]....
        /*0e78*/ 	.word	0x0500000f


	//   ....[10]....
        /*0e7c*/ 	.word	0x0500000f


	//   ....[11]....
        /*0e80*/ 	.word	0x0500000f


	//   ....[12]....
        /*0e84*/ 	.word	0x0500000f


	//   ....[13]....
        /*0e88*/ 	.word	0x0500000f


	//   ....[14]....
        /*0e8c*/ 	.word	0x0500000f


	//   ....[15]....
        /*0e90*/ 	.word	0x0500000f


	//   ....[16]....
        /*0e94*/ 	.word	0x0500000f


	//   ....[17]....
        /*0e98*/ 	.word	0x0500000f


	//   ....[18]....
        /*0e9c*/ 	.word	0x0500000f


	//   ....[19]....
        /*0ea0*/ 	.word	0x0500000f


	//   ....[20]....
        /*0ea4*/ 	.word	0x0500000f


	//   ....[21]....
        /*0ea8*/ 	.word	0x0500000f


	//   ....[22]....
        /*0eac*/ 	.word	0x0500000f


	//   ....[23]....
        /*0eb0*/ 	.word	0x0500000f


	//   ....[24]....
        /*0eb4*/ 	.word	0x0500000f


	//   ....[25]....
        /*0eb8*/ 	.word	0x0500000f


	//   ....[26]....
        /*0ebc*/ 	.word	0x0500000f


	//   ....[27]....
        /*0ec0*/ 	.word	0x0500000f


	//   ....[28]....
        /*0ec4*/ 	.word	0x0500000f


	//   ....[29]....
        /*0ec8*/ 	.word	0x0500000f


	//   ....[30]....
        /*0ecc*/ 	.word	0x0500000f


	//   ....[31]....
        /*0ed0*/ 	.word	0x0500000f


	//   ....[32]....
        /*0ed4*/ 	.word	0x0500000f


	//   ....[33]....
        /*0ed8*/ 	.word	0x0500000f


	//   ....[34]....
        /*0edc*/ 	.word	0x0500000f


	//   ....[35]....
        /*0ee0*/ 	.word	0x0500000f


	//   ....[36]....
        /*0ee4*/ 	.word	0x0500000f


	//   ....[37]....
        /*0ee8*/ 	.word	0x0500000f


	//   ....[38]....
        /*0eec*/ 	.word	0x0500000f


	//   ....[39]....
        /*0ef0*/ 	.word	0x0500000f


	//   ....[40]....
        /*0ef4*/ 	.word	0x0500000f


	//   ....[41]....
        /*0ef8*/ 	.word	0x0500000f


	//   ....[42]....
        /*0efc*/ 	.word	0x0500000f


	//   ....[43]....
        /*0f00*/ 	.word	0x0500000f


	//   ....[44]....
        /*0f04*/ 	.word	0x0500000f


	//   ....[45]....
        /*0f08*/ 	.word	0x0500000f


	//   ....[46]....
        /*0f0c*/ 	.word	0x0500000f


	//   ....[47]....
        /*0f10*/ 	.word	0x0500000f


	//   ....[48]....
        /*0f14*/ 	.word	0x0500000f


	//   ....[49]....
        /*0f18*/ 	.word	0x0500000f


	//   ....[50]....
        /*0f1c*/ 	.word	0x0500000f


	//   ....[51]....
        /*0f20*/ 	.word	0x0500000f


	//   ....[52]....
        /*0f24*/ 	.word	0x0500000f


	//   ....[53]....
        /*0f28*/ 	.word	0x0500000f


	//   ....[54]....
        /*0f2c*/ 	.word	0x0500000f


	//   ....[55]....
        /*0f30*/ 	.word	0x0500000f


	//   ....[56]....
        /*0f34*/ 	.word	0x0500000f


	//   ....[57]....
        /*0f38*/ 	.word	0x0500000f


	//   ....[58]....
        /*0f3c*/ 	.word	0x0500000f


	//   ....[59]....
        /*0f40*/ 	.word	0x0500000f


	//   ....[60]....
        /*0f44*/ 	.word	0x0500000f


	//   ....[61]....
        /*0f48*/ 	.word	0x0500000f


	//   ....[62]....
        /*0f4c*/ 	.word	0x0500000f


	//   ....[63]....
        /*0f50*/ 	.word	0x0500000f


	//   ....[64]....
        /*0f54*/ 	.word	0x0500000f


	//   ....[65]....
        /*0f58*/ 	.word	0x0500000f


	//   ....[66]....
        /*0f5c*/ 	.word	0x0500000f


	//   ....[67]....
        /*0f60*/ 	.word	0x0500000f


	//   ....[68]....
        /*0f64*/ 	.word	0x0500000f


	//   ....[69]....
        /*0f68*/ 	.word	0x0500000f


	//   ....[70]....
        /*0f6c*/ 	.word	0x0500000f


	//   ....[71]....
        /*0f70*/ 	.word	0x0500000f


	//   ....[72]....
        /*0f74*/ 	.word	0x0500000f


	//   ....[73]....
        /*0f78*/ 	.word	0x0500000f


	//   ....[74]....
        /*0f7c*/ 	.word	0x0500000f


	//   ....[75]....
        /*0f80*/ 	.word	0x0500000f


	//   ....[76]....
        /*0f84*/ 	.word	0x0500000f


	//   ....[77]....
        /*0f88*/ 	.word	0x0500000f


	//   ....[78]....
        /*0f8c*/ 	.word	0x0500000f


	//   ....[79]....
        /*0f90*/ 	.word	0x0500000f


	//   ....[80]....
        /*0f94*/ 	.word	0x0500000f


	//   ....[81]....
        /*0f98*/ 	.word	0x0500000f


	//   ....[82]....
        /*0f9c*/ 	.word	0x0500000f


	//   ....[83]....
        /*0fa0*/ 	.word	0x0500000f


	//   ....[84]....
        /*0fa4*/ 	.word	0x0500000f


	//   ....[85]....
        /*0fa8*/ 	.word	0x0500000f


	//   ....[86]....
        /*0fac*/ 	.word	0x0500000f


	//   ....[87]....
        /*0fb0*/ 	.word	0x0500000f


	//   ....[88]....
        /*0fb4*/ 	.word	0x0500000f


	//   ....[89]....
        /*0fb8*/ 	.word	0x0500000f


	//   ....[90]....
        /*0fbc*/ 	.word	0x0500000f


	//   ....[91]....
        /*0fc0*/ 	.word	0x0500000f


	//----- nvinfo : EIATTR_COOP_GROUP_INSTR_OFFSETS
	.align		4
.L_659:
        /*0fc4*/ 	.byte	0x04, 0x28
        /*0fc6*/ 	.short	(.L_661 - .L_660)


	//   ....[0]....
.L_660:
        /*0fc8*/ 	.word	0x00000070


	//   ....[1]....
        /*0fcc*/ 	.word	0x000001a0


	//   ....[2]....
        /*0fd0*/ 	.word	0x000001f0


	//   ....[3]....
        /*0fd4*/ 	.word	0x00000420


	//   ....[4]....
        /*0fd8*/ 	.word	0x00000580


	//   ....[5]....
        /*0fdc*/ 	.word	0x000006a0


	//   ....[6]....
        /*0fe0*/ 	.word	0x00000800


	//   ....[7]....
        /*0fe4*/ 	.word	0x00011110


	//   ....[8]....
        /*0fe8*/ 	.word	0x00011650


	//   ....[9]....
        /*0fec*/ 	.word	0x00011660


	//   ....[10]....
        /*0ff0*/ 	.word	0x00011670


	//   ....[11]....
        /*0ff4*/ 	.word	0x00011680


	//   ....[12]....
        /*0ff8*/ 	.word	0x00014b90


	//   ....[13]....
        /*0ffc*/ 	.word	0x00014ba0


	//   ....[14]....
        /*1000*/ 	.word	0x00014bb0


	//   ....[15]....
        /*1004*/ 	.word	0x00014bc0


	//   ....[16]....
        /*1008*/ 	.word	0x00019e50


	//   ....[17]....
        /*100c*/ 	.word	0x00019f20


	//   ....[18]....
        /*1010*/ 	.word	0x0001a540


	//   ....[19]....
        /*1014*/ 	.word	0x0001a5c0


	//   ....[20]....
        /*1018*/ 	.word	0x0001d210


	//   ....[21]....
        /*101c*/ 	.word	0x0001d5e0


	//   ....[22]....
        /*1020*/ 	.word	0x0001d640


	//   ....[23]....
        /*1024*/ 	.word	0x0001d660


	//   ....[24]....
        /*1028*/ 	.word	0x0001f4b0


	//   ....[25]....
        /*102c*/ 	.word	0x0001f510


	//   ....[26]....
        /*1030*/ 	.word	0x0001f530


	//   ....[27]....
        /*1034*/ 	.word	0x0001f550


	//   ....[28]....
        /*1038*/ 	.word	0x000205a0


	//   ....[29]....
        /*103c*/ 	.word	0x00020620


	//   ....[30]....
        /*1040*/ 	.word	0x00020670


	//   ....[31]....
        /*1044*/ 	.word	0x000206e0


	//   ....[32]....
        /*1048*/ 	.word	0x00020710


	//   ....[33]....
        /*104c*/ 	.word	0x00020740


	//   ....[34]....
        /*1050*/ 	.word	0x00020780


	//   ....[35]....
        /*1054*/ 	.word	0x000207b0


	//   ....[36]....
        /*1058*/ 	.word	0x000207e0


	//   ....[37]....
        /*105c*/ 	.word	0x00020810


	//   ....[38]....
        /*1060*/ 	.word	0x00020840


	//   ....[39]....
        /*1064*/ 	.word	0x00020870


	//   ....[40]....
        /*1068*/ 	.word	0x000208a0


	//   ....[41]....
        /*106c*/ 	.word	0x000208d0


	//   ....[42]....
        /*1070*/ 	.word	0x00020900


	//   ....[43]....
        /*1074*/ 	.word	0x00020930


	//   ....[44]....
        /*1078*/ 	.word	0x00020960


	//   ....[45]....
        /*107c*/ 	.word	0x00020990


	//   ....[46]....
        /*1080*/ 	.word	0x000209c0


	//   ....[47]....
        /*1084*/ 	.word	0x000209f0


	//   ....[48]....
        /*1088*/ 	.word	0x00020a20


	//   ....[49]....
        /*108c*/ 	.word	0x00020a50


	//   ....[50]....
        /*1090*/ 	.word	0x00020a80


	//   ....[51]....
        /*1094*/ 	.word	0x00020ab0


	//   ....[52]....
        /*1098*/ 	.word	0x00020ae0


	//   ....[53]....
        /*109c*/ 	.word	0x00020b10


	//   ....[54]....
        /*10a0*/ 	.word	0x00020b40


	//   ....[55]....
        /*10a4*/ 	.word	0x00020b70


	//   ....[56]....
        /*10a8*/ 	.word	0x00020ba0


	//   ....[57]....
        /*10ac*/ 	.word	0x00020bd0


	//   ....[58]....
        /*10b0*/ 	.word	0x00020c00


	//   ....[59]....
        /*10b4*/ 	.word	0x00020c30


	//   ....[60]....
        /*10b8*/ 	.word	0x00020c60


	//   ....[61]....
        /*10bc*/ 	.word	0x00020c90


	//   ....[62]....
        /*10c0*/ 	.word	0x00020ca0


	//   ....[63]....
        /*10c4*/ 	.word	0x00020cb0


	//   ....[64]....
        /*10c8*/ 	.word	0x00020cc0


	//   ....[65]....
        /*10cc*/ 	.word	0x00020ce0


	//   ....[66]....
        /*10d0*/ 	.word	0x00020cf0


	//   ....[67]....
        /*10d4*/ 	.word	0x00020d00


	//   ....[68]....
        /*10d8*/ 	.word	0x00020d10


	//   ....[69]....
        /*10dc*/ 	.word	0x00020d20


	//   ....[70]....
        /*10e0*/ 	.word	0x00020d40


	//   ....[71]....
        /*10e4*/ 	.word	0x00020d50


	//   ....[72]....
        /*10e8*/ 	.word	0x00020d60


	//   ....[73]....
        /*10ec*/ 	.word	0x00020d70


	//   ....[74]....
        /*10f0*/ 	.word	0x00020d80


	//   ....[75]....
        /*10f4*/ 	.word	0x00020d90


	//   ....[76]....
        /*10f8*/ 	.word	0x00020da0


	//   ....[77]....
        /*10fc*/ 	.word	0x00020dc0


	//   ....[78]....
        /*1100*/ 	.word	0x00020de0


	//   ....[79]....
        /*1104*/ 	.word	0x00020e00


	//   ....[80]....
        /*1108*/ 	.word	0x00020e20


	//   ....[81]....
        /*110c*/ 	.word	0x00020e50


	//   ....[82]....
        /*1110*/ 	.word	0x00020e80


	//   ....[83]....
        /*1114*/ 	.word	0x00020eb0


	//   ....[84]....
        /*1118*/ 	.word	0x00020ee0


	//   ....[85]....
        /*111c*/ 	.word	0x00020ef0


	//   ....[86]....
        /*1120*/ 	.word	0x00020f20


	//   ....[87]....
        /*1124*/ 	.word	0x00020f30


	//   ....[88]....
        /*1128*/ 	.word	0x00020f60


	//   ....[89]....
        /*112c*/ 	.word	0x00020f70


	//   ....[90]....
        /*1130*/ 	.word	0x00020fa0


	//   ....[91]....
        /*1134*/ 	.word	0x00020fd0


	//   ....[92]....
        /*1138*/ 	.word	0x00021000


	//   ....[93]....
        /*113c*/ 	.word	0x00021030


	//   ....[94]....
        /*1140*/ 	.word	0x00021060


	//   ....[95]....
        /*1144*/ 	.word	0x00021070


	//   ....[96]....
        /*1148*/ 	.word	0x00021080


	//   ....[97]....
        /*114c*/ 	.word	0x00021090


	//   ....[98]....
        /*1150*/ 	.word	0x000210b0


	//   ....[99]....
        /*1154*/ 	.word	0x000210e0


	//   ....[100]....
        /*1158*/ 	.word	0x00021110


	//   ....[101]....
        /*115c*/ 	.word	0x00021140


	//   ....[102]....
        /*1160*/ 	.word	0x00021170


	//   ....[103]....
        /*1164*/ 	.word	0x000211a0


	//   ....[104]....
        /*1168*/ 	.word	0x000211d0


	//   ....[105]....
        /*116c*/ 	.word	0x00021210


	//   ....[106]....
        /*1170*/ 	.word	0x00021240


	//   ....[107]....
        /*1174*/ 	.word	0x00021270


	//   ....[108]....
        /*1178*/ 	.word	0x000212a0


	//   ....[109]....
        /*117c*/ 	.word	0x000212d0


	//   ....[110]....
        /*1180*/ 	.word	0x00021300


	//   ....[111]....
        /*1184*/ 	.word	0x00021330


	//   ....[112]....
        /*1188*/ 	.word	0x00021360


	//   ....[113]....
        /*118c*/ 	.word	0x00021390


	//   ....[114]....
        /*1190*/ 	.word	0x000213c0


	//   ....[115]....
        /*1194*/ 	.word	0x000213f0


	//   ....[116]....
        /*1198*/ 	.word	0x00021420


	//   ....[117]....
        /*119c*/ 	.word	0x00021450


	//   ....[118]....
        /*11a0*/ 	.word	0x00021480


	//   ....[119]....
        /*11a4*/ 	.word	0x000214b0


	//   ....[120]....
        /*11a8*/ 	.word	0x000214e0


	//   ....[121]....
        /*11ac*/ 	.word	0x00021510


	//   ....[122]....
        /*11b0*/ 	.word	0x00021540


	//   ....[123]....
        /*11b4*/ 	.word	0x00021570


	//   ....[124]....
        /*11b8*/ 	.word	0x00021ef0


	//   ....[125]....
        /*11bc*/ 	.word	0x00021f10


	//   ....[126]....
        /*11c0*/ 	.word	0x00021f20


	//   ....[127]....
        /*11c4*/ 	.word	0x00021f30


	//   ....[128]....
        /*11c8*/ 	.word	0x00022810


	//   ....[129]....
        /*11cc*/ 	.word	0x00022820


	//   ....[130]....
        /*11d0*/ 	.word	0x00022970


	//   ....[131]....
        /*11d4*/ 	.word	0x00022980


	//   ....[132]....
        /*11d8*/ 	.word	0x00022ad0


	//   ....[133]....
        /*11dc*/ 	.word	0x00022ae0


	//   ....[134]....
        /*11e0*/ 	.word	0x00022c30


	//   ....[135]....
        /*11e4*/ 	.word	0x00022c40


	//   ....[136]....
        /*11e8*/ 	.word	0x00023030


	//   ....[137]....
        /*11ec*/ 	.word	0x00023040


	//   ....[138]....
        /*11f0*/ 	.word	0x00023cc0


	//   ....[139]....
        /*11f4*/ 	.word	0x00023cd0


	//   ....[140]....
        /*11f8*/ 	.word	0x00025230


	//   ....[141]....
        /*11fc*/ 	.word	0x00025240


	//   ....[142]....
        /*1200*/ 	.word	0x000253a0


	//   ....[143]....
        /*1204*/ 	.word	0x000253b0


	//   ....[144]....
        /*1208*/ 	.word	0x00025500


	//   ....[145]....
        /*120c*/ 	.word	0x00025510


	//   ....[146]....
        /*1210*/ 	.word	0x00025660


	//   ....[147]....
        /*1214*/ 	.word	0x00025670


	//   ....[148]....
        /*1218*/ 	.word	0x00025820


	//   ....[149]....
        /*121c*/ 	.word	0x00025a60


	//   ....[150]....
        /*1220*/ 	.word	0x00025a90


	//   ....[151]....
        /*1224*/ 	.word	0x00025ac0


	//   ....[152]....
        /*1228*/ 	.word	0x00025af0


	//   ....[153]....
        /*122c*/ 	.word	0x00025b20


	//   ....[154]....
        /*1230*/ 	.word	0x00025b50


	//   ....[155]....
        /*1234*/ 	.word	0x00025cf0


	//   ....[156]....
        /*1238*/ 	.word	0x00025d20


	//   ....[157]....
        /*123c*/ 	.word	0x00025d50


	//   ....[158]....
        /*1240*/ 	.word	0x00025d80


	//   ....[159]....
        /*1244*/ 	.word	0x00025db0


	//   ....[160]....
        /*1248*/ 	.word	0x00025de0


	//   ....[161]....
        /*124c*/ 	.word	0x00025e60


	//   ....[162]....
        /*1250*/ 	.word	0x00025ea0


	//   ....[163]....
        /*1254*/ 	.word	0x00025eb0


	//   ....[164]....
        /*1258*/ 	.word	0x00025f60


	//   ....[165]....
        /*125c*/ 	.word	0x00027110


	//   ....[166]....
        /*1260*/ 	.word	0x00029020


	//   ....[167]....
        /*1264*/ 	.word	0x00029df0


	//   ....[168]....
        /*1268*/ 	.word	0x00029e30


	//   ....[169]....
        /*126c*/ 	.word	0x00029e80


	//   ....[170]....
        /*1270*/ 	.word	0x00029f00


	//   ....[171]....
        /*1274*/ 	.word	0x00029f90


	//   ....[172]....
        /*1278*/ 	.word	0x00029fa0


	//   ....[173]....
        /*127c*/ 	.word	0x00029ff0


	//   ....[174]....
        /*1280*/ 	.word	0x0002a030


	//   ....[175]....
        /*1284*/ 	.word	0x0002cc80


	//   ....[176]....
        /*1288*/ 	.word	0x0002ccb0


	//   ....[177]....
        /*128c*/ 	.word	0x0002cd10


	//   ....[178]....
        /*1290*/ 	.word	0x0002cd40


	//   ....[179]....
        /*1294*/ 	.word	0x0002cd70


	//   ....[180]....
        /*1298*/ 	.word	0x0002cda0


	//   ....[181]....
        /*129c*/ 	.word	0x0002cdd0


	//   ....[182]....
        /*12a0*/ 	.word	0x0002ce00


	//   ....[183]....
        /*12a4*/ 	.word	0x0002cfc0


	//   ....[184]....
        /*12a8*/ 	.word	0x0002cff0


	//   ....[185]....
        /*12ac*/ 	.word	0x0002d020


	//   ....[186]....
        /*12b0*/ 	.word	0x0002d050


	//   ....[187]....
        /*12b4*/ 	.word	0x0002d080


	//   ....[188]....
        /*12b8*/ 	.word	0x0002d0b0


	//   ....[189]....
        /*12bc*/ 	.word	0x0002d170


	//   ....[190]....
        /*12c0*/ 	.word	0x0002d190


	//   ....[191]....
        /*12c4*/ 	.word	0x0002d1a0


	//   ....[192]....
        /*12c8*/ 	.word	0x0002d200


	//   ....[193]....
        /*12cc*/ 	.word	0x0002d920


	//   ....[194]....
        /*12d0*/ 	.word	0x0002ddc0


	//   ....[195]....
        /*12d4*/ 	.word	0x0002de70


	//   ....[196]....
        /*12d8*/ 	.word	0x0002df00


	//   ....[197]....
        /*12dc*/ 	.word	0x0002df50


	//   ....[198]....
        /*12e0*/ 	.word	0x0002dfa0


	//   ....[199]....
        /*12e4*/ 	.word	0x0002e080


	//   ....[200]....
        /*12e8*/ 	.word	0x0002e110


	//   ....[201]....
        /*12ec*/ 	.word	0x0002e160


	//   ....[202]....
        /*12f0*/ 	.word	0x0002e1b0


	//   ....[203]....
        /*12f4*/ 	.word	0x0002e440


	//   ....[204]....
        /*12f8*/ 	.word	0x0002e550


	//   ....[205]....
        /*12fc*/ 	.word	0x0002e690


	//   ....[206]....
        /*1300*/ 	.word	0x0002e7b0


	//   ....[207]....
        /*1304*/ 	.word	0x0002e8d0


	//   ....[208]....
        /*1308*/ 	.word	0x0002e9f0


	//   ....[209]....
        /*130c*/ 	.word	0x0002eb20


	//   ....[210]....
        /*1310*/ 	.word	0x0002ec30


	//   ....[211]....
        /*1314*/ 	.word	0x0002eca0


	//   ....[212]....
        /*1318*/ 	.word	0x0002ecf0


	//   ....[213]....
        /*131c*/ 	.word	0x0002ed60


	//   ....[214]....
        /*1320*/ 	.word	0x0002edc0


	//   ....[215]....
        /*1324*/ 	.word	0x0002ee20


	//   ....[216]....
        /*1328*/ 	.word	0x0002ee90


	//   ....[217]....
        /*132c*/ 	.word	0x0002ef10


	//   ....[218]....
        /*1330*/ 	.word	0x0002ef70


	//   ....[219]....
        /*1334*/ 	.word	0x0002eff0


	//   ....[220]....
        /*1338*/ 	.word	0x0002f060


	//   ....[221]....
        /*133c*/ 	.word	0x0002f0c0


	//   ....[222]....
        /*1340*/ 	.word	0x0002f110


	//   ....[223]....
        /*1344*/ 	.word	0x0002f190


	//   ....[224]....
        /*1348*/ 	.word	0x0002f200


	//   ....[225]....
        /*134c*/ 	.word	0x0002f260


	//   ....[226]....
        /*1350*/ 	.word	0x0002f2b0


	//   ....[227]....
        /*1354*/ 	.word	0x0002f360


	//   ....[228]....
        /*1358*/ 	.word	0x0002f3b0


	//   ....[229]....
        /*135c*/ 	.word	0x0002f410


	//   ....[230]....
        /*1360*/ 	.word	0x0002f460


	//   ....[231]....
        /*1364*/ 	.word	0x0002f4e0


	//   ....[232]....
        /*1368*/ 	.word	0x0002f530


	//   ....[233]....
        /*136c*/ 	.word	0x0002f590


	//   ....[234]....
        /*1370*/ 	.word	0x0002f600


	//   ....[235]....
        /*1374*/ 	.word	0x0002f670


	//   ....[236]....
        /*1378*/ 	.word	0x0002f6d0


	//   ....[237]....
        /*137c*/ 	.word	0x0002f740


	//   ....[238]....
        /*1380*/ 	.word	0x0002f7a0


	//   ....[239]....
        /*1384*/ 	.word	0x0002f800


	//   ....[240]....
        /*1388*/ 	.word	0x0002f870


	//   ....[241]....
        /*138c*/ 	.word	0x0002f8d0


	//   ....[242]....
        /*1390*/ 	.word	0x0002f940


	//   ....[243]....
        /*1394*/ 	.word	0x0002f9c0


	//   ....[244]....
        /*1398*/ 	.word	0x0002fa30


	//   ....[245]....
        /*139c*/ 	.word	0x0002fa90


	//   ....[246]....
        /*13a0*/ 	.word	0x0002fae0


	//   ....[247]....
        /*13a4*/ 	.word	0x0002fb40


	//   ....[248]....
        /*13a8*/ 	.word	0x0002fbd0


	//   ....[249]....
        /*13ac*/ 	.word	0x0002fc30


	//   ....[250]....
        /*13b0*/ 	.word	0x0002fc80


	//   ....[251]....
        /*13b4*/ 	.word	0x0002fd20


	//   ....[252]....
        /*13b8*/ 	.word	0x0002fd70


	//   ....[253]....
        /*13bc*/ 	.word	0x0002fdd0


	//   ....[254]....
        /*13c0*/ 	.word	0x0002fe20


	//   ....[255]....
        /*13c4*/ 	.word	0x0002fea0


	//   ....[0]....
        /*13c8*/ 	.word	0x0002fef0


	//   ....[1]....
        /*13cc*/ 	.word	0x0002ff50


	//   ....[2]....
        /*13d0*/ 	.word	0x0002ffc0


	//   ....[3]....
        /*13d4*/ 	.word	0x00030030


	//   ....[4]....
        /*13d8*/ 	.word	0x00030080


	//   ....[5]....
        /*13dc*/ 	.word	0x000300e0


	//   ....[6]....
        /*13e0*/ 	.word	0x00030140


	//   ....[7]....
        /*13e4*/ 	.word	0x000301b0


	//   ....[8]....
        /*13e8*/ 	.word	0x00030210


	//   ....[9]....
        /*13ec*/ 	.word	0x00030280


	//   ....[10]....
        /*13f0*/ 	.word	0x000302d0


	//   ....[11]....
        /*13f4*/ 	.word	0x00030350


	//   ....[12]....
        /*13f8*/ 	.word	0x000303b0


	//   ....[13]....
        /*13fc*/ 	.word	0x00030420


	//   ....[14]....
        /*1400*/ 	.word	0x00030480


	//   ....[15]....
        /*1404*/ 	.word	0x00030510


	//   ....[16]....
        /*1408*/ 	.word	0x00030580


	//   ....[17]....
        /*140c*/ 	.word	0x000305e0


	//   ....[18]....
        /*1410*/ 	.word	0x00030640


	//   ....[19]....
        /*1414*/ 	.word	0x000306c0


	//   ....[20]....
        /*1418*/ 	.word	0x00030730


	//   ....[21]....
        /*141c*/ 	.word	0x00030790


	//   ....[22]....
        /*1420*/ 	.word	0x000307e0


	//   ....[23]....
        /*1424*/ 	.word	0x00030840


	//   ....[24]....
        /*1428*/ 	.word	0x00030890


	//   ....[25]....
        /*142c*/ 	.word	0x000308f0


	//   ....[26]....
        /*1430*/ 	.word	0x00030940


	//   ....[27]....
        /*1434*/ 	.word	0x000309a0


	//   ....[28]....
        /*1438*/ 	.word	0x00030a00


	//   ....[29]....
        /*143c*/ 	.word	0x00030a60


	//   ....[30]....
        /*1440*/ 	.word	0x00030ab0


	//   ....[31]....
        /*1444*/ 	.word	0x00030b40


	//   ....[32]....
        /*1448*/ 	.word	0x00030bb0


	//   ....[33]....
        /*144c*/ 	.word	0x00030c10


	//   ....[34]....
        /*1450*/ 	.word	0x00030c60


	//   ....[35]....
        /*1454*/ 	.word	0x00030cf0


	//   ....[36]....
        /*1458*/ 	.word	0x00030d70


	//   ....[37]....
        /*145c*/ 	.word	0x00030de0


	//   ....[38]....
        /*1460*/ 	.word	0x00030e30


	//   ....[39]....
        /*1464*/ 	.word	0x00030ec0


	//   ....[40]....
        /*1468*/ 	.word	0x00030f30


	//   ....[41]....
        /*146c*/ 	.word	0x00030fb0


	//   ....[42]....
        /*1470*/ 	.word	0x00031000


	//   ....[43]....
        /*1474*/ 	.word	0x00031090


	//   ....[44]....
        /*1478*/ 	.word	0x000310e0


	//   ....[45]....
        /*147c*/ 	.word	0x00031170


	//   ....[46]....
        /*1480*/ 	.word	0x00031200


	//   ....[47]....
        /*1484*/ 	.word	0x00031290


	//   ....[48]....
        /*1488*/ 	.word	0x00031320


	//   ....[49]....
        /*148c*/ 	.word	0x000313b0


	//   ....[50]....
        /*1490*/ 	.word	0x00031440


	//   ....[51]....
        /*1494*/ 	.word	0x000314c0


	//   ....[52]....
        /*1498*/ 	.word	0x00031510


	//   ....[53]....
        /*149c*/ 	.word	0x000315b0


	//   ....[54]....
        /*14a0*/ 	.word	0x00031640


	//   ....[55]....
        /*14a4*/ 	.word	0x000316c0


	//   ....[56]....
        /*14a8*/ 	.word	0x00031710


	//   ....[57]....
        /*14ac*/ 	.word	0x000317a0


	//   ....[58]....
        /*14b0*/ 	.word	0x00031830


	//   ....[59]....
        /*14b4*/ 	.word	0x000318c0


	//   ....[60]....
        /*14b8*/ 	.word	0x00031950


	//   ....[61]....
        /*14bc*/ 	.word	0x000319e0


	//   ....[62]....
        /*14c0*/ 	.word	0x00031a70


	//   ....[63]....
        /*14c4*/ 	.word	0x00031b30


	//   ....[64]....
        /*14c8*/ 	.word	0x00031e10


	//   ....[65]....
        /*14cc*/ 	.word	0x00032030


	//   ....[66]....
        /*14d0*/ 	.word	0x00032080


	//   ....[67]....
        /*14d4*/ 	.word	0x000320e0


	//   ....[68]....
        /*14d8*/ 	.word	0x000321f0


	//   ....[69]....
        /*14dc*/ 	.word	0x00032250


	//   ....[70]....
        /*14e0*/ 	.word	0x00032360


	//   ....[71]....
        /*14e4*/ 	.word	0x000323c0


	//   ....[72]....
        /*14e8*/ 	.word	0x000324a0


	//   ....[73]....
        /*14ec*/ 	.word	0x000327c0


	//   ....[74]....
        /*14f0*/ 	.word	0x00032860


	//   ....[75]....
        /*14f4*/ 	.word	0x00032a00


	//   ....[76]....
        /*14f8*/ 	.word	0x00032a80


	//   ....[77]....
        /*14fc*/ 	.word	0x00032b00


	//   ....[78]....
        /*1500*/ 	.word	0x00032b80


	//   ....[79]....
        /*1504*/ 	.word	0x00032c00


	//   ....[80]....
        /*1508*/ 	.word	0x00032c90


	//   ....[81]....
        /*150c*/ 	.word	0x00032d30


	//   ....[82]....
        /*1510*/ 	.word	0x00032de0


	//   ....[83]....
        /*1514*/ 	.word	0x00032e60


	//   ....[84]....
        /*1518*/ 	.word	0x00032ee0


	//   ....[85]....
        /*151c*/ 	.word	0x00032f60


	//   ....[86]....
        /*1520*/ 	.word	0x00032ff0


	//   ....[87]....
        /*1524*/ 	.word	0x00033070


	//   ....[88]....
        /*1528*/ 	.word	0x00033110


	//   ....[89]....
        /*152c*/ 	.word	0x00033160


	//   ....[90]....
        /*1530*/ 	.word	0x000331f0


	//   ....[91]....
        /*1534*/ 	.word	0x00033320


	//----- nvinfo : EIATTR_REG_RECONFIG
	.align		4
.L_661:
        /*1538*/ 	.byte	0x01, 0x54
	.zero		2


	//----- nvinfo : EIATTR_SYSCALL_OFFSETS
	.align		4
        /*153c*/ 	.byte	0x04, 0x46
        /*153e*/ 	.short	(.L_663 - .L_662)


	//   ....[0]....
.L_662:
        /*1540*/ 	.word	0x00002260


	//   ....[1]....
        /*1544*/ 	.word	0x000023b0


	//   ....[2]....
        /*1548*/ 	.word	0x000112a0


	//   ....[3]....
        /*154c*/ 	.word	0x000115d0


	//   ....[4]....
        /*1550*/ 	.word	0x00028a80


	//   ....[5]....
        /*1554*/ 	.word	0x00028c10


	//   ....[6]....
        /*1558*/ 	.word	0x00028d60


	//   ....[7]....
        /*155c*/ 	.word	0x00028ea0


	//   ....[8]....
        /*1560*/ 	.word	0x000299e0


	//----- nvinfo : EIATTR_MBARRIER_INSTR_OFFSETS
	.align		4
.L_663:
        /*1564*/ 	.byte	0x04, 0x39
        /*1566*/ 	.short	(.L_665 - .L_664)


	//   ....[0]....
.L_664:
        /*1568*/ 	.word	0x000002d0
        /*156c*/ 	.word	0x000000ff
        /*1570*/ 	.word	0x00033400
        /*1574*/ 	.short	0x0100
        /*1576*/ 	.byte	0x08
	.zero		1


	//   ....[1]....
        /*1578*/ 	.word	0x000002e0
        /*157c*/ 	.word	0x000000ff
        /*1580*/ 	.word	0x00033420
        /*1584*/ 	.short	0x0100
        /*1586*/ 	.byte	0x08
	.zero		1


	//   ....[2]....
        /*1588*/ 	.word	0x000003d0
        /*158c*/ 	.word	0x000000ff
        /*1590*/ 	.word	0x00033430
        /*1594*/ 	.short	0x0100
        /*1596*/ 	.byte	0x08
	.zero		1


	//   ....[3]....
        /*1598*/ 	.word	0x000003e0
        /*159c*/ 	.word	0x000000ff
        /*15a0*/ 	.word	0x00033440
        /*15a4*/ 	.short	0x0100
        /*15a6*/ 	.byte	0x08
	.zero		1


	//   ....[4]....
        /*15a8*/ 	.word	0x000003f0
        /*15ac*/ 	.word	0x000000ff
        /*15b0*/ 	.word	0x00033438
        /*15b4*/ 	.short	0x0100
        /*15b6*/ 	.byte	0x08
	.zero		1


	//   ....[5]....
        /*15b8*/ 	.word	0x00000400
        /*15bc*/ 	.word	0x000000ff
        /*15c0*/ 	.word	0x00033448
        /*15c4*/ 	.short	0x0100
        /*15c6*/ 	.byte	0x08
	.zero		1


	//   ....[6]....
        /*15c8*/ 	.word	0x00000530
        /*15cc*/ 	.word	0x000000ff
        /*15d0*/ 	.word	0x00033450
        /*15d4*/ 	.short	0x0100
        /*15d6*/ 	.byte	0x08
	.zero		1


	//   ....[7]....
        /*15d8*/ 	.word	0x00000540
        /*15dc*/ 	.word	0x000000ff
        /*15e0*/ 	.word	0x00033460
        /*15e4*/ 	.short	0x0100
        /*15e6*/ 	.byte	0x08
	.zero		1


	//   ....[8]....
        /*15e8*/ 	.word	0x00000550
        /*15ec*/ 	.word	0x000000ff
        /*15f0*/ 	.word	0x00033458
        /*15f4*/ 	.short	0x0100
        /*15f6*/ 	.byte	0x08
	.zero		1


	//   ....[9]....
        /*15f8*/ 	.word	0x00000560
        /*15fc*/ 	.word	0x000000ff
        /*1600*/ 	.word	0x00033468
        /*1604*/ 	.short	0x0100
        /*1606*/ 	.byte	0x08
	.zero		1


	//   ....[10]....
        /*1608*/ 	.word	0x00000650
        /*160c*/ 	.word	0x000000ff
        /*1610*/ 	.word	0x00033470
        /*1614*/ 	.short	0x0100
        /*1616*/ 	.byte	0x06
	.zero		1


	//   ....[11]....
        /*1618*/ 	.word	0x00000660
        /*161c*/ 	.word	0x000000ff
        /*1620*/ 	.word	0x00033480
        /*1624*/ 	.short	0x0100
        /*1626*/ 	.byte	0x06
	.zero		1


	//   ....[12]....
        /*1628*/ 	.word	0x00000670
        /*162c*/ 	.word	0x000000ff
        /*1630*/ 	.word	0x00033478
        /*1634*/ 	.short	0x0100
        /*1636*/ 	.byte	0x06
	.zero		1


	//   ....[13]....
        /*1638*/ 	.word	0x00000680
        /*163c*/ 	.word	0x000000ff
        /*1640*/ 	.word	0x00033488
        /*1644*/ 	.short	0x0100
        /*1646*/ 	.byte	0x06
	.zero		1


	//   ....[14]....
        /*1648*/ 	.word	0x000007b0
        /*164c*/ 	.word	0x000000ff
        /*1650*/ 	.word	0x00033490
        /*1654*/ 	.short	0x0100
        /*1656*/ 	.byte	0x08
	.zero		1


	//   ....[15]....
        /*1658*/ 	.word	0x000007c0
        /*165c*/ 	.word	0x000000ff
        /*1660*/ 	.word	0x000334a0
        /*1664*/ 	.short	0x0100
        /*1666*/ 	.byte	0x08
	.zero		1


	//   ....[16]....
        /*1668*/ 	.word	0x000007d0
        /*166c*/ 	.word	0x000000ff
        /*1670*/ 	.word	0x00033498
        /*1674*/ 	.short	0x0100
        /*1676*/ 	.byte	0x08
	.zero		1


	//   ....[17]....
        /*1678*/ 	.word	0x000007e0
        /*167c*/ 	.word	0x000000ff
        /*1680*/ 	.word	0x000334a8
        /*1684*/ 	.short	0x0100
        /*1686*/ 	.byte	0x08
	.zero		1


	//   ....[18]....
        /*1688*/ 	.word	0x00000910
        /*168c*/ 	.word	0x000000ff
        /*1690*/ 	.word	0x000334b0
        /*1694*/ 	.short	0x0100
        /*1696*/ 	.byte	0x08
	.zero		1


	//   ....[19]....
        /*1698*/ 	.word	0x00000920
        /*169c*/ 	.word	0x000000ff
        /*16a0*/ 	.word	0x000334c0
        /*16a4*/ 	.short	0x0100
        /*16a6*/ 	.byte	0x08
	.zero		1


	//   ....[20]....
        /*16a8*/ 	.word	0x00000930
        /*16ac*/ 	.word	0x000000ff
        /*16b0*/ 	.word	0x000334b8
        /*16b4*/ 	.short	0x0100
        /*16b6*/ 	.byte	0x08
	.zero		1


	//   ....[21]....
        /*16b8*/ 	.word	0x00000940
        /*16bc*/ 	.word	0x000000ff
        /*16c0*/ 	.word	0x000334c8
        /*16c4*/ 	.short	0x0100
        /*16c6*/ 	.byte	0x08
	.zero		1


	//   ....[22]....
        /*16c8*/ 	.word	0x00003b90
        /*16cc*/ 	.word	0x0000002b
        /*16d0*/ 	.word	0x00033490
        /*16d4*/ 	.short	0x010a
        /*16d6*/ 	.byte	0x3f
	.zero		1


	//   ....[23]....
        /*16d8*/ 	.word	0x00009c10
        /*16dc*/ 	.word	0x0000002b
        /*16e0*/ 	.word	0x00033490
        /*16e4*/ 	.short	0x010a
        /*16e6*/ 	.byte	0x3f
	.zero		1


	//   ....[24]....
        /*16e8*/ 	.word	0x0000fe70
        /*16ec*/ 	.word	0x0000002b
        /*16f0*/ 	.word	0x00033490
        /*16f4*/ 	.short	0x010a
        /*16f6*/ 	.byte	0x3f
	.zero		1


	//   ....[25]....
        /*16f8*/ 	.word	0x00010250
        /*16fc*/ 	.word	0x0000002c
        /*1700*/ 	.word	0x00000000
        /*1704*/ 	.short	0x0101
        /*1706*/ 	.byte	0x3f
	.zero		1


	//   ....[26]....
        /*1708*/ 	.word	0x00010290
        /*170c*/ 	.word	0x0000002b
        /*1710*/ 	.word	0x000334b0
        /*1714*/ 	.short	0x010a
        /*1716*/ 	.byte	0x3f
	.zero		1


	//   ....[27]....
        /*1718*/ 	.word	0x000107b0
        /*171c*/ 	.word	0x0000002b
        /*1720*/ 	.word	0x00000000
        /*1724*/ 	.short	0x0101
        /*1726*/ 	.byte	0x3f
	.zero		1


	//   ....[28]....
        /*1728*/ 	.word	0x00011330
        /*172c*/ 	.word	0x00000010
        /*1730*/ 	.word	0x00033400
        /*1734*/ 	.short	0x010a
        /*1736*/ 	.byte	0x3f
	.zero		1


	//   ....[29]....
        /*1738*/ 	.word	0x00011380
        /*173c*/ 	.word	0x00000010
        /*1740*/ 	.word	0x00033400
        /*1744*/ 	.short	0x010a
        /*1746*/ 	.byte	0x3f
	.zero		1


	//   ....[30]....
        /*1748*/ 	.word	0x00011c10
        /*174c*/ 	.word	0x00000010
        /*1750*/ 	.word	0x00033400
        /*1754*/ 	.short	0x010a
        /*1756*/ 	.byte	0x3f
	.zero		1


	//   ....[31]....
        /*1758*/ 	.word	0x00015090
        /*175c*/ 	.word	0x00000010
        /*1760*/ 	.word	0x00033400
        /*1764*/ 	.short	0x010a
        /*1766*/ 	.byte	0x3f
	.zero		1


	//   ....[32]....
        /*1768*/ 	.word	0x00018210
        /*176c*/ 	.word	0x00000000
        /*1770*/ 	.word	0x00033430
        /*1774*/ 	.short	0x010a
        /*1776*/ 	.byte	0x3f
	.zero		1


	//   ....[33]....
        /*1778*/ 	.word	0x00018290
        /*177c*/ 	.word	0x00000000
        /*1780*/ 	.word	0x00033430
        /*1784*/ 	.short	0x010a
        /*1786*/ 	.byte	0x3f
	.zero		1


	//   ....[34]....
        /*1788*/ 	.word	0x0001a9d0
        /*178c*/ 	.word	0x0000002d
        /*1790*/ 	.word	0x00000000
        /*1794*/ 	.short	0x0101
        /*1796*/ 	.byte	0x3f
	.zero		1


	//   ....[35]....
        /*1798*/ 	.word	0x0001bcd0
        /*179c*/ 	.word	0x0000000b
        /*17a0*/ 	.word	0x00033430
        /*17a4*/ 	.short	0x010a
        /*17a6*/ 	.byte	0x3f
	.zero		1


	//   ....[36]....
        /*17a8*/ 	.word	0x0001bd20
        /*17ac*/ 	.word	0x0000000b
        /*17b0*/ 	.word	0x00033430
        /*17b4*/ 	.short	0x010a
        /*17b6*/ 	.byte	0x3f
	.zero		1


	//   ....[37]....
        /*17b8*/ 	.word	0x0001ce20
        /*17bc*/ 	.word	0x0000000a
        /*17c0*/ 	.word	0x00033450
        /*17c4*/ 	.short	0x010a
        /*17c6*/ 	.byte	0x3f
	.zero		1


	//   ....[38]....
        /*17c8*/ 	.word	0x0001ce60
        /*17cc*/ 	.word	0x0000000a
        /*17d0*/ 	.word	0x00033450
        /*17d4*/ 	.short	0x010a
        /*17d6*/ 	.byte	0x3f
	.zero		1


	//   ....[39]....
        /*17d8*/ 	.word	0x0001e1c0
        /*17dc*/ 	.word	0x000000c3
        /*17e0*/ 	.word	0x00000000
        /*17e4*/ 	.short	0x0101
        /*17e6*/ 	.byte	0x3f
	.zero		1


	//   ....[40]....
        /*17e8*/ 	.word	0x0001e930
        /*17ec*/ 	.word	0x00000007
        /*17f0*/ 	.word	0x00000000
        /*17f4*/ 	.short	0x0101
        /*17f6*/ 	.byte	0x3f
	.zero		1


	//   ....[41]....
        /*17f8*/ 	.word	0x0001f160
        /*17fc*/ 	.word	0x00000003
        /*1800*/ 	.word	0x00033450
        /*1804*/ 	.short	0x010a
        /*1806*/ 	.byte	0x3f
	.zero		1


	//   ....[42]....
        /*1808*/ 	.word	0x0001f1e0
        /*180c*/ 	.word	0x00000003
        /*1810*/ 	.word	0x00033450
        /*1814*/ 	.short	0x010a
        /*1816*/ 	.byte	0x3f
	.zero		1


	//   ....[43]....
        /*1818*/ 	.word	0x0001f7d0
        /*181c*/ 	.word	0x00000003
        /*1820*/ 	.word	0x00000000
        /*1824*/ 	.short	0x0101
        /*1826*/ 	.byte	0x3f
	.zero		1


	//   ....[44]....
        /*1828*/ 	.word	0x000227b0
        /*182c*/ 	.word	0x00000000
        /*1830*/ 	.word	0x00000000
        /*1834*/ 	.short	0x0101
        /*1836*/ 	.byte	0x3f
	.zero		1


	//   ....[45]....
        /*1838*/ 	.word	0x00022f30
        /*183c*/ 	.word	0x00000024
        /*1840*/ 	.word	0x00000000
        /*1844*/ 	.short	0x0101
        /*1846*/ 	.byte	0x3f
	.zero		1


	//   ....[46]....
        /*1848*/ 	.word	0x000271f0
        /*184c*/ 	.word	0x00000012
        /*1850*/ 	.word	0x00033420
        /*1854*/ 	.short	0x010a
        /*1856*/ 	.byte	0x3f
	.zero		1


	//   ....[47]....
        /*1858*/ 	.word	0x000272c0
        /*185c*/ 	.word	0x00000006
        /*1860*/ 	.word	0x000334a0
        /*1864*/ 	.short	0x010a
        /*1866*/ 	.byte	0x3f
	.zero		1


	//   ....[48]....
        /*1868*/ 	.word	0x00027700
        /*186c*/ 	.word	0x00000006
        /*1870*/ 	.word	0x000334c0
        /*1874*/ 	.short	0x010a
        /*1876*/ 	.byte	0x3f
	.zero		1


	//   ....[49]....
        /*1878*/ 	.word	0x00027c90
        /*187c*/ 	.word	0x00000007
        /*1880*/ 	.word	0x000334a0
        /*1884*/ 	.short	0x010a
        /*1886*/ 	.byte	0x3f
	.zero		1


	//   ....[50]....
        /*1888*/ 	.word	0x000280c0
        /*188c*/ 	.word	0x00000007
        /*1890*/ 	.word	0x000334c0
        /*1894*/ 	.short	0x010a
        /*1896*/ 	.byte	0x3f
	.zero		1


	//   ....[51]....
        /*1898*/ 	.word	0x000292b0
        /*189c*/ 	.word	0x00000002
        /*18a0*/ 	.word	0x00033480
        /*18a4*/ 	.short	0x010a
        /*18a6*/ 	.byte	0x3f
	.zero		1


	//   ....[52]....
        /*18a8*/ 	.word	0x00029500
        /*18ac*/ 	.word	0x00000002
        /*18b0*/ 	.word	0x00033440
        /*18b4*/ 	.short	0x010a
        /*18b6*/ 	.byte	0x3f
	.zero		1


	//   ....[53]....
        /*18b8*/ 	.word	0x0002a110
        /*18bc*/ 	.word	0x00000012
        /*18c0*/ 	.word	0x00033400
        /*18c4*/ 	.short	0x0107
        /*18c6*/ 	.byte	0x3f
	.zero		1


	//   ....[54]....
        /*18c8*/ 	.word	0x0002a210
        /*18cc*/ 	.word	0x00000012
        /*18d0*/ 	.word	0x00033400
        /*18d4*/ 	.short	0x0101
        /*18d6*/ 	.byte	0x3f
	.zero		1


	//   ....[55]....
        /*18d8*/ 	.word	0x0002a230
        /*18dc*/ 	.word	0x00000012
        /*18e0*/ 	.word	0x00033420
        /*18e4*/ 	.short	0x010a
        /*18e6*/ 	.byte	0x3f
	.zero		1


	//   ....[56]....
        /*18e8*/ 	.word	0x0002a550
        /*18ec*/ 	.word	0x00000006
        /*18f0*/ 	.word	0x00033480
        /*18f4*/ 	.short	0x010a
        /*18f6*/ 	.byte	0x3f
	.zero		1


	//   ....[57]....
        /*18f8*/ 	.word	0x0002a9b0
        /*18fc*/ 	.word	0x00000006
        /*1900*/ 	.word	0x00033440
        /*1904*/ 	.short	0x010a
        /*1906*/ 	.byte	0x3f
	.zero		1


	//   ....[58]....
        /*1908*/ 	.word	0x0002ae60
        /*190c*/ 	.word	0x00000003
        /*1910*/ 	.word	0x00033470
        /*1914*/ 	.short	0x010a
        /*1916*/ 	.byte	0x3f
	.zero		1


	//   ....[59]....
        /*1918*/ 	.word	0x0002aed0
        /*191c*/ 	.word	0x00000003
        /*1920*/ 	.word	0x00033460
        /*1924*/ 	.short	0x010a
        /*1926*/ 	.byte	0x3f
	.zero		1


	//   ....[60]....
        /*1928*/ 	.word	0x0002ba40
        /*192c*/ 	.word	0x00000003
        /*1930*/ 	.word	0x00033450
        /*1934*/ 	.short	0x0101
        /*1936*/ 	.byte	0x3f
	.zero		1


	//   ....[61]....
        /*1938*/ 	.word	0x0002bac0
        /*193c*/ 	.word	0x00000003
        /*1940*/ 	.word	0x00000000
        /*1944*/ 	.short	0x0101
        /*1946*/ 	.byte	0x3f
	.zero		1


	//   ....[62]....
        /*1948*/ 	.word	0x0002bd00
        /*194c*/ 	.word	0x00000000
        /*1950*/ 	.word	0x00033470
        /*1954*/ 	.short	0x010a
        /*1956*/ 	.byte	0x3f
	.zero		1


	//   ....[63]....
        /*1958*/ 	.word	0x0002bd70
        /*195c*/ 	.word	0x00000000
        /*1960*/ 	.word	0x00033460
        /*1964*/ 	.short	0x010a
        /*1966*/ 	.byte	0x3f
	.zero		1


	//   ....[64]....
        /*1968*/ 	.word	0x0002c980
        /*196c*/ 	.word	0x00000000
        /*1970*/ 	.word	0x00033450
        /*1974*/ 	.short	0x0101
        /*1976*/ 	.byte	0x3f
	.zero		1


	//   ....[65]....
        /*1978*/ 	.word	0x0002c9d0
        /*197c*/ 	.word	0x00000000
        /*1980*/ 	.word	0x00000000
        /*1984*/ 	.short	0x0101
        /*1986*/ 	.byte	0x3f
	.zero		1


	//   ....[66]....
        /*1988*/ 	.word	0x0002d8a0
        /*198c*/ 	.word	0x00000000
        /*1990*/ 	.word	0x00033420
        /*1994*/ 	.short	0x010a
        /*1996*/ 	.byte	0x3f
	.zero		1


	//   ....[67]....
        /*1998*/ 	.word	0x0002da50
        /*199c*/ 	.word	0x00000006
        /*19a0*/ 	.word	0x00000000
        /*19a4*/ 	.short	0x010a
        /*19a6*/ 	.byte	0x3f
	.zero		1


	//   ....[68]....
        /*19a8*/ 	.word	0x0002dac0
        /*19ac*/ 	.word	0x00000007
        /*19b0*/ 	.word	0x00000000
        /*19b4*/ 	.short	0x010a
        /*19b6*/ 	.byte	0x3f
	.zero		1


	//   ....[69]....
        /*19b8*/ 	.word	0x0002db20
        /*19bc*/ 	.word	0x00000004
        /*19c0*/ 	.word	0x00033460
        /*19c4*/ 	.short	0x010a
        /*19c6*/ 	.byte	0x3f
	.zero		1


	//   ....[70]....
        /*19c8*/ 	.word	0x0002db70
        /*19cc*/ 	.word	0x00000003
        /*19d0*/ 	.word	0x00033460
        /*19d4*/ 	.short	0x010a
        /*19d6*/ 	.byte	0x3f
	.zero		1


	//   ....[71]....
        /*19d8*/ 	.word	0x0002dbb0
        /*19dc*/ 	.word	0x00000004
        /*19e0*/ 	.word	0x00033480
        /*19e4*/ 	.short	0x010a
        /*19e6*/ 	.byte	0x3f
	.zero		1


	//   ....[72]....
        /*19e8*/ 	.word	0x0002dbd0
        /*19ec*/ 	.word	0x00000003
        /*19f0*/ 	.word	0x00033480
        /*19f4*/ 	.short	0x010a
        /*19f6*/ 	.byte	0x3f
	.zero		1


	//   ....[73]....
        /*19f8*/ 	.word	0x0002dc30
        /*19fc*/ 	.word	0x0000002b
        /*1a00*/ 	.word	0x00033490
        /*1a04*/ 	.short	0x010a
        /*1a06*/ 	.byte	0x3f
	.zero		1


	//   ....[74]....
        /*1a08*/ 	.word	0x0002dc80
        /*1a0c*/ 	.word	0x0000002b
        /*1a10*/ 	.word	0x00033490
        /*1a14*/ 	.short	0x010a
        /*1a16*/ 	.byte	0x3f
	.zero		1


	//   ....[75]....
        /*1a18*/ 	.word	0x0002dcd0
        /*1a1c*/ 	.word	0x0000002b
        /*1a20*/ 	.word	0x00033490
        /*1a24*/ 	.short	0x010a
        /*1a26*/ 	.byte	0x3f
	.zero		1


	//   ....[76]....
        /*1a28*/ 	.word	0x0002dd20
        /*1a2c*/ 	.word	0x0000002b
        /*1a30*/ 	.word	0x000334b0
        /*1a34*/ 	.short	0x010a
        /*1a36*/ 	.byte	0x3f
	.zero		1


	//   ....[77]....
        /*1a38*/ 	.word	0x0002dfd0
        /*1a3c*/ 	.word	0x00000010
        /*1a40*/ 	.word	0x00033400
        /*1a44*/ 	.short	0x010a
        /*1a46*/ 	.byte	0x3f
	.zero		1


	//   ....[78]....
        /*1a48*/ 	.word	0x0002e1f0
        /*1a4c*/ 	.word	0x00000010
        /*1a50*/ 	.word	0x00033400
        /*1a54*/ 	.short	0x010a
        /*1a56*/ 	.byte	0x3f
	.zero		1


	//   ....[79]....
        /*1a58*/ 	.word	0x0002e240
        /*1a5c*/ 	.word	0x00000000
        /*1a60*/ 	.word	0x00033430
        /*1a64*/ 	.short	0x010a
        /*1a66*/ 	.byte	0x3f
	.zero		1


	//   ....[80]....
        /*1a68*/ 	.word	0x0002e290
        /*1a6c*/ 	.word	0x0000000b
        /*1a70*/ 	.word	0x00033430
        /*1a74*/ 	.short	0x010a
        /*1a76*/ 	.byte	0x3f
	.zero		1


	//   ....[81]....
        /*1a78*/ 	.word	0x0002e2e0
        /*1a7c*/ 	.word	0x0000000a
        /*1a80*/ 	.word	0x00033450
        /*1a84*/ 	.short	0x010a
        /*1a86*/ 	.byte	0x3f
	.zero		1


	//   ....[82]....
        /*1a88*/ 	.word	0x0002e330
        /*1a8c*/ 	.word	0x00000003
        /*1a90*/ 	.word	0x00033450
        /*1a94*/ 	.short	0x010a
        /*1a96*/ 	.byte	0x3f
	.zero		1


	//   ....[83]....
        /*1a98*/ 	.word	0x00031bf0
        /*1a9c*/ 	.word	0x00000012
        /*1aa0*/ 	.word	0x00033420
        /*1aa4*/ 	.short	0x010a
        /*1aa6*/ 	.byte	0x3f
	.zero		1


	//   ....[84]....
        /*1aa8*/ 	.word	0x00031c40
        /*1aac*/ 	.word	0x00000006
        /*1ab0*/ 	.word	0x000334a0
        /*1ab4*/ 	.short	0x010a
        /*1ab6*/ 	.byte	0x3f
	.zero		1


	//   ....[85]....
        /*1ab8*/ 	.word	0x00031c90
        /*1abc*/ 	.word	0x00000006
        /*1ac0*/ 	.word	0x000334c0
        /*1ac4*/ 	.short	0x010a
        /*1ac6*/ 	.byte	0x3f
	.zero		1


	//   ....[86]....
        /*1ac8*/ 	.word	0x00031ce0
        /*1acc*/ 	.word	0x00000007
        /*1ad0*/ 	.word	0x000334a0
        /*1ad4*/ 	.short	0x010a
        /*1ad6*/ 	.byte	0x3f
	.zero		1


	//   ....[87]....
        /*1ad8*/ 	.word	0x00031d30
        /*1adc*/ 	.word	0x00000007
        /*1ae0*/ 	.word	0x000334c0
        /*1ae4*/ 	.short	0x010a
        /*1ae6*/ 	.byte	0x3f
	.zero		1


	//   ....[88]....
        /*1ae8*/ 	.word	0x00031ed0
        /*1aec*/ 	.word	0x00000002
        /*1af0*/ 	.word	0x00033480
        /*1af4*/ 	.short	0x010a
        /*1af6*/ 	.byte	0x3f
	.zero		1


	//   ....[89]....
        /*1af8*/ 	.word	0x00031f20
        /*1afc*/ 	.word	0x00000002
        /*1b00*/ 	.word	0x00033440
        /*1b04*/ 	.short	0x010a
        /*1b06*/ 	.byte	0x3f
	.zero		1


	//   ....[90]....
        /*1b08*/ 	.word	0x00032520
        /*1b0c*/ 	.word	0x00000012
        /*1b10*/ 	.word	0x00033420
        /*1b14*/ 	.short	0x010a
        /*1b16*/ 	.byte	0x3f
	.zero		1


	//   ....[91]....
        /*1b18*/ 	.word	0x00032570
        /*1b1c*/ 	.word	0x00000006
        /*1b20*/ 	.word	0x00033480
        /*1b24*/ 	.short	0x010a
        /*1b26*/ 	.byte	0x3f
	.zero		1


	//   ....[92]....
        /*1b28*/ 	.word	0x000325c0
        /*1b2c*/ 	.word	0x00000006
        /*1b30*/ 	.word	0x00033440
        /*1b34*/ 	.short	0x010a
        /*1b36*/ 	.byte	0x3f
	.zero		1


	//   ....[93]....
        /*1b38*/ 	.word	0x00032610
        /*1b3c*/ 	.word	0x00000003
        /*1b40*/ 	.word	0x00033470
        /*1b44*/ 	.short	0x010a
        /*1b46*/ 	.byte	0x3f
	.zero		1


	//   ....[94]....
        /*1b48*/ 	.word	0x00032660
        /*1b4c*/ 	.word	0x00000003
        /*1b50*/ 	.word	0x00033460
        /*1b54*/ 	.short	0x010a
        /*1b56*/ 	.byte	0x3f
	.zero		1


	//   ....[95]....
        /*1b58*/ 	.word	0x000326b0
        /*1b5c*/ 	.word	0x00000000
        /*1b60*/ 	.word	0x00033470
        /*1b64*/ 	.short	0x010a
        /*1b66*/ 	.byte	0x3f
	.zero		1


	//   ....[96]....
        /*1b68*/ 	.word	0x00032700
        /*1b6c*/ 	.word	0x00000000
        /*1b70*/ 	.word	0x00033460
        /*1b74*/ 	.short	0x010a
        /*1b76*/ 	.byte	0x3f
	.zero		1


	//   ....[97]....
        /*1b78*/ 	.word	0x00033240
        /*1b7c*/ 	.word	0x00000000
        /*1b80*/ 	.word	0x00033420
        /*1b84*/ 	.short	0x010a
        /*1b86*/ 	.byte	0x3f
	.zero		1


	//   ....[98]....
        /*1b88*/ 	.word	0x000333e0
        /*1b8c*/ 	.word	0x00000006
        /*1b90*/ 	.word	0x00000000
        /*1b94*/ 	.short	0x010a
        /*1b96*/ 	.byte	0x3f
	.zero		1


	//   ....[99]....
        /*1b98*/ 	.word	0x00033430
        /*1b9c*/ 	.word	0x00000007
        /*1ba0*/ 	.word	0x00000000
        /*1ba4*/ 	.short	0x010a
        /*1ba6*/ 	.byte	0x3f
	.zero		1


	//   ....[100]....
        /*1ba8*/ 	.word	0x00033480
        /*1bac*/ 	.word	0x00000004
        /*1bb0*/ 	.word	0x00033460
        /*1bb4*/ 	.short	0x010a
        /*1bb6*/ 	.byte	0x3f
	.zero		1


	//   ....[101]....
        /*1bb8*/ 	.word	0x000334d0
        /*1bbc*/ 	.word	0x00000003
        /*1bc0*/ 	.word	0x00033460
        /*1bc4*/ 	.short	0x010a
        /*1bc6*/ 	.byte	0x3f
	.zero		1


	//   ....[102]....
        /*1bc8*/ 	.word	0x00033520
        /*1bcc*/ 	.word	0x00000004
        /*1bd0*/ 	.word	0x00033480
        /*1bd4*/ 	.short	0x010a
        /*1bd6*/ 	.byte	0x3f
	.zero		1


	//----- nvinfo : EIATTR_NUM_MBARRIERS
	.align		4
.L_665:
        /*1bd8*/ 	.byte	0x03, 0x38
        /*1bda*/ 	.short	0x0016


	//----- nvinfo : EIATTR_EXIT_INSTR_OFFSETS
	.align		4
        /*1bdc*/ 	.byte	0x04, 0x1c
        /*1bde*/ 	.short	(.L_667 - .L_666)


	//   ....[0]....
.L_666:
        /*1be0*/ 	.word	0x0002dc20


	//----- nvinfo : EIATTR_MAX_THREADS
	.align		4
.L_667:
        /*1be4*/ 	.byte	0x04, 0x05
        /*1be6*/ 	.short	(.L_669 - .L_668)
.L_668:
        /*1be8*/ 	.word	0x00000180
        /*1bec*/ 	.word	0x00000001
        /*1bf0*/ 	.word	0x00000001


	//----- nvinfo : EIATTR_CRS_STACK_SIZE
	.align		4
.L_669:
        /*1bf4*/ 	.byte	0x04, 0x1e
        /*1bf6*/ 	.short	(.L_671 - .L_670)
.L_670:
        /*1bf8*/ 	.word	0x00000000


	//----- nvinfo : EIATTR_CBANK_PARAM_SIZE
	.align		4
.L_671:
        /*1bfc*/ 	.byte	0x03, 0x19
        /*1bfe*/ 	.short	0x0af0


	//----- nvinfo : EIATTR_PARAM_CBANK
	.align		4
        /*1c00*/ 	.byte	0x04, 0x0a
        /*1c02*/ 	.short	(.L_673 - .L_672)
	.align		4
.L_672:
        /*1c04*/ 	.word	index@(.nv.constant0._ZN7cutlass13device_kernelIN5flash11enable_sm90INS1_16FlashAttnFwdSm90INS1_25CollectiveMainloopFwdSm90ILi2EN4cute5tupleIJNS5_1CILi1EEES8_S8_EEENS6_IJNS7_ILi128EEENS7_ILi160EEENS7_ILi192EEEEEELi192ENS_12float_e4m3_tEfNS_4arch4Sm90ELb0ELb0ELb0ELb1ELb0ELb1ELb0ELb1ELb1ELb1ELb1ELb0EEENS1_21CollectiveEpilogueFwdINS6_IJSA_SC_SB_EEES9_NS_10bfloat16_tESG_Li256ELb1ELb1ELb1ELb1EEENS1_36VarlenDynamicPersistentTileSchedulerILi128ELi160ELi256ELi128ELb1ELb1ELb1ELb0ELb1ELb1EEEEEEEEEvNT_6ParamsE)
        /*1c08*/ 	.short	0x0210
        /*1c0a*/ 	.short	0x0af0


	//----- nvinfo : EIATTR_SW_WAR
	.align		4
.L_673:
        /*1c0c*/ 	.byte	0x04, 0x36
        /*1c0e*/ 	.short	(.L_675 - .L_674)
.L_674:
        /*1c10*/ 	.word	0x00000008
.L_675:


//--------------------- .nv.info._ZN7cutlass13device_kernelIN5flash11enable_sm90INS1_16FlashAttnFwdSm90INS1_25CollectiveMainloopFwdSm90ILi2EN4cute5tupleIJNS5_1CILi1EEES8_S8_EEENS6_IJNS7_ILi128EEENS7_ILi160EEENS7_ILi192EEEEEELi192ENS_12float_e4m3_tEfNS_4arch4Sm90ELb0ELb1ELb0ELb0ELb0ELb0ELb0ELb1ELb1ELb1ELb1ELb0EEENS1_21CollectiveEpilogueFwdINS6_IJSA_SC_SB_EEES9_NS_10bfloat16_tESG_Li256ELb0ELb1ELb1ELb1EEENS1_19SingleTileSchedulerILb0ELb1ELb1ELi128EEEEEEEEEvNT_6ParamsE --------------------------
	.section	.nv.info._ZN7cutlass13device_kernelIN5flash11enable_sm90INS1_16FlashAttnFwdSm90INS1_25CollectiveMainloopFwdSm90ILi2EN4cute5tupleIJNS5_1CILi1EEES8_S8_EEENS6_IJNS7_ILi128EEENS7_ILi160EEENS7_ILi192EEEEEELi192ENS_12float_e4m3_tEfNS_4arch4Sm90ELb0ELb1ELb0ELb0ELb0ELb0ELb0ELb1ELb1ELb1ELb1ELb0EEENS1_21CollectiveEpilogueFwdINS6_IJSA_SC_SB_EEES9_NS_10bfloat16_tESG_Li256ELb0ELb1ELb1ELb1EEENS1_19SingleTileSchedulerILb0ELb1ELb1ELi128EEEEEEEEEvNT_6ParamsE,"",@"SHT_CUDA_INFO"
	.sectionflags	@""
	.align	4


	//----- nvinfo : EIATTR_CUDA_API_VERSION
	.align		4
        /*0000*/ 	.byte	0x04, 0x37
        /*0002*/ 	.short	(.L_677 - .L_676)
.L_676:
        /*0004*/ 	.word	0x00000082


	//----- nvinfo : EIATTR_KPARAM_INFO
	.align		4
.L_677:
        /*0008*/ 	.byte	0x04, 0x17
        /*000a*/ 	.short	(.L_679 - .L_678)
.L_678:
        /*000c*/ 	.word	0x00000000
        /*0010*/ 	.short	0x0000
        /*0012*/ 	.short	0x0070
        /*0014*/ 	.byte	0x00, 0xf0, 0x01, 0x28


	//----- nvinfo : EIATTR_SPARSE_MMA_MASK
	.align		4
.L_679:
        /*0018*/ 	.byte	0x03, 0x50
        /*001a*/ 	.short	0x0000


	//----- nvinfo : EIATTR_MAXREG_COUNT
	.align		4
        /*001c*/ 	.byte	0x03, 0x1b
        /*001e*/ 	.short	0x00a8


	//----- nvinfo : EIATTR_NUM_BARRIERS
	.align		4
        /*0020*/ 	.byte	0x02, 0x4c
        /*0022*/ 	.byte	0x10
	.zero		1


	//----- nvinfo : EIATTR_EXTERNS
	.align		4
        /*0024*/ 	.byte	0x04, 0x0f
        /*0026*/ 	.short	(.L_681 - .L_680)


	//   ....[0]....
	.align		4
.L_680:
        /*0028*/ 	.word	index@(__assertfail)


	//----- nvinfo : EIATTR_ANNOTATIONS
	.align		4
.L_681:
        /*002c*/ 	.byte	0x04, 0x55
        /*002e*/ 	.short	(.L_683 - .L_682)


	//   ....[0]....
.L_682:
        /* <DEDUP_REMOVED lines=13> */


	//----- nvinfo : EIATTR_MERCURY_ISA_VERSION
	.align		4
.L_683:
        /*00e8*/ 	.byte	0x03, 0x5f
        /*00ea*/ 	.short	0x0101


	//----- nvinfo : EIATTR_INT_WARP_WIDE_INSTR_OFFSETS
	.align		4
        /*00ec*/ 	.byte	0x04, 0x31
        /*00ee*/ 	.short	(.L_685 - .L_684)


	//   ....[0]....
.L_684:
        /*00f0*/ 	.word	0x00000130


	//   ....[1]....
        /*00f4*/ 	.word	0x00000170


	//   ....[2]....
        /*00f8*/ 	.word	0x000001e0


	//----- nvinfo : EIATTR_COOP_GROUP_MASK_REGIDS
	.align		4
.L_685:
        /*00fc*/ 	.byte	0x04, 0x29
        /*00fe*/ 	.short	(.L_687 - .L_686)


	//   ....[0]....
.L_686:
        /*0100*/ 	.word	0xffffffff


	//   ....[1]....
        /*0104*/ 	.word	0xffffffff


	//   ....[2]....
        /*0108*/ 	.word	0xffffffff


	//   ....[3]....
        /*010c*/ 	.word	0xffffffff


	//   ....[4]....
        /*0110*/ 	.word	0xffffffff


	//   ....[5]....
        /*0114*/ 	.word	0xffffffff


	//   ....[6]....
        /*0118*/ 	.word	0xffffffff


	//   ....[7]....
        /*011c*/ 	.word	0xffffffff


	//   ....[8]....
        /*0120*/ 	.word	0xffffffff


	//   ....[9]....
        /*0124*/ 	.word	0xffffffff


	//   ....[10]....
        /*0128*/ 	.word	0xffffffff


	//   ....[11]....
        /*012c*/ 	.word	0xffffffff


	//   ....[12]....
        /*0130*/ 	.word	0xffffffff


	//   ....[13]....
        /*0134*/ 	.word	0xffffffff


	//   ....[14]....
        /*0138*/ 	.word	0xffffffff


	//   ....[15]....
        /*013c*/ 	.word	0xffffffff


	//   ....[16]....
        /*0140*/ 	.word	0xffffffff


	//   ....[17]....
        /*0144*/ 	.word	0xffffffff


	//   ....[18]....
        /*0148*/ 	.word	0xffffffff


	//   ....[19]....
        /*014c*/ 	.word	0xffffffff


	//   ....[20]....
        /*0150*/ 	.word	0xffffffff


	//   ....[21]....
        /*0154*/ 	.word	0xffffffff


	//   ....[22]....
        /*0158*/ 	.word	0xffffffff


	//   ....[23]....
        /*015c*/ 	.word	0xffffffff


	//   ....[24]....
        /*0160*/ 	.word	0xffffffff


	//   ....[25]....
        /*0164*/ 	.word	0xffffffff


	//   ....[26]....
        /*0168*/ 	.word	0xffffffff


	//   ....[27]....
        /*016c*/ 	.word	0xffffffff


	//   ....[28]....
        /*0170*/ 	.word	0xffffffff


	//   ....[29]....
        /*0174*/ 	.word	0xffffffff


	//   ....[30]....
        /*0178*/ 	.word	0xffffffff


	//   ....[31]....
        /*017c*/ 	.word	0xffffffff


	//   ....[32]....
        /*0180*/ 	.word	0xffffffff


	//   ....[33]....
        /*0184*/ 	.word	0xffffffff


	//   ....[34]....
        /*0188*/ 	.word	0xffffffff


	//   ....[35]....
        /*018c*/ 	.word	0xffffffff


	//   ....[36]....
        /*0190*/ 	.word	0xffffffff


	//   ....[37]....
        /*0194*/ 	.word	0xffffffff


	//   ....[38]....
        /*0198*/ 	.word	0xffffffff


	//   ....[39]....
        /*019c*/ 	.word	0xffffffff


	//   ....[40]....
        /*01a0*/ 	.word	0xffffffff


	//   ....[41]....
        /*01a4*/ 	.word	0xffffffff


	//   ....[42]....
        /*01a8*/ 	.word	0xffffffff


	//   ....[43]....
        /*01ac*/ 	.word	0xffffffff


	//   ....[44]....
        /*01b0*/ 	.word	0xffffffff


	//   ....[45]....
        /*01b4*/ 	.word	0xffffffff


	//   ....[46]....
        /*01b8*/ 	.word	0xffffffff


	//   ....[47]....
        /*01bc*/ 	.word	0xffffffff


	//   ....[48]....
        /*01c0*/ 	.word	0xffffffff


	//   ....[49]....
        /*01c4*/ 	.word	0xffffffff


	//   ....[50]....
        /*01c8*/ 	.word	0xffffffff


	//   ....[51]....
        /*01cc*/ 	.word	0xffffffff


	//   ....[52]....
        /*01d0*/ 	.word	0xffffffff


	//   ....[53]....
        /*01d4*/ 	.word	0xffffffff


	//   ....[54]....
        /*01d8*/ 	.word	0xffffffff


	//   ....[55]....
        /*01dc*/ 	.word	0xffffffff


	//   ....[56]....
        /*01e0*/ 	.word	0xffffffff


	//   ....[57]....
        /*01e4*/ 	.word	0xffffffff


	//   ....[58]....
        /*01e8*/ 	.word	0xffffffff


	//   ....[59]....
        /*01ec*/ 	.word	0xffffffff


	//   ....[60]....
        /*01f0*/ 	.word	0xffffffff


	//   ....[61]....
        /*01f4*/ 	.word	0xffffffff


	//   ....[62]....
        /*01f8*/ 	.word	0xffffffff


	//   ....[63]....
        /*01fc*/ 	.word	0xffffffff


	//   ....[64]....
        /*0200*/ 	.word	0xffffffff


	//   ....[65]....
        /*0204*/ 	.word	0xffffffff


	//   ....[66]....
        /*0208*/ 	.word	0xffffffff


	//   ....[67]....
        /*020c*/ 	.word	0xffffffff


	//   ....[68]....
        /*0210*/ 	.word	0xffffffff


	//   ....[69]....
        /*0214*/ 	.word	0xffffffff


	//   ....[70]....
        /*0218*/ 	.word	0xffffffff


	//   ....[71]....
        /*021c*/ 	.word	0xffffffff


	//   ....[72]....
        /*0220*/ 	.word	0xffffffff


	//   ....[73]....
        /*0224*/ 	.word	0xffffffff


	//   ....[74]....
        /*0228*/ 	.word	0xffffffff


	//   ....[75]....
        /*022c*/ 	.word	0xffffffff


	//   ....[76]....
        /*0230*/ 	.word	0xffffffff


	//   ....[77]....
        /*0234*/ 	.word	0xffffffff


	//   ....[78]....
        /*0238*/ 	.word	0xffffffff


	//   ....[79]....
        /*023c*/ 	.word	0xffffffff


	//   ....[80]....
        /*0240*/ 	.word	0xffffffff


	//   ....[81]....
        /*0244*/ 	.word	0xffffffff


	//   ....[82]....
        /*0248*/ 	.word	0xffffffff


	//   ....[83]....
        /*024c*/ 	.word	0xffffffff


	//   ....[84]....
        /*0250*/ 	.word	0xffffffff


	//   ....[85]....
        /*0254*/ 	.word	0xffffffff


	//   ....[86]....
        /*0258*/ 	.word	0xffffffff


	//   ....[87]....
        /*025c*/ 	.word	0xffffffff


	//   ....[88]....
        /*0260*/ 	.word	0xffffffff


	//   ....[89]....
        /*0264*/ 	.word	0xffffffff


	//   ....[90]....
        /*0268*/ 	.word	0xffffffff


	//   ....[91]....
        /*026c*/ 	.word	0xffffffff


	//   ....[92]....
        /*0270*/ 	.word	0xffffffff


	//   ....[93]....
        /*0274*/ 	.word	0xffffffff


	//   ....[94]....
        /*0278*/ 	.word	0xffffffff


	//   ....[95]....
        /*027c*/ 	.word	0xffffffff


	//   ....[96]....
        /*0280*/ 	.word	0xffffffff


	//   ....[97]....
        /*0284*/ 	.word	0xffffffff


	//   ....[98]....
        /*0288*/ 	.word	0xffffffff


	//   ....[99]....
        /*028c*/ 	.word	0xffffffff


	//   ....[100]....
        /*0290*/ 	.word	0xffffffff


	//   ....[101]....
        /*0294*/ 	.word	0xffffffff


	//   ....[102]....
        /*0298*/ 	.word	0xffffffff


	//   ....[103]....
        /*029c*/ 	.word	0xffffffff


	//   ....[104]....
        /*02a0*/ 	.word	0xffffffff


	//   ....[105]....
        /*02a4*/ 	.word	0xffffffff


	//   ....[106]....
        /*02a8*/ 	.word	0xffffffff


	//   ....[107]....
        /*02ac*/ 	.word	0xffffffff


	//   ....[108]....
        /*02b0*/ 	.word	0xffffffff


	//   ....[109]....
        /*02b4*/ 	.word	0xffffffff


	//   ....[110]....
        /*02b8*/ 	.word	0xffffffff


	//   ....[111]....
        /*02bc*/ 	.word	0xffffffff


	//   ....[112]....
        /*02c0*/ 	.word	0xffffffff


	//   ....[113]....
        /*02c4*/ 	.word	0xffffffff


	//   ....[114]....
        /*02c8*/ 	.word	0xffffffff


	//   ....[115]....
        /*02cc*/ 	.word	0xffffffff


	//   ....[116]....
        /*02d0*/ 	.word	0xffffffff


	//   ....[117]....
        /*02d4*/ 	.word	0xffffffff


	//   ....[118]....
        /*02d8*/ 	.word	0xffffffff


	//   ....[119]....
        /*02dc*/ 	.word	0xffffffff


	//   ....[120]....
        /*02e0*/ 	.word	0xffffffff


	//   ....[121]....
        /*02e4*/ 	.word	0xffffffff


	//   ....[122]....
        /*02e8*/ 	.word	0xffffffff


	//   ....[123]....
        /*02ec*/ 	.word	0xffffffff


	//   ....[124]....
        /*02f0*/ 	.word	0xffffffff


	//   ....[125]....
        /*02f4*/ 	.word	0xffffffff


	//   ....[126]....
        /*02f8*/ 	.word	0xffffffff


	//   ....[127]....
        /*02fc*/ 	.word	0xffffffff


	//   ....[128]....
        /*0300*/ 	.word	0xffffffff


	//   ....[129]....
        /*0304*/ 	.word	0xffffffff


	//   ....[130]....
        /*0308*/ 	.word	0xffffffff


	//   ....[131]....
        /*030c*/ 	.word	0xffffffff


	//   ....[132]....
        /*0310*/ 	.word	0xffffffff


	//   ....[133]....
        /*0314*/ 	.word	0xffffffff


	//   ....[134]....
        /*0318*/ 	.word	0xffffffff


	//   ....[135]....
        /*031c*/ 	.word	0xffffffff


	//   ....[136]....
        /*0320*/ 	.word	0xffffffff


	//   ....[137]....
        /*0324*/ 	.word	0xffffffff


	//   ....[138]....
        /*0328*/ 	.word	0xffffffff


	//   ....[139]....
        /*032c*/ 	.word	0xffffffff


	//   ....[140]....
        /*0330*/ 	.word	0xffffffff


	//   ....[141]....
        /*0334*/ 	.word	0xffffffff


	//   ....[142]....
        /*0338*/ 	.word	0xffffffff


	//   ....[143]....
        /*033c*/ 	.word	0xffffffff


	//   ....[144]....
        /*0340*/ 	.word	0xffffffff


	//   ....[145]....
        /*0344*/ 	.word	0xffffffff


	//   ....[146]....
        /*0348*/ 	.word	0xffffffff


	//   ....[147]....
        /*034c*/ 	.word	0xffffffff


	//   ....[148]....
        /*0350*/ 	.word	0xffffffff


	//   ....[149]....
        /*0354*/ 	.word	0x0500000f


	//   ....[150]....
        /*0358*/ 	.word	0x0500000f


	//   ....[151]....
        /*035c*/ 	.word	0x0500000f


	//   ....[152]....
        /*0360*/ 	.word	0x0500000f


	//   ....[153]....
        /*0364*/ 	.word	0x0500000f


	//   ....[154]....
        /*0368*/ 	.word	0x0500000f


	//   ....[155]....
        /*036c*/ 	.word	0x0500000f


	//   ....[156]....
        /*0370*/ 	.word	0x0500000f


	//   ....[157]....
        /*0374*/ 	.word	0x0500000f


	//----- nvinfo : EIATTR_COOP_GROUP_INSTR_OFFSETS
	.align		4
.L_687:
        /*0378*/ 	.byte	0x04, 0x28
        /*037a*/ 	.short	(.L_689 - .L_688)


	//   ....[0]....
.L_688:
        /*037c*/ 	.word	0x00000070


	//   ....[1]....
        /*0380*/ 	.word	0x00000140


	//   ....[2]....
        /*0384*/ 	.word	0x00000190


	//   ....[3]....
        /*0388*/ 	.word	0x000003c0


	//   ....[4]....
        /*038c*/ 	.word	0x00000520


	//   ....[5]....
        /*0390*/ 	.word	0x00000640


	//   ....[6]....
        /*0394*/ 	.word	0x000007a0


	//   ....[7]....
        /*0398*/ 	.word	0x00001a20


	//   ....[8]....
        /*039c*/ 	.word	0x00002d90


	//   ....[9]....
        /*03a0*/ 	.word	0x000030c0


	//   ....[10]....
        /*03a4*/ 	.word	0x00004510


	//   ....[11]....
        /*03a8*/ 	.word	0x00004620


	//   ....[12]....
        /*03ac*/ 	.word	0x000051f0


	//   ....[13]....
        /*03b0*/ 	.word	0x00005250


	//   ....[14]....
        /*03b4*/ 	.word	0x000078e0


	//   ....[15]....
        /*03b8*/ 	.word	0x00008950


	//   ....[16]....
        /*03bc*/ 	.word	0x000091a0


	//   ....[17]....
        /*03c0*/ 	.word	0x000092b0


	//   ....[18]....
        /*03c4*/ 	.word	0x00009dd0


	//   ....[19]....
        /*03c8*/ 	.word	0x00009e40


	//   ....[20]....
        /*03cc*/ 	.word	0x0000cab0


	//   ....[21]....
        /*03d0*/ 	.word	0x0000cac0


	//   ....[22]....
        /*03d4*/ 	.word	0x0000cb00


	//   ....[23]....
        /*03d8*/ 	.word	0x0000cb10


	//   ....[24]....
        /*03dc*/ 	.word	0x0000f790


	//   ....[25]....
        /*03e0*/ 	.word	0x000107b0


	//   ....[26]....
        /*03e4*/ 	.word	0x00011000


	//   ....[27]....
        /*03e8*/ 	.word	0x00011110


	//   ....[28]....
        /*03ec*/ 	.word	0x00011c30


	//   ....[29]....
        /*03f0*/ 	.word	0x00011cb0


	//   ....[30]....
        /*03f4*/ 	.word	0x00013630


	//   ....[31]....
        /*03f8*/ 	.word	0x00013640


	//   ....[32]....
        /*03fc*/ 	.word	0x00013670


	//   ....[33]....
        /*0400*/ 	.word	0x00013680


	//   ....[34]....
        /*0404*/ 	.word	0x00014930


	//   ....[35]....
        /*0408*/ 	.word	0x00014940


	//   ....[36]....
        /*040c*/ 	.word	0x00014950


	//   ....[37]....
        /*0410*/ 	.word	0x00014970


	//   ....[38]....
        /*0414*/ 	.word	0x00014980


	//   ....[39]....
        /*0418*/ 	.word	0x00014990


	//   ....[40]....
        /*041c*/ 	.word	0x000149a0


	//   ....[41]....
        /*0420*/ 	.word	0x000149b0


	//   ....[42]....
        /*0424*/ 	.word	0x000149c0


	//   ....[43]....
        /*0428*/ 	.word	0x000149d0


	//   ....[44]....
        /*042c*/ 	.word	0x000149e0


	//   ....[45]....
        /*0430*/ 	.word	0x000149f0


	//   ....[46]....
        /*0434*/ 	.word	0x00014a10


	//   ....[47]....
        /*0438*/ 	.word	0x00014a20


	//   ....[48]....
        /*043c*/ 	.word	0x00014a30


	//   ....[49]....
        /*0440*/ 	.word	0x00014a40


	//   ....[50]....
        /*0444*/ 	.word	0x00014a50


	//   ....[51]....
        /*0448*/ 	.word	0x00014a70


	//   ....[52]....
        /*044c*/ 	.word	0x00014a80


	//   ....[53]....
        /*0450*/ 	.word	0x00014a90


	//   ....[54]....
        /*0454*/ 	.word	0x00014aa0


	//   ....[55]....
        /*0458*/ 	.word	0x00014ac0


	//   ....[56]....
        /*045c*/ 	.word	0x00014ad0


	//   ....[57]....
        /*0460*/ 	.word	0x00014ae0


	//   ....[58]....
        /*0464*/ 	.word	0x00014af0


	//   ....[59]....
        /*0468*/ 	.word	0x00014b00


	//   ....[60]....
        /*046c*/ 	.word	0x00014b10


	//   ....[61]....
        /*0470*/ 	.word	0x00014b20


	//   ....[62]....
        /*0474*/ 	.word	0x00014b30


	//   ....[63]....
        /*0478*/ 	.word	0x00014b40


	//   ....[64]....
        /*047c*/ 	.word	0x00014b50


	//   ....[65]....
        /*0480*/ 	.word	0x00014b60


	//   ....[66]....
        /*0484*/ 	.word	0x00014b70


	//   ....[67]....
        /*0488*/ 	.word	0x00014b80


	//   ....[68]....
        /*048c*/ 	.word	0x00014b90


	//   ....[69]....
        /*0490*/ 	.word	0x00014ba0


	//   ....[70]....
        /*0494*/ 	.word	0x00014bb0


	//   ....[71]....
        /*0498*/ 	.word	0x00014bc0


	//   ....[72]....
        /*049c*/ 	.word	0x00014bd0


	//   ....[73]....
        /*04a0*/ 	.word	0x00014be0


	//   ....[74]....
        /*04a4*/ 	.word	0x00014bf0


	//   ....[75]....
        /*04a8*/ 	.word	0x00014c20


	//   ....[76]....
        /*04ac*/ 	.word	0x00014c50


	//   ....[77]....
        /*04b0*/ 	.word	0x00014c80


	//   ....[78]....
        /*04b4*/ 	.word	0x00014cb0


	//   ....[79]....
        /*04b8*/ 	.word	0x00014ce0


	//   ....[80]....
        /*04bc*/ 	.word	0x00014d10


	//   ....[81]....
        /*04c0*/ 	.word	0x00014d40


	//   ....[82]....
        /*04c4*/ 	.word	0x00014d70


	//   ....[83]....
        /*04c8*/ 	.word	0x00014da0


	//   ....[84]....
        /*04cc*/ 	.word	0x00014db0


	//   ....[85]....
        /*04d0*/ 	.word	0x00014dc0


	//   ....[86]....
        /*04d4*/ 	.word	0x00014dd0


	//   ....[87]....
        /*04d8*/ 	.word	0x00014de0


	//   ....[88]....
        /*04dc*/ 	.word	0x00014df0


	//   ....[89]....
        /*04e0*/ 	.word	0x00014e10


	//   ....[90]....
        /*04e4*/ 	.word	0x00014e20


	//   ....[91]....
        /*04e8*/ 	.word	0x00014e40


	//   ....[92]....
        /*04ec*/ 	.word	0x00014e60


	//   ....[93]....
        /*04f0*/ 	.word	0x00014e80


	//   ....[94]....
        /*04f4*/ 	.word	0x00014e90


	//   ....[95]....
        /*04f8*/ 	.word	0x00014eb0


	//   ....[96]....
        /*04fc*/ 	.word	0x00014ed0


	//   ....[97]....
        /*0500*/ 	.word	0x00014ef0


	//   ....[98]....
        /*0504*/ 	.word	0x00014f10


	//   ....[99]....
        /*0508*/ 	.word	0x00014f30


	//   ....[100]....
        /*050c*/ 	.word	0x00014f60


	//   ....[101]....
        /*0510*/ 	.word	0x00014f70


	//   ....[102]....
        /*0514*/ 	.word	0x00014fa0


	//   ....[103]....
        /*0518*/ 	.word	0x00014fb0


	//   ....[104]....
        /*051c*/ 	.word	0x00014fc0


	//   ....[105]....
        /*0520*/ 	.word	0x00014fd0


	//   ....[106]....
        /*0524*/ 	.word	0x00014fe0


	//   ....[107]....
        /*0528*/ 	.word	0x00014ff0


	//   ....[108]....
        /*052c*/ 	.word	0x00015010


	//   ....[109]....
        /*0530*/ 	.word	0x00015020


	//   ....[110]....
        /*0534*/ 	.word	0x00015030


	//   ....[111]....
        /*0538*/ 	.word	0x00015040


	//   ....[112]....
        /*053c*/ 	.word	0x00015050


	//   ....[113]....
        /*0540*/ 	.word	0x00015090


	//   ....[114]....
        /*0544*/ 	.word	0x000150a0


	//   ....[115]....
        /*0548*/ 	.word	0x000150b0


	//   ....[116]....
        /*054c*/ 	.word	0x000150c0


	//   ....[117]....
        /*0550*/ 	.word	0x000150e0


	//   ....[118]....
        /*0554*/ 	.word	0x00015100


	//   ....[119]....
        /*0558*/ 	.word	0x00015130


	//   ....[120]....
        /*055c*/ 	.word	0x00015160


	//   ....[121]....
        /*0560*/ 	.word	0x00015190


	//   ....[122]....
        /*0564*/ 	.word	0x000151d0


	//   ....[123]....
        /*0568*/ 	.word	0x00015210


	//   ....[124]....
        /*056c*/ 	.word	0x00015240


	//   ....[125]....
        /*0570*/ 	.word	0x00015270


	//   ....[126]....
        /*0574*/ 	.word	0x00015290


	//   ....[127]....
        /*0578*/ 	.word	0x000152c0


	//   ....[128]....
        /*057c*/ 	.word	0x000152f0


	//   ....[129]....
        /*0580*/ 	.word	0x00015310


	//   ....[130]....
        /*0584*/ 	.word	0x00015780


	//   ....[131]....
        /*0588*/ 	.word	0x000157c0


	//   ....[132]....
        /*058c*/ 	.word	0x00015800


	//   ....[133]....
        /*0590*/ 	.word	0x00015830


	//   ....[134]....
        /*0594*/ 	.word	0x00015880


	//   ....[135]....
        /*0598*/ 	.word	0x000158c0


	//   ....[136]....
        /*059c*/ 	.word	0x00016230


	//   ....[137]....
        /*05a0*/ 	.word	0x00016260


	//   ....[138]....
        /*05a4*/ 	.word	0x000170e0


	//   ....[139]....
        /*05a8*/ 	.word	0x00018260


	//   ....[140]....
        /*05ac*/ 	.word	0x00018ec0


	//   ....[141]....
        /*05b0*/ 	.word	0x00018ed0


	//   ....[142]....
        /*05b4*/ 	.word	0x00018ef0


	//   ....[143]....
        /*05b8*/ 	.word	0x00018fe0


	//   ....[144]....
        /*05bc*/ 	.word	0x00019010


	//   ....[145]....
        /*05c0*/ 	.word	0x000190a0


	//   ....[146]....
        /*05c4*/ 	.word	0x000190d0


	//   ....[147]....
        /*05c8*/ 	.word	0x000190e0


	//   ....[148]....
        /*05cc*/ 	.word	0x0001b910


	//   ....[149]....
        /*05d0*/ 	.word	0x0001bfa0


	//   ....[150]....
        /*05d4*/ 	.word	0x0001c180


	//   ....[151]....
        /*05d8*/ 	.word	0x0001c1d0


	//   ....[152]....
        /*05dc*/ 	.word	0x0001c270


	//   ....[153]....
        /*05e0*/ 	.word	0x0001c390


	//   ....[154]....
        /*05e4*/ 	.word	0x0001c400


	//   ....[155]....
        /*05e8*/ 	.word	0x0001c500


	//   ....[156]....
        /*05ec*/ 	.word	0x0001c570


	//   ....[157]....
        /*05f0*/ 	.word	0x0001c660


	//----- nvinfo : EIATTR_REG_RECONFIG
	.align		4
.L_689:
        /*05f4*/ 	.byte	0x01, 0x54
	.zero		2


	//----- nvinfo : EIATTR_SYSCALL_OFFSETS
	.align		4
        /*05f8*/ 	.byte	0x04, 0x46
        /*05fa*/ 	.short	(.L_691 - .L_690)


	//   ....[0]....
.L_690:
        /*05fc*/ 	.word	0x00001be0


	//   ....[1]....
        /*0600*/ 	.word	0x00017c40


	//   ....[2]....
        /*0604*/ 	.word	0x00017d80


	//   ....[3]....
        /*0608*/ 	.word	0x00017ec0


	//   ....[4]....
        /*060c*/ 	.word	0x00017fe0


	//   ....[5]....
        /*0610*/ 	.word	0x00018a80


	//----- nvinfo : EIATTR_MBARRIER_INSTR_OFFSETS
	.align		4
.L_691:
        /*0614*/ 	.byte	0x04, 0x39
        /*0616*/ 	.short	(.L_693 - .L_692)


	//   ....[0]....
.L_692:
        /*0618*/ 	.word	0x00000270
        /*061c*/ 	.word	0x000000ff
        /*0620*/ 	.word	0x00033400
        /*0624*/ 	.short	0x0100
        /*0626*/ 	.byte	0x08
	.zero		1


	//   ....[1]....
        /*0628*/ 	.word	0x00000280
        /*062c*/ 	.word	0x000000ff
        /*0630*/ 	.word	0x00033420
        /*0634*/ 	.short	0x0100
        /*0636*/ 	.byte	0x08
	.zero		1


	//   ....[2]....
        /*0638*/ 	.word	0x00000370
        /*063c*/ 	.word	0x000000ff
        /*0640*/ 	.word	0x00033430
        /*0644*/ 	.short	0x0100
        /*0646*/ 	.byte	0x08
	.zero		1


	//   ....[3]....
        /*0648*/ 	.word	0x00000380
        /*064c*/ 	.word	0x000000ff
        /*0650*/ 	.word	0x00033440
        /*0654*/ 	.short	0x0100
        /*0656*/ 	.byte	0x08
	.zero		1


	//   ....[4]....
        /*0658*/ 	.word	0x00000390
        /*065c*/ 	.word	0x000000ff
        /*0660*/ 	.word	0x00033438
        /*0664*/ 	.short	0x0100
        /*0666*/ 	.byte	0x08
	.zero		1


	//   ....[5]....
        /*0668*/ 	.word	0x000003a0
        /*066c*/ 	.word	0x000000ff
        /*0670*/ 	.word	0x00033448
        /*0674*/ 	.short	0x0100
        /*0676*/ 	.byte	0x08
	.zero		1


	//   ....[6]....
        /*0678*/ 	.word	0x000004d0
        /*067c*/ 	.word	0x000000ff
        /*0680*/ 	.word	0x00033450
        /*0684*/ 	.short	0x0100
        /*0686*/ 	.byte	0x08
	.zero		1


	//   ....[7]....
        /*0688*/ 	.word	0x000004e0
        /*068c*/ 	.word	0x000000ff
        /*0690*/ 	.word	0x00033460
        /*0694*/ 	.short	0x0100
        /*0696*/ 	.byte	0x08
	.zero		1


	//   ....[8]....
        /*0698*/ 	.word	0x000004f0
        /*069c*/ 	.word	0x000000ff
        /*06a0*/ 	.word	0x00033458
        /*06a4*/ 	.short	0x0100
        /*06a6*/ 	.byte	0x08
	.zero		1


	//   ....[9]....
        /*06a8*/ 	.word	0x00000500
        /*06ac*/ 	.word	0x000000ff
        /*06b0*/ 	.word	0x00033468
        /*06b4*/ 	.short	0x0100
        /*06b6*/ 	.byte	0x08
	.zero		1


	//   ....[10]....
        /*06b8*/ 	.word	0x000005f0
        /*06bc*/ 	.word	0x000000ff
        /*06c0*/ 	.word	0x00033470
        /*06c4*/ 	.short	0x0100
        /*06c6*/ 	.byte	0x06
	.zero		1


	//   ....[11]....
        /*06c8*/ 	.word	0x00000600
        /*06cc*/ 	.word	0x000000ff
        /*06d0*/ 	.word	0x00033480
        /*06d4*/ 	.short	0x0100
        /*06d6*/ 	.byte	0x06
	.zero		1


	//   ....[12]....
        /*06d8*/ 	.word	0x00000610
        /*06dc*/ 	.word	0x000000ff
        /*06e0*/ 	.word	0x00033478
        /*06e4*/ 	.short	0x0100
        /*06e6*/ 	.byte	0x06
	.zero		1


	//   ....[13]....
        /*06e8*/ 	.word	0x00000620
        /*06ec*/ 	.word	0x000000ff
        /*06f0*/ 	.word	0x00033488
        /*06f4*/ 	.short	0x0100
        /*06f6*/ 	.byte	0x06
	.zero		1


	//   ....[14]....
        /*06f8*/ 	.word	0x00000750
        /*06fc*/ 	.word	0x000000ff
        /*0700*/ 	.word	0x00033490
        /*0704*/ 	.short	0x0100
        /*0706*/ 	.byte	0x08
	.zero		1


	//   ....[15]....
        /*0708*/ 	.word	0x00000760
        /*070c*/ 	.word	0x000000ff
        /*0710*/ 	.word	0x000334a0
        /*0714*/ 	.short	0x0100
        /*0716*/ 	.byte	0x08
	.zero		1


	//   ....[16]....
        /*0718*/ 	.word	0x00000770
        /*071c*/ 	.word	0x000000ff
        /*0720*/ 	.word	0x00033498
        /*0724*/ 	.short	0x0100
        /*0726*/ 	.byte	0x08
	.zero		1


	//   ....[17]....
        /*0728*/ 	.word	0x00000780
        /*072c*/ 	.word	0x000000ff
        /*0730*/ 	.word	0x000334a8
        /*0734*/ 	.short	0x0100
        /*0736*/ 	.byte	0x08
	.zero		1


	//   ....[18]....
        /*0738*/ 	.word	0x000008b0
        /*073c*/ 	.word	0x000000ff
        /*0740*/ 	.word	0x000334b0
        /*0744*/ 	.short	0x0100
        /*0746*/ 	.byte	0x08
	.zero		1


	//   ....[19]....
        /*0748*/ 	.word	0x000008c0
        /*074c*/ 	.word	0x000000ff
        /*0750*/ 	.word	0x000334c0
        /*0754*/ 	.short	0x0100
        /*0756*/ 	.byte	0x08
	.zero		1


	//   ....[20]....
        /*0758*/ 	.word	0x000008d0
        /*075c*/ 	.word	0x000000ff
        /*0760*/ 	.word	0x000334b8
        /*0764*/ 	.short	0x0100
        /*0766*/ 	.byte	0x08
	.zero		1


	//   ....[21]....
        /*0768*/ 	.word	0x000008e0
        /*076c*/ 	.word	0x000000ff
        /*0770*/ 	.word	0x000334c8
        /*0774*/ 	.short	0x0100
        /*0776*/ 	.byte	0x08
	.zero		1


	//   ....[22]....
        /*0778*/ 	.word	0x00001c00
        /*077c*/ 	.word	0x000000ff
        /*0780*/ 	.word	0x00033400
        /*0784*/ 	.short	0x010a
        /*0786*/ 	.byte	0x25
	.zero		1


	//   ....[23]....
        /*0788*/ 	.word	0x00001c90
        /*078c*/ 	.word	0x000000ff
        /*0790*/ 	.word	0x00033430
        /*0794*/ 	.short	0x010a
        /*0796*/ 	.byte	0x25
	.zero		1


	//   ....[24]....
        /*0798*/ 	.word	0x00001d20
        /*079c*/ 	.word	0x000000ff
        /*07a0*/ 	.word	0x00033430
        /*07a4*/ 	.short	0x010a
        /*07a6*/ 	.byte	0x25
	.zero		1


	//   ....[25]....
        /*07a8*/ 	.word	0x00002ec0
        /*07ac*/ 	.word	0x00000000
        /*07b0*/ 	.word	0x00000000
        /*07b4*/ 	.short	0x0101
        /*07b6*/ 	.byte	0x3f
	.zero		1


	//   ....[26]....
        /*07b8*/ 	.word	0x00006910
        /*07bc*/ 	.word	0x000000ff
        /*07c0*/ 	.word	0x00033430
        /*07c4*/ 	.short	0x010a
        /*07c6*/ 	.byte	0x0a
	.zero		1


	//   ....[27]....
        /*07c8*/ 	.word	0x00006950
        /*07cc*/ 	.word	0x000000ff
        /*07d0*/ 	.word	0x00033430
        /*07d4*/ 	.short	0x010a
        /*07d6*/ 	.byte	0x0a
	.zero		1


	//   ....[28]....
        /*07d8*/ 	.word	0x00007590
        /*07dc*/ 	.word	0x000000ff
        /*07e0*/ 	.word	0x00033450
        /*07e4*/ 	.short	0x010a
        /*07e6*/ 	.byte	0x0a
	.zero		1


	//   ....[29]....
        /*07e8*/ 	.word	0x000075d0
        /*07ec*/ 	.word	0x000000ff
        /*07f0*/ 	.word	0x00033450
        /*07f4*/ 	.short	0x010a
        /*07f6*/ 	.byte	0x0a
	.zero		1


	//   ....[30]....
        /*07f8*/ 	.word	0x00007900
        /*07fc*/ 	.word	0x0000000b
        /*0800*/ 	.word	0x00000000
        /*0804*/ 	.short	0x0101
        /*0806*/ 	.byte	0x3f
	.zero		1


	//   ....[31]....
        /*0808*/ 	.word	0x0000aba0
        /*080c*/ 	.word	0x000000ff
        /*0810*/ 	.word	0x00000000
        /*0814*/ 	.short	0x0101
        /*0816*/ 	.byte	0x06
	.zero		1


	//   ....[32]....
        /*0818*/ 	.word	0x0000b790
        /*081c*/ 	.word	0x000000ff
        /*0820*/ 	.word	0x00033430
        /*0824*/ 	.short	0x010a
        /*0826*/ 	.byte	0x07
	.zero		1


	//   ....[33]....
        /*0828*/ 	.word	0x0000b7d0
        /*082c*/ 	.word	0x000000ff
        /*0830*/ 	.word	0x00033430
        /*0834*/ 	.short	0x010a
        /*0836*/ 	.byte	0x07
	.zero		1


	//   ....[34]....
        /*0838*/ 	.word	0x0000c4a0
        /*083c*/ 	.word	0x000000ff
        /*0840*/ 	.word	0x00033450
        /*0844*/ 	.short	0x010a
        /*0846*/ 	.byte	0x0a
	.zero		1


	//   ....[35]....
        /*0848*/ 	.word	0x0000c4e0
        /*084c*/ 	.word	0x000000ff
        /*0850*/ 	.word	0x00033450
        /*0854*/ 	.short	0x010a
        /*0856*/ 	.byte	0x0a
	.zero		1


	//   ....[36]....
        /*0858*/ 	.word	0x0000dbd0
        /*085c*/ 	.word	0x00000007
        /*0860*/ 	.word	0x00000000
        /*0864*/ 	.short	0x0101
        /*0866*/ 	.byte	0x3f
	.zero		1


	//   ....[37]....
        /*0868*/ 	.word	0x0000ddb0
        /*086c*/ 	.word	0x000000ff
        /*0870*/ 	.word	0x00000000
        /*0874*/ 	.short	0x0101
        /*0876*/ 	.byte	0x05
	.zero		1


	//   ....[38]....
        /*0878*/ 	.word	0x0000e750
        /*087c*/ 	.word	0x000000ff
        /*0880*/ 	.word	0x00033430
        /*0884*/ 	.short	0x010a
        /*0886*/ 	.byte	0x0a
	.zero		1


	//   ....[39]....
        /*0888*/ 	.word	0x0000e790
        /*088c*/ 	.word	0x000000ff
        /*0890*/ 	.word	0x00033430
        /*0894*/ 	.short	0x010a
        /*0896*/ 	.byte	0x0a
	.zero		1


	//   ....[40]....
        /*0898*/ 	.word	0x0000f420
        /*089c*/ 	.word	0x000000ff
        /*08a0*/ 	.word	0x00033450
        /*08a4*/ 	.short	0x010a
        /*08a6*/ 	.byte	0x0a
	.zero		1


	//   ....[41]....
        /*08a8*/ 	.word	0x0000f460
        /*08ac*/ 	.word	0x000000ff
        /*08b0*/ 	.word	0x00033450
        /*08b4*/ 	.short	0x010a
        /*08b6*/ 	.byte	0x0a
	.zero		1


	//   ....[42]....
        /*08b8*/ 	.word	0x0000f7b0
        /*08bc*/ 	.word	0x00000004
        /*08c0*/ 	.word	0x00000000
        /*08c4*/ 	.short	0x0101
        /*08c6*/ 	.byte	0x3f
	.zero		1


	//   ....[43]....
        /*08c8*/ 	.word	0x00012a00
        /*08cc*/ 	.word	0x000000ff
        /*08d0*/ 	.word	0x00000000
        /*08d4*/ 	.short	0x0101
        /*08d6*/ 	.byte	0x06
	.zero		1


	//   ....[44]....
        /*08d8*/ 	.word	0x00013270
        /*08dc*/ 	.word	0x000000ff
        /*08e0*/ 	.word	0x00033450
        /*08e4*/ 	.short	0x010a
        /*08e6*/ 	.byte	0x09
	.zero		1


	//   ....[45]....
        /*08e8*/ 	.word	0x000132b0
        /*08ec*/ 	.word	0x000000ff
        /*08f0*/ 	.word	0x00033450
        /*08f4*/ 	.short	0x010a
        /*08f6*/ 	.byte	0x09
	.zero		1


	//   ....[46]....
        /*08f8*/ 	.word	0x00013960
        /*08fc*/ 	.word	0x000000ff
        /*0900*/ 	.word	0x00000000
        /*0904*/ 	.short	0x0101
        /*0906*/ 	.byte	0x04
	.zero		1


	//   ....[47]....
        /*0908*/ 	.word	0x00015860
        /*090c*/ 	.word	0x000000ff
        /*0910*/ 	.word	0x00000000
        /*0914*/ 	.short	0x0101
        /*0916*/ 	.byte	0x04
	.zero		1


	//   ....[48]....
        /*0918*/ 	.word	0x00018480
        /*091c*/ 	.word	0x000000ff
        /*0920*/ 	.word	0x00033480
        /*0924*/ 	.short	0x010a
        /*0926*/ 	.byte	0x26
	.zero		1


	//   ....[49]....
        /*0928*/ 	.word	0x000186c0
        /*092c*/ 	.word	0x000000ff
        /*0930*/ 	.word	0x00033440
        /*0934*/ 	.short	0x010a
        /*0936*/ 	.byte	0x26
	.zero		1


	//   ....[50]....
        /*0938*/ 	.word	0x00019240
        /*093c*/ 	.word	0x000000ff
        /*0940*/ 	.word	0x00033400
        /*0944*/ 	.short	0x0107
        /*0946*/ 	.byte	0x26
	.zero		1


	//   ....[51]....
        /*0948*/ 	.word	0x000192b0
        /*094c*/ 	.word	0x000000ff
        /*0950*/ 	.word	0x00033400
        /*0954*/ 	.short	0x0101
        /*0956*/ 	.byte	0x26
	.zero		1


	//   ....[52]....
        /*0958*/ 	.word	0x000192c0
        /*095c*/ 	.word	0x000000ff
        /*0960*/ 	.word	0x00033420
        /*0964*/ 	.short	0x010a
        /*0966*/ 	.byte	0x26
	.zero		1


	//   ....[53]....
        /*0968*/ 	.word	0x00019620
        /*096c*/ 	.word	0x00000007
        /*0970*/ 	.word	0x00033480
        /*0974*/ 	.short	0x010a
        /*0976*/ 	.byte	0x3f
	.zero		1


	//   ....[54]....
        /*0978*/ 	.word	0x00019a20
        /*097c*/ 	.word	0x00000007
        /*0980*/ 	.word	0x00033440
        /*0984*/ 	.short	0x010a
        /*0986*/ 	.byte	0x3f
	.zero		1


	//   ....[55]....
        /*0988*/ 	.word	0x00019e60
        /*098c*/ 	.word	0x00000003
        /*0990*/ 	.word	0x00033470
        /*0994*/ 	.short	0x010a
        /*0996*/ 	.byte	0x3f
	.zero		1


	//   ....[56]....
        /*0998*/ 	.word	0x00019ed0
        /*099c*/ 	.word	0x00000003
        /*09a0*/ 	.word	0x00033460
        /*09a4*/ 	.short	0x010a
        /*09a6*/ 	.byte	0x3f
	.zero		1


	//   ....[57]....
        /*09a8*/ 	.word	0x0001aa60
        /*09ac*/ 	.word	0x00000003
        /*09b0*/ 	.word	0x00033450
        /*09b4*/ 	.short	0x0101
        /*09b6*/ 	.byte	0x3f
	.zero		1


	//   ....[58]....
        /*09b8*/ 	.word	0x0001aad0
        /*09bc*/ 	.word	0x00000000
        /*09c0*/ 	.word	0x00000000
        /*09c4*/ 	.short	0x0101
        /*09c6*/ 	.byte	0x3f
	.zero		1


	//   ....[59]....
        /*09c8*/ 	.word	0x0001ac00
        /*09cc*/ 	.word	0x00000000
        /*09d0*/ 	.word	0x00033470
        /*09d4*/ 	.short	0x010a
        /*09d6*/ 	.byte	0x3f
	.zero		1


	//   ....[60]....
        /*09d8*/ 	.word	0x0001acc0
        /*09dc*/ 	.word	0x00000000
        /*09e0*/ 	.word	0x00033460
        /*09e4*/ 	.short	0x010a
        /*09e6*/ 	.byte	0x3f
	.zero		1


	//   ....[61]....
        /*09e8*/ 	.word	0x0001b7a0
        /*09ec*/ 	.word	0x00000000
        /*09f0*/ 	.word	0x00033450
        /*09f4*/ 	.short	0x0101
        /*09f6*/ 	.byte	0x3f
	.zero		1


	//   ....[62]....
        /*09f8*/ 	.word	0x0001b820
        /*09fc*/ 	.word	0x00000002
        /*0a00*/ 	.word	0x00000000
        /*0a04*/ 	.short	0x0101
        /*0a06*/ 	.byte	0x3f
	.zero		1


	//   ....[63]....
        /*0a08*/ 	.word	0x0001b8c0
        /*0a0c*/ 	.word	0x00000006
        /*0a10*/ 	.word	0x00033420
        /*0a14*/ 	.short	0x010a
        /*0a16*/ 	.byte	0x3f
	.zero		1


	//   ....[64]....
        /*0a18*/ 	.word	0x0001ba20
        /*0a1c*/ 	.word	0x00000007
        /*0a20*/ 	.word	0x00000000
        /*0a24*/ 	.short	0x010a
        /*0a26*/ 	.byte	0x3f
	.zero		1


	//   ....[65]....
        /*0a28*/ 	.word	0x0001ba90
        /*0a2c*/ 	.word	0x00000005
        /*0a30*/ 	.word	0x00000000
        /*0a34*/ 	.short	0x010a
        /*0a36*/ 	.byte	0x3f
	.zero		1


	//   ....[66]....
        /*0a38*/ 	.word	0x0001bae0
        /*0a3c*/ 	.word	0x00000005
        /*0a40*/ 	.word	0x00033460
        /*0a44*/ 	.short	0x010a
        /*0a46*/ 	.byte	0x3f
	.zero		1


	//   ....[67]....
        /*0a48*/ 	.word	0x0001bb30
        /*0a4c*/ 	.word	0x00000003
        /*0a50*/ 	.word	0x00033460
        /*0a54*/ 	.short	0x010a
        /*0a56*/ 	.byte	0x3f
	.zero		1


	//   ....[68]....
        /*0a58*/ 	.word	0x0001bb70
        /*0a5c*/ 	.word	0x00000005
        /*0a60*/ 	.word	0x00033480
        /*0a64*/ 	.short	0x010a
        /*0a66*/ 	.byte	0x3f
	.zero		1


	//   ....[69]....
        /*0a68*/ 	.word	0x0001bb90
        /*0a6c*/ 	.word	0x00000003
        /*0a70*/ 	.word	0x00033480
        /*0a74*/ 	.short	0x010a
        /*0a76*/ 	.byte	0x3f
	.zero		1


	//   ....[70]....
        /*0a78*/ 	.word	0x0001bc00
        /*0a7c*/ 	.word	0x00000003
        /*0a80*/ 	.word	0x00033400
        /*0a84*/ 	.short	0x010a
        /*0a86*/ 	.byte	0x3f
	.zero		1


	//   ....[71]....
        /*0a88*/ 	.word	0x0001bc60
        /*0a8c*/ 	.word	0x00000005
        /*0a90*/ 	.word	0x00033430
        /*0a94*/ 	.short	0x010a
        /*0a96*/ 	.byte	0x3f
	.zero		1


	//   ....[72]....
        /*0a98*/ 	.word	0x0001bcc0
        /*0a9c*/ 	.word	0x0000000c
        /*0aa0*/ 	.word	0x00033430
        /*0aa4*/ 	.short	0x010a
        /*0aa6*/ 	.byte	0x3f
	.zero		1


	//   ....[73]....
        /*0aa8*/ 	.word	0x0001bd20
        /*0aac*/ 	.word	0x0000000c
        /*0ab0*/ 	.word	0x00033450
        /*0ab4*/ 	.short	0x010a
        /*0ab6*/ 	.byte	0x3f
	.zero		1


	//   ....[74]....
        /*0ab8*/ 	.word	0x0001bd80
        /*0abc*/ 	.word	0x00000005
        /*0ac0*/ 	.word	0x00033430
        /*0ac4*/ 	.short	0x010a
        /*0ac6*/ 	.byte	0x3f
	.zero		1


	//   ....[75]....
        /*0ac8*/ 	.word	0x0001bde0
        /*0acc*/ 	.word	0x00000005
        /*0ad0*/ 	.word	0x00033450
        /*0ad4*/ 	.short	0x010a
        /*0ad6*/ 	.byte	0x3f
	.zero		1


	//   ....[76]....
        /*0ad8*/ 	.word	0x0001be40
        /*0adc*/ 	.word	0x00000005
        /*0ae0*/ 	.word	0x00033430
        /*0ae4*/ 	.short	0x010a
        /*0ae6*/ 	.byte	0x3f
	.zero		1


	//   ....[77]....
        /*0ae8*/ 	.word	0x0001bea0
        /*0aec*/ 	.word	0x00000005
        /*0af0*/ 	.word	0x00033450
        /*0af4*/ 	.short	0x010a
        /*0af6*/ 	.byte	0x3f
	.zero		1


	//   ....[78]....
        /*0af8*/ 	.word	0x0001bf00
        /*0afc*/ 	.word	0x00000003
        /*0b00*/ 	.word	0x00033450
        /*0b04*/ 	.short	0x010a
        /*0b06*/ 	.byte	0x3f
	.zero		1


	//   ....[79]....
        /*0b08*/ 	.word	0x0001c060
        /*0b0c*/ 	.word	0x00000003
        /*0b10*/ 	.word	0x00033480
        /*0b14*/ 	.short	0x010a
        /*0b16*/ 	.byte	0x3f
	.zero		1


	//   ....[80]....
        /*0b18*/ 	.word	0x0001c0c0
        /*0b1c*/ 	.word	0x00000003
        /*0b20*/ 	.word	0x00033440
        /*0b24*/ 	.short	0x010a
        /*0b26*/ 	.byte	0x3f
	.zero		1


	//   ....[81]....
        /*0b28*/ 	.word	0x0001c6a0
        /*0b2c*/ 	.word	0x00000003
        /*0b30*/ 	.word	0x00033420
        /*0b34*/ 	.short	0x010a
        /*0b36*/ 	.byte	0x3f
	.zero		1


	//   ....[82]....
        /*0b38*/ 	.word	0x0001c6f0
        /*0b3c*/ 	.word	0x00000007
        /*0b40*/ 	.word	0x00033480
        /*0b44*/ 	.short	0x010a
        /*0b46*/ 	.byte	0x3f
	.zero		1


	//   ....[83]....
        /*0b48*/ 	.word	0x0001c740
        /*0b4c*/ 	.word	0x00000007
        /*0b50*/ 	.word	0x00033440
        /*0b54*/ 	.short	0x010a
        /*0b56*/ 	.byte	0x3f
	.zero		1


	//   ....[84]....
        /*0b58*/ 	.word	0x0001c790
        /*0b5c*/ 	.word	0x00000003
        /*0b60*/ 	.word	0x00033470
        /*0b64*/ 	.short	0x010a
        /*0b66*/ 	.byte	0x3f
	.zero		1


	//   ....[85]....
        /*0b68*/ 	.word	0x0001c7e0
        /*0b6c*/ 	.word	0x00000003
        /*0b70*/ 	.word	0x00033460
        /*0b74*/ 	.short	0x010a
        /*0b76*/ 	.byte	0x3f
	.zero		1


	//   ....[86]....
        /*0b78*/ 	.word	0x0001c830
        /*0b7c*/ 	.word	0x00000000
        /*0b80*/ 	.word	0x00033470
        /*0b84*/ 	.short	0x010a
        /*0b86*/ 	.byte	0x3f
	.zero		1


	//   ....[87]....
        /*0b88*/ 	.word	0x0001c880
        /*0b8c*/ 	.word	0x00000000
        /*0b90*/ 	.word	0x00033460
        /*0b94*/ 	.short	0x010a
        /*0b96*/ 	.byte	0x3f
	.zero		1


	//   ....[88]....
        /*0b98*/ 	.word	0x0001c8d0
        /*0b9c*/ 	.word	0x00000006
        /*0ba0*/ 	.word	0x00033420
        /*0ba4*/ 	.short	0x010a
        /*0ba6*/ 	.byte	0x3f
	.zero		1


	//   ....[89]....
        /*0ba8*/ 	.word	0x0001c920
        /*0bac*/ 	.word	0x00000007
        /*0bb0*/ 	.word	0x00000000
        /*0bb4*/ 	.short	0x010a
        /*0bb6*/ 	.byte	0x3f
	.zero		1


	//   ....[90]....
        /*0bb8*/ 	.word	0x0001c970
        /*0bbc*/ 	.word	0x00000005
        /*0bc0*/ 	.word	0x00000000
        /*0bc4*/ 	.short	0x010a
        /*0bc6*/ 	.byte	0x3f
	.zero		1


	//   ....[91]....
        /*0bc8*/ 	.word	0x0001c9c0
        /*0bcc*/ 	.word	0x00000005
        /*0bd0*/ 	.word	0x00033460
        /*0bd4*/ 	.short	0x010a
        /*0bd6*/ 	.byte	0x3f
	.zero		1


	//   ....[92]....
        /*0bd8*/ 	.word	0x0001ca10
        /*0bdc*/ 	.word	0x00000003
        /*0be0*/ 	.word	0x00033460
        /*0be4*/ 	.short	0x010a
        /*0be6*/ 	.byte	0x3f
	.zero		1


	//   ....[93]....
        /*0be8*/ 	.word	0x0001ca60
        /*0bec*/ 	.word	0x00000005
        /*0bf0*/ 	.word	0x00033480
        /*0bf4*/ 	.short	0x010a
        /*0bf6*/ 	.byte	0x3f
	.zero		1


	//----- nvinfo : EIATTR_NUM_MBARRIERS
	.align		4
.L_693:
        /*0bf8*/ 	.byte	0x03, 0x38
        /*0bfa*/ 	.short	0x0016


	//----- nvinfo : EIATTR_EXIT_INSTR_OFFSETS
	.align		4
        /*0bfc*/ 	.byte	0x04, 0x1c
        /*0bfe*/ 	.short	(.L_695 - .L_694)


	//   ....[0]....
.L_694:
        /*0c00*/ 	.word	0x0001bbe0


	//----- nvinfo : EIATTR_MAX_THREADS
	.align		4
.L_695:
        /*0c04*/ 	.byte	0x04, 0x05
        /*0c06*/ 	.short	(.L_697 - .L_696)
.L_696:
        /*0c08*/ 	.word	0x00000180
        /*0c0c*/ 	.word	0x00000001
        /*0c10*/ 	.word	0x00000001


	//----- nvinfo : EIATTR_CRS_STACK_SIZE
	.align		4
.L_697:
        /*0c14*/ 	.byte	0x04, 0x1e
        /*0c16*/ 	.short	(.L_699 - .L_698)
.L_698:
        /*0c18*/ 	.word	0x00000000


	//----- nvinfo : EIATTR_CBANK_PARAM_SIZE
	.align		4
.L_699:
        /*0c1c*/ 	.byte	0x03, 0x19
        /*0c1e*/ 	.short	0x0a70


	//----- nvinfo : EIATTR_PARAM_CBANK
	.align		4
        /*0c20*/ 	.byte	0x04, 0x0a
        /*0c22*/ 	.short	(.L_701 - .L_700)
	.align		4
.L_700:
        /*0c24*/ 	.word	index@(.nv.constant0._ZN7cutlass13device_kernelIN5flash11enable_sm90INS1_16FlashAttnFwdSm90INS1_25CollectiveMainloopFwdSm90ILi2EN4cute5tupleIJNS5_1CILi1EEES8_S8_EEENS6_IJNS7_ILi128EEENS7_ILi160EEENS7_ILi192EEEEEELi192ENS_12float_e4m3_tEfNS_4arch4Sm90ELb0ELb1ELb0ELb0ELb0ELb0ELb0ELb1ELb1ELb1ELb1ELb0EEENS1_21CollectiveEpilogueFwdINS6_IJSA_SC_SB_EEES9_NS_10bfloat16_tESG_Li256ELb0ELb1ELb1ELb1EEENS1_19SingleTileSchedulerILb0ELb1ELb1ELi128EEEEEEEEEvNT_6ParamsE)
        /*0c28*/ 	.short	0x0210
        /*0c2a*/ 	.short	0x0a70


	//----- nvinfo : EIATTR_SW_WAR
	.align		4
.L_701:
        /*0c2c*/ 	.byte	0x04, 0x36
        /*0c2e*/ 	.short	(.L_703 - .L_702)
.L_702:
        /*0c30*/ 	.word	0x00000008
.L_703:


//--------------------- .nv.info._ZN7cutlass13device_kernelIN5flash11enable_sm90INS1_16FlashAttnFwdSm90INS1_25CollectiveMainloopFwdSm90ILi2EN4cute5tupleIJNS5_1CILi1EEES8_S8_EEENS6_IJNS7_ILi128EEENS7_ILi160EEENS7_ILi192EEEEEELi192ENS_12float_e4m3_tEfNS_4arch4Sm90ELb0ELb1ELb0ELb1ELb0ELb0ELb0ELb1ELb1ELb1ELb1ELb0EEENS1_21CollectiveEpilogueFwdINS6_IJSA_SC_SB_EEES9_NS_10bfloat16_tESG_Li256ELb1ELb1ELb1ELb1EEENS1_36VarlenDynamicPersistentTileSchedulerILi128ELi160ELi256ELi128ELb1ELb1ELb1ELb1ELb0ELb1EEEEEEEEEvNT_6ParamsE --------------------------
	.section	.nv.info._ZN7cutlass13device_kernelIN5flash11enable_sm90INS1_16FlashAttnFwdSm90INS1_25CollectiveMainloopFwdSm90ILi2EN4cute5tupleIJNS5_1CILi1EEES8_S8_EEENS6_IJNS7_ILi128EEENS7_ILi160EEENS7_ILi192EEEEEELi192ENS_12float_e4m3_tEfNS_4arch4Sm90ELb0ELb1ELb0ELb1ELb0ELb0ELb0ELb1ELb1ELb1ELb1ELb0EEENS1_21CollectiveEpilogueFwdINS6_IJSA_SC_SB_EEES9_NS_10bfloat16_tESG_Li256ELb1ELb1ELb1ELb1EEENS1_36VarlenDynamicPersistentTileSchedulerILi128ELi160ELi256ELi128ELb1ELb1ELb1ELb1ELb0ELb1EEEEEEEEEvNT_6ParamsE,"",@"SHT_CUDA_INFO"
	.sectionflags	@""
	.align	4


	//----- nvinfo : EIATTR_CUDA_API_VERSION
	.align		4
        /*0000*/ 	.byte	0x04, 0x37
        /*0002*/ 	.short	(.L_705 - .L_704)
.L_704:
        /*0004*/ 	.word	0x00000082


	//----- nvinfo : EIATTR_KPARAM_INFO
	.align		4
.L_705:
        /*0008*/ 	.byte	0x04, 0x17
        /*000a*/ 	.short	(.L_707 - .L_706)
.L_706:
        /*000c*/ 	.word	0x00000000
        /*0010*/ 	.short	0x0000
        /*0012*/ 	.short	0x0070
        /*0014*/ 	.byte	0x00, 0xf0, 0x01, 0x2a


	//----- nvinfo : EIATTR_SPARSE_MMA_MASK
	.align		4
.L_707:
        /*0018*/ 	.byte	0x03, 0x50
        /*001a*/ 	.short	0x0000


	//----- nvinfo : EIATTR_MAXREG_COUNT
	.align		4
        /*001c*/ 	.byte	0x03, 0x1b
        /*001e*/ 	.short	0x00a8


	//----- nvinfo : EIATTR_NUM_BARRIERS
	.align		4
        /*0020*/ 	.byte	0x02, 0x4c
        /*0022*/ 	.byte	0x10
	.zero		1


	//----- nvinfo : EIATTR_EXTERNS
	.align		4
        /*0024*/ 	.byte	0x04, 0x0f
        /*0026*/ 	.short	(.L_709 - .L_708)


	//   ....[0]....
	.align		4
.L_708:
        /*0028*/ 	.word	index@(__assertfail)


	//----- nvinfo : EIATTR_ANNOTATIONS
	.align		4
.L_709:
        /*002c*/ 	.byte	0x04, 0x55
        /*002e*/ 	.short	(.L_711 - .L_710)


	//   ....[0]....
.L_710:
        /* <DEDUP_REMOVED lines=47> */


	//----- nvinfo : EIATTR_MERCURY_ISA_VERSION
	.align		4
.L_711:
        /*0308*/ 	.byte	0x03, 0x5f
        /*030a*/ 	.short	0x0101


	//----- nvinfo : EIATTR_UNUSED_LOAD_BYTE_OFFSET
	.align		4
        /*030c*/ 	.byte	0x04, 0x44
        /*030e*/ 	.short	(.L_713 - .L_712)


	//   ....[0]....
.L_712:
        /*0310*/ 	.word	0x00000a40
        /*0314*/ 	.word	0x0000fff0


	//   ....[1]....
        /*0318*/ 	.word	0x00014070
        /*031c*/ 	.word	0x0000fff0


	//----- nvinfo : EIATTR_INT_WARP_WIDE_INSTR_OFFSETS
	.align		4
.L_713:
        /*0320*/ 	.byte	0x04, 0x31
        /*0322*/ 	.short	(.L_715 - .L_714)


	//   ....[0]....
.L_714:
        /*0324*/ 	.word	0x00000130


	//   ....[1]....
        /*0328*/ 	.word	0x00000170


	//   ....[2]....
        /*032c*/ 	.word	0x000001e0


	//   ....[3]....
        /*0330*/ 	.word	0x0001b1d0


	//   ....[4]....
        /*0334*/ 	.word	0x0001b260


	//   ....[5]....
        /*0338*/ 	.word	0x0001e470


	//   ....[6]....
        /*033c*/ 	.word	0x0001e500


	//----- nvinfo : EIATTR_COOP_GROUP_MASK_REGIDS
	.align		4
.L_715:
        /*0340*/ 	.byte	0x04, 0x29
        /*0342*/ 	.short	(.L_717 - .L_716)


	//   ....[0]....
.L_716:
        /*0344*/ 	.word	0xffffffff


	//   ....[1]....
        /*0348*/ 	.word	0xffffffff


	//   ....[2]....
        /*034c*/ 	.word	0xffffffff


	//   ....[3]....
        /*0350*/ 	.word	0xffffffff


	//   ....[4]....
        /*0354*/ 	.word	0xffffffff


	//   ....[5]....
        /*0358*/ 	.word	0xffffffff


	//   ....[6]....
        /*035c*/ 	.word	0xffffffff


	//   ....[7]....
        /*0360*/ 	.word	0xffffffff


	//   ....[8]....
        /*0364*/ 	.word	0xffffffff


	//   ....[9]....
        /*0368*/ 	.word	0xffffffff


	//   ....[10]....
        /*036c*/ 	.word	0xffffffff


	//   ....[11]....
        /*0370*/ 	.word	0xffffffff


	//   ....[12]....
        /*0374*/ 	.word	0xffffffff


	//   ....[13]....
        /*0378*/ 	.word	0xffffffff


	//   ....[14]....
        /*037c*/ 	.word	0xffffffff


	//   ....[15]....
        /*0380*/ 	.word	0xffffffff


	//   ....[16]....
        /*0384*/ 	.word	0xffffffff


	//   ....[17]....
        /*0388*/ 	.word	0xffffffff


	//   ....[18]....
        /*038c*/ 	.word	0xffffffff


	//   ....[19]....
        /*0390*/ 	.word	0xffffffff


	//   ....[20]....
        /*0394*/ 	.word	0xffffffff


	//   ....[21]....
        /*0398*/ 	.word	0xffffffff


	//   ....[22]....
        /*039c*/ 	.word	0xffffffff


	//   ....[23]....
        /*03a0*/ 	.word	0xffffffff


	//   ....[24]....
        /*03a4*/ 	.word	0xffffffff


	//   ....[25]....
        /*03a8*/ 	.word	0xffffffff


	//   ....[26]....
        /*03ac*/ 	.word	0xffffffff


	//   ....[27]....
        /*03b0*/ 	.word	0xffffffff


	//   ....[28]....
        /*03b4*/ 	.word	0xffffffff


	//   ....[29]....
        /*03b8*/ 	.word	0xffffffff


	//   ....[30]....
        /*03bc*/ 	.word	0xffffffff


	//   ....[31]....
        /*03c0*/ 	.word	0xffffffff


	//   ....[32]....
        /*03c4*/ 	.word	0xffffffff


	//   ....[33]....
        /*03c8*/ 	.word	0xffffffff


	//   ....[34]....
        /*03cc*/ 	.word	0xffffffff


	//   ....[35]....
        /*03d0*/ 	.word	0xffffffff


	//   ....[36]....
        /*03d4*/ 	.word	0xffffffff


	//   ....[37]....
        /*03d8*/ 	.word	0xffffffff


	//   ....[38]....
        /*03dc*/ 	.word	0xffffffff


	//   ....[39]....
        /*03e0*/ 	.word	0xffffffff


	//   ....[40]....
        /*03e4*/ 	.word	0xffffffff


	//   ....[41]....
        /*03e8*/ 	.word	0xffffffff


	//   ....[42]....
        /*03ec*/ 	.word	0xffffffff


	//   ....[43]....
        /*03f0*/ 	.word	0xffffffff


	//   ....[44]....
        /*03f4*/ 	.word	0xffffffff


	//   ....[45]....
        /*03f8*/ 	.word	0xffffffff


	//   ....[46]....
        /*03fc*/ 	.word	0xffffffff


	//   ....[47]....
        /*0400*/ 	.word	0xffffffff


	//   ....[48]....
        /*0404*/ 	.word	0xffffffff


	//   ....[49]....
        /*0408*/ 	.word	0xffffffff


	//   ....[50]....
        /*040c*/ 	.word	0xffffffff


	//   ....[51]....
        /*0410*/ 	.word	0xffffffff


	//   ....[52]....
        /*0414*/ 	.word	0xffffffff


	//   ....[53]....
        /*0418*/ 	.word	0xffffffff


	//   ....[54]....
        /*041c*/ 	.word	0xffffffff


	//   ....[55]....
        /*0420*/ 	.word	0xffffffff


	//   ....[56]....
        /*0424*/ 	.word	0xffffffff


	//   ....[57]....
        /*0428*/ 	.word	0xffffffff


	//   ....[58]....
        /*042c*/ 	.word	0xffffffff


	//   ....[59]....
        /*0430*/ 	.word	0xffffffff


	//   ....[60]....
        /*0434*/ 	.word	0xffffffff


	//   ....[61]....
        /*0438*/ 	.word	0xffffffff


	//   ....[62]....
        /*043c*/ 	.word	0xffffffff


	//   ....[63]....
        /*0440*/ 	.word	0xffffffff


	//   ....[64]....
        /*0444*/ 	.word	0xffffffff


	//   ....[65]....
        /*0448*/ 	.word	0xffffffff


	//   ....[66]....
        /*044c*/ 	.word	0xffffffff


	//   ....[67]....
        /*0450*/ 	.word	0xffffffff


	//   ....[68]....
        /*0454*/ 	.word	0xffffffff


	//   ....[69]....
        /*0458*/ 	.word	0xffffffff


	//   ....[70]....
        /*045c*/ 	.word	0xffffffff


	//   ....[71]....
        /*0460*/ 	.word	0xffffffff


	//   ....[72]....
        /*0464*/ 	.word	0xffffffff


	//   ....[73]....
        /*0468*/ 	.word	0xffffffff


	//   ....[74]....
        /*046c*/ 	.word	0xffffffff


	//   ....[75]....
        /*0470*/ 	.word	0xffffffff


	//   ....[76]....
        /*0474*/ 	.word	0xffffffff


	//   ....[77]....
        /*0478*/ 	.word	0xffffffff


	//   ....[78]....
        /*047c*/ 	.word	0xffffffff


	//   ....[79]....
        /*0480*/ 	.word	0xffffffff


	//   ....[80]....
        /*0484*/ 	.word	0xffffffff


	//   ....[81]....
        /*0488*/ 	.word	0xffffffff


	//   ....[82]....
        /*048c*/ 	.word	0xffffffff


	//   ....[83]....
        /*0490*/ 	.word	0xffffffff


	//   ....[84]....
        /*0494*/ 	.word	0xffffffff


	//   ....[85]....
        /*0498*/ 	.word	0xffffffff


	//   ....[86]....
        /*049c*/ 	.word	0xffffffff


	//   ....[87]....
        /*04a0*/ 	.word	0xffffffff


	//   ....[88]....
        /*04a4*/ 	.word	0xffffffff


	//   ....[89]....
        /*04a8*/ 	.word	0xffffffff


	//   ....[90]....
        /*04ac*/ 	.word	0xffffffff


	//   ....[91]....
        /*04b0*/ 	.word	0xffffffff


	//   ....[92]....
        /*04b4*/ 	.word	0xffffffff


	//   ....[93]....
        /*04b8*/ 	.word	0xffffffff


	//   ....[94]....
        /*04bc*/ 	.word	0xffffffff


	//   ....[95]....
        /*04c0*/ 	.word	0xffffffff


	//   ....[96]....
        /*04c4*/ 	.word	0xffffffff


	//   ....[97]....
        /*04c8*/ 	.word	0xffffffff


	//   ....[98]....
        /*04cc*/ 	.word	0xffffffff


	//   ....[99]....
        /*04d0*/ 	.word	0xffffffff


	//   ....[100]....
        /*04d4*/ 	.word	0xffffffff


	//   ....[101]....
        /*04d8*/ 	.word	0xffffffff


	//   ....[102]....
        /*04dc*/ 	.word	0xffffffff


	//   ....[103]....
        /*04e0*/ 	.word	0xffffffff


	//   ....[104]....
        /*04e4*/ 	.word	0xffffffff


	//   ....[105]....
        /*04e8*/ 	.word	0xffffffff


	//   ....[106]....
        /*04ec*/ 	.word	0xffffffff


	//   ....[107]....
        /*04f0*/ 	.word	0xffffffff


	//   ....[108]....
        /*04f4*/ 	.word	0xffffffff


	//   ....[109]....
        /*04f8*/ 	.word	0xffffffff


	//   ....[110]....
        /*04fc*/ 	.word	0xffffffff


	//   ....[111]....
        /*0500*/ 	.word	0xffffffff


	//   ....[112]....
        /*0504*/ 	.word	0xffffffff


	//   ....[113]....
        /*0508*/ 	.word	0xffffffff


	//   ....[114]....
        /*050c*/ 	.word	0xffffffff


	//   ....[115]....
        /*0510*/ 	.word	0xffffffff


	//   ....[116]....
        /*0514*/ 	.word	0xffffffff


	//   ....[117]....
        /*0518*/ 	.word	0xffffffff


	//   ....[118]....
        /*051c*/ 	.word	0xffffffff


	//   ....[119]....
        /*0520*/ 	.word	0xffffffff


	//   ....[120]....
        /*0524*/ 	.word	0xffffffff


	//   ....[121]....
        /*0528*/ 	.word	0xffffffff


	//   ....[122]....
        /*052c*/ 	.word	0xffffffff


	//   ....[123]....
        /*0530*/ 	.word	0xffffffff


	//   ....[124]....
        /*0534*/ 	.word	0xffffffff


	//   ....[125]....
        /*0538*/ 	.word	0xffffffff


	//   ....[126]....
        /*053c*/ 	.word	0xffffffff


	//   ....[127]....
        /*0540*/ 	.word	0xffffffff


	//   ....[128]....
        /*0544*/ 	.word	0xffffffff


	//   ....[129]....
        /*0548*/ 	.word	0xffffffff


	//   ....[130]....
        /*054c*/ 	.word	0xffffffff


	//   ....[131]....
        /*0550*/ 	.word	0xffffffff


	//   ....[132]....
        /*0554*/ 	.word	0xffffffff


	//   ....[133]....
        /*0558*/ 	.word	0xffffffff


	//   ....[134]....
        /*055c*/ 	.word	0xffffffff


	//   ....[135]....
        /*0560*/ 	.word	0xffffffff


	//   ....[136]....
        /*0564*/ 	.word	0xffffffff


	//   ....[137]....
        /*0568*/ 	.word	0xffffffff


	//   ....[138]....
        /*056c*/ 	.word	0xffffffff


	//   ....[139]....
        /*0570*/ 	.word	0xffffffff


	//   ....[140]....
        /*0574*/ 	.word	0xffffffff


	//   ....[141]....
        /*0578*/ 	.word	0xffffffff


	//   ....[142]....
        /*057c*/ 	.word	0xffffffff


	//   ....[143]....
        /*0580*/ 	.word	0xffffffff


	//   ....[144]....
        /*0584*/ 	.word	0xffffffff


	//   ....[145]....
        /*0588*/ 	.word	0xffffffff


	//   ....[146]....
        /*058c*/ 	.word	0xffffffff


	//   ....[147]....
        /*0590*/ 	.word	0xffffffff


	//   ....[148]....
        /*0594*/ 	.word	0xffffffff


	//   ....[149]....
        /*0598*/ 	.word	0xffffffff


	//   ....[150]....
        /*059c*/ 	.word	0xffffffff


	//   ....[151]....
        /*05a0*/ 	.word	0xffffffff


	//   ....[152]....
        /*05a4*/ 	.word	0xffffffff


	//   ....[153]....
        /*05a8*/ 	.word	0xffffffff


	//   ....[154]....
        /*05ac*/ 	.word	0xffffffff


	//   ....[155]....
        /*05b0*/ 	.word	0xffffffff


	//   ....[156]....
        /*05b4*/ 	.word	0xffffffff


	//   ....[157]....
        /*05b8*/ 	.word	0xffffffff


	//   ....[158]....
        /*05bc*/ 	.word	0xffffffff


	//   ....[159]....
        /*05c0*/ 	.word	0xffffffff


	//   ....[160]....
        /*05c4*/ 	.word	0xffffffff


	//   ....[161]....
        /*05c8*/ 	.word	0xffffffff


	//   ....[162]....
        /*05cc*/ 	.word	0xffffffff


	//   ....[163]....
        /*05d0*/ 	.word	0xffffffff


	//   ....[164]....
        /*05d4*/ 	.word	0xffffffff


	//   ....[165]....
        /*05d8*/ 	.word	0xffffffff


	//   ....[166]....
        /*05dc*/ 	.word	0xffffffff


	//   ....[167]....
        /*05e0*/ 	.word	0xffffffff


	//   ....[168]....
        /*05e4*/ 	.word	0xffffffff


	//   ....[169]....
        /*05e8*/ 	.word	0xffffffff


	//   ....[170]....
        /*05ec*/ 	.word	0xffffffff


	//   ....[171]....
        /*05f0*/ 	.word	0xffffffff


	//   ....[172]....
        /*05f4*/ 	.word	0xffffffff


	//   ....[173]....
        /*05f8*/ 	.word	0xffffffff


	//   ....[174]....
        /*05fc*/ 	.word	0xffffffff


	//   ....[175]....
        /*0600*/ 	.word	0xffffffff


	//   ....[176]....
        /*0604*/ 	.word	0xffffffff


	//   ....[177]....
        /*0608*/ 	.word	0xffffffff


	//   ....[178]....
        /*060c*/ 	.word	0xffffffff


	//   ....[179]....
        /*0610*/ 	.word	0xffffffff


	//   ....[180]....
        /*0614*/ 	.word	0xffffffff


	//   ....[181]....
        /*0618*/ 	.word	0xffffffff


	//   ....[182]....
        /*061c*/ 	.word	0xffffffff


	//   ....[183]....
        /*0620*/ 	.word	0xffffffff


	//   ....[184]....
        /*0624*/ 	.word	0xffffffff


	//   ....[185]....
        /*0628*/ 	.word	0xffffffff


	//   ....[186]....
        /*062c*/ 	.word	0xffffffff


	//   ....[187]....
        /*0630*/ 	.word	0xffffffff


	//   ....[188]....
        /*0634*/ 	.word	0xffffffff


	//   ....[189]....
        /*0638*/ 	.word	0xffffffff


	//   ....[190]....
        /*063c*/ 	.word	0xffffffff


	//   ....[191]....
        /*0640*/ 	.word	0xffffffff


	//   ....[192]....
        /*0644*/ 	.word	0xffffffff


	//   ....[193]....
        /*0648*/ 	.word	0xffffffff


	//   ....[194]....
        /*064c*/ 	.word	0xffffffff


	//   ....[195]....
        /*0650*/ 	.word	0xffffffff


	//   ....[196]....
        /*0654*/ 	.word	0xffffffff


	//   ....[197]....
        /*0658*/ 	.word	0xffffffff


	//   ....[198]....
        /*065c*/ 	.word	0xffffffff


	//   ....[199]....
        /*0660*/ 	.word	0x0500000f


	//   ....[200]....
        /*0664*/ 	.word	0x0500000f


	//   ....[201]....
        /*0668*/ 	.word	0x0500000f


	//   ....[202]....
        /*066c*/ 	.word	0x0500000f


	//   ....[203]....
        /*0670*/ 	.word	0x0500000f


	//   ....[204]....
        /*0674*/ 	.word	0x0500000f


	//   ....[205]....
        /*0678*/ 	.word	0x0500000f


	//   ....[206]....
        /*067c*/ 	.word	0x0500000f


	//   ....[207]....
        /*0680*/ 	.word	0x0500000f


	//   ....[208]....
        /*0684*/ 	.word	0x0500000f


	//----- nvinfo : EIATTR_COOP_GROUP_INSTR_OFFSETS
	.align		4
.L_717:
        /*0688*/ 	.byte	0x04, 0x28
        /*068a*/ 	.short	(.L_719 - .L_718)


	//   ....[0]....
.L_718:
        /*068c*/ 	.word	0x00000070


	//   ....[1]....
        /*0690*/ 	.word	0x00000140


	//   ....[2]....
        /*0694*/ 	.word	0x00000190


	//   ....[3]....
        /*0698*/ 	.word	0x000003c0


	//   ....[4]....
        /*069c*/ 	.word	0x00000520


	//   ....[5]....
        /*06a0*/ 	.word	0x00000640


	//   ....[6]....
        /*06a4*/ 	.word	0x000007a0


	//   ....[7]....
        /*06a8*/ 	.word	0x000020a0


	//   ....[8]....
        /*06ac*/ 	.word	0x000030c0


	//   ....[9]....
        /*06b0*/ 	.word	0x000033b0


	//   ....[10]....
        /*06b4*/ 	.word	0x000048d0


	//   ....[11]....
        /*06b8*/ 	.word	0x000049e0


	//   ....[12]....
        /*06bc*/ 	.word	0x000054b0


	//   ....[13]....
        /*06c0*/ 	.word	0x00005510


	//   ....[14]....
        /*06c4*/ 	.word	0x00007b40


	//   ....[15]....
        /*06c8*/ 	.word	0x00008b90


	//   ....[16]....
        /*06cc*/ 	.word	0x000093a0


	//   ....[17]....
        /*06d0*/ 	.word	0x000094b0


	//   ....[18]....
        /*06d4*/ 	.word	0x00009ff0


	//   ....[19]....
        /*06d8*/ 	.word	0x0000a050


	//   ....[20]....
        /*06dc*/ 	.word	0x0000cc60


	//   ....[21]....
        /*06e0*/ 	.word	0x0000cc70


	//   ....[22]....
        /*06e4*/ 	.word	0x0000ccb0


	//   ....[23]....
        /*06e8*/ 	.word	0x0000ccc0


	//   ....[24]....
        /*06ec*/ 	.word	0x0000f8c0


	//   ....[25]....
        /*06f0*/ 	.word	0x00010910


	//   ....[26]....
        /*06f4*/ 	.word	0x00011120


	//   ....[27]....
        /*06f8*/ 	.word	0x00011230


	//   ....[28]....
        /*06fc*/ 	.word	0x00011d70


	//   ....[29]....
        /*0700*/ 	.word	0x00011dd0


	//   ....[30]....
        /*0704*/ 	.word	0x00013700


	//   ....[31]....
        /*0708*/ 	.word	0x00013710


	//   ....[32]....
        /*070c*/ 	.word	0x00013740


	//   ....[33]....
        /*0710*/ 	.word	0x00013750


	//   ....[34]....
        /*0714*/ 	.word	0x00014bc0


	//   ....[35]....
        /*0718*/ 	.word	0x00014bf0


	//   ....[36]....
        /*071c*/ 	.word	0x00014c20


	//   ....[37]....
        /*0720*/ 	.word	0x00014c50


	//   ....[38]....
        /*0724*/ 	.word	0x00014c80


	//   ....[39]....
        /*0728*/ 	.word	0x00014cb0


	//   ....[40]....
        /*072c*/ 	.word	0x00014cc0


	//   ....[41]....
        /*0730*/ 	.word	0x00014cd0


	//   ....[42]....
        /*0734*/ 	.word	0x00014ce0


	//   ....[43]....
        /*0738*/ 	.word	0x00014cf0


	//   ....[44]....
        /*073c*/ 	.word	0x00014d00


	//   ....[45]....
        /*0740*/ 	.word	0x00014d30


	//   ....[46]....
        /*0744*/ 	.word	0x00014d40


	//   ....[47]....
        /*0748*/ 	.word	0x00014d50


	//   ....[48]....
        /*074c*/ 	.word	0x00014d60


	//   ....[49]....
        /*0750*/ 	.word	0x00014d70


	//   ....[50]....
        /*0754*/ 	.word	0x00014d80


	//   ....[51]....
        /*0758*/ 	.word	0x00014d90


	//   ....[52]....
        /*075c*/ 	.word	0x00014da0


	//   ....[53]....
        /*0760*/ 	.word	0x00014db0


	//   ....[54]....
        /*0764*/ 	.word	0x00014dc0


	//   ....[55]....
        /*0768*/ 	.word	0x00014dd0


	//   ....[56]....
        /*076c*/ 	.word	0x00014de0


	//   ....[57]....
        /*0770*/ 	.word	0x00014df0


	//   ....[58]....
        /*0774*/ 	.word	0x00014e00


	//   ....[59]....
        /*0778*/ 	.word	0x00014e10


	//   ....[60]....
        /*077c*/ 	.word	0x00014e20


	//   ....[61]....
        /*0780*/ 	.word	0x00014e40


	//   ....[62]....
        /*0784*/ 	.word	0x00014e50


	//   ....[63]....
        /*0788*/ 	.word	0x00014e60


	//   ....[64]....
        /*078c*/ 	.word	0x00014e70


	//   ....[65]....
        /*0790*/ 	.word	0x00014e80


	//   ....[66]....
        /*0794*/ 	.word	0x00014e90


	//   ....[67]....
        /*0798*/ 	.word	0x00014ea0


	//   ....[68]....
        /*079c*/ 	.word	0x00014eb0


	//   ....[69]....
        /*07a0*/ 	.word	0x00014ec0


	//   ....[70]....
        /*07a4*/ 	.word	0x00014ed0


	//   ....[71]....
        /*07a8*/ 	.word	0x00014ee0


	//   ....[72]....
        /*07ac*/ 	.word	0x00014f00


	//   ....[73]....
        /*07b0*/ 	.word	0x00014f10


	//   ....[74]....
        /*07b4*/ 	.word	0x00014f30


	//   ....[75]....
        /*07b8*/ 	.word	0x00014f50


	//   ....[76]....
        /*07bc*/ 	.word	0x00014f60


	//   ....[77]....
        /*07c0*/ 	.word	0x00014f70


	//   ....[78]....
        /*07c4*/ 	.word	0x00014f80


	//   ....[79]....
        /*07c8*/ 	.word	0x00014f90


	//   ....[80]....
        /*07cc*/ 	.word	0x00014fa0


	//   ....[81]....
        /*07d0*/ 	.word	0x00014fb0


	//   ....[82]....
        /*07d4*/ 	.word	0x00014fc0


	//   ....[83]....
        /*07d8*/ 	.word	0x00014fd0


	//   ....[84]....
        /*07dc*/ 	.word	0x00014fe0


	//   ....[85]....
        /*07e0*/ 	.word	0x00014ff0


	//   ....[86]....
        /*07e4*/ 	.word	0x00015000


	//   ....[87]....
        /*07e8*/ 	.word	0x00015010


	//   ....[88]....
        /*07ec*/ 	.word	0x00015020


	//   ....[89]....
        /*07f0*/ 	.word	0x00015030


	//   ....[90]....
        /*07f4*/ 	.word	0x00015040


	//   ....[91]....
        /*07f8*/ 	.word	0x00015050


	//   ....[92]....
        /*07fc*/ 	.word	0x00015070


	//   ....[93]....
        /*0800*/ 	.word	0x00015080


	//   ....[94]....
        /*0804*/ 	.word	0x00015090


	//   ....[95]....
        /*0808*/ 	.word	0x000150a0


	//   ....[96]....
        /*080c*/ 	.word	0x000150b0


	//   ....[97]....
        /*0810*/ 	.word	0x000150c0


	//   ....[98]....
        /*0814*/ 	.word	0x000150d0


	//   ....[99]....
        /*0818*/ 	.word	0x00015100


	//   ....[100]....
        /*081c*/ 	.word	0x00015110


	//   ....[101]....
        /*0820*/ 	.word	0x00015130


	//   ....[102]....
        /*0824*/ 	.word	0x00015150


	//   ....[103]....
        /*0828*/ 	.word	0x00015180


	//   ....[104]....
        /*082c*/ 	.word	0x00015190


	//   ....[105]....
        /*0830*/ 	.word	0x000151a0


	//   ....[106]....
        /*0834*/ 	.word	0x000151b0


	//   ....[107]....
        /*0838*/ 	.word	0x000151d0


	//   ....[108]....
        /*083c*/ 	.word	0x000151e0


	//   ....[109]....
        /*0840*/ 	.word	0x00015210


	//   ....[110]....
        /*0844*/ 	.word	0x00015240


	//   ....[111]....
        /*0848*/ 	.word	0x00015270


	//   ....[112]....
        /*084c*/ 	.word	0x000152a0


	//   ....[113]....
        /*0850*/ 	.word	0x000152d0


	//   ....[114]....
        /*0854*/ 	.word	0x00015300


	//   ....[115]....
        /*0858*/ 	.word	0x00015330


	//   ....[116]....
        /*085c*/ 	.word	0x00015350


	//   ....[117]....
        /*0860*/ 	.word	0x00015360


	//   ....[118]....
        /*0864*/ 	.word	0x00015390


	//   ....[119]....
        /*0868*/ 	.word	0x000153c0


	//   ....[120]....
        /*086c*/ 	.word	0x000153f0


	//   ....[121]....
        /*0870*/ 	.word	0x00015420


	//   ....[122]....
        /*0874*/ 	.word	0x00015450


	//   ....[123]....
        /*0878*/ 	.word	0x00015480


	//   ....[124]....
        /*087c*/ 	.word	0x000154b0


	//   ....[125]....
        /*0880*/ 	.word	0x000154e0


	//   ....[126]....
        /*0884*/ 	.word	0x00015510


	//   ....[127]....
        /*0888*/ 	.word	0x00015540


	//   ....[128]....
        /*088c*/ 	.word	0x00015570


	//   ....[129]....
        /*0890*/ 	.word	0x000155a0


	//   ....[130]....
        /*0894*/ 	.word	0x00016100


	//   ....[131]....
        /*0898*/ 	.word	0x00016140


	//   ....[132]....
        /*089c*/ 	.word	0x00016160


	//   ....[133]....
        /*08a0*/ 	.word	0x00016190


	//   ....[134]....
        /*08a4*/ 	.word	0x00016a20


	//   ....[135]....
        /*08a8*/ 	.word	0x00016a40


	//   ....[136]....
        /*08ac*/ 	.word	0x00016b80


	//   ....[137]....
        /*08b0*/ 	.word	0x00016ba0


	//   ....[138]....
        /*08b4*/ 	.word	0x00016ca0


	//   ....[139]....
        /*08b8*/ 	.word	0x00016cc0


	//   ....[140]....
        /*08bc*/ 	.word	0x00016dd0


	//   ....[141]....
        /*08c0*/ 	.word	0x00016df0


	//   ....[142]....
        /*08c4*/ 	.word	0x00017200


	//   ....[143]....
        /*08c8*/ 	.word	0x00017210


	//   ....[144]....
        /*08cc*/ 	.word	0x00017ab0


	//   ....[145]....
        /*08d0*/ 	.word	0x00017ac0


	//   ....[146]....
        /*08d4*/ 	.word	0x00018cc0


	//   ....[147]....
        /*08d8*/ 	.word	0x00018cf0


	//   ....[148]....
        /*08dc*/ 	.word	0x00018e10


	//   ....[149]....
        /*08e0*/ 	.word	0x00018e30


	//   ....[150]....
        /*08e4*/ 	.word	0x00018f30


	//   ....[151]....
        /*08e8*/ 	.word	0x00018f50


	//   ....[152]....
        /*08ec*/ 	.word	0x00019060


	//   ....[153]....
        /*08f0*/ 	.word	0x00019080


	//   ....[154]....
        /*08f4*/ 	.word	0x00019220


	//   ....[155]....
        /*08f8*/ 	.word	0x00019440


	//   ....[156]....
        /*08fc*/ 	.word	0x00019480


	//   ....[157]....
        /*0900*/ 	.word	0x000194c0


	//   ....[158]....
        /*0904*/ 	.word	0x000194f0


	//   ....[159]....
        /*0908*/ 	.word	0x00019520


	//   ....[160]....
        /*090c*/ 	.word	0x00019550


	//   ....[161]....
        /*0910*/ 	.word	0x000196e0


	//   ....[162]....
        /*0914*/ 	.word	0x00019710


	//   ....[163]....
        /*0918*/ 	.word	0x00019750


	//   ....[164]....
        /*091c*/ 	.word	0x00019780


	//   ....[165]....
        /*0920*/ 	.word	0x000197b0


	//   ....[166]....
        /*0924*/ 	.word	0x000197e0


	//   ....[167]....
        /*0928*/ 	.word	0x00019880


	//   ....[168]....
        /*092c*/ 	.word	0x000198d0


	//   ....[169]....
        /*0930*/ 	.word	0x000198e0


	//   ....[170]....
        /*0934*/ 	.word	0x00019920


	//   ....[171]....
        /*0938*/ 	.word	0x0001b960


	//   ....[172]....
        /*093c*/ 	.word	0x0001c720


	//   ....[173]....
        /*0940*/ 	.word	0x0001c740


	//   ....[174]....
        /*0944*/ 	.word	0x0001c810


	//   ....[175]....
        /*0948*/ 	.word	0x0001c820


	//   ....[176]....
        /*094c*/ 	.word	0x0001c8b0


	//   ....[177]....
        /*0950*/ 	.word	0x0001c8c0


	//   ....[178]....
        /*0954*/ 	.word	0x0001c8d0


	//   ....[179]....
        /*0958*/ 	.word	0x0001c8e0


	//   ....[180]....
        /*095c*/ 	.word	0x0001f5d0


	//   ....[181]....
        /*0960*/ 	.word	0x0001f600


	//   ....[182]....
        /*0964*/ 	.word	0x0001f630


	//   ....[183]....
        /*0968*/ 	.word	0x0001f670


	//   ....[184]....
        /*096c*/ 	.word	0x0001f680


	//   ....[185]....
        /*0970*/ 	.word	0x0001f6b0


	//   ....[186]....
        /*0974*/ 	.word	0x0001f6c0


	//   ....[187]....
        /*0978*/ 	.word	0x0001f700


	//   ....[188]....
        /*097c*/ 	.word	0x0001f870


	//   ....[189]....
        /*0980*/ 	.word	0x0001f8a0


	//   ....[190]....
        /*0984*/ 	.word	0x0001f8d0


	//   ....[191]....
        /*0988*/ 	.word	0x0001f900


	//   ....[192]....
        /*098c*/ 	.word	0x0001f930


	//   ....[193]....
        /*0990*/ 	.word	0x0001f960


	//   ....[194]....
        /*0994*/ 	.word	0x0001f9e0


	//   ....[195]....
        /*0998*/ 	.word	0x0001fa20


	//   ....[196]....
        /*099c*/ 	.word	0x0001fa30


	//   ....[197]....
        /*09a0*/ 	.word	0x0001fa70


	//   ....[198]....
        /*09a4*/ 	.word	0x00020550


	//   ....[199]....
        /*09a8*/ 	.word	0x00020c10


	//   ....[200]....
        /*09ac*/ 	.word	0x00020e20


	//   ....[201]....
        /*09b0*/ 	.word	0x00020e70


	//   ....[202]....
        /*09b4*/ 	.word	0x00020ed0


	//   ....[203]....
        /*09b8*/ 	.word	0x00020fd0


	//   ....[204]....
        /*09bc*/ 	.word	0x00021070


	//   ....[205]....
        /*09c0*/ 	.word	0x00021170


	//   ....[206]....
        /*09c4*/ 	.word	0x000211d0


	//   ....[207]....
        /*09c8*/ 	.word	0x000212b0


	//   ....[208]....
        /*09cc*/ 	.word	0x00021600


	//----- nvinfo : EIATTR_REG_RECONFIG
	.align		4
.L_719:
        /*09d0*/ 	.byte	0x01, 0x54
	.zero		2


	//----- nvinfo : EIATTR_SYSCALL_OFFSETS
	.align		4
        /*09d4*/ 	.byte	0x04, 0x46
        /*09d6*/ 	.short	(.L_721 - .L_720)


	//   ....[0]....
.L_720:
        /*09d8*/ 	.word	0x00002280


	//   ....[1]....
        /*09dc*/ 	.word	0x0001b3d0


	//   ....[2]....
        /*09e0*/ 	.word	0x0001b540


	//   ....[3]....
        /*09e4*/ 	.word	0x0001b690


	//   ....[4]....
        /*09e8*/ 	.word	0x0001b7d0


	//   ....[5]....
        /*09ec*/ 	.word	0x0001c290


	//----- nvinfo : EIATTR_MBARRIER_INSTR_OFFSETS
	.align		4
.L_721:
        /*09f0*/ 	.byte	0x04, 0x39
        /*09f2*/ 	.short	(.L_723 - .L_722)


	//   ....[0]....
.L_722:
        /*09f4*/ 	.word	0x00000270
        /*09f8*/ 	.word	0x000000ff
        /*09fc*/ 	.word	0x00033400
        /*0a00*/ 	.short	0x0100
        /*0a02*/ 	.byte	0x08
	.zero		1


	//   ....[1]....
        /*0a04*/ 	.word	0x00000280
        /*0a08*/ 	.word	0x000000ff
        /*0a0c*/ 	.word	0x00033420
        /*0a10*/ 	.short	0x0100
        /*0a12*/ 	.byte	0x08
	.zero		1


	//   ....[2]....
        /*0a14*/ 	.word	0x00000370
        /*0a18*/ 	.word	0x000000ff
        /*0a1c*/ 	.word	0x00033430
        /*0a20*/ 	.short	0x0100
        /*0a22*/ 	.byte	0x08
	.zero		1


	//   ....[3]....
        /*0a24*/ 	.word	0x00000380
        /*0a28*/ 	.word	0x000000ff
        /*0a2c*/ 	.word	0x00033440
        /*0a30*/ 	.short	0x0100
        /*0a32*/ 	.byte	0x08
	.zero		1


	//   ....[4]....
        /*0a34*/ 	.word	0x00000390
        /*0a38*/ 	.word	0x000000ff
        /*0a3c*/ 	.word	0x00033438
        /*0a40*/ 	.short	0x0100
        /*0a42*/ 	.byte	0x08
	.zero		1


	//   ....[5]....
        /*0a44*/ 	.word	0x000003a0
        /*0a48*/ 	.word	0x000000ff
        /*0a4c*/ 	.word	0x00033448
        /*0a50*/ 	.short	0x0100
        /*0a52*/ 	.byte	0x08
	.zero		1


	//   ....[6]....
        /*0a54*/ 	.word	0x000004d0
        /*0a58*/ 	.word	0x000000ff
        /*0a5c*/ 	.word	0x00033450
        /*0a60*/ 	.short	0x0100
        /*0a62*/ 	.byte	0x08
	.zero		1


	//   ....[7]....
        /*0a64*/ 	.word	0x000004e0
        /*0a68*/ 	.word	0x000000ff
        /*0a6c*/ 	.word	0x00033460
        /*0a70*/ 	.short	0x0100
        /*0a72*/ 	.byte	0x08
	.zero		1


	//   ....[8]....
        /*0a74*/ 	.word	0x000004f0
        /*0a78*/ 	.word	0x000000ff
        /*0a7c*/ 	.word	0x00033458
        /*0a80*/ 	.short	0x0100
        /*0a82*/ 	.byte	0x08
	.zero		1


	//   ....[9]....
        /*0a84*/ 	.word	0x00000500
        /*0a88*/ 	.word	0x000000ff
        /*0a8c*/ 	.word	0x00033468
        /*0a90*/ 	.short	0x0100
        /*0a92*/ 	.byte	0x08
	.zero		1


	//   ....[10]....
        /*0a94*/ 	.word	0x000005f0
        /*0a98*/ 	.word	0x000000ff
        /*0a9c*/ 	.word	0x00033470
        /*0aa0*/ 	.short	0x0100
        /*0aa2*/ 	.byte	0x06
	.zero		1


	//   ....[11]....
        /*0aa4*/ 	.word	0x00000600
        /*0aa8*/ 	.word	0x000000ff
        /*0aac*/ 	.word	0x00033480
        /*0ab0*/ 	.short	0x0100
        /*0ab2*/ 	.byte	0x06
	.zero		1


	//   ....[12]....
        /*0ab4*/ 	.word	0x00000610
        /*0ab8*/ 	.word	0x000000ff
        /*0abc*/ 	.word	0x00033478
        /*0ac0*/ 	.short	0x0100
        /*0ac2*/ 	.byte	0x06
	.zero		1


	//   ....[13]....
        /*0ac4*/ 	.word	0x00000620
        /*0ac8*/ 	.word	0x000000ff
        /*0acc*/ 	.word	0x00033488
        /*0ad0*/ 	.short	0x0100
        /*0ad2*/ 	.byte	0x06
	.zero		1


	//   ....[14]....
        /*0ad4*/ 	.word	0x00000750
        /*0ad8*/ 	.word	0x000000ff
        /*0adc*/ 	.word	0x00033490
        /*0ae0*/ 	.short	0x0100
        /*0ae2*/ 	.byte	0x08
	.zero		1


	//   ....[15]....
        /*0ae4*/ 	.word	0x00000760
        /*0ae8*/ 	.word	0x000000ff
        /*0aec*/ 	.word	0x000334a0
        /*0af0*/ 	.short	0x0100
        /*0af2*/ 	.byte	0x08
	.zero		1


	//   ....[16]....
        /*0af4*/ 	.word	0x00000770
        /*0af8*/ 	.word	0x000000ff
        /*0afc*/ 	.word	0x00033498
        /*0b00*/ 	.short	0x0100
        /*0b02*/ 	.byte	0x08
	.zero		1


	//   ....[17]....
        /*0b04*/ 	.word	0x00000780
        /*0b08*/ 	.word	0x000000ff
        /*0b0c*/ 	.word	0x000334a8
        /*0b10*/ 	.short	0x0100
        /*0b12*/ 	.byte	0x08
	.zero		1


	//   ....[18]....
        /*0b14*/ 	.word	0x000008b0
        /*0b18*/ 	.word	0x000000ff
        /*0b1c*/ 	.word	0x000334b0
        /*0b20*/ 	.short	0x0100
        /*0b22*/ 	.byte	0x08
	.zero		1


	//   ....[19]....
        /*0b24*/ 	.word	0x000008c0
        /*0b28*/ 	.word	0x000000ff
        /*0b2c*/ 	.word	0x000334c0
        /*0b30*/ 	.short	0x0100
        /*0b32*/ 	.byte	0x08
	.zero		1


	//   ....[20]....
        /*0b34*/ 	.word	0x000008d0
        /*0b38*/ 	.word	0x000000ff
        /*0b3c*/ 	.word	0x000334b8
        /*0b40*/ 	.short	0x0100
        /*0b42*/ 	.byte	0x08
	.zero		1


	//   ....[21]....
        /*0b44*/ 	.word	0x000008e0
        /*0b48*/ 	.word	0x000000ff
        /*0b4c*/ 	.word	0x000334c8
        /*0b50*/ 	.short	0x0100
        /*0b52*/ 	.byte	0x08
	.zero		1


	//   ....[22]....
        /*0b54*/ 	.word	0x00002300
        /*0b58*/ 	.word	0x000000ff
        /*0b5c*/ 	.word	0x00033400
        /*0b60*/ 	.short	0x010a
        /*0b62*/ 	.byte	0x29
	.zero		1


	//   ....[23]....
        /*0b64*/ 	.word	0x00002380
        /*0b68*/ 	.word	0x00000005
        /*0b6c*/ 	.word	0x00033430
        /*0b70*/ 	.short	0x010a
        /*0b72*/ 	.byte	0x3f
	.zero		1


	//   ....[24]....
        /*0b74*/ 	.word	0x00002400
        /*0b78*/ 	.word	0x00000005
        /*0b7c*/ 	.word	0x00033430
        /*0b80*/ 	.short	0x010a
        /*0b82*/ 	.byte	0x3f
	.zero		1


	//   ....[25]....
        /*0b84*/ 	.word	0x00003200
        /*0b88*/ 	.word	0x00000000
        /*0b8c*/ 	.word	0x00000000
        /*0b90*/ 	.short	0x0101
        /*0b92*/ 	.byte	0x3f
	.zero		1


	//   ....[26]....
        /*0b94*/ 	.word	0x00006ba0
        /*0b98*/ 	.word	0x000000ff
        /*0b9c*/ 	.word	0x00033430
        /*0ba0*/ 	.short	0x010a
        /*0ba2*/ 	.byte	0x06
	.zero		1


	//   ....[27]....
        /*0ba4*/ 	.word	0x00006be0
        /*0ba8*/ 	.word	0x000000ff
        /*0bac*/ 	.word	0x00033430
        /*0bb0*/ 	.short	0x010a
        /*0bb2*/ 	.byte	0x06
	.zero		1


	//   ....[28]....
        /*0bb4*/ 	.word	0x000077f0
        /*0bb8*/ 	.word	0x000000ff
        /*0bbc*/ 	.word	0x00033450
        /*0bc0*/ 	.short	0x010a
        /*0bc2*/ 	.byte	0x06
	.zero		1


	//   ....[29]....
        /*0bc4*/ 	.word	0x00007830
        /*0bc8*/ 	.word	0x000000ff
        /*0bcc*/ 	.word	0x00033450
        /*0bd0*/ 	.short	0x010a
        /*0bd2*/ 	.byte	0x06
	.zero		1


	//   ....[30]....
        /*0bd4*/ 	.word	0x00007b70
        /*0bd8*/ 	.word	0x00000007
        /*0bdc*/ 	.word	0x00000000
        /*0be0*/ 	.short	0x0101
        /*0be2*/ 	.byte	0x3f
	.zero		1


	//   ....[31]....
        /*0be4*/ 	.word	0x0000adc0
        /*0be8*/ 	.word	0x000000ff
        /*0bec*/ 	.word	0x00000000
        /*0bf0*/ 	.short	0x0101
        /*0bf2*/ 	.byte	0x06
	.zero		1


	//   ....[32]....
        /*0bf4*/ 	.word	0x0000b9b0
        /*0bf8*/ 	.word	0x000000ff
        /*0bfc*/ 	.word	0x00033430
        /*0c00*/ 	.short	0x010a
        /*0c02*/ 	.byte	0x06
	.zero		1


	//   ....[33]....
        /*0c04*/ 	.word	0x0000b9f0
        /*0c08*/ 	.word	0x000000ff
        /*0c0c*/ 	.word	0x00033430
        /*0c10*/ 	.short	0x010a
        /*0c12*/ 	.byte	0x06
	.zero		1


	//   ....[34]....
        /*0c14*/ 	.word	0x0000c630
        /*0c18*/ 	.word	0x000000ff
        /*0c1c*/ 	.word	0x00033450
        /*0c20*/ 	.short	0x010a
        /*0c22*/ 	.byte	0x06
	.zero		1


	//   ....[35]....
        /*0c24*/ 	.word	0x0000c670
        /*0c28*/ 	.word	0x000000ff
        /*0c2c*/ 	.word	0x00033450
        /*0c30*/ 	.short	0x010a
        /*0c32*/ 	.byte	0x06
	.zero		1


	//   ....[36]....
        /*0c34*/ 	.word	0x0000ddd0
        /*0c38*/ 	.word	0x00000005
        /*0c3c*/ 	.word	0x00000000
        /*0c40*/ 	.short	0x0101
        /*0c42*/ 	.byte	0x3f
	.zero		1


	//   ....[37]....
        /*0c44*/ 	.word	0x0000df80
        /*0c48*/ 	.word	0x000000ff
        /*0c4c*/ 	.word	0x00000000
        /*0c50*/ 	.short	0x0101
        /*0c52*/ 	.byte	0x06
	.zero		1


	//   ....[38]....
        /*0c54*/ 	.word	0x0000e8f0
        /*0c58*/ 	.word	0x000000ff
        /*0c5c*/ 	.word	0x00033430
        /*0c60*/ 	.short	0x010a
        /*0c62*/ 	.byte	0x06
	.zero		1


	//   ....[39]....
        /*0c64*/ 	.word	0x0000e930
        /*0c68*/ 	.word	0x000000ff
        /*0c6c*/ 	.word	0x00033430
        /*0c70*/ 	.short	0x010a
        /*0c72*/ 	.byte	0x06
	.zero		1


	//   ....[40]....
        /*0c74*/ 	.word	0x0000f570
        /*0c78*/ 	.word	0x000000ff
        /*0c7c*/ 	.word	0x00033450
        /*0c80*/ 	.short	0x010a
        /*0c82*/ 	.byte	0x06
	.zero		1


	//   ....[41]....
        /*0c84*/ 	.word	0x0000f5b0
        /*0c88*/ 	.word	0x000000ff
        /*0c8c*/ 	.word	0x00033450
        /*0c90*/ 	.short	0x010a
        /*0c92*/ 	.byte	0x06
	.zero		1


	//   ....[42]....
        /*0c94*/ 	.word	0x0000f8f0
        /*0c98*/ 	.word	0x00000000
        /*0c9c*/ 	.word	0x00000000
        /*0ca0*/ 	.short	0x0101
        /*0ca2*/ 	.byte	0x3f
	.zero		1


	//   ....[43]....
        /*0ca4*/ 	.word	0x00012b40
        /*0ca8*/ 	.word	0x000000ff
        /*0cac*/ 	.word	0x00000000
        /*0cb0*/ 	.short	0x0101
        /*0cb2*/ 	.byte	0x06
	.zero		1


	//   ....[44]....
        /*0cb4*/ 	.word	0x000133c0
        /*0cb8*/ 	.word	0x000000ff
        /*0cbc*/ 	.word	0x00033450
        /*0cc0*/ 	.short	0x010a
        /*0cc2*/ 	.byte	0x09
	.zero		1


	//   ....[45]....
        /*0cc4*/ 	.word	0x00013400
        /*0cc8*/ 	.word	0x000000ff
        /*0ccc*/ 	.word	0x00033450
        /*0cd0*/ 	.short	0x010a
        /*0cd2*/ 	.byte	0x09
	.zero		1


	//   ....[46]....
        /*0cd4*/ 	.word	0x00013a40
        /*0cd8*/ 	.word	0x000000ff
        /*0cdc*/ 	.word	0x00000000
        /*0ce0*/ 	.short	0x0101
        /*0ce2*/ 	.byte	0x04
	.zero		1


	//   ....[47]....
        /*0ce4*/ 	.word	0x00016a00
        /*0ce8*/ 	.word	0x000000ff
        /*0cec*/ 	.word	0x00000000
        /*0cf0*/ 	.short	0x0101
        /*0cf2*/ 	.byte	0x07
	.zero		1


	//   ....[48]....
        /*0cf4*/ 	.word	0x00017030
        /*0cf8*/ 	.word	0x000000ff
        /*0cfc*/ 	.word	0x00000000
        /*0d00*/ 	.short	0x0101
        /*0d02*/ 	.byte	0x07
	.zero		1


	//   ....[49]....
        /*0d04*/ 	.word	0x0001bbd0
        /*0d08*/ 	.word	0x00000004
        /*0d0c*/ 	.word	0x00033480
        /*0d10*/ 	.short	0x010a
        /*0d12*/ 	.byte	0x3f
	.zero		1


	//   ....[50]....
        /*0d14*/ 	.word	0x0001be50
        /*0d18*/ 	.word	0x00000004
        /*0d1c*/ 	.word	0x00033440
        /*0d20*/ 	.short	0x010a
        /*0d22*/ 	.byte	0x3f
	.zero		1


	//   ....[51]....
        /*0d24*/ 	.word	0x0001ca20
        /*0d28*/ 	.word	0x00000012
        /*0d2c*/ 	.word	0x00033400
        /*0d30*/ 	.short	0x0107
        /*0d32*/ 	.byte	0x3f
	.zero		1


	//   ....[52]....
        /*0d34*/ 	.word	0x0001cb20
        /*0d38*/ 	.word	0x00000012
        /*0d3c*/ 	.word	0x00033400
        /*0d40*/ 	.short	0x0101
        /*0d42*/ 	.byte	0x3f
	.zero		1


	//   ....[53]....
        /*0d44*/ 	.word	0x0001cb40
        /*0d48*/ 	.word	0x00000012
        /*0d4c*/ 	.word	0x00033420
        /*0d50*/ 	.short	0x010a
        /*0d52*/ 	.byte	0x3f
	.zero		1


	//   ....[54]....
        /*0d54*/ 	.word	0x0001ce50
        /*0d58*/ 	.word	0x00000006
        /*0d5c*/ 	.word	0x00033480
        /*0d60*/ 	.short	0x010a
        /*0d62*/ 	.byte	0x3f
	.zero		1


	//   ....[55]....
        /*0d64*/ 	.word	0x0001d2b0
        /*0d68*/ 	.word	0x00000006
        /*0d6c*/ 	.word	0x00033440
        /*0d70*/ 	.short	0x010a
        /*0d72*/ 	.byte	0x3f
	.zero		1


	//   ....[56]....
        /*0d74*/ 	.word	0x0001d760
        /*0d78*/ 	.word	0x00000003
        /*0d7c*/ 	.word	0x00033470
        /*0d80*/ 	.short	0x010a
        /*0d82*/ 	.byte	0x3f
	.zero		1


	//   ....[57]....
        /*0d84*/ 	.word	0x0001d7d0
        /*0d88*/ 	.word	0x00000003
        /*0d8c*/ 	.word	0x00033460
        /*0d90*/ 	.short	0x010a
        /*0d92*/ 	.byte	0x3f
	.zero		1


	//   ....[58]....
        /*0d94*/ 	.word	0x0001e340
        /*0d98*/ 	.word	0x00000003
        /*0d9c*/ 	.word	0x00033450
        /*0da0*/ 	.short	0x0101
        /*0da2*/ 	.byte	0x3f
	.zero		1


	//   ....[59]....
        /*0da4*/ 	.word	0x0001e3c0
        /*0da8*/ 	.word	0x00000003
        /*0dac*/ 	.word	0x00000000
        /*0db0*/ 	.short	0x0101
        /*0db2*/ 	.byte	0x3f
	.zero		1


	//   ....[60]....
        /*0db4*/ 	.word	0x0001e600
        /*0db8*/ 	.word	0x00000000
        /*0dbc*/ 	.word	0x00033470
        /*0dc0*/ 	.short	0x010a
        /*0dc2*/ 	.byte	0x3f
	.zero		1


	//   ....[61]....
        /*0dc4*/ 	.word	0x0001e670
        /*0dc8*/ 	.word	0x00000000
        /*0dcc*/ 	.word	0x00033460
        /*0dd0*/ 	.short	0x010a
        /*0dd2*/ 	.byte	0x3f
	.zero		1


	//   ....[62]....
        /*0dd4*/ 	.word	0x0001f2a0
        /*0dd8*/ 	.word	0x00000000
        /*0ddc*/ 	.word	0x00033450
        /*0de0*/ 	.short	0x0101
        /*0de2*/ 	.byte	0x3f
	.zero		1


	//   ....[63]....
        /*0de4*/ 	.word	0x0001f2f0
        /*0de8*/ 	.word	0x00000002
        /*0dec*/ 	.word	0x00000000
        /*0df0*/ 	.short	0x0101
        /*0df2*/ 	.byte	0x3f
	.zero		1


	//   ....[64]....
        /*0df4*/ 	.word	0x000204d0
        /*0df8*/ 	.word	0x00000000
        /*0dfc*/ 	.word	0x00033420
        /*0e00*/ 	.short	0x010a
        /*0e02*/ 	.byte	0x3f
	.zero		1


	//   ....[65]....
        /*0e04*/ 	.word	0x00020690
        /*0e08*/ 	.word	0x00000006
        /*0e0c*/ 	.word	0x00000000
        /*0e10*/ 	.short	0x010a
        /*0e12*/ 	.byte	0x3f
	.zero		1


	//   ....[66]....
        /*0e14*/ 	.word	0x00020700
        /*0e18*/ 	.word	0x00000007
        /*0e1c*/ 	.word	0x00000000
        /*0e20*/ 	.short	0x010a
        /*0e22*/ 	.byte	0x3f
	.zero		1


	//   ....[67]....
        /*0e24*/ 	.word	0x00020760
        /*0e28*/ 	.word	0x00000004
        /*0e2c*/ 	.word	0x00033460
        /*0e30*/ 	.short	0x010a
        /*0e32*/ 	.byte	0x3f
	.zero		1


	//   ....[68]....
        /*0e34*/ 	.word	0x000207b0
        /*0e38*/ 	.word	0x00000003
        /*0e3c*/ 	.word	0x00033460
        /*0e40*/ 	.short	0x010a
        /*0e42*/ 	.byte	0x3f
	.zero		1


	//   ....[69]....
        /*0e44*/ 	.word	0x000207f0
        /*0e48*/ 	.word	0x00000004
        /*0e4c*/ 	.word	0x00033480
        /*0e50*/ 	.short	0x010a
        /*0e52*/ 	.byte	0x3f
	.zero		1


	//   ....[70]....
        /*0e54*/ 	.word	0x00020810
        /*0e58*/ 	.word	0x00000003
        /*0e5c*/ 	.word	0x00033480
        /*0e60*/ 	.short	0x010a
        /*0e62*/ 	.byte	0x3f
	.zero		1


	//   ....[71]....
        /*0e64*/ 	.word	0x00020880
        /*0e68*/ 	.word	0x00000003
        /*0e6c*/ 	.word	0x00033400
        /*0e70*/ 	.short	0x010a
        /*0e72*/ 	.byte	0x3f
	.zero		1


	//   ....[72]....
        /*0e74*/ 	.word	0x000208d0
        /*0e78*/ 	.word	0x00000005
        /*0e7c*/ 	.word	0x00033430
        /*0e80*/ 	.short	0x010a
        /*0e82*/ 	.byte	0x3f
	.zero		1


	//   ....[73]....
        /*0e84*/ 	.word	0x00020930
        /*0e88*/ 	.word	0x00000008
        /*0e8c*/ 	.word	0x00033430
        /*0e90*/ 	.short	0x010a
        /*0e92*/ 	.byte	0x3f
	.zero		1


	//   ....[74]....
        /*0e94*/ 	.word	0x00020990
        /*0e98*/ 	.word	0x00000008
        /*0e9c*/ 	.word	0x00033450
        /*0ea0*/ 	.short	0x010a
        /*0ea2*/ 	.byte	0x3f
	.zero		1


	//   ....[75]....
        /*0ea4*/ 	.word	0x000209f0
        /*0ea8*/ 	.word	0x00000003
        /*0eac*/ 	.word	0x00033430
        /*0eb0*/ 	.short	0x010a
        /*0eb2*/ 	.byte	0x3f
	.zero		1


	//   ....[76]....
        /*0eb4*/ 	.word	0x00020a50
        /*0eb8*/ 	.word	0x00000003
        /*0ebc*/ 	.word	0x00033450
        /*0ec0*/ 	.short	0x010a
        /*0ec2*/ 	.byte	0x3f
	.zero		1


	//   ....[77]....
        /*0ec4*/ 	.word	0x00020ab0
        /*0ec8*/ 	.word	0x00000003
        /*0ecc*/ 	.word	0x00033430
        /*0ed0*/ 	.short	0x010a
        /*0ed2*/ 	.byte	0x3f
	.zero		1


	//   ....[78]....
        /*0ed4*/ 	.word	0x00020b10
        /*0ed8*/ 	.word	0x00000003
        /*0edc*/ 	.word	0x00033450
        /*0ee0*/ 	.short	0x010a
        /*0ee2*/ 	.byte	0x3f
	.zero		1


	//   ....[79]....
        /*0ee4*/ 	.word	0x00020b70
        /*0ee8*/ 	.word	0x00000007
        /*0eec*/ 	.word	0x00033450
        /*0ef0*/ 	.short	0x010a
        /*0ef2*/ 	.byte	0x3f
	.zero		1


	//   ....[80]....
        /*0ef4*/ 	.word	0x00020cc0
        /*0ef8*/ 	.word	0x00000004
        /*0efc*/ 	.word	0x00033480
        /*0f00*/ 	.short	0x010a
        /*0f02*/ 	.byte	0x3f
	.zero		1


	//   ....[81]....
        /*0f04*/ 	.word	0x00020d10
        /*0f08*/ 	.word	0x00000004
        /*0f0c*/ 	.word	0x00033440
        /*0f10*/ 	.short	0x010a
        /*0f12*/ 	.byte	0x3f
	.zero		1


	//   ....[82]....
        /*0f14*/ 	.word	0x000212f0
        /*0f18*/ 	.word	0x00000012
        /*0f1c*/ 	.word	0x00033420
        /*0f20*/ 	.short	0x010a
        /*0f22*/ 	.byte	0x3f
	.zero		1


	//   ....[83]....
        /*0f24*/ 	.word	0x00021340
        /*0f28*/ 	.word	0x00000006
        /*0f2c*/ 	.word	0x00033480
        /*0f30*/ 	.short	0x010a
        /*0f32*/ 	.byte	0x3f
	.zero		1


	//   ....[84]....
        /*0f34*/ 	.word	0x00021390
        /*0f38*/ 	.word	0x00000006
        /*0f3c*/ 	.word	0x00033440
        /*0f40*/ 	.short	0x010a
        /*0f42*/ 	.byte	0x3f
	.zero		1


	//   ....[85]....
        /*0f44*/ 	.word	0x000213e0
        /*0f48*/ 	.word	0x00000003
        /*0f4c*/ 	.word	0x00033470
        /*0f50*/ 	.short	0x010a
        /*0f52*/ 	.byte	0x3f
	.zero		1


	//   ....[86]....
        /*0f54*/ 	.word	0x00021430
        /*0f58*/ 	.word	0x00000003
        /*0f5c*/ 	.word	0x00033460
        /*0f60*/ 	.short	0x010a
        /*0f62*/ 	.byte	0x3f
	.zero		1


	//   ....[87]....
        /*0f64*/ 	.word	0x00021480
        /*0f68*/ 	.word	0x00000000
        /*0f6c*/ 	.word	0x00033470
        /*0f70*/ 	.short	0x010a
        /*0f72*/ 	.byte	0x3f
	.zero		1


	//   ....[88]....
        /*0f74*/ 	.word	0x000214d0
        /*0f78*/ 	.word	0x00000000
        /*0f7c*/ 	.word	0x00033460
        /*0f80*/ 	.short	0x010a
        /*0f82*/ 	.byte	0x3f
	.zero		1


	//   ....[89]....
        /*0f84*/ 	.word	0x00021520
        /*0f88*/ 	.word	0x00000000
        /*0f8c*/ 	.word	0x00033420
        /*0f90*/ 	.short	0x010a
        /*0f92*/ 	.byte	0x3f
	.zero		1


	//   ....[90]....
        /*0f94*/ 	.word	0x000216c0
        /*0f98*/ 	.word	0x00000006
        /*0f9c*/ 	.word	0x00000000
        /*0fa0*/ 	.short	0x010a
        /*0fa2*/ 	.byte	0x3f
	.zero		1


	//   ....[91]....
        /*0fa4*/ 	.word	0x00021710
        /*0fa8*/ 	.word	0x00000007
        /*0fac*/ 	.word	0x00000000
        /*0fb0*/ 	.short	0x010a
        /*0fb2*/ 	.byte	0x3f
	.zero		1


	//   ....[92]....
        /*0fb4*/ 	.word	0x00021760
        /*0fb8*/ 	.word	0x00000004
        /*0fbc*/ 	.word	0x00033460
        /*0fc0*/ 	.short	0x010a
        /*0fc2*/ 	.byte	0x3f
	.zero		1


	//   ....[93]....
        /*0fc4*/ 	.word	0x000217b0
        /*0fc8*/ 	.word	0x00000003
        /*0fcc*/ 	.word	0x00033460
        /*0fd0*/ 	.short	0x010a
        /*0fd2*/ 	.byte	0x3f
	.zero		1


	//   ....[94]....
        /*0fd4*/ 	.word	0x00021800
        /*0fd8*/ 	.word	0x00000004
        /*0fdc*/ 	.word	0x00033480
        /*0fe0*/ 	.short	0x010a
        /*0fe2*/ 	.byte	0x3f
	.zero		1


	//----- nvinfo : EIATTR_NUM_MBARRIERS
	.align		4
.L_723:
        /*0fe4*/ 	.byte	0x03, 0x38
        /*0fe6*/ 	.short	0x0016


	//----- nvinfo : EIATTR_EXIT_INSTR_OFFSETS
	.align		4
        /*0fe8*/ 	.byte	0x04, 0x1c
        /*0fea*/ 	.short	(.L_725 - .L_724)


	//   ....[0]....
.L_724:
        /*0fec*/ 	.word	0x00000a80


	//   ....[1]....
        /*0ff0*/ 	.word	0x000191c0


	//   ....[2]....
        /*0ff4*/ 	.word	0x00020860


	//----- nvinfo : EIATTR_MAX_THREADS
	.align		4
.L_725:
        /*0ff8*/ 	.byte	0x04, 0x05
        /*0ffa*/ 	.short	(.L_727 - .L_726)
.L_726:
        /*0ffc*/ 	.word	0x00000180
        /*1000*/ 	.word	0x00000001
        /*1004*/ 	.word	0x00000001


	//----- nvinfo : EIATTR_CRS_STACK_SIZE
	.align		4
.L_727:
        /*1008*/ 	.byte	0x04, 0x1e
        /*100a*/ 	.short	(.L_729 - .L_728)
.L_728:
        /*100c*/ 	.word	0x00000000


	//----- nvinfo : EIATTR_CBANK_PARAM_SIZE
	.align		4
.L_729:
        /*1010*/ 	.byte	0x03, 0x19
        /*1012*/ 	.short	0x0af0


	//----- nvinfo : EIATTR_PARAM_CBANK
	.align		4
        /*1014*/ 	.byte	0x04, 0x0a
        /*1016*/ 	.short	(.L_731 - .L_730)
	.align		4
.L_730:
        /*1018*/ 	.word	index@(.nv.constant0._ZN7cutlass13device_kernelIN5flash11enable_sm90INS1_16FlashAttnFwdSm90INS1_25CollectiveMainloopFwdSm90ILi2EN4cute5tupleIJNS5_1CILi1EEES8_S8_EEENS6_IJNS7_ILi128EEENS7_ILi160EEENS7_ILi192EEEEEELi192ENS_12float_e4m3_tEfNS_4arch4Sm90ELb0ELb1ELb0ELb1ELb0ELb0ELb0ELb1ELb1ELb1ELb1ELb0EEENS1_21CollectiveEpilogueFwdINS6_IJSA_SC_SB_EEES9_NS_10bfloat16_tESG_Li256ELb1ELb1ELb1ELb1EEENS1_36VarlenDynamicPersistentTileSchedulerILi128ELi160ELi256ELi128ELb1ELb1ELb1ELb1ELb0ELb1EEEEEEEEEvNT_6ParamsE)
        /*101c*/ 	.short	0x0210
        /*101e*/ 	.short	0x0af0


	//----- nvinfo : EIATTR_SW_WAR
	.align		4
.L_731:
        /*1020*/ 	.byte	0x04, 0x36
        /*1022*/ 	.short	(.L_733 - .L_732)
.L_732:
        /*1024*/ 	.word	0x00000008
.L_733:


//--------------------- .nv.info._ZN7cutlass13device_kernelIN5flash11enable_sm90INS1_16FlashAttnFwdSm90INS1_25CollectiveMainloopFwdSm90ILi2EN4cute5tupleIJNS5_1CILi1EEES8_S8_EEENS6_IJNS7_ILi128EEENS7_ILi160EEENS7_ILi192EEEEEELi192ENS_12float_e4m3_tEfNS_4arch4Sm90ELb0ELb1ELb0ELb1ELb0ELb1ELb0ELb1ELb1ELb1ELb1ELb0EEENS1_21CollectiveEpilogueFwdINS6_IJSA_SC_SB_EEES9_NS_10bfloat16_tESG_Li256ELb1ELb1ELb1ELb1EEENS1_36VarlenDynamicPersistentTileSchedulerILi128ELi160ELi256ELi128ELb1ELb1ELb1ELb1ELb0ELb1EEEEEEEEEvNT_6ParamsE --------------------------
	.section	.nv.info._ZN7cutlass13device_kernelIN5flash11enable_sm90INS1_16FlashAttnFwdSm90INS1_25CollectiveMainloopFwdSm90ILi2EN4cute5tupleIJNS5_1CILi1EEES8_S8_EEENS6_IJNS7_ILi128EEENS7_ILi160EEENS7_ILi192EEEEEELi192ENS_12float_e4m3_tEfNS_4arch4Sm90ELb0ELb1ELb0ELb1ELb0ELb1ELb0ELb1ELb1ELb1ELb1ELb0EEENS1_21CollectiveEpilogueFwdINS6_IJSA_SC_SB_EEES9_NS_10bfloat16_tESG_Li256ELb1ELb1ELb1ELb1EEENS1_36VarlenDynamicPersistentTileSchedulerILi128ELi160ELi256ELi128ELb1ELb1ELb1ELb1ELb0ELb1EEEEEEEEEvNT_6ParamsE,"",@"SHT_CUDA_INFO"
	.sectionflags	@""
	.align	4


	//----- nvinfo : EIATTR_CUDA_API_VERSION
	.align		4
        /*0000*/ 	.byte	0x04, 0x37
        /*0002*/ 	.short	(.L_735 - .L_734)
.L_734:
        /*0004*/ 	.word	0x00000082


	//----- nvinfo : EIATTR_KPARAM_INFO
	.align		4
.L_735:
        /*0008*/ 	.byte	0x04, 0x17
        /*000a*/ 	.short	(.L_737 - .L_736)
.L_736:
        /*000c*/ 	.word	0x00000000
        /*0010*/ 	.short	0x0000
        /*0012*/ 	.short	0x0070
        /*0014*/ 	.byte	0x00, 0xf0, 0x01, 0x2a


	//----- nvinfo : EIATTR_SPARSE_MMA_MASK
	.align		4
.L_737:
        /*0018*/ 	.byte	0x03, 0x50
        /*001a*/ 	.short	0x0000


	//----- nvinfo : EIATTR_MAXREG_COUNT
	.align		4
        /*001c*/ 	.byte	0x03, 0x1b
        /*001e*/ 	.short	0x00a8


	//----- nvinfo : EIATTR_NUM_BARRIERS
	.align		4
        /*0020*/ 	.byte	0x02, 0x4c
        /*0022*/ 	.byte	0x10
	.zero		1


	//----- nvinfo : EIATTR_EXTERNS
	.align		4
        /*0024*/ 	.byte	0x04, 0x0f
        /*0026*/ 	.short	(.L_739 - .L_738)


	//   ....[0]....
	.align		4
.L_738:
        /*0028*/ 	.word	index@(__assertfail)


	//----- nvinfo : EIATTR_ANNOTATIONS
	.align		4
.L_739:
        /*002c*/ 	.byte	0x04, 0x55
        /*002e*/ 	.short	(.L_741 - .L_740)


	//   ....[0]....
.L_740:
        /* <DEDUP_REMOVED lines=130> */


	//----- nvinfo : EIATTR_MERCURY_ISA_VERSION
	.align		4
.L_741:
        /*0838*/ 	.byte	0x03, 0x5f
        /*083a*/ 	.short	0x0101


	//----- nvinfo : EIATTR_UNUSED_LOAD_BYTE_OFFSET
	.align		4
        /*083c*/ 	.byte	0x04, 0x44
        /*083e*/ 	.short	(.L_743 - .L_742)


	//   ....[0]....
.L_742:
        /*0840*/ 	.word	0x00000b40
        /*0844*/ 	.word	0x0000fff0


	//   ....[1]....
        /*0848*/ 	.word	0x0001e7e0
        /*084c*/ 	.word	0x0000fff0


	//----- nvinfo : EIATTR_INT_WARP_WIDE_INSTR_OFFSETS
	.align		4
.L_743:
        /*0850*/ 	.byte	0x04, 0x31
        /*0852*/ 	.short	(.L_745 - .L_744)


	//   ....[0]....
.L_744:
        /*0854*/ 	.word	0x000001e0


	//   ....[1]....
        /*0858*/ 	.word	0x00000220


	//   ....[2]....
        /*085c*/ 	.word	0x00000290


	//   ....[3]....
        /*0860*/ 	.word	0x000271b0


	//   ....[4]....
        /*0864*/ 	.word	0x00027240


	//   ....[5]....
        /*0868*/ 	.word	0x0002a420


	//   ....[6]....
        /*086c*/ 	.word	0x0002a480


	//----- nvinfo : EIATTR_COOP_GROUP_MASK_REGIDS
	.align		4
.L_745:
        /*0870*/ 	.byte	0x04, 0x29
        /*0872*/ 	.short	(.L_747 - .L_746)


	//   ....[0]....
.L_746:
        /*0874*/ 	.word	0xffffffff


	//   ....[1]....
        /*0878*/ 	.word	0xffffffff


	//   ....[2]....
        /*087c*/ 	.word	0xffffffff


	//   ....[3]....
        /*0880*/ 	.word	0xffffffff


	//   ....[4]....
        /*0884*/ 	.word	0xffffffff


	//   ....[5]....
        /*0888*/ 	.word	0xffffffff


	//   ....[6]....
        /*088c*/ 	.word	0xffffffff


	//   ....[7]....
        /*0890*/ 	.word	0xffffffff


	//   ....[8]....
        /*0894*/ 	.word	0xffffffff


	//   ....[9]....
        /*0898*/ 	.word	0xffffffff


	//   ....[10]....
        /*089c*/ 	.word	0xffffffff


	//   ....[11]....
        /*08a0*/ 	.word	0xffffffff


	//   ....[12]....
        /*08a4*/ 	.word	0xffffffff


	//   ....[13]....
        /*08a8*/ 	.word	0xffffffff


	//   ....[14]....
        /*08ac*/ 	.word	0xffffffff


	//   ....[15]....
        /*08b0*/ 	.word	0xffffffff


	//   ....[16]....
        /*08b4*/ 	.word	0xffffffff


	//   ....[17]....
        /*08b8*/ 	.word	0xffffffff


	//   ....[18]....
        /*08bc*/ 	.word	0xffffffff


	//   ....[19]....
        /*08c0*/ 	.word	0xffffffff


	//   ....[20]....
        /*08c4*/ 	.word	0xffffffff


	//   ....[21]....
        /*08c8*/ 	.word	0xffffffff


	//   ....[22]....
        /*08cc*/ 	.word	0xffffffff


	//   ....[23]....
        /*08d0*/ 	.word	0xffffffff


	//   ....[24]....
        /*08d4*/ 	.word	0xffffffff


	//   ....[25]....
        /*08d8*/ 	.word	0xffffffff


	//   ....[26]....
        /*08dc*/ 	.word	0xffffffff


	//   ....[27]....
        /*08e0*/ 	.word	0xffffffff


	//   ....[28]....
        /*08e4*/ 	.word	0xffffffff


	//   ....[29]....
        /*08e8*/ 	.word	0xffffffff


	//   ....[30]....
        /*08ec*/ 	.word	0xffffffff


	//   ....[31]....
        /*08f0*/ 	.word	0xffffffff


	//   ....[32]....
        /*08f4*/ 	.word	0xffffffff


	//   ....[33]....
        /*08f8*/ 	.word	0xffffffff


	//   ....[34]....
        /*08fc*/ 	.word	0xffffffff


	//   ....[35]....
        /*0900*/ 	.word	0xffffffff


	//   ....[36]....
        /*0904*/ 	.word	0xffffffff


	//   ....[37]....
        /*0908*/ 	.word	0xffffffff


	//   ....[38]....
        /*090c*/ 	.word	0xffffffff


	//   ....[39]....
        /*0910*/ 	.word	0xffffffff


	//   ....[40]....
        /*0914*/ 	.word	0xffffffff


	//   ....[41]....
        /*0918*/ 	.word	0xffffffff


	//   ....[42]....
        /*091c*/ 	.word	0xffffffff


	//   ....[43]....
        /*0920*/ 	.word	0xffffffff


	//   ....[44]....
        /*0924*/ 	.word	0xffffffff


	//   ....[45]....
        /*0928*/ 	.word	0xffffffff


	//   ....[46]....
        /*092c*/ 	.word	0xffffffff


	//   ....[47]....
        /*0930*/ 	.word	0xffffffff


	//   ....[48]....
        /*0934*/ 	.word	0xffffffff


	//   ....[49]....
        /*0938*/ 	.word	0xffffffff


	//   ....[50]....
        /*093c*/ 	.word	0xffffffff


	//   ....[51]....
        /*0940*/ 	.word	0xffffffff


	//   ....[52]....
        /*0944*/ 	.word	0xffffffff


	//   ....[53]....
        /*0948*/ 	.word	0xffffffff


	//   ....[54]....
        /*094c*/ 	.word	0xffffffff


	//   ....[55]....
        /*0950*/ 	.word	0xffffffff


	//   ....[56]....
        /*0954*/ 	.word	0xffffffff


	//   ....[57]....
        /*0958*/ 	.word	0xffffffff


	//   ....[58]....
        /*095c*/ 	.word	0xffffffff


	//   ....[59]....
        /*0960*/ 	.word	0xffffffff


	//   ....[60]....
        /*0964*/ 	.word	0xffffffff


	//   ....[61]....
        /*0968*/ 	.word	0xffffffff


	//   ....[62]....
        /*096c*/ 	.word	0xffffffff


	//   ....[63]....
        /*0970*/ 	.word	0xffffffff


	//   ....[64]....
        /*0974*/ 	.word	0xffffffff


	//   ....[65]....
        /*0978*/ 	.word	0xffffffff


	//   ....[66]....
        /*097c*/ 	.word	0xffffffff


	//   ....[67]....
        /*0980*/ 	.word	0xffffffff


	//   ....[68]....
        /*0984*/ 	.word	0xffffffff


	//   ....[69]....
        /*0988*/ 	.word	0xffffffff


	//   ....[70]....
        /*098c*/ 	.word	0xffffffff


	//   ....[71]....
        /*0990*/ 	.word	0xffffffff


	//   ....[72]....
        /*0994*/ 	.word	0xffffffff


	//   ....[73]....
        /*0998*/ 	.word	0xffffffff


	//   ....[74]....
        /*099c*/ 	.word	0xffffffff


	//   ....[75]....
        /*09a0*/ 	.word	0xffffffff


	//   ....[76]....
        /*09a4*/ 	.word	0xffffffff


	//   ....[77]....
        /*09a8*/ 	.word	0xffffffff


	//   ....[78]....
        /*09ac*/ 	.word	0xffffffff


	//   ....[79]....
        /*09b0*/ 	.word	0xffffffff


	//   ....[80]....
        /*09b4*/ 	.word	0xffffffff


	//   ....[81]....
        /*09b8*/ 	.word	0xffffffff


	//   ....[82]....
        /*09bc*/ 	.word	0xffffffff


	//   ....[83]....
        /*09c0*/ 	.word	0xffffffff


	//   ....[84]....
        /*09c4*/ 	.word	0xffffffff


	//   ....[85]....
        /*09c8*/ 	.word	0xffffffff


	//   ....[86]....
        /*09cc*/ 	.word	0xffffffff


	//   ....[87]....
        /*09d0*/ 	.word	0xffffffff


	//   ....[88]....
        /*09d4*/ 	.word	0xffffffff


	//   ....[89]....
        /*09d8*/ 	.word	0xffffffff


	//   ....[90]....
        /*09dc*/ 	.word	0xffffffff


	//   ....[91]....
        /*09e0*/ 	.word	0xffffffff


	//   ....[92]....
        /*09e4*/ 	.word	0xffffffff


	//   ....[93]....
        /*09e8*/ 	.word	0xffffffff


	//   ....[94]....
        /*09ec*/ 	.word	0xffffffff


	//   ....[95]....
        /*09f0*/ 	.word	0xffffffff


	//   ....[96]....
        /*09f4*/ 	.word	0xffffffff


	//   ....[97]....
        /*09f8*/ 	.word	0xffffffff


	//   ....[98]....
        /*09fc*/ 	.word	0xffffffff


	//   ....[99]....
        /*0a00*/ 	.word	0xffffffff


	//   ....[100]....
        /*0a04*/ 	.word	0xffffffff


	//   ....[101]....
        /*0a08*/ 	.word	0xffffffff


	//   ....[102]....
        /*0a0c*/ 	.word	0xffffffff


	//   ....[103]....
        /*0a10*/ 	.word	0xffffffff


	//   ....[104]....
        /*0a14*/ 	.word	0xffffffff


	//   ....[105]....
        /*0a18*/ 	.word	0xffffffff


	//   ....[106]....
        /*0a1c*/ 	.word	0xffffffff


	//   ....[107]....
        /*0a20*/ 	.word	0xffffffff


	//   ....[108]....
        /*0a24*/ 	.word	0xffffffff


	//   ....[109]....
        /*0a28*/ 	.word	0xffffffff


	//   ....[110]....
        /*0a2c*/ 	.word	0xffffffff


	//   ....[111]....
        /*0a30*/ 	.word	0xffffffff


	//   ....[112]....
        /*0a34*/ 	.word	0xffffffff


	//   ....[113]....
        /*0a38*/ 	.word	0xffffffff


	//   ....[114]....
        /*0a3c*/ 	.word	0xffffffff


	//   ....[115]....
        /*0a40*/ 	.word	0xffffffff


	//   ....[116]....
        /*0a44*/ 	.word	0xffffffff


	//   ....[117]....
        /*0a48*/ 	.word	0xffffffff


	//   ....[118]....
        /*0a4c*/ 	.word	0xffffffff


	//   ....[119]....
        /*0a50*/ 	.word	0xffffffff


	//   ....[120]....
        /*0a54*/ 	.word	0xffffffff


	//   ....[121]....
        /*0a58*/ 	.word	0xffffffff


	//   ....[122]....
        /*0a5c*/ 	.word	0xffffffff


	//   ....[123]....
        /*0a60*/ 	.word	0xffffffff


	//   ....[124]....
        /*0a64*/ 	.word	0xffffffff


	//   ....[125]....
        /*0a68*/ 	.word	0xffffffff


	//   ....[126]....
        /*0a6c*/ 	.word	0xffffffff


	//   ....[127]....
        /*0a70*/ 	.word	0xffffffff


	//   ....[128]....
        /*0a74*/ 	.word	0xffffffff


	//   ....[129]....
        /*0a78*/ 	.word	0xffffffff


	//   ....[130]....
        /*0a7c*/ 	.word	0xffffffff


	//   ....[131]....
        /*0a80*/ 	.word	0xffffffff


	//   ....[132]....
        /*0a84*/ 	.word	0xffffffff


	//   ....[133]....
        /*0a88*/ 	.word	0xffffffff


	//   ....[134]....
        /*0a8c*/ 	.word	0xffffffff


	//   ....[135]....
        /*0a90*/ 	.word	0xffffffff


	//   ....[136]....
        /*0a94*/ 	.word	0xffffffff


	//   ....[137]....
        /*0a98*/ 	.word	0xffffffff


	//   ....[138]....
        /*0a9c*/ 	.word	0xffffffff


	//   ....[139]....
        /*0aa0*/ 	.word	0xffffffff


	//   ....[140]....
        /*0aa4*/ 	.word	0xffffffff


	//   ....[141]....
        /*0aa8*/ 	.word	0xffffffff


	//   ....[142]....
        /*0aac*/ 	.word	0xffffffff


	//   ....[143]....
        /*0ab0*/ 	.word	0xffffffff


	//   ....[144]....
        /*0ab4*/ 	.word	0xffffffff


	//   ....[145]....
        /*0ab8*/ 	.word	0xffffffff


	//   ....[146]....
        /*0abc*/ 	.word	0xffffffff


	//   ....[147]....
        /*0ac0*/ 	.word	0xffffffff


	//   ....[148]....
        /*0ac4*/ 	.word	0xffffffff


	//   ....[149]....
        /*0ac8*/ 	.word	0xffffffff


	//   ....[150]....
        /*0acc*/ 	.word	0xffffffff


	//   ....[151]....
        /*0ad0*/ 	.word	0xffffffff


	//   ....[152]....
        /*0ad4*/ 	.word	0xffffffff


	//   ....[153]....
        /*0ad8*/ 	.word	0xffffffff


	//   ....[154]....
        /*0adc*/ 	.word	0xffffffff


	//   ....[155]....
        /*0ae0*/ 	.word	0xffffffff


	//   ....[156]....
        /*0ae4*/ 	.word	0xffffffff


	//   ....[157]....
        /*0ae8*/ 	.word	0xffffffff


	//   ....[158]....
        /*0aec*/ 	.word	0xffffffff


	//   ....[159]....
        /*0af0*/ 	.word	0xffffffff


	//   ....[160]....
        /*0af4*/ 	.word	0xffffffff


	//   ....[161]....
        /*0af8*/ 	.word	0xffffffff


	//   ....[162]....
        /*0afc*/ 	.word	0xffffffff


	//   ....[163]....
        /*0b00*/ 	.word	0xffffffff


	//   ....[164]....
        /*0b04*/ 	.word	0xffffffff


	//   ....[165]....
        /*0b08*/ 	.word	0xffffffff


	//   ....[166]....
        /*0b0c*/ 	.word	0xffffffff


	//   ....[167]....
        /*0b10*/ 	.word	0xffffffff


	//   ....[168]....
        /*0b14*/ 	.word	0xffffffff


	//   ....[169]....
        /*0b18*/ 	.word	0xffffffff


	//   ....[170]....
        /*0b1c*/ 	.word	0xffffffff


	//   ....[171]....
        /*0b20*/ 	.word	0xffffffff


	//   ....[172]....
        /*0b24*/ 	.word	0xffffffff


	//   ....[173]....
        /*0b28*/ 	.word	0xffffffff


	//   ....[174]....
        /*0b2c*/ 	.word	0xffffffff


	//   ....[175]....
        /*0b30*/ 	.word	0xffffffff


	//   ....[176]....
        /*0b34*/ 	.word	0xffffffff


	//   ....[177]....
        /*0b38*/ 	.word	0xffffffff


	//   ....[178]....
        /*0b3c*/ 	.word	0xffffffff


	//   ....[179]....
        /*0b40*/ 	.word	0xffffffff


	//   ....[180]....
        /*0b44*/ 	.word	0xffffffff


	//   ....[181]....
        /*0b48*/ 	.word	0xffffffff


	//   ....[182]....
        /*0b4c*/ 	.word	0xffffffff


	//   ....[183]....
        /*0b50*/ 	.word	0xffffffff


	//   ....[184]....
        /*0b54*/ 	.word	0xffffffff


	//   ....[185]....
        /*0b58*/ 	.word	0xffffffff


	//   ....[186]....
        /*0b5c*/ 	.word	0xffffffff


	//   ....[187]....
        /*0b60*/ 	.word	0xffffffff


	//   ....[188]....
        /*0b64*/ 	.word	0xffffffff


	//   ....[189]....
        /*0b68*/ 	.word	0xffffffff


	//   ....[190]....
        /*0b6c*/ 	.word	0xffffffff


	//   ....[191]....
        /*0b70*/ 	.word	0xffffffff


	//   ....[192]....
        /*0b74*/ 	.word	0xffffffff


	//   ....[193]....
        /*0b78*/ 	.word	0xffffffff


	//   ....[194]....
        /*0b7c*/ 	.word	0xffffffff


	//   ....[195]....
        /*0b80*/ 	.word	0xffffffff


	//   ....[196]....
        /*0b84*/ 	.word	0xffffffff


	//   ....[197]....
        /*0b88*/ 	.word	0xffffffff


	//   ....[198]....
        /*0b8c*/ 	.word	0xffffffff


	//   ....[199]....
        /*0b90*/ 	.word	0xffffffff


	//   ....[200]....
        /*0b94*/ 	.word	0xffffffff


	//   ....[201]....
        /*0b98*/ 	.word	0xffffffff


	//   ....[202]....
        /*0b9c*/ 	.word	0xffffffff


	//   ....[203]....
        /*0ba0*/ 	.word	0xffffffff


	//   ....[204]....
        /*0ba4*/ 	.word	0xffffffff


	//   ....[205]....
        /*0ba8*/ 	.word	0xffffffff


	//   ....[206]....
        /*0bac*/ 	.word	0xffffffff


	//   ....[207]....
        /*0bb0*/ 	.word	0xffffffff


	//   ....[208]....
        /*0bb4*/ 	.word	0x0500000f


	//   ....[209]....
        /*0bb8*/ 	.word	0x0500000f


	//   ....[210]....
        /*0bbc*/ 	.word	0x0500000f


	//   ....[211]....
        /*0bc0*/ 	.word	0x0500000f


	//   ....[212]....
        /*0bc4*/ 	.word	0x0500000f


	//   ....[213]....
        /*0bc8*/ 	.word	0x0500000f


	//   ....[214]....
        /*0bcc*/ 	.word	0x0500000f


	//   ....[215]....
        /*0bd0*/ 	.word	0x0500000f


	//   ....[216]....
        /*0bd4*/ 	.word	0x0500000f


	//   ....[217]....
        /*0bd8*/ 	.word	0x0500000f


	//   ....[218]....
        /*0bdc*/ 	.word	0x0500000f


	//   ....[219]....
        /*0be0*/ 	.word	0x0500000f


	//   ....[220]....
        /*0be4*/ 	.word	0x0500000f


	//   ....[221]....
        /*0be8*/ 	.word	0x0500000f


	//   ....[222]....
        /*0bec*/ 	.word	0x0500000f


	//   ....[223]....
        /*0bf0*/ 	.word	0x0500000f


	//   ....[224]....
        /*0bf4*/ 	.word	0x0500000f


	//   ....[225]....
        /*0bf8*/ 	.word	0x0500000f


	//   ....[226]....
        /*0bfc*/ 	.word	0x0500000f


	//   ....[227]....
        /*0c00*/ 	.word	0x0500000f


	//   ....[228]....
        /*0c04*/ 	.word	0x0500000f


	//   ....[229]....
        /*0c08*/ 	.word	0x0500000f


	//   ....[230]....
        /*0c0c*/ 	.word	0x0500000f


	//   ....[231]....
        /*0c10*/ 	.word	0x0500000f


	//   ....[232]....
        /*0c14*/ 	.word	0x0500000f


	//   ....[233]....
        /*0c18*/ 	.word	0x0500000f


	//   ....[234]....
        /*0c1c*/ 	.word	0x0500000f


	//   ....[235]....
        /*0c20*/ 	.word	0x0500000f


	//   ....[236]....
        /*0c24*/ 	.word	0x0500000f


	//   ....[237]....
        /*0c28*/ 	.word	0x0500000f


	//   ....[238]....
        /*0c2c*/ 	.word	0x0500000f


	//   ....[239]....
        /*0c30*/ 	.word	0x0500000f


	//   ....[240]....
        /*0c34*/ 	.word	0x0500000f


	//   ....[241]....
        /*0c38*/ 	.word	0x0500000f


	//   ....[242]....
        /*0c3c*/ 	.word	0x0500000f


	//   ....[243]....
        /*0c40*/ 	.word	0x0500000f


	//   ....[244]....
        /*0c44*/ 	.word	0x0500000f


	//----- nvinfo : EIATTR_COOP_GROUP_INSTR_OFFSETS
	.align		4
.L_747:
        /*0c48*/ 	.byte	0x04, 0x28
        /*0c4a*/ 	.short	(.L_749 - .L_748)


	//   ....[0]....
.L_748:
        /*0c4c*/ 	.word	0x000000c0


	//   ....[1]....
        /*0c50*/ 	.word	0x000001f0


	//   ....[2]....
        /*0c54*/ 	.word	0x00000240


	//   ....[3]....
        /*0c58*/ 	.word	0x00000470


	//   ....[4]....
        /*0c5c*/ 	.word	0x000005d0


	//   ....[5]....
        /*0c60*/ 	.word	0x000006f0


	//   ....[6]....
        /*0c64*/ 	.word	0x00000850


	//   ....[7]....
        /*0c68*/ 	.word	0x00005630


	//   ....[8]....
        /*0c6c*/ 	.word	0x00005d90


	//   ....[9]....
        /*0c70*/ 	.word	0x00005da0


	//   ....[10]....
        /*0c74*/ 	.word	0x00005db0


	//   ....[11]....
        /*0c78*/ 	.word	0x00005dc0


	//   ....[12]....
        /*0c7c*/ 	.word	0x00009490


	//   ....[13]....
        /*0c80*/ 	.word	0x000094a0


	//   ....[14]....
        /*0c84*/ 	.word	0x000094b0


	//   ....[15]....
        /*0c88*/ 	.word	0x000094c0


	//   ....[16]....
        /*0c8c*/ 	.word	0x0000d7f0


	//   ....[17]....
        /*0c90*/ 	.word	0x0000dac0


	//   ....[18]....
        /*0c94*/ 	.word	0x0000ef40


	//   ....[19]....
        /*0c98*/ 	.word	0x0000f060


	//   ....[20]....
        /*0c9c*/ 	.word	0x0000fbf0


	//   ....[21]....
        /*0ca0*/ 	.word	0x0000fc80


	//   ....[22]....
        /*0ca4*/ 	.word	0x000122a0


	//   ....[23]....
        /*0ca8*/ 	.word	0x00012490


	//   ....[24]....
        /*0cac*/ 	.word	0x00013ae0


	//   ....[25]....
        /*0cb0*/ 	.word	0x00013bf0


	//   ....[26]....
        /*0cb4*/ 	.word	0x00014830


	//   ....[27]....
        /*0cb8*/ 	.word	0x00014880


	//   ....[28]....
        /*0cbc*/ 	.word	0x000173d0


	//   ....[29]....
        /*0cc0*/ 	.word	0x000173e0


	//   ....[30]....
        /*0cc4*/ 	.word	0x00017410


	//   ....[31]....
        /*0cc8*/ 	.word	0x00017420


	//   ....[32]....
        /*0ccc*/ 	.word	0x0001a050


	//   ....[33]....
        /*0cd0*/ 	.word	0x0001a240


	//   ....[34]....
        /*0cd4*/ 	.word	0x0001b890


	//   ....[35]....
        /*0cd8*/ 	.word	0x0001b9a0


	//   ....[36]....
        /*0cdc*/ 	.word	0x0001c5a0


	//   ....[37]....
        /*0ce0*/ 	.word	0x0001c600


	//   ....[38]....
        /*0ce4*/ 	.word	0x0001de20


	//   ....[39]....
        /*0ce8*/ 	.word	0x0001de30


	//   ....[40]....
        /*0cec*/ 	.word	0x0001deb0


	//   ....[41]....
        /*0cf0*/ 	.word	0x0001dec0


	//   ....[42]....
        /*0cf4*/ 	.word	0x0001f2e0


	//   ....[43]....
        /*0cf8*/ 	.word	0x0001f320


	//   ....[44]....
        /*0cfc*/ 	.word	0x0001f350


	//   ....[45]....
        /*0d00*/ 	.word	0x0001f360


	//   ....[46]....
        /*0d04*/ 	.word	0x0001f390


	//   ....[47]....
        /*0d08*/ 	.word	0x0001f3b0


	//   ....[48]....
        /*0d0c*/ 	.word	0x0001f3c0


	//   ....[49]....
        /*0d10*/ 	.word	0x0001f3d0


	//   ....[50]....
        /*0d14*/ 	.word	0x0001f3f0


	//   ....[51]....
        /*0d18*/ 	.word	0x0001f410


	//   ....[52]....
        /*0d1c*/ 	.word	0x0001f430


	//   ....[53]....
        /*0d20*/ 	.word	0x0001f440


	//   ....[54]....
        /*0d24*/ 	.word	0x0001f450


	//   ....[55]....
        /*0d28*/ 	.word	0x0001f460


	//   ....[56]....
        /*0d2c*/ 	.word	0x0001f470


	//   ....[57]....
        /*0d30*/ 	.word	0x0001f480


	//   ....[58]....
        /*0d34*/ 	.word	0x0001f4a0


	//   ....[59]....
        /*0d38*/ 	.word	0x0001f4b0


	//   ....[60]....
        /*0d3c*/ 	.word	0x0001f4c0


	//   ....[61]....
        /*0d40*/ 	.word	0x0001f4d0


	//   ....[62]....
        /*0d44*/ 	.word	0x0001f4e0


	//   ....[63]....
        /*0d48*/ 	.word	0x0001f4f0


	//   ....[64]....
        /*0d4c*/ 	.word	0x0001f500


	//   ....[65]....
        /*0d50*/ 	.word	0x0001f510


	//   ....[66]....
        /*0d54*/ 	.word	0x0001f520


	//   ....[67]....
        /*0d58*/ 	.word	0x0001f530


	//   ....[68]....
        /*0d5c*/ 	.word	0x0001f540


	//   ....[69]....
        /*0d60*/ 	.word	0x0001f550


	//   ....[70]....
        /*0d64*/ 	.word	0x0001f560


	//   ....[71]....
        /*0d68*/ 	.word	0x0001f570


	//   ....[72]....
        /*0d6c*/ 	.word	0x0001f580


	//   ....[73]....
        /*0d70*/ 	.word	0x0001f590


	//   ....[74]....
        /*0d74*/ 	.word	0x0001f5a0


	//   ....[75]....
        /*0d78*/ 	.word	0x0001f5b0


	//   ....[76]....
        /*0d7c*/ 	.word	0x0001f5c0


	//   ....[77]....
        /*0d80*/ 	.word	0x0001f5d0


	//   ....[78]....
        /*0d84*/ 	.word	0x0001f5e0


	//   ....[79]....
        /*0d88*/ 	.word	0x0001f5f0


	//   ....[80]....
        /*0d8c*/ 	.word	0x0001f600


	//   ....[81]....
        /*0d90*/ 	.word	0x0001f610


	//   ....[82]....
        /*0d94*/ 	.word	0x0001f620


	//   ....[83]....
        /*0d98*/ 	.word	0x0001f630


	//   ....[84]....
        /*0d9c*/ 	.word	0x0001f640


	//   ....[85]....
        /*0da0*/ 	.word	0x0001f650


	//   ....[86]....
        /*0da4*/ 	.word	0x0001f660


	//   ....[87]....
        /*0da8*/ 	.word	0x0001f670


	//   ....[88]....
        /*0dac*/ 	.word	0x0001f680


	//   ....[89]....
        /*0db0*/ 	.word	0x0001f690


	//   ....[90]....
        /*0db4*/ 	.word	0x0001f6a0


	//   ....[91]....
        /*0db8*/ 	.word	0x0001f6b0


	//   ....[92]....
        /*0dbc*/ 	.word	0x0001f6c0


	//   ....[93]....
        /*0dc0*/ 	.word	0x0001f6d0


	//   ....[94]....
        /*0dc4*/ 	.word	0x0001f6e0


	//   ....[95]....
        /*0dc8*/ 	.word	0x0001f6f0


	//   ....[96]....
        /*0dcc*/ 	.word	0x0001f700


	//   ....[97]....
        /*0dd0*/ 	.word	0x0001f710


	//   ....[98]....
        /*0dd4*/ 	.word	0x0001f720


	//   ....[99]....
        /*0dd8*/ 	.word	0x0001f730


	//   ....[100]....
        /*0ddc*/ 	.word	0x0001f740


	//   ....[101]....
        /*0de0*/ 	.word	0x0001f750


	//   ....[102]....
        /*0de4*/ 	.word	0x0001f760


	//   ....[103]....
        /*0de8*/ 	.word	0x0001f770


	//   ....[104]....
        /*0dec*/ 	.word	0x0001f780


	//   ....[105]....
        /*0df0*/ 	.word	0x0001f790


	//   ....[106]....
        /*0df4*/ 	.word	0x0001f7a0


	//   ....[107]....
        /*0df8*/ 	.word	0x0001f7b0


	//   ....[108]....
        /*0dfc*/ 	.word	0x0001f7c0


	//   ....[109]....
        /*0e00*/ 	.word	0x0001f7d0


	//   ....[110]....
        /*0e04*/ 	.word	0x0001f7e0


	//   ....[111]....
        /*0e08*/ 	.word	0x0001f7f0


	//   ....[112]....
        /*0e0c*/ 	.word	0x0001f800


	//   ....[113]....
        /*0e10*/ 	.word	0x0001f810


	//   ....[114]....
        /*0e14*/ 	.word	0x0001f820


	//   ....[115]....
        /*0e18*/ 	.word	0x0001f830


	//   ....[116]....
        /*0e1c*/ 	.word	0x0001f840


	//   ....[117]....
        /*0e20*/ 	.word	0x0001f850


	//   ....[118]....
        /*0e24*/ 	.word	0x0001f860


	//   ....[119]....
        /*0e28*/ 	.word	0x0001f870


	//   ....[120]....
        /*0e2c*/ 	.word	0x0001f880


	//   ....[121]....
        /*0e30*/ 	.word	0x0001f890


	//   ....[122]....
        /*0e34*/ 	.word	0x0001f8a0


	//   ....[123]....
        /*0e38*/ 	.word	0x0001f8b0


	//   ....[124]....
        /*0e3c*/ 	.word	0x0001f8c0


	//   ....[125]....
        /*0e40*/ 	.word	0x0001f8d0


	//   ....[126]....
        /*0e44*/ 	.word	0x0001f8e0


	//   ....[127]....
        /*0e48*/ 	.word	0x0001f8f0


	//   ....[128]....
        /*0e4c*/ 	.word	0x0001f900


	//   ....[129]....
        /*0e50*/ 	.word	0x0001f910


	//   ....[130]....
        /*0e54*/ 	.word	0x0001f920


	//   ....[131]....
        /*0e58*/ 	.word	0x0001f930


	//   ....[132]....
        /*0e5c*/ 	.word	0x0001f940


	//   ....[133]....
        /*0e60*/ 	.word	0x0001f950


	//   ....[134]....
        /*0e64*/ 	.word	0x0001f960


	//   ....[135]....
        /*0e68*/ 	.word	0x0001f970


	//   ....[136]....
        /*0e6c*/ 	.word	0x0001f980


	//   ....[137]....
        /*0e70*/ 	.word	0x0001f990


	//   ....[138]....
        /*0e74*/ 	.word	0x000207e0


	//   ....[139]....
        /*0e78*/ 	.word	0x000207f0


	//   ....[140]....
        /*0e7c*/ 	.word	0x00020800


	//   ....[141]....
        /*0e80*/ 	.word	0x00020810


	//   ....[142]....
        /*0e84*/ 	.word	0x000210d0


	//   ....[143]....
        /*0e88*/ 	.word	0x000210f0


	//   ....[144]....
        /*0e8c*/ 	.word	0x00021220


	//   ....[145]....
        /*0e90*/ 	.word	0x00021240


	//   ....[146]....
        /*0e94*/ 	.word	0x00021340


	//   ....[147]....
        /*0e98*/ 	.word	0x00021360


	//   ....[148]....
        /*0e9c*/ 	.word	0x00021470


	//   ....[149]....
        /*0ea0*/ 	.word	0x00021490


	//   ....[150]....
        /*0ea4*/ 	.word	0x00021ae0


	//   ....[151]....
        /*0ea8*/ 	.word	0x00021af0


	//   ....[152]....
        /*0eac*/ 	.word	0x00022140


	//   ....[153]....
        /*0eb0*/ 	.word	0x00022150


	//   ....[154]....
        /*0eb4*/ 	.word	0x00022fd0


	//   ....[155]....
        /*0eb8*/ 	.word	0x00023000


	//   ....[156]....
        /*0ebc*/ 	.word	0x00023120


	//   ....[157]....
        /*0ec0*/ 	.word	0x00023140


	//   ....[158]....
        /*0ec4*/ 	.word	0x00023240


	//   ....[159]....
        /*0ec8*/ 	.word	0x00023260


	//   ....[160]....
        /*0ecc*/ 	.word	0x00023370


	//   ....[161]....
        /*0ed0*/ 	.word	0x00023390


	//   ....[162]....
        /*0ed4*/ 	.word	0x00023520


	//   ....[163]....
        /*0ed8*/ 	.word	0x00023730


	//   ....[164]....
        /*0edc*/ 	.word	0x00023760


	//   ....[165]....
        /*0ee0*/ 	.word	0x00023790


	//   ....[166]....
        /*0ee4*/ 	.word	0x000237c0


	//   ....[167]....
        /*0ee8*/ 	.word	0x000237f0


	//   ....[168]....
        /*0eec*/ 	.word	0x00023820


	//   ....[169]....
        /*0ef0*/ 	.word	0x000239c0


	//   ....[170]....
        /*0ef4*/ 	.word	0x000239f0


	//   ....[171]....
        /*0ef8*/ 	.word	0x00023a20


	//   ....[172]....
        /*0efc*/ 	.word	0x00023a50


	//   ....[173]....
        /*0f00*/ 	.word	0x00023a80


	//   ....[174]....
        /*0f04*/ 	.word	0x00023ab0


	//   ....[175]....
        /*0f08*/ 	.word	0x00023b50


	//   ....[176]....
        /*0f0c*/ 	.word	0x00023b80


	//   ....[177]....
        /*0f10*/ 	.word	0x00023b90


	//   ....[178]....
        /*0f14*/ 	.word	0x00023bc0


	//   ....[179]....
        /*0f18*/ 	.word	0x000255f0


	//   ....[180]....
        /*0f1c*/ 	.word	0x00027930


	//   ....[181]....
        /*0f20*/ 	.word	0x00028690


	//   ....[182]....
        /*0f24*/ 	.word	0x000286b0


	//   ....[183]....
        /*0f28*/ 	.word	0x00028710


	//   ....[184]....
        /*0f2c*/ 	.word	0x00028790


	//   ....[185]....
        /*0f30*/ 	.word	0x00028820


	//   ....[186]....
        /*0f34*/ 	.word	0x00028830


	//   ....[187]....
        /*0f38*/ 	.word	0x00028880


	//   ....[188]....
        /*0f3c*/ 	.word	0x000288c0


	//   ....[189]....
        /*0f40*/ 	.word	0x0002b530


	//   ....[190]....
        /*0f44*/ 	.word	0x0002b540


	//   ....[191]....
        /*0f48*/ 	.word	0x0002b580


	//   ....[192]....
        /*0f4c*/ 	.word	0x0002b5c0


	//   ....[193]....
        /*0f50*/ 	.word	0x0002b5f0


	//   ....[194]....
        /*0f54*/ 	.word	0x0002b620


	//   ....[195]....
        /*0f58*/ 	.word	0x0002b650


	//   ....[196]....
        /*0f5c*/ 	.word	0x0002b680


	//   ....[197]....
        /*0f60*/ 	.word	0x0002b850


	//   ....[198]....
        /*0f64*/ 	.word	0x0002b880


	//   ....[199]....
        /*0f68*/ 	.word	0x0002b8b0


	//   ....[200]....
        /*0f6c*/ 	.word	0x0002b8e0


	//   ....[201]....
        /*0f70*/ 	.word	0x0002b910


	//   ....[202]....
        /*0f74*/ 	.word	0x0002b940


	//   ....[203]....
        /*0f78*/ 	.word	0x0002ba10


	//   ....[204]....
        /*0f7c*/ 	.word	0x0002ba30


	//   ....[205]....
        /*0f80*/ 	.word	0x0002ba40


	//   ....[206]....
        /*0f84*/ 	.word	0x0002bac0


	//   ....[207]....
        /*0f88*/ 	.word	0x0002c600


	//   ....[208]....
        /*0f8c*/ 	.word	0x0002c9b0


	//   ....[209]....
        /*0f90*/ 	.word	0x0002ca00


	//   ....[210]....
        /*0f94*/ 	.word	0x0002ca50


	//   ....[211]....
        /*0f98*/ 	.word	0x0002caa0


	//   ....[212]....
        /*0f9c*/ 	.word	0x0002cb70


	//   ....[213]....
        /*0fa0*/ 	.word	0x0002cbc0


	//   ....[214]....
        /*0fa4*/ 	.word	0x0002cc10


	//   ....[215]....
        /*0fa8*/ 	.word	0x0002cc60


	//   ....[216]....
        /*0fac*/ 	.word	0x0002d080


	//   ....[217]....
        /*0fb0*/ 	.word	0x0002d360


	//   ....[218]....
        /*0fb4*/ 	.word	0x0002d570


	//   ....[219]....
        /*0fb8*/ 	.word	0x0002d5c0


	//   ....[220]....
        /*0fbc*/ 	.word	0x0002d620


	//   ....[221]....
        /*0fc0*/ 	.word	0x0002d730


	//   ....[222]....
        /*0fc4*/ 	.word	0x0002d790


	//   ....[223]....
        /*0fc8*/ 	.word	0x0002d8a0


	//   ....[224]....
        /*0fcc*/ 	.word	0x0002d900


	//   ....[225]....
        /*0fd0*/ 	.word	0x0002d9e0


	//   ....[226]....
        /*0fd4*/ 	.word	0x0002dd00


	//   ....[227]....
        /*0fd8*/ 	.word	0x0002dda0


	//   ....[228]....
        /*0fdc*/ 	.word	0x0002df40


	//   ....[229]....
        /*0fe0*/ 	.word	0x0002dfc0


	//   ....[230]....
        /*0fe4*/ 	.word	0x0002e040


	//   ....[231]....
        /*0fe8*/ 	.word	0x0002e0c0


	//   ....[232]....
        /*0fec*/ 	.word	0x0002e140


	//   ....[233]....
        /*0ff0*/ 	.word	0x0002e1d0


	//   ....[234]....
        /*0ff4*/ 	.word	0x0002e270


	//   ....[235]....
        /*0ff8*/ 	.word	0x0002e320


	//   ....[236]....
        /*0ffc*/ 	.word	0x0002e3a0


	//   ....[237]....
        /*1000*/ 	.word	0x0002e420


	//   ....[238]....
        /*1004*/ 	.word	0x0002e4a0


	//   ....[239]....
        /*1008*/ 	.word	0x0002e530


	//   ....[240]....
        /*100c*/ 	.word	0x0002e5b0


	//   ....[241]....
        /*1010*/ 	.word	0x0002e660


	//   ....[242]....
        /*1014*/ 	.word	0x0002e6b0


	//   ....[243]....
        /*1018*/ 	.word	0x0002e770


	//   ....[244]....
        /*101c*/ 	.word	0x0002e8a0


	//----- nvinfo : EIATTR_REG_RECONFIG
	.align		4
.L_749:
        /*1020*/ 	.byte	0x01, 0x54
	.zero		2


	//----- nvinfo : EIATTR_SYSCALL_OFFSETS
	.align		4
        /*1024*/ 	.byte	0x04, 0x46
        /*1026*/ 	.short	(.L_751 - .L_750)


	//   ....[0]....
.L_750:
        /*1028*/ 	.word	0x000026e0


	//   ....[1]....
        /*102c*/ 	.word	0x000028a0


	//   ....[2]....
        /*1030*/ 	.word	0x000057b0


	//   ....[3]....
        /*1034*/ 	.word	0x00005ae0


	//   ....[4]....
        /*1038*/ 	.word	0x000273b0


	//   ....[5]....
        /*103c*/ 	.word	0x00027520


	//   ....[6]....
        /*1040*/ 	.word	0x00027680


	//   ....[7]....
        /*1044*/ 	.word	0x000277c0


	//   ....[8]....
        /*1048*/ 	.word	0x00028220


	//----- nvinfo : EIATTR_MBARRIER_INSTR_OFFSETS
	.align		4
.L_751:
        /*104c*/ 	.byte	0x04, 0x39
        /*104e*/ 	.short	(.L_753 - .L_752)


	//   ....[0]....
.L_752:
        /*1050*/ 	.word	0x00000320
        /*1054*/ 	.word	0x000000ff
        /*1058*/ 	.word	0x00033400
        /*105c*/ 	.short	0x0100
        /*105e*/ 	.byte	0x08
	.zero		1


	//   ....[1]....
        /*1060*/ 	.word	0x00000330
        /*1064*/ 	.word	0x000000ff
        /*1068*/ 	.word	0x00033420
        /*106c*/ 	.short	0x0100
        /*106e*/ 	.byte	0x08
	.zero		1


	//   ....[2]....
        /*1070*/ 	.word	0x00000420
        /*1074*/ 	.word	0x000000ff
        /*1078*/ 	.word	0x00033430
        /*107c*/ 	.short	0x0100
        /*107e*/ 	.byte	0x08
	.zero		1


	//   ....[3]....
        /*1080*/ 	.word	0x00000430
        /*1084*/ 	.word	0x000000ff
        /*1088*/ 	.word	0x00033440
        /*108c*/ 	.short	0x0100
        /*108e*/ 	.byte	0x08
	.zero		1


	//   ....[4]....
        /*1090*/ 	.word	0x00000440
        /*1094*/ 	.word	0x000000ff
        /*1098*/ 	.word	0x00033438
        /*109c*/ 	.short	0x0100
        /*109e*/ 	.byte	0x08
	.zero		1


	//   ....[5]....
        /*10a0*/ 	.word	0x00000450
        /*10a4*/ 	.word	0x000000ff
        /*10a8*/ 	.word	0x00033448
        /*10ac*/ 	.short	0x0100
        /*10ae*/ 	.byte	0x08
	.zero		1


	//   ....[6]....
        /*10b0*/ 	.word	0x00000580
        /*10b4*/ 	.word	0x000000ff
        /*10b8*/ 	.word	0x00033450
        /*10bc*/ 	.short	0x0100
        /*10be*/ 	.byte	0x08
	.zero		1


	//   ....[7]....
        /*10c0*/ 	.word	0x00000590
        /*10c4*/ 	.word	0x000000ff
        /*10c8*/ 	.word	0x00033460
        /*10cc*/ 	.short	0x0100
        /*10ce*/ 	.byte	0x08
	.zero		1


	//   ....[8]....
        /*10d0*/ 	.word	0x000005a0
        /*10d4*/ 	.word	0x000000ff
        /*10d8*/ 	.word	0x00033458
        /*10dc*/ 	.short	0x0100
        /*10de*/ 	.byte	0x08
	.zero		1


	//   ....[9]....
        /*10e0*/ 	.word	0x000005b0
        /*10e4*/ 	.word	0x000000ff
        /*10e8*/ 	.word	0x00033468
        /*10ec*/ 	.short	0x0100
        /*10ee*/ 	.byte	0x08
	.zero		1


	//   ....[10]....
        /*10f0*/ 	.word	0x000006a0
        /*10f4*/ 	.word	0x000000ff
        /*10f8*/ 	.word	0x00033470
        /*10fc*/ 	.short	0x0100
        /*10fe*/ 	.byte	0x06
	.zero		1


	//   ....[11]....
        /*1100*/ 	.word	0x000006b0
        /*1104*/ 	.word	0x000000ff
        /*1108*/ 	.word	0x00033480
        /*110c*/ 	.short	0x0100
        /*110e*/ 	.byte	0x06
	.zero		1


	//   ....[12]....
        /*1110*/ 	.word	0x000006c0
        /*1114*/ 	.word	0x000000ff
        /*1118*/ 	.word	0x00033478
        /*111c*/ 	.short	0x0100
        /*111e*/ 	.byte	0x06
	.zero		1


	//   ....[13]....
        /*1120*/ 	.word	0x000006d0
        /*1124*/ 	.word	0x000000ff
        /*1128*/ 	.word	0x00033488
        /*112c*/ 	.short	0x0100
        /*112e*/ 	.byte	0x06
	.zero		1


	//   ....[14]....
        /*1130*/ 	.word	0x00000800
        /*1134*/ 	.word	0x000000ff
        /*1138*/ 	.word	0x00033490
        /*113c*/ 	.short	0x0100
        /*113e*/ 	.byte	0x08
	.zero		1


	//   ....[15]....
        /*1140*/ 	.word	0x00000810
        /*1144*/ 	.word	0x000000ff
        /*1148*/ 	.word	0x000334a0
        /*114c*/ 	.short	0x0100
        /*114e*/ 	.byte	0x08
	.zero		1


	//   ....[16]....
        /*1150*/ 	.word	0x00000820
        /*1154*/ 	.word	0x000000ff
        /*1158*/ 	.word	0x00033498
        /*115c*/ 	.short	0x0100
        /*115e*/ 	.byte	0x08
	.zero		1


	//   ....[17]....
        /*1160*/ 	.word	0x00000830
        /*1164*/ 	.word	0x000000ff
        /*1168*/ 	.word	0x000334a8
        /*116c*/ 	.short	0x0100
        /*116e*/ 	.byte	0x08
	.zero		1


	//   ....[18]....
        /*1170*/ 	.word	0x00000960
        /*1174*/ 	.word	0x000000ff
        /*1178*/ 	.word	0x000334b0
        /*117c*/ 	.short	0x0100
        /*117e*/ 	.byte	0x08
	.zero		1


	//   ....[19]....
        /*1180*/ 	.word	0x00000970
        /*1184*/ 	.word	0x000000ff
        /*1188*/ 	.word	0x000334c0
        /*118c*/ 	.short	0x0100
        /*118e*/ 	.byte	0x08
	.zero		1


	//   ....[20]....
        /*1190*/ 	.word	0x00000980
        /*1194*/ 	.word	0x000000ff
        /*1198*/ 	.word	0x000334b8
        /*119c*/ 	.short	0x0100
        /*119e*/ 	.byte	0x08
	.zero		1


	//   ....[21]....
        /*11a0*/ 	.word	0x00000990
        /*11a4*/ 	.word	0x000000ff
        /*11a8*/ 	.word	0x000334c8
        /*11ac*/ 	.short	0x0100
        /*11ae*/ 	.byte	0x08
	.zero		1


	//   ....[22]....
        /*11b0*/ 	.word	0x00004280
        /*11b4*/ 	.word	0x00000036
        /*11b8*/ 	.word	0x000334b0
        /*11bc*/ 	.short	0x010a
        /*11be*/ 	.byte	0x3f
	.zero		1


	//   ....[23]....
        /*11c0*/ 	.word	0x000047b0
        /*11c4*/ 	.word	0x00000036
        /*11c8*/ 	.word	0x00000000
        /*11cc*/ 	.short	0x0101
        /*11ce*/ 	.byte	0x3f
	.zero		1


	//   ....[24]....
        /*11d0*/ 	.word	0x00005850
        /*11d4*/ 	.word	0x00000003
        /*11d8*/ 	.word	0x00033400
        /*11dc*/ 	.short	0x010a
        /*11de*/ 	.byte	0x3f
	.zero		1


	//   ....[25]....
        /*11e0*/ 	.word	0x000058a0
        /*11e4*/ 	.word	0x00000003
        /*11e8*/ 	.word	0x00033400
        /*11ec*/ 	.short	0x010a
        /*11ee*/ 	.byte	0x3f
	.zero		1


	//   ....[26]....
        /*11f0*/ 	.word	0x00006360
        /*11f4*/ 	.word	0x000000ff
        /*11f8*/ 	.word	0x00033400
        /*11fc*/ 	.short	0x010a
        /*11fe*/ 	.byte	0x26
	.zero		1


	//   ....[27]....
        /*1200*/ 	.word	0x00009970
        /*1204*/ 	.word	0x000000ff
        /*1208*/ 	.word	0x00033400
        /*120c*/ 	.short	0x010a
        /*120e*/ 	.byte	0x26
	.zero		1


	//   ....[28]....
        /*1210*/ 	.word	0x0000cad0
        /*1214*/ 	.word	0x00000005
        /*1218*/ 	.word	0x00033430
        /*121c*/ 	.short	0x010a
        /*121e*/ 	.byte	0x3f
	.zero		1


	//   ....[29]....
        /*1220*/ 	.word	0x0000cb40
        /*1224*/ 	.word	0x00000005
        /*1228*/ 	.word	0x00033430
        /*122c*/ 	.short	0x010a
        /*122e*/ 	.byte	0x3f
	.zero		1


	//   ....[30]....
        /*1230*/ 	.word	0x0000d910
        /*1234*/ 	.word	0x00000000
        /*1238*/ 	.word	0x00000000
        /*123c*/ 	.short	0x0101
        /*123e*/ 	.byte	0x3f
	.zero		1


	//   ....[31]....
        /*1240*/ 	.word	0x000112d0
        /*1244*/ 	.word	0x000000ff
        /*1248*/ 	.word	0x00033430
        /*124c*/ 	.short	0x010a
        /*124e*/ 	.byte	0x06
	.zero		1


	//   ....[32]....
        /*1250*/ 	.word	0x00011310
        /*1254*/ 	.word	0x000000ff
        /*1258*/ 	.word	0x00033430
        /*125c*/ 	.short	0x010a
        /*125e*/ 	.byte	0x06
	.zero		1


	//   ....[33]....
        /*1260*/ 	.word	0x00011f30
        /*1264*/ 	.word	0x000000ff
        /*1268*/ 	.word	0x00033450
        /*126c*/ 	.short	0x010a
        /*126e*/ 	.byte	0x06
	.zero		1


	//   ....[34]....
        /*1270*/ 	.word	0x00011f70
        /*1274*/ 	.word	0x000000ff
        /*1278*/ 	.word	0x00033450
        /*127c*/ 	.short	0x010a
        /*127e*/ 	.byte	0x06
	.zero		1


	//   ....[35]....
        /*1280*/ 	.word	0x00012300
        /*1284*/ 	.word	0x00000007
        /*1288*/ 	.word	0x00000000
        /*128c*/ 	.short	0x0101
        /*128e*/ 	.byte	0x3f
	.zero		1


	//   ....[36]....
        /*1290*/ 	.word	0x00015520
        /*1294*/ 	.word	0x000000ff
        /*1298*/ 	.word	0x00000000
        /*129c*/ 	.short	0x0101
        /*129e*/ 	.byte	0x06
	.zero		1


	//   ....[37]....
        /*12a0*/ 	.word	0x00016110
        /*12a4*/ 	.word	0x000000ff
        /*12a8*/ 	.word	0x00033430
        /*12ac*/ 	.short	0x010a
        /*12ae*/ 	.byte	0x06
	.zero		1


	//   ....[38]....
        /*12b0*/ 	.word	0x00016150
        /*12b4*/ 	.word	0x000000ff
        /*12b8*/ 	.word	0x00033430
        /*12bc*/ 	.short	0x010a
        /*12be*/ 	.byte	0x06
	.zero		1


	//   ....[39]....
        /*12c0*/ 	.word	0x00016da0
        /*12c4*/ 	.word	0x000000ff
        /*12c8*/ 	.word	0x00033450
        /*12cc*/ 	.short	0x010a
        /*12ce*/ 	.byte	0x06
	.zero		1


	//   ....[40]....
        /*12d0*/ 	.word	0x00016de0
        /*12d4*/ 	.word	0x000000ff
        /*12d8*/ 	.word	0x00033450
        /*12dc*/ 	.short	0x010a
        /*12de*/ 	.byte	0x06
	.zero		1


	//   ....[41]....
        /*12e0*/ 	.word	0x00018580
        /*12e4*/ 	.word	0x000000bf
        /*12e8*/ 	.word	0x00000000
        /*12ec*/ 	.short	0x0101
        /*12ee*/ 	.byte	0x3f
	.zero		1


	//   ....[42]....
        /*12f0*/ 	.word	0x000186d0
        /*12f4*/ 	.word	0x000000ff
        /*12f8*/ 	.word	0x00000000
        /*12fc*/ 	.short	0x0101
        /*12fe*/ 	.byte	0x06
	.zero		1


	//   ....[43]....
        /*1300*/ 	.word	0x00019050
        /*1304*/ 	.word	0x000000ff
        /*1308*/ 	.word	0x00033430
        /*130c*/ 	.short	0x010a
        /*130e*/ 	.byte	0x06
	.zero		1


	//   ....[44]....
        /*1310*/ 	.word	0x00019090
        /*1314*/ 	.word	0x000000ff
        /*1318*/ 	.word	0x00033430
        /*131c*/ 	.short	0x010a
        /*131e*/ 	.byte	0x06
	.zero		1


	//   ....[45]....
        /*1320*/ 	.word	0x00019ce0
        /*1324*/ 	.word	0x000000ff
        /*1328*/ 	.word	0x00033450
        /*132c*/ 	.short	0x010a
        /*132e*/ 	.byte	0x06
	.zero		1


	//   ....[46]....
        /*1330*/ 	.word	0x00019d20
        /*1334*/ 	.word	0x000000ff
        /*1338*/ 	.word	0x00033450
        /*133c*/ 	.short	0x010a
        /*133e*/ 	.byte	0x06
	.zero		1


	//   ....[47]....
        /*1340*/ 	.word	0x0001a0b0
        /*1344*/ 	.word	0x00000000
        /*1348*/ 	.word	0x00000000
        /*134c*/ 	.short	0x0101
        /*134e*/ 	.byte	0x3f
	.zero		1


	//   ....[48]....
        /*1350*/ 	.word	0x0001d2d0
        /*1354*/ 	.word	0x000000ff
        /*1358*/ 	.word	0x00000000
        /*135c*/ 	.short	0x0101
        /*135e*/ 	.byte	0x06
	.zero		1


	//   ....[49]....
        /*1360*/ 	.word	0x0001db60
        /*1364*/ 	.word	0x000000ff
        /*1368*/ 	.word	0x00033450
        /*136c*/ 	.short	0x010a
        /*136e*/ 	.byte	0x05
	.zero		1


	//   ....[50]....
        /*1370*/ 	.word	0x0001dba0
        /*1374*/ 	.word	0x000000ff
        /*1378*/ 	.word	0x00033450
        /*137c*/ 	.short	0x010a
        /*137e*/ 	.byte	0x05
	.zero		1


	//   ....[51]....
        /*1380*/ 	.word	0x0001e1a0
        /*1384*/ 	.word	0x000000ff
        /*1388*/ 	.word	0x00000000
        /*138c*/ 	.short	0x0101
        /*138e*/ 	.byte	0x04
	.zero		1


	//   ....[52]....
        /*1390*/ 	.word	0x000210b0
        /*1394*/ 	.word	0x000000ff
        /*1398*/ 	.word	0x00000000
        /*139c*/ 	.short	0x0101
        /*139e*/ 	.byte	0x05
	.zero		1


	//   ....[53]....
        /*13a0*/ 	.word	0x00021920
        /*13a4*/ 	.word	0x000000ff
        /*13a8*/ 	.word	0x00000000
        /*13ac*/ 	.short	0x0101
        /*13ae*/ 	.byte	0x05
	.zero		1


	//   ....[54]....
        /*13b0*/ 	.word	0x000256d0
        /*13b4*/ 	.word	0x00000013
        /*13b8*/ 	.word	0x00033420
        /*13bc*/ 	.short	0x010a
        /*13be*/ 	.byte	0x3f
	.zero		1


	//   ....[55]....
        /*13c0*/ 	.word	0x000257a0
        /*13c4*/ 	.word	0x00000006
        /*13c8*/ 	.word	0x000334a0
        /*13cc*/ 	.short	0x010a
        /*13ce*/ 	.byte	0x3f
	.zero		1


	//   ....[56]....
        /*13d0*/ 	.word	0x00025be0
        /*13d4*/ 	.word	0x00000006
        /*13d8*/ 	.word	0x000334c0
        /*13dc*/ 	.short	0x010a
        /*13de*/ 	.byte	0x3f
	.zero		1


	//   ....[57]....
        /*13e0*/ 	.word	0x00026170
        /*13e4*/ 	.word	0x00000008
        /*13e8*/ 	.word	0x000334a0
        /*13ec*/ 	.short	0x010a
        /*13ee*/ 	.byte	0x3f
	.zero		1


	//   ....[58]....
        /*13f0*/ 	.word	0x000265a0
        /*13f4*/ 	.word	0x00000008
        /*13f8*/ 	.word	0x000334c0
        /*13fc*/ 	.short	0x010a
        /*13fe*/ 	.byte	0x3f
	.zero		1


	//   ....[59]....
        /*1400*/ 	.word	0x00027ba0
        /*1404*/ 	.word	0x00000002
        /*1408*/ 	.word	0x00033480
        /*140c*/ 	.short	0x010a
        /*140e*/ 	.byte	0x3f
	.zero		1


	//   ....[60]....
        /*1410*/ 	.word	0x00027df0
        /*1414*/ 	.word	0x00000002
        /*1418*/ 	.word	0x00033440
        /*141c*/ 	.short	0x010a
        /*141e*/ 	.byte	0x3f
	.zero		1


	//   ....[61]....
        /*1420*/ 	.word	0x000289a0
        /*1424*/ 	.word	0x00000013
        /*1428*/ 	.word	0x00033400
        /*142c*/ 	.short	0x0107
        /*142e*/ 	.byte	0x3f
	.zero		1


	//   ....[62]....
        /*1430*/ 	.word	0x00028aa0
        /*1434*/ 	.word	0x00000013
        /*1438*/ 	.word	0x00033400
        /*143c*/ 	.short	0x0101
        /*143e*/ 	.byte	0x3f
	.zero		1


	//   ....[63]....
        /*1440*/ 	.word	0x00028ac0
        /*1444*/ 	.word	0x00000013
        /*1448*/ 	.word	0x00033420
        /*144c*/ 	.short	0x010a
        /*144e*/ 	.byte	0x3f
	.zero		1


	//   ....[64]....
        /*1450*/ 	.word	0x00028dd0
        /*1454*/ 	.word	0x00000006
        /*1458*/ 	.word	0x00033480
        /*145c*/ 	.short	0x010a
        /*145e*/ 	.byte	0x3f
	.zero		1


	//   ....[65]....
        /*1460*/ 	.word	0x00029230
        /*1464*/ 	.word	0x00000006
        /*1468*/ 	.word	0x00033440
        /*146c*/ 	.short	0x010a
        /*146e*/ 	.byte	0x3f
	.zero		1


	//   ....[66]....
        /*1470*/ 	.word	0x000296e0
        /*1474*/ 	.word	0x00000003
        /*1478*/ 	.word	0x00033470
        /*147c*/ 	.short	0x010a
        /*147e*/ 	.byte	0x3f
	.zero		1


	//   ....[67]....
        /*1480*/ 	.word	0x00029750
        /*1484*/ 	.word	0x00000003
        /*1488*/ 	.word	0x00033460
        /*148c*/ 	.short	0x010a
        /*148e*/ 	.byte	0x3f
	.zero		1


	//   ....[68]....
        /*1490*/ 	.word	0x0002a2f0
        /*1494*/ 	.word	0x00000003
        /*1498*/ 	.word	0x00033450
        /*149c*/ 	.short	0x0101
        /*149e*/ 	.byte	0x3f
	.zero		1


	//   ....[69]....
        /*14a0*/ 	.word	0x0002a370
        /*14a4*/ 	.word	0x00000003
        /*14a8*/ 	.word	0x00000000
        /*14ac*/ 	.short	0x0101
        /*14ae*/ 	.byte	0x3f
	.zero		1


	//   ....[70]....
        /*14b0*/ 	.word	0x0002a5b0
        /*14b4*/ 	.word	0x00000000
        /*14b8*/ 	.word	0x00033470
        /*14bc*/ 	.short	0x010a
        /*14be*/ 	.byte	0x3f
	.zero		1


	//   ....[71]....
        /*14c0*/ 	.word	0x0002a620
        /*14c4*/ 	.word	0x00000000
        /*14c8*/ 	.word	0x00033460
        /*14cc*/ 	.short	0x010a
        /*14ce*/ 	.byte	0x3f
	.zero		1


	//   ....[72]....
        /*14d0*/ 	.word	0x0002b230
        /*14d4*/ 	.word	0x00000000
        /*14d8*/ 	.word	0x00033450
        /*14dc*/ 	.short	0x0101
        /*14de*/ 	.byte	0x3f
	.zero		1


	//   ....[73]....
        /*14e0*/ 	.word	0x0002b280
        /*14e4*/ 	.word	0x00000000
        /*14e8*/ 	.word	0x00000000
        /*14ec*/ 	.short	0x0101
        /*14ee*/ 	.byte	0x3f
	.zero		1


	//   ....[74]....
        /*14f0*/ 	.word	0x0002c580
        /*14f4*/ 	.word	0x00000000
        /*14f8*/ 	.word	0x00033420
        /*14fc*/ 	.short	0x010a
        /*14fe*/ 	.byte	0x3f
	.zero		1


	//   ....[75]....
        /*1500*/ 	.word	0x0002c740
        /*1504*/ 	.word	0x00000006
        /*1508*/ 	.word	0x00000000
        /*150c*/ 	.short	0x010a
        /*150e*/ 	.byte	0x3f
	.zero		1


	//   ....[76]....
        /*1510*/ 	.word	0x0002c7b0
        /*1514*/ 	.word	0x00000007
        /*1518*/ 	.word	0x00000000
        /*151c*/ 	.short	0x010a
        /*151e*/ 	.byte	0x3f
	.zero		1


	//   ....[77]....
        /*1520*/ 	.word	0x0002c810
        /*1524*/ 	.word	0x00000004
        /*1528*/ 	.word	0x00033460
        /*152c*/ 	.short	0x010a
        /*152e*/ 	.byte	0x3f
	.zero		1


	//   ....[78]....
        /*1530*/ 	.word	0x0002c860
        /*1534*/ 	.word	0x00000003
        /*1538*/ 	.word	0x00033460
        /*153c*/ 	.short	0x010a
        /*153e*/ 	.byte	0x3f
	.zero		1


	//   ....[79]....
        /*1540*/ 	.word	0x0002c8a0
        /*1544*/ 	.word	0x00000004
        /*1548*/ 	.word	0x00033480
        /*154c*/ 	.short	0x010a
        /*154e*/ 	.byte	0x3f
	.zero		1


	//   ....[80]....
        /*1550*/ 	.word	0x0002c8c0
        /*1554*/ 	.word	0x00000003
        /*1558*/ 	.word	0x00033480
        /*155c*/ 	.short	0x010a
        /*155e*/ 	.byte	0x3f
	.zero		1


	//   ....[81]....
        /*1560*/ 	.word	0x0002c920
        /*1564*/ 	.word	0x00000036
        /*1568*/ 	.word	0x000334b0
        /*156c*/ 	.short	0x010a
        /*156e*/ 	.byte	0x3f
	.zero		1


	//   ....[82]....
        /*1570*/ 	.word	0x0002cae0
        /*1574*/ 	.word	0x00000003
        /*1578*/ 	.word	0x00033400
        /*157c*/ 	.short	0x010a
        /*157e*/ 	.byte	0x3f
	.zero		1


	//   ....[83]....
        /*1580*/ 	.word	0x0002ccb0
        /*1584*/ 	.word	0x00000003
        /*1588*/ 	.word	0x00033400
        /*158c*/ 	.short	0x010a
        /*158e*/ 	.byte	0x3f
	.zero		1


	//   ....[84]....
        /*1590*/ 	.word	0x0002cd00
        /*1594*/ 	.word	0x00000005
        /*1598*/ 	.word	0x00033430
        /*159c*/ 	.short	0x010a
        /*159e*/ 	.byte	0x3f
	.zero		1


	//   ....[85]....
        /*15a0*/ 	.word	0x0002cd60
        /*15a4*/ 	.word	0x00000008
        /*15a8*/ 	.word	0x00033430
        /*15ac*/ 	.short	0x010a
        /*15ae*/ 	.byte	0x3f
	.zero		1


	//   ....[86]....
        /*15b0*/ 	.word	0x0002cdc0
        /*15b4*/ 	.word	0x00000008
        /*15b8*/ 	.word	0x00033450
        /*15bc*/ 	.short	0x010a
        /*15be*/ 	.byte	0x3f
	.zero		1


	//   ....[87]....
        /*15c0*/ 	.word	0x0002ce20
        /*15c4*/ 	.word	0x00000003
        /*15c8*/ 	.word	0x00033430
        /*15cc*/ 	.short	0x010a
        /*15ce*/ 	.byte	0x3f
	.zero		1


	//   ....[88]....
        /*15d0*/ 	.word	0x0002ce80
        /*15d4*/ 	.word	0x00000003
        /*15d8*/ 	.word	0x00033450
        /*15dc*/ 	.short	0x010a
        /*15de*/ 	.byte	0x3f
	.zero		1


	//   ....[89]....
        /*15e0*/ 	.word	0x0002cee0
        /*15e4*/ 	.word	0x00000003
        /*15e8*/ 	.word	0x00033430
        /*15ec*/ 	.short	0x010a
        /*15ee*/ 	.byte	0x3f
	.zero		1


	//   ....[90]....
        /*15f0*/ 	.word	0x0002cf40
        /*15f4*/ 	.word	0x00000003
        /*15f8*/ 	.word	0x00033450
        /*15fc*/ 	.short	0x010a
        /*15fe*/ 	.byte	0x3f
	.zero		1


	//   ....[91]....
        /*1600*/ 	.word	0x0002cfa0
        /*1604*/ 	.word	0x00000007
        /*1608*/ 	.word	0x00033450
        /*160c*/ 	.short	0x010a
        /*160e*/ 	.byte	0x3f
	.zero		1


	//   ....[92]....
        /*1610*/ 	.word	0x0002d140
        /*1614*/ 	.word	0x00000013
        /*1618*/ 	.word	0x00033420
        /*161c*/ 	.short	0x010a
        /*161e*/ 	.byte	0x3f
	.zero		1


	//   ....[93]....
        /*1620*/ 	.word	0x0002d190
        /*1624*/ 	.word	0x00000006
        /*1628*/ 	.word	0x000334a0
        /*162c*/ 	.short	0x010a
        /*162e*/ 	.byte	0x3f
	.zero		1


	//   ....[94]....
        /*1630*/ 	.word	0x0002d1e0
        /*1634*/ 	.word	0x00000006
        /*1638*/ 	.word	0x000334c0
        /*163c*/ 	.short	0x010a
        /*163e*/ 	.byte	0x3f
	.zero		1


	//   ....[95]....
        /*1640*/ 	.word	0x0002d230
        /*1644*/ 	.word	0x00000008
        /*1648*/ 	.word	0x000334a0
        /*164c*/ 	.short	0x010a
        /*164e*/ 	.byte	0x3f
	.zero		1


	//   ....[96]....
        /*1650*/ 	.word	0x0002d280
        /*1654*/ 	.word	0x00000008
        /*1658*/ 	.word	0x000334c0
        /*165c*/ 	.short	0x010a
        /*165e*/ 	.byte	0x3f
	.zero		1


	//   ....[97]....
        /*1660*/ 	.word	0x0002d420
        /*1664*/ 	.word	0x00000002
        /*1668*/ 	.word	0x00033480
        /*166c*/ 	.short	0x010a
        /*166e*/ 	.byte	0x3f
	.zero		1


	//   ....[98]....
        /*1670*/ 	.word	0x0002d470
        /*1674*/ 	.word	0x00000002
        /*1678*/ 	.word	0x00033440
        /*167c*/ 	.short	0x010a
        /*167e*/ 	.byte	0x3f
	.zero		1


	//   ....[99]....
        /*1680*/ 	.word	0x0002da60
        /*1684*/ 	.word	0x00000013
        /*1688*/ 	.word	0x00033420
        /*168c*/ 	.short	0x010a
        /*168e*/ 	.byte	0x3f
	.zero		1


	//   ....[100]....
        /*1690*/ 	.word	0x0002dab0
        /*1694*/ 	.word	0x00000006
        /*1698*/ 	.word	0x00033480
        /*169c*/ 	.short	0x010a
        /*169e*/ 	.byte	0x3f
	.zero		1


	//   ....[101]....
        /*16a0*/ 	.word	0x0002db00
        /*16a4*/ 	.word	0x00000006
        /*16a8*/ 	.word	0x00033440
        /*16ac*/ 	.short	0x010a
        /*16ae*/ 	.byte	0x3f
	.zero		1


	//   ....[102]....
        /*16b0*/ 	.word	0x0002db50
        /*16b4*/ 	.word	0x00000003
        /*16b8*/ 	.word	0x00033470
        /*16bc*/ 	.short	0x010a
        /*16be*/ 	.byte	0x3f
	.zero		1


	//   ....[103]....
        /*16c0*/ 	.word	0x0002dba0
        /*16c4*/ 	.word	0x00000003
        /*16c8*/ 	.word	0x00033460
        /*16cc*/ 	.short	0x010a
        /*16ce*/ 	.byte	0x3f
	.zero		1


	//   ....[104]....
        /*16d0*/ 	.word	0x0002dbf0
        /*16d4*/ 	.word	0x00000000
        /*16d8*/ 	.word	0x00033470
        /*16dc*/ 	.short	0x010a
        /*16de*/ 	.byte	0x3f
	.zero		1


	//   ....[105]....
        /*16e0*/ 	.word	0x0002dc40
        /*16e4*/ 	.word	0x00000000
        /*16e8*/ 	.word	0x00033460
        /*16ec*/ 	.short	0x010a
        /*16ee*/ 	.byte	0x3f
	.zero		1


	//   ....[106]....
        /*16f0*/ 	.word	0x0002e7c0
        /*16f4*/ 	.word	0x00000000
        /*16f8*/ 	.word	0x00033420
        /*16fc*/ 	.short	0x010a
        /*16fe*/ 	.byte	0x3f
	.zero		1


	//   ....[107]....
        /*1700*/ 	.word	0x0002e960
        /*1704*/ 	.word	0x00000006
        /*1708*/ 	.word	0x00000000
        /*170c*/ 	.short	0x010a
        /*170e*/ 	.byte	0x3f
	.zero		1


	//   ....[108]....
        /*1710*/ 	.word	0x0002e9b0
        /*1714*/ 	.word	0x00000007
        /*1718*/ 	.word	0x00000000
        /*171c*/ 	.short	0x010a
        /*171e*/ 	.byte	0x3f
	.zero		1


	//   ....[109]....
        /*1720*/ 	.word	0x0002ea00
        /*1724*/ 	.word	0x00000004
        /*1728*/ 	.word	0x00033460
        /*172c*/ 	.short	0x010a
        /*172e*/ 	.byte	0x3f
	.zero		1


	//   ....[110]....
        /*1730*/ 	.word	0x0002ea50
        /*1734*/ 	.word	0x00000003
        /*1738*/ 	.word	0x00033460
        /*173c*/ 	.short	0x010a
        /*173e*/ 	.byte	0x3f
	.zero		1


	//   ....[111]....
        /*1740*/ 	.word	0x0002eaa0
        /*1744*/ 	.word	0x00000004
        /*1748*/ 	.word	0x00033480
        /*174c*/ 	.short	0x010a
        /*174e*/ 	.byte	0x3f
	.zero		1


	//   ....[112]....
        /*1750*/ 	.word	0x0002f8d0
        /*1754*/ 	.word	0x0000000c
        /*1758*/ 	.word	0x00000000
        /*175c*/ 	.short	0x010a
        /*175e*/ 	.byte	0x3f
	.zero		1


	//   ....[113]....
        /*1760*/ 	.word	0x00037380
        /*1764*/ 	.word	0x0000004e
        /*1768*/ 	.word	0x00000000
        /*176c*/ 	.short	0x010a
        /*176e*/ 	.byte	0x3f
	.zero		1


	//   ....[114]....
        /*1770*/ 	.word	0x0003f0f0
        /*1774*/ 	.word	0x0000000e
        /*1778*/ 	.word	0x00000000
        /*177c*/ 	.short	0x010a
        /*177e*/ 	.byte	0x3f
	.zero		1


	//   ....[115]....
        /*1780*/ 	.word	0x0003fda0
        /*1784*/ 	.word	0x0000000e
        /*1788*/ 	.word	0x00000000
        /*178c*/ 	.short	0x0101
        /*178e*/ 	.byte	0x3f
	.zero		1


	//   ....[116]....
        /*1790*/ 	.word	0x0003fde0
        /*1794*/ 	.word	0x0000000c
        /*1798*/ 	.word	0x00000000
        /*179c*/ 	.short	0x010a
        /*179e*/ 	.byte	0x3f
	.zero		1


	//   ....[117]....
        /*17a0*/ 	.word	0x0003fe30
        /*17a4*/ 	.word	0x0000004e
        /*17a8*/ 	.word	0x00000000
        /*17ac*/ 	.short	0x010a
        /*17ae*/ 	.byte	0x3f
	.zero		1


	//   ....[118]....
        /*17b0*/ 	.word	0x0003fe80
        /*17b4*/ 	.word	0x0000000e
        /*17b8*/ 	.word	0x00000000
        /*17bc*/ 	.short	0x010a
        /*17be*/ 	.byte	0x3f
	.zero		1


	//----- nvinfo : EIATTR_NUM_MBARRIERS
	.align		4
.L_753:
        /*17c0*/ 	.byte	0x03, 0x38
        /*17c2*/ 	.short	0x0016


	//----- nvinfo : EIATTR_EXIT_INSTR_OFFSETS
	.align		4
        /*17c4*/ 	.byte	0x04, 0x1c
        /*17c6*/ 	.short	(.L_755 - .L_754)


	//   ....[0]....
.L_754:
        /*17c8*/ 	.word	0x00000b70


	//   ....[1]....
        /*17cc*/ 	.word	0x000234c0


	//   ....[2]....
        /*17d0*/ 	.word	0x0002c910


	//----- nvinfo : EIATTR_MAX_THREADS
	.align		4
.L_755:
        /*17d4*/ 	.byte	0x04, 0x05
        /*17d6*/ 	.short	(.L_757 - .L_756)
.L_756:
        /*17d8*/ 	.word	0x00000180
        /*17dc*/ 	.word	0x00000001
        /*17e0*/ 	.word	0x00000001


	//----- nvinfo : EIATTR_CRS_STACK_SIZE
	.align		4
.L_757:
        /*17e4*/ 	.byte	0x04, 0x1e
        /*17e6*/ 	.short	(.L_759 - .L_758)
.L_758:
        /*17e8*/ 	.word	0x00000000


	//----- nvinfo : EIATTR_CBANK_PARAM_SIZE
	.align		4
.L_759:
        /*17ec*/ 	.byte	0x03, 0x19
        /*17ee*/ 	.short	0x0af0


	//----- nvinfo : EIATTR_PARAM_CBANK
	.align		4
        /*17f0*/ 	.byte	0x04, 0x0a
        /*17f2*/ 	.short	(.L_761 - .L_760)
	.align		4
.L_760:
        /*17f4*/ 	.word	index@(.nv.constant0._ZN7cutlass13device_kernelIN5flash11enable_sm90INS1_16FlashAttnFwdSm90INS1_25CollectiveMainloopFwdSm90ILi2EN4cute5tupleIJNS5_1CILi1EEES8_S8_EEENS6_IJNS7_ILi128EEENS7_ILi160EEENS7_ILi192EEEEEELi192ENS_12float_e4m3_tEfNS_4arch4Sm90ELb0ELb1ELb0ELb1ELb0ELb1ELb0ELb1ELb1ELb1ELb1ELb0EEENS1_21CollectiveEpilogueFwdINS6_IJSA_SC_SB_EEES9_NS_10bfloat16_tESG_Li256ELb1ELb1ELb1ELb1EEENS1_36VarlenDynamicPersistentTileSchedulerILi128ELi160ELi256ELi128ELb1ELb1ELb1ELb1ELb0ELb1EEEEEEEEEvNT_6ParamsE)
        /*17f8*/ 	.short	0x0210
        /*17fa*/ 	.short	0x0af0


	//----- nvinfo : EIATTR_SW_WAR
	.align		4
.L_761:
        /*17fc*/ 	.byte	0x04, 0x36
        /*17fe*/ 	.short	(.L_763 - .L_762)
.L_762:
        /*1800*/ 	.word	0x00000008
.L_763:


//--------------------- .nv.info._ZN7cutlass13device_kernelIN5flash11enable_sm90INS1_16FlashAttnFwdSm90INS1_25CollectiveMainloopFwdSm90ILi2EN4cute5tupleIJNS5_1CILi1EEES8_S8_EEENS6_IJNS7_ILi128EEENS7_ILi160EEENS7_ILi192EEEEEELi192ENS_12float_e4m3_tEfNS_4arch4Sm90ELb1ELb0ELb0ELb0ELb0ELb0ELb0ELb1ELb1ELb1ELb1ELb0EEENS1_21CollectiveEpilogueFwdINS6_IJSA_SC_SB_EEES9_NS_10bfloat16_tESG_Li256ELb0ELb1ELb1ELb1EEENS1_19SingleTileSchedulerILb0ELb1ELb1ELi128EEEEEEEEEvNT_6ParamsE --------------------------
	.section	.nv.info._ZN7cutlass13device_kernelIN5flash11enable_sm90INS1_16FlashAttnFwdSm90INS1_25CollectiveMainloopFwdSm90ILi2EN4cute5tupleIJNS5_1CILi1EEES8_S8_EEENS6_IJNS7_ILi128EEENS7_ILi160EEENS7_ILi192EEEEEELi192ENS_12float_e4m3_tEfNS_4arch4Sm90ELb1ELb0ELb0ELb0ELb0ELb0ELb0ELb1ELb1ELb1ELb1ELb0EEENS1_21CollectiveEpilogueFwdINS6_IJSA_SC_SB_EEES9_NS_10bfloat16_tESG_Li256ELb0ELb1ELb1ELb1EEENS1_19SingleTileSchedulerILb0ELb1ELb1ELi128EEEEEEEEEvNT_6ParamsE,"",@"SHT_CUDA_INFO"
	.sectionflags	@""
	.align	4


	//----- nvinfo : EIATTR_CUDA_API_VERSION
	.align		4
        /*0000*/ 	.byte	0x04, 0x37
        /*0002*/ 	.short	(.L_765 - .L_764)
.L_764:
        /*0004*/ 	.word	0x00000082


	//----- nvinfo : EIATTR_KPARAM_INFO
	.align		4
.L_765:
        /*0008*/ 	.byte	0x04, 0x17
        /*000a*/ 	.short	(.L_767 - .L_766)
.L_766:
        /*000c*/ 	.word	0x00000000
        /*0010*/ 	.short	0x0000
        /*0012*/ 	.short	0x0070
        /*0014*/ 	.byte	0x00, 0xf0, 0x01, 0x28


	//----- nvinfo : EIATTR_SPARSE_MMA_MASK
	.align		4
.L_767:
        /*0018*/ 	.byte	0x03, 0x50
        /*001a*/ 	.short	0x0000


	//----- nvinfo : EIATTR_MAXREG_COUNT
	.align		4
        /*001c*/ 	.byte	0x03, 0x1b
        /*001e*/ 	.short	0x00a8


	//----- nvinfo : EIATTR_NUM_BARRIERS
	.align		4
        /*0020*/ 	.byte	0x02, 0x4c
        /*0022*/ 	.byte	0x10
	.zero		1


	//----- nvinfo : EIATTR_EXTERNS
	.align		4
        /*0024*/ 	.byte	0x04, 0x0f
        /*0026*/ 	.short	(.L_769 - .L_768)


	//   ....[0]....
	.align		4
.L_768:
        /*0028*/ 	.word	index@(__assertfail)


	//----- nvinfo : EIATTR_ANNOTATIONS
	.align		4
.L_769:
        /*002c*/ 	.byte	0x04, 0x55
        /*002e*/ 	.short	(.L_771 - .L_770)


	//   ....[0]....
.L_770:
        /* <DEDUP_REMOVED lines=15> */


	//----- nvinfo : EIATTR_MERCURY_ISA_VERSION
	.align		4
.L_771:
        /*0108*/ 	.byte	0x03, 0x5f
        /*010a*/ 	.short	0x0101


	//----- nvinfo : EIATTR_INT_WARP_WIDE_INSTR_OFFSETS
	.align		4
        /*010c*/ 	.byte	0x04, 0x31
        /*010e*/ 	.short	(.L_773 - .L_772)


	//   ....[0]....
.L_772:
        /*0110*/ 	.word	0x00000120


	//   ....[1]....
        /*0114*/ 	.word	0x000001c0


	//   ....[2]....
        /*0118*/ 	.word	0x00000230


	//----- nvinfo : EIATTR_COOP_GROUP_MASK_REGIDS
	.align		4
.L_773:
        /*011c*/ 	.byte	0x04, 0x29
        /*011e*/ 	.short	(.L_775 - .L_774)


	//   ....[0]....
.L_774:
        /*0120*/ 	.word	0xffffffff


	//   ....[1]....
        /*0124*/ 	.word	0xffffffff


	//   ....[2]....
        /*0128*/ 	.word	0xffffffff


	//   ....[3]....
        /*012c*/ 	.word	0xffffffff


	//   ....[4]....
        /*0130*/ 	.word	0xffffffff


	//   ....[5]....
        /*0134*/ 	.word	0xffffffff


	//   ....[6]....
        /*0138*/ 	.word	0xffffffff


	//   ....[7]....
        /*013c*/ 	.word	0xffffffff


	//   ....[8]....
        /*0140*/ 	.word	0xffffffff


	//   ....[9]....
        /*0144*/ 	.word	0xffffffff


	//   ....[10]....
        /*0148*/ 	.word	0xffffffff


	//   ....[11]....
        /*014c*/ 	.word	0xffffffff


	//   ....[12]....
        /*0150*/ 	.word	0xffffffff


	//   ....[13]....
        /*0154*/ 	.word	0xffffffff


	//   ....[14]....
        /*0158*/ 	.word	0xffffffff


	//   ....[15]....
        /*015c*/ 	.word	0xffffffff


	//   ....[16]....
        /*0160*/ 	.word	0xffffffff


	//   ....[17]....
        /*0164*/ 	.word	0xffffffff


	//   ....[18]....
        /*0168*/ 	.word	0xffffffff


	//   ....[19]....
        /*016c*/ 	.word	0xffffffff


	//   ....[20]....
        /*0170*/ 	.word	0xffffffff


	//   ....[21]....
        /*0174*/ 	.word	0xffffffff


	//   ....[22]....
        /*0178*/ 	.word	0xffffffff


	//   ....[23]....
        /*017c*/ 	.word	0xffffffff


	//   ....[24]....
        /*0180*/ 	.word	0xffffffff


	//   ....[25]....
        /*0184*/ 	.word	0xffffffff


	//   ....[26]....
        /*0188*/ 	.word	0xffffffff


	//   ....[27]....
        /*018c*/ 	.word	0xffffffff


	//   ....[28]....
        /*0190*/ 	.word	0xffffffff


	//   ....[29]....
        /*0194*/ 	.word	0xffffffff


	//   ....[30]....
        /*0198*/ 	.word	0xffffffff


	//   ....[31]....
        /*019c*/ 	.word	0xffffffff


	//   ....[32]....
        /*01a0*/ 	.word	0xffffffff


	//   ....[33]....
        /*01a4*/ 	.word	0xffffffff


	//   ....[34]....
        /*01a8*/ 	.word	0xffffffff


	//   ....[35]....
        /*01ac*/ 	.word	0xffffffff


	//   ....[36]....
        /*01b0*/ 	.word	0xffffffff


	//   ....[37]....
        /*01b4*/ 	.word	0xffffffff


	//   ....[38]....
        /*01b8*/ 	.word	0xffffffff


	//   ....[39]....
        /*01bc*/ 	.word	0xffffffff


	//   ....[40]....
        /*01c0*/ 	.word	0xffffffff


	//   ....[41]....
        /*01c4*/ 	.word	0xffffffff


	//   ....[42]....
        /*01c8*/ 	.word	0xffffffff


	//   ....[43]....
        /*01cc*/ 	.word	0xffffffff


	//   ....[44]....
        /*01d0*/ 	.word	0xffffffff


	//   ....[45]....
        /*01d4*/ 	.word	0xffffffff


	//   ....[46]....
        /*01d8*/ 	.word	0xffffffff


	//   ....[47]....
        /*01dc*/ 	.word	0xffffffff


	//   ....[48]....
        /*01e0*/ 	.word	0xffffffff


	//   ....[49]....
        /*01e4*/ 	.word	0xffffffff


	//   ....[50]....
        /*01e8*/ 	.word	0xffffffff


	//   ....[51]....
        /*01ec*/ 	.word	0xffffffff


	//   ....[52]....
        /*01f0*/ 	.word	0xffffffff


	//   ....[53]....
        /*01f4*/ 	.word	0xffffffff


	//   ....[54]....
        /*01f8*/ 	.word	0xffffffff


	//   ....[55]....
        /*01fc*/ 	.word	0xffffffff


	//   ....[56]....
        /*0200*/ 	.word	0xffffffff


	//   ....[57]....
        /*0204*/ 	.word	0xffffffff


	//   ....[58]....
        /*0208*/ 	.word	0xffffffff


	//   ....[59]....
        /*020c*/ 	.word	0xffffffff


	//   ....[60]....
        /*0210*/ 	.word	0xffffffff


	//   ....[61]....
        /*0214*/ 	.word	0xffffffff


	//   ....[62]....
        /*0218*/ 	.word	0xffffffff


	//   ....[63]....
        /*021c*/ 	.word	0xffffffff


	//   ....[64]....
        /*0220*/ 	.word	0xffffffff


	//   ....[65]....
        /*0224*/ 	.word	0xffffffff


	//   ....[66]....
        /*0228*/ 	.word	0xffffffff


	//   ....[67]....
        /*022c*/ 	.word	0xffffffff


	//   ....[68]....
        /*0230*/ 	.word	0xffffffff


	//   ....[69]....
        /*0234*/ 	.word	0xffffffff


	//   ....[70]....
        /*0238*/ 	.word	0xffffffff


	//   ....[71]....
        /*023c*/ 	.word	0xffffffff


	//   ....[72]....
        /*0240*/ 	.word	0xffffffff


	//   ....[73]....
        /*0244*/ 	.word	0xffffffff


	//   ....[74]....
        /*0248*/ 	.word	0xffffffff


	//   ....[75]....
        /*024c*/ 	.word	0xffffffff


	//   ....[76]....
        /*0250*/ 	.word	0xffffffff


	//   ....[77]....
        /*0254*/ 	.word	0xffffffff


	//   ....[78]....
        /*0258*/ 	.word	0xffffffff


	//   ....[79]....
        /*025c*/ 	.word	0xffffffff


	//   ....[80]....
        /*0260*/ 	.word	0xffffffff


	//   ....[81]....
        /*0264*/ 	.word	0xffffffff


	//   ....[82]....
        /*0268*/ 	.word	0xffffffff


	//   ....[83]....
        /*026c*/ 	.word	0xffffffff


	//   ....[84]....
        /*0270*/ 	.word	0xffffffff


	//   ....[85]....
        /*0274*/ 	.word	0xffffffff


	//   ....[86]....
        /*0278*/ 	.word	0xffffffff


	//   ....[87]....
        /*027c*/ 	.word	0xffffffff


	//   ....[88]....
        /*0280*/ 	.word	0xffffffff


	//   ....[89]....
        /*0284*/ 	.word	0xffffffff


	//   ....[90]....
        /*0288*/ 	.word	0xffffffff


	//   ....[91]....
        /*028c*/ 	.word	0xffffffff


	//   ....[92]....
        /*0290*/ 	.word	0xffffffff


	//   ....[93]....
        /*0294*/ 	.word	0xffffffff


	//   ....[94]....
        /*0298*/ 	.word	0xffffffff


	//   ....[95]....
        /*029c*/ 	.word	0xffffffff


	//   ....[96]....
        /*02a0*/ 	.word	0xffffffff


	//   ....[97]....
        /*02a4*/ 	.word	0xffffffff


	//   ....[98]....
        /*02a8*/ 	.word	0xffffffff


	//   ....[99]....
        /*02ac*/ 	.word	0xffffffff


	//   ....[100]....
        /*02b0*/ 	.word	0xffffffff


	//   ....[101]....
        /*02b4*/ 	.word	0xffffffff


	//   ....[102]....
        /*02b8*/ 	.word	0xffffffff


	//   ....[103]....
        /*02bc*/ 	.word	0xffffffff


	//   ....[104]....
        /*02c0*/ 	.word	0xffffffff


	//   ....[105]....
        /*02c4*/ 	.word	0xffffffff


	//   ....[106]....
        /*02c8*/ 	.word	0xffffffff


	//   ....[107]....
        /*02cc*/ 	.word	0xffffffff


	//   ....[108]....
        /*02d0*/ 	.word	0xffffffff


	//   ....[109]....
        /*02d4*/ 	.word	0xffffffff


	//   ....[110]....
        /*02d8*/ 	.word	0xffffffff


	//   ....[111]....
        /*02dc*/ 	.word	0xffffffff


	//   ....[112]....
        /*02e0*/ 	.word	0xffffffff


	//   ....[113]....
        /*02e4*/ 	.word	0xffffffff


	//   ....[114]....
        /*02e8*/ 	.word	0xffffffff


	//   ....[115]....
        /*02ec*/ 	.word	0xffffffff


	//   ....[116]....
        /*02f0*/ 	.word	0xffffffff


	//   ....[117]....
        /*02f4*/ 	.word	0xffffffff


	//   ....[118]....
        /*02f8*/ 	.word	0xffffffff


	//   ....[119]....
        /*02fc*/ 	.word	0xffffffff


	//   ....[120]....
        /*0300*/ 	.word	0xffffffff


	//   ....[121]....
        /*0304*/ 	.word	0xffffffff


	//   ....[122]....
        /*0308*/ 	.word	0xffffffff


	//   ....[123]....
        /*030c*/ 	.word	0xffffffff


	//   ....[124]....
        /*0310*/ 	.word	0xffffffff


	//   ....[125]....
        /*0314*/ 	.word	0xffffffff


	//   ....[126]....
        /*0318*/ 	.word	0xffffffff


	//   ....[127]....
        /*031c*/ 	.word	0xffffffff


	//   ....[128]....
        /*0320*/ 	.word	0xffffffff


	//   ....[129]....
        /*0324*/ 	.word	0xffffffff


	//   ....[130]....
        /*0328*/ 	.word	0xffffffff


	//   ....[131]....
        /*032c*/ 	.word	0xffffffff


	//   ....[132]....
        /*0330*/ 	.word	0xffffffff


	//   ....[133]....
        /*0334*/ 	.word	0xffffffff


	//   ....[134]....
        /*0338*/ 	.word	0xffffffff


	//   ....[135]....
        /*033c*/ 	.word	0xffffffff


	//   ....[136]....
        /*0340*/ 	.word	0xffffffff


	//   ....[137]....
        /*0344*/ 	.word	0xffffffff


	//   ....[138]....
        /*0348*/ 	.word	0xffffffff


	//   ....[139]....
        /*034c*/ 	.word	0xffffffff


	//   ....[140]....
        /*0350*/ 	.word	0xffffffff


	//   ....[141]....
        /*0354*/ 	.word	0xffffffff


	//   ....[142]....
        /*0358*/ 	.word	0xffffffff


	//   ....[143]....
        /*035c*/ 	.word	0x0500000f


	//   ....[144]....
        /*0360*/ 	.word	0x0500000f


	//   ....[145]....
        /*0364*/ 	.word	0x0500000f


	//   ....[146]....
        /*0368*/ 	.word	0x0500000f


	//   ....[147]....
        /*036c*/ 	.word	0x0500000f


	//   ....[148]....
        /*0370*/ 	.word	0x0500000f


	//   ....[149]....
        /*0374*/ 	.word	0x0500000f


	//   ....[150]....
        /*0378*/ 	.word	0x0500000f


	//   ....[151]....
        /*037c*/ 	.word	0x0500000f


	//----- nvinfo : EIATTR_COOP_GROUP_INSTR_OFFSETS
	.align		4
.L_775:
        /*0380*/ 	.byte	0x04, 0x28
        /*0382*/ 	.short	(.L_777 - .L_776)


	//   ....[0]....
.L_776:
        /*0384*/ 	.word	0x00000060


	//   ....[1]....
        /*0388*/ 	.word	0x00000130


	//   ....[2]....
        /*038c*/ 	.word	0x000001e0


	//   ....[3]....
        /*0390*/ 	.word	0x000003a0


	//   ....[4]....
        /*0394*/ 	.word	0x00000500


	//   ....[5]....
        /*0398*/ 	.word	0x00000620


	//   ....[6]....
        /*039c*/ 	.word	0x00000780


	//   ....[7]....
        /*03a0*/ 	.word	0x00001520


	//   ....[8]....
        /*03a4*/ 	.word	0x00001d60


	//   ....[9]....
        /*03a8*/ 	.word	0x00001d90


	//   ....[10]....
        /*03ac*/ 	.word	0x00002f90


	//   ....[11]....
        /*03b0*/ 	.word	0x00003040


	//   ....[12]....
        /*03b4*/ 	.word	0x00003b70


	//   ....[13]....
        /*03b8*/ 	.word	0x00003ca0


	//   ....[14]....
        /*03bc*/ 	.word	0x00005f50


	//   ....[15]....
        /*03c0*/ 	.word	0x00005f70


	//   ....[16]....
        /*03c4*/ 	.word	0x00006980


	//   ....[17]....
        /*03c8*/ 	.word	0x000069a0


	//   ....[18]....
        /*03cc*/ 	.word	0x00007480


	//   ....[19]....
        /*03d0*/ 	.word	0x000074f0


	//   ....[20]....
        /*03d4*/ 	.word	0x00009d90


	//   ....[21]....
        /*03d8*/ 	.word	0x00009da0


	//   ....[22]....
        /*03dc*/ 	.word	0x00009dd0


	//   ....[23]....
        /*03e0*/ 	.word	0x00009de0


	//   ....[24]....
        /*03e4*/ 	.word	0x0000bbc0


	//   ....[25]....
        /*03e8*/ 	.word	0x0000bbd0


	//   ....[26]....
        /*03ec*/ 	.word	0x0000bc30


	//   ....[27]....
        /*03f0*/ 	.word	0x0000bc40


	//   ....[28]....
        /*03f4*/ 	.word	0x0000ce50


	//   ....[29]....
        /*03f8*/ 	.word	0x0000ce60


	//   ....[30]....
        /*03fc*/ 	.word	0x0000ce70


	//   ....[31]....
        /*0400*/ 	.word	0x0000ce80


	//   ....[32]....
        /*0404*/ 	.word	0x0000ce90


	//   ....[33]....
        /*0408*/ 	.word	0x0000cea0


	//   ....[34]....
        /*040c*/ 	.word	0x0000ceb0


	//   ....[35]....
        /*0410*/ 	.word	0x0000cec0


	//   ....[36]....
        /*0414*/ 	.word	0x0000ced0


	//   ....[37]....
        /*0418*/ 	.word	0x0000cee0


	//   ....[38]....
        /*041c*/ 	.word	0x0000cef0


	//   ....[39]....
        /*0420*/ 	.word	0x0000cf00


	//   ....[40]....
        /*0424*/ 	.word	0x0000cf10


	//   ....[41]....
        /*0428*/ 	.word	0x0000cf20


	//   ....[42]....
        /*042c*/ 	.word	0x0000cf30


	//   ....[43]....
        /*0430*/ 	.word	0x0000cf40


	//   ....[44]....
        /*0434*/ 	.word	0x0000cf50


	//   ....[45]....
        /*0438*/ 	.word	0x0000cf60


	//   ....[46]....
        /*043c*/ 	.word	0x0000cf70


	//   ....[47]....
        /*0440*/ 	.word	0x0000cf90


	//   ....[48]....
        /*0444*/ 	.word	0x0000cfa0


	//   ....[49]....
        /*0448*/ 	.word	0x0000cfc0


	//   ....[50]....
        /*044c*/ 	.word	0x0000cfd0


	//   ....[51]....
        /*0450*/ 	.word	0x0000cfe0


	//   ....[52]....
        /*0454*/ 	.word	0x0000cff0


	//   ....[53]....
        /*0458*/ 	.word	0x0000d000


	//   ....[54]....
        /*045c*/ 	.word	0x0000d020


	//   ....[55]....
        /*0460*/ 	.word	0x0000d030


	//   ....[56]....
        /*0464*/ 	.word	0x0000d040


	//   ....[57]....
        /*0468*/ 	.word	0x0000d050


	//   ....[58]....
        /*046c*/ 	.word	0x0000d060


	//   ....[59]....
        /*0470*/ 	.word	0x0000d070


	//   ....[60]....
        /*0474*/ 	.word	0x0000d080


	//   ....[61]....
        /*0478*/ 	.word	0x0000d090


	//   ....[62]....
        /*047c*/ 	.word	0x0000d0c0


	//   ....[63]....
        /*0480*/ 	.word	0x0000d0d0


	//   ....[64]....
        /*0484*/ 	.word	0x0000d0f0


	//   ....[65]....
        /*0488*/ 	.word	0x0000d100


	//   ....[66]....
        /*048c*/ 	.word	0x0000d110


	//   ....[67]....
        /*0490*/ 	.word	0x0000d120


	//   ....[68]....
        /*0494*/ 	.word	0x0000d130


	//   ....[69]....
        /*0498*/ 	.word	0x0000d150


	//   ....[70]....
        /*049c*/ 	.word	0x0000d160


	//   ....[71]....
        /*04a0*/ 	.word	0x0000d180


	//   ....[72]....
        /*04a4*/ 	.word	0x0000d190


	//   ....[73]....
        /*04a8*/ 	.word	0x0000d1a0


	//   ....[74]....
        /*04ac*/ 	.word	0x0000d1c0


	//   ....[75]....
        /*04b0*/ 	.word	0x0000d1e0


	//   ....[76]....
        /*04b4*/ 	.word	0x0000d210


	//   ....[77]....
        /*04b8*/ 	.word	0x0000d220


	//   ....[78]....
        /*04bc*/ 	.word	0x0000d230


	//   ....[79]....
        /*04c0*/ 	.word	0x0000d240


	//   ....[80]....
        /*04c4*/ 	.word	0x0000d250


	//   ....[81]....
        /*04c8*/ 	.word	0x0000d260


	//   ....[82]....
        /*04cc*/ 	.word	0x0000d270


	//   ....[83]....
        /*04d0*/ 	.word	0x0000d280


	//   ....[84]....
        /*04d4*/ 	.word	0x0000d290


	//   ....[85]....
        /*04d8*/ 	.word	0x0000d2a0


	//   ....[86]....
        /*04dc*/ 	.word	0x0000d2b0


	//   ....[87]....
        /*04e0*/ 	.word	0x0000d2c0


	//   ....[88]....
        /*04e4*/ 	.word	0x0000d2d0


	//   ....[89]....
        /*04e8*/ 	.word	0x0000d2e0


	//   ....[90]....
        /*04ec*/ 	.word	0x0000d2f0


	//   ....[91]....
        /*04f0*/ 	.word	0x0000d300


	//   ....[92]....
        /*04f4*/ 	.word	0x0000d310


	//   ....[93]....
        /*04f8*/ 	.word	0x0000d320


	//   ....[94]....
        /*04fc*/ 	.word	0x0000d330


	//   ....[95]....
        /*0500*/ 	.word	0x0000d340


	//   ....[96]....
        /*0504*/ 	.word	0x0000d350


	//   ....[97]....
        /*0508*/ 	.word	0x0000d370


	//   ....[98]....
        /*050c*/ 	.word	0x0000d390


	//   ....[99]....
        /*0510*/ 	.word	0x0000d3b0


	//   ....[100]....
        /*0514*/ 	.word	0x0000d3e0


	//   ....[101]....
        /*0518*/ 	.word	0x0000d410


	//   ....[102]....
        /*051c*/ 	.word	0x0000d440


	//   ....[103]....
        /*0520*/ 	.word	0x0000d480


	//   ....[104]....
        /*0524*/ 	.word	0x0000d4c0


	//   ....[105]....
        /*0528*/ 	.word	0x0000d4f0


	//   ....[106]....
        /*052c*/ 	.word	0x0000d520


	//   ....[107]....
        /*0530*/ 	.word	0x0000d550


	//   ....[108]....
        /*0534*/ 	.word	0x0000d580


	//   ....[109]....
        /*0538*/ 	.word	0x0000d5c0


	//   ....[110]....
        /*053c*/ 	.word	0x0000d5f0


	//   ....[111]....
        /*0540*/ 	.word	0x0000d630


	//   ....[112]....
        /*0544*/ 	.word	0x0000d670


	//   ....[113]....
        /*0548*/ 	.word	0x0000d6b0


	//   ....[114]....
        /*054c*/ 	.word	0x0000d6e0


	//   ....[115]....
        /*0550*/ 	.word	0x0000d710


	//   ....[116]....
        /*0554*/ 	.word	0x0000d730


	//   ....[117]....
        /*0558*/ 	.word	0x0000d740


	//   ....[118]....
        /*055c*/ 	.word	0x0000d750


	//   ....[119]....
        /*0560*/ 	.word	0x0000d760


	//   ....[120]....
        /*0564*/ 	.word	0x0000d770


	//   ....[121]....
        /*0568*/ 	.word	0x0000d780


	//   ....[122]....
        /*056c*/ 	.word	0x0000d790


	//   ....[123]....
        /*0570*/ 	.word	0x0000d7a0


	//   ....[124]....
        /*0574*/ 	.word	0x0000dc50


	//   ....[125]....
        /*0578*/ 	.word	0x0000dc80


	//   ....[126]....
        /*057c*/ 	.word	0x0000dcc0


	//   ....[127]....
        /*0580*/ 	.word	0x0000dd00


	//   ....[128]....
        /*0584*/ 	.word	0x0000dd50


	//   ....[129]....
        /*0588*/ 	.word	0x0000dd80


	//   ....[130]....
        /*058c*/ 	.word	0x0000e740


	//   ....[131]....
        /*0590*/ 	.word	0x0000e770


	//   ....[132]....
        /*0594*/ 	.word	0x0000f590


	//   ....[133]....
        /*0598*/ 	.word	0x00010330


	//   ....[134]....
        /*059c*/ 	.word	0x00010f70


	//   ....[135]....
        /*05a0*/ 	.word	0x00010f90


	//   ....[136]....
        /*05a4*/ 	.word	0x00011070


	//   ....[137]....
        /*05a8*/ 	.word	0x00011090


	//   ....[138]....
        /*05ac*/ 	.word	0x00011140


	//   ....[139]....
        /*05b0*/ 	.word	0x00011160


	//   ....[140]....
        /*05b4*/ 	.word	0x00011170


	//   ....[141]....
        /*05b8*/ 	.word	0x00011180


	//   ....[142]....
        /*05bc*/ 	.word	0x000138d0


	//   ....[143]....
        /*05c0*/ 	.word	0x00013e80


	//   ....[144]....
        /*05c4*/ 	.word	0x00014060


	//   ....[145]....
        /*05c8*/ 	.word	0x000140b0


	//   ....[146]....
        /*05cc*/ 	.word	0x00014150


	//   ....[147]....
        /*05d0*/ 	.word	0x00014260


	//   ....[148]....
        /*05d4*/ 	.word	0x000142d0


	//   ....[149]....
        /*05d8*/ 	.word	0x000143f0


	//   ....[150]....
        /*05dc*/ 	.word	0x00014460


	//   ....[151]....
        /*05e0*/ 	.word	0x00014500


	//----- nvinfo : EIATTR_REG_RECONFIG
	.align		4
.L_777:
        /*05e4*/ 	.byte	0x01, 0x54
	.zero		2


	//----- nvinfo : EIATTR_SYSCALL_OFFSETS
	.align		4
        /*05e8*/ 	.byte	0x04, 0x46
        /*05ea*/ 	.short	(.L_779 - .L_778)


	//   ....[0]....
.L_778:
        /*05ec*/ 	.word	0x000016e0


	//   ....[1]....
        /*05f0*/ 	.word	0x0000fd10


	//   ....[2]....
        /*05f4*/ 	.word	0x0000fe50


	//   ....[3]....
        /*05f8*/ 	.word	0x0000ff90


	//   ....[4]....
        /*05fc*/ 	.word	0x000100b0


	//   ....[5]....
        /*0600*/ 	.word	0x00010b20


	//----- nvinfo : EIATTR_MBARRIER_INSTR_OFFSETS
	.align		4
.L_779:
        /*0604*/ 	.byte	0x04, 0x39
        /*0606*/ 	.short	(.L_781 - .L_780)


	//   ....[0]....
.L_780:
        /*0608*/ 	.word	0x00000250
        /*060c*/ 	.word	0x000000ff
        /*0610*/ 	.word	0x00033400
        /*0614*/ 	.short	0x0100
        /*0616*/ 	.byte	0x08
	.zero		1


	//   ....[1]....
        /*0618*/ 	.word	0x00000260
        /*061c*/ 	.word	0x000000ff
        /*0620*/ 	.word	0x00033420
        /*0624*/ 	.short	0x0100
        /*0626*/ 	.byte	0x08
	.zero		1


	//   ....[2]....
        /*0628*/ 	.word	0x00000350
        /*062c*/ 	.word	0x000000ff
        /*0630*/ 	.word	0x00033430
        /*0634*/ 	.short	0x0100
        /*0636*/ 	.byte	0x08
	.zero		1


	//   ....[3]....
        /*0638*/ 	.word	0x00000360
        /*063c*/ 	.word	0x000000ff
        /*0640*/ 	.word	0x00033440
        /*0644*/ 	.short	0x0100
        /*0646*/ 	.byte	0x08
	.zero		1


	//   ....[4]....
        /*0648*/ 	.word	0x00000370
        /*064c*/ 	.word	0x000000ff
        /*0650*/ 	.word	0x00033438
        /*0654*/ 	.short	0x0100
        /*0656*/ 	.byte	0x08
	.zero		1


	//   ....[5]....
        /*0658*/ 	.word	0x00000380
        /*065c*/ 	.word	0x000000ff
        /*0660*/ 	.word	0x00033448
        /*0664*/ 	.short	0x0100
        /*0666*/ 	.byte	0x08
	.zero		1


	//   ....[6]....
        /*0668*/ 	.word	0x000004b0
        /*066c*/ 	.word	0x000000ff
        /*0670*/ 	.word	0x00033450
        /*0674*/ 	.short	0x0100
        /*0676*/ 	.byte	0x08
	.zero		1


	//   ....[7]....
        /*0678*/ 	.word	0x000004c0
        /*067c*/ 	.word	0x000000ff
        /*0680*/ 	.word	0x00033460
        /*0684*/ 	.short	0x0100
        /*0686*/ 	.byte	0x08
	.zero		1


	//   ....[8]....
        /*0688*/ 	.word	0x000004d0
        /*068c*/ 	.word	0x000000ff
        /*0690*/ 	.word	0x00033458
        /*0694*/ 	.short	0x0100
        /*0696*/ 	.byte	0x08
	.zero		1


	//   ....[9]....
        /*0698*/ 	.word	0x000004e0
        /*069c*/ 	.word	0x000000ff
        /*06a0*/ 	.word	0x00033468
        /*06a4*/ 	.short	0x0100
        /*06a6*/ 	.byte	0x08
	.zero		1


	//   ....[10]....
        /*06a8*/ 	.word	0x000005d0
        /*06ac*/ 	.word	0x000000ff
        /*06b0*/ 	.word	0x00033470
        /*06b4*/ 	.short	0x0100
        /*06b6*/ 	.byte	0x06
	.zero		1


	//   ....[11]....
        /*06b8*/ 	.word	0x000005e0
        /*06bc*/ 	.word	0x000000ff
        /*06c0*/ 	.word	0x00033480
        /*06c4*/ 	.short	0x0100
        /*06c6*/ 	.byte	0x06
	.zero		1


	//   ....[12]....
        /*06c8*/ 	.word	0x000005f0
        /*06cc*/ 	.word	0x000000ff
        /*06d0*/ 	.word	0x00033478
        /*06d4*/ 	.short	0x0100
        /*06d6*/ 	.byte	0x06
	.zero		1


	//   ....[13]....
        /*06d8*/ 	.word	0x00000600
        /*06dc*/ 	.word	0x000000ff
        /*06e0*/ 	.word	0x00033488
        /*06e4*/ 	.short	0x0100
        /*06e6*/ 	.byte	0x06
	.zero		1


	//   ....[14]....
        /*06e8*/ 	.word	0x00000730
        /*06ec*/ 	.word	0x000000ff
        /*06f0*/ 	.word	0x00033490
        /*06f4*/ 	.short	0x0100
        /*06f6*/ 	.byte	0x08
	.zero		1


	//   ....[15]....
        /*06f8*/ 	.word	0x00000740
        /*06fc*/ 	.word	0x000000ff
        /*0700*/ 	.word	0x000334a0
        /*0704*/ 	.short	0x0100
        /*0706*/ 	.byte	0x08
	.zero		1


	//   ....[16]....
        /*0708*/ 	.word	0x00000750
        /*070c*/ 	.word	0x000000ff
        /*0710*/ 	.word	0x00033498
        /*0714*/ 	.short	0x0100
        /*0716*/ 	.byte	0x08
	.zero		1


	//   ....[17]....
        /*0718*/ 	.word	0x00000760
        /*071c*/ 	.word	0x000000ff
        /*0720*/ 	.word	0x000334a8
        /*0724*/ 	.short	0x0100
        /*0726*/ 	.byte	0x08
	.zero		1


	//   ....[18]....
        /*0728*/ 	.word	0x00000890
        /*072c*/ 	.word	0x000000ff
        /*0730*/ 	.word	0x000334b0
        /*0734*/ 	.short	0x0100
        /*0736*/ 	.byte	0x08
	.zero		1


	//   ....[19]....
        /*0738*/ 	.word	0x000008a0
        /*073c*/ 	.word	0x000000ff
        /*0740*/ 	.word	0x000334c0
        /*0744*/ 	.short	0x0100
        /*0746*/ 	.byte	0x08
	.zero		1


	//   ....[20]....
        /*0748*/ 	.word	0x000008b0
        /*074c*/ 	.word	0x000000ff
        /*0750*/ 	.word	0x000334b8
        /*0754*/ 	.short	0x0100
        /*0756*/ 	.byte	0x08
	.zero		1


	//   ....[21]....
        /*0758*/ 	.word	0x000008c0
        /*075c*/ 	.word	0x000000ff
        /*0760*/ 	.word	0x000334c8
        /*0764*/ 	.short	0x0100
        /*0766*/ 	.byte	0x08
	.zero		1


	//   ....[22]....
        /*0768*/ 	.word	0x00001710
        /*076c*/ 	.word	0x000000ff
        /*0770*/ 	.word	0x00033400
        /*0774*/ 	.short	0x010a
        /*0776*/ 	.byte	0x28
	.zero		1


	//   ....[23]....
        /*0778*/ 	.word	0x00001770
        /*077c*/ 	.word	0x000000ff
        /*0780*/ 	.word	0x00033430
        /*0784*/ 	.short	0x010a
        /*0786*/ 	.byte	0x28
	.zero		1


	//   ....[24]....
        /*0788*/ 	.word	0x00001800
        /*078c*/ 	.word	0x000000ff
        /*0790*/ 	.word	0x00033430
        /*0794*/ 	.short	0x010a
        /*0796*/ 	.byte	0x28
	.zero		1


	//   ....[25]....
        /*0798*/ 	.word	0x00003b40
        /*079c*/ 	.word	0x0000003a
        /*07a0*/ 	.word	0x00000000
        /*07a4*/ 	.short	0x0101
        /*07a6*/ 	.byte	0x3f
	.zero		1


	//   ....[26]....
        /*07a8*/ 	.word	0x00005130
        /*07ac*/ 	.word	0x000000ff
        /*07b0*/ 	.word	0x00033430
        /*07b4*/ 	.short	0x010a
        /*07b6*/ 	.byte	0x06
	.zero		1


	//   ....[27]....
        /*07b8*/ 	.word	0x00005170
        /*07bc*/ 	.word	0x000000ff
        /*07c0*/ 	.word	0x00033430
        /*07c4*/ 	.short	0x010a
        /*07c6*/ 	.byte	0x06
	.zero		1


	//   ....[28]....
        /*07c8*/ 	.word	0x00005dd0
        /*07cc*/ 	.word	0x000000ff
        /*07d0*/ 	.word	0x00033450
        /*07d4*/ 	.short	0x010a
        /*07d6*/ 	.byte	0x06
	.zero		1


	//   ....[29]....
        /*07d8*/ 	.word	0x00005e10
        /*07dc*/ 	.word	0x000000ff
        /*07e0*/ 	.word	0x00033450
        /*07e4*/ 	.short	0x010a
        /*07e6*/ 	.byte	0x06
	.zero		1


	//   ....[30]....
        /*07e8*/ 	.word	0x00007eb0
        /*07ec*/ 	.word	0x00000007
        /*07f0*/ 	.word	0x00000000
        /*07f4*/ 	.short	0x0101
        /*07f6*/ 	.byte	0x3f
	.zero		1


	//   ....[31]....
        /*07f8*/ 	.word	0x000081e0
        /*07fc*/ 	.word	0x000000ff
        /*0800*/ 	.word	0x00000000
        /*0804*/ 	.short	0x0101
        /*0806*/ 	.byte	0x06
	.zero		1


	//   ....[32]....
        /*0808*/ 	.word	0x00008b20
        /*080c*/ 	.word	0x000000ff
        /*0810*/ 	.word	0x00033430
        /*0814*/ 	.short	0x010a
        /*0816*/ 	.byte	0x06
	.zero		1


	//   ....[33]....
        /*0818*/ 	.word	0x00008b60
        /*081c*/ 	.word	0x000000ff
        /*0820*/ 	.word	0x00033430
        /*0824*/ 	.short	0x010a
        /*0826*/ 	.byte	0x06
	.zero		1


	//   ....[34]....
        /*0828*/ 	.word	0x00009780
        /*082c*/ 	.word	0x000000ff
        /*0830*/ 	.word	0x00033450
        /*0834*/ 	.short	0x010a
        /*0836*/ 	.byte	0x06
	.zero		1


	//   ....[35]....
        /*0838*/ 	.word	0x000097c0
        /*083c*/ 	.word	0x000000ff
        /*0840*/ 	.word	0x00033450
        /*0844*/ 	.short	0x010a
        /*0846*/ 	.byte	0x06
	.zero		1


	//   ....[36]....
        /*0848*/ 	.word	0x0000ae70
        /*084c*/ 	.word	0x00000007
        /*0850*/ 	.word	0x00000000
        /*0854*/ 	.short	0x0101
        /*0856*/ 	.byte	0x3f
	.zero		1


	//   ....[37]....
        /*0858*/ 	.word	0x0000b050
        /*085c*/ 	.word	0x000000ff
        /*0860*/ 	.word	0x00000000
        /*0864*/ 	.short	0x0101
        /*0866*/ 	.byte	0x06
	.zero		1


	//   ....[38]....
        /*0868*/ 	.word	0x0000b8b0
        /*086c*/ 	.word	0x000000ff
        /*0870*/ 	.word	0x00033450
        /*0874*/ 	.short	0x010a
        /*0876*/ 	.byte	0x05
	.zero		1


	//   ....[39]....
        /*0878*/ 	.word	0x0000b8f0
        /*087c*/ 	.word	0x000000ff
        /*0880*/ 	.word	0x00033450
        /*0884*/ 	.short	0x010a
        /*0886*/ 	.byte	0x05
	.zero		1


	//   ....[40]....
        /*0888*/ 	.word	0x0000bf00
        /*088c*/ 	.word	0x000000ff
        /*0890*/ 	.word	0x00000000
        /*0894*/ 	.short	0x0101
        /*0896*/ 	.byte	0x04
	.zero		1


	//   ....[41]....
        /*0898*/ 	.word	0x0000dda0
        /*089c*/ 	.word	0x000000ff
        /*08a0*/ 	.word	0x00000000
        /*08a4*/ 	.short	0x0101
        /*08a6*/ 	.byte	0x04
	.zero		1


	//   ....[42]....
        /*08a8*/ 	.word	0x00010540
        /*08ac*/ 	.word	0x000000ff
        /*08b0*/ 	.word	0x00033480
        /*08b4*/ 	.short	0x010a
        /*08b6*/ 	.byte	0x28
	.zero		1


	//   ....[43]....
        /*08b8*/ 	.word	0x00010770
        /*08bc*/ 	.word	0x000000ff
        /*08c0*/ 	.word	0x00033440
        /*08c4*/ 	.short	0x010a
        /*08c6*/ 	.byte	0x28
	.zero		1


	//   ....[44]....
        /*08c8*/ 	.word	0x00011300
        /*08cc*/ 	.word	0x000000ff
        /*08d0*/ 	.word	0x00033400
        /*08d4*/ 	.short	0x0107
        /*08d6*/ 	.byte	0x28
	.zero		1


	//   ....[45]....
        /*08d8*/ 	.word	0x00011370
        /*08dc*/ 	.word	0x000000ff
        /*08e0*/ 	.word	0x00033400
        /*08e4*/ 	.short	0x0101
        /*08e6*/ 	.byte	0x28
	.zero		1


	//   ....[46]....
        /*08e8*/ 	.word	0x00011390
        /*08ec*/ 	.word	0x000000ff
        /*08f0*/ 	.word	0x00033420
        /*08f4*/ 	.short	0x010a
        /*08f6*/ 	.byte	0x28
	.zero		1


	//   ....[47]....
        /*08f8*/ 	.word	0x000116b0
        /*08fc*/ 	.word	0x00000006
        /*0900*/ 	.word	0x00033480
        /*0904*/ 	.short	0x010a
        /*0906*/ 	.byte	0x3f
	.zero		1


	//   ....[48]....
        /*0908*/ 	.word	0x00011ad0
        /*090c*/ 	.word	0x00000006
        /*0910*/ 	.word	0x00033440
        /*0914*/ 	.short	0x010a
        /*0916*/ 	.byte	0x3f
	.zero		1


	//   ....[49]....
        /*0918*/ 	.word	0x00011f10
        /*091c*/ 	.word	0x00000003
        /*0920*/ 	.word	0x00033470
        /*0924*/ 	.short	0x010a
        /*0926*/ 	.byte	0x3f
	.zero		1


	//   ....[50]....
        /*0928*/ 	.word	0x00011f80
        /*092c*/ 	.word	0x00000003
        /*0930*/ 	.word	0x00033460
        /*0934*/ 	.short	0x010a
        /*0936*/ 	.byte	0x3f
	.zero		1


	//   ....[51]....
        /*0938*/ 	.word	0x00012a60
        /*093c*/ 	.word	0x00000003
        /*0940*/ 	.word	0x00033450
        /*0944*/ 	.short	0x0101
        /*0946*/ 	.byte	0x3f
	.zero		1


	//   ....[52]....
        /*0948*/ 	.word	0x00012ae0
        /*094c*/ 	.word	0x00000003
        /*0950*/ 	.word	0x00000000
        /*0954*/ 	.short	0x0101
        /*0956*/ 	.byte	0x3f
	.zero		1


	//   ....[53]....
        /*0958*/ 	.word	0x00012c10
        /*095c*/ 	.word	0x00000000
        /*0960*/ 	.word	0x00033470
        /*0964*/ 	.short	0x010a
        /*0966*/ 	.byte	0x3f
	.zero		1


	//   ....[54]....
        /*0968*/ 	.word	0x00012c80
        /*096c*/ 	.word	0x00000000
        /*0970*/ 	.word	0x00033460
        /*0974*/ 	.short	0x010a
        /*0976*/ 	.byte	0x3f
	.zero		1


	//   ....[55]....
        /*0978*/ 	.word	0x00013760
        /*097c*/ 	.word	0x00000000
        /*0980*/ 	.word	0x00033450
        /*0984*/ 	.short	0x0101
        /*0986*/ 	.byte	0x3f
	.zero		1


	//   ....[56]....
        /*0988*/ 	.word	0x000137d0
        /*098c*/ 	.word	0x00000002
        /*0990*/ 	.word	0x00000000
        /*0994*/ 	.short	0x0101
        /*0996*/ 	.byte	0x3f
	.zero		1


	//   ....[57]....
        /*0998*/ 	.word	0x00013880
        /*099c*/ 	.word	0x00000006
        /*09a0*/ 	.word	0x00033420
        /*09a4*/ 	.short	0x010a
        /*09a6*/ 	.byte	0x3f
	.zero		1


	//   ....[58]....
        /*09a8*/ 	.word	0x000139c0
        /*09ac*/ 	.word	0x00000007
        /*09b0*/ 	.word	0x00000000
        /*09b4*/ 	.short	0x010a
        /*09b6*/ 	.byte	0x3f
	.zero		1


	//   ....[59]....
        /*09b8*/ 	.word	0x00013a30
        /*09bc*/ 	.word	0x00000005
        /*09c0*/ 	.word	0x00000000
        /*09c4*/ 	.short	0x010a
        /*09c6*/ 	.byte	0x3f
	.zero		1


	//   ....[60]....
        /*09c8*/ 	.word	0x00013a80
        /*09cc*/ 	.word	0x00000005
        /*09d0*/ 	.word	0x00033460
        /*09d4*/ 	.short	0x010a
        /*09d6*/ 	.byte	0x3f
	.zero		1


	//   ....[61]....
        /*09d8*/ 	.word	0x00013ad0
        /*09dc*/ 	.word	0x00000003
        /*09e0*/ 	.word	0x00033460
        /*09e4*/ 	.short	0x010a
        /*09e6*/ 	.byte	0x3f
	.zero		1


	//   ....[62]....
        /*09e8*/ 	.word	0x00013b10
        /*09ec*/ 	.word	0x00000005
        /*09f0*/ 	.word	0x00033480
        /*09f4*/ 	.short	0x010a
        /*09f6*/ 	.byte	0x3f
	.zero		1


	//   ....[63]....
        /*09f8*/ 	.word	0x00013b30
        /*09fc*/ 	.word	0x00000003
        /*0a00*/ 	.word	0x00033480
        /*0a04*/ 	.short	0x010a
        /*0a06*/ 	.byte	0x3f
	.zero		1


	//   ....[64]....
        /*0a08*/ 	.word	0x00013ba0
        /*0a0c*/ 	.word	0x00000000
        /*0a10*/ 	.word	0x00033400
        /*0a14*/ 	.short	0x010a
        /*0a16*/ 	.byte	0x3f
	.zero		1


	//   ....[65]....
        /*0a18*/ 	.word	0x00013c00
        /*0a1c*/ 	.word	0x00000000
        /*0a20*/ 	.word	0x00033430
        /*0a24*/ 	.short	0x010a
        /*0a26*/ 	.byte	0x3f
	.zero		1


	//   ....[66]....
        /*0a28*/ 	.word	0x00013c60
        /*0a2c*/ 	.word	0x00000003
        /*0a30*/ 	.word	0x00033430
        /*0a34*/ 	.short	0x010a
        /*0a36*/ 	.byte	0x3f
	.zero		1


	//   ....[67]....
        /*0a38*/ 	.word	0x00013cc0
        /*0a3c*/ 	.word	0x00000003
        /*0a40*/ 	.word	0x00033450
        /*0a44*/ 	.short	0x010a
        /*0a46*/ 	.byte	0x3f
	.zero		1


	//   ....[68]....
        /*0a48*/ 	.word	0x00013d20
        /*0a4c*/ 	.word	0x00000003
        /*0a50*/ 	.word	0x00033430
        /*0a54*/ 	.short	0x010a
        /*0a56*/ 	.byte	0x3f
	.zero		1


	//   ....[69]....
        /*0a58*/ 	.word	0x00013d80
        /*0a5c*/ 	.word	0x00000003
        /*0a60*/ 	.word	0x00033450
        /*0a64*/ 	.short	0x010a
        /*0a66*/ 	.byte	0x3f
	.zero		1


	//   ....[70]....
        /*0a68*/ 	.word	0x00013de0
        /*0a6c*/ 	.word	0x00000005
        /*0a70*/ 	.word	0x00033450
        /*0a74*/ 	.short	0x010a
        /*0a76*/ 	.byte	0x3f
	.zero		1


	//   ....[71]....
        /*0a78*/ 	.word	0x00013f40
        /*0a7c*/ 	.word	0x00000003
        /*0a80*/ 	.word	0x00033480
        /*0a84*/ 	.short	0x010a
        /*0a86*/ 	.byte	0x3f
	.zero		1


	//   ....[72]....
        /*0a88*/ 	.word	0x00013fa0
        /*0a8c*/ 	.word	0x00000003
        /*0a90*/ 	.word	0x00033440
        /*0a94*/ 	.short	0x010a
        /*0a96*/ 	.byte	0x3f
	.zero		1


	//   ....[73]....
        /*0a98*/ 	.word	0x000145b0
        /*0a9c*/ 	.word	0x00000003
        /*0aa0*/ 	.word	0x00033420
        /*0aa4*/ 	.short	0x010a
        /*0aa6*/ 	.byte	0x3f
	.zero		1


	//   ....[74]....
        /*0aa8*/ 	.word	0x00014600
        /*0aac*/ 	.word	0x00000006
        /*0ab0*/ 	.word	0x00033480
        /*0ab4*/ 	.short	0x010a
        /*0ab6*/ 	.byte	0x3f
	.zero		1


	//   ....[75]....
        /*0ab8*/ 	.word	0x00014650
        /*0abc*/ 	.word	0x00000006
        /*0ac0*/ 	.word	0x00033440
        /*0ac4*/ 	.short	0x010a
        /*0ac6*/ 	.byte	0x3f
	.zero		1


	//   ....[76]....
        /*0ac8*/ 	.word	0x000146a0
        /*0acc*/ 	.word	0x00000003
        /*0ad0*/ 	.word	0x00033470
        /*0ad4*/ 	.short	0x010a
        /*0ad6*/ 	.byte	0x3f
	.zero		1


	//   ....[77]....
        /*0ad8*/ 	.word	0x000146f0
        /*0adc*/ 	.word	0x00000003
        /*0ae0*/ 	.word	0x00033460
        /*0ae4*/ 	.short	0x010a
        /*0ae6*/ 	.byte	0x3f
	.zero		1


	//   ....[78]....
        /*0ae8*/ 	.word	0x00014740
        /*0aec*/ 	.word	0x00000000
        /*0af0*/ 	.word	0x00033470
        /*0af4*/ 	.short	0x010a
        /*0af6*/ 	.byte	0x3f
	.zero		1


	//   ....[79]....
        /*0af8*/ 	.word	0x00014790
        /*0afc*/ 	.word	0x00000000
        /*0b00*/ 	.word	0x00033460
        /*0b04*/ 	.short	0x010a
        /*0b06*/ 	.byte	0x3f
	.zero		1


	//   ....[80]....
        /*0b08*/ 	.word	0x000147e0
        /*0b0c*/ 	.word	0x00000006
        /*0b10*/ 	.word	0x00033420
        /*0b14*/ 	.short	0x010a
        /*0b16*/ 	.byte	0x3f
	.zero		1


	//   ....[81]....
        /*0b18*/ 	.word	0x00014830
        /*0b1c*/ 	.word	0x00000007
        /*0b20*/ 	.word	0x00000000
        /*0b24*/ 	.short	0x010a
        /*0b26*/ 	.byte	0x3f
	.zero		1


	//   ....[82]....
        /*0b28*/ 	.word	0x00014880
        /*0b2c*/ 	.word	0x00000005
        /*0b30*/ 	.word	0x00000000
        /*0b34*/ 	.short	0x010a
        /*0b36*/ 	.byte	0x3f
	.zero		1


	//   ....[83]....
        /*0b38*/ 	.word	0x000148d0
        /*0b3c*/ 	.word	0x00000005
        /*0b40*/ 	.word	0x00033460
        /*0b44*/ 	.short	0x010a
        /*0b46*/ 	.byte	0x3f
	.zero		1


	//   ....[84]....
        /*0b48*/ 	.word	0x00014920
        /*0b4c*/ 	.word	0x00000003
        /*0b50*/ 	.word	0x00033460
        /*0b54*/ 	.short	0x010a
        /*0b56*/ 	.byte	0x3f
	.zero		1


	//   ....[85]....
        /*0b58*/ 	.word	0x00014970
        /*0b5c*/ 	.word	0x00000005
        /*0b60*/ 	.word	0x00033480
        /*0b64*/ 	.short	0x010a
        /*0b66*/ 	.byte	0x3f
	.zero		1


	//----- nvinfo : EIATTR_NUM_MBARRIERS
	.align		4
.L_781:
        /*0b68*/ 	.byte	0x03, 0x38
        /*0b6a*/ 	.short	0x0016


	//----- nvinfo : EIATTR_EXIT_INSTR_OFFSETS
	.align		4
        /*0b6c*/ 	.byte	0x04, 0x1c
        /*0b6e*/ 	.short	(.L_783 - .L_782)


	//   ....[0]....
.L_782:
        /*0b70*/ 	.word	0x00013b80


	//----- nvinfo : EIATTR_MAX_THREADS
	.align		4
.L_783:
        /*0b74*/ 	.byte	0x04, 0x05
        /*0b76*/ 	.short	(.L_785 - .L_784)
.L_784:
        /*0b78*/ 	.word	0x00000180
        /*0b7c*/ 	.word	0x00000001
        /*0b80*/ 	.word	0x00000001


	//----- nvinfo : EIATTR_CRS_STACK_SIZE
	.align		4
.L_785:
        /*0b84*/ 	.byte	0x04, 0x1e
        /*0b86*/ 	.short	(.L_787 - .L_786)
.L_786:
        /*0b88*/ 	.word	0x00000000


	//----- nvinfo : EIATTR_CBANK_PARAM_SIZE
	.align		4
.L_787:
        /*0b8c*/ 	.byte	0x03, 0x19
        /*0b8e*/ 	.short	0x0a70


	//----- nvinfo : EIATTR_PARAM_CBANK
	.align		4
        /*0b90*/ 	.byte	0x04, 0x0a
        /*0b92*/ 	.short	(.L_789 - .L_788)
	.align		4
.L_788:
        /*0b94*/ 	.word	index@(.nv.constant0._ZN7cutlass13device_kernelIN5flash11enable_sm90INS1_16FlashAttnFwdSm90INS1_25CollectiveMainloopFwdSm90ILi2EN4cute5tupleIJNS5_1CILi1EEES8_S8_EEENS6_IJNS7_ILi128EEENS7_ILi160EEENS7_ILi192EEEEEELi192ENS_12float_e4m3_tEfNS_4arch4Sm90ELb1ELb0ELb0ELb0ELb0ELb0ELb0ELb1ELb1ELb1ELb1ELb0EEENS1_21CollectiveEpilogueFwdINS6_IJSA_SC_SB_EEES9_NS_10bfloat16_tESG_Li256ELb0ELb1ELb1ELb1EEENS1_19SingleTileSchedulerILb0ELb1ELb1ELi128EEEEEEEEEvNT_6ParamsE)
        /*0b98*/ 	.short	0x0210
        /*0b9a*/ 	.short	0x0a70


	//----- nvinfo : EIATTR_SW_WAR
	.align		4
.L_789:
        /*0b9c*/ 	.byte	0x04, 0x36
        /*0b9e*/ 	.short	(.L_791 - .L_790)
.L_790:
        /*0ba0*/ 	.word	0x00000008
.L_791:


//--------------------- .nv.info._ZN7cutlass13device_kernelIN5flash11enable_sm90INS1_16FlashAttnFwdSm90INS1_25CollectiveMainloopFwdSm90ILi2EN4cute5tupleIJNS5_1CILi1EEES8_S8_EEENS6_IJNS7_ILi128EEENS7_ILi160EEENS7_ILi192EEEEEELi192ENS_12float_e4m3_tEfNS_4arch4Sm90ELb1ELb0ELb0ELb1ELb0ELb0ELb0ELb1ELb1ELb1ELb1ELb0EEENS1_21CollectiveEpilogueFwdINS6_IJSA_SC_SB_EEES9_NS_10bfloat16_tESG_Li256ELb1ELb1ELb1ELb1EEENS1_36VarlenDynamicPersistentTileSchedulerILi128ELi160ELi256ELi128ELb1ELb1ELb1ELb1ELb1ELb1EEEEEEEEEvNT_6ParamsE --------------------------
	.section	.nv.info._ZN7cutlass13device_kernelIN5flash11enable_sm90INS1_16FlashAttnFwdSm90INS1_25CollectiveMainloopFwdSm90ILi2EN4cute5tupleIJNS5_1CILi1EEES8_S8_EEENS6_IJNS7_ILi128EEENS7_ILi160EEENS7_ILi192EEEEEELi192ENS_12float_e4m3_tEfNS_4arch4Sm90ELb1ELb0ELb0ELb1ELb0ELb0ELb0ELb1ELb1ELb1ELb1ELb0EEENS1_21CollectiveEpilogueFwdINS6_IJSA_SC_SB_EEES9_NS_10bfloat16_tESG_Li256ELb1ELb1ELb1ELb1EEENS1_36VarlenDynamicPersistentTileSchedulerILi128ELi160ELi256ELi128ELb1ELb1ELb1ELb1ELb1ELb1EEEEEEEEEvNT_6ParamsE,"",@"SHT_CUDA_INFO"
	.sectionflags	@""
	.align	4


	//----- nvinfo : EIATTR_CUDA_API_VERSION
	.align		4
        /*0000*/ 	.byte	0x04, 0x37
        /*0002*/ 	.short	(.L_793 - .L_792)
.L_792:
        /*0004*/ 	.word	0x00000082


	//----- nvinfo : EIATTR_KPARAM_INFO
	.align		4
.L_793:
        /*0008*/ 	.byte	0x04, 0x17
        /*000a*/ 	.short	(.L_795 - .L_794)
.L_794:
        /*000c*/ 	.word	0x00000000
        /*0010*/ 	.short	0x0000
        /*0012*/ 	.short	0x0070
        /*0014*/ 	.byte	0x00, 0xf0, 0x01, 0x2a


	//----- nvinfo : EIATTR_SPARSE_MMA_MASK
	.align		4
.L_795:
        /*0018*/ 	.byte	0x03, 0x50
        /*001a*/ 	.short	0x0000


	//----- nvinfo : EIATTR_MAXREG_COUNT
	.align		4
        /*001c*/ 	.byte	0x03, 0x1b
        /*001e*/ 	.short	0x00a8


	//----- nvinfo : EIATTR_NUM_BARRIERS
	.align		4
        /*0020*/ 	.byte	0x02, 0x4c
        /*0022*/ 	.byte	0x10
	.zero		1


	//----- nvinfo : EIATTR_EXTERNS
	.align		4
        /*0024*/ 	.byte	0x04, 0x0f
        /*0026*/ 	.short	(.L_797 - .L_796)


	//   ....[0]....
	.align		4
.L_796:
        /*0028*/ 	.word	index@(__assertfail)


	//----- nvinfo : EIATTR_ANNOTATIONS
	.align		4
.L_797:
        /*002c*/ 	.byte	0x04, 0x55
        /*002e*/ 	.short	(.L_799 - .L_798)


	//   ....[0]....
.L_798:
        /* <DEDUP_REMOVED lines=49> */


	//----- nvinfo : EIATTR_MERCURY_ISA_VERSION
	.align		4
.L_799:
        /*0328*/ 	.byte	0x03, 0x5f
        /*032a*/ 	.short	0x0101


	//----- nvinfo : EIATTR_UNUSED_LOAD_BYTE_OFFSET
	.align		4
        /*032c*/ 	.byte	0x04, 0x44
        /*032e*/ 	.short	(.L_801 - .L_800)


	//   ....[0]....
.L_800:
        /*0330*/ 	.word	0x00000a40
        /*0334*/ 	.word	0x0000fff0


	//   ....[1]....
        /*0338*/ 	.word	0x0000ce60
        /*033c*/ 	.word	0x0000fff0


	//----- nvinfo : EIATTR_INT_WARP_WIDE_INSTR_OFFSETS
	.align		4
.L_801:
        /*0340*/ 	.byte	0x04, 0x31
        /*0342*/ 	.short	(.L_803 - .L_802)


	//   ....[0]....
.L_802:
        /*0344*/ 	.word	0x00000130


	//   ....[1]....
        /*0348*/ 	.word	0x00000170


	//   ....[2]....
        /*034c*/ 	.word	0x000001e0


	//   ....[3]....
        /*0350*/ 	.word	0x00013a00


	//   ....[4]....
        /*0354*/ 	.word	0x00013a90


	//   ....[5]....
        /*0358*/ 	.word	0x00016c10


	//   ....[6]....
        /*035c*/ 	.word	0x00016ca0


	//----- nvinfo : EIATTR_COOP_GROUP_MASK_REGIDS
	.align		4
.L_803:
        /*0360*/ 	.byte	0x04, 0x29
        /*0362*/ 	.short	(.L_805 - .L_804)


	//   ....[0]....
.L_804:
        /*0364*/ 	.word	0xffffffff


	//   ....[1]....
        /*0368*/ 	.word	0xffffffff


	//   ....[2]....
        /*036c*/ 	.word	0xffffffff


	//   ....[3]....
        /*0370*/ 	.word	0xffffffff


	//   ....[4]....
        /*0374*/ 	.word	0xffffffff


	//   ....[5]....
        /*0378*/ 	.word	0xffffffff


	//   ....[6]....
        /*037c*/ 	.word	0xffffffff


	//   ....[7]....
        /*0380*/ 	.word	0xffffffff


	//   ....[8]....
        /*0384*/ 	.word	0xffffffff


	//   ....[9]....
        /*0388*/ 	.word	0xffffffff


	//   ....[10]....
        /*038c*/ 	.word	0xffffffff


	//   ....[11]....
        /*0390*/ 	.word	0xffffffff


	//   ....[12]....
        /*0394*/ 	.word	0xffffffff


	//   ....[13]....
        /*0398*/ 	.word	0xffffffff


	//   ....[14]....
        /*039c*/ 	.word	0xffffffff


	//   ....[15]....
        /*03a0*/ 	.word	0xffffffff


	//   ....[16]....
        /*03a4*/ 	.word	0xffffffff


	//   ....[17]....
        /*03a8*/ 	.word	0xffffffff


	//   ....[18]....
        /*03ac*/ 	.word	0xffffffff


	//   ....[19]....
        /*03b0*/ 	.word	0xffffffff


	//   ....[20]....
        /*03b4*/ 	.word	0xffffffff


	//   ....[21]....
        /*03b8*/ 	.word	0xffffffff


	//   ....[22]....
        /*03bc*/ 	.word	0xffffffff


	//   ....[23]....
        /*03c0*/ 	.word	0xffffffff


	//   ....[24]....
        /*03c4*/ 	.word	0xffffffff


	//   ....[25]....
        /*03c8*/ 	.word	0xffffffff


	//   ....[26]....
        /*03cc*/ 	.word	0xffffffff


	//   ....[27]....
        /*03d0*/ 	.word	0xffffffff


	//   ....[28]....
        /*03d4*/ 	.word	0xffffffff


	//   ....[29]....
        /*03d8*/ 	.word	0xffffffff


	//   ....[30]....
        /*03dc*/ 	.word	0xffffffff


	//   ....[31]....
        /*03e0*/ 	.word	0xffffffff


	//   ....[32]....
        /*03e4*/ 	.word	0xffffffff


	//   ....[33]....
        /*03e8*/ 	.word	0xffffffff


	//   ....[34]....
        /*03ec*/ 	.word	0xffffffff


	//   ....[35]....
        /*03f0*/ 	.word	0xffffffff


	//   ....[36]....
        /*03f4*/ 	.word	0xffffffff


	//   ....[37]....
        /*03f8*/ 	.word	0xffffffff


	//   ....[38]....
        /*03fc*/ 	.word	0xffffffff


	//   ....[39]....
        /*0400*/ 	.word	0xffffffff


	//   ....[40]....
        /*0404*/ 	.word	0xffffffff


	//   ....[41]....
        /*0408*/ 	.word	0xffffffff


	//   ....[42]....
        /*040c*/ 	.word	0xffffffff


	//   ....[43]....
        /*0410*/ 	.word	0xffffffff


	//   ....[44]....
        /*0414*/ 	.word	0xffffffff


	//   ....[45]....
        /*0418*/ 	.word	0xffffffff


	//   ....[46]....
        /*041c*/ 	.word	0xffffffff


	//   ....[47]....
        /*0420*/ 	.word	0xffffffff


	//   ....[48]....
        /*0424*/ 	.word	0xffffffff


	//   ....[49]....
        /*0428*/ 	.word	0xffffffff


	//   ....[50]....
        /*042c*/ 	.word	0xffffffff


	//   ....[51]....
        /*0430*/ 	.word	0xffffffff


	//   ....[52]....
        /*0434*/ 	.word	0xffffffff


	//   ....[53]....
        /*0438*/ 	.word	0xffffffff


	//   ....[54]....
        /*043c*/ 	.word	0xffffffff


	//   ....[55]....
        /*0440*/ 	.word	0xffffffff


	//   ....[56]....
        /*0444*/ 	.word	0xffffffff


	//   ....[57]....
        /*0448*/ 	.word	0xffffffff


	//   ....[58]....
        /*044c*/ 	.word	0xffffffff


	//   ....[59]....
        /*0450*/ 	.word	0xffffffff


	//   ....[60]....
        /*0454*/ 	.word	0xffffffff


	//   ....[61]....
        /*0458*/ 	.word	0xffffffff


	//   ....[62]....
        /*045c*/ 	.word	0xffffffff


	//   ....[63]....
        /*0460*/ 	.word	0xffffffff


	//   ....[64]....
        /*0464*/ 	.word	0xffffffff


	//   ....[65]....
        /*0468*/ 	.word	0xffffffff


	//   ....[66]....
        /*046c*/ 	.word	0xffffffff


	//   ....[67]....
        /*0470*/ 	.word	0xffffffff


	//   ....[68]....
        /*0474*/ 	.word	0xffffffff


	//   ....[69]....
        /*0478*/ 	.word	0xffffffff


	//   ....[70]....
        /*047c*/ 	.word	0xffffffff


	//   ....[71]....
        /*0480*/ 	.word	0xffffffff


	//   ....[72]....
        /*0484*/ 	.word	0xffffffff


	//   ....[73]....
        /*0488*/ 	.word	0xffffffff


	//   ....[74]....
        /*048c*/ 	.word	0xffffffff


	//   ....[75]....
        /*0490*/ 	.word	0xffffffff


	//   ....[76]....
        /*0494*/ 	.word	0xffffffff


	//   ....[77]....
        /*0498*/ 	.word	0xffffffff


	//   ....[78]....
        /*049c*/ 	.word	0xffffffff


	//   ....[79]....
        /*04a0*/ 	.word	0xffffffff


	//   ....[80]....
        /*04a4*/ 	.word	0xffffffff


	//   ....[81]....
        /*04a8*/ 	.word	0xffffffff


	//   ....[82]....
        /*04ac*/ 	.word	0xffffffff


	//   ....[83]....
        /*04b0*/ 	.word	0xffffffff


	//   ....[84]....
        /*04b4*/ 	.word	0xffffffff


	//   ....[85]....
        /*04b8*/ 	.word	0xffffffff


	//   ....[86]....
        /*04bc*/ 	.word	0xffffffff


	//   ....[87]....
        /*04c0*/ 	.word	0xffffffff


	//   ....[88]....
        /*04c4*/ 	.word	0xffffffff


	//   ....[89]....
        /*04c8*/ 	.word	0xffffffff


	//   ....[90]....
        /*04cc*/ 	.word	0xffffffff


	//   ....[91]....
        /*04d0*/ 	.word	0xffffffff


	//   ....[92]....
        /*04d4*/ 	.word	0xffffffff


	//   ....[93]....
        /*04d8*/ 	.word	0xffffffff


	//   ....[94]....
        /*04dc*/ 	.word	0xffffffff


	//   ....[95]....
        /*04e0*/ 	.word	0xffffffff


	//   ....[96]....
        /*04e4*/ 	.word	0xffffffff


	//   ....[97]....
        /*04e8*/ 	.word	0xffffffff


	//   ....[98]....
        /*04ec*/ 	.word	0xffffffff


	//   ....[99]....
        /*04f0*/ 	.word	0xffffffff


	//   ....[100]....
        /*04f4*/ 	.word	0xffffffff


	//   ....[101]....
        /*04f8*/ 	.word	0xffffffff


	//   ....[102]....
        /*04fc*/ 	.word	0xffffffff


	//   ....[103]....
        /*0500*/ 	.word	0xffffffff


	//   ....[104]....
        /*0504*/ 	.word	0xffffffff


	//   ....[105]....
        /*0508*/ 	.word	0xffffffff


	//   ....[106]....
        /*050c*/ 	.word	0xffffffff


	//   ....[107]....
        /*0510*/ 	.word	0xffffffff


	//   ....[108]....
        /*0514*/ 	.word	0xffffffff


	//   ....[109]....
        /*0518*/ 	.word	0xffffffff


	//   ....[110]....
        /*051c*/ 	.word	0xffffffff


	//   ....[111]....
        /*0520*/ 	.word	0xffffffff


	//   ....[112]....
        /*0524*/ 	.word	0xffffffff


	//   ....[113]....
        /*0528*/ 	.word	0xffffffff


	//   ....[114]....
        /*052c*/ 	.word	0xffffffff


	//   ....[115]....
        /*0530*/ 	.word	0xffffffff


	//   ....[116]....
        /*0534*/ 	.word	0xffffffff


	//   ....[117]....
        /*0538*/ 	.word	0xffffffff


	//   ....[118]....
        /*053c*/ 	.word	0xffffffff


	//   ....[119]....
        /*0540*/ 	.word	0xffffffff


	//   ....[120]....
        /*0544*/ 	.word	0xffffffff


	//   ....[121]....
        /*0548*/ 	.word	0xffffffff


	//   ....[122]....
        /*054c*/ 	.word	0xffffffff


	//   ....[123]....
        /*0550*/ 	.word	0xffffffff


	//   ....[124]....
        /*0554*/ 	.word	0xffffffff


	//   ....[125]....
        /*0558*/ 	.word	0xffffffff


	//   ....[126]....
        /*055c*/ 	.word	0xffffffff


	//   ....[127]....
        /*0560*/ 	.word	0xffffffff


	//   ....[128]....
        /*0564*/ 	.word	0xffffffff


	//   ....[129]....
        /*0568*/ 	.word	0xffffffff


	//   ....[130]....
        /*056c*/ 	.word	0xffffffff


	//   ....[131]....
        /*0570*/ 	.word	0xffffffff


	//   ....[132]....
        /*0574*/ 	.word	0xffffffff


	//   ....[133]....
        /*0578*/ 	.word	0xffffffff


	//   ....[134]....
        /*057c*/ 	.word	0xffffffff


	//   ....[135]....
        /*0580*/ 	.word	0xffffffff


	//   ....[136]....
        /*0584*/ 	.word	0xffffffff


	//   ....[137]....
        /*0588*/ 	.word	0xffffffff


	//   ....[138]....
        /*058c*/ 	.word	0xffffffff


	//   ....[139]....
        /*0590*/ 	.word	0xffffffff


	//   ....[140]....
        /*0594*/ 	.word	0xffffffff


	//   ....[141]....
        /*0598*/ 	.word	0xffffffff


	//   ....[142]....
        /*059c*/ 	.word	0xffffffff


	//   ....[143]....
        /*05a0*/ 	.word	0xffffffff


	//   ....[144]....
        /*05a4*/ 	.word	0xffffffff


	//   ....[145]....
        /*05a8*/ 	.word	0xffffffff


	//   ....[146]....
        /*05ac*/ 	.word	0xffffffff


	//   ....[147]....
        /*05b0*/ 	.word	0xffffffff


	//   ....[148]....
        /*05b4*/ 	.word	0xffffffff


	//   ....[149]....
        /*05b8*/ 	.word	0xffffffff


	//   ....[150]....
        /*05bc*/ 	.word	0xffffffff


	//   ....[151]....
        /*05c0*/ 	.word	0xffffffff


	//   ....[152]....
        /*05c4*/ 	.word	0xffffffff


	//   ....[153]....
        /*05c8*/ 	.word	0xffffffff


	//   ....[154]....
        /*05cc*/ 	.word	0xffffffff


	//   ....[155]....
        /*05d0*/ 	.word	0xffffffff


	//   ....[156]....
        /*05d4*/ 	.word	0xffffffff


	//   ....[157]....
        /*05d8*/ 	.word	0xffffffff


	//   ....[158]....
        /*05dc*/ 	.word	0xffffffff


	//   ....[159]....
        /*05e0*/ 	.word	0xffffffff


	//   ....[160]....
        /*05e4*/ 	.word	0xffffffff


	//   ....[161]....
        /*05e8*/ 	.word	0xffffffff


	//   ....[162]....
        /*05ec*/ 	.word	0xffffffff


	//   ....[163]....
        /*05f0*/ 	.word	0xffffffff


	//   ....[164]....
        /*05f4*/ 	.word	0xffffffff


	//   ....[165]....
        /*05f8*/ 	.word	0xffffffff


	//   ....[166]....
        /*05fc*/ 	.word	0xffffffff


	//   ....[167]....
        /*0600*/ 	.word	0xffffffff


	//   ....[168]....
        /*0604*/ 	.word	0xffffffff


	//   ....[169]....
        /*0608*/ 	.word	0xffffffff


	//   ....[170]....
        /*060c*/ 	.word	0xffffffff


	//   ....[171]....
        /*0610*/ 	.word	0xffffffff


	//   ....[172]....
        /*0614*/ 	.word	0xffffffff


	//   ....[173]....
        /*0618*/ 	.word	0xffffffff


	//   ....[174]....
        /*061c*/ 	.word	0xffffffff


	//   ....[175]....
        /*0620*/ 	.word	0xffffffff


	//   ....[176]....
        /*0624*/ 	.word	0xffffffff


	//   ....[177]....
        /*0628*/ 	.word	0xffffffff


	//   ....[178]....
        /*062c*/ 	.word	0xffffffff


	//   ....[179]....
        /*0630*/ 	.word	0xffffffff


	//   ....[180]....
        /*0634*/ 	.word	0xffffffff


	//   ....[181]....
        /*0638*/ 	.word	0xffffffff


	//   ....[182]....
        /*063c*/ 	.word	0xffffffff


	//   ....[183]....
        /*0640*/ 	.word	0xffffffff


	//   ....[184]....
        /*0644*/ 	.word	0xffffffff


	//   ....[185]....
        /*0648*/ 	.word	0xffffffff


	//   ....[186]....
        /*064c*/ 	.word	0xffffffff


	//   ....[187]....
        /*0650*/ 	.word	0xffffffff


	//   ....[188]....
        /*0654*/ 	.word	0xffffffff


	//   ....[189]....
        /*0658*/ 	.word	0xffffffff


	//   ....[190]....
        /*065c*/ 	.word	0xffffffff


	//   ....[191]....
        /*0660*/ 	.word	0xffffffff


	//   ....[192]....
        /*0664*/ 	.word	0xffffffff


	//   ....[193]....
        /*0668*/ 	.word	0x0500000f


	//   ....[194]....
        /*066c*/ 	.word	0x0500000f


	//   ....[195]....
        /*0670*/ 	.word	0x0500000f


	//   ....[196]....
        /*0674*/ 	.word	0x0500000f


	//   ....[197]....
        /*0678*/ 	.word	0x0500000f


	//   ....[198]....
        /*067c*/ 	.word	0x0500000f


	//   ....[199]....
        /*0680*/ 	.word	0x0500000f


	//   ....[200]....
        /*0684*/ 	.word	0x0500000f


	//   ....[201]....
        /*0688*/ 	.word	0x0500000f


	//   ....[202]....
        /*068c*/ 	.word	0x0500000f


	//----- nvinfo : EIATTR_COOP_GROUP_INSTR_OFFSETS
	.align		4
.L_805:
        /*0690*/ 	.byte	0x04, 0x28
        /*0692*/ 	.short	(.L_807 - .L_806)


	//   ....[0]....
.L_806:
        /*0694*/ 	.word	0x00000070


	//   ....[1]....
        /*0698*/ 	.word	0x00000140


	//   ....[2]....
        /*069c*/ 	.word	0x00000190


	//   ....[3]....
        /*06a0*/ 	.word	0x000003c0


	//   ....[4]....
        /*06a4*/ 	.word	0x00000520


	//   ....[5]....
        /*06a8*/ 	.word	0x00000640


	//   ....[6]....
        /*06ac*/ 	.word	0x000007a0


	//   ....[7]....
        /*06b0*/ 	.word	0x00002070


	//   ....[8]....
        /*06b4*/ 	.word	0x00002dd0


	//   ....[9]....
        /*06b8*/ 	.word	0x00002e00


	//   ....[10]....
        /*06bc*/ 	.word	0x000038c0


	//   ....[11]....
        /*06c0*/ 	.word	0x000038e0


	//   ....[12]....
        /*06c4*/ 	.word	0x000044f0


	//   ....[13]....
        /*06c8*/ 	.word	0x000045d0


	//   ....[14]....
        /*06cc*/ 	.word	0x000068a0


	//   ....[15]....
        /*06d0*/ 	.word	0x000070c0


	//   ....[16]....
        /*06d4*/ 	.word	0x000070e0


	//   ....[17]....
        /*06d8*/ 	.word	0x000070f0


	//   ....[18]....
        /*06dc*/ 	.word	0x00007c90


	//   ....[19]....
        /*06e0*/ 	.word	0x00007cf0


	//   ....[20]....
        /*06e4*/ 	.word	0x0000a660


	//   ....[21]....
        /*06e8*/ 	.word	0x0000a670


	//   ....[22]....
        /*06ec*/ 	.word	0x0000a6b0


	//   ....[23]....
        /*06f0*/ 	.word	0x0000a6c0


	//   ....[24]....
        /*06f4*/ 	.word	0x0000c4f0


	//   ....[25]....
        /*06f8*/ 	.word	0x0000c500


	//   ....[26]....
        /*06fc*/ 	.word	0x0000c530


	//   ....[27]....
        /*0700*/ 	.word	0x0000c540


	//   ....[28]....
        /*0704*/ 	.word	0x0000d990


	//   ....[29]....
        /*0708*/ 	.word	0x0000d9d0


	//   ....[30]....
        /*070c*/ 	.word	0x0000da00


	//   ....[31]....
        /*0710*/ 	.word	0x0000da20


	//   ....[32]....
        /*0714*/ 	.word	0x0000da50


	//   ....[33]....
        /*0718*/ 	.word	0x0000da70


	//   ....[34]....
        /*071c*/ 	.word	0x0000da90


	//   ....[35]....
        /*0720*/ 	.word	0x0000dab0


	//   ....[36]....
        /*0724*/ 	.word	0x0000dad0


	//   ....[37]....
        /*0728*/ 	.word	0x0000dae0


	//   ....[38]....
        /*072c*/ 	.word	0x0000daf0


	//   ....[39]....
        /*0730*/ 	.word	0x0000db00


	//   ....[40]....
        /*0734*/ 	.word	0x0000db10


	//   ....[41]....
        /*0738*/ 	.word	0x0000db20


	//   ....[42]....
        /*073c*/ 	.word	0x0000db30


	//   ....[43]....
        /*0740*/ 	.word	0x0000db40


	//   ....[44]....
        /*0744*/ 	.word	0x0000db50


	//   ....[45]....
        /*0748*/ 	.word	0x0000db60


	//   ....[46]....
        /*074c*/ 	.word	0x0000db70


	//   ....[47]....
        /*0750*/ 	.word	0x0000db80


	//   ....[48]....
        /*0754*/ 	.word	0x0000db90


	//   ....[49]....
        /*0758*/ 	.word	0x0000dba0


	//   ....[50]....
        /*075c*/ 	.word	0x0000dbb0


	//   ....[51]....
        /*0760*/ 	.word	0x0000dbc0


	//   ....[52]....
        /*0764*/ 	.word	0x0000dbd0


	//   ....[53]....
        /*0768*/ 	.word	0x0000dbe0


	//   ....[54]....
        /*076c*/ 	.word	0x0000dbf0


	//   ....[55]....
        /*0770*/ 	.word	0x0000dc00


	//   ....[56]....
        /*0774*/ 	.word	0x0000dc10


	//   ....[57]....
        /*0778*/ 	.word	0x0000dc20


	//   ....[58]....
        /*077c*/ 	.word	0x0000dc30


	//   ....[59]....
        /*0780*/ 	.word	0x0000dc40


	//   ....[60]....
        /*0784*/ 	.word	0x0000dc50


	//   ....[61]....
        /*0788*/ 	.word	0x0000dc60


	//   ....[62]....
        /*078c*/ 	.word	0x0000dc70


	//   ....[63]....
        /*0790*/ 	.word	0x0000dc80


	//   ....[64]....
        /*0794*/ 	.word	0x0000dc90


	//   ....[65]....
        /*0798*/ 	.word	0x0000dca0


	//   ....[66]....
        /*079c*/ 	.word	0x0000dcb0


	//   ....[67]....
        /*07a0*/ 	.word	0x0000dcc0


	//   ....[68]....
        /*07a4*/ 	.word	0x0000dcd0


	//   ....[69]....
        /*07a8*/ 	.word	0x0000dce0


	//   ....[70]....
        /*07ac*/ 	.word	0x0000dcf0


	//   ....[71]....
        /*07b0*/ 	.word	0x0000dd00


	//   ....[72]....
        /*07b4*/ 	.word	0x0000dd10


	//   ....[73]....
        /*07b8*/ 	.word	0x0000dd20


	//   ....[74]....
        /*07bc*/ 	.word	0x0000dd30


	//   ....[75]....
        /*07c0*/ 	.word	0x0000dd40


	//   ....[76]....
        /*07c4*/ 	.word	0x0000dd50


	//   ....[77]....
        /*07c8*/ 	.word	0x0000dd60


	//   ....[78]....
        /*07cc*/ 	.word	0x0000dd70


	//   ....[79]....
        /*07d0*/ 	.word	0x0000dd80


	//   ....[80]....
        /*07d4*/ 	.word	0x0000dd90


	//   ....[81]....
        /*07d8*/ 	.word	0x0000dda0


	//   ....[82]....
        /*07dc*/ 	.word	0x0000ddb0


	//   ....[83]....
        /*07e0*/ 	.word	0x0000ddc0


	//   ....[84]....
        /*07e4*/ 	.word	0x0000ddd0


	//   ....[85]....
        /*07e8*/ 	.word	0x0000dde0


	//   ....[86]....
        /*07ec*/ 	.word	0x0000ddf0


	//   ....[87]....
        /*07f0*/ 	.word	0x0000de00


	//   ....[88]....
        /*07f4*/ 	.word	0x0000de10


	//   ....[89]....
        /*07f8*/ 	.word	0x0000de20


	//   ....[90]....
        /*07fc*/ 	.word	0x0000de30


	//   ....[91]....
        /*0800*/ 	.word	0x0000de40


	//   ....[92]....
        /*0804*/ 	.word	0x0000de50


	//   ....[93]....
        /*0808*/ 	.word	0x0000de60


	//   ....[94]....
        /*080c*/ 	.word	0x0000de70


	//   ....[95]....
        /*0810*/ 	.word	0x0000de80


	//   ....[96]....
        /*0814*/ 	.word	0x0000de90


	//   ....[97]....
        /*0818*/ 	.word	0x0000dea0


	//   ....[98]....
        /*081c*/ 	.word	0x0000deb0


	//   ....[99]....
        /*0820*/ 	.word	0x0000dec0


	//   ....[100]....
        /*0824*/ 	.word	0x0000ded0


	//   ....[101]....
        /*0828*/ 	.word	0x0000dee0


	//   ....[102]....
        /*082c*/ 	.word	0x0000def0


	//   ....[103]....
        /*0830*/ 	.word	0x0000df00


	//   ....[104]....
        /*0834*/ 	.word	0x0000df10


	//   ....[105]....
        /*0838*/ 	.word	0x0000df20


	//   ....[106]....
        /*083c*/ 	.word	0x0000df30


	//   ....[107]....
        /*0840*/ 	.word	0x0000df40


	//   ....[108]....
        /*0844*/ 	.word	0x0000df50


	//   ....[109]....
        /*0848*/ 	.word	0x0000df60


	//   ....[110]....
        /*084c*/ 	.word	0x0000df70


	//   ....[111]....
        /*0850*/ 	.word	0x0000df80


	//   ....[112]....
        /*0854*/ 	.word	0x0000df90


	//   ....[113]....
        /*0858*/ 	.word	0x0000dfa0


	//   ....[114]....
        /*085c*/ 	.word	0x0000dfb0


	//   ....[115]....
        /*0860*/ 	.word	0x0000dfc0


	//   ....[116]....
        /*0864*/ 	.word	0x0000dfd0


	//   ....[117]....
        /*0868*/ 	.word	0x0000dfe0


	//   ....[118]....
        /*086c*/ 	.word	0x0000dff0


	//   ....[119]....
        /*0870*/ 	.word	0x0000e000


	//   ....[120]....
        /*0874*/ 	.word	0x0000e010


	//   ....[121]....
        /*0878*/ 	.word	0x0000e020


	//   ....[122]....
        /*087c*/ 	.word	0x0000e030


	//   ....[123]....
        /*0880*/ 	.word	0x0000e040


	//   ....[124]....
        /*0884*/ 	.word	0x0000eef0


	//   ....[125]....
        /*0888*/ 	.word	0x0000ef00


	//   ....[126]....
        /*088c*/ 	.word	0x0000ef10


	//   ....[127]....
        /*0890*/ 	.word	0x0000ef20


	//   ....[128]....
        /*0894*/ 	.word	0x0000f7f0


	//   ....[129]....
        /*0898*/ 	.word	0x0000f810


	//   ....[130]....
        /*089c*/ 	.word	0x0000f950


	//   ....[131]....
        /*08a0*/ 	.word	0x0000f970


	//   ....[132]....
        /*08a4*/ 	.word	0x0000fa70


	//   ....[133]....
        /*08a8*/ 	.word	0x0000fa90


	//   ....[134]....
        /*08ac*/ 	.word	0x0000fba0


	//   ....[135]....
        /*08b0*/ 	.word	0x0000fbc0


	//   ....[136]....
        /*08b4*/ 	.word	0x000100e0


	//   ....[137]....
        /*08b8*/ 	.word	0x000100f0


	//   ....[138]....
        /*08bc*/ 	.word	0x000107d0


	//   ....[139]....
        /*08c0*/ 	.word	0x000107e0


	//   ....[140]....
        /*08c4*/ 	.word	0x000117c0


	//   ....[141]....
        /*08c8*/ 	.word	0x000117f0


	//   ....[142]....
        /*08cc*/ 	.word	0x00011910


	//   ....[143]....
        /*08d0*/ 	.word	0x00011930


	//   ....[144]....
        /*08d4*/ 	.word	0x00011a30


	//   ....[145]....
        /*08d8*/ 	.word	0x00011a50


	//   ....[146]....
        /*08dc*/ 	.word	0x00011b60


	//   ....[147]....
        /*08e0*/ 	.word	0x00011b80


	//   ....[148]....
        /*08e4*/ 	.word	0x00011d10


	//   ....[149]....
        /*08e8*/ 	.word	0x00011f40


	//   ....[150]....
        /*08ec*/ 	.word	0x00011f80


	//   ....[151]....
        /*08f0*/ 	.word	0x00011fc0


	//   ....[152]....
        /*08f4*/ 	.word	0x00011ff0


	//   ....[153]....
        /*08f8*/ 	.word	0x00012020


	//   ....[154]....
        /*08fc*/ 	.word	0x00012050


	//   ....[155]....
        /*0900*/ 	.word	0x000121e0


	//   ....[156]....
        /*0904*/ 	.word	0x00012210


	//   ....[157]....
        /*0908*/ 	.word	0x00012250


	//   ....[158]....
        /*090c*/ 	.word	0x00012280


	//   ....[159]....
        /*0910*/ 	.word	0x000122b0


	//   ....[160]....
        /*0914*/ 	.word	0x000122e0


	//   ....[161]....
        /*0918*/ 	.word	0x00012380


	//   ....[162]....
        /*091c*/ 	.word	0x000123d0


	//   ....[163]....
        /*0920*/ 	.word	0x000123e0


	//   ....[164]....
        /*0924*/ 	.word	0x00012420


	//   ....[165]....
        /*0928*/ 	.word	0x00014180


	//   ....[166]....
        /*092c*/ 	.word	0x00014f00


	//   ....[167]....
        /*0930*/ 	.word	0x00014f20


	//   ....[168]....
        /*0934*/ 	.word	0x00014fd0


	//   ....[169]....
        /*0938*/ 	.word	0x00014fe0


	//   ....[170]....
        /*093c*/ 	.word	0x00015070


	//   ....[171]....
        /*0940*/ 	.word	0x00015080


	//   ....[172]....
        /*0944*/ 	.word	0x00015090


	//   ....[173]....
        /*0948*/ 	.word	0x000150a0


	//   ....[174]....
        /*094c*/ 	.word	0x00017cc0


	//   ....[175]....
        /*0950*/ 	.word	0x00017cf0


	//   ....[176]....
        /*0954*/ 	.word	0x00017d20


	//   ....[177]....
        /*0958*/ 	.word	0x00017d60


	//   ....[178]....
        /*095c*/ 	.word	0x00017d70


	//   ....[179]....
        /*0960*/ 	.word	0x00017da0


	//   ....[180]....
        /*0964*/ 	.word	0x00017db0


	//   ....[181]....
        /*0968*/ 	.word	0x00017df0


	//   ....[182]....
        /*096c*/ 	.word	0x00017f60


	//   ....[183]....
        /*0970*/ 	.word	0x00017f90


	//   ....[184]....
        /*0974*/ 	.word	0x00017fc0


	//   ....[185]....
        /*0978*/ 	.word	0x00017ff0


	//   ....[186]....
        /*097c*/ 	.word	0x00018020


	//   ....[187]....
        /*0980*/ 	.word	0x00018050


	//   ....[188]....
        /*0984*/ 	.word	0x000180d0


	//   ....[189]....
        /*0988*/ 	.word	0x00018110


	//   ....[190]....
        /*098c*/ 	.word	0x00018120


	//   ....[191]....
        /*0990*/ 	.word	0x00018160


	//   ....[192]....
        /*0994*/ 	.word	0x00018c40


	//   ....[193]....
        /*0998*/ 	.word	0x00019240


	//   ....[194]....
        /*099c*/ 	.word	0x00019420


	//   ....[195]....
        /*09a0*/ 	.word	0x00019480


	//   ....[196]....
        /*09a4*/ 	.word	0x000194f0


	//   ....[197]....
        /*09a8*/ 	.word	0x000195f0


	//   ....[198]....
        /*09ac*/ 	.word	0x00019690


	//   ....[199]....
        /*09b0*/ 	.word	0x00019790


	//   ....[200]....
        /*09b4*/ 	.word	0x000197f0


	//   ....[201]....
        /*09b8*/ 	.word	0x000198d0


	//   ....[202]....
        /*09bc*/ 	.word	0x00019c20


	//----- nvinfo : EIATTR_REG_RECONFIG
	.align		4
.L_807:
        /*09c0*/ 	.byte	0x01, 0x54
	.zero		2


	//----- nvinfo : EIATTR_SYSCALL_OFFSETS
	.align		4
        /*09c4*/ 	.byte	0x04, 0x46
        /*09c6*/ 	.short	(.L_809 - .L_808)


	//   ....[0]....
.L_808:
        /*09c8*/ 	.word	0x000021f0


	//   ....[1]....
        /*09cc*/ 	.word	0x00013c00


	//   ....[2]....
        /*09d0*/ 	.word	0x00013d60


	//   ....[3]....
        /*09d4*/ 	.word	0x00013eb0


	//   ....[4]....
        /*09d8*/ 	.word	0x00013ff0


	//   ....[5]....
        /*09dc*/ 	.word	0x00014b00


	//----- nvinfo : EIATTR_MBARRIER_INSTR_OFFSETS
	.align		4
.L_809:
        /*09e0*/ 	.byte	0x04, 0x39
        /*09e2*/ 	.short	(.L_811 - .L_810)


	//   ....[0]....
.L_810:
        /*09e4*/ 	.word	0x00000270
        /*09e8*/ 	.word	0x000000ff
        /*09ec*/ 	.word	0x00033400
        /*09f0*/ 	.short	0x0100
        /*09f2*/ 	.byte	0x08
	.zero		1


	//   ....[1]....
        /*09f4*/ 	.word	0x00000280
        /*09f8*/ 	.word	0x000000ff
        /*09fc*/ 	.word	0x00033420
        /*0a00*/ 	.short	0x0100
        /*0a02*/ 	.byte	0x08
	.zero		1


	//   ....[2]....
        /*0a04*/ 	.word	0x00000370
        /*0a08*/ 	.word	0x000000ff
        /*0a0c*/ 	.word	0x00033430
        /*0a10*/ 	.short	0x0100
        /*0a12*/ 	.byte	0x08
	.zero		1


	//   ....[3]....
        /*0a14*/ 	.word	0x00000380
        /*0a18*/ 	.word	0x000000ff
        /*0a1c*/ 	.word	0x00033440
        /*0a20*/ 	.short	0x0100
        /*0a22*/ 	.byte	0x08
	.zero		1


	//   ....[4]....
        /*0a24*/ 	.word	0x00000390
        /*0a28*/ 	.word	0x000000ff
        /*0a2c*/ 	.word	0x00033438
        /*0a30*/ 	.short	0x0100
        /*0a32*/ 	.byte	0x08
	.zero		1


	//   ....[5]....
        /*0a34*/ 	.word	0x000003a0
        /*0a38*/ 	.word	0x000000ff
        /*0a3c*/ 	.word	0x00033448
        /*0a40*/ 	.short	0x0100
        /*0a42*/ 	.byte	0x08
	.zero		1


	//   ....[6]....
        /*0a44*/ 	.word	0x000004d0
        /*0a48*/ 	.word	0x000000ff
        /*0a4c*/ 	.word	0x00033450
        /*0a50*/ 	.short	0x0100
        /*0a52*/ 	.byte	0x08
	.zero		1


	//   ....[7]....
        /*0a54*/ 	.word	0x000004e0
        /*0a58*/ 	.word	0x000000ff
        /*0a5c*/ 	.word	0x00033460
        /*0a60*/ 	.short	0x0100
        /*0a62*/ 	.byte	0x08
	.zero		1


	//   ....[8]....
        /*0a64*/ 	.word	0x000004f0
        /*0a68*/ 	.word	0x000000ff
        /*0a6c*/ 	.word	0x00033458
        /*0a70*/ 	.short	0x0100
        /*0a72*/ 	.byte	0x08
	.zero		1


	//   ....[9]....
        /*0a74*/ 	.word	0x00000500
        /*0a78*/ 	.word	0x000000ff
        /*0a7c*/ 	.word	0x00033468
        /*0a80*/ 	.short	0x0100
        /*0a82*/ 	.byte	0x08
	.zero		1


	//   ....[10]....
        /*0a84*/ 	.word	0x000005f0
        /*0a88*/ 	.word	0x000000ff
        /*0a8c*/ 	.word	0x00033470
        /*0a90*/ 	.short	0x0100
        /*0a92*/ 	.byte	0x06
	.zero		1


	//   ....[11]....
        /*0a94*/ 	.word	0x00000600
        /*0a98*/ 	.word	0x000000ff
        /*0a9c*/ 	.word	0x00033480
        /*0aa0*/ 	.short	0x0100
        /*0aa2*/ 	.byte	0x06
	.zero		1


	//   ....[12]....
        /*0aa4*/ 	.word	0x00000610
        /*0aa8*/ 	.word	0x000000ff
        /*0aac*/ 	.word	0x00033478
        /*0ab0*/ 	.short	0x0100
        /*0ab2*/ 	.byte	0x06
	.zero		1


	//   ....[13]....
        /*0ab4*/ 	.word	0x00000620
        /*0ab8*/ 	.word	0x000000ff
        /*0abc*/ 	.word	0x00033488
        /*0ac0*/ 	.short	0x0100
        /*0ac2*/ 	.byte	0x06
	.zero		1


	//   ....[14]....
        /*0ac4*/ 	.word	0x00000750
        /*0ac8*/ 	.word	0x000000ff
        /*0acc*/ 	.word	0x00033490
        /*0ad0*/ 	.short	0x0100
        /*0ad2*/ 	.byte	0x08
	.zero		1


	//   ....[15]....
        /*0ad4*/ 	.word	0x00000760
        /*0ad8*/ 	.word	0x000000ff
        /*0adc*/ 	.word	0x000334a0
        /*0ae0*/ 	.short	0x0100
        /*0ae2*/ 	.byte	0x08
	.zero		1


	//   ....[16]....
        /*0ae4*/ 	.word	0x00000770
        /*0ae8*/ 	.word	0x000000ff
        /*0aec*/ 	.word	0x00033498
        /*0af0*/ 	.short	0x0100
        /*0af2*/ 	.byte	0x08
	.zero		1


	//   ....[17]....
        /*0af4*/ 	.word	0x00000780
        /*0af8*/ 	.word	0x000000ff
        /*0afc*/ 	.word	0x000334a8
        /*0b00*/ 	.short	0x0100
        /*0b02*/ 	.byte	0x08
	.zero		1


	//   ....[18]....
        /*0b04*/ 	.word	0x000008b0
        /*0b08*/ 	.word	0x000000ff
        /*0b0c*/ 	.word	0x000334b0
        /*0b10*/ 	.short	0x0100
        /*0b12*/ 	.byte	0x08
	.zero		1


	//   ....[19]....
        /*0b14*/ 	.word	0x000008c0
        /*0b18*/ 	.word	0x000000ff
        /*0b1c*/ 	.word	0x000334c0
        /*0b20*/ 	.short	0x0100
        /*0b22*/ 	.byte	0x08
	.zero		1


	//   ....[20]....
        /*0b24*/ 	.word	0x000008d0
        /*0b28*/ 	.word	0x000000ff
        /*0b2c*/ 	.word	0x000334b8
        /*0b30*/ 	.short	0x0100
        /*0b32*/ 	.byte	0x08
	.zero		1


	//   ....[21]....
        /*0b34*/ 	.word	0x000008e0
        /*0b38*/ 	.word	0x000000ff
        /*0b3c*/ 	.word	0x000334c8
        /*0b40*/ 	.short	0x0100
        /*0b42*/ 	.byte	0x08
	.zero		1


	//   ....[22]....
        /*0b44*/ 	.word	0x00002270
        /*0b48*/ 	.word	0x000000ff
        /*0b4c*/ 	.word	0x00033400
        /*0b50*/ 	.short	0x010a
        /*0b52*/ 	.byte	0x29
	.zero		1


	//   ....[23]....
        /*0b54*/ 	.word	0x000022f0
        /*0b58*/ 	.word	0x00000002
        /*0b5c*/ 	.word	0x00033430
        /*0b60*/ 	.short	0x010a
        /*0b62*/ 	.byte	0x3f
	.zero		1


	//   ....[24]....
        /*0b64*/ 	.word	0x00002350
        /*0b68*/ 	.word	0x00000002
        /*0b6c*/ 	.word	0x00033430
        /*0b70*/ 	.short	0x010a
        /*0b72*/ 	.byte	0x3f
	.zero		1


	//   ....[25]....
        /*0b74*/ 	.word	0x00004800
        /*0b78*/ 	.word	0x0000002a
        /*0b7c*/ 	.word	0x00000000
        /*0b80*/ 	.short	0x0101
        /*0b82*/ 	.byte	0x3f
	.zero		1


	//   ....[26]....
        /*0b84*/ 	.word	0x000059a0
        /*0b88*/ 	.word	0x000000ff
        /*0b8c*/ 	.word	0x00033430
        /*0b90*/ 	.short	0x010a
        /*0b92*/ 	.byte	0x06
	.zero		1


	//   ....[27]....
        /*0b94*/ 	.word	0x000059e0
        /*0b98*/ 	.word	0x000000ff
        /*0b9c*/ 	.word	0x00033430
        /*0ba0*/ 	.short	0x010a
        /*0ba2*/ 	.byte	0x06
	.zero		1


	//   ....[28]....
        /*0ba4*/ 	.word	0x00006630
        /*0ba8*/ 	.word	0x000000ff
        /*0bac*/ 	.word	0x00033450
        /*0bb0*/ 	.short	0x010a
        /*0bb2*/ 	.byte	0x06
	.zero		1


	//   ....[29]....
        /*0bb4*/ 	.word	0x00006670
        /*0bb8*/ 	.word	0x000000ff
        /*0bbc*/ 	.word	0x00033450
        /*0bc0*/ 	.short	0x010a
        /*0bc2*/ 	.byte	0x06
	.zero		1


	//   ....[30]....
        /*0bc4*/ 	.word	0x00007ef0
        /*0bc8*/ 	.word	0x0000009e
        /*0bcc*/ 	.word	0x00000000
        /*0bd0*/ 	.short	0x0101
        /*0bd2*/ 	.byte	0x3f
	.zero		1


	//   ....[31]....
        /*0bd4*/ 	.word	0x00008ac0
        /*0bd8*/ 	.word	0x000000ff
        /*0bdc*/ 	.word	0x00000000
        /*0be0*/ 	.short	0x0101
        /*0be2*/ 	.byte	0x06
	.zero		1


	//   ....[32]....
        /*0be4*/ 	.word	0x000093f0
        /*0be8*/ 	.word	0x000000ff
        /*0bec*/ 	.word	0x00033430
        /*0bf0*/ 	.short	0x010a
        /*0bf2*/ 	.byte	0x06
	.zero		1


	//   ....[33]....
        /*0bf4*/ 	.word	0x00009430
        /*0bf8*/ 	.word	0x000000ff
        /*0bfc*/ 	.word	0x00033430
        /*0c00*/ 	.short	0x010a
        /*0c02*/ 	.byte	0x06
	.zero		1


	//   ....[34]....
        /*0c04*/ 	.word	0x0000a050
        /*0c08*/ 	.word	0x000000ff
        /*0c0c*/ 	.word	0x00033450
        /*0c10*/ 	.short	0x010a
        /*0c12*/ 	.byte	0x06
	.zero		1


	//   ....[35]....
        /*0c14*/ 	.word	0x0000a090
        /*0c18*/ 	.word	0x000000ff
        /*0c1c*/ 	.word	0x00033450
        /*0c20*/ 	.short	0x010a
        /*0c22*/ 	.byte	0x06
	.zero		1


	//   ....[36]....
        /*0c24*/ 	.word	0x0000b5d0
        /*0c28*/ 	.word	0x000000be
        /*0c2c*/ 	.word	0x00000000
        /*0c30*/ 	.short	0x0101
        /*0c32*/ 	.byte	0x3f
	.zero		1


	//   ....[37]....
        /*0c34*/ 	.word	0x0000b9a0
        /*0c38*/ 	.word	0x000000ff
        /*0c3c*/ 	.word	0x00000000
        /*0c40*/ 	.short	0x0101
        /*0c42*/ 	.byte	0x06
	.zero		1


	//   ....[38]....
        /*0c44*/ 	.word	0x0000c200
        /*0c48*/ 	.word	0x000000ff
        /*0c4c*/ 	.word	0x00033450
        /*0c50*/ 	.short	0x010a
        /*0c52*/ 	.byte	0x05
	.zero		1


	//   ....[39]....
        /*0c54*/ 	.word	0x0000c240
        /*0c58*/ 	.word	0x000000ff
        /*0c5c*/ 	.word	0x00033450
        /*0c60*/ 	.short	0x010a
        /*0c62*/ 	.byte	0x05
	.zero		1


	//   ....[40]....
        /*0c64*/ 	.word	0x0000cad0
        /*0c68*/ 	.word	0x000000ff
        /*0c6c*/ 	.word	0x00000000
        /*0c70*/ 	.short	0x0101
        /*0c72*/ 	.byte	0x04
	.zero		1


	//   ....[41]....
        /*0c74*/ 	.word	0x0000f7d0
        /*0c78*/ 	.word	0x000000ff
        /*0c7c*/ 	.word	0x00000000
        /*0c80*/ 	.short	0x0101
        /*0c82*/ 	.byte	0x08
	.zero		1


	//   ....[42]....
        /*0c84*/ 	.word	0x0000fe60
        /*0c88*/ 	.word	0x000000ff
        /*0c8c*/ 	.word	0x00000000
        /*0c90*/ 	.short	0x0101
        /*0c92*/ 	.byte	0x08
	.zero		1


	//   ....[43]....
        /*0c94*/ 	.word	0x000143f0
        /*0c98*/ 	.word	0x00000004
        /*0c9c*/ 	.word	0x00033480
        /*0ca0*/ 	.short	0x010a
        /*0ca2*/ 	.byte	0x3f
	.zero		1


	//   ....[44]....
        /*0ca4*/ 	.word	0x00014670
        /*0ca8*/ 	.word	0x00000004
        /*0cac*/ 	.word	0x00033440
        /*0cb0*/ 	.short	0x010a
        /*0cb2*/ 	.byte	0x3f
	.zero		1


	//   ....[45]....
        /*0cb4*/ 	.word	0x000151e0
        /*0cb8*/ 	.word	0x00000011
        /*0cbc*/ 	.word	0x00033400
        /*0cc0*/ 	.short	0x0107
        /*0cc2*/ 	.byte	0x3f
	.zero		1


	//   ....[46]....
        /*0cc4*/ 	.word	0x000152e0
        /*0cc8*/ 	.word	0x00000011
        /*0ccc*/ 	.word	0x00033400
        /*0cd0*/ 	.short	0x0101
        /*0cd2*/ 	.byte	0x3f
	.zero		1


	//   ....[47]....
        /*0cd4*/ 	.word	0x00015300
        /*0cd8*/ 	.word	0x00000011
        /*0cdc*/ 	.word	0x00033420
        /*0ce0*/ 	.short	0x010a
        /*0ce2*/ 	.byte	0x3f
	.zero		1


	//   ....[48]....
        /*0ce4*/ 	.word	0x00015620
        /*0ce8*/ 	.word	0x00000006
        /*0cec*/ 	.word	0x00033480
        /*0cf0*/ 	.short	0x010a
        /*0cf2*/ 	.byte	0x3f
	.zero		1


	//   ....[49]....
        /*0cf4*/ 	.word	0x00015a80
        /*0cf8*/ 	.word	0x00000006
        /*0cfc*/ 	.word	0x00033440
        /*0d00*/ 	.short	0x010a
        /*0d02*/ 	.byte	0x3f
	.zero		1


	//   ....[50]....
        /*0d04*/ 	.word	0x00015f30
        /*0d08*/ 	.word	0x00000003
        /*0d0c*/ 	.word	0x00033470
        /*0d10*/ 	.short	0x010a
        /*0d12*/ 	.byte	0x3f
	.zero		1


	//   ....[51]....
        /*0d14*/ 	.word	0x00015fa0
        /*0d18*/ 	.word	0x00000003
        /*0d1c*/ 	.word	0x00033460
        /*0d20*/ 	.short	0x010a
        /*0d22*/ 	.byte	0x3f
	.zero		1


	//   ....[52]....
        /*0d24*/ 	.word	0x00016ae0
        /*0d28*/ 	.word	0x00000003
        /*0d2c*/ 	.word	0x00033450
        /*0d30*/ 	.short	0x0101
        /*0d32*/ 	.byte	0x3f
	.zero		1


	//   ....[53]....
        /*0d34*/ 	.word	0x00016b60
        /*0d38*/ 	.word	0x00000003
        /*0d3c*/ 	.word	0x00000000
        /*0d40*/ 	.short	0x0101
        /*0d42*/ 	.byte	0x3f
	.zero		1


	//   ....[54]....
        /*0d44*/ 	.word	0x00016da0
        /*0d48*/ 	.word	0x00000000
        /*0d4c*/ 	.word	0x00033470
        /*0d50*/ 	.short	0x010a
        /*0d52*/ 	.byte	0x3f
	.zero		1


	//   ....[55]....
        /*0d54*/ 	.word	0x00016e10
        /*0d58*/ 	.word	0x00000000
        /*0d5c*/ 	.word	0x00033460
        /*0d60*/ 	.short	0x010a
        /*0d62*/ 	.byte	0x3f
	.zero		1


	//   ....[56]....
        /*0d64*/ 	.word	0x00017980
        /*0d68*/ 	.word	0x00000000
        /*0d6c*/ 	.word	0x00033450
        /*0d70*/ 	.short	0x0101
        /*0d72*/ 	.byte	0x3f
	.zero		1


	//   ....[57]....
        /*0d74*/ 	.word	0x000179d0
        /*0d78*/ 	.word	0x00000002
        /*0d7c*/ 	.word	0x00000000
        /*0d80*/ 	.short	0x0101
        /*0d82*/ 	.byte	0x3f
	.zero		1


	//   ....[58]....
        /*0d84*/ 	.word	0x00018bc0
        /*0d88*/ 	.word	0x00000000
        /*0d8c*/ 	.word	0x00033420
        /*0d90*/ 	.short	0x010a
        /*0d92*/ 	.byte	0x3f
	.zero		1


	//   ....[59]....
        /*0d94*/ 	.word	0x00018d80
        /*0d98*/ 	.word	0x00000006
        /*0d9c*/ 	.word	0x00000000
        /*0da0*/ 	.short	0x010a
        /*0da2*/ 	.byte	0x3f
	.zero		1


	//   ....[60]....
        /*0da4*/ 	.word	0x00018df0
        /*0da8*/ 	.word	0x00000007
        /*0dac*/ 	.word	0x00000000
        /*0db0*/ 	.short	0x010a
        /*0db2*/ 	.byte	0x3f
	.zero		1


	//   ....[61]....
        /*0db4*/ 	.word	0x00018e50
        /*0db8*/ 	.word	0x00000004
        /*0dbc*/ 	.word	0x00033460
        /*0dc0*/ 	.short	0x010a
        /*0dc2*/ 	.byte	0x3f
	.zero		1


	//   ....[62]....
        /*0dc4*/ 	.word	0x00018ea0
        /*0dc8*/ 	.word	0x00000003
        /*0dcc*/ 	.word	0x00033460
        /*0dd0*/ 	.short	0x010a
        /*0dd2*/ 	.byte	0x3f
	.zero		1


	//   ....[63]....
        /*0dd4*/ 	.word	0x00018ee0
        /*0dd8*/ 	.word	0x00000004
        /*0ddc*/ 	.word	0x00033480
        /*0de0*/ 	.short	0x010a
        /*0de2*/ 	.byte	0x3f
	.zero		1


	//   ....[64]....
        /*0de4*/ 	.word	0x00018f00
        /*0de8*/ 	.word	0x00000003
        /*0dec*/ 	.word	0x00033480
        /*0df0*/ 	.short	0x010a
        /*0df2*/ 	.byte	0x3f
	.zero		1


	//   ....[65]....
        /*0df4*/ 	.word	0x00018f70
        /*0df8*/ 	.word	0x00000003
        /*0dfc*/ 	.word	0x00033400
        /*0e00*/ 	.short	0x010a
        /*0e02*/ 	.byte	0x3f
	.zero		1


	//   ....[66]....
        /*0e04*/ 	.word	0x00018fc0
        /*0e08*/ 	.word	0x00000002
        /*0e0c*/ 	.word	0x00033430
        /*0e10*/ 	.short	0x010a
        /*0e12*/ 	.byte	0x3f
	.zero		1


	//   ....[67]....
        /*0e14*/ 	.word	0x00019020
        /*0e18*/ 	.word	0x00000007
        /*0e1c*/ 	.word	0x00033430
        /*0e20*/ 	.short	0x010a
        /*0e22*/ 	.byte	0x3f
	.zero		1


	//   ....[68]....
        /*0e24*/ 	.word	0x00019080
        /*0e28*/ 	.word	0x00000004
        /*0e2c*/ 	.word	0x00033450
        /*0e30*/ 	.short	0x010a
        /*0e32*/ 	.byte	0x3f
	.zero		1


	//   ....[69]....
        /*0e34*/ 	.word	0x000190e0
        /*0e38*/ 	.word	0x00000007
        /*0e3c*/ 	.word	0x00033430
        /*0e40*/ 	.short	0x010a
        /*0e42*/ 	.byte	0x3f
	.zero		1


	//   ....[70]....
        /*0e44*/ 	.word	0x00019140
        /*0e48*/ 	.word	0x00000004
        /*0e4c*/ 	.word	0x00033450
        /*0e50*/ 	.short	0x010a
        /*0e52*/ 	.byte	0x3f
	.zero		1


	//   ....[71]....
        /*0e54*/ 	.word	0x000191a0
        /*0e58*/ 	.word	0x00000006
        /*0e5c*/ 	.word	0x00033450
        /*0e60*/ 	.short	0x010a
        /*0e62*/ 	.byte	0x3f
	.zero		1


	//   ....[72]....
        /*0e64*/ 	.word	0x000192f0
        /*0e68*/ 	.word	0x00000004
        /*0e6c*/ 	.word	0x00033480
        /*0e70*/ 	.short	0x010a
        /*0e72*/ 	.byte	0x3f
	.zero		1


	//   ....[73]....
        /*0e74*/ 	.word	0x00019340
        /*0e78*/ 	.word	0x00000004
        /*0e7c*/ 	.word	0x00033440
        /*0e80*/ 	.short	0x010a
        /*0e82*/ 	.byte	0x3f
	.zero		1


	//   ....[74]....
        /*0e84*/ 	.word	0x00019910
        /*0e88*/ 	.word	0x00000011
        /*0e8c*/ 	.word	0x00033420
        /*0e90*/ 	.short	0x010a
        /*0e92*/ 	.byte	0x3f
	.zero		1


	//   ....[75]....
        /*0e94*/ 	.word	0x00019960
        /*0e98*/ 	.word	0x00000006
        /*0e9c*/ 	.word	0x00033480
        /*0ea0*/ 	.short	0x010a
        /*0ea2*/ 	.byte	0x3f
	.zero		1


	//   ....[76]....
        /*0ea4*/ 	.word	0x000199b0
        /*0ea8*/ 	.word	0x00000006
        /*0eac*/ 	.word	0x00033440
        /*0eb0*/ 	.short	0x010a
        /*0eb2*/ 	.byte	0x3f
	.zero		1


	//   ....[77]....
        /*0eb4*/ 	.word	0x00019a00
        /*0eb8*/ 	.word	0x00000003
        /*0ebc*/ 	.word	0x00033470
        /*0ec0*/ 	.short	0x010a
        /*0ec2*/ 	.byte	0x3f
	.zero		1


	//   ....[78]....
        /*0ec4*/ 	.word	0x00019a50
        /*0ec8*/ 	.word	0x00000003
        /*0ecc*/ 	.word	0x00033460
        /*0ed0*/ 	.short	0x010a
        /*0ed2*/ 	.byte	0x3f
	.zero		1


	//   ....[79]....
        /*0ed4*/ 	.word	0x00019aa0
        /*0ed8*/ 	.word	0x00000000
        /*0edc*/ 	.word	0x00033470
        /*0ee0*/ 	.short	0x010a
        /*0ee2*/ 	.byte	0x3f
	.zero		1


	//   ....[80]....
        /*0ee4*/ 	.word	0x00019af0
        /*0ee8*/ 	.word	0x00000000
        /*0eec*/ 	.word	0x00033460
        /*0ef0*/ 	.short	0x010a
        /*0ef2*/ 	.byte	0x3f
	.zero		1


	//   ....[81]....
        /*0ef4*/ 	.word	0x00019b40
        /*0ef8*/ 	.word	0x00000000
        /*0efc*/ 	.word	0x00033420
        /*0f00*/ 	.short	0x010a
        /*0f02*/ 	.byte	0x3f
	.zero		1


	//   ....[82]....
        /*0f04*/ 	.word	0x00019ce0
        /*0f08*/ 	.word	0x00000006
        /*0f0c*/ 	.word	0x00000000
        /*0f10*/ 	.short	0x010a
        /*0f12*/ 	.byte	0x3f
	.zero		1


	//   ....[83]....
        /*0f14*/ 	.word	0x00019d30
        /*0f18*/ 	.word	0x00000007
        /*0f1c*/ 	.word	0x00000000
        /*0f20*/ 	.short	0x010a
        /*0f22*/ 	.byte	0x3f
	.zero		1


	//   ....[84]....
        /*0f24*/ 	.word	0x00019d80
        /*0f28*/ 	.word	0x00000004
        /*0f2c*/ 	.word	0x00033460
        /*0f30*/ 	.short	0x010a
        /*0f32*/ 	.byte	0x3f
	.zero		1


	//   ....[85]....
        /*0f34*/ 	.word	0x00019dd0
        /*0f38*/ 	.word	0x00000003
        /*0f3c*/ 	.word	0x00033460
        /*0f40*/ 	.short	0x010a
        /*0f42*/ 	.byte	0x3f
	.zero		1


	//   ....[86]....
        /*0f44*/ 	.word	0x00019e20
        /*0f48*/ 	.word	0x00000004
        /*0f4c*/ 	.word	0x00033480
        /*0f50*/ 	.short	0x010a
        /*0f52*/ 	.byte	0x3f
	.zero		1


	//----- nvinfo : EIATTR_NUM_MBARRIERS
	.align		4
.L_811:
        /*0f54*/ 	.byte	0x03, 0x38
        /*0f56*/ 	.short	0x0016


	//----- nvinfo : EIATTR_EXIT_INSTR_OFFSETS
	.align		4
        /*0f58*/ 	.byte	0x04, 0x1c
        /*0f5a*/ 	.short	(.L_813 - .L_812)


	//   ....[0]....
.L_812:
        /*0f5c*/ 	.word	0x00000a80


	//   ....[1]....
        /*0f60*/ 	.word	0x00011cc0


	//   ....[2]....
        /*0f64*/ 	.word	0x00018f50


	//----- nvinfo : EIATTR_MAX_THREADS
	.align		4
.L_813:
        /*0f68*/ 	.byte	0x04, 0x05
        /*0f6a*/ 	.short	(.L_815 - .L_814)
.L_814:
        /*0f6c*/ 	.word	0x00000180
        /*0f70*/ 	.word	0x00000001
        /*0f74*/ 	.word	0x00000001


	//----- nvinfo : EIATTR_CRS_STACK_SIZE
	.align		4
.L_815:
        /*0f78*/ 	.byte	0x04, 0x1e
        /*0f7a*/ 	.short	(.L_817 - .L_816)
.L_816:
        /*0f7c*/ 	.word	0x00000000


	//----- nvinfo : EIATTR_CBANK_PARAM_SIZE
	.align		4
.L_817:
        /*0f80*/ 	.byte	0x03, 0x19
        /*0f82*/ 	.short	0x0af0


	//----- nvinfo : EIATTR_PARAM_CBANK
	.align		4
        /*0f84*/ 	.byte	0x04, 0x0a
        /*0f86*/ 	.short	(.L_819 - .L_818)
	.align		4
.L_818:
        /*0f88*/ 	.word	index@(.nv.constant0._ZN7cutlass13device_kernelIN5flash11enable_sm90INS1_16FlashAttnFwdSm90INS1_25CollectiveMainloopFwdSm90ILi2EN4cute5tupleIJNS5_1CILi1EEES8_S8_EEENS6_IJNS7_ILi128EEENS7_ILi160EEENS7_ILi192EEEEEELi192ENS_12float_e4m3_tEfNS_4arch4Sm90ELb1ELb0ELb0ELb1ELb0ELb0ELb0ELb1ELb1ELb1ELb1ELb0EEENS1_21CollectiveEpilogueFwdINS6_IJSA_SC_SB_EEES9_NS_10bfloat16_tESG_Li256ELb1ELb1ELb1ELb1EEENS1_36VarlenDynamicPersistentTileSchedulerILi128ELi160ELi256ELi128ELb1ELb1ELb1ELb1ELb1ELb1EEEEEEEEEvNT_6ParamsE)
        /*0f8c*/ 	.short	0x0210
        /*0f8e*/ 	.short	0x0af0


	//----- nvinfo : EIATTR_SW_WAR
	.align		4
.L_819:
        /*0f90*/ 	.byte	0x04, 0x36
        /*0f92*/ 	.short	(.L_821 - .L_820)
.L_820:
        /*0f94*/ 	.word	0x00000008
.L_821:


//--------------------- .nv.info._ZN7cutlass13device_kernelIN5flash11enable_sm90INS1_16FlashAttnFwdSm90INS1_25CollectiveMainloopFwdSm90ILi2EN4cute5tupleIJNS5_1CILi1EEES8_S8_EEENS6_IJNS7_ILi128EEENS7_ILi160EEENS7_ILi192EEEEEELi192ENS_12float_e4m3_tEfNS_4arch4Sm90ELb1ELb0ELb0ELb1ELb0ELb1ELb0ELb1ELb1ELb1ELb1ELb0EEENS1_21CollectiveEpilogueFwdINS6_IJSA_SC_SB_EEES9_NS_10bfloat16_tESG_Li256ELb1ELb1ELb1ELb1EEENS1_36VarlenDynamicPersistentTileSchedulerILi128ELi160ELi256ELi128ELb1ELb1ELb1ELb1ELb1ELb1EEEEEEEEEvNT_6ParamsE --------------------------
	.section	.nv.info._ZN7cutlass13device_kernelIN5flash11enable_sm90INS1_16FlashAttnFwdSm90INS1_25CollectiveMainloopFwdSm90ILi2EN4cute5tupleIJNS5_1CILi1EEES8_S8_EEENS6_IJNS7_ILi128EEENS7_ILi160EEENS7_ILi192EEEEEELi192ENS_12float_e4m3_tEfNS_4arch4Sm90ELb1ELb0ELb0ELb1ELb0ELb1ELb0ELb1ELb1ELb1ELb1ELb0EEENS1_21CollectiveEpilogueFwdINS6_IJSA_SC_SB_EEES9_NS_10bfloat16_tESG_Li256ELb1ELb1ELb1ELb1EEENS1_36VarlenDynamicPersistentTileSchedulerILi128ELi160ELi256ELi128ELb1ELb1ELb1ELb1ELb1ELb1EEEEEEEEEvNT_6ParamsE,"",@"SHT_CUDA_INFO"
	.sectionflags	@""
	.align	4


	//----- nvinfo : EIATTR_CUDA_API_VERSION
	.align		4
        /*0000*/ 	.byte	0x04, 0x37
        /*0002*/ 	.short	(.L_823 - .L_822)
.L_822:
        /*0004*/ 	.word	0x00000082


	//----- nvinfo : EIATTR_KPARAM_INFO
	.align		4
.L_823:
        /*0008*/ 	.byte	0x04, 0x17
        /*000a*/ 	.short	(.L_825 - .L_824)
.L_824:
        /*000c*/ 	.word	0x00000000
        /*0010*/ 	.short	0x0000
        /*0012*/ 	.short	0x0070
        /*0014*/ 	.byte	0x00, 0xf0, 0x01, 0x2a


	//----- nvinfo : EIATTR_SPARSE_MMA_MASK
	.align		4
.L_825:
        /*0018*/ 	.byte	0x03, 0x50
        /*001a*/ 	.short	0x0000


	//----- nvinfo : EIATTR_MAXREG_COUNT
	.align		4
        /*001c*/ 	.byte	0x03, 0x1b
        /*001e*/ 	.short	0x00a8


	//----- nvinfo : EIATTR_NUM_BARRIERS
	.align		4
        /*0020*/ 	.byte	0x02, 0x4c
        /*0022*/ 	.byte	0x10
	.zero		1


	//----- nvinfo : EIATTR_EXTERNS
	.align		4
        /*0024*/ 	.byte	0x04, 0x0f
        /*0026*/ 	.short	(.L_827 - .L_826)


	//   ....[0]....
	.align		4
.L_826:
        /*0028*/ 	.word	index@(__assertfail)


	//----- nvinfo : EIATTR_ANNOTATIONS
	.align		4
.L_827:
        /*002c*/ 	.byte	0x04, 0x55
        /*002e*/ 	.short	(.L_829 - .L_828)


	//   ....[0]....
.L_828:
        /* <DEDUP_REMOVED lines=113> */


	//----- nvinfo : EIATTR_MERCURY_ISA_VERSION
	.align		4
.L_829:
        /*0728*/ 	.byte	0x03, 0x5f
        /*072a*/ 	.short	0x0101


	//----- nvinfo : EIATTR_UNUSED_LOAD_BYTE_OFFSET
	.align		4
        /*072c*/ 	.byte	0x04, 0x44
        /*072e*/ 	.short	(.L_831 - .L_830)


	//   ....[0]....
.L_830:
        /*0730*/ 	.word	0x00000ae0
        /*0734*/ 	.word	0x0000fff0


	//   ....[1]....
        /*0738*/ 	.word	0x00024180
        /*073c*/ 	.word	0x0000fff0


	//----- nvinfo : EIATTR_INT_WARP_WIDE_INSTR_OFFSETS
	.align		4
.L_831:
        /*0740*/ 	.byte	0x04, 0x31
        /*0742*/ 	.short	(.L_833 - .L_832)


	//   ....[0]....
.L_832:
        /*0744*/ 	.word	0x00000190


	//   ....[1]....
        /*0748*/ 	.word	0x000001d0


	//   ....[2]....
        /*074c*/ 	.word	0x00000240


	//   ....[3]....
        /*0750*/ 	.word	0x0002d2b0


	//   ....[4]....
        /*0754*/ 	.word	0x0002d340


	//   ....[5]....
        /*0758*/ 	.word	0x000305a0


	//   ....[6]....
        /*075c*/ 	.word	0x00030600


	//----- nvinfo : EIATTR_COOP_GROUP_MASK_REGIDS
	.align		4
.L_833:
        /*0760*/ 	.byte	0x04, 0x29
        /*0762*/ 	.short	(.L_835 - .L_834)


	//   ....[0]....
.L_834:
        /*0764*/ 	.word	0xffffffff


	//   ....[1]....
        /*0768*/ 	.word	0xffffffff


	//   ....[2]....
        /*076c*/ 	.word	0xffffffff


	//   ....[3]....
        /*0770*/ 	.word	0xffffffff


	//   ....[4]....
        /*0774*/ 	.word	0xffffffff


	//   ....[5]....
        /*0778*/ 	.word	0xffffffff


	//   ....[6]....
        /*077c*/ 	.word	0xffffffff


	//   ....[7]....
        /*0780*/ 	.word	0xffffffff


	//   ....[8]....
        /*0784*/ 	.word	0xffffffff


	//   ....[9]....
        /*0788*/ 	.word	0xffffffff


	//   ....[10]....
        /*078c*/ 	.word	0xffffffff


	//   ....[11]....
        /*0790*/ 	.word	0xffffffff


	//   ....[12]....
        /*0794*/ 	.word	0xffffffff


	//   ....[13]....
        /*0798*/ 	.word	0xffffffff


	//   ....[14]....
        /*079c*/ 	.word	0xffffffff


	//   ....[15]....
        /*07a0*/ 	.word	0xffffffff


	//   ....[16]....
        /*07a4*/ 	.word	0xffffffff


	//   ....[17]....
        /*07a8*/ 	.word	0xffffffff


	//   ....[18]....
        /*07ac*/ 	.word	0xffffffff


	//   ....[19]....
        /*07b0*/ 	.word	0xffffffff


	//   ....[20]....
        /*07b4*/ 	.word	0xffffffff


	//   ....[21]....
        /*07b8*/ 	.word	0xffffffff


	//   ....[22]....
        /*07bc*/ 	.word	0xffffffff


	//   ....[23]....
        /*07c0*/ 	.word	0xffffffff


	//   ....[24]....
        /*07c4*/ 	.word	0xffffffff


	//   ....[25]....
        /*07c8*/ 	.word	0xffffffff


	//   ....[26]....
        /*07cc*/ 	.word	0xffffffff


	//   ....[27]....
        /*07d0*/ 	.word	0xffffffff


	//   ....[28]....
        /*07d4*/ 	.word	0xffffffff


	//   ....[29]....
        /*07d8*/ 	.word	0xffffffff


	//   ....[30]....
        /*07dc*/ 	.word	0xffffffff


	//   ....[31]....
        /*07e0*/ 	.word	0xffffffff


	//   ....[32]....
        /*07e4*/ 	.word	0xffffffff


	//   ....[33]....
        /*07e8*/ 	.word	0xffffffff


	//   ....[34]....
        /*07ec*/ 	.word	0xffffffff


	//   ....[35]....
        /*07f0*/ 	.word	0xffffffff


	//   ....[36]....
        /*07f4*/ 	.word	0xffffffff


	//   ....[37]....
        /*07f8*/ 	.word	0xffffffff


	//   ....[38]....
        /*07fc*/ 	.word	0xffffffff


	//   ....[39]....
        /*0800*/ 	.word	0xffffffff


	//   ....[40]....
        /*0804*/ 	.word	0xffffffff


	//   ....[41]....
        /*0808*/ 	.word	0xffffffff


	//   ....[42]....
        /*080c*/ 	.word	0xffffffff


	//   ....[43]....
        /*0810*/ 	.word	0xffffffff


	//   ....[44]....
        /*0814*/ 	.word	0xffffffff


	//   ....[45]....
        /*0818*/ 	.word	0xffffffff


	//   ....[46]....
        /*081c*/ 	.word	0xffffffff


	//   ....[47]....
        /*0820*/ 	.word	0xffffffff


	//   ....[48]....
        /*0824*/ 	.word	0xffffffff


	//   ....[49]....
        /*0828*/ 	.word	0xffffffff


	//   ....[50]....
        /*082c*/ 	.word	0xffffffff


	//   ....[51]....
        /*0830*/ 	.word	0xffffffff


	//   ....[52]....
        /*0834*/ 	.word	0xffffffff


	//   ....[53]....
        /*0838*/ 	.word	0xffffffff


	//   ....[54]....
        /*083c*/ 	.word	0xffffffff


	//   ....[55]....
        /*0840*/ 	.word	0xffffffff


	//   ....[56]....
        /*0844*/ 	.word	0xffffffff


	//   ....[57]....
        /*0848*/ 	.word	0xffffffff


	//   ....[58]....
        /*084c*/ 	.word	0xffffffff


	//   ....[59]....
        /*0850*/ 	.word	0xffffffff


	//   ....[60]....
        /*0854*/ 	.word	0xffffffff


	//   ....[61]....
        /*0858*/ 	.word	0xffffffff


	//   ....[62]....
        /*085c*/ 	.word	0xffffffff


	//   ....[63]....
        /*0860*/ 	.word	0xffffffff


	//   ....[64]....
        /*0864*/ 	.word	0xffffffff


	//   ....[65]....
        /*0868*/ 	.word	0xffffffff


	//   ....[66]....
        /*086c*/ 	.word	0xffffffff


	//   ....[67]....
        /*0870*/ 	.word	0xffffffff


	//   ....[68]....
        /*0874*/ 	.word	0xffffffff


	//   ....[69]....
        /*0878*/ 	.word	0xffffffff


	//   ....[70]....
        /*087c*/ 	.word	0xffffffff


	//   ....[71]....
        /*0880*/ 	.word	0xffffffff


	//   ....[72]....
        /*0884*/ 	.word	0xffffffff


	//   ....[73]....
        /*0888*/ 	.word	0xffffffff


	//   ....[74]....
        /*088c*/ 	.word	0xffffffff


	//   ....[75]....
        /*0890*/ 	.word	0xffffffff


	//   ....[76]....
        /*0894*/ 	.word	0xffffffff


	//   ....[77]....
        /*0898*/ 	.word	0xffffffff


	//   ....[78]....
        /*089c*/ 	.word	0xffffffff


	//   ....[79]....
        /*08a0*/ 	.word	0xffffffff


	//   ....[80]....
        /*08a4*/ 	.word	0xffffffff


	//   ....[81]....
        /*08a8*/ 	.word	0xffffffff


	//   ....[82]....
        /*08ac*/ 	.word	0xffffffff


	//   ....[83]....
        /*08b0*/ 	.word	0xffffffff


	//   ....[84]....
        /*08b4*/ 	.word	0xffffffff


	//   ....[85]....
        /*08b8*/ 	.word	0xffffffff


	//   ....[86]....
        /*08bc*/ 	.word	0xffffffff


	//   ....[87]....
        /*08c0*/ 	.word	0xffffffff


	//   ....[88]....
        /*08c4*/ 	.word	0xffffffff


	//   ....[89]....
        /*08c8*/ 	.word	0xffffffff


	//   ....[90]....
        /*08cc*/ 	.word	0xffffffff


	//   ....[91]....
        /*08d0*/ 	.word	0xffffffff


	//   ....[92]....
        /*08d4*/ 	.word	0xffffffff


	//   ....[93]....
        /*08d8*/ 	.word	0xffffffff


	//   ....[94]....
        /*08dc*/ 	.word	0xffffffff


	//   ....[95]....
        /*08e0*/ 	.word	0xffffffff


	//   ....[96]....
        /*08e4*/ 	.word	0xffffffff


	//   ....[97]....
        /*08e8*/ 	.word	0xffffffff


	//   ....[98]....
        /*08ec*/ 	.word	0xffffffff


	//   ....[99]....
        /*08f0*/ 	.word	0xffffffff


	//   ....[100]....
        /*08f4*/ 	.word	0xffffffff


	//   ....[101]....
        /*08f8*/ 	.word	0xffffffff


	//   ....[102]....
        /*08fc*/ 	.word	0xffffffff


	//   ....[103]....
        /*0900*/ 	.word	0xffffffff


	//   ....[104]....
        /*0904*/ 	.word	0xffffffff


	//   ....[105]....
        /*0908*/ 	.word	0xffffffff


	//   ....[106]....
        /*090c*/ 	.word	0xffffffff


	//   ....[107]....
        /*0910*/ 	.word	0xffffffff


	//   ....[108]....
        /*0914*/ 	.word	0xffffffff


	//   ....[109]....
        /*0918*/ 	.word	0xffffffff


	//   ....[110]....
        /*091c*/ 	.word	0xffffffff


	//   ....[111]....
        /*0920*/ 	.word	0xffffffff


	//   ....[112]....
        /*0924*/ 	.word	0xffffffff


	//   ....[113]....
        /*0928*/ 	.word	0xffffffff


	//   ....[114]....
        /*092c*/ 	.word	0xffffffff


	//   ....[115]....
        /*0930*/ 	.word	0xffffffff


	//   ....[116]....
        /*0934*/ 	.word	0xffffffff


	//   ....[117]....
        /*0938*/ 	.word	0xffffffff


	//   ....[118]....
        /*093c*/ 	.word	0xffffffff


	//   ....[119]....
        /*0940*/ 	.word	0xffffffff


	//   ....[120]....
        /*0944*/ 	.word	0xffffffff


	//   ....[121]....
        /*0948*/ 	.word	0xffffffff


	//   ....[122]....
        /*094c*/ 	.word	0xffffffff


	//   ....[123]....
        /*0950*/ 	.word	0xffffffff


	//   ....[124]....
        /*0954*/ 	.word	0xffffffff


	//   ....[125]....
        /*0958*/ 	.word	0xffffffff


	//   ....[126]....
        /*095c*/ 	.word	0xffffffff


	//   ....[127]....
        /*0960*/ 	.word	0xffffffff


	//   ....[128]....
        /*0964*/ 	.word	0xffffffff


	//   ....[129]....
        /*0968*/ 	.word	0xffffffff


	//   ....[130]....
        /*096c*/ 	.word	0xffffffff


	//   ....[131]....
        /*0970*/ 	.word	0xffffffff


	//   ....[132]....
        /*0974*/ 	.word	0xffffffff


	//   ....[133]....
        /*0978*/ 	.word	0xffffffff


	//   ....[134]....
        /*097c*/ 	.word	0xffffffff


	//   ....[135]....
        /*0980*/ 	.word	0xffffffff


	//   ....[136]....
        /*0984*/ 	.word	0xffffffff


	//   ....[137]....
        /*0988*/ 	.word	0xffffffff


	//   ....[138]....
        /*098c*/ 	.word	0xffffffff


	//   ....[139]....
        /*0990*/ 	.word	0xffffffff


	//   ....[140]....
        /*0994*/ 	.word	0xffffffff


	//   ....[141]....
        /*0998*/ 	.word	0xffffffff


	//   ....[142]....
        /*099c*/ 	.word	0xffffffff


	//   ....[143]....
        /*09a0*/ 	.word	0xffffffff


	//   ....[144]....
        /*09a4*/ 	.word	0xffffffff


	//   ....[145]....
        /*09a8*/ 	.word	0xffffffff


	//   ....[146]....
        /*09ac*/ 	.word	0xffffffff


	//   ....[147]....
        /*09b0*/ 	.word	0xffffffff


	//   ....[148]....
        /*09b4*/ 	.word	0xffffffff


	//   ....[149]....
        /*09b8*/ 	.word	0xffffffff


	//   ....[150]....
        /*09bc*/ 	.word	0xffffffff


	//   ....[151]....
        /*09c0*/ 	.word	0xffffffff


	//   ....[152]....
        /*09c4*/ 	.word	0xffffffff


	//   ....[153]....
        /*09c8*/ 	.word	0xffffffff


	//   ....[154]....
        /*09cc*/ 	.word	0xffffffff


	//   ....[155]....
        /*09d0*/ 	.word	0xffffffff


	//   ....[156]....
        /*09d4*/ 	.word	0xffffffff


	//   ....[157]....
        /*09d8*/ 	.word	0xffffffff


	//   ....[158]....
        /*09dc*/ 	.word	0xffffffff


	//   ....[159]....
        /*09e0*/ 	.word	0xffffffff


	//   ....[160]....
        /*09e4*/ 	.word	0xffffffff


	//   ....[161]....
        /*09e8*/ 	.word	0xffffffff


	//   ....[162]....
        /*09ec*/ 	.word	0xffffffff


	//   ....[163]....
        /*09f0*/ 	.word	0xffffffff


	//   ....[164]....
        /*09f4*/ 	.word	0xffffffff


	//   ....[165]....
        /*09f8*/ 	.word	0xffffffff


	//   ....[166]....
        /*09fc*/ 	.word	0xffffffff


	//   ....[167]....
        /*0a00*/ 	.word	0xffffffff


	//   ....[168]....
        /*0a04*/ 	.word	0xffffffff


	//   ....[169]....
        /*0a08*/ 	.word	0xffffffff


	//   ....[170]....
        /*0a0c*/ 	.word	0xffffffff


	//   ....[171]....
        /*0a10*/ 	.word	0xffffffff


	//   ....[172]....
        /*0a14*/ 	.word	0xffffffff


	//   ....[173]....
        /*0a18*/ 	.word	0xffffffff


	//   ....[174]....
        /*0a1c*/ 	.word	0xffffffff


	//   ....[175]....
        /*0a20*/ 	.word	0xffffffff


	//   ....[176]....
        /*0a24*/ 	.word	0xffffffff


	//   ....[177]....
        /*0a28*/ 	.word	0xffffffff


	//   ....[178]....
        /*0a2c*/ 	.word	0xffffffff


	//   ....[179]....
        /*0a30*/ 	.word	0xffffffff


	//   ....[180]....
        /*0a34*/ 	.word	0xffffffff


	//   ....[181]....
        /*0a38*/ 	.word	0xffffffff


	//   ....[182]....
        /*0a3c*/ 	.word	0xffffffff


	//   ....[183]....
        /*0a40*/ 	.word	0xffffffff


	//   ....[184]....
        /*0a44*/ 	.word	0xffffffff


	//   ....[185]....
        /*0a48*/ 	.word	0xffffffff


	//   ....[186]....
        /*0a4c*/ 	.word	0xffffffff


	//   ....[187]....
        /*0a50*/ 	.word	0xffffffff


	//   ....[188]....
        /*0a54*/ 	.word	0xffffffff


	//   ....[189]....
        /*0a58*/ 	.word	0xffffffff


	//   ....[190]....
        /*0a5c*/ 	.word	0xffffffff


	//   ....[191]....
        /*0a60*/ 	.word	0xffffffff


	//   ....[192]....
        /*0a64*/ 	.word	0xffffffff


	//   ....[193]....
        /*0a68*/ 	.word	0xffffffff


	//   ....[194]....
        /*0a6c*/ 	.word	0xffffffff


	//   ....[195]....
        /*0a70*/ 	.word	0xffffffff


	//   ....[196]....
        /*0a74*/ 	.word	0xffffffff


	//   ....[197]....
        /*0a78*/ 	.word	0xffffffff


	//   ....[198]....
        /*0a7c*/ 	.word	0xffffffff


	//   ....[199]....
        /*0a80*/ 	.word	0xffffffff


	//   ....[200]....
        /*0a84*/ 	.word	0xffffffff


	//   ....[201]....
        /*0a88*/ 	.word	0xffffffff


	//   ....[202]....
        /*0a8c*/ 	.word	0x0500000f


	//   ....[203]....
        /*0a90*/ 	.word	0x0500000f


	//   ....[204]....
        /*0a94*/ 	.word	0x0500000f


	//   ....[205]....
        /*0a98*/ 	.word	0x0500000f


	//   ....[206]....
        /*0a9c*/ 	.word	0x0500000f


	//   ....[207]....
        /*0aa0*/ 	.word	0x0500000f


	//   ....[208]....
        /*0aa4*/ 	.word	0x0500000f


	//   ....[209]....
        /*0aa8*/ 	.word	0x0500000f


	//   ....[210]....
        /*0aac*/ 	.word	0x0500000f


	//   ....[211]....
        /*0ab0*/ 	.word	0x0500000f


	//   ....[212]....
        /*0ab4*/ 	.word	0x0500000f


	//   ....[213]....
        /*0ab8*/ 	.word	0x0500000f


	//   ....[214]....
        /*0abc*/ 	.word	0x0500000f


	//   ....[215]....
        /*0ac0*/ 	.word	0x0500000f


	//   ....[216]....
        /*0ac4*/ 	.word	0x0500000f


	//   ....[217]....
        /*0ac8*/ 	.word	0x0500000f


	//   ....[218]....
        /*0acc*/ 	.word	0x0500000f


	//   ....[219]....
        /*0ad0*/ 	.word	0x0500000f


	//   ....[220]....
        /*0ad4*/ 	.word	0x0500000f


	//   ....[221]....
        /*0ad8*/ 	.word	0x0500000f


	//   ....[222]....
        /*0adc*/ 	.word	0x0500000f


	//   ....[223]....
        /*0ae0*/ 	.word	0x0500000f


	//   ....[224]....
        /*0ae4*/ 	.word	0x0500000f


	//   ....[225]....
        /*0ae8*/ 	.word	0x0500000f


	//   ....[226]....
        /*0aec*/ 	.word	0x0500000f


	//   ....[227]....
        /*0af0*/ 	.word	0x0500000f


	//   ....[228]....
        /*0af4*/ 	.word	0x0500000f


	//   ....[229]....
        /*0af8*/ 	.word	0x0500000f


	//   ....[230]....
        /*0afc*/ 	.word	0x0500000f


	//   ....[231]....
        /*0b00*/ 	.word	0x0500000f


	//   ....[232]....
        /*0b04*/ 	.word	0x0500000f


	//   ....[233]....
        /*0b08*/ 	.word	0x0500000f


	//   ....[234]....
        /*0b0c*/ 	.word	0x0500000f


	//   ....[235]....
        /*0b10*/ 	.word	0x0500000f


	//   ....[236]....
        /*0b14*/ 	.word	0x0500000f


	//   ....[237]....
        /*0b18*/ 	.word	0x0500000f


	//   ....[238]....
        /*0b1c*/ 	.word	0x0500000f


	//   ....[239]....
        /*0b20*/ 	.word	0x0500000f


	//   ....[240]....
        /*0b24*/ 	.word	0x0500000f


	//   ....[241]....
        /*0b28*/ 	.word	0x0500000f


	//   ....[242]....
        /*0b2c*/ 	.word	0x0500000f


	//   ....[243]....
        /*0b30*/ 	.word	0x0500000f


	//   ....[244]....
        /*0b34*/ 	.word	0x0500000f


	//   ....[245]....
        /*0b38*/ 	.word	0x0500000f


	//   ....[246]....
        /*0b3c*/ 	.word	0x0500000f


	//   ....[247]....
        /*0b40*/ 	.word	0x0500000f


	//   ....[248]....
        /*0b44*/ 	.word	0x0500000f


	//   ....[249]....
        /*0b48*/ 	.word	0x0500000f


	//   ....[250]....
        /*0b4c*/ 	.word	0x0500000f


	//   ....[251]....
        /*0b50*/ 	.word	0x0500000f


	//   ....[252]....
        /*0b54*/ 	.word	0x0500000f


	//   ....[253]....
        /*0b58*/ 	.word	0x0500000f


	//   ....[254]....
        /*0b5c*/ 	.word	0x0500000f


	//   ....[255]....
        /*0b60*/ 	.word	0x0500000f


	//   ....[0]....
        /*0b64*/ 	.word	0x0500000f


	//   ....[1]....
        /*0b68*/ 	.word	0x0500000f


	//   ....[2]....
        /*0b6c*/ 	.word	0x0500000f


	//   ....[3]....
        /*0b70*/ 	.word	0x0500000f


	//   ....[4]....
        /*0b74*/ 	.word	0x0500000f


	//   ....[5]....
        /*0b78*/ 	.word	0x0500000f


	//   ....[6]....
        /*0b7c*/ 	.word	0x0500000f


	//   ....[7]....
        /*0b80*/ 	.word	0x0500000f


	//   ....[8]....
        /*0b84*/ 	.word	0x0500000f


	//   ....[9]....
        /*0b88*/ 	.word	0x0500000f


	//   ....[10]....
        /*0b8c*/ 	.word	0x0500000f


	//   ....[11]....
        /*0b90*/ 	.word	0x0500000f


	//   ....[12]....
        /*0b94*/ 	.word	0x0500000f


	//   ....[13]....
        /*0b98*/ 	.word	0x0500000f


	//   ....[14]....
        /*0b9c*/ 	.word	0x0500000f


	//   ....[15]....
        /*0ba0*/ 	.word	0x0500000f


	//   ....[16]....
        /*0ba4*/ 	.word	0x0500000f


	//   ....[17]....
        /*0ba8*/ 	.word	0x0500000f


	//   ....[18]....
        /*0bac*/ 	.word	0x0500000f


	//   ....[19]....
        /*0bb0*/ 	.word	0x0500000f


	//   ....[20]....
        /*0bb4*/ 	.word	0x0500000f


	//   ....[21]....
        /*0bb8*/ 	.word	0x0500000f


	//   ....[22]....
        /*0bbc*/ 	.word	0x0500000f


	//   ....[23]....
        /*0bc0*/ 	.word	0x0500000f


	//   ....[24]....
        /*0bc4*/ 	.word	0x0500000f


	//   ....[25]....
        /*0bc8*/ 	.word	0x0500000f


	//   ....[26]....
        /*0bcc*/ 	.word	0x0500000f


	//   ....[27]....
        /*0bd0*/ 	.word	0x0500000f


	//   ....[28]....
        /*0bd4*/ 	.word	0x0500000f


	//   ....[29]....
        /*0bd8*/ 	.word	0x0500000f


	//   ....[30]....
        /*0bdc*/ 	.word	0x0500000f


	//   ....[31]....
        /*0be0*/ 	.word	0x0500000f


	//   ....[32]....
        /*0be4*/ 	.word	0x0500000f


	//   ....[33]....
        /*0be8*/ 	.word	0x0500000f


	//   ....[34]....
        /*0bec*/ 	.word	0x0500000f


	//   ....[35]....
        /*0bf0*/ 	.word	0x0500000f


	//   ....[36]....
        /*0bf4*/ 	.word	0x0500000f


	//   ....[37]....
        /*0bf8*/ 	.word	0x0500000f


	//   ....[38]....
        /*0bfc*/ 	.word	0x0500000f


	//   ....[39]....
        /*0c00*/ 	.word	0x0500000f


	//   ....[40]....
        /*0c04*/ 	.word	0x0500000f


	//   ....[41]....
        /*0c08*/ 	.word	0x0500000f


	//   ....[42]....
        /*0c0c*/ 	.word	0x0500000f


	//   ....[43]....
        /*0c10*/ 	.word	0x0500000f


	//   ....[44]....
        /*0c14*/ 	.word	0x0500000f


	//   ....[45]....
        /*0c18*/ 	.word	0x0500000f


	//   ....[46]....
        /*0c1c*/ 	.word	0x0500000f


	//   ....[47]....
        /*0c20*/ 	.word	0x0500000f


	//   ....[48]....
        /*0c24*/ 	.word	0x0500000f


	//   ....[49]....
        /*0c28*/ 	.word	0x0500000f


	//   ....[50]....
        /*0c2c*/ 	.word	0x0500000f


	//   ....[51]....
        /*0c30*/ 	.word	0x0500000f


	//   ....[52]....
        /*0c34*/ 	.word	0x0500000f


	//   ....[53]....
        /*0c38*/ 	.word	0x0500000f


	//   ....[54]....
        /*0c3c*/ 	.word	0x0500000f


	//   ....[55]....
        /*0c40*/ 	.word	0x0500000f


	//   ....[56]....
        /*0c44*/ 	.word	0x0500000f


	//   ....[57]....
        /*0c48*/ 	.word	0x0500000f


	//   ....[58]....
        /*0c4c*/ 	.word	0x0500000f


	//   ....[59]....
        /*0c50*/ 	.word	0x0500000f


	//   ....[60]....
        /*0c54*/ 	.word	0x0500000f


	//   ....[61]....
        /*0c58*/ 	.word	0x0500000f


	//   ....[62]....
        /*0c5c*/ 	.word	0x0500000f


	//   ....[63]....
        /*0c60*/ 	.word	0x0500000f


	//   ....[64]....
        /*0c64*/ 	.word	0x0500000f


	//   ....[65]....
        /*0c68*/ 	.word	0x0500000f


	//   ....[66]....
        /*0c6c*/ 	.word	0x0500000f


	//   ....[67]....
        /*0c70*/ 	.word	0x0500000f


	//   ....[68]....
        /*0c74*/ 	.word	0x0500000f


	//   ....[69]....
        /*0c78*/ 	.word	0x0500000f


	//   ....[70]....
        /*0c7c*/ 	.word	0x0500000f


	//   ....[71]....
        /*0c80*/ 	.word	0x0500000f


	//   ....[72]....
        /*0c84*/ 	.word	0x0500000f


	//   ....[73]....
        /*0c88*/ 	.word	0x0500000f


	//   ....[74]....
        /*0c8c*/ 	.word	0x0500000f


	//   ....[75]....
        /*0c90*/ 	.word	0x0500000f


	//   ....[76]....
        /*0c94*/ 	.word	0x0500000f


	//   ....[77]....
        /*0c98*/ 	.word	0x0500000f


	//   ....[78]....
        /*0c9c*/ 	.word	0x0500000f


	//   ....[79]....
        /*0ca0*/ 	.word	0x0500000f


	//   ....[80]....
        /*0ca4*/ 	.word	0x0500000f


	//   ....[81]....
        /*0ca8*/ 	.word	0x0500000f


	//   ....[82]....
        /*0cac*/ 	.word	0x0500000f


	//   ....[83]....
        /*0cb0*/ 	.word	0x0500000f


	//   ....[84]....
        /*0cb4*/ 	.word	0x0500000f


	//   ....[85]....
        /*0cb8*/ 	.word	0x0500000f


	//   ....[86]....
        /*0cbc*/ 	.word	0x0500000f


	//   ....[87]....
        /*0cc0*/ 	.word	0x0500000f


	//   ....[88]....
        /*0cc4*/ 	.word	0x0500000f


	//   ....[89]....
        /*0cc8*/ 	.word	0x0500000f


	//   ....[90]....
        /*0ccc*/ 	.word	0x0500000f


	//   ....[91]....
        /*0cd0*/ 	.word	0x0500000f


	//   ....[92]....
        /*0cd4*/ 	.word	0x0500000f


	//   ....[93]....
        /*0cd8*/ 	.word	0x0500000f


	//   ....[94]....
        /*0cdc*/ 	.word	0x0500000f


	//   ....[95]....
        /*0ce0*/ 	.word	0x0500000f


	//   ....[96]....
        /*0ce4*/ 	.word	0x0500000f


	//   ....[97]....
        /*0ce8*/ 	.word	0x0500000f


	//   ....[98]....
        /*0cec*/ 	.word	0x0500000f


	//   ....[99]....
        /*0cf0*/ 	.word	0x0500000f


	//----- nvinfo : EIATTR_COOP_GROUP_INSTR_OFFSETS
	.align		4
.L_835:
        /*0cf4*/ 	.byte	0x04, 0x28
        /*0cf6*/ 	.short	(.L_837 - .L_836)


	//   ....[0]....
.L_836:
        /*0cf8*/ 	.word	0x00000070


	//   ....[1]....
        /*0cfc*/ 	.word	0x000001a0


	//   ....[2]....
        /*0d00*/ 	.word	0x000001f0


	//   ....[3]....
        /*0d04*/ 	.word	0x00000420


	//   ....[4]....
        /*0d08*/ 	.word	0x00000580


	//   ....[5]....
        /*0d0c*/ 	.word	0x000006a0


	//   ....[6]....
        /*0d10*/ 	.word	0x00000800


	//   ....[7]....
        /*0d14*/ 	.word	0x00011080


	//   ....[8]....
        /*0d18*/ 	.word	0x00011740


	//   ....[9]....
        /*0d1c*/ 	.word	0x00011750


	//   ....[10]....
        /*0d20*/ 	.word	0x00011760


	//   ....[11]....
        /*0d24*/ 	.word	0x00011770


	//   ....[12]....
        /*0d28*/ 	.word	0x00014e20


	//   ....[13]....
        /*0d2c*/ 	.word	0x00014e30


	//   ....[14]....
        /*0d30*/ 	.word	0x00014e40


	//   ....[15]....
        /*0d34*/ 	.word	0x00014e50


	//   ....[16]....
        /*0d38*/ 	.word	0x00019490


	//   ....[17]....
        /*0d3c*/ 	.word	0x00019d60


	//   ....[18]....
        /*0d40*/ 	.word	0x00019d70


	//   ....[19]....
        /*0d44*/ 	.word	0x00019d90


	//   ....[20]....
        /*0d48*/ 	.word	0x0001a5c0


	//   ....[21]....
        /*0d4c*/ 	.word	0x0001a5f0


	//   ....[22]....
        /*0d50*/ 	.word	0x0001d360


	//   ....[23]....
        /*0d54*/ 	.word	0x0001db60


	//   ....[24]....
        /*0d58*/ 	.word	0x0001db80


	//   ....[25]....
        /*0d5c*/ 	.word	0x0001db90


	//   ....[26]....
        /*0d60*/ 	.word	0x0001e680


	//   ....[27]....
        /*0d64*/ 	.word	0x0001e720


	//   ....[28]....
        /*0d68*/ 	.word	0x00021790


	//   ....[29]....
        /*0d6c*/ 	.word	0x000218e0


	//   ....[30]....
        /*0d70*/ 	.word	0x00021900


	//   ....[31]....
        /*0d74*/ 	.word	0x00021990


	//   ....[32]....
        /*0d78*/ 	.word	0x000237c0


	//   ....[33]....
        /*0d7c*/ 	.word	0x00023820


	//   ....[34]....
        /*0d80*/ 	.word	0x00023840


	//   ....[35]....
        /*0d84*/ 	.word	0x00023860


	//   ....[36]....
        /*0d88*/ 	.word	0x00024790


	//   ....[37]....
        /*0d8c*/ 	.word	0x00024880


	//   ....[38]....
        /*0d90*/ 	.word	0x00024910


	//   ....[39]....
        /*0d94*/ 	.word	0x00024940


	//   ....[40]....
        /*0d98*/ 	.word	0x00024970


	//   ....[41]....
        /*0d9c*/ 	.word	0x000249a0


	//   ....[42]....
        /*0da0*/ 	.word	0x000249d0


	//   ....[43]....
        /*0da4*/ 	.word	0x00024a00


	//   ....[44]....
        /*0da8*/ 	.word	0x00024a30


	//   ....[45]....
        /*0dac*/ 	.word	0x00024a60


	//   ....[46]....
        /*0db0*/ 	.word	0x00024a90


	//   ....[47]....
        /*0db4*/ 	.word	0x00024ac0


	//   ....[48]....
        /*0db8*/ 	.word	0x00024af0


	//   ....[49]....
        /*0dbc*/ 	.word	0x00024b20


	//   ....[50]....
        /*0dc0*/ 	.word	0x00024b50


	//   ....[51]....
        /*0dc4*/ 	.word	0x00024b80


	//   ....[52]....
        /*0dc8*/ 	.word	0x00024bb0


	//   ....[53]....
        /*0dcc*/ 	.word	0x00024be0


	//   ....[54]....
        /*0dd0*/ 	.word	0x00024c10


	//   ....[55]....
        /*0dd4*/ 	.word	0x00024c40


	//   ....[56]....
        /*0dd8*/ 	.word	0x00024c70


	//   ....[57]....
        /*0ddc*/ 	.word	0x00024ca0


	//   ....[58]....
        /*0de0*/ 	.word	0x00024cd0


	//   ....[59]....
        /*0de4*/ 	.word	0x00024d00


	//   ....[60]....
        /*0de8*/ 	.word	0x00024d30


	//   ....[61]....
        /*0dec*/ 	.word	0x00024d60


	//   ....[62]....
        /*0df0*/ 	.word	0x00024d90


	//   ....[63]....
        /*0df4*/ 	.word	0x00024dc0


	//   ....[64]....
        /*0df8*/ 	.word	0x00024df0


	//   ....[65]....
        /*0dfc*/ 	.word	0x00024e20


	//   ....[66]....
        /*0e00*/ 	.word	0x00024e50


	//   ....[67]....
        /*0e04*/ 	.word	0x00024e80


	//   ....[68]....
        /*0e08*/ 	.word	0x00024eb0


	//   ....[69]....
        /*0e0c*/ 	.word	0x00024ee0


	//   ....[70]....
        /*0e10*/ 	.word	0x00024f10


	//   ....[71]....
        /*0e14*/ 	.word	0x00024f40


	//   ....[72]....
        /*0e18*/ 	.word	0x00024f70


	//   ....[73]....
        /*0e1c*/ 	.word	0x00024fa0


	//   ....[74]....
        /*0e20*/ 	.word	0x00024fd0


	//   ....[75]....
        /*0e24*/ 	.word	0x00025000


	//   ....[76]....
        /*0e28*/ 	.word	0x00025030


	//   ....[77]....
        /*0e2c*/ 	.word	0x00025060


	//   ....[78]....
        /*0e30*/ 	.word	0x00025090


	//   ....[79]....
        /*0e34*/ 	.word	0x000250a0


	//   ....[80]....
        /*0e38*/ 	.word	0x000250b0


	//   ....[81]....
        /*0e3c*/ 	.word	0x000250d0


	//   ....[82]....
        /*0e40*/ 	.word	0x000250e0


	//   ....[83]....
        /*0e44*/ 	.word	0x00025100


	//   ....[84]....
        /*0e48*/ 	.word	0x00025120


	//   ....[85]....
        /*0e4c*/ 	.word	0x00025140


	//   ....[86]....
        /*0e50*/ 	.word	0x00025170


	//   ....[87]....
        /*0e54*/ 	.word	0x00025180


	//   ....[88]....
        /*0e58*/ 	.word	0x000251b0


	//   ....[89]....
        /*0e5c*/ 	.word	0x000251d0


	//   ....[90]....
        /*0e60*/ 	.word	0x000251f0


	//   ....[91]....
        /*0e64*/ 	.word	0x00025200


	//   ....[92]....
        /*0e68*/ 	.word	0x00025210


	//   ....[93]....
        /*0e6c*/ 	.word	0x00025240


	//   ....[94]....
        /*0e70*/ 	.word	0x00025270


	//   ....[95]....
        /*0e74*/ 	.word	0x00025290


	//   ....[96]....
        /*0e78*/ 	.word	0x000252a0


	//   ....[97]....
        /*0e7c*/ 	.word	0x000252d0


	//   ....[98]....
        /*0e80*/ 	.word	0x00025300


	//   ....[99]....
        /*0e84*/ 	.word	0x00025330


	//   ....[100]....
        /*0e88*/ 	.word	0x00025360


	//   ....[101]....
        /*0e8c*/ 	.word	0x00025390


	//   ....[102]....
        /*0e90*/ 	.word	0x000253c0


	//   ....[103]....
        /*0e94*/ 	.word	0x000253f0


	//   ....[104]....
        /*0e98*/ 	.word	0x00025420


	//   ....[105]....
        /*0e9c*/ 	.word	0x00025450


	//   ....[106]....
        /*0ea0*/ 	.word	0x00025480


	//   ....[107]....
        /*0ea4*/ 	.word	0x00025490


	//   ....[108]....
        /*0ea8*/ 	.word	0x000254b0


	//   ....[109]....
        /*0eac*/ 	.word	0x000254e0


	//   ....[110]....
        /*0eb0*/ 	.word	0x00025520


	//   ....[111]....
        /*0eb4*/ 	.word	0x00025550


	//   ....[112]....
        /*0eb8*/ 	.word	0x00025580


	//   ....[113]....
        /*0ebc*/ 	.word	0x000255b0


	//   ....[114]....
        /*0ec0*/ 	.word	0x000255e0


	//   ....[115]....
        /*0ec4*/ 	.word	0x00025610


	//   ....[116]....
        /*0ec8*/ 	.word	0x00025620


	//   ....[117]....
        /*0ecc*/ 	.word	0x00025650


	//   ....[118]....
        /*0ed0*/ 	.word	0x00025680


	//   ....[119]....
        /*0ed4*/ 	.word	0x000256b0


	//   ....[120]....
        /*0ed8*/ 	.word	0x000256e0


	//   ....[121]....
        /*0edc*/ 	.word	0x00025710


	//   ....[122]....
        /*0ee0*/ 	.word	0x00025740


	//   ....[123]....
        /*0ee4*/ 	.word	0x00025750


	//   ....[124]....
        /*0ee8*/ 	.word	0x00025770


	//   ....[125]....
        /*0eec*/ 	.word	0x000257a0


	//   ....[126]....
        /*0ef0*/ 	.word	0x000257d0


	//   ....[127]....
        /*0ef4*/ 	.word	0x000257f0


	//   ....[128]....
        /*0ef8*/ 	.word	0x00025820


	//   ....[129]....
        /*0efc*/ 	.word	0x00025850


	//   ....[130]....
        /*0f00*/ 	.word	0x00025880


	//   ....[131]....
        /*0f04*/ 	.word	0x000258b0


	//   ....[132]....
        /*0f08*/ 	.word	0x00026210


	//   ....[133]....
        /*0f0c*/ 	.word	0x00026230


	//   ....[134]....
        /*0f10*/ 	.word	0x00026240


	//   ....[135]....
        /*0f14*/ 	.word	0x00026250


	//   ....[136]....
        /*0f18*/ 	.word	0x00026b30


	//   ....[137]....
        /*0f1c*/ 	.word	0x00026b40


	//   ....[138]....
        /*0f20*/ 	.word	0x00026c90


	//   ....[139]....
        /*0f24*/ 	.word	0x00026ca0


	//   ....[140]....
        /*0f28*/ 	.word	0x00026df0


	//   ....[141]....
        /*0f2c*/ 	.word	0x00026e00


	//   ....[142]....
        /*0f30*/ 	.word	0x00026f50


	//   ....[143]....
        /*0f34*/ 	.word	0x00026f60


	//   ....[144]....
        /*0f38*/ 	.word	0x00027350


	//   ....[145]....
        /*0f3c*/ 	.word	0x00027360


	//   ....[146]....
        /*0f40*/ 	.word	0x000280e0


	//   ....[147]....
        /*0f44*/ 	.word	0x000280f0


	//   ....[148]....
        /*0f48*/ 	.word	0x00029650


	//   ....[149]....
        /*0f4c*/ 	.word	0x00029660


	//   ....[150]....
        /*0f50*/ 	.word	0x000297c0


	//   ....[151]....
        /*0f54*/ 	.word	0x000297d0


	//   ....[152]....
        /*0f58*/ 	.word	0x00029920


	//   ....[153]....
        /*0f5c*/ 	.word	0x00029930


	//   ....[154]....
        /*0f60*/ 	.word	0x00029a80


	//   ....[155]....
        /*0f64*/ 	.word	0x00029a90


	//   ....[156]....
        /*0f68*/ 	.word	0x00029c40


	//   ....[157]....
        /*0f6c*/ 	.word	0x00029e80


	//   ....[158]....
        /*0f70*/ 	.word	0x00029eb0


	//   ....[159]....
        /*0f74*/ 	.word	0x00029ee0


	//   ....[160]....
        /*0f78*/ 	.word	0x00029f10


	//   ....[161]....
        /*0f7c*/ 	.word	0x00029f40


	//   ....[162]....
        /*0f80*/ 	.word	0x00029f70


	//   ....[163]....
        /*0f84*/ 	.word	0x0002a110


	//   ....[164]....
        /*0f88*/ 	.word	0x0002a140


	//   ....[165]....
        /*0f8c*/ 	.word	0x0002a170


	//   ....[166]....
        /*0f90*/ 	.word	0x0002a1a0


	//   ....[167]....
        /*0f94*/ 	.word	0x0002a1d0


	//   ....[168]....
        /*0f98*/ 	.word	0x0002a200


	//   ....[169]....
        /*0f9c*/ 	.word	0x0002a2a0


	//   ....[170]....
        /*0fa0*/ 	.word	0x0002a2d0


	//   ....[171]....
        /*0fa4*/ 	.word	0x0002a2e0


	//   ....[172]....
        /*0fa8*/ 	.word	0x0002a310


	//   ....[173]....
        /*0fac*/ 	.word	0x0002ba60


	//   ....[174]....
        /*0fb0*/ 	.word	0x0002da50


	//   ....[175]....
        /*0fb4*/ 	.word	0x0002e850


	//   ....[176]....
        /*0fb8*/ 	.word	0x0002e870


	//   ....[177]....
        /*0fbc*/ 	.word	0x0002e8b0


	//   ....[178]....
        /*0fc0*/ 	.word	0x0002e930


	//   ....[179]....
        /*0fc4*/ 	.word	0x0002e9c0


	//   ....[180]....
        /*0fc8*/ 	.word	0x0002e9d0


	//   ....[181]....
        /*0fcc*/ 	.word	0x0002ea20


	//   ....[182]....
        /*0fd0*/ 	.word	0x0002ea60


	//   ....[183]....
        /*0fd4*/ 	.word	0x000316b0


	//   ....[184]....
        /*0fd8*/ 	.word	0x000316e0


	//   ....[185]....
        /*0fdc*/ 	.word	0x00031740


	//   ....[186]....
        /*0fe0*/ 	.word	0x00031770


	//   ....[187]....
        /*0fe4*/ 	.word	0x000317a0


	//   ....[188]....
        /*0fe8*/ 	.word	0x000317d0


	//   ....[189]....
        /*0fec*/ 	.word	0x00031800


	//   ....[190]....
        /*0ff0*/ 	.word	0x00031830


	//   ....[191]....
        /*0ff4*/ 	.word	0x000319f0


	//   ....[192]....
        /*0ff8*/ 	.word	0x00031a20


	//   ....[193]....
        /*0ffc*/ 	.word	0x00031a50


	//   ....[194]....
        /*1000*/ 	.word	0x00031a80


	//   ....[195]....
        /*1004*/ 	.word	0x00031ab0


	//   ....[196]....
        /*1008*/ 	.word	0x00031ae0


	//   ....[197]....
        /*100c*/ 	.word	0x00031bb0


	//   ....[198]....
        /*1010*/ 	.word	0x00031bd0


	//   ....[199]....
        /*1014*/ 	.word	0x00031be0


	//   ....[200]....
        /*1018*/ 	.word	0x00031c60


	//   ....[201]....
        /*101c*/ 	.word	0x000327a0


	//   ....[202]....
        /*1020*/ 	.word	0x00032c40


	//   ....[203]....
        /*1024*/ 	.word	0x00032ce0


	//   ....[204]....
        /*1028*/ 	.word	0x00032d70


	//   ....[205]....
        /*102c*/ 	.word	0x00032dc0


	//   ....[206]....
        /*1030*/ 	.word	0x00032e10


	//   ....[207]....
        /*1034*/ 	.word	0x00032ee0


	//   ....[208]....
        /*1038*/ 	.word	0x00032f70


	//   ....[209]....
        /*103c*/ 	.word	0x00032fc0


	//   ....[210]....
        /*1040*/ 	.word	0x00033010


	//   ....[211]....
        /*1044*/ 	.word	0x00033480


	//   ....[212]....
        /*1048*/ 	.word	0x000335a0


	//   ....[213]....
        /*104c*/ 	.word	0x000336c0


	//   ....[214]....
        /*1050*/ 	.word	0x000337e0


	//   ....[215]....
        /*1054*/ 	.word	0x00033910


	//   ....[216]....
        /*1058*/ 	.word	0x00033a30


	//   ....[217]....
        /*105c*/ 	.word	0x00033ac0


	//   ....[218]....
        /*1060*/ 	.word	0x00033b10


	//   ....[219]....
        /*1064*/ 	.word	0x00033b80


	//   ....[220]....
        /*1068*/ 	.word	0x00033be0


	//   ....[221]....
        /*106c*/ 	.word	0x00033c40


	//   ....[222]....
        /*1070*/ 	.word	0x00033ca0


	//   ....[223]....
        /*1074*/ 	.word	0x00033d50


	//   ....[224]....
        /*1078*/ 	.word	0x00033dc0


	//   ....[225]....
        /*107c*/ 	.word	0x00033e20


	//   ....[226]....
        /*1080*/ 	.word	0x00033e70


	//   ....[227]....
        /*1084*/ 	.word	0x00033ef0


	//   ....[228]....
        /*1088*/ 	.word	0x00033f60


	//   ....[229]....
        /*108c*/ 	.word	0x00033fc0


	//   ....[230]....
        /*1090*/ 	.word	0x00034010


	//   ....[231]....
        /*1094*/ 	.word	0x00034090


	//   ....[232]....
        /*1098*/ 	.word	0x00034100


	//   ....[233]....
        /*109c*/ 	.word	0x00034160


	//   ....[234]....
        /*10a0*/ 	.word	0x000341b0


	//   ....[235]....
        /*10a4*/ 	.word	0x00034260


	//   ....[236]....
        /*10a8*/ 	.word	0x000342b0


	//   ....[237]....
        /*10ac*/ 	.word	0x00034310


	//   ....[238]....
        /*10b0*/ 	.word	0x00034360


	//   ....[239]....
        /*10b4*/ 	.word	0x000343e0


	//   ....[240]....
        /*10b8*/ 	.word	0x00034430


	//   ....[241]....
        /*10bc*/ 	.word	0x00034490


	//   ....[242]....
        /*10c0*/ 	.word	0x00034500


	//   ....[243]....
        /*10c4*/ 	.word	0x00034570


	//   ....[244]....
        /*10c8*/ 	.word	0x000345d0


	//   ....[245]....
        /*10cc*/ 	.word	0x00034640


	//   ....[246]....
        /*10d0*/ 	.word	0x000346a0


	//   ....[247]....
        /*10d4*/ 	.word	0x00034720


	//   ....[248]....
        /*10d8*/ 	.word	0x00034790


	//   ....[249]....
        /*10dc*/ 	.word	0x000347f0


	//   ....[250]....
        /*10e0*/ 	.word	0x00034840


	//   ....[251]....
        /*10e4*/ 	.word	0x000348c0


	//   ....[252]....
        /*10e8*/ 	.word	0x00034930


	//   ....[253]....
        /*10ec*/ 	.word	0x00034990


	//   ....[254]....
        /*10f0*/ 	.word	0x000349e0


	//   ....[255]....
        /*10f4*/ 	.word	0x00034a40


	//   ....[0]....
        /*10f8*/ 	.word	0x00034ad0


	//   ....[1]....
        /*10fc*/ 	.word	0x00034b30


	//   ....[2]....
        /*1100*/ 	.word	0x00034b80


	//   ....[3]....
        /*1104*/ 	.word	0x00034c20


	//   ....[4]....
        /*1108*/ 	.word	0x00034c70


	//   ....[5]....
        /*110c*/ 	.word	0x00034cd0


	//   ....[6]....
        /*1110*/ 	.word	0x00034d20


	//   ....[7]....
        /*1114*/ 	.word	0x00034da0


	//   ....[8]....
        /*1118*/ 	.word	0x00034df0


	//   ....[9]....
        /*111c*/ 	.word	0x00034e50


	//   ....[10]....
        /*1120*/ 	.word	0x00034ec0


	//   ....[11]....
        /*1124*/ 	.word	0x00034f30


	//   ....[12]....
        /*1128*/ 	.word	0x00034f90


	//   ....[13]....
        /*112c*/ 	.word	0x00035000


	//   ....[14]....
        /*1130*/ 	.word	0x00035060


	//   ....[15]....
        /*1134*/ 	.word	0x000350d0


	//   ....[16]....
        /*1138*/ 	.word	0x00035120


	//   ....[17]....
        /*113c*/ 	.word	0x00035190


	//   ....[18]....
        /*1140*/ 	.word	0x000351f0


	//   ....[19]....
        /*1144*/ 	.word	0x00035260


	//   ....[20]....
        /*1148*/ 	.word	0x000352c0


	//   ....[21]....
        /*114c*/ 	.word	0x00035330


	//   ....[22]....
        /*1150*/ 	.word	0x00035380


	//   ....[23]....
        /*1154*/ 	.word	0x00035400


	//   ....[24]....
        /*1158*/ 	.word	0x00035480


	//   ....[25]....
        /*115c*/ 	.word	0x000354e0


	//   ....[26]....
        /*1160*/ 	.word	0x00035540


	//   ....[27]....
        /*1164*/ 	.word	0x000355c0


	//   ....[28]....
        /*1168*/ 	.word	0x00035630


	//   ....[29]....
        /*116c*/ 	.word	0x00035690


	//   ....[30]....
        /*1170*/ 	.word	0x000356e0


	//   ....[31]....
        /*1174*/ 	.word	0x00035740


	//   ....[32]....
        /*1178*/ 	.word	0x000357a0


	//   ....[33]....
        /*117c*/ 	.word	0x00035800


	//   ....[34]....
        /*1180*/ 	.word	0x00035850


	//   ....[35]....
        /*1184*/ 	.word	0x000358b0


	//   ....[36]....
        /*1188*/ 	.word	0x00035910


	//   ....[37]....
        /*118c*/ 	.word	0x00035970


	//   ....[38]....
        /*1190*/ 	.word	0x000359c0


	//   ....[39]....
        /*1194*/ 	.word	0x00035a40


	//   ....[40]....
        /*1198*/ 	.word	0x00035ab0


	//   ....[41]....
        /*119c*/ 	.word	0x00035b10


	//   ....[42]....
        /*11a0*/ 	.word	0x00035b60


	//   ....[43]....
        /*11a4*/ 	.word	0x00035c00


	//   ....[44]....
        /*11a8*/ 	.word	0x00035c70


	//   ....[45]....
        /*11ac*/ 	.word	0x00035ce0


	//   ....[46]....
        /*11b0*/ 	.word	0x00035d30


	//   ....[47]....
        /*11b4*/ 	.word	0x00035dc0


	//   ....[48]....
        /*11b8*/ 	.word	0x00035e30


	//   ....[49]....
        /*11bc*/ 	.word	0x00035eb0


	//   ....[50]....
        /*11c0*/ 	.word	0x00035f00


	//   ....[51]....
        /*11c4*/ 	.word	0x00035f90


	//   ....[52]....
        /*11c8*/ 	.word	0x00035fe0


	//   ....[53]....
        /*11cc*/ 	.word	0x00036070


	//   ....[54]....
        /*11d0*/ 	.word	0x00036100


	//   ....[55]....
        /*11d4*/ 	.word	0x00036190


	//   ....[56]....
        /*11d8*/ 	.word	0x00036220


	//   ....[57]....
        /*11dc*/ 	.word	0x000362b0


	//   ....[58]....
        /*11e0*/ 	.word	0x00036340


	//   ....[59]....
        /*11e4*/ 	.word	0x000363c0


	//   ....[60]....
        /*11e8*/ 	.word	0x00036410


	//   ....[61]....
        /*11ec*/ 	.word	0x000364b0


	//   ....[62]....
        /*11f0*/ 	.word	0x00036540


	//   ....[63]....
        /*11f4*/ 	.word	0x000365c0


	//   ....[64]....
        /*11f8*/ 	.word	0x00036610


	//   ....[65]....
        /*11fc*/ 	.word	0x000366a0


	//   ....[66]....
        /*1200*/ 	.word	0x00036730


	//   ....[67]....
        /*1204*/ 	.word	0x000367c0


	//   ....[68]....
        /*1208*/ 	.word	0x00036850


	//   ....[69]....
        /*120c*/ 	.word	0x000368e0


	//   ....[70]....
        /*1210*/ 	.word	0x00036970


	//   ....[71]....
        /*1214*/ 	.word	0x00036a30


	//   ....[72]....
        /*1218*/ 	.word	0x00036d10


	//   ....[73]....
        /*121c*/ 	.word	0x00036f30


	//   ....[74]....
        /*1220*/ 	.word	0x00036f80


	//   ....[75]....
        /*1224*/ 	.word	0x00036fe0


	//   ....[76]....
        /*1228*/ 	.word	0x000370f0


	//   ....[77]....
        /*122c*/ 	.word	0x00037150


	//   ....[78]....
        /*1230*/ 	.word	0x00037260


	//   ....[79]....
        /*1234*/ 	.word	0x000372c0


	//   ....[80]....
        /*1238*/ 	.word	0x000373a0


	//   ....[81]....
        /*123c*/ 	.word	0x000376c0


	//   ....[82]....
        /*1240*/ 	.word	0x00037760


	//   ....[83]....
        /*1244*/ 	.word	0x00037900


	//   ....[84]....
        /*1248*/ 	.word	0x00037980


	//   ....[85]....
        /*124c*/ 	.word	0x00037a00


	//   ....[86]....
        /*1250*/ 	.word	0x00037a80


	//   ....[87]....
        /*1254*/ 	.word	0x00037b00


	//   ....[88]....
        /*1258*/ 	.word	0x00037b90


	//   ....[89]....
        /*125c*/ 	.word	0x00037c30


	//   ....[90]....
        /*1260*/ 	.word	0x00037ce0


	//   ....[91]....
        /*1264*/ 	.word	0x00037d60


	//   ....[92]....
        /*1268*/ 	.word	0x00037de0


	//   ....[93]....
        /*126c*/ 	.word	0x00037e60


	//   ....[94]....
        /*1270*/ 	.word	0x00037ef0


	//   ....[95]....
        /*1274*/ 	.word	0x00037f70


	//   ....[96]....
        /*1278*/ 	.word	0x00038020


	//   ....[97]....
        /*127c*/ 	.word	0x00038070


	//   ....[98]....
        /*1280*/ 	.word	0x00038130


	//   ....[99]....
        /*1284*/ 	.word	0x00038260


	//----- nvinfo : EIATTR_REG_RECONFIG
	.align		4
.L_837:
        /*1288*/ 	.byte	0x01, 0x54
	.zero		2


	//----- nvinfo : EIATTR_SYSCALL_OFFSETS
	.align		4
        /*128c*/ 	.byte	0x04, 0x46
        /*128e*/ 	.short	(.L_839 - .L_838)


	//   ....[0]....
.L_838:
        /*1290*/ 	.word	0x000020d0


	//   ....[1]....
        /*1294*/ 	.word	0x00002220


	//   ....[2]....
        /*1298*/ 	.word	0x00011210


	//   ....[3]....
        /*129c*/ 	.word	0x00011520


	//   ....[4]....
        /*12a0*/ 	.word	0x0002d4b0


	//   ....[5]....
        /*12a4*/ 	.word	0x0002d640


	//   ....[6]....
        /*12a8*/ 	.word	0x0002d790


	//   ....[7]....
        /*12ac*/ 	.word	0x0002d8d0


	//   ....[8]....
        /*12b0*/ 	.word	0x0002e410


	//----- nvinfo : EIATTR_MBARRIER_INSTR_OFFSETS
	.align		4
.L_839:
        /*12b4*/ 	.byte	0x04, 0x39
        /*12b6*/ 	.short	(.L_841 - .L_840)


	//   ....[0]....
.L_840:
        /*12b8*/ 	.word	0x000002d0
        /*12bc*/ 	.word	0x000000ff
        /*12c0*/ 	.word	0x00033400
        /*12c4*/ 	.short	0x0100
        /*12c6*/ 	.byte	0x08
	.zero		1


	//   ....[1]....
        /*12c8*/ 	.word	0x000002e0
        /*12cc*/ 	.word	0x000000ff
        /*12d0*/ 	.word	0x00033420
        /*12d4*/ 	.short	0x0100
        /*12d6*/ 	.byte	0x08
	.zero		1


	//   ....[2]....
        /*12d8*/ 	.word	0x000003d0
        /*12dc*/ 	.word	0x000000ff
        /*12e0*/ 	.word	0x00033430
        /*12e4*/ 	.short	0x0100
        /*12e6*/ 	.byte	0x08
	.zero		1


	//   ....[3]....
        /*12e8*/ 	.word	0x000003e0
        /*12ec*/ 	.word	0x000000ff
        /*12f0*/ 	.word	0x00033440
        /*12f4*/ 	.short	0x0100
        /*12f6*/ 	.byte	0x08
	.zero		1


	//   ....[4]....
        /*12f8*/ 	.word	0x000003f0
        /*12fc*/ 	.word	0x000000ff
        /*1300*/ 	.word	0x00033438
        /*1304*/ 	.short	0x0100
        /*1306*/ 	.byte	0x08
	.zero		1


	//   ....[5]....
        /*1308*/ 	.word	0x00000400
        /*130c*/ 	.word	0x000000ff
        /*1310*/ 	.word	0x00033448
        /*1314*/ 	.short	0x0100
        /*1316*/ 	.byte	0x08
	.zero		1


	//   ....[6]....
        /*1318*/ 	.word	0x00000530
        /*131c*/ 	.word	0x000000ff
        /*1320*/ 	.word	0x00033450
        /*1324*/ 	.short	0x0100
        /*1326*/ 	.byte	0x08
	.zero		1


	//   ....[7]....
        /*1328*/ 	.word	0x00000540
        /*132c*/ 	.word	0x000000ff
        /*1330*/ 	.word	0x00033460
        /*1334*/ 	.short	0x0100
        /*1336*/ 	.byte	0x08
	.zero		1


	//   ....[8]....
        /*1338*/ 	.word	0x00000550
        /*133c*/ 	.word	0x000000ff
        /*1340*/ 	.word	0x00033458
        /*1344*/ 	.short	0x0100
        /*1346*/ 	.byte	0x08
	.zero		1


	//   ....[9]....
        /*1348*/ 	.word	0x00000560
        /*134c*/ 	.word	0x000000ff
        /*1350*/ 	.word	0x00033468
        /*1354*/ 	.short	0x0100
        /*1356*/ 	.byte	0x08
	.zero		1


	//   ....[10]....
        /*1358*/ 	.word	0x00000650
        /*135c*/ 	.word	0x000000ff
        /*1360*/ 	.word	0x00033470
        /*1364*/ 	.short	0x0100
        /*1366*/ 	.byte	0x06
	.zero		1


	//   ....[11]....
        /*1368*/ 	.word	0x00000660
        /*136c*/ 	.word	0x000000ff
        /*1370*/ 	.word	0x00033480
        /*1374*/ 	.short	0x0100
        /*1376*/ 	.byte	0x06
	.zero		1


	//   ....[12]....
        /*1378*/ 	.word	0x00000670
        /*137c*/ 	.word	0x000000ff
        /*1380*/ 	.word	0x00033478
        /*1384*/ 	.short	0x0100
        /*1386*/ 	.byte	0x06
	.zero		1


	//   ....[13]....
        /*1388*/ 	.word	0x00000680
        /*138c*/ 	.word	0x000000ff
        /*1390*/ 	.word	0x00033488
        /*1394*/ 	.short	0x0100
        /*1396*/ 	.byte	0x06
	.zero		1


	//   ....[14]....
        /*1398*/ 	.word	0x000007b0
        /*139c*/ 	.word	0x000000ff
        /*13a0*/ 	.word	0x00033490
        /*13a4*/ 	.short	0x0100
        /*13a6*/ 	.byte	0x08
	.zero		1


	//   ....[15]....
        /*13a8*/ 	.word	0x000007c0
        /*13ac*/ 	.word	0x000000ff
        /*13b0*/ 	.word	0x000334a0
        /*13b4*/ 	.short	0x0100
        /*13b6*/ 	.byte	0x08
	.zero		1


	//   ....[16]....
        /*13b8*/ 	.word	0x000007d0
        /*13bc*/ 	.word	0x000000ff
        /*13c0*/ 	.word	0x00033498
        /*13c4*/ 	.short	0x0100
        /*13c6*/ 	.byte	0x08
	.zero		1


	//   ....[17]....
        /*13c8*/ 	.word	0x000007e0
        /*13cc*/ 	.word	0x000000ff
        /*13d0*/ 	.word	0x000334a8
        /*13d4*/ 	.short	0x0100
        /*13d6*/ 	.byte	0x08
	.zero		1


	//   ....[18]....
        /*13d8*/ 	.word	0x00000910
        /*13dc*/ 	.word	0x000000ff
        /*13e0*/ 	.word	0x000334b0
        /*13e4*/ 	.short	0x0100
        /*13e6*/ 	.byte	0x08
	.zero		1


	//   ....[19]....
        /*13e8*/ 	.word	0x00000920
        /*13ec*/ 	.word	0x000000ff
        /*13f0*/ 	.word	0x000334c0
        /*13f4*/ 	.short	0x0100
        /*13f6*/ 	.byte	0x08
	.zero		1


	//   ....[20]....
        /*13f8*/ 	.word	0x00000930
        /*13fc*/ 	.word	0x000000ff
        /*1400*/ 	.word	0x000334b8
        /*1404*/ 	.short	0x0100
        /*1406*/ 	.byte	0x08
	.zero		1


	//   ....[21]....
        /*1408*/ 	.word	0x00000940
        /*140c*/ 	.word	0x000000ff
        /*1410*/ 	.word	0x000334c8
        /*1414*/ 	.short	0x0100
        /*1416*/ 	.byte	0x08
	.zero		1


	//   ....[22]....
        /*1418*/ 	.word	0x00003a10
        /*141c*/ 	.word	0x00000064
        /*1420*/ 	.word	0x00033490
        /*1424*/ 	.short	0x010a
        /*1426*/ 	.byte	0x3f
	.zero		1


	//   ....[23]....
        /*1428*/ 	.word	0x00009a90
        /*142c*/ 	.word	0x00000064
        /*1430*/ 	.word	0x00033490
        /*1434*/ 	.short	0x010a
        /*1436*/ 	.byte	0x3f
	.zero		1


	//   ....[24]....
        /*1438*/ 	.word	0x0000fcf0
        /*143c*/ 	.word	0x00000064
        /*1440*/ 	.word	0x00033490
        /*1444*/ 	.short	0x010a
        /*1446*/ 	.byte	0x3f
	.zero		1


	//   ....[25]....
        /*1448*/ 	.word	0x000100d0
        /*144c*/ 	.word	0x0000002c
        /*1450*/ 	.word	0x00000000
        /*1454*/ 	.short	0x0101
        /*1456*/ 	.byte	0x3f
	.zero		1


	//   ....[26]....
        /*1458*/ 	.word	0x00010110
        /*145c*/ 	.word	0x00000064
        /*1460*/ 	.word	0x000334b0
        /*1464*/ 	.short	0x010a
        /*1466*/ 	.byte	0x3f
	.zero		1


	//   ....[27]....
        /*1468*/ 	.word	0x00010650
        /*146c*/ 	.word	0x00000064
        /*1470*/ 	.word	0x00000000
        /*1474*/ 	.short	0x0101
        /*1476*/ 	.byte	0x3f
	.zero		1


	//   ....[28]....
        /*1478*/ 	.word	0x000112a0
        /*147c*/ 	.word	0x00000010
        /*1480*/ 	.word	0x00033400
        /*1484*/ 	.short	0x010a
        /*1486*/ 	.byte	0x3f
	.zero		1


	//   ....[29]....
        /*1488*/ 	.word	0x000112f0
        /*148c*/ 	.word	0x00000010
        /*1490*/ 	.word	0x00033400
        /*1494*/ 	.short	0x010a
        /*1496*/ 	.byte	0x3f
	.zero		1


	//   ....[30]....
        /*1498*/ 	.word	0x00011cf0
        /*149c*/ 	.word	0x00000010
        /*14a0*/ 	.word	0x00033400
        /*14a4*/ 	.short	0x010a
        /*14a6*/ 	.byte	0x3f
	.zero		1


	//   ....[31]....
        /*14a8*/ 	.word	0x00015310
        /*14ac*/ 	.word	0x00000010
        /*14b0*/ 	.word	0x00033400
        /*14b4*/ 	.short	0x010a
        /*14b6*/ 	.byte	0x3f
	.zero		1


	//   ....[32]....
        /*14b8*/ 	.word	0x00018490
        /*14bc*/ 	.word	0x00000003
        /*14c0*/ 	.word	0x00033430
        /*14c4*/ 	.short	0x010a
        /*14c6*/ 	.byte	0x3f
	.zero		1


	//   ....[33]....
        /*14c8*/ 	.word	0x00018500
        /*14cc*/ 	.word	0x00000003
        /*14d0*/ 	.word	0x00033430
        /*14d4*/ 	.short	0x010a
        /*14d6*/ 	.byte	0x3f
	.zero		1


	//   ....[34]....
        /*14d8*/ 	.word	0x0001ac20
        /*14dc*/ 	.word	0x00000003
        /*14e0*/ 	.word	0x00000000
        /*14e4*/ 	.short	0x0101
        /*14e6*/ 	.byte	0x3f
	.zero		1


	//   ....[35]....
        /*14e8*/ 	.word	0x0001bf30
        /*14ec*/ 	.word	0x00000009
        /*14f0*/ 	.word	0x00033430
        /*14f4*/ 	.short	0x010a
        /*14f6*/ 	.byte	0x3f
	.zero		1


	//   ....[36]....
        /*14f8*/ 	.word	0x0001bf80
        /*14fc*/ 	.word	0x00000009
        /*1500*/ 	.word	0x00033430
        /*1504*/ 	.short	0x010a
        /*1506*/ 	.byte	0x3f
	.zero		1


	//   ....[37]....
        /*1508*/ 	.word	0x0001d080
        /*150c*/ 	.word	0x00000008
        /*1510*/ 	.word	0x00033450
        /*1514*/ 	.short	0x010a
        /*1516*/ 	.byte	0x3f
	.zero		1


	//   ....[38]....
        /*1518*/ 	.word	0x0001d0c0
        /*151c*/ 	.word	0x00000008
        /*1520*/ 	.word	0x00033450
        /*1524*/ 	.short	0x010a
        /*1526*/ 	.byte	0x3f
	.zero		1


	//   ....[39]....
        /*1528*/ 	.word	0x0001ef80
        /*152c*/ 	.word	0x0000009f
        /*1530*/ 	.word	0x00000000
        /*1534*/ 	.short	0x0101
        /*1536*/ 	.byte	0x3f
	.zero		1


	//   ....[40]....
        /*1538*/ 	.word	0x0001f730
        /*153c*/ 	.word	0x00000005
        /*1540*/ 	.word	0x00000000
        /*1544*/ 	.short	0x0101
        /*1546*/ 	.byte	0x3f
	.zero		1


	//   ....[41]....
        /*1548*/ 	.word	0x00020000
        /*154c*/ 	.word	0x00000000
        /*1550*/ 	.word	0x00033430
        /*1554*/ 	.short	0x010a
        /*1556*/ 	.byte	0x3f
	.zero		1


	//   ....[42]....
        /*1558*/ 	.word	0x00020050
        /*155c*/ 	.word	0x00000000
        /*1560*/ 	.word	0x00033430
        /*1564*/ 	.short	0x010a
        /*1566*/ 	.byte	0x3f
	.zero		1


	//   ....[43]....
        /*1568*/ 	.word	0x00021120
        /*156c*/ 	.word	0x00000008
        /*1570*/ 	.word	0x00033450
        /*1574*/ 	.short	0x010a
        /*1576*/ 	.byte	0x3f
	.zero		1


	//   ....[44]....
        /*1578*/ 	.word	0x00021160
        /*157c*/ 	.word	0x00000008
        /*1580*/ 	.word	0x00033450
        /*1584*/ 	.short	0x010a
        /*1586*/ 	.byte	0x3f
	.zero		1


	//   ....[45]....
        /*1588*/ 	.word	0x00022560
        /*158c*/ 	.word	0x000000c2
        /*1590*/ 	.word	0x00000000
        /*1594*/ 	.short	0x0101
        /*1596*/ 	.byte	0x3f
	.zero		1


	//   ....[46]....
        /*1598*/ 	.word	0x00022c10
        /*159c*/ 	.word	0x00000009
        /*15a0*/ 	.word	0x00000000
        /*15a4*/ 	.short	0x0101
        /*15a6*/ 	.byte	0x3f
	.zero		1


	//   ....[47]....
        /*15a8*/ 	.word	0x00023450
        /*15ac*/ 	.word	0x00000005
        /*15b0*/ 	.word	0x00033450
        /*15b4*/ 	.short	0x010a
        /*15b6*/ 	.byte	0x3f
	.zero		1


	//   ....[48]....
        /*15b8*/ 	.word	0x000234d0
        /*15bc*/ 	.word	0x00000005
        /*15c0*/ 	.word	0x00033450
        /*15c4*/ 	.short	0x010a
        /*15c6*/ 	.byte	0x3f
	.zero		1


	//   ....[49]....
        /*15c8*/ 	.word	0x00023b00
        /*15cc*/ 	.word	0x00000003
        /*15d0*/ 	.word	0x00000000
        /*15d4*/ 	.short	0x0101
        /*15d6*/ 	.byte	0x3f
	.zero		1


	//   ....[50]....
        /*15d8*/ 	.word	0x00026ad0
        /*15dc*/ 	.word	0x00000000
        /*15e0*/ 	.word	0x00000000
        /*15e4*/ 	.short	0x0101
        /*15e6*/ 	.byte	0x3f
	.zero		1


	//   ....[51]....
        /*15e8*/ 	.word	0x00027250
        /*15ec*/ 	.word	0x0000002c
        /*15f0*/ 	.word	0x00000000
        /*15f4*/ 	.short	0x0101
        /*15f6*/ 	.byte	0x3f
	.zero		1


	//   ....[52]....
        /*15f8*/ 	.word	0x0002bb40
        /*15fc*/ 	.word	0x00000012
        /*1600*/ 	.word	0x00033420
        /*1604*/ 	.short	0x010a
        /*1606*/ 	.byte	0x3f
	.zero		1


	//   ....[53]....
        /*1608*/ 	.word	0x0002bc10
        /*160c*/ 	.word	0x00000006
        /*1610*/ 	.word	0x000334a0
        /*1614*/ 	.short	0x010a
        /*1616*/ 	.byte	0x3f
	.zero		1


	//   ....[54]....
        /*1618*/ 	.word	0x0002c050
        /*161c*/ 	.word	0x00000006
        /*1620*/ 	.word	0x000334c0
        /*1624*/ 	.short	0x010a
        /*1626*/ 	.byte	0x3f
	.zero		1


	//   ....[55]....
        /*1628*/ 	.word	0x0002c5e0
        /*162c*/ 	.word	0x00000007
        /*1630*/ 	.word	0x000334a0
        /*1634*/ 	.short	0x010a
        /*1636*/ 	.byte	0x3f
	.zero		1


	//   ....[56]....
        /*1638*/ 	.word	0x0002ca10
        /*163c*/ 	.word	0x00000007
        /*1640*/ 	.word	0x000334c0
        /*1644*/ 	.short	0x010a
        /*1646*/ 	.byte	0x3f
	.zero		1


	//   ....[57]....
        /*1648*/ 	.word	0x0002dce0
        /*164c*/ 	.word	0x00000002
        /*1650*/ 	.word	0x00033480
        /*1654*/ 	.short	0x010a
        /*1656*/ 	.byte	0x3f
	.zero		1


	//   ....[58]....
        /*1658*/ 	.word	0x0002df30
        /*165c*/ 	.word	0x00000002
        /*1660*/ 	.word	0x00033440
        /*1664*/ 	.short	0x010a
        /*1666*/ 	.byte	0x3f
	.zero		1


	//   ....[59]....
        /*1668*/ 	.word	0x0002eb40
        /*166c*/ 	.word	0x00000012
        /*1670*/ 	.word	0x00033400
        /*1674*/ 	.short	0x0107
        /*1676*/ 	.byte	0x3f
	.zero		1


	//   ....[60]....
        /*1678*/ 	.word	0x0002ec40
        /*167c*/ 	.word	0x00000012
        /*1680*/ 	.word	0x00033400
        /*1684*/ 	.short	0x0101
        /*1686*/ 	.byte	0x3f
	.zero		1


	//   ....[61]....
        /*1688*/ 	.word	0x0002ec60
        /*168c*/ 	.word	0x00000012
        /*1690*/ 	.word	0x00033420
        /*1694*/ 	.short	0x010a
        /*1696*/ 	.byte	0x3f
	.zero		1


	//   ....[62]....
        /*1698*/ 	.word	0x0002ef80
        /*169c*/ 	.word	0x00000006
        /*16a0*/ 	.word	0x00033480
        /*16a4*/ 	.short	0x010a
        /*16a6*/ 	.byte	0x3f
	.zero		1


	//   ....[63]....
        /*16a8*/ 	.word	0x0002f3e0
        /*16ac*/ 	.word	0x00000006
        /*16b0*/ 	.word	0x00033440
        /*16b4*/ 	.short	0x010a
        /*16b6*/ 	.byte	0x3f
	.zero		1


	//   ....[64]....
        /*16b8*/ 	.word	0x0002f890
        /*16bc*/ 	.word	0x00000003
        /*16c0*/ 	.word	0x00033470
        /*16c4*/ 	.short	0x010a
        /*16c6*/ 	.byte	0x3f
	.zero		1


	//   ....[65]....
        /*16c8*/ 	.word	0x0002f900
        /*16cc*/ 	.word	0x00000003
        /*16d0*/ 	.word	0x00033460
        /*16d4*/ 	.short	0x010a
        /*16d6*/ 	.byte	0x3f
	.zero		1


	//   ....[66]....
        /*16d8*/ 	.word	0x00030470
        /*16dc*/ 	.word	0x00000003
        /*16e0*/ 	.word	0x00033450
        /*16e4*/ 	.short	0x0101
        /*16e6*/ 	.byte	0x3f
	.zero		1


	//   ....[67]....
        /*16e8*/ 	.word	0x000304f0
        /*16ec*/ 	.word	0x00000003
        /*16f0*/ 	.word	0x00000000
        /*16f4*/ 	.short	0x0101
        /*16f6*/ 	.byte	0x3f
	.zero		1


	//   ....[68]....
        /*16f8*/ 	.word	0x00030730
        /*16fc*/ 	.word	0x00000000
        /*1700*/ 	.word	0x00033470
        /*1704*/ 	.short	0x010a
        /*1706*/ 	.byte	0x3f
	.zero		1


	//   ....[69]....
        /*1708*/ 	.word	0x000307a0
        /*170c*/ 	.word	0x00000000
        /*1710*/ 	.word	0x00033460
        /*1714*/ 	.short	0x010a
        /*1716*/ 	.byte	0x3f
	.zero		1


	//   ....[70]....
        /*1718*/ 	.word	0x000313b0
        /*171c*/ 	.word	0x00000000
        /*1720*/ 	.word	0x00033450
        /*1724*/ 	.short	0x0101
        /*1726*/ 	.byte	0x3f
	.zero		1


	//   ....[71]....
        /*1728*/ 	.word	0x00031400
        /*172c*/ 	.word	0x00000000
        /*1730*/ 	.word	0x00000000
        /*1734*/ 	.short	0x0101
        /*1736*/ 	.byte	0x3f
	.zero		1


	//   ....[72]....
        /*1738*/ 	.word	0x00032720
        /*173c*/ 	.word	0x00000000
        /*1740*/ 	.word	0x00033420
        /*1744*/ 	.short	0x010a
        /*1746*/ 	.byte	0x3f
	.zero		1


	//   ....[73]....
        /*1748*/ 	.word	0x000328d0
        /*174c*/ 	.word	0x00000006
        /*1750*/ 	.word	0x00000000
        /*1754*/ 	.short	0x010a
        /*1756*/ 	.byte	0x3f
	.zero		1


	//   ....[74]....
        /*1758*/ 	.word	0x00032940
        /*175c*/ 	.word	0x00000007
        /*1760*/ 	.word	0x00000000
        /*1764*/ 	.short	0x010a
        /*1766*/ 	.byte	0x3f
	.zero		1


	//   ....[75]....
        /*1768*/ 	.word	0x000329a0
        /*176c*/ 	.word	0x00000004
        /*1770*/ 	.word	0x00033460
        /*1774*/ 	.short	0x010a
        /*1776*/ 	.byte	0x3f
	.zero		1


	//   ....[76]....
        /*1778*/ 	.word	0x000329f0
        /*177c*/ 	.word	0x00000003
        /*1780*/ 	.word	0x00033460
        /*1784*/ 	.short	0x010a
        /*1786*/ 	.byte	0x3f
	.zero		1


	//   ....[77]....
        /*1788*/ 	.word	0x00032a30
        /*178c*/ 	.word	0x00000004
        /*1790*/ 	.word	0x00033480
        /*1794*/ 	.short	0x010a
        /*1796*/ 	.byte	0x3f
	.zero		1


	//   ....[78]....
        /*1798*/ 	.word	0x00032a50
        /*179c*/ 	.word	0x00000003
        /*17a0*/ 	.word	0x00033480
        /*17a4*/ 	.short	0x010a
        /*17a6*/ 	.byte	0x3f
	.zero		1


	//   ....[79]....
        /*17a8*/ 	.word	0x00032ab0
        /*17ac*/ 	.word	0x00000064
        /*17b0*/ 	.word	0x00033490
        /*17b4*/ 	.short	0x010a
        /*17b6*/ 	.byte	0x3f
	.zero		1


	//   ....[80]....
        /*17b8*/ 	.word	0x00032b00
        /*17bc*/ 	.word	0x00000064
        /*17c0*/ 	.word	0x00033490
        /*17c4*/ 	.short	0x010a
        /*17c6*/ 	.byte	0x3f
	.zero		1


	//   ....[81]....
        /*17c8*/ 	.word	0x00032b50
        /*17cc*/ 	.word	0x00000064
        /*17d0*/ 	.word	0x00033490
        /*17d4*/ 	.short	0x010a
        /*17d6*/ 	.byte	0x3f
	.zero		1


	//   ....[82]....
        /*17d8*/ 	.word	0x00032ba0
        /*17dc*/ 	.word	0x00000064
        /*17e0*/ 	.word	0x000334b0
        /*17e4*/ 	.short	0x010a
        /*17e6*/ 	.byte	0x3f
	.zero		1


	//   ....[83]....
        /*17e8*/ 	.word	0x00032e40
        /*17ec*/ 	.word	0x00000010
        /*17f0*/ 	.word	0x00033400
        /*17f4*/ 	.short	0x010a
        /*17f6*/ 	.byte	0x3f
	.zero		1


	//   ....[84]....
        /*17f8*/ 	.word	0x00033050
        /*17fc*/ 	.word	0x00000010
        /*1800*/ 	.word	0x00033400
        /*1804*/ 	.short	0x010a
        /*1806*/ 	.byte	0x3f
	.zero		1


	//   ....[85]....
        /*1808*/ 	.word	0x000330a0
        /*180c*/ 	.word	0x00000003
        /*1810*/ 	.word	0x00033430
        /*1814*/ 	.short	0x010a
        /*1816*/ 	.byte	0x3f
	.zero		1


	//   ....[86]....
        /*1818*/ 	.word	0x000330f0
        /*181c*/ 	.word	0x00000009
        /*1820*/ 	.word	0x00033430
        /*1824*/ 	.short	0x010a
        /*1826*/ 	.byte	0x3f
	.zero		1


	//   ....[87]....
        /*1828*/ 	.word	0x00033140
        /*182c*/ 	.word	0x00000008
        /*1830*/ 	.word	0x00033450
        /*1834*/ 	.short	0x010a
        /*1836*/ 	.byte	0x3f
	.zero		1


	//   ....[88]....
        /*1838*/ 	.word	0x00033190
        /*183c*/ 	.word	0x00000000
        /*1840*/ 	.word	0x00033430
        /*1844*/ 	.short	0x010a
        /*1846*/ 	.byte	0x3f
	.zero		1


	//   ....[89]....
        /*1848*/ 	.word	0x000331e0
        /*184c*/ 	.word	0x00000008
        /*1850*/ 	.word	0x00033450
        /*1854*/ 	.short	0x010a
        /*1856*/ 	.byte	0x3f
	.zero		1


	//   ....[90]....
        /*1858*/ 	.word	0x00033230
        /*185c*/ 	.word	0x00000005
        /*1860*/ 	.word	0x00033450
        /*1864*/ 	.short	0x010a
        /*1866*/ 	.byte	0x3f
	.zero		1


	//   ....[91]....
        /*1868*/ 	.word	0x00036af0
        /*186c*/ 	.word	0x00000012
        /*1870*/ 	.word	0x00033420
        /*1874*/ 	.short	0x010a
        /*1876*/ 	.byte	0x3f
	.zero		1


	//   ....[92]....
        /*1878*/ 	.word	0x00036b40
        /*187c*/ 	.word	0x00000006
        /*1880*/ 	.word	0x000334a0
        /*1884*/ 	.short	0x010a
        /*1886*/ 	.byte	0x3f
	.zero		1


	//   ....[93]....
        /*1888*/ 	.word	0x00036b90
        /*188c*/ 	.word	0x00000006
        /*1890*/ 	.word	0x000334c0
        /*1894*/ 	.short	0x010a
        /*1896*/ 	.byte	0x3f
	.zero		1


	//   ....[94]....
        /*1898*/ 	.word	0x00036be0
        /*189c*/ 	.word	0x00000007
        /*18a0*/ 	.word	0x000334a0
        /*18a4*/ 	.short	0x010a
        /*18a6*/ 	.byte	0x3f
	.zero		1


	//   ....[95]....
        /*18a8*/ 	.word	0x00036c30
        /*18ac*/ 	.word	0x00000007
        /*18b0*/ 	.word	0x000334c0
        /*18b4*/ 	.short	0x010a
        /*18b6*/ 	.byte	0x3f
	.zero		1


	//   ....[96]....
        /*18b8*/ 	.word	0x00036dd0
        /*18bc*/ 	.word	0x00000002
        /*18c0*/ 	.word	0x00033480
        /*18c4*/ 	.short	0x010a
        /*18c6*/ 	.byte	0x3f
	.zero		1


	//   ....[97]....
        /*18c8*/ 	.word	0x00036e20
        /*18cc*/ 	.word	0x00000002
        /*18d0*/ 	.word	0x00033440
        /*18d4*/ 	.short	0x010a
        /*18d6*/ 	.byte	0x3f
	.zero		1


	//   ....[98]....
        /*18d8*/ 	.word	0x00037420
        /*18dc*/ 	.word	0x00000012
        /*18e0*/ 	.word	0x00033420
        /*18e4*/ 	.short	0x010a
        /*18e6*/ 	.byte	0x3f
	.zero		1


	//   ....[99]....
        /*18e8*/ 	.word	0x00037470
        /*18ec*/ 	.word	0x00000006
        /*18f0*/ 	.word	0x00033480
        /*18f4*/ 	.short	0x010a
        /*18f6*/ 	.byte	0x3f
	.zero		1


	//   ....[100]....
        /*18f8*/ 	.word	0x000374c0
        /*18fc*/ 	.word	0x00000006
        /*1900*/ 	.word	0x00033440
        /*1904*/ 	.short	0x010a
        /*1906*/ 	.byte	0x3f
	.zero		1


	//   ....[101]....
        /*1908*/ 	.word	0x00037510
        /*190c*/ 	.word	0x00000003
        /*1910*/ 	.word	0x00033470
        /*1914*/ 	.short	0x010a
        /*1916*/ 	.byte	0x3f
	.zero		1


	//   ....[102]....
        /*1918*/ 	.word	0x00037560
        /*191c*/ 	.word	0x00000003
        /*1920*/ 	.word	0x00033460
        /*1924*/ 	.short	0x010a
        /*1926*/ 	.byte	0x3f
	.zero		1


	//   ....[103]....
        /*1928*/ 	.word	0x000375b0
        /*192c*/ 	.word	0x00000000
        /*1930*/ 	.word	0x00033470
        /*1934*/ 	.short	0x010a
        /*1936*/ 	.byte	0x3f
	.zero		1


	//   ....[104]....
        /*1938*/ 	.word	0x00037600
        /*193c*/ 	.word	0x00000000
        /*1940*/ 	.word	0x00033460
        /*1944*/ 	.short	0x010a
        /*1946*/ 	.byte	0x3f
	.zero		1


	//   ....[105]....
        /*1948*/ 	.word	0x00038180
        /*194c*/ 	.word	0x00000000
        /*1950*/ 	.word	0x00033420
        /*1954*/ 	.short	0x010a
        /*1956*/ 	.byte	0x3f
	.zero		1


	//   ....[106]....
        /*1958*/ 	.word	0x00038320
        /*195c*/ 	.word	0x00000006
        /*1960*/ 	.word	0x00000000
        /*1964*/ 	.short	0x010a
        /*1966*/ 	.byte	0x3f
	.zero		1


	//   ....[107]....
        /*1968*/ 	.word	0x00038370
        /*196c*/ 	.word	0x00000007
        /*1970*/ 	.word	0x00000000
        /*1974*/ 	.short	0x010a
        /*1976*/ 	.byte	0x3f
	.zero		1


	//   ....[108]....
        /*1978*/ 	.word	0x000383c0
        /*197c*/ 	.word	0x00000004
        /*1980*/ 	.word	0x00033460
        /*1984*/ 	.short	0x010a
        /*1986*/ 	.byte	0x3f
	.zero		1


	//   ....[109]....
        /*1988*/ 	.word	0x00038410
        /*198c*/ 	.word	0x00000003
        /*1990*/ 	.word	0x00033460
        /*1994*/ 	.short	0x010a
        /*1996*/ 	.byte	0x3f
	.zero		1


	//   ....[110]....
        /*1998*/ 	.word	0x00038460
        /*199c*/ 	.word	0x00000004
        /*19a0*/ 	.word	0x00033480
        /*19a4*/ 	.short	0x010a
        /*19a6*/ 	.byte	0x3f
	.zero		1


	//----- nvinfo : EIATTR_NUM_MBARRIERS
	.align		4
.L_841:
        /*19a8*/ 	.byte	0x03, 0x38
        /*19aa*/ 	.short	0x0016


	//----- nvinfo : EIATTR_EXIT_INSTR_OFFSETS
	.align		4
        /*19ac*/ 	.byte	0x04, 0x1c
        /*19ae*/ 	.short	(.L_843 - .L_842)


	//   ....[0]....
.L_842:
        /*19b0*/ 	.word	0x00032aa0


	//----- nvinfo : EIATTR_MAX_THREADS
	.align		4
.L_843:
        /*19b4*/ 	.byte	0x04, 0x05
        /*19b6*/ 	.short	(.L_845 - .L_844)
.L_844:
        /*19b8*/ 	.word	0x00000180
        /*19bc*/ 	.word	0x00000001
        /*19c0*/ 	.word	0x00000001


	//----- nvinfo : EIATTR_CRS_STACK_SIZE
	.align		4
.L_845:
        /*19c4*/ 	.byte	0x04, 0x1e
        /*19c6*/ 	.short	(.L_847 - .L_846)
.L_846:
        /*19c8*/ 	.word	0x00000000


	//----- nvinfo : EIATTR_CBANK_PARAM_SIZE
	.align		4
.L_847:
        /*19cc*/ 	.byte	0x03, 0x19
        /*19ce*/ 	.short	0x0af0


	//----- nvinfo : EIATTR_PARAM_CBANK
	.align		4
        /*19d0*/ 	.byte	0x04, 0x0a
        /*19d2*/ 	.short	(.L_849 - .L_848)
	.align		4
.L_848:
        /*19d4*/ 	.word	index@(.nv.constant0._ZN7cutlass13device_kernelIN5flash11enable_sm90INS1_16FlashAttnFwdSm90INS1_25CollectiveMainloopFwdSm90ILi2EN4cute5tupleIJNS5_1CILi1EEES8_S8_EEENS6_IJNS7_ILi128EEENS7_ILi160EEENS7_ILi192EEEEEELi192ENS_12float_e4m3_tEfNS_4arch4Sm90ELb1ELb0ELb0ELb1ELb0ELb1ELb0ELb1ELb1ELb1ELb1ELb0EEENS1_21CollectiveEpilogueFwdINS6_IJSA_SC_SB_EEES9_NS_10bfloat16_tESG_Li256ELb1ELb1ELb1ELb1EEENS1_36VarlenDynamicPersistentTileSchedulerILi128ELi160ELi256ELi128ELb1ELb1ELb1ELb1ELb1ELb1EEEEEEEEEvNT_6ParamsE)
        /*19d8*/ 	.short	0x0210
        /*19da*/ 	.short	0x0af0


	//----- nvinfo : EIATTR_SW_WAR
	.align		4
.L_849:
        /*19dc*/ 	.byte	0x04, 0x36
        /*19de*/ 	.short	(.L_851 - .L_850)
.L_850:
        /*19e0*/ 	.word	0x00000008
.L_851:


//--------------------- .nv.info._ZN7cutlass13device_kernelIN5flash11enable_sm90INS1_16FlashAttnFwdSm90INS1_25CollectiveMainloopFwdSm90ILi2EN4cute5tupleIJNS5_1CILi1EEES8_S8_EEENS6_IJNS7_ILi128EEENS7_ILi224EEESA_EEELi128ENS_12float_e4m3_tEfNS_4arch4Sm90ELb0ELb0ELb0ELb0ELb0ELb0ELb0ELb1ELb1ELb1ELb1ELb0EEENS1_21CollectiveEpilogueFwdINS6_IJSA_SA_SB_EEES9_NS_10bfloat16_tESF_Li256ELb0ELb1ELb1ELb1EEENS1_19SingleTileSchedulerILb0ELb1ELb1ELi128EEEEEEEEEvNT_6ParamsE --------------------------
	.section	.nv.info._ZN7cutlass13device_kernelIN5flash11enable_sm90INS1_16FlashAttnFwdSm90INS1_25CollectiveMainloopFwdSm90ILi2EN4cute5tupleIJNS5_1CILi1EEES8_S8_EEENS6_IJNS7_ILi128EEENS7_ILi224EEESA_EEELi128ENS_12float_e4m3_tEfNS_4arch4Sm90ELb0ELb0ELb0ELb0ELb0ELb0ELb0ELb1ELb1ELb1ELb1ELb0EEENS1_21CollectiveEpilogueFwdINS6_IJSA_SA_SB_EEES9_NS_10bfloat16_tESF_Li256ELb0ELb1ELb1ELb1EEENS1_19SingleTileSchedulerILb0ELb1ELb1ELi128EEEEEEEEEvNT_6ParamsE,"",@"SHT_CUDA_INFO"
	.sectionflags	@""
	.align	4


	//----- nvinfo : EIATTR_CUDA_API_VERSION
	.align		4
        /*0000*/ 	.byte	0x04, 0x37
        /*0002*/ 	.short	(.L_853 - .L_852)
.L_852:
        /*0004*/ 	.word	0x00000082


	//----- nvinfo : EIATTR_KPARAM_INFO
	.align		4
.L_853:
        /*0008*/ 	.byte	0x04, 0x17
        /*000a*/ 	.short	(.L_855 - .L_854)
.L_854:
        /*000c*/ 	.word	0x00000000
        /*0010*/ 	.short	0x0000
        /*0012*/ 	.short	0x0070
        /*0014*/ 	.byte	0x00, 0xf0, 0x01, 0x28


	//----- nvinfo : EIATTR_SPARSE_MMA_MASK
	.align		4
.L_855:
        /*0018*/ 	.byte	0x03, 0x50
        /*001a*/ 	.short	0x0000


	//----- nvinfo : EIATTR_MAXREG_COUNT
	.align		4
        /*001c*/ 	.byte	0x03, 0x1b
        /*001e*/ 	.short	0x00a8


	//----- nvinfo : EIATTR_NUM_BARRIERS
	.align		4
        /*0020*/ 	.byte	0x02, 0x4c
        /*0022*/ 	.byte	0x10
	.zero		1


	//----- nvinfo : EIATTR_EXTERNS
	.align		4
        /*0024*/ 	.byte	0x04, 0x0f
        /*0026*/ 	.short	(.L_857 - .L_856)


	//   ....[0]....
	.align		4
.L_856:
        /*0028*/ 	.word	index@(__assertfail)


	//----- nvinfo : EIATTR_ANNOTATIONS
	.align		4
.L_857:
        /*002c*/ 	.byte	0x04, 0x55
        /*002e*/ 	.short	(.L_859 - .L_858)


	//   ....[0]....
.L_858:
        /* <DEDUP_REMOVED lines=19> */


	//----- nvinfo : EIATTR_MERCURY_ISA_VERSION
	.align		4
.L_859:
        /*0148*/ 	.byte	0x03, 0x5f
        /*014a*/ 	.short	0x0101


	//----- nvinfo : EIATTR_INT_WARP_WIDE_INSTR_OFFSETS
	.align		4
        /*014c*/ 	.byte	0x04, 0x31
        /*014e*/ 	.short	(.L_861 - .L_860)


	//   ....[0]....
.L_860:
        /*0150*/ 	.word	0x00000120


	//   ....[1]....
        /*0154*/ 	.word	0x000001c0


	//   ....[2]....
        /*0158*/ 	.word	0x00000230


	//----- nvinfo : EIATTR_COOP_GROUP_MASK_REGIDS
	.align		4
.L_861:
        /*015c*/ 	.byte	0x04, 0x29
        /*015e*/ 	.short	(.L_863 - .L_862)


	//   ....[0]....
.L_862:
        /*0160*/ 	.word	0xffffffff


	//   ....[1]....
        /*0164*/ 	.word	0xffffffff


	//   ....[2]....
        /*0168*/ 	.word	0xffffffff


	//   ....[3]....
        /*016c*/ 	.word	0xffffffff


	//   ....[4]....
        /*0170*/ 	.word	0xffffffff


	//   ....[5]....
        /*0174*/ 	.word	0xffffffff


	//   ....[6]....
        /*0178*/ 	.word	0xffffffff


	//   ....[7]....
        /*017c*/ 	.word	0xffffffff


	//   ....[8]....
        /*0180*/ 	.word	0xffffffff


	//   ....[9]....
        /*0184*/ 	.word	0xffffffff


	//   ....[10]....
        /*0188*/ 	.word	0xffffffff


	//   ....[11]....
        /*018c*/ 	.word	0xffffffff


	//   ....[12]....
        /*0190*/ 	.word	0xffffffff


	//   ....[13]....
        /*0194*/ 	.word	0xffffffff


	//   ....[14]....
        /*0198*/ 	.word	0xffffffff


	//   ....[15]....
        /*019c*/ 	.word	0xffffffff


	//   ....[16]....
        /*01a0*/ 	.word	0xffffffff


	//   ....[17]....
        /*01a4*/ 	.word	0xffffffff


	//   ....[18]....
        /*01a8*/ 	.word	0xffffffff


	//   ....[19]....
        /*01ac*/ 	.word	0xffffffff


	//   ....[20]....
        /*01b0*/ 	.word	0xffffffff


	//   ....[21]....
        /*01b4*/ 	.word	0xffffffff


	//   ....[22]....
        /*01b8*/ 	.word	0xffffffff


	//   ....[23]....
        /*01bc*/ 	.word	0xffffffff


	//   ....[24]....
        /*01c0*/ 	.word	0xffffffff


	//   ....[25]....
        /*01c4*/ 	.word	0xffffffff


	//   ....[26]....
        /*01c8*/ 	.word	0xffffffff


	//   ....[27]....
        /*01cc*/ 	.word	0xffffffff


	//   ....[28]....
        /*01d0*/ 	.word	0xffffffff


	//   ....[29]....
        /*01d4*/ 	.word	0xffffffff


	//   ....[30]....
        /*01d8*/ 	.word	0xffffffff


	//   ....[31]....
        /*01dc*/ 	.word	0xffffffff


	//   ....[32]....
        /*01e0*/ 	.word	0xffffffff


	//   ....[33]....
        /*01e4*/ 	.word	0xffffffff


	//   ....[34]....
        /*01e8*/ 	.word	0xffffffff


	//   ....[35]....
        /*01ec*/ 	.word	0xffffffff


	//   ....[36]....
        /*01f0*/ 	.word	0xffffffff


	//   ....[37]....
        /*01f4*/ 	.word	0xffffffff


	//   ....[38]....
        /*01f8*/ 	.word	0xffffffff


	//   ....[39]....
        /*01fc*/ 	.word	0xffffffff


	//   ....[40]....
        /*0200*/ 	.word	0xffffffff


	//   ....[41]....
        /*0204*/ 	.word	0xffffffff


	//   ....[42]....
        /*0208*/ 	.word	0xffffffff


	//   ....[43]....
        /*020c*/ 	.word	0xffffffff


	//   ....[44]....
        /*0210*/ 	.word	0xffffffff


	//   ....[45]....
        /*0214*/ 	.word	0xffffffff


	//   ....[46]....
        /*0218*/ 	.word	0xffffffff


	//   ....[47]....
        /*021c*/ 	.word	0xffffffff


	//   ....[48]....
        /*0220*/ 	.word	0xffffffff


	//   ....[49]....
        /*0224*/ 	.word	0xffffffff


	//   ....[50]....
        /*0228*/ 	.word	0xffffffff


	//   ....[51]....
        /*022c*/ 	.word	0xffffffff


	//   ....[52]....
        /*0230*/ 	.word	0xffffffff


	//   ....[53]....
        /*0234*/ 	.word	0xffffffff


	//   ....[54]....
        /*0238*/ 	.word	0xffffffff


	//   ....[55]....
        /*023c*/ 	.word	0xffffffff


	//   ....[56]....
        /*0240*/ 	.word	0xffffffff


	//   ....[57]....
        /*0244*/ 	.word	0xffffffff


	//   ....[58]....
        /*0248*/ 	.word	0xffffffff


	//   ....[59]....
        /*024c*/ 	.word	0xffffffff


	//   ....[60]....
        /*0250*/ 	.word	0xffffffff


	//   ....[61]....
        /*0254*/ 	.word	0xffffffff


	//   ....[62]....
        /*0258*/ 	.word	0xffffffff


	//   ....[63]....
        /*025c*/ 	.word	0xffffffff


	//   ....[64]....
        /*0260*/ 	.word	0xffffffff


	//   ....[65]....
        /*0264*/ 	.word	0xffffffff


	//   ....[66]....
        /*0268*/ 	.word	0xffffffff


	//   ....[67]....
        /*026c*/ 	.word	0xffffffff


	//   ....[68]....
        /*0270*/ 	.word	0xffffffff


	//   ....[69]....
        /*0274*/ 	.word	0xffffffff


	//   ....[70]....
        /*0278*/ 	.word	0xffffffff


	//   ....[71]....
        /*027c*/ 	.word	0xffffffff


	//   ....[72]....
        /*0280*/ 	.word	0xffffffff


	//   ....[73]....
        /*0284*/ 	.word	0xffffffff


	//   ....[74]....
        /*0288*/ 	.word	0xffffffff


	//   ....[75]....
        /*028c*/ 	.word	0xffffffff


	//   ....[76]....
        /*0290*/ 	.word	0xffffffff


	//   ....[77]....
        /*0294*/ 	.word	0xffffffff


	//   ....[78]....
        /*0298*/ 	.word	0xffffffff


	//   ....[79]....
        /*029c*/ 	.word	0xffffffff


	//   ....[80]....
        /*02a0*/ 	.word	0xffffffff


	//   ....[81]....
        /*02a4*/ 	.word	0xffffffff


	//   ....[82]....
        /*02a8*/ 	.word	0xffffffff


	//   ....[83]....
        /*02ac*/ 	.word	0xffffffff


	//   ....[84]....
        /*02b0*/ 	.word	0xffffffff


	//   ....[85]....
        /*02b4*/ 	.word	0xffffffff


	//   ....[86]....
        /*02b8*/ 	.word	0xffffffff


	//   ....[87]....
        /*02bc*/ 	.word	0xffffffff


	//   ....[88]....
        /*02c0*/ 	.word	0xffffffff


	//   ....[89]....
        /*02c4*/ 	.word	0xffffffff


	//   ....[90]....
        /*02c8*/ 	.word	0xffffffff


	//   ....[91]....
        /*02cc*/ 	.word	0xffffffff


	//   ....[92]....
        /*02d0*/ 	.word	0xffffffff


	//   ....[93]....
        /*02d4*/ 	.word	0xffffffff


	//   ....[94]....
        /*02d8*/ 	.word	0xffffffff


	//   ....[95]....
        /*02dc*/ 	.word	0xffffffff


	//   ....[96]....
        /*02e0*/ 	.word	0xffffffff


	//   ....[97]....
        /*02e4*/ 	.word	0xffffffff


	//   ....[98]....
        /*02e8*/ 	.word	0xffffffff


	//   ....[99]....
        /*02ec*/ 	.word	0xffffffff


	//   ....[100]....
        /*02f0*/ 	.word	0xffffffff


	//   ....[101]....
        /*02f4*/ 	.word	0xffffffff


	//   ....[102]....
        /*02f8*/ 	.word	0xffffffff


	//   ....[103]....
        /*02fc*/ 	.word	0xffffffff


	//   ....[104]....
        /*0300*/ 	.word	0xffffffff


	//   ....[105]....
        /*0304*/ 	.word	0xffffffff


	//   ....[106]....
        /*0308*/ 	.word	0xffffffff


	//   ....[107]....
        /*030c*/ 	.word	0xffffffff


	//   ....[108]....
        /*0310*/ 	.word	0xffffffff


	//   ....[109]....
        /*0314*/ 	.word	0xffffffff


	//   ....[110]....
        /*0318*/ 	.word	0xffffffff


	//   ....[111]....
        /*031c*/ 	.word	0x0500000f


	//   ....[112]....
        /*0320*/ 	.word	0x0500000f


	//   ....[113]....
        /*0324*/ 	.word	0x0500000f


	//   ....[114]....
        /*0328*/ 	.word	0x0500000f


	//   ....[115]....
        /*032c*/ 	.word	0x0500000f


	//   ....[116]....
        /*0330*/ 	.word	0x0500000f


	//   ....[117]....
        /*0334*/ 	.word	0x0500000f


	//   ....[118]....
        /*0338*/ 	.word	0x0500000f


	//   ....[119]....
        /*033c*/ 	.word	0x0500000f


	//   ....[120]....
        /*0340*/ 	.word	0x0500000f


	//   ....[121]....
        /*0344*/ 	.word	0x0500000f


	//   ....[122]....
        /*0348*/ 	.word	0x0500000f


	//   ....[123]....
        /*034c*/ 	.word	0x0500000f


	//   ....[124]....
        /*0350*/ 	.word	0x0500000f


	//   ....[125]....
        /*0354*/ 	.word	0x0500000f


	//   ....[126]....
        /*0358*/ 	.word	0x0500000f


	//   ....[127]....
        /*035c*/ 	.word	0x0500000f


	//----- nvinfo : EIATTR_COOP_GROUP_INSTR_OFFSETS
	.align		4
.L_863:
        /*0360*/ 	.byte	0x04, 0x28
        /*0362*/ 	.short	(.L_865 - .L_864)


	//   ....[0]....
.L_864:
        /*0364*/ 	.word	0x00000060


	//   ....[1]....
        /*0368*/ 	.word	0x00000130


	//   ....[2]....
        /*036c*/ 	.word	0x000001e0


	//   ....[3]....
        /*0370*/ 	.word	0x000003a0


	//   ....[4]....
        /*0374*/ 	.word	0x00000500


	//   ....[5]....
        /*0378*/ 	.word	0x00000620


	//   ....[6]....
        /*037c*/ 	.word	0x00000780


	//   ....[7]....
        /*0380*/ 	.word	0x00001350


	//   ....[8]....
        /*0384*/ 	.word	0x000032b0


	//   ....[9]....
        /*0388*/ 	.word	0x00003380


	//   ....[10]....
        /*038c*/ 	.word	0x000037a0


	//   ....[11]....
        /*0390*/ 	.word	0x00003970


	//   ....[12]....
        /*0394*/ 	.word	0x00006a60


	//   ....[13]....
        /*0398*/ 	.word	0x00006a70


	//   ....[14]....
        /*039c*/ 	.word	0x00006aa0


	//   ....[15]....
        /*03a0*/ 	.word	0x00006ab0


	//   ....[16]....
        /*03a4*/ 	.word	0x00008ee0


	//   ....[17]....
        /*03a8*/ 	.word	0x00008ef0


	//   ....[18]....
        /*03ac*/ 	.word	0x00008f70


	//   ....[19]....
        /*03b0*/ 	.word	0x00008f80


	//   ....[20]....
        /*03b4*/ 	.word	0x00009db0


	//   ....[21]....
        /*03b8*/ 	.word	0x00009dc0


	//   ....[22]....
        /*03bc*/ 	.word	0x00009dd0


	//   ....[23]....
        /*03c0*/ 	.word	0x00009df0


	//   ....[24]....
        /*03c4*/ 	.word	0x00009e00


	//   ....[25]....
        /*03c8*/ 	.word	0x00009e10


	//   ....[26]....
        /*03cc*/ 	.word	0x00009e20


	//   ....[27]....
        /*03d0*/ 	.word	0x00009e30


	//   ....[28]....
        /*03d4*/ 	.word	0x00009e40


	//   ....[29]....
        /*03d8*/ 	.word	0x00009e50


	//   ....[30]....
        /*03dc*/ 	.word	0x00009e60


	//   ....[31]....
        /*03e0*/ 	.word	0x00009e70


	//   ....[32]....
        /*03e4*/ 	.word	0x00009e90


	//   ....[33]....
        /*03e8*/ 	.word	0x00009eb0


	//   ....[34]....
        /*03ec*/ 	.word	0x00009ec0


	//   ....[35]....
        /*03f0*/ 	.word	0x00009ed0


	//   ....[36]....
        /*03f4*/ 	.word	0x00009ee0


	//   ....[37]....
        /*03f8*/ 	.word	0x00009ef0


	//   ....[38]....
        /*03fc*/ 	.word	0x00009f00


	//   ....[39]....
        /*0400*/ 	.word	0x00009f10


	//   ....[40]....
        /*0404*/ 	.word	0x00009f20


	//   ....[41]....
        /*0408*/ 	.word	0x00009f30


	//   ....[42]....
        /*040c*/ 	.word	0x00009f40


	//   ....[43]....
        /*0410*/ 	.word	0x00009f50


	//   ....[44]....
        /*0414*/ 	.word	0x00009f60


	//   ....[45]....
        /*0418*/ 	.word	0x00009f70


	//   ....[46]....
        /*041c*/ 	.word	0x00009f80


	//   ....[47]....
        /*0420*/ 	.word	0x00009f90


	//   ....[48]....
        /*0424*/ 	.word	0x00009fa0


	//   ....[49]....
        /*0428*/ 	.word	0x00009fb0


	//   ....[50]....
        /*042c*/ 	.word	0x00009fc0


	//   ....[51]....
        /*0430*/ 	.word	0x00009fe0


	//   ....[52]....
        /*0434*/ 	.word	0x00009ff0


	//   ....[53]....
        /*0438*/ 	.word	0x0000a000


	//   ....[54]....
        /*043c*/ 	.word	0x0000a010


	//   ....[55]....
        /*0440*/ 	.word	0x0000a020


	//   ....[56]....
        /*0444*/ 	.word	0x0000a040


	//   ....[57]....
        /*0448*/ 	.word	0x0000a060


	//   ....[58]....
        /*044c*/ 	.word	0x0000a070


	//   ....[59]....
        /*0450*/ 	.word	0x0000a090


	//   ....[60]....
        /*0454*/ 	.word	0x0000a0c0


	//   ....[61]....
        /*0458*/ 	.word	0x0000a0d0


	//   ....[62]....
        /*045c*/ 	.word	0x0000a0e0


	//   ....[63]....
        /*0460*/ 	.word	0x0000a0f0


	//   ....[64]....
        /*0464*/ 	.word	0x0000a100


	//   ....[65]....
        /*0468*/ 	.word	0x0000a110


	//   ....[66]....
        /*046c*/ 	.word	0x0000a120


	//   ....[67]....
        /*0470*/ 	.word	0x0000a130


	//   ....[68]....
        /*0474*/ 	.word	0x0000a140


	//   ....[69]....
        /*0478*/ 	.word	0x0000a150


	//   ....[70]....
        /*047c*/ 	.word	0x0000a180


	//   ....[71]....
        /*0480*/ 	.word	0x0000a1b0


	//   ....[72]....
        /*0484*/ 	.word	0x0000a1f0


	//   ....[73]....
        /*0488*/ 	.word	0x0000a230


	//   ....[74]....
        /*048c*/ 	.word	0x0000a260


	//   ....[75]....
        /*0490*/ 	.word	0x0000a2a0


	//   ....[76]....
        /*0494*/ 	.word	0x0000a2d0


	//   ....[77]....
        /*0498*/ 	.word	0x0000a2f0


	//   ....[78]....
        /*049c*/ 	.word	0x0000a300


	//   ....[79]....
        /*04a0*/ 	.word	0x0000a310


	//   ....[80]....
        /*04a4*/ 	.word	0x0000a320


	//   ....[81]....
        /*04a8*/ 	.word	0x0000a330


	//   ....[82]....
        /*04ac*/ 	.word	0x0000a340


	//   ....[83]....
        /*04b0*/ 	.word	0x0000a350


	//   ....[84]....
        /*04b4*/ 	.word	0x0000a770


	//   ....[85]....
        /*04b8*/ 	.word	0x0000a7c0


	//   ....[86]....
        /*04bc*/ 	.word	0x0000a800


	//   ....[87]....
        /*04c0*/ 	.word	0x0000a840


	//   ....[88]....
        /*04c4*/ 	.word	0x0000a870


	//   ....[89]....
        /*04c8*/ 	.word	0x0000a8b0


	//   ....[90]....
        /*04cc*/ 	.word	0x0000af80


	//   ....[91]....
        /*04d0*/ 	.word	0x0000afb0


	//   ....[92]....
        /*04d4*/ 	.word	0x0000bad0


	//   ....[93]....
        /*04d8*/ 	.word	0x0000c7e0


	//   ....[94]....
        /*04dc*/ 	.word	0x0000d1d0


	//   ....[95]....
        /*04e0*/ 	.word	0x0000d200


	//   ....[96]....
        /*04e4*/ 	.word	0x0000d220


	//   ....[97]....
        /*04e8*/ 	.word	0x0000d2c0


	//   ....[98]....
        /*04ec*/ 	.word	0x0000d2e0


	//   ....[99]....
        /*04f0*/ 	.word	0x0000d370


	//   ....[100]....
        /*04f4*/ 	.word	0x0000d390


	//   ....[101]....
        /*04f8*/ 	.word	0x0000d420


	//   ....[102]....
        /*04fc*/ 	.word	0x0000d440


	//   ....[103]....
        /*0500*/ 	.word	0x0000d4d0


	//   ....[104]....
        /*0504*/ 	.word	0x0000d4f0


	//   ....[105]....
        /*0508*/ 	.word	0x0000d580


	//   ....[106]....
        /*050c*/ 	.word	0x0000d5a0


	//   ....[107]....
        /*0510*/ 	.word	0x0000d630


	//   ....[108]....
        /*0514*/ 	.word	0x0000d650


	//   ....[109]....
        /*0518*/ 	.word	0x0000d660


	//   ....[110]....
        /*051c*/ 	.word	0x0000f1a0


	//   ....[111]....
        /*0520*/ 	.word	0x0000f690


	//   ....[112]....
        /*0524*/ 	.word	0x0000f860


	//   ....[113]....
        /*0528*/ 	.word	0x0000f8c0


	//   ....[114]....
        /*052c*/ 	.word	0x0000f960


	//   ....[115]....
        /*0530*/ 	.word	0x0000fa60


	//   ....[116]....
        /*0534*/ 	.word	0x0000fad0


	//   ....[117]....
        /*0538*/ 	.word	0x0000fbd0


	//   ....[118]....
        /*053c*/ 	.word	0x0000fc40


	//   ....[119]....
        /*0540*/ 	.word	0x0000fd40


	//   ....[120]....
        /*0544*/ 	.word	0x0000fdb0


	//   ....[121]....
        /*0548*/ 	.word	0x0000feb0


	//   ....[122]....
        /*054c*/ 	.word	0x0000ff20


	//   ....[123]....
        /*0550*/ 	.word	0x00010020


	//   ....[124]....
        /*0554*/ 	.word	0x00010090


	//   ....[125]....
        /*0558*/ 	.word	0x00010180


	//   ....[126]....
        /*055c*/ 	.word	0x000101f0


	//   ....[127]....
        /*0560*/ 	.word	0x000102d0


	//----- nvinfo : EIATTR_REG_RECONFIG
	.align		4
.L_865:
        /*0564*/ 	.byte	0x01, 0x54
	.zero		2


	//----- nvinfo : EIATTR_SYSCALL_OFFSETS
	.align		4
        /*0568*/ 	.byte	0x04, 0x46
        /*056a*/ 	.short	(.L_867 - .L_866)


	//   ....[0]....
.L_866:
        /*056c*/ 	.word	0x00001510


	//   ....[1]....
        /*0570*/ 	.word	0x0000c150


	//   ....[2]....
        /*0574*/ 	.word	0x0000c290


	//   ....[3]....
        /*0578*/ 	.word	0x0000c3d0


	//   ....[4]....
        /*057c*/ 	.word	0x0000c4f0


	//   ....[5]....
        /*0580*/ 	.word	0x0000ce70


	//----- nvinfo : EIATTR_MBARRIER_INSTR_OFFSETS
	.align		4
.L_867:
        /*0584*/ 	.byte	0x04, 0x39
        /*0586*/ 	.short	(.L_869 - .L_868)


	//   ....[0]....
.L_868:
        /*0588*/ 	.word	0x00000250
        /*058c*/ 	.word	0x000000ff
        /*0590*/ 	.word	0x0002e800
        /*0594*/ 	.short	0x0100
        /*0596*/ 	.byte	0x08
	.zero		1


	//   ....[1]....
        /*0598*/ 	.word	0x00000260
        /*059c*/ 	.word	0x000000ff
        /*05a0*/ 	.word	0x0002e820
        /*05a4*/ 	.short	0x0100
        /*05a6*/ 	.byte	0x08
	.zero		1


	//   ....[2]....
        /*05a8*/ 	.word	0x00000350
        /*05ac*/ 	.word	0x000000ff
        /*05b0*/ 	.word	0x0002e830
        /*05b4*/ 	.short	0x0100
        /*05b6*/ 	.byte	0x08
	.zero		1


	//   ....[3]....
        /*05b8*/ 	.word	0x00000360
        /*05bc*/ 	.word	0x000000ff
        /*05c0*/ 	.word	0x0002e840
        /*05c4*/ 	.short	0x0100
        /*05c6*/ 	.byte	0x08
	.zero		1


	//   ....[4]....
        /*05c8*/ 	.word	0x00000370
        /*05cc*/ 	.word	0x000000ff
        /*05d0*/ 	.word	0x0002e838
        /*05d4*/ 	.short	0x0100
        /*05d6*/ 	.byte	0x08
	.zero		1


	//   ....[5]....
        /*05d8*/ 	.word	0x00000380
        /*05dc*/ 	.word	0x000000ff
        /*05e0*/ 	.word	0x0002e848
        /*05e4*/ 	.short	0x0100
        /*05e6*/ 	.byte	0x08
	.zero		1


	//   ....[6]....
        /*05e8*/ 	.word	0x000004b0
        /*05ec*/ 	.word	0x000000ff
        /*05f0*/ 	.word	0x0002e850
        /*05f4*/ 	.short	0x0100
        /*05f6*/ 	.byte	0x08
	.zero		1


	//   ....[7]....
        /*05f8*/ 	.word	0x000004c0
        /*05fc*/ 	.word	0x000000ff
        /*0600*/ 	.word	0x0002e860
        /*0604*/ 	.short	0x0100
        /*0606*/ 	.byte	0x08
	.zero		1


	//   ....[8]....
        /*0608*/ 	.word	0x000004d0
        /*060c*/ 	.word	0x000000ff
        /*0610*/ 	.word	0x0002e858
        /*0614*/ 	.short	0x0100
        /*0616*/ 	.byte	0x08
	.zero		1


	//   ....[9]....
        /*0618*/ 	.word	0x000004e0
        /*061c*/ 	.word	0x000000ff
        /*0620*/ 	.word	0x0002e868
        /*0624*/ 	.short	0x0100
        /*0626*/ 	.byte	0x08
	.zero		1


	//   ....[10]....
        /*0628*/ 	.word	0x000005d0
        /*062c*/ 	.word	0x000000ff
        /*0630*/ 	.word	0x0002e870
        /*0634*/ 	.short	0x0100
        /*0636*/ 	.byte	0x06
	.zero		1


	//   ....[11]....
        /*0638*/ 	.word	0x000005e0
        /*063c*/ 	.word	0x000000ff
        /*0640*/ 	.word	0x0002e880
        /*0644*/ 	.short	0x0100
        /*0646*/ 	.byte	0x06
	.zero		1


	//   ....[12]....
        /*0648*/ 	.word	0x000005f0
        /*064c*/ 	.word	0x000000ff
        /*0650*/ 	.word	0x0002e878
        /*0654*/ 	.short	0x0100
        /*0656*/ 	.byte	0x06
	.zero		1


	//   ....[13]....
        /*0658*/ 	.word	0x00000600
        /*065c*/ 	.word	0x000000ff
        /*0660*/ 	.word	0x0002e888
        /*0664*/ 	.short	0x0100
        /*0666*/ 	.byte	0x06
	.zero		1


	//   ....[14]....
        /*0668*/ 	.word	0x00000730
        /*066c*/ 	.word	0x000000ff
        /*0670*/ 	.word	0x0002e890
        /*0674*/ 	.short	0x0100
        /*0676*/ 	.byte	0x08
	.zero		1


	//   ....[15]....
        /*0678*/ 	.word	0x00000740
        /*067c*/ 	.word	0x000000ff
        /*0680*/ 	.word	0x0002e8a0
        /*0684*/ 	.short	0x0100
        /*0686*/ 	.byte	0x08
	.zero		1


	//   ....[16]....
        /*0688*/ 	.word	0x00000750
        /*068c*/ 	.word	0x000000ff
        /*0690*/ 	.word	0x0002e898
        /*0694*/ 	.short	0x0100
        /*0696*/ 	.byte	0x08
	.zero		1


	//   ....[17]....
        /*0698*/ 	.word	0x00000760
        /*069c*/ 	.word	0x000000ff
        /*06a0*/ 	.word	0x0002e8a8
        /*06a4*/ 	.short	0x0100
        /*06a6*/ 	.byte	0x08
	.zero		1


	//   ....[18]....
        /*06a8*/ 	.word	0x00000890
        /*06ac*/ 	.word	0x000000ff
        /*06b0*/ 	.word	0x0002e8b0
        /*06b4*/ 	.short	0x0100
        /*06b6*/ 	.byte	0x08
	.zero		1


	//   ....[19]....
        /*06b8*/ 	.word	0x000008a0
        /*06bc*/ 	.word	0x000000ff
        /*06c0*/ 	.word	0x0002e8c0
        /*06c4*/ 	.short	0x0100
        /*06c6*/ 	.byte	0x08
	.zero		1


	//   ....[20]....
        /*06c8*/ 	.word	0x000008b0
        /*06cc*/ 	.word	0x000000ff
        /*06d0*/ 	.word	0x0002e8b8
        /*06d4*/ 	.short	0x0100
        /*06d6*/ 	.byte	0x08
	.zero		1


	//   ....[21]....
        /*06d8*/ 	.word	0x000008c0
        /*06dc*/ 	.word	0x000000ff
        /*06e0*/ 	.word	0x0002e8c8
        /*06e4*/ 	.short	0x0100
        /*06e6*/ 	.byte	0x08
	.zero		1


	//   ....[22]....
        /*06e8*/ 	.word	0x00001540
        /*06ec*/ 	.word	0x000000ff
        /*06f0*/ 	.word	0x0002e800
        /*06f4*/ 	.short	0x010a
        /*06f6*/ 	.byte	0x27
	.zero		1


	//   ....[23]....
        /*06f8*/ 	.word	0x000015a0
        /*06fc*/ 	.word	0x000000ff
        /*0700*/ 	.word	0x0002e830
        /*0704*/ 	.short	0x010a
        /*0706*/ 	.byte	0x27
	.zero		1


	//   ....[24]....
        /*0708*/ 	.word	0x00001620
        /*070c*/ 	.word	0x000000ff
        /*0710*/ 	.word	0x0002e830
        /*0714*/ 	.short	0x010a
        /*0716*/ 	.byte	0x27
	.zero		1


	//   ....[25]....
        /*0718*/ 	.word	0x00003e00
        /*071c*/ 	.word	0x00000041
        /*0720*/ 	.word	0x00000000
        /*0724*/ 	.short	0x0101
        /*0726*/ 	.byte	0x3f
	.zero		1


	//   ....[26]....
        /*0728*/ 	.word	0x000055d0
        /*072c*/ 	.word	0x000000ff
        /*0730*/ 	.word	0x0002e830
        /*0734*/ 	.short	0x010a
        /*0736*/ 	.byte	0x07
	.zero		1


	//   ....[27]....
        /*0738*/ 	.word	0x00005610
        /*073c*/ 	.word	0x000000ff
        /*0740*/ 	.word	0x0002e830
        /*0744*/ 	.short	0x010a
        /*0746*/ 	.byte	0x07
	.zero		1


	//   ....[28]....
        /*0748*/ 	.word	0x00006200
        /*074c*/ 	.word	0x000000ff
        /*0750*/ 	.word	0x0002e850
        /*0754*/ 	.short	0x010a
        /*0756*/ 	.byte	0x0a
	.zero		1


	//   ....[29]....
        /*0758*/ 	.word	0x00006240
        /*075c*/ 	.word	0x000000ff
        /*0760*/ 	.word	0x0002e850
        /*0764*/ 	.short	0x010a
        /*0766*/ 	.byte	0x0a
	.zero		1


	//   ....[30]....
        /*0768*/ 	.word	0x00007f90
        /*076c*/ 	.word	0x00000007
        /*0770*/ 	.word	0x00000000
        /*0774*/ 	.short	0x0101
        /*0776*/ 	.byte	0x3f
	.zero		1


	//   ....[31]....
        /*0778*/ 	.word	0x00008380
        /*077c*/ 	.word	0x000000ff
        /*0780*/ 	.word	0x00000000
        /*0784*/ 	.short	0x0101
        /*0786*/ 	.byte	0x04
	.zero		1


	//   ....[32]....
        /*0788*/ 	.word	0x00008b00
        /*078c*/ 	.word	0x000000ff
        /*0790*/ 	.word	0x0002e850
        /*0794*/ 	.short	0x010a
        /*0796*/ 	.byte	0x07
	.zero		1


	//   ....[33]....
        /*0798*/ 	.word	0x00008b40
        /*079c*/ 	.word	0x000000ff
        /*07a0*/ 	.word	0x0002e850
        /*07a4*/ 	.short	0x010a
        /*07a6*/ 	.byte	0x07
	.zero		1


	//   ....[34]....
        /*07a8*/ 	.word	0x00009240
        /*07ac*/ 	.word	0x000000ff
        /*07b0*/ 	.word	0x00000000
        /*07b4*/ 	.short	0x0101
        /*07b6*/ 	.byte	0x04
	.zero		1


	//   ....[35]....
        /*07b8*/ 	.word	0x0000a8a0
        /*07bc*/ 	.word	0x000000ff
        /*07c0*/ 	.word	0x00000000
        /*07c4*/ 	.short	0x0101
        /*07c6*/ 	.byte	0x04
	.zero		1


	//   ....[36]....
        /*07c8*/ 	.word	0x0000ca10
        /*07cc*/ 	.word	0x000000ff
        /*07d0*/ 	.word	0x0002e880
        /*07d4*/ 	.short	0x010a
        /*07d6*/ 	.byte	0x26
	.zero		1


	//   ....[37]....
        /*07d8*/ 	.word	0x0000cb70
        /*07dc*/ 	.word	0x000000ff
        /*07e0*/ 	.word	0x0002e840
        /*07e4*/ 	.short	0x010a
        /*07e6*/ 	.byte	0x26
	.zero		1


	//   ....[38]....
        /*07e8*/ 	.word	0x0000d790
        /*07ec*/ 	.word	0x000000ff
        /*07f0*/ 	.word	0x0002e800
        /*07f4*/ 	.short	0x0107
        /*07f6*/ 	.byte	0x26
	.zero		1


	//   ....[39]....
        /*07f8*/ 	.word	0x0000d7e0
        /*07fc*/ 	.word	0x000000ff
        /*0800*/ 	.word	0x0002e800
        /*0804*/ 	.short	0x0101
        /*0806*/ 	.byte	0x26
	.zero		1


	//   ....[40]....
        /*0808*/ 	.word	0x0000d800
        /*080c*/ 	.word	0x000000ff
        /*0810*/ 	.word	0x0002e820
        /*0814*/ 	.short	0x010a
        /*0816*/ 	.byte	0x26
	.zero		1


	//   ....[41]....
        /*0818*/ 	.word	0x0000db20
        /*081c*/ 	.word	0x00000004
        /*0820*/ 	.word	0x0002e880
        /*0824*/ 	.short	0x010a
        /*0826*/ 	.byte	0x3f
	.zero		1


	//   ....[42]....
        /*0828*/ 	.word	0x0000dd60
        /*082c*/ 	.word	0x00000004
        /*0830*/ 	.word	0x0002e840
        /*0834*/ 	.short	0x010a
        /*0836*/ 	.byte	0x3f
	.zero		1


	//   ....[43]....
        /*0838*/ 	.word	0x0000e000
        /*083c*/ 	.word	0x00000013
        /*0840*/ 	.word	0x0002e870
        /*0844*/ 	.short	0x010a
        /*0846*/ 	.byte	0x3f
	.zero		1


	//   ....[44]....
        /*0848*/ 	.word	0x0000e070
        /*084c*/ 	.word	0x00000013
        /*0850*/ 	.word	0x0002e860
        /*0854*/ 	.short	0x010a
        /*0856*/ 	.byte	0x3f
	.zero		1


	//   ....[45]....
        /*0858*/ 	.word	0x0000e7a0
        /*085c*/ 	.word	0x00000013
        /*0860*/ 	.word	0x0002e850
        /*0864*/ 	.short	0x0101
        /*0866*/ 	.byte	0x3f
	.zero		1


	//   ....[46]....
        /*0868*/ 	.word	0x0000e820
        /*086c*/ 	.word	0x00000013
        /*0870*/ 	.word	0x00000000
        /*0874*/ 	.short	0x0101
        /*0876*/ 	.byte	0x3f
	.zero		1


	//   ....[47]....
        /*0878*/ 	.word	0x0000e940
        /*087c*/ 	.word	0x00000003
        /*0880*/ 	.word	0x0002e870
        /*0884*/ 	.short	0x010a
        /*0886*/ 	.byte	0x3f
	.zero		1


	//   ....[48]....
        /*0888*/ 	.word	0x0000e9d0
        /*088c*/ 	.word	0x00000002
        /*0890*/ 	.word	0x0002e860
        /*0894*/ 	.short	0x010a
        /*0896*/ 	.byte	0x3f
	.zero		1


	//   ....[49]....
        /*0898*/ 	.word	0x0000f060
        /*089c*/ 	.word	0x00000002
        /*08a0*/ 	.word	0x0002e850
        /*08a4*/ 	.short	0x0101
        /*08a6*/ 	.byte	0x3f
	.zero		1


	//   ....[50]....
        /*08a8*/ 	.word	0x0000f0a0
        /*08ac*/ 	.word	0x00000000
        /*08b0*/ 	.word	0x00000000
        /*08b4*/ 	.short	0x0101
        /*08b6*/ 	.byte	0x3f
	.zero		1


	//   ....[51]....
        /*08b8*/ 	.word	0x0000f150
        /*08bc*/ 	.word	0x00000007
        /*08c0*/ 	.word	0x0002e820
        /*08c4*/ 	.short	0x010a
        /*08c6*/ 	.byte	0x3f
	.zero		1


	//   ....[52]....
        /*08c8*/ 	.word	0x0000f290
        /*08cc*/ 	.word	0x00000006
        /*08d0*/ 	.word	0x00000000
        /*08d4*/ 	.short	0x010a
        /*08d6*/ 	.byte	0x3f
	.zero		1


	//   ....[53]....
        /*08d8*/ 	.word	0x0000f300
        /*08dc*/ 	.word	0x00000005
        /*08e0*/ 	.word	0x00000000
        /*08e4*/ 	.short	0x010a
        /*08e6*/ 	.byte	0x3f
	.zero		1


	//   ....[54]....
        /*08e8*/ 	.word	0x0000f350
        /*08ec*/ 	.word	0x00000000
        /*08f0*/ 	.word	0x0002e860
        /*08f4*/ 	.short	0x010a
        /*08f6*/ 	.byte	0x3f
	.zero		1


	//   ....[55]....
        /*08f8*/ 	.word	0x0000f3a0
        /*08fc*/ 	.word	0x00000005
        /*0900*/ 	.word	0x0002e860
        /*0904*/ 	.short	0x010a
        /*0906*/ 	.byte	0x3f
	.zero		1


	//   ....[56]....
        /*0908*/ 	.word	0x0000f3e0
        /*090c*/ 	.word	0x00000000
        /*0910*/ 	.word	0x0002e880
        /*0914*/ 	.short	0x010a
        /*0916*/ 	.byte	0x3f
	.zero		1


	//   ....[57]....
        /*0918*/ 	.word	0x0000f400
        /*091c*/ 	.word	0x00000005
        /*0920*/ 	.word	0x0002e880
        /*0924*/ 	.short	0x010a
        /*0926*/ 	.byte	0x3f
	.zero		1


	//   ....[58]....
        /*0928*/ 	.word	0x0000f470
        /*092c*/ 	.word	0x00000000
        /*0930*/ 	.word	0x0002e800
        /*0934*/ 	.short	0x010a
        /*0936*/ 	.byte	0x3f
	.zero		1


	//   ....[59]....
        /*0938*/ 	.word	0x0000f4d0
        /*093c*/ 	.word	0x00000000
        /*0940*/ 	.word	0x0002e830
        /*0944*/ 	.short	0x010a
        /*0946*/ 	.byte	0x3f
	.zero		1


	//   ....[60]....
        /*0948*/ 	.word	0x0000f530
        /*094c*/ 	.word	0x0000000e
        /*0950*/ 	.word	0x0002e830
        /*0954*/ 	.short	0x010a
        /*0956*/ 	.byte	0x3f
	.zero		1


	//   ....[61]....
        /*0958*/ 	.word	0x0000f590
        /*095c*/ 	.word	0x0000000c
        /*0960*/ 	.word	0x0002e850
        /*0964*/ 	.short	0x010a
        /*0966*/ 	.byte	0x3f
	.zero		1


	//   ....[62]....
        /*0968*/ 	.word	0x0000f5f0
        /*096c*/ 	.word	0x00000005
        /*0970*/ 	.word	0x0002e850
        /*0974*/ 	.short	0x010a
        /*0976*/ 	.byte	0x3f
	.zero		1


	//   ....[63]....
        /*0978*/ 	.word	0x0000f750
        /*097c*/ 	.word	0x00000003
        /*0980*/ 	.word	0x0002e880
        /*0984*/ 	.short	0x010a
        /*0986*/ 	.byte	0x3f
	.zero		1


	//   ....[64]....
        /*0988*/ 	.word	0x0000f7b0
        /*098c*/ 	.word	0x00000003
        /*0990*/ 	.word	0x0002e840
        /*0994*/ 	.short	0x010a
        /*0996*/ 	.byte	0x3f
	.zero		1


	//   ....[65]....
        /*0998*/ 	.word	0x00010310
        /*099c*/ 	.word	0x00000002
        /*09a0*/ 	.word	0x0002e820
        /*09a4*/ 	.short	0x010a
        /*09a6*/ 	.byte	0x3f
	.zero		1


	//   ....[66]....
        /*09a8*/ 	.word	0x00010360
        /*09ac*/ 	.word	0x00000004
        /*09b0*/ 	.word	0x0002e880
        /*09b4*/ 	.short	0x010a
        /*09b6*/ 	.byte	0x3f
	.zero		1


	//   ....[67]....
        /*09b8*/ 	.word	0x000103b0
        /*09bc*/ 	.word	0x00000004
        /*09c0*/ 	.word	0x0002e840
        /*09c4*/ 	.short	0x010a
        /*09c6*/ 	.byte	0x3f
	.zero		1


	//   ....[68]....
        /*09c8*/ 	.word	0x00010400
        /*09cc*/ 	.word	0x00000013
        /*09d0*/ 	.word	0x0002e870
        /*09d4*/ 	.short	0x010a
        /*09d6*/ 	.byte	0x3f
	.zero		1


	//   ....[69]....
        /*09d8*/ 	.word	0x00010450
        /*09dc*/ 	.word	0x00000013
        /*09e0*/ 	.word	0x0002e860
        /*09e4*/ 	.short	0x010a
        /*09e6*/ 	.byte	0x3f
	.zero		1


	//   ....[70]....
        /*09e8*/ 	.word	0x000104b0
        /*09ec*/ 	.word	0x00000002
        /*09f0*/ 	.word	0x0002e870
        /*09f4*/ 	.short	0x010a
        /*09f6*/ 	.byte	0x3f
	.zero		1


	//   ....[71]....
        /*09f8*/ 	.word	0x00010510
        /*09fc*/ 	.word	0x00000003
        /*0a00*/ 	.word	0x0002e860
        /*0a04*/ 	.short	0x010a
        /*0a06*/ 	.byte	0x3f
	.zero		1


	//   ....[72]....
        /*0a08*/ 	.word	0x00010560
        /*0a0c*/ 	.word	0x00000007
        /*0a10*/ 	.word	0x0002e820
        /*0a14*/ 	.short	0x010a
        /*0a16*/ 	.byte	0x3f
	.zero		1


	//   ....[73]....
        /*0a18*/ 	.word	0x000105b0
        /*0a1c*/ 	.word	0x00000006
        /*0a20*/ 	.word	0x00000000
        /*0a24*/ 	.short	0x010a
        /*0a26*/ 	.byte	0x3f
	.zero		1


	//   ....[74]....
        /*0a28*/ 	.word	0x00010600
        /*0a2c*/ 	.word	0x00000005
        /*0a30*/ 	.word	0x00000000
        /*0a34*/ 	.short	0x010a
        /*0a36*/ 	.byte	0x3f
	.zero		1


	//   ....[75]....
        /*0a38*/ 	.word	0x00010650
        /*0a3c*/ 	.word	0x00000000
        /*0a40*/ 	.word	0x0002e860
        /*0a44*/ 	.short	0x010a
        /*0a46*/ 	.byte	0x3f
	.zero		1


	//   ....[76]....
        /*0a48*/ 	.word	0x000106a0
        /*0a4c*/ 	.word	0x00000005
        /*0a50*/ 	.word	0x0002e860
        /*0a54*/ 	.short	0x010a
        /*0a56*/ 	.byte	0x3f
	.zero		1


	//   ....[77]....
        /*0a58*/ 	.word	0x000106f0
        /*0a5c*/ 	.word	0x00000000
        /*0a60*/ 	.word	0x0002e880
        /*0a64*/ 	.short	0x010a
        /*0a66*/ 	.byte	0x3f
	.zero		1


	//----- nvinfo : EIATTR_NUM_MBARRIERS
	.align		4
.L_869:
        /*0a68*/ 	.byte	0x03, 0x38
        /*0a6a*/ 	.short	0x0016


	//----- nvinfo : EIATTR_EXIT_INSTR_OFFSETS
	.align		4
        /*0a6c*/ 	.byte	0x04, 0x1c
        /*0a6e*/ 	.short	(.L_871 - .L_870)


	//   ....[0]....
.L_870:
        /*0a70*/ 	.word	0x0000f450


	//----- nvinfo : EIATTR_MAX_THREADS
	.align		4
.L_871:
        /*0a74*/ 	.byte	0x04, 0x05
        /*0a76*/ 	.short	(.L_873 - .L_872)
.L_872:
        /*0a78*/ 	.word	0x00000180
        /*0a7c*/ 	.word	0x00000001
        /*0a80*/ 	.word	0x00000001


	//----- nvinfo : EIATTR_CRS_STACK_SIZE
	.align		4
.L_873:
        /*0a84*/ 	.byte	0x04, 0x1e
        /*0a86*/ 	.short	(.L_875 - .L_874)
.L_874:
        /*0a88*/ 	.word	0x00000000


	//----- nvinfo : EIATTR_CBANK_PARAM_SIZE
	.align		4
.L_875:
        /*0a8c*/ 	.byte	0x03, 0x19
        /*0a8e*/ 	.short	0x0a70


	//----- nvinfo : EIATTR_PARAM_CBANK
	.align		4
        /*0a90*/ 	.byte	0x04, 0x0a
        /*0a92*/ 	.short	(.L_877 - .L_876)
	.align		4
.L_876:
        /*0a94*/ 	.word	index@(.nv.constant0._ZN7cutlass13device_kernelIN5flash11enable_sm90INS1_16FlashAttnFwdSm90INS1_25CollectiveMainloopFwdSm90ILi2EN4cute5tupleIJNS5_1CILi1EEES8_S8_EEENS6_IJNS7_ILi128EEENS7_ILi224EEESA_EEELi128ENS_12float_e4m3_tEfNS_4arch4Sm90ELb0ELb0ELb0ELb0ELb0ELb0ELb0ELb1ELb1ELb1ELb1ELb0EEENS1_21CollectiveEpilogueFwdINS6_IJSA_SA_SB_EEES9_NS_10bfloat16_tESF_Li256ELb0ELb1ELb1ELb1EEENS1_19SingleTileSchedulerILb0ELb1ELb1ELi128EEEEEEEEEvNT_6ParamsE)
        /*0a98*/ 	.short	0x0210
        /*0a9a*/ 	.short	0x0a70


	//----- nvinfo : EIATTR_SW_WAR
	.align		4
.L_877:
        /*0a9c*/ 	.byte	0x04, 0x36
        /*0a9e*/ 	.short	(.L_879 - .L_878)
.L_878:
        /*0aa0*/ 	.word	0x00000008
.L_879:


//--------------------- .nv.info._ZN7cutlass13device_kernelIN5flash11enable_sm90INS1_16FlashAttnFwdSm90INS1_25CollectiveMainloopFwdSm90ILi2EN4cute5tupleIJNS5_1CILi1EEES8_S8_EEENS6_IJNS7_ILi128EEENS7_ILi224EEESA_EEELi128ENS_12float_e4m3_tEfNS_4arch4Sm90ELb0ELb0ELb0ELb1ELb0ELb0ELb0ELb1ELb1ELb1ELb1ELb0EEENS1_21CollectiveEpilogueFwdINS6_IJSA_SA_SB_EEES9_NS_10bfloat16_tESF_Li256ELb1ELb1ELb1ELb1EEENS1_36VarlenDynamicPersistentTileSchedulerILi128ELi224ELi256ELi128ELb1ELb1ELb1ELb0ELb1ELb1EEEEEEEEEvNT_6ParamsE --------------------------
	.section	.nv.info._ZN7cutlass13device_kernelIN5flash11enable_sm90INS1_16FlashAttnFwdSm90INS1_25CollectiveMainloopFwdSm90ILi2EN4cute5tupleIJNS5_1CILi1EEES8_S8_EEENS6_IJNS7_ILi128EEENS7_ILi224EEESA_EEELi128ENS_12float_e4m3_tEfNS_4arch4Sm90ELb0ELb0ELb0ELb1ELb0ELb0ELb0ELb1ELb1ELb1ELb1ELb0EEENS1_21CollectiveEpilogueFwdINS6_IJSA_SA_SB_EEES9_NS_10bfloat16_tESF_Li256ELb1ELb1ELb1ELb1EEENS1_36VarlenDynamicPersistentTileSchedulerILi128ELi224ELi256ELi128ELb1ELb1ELb1ELb0ELb1ELb1EEEEEEEEEvNT_6ParamsE,"",@"SHT_CUDA_INFO"
	.sectionflags	@""
	.align	4


	//----- nvinfo : EIATTR_CUDA_API_VERSION
	.align		4
        /*0000*/ 	.byte	0x04, 0x37
        /*0002*/ 	.short	(.L_881 - .L_880)
.L_880:
        /*0004*/ 	.word	0x00000082


	//----- nvinfo : EIATTR_KPARAM_INFO
	.align		4
.L_881:
        /*0008*/ 	.byte	0x04, 0x17
        /*000a*/ 	.short	(.L_883 - .L_882)
.L_882:
        /*000c*/ 	.word	0x00000000
        /*0010*/ 	.short	0x0000
        /*0012*/ 	.short	0x0070
        /*0014*/ 	.byte	0x00, 0xf0, 0x01, 0x2a


	//----- nvinfo : EIATTR_SPARSE_MMA_MASK
	.align		4
.L_883:
        /*0018*/ 	.byte	0x03, 0x50
        /*001a*/ 	.short	0x0000


	//----- nvinfo : EIATTR_MAXREG_COUNT
	.align		4
        /*001c*/ 	.byte	0x03, 0x1b
        /*001e*/ 	.short	0x00a8


	//----- nvinfo : EIATTR_NUM_BARRIERS
	.align		4
        /*0020*/ 	.byte	0x02, 0x4c
        /*0022*/ 	.byte	0x10
	.zero		1


	//----- nvinfo : EIATTR_EXTERNS
	.align		4
        /*0024*/ 	.byte	0x04, 0x0f
        /*0026*/ 	.short	(.L_885 - .L_884)


	//   ....[0]....
	.align		4
.L_884:
        /*0028*/ 	.word	index@(__assertfail)


	//----- nvinfo : EIATTR_ANNOTATIONS
	.align		4
.L_885:
        /*002c*/ 	.byte	0x04, 0x55
        /*002e*/ 	.short	(.L_887 - .L_886)


	//   ....[0]....
.L_886:
        /* <DEDUP_REMOVED lines=55> */


	//----- nvinfo : EIATTR_MERCURY_ISA_VERSION
	.align		4
.L_887:
        /*0388*/ 	.byte	0x03, 0x5f
        /*038a*/ 	.short	0x0101


	//----- nvinfo : EIATTR_UNUSED_LOAD_BYTE_OFFSET
	.align		4
        /*038c*/ 	.byte	0x04, 0x44
        /*038e*/ 	.short	(.L_889 - .L_888)


	//   ....[0]....
.L_888:
        /*0390*/ 	.word	0x00000a40
        /*0394*/ 	.word	0x0000fff0


	//   ....[1]....
        /*0398*/ 	.word	0x0000a060
        /*039c*/ 	.word	0x0000fff0


	//----- nvinfo : EIATTR_INT_WARP_WIDE_INSTR_OFFSETS
	.align		4
.L_889:
        /*03a0*/ 	.byte	0x04, 0x31
        /*03a2*/ 	.short	(.L_891 - .L_890)


	//   ....[0]....
.L_890:
        /*03a4*/ 	.word	0x00000130


	//   ....[1]....
        /*03a8*/ 	.word	0x00000170


	//   ....[2]....
        /*03ac*/ 	.word	0x000001e0


	//   ....[3]....
        /*03b0*/ 	.word	0x0000f610


	//   ....[4]....
        /*03b4*/ 	.word	0x0000f6a0


	//   ....[5]....
        /*03b8*/ 	.word	0x00011ff0


	//   ....[6]....
        /*03bc*/ 	.word	0x00012080


	//----- nvinfo : EIATTR_COOP_GROUP_MASK_REGIDS
	.align		4
.L_891:
        /*03c0*/ 	.byte	0x04, 0x29
        /*03c2*/ 	.short	(.L_893 - .L_892)


	//   ....[0]....
.L_892:
        /*03c4*/ 	.word	0xffffffff


	//   ....[1]....
        /*03c8*/ 	.word	0xffffffff


	//   ....[2]....
        /*03cc*/ 	.word	0xffffffff


	//   ....[3]....
        /*03d0*/ 	.word	0xffffffff


	//   ....[4]....
        /*03d4*/ 	.word	0xffffffff


	//   ....[5]....
        /*03d8*/ 	.word	0xffffffff


	//   ....[6]....
        /*03dc*/ 	.word	0xffffffff


	//   ....[7]....
        /*03e0*/ 	.word	0xffffffff


	//   ....[8]....
        /*03e4*/ 	.word	0xffffffff


	//   ....[9]....
        /*03e8*/ 	.word	0xffffffff


	//   ....[10]....
        /*03ec*/ 	.word	0xffffffff


	//   ....[11]....
        /*03f0*/ 	.word	0xffffffff


	//   ....[12]....
        /*03f4*/ 	.word	0xffffffff


	//   ....[13]....
        /*03f8*/ 	.word	0xffffffff


	//   ....[14]....
        /*03fc*/ 	.word	0xffffffff


	//   ....[15]....
        /*0400*/ 	.word	0xffffffff


	//   ....[16]....
        /*0404*/ 	.word	0xffffffff


	//   ....[17]....
        /*0408*/ 	.word	0xffffffff


	//   ....[18]....
        /*040c*/ 	.word	0xffffffff


	//   ....[19]....
        /*0410*/ 	.word	0xffffffff


	//   ....[20]....
        /*0414*/ 	.word	0xffffffff


	//   ....[21]....
        /*0418*/ 	.word	0xffffffff


	//   ....[22]....
        /*041c*/ 	.word	0xffffffff


	//   ....[23]....
        /*0420*/ 	.word	0xffffffff


	//   ....[24]....
        /*0424*/ 	.word	0xffffffff


	//   ....[25]....
        /*0428*/ 	.word	0xffffffff


	//   ....[26]....
        /*042c*/ 	.word	0xffffffff


	//   ....[27]....
        /*0430*/ 	.word	0xffffffff


	//   ....[28]....
        /*0434*/ 	.word	0xffffffff


	//   ....[29]....
        /*0438*/ 	.word	0xffffffff


	//   ....[30]....
        /*043c*/ 	.word	0xffffffff


	//   ....[31]....
        /*0440*/ 	.word	0xffffffff


	//   ....[32]....
        /*0444*/ 	.word	0xffffffff


	//   ....[33]....
        /*0448*/ 	.word	0xffffffff


	//   ....[34]....
        /*044c*/ 	.word	0xffffffff


	//   ....[35]....
        /*0450*/ 	.word	0xffffffff


	//   ....[36]....
        /*0454*/ 	.word	0xffffffff


	//   ....[37]....
        /*0458*/ 	.word	0xffffffff


	//   ....[38]....
        /*045c*/ 	.word	0xffffffff


	//   ....[39]....
        /*0460*/ 	.word	0xffffffff


	//   ....[40]....
        /*0464*/ 	.word	0xffffffff


	//   ....[41]....
        /*0468*/ 	.word	0xffffffff


	//   ....[42]....
        /*046c*/ 	.word	0xffffffff


	//   ....[43]....
        /*0470*/ 	.word	0xffffffff


	//   ....[44]....
        /*0474*/ 	.word	0xffffffff


	//   ....[45]....
        /*0478*/ 	.word	0xffffffff


	//   ....[46]....
        /*047c*/ 	.word	0xffffffff


	//   ....[47]....
        /*0480*/ 	.word	0xffffffff


	//   ....[48]....
        /*0484*/ 	.word	0xffffffff


	//   ....[49]....
        /*0488*/ 	.word	0xffffffff


	//   ....[50]....
        /*048c*/ 	.word	0xffffffff


	//   ....[51]....
        /*0490*/ 	.word	0xffffffff


	//   ....[52]....
        /*0494*/ 	.word	0xffffffff


	//   ....[53]....
        /*0498*/ 	.word	0xffffffff


	//   ....[54]....
        /*049c*/ 	.word	0xffffffff


	//   ....[55]....
        /*04a0*/ 	.word	0xffffffff


	//   ....[56]....
        /*04a4*/ 	.word	0xffffffff


	//   ....[57]....
        /*04a8*/ 	.word	0xffffffff


	//   ....[58]....
        /*04ac*/ 	.word	0xffffffff


	//   ....[59]....
        /*04b0*/ 	.word	0xffffffff


	//   ....[60]....
        /*04b4*/ 	.word	0xffffffff


	//   ....[61]....
        /*04b8*/ 	.word	0xffffffff


	//   ....[62]....
        /*04bc*/ 	.word	0xffffffff


	//   ....[63]....
        /*04c0*/ 	.word	0xffffffff


	//   ....[64]....
        /*04c4*/ 	.word	0xffffffff


	//   ....[65]....
        /*04c8*/ 	.word	0xffffffff


	//   ....[66]....
        /*04cc*/ 	.word	0xffffffff


	//   ....[67]....
        /*04d0*/ 	.word	0xffffffff


	//   ....[68]....
        /*04d4*/ 	.word	0xffffffff


	//   ....[69]....
        /*04d8*/ 	.word	0xffffffff


	//   ....[70]....
        /*04dc*/ 	.word	0xffffffff


	//   ....[71]....
        /*04e0*/ 	.word	0xffffffff


	//   ....[72]....
        /*04e4*/ 	.word	0xffffffff


	//   ....[73]....
        /*04e8*/ 	.word	0xffffffff


	//   ....[74]....
        /*04ec*/ 	.word	0xffffffff


	//   ....[75]....
        /*04f0*/ 	.word	0xffffffff


	//   ....[76]....
        /*04f4*/ 	.word	0xffffffff


	//   ....[77]....
        /*04f8*/ 	.word	0xffffffff


	//   ....[78]....
        /*04fc*/ 	.word	0xffffffff


	//   ....[79]....
        /*0500*/ 	.word	0xffffffff


	//   ....[80]....
        /*0504*/ 	.word	0xffffffff


	//   ....[81]....
        /*0508*/ 	.word	0xffffffff


	//   ....[82]....
        /*050c*/ 	.word	0xffffffff


	//   ....[83]....
        /*0510*/ 	.word	0xffffffff


	//   ....[84]....
        /*0514*/ 	.word	0xffffffff


	//   ....[85]....
        /*0518*/ 	.word	0xffffffff


	//   ....[86]....
        /*051c*/ 	.word	0xffffffff


	//   ....[87]....
        /*0520*/ 	.word	0xffffffff


	//   ....[88]....
        /*0524*/ 	.word	0xffffffff


	//   ....[89]....
        /*0528*/ 	.word	0xffffffff


	//   ....[90]....
        /*052c*/ 	.word	0xffffffff


	//   ....[91]....
        /*0530*/ 	.word	0xffffffff


	//   ....[92]....
        /*0534*/ 	.word	0xffffffff


	//   ....[93]....
        /*0538*/ 	.word	0xffffffff


	//   ....[94]....
        /*053c*/ 	.word	0xffffffff


	//   ....[95]....
        /*0540*/ 	.word	0xffffffff


	//   ....[96]....
        /*0544*/ 	.word	0xffffffff


	//   ....[97]....
        /*0548*/ 	.word	0xffffffff


	//   ....[98]....
        /*054c*/ 	.word	0xffffffff


	//   ....[99]....
        /*0550*/ 	.word	0xffffffff


	//   ....[100]....
        /*0554*/ 	.word	0xffffffff


	//   ....[101]....
        /*0558*/ 	.word	0xffffffff


	//   ....[102]....
        /*055c*/ 	.word	0xffffffff


	//   ....[103]....
        /*0560*/ 	.word	0xffffffff


	//   ....[104]....
        /*0564*/ 	.word	0xffffffff


	//   ....[105]....
        /*0568*/ 	.word	0xffffffff


	//   ....[106]....
        /*056c*/ 	.word	0xffffffff


	//   ....[107]....
        /*0570*/ 	.word	0xffffffff


	//   ....[108]....
        /*0574*/ 	.word	0xffffffff


	//   ....[109]....
        /*0578*/ 	.word	0xffffffff


	//   ....[110]....
        /*057c*/ 	.word	0xffffffff


	//   ....[111]....
        /*0580*/ 	.word	0xffffffff


	//   ....[112]....
        /*0584*/ 	.word	0xffffffff


	//   ....[113]....
        /*0588*/ 	.word	0xffffffff


	//   ....[114]....
        /*058c*/ 	.word	0xffffffff


	//   ....[115]....
        /*0590*/ 	.word	0xffffffff


	//   ....[116]....
        /*0594*/ 	.word	0xffffffff


	//   ....[117]....
        /*0598*/ 	.word	0xffffffff


	//   ....[118]....
        /*059c*/ 	.word	0xffffffff


	//   ....[119]....
        /*05a0*/ 	.word	0xffffffff


	//   ....[120]....
        /*05a4*/ 	.word	0xffffffff


	//   ....[121]....
        /*05a8*/ 	.word	0xffffffff


	//   ....[122]....
        /*05ac*/ 	.word	0xffffffff


	//   ....[123]....
        /*05b0*/ 	.word	0xffffffff


	//   ....[124]....
        /*05b4*/ 	.word	0xffffffff


	//   ....[125]....
        /*05b8*/ 	.word	0xffffffff


	//   ....[126]....
        /*05bc*/ 	.word	0xffffffff


	//   ....[127]....
        /*05c0*/ 	.word	0xffffffff


	//   ....[128]....
        /*05c4*/ 	.word	0xffffffff


	//   ....[129]....
        /*05c8*/ 	.word	0xffffffff


	//   ....[130]....
        /*05cc*/ 	.word	0xffffffff


	//   ....[131]....
        /*05d0*/ 	.word	0xffffffff


	//   ....[132]....
        /*05d4*/ 	.word	0xffffffff


	//   ....[133]....
        /*05d8*/ 	.word	0xffffffff


	//   ....[134]....
        /*05dc*/ 	.word	0xffffffff


	//   ....[135]....
        /*05e0*/ 	.word	0xffffffff


	//   ....[136]....
        /*05e4*/ 	.word	0xffffffff


	//   ....[137]....
        /*05e8*/ 	.word	0xffffffff


	//   ....[138]....
        /*05ec*/ 	.word	0xffffffff


	//   ....[139]....
        /*05f0*/ 	.word	0xffffffff


	//   ....[140]....
        /*05f4*/ 	.word	0xffffffff


	//   ....[141]....
        /*05f8*/ 	.word	0xffffffff


	//   ....[142]....
        /*05fc*/ 	.word	0xffffffff


	//   ....[143]....
        /*0600*/ 	.word	0xffffffff


	//   ....[144]....
        /*0604*/ 	.word	0xffffffff


	//   ....[145]....
        /*0608*/ 	.word	0xffffffff


	//   ....[146]....
        /*060c*/ 	.word	0xffffffff


	//   ....[147]....
        /*0610*/ 	.word	0xffffffff


	//   ....[148]....
        /*0614*/ 	.word	0xffffffff


	//   ....[149]....
        /*0618*/ 	.word	0xffffffff


	//   ....[150]....
        /*061c*/ 	.word	0xffffffff


	//   ....[151]....
        /*0620*/ 	.word	0xffffffff


	//   ....[152]....
        /*0624*/ 	.word	0xffffffff


	//   ....[153]....
        /*0628*/ 	.word	0xffffffff


	//   ....[154]....
        /*062c*/ 	.word	0xffffffff


	//   ....[155]....
        /*0630*/ 	.word	0xffffffff


	//   ....[156]....
        /*0634*/ 	.word	0xffffffff


	//   ....[157]....
        /*0638*/ 	.word	0xffffffff


	//   ....[158]....
        /*063c*/ 	.word	0xffffffff


	//   ....[159]....
        /*0640*/ 	.word	0xffffffff


	//   ....[160]....
        /*0644*/ 	.word	0xffffffff


	//   ....[161]....
        /*0648*/ 	.word	0x0500000f


	//   ....[162]....
        /*064c*/ 	.word	0x0500000f


	//   ....[163]....
        /*0650*/ 	.word	0x0500000f


	//   ....[164]....
        /*0654*/ 	.word	0x0500000f


	//   ....[165]....
        /*0658*/ 	.word	0x0500000f


	//   ....[166]....
        /*065c*/ 	.word	0x0500000f


	//   ....[167]....
        /*0660*/ 	.word	0x0500000f


	//   ....[168]....
        /*0664*/ 	.word	0x0500000f


	//   ....[169]....
        /*0668*/ 	.word	0x0500000f


	//   ....[170]....
        /*066c*/ 	.word	0x0500000f


	//   ....[171]....
        /*0670*/ 	.word	0x0500000f


	//   ....[172]....
        /*0674*/ 	.word	0x0500000f


	//   ....[173]....
        /*0678*/ 	.word	0x0500000f


	//   ....[174]....
        /*067c*/ 	.word	0x0500000f


	//   ....[175]....
        /*0680*/ 	.word	0x0500000f


	//   ....[176]....
        /*0684*/ 	.word	0x0500000f


	//   ....[177]....
        /*0688*/ 	.word	0x0500000f


	//   ....[178]....
        /*068c*/ 	.word	0x0500000f


	//----- nvinfo : EIATTR_COOP_GROUP_INSTR_OFFSETS
	.align		4
.L_893:
        /*0690*/ 	.byte	0x04, 0x28
        /*0692*/ 	.short	(.L_895 - .L_894)


	//   ....[0]....
.L_894:
        /*0694*/ 	.word	0x00000070


	//   ....[1]....
        /*0698*/ 	.word	0x00000140


	//   ....[2]....
        /*069c*/ 	.word	0x00000190


	//   ....[3]....
        /*06a0*/ 	.word	0x000003c0


	//   ....[4]....
        /*06a4*/ 	.word	0x00000520


	//   ....[5]....
        /*06a8*/ 	.word	0x00000640


	//   ....[6]....
        /*06ac*/ 	.word	0x000007a0


	//   ....[7]....
        /*06b0*/ 	.word	0x00001c40


	//   ....[8]....
        /*06b4*/ 	.word	0x000038e0


	//   ....[9]....
        /*06b8*/ 	.word	0x000039e0


	//   ....[10]....
        /*06bc*/ 	.word	0x000042d0


	//   ....[11]....
        /*06c0*/ 	.word	0x00004370


	//   ....[12]....
        /*06c4*/ 	.word	0x00007370


	//   ....[13]....
        /*06c8*/ 	.word	0x00007380


	//   ....[14]....
        /*06cc*/ 	.word	0x000073c0


	//   ....[15]....
        /*06d0*/ 	.word	0x000073d0


	//   ....[16]....
        /*06d4*/ 	.word	0x000098a0


	//   ....[17]....
        /*06d8*/ 	.word	0x000098b0


	//   ....[18]....
        /*06dc*/ 	.word	0x00009930


	//   ....[19]....
        /*06e0*/ 	.word	0x00009940


	//   ....[20]....
        /*06e4*/ 	.word	0x0000a880


	//   ....[21]....
        /*06e8*/ 	.word	0x0000a8b0


	//   ....[22]....
        /*06ec*/ 	.word	0x0000a8d0


	//   ....[23]....
        /*06f0*/ 	.word	0x0000a8f0


	//   ....[24]....
        /*06f4*/ 	.word	0x0000a910


	//   ....[25]....
        /*06f8*/ 	.word	0x0000a920


	//   ....[26]....
        /*06fc*/ 	.word	0x0000a930


	//   ....[27]....
        /*0700*/ 	.word	0x0000a940


	//   ....[28]....
        /*0704*/ 	.word	0x0000a950


	//   ....[29]....
        /*0708*/ 	.word	0x0000a960


	//   ....[30]....
        /*070c*/ 	.word	0x0000a970


	//   ....[31]....
        /*0710*/ 	.word	0x0000a980


	//   ....[32]....
        /*0714*/ 	.word	0x0000a990


	//   ....[33]....
        /*0718*/ 	.word	0x0000a9a0


	//   ....[34]....
        /*071c*/ 	.word	0x0000a9b0


	//   ....[35]....
        /*0720*/ 	.word	0x0000a9c0


	//   ....[36]....
        /*0724*/ 	.word	0x0000a9d0


	//   ....[37]....
        /*0728*/ 	.word	0x0000a9e0


	//   ....[38]....
        /*072c*/ 	.word	0x0000a9f0


	//   ....[39]....
        /*0730*/ 	.word	0x0000aa00


	//   ....[40]....
        /*0734*/ 	.word	0x0000aa10


	//   ....[41]....
        /*0738*/ 	.word	0x0000aa20


	//   ....[42]....
        /*073c*/ 	.word	0x0000aa30


	//   ....[43]....
        /*0740*/ 	.word	0x0000aa40


	//   ....[44]....
        /*0744*/ 	.word	0x0000aa50


	//   ....[45]....
        /*0748*/ 	.word	0x0000aa60


	//   ....[46]....
        /*074c*/ 	.word	0x0000aa70


	//   ....[47]....
        /*0750*/ 	.word	0x0000aa80


	//   ....[48]....
        /*0754*/ 	.word	0x0000aa90


	//   ....[49]....
        /*0758*/ 	.word	0x0000aaa0


	//   ....[50]....
        /*075c*/ 	.word	0x0000aab0


	//   ....[51]....
        /*0760*/ 	.word	0x0000aac0


	//   ....[52]....
        /*0764*/ 	.word	0x0000aad0


	//   ....[53]....
        /*0768*/ 	.word	0x0000aae0


	//   ....[54]....
        /*076c*/ 	.word	0x0000aaf0


	//   ....[55]....
        /*0770*/ 	.word	0x0000ab00


	//   ....[56]....
        /*0774*/ 	.word	0x0000ab10


	//   ....[57]....
        /*0778*/ 	.word	0x0000ab20


	//   ....[58]....
        /*077c*/ 	.word	0x0000ab30


	//   ....[59]....
        /*0780*/ 	.word	0x0000ab40


	//   ....[60]....
        /*0784*/ 	.word	0x0000ab50


	//   ....[61]....
        /*0788*/ 	.word	0x0000ab60


	//   ....[62]....
        /*078c*/ 	.word	0x0000ab70


	//   ....[63]....
        /*0790*/ 	.word	0x0000ab80


	//   ....[64]....
        /*0794*/ 	.word	0x0000ab90


	//   ....[65]....
        /*0798*/ 	.word	0x0000aba0


	//   ....[66]....
        /*079c*/ 	.word	0x0000abb0


	//   ....[67]....
        /*07a0*/ 	.word	0x0000abc0


	//   ....[68]....
        /*07a4*/ 	.word	0x0000abd0


	//   ....[69]....
        /*07a8*/ 	.word	0x0000abe0


	//   ....[70]....
        /*07ac*/ 	.word	0x0000abf0


	//   ....[71]....
        /*07b0*/ 	.word	0x0000ac00


	//   ....[72]....
        /*07b4*/ 	.word	0x0000ac10


	//   ....[73]....
        /*07b8*/ 	.word	0x0000ac20


	//   ....[74]....
        /*07bc*/ 	.word	0x0000ac30


	//   ....[75]....
        /*07c0*/ 	.word	0x0000ac40


	//   ....[76]....
        /*07c4*/ 	.word	0x0000ac50


	//   ....[77]....
        /*07c8*/ 	.word	0x0000ac60


	//   ....[78]....
        /*07cc*/ 	.word	0x0000ac70


	//   ....[79]....
        /*07d0*/ 	.word	0x0000ac80


	//   ....[80]....
        /*07d4*/ 	.word	0x0000ac90


	//   ....[81]....
        /*07d8*/ 	.word	0x0000aca0


	//   ....[82]....
        /*07dc*/ 	.word	0x0000acb0


	//   ....[83]....
        /*07e0*/ 	.word	0x0000acc0


	//   ....[84]....
        /*07e4*/ 	.word	0x0000b830


	//   ....[85]....
        /*07e8*/ 	.word	0x0000b840


	//   ....[86]....
        /*07ec*/ 	.word	0x0000b890


	//   ....[87]....
        /*07f0*/ 	.word	0x0000b8c0


	//   ....[88]....
        /*07f4*/ 	.word	0x0000c040


	//   ....[89]....
        /*07f8*/ 	.word	0x0000c060


	//   ....[90]....
        /*07fc*/ 	.word	0x0000c150


	//   ....[91]....
        /*0800*/ 	.word	0x0000c170


	//   ....[92]....
        /*0804*/ 	.word	0x0000c230


	//   ....[93]....
        /*0808*/ 	.word	0x0000c250


	//   ....[94]....
        /*080c*/ 	.word	0x0000c320


	//   ....[95]....
        /*0810*/ 	.word	0x0000c340


	//   ....[96]....
        /*0814*/ 	.word	0x0000c830


	//   ....[97]....
        /*0818*/ 	.word	0x0000c840


	//   ....[98]....
        /*081c*/ 	.word	0x0000cc80


	//   ....[99]....
        /*0820*/ 	.word	0x0000cc90


	//   ....[100]....
        /*0824*/ 	.word	0x0000da10


	//   ....[101]....
        /*0828*/ 	.word	0x0000da30


	//   ....[102]....
        /*082c*/ 	.word	0x0000daf0


	//   ....[103]....
        /*0830*/ 	.word	0x0000db10


	//   ....[104]....
        /*0834*/ 	.word	0x0000dbd0


	//   ....[105]....
        /*0838*/ 	.word	0x0000dbf0


	//   ....[106]....
        /*083c*/ 	.word	0x0000dcc0


	//   ....[107]....
        /*0840*/ 	.word	0x0000dce0


	//   ....[108]....
        /*0844*/ 	.word	0x0000de30


	//   ....[109]....
        /*0848*/ 	.word	0x0000e070


	//   ....[110]....
        /*084c*/ 	.word	0x0000e0a0


	//   ....[111]....
        /*0850*/ 	.word	0x0000e0e0


	//   ....[112]....
        /*0854*/ 	.word	0x0000e110


	//   ....[113]....
        /*0858*/ 	.word	0x0000e140


	//   ....[114]....
        /*085c*/ 	.word	0x0000e180


	//   ....[115]....
        /*0860*/ 	.word	0x0000e310


	//   ....[116]....
        /*0864*/ 	.word	0x0000e340


	//   ....[117]....
        /*0868*/ 	.word	0x0000e370


	//   ....[118]....
        /*086c*/ 	.word	0x0000e3a0


	//   ....[119]....
        /*0870*/ 	.word	0x0000e3d0


	//   ....[120]....
        /*0874*/ 	.word	0x0000e410


	//   ....[121]....
        /*0878*/ 	.word	0x0000e4a0


	//   ....[122]....
        /*087c*/ 	.word	0x0000e4f0


	//   ....[123]....
        /*0880*/ 	.word	0x0000e500


	//   ....[124]....
        /*0884*/ 	.word	0x0000e590


	//   ....[125]....
        /*0888*/ 	.word	0x0000fdd0


	//   ....[126]....
        /*088c*/ 	.word	0x00010960


	//   ....[127]....
        /*0890*/ 	.word	0x00010980


	//   ....[128]....
        /*0894*/ 	.word	0x000109e0


	//   ....[129]....
        /*0898*/ 	.word	0x000109f0


	//   ....[130]....
        /*089c*/ 	.word	0x00010a60


	//   ....[131]....
        /*08a0*/ 	.word	0x00010a70


	//   ....[132]....
        /*08a4*/ 	.word	0x00010ae0


	//   ....[133]....
        /*08a8*/ 	.word	0x00010af0


	//   ....[134]....
        /*08ac*/ 	.word	0x00010b60


	//   ....[135]....
        /*08b0*/ 	.word	0x00010b70


	//   ....[136]....
        /*08b4*/ 	.word	0x00010be0


	//   ....[137]....
        /*08b8*/ 	.word	0x00010bf0


	//   ....[138]....
        /*08bc*/ 	.word	0x00010c60


	//   ....[139]....
        /*08c0*/ 	.word	0x00010c70


	//   ....[140]....
        /*08c4*/ 	.word	0x00010c80


	//   ....[141]....
        /*08c8*/ 	.word	0x00010cc0


	//   ....[142]....
        /*08cc*/ 	.word	0x00012ba0


	//   ....[143]....
        /*08d0*/ 	.word	0x00012bd0


	//   ....[144]....
        /*08d4*/ 	.word	0x00012c00


	//   ....[145]....
        /*08d8*/ 	.word	0x00012c10


	//   ....[146]....
        /*08dc*/ 	.word	0x00012c60


	//   ....[147]....
        /*08e0*/ 	.word	0x00012c90


	//   ....[148]....
        /*08e4*/ 	.word	0x00012ca0


	//   ....[149]....
        /*08e8*/ 	.word	0x00012cd0


	//   ....[150]....
        /*08ec*/ 	.word	0x00012e30


	//   ....[151]....
        /*08f0*/ 	.word	0x00012e60


	//   ....[152]....
        /*08f4*/ 	.word	0x00012e90


	//   ....[153]....
        /*08f8*/ 	.word	0x00012ec0


	//   ....[154]....
        /*08fc*/ 	.word	0x00012ef0


	//   ....[155]....
        /*0900*/ 	.word	0x00012f30


	//   ....[156]....
        /*0904*/ 	.word	0x00012fb0


	//   ....[157]....
        /*0908*/ 	.word	0x00012ff0


	//   ....[158]....
        /*090c*/ 	.word	0x00013000


	//   ....[159]....
        /*0910*/ 	.word	0x00013040


	//   ....[160]....
        /*0914*/ 	.word	0x000136c0


	//   ....[161]....
        /*0918*/ 	.word	0x00013be0


	//   ....[162]....
        /*091c*/ 	.word	0x00013da0


	//   ....[163]....
        /*0920*/ 	.word	0x00013e10


	//   ....[164]....
        /*0924*/ 	.word	0x00013e80


	//   ....[165]....
        /*0928*/ 	.word	0x00013f40


	//   ....[166]....
        /*092c*/ 	.word	0x00013fa0


	//   ....[167]....
        /*0930*/ 	.word	0x00014080


	//   ....[168]....
        /*0934*/ 	.word	0x000140e0


	//   ....[169]....
        /*0938*/ 	.word	0x000141c0


	//   ....[170]....
        /*093c*/ 	.word	0x00014220


	//   ....[171]....
        /*0940*/ 	.word	0x00014300


	//   ....[172]....
        /*0944*/ 	.word	0x00014360


	//   ....[173]....
        /*0948*/ 	.word	0x00014440


	//   ....[174]....
        /*094c*/ 	.word	0x000144a0


	//   ....[175]....
        /*0950*/ 	.word	0x00014560


	//   ....[176]....
        /*0954*/ 	.word	0x000145e0


	//   ....[177]....
        /*0958*/ 	.word	0x000146a0


	//   ....[178]....
        /*095c*/ 	.word	0x000149f0


	//----- nvinfo : EIATTR_REG_RECONFIG
	.align		4
.L_895:
        /*0960*/ 	.byte	0x01, 0x54
	.zero		2


	//----- nvinfo : EIATTR_SYSCALL_OFFSETS
	.align		4
        /*0964*/ 	.byte	0x04, 0x46
        /*0966*/ 	.short	(.L_897 - .L_896)


	//   ....[0]....
.L_896:
        /*0968*/ 	.word	0x00001dc0


	//   ....[1]....
        /*096c*/ 	.word	0x0000f810


	//   ....[2]....
        /*0970*/ 	.word	0x0000f9a0


	//   ....[3]....
        /*0974*/ 	.word	0x0000fb00


	//   ....[4]....
        /*0978*/ 	.word	0x0000fc40


	//   ....[5]....
        /*097c*/ 	.word	0x000105c0


	//----- nvinfo : EIATTR_MBARRIER_INSTR_OFFSETS
	.align		4
.L_897:
        /*0980*/ 	.byte	0x04, 0x39
        /*0982*/ 	.short	(.L_899 - .L_898)


	//   ....[0]....
.L_898:
        /*0984*/ 	.word	0x00000270
        /*0988*/ 	.word	0x000000ff
        /*098c*/ 	.word	0x0002e800
        /*0990*/ 	.short	0x0100
        /*0992*/ 	.byte	0x08
	.zero		1


	//   ....[1]....
        /*0994*/ 	.word	0x00000280
        /*0998*/ 	.word	0x000000ff
        /*099c*/ 	.word	0x0002e820
        /*09a0*/ 	.short	0x0100
        /*09a2*/ 	.byte	0x08
	.zero		1


	//   ....[2]....
        /*09a4*/ 	.word	0x00000370
        /*09a8*/ 	.word	0x000000ff
        /*09ac*/ 	.word	0x0002e830
        /*09b0*/ 	.short	0x0100
        /*09b2*/ 	.byte	0x08
	.zero		1


	//   ....[3]....
        /*09b4*/ 	.word	0x00000380
        /*09b8*/ 	.word	0x000000ff
        /*09bc*/ 	.word	0x0002e840
        /*09c0*/ 	.short	0x0100
        /*09c2*/ 	.byte	0x08
	.zero		1


	//   ....[4]....
        /*09c4*/ 	.word	0x00000390
        /*09c8*/ 	.word	0x000000ff
        /*09cc*/ 	.word	0x0002e838
        /*09d0*/ 	.short	0x0100
        /*09d2*/ 	.byte	0x08
	.zero		1


	//   ....[5]....
        /*09d4*/ 	.word	0x000003a0
        /*09d8*/ 	.word	0x000000ff
        /*09dc*/ 	.word	0x0002e848
        /*09e0*/ 	.short	0x0100
        /*09e2*/ 	.byte	0x08
	.zero		1


	//   ....[6]....
        /*09e4*/ 	.word	0x000004d0
        /*09e8*/ 	.word	0x000000ff
        /*09ec*/ 	.word	0x0002e850
        /*09f0*/ 	.short	0x0100
        /*09f2*/ 	.byte	0x08
	.zero		1


	//   ....[7]....
        /*09f4*/ 	.word	0x000004e0
        /*09f8*/ 	.word	0x000000ff
        /*09fc*/ 	.word	0x0002e860
        /*0a00*/ 	.short	0x0100
        /*0a02*/ 	.byte	0x08
	.zero		1


	//   ....[8]....
        /*0a04*/ 	.word	0x000004f0
        /*0a08*/ 	.word	0x000000ff
        /*0a0c*/ 	.word	0x0002e858
        /*0a10*/ 	.short	0x0100
        /*0a12*/ 	.byte	0x08
	.zero		1


	//   ....[9]....
        /*0a14*/ 	.word	0x00000500
        /*0a18*/ 	.word	0x000000ff
        /*0a1c*/ 	.word	0x0002e868
        /*0a20*/ 	.short	0x0100
        /*0a22*/ 	.byte	0x08
	.zero		1


	//   ....[10]....
        /*0a24*/ 	.word	0x000005f0
        /*0a28*/ 	.word	0x000000ff
        /*0a2c*/ 	.word	0x0002e870
        /*0a30*/ 	.short	0x0100
        /*0a32*/ 	.byte	0x06
	.zero		1


	//   ....[11]....
        /*0a34*/ 	.word	0x00000600
        /*0a38*/ 	.word	0x000000ff
        /*0a3c*/ 	.word	0x0002e880
        /*0a40*/ 	.short	0x0100
        /*0a42*/ 	.byte	0x06
	.zero		1


	//   ....[12]....
        /*0a44*/ 	.word	0x00000610
        /*0a48*/ 	.word	0x000000ff
        /*0a4c*/ 	.word	0x0002e878
        /*0a50*/ 	.short	0x0100
        /*0a52*/ 	.byte	0x06
	.zero		1


	//   ....[13]....
        /*0a54*/ 	.word	0x00000620
        /*0a58*/ 	.word	0x000000ff
        /*0a5c*/ 	.word	0x0002e888
        /*0a60*/ 	.short	0x0100
        /*0a62*/ 	.byte	0x06
	.zero		1


	//   ....[14]....
        /*0a64*/ 	.word	0x00000750
        /*0a68*/ 	.word	0x000000ff
        /*0a6c*/ 	.word	0x0002e890
        /*0a70*/ 	.short	0x0100
        /*0a72*/ 	.byte	0x08
	.zero		1


	//   ....[15]....
        /*0a74*/ 	.word	0x00000760
        /*0a78*/ 	.word	0x000000ff
        /*0a7c*/ 	.word	0x0002e8a0
        /*0a80*/ 	.short	0x0100
        /*0a82*/ 	.byte	0x08
	.zero		1


	//   ....[16]....
        /*0a84*/ 	.word	0x00000770
        /*0a88*/ 	.word	0x000000ff
        /*0a8c*/ 	.word	0x0002e898
        /*0a90*/ 	.short	0x0100
        /*0a92*/ 	.byte	0x08
	.zero		1


	//   ....[17]....
        /*0a94*/ 	.word	0x00000780
        /*0a98*/ 	.word	0x000000ff
        /*0a9c*/ 	.word	0x0002e8a8
        /*0aa0*/ 	.short	0x0100
        /*0aa2*/ 	.byte	0x08
	.zero		1


	//   ....[18]....
        /*0aa4*/ 	.word	0x000008b0
        /*0aa8*/ 	.word	0x000000ff
        /*0aac*/ 	.word	0x0002e8b0
        /*0ab0*/ 	.short	0x0100
        /*0ab2*/ 	.byte	0x08
	.zero		1


	//   ....[19]....
        /*0ab4*/ 	.word	0x000008c0
        /*0ab8*/ 	.word	0x000000ff
        /*0abc*/ 	.word	0x0002e8c0
        /*0ac0*/ 	.short	0x0100
        /*0ac2*/ 	.byte	0x08
	.zero		1


	//   ....[20]....
        /*0ac4*/ 	.word	0x000008d0
        /*0ac8*/ 	.word	0x000000ff
        /*0acc*/ 	.word	0x0002e8b8
        /*0ad0*/ 	.short	0x0100
        /*0ad2*/ 	.byte	0x08
	.zero		1


	//   ....[21]....
        /*0ad4*/ 	.word	0x000008e0
        /*0ad8*/ 	.word	0x000000ff
        /*0adc*/ 	.word	0x0002e8c8
        /*0ae0*/ 	.short	0x0100
        /*0ae2*/ 	.byte	0x08
	.zero		1


	//   ....[22]....
        /*0ae4*/ 	.word	0x00001e70
        /*0ae8*/ 	.word	0x00000000
        /*0aec*/ 	.word	0x0002e800
        /*0af0*/ 	.short	0x010a
        /*0af2*/ 	.byte	0x3f
	.zero		1


	//   ....[23]....
        /*0af4*/ 	.word	0x00001f00
        /*0af8*/ 	.word	0x00000007
        /*0afc*/ 	.word	0x0002e830
        /*0b00*/ 	.short	0x010a
        /*0b02*/ 	.byte	0x3f
	.zero		1


	//   ....[24]....
        /*0b04*/ 	.word	0x00001f90
        /*0b08*/ 	.word	0x00000007
        /*0b0c*/ 	.word	0x0002e830
        /*0b10*/ 	.short	0x010a
        /*0b12*/ 	.byte	0x3f
	.zero		1


	//   ....[25]....
        /*0b14*/ 	.word	0x000046e0
        /*0b18*/ 	.word	0x0000003f
        /*0b1c*/ 	.word	0x00000000
        /*0b20*/ 	.short	0x0101
        /*0b22*/ 	.byte	0x3f
	.zero		1


	//   ....[26]....
        /*0b24*/ 	.word	0x00005e10
        /*0b28*/ 	.word	0x000000ff
        /*0b2c*/ 	.word	0x0002e830
        /*0b30*/ 	.short	0x010a
        /*0b32*/ 	.byte	0x06
	.zero		1


	//   ....[27]....
        /*0b34*/ 	.word	0x00005e50
        /*0b38*/ 	.word	0x000000ff
        /*0b3c*/ 	.word	0x0002e830
        /*0b40*/ 	.short	0x010a
        /*0b42*/ 	.byte	0x06
	.zero		1


	//   ....[28]....
        /*0b44*/ 	.word	0x00006aa0
        /*0b48*/ 	.word	0x000000ff
        /*0b4c*/ 	.word	0x0002e850
        /*0b50*/ 	.short	0x010a
        /*0b52*/ 	.byte	0x06
	.zero		1


	//   ....[29]....
        /*0b54*/ 	.word	0x00006ae0
        /*0b58*/ 	.word	0x000000ff
        /*0b5c*/ 	.word	0x0002e850
        /*0b60*/ 	.short	0x010a
        /*0b62*/ 	.byte	0x06
	.zero		1


	//   ....[30]....
        /*0b64*/ 	.word	0x00008920
        /*0b68*/ 	.word	0x00000007
        /*0b6c*/ 	.word	0x00000000
        /*0b70*/ 	.short	0x0101
        /*0b72*/ 	.byte	0x3f
	.zero		1


	//   ....[31]....
        /*0b74*/ 	.word	0x00008cf0
        /*0b78*/ 	.word	0x0000000b
        /*0b7c*/ 	.word	0x00000000
        /*0b80*/ 	.short	0x0101
        /*0b82*/ 	.byte	0x3f
	.zero		1


	//   ....[32]....
        /*0b84*/ 	.word	0x00009470
        /*0b88*/ 	.word	0x00000014
        /*0b8c*/ 	.word	0x0002e850
        /*0b90*/ 	.short	0x010a
        /*0b92*/ 	.byte	0x3f
	.zero		1


	//   ....[33]....
        /*0b94*/ 	.word	0x00009500
        /*0b98*/ 	.word	0x00000014
        /*0b9c*/ 	.word	0x0002e850
        /*0ba0*/ 	.short	0x010a
        /*0ba2*/ 	.byte	0x3f
	.zero		1


	//   ....[34]....
        /*0ba4*/ 	.word	0x00009be0
        /*0ba8*/ 	.word	0x00000005
        /*0bac*/ 	.word	0x00000000
        /*0bb0*/ 	.short	0x0101
        /*0bb2*/ 	.byte	0x3f
	.zero		1


	//   ....[35]....
        /*0bb4*/ 	.word	0x0000c030
        /*0bb8*/ 	.word	0x00000002
        /*0bbc*/ 	.word	0x00000000
        /*0bc0*/ 	.short	0x0101
        /*0bc2*/ 	.byte	0x3f
	.zero		1


	//   ....[36]....
        /*0bc4*/ 	.word	0x0000c580
        /*0bc8*/ 	.word	0x00000002
        /*0bcc*/ 	.word	0x00000000
        /*0bd0*/ 	.short	0x0101
        /*0bd2*/ 	.byte	0x3f
	.zero		1


	//   ....[37]....
        /*0bd4*/ 	.word	0x00010050
        /*0bd8*/ 	.word	0x00000003
        /*0bdc*/ 	.word	0x0002e880
        /*0be0*/ 	.short	0x010a
        /*0be2*/ 	.byte	0x3f
	.zero		1


	//   ....[38]....
        /*0be4*/ 	.word	0x000101f0
        /*0be8*/ 	.word	0x00000003
        /*0bec*/ 	.word	0x0002e840
        /*0bf0*/ 	.short	0x010a
        /*0bf2*/ 	.byte	0x3f
	.zero		1


	//   ....[39]....
        /*0bf4*/ 	.word	0x00010d70
        /*0bf8*/ 	.word	0x00000011
        /*0bfc*/ 	.word	0x0002e800
        /*0c00*/ 	.short	0x0107
        /*0c02*/ 	.byte	0x3f
	.zero		1


	//   ....[40]....
        /*0c04*/ 	.word	0x00010e60
        /*0c08*/ 	.word	0x00000011
        /*0c0c*/ 	.word	0x0002e800
        /*0c10*/ 	.short	0x0101
        /*0c12*/ 	.byte	0x3f
	.zero		1


	//   ....[41]....
        /*0c14*/ 	.word	0x00010e80
        /*0c18*/ 	.word	0x00000011
        /*0c1c*/ 	.word	0x0002e820
        /*0c20*/ 	.short	0x010a
        /*0c22*/ 	.byte	0x3f
	.zero		1


	//   ....[42]....
        /*0c24*/ 	.word	0x000111b0
        /*0c28*/ 	.word	0x00000003
        /*0c2c*/ 	.word	0x0002e880
        /*0c30*/ 	.short	0x010a
        /*0c32*/ 	.byte	0x3f
	.zero		1


	//   ....[43]....
        /*0c34*/ 	.word	0x000113f0
        /*0c38*/ 	.word	0x00000003
        /*0c3c*/ 	.word	0x0002e840
        /*0c40*/ 	.short	0x010a
        /*0c42*/ 	.byte	0x3f
	.zero		1


	//   ....[44]....
        /*0c44*/ 	.word	0x000116c0
        /*0c48*/ 	.word	0x00000014
        /*0c4c*/ 	.word	0x0002e870
        /*0c50*/ 	.short	0x010a
        /*0c52*/ 	.byte	0x3f
	.zero		1


	//   ....[45]....
        /*0c54*/ 	.word	0x00011730
        /*0c58*/ 	.word	0x00000014
        /*0c5c*/ 	.word	0x0002e860
        /*0c60*/ 	.short	0x010a
        /*0c62*/ 	.byte	0x3f
	.zero		1


	//   ....[46]....
        /*0c64*/ 	.word	0x00011ec0
        /*0c68*/ 	.word	0x00000014
        /*0c6c*/ 	.word	0x0002e850
        /*0c70*/ 	.short	0x0101
        /*0c72*/ 	.byte	0x3f
	.zero		1


	//   ....[47]....
        /*0c74*/ 	.word	0x00011f40
        /*0c78*/ 	.word	0x00000014
        /*0c7c*/ 	.word	0x00000000
        /*0c80*/ 	.short	0x0101
        /*0c82*/ 	.byte	0x3f
	.zero		1


	//   ....[48]....
        /*0c84*/ 	.word	0x00012180
        /*0c88*/ 	.word	0x00000010
        /*0c8c*/ 	.word	0x0002e870
        /*0c90*/ 	.short	0x010a
        /*0c92*/ 	.byte	0x3f
	.zero		1


	//   ....[49]....
        /*0c94*/ 	.word	0x000121f0
        /*0c98*/ 	.word	0x00000010
        /*0c9c*/ 	.word	0x0002e860
        /*0ca0*/ 	.short	0x010a
        /*0ca2*/ 	.byte	0x3f
	.zero		1


	//   ....[50]....
        /*0ca4*/ 	.word	0x00012870
        /*0ca8*/ 	.word	0x00000010
        /*0cac*/ 	.word	0x0002e850
        /*0cb0*/ 	.short	0x0101
        /*0cb2*/ 	.byte	0x3f
	.zero		1


	//   ....[51]....
        /*0cb4*/ 	.word	0x000128b0
        /*0cb8*/ 	.word	0x00000000
        /*0cbc*/ 	.word	0x00000000
        /*0cc0*/ 	.short	0x0101
        /*0cc2*/ 	.byte	0x3f
	.zero		1


	//   ....[52]....
        /*0cc4*/ 	.word	0x00013640
        /*0cc8*/ 	.word	0x00000000
        /*0ccc*/ 	.word	0x0002e820
        /*0cd0*/ 	.short	0x010a
        /*0cd2*/ 	.byte	0x3f
	.zero		1


	//   ....[53]....
        /*0cd4*/ 	.word	0x00013800
        /*0cd8*/ 	.word	0x00000006
        /*0cdc*/ 	.word	0x00000000
        /*0ce0*/ 	.short	0x010a
        /*0ce2*/ 	.byte	0x3f
	.zero		1


	//   ....[54]....
        /*0ce4*/ 	.word	0x00013870
        /*0ce8*/ 	.word	0x00000007
        /*0cec*/ 	.word	0x00000000
        /*0cf0*/ 	.short	0x010a
        /*0cf2*/ 	.byte	0x3f
	.zero		1


	//   ....[55]....
        /*0cf4*/ 	.word	0x000138d0
        /*0cf8*/ 	.word	0x00000004
        /*0cfc*/ 	.word	0x0002e860
        /*0d00*/ 	.short	0x010a
        /*0d02*/ 	.byte	0x3f
	.zero		1


	//   ....[56]....
        /*0d04*/ 	.word	0x00013920
        /*0d08*/ 	.word	0x00000003
        /*0d0c*/ 	.word	0x0002e860
        /*0d10*/ 	.short	0x010a
        /*0d12*/ 	.byte	0x3f
	.zero		1


	//   ....[57]....
        /*0d14*/ 	.word	0x00013960
        /*0d18*/ 	.word	0x00000004
        /*0d1c*/ 	.word	0x0002e880
        /*0d20*/ 	.short	0x010a
        /*0d22*/ 	.byte	0x3f
	.zero		1


	//   ....[58]....
        /*0d24*/ 	.word	0x00013980
        /*0d28*/ 	.word	0x00000003
        /*0d2c*/ 	.word	0x0002e880
        /*0d30*/ 	.short	0x010a
        /*0d32*/ 	.byte	0x3f
	.zero		1


	//   ....[59]....
        /*0d34*/ 	.word	0x000139e0
        /*0d38*/ 	.word	0x00000000
        /*0d3c*/ 	.word	0x0002e800
        /*0d40*/ 	.short	0x010a
        /*0d42*/ 	.byte	0x3f
	.zero		1


	//   ....[60]....
        /*0d44*/ 	.word	0x00013a30
        /*0d48*/ 	.word	0x00000007
        /*0d4c*/ 	.word	0x0002e830
        /*0d50*/ 	.short	0x010a
        /*0d52*/ 	.byte	0x3f
	.zero		1


	//   ....[61]....
        /*0d54*/ 	.word	0x00013a90
        /*0d58*/ 	.word	0x00000005
        /*0d5c*/ 	.word	0x0002e830
        /*0d60*/ 	.short	0x010a
        /*0d62*/ 	.byte	0x3f
	.zero		1


	//   ....[62]....
        /*0d64*/ 	.word	0x00013af0
        /*0d68*/ 	.word	0x00000002
        /*0d6c*/ 	.word	0x0002e850
        /*0d70*/ 	.short	0x010a
        /*0d72*/ 	.byte	0x3f
	.zero		1


	//   ....[63]....
        /*0d74*/ 	.word	0x00013b40
        /*0d78*/ 	.word	0x00000014
        /*0d7c*/ 	.word	0x0002e850
        /*0d80*/ 	.short	0x010a
        /*0d82*/ 	.byte	0x3f
	.zero		1


	//   ....[64]....
        /*0d84*/ 	.word	0x00013c90
        /*0d88*/ 	.word	0x00000003
        /*0d8c*/ 	.word	0x0002e880
        /*0d90*/ 	.short	0x010a
        /*0d92*/ 	.byte	0x3f
	.zero		1


	//   ....[65]....
        /*0d94*/ 	.word	0x00013ce0
        /*0d98*/ 	.word	0x00000003
        /*0d9c*/ 	.word	0x0002e840
        /*0da0*/ 	.short	0x010a
        /*0da2*/ 	.byte	0x3f
	.zero		1


	//   ....[66]....
        /*0da4*/ 	.word	0x000146e0
        /*0da8*/ 	.word	0x00000011
        /*0dac*/ 	.word	0x0002e820
        /*0db0*/ 	.short	0x010a
        /*0db2*/ 	.byte	0x3f
	.zero		1


	//   ....[67]....
        /*0db4*/ 	.word	0x00014730
        /*0db8*/ 	.word	0x00000003
        /*0dbc*/ 	.word	0x0002e880
        /*0dc0*/ 	.short	0x010a
        /*0dc2*/ 	.byte	0x3f
	.zero		1


	//   ....[68]....
        /*0dc4*/ 	.word	0x00014780
        /*0dc8*/ 	.word	0x00000003
        /*0dcc*/ 	.word	0x0002e840
        /*0dd0*/ 	.short	0x010a
        /*0dd2*/ 	.byte	0x3f
	.zero		1


	//   ....[69]....
        /*0dd4*/ 	.word	0x000147d0
        /*0dd8*/ 	.word	0x00000014
        /*0ddc*/ 	.word	0x0002e870
        /*0de0*/ 	.short	0x010a
        /*0de2*/ 	.byte	0x3f
	.zero		1


	//   ....[70]....
        /*0de4*/ 	.word	0x00014820
        /*0de8*/ 	.word	0x00000014
        /*0dec*/ 	.word	0x0002e860
        /*0df0*/ 	.short	0x010a
        /*0df2*/ 	.byte	0x3f
	.zero		1


	//   ....[71]....
        /*0df4*/ 	.word	0x00014870
        /*0df8*/ 	.word	0x00000010
        /*0dfc*/ 	.word	0x0002e870
        /*0e00*/ 	.short	0x010a
        /*0e02*/ 	.byte	0x3f
	.zero		1


	//   ....[72]....
        /*0e04*/ 	.word	0x000148c0
        /*0e08*/ 	.word	0x00000010
        /*0e0c*/ 	.word	0x0002e860
        /*0e10*/ 	.short	0x010a
        /*0e12*/ 	.byte	0x3f
	.zero		1


	//   ....[73]....
        /*0e14*/ 	.word	0x00014910
        /*0e18*/ 	.word	0x00000000
        /*0e1c*/ 	.word	0x0002e820
        /*0e20*/ 	.short	0x010a
        /*0e22*/ 	.byte	0x3f
	.zero		1


	//   ....[74]....
        /*0e24*/ 	.word	0x00014ab0
        /*0e28*/ 	.word	0x00000006
        /*0e2c*/ 	.word	0x00000000
        /*0e30*/ 	.short	0x010a
        /*0e32*/ 	.byte	0x3f
	.zero		1


	//   ....[75]....
        /*0e34*/ 	.word	0x00014b00
        /*0e38*/ 	.word	0x00000007
        /*0e3c*/ 	.word	0x00000000
        /*0e40*/ 	.short	0x010a
        /*0e42*/ 	.byte	0x3f
	.zero		1


	//   ....[76]....
        /*0e44*/ 	.word	0x00014b50
        /*0e48*/ 	.word	0x00000004
        /*0e4c*/ 	.word	0x0002e860
        /*0e50*/ 	.short	0x010a
        /*0e52*/ 	.byte	0x3f
	.zero		1


	//   ....[77]....
        /*0e54*/ 	.word	0x00014ba0
        /*0e58*/ 	.word	0x00000003
        /*0e5c*/ 	.word	0x0002e860
        /*0e60*/ 	.short	0x010a
        /*0e62*/ 	.byte	0x3f
	.zero		1


	//   ....[78]....
        /*0e64*/ 	.word	0x00014bf0
        /*0e68*/ 	.word	0x00000004
        /*0e6c*/ 	.word	0x0002e880
        /*0e70*/ 	.short	0x010a
        /*0e72*/ 	.byte	0x3f
	.zero		1


	//----- nvinfo : EIATTR_NUM_MBARRIERS
	.align		4
.L_899:
        /*0e74*/ 	.byte	0x03, 0x38
        /*0e76*/ 	.short	0x0016


	//----- nvinfo : EIATTR_EXIT_INSTR_OFFSETS
	.align		4
        /*0e78*/ 	.byte	0x04, 0x1c
        /*0e7a*/ 	.short	(.L_901 - .L_900)


	//   ....[0]....
.L_900:
        /*0e7c*/ 	.word	0x00000a80


	//   ....[1]....
        /*0e80*/ 	.word	0x0000ddd0


	//   ....[2]....
        /*0e84*/ 	.word	0x000139d0


	//----- nvinfo : EIATTR_MAX_THREADS
	.align		4
.L_901:
        /*0e88*/ 	.byte	0x04, 0x05
        /*0e8a*/ 	.short	(.L_903 - .L_902)
.L_902:
        /*0e8c*/ 	.word	0x00000180
        /*0e90*/ 	.word	0x00000001
        /*0e94*/ 	.word	0x00000001


	//----- nvinfo : EIATTR_CRS_STACK_SIZE
	.align		4
.L_903:
        /*0e98*/ 	.byte	0x04, 0x1e
        /*0e9a*/ 	.short	(.L_905 - .L_904)
.L_904:
        /*0e9c*/ 	.word	0x00000000


	//----- nvinfo : EIATTR_CBANK_PARAM_SIZE
	.align		4
.L_905:
        /*0ea0*/ 	.byte	0x03, 0x19
        /*0ea2*/ 	.short	0x0af0


	//----- nvinfo : EIATTR_PARAM_CBANK
	.align		4
        /*0ea4*/ 	.byte	0x04, 0x0a
        /*0ea6*/ 	.short	(.L_907 - .L_906)
	.align		4
.L_906:
        /*0ea8*/ 	.word	index@(.nv.constant0._ZN7cutlass13device_kernelIN5flash11enable_sm90INS1_16FlashAttnFwdSm90INS1_25CollectiveMainloopFwdSm90ILi2EN4cute5tupleIJNS5_1CILi1EEES8_S8_EEENS6_IJNS7_ILi128EEENS7_ILi224EEESA_EEELi128ENS_12float_e4m3_tEfNS_4arch4Sm90ELb0ELb0ELb0ELb1ELb0ELb0ELb0ELb1ELb1ELb1ELb1ELb0EEENS1_21CollectiveEpilogueFwdINS6_IJSA_SA_SB_EEES9_NS_10bfloat16_tESF_Li256ELb1ELb1ELb1ELb1EEENS1_36VarlenDynamicPersistentTileSchedulerILi128ELi224ELi256ELi128ELb1ELb1ELb1ELb0ELb1ELb1EEEEEEEEEvNT_6ParamsE)
        /*0eac*/ 	.short	0x0210
        /*0eae*/ 	.short	0x0af0


	//----- nvinfo : EIATTR_SW_WAR
	.align		4
.L_907:
        /*0eb0*/ 	.byte	0x04, 0x36
        /*0eb2*/ 	.short	(.L_909 - .L_908)
.L_908:
        /*0eb4*/ 	.word	0x00000008
.L_909:


//--------------------- .nv.info._ZN7cutlass13device_kernelIN5flash11enable_sm90INS1_16FlashAttnFwdSm90INS1_25CollectiveMainloopFwdSm90ILi2EN4cute5tupleIJNS5_1CILi1EEES8_S8_EEENS6_IJNS7_ILi128EEENS7_ILi224EEESA_EEELi128ENS_12float_e4m3_tEfNS_4arch4Sm90ELb0ELb0ELb0ELb1ELb0ELb1ELb0ELb1ELb1ELb1ELb1ELb0EEENS1_21CollectiveEpilogueFwdINS6_IJSA_SA_SB_EEES9_NS_10bfloat16_tESF_Li256ELb1ELb1ELb1ELb1EEENS1_36VarlenDynamicPersistentTileSchedulerILi128ELi224ELi256ELi128ELb1ELb1ELb1ELb0ELb1ELb1EEEEEEEEEvNT_6ParamsE --------------------------
	.section	.nv.info._ZN7cutlass13device_kernelIN5flash11enable_sm90INS1_16FlashAttnFwdSm90INS1_25CollectiveMainloopFwdSm90ILi2EN4cute5tupleIJNS5_1CILi1EEES8_S8_EEENS6_IJNS7_ILi128EEENS7_ILi224EEESA_EEELi128ENS_12float_e4m3_tEfNS_4arch4Sm90ELb0ELb0ELb0ELb1ELb0ELb1ELb0ELb1ELb1ELb1ELb1ELb0EEENS1_21CollectiveEpilogueFwdINS6_IJSA_SA_SB_EEES9_NS_10bfloat16_tESF_Li256ELb1ELb1ELb1ELb1EEENS1_36VarlenDynamicPersistentTileSchedulerILi128ELi224ELi256ELi128ELb1ELb1ELb1ELb0ELb1ELb1EEEEEEEEEvNT_6ParamsE,"",@"SHT_CUDA_INFO"
	.sectionflags	@""
	.align	4


	//----- nvinfo : EIATTR_CUDA_API_VERSION
	.align		4
        /*0000*/ 	.byte	0x04, 0x37
        /*0002*/ 	.short	(.L_911 - .L_910)
.L_910:
        /*0004*/ 	.word	0x00000082


	//----- nvinfo : EIATTR_KPARAM_INFO
	.align		4
.L_911:
        /*0008*/ 	.byte	0x04, 0x17
        /*000a*/ 	.short	(.L_913 - .L_912)
.L_912:
        /*000c*/ 	.word	0x00000000
        /*0010*/ 	.short	0x0000
        /*0012*/ 	.short	0x0070
        /*0014*/ 	.byte	0x00, 0xf0, 0x01, 0x2a


	//----- nvinfo : EIATTR_SPARSE_MMA_MASK
	.align		4
.L_913:
        /*0018*/ 	.byte	0x03, 0x50
        /*001a*/ 	.short	0x0000


	//----- nvinfo : EIATTR_MAXREG_COUNT
	.align		4
        /*001c*/ 	.byte	0x03, 0x1b
        /*001e*/ 	.short	0x00a8


	//----- nvinfo : EIATTR_NUM_BARRIERS
	.align		4
        /*0020*/ 	.byte	0x02, 0x4c
        /*0022*/ 	.byte	0x10
	.zero		1


	//----- nvinfo : EIATTR_EXTERNS
	.align		4
        /*0024*/ 	.byte	0x04, 0x0f
        /*0026*/ 	.short	(.L_915 - .L_914)


	//   ....[0]....
	.align		4
.L_914:
        /*0028*/ 	.word	index@(__assertfail)


	//----- nvinfo : EIATTR_ANNOTATIONS
	.align		4
.L_915:
        /*002c*/ 	.byte	0x04, 0x55
        /*002e*/ 	.short	(.L_917 - .L_916)


	//   ....[0]....
.L_916:
        /* <DEDUP_REMOVED lines=176> */


	//----- nvinfo : EIATTR_MERCURY_ISA_VERSION
	.align		4
.L_917:
        /*0b20*/ 	.byte	0x03, 0x5f
        /*0b22*/ 	.short	0x0101


	//----- nvinfo : EIATTR_UNUSED_LOAD_BYTE_OFFSET
	.align		4
        /*0b24*/ 	.byte	0x04, 0x44
        /*0b26*/ 	.short	(.L_919 - .L_918)


	//   ....[0]....
.L_918:
        /*0b28*/ 	.word	0x00000b00
        /*0b2c*/ 	.word	0x0000fff0


	//   ....[1]....
        /*0b30*/ 	.word	0x0001aa90
        /*0b34*/ 	.word	0x0000fff0


	//----- nvinfo : EIATTR_INT_WARP_WIDE_INSTR_OFFSETS
	.align		4
.L_919:
        /*0b38*/ 	.byte	0x04, 0x31
        /*0b3a*/ 	.short	(.L_921 - .L_920)


	//   ....[0]....
.L_920:
        /*0b3c*/ 	.word	0x00000190


	//   ....[1]....
        /*0b40*/ 	.word	0x000001d0


	//   ....[2]....
        /*0b44*/ 	.word	0x00000240


	//   ....[3]....
        /*0b48*/ 	.word	0x000216d0


	//   ....[4]....
        /*0b4c*/ 	.word	0x00021730


	//   ....[5]....
        /*0b50*/ 	.word	0x00024470


	//   ....[6]....
        /*0b54*/ 	.word	0x000244d0


	//----- nvinfo : EIATTR_COOP_GROUP_MASK_REGIDS
	.align		4
.L_921:
        /*0b58*/ 	.byte	0x04, 0x29
        /*0b5a*/ 	.short	(.L_923 - .L_922)


	//   ....[0]....
.L_922:
        /*0b5c*/ 	.word	0xffffffff


	//   ....[1]....
        /*0b60*/ 	.word	0xffffffff


	//   ....[2]....
        /*0b64*/ 	.word	0xffffffff


	//   ....[3]....
        /*0b68*/ 	.word	0xffffffff


	//   ....[4]....
        /*0b6c*/ 	.word	0xffffffff


	//   ....[5]....
        /*0b70*/ 	.word	0xffffffff


	//   ....[6]....
        /*0b74*/ 	.word	0xffffffff


	//   ....[7]....
        /*0b78*/ 	.word	0xffffffff


	//   ....[8]....
        /*0b7c*/ 	.word	0xffffffff


	//   ....[9]....
        /*0b80*/ 	.word	0xffffffff


	//   ....[10]....
        /*0b84*/ 	.word	0xffffffff


	//   ....[11]....
        /*0b88*/ 	.word	0xffffffff


	//   ....[12]....
        /*0b8c*/ 	.word	0xffffffff


	//   ....[13]....
        /*0b90*/ 	.word	0xffffffff


	//   ....[14]....
        /*0b94*/ 	.word	0xffffffff


	//   ....[15]....
        /*0b98*/ 	.word	0xffffffff


	//   ....[16]....
        /*0b9c*/ 	.word	0xffffffff


	//   ....[17]....
        /*0ba0*/ 	.word	0xffffffff


	//   ....[18]....
        /*0ba4*/ 	.word	0xffffffff


	//   ....[19]....
        /*0ba8*/ 	.word	0xffffffff


	//   ....[20]....
        /*0bac*/ 	.word	0xffffffff


	//   ....[21]....
        /*0bb0*/ 	.word	0xffffffff


	//   ....[22]....
        /*0bb4*/ 	.word	0xffffffff


	//   ....[23]....
        /*0bb8*/ 	.word	0xffffffff


	//   ....[24]....
        /*0bbc*/ 	.word	0xffffffff


	//   ....[25]....
        /*0bc0*/ 	.word	0xffffffff


	//   ....[26]....
        /*0bc4*/ 	.word	0xffffffff


	//   ....[27]....
        /*0bc8*/ 	.word	0xffffffff


	//   ....[28]....
        /*0bcc*/ 	.word	0xffffffff


	//   ....[29]....
        /*0bd0*/ 	.word	0xffffffff


	//   ....[30]....
        /*0bd4*/ 	.word	0xffffffff


	//   ....[31]....
        /*0bd8*/ 	.word	0xffffffff


	//   ....[32]....
        /*0bdc*/ 	.word	0xffffffff


	//   ....[33]....
        /*0be0*/ 	.word	0xffffffff


	//   ....[34]....
        /*0be4*/ 	.word	0xffffffff


	//   ....[35]....
        /*0be8*/ 	.word	0xffffffff


	//   ....[36]....
        /*0bec*/ 	.word	0xffffffff


	//   ....[37]....
        /*0bf0*/ 	.word	0xffffffff


	//   ....[38]....
        /*0bf4*/ 	.word	0xffffffff


	//   ....[39]....
        /*0bf8*/ 	.word	0xffffffff


	//   ....[40]....
        /*0bfc*/ 	.word	0xffffffff


	//   ....[41]....
        /*0c00*/ 	.word	0xffffffff


	//   ....[42]....
        /*0c04*/ 	.word	0xffffffff


	//   ....[43]....
        /*0c08*/ 	.word	0xffffffff


	//   ....[44]....
        /*0c0c*/ 	.word	0xffffffff


	//   ....[45]....
        /*0c10*/ 	.word	0xffffffff


	//   ....[46]....
        /*0c14*/ 	.word	0xffffffff


	//   ....[47]....
        /*0c18*/ 	.word	0xffffffff


	//   ....[48]....
        /*0c1c*/ 	.word	0xffffffff


	//   ....[49]....
        /*0c20*/ 	.word	0xffffffff


	//   ....[50]....
        /*0c24*/ 	.word	0xffffffff


	//   ....[51]....
        /*0c28*/ 	.word	0xffffffff


	//   ....[52]....
        /*0c2c*/ 	.word	0xffffffff


	//   ....[53]....
        /*0c30*/ 	.word	0xffffffff


	//   ....[54]....
        /*0c34*/ 	.word	0xffffffff


	//   ....[55]....
        /*0c38*/ 	.word	0xffffffff


	//   ....[56]....
        /*0c3c*/ 	.word	0xffffffff


	//   ....[57]....
        /*0c40*/ 	.word	0xffffffff


	//   ....[58]....
        /*0c44*/ 	.word	0xffffffff


	//   ....[59]....
        /*0c48*/ 	.word	0xffffffff


	//   ....[60]....
        /*0c4c*/ 	.word	0xffffffff


	//   ....[61]....
        /*0c50*/ 	.word	0xffffffff


	//   ....[62]....
        /*0c54*/ 	.word	0xffffffff


	//   ....[63]....
        /*0c58*/ 	.word	0xffffffff


	//   ....[64]....
        /*0c5c*/ 	.word	0xffffffff


	//   ....[65]....
        /*0c60*/ 	.word	0xffffffff


	//   ....[66]....
        /*0c64*/ 	.word	0xffffffff


	//   ....[67]....
        /*0c68*/ 	.word	0xffffffff


	//   ....[68]....
        /*0c6c*/ 	.word	0xffffffff


	//   ....[69]....
        /*0c70*/ 	.word	0xffffffff


	//   ....[70]....
        /*0c74*/ 	.word	0xffffffff


	//   ....[71]....
        /*0c78*/ 	.word	0xffffffff


	//   ....[72]....
        /*0c7c*/ 	.word	0xffffffff


	//   ....[73]....
        /*0c80*/ 	.word	0xffffffff


	//   ....[74]....
        /*0c84*/ 	.word	0xffffffff


	//   ....[75]....
        /*0c88*/ 	.word	0xffffffff


	//   ....[76]....
        /*0c8c*/ 	.word	0xffffffff


	//   ....[77]....
        /*0c90*/ 	.word	0xffffffff


	//   ....[78]....
        /*0c94*/ 	.word	0xffffffff


	//   ....[79]....
        /*0c98*/ 	.word	0xffffffff


	//   ....[80]....
        /*0c9c*/ 	.word	0xffffffff


	//   ....[81]....
        /*0ca0*/ 	.word	0xffffffff


	//   ....[82]....
        /*0ca4*/ 	.word	0xffffffff


	//   ....[83]....
        /*0ca8*/ 	.word	0xffffffff


	//   ....[84]....
        /*0cac*/ 	.word	0xffffffff


	//   ....[85]....
        /*0cb0*/ 	.word	0xffffffff


	//   ....[86]....
        /*0cb4*/ 	.word	0xffffffff


	//   ....[87]....
        /*0cb8*/ 	.word	0xffffffff


	//   ....[88]....
        /*0cbc*/ 	.word	0xffffffff


	//   ....[89]....
        /*0cc0*/ 	.word	0xffffffff


	//   ....[90]....
        /*0cc4*/ 	.word	0xffffffff


	//   ....[91]....
        /*0cc8*/ 	.word	0xffffffff


	//   ....[92]....
        /*0ccc*/ 	.word	0xffffffff


	//   ....[93]....
        /*0cd0*/ 	.word	0xffffffff


	//   ....[94]....
        /*0cd4*/ 	.word	0xffffffff


	//   ....[95]....
        /*0cd8*/ 	.word	0xffffffff


	//   ....[96]....
        /*0cdc*/ 	.word	0xffffffff


	//   ....[97]....
        /*0ce0*/ 	.word	0xffffffff


	//   ....[98]....
        /*0ce4*/ 	.word	0xffffffff


	//   ....[99]....
        /*0ce8*/ 	.word	0xffffffff


	//   ....[100]....
        /*0cec*/ 	.word	0xffffffff


	//   ....[101]....
        /*0cf0*/ 	.word	0xffffffff


	//   ....[102]....
        /*0cf4*/ 	.word	0xffffffff


	//   ....[103]....
        /*0cf8*/ 	.word	0xffffffff


	//   ....[104]....
        /*0cfc*/ 	.word	0xffffffff


	//   ....[105]....
        /*0d00*/ 	.word	0xffffffff


	//   ....[106]....
        /*0d04*/ 	.word	0xffffffff


	//   ....[107]....
        /*0d08*/ 	.word	0xffffffff


	//   ....[108]....
        /*0d0c*/ 	.word	0xffffffff


	//   ....[109]....
        /*0d10*/ 	.word	0xffffffff


	//   ....[110]....
        /*0d14*/ 	.word	0xffffffff


	//   ....[111]....
        /*0d18*/ 	.word	0xffffffff


	//   ....[112]....
        /*0d1c*/ 	.word	0xffffffff


	//   ....[113]....
        /*0d20*/ 	.word	0xffffffff


	//   ....[114]....
        /*0d24*/ 	.word	0xffffffff


	//   ....[115]....
        /*0d28*/ 	.word	0xffffffff


	//   ....[116]....
        /*0d2c*/ 	.word	0xffffffff


	//   ....[117]....
        /*0d30*/ 	.word	0xffffffff


	//   ....[118]....
        /*0d34*/ 	.word	0xffffffff


	//   ....[119]....
        /*0d38*/ 	.word	0xffffffff


	//   ....[120]....
        /*0d3c*/ 	.word	0xffffffff


	//   ....[121]....
        /*0d40*/ 	.word	0xffffffff


	//   ....[122]....
        /*0d44*/ 	.word	0xffffffff


	//   ....[123]....
        /*0d48*/ 	.word	0xffffffff


	//   ....[124]....
        /*0d4c*/ 	.word	0xffffffff


	//   ....[125]....
        /*0d50*/ 	.word	0xffffffff


	//   ....[126]....
        /*0d54*/ 	.word	0xffffffff


	//   ....[127]....
        /*0d58*/ 	.word	0xffffffff


	//   ....[128]....
        /*0d5c*/ 	.word	0xffffffff


	//   ....[129]....
        /*0d60*/ 	.word	0xffffffff


	//   ....[130]....
        /*0d64*/ 	.word	0xffffffff


	//   ....[131]....
        /*0d68*/ 	.word	0xffffffff


	//   ....[132]....
        /*0d6c*/ 	.word	0xffffffff


	//   ....[133]....
        /*0d70*/ 	.word	0xffffffff


	//   ....[134]....
        /*0d74*/ 	.word	0xffffffff


	//   ....[135]....
        /*0d78*/ 	.word	0xffffffff


	//   ....[136]....
        /*0d7c*/ 	.word	0xffffffff


	//   ....[137]....
        /*0d80*/ 	.word	0xffffffff


	//   ....[138]....
        /*0d84*/ 	.word	0xffffffff


	//   ....[139]....
        /*0d88*/ 	.word	0xffffffff


	//   ....[140]....
        /*0d8c*/ 	.word	0xffffffff


	//   ....[141]....
        /*0d90*/ 	.word	0xffffffff


	//   ....[142]....
        /*0d94*/ 	.word	0xffffffff


	//   ....[143]....
        /*0d98*/ 	.word	0xffffffff


	//   ....[144]....
        /*0d9c*/ 	.word	0xffffffff


	//   ....[145]....
        /*0da0*/ 	.word	0xffffffff


	//   ....[146]....
        /*0da4*/ 	.word	0xffffffff


	//   ....[147]....
        /*0da8*/ 	.word	0xffffffff


	//   ....[148]....
        /*0dac*/ 	.word	0xffffffff


	//   ....[149]....
        /*0db0*/ 	.word	0xffffffff


	//   ....[150]....
        /*0db4*/ 	.word	0xffffffff


	//   ....[151]....
        /*0db8*/ 	.word	0xffffffff


	//   ....[152]....
        /*0dbc*/ 	.word	0xffffffff


	//   ....[153]....
        /*0dc0*/ 	.word	0xffffffff


	//   ....[154]....
        /*0dc4*/ 	.word	0xffffffff


	//   ....[155]....
        /*0dc8*/ 	.word	0xffffffff


	//   ....[156]....
        /*0dcc*/ 	.word	0xffffffff


	//   ....[157]....
        /*0dd0*/ 	.word	0xffffffff


	//   ....[158]....
        /*0dd4*/ 	.word	0xffffffff


	//   ....[159]....
        /*0dd8*/ 	.word	0xffffffff


	//   ....[160]....
        /*0ddc*/ 	.word	0xffffffff


	//   ....[161]....
        /*0de0*/ 	.word	0xffffffff


	//   ....[162]....
        /*0de4*/ 	.word	0xffffffff


	//   ....[163]....
        /*0de8*/ 	.word	0xffffffff


	//   ....[164]....
        /*0dec*/ 	.word	0xffffffff


	//   ....[165]....
        /*0df0*/ 	.word	0xffffffff


	//   ....[166]....
        /*0df4*/ 	.word	0xffffffff


	//   ....[167]....
        /*0df8*/ 	.word	0xffffffff


	//   ....[168]....
        /*0dfc*/ 	.word	0xffffffff


	//   ....[169]....
        /*0e00*/ 	.word	0xffffffff


	//   ....[170]....
        /*0e04*/ 	.word	0x0500000f


	//   ....[171]....
        /*0e08*/ 	.word	0x0500000f


	//   ....[172]....
        /*0e0c*/ 	.word	0x0500000f


	//   ....[173]....
        /*0e10*/ 	.word	0x0500000f


	//   ....[174]....
        /*0e14*/ 	.word	0x0500000f


	//   ....[175]....
        /*0e18*/ 	.word	0x0500000f


	//   ....[176]....
        /*0e1c*/ 	.word	0x0500000f


	//   ....[177]....
        /*0e20*/ 	.word	0x0500000f


	//   ....[178]....
        /*0e24*/ 	.word	0x0500000f


	//   ....[179]....
        /*0e28*/ 	.word	0x0500000f


	//   ....[180]....
        /*0e2c*/ 	.word	0x0500000f


	//   ....[181]....
        /*0e30*/ 	.word	0x0500000f


	//   ....[182]....
        /*0e34*/ 	.word	0x0500000f


	//   ....[183]....
        /*0e38*/ 	.word	0x0500000f


	//   ....[184]....
        /*0e3c*/ 	.word	0x0500000f


	//   ....[185]....
        /*0e40*/ 	.word	0x0500000f


	//   ....[186]....
        /*0e44*/ 	.word	0x0500000f


	//   ....[187]....
        /*0e48*/ 	.word	0x0500000f


	//   ....[188]....
        /*0e4c*/ 	.word	0x0500000f


	//   ....[189]....
        /*0e50*/ 	.word	0x0500000f


	//   ....[190]....
        /*0e54*/ 	.word	0x0500000f


	//   ....[191]....
        /*0e58*/ 	.word	0x0500000f


	//   ....[192]....
        /*0e5c*/ 	.word	0x0500000f


	//   ....[193]....
        /*0e60*/ 	.word	0x0500000f


	//   ....[194]....
        /*0e64*/ 	.word	0x0500000f


	//   ....[195]....
        /*0e68*/ 	.word	0x0500000f


	//   ....[196]....
        /*0e6c*/ 	.word	0x0500000f


	//   ....[197]....
        /*0e70*/ 	.word	0x0500000f


	//   ....[198]....
        /*0e74*/ 	.word	0x0500000f


	//   ....[199]....
        /*0e78*/ 	.word	0x0500000f


	//   ....[200]....
        /*0e7c*/ 	.word	0x0500000f


	//   ....[201]....
        /*0e80*/ 	.word	0x0500000f


	//   ....[202]....
        /*0e84*/ 	.word	0x0500000f


	//   ....[203]....
        /*0e88*/ 	.word	0x0500000f


	//   ....[204]....
        /*0e8c*/ 	.word	0x0500000f


	//   ....[205]....
        /*0e90*/ 	.word	0x0500000f


	//   ....[206]....
        /*0e94*/ 	.word	0x0500000f


	//   ....[207]....
        /*0e98*/ 	.word	0x0500000f


	//   ....[208]....
        /*0e9c*/ 	.word	0x0500000f


	//   ....[209]....
        /*0ea0*/ 	.word	0x0500000f


	//   ....[210]....
        /*0ea4*/ 	.word	0x0500000f


	//   ....[211]....
        /*0ea8*/ 	.word	0x0500000f


	//   ....[212]....
        /*0eac*/ 	.word	0x0500000f


	//   ....[213]....
        /*0eb0*/ 	.word	0x0500000f


	//   ....[214]....
        /*0eb4*/ 	.word	0x0500000f


	//   ....[215]....
        /*0eb8*/ 	.word	0x0500000f


	//   ....[216]....
        /*0ebc*/ 	.word	0x0500000f


	//   ....[217]....
        /*0ec0*/ 	.word	0x0500000f


	//   ....[218]....
        /*0ec4*/ 	.word	0x0500000f


	//   ....[219]....
        /*0ec8*/ 	.word	0x0500000f


	//   ....[220]....
        /*0ecc*/ 	.word	0x0500000f


	//   ....[221]....
        /*0ed0*/ 	.word	0x0500000f


	//   ....[222]....
        /*0ed4*/ 	.word	0x0500000f


	//   ....[223]....
        /*0ed8*/ 	.word	0x0500000f


	//   ....[224]....
        /*0edc*/ 	.word	0x0500000f


	//   ....[225]....
        /*0ee0*/ 	.word	0x0500000f


	//   ....[226]....
        /*0ee4*/ 	.word	0x0500000f


	//   ....[227]....
        /*0ee8*/ 	.word	0x0500000f


	//   ....[228]....
        /*0eec*/ 	.word	0x0500000f


	//   ....[229]....
        /*0ef0*/ 	.word	0x0500000f


	//   ....[230]....
        /*0ef4*/ 	.word	0x0500000f


	//   ....[231]....
        /*0ef8*/ 	.word	0x0500000f


	//   ....[232]....
        /*0efc*/ 	.word	0x0500000f


	//   ....[233]....
        /*0f00*/ 	.word	0x0500000f


	//   ....[234]....
        /*0f04*/ 	.word	0x0500000f


	//   ....[235]....
        /*0f08*/ 	.word	0x0500000f


	//   ....[236]....
        /*0f0c*/ 	.word	0x0500000f


	//   ....[237]....
        /*0f10*/ 	.word	0x0500000f


	//   ....[238]....
        /*0f14*/ 	.word	0x0500000f


	//   ....[239]....
        /*0f18*/ 	.word	0x0500000f


	//   ....[240]....
        /*0f1c*/ 	.word	0x0500000f


	//   ....[241]....
        /*0f20*/ 	.word	0x0500000f


	//   ....[242]....
        /*0f24*/ 	.word	0x0500000f


	//   ....[243]....
        /*0f28*/ 	.word	0x0500000f


	//   ....[244]....
        /*0f2c*/ 	.word	0x0500000f


	//   ....[245]....
        /*0f30*/ 	.word	0x0500000f


	//   ....[246]....
        /*0f34*/ 	.word	0x0500000f


	//   ....[247]....
        /*0f38*/ 	.word	0x0500000f


	//   ....[248]....
        /*0f3c*/ 	.word	0x0500000f


	//   ....[249]....
        /*0f40*/ 	.word	0x0500000f


	//   ....[250]....
        /*0f44*/ 	.word	0x0500000f


	//   ....[251]....
        /*0f48*/ 	.word	0x0500000f


	//   ....[252]....
        /*0f4c*/ 	.word	0x0500000f


	//   ....[253]....
        /*0f50*/ 	.word	0x0500000f


	//   ....[254]....
        /*0f54*/ 	.word	0x0500000f


	//   ....[255]....
        /*0f58*/ 	.word	0x0500000f


	//   ....[0]....
        /*0f5c*/ 	.word	0x0500000f


	//   ....[1]....
        /*0f60*/ 	.word	0x0500000f


	//   ....[2]....
        /*0f64*/ 	.word	0x0500000f


	//   ....[3]....
        /*0f68*/ 	.word	0x0500000f


	//   ....[4]....
        /*0f6c*/ 	.word	0x0500000f


	//   ....[5]....
        /*0f70*/ 	.word	0x0500000f


	//   ....[6]....
        /*0f74*/ 	.word	0x0500000f


	//   ....[7]....
        /*0f78*/ 	.word	0x0500000f


	//   ....[8]....
        /*0f7c*/ 	.word	0x0500000f


	//   ....[9]....
        /*0f80*/ 	.word	0x0500000f


	//   ....[10]....
        /*0f84*/ 	.word	0x0500000f


	//   ....[11]....
        /*0f88*/ 	.word	0x0500000f


	//   ....[12]....
        /*0f8c*/ 	.word	0x0500000f


	//   ....[13]....
        /*0f90*/ 	.word	0x0500000f


	//   ....[14]....
        /*0f94*/ 	.word	0x0500000f


	//   ....[15]....
        /*0f98*/ 	.word	0x0500000f


	//   ....[16]....
        /*0f9c*/ 	.word	0x0500000f


	//   ....[17]....
        /*0fa0*/ 	.word	0x0500000f


	//   ....[18]....
        /*0fa4*/ 	.word	0x0500000f


	//   ....[19]....
        /*0fa8*/ 	.word	0x0500000f


	//   ....[20]....
        /*0fac*/ 	.word	0x0500000f


	//   ....[21]....
        /*0fb0*/ 	.word	0x0500000f


	//   ....[22]....
        /*0fb4*/ 	.word	0x0500000f


	//   ....[23]....
        /*0fb8*/ 	.word	0x0500000f


	//   ....[24]....
        /*0fbc*/ 	.word	0x0500000f


	//   ....[25]....
        /*0fc0*/ 	.word	0x0500000f


	//   ....[26]....
        /*0fc4*/ 	.word	0x0500000f


	//   ....[27]....
        /*0fc8*/ 	.word	0x0500000f


	//   ....[28]....
        /*0fcc*/ 	.word	0x0500000f


	//   ....[29]....
        /*0fd0*/ 	.word	0x0500000f


	//   ....[30]....
        /*0fd4*/ 	.word	0x0500000f


	//   ....[31]....
        /*0fd8*/ 	.word	0x0500000f


	//   ....[32]....
        /*0fdc*/ 	.word	0x0500000f


	//   ....[33]....
        /*0fe0*/ 	.word	0x0500000f


	//   ....[34]....
        /*0fe4*/ 	.word	0x0500000f


	//   ....[35]....
        /*0fe8*/ 	.word	0x0500000f


	//   ....[36]....
        /*0fec*/ 	.word	0x0500000f


	//   ....[37]....
        /*0ff0*/ 	.word	0x0500000f


	//   ....[38]....
        /*0ff4*/ 	.word	0x0500000f


	//   ....[39]....
        /*0ff8*/ 	.word	0x0500000f


	//   ....[40]....
        /*0ffc*/ 	.word	0x0500000f


	//   ....[41]....
        /*1000*/ 	.word	0x0500000f


	//   ....[42]....
        /*1004*/ 	.word	0x0500000f


	//   ....[43]....
        /*1008*/ 	.word	0x0500000f


	//----- nvinfo : EIATTR_COOP_GROUP_INSTR_OFFSETS
	.align		4
.L_923:
        /*100c*/ 	.byte	0x04, 0x28
        /*100e*/ 	.short	(.L_925 - .L_924)


	//   ....[0]....
.L_924:
        /*1010*/ 	.word	0x00000070


	//   ....[1]....
        /*1014*/ 	.word	0x000001a0


	//   ....[2]....
        /*1018*/ 	.word	0x000001f0


	//   ....[3]....
        /*101c*/ 	.word	0x00000420


	//   ....[4]....
        /*1020*/ 	.word	0x00000580


	//   ....[5]....
        /*1024*/ 	.word	0x000006a0


	//   ....[6]....
        /*1028*/ 	.word	0x00000800


	//   ....[7]....
        /*102c*/ 	.word	0x0000d500


	//   ....[8]....
        /*1030*/ 	.word	0x0000dab0


	//   ....[9]....
        /*1034*/ 	.word	0x0000dac0


	//   ....[10]....
        /*1038*/ 	.word	0x0000dad0


	//   ....[11]....
        /*103c*/ 	.word	0x0000dae0


	//   ....[12]....
        /*1040*/ 	.word	0x0000fa00


	//   ....[13]....
        /*1044*/ 	.word	0x0000fa10


	//   ....[14]....
        /*1048*/ 	.word	0x0000fa20


	//   ....[15]....
        /*104c*/ 	.word	0x0000fa30


	//   ....[16]....
        /*1050*/ 	.word	0x00013a60


	//   ....[17]....
        /*1054*/ 	.word	0x00013b60


	//   ....[18]....
        /*1058*/ 	.word	0x00013fd0


	//   ....[19]....
        /*105c*/ 	.word	0x000141a0


	//   ....[20]....
        /*1060*/ 	.word	0x00017d60


	//   ....[21]....
        /*1064*/ 	.word	0x00017d80


	//   ....[22]....
        /*1068*/ 	.word	0x00017dc0


	//   ....[23]....
        /*106c*/ 	.word	0x00017de0


	//   ....[24]....
        /*1070*/ 	.word	0x0001a250


	//   ....[25]....
        /*1074*/ 	.word	0x0001a2b0


	//   ....[26]....
        /*1078*/ 	.word	0x0001a2d0


	//   ....[27]....
        /*107c*/ 	.word	0x0001a2f0


	//   ....[28]....
        /*1080*/ 	.word	0x0001af20


	//   ....[29]....
        /*1084*/ 	.word	0x0001af50


	//   ....[30]....
        /*1088*/ 	.word	0x0001af80


	//   ....[31]....
        /*108c*/ 	.word	0x0001afb0


	//   ....[32]....
        /*1090*/ 	.word	0x0001afe0


	//   ....[33]....
        /*1094*/ 	.word	0x0001b010


	//   ....[34]....
        /*1098*/ 	.word	0x0001b040


	//   ....[35]....
        /*109c*/ 	.word	0x0001b070


	//   ....[36]....
        /*10a0*/ 	.word	0x0001b0a0


	//   ....[37]....
        /*10a4*/ 	.word	0x0001b0d0


	//   ....[38]....
        /*10a8*/ 	.word	0x0001b100


	//   ....[39]....
        /*10ac*/ 	.word	0x0001b130


	//   ....[40]....
        /*10b0*/ 	.word	0x0001b160


	//   ....[41]....
        /*10b4*/ 	.word	0x0001b190


	//   ....[42]....
        /*10b8*/ 	.word	0x0001b1c0


	//   ....[43]....
        /*10bc*/ 	.word	0x0001b1f0


	//   ....[44]....
        /*10c0*/ 	.word	0x0001b220


	//   ....[45]....
        /*10c4*/ 	.word	0x0001b250


	//   ....[46]....
        /*10c8*/ 	.word	0x0001b280


	//   ....[47]....
        /*10cc*/ 	.word	0x0001b2b0


	//   ....[48]....
        /*10d0*/ 	.word	0x0001b2e0


	//   ....[49]....
        /*10d4*/ 	.word	0x0001b310


	//   ....[50]....
        /*10d8*/ 	.word	0x0001b340


	//   ....[51]....
        /*10dc*/ 	.word	0x0001b370


	//   ....[52]....
        /*10e0*/ 	.word	0x0001b3a0


	//   ....[53]....
        /*10e4*/ 	.word	0x0001b3d0


	//   ....[54]....
        /*10e8*/ 	.word	0x0001b400


	//   ....[55]....
        /*10ec*/ 	.word	0x0001b430


	//   ....[56]....
        /*10f0*/ 	.word	0x0001b460


	//   ....[57]....
        /*10f4*/ 	.word	0x0001b490


	//   ....[58]....
        /*10f8*/ 	.word	0x0001b4c0


	//   ....[59]....
        /*10fc*/ 	.word	0x0001b4f0


	//   ....[60]....
        /*1100*/ 	.word	0x0001b520


	//   ....[61]....
        /*1104*/ 	.word	0x0001b550


	//   ....[62]....
        /*1108*/ 	.word	0x0001b580


	//   ....[63]....
        /*110c*/ 	.word	0x0001b5b0


	//   ....[64]....
        /*1110*/ 	.word	0x0001b5e0


	//   ....[65]....
        /*1114*/ 	.word	0x0001b610


	//   ....[66]....
        /*1118*/ 	.word	0x0001b640


	//   ....[67]....
        /*111c*/ 	.word	0x0001b670


	//   ....[68]....
        /*1120*/ 	.word	0x0001b6a0


	//   ....[69]....
        /*1124*/ 	.word	0x0001b6c0


	//   ....[70]....
        /*1128*/ 	.word	0x0001b6d0


	//   ....[71]....
        /*112c*/ 	.word	0x0001b6e0


	//   ....[72]....
        /*1130*/ 	.word	0x0001b6f0


	//   ....[73]....
        /*1134*/ 	.word	0x0001b710


	//   ....[74]....
        /*1138*/ 	.word	0x0001b720


	//   ....[75]....
        /*113c*/ 	.word	0x0001b750


	//   ....[76]....
        /*1140*/ 	.word	0x0001b780


	//   ....[77]....
        /*1144*/ 	.word	0x0001b7b0


	//   ....[78]....
        /*1148*/ 	.word	0x0001b7e0


	//   ....[79]....
        /*114c*/ 	.word	0x0001b810


	//   ....[80]....
        /*1150*/ 	.word	0x0001b840


	//   ....[81]....
        /*1154*/ 	.word	0x0001b870


	//   ....[82]....
        /*1158*/ 	.word	0x0001b8a0


	//   ....[83]....
        /*115c*/ 	.word	0x0001b8d0


	//   ....[84]....
        /*1160*/ 	.word	0x0001b900


	//   ....[85]....
        /*1164*/ 	.word	0x0001b940


	//   ....[86]....
        /*1168*/ 	.word	0x0001b960


	//   ....[87]....
        /*116c*/ 	.word	0x0001b990


	//   ....[88]....
        /*1170*/ 	.word	0x0001b9b0


	//   ....[89]....
        /*1174*/ 	.word	0x0001b9e0


	//   ....[90]....
        /*1178*/ 	.word	0x0001ba10


	//   ....[91]....
        /*117c*/ 	.word	0x0001ba40


	//   ....[92]....
        /*1180*/ 	.word	0x0001c2d0


	//   ....[93]....
        /*1184*/ 	.word	0x0001c2e0


	//   ....[94]....
        /*1188*/ 	.word	0x0001c300


	//   ....[95]....
        /*118c*/ 	.word	0x0001c310


	//   ....[96]....
        /*1190*/ 	.word	0x0001ca50


	//   ....[97]....
        /*1194*/ 	.word	0x0001ca60


	//   ....[98]....
        /*1198*/ 	.word	0x0001cba0


	//   ....[99]....
        /*119c*/ 	.word	0x0001cbb0


	//   ....[100]....
        /*11a0*/ 	.word	0x0001ccf0


	//   ....[101]....
        /*11a4*/ 	.word	0x0001cd00


	//   ....[102]....
        /*11a8*/ 	.word	0x0001ce40


	//   ....[103]....
        /*11ac*/ 	.word	0x0001ce50


	//   ....[104]....
        /*11b0*/ 	.word	0x0001d3a0


	//   ....[105]....
        /*11b4*/ 	.word	0x0001d3b0


	//   ....[106]....
        /*11b8*/ 	.word	0x0001d950


	//   ....[107]....
        /*11bc*/ 	.word	0x0001d960


	//   ....[108]....
        /*11c0*/ 	.word	0x0001e760


	//   ....[109]....
        /*11c4*/ 	.word	0x0001e770


	//   ....[110]....
        /*11c8*/ 	.word	0x0001e8d0


	//   ....[111]....
        /*11cc*/ 	.word	0x0001e8e0


	//   ....[112]....
        /*11d0*/ 	.word	0x0001ea30


	//   ....[113]....
        /*11d4*/ 	.word	0x0001ea40


	//   ....[114]....
        /*11d8*/ 	.word	0x0001eb90


	//   ....[115]....
        /*11dc*/ 	.word	0x0001eba0


	//   ....[116]....
        /*11e0*/ 	.word	0x0001ed50


	//   ....[117]....
        /*11e4*/ 	.word	0x0001ef90


	//   ....[118]....
        /*11e8*/ 	.word	0x0001efc0


	//   ....[119]....
        /*11ec*/ 	.word	0x0001eff0


	//   ....[120]....
        /*11f0*/ 	.word	0x0001f020


	//   ....[121]....
        /*11f4*/ 	.word	0x0001f050


	//   ....[122]....
        /*11f8*/ 	.word	0x0001f080


	//   ....[123]....
        /*11fc*/ 	.word	0x0001f220


	//   ....[124]....
        /*1200*/ 	.word	0x0001f250


	//   ....[125]....
        /*1204*/ 	.word	0x0001f280


	//   ....[126]....
        /*1208*/ 	.word	0x0001f2b0


	//   ....[127]....
        /*120c*/ 	.word	0x0001f2e0


	//   ....[128]....
        /*1210*/ 	.word	0x0001f310


	//   ....[129]....
        /*1214*/ 	.word	0x0001f3a0


	//   ....[130]....
        /*1218*/ 	.word	0x0001f3d0


	//   ....[131]....
        /*121c*/ 	.word	0x0001f3e0


	//   ....[132]....
        /*1220*/ 	.word	0x0001f490


	//   ....[133]....
        /*1224*/ 	.word	0x00020730


	//   ....[134]....
        /*1228*/ 	.word	0x00021e70


	//   ....[135]....
        /*122c*/ 	.word	0x00022aa0


	//   ....[136]....
        /*1230*/ 	.word	0x00022ae0


	//   ....[137]....
        /*1234*/ 	.word	0x00022b80


	//   ....[138]....
        /*1238*/ 	.word	0x00022b90


	//   ....[139]....
        /*123c*/ 	.word	0x00022c10


	//   ....[140]....
        /*1240*/ 	.word	0x00022c20


	//   ....[141]....
        /*1244*/ 	.word	0x00022ca0


	//   ....[142]....
        /*1248*/ 	.word	0x00022cb0


	//   ....[143]....
        /*124c*/ 	.word	0x00022d30


	//   ....[144]....
        /*1250*/ 	.word	0x00022d40


	//   ....[145]....
        /*1254*/ 	.word	0x00022dc0


	//   ....[146]....
        /*1258*/ 	.word	0x00022dd0


	//   ....[147]....
        /*125c*/ 	.word	0x00022e50


	//   ....[148]....
        /*1260*/ 	.word	0x00022e60


	//   ....[149]....
        /*1264*/ 	.word	0x00022eb0


	//   ....[150]....
        /*1268*/ 	.word	0x00022ed0


	//   ....[151]....
        /*126c*/ 	.word	0x000253f0


	//   ....[152]....
        /*1270*/ 	.word	0x00025430


	//   ....[153]....
        /*1274*/ 	.word	0x00025490


	//   ....[154]....
        /*1278*/ 	.word	0x000254c0


	//   ....[155]....
        /*127c*/ 	.word	0x000254f0


	//   ....[156]....
        /*1280*/ 	.word	0x00025520


	//   ....[157]....
        /*1284*/ 	.word	0x00025550


	//   ....[158]....
        /*1288*/ 	.word	0x00025580


	//   ....[159]....
        /*128c*/ 	.word	0x00025750


	//   ....[160]....
        /*1290*/ 	.word	0x00025780


	//   ....[161]....
        /*1294*/ 	.word	0x000257b0


	//   ....[162]....
        /*1298*/ 	.word	0x000257e0


	//   ....[163]....
        /*129c*/ 	.word	0x00025810


	//   ....[164]....
        /*12a0*/ 	.word	0x00025840


	//   ....[165]....
        /*12a4*/ 	.word	0x00025910


	//   ....[166]....
        /*12a8*/ 	.word	0x00025930


	//   ....[167]....
        /*12ac*/ 	.word	0x00025940


	//   ....[168]....
        /*12b0*/ 	.word	0x000259a0


	//   ....[169]....
        /*12b4*/ 	.word	0x000260e0


	//   ....[170]....
        /*12b8*/ 	.word	0x00026600


	//   ....[171]....
        /*12bc*/ 	.word	0x000266b0


	//   ....[172]....
        /*12c0*/ 	.word	0x00026740


	//   ....[173]....
        /*12c4*/ 	.word	0x00026790


	//   ....[174]....
        /*12c8*/ 	.word	0x000267e0


	//   ....[175]....
        /*12cc*/ 	.word	0x000268c0


	//   ....[176]....
        /*12d0*/ 	.word	0x00026950


	//   ....[177]....
        /*12d4*/ 	.word	0x000269a0


	//   ....[178]....
        /*12d8*/ 	.word	0x000269f0


	//   ....[179]....
        /*12dc*/ 	.word	0x00026c40


	//   ....[180]....
        /*12e0*/ 	.word	0x00026d60


	//   ....[181]....
        /*12e4*/ 	.word	0x00026e80


	//   ....[182]....
        /*12e8*/ 	.word	0x00026fa0


	//   ....[183]....
        /*12ec*/ 	.word	0x000270d0


	//   ....[184]....
        /*12f0*/ 	.word	0x00027190


	//   ....[185]....
        /*12f4*/ 	.word	0x000271f0


	//   ....[186]....
        /*12f8*/ 	.word	0x00027240


	//   ....[187]....
        /*12fc*/ 	.word	0x000272c0


	//   ....[188]....
        /*1300*/ 	.word	0x00027330


	//   ....[189]....
        /*1304*/ 	.word	0x00027390


	//   ....[190]....
        /*1308*/ 	.word	0x000273e0


	//   ....[191]....
        /*130c*/ 	.word	0x00027480


	//   ....[192]....
        /*1310*/ 	.word	0x000274f0


	//   ....[193]....
        /*1314*/ 	.word	0x00027550


	//   ....[194]....
        /*1318*/ 	.word	0x000275a0


	//   ....[195]....
        /*131c*/ 	.word	0x00027620


	//   ....[196]....
        /*1320*/ 	.word	0x00027680


	//   ....[197]....
        /*1324*/ 	.word	0x000276e0


	//   ....[198]....
        /*1328*/ 	.word	0x00027740


	//   ....[199]....
        /*132c*/ 	.word	0x000277c0


	//   ....[200]....
        /*1330*/ 	.word	0x00027810


	//   ....[201]....
        /*1334*/ 	.word	0x00027870


	//   ....[202]....
        /*1338*/ 	.word	0x000278c0


	//   ....[203]....
        /*133c*/ 	.word	0x00027920


	//   ....[204]....
        /*1340*/ 	.word	0x00027980


	//   ....[205]....
        /*1344*/ 	.word	0x000279e0


	//   ....[206]....
        /*1348*/ 	.word	0x00027a40


	//   ....[207]....
        /*134c*/ 	.word	0x00027aa0


	//   ....[208]....
        /*1350*/ 	.word	0x00027af0


	//   ....[209]....
        /*1354*/ 	.word	0x00027b50


	//   ....[210]....
        /*1358*/ 	.word	0x00027ba0


	//   ....[211]....
        /*135c*/ 	.word	0x00027c20


	//   ....[212]....
        /*1360*/ 	.word	0x00027c90


	//   ....[213]....
        /*1364*/ 	.word	0x00027cf0


	//   ....[214]....
        /*1368*/ 	.word	0x00027d70


	//   ....[215]....
        /*136c*/ 	.word	0x00027df0


	//   ....[216]....
        /*1370*/ 	.word	0x00027e40


	//   ....[217]....
        /*1374*/ 	.word	0x00027ef0


	//   ....[218]....
        /*1378*/ 	.word	0x00027f40


	//   ....[219]....
        /*137c*/ 	.word	0x00027fc0


	//   ....[220]....
        /*1380*/ 	.word	0x00028010


	//   ....[221]....
        /*1384*/ 	.word	0x00028080


	//   ....[222]....
        /*1388*/ 	.word	0x000280e0


	//   ....[223]....
        /*138c*/ 	.word	0x00028160


	//   ....[224]....
        /*1390*/ 	.word	0x000281b0


	//   ....[225]....
        /*1394*/ 	.word	0x00028220


	//   ....[226]....
        /*1398*/ 	.word	0x00028280


	//   ....[227]....
        /*139c*/ 	.word	0x000282f0


	//   ....[228]....
        /*13a0*/ 	.word	0x00028340


	//   ....[229]....
        /*13a4*/ 	.word	0x000283d0


	//   ....[230]....
        /*13a8*/ 	.word	0x00028430


	//   ....[231]....
        /*13ac*/ 	.word	0x000284a0


	//   ....[232]....
        /*13b0*/ 	.word	0x00028530


	//   ....[233]....
        /*13b4*/ 	.word	0x00028590


	//   ....[234]....
        /*13b8*/ 	.word	0x000285e0


	//   ....[235]....
        /*13bc*/ 	.word	0x00028660


	//   ....[236]....
        /*13c0*/ 	.word	0x000286d0


	//   ....[237]....
        /*13c4*/ 	.word	0x00028730


	//   ....[238]....
        /*13c8*/ 	.word	0x00028780


	//   ....[239]....
        /*13cc*/ 	.word	0x00028810


	//   ....[240]....
        /*13d0*/ 	.word	0x00028880


	//   ....[241]....
        /*13d4*/ 	.word	0x000288e0


	//   ....[242]....
        /*13d8*/ 	.word	0x00028930


	//   ....[243]....
        /*13dc*/ 	.word	0x000289b0


	//   ....[244]....
        /*13e0*/ 	.word	0x00028a00


	//   ....[245]....
        /*13e4*/ 	.word	0x00028a90


	//   ....[246]....
        /*13e8*/ 	.word	0x00028b20


	//   ....[247]....
        /*13ec*/ 	.word	0x00028bb0


	//   ....[248]....
        /*13f0*/ 	.word	0x00028c40


	//   ....[249]....
        /*13f4*/ 	.word	0x00028cd0


	//   ....[250]....
        /*13f8*/ 	.word	0x00028d60


	//   ....[251]....
        /*13fc*/ 	.word	0x00028de0


	//   ....[252]....
        /*1400*/ 	.word	0x00028e30


	//   ....[253]....
        /*1404*/ 	.word	0x00028ec0


	//   ....[254]....
        /*1408*/ 	.word	0x00028f50


	//   ....[255]....
        /*140c*/ 	.word	0x00028fd0


	//   ....[0]....
        /*1410*/ 	.word	0x00029020


	//   ....[1]....
        /*1414*/ 	.word	0x000290b0


	//   ....[2]....
        /*1418*/ 	.word	0x00029140


	//   ....[3]....
        /*141c*/ 	.word	0x000291d0


	//   ....[4]....
        /*1420*/ 	.word	0x00029260


	//   ....[5]....
        /*1424*/ 	.word	0x000292f0


	//   ....[6]....
        /*1428*/ 	.word	0x00029380


	//   ....[7]....
        /*142c*/ 	.word	0x00029440


	//   ....[8]....
        /*1430*/ 	.word	0x00029720


	//   ....[9]....
        /*1434*/ 	.word	0x00029940


	//   ....[10]....
        /*1438*/ 	.word	0x00029990


	//   ....[11]....
        /*143c*/ 	.word	0x000299f0


	//   ....[12]....
        /*1440*/ 	.word	0x00029ae0


	//   ....[13]....
        /*1444*/ 	.word	0x00029b40


	//   ....[14]....
        /*1448*/ 	.word	0x00029c30


	//   ....[15]....
        /*144c*/ 	.word	0x00029c90


	//   ....[16]....
        /*1450*/ 	.word	0x00029d80


	//   ....[17]....
        /*1454*/ 	.word	0x00029de0


	//   ....[18]....
        /*1458*/ 	.word	0x00029ed0


	//   ....[19]....
        /*145c*/ 	.word	0x00029f30


	//   ....[20]....
        /*1460*/ 	.word	0x0002a020


	//   ....[21]....
        /*1464*/ 	.word	0x0002a080


	//   ....[22]....
        /*1468*/ 	.word	0x0002a160


	//   ....[23]....
        /*146c*/ 	.word	0x0002a1d0


	//   ....[24]....
        /*1470*/ 	.word	0x0002a2a0


	//   ....[25]....
        /*1474*/ 	.word	0x0002a580


	//   ....[26]....
        /*1478*/ 	.word	0x0002a620


	//   ....[27]....
        /*147c*/ 	.word	0x0002a7c0


	//   ....[28]....
        /*1480*/ 	.word	0x0002a840


	//   ....[29]....
        /*1484*/ 	.word	0x0002a8c0


	//   ....[30]....
        /*1488*/ 	.word	0x0002a940


	//   ....[31]....
        /*148c*/ 	.word	0x0002a9c0


	//   ....[32]....
        /*1490*/ 	.word	0x0002aa50


	//   ....[33]....
        /*1494*/ 	.word	0x0002aaf0


	//   ....[34]....
        /*1498*/ 	.word	0x0002aba0


	//   ....[35]....
        /*149c*/ 	.word	0x0002ac20


	//   ....[36]....
        /*14a0*/ 	.word	0x0002aca0


	//   ....[37]....
        /*14a4*/ 	.word	0x0002ad20


	//   ....[38]....
        /*14a8*/ 	.word	0x0002adb0


	//   ....[39]....
        /*14ac*/ 	.word	0x0002ae30


	//   ....[40]....
        /*14b0*/ 	.word	0x0002aed0


	//   ....[41]....
        /*14b4*/ 	.word	0x0002af20


	//   ....[42]....
        /*14b8*/ 	.word	0x0002afb0


	//   ....[43]....
        /*14bc*/ 	.word	0x0002b0e0


	//----- nvinfo : EIATTR_REG_RECONFIG
	.align		4
.L_925:
        /*14c0*/ 	.byte	0x01, 0x54
	.zero		2


	//----- nvinfo : EIATTR_SYSCALL_OFFSETS
	.align		4
        /*14c4*/ 	.byte	0x04, 0x46
        /*14c6*/ 	.short	(.L_927 - .L_926)


	//   ....[0]....
.L_926:
        /*14c8*/ 	.word	0x00001e60


	//   ....[1]....
        /*14cc*/ 	.word	0x00001fb0


	//   ....[2]....
        /*14d0*/ 	.word	0x0000d6c0


	//   ....[3]....
        /*14d4*/ 	.word	0x0000da20


	//   ....[4]....
        /*14d8*/ 	.word	0x000218d0


	//   ....[5]....
        /*14dc*/ 	.word	0x00021a60


	//   ....[6]....
        /*14e0*/ 	.word	0x00021bb0


	//   ....[7]....
        /*14e4*/ 	.word	0x00021cf0


	//   ....[8]....
        /*14e8*/ 	.word	0x00022700


	//----- nvinfo : EIATTR_MBARRIER_INSTR_OFFSETS
	.align		4
.L_927:
        /*14ec*/ 	.byte	0x04, 0x39
        /*14ee*/ 	.short	(.L_929 - .L_928)


	//   ....[0]....
.L_928:
        /*14f0*/ 	.word	0x000002d0
        /*14f4*/ 	.word	0x000000ff
        /*14f8*/ 	.word	0x0002e800
        /*14fc*/ 	.short	0x0100
        /*14fe*/ 	.byte	0x08
	.zero		1


	//   ....[1]....
        /*1500*/ 	.word	0x000002e0
        /*1504*/ 	.word	0x000000ff
        /*1508*/ 	.word	0x0002e820
        /*150c*/ 	.short	0x0100
        /*150e*/ 	.byte	0x08
	.zero		1


	//   ....[2]....
        /*1510*/ 	.word	0x000003d0
        /*1514*/ 	.word	0x000000ff
        /*1518*/ 	.word	0x0002e830
        /*151c*/ 	.short	0x0100
        /*151e*/ 	.byte	0x08
	.zero		1


	//   ....[3]....
        /*1520*/ 	.word	0x000003e0
        /*1524*/ 	.word	0x000000ff
        /*1528*/ 	.word	0x0002e840
        /*152c*/ 	.short	0x0100
        /*152e*/ 	.byte	0x08
	.zero		1


	//   ....[4]....
        /*1530*/ 	.word	0x000003f0
        /*1534*/ 	.word	0x000000ff
        /*1538*/ 	.word	0x0002e838
        /*153c*/ 	.short	0x0100
        /*153e*/ 	.byte	0x08
	.zero		1


	//   ....[5]....
        /*1540*/ 	.word	0x00000400
        /*1544*/ 	.word	0x000000ff
        /*1548*/ 	.word	0x0002e848
        /*154c*/ 	.short	0x0100
        /*154e*/ 	.byte	0x08
	.zero		1


	//   ....[6]....
        /*1550*/ 	.word	0x00000530
        /*1554*/ 	.word	0x000000ff
        /*1558*/ 	.word	0x0002e850
        /*155c*/ 	.short	0x0100
        /*155e*/ 	.byte	0x08
	.zero		1


	//   ....[7]....
        /*1560*/ 	.word	0x00000540
        /*1564*/ 	.word	0x000000ff
        /*1568*/ 	.word	0x0002e860
        /*156c*/ 	.short	0x0100
        /*156e*/ 	.byte	0x08
	.zero		1


	//   ....[8]....
        /*1570*/ 	.word	0x00000550
        /*1574*/ 	.word	0x000000ff
        /*1578*/ 	.word	0x0002e858
        /*157c*/ 	.short	0x0100
        /*157e*/ 	.byte	0x08
	.zero		1


	//   ....[9]....
        /*1580*/ 	.word	0x00000560
        /*1584*/ 	.word	0x000000ff
        /*1588*/ 	.word	0x0002e868
        /*158c*/ 	.short	0x0100
        /*158e*/ 	.byte	0x08
	.zero		1


	//   ....[10]....
        /*1590*/ 	.word	0x00000650
        /*1594*/ 	.word	0x000000ff
        /*1598*/ 	.word	0x0002e870
        /*159c*/ 	.short	0x0100
        /*159e*/ 	.byte	0x06
	.zero		1


	//   ....[11]....
        /*15a0*/ 	.word	0x00000660
        /*15a4*/ 	.word	0x000000ff
        /*15a8*/ 	.word	0x0002e880
        /*15ac*/ 	.short	0x0100
        /*15ae*/ 	.byte	0x06
	.zero		1


	//   ....[12]....
        /*15b0*/ 	.word	0x00000670
        /*15b4*/ 	.word	0x000000ff
        /*15b8*/ 	.word	0x0002e878
        /*15bc*/ 	.short	0x0100
        /*15be*/ 	.byte	0x06
	.zero		1


	//   ....[13]....
        /*15c0*/ 	.word	0x00000680
        /*15c4*/ 	.word	0x000000ff
        /*15c8*/ 	.word	0x0002e888
        /*15cc*/ 	.short	0x0100
        /*15ce*/ 	.byte	0x06
	.zero		1


	//   ....[14]....
        /*15d0*/ 	.word	0x000007b0
        /*15d4*/ 	.word	0x000000ff
        /*15d8*/ 	.word	0x0002e890
        /*15dc*/ 	.short	0x0100
        /*15de*/ 	.byte	0x08
	.zero		1


	//   ....[15]....
        /*15e0*/ 	.word	0x000007c0
        /*15e4*/ 	.word	0x000000ff
        /*15e8*/ 	.word	0x0002e8a0
        /*15ec*/ 	.short	0x0100
        /*15ee*/ 	.byte	0x08
	.zero		1


	//   ....[16]....
        /*15f0*/ 	.word	0x000007d0
        /*15f4*/ 	.word	0x000000ff
        /*15f8*/ 	.word	0x0002e898
        /*15fc*/ 	.short	0x0100
        /*15fe*/ 	.byte	0x08
	.zero		1


	//   ....[17]....
        /*1600*/ 	.word	0x000007e0
        /*1604*/ 	.word	0x000000ff
        /*1608*/ 	.word	0x0002e8a8
        /*160c*/ 	.short	0x0100
        /*160e*/ 	.byte	0x08
	.zero		1


	//   ....[18]....
        /*1610*/ 	.word	0x00000910
        /*1614*/ 	.word	0x000000ff
        /*1618*/ 	.word	0x0002e8b0
        /*161c*/ 	.short	0x0100
        /*161e*/ 	.byte	0x08
	.zero		1


	//   ....[19]....
        /*1620*/ 	.word	0x00000920
        /*1624*/ 	.word	0x000000ff
        /*1628*/ 	.word	0x0002e8c0
        /*162c*/ 	.short	0x0100
        /*162e*/ 	.byte	0x08
	.zero		1


	//   ....[20]....
        /*1630*/ 	.word	0x00000930
        /*1634*/ 	.word	0x000000ff
        /*1638*/ 	.word	0x0002e8b8
        /*163c*/ 	.short	0x0100
        /*163e*/ 	.byte	0x08
	.zero		1


	//   ....[21]....
        /*1640*/ 	.word	0x00000940
        /*1644*/ 	.word	0x000000ff
        /*1648*/ 	.word	0x0002e8c8
        /*164c*/ 	.short	0x0100
        /*164e*/ 	.byte	0x08
	.zero		1


	//   ....[22]....
        /*1650*/ 	.word	0x000035d0
        /*1654*/ 	.word	0x0000006f
        /*1658*/ 	.word	0x0002e890
        /*165c*/ 	.short	0x010a
        /*165e*/ 	.byte	0x3f
	.zero		1


	//   ....[23]....
        /*1660*/ 	.word	0x000079e0
        /*1664*/ 	.word	0x0000006f
        /*1668*/ 	.word	0x0002e890
        /*166c*/ 	.short	0x010a
        /*166e*/ 	.byte	0x3f
	.zero		1


	//   ....[24]....
        /*1670*/ 	.word	0x0000bd00
        /*1674*/ 	.word	0x0000006f
        /*1678*/ 	.word	0x0002e890
        /*167c*/ 	.short	0x010a
        /*167e*/ 	.byte	0x3f
	.zero		1


	//   ....[25]....
        /*1680*/ 	.word	0x0000c420
        /*1684*/ 	.word	0x00000030
        /*1688*/ 	.word	0x00000000
        /*168c*/ 	.short	0x0101
        /*168e*/ 	.byte	0x3f
	.zero		1


	//   ....[26]....
        /*1690*/ 	.word	0x0000c460
        /*1694*/ 	.word	0x0000006f
        /*1698*/ 	.word	0x0002e8b0
        /*169c*/ 	.short	0x010a
        /*169e*/ 	.byte	0x3f
	.zero		1


	//   ....[27]....
        /*16a0*/ 	.word	0x0000cc10
        /*16a4*/ 	.word	0x0000006f
        /*16a8*/ 	.word	0x00000000
        /*16ac*/ 	.short	0x0101
        /*16ae*/ 	.byte	0x3f
	.zero		1


	//   ....[28]....
        /*16b0*/ 	.word	0x0000d780
        /*16b4*/ 	.word	0x00000010
        /*16b8*/ 	.word	0x0002e800
        /*16bc*/ 	.short	0x010a
        /*16be*/ 	.byte	0x3f
	.zero		1


	//   ....[29]....
        /*16c0*/ 	.word	0x0000d7d0
        /*16c4*/ 	.word	0x00000010
        /*16c8*/ 	.word	0x0002e800
        /*16cc*/ 	.short	0x010a
        /*16ce*/ 	.byte	0x3f
	.zero		1


	//   ....[30]....
        /*16d0*/ 	.word	0x0000e060
        /*16d4*/ 	.word	0x00000010
        /*16d8*/ 	.word	0x0002e800
        /*16dc*/ 	.short	0x010a
        /*16de*/ 	.byte	0x3f
	.zero		1


	//   ....[31]....
        /*16e0*/ 	.word	0x0000fe30
        /*16e4*/ 	.word	0x00000010
        /*16e8*/ 	.word	0x0002e800
        /*16ec*/ 	.short	0x010a
        /*16ee*/ 	.byte	0x3f
	.zero		1


	//   ....[32]....
        /*16f0*/ 	.word	0x000119c0
        /*16f4*/ 	.word	0x00000003
        /*16f8*/ 	.word	0x0002e830
        /*16fc*/ 	.short	0x010a
        /*16fe*/ 	.byte	0x3f
	.zero		1


	//   ....[33]....
        /*1700*/ 	.word	0x00011a70
        /*1704*/ 	.word	0x00000003
        /*1708*/ 	.word	0x0002e830
        /*170c*/ 	.short	0x010a
        /*170e*/ 	.byte	0x3f
	.zero		1


	//   ....[34]....
        /*1710*/ 	.word	0x00014d20
        /*1714*/ 	.word	0x00000003
        /*1718*/ 	.word	0x00000000
        /*171c*/ 	.short	0x0101
        /*171e*/ 	.byte	0x3f
	.zero		1


	//   ....[35]....
        /*1720*/ 	.word	0x00015df0
        /*1724*/ 	.word	0x0000000d
        /*1728*/ 	.word	0x0002e830
        /*172c*/ 	.short	0x010a
        /*172e*/ 	.byte	0x3f
	.zero		1


	//   ....[36]....
        /*1730*/ 	.word	0x00015e40
        /*1734*/ 	.word	0x0000000d
        /*1738*/ 	.word	0x0002e830
        /*173c*/ 	.short	0x010a
        /*173e*/ 	.byte	0x3f
	.zero		1


	//   ....[37]....
        /*1740*/ 	.word	0x00017380
        /*1744*/ 	.word	0x0000000c
        /*1748*/ 	.word	0x0002e850
        /*174c*/ 	.short	0x010a
        /*174e*/ 	.byte	0x3f
	.zero		1


	//   ....[38]....
        /*1750*/ 	.word	0x000173c0
        /*1754*/ 	.word	0x0000000c
        /*1758*/ 	.word	0x0002e850
        /*175c*/ 	.short	0x010a
        /*175e*/ 	.byte	0x3f
	.zero		1


	//   ....[39]....
        /*1760*/ 	.word	0x000193c0
        /*1764*/ 	.word	0x00000072
        /*1768*/ 	.word	0x00000000
        /*176c*/ 	.short	0x0101
        /*176e*/ 	.byte	0x3f
	.zero		1


	//   ....[40]....
        /*1770*/ 	.word	0x00019d60
        /*1774*/ 	.word	0x00000066
        /*1778*/ 	.word	0x00000000
        /*177c*/ 	.short	0x0101
        /*177e*/ 	.byte	0x3f
	.zero		1


	//   ....[41]....
        /*1780*/ 	.word	0x00019e00
        /*1784*/ 	.word	0x0000000c
        /*1788*/ 	.word	0x0002e850
        /*178c*/ 	.short	0x010a
        /*178e*/ 	.byte	0x3f
	.zero		1


	//   ....[42]....
        /*1790*/ 	.word	0x00019e80
        /*1794*/ 	.word	0x0000000c
        /*1798*/ 	.word	0x0002e850
        /*179c*/ 	.short	0x010a
        /*179e*/ 	.byte	0x3f
	.zero		1


	//   ....[43]....
        /*17a0*/ 	.word	0x0001a9b0
        /*17a4*/ 	.word	0x00000002
        /*17a8*/ 	.word	0x00000000
        /*17ac*/ 	.short	0x0101
        /*17ae*/ 	.byte	0x3f
	.zero		1


	//   ....[44]....
        /*17b0*/ 	.word	0x0001c970
        /*17b4*/ 	.word	0x00000000
        /*17b8*/ 	.word	0x00000000
        /*17bc*/ 	.short	0x0101
        /*17be*/ 	.byte	0x3f
	.zero		1


	//   ....[45]....
        /*17c0*/ 	.word	0x0001d210
        /*17c4*/ 	.word	0x00000008
        /*17c8*/ 	.word	0x00000000
        /*17cc*/ 	.short	0x0101
        /*17ce*/ 	.byte	0x3f
	.zero		1


	//   ....[46]....
        /*17d0*/ 	.word	0x00020810
        /*17d4*/ 	.word	0x00000012
        /*17d8*/ 	.word	0x0002e820
        /*17dc*/ 	.short	0x010a
        /*17de*/ 	.byte	0x3f
	.zero		1


	//   ....[47]....
        /*17e0*/ 	.word	0x000208e0
        /*17e4*/ 	.word	0x00000005
        /*17e8*/ 	.word	0x0002e8a0
        /*17ec*/ 	.short	0x010a
        /*17ee*/ 	.byte	0x3f
	.zero		1


	//   ....[48]....
        /*17f0*/ 	.word	0x00020b20
        /*17f4*/ 	.word	0x00000005
        /*17f8*/ 	.word	0x0002e8c0
        /*17fc*/ 	.short	0x010a
        /*17fe*/ 	.byte	0x3f
	.zero		1


	//   ....[49]....
        /*1800*/ 	.word	0x00020ed0
        /*1804*/ 	.word	0x00000003
        /*1808*/ 	.word	0x0002e8a0
        /*180c*/ 	.short	0x010a
        /*180e*/ 	.byte	0x3f
	.zero		1


	//   ....[50]....
        /*1810*/ 	.word	0x00021100
        /*1814*/ 	.word	0x00000003
        /*1818*/ 	.word	0x0002e8c0
        /*181c*/ 	.short	0x010a
        /*181e*/ 	.byte	0x3f
	.zero		1


	//   ....[51]....
        /*1820*/ 	.word	0x00022110
        /*1824*/ 	.word	0x00000000
        /*1828*/ 	.word	0x0002e880
        /*182c*/ 	.short	0x010a
        /*182e*/ 	.byte	0x3f
	.zero		1


	//   ....[52]....
        /*1830*/ 	.word	0x000222c0
        /*1834*/ 	.word	0x00000000
        /*1838*/ 	.word	0x0002e840
        /*183c*/ 	.short	0x010a
        /*183e*/ 	.byte	0x3f
	.zero		1


	//   ....[53]....
        /*1840*/ 	.word	0x00022f70
        /*1844*/ 	.word	0x00000012
        /*1848*/ 	.word	0x0002e800
        /*184c*/ 	.short	0x0107
        /*184e*/ 	.byte	0x3f
	.zero		1


	//   ....[54]....
        /*1850*/ 	.word	0x00023060
        /*1854*/ 	.word	0x00000012
        /*1858*/ 	.word	0x0002e800
        /*185c*/ 	.short	0x0101
        /*185e*/ 	.byte	0x3f
	.zero		1


	//   ....[55]....
        /*1860*/ 	.word	0x00023080
        /*1864*/ 	.word	0x00000012
        /*1868*/ 	.word	0x0002e820
        /*186c*/ 	.short	0x010a
        /*186e*/ 	.byte	0x3f
	.zero		1


	//   ....[56]....
        /*1870*/ 	.word	0x000233a0
        /*1874*/ 	.word	0x00000006
        /*1878*/ 	.word	0x0002e880
        /*187c*/ 	.short	0x010a
        /*187e*/ 	.byte	0x3f
	.zero		1


	//   ....[57]....
        /*1880*/ 	.word	0x00023600
        /*1884*/ 	.word	0x00000006
        /*1888*/ 	.word	0x0002e840
        /*188c*/ 	.short	0x010a
        /*188e*/ 	.byte	0x3f
	.zero		1


	//   ....[58]....
        /*1890*/ 	.word	0x000238d0
        /*1894*/ 	.word	0x00000003
        /*1898*/ 	.word	0x0002e870
        /*189c*/ 	.short	0x010a
        /*189e*/ 	.byte	0x3f
	.zero		1


	//   ....[59]....
        /*18a0*/ 	.word	0x00023940
        /*18a4*/ 	.word	0x00000003
        /*18a8*/ 	.word	0x0002e860
        /*18ac*/ 	.short	0x010a
        /*18ae*/ 	.byte	0x3f
	.zero		1


	//   ....[60]....
        /*18b0*/ 	.word	0x00024340
        /*18b4*/ 	.word	0x00000003
        /*18b8*/ 	.word	0x0002e850
        /*18bc*/ 	.short	0x0101
        /*18be*/ 	.byte	0x3f
	.zero		1


	//   ....[61]....
        /*18c0*/ 	.word	0x000243c0
        /*18c4*/ 	.word	0x00000003
        /*18c8*/ 	.word	0x00000000
        /*18cc*/ 	.short	0x0101
        /*18ce*/ 	.byte	0x3f
	.zero		1


	//   ....[62]....
        /*18d0*/ 	.word	0x00024600
        /*18d4*/ 	.word	0x00000000
        /*18d8*/ 	.word	0x0002e870
        /*18dc*/ 	.short	0x010a
        /*18de*/ 	.byte	0x3f
	.zero		1


	//   ....[63]....
        /*18e0*/ 	.word	0x00024670
        /*18e4*/ 	.word	0x00000000
        /*18e8*/ 	.word	0x0002e860
        /*18ec*/ 	.short	0x010a
        /*18ee*/ 	.byte	0x3f
	.zero		1


	//   ....[64]....
        /*18f0*/ 	.word	0x00025110
        /*18f4*/ 	.word	0x00000000
        /*18f8*/ 	.word	0x0002e850
        /*18fc*/ 	.short	0x0101
        /*18fe*/ 	.byte	0x3f
	.zero		1


	//   ....[65]....
        /*1900*/ 	.word	0x00025150
        /*1904*/ 	.word	0x00000000
        /*1908*/ 	.word	0x00000000
        /*190c*/ 	.short	0x0101
        /*190e*/ 	.byte	0x3f
	.zero		1


	//   ....[66]....
        /*1910*/ 	.word	0x00026060
        /*1914*/ 	.word	0x00000000
        /*1918*/ 	.word	0x0002e820
        /*191c*/ 	.short	0x010a
        /*191e*/ 	.byte	0x3f
	.zero		1


	//   ....[67]....
        /*1920*/ 	.word	0x00026230
        /*1924*/ 	.word	0x00000006
        /*1928*/ 	.word	0x00000000
        /*192c*/ 	.short	0x010a
        /*192e*/ 	.byte	0x3f
	.zero		1


	//   ....[68]....
        /*1930*/ 	.word	0x000262a0
        /*1934*/ 	.word	0x00000007
        /*1938*/ 	.word	0x00000000
        /*193c*/ 	.short	0x010a
        /*193e*/ 	.byte	0x3f
	.zero		1


	//   ....[69]....
        /*1940*/ 	.word	0x00026300
        /*1944*/ 	.word	0x00000004
        /*1948*/ 	.word	0x0002e860
        /*194c*/ 	.short	0x010a
        /*194e*/ 	.byte	0x3f
	.zero		1


	//   ....[70]....
        /*1950*/ 	.word	0x00026350
        /*1954*/ 	.word	0x00000003
        /*1958*/ 	.word	0x0002e860
        /*195c*/ 	.short	0x010a
        /*195e*/ 	.byte	0x3f
	.zero		1


	//   ....[71]....
        /*1960*/ 	.word	0x00026390
        /*1964*/ 	.word	0x00000004
        /*1968*/ 	.word	0x0002e880
        /*196c*/ 	.short	0x010a
        /*196e*/ 	.byte	0x3f
	.zero		1


	//   ....[72]....
        /*1970*/ 	.word	0x000263b0
        /*1974*/ 	.word	0x00000003
        /*1978*/ 	.word	0x0002e880
        /*197c*/ 	.short	0x010a
        /*197e*/ 	.byte	0x3f
	.zero		1


	//   ....[73]....
        /*1980*/ 	.word	0x00026410
        /*1984*/ 	.word	0x0000006f
        /*1988*/ 	.word	0x0002e890
        /*198c*/ 	.short	0x010a
        /*198e*/ 	.byte	0x3f
	.zero		1


	//   ....[74]....
        /*1990*/ 	.word	0x00026460
        /*1994*/ 	.word	0x0000006f
        /*1998*/ 	.word	0x0002e890
        /*199c*/ 	.short	0x010a
        /*199e*/ 	.byte	0x3f
	.zero		1


	//   ....[75]....
        /*19a0*/ 	.word	0x000264b0
        /*19a4*/ 	.word	0x0000006f
        /*19a8*/ 	.word	0x0002e890
        /*19ac*/ 	.short	0x010a
        /*19ae*/ 	.byte	0x3f
	.zero		1


	//   ....[76]....
        /*19b0*/ 	.word	0x00026500
        /*19b4*/ 	.word	0x0000006f
        /*19b8*/ 	.word	0x0002e8b0
        /*19bc*/ 	.short	0x010a
        /*19be*/ 	.byte	0x3f
	.zero		1


	//   ....[77]....
        /*19c0*/ 	.word	0x00026810
        /*19c4*/ 	.word	0x00000010
        /*19c8*/ 	.word	0x0002e800
        /*19cc*/ 	.short	0x010a
        /*19ce*/ 	.byte	0x3f
	.zero		1


	//   ....[78]....
        /*19d0*/ 	.word	0x00026a20
        /*19d4*/ 	.word	0x00000010
        /*19d8*/ 	.word	0x0002e800
        /*19dc*/ 	.short	0x010a
        /*19de*/ 	.byte	0x3f
	.zero		1


	//   ....[79]....
        /*19e0*/ 	.word	0x00026a70
        /*19e4*/ 	.word	0x00000003
        /*19e8*/ 	.word	0x0002e830
        /*19ec*/ 	.short	0x010a
        /*19ee*/ 	.byte	0x3f
	.zero		1


	//   ....[80]....
        /*19f0*/ 	.word	0x00026ac0
        /*19f4*/ 	.word	0x0000000d
        /*19f8*/ 	.word	0x0002e830
        /*19fc*/ 	.short	0x010a
        /*19fe*/ 	.byte	0x3f
	.zero		1


	//   ....[81]....
        /*1a00*/ 	.word	0x00026b10
        /*1a04*/ 	.word	0x0000000c
        /*1a08*/ 	.word	0x0002e850
        /*1a0c*/ 	.short	0x010a
        /*1a0e*/ 	.byte	0x3f
	.zero		1


	//   ....[82]....
        /*1a10*/ 	.word	0x00026b60
        /*1a14*/ 	.word	0x0000000c
        /*1a18*/ 	.word	0x0002e850
        /*1a1c*/ 	.short	0x010a
        /*1a1e*/ 	.byte	0x3f
	.zero		1


	//   ....[83]....
        /*1a20*/ 	.word	0x00029500
        /*1a24*/ 	.word	0x00000012
        /*1a28*/ 	.word	0x0002e820
        /*1a2c*/ 	.short	0x010a
        /*1a2e*/ 	.byte	0x3f
	.zero		1


	//   ....[84]....
        /*1a30*/ 	.word	0x00029550
        /*1a34*/ 	.word	0x00000005
        /*1a38*/ 	.word	0x0002e8a0
        /*1a3c*/ 	.short	0x010a
        /*1a3e*/ 	.byte	0x3f
	.zero		1


	//   ....[85]....
        /*1a40*/ 	.word	0x000295a0
        /*1a44*/ 	.word	0x00000005
        /*1a48*/ 	.word	0x0002e8c0
        /*1a4c*/ 	.short	0x010a
        /*1a4e*/ 	.byte	0x3f
	.zero		1


	//   ....[86]....
        /*1a50*/ 	.word	0x000295f0
        /*1a54*/ 	.word	0x00000003
        /*1a58*/ 	.word	0x0002e8a0
        /*1a5c*/ 	.short	0x010a
        /*1a5e*/ 	.byte	0x3f
	.zero		1


	//   ....[87]....
        /*1a60*/ 	.word	0x00029640
        /*1a64*/ 	.word	0x00000003
        /*1a68*/ 	.word	0x0002e8c0
        /*1a6c*/ 	.short	0x010a
        /*1a6e*/ 	.byte	0x3f
	.zero		1


	//   ....[88]....
        /*1a70*/ 	.word	0x000297e0
        /*1a74*/ 	.word	0x00000000
        /*1a78*/ 	.word	0x0002e880
        /*1a7c*/ 	.short	0x010a
        /*1a7e*/ 	.byte	0x3f
	.zero		1


	//   ....[89]....
        /*1a80*/ 	.word	0x00029830
        /*1a84*/ 	.word	0x00000000
        /*1a88*/ 	.word	0x0002e840
        /*1a8c*/ 	.short	0x010a
        /*1a8e*/ 	.byte	0x3f
	.zero		1


	//   ....[90]....
        /*1a90*/ 	.word	0x0002a2e0
        /*1a94*/ 	.word	0x00000012
        /*1a98*/ 	.word	0x0002e820
        /*1a9c*/ 	.short	0x010a
        /*1a9e*/ 	.byte	0x3f
	.zero		1


	//   ....[91]....
        /*1aa0*/ 	.word	0x0002a330
        /*1aa4*/ 	.word	0x00000006
        /*1aa8*/ 	.word	0x0002e880
        /*1aac*/ 	.short	0x010a
        /*1aae*/ 	.byte	0x3f
	.zero		1


	//   ....[92]....
        /*1ab0*/ 	.word	0x0002a380
        /*1ab4*/ 	.word	0x00000006
        /*1ab8*/ 	.word	0x0002e840
        /*1abc*/ 	.short	0x010a
        /*1abe*/ 	.byte	0x3f
	.zero		1


	//   ....[93]....
        /*1ac0*/ 	.word	0x0002a3d0
        /*1ac4*/ 	.word	0x00000003
        /*1ac8*/ 	.word	0x0002e870
        /*1acc*/ 	.short	0x010a
        /*1ace*/ 	.byte	0x3f
	.zero		1


	//   ....[94]....
        /*1ad0*/ 	.word	0x0002a420
        /*1ad4*/ 	.word	0x00000003
        /*1ad8*/ 	.word	0x0002e860
        /*1adc*/ 	.short	0x010a
        /*1ade*/ 	.byte	0x3f
	.zero		1


	//   ....[95]....
        /*1ae0*/ 	.word	0x0002a470
        /*1ae4*/ 	.word	0x00000000
        /*1ae8*/ 	.word	0x0002e870
        /*1aec*/ 	.short	0x010a
        /*1aee*/ 	.byte	0x3f
	.zero		1


	//   ....[96]....
        /*1af0*/ 	.word	0x0002a4c0
        /*1af4*/ 	.word	0x00000000
        /*1af8*/ 	.word	0x0002e860
        /*1afc*/ 	.short	0x010a
        /*1afe*/ 	.byte	0x3f
	.zero		1


	//   ....[97]....
        /*1b00*/ 	.word	0x0002b000
        /*1b04*/ 	.word	0x00000000
        /*1b08*/ 	.word	0x0002e820
        /*1b0c*/ 	.short	0x010a
        /*1b0e*/ 	.byte	0x3f
	.zero		1


	//   ....[98]....
        /*1b10*/ 	.word	0x0002b1a0
        /*1b14*/ 	.word	0x00000006
        /*1b18*/ 	.word	0x00000000
        /*1b1c*/ 	.short	0x010a
        /*1b1e*/ 	.byte	0x3f
	.zero		1


	//   ....[99]....
        /*1b20*/ 	.word	0x0002b1f0
        /*1b24*/ 	.word	0x00000007
        /*1b28*/ 	.word	0x00000000
        /*1b2c*/ 	.short	0x010a
        /*1b2e*/ 	.byte	0x3f
	.zero		1


	//   ....[100]....
        /*1b30*/ 	.word	0x0002b240
        /*1b34*/ 	.word	0x00000004
        /*1b38*/ 	.word	0x0002e860
        /*1b3c*/ 	.short	0x010a
        /*1b3e*/ 	.byte	0x3f
	.zero		1


	//   ....[101]....
        /*1b40*/ 	.word	0x0002b290
        /*1b44*/ 	.word	0x00000003
        /*1b48*/ 	.word	0x0002e860
        /*1b4c*/ 	.short	0x010a
        /*1b4e*/ 	.byte	0x3f
	.zero		1


	//   ....[102]....
        /*1b50*/ 	.word	0x0002b2e0
        /*1b54*/ 	.word	0x00000004
        /*1b58*/ 	.word	0x0002e880
        /*1b5c*/ 	.short	0x010a
        /*1b5e*/ 	.byte	0x3f
	.zero		1


	//----- nvinfo : EIATTR_NUM_MBARRIERS
	.align		4
.L_929:
        /*1b60*/ 	.byte	0x03, 0x38
        /*1b62*/ 	.short	0x0016


	//----- nvinfo : EIATTR_EXIT_INSTR_OFFSETS
	.align		4
        /*1b64*/ 	.byte	0x04, 0x1c
        /*1b66*/ 	.short	(.L_931 - .L_930)


	//   ....[0]....
.L_930:
        /*1b68*/ 	.word	0x00026400


	//----- nvinfo : EIATTR_MAX_THREADS
	.align		4
.L_931:
        /*1b6c*/ 	.byte	0x04, 0x05
        /*1b6e*/ 	.short	(.L_933 - .L_932)
.L_932:
        /*1b70*/ 	.word	0x00000180
        /*1b74*/ 	.word	0x00000001
        /*1b78*/ 	.word	0x00000001


	//----- nvinfo : EIATTR_CRS_STACK_SIZE
	.align		4
.L_933:
        /*1b7c*/ 	.byte	0x04, 0x1e
        /*1b7e*/ 	.short	(.L_935 - .L_934)
.L_934:
        /*1b80*/ 	.word	0x00000000


	//----- nvinfo : EIATTR_CBANK_PARAM_SIZE
	.align		4
.L_935:
        /*1b84*/ 	.byte	0x03, 0x19
        /*1b86*/ 	.short	0x0af0


	//----- nvinfo : EIATTR_PARAM_CBANK
	.align		4
        /*1b88*/ 	.byte	0x04, 0x0a
        /*1b8a*/ 	.short	(.L_937 - .L_936)
	.align		4
.L_936:
        /*1b8c*/ 	.word	index@(.nv.constant0._ZN7cutlass13device_kernelIN5flash11enable_sm90INS1_16FlashAttnFwdSm90INS1_25CollectiveMainloopFwdSm90ILi2EN4cute5tupleIJNS5_1CILi1EEES8_S8_EEENS6_IJNS7_ILi128EEENS7_ILi224EEESA_EEELi128ENS_12float_e4m3_tEfNS_4arch4Sm90ELb0ELb0ELb0ELb1ELb0ELb1ELb0ELb1ELb1ELb1ELb1ELb0EEENS1_21CollectiveEpilogueFwdINS6_IJSA_SA_SB_EEES9_NS_10bfloat16_tESF_Li256ELb1ELb1ELb1ELb1EEENS1_36VarlenDynamicPersistentTileSchedulerILi128ELi224ELi256ELi128ELb1ELb1ELb1ELb0ELb1ELb1EEEEEEEEEvNT_6ParamsE)
        /*1b90*/ 	.short	0x0210
        /*1b92*/ 	.short	0x0af0


	//----- nvinfo : EIATTR_SW_WAR
	.align		4
.L_937:
        /*1b94*/ 	.byte	0x04, 0x36
        /*1b96*/ 	.short	(.L_939 - .L_938)
.L_938:
        /*1b98*/ 	.word	0x00000008
.L_939:


//--------------------- .nv.info._ZN7cutlass13device_kernelIN5flash11enable_sm90INS1_16FlashAttnFwdSm90INS1_25CollectiveMainloopFwdSm90ILi2EN4cute5tupleIJNS5_1CILi1EEES8_S8_EEENS6_IJNS7_ILi128EEENS7_ILi224EEESA_EEELi128ENS_12float_e4m3_tEfNS_4arch4Sm90ELb0ELb1ELb0ELb0ELb0ELb0ELb0ELb1ELb1ELb1ELb1ELb0EEENS1_21CollectiveEpilogueFwdINS6_IJSA_SA_SB_EEES9_NS_10bfloat16_tESF_Li256ELb0ELb1ELb1ELb1EEENS1_19SingleTileSchedulerILb0ELb1ELb1ELi128EEEEEEEEEvNT_6ParamsE --------------------------
	.section	.nv.info._ZN7cutlass13device_kernelIN5flash11enable_sm90INS1_16FlashAttnFwdSm90INS1_25CollectiveMainloopFwdSm90ILi2EN4cute5tupleIJNS5_1CILi1EEES8_S8_EEENS6_IJNS7_ILi128EEENS7_ILi224EEESA_EEELi128ENS_12float_e4m3_tEfNS_4arch4Sm90ELb0ELb1ELb0ELb0ELb0ELb0ELb0ELb1ELb1ELb1ELb1ELb0EEENS1_21CollectiveEpilogueFwdINS6_IJSA_SA_SB_EEES9_NS_10bfloat16_tESF_Li256ELb0ELb1ELb1ELb1EEENS1_19SingleTileSchedulerILb0ELb1ELb1ELi128EEEEEEEEEvNT_6ParamsE,"",@"SHT_CUDA_INFO"
	.sectionflags	@""
	.align	4


	//----- nvinfo : EIATTR_CUDA_API_VERSION
	.align		4
        /*0000*/ 	.byte	0x04, 0x37
        /*0002*/ 	.short	(.L_941 - .L_940)
.L_940:
        /*0004*/ 	.word	0x00000082


	//----- nvinfo : EIATTR_KPARAM_INFO
	.align		4
.L_941:
        /*0008*/ 	.byte	0x04, 0x17
        /*000a*/ 	.short	(.L_943 - .L_942)
.L_942:
        /*000c*/ 	.word	0x00000000
        /*0010*/ 	.short	0x0000
        /*0012*/ 	.short	0x0070
        /*0014*/ 	.byte	0x00, 0xf0, 0x01, 0x28


	//----- nvinfo : EIATTR_SPARSE_MMA_MASK
	.align		4
.L_943:
        /*0018*/ 	.byte	0x03, 0x50
        /*001a*/ 	.short	0x0000


	//----- nvinfo : EIATTR_MAXREG_COUNT
	.align		4
        /*001c*/ 	.byte	0x03, 0x1b
        /*001e*/ 	.short	0x00a8


	//----- nvinfo : EIATTR_NUM_BARRIERS
	.align		4
        /*0020*/ 	.byte	0x02, 0x4c
        /*0022*/ 	.byte	0x10
	.zero		1


	//----- nvinfo : EIATTR_EXTERNS
	.align		4
        /*0024*/ 	.byte	0x04, 0x0f
        /*0026*/ 	.short	(.L_945 - .L_944)


	//   ....[0]....
	.align		4
.L_944:
        /*0028*/ 	.word	index@(__assertfail)


	//----- nvinfo : EIATTR_ANNOTATIONS
	.align		4
.L_945:
        /*002c*/ 	.byte	0x04, 0x55
        /*002e*/ 	.short	(.L_947 - .L_946)


	//   ....[0]....
.L_946:
        /*0030*/ 	.word	0x00000001
        /*0034*/ 	.byte	0x00, 0xaa, 0x01, 0x00, 0x01, 0x00, 0x00, 0x00, 0xd0, 0xaa, 0x01, 0x00, 0x01, 0x00, 0x00, 0x00
        /*0044*/ 	.byte	0xf0, 0xaa, 0x01, 0x00, 0x01, 0x00, 0x00, 0x00, 0x30, 0xbb, 0x01, 0x00, 0x01, 0x00, 0x00, 0x00
        /*0054*/ 	.byte	0x30, 0xbc, 0x01, 0x00, 0x01, 0x00, 0x00, 0x00, 0x80, 0xbc, 0x01, 0x00, 0x01, 0x00, 0x00, 0x00
        /*0064*/ 	.byte	0xb0, 0xbc, 0x01, 0x00, 0x01, 0x00, 0x00, 0x00, 0x80, 0xc3, 0x01, 0x00, 0x01, 0x00, 0x00, 0x00
        /*0074*/ 	.byte	0x20, 0xcb, 0x01, 0x00, 0x01, 0x00, 0x00, 0x00, 0x00, 0xcc, 0x01, 0x00, 0x01, 0x00, 0x00, 0x00
        /*0084*/ 	.byte	0xd0, 0xcc, 0x01, 0x00, 0x01, 0x00, 0x00, 0x00, 0x30, 0xcd, 0x01, 0x00, 0x01, 0x00, 0x00, 0x00
        /*0094*/ 	.byte	0x80, 0xd3, 0x01, 0x00


	//----- nvinfo : EIATTR_MERCURY_ISA_VERSION
	.align		4
.L_947:
        /*0098*/ 	.byte	0x03, 0x5f
        /*009a*/ 	.short	0x0101


	//----- nvinfo : EIATTR_INT_WARP_WIDE_INSTR_OFFSETS
	.align		4
        /*009c*/ 	.byte	0x04, 0x31
        /*009e*/ 	.short	(.L_949 - .L_948)


	//   ....[0]....
.L_948:
        /*00a0*/ 	.word	0x00000130


	//   ....[1]....
        /*00a4*/ 	.word	0x00000170


	//   ....[2]....
        /*00a8*/ 	.word	0x000001e0


	//----- nvinfo : EIATTR_COOP_GROUP_MASK_REGIDS
	.align		4
.L_949:
        /*00ac*/ 	.byte	0x04, 0x29
        /*00ae*/ 	.short	(.L_951 - .L_950)


	//   ....[0]....
.L_950:
        /*00b0*/ 	.word	0xffffffff


	//   ....[1]....
        /*00b4*/ 	.word	0xffffffff


	//   ....[2]....
        /*00b8*/ 	.word	0xffffffff


	//   ....[3]....
        /*00bc*/ 	.word	0xffffffff


	//   ....[4]....
        /*00c0*/ 	.word	0xffffffff


	//   ....[5]....
        /*00c4*/ 	.word	0xffffffff


	//   ....[6]....
        /*00c8*/ 	.word	0xffffffff


	//   ....[7]....
        /*00cc*/ 	.word	0xffffffff


	//   ....[8]....
        /*00d0*/ 	.word	0xffffffff


	//   ....[9]....
        /*00d4*/ 	.word	0xffffffff


	//   ....[10]....
        /*00d8*/ 	.word	0xffffffff


	//   ....[11]....
        /*00dc*/ 	.word	0xffffffff


	//   ....[12]....
        /*00e0*/ 	.word	0xffffffff


	//   ....[13]....
        /*00e4*/ 	.word	0xffffffff


	//   ....[14]....
        /*00e8*/ 	.word	0xffffffff


	//   ....[15]....
        /*00ec*/ 	.word	0xffffffff


	//   ....[16]....
        /*00f0*/ 	.word	0xffffffff


	//   ....[17]....
        /*00f4*/ 	.word	0xffffffff


	//   ....[18]....
        /*00f8*/ 	.word	0xffffffff


	//   ....[19]....
        /*00fc*/ 	.word	0xffffffff


	//   ....[20]....
        /*0100*/ 	.word	0xffffffff


	//   ....[21]....
        /*0104*/ 	.word	0xffffffff


	//   ....[22]....
        /*0108*/ 	.word	0xffffffff


	//   ....[23]....
        /*010c*/ 	.word	0xffffffff


	//   ....[24]....
        /*0110*/ 	.word	0xffffffff


	//   ....[25]....
        /*0114*/ 	.word	0xffffffff


	//   ....[26]....
        /*0118*/ 	.word	0xffffffff


	//   ....[27]....
        /*011c*/ 	.word	0xffffffff


	//   ....[28]....
        /*0120*/ 	.word	0xffffffff


	//   ....[29]....
        /*0124*/ 	.word	0xffffffff


	//   ....[30]....
        /*0128*/ 	.word	0xffffffff


	//   ....[31]....
        /*012c*/ 	.word	0xffffffff


	//   ....[32]....
        /*0130*/ 	.word	0xffffffff


	//   ....[33]....
        /*0134*/ 	.word	0xffffffff


	//   ....[34]....
        /*0138*/ 	.word	0xffffffff


	//   ....[35]....
        /*013c*/ 	.word	0xffffffff


	//   ....[36]....
        /*0140*/ 	.word	0xffffffff


	//   ....[37]....
        /*0144*/ 	.word	0xffffffff


	//   ....[38]....
        /*0148*/ 	.word	0xffffffff


	//   ....[39]....
        /*014c*/ 	.word	0xffffffff


	//   ....[40]....
        /*0150*/ 	.word	0xffffffff


	//   ....[41]....
        /*0154*/ 	.word	0xffffffff


	//   ....[42]....
        /*0158*/ 	.word	0xffffffff


	//   ....[43]....
        /*015c*/ 	.word	0xffffffff


	//   ....[44]....
        /*0160*/ 	.word	0xffffffff


	//   ....[45]....
        /*0164*/ 	.word	0xffffffff


	//   ....[46]....
        /*0168*/ 	.word	0xffffffff


	//   ....[47]....
        /*016c*/ 	.word	0xffffffff


	//   ....[48]....
        /*0170*/ 	.word	0xffffffff


	//   ....[49]....
        /*0174*/ 	.word	0xffffffff


	//   ....[50]....
        /*0178*/ 	.word	0xffffffff


	//   ....[51]....
        /*017c*/ 	.word	0xffffffff


	//   ....[52]....
        /*0180*/ 	.word	0xffffffff


	//   ....[53]....
        /*0184*/ 	.word	0xffffffff


	//   ....[54]....
        /*0188*/ 	.word	0xffffffff


	//   ....[55]....
        /*018c*/ 	.word	0xffffffff


	//   ....[56]....
        /*0190*/ 	.word	0xffffffff


	//   ....[57]....
        /*0194*/ 	.word	0xffffffff


	//   ....[58]....
        /*0198*/ 	.word	0xffffffff


	//   ....[59]....
        /*019c*/ 	.word	0xffffffff


	//   ....[60]....
        /*01a0*/ 	.word	0xffffffff


	//   ....[61]....
        /*01a4*/ 	.word	0xffffffff


	//   ....[62]....
        /*01a8*/ 	.word	0xffffffff


	//   ....[63]....
        /*01ac*/ 	.word	0xffffffff


	//   ....[64]....
        /*01b0*/ 	.word	0xffffffff


	//   ....[65]....
        /*01b4*/ 	.word	0xffffffff


	//   ....[66]....
        /*01b8*/ 	.word	0xffffffff


	//   ....[67]....
        /*01bc*/ 	.word	0xffffffff


	//   ....[68]....
        /*01c0*/ 	.word	0xffffffff


	//   ....[69]....
        /*01c4*/ 	.word	0xffffffff


	//   ....[70]....
        /*01c8*/ 	.word	0xffffffff


	//   ....[71]....
        /*01cc*/ 	.word	0xffffffff


	//   ....[72]....
        /*01d0*/ 	.word	0xffffffff


	//   ....[73]....
        /*01d4*/ 	.word	0xffffffff


	//   ....[74]....
        /*01d8*/ 	.word	0xffffffff


	//   ....[75]....
        /*01dc*/ 	.word	0xffffffff


	//   ....[76]....
        /*01e0*/ 	.word	0xffffffff


	//   ....[77]....
        /*01e4*/ 	.word	0xffffffff


	//   ....[78]....
        /*01e8*/ 	.word	0xffffffff


	//   ....[79]....
        /*01ec*/ 	.word	0xffffffff


	//   ....[80]....
        /*01f0*/ 	.word	0xffffffff


	//   ....[81]....
        /*01f4*/ 	.word	0xffffffff


	//   ....[82]....
        /*01f8*/ 	.word	0xffffffff


	//   ....[83]....
        /*01fc*/ 	.word	0xffffffff


	//   ....[84]....
        /*0200*/ 	.word	0xffffffff


	//   ....[85]....
        /*0204*/ 	.word	0xffffffff


	//   ....[86]....
        /*0208*/ 	.word	0xffffffff


	//   ....[87]....
        /*020c*/ 	.word	0xffffffff


	//   ....[88]....
        /*0210*/ 	.word	0xffffffff


	//   ....[89]....
        /*0214*/ 	.word	0xffffffff


	//   ....[90]....
        /*0218*/ 	.word	0xffffffff


	//   ....[91]....
        /*021c*/ 	.word	0xffffffff


	//   ....[92]....
        /*0220*/ 	.word	0xffffffff


	//   ....[93]....
        /*0224*/ 	.word	0xffffffff


	//   ....[94]....
        /*0228*/ 	.word	0xffffffff


	//   ....[95]....
        /*022c*/ 	.word	0xffffffff


	//   ....[96]....
        /*0230*/ 	.word	0xffffffff


	//   ....[97]....
        /*0234*/ 	.word	0xffffffff


	//   ....[98]....
        /*0238*/ 	.word	0xffffffff


	//   ....[99]....
        /*023c*/ 	.word	0xffffffff


	//   ....[100]....
        /*0240*/ 	.word	0xffffffff


	//   ....[101]....
        /*0244*/ 	.word	0xffffffff


	//   ....[102]....
        /*0248*/ 	.word	0xffffffff


	//   ....[103]....
        /*024c*/ 	.word	0xffffffff


	//   ....[104]....
        /*0250*/ 	.word	0xffffffff


	//   ....[105]....
        /*0254*/ 	.word	0xffffffff


	//   ....[106]....
        /*0258*/ 	.word	0xffffffff


	//   ....[107]....
        /*025c*/ 	.word	0xffffffff


	//   ....[108]....
        /*0260*/ 	.word	0xffffffff


	//   ....[109]....
        /*0264*/ 	.word	0xffffffff


	//   ....[110]....
        /*0268*/ 	.word	0xffffffff


	//   ....[111]....
        /*026c*/ 	.word	0xffffffff


	//   ....[112]....
        /*0270*/ 	.word	0xffffffff


	//   ....[113]....
        /*0274*/ 	.word	0xffffffff


	//   ....[114]....
        /*0278*/ 	.word	0xffffffff


	//   ....[115]....
        /*027c*/ 	.word	0xffffffff


	//   ....[116]....
        /*0280*/ 	.word	0xffffffff


	//   ....[117]....
        /*0284*/ 	.word	0xffffffff


	//   ....[118]....
        /*0288*/ 	.word	0xffffffff


	//   ....[119]....
        /*028c*/ 	.word	0xffffffff


	//   ....[120]....
        /*0290*/ 	.word	0xffffffff


	//   ....[121]....
        /*0294*/ 	.word	0xffffffff


	//   ....[122]....
        /*0298*/ 	.word	0xffffffff


	//   ....[123]....
        /*029c*/ 	.word	0xffffffff


	//   ....[124]....
        /*02a0*/ 	.word	0xffffffff


	//   ....[125]....
        /*02a4*/ 	.word	0x0500000f


	//   ....[126]....
        /*02a8*/ 	.word	0x0500000f


	//   ....[127]....
        /*02ac*/ 	.word	0x0500000f


	//   ....[128]....
        /*02b0*/ 	.word	0x0500000f


	//   ....[129]....
        /*02b4*/ 	.word	0x0500000f


	//   ....[130]....
        /*02b8*/ 	.word	0x0500000f


	//   ....[131]....
        /*02bc*/ 	.word	0x0500000f


	//   ....[132]....
        /*02c0*/ 	.word	0x0500000f


	//   ....[133]....
        /*02c4*/ 	.word	0x0500000f


	//   ....[134]....
        /*02c8*/ 	.word	0x0500000f


	//   ....[135]....
        /*02cc*/ 	.word	0x0500000f


	//   ....[136]....
        /*02d0*/ 	.word	0x0500000f


	//   ....[137]....
        /*02d4*/ 	.word	0x0500000f


	//   ....[138]....
        /*02d8*/ 	.word	0x0500000f


	//   ....[139]....
        /*02dc*/ 	.word	0x0500000f


	//   ....[140]....
        /*02e0*/ 	.word	0x0500000f


	//   ....[141]....
        /*02e4*/ 	.word	0x0500000f


	//----- nvinfo : EIATTR_COOP_GROUP_INSTR_OFFSETS
	.align		4
.L_951:
        /*02e8*/ 	.byte	0x04, 0x28
        /*02ea*/ 	.short	(.L_953 - .L_952)


	//   ....[0]....
.L_952:
        /*02ec*/ 	.word	0x00000070


	//   ....[1]....
        /*02f0*/ 	.word	0x00000140


	//   ....[2]....
        /*02f4*/ 	.word	0x00000190


	//   ....[3]....
        /*02f8*/ 	.word	0x000003c0


	//   ....[4]....
        /*02fc*/ 	.word	0x00000520


	//   ....[5]....
        /*0300*/ 	.word	0x00000640


	//   ....[6]....
        /*0304*/ 	.word	0x000007a0


	//   ....[7]....
        /*0308*/ 	.word	0x000018f0


	//   ....[8]....
        /*030c*/ 	.word	0x00002970


	//   ....[9]....
        /*0310*/ 	.word	0x00002cf0


	//   ....[10]....
        /*0314*/ 	.word	0x000048c0


	//   ....[11]....
        /*0318*/ 	.word	0x000049d0


	//   ....[12]....
        /*031c*/ 	.word	0x00005b40


	//   ....[13]....
        /*0320*/ 	.word	0x00005bc0


	//   ....[14]....
        /*0324*/ 	.word	0x000085a0


	//   ....[15]....
        /*0328*/ 	.word	0x00009c10


	//   ....[16]....
        /*032c*/ 	.word	0x0000a6b0


	//   ....[17]....
        /*0330*/ 	.word	0x0000a7c0


	//   ....[18]....
        /*0334*/ 	.word	0x0000b7f0


	//   ....[19]....
        /*0338*/ 	.word	0x0000b850


	//   ....[20]....
        /*033c*/ 	.word	0x0000ea40


	//   ....[21]....
        /*0340*/ 	.word	0x0000ea50


	//   ....[22]....
        /*0344*/ 	.word	0x0000ea80


	//   ....[23]....
        /*0348*/ 	.word	0x0000ea90


	//   ....[24]....
        /*034c*/ 	.word	0x00011c10


	//   ....[25]....
        /*0350*/ 	.word	0x00013290


	//   ....[26]....
        /*0354*/ 	.word	0x00013d10


	//   ....[27]....
        /*0358*/ 	.word	0x00013e20


	//   ....[28]....
        /*035c*/ 	.word	0x00014e40


	//   ....[29]....
        /*0360*/ 	.word	0x00014ec0


	//   ....[30]....
        /*0364*/ 	.word	0x00016c50


	//   ....[31]....
        /*0368*/ 	.word	0x00016c60


	//   ....[32]....
        /*036c*/ 	.word	0x00016ce0


	//   ....[33]....
        /*0370*/ 	.word	0x00016cf0


	//   ....[34]....
        /*0374*/ 	.word	0x00017ba0


	//   ....[35]....
        /*0378*/ 	.word	0x00017bb0


	//   ....[36]....
        /*037c*/ 	.word	0x00017bc0


	//   ....[37]....
        /*0380*/ 	.word	0x00017be0


	//   ....[38]....
        /*0384*/ 	.word	0x00017bf0


	//   ....[39]....
        /*0388*/ 	.word	0x00017c00


	//   ....[40]....
        /*038c*/ 	.word	0x00017c10


	//   ....[41]....
        /*0390*/ 	.word	0x00017c30


	//   ....[42]....
        /*0394*/ 	.word	0x00017c40


	//   ....[43]....
        /*0398*/ 	.word	0x00017c50


	//   ....[44]....
        /*039c*/ 	.word	0x00017c60


	//   ....[45]....
        /*03a0*/ 	.word	0x00017c70


	//   ....[46]....
        /*03a4*/ 	.word	0x00017c80


	//   ....[47]....
        /*03a8*/ 	.word	0x00017c90


	//   ....[48]....
        /*03ac*/ 	.word	0x00017ca0


	//   ....[49]....
        /*03b0*/ 	.word	0x00017cb0


	//   ....[50]....
        /*03b4*/ 	.word	0x00017cc0


	//   ....[51]....
        /*03b8*/ 	.word	0x00017cd0


	//   ....[52]....
        /*03bc*/ 	.word	0x00017ce0


	//   ....[53]....
        /*03c0*/ 	.word	0x00017cf0


	//   ....[54]....
        /*03c4*/ 	.word	0x00017d00


	//   ....[55]....
        /*03c8*/ 	.word	0x00017d10


	//   ....[56]....
        /*03cc*/ 	.word	0x00017d20


	//   ....[57]....
        /*03d0*/ 	.word	0x00017d30


	//   ....[58]....
        /*03d4*/ 	.word	0x00017d40


	//   ....[59]....
        /*03d8*/ 	.word	0x00017d50


	//   ....[60]....
        /*03dc*/ 	.word	0x00017d60


	//   ....[61]....
        /*03e0*/ 	.word	0x00017d70


	//   ....[62]....
        /*03e4*/ 	.word	0x00017d80


	//   ....[63]....
        /*03e8*/ 	.word	0x00017d90


	//   ....[64]....
        /*03ec*/ 	.word	0x00017da0


	//   ....[65]....
        /*03f0*/ 	.word	0x00017db0


	//   ....[66]....
        /*03f4*/ 	.word	0x00017dc0


	//   ....[67]....
        /*03f8*/ 	.word	0x00017dd0


	//   ....[68]....
        /*03fc*/ 	.word	0x00017de0


	//   ....[69]....
        /*0400*/ 	.word	0x00017df0


	//   ....[70]....
        /*0404*/ 	.word	0x00017e10


	//   ....[71]....
        /*0408*/ 	.word	0x00017e20


	//   ....[72]....
        /*040c*/ 	.word	0x00017e40


	//   ....[73]....
        /*0410*/ 	.word	0x00017e50


	//   ....[74]....
        /*0414*/ 	.word	0x00017e60


	//   ....[75]....
        /*0418*/ 	.word	0x00017e70


	//   ....[76]....
        /*041c*/ 	.word	0x00017e90


	//   ....[77]....
        /*0420*/ 	.word	0x00017ea0


	//   ....[78]....
        /*0424*/ 	.word	0x00017ec0


	//   ....[79]....
        /*0428*/ 	.word	0x00017ed0


	//   ....[80]....
        /*042c*/ 	.word	0x00017ee0


	//   ....[81]....
        /*0430*/ 	.word	0x00017ef0


	//   ....[82]....
        /*0434*/ 	.word	0x00017f10


	//   ....[83]....
        /*0438*/ 	.word	0x00017f40


	//   ....[84]....
        /*043c*/ 	.word	0x00017f80


	//   ....[85]....
        /*0440*/ 	.word	0x00017fb0


	//   ....[86]....
        /*0444*/ 	.word	0x00017fe0


	//   ....[87]....
        /*0448*/ 	.word	0x00018010


	//   ....[88]....
        /*044c*/ 	.word	0x00018040


	//   ....[89]....
        /*0450*/ 	.word	0x00018070


	//   ....[90]....
        /*0454*/ 	.word	0x000180a0


	//   ....[91]....
        /*0458*/ 	.word	0x000180e0


	//   ....[92]....
        /*045c*/ 	.word	0x00018100


	//   ....[93]....
        /*0460*/ 	.word	0x00018110


	//   ....[94]....
        /*0464*/ 	.word	0x00018120


	//   ....[95]....
        /*0468*/ 	.word	0x00018130


	//   ....[96]....
        /*046c*/ 	.word	0x00018140


	//   ....[97]....
        /*0470*/ 	.word	0x00018150


	//   ....[98]....
        /*0474*/ 	.word	0x00018570


	//   ....[99]....
        /*0478*/ 	.word	0x000185c0


	//   ....[100]....
        /*047c*/ 	.word	0x00018600


	//   ....[101]....
        /*0480*/ 	.word	0x00018640


	//   ....[102]....
        /*0484*/ 	.word	0x00018670


	//   ....[103]....
        /*0488*/ 	.word	0x000186a0


	//   ....[104]....
        /*048c*/ 	.word	0x00018d80


	//   ....[105]....
        /*0490*/ 	.word	0x00018db0


	//   ....[106]....
        /*0494*/ 	.word	0x00019910


	//   ....[107]....
        /*0498*/ 	.word	0x0001ab10


	//   ....[108]....
        /*049c*/ 	.word	0x0001b4e0


	//   ....[109]....
        /*04a0*/ 	.word	0x0001b4f0


	//   ....[110]....
        /*04a4*/ 	.word	0x0001b510


	//   ....[111]....
        /*04a8*/ 	.word	0x0001b5e0


	//   ....[112]....
        /*04ac*/ 	.word	0x0001b610


	//   ....[113]....
        /*04b0*/ 	.word	0x0001b690


	//   ....[114]....
        /*04b4*/ 	.word	0x0001b6c0


	//   ....[115]....
        /*04b8*/ 	.word	0x0001b740


	//   ....[116]....
        /*04bc*/ 	.word	0x0001b770


	//   ....[117]....
        /*04c0*/ 	.word	0x0001b7f0


	//   ....[118]....
        /*04c4*/ 	.word	0x0001b820


	//   ....[119]....
        /*04c8*/ 	.word	0x0001b8a0


	//   ....[120]....
        /*04cc*/ 	.word	0x0001b8d0


	//   ....[121]....
        /*04d0*/ 	.word	0x0001b940


	//   ....[122]....
        /*04d4*/ 	.word	0x0001b960


	//   ....[123]....
        /*04d8*/ 	.word	0x0001b970


	//   ....[124]....
        /*04dc*/ 	.word	0x0001d500


	//   ....[125]....
        /*04e0*/ 	.word	0x0001db70


	//   ....[126]....
        /*04e4*/ 	.word	0x0001dd50


	//   ....[127]....
        /*04e8*/ 	.word	0x0001dda0


	//   ....[128]....
        /*04ec*/ 	.word	0x0001de40


	//   ....[129]....
        /*04f0*/ 	.word	0x0001df40


	//   ....[130]....
        /*04f4*/ 	.word	0x0001dfb0


	//   ....[131]....
        /*04f8*/ 	.word	0x0001e0a0


	//   ....[132]....
        /*04fc*/ 	.word	0x0001e110


	//   ....[133]....
        /*0500*/ 	.word	0x0001e200


	//   ....[134]....
        /*0504*/ 	.word	0x0001e270


	//   ....[135]....
        /*0508*/ 	.word	0x0001e360


	//   ....[136]....
        /*050c*/ 	.word	0x0001e3d0


	//   ....[137]....
        /*0510*/ 	.word	0x0001e4c0


	//   ....[138]....
        /*0514*/ 	.word	0x0001e530


	//   ....[139]....
        /*0518*/ 	.word	0x0001e610


	//   ....[140]....
        /*051c*/ 	.word	0x0001e680


	//   ....[141]....
        /*0520*/ 	.word	0x0001e760


	//----- nvinfo : EIATTR_REG_RECONFIG
	.align		4
.L_953:
        /*0524*/ 	.byte	0x01, 0x54
	.zero		2


	//----- nvinfo : EIATTR_SYSCALL_OFFSETS
	.align		4
        /*0528*/ 	.byte	0x04, 0x46
        /*052a*/ 	.short	(.L_955 - .L_954)


	//   ....[0]....
.L_954:
        /*052c*/ 	.word	0x00001ab0


	//   ....[1]....
        /*0530*/ 	.word	0x0001a4b0


	//   ....[2]....
        /*0534*/ 	.word	0x0001a5f0


	//   ....[3]....
        /*0538*/ 	.word	0x0001a730


	//   ....[4]....
        /*053c*/ 	.word	0x0001a850


	//   ....[5]....
        /*0540*/ 	.word	0x0001b150


	//----- nvinfo : EIATTR_MBARRIER_INSTR_OFFSETS
	.align		4
.L_955:
        /*0544*/ 	.byte	0x04, 0x39
        /*0546*/ 	.short	(.L_957 - .L_956)


	//   ....[0]....
.L_956:
        /*0548*/ 	.word	0x00000270
        /*054c*/ 	.word	0x000000ff
        /*0550*/ 	.word	0x0002e800
        /*0554*/ 	.short	0x0100
        /*0556*/ 	.byte	0x08
	.zero		1


	//   ....[1]....
        /*0558*/ 	.word	0x00000280
        /*055c*/ 	.word	0x000000ff
        /*0560*/ 	.word	0x0002e820
        /*0564*/ 	.short	0x0100
        /*0566*/ 	.byte	0x08
	.zero		1


	//   ....[2]....
        /*0568*/ 	.word	0x00000370
        /*056c*/ 	.word	0x000000ff
        /*0570*/ 	.word	0x0002e830
        /*0574*/ 	.short	0x0100
        /*0576*/ 	.byte	0x08
	.zero		1


	//   ....[3]....
        /*0578*/ 	.word	0x00000380
        /*057c*/ 	.word	0x000000ff
        /*0580*/ 	.word	0x0002e840
        /*0584*/ 	.short	0x0100
        /*0586*/ 	.byte	0x08
	.zero		1


	//   ....[4]....
        /*0588*/ 	.word	0x00000390
        /*058c*/ 	.word	0x000000ff
        /*0590*/ 	.word	0x0002e838
        /*0594*/ 	.short	0x0100
        /*0596*/ 	.byte	0x08
	.zero		1


	//   ....[5]....
        /*0598*/ 	.word	0x000003a0
        /*059c*/ 	.word	0x000000ff
        /*05a0*/ 	.word	0x0002e848
        /*05a4*/ 	.short	0x0100
        /*05a6*/ 	.byte	0x08
	.zero		1


	//   ....[6]....
        /*05a8*/ 	.word	0x000004d0
        /*05ac*/ 	.word	0x000000ff
        /*05b0*/ 	.word	0x0002e850
        /*05b4*/ 	.short	0x0100
        /*05b6*/ 	.byte	0x08
	.zero		1


	//   ....[7]....
        /*05b8*/ 	.word	0x000004e0
        /*05bc*/ 	.word	0x000000ff
        /*05c0*/ 	.word	0x0002e860
        /*05c4*/ 	.short	0x0100
        /*05c6*/ 	.byte	0x08
	.zero		1


	//   ....[8]....
        /*05c8*/ 	.word	0x000004f0
        /*05cc*/ 	.word	0x000000ff
        /*05d0*/ 	.word	0x0002e858
        /*05d4*/ 	.short	0x0100
        /*05d6*/ 	.byte	0x08
	.zero		1


	//   ....[9]....
        /*05d8*/ 	.word	0x00000500
        /*05dc*/ 	.word	0x000000ff
        /*05e0*/ 	.word	0x0002e868
        /*05e4*/ 	.short	0x0100
        /*05e6*/ 	.byte	0x08
	.zero		1


	//   ....[10]....
        /*05e8*/ 	.word	0x000005f0
        /*05ec*/ 	.word	0x000000ff
        /*05f0*/ 	.word	0x0002e870
        /*05f4*/ 	.short	0x0100
        /*05f6*/ 	.byte	0x06
	.zero		1


	//   ....[11]....
        /*05f8*/ 	.word	0x00000600
        /*05fc*/ 	.word	0x000000ff
        /*0600*/ 	.word	0x0002e880
        /*0604*/ 	.short	0x0100
        /*0606*/ 	.byte	0x06
	.zero		1


	//   ....[12]....
        /*0608*/ 	.word	0x00000610
        /*060c*/ 	.word	0x000000ff
        /*0610*/ 	.word	0x0002e878
        /*0614*/ 	.short	0x0100
        /*0616*/ 	.byte	0x06
	.zero		1


	//   ....[13]....
        /*0618*/ 	.word	0x00000620
        /*061c*/ 	.word	0x000000ff
        /*0620*/ 	.word	0x0002e888
        /*0624*/ 	.short	0x0100
        /*0626*/ 	.byte	0x06
	.zero		1


	//   ....[14]....
        /*0628*/ 	.word	0x00000750
        /*062c*/ 	.word	0x000000ff
        /*0630*/ 	.word	0x0002e890
        /*0634*/ 	.short	0x0100
        /*0636*/ 	.byte	0x08
	.zero		1


	//   ....[15]....
        /*0638*/ 	.word	0x00000760
        /*063c*/ 	.word	0x000000ff
        /*0640*/ 	.word	0x0002e8a0
        /*0644*/ 	.short	0x0100
        /*0646*/ 	.byte	0x08
	.zero		1


	//   ....[16]....
        /*0648*/ 	.word	0x00000770
        /*064c*/ 	.word	0x000000ff
        /*0650*/ 	.word	0x0002e898
        /*0654*/ 	.short	0x0100
        /*0656*/ 	.byte	0x08
	.zero		1


	//   ....[17]....
        /*0658*/ 	.word	0x00000780
        /*065c*/ 	.word	0x000000ff
        /*0660*/ 	.word	0x0002e8a8
        /*0664*/ 	.short	0x0100
        /*0666*/ 	.byte	0x08
	.zero		1


	//   ....[18]....
        /*0668*/ 	.word	0x000008b0
        /*066c*/ 	.word	0x000000ff
        /*0670*/ 	.word	0x0002e8b0
        /*0674*/ 	.short	0x0100
        /*0676*/ 	.byte	0x08
	.zero		1


	//   ....[19]....
        /*0678*/ 	.word	0x000008c0
        /*067c*/ 	.word	0x000000ff
        /*0680*/ 	.word	0x0002e8c0
        /*0684*/ 	.short	0x0100
        /*0686*/ 	.byte	0x08
	.zero		1


	//   ....[20]....
        /*0688*/ 	.word	0x000008d0
        /*068c*/ 	.word	0x000000ff
        /*0690*/ 	.word	0x0002e8b8
        /*0694*/ 	.short	0x0100
        /*0696*/ 	.byte	0x08
	.zero		1


	//   ....[21]....
        /*0698*/ 	.word	0x000008e0
        /*069c*/ 	.word	0x000000ff
        /*06a0*/ 	.word	0x0002e8c8
        /*06a4*/ 	.short	0x0100
        /*06a6*/ 	.byte	0x08
	.zero		1


	//   ....[22]....
        /*06a8*/ 	.word	0x00001ad0
        /*06ac*/ 	.word	0x000000ff
        /*06b0*/ 	.word	0x0002e800
        /*06b4*/ 	.short	0x010a
        /*06b6*/ 	.byte	0x28
	.zero		1


	//   ....[23]....
        /*06b8*/ 	.word	0x00001b40
        /*06bc*/ 	.word	0x000000ff
        /*06c0*/ 	.word	0x0002e830
        /*06c4*/ 	.short	0x010a
        /*06c6*/ 	.byte	0x28
	.zero		1


	//   ....[24]....
        /*06c8*/ 	.word	0x00001bd0
        /*06cc*/ 	.word	0x000000ff
        /*06d0*/ 	.word	0x0002e830
        /*06d4*/ 	.short	0x010a
        /*06d6*/ 	.byte	0x28
	.zero		1


	//   ....[25]....
        /*06d8*/ 	.word	0x00002b00
        /*06dc*/ 	.word	0x00000000
        /*06e0*/ 	.word	0x00000000
        /*06e4*/ 	.short	0x0101
        /*06e6*/ 	.byte	0x3f
	.zero		1


	//   ....[26]....
        /*06e8*/ 	.word	0x00007570
        /*06ec*/ 	.word	0x000000ff
        /*06f0*/ 	.word	0x0002e830
        /*06f4*/ 	.short	0x010a
        /*06f6*/ 	.byte	0x06
	.zero		1


	//   ....[27]....
        /*06f8*/ 	.word	0x000075b0
        /*06fc*/ 	.word	0x000000ff
        /*0700*/ 	.word	0x0002e830
        /*0704*/ 	.short	0x010a
        /*0706*/ 	.byte	0x06
	.zero		1


	//   ....[28]....
        /*0708*/ 	.word	0x000081c0
        /*070c*/ 	.word	0x000000ff
        /*0710*/ 	.word	0x0002e850
        /*0714*/ 	.short	0x010a
        /*0716*/ 	.byte	0x06
	.zero		1


	//   ....[29]....
        /*0718*/ 	.word	0x00008200
        /*071c*/ 	.word	0x000000ff
        /*0720*/ 	.word	0x0002e850
        /*0724*/ 	.short	0x010a
        /*0726*/ 	.byte	0x06
	.zero		1


	//   ....[30]....
        /*0728*/ 	.word	0x000085c0
        /*072c*/ 	.word	0x0000000b
        /*0730*/ 	.word	0x00000000
        /*0734*/ 	.short	0x0101
        /*0736*/ 	.byte	0x3f
	.zero		1


	//   ....[31]....
        /*0738*/ 	.word	0x0000ca60
        /*073c*/ 	.word	0x000000ff
        /*0740*/ 	.word	0x00000000
        /*0744*/ 	.short	0x0101
        /*0746*/ 	.byte	0x06
	.zero		1


	//   ....[32]....
        /*0748*/ 	.word	0x0000d570
        /*074c*/ 	.word	0x000000ff
        /*0750*/ 	.word	0x0002e830
        /*0754*/ 	.short	0x010a
        /*0756*/ 	.byte	0x06
	.zero		1


	//   ....[33]....
        /*0758*/ 	.word	0x0000d5b0
        /*075c*/ 	.word	0x000000ff
        /*0760*/ 	.word	0x0002e830
        /*0764*/ 	.short	0x010a
        /*0766*/ 	.byte	0x06
	.zero		1


	//   ....[34]....
        /*0768*/ 	.word	0x0000e1e0
        /*076c*/ 	.word	0x000000ff
        /*0770*/ 	.word	0x0002e850
        /*0774*/ 	.short	0x010a
        /*0776*/ 	.byte	0x06
	.zero		1


	//   ....[35]....
        /*0778*/ 	.word	0x0000e220
        /*077c*/ 	.word	0x000000ff
        /*0780*/ 	.word	0x0002e850
        /*0784*/ 	.short	0x010a
        /*0786*/ 	.byte	0x06
	.zero		1


	//   ....[36]....
        /*0788*/ 	.word	0x000100c0
        /*078c*/ 	.word	0x00000007
        /*0790*/ 	.word	0x00000000
        /*0794*/ 	.short	0x0101
        /*0796*/ 	.byte	0x3f
	.zero		1


	//   ....[37]....
        /*0798*/ 	.word	0x00010390
        /*079c*/ 	.word	0x000000ff
        /*07a0*/ 	.word	0x00000000
        /*07a4*/ 	.short	0x0101
        /*07a6*/ 	.byte	0x06
	.zero		1


	//   ....[38]....
        /*07a8*/ 	.word	0x00010c20
        /*07ac*/ 	.word	0x000000ff
        /*07b0*/ 	.word	0x0002e830
        /*07b4*/ 	.short	0x010a
        /*07b6*/ 	.byte	0x06
	.zero		1


	//   ....[39]....
        /*07b8*/ 	.word	0x00010c60
        /*07bc*/ 	.word	0x000000ff
        /*07c0*/ 	.word	0x0002e830
        /*07c4*/ 	.short	0x010a
        /*07c6*/ 	.byte	0x06
	.zero		1


	//   ....[40]....
        /*07c8*/ 	.word	0x00011850
        /*07cc*/ 	.word	0x000000ff
        /*07d0*/ 	.word	0x0002e850
        /*07d4*/ 	.short	0x010a
        /*07d6*/ 	.byte	0x06
	.zero		1


	//   ....[41]....
        /*07d8*/ 	.word	0x00011890
        /*07dc*/ 	.word	0x000000ff
        /*07e0*/ 	.word	0x0002e850
        /*07e4*/ 	.short	0x010a
        /*07e6*/ 	.byte	0x06
	.zero		1


	//   ....[42]....
        /*07e8*/ 	.word	0x00011c30
        /*07ec*/ 	.word	0x00000004
        /*07f0*/ 	.word	0x00000000
        /*07f4*/ 	.short	0x0101
        /*07f6*/ 	.byte	0x3f
	.zero		1


	//   ....[43]....
        /*07f8*/ 	.word	0x000160d0
        /*07fc*/ 	.word	0x000000ff
        /*0800*/ 	.word	0x00000000
        /*0804*/ 	.short	0x0101
        /*0806*/ 	.byte	0x06
	.zero		1


	//   ....[44]....
        /*0808*/ 	.word	0x00016840
        /*080c*/ 	.word	0x000000ff
        /*0810*/ 	.word	0x0002e850
        /*0814*/ 	.short	0x010a
        /*0816*/ 	.byte	0x09
	.zero		1


	//   ....[45]....
        /*0818*/ 	.word	0x00016880
        /*081c*/ 	.word	0x000000ff
        /*0820*/ 	.word	0x0002e850
        /*0824*/ 	.short	0x010a
        /*0826*/ 	.byte	0x09
	.zero		1


	//   ....[46]....
        /*0828*/ 	.word	0x00016fd0
        /*082c*/ 	.word	0x000000ff
        /*0830*/ 	.word	0x00000000
        /*0834*/ 	.short	0x0101
        /*0836*/ 	.byte	0x04
	.zero		1


	//   ....[47]....
        /*0838*/ 	.word	0x00018690
        /*083c*/ 	.word	0x000000ff
        /*0840*/ 	.word	0x00000000
        /*0844*/ 	.short	0x0101
        /*0846*/ 	.byte	0x04
	.zero		1


	//   ....[48]....
        /*0848*/ 	.word	0x0001ad20
        /*084c*/ 	.word	0x000000ff
        /*0850*/ 	.word	0x0002e880
        /*0854*/ 	.short	0x010a
        /*0856*/ 	.byte	0x27
	.zero		1


	//   ....[49]....
        /*0858*/ 	.word	0x0001ae80
        /*085c*/ 	.word	0x000000ff
        /*0860*/ 	.word	0x0002e840
        /*0864*/ 	.short	0x010a
        /*0866*/ 	.byte	0x27
	.zero		1


	//   ....[50]....
        /*0868*/ 	.word	0x0001ba90
        /*086c*/ 	.word	0x000000ff
        /*0870*/ 	.word	0x0002e800
        /*0874*/ 	.short	0x0107
        /*0876*/ 	.byte	0x27
	.zero		1


	//   ....[51]....
        /*0878*/ 	.word	0x0001bad0
        /*087c*/ 	.word	0x000000ff
        /*0880*/ 	.word	0x0002e800
        /*0884*/ 	.short	0x0101
        /*0886*/ 	.byte	0x27
	.zero		1


	//   ....[52]....
        /*0888*/ 	.word	0x0001bb00
        /*088c*/ 	.word	0x000000ff
        /*0890*/ 	.word	0x0002e820
        /*0894*/ 	.short	0x010a
        /*0896*/ 	.byte	0x27
	.zero		1


	//   ....[53]....
        /*0898*/ 	.word	0x0001bdf0
        /*089c*/ 	.word	0x00000004
        /*08a0*/ 	.word	0x0002e880
        /*08a4*/ 	.short	0x010a
        /*08a6*/ 	.byte	0x3f
	.zero		1


	//   ....[54]....
        /*08a8*/ 	.word	0x0001c030
        /*08ac*/ 	.word	0x00000004
        /*08b0*/ 	.word	0x0002e840
        /*08b4*/ 	.short	0x010a
        /*08b6*/ 	.byte	0x3f
	.zero		1


	//   ....[55]....
        /*08b8*/ 	.word	0x0001c2f0
        /*08bc*/ 	.word	0x00000014
        /*08c0*/ 	.word	0x0002e870
        /*08c4*/ 	.short	0x010a
        /*08c6*/ 	.byte	0x3f
	.zero		1


	//   ....[56]....
        /*08c8*/ 	.word	0x0001c360
        /*08cc*/ 	.word	0x00000014
        /*08d0*/ 	.word	0x0002e860
        /*08d4*/ 	.short	0x010a
        /*08d6*/ 	.byte	0x3f
	.zero		1


	//   ....[57]....
        /*08d8*/ 	.word	0x0001cad0
        /*08dc*/ 	.word	0x00000014
        /*08e0*/ 	.word	0x0002e850
        /*08e4*/ 	.short	0x0101
        /*08e6*/ 	.byte	0x3f
	.zero		1


	//   ....[58]....
        /*08e8*/ 	.word	0x0001cb50
        /*08ec*/ 	.word	0x00000014
        /*08f0*/ 	.word	0x00000000
        /*08f4*/ 	.short	0x0101
        /*08f6*/ 	.byte	0x3f
	.zero		1


	//   ....[59]....
        /*08f8*/ 	.word	0x0001cc50
        /*08fc*/ 	.word	0x00000014
        /*0900*/ 	.word	0x0002e870
        /*0904*/ 	.short	0x010a
        /*0906*/ 	.byte	0x3f
	.zero		1


	//   ....[60]....
        /*0908*/ 	.word	0x0001cd00
        /*090c*/ 	.word	0x00000014
        /*0910*/ 	.word	0x0002e860
        /*0914*/ 	.short	0x010a
        /*0916*/ 	.byte	0x3f
	.zero		1


	//   ....[61]....
        /*0918*/ 	.word	0x0001d390
        /*091c*/ 	.word	0x00000014
        /*0920*/ 	.word	0x0002e850
        /*0924*/ 	.short	0x0101
        /*0926*/ 	.byte	0x3f
	.zero		1


	//   ....[62]....
        /*0928*/ 	.word	0x0001d400
        /*092c*/ 	.word	0x00000000
        /*0930*/ 	.word	0x00000000
        /*0934*/ 	.short	0x0101
        /*0936*/ 	.byte	0x3f
	.zero		1


	//   ....[63]....
        /*0938*/ 	.word	0x0001d4b0
        /*093c*/ 	.word	0x00000006
        /*0940*/ 	.word	0x0002e820
        /*0944*/ 	.short	0x010a
        /*0946*/ 	.byte	0x3f
	.zero		1


	//   ....[64]....
        /*0948*/ 	.word	0x0001d5f0
        /*094c*/ 	.word	0x00000007
        /*0950*/ 	.word	0x00000000
        /*0954*/ 	.short	0x010a
        /*0956*/ 	.byte	0x3f
	.zero		1


	//   ....[65]....
        /*0958*/ 	.word	0x0001d660
        /*095c*/ 	.word	0x00000005
        /*0960*/ 	.word	0x00000000
        /*0964*/ 	.short	0x010a
        /*0966*/ 	.byte	0x3f
	.zero		1


	//   ....[66]....
        /*0968*/ 	.word	0x0001d6b0
        /*096c*/ 	.word	0x00000005
        /*0970*/ 	.word	0x0002e860
        /*0974*/ 	.short	0x010a
        /*0976*/ 	.byte	0x3f
	.zero		1


	//   ....[67]....
        /*0978*/ 	.word	0x0001d700
        /*097c*/ 	.word	0x00000003
        /*0980*/ 	.word	0x0002e860
        /*0984*/ 	.short	0x010a
        /*0986*/ 	.byte	0x3f
	.zero		1


	//   ....[68]....
        /*0988*/ 	.word	0x0001d740
        /*098c*/ 	.word	0x00000005
        /*0990*/ 	.word	0x0002e880
        /*0994*/ 	.short	0x010a
        /*0996*/ 	.byte	0x3f
	.zero		1


	//   ....[69]....
        /*0998*/ 	.word	0x0001d760
        /*099c*/ 	.word	0x00000003
        /*09a0*/ 	.word	0x0002e880
        /*09a4*/ 	.short	0x010a
        /*09a6*/ 	.byte	0x3f
	.zero		1


	//   ....[70]....
        /*09a8*/ 	.word	0x0001d7d0
        /*09ac*/ 	.word	0x00000003
        /*09b0*/ 	.word	0x0002e800
        /*09b4*/ 	.short	0x010a
        /*09b6*/ 	.byte	0x3f
	.zero		1


	//   ....[71]....
        /*09b8*/ 	.word	0x0001d830
        /*09bc*/ 	.word	0x00000005
        /*09c0*/ 	.word	0x0002e830
        /*09c4*/ 	.short	0x010a
        /*09c6*/ 	.byte	0x3f
	.zero		1


	//   ....[72]....
        /*09c8*/ 	.word	0x0001d890
        /*09cc*/ 	.word	0x0000000c
        /*09d0*/ 	.word	0x0002e830
        /*09d4*/ 	.short	0x010a
        /*09d6*/ 	.byte	0x3f
	.zero		1


	//   ....[73]....
        /*09d8*/ 	.word	0x0001d8f0
        /*09dc*/ 	.word	0x0000000c
        /*09e0*/ 	.word	0x0002e850
        /*09e4*/ 	.short	0x010a
        /*09e6*/ 	.byte	0x3f
	.zero		1


	//   ....[74]....
        /*09e8*/ 	.word	0x0001d950
        /*09ec*/ 	.word	0x00000005
        /*09f0*/ 	.word	0x0002e830
        /*09f4*/ 	.short	0x010a
        /*09f6*/ 	.byte	0x3f
	.zero		1


	//   ....[75]....
        /*09f8*/ 	.word	0x0001d9b0
        /*09fc*/ 	.word	0x00000005
        /*0a00*/ 	.word	0x0002e850
        /*0a04*/ 	.short	0x010a
        /*0a06*/ 	.byte	0x3f
	.zero		1


	//   ....[76]....
        /*0a08*/ 	.word	0x0001da10
        /*0a0c*/ 	.word	0x00000005
        /*0a10*/ 	.word	0x0002e830
        /*0a14*/ 	.short	0x010a
        /*0a16*/ 	.byte	0x3f
	.zero		1


	//   ....[77]....
        /*0a18*/ 	.word	0x0001da70
        /*0a1c*/ 	.word	0x00000005
        /*0a20*/ 	.word	0x0002e850
        /*0a24*/ 	.short	0x010a
        /*0a26*/ 	.byte	0x3f
	.zero		1


	//   ....[78]....
        /*0a28*/ 	.word	0x0001dad0
        /*0a2c*/ 	.word	0x00000003
        /*0a30*/ 	.word	0x0002e850
        /*0a34*/ 	.short	0x010a
        /*0a36*/ 	.byte	0x3f
	.zero		1


	//   ....[79]....
        /*0a38*/ 	.word	0x0001dc30
        /*0a3c*/ 	.word	0x00000003
        /*0a40*/ 	.word	0x0002e880
        /*0a44*/ 	.short	0x010a
        /*0a46*/ 	.byte	0x3f
	.zero		1


	//   ....[80]....
        /*0a48*/ 	.word	0x0001dc90
        /*0a4c*/ 	.word	0x00000003
        /*0a50*/ 	.word	0x0002e840
        /*0a54*/ 	.short	0x010a
        /*0a56*/ 	.byte	0x3f
	.zero		1


	//   ....[81]....
        /*0a58*/ 	.word	0x0001e7a0
        /*0a5c*/ 	.word	0x00000002
        /*0a60*/ 	.word	0x0002e820
        /*0a64*/ 	.short	0x010a
        /*0a66*/ 	.byte	0x3f
	.zero		1


	//   ....[82]....
        /*0a68*/ 	.word	0x0001e7f0
        /*0a6c*/ 	.word	0x00000004
        /*0a70*/ 	.word	0x0002e880
        /*0a74*/ 	.short	0x010a
        /*0a76*/ 	.byte	0x3f
	.zero		1


	//   ....[83]....
        /*0a78*/ 	.word	0x0001e840
        /*0a7c*/ 	.word	0x00000004
        /*0a80*/ 	.word	0x0002e840
        /*0a84*/ 	.short	0x010a
        /*0a86*/ 	.byte	0x3f
	.zero		1


	//   ....[84]....
        /*0a88*/ 	.word	0x0001e890
        /*0a8c*/ 	.word	0x00000014
        /*0a90*/ 	.word	0x0002e870
        /*0a94*/ 	.short	0x010a
        /*0a96*/ 	.byte	0x3f
	.zero		1


	//   ....[85]....
        /*0a98*/ 	.word	0x0001e8e0
        /*0a9c*/ 	.word	0x00000014
        /*0aa0*/ 	.word	0x0002e860
        /*0aa4*/ 	.short	0x010a
        /*0aa6*/ 	.byte	0x3f
	.zero		1


	//   ....[86]....
        /*0aa8*/ 	.word	0x0001e930
        /*0aac*/ 	.word	0x00000014
        /*0ab0*/ 	.word	0x0002e870
        /*0ab4*/ 	.short	0x010a
        /*0ab6*/ 	.byte	0x3f
	.zero		1


	//   ....[87]....
        /*0ab8*/ 	.word	0x0001e980
        /*0abc*/ 	.word	0x00000014
        /*0ac0*/ 	.word	0x0002e860
        /*0ac4*/ 	.short	0x010a
        /*0ac6*/ 	.byte	0x3f
	.zero		1


	//   ....[88]....
        /*0ac8*/ 	.word	0x0001e9d0
        /*0acc*/ 	.word	0x00000006
        /*0ad0*/ 	.word	0x0002e820
        /*0ad4*/ 	.short	0x010a
        /*0ad6*/ 	.byte	0x3f
	.zero		1


	//   ....[89]....
        /*0ad8*/ 	.word	0x0001ea20
        /*0adc*/ 	.word	0x00000007
        /*0ae0*/ 	.word	0x00000000
        /*0ae4*/ 	.short	0x010a
        /*0ae6*/ 	.byte	0x3f
	.zero		1


	//   ....[90]....
        /*0ae8*/ 	.word	0x0001ea70
        /*0aec*/ 	.word	0x00000005
        /*0af0*/ 	.word	0x00000000
        /*0af4*/ 	.short	0x010a
        /*0af6*/ 	.byte	0x3f
	.zero		1


	//   ....[91]....
        /*0af8*/ 	.word	0x0001eac0
        /*0afc*/ 	.word	0x00000005
        /*0b00*/ 	.word	0x0002e860
        /*0b04*/ 	.short	0x010a
        /*0b06*/ 	.byte	0x3f
	.zero		1


	//   ....[92]....
        /*0b08*/ 	.word	0x0001eb10
        /*0b0c*/ 	.word	0x00000003
        /*0b10*/ 	.word	0x0002e860
        /*0b14*/ 	.short	0x010a
        /*0b16*/ 	.byte	0x3f
	.zero		1


	//   ....[93]....
        /*0b18*/ 	.word	0x0001eb60
        /*0b1c*/ 	.word	0x00000005
        /*0b20*/ 	.word	0x0002e880
        /*0b24*/ 	.short	0x010a
        /*0b26*/ 	.byte	0x3f
	.zero		1


	//----- nvinfo : EIATTR_NUM_MBARRIERS
	.align		4
.L_957:
        /*0b28*/ 	.byte	0x03, 0x38
        /*0b2a*/ 	.short	0x0016


	//----- nvinfo : EIATTR_EXIT_INSTR_OFFSETS
	.align		4
        /*0b2c*/ 	.byte	0x04, 0x1c
        /*0b2e*/ 	.short	(.L_959 - .L_958)


	//   ....[0]....
.L_958:
        /*0b30*/ 	.word	0x0001d7b0


	//----- nvinfo : EIATTR_MAX_THREADS
	.align		4
.L_959:
        /*0b34*/ 	.byte	0x04, 0x05
        /*0b36*/ 	.short	(.L_961 - .L_960)
.L_960:
        /*0b38*/ 	.word	0x00000180
        /*0b3c*/ 	.word	0x00000001
        /*0b40*/ 	.word	0x00000001


	//----- nvinfo : EIATTR_CRS_STACK_SIZE
	.align		4
.L_961:
        /*0b44*/ 	.byte	0x04, 0x1e
        /*0b46*/ 	.short	(.L_963 - .L_962)
.L_962:
        /*0b48*/ 	.word	0x00000000


	//----- nvinfo : EIATTR_CBANK_PARAM_SIZE
	.align		4
.L_963:
        /*0b4c*/ 	.byte	0x03, 0x19
        /*0b4e*/ 	.short	0x0a70


	//----- nvinfo : EIATTR_PARAM_CBANK
	.align		4
        /*0b50*/ 	.byte	0x04, 0x0a
        /*0b52*/ 	.short	(.L_965 - .L_964)
	.align		4
.L_964:
        /*0b54*/ 	.word	index@(.nv.constant0._ZN7cutlass13device_kernelIN5flash11enable_sm90INS1_16FlashAttnFwdSm90INS1_25CollectiveMainloopFwdSm90ILi2EN4cute5tupleIJNS5_1CILi1EEES8_S8_EEENS6_IJNS7_ILi128EEENS7_ILi224EEESA_EEELi128ENS_12float_e4m3_tEfNS_4arch4Sm90ELb0ELb1ELb0ELb0ELb0ELb0ELb0ELb1ELb1ELb1ELb1ELb0EEENS1_21CollectiveEpilogueFwdINS6_IJSA_SA_SB_EEES9_NS_10bfloat16_tESF_Li256ELb0ELb1ELb1ELb1EEENS1_19SingleTileSchedulerILb0ELb1ELb1ELi128EEEEEEEEEvNT_6ParamsE)
        /*0b58*/ 	.short	0x0210
        /*0b5a*/ 	.short	0x0a70


	//----- nvinfo : EIATTR_SW_WAR
	.align		4
.L_965:
        /*0b5c*/ 	.byte	0x04, 0x36
        /*0b5e*/ 	.short	(.L_967 - .L_966)
.L_966:
        /*0b60*/ 	.word	0x00000008
.L_967:


//--------------------- .nv.info._ZN7cutlass13device_kernelIN5flash11enable_sm90INS1_16FlashAttnFwdSm90INS1_25CollectiveMainloopFwdSm90ILi2EN4cute5tupleIJNS5_1CILi1EEES8_S8_EEENS6_IJNS7_ILi128EEENS7_ILi224EEESA_EEELi128ENS_12float_e4m3_tEfNS_4arch4Sm90ELb0ELb1ELb0ELb1ELb0ELb0ELb0ELb1ELb1ELb1ELb1ELb0EEENS1_21CollectiveEpilogueFwdINS6_IJSA_SA_SB_EEES9_NS_10bfloat16_tESF_Li256ELb1ELb1ELb1ELb1EEENS1_36VarlenDynamicPersistentTileSchedulerILi128ELi224ELi256ELi128ELb1ELb1ELb1ELb1ELb0ELb1EEEEEEEEEvNT_6ParamsE --------------------------
	.section	.nv.info._ZN7cutlass13device_kernelIN5flash11enable_sm90INS1_16FlashAttnFwdSm90INS1_25CollectiveMainloopFwdSm90ILi2EN4cute5tupleIJNS5_1CILi1EEES8_S8_EEENS6_IJNS7_ILi128EEENS7_ILi224EEESA_EEELi128ENS_12float_e4m3_tEfNS_4arch4Sm90ELb0ELb1ELb0ELb1ELb0ELb0ELb0ELb1ELb1ELb1ELb1ELb0EEENS1_21CollectiveEpilogueFwdINS6_IJSA_SA_SB_EEES9_NS_10bfloat16_tESF_Li256ELb1ELb1ELb1ELb1EEENS1_36VarlenDynamicPersistentTileSchedulerILi128ELi224ELi256ELi128ELb1ELb1ELb1ELb1ELb0ELb1EEEEEEEEEvNT_6ParamsE,"",@"SHT_CUDA_INFO"
	.sectionflags	@""
	.align	4


	//----- nvinfo : EIATTR_CUDA_API_VERSION
	.align		4
        /*0000*/ 	.byte	0x04, 0x37
        /*0002*/ 	.short	(.L_969 - .L_968)
.L_968:
        /*0004*/ 	.word	0x00000082


	//----- nvinfo : EIATTR_KPARAM_INFO
	.align		4
.L_969:
        /*0008*/ 	.byte	0x04, 0x17
        /*000a*/ 	.short	(.L_971 - .L_970)
.L_970:
        /*000c*/ 	.word	0x00000000
        /*0010*/ 	.short	0x0000
        /*0012*/ 	.short	0x0070
        /*0014*/ 	.byte	0x00, 0xf0, 0x01, 0x2a


	//----- nvinfo : EIATTR_SPARSE_MMA_MASK
	.align		4
.L_971:
        /*0018*/ 	.byte	0x03, 0x50
        /*001a*/ 	.short	0x0000


	//----- nvinfo : EIATTR_MAXREG_COUNT
	.align		4
        /*001c*/ 	.byte	0x03, 0x1b
        /*001e*/ 	.short	0x00a8


	//----- nvinfo : EIATTR_NUM_BARRIERS
	.align		4
        /*0020*/ 	.byte	0x02, 0x4c
        /*0022*/ 	.byte	0x10
	.zero		1


	//----- nvinfo : EIATTR_EXTERNS
	.align		4
        /*0024*/ 	.byte	0x04, 0x0f
        /*0026*/ 	.short	(.L_973 - .L_972)


	//   ....[0]....
	.align		4
.L_972:
        /*0028*/ 	.word	index@(__assertfail)


	//----- nvinfo : EIATTR_ANNOTATIONS
	.align		4
.L_973:
        /*002c*/ 	.byte	0x04, 0x55
        /*002e*/ 	.short	(.L_975 - .L_974)


	//   ....[0]....
.L_974:
        /* <DEDUP_REMOVED lines=45> */


	//----- nvinfo : EIATTR_MERCURY_ISA_VERSION
	.align		4
.L_975:
        /*02e8*/ 	.byte	0x03, 0x5f
        /*02ea*/ 	.short	0x0101


	//----- nvinfo : EIATTR_UNUSED_LOAD_BYTE_OFFSET
	.align		4
        /*02ec*/ 	.byte	0x04, 0x44
        /*02ee*/ 	.short	(.L_977 - .L_976)


	//   ....[0]....
.L_976:
        /*02f0*/ 	.word	0x00000a40
        /*02f4*/ 	.word	0x0000fff0


	//   ....[1]....
        /*02f8*/ 	.word	0x000175d0
        /*02fc*/ 	.word	0x0000fff0


	//----- nvinfo : EIATTR_INT_WARP_WIDE_INSTR_OFFSETS
	.align		4
.L_977:
        /*0300*/ 	.byte	0x04, 0x31
        /*0302*/ 	.short	(.L_979 - .L_978)


	//   ....[0]....
.L_978:
        /*0304*/ 	.word	0x00000130


	//   ....[1]....
        /*0308*/ 	.word	0x00000170


	//   ....[2]....
        /*030c*/ 	.word	0x000001e0


	//   ....[3]....
        /*0310*/ 	.word	0x0001d3e0


	//   ....[4]....
        /*0314*/ 	.word	0x0001d470


	//   ....[5]....
        /*0318*/ 	.word	0x0001ff50


	//   ....[6]....
        /*031c*/ 	.word	0x0001ffe0


	//----- nvinfo : EIATTR_COOP_GROUP_MASK_REGIDS
	.align		4
.L_979:
        /*0320*/ 	.byte	0x04, 0x29
        /*0322*/ 	.short	(.L_981 - .L_980)


	//   ....[0]....
.L_980:
        /*0324*/ 	.word	0xffffffff


	//   ....[1]....
        /*0328*/ 	.word	0xffffffff


	//   ....[2]....
        /*032c*/ 	.word	0xffffffff


	//   ....[3]....
        /*0330*/ 	.word	0xffffffff


	//   ....[4]....
        /*0334*/ 	.word	0xffffffff


	//   ....[5]....
        /*0338*/ 	.word	0xffffffff


	//   ....[6]....
        /*033c*/ 	.word	0xffffffff


	//   ....[7]....
        /*0340*/ 	.word	0xffffffff


	//   ....[8]....
        /*0344*/ 	.word	0xffffffff


	//   ....[9]....
        /*0348*/ 	.word	0xffffffff


	//   ....[10]....
        /*034c*/ 	.word	0xffffffff


	//   ....[11]....
        /*0350*/ 	.word	0xffffffff


	//   ....[12]....
        /*0354*/ 	.word	0xffffffff


	//   ....[13]....
        /*0358*/ 	.word	0xffffffff


	//   ....[14]....
        /*035c*/ 	.word	0xffffffff


	//   ....[15]....
        /*0360*/ 	.word	0xffffffff


	//   ....[16]....
        /*0364*/ 	.word	0xffffffff


	//   ....[17]....
        /*0368*/ 	.word	0xffffffff


	//   ....[18]....
        /*036c*/ 	.word	0xffffffff


	//   ....[19]....
        /*0370*/ 	.word	0xffffffff


	//   ....[20]....
        /*0374*/ 	.word	0xffffffff


	//   ....[21]....
        /*0378*/ 	.word	0xffffffff


	//   ....[22]....
        /*037c*/ 	.word	0xffffffff


	//   ....[23]....
        /*0380*/ 	.word	0xffffffff


	//   ....[24]....
        /*0384*/ 	.word	0xffffffff


	//   ....[25]....
        /*0388*/ 	.word	0xffffffff


	//   ....[26]....
        /*038c*/ 	.word	0xffffffff


	//   ....[27]....
        /*0390*/ 	.word	0xffffffff


	//   ....[28]....
        /*0394*/ 	.word	0xffffffff


	//   ....[29]....
        /*0398*/ 	.word	0xffffffff


	//   ....[30]....
        /*039c*/ 	.word	0xffffffff


	//   ....[31]....
        /*03a0*/ 	.word	0xffffffff


	//   ....[32]....
        /*03a4*/ 	.word	0xffffffff


	//   ....[33]....
        /*03a8*/ 	.word	0xffffffff


	//   ....[34]....
        /*03ac*/ 	.word	0xffffffff


	//   ....[35]....
        /*03b0*/ 	.word	0xffffffff


	//   ....[36]....
        /*03b4*/ 	.word	0xffffffff


	//   ....[37]....
        /*03b8*/ 	.word	0xffffffff


	//   ....[38]....
        /*03bc*/ 	.word	0xffffffff


	//   ....[39]....
        /*03c0*/ 	.word	0xffffffff


	//   ....[40]....
        /*03c4*/ 	.word	0xffffffff


	//   ....[41]....
        /*03c8*/ 	.word	0xffffffff


	//   ....[42]....
        /*03cc*/ 	.word	0xffffffff


	//   ....[43]....
        /*03d0*/ 	.word	0xffffffff


	//   ....[44]....
        /*03d4*/ 	.word	0xffffffff


	//   ....[45]....
        /*03d8*/ 	.word	0xffffffff


	//   ....[46]....
        /*03dc*/ 	.word	0xffffffff


	//   ....[47]....
        /*03e0*/ 	.word	0xffffffff


	//   ....[48]....
        /*03e4*/ 	.word	0xffffffff


	//   ....[49]....
        /*03e8*/ 	.word	0xffffffff


	//   ....[50]....
        /*03ec*/ 	.word	0xffffffff


	//   ....[51]....
        /*03f0*/ 	.word	0xffffffff


	//   ....[52]....
        /*03f4*/ 	.word	0xffffffff


	//   ....[53]....
        /*03f8*/ 	.word	0xffffffff


	//   ....[54]....
        /*03fc*/ 	.word	0xffffffff


	//   ....[55]....
        /*0400*/ 	.word	0xffffffff


	//   ....[56]....
        /*0404*/ 	.word	0xffffffff


	//   ....[57]....
        /*0408*/ 	.word	0xffffffff


	//   ....[58]....
        /*040c*/ 	.word	0xffffffff


	//   ....[59]....
        /*0410*/ 	.word	0xffffffff


	//   ....[60]....
        /*0414*/ 	.word	0xffffffff


	//   ....[61]....
        /*0418*/ 	.word	0xffffffff


	//   ....[62]....
        /*041c*/ 	.word	0xffffffff


	//   ....[63]....
        /*0420*/ 	.word	0xffffffff


	//   ....[64]....
        /*0424*/ 	.word	0xffffffff


	//   ....[65]....
        /*0428*/ 	.word	0xffffffff


	//   ....[66]....
        /*042c*/ 	.word	0xffffffff


	//   ....[67]....
        /*0430*/ 	.word	0xffffffff


	//   ....[68]....
        /*0434*/ 	.word	0xffffffff


	//   ....[69]....
        /*0438*/ 	.word	0xffffffff


	//   ....[70]....
        /*043c*/ 	.word	0xffffffff


	//   ....[71]....
        /*0440*/ 	.word	0xffffffff


	//   ....[72]....
        /*0444*/ 	.word	0xffffffff


	//   ....[73]....
        /*0448*/ 	.word	0xffffffff


	//   ....[74]....
        /*044c*/ 	.word	0xffffffff


	//   ....[75]....
        /*0450*/ 	.word	0xffffffff


	//   ....[76]....
        /*0454*/ 	.word	0xffffffff


	//   ....[77]....
        /*0458*/ 	.word	0xffffffff


	//   ....[78]....
        /*045c*/ 	.word	0xffffffff


	//   ....[79]....
        /*0460*/ 	.word	0xffffffff


	//   ....[80]....
        /*0464*/ 	.word	0xffffffff


	//   ....[81]....
        /*0468*/ 	.word	0xffffffff


	//   ....[82]....
        /*046c*/ 	.word	0xffffffff


	//   ....[83]....
        /*0470*/ 	.word	0xffffffff


	//   ....[84]....
        /*0474*/ 	.word	0xffffffff


	//   ....[85]....
        /*0478*/ 	.word	0xffffffff


	//   ....[86]....
        /*047c*/ 	.word	0xffffffff


	//   ....[87]....
        /*0480*/ 	.word	0xffffffff


	//   ....[88]....
        /*0484*/ 	.word	0xffffffff


	//   ....[89]....
        /*0488*/ 	.word	0xffffffff


	//   ....[90]....
        /*048c*/ 	.word	0xffffffff


	//   ....[91]....
        /*0490*/ 	.word	0xffffffff


	//   ....[92]....
        /*0494*/ 	.word	0xffffffff


	//   ....[93]....
        /*0498*/ 	.word	0xffffffff


	//   ....[94]....
        /*049c*/ 	.word	0xffffffff


	//   ....[95]....
        /*04a0*/ 	.word	0xffffffff


	//   ....[96]....
        /*04a4*/ 	.word	0xffffffff


	//   ....[97]....
        /*04a8*/ 	.word	0xffffffff


	//   ....[98]....
        /*04ac*/ 	.word	0xffffffff


	//   ....[99]....
        /*04b0*/ 	.word	0xffffffff


	//   ....[100]....
        /*04b4*/ 	.word	0xffffffff


	//   ....[101]....
        /*04b8*/ 	.word	0xffffffff


	//   ....[102]....
        /*04bc*/ 	.word	0xffffffff


	//   ....[103]....
        /*04c0*/ 	.word	0xffffffff


	//   ....[104]....
        /*04c4*/ 	.word	0xffffffff


	//   ....[105]....
        /*04c8*/ 	.word	0xffffffff


	//   ....[106]....
        /*04cc*/ 	.word	0xffffffff


	//   ....[107]....
        /*04d0*/ 	.word	0xffffffff


	//   ....[108]....
        /*04d4*/ 	.word	0xffffffff


	//   ....[109]....
        /*04d8*/ 	.word	0xffffffff


	//   ....[110]....
        /*04dc*/ 	.word	0xffffffff


	//   ....[111]....
        /*04e0*/ 	.word	0xffffffff


	//   ....[112]....
        /*04e4*/ 	.word	0xffffffff


	//   ....[113]....
        /*04e8*/ 	.word	0xffffffff


	//   ....[114]....
        /*04ec*/ 	.word	0xffffffff


	//   ....[115]....
        /*04f0*/ 	.word	0xffffffff


	//   ....[116]....
        /*04f4*/ 	.word	0xffffffff


	//   ....[117]....
        /*04f8*/ 	.word	0xffffffff


	//   ....[118]....
        /*04fc*/ 	.word	0xffffffff


	//   ....[119]....
        /*0500*/ 	.word	0xffffffff


	//   ....[120]....
        /*0504*/ 	.word	0xffffffff


	//   ....[121]....
        /*0508*/ 	.word	0xffffffff


	//   ....[122]....
        /*050c*/ 	.word	0xffffffff


	//   ....[123]....
        /*0510*/ 	.word	0xffffffff


	//   ....[124]....
        /*0514*/ 	.word	0xffffffff


	//   ....[125]....
        /*0518*/ 	.word	0xffffffff


	//   ....[126]....
        /*051c*/ 	.word	0xffffffff


	//   ....[127]....
        /*0520*/ 	.word	0xffffffff


	//   ....[128]....
        /*0524*/ 	.word	0xffffffff


	//   ....[129]....
        /*0528*/ 	.word	0xffffffff


	//   ....[130]....
        /*052c*/ 	.word	0xffffffff


	//   ....[131]....
        /*0530*/ 	.word	0xffffffff


	//   ....[132]....
        /*0534*/ 	.word	0xffffffff


	//   ....[133]....
        /*0538*/ 	.word	0xffffffff


	//   ....[134]....
        /*053c*/ 	.word	0xffffffff


	//   ....[135]....
        /*0540*/ 	.word	0xffffffff


	//   ....[136]....
        /*0544*/ 	.word	0xffffffff


	//   ....[137]....
        /*0548*/ 	.word	0xffffffff


	//   ....[138]....
        /*054c*/ 	.word	0xffffffff


	//   ....[139]....
        /*0550*/ 	.word	0xffffffff


	//   ....[140]....
        /*0554*/ 	.word	0xffffffff


	//   ....[141]....
        /*0558*/ 	.word	0xffffffff


	//   ....[142]....
        /*055c*/ 	.word	0xffffffff


	//   ....[143]....
        /*0560*/ 	.word	0xffffffff


	//   ....[144]....
        /*0564*/ 	.word	0xffffffff


	//   ....[145]....
        /*0568*/ 	.word	0xffffffff


	//   ....[146]....
        /*056c*/ 	.word	0xffffffff


	//   ....[147]....
        /*0570*/ 	.word	0xffffffff


	//   ....[148]....
        /*0574*/ 	.word	0xffffffff


	//   ....[149]....
        /*0578*/ 	.word	0xffffffff


	//   ....[150]....
        /*057c*/ 	.word	0xffffffff


	//   ....[151]....
        /*0580*/ 	.word	0xffffffff


	//   ....[152]....
        /*0584*/ 	.word	0xffffffff


	//   ....[153]....
        /*0588*/ 	.word	0xffffffff


	//   ....[154]....
        /*058c*/ 	.word	0xffffffff


	//   ....[155]....
        /*0590*/ 	.word	0xffffffff


	//   ....[156]....
        /*0594*/ 	.word	0xffffffff


	//   ....[157]....
        /*0598*/ 	.word	0xffffffff


	//   ....[158]....
        /*059c*/ 	.word	0xffffffff


	//   ....[159]....
        /*05a0*/ 	.word	0xffffffff


	//   ....[160]....
        /*05a4*/ 	.word	0xffffffff


	//   ....[161]....
        /*05a8*/ 	.word	0xffffffff


	//   ....[162]....
        /*05ac*/ 	.word	0xffffffff


	//   ....[163]....
        /*05b0*/ 	.word	0xffffffff


	//   ....[164]....
        /*05b4*/ 	.word	0xffffffff


	//   ....[165]....
        /*05b8*/ 	.word	0xffffffff


	//   ....[166]....
        /*05bc*/ 	.word	0xffffffff


	//   ....[167]....
        /*05c0*/ 	.word	0xffffffff


	//   ....[168]....
        /*05c4*/ 	.word	0xffffffff


	//   ....[169]....
        /*05c8*/ 	.word	0xffffffff


	//   ....[170]....
        /*05cc*/ 	.word	0xffffffff


	//   ....[171]....
        /*05d0*/ 	.word	0xffffffff


	//   ....[172]....
        /*05d4*/ 	.word	0xffffffff


	//   ....[173]....
        /*05d8*/ 	.word	0xffffffff


	//   ....[174]....
        /*05dc*/ 	.word	0xffffffff


	//   ....[175]....
        /*05e0*/ 	.word	0x0500000f


	//   ....[176]....
        /*05e4*/ 	.word	0x0500000f


	//   ....[177]....
        /*05e8*/ 	.word	0x0500000f


	//   ....[178]....
        /*05ec*/ 	.word	0x0500000f


	//   ....[179]....
        /*05f0*/ 	.word	0x0500000f


	//   ....[180]....
        /*05f4*/ 	.word	0x0500000f


	//   ....[181]....
        /*05f8*/ 	.word	0x0500000f


	//   ....[182]....
        /*05fc*/ 	.word	0x0500000f


	//   ....[183]....
        /*0600*/ 	.word	0x0500000f


	//   ....[184]....
        /*0604*/ 	.word	0x0500000f


	//   ....[185]....
        /*0608*/ 	.word	0x0500000f


	//   ....[186]....
        /*060c*/ 	.word	0x0500000f


	//   ....[187]....
        /*0610*/ 	.word	0x0500000f


	//   ....[188]....
        /*0614*/ 	.word	0x0500000f


	//   ....[189]....
        /*0618*/ 	.word	0x0500000f


	//   ....[190]....
        /*061c*/ 	.word	0x0500000f


	//   ....[191]....
        /*0620*/ 	.word	0x0500000f


	//   ....[192]....
        /*0624*/ 	.word	0x0500000f


	//----- nvinfo : EIATTR_COOP_GROUP_INSTR_OFFSETS
	.align		4
.L_981:
        /*0628*/ 	.byte	0x04, 0x28
        /*062a*/ 	.short	(.L_983 - .L_982)


	//   ....[0]....
.L_982:
        /*062c*/ 	.word	0x00000070


	//   ....[1]....
        /*0630*/ 	.word	0x00000140


	//   ....[2]....
        /*0634*/ 	.word	0x00000190


	//   ....[3]....
        /*0638*/ 	.word	0x000003c0


	//   ....[4]....
        /*063c*/ 	.word	0x00000520


	//   ....[5]....
        /*0640*/ 	.word	0x00000640


	//   ....[6]....
        /*0644*/ 	.word	0x000007a0


	//   ....[7]....
        /*0648*/ 	.word	0x00001e60


	//   ....[8]....
        /*064c*/ 	.word	0x00002d70


	//   ....[9]....
        /*0650*/ 	.word	0x00003060


	//   ....[10]....
        /*0654*/ 	.word	0x00004d00


	//   ....[11]....
        /*0658*/ 	.word	0x00005290


	//   ....[12]....
        /*065c*/ 	.word	0x00005e90


	//   ....[13]....
        /*0660*/ 	.word	0x00005f10


	//   ....[14]....
        /*0664*/ 	.word	0x00008850


	//   ....[15]....
        /*0668*/ 	.word	0x00008a70


	//   ....[16]....
        /*066c*/ 	.word	0x0000a930


	//   ....[17]....
        /*0670*/ 	.word	0x0000aa40


	//   ....[18]....
        /*0674*/ 	.word	0x0000ba70


	//   ....[19]....
        /*0678*/ 	.word	0x0000bad0


	//   ....[20]....
        /*067c*/ 	.word	0x0000ec60


	//   ....[21]....
        /*0680*/ 	.word	0x0000ec80


	//   ....[22]....
        /*0684*/ 	.word	0x0000eca0


	//   ....[23]....
        /*0688*/ 	.word	0x0000ecd0


	//   ....[24]....
        /*068c*/ 	.word	0x00011e40


	//   ....[25]....
        /*0690*/ 	.word	0x00013490


	//   ....[26]....
        /*0694*/ 	.word	0x00013f10


	//   ....[27]....
        /*0698*/ 	.word	0x00014020


	//   ....[28]....
        /*069c*/ 	.word	0x00015050


	//   ....[29]....
        /*06a0*/ 	.word	0x000150c0


	//   ....[30]....
        /*06a4*/ 	.word	0x00016dc0


	//   ....[31]....
        /*06a8*/ 	.word	0x00016dd0


	//   ....[32]....
        /*06ac*/ 	.word	0x00016e50


	//   ....[33]....
        /*06b0*/ 	.word	0x00016e60


	//   ....[34]....
        /*06b4*/ 	.word	0x00017e40


	//   ....[35]....
        /*06b8*/ 	.word	0x00017e50


	//   ....[36]....
        /*06bc*/ 	.word	0x00017e60


	//   ....[37]....
        /*06c0*/ 	.word	0x00017e70


	//   ....[38]....
        /*06c4*/ 	.word	0x00017e80


	//   ....[39]....
        /*06c8*/ 	.word	0x00017e90


	//   ....[40]....
        /*06cc*/ 	.word	0x00017ea0


	//   ....[41]....
        /*06d0*/ 	.word	0x00017eb0


	//   ....[42]....
        /*06d4*/ 	.word	0x00017ec0


	//   ....[43]....
        /*06d8*/ 	.word	0x00017ed0


	//   ....[44]....
        /*06dc*/ 	.word	0x00017ee0


	//   ....[45]....
        /*06e0*/ 	.word	0x00017ef0


	//   ....[46]....
        /*06e4*/ 	.word	0x00017f00


	//   ....[47]....
        /*06e8*/ 	.word	0x00017f10


	//   ....[48]....
        /*06ec*/ 	.word	0x00017f20


	//   ....[49]....
        /*06f0*/ 	.word	0x00017f30


	//   ....[50]....
        /*06f4*/ 	.word	0x00017f40


	//   ....[51]....
        /*06f8*/ 	.word	0x00017f50


	//   ....[52]....
        /*06fc*/ 	.word	0x00017f60


	//   ....[53]....
        /*0700*/ 	.word	0x00017f70


	//   ....[54]....
        /*0704*/ 	.word	0x00017f80


	//   ....[55]....
        /*0708*/ 	.word	0x00017f90


	//   ....[56]....
        /*070c*/ 	.word	0x00017fa0


	//   ....[57]....
        /*0710*/ 	.word	0x00017fb0


	//   ....[58]....
        /*0714*/ 	.word	0x00017fc0


	//   ....[59]....
        /*0718*/ 	.word	0x00017fd0


	//   ....[60]....
        /*071c*/ 	.word	0x00017fe0


	//   ....[61]....
        /*0720*/ 	.word	0x00017ff0


	//   ....[62]....
        /*0724*/ 	.word	0x00018000


	//   ....[63]....
        /*0728*/ 	.word	0x00018010


	//   ....[64]....
        /*072c*/ 	.word	0x00018020


	//   ....[65]....
        /*0730*/ 	.word	0x00018030


	//   ....[66]....
        /*0734*/ 	.word	0x00018040


	//   ....[67]....
        /*0738*/ 	.word	0x00018060


	//   ....[68]....
        /*073c*/ 	.word	0x00018090


	//   ....[69]....
        /*0740*/ 	.word	0x000180b0


	//   ....[70]....
        /*0744*/ 	.word	0x000180c0


	//   ....[71]....
        /*0748*/ 	.word	0x000180e0


	//   ....[72]....
        /*074c*/ 	.word	0x00018100


	//   ....[73]....
        /*0750*/ 	.word	0x00018110


	//   ....[74]....
        /*0754*/ 	.word	0x00018120


	//   ....[75]....
        /*0758*/ 	.word	0x00018130


	//   ....[76]....
        /*075c*/ 	.word	0x00018140


	//   ....[77]....
        /*0760*/ 	.word	0x00018150


	//   ....[78]....
        /*0764*/ 	.word	0x00018160


	//   ....[79]....
        /*0768*/ 	.word	0x00018170


	//   ....[80]....
        /*076c*/ 	.word	0x00018180


	//   ....[81]....
        /*0770*/ 	.word	0x00018190


	//   ....[82]....
        /*0774*/ 	.word	0x000181a0


	//   ....[83]....
        /*0778*/ 	.word	0x000181c0


	//   ....[84]....
        /*077c*/ 	.word	0x000181e0


	//   ....[85]....
        /*0780*/ 	.word	0x00018210


	//   ....[86]....
        /*0784*/ 	.word	0x00018240


	//   ....[87]....
        /*0788*/ 	.word	0x00018270


	//   ....[88]....
        /*078c*/ 	.word	0x000182a0


	//   ....[89]....
        /*0790*/ 	.word	0x000182d0


	//   ....[90]....
        /*0794*/ 	.word	0x00018300


	//   ....[91]....
        /*0798*/ 	.word	0x00018330


	//   ....[92]....
        /*079c*/ 	.word	0x00018360


	//   ....[93]....
        /*07a0*/ 	.word	0x00018390


	//   ....[94]....
        /*07a4*/ 	.word	0x000183c0


	//   ....[95]....
        /*07a8*/ 	.word	0x000183f0


	//   ....[96]....
        /*07ac*/ 	.word	0x00018420


	//   ....[97]....
        /*07b0*/ 	.word	0x00018450


	//   ....[98]....
        /*07b4*/ 	.word	0x00018dc0


	//   ....[99]....
        /*07b8*/ 	.word	0x00018df0


	//   ....[100]....
        /*07bc*/ 	.word	0x00018e30


	//   ....[101]....
        /*07c0*/ 	.word	0x00018e50


	//   ....[102]....
        /*07c4*/ 	.word	0x00019520


	//   ....[103]....
        /*07c8*/ 	.word	0x00019560


	//   ....[104]....
        /*07cc*/ 	.word	0x00019640


	//   ....[105]....
        /*07d0*/ 	.word	0x00019660


	//   ....[106]....
        /*07d4*/ 	.word	0x00019720


	//   ....[107]....
        /*07d8*/ 	.word	0x00019740


	//   ....[108]....
        /*07dc*/ 	.word	0x00019810


	//   ....[109]....
        /*07e0*/ 	.word	0x00019830


	//   ....[110]....
        /*07e4*/ 	.word	0x00019d40


	//   ....[111]....
        /*07e8*/ 	.word	0x00019d80


	//   ....[112]....
        /*07ec*/ 	.word	0x0001a220


	//   ....[113]....
        /*07f0*/ 	.word	0x0001a230


	//   ....[114]....
        /*07f4*/ 	.word	0x0001afe0


	//   ....[115]....
        /*07f8*/ 	.word	0x0001aff0


	//   ....[116]....
        /*07fc*/ 	.word	0x0001b0b0


	//   ....[117]....
        /*0800*/ 	.word	0x0001b0d0


	//   ....[118]....
        /*0804*/ 	.word	0x0001b190


	//   ....[119]....
        /*0808*/ 	.word	0x0001b1b0


	//   ....[120]....
        /*080c*/ 	.word	0x0001b280


	//   ....[121]....
        /*0810*/ 	.word	0x0001b2a0


	//   ....[122]....
        /*0814*/ 	.word	0x0001b400


	//   ....[123]....
        /*0818*/ 	.word	0x0001b620


	//   ....[124]....
        /*081c*/ 	.word	0x0001b660


	//   ....[125]....
        /*0820*/ 	.word	0x0001b6a0


	//   ....[126]....
        /*0824*/ 	.word	0x0001b6d0


	//   ....[127]....
        /*0828*/ 	.word	0x0001b700


	//   ....[128]....
        /*082c*/ 	.word	0x0001b730


	//   ....[129]....
        /*0830*/ 	.word	0x0001b8c0


	//   ....[130]....
        /*0834*/ 	.word	0x0001b8f0


	//   ....[131]....
        /*0838*/ 	.word	0x0001b930


	//   ....[132]....
        /*083c*/ 	.word	0x0001b960


	//   ....[133]....
        /*0840*/ 	.word	0x0001b990


	//   ....[134]....
        /*0844*/ 	.word	0x0001b9c0


	//   ....[135]....
        /*0848*/ 	.word	0x0001ba60


	//   ....[136]....
        /*084c*/ 	.word	0x0001bab0


	//   ....[137]....
        /*0850*/ 	.word	0x0001bac0


	//   ....[138]....
        /*0854*/ 	.word	0x0001bb00


	//   ....[139]....
        /*0858*/ 	.word	0x0001db80


	//   ....[140]....
        /*085c*/ 	.word	0x0001e6f0


	//   ....[141]....
        /*0860*/ 	.word	0x0001e730


	//   ....[142]....
        /*0864*/ 	.word	0x0001e7e0


	//   ....[143]....
        /*0868*/ 	.word	0x0001e7f0


	//   ....[144]....
        /*086c*/ 	.word	0x0001e880


	//   ....[145]....
        /*0870*/ 	.word	0x0001e890


	//   ....[146]....
        /*0874*/ 	.word	0x0001e920


	//   ....[147]....
        /*0878*/ 	.word	0x0001e930


	//   ....[148]....
        /*087c*/ 	.word	0x0001e9c0


	//   ....[149]....
        /*0880*/ 	.word	0x0001e9d0


	//   ....[150]....
        /*0884*/ 	.word	0x0001ea60


	//   ....[151]....
        /*0888*/ 	.word	0x0001ea70


	//   ....[152]....
        /*088c*/ 	.word	0x0001eaf0


	//   ....[153]....
        /*0890*/ 	.word	0x0001eb00


	//   ....[154]....
        /*0894*/ 	.word	0x0001eb10


	//   ....[155]....
        /*0898*/ 	.word	0x0001eb20


	//   ....[156]....
        /*089c*/ 	.word	0x00020b40


	//   ....[157]....
        /*08a0*/ 	.word	0x00020b70


	//   ....[158]....
        /*08a4*/ 	.word	0x00020ba0


	//   ....[159]....
        /*08a8*/ 	.word	0x00020bd0


	//   ....[160]....
        /*08ac*/ 	.word	0x00020be0


	//   ....[161]....
        /*08b0*/ 	.word	0x00020c10


	//   ....[162]....
        /*08b4*/ 	.word	0x00020c20


	//   ....[163]....
        /*08b8*/ 	.word	0x00020c60


	//   ....[164]....
        /*08bc*/ 	.word	0x00020dd0


	//   ....[165]....
        /*08c0*/ 	.word	0x00020e00


	//   ....[166]....
        /*08c4*/ 	.word	0x00020e30


	//   ....[167]....
        /*08c8*/ 	.word	0x00020e60


	//   ....[168]....
        /*08cc*/ 	.word	0x00020e90


	//   ....[169]....
        /*08d0*/ 	.word	0x00020ec0


	//   ....[170]....
        /*08d4*/ 	.word	0x00020f40


	//   ....[171]....
        /*08d8*/ 	.word	0x00020f80


	//   ....[172]....
        /*08dc*/ 	.word	0x00020f90


	//   ....[173]....
        /*08e0*/ 	.word	0x00020fd0


	//   ....[174]....
        /*08e4*/ 	.word	0x00021ab0


	//   ....[175]....
        /*08e8*/ 	.word	0x00022170


	//   ....[176]....
        /*08ec*/ 	.word	0x00022380


	//   ....[177]....
        /*08f0*/ 	.word	0x000223d0


	//   ....[178]....
        /*08f4*/ 	.word	0x00022430


	//   ....[179]....
        /*08f8*/ 	.word	0x00022530


	//   ....[180]....
        /*08fc*/ 	.word	0x00022590


	//   ....[181]....
        /*0900*/ 	.word	0x00022690


	//   ....[182]....
        /*0904*/ 	.word	0x000226f0


	//   ....[183]....
        /*0908*/ 	.word	0x000227f0


	//   ....[184]....
        /*090c*/ 	.word	0x00022850


	//   ....[185]....
        /*0910*/ 	.word	0x00022950


	//   ....[186]....
        /*0914*/ 	.word	0x000229b0


	//   ....[187]....
        /*0918*/ 	.word	0x00022ab0


	//   ....[188]....
        /*091c*/ 	.word	0x00022b10


	//   ....[189]....
        /*0920*/ 	.word	0x00022c00


	//   ....[190]....
        /*0924*/ 	.word	0x00022c60


	//   ....[191]....
        /*0928*/ 	.word	0x00022d00


	//   ....[192]....
        /*092c*/ 	.word	0x00023090


	//----- nvinfo : EIATTR_REG_RECONFIG
	.align		4
.L_983:
        /*0930*/ 	.byte	0x01, 0x54
	.zero		2


	//----- nvinfo : EIATTR_SYSCALL_OFFSETS
	.align		4
        /*0934*/ 	.byte	0x04, 0x46
        /*0936*/ 	.short	(.L_985 - .L_984)


	//   ....[0]....
.L_984:
        /*0938*/ 	.word	0x00002020


	//   ....[1]....
        /*093c*/ 	.word	0x0001d5e0


	//   ....[2]....
        /*0940*/ 	.word	0x0001d750


	//   ....[3]....
        /*0944*/ 	.word	0x0001d8b0


	//   ....[4]....
        /*0948*/ 	.word	0x0001d9f0


	//   ....[5]....
        /*094c*/ 	.word	0x0001e2f0


	//----- nvinfo : EIATTR_MBARRIER_INSTR_OFFSETS
	.align		4
.L_985:
        /*0950*/ 	.byte	0x04, 0x39
        /*0952*/ 	.short	(.L_987 - .L_986)


	//   ....[0]....
.L_986:
        /*0954*/ 	.word	0x00000270
        /*0958*/ 	.word	0x000000ff
        /*095c*/ 	.word	0x0002e800
        /*0960*/ 	.short	0x0100
        /*0962*/ 	.byte	0x08
	.zero		1


	//   ....[1]....
        /*0964*/ 	.word	0x00000280
        /*0968*/ 	.word	0x000000ff
        /*096c*/ 	.word	0x0002e820
        /*0970*/ 	.short	0x0100
        /*0972*/ 	.byte	0x08
	.zero		1


	//   ....[2]....
        /*0974*/ 	.word	0x00000370
        /*0978*/ 	.word	0x000000ff
        /*097c*/ 	.word	0x0002e830
        /*0980*/ 	.short	0x0100
        /*0982*/ 	.byte	0x08
	.zero		1


	//   ....[3]....
        /*0984*/ 	.word	0x00000380
        /*0988*/ 	.word	0x000000ff
        /*098c*/ 	.word	0x0002e840
        /*0990*/ 	.short	0x0100
        /*0992*/ 	.byte	0x08
	.zero		1


	//   ....[4]....
        /*0994*/ 	.word	0x00000390
        /*0998*/ 	.word	0x000000ff
        /*099c*/ 	.word	0x0002e838
        /*09a0*/ 	.short	0x0100
        /*09a2*/ 	.byte	0x08
	.zero		1


	//   ....[5]....
        /*09a4*/ 	.word	0x000003a0
        /*09a8*/ 	.word	0x000000ff
        /*09ac*/ 	.word	0x0002e848
        /*09b0*/ 	.short	0x0100
        /*09b2*/ 	.byte	0x08
	.zero		1


	//   ....[6]....
        /*09b4*/ 	.word	0x000004d0
        /*09b8*/ 	.word	0x000000ff
        /*09bc*/ 	.word	0x0002e850
        /*09c0*/ 	.short	0x0100
        /*09c2*/ 	.byte	0x08
	.zero		1


	//   ....[7]....
        /*09c4*/ 	.word	0x000004e0
        /*09c8*/ 	.word	0x000000ff
        /*09cc*/ 	.word	0x0002e860
        /*09d0*/ 	.short	0x0100
        /*09d2*/ 	.byte	0x08
	.zero		1


	//   ....[8]....
        /*09d4*/ 	.word	0x000004f0
        /*09d8*/ 	.word	0x000000ff
        /*09dc*/ 	.word	0x0002e858
        /*09e0*/ 	.short	0x0100
        /*09e2*/ 	.byte	0x08
	.zero		1


	//   ....[9]....
        /*09e4*/ 	.word	0x00000500
        /*09e8*/ 	.word	0x000000ff
        /*09ec*/ 	.word	0x0002e868
        /*09f0*/ 	.short	0x0100
        /*09f2*/ 	.byte	0x08
	.zero		1


	//   ....[10]....
        /*09f4*/ 	.word	0x000005f0
        /*09f8*/ 	.word	0x000000ff
        /*09fc*/ 	.word	0x0002e870
        /*0a00*/ 	.short	0x0100
        /*0a02*/ 	.byte	0x06
	.zero		1


	//   ....[11]....
        /*0a04*/ 	.word	0x00000600
        /*0a08*/ 	.word	0x000000ff
        /*0a0c*/ 	.word	0x0002e880
        /*0a10*/ 	.short	0x0100
        /*0a12*/ 	.byte	0x06
	.zero		1


	//   ....[12]....
        /*0a14*/ 	.word	0x00000610
        /*0a18*/ 	.word	0x000000ff
        /*0a1c*/ 	.word	0x0002e878
        /*0a20*/ 	.short	0x0100
        /*0a22*/ 	.byte	0x06
	.zero		1


	//   ....[13]....
        /*0a24*/ 	.word	0x00000620
        /*0a28*/ 	.word	0x000000ff
        /*0a2c*/ 	.word	0x0002e888
        /*0a30*/ 	.short	0x0100
        /*0a32*/ 	.byte	0x06
	.zero		1


	//   ....[14]....
        /*0a34*/ 	.word	0x00000750
        /*0a38*/ 	.word	0x000000ff
        /*0a3c*/ 	.word	0x0002e890
        /*0a40*/ 	.short	0x0100
        /*0a42*/ 	.byte	0x08
	.zero		1


	//   ....[15]....
        /*0a44*/ 	.word	0x00000760
        /*0a48*/ 	.word	0x000000ff
        /*0a4c*/ 	.word	0x0002e8a0
        /*0a50*/ 	.short	0x0100
        /*0a52*/ 	.byte	0x08
	.zero		1


	//   ....[16]....
        /*0a54*/ 	.word	0x00000770
        /*0a58*/ 	.word	0x000000ff
        /*0a5c*/ 	.word	0x0002e898
        /*0a60*/ 	.short	0x0100
        /*0a62*/ 	.byte	0x08
	.zero		1


	//   ....[17]....
        /*0a64*/ 	.word	0x00000780
        /*0a68*/ 	.word	0x000000ff
        /*0a6c*/ 	.word	0x0002e8a8
        /*0a70*/ 	.short	0x0100
        /*0a72*/ 	.byte	0x08
	.zero		1


	//   ....[18]....
        /*0a74*/ 	.word	0x000008b0
        /*0a78*/ 	.word	0x000000ff
        /*0a7c*/ 	.word	0x0002e8b0
        /*0a80*/ 	.short	0x0100
        /*0a82*/ 	.byte	0x08
	.zero		1


	//   ....[19]....
        /*0a84*/ 	.word	0x000008c0
        /*0a88*/ 	.word	0x000000ff
        /*0a8c*/ 	.word	0x0002e8c0
        /*0a90*/ 	.short	0x0100
        /*0a92*/ 	.byte	0x08
	.zero		1


	//   ....[20]....
        /*0a94*/ 	.word	0x000008d0
        /*0a98*/ 	.word	0x000000ff
        /*0a9c*/ 	.word	0x0002e8b8
        /*0aa0*/ 	.short	0x0100
        /*0aa2*/ 	.byte	0x08
	.zero		1


	//   ....[21]....
        /*0aa4*/ 	.word	0x000008e0
        /*0aa8*/ 	.word	0x000000ff
        /*0aac*/ 	.word	0x0002e8c8
        /*0ab0*/ 	.short	0x0100
        /*0ab2*/ 	.byte	0x08
	.zero		1


	//   ....[22]....
        /*0ab4*/ 	.word	0x000020a0
        /*0ab8*/ 	.word	0x000000ff
        /*0abc*/ 	.word	0x0002e800
        /*0ac0*/ 	.short	0x010a
        /*0ac2*/ 	.byte	0x29
	.zero		1


	//   ....[23]....
        /*0ac4*/ 	.word	0x00002120
        /*0ac8*/ 	.word	0x00000005
        /*0acc*/ 	.word	0x0002e830
        /*0ad0*/ 	.short	0x010a
        /*0ad2*/ 	.byte	0x3f
	.zero		1


	//   ....[24]....
        /*0ad4*/ 	.word	0x00002160
        /*0ad8*/ 	.word	0x00000005
        /*0adc*/ 	.word	0x0002e830
        /*0ae0*/ 	.short	0x010a
        /*0ae2*/ 	.byte	0x3f
	.zero		1


	//   ....[25]....
        /*0ae4*/ 	.word	0x00002eb0
        /*0ae8*/ 	.word	0x00000000
        /*0aec*/ 	.word	0x00000000
        /*0af0*/ 	.short	0x0101
        /*0af2*/ 	.byte	0x3f
	.zero		1


	//   ....[26]....
        /*0af4*/ 	.word	0x00007870
        /*0af8*/ 	.word	0x000000ff
        /*0afc*/ 	.word	0x0002e830
        /*0b00*/ 	.short	0x010a
        /*0b02*/ 	.byte	0x06
	.zero		1


	//   ....[27]....
        /*0b04*/ 	.word	0x000078b0
        /*0b08*/ 	.word	0x000000ff
        /*0b0c*/ 	.word	0x0002e830
        /*0b10*/ 	.short	0x010a
        /*0b12*/ 	.byte	0x06
	.zero		1


	//   ....[28]....
        /*0b14*/ 	.word	0x00008470
        /*0b18*/ 	.word	0x000000ff
        /*0b1c*/ 	.word	0x0002e850
        /*0b20*/ 	.short	0x010a
        /*0b22*/ 	.byte	0x06
	.zero		1


	//   ....[29]....
        /*0b24*/ 	.word	0x000084b0
        /*0b28*/ 	.word	0x000000ff
        /*0b2c*/ 	.word	0x0002e850
        /*0b30*/ 	.short	0x010a
        /*0b32*/ 	.byte	0x06
	.zero		1


	//   ....[30]....
        /*0b34*/ 	.word	0x00008880
        /*0b38*/ 	.word	0x00000008
        /*0b3c*/ 	.word	0x00000000
        /*0b40*/ 	.short	0x0101
        /*0b42*/ 	.byte	0x3f
	.zero		1


	//   ....[31]....
        /*0b44*/ 	.word	0x0000ccd0
        /*0b48*/ 	.word	0x000000ff
        /*0b4c*/ 	.word	0x00000000
        /*0b50*/ 	.short	0x0101
        /*0b52*/ 	.byte	0x06
	.zero		1


	//   ....[32]....
        /*0b54*/ 	.word	0x0000d7c0
        /*0b58*/ 	.word	0x000000ff
        /*0b5c*/ 	.word	0x0002e830
        /*0b60*/ 	.short	0x010a
        /*0b62*/ 	.byte	0x06
	.zero		1


	//   ....[33]....
        /*0b64*/ 	.word	0x0000d800
        /*0b68*/ 	.word	0x000000ff
        /*0b6c*/ 	.word	0x0002e830
        /*0b70*/ 	.short	0x010a
        /*0b72*/ 	.byte	0x06
	.zero		1


	//   ....[34]....
        /*0b74*/ 	.word	0x0000e3f0
        /*0b78*/ 	.word	0x000000ff
        /*0b7c*/ 	.word	0x0002e850
        /*0b80*/ 	.short	0x010a
        /*0b82*/ 	.byte	0x06
	.zero		1


	//   ....[35]....
        /*0b84*/ 	.word	0x0000e430
        /*0b88*/ 	.word	0x000000ff
        /*0b8c*/ 	.word	0x0002e850
        /*0b90*/ 	.short	0x010a
        /*0b92*/ 	.byte	0x06
	.zero		1


	//   ....[36]....
        /*0b94*/ 	.word	0x000102f0
        /*0b98*/ 	.word	0x00000005
        /*0b9c*/ 	.word	0x00000000
        /*0ba0*/ 	.short	0x0101
        /*0ba2*/ 	.byte	0x3f
	.zero		1


	//   ....[37]....
        /*0ba4*/ 	.word	0x000105c0
        /*0ba8*/ 	.word	0x000000ff
        /*0bac*/ 	.word	0x00000000
        /*0bb0*/ 	.short	0x0101
        /*0bb2*/ 	.byte	0x06
	.zero		1


	//   ....[38]....
        /*0bb4*/ 	.word	0x00010e30
        /*0bb8*/ 	.word	0x000000ff
        /*0bbc*/ 	.word	0x0002e830
        /*0bc0*/ 	.short	0x010a
        /*0bc2*/ 	.byte	0x06
	.zero		1


	//   ....[39]....
        /*0bc4*/ 	.word	0x00010e70
        /*0bc8*/ 	.word	0x000000ff
        /*0bcc*/ 	.word	0x0002e830
        /*0bd0*/ 	.short	0x010a
        /*0bd2*/ 	.byte	0x06
	.zero		1


	//   ....[40]....
        /*0bd4*/ 	.word	0x00011a60
        /*0bd8*/ 	.word	0x000000ff
        /*0bdc*/ 	.word	0x0002e850
        /*0be0*/ 	.short	0x010a
        /*0be2*/ 	.byte	0x06
	.zero		1


	//   ....[41]....
        /*0be4*/ 	.word	0x00011aa0
        /*0be8*/ 	.word	0x000000ff
        /*0bec*/ 	.word	0x0002e850
        /*0bf0*/ 	.short	0x010a
        /*0bf2*/ 	.byte	0x06
	.zero		1


	//   ....[42]....
        /*0bf4*/ 	.word	0x00011e70
        /*0bf8*/ 	.word	0x00000000
        /*0bfc*/ 	.word	0x00000000
        /*0c00*/ 	.short	0x0101
        /*0c02*/ 	.byte	0x3f
	.zero		1


	//   ....[43]....
        /*0c04*/ 	.word	0x000162c0
        /*0c08*/ 	.word	0x000000ff
        /*0c0c*/ 	.word	0x00000000
        /*0c10*/ 	.short	0x0101
        /*0c12*/ 	.byte	0x06
	.zero		1


	//   ....[44]....
        /*0c14*/ 	.word	0x00016a40
        /*0c18*/ 	.word	0x000000ff
        /*0c1c*/ 	.word	0x0002e850
        /*0c20*/ 	.short	0x010a
        /*0c22*/ 	.byte	0x04
	.zero		1


	//   ....[45]....
        /*0c24*/ 	.word	0x00016a80
        /*0c28*/ 	.word	0x000000ff
        /*0c2c*/ 	.word	0x0002e850
        /*0c30*/ 	.short	0x010a
        /*0c32*/ 	.byte	0x04
	.zero		1


	//   ....[46]....
        /*0c34*/ 	.word	0x00017140
        /*0c38*/ 	.word	0x000000ff
        /*0c3c*/ 	.word	0x00000000
        /*0c40*/ 	.short	0x0101
        /*0c42*/ 	.byte	0x04
	.zero		1


	//   ....[47]....
        /*0c44*/ 	.word	0x00019550
        /*0c48*/ 	.word	0x0000000e
        /*0c4c*/ 	.word	0x00000000
        /*0c50*/ 	.short	0x0101
        /*0c52*/ 	.byte	0x3f
	.zero		1


	//   ....[48]....
        /*0c54*/ 	.word	0x00019a10
        /*0c58*/ 	.word	0x0000000e
        /*0c5c*/ 	.word	0x00000000
        /*0c60*/ 	.short	0x0101
        /*0c62*/ 	.byte	0x3f
	.zero		1


	//   ....[49]....
        /*0c64*/ 	.word	0x0001ddf0
        /*0c68*/ 	.word	0x00000003
        /*0c6c*/ 	.word	0x0002e880
        /*0c70*/ 	.short	0x010a
        /*0c72*/ 	.byte	0x3f
	.zero		1


	//   ....[50]....
        /*0c74*/ 	.word	0x0001df90
        /*0c78*/ 	.word	0x00000003
        /*0c7c*/ 	.word	0x0002e840
        /*0c80*/ 	.short	0x010a
        /*0c82*/ 	.byte	0x3f
	.zero		1


	//   ....[51]....
        /*0c84*/ 	.word	0x0001ec20
        /*0c88*/ 	.word	0x00000012
        /*0c8c*/ 	.word	0x0002e800
        /*0c90*/ 	.short	0x0107
        /*0c92*/ 	.byte	0x3f
	.zero		1


	//   ....[52]....
        /*0c94*/ 	.word	0x0001ed10
        /*0c98*/ 	.word	0x00000012
        /*0c9c*/ 	.word	0x0002e800
        /*0ca0*/ 	.short	0x0101
        /*0ca2*/ 	.byte	0x3f
	.zero		1


	//   ....[53]....
        /*0ca4*/ 	.word	0x0001ed30
        /*0ca8*/ 	.word	0x00000012
        /*0cac*/ 	.word	0x0002e820
        /*0cb0*/ 	.short	0x010a
        /*0cb2*/ 	.byte	0x3f
	.zero		1


	//   ....[54]....
        /*0cb4*/ 	.word	0x0001f040
        /*0cb8*/ 	.word	0x00000004
        /*0cbc*/ 	.word	0x0002e880
        /*0cc0*/ 	.short	0x010a
        /*0cc2*/ 	.byte	0x3f
	.zero		1


	//   ....[55]....
        /*0cc4*/ 	.word	0x0001f2a0
        /*0cc8*/ 	.word	0x00000004
        /*0ccc*/ 	.word	0x0002e840
        /*0cd0*/ 	.short	0x010a
        /*0cd2*/ 	.byte	0x3f
	.zero		1


	//   ....[56]....
        /*0cd4*/ 	.word	0x0001f570
        /*0cd8*/ 	.word	0x00000014
        /*0cdc*/ 	.word	0x0002e870
        /*0ce0*/ 	.short	0x010a
        /*0ce2*/ 	.byte	0x3f
	.zero		1


	//   ....[57]....
        /*0ce4*/ 	.word	0x0001f5e0
        /*0ce8*/ 	.word	0x00000014
        /*0cec*/ 	.word	0x0002e860
        /*0cf0*/ 	.short	0x010a
        /*0cf2*/ 	.byte	0x3f
	.zero		1


	//   ....[58]....
        /*0cf4*/ 	.word	0x0001fe20
        /*0cf8*/ 	.word	0x00000014
        /*0cfc*/ 	.word	0x0002e850
        /*0d00*/ 	.short	0x0101
        /*0d02*/ 	.byte	0x3f
	.zero		1


	//   ....[59]....
        /*0d04*/ 	.word	0x0001fea0
        /*0d08*/ 	.word	0x00000014
        /*0d0c*/ 	.word	0x00000000
        /*0d10*/ 	.short	0x0101
        /*0d12*/ 	.byte	0x3f
	.zero		1


	//   ....[60]....
        /*0d14*/ 	.word	0x000200e0
        /*0d18*/ 	.word	0x00000011
        /*0d1c*/ 	.word	0x0002e870
        /*0d20*/ 	.short	0x010a
        /*0d22*/ 	.byte	0x3f
	.zero		1


	//   ....[61]....
        /*0d24*/ 	.word	0x00020150
        /*0d28*/ 	.word	0x00000011
        /*0d2c*/ 	.word	0x0002e860
        /*0d30*/ 	.short	0x010a
        /*0d32*/ 	.byte	0x3f
	.zero		1


	//   ....[62]....
        /*0d34*/ 	.word	0x00020810
        /*0d38*/ 	.word	0x00000011
        /*0d3c*/ 	.word	0x0002e850
        /*0d40*/ 	.short	0x0101
        /*0d42*/ 	.byte	0x3f
	.zero		1


	//   ....[63]....
        /*0d44*/ 	.word	0x00020850
        /*0d48*/ 	.word	0x00000000
        /*0d4c*/ 	.word	0x00000000
        /*0d50*/ 	.short	0x0101
        /*0d52*/ 	.byte	0x3f
	.zero		1


	//   ....[64]....
        /*0d54*/ 	.word	0x00021a30
        /*0d58*/ 	.word	0x00000000
        /*0d5c*/ 	.word	0x0002e820
        /*0d60*/ 	.short	0x010a
        /*0d62*/ 	.byte	0x3f
	.zero		1


	//   ....[65]....
        /*0d64*/ 	.word	0x00021bf0
        /*0d68*/ 	.word	0x00000006
        /*0d6c*/ 	.word	0x00000000
        /*0d70*/ 	.short	0x010a
        /*0d72*/ 	.byte	0x3f
	.zero		1


	//   ....[66]....
        /*0d74*/ 	.word	0x00021c60
        /*0d78*/ 	.word	0x00000007
        /*0d7c*/ 	.word	0x00000000
        /*0d80*/ 	.short	0x010a
        /*0d82*/ 	.byte	0x3f
	.zero		1


	//   ....[67]....
        /*0d84*/ 	.word	0x00021cc0
        /*0d88*/ 	.word	0x00000004
        /*0d8c*/ 	.word	0x0002e860
        /*0d90*/ 	.short	0x010a
        /*0d92*/ 	.byte	0x3f
	.zero		1


	//   ....[68]....
        /*0d94*/ 	.word	0x00021d10
        /*0d98*/ 	.word	0x00000003
        /*0d9c*/ 	.word	0x0002e860
        /*0da0*/ 	.short	0x010a
        /*0da2*/ 	.byte	0x3f
	.zero		1


	//   ....[69]....
        /*0da4*/ 	.word	0x00021d50
        /*0da8*/ 	.word	0x00000004
        /*0dac*/ 	.word	0x0002e880
        /*0db0*/ 	.short	0x010a
        /*0db2*/ 	.byte	0x3f
	.zero		1


	//   ....[70]....
        /*0db4*/ 	.word	0x00021d70
        /*0db8*/ 	.word	0x00000003
        /*0dbc*/ 	.word	0x0002e880
        /*0dc0*/ 	.short	0x010a
        /*0dc2*/ 	.byte	0x3f
	.zero		1


	//   ....[71]....
        /*0dc4*/ 	.word	0x00021de0
        /*0dc8*/ 	.word	0x00000003
        /*0dcc*/ 	.word	0x0002e800
        /*0dd0*/ 	.short	0x010a
        /*0dd2*/ 	.byte	0x3f
	.zero		1


	//   ....[72]....
        /*0dd4*/ 	.word	0x00021e30
        /*0dd8*/ 	.word	0x00000005
        /*0ddc*/ 	.word	0x0002e830
        /*0de0*/ 	.short	0x010a
        /*0de2*/ 	.byte	0x3f
	.zero		1


	//   ....[73]....
        /*0de4*/ 	.word	0x00021e90
        /*0de8*/ 	.word	0x00000009
        /*0dec*/ 	.word	0x0002e830
        /*0df0*/ 	.short	0x010a
        /*0df2*/ 	.byte	0x3f
	.zero		1


	//   ....[74]....
        /*0df4*/ 	.word	0x00021ef0
        /*0df8*/ 	.word	0x00000009
        /*0dfc*/ 	.word	0x0002e850
        /*0e00*/ 	.short	0x010a
        /*0e02*/ 	.byte	0x3f
	.zero		1


	//   ....[75]....
        /*0e04*/ 	.word	0x00021f50
        /*0e08*/ 	.word	0x00000003
        /*0e0c*/ 	.word	0x0002e830
        /*0e10*/ 	.short	0x010a
        /*0e12*/ 	.byte	0x3f
	.zero		1


	//   ....[76]....
        /*0e14*/ 	.word	0x00021fb0
        /*0e18*/ 	.word	0x00000003
        /*0e1c*/ 	.word	0x0002e850
        /*0e20*/ 	.short	0x010a
        /*0e22*/ 	.byte	0x3f
	.zero		1


	//   ....[77]....
        /*0e24*/ 	.word	0x00022010
        /*0e28*/ 	.word	0x00000003
        /*0e2c*/ 	.word	0x0002e830
        /*0e30*/ 	.short	0x010a
        /*0e32*/ 	.byte	0x3f
	.zero		1


	//   ....[78]....
        /*0e34*/ 	.word	0x00022070
        /*0e38*/ 	.word	0x00000003
        /*0e3c*/ 	.word	0x0002e850
        /*0e40*/ 	.short	0x010a
        /*0e42*/ 	.byte	0x3f
	.zero		1


	//   ....[79]....
        /*0e44*/ 	.word	0x000220d0
        /*0e48*/ 	.word	0x00000007
        /*0e4c*/ 	.word	0x0002e850
        /*0e50*/ 	.short	0x010a
        /*0e52*/ 	.byte	0x3f
	.zero		1


	//   ....[80]....
        /*0e54*/ 	.word	0x00022220
        /*0e58*/ 	.word	0x00000003
        /*0e5c*/ 	.word	0x0002e880
        /*0e60*/ 	.short	0x010a
        /*0e62*/ 	.byte	0x3f
	.zero		1


	//   ....[81]....
        /*0e64*/ 	.word	0x00022270
        /*0e68*/ 	.word	0x00000003
        /*0e6c*/ 	.word	0x0002e840
        /*0e70*/ 	.short	0x010a
        /*0e72*/ 	.byte	0x3f
	.zero		1


	//   ....[82]....
        /*0e74*/ 	.word	0x00022d80
        /*0e78*/ 	.word	0x00000012
        /*0e7c*/ 	.word	0x0002e820
        /*0e80*/ 	.short	0x010a
        /*0e82*/ 	.byte	0x3f
	.zero		1


	//   ....[83]....
        /*0e84*/ 	.word	0x00022dd0
        /*0e88*/ 	.word	0x00000004
        /*0e8c*/ 	.word	0x0002e880
        /*0e90*/ 	.short	0x010a
        /*0e92*/ 	.byte	0x3f
	.zero		1


	//   ....[84]....
        /*0e94*/ 	.word	0x00022e20
        /*0e98*/ 	.word	0x00000004
        /*0e9c*/ 	.word	0x0002e840
        /*0ea0*/ 	.short	0x010a
        /*0ea2*/ 	.byte	0x3f
	.zero		1


	//   ....[85]....
        /*0ea4*/ 	.word	0x00022e70
        /*0ea8*/ 	.word	0x00000014
        /*0eac*/ 	.word	0x0002e870
        /*0eb0*/ 	.short	0x010a
        /*0eb2*/ 	.byte	0x3f
	.zero		1


	//   ....[86]....
        /*0eb4*/ 	.word	0x00022ec0
        /*0eb8*/ 	.word	0x00000014
        /*0ebc*/ 	.word	0x0002e860
        /*0ec0*/ 	.short	0x010a
        /*0ec2*/ 	.byte	0x3f
	.zero		1


	//   ....[87]....
        /*0ec4*/ 	.word	0x00022f10
        /*0ec8*/ 	.word	0x00000011
        /*0ecc*/ 	.word	0x0002e870
        /*0ed0*/ 	.short	0x010a
        /*0ed2*/ 	.byte	0x3f
	.zero		1


	//   ....[88]....
        /*0ed4*/ 	.word	0x00022f60
        /*0ed8*/ 	.word	0x00000011
        /*0edc*/ 	.word	0x0002e860
        /*0ee0*/ 	.short	0x010a
        /*0ee2*/ 	.byte	0x3f
	.zero		1


	//   ....[89]....
        /*0ee4*/ 	.word	0x00022fb0
        /*0ee8*/ 	.word	0x00000000
        /*0eec*/ 	.word	0x0002e820
        /*0ef0*/ 	.short	0x010a
        /*0ef2*/ 	.byte	0x3f
	.zero		1


	//   ....[90]....
        /*0ef4*/ 	.word	0x00023150
        /*0ef8*/ 	.word	0x00000006
        /*0efc*/ 	.word	0x00000000
        /*0f00*/ 	.short	0x010a
        /*0f02*/ 	.byte	0x3f
	.zero		1


	//   ....[91]....
        /*0f04*/ 	.word	0x000231a0
        /*0f08*/ 	.word	0x00000007
        /*0f0c*/ 	.word	0x00000000
        /*0f10*/ 	.short	0x010a
        /*0f12*/ 	.byte	0x3f
	.zero		1


	//   ....[92]....
        /*0f14*/ 	.word	0x000231f0
        /*0f18*/ 	.word	0x00000004
        /*0f1c*/ 	.word	0x0002e860
        /*0f20*/ 	.short	0x010a
        /*0f22*/ 	.byte	0x3f
	.zero		1


	//   ....[93]....
        /*0f24*/ 	.word	0x00023240
        /*0f28*/ 	.word	0x00000003
        /*0f2c*/ 	.word	0x0002e860
        /*0f30*/ 	.short	0x010a
        /*0f32*/ 	.byte	0x3f
	.zero		1


	//   ....[94]....
        /*0f34*/ 	.word	0x00023290
        /*0f38*/ 	.word	0x00000004
        /*0f3c*/ 	.word	0x0002e880
        /*0f40*/ 	.short	0x010a
        /*0f42*/ 	.byte	0x3f
	.zero		1


	//----- nvinfo : EIATTR_NUM_MBARRIERS
	.align		4
.L_987:
        /*0f44*/ 	.byte	0x03, 0x38
        /*0f46*/ 	.short	0x0016


	//----- nvinfo : EIATTR_EXIT_INSTR_OFFSETS
	.align		4
        /*0f48*/ 	.byte	0x04, 0x1c
        /*0f4a*/ 	.short	(.L_989 - .L_988)


	//   ....[0]....
.L_988:
        /*0f4c*/ 	.word	0x00000a80


	//   ....[1]....
        /*0f50*/ 	.word	0x0001b3a0


	//   ....[2]....
        /*0f54*/ 	.word	0x00021dc0


	//----- nvinfo : EIATTR_MAX_THREADS
	.align		4
.L_989:
        /*0f58*/ 	.byte	0x04, 0x05
        /*0f5a*/ 	.short	(.L_991 - .L_990)
.L_990:
        /*0f5c*/ 	.word	0x00000180
        /*0f60*/ 	.word	0x00000001
        /*0f64*/ 	.word	0x00000001


	//----- nvinfo : EIATTR_CRS_STACK_SIZE
	.align		4
.L_991:
        /*0f68*/ 	.byte	0x04, 0x1e
        /*0f6a*/ 	.short	(.L_993 - .L_992)
.L_992:
        /*0f6c*/ 	.word	0x00000000


	//----- nvinfo : EIATTR_CBANK_PARAM_SIZE
	.align		4
.L_993:
        /*0f70*/ 	.byte	0x03, 0x19
        /*0f72*/ 	.short	0x0af0


	//----- nvinfo : EIATTR_PARAM_CBANK
	.align		4
        /*0f74*/ 	.byte	0x04, 0x0a
        /*0f76*/ 	.short	(.L_995 - .L_994)
	.align		4
.L_994:
        /*0f78*/ 	.word	index@(.nv.constant0._ZN7cutlass13device_kernelIN5flash11enable_sm90INS1_16FlashAttnFwdSm90INS1_25CollectiveMainloopFwdSm90ILi2EN4cute5tupleIJNS5_1CILi1EEES8_S8_EEENS6_IJNS7_ILi128EEENS7_ILi224EEESA_EEELi128ENS_12float_e4m3_tEfNS_4arch4Sm90ELb0ELb1ELb0ELb1ELb0ELb0ELb0ELb1ELb1ELb1ELb1ELb0EEENS1_21CollectiveEpilogueFwdINS6_IJSA_SA_SB_EEES9_NS_10bfloat16_tESF_Li256ELb1ELb1ELb1ELb1EEENS1_36VarlenDynamicPersistentTileSchedulerILi128ELi224ELi256ELi128ELb1ELb1ELb1ELb1ELb0ELb1EEEEEEEEEvNT_6ParamsE)
        /*0f7c*/ 	.short	0x0210
        /*0f7e*/ 	.short	0x0af0


	//----- nvinfo : EIATTR_SW_WAR
	.align		4
.L_995:
        /*0f80*/ 	.byte	0x04, 0x36
        /*0f82*/ 	.short	(.L_997 - .L_996)
.L_996:
        /*0f84*/ 	.word	0x00000008
.L_997:


//--------------------- .nv.info._ZN7cutlass13device_kernelIN5flash11enable_sm90INS1_16FlashAttnFwdSm90INS1_25CollectiveMainloopFwdSm90ILi2EN4cute5tupleIJNS5_1CILi1EEES8_S8_EEENS6_IJNS7_ILi128EEENS7_ILi224EEESA_EEELi128ENS_12float_e4m3_tEfNS_4arch4Sm90ELb0ELb1ELb0ELb1ELb0ELb1ELb0ELb1ELb1ELb1ELb1ELb0EEENS1_21CollectiveEpilogueFwdINS6_IJSA_SA_SB_EEES9_NS_10bfloat16_tESF_Li256ELb1ELb1ELb1ELb1EEENS1_36VarlenDynamicPersistentTileSchedulerILi128ELi224ELi256ELi128ELb1ELb1ELb1ELb1ELb0ELb1EEEEEEEEEvNT_6ParamsE --------------------------
	.section	.nv.info._ZN7cutlass13device_kernelIN5flash11enable_sm90INS1_16FlashAttnFwdSm90INS1_25CollectiveMainloopFwdSm90ILi2EN4cute5tupleIJNS5_1CILi1EEES8_S8_EEENS6_IJNS7_ILi128EEENS7_ILi224EEESA_EEELi128ENS_12float_e4m3_tEfNS_4arch4Sm90ELb0ELb1ELb0ELb1ELb0ELb1ELb0ELb1ELb1ELb1ELb1ELb0EEENS1_21CollectiveEpilogueFwdINS6_IJSA_SA_SB_EEES9_NS_10bfloat16_tESF_Li256ELb1ELb1ELb1ELb1EEENS1_36VarlenDynamicPersistentTileSchedulerILi128ELi224ELi256ELi128ELb1ELb1ELb1ELb1ELb0ELb1EEEEEEEEEvNT_6ParamsE,"",@"SHT_CUDA_INFO"
	.sectionflags	@""
	.align	4


	//----- nvinfo : EIATTR_CUDA_API_VERSION
	.align		4
        /*0000*/ 	.byte	0x04, 0x37
        /*0002*/ 	.short	(.L_999 - .L_998)
.L_998:
        /*0004*/ 	.word	0x00000082


	//----- nvinfo : EIATTR_KPARAM_INFO
	.align		4
.L_999:
        /*0008*/ 	.byte	0x04, 0x17
        /*000a*/ 	.short	(.L_1001 - .L_1000)
.L_1000:
        /*000c*/ 	.word	0x00000000
        /*0010*/ 	.short	0x0000
        /*0012*/ 	.short	0x0070
        /*0014*/ 	.byte	0x00, 0xf0, 0x01, 0x2a


	//----- nvinfo : EIATTR_SPARSE_MMA_MASK
	.align		4
.L_1001:
        /*0018*/ 	.byte	0x03, 0x50
        /*001a*/ 	.short	0x0000


	//----- nvinfo : EIATTR_MAXREG_COUNT
	.align		4
        /*001c*/ 	.byte	0x03, 0x1b
        /*001e*/ 	.short	0x00a8


	//----- nvinfo : EIATTR_NUM_BARRIERS
	.align		4
        /*0020*/ 	.byte	0x02, 0x4c
        /*0022*/ 	.byte	0x10
	.zero		1


	//----- nvinfo : EIATTR_EXTERNS
	.align		4
        /*0024*/ 	.byte	0x04, 0x0f
        /*0026*/ 	.short	(.L_1003 - .L_1002)


	//   ....[0]....
	.align		4
.L_1002:
        /*0028*/ 	.word	index@(__assertfail)


	//----- nvinfo : EIATTR_ANNOTATIONS
	.align		4
.L_1003:
        /*002c*/ 	.byte	0x04, 0x55
        /*002e*/ 	.short	(.L_1005 - .L_1004)


	//   ....[0]....
.L_1004:
        /* <DEDUP_REMOVED lines=188> */


	//----- nvinfo : EIATTR_MERCURY_ISA_VERSION
	.align		4
.L_1005:
        /*0bd8*/ 	.byte	0x03, 0x5f
        /*0bda*/ 	.short	0x0101


	//----- nvinfo : EIATTR_UNUSED_LOAD_BYTE_OFFSET
	.align		4
        /*0bdc*/ 	.byte	0x04, 0x44
        /*0bde*/ 	.short	(.L_1007 - .L_1006)


	//   ....[0]....
.L_1006:
        /*0be0*/ 	.word	0x00000b20
        /*0be4*/ 	.word	0x0000fff0


	//   ....[1]....
        /*0be8*/ 	.word	0x0002aca0
        /*0bec*/ 	.word	0x0000fff0


	//----- nvinfo : EIATTR_INT_WARP_WIDE_INSTR_OFFSETS
	.align		4
.L_1007:
        /*0bf0*/ 	.byte	0x04, 0x31
        /*0bf2*/ 	.short	(.L_1009 - .L_1008)


	//   ....[0]....
.L_1008:
        /*0bf4*/ 	.word	0x00000190


	//   ....[1]....
        /*0bf8*/ 	.word	0x000001d0


	//   ....[2]....
        /*0bfc*/ 	.word	0x00000240


	//   ....[3]....
        /*0c00*/ 	.word	0x00032620


	//   ....[4]....
        /*0c04*/ 	.word	0x00032690


	//   ....[5]....
        /*0c08*/ 	.word	0x000353c0


	//   ....[6]....
        /*0c0c*/ 	.word	0x00035430


	//----- nvinfo : EIATTR_COOP_GROUP_MASK_REGIDS
	.align		4
.L_1009:
        /*0c10*/ 	.byte	0x04, 0x29
        /*0c12*/ 	.short	(.L_1011 - .L_1010)


	//   ....[0]....
.L_1010:
        /*0c14*/ 	.word	0xffffffff


	//   ....[1]....
        /*0c18*/ 	.word	0xffffffff


	//   ....[2]....
        /*0c1c*/ 	.word	0xffffffff


	//   ....[3]....
        /*0c20*/ 	.word	0xffffffff


	//   ....[4]....
        /*0c24*/ 	.word	0xffffffff


	//   ....[5]....
        /*0c28*/ 	.word	0xffffffff


	//   ....[6]....
        /*0c2c*/ 	.word	0xffffffff


	//   ....[7]....
        /*0c30*/ 	.word	0xffffffff


	//   ....[8]....
        /*0c34*/ 	.word	0xffffffff


	//   ....[9]....
        /*0c38*/ 	.word	0xffffffff


	//   ....[10]....
        /*0c3c*/ 	.word	0xffffffff


	//   ....[11]....
        /*0c40*/ 	.word	0xffffffff


	//   ....[12]....
        /*0c44*/ 	.word	0xffffffff


	//   ....[13]....
        /*0c48*/ 	.word	0xffffffff


	//   ....[14]....
        /*0c4c*/ 	.word	0xffffffff


	//   ....[15]....
        /*0c50*/ 	.word	0xffffffff


	//   ....[16]....
        /*0c54*/ 	.word	0xffffffff


	//   ....[17]....
        /*0c58*/ 	.word	0xffffffff


	//   ....[18]....
        /*0c5c*/ 	.word	0xffffffff


	//   ....[19]....
        /*0c60*/ 	.word	0xffffffff


	//   ....[20]....
        /*0c64*/ 	.word	0xffffffff


	//   ....[21]....
        /*0c68*/ 	.word	0xffffffff


	//   ....[22]....
        /*0c6c*/ 	.word	0xffffffff


	//   ....[23]....
        /*0c70*/ 	.word	0xffffffff


	//   ....[24]....
        /*0c74*/ 	.word	0xffffffff


	//   ....[25]....
        /*0c78*/ 	.word	0xffffffff


	//   ....[26]....
        /*0c7c*/ 	.word	0xffffffff


	//   ....[27]....
        /*0c80*/ 	.word	0xffffffff


	//   ....[28]....
        /*0c84*/ 	.word	0xffffffff


	//   ....[29]....
        /*0c88*/ 	.word	0xffffffff


	//   ....[30]....
        /*0c8c*/ 	.word	0xffffffff


	//   ....[31]....
        /*0c90*/ 	.word	0xffffffff


	//   ....[32]....
        /*0c94*/ 	.word	0xffffffff


	//   ....[33]....
        /*0c98*/ 	.word	0xffffffff


	//   ....[34]....
        /*0c9c*/ 	.word	0xffffffff


	//   ....[35]....
        /*0ca0*/ 	.word	0xffffffff


	//   ....[36]....
        /*0ca4*/ 	.word	0xffffffff


	//   ....[37]....
        /*0ca8*/ 	.word	0xffffffff


	//   ....[38]....
        /*0cac*/ 	.word	0xffffffff


	//   ....[39]....
        /*0cb0*/ 	.word	0xffffffff


	//   ....[40]....
        /*0cb4*/ 	.word	0xffffffff


	//   ....[41]....
        /*0cb8*/ 	.word	0xffffffff


	//   ....[42]....
        /*0cbc*/ 	.word	0xffffffff


	//   ....[43]....
        /*0cc0*/ 	.word	0xffffffff


	//   ....[44]....
        /*0cc4*/ 	.word	0xffffffff


	//   ....[45]....
        /*0cc8*/ 	.word	0xffffffff


	//   ....[46]....
        /*0ccc*/ 	.word	0xffffffff


	//   ....[47]....
        /*0cd0*/ 	.word	0xffffffff


	//   ....[48]....
        /*0cd4*/ 	.word	0xffffffff


	//   ....[49]....
        /*0cd8*/ 	.word	0xffffffff


	//   ....[50]....
        /*0cdc*/ 	.word	0xffffffff


	//   ....[51]....
        /*0ce0*/ 	.word	0xffffffff


	//   ....[52]....
        /*0ce4*/ 	.word	0xffffffff


	//   ....[53]....
        /*0ce8*/ 	.word	0xffffffff


	//   ....[54]....
        /*0cec*/ 	.word	0xffffffff


	//   ....[55]....
        /*0cf0*/ 	.word	0xffffffff


	//   ....[56]....
        /*0cf4*/ 	.word	0xffffffff


	//   ....[57]....
        /*0cf8*/ 	.word	0xffffffff


	//   ....[58]....
        /*0cfc*/ 	.word	0xffffffff


	//   ....[59]....
        /*0d00*/ 	.word	0xffffffff


	//   ....[60]....
        /*0d04*/ 	.word	0xffffffff


	//   ....[61]....
        /*0d08*/ 	.word	0xffffffff


	//   ....[62]....
        /*0d0c*/ 	.word	0xffffffff


	//   ....[63]....
        /*0d10*/ 	.word	0xffffffff


	//   ....[64]....
        /*0d14*/ 	.word	0xffffffff


	//   ....[65]....
        /*0d18*/ 	.word	0xffffffff


	//   ....[66]....
        /*0d1c*/ 	.word	0xffffffff


	//   ....[67]....
        /*0d20*/ 	.word	0xffffffff


	//   ....[68]....
        /*0d24*/ 	.word	0xffffffff


	//   ....[69]....
        /*0d28*/ 	.word	0xffffffff


	//   ....[70]....
        /*0d2c*/ 	.word	0xffffffff


	//   ....[71]....
        /*0d30*/ 	.word	0xffffffff


	//   ....[72]....
        /*0d34*/ 	.word	0xffffffff


	//   ....[73]....
        /*0d38*/ 	.word	0xffffffff


	//   ....[74]....
        /*0d3c*/ 	.word	0xffffffff


	//   ....[75]....
        /*0d40*/ 	.word	0xffffffff


	//   ....[76]....
        /*0d44*/ 	.word	0xffffffff


	//   ....[77]....
        /*0d48*/ 	.word	0xffffffff


	//   ....[78]....
        /*0d4c*/ 	.word	0xffffffff


	//   ....[79]....
        /*0d50*/ 	.word	0xffffffff


	//   ....[80]....
        /*0d54*/ 	.word	0xffffffff


	//   ....[81]....
        /*0d58*/ 	.word	0xffffffff


	//   ....[82]....
        /*0d5c*/ 	.word	0xffffffff


	//   ....[83]....
        /*0d60*/ 	.word	0xffffffff


	//   ....[84]....
        /*0d64*/ 	.word	0xffffffff


	//   ....[85]....
        /*0d68*/ 	.word	0xffffffff


	//   ....[86]....
        /*0d6c*/ 	.word	0xffffffff


	//   ....[87]....
        /*0d70*/ 	.word	0xffffffff


	//   ....[88]....
        /*0d74*/ 	.word	0xffffffff


	//   ....[89]....
        /*0d78*/ 	.word	0xffffffff


	//   ....[90]....
        /*0d7c*/ 	.word	0xffffffff


	//   ....[91]....
        /*0d80*/ 	.word	0xffffffff


	//   ....[92]....
        /*0d84*/ 	.word	0xffffffff


	//   ....[93]....
        /*0d88*/ 	.word	0xffffffff


	//   ....[94]....
        /*0d8c*/ 	.word	0xffffffff


	//   ....[95]....
        /*0d90*/ 	.word	0xffffffff


	//   ....[96]....
        /*0d94*/ 	.word	0xffffffff


	//   ....[97]....
        /*0d98*/ 	.word	0xffffffff


	//   ....[98]....
        /*0d9c*/ 	.word	0xffffffff


	//   ....[99]....
        /*0da0*/ 	.word	0xffffffff


	//   ....[100]....
        /*0da4*/ 	.word	0xffffffff


	//   ....[101]....
        /*0da8*/ 	.word	0xffffffff


	//   ....[102]....
        /*0dac*/ 	.word	0xffffffff


	//   ....[103]....
        /*0db0*/ 	.word	0xffffffff


	//   ....[104]....
        /*0db4*/ 	.word	0xffffffff


	//   ....[105]....
        /*0db8*/ 	.word	0xffffffff


	//   ....[106]....
        /*0dbc*/ 	.word	0xffffffff


	//   ....[107]....
        /*0dc0*/ 	.word	0xffffffff


	//   ....[108]....
        /*0dc4*/ 	.word	0xffffffff


	//   ....[109]....
        /*0dc8*/ 	.word	0xffffffff


	//   ....[110]....
        /*0dcc*/ 	.word	0xffffffff


	//   ....[111]....
        /*0dd0*/ 	.word	0xffffffff


	//   ....[112]....
        /*0dd4*/ 	.word	0xffffffff


	//   ....[113]....
        /*0dd8*/ 	.word	0xffffffff


	//   ....[114]....
        /*0ddc*/ 	.word	0xffffffff


	//   ....[115]....
        /*0de0*/ 	.word	0xffffffff


	//   ....[116]....
        /*0de4*/ 	.word	0xffffffff


	//   ....[117]....
        /*0de8*/ 	.word	0xffffffff


	//   ....[118]....
        /*0dec*/ 	.word	0xffffffff


	//   ....[119]....
        /*0df0*/ 	.word	0xffffffff


	//   ....[120]....
        /*0df4*/ 	.word	0xffffffff


	//   ....[121]....
        /*0df8*/ 	.word	0xffffffff


	//   ....[122]....
        /*0dfc*/ 	.word	0xffffffff


	//   ....[123]....
        /*0e00*/ 	.word	0xffffffff


	//   ....[124]....
        /*0e04*/ 	.word	0xffffffff


	//   ....[125]....
        /*0e08*/ 	.word	0xffffffff


	//   ....[126]....
        /*0e0c*/ 	.word	0xffffffff


	//   ....[127]....
        /*0e10*/ 	.word	0xffffffff


	//   ....[128]....
        /*0e14*/ 	.word	0xffffffff


	//   ....[129]....
        /*0e18*/ 	.word	0xffffffff


	//   ....[130]....
        /*0e1c*/ 	.word	0xffffffff


	//   ....[131]....
        /*0e20*/ 	.word	0xffffffff


	//   ....[132]....
        /*0e24*/ 	.word	0xffffffff


	//   ....[133]....
        /*0e28*/ 	.word	0xffffffff


	//   ....[134]....
        /*0e2c*/ 	.word	0xffffffff


	//   ....[135]....
        /*0e30*/ 	.word	0xffffffff


	//   ....[136]....
        /*0e34*/ 	.word	0xffffffff


	//   ....[137]....
        /*0e38*/ 	.word	0xffffffff


	//   ....[138]....
        /*0e3c*/ 	.word	0xffffffff


	//   ....[139]....
        /*0e40*/ 	.word	0xffffffff


	//   ....[140]....
        /*0e44*/ 	.word	0xffffffff


	//   ....[141]....
        /*0e48*/ 	.word	0xffffffff


	//   ....[142]....
        /*0e4c*/ 	.word	0xffffffff


	//   ....[143]....
        /*0e50*/ 	.word	0xffffffff


	//   ....[144]....
        /*0e54*/ 	.word	0xffffffff


	//   ....[145]....
        /*0e58*/ 	.word	0xffffffff


	//   ....[146]....
        /*0e5c*/ 	.word	0xffffffff


	//   ....[147]....
        /*0e60*/ 	.word	0xffffffff


	//   ....[148]....
        /*0e64*/ 	.word	0xffffffff


	//   ....[149]....
        /*0e68*/ 	.word	0xffffffff


	//   ....[150]....
        /*0e6c*/ 	.word	0xffffffff


	//   ....[151]....
        /*0e70*/ 	.word	0xffffffff


	//   ....[152]....
        /*0e74*/ 	.word	0xffffffff


	//   ....[153]....
        /*0e78*/ 	.word	0xffffffff


	//   ....[154]....
        /*0e7c*/ 	.word	0xffffffff


	//   ....[155]....
        /*0e80*/ 	.word	0xffffffff


	//   ....[156]....
        /*0e84*/ 	.word	0xffffffff


	//   ....[157]....
        /*0e88*/ 	.word	0xffffffff


	//   ....[158]....
        /*0e8c*/ 	.word	0xffffffff


	//   ....[159]....
        /*0e90*/ 	.word	0xffffffff


	//   ....[160]....
        /*0e94*/ 	.word	0xffffffff


	//   ....[161]....
        /*0e98*/ 	.word	0xffffffff


	//   ....[162]....
        /*0e9c*/ 	.word	0xffffffff


	//   ....[163]....
        /*0ea0*/ 	.word	0xffffffff


	//   ....[164]....
        /*0ea4*/ 	.word	0xffffffff


	//   ....[165]....
        /*0ea8*/ 	.word	0xffffffff


	//   ....[166]....
        /*0eac*/ 	.word	0xffffffff


	//   ....[167]....
        /*0eb0*/ 	.word	0xffffffff


	//   ....[168]....
        /*0eb4*/ 	.word	0xffffffff


	//   ....[169]....
        /*0eb8*/ 	.word	0xffffffff


	//   ....[170]....
        /*0ebc*/ 	.word	0xffffffff


	//   ....[171]....
        /*0ec0*/ 	.word	0xffffffff


	//   ....[172]....
        /*0ec4*/ 	.word	0xffffffff


	//   ....[173]....
        /*0ec8*/ 	.word	0xffffffff


	//   ....[174]....
        /*0ecc*/ 	.word	0xffffffff


	//   ....[175]....
        /*0ed0*/ 	.word	0xffffffff


	//   ....[176]....
        /*0ed4*/ 	.word	0xffffffff


	//   ....[177]....
        /*0ed8*/ 	.word	0xffffffff


	//   ....[178]....
        /*0edc*/ 	.word	0xffffffff


	//   ....[179]....
        /*0ee0*/ 	.word	0xffffffff


	//   ....[180]....
        /*0ee4*/ 	.word	0xffffffff


	//   ....[181]....
        /*0ee8*/ 	.word	0xffffffff


	//   ....[182]....
        /*0eec*/ 	.word	0xffffffff


	//   ....[183]....
        /*0ef0*/ 	.word	0xffffffff


	//   ....[184]....
        /*0ef4*/ 	.word	0xffffffff


	//   ....[185]....
        /*0ef8*/ 	.word	0xffffffff


	//   ....[186]....
        /*0efc*/ 	.word	0xffffffff


	//   ....[187]....
        /*0f00*/ 	.word	0xffffffff


	//   ....[188]....
        /*0f04*/ 	.word	0xffffffff


	//   ....[189]....
        /*0f08*/ 	.word	0xffffffff


	//   ....[190]....
        /*0f0c*/ 	.word	0xffffffff


	//   ....[191]....
        /*0f10*/ 	.word	0xffffffff


	//   ....[192]....
        /*0f14*/ 	.word	0x0500000f


	//   ....[193]....
        /*0f18*/ 	.word	0x0500000f


	//   ....[194]....
        /*0f1c*/ 	.word	0x0500000f


	//   ....[195]....
        /*0f20*/ 	.word	0x0500000f


	//   ....[196]....
        /*0f24*/ 	.word	0x0500000f


	//   ....[197]....
        /*0f28*/ 	.word	0x0500000f


	//   ....[198]....
        /*0f2c*/ 	.word	0x0500000f


	//   ....[199]....
        /*0f30*/ 	.word	0x0500000f


	//   ....[200]....
        /*0f34*/ 	.word	0x0500000f


	//   ....[201]....
        /*0f38*/ 	.word	0x0500000f


	//   ....[202]....
        /*0f3c*/ 	.word	0x0500000f


	//   ....[203]....
        /*0f40*/ 	.word	0x0500000f


	//   ....[204]....
        /*0f44*/ 	.word	0x0500000f


	//   ....[205]....
        /*0f48*/ 	.word	0x0500000f


	//   ....[206]....
        /*0f4c*/ 	.word	0x0500000f


	//   ....[207]....
        /*0f50*/ 	.word	0x0500000f


	//   ....[208]....
        /*0f54*/ 	.word	0x0500000f


	//   ....[209]....
        /*0f58*/ 	.word	0x0500000f


	//   ....[210]....
        /*0f5c*/ 	.word	0x0500000f


	//   ....[211]....
        /*0f60*/ 	.word	0x0500000f


	//   ....[212]....
        /*0f64*/ 	.word	0x0500000f


	//   ....[213]....
        /*0f68*/ 	.word	0x0500000f


	//   ....[214]....
        /*0f6c*/ 	.word	0x0500000f


	//   ....[215]....
        /*0f70*/ 	.word	0x0500000f


	//   ....[216]....
        /*0f74*/ 	.word	0x0500000f


	//   ....[217]....
        /*0f78*/ 	.word	0x0500000f


	//   ....[218]....
        /*0f7c*/ 	.word	0x0500000f


	//   ....[219]....
        /*0f80*/ 	.word	0x0500000f


	//   ....[220]....
        /*0f84*/ 	.word	0x0500000f


	//   ....[221]....
        /*0f88*/ 	.word	0x0500000f


	//   ....[222]....
        /*0f8c*/ 	.word	0x0500000f


	//   ....[223]....
        /*0f90*/ 	.word	0x0500000f


	//   ....[224]....
        /*0f94*/ 	.word	0x0500000f


	//   ....[225]....
        /*0f98*/ 	.word	0x0500000f


	//   ....[226]....
        /*0f9c*/ 	.word	0x0500000f


	//   ....[227]....
        /*0fa0*/ 	.word	0x0500000f


	//   ....[228]....
        /*0fa4*/ 	.word	0x0500000f


	//   ....[229]....
        /*0fa8*/ 	.word	0x0500000f


	//   ....[230]....
        /*0fac*/ 	.word	0x0500000f


	//   ....[231]....
        /*0fb0*/ 	.word	0x0500000f


	//   ....[232]....
        /*0fb4*/ 	.word	0x0500000f


	//   ....[233]....
        /*0fb8*/ 	.word	0x0500000f


	//   ....[234]....
        /*0fbc*/ 	.word	0x0500000f


	//   ....[235]....
        /*0fc0*/ 	.word	0x0500000f


	//   ....[236]....
        /*0fc4*/ 	.word	0x0500000f


	//   ....[237]....
        /*0fc8*/ 	.word	0x0500000f


	//   ....[238]....
        /*0fcc*/ 	.word	0x0500000f


	//   ....[239]....
        /*0fd0*/ 	.word	0x0500000f


	//   ....[240]....
        /*0fd4*/ 	.word	0x0500000f


	//   ....[241]....
        /*0fd8*/ 	.word	0x0500000f


	//   ....[242]....
        /*0fdc*/ 	.word	0x0500000f


	//   ....[243]....
        /*0fe0*/ 	.word	0x0500000f


	//   ....[244]....
        /*0fe4*/ 	.word	0x0500000f


	//   ....[245]....
        /*0fe8*/ 	.word	0x0500000f


	//   ....[246]....
        /*0fec*/ 	.word	0x0500000f


	//   ....[247]....
        /*0ff0*/ 	.word	0x0500000f


	//   ....[248]....
        /*0ff4*/ 	.word	0x0500000f


	//   ....[249]....
        /*0ff8*/ 	.word	0x0500000f


	//   ....[250]....
        /*0ffc*/ 	.word	0x0500000f


	//   ....[251]....
        /*1000*/ 	.word	0x0500000f


	//   ....[252]....
        /*1004*/ 	.word	0x0500000f


	//   ....[253]....
        /*1008*/ 	.word	0x0500000f


	//   ....[254]....
        /*100c*/ 	.word	0x0500000f


	//   ....[255]....
        /*1010*/ 	.word	0x0500000f


	//   ....[0]....
        /*1014*/ 	.word	0x0500000f


	//   ....[1]....
        /*1018*/ 	.word	0x0500000f


	//   ....[2]....
        /*101c*/ 	.word	0x0500000f


	//   ....[3]....
        /*1020*/ 	.word	0x0500000f


	//   ....[4]....
        /*1024*/ 	.word	0x0500000f


	//   ....[5]....
        /*1028*/ 	.word	0x0500000f


	//   ....[6]....
        /*102c*/ 	.word	0x0500000f


	//   ....[7]....
        /*1030*/ 	.word	0x0500000f


	//   ....[8]....
        /*1034*/ 	.word	0x0500000f


	//   ....[9]....
        /*1038*/ 	.word	0x0500000f


	//   ....[10]....
        /*103c*/ 	.word	0x0500000f


	//   ....[11]....
        /*1040*/ 	.word	0x0500000f


	//   ....[12]....
        /*1044*/ 	.word	0x0500000f


	//   ....[13]....
        /*1048*/ 	.word	0x0500000f


	//   ....[14]....
        /*104c*/ 	.word	0x0500000f


	//   ....[15]....
        /*1050*/ 	.word	0x0500000f


	//   ....[16]....
        /*1054*/ 	.word	0x0500000f


	//   ....[17]....
        /*1058*/ 	.word	0x0500000f


	//   ....[18]....
        /*105c*/ 	.word	0x0500000f


	//   ....[19]....
        /*1060*/ 	.word	0x0500000f


	//   ....[20]....
        /*1064*/ 	.word	0x0500000f


	//   ....[21]....
        /*1068*/ 	.word	0x0500000f


	//   ....[22]....
        /*106c*/ 	.word	0x0500000f


	//   ....[23]....
        /*1070*/ 	.word	0x0500000f


	//   ....[24]....
        /*1074*/ 	.word	0x0500000f


	//   ....[25]....
        /*1078*/ 	.word	0x0500000f


	//   ....[26]....
        /*107c*/ 	.word	0x0500000f


	//   ....[27]....
        /*1080*/ 	.word	0x0500000f


	//   ....[28]....
        /*1084*/ 	.word	0x0500000f


	//   ....[29]....
        /*1088*/ 	.word	0x0500000f


	//   ....[30]....
        /*108c*/ 	.word	0x0500000f


	//   ....[31]....
        /*1090*/ 	.word	0x0500000f


	//   ....[32]....
        /*1094*/ 	.word	0x0500000f


	//   ....[33]....
        /*1098*/ 	.word	0x0500000f


	//   ....[34]....
        /*109c*/ 	.word	0x0500000f


	//   ....[35]....
        /*10a0*/ 	.word	0x0500000f


	//   ....[36]....
        /*10a4*/ 	.word	0x0500000f


	//   ....[37]....
        /*10a8*/ 	.word	0x0500000f


	//   ....[38]....
        /*10ac*/ 	.word	0x0500000f


	//   ....[39]....
        /*10b0*/ 	.word	0x0500000f


	//   ....[40]....
        /*10b4*/ 	.word	0x0500000f


	//   ....[41]....
        /*10b8*/ 	.word	0x0500000f


	//   ....[42]....
        /*10bc*/ 	.word	0x0500000f


	//   ....[43]....
        /*10c0*/ 	.word	0x0500000f


	//   ....[44]....
        /*10c4*/ 	.word	0x0500000f


	//   ....[45]....
        /*10c8*/ 	.word	0x0500000f


	//   ....[46]....
        /*10cc*/ 	.word	0x0500000f


	//   ....[47]....
        /*10d0*/ 	.word	0x0500000f


	//   ....[48]....
        /*10d4*/ 	.word	0x0500000f


	//   ....[49]....
        /*10d8*/ 	.word	0x0500000f


	//   ....[50]....
        /*10dc*/ 	.word	0x0500000f


	//   ....[51]....
        /*10e0*/ 	.word	0x0500000f


	//   ....[52]....
        /*10e4*/ 	.word	0x0500000f


	//   ....[53]....
        /*10e8*/ 	.word	0x0500000f


	//   ....[54]....
        /*10ec*/ 	.word	0x0500000f


	//   ....[55]....
        /*10f0*/ 	.word	0x0500000f


	//   ....[56]....
        /*10f4*/ 	.word	0x0500000f


	//   ....[57]....
        /*10f8*/ 	.word	0x0500000f


	//   ....[58]....
        /*10fc*/ 	.word	0x0500000f


	//   ....[59]....
        /*1100*/ 	.word	0x0500000f


	//   ....[60]....
        /*1104*/ 	.word	0x0500000f


	//   ....[61]....
        /*1108*/ 	.word	0x0500000f


	//   ....[62]....
        /*110c*/ 	.word	0x0500000f


	//   ....[63]....
        /*1110*/ 	.word	0x0500000f


	//   ....[64]....
        /*1114*/ 	.word	0x0500000f


	//   ....[65]....
        /*1118*/ 	.word	0x0500000f


	//   ....[66]....
        /*111c*/ 	.word	0x0500000f


	//   ....[67]....
        /*1120*/ 	.word	0x0500000f


	//   ....[68]....
        /*1124*/ 	.word	0x0500000f


	//   ....[69]....
        /*1128*/ 	.word	0x0500000f


	//   ....[70]....
        /*112c*/ 	.word	0x0500000f


	//   ....[71]....
        /*1130*/ 	.word	0x0500000f


	//   ....[72]....
        /*1134*/ 	.word	0x0500000f


	//   ....[73]....
        /*1138*/ 	.word	0x0500000f


	//----- nvinfo : EIATTR_COOP_GROUP_INSTR_OFFSETS
	.align		4
.L_1011:
        /*113c*/ 	.byte	0x04, 0x28
        /*113e*/ 	.short	(.L_1013 - .L_1012)


	//   ....[0]....
.L_1012:
        /*1140*/ 	.word	0x00000070


	//   ....[1]....
        /*1144*/ 	.word	0x000001a0


	//   ....[2]....
        /*1148*/ 	.word	0x000001f0


	//   ....[3]....
        /*114c*/ 	.word	0x00000420


	//   ....[4]....
        /*1150*/ 	.word	0x00000580


	//   ....[5]....
        /*1154*/ 	.word	0x000006a0


	//   ....[6]....
        /*1158*/ 	.word	0x00000800


	//   ....[7]....
        /*115c*/ 	.word	0x0000dd50


	//   ....[8]....
        /*1160*/ 	.word	0x0000e4e0


	//   ....[9]....
        /*1164*/ 	.word	0x0000e4f0


	//   ....[10]....
        /*1168*/ 	.word	0x0000e500


	//   ....[11]....
        /*116c*/ 	.word	0x0000e510


	//   ....[12]....
        /*1170*/ 	.word	0x0000e730


	//   ....[13]....
        /*1174*/ 	.word	0x0000e740


	//   ....[14]....
        /*1178*/ 	.word	0x0000e750


	//   ....[15]....
        /*117c*/ 	.word	0x0000e760


	//   ....[16]....
        /*1180*/ 	.word	0x00010bf0


	//   ....[17]....
        /*1184*/ 	.word	0x00010c00


	//   ....[18]....
        /*1188*/ 	.word	0x00010c10


	//   ....[19]....
        /*118c*/ 	.word	0x00010c20


	//   ....[20]....
        /*1190*/ 	.word	0x00010d20


	//   ....[21]....
        /*1194*/ 	.word	0x00010d40


	//   ....[22]....
        /*1198*/ 	.word	0x00010d50


	//   ....[23]....
        /*119c*/ 	.word	0x00010d60


	//   ....[24]....
        /*11a0*/ 	.word	0x000142f0


	//   ....[25]....
        /*11a4*/ 	.word	0x00014590


	//   ....[26]....
        /*11a8*/ 	.word	0x00016780


	//   ....[27]....
        /*11ac*/ 	.word	0x00016850


	//   ....[28]....
        /*11b0*/ 	.word	0x00017280


	//   ....[29]....
        /*11b4*/ 	.word	0x000172f0


	//   ....[30]....
        /*11b8*/ 	.word	0x0001a710


	//   ....[31]....
        /*11bc*/ 	.word	0x0001a990


	//   ....[32]....
        /*11c0*/ 	.word	0x0001cd90


	//   ....[33]....
        /*11c4*/ 	.word	0x0001ce90


	//   ....[34]....
        /*11c8*/ 	.word	0x0001da50


	//   ....[35]....
        /*11cc*/ 	.word	0x0001daa0


	//   ....[36]....
        /*11d0*/ 	.word	0x000215b0


	//   ....[37]....
        /*11d4*/ 	.word	0x000216b0


	//   ....[38]....
        /*11d8*/ 	.word	0x000216d0


	//   ....[39]....
        /*11dc*/ 	.word	0x00021740


	//   ....[40]....
        /*11e0*/ 	.word	0x000252b0


	//   ....[41]....
        /*11e4*/ 	.word	0x000254e0


	//   ....[42]....
        /*11e8*/ 	.word	0x00027400


	//   ....[43]....
        /*11ec*/ 	.word	0x00027520


	//   ....[44]....
        /*11f0*/ 	.word	0x00028780


	//   ....[45]....
        /*11f4*/ 	.word	0x000287c0


	//   ....[46]....
        /*11f8*/ 	.word	0x0002a3e0


	//   ....[47]....
        /*11fc*/ 	.word	0x0002a440


	//   ....[48]....
        /*1200*/ 	.word	0x0002a460


	//   ....[49]....
        /*1204*/ 	.word	0x0002a480


	//   ....[50]....
        /*1208*/ 	.word	0x0002b1e0


	//   ....[51]....
        /*120c*/ 	.word	0x0002b220


	//   ....[52]....
        /*1210*/ 	.word	0x0002b250


	//   ....[53]....
        /*1214*/ 	.word	0x0002b280


	//   ....[54]....
        /*1218*/ 	.word	0x0002b2b0


	//   ....[55]....
        /*121c*/ 	.word	0x0002b2e0


	//   ....[56]....
        /*1220*/ 	.word	0x0002b310


	//   ....[57]....
        /*1224*/ 	.word	0x0002b340


	//   ....[58]....
        /*1228*/ 	.word	0x0002b370


	//   ....[59]....
        /*122c*/ 	.word	0x0002b3b0


	//   ....[60]....
        /*1230*/ 	.word	0x0002b3e0


	//   ....[61]....
        /*1234*/ 	.word	0x0002b410


	//   ....[62]....
        /*1238*/ 	.word	0x0002b440


	//   ....[63]....
        /*123c*/ 	.word	0x0002b470


	//   ....[64]....
        /*1240*/ 	.word	0x0002b4a0


	//   ....[65]....
        /*1244*/ 	.word	0x0002b4d0


	//   ....[66]....
        /*1248*/ 	.word	0x0002b500


	//   ....[67]....
        /*124c*/ 	.word	0x0002b530


	//   ....[68]....
        /*1250*/ 	.word	0x0002b560


	//   ....[69]....
        /*1254*/ 	.word	0x0002b590


	//   ....[70]....
        /*1258*/ 	.word	0x0002b5c0


	//   ....[71]....
        /*125c*/ 	.word	0x0002b5f0


	//   ....[72]....
        /*1260*/ 	.word	0x0002b620


	//   ....[73]....
        /*1264*/ 	.word	0x0002b650


	//   ....[74]....
        /*1268*/ 	.word	0x0002b680


	//   ....[75]....
        /*126c*/ 	.word	0x0002b6b0


	//   ....[76]....
        /*1270*/ 	.word	0x0002b6e0


	//   ....[77]....
        /*1274*/ 	.word	0x0002b710


	//   ....[78]....
        /*1278*/ 	.word	0x0002b740


	//   ....[79]....
        /*127c*/ 	.word	0x0002b770


	//   ....[80]....
        /*1280*/ 	.word	0x0002b7a0


	//   ....[81]....
        /*1284*/ 	.word	0x0002b7d0


	//   ....[82]....
        /*1288*/ 	.word	0x0002b800


	//   ....[83]....
        /*128c*/ 	.word	0x0002b830


	//   ....[84]....
        /*1290*/ 	.word	0x0002b860


	//   ....[85]....
        /*1294*/ 	.word	0x0002b890


	//   ....[86]....
        /*1298*/ 	.word	0x0002b8c0


	//   ....[87]....
        /*129c*/ 	.word	0x0002b8f0


	//   ....[88]....
        /*12a0*/ 	.word	0x0002b920


	//   ....[89]....
        /*12a4*/ 	.word	0x0002b950


	//   ....[90]....
        /*12a8*/ 	.word	0x0002b980


	//   ....[91]....
        /*12ac*/ 	.word	0x0002b9b0


	//   ....[92]....
        /*12b0*/ 	.word	0x0002b9e0


	//   ....[93]....
        /*12b4*/ 	.word	0x0002ba10


	//   ....[94]....
        /*12b8*/ 	.word	0x0002ba40


	//   ....[95]....
        /*12bc*/ 	.word	0x0002ba70


	//   ....[96]....
        /*12c0*/ 	.word	0x0002baa0


	//   ....[97]....
        /*12c4*/ 	.word	0x0002bad0


	//   ....[98]....
        /*12c8*/ 	.word	0x0002baf0


	//   ....[99]....
        /*12cc*/ 	.word	0x0002bb20


	//   ....[100]....
        /*12d0*/ 	.word	0x0002bb50


	//   ....[101]....
        /*12d4*/ 	.word	0x0002bb80


	//   ....[102]....
        /*12d8*/ 	.word	0x0002bbb0


	//   ....[103]....
        /*12dc*/ 	.word	0x0002bbe0


	//   ....[104]....
        /*12e0*/ 	.word	0x0002bbf0


	//   ....[105]....
        /*12e4*/ 	.word	0x0002bc00


	//   ....[106]....
        /*12e8*/ 	.word	0x0002bc10


	//   ....[107]....
        /*12ec*/ 	.word	0x0002bc20


	//   ....[108]....
        /*12f0*/ 	.word	0x0002bc30


	//   ....[109]....
        /*12f4*/ 	.word	0x0002bc40


	//   ....[110]....
        /*12f8*/ 	.word	0x0002bc70


	//   ....[111]....
        /*12fc*/ 	.word	0x0002bca0


	//   ....[112]....
        /*1300*/ 	.word	0x0002bcb0


	//   ....[113]....
        /*1304*/ 	.word	0x0002bce0


	//   ....[114]....
        /*1308*/ 	.word	0x0002c650


	//   ....[115]....
        /*130c*/ 	.word	0x0002c670


	//   ....[116]....
        /*1310*/ 	.word	0x0002c690


	//   ....[117]....
        /*1314*/ 	.word	0x0002c6a0


	//   ....[118]....
        /*1318*/ 	.word	0x0002cd70


	//   ....[119]....
        /*131c*/ 	.word	0x0002cd80


	//   ....[120]....
        /*1320*/ 	.word	0x0002cea0


	//   ....[121]....
        /*1324*/ 	.word	0x0002ceb0


	//   ....[122]....
        /*1328*/ 	.word	0x0002cfd0


	//   ....[123]....
        /*132c*/ 	.word	0x0002cfe0


	//   ....[124]....
        /*1330*/ 	.word	0x0002d100


	//   ....[125]....
        /*1334*/ 	.word	0x0002d110


	//   ....[126]....
        /*1338*/ 	.word	0x0002d6d0


	//   ....[127]....
        /*133c*/ 	.word	0x0002d6e0


	//   ....[128]....
        /*1340*/ 	.word	0x0002dc80


	//   ....[129]....
        /*1344*/ 	.word	0x0002dc90


	//   ....[130]....
        /*1348*/ 	.word	0x0002ea20


	//   ....[131]....
        /*134c*/ 	.word	0x0002ea30


	//   ....[132]....
        /*1350*/ 	.word	0x0002eb60


	//   ....[133]....
        /*1354*/ 	.word	0x0002eb70


	//   ....[134]....
        /*1358*/ 	.word	0x0002ec90


	//   ....[135]....
        /*135c*/ 	.word	0x0002eca0


	//   ....[136]....
        /*1360*/ 	.word	0x0002edc0


	//   ....[137]....
        /*1364*/ 	.word	0x0002edd0


	//   ....[138]....
        /*1368*/ 	.word	0x0002ef60


	//   ....[139]....
        /*136c*/ 	.word	0x0002f190


	//   ....[140]....
        /*1370*/ 	.word	0x0002f1c0


	//   ....[141]....
        /*1374*/ 	.word	0x0002f1f0


	//   ....[142]....
        /*1378*/ 	.word	0x0002f220


	//   ....[143]....
        /*137c*/ 	.word	0x0002f250


	//   ....[144]....
        /*1380*/ 	.word	0x0002f280


	//   ....[145]....
        /*1384*/ 	.word	0x0002f430


	//   ....[146]....
        /*1388*/ 	.word	0x0002f460


	//   ....[147]....
        /*138c*/ 	.word	0x0002f490


	//   ....[148]....
        /*1390*/ 	.word	0x0002f4c0


	//   ....[149]....
        /*1394*/ 	.word	0x0002f4f0


	//   ....[150]....
        /*1398*/ 	.word	0x0002f520


	//   ....[151]....
        /*139c*/ 	.word	0x0002f5c0


	//   ....[152]....
        /*13a0*/ 	.word	0x0002f5f0


	//   ....[153]....
        /*13a4*/ 	.word	0x0002f600


	//   ....[154]....
        /*13a8*/ 	.word	0x0002f630


	//   ....[155]....
        /*13ac*/ 	.word	0x000311e0


	//   ....[156]....
        /*13b0*/ 	.word	0x00032dc0


	//   ....[157]....
        /*13b4*/ 	.word	0x000339a0


	//   ....[158]....
        /*13b8*/ 	.word	0x000339c0


	//   ....[159]....
        /*13bc*/ 	.word	0x00033a70


	//   ....[160]....
        /*13c0*/ 	.word	0x00033a80


	//   ....[161]....
        /*13c4*/ 	.word	0x00033b00


	//   ....[162]....
        /*13c8*/ 	.word	0x00033b10


	//   ....[163]....
        /*13cc*/ 	.word	0x00033b90


	//   ....[164]....
        /*13d0*/ 	.word	0x00033ba0


	//   ....[165]....
        /*13d4*/ 	.word	0x00033c20


	//   ....[166]....
        /*13d8*/ 	.word	0x00033c30


	//   ....[167]....
        /*13dc*/ 	.word	0x00033cb0


	//   ....[168]....
        /*13e0*/ 	.word	0x00033cc0


	//   ....[169]....
        /*13e4*/ 	.word	0x00033d40


	//   ....[170]....
        /*13e8*/ 	.word	0x00033d50


	//   ....[171]....
        /*13ec*/ 	.word	0x00033da0


	//   ....[172]....
        /*13f0*/ 	.word	0x00033dc0


	//   ....[173]....
        /*13f4*/ 	.word	0x00036270


	//   ....[174]....
        /*13f8*/ 	.word	0x000362b0


	//   ....[175]....
        /*13fc*/ 	.word	0x00036300


	//   ....[176]....
        /*1400*/ 	.word	0x00036330


	//   ....[177]....
        /*1404*/ 	.word	0x00036360


	//   ....[178]....
        /*1408*/ 	.word	0x00036390


	//   ....[179]....
        /*140c*/ 	.word	0x000363c0


	//   ....[180]....
        /*1410*/ 	.word	0x000363f0


	//   ....[181]....
        /*1414*/ 	.word	0x000365d0


	//   ....[182]....
        /*1418*/ 	.word	0x00036600


	//   ....[183]....
        /*141c*/ 	.word	0x00036630


	//   ....[184]....
        /*1420*/ 	.word	0x00036660


	//   ....[185]....
        /*1424*/ 	.word	0x00036690


	//   ....[186]....
        /*1428*/ 	.word	0x000366c0


	//   ....[187]....
        /*142c*/ 	.word	0x000367a0


	//   ....[188]....
        /*1430*/ 	.word	0x000367c0


	//   ....[189]....
        /*1434*/ 	.word	0x000367d0


	//   ....[190]....
        /*1438*/ 	.word	0x00036850


	//   ....[191]....
        /*143c*/ 	.word	0x000373b0


	//   ....[192]....
        /*1440*/ 	.word	0x00037870


	//   ....[193]....
        /*1444*/ 	.word	0x00037920


	//   ....[194]....
        /*1448*/ 	.word	0x000379b0


	//   ....[195]....
        /*144c*/ 	.word	0x00037a00


	//   ....[196]....
        /*1450*/ 	.word	0x00037a50


	//   ....[197]....
        /*1454*/ 	.word	0x00037ae0


	//   ....[198]....
        /*1458*/ 	.word	0x00037b70


	//   ....[199]....
        /*145c*/ 	.word	0x00037bc0


	//   ....[200]....
        /*1460*/ 	.word	0x00037c10


	//   ....[201]....
        /*1464*/ 	.word	0x00037d00


	//   ....[202]....
        /*1468*/ 	.word	0x00037db0


	//   ....[203]....
        /*146c*/ 	.word	0x00037e00


	//   ....[204]....
        /*1470*/ 	.word	0x00037e50


	//   ....[205]....
        /*1474*/ 	.word	0x00037fa0


	//   ....[206]....
        /*1478*/ 	.word	0x00037ff0


	//   ....[207]....
        /*147c*/ 	.word	0x00038040


	//   ....[208]....
        /*1480*/ 	.word	0x00038090


	//   ....[209]....
        /*1484*/ 	.word	0x000384d0


	//   ....[210]....
        /*1488*/ 	.word	0x000385f0


	//   ....[211]....
        /*148c*/ 	.word	0x00038720


	//   ....[212]....
        /*1490*/ 	.word	0x00038840


	//   ....[213]....
        /*1494*/ 	.word	0x00038970


	//   ....[214]....
        /*1498*/ 	.word	0x00038a30


	//   ....[215]....
        /*149c*/ 	.word	0x00038a90


	//   ....[216]....
        /*14a0*/ 	.word	0x00038ae0


	//   ....[217]....
        /*14a4*/ 	.word	0x00038b60


	//   ....[218]....
        /*14a8*/ 	.word	0x00038bd0


	//   ....[219]....
        /*14ac*/ 	.word	0x00038c30


	//   ....[220]....
        /*14b0*/ 	.word	0x00038c80


	//   ....[221]....
        /*14b4*/ 	.word	0x00038d00


	//   ....[222]....
        /*14b8*/ 	.word	0x00038d70


	//   ....[223]....
        /*14bc*/ 	.word	0x00038dd0


	//   ....[224]....
        /*14c0*/ 	.word	0x00038e20


	//   ....[225]....
        /*14c4*/ 	.word	0x00038ea0


	//   ....[226]....
        /*14c8*/ 	.word	0x00038f10


	//   ....[227]....
        /*14cc*/ 	.word	0x00038f70


	//   ....[228]....
        /*14d0*/ 	.word	0x00038fc0


	//   ....[229]....
        /*14d4*/ 	.word	0x00039040


	//   ....[230]....
        /*14d8*/ 	.word	0x000390b0


	//   ....[231]....
        /*14dc*/ 	.word	0x00039110


	//   ....[232]....
        /*14e0*/ 	.word	0x00039160


	//   ....[233]....
        /*14e4*/ 	.word	0x000391e0


	//   ....[234]....
        /*14e8*/ 	.word	0x00039250


	//   ....[235]....
        /*14ec*/ 	.word	0x000392b0


	//   ....[236]....
        /*14f0*/ 	.word	0x00039300


	//   ....[237]....
        /*14f4*/ 	.word	0x00039380


	//   ....[238]....
        /*14f8*/ 	.word	0x000393f0


	//   ....[239]....
        /*14fc*/ 	.word	0x00039450


	//   ....[240]....
        /*1500*/ 	.word	0x000394a0


	//   ....[241]....
        /*1504*/ 	.word	0x00039520


	//   ....[242]....
        /*1508*/ 	.word	0x00039590


	//   ....[243]....
        /*150c*/ 	.word	0x000395f0


	//   ....[244]....
        /*1510*/ 	.word	0x00039640


	//   ....[245]....
        /*1514*/ 	.word	0x000396c0


	//   ....[246]....
        /*1518*/ 	.word	0x00039730


	//   ....[247]....
        /*151c*/ 	.word	0x00039790


	//   ....[248]....
        /*1520*/ 	.word	0x000397e0


	//   ....[249]....
        /*1524*/ 	.word	0x00039860


	//   ....[250]....
        /*1528*/ 	.word	0x000398d0


	//   ....[251]....
        /*152c*/ 	.word	0x00039930


	//   ....[252]....
        /*1530*/ 	.word	0x00039980


	//   ....[253]....
        /*1534*/ 	.word	0x00039a00


	//   ....[254]....
        /*1538*/ 	.word	0x00039a70


	//   ....[255]....
        /*153c*/ 	.word	0x00039ad0


	//   ....[0]....
        /*1540*/ 	.word	0x00039b20


	//   ....[1]....
        /*1544*/ 	.word	0x00039ba0


	//   ....[2]....
        /*1548*/ 	.word	0x00039bf0


	//   ....[3]....
        /*154c*/ 	.word	0x00039c50


	//   ....[4]....
        /*1550*/ 	.word	0x00039ca0


	//   ....[5]....
        /*1554*/ 	.word	0x00039d20


	//   ....[6]....
        /*1558*/ 	.word	0x00039d80


	//   ....[7]....
        /*155c*/ 	.word	0x00039de0


	//   ....[8]....
        /*1560*/ 	.word	0x00039e30


	//   ....[9]....
        /*1564*/ 	.word	0x00039eb0


	//   ....[10]....
        /*1568*/ 	.word	0x00039f10


	//   ....[11]....
        /*156c*/ 	.word	0x00039f80


	//   ....[12]....
        /*1570*/ 	.word	0x00039fd0


	//   ....[13]....
        /*1574*/ 	.word	0x0003a060


	//   ....[14]....
        /*1578*/ 	.word	0x0003a0d0


	//   ....[15]....
        /*157c*/ 	.word	0x0003a140


	//   ....[16]....
        /*1580*/ 	.word	0x0003a1a0


	//   ....[17]....
        /*1584*/ 	.word	0x0003a230


	//   ....[18]....
        /*1588*/ 	.word	0x0003a280


	//   ....[19]....
        /*158c*/ 	.word	0x0003a310


	//   ....[20]....
        /*1590*/ 	.word	0x0003a3a0


	//   ....[21]....
        /*1594*/ 	.word	0x0003a430


	//   ....[22]....
        /*1598*/ 	.word	0x0003a4c0


	//   ....[23]....
        /*159c*/ 	.word	0x0003a550


	//   ....[24]....
        /*15a0*/ 	.word	0x0003a5e0


	//   ....[25]....
        /*15a4*/ 	.word	0x0003a660


	//   ....[26]....
        /*15a8*/ 	.word	0x0003a6b0


	//   ....[27]....
        /*15ac*/ 	.word	0x0003a740


	//   ....[28]....
        /*15b0*/ 	.word	0x0003a7d0


	//   ....[29]....
        /*15b4*/ 	.word	0x0003a850


	//   ....[30]....
        /*15b8*/ 	.word	0x0003a8a0


	//   ....[31]....
        /*15bc*/ 	.word	0x0003a930


	//   ....[32]....
        /*15c0*/ 	.word	0x0003a9c0


	//   ....[33]....
        /*15c4*/ 	.word	0x0003aa50


	//   ....[34]....
        /*15c8*/ 	.word	0x0003aae0


	//   ....[35]....
        /*15cc*/ 	.word	0x0003ab70


	//   ....[36]....
        /*15d0*/ 	.word	0x0003ac00


	//   ....[37]....
        /*15d4*/ 	.word	0x0003acc0


	//   ....[38]....
        /*15d8*/ 	.word	0x0003afa0


	//   ....[39]....
        /*15dc*/ 	.word	0x0003b1b0


	//   ....[40]....
        /*15e0*/ 	.word	0x0003b200


	//   ....[41]....
        /*15e4*/ 	.word	0x0003b310


	//   ....[42]....
        /*15e8*/ 	.word	0x0003b360


	//   ....[43]....
        /*15ec*/ 	.word	0x0003b470


	//   ....[44]....
        /*15f0*/ 	.word	0x0003b4c0


	//   ....[45]....
        /*15f4*/ 	.word	0x0003b5d0


	//   ....[46]....
        /*15f8*/ 	.word	0x0003b620


	//   ....[47]....
        /*15fc*/ 	.word	0x0003b730


	//   ....[48]....
        /*1600*/ 	.word	0x0003b780


	//   ....[49]....
        /*1604*/ 	.word	0x0003b890


	//   ....[50]....
        /*1608*/ 	.word	0x0003b8e0


	//   ....[51]....
        /*160c*/ 	.word	0x0003b9d0


	//   ....[52]....
        /*1610*/ 	.word	0x0003ba40


	//   ....[53]....
        /*1614*/ 	.word	0x0003bb30


	//   ....[54]....
        /*1618*/ 	.word	0x0003bb80


	//   ....[55]....
        /*161c*/ 	.word	0x0003be60


	//   ....[56]....
        /*1620*/ 	.word	0x0003bf00


	//   ....[57]....
        /*1624*/ 	.word	0x0003c0b0


	//   ....[58]....
        /*1628*/ 	.word	0x0003c130


	//   ....[59]....
        /*162c*/ 	.word	0x0003c1b0


	//   ....[60]....
        /*1630*/ 	.word	0x0003c230


	//   ....[61]....
        /*1634*/ 	.word	0x0003c2b0


	//   ....[62]....
        /*1638*/ 	.word	0x0003c340


	//   ....[63]....
        /*163c*/ 	.word	0x0003c3e0


	//   ....[64]....
        /*1640*/ 	.word	0x0003c490


	//   ....[65]....
        /*1644*/ 	.word	0x0003c510


	//   ....[66]....
        /*1648*/ 	.word	0x0003c590


	//   ....[67]....
        /*164c*/ 	.word	0x0003c610


	//   ....[68]....
        /*1650*/ 	.word	0x0003c6a0


	//   ....[69]....
        /*1654*/ 	.word	0x0003c720


	//   ....[70]....
        /*1658*/ 	.word	0x0003c7d0


	//   ....[71]....
        /*165c*/ 	.word	0x0003c820


	//   ....[72]....
        /*1660*/ 	.word	0x0003c8e0


	//   ....[73]....
        /*1664*/ 	.word	0x0003ca10


	//----- nvinfo : EIATTR_REG_RECONFIG
	.align		4
.L_1013:
        /*1668*/ 	.byte	0x01, 0x54
	.zero		2


	//----- nvinfo : EIATTR_SYSCALL_OFFSETS
	.align		4
        /*166c*/ 	.byte	0x04, 0x46
        /*166e*/ 	.short	(.L_1015 - .L_1014)


	//   ....[0]....
.L_1014:
        /*1670*/ 	.word	0x00002040


	//   ....[1]....
        /*1674*/ 	.word	0x00002190


	//   ....[2]....
        /*1678*/ 	.word	0x0000df10


	//   ....[3]....
        /*167c*/ 	.word	0x0000e250


	//   ....[4]....
        /*1680*/ 	.word	0x00032830


	//   ....[5]....
        /*1684*/ 	.word	0x000329a0


	//   ....[6]....
        /*1688*/ 	.word	0x00032b00


	//   ....[7]....
        /*168c*/ 	.word	0x00032c40


	//   ....[8]....
        /*1690*/ 	.word	0x00033590


	//----- nvinfo : EIATTR_MBARRIER_INSTR_OFFSETS
	.align		4
.L_1015:
        /*1694*/ 	.byte	0x04, 0x39
        /*1696*/ 	.short	(.L_1017 - .L_1016)


	//   ....[0]....
.L_1016:
        /*1698*/ 	.word	0x000002d0
        /*169c*/ 	.word	0x000000ff
        /*16a0*/ 	.word	0x0002e800
        /*16a4*/ 	.short	0x0100
        /*16a6*/ 	.byte	0x08
	.zero		1


	//   ....[1]....
        /*16a8*/ 	.word	0x000002e0
        /*16ac*/ 	.word	0x000000ff
        /*16b0*/ 	.word	0x0002e820
        /*16b4*/ 	.short	0x0100
        /*16b6*/ 	.byte	0x08
	.zero		1


	//   ....[2]....
        /*16b8*/ 	.word	0x000003d0
        /*16bc*/ 	.word	0x000000ff
        /*16c0*/ 	.word	0x0002e830
        /*16c4*/ 	.short	0x0100
        /*16c6*/ 	.byte	0x08
	.zero		1


	//   ....[3]....
        /*16c8*/ 	.word	0x000003e0
        /*16cc*/ 	.word	0x000000ff
        /*16d0*/ 	.word	0x0002e840
        /*16d4*/ 	.short	0x0100
        /*16d6*/ 	.byte	0x08
	.zero		1


	//   ....[4]....
        /*16d8*/ 	.word	0x000003f0
        /*16dc*/ 	.word	0x000000ff
        /*16e0*/ 	.word	0x0002e838
        /*16e4*/ 	.short	0x0100
        /*16e6*/ 	.byte	0x08
	.zero		1


	//   ....[5]....
        /*16e8*/ 	.word	0x00000400
        /*16ec*/ 	.word	0x000000ff
        /*16f0*/ 	.word	0x0002e848
        /*16f4*/ 	.short	0x0100
        /*16f6*/ 	.byte	0x08
	.zero		1


	//   ....[6]....
        /*16f8*/ 	.word	0x00000530
        /*16fc*/ 	.word	0x000000ff
        /*1700*/ 	.word	0x0002e850
        /*1704*/ 	.short	0x0100
        /*1706*/ 	.byte	0x08
	.zero		1


	//   ....[7]....
        /*1708*/ 	.word	0x00000540
        /*170c*/ 	.word	0x000000ff
        /*1710*/ 	.word	0x0002e860
        /*1714*/ 	.short	0x0100
        /*1716*/ 	.byte	0x08
	.zero		1


	//   ....[8]....
        /*1718*/ 	.word	0x00000550
        /*171c*/ 	.word	0x000000ff
        /*1720*/ 	.word	0x0002e858
        /*1724*/ 	.short	0x0100
        /*1726*/ 	.byte	0x08
	.zero		1


	//   ....[9]....
        /*1728*/ 	.word	0x00000560
        /*172c*/ 	.word	0x000000ff
        /*1730*/ 	.word	0x0002e868
        /*1734*/ 	.short	0x0100
        /*1736*/ 	.byte	0x08
	.zero		1


	//   ....[10]....
        /*1738*/ 	.word	0x00000650
        /*173c*/ 	.word	0x000000ff
        /*1740*/ 	.word	0x0002e870
        /*1744*/ 	.short	0x0100
        /*1746*/ 	.byte	0x06
	.zero		1


	//   ....[11]....
        /*1748*/ 	.word	0x00000660
        /*174c*/ 	.word	0x000000ff
        /*1750*/ 	.word	0x0002e880
        /*1754*/ 	.short	0x0100
        /*1756*/ 	.byte	0x06
	.zero		1


	//   ....[12]....
        /*1758*/ 	.word	0x00000670
        /*175c*/ 	.word	0x000000ff
        /*1760*/ 	.word	0x0002e878
        /*1764*/ 	.short	0x0100
        /*1766*/ 	.byte	0x06
	.zero		1


	//   ....[13]....
        /*1768*/ 	.word	0x00000680
        /*176c*/ 	.word	0x000000ff
        /*1770*/ 	.word	0x0002e888
        /*1774*/ 	.short	0x0100
        /*1776*/ 	.byte	0x06
	.zero		1


	//   ....[14]....
        /*1778*/ 	.word	0x000007b0
        /*177c*/ 	.word	0x000000ff
        /*1780*/ 	.word	0x0002e890
        /*1784*/ 	.short	0x0100
        /*1786*/ 	.byte	0x08
	.zero		1


	//   ....[15]....
        /*1788*/ 	.word	0x000007c0
        /*178c*/ 	.word	0x000000ff
        /*1790*/ 	.word	0x0002e8a0
        /*1794*/ 	.short	0x0100
        /*1796*/ 	.byte	0x08
	.zero		1


	//   ....[16]....
        /*1798*/ 	.word	0x000007d0
        /*179c*/ 	.word	0x000000ff
        /*17a0*/ 	.word	0x0002e898
        /*17a4*/ 	.short	0x0100
        /*17a6*/ 	.byte	0x08
	.zero		1


	//   ....[17]....
        /*17a8*/ 	.word	0x000007e0
        /*17ac*/ 	.word	0x000000ff
        /*17b0*/ 	.word	0x0002e8a8
        /*17b4*/ 	.short	0x0100
        /*17b6*/ 	.byte	0x08
	.zero		1


	//   ....[18]....
        /*17b8*/ 	.word	0x00000910
        /*17bc*/ 	.word	0x000000ff
        /*17c0*/ 	.word	0x0002e8b0
        /*17c4*/ 	.short	0x0100
        /*17c6*/ 	.byte	0x08
	.zero		1


	//   ....[19]....
        /*17c8*/ 	.word	0x00000920
        /*17cc*/ 	.word	0x000000ff
        /*17d0*/ 	.word	0x0002e8c0
        /*17d4*/ 	.short	0x0100
        /*17d6*/ 	.byte	0x08
	.zero		1


	//   ....[20]....
        /*17d8*/ 	.word	0x00000930
        /*17dc*/ 	.word	0x000000ff
        /*17e0*/ 	.word	0x0002e8b8
        /*17e4*/ 	.short	0x0100
        /*17e6*/ 	.byte	0x08
	.zero		1


	//   ....[21]....
        /*17e8*/ 	.word	0x00000940
        /*17ec*/ 	.word	0x000000ff
        /*17f0*/ 	.word	0x0002e8c8
        /*17f4*/ 	.short	0x0100
        /*17f6*/ 	.byte	0x08
	.zero		1


	//   ....[22]....
        /*17f8*/ 	.word	0x00003770
        /*17fc*/ 	.word	0x00000067
        /*1800*/ 	.word	0x0002e890
        /*1804*/ 	.short	0x010a
        /*1806*/ 	.byte	0x3f
	.zero		1


	//   ....[23]....
        /*1808*/ 	.word	0x00007c90
        /*180c*/ 	.word	0x00000067
        /*1810*/ 	.word	0x0002e890
        /*1814*/ 	.short	0x010a
        /*1816*/ 	.byte	0x3f
	.zero		1


	//   ....[24]....
        /*1818*/ 	.word	0x0000bf50
        /*181c*/ 	.word	0x00000067
        /*1820*/ 	.word	0x0002e890
        /*1824*/ 	.short	0x010a
        /*1826*/ 	.byte	0x3f
	.zero		1


	//   ....[25]....
        /*1828*/ 	.word	0x0000c6d0
        /*182c*/ 	.word	0x0000002c
        /*1830*/ 	.word	0x00000000
        /*1834*/ 	.short	0x0101
        /*1836*/ 	.byte	0x3f
	.zero		1


	//   ....[26]....
        /*1838*/ 	.word	0x0000c710
        /*183c*/ 	.word	0x00000067
        /*1840*/ 	.word	0x0002e8b0
        /*1844*/ 	.short	0x010a
        /*1846*/ 	.byte	0x3f
	.zero		1


	//   ....[27]....
        /*1848*/ 	.word	0x0000cff0
        /*184c*/ 	.word	0x00000067
        /*1850*/ 	.word	0x00000000
        /*1854*/ 	.short	0x0101
        /*1856*/ 	.byte	0x3f
	.zero		1


	//   ....[28]....
        /*1858*/ 	.word	0x0000dfd0
        /*185c*/ 	.word	0x00000012
        /*1860*/ 	.word	0x0002e800
        /*1864*/ 	.short	0x010a
        /*1866*/ 	.byte	0x3f
	.zero		1


	//   ....[29]....
        /*1868*/ 	.word	0x0000e020
        /*186c*/ 	.word	0x00000012
        /*1870*/ 	.word	0x0002e800
        /*1874*/ 	.short	0x010a
        /*1876*/ 	.byte	0x3f
	.zero		1


	//   ....[30]....
        /*1878*/ 	.word	0x0000ea70
        /*187c*/ 	.word	0x00000012
        /*1880*/ 	.word	0x0002e800
        /*1884*/ 	.short	0x010a
        /*1886*/ 	.byte	0x3f
	.zero		1


	//   ....[31]....
        /*1888*/ 	.word	0x00011000
        /*188c*/ 	.word	0x00000012
        /*1890*/ 	.word	0x0002e800
        /*1894*/ 	.short	0x010a
        /*1896*/ 	.byte	0x3f
	.zero		1


	//   ....[32]....
        /*1898*/ 	.word	0x00013100
        /*189c*/ 	.word	0x00000000
        /*18a0*/ 	.word	0x0002e830
        /*18a4*/ 	.short	0x010a
        /*18a6*/ 	.byte	0x3f
	.zero		1


	//   ....[33]....
        /*18a8*/ 	.word	0x000131a0
        /*18ac*/ 	.word	0x00000000
        /*18b0*/ 	.word	0x0002e830
        /*18b4*/ 	.short	0x010a
        /*18b6*/ 	.byte	0x3f
	.zero		1


	//   ....[34]....
        /*18b8*/ 	.word	0x000143b0
        /*18bc*/ 	.word	0x00000000
        /*18c0*/ 	.word	0x00000000
        /*18c4*/ 	.short	0x0101
        /*18c6*/ 	.byte	0x3f
	.zero		1


	//   ....[35]....
        /*18c8*/ 	.word	0x00018d80
        /*18cc*/ 	.word	0x0000000f
        /*18d0*/ 	.word	0x0002e830
        /*18d4*/ 	.short	0x010a
        /*18d6*/ 	.byte	0x3f
	.zero		1


	//   ....[36]....
        /*18d8*/ 	.word	0x00018dd0
        /*18dc*/ 	.word	0x0000000f
        /*18e0*/ 	.word	0x0002e830
        /*18e4*/ 	.short	0x010a
        /*18e6*/ 	.byte	0x3f
	.zero		1


	//   ....[37]....
        /*18e8*/ 	.word	0x0001a220
        /*18ec*/ 	.word	0x0000000f
        /*18f0*/ 	.word	0x0002e850
        /*18f4*/ 	.short	0x010a
        /*18f6*/ 	.byte	0x3f
	.zero		1


	//   ....[38]....
        /*18f8*/ 	.word	0x0001a260
        /*18fc*/ 	.word	0x0000000f
        /*1900*/ 	.word	0x0002e850
        /*1904*/ 	.short	0x010a
        /*1906*/ 	.byte	0x3f
	.zero		1


	//   ....[39]....
        /*1908*/ 	.word	0x0001a760
        /*190c*/ 	.word	0x0000000e
        /*1910*/ 	.word	0x00000000
        /*1914*/ 	.short	0x0101
        /*1916*/ 	.byte	0x3f
	.zero		1


	//   ....[40]....
        /*1918*/ 	.word	0x0001f3c0
        /*191c*/ 	.word	0x00000067
        /*1920*/ 	.word	0x00000000
        /*1924*/ 	.short	0x0101
        /*1926*/ 	.byte	0x3f
	.zero		1


	//   ....[41]....
        /*1928*/ 	.word	0x0001f870
        /*192c*/ 	.word	0x00000003
        /*1930*/ 	.word	0x0002e830
        /*1934*/ 	.short	0x010a
        /*1936*/ 	.byte	0x3f
	.zero		1


	//   ....[42]....
        /*1938*/ 	.word	0x0001f8c0
        /*193c*/ 	.word	0x00000003
        /*1940*/ 	.word	0x0002e830
        /*1944*/ 	.short	0x010a
        /*1946*/ 	.byte	0x3f
	.zero		1


	//   ....[43]....
        /*1948*/ 	.word	0x00020d20
        /*194c*/ 	.word	0x00000003
        /*1950*/ 	.word	0x0002e850
        /*1954*/ 	.short	0x010a
        /*1956*/ 	.byte	0x3f
	.zero		1


	//   ....[44]....
        /*1958*/ 	.word	0x00020d60
        /*195c*/ 	.word	0x00000003
        /*1960*/ 	.word	0x0002e850
        /*1964*/ 	.short	0x010a
        /*1966*/ 	.byte	0x3f
	.zero		1


	//   ....[45]....
        /*1968*/ 	.word	0x00022a60
        /*196c*/ 	.word	0x00000076
        /*1970*/ 	.word	0x00000000
        /*1974*/ 	.short	0x0101
        /*1976*/ 	.byte	0x3f
	.zero		1


	//   ....[46]....
        /*1978*/ 	.word	0x00023040
        /*197c*/ 	.word	0x00000014
        /*1980*/ 	.word	0x00000000
        /*1984*/ 	.short	0x0101
        /*1986*/ 	.byte	0x3f
	.zero		1


	//   ....[47]....
        /*1988*/ 	.word	0x000238a0
        /*198c*/ 	.word	0x00000003
        /*1990*/ 	.word	0x0002e830
        /*1994*/ 	.short	0x010a
        /*1996*/ 	.byte	0x3f
	.zero		1


	//   ....[48]....
        /*1998*/ 	.word	0x000238f0
        /*199c*/ 	.word	0x00000003
        /*19a0*/ 	.word	0x0002e830
        /*19a4*/ 	.short	0x010a
        /*19a6*/ 	.byte	0x3f
	.zero		1


	//   ....[49]....
        /*19a8*/ 	.word	0x00024d70
        /*19ac*/ 	.word	0x00000003
        /*19b0*/ 	.word	0x0002e850
        /*19b4*/ 	.short	0x010a
        /*19b6*/ 	.byte	0x3f
	.zero		1


	//   ....[50]....
        /*19b8*/ 	.word	0x00024db0
        /*19bc*/ 	.word	0x00000003
        /*19c0*/ 	.word	0x0002e850
        /*19c4*/ 	.short	0x010a
        /*19c6*/ 	.byte	0x3f
	.zero		1


	//   ....[51]....
        /*19c8*/ 	.word	0x000252e0
        /*19cc*/ 	.word	0x0000000f
        /*19d0*/ 	.word	0x00000000
        /*19d4*/ 	.short	0x0101
        /*19d6*/ 	.byte	0x3f
	.zero		1


	//   ....[52]....
        /*19d8*/ 	.word	0x00029810
        /*19dc*/ 	.word	0x0000000d
        /*19e0*/ 	.word	0x00000000
        /*19e4*/ 	.short	0x0101
        /*19e6*/ 	.byte	0x3f
	.zero		1


	//   ....[53]....
        /*19e8*/ 	.word	0x00029f60
        /*19ec*/ 	.word	0x0000000d
        /*19f0*/ 	.word	0x0002e850
        /*19f4*/ 	.short	0x010a
        /*19f6*/ 	.byte	0x3f
	.zero		1


	//   ....[54]....
        /*19f8*/ 	.word	0x00029fe0
        /*19fc*/ 	.word	0x0000000d
        /*1a00*/ 	.word	0x0002e850
        /*1a04*/ 	.short	0x010a
        /*1a06*/ 	.byte	0x3f
	.zero		1


	//   ....[55]....
        /*1a08*/ 	.word	0x0002ab30
        /*1a0c*/ 	.word	0x00000002
        /*1a10*/ 	.word	0x00000000
        /*1a14*/ 	.short	0x0101
        /*1a16*/ 	.byte	0x3f
	.zero		1


	//   ....[56]....
        /*1a18*/ 	.word	0x0002cca0
        /*1a1c*/ 	.word	0x00000000
        /*1a20*/ 	.word	0x00000000
        /*1a24*/ 	.short	0x0101
        /*1a26*/ 	.byte	0x3f
	.zero		1


	//   ....[57]....
        /*1a28*/ 	.word	0x0002d4c0
        /*1a2c*/ 	.word	0x0000000e
        /*1a30*/ 	.word	0x00000000
        /*1a34*/ 	.short	0x0101
        /*1a36*/ 	.byte	0x3f
	.zero		1


	//   ....[58]....
        /*1a38*/ 	.word	0x000312c0
        /*1a3c*/ 	.word	0x00000013
        /*1a40*/ 	.word	0x0002e820
        /*1a44*/ 	.short	0x010a
        /*1a46*/ 	.byte	0x3f
	.zero		1


	//   ....[59]....
        /*1a48*/ 	.word	0x00031390
        /*1a4c*/ 	.word	0x00000007
        /*1a50*/ 	.word	0x0002e8a0
        /*1a54*/ 	.short	0x010a
        /*1a56*/ 	.byte	0x3f
	.zero		1


	//   ....[60]....
        /*1a58*/ 	.word	0x000315d0
        /*1a5c*/ 	.word	0x00000007
        /*1a60*/ 	.word	0x0002e8c0
        /*1a64*/ 	.short	0x010a
        /*1a66*/ 	.byte	0x3f
	.zero		1


	//   ....[61]....
        /*1a68*/ 	.word	0x00031980
        /*1a6c*/ 	.word	0x00000005
        /*1a70*/ 	.word	0x0002e8a0
        /*1a74*/ 	.short	0x010a
        /*1a76*/ 	.byte	0x3f
	.zero		1


	//   ....[62]....
        /*1a78*/ 	.word	0x00031bb0
        /*1a7c*/ 	.word	0x00000005
        /*1a80*/ 	.word	0x0002e8c0
        /*1a84*/ 	.short	0x010a
        /*1a86*/ 	.byte	0x3f
	.zero		1


	//   ....[63]....
        /*1a88*/ 	.word	0x00033050
        /*1a8c*/ 	.word	0x00000000
        /*1a90*/ 	.word	0x0002e880
        /*1a94*/ 	.short	0x010a
        /*1a96*/ 	.byte	0x3f
	.zero		1


	//   ....[64]....
        /*1a98*/ 	.word	0x00033200
        /*1a9c*/ 	.word	0x00000000
        /*1aa0*/ 	.word	0x0002e840
        /*1aa4*/ 	.short	0x010a
        /*1aa6*/ 	.byte	0x3f
	.zero		1


	//   ....[65]....
        /*1aa8*/ 	.word	0x00033e70
        /*1aac*/ 	.word	0x00000013
        /*1ab0*/ 	.word	0x0002e800
        /*1ab4*/ 	.short	0x0107
        /*1ab6*/ 	.byte	0x3f
	.zero		1


	//   ....[66]....
        /*1ab8*/ 	.word	0x00033f60
        /*1abc*/ 	.word	0x00000013
        /*1ac0*/ 	.word	0x0002e800
        /*1ac4*/ 	.short	0x0101
        /*1ac6*/ 	.byte	0x3f
	.zero		1


	//   ....[67]....
        /*1ac8*/ 	.word	0x00033f80
        /*1acc*/ 	.word	0x00000013
        /*1ad0*/ 	.word	0x0002e820
        /*1ad4*/ 	.short	0x010a
        /*1ad6*/ 	.byte	0x3f
	.zero		1


	//   ....[68]....
        /*1ad8*/ 	.word	0x000342a0
        /*1adc*/ 	.word	0x00000006
        /*1ae0*/ 	.word	0x0002e880
        /*1ae4*/ 	.short	0x010a
        /*1ae6*/ 	.byte	0x3f
	.zero		1


	//   ....[69]....
        /*1ae8*/ 	.word	0x00034500
        /*1aec*/ 	.word	0x00000006
        /*1af0*/ 	.word	0x0002e840
        /*1af4*/ 	.short	0x010a
        /*1af6*/ 	.byte	0x3f
	.zero		1


	//   ....[70]....
        /*1af8*/ 	.word	0x000347d0
        /*1afc*/ 	.word	0x00000003
        /*1b00*/ 	.word	0x0002e870
        /*1b04*/ 	.short	0x010a
        /*1b06*/ 	.byte	0x3f
	.zero		1


	//   ....[71]....
        /*1b08*/ 	.word	0x00034840
        /*1b0c*/ 	.word	0x00000003
        /*1b10*/ 	.word	0x0002e860
        /*1b14*/ 	.short	0x010a
        /*1b16*/ 	.byte	0x3f
	.zero		1


	//   ....[72]....
        /*1b18*/ 	.word	0x00035290
        /*1b1c*/ 	.word	0x00000003
        /*1b20*/ 	.word	0x0002e850
        /*1b24*/ 	.short	0x0101
        /*1b26*/ 	.byte	0x3f
	.zero		1


	//   ....[73]....
        /*1b28*/ 	.word	0x00035310
        /*1b2c*/ 	.word	0x00000003
        /*1b30*/ 	.word	0x00000000
        /*1b34*/ 	.short	0x0101
        /*1b36*/ 	.byte	0x3f
	.zero		1


	//   ....[74]....
        /*1b38*/ 	.word	0x00035560
        /*1b3c*/ 	.word	0x00000000
        /*1b40*/ 	.word	0x0002e870
        /*1b44*/ 	.short	0x010a
        /*1b46*/ 	.byte	0x3f
	.zero		1


	//   ....[75]....
        /*1b48*/ 	.word	0x000355d0
        /*1b4c*/ 	.word	0x00000000
        /*1b50*/ 	.word	0x0002e860
        /*1b54*/ 	.short	0x010a
        /*1b56*/ 	.byte	0x3f
	.zero		1


	//   ....[76]....
        /*1b58*/ 	.word	0x00035f80
        /*1b5c*/ 	.word	0x00000000
        /*1b60*/ 	.word	0x0002e850
        /*1b64*/ 	.short	0x0101
        /*1b66*/ 	.byte	0x3f
	.zero		1


	//   ....[77]....
        /*1b68*/ 	.word	0x00035fc0
        /*1b6c*/ 	.word	0x00000000
        /*1b70*/ 	.word	0x00000000
        /*1b74*/ 	.short	0x0101
        /*1b76*/ 	.byte	0x3f
	.zero		1


	//   ....[78]....
        /*1b78*/ 	.word	0x00037330
        /*1b7c*/ 	.word	0x00000000
        /*1b80*/ 	.word	0x0002e820
        /*1b84*/ 	.short	0x010a
        /*1b86*/ 	.byte	0x3f
	.zero		1


	//   ....[79]....
        /*1b88*/ 	.word	0x00037500
        /*1b8c*/ 	.word	0x00000006
        /*1b90*/ 	.word	0x00000000
        /*1b94*/ 	.short	0x010a
        /*1b96*/ 	.byte	0x3f
	.zero		1


	//   ....[80]....
        /*1b98*/ 	.word	0x00037570
        /*1b9c*/ 	.word	0x00000007
        /*1ba0*/ 	.word	0x00000000
        /*1ba4*/ 	.short	0x010a
        /*1ba6*/ 	.byte	0x3f
	.zero		1


	//   ....[81]....
        /*1ba8*/ 	.word	0x000375d0
        /*1bac*/ 	.word	0x00000004
        /*1bb0*/ 	.word	0x0002e860
        /*1bb4*/ 	.short	0x010a
        /*1bb6*/ 	.byte	0x3f
	.zero		1


	//   ....[82]....
        /*1bb8*/ 	.word	0x00037620
        /*1bbc*/ 	.word	0x00000003
        /*1bc0*/ 	.word	0x0002e860
        /*1bc4*/ 	.short	0x010a
        /*1bc6*/ 	.byte	0x3f
	.zero		1


	//   ....[83]....
        /*1bc8*/ 	.word	0x00037660
        /*1bcc*/ 	.word	0x00000004
        /*1bd0*/ 	.word	0x0002e880
        /*1bd4*/ 	.short	0x010a
        /*1bd6*/ 	.byte	0x3f
	.zero		1


	//   ....[84]....
        /*1bd8*/ 	.word	0x00037680
        /*1bdc*/ 	.word	0x00000003
        /*1be0*/ 	.word	0x0002e880
        /*1be4*/ 	.short	0x010a
        /*1be6*/ 	.byte	0x3f
	.zero		1


	//   ....[85]....
        /*1be8*/ 	.word	0x000376e0
        /*1bec*/ 	.word	0x00000067
        /*1bf0*/ 	.word	0x0002e890
        /*1bf4*/ 	.short	0x010a
        /*1bf6*/ 	.byte	0x3f
	.zero		1


	//   ....[86]....
        /*1bf8*/ 	.word	0x00037730
        /*1bfc*/ 	.word	0x00000067
        /*1c00*/ 	.word	0x0002e890
        /*1c04*/ 	.short	0x010a
        /*1c06*/ 	.byte	0x3f
	.zero		1


	//   ....[87]....
        /*1c08*/ 	.word	0x00037780
        /*1c0c*/ 	.word	0x00000067
        /*1c10*/ 	.word	0x0002e890
        /*1c14*/ 	.short	0x010a
        /*1c16*/ 	.byte	0x3f
	.zero		1


	//   ....[88]....
        /*1c18*/ 	.word	0x000377d0
        /*1c1c*/ 	.word	0x00000067
        /*1c20*/ 	.word	0x0002e8b0
        /*1c24*/ 	.short	0x010a
        /*1c26*/ 	.byte	0x3f
	.zero		1


	//   ....[89]....
        /*1c28*/ 	.word	0x00037c40
        /*1c2c*/ 	.word	0x00000012
        /*1c30*/ 	.word	0x0002e800
        /*1c34*/ 	.short	0x010a
        /*1c36*/ 	.byte	0x3f
	.zero		1


	//   ....[90]....
        /*1c38*/ 	.word	0x00038160
        /*1c3c*/ 	.word	0x00000012
        /*1c40*/ 	.word	0x0002e800
        /*1c44*/ 	.short	0x010a
        /*1c46*/ 	.byte	0x3f
	.zero		1


	//   ....[91]....
        /*1c48*/ 	.word	0x000381b0
        /*1c4c*/ 	.word	0x00000000
        /*1c50*/ 	.word	0x0002e830
        /*1c54*/ 	.short	0x010a
        /*1c56*/ 	.byte	0x3f
	.zero		1


	//   ....[92]....
        /*1c58*/ 	.word	0x00038200
        /*1c5c*/ 	.word	0x0000000f
        /*1c60*/ 	.word	0x0002e830
        /*1c64*/ 	.short	0x010a
        /*1c66*/ 	.byte	0x3f
	.zero		1


	//   ....[93]....
        /*1c68*/ 	.word	0x00038250
        /*1c6c*/ 	.word	0x0000000f
        /*1c70*/ 	.word	0x0002e850
        /*1c74*/ 	.short	0x010a
        /*1c76*/ 	.byte	0x3f
	.zero		1


	//   ....[94]....
        /*1c78*/ 	.word	0x000382a0
        /*1c7c*/ 	.word	0x00000003
        /*1c80*/ 	.word	0x0002e830
        /*1c84*/ 	.short	0x010a
        /*1c86*/ 	.byte	0x3f
	.zero		1


	//   ....[95]....
        /*1c88*/ 	.word	0x000382f0
        /*1c8c*/ 	.word	0x00000003
        /*1c90*/ 	.word	0x0002e850
        /*1c94*/ 	.short	0x010a
        /*1c96*/ 	.byte	0x3f
	.zero		1


	//   ....[96]....
        /*1c98*/ 	.word	0x00038340
        /*1c9c*/ 	.word	0x00000003
        /*1ca0*/ 	.word	0x0002e830
        /*1ca4*/ 	.short	0x010a
        /*1ca6*/ 	.byte	0x3f
	.zero		1


	//   ....[97]....
        /*1ca8*/ 	.word	0x00038390
        /*1cac*/ 	.word	0x00000003
        /*1cb0*/ 	.word	0x0002e850
        /*1cb4*/ 	.short	0x010a
        /*1cb6*/ 	.byte	0x3f
	.zero		1


	//   ....[98]....
        /*1cb8*/ 	.word	0x000383e0
        /*1cbc*/ 	.word	0x0000000d
        /*1cc0*/ 	.word	0x0002e850
        /*1cc4*/ 	.short	0x010a
        /*1cc6*/ 	.byte	0x3f
	.zero		1


	//   ....[99]....
        /*1cc8*/ 	.word	0x0003ad80
        /*1ccc*/ 	.word	0x00000013
        /*1cd0*/ 	.word	0x0002e820
        /*1cd4*/ 	.short	0x010a
        /*1cd6*/ 	.byte	0x3f
	.zero		1


	//   ....[100]....
        /*1cd8*/ 	.word	0x0003add0
        /*1cdc*/ 	.word	0x00000007
        /*1ce0*/ 	.word	0x0002e8a0
        /*1ce4*/ 	.short	0x010a
        /*1ce6*/ 	.byte	0x3f
	.zero		1


	//   ....[101]....
        /*1ce8*/ 	.word	0x0003ae20
        /*1cec*/ 	.word	0x00000007
        /*1cf0*/ 	.word	0x0002e8c0
        /*1cf4*/ 	.short	0x010a
        /*1cf6*/ 	.byte	0x3f
	.zero		1


	//   ....[102]....
        /*1cf8*/ 	.word	0x0003ae70
        /*1cfc*/ 	.word	0x00000005
        /*1d00*/ 	.word	0x0002e8a0
        /*1d04*/ 	.short	0x010a
        /*1d06*/ 	.byte	0x3f
	.zero		1


	//   ....[103]....
        /*1d08*/ 	.word	0x0003aec0
        /*1d0c*/ 	.word	0x00000005
        /*1d10*/ 	.word	0x0002e8c0
        /*1d14*/ 	.short	0x010a
        /*1d16*/ 	.byte	0x3f
	.zero		1


	//   ....[104]....
        /*1d18*/ 	.word	0x0003b060
        /*1d1c*/ 	.word	0x00000000
        /*1d20*/ 	.word	0x0002e880
        /*1d24*/ 	.short	0x010a
        /*1d26*/ 	.byte	0x3f
	.zero		1


	//   ....[105]....
        /*1d28*/ 	.word	0x0003b0b0
        /*1d2c*/ 	.word	0x00000000
        /*1d30*/ 	.word	0x0002e840
        /*1d34*/ 	.short	0x010a
        /*1d36*/ 	.byte	0x3f
	.zero		1


	//   ....[106]....
        /*1d38*/ 	.word	0x0003bbc0
        /*1d3c*/ 	.word	0x00000013
        /*1d40*/ 	.word	0x0002e820
        /*1d44*/ 	.short	0x010a
        /*1d46*/ 	.byte	0x3f
	.zero		1


	//   ....[107]....
        /*1d48*/ 	.word	0x0003bc10
        /*1d4c*/ 	.word	0x00000006
        /*1d50*/ 	.word	0x0002e880
        /*1d54*/ 	.short	0x010a
        /*1d56*/ 	.byte	0x3f
	.zero		1


	//   ....[108]....
        /*1d58*/ 	.word	0x0003bc60
        /*1d5c*/ 	.word	0x00000006
        /*1d60*/ 	.word	0x0002e840
        /*1d64*/ 	.short	0x010a
        /*1d66*/ 	.byte	0x3f
	.zero		1


	//   ....[109]....
        /*1d68*/ 	.word	0x0003bcb0
        /*1d6c*/ 	.word	0x00000003
        /*1d70*/ 	.word	0x0002e870
        /*1d74*/ 	.short	0x010a
        /*1d76*/ 	.byte	0x3f
	.zero		1


	//   ....[110]....
        /*1d78*/ 	.word	0x0003bd00
        /*1d7c*/ 	.word	0x00000003
        /*1d80*/ 	.word	0x0002e860
        /*1d84*/ 	.short	0x010a
        /*1d86*/ 	.byte	0x3f
	.zero		1


	//   ....[111]....
        /*1d88*/ 	.word	0x0003bd50
        /*1d8c*/ 	.word	0x00000000
        /*1d90*/ 	.word	0x0002e870
        /*1d94*/ 	.short	0x010a
        /*1d96*/ 	.byte	0x3f
	.zero		1


	//   ....[112]....
        /*1d98*/ 	.word	0x0003bda0
        /*1d9c*/ 	.word	0x00000000
        /*1da0*/ 	.word	0x0002e860
        /*1da4*/ 	.short	0x010a
        /*1da6*/ 	.byte	0x3f
	.zero		1


	//   ....[113]....
        /*1da8*/ 	.word	0x0003c930
        /*1dac*/ 	.word	0x00000000
        /*1db0*/ 	.word	0x0002e820
        /*1db4*/ 	.short	0x010a
        /*1db6*/ 	.byte	0x3f
	.zero		1


	//   ....[114]....
        /*1db8*/ 	.word	0x0003cad0
        /*1dbc*/ 	.word	0x00000006
        /*1dc0*/ 	.word	0x00000000
        /*1dc4*/ 	.short	0x010a
        /*1dc6*/ 	.byte	0x3f
	.zero		1


	//   ....[115]....
        /*1dc8*/ 	.word	0x0003cb20
        /*1dcc*/ 	.word	0x00000007
        /*1dd0*/ 	.word	0x00000000
        /*1dd4*/ 	.short	0x010a
        /*1dd6*/ 	.byte	0x3f
	.zero		1


	//   ....[116]....
        /*1dd8*/ 	.word	0x0003cb70
        /*1ddc*/ 	.word	0x00000004
        /*1de0*/ 	.word	0x0002e860
        /*1de4*/ 	.short	0x010a
        /*1de6*/ 	.byte	0x3f
	.zero		1


	//   ....[117]....
        /*1de8*/ 	.word	0x0003cbc0
        /*1dec*/ 	.word	0x00000003
        /*1df0*/ 	.word	0x0002e860
        /*1df4*/ 	.short	0x010a
        /*1df6*/ 	.byte	0x3f
	.zero		1


	//   ....[118]....
        /*1df8*/ 	.word	0x0003cc10
        /*1dfc*/ 	.word	0x00000004
        /*1e00*/ 	.word	0x0002e880
        /*1e04*/ 	.short	0x010a
        /*1e06*/ 	.byte	0x3f
	.zero		1


	//----- nvinfo : EIATTR_NUM_MBARRIERS
	.align		4
.L_1017:
        /*1e08*/ 	.byte	0x03, 0x38
        /*1e0a*/ 	.short	0x0016


	//----- nvinfo : EIATTR_EXIT_INSTR_OFFSETS
	.align		4
        /*1e0c*/ 	.byte	0x04, 0x1c
        /*1e0e*/ 	.short	(.L_1019 - .L_1018)


	//   ....[0]....
.L_1018:
        /*1e10*/ 	.word	0x000376d0


	//----- nvinfo : EIATTR_MAX_THREADS
	.align		4
.L_1019:
        /*1e14*/ 	.byte	0x04, 0x05
        /*1e16*/ 	.short	(.L_1021 - .L_1020)
.L_1020:
        /*1e18*/ 	.word	0x00000180
        /*1e1c*/ 	.word	0x00000001
        /*1e20*/ 	.word	0x00000001


	//----- nvinfo : EIATTR_CRS_STACK_SIZE
	.align		4
.L_1021:
        /*1e24*/ 	.byte	0x04, 0x1e
        /*1e26*/ 	.short	(.L_1023 - .L_1022)
.L_1022:
        /*1e28*/ 	.word	0x00000000


	//----- nvinfo : EIATTR_CBANK_PARAM_SIZE
	.align		4
.L_1023:
        /*1e2c*/ 	.byte	0x03, 0x19
        /*1e2e*/ 	.short	0x0af0


	//----- nvinfo : EIATTR_PARAM_CBANK
	.align		4
        /*1e30*/ 	.byte	0x04, 0x0a
        /*1e32*/ 	.short	(.L_1025 - .L_1024)
	.align		4
.L_1024:
        /*1e34*/ 	.word	index@(.nv.constant0._ZN7cutlass13device_kernelIN5flash11enable_sm90INS1_16FlashAttnFwdSm90INS1_25CollectiveMainloopFwdSm90ILi2EN4cute5tupleIJNS5_1CILi1EEES8_S8_EEENS6_IJNS7_ILi128EEENS7_ILi224EEESA_EEELi128ENS_12float_e4m3_tEfNS_4arch4Sm90ELb0ELb1ELb0ELb1ELb0ELb1ELb0ELb1ELb1ELb1ELb1ELb0EEENS1_21CollectiveEpilogueFwdINS6_IJSA_SA_SB_EEES9_NS_10bfloat16_tESF_Li256ELb1ELb1ELb1ELb1EEENS1_36VarlenDynamicPersistentTileSchedulerILi128ELi224ELi256ELi128ELb1ELb1ELb1ELb1ELb0ELb1EEEEEEEEEvNT_6ParamsE)
        /*1e38*/ 	.short	0x0210
        /*1e3a*/ 	.short	0x0af0


	//----- nvinfo : EIATTR_SW_WAR
	.align		4
.L_1025:
        /*1e3c*/ 	.byte	0x04, 0x36
        /*1e3e*/ 	.short	(.L_1027 - .L_1026)
.L_1026:
        /*1e40*/ 	.word	0x00000008
.L_1027:


//--------------------- .nv.info._ZN7cutlass13device_kernelIN5flash11enable_sm90INS1_16FlashAttnFwdSm90INS1_25CollectiveMainloopFwdSm90ILi2EN4cute5tupleIJNS5_1CILi1EEES8_S8_EEENS6_IJNS7_ILi128EEENS7_ILi224EEESA_EEELi128ENS_12float_e4m3_tEfNS_4arch4Sm90ELb1ELb0ELb0ELb0ELb0ELb0ELb0ELb1ELb1ELb1ELb1ELb0EEENS1_21CollectiveEpilogueFwdINS6_IJSA_SA_SB_EEES9_NS_10bfloat16_tESF_Li256ELb0ELb1ELb1ELb1EEENS1_19SingleTileSchedulerILb0ELb1ELb1ELi128EEEEEEEEEvNT_6ParamsE --------------------------
	.section	.nv.info._ZN7cutlass13device_kernelIN5flash11enable_sm90INS1_16FlashAttnFwdSm90INS1_25CollectiveMainloopFwdSm90ILi2EN4cute5tupleIJNS5_1CILi1EEES8_S8_EEENS6_IJNS7_ILi128EEENS7_ILi224EEESA_EEELi128ENS_12float_e4m3_tEfNS_4arch4Sm90ELb1ELb0ELb0ELb0ELb0ELb0ELb0ELb1ELb1ELb1ELb1ELb0EEENS1_21CollectiveEpilogueFwdINS6_IJSA_SA_SB_EEES9_NS_10bfloat16_tESF_Li256ELb0ELb1ELb1ELb1EEENS1_19SingleTileSchedulerILb0ELb1ELb1ELi128EEEEEEEEEvNT_6ParamsE,"",@"SHT_CUDA_INFO"
	.sectionflags	@""
	.align	4


	//----- nvinfo : EIATTR_CUDA_API_VERSION
	.align		4
        /*0000*/ 	.byte	0x04, 0x37
        /*0002*/ 	.short	(.L_1029 - .L_1028)
.L_1028:
        /*0004*/ 	.word	0x00000082


	//----- nvinfo : EIATTR_KPARAM_INFO
	.align		4
.L_1029:
        /*0008*/ 	.byte	0x04, 0x17
        /*000a*/ 	.short	(.L_1031 - .L_1030)
.L_1030:
        /*000c*/ 	.word	0x00000000
        /*0010*/ 	.short	0x0000
        /*0012*/ 	.short	0x0070
        /*0014*/ 	.byte	0x00, 0xf0, 0x01, 0x28


	//----- nvinfo : EIATTR_SPARSE_MMA_MASK
	.align		4
.L_1031:
        /*0018*/ 	.byte	0x03, 0x50
        /*001a*/ 	.short	0x0000


	//----- nvinfo : EIATTR_MAXREG_COUNT
	.align		4
        /*001c*/ 	.byte	0x03, 0x1b
        /*001e*/ 	.short	0x00a8


	//----- nvinfo : EIATTR_NUM_BARRIERS
	.align		4
        /*0020*/ 	.byte	0x02, 0x4c
        /*0022*/ 	.byte	0x10
	.zero		1


	//----- nvinfo : EIATTR_EXTERNS
	.align		4
        /*0024*/ 	.byte	0x04, 0x0f
        /*0026*/ 	.short	(.L_1033 - .L_1032)


	//   ....[0]....
	.align		4
.L_1032:
        /*0028*/ 	.word	index@(__assertfail)


	//----- nvinfo : EIATTR_ANNOTATIONS
	.align		4
.L_1033:
        /*002c*/ 	.byte	0x04, 0x55
        /*002e*/ 	.short	(.L_1035 - .L_1034)


	//   ....[0]....
.L_1034:
        /* <DEDUP_REMOVED lines=16> */


	//----- nvinfo : EIATTR_MERCURY_ISA_VERSION
	.align		4
.L_1035:
        /*0118*/ 	.byte	0x03, 0x5f
        /*011a*/ 	.short	0x0101


	//----- nvinfo : EIATTR_INT_WARP_WIDE_INSTR_OFFSETS
	.align		4
        /*011c*/ 	.byte	0x04, 0x31
        /*011e*/ 	.short	(.L_1037 - .L_1036)


	//   ....[0]....
.L_1036:
        /*0120*/ 	.word	0x00000120


	//   ....[1]....
        /*0124*/ 	.word	0x000001c0


	//   ....[2]....
        /*0128*/ 	.word	0x00000230


	//----- nvinfo : EIATTR_COOP_GROUP_MASK_REGIDS
	.align		4
.L_1037:
        /*012c*/ 	.byte	0x04, 0x29
        /*012e*/ 	.short	(.L_1039 - .L_1038)


	//   ....[0]....
.L_1038:
        /*0130*/ 	.word	0xffffffff


	//   ....[1]....
        /*0134*/ 	.word	0xffffffff


	//   ....[2]....
        /*0138*/ 	.word	0xffffffff


	//   ....[3]....
        /*013c*/ 	.word	0xffffffff


	//   ....[4]....
        /*0140*/ 	.word	0xffffffff


	//   ....[5]....
        /*0144*/ 	.word	0xffffffff


	//   ....[6]....
        /*0148*/ 	.word	0xffffffff


	//   ....[7]....
        /*014c*/ 	.word	0xffffffff


	//   ....[8]....
        /*0150*/ 	.word	0xffffffff


	//   ....[9]....
        /*0154*/ 	.word	0xffffffff


	//   ....[10]....
        /*0158*/ 	.word	0xffffffff


	//   ....[11]....
        /*015c*/ 	.word	0xffffffff


	//   ....[12]....
        /*0160*/ 	.word	0xffffffff


	//   ....[13]....
        /*0164*/ 	.word	0xffffffff


	//   ....[14]....
        /*0168*/ 	.word	0xffffffff


	//   ....[15]....
        /*016c*/ 	.word	0xffffffff


	//   ....[16]....
        /*0170*/ 	.word	0xffffffff


	//   ....[17]....
        /*0174*/ 	.word	0xffffffff


	//   ....[18]....
        /*0178*/ 	.word	0xffffffff


	//   ....[19]....
        /*017c*/ 	.word	0xffffffff


	//   ....[20]....
        /*0180*/ 	.word	0xffffffff


	//   ....[21]....
        /*0184*/ 	.word	0xffffffff


	//   ....[22]....
        /*0188*/ 	.word	0xffffffff


	//   ....[23]....
        /*018c*/ 	.word	0xffffffff


	//   ....[24]....
        /*0190*/ 	.word	0xffffffff


	//   ....[25]....
        /*0194*/ 	.word	0xffffffff


	//   ....[26]....
        /*0198*/ 	.word	0xffffffff


	//   ....[27]....
        /*019c*/ 	.word	0xffffffff


	//   ....[28]....
        /*01a0*/ 	.word	0xffffffff


	//   ....[29]....
        /*01a4*/ 	.word	0xffffffff


	//   ....[30]....
        /*01a8*/ 	.word	0xffffffff


	//   ....[31]....
        /*01ac*/ 	.word	0xffffffff


	//   ....[32]....
        /*01b0*/ 	.word	0xffffffff


	//   ....[33]....
        /*01b4*/ 	.word	0xffffffff


	//   ....[34]....
        /*01b8*/ 	.word	0xffffffff


	//   ....[35]....
        /*01bc*/ 	.word	0xffffffff


	//   ....[36]....
        /*01c0*/ 	.word	0xffffffff


	//   ....[37]....
        /*01c4*/ 	.word	0xffffffff


	//   ....[38]....
        /*01c8*/ 	.word	0xffffffff


	//   ....[39]....
        /*01cc*/ 	.word	0xffffffff


	//   ....[40]....
        /*01d0*/ 	.word	0xffffffff


	//   ....[41]....
        /*01d4*/ 	.word	0xffffffff


	//   ....[42]....
        /*01d8*/ 	.word	0xffffffff


	//   ....[43]....
        /*01dc*/ 	.word	0xffffffff


	//   ....[44]....
        /*01e0*/ 	.word	0xffffffff


	//   ....[45]....
        /*01e4*/ 	.word	0xffffffff


	//   ....[46]....
        /*01e8*/ 	.word	0xffffffff


	//   ....[47]....
        /*01ec*/ 	.word	0xffffffff


	//   ....[48]....
        /*01f0*/ 	.word	0xffffffff


	//   ....[49]....
        /*01f4*/ 	.word	0xffffffff


	//   ....[50]....
        /*01f8*/ 	.word	0xffffffff


	//   ....[51]....
        /*01fc*/ 	.word	0xffffffff


	//   ....[52]....
        /*0200*/ 	.word	0xffffffff


	//   ....[53]....
        /*0204*/ 	.word	0xffffffff


	//   ....[54]....
        /*0208*/ 	.word	0xffffffff


	//   ....[55]....
        /*020c*/ 	.word	0xffffffff


	//   ....[56]....
        /*0210*/ 	.word	0xffffffff


	//   ....[57]....
        /*0214*/ 	.word	0xffffffff


	//   ....[58]....
        /*0218*/ 	.word	0xffffffff


	//   ....[59]....
        /*021c*/ 	.word	0xffffffff


	//   ....[60]....
        /*0220*/ 	.word	0xffffffff


	//   ....[61]....
        /*0224*/ 	.word	0xffffffff


	//   ....[62]....
        /*0228*/ 	.word	0xffffffff


	//   ....[63]....
        /*022c*/ 	.word	0xffffffff


	//   ....[64]....
        /*0230*/ 	.word	0xffffffff


	//   ....[65]....
        /*0234*/ 	.word	0xffffffff


	//   ....[66]....
        /*0238*/ 	.word	0xffffffff


	//   ....[67]....
        /*023c*/ 	.word	0xffffffff


	//   ....[68]....
        /*0240*/ 	.word	0xffffffff


	//   ....[69]....
        /*0244*/ 	.word	0xffffffff


	//   ....[70]....
        /*0248*/ 	.word	0xffffffff


	//   ....[71]....
        /*024c*/ 	.word	0xffffffff


	//   ....[72]....
        /*0250*/ 	.word	0xffffffff


	//   ....[73]....
        /*0254*/ 	.word	0xffffffff


	//   ....[74]....
        /*0258*/ 	.word	0xffffffff


	//   ....[75]....
        /*025c*/ 	.word	0xffffffff


	//   ....[76]....
        /*0260*/ 	.word	0xffffffff


	//   ....[77]....
        /*0264*/ 	.word	0xffffffff


	//   ....[78]....
        /*0268*/ 	.word	0xffffffff


	//   ....[79]....
        /*026c*/ 	.word	0xffffffff


	//   ....[80]....
        /*0270*/ 	.word	0xffffffff


	//   ....[81]....
        /*0274*/ 	.word	0xffffffff


	//   ....[82]....
        /*0278*/ 	.word	0xffffffff


	//   ....[83]....
        /*027c*/ 	.word	0xffffffff


	//   ....[84]....
        /*0280*/ 	.word	0xffffffff


	//   ....[85]....
        /*0284*/ 	.word	0xffffffff


	//   ....[86]....
        /*0288*/ 	.word	0xffffffff


	//   ....[87]....
        /*028c*/ 	.word	0xffffffff


	//   ....[88]....
        /*0290*/ 	.word	0xffffffff


	//   ....[89]....
        /*0294*/ 	.word	0xffffffff


	//   ....[90]....
        /*0298*/ 	.word	0xffffffff


	//   ....[91]....
        /*029c*/ 	.word	0xffffffff


	//   ....[92]....
        /*02a0*/ 	.word	0xffffffff


	//   ....[93]....
        /*02a4*/ 	.word	0xffffffff


	//   ....[94]....
        /*02a8*/ 	.word	0xffffffff


	//   ....[95]....
        /*02ac*/ 	.word	0xffffffff


	//   ....[96]....
        /*02b0*/ 	.word	0xffffffff


	//   ....[97]....
        /*02b4*/ 	.word	0xffffffff


	//   ....[98]....
        /*02b8*/ 	.word	0xffffffff


	//   ....[99]....
        /*02bc*/ 	.word	0xffffffff


	//   ....[100]....
        /*02c0*/ 	.word	0xffffffff


	//   ....[101]....
        /*02c4*/ 	.word	0xffffffff


	//   ....[102]....
        /*02c8*/ 	.word	0xffffffff


	//   ....[103]....
        /*02cc*/ 	.word	0xffffffff


	//   ....[104]....
        /*02d0*/ 	.word	0xffffffff


	//   ....[105]....
        /*02d4*/ 	.word	0xffffffff


	//   ....[106]....
        /*02d8*/ 	.word	0xffffffff


	//   ....[107]....
        /*02dc*/ 	.word	0xffffffff


	//   ....[108]....
        /*02e0*/ 	.word	0xffffffff


	//   ....[109]....
        /*02e4*/ 	.word	0xffffffff


	//   ....[110]....
        /*02e8*/ 	.word	0xffffffff


	//   ....[111]....
        /*02ec*/ 	.word	0xffffffff


	//   ....[112]....
        /*02f0*/ 	.word	0xffffffff


	//   ....[113]....
        /*02f4*/ 	.word	0xffffffff


	//   ....[114]....
        /*02f8*/ 	.word	0xffffffff


	//   ....[115]....
        /*02fc*/ 	.word	0xffffffff


	//   ....[116]....
        /*0300*/ 	.word	0xffffffff


	//   ....[117]....
        /*0304*/ 	.word	0xffffffff


	//   ....[118]....
        /*0308*/ 	.word	0xffffffff


	//   ....[119]....
        /*030c*/ 	.word	0x0500000f


	//   ....[120]....
        /*0310*/ 	.word	0x0500000f


	//   ....[121]....
        /*0314*/ 	.word	0x0500000f


	//   ....[122]....
        /*0318*/ 	.word	0x0500000f


	//   ....[123]....
        /*031c*/ 	.word	0x0500000f


	//   ....[124]....
        /*0320*/ 	.word	0x0500000f


	//   ....[125]....
        /*0324*/ 	.word	0x0500000f


	//   ....[126]....
        /*0328*/ 	.word	0x0500000f


	//   ....[127]....
        /*032c*/ 	.word	0x0500000f


	//   ....[128]....
        /*0330*/ 	.word	0x0500000f


	//   ....[129]....
        /*0334*/ 	.word	0x0500000f


	//   ....[130]....
        /*0338*/ 	.word	0x0500000f


	//   ....[131]....
        /*033c*/ 	.word	0x0500000f


	//   ....[132]....
        /*0340*/ 	.word	0x0500000f


	//   ....[133]....
        /*0344*/ 	.word	0x0500000f


	//   ....[134]....
        /*0348*/ 	.word	0x0500000f


	//   ....[135]....
        /*034c*/ 	.word	0x0500000f


	//----- nvinfo : EIATTR_COOP_GROUP_INSTR_OFFSETS
	.align		4
.L_1039:
        /*0350*/ 	.byte	0x04, 0x28
        /*0352*/ 	.short	(.L_1041 - .L_1040)


	//   ....[0]....
.L_1040:
        /*0354*/ 	.word	0x00000060


	//   ....[1]....
        /*0358*/ 	.word	0x00000130


	//   ....[2]....
        /*035c*/ 	.word	0x000001e0


	//   ....[3]....
        /*0360*/ 	.word	0x000003a0


	//   ....[4]....
        /*0364*/ 	.word	0x00000500


	//   ....[5]....
        /*0368*/ 	.word	0x00000620


	//   ....[6]....
        /*036c*/ 	.word	0x00000780


	//   ....[7]....
        /*0370*/ 	.word	0x00001420


	//   ....[8]....
        /*0374*/ 	.word	0x00001cc0


	//   ....[9]....
        /*0378*/ 	.word	0x00003010


	//   ....[10]....
        /*037c*/ 	.word	0x00003030


	//   ....[11]....
        /*0380*/ 	.word	0x000030a0


	//   ....[12]....
        /*0384*/ 	.word	0x00004160


	//   ....[13]....
        /*0388*/ 	.word	0x000042a0


	//   ....[14]....
        /*038c*/ 	.word	0x000067c0


	//   ....[15]....
        /*0390*/ 	.word	0x00006850


	//   ....[16]....
        /*0394*/ 	.word	0x00007430


	//   ....[17]....
        /*0398*/ 	.word	0x000074f0


	//   ....[18]....
        /*039c*/ 	.word	0x000083e0


	//   ....[19]....
        /*03a0*/ 	.word	0x00008450


	//   ....[20]....
        /*03a4*/ 	.word	0x0000b3c0


	//   ....[21]....
        /*03a8*/ 	.word	0x0000b3d0


	//   ....[22]....
        /*03ac*/ 	.word	0x0000b400


	//   ....[23]....
        /*03b0*/ 	.word	0x0000b410


	//   ....[24]....
        /*03b4*/ 	.word	0x0000d7a0


	//   ....[25]....
        /*03b8*/ 	.word	0x0000d7c0


	//   ....[26]....
        /*03bc*/ 	.word	0x0000d820


	//   ....[27]....
        /*03c0*/ 	.word	0x0000d830


	//   ....[28]....
        /*03c4*/ 	.word	0x0000e650


	//   ....[29]....
        /*03c8*/ 	.word	0x0000e660


	//   ....[30]....
        /*03cc*/ 	.word	0x0000e670


	//   ....[31]....
        /*03d0*/ 	.word	0x0000e690


	//   ....[32]....
        /*03d4*/ 	.word	0x0000e6a0


	//   ....[33]....
        /*03d8*/ 	.word	0x0000e6b0


	//   ....[34]....
        /*03dc*/ 	.word	0x0000e6c0


	//   ....[35]....
        /*03e0*/ 	.word	0x0000e6d0


	//   ....[36]....
        /*03e4*/ 	.word	0x0000e6e0


	//   ....[37]....
        /*03e8*/ 	.word	0x0000e6f0


	//   ....[38]....
        /*03ec*/ 	.word	0x0000e700


	//   ....[39]....
        /*03f0*/ 	.word	0x0000e720


	//   ....[40]....
        /*03f4*/ 	.word	0x0000e730


	//   ....[41]....
        /*03f8*/ 	.word	0x0000e740


	//   ....[42]....
        /*03fc*/ 	.word	0x0000e750


	//   ....[43]....
        /*0400*/ 	.word	0x0000e760


	//   ....[44]....
        /*0404*/ 	.word	0x0000e770


	//   ....[45]....
        /*0408*/ 	.word	0x0000e780


	//   ....[46]....
        /*040c*/ 	.word	0x0000e790


	//   ....[47]....
        /*0410*/ 	.word	0x0000e7a0


	//   ....[48]....
        /*0414*/ 	.word	0x0000e7b0


	//   ....[49]....
        /*0418*/ 	.word	0x0000e7c0


	//   ....[50]....
        /*041c*/ 	.word	0x0000e7d0


	//   ....[51]....
        /*0420*/ 	.word	0x0000e7e0


	//   ....[52]....
        /*0424*/ 	.word	0x0000e7f0


	//   ....[53]....
        /*0428*/ 	.word	0x0000e800


	//   ....[54]....
        /*042c*/ 	.word	0x0000e810


	//   ....[55]....
        /*0430*/ 	.word	0x0000e820


	//   ....[56]....
        /*0434*/ 	.word	0x0000e830


	//   ....[57]....
        /*0438*/ 	.word	0x0000e850


	//   ....[58]....
        /*043c*/ 	.word	0x0000e860


	//   ....[59]....
        /*0440*/ 	.word	0x0000e870


	//   ....[60]....
        /*0444*/ 	.word	0x0000e880


	//   ....[61]....
        /*0448*/ 	.word	0x0000e890


	//   ....[62]....
        /*044c*/ 	.word	0x0000e8a0


	//   ....[63]....
        /*0450*/ 	.word	0x0000e8b0


	//   ....[64]....
        /*0454*/ 	.word	0x0000e8c0


	//   ....[65]....
        /*0458*/ 	.word	0x0000e8e0


	//   ....[66]....
        /*045c*/ 	.word	0x0000e8f0


	//   ....[67]....
        /*0460*/ 	.word	0x0000e910


	//   ....[68]....
        /*0464*/ 	.word	0x0000e920


	//   ....[69]....
        /*0468*/ 	.word	0x0000e940


	//   ....[70]....
        /*046c*/ 	.word	0x0000e950


	//   ....[71]....
        /*0470*/ 	.word	0x0000e960


	//   ....[72]....
        /*0474*/ 	.word	0x0000e970


	//   ....[73]....
        /*0478*/ 	.word	0x0000e990


	//   ....[74]....
        /*047c*/ 	.word	0x0000e9a0


	//   ....[75]....
        /*0480*/ 	.word	0x0000e9c0


	//   ....[76]....
        /*0484*/ 	.word	0x0000e9d0


	//   ....[77]....
        /*0488*/ 	.word	0x0000e9f0


	//   ....[78]....
        /*048c*/ 	.word	0x0000ea20


	//   ....[79]....
        /*0490*/ 	.word	0x0000ea50


	//   ....[80]....
        /*0494*/ 	.word	0x0000ea80


	//   ....[81]....
        /*0498*/ 	.word	0x0000eab0


	//   ....[82]....
        /*049c*/ 	.word	0x0000eaf0


	//   ....[83]....
        /*04a0*/ 	.word	0x0000eb20


	//   ....[84]....
        /*04a4*/ 	.word	0x0000eb50


	//   ....[85]....
        /*04a8*/ 	.word	0x0000eb80


	//   ....[86]....
        /*04ac*/ 	.word	0x0000ebc0


	//   ....[87]....
        /*04b0*/ 	.word	0x0000ebf0


	//   ....[88]....
        /*04b4*/ 	.word	0x0000ec10


	//   ....[89]....
        /*04b8*/ 	.word	0x0000ec20


	//   ....[90]....
        /*04bc*/ 	.word	0x0000ec30


	//   ....[91]....
        /*04c0*/ 	.word	0x0000ec40


	//   ....[92]....
        /*04c4*/ 	.word	0x0000f040


	//   ....[93]....
        /*04c8*/ 	.word	0x0000f080


	//   ....[94]....
        /*04cc*/ 	.word	0x0000f0c0


	//   ....[95]....
        /*04d0*/ 	.word	0x0000f100


	//   ....[96]....
        /*04d4*/ 	.word	0x0000f140


	//   ....[97]....
        /*04d8*/ 	.word	0x0000f170


	//   ....[98]....
        /*04dc*/ 	.word	0x0000f830


	//   ....[99]....
        /*04e0*/ 	.word	0x0000f860


	//   ....[100]....
        /*04e4*/ 	.word	0x00010380


	//   ....[101]....
        /*04e8*/ 	.word	0x00011180


	//   ....[102]....
        /*04ec*/ 	.word	0x00011b20


	//   ....[103]....
        /*04f0*/ 	.word	0x00011b60


	//   ....[104]....
        /*04f4*/ 	.word	0x00011c10


	//   ....[105]....
        /*04f8*/ 	.word	0x00011c30


	//   ....[106]....
        /*04fc*/ 	.word	0x00011cc0


	//   ....[107]....
        /*0500*/ 	.word	0x00011ce0


	//   ....[108]....
        /*0504*/ 	.word	0x00011d70


	//   ....[109]....
        /*0508*/ 	.word	0x00011d90


	//   ....[110]....
        /*050c*/ 	.word	0x00011e20


	//   ....[111]....
        /*0510*/ 	.word	0x00011e40


	//   ....[112]....
        /*0514*/ 	.word	0x00011ed0


	//   ....[113]....
        /*0518*/ 	.word	0x00011ef0


	//   ....[114]....
        /*051c*/ 	.word	0x00011f80


	//   ....[115]....
        /*0520*/ 	.word	0x00011fa0


	//   ....[116]....
        /*0524*/ 	.word	0x00011fb0


	//   ....[117]....
        /*0528*/ 	.word	0x00012030


	//   ....[118]....
        /*052c*/ 	.word	0x00013ba0


	//   ....[119]....
        /*0530*/ 	.word	0x00014150


	//   ....[120]....
        /*0534*/ 	.word	0x00014320


	//   ....[121]....
        /*0538*/ 	.word	0x00014370


	//   ....[122]....
        /*053c*/ 	.word	0x00014410


	//   ....[123]....
        /*0540*/ 	.word	0x00014510


	//   ....[124]....
        /*0544*/ 	.word	0x00014580


	//   ....[125]....
        /*0548*/ 	.word	0x00014680


	//   ....[126]....
        /*054c*/ 	.word	0x000146f0


	//   ....[127]....
        /*0550*/ 	.word	0x000147f0


	//   ....[128]....
        /*0554*/ 	.word	0x00014860


	//   ....[129]....
        /*0558*/ 	.word	0x00014960


	//   ....[130]....
        /*055c*/ 	.word	0x000149d0


	//   ....[131]....
        /*0560*/ 	.word	0x00014ad0


	//   ....[132]....
        /*0564*/ 	.word	0x00014b40


	//   ....[133]....
        /*0568*/ 	.word	0x00014c20


	//   ....[134]....
        /*056c*/ 	.word	0x00014cb0


	//   ....[135]....
        /*0570*/ 	.word	0x00014d90


	//----- nvinfo : EIATTR_REG_RECONFIG
	.align		4
.L_1041:
        /*0574*/ 	.byte	0x01, 0x54
	.zero		2


	//----- nvinfo : EIATTR_SYSCALL_OFFSETS
	.align		4
        /*0578*/ 	.byte	0x04, 0x46
        /*057a*/ 	.short	(.L_1043 - .L_1042)


	//   ....[0]....
.L_1042:
        /*057c*/ 	.word	0x000015e0


	//   ....[1]....
        /*0580*/ 	.word	0x00010b20


	//   ....[2]....
        /*0584*/ 	.word	0x00010c60


	//   ....[3]....
        /*0588*/ 	.word	0x00010da0


	//   ....[4]....
        /*058c*/ 	.word	0x00010ec0


	//   ....[5]....
        /*0590*/ 	.word	0x000117d0


	//----- nvinfo : EIATTR_MBARRIER_INSTR_OFFSETS
	.align		4
.L_1043:
        /*0594*/ 	.byte	0x04, 0x39
        /*0596*/ 	.short	(.L_1045 - .L_1044)


	//   ....[0]....
.L_1044:
        /*0598*/ 	.word	0x00000250
        /*059c*/ 	.word	0x000000ff
        /*05a0*/ 	.word	0x0002e800
        /*05a4*/ 	.short	0x0100
        /*05a6*/ 	.byte	0x08
	.zero		1


	//   ....[1]....
        /*05a8*/ 	.word	0x00000260
        /*05ac*/ 	.word	0x000000ff
        /*05b0*/ 	.word	0x0002e820
        /*05b4*/ 	.short	0x0100
        /*05b6*/ 	.byte	0x08
	.zero		1


	//   ....[2]....
        /*05b8*/ 	.word	0x00000350
        /*05bc*/ 	.word	0x000000ff
        /*05c0*/ 	.word	0x0002e830
        /*05c4*/ 	.short	0x0100
        /*05c6*/ 	.byte	0x08
	.zero		1


	//   ....[3]....
        /*05c8*/ 	.word	0x00000360
        /*05cc*/ 	.word	0x000000ff
        /*05d0*/ 	.word	0x0002e840
        /*05d4*/ 	.short	0x0100
        /*05d6*/ 	.byte	0x08
	.zero		1


	//   ....[4]....
        /*05d8*/ 	.word	0x00000370
        /*05dc*/ 	.word	0x000000ff
        /*05e0*/ 	.word	0x0002e838
        /*05e4*/ 	.short	0x0100
        /*05e6*/ 	.byte	0x08
	.zero		1


	//   ....[5]....
        /*05e8*/ 	.word	0x00000380
        /*05ec*/ 	.word	0x000000ff
        /*05f0*/ 	.word	0x0002e848
        /*05f4*/ 	.short	0x0100
        /*05f6*/ 	.byte	0x08
	.zero		1


	//   ....[6]....
        /*05f8*/ 	.word	0x000004b0
        /*05fc*/ 	.word	0x000000ff
        /*0600*/ 	.word	0x0002e850
        /*0604*/ 	.short	0x0100
        /*0606*/ 	.byte	0x08
	.zero		1


	//   ....[7]....
        /*0608*/ 	.word	0x000004c0
        /*060c*/ 	.word	0x000000ff
        /*0610*/ 	.word	0x0002e860
        /*0614*/ 	.short	0x0100
        /*0616*/ 	.byte	0x08
	.zero		1


	//   ....[8]....
        /*0618*/ 	.word	0x000004d0
        /*061c*/ 	.word	0x000000ff
        /*0620*/ 	.word	0x0002e858
        /*0624*/ 	.short	0x0100
        /*0626*/ 	.byte	0x08
	.zero		1


	//   ....[9]....
        /*0628*/ 	.word	0x000004e0
        /*062c*/ 	.word	0x000000ff
        /*0630*/ 	.word	0x0002e868
        /*0634*/ 	.short	0x0100
        /*0636*/ 	.byte	0x08
	.zero		1


	//   ....[10]....
        /*0638*/ 	.word	0x000005d0
        /*063c*/ 	.word	0x000000ff
        /*0640*/ 	.word	0x0002e870
        /*0644*/ 	.short	0x0100
        /*0646*/ 	.byte	0x06
	.zero		1


	//   ....[11]....
        /*0648*/ 	.word	0x000005e0
        /*064c*/ 	.word	0x000000ff
        /*0650*/ 	.word	0x0002e880
        /*0654*/ 	.short	0x0100
        /*0656*/ 	.byte	0x06
	.zero		1


	//   ....[12]....
        /*0658*/ 	.word	0x000005f0
        /*065c*/ 	.word	0x000000ff
        /*0660*/ 	.word	0x0002e878
        /*0664*/ 	.short	0x0100
        /*0666*/ 	.byte	0x06
	.zero		1


	//   ....[13]....
        /*0668*/ 	.word	0x00000600
        /*066c*/ 	.word	0x000000ff
        /*0670*/ 	.word	0x0002e888
        /*0674*/ 	.short	0x0100
        /*0676*/ 	.byte	0x06
	.zero		1


	//   ....[14]....
        /*0678*/ 	.word	0x00000730
        /*067c*/ 	.word	0x000000ff
        /*0680*/ 	.word	0x0002e890
        /*0684*/ 	.short	0x0100
        /*0686*/ 	.byte	0x08
	.zero		1


	//   ....[15]....
        /*0688*/ 	.word	0x00000740
        /*068c*/ 	.word	0x000000ff
        /*0690*/ 	.word	0x0002e8a0
        /*0694*/ 	.short	0x0100
        /*0696*/ 	.byte	0x08
	.zero		1


	//   ....[16]....
        /*0698*/ 	.word	0x00000750
        /*069c*/ 	.word	0x000000ff
        /*06a0*/ 	.word	0x0002e898
        /*06a4*/ 	.short	0x0100
        /*06a6*/ 	.byte	0x08
	.zero		1


	//   ....[17]....
        /*06a8*/ 	.word	0x00000760
        /*06ac*/ 	.word	0x000000ff
        /*06b0*/ 	.word	0x0002e8a8
        /*06b4*/ 	.short	0x0100
        /*06b6*/ 	.byte	0x08
	.zero		1


	//   ....[18]....
        /*06b8*/ 	.word	0x00000890
        /*06bc*/ 	.word	0x000000ff
        /*06c0*/ 	.word	0x0002e8b0
        /*06c4*/ 	.short	0x0100
        /*06c6*/ 	.byte	0x08
	.zero		1


	//   ....[19]....
        /*06c8*/ 	.word	0x000008a0
        /*06cc*/ 	.word	0x000000ff
        /*06d0*/ 	.word	0x0002e8c0
        /*06d4*/ 	.short	0x0100
        /*06d6*/ 	.byte	0x08
	.zero		1


	//   ....[20]....
        /*06d8*/ 	.word	0x000008b0
        /*06dc*/ 	.word	0x000000ff
        /*06e0*/ 	.word	0x0002e8b8
        /*06e4*/ 	.short	0x0100
        /*06e6*/ 	.byte	0x08
	.zero		1


	//   ....[21]....
        /*06e8*/ 	.word	0x000008c0
        /*06ec*/ 	.word	0x000000ff
        /*06f0*/ 	.word	0x0002e8c8
        /*06f4*/ 	.short	0x0100
        /*06f6*/ 	.byte	0x08
	.zero		1


	//   ....[22]....
        /*06f8*/ 	.word	0x00001610
        /*06fc*/ 	.word	0x000000ff
        /*0700*/ 	.word	0x0002e800
        /*0704*/ 	.short	0x010a
        /*0706*/ 	.byte	0x29
	.zero		1


	//   ....[23]....
        /*0708*/ 	.word	0x00001670
        /*070c*/ 	.word	0x000000ff
        /*0710*/ 	.word	0x0002e830
        /*0714*/ 	.short	0x010a
        /*0716*/ 	.byte	0x29
	.zero		1


	//   ....[24]....
        /*0718*/ 	.word	0x00001700
        /*071c*/ 	.word	0x000000ff
        /*0720*/ 	.word	0x0002e830
        /*0724*/ 	.short	0x010a
        /*0726*/ 	.byte	0x29
	.zero		1


	//   ....[25]....
        /*0728*/ 	.word	0x00004140
        /*072c*/ 	.word	0x00000062
        /*0730*/ 	.word	0x00000000
        /*0734*/ 	.short	0x0101
        /*0736*/ 	.byte	0x3f
	.zero		1


	//   ....[26]....
        /*0738*/ 	.word	0x00005a20
        /*073c*/ 	.word	0x000000ff
        /*0740*/ 	.word	0x0002e830
        /*0744*/ 	.short	0x010a
        /*0746*/ 	.byte	0x0a
	.zero		1


	//   ....[27]....
        /*0748*/ 	.word	0x00005a60
        /*074c*/ 	.word	0x000000ff
        /*0750*/ 	.word	0x0002e830
        /*0754*/ 	.short	0x010a
        /*0756*/ 	.byte	0x0a
	.zero		1


	//   ....[28]....
        /*0758*/ 	.word	0x00006650
        /*075c*/ 	.word	0x000000ff
        /*0760*/ 	.word	0x0002e850
        /*0764*/ 	.short	0x010a
        /*0766*/ 	.byte	0x0a
	.zero		1


	//   ....[29]....
        /*0768*/ 	.word	0x00006690
        /*076c*/ 	.word	0x000000ff
        /*0770*/ 	.word	0x0002e850
        /*0774*/ 	.short	0x010a
        /*0776*/ 	.byte	0x0a
	.zero		1


	//   ....[30]....
        /*0778*/ 	.word	0x00009410
        /*077c*/ 	.word	0x00000007
        /*0780*/ 	.word	0x00000000
        /*0784*/ 	.short	0x0101
        /*0786*/ 	.byte	0x3f
	.zero		1


	//   ....[31]....
        /*0788*/ 	.word	0x00009700
        /*078c*/ 	.word	0x000000ff
        /*0790*/ 	.word	0x00000000
        /*0794*/ 	.short	0x0101
        /*0796*/ 	.byte	0x0a
	.zero		1


	//   ....[32]....
        /*0798*/ 	.word	0x00009f40
        /*079c*/ 	.word	0x000000ff
        /*07a0*/ 	.word	0x0002e830
        /*07a4*/ 	.short	0x010a
        /*07a6*/ 	.byte	0x07
	.zero		1


	//   ....[33]....
        /*07a8*/ 	.word	0x00009f80
        /*07ac*/ 	.word	0x000000ff
        /*07b0*/ 	.word	0x0002e830
        /*07b4*/ 	.short	0x010a
        /*07b6*/ 	.byte	0x07
	.zero		1


	//   ....[34]....
        /*07b8*/ 	.word	0x0000ab60
        /*07bc*/ 	.word	0x000000ff
        /*07c0*/ 	.word	0x0002e850
        /*07c4*/ 	.short	0x010a
        /*07c6*/ 	.byte	0x07
	.zero		1


	//   ....[35]....
        /*07c8*/ 	.word	0x0000aba0
        /*07cc*/ 	.word	0x000000ff
        /*07d0*/ 	.word	0x0002e850
        /*07d4*/ 	.short	0x010a
        /*07d6*/ 	.byte	0x07
	.zero		1


	//   ....[36]....
        /*07d8*/ 	.word	0x0000c980
        /*07dc*/ 	.word	0x00000007
        /*07e0*/ 	.word	0x00000000
        /*07e4*/ 	.short	0x0101
        /*07e6*/ 	.byte	0x3f
	.zero		1


	//   ....[37]....
        /*07e8*/ 	.word	0x0000ccd0
        /*07ec*/ 	.word	0x000000ff
        /*07f0*/ 	.word	0x00000000
        /*07f4*/ 	.short	0x0101
        /*07f6*/ 	.byte	0x05
	.zero		1


	//   ....[38]....
        /*07f8*/ 	.word	0x0000d430
        /*07fc*/ 	.word	0x000000ff
        /*0800*/ 	.word	0x0002e850
        /*0804*/ 	.short	0x010a
        /*0806*/ 	.byte	0x05
	.zero		1


	//   ....[39]....
        /*0808*/ 	.word	0x0000d470
        /*080c*/ 	.word	0x000000ff
        /*0810*/ 	.word	0x0002e850
        /*0814*/ 	.short	0x010a
        /*0816*/ 	.byte	0x05
	.zero		1


	//   ....[40]....
        /*0818*/ 	.word	0x0000daf0
        /*081c*/ 	.word	0x000000ff
        /*0820*/ 	.word	0x00000000
        /*0824*/ 	.short	0x0101
        /*0826*/ 	.byte	0x05
	.zero		1


	//   ....[41]....
        /*0828*/ 	.word	0x0000f160
        /*082c*/ 	.word	0x000000ff
        /*0830*/ 	.word	0x00000000
        /*0834*/ 	.short	0x0101
        /*0836*/ 	.byte	0x04
	.zero		1


	//   ....[42]....
        /*0838*/ 	.word	0x00011390
        /*083c*/ 	.word	0x000000ff
        /*0840*/ 	.word	0x0002e880
        /*0844*/ 	.short	0x010a
        /*0846*/ 	.byte	0x28
	.zero		1


	//   ....[43]....
        /*0848*/ 	.word	0x000114f0
        /*084c*/ 	.word	0x000000ff
        /*0850*/ 	.word	0x0002e840
        /*0854*/ 	.short	0x010a
        /*0856*/ 	.byte	0x28
	.zero		1


	//   ....[44]....
        /*0858*/ 	.word	0x000120f0
        /*085c*/ 	.word	0x000000ff
        /*0860*/ 	.word	0x0002e800
        /*0864*/ 	.short	0x0107
        /*0866*/ 	.byte	0x28
	.zero		1


	//   ....[45]....
        /*0868*/ 	.word	0x00012140
        /*086c*/ 	.word	0x000000ff
        /*0870*/ 	.word	0x0002e800
        /*0874*/ 	.short	0x0101
        /*0876*/ 	.byte	0x28
	.zero		1


	//   ....[46]....
        /*0878*/ 	.word	0x00012160
        /*087c*/ 	.word	0x000000ff
        /*0880*/ 	.word	0x0002e820
        /*0884*/ 	.short	0x010a
        /*0886*/ 	.byte	0x28
	.zero		1


	//   ....[47]....
        /*0888*/ 	.word	0x000124b0
        /*088c*/ 	.word	0x00000004
        /*0890*/ 	.word	0x0002e880
        /*0894*/ 	.short	0x010a
        /*0896*/ 	.byte	0x3f
	.zero		1


	//   ....[48]....
        /*0898*/ 	.word	0x000126f0
        /*089c*/ 	.word	0x00000004
        /*08a0*/ 	.word	0x0002e840
        /*08a4*/ 	.short	0x010a
        /*08a6*/ 	.byte	0x3f
	.zero		1


	//   ....[49]....
        /*08a8*/ 	.word	0x00012990
        /*08ac*/ 	.word	0x00000013
        /*08b0*/ 	.word	0x0002e870
        /*08b4*/ 	.short	0x010a
        /*08b6*/ 	.byte	0x3f
	.zero		1


	//   ....[50]....
        /*08b8*/ 	.word	0x00012a00
        /*08bc*/ 	.word	0x00000013
        /*08c0*/ 	.word	0x0002e860
        /*08c4*/ 	.short	0x010a
        /*08c6*/ 	.byte	0x3f
	.zero		1


	//   ....[51]....
        /*08c8*/ 	.word	0x00013170
        /*08cc*/ 	.word	0x00000013
        /*08d0*/ 	.word	0x0002e850
        /*08d4*/ 	.short	0x0101
        /*08d6*/ 	.byte	0x3f
	.zero		1


	//   ....[52]....
        /*08d8*/ 	.word	0x000131f0
        /*08dc*/ 	.word	0x00000013
        /*08e0*/ 	.word	0x00000000
        /*08e4*/ 	.short	0x0101
        /*08e6*/ 	.byte	0x3f
	.zero		1


	//   ....[53]....
        /*08e8*/ 	.word	0x00013310
        /*08ec*/ 	.word	0x00000003
        /*08f0*/ 	.word	0x0002e870
        /*08f4*/ 	.short	0x010a
        /*08f6*/ 	.byte	0x3f
	.zero		1


	//   ....[54]....
        /*08f8*/ 	.word	0x000133a0
        /*08fc*/ 	.word	0x00000002
        /*0900*/ 	.word	0x0002e860
        /*0904*/ 	.short	0x010a
        /*0906*/ 	.byte	0x3f
	.zero		1


	//   ....[55]....
        /*0908*/ 	.word	0x00013a60
        /*090c*/ 	.word	0x00000002
        /*0910*/ 	.word	0x0002e850
        /*0914*/ 	.short	0x0101
        /*0916*/ 	.byte	0x3f
	.zero		1


	//   ....[56]....
        /*0918*/ 	.word	0x00013aa0
        /*091c*/ 	.word	0x00000000
        /*0920*/ 	.word	0x00000000
        /*0924*/ 	.short	0x0101
        /*0926*/ 	.byte	0x3f
	.zero		1


	//   ....[57]....
        /*0928*/ 	.word	0x00013b50
        /*092c*/ 	.word	0x00000007
        /*0930*/ 	.word	0x0002e820
        /*0934*/ 	.short	0x010a
        /*0936*/ 	.byte	0x3f
	.zero		1


	//   ....[58]....
        /*0938*/ 	.word	0x00013c90
        /*093c*/ 	.word	0x00000006
        /*0940*/ 	.word	0x00000000
        /*0944*/ 	.short	0x010a
        /*0946*/ 	.byte	0x3f
	.zero		1


	//   ....[59]....
        /*0948*/ 	.word	0x00013d00
        /*094c*/ 	.word	0x00000005
        /*0950*/ 	.word	0x00000000
        /*0954*/ 	.short	0x010a
        /*0956*/ 	.byte	0x3f
	.zero		1


	//   ....[60]....
        /*0958*/ 	.word	0x00013d50
        /*095c*/ 	.word	0x00000000
        /*0960*/ 	.word	0x0002e860
        /*0964*/ 	.short	0x010a
        /*0966*/ 	.byte	0x3f
	.zero		1


	//   ....[61]....
        /*0968*/ 	.word	0x00013da0
        /*096c*/ 	.word	0x00000005
        /*0970*/ 	.word	0x0002e860
        /*0974*/ 	.short	0x010a
        /*0976*/ 	.byte	0x3f
	.zero		1


	//   ....[62]....
        /*0978*/ 	.word	0x00013de0
        /*097c*/ 	.word	0x00000000
        /*0980*/ 	.word	0x0002e880
        /*0984*/ 	.short	0x010a
        /*0986*/ 	.byte	0x3f
	.zero		1


	//   ....[63]....
        /*0988*/ 	.word	0x00013e00
        /*098c*/ 	.word	0x00000005
        /*0990*/ 	.word	0x0002e880
        /*0994*/ 	.short	0x010a
        /*0996*/ 	.byte	0x3f
	.zero		1


	//   ....[64]....
        /*0998*/ 	.word	0x00013e70
        /*099c*/ 	.word	0x00000000
        /*09a0*/ 	.word	0x0002e800
        /*09a4*/ 	.short	0x010a
        /*09a6*/ 	.byte	0x3f
	.zero		1


	//   ....[65]....
        /*09a8*/ 	.word	0x00013ed0
        /*09ac*/ 	.word	0x00000000
        /*09b0*/ 	.word	0x0002e830
        /*09b4*/ 	.short	0x010a
        /*09b6*/ 	.byte	0x3f
	.zero		1


	//   ....[66]....
        /*09b8*/ 	.word	0x00013f30
        /*09bc*/ 	.word	0x00000003
        /*09c0*/ 	.word	0x0002e830
        /*09c4*/ 	.short	0x010a
        /*09c6*/ 	.byte	0x3f
	.zero		1


	//   ....[67]....
        /*09c8*/ 	.word	0x00013f90
        /*09cc*/ 	.word	0x00000003
        /*09d0*/ 	.word	0x0002e850
        /*09d4*/ 	.short	0x010a
        /*09d6*/ 	.byte	0x3f
	.zero		1


	//   ....[68]....
        /*09d8*/ 	.word	0x00013ff0
        /*09dc*/ 	.word	0x00000003
        /*09e0*/ 	.word	0x0002e830
        /*09e4*/ 	.short	0x010a
        /*09e6*/ 	.byte	0x3f
	.zero		1


	//   ....[69]....
        /*09e8*/ 	.word	0x00014050
        /*09ec*/ 	.word	0x00000003
        /*09f0*/ 	.word	0x0002e850
        /*09f4*/ 	.short	0x010a
        /*09f6*/ 	.byte	0x3f
	.zero		1


	//   ....[70]....
        /*09f8*/ 	.word	0x000140b0
        /*09fc*/ 	.word	0x00000005
        /*0a00*/ 	.word	0x0002e850
        /*0a04*/ 	.short	0x010a
        /*0a06*/ 	.byte	0x3f
	.zero		1


	//   ....[71]....
        /*0a08*/ 	.word	0x00014210
        /*0a0c*/ 	.word	0x00000003
        /*0a10*/ 	.word	0x0002e880
        /*0a14*/ 	.short	0x010a
        /*0a16*/ 	.byte	0x3f
	.zero		1


	//   ....[72]....
        /*0a18*/ 	.word	0x00014270
        /*0a1c*/ 	.word	0x00000003
        /*0a20*/ 	.word	0x0002e840
        /*0a24*/ 	.short	0x010a
        /*0a26*/ 	.byte	0x3f
	.zero		1


	//   ....[73]....
        /*0a28*/ 	.word	0x00014de0
        /*0a2c*/ 	.word	0x00000002
        /*0a30*/ 	.word	0x0002e820
        /*0a34*/ 	.short	0x010a
        /*0a36*/ 	.byte	0x3f
	.zero		1


	//   ....[74]....
        /*0a38*/ 	.word	0x00014e30
        /*0a3c*/ 	.word	0x00000004
        /*0a40*/ 	.word	0x0002e880
        /*0a44*/ 	.short	0x010a
        /*0a46*/ 	.byte	0x3f
	.zero		1


	//   ....[75]....
        /*0a48*/ 	.word	0x00014e80
        /*0a4c*/ 	.word	0x00000004
        /*0a50*/ 	.word	0x0002e840
        /*0a54*/ 	.short	0x010a
        /*0a56*/ 	.byte	0x3f
	.zero		1


	//   ....[76]....
        /*0a58*/ 	.word	0x00014ed0
        /*0a5c*/ 	.word	0x00000013
        /*0a60*/ 	.word	0x0002e870
        /*0a64*/ 	.short	0x010a
        /*0a66*/ 	.byte	0x3f
	.zero		1


	//   ....[77]....
        /*0a68*/ 	.word	0x00014f20
        /*0a6c*/ 	.word	0x00000013
        /*0a70*/ 	.word	0x0002e860
        /*0a74*/ 	.short	0x010a
        /*0a76*/ 	.byte	0x3f
	.zero		1


	//   ....[78]....
        /*0a78*/ 	.word	0x00014f80
        /*0a7c*/ 	.word	0x00000002
        /*0a80*/ 	.word	0x0002e870
        /*0a84*/ 	.short	0x010a
        /*0a86*/ 	.byte	0x3f
	.zero		1


	//   ....[79]....
        /*0a88*/ 	.word	0x00014fe0
        /*0a8c*/ 	.word	0x00000003
        /*0a90*/ 	.word	0x0002e860
        /*0a94*/ 	.short	0x010a
        /*0a96*/ 	.byte	0x3f
	.zero		1


	//   ....[80]....
        /*0a98*/ 	.word	0x00015030
        /*0a9c*/ 	.word	0x00000007
        /*0aa0*/ 	.word	0x0002e820
        /*0aa4*/ 	.short	0x010a
        /*0aa6*/ 	.byte	0x3f
	.zero		1


	//   ....[81]....
        /*0aa8*/ 	.word	0x00015080
        /*0aac*/ 	.word	0x00000006
        /*0ab0*/ 	.word	0x00000000
        /*0ab4*/ 	.short	0x010a
        /*0ab6*/ 	.byte	0x3f
	.zero		1


	//   ....[82]....
        /*0ab8*/ 	.word	0x000150d0
        /*0abc*/ 	.word	0x00000005
        /*0ac0*/ 	.word	0x00000000
        /*0ac4*/ 	.short	0x010a
        /*0ac6*/ 	.byte	0x3f
	.zero		1


	//   ....[83]....
        /*0ac8*/ 	.word	0x00015120
        /*0acc*/ 	.word	0x00000000
        /*0ad0*/ 	.word	0x0002e860
        /*0ad4*/ 	.short	0x010a
        /*0ad6*/ 	.byte	0x3f
	.zero		1


	//   ....[84]....
        /*0ad8*/ 	.word	0x00015170
        /*0adc*/ 	.word	0x00000005
        /*0ae0*/ 	.word	0x0002e860
        /*0ae4*/ 	.short	0x010a
        /*0ae6*/ 	.byte	0x3f
	.zero		1


	//   ....[85]....
        /*0ae8*/ 	.word	0x000151c0
        /*0aec*/ 	.word	0x00000000
        /*0af0*/ 	.word	0x0002e880
        /*0af4*/ 	.short	0x010a
        /*0af6*/ 	.byte	0x3f
	.zero		1


	//----- nvinfo : EIATTR_NUM_MBARRIERS
	.align		4
.L_1045:
        /*0af8*/ 	.byte	0x03, 0x38
        /*0afa*/ 	.short	0x0016


	//----- nvinfo : EIATTR_EXIT_INSTR_OFFSETS
	.align		4
        /*0afc*/ 	.byte	0x04, 0x1c
        /*0afe*/ 	.short	(.L_1047 - .L_1046)


	//   ....[0]....
.L_1046:
        /*0b00*/ 	.word	0x00013e50


	//----- nvinfo : EIATTR_MAX_THREADS
	.align		4
.L_1047:
        /*0b04*/ 	.byte	0x04, 0x05
        /*0b06*/ 	.short	(.L_1049 - .L_1048)
.L_1048:
        /*0b08*/ 	.word	0x00000180
        /*0b0c*/ 	.word	0x00000001
        /*0b10*/ 	.word	0x00000001


	//----- nvinfo : EIATTR_CRS_STACK_SIZE
	.align		4
.L_1049:
        /*0b14*/ 	.byte	0x04, 0x1e
        /*0b16*/ 	.short	(.L_1051 - .L_1050)
.L_1050:
        /*0b18*/ 	.word	0x00000000


	//----- nvinfo : EIATTR_CBANK_PARAM_SIZE
	.align		4
.L_1051:
        /*0b1c*/ 	.byte	0x03, 0x19
        /*0b1e*/ 	.short	0x0a70


	//----- nvinfo : EIATTR_PARAM_CBANK
	.align		4
        /*0b20*/ 	.byte	0x04, 0x0a
        /*0b22*/ 	.short	(.L_1053 - .L_1052)
	.align		4
.L_1052:
        /*0b24*/ 	.word	index@(.nv.constant0._ZN7cutlass13device_kernelIN5flash11enable_sm90INS1_16FlashAttnFwdSm90INS1_25CollectiveMainloopFwdSm90ILi2EN4cute5tupleIJNS5_1CILi1EEES8_S8_EEENS6_IJNS7_ILi128EEENS7_ILi224EEESA_EEELi128ENS_12float_e4m3_tEfNS_4arch4Sm90ELb1ELb0ELb0ELb0ELb0ELb0ELb0ELb1ELb1ELb1ELb1ELb0EEENS1_21CollectiveEpilogueFwdINS6_IJSA_SA_SB_EEES9_NS_10bfloat16_tESF_Li256ELb0ELb1ELb1ELb1EEENS1_19SingleTileSchedulerILb0ELb1ELb1ELi128EEEEEEEEEvNT_6ParamsE)
        /*0b28*/ 	.short	0x0210
        /*0b2a*/ 	.short	0x0a70


	//----- nvinfo : EIATTR_SW_WAR
	.align		4
.L_1053:
        /*0b2c*/ 	.byte	0x04, 0x36
        /*0b2e*/ 	.short	(.L_1055 - .L_1054)
.L_1054:
        /*0b30*/ 	.word	0x00000008
.L_1055:


//--------------------- .nv.info._ZN7cutlass13device_kernelIN5flash11enable_sm90INS1_16FlashAttnFwdSm90INS1_25CollectiveMainloopFwdSm90ILi2EN4cute5tupleIJNS5_1CILi1EEES8_S8_EEENS6_IJNS7_ILi128EEENS7_ILi224EEESA_EEELi128ENS_12float_e4m3_tEfNS_4arch4Sm90ELb1ELb0ELb0ELb1ELb0ELb0ELb0ELb1ELb1ELb1ELb1ELb0EEENS1_21CollectiveEpilogueFwdINS6_IJSA_SA_SB_EEES9_NS_10bfloat16_tESF_Li256ELb1ELb1ELb1ELb1EEENS1_36VarlenDynamicPersistentTileSchedulerILi128ELi224ELi256ELi128ELb1ELb1ELb1ELb1ELb1ELb1EEEEEEEEEvNT_6ParamsE --------------------------
	.section	.nv.info._ZN7cutlass13device_kernelIN5flash11enable_sm90INS1_16FlashAttnFwdSm90INS1_25CollectiveMainloopFwdSm90ILi2EN4cute5tupleIJNS5_1CILi1EEES8_S8_EEENS6_IJNS7_ILi128EEENS7_ILi224EEESA_EEELi128ENS_12float_e4m3_tEfNS_4arch4Sm90ELb1ELb0ELb0ELb1ELb0ELb0ELb0ELb1ELb1ELb1ELb1ELb0EEENS1_21CollectiveEpilogueFwdINS6_IJSA_SA_SB_EEES9_NS_10bfloat16_tESF_Li256ELb1ELb1ELb1ELb1EEENS1_36VarlenDynamicPersistentTileSchedulerILi128ELi224ELi256ELi128ELb1ELb1ELb1ELb1ELb1ELb1EEEEEEEEEvNT_6ParamsE,"",@"SHT_CUDA_INFO"
	.sectionflags	@""
	.align	4


	//----- nvinfo : EIATTR_CUDA_API_VERSION
	.align		4
        /*0000*/ 	.byte	0x04, 0x37
        /*0002*/ 	.short	(.L_1057 - .L_1056)
.L_1056:
        /*0004*/ 	.word	0x00000082


	//----- nvinfo : EIATTR_KPARAM_INFO
	.align		4
.L_1057:
        /*0008*/ 	.byte	0x04, 0x17
        /*000a*/ 	.short	(.L_1059 - .L_1058)
.L_1058:
        /*000c*/ 	.word	0x00000000
        /*0010*/ 	.short	0x0000
        /*0012*/ 	.short	0x0070
        /*0014*/ 	.byte	0x00, 0xf0, 0x01, 0x2a


	//----- nvinfo : EIATTR_SPARSE_MMA_MASK
	.align		4
.L_1059:
        /*0018*/ 	.byte	0x03, 0x50
        /*001a*/ 	.short	0x0000


	//----- nvinfo : EIATTR_MAXREG_COUNT
	.align		4
        /*001c*/ 	.byte	0x03, 0x1b
        /*001e*/ 	.short	0x00a8


	//----- nvinfo : EIATTR_NUM_BARRIERS
	.align		4
        /*0020*/ 	.byte	0x02, 0x4c
        /*0022*/ 	.byte	0x10
	.zero		1


	//----- nvinfo : EIATTR_EXTERNS
	.align		4
        /*0024*/ 	.byte	0x04, 0x0f
        /*0026*/ 	.short	(.L_1061 - .L_1060)


	//   ....[0]....
	.align		4
.L_1060:
        /*0028*/ 	.word	index@(__assertfail)


	//----- nvinfo : EIATTR_ANNOTATIONS
	.align		4
.L_1061:
        /*002c*/ 	.byte	0x04, 0x55
        /*002e*/ 	.short	(.L_1063 - .L_1062)


	//   ....[0]....
.L_1062:
        /* <DEDUP_REMOVED lines=47> */


	//----- nvinfo : EIATTR_MERCURY_ISA_VERSION
	.align		4
.L_1063:
        /*0308*/ 	.byte	0x03, 0x5f
        /*030a*/ 	.short	0x0101


	//----- nvinfo : EIATTR_UNUSED_LOAD_BYTE_OFFSET
	.align		4
        /*030c*/ 	.byte	0x04, 0x44
        /*030e*/ 	.short	(.L_1065 - .L_1064)


	//   ....[0]....
.L_1064:
        /*0310*/ 	.word	0x00000a40
        /*0314*/ 	.word	0x0000fff0


	//   ....[1]....
        /*0318*/ 	.word	0x0000e840
        /*031c*/ 	.word	0x0000fff0


	//----- nvinfo : EIATTR_INT_WARP_WIDE_INSTR_OFFSETS
	.align		4
.L_1065:
        /*0320*/ 	.byte	0x04, 0x31
        /*0322*/ 	.short	(.L_1067 - .L_1066)


	//   ....[0]....
.L_1066:
        /*0324*/ 	.word	0x00000130


	//   ....[1]....
        /*0328*/ 	.word	0x00000170


	//   ....[2]....
        /*032c*/ 	.word	0x000001e0


	//   ....[3]....
        /*0330*/ 	.word	0x00014290


	//   ....[4]....
        /*0334*/ 	.word	0x00014320


	//   ....[5]....
        /*0338*/ 	.word	0x00016d50


	//   ....[6]....
        /*033c*/ 	.word	0x00016de0


	//----- nvinfo : EIATTR_COOP_GROUP_MASK_REGIDS
	.align		4
.L_1067:
        /*0340*/ 	.byte	0x04, 0x29
        /*0342*/ 	.short	(.L_1069 - .L_1068)


	//   ....[0]....
.L_1068:
        /*0344*/ 	.word	0xffffffff


	//   ....[1]....
        /*0348*/ 	.word	0xffffffff


	//   ....[2]....
        /*034c*/ 	.word	0xffffffff


	//   ....[3]....
        /*0350*/ 	.word	0xffffffff


	//   ....[4]....
        /*0354*/ 	.word	0xffffffff


	//   ....[5]....
        /*0358*/ 	.word	0xffffffff


	//   ....[6]....
        /*035c*/ 	.word	0xffffffff


	//   ....[7]....
        /*0360*/ 	.word	0xffffffff


	//   ....[8]....
        /*0364*/ 	.word	0xffffffff


	//   ....[9]....
        /*0368*/ 	.word	0xffffffff


	//   ....[10]....
        /*036c*/ 	.word	0xffffffff


	//   ....[11]....
        /*0370*/ 	.word	0xffffffff


	//   ....[12]....
        /*0374*/ 	.word	0xffffffff


	//   ....[13]....
        /*0378*/ 	.word	0xffffffff


	//   ....[14]....
        /*037c*/ 	.word	0xffffffff


	//   ....[15]....
        /*0380*/ 	.word	0xffffffff


	//   ....[16]....
        /*0384*/ 	.word	0xffffffff


	//   ....[17]....
        /*0388*/ 	.word	0xffffffff


	//   ....[18]....
        /*038c*/ 	.word	0xffffffff


	//   ....[19]....
        /*0390*/ 	.word	0xffffffff


	//   ....[20]....
        /*0394*/ 	.word	0xffffffff


	//   ....[21]....
        /*0398*/ 	.word	0xffffffff


	//   ....[22]....
        /*039c*/ 	.word	0xffffffff


	//   ....[23]....
        /*03a0*/ 	.word	0xffffffff


	//   ....[24]....
        /*03a4*/ 	.word	0xffffffff


	//   ....[25]....
        /*03a8*/ 	.word	0xffffffff


	//   ....[26]....
        /*03ac*/ 	.word	0xffffffff


	//   ....[27]....
        /*03b0*/ 	.word	0xffffffff


	//   ....[28]....
        /*03b4*/ 	.word	0xffffffff


	//   ....[29]....
        /*03b8*/ 	.word	0xffffffff


	//   ....[30]....
        /*03bc*/ 	.word	0xffffffff


	//   ....[31]....
        /*03c0*/ 	.word	0xffffffff


	//   ....[32]....
        /*03c4*/ 	.word	0xffffffff


	//   ....[33]....
        /*03c8*/ 	.word	0xffffffff


	//   ....[34]....
        /*03cc*/ 	.word	0xffffffff


	//   ....[35]....
        /*03d0*/ 	.word	0xffffffff


	//   ....[36]....
        /*03d4*/ 	.word	0xffffffff


	//   ....[37]....
        /*03d8*/ 	.word	0xffffffff


	//   ....[38]....
        /*03dc*/ 	.word	0xffffffff


	//   ....[39]....
        /*03e0*/ 	.word	0xffffffff


	//   ....[40]....
        /*03e4*/ 	.word	0xffffffff


	//   ....[41]....
        /*03e8*/ 	.word	0xffffffff


	//   ....[42]....
        /*03ec*/ 	.word	0xffffffff


	//   ....[43]....
        /*03f0*/ 	.word	0xffffffff


	//   ....[44]....
        /*03f4*/ 	.word	0xffffffff


	//   ....[45]....
        /*03f8*/ 	.word	0xffffffff


	//   ....[46]....
        /*03fc*/ 	.word	0xffffffff


	//   ....[47]....
        /*0400*/ 	.word	0xffffffff


	//   ....[48]....
        /*0404*/ 	.word	0xffffffff


	//   ....[49]....
        /*0408*/ 	.word	0xffffffff


	//   ....[50]....
        /*040c*/ 	.word	0xffffffff


	//   ....[51]....
        /*0410*/ 	.word	0xffffffff


	//   ....[52]....
        /*0414*/ 	.word	0xffffffff


	//   ....[53]....
        /*0418*/ 	.word	0xffffffff


	//   ....[54]....
        /*041c*/ 	.word	0xffffffff


	//   ....[55]....
        /*0420*/ 	.word	0xffffffff


	//   ....[56]....
        /*0424*/ 	.word	0xffffffff


	//   ....[57]....
        /*0428*/ 	.word	0xffffffff


	//   ....[58]....
        /*042c*/ 	.word	0xffffffff


	//   ....[59]....
        /*0430*/ 	.word	0xffffffff


	//   ....[60]....
        /*0434*/ 	.word	0xffffffff


	//   ....[61]....
        /*0438*/ 	.word	0xffffffff


	//   ....[62]....
        /*043c*/ 	.word	0xffffffff


	//   ....[63]....
        /*0440*/ 	.word	0xffffffff


	//   ....[64]....
        /*0444*/ 	.word	0xffffffff


	//   ....[65]....
        /*0448*/ 	.word	0xffffffff


	//   ....[66]....
        /*044c*/ 	.word	0xffffffff


	//   ....[67]....
        /*0450*/ 	.word	0xffffffff


	//   ....[68]....
        /*0454*/ 	.word	0xffffffff


	//   ....[69]....
        /*0458*/ 	.word	0xffffffff


	//   ....[70]....
        /*045c*/ 	.word	0xffffffff


	//   ....[71]....
        /*0460*/ 	.word	0xffffffff


	//   ....[72]....
        /*0464*/ 	.word	0xffffffff


	//   ....[73]....
        /*0468*/ 	.word	0xffffffff


	//   ....[74]....
        /*046c*/ 	.word	0xffffffff


	//   ....[75]....
        /*0470*/ 	.word	0xffffffff


	//   ....[76]....
        /*0474*/ 	.word	0xffffffff


	//   ....[77]....
        /*0478*/ 	.word	0xffffffff


	//   ....[78]....
        /*047c*/ 	.word	0xffffffff


	//   ....[79]....
        /*0480*/ 	.word	0xffffffff


	//   ....[80]....
        /*0484*/ 	.word	0xffffffff


	//   ....[81]....
        /*0488*/ 	.word	0xffffffff


	//   ....[82]....
        /*048c*/ 	.word	0xffffffff


	//   ....[83]....
        /*0490*/ 	.word	0xffffffff


	//   ....[84]....
        /*0494*/ 	.word	0xffffffff


	//   ....[85]....
        /*0498*/ 	.word	0xffffffff


	//   ....[86]....
        /*049c*/ 	.word	0xffffffff


	//   ....[87]....
        /*04a0*/ 	.word	0xffffffff


	//   ....[88]....
        /*04a4*/ 	.word	0xffffffff


	//   ....[89]....
        /*04a8*/ 	.word	0xffffffff


	//   ....[90]....
        /*04ac*/ 	.word	0xffffffff


	//   ....[91]....
        /*04b0*/ 	.word	0xffffffff


	//   ....[92]....
        /*04b4*/ 	.word	0xffffffff


	//   ....[93]....
        /*04b8*/ 	.word	0xffffffff


	//   ....[94]....
        /*04bc*/ 	.word	0xffffffff


	//   ....[95]....
        /*04c0*/ 	.word	0xffffffff


	//   ....[96]....
        /*04c4*/ 	.word	0xffffffff


	//   ....[97]....
        /*04c8*/ 	.word	0xffffffff


	//   ....[98]....
        /*04cc*/ 	.word	0xffffffff


	//   ....[99]....
        /*04d0*/ 	.word	0xffffffff


	//   ....[100]....
        /*04d4*/ 	.word	0xffffffff


	//   ....[101]....
        /*04d8*/ 	.word	0xffffffff


	//   ....[102]....
        /*04dc*/ 	.word	0xffffffff


	//   ....[103]....
        /*04e0*/ 	.word	0xffffffff


	//   ....[104]....
        /*04e4*/ 	.word	0xffffffff


	//   ....[105]....
        /*04e8*/ 	.word	0xffffffff


	//   ....[106]....
        /*04ec*/ 	.word	0xffffffff


	//   ....[107]....
        /*04f0*/ 	.word	0xffffffff


	//   ....[108]....
        /*04f4*/ 	.word	0xffffffff


	//   ....[109]....
        /*04f8*/ 	.word	0xffffffff


	//   ....[110]....
        /*04fc*/ 	.word	0xffffffff


	//   ....[111]....
        /*0500*/ 	.word	0xffffffff


	//   ....[112]....
        /*0504*/ 	.word	0xffffffff


	//   ....[113]....
        /*0508*/ 	.word	0xffffffff


	//   ....[114]....
        /*050c*/ 	.word	0xffffffff


	//   ....[115]....
        /*0510*/ 	.word	0xffffffff


	//   ....[116]....
        /*0514*/ 	.word	0xffffffff


	//   ....[117]....
        /*0518*/ 	.word	0xffffffff


	//   ....[118]....
        /*051c*/ 	.word	0xffffffff


	//   ....[119]....
        /*0520*/ 	.word	0xffffffff


	//   ....[120]....
        /*0524*/ 	.word	0xffffffff


	//   ....[121]....
        /*0528*/ 	.word	0xffffffff


	//   ....[122]....
        /*052c*/ 	.word	0xffffffff


	//   ....[123]....
        /*0530*/ 	.word	0xffffffff


	//   ....[124]....
        /*0534*/ 	.word	0xffffffff


	//   ....[125]....
        /*0538*/ 	.word	0xffffffff


	//   ....[126]....
        /*053c*/ 	.word	0xffffffff


	//   ....[127]....
        /*0540*/ 	.word	0xffffffff


	//   ....[128]....
        /*0544*/ 	.word	0xffffffff


	//   ....[129]....
        /*0548*/ 	.word	0xffffffff


	//   ....[130]....
        /*054c*/ 	.word	0xffffffff


	//   ....[131]....
        /*0550*/ 	.word	0xffffffff


	//   ....[132]....
        /*0554*/ 	.word	0xffffffff


	//   ....[133]....
        /*0558*/ 	.word	0xffffffff


	//   ....[134]....
        /*055c*/ 	.word	0xffffffff


	//   ....[135]....
        /*0560*/ 	.word	0xffffffff


	//   ....[136]....
        /*0564*/ 	.word	0xffffffff


	//   ....[137]....
        /*0568*/ 	.word	0xffffffff


	//   ....[138]....
        /*056c*/ 	.word	0xffffffff


	//   ....[139]....
        /*0570*/ 	.word	0xffffffff


	//   ....[140]....
        /*0574*/ 	.word	0xffffffff


	//   ....[141]....
        /*0578*/ 	.word	0xffffffff


	//   ....[142]....
        /*057c*/ 	.word	0xffffffff


	//   ....[143]....
        /*0580*/ 	.word	0xffffffff


	//   ....[144]....
        /*0584*/ 	.word	0xffffffff


	//   ....[145]....
        /*0588*/ 	.word	0xffffffff


	//   ....[146]....
        /*058c*/ 	.word	0xffffffff


	//   ....[147]....
        /*0590*/ 	.word	0xffffffff


	//   ....[148]....
        /*0594*/ 	.word	0xffffffff


	//   ....[149]....
        /*0598*/ 	.word	0xffffffff


	//   ....[150]....
        /*059c*/ 	.word	0xffffffff


	//   ....[151]....
        /*05a0*/ 	.word	0xffffffff


	//   ....[152]....
        /*05a4*/ 	.word	0xffffffff


	//   ....[153]....
        /*05a8*/ 	.word	0xffffffff


	//   ....[154]....
        /*05ac*/ 	.word	0xffffffff


	//   ....[155]....
        /*05b0*/ 	.word	0xffffffff


	//   ....[156]....
        /*05b4*/ 	.word	0xffffffff


	//   ....[157]....
        /*05b8*/ 	.word	0xffffffff


	//   ....[158]....
        /*05bc*/ 	.word	0xffffffff


	//   ....[159]....
        /*05c0*/ 	.word	0xffffffff


	//   ....[160]....
        /*05c4*/ 	.word	0xffffffff


	//   ....[161]....
        /*05c8*/ 	.word	0xffffffff


	//   ....[162]....
        /*05cc*/ 	.word	0xffffffff


	//   ....[163]....
        /*05d0*/ 	.word	0xffffffff


	//   ....[164]....
        /*05d4*/ 	.word	0xffffffff


	//   ....[165]....
        /*05d8*/ 	.word	0xffffffff


	//   ....[166]....
        /*05dc*/ 	.word	0xffffffff


	//   ....[167]....
        /*05e0*/ 	.word	0xffffffff


	//   ....[168]....
        /*05e4*/ 	.word	0xffffffff


	//   ....[169]....
        /*05e8*/ 	.word	0x0500000f


	//   ....[170]....
        /*05ec*/ 	.word	0x0500000f


	//   ....[171]....
        /*05f0*/ 	.word	0x0500000f


	//   ....[172]....
        /*05f4*/ 	.word	0x0500000f


	//   ....[173]....
        /*05f8*/ 	.word	0x0500000f


	//   ....[174]....
        /*05fc*/ 	.word	0x0500000f


	//   ....[175]....
        /*0600*/ 	.word	0x0500000f


	//   ....[176]....
        /*0604*/ 	.word	0x0500000f


	//   ....[177]....
        /*0608*/ 	.word	0x0500000f


	//   ....[178]....
        /*060c*/ 	.word	0x0500000f


	//   ....[179]....
        /*0610*/ 	.word	0x0500000f


	//   ....[180]....
        /*0614*/ 	.word	0x0500000f


	//   ....[181]....
        /*0618*/ 	.word	0x0500000f


	//   ....[182]....
        /*061c*/ 	.word	0x0500000f


	//   ....[183]....
        /*0620*/ 	.word	0x0500000f


	//   ....[184]....
        /*0624*/ 	.word	0x0500000f


	//   ....[185]....
        /*0628*/ 	.word	0x0500000f


	//   ....[186]....
        /*062c*/ 	.word	0x0500000f


	//----- nvinfo : EIATTR_COOP_GROUP_INSTR_OFFSETS
	.align		4
.L_1069:
        /*0630*/ 	.byte	0x04, 0x28
        /*0632*/ 	.short	(.L_1071 - .L_1070)


	//   ....[0]....
.L_1070:
        /*0634*/ 	.word	0x00000070


	//   ....[1]....
        /*0638*/ 	.word	0x00000140


	//   ....[2]....
        /*063c*/ 	.word	0x00000190


	//   ....[3]....
        /*0640*/ 	.word	0x000003c0


	//   ....[4]....
        /*0644*/ 	.word	0x00000520


	//   ....[5]....
        /*0648*/ 	.word	0x00000640


	//   ....[6]....
        /*064c*/ 	.word	0x000007a0


	//   ....[7]....
        /*0650*/ 	.word	0x00001e40


	//   ....[8]....
        /*0654*/ 	.word	0x00002a30


	//   ....[9]....
        /*0658*/ 	.word	0x00002a60


	//   ....[10]....
        /*065c*/ 	.word	0x00003910


	//   ....[11]....
        /*0660*/ 	.word	0x000039d0


	//   ....[12]....
        /*0664*/ 	.word	0x00004900


	//   ....[13]....
        /*0668*/ 	.word	0x00004a00


	//   ....[14]....
        /*066c*/ 	.word	0x000070f0


	//   ....[15]....
        /*0670*/ 	.word	0x00007120


	//   ....[16]....
        /*0674*/ 	.word	0x00007ca0


	//   ....[17]....
        /*0678*/ 	.word	0x00007d70


	//   ....[18]....
        /*067c*/ 	.word	0x00008cb0


	//   ....[19]....
        /*0680*/ 	.word	0x00008d00


	//   ....[20]....
        /*0684*/ 	.word	0x0000bc60


	//   ....[21]....
        /*0688*/ 	.word	0x0000bc70


	//   ....[22]....
        /*068c*/ 	.word	0x0000bcb0


	//   ....[23]....
        /*0690*/ 	.word	0x0000bcc0


	//   ....[24]....
        /*0694*/ 	.word	0x0000e080


	//   ....[25]....
        /*0698*/ 	.word	0x0000e090


	//   ....[26]....
        /*069c*/ 	.word	0x0000e110


	//   ....[27]....
        /*06a0*/ 	.word	0x0000e120


	//   ....[28]....
        /*06a4*/ 	.word	0x0000ef70


	//   ....[29]....
        /*06a8*/ 	.word	0x0000efa0


	//   ....[30]....
        /*06ac*/ 	.word	0x0000efd0


	//   ....[31]....
        /*06b0*/ 	.word	0x0000f000


	//   ....[32]....
        /*06b4*/ 	.word	0x0000f030


	//   ....[33]....
        /*06b8*/ 	.word	0x0000f080


	//   ....[34]....
        /*06bc*/ 	.word	0x0000f0b0


	//   ....[35]....
        /*06c0*/ 	.word	0x0000f0e0


	//   ....[36]....
        /*06c4*/ 	.word	0x0000f110


	//   ....[37]....
        /*06c8*/ 	.word	0x0000f130


	//   ....[38]....
        /*06cc*/ 	.word	0x0000f140


	//   ....[39]....
        /*06d0*/ 	.word	0x0000f150


	//   ....[40]....
        /*06d4*/ 	.word	0x0000f160


	//   ....[41]....
        /*06d8*/ 	.word	0x0000f170


	//   ....[42]....
        /*06dc*/ 	.word	0x0000f180


	//   ....[43]....
        /*06e0*/ 	.word	0x0000f1b0


	//   ....[44]....
        /*06e4*/ 	.word	0x0000f1e0


	//   ....[45]....
        /*06e8*/ 	.word	0x0000f1f0


	//   ....[46]....
        /*06ec*/ 	.word	0x0000f200


	//   ....[47]....
        /*06f0*/ 	.word	0x0000f210


	//   ....[48]....
        /*06f4*/ 	.word	0x0000f220


	//   ....[49]....
        /*06f8*/ 	.word	0x0000f230


	//   ....[50]....
        /*06fc*/ 	.word	0x0000f240


	//   ....[51]....
        /*0700*/ 	.word	0x0000f250


	//   ....[52]....
        /*0704*/ 	.word	0x0000f280


	//   ....[53]....
        /*0708*/ 	.word	0x0000f290


	//   ....[54]....
        /*070c*/ 	.word	0x0000f2a0


	//   ....[55]....
        /*0710*/ 	.word	0x0000f2b0


	//   ....[56]....
        /*0714*/ 	.word	0x0000f2c0


	//   ....[57]....
        /*0718*/ 	.word	0x0000f2d0


	//   ....[58]....
        /*071c*/ 	.word	0x0000f2f0


	//   ....[59]....
        /*0720*/ 	.word	0x0000f310


	//   ....[60]....
        /*0724*/ 	.word	0x0000f330


	//   ....[61]....
        /*0728*/ 	.word	0x0000f360


	//   ....[62]....
        /*072c*/ 	.word	0x0000f370


	//   ....[63]....
        /*0730*/ 	.word	0x0000f380


	//   ....[64]....
        /*0734*/ 	.word	0x0000f390


	//   ....[65]....
        /*0738*/ 	.word	0x0000f3a0


	//   ....[66]....
        /*073c*/ 	.word	0x0000f3c0


	//   ....[67]....
        /*0740*/ 	.word	0x0000f3d0


	//   ....[68]....
        /*0744*/ 	.word	0x0000f3e0


	//   ....[69]....
        /*0748*/ 	.word	0x0000f3f0


	//   ....[70]....
        /*074c*/ 	.word	0x0000f420


	//   ....[71]....
        /*0750*/ 	.word	0x0000f450


	//   ....[72]....
        /*0754*/ 	.word	0x0000f480


	//   ....[73]....
        /*0758*/ 	.word	0x0000f4a0


	//   ....[74]....
        /*075c*/ 	.word	0x0000f4b0


	//   ....[75]....
        /*0760*/ 	.word	0x0000f4c0


	//   ....[76]....
        /*0764*/ 	.word	0x0000f4e0


	//   ....[77]....
        /*0768*/ 	.word	0x0000f510


	//   ....[78]....
        /*076c*/ 	.word	0x0000f530


	//   ....[79]....
        /*0770*/ 	.word	0x0000f550


	//   ....[80]....
        /*0774*/ 	.word	0x0000f580


	//   ....[81]....
        /*0778*/ 	.word	0x0000f5b0


	//   ....[82]....
        /*077c*/ 	.word	0x0000f5e0


	//   ....[83]....
        /*0780*/ 	.word	0x0000f5f0


	//   ....[84]....
        /*0784*/ 	.word	0x0000f600


	//   ....[85]....
        /*0788*/ 	.word	0x0000f620


	//   ....[86]....
        /*078c*/ 	.word	0x0000f650


	//   ....[87]....
        /*0790*/ 	.word	0x0000f680


	//   ....[88]....
        /*0794*/ 	.word	0x0000f6b0


	//   ....[89]....
        /*0798*/ 	.word	0x0000f6e0


	//   ....[90]....
        /*079c*/ 	.word	0x0000f710


	//   ....[91]....
        /*07a0*/ 	.word	0x0000f740


	//   ....[92]....
        /*07a4*/ 	.word	0x0000fff0


	//   ....[93]....
        /*07a8*/ 	.word	0x00010000


	//   ....[94]....
        /*07ac*/ 	.word	0x00010010


	//   ....[95]....
        /*07b0*/ 	.word	0x00010050


	//   ....[96]....
        /*07b4*/ 	.word	0x000107d0


	//   ....[97]....
        /*07b8*/ 	.word	0x00010810


	//   ....[98]....
        /*07bc*/ 	.word	0x000108e0


	//   ....[99]....
        /*07c0*/ 	.word	0x00010900


	//   ....[100]....
        /*07c4*/ 	.word	0x000109c0


	//   ....[101]....
        /*07c8*/ 	.word	0x000109e0


	//   ....[102]....
        /*07cc*/ 	.word	0x00010ab0


	//   ....[103]....
        /*07d0*/ 	.word	0x00010ad0


	//   ....[104]....
        /*07d4*/ 	.word	0x00011000


	//   ....[105]....
        /*07d8*/ 	.word	0x00011010


	//   ....[106]....
        /*07dc*/ 	.word	0x00011450


	//   ....[107]....
        /*07e0*/ 	.word	0x00011460


	//   ....[108]....
        /*07e4*/ 	.word	0x000121b0


	//   ....[109]....
        /*07e8*/ 	.word	0x000121d0


	//   ....[110]....
        /*07ec*/ 	.word	0x00012290


	//   ....[111]....
        /*07f0*/ 	.word	0x000122b0


	//   ....[112]....
        /*07f4*/ 	.word	0x00012370


	//   ....[113]....
        /*07f8*/ 	.word	0x00012390


	//   ....[114]....
        /*07fc*/ 	.word	0x00012460


	//   ....[115]....
        /*0800*/ 	.word	0x00012480


	//   ....[116]....
        /*0804*/ 	.word	0x000125c0


	//   ....[117]....
        /*0808*/ 	.word	0x000127f0


	//   ....[118]....
        /*080c*/ 	.word	0x00012830


	//   ....[119]....
        /*0810*/ 	.word	0x00012870


	//   ....[120]....
        /*0814*/ 	.word	0x000128a0


	//   ....[121]....
        /*0818*/ 	.word	0x000128d0


	//   ....[122]....
        /*081c*/ 	.word	0x00012900


	//   ....[123]....
        /*0820*/ 	.word	0x00012a90


	//   ....[124]....
        /*0824*/ 	.word	0x00012ac0


	//   ....[125]....
        /*0828*/ 	.word	0x00012b00


	//   ....[126]....
        /*082c*/ 	.word	0x00012b30


	//   ....[127]....
        /*0830*/ 	.word	0x00012b60


	//   ....[128]....
        /*0834*/ 	.word	0x00012b90


	//   ....[129]....
        /*0838*/ 	.word	0x00012c30


	//   ....[130]....
        /*083c*/ 	.word	0x00012c80


	//   ....[131]....
        /*0840*/ 	.word	0x00012c90


	//   ....[132]....
        /*0844*/ 	.word	0x00012cd0


	//   ....[133]....
        /*0848*/ 	.word	0x00014a20


	//   ....[134]....
        /*084c*/ 	.word	0x00015530


	//   ....[135]....
        /*0850*/ 	.word	0x00015570


	//   ....[136]....
        /*0854*/ 	.word	0x00015620


	//   ....[137]....
        /*0858*/ 	.word	0x00015630


	//   ....[138]....
        /*085c*/ 	.word	0x000156c0


	//   ....[139]....
        /*0860*/ 	.word	0x000156d0


	//   ....[140]....
        /*0864*/ 	.word	0x00015760


	//   ....[141]....
        /*0868*/ 	.word	0x00015770


	//   ....[142]....
        /*086c*/ 	.word	0x00015800


	//   ....[143]....
        /*0870*/ 	.word	0x00015810


	//   ....[144]....
        /*0874*/ 	.word	0x000158a0


	//   ....[145]....
        /*0878*/ 	.word	0x000158b0


	//   ....[146]....
        /*087c*/ 	.word	0x00015940


	//   ....[147]....
        /*0880*/ 	.word	0x00015950


	//   ....[148]....
        /*0884*/ 	.word	0x000159c0


	//   ....[149]....
        /*0888*/ 	.word	0x000159e0


	//   ....[150]....
        /*088c*/ 	.word	0x00017930


	//   ....[151]....
        /*0890*/ 	.word	0x00017960


	//   ....[152]....
        /*0894*/ 	.word	0x00017990


	//   ....[153]....
        /*0898*/ 	.word	0x000179d0


	//   ....[154]....
        /*089c*/ 	.word	0x000179e0


	//   ....[155]....
        /*08a0*/ 	.word	0x00017a10


	//   ....[156]....
        /*08a4*/ 	.word	0x00017a20


	//   ....[157]....
        /*08a8*/ 	.word	0x00017a60


	//   ....[158]....
        /*08ac*/ 	.word	0x00017bd0


	//   ....[159]....
        /*08b0*/ 	.word	0x00017c00


	//   ....[160]....
        /*08b4*/ 	.word	0x00017c30


	//   ....[161]....
        /*08b8*/ 	.word	0x00017c60


	//   ....[162]....
        /*08bc*/ 	.word	0x00017c90


	//   ....[163]....
        /*08c0*/ 	.word	0x00017cc0


	//   ....[164]....
        /*08c4*/ 	.word	0x00017d40


	//   ....[165]....
        /*08c8*/ 	.word	0x00017d80


	//   ....[166]....
        /*08cc*/ 	.word	0x00017d90


	//   ....[167]....
        /*08d0*/ 	.word	0x00017dd0


	//   ....[168]....
        /*08d4*/ 	.word	0x000188b0


	//   ....[169]....
        /*08d8*/ 	.word	0x00018eb0


	//   ....[170]....
        /*08dc*/ 	.word	0x00019090


	//   ....[171]....
        /*08e0*/ 	.word	0x00019110


	//   ....[172]....
        /*08e4*/ 	.word	0x00019170


	//   ....[173]....
        /*08e8*/ 	.word	0x00019270


	//   ....[174]....
        /*08ec*/ 	.word	0x000192d0


	//   ....[175]....
        /*08f0*/ 	.word	0x000193d0


	//   ....[176]....
        /*08f4*/ 	.word	0x00019430


	//   ....[177]....
        /*08f8*/ 	.word	0x00019530


	//   ....[178]....
        /*08fc*/ 	.word	0x00019590


	//   ....[179]....
        /*0900*/ 	.word	0x00019690


	//   ....[180]....
        /*0904*/ 	.word	0x000196f0


	//   ....[181]....
        /*0908*/ 	.word	0x000197e0


	//   ....[182]....
        /*090c*/ 	.word	0x00019840


	//   ....[183]....
        /*0910*/ 	.word	0x00019930


	//   ....[184]....
        /*0914*/ 	.word	0x00019990


	//   ....[185]....
        /*0918*/ 	.word	0x00019a30


	//   ....[186]....
        /*091c*/ 	.word	0x00019dc0


	//----- nvinfo : EIATTR_REG_RECONFIG
	.align		4
.L_1071:
        /*0920*/ 	.byte	0x01, 0x54
	.zero		2


	//----- nvinfo : EIATTR_SYSCALL_OFFSETS
	.align		4
        /*0924*/ 	.byte	0x04, 0x46
        /*0926*/ 	.short	(.L_1073 - .L_1072)


	//   ....[0]....
.L_1072:
        /*0928*/ 	.word	0x00001fc0


	//   ....[1]....
        /*092c*/ 	.word	0x00014490


	//   ....[2]....
        /*0930*/ 	.word	0x000145f0


	//   ....[3]....
        /*0934*/ 	.word	0x00014750


	//   ....[4]....
        /*0938*/ 	.word	0x00014890


	//   ....[5]....
        /*093c*/ 	.word	0x000151e0


	//----- nvinfo : EIATTR_MBARRIER_INSTR_OFFSETS
	.align		4
.L_1073:
        /*0940*/ 	.byte	0x04, 0x39
        /*0942*/ 	.short	(.L_1075 - .L_1074)


	//   ....[0]....
.L_1074:
        /*0944*/ 	.word	0x00000270
        /*0948*/ 	.word	0x000000ff
        /*094c*/ 	.word	0x0002e800
        /*0950*/ 	.short	0x0100
        /*0952*/ 	.byte	0x08
	.zero		1


	//   ....[1]....
        /*0954*/ 	.word	0x00000280
        /*0958*/ 	.word	0x000000ff
        /*095c*/ 	.word	0x0002e820
        /*0960*/ 	.short	0x0100
        /*0962*/ 	.byte	0x08
	.zero		1


	//   ....[2]....
        /*0964*/ 	.word	0x00000370
        /*0968*/ 	.word	0x000000ff
        /*096c*/ 	.word	0x0002e830
        /*0970*/ 	.short	0x0100
        /*0972*/ 	.byte	0x08
	.zero		1


	//   ....[3]....
        /*0974*/ 	.word	0x00000380
        /*0978*/ 	.word	0x000000ff
        /*097c*/ 	.word	0x0002e840
        /*0980*/ 	.short	0x0100
        /*0982*/ 	.byte	0x08
	.zero		1


	//   ....[4]....
        /*0984*/ 	.word	0x00000390
        /*0988*/ 	.word	0x000000ff
        /*098c*/ 	.word	0x0002e838
        /*0990*/ 	.short	0x0100
        /*0992*/ 	.byte	0x08
	.zero		1


	//   ....[5]....
        /*0994*/ 	.word	0x000003a0
        /*0998*/ 	.word	0x000000ff
        /*099c*/ 	.word	0x0002e848
        /*09a0*/ 	.short	0x0100
        /*09a2*/ 	.byte	0x08
	.zero		1


	//   ....[6]....
        /*09a4*/ 	.word	0x000004d0
        /*09a8*/ 	.word	0x000000ff
        /*09ac*/ 	.word	0x0002e850
        /*09b0*/ 	.short	0x0100
        /*09b2*/ 	.byte	0x08
	.zero		1


	//   ....[7]....
        /*09b4*/ 	.word	0x000004e0
        /*09b8*/ 	.word	0x000000ff
        /*09bc*/ 	.word	0x0002e860
        /*09c0*/ 	.short	0x0100
        /*09c2*/ 	.byte	0x08
	.zero		1


	//   ....[8]....
        /*09c4*/ 	.word	0x000004f0
        /*09c8*/ 	.word	0x000000ff
        /*09cc*/ 	.word	0x0002e858
        /*09d0*/ 	.short	0x0100
        /*09d2*/ 	.byte	0x08
	.zero		1


	//   ....[9]....
        /*09d4*/ 	.word	0x00000500
        /*09d8*/ 	.word	0x000000ff
        /*09dc*/ 	.word	0x0002e868
        /*09e0*/ 	.short	0x0100
        /*09e2*/ 	.byte	0x08
	.zero		1


	//   ....[10]....
        /*09e4*/ 	.word	0x000005f0
        /*09e8*/ 	.word	0x000000ff
        /*09ec*/ 	.word	0x0002e870
        /*09f0*/ 	.short	0x0100
        /*09f2*/ 	.byte	0x06
	.zero		1


	//   ....[11]....
        /*09f4*/ 	.word	0x00000600
        /*09f8*/ 	.word	0x000000ff
        /*09fc*/ 	.word	0x0002e880
        /*0a00*/ 	.short	0x0100
        /*0a02*/ 	.byte	0x06
	.zero		1


	//   ....[12]....
        /*0a04*/ 	.word	0x00000610
        /*0a08*/ 	.word	0x000000ff
        /*0a0c*/ 	.word	0x0002e878
        /*0a10*/ 	.short	0x0100
        /*0a12*/ 	.byte	0x06
	.zero		1


	//   ....[13]....
        /*0a14*/ 	.word	0x00000620
        /*0a18*/ 	.word	0x000000ff
        /*0a1c*/ 	.word	0x0002e888
        /*0a20*/ 	.short	0x0100
        /*0a22*/ 	.byte	0x06
	.zero		1


	//   ....[14]....
        /*0a24*/ 	.word	0x00000750
        /*0a28*/ 	.word	0x000000ff
        /*0a2c*/ 	.word	0x0002e890
        /*0a30*/ 	.short	0x0100
        /*0a32*/ 	.byte	0x08
	.zero		1


	//   ....[15]....
        /*0a34*/ 	.word	0x00000760
        /*0a38*/ 	.word	0x000000ff
        /*0a3c*/ 	.word	0x0002e8a0
        /*0a40*/ 	.short	0x0100
        /*0a42*/ 	.byte	0x08
	.zero		1


	//   ....[16]....
        /*0a44*/ 	.word	0x00000770
        /*0a48*/ 	.word	0x000000ff
        /*0a4c*/ 	.word	0x0002e898
        /*0a50*/ 	.short	0x0100
        /*0a52*/ 	.byte	0x08
	.zero		1


	//   ....[17]....
        /*0a54*/ 	.word	0x00000780
        /*0a58*/ 	.word	0x000000ff
        /*0a5c*/ 	.word	0x0002e8a8
        /*0a60*/ 	.short	0x0100
        /*0a62*/ 	.byte	0x08
	.zero		1


	//   ....[18]....
        /*0a64*/ 	.word	0x000008b0
        /*0a68*/ 	.word	0x000000ff
        /*0a6c*/ 	.word	0x0002e8b0
        /*0a70*/ 	.short	0x0100
        /*0a72*/ 	.byte	0x08
	.zero		1


	//   ....[19]....
        /*0a74*/ 	.word	0x000008c0
        /*0a78*/ 	.word	0x000000ff
        /*0a7c*/ 	.word	0x0002e8c0
        /*0a80*/ 	.short	0x0100
        /*0a82*/ 	.byte	0x08
	.zero		1


	//   ....[20]....
        /*0a84*/ 	.word	0x000008d0
        /*0a88*/ 	.word	0x000000ff
        /*0a8c*/ 	.word	0x0002e8b8
        /*0a90*/ 	.short	0x0100
        /*0a92*/ 	.byte	0x08
	.zero		1


	//   ....[21]....
        /*0a94*/ 	.word	0x000008e0
        /*0a98*/ 	.word	0x000000ff
        /*0a9c*/ 	.word	0x0002e8c8
        /*0aa0*/ 	.short	0x0100
        /*0aa2*/ 	.byte	0x08
	.zero		1


	//   ....[22]....
        /*0aa4*/ 	.word	0x00002040
        /*0aa8*/ 	.word	0x000000ff
        /*0aac*/ 	.word	0x0002e800
        /*0ab0*/ 	.short	0x010a
        /*0ab2*/ 	.byte	0x29
	.zero		1


	//   ....[23]....
        /*0ab4*/ 	.word	0x000020c0
        /*0ab8*/ 	.word	0x00000002
        /*0abc*/ 	.word	0x0002e830
        /*0ac0*/ 	.short	0x010a
        /*0ac2*/ 	.byte	0x3f
	.zero		1


	//   ....[24]....
        /*0ac4*/ 	.word	0x00002100
        /*0ac8*/ 	.word	0x00000002
        /*0acc*/ 	.word	0x0002e830
        /*0ad0*/ 	.short	0x010a
        /*0ad2*/ 	.byte	0x3f
	.zero		1


	//   ....[25]....
        /*0ad4*/ 	.word	0x00004d00
        /*0ad8*/ 	.word	0x0000003a
        /*0adc*/ 	.word	0x00000000
        /*0ae0*/ 	.short	0x0101
        /*0ae2*/ 	.byte	0x3f
	.zero		1


	//   ....[26]....
        /*0ae4*/ 	.word	0x000061d0
        /*0ae8*/ 	.word	0x000000ff
        /*0aec*/ 	.word	0x0002e830
        /*0af0*/ 	.short	0x010a
        /*0af2*/ 	.byte	0x06
	.zero		1


	//   ....[27]....
        /*0af4*/ 	.word	0x00006210
        /*0af8*/ 	.word	0x000000ff
        /*0afc*/ 	.word	0x0002e830
        /*0b00*/ 	.short	0x010a
        /*0b02*/ 	.byte	0x06
	.zero		1


	//   ....[28]....
        /*0b04*/ 	.word	0x00006e30
        /*0b08*/ 	.word	0x000000ff
        /*0b0c*/ 	.word	0x0002e850
        /*0b10*/ 	.short	0x010a
        /*0b12*/ 	.byte	0x06
	.zero		1


	//   ....[29]....
        /*0b14*/ 	.word	0x00006e70
        /*0b18*/ 	.word	0x000000ff
        /*0b1c*/ 	.word	0x0002e850
        /*0b20*/ 	.short	0x010a
        /*0b22*/ 	.byte	0x06
	.zero		1


	//   ....[30]....
        /*0b24*/ 	.word	0x00009b30
        /*0b28*/ 	.word	0x00000002
        /*0b2c*/ 	.word	0x00000000
        /*0b30*/ 	.short	0x0101
        /*0b32*/ 	.byte	0x3f
	.zero		1


	//   ....[31]....
        /*0b34*/ 	.word	0x00009f60
        /*0b38*/ 	.word	0x000000ff
        /*0b3c*/ 	.word	0x00000000
        /*0b40*/ 	.short	0x0101
        /*0b42*/ 	.byte	0x06
	.zero		1


	//   ....[32]....
        /*0b44*/ 	.word	0x0000a7b0
        /*0b48*/ 	.word	0x000000ff
        /*0b4c*/ 	.word	0x0002e830
        /*0b50*/ 	.short	0x010a
        /*0b52*/ 	.byte	0x06
	.zero		1


	//   ....[33]....
        /*0b54*/ 	.word	0x0000a7f0
        /*0b58*/ 	.word	0x000000ff
        /*0b5c*/ 	.word	0x0002e830
        /*0b60*/ 	.short	0x010a
        /*0b62*/ 	.byte	0x06
	.zero		1


	//   ....[34]....
        /*0b64*/ 	.word	0x0000b3e0
        /*0b68*/ 	.word	0x000000ff
        /*0b6c*/ 	.word	0x0002e850
        /*0b70*/ 	.short	0x010a
        /*0b72*/ 	.byte	0x06
	.zero		1


	//   ....[35]....
        /*0b74*/ 	.word	0x0000b420
        /*0b78*/ 	.word	0x000000ff
        /*0b7c*/ 	.word	0x0002e850
        /*0b80*/ 	.short	0x010a
        /*0b82*/ 	.byte	0x06
	.zero		1


	//   ....[36]....
        /*0b84*/ 	.word	0x0000d2a0
        /*0b88*/ 	.word	0x00000002
        /*0b8c*/ 	.word	0x00000000
        /*0b90*/ 	.short	0x0101
        /*0b92*/ 	.byte	0x3f
	.zero		1


	//   ....[37]....
        /*0b94*/ 	.word	0x0000d5d0
        /*0b98*/ 	.word	0x000000ff
        /*0b9c*/ 	.word	0x00000000
        /*0ba0*/ 	.short	0x0101
        /*0ba2*/ 	.byte	0x06
	.zero		1


	//   ....[38]....
        /*0ba4*/ 	.word	0x0000dd40
        /*0ba8*/ 	.word	0x000000ff
        /*0bac*/ 	.word	0x0002e850
        /*0bb0*/ 	.short	0x010a
        /*0bb2*/ 	.byte	0x05
	.zero		1


	//   ....[39]....
        /*0bb4*/ 	.word	0x0000dd80
        /*0bb8*/ 	.word	0x000000ff
        /*0bbc*/ 	.word	0x0002e850
        /*0bc0*/ 	.short	0x010a
        /*0bc2*/ 	.byte	0x05
	.zero		1


	//   ....[40]....
        /*0bc4*/ 	.word	0x0000e400
        /*0bc8*/ 	.word	0x000000ff
        /*0bcc*/ 	.word	0x00000000
        /*0bd0*/ 	.short	0x0101
        /*0bd2*/ 	.byte	0x04
	.zero		1


	//   ....[41]....
        /*0bd4*/ 	.word	0x000107c0
        /*0bd8*/ 	.word	0x00000000
        /*0bdc*/ 	.word	0x00000000
        /*0be0*/ 	.short	0x0101
        /*0be2*/ 	.byte	0x3f
	.zero		1


	//   ....[42]....
        /*0be4*/ 	.word	0x00010ff0
        /*0be8*/ 	.word	0x00000004
        /*0bec*/ 	.word	0x00000000
        /*0bf0*/ 	.short	0x0101
        /*0bf2*/ 	.byte	0x3f
	.zero		1


	//   ....[43]....
        /*0bf4*/ 	.word	0x00014c90
        /*0bf8*/ 	.word	0x00000004
        /*0bfc*/ 	.word	0x0002e880
        /*0c00*/ 	.short	0x010a
        /*0c02*/ 	.byte	0x3f
	.zero		1


	//   ....[44]....
        /*0c04*/ 	.word	0x00014e30
        /*0c08*/ 	.word	0x00000004
        /*0c0c*/ 	.word	0x0002e840
        /*0c10*/ 	.short	0x010a
        /*0c12*/ 	.byte	0x3f
	.zero		1


	//   ....[45]....
        /*0c14*/ 	.word	0x00015a80
        /*0c18*/ 	.word	0x00000011
        /*0c1c*/ 	.word	0x0002e800
        /*0c20*/ 	.short	0x0107
        /*0c22*/ 	.byte	0x3f
	.zero		1


	//   ....[46]....
        /*0c24*/ 	.word	0x00015b70
        /*0c28*/ 	.word	0x00000011
        /*0c2c*/ 	.word	0x0002e800
        /*0c30*/ 	.short	0x0101
        /*0c32*/ 	.byte	0x3f
	.zero		1


	//   ....[47]....
        /*0c34*/ 	.word	0x00015b90
        /*0c38*/ 	.word	0x00000011
        /*0c3c*/ 	.word	0x0002e820
        /*0c40*/ 	.short	0x010a
        /*0c42*/ 	.byte	0x3f
	.zero		1


	//   ....[48]....
        /*0c44*/ 	.word	0x00015eb0
        /*0c48*/ 	.word	0x00000004
        /*0c4c*/ 	.word	0x0002e880
        /*0c50*/ 	.short	0x010a
        /*0c52*/ 	.byte	0x3f
	.zero		1


	//   ....[49]....
        /*0c54*/ 	.word	0x00016110
        /*0c58*/ 	.word	0x00000004
        /*0c5c*/ 	.word	0x0002e840
        /*0c60*/ 	.short	0x010a
        /*0c62*/ 	.byte	0x3f
	.zero		1


	//   ....[50]....
        /*0c64*/ 	.word	0x000163e0
        /*0c68*/ 	.word	0x00000014
        /*0c6c*/ 	.word	0x0002e870
        /*0c70*/ 	.short	0x010a
        /*0c72*/ 	.byte	0x3f
	.zero		1


	//   ....[51]....
        /*0c74*/ 	.word	0x00016450
        /*0c78*/ 	.word	0x00000014
        /*0c7c*/ 	.word	0x0002e860
        /*0c80*/ 	.short	0x010a
        /*0c82*/ 	.byte	0x3f
	.zero		1


	//   ....[52]....
        /*0c84*/ 	.word	0x00016c20
        /*0c88*/ 	.word	0x00000014
        /*0c8c*/ 	.word	0x0002e850
        /*0c90*/ 	.short	0x0101
        /*0c92*/ 	.byte	0x3f
	.zero		1


	//   ....[53]....
        /*0c94*/ 	.word	0x00016ca0
        /*0c98*/ 	.word	0x00000014
        /*0c9c*/ 	.word	0x00000000
        /*0ca0*/ 	.short	0x0101
        /*0ca2*/ 	.byte	0x3f
	.zero		1


	//   ....[54]....
        /*0ca4*/ 	.word	0x00016ee0
        /*0ca8*/ 	.word	0x00000010
        /*0cac*/ 	.word	0x0002e870
        /*0cb0*/ 	.short	0x010a
        /*0cb2*/ 	.byte	0x3f
	.zero		1


	//   ....[55]....
        /*0cb4*/ 	.word	0x00016f50
        /*0cb8*/ 	.word	0x00000010
        /*0cbc*/ 	.word	0x0002e860
        /*0cc0*/ 	.short	0x010a
        /*0cc2*/ 	.byte	0x3f
	.zero		1


	//   ....[56]....
        /*0cc4*/ 	.word	0x00017600
        /*0cc8*/ 	.word	0x00000010
        /*0ccc*/ 	.word	0x0002e850
        /*0cd0*/ 	.short	0x0101
        /*0cd2*/ 	.byte	0x3f
	.zero		1


	//   ....[57]....
        /*0cd4*/ 	.word	0x00017640
        /*0cd8*/ 	.word	0x00000000
        /*0cdc*/ 	.word	0x00000000
        /*0ce0*/ 	.short	0x0101
        /*0ce2*/ 	.byte	0x3f
	.zero		1


	//   ....[58]....
        /*0ce4*/ 	.word	0x00018830
        /*0ce8*/ 	.word	0x00000000
        /*0cec*/ 	.word	0x0002e820
        /*0cf0*/ 	.short	0x010a
        /*0cf2*/ 	.byte	0x3f
	.zero		1


	//   ....[59]....
        /*0cf4*/ 	.word	0x000189f0
        /*0cf8*/ 	.word	0x00000006
        /*0cfc*/ 	.word	0x00000000
        /*0d00*/ 	.short	0x010a
        /*0d02*/ 	.byte	0x3f
	.zero		1


	//   ....[60]....
        /*0d04*/ 	.word	0x00018a60
        /*0d08*/ 	.word	0x00000007
        /*0d0c*/ 	.word	0x00000000
        /*0d10*/ 	.short	0x010a
        /*0d12*/ 	.byte	0x3f
	.zero		1


	//   ....[61]....
        /*0d14*/ 	.word	0x00018ac0
        /*0d18*/ 	.word	0x00000004
        /*0d1c*/ 	.word	0x0002e860
        /*0d20*/ 	.short	0x010a
        /*0d22*/ 	.byte	0x3f
	.zero		1


	//   ....[62]....
        /*0d24*/ 	.word	0x00018b10
        /*0d28*/ 	.word	0x00000003
        /*0d2c*/ 	.word	0x0002e860
        /*0d30*/ 	.short	0x010a
        /*0d32*/ 	.byte	0x3f
	.zero		1


	//   ....[63]....
        /*0d34*/ 	.word	0x00018b50
        /*0d38*/ 	.word	0x00000004
        /*0d3c*/ 	.word	0x0002e880
        /*0d40*/ 	.short	0x010a
        /*0d42*/ 	.byte	0x3f
	.zero		1


	//   ....[64]....
        /*0d44*/ 	.word	0x00018b70
        /*0d48*/ 	.word	0x00000003
        /*0d4c*/ 	.word	0x0002e880
        /*0d50*/ 	.short	0x010a
        /*0d52*/ 	.byte	0x3f
	.zero		1


	//   ....[65]....
        /*0d54*/ 	.word	0x00018be0
        /*0d58*/ 	.word	0x00000003
        /*0d5c*/ 	.word	0x0002e800
        /*0d60*/ 	.short	0x010a
        /*0d62*/ 	.byte	0x3f
	.zero		1


	//   ....[66]....
        /*0d64*/ 	.word	0x00018c30
        /*0d68*/ 	.word	0x00000002
        /*0d6c*/ 	.word	0x0002e830
        /*0d70*/ 	.short	0x010a
        /*0d72*/ 	.byte	0x3f
	.zero		1


	//   ....[67]....
        /*0d74*/ 	.word	0x00018c90
        /*0d78*/ 	.word	0x00000005
        /*0d7c*/ 	.word	0x0002e830
        /*0d80*/ 	.short	0x010a
        /*0d82*/ 	.byte	0x3f
	.zero		1


	//   ....[68]....
        /*0d84*/ 	.word	0x00018cf0
        /*0d88*/ 	.word	0x00000005
        /*0d8c*/ 	.word	0x0002e850
        /*0d90*/ 	.short	0x010a
        /*0d92*/ 	.byte	0x3f
	.zero		1


	//   ....[69]....
        /*0d94*/ 	.word	0x00018d50
        /*0d98*/ 	.word	0x00000005
        /*0d9c*/ 	.word	0x0002e830
        /*0da0*/ 	.short	0x010a
        /*0da2*/ 	.byte	0x3f
	.zero		1


	//   ....[70]....
        /*0da4*/ 	.word	0x00018db0
        /*0da8*/ 	.word	0x00000005
        /*0dac*/ 	.word	0x0002e850
        /*0db0*/ 	.short	0x010a
        /*0db2*/ 	.byte	0x3f
	.zero		1


	//   ....[71]....
        /*0db4*/ 	.word	0x00018e10
        /*0db8*/ 	.word	0x00000007
        /*0dbc*/ 	.word	0x0002e850
        /*0dc0*/ 	.short	0x010a
        /*0dc2*/ 	.byte	0x3f
	.zero		1


	//   ....[72]....
        /*0dc4*/ 	.word	0x00018f60
        /*0dc8*/ 	.word	0x00000004
        /*0dcc*/ 	.word	0x0002e880
        /*0dd0*/ 	.short	0x010a
        /*0dd2*/ 	.byte	0x3f
	.zero		1


	//   ....[73]....
        /*0dd4*/ 	.word	0x00018fb0
        /*0dd8*/ 	.word	0x00000004
        /*0ddc*/ 	.word	0x0002e840
        /*0de0*/ 	.short	0x010a
        /*0de2*/ 	.byte	0x3f
	.zero		1


	//   ....[74]....
        /*0de4*/ 	.word	0x00019ab0
        /*0de8*/ 	.word	0x00000011
        /*0dec*/ 	.word	0x0002e820
        /*0df0*/ 	.short	0x010a
        /*0df2*/ 	.byte	0x3f
	.zero		1


	//   ....[75]....
        /*0df4*/ 	.word	0x00019b00
        /*0df8*/ 	.word	0x00000004
        /*0dfc*/ 	.word	0x0002e880
        /*0e00*/ 	.short	0x010a
        /*0e02*/ 	.byte	0x3f
	.zero		1


	//   ....[76]....
        /*0e04*/ 	.word	0x00019b50
        /*0e08*/ 	.word	0x00000004
        /*0e0c*/ 	.word	0x0002e840
        /*0e10*/ 	.short	0x010a
        /*0e12*/ 	.byte	0x3f
	.zero		1


	//   ....[77]....
        /*0e14*/ 	.word	0x00019ba0
        /*0e18*/ 	.word	0x00000014
        /*0e1c*/ 	.word	0x0002e870
        /*0e20*/ 	.short	0x010a
        /*0e22*/ 	.byte	0x3f
	.zero		1


	//   ....[78]....
        /*0e24*/ 	.word	0x00019bf0
        /*0e28*/ 	.word	0x00000014
        /*0e2c*/ 	.word	0x0002e860
        /*0e30*/ 	.short	0x010a
        /*0e32*/ 	.byte	0x3f
	.zero		1


	//   ....[79]....
        /*0e34*/ 	.word	0x00019c40
        /*0e38*/ 	.word	0x00000010
        /*0e3c*/ 	.word	0x0002e870
        /*0e40*/ 	.short	0x010a
        /*0e42*/ 	.byte	0x3f
	.zero		1


	//   ....[80]....
        /*0e44*/ 	.word	0x00019c90
        /*0e48*/ 	.word	0x00000010
        /*0e4c*/ 	.word	0x0002e860
        /*0e50*/ 	.short	0x010a
        /*0e52*/ 	.byte	0x3f
	.zero		1


	//   ....[81]....
        /*0e54*/ 	.word	0x00019ce0
        /*0e58*/ 	.word	0x00000000
        /*0e5c*/ 	.word	0x0002e820
        /*0e60*/ 	.short	0x010a
        /*0e62*/ 	.byte	0x3f
	.zero		1


	//   ....[82]....
        /*0e64*/ 	.word	0x00019e80
        /*0e68*/ 	.word	0x00000006
        /*0e6c*/ 	.word	0x00000000
        /*0e70*/ 	.short	0x010a
        /*0e72*/ 	.byte	0x3f
	.zero		1


	//   ....[83]....
        /*0e74*/ 	.word	0x00019ed0
        /*0e78*/ 	.word	0x00000007
        /*0e7c*/ 	.word	0x00000000
        /*0e80*/ 	.short	0x010a
        /*0e82*/ 	.byte	0x3f
	.zero		1


	//   ....[84]....
        /*0e84*/ 	.word	0x00019f20
        /*0e88*/ 	.word	0x00000004
        /*0e8c*/ 	.word	0x0002e860
        /*0e90*/ 	.short	0x010a
        /*0e92*/ 	.byte	0x3f
	.zero		1


	//   ....[85]....
        /*0e94*/ 	.word	0x00019f70
        /*0e98*/ 	.word	0x00000003
        /*0e9c*/ 	.word	0x0002e860
        /*0ea0*/ 	.short	0x010a
        /*0ea2*/ 	.byte	0x3f
	.zero		1


	//   ....[86]....
        /*0ea4*/ 	.word	0x00019fc0
        /*0ea8*/ 	.word	0x00000004
        /*0eac*/ 	.word	0x0002e880
        /*0eb0*/ 	.short	0x010a
        /*0eb2*/ 	.byte	0x3f
	.zero		1


	//----- nvinfo : EIATTR_NUM_MBARRIERS
	.align		4
.L_1075:
        /*0eb4*/ 	.byte	0x03, 0x38
        /*0eb6*/ 	.short	0x0016


	//----- nvinfo : EIATTR_EXIT_INSTR_OFFSETS
	.align		4
        /*0eb8*/ 	.byte	0x04, 0x1c
        /*0eba*/ 	.short	(.L_1077 - .L_1076)


	//   ....[0]....
.L_1076:
        /*0ebc*/ 	.word	0x00000a80


	//   ....[1]....
        /*0ec0*/ 	.word	0x00012570


	//   ....[2]....
        /*0ec4*/ 	.word	0x00018bc0


	//----- nvinfo : EIATTR_MAX_THREADS
	.align		4
.L_1077:
        /*0ec8*/ 	.byte	0x04, 0x05
        /*0eca*/ 	.short	(.L_1079 - .L_1078)
.L_1078:
        /*0ecc*/ 	.word	0x00000180
        /*0ed0*/ 	.word	0x00000001
        /*0ed4*/ 	.word	0x00000001


	//----- nvinfo : EIATTR_CRS_STACK_SIZE
	.align		4
.L_1079:
        /*0ed8*/ 	.byte	0x04, 0x1e
        /*0eda*/ 	.short	(.L_1081 - .L_1080)
.L_1080:
        /*0edc*/ 	.word	0x00000000


	//----- nvinfo : EIATTR_CBANK_PARAM_SIZE
	.align		4
.L_1081:
        /*0ee0*/ 	.byte	0x03, 0x19
        /*0ee2*/ 	.short	0x0af0


	//----- nvinfo : EIATTR_PARAM_CBANK
	.align		4
        /*0ee4*/ 	.byte	0x04, 0x0a
        /*0ee6*/ 	.short	(.L_1083 - .L_1082)
	.align		4
.L_1082:
        /*0ee8*/ 	.word	index@(.nv.constant0._ZN7cutlass13device_kernelIN5flash11enable_sm90INS1_16FlashAttnFwdSm90INS1_25CollectiveMainloopFwdSm90ILi2EN4cute5tupleIJNS5_1CILi1EEES8_S8_EEENS6_IJNS7_ILi128EEENS7_ILi224EEESA_EEELi128ENS_12float_e4m3_tEfNS_4arch4Sm90ELb1ELb0ELb0ELb1ELb0ELb0ELb0ELb1ELb1ELb1ELb1ELb0EEENS1_21CollectiveEpilogueFwdINS6_IJSA_SA_SB_EEES9_NS_10bfloat16_tESF_Li256ELb1ELb1ELb1ELb1EEENS1_36VarlenDynamicPersistentTileSchedulerILi128ELi224ELi256ELi128ELb1ELb1ELb1ELb1ELb1ELb1EEEEEEEEEvNT_6ParamsE)
        /*0eec*/ 	.short	0x0210
        /*0eee*/ 	.short	0x0af0


	//----- nvinfo : EIATTR_SW_WAR
	.align		4
.L_1083:
        /*0ef0*/ 	.byte	0x04, 0x36
        /*0ef2*/ 	.short	(.L_1085 - .L_1084)
.L_1084:
        /*0ef4*/ 	.word	0x00000008
.L_1085:


//--------------------- .nv.info._ZN7cutlass13device_kernelIN5flash11enable_sm90INS1_16FlashAttnFwdSm90INS1_25CollectiveMainloopFwdSm90ILi2EN4cute5tupleIJNS5_1CILi1EEES8_S8_EEENS6_IJNS7_ILi128EEENS7_ILi224EEESA_EEELi128ENS_12float_e4m3_tEfNS_4arch4Sm90ELb1ELb0ELb0ELb1ELb0ELb1ELb0ELb1ELb1ELb1ELb1ELb0EEENS1_21CollectiveEpilogueFwdINS6_IJSA_SA_SB_EEES9_NS_10bfloat16_tESF_Li256ELb1ELb1ELb1ELb1EEENS1_36VarlenDynamicPersistentTileSchedulerILi128ELi224ELi256ELi128ELb1ELb1ELb1ELb1ELb1ELb1EEEEEEEEEvNT_6ParamsE --------------------------
	.section	.nv.info._ZN7cutlass13device_kernelIN5flash11enable_sm90INS1_16FlashAttnFwdSm90INS1_25CollectiveMainloopFwdSm90ILi2EN4cute5tupleIJNS5_1CILi1EEES8_S8_EEENS6_IJNS7_ILi128EEENS7_ILi224EEESA_EEELi128ENS_12float_e4m3_tEfNS_4arch4Sm90ELb1ELb0ELb0ELb1ELb0ELb1ELb0ELb1ELb1ELb1ELb1ELb0EEENS1_21CollectiveEpilogueFwdINS6_IJSA_SA_SB_EEES9_NS_10bfloat16_tESF_Li256ELb1ELb1ELb1ELb1EEENS1_36VarlenDynamicPersistentTileSchedulerILi128ELi224ELi256ELi128ELb1ELb1ELb1ELb1ELb1ELb1EEEEEEEEEvNT_6ParamsE,"",@"SHT_CUDA_INFO"
	.sectionflags	@""
	.align	4


	//----- nvinfo : EIATTR_CUDA_API_VERSION
	.align		4
        /*0000*/ 	.byte	0x04, 0x37
        /*0002*/ 	.short	(.L_1087 - .L_1086)
.L_1086:
        /*0004*/ 	.word	0x00000082


	//----- nvinfo : EIATTR_KPARAM_INFO
	.align		4
.L_1087:
        /*0008*/ 	.byte	0x04, 0x17
        /*000a*/ 	.short	(.L_1089 - .L_1088)
.L_1088:
        /*000c*/ 	.word	0x00000000
        /*0010*/ 	.short	0x0000
        /*0012*/ 	.short	0x0070
        /*0014*/ 	.byte	0x00, 0xf0, 0x01, 0x2a


	//----- nvinfo : EIATTR_SPARSE_MMA_MASK
	.align		4
.L_1089:
        /*0018*/ 	.byte	0x03, 0x50
        /*001a*/ 	.short	0x0000


	//----- nvinfo : EIATTR_MAXREG_COUNT
	.align		4
        /*001c*/ 	.byte	0x03, 0x1b
        /*001e*/ 	.short	0x00a8


	//----- nvinfo : EIATTR_NUM_BARRIERS
	.align		4
        /*0020*/ 	.byte	0x02, 0x4c
        /*0022*/ 	.byte	0x10
	.zero		1


	//----- nvinfo : EIATTR_EXTERNS
	.align		4
        /*0024*/ 	.byte	0x04, 0x0f
        /*0026*/ 	.short	(.L_1091 - .L_1090)


	//   ....[0]....
	.align		4
.L_1090:
        /*0028*/ 	.word	index@(__assertfail)


	//----- nvinfo : EIATTR_ANNOTATIONS
	.align		4
.L_1091:
        /*002c*/ 	.byte	0x04, 0x55
        /*002e*/ 	.short	(.L_1093 - .L_1092)


	//   ....[0]....
.L_1092:
        /* <DEDUP_REMOVED lines=188> */


	//----- nvinfo : EIATTR_MERCURY_ISA_VERSION
	.align		4
.L_1093:
        /*0bd8*/ 	.byte	0x03, 0x5f
        /*0bda*/ 	.short	0x0101


	//----- nvinfo : EIATTR_UNUSED_LOAD_BYTE_OFFSET
	.align		4
        /*0bdc*/ 	.byte	0x04, 0x44
        /*0bde*/ 	.short	(.L_1095 - .L_1094)


	//   ....[0]....
.L_1094:
        /*0be0*/ 	.word	0x00000ae0
        /*0be4*/ 	.word	0x0000fff0


	//   ....[1]....
        /*0be8*/ 	.word	0x00020fc0
        /*0bec*/ 	.word	0x0000fff0


	//----- nvinfo : EIATTR_INT_WARP_WIDE_INSTR_OFFSETS
	.align		4
.L_1095:
        /*0bf0*/ 	.byte	0x04, 0x31
        /*0bf2*/ 	.short	(.L_1097 - .L_1096)


	//   ....[0]....
.L_1096:
        /*0bf4*/ 	.word	0x00000190


	//   ....[1]....
        /*0bf8*/ 	.word	0x000001d0


	//   ....[2]....
        /*0bfc*/ 	.word	0x00000240


	//   ....[3]....
        /*0c00*/ 	.word	0x00028380


	//   ....[4]....
        /*0c04*/ 	.word	0x000283f0


	//   ....[5]....
        /*0c08*/ 	.word	0x0002b180


	//   ....[6]....
        /*0c0c*/ 	.word	0x0002b1f0


	//----- nvinfo : EIATTR_COOP_GROUP_MASK_REGIDS
	.align		4
.L_1097:
        /*0c10*/ 	.byte	0x04, 0x29
        /*0c12*/ 	.short	(.L_1099 - .L_1098)


	//   ....[0]....
.L_1098:
        /*0c14*/ 	.word	0xffffffff


	//   ....[1]....
        /*0c18*/ 	.word	0xffffffff


	//   ....[2]....
        /*0c1c*/ 	.word	0xffffffff


	//   ....[3]....
        /*0c20*/ 	.word	0xffffffff


	//   ....[4]....
        /*0c24*/ 	.word	0xffffffff


	//   ....[5]....
        /*0c28*/ 	.word	0xffffffff


	//   ....[6]....
        /*0c2c*/ 	.word	0xffffffff


	//   ....[7]....
        /*0c30*/ 	.word	0xffffffff


	//   ....[8]....
        /*0c34*/ 	.word	0xffffffff


	//   ....[9]....
        /*0c38*/ 	.word	0xffffffff


	//   ....[10]....
        /*0c3c*/ 	.word	0xffffffff


	//   ....[11]....
        /*0c40*/ 	.word	0xffffffff


	//   ....[12]....
        /*0c44*/ 	.word	0xffffffff


	//   ....[13]....
        /*0c48*/ 	.word	0xffffffff


	//   ....[14]....
        /*0c4c*/ 	.word	0xffffffff


	//   ....[15]....
        /*0c50*/ 	.word	0xffffffff


	//   ....[16]....
        /*0c54*/ 	.word	0xffffffff


	//   ....[17]....
        /*0c58*/ 	.word	0xffffffff


	//   ....[18]....
        /*0c5c*/ 	.word	0xffffffff


	//   ....[19]....
        /*0c60*/ 	.word	0xffffffff


	//   ....[20]....
        /*0c64*/ 	.word	0xffffffff


	//   ....[21]....
        /*0c68*/ 	.word	0xffffffff


	//   ....[22]....
        /*0c6c*/ 	.word	0xffffffff


	//   ....[23]....
        /*0c70*/ 	.word	0xffffffff


	//   ....[24]....
        /*0c74*/ 	.word	0xffffffff


	//   ....[25]....
        /*0c78*/ 	.word	0xffffffff


	//   ....[26]....
        /*0c7c*/ 	.word	0xffffffff


	//   ....[27]....
        /*0c80*/ 	.word	0xffffffff


	//   ....[28]....
        /*0c84*/ 	.word	0xffffffff


	//   ....[29]....
        /*0c88*/ 	.word	0xffffffff


	//   ....[30]....
        /*0c8c*/ 	.word	0xffffffff


	//   ....[31]....
        /*0c90*/ 	.word	0xffffffff


	//   ....[32]....
        /*0c94*/ 	.word	0xffffffff


	//   ....[33]....
        /*0c98*/ 	.word	0xffffffff


	//   ....[34]....
        /*0c9c*/ 	.word	0xffffffff


	//   ....[35]....
        /*0ca0*/ 	.word	0xffffffff


	//   ....[36]....
        /*0ca4*/ 	.word	0xffffffff


	//   ....[37]....
        /*0ca8*/ 	.word	0xffffffff


	//   ....[38]....
        /*0cac*/ 	.word	0xffffffff


	//   ....[39]....
        /*0cb0*/ 	.word	0xffffffff


	//   ....[40]....
        /*0cb4*/ 	.word	0xffffffff


	//   ....[41]....
        /*0cb8*/ 	.word	0xffffffff


	//   ....[42]....
        /*0cbc*/ 	.word	0xffffffff


	//   ....[43]....
        /*0cc0*/ 	.word	0xffffffff


	//   ....[44]....
        /*0cc4*/ 	.word	0xffffffff


	//   ....[45]....
        /*0cc8*/ 	.word	0xffffffff


	//   ....[46]....
        /*0ccc*/ 	.word	0xffffffff


	//   ....[47]....
        /*0cd0*/ 	.word	0xffffffff


	//   ....[48]....
        /*0cd4*/ 	.word	0xffffffff


	//   ....[49]....
        /*0cd8*/ 	.word	0xffffffff


	//   ....[50]....
        /*0cdc*/ 	.word	0xffffffff


	//   ....[51]....
        /*0ce0*/ 	.word	0xffffffff


	//   ....[52]....
        /*0ce4*/ 	.word	0xffffffff


	//   ....[53]....
        /*0ce8*/ 	.word	0xffffffff


	//   ....[54]....
        /*0cec*/ 	.word	0xffffffff


	//   ....[55]....
        /*0cf0*/ 	.word	0xffffffff


	//   ....[56]....
        /*0cf4*/ 	.word	0xffffffff


	//   ....[57]....
        /*0cf8*/ 	.word	0xffffffff


	//   ....[58]....
        /*0cfc*/ 	.word	0xffffffff


	//   ....[59]....
        /*0d00*/ 	.word	0xffffffff


	//   ....[60]....
        /*0d04*/ 	.word	0xffffffff


	//   ....[61]....
        /*0d08*/ 	.word	0xffffffff


	//   ....[62]....
        /*0d0c*/ 	.word	0xffffffff


	//   ....[63]....
        /*0d10*/ 	.word	0xffffffff


	//   ....[64]....
        /*0d14*/ 	.word	0xffffffff


	//   ....[65]....
        /*0d18*/ 	.word	0xffffffff


	//   ....[66]....
        /*0d1c*/ 	.word	0xffffffff


	//   ....[67]....
        /*0d20*/ 	.word	0xffffffff


	//   ....[68]....
        /*0d24*/ 	.word	0xffffffff


	//   ....[69]....
        /*0d28*/ 	.word	0xffffffff


	//   ....[70]....
        /*0d2c*/ 	.word	0xffffffff


	//   ....[71]....
        /*0d30*/ 	.word	0xffffffff


	//   ....[72]....
        /*0d34*/ 	.word	0xffffffff


	//   ....[73]....
        /*0d38*/ 	.word	0xffffffff


	//   ....[74]....
        /*0d3c*/ 	.word	0xffffffff


	//   ....[75]....
        /*0d40*/ 	.word	0xffffffff


	//   ....[76]....
        /*0d44*/ 	.word	0xffffffff


	//   ....[77]....
        /*0d48*/ 	.word	0xffffffff


	//   ....[78]....
        /*0d4c*/ 	.word	0xffffffff


	//   ....[79]....
        /*0d50*/ 	.word	0xffffffff


	//   ....[80]....
        /*0d54*/ 	.word	0xffffffff


	//   ....[81]....
        /*0d58*/ 	.word	0xffffffff


	//   ....[82]....
        /*0d5c*/ 	.word	0xffffffff


	//   ....[83]....
        /*0d60*/ 	.word	0xffffffff


	//   ....[84]....
        /*0d64*/ 	.word	0xffffffff


	//   ....[85]....
        /*0d68*/ 	.word	0xffffffff


	//   ....[86]....
        /*0d6c*/ 	.word	0xffffffff


	//   ....[87]....
        /*0d70*/ 	.word	0xffffffff


	//   ....[88]....
        /*0d74*/ 	.word	0xffffffff


	//   ....[89]....
        /*0d78*/ 	.word	0xffffffff


	//   ....[90]....
        /*0d7c*/ 	.word	0xffffffff


	//   ....[91]....
        /*0d80*/ 	.word	0xffffffff


	//   ....[92]....
        /*0d84*/ 	.word	0xffffffff


	//   ....[93]....
        /*0d88*/ 	.word	0xffffffff


	//   ....[94]....
        /*0d8c*/ 	.word	0xffffffff


	//   ....[95]....
        /*0d90*/ 	.word	0xffffffff


	//   ....[96]....
        /*0d94*/ 	.word	0xffffffff


	//   ....[97]....
        /*0d98*/ 	.word	0xffffffff


	//   ....[98]....
        /*0d9c*/ 	.word	0xffffffff


	//   ....[99]....
        /*0da0*/ 	.word	0xffffffff


	//   ....[100]....
        /*0da4*/ 	.word	0xffffffff


	//   ....[101]....
        /*0da8*/ 	.word	0xffffffff


	//   ....[102]....
        /*0dac*/ 	.word	0xffffffff


	//   ....[103]....
        /*0db0*/ 	.word	0xffffffff


	//   ....[104]....
        /*0db4*/ 	.word	0xffffffff


	//   ....[105]....
        /*0db8*/ 	.word	0xffffffff


	//   ....[106]....
        /*0dbc*/ 	.word	0xffffffff


	//   ....[107]....
        /*0dc0*/ 	.word	0xffffffff


	//   ....[108]....
        /*0dc4*/ 	.word	0xffffffff


	//   ....[109]....
        /*0dc8*/ 	.word	0xffffffff


	//   ....[110]....
        /*0dcc*/ 	.word	0xffffffff


	//   ....[111]....
        /*0dd0*/ 	.word	0xffffffff


	//   ....[112]....
        /*0dd4*/ 	.word	0xffffffff


	//   ....[113]....
        /*0dd8*/ 	.word	0xffffffff


	//   ....[114]....
        /*0ddc*/ 	.word	0xffffffff


	//   ....[115]....
        /*0de0*/ 	.word	0xffffffff


	//   ....[116]....
        /*0de4*/ 	.word	0xffffffff


	//   ....[117]....
        /*0de8*/ 	.word	0xffffffff


	//   ....[118]....
        /*0dec*/ 	.word	0xffffffff


	//   ....[119]....
        /*0df0*/ 	.word	0xffffffff


	//   ....[120]....
        /*0df4*/ 	.word	0xffffffff


	//   ....[121]....
        /*0df8*/ 	.word	0xffffffff


	//   ....[122]....
        /*0dfc*/ 	.word	0xffffffff


	//   ....[123]....
        /*0e00*/ 	.word	0xffffffff


	//   ....[124]....
        /*0e04*/ 	.word	0xffffffff


	//   ....[125]....
        /*0e08*/ 	.word	0xffffffff


	//   ....[126]....
        /*0e0c*/ 	.word	0xffffffff


	//   ....[127]....
        /*0e10*/ 	.word	0xffffffff


	//   ....[128]....
        /*0e14*/ 	.word	0xffffffff


	//   ....[129]....
        /*0e18*/ 	.word	0xffffffff


	//   ....[130]....
        /*0e1c*/ 	.word	0xffffffff


	//   ....[131]....
        /*0e20*/ 	.word	0xffffffff


	//   ....[132]....
        /*0e24*/ 	.word	0xffffffff


	//   ....[133]....
        /*0e28*/ 	.word	0xffffffff


	//   ....[134]....
        /*0e2c*/ 	.word	0xffffffff


	//   ....[135]....
        /*0e30*/ 	.word	0xffffffff


	//   ....[136]....
        /*0e34*/ 	.word	0xffffffff


	//   ....[137]....
        /*0e38*/ 	.word	0xffffffff


	//   ....[138]....
        /*0e3c*/ 	.word	0xffffffff


	//   ....[139]....
        /*0e40*/ 	.word	0xffffffff


	//   ....[140]....
        /*0e44*/ 	.word	0xffffffff


	//   ....[141]....
        /*0e48*/ 	.word	0xffffffff


	//   ....[142]....
        /*0e4c*/ 	.word	0xffffffff


	//   ....[143]....
        /*0e50*/ 	.word	0xffffffff


	//   ....[144]....
        /*0e54*/ 	.word	0xffffffff


	//   ....[145]....
        /*0e58*/ 	.word	0xffffffff


	//   ....[146]....
        /*0e5c*/ 	.word	0xffffffff


	//   ....[147]....
        /*0e60*/ 	.word	0xffffffff


	//   ....[148]....
        /*0e64*/ 	.word	0xffffffff


	//   ....[149]....
        /*0e68*/ 	.word	0xffffffff


	//   ....[150]....
        /*0e6c*/ 	.word	0xffffffff


	//   ....[151]....
        /*0e70*/ 	.word	0xffffffff


	//   ....[152]....
        /*0e74*/ 	.word	0xffffffff


	//   ....[153]....
        /*0e78*/ 	.word	0xffffffff


	//   ....[154]....
        /*0e7c*/ 	.word	0xffffffff


	//   ....[155]....
        /*0e80*/ 	.word	0xffffffff


	//   ....[156]....
        /*0e84*/ 	.word	0xffffffff


	//   ....[157]....
        /*0e88*/ 	.word	0xffffffff


	//   ....[158]....
        /*0e8c*/ 	.word	0xffffffff


	//   ....[159]....
        /*0e90*/ 	.word	0xffffffff


	//   ....[160]....
        /*0e94*/ 	.word	0xffffffff


	//   ....[161]....
        /*0e98*/ 	.word	0xffffffff


	//   ....[162]....
        /*0e9c*/ 	.word	0xffffffff


	//   ....[163]....
        /*0ea0*/ 	.word	0xffffffff


	//   ....[164]....
        /*0ea4*/ 	.word	0xffffffff


	//   ....[165]....
        /*0ea8*/ 	.word	0xffffffff


	//   ....[166]....
        /*0eac*/ 	.word	0xffffffff


	//   ....[167]....
        /*0eb0*/ 	.word	0xffffffff


	//   ....[168]....
        /*0eb4*/ 	.word	0xffffffff


	//   ....[169]....
        /*0eb8*/ 	.word	0xffffffff


	//   ....[170]....
        /*0ebc*/ 	.word	0xffffffff


	//   ....[171]....
        /*0ec0*/ 	.word	0xffffffff


	//   ....[172]....
        /*0ec4*/ 	.word	0xffffffff


	//   ....[173]....
        /*0ec8*/ 	.word	0xffffffff


	//   ....[174]....
        /*0ecc*/ 	.word	0xffffffff


	//   ....[175]....
        /*0ed0*/ 	.word	0xffffffff


	//   ....[176]....
        /*0ed4*/ 	.word	0xffffffff


	//   ....[177]....
        /*0ed8*/ 	.word	0xffffffff


	//   ....[178]....
        /*0edc*/ 	.word	0xffffffff


	//   ....[179]....
        /*0ee0*/ 	.word	0xffffffff


	//   ....[180]....
        /*0ee4*/ 	.word	0xffffffff


	//   ....[181]....
        /*0ee8*/ 	.word	0xffffffff


	//   ....[182]....
        /*0eec*/ 	.word	0xffffffff


	//   ....[183]....
        /*0ef0*/ 	.word	0xffffffff


	//   ....[184]....
        /*0ef4*/ 	.word	0xffffffff


	//   ....[185]....
        /*0ef8*/ 	.word	0xffffffff


	//   ....[186]....
        /*0efc*/ 	.word	0x0500000f


	//   ....[187]....
        /*0f00*/ 	.word	0x0500000f


	//   ....[188]....
        /*0f04*/ 	.word	0x0500000f


	//   ....[189]....
        /*0f08*/ 	.word	0x0500000f


	//   ....[190]....
        /*0f0c*/ 	.word	0x0500000f


	//   ....[191]....
        /*0f10*/ 	.word	0x0500000f


	//   ....[192]....
        /*0f14*/ 	.word	0x0500000f


	//   ....[193]....
        /*0f18*/ 	.word	0x0500000f


	//   ....[194]....
        /*0f1c*/ 	.word	0x0500000f


	//   ....[195]....
        /*0f20*/ 	.word	0x0500000f


	//   ....[196]....
        /*0f24*/ 	.word	0x0500000f


	//   ....[197]....
        /*0f28*/ 	.word	0x0500000f


	//   ....[198]....
        /*0f2c*/ 	.word	0x0500000f


	//   ....[199]....
        /*0f30*/ 	.word	0x0500000f


	//   ....[200]....
        /*0f34*/ 	.word	0x0500000f


	//   ....[201]....
        /*0f38*/ 	.word	0x0500000f


	//   ....[202]....
        /*0f3c*/ 	.word	0x0500000f


	//   ....[203]....
        /*0f40*/ 	.word	0x0500000f


	//   ....[204]....
        /*0f44*/ 	.word	0x0500000f


	//   ....[205]....
        /*0f48*/ 	.word	0x0500000f


	//   ....[206]....
        /*0f4c*/ 	.word	0x0500000f


	//   ....[207]....
        /*0f50*/ 	.word	0x0500000f


	//   ....[208]....
        /*0f54*/ 	.word	0x0500000f


	//   ....[209]....
        /*0f58*/ 	.word	0x0500000f


	//   ....[210]....
        /*0f5c*/ 	.word	0x0500000f


	//   ....[211]....
        /*0f60*/ 	.word	0x0500000f


	//   ....[212]....
        /*0f64*/ 	.word	0x0500000f


	//   ....[213]....
        /*0f68*/ 	.word	0x0500000f


	//   ....[214]....
        /*0f6c*/ 	.word	0x0500000f


	//   ....[215]....
        /*0f70*/ 	.word	0x0500000f


	//   ....[216]....
        /*0f74*/ 	.word	0x0500000f


	//   ....[217]....
        /*0f78*/ 	.word	0x0500000f


	//   ....[218]....
        /*0f7c*/ 	.word	0x0500000f


	//   ....[219]....
        /*0f80*/ 	.word	0x0500000f


	//   ....[220]....
        /*0f84*/ 	.word	0x0500000f


	//   ....[221]....
        /*0f88*/ 	.word	0x0500000f


	//   ....[222]....
        /*0f8c*/ 	.word	0x0500000f


	//   ....[223]....
        /*0f90*/ 	.word	0x0500000f


	//   ....[224]....
        /*0f94*/ 	.word	0x0500000f


	//   ....[225]....
        /*0f98*/ 	.word	0x0500000f


	//   ....[226]....
        /*0f9c*/ 	.word	0x0500000f


	//   ....[227]....
        /*0fa0*/ 	.word	0x0500000f


	//   ....[228]....
        /*0fa4*/ 	.word	0x0500000f


	//   ....[229]....
        /*0fa8*/ 	.word	0x0500000f


	//   ....[230]....
        /*0fac*/ 	.word	0x0500000f


	//   ....[231]....
        /*0fb0*/ 	.word	0x0500000f


	//   ....[232]....
        /*0fb4*/ 	.word	0x0500000f


	//   ....[233]....
        /*0fb8*/ 	.word	0x0500000f


	//   ....[234]....
        /*0fbc*/ 	.word	0x0500000f


	//   ....[235]....
        /*0fc0*/ 	.word	0x0500000f


	//   ....[236]....
        /*0fc4*/ 	.word	0x0500000f


	//   ....[237]....
        /*0fc8*/ 	.word	0x0500000f


	//   ....[238]....
        /*0fcc*/ 	.word	0x0500000f


	//   ....[239]....
        /*0fd0*/ 	.word	0x0500000f


	//   ....[240]....
        /*0fd4*/ 	.word	0x0500000f


	//   ....[241]....
        /*0fd8*/ 	.word	0x0500000f


	//   ....[242]....
        /*0fdc*/ 	.word	0x0500000f


	//   ....[243]....
        /*0fe0*/ 	.word	0x0500000f


	//   ....[244]....
        /*0fe4*/ 	.word	0x0500000f


	//   ....[245]....
        /*0fe8*/ 	.word	0x0500000f


	//   ....[246]....
        /*0fec*/ 	.word	0x0500000f


	//   ....[247]....
        /*0ff0*/ 	.word	0x0500000f


	//   ....[248]....
        /*0ff4*/ 	.word	0x0500000f


	//   ....[249]....
        /*0ff8*/ 	.word	0x0500000f


	//   ....[250]....
        /*0ffc*/ 	.word	0x0500000f


	//   ....[251]....
        /*1000*/ 	.word	0x0500000f


	//   ....[252]....
        /*1004*/ 	.word	0x0500000f


	//   ....[253]....
        /*1008*/ 	.word	0x0500000f


	//   ....[254]....
        /*100c*/ 	.word	0x0500000f


	//   ....[255]....
        /*1010*/ 	.word	0x0500000f


	//   ....[0]....
        /*1014*/ 	.word	0x0500000f


	//   ....[1]....
        /*1018*/ 	.word	0x0500000f


	//   ....[2]....
        /*101c*/ 	.word	0x0500000f


	//   ....[3]....
        /*1020*/ 	.word	0x0500000f


	//   ....[4]....
        /*1024*/ 	.word	0x0500000f


	//   ....[5]....
        /*1028*/ 	.word	0x0500000f


	//   ....[6]....
        /*102c*/ 	.word	0x0500000f


	//   ....[7]....
        /*1030*/ 	.word	0x0500000f


	//   ....[8]....
        /*1034*/ 	.word	0x0500000f


	//   ....[9]....
        /*1038*/ 	.word	0x0500000f


	//   ....[10]....
        /*103c*/ 	.word	0x0500000f


	//   ....[11]....
        /*1040*/ 	.word	0x0500000f


	//   ....[12]....
        /*1044*/ 	.word	0x0500000f


	//   ....[13]....
        /*1048*/ 	.word	0x0500000f


	//   ....[14]....
        /*104c*/ 	.word	0x0500000f


	//   ....[15]....
        /*1050*/ 	.word	0x0500000f


	//   ....[16]....
        /*1054*/ 	.word	0x0500000f


	//   ....[17]....
        /*1058*/ 	.word	0x0500000f


	//   ....[18]....
        /*105c*/ 	.word	0x0500000f


	//   ....[19]....
        /*1060*/ 	.word	0x0500000f


	//   ....[20]....
        /*1064*/ 	.word	0x0500000f


	//   ....[21]....
        /*1068*/ 	.word	0x0500000f


	//   ....[22]....
        /*106c*/ 	.word	0x0500000f


	//   ....[23]....
        /*1070*/ 	.word	0x0500000f


	//   ....[24]....
        /*1074*/ 	.word	0x0500000f


	//   ....[25]....
        /*1078*/ 	.word	0x0500000f


	//   ....[26]....
        /*107c*/ 	.word	0x0500000f


	//   ....[27]....
        /*1080*/ 	.word	0x0500000f


	//   ....[28]....
        /*1084*/ 	.word	0x0500000f


	//   ....[29]....
        /*1088*/ 	.word	0x0500000f


	//   ....[30]....
        /*108c*/ 	.word	0x0500000f


	//   ....[31]....
        /*1090*/ 	.word	0x0500000f


	//   ....[32]....
        /*1094*/ 	.word	0x0500000f


	//   ....[33]....
        /*1098*/ 	.word	0x0500000f


	//   ....[34]....
        /*109c*/ 	.word	0x0500000f


	//   ....[35]....
        /*10a0*/ 	.word	0x0500000f


	//   ....[36]....
        /*10a4*/ 	.word	0x0500000f


	//   ....[37]....
        /*10a8*/ 	.word	0x0500000f


	//   ....[38]....
        /*10ac*/ 	.word	0x0500000f


	//   ....[39]....
        /*10b0*/ 	.word	0x0500000f


	//   ....[40]....
        /*10b4*/ 	.word	0x0500000f


	//   ....[41]....
        /*10b8*/ 	.word	0x0500000f


	//   ....[42]....
        /*10bc*/ 	.word	0x0500000f


	//   ....[43]....
        /*10c0*/ 	.word	0x0500000f


	//   ....[44]....
        /*10c4*/ 	.word	0x0500000f


	//   ....[45]....
        /*10c8*/ 	.word	0x0500000f


	//   ....[46]....
        /*10cc*/ 	.word	0x0500000f


	//   ....[47]....
        /*10d0*/ 	.word	0x0500000f


	//   ....[48]....
        /*10d4*/ 	.word	0x0500000f


	//   ....[49]....
        /*10d8*/ 	.word	0x0500000f


	//   ....[50]....
        /*10dc*/ 	.word	0x0500000f


	//   ....[51]....
        /*10e0*/ 	.word	0x0500000f


	//   ....[52]....
        /*10e4*/ 	.word	0x0500000f


	//   ....[53]....
        /*10e8*/ 	.word	0x0500000f


	//   ....[54]....
        /*10ec*/ 	.word	0x0500000f


	//   ....[55]....
        /*10f0*/ 	.word	0x0500000f


	//   ....[56]....
        /*10f4*/ 	.word	0x0500000f


	//   ....[57]....
        /*10f8*/ 	.word	0x0500000f


	//   ....[58]....
        /*10fc*/ 	.word	0x0500000f


	//   ....[59]....
        /*1100*/ 	.word	0x0500000f


	//   ....[60]....
        /*1104*/ 	.word	0x0500000f


	//   ....[61]....
        /*1108*/ 	.word	0x0500000f


	//   ....[62]....
        /*110c*/ 	.word	0x0500000f


	//   ....[63]....
        /*1110*/ 	.word	0x0500000f


	//   ....[64]....
        /*1114*/ 	.word	0x0500000f


	//   ....[65]....
        /*1118*/ 	.word	0x0500000f


	//   ....[66]....
        /*111c*/ 	.word	0x0500000f


	//   ....[67]....
        /*1120*/ 	.word	0x0500000f


	//----- nvinfo : EIATTR_COOP_GROUP_INSTR_OFFSETS
	.align		4
.L_1099:
        /*1124*/ 	.byte	0x04, 0x28
        /*1126*/ 	.short	(.L_1101 - .L_1100)


	//   ....[0]....
.L_1100:
        /*1128*/ 	.word	0x00000070


	//   ....[1]....
        /*112c*/ 	.word	0x000001a0


	//   ....[2]....
        /*1130*/ 	.word	0x000001f0


	//   ....[3]....
        /*1134*/ 	.word	0x00000420


	//   ....[4]....
        /*1138*/ 	.word	0x00000580


	//   ....[5]....
        /*113c*/ 	.word	0x000006a0


	//   ....[6]....
        /*1140*/ 	.word	0x00000800


	//   ....[7]....
        /*1144*/ 	.word	0x0000d720


	//   ....[8]....
        /*1148*/ 	.word	0x0000ded0


	//   ....[9]....
        /*114c*/ 	.word	0x0000dee0


	//   ....[10]....
        /*1150*/ 	.word	0x0000def0


	//   ....[11]....
        /*1154*/ 	.word	0x0000df00


	//   ....[12]....
        /*1158*/ 	.word	0x0000e120


	//   ....[13]....
        /*115c*/ 	.word	0x0000e130


	//   ....[14]....
        /*1160*/ 	.word	0x0000e140


	//   ....[15]....
        /*1164*/ 	.word	0x0000e150


	//   ....[16]....
        /*1168*/ 	.word	0x00010690


	//   ....[17]....
        /*116c*/ 	.word	0x000106a0


	//   ....[18]....
        /*1170*/ 	.word	0x000106b0


	//   ....[19]....
        /*1174*/ 	.word	0x000106c0


	//   ....[20]....
        /*1178*/ 	.word	0x000107c0


	//   ....[21]....
        /*117c*/ 	.word	0x000107e0


	//   ....[22]....
        /*1180*/ 	.word	0x000107f0


	//   ....[23]....
        /*1184*/ 	.word	0x00010800


	//   ....[24]....
        /*1188*/ 	.word	0x00013c10


	//   ....[25]....
        /*118c*/ 	.word	0x000148b0


	//   ....[26]....
        /*1190*/ 	.word	0x000148c0


	//   ....[27]....
        /*1194*/ 	.word	0x000148e0


	//   ....[28]....
        /*1198*/ 	.word	0x000155c0


	//   ....[29]....
        /*119c*/ 	.word	0x000155f0


	//   ....[30]....
        /*11a0*/ 	.word	0x00018b00


	//   ....[31]....
        /*11a4*/ 	.word	0x00018b20


	//   ....[32]....
        /*11a8*/ 	.word	0x00019a50


	//   ....[33]....
        /*11ac*/ 	.word	0x00019b20


	//   ....[34]....
        /*11b0*/ 	.word	0x0001a710


	//   ....[35]....
        /*11b4*/ 	.word	0x0001a790


	//   ....[36]....
        /*11b8*/ 	.word	0x0001e1c0


	//   ....[37]....
        /*11bc*/ 	.word	0x0001e1f0


	//   ....[38]....
        /*11c0*/ 	.word	0x0001e2d0


	//   ....[39]....
        /*11c4*/ 	.word	0x0001e3b0


	//   ....[40]....
        /*11c8*/ 	.word	0x00020780


	//   ....[41]....
        /*11cc*/ 	.word	0x000207e0


	//   ....[42]....
        /*11d0*/ 	.word	0x00020800


	//   ....[43]....
        /*11d4*/ 	.word	0x00020820


	//   ....[44]....
        /*11d8*/ 	.word	0x00021460


	//   ....[45]....
        /*11dc*/ 	.word	0x000214c0


	//   ....[46]....
        /*11e0*/ 	.word	0x000214f0


	//   ....[47]....
        /*11e4*/ 	.word	0x00021520


	//   ....[48]....
        /*11e8*/ 	.word	0x00021550


	//   ....[49]....
        /*11ec*/ 	.word	0x00021580


	//   ....[50]....
        /*11f0*/ 	.word	0x000215b0


	//   ....[51]....
        /*11f4*/ 	.word	0x000215e0


	//   ....[52]....
        /*11f8*/ 	.word	0x00021610


	//   ....[53]....
        /*11fc*/ 	.word	0x00021640


	//   ....[54]....
        /*1200*/ 	.word	0x00021670


	//   ....[55]....
        /*1204*/ 	.word	0x000216a0


	//   ....[56]....
        /*1208*/ 	.word	0x000216d0


	//   ....[57]....
        /*120c*/ 	.word	0x00021700


	//   ....[58]....
        /*1210*/ 	.word	0x00021730


	//   ....[59]....
        /*1214*/ 	.word	0x00021760


	//   ....[60]....
        /*1218*/ 	.word	0x00021790


	//   ....[61]....
        /*121c*/ 	.word	0x000217c0


	//   ....[62]....
        /*1220*/ 	.word	0x000217f0


	//   ....[63]....
        /*1224*/ 	.word	0x00021820


	//   ....[64]....
        /*1228*/ 	.word	0x00021850


	//   ....[65]....
        /*122c*/ 	.word	0x00021880


	//   ....[66]....
        /*1230*/ 	.word	0x000218b0


	//   ....[67]....
        /*1234*/ 	.word	0x000218e0


	//   ....[68]....
        /*1238*/ 	.word	0x00021910


	//   ....[69]....
        /*123c*/ 	.word	0x00021940


	//   ....[70]....
        /*1240*/ 	.word	0x00021970


	//   ....[71]....
        /*1244*/ 	.word	0x000219a0


	//   ....[72]....
        /*1248*/ 	.word	0x000219d0


	//   ....[73]....
        /*124c*/ 	.word	0x00021a00


	//   ....[74]....
        /*1250*/ 	.word	0x00021a30


	//   ....[75]....
        /*1254*/ 	.word	0x00021a60


	//   ....[76]....
        /*1258*/ 	.word	0x00021a90


	//   ....[77]....
        /*125c*/ 	.word	0x00021ac0


	//   ....[78]....
        /*1260*/ 	.word	0x00021af0


	//   ....[79]....
        /*1264*/ 	.word	0x00021b20


	//   ....[80]....
        /*1268*/ 	.word	0x00021b50


	//   ....[81]....
        /*126c*/ 	.word	0x00021b80


	//   ....[82]....
        /*1270*/ 	.word	0x00021bb0


	//   ....[83]....
        /*1274*/ 	.word	0x00021be0


	//   ....[84]....
        /*1278*/ 	.word	0x00021c00


	//   ....[85]....
        /*127c*/ 	.word	0x00021c20


	//   ....[86]....
        /*1280*/ 	.word	0x00021c30


	//   ....[87]....
        /*1284*/ 	.word	0x00021c40


	//   ....[88]....
        /*1288*/ 	.word	0x00021c50


	//   ....[89]....
        /*128c*/ 	.word	0x00021c70


	//   ....[90]....
        /*1290*/ 	.word	0x00021ca0


	//   ....[91]....
        /*1294*/ 	.word	0x00021ce0


	//   ....[92]....
        /*1298*/ 	.word	0x00021d10


	//   ....[93]....
        /*129c*/ 	.word	0x00021d40


	//   ....[94]....
        /*12a0*/ 	.word	0x00021d70


	//   ....[95]....
        /*12a4*/ 	.word	0x00021da0


	//   ....[96]....
        /*12a8*/ 	.word	0x00021dd0


	//   ....[97]....
        /*12ac*/ 	.word	0x00021e00


	//   ....[98]....
        /*12b0*/ 	.word	0x00021e30


	//   ....[99]....
        /*12b4*/ 	.word	0x00021e50


	//   ....[100]....
        /*12b8*/ 	.word	0x00021e70


	//   ....[101]....
        /*12bc*/ 	.word	0x00021e80


	//   ....[102]....
        /*12c0*/ 	.word	0x00021e90


	//   ....[103]....
        /*12c4*/ 	.word	0x00021ea0


	//   ....[104]....
        /*12c8*/ 	.word	0x00021ed0


	//   ....[105]....
        /*12cc*/ 	.word	0x00021f00


	//   ....[106]....
        /*12d0*/ 	.word	0x00021f30


	//   ....[107]....
        /*12d4*/ 	.word	0x00021f60


	//   ....[108]....
        /*12d8*/ 	.word	0x00022840


	//   ....[109]....
        /*12dc*/ 	.word	0x00022860


	//   ....[110]....
        /*12e0*/ 	.word	0x00022880


	//   ....[111]....
        /*12e4*/ 	.word	0x00022890


	//   ....[112]....
        /*12e8*/ 	.word	0x00022fd0


	//   ....[113]....
        /*12ec*/ 	.word	0x00022fe0


	//   ....[114]....
        /*12f0*/ 	.word	0x00023130


	//   ....[115]....
        /*12f4*/ 	.word	0x00023140


	//   ....[116]....
        /*12f8*/ 	.word	0x00023290


	//   ....[117]....
        /*12fc*/ 	.word	0x000232a0


	//   ....[118]....
        /*1300*/ 	.word	0x000233f0


	//   ....[119]....
        /*1304*/ 	.word	0x00023400


	//   ....[120]....
        /*1308*/ 	.word	0x000239d0


	//   ....[121]....
        /*130c*/ 	.word	0x000239e0


	//   ....[122]....
        /*1310*/ 	.word	0x00023f70


	//   ....[123]....
        /*1314*/ 	.word	0x00023f80


	//   ....[124]....
        /*1318*/ 	.word	0x00024d30


	//   ....[125]....
        /*131c*/ 	.word	0x00024d40


	//   ....[126]....
        /*1320*/ 	.word	0x00024eb0


	//   ....[127]....
        /*1324*/ 	.word	0x00024ec0


	//   ....[128]....
        /*1328*/ 	.word	0x00025020


	//   ....[129]....
        /*132c*/ 	.word	0x00025030


	//   ....[130]....
        /*1330*/ 	.word	0x00025190


	//   ....[131]....
        /*1334*/ 	.word	0x000251a0


	//   ....[132]....
        /*1338*/ 	.word	0x00025360


	//   ....[133]....
        /*133c*/ 	.word	0x000255b0


	//   ....[134]....
        /*1340*/ 	.word	0x000255e0


	//   ....[135]....
        /*1344*/ 	.word	0x00025610


	//   ....[136]....
        /*1348*/ 	.word	0x00025640


	//   ....[137]....
        /*134c*/ 	.word	0x00025670


	//   ....[138]....
        /*1350*/ 	.word	0x000256a0


	//   ....[139]....
        /*1354*/ 	.word	0x00025850


	//   ....[140]....
        /*1358*/ 	.word	0x00025880


	//   ....[141]....
        /*135c*/ 	.word	0x000258b0


	//   ....[142]....
        /*1360*/ 	.word	0x000258e0


	//   ....[143]....
        /*1364*/ 	.word	0x00025910


	//   ....[144]....
        /*1368*/ 	.word	0x00025940


	//   ....[145]....
        /*136c*/ 	.word	0x000259e0


	//   ....[146]....
        /*1370*/ 	.word	0x00025a10


	//   ....[147]....
        /*1374*/ 	.word	0x00025a20


	//   ....[148]....
        /*1378*/ 	.word	0x00025a50


	//   ....[149]....
        /*137c*/ 	.word	0x000272f0


	//   ....[150]....
        /*1380*/ 	.word	0x00028b40


	//   ....[151]....
        /*1384*/ 	.word	0x000297c0


	//   ....[152]....
        /*1388*/ 	.word	0x000297e0


	//   ....[153]....
        /*138c*/ 	.word	0x00029870


	//   ....[154]....
        /*1390*/ 	.word	0x00029880


	//   ....[155]....
        /*1394*/ 	.word	0x00029900


	//   ....[156]....
        /*1398*/ 	.word	0x00029910


	//   ....[157]....
        /*139c*/ 	.word	0x00029990


	//   ....[158]....
        /*13a0*/ 	.word	0x000299a0


	//   ....[159]....
        /*13a4*/ 	.word	0x00029a20


	//   ....[160]....
        /*13a8*/ 	.word	0x00029a30


	//   ....[161]....
        /*13ac*/ 	.word	0x00029ab0


	//   ....[162]....
        /*13b0*/ 	.word	0x00029ac0


	//   ....[163]....
        /*13b4*/ 	.word	0x00029b40


	//   ....[164]....
        /*13b8*/ 	.word	0x00029b50


	//   ....[165]....
        /*13bc*/ 	.word	0x00029ba0


	//   ....[166]....
        /*13c0*/ 	.word	0x00029bc0


	//   ....[167]....
        /*13c4*/ 	.word	0x0002c130


	//   ....[168]....
        /*13c8*/ 	.word	0x0002c170


	//   ....[169]....
        /*13cc*/ 	.word	0x0002c1c0


	//   ....[170]....
        /*13d0*/ 	.word	0x0002c1f0


	//   ....[171]....
        /*13d4*/ 	.word	0x0002c220


	//   ....[172]....
        /*13d8*/ 	.word	0x0002c250


	//   ....[173]....
        /*13dc*/ 	.word	0x0002c280


	//   ....[174]....
        /*13e0*/ 	.word	0x0002c2b0


	//   ....[175]....
        /*13e4*/ 	.word	0x0002c490


	//   ....[176]....
        /*13e8*/ 	.word	0x0002c4c0


	//   ....[177]....
        /*13ec*/ 	.word	0x0002c4f0


	//   ....[178]....
        /*13f0*/ 	.word	0x0002c520


	//   ....[179]....
        /*13f4*/ 	.word	0x0002c550


	//   ....[180]....
        /*13f8*/ 	.word	0x0002c580


	//   ....[181]....
        /*13fc*/ 	.word	0x0002c660


	//   ....[182]....
        /*1400*/ 	.word	0x0002c680


	//   ....[183]....
        /*1404*/ 	.word	0x0002c690


	//   ....[184]....
        /*1408*/ 	.word	0x0002c710


	//   ....[185]....
        /*140c*/ 	.word	0x0002d270


	//   ....[186]....
        /*1410*/ 	.word	0x0002d770


	//   ....[187]....
        /*1414*/ 	.word	0x0002d820


	//   ....[188]....
        /*1418*/ 	.word	0x0002d8b0


	//   ....[189]....
        /*141c*/ 	.word	0x0002d900


	//   ....[190]....
        /*1420*/ 	.word	0x0002d950


	//   ....[191]....
        /*1424*/ 	.word	0x0002d9e0


	//   ....[192]....
        /*1428*/ 	.word	0x0002da70


	//   ....[193]....
        /*142c*/ 	.word	0x0002dac0


	//   ....[194]....
        /*1430*/ 	.word	0x0002db10


	//   ....[195]....
        /*1434*/ 	.word	0x0002dc00


	//   ....[196]....
        /*1438*/ 	.word	0x0002dcb0


	//   ....[197]....
        /*143c*/ 	.word	0x0002dd00


	//   ....[198]....
        /*1440*/ 	.word	0x0002dd50


	//   ....[199]....
        /*1444*/ 	.word	0x0002dea0


	//   ....[200]....
        /*1448*/ 	.word	0x0002def0


	//   ....[201]....
        /*144c*/ 	.word	0x0002df40


	//   ....[202]....
        /*1450*/ 	.word	0x0002df90


	//   ....[203]....
        /*1454*/ 	.word	0x0002e310


	//   ....[204]....
        /*1458*/ 	.word	0x0002e430


	//   ....[205]....
        /*145c*/ 	.word	0x0002e560


	//   ....[206]....
        /*1460*/ 	.word	0x0002e680


	//   ....[207]....
        /*1464*/ 	.word	0x0002e7b0


	//   ....[208]....
        /*1468*/ 	.word	0x0002e880


	//   ....[209]....
        /*146c*/ 	.word	0x0002e8e0


	//   ....[210]....
        /*1470*/ 	.word	0x0002e930


	//   ....[211]....
        /*1474*/ 	.word	0x0002e990


	//   ....[212]....
        /*1478*/ 	.word	0x0002ea10


	//   ....[213]....
        /*147c*/ 	.word	0x0002ea70


	//   ....[214]....
        /*1480*/ 	.word	0x0002eac0


	//   ....[215]....
        /*1484*/ 	.word	0x0002eb40


	//   ....[216]....
        /*1488*/ 	.word	0x0002ebb0


	//   ....[217]....
        /*148c*/ 	.word	0x0002ec10


	//   ....[218]....
        /*1490*/ 	.word	0x0002ec70


	//   ....[219]....
        /*1494*/ 	.word	0x0002ece0


	//   ....[220]....
        /*1498*/ 	.word	0x0002ed50


	//   ....[221]....
        /*149c*/ 	.word	0x0002edb0


	//   ....[222]....
        /*14a0*/ 	.word	0x0002ee10


	//   ....[223]....
        /*14a4*/ 	.word	0x0002ee70


	//   ....[224]....
        /*14a8*/ 	.word	0x0002eee0


	//   ....[225]....
        /*14ac*/ 	.word	0x0002ef40


	//   ....[226]....
        /*14b0*/ 	.word	0x0002efa0


	//   ....[227]....
        /*14b4*/ 	.word	0x0002f010


	//   ....[228]....
        /*14b8*/ 	.word	0x0002f080


	//   ....[229]....
        /*14bc*/ 	.word	0x0002f0e0


	//   ....[230]....
        /*14c0*/ 	.word	0x0002f140


	//   ....[231]....
        /*14c4*/ 	.word	0x0002f1c0


	//   ....[232]....
        /*14c8*/ 	.word	0x0002f230


	//   ....[233]....
        /*14cc*/ 	.word	0x0002f290


	//   ....[234]....
        /*14d0*/ 	.word	0x0002f2e0


	//   ....[235]....
        /*14d4*/ 	.word	0x0002f360


	//   ....[236]....
        /*14d8*/ 	.word	0x0002f3d0


	//   ....[237]....
        /*14dc*/ 	.word	0x0002f430


	//   ....[238]....
        /*14e0*/ 	.word	0x0002f490


	//   ....[239]....
        /*14e4*/ 	.word	0x0002f510


	//   ....[240]....
        /*14e8*/ 	.word	0x0002f580


	//   ....[241]....
        /*14ec*/ 	.word	0x0002f5e0


	//   ....[242]....
        /*14f0*/ 	.word	0x0002f630


	//   ....[243]....
        /*14f4*/ 	.word	0x0002f690


	//   ....[244]....
        /*14f8*/ 	.word	0x0002f700


	//   ....[245]....
        /*14fc*/ 	.word	0x0002f770


	//   ....[246]....
        /*1500*/ 	.word	0x0002f7d0


	//   ....[247]....
        /*1504*/ 	.word	0x0002f830


	//   ....[248]....
        /*1508*/ 	.word	0x0002f8b0


	//   ....[249]....
        /*150c*/ 	.word	0x0002f910


	//   ....[250]....
        /*1510*/ 	.word	0x0002f960


	//   ....[251]....
        /*1514*/ 	.word	0x0002f9d0


	//   ....[252]....
        /*1518*/ 	.word	0x0002fa30


	//   ....[253]....
        /*151c*/ 	.word	0x0002faa0


	//   ....[254]....
        /*1520*/ 	.word	0x0002fb00


	//   ....[255]....
        /*1524*/ 	.word	0x0002fb70


	//   ....[0]....
        /*1528*/ 	.word	0x0002fbe0


	//   ....[1]....
        /*152c*/ 	.word	0x0002fc70


	//   ....[2]....
        /*1530*/ 	.word	0x0002fcc0


	//   ....[3]....
        /*1534*/ 	.word	0x0002fd40


	//   ....[4]....
        /*1538*/ 	.word	0x0002fdb0


	//   ....[5]....
        /*153c*/ 	.word	0x0002fe10


	//   ....[6]....
        /*1540*/ 	.word	0x0002fe60


	//   ....[7]....
        /*1544*/ 	.word	0x0002fee0


	//   ....[8]....
        /*1548*/ 	.word	0x0002ff50


	//   ....[9]....
        /*154c*/ 	.word	0x0002ffb0


	//   ....[10]....
        /*1550*/ 	.word	0x00030000


	//   ....[11]....
        /*1554*/ 	.word	0x00030080


	//   ....[12]....
        /*1558*/ 	.word	0x000300d0


	//   ....[13]....
        /*155c*/ 	.word	0x00030160


	//   ....[14]....
        /*1560*/ 	.word	0x000301f0


	//   ....[15]....
        /*1564*/ 	.word	0x00030280


	//   ....[16]....
        /*1568*/ 	.word	0x00030310


	//   ....[17]....
        /*156c*/ 	.word	0x000303a0


	//   ....[18]....
        /*1570*/ 	.word	0x00030430


	//   ....[19]....
        /*1574*/ 	.word	0x000304b0


	//   ....[20]....
        /*1578*/ 	.word	0x00030500


	//   ....[21]....
        /*157c*/ 	.word	0x00030590


	//   ....[22]....
        /*1580*/ 	.word	0x00030620


	//   ....[23]....
        /*1584*/ 	.word	0x000306a0


	//   ....[24]....
        /*1588*/ 	.word	0x000306f0


	//   ....[25]....
        /*158c*/ 	.word	0x00030780


	//   ....[26]....
        /*1590*/ 	.word	0x00030810


	//   ....[27]....
        /*1594*/ 	.word	0x000308a0


	//   ....[28]....
        /*1598*/ 	.word	0x00030930


	//   ....[29]....
        /*159c*/ 	.word	0x000309c0


	//   ....[30]....
        /*15a0*/ 	.word	0x00030a50


	//   ....[31]....
        /*15a4*/ 	.word	0x00030b10


	//   ....[32]....
        /*15a8*/ 	.word	0x00030df0


	//   ....[33]....
        /*15ac*/ 	.word	0x00031010


	//   ....[34]....
        /*15b0*/ 	.word	0x00031060


	//   ....[35]....
        /*15b4*/ 	.word	0x00031170


	//   ....[36]....
        /*15b8*/ 	.word	0x000311c0


	//   ....[37]....
        /*15bc*/ 	.word	0x000312d0


	//   ....[38]....
        /*15c0*/ 	.word	0x00031320


	//   ....[39]....
        /*15c4*/ 	.word	0x00031430


	//   ....[40]....
        /*15c8*/ 	.word	0x00031480


	//   ....[41]....
        /*15cc*/ 	.word	0x00031590


	//   ....[42]....
        /*15d0*/ 	.word	0x000315e0


	//   ....[43]....
        /*15d4*/ 	.word	0x000316f0


	//   ....[44]....
        /*15d8*/ 	.word	0x00031740


	//   ....[45]....
        /*15dc*/ 	.word	0x00031830


	//   ....[46]....
        /*15e0*/ 	.word	0x000318a0


	//   ....[47]....
        /*15e4*/ 	.word	0x00031990


	//   ....[48]....
        /*15e8*/ 	.word	0x000319e0


	//   ....[49]....
        /*15ec*/ 	.word	0x00031cc0


	//   ....[50]....
        /*15f0*/ 	.word	0x00031d60


	//   ....[51]....
        /*15f4*/ 	.word	0x00031f10


	//   ....[52]....
        /*15f8*/ 	.word	0x00031f90


	//   ....[53]....
        /*15fc*/ 	.word	0x00032010


	//   ....[54]....
        /*1600*/ 	.word	0x00032090


	//   ....[55]....
        /*1604*/ 	.word	0x00032110


	//   ....[56]....
        /*1608*/ 	.word	0x000321a0


	//   ....[57]....
        /*160c*/ 	.word	0x00032240


	//   ....[58]....
        /*1610*/ 	.word	0x000322f0


	//   ....[59]....
        /*1614*/ 	.word	0x00032370


	//   ....[60]....
        /*1618*/ 	.word	0x000323f0


	//   ....[61]....
        /*161c*/ 	.word	0x00032470


	//   ....[62]....
        /*1620*/ 	.word	0x00032500


	//   ....[63]....
        /*1624*/ 	.word	0x00032580


	//   ....[64]....
        /*1628*/ 	.word	0x00032630


	//   ....[65]....
        /*162c*/ 	.word	0x00032680


	//   ....[66]....
        /*1630*/ 	.word	0x00032740


	//   ....[67]....
        /*1634*/ 	.word	0x00032870


	//----- nvinfo : EIATTR_REG_RECONFIG
	.align		4
.L_1101:
        /*1638*/ 	.byte	0x01, 0x54
	.zero		2


	//----- nvinfo : EIATTR_SYSCALL_OFFSETS
	.align		4
        /*163c*/ 	.byte	0x04, 0x46
        /*163e*/ 	.short	(.L_1103 - .L_1102)


	//   ....[0]....
.L_1102:
        /*1640*/ 	.word	0x00001ea0


	//   ....[1]....
        /*1644*/ 	.word	0x00001ff0


	//   ....[2]....
        /*1648*/ 	.word	0x0000d8e0


	//   ....[3]....
        /*164c*/ 	.word	0x0000dc20


	//   ....[4]....
        /*1650*/ 	.word	0x00028590


	//   ....[5]....
        /*1654*/ 	.word	0x00028720


	//   ....[6]....
        /*1658*/ 	.word	0x00028870


	//   ....[7]....
        /*165c*/ 	.word	0x000289b0


	//   ....[8]....
        /*1660*/ 	.word	0x000293e0


	//----- nvinfo : EIATTR_MBARRIER_INSTR_OFFSETS
	.align		4
.L_1103:
        /*1664*/ 	.byte	0x04, 0x39
        /*1666*/ 	.short	(.L_1105 - .L_1104)


	//   ....[0]....
.L_1104:
        /*1668*/ 	.word	0x000002d0
        /*166c*/ 	.word	0x000000ff
        /*1670*/ 	.word	0x0002e800
        /*1674*/ 	.short	0x0100
        /*1676*/ 	.byte	0x08
	.zero		1


	//   ....[1]....
        /*1678*/ 	.word	0x000002e0
        /*167c*/ 	.word	0x000000ff
        /*1680*/ 	.word	0x0002e820
        /*1684*/ 	.short	0x0100
        /*1686*/ 	.byte	0x08
	.zero		1


	//   ....[2]....
        /*1688*/ 	.word	0x000003d0
        /*168c*/ 	.word	0x000000ff
        /*1690*/ 	.word	0x0002e830
        /*1694*/ 	.short	0x0100
        /*1696*/ 	.byte	0x08
	.zero		1


	//   ....[3]....
        /*1698*/ 	.word	0x000003e0
        /*169c*/ 	.word	0x000000ff
        /*16a0*/ 	.word	0x0002e840
        /*16a4*/ 	.short	0x0100
        /*16a6*/ 	.byte	0x08
	.zero		1


	//   ....[4]....
        /*16a8*/ 	.word	0x000003f0
        /*16ac*/ 	.word	0x000000ff
        /*16b0*/ 	.word	0x0002e838
        /*16b4*/ 	.short	0x0100
        /*16b6*/ 	.byte	0x08
	.zero		1


	//   ....[5]....
        /*16b8*/ 	.word	0x00000400
        /*16bc*/ 	.word	0x000000ff
        /*16c0*/ 	.word	0x0002e848
        /*16c4*/ 	.short	0x0100
        /*16c6*/ 	.byte	0x08
	.zero		1


	//   ....[6]....
        /*16c8*/ 	.word	0x00000530
        /*16cc*/ 	.word	0x000000ff
        /*16d0*/ 	.word	0x0002e850
        /*16d4*/ 	.short	0x0100
        /*16d6*/ 	.byte	0x08
	.zero		1


	//   ....[7]....
        /*16d8*/ 	.word	0x00000540
        /*16dc*/ 	.word	0x000000ff
        /*16e0*/ 	.word	0x0002e860
        /*16e4*/ 	.short	0x0100
        /*16e6*/ 	.byte	0x08
	.zero		1


	//   ....[8]....
        /*16e8*/ 	.word	0x00000550
        /*16ec*/ 	.word	0x000000ff
        /*16f0*/ 	.word	0x0002e858
        /*16f4*/ 	.short	0x0100
        /*16f6*/ 	.byte	0x08
	.zero		1


	//   ....[9]....
        /*16f8*/ 	.word	0x00000560
        /*16fc*/ 	.word	0x000000ff
        /*1700*/ 	.word	0x0002e868
        /*1704*/ 	.short	0x0100
        /*1706*/ 	.byte	0x08
	.zero		1


	//   ....[10]....
        /*1708*/ 	.word	0x00000650
        /*170c*/ 	.word	0x000000ff
        /*1710*/ 	.word	0x0002e870
        /*1714*/ 	.short	0x0100
        /*1716*/ 	.byte	0x06
	.zero		1


	//   ....[11]....
        /*1718*/ 	.word	0x00000660
        /*171c*/ 	.word	0x000000ff
        /*1720*/ 	.word	0x0002e880
        /*1724*/ 	.short	0x0100
        /*1726*/ 	.byte	0x06
	.zero		1


	//   ....[12]....
        /*1728*/ 	.word	0x00000670
        /*172c*/ 	.word	0x000000ff
        /*1730*/ 	.word	0x0002e878
        /*1734*/ 	.short	0x0100
        /*1736*/ 	.byte	0x06
	.zero		1


	//   ....[13]....
        /*1738*/ 	.word	0x00000680
        /*173c*/ 	.word	0x000000ff
        /*1740*/ 	.word	0x0002e888
        /*1744*/ 	.short	0x0100
        /*1746*/ 	.byte	0x06
	.zero		1


	//   ....[14]....
        /*1748*/ 	.word	0x000007b0
        /*174c*/ 	.word	0x000000ff
        /*1750*/ 	.word	0x0002e890
        /*1754*/ 	.short	0x0100
        /*1756*/ 	.byte	0x08
	.zero		1


	//   ....[15]....
        /*1758*/ 	.word	0x000007c0
        /*175c*/ 	.word	0x000000ff
        /*1760*/ 	.word	0x0002e8a0
        /*1764*/ 	.short	0x0100
        /*1766*/ 	.byte	0x08
	.zero		1


	//   ....[16]....
        /*1768*/ 	.word	0x000007d0
        /*176c*/ 	.word	0x000000ff
        /*1770*/ 	.word	0x0002e898
        /*1774*/ 	.short	0x0100
        /*1776*/ 	.byte	0x08
	.zero		1


	//   ....[17]....
        /*1778*/ 	.word	0x000007e0
        /*177c*/ 	.word	0x000000ff
        /*1780*/ 	.word	0x0002e8a8
        /*1784*/ 	.short	0x0100
        /*1786*/ 	.byte	0x08
	.zero		1


	//   ....[18]....
        /*1788*/ 	.word	0x00000910
        /*178c*/ 	.word	0x000000ff
        /*1790*/ 	.word	0x0002e8b0
        /*1794*/ 	.short	0x0100
        /*1796*/ 	.byte	0x08
	.zero		1


	//   ....[19]....
        /*1798*/ 	.word	0x00000920
        /*179c*/ 	.word	0x000000ff
        /*17a0*/ 	.word	0x0002e8c0
        /*17a4*/ 	.short	0x0100
        /*17a6*/ 	.byte	0x08
	.zero		1


	//   ....[20]....
        /*17a8*/ 	.word	0x00000930
        /*17ac*/ 	.word	0x000000ff
        /*17b0*/ 	.word	0x0002e8b8
        /*17b4*/ 	.short	0x0100
        /*17b6*/ 	.byte	0x08
	.zero		1


	//   ....[21]....
        /*17b8*/ 	.word	0x00000940
        /*17bc*/ 	.word	0x000000ff
        /*17c0*/ 	.word	0x0002e8c8
        /*17c4*/ 	.short	0x0100
        /*17c6*/ 	.byte	0x08
	.zero		1


	//   ....[22]....
        /*17c8*/ 	.word	0x000035f0
        /*17cc*/ 	.word	0x0000006e
        /*17d0*/ 	.word	0x0002e890
        /*17d4*/ 	.short	0x010a
        /*17d6*/ 	.byte	0x3f
	.zero		1


	//   ....[23]....
        /*17d8*/ 	.word	0x00007ab0
        /*17dc*/ 	.word	0x0000006e
        /*17e0*/ 	.word	0x0002e890
        /*17e4*/ 	.short	0x010a
        /*17e6*/ 	.byte	0x3f
	.zero		1


	//   ....[24]....
        /*17e8*/ 	.word	0x0000bda0
        /*17ec*/ 	.word	0x0000006e
        /*17f0*/ 	.word	0x0002e890
        /*17f4*/ 	.short	0x010a
        /*17f6*/ 	.byte	0x3f
	.zero		1


	//   ....[25]....
        /*17f8*/ 	.word	0x0000c540
        /*17fc*/ 	.word	0x00000030
        /*1800*/ 	.word	0x00000000
        /*1804*/ 	.short	0x0101
        /*1806*/ 	.byte	0x3f
	.zero		1


	//   ....[26]....
        /*1808*/ 	.word	0x0000c580
        /*180c*/ 	.word	0x0000006e
        /*1810*/ 	.word	0x0002e8b0
        /*1814*/ 	.short	0x010a
        /*1816*/ 	.byte	0x3f
	.zero		1


	//   ....[27]....
        /*1818*/ 	.word	0x0000cd40
        /*181c*/ 	.word	0x0000006e
        /*1820*/ 	.word	0x00000000
        /*1824*/ 	.short	0x0101
        /*1826*/ 	.byte	0x3f
	.zero		1


	//   ....[28]....
        /*1828*/ 	.word	0x0000d9a0
        /*182c*/ 	.word	0x00000010
        /*1830*/ 	.word	0x0002e800
        /*1834*/ 	.short	0x010a
        /*1836*/ 	.byte	0x3f
	.zero		1


	//   ....[29]....
        /*1838*/ 	.word	0x0000d9f0
        /*183c*/ 	.word	0x00000010
        /*1840*/ 	.word	0x0002e800
        /*1844*/ 	.short	0x010a
        /*1846*/ 	.byte	0x3f
	.zero		1


	//   ....[30]....
        /*1848*/ 	.word	0x0000e4b0
        /*184c*/ 	.word	0x00000010
        /*1850*/ 	.word	0x0002e800
        /*1854*/ 	.short	0x010a
        /*1856*/ 	.byte	0x3f
	.zero		1


	//   ....[31]....
        /*1858*/ 	.word	0x00010aa0
        /*185c*/ 	.word	0x00000010
        /*1860*/ 	.word	0x0002e800
        /*1864*/ 	.short	0x010a
        /*1866*/ 	.byte	0x3f
	.zero		1


	//   ....[32]....
        /*1868*/ 	.word	0x00012be0
        /*186c*/ 	.word	0x00000089
        /*1870*/ 	.word	0x0002e830
        /*1874*/ 	.short	0x010a
        /*1876*/ 	.byte	0x3f
	.zero		1


	//   ....[33]....
        /*1878*/ 	.word	0x00012c80
        /*187c*/ 	.word	0x00000089
        /*1880*/ 	.word	0x0002e830
        /*1884*/ 	.short	0x010a
        /*1886*/ 	.byte	0x3f
	.zero		1


	//   ....[34]....
        /*1888*/ 	.word	0x00016c10
        /*188c*/ 	.word	0x00000089
        /*1890*/ 	.word	0x00000000
        /*1894*/ 	.short	0x0101
        /*1896*/ 	.byte	0x3f
	.zero		1


	//   ....[35]....
        /*1898*/ 	.word	0x000172f0
        /*189c*/ 	.word	0x00000003
        /*18a0*/ 	.word	0x0002e830
        /*18a4*/ 	.short	0x010a
        /*18a6*/ 	.byte	0x3f
	.zero		1


	//   ....[36]....
        /*18a8*/ 	.word	0x00017340
        /*18ac*/ 	.word	0x00000003
        /*18b0*/ 	.word	0x0002e830
        /*18b4*/ 	.short	0x010a
        /*18b6*/ 	.byte	0x3f
	.zero		1


	//   ....[37]....
        /*18b8*/ 	.word	0x00018860
        /*18bc*/ 	.word	0x00000003
        /*18c0*/ 	.word	0x0002e850
        /*18c4*/ 	.short	0x010a
        /*18c6*/ 	.byte	0x3f
	.zero		1


	//   ....[38]....
        /*18c8*/ 	.word	0x000188a0
        /*18cc*/ 	.word	0x00000003
        /*18d0*/ 	.word	0x0002e850
        /*18d4*/ 	.short	0x010a
        /*18d6*/ 	.byte	0x3f
	.zero		1


	//   ....[39]....
        /*18d8*/ 	.word	0x0001b690
        /*18dc*/ 	.word	0x0000000e
        /*18e0*/ 	.word	0x00000000
        /*18e4*/ 	.short	0x0101
        /*18e6*/ 	.byte	0x3f
	.zero		1


	//   ....[40]....
        /*18e8*/ 	.word	0x0001c1c0
        /*18ec*/ 	.word	0x00000069
        /*18f0*/ 	.word	0x00000000
        /*18f4*/ 	.short	0x0101
        /*18f6*/ 	.byte	0x3f
	.zero		1


	//   ....[41]....
        /*18f8*/ 	.word	0x0001c340
        /*18fc*/ 	.word	0x00000000
        /*1900*/ 	.word	0x0002e830
        /*1904*/ 	.short	0x010a
        /*1906*/ 	.byte	0x3f
	.zero		1


	//   ....[42]....
        /*1908*/ 	.word	0x0001c390
        /*190c*/ 	.word	0x00000000
        /*1910*/ 	.word	0x0002e830
        /*1914*/ 	.short	0x010a
        /*1916*/ 	.byte	0x3f
	.zero		1


	//   ....[43]....
        /*1918*/ 	.word	0x0001d8a0
        /*191c*/ 	.word	0x00000003
        /*1920*/ 	.word	0x0002e850
        /*1924*/ 	.short	0x010a
        /*1926*/ 	.byte	0x3f
	.zero		1


	//   ....[44]....
        /*1928*/ 	.word	0x0001d8e0
        /*192c*/ 	.word	0x00000003
        /*1930*/ 	.word	0x0002e850
        /*1934*/ 	.short	0x010a
        /*1936*/ 	.byte	0x3f
	.zero		1


	//   ....[45]....
        /*1938*/ 	.word	0x0001f780
        /*193c*/ 	.word	0x0000000e
        /*1940*/ 	.word	0x00000000
        /*1944*/ 	.short	0x0101
        /*1946*/ 	.byte	0x3f
	.zero		1


	//   ....[46]....
        /*1948*/ 	.word	0x00020290
        /*194c*/ 	.word	0x00000067
        /*1950*/ 	.word	0x00000000
        /*1954*/ 	.short	0x0101
        /*1956*/ 	.byte	0x3f
	.zero		1


	//   ....[47]....
        /*1958*/ 	.word	0x00020320
        /*195c*/ 	.word	0x0000000d
        /*1960*/ 	.word	0x0002e850
        /*1964*/ 	.short	0x010a
        /*1966*/ 	.byte	0x3f
	.zero		1


	//   ....[48]....
        /*1968*/ 	.word	0x000203a0
        /*196c*/ 	.word	0x0000000d
        /*1970*/ 	.word	0x0002e850
        /*1974*/ 	.short	0x010a
        /*1976*/ 	.byte	0x3f
	.zero		1


	//   ....[49]....
        /*1978*/ 	.word	0x00020eb0
        /*197c*/ 	.word	0x00000000
        /*1980*/ 	.word	0x00000000
        /*1984*/ 	.short	0x0101
        /*1986*/ 	.byte	0x3f
	.zero		1


	//   ....[50]....
        /*1988*/ 	.word	0x00022ef0
        /*198c*/ 	.word	0x00000000
        /*1990*/ 	.word	0x00000000
        /*1994*/ 	.short	0x0101
        /*1996*/ 	.byte	0x3f
	.zero		1


	//   ....[51]....
        /*1998*/ 	.word	0x000237f0
        /*199c*/ 	.word	0x0000000a
        /*19a0*/ 	.word	0x00000000
        /*19a4*/ 	.short	0x0101
        /*19a6*/ 	.byte	0x3f
	.zero		1


	//   ....[52]....
        /*19a8*/ 	.word	0x000273d0
        /*19ac*/ 	.word	0x00000012
        /*19b0*/ 	.word	0x0002e820
        /*19b4*/ 	.short	0x010a
        /*19b6*/ 	.byte	0x3f
	.zero		1


	//   ....[53]....
        /*19b8*/ 	.word	0x000274a0
        /*19bc*/ 	.word	0x00000006
        /*19c0*/ 	.word	0x0002e8a0
        /*19c4*/ 	.short	0x010a
        /*19c6*/ 	.byte	0x3f
	.zero		1


	//   ....[54]....
        /*19c8*/ 	.word	0x000276e0
        /*19cc*/ 	.word	0x00000006
        /*19d0*/ 	.word	0x0002e8c0
        /*19d4*/ 	.short	0x010a
        /*19d6*/ 	.byte	0x3f
	.zero		1


	//   ....[55]....
        /*19d8*/ 	.word	0x00027a90
        /*19dc*/ 	.word	0x00000004
        /*19e0*/ 	.word	0x0002e8a0
        /*19e4*/ 	.short	0x010a
        /*19e6*/ 	.byte	0x3f
	.zero		1


	//   ....[56]....
        /*19e8*/ 	.word	0x00027cc0
        /*19ec*/ 	.word	0x00000004
        /*19f0*/ 	.word	0x0002e8c0
        /*19f4*/ 	.short	0x010a
        /*19f6*/ 	.byte	0x3f
	.zero		1


	//   ....[57]....
        /*19f8*/ 	.word	0x00028df0
        /*19fc*/ 	.word	0x00000000
        /*1a00*/ 	.word	0x0002e880
        /*1a04*/ 	.short	0x010a
        /*1a06*/ 	.byte	0x3f
	.zero		1


	//   ....[58]....
        /*1a08*/ 	.word	0x00028fa0
        /*1a0c*/ 	.word	0x00000000
        /*1a10*/ 	.word	0x0002e840
        /*1a14*/ 	.short	0x010a
        /*1a16*/ 	.byte	0x3f
	.zero		1


	//   ....[59]....
        /*1a18*/ 	.word	0x00029c70
        /*1a1c*/ 	.word	0x00000012
        /*1a20*/ 	.word	0x0002e800
        /*1a24*/ 	.short	0x0107
        /*1a26*/ 	.byte	0x3f
	.zero		1


	//   ....[60]....
        /*1a28*/ 	.word	0x00029d60
        /*1a2c*/ 	.word	0x00000012
        /*1a30*/ 	.word	0x0002e800
        /*1a34*/ 	.short	0x0101
        /*1a36*/ 	.byte	0x3f
	.zero		1


	//   ....[61]....
        /*1a38*/ 	.word	0x00029d80
        /*1a3c*/ 	.word	0x00000012
        /*1a40*/ 	.word	0x0002e820
        /*1a44*/ 	.short	0x010a
        /*1a46*/ 	.byte	0x3f
	.zero		1


	//   ....[62]....
        /*1a48*/ 	.word	0x0002a0b0
        /*1a4c*/ 	.word	0x00000006
        /*1a50*/ 	.word	0x0002e880
        /*1a54*/ 	.short	0x010a
        /*1a56*/ 	.byte	0x3f
	.zero		1


	//   ....[63]....
        /*1a58*/ 	.word	0x0002a310
        /*1a5c*/ 	.word	0x00000006
        /*1a60*/ 	.word	0x0002e840
        /*1a64*/ 	.short	0x010a
        /*1a66*/ 	.byte	0x3f
	.zero		1


	//   ....[64]....
        /*1a68*/ 	.word	0x0002a5e0
        /*1a6c*/ 	.word	0x00000003
        /*1a70*/ 	.word	0x0002e870
        /*1a74*/ 	.short	0x010a
        /*1a76*/ 	.byte	0x3f
	.zero		1


	//   ....[65]....
        /*1a78*/ 	.word	0x0002a650
        /*1a7c*/ 	.word	0x00000003
        /*1a80*/ 	.word	0x0002e860
        /*1a84*/ 	.short	0x010a
        /*1a86*/ 	.byte	0x3f
	.zero		1


	//   ....[66]....
        /*1a88*/ 	.word	0x0002b050
        /*1a8c*/ 	.word	0x00000003
        /*1a90*/ 	.word	0x0002e850
        /*1a94*/ 	.short	0x0101
        /*1a96*/ 	.byte	0x3f
	.zero		1


	//   ....[67]....
        /*1a98*/ 	.word	0x0002b0d0
        /*1a9c*/ 	.word	0x00000003
        /*1aa0*/ 	.word	0x00000000
        /*1aa4*/ 	.short	0x0101
        /*1aa6*/ 	.byte	0x3f
	.zero		1


	//   ....[68]....
        /*1aa8*/ 	.word	0x0002b320
        /*1aac*/ 	.word	0x00000000
        /*1ab0*/ 	.word	0x0002e870
        /*1ab4*/ 	.short	0x010a
        /*1ab6*/ 	.byte	0x3f
	.zero		1


	//   ....[69]....
        /*1ab8*/ 	.word	0x0002b390
        /*1abc*/ 	.word	0x00000000
        /*1ac0*/ 	.word	0x0002e860
        /*1ac4*/ 	.short	0x010a
        /*1ac6*/ 	.byte	0x3f
	.zero		1


	//   ....[70]....
        /*1ac8*/ 	.word	0x0002be30
        /*1acc*/ 	.word	0x00000000
        /*1ad0*/ 	.word	0x0002e850
        /*1ad4*/ 	.short	0x0101
        /*1ad6*/ 	.byte	0x3f
	.zero		1


	//   ....[71]....
        /*1ad8*/ 	.word	0x0002be70
        /*1adc*/ 	.word	0x00000000
        /*1ae0*/ 	.word	0x00000000
        /*1ae4*/ 	.short	0x0101
        /*1ae6*/ 	.byte	0x3f
	.zero		1


	//   ....[72]....
        /*1ae8*/ 	.word	0x0002d1f0
        /*1aec*/ 	.word	0x00000000
        /*1af0*/ 	.word	0x0002e820
        /*1af4*/ 	.short	0x010a
        /*1af6*/ 	.byte	0x3f
	.zero		1


	//   ....[73]....
        /*1af8*/ 	.word	0x0002d3a0
        /*1afc*/ 	.word	0x00000006
        /*1b00*/ 	.word	0x00000000
        /*1b04*/ 	.short	0x010a
        /*1b06*/ 	.byte	0x3f
	.zero		1


	//   ....[74]....
        /*1b08*/ 	.word	0x0002d410
        /*1b0c*/ 	.word	0x00000007
        /*1b10*/ 	.word	0x00000000
        /*1b14*/ 	.short	0x010a
        /*1b16*/ 	.byte	0x3f
	.zero		1


	//   ....[75]....
        /*1b18*/ 	.word	0x0002d470
        /*1b1c*/ 	.word	0x00000004
        /*1b20*/ 	.word	0x0002e860
        /*1b24*/ 	.short	0x010a
        /*1b26*/ 	.byte	0x3f
	.zero		1


	//   ....[76]....
        /*1b28*/ 	.word	0x0002d4c0
        /*1b2c*/ 	.word	0x00000003
        /*1b30*/ 	.word	0x0002e860
        /*1b34*/ 	.short	0x010a
        /*1b36*/ 	.byte	0x3f
	.zero		1


	//   ....[77]....
        /*1b38*/ 	.word	0x0002d500
        /*1b3c*/ 	.word	0x00000004
        /*1b40*/ 	.word	0x0002e880
        /*1b44*/ 	.short	0x010a
        /*1b46*/ 	.byte	0x3f
	.zero		1


	//   ....[78]....
        /*1b48*/ 	.word	0x0002d520
        /*1b4c*/ 	.word	0x00000003
        /*1b50*/ 	.word	0x0002e880
        /*1b54*/ 	.short	0x010a
        /*1b56*/ 	.byte	0x3f
	.zero		1


	//   ....[79]....
        /*1b58*/ 	.word	0x0002d580
        /*1b5c*/ 	.word	0x0000006e
        /*1b60*/ 	.word	0x0002e890
        /*1b64*/ 	.short	0x010a
        /*1b66*/ 	.byte	0x3f
	.zero		1


	//   ....[80]....
        /*1b68*/ 	.word	0x0002d5d0
        /*1b6c*/ 	.word	0x0000006e
        /*1b70*/ 	.word	0x0002e890
        /*1b74*/ 	.short	0x010a
        /*1b76*/ 	.byte	0x3f
	.zero		1


	//   ....[81]....
        /*1b78*/ 	.word	0x0002d620
        /*1b7c*/ 	.word	0x0000006e
        /*1b80*/ 	.word	0x0002e890
        /*1b84*/ 	.short	0x010a
        /*1b86*/ 	.byte	0x3f
	.zero		1


	//   ....[82]....
        /*1b88*/ 	.word	0x0002d670
        /*1b8c*/ 	.word	0x0000006e
        /*1b90*/ 	.word	0x0002e8b0
        /*1b94*/ 	.short	0x010a
        /*1b96*/ 	.byte	0x3f
	.zero		1


	//   ....[83]....
        /*1b98*/ 	.word	0x0002db40
        /*1b9c*/ 	.word	0x00000010
        /*1ba0*/ 	.word	0x0002e800
        /*1ba4*/ 	.short	0x010a
        /*1ba6*/ 	.byte	0x3f
	.zero		1


	//   ....[84]....
        /*1ba8*/ 	.word	0x0002e050
        /*1bac*/ 	.word	0x00000010
        /*1bb0*/ 	.word	0x0002e800
        /*1bb4*/ 	.short	0x010a
        /*1bb6*/ 	.byte	0x3f
	.zero		1


	//   ....[85]....
        /*1bb8*/ 	.word	0x0002e0a0
        /*1bbc*/ 	.word	0x00000089
        /*1bc0*/ 	.word	0x0002e830
        /*1bc4*/ 	.short	0x010a
        /*1bc6*/ 	.byte	0x3f
	.zero		1


	//   ....[86]....
        /*1bc8*/ 	.word	0x0002e0f0
        /*1bcc*/ 	.word	0x00000003
        /*1bd0*/ 	.word	0x0002e830
        /*1bd4*/ 	.short	0x010a
        /*1bd6*/ 	.byte	0x3f
	.zero		1


	//   ....[87]....
        /*1bd8*/ 	.word	0x0002e140
        /*1bdc*/ 	.word	0x00000003
        /*1be0*/ 	.word	0x0002e850
        /*1be4*/ 	.short	0x010a
        /*1be6*/ 	.byte	0x3f
	.zero		1


	//   ....[88]....
        /*1be8*/ 	.word	0x0002e190
        /*1bec*/ 	.word	0x00000000
        /*1bf0*/ 	.word	0x0002e830
        /*1bf4*/ 	.short	0x010a
        /*1bf6*/ 	.byte	0x3f
	.zero		1


	//   ....[89]....
        /*1bf8*/ 	.word	0x0002e1e0
        /*1bfc*/ 	.word	0x00000003
        /*1c00*/ 	.word	0x0002e850
        /*1c04*/ 	.short	0x010a
        /*1c06*/ 	.byte	0x3f
	.zero		1


	//   ....[90]....
        /*1c08*/ 	.word	0x0002e230
        /*1c0c*/ 	.word	0x0000000d
        /*1c10*/ 	.word	0x0002e850
        /*1c14*/ 	.short	0x010a
        /*1c16*/ 	.byte	0x3f
	.zero		1


	//   ....[91]....
        /*1c18*/ 	.word	0x00030bd0
        /*1c1c*/ 	.word	0x00000012
        /*1c20*/ 	.word	0x0002e820
        /*1c24*/ 	.short	0x010a
        /*1c26*/ 	.byte	0x3f
	.zero		1


	//   ....[92]....
        /*1c28*/ 	.word	0x00030c20
        /*1c2c*/ 	.word	0x00000006
        /*1c30*/ 	.word	0x0002e8a0
        /*1c34*/ 	.short	0x010a
        /*1c36*/ 	.byte	0x3f
	.zero		1


	//   ....[93]....
        /*1c38*/ 	.word	0x00030c70
        /*1c3c*/ 	.word	0x00000006
        /*1c40*/ 	.word	0x0002e8c0
        /*1c44*/ 	.short	0x010a
        /*1c46*/ 	.byte	0x3f
	.zero		1


	//   ....[94]....
        /*1c48*/ 	.word	0x00030cc0
        /*1c4c*/ 	.word	0x00000004
        /*1c50*/ 	.word	0x0002e8a0
        /*1c54*/ 	.short	0x010a
        /*1c56*/ 	.byte	0x3f
	.zero		1


	//   ....[95]....
        /*1c58*/ 	.word	0x00030d10
        /*1c5c*/ 	.word	0x00000004
        /*1c60*/ 	.word	0x0002e8c0
        /*1c64*/ 	.short	0x010a
        /*1c66*/ 	.byte	0x3f
	.zero		1


	//   ....[96]....
        /*1c68*/ 	.word	0x00030eb0
        /*1c6c*/ 	.word	0x00000000
        /*1c70*/ 	.word	0x0002e880
        /*1c74*/ 	.short	0x010a
        /*1c76*/ 	.byte	0x3f
	.zero		1


	//   ....[97]....
        /*1c78*/ 	.word	0x00030f00
        /*1c7c*/ 	.word	0x00000000
        /*1c80*/ 	.word	0x0002e840
        /*1c84*/ 	.short	0x010a
        /*1c86*/ 	.byte	0x3f
	.zero		1


	//   ....[98]....
        /*1c88*/ 	.word	0x00031a20
        /*1c8c*/ 	.word	0x00000012
        /*1c90*/ 	.word	0x0002e820
        /*1c94*/ 	.short	0x010a
        /*1c96*/ 	.byte	0x3f
	.zero		1


	//   ....[99]....
        /*1c98*/ 	.word	0x00031a70
        /*1c9c*/ 	.word	0x00000006
        /*1ca0*/ 	.word	0x0002e880
        /*1ca4*/ 	.short	0x010a
        /*1ca6*/ 	.byte	0x3f
	.zero		1


	//   ....[100]....
        /*1ca8*/ 	.word	0x00031ac0
        /*1cac*/ 	.word	0x00000006
        /*1cb0*/ 	.word	0x0002e840
        /*1cb4*/ 	.short	0x010a
        /*1cb6*/ 	.byte	0x3f
	.zero		1


	//   ....[101]....
        /*1cb8*/ 	.word	0x00031b10
        /*1cbc*/ 	.word	0x00000003
        /*1cc0*/ 	.word	0x0002e870
        /*1cc4*/ 	.short	0x010a
        /*1cc6*/ 	.byte	0x3f
	.zero		1


	//   ....[102]....
        /*1cc8*/ 	.word	0x00031b60
        /*1ccc*/ 	.word	0x00000003
        /*1cd0*/ 	.word	0x0002e860
        /*1cd4*/ 	.short	0x010a
        /*1cd6*/ 	.byte	0x3f
	.zero		1


	//   ....[103]....
        /*1cd8*/ 	.word	0x00031bb0
        /*1cdc*/ 	.word	0x00000000
        /*1ce0*/ 	.word	0x0002e870
        /*1ce4*/ 	.short	0x010a
        /*1ce6*/ 	.byte	0x3f
	.zero		1


	//   ....[104]....
        /*1ce8*/ 	.word	0x00031c00
        /*1cec*/ 	.word	0x00000000
        /*1cf0*/ 	.word	0x0002e860
        /*1cf4*/ 	.short	0x010a
        /*1cf6*/ 	.byte	0x3f
	.zero		1


	//   ....[105]....
        /*1cf8*/ 	.word	0x00032790
        /*1cfc*/ 	.word	0x00000000
        /*1d00*/ 	.word	0x0002e820
        /*1d04*/ 	.short	0x010a
        /*1d06*/ 	.byte	0x3f
	.zero		1


	//   ....[106]....
        /*1d08*/ 	.word	0x00032930
        /*1d0c*/ 	.word	0x00000006
        /*1d10*/ 	.word	0x00000000
        /*1d14*/ 	.short	0x010a
        /*1d16*/ 	.byte	0x3f
	.zero		1


	//   ....[107]....
        /*1d18*/ 	.word	0x00032980
        /*1d1c*/ 	.word	0x00000007
        /*1d20*/ 	.word	0x00000000
        /*1d24*/ 	.short	0x010a
        /*1d26*/ 	.byte	0x3f
	.zero		1


	//   ....[108]....
        /*1d28*/ 	.word	0x000329d0
        /*1d2c*/ 	.word	0x00000004
        /*1d30*/ 	.word	0x0002e860
        /*1d34*/ 	.short	0x010a
        /*1d36*/ 	.byte	0x3f
	.zero		1


	//   ....[109]....
        /*1d38*/ 	.word	0x00032a20
        /*1d3c*/ 	.word	0x00000003
        /*1d40*/ 	.word	0x0002e860
        /*1d44*/ 	.short	0x010a
        /*1d46*/ 	.byte	0x3f
	.zero		1


	//   ....[110]....
        /*1d48*/ 	.word	0x00032a70
        /*1d4c*/ 	.word	0x00000004
        /*1d50*/ 	.word	0x0002e880
        /*1d54*/ 	.short	0x010a
        /*1d56*/ 	.byte	0x3f
	.zero		1


	//----- nvinfo : EIATTR_NUM_MBARRIERS
	.align		4
.L_1105:
        /*1d58*/ 	.byte	0x03, 0x38
        /*1d5a*/ 	.short	0x0016


	//----- nvinfo : EIATTR_EXIT_INSTR_OFFSETS
	.align		4
        /*1d5c*/ 	.byte	0x04, 0x1c
        /*1d5e*/ 	.short	(.L_1107 - .L_1106)


	//   ....[0]....
.L_1106:
        /*1d60*/ 	.word	0x0002d570


	//----- nvinfo : EIATTR_MAX_THREADS
	.align		4
.L_1107:
        /*1d64*/ 	.byte	0x04, 0x05
        /*1d66*/ 	.short	(.L_1109 - .L_1108)
.L_1108:
        /*1d68*/ 	.word	0x00000180
        /*1d6c*/ 	.word	0x00000001
        /*1d70*/ 	.word	0x00000001


	//----- nvinfo : EIATTR_CRS_STACK_SIZE
	.align		4
.L_1109:
        /*1d74*/ 	.byte	0x04, 0x1e
        /*1d76*/ 	.short	(.L_1111 - .L_1110)
.L_1110:
        /*1d78*/ 	.word	0x00000000


	//----- nvinfo : EIATTR_CBANK_PARAM_SIZE
	.align		4
.L_1111:
        /*1d7c*/ 	.byte	0x03, 0x19
        /*1d7e*/ 	.short	0x0af0


	//----- nvinfo : EIATTR_PARAM_CBANK
	.align		4
        /*1d80*/ 	.byte	0x04, 0x0a
        /*1d82*/ 	.short	(.L_1113 - .L_1112)
	.align		4
.L_1112:
        /*1d84*/ 	.word	index@(.nv.constant0._ZN7cutlass13device_kernelIN5flash11enable_sm90INS1_16FlashAttnFwdSm90INS1_25CollectiveMainloopFwdSm90ILi2EN4cute5tupleIJNS5_1CILi1EEES8_S8_EEENS6_IJNS7_ILi128EEENS7_ILi224EEESA_EEELi128ENS_12float_e4m3_tEfNS_4arch4Sm90ELb1ELb0ELb0ELb1ELb0ELb1ELb0ELb1ELb1ELb1ELb1ELb0EEENS1_21CollectiveEpilogueFwdINS6_IJSA_SA_SB_EEES9_NS_10bfloat16_tESF_Li256ELb1ELb1ELb1ELb1EEENS1_36VarlenDynamicPersistentTileSchedulerILi128ELi224ELi256ELi128ELb1ELb1ELb1ELb1ELb1ELb1EEEEEEEEEvNT_6ParamsE)
        /*1d88*/ 	.short	0x0210
        /*1d8a*/ 	.short	0x0af0


	//----- nvinfo : EIATTR_SW_WAR
	.align		4
.L_1113:
        /*1d8c*/ 	.byte	0x04, 0x36
        /*1d8e*/ 	.short	(.L_1115 - .L_1114)
.L_1114:
        /*1d90*/ 	.word	0x00000008
.L_1115:


//--------------------- .nv.info._ZN7cutlass13device_kernelIN5flash11enable_sm90INS1_16FlashAttnFwdSm90INS1_25CollectiveMainloopFwdSm90ILi2EN4cute5tupleIJNS5_1CILi1EEES8_S8_EEENS6_IJNS7_ILi192EEENS7_ILi128EEENS7_ILi96EEEEEELi96ENS_12float_e4m3_tEfNS_4arch4Sm90ELb0ELb0ELb0ELb0ELb0ELb0ELb0ELb1ELb1ELb1ELb1ELb0EEENS1_21CollectiveEpilogueFwdINS6_IJSA_SC_SB_EEES9_NS_10bfloat16_tESG_Li384ELb0ELb1ELb1ELb1EEENS1_19SingleTileSchedulerILb0ELb1ELb1ELi192EEEEEEEEEvNT_6ParamsE --------------------------
	.section	.nv.info._ZN7cutlass13device_kernelIN5flash11enable_sm90INS1_16FlashAttnFwdSm90INS1_25CollectiveMainloopFwdSm90ILi2EN4cute5tupleIJNS5_1CILi1EEES8_S8_EEENS6_IJNS7_ILi192EEENS7_ILi128EEENS7_ILi96EEEEEELi96ENS_12float_e4m3_tEfNS_4arch4Sm90ELb0ELb0ELb0ELb0ELb0ELb0ELb0ELb1ELb1ELb1ELb1ELb0EEENS1_21CollectiveEpilogueFwdINS6_IJSA_SC_SB_EEES9_NS_10bfloat16_tESG_Li384ELb0ELb1ELb1ELb1EEENS1_19SingleTileSchedulerILb0ELb1ELb1ELi192EEEEEEEEEvNT_6ParamsE,"",@"SHT_CUDA_INFO"
	.sectionflags	@""
	.align	4


	//----- nvinfo : EIATTR_CUDA_API_VERSION
	.align		4
        /*0000*/ 	.byte	0x04, 0x37
        /*0002*/ 	.short	(.L_1117 - .L_1116)
.L_1116:
        /*0004*/ 	.word	0x00000082


	//----- nvinfo : EIATTR_KPARAM_INFO
	.align		4
.L_1117:
        /*0008*/ 	.byte	0x04, 0x17
        /*000a*/ 	.short	(.L_1119 - .L_1118)
.L_1118:
        /*000c*/ 	.word	0x00000000
        /*0010*/ 	.short	0x0000
        /*0012*/ 	.short	0x0070
        /*0014*/ 	.byte	0x00, 0xf0, 0x01, 0x28


	//----- nvinfo : EIATTR_SPARSE_MMA_MASK
	.align		4
.L_1119:
        /*0018*/ 	.byte	0x03, 0x50
        /*001a*/ 	.short	0x0000


	//----- nvinfo : EIATTR_MAXREG_COUNT
	.align		4
        /*001c*/ 	.byte	0x03, 0x1b
        /*001e*/ 	.short	0x0080


	//----- nvinfo : EIATTR_NUM_BARRIERS
	.align		4
        /*0020*/ 	.byte	0x02, 0x4c
        /*0022*/ 	.byte	0x09
	.zero		1


	//----- nvinfo : EIATTR_EXTERNS
	.align		4
        /*0024*/ 	.byte	0x04, 0x0f
        /*0026*/ 	.short	(.L_1121 - .L_1120)


	//   ....[0]....
	.align		4
.L_1120:
        /*0028*/ 	.word	index@(__assertfail)


	//----- nvinfo : EIATTR_MERCURY_ISA_VERSION
	.align		4
.L_1121:
        /*002c*/ 	.byte	0x03, 0x5f
        /*002e*/ 	.short	0x0101


	//----- nvinfo : EIATTR_INT_WARP_WIDE_INSTR_OFFSETS
	.align		4
        /*0030*/ 	.byte	0x04, 0x31
        /*0032*/ 	.short	(.L_1123 - .L_1122)


	//   ....[0]....
.L_1122:
        /*0034*/ 	.word	0x00000120


	//   ....[1]....
        /*0038*/ 	.word	0x00000160


	//   ....[2]....
        /*003c*/ 	.word	0x000001d0


	//----- nvinfo : EIATTR_COOP_GROUP_MASK_REGIDS
	.align		4
.L_1123:
        /*0040*/ 	.byte	0x04, 0x29
        /*0042*/ 	.short	(.L_1125 - .L_1124)


	//   ....[0]....
.L_1124:
        /*0044*/ 	.word	0xffffffff


	//   ....[1]....
        /*0048*/ 	.word	0xffffffff


	//   ....[2]....
        /*004c*/ 	.word	0xffffffff


	//   ....[3]....
        /*0050*/ 	.word	0xffffffff


	//   ....[4]....
        /*0054*/ 	.word	0xffffffff


	//   ....[5]....
        /*0058*/ 	.word	0xffffffff


	//   ....[6]....
        /*005c*/ 	.word	0xffffffff


	//   ....[7]....
        /*0060*/ 	.word	0xffffffff


	//   ....[8]....
        /*0064*/ 	.word	0xffffffff


	//   ....[9]....
        /*0068*/ 	.word	0xffffffff


	//   ....[10]....
        /*006c*/ 	.word	0xffffffff


	//   ....[11]....
        /*0070*/ 	.word	0xffffffff


	//   ....[12]....
        /*0074*/ 	.word	0xffffffff


	//   ....[13]....
        /*0078*/ 	.word	0xffffffff


	//   ....[14]....
        /*007c*/ 	.word	0xffffffff


	//   ....[15]....
        /*0080*/ 	.word	0xffffffff


	//   ....[16]....
        /*0084*/ 	.word	0xffffffff


	//   ....[17]....
        /*0088*/ 	.word	0xffffffff


	//   ....[18]....
        /*008c*/ 	.word	0xffffffff


	//   ....[19]....
        /*0090*/ 	.word	0xffffffff


	//   ....[20]....
        /*0094*/ 	.word	0xffffffff


	//   ....[21]....
        /*0098*/ 	.word	0xffffffff


	//   ....[22]....
        /*009c*/ 	.word	0xffffffff


	//   ....[23]....
        /*00a0*/ 	.word	0xffffffff


	//   ....[24]....
        /*00a4*/ 	.word	0xffffffff


	//   ....[25]....
        /*00a8*/ 	.word	0xffffffff


	//   ....[26]....
        /*00ac*/ 	.word	0xffffffff


	//   ....[27]....
        /*00b0*/ 	.word	0xffffffff


	//   ....[28]....
        /*00b4*/ 	.word	0xffffffff


	//   ....[29]....
        /*00b8*/ 	.word	0xffffffff


	//   ....[30]....
        /*00bc*/ 	.word	0xffffffff


	//   ....[31]....
        /*00c0*/ 	.word	0xffffffff


	//   ....[32]....
        /*00c4*/ 	.word	0xffffffff


	//   ....[33]....
        /*00c8*/ 	.word	0xffffffff


	//   ....[34]....
        /*00cc*/ 	.word	0xffffffff


	//   ....[35]....
        /*00d0*/ 	.word	0xffffffff


	//   ....[36]....
        /*00d4*/ 	.word	0xffffffff


	//   ....[37]....
        /*00d8*/ 	.word	0xffffffff


	//   ....[38]....
        /*00dc*/ 	.word	0xffffffff


	//   ....[39]....
        /*00e0*/ 	.word	0xffffffff


	//   ....[40]....
        /*00e4*/ 	.word	0xffffffff


	//   ....[41]....
        /*00e8*/ 	.word	0xffffffff


	//   ....[42]....
        /*00ec*/ 	.word	0xffffffff


	//   ....[43]....
        /*00f0*/ 	.word	0xffffffff


	//   ....[44]....
        /*00f4*/ 	.word	0xffffffff


	//   ....[45]....
        /*00f8*/ 	.word	0xffffffff


	//   ....[46]....
        /*00fc*/ 	.word	0xffffffff


	//   ....[47]....
        /*0100*/ 	.word	0xffffffff


	//   ....[48]....
        /*0104*/ 	.word	0xffffffff


	//   ....[49]....
        /*0108*/ 	.word	0xffffffff


	//   ....[50]....
        /*010c*/ 	.word	0xffffffff


	//   ....[51]....
        /*0110*/ 	.word	0xffffffff


	//   ....[52]....
        /*0114*/ 	.word	0xffffffff


	//   ....[53]....
        /*0118*/ 	.word	0xffffffff


	//   ....[54]....
        /*011c*/ 	.word	0xffffffff


	//   ....[55]....
        /*0120*/ 	.word	0xffffffff


	//   ....[56]....
        /*0124*/ 	.word	0xffffffff


	//   ....[57]....
        /*0128*/ 	.word	0xffffffff


	//   ....[58]....
        /*012c*/ 	.word	0xffffffff


	//   ....[59]....
        /*0130*/ 	.word	0xffffffff


	//   ....[60]....
        /*0134*/ 	.word	0xffffffff


	//   ....[61]....
        /*0138*/ 	.word	0xffffffff


	//   ....[62]....
        /*013c*/ 	.word	0xffffffff


	//   ....[63]....
        /*0140*/ 	.word	0xffffffff


	//   ....[64]....
        /*0144*/ 	.word	0xffffffff


	//   ....[65]....
        /*0148*/ 	.word	0xffffffff


	//   ....[66]....
        /*014c*/ 	.word	0xffffffff


	//   ....[67]....
        /*0150*/ 	.word	0xffffffff


	//   ....[68]....
        /*0154*/ 	.word	0xffffffff


	//   ....[69]....
        /*0158*/ 	.word	0xffffffff


	//   ....[70]....
        /*015c*/ 	.word	0xffffffff


	//   ....[71]....
        /*0160*/ 	.word	0xffffffff


	//   ....[72]....
        /*0164*/ 	.word	0xffffffff


	//   ....[73]....
        /*0168*/ 	.word	0xffffffff


	//   ....[74]....
        /*016c*/ 	.word	0xffffffff


	//   ....[75]....
        /*0170*/ 	.word	0xffffffff


	//   ....[76]....
        /*0174*/ 	.word	0xffffffff


	//   ....[77]....
        /*0178*/ 	.word	0xffffffff


	//   ....[78]....
        /*017c*/ 	.word	0xffffffff


	//   ....[79]....
        /*0180*/ 	.word	0xffffffff


	//   ....[80]....
        /*0184*/ 	.word	0xffffffff


	//   ....[81]....
        /*0188*/ 	.word	0xffffffff


	//   ....[82]....
        /*018c*/ 	.word	0xffffffff


	//   ....[83]....
        /*0190*/ 	.word	0xffffffff


	//   ....[84]....
        /*0194*/ 	.word	0xffffffff


	//   ....[85]....
        /*0198*/ 	.word	0x0500000f


	//   ....[86]....
        /*019c*/ 	.word	0x0500000f


	//   ....[87]....
        /*01a0*/ 	.word	0x0500000f


	//   ....[88]....
        /*01a4*/ 	.word	0x0500000f


	//   ....[89]....
        /*01a8*/ 	.word	0x0500000f


	//   ....[90]....
        /*01ac*/ 	.word	0x0500000f


	//   ....[91]....
        /*01b0*/ 	.word	0x0500000f


	//----- nvinfo : EIATTR_COOP_GROUP_INSTR_OFFSETS
	.align		4
.L_1125:
        /*01b4*/ 	.byte	0x04, 0x28
        /*01b6*/ 	.short	(.L_1127 - .L_1126)


	//   ....[0]....
.L_1126:
        /*01b8*/ 	.word	0x00000050


	//   ....[1]....
        /*01bc*/ 	.word	0x00000130


	//   ....[2]....
        /*01c0*/ 	.word	0x00000180


	//   ....[3]....
        /*01c4*/ 	.word	0x000003b0


	//   ....[4]....
        /*01c8*/ 	.word	0x00000510


	//   ....[5]....
        /*01cc*/ 	.word	0x00000630


	//   ....[6]....
        /*01d0*/ 	.word	0x00000790


	//   ....[7]....
        /*01d4*/ 	.word	0x000013a0


	//   ....[8]....
        /*01d8*/ 	.word	0x00002400


	//   ....[9]....
        /*01dc*/ 	.word	0x00002500


	//   ....[10]....
        /*01e0*/ 	.word	0x00002a50


	//   ....[11]....
        /*01e4*/ 	.word	0x00002ab0


	//   ....[12]....
        /*01e8*/ 	.word	0x00003ef0


	//   ....[13]....
        /*01ec*/ 	.word	0x00003f40


	//   ....[14]....
        /*01f0*/ 	.word	0x00003fc0


	//   ....[15]....
        /*01f4*/ 	.word	0x00003fe0


	//   ....[16]....
        /*01f8*/ 	.word	0x000056f0


	//   ....[17]....
        /*01fc*/ 	.word	0x00005710


	//   ....[18]....
        /*0200*/ 	.word	0x00005790


	//   ....[19]....
        /*0204*/ 	.word	0x000057a0


	//   ....[20]....
        /*0208*/ 	.word	0x00006470


	//   ....[21]....
        /*020c*/ 	.word	0x00006480


	//   ....[22]....
        /*0210*/ 	.word	0x00006490


	//   ....[23]....
        /*0214*/ 	.word	0x000064a0


	//   ....[24]....
        /*0218*/ 	.word	0x000064b0


	//   ....[25]....
        /*021c*/ 	.word	0x000064d0


	//   ....[26]....
        /*0220*/ 	.word	0x000064e0


	//   ....[27]....
        /*0224*/ 	.word	0x000064f0


	//   ....[28]....
        /*0228*/ 	.word	0x00006510


	//   ....[29]....
        /*022c*/ 	.word	0x00006520


	//   ....[30]....
        /*0230*/ 	.word	0x00006530


	//   ....[31]....
        /*0234*/ 	.word	0x00006540


	//   ....[32]....
        /*0238*/ 	.word	0x00006560


	//   ....[33]....
        /*023c*/ 	.word	0x00006580


	//   ....[34]....
        /*0240*/ 	.word	0x000065a0


	//   ....[35]....
        /*0244*/ 	.word	0x000065b0


	//   ....[36]....
        /*0248*/ 	.word	0x000065d0


	//   ....[37]....
        /*024c*/ 	.word	0x000065f0


	//   ....[38]....
        /*0250*/ 	.word	0x00006600


	//   ....[39]....
        /*0254*/ 	.word	0x00006620


	//   ....[40]....
        /*0258*/ 	.word	0x00006640


	//   ....[41]....
        /*025c*/ 	.word	0x00006650


	//   ....[42]....
        /*0260*/ 	.word	0x00006660


	//   ....[43]....
        /*0264*/ 	.word	0x00006670


	//   ....[44]....
        /*0268*/ 	.word	0x000066a0


	//   ....[45]....
        /*026c*/ 	.word	0x000066b0


	//   ....[46]....
        /*0270*/ 	.word	0x000066c0


	//   ....[47]....
        /*0274*/ 	.word	0x000066d0


	//   ....[48]....
        /*0278*/ 	.word	0x000066f0


	//   ....[49]....
        /*027c*/ 	.word	0x00006700


	//   ....[50]....
        /*0280*/ 	.word	0x00006710


	//   ....[51]....
        /*0284*/ 	.word	0x00006720


	//   ....[52]....
        /*0288*/ 	.word	0x00006730


	//   ....[53]....
        /*028c*/ 	.word	0x00006740


	//   ....[54]....
        /*0290*/ 	.word	0x00006750


	//   ....[55]....
        /*0294*/ 	.word	0x00006760


	//   ....[56]....
        /*0298*/ 	.word	0x00006770


	//   ....[57]....
        /*029c*/ 	.word	0x00006780


	//   ....[58]....
        /*02a0*/ 	.word	0x00006790


	//   ....[59]....
        /*02a4*/ 	.word	0x000067a0


	//   ....[60]....
        /*02a8*/ 	.word	0x000067c0


	//   ....[61]....
        /*02ac*/ 	.word	0x000067e0


	//   ....[62]....
        /*02b0*/ 	.word	0x00006800


	//   ....[63]....
        /*02b4*/ 	.word	0x00006810


	//   ....[64]....
        /*02b8*/ 	.word	0x00006820


	//   ....[65]....
        /*02bc*/ 	.word	0x00006830


	//   ....[66]....
        /*02c0*/ 	.word	0x00006840


	//   ....[67]....
        /*02c4*/ 	.word	0x00006850


	//   ....[68]....
        /*02c8*/ 	.word	0x00006c30


	//   ....[69]....
        /*02cc*/ 	.word	0x00006c90


	//   ....[70]....
        /*02d0*/ 	.word	0x00006cc0


	//   ....[71]....
        /*02d4*/ 	.word	0x00006d00


	//   ....[72]....
        /*02d8*/ 	.word	0x00006d40


	//   ....[73]....
        /*02dc*/ 	.word	0x00006d80


	//   ....[74]....
        /*02e0*/ 	.word	0x000072a0


	//   ....[75]....
        /*02e4*/ 	.word	0x000072d0


	//   ....[76]....
        /*02e8*/ 	.word	0x00007ca0


	//   ....[77]....
        /*02ec*/ 	.word	0x000089f0


	//   ....[78]....
        /*02f0*/ 	.word	0x00009720


	//   ....[79]....
        /*02f4*/ 	.word	0x00009730


	//   ....[80]....
        /*02f8*/ 	.word	0x00009740


	//   ....[81]....
        /*02fc*/ 	.word	0x00009750


	//   ....[82]....
        /*0300*/ 	.word	0x00009770


	//   ....[83]....
        /*0304*/ 	.word	0x00009870


	//   ....[84]....
        /*0308*/ 	.word	0x0000b010


	//   ....[85]....
        /*030c*/ 	.word	0x0000b500


	//   ....[86]....
        /*0310*/ 	.word	0x0000b6b0


	//   ....[87]....
        /*0314*/ 	.word	0x0000b700


	//   ....[88]....
        /*0318*/ 	.word	0x0000b7a0


	//   ....[89]....
        /*031c*/ 	.word	0x0000b880


	//   ....[90]....
        /*0320*/ 	.word	0x0000b920


	//   ....[91]....
        /*0324*/ 	.word	0x0000b9f0


	//----- nvinfo : EIATTR_REG_RECONFIG
	.align		4
.L_1127:
        /*0328*/ 	.byte	0x01, 0x54
	.zero		2


	//----- nvinfo : EIATTR_SYSCALL_OFFSETS
	.align		4
        /*032c*/ 	.byte	0x04, 0x46
        /*032e*/ 	.short	(.L_1129 - .L_1128)


	//   ....[0]....
.L_1128:
        /*0330*/ 	.word	0x00001560


	//   ....[1]....
        /*0334*/ 	.word	0x00008390


	//   ....[2]....
        /*0338*/ 	.word	0x000084d0


	//   ....[3]....
        /*033c*/ 	.word	0x00008610


	//   ....[4]....
        /*0340*/ 	.word	0x00008730


	//   ....[5]....
        /*0344*/ 	.word	0x00009240


	//----- nvinfo : EIATTR_MBARRIER_INSTR_OFFSETS
	.align		4
.L_1129:
        /*0348*/ 	.byte	0x04, 0x39
        /*034a*/ 	.short	(.L_1131 - .L_1130)


	//   ....[0]....
.L_1130:
        /*034c*/ 	.word	0x00000260
        /*0350*/ 	.word	0x000000ff
        /*0354*/ 	.word	0x00017000
        /*0358*/ 	.short	0x0100
        /*035a*/ 	.byte	0x08
	.zero		1


	//   ....[1]....
        /*035c*/ 	.word	0x00000270
        /*0360*/ 	.word	0x000000ff
        /*0364*/ 	.word	0x00017020
        /*0368*/ 	.short	0x0100
        /*036a*/ 	.byte	0x08
	.zero		1


	//   ....[2]....
        /*036c*/ 	.word	0x00000360
        /*0370*/ 	.word	0x000000ff
        /*0374*/ 	.word	0x00017030
        /*0378*/ 	.short	0x0100
        /*037a*/ 	.byte	0x08
	.zero		1


	//   ....[3]....
        /*037c*/ 	.word	0x00000370
        /*0380*/ 	.word	0x000000ff
        /*0384*/ 	.word	0x00017040
        /*0388*/ 	.short	0x0100
        /*038a*/ 	.byte	0x08
	.zero		1


	//   ....[4]....
        /*038c*/ 	.word	0x00000380
        /*0390*/ 	.word	0x000000ff
        /*0394*/ 	.word	0x00017038
        /*0398*/ 	.short	0x0100
        /*039a*/ 	.byte	0x08
	.zero		1


	//   ....[5]....
        /*039c*/ 	.word	0x00000390
        /*03a0*/ 	.word	0x000000ff
        /*03a4*/ 	.word	0x00017048
        /*03a8*/ 	.short	0x0100
        /*03aa*/ 	.byte	0x08
	.zero		1


	//   ....[6]....
        /*03ac*/ 	.word	0x000004c0
        /*03b0*/ 	.word	0x000000ff
        /*03b4*/ 	.word	0x00017050
        /*03b8*/ 	.short	0x0100
        /*03ba*/ 	.byte	0x08
	.zero		1


	//   ....[7]....
        /*03bc*/ 	.word	0x000004d0
        /*03c0*/ 	.word	0x000000ff
        /*03c4*/ 	.word	0x00017060
        /*03c8*/ 	.short	0x0100
        /*03ca*/ 	.byte	0x08
	.zero		1


	//   ....[8]....
        /*03cc*/ 	.word	0x000004e0
        /*03d0*/ 	.word	0x000000ff
        /*03d4*/ 	.word	0x00017058
        /*03d8*/ 	.short	0x0100
        /*03da*/ 	.byte	0x08
	.zero		1


	//   ....[9]....
        /*03dc*/ 	.word	0x000004f0
        /*03e0*/ 	.word	0x000000ff
        /*03e4*/ 	.word	0x00017068
        /*03e8*/ 	.short	0x0100
        /*03ea*/ 	.byte	0x08
	.zero		1


	//   ....[10]....
        /*03ec*/ 	.word	0x000005e0
        /*03f0*/ 	.word	0x000000ff
        /*03f4*/ 	.word	0x00017070
        /*03f8*/ 	.short	0x0100
        /*03fa*/ 	.byte	0x06
	.zero		1


	//   ....[11]....
        /*03fc*/ 	.word	0x000005f0
        /*0400*/ 	.word	0x000000ff
        /*0404*/ 	.word	0x00017080
        /*0408*/ 	.short	0x0100
        /*040a*/ 	.byte	0x06
	.zero		1


	//   ....[12]....
        /*040c*/ 	.word	0x00000600
        /*0410*/ 	.word	0x000000ff
        /*0414*/ 	.word	0x00017078
        /*0418*/ 	.short	0x0100
        /*041a*/ 	.byte	0x06
	.zero		1


	//   ....[13]....
        /*041c*/ 	.word	0x00000610
        /*0420*/ 	.word	0x000000ff
        /*0424*/ 	.word	0x00017088
        /*0428*/ 	.short	0x0100
        /*042a*/ 	.byte	0x06
	.zero		1


	//   ....[14]....
        /*042c*/ 	.word	0x00000740
        /*0430*/ 	.word	0x000000ff
        /*0434*/ 	.word	0x00017090
        /*0438*/ 	.short	0x0100
        /*043a*/ 	.byte	0x08
	.zero		1


	//   ....[15]....
        /*043c*/ 	.word	0x00000750
        /*0440*/ 	.word	0x000000ff
        /*0444*/ 	.word	0x000170a0
        /*0448*/ 	.short	0x0100
        /*044a*/ 	.byte	0x08
	.zero		1


	//   ....[16]....
        /*044c*/ 	.word	0x00000760
        /*0450*/ 	.word	0x000000ff
        /*0454*/ 	.word	0x00017098
        /*0458*/ 	.short	0x0100
        /*045a*/ 	.byte	0x08
	.zero		1


	//   ....[17]....
        /*045c*/ 	.word	0x00000770
        /*0460*/ 	.word	0x000000ff
        /*0464*/ 	.word	0x000170a8
        /*0468*/ 	.short	0x0100
        /*046a*/ 	.byte	0x08
	.zero		1


	//   ....[18]....
        /*046c*/ 	.word	0x000008a0
        /*0470*/ 	.word	0x000000ff
        /*0474*/ 	.word	0x000170b0
        /*0478*/ 	.short	0x0100
        /*047a*/ 	.byte	0x08
	.zero		1


	//   ....[19]....
        /*047c*/ 	.word	0x000008b0
        /*0480*/ 	.word	0x000000ff
        /*0484*/ 	.word	0x000170c0
        /*0488*/ 	.short	0x0100
        /*048a*/ 	.byte	0x08
	.zero		1


	//   ....[20]....
        /*048c*/ 	.word	0x000008c0
        /*0490*/ 	.word	0x000000ff
        /*0494*/ 	.word	0x000170b8
        /*0498*/ 	.short	0x0100
        /*049a*/ 	.byte	0x08
	.zero		1


	//   ....[21]....
        /*049c*/ 	.word	0x000008d0
        /*04a0*/ 	.word	0x000000ff
        /*04a4*/ 	.word	0x000170c8
        /*04a8*/ 	.short	0x0100
        /*04aa*/ 	.byte	0x08
	.zero		1


	//   ....[22]....
        /*04ac*/ 	.word	0x00001580
        /*04b0*/ 	.word	0x000000ff
        /*04b4*/ 	.word	0x00017000
        /*04b8*/ 	.short	0x010a
        /*04ba*/ 	.byte	0x26
	.zero		1


	//   ....[23]....
        /*04bc*/ 	.word	0x000015f0
        /*04c0*/ 	.word	0x000000ff
        /*04c4*/ 	.word	0x00017030
        /*04c8*/ 	.short	0x010a
        /*04ca*/ 	.byte	0x26
	.zero		1


	//   ....[24]....
        /*04cc*/ 	.word	0x00001650
        /*04d0*/ 	.word	0x000000ff
        /*04d4*/ 	.word	0x00017030
        /*04d8*/ 	.short	0x010a
        /*04da*/ 	.byte	0x26
	.zero		1


	//   ....[25]....
        /*04dc*/ 	.word	0x00002f30
        /*04e0*/ 	.word	0x0000002d
        /*04e4*/ 	.word	0x00000000
        /*04e8*/ 	.short	0x0101
        /*04ea*/ 	.byte	0x3f
	.zero		1


	//   ....[26]....
        /*04ec*/ 	.word	0x000038a0
        /*04f0*/ 	.word	0x000000ff
        /*04f4*/ 	.word	0x00017030
        /*04f8*/ 	.short	0x010a
        /*04fa*/ 	.byte	0x15
	.zero		1


	//   ....[27]....
        /*04fc*/ 	.word	0x000038e0
        /*0500*/ 	.word	0x000000ff
        /*0504*/ 	.word	0x00017030
        /*0508*/ 	.short	0x010a
        /*050a*/ 	.byte	0x15
	.zero		1


	//   ....[28]....
        /*050c*/ 	.word	0x00003a70
        /*0510*/ 	.word	0x000000ff
        /*0514*/ 	.word	0x00017050
        /*0518*/ 	.short	0x010a
        /*051a*/ 	.byte	0x0e
	.zero		1


	//   ....[29]....
        /*051c*/ 	.word	0x00003ea0
        /*0520*/ 	.word	0x000000ff
        /*0524*/ 	.word	0x00017050
        /*0528*/ 	.short	0x010a
        /*052a*/ 	.byte	0x0e
	.zero		1


	//   ....[30]....
        /*052c*/ 	.word	0x00004c20
        /*0530*/ 	.word	0x00000008
        /*0534*/ 	.word	0x00000000
        /*0538*/ 	.short	0x0101
        /*053a*/ 	.byte	0x3f
	.zero		1


	//   ....[31]....
        /*053c*/ 	.word	0x00004ef0
        /*0540*/ 	.word	0x000000ff
        /*0544*/ 	.word	0x00000000
        /*0548*/ 	.short	0x0101
        /*054a*/ 	.byte	0x05
	.zero		1


	//   ....[32]....
        /*054c*/ 	.word	0x00005410
        /*0550*/ 	.word	0x000000ff
        /*0554*/ 	.word	0x00017050
        /*0558*/ 	.short	0x010a
        /*055a*/ 	.byte	0x10
	.zero		1


	//   ....[33]....
        /*055c*/ 	.word	0x00005450
        /*0560*/ 	.word	0x000000ff
        /*0564*/ 	.word	0x00017050
        /*0568*/ 	.short	0x010a
        /*056a*/ 	.byte	0x10
	.zero		1


	//   ....[34]....
        /*056c*/ 	.word	0x00005a80
        /*0570*/ 	.word	0x000000ff
        /*0574*/ 	.word	0x00000000
        /*0578*/ 	.short	0x0101
        /*057a*/ 	.byte	0x04
	.zero		1


	//   ....[35]....
        /*057c*/ 	.word	0x00006d60
        /*0580*/ 	.word	0x000000ff
        /*0584*/ 	.word	0x00000000
        /*0588*/ 	.short	0x0101
        /*058a*/ 	.byte	0x04
	.zero		1


	//   ....[36]....
        /*058c*/ 	.word	0x00008c20
        /*0590*/ 	.word	0x000000ff
        /*0594*/ 	.word	0x00017080
        /*0598*/ 	.short	0x010a
        /*059a*/ 	.byte	0x26
	.zero		1


	//   ....[37]....
        /*059c*/ 	.word	0x00008e40
        /*05a0*/ 	.word	0x000000ff
        /*05a4*/ 	.word	0x00017040
        /*05a8*/ 	.short	0x010a
        /*05aa*/ 	.byte	0x26
	.zero		1


	//   ....[38]....
        /*05ac*/ 	.word	0x000099b0
        /*05b0*/ 	.word	0x000000ff
        /*05b4*/ 	.word	0x00017000
        /*05b8*/ 	.short	0x0107
        /*05ba*/ 	.byte	0x26
	.zero		1


	//   ....[39]....
        /*05bc*/ 	.word	0x000099f0
        /*05c0*/ 	.word	0x000000ff
        /*05c4*/ 	.word	0x00017000
        /*05c8*/ 	.short	0x0101
        /*05ca*/ 	.byte	0x26
	.zero		1


	//   ....[40]....
        /*05cc*/ 	.word	0x00009a00
        /*05d0*/ 	.word	0x000000ff
        /*05d4*/ 	.word	0x00017020
        /*05d8*/ 	.short	0x010a
        /*05da*/ 	.byte	0x26
	.zero		1


	//   ....[41]....
        /*05dc*/ 	.word	0x00009d10
        /*05e0*/ 	.word	0x00000006
        /*05e4*/ 	.word	0x00017080
        /*05e8*/ 	.short	0x010a
        /*05ea*/ 	.byte	0x3f
	.zero		1


	//   ....[42]....
        /*05ec*/ 	.word	0x0000a0e0
        /*05f0*/ 	.word	0x00000006
        /*05f4*/ 	.word	0x00017040
        /*05f8*/ 	.short	0x010a
        /*05fa*/ 	.byte	0x3f
	.zero		1


	//   ....[43]....
        /*05fc*/ 	.word	0x0000a4f0
        /*0600*/ 	.word	0x00000003
        /*0604*/ 	.word	0x00017070
        /*0608*/ 	.short	0x010a
        /*060a*/ 	.byte	0x3f
	.zero		1


	//   ....[44]....
        /*060c*/ 	.word	0x0000a550
        /*0610*/ 	.word	0x00000003
        /*0614*/ 	.word	0x00017060
        /*0618*/ 	.short	0x010a
        /*061a*/ 	.byte	0x3f
	.zero		1


	//   ....[45]....
        /*061c*/ 	.word	0x0000a900
        /*0620*/ 	.word	0x00000003
        /*0624*/ 	.word	0x00017050
        /*0628*/ 	.short	0x0101
        /*062a*/ 	.byte	0x3f
	.zero		1


	//   ....[46]....
        /*062c*/ 	.word	0x0000a970
        /*0630*/ 	.word	0x00000002
        /*0634*/ 	.word	0x00000000
        /*0638*/ 	.short	0x0101
        /*063a*/ 	.byte	0x3f
	.zero		1


	//   ....[47]....
        /*063c*/ 	.word	0x0000aa60
        /*0640*/ 	.word	0x00000002
        /*0644*/ 	.word	0x00017070
        /*0648*/ 	.short	0x010a
        /*064a*/ 	.byte	0x3f
	.zero		1


	//   ....[48]....
        /*064c*/ 	.word	0x0000ab00
        /*0650*/ 	.word	0x00000002
        /*0654*/ 	.word	0x00017060
        /*0658*/ 	.short	0x010a
        /*065a*/ 	.byte	0x3f
	.zero		1


	//   ....[49]....
        /*065c*/ 	.word	0x0000aec0
        /*0660*/ 	.word	0x00000002
        /*0664*/ 	.word	0x00017050
        /*0668*/ 	.short	0x0101
        /*066a*/ 	.byte	0x3f
	.zero		1


	//   ....[50]....
        /*066c*/ 	.word	0x0000af20
        /*0670*/ 	.word	0x00000000
        /*0674*/ 	.word	0x00000000
        /*0678*/ 	.short	0x0101
        /*067a*/ 	.byte	0x3f
	.zero		1


	//   ....[51]....
        /*067c*/ 	.word	0x0000afc0
        /*0680*/ 	.word	0x00000007
        /*0684*/ 	.word	0x00017020
        /*0688*/ 	.short	0x010a
        /*068a*/ 	.byte	0x3f
	.zero		1


	//   ....[52]....
        /*068c*/ 	.word	0x0000b100
        /*0690*/ 	.word	0x00000005
        /*0694*/ 	.word	0x00000000
        /*0698*/ 	.short	0x010a
        /*069a*/ 	.byte	0x3f
	.zero		1


	//   ....[53]....
        /*069c*/ 	.word	0x0000b170
        /*06a0*/ 	.word	0x00000003
        /*06a4*/ 	.word	0x00000000
        /*06a8*/ 	.short	0x010a
        /*06aa*/ 	.byte	0x3f
	.zero		1


	//   ....[54]....
        /*06ac*/ 	.word	0x0000b1c0
        /*06b0*/ 	.word	0x00000003
        /*06b4*/ 	.word	0x00017060
        /*06b8*/ 	.short	0x010a
        /*06ba*/ 	.byte	0x3f
	.zero		1


	//   ....[55]....
        /*06bc*/ 	.word	0x0000b210
        /*06c0*/ 	.word	0x00000005
        /*06c4*/ 	.word	0x00017060
        /*06c8*/ 	.short	0x010a
        /*06ca*/ 	.byte	0x3f
	.zero		1


	//   ....[56]....
        /*06cc*/ 	.word	0x0000b250
        /*06d0*/ 	.word	0x00000003
        /*06d4*/ 	.word	0x00017080
        /*06d8*/ 	.short	0x010a
        /*06da*/ 	.byte	0x3f
	.zero		1


	//   ....[57]....
        /*06dc*/ 	.word	0x0000b270
        /*06e0*/ 	.word	0x00000005
        /*06e4*/ 	.word	0x00017080
        /*06e8*/ 	.short	0x010a
        /*06ea*/ 	.byte	0x3f
	.zero		1


	//   ....[58]....
        /*06ec*/ 	.word	0x0000b2e0
        /*06f0*/ 	.word	0x00000003
        /*06f4*/ 	.word	0x00017000
        /*06f8*/ 	.short	0x010a
        /*06fa*/ 	.byte	0x3f
	.zero		1


	//   ....[59]....
        /*06fc*/ 	.word	0x0000b340
        /*0700*/ 	.word	0x00000003
        /*0704*/ 	.word	0x00017030
        /*0708*/ 	.short	0x010a
        /*070a*/ 	.byte	0x3f
	.zero		1


	//   ....[60]....
        /*070c*/ 	.word	0x0000b3a0
        /*0710*/ 	.word	0x00000005
        /*0714*/ 	.word	0x00017030
        /*0718*/ 	.short	0x010a
        /*071a*/ 	.byte	0x3f
	.zero		1


	//   ....[61]....
        /*071c*/ 	.word	0x0000b400
        /*0720*/ 	.word	0x00000005
        /*0724*/ 	.word	0x00017050
        /*0728*/ 	.short	0x010a
        /*072a*/ 	.byte	0x3f
	.zero		1


	//   ....[62]....
        /*072c*/ 	.word	0x0000b460
        /*0730*/ 	.word	0x00000003
        /*0734*/ 	.word	0x00017050
        /*0738*/ 	.short	0x010a
        /*073a*/ 	.byte	0x3f
	.zero		1


	//   ....[63]....
        /*073c*/ 	.word	0x0000b5b0
        /*0740*/ 	.word	0x00000019
        /*0744*/ 	.word	0x00017080
        /*0748*/ 	.short	0x010a
        /*074a*/ 	.byte	0x3f
	.zero		1


	//   ....[64]....
        /*074c*/ 	.word	0x0000b600
        /*0750*/ 	.word	0x00000019
        /*0754*/ 	.word	0x00017040
        /*0758*/ 	.short	0x010a
        /*075a*/ 	.byte	0x3f
	.zero		1


	//   ....[65]....
        /*075c*/ 	.word	0x0000ba20
        /*0760*/ 	.word	0x00000019
        /*0764*/ 	.word	0x00017020
        /*0768*/ 	.short	0x010a
        /*076a*/ 	.byte	0x3f
	.zero		1


	//   ....[66]....
        /*076c*/ 	.word	0x0000ba70
        /*0770*/ 	.word	0x00000006
        /*0774*/ 	.word	0x00017080
        /*0778*/ 	.short	0x010a
        /*077a*/ 	.byte	0x3f
	.zero		1


	//   ....[67]....
        /*077c*/ 	.word	0x0000bac0
        /*0780*/ 	.word	0x00000006
        /*0784*/ 	.word	0x00017040
        /*0788*/ 	.short	0x010a
        /*078a*/ 	.byte	0x3f
	.zero		1


	//   ....[68]....
        /*078c*/ 	.word	0x0000bb10
        /*0790*/ 	.word	0x00000003
        /*0794*/ 	.word	0x00017070
        /*0798*/ 	.short	0x010a
        /*079a*/ 	.byte	0x3f
	.zero		1


	//   ....[69]....
        /*079c*/ 	.word	0x0000bb60
        /*07a0*/ 	.word	0x00000003
        /*07a4*/ 	.word	0x00017060
        /*07a8*/ 	.short	0x010a
        /*07aa*/ 	.byte	0x3f
	.zero		1


	//   ....[70]....
        /*07ac*/ 	.word	0x0000bbb0
        /*07b0*/ 	.word	0x00000002
        /*07b4*/ 	.word	0x00017070
        /*07b8*/ 	.short	0x010a
        /*07ba*/ 	.byte	0x3f
	.zero		1


	//   ....[71]....
        /*07bc*/ 	.word	0x0000bc00
        /*07c0*/ 	.word	0x00000002
        /*07c4*/ 	.word	0x00017060
        /*07c8*/ 	.short	0x010a
        /*07ca*/ 	.byte	0x3f
	.zero		1


	//   ....[72]....
        /*07cc*/ 	.word	0x0000bc50
        /*07d0*/ 	.word	0x00000007
        /*07d4*/ 	.word	0x00017020
        /*07d8*/ 	.short	0x010a
        /*07da*/ 	.byte	0x3f
	.zero		1


	//   ....[73]....
        /*07dc*/ 	.word	0x0000bca0
        /*07e0*/ 	.word	0x00000005
        /*07e4*/ 	.word	0x00000000
        /*07e8*/ 	.short	0x010a
        /*07ea*/ 	.byte	0x3f
	.zero		1


	//   ....[74]....
        /*07ec*/ 	.word	0x0000bcf0
        /*07f0*/ 	.word	0x00000003
        /*07f4*/ 	.word	0x00000000
        /*07f8*/ 	.short	0x010a
        /*07fa*/ 	.byte	0x3f
	.zero		1


	//   ....[75]....
        /*07fc*/ 	.word	0x0000bd40
        /*0800*/ 	.word	0x00000003
        /*0804*/ 	.word	0x00017060
        /*0808*/ 	.short	0x010a
        /*080a*/ 	.byte	0x3f
	.zero		1


	//   ....[76]....
        /*080c*/ 	.word	0x0000bd90
        /*0810*/ 	.word	0x00000005
        /*0814*/ 	.word	0x00017060
        /*0818*/ 	.short	0x010a
        /*081a*/ 	.byte	0x3f
	.zero		1


	//   ....[77]....
        /*081c*/ 	.word	0x0000bde0
        /*0820*/ 	.word	0x00000003
        /*0824*/ 	.word	0x00017080
        /*0828*/ 	.short	0x010a
        /*082a*/ 	.byte	0x3f
	.zero		1


	//----- nvinfo : EIATTR_NUM_MBARRIERS
	.align		4
.L_1131:
        /*082c*/ 	.byte	0x03, 0x38
        /*082e*/ 	.short	0x0016


	//----- nvinfo : EIATTR_EXIT_INSTR_OFFSETS
	.align		4
        /*0830*/ 	.byte	0x04, 0x1c
        /*0832*/ 	.short	(.L_1133 - .L_1132)


	//   ....[0]....
.L_1132:
        /*0834*/ 	.word	0x0000b2c0


	//----- nvinfo : EIATTR_MAX_THREADS
	.align		4
.L_1133:
        /*0838*/ 	.byte	0x04, 0x05
        /*083a*/ 	.short	(.L_1135 - .L_1134)
.L_1134:
        /*083c*/ 	.word	0x00000200
        /*0840*/ 	.word	0x00000001
        /*0844*/ 	.word	0x00000001


	//----- nvinfo : EIATTR_CRS_STACK_SIZE
	.align		4
.L_1135:
        /*0848*/ 	.byte	0x04, 0x1e
        /*084a*/ 	.short	(.L_1137 - .L_1136)
.L_1136:
        /*084c*/ 	.word	0x00000000


	//----- nvinfo : EIATTR_CBANK_PARAM_SIZE
	.align		4
.L_1137:
        /*0850*/ 	.byte	0x03, 0x19
        /*0852*/ 	.short	0x0a70


	//----- nvinfo : EIATTR_PARAM_CBANK
	.align		4
        /*0854*/ 	.byte	0x04, 0x0a
        /*0856*/ 	.short	(.L_1139 - .L_1138)
	.align		4
.L_1138:
        /*0858*/ 	.word	index@(.nv.constant0._ZN7cutlass13device_kernelIN5flash11enable_sm90INS1_16FlashAttnFwdSm90INS1_25CollectiveMainloopFwdSm90ILi2EN4cute5tupleIJNS5_1CILi1EEES8_S8_EEENS6_IJNS7_ILi192EEENS7_ILi128EEENS7_ILi96EEEEEELi96ENS_12float_e4m3_tEfNS_4arch4Sm90ELb0ELb0ELb0ELb0ELb0ELb0ELb0ELb1ELb1ELb1ELb1ELb0EEENS1_21CollectiveEpilogueFwdINS6_IJSA_SC_SB_EEES9_NS_10bfloat16_tESG_Li384ELb0ELb1ELb1ELb1EEENS1_19SingleTileSchedulerILb0ELb1ELb1ELi192EEEEEEEEEvNT_6ParamsE)
        /*085c*/ 	.short	0x0210
        /*085e*/ 	.short	0x0a70


	//----- nvinfo : EIATTR_SW_WAR
	.align		4
.L_1139:
        /*0860*/ 	.byte	0x04, 0x36
        /*0862*/ 	.short	(.L_1141 - .L_1140)
.L_1140:
        /*0864*/ 	.word	0x00000008
.L_1141:


//--------------------- .nv.info._ZN7cutlass13device_kernelIN5flash11enable_sm90INS1_16FlashAttnFwdSm90INS1_25CollectiveMainloopFwdSm90ILi2EN4cute5tupleIJNS5_1CILi1EEES8_S8_EEENS6_IJNS7_ILi192EEENS7_ILi128EEENS7_ILi96EEEEEELi96ENS_12float_e4m3_tEfNS_4arch4Sm90ELb0ELb0ELb0ELb1ELb0ELb0ELb0ELb1ELb1ELb1ELb1ELb0EEENS1_21CollectiveEpilogueFwdINS6_IJSA_SC_SB_EEES9_NS_10bfloat16_tESG_Li384ELb1ELb1ELb1ELb1EEENS1_36VarlenDynamicPersistentTileSchedulerILi192ELi128ELi384ELi128ELb1ELb1ELb1ELb0ELb1ELb1EEEEEEEEEvNT_6ParamsE --------------------------
	.section	.nv.info._ZN7cutlass13device_kernelIN5flash11enable_sm90INS1_16FlashAttnFwdSm90INS1_25CollectiveMainloopFwdSm90ILi2EN4cute5tupleIJNS5_1CILi1EEES8_S8_EEENS6_IJNS7_ILi192EEENS7_ILi128EEENS7_ILi96EEEEEELi96ENS_12float_e4m3_tEfNS_4arch4Sm90ELb0ELb0ELb0ELb1ELb0ELb0ELb0ELb1ELb1ELb1ELb1ELb0EEENS1_21CollectiveEpilogueFwdINS6_IJSA_SC_SB_EEES9_NS_10bfloat16_tESG_Li384ELb1ELb1ELb1ELb1EEENS1_36VarlenDynamicPersistentTileSchedulerILi192ELi128ELi384ELi128ELb1ELb1ELb1ELb0ELb1ELb1EEEEEEEEEvNT_6ParamsE,"",@"SHT_CUDA_INFO"
	.sectionflags	@""
	.align	4


	//----- nvinfo : EIATTR_CUDA_API_VERSION
	.align		4
        /*0000*/ 	.byte	0x04, 0x37
        /*0002*/ 	.short	(.L_1143 - .L_1142)
.L_1142:
        /*0004*/ 	.word	0x00000082


	//----- nvinfo : EIATTR_KPARAM_INFO
	.align		4
.L_1143:
        /*0008*/ 	.byte	0x04, 0x17
        /*000a*/ 	.short	(.L_1145 - .L_1144)
.L_1144:
        /*000c*/ 	.word	0x00000000
        /*0010*/ 	.short	0x0000
        /*0012*/ 	.short	0x0070
        /*0014*/ 	.byte	0x00, 0xf0, 0x01, 0x2a


	//----- nvinfo : EIATTR_SPARSE_MMA_MASK
	.align		4
.L_1145:
        /*0018*/ 	.byte	0x03, 0x50
        /*001a*/ 	.short	0x0000


	//----- nvinfo : EIATTR_MAXREG_COUNT
	.align		4
        /*001c*/ 	.byte	0x03, 0x1b
        /*001e*/ 	.short	0x0080


	//----- nvinfo : EIATTR_NUM_BARRIERS
	.align		4
        /*0020*/ 	.byte	0x02, 0x4c
        /*0022*/ 	.byte	0x09
	.zero		1


	//----- nvinfo : EIATTR_EXTERNS
	.align		4
        /*0024*/ 	.byte	0x04, 0x0f
        /*0026*/ 	.short	(.L_1147 - .L_1146)


	//   ....[0]....
	.align		4
.L_1146:
        /*0028*/ 	.word	index@(__assertfail)


	//----- nvinfo : EIATTR_ANNOTATIONS
	.align		4
.L_1147:
        /*002c*/ 	.byte	0x04, 0x55
        /*002e*/ 	.short	(.L_1149 - .L_1148)


	//   ....[0]....
.L_1148:
        /* <DEDUP_REMOVED lines=36> */


	//----- nvinfo : EIATTR_MERCURY_ISA_VERSION
	.align		4
.L_1149:
        /*0260*/ 	.byte	0x03, 0x5f
        /*0262*/ 	.short	0x0101


	//----- nvinfo : EIATTR_UNUSED_LOAD_BYTE_OFFSET
	.align		4
        /*0264*/ 	.byte	0x04, 0x44
        /*0266*/ 	.short	(.L_1151 - .L_1150)


	//   ....[0]....
.L_1150:
        /*0268*/ 	.word	0x00000a00
        /*026c*/ 	.word	0x0000fff0


	//   ....[1]....
        /*0270*/ 	.word	0x00006590
        /*0274*/ 	.word	0x0000fff0


	//----- nvinfo : EIATTR_INT_WARP_WIDE_INSTR_OFFSETS
	.align		4
.L_1151:
        /*0278*/ 	.byte	0x04, 0x31
        /*027a*/ 	.short	(.L_1153 - .L_1152)


	//   ....[0]....
.L_1152:
        /*027c*/ 	.word	0x00000130


	//   ....[1]....
        /*0280*/ 	.word	0x00000170


	//   ....[2]....
        /*0284*/ 	.word	0x000001e0


	//   ....[3]....
        /*0288*/ 	.word	0x0000b190


	//   ....[4]....
        /*028c*/ 	.word	0x0000b220


	//   ....[5]....
        /*0290*/ 	.word	0x0000dcb0


	//   ....[6]....
        /*0294*/ 	.word	0x0000dd40


	//----- nvinfo : EIATTR_COOP_GROUP_MASK_REGIDS
	.align		4
.L_1153:
        /*0298*/ 	.byte	0x04, 0x29
        /*029a*/ 	.short	(.L_1155 - .L_1154)


	//   ....[0]....
.L_1154:
        /*029c*/ 	.word	0xffffffff


	//   ....[1]....
        /*02a0*/ 	.word	0xffffffff


	//   ....[2]....
        /*02a4*/ 	.word	0xffffffff


	//   ....[3]....
        /*02a8*/ 	.word	0xffffffff


	//   ....[4]....
        /*02ac*/ 	.word	0xffffffff


	//   ....[5]....
        /*02b0*/ 	.word	0xffffffff


	//   ....[6]....
        /*02b4*/ 	.word	0xffffffff


	//   ....[7]....
        /*02b8*/ 	.word	0xffffffff


	//   ....[8]....
        /*02bc*/ 	.word	0xffffffff


	//   ....[9]....
        /*02c0*/ 	.word	0xffffffff


	//   ....[10]....
        /*02c4*/ 	.word	0xffffffff


	//   ....[11]....
        /*02c8*/ 	.word	0xffffffff


	//   ....[12]....
        /*02cc*/ 	.word	0xffffffff


	//   ....[13]....
        /*02d0*/ 	.word	0xffffffff


	//   ....[14]....
        /*02d4*/ 	.word	0xffffffff


	//   ....[15]....
        /*02d8*/ 	.word	0xffffffff


	//   ....[16]....
        /*02dc*/ 	.word	0xffffffff


	//   ....[17]....
        /*02e0*/ 	.word	0xffffffff


	//   ....[18]....
        /*02e4*/ 	.word	0xffffffff


	//   ....[19]....
        /*02e8*/ 	.word	0xffffffff


	//   ....[20]....
        /*02ec*/ 	.word	0xffffffff


	//   ....[21]....
        /*02f0*/ 	.word	0xffffffff


	//   ....[22]....
        /*02f4*/ 	.word	0xffffffff


	//   ....[23]....
        /*02f8*/ 	.word	0xffffffff


	//   ....[24]....
        /*02fc*/ 	.word	0xffffffff


	//   ....[25]....
        /*0300*/ 	.word	0xffffffff


	//   ....[26]....
        /*0304*/ 	.word	0xffffffff


	//   ....[27]....
        /*0308*/ 	.word	0xffffffff


	//   ....[28]....
        /*030c*/ 	.word	0xffffffff


	//   ....[29]....
        /*0310*/ 	.word	0xffffffff


	//   ....[30]....
        /*0314*/ 	.word	0xffffffff


	//   ....[31]....
        /*0318*/ 	.word	0xffffffff


	//   ....[32]....
        /*031c*/ 	.word	0xffffffff


	//   ....[33]....
        /*0320*/ 	.word	0xffffffff


	//   ....[34]....
        /*0324*/ 	.word	0xffffffff


	//   ....[35]....
        /*0328*/ 	.word	0xffffffff


	//   ....[36]....
        /*032c*/ 	.word	0xffffffff


	//   ....[37]....
        /*0330*/ 	.word	0xffffffff


	//   ....[38]....
        /*0334*/ 	.word	0xffffffff


	//   ....[39]....
        /*0338*/ 	.word	0xffffffff


	//   ....[40]....
        /*033c*/ 	.word	0xffffffff


	//   ....[41]....
        /*0340*/ 	.word	0xffffffff


	//   ....[42]....
        /*0344*/ 	.word	0xffffffff


	//   ....[43]....
        /*0348*/ 	.word	0xffffffff


	//   ....[44]....
        /*034c*/ 	.word	0xffffffff


	//   ....[45]....
        /*0350*/ 	.word	0xffffffff


	//   ....[46]....
        /*0354*/ 	.word	0xffffffff


	//   ....[47]....
        /*0358*/ 	.word	0xffffffff


	//   ....[48]....
        /*035c*/ 	.word	0xffffffff


	//   ....[49]....
        /*0360*/ 	.word	0xffffffff


	//   ....[50]....
        /*0364*/ 	.word	0xffffffff


	//   ....[51]....
        /*0368*/ 	.word	0xffffffff


	//   ....[52]....
        /*036c*/ 	.word	0xffffffff


	//   ....[53]....
        /*0370*/ 	.word	0xffffffff


	//   ....[54]....
        /*0374*/ 	.word	0xffffffff


	//   ....[55]....
        /*0378*/ 	.word	0xffffffff


	//   ....[56]....
        /*037c*/ 	.word	0xffffffff


	//   ....[57]....
        /*0380*/ 	.word	0xffffffff


	//   ....[58]....
        /*0384*/ 	.word	0xffffffff


	//   ....[59]....
        /*0388*/ 	.word	0xffffffff


	//   ....[60]....
        /*038c*/ 	.word	0xffffffff


	//   ....[61]....
        /*0390*/ 	.word	0xffffffff


	//   ....[62]....
        /*0394*/ 	.word	0xffffffff


	//   ....[63]....
        /*0398*/ 	.word	0xffffffff


	//   ....[64]....
        /*039c*/ 	.word	0xffffffff


	//   ....[65]....
        /*03a0*/ 	.word	0xffffffff


	//   ....[66]....
        /*03a4*/ 	.word	0xffffffff


	//   ....[67]....
        /*03a8*/ 	.word	0xffffffff


	//   ....[68]....
        /*03ac*/ 	.word	0xffffffff


	//   ....[69]....
        /*03b0*/ 	.word	0xffffffff


	//   ....[70]....
        /*03b4*/ 	.word	0xffffffff


	//   ....[71]....
        /*03b8*/ 	.word	0xffffffff


	//   ....[72]....
        /*03bc*/ 	.word	0xffffffff


	//   ....[73]....
        /*03c0*/ 	.word	0xffffffff


	//   ....[74]....
        /*03c4*/ 	.word	0xffffffff


	//   ....[75]....
        /*03c8*/ 	.word	0xffffffff


	//   ....[76]....
        /*03cc*/ 	.word	0xffffffff


	//   ....[77]....
        /*03d0*/ 	.word	0xffffffff


	//   ....[78]....
        /*03d4*/ 	.word	0xffffffff


	//   ....[79]....
        /*03d8*/ 	.word	0xffffffff


	//   ....[80]....
        /*03dc*/ 	.word	0xffffffff


	//   ....[81]....
        /*03e0*/ 	.word	0xffffffff


	//   ....[82]....
        /*03e4*/ 	.word	0xffffffff


	//   ....[83]....
        /*03e8*/ 	.word	0xffffffff


	//   ....[84]....
        /*03ec*/ 	.word	0xffffffff


	//   ....[85]....
        /*03f0*/ 	.word	0xffffffff


	//   ....[86]....
        /*03f4*/ 	.word	0xffffffff


	//   ....[87]....
        /*03f8*/ 	.word	0xffffffff


	//   ....[88]....
        /*03fc*/ 	.word	0xffffffff


	//   ....[89]....
        /*0400*/ 	.word	0xffffffff


	//   ....[90]....
        /*0404*/ 	.word	0xffffffff


	//   ....[91]....
        /*0408*/ 	.word	0xffffffff


	//   ....[92]....
        /*040c*/ 	.word	0xffffffff


	//   ....[93]....
        /*0410*/ 	.word	0xffffffff


	//   ....[94]....
        /*0414*/ 	.word	0xffffffff


	//   ....[95]....
        /*0418*/ 	.word	0xffffffff


	//   ....[96]....
        /*041c*/ 	.word	0xffffffff


	//   ....[97]....
        /*0420*/ 	.word	0xffffffff


	//   ....[98]....
        /*0424*/ 	.word	0xffffffff


	//   ....[99]....
        /*0428*/ 	.word	0xffffffff


	//   ....[100]....
        /*042c*/ 	.word	0xffffffff


	//   ....[101]....
        /*0430*/ 	.word	0xffffffff


	//   ....[102]....
        /*0434*/ 	.word	0xffffffff


	//   ....[103]....
        /*0438*/ 	.word	0xffffffff


	//   ....[104]....
        /*043c*/ 	.word	0xffffffff


	//   ....[105]....
        /*0440*/ 	.word	0xffffffff


	//   ....[106]....
        /*0444*/ 	.word	0xffffffff


	//   ....[107]....
        /*0448*/ 	.word	0xffffffff


	//   ....[108]....
        /*044c*/ 	.word	0xffffffff


	//   ....[109]....
        /*0450*/ 	.word	0xffffffff


	//   ....[110]....
        /*0454*/ 	.word	0xffffffff


	//   ....[111]....
        /*0458*/ 	.word	0xffffffff


	//   ....[112]....
        /*045c*/ 	.word	0xffffffff


	//   ....[113]....
        /*0460*/ 	.word	0xffffffff


	//   ....[114]....
        /*0464*/ 	.word	0xffffffff


	//   ....[115]....
        /*0468*/ 	.word	0xffffffff


	//   ....[116]....
        /*046c*/ 	.word	0xffffffff


	//   ....[117]....
        /*0470*/ 	.word	0xffffffff


	//   ....[118]....
        /*0474*/ 	.word	0xffffffff


	//   ....[119]....
        /*0478*/ 	.word	0xffffffff


	//   ....[120]....
        /*047c*/ 	.word	0xffffffff


	//   ....[121]....
        /*0480*/ 	.word	0xffffffff


	//   ....[122]....
        /*0484*/ 	.word	0xffffffff


	//   ....[123]....
        /*0488*/ 	.word	0xffffffff


	//   ....[124]....
        /*048c*/ 	.word	0xffffffff


	//   ....[125]....
        /*0490*/ 	.word	0xffffffff


	//   ....[126]....
        /*0494*/ 	.word	0xffffffff


	//   ....[127]....
        /*0498*/ 	.word	0x0500000f


	//   ....[128]....
        /*049c*/ 	.word	0x0500000f


	//   ....[129]....
        /*04a0*/ 	.word	0x0500000f


	//   ....[130]....
        /*04a4*/ 	.word	0x0500000f


	//   ....[131]....
        /*04a8*/ 	.word	0x0500000f


	//   ....[132]....
        /*04ac*/ 	.word	0x0500000f


	//   ....[133]....
        /*04b0*/ 	.word	0x0500000f


	//   ....[134]....
        /*04b4*/ 	.word	0x0500000f


	//----- nvinfo : EIATTR_COOP_GROUP_INSTR_OFFSETS
	.align		4
.L_1155:
        /*04b8*/ 	.byte	0x04, 0x28
        /*04ba*/ 	.short	(.L_1157 - .L_1156)


	//   ....[0]....
.L_1156:
        /*04bc*/ 	.word	0x00000060


	//   ....[1]....
        /*04c0*/ 	.word	0x00000140


	//   ....[2]....
        /*04c4*/ 	.word	0x00000190


	//   ....[3]....
        /*04c8*/ 	.word	0x000003c0


	//   ....[4]....
        /*04cc*/ 	.word	0x00000520


	//   ....[5]....
        /*04d0*/ 	.word	0x00000640


	//   ....[6]....
        /*04d4*/ 	.word	0x000007a0


	//   ....[7]....
        /*04d8*/ 	.word	0x00001b30


	//   ....[8]....
        /*04dc*/ 	.word	0x00002b90


	//   ....[9]....
        /*04e0*/ 	.word	0x00002c80


	//   ....[10]....
        /*04e4*/ 	.word	0x00003210


	//   ....[11]....
        /*04e8*/ 	.word	0x000032b0


	//   ....[12]....
        /*04ec*/ 	.word	0x00004760


	//   ....[13]....
        /*04f0*/ 	.word	0x00004770


	//   ....[14]....
        /*04f4*/ 	.word	0x00004800


	//   ....[15]....
        /*04f8*/ 	.word	0x00004810


	//   ....[16]....
        /*04fc*/ 	.word	0x00005ec0


	//   ....[17]....
        /*0500*/ 	.word	0x00005ee0


	//   ....[18]....
        /*0504*/ 	.word	0x00005f60


	//   ....[19]....
        /*0508*/ 	.word	0x00005f70


	//   ....[20]....
        /*050c*/ 	.word	0x00006b70


	//   ....[21]....
        /*0510*/ 	.word	0x00006c00


	//   ....[22]....
        /*0514*/ 	.word	0x00006c30


	//   ....[23]....
        /*0518*/ 	.word	0x00006c50


	//   ....[24]....
        /*051c*/ 	.word	0x00006c70


	//   ....[25]....
        /*0520*/ 	.word	0x00006c90


	//   ....[26]....
        /*0524*/ 	.word	0x00006ca0


	//   ....[27]....
        /*0528*/ 	.word	0x00006cb0


	//   ....[28]....
        /*052c*/ 	.word	0x00006cc0


	//   ....[29]....
        /*0530*/ 	.word	0x00006cd0


	//   ....[30]....
        /*0534*/ 	.word	0x00006ce0


	//   ....[31]....
        /*0538*/ 	.word	0x00006cf0


	//   ....[32]....
        /*053c*/ 	.word	0x00006d00


	//   ....[33]....
        /*0540*/ 	.word	0x00006d10


	//   ....[34]....
        /*0544*/ 	.word	0x00006d20


	//   ....[35]....
        /*0548*/ 	.word	0x00006d30


	//   ....[36]....
        /*054c*/ 	.word	0x00006d40


	//   ....[37]....
        /*0550*/ 	.word	0x00006d50


	//   ....[38]....
        /*0554*/ 	.word	0x00006d60


	//   ....[39]....
        /*0558*/ 	.word	0x00006d70


	//   ....[40]....
        /*055c*/ 	.word	0x00006d80


	//   ....[41]....
        /*0560*/ 	.word	0x00006d90


	//   ....[42]....
        /*0564*/ 	.word	0x00006da0


	//   ....[43]....
        /*0568*/ 	.word	0x00006db0


	//   ....[44]....
        /*056c*/ 	.word	0x00006dc0


	//   ....[45]....
        /*0570*/ 	.word	0x00006dd0


	//   ....[46]....
        /*0574*/ 	.word	0x00006de0


	//   ....[47]....
        /*0578*/ 	.word	0x00006df0


	//   ....[48]....
        /*057c*/ 	.word	0x00006e00


	//   ....[49]....
        /*0580*/ 	.word	0x00006e10


	//   ....[50]....
        /*0584*/ 	.word	0x00006e20


	//   ....[51]....
        /*0588*/ 	.word	0x00006e30


	//   ....[52]....
        /*058c*/ 	.word	0x00006e40


	//   ....[53]....
        /*0590*/ 	.word	0x00006e50


	//   ....[54]....
        /*0594*/ 	.word	0x00006e60


	//   ....[55]....
        /*0598*/ 	.word	0x00006e70


	//   ....[56]....
        /*059c*/ 	.word	0x00006e80


	//   ....[57]....
        /*05a0*/ 	.word	0x00006e90


	//   ....[58]....
        /*05a4*/ 	.word	0x00006ea0


	//   ....[59]....
        /*05a8*/ 	.word	0x00006eb0


	//   ....[60]....
        /*05ac*/ 	.word	0x00006ec0


	//   ....[61]....
        /*05b0*/ 	.word	0x00006ed0


	//   ....[62]....
        /*05b4*/ 	.word	0x00006ee0


	//   ....[63]....
        /*05b8*/ 	.word	0x00006ef0


	//   ....[64]....
        /*05bc*/ 	.word	0x00006f00


	//   ....[65]....
        /*05c0*/ 	.word	0x00006f10


	//   ....[66]....
        /*05c4*/ 	.word	0x00006f20


	//   ....[67]....
        /*05c8*/ 	.word	0x00006f30


	//   ....[68]....
        /*05cc*/ 	.word	0x00007910


	//   ....[69]....
        /*05d0*/ 	.word	0x00007920


	//   ....[70]....
        /*05d4*/ 	.word	0x00007930


	//   ....[71]....
        /*05d8*/ 	.word	0x00007970


	//   ....[72]....
        /*05dc*/ 	.word	0x000080a0


	//   ....[73]....
        /*05e0*/ 	.word	0x000080b0


	//   ....[74]....
        /*05e4*/ 	.word	0x000081b0


	//   ....[75]....
        /*05e8*/ 	.word	0x000081d0


	//   ....[76]....
        /*05ec*/ 	.word	0x000086a0


	//   ....[77]....
        /*05f0*/ 	.word	0x000086b0


	//   ....[78]....
        /*05f4*/ 	.word	0x000089f0


	//   ....[79]....
        /*05f8*/ 	.word	0x00008a00


	//   ....[80]....
        /*05fc*/ 	.word	0x00009690


	//   ....[81]....
        /*0600*/ 	.word	0x000096a0


	//   ....[82]....
        /*0604*/ 	.word	0x000097a0


	//   ....[83]....
        /*0608*/ 	.word	0x000097c0


	//   ....[84]....
        /*060c*/ 	.word	0x00009940


	//   ....[85]....
        /*0610*/ 	.word	0x00009b80


	//   ....[86]....
        /*0614*/ 	.word	0x00009bb0


	//   ....[87]....
        /*0618*/ 	.word	0x00009be0


	//   ....[88]....
        /*061c*/ 	.word	0x00009c10


	//   ....[89]....
        /*0620*/ 	.word	0x00009c40


	//   ....[90]....
        /*0624*/ 	.word	0x00009c90


	//   ....[91]....
        /*0628*/ 	.word	0x00009e20


	//   ....[92]....
        /*062c*/ 	.word	0x00009e50


	//   ....[93]....
        /*0630*/ 	.word	0x00009e80


	//   ....[94]....
        /*0634*/ 	.word	0x00009eb0


	//   ....[95]....
        /*0638*/ 	.word	0x00009ee0


	//   ....[96]....
        /*063c*/ 	.word	0x00009f20


	//   ....[97]....
        /*0640*/ 	.word	0x00009fa0


	//   ....[98]....
        /*0644*/ 	.word	0x00009ff0


	//   ....[99]....
        /*0648*/ 	.word	0x0000a000


	//   ....[100]....
        /*064c*/ 	.word	0x0000a0c0


	//   ....[101]....
        /*0650*/ 	.word	0x0000b910


	//   ....[102]....
        /*0654*/ 	.word	0x0000c7a0


	//   ....[103]....
        /*0658*/ 	.word	0x0000c7c0


	//   ....[104]....
        /*065c*/ 	.word	0x0000c7d0


	//   ....[105]....
        /*0660*/ 	.word	0x0000c7f0


	//   ....[106]....
        /*0664*/ 	.word	0x0000c810


	//   ....[107]....
        /*0668*/ 	.word	0x0000c920


	//   ....[108]....
        /*066c*/ 	.word	0x0000e5d0


	//   ....[109]....
        /*0670*/ 	.word	0x0000e600


	//   ....[110]....
        /*0674*/ 	.word	0x0000e630


	//   ....[111]....
        /*0678*/ 	.word	0x0000e660


	//   ....[112]....
        /*067c*/ 	.word	0x0000e670


	//   ....[113]....
        /*0680*/ 	.word	0x0000e6a0


	//   ....[114]....
        /*0684*/ 	.word	0x0000e6b0


	//   ....[115]....
        /*0688*/ 	.word	0x0000e700


	//   ....[116]....
        /*068c*/ 	.word	0x0000e860


	//   ....[117]....
        /*0690*/ 	.word	0x0000e890


	//   ....[118]....
        /*0694*/ 	.word	0x0000e8c0


	//   ....[119]....
        /*0698*/ 	.word	0x0000e8f0


	//   ....[120]....
        /*069c*/ 	.word	0x0000e920


	//   ....[121]....
        /*06a0*/ 	.word	0x0000e960


	//   ....[122]....
        /*06a4*/ 	.word	0x0000e9e0


	//   ....[123]....
        /*06a8*/ 	.word	0x0000ea30


	//   ....[124]....
        /*06ac*/ 	.word	0x0000ea40


	//   ....[125]....
        /*06b0*/ 	.word	0x0000ea90


	//   ....[126]....
        /*06b4*/ 	.word	0x0000f100


	//   ....[127]....
        /*06b8*/ 	.word	0x0000f5d0


	//   ....[128]....
        /*06bc*/ 	.word	0x0000f7d0


	//   ....[129]....
        /*06c0*/ 	.word	0x0000f820


	//   ....[130]....
        /*06c4*/ 	.word	0x0000f880


	//   ....[131]....
        /*06c8*/ 	.word	0x0000f920


	//   ....[132]....
        /*06cc*/ 	.word	0x0000f9e0


	//   ....[133]....
        /*06d0*/ 	.word	0x0000fa60


	//   ....[134]....
        /*06d4*/ 	.word	0x0000fe30


	//----- nvinfo : EIATTR_REG_RECONFIG
	.align		4
.L_1157:
        /*06d8*/ 	.byte	0x01, 0x54
	.zero		2


	//----- nvinfo : EIATTR_SYSCALL_OFFSETS
	.align		4
        /*06dc*/ 	.byte	0x04, 0x46
        /*06de*/ 	.short	(.L_1159 - .L_1158)


	//   ....[0]....
.L_1158:
        /*06e0*/ 	.word	0x00001ce0


	//   ....[1]....
        /*06e4*/ 	.word	0x0000b390


	//   ....[2]....
        /*06e8*/ 	.word	0x0000b520


	//   ....[3]....
        /*06ec*/ 	.word	0x0000b670


	//   ....[4]....
        /*06f0*/ 	.word	0x0000b7b0


	//   ....[5]....
        /*06f4*/ 	.word	0x0000c290


	//----- nvinfo : EIATTR_MBARRIER_INSTR_OFFSETS
	.align		4
.L_1159:
        /*06f8*/ 	.byte	0x04, 0x39
        /*06fa*/ 	.short	(.L_1161 - .L_1160)


	//   ....[0]....
.L_1160:
        /*06fc*/ 	.word	0x00000270
        /*0700*/ 	.word	0x000000ff
        /*0704*/ 	.word	0x00019c00
        /*0708*/ 	.short	0x0100
        /*070a*/ 	.byte	0x08
	.zero		1


	//   ....[1]....
        /*070c*/ 	.word	0x00000280
        /*0710*/ 	.word	0x000000ff
        /*0714*/ 	.word	0x00019c20
        /*0718*/ 	.short	0x0100
        /*071a*/ 	.byte	0x08
	.zero		1


	//   ....[2]....
        /*071c*/ 	.word	0x00000370
        /*0720*/ 	.word	0x000000ff
        /*0724*/ 	.word	0x00019c30
        /*0728*/ 	.short	0x0100
        /*072a*/ 	.byte	0x08
	.zero		1


	//   ....[3]....
        /*072c*/ 	.word	0x00000380
        /*0730*/ 	.word	0x000000ff
        /*0734*/ 	.word	0x00019c40
        /*0738*/ 	.short	0x0100
        /*073a*/ 	.byte	0x08
	.zero		1


	//   ....[4]....
        /*073c*/ 	.word	0x00000390
        /*0740*/ 	.word	0x000000ff
        /*0744*/ 	.word	0x00019c38
        /*0748*/ 	.short	0x0100
        /*074a*/ 	.byte	0x08
	.zero		1


	//   ....[5]....
        /*074c*/ 	.word	0x000003a0
        /*0750*/ 	.word	0x000000ff
        /*0754*/ 	.word	0x00019c48
        /*0758*/ 	.short	0x0100
        /*075a*/ 	.byte	0x08
	.zero		1


	//   ....[6]....
        /*075c*/ 	.word	0x000004d0
        /*0760*/ 	.word	0x000000ff
        /*0764*/ 	.word	0x00019c50
        /*0768*/ 	.short	0x0100
        /*076a*/ 	.byte	0x08
	.zero		1


	//   ....[7]....
        /*076c*/ 	.word	0x000004e0
        /*0770*/ 	.word	0x000000ff
        /*0774*/ 	.word	0x00019c60
        /*0778*/ 	.short	0x0100
        /*077a*/ 	.byte	0x08
	.zero		1


	//   ....[8]....
        /*077c*/ 	.word	0x000004f0
        /*0780*/ 	.word	0x000000ff
        /*0784*/ 	.word	0x00019c58
        /*0788*/ 	.short	0x0100
        /*078a*/ 	.byte	0x08
	.zero		1


	//   ....[9]....
        /*078c*/ 	.word	0x00000500
        /*0790*/ 	.word	0x000000ff
        /*0794*/ 	.word	0x00019c68
        /*0798*/ 	.short	0x0100
        /*079a*/ 	.byte	0x08
	.zero		1


	//   ....[10]....
        /*079c*/ 	.word	0x000005f0
        /*07a0*/ 	.word	0x000000ff
        /*07a4*/ 	.word	0x00019c70
        /*07a8*/ 	.short	0x0100
        /*07aa*/ 	.byte	0x06
	.zero		1


	//   ....[11]....
        /*07ac*/ 	.word	0x00000600
        /*07b0*/ 	.word	0x000000ff
        /*07b4*/ 	.word	0x00019c80
        /*07b8*/ 	.short	0x0100
        /*07ba*/ 	.byte	0x06
	.zero		1


	//   ....[12]....
        /*07bc*/ 	.word	0x00000610
        /*07c0*/ 	.word	0x000000ff
        /*07c4*/ 	.word	0x00019c78
        /*07c8*/ 	.short	0x0100
        /*07ca*/ 	.byte	0x06
	.zero		1


	//   ....[13]....
        /*07cc*/ 	.word	0x00000620
        /*07d0*/ 	.word	0x000000ff
        /*07d4*/ 	.word	0x00019c88
        /*07d8*/ 	.short	0x0100
        /*07da*/ 	.byte	0x06
	.zero		1


	//   ....[14]....
        /*07dc*/ 	.word	0x00000750
        /*07e0*/ 	.word	0x000000ff
        /*07e4*/ 	.word	0x00019c90
        /*07e8*/ 	.short	0x0100
        /*07ea*/ 	.byte	0x08
	.zero		1


	//   ....[15]....
        /*07ec*/ 	.word	0x00000760
        /*07f0*/ 	.word	0x000000ff
        /*07f4*/ 	.word	0x00019ca0
        /*07f8*/ 	.short	0x0100
        /*07fa*/ 	.byte	0x08
	.zero		1


	//   ....[16]....
        /*07fc*/ 	.word	0x00000770
        /*0800*/ 	.word	0x000000ff
        /*0804*/ 	.word	0x00019c98
        /*0808*/ 	.short	0x0100
        /*080a*/ 	.byte	0x08
	.zero		1


	//   ....[17]....
        /*080c*/ 	.word	0x00000780
        /*0810*/ 	.word	0x000000ff
        /*0814*/ 	.word	0x00019ca8
        /*0818*/ 	.short	0x0100
        /*081a*/ 	.byte	0x08
	.zero		1


	//   ....[18]....
        /*081c*/ 	.word	0x000008b0
        /*0820*/ 	.word	0x000000ff
        /*0824*/ 	.word	0x00019cb0
        /*0828*/ 	.short	0x0100
        /*082a*/ 	.byte	0x08
	.zero		1


	//   ....[19]....
        /*082c*/ 	.word	0x000008c0
        /*0830*/ 	.word	0x000000ff
        /*0834*/ 	.word	0x00019cc0
        /*0838*/ 	.short	0x0100
        /*083a*/ 	.byte	0x08
	.zero		1


	//   ....[20]....
        /*083c*/ 	.word	0x000008d0
        /*0840*/ 	.word	0x000000ff
        /*0844*/ 	.word	0x00019cb8
        /*0848*/ 	.short	0x0100
        /*084a*/ 	.byte	0x08
	.zero		1


	//   ....[21]....
        /*084c*/ 	.word	0x000008e0
        /*0850*/ 	.word	0x000000ff
        /*0854*/ 	.word	0x00019cc8
        /*0858*/ 	.short	0x0100
        /*085a*/ 	.byte	0x08
	.zero		1


	//   ....[22]....
        /*085c*/ 	.word	0x00001d90
        /*0860*/ 	.word	0x00000000
        /*0864*/ 	.word	0x00019c00
        /*0868*/ 	.short	0x010a
        /*086a*/ 	.byte	0x3f
	.zero		1


	//   ....[23]....
        /*086c*/ 	.word	0x00001e20
        /*0870*/ 	.word	0x00000005
        /*0874*/ 	.word	0x00019c30
        /*0878*/ 	.short	0x010a
        /*087a*/ 	.byte	0x3f
	.zero		1


	//   ....[24]....
        /*087c*/ 	.word	0x00001ed0
        /*0880*/ 	.word	0x00000005
        /*0884*/ 	.word	0x00019c30
        /*0888*/ 	.short	0x010a
        /*088a*/ 	.byte	0x3f
	.zero		1


	//   ....[25]....
        /*088c*/ 	.word	0x00003670
        /*0890*/ 	.word	0x0000003a
        /*0894*/ 	.word	0x00000000
        /*0898*/ 	.short	0x0101
        /*089a*/ 	.byte	0x3f
	.zero		1


	//   ....[26]....
        /*089c*/ 	.word	0x00004090
        /*08a0*/ 	.word	0x00000009
        /*08a4*/ 	.word	0x00019c30
        /*08a8*/ 	.short	0x010a
        /*08aa*/ 	.byte	0x3f
	.zero		1


	//   ....[27]....
        /*08ac*/ 	.word	0x000040d0
        /*08b0*/ 	.word	0x00000009
        /*08b4*/ 	.word	0x00019c30
        /*08b8*/ 	.short	0x010a
        /*08ba*/ 	.byte	0x3f
	.zero		1


	//   ....[28]....
        /*08bc*/ 	.word	0x00004240
        /*08c0*/ 	.word	0x0000000a
        /*08c4*/ 	.word	0x00019c50
        /*08c8*/ 	.short	0x010a
        /*08ca*/ 	.byte	0x3f
	.zero		1


	//   ....[29]....
        /*08cc*/ 	.word	0x00004280
        /*08d0*/ 	.word	0x0000000a
        /*08d4*/ 	.word	0x00019c50
        /*08d8*/ 	.short	0x010a
        /*08da*/ 	.byte	0x3f
	.zero		1


	//   ....[30]....
        /*08dc*/ 	.word	0x00005200
        /*08e0*/ 	.word	0x00000009
        /*08e4*/ 	.word	0x00000000
        /*08e8*/ 	.short	0x0101
        /*08ea*/ 	.byte	0x3f
	.zero		1


	//   ....[31]....
        /*08ec*/ 	.word	0x000056a0
        /*08f0*/ 	.word	0x0000000a
        /*08f4*/ 	.word	0x00000000
        /*08f8*/ 	.short	0x0101
        /*08fa*/ 	.byte	0x3f
	.zero		1


	//   ....[32]....
        /*08fc*/ 	.word	0x00005bf0
        /*0900*/ 	.word	0x00000007
        /*0904*/ 	.word	0x00019c50
        /*0908*/ 	.short	0x010a
        /*090a*/ 	.byte	0x3f
	.zero		1


	//   ....[33]....
        /*090c*/ 	.word	0x00005c30
        /*0910*/ 	.word	0x00000007
        /*0914*/ 	.word	0x00019c50
        /*0918*/ 	.short	0x010a
        /*091a*/ 	.byte	0x3f
	.zero		1


	//   ....[34]....
        /*091c*/ 	.word	0x00006210
        /*0920*/ 	.word	0x00000002
        /*0924*/ 	.word	0x00000000
        /*0928*/ 	.short	0x0101
        /*092a*/ 	.byte	0x3f
	.zero		1


	//   ....[35]....
        /*092c*/ 	.word	0x00007ff0
        /*0930*/ 	.word	0x00000015
        /*0934*/ 	.word	0x00000000
        /*0938*/ 	.short	0x0101
        /*093a*/ 	.byte	0x3f
	.zero		1


	//   ....[36]....
        /*093c*/ 	.word	0x00008440
        /*0940*/ 	.word	0x00000015
        /*0944*/ 	.word	0x00000000
        /*0948*/ 	.short	0x0101
        /*094a*/ 	.byte	0x3f
	.zero		1


	//   ....[37]....
        /*094c*/ 	.word	0x0000bb60
        /*0950*/ 	.word	0x00000004
        /*0954*/ 	.word	0x00019c80
        /*0958*/ 	.short	0x010a
        /*095a*/ 	.byte	0x3f
	.zero		1


	//   ....[38]....
        /*095c*/ 	.word	0x0000bde0
        /*0960*/ 	.word	0x00000004
        /*0964*/ 	.word	0x00019c40
        /*0968*/ 	.short	0x010a
        /*096a*/ 	.byte	0x3f
	.zero		1


	//   ....[39]....
        /*096c*/ 	.word	0x0000ca00
        /*0970*/ 	.word	0x00000010
        /*0974*/ 	.word	0x00019c00
        /*0978*/ 	.short	0x0107
        /*097a*/ 	.byte	0x3f
	.zero		1


	//   ....[40]....
        /*097c*/ 	.word	0x0000cb10
        /*0980*/ 	.word	0x00000010
        /*0984*/ 	.word	0x00019c00
        /*0988*/ 	.short	0x0101
        /*098a*/ 	.byte	0x3f
	.zero		1


	//   ....[41]....
        /*098c*/ 	.word	0x0000cb30
        /*0990*/ 	.word	0x00000010
        /*0994*/ 	.word	0x00019c20
        /*0998*/ 	.short	0x010a
        /*099a*/ 	.byte	0x3f
	.zero		1


	//   ....[42]....
        /*099c*/ 	.word	0x0000ce10
        /*09a0*/ 	.word	0x00000006
        /*09a4*/ 	.word	0x00019c80
        /*09a8*/ 	.short	0x010a
        /*09aa*/ 	.byte	0x3f
	.zero		1


	//   ....[43]....
        /*09ac*/ 	.word	0x0000d230
        /*09b0*/ 	.word	0x00000006
        /*09b4*/ 	.word	0x00019c40
        /*09b8*/ 	.short	0x010a
        /*09ba*/ 	.byte	0x3f
	.zero		1


	//   ....[44]....
        /*09bc*/ 	.word	0x0000d6e0
        /*09c0*/ 	.word	0x00000003
        /*09c4*/ 	.word	0x00019c70
        /*09c8*/ 	.short	0x010a
        /*09ca*/ 	.byte	0x3f
	.zero		1


	//   ....[45]....
        /*09cc*/ 	.word	0x0000d750
        /*09d0*/ 	.word	0x00000003
        /*09d4*/ 	.word	0x00019c60
        /*09d8*/ 	.short	0x010a
        /*09da*/ 	.byte	0x3f
	.zero		1


	//   ....[46]....
        /*09dc*/ 	.word	0x0000db90
        /*09e0*/ 	.word	0x00000003
        /*09e4*/ 	.word	0x00019c50
        /*09e8*/ 	.short	0x0101
        /*09ea*/ 	.byte	0x3f
	.zero		1


	//   ....[47]....
        /*09ec*/ 	.word	0x0000dc10
        /*09f0*/ 	.word	0x00000003
        /*09f4*/ 	.word	0x00000000
        /*09f8*/ 	.short	0x0101
        /*09fa*/ 	.byte	0x3f
	.zero		1


	//   ....[48]....
        /*09fc*/ 	.word	0x0000de10
        /*0a00*/ 	.word	0x00000000
        /*0a04*/ 	.word	0x00019c70
        /*0a08*/ 	.short	0x010a
        /*0a0a*/ 	.byte	0x3f
	.zero		1


	//   ....[49]....
        /*0a0c*/ 	.word	0x0000de80
        /*0a10*/ 	.word	0x00000000
        /*0a14*/ 	.word	0x00019c60
        /*0a18*/ 	.short	0x010a
        /*0a1a*/ 	.byte	0x3f
	.zero		1


	//   ....[50]....
        /*0a1c*/ 	.word	0x0000e2c0
        /*0a20*/ 	.word	0x00000000
        /*0a24*/ 	.word	0x00019c50
        /*0a28*/ 	.short	0x0101
        /*0a2a*/ 	.byte	0x3f
	.zero		1


	//   ....[51]....
        /*0a2c*/ 	.word	0x0000e310
        /*0a30*/ 	.word	0x00000002
        /*0a34*/ 	.word	0x00000000
        /*0a38*/ 	.short	0x0101
        /*0a3a*/ 	.byte	0x3f
	.zero		1


	//   ....[52]....
        /*0a3c*/ 	.word	0x0000f080
        /*0a40*/ 	.word	0x00000007
        /*0a44*/ 	.word	0x00019c20
        /*0a48*/ 	.short	0x010a
        /*0a4a*/ 	.byte	0x3f
	.zero		1


	//   ....[53]....
        /*0a4c*/ 	.word	0x0000f220
        /*0a50*/ 	.word	0x00000005
        /*0a54*/ 	.word	0x00000000
        /*0a58*/ 	.short	0x010a
        /*0a5a*/ 	.byte	0x3f
	.zero		1


	//   ....[54]....
        /*0a5c*/ 	.word	0x0000f290
        /*0a60*/ 	.word	0x00000003
        /*0a64*/ 	.word	0x00000000
        /*0a68*/ 	.short	0x010a
        /*0a6a*/ 	.byte	0x3f
	.zero		1


	//   ....[55]....
        /*0a6c*/ 	.word	0x0000f2e0
        /*0a70*/ 	.word	0x00000003
        /*0a74*/ 	.word	0x00019c60
        /*0a78*/ 	.short	0x010a
        /*0a7a*/ 	.byte	0x3f
	.zero		1


	//   ....[56]....
        /*0a7c*/ 	.word	0x0000f330
        /*0a80*/ 	.word	0x00000005
        /*0a84*/ 	.word	0x00019c60
        /*0a88*/ 	.short	0x010a
        /*0a8a*/ 	.byte	0x3f
	.zero		1


	//   ....[57]....
        /*0a8c*/ 	.word	0x0000f370
        /*0a90*/ 	.word	0x00000003
        /*0a94*/ 	.word	0x00019c80
        /*0a98*/ 	.short	0x010a
        /*0a9a*/ 	.byte	0x3f
	.zero		1


	//   ....[58]....
        /*0a9c*/ 	.word	0x0000f390
        /*0aa0*/ 	.word	0x00000005
        /*0aa4*/ 	.word	0x00019c80
        /*0aa8*/ 	.short	0x010a
        /*0aaa*/ 	.byte	0x3f
	.zero		1


	//   ....[59]....
        /*0aac*/ 	.word	0x0000f3f0
        /*0ab0*/ 	.word	0x00000000
        /*0ab4*/ 	.word	0x00019c00
        /*0ab8*/ 	.short	0x010a
        /*0aba*/ 	.byte	0x3f
	.zero		1


	//   ....[60]....
        /*0abc*/ 	.word	0x0000f440
        /*0ac0*/ 	.word	0x00000005
        /*0ac4*/ 	.word	0x00019c30
        /*0ac8*/ 	.short	0x010a
        /*0aca*/ 	.byte	0x3f
	.zero		1


	//   ....[61]....
        /*0acc*/ 	.word	0x0000f490
        /*0ad0*/ 	.word	0x00000009
        /*0ad4*/ 	.word	0x00019c30
        /*0ad8*/ 	.short	0x010a
        /*0ada*/ 	.byte	0x3f
	.zero		1


	//   ....[62]....
        /*0adc*/ 	.word	0x0000f4e0
        /*0ae0*/ 	.word	0x0000000a
        /*0ae4*/ 	.word	0x00019c50
        /*0ae8*/ 	.short	0x010a
        /*0aea*/ 	.byte	0x3f
	.zero		1


	//   ....[63]....
        /*0aec*/ 	.word	0x0000f530
        /*0af0*/ 	.word	0x00000007
        /*0af4*/ 	.word	0x00019c50
        /*0af8*/ 	.short	0x010a
        /*0afa*/ 	.byte	0x3f
	.zero		1


	//   ....[64]....
        /*0afc*/ 	.word	0x0000f680
        /*0b00*/ 	.word	0x00000004
        /*0b04*/ 	.word	0x00019c80
        /*0b08*/ 	.short	0x010a
        /*0b0a*/ 	.byte	0x3f
	.zero		1


	//   ....[65]....
        /*0b0c*/ 	.word	0x0000f6d0
        /*0b10*/ 	.word	0x00000004
        /*0b14*/ 	.word	0x00019c40
        /*0b18*/ 	.short	0x010a
        /*0b1a*/ 	.byte	0x3f
	.zero		1


	//   ....[66]....
        /*0b1c*/ 	.word	0x0000fb20
        /*0b20*/ 	.word	0x00000010
        /*0b24*/ 	.word	0x00019c20
        /*0b28*/ 	.short	0x010a
        /*0b2a*/ 	.byte	0x3f
	.zero		1


	//   ....[67]....
        /*0b2c*/ 	.word	0x0000fb70
        /*0b30*/ 	.word	0x00000006
        /*0b34*/ 	.word	0x00019c80
        /*0b38*/ 	.short	0x010a
        /*0b3a*/ 	.byte	0x3f
	.zero		1


	//   ....[68]....
        /*0b3c*/ 	.word	0x0000fbc0
        /*0b40*/ 	.word	0x00000006
        /*0b44*/ 	.word	0x00019c40
        /*0b48*/ 	.short	0x010a
        /*0b4a*/ 	.byte	0x3f
	.zero		1


	//   ....[69]....
        /*0b4c*/ 	.word	0x0000fc10
        /*0b50*/ 	.word	0x00000003
        /*0b54*/ 	.word	0x00019c70
        /*0b58*/ 	.short	0x010a
        /*0b5a*/ 	.byte	0x3f
	.zero		1


	//   ....[70]....
        /*0b5c*/ 	.word	0x0000fc60
        /*0b60*/ 	.word	0x00000003
        /*0b64*/ 	.word	0x00019c60
        /*0b68*/ 	.short	0x010a
        /*0b6a*/ 	.byte	0x3f
	.zero		1


	//   ....[71]....
        /*0b6c*/ 	.word	0x0000fcb0
        /*0b70*/ 	.word	0x00000000
        /*0b74*/ 	.word	0x00019c70
        /*0b78*/ 	.short	0x010a
        /*0b7a*/ 	.byte	0x3f
	.zero		1


	//   ....[72]....
        /*0b7c*/ 	.word	0x0000fd00
        /*0b80*/ 	.word	0x00000000
        /*0b84*/ 	.word	0x00019c60
        /*0b88*/ 	.short	0x010a
        /*0b8a*/ 	.byte	0x3f
	.zero		1


	//   ....[73]....
        /*0b8c*/ 	.word	0x0000fd50
        /*0b90*/ 	.word	0x00000007
        /*0b94*/ 	.word	0x00019c20
        /*0b98*/ 	.short	0x010a
        /*0b9a*/ 	.byte	0x3f
	.zero		1


	//   ....[74]....
        /*0b9c*/ 	.word	0x0000fef0
        /*0ba0*/ 	.word	0x00000005
        /*0ba4*/ 	.word	0x00000000
        /*0ba8*/ 	.short	0x010a
        /*0baa*/ 	.byte	0x3f
	.zero		1


	//   ....[75]....
        /*0bac*/ 	.word	0x0000ff40
        /*0bb0*/ 	.word	0x00000003
        /*0bb4*/ 	.word	0x00000000
        /*0bb8*/ 	.short	0x010a
        /*0bba*/ 	.byte	0x3f
	.zero		1


	//   ....[76]....
        /*0bbc*/ 	.word	0x0000ff90
        /*0bc0*/ 	.word	0x00000003
        /*0bc4*/ 	.word	0x00019c60
        /*0bc8*/ 	.short	0x010a
        /*0bca*/ 	.byte	0x3f
	.zero		1


	//   ....[77]....
        /*0bcc*/ 	.word	0x0000ffe0
        /*0bd0*/ 	.word	0x00000005
        /*0bd4*/ 	.word	0x00019c60
        /*0bd8*/ 	.short	0x010a
        /*0bda*/ 	.byte	0x3f
	.zero		1


	//   ....[78]....
        /*0bdc*/ 	.word	0x00010030
        /*0be0*/ 	.word	0x00000003
        /*0be4*/ 	.word	0x00019c80
        /*0be8*/ 	.short	0x010a
        /*0bea*/ 	.byte	0x3f
	.zero		1


	//----- nvinfo : EIATTR_NUM_MBARRIERS
	.align		4
.L_1161:
        /*0bec*/ 	.byte	0x03, 0x38
        /*0bee*/ 	.short	0x0016


	//----- nvinfo : EIATTR_EXIT_INSTR_OFFSETS
	.align		4
        /*0bf0*/ 	.byte	0x04, 0x1c
        /*0bf2*/ 	.short	(.L_1163 - .L_1162)


	//   ....[0]....
.L_1162:
        /*0bf4*/ 	.word	0x00000a40


	//   ....[1]....
        /*0bf8*/ 	.word	0x000098e0


	//   ....[2]....
        /*0bfc*/ 	.word	0x0000f3e0


	//----- nvinfo : EIATTR_MAX_THREADS
	.align		4
.L_1163:
        /*0c00*/ 	.byte	0x04, 0x05
        /*0c02*/ 	.short	(.L_1165 - .L_1164)
.L_1164:
        /*0c04*/ 	.word	0x00000200
        /*0c08*/ 	.word	0x00000001
        /*0c0c*/ 	.word	0x00000001


	//----- nvinfo : EIATTR_CRS_STACK_SIZE
	.align		4
.L_1165:
        /*0c10*/ 	.byte	0x04, 0x1e
        /*0c12*/ 	.short	(.L_1167 - .L_1166)
.L_1166:
        /*0c14*/ 	.word	0x00000000


	//----- nvinfo : EIATTR_CBANK_PARAM_SIZE
	.align		4
.L_1167:
        /*0c18*/ 	.byte	0x03, 0x19
        /*0c1a*/ 	.short	0x0af0


	//----- nvinfo : EIATTR_PARAM_CBANK
	.align		4
        /*0c1c*/ 	.byte	0x04, 0x0a
        /*0c1e*/ 	.short	(.L_1169 - .L_1168)
	.align		4
.L_1168:
        /*0c20*/ 	.word	index@(.nv.constant0._ZN7cutlass13device_kernelIN5flash11enable_sm90INS1_16FlashAttnFwdSm90INS1_25CollectiveMainloopFwdSm90ILi2EN4cute5tupleIJNS5_1CILi1EEES8_S8_EEENS6_IJNS7_ILi192EEENS7_ILi128EEENS7_ILi96EEEEEELi96ENS_12float_e4m3_tEfNS_4arch4Sm90ELb0ELb0ELb0ELb1ELb0ELb0ELb0ELb1ELb1ELb1ELb1ELb0EEENS1_21CollectiveEpilogueFwdINS6_IJSA_SC_SB_EEES9_NS_10bfloat16_tESG_Li384ELb1ELb1ELb1ELb1EEENS1_36VarlenDynamicPersistentTileSchedulerILi192ELi128ELi384ELi128ELb1ELb1ELb1ELb0ELb1ELb1EEEEEEEEEvNT_6ParamsE)
        /*0c24*/ 	.short	0x0210
        /*0c26*/ 	.short	0x0af0


	//----- nvinfo : EIATTR_SW_WAR
	.align		4
.L_1169:
        /*0c28*/ 	.byte	0x04, 0x36
        /*0c2a*/ 	.short	(.L_1171 - .L_1170)
.L_1170:
        /*0c2c*/ 	.word	0x00000008
.L_1171:


//--------------------- .nv.info._ZN7cutlass13device_kernelIN5flash11enable_sm90INS1_16FlashAttnFwdSm90INS1_25CollectiveMainloopFwdSm90ILi2EN4cute5tupleIJNS5_1CILi1EEES8_S8_EEENS6_IJNS7_ILi192EEENS7_ILi128EEENS7_ILi96EEEEEELi96ENS_12float_e4m3_tEfNS_4arch4Sm90ELb0ELb0ELb0ELb1ELb0ELb1ELb0ELb1ELb1ELb1ELb1ELb0EEENS1_21CollectiveEpilogueFwdINS6_IJSA_SC_SB_EEES9_NS_10bfloat16_tESG_Li384ELb1ELb1ELb1ELb1EEENS1_36VarlenDynamicPersistentTileSchedulerILi192ELi128ELi384ELi128ELb1ELb1ELb1ELb0ELb1ELb1EEEEEEEEEvNT_6ParamsE --------------------------
	.section	.nv.info._ZN7cutlass13device_kernelIN5flash11enable_sm90INS1_16FlashAttnFwdSm90INS1_25CollectiveMainloopFwdSm90ILi2EN4cute5tupleIJNS5_1CILi1EEES8_S8_EEENS6_IJNS7_ILi192EEENS7_ILi128EEENS7_ILi96EEEEEELi96ENS_12float_e4m3_tEfNS_4arch4Sm90ELb0ELb0ELb0ELb1ELb0ELb1ELb0ELb1ELb1ELb1ELb1ELb0EEENS1_21CollectiveEpilogueFwdINS6_IJSA_SC_SB_EEES9_NS_10bfloat16_tESG_Li384ELb1ELb1ELb1ELb1EEENS1_36VarlenDynamicPersistentTileSchedulerILi192ELi128ELi384ELi128ELb1ELb1ELb1ELb0ELb1ELb1EEEEEEEEEvNT_6ParamsE,"",@"SHT_CUDA_INFO"
	.sectionflags	@""
	.align	4


	//----- nvinfo : EIATTR_CUDA_API_VERSION
	.align		4
        /*0000*/ 	.byte	0x04, 0x37
        /*0002*/ 	.short	(.L_1173 - .L_1172)
.L_1172:
        /*0004*/ 	.word	0x00000082


	//----- nvinfo : EIATTR_KPARAM_INFO
	.align		4
.L_1173:
        /*0008*/ 	.byte	0x04, 0x17
        /*000a*/ 	.short	(.L_1175 - .L_1174)
.L_1174:
        /*000c*/ 	.word	0x00000000
        /*0010*/ 	.short	0x0000
        /*0012*/ 	.short	0x0070
        /*0014*/ 	.byte	0x00, 0xf0, 0x01, 0x2a


	//----- nvinfo : EIATTR_SPARSE_MMA_MASK
	.align		4
.L_1175:
        /*0018*/ 	.byte	0x03, 0x50
        /*001a*/ 	.short	0x0000


	//----- nvinfo : EIATTR_MAXREG_COUNT
	.align		4
        /*001c*/ 	.byte	0x03, 0x1b
        /*001e*/ 	.short	0x0080


	//----- nvinfo : EIATTR_NUM_BARRIERS
	.align		4
        /*0020*/ 	.byte	0x02, 0x4c
        /*0022*/ 	.byte	0x10
	.zero		1


	//----- nvinfo : EIATTR_EXTERNS
	.align		4
        /*0024*/ 	.byte	0x04, 0x0f
        /*0026*/ 	.short	(.L_1177 - .L_1176)


	//   ....[0]....
	.align		4
.L_1176:
        /*0028*/ 	.word	index@(__assertfail)


	//----- nvinfo : EIATTR_ANNOTATIONS
	.align		4
.L_1177:
        /*002c*/ 	.byte	0x04, 0x55
        /*002e*/ 	.short	(.L_1179 - .L_1178)


	//   ....[0]....
.L_1178:
        /* <DEDUP_REMOVED lines=104> */


	//----- nvinfo : EIATTR_MERCURY_ISA_VERSION
	.align		4
.L_1179:
        /*0698*/ 	.byte	0x03, 0x5f
        /*069a*/ 	.short	0x0101


	//----- nvinfo : EIATTR_UNUSED_LOAD_BYTE_OFFSET
	.align		4
        /*069c*/ 	.byte	0x04, 0x44
        /*069e*/ 	.short	(.L_1181 - .L_1180)


	//   ....[0]....
.L_1180:
        /*06a0*/ 	.word	0x00000a90
        /*06a4*/ 	.word	0x0000fff0


	//   ....[1]....
        /*06a8*/ 	.word	0x000101e0
        /*06ac*/ 	.word	0x0000fff0


	//----- nvinfo : EIATTR_INT_WARP_WIDE_INSTR_OFFSETS
	.align		4
.L_1181:
        /*06b0*/ 	.byte	0x04, 0x31
        /*06b2*/ 	.short	(.L_1183 - .L_1182)


	//   ....[0]....
.L_1182:
        /*06b4*/ 	.word	0x00000180


	//   ....[1]....
        /*06b8*/ 	.word	0x00000220


	//   ....[2]....
        /*06bc*/ 	.word	0x00000290


	//   ....[3]....
        /*06c0*/ 	.word	0x00016540


	//   ....[4]....
        /*06c4*/ 	.word	0x000165d0


	//   ....[5]....
        /*06c8*/ 	.word	0x000190a0


	//   ....[6]....
        /*06cc*/ 	.word	0x00019130


	//----- nvinfo : EIATTR_COOP_GROUP_MASK_REGIDS
	.align		4
.L_1183:
        /*06d0*/ 	.byte	0x04, 0x29
        /*06d2*/ 	.short	(.L_1185 - .L_1184)


	//   ....[0]....
.L_1184:
        /*06d4*/ 	.word	0xffffffff


	//   ....[1]....
        /*06d8*/ 	.word	0xffffffff


	//   ....[2]....
        /*06dc*/ 	.word	0xffffffff


	//   ....[3]....
        /*06e0*/ 	.word	0xffffffff


	//   ....[4]....
        /*06e4*/ 	.word	0xffffffff


	//   ....[5]....
        /*06e8*/ 	.word	0xffffffff


	//   ....[6]....
        /*06ec*/ 	.word	0xffffffff


	//   ....[7]....
        /*06f0*/ 	.word	0xffffffff


	//   ....[8]....
        /*06f4*/ 	.word	0xffffffff


	//   ....[9]....
        /*06f8*/ 	.word	0xffffffff


	//   ....[10]....
        /*06fc*/ 	.word	0xffffffff


	//   ....[11]....
        /*0700*/ 	.word	0xffffffff


	//   ....[12]....
        /*0704*/ 	.word	0xffffffff


	//   ....[13]....
        /*0708*/ 	.word	0xffffffff


	//   ....[14]....
        /*070c*/ 	.word	0xffffffff


	//   ....[15]....
        /*0710*/ 	.word	0xffffffff


	//   ....[16]....
        /*0714*/ 	.word	0xffffffff


	//   ....[17]....
        /*0718*/ 	.word	0xffffffff


	//   ....[18]....
        /*071c*/ 	.word	0xffffffff


	//   ....[19]....
        /*0720*/ 	.word	0xffffffff


	//   ....[20]....
        /*0724*/ 	.word	0xffffffff


	//   ....[21]....
        /*0728*/ 	.word	0xffffffff


	//   ....[22]....
        /*072c*/ 	.word	0xffffffff


	//   ....[23]....
        /*0730*/ 	.word	0xffffffff


	//   ....[24]....
        /*0734*/ 	.word	0xffffffff


	//   ....[25]....
        /*0738*/ 	.word	0xffffffff


	//   ....[26]....
        /*073c*/ 	.word	0xffffffff


	//   ....[27]....
        /*0740*/ 	.word	0xffffffff


	//   ....[28]....
        /*0744*/ 	.word	0xffffffff


	//   ....[29]....
        /*0748*/ 	.word	0xffffffff


	//   ....[30]....
        /*074c*/ 	.word	0xffffffff


	//   ....[31]....
        /*0750*/ 	.word	0xffffffff


	//   ....[32]....
        /*0754*/ 	.word	0xffffffff


	//   ....[33]....
        /*0758*/ 	.word	0xffffffff


	//   ....[34]....
        /*075c*/ 	.word	0xffffffff


	//   ....[35]....
        /*0760*/ 	.word	0xffffffff


	//   ....[36]....
        /*0764*/ 	.word	0xffffffff


	//   ....[37]....
        /*0768*/ 	.word	0xffffffff


	//   ....[38]....
        /*076c*/ 	.word	0xffffffff


	//   ....[39]....
        /*0770*/ 	.word	0xffffffff


	//   ....[40]....
        /*0774*/ 	.word	0xffffffff


	//   ....[41]....
        /*0778*/ 	.word	0xffffffff


	//   ....[42]....
        /*077c*/ 	.word	0xffffffff


	//   ....[43]....
        /*0780*/ 	.word	0xffffffff


	//   ....[44]....
        /*0784*/ 	.word	0xffffffff


	//   ....[45]....
        /*0788*/ 	.word	0xffffffff


	//   ....[46]....
        /*078c*/ 	.word	0xffffffff


	//   ....[47]....
        /*0790*/ 	.word	0xffffffff


	//   ....[48]....
        /*0794*/ 	.word	0xffffffff


	//   ....[49]....
        /*0798*/ 	.word	0xffffffff


	//   ....[50]....
        /*079c*/ 	.word	0xffffffff


	//   ....[51]....
        /*07a0*/ 	.word	0xffffffff


	//   ....[52]....
        /*07a4*/ 	.word	0xffffffff


	//   ....[53]....
        /*07a8*/ 	.word	0xffffffff


	//   ....[54]....
        /*07ac*/ 	.word	0xffffffff


	//   ....[55]....
        /*07b0*/ 	.word	0xffffffff


	//   ....[56]....
        /*07b4*/ 	.word	0xffffffff


	//   ....[57]....
        /*07b8*/ 	.word	0xffffffff


	//   ....[58]....
        /*07bc*/ 	.word	0xffffffff


	//   ....[59]....
        /*07c0*/ 	.word	0xffffffff


	//   ....[60]....
        /*07c4*/ 	.word	0xffffffff


	//   ....[61]....
        /*07c8*/ 	.word	0xffffffff


	//   ....[62]....
        /*07cc*/ 	.word	0xffffffff


	//   ....[63]....
        /*07d0*/ 	.word	0xffffffff


	//   ....[64]....
        /*07d4*/ 	.word	0xffffffff


	//   ....[65]....
        /*07d8*/ 	.word	0xffffffff


	//   ....[66]....
        /*07dc*/ 	.word	0xffffffff


	//   ....[67]....
        /*07e0*/ 	.word	0xffffffff


	//   ....[68]....
        /*07e4*/ 	.word	0xffffffff


	//   ....[69]....
        /*07e8*/ 	.word	0xffffffff


	//   ....[70]....
        /*07ec*/ 	.word	0xffffffff


	//   ....[71]....
        /*07f0*/ 	.word	0xffffffff


	//   ....[72]....
        /*07f4*/ 	.word	0xffffffff


	//   ....[73]....
        /*07f8*/ 	.word	0xffffffff


	//   ....[74]....
        /*07fc*/ 	.word	0xffffffff


	//   ....[75]....
        /*0800*/ 	.word	0xffffffff


	//   ....[76]....
        /*0804*/ 	.word	0xffffffff


	//   ....[77]....
        /*0808*/ 	.word	0xffffffff


	//   ....[78]....
        /*080c*/ 	.word	0xffffffff


	//   ....[79]....
        /*0810*/ 	.word	0xffffffff


	//   ....[80]....
        /*0814*/ 	.word	0xffffffff


	//   ....[81]....
        /*0818*/ 	.word	0xffffffff


	//   ....[82]....
        /*081c*/ 	.word	0xffffffff


	//   ....[83]....
        /*0820*/ 	.word	0xffffffff


	//   ....[84]....
        /*0824*/ 	.word	0xffffffff


	//   ....[85]....
        /*0828*/ 	.word	0xffffffff


	//   ....[86]....
        /*082c*/ 	.word	0xffffffff


	//   ....[87]....
        /*0830*/ 	.word	0xffffffff


	//   ....[88]....
        /*0834*/ 	.word	0xffffffff


	//   ....[89]....
        /*0838*/ 	.word	0xffffffff


	//   ....[90]....
        /*083c*/ 	.word	0xffffffff


	//   ....[91]....
        /*0840*/ 	.word	0xffffffff


	//   ....[92]....
        /*0844*/ 	.word	0xffffffff


	//   ....[93]....
        /*0848*/ 	.word	0xffffffff


	//   ....[94]....
        /*084c*/ 	.word	0xffffffff


	//   ....[95]....
        /*0850*/ 	.word	0xffffffff


	//   ....[96]....
        /*0854*/ 	.word	0xffffffff


	//   ....[97]....
        /*0858*/ 	.word	0xffffffff


	//   ....[98]....
        /*085c*/ 	.word	0xffffffff


	//   ....[99]....
        /*0860*/ 	.word	0xffffffff


	//   ....[100]....
        /*0864*/ 	.word	0xffffffff


	//   ....[101]....
        /*0868*/ 	.word	0xffffffff


	//   ....[102]....
        /*086c*/ 	.word	0xffffffff


	//   ....[103]....
        /*0870*/ 	.word	0xffffffff


	//   ....[104]....
        /*0874*/ 	.word	0xffffffff


	//   ....[105]....
        /*0878*/ 	.word	0xffffffff


	//   ....[106]....
        /*087c*/ 	.word	0xffffffff


	//   ....[107]....
        /*0880*/ 	.word	0xffffffff


	//   ....[108]....
        /*0884*/ 	.word	0xffffffff


	//   ....[109]....
        /*0888*/ 	.word	0xffffffff


	//   ....[110]....
        /*088c*/ 	.word	0xffffffff


	//   ....[111]....
        /*0890*/ 	.word	0xffffffff


	//   ....[112]....
        /*0894*/ 	.word	0xffffffff


	//   ....[113]....
        /*0898*/ 	.word	0xffffffff


	//   ....[114]....
        /*089c*/ 	.word	0xffffffff


	//   ....[115]....
        /*08a0*/ 	.word	0xffffffff


	//   ....[116]....
        /*08a4*/ 	.word	0xffffffff


	//   ....[117]....
        /*08a8*/ 	.word	0xffffffff


	//   ....[118]....
        /*08ac*/ 	.word	0xffffffff


	//   ....[119]....
        /*08b0*/ 	.word	0xffffffff


	//   ....[120]....
        /*08b4*/ 	.word	0xffffffff


	//   ....[121]....
        /*08b8*/ 	.word	0xffffffff


	//   ....[122]....
        /*08bc*/ 	.word	0xffffffff


	//   ....[123]....
        /*08c0*/ 	.word	0xffffffff


	//   ....[124]....
        /*08c4*/ 	.word	0xffffffff


	//   ....[125]....
        /*08c8*/ 	.word	0xffffffff


	//   ....[126]....
        /*08cc*/ 	.word	0xffffffff


	//   ....[127]....
        /*08d0*/ 	.word	0xffffffff


	//   ....[128]....
        /*08d4*/ 	.word	0xffffffff


	//   ....[129]....
        /*08d8*/ 	.word	0xffffffff


	//   ....[130]....
        /*08dc*/ 	.word	0xffffffff


	//   ....[131]....
        /*08e0*/ 	.word	0xffffffff


	//   ....[132]....
        /*08e4*/ 	.word	0xffffffff


	//   ....[133]....
        /*08e8*/ 	.word	0xffffffff


	//   ....[134]....
        /*08ec*/ 	.word	0xffffffff


	//   ....[135]....
        /*08f0*/ 	.word	0xffffffff


	//   ....[136]....
        /*08f4*/ 	.word	0x0500000f


	//   ....[137]....
        /*08f8*/ 	.word	0x0500000f


	//   ....[138]....
        /*08fc*/ 	.word	0x0500000f


	//   ....[139]....
        /*0900*/ 	.word	0x0500000f


	//   ....[140]....
        /*0904*/ 	.word	0x0500000f


	//   ....[141]....
        /*0908*/ 	.word	0x0500000f


	//   ....[142]....
        /*090c*/ 	.word	0x0500000f


	//   ....[143]....
        /*0910*/ 	.word	0x0500000f


	//   ....[144]....
        /*0914*/ 	.word	0x0500000f


	//   ....[145]....
        /*0918*/ 	.word	0x0500000f


	//   ....[146]....
        /*091c*/ 	.word	0x0500000f


	//   ....[147]....
        /*0920*/ 	.word	0x0500000f


	//   ....[148]....
        /*0924*/ 	.word	0x0500000f


	//   ....[149]....
        /*0928*/ 	.word	0x0500000f


	//   ....[150]....
        /*092c*/ 	.word	0x0500000f


	//   ....[151]....
        /*0930*/ 	.word	0x0500000f


	//   ....[152]....
        /*0934*/ 	.word	0x0500000f


	//   ....[153]....
        /*0938*/ 	.word	0x0500000f


	//   ....[154]....
        /*093c*/ 	.word	0x0500000f


	//   ....[155]....
        /*0940*/ 	.word	0x0500000f


	//   ....[156]....
        /*0944*/ 	.word	0x0500000f


	//   ....[157]....
        /*0948*/ 	.word	0x0500000f


	//   ....[158]....
        /*094c*/ 	.word	0x0500000f


	//   ....[159]....
        /*0950*/ 	.word	0x0500000f


	//   ....[160]....
        /*0954*/ 	.word	0x0500000f


	//   ....[161]....
        /*0958*/ 	.word	0x0500000f


	//   ....[162]....
        /*095c*/ 	.word	0x0500000f


	//   ....[163]....
        /*0960*/ 	.word	0x0500000f


	//   ....[164]....
        /*0964*/ 	.word	0x0500000f


	//   ....[165]....
        /*0968*/ 	.word	0x0500000f


	//   ....[166]....
        /*096c*/ 	.word	0x0500000f


	//   ....[167]....
        /*0970*/ 	.word	0x0500000f


	//   ....[168]....
        /*0974*/ 	.word	0x0500000f


	//   ....[169]....
        /*0978*/ 	.word	0x0500000f


	//   ....[170]....
        /*097c*/ 	.word	0x0500000f


	//----- nvinfo : EIATTR_COOP_GROUP_INSTR_OFFSETS
	.align		4
.L_1185:
        /*0980*/ 	.byte	0x04, 0x28
        /*0982*/ 	.short	(.L_1187 - .L_1186)


	//   ....[0]....
.L_1186:
        /*0984*/ 	.word	0x00000060


	//   ....[1]....
        /*0988*/ 	.word	0x00000190


	//   ....[2]....
        /*098c*/ 	.word	0x00000240


	//   ....[3]....
        /*0990*/ 	.word	0x00000400


	//   ....[4]....
        /*0994*/ 	.word	0x00000560


	//   ....[5]....
        /*0998*/ 	.word	0x00000680


	//   ....[6]....
        /*099c*/ 	.word	0x000007e0


	//   ....[7]....
        /*09a0*/ 	.word	0x00007240


	//   ....[8]....
        /*09a4*/ 	.word	0x000077a0


	//   ....[9]....
        /*09a8*/ 	.word	0x000077b0


	//   ....[10]....
        /*09ac*/ 	.word	0x000077c0


	//   ....[11]....
        /*09b0*/ 	.word	0x000077d0


	//   ....[12]....
        /*09b4*/ 	.word	0x000092e0


	//   ....[13]....
        /*09b8*/ 	.word	0x000092f0


	//   ....[14]....
        /*09bc*/ 	.word	0x00009300


	//   ....[15]....
        /*09c0*/ 	.word	0x00009310


	//   ....[16]....
        /*09c4*/ 	.word	0x0000c250


	//   ....[17]....
        /*09c8*/ 	.word	0x0000c350


	//   ....[18]....
        /*09cc*/ 	.word	0x0000c820


	//   ....[19]....
        /*09d0*/ 	.word	0x0000c870


	//   ....[20]....
        /*09d4*/ 	.word	0x0000e0b0


	//   ....[21]....
        /*09d8*/ 	.word	0x0000e360


	//   ....[22]....
        /*09dc*/ 	.word	0x0000e390


	//   ....[23]....
        /*09e0*/ 	.word	0x0000e3e0


	//   ....[24]....
        /*09e4*/ 	.word	0x0000fa70


	//   ....[25]....
        /*09e8*/ 	.word	0x0000fa80


	//   ....[26]....
        /*09ec*/ 	.word	0x0000fb50


	//   ....[27]....
        /*09f0*/ 	.word	0x0000fc10


	//   ....[28]....
        /*09f4*/ 	.word	0x000108c0


	//   ....[29]....
        /*09f8*/ 	.word	0x00010960


	//   ....[30]....
        /*09fc*/ 	.word	0x00010980


	//   ....[31]....
        /*0a00*/ 	.word	0x000109a0


	//   ....[32]....
        /*0a04*/ 	.word	0x000109b0


	//   ....[33]....
        /*0a08*/ 	.word	0x000109c0


	//   ....[34]....
        /*0a0c*/ 	.word	0x000109d0


	//   ....[35]....
        /*0a10*/ 	.word	0x000109f0


	//   ....[36]....
        /*0a14*/ 	.word	0x00010a10


	//   ....[37]....
        /*0a18*/ 	.word	0x00010a20


	//   ....[38]....
        /*0a1c*/ 	.word	0x00010a30


	//   ....[39]....
        /*0a20*/ 	.word	0x00010a40


	//   ....[40]....
        /*0a24*/ 	.word	0x00010a50


	//   ....[41]....
        /*0a28*/ 	.word	0x00010a60


	//   ....[42]....
        /*0a2c*/ 	.word	0x00010a70


	//   ....[43]....
        /*0a30*/ 	.word	0x00010a80


	//   ....[44]....
        /*0a34*/ 	.word	0x00010a90


	//   ....[45]....
        /*0a38*/ 	.word	0x00010aa0


	//   ....[46]....
        /*0a3c*/ 	.word	0x00010ab0


	//   ....[47]....
        /*0a40*/ 	.word	0x00010ac0


	//   ....[48]....
        /*0a44*/ 	.word	0x00010ad0


	//   ....[49]....
        /*0a48*/ 	.word	0x00010ae0


	//   ....[50]....
        /*0a4c*/ 	.word	0x00010af0


	//   ....[51]....
        /*0a50*/ 	.word	0x00010b00


	//   ....[52]....
        /*0a54*/ 	.word	0x00010b10


	//   ....[53]....
        /*0a58*/ 	.word	0x00010b20


	//   ....[54]....
        /*0a5c*/ 	.word	0x00010b30


	//   ....[55]....
        /*0a60*/ 	.word	0x00010b40


	//   ....[56]....
        /*0a64*/ 	.word	0x00010b50


	//   ....[57]....
        /*0a68*/ 	.word	0x00010b60


	//   ....[58]....
        /*0a6c*/ 	.word	0x00010b70


	//   ....[59]....
        /*0a70*/ 	.word	0x00010b80


	//   ....[60]....
        /*0a74*/ 	.word	0x00010b90


	//   ....[61]....
        /*0a78*/ 	.word	0x00010ba0


	//   ....[62]....
        /*0a7c*/ 	.word	0x00010bb0


	//   ....[63]....
        /*0a80*/ 	.word	0x00010bc0


	//   ....[64]....
        /*0a84*/ 	.word	0x00010bd0


	//   ....[65]....
        /*0a88*/ 	.word	0x00010be0


	//   ....[66]....
        /*0a8c*/ 	.word	0x00010bf0


	//   ....[67]....
        /*0a90*/ 	.word	0x00010c00


	//   ....[68]....
        /*0a94*/ 	.word	0x00010c10


	//   ....[69]....
        /*0a98*/ 	.word	0x00010c20


	//   ....[70]....
        /*0a9c*/ 	.word	0x00010c30


	//   ....[71]....
        /*0aa0*/ 	.word	0x00010c40


	//   ....[72]....
        /*0aa4*/ 	.word	0x00010c50


	//   ....[73]....
        /*0aa8*/ 	.word	0x00010c60


	//   ....[74]....
        /*0aac*/ 	.word	0x00010c70


	//   ....[75]....
        /*0ab0*/ 	.word	0x00010c80


	//   ....[76]....
        /*0ab4*/ 	.word	0x000115c0


	//   ....[77]....
        /*0ab8*/ 	.word	0x000115d0


	//   ....[78]....
        /*0abc*/ 	.word	0x000115e0


	//   ....[79]....
        /*0ac0*/ 	.word	0x00011620


	//   ....[80]....
        /*0ac4*/ 	.word	0x00011d20


	//   ....[81]....
        /*0ac8*/ 	.word	0x00011d30


	//   ....[82]....
        /*0acc*/ 	.word	0x00011e40


	//   ....[83]....
        /*0ad0*/ 	.word	0x00011e60


	//   ....[84]....
        /*0ad4*/ 	.word	0x000122d0


	//   ....[85]....
        /*0ad8*/ 	.word	0x000122e0


	//   ....[86]....
        /*0adc*/ 	.word	0x000126e0


	//   ....[87]....
        /*0ae0*/ 	.word	0x000126f0


	//   ....[88]....
        /*0ae4*/ 	.word	0x00013330


	//   ....[89]....
        /*0ae8*/ 	.word	0x00013340


	//   ....[90]....
        /*0aec*/ 	.word	0x00013440


	//   ....[91]....
        /*0af0*/ 	.word	0x00013460


	//   ....[92]....
        /*0af4*/ 	.word	0x000135e0


	//   ....[93]....
        /*0af8*/ 	.word	0x00013800


	//   ....[94]....
        /*0afc*/ 	.word	0x00013830


	//   ....[95]....
        /*0b00*/ 	.word	0x00013860


	//   ....[96]....
        /*0b04*/ 	.word	0x00013890


	//   ....[97]....
        /*0b08*/ 	.word	0x000138c0


	//   ....[98]....
        /*0b0c*/ 	.word	0x000138f0


	//   ....[99]....
        /*0b10*/ 	.word	0x00013a80


	//   ....[100]....
        /*0b14*/ 	.word	0x00013ab0


	//   ....[101]....
        /*0b18*/ 	.word	0x00013ae0


	//   ....[102]....
        /*0b1c*/ 	.word	0x00013b10


	//   ....[103]....
        /*0b20*/ 	.word	0x00013b40


	//   ....[104]....
        /*0b24*/ 	.word	0x00013b70


	//   ....[105]....
        /*0b28*/ 	.word	0x00013c00


	//   ....[106]....
        /*0b2c*/ 	.word	0x00013c30


	//   ....[107]....
        /*0b30*/ 	.word	0x00013c40


	//   ....[108]....
        /*0b34*/ 	.word	0x00013ce0


	//   ....[109]....
        /*0b38*/ 	.word	0x00014e60


	//   ....[110]....
        /*0b3c*/ 	.word	0x00016cb0


	//   ....[111]....
        /*0b40*/ 	.word	0x00017b30


	//   ....[112]....
        /*0b44*/ 	.word	0x00017b60


	//   ....[113]....
        /*0b48*/ 	.word	0x00017b80


	//   ....[114]....
        /*0b4c*/ 	.word	0x00017b90


	//   ....[115]....
        /*0b50*/ 	.word	0x00017c60


	//   ....[116]....
        /*0b54*/ 	.word	0x00017c70


	//   ....[117]....
        /*0b58*/ 	.word	0x00019960


	//   ....[118]....
        /*0b5c*/ 	.word	0x00019990


	//   ....[119]....
        /*0b60*/ 	.word	0x00019a00


	//   ....[120]....
        /*0b64*/ 	.word	0x00019a30


	//   ....[121]....
        /*0b68*/ 	.word	0x00019a60


	//   ....[122]....
        /*0b6c*/ 	.word	0x00019a90


	//   ....[123]....
        /*0b70*/ 	.word	0x00019ac0


	//   ....[124]....
        /*0b74*/ 	.word	0x00019af0


	//   ....[125]....
        /*0b78*/ 	.word	0x00019c90


	//   ....[126]....
        /*0b7c*/ 	.word	0x00019cc0


	//   ....[127]....
        /*0b80*/ 	.word	0x00019cf0


	//   ....[128]....
        /*0b84*/ 	.word	0x00019d20


	//   ....[129]....
        /*0b88*/ 	.word	0x00019d50


	//   ....[130]....
        /*0b8c*/ 	.word	0x00019d80


	//   ....[131]....
        /*0b90*/ 	.word	0x00019e40


	//   ....[132]....
        /*0b94*/ 	.word	0x00019e60


	//   ....[133]....
        /*0b98*/ 	.word	0x00019e70


	//   ....[134]....
        /*0b9c*/ 	.word	0x00019ed0


	//   ....[135]....
        /*0ba0*/ 	.word	0x0001a500


	//   ....[136]....
        /*0ba4*/ 	.word	0x0001a990


	//   ....[137]....
        /*0ba8*/ 	.word	0x0001aa20


	//   ....[138]....
        /*0bac*/ 	.word	0x0001aa70


	//   ....[139]....
        /*0bb0*/ 	.word	0x0001aac0


	//   ....[140]....
        /*0bb4*/ 	.word	0x0001aba0


	//   ....[141]....
        /*0bb8*/ 	.word	0x0001ac30


	//   ....[142]....
        /*0bbc*/ 	.word	0x0001ac80


	//   ....[143]....
        /*0bc0*/ 	.word	0x0001acd0


	//   ....[144]....
        /*0bc4*/ 	.word	0x0001af30


	//   ....[145]....
        /*0bc8*/ 	.word	0x0001b210


	//   ....[146]....
        /*0bcc*/ 	.word	0x0001b3e0


	//   ....[147]....
        /*0bd0*/ 	.word	0x0001b440


	//   ....[148]....
        /*0bd4*/ 	.word	0x0001b4a0


	//   ....[149]....
        /*0bd8*/ 	.word	0x0001b570


	//   ....[150]....
        /*0bdc*/ 	.word	0x0001b5f0


	//   ....[151]....
        /*0be0*/ 	.word	0x0001b6c0


	//   ....[152]....
        /*0be4*/ 	.word	0x0001b990


	//   ....[153]....
        /*0be8*/ 	.word	0x0001ba30


	//   ....[154]....
        /*0bec*/ 	.word	0x0001bbc0


	//   ....[155]....
        /*0bf0*/ 	.word	0x0001bc40


	//   ....[156]....
        /*0bf4*/ 	.word	0x0001bcc0


	//   ....[157]....
        /*0bf8*/ 	.word	0x0001bd40


	//   ....[158]....
        /*0bfc*/ 	.word	0x0001bdc0


	//   ....[159]....
        /*0c00*/ 	.word	0x0001be50


	//   ....[160]....
        /*0c04*/ 	.word	0x0001bef0


	//   ....[161]....
        /*0c08*/ 	.word	0x0001bfa0


	//   ....[162]....
        /*0c0c*/ 	.word	0x0001c020


	//   ....[163]....
        /*0c10*/ 	.word	0x0001c0a0


	//   ....[164]....
        /*0c14*/ 	.word	0x0001c120


	//   ....[165]....
        /*0c18*/ 	.word	0x0001c1b0


	//   ....[166]....
        /*0c1c*/ 	.word	0x0001c230


	//   ....[167]....
        /*0c20*/ 	.word	0x0001c2d0


	//   ....[168]....
        /*0c24*/ 	.word	0x0001c320


	//   ....[169]....
        /*0c28*/ 	.word	0x0001c3b0


	//   ....[170]....
        /*0c2c*/ 	.word	0x0001c4e0


	//----- nvinfo : EIATTR_REG_RECONFIG
	.align		4
.L_1187:
        /*0c30*/ 	.byte	0x01, 0x54
	.zero		2


	//----- nvinfo : EIATTR_SYSCALL_OFFSETS
	.align		4
        /*0c34*/ 	.byte	0x04, 0x46
        /*0c36*/ 	.short	(.L_1189 - .L_1188)


	//   ....[0]....
.L_1188:
        /*0c38*/ 	.word	0x00001d30


	//   ....[1]....
        /*0c3c*/ 	.word	0x00001e80


	//   ....[2]....
        /*0c40*/ 	.word	0x000073b0


	//   ....[3]....
        /*0c44*/ 	.word	0x000076f0


	//   ....[4]....
        /*0c48*/ 	.word	0x00016730


	//   ....[5]....
        /*0c4c*/ 	.word	0x000168c0


	//   ....[6]....
        /*0c50*/ 	.word	0x00016a10


	//   ....[7]....
        /*0c54*/ 	.word	0x00016b60


	//   ....[8]....
        /*0c58*/ 	.word	0x00017630


	//----- nvinfo : EIATTR_MBARRIER_INSTR_OFFSETS
	.align		4
.L_1189:
        /*0c5c*/ 	.byte	0x04, 0x39
        /*0c5e*/ 	.short	(.L_1191 - .L_1190)


	//   ....[0]....
.L_1190:
        /*0c60*/ 	.word	0x000002b0
        /*0c64*/ 	.word	0x000000ff
        /*0c68*/ 	.word	0x00019c00
        /*0c6c*/ 	.short	0x0100
        /*0c6e*/ 	.byte	0x08
	.zero		1


	//   ....[1]....
        /*0c70*/ 	.word	0x000002c0
        /*0c74*/ 	.word	0x000000ff
        /*0c78*/ 	.word	0x00019c20
        /*0c7c*/ 	.short	0x0100
        /*0c7e*/ 	.byte	0x08
	.zero		1


	//   ....[2]....
        /*0c80*/ 	.word	0x000003b0
        /*0c84*/ 	.word	0x000000ff
        /*0c88*/ 	.word	0x00019c30
        /*0c8c*/ 	.short	0x0100
        /*0c8e*/ 	.byte	0x08
	.zero		1


	//   ....[3]....
        /*0c90*/ 	.word	0x000003c0
        /*0c94*/ 	.word	0x000000ff
        /*0c98*/ 	.word	0x00019c40
        /*0c9c*/ 	.short	0x0100
        /*0c9e*/ 	.byte	0x08
	.zero		1


	//   ....[4]....
        /*0ca0*/ 	.word	0x000003d0
        /*0ca4*/ 	.word	0x000000ff
        /*0ca8*/ 	.word	0x00019c38
        /*0cac*/ 	.short	0x0100
        /*0cae*/ 	.byte	0x08
	.zero		1


	//   ....[5]....
        /*0cb0*/ 	.word	0x000003e0
        /*0cb4*/ 	.word	0x000000ff
        /*0cb8*/ 	.word	0x00019c48
        /*0cbc*/ 	.short	0x0100
        /*0cbe*/ 	.byte	0x08
	.zero		1


	//   ....[6]....
        /*0cc0*/ 	.word	0x00000510
        /*0cc4*/ 	.word	0x000000ff
        /*0cc8*/ 	.word	0x00019c50
        /*0ccc*/ 	.short	0x0100
        /*0cce*/ 	.byte	0x08
	.zero		1


	//   ....[7]....
        /*0cd0*/ 	.word	0x00000520
        /*0cd4*/ 	.word	0x000000ff
        /*0cd8*/ 	.word	0x00019c60
        /*0cdc*/ 	.short	0x0100
        /*0cde*/ 	.byte	0x08
	.zero		1


	//   ....[8]....
        /*0ce0*/ 	.word	0x00000530
        /*0ce4*/ 	.word	0x000000ff
        /*0ce8*/ 	.word	0x00019c58
        /*0cec*/ 	.short	0x0100
        /*0cee*/ 	.byte	0x08
	.zero		1


	//   ....[9]....
        /*0cf0*/ 	.word	0x00000540
        /*0cf4*/ 	.word	0x000000ff
        /*0cf8*/ 	.word	0x00019c68
        /*0cfc*/ 	.short	0x0100
        /*0cfe*/ 	.byte	0x08
	.zero		1


	//   ....[10]....
        /*0d00*/ 	.word	0x00000630
        /*0d04*/ 	.word	0x000000ff
        /*0d08*/ 	.word	0x00019c70
        /*0d0c*/ 	.short	0x0100
        /*0d0e*/ 	.byte	0x06
	.zero		1


	//   ....[11]....
        /*0d10*/ 	.word	0x00000640
        /*0d14*/ 	.word	0x000000ff
        /*0d18*/ 	.word	0x00019c80
        /*0d1c*/ 	.short	0x0100
        /*0d1e*/ 	.byte	0x06
	.zero		1


	//   ....[12]....
        /*0d20*/ 	.word	0x00000650
        /*0d24*/ 	.word	0x000000ff
        /*0d28*/ 	.word	0x00019c78
        /*0d2c*/ 	.short	0x0100
        /*0d2e*/ 	.byte	0x06
	.zero		1


	//   ....[13]....
        /*0d30*/ 	.word	0x00000660
        /*0d34*/ 	.word	0x000000ff
        /*0d38*/ 	.word	0x00019c88
        /*0d3c*/ 	.short	0x0100
        /*0d3e*/ 	.byte	0x06
	.zero		1


	//   ....[14]....
        /*0d40*/ 	.word	0x00000790
        /*0d44*/ 	.word	0x000000ff
        /*0d48*/ 	.word	0x00019c90
        /*0d4c*/ 	.short	0x0100
        /*0d4e*/ 	.byte	0x08
	.zero		1


	//   ....[15]....
        /*0d50*/ 	.word	0x000007a0
        /*0d54*/ 	.word	0x000000ff
        /*0d58*/ 	.word	0x00019ca0
        /*0d5c*/ 	.short	0x0100
        /*0d5e*/ 	.byte	0x08
	.zero		1


	//   ....[16]....
        /*0d60*/ 	.word	0x000007b0
        /*0d64*/ 	.word	0x000000ff
        /*0d68*/ 	.word	0x00019c98
        /*0d6c*/ 	.short	0x0100
        /*0d6e*/ 	.byte	0x08
	.zero		1


	//   ....[17]....
        /*0d70*/ 	.word	0x000007c0
        /*0d74*/ 	.word	0x000000ff
        /*0d78*/ 	.word	0x00019ca8
        /*0d7c*/ 	.short	0x0100
        /*0d7e*/ 	.byte	0x08
	.zero		1


	//   ....[18]....
        /*0d80*/ 	.word	0x000008f0
        /*0d84*/ 	.word	0x000000ff
        /*0d88*/ 	.word	0x00019cb0
        /*0d8c*/ 	.short	0x0100
        /*0d8e*/ 	.byte	0x08
	.zero		1


	//   ....[19]....
        /*0d90*/ 	.word	0x00000900
        /*0d94*/ 	.word	0x000000ff
        /*0d98*/ 	.word	0x00019cc0
        /*0d9c*/ 	.short	0x0100
        /*0d9e*/ 	.byte	0x08
	.zero		1


	//   ....[20]....
        /*0da0*/ 	.word	0x00000910
        /*0da4*/ 	.word	0x000000ff
        /*0da8*/ 	.word	0x00019cb8
        /*0dac*/ 	.short	0x0100
        /*0dae*/ 	.byte	0x08
	.zero		1


	//   ....[21]....
        /*0db0*/ 	.word	0x00000920
        /*0db4*/ 	.word	0x000000ff
        /*0db8*/ 	.word	0x00019cc8
        /*0dbc*/ 	.short	0x0100
        /*0dbe*/ 	.byte	0x08
	.zero		1


	//   ....[22]....
        /*0dc0*/ 	.word	0x00002b70
        /*0dc4*/ 	.word	0x00000053
        /*0dc8*/ 	.word	0x00019c90
        /*0dcc*/ 	.short	0x010a
        /*0dce*/ 	.byte	0x3f
	.zero		1


	//   ....[23]....
        /*0dd0*/ 	.word	0x00004430
        /*0dd4*/ 	.word	0x00000053
        /*0dd8*/ 	.word	0x00019c90
        /*0ddc*/ 	.short	0x010a
        /*0dde*/ 	.byte	0x3f
	.zero		1


	//   ....[24]....
        /*0de0*/ 	.word	0x000065b0
        /*0de4*/ 	.word	0x00000053
        /*0de8*/ 	.word	0x00019c90
        /*0dec*/ 	.short	0x010a
        /*0dee*/ 	.byte	0x3f
	.zero		1


	//   ....[25]....
        /*0df0*/ 	.word	0x00006780
        /*0df4*/ 	.word	0x00000008
        /*0df8*/ 	.word	0x00000000
        /*0dfc*/ 	.short	0x0101
        /*0dfe*/ 	.byte	0x3f
	.zero		1


	//   ....[26]....
        /*0e00*/ 	.word	0x000067c0
        /*0e04*/ 	.word	0x00000053
        /*0e08*/ 	.word	0x00019cb0
        /*0e0c*/ 	.short	0x010a
        /*0e0e*/ 	.byte	0x3f
	.zero		1


	//   ....[27]....
        /*0e10*/ 	.word	0x00006a30
        /*0e14*/ 	.word	0x00000053
        /*0e18*/ 	.word	0x00000000
        /*0e1c*/ 	.short	0x0101
        /*0e1e*/ 	.byte	0x3f
	.zero		1


	//   ....[28]....
        /*0e20*/ 	.word	0x00007450
        /*0e24*/ 	.word	0x00000010
        /*0e28*/ 	.word	0x00019c00
        /*0e2c*/ 	.short	0x010a
        /*0e2e*/ 	.byte	0x3f
	.zero		1


	//   ....[29]....
        /*0e30*/ 	.word	0x000074a0
        /*0e34*/ 	.word	0x00000010
        /*0e38*/ 	.word	0x00019c00
        /*0e3c*/ 	.short	0x010a
        /*0e3e*/ 	.byte	0x3f
	.zero		1


	//   ....[30]....
        /*0e40*/ 	.word	0x00007b00
        /*0e44*/ 	.word	0x00000010
        /*0e48*/ 	.word	0x00019c00
        /*0e4c*/ 	.short	0x010a
        /*0e4e*/ 	.byte	0x3f
	.zero		1


	//   ....[31]....
        /*0e50*/ 	.word	0x00009610
        /*0e54*/ 	.word	0x00000010
        /*0e58*/ 	.word	0x00019c00
        /*0e5c*/ 	.short	0x010a
        /*0e5e*/ 	.byte	0x3f
	.zero		1


	//   ....[32]....
        /*0e60*/ 	.word	0x0000b780
        /*0e64*/ 	.word	0x00000003
        /*0e68*/ 	.word	0x00019c30
        /*0e6c*/ 	.short	0x010a
        /*0e6e*/ 	.byte	0x3f
	.zero		1


	//   ....[33]....
        /*0e70*/ 	.word	0x0000b830
        /*0e74*/ 	.word	0x00000003
        /*0e78*/ 	.word	0x00019c30
        /*0e7c*/ 	.short	0x010a
        /*0e7e*/ 	.byte	0x3f
	.zero		1


	//   ....[34]....
        /*0e80*/ 	.word	0x0000ce90
        /*0e84*/ 	.word	0x00000003
        /*0e88*/ 	.word	0x00000000
        /*0e8c*/ 	.short	0x0101
        /*0e8e*/ 	.byte	0x3f
	.zero		1


	//   ....[35]....
        /*0e90*/ 	.word	0x0000da20
        /*0e94*/ 	.word	0x00000009
        /*0e98*/ 	.word	0x00019c30
        /*0e9c*/ 	.short	0x010a
        /*0e9e*/ 	.byte	0x3f
	.zero		1


	//   ....[36]....
        /*0ea0*/ 	.word	0x0000daa0
        /*0ea4*/ 	.word	0x00000009
        /*0ea8*/ 	.word	0x00019c30
        /*0eac*/ 	.short	0x010a
        /*0eae*/ 	.byte	0x3f
	.zero		1


	//   ....[37]....
        /*0eb0*/ 	.word	0x0000dcd0
        /*0eb4*/ 	.word	0x0000000e
        /*0eb8*/ 	.word	0x00019c50
        /*0ebc*/ 	.short	0x010a
        /*0ebe*/ 	.byte	0x3f
	.zero		1


	//   ....[38]....
        /*0ec0*/ 	.word	0x0000dd20
        /*0ec4*/ 	.word	0x0000000e
        /*0ec8*/ 	.word	0x00019c50
        /*0ecc*/ 	.short	0x010a
        /*0ece*/ 	.byte	0x3f
	.zero		1


	//   ....[39]....
        /*0ed0*/ 	.word	0x0000eac0
        /*0ed4*/ 	.word	0x00000009
        /*0ed8*/ 	.word	0x00000000
        /*0edc*/ 	.short	0x0101
        /*0ede*/ 	.byte	0x3f
	.zero		1


	//   ....[40]....
        /*0ee0*/ 	.word	0x0000f120
        /*0ee4*/ 	.word	0x0000000e
        /*0ee8*/ 	.word	0x00000000
        /*0eec*/ 	.short	0x0101
        /*0eee*/ 	.byte	0x3f
	.zero		1


	//   ....[41]....
        /*0ef0*/ 	.word	0x0000f7f0
        /*0ef4*/ 	.word	0x00000007
        /*0ef8*/ 	.word	0x00019c50
        /*0efc*/ 	.short	0x010a
        /*0efe*/ 	.byte	0x3f
	.zero		1


	//   ....[42]....
        /*0f00*/ 	.word	0x0000f840
        /*0f04*/ 	.word	0x00000007
        /*0f08*/ 	.word	0x00019c50
        /*0f0c*/ 	.short	0x010a
        /*0f0e*/ 	.byte	0x3f
	.zero		1


	//   ....[43]....
        /*0f10*/ 	.word	0x00010110
        /*0f14*/ 	.word	0x00000004
        /*0f18*/ 	.word	0x00000000
        /*0f1c*/ 	.short	0x0101
        /*0f1e*/ 	.byte	0x3f
	.zero		1


	//   ....[44]....
        /*0f20*/ 	.word	0x00011d40
        /*0f24*/ 	.word	0x00000000
        /*0f28*/ 	.word	0x00000000
        /*0f2c*/ 	.short	0x0101
        /*0f2e*/ 	.byte	0x3f
	.zero		1


	//   ....[45]....
        /*0f30*/ 	.word	0x000122c0
        /*0f34*/ 	.word	0x00000002
        /*0f38*/ 	.word	0x00000000
        /*0f3c*/ 	.short	0x0101
        /*0f3e*/ 	.byte	0x3f
	.zero		1


	//   ....[46]....
        /*0f40*/ 	.word	0x00014f40
        /*0f44*/ 	.word	0x00000011
        /*0f48*/ 	.word	0x00019c20
        /*0f4c*/ 	.short	0x010a
        /*0f4e*/ 	.byte	0x3f
	.zero		1


	//   ....[47]....
        /*0f50*/ 	.word	0x00015000
        /*0f54*/ 	.word	0x00000008
        /*0f58*/ 	.word	0x00019ca0
        /*0f5c*/ 	.short	0x010a
        /*0f5e*/ 	.byte	0x3f
	.zero		1


	//   ....[48]....
        /*0f60*/ 	.word	0x00015430
        /*0f64*/ 	.word	0x00000008
        /*0f68*/ 	.word	0x00019cc0
        /*0f6c*/ 	.short	0x010a
        /*0f6e*/ 	.byte	0x3f
	.zero		1


	//   ....[49]....
        /*0f70*/ 	.word	0x00015990
        /*0f74*/ 	.word	0x00000009
        /*0f78*/ 	.word	0x00019ca0
        /*0f7c*/ 	.short	0x010a
        /*0f7e*/ 	.byte	0x3f
	.zero		1


	//   ....[50]....
        /*0f80*/ 	.word	0x00015db0
        /*0f84*/ 	.word	0x00000009
        /*0f88*/ 	.word	0x00019cc0
        /*0f8c*/ 	.short	0x010a
        /*0f8e*/ 	.byte	0x3f
	.zero		1


	//   ....[51]....
        /*0f90*/ 	.word	0x00016f30
        /*0f94*/ 	.word	0x00000004
        /*0f98*/ 	.word	0x00019c80
        /*0f9c*/ 	.short	0x010a
        /*0f9e*/ 	.byte	0x3f
	.zero		1


	//   ....[52]....
        /*0fa0*/ 	.word	0x00017170
        /*0fa4*/ 	.word	0x00000004
        /*0fa8*/ 	.word	0x00019c40
        /*0fac*/ 	.short	0x010a
        /*0fae*/ 	.byte	0x3f
	.zero		1


	//   ....[53]....
        /*0fb0*/ 	.word	0x00017d50
        /*0fb4*/ 	.word	0x00000011
        /*0fb8*/ 	.word	0x00019c00
        /*0fbc*/ 	.short	0x0107
        /*0fbe*/ 	.byte	0x3f
	.zero		1


	//   ....[54]....
        /*0fc0*/ 	.word	0x00017e50
        /*0fc4*/ 	.word	0x00000011
        /*0fc8*/ 	.word	0x00019c00
        /*0fcc*/ 	.short	0x0101
        /*0fce*/ 	.byte	0x3f
	.zero		1


	//   ....[55]....
        /*0fd0*/ 	.word	0x00017e70
        /*0fd4*/ 	.word	0x00000011
        /*0fd8*/ 	.word	0x00019c20
        /*0fdc*/ 	.short	0x010a
        /*0fde*/ 	.byte	0x3f
	.zero		1


	//   ....[56]....
        /*0fe0*/ 	.word	0x00018170
        /*0fe4*/ 	.word	0x00000007
        /*0fe8*/ 	.word	0x00019c80
        /*0fec*/ 	.short	0x010a
        /*0fee*/ 	.byte	0x3f
	.zero		1


	//   ....[57]....
        /*0ff0*/ 	.word	0x000185c0
        /*0ff4*/ 	.word	0x00000007
        /*0ff8*/ 	.word	0x00019c40
        /*0ffc*/ 	.short	0x010a
        /*0ffe*/ 	.byte	0x3f
	.zero		1


	//   ....[58]....
        /*1000*/ 	.word	0x00018a60
        /*1004*/ 	.word	0x00000003
        /*1008*/ 	.word	0x00019c70
        /*100c*/ 	.short	0x010a
        /*100e*/ 	.byte	0x3f
	.zero		1


	//   ....[59]....
        /*1010*/ 	.word	0x00018ae0
        /*1014*/ 	.word	0x00000003
        /*1018*/ 	.word	0x00019c60
        /*101c*/ 	.short	0x010a
        /*101e*/ 	.byte	0x3f
	.zero		1


	//   ....[60]....
        /*1020*/ 	.word	0x00018f50
        /*1024*/ 	.word	0x00000003
        /*1028*/ 	.word	0x00019c50
        /*102c*/ 	.short	0x0101
        /*102e*/ 	.byte	0x3f
	.zero		1


	//   ....[61]....
        /*1030*/ 	.word	0x00018fd0
        /*1034*/ 	.word	0x00000003
        /*1038*/ 	.word	0x00000000
        /*103c*/ 	.short	0x0101
        /*103e*/ 	.byte	0x3f
	.zero		1


	//   ....[62]....
        /*1040*/ 	.word	0x000191f0
        /*1044*/ 	.word	0x00000000
        /*1048*/ 	.word	0x00019c70
        /*104c*/ 	.short	0x010a
        /*104e*/ 	.byte	0x3f
	.zero		1


	//   ....[63]....
        /*1050*/ 	.word	0x00019260
        /*1054*/ 	.word	0x00000000
        /*1058*/ 	.word	0x00019c60
        /*105c*/ 	.short	0x010a
        /*105e*/ 	.byte	0x3f
	.zero		1


	//   ....[64]....
        /*1060*/ 	.word	0x000196e0
        /*1064*/ 	.word	0x00000000
        /*1068*/ 	.word	0x00019c50
        /*106c*/ 	.short	0x0101
        /*106e*/ 	.byte	0x3f
	.zero		1


	//   ....[65]....
        /*1070*/ 	.word	0x00019730
        /*1074*/ 	.word	0x00000000
        /*1078*/ 	.word	0x00000000
        /*107c*/ 	.short	0x0101
        /*107e*/ 	.byte	0x3f
	.zero		1


	//   ....[66]....
        /*1080*/ 	.word	0x0001a480
        /*1084*/ 	.word	0x00000007
        /*1088*/ 	.word	0x00019c20
        /*108c*/ 	.short	0x010a
        /*108e*/ 	.byte	0x3f
	.zero		1


	//   ....[67]....
        /*1090*/ 	.word	0x0001a660
        /*1094*/ 	.word	0x00000005
        /*1098*/ 	.word	0x00000000
        /*109c*/ 	.short	0x010a
        /*109e*/ 	.byte	0x3f
	.zero		1


	//   ....[68]....
        /*10a0*/ 	.word	0x0001a690
        /*10a4*/ 	.word	0x00000003
        /*10a8*/ 	.word	0x00000000
        /*10ac*/ 	.short	0x010a
        /*10ae*/ 	.byte	0x3f
	.zero		1


	//   ....[69]....
        /*10b0*/ 	.word	0x0001a6e0
        /*10b4*/ 	.word	0x00000003
        /*10b8*/ 	.word	0x00019c60
        /*10bc*/ 	.short	0x010a
        /*10be*/ 	.byte	0x3f
	.zero		1


	//   ....[70]....
        /*10c0*/ 	.word	0x0001a730
        /*10c4*/ 	.word	0x00000005
        /*10c8*/ 	.word	0x00019c60
        /*10cc*/ 	.short	0x010a
        /*10ce*/ 	.byte	0x3f
	.zero		1


	//   ....[71]....
        /*10d0*/ 	.word	0x0001a770
        /*10d4*/ 	.word	0x00000003
        /*10d8*/ 	.word	0x00019c80
        /*10dc*/ 	.short	0x010a
        /*10de*/ 	.byte	0x3f
	.zero		1


	//   ....[72]....
        /*10e0*/ 	.word	0x0001a790
        /*10e4*/ 	.word	0x00000005
        /*10e8*/ 	.word	0x00019c80
        /*10ec*/ 	.short	0x010a
        /*10ee*/ 	.byte	0x3f
	.zero		1


	//   ....[73]....
        /*10f0*/ 	.word	0x0001a7f0
        /*10f4*/ 	.word	0x00000053
        /*10f8*/ 	.word	0x00019c90
        /*10fc*/ 	.short	0x010a
        /*10fe*/ 	.byte	0x3f
	.zero		1


	//   ....[74]....
        /*1100*/ 	.word	0x0001a840
        /*1104*/ 	.word	0x00000053
        /*1108*/ 	.word	0x00019c90
        /*110c*/ 	.short	0x010a
        /*110e*/ 	.byte	0x3f
	.zero		1


	//   ....[75]....
        /*1110*/ 	.word	0x0001a890
        /*1114*/ 	.word	0x00000053
        /*1118*/ 	.word	0x00019c90
        /*111c*/ 	.short	0x010a
        /*111e*/ 	.byte	0x3f
	.zero		1


	//   ....[76]....
        /*1120*/ 	.word	0x0001a8e0
        /*1124*/ 	.word	0x00000053
        /*1128*/ 	.word	0x00019cb0
        /*112c*/ 	.short	0x010a
        /*112e*/ 	.byte	0x3f
	.zero		1


	//   ....[77]....
        /*1130*/ 	.word	0x0001aaf0
        /*1134*/ 	.word	0x00000010
        /*1138*/ 	.word	0x00019c00
        /*113c*/ 	.short	0x010a
        /*113e*/ 	.byte	0x3f
	.zero		1


	//   ....[78]....
        /*1140*/ 	.word	0x0001ad10
        /*1144*/ 	.word	0x00000010
        /*1148*/ 	.word	0x00019c00
        /*114c*/ 	.short	0x010a
        /*114e*/ 	.byte	0x3f
	.zero		1


	//   ....[79]....
        /*1150*/ 	.word	0x0001ad60
        /*1154*/ 	.word	0x00000003
        /*1158*/ 	.word	0x00019c30
        /*115c*/ 	.short	0x010a
        /*115e*/ 	.byte	0x3f
	.zero		1


	//   ....[80]....
        /*1160*/ 	.word	0x0001adb0
        /*1164*/ 	.word	0x00000009
        /*1168*/ 	.word	0x00019c30
        /*116c*/ 	.short	0x010a
        /*116e*/ 	.byte	0x3f
	.zero		1


	//   ....[81]....
        /*1170*/ 	.word	0x0001ae00
        /*1174*/ 	.word	0x0000000e
        /*1178*/ 	.word	0x00019c50
        /*117c*/ 	.short	0x010a
        /*117e*/ 	.byte	0x3f
	.zero		1


	//   ....[82]....
        /*1180*/ 	.word	0x0001ae50
        /*1184*/ 	.word	0x00000007
        /*1188*/ 	.word	0x00019c50
        /*118c*/ 	.short	0x010a
        /*118e*/ 	.byte	0x3f
	.zero		1


	//   ....[83]....
        /*1190*/ 	.word	0x0001aff0
        /*1194*/ 	.word	0x00000011
        /*1198*/ 	.word	0x00019c20
        /*119c*/ 	.short	0x010a
        /*119e*/ 	.byte	0x3f
	.zero		1


	//   ....[84]....
        /*11a0*/ 	.word	0x0001b040
        /*11a4*/ 	.word	0x00000008
        /*11a8*/ 	.word	0x00019ca0
        /*11ac*/ 	.short	0x010a
        /*11ae*/ 	.byte	0x3f
	.zero		1


	//   ....[85]....
        /*11b0*/ 	.word	0x0001b090
        /*11b4*/ 	.word	0x00000008
        /*11b8*/ 	.word	0x00019cc0
        /*11bc*/ 	.short	0x010a
        /*11be*/ 	.byte	0x3f
	.zero		1


	//   ....[86]....
        /*11c0*/ 	.word	0x0001b0e0
        /*11c4*/ 	.word	0x00000009
        /*11c8*/ 	.word	0x00019ca0
        /*11cc*/ 	.short	0x010a
        /*11ce*/ 	.byte	0x3f
	.zero		1


	//   ....[87]....
        /*11d0*/ 	.word	0x0001b130
        /*11d4*/ 	.word	0x00000009
        /*11d8*/ 	.word	0x00019cc0
        /*11dc*/ 	.short	0x010a
        /*11de*/ 	.byte	0x3f
	.zero		1


	//   ....[88]....
        /*11e0*/ 	.word	0x0001b2d0
        /*11e4*/ 	.word	0x00000004
        /*11e8*/ 	.word	0x00019c80
        /*11ec*/ 	.short	0x010a
        /*11ee*/ 	.byte	0x3f
	.zero		1


	//   ....[89]....
        /*11f0*/ 	.word	0x0001b320
        /*11f4*/ 	.word	0x00000004
        /*11f8*/ 	.word	0x00019c40
        /*11fc*/ 	.short	0x010a
        /*11fe*/ 	.byte	0x3f
	.zero		1


	//   ....[90]....
        /*1200*/ 	.word	0x0001b700
        /*1204*/ 	.word	0x00000011
        /*1208*/ 	.word	0x00019c20
        /*120c*/ 	.short	0x010a
        /*120e*/ 	.byte	0x3f
	.zero		1


	//   ....[91]....
        /*1210*/ 	.word	0x0001b750
        /*1214*/ 	.word	0x00000007
        /*1218*/ 	.word	0x00019c80
        /*121c*/ 	.short	0x010a
        /*121e*/ 	.byte	0x3f
	.zero		1


	//   ....[92]....
        /*1220*/ 	.word	0x0001b7a0
        /*1224*/ 	.word	0x00000007
        /*1228*/ 	.word	0x00019c40
        /*122c*/ 	.short	0x010a
        /*122e*/ 	.byte	0x3f
	.zero		1


	//   ....[93]....
        /*1230*/ 	.word	0x0001b7f0
        /*1234*/ 	.word	0x00000003
        /*1238*/ 	.word	0x00019c70
        /*123c*/ 	.short	0x010a
        /*123e*/ 	.byte	0x3f
	.zero		1


	//   ....[94]....
        /*1240*/ 	.word	0x0001b840
        /*1244*/ 	.word	0x00000003
        /*1248*/ 	.word	0x00019c60
        /*124c*/ 	.short	0x010a
        /*124e*/ 	.byte	0x3f
	.zero		1


	//   ....[95]....
        /*1250*/ 	.word	0x0001b890
        /*1254*/ 	.word	0x00000000
        /*1258*/ 	.word	0x00019c70
        /*125c*/ 	.short	0x010a
        /*125e*/ 	.byte	0x3f
	.zero		1


	//   ....[96]....
        /*1260*/ 	.word	0x0001b8e0
        /*1264*/ 	.word	0x00000000
        /*1268*/ 	.word	0x00019c60
        /*126c*/ 	.short	0x010a
        /*126e*/ 	.byte	0x3f
	.zero		1


	//   ....[97]....
        /*1270*/ 	.word	0x0001c400
        /*1274*/ 	.word	0x00000007
        /*1278*/ 	.word	0x00019c20
        /*127c*/ 	.short	0x010a
        /*127e*/ 	.byte	0x3f
	.zero		1


	//   ....[98]....
        /*1280*/ 	.word	0x0001c5a0
        /*1284*/ 	.word	0x00000005
        /*1288*/ 	.word	0x00000000
        /*128c*/ 	.short	0x010a
        /*128e*/ 	.byte	0x3f
	.zero		1


	//   ....[99]....
        /*1290*/ 	.word	0x0001c5f0
        /*1294*/ 	.word	0x00000003
        /*1298*/ 	.word	0x00000000
        /*129c*/ 	.short	0x010a
        /*129e*/ 	.byte	0x3f
	.zero		1


	//   ....[100]....
        /*12a0*/ 	.word	0x0001c640
        /*12a4*/ 	.word	0x00000003
        /*12a8*/ 	.word	0x00019c60
        /*12ac*/ 	.short	0x010a
        /*12ae*/ 	.byte	0x3f
	.zero		1


	//   ....[101]....
        /*12b0*/ 	.word	0x0001c690
        /*12b4*/ 	.word	0x00000005
        /*12b8*/ 	.word	0x00019c60
        /*12bc*/ 	.short	0x010a
        /*12be*/ 	.byte	0x3f
	.zero		1


	//   ....[102]....
        /*12c0*/ 	.word	0x0001c6e0
        /*12c4*/ 	.word	0x00000003
        /*12c8*/ 	.word	0x00019c80
        /*12cc*/ 	.short	0x010a
        /*12ce*/ 	.byte	0x3f
	.zero		1


	//----- nvinfo : EIATTR_NUM_MBARRIERS
	.align		4
.L_1191:
        /*12d0*/ 	.byte	0x03, 0x38
        /*12d2*/ 	.short	0x0016


	//----- nvinfo : EIATTR_EXIT_INSTR_OFFSETS
	.align		4
        /*12d4*/ 	.byte	0x04, 0x1c
        /*12d6*/ 	.short	(.L_1193 - .L_1192)


	//   ....[0]....
.L_1192:
        /*12d8*/ 	.word	0x0001a7e0


	//----- nvinfo : EIATTR_MAX_THREADS
	.align		4
.L_1193:
        /*12dc*/ 	.byte	0x04, 0x05
        /*12de*/ 	.short	(.L_1195 - .L_1194)
.L_1194:
        /*12e0*/ 	.word	0x00000200
        /*12e4*/ 	.word	0x00000001
        /*12e8*/ 	.word	0x00000001


	//----- nvinfo : EIATTR_CRS_STACK_SIZE
	.align		4
.L_1195:
        /*12ec*/ 	.byte	0x04, 0x1e
        /*12ee*/ 	.short	(.L_1197 - .L_1196)
.L_1196:
        /*12f0*/ 	.word	0x00000000


	//----- nvinfo : EIATTR_CBANK_PARAM_SIZE
	.align		4
.L_1197:
        /*12f4*/ 	.byte	0x03, 0x19
        /*12f6*/ 	.short	0x0af0


	//----- nvinfo : EIATTR_PARAM_CBANK
	.align		4
        /*12f8*/ 	.byte	0x04, 0x0a
        /*12fa*/ 	.short	(.L_1199 - .L_1198)
	.align		4
.L_1198:
        /*12fc*/ 	.word	index@(.nv.constant0._ZN7cutlass13device_kernelIN5flash11enable_sm90INS1_16FlashAttnFwdSm90INS1_25CollectiveMainloopFwdSm90ILi2EN4cute5tupleIJNS5_1CILi1EEES8_S8_EEENS6_IJNS7_ILi192EEENS7_ILi128EEENS7_ILi96EEEEEELi96ENS_12float_e4m3_tEfNS_4arch4Sm90ELb0ELb0ELb0ELb1ELb0ELb1ELb0ELb1ELb1ELb1ELb1ELb0EEENS1_21CollectiveEpilogueFwdINS6_IJSA_SC_SB_EEES9_NS_10bfloat16_tESG_Li384ELb1ELb1ELb1ELb1EEENS1_36VarlenDynamicPersistentTileSchedulerILi192ELi128ELi384ELi128ELb1ELb1ELb1ELb0ELb1ELb1EEEEEEEEEvNT_6ParamsE)
        /*1300*/ 	.short	0x0210
        /*1302*/ 	.short	0x0af0


	//----- nvinfo : EIATTR_SW_WAR
	.align		4
.L_1199:
        /*1304*/ 	.byte	0x04, 0x36
        /*1306*/ 	.short	(.L_1201 - .L_1200)
.L_1200:
        /*1308*/ 	.word	0x00000008
.L_1201:


//--------------------- .nv.info._ZN7cutlass13device_kernelIN5flash11enable_sm90INS1_16FlashAttnFwdSm90INS1_25CollectiveMainloopFwdSm90ILi2EN4cute5tupleIJNS5_1CILi1EEES8_S8_EEENS6_IJNS7_ILi192EEENS7_ILi128EEENS7_ILi96EEEEEELi96ENS_12float_e4m3_tEfNS_4arch4Sm90ELb0ELb1ELb0ELb0ELb0ELb0ELb0ELb1ELb1ELb1ELb1ELb0EEENS1_21CollectiveEpilogueFwdINS6_IJSA_SC_SB_EEES9_NS_10bfloat16_tESG_Li384ELb0ELb1ELb1ELb1EEENS1_19SingleTileSchedulerILb0ELb1ELb1ELi192EEEEEEEEEvNT_6ParamsE --------------------------
	.section	.nv.info._ZN7cutlass13device_kernelIN5flash11enable_sm90INS1_16FlashAttnFwdSm90INS1_25CollectiveMainloopFwdSm90ILi2EN4cute5tupleIJNS5_1CILi1EEES8_S8_EEENS6_IJNS7_ILi192EEENS7_ILi128EEENS7_ILi96EEEEEELi96ENS_12float_e4m3_tEfNS_4arch4Sm90ELb0ELb1ELb0ELb0ELb0ELb0ELb0ELb1ELb1ELb1ELb1ELb0EEENS1_21CollectiveEpilogueFwdINS6_IJSA_SC_SB_EEES9_NS_10bfloat16_tESG_Li384ELb0ELb1ELb1ELb1EEENS1_19SingleTileSchedulerILb0ELb1ELb1ELi192EEEEEEEEEvNT_6ParamsE,"",@"SHT_CUDA_INFO"
	.sectionflags	@""
	.align	4


	//----- nvinfo : EIATTR_CUDA_API_VERSION
	.align		4
        /*0000*/ 	.byte	0x04, 0x37
        /*0002*/ 	.short	(.L_1203 - .L_1202)
.L_1202:
        /*0004*/ 	.word	0x00000082


	//----- nvinfo : EIATTR_KPARAM_INFO
	.align		4
.L_1203:
        /*0008*/ 	.byte	0x04, 0x17
        /*000a*/ 	.short	(.L_1205 - .L_1204)
.L_1204:
        /*000c*/ 	.word	0x00000000
        /*0010*/ 	.short	0x0000
        /*0012*/ 	.short	0x0070
        /*0014*/ 	.byte	0x00, 0xf0, 0x01, 0x28


	//----- nvinfo : EIATTR_SPARSE_MMA_MASK
	.align		4
.L_1205:
        /*0018*/ 	.byte	0x03, 0x50
        /*001a*/ 	.short	0x0000


	//----- nvinfo : EIATTR_MAXREG_COUNT
	.align		4
        /*001c*/ 	.byte	0x03, 0x1b
        /*001e*/ 	.short	0x0080


	//----- nvinfo : EIATTR_NUM_BARRIERS
	.align		4
        /*0020*/ 	.byte	0x02, 0x4c
        /*0022*/ 	.byte	0x09
	.zero		1


	//----- nvinfo : EIATTR_EXTERNS
	.align		4
        /*0024*/ 	.byte	0x04, 0x0f
        /*0026*/ 	.short	(.L_1207 - .L_1206)


	//   ....[0]....
	.align		4
.L_1206:
        /*0028*/ 	.word	index@(__assertfail)


	//----- nvinfo : EIATTR_MERCURY_ISA_VERSION
	.align		4
.L_1207:
        /*002c*/ 	.byte	0x03, 0x5f
        /*002e*/ 	.short	0x0101


	//----- nvinfo : EIATTR_INT_WARP_WIDE_INSTR_OFFSETS
	.align		4
        /*0030*/ 	.byte	0x04, 0x31
        /*0032*/ 	.short	(.L_1209 - .L_1208)


	//   ....[0]....
.L_1208:
        /*0034*/ 	.word	0x00000120


	//   ....[1]....
        /*0038*/ 	.word	0x00000160


	//   ....[2]....
        /*003c*/ 	.word	0x000001d0


	//----- nvinfo : EIATTR_COOP_GROUP_MASK_REGIDS
	.align		4
.L_1209:
        /*0040*/ 	.byte	0x04, 0x29
        /*0042*/ 	.short	(.L_1211 - .L_1210)


	//   ....[0]....
.L_1210:
        /*0044*/ 	.word	0xffffffff


	//   ....[1]....
        /*0048*/ 	.word	0xffffffff


	//   ....[2]....
        /*004c*/ 	.word	0xffffffff


	//   ....[3]....
        /*0050*/ 	.word	0xffffffff


	//   ....[4]....
        /*0054*/ 	.word	0xffffffff


	//   ....[5]....
        /*0058*/ 	.word	0xffffffff


	//   ....[6]....
        /*005c*/ 	.word	0xffffffff


	//   ....[7]....
        /*0060*/ 	.word	0xffffffff


	//   ....[8]....
        /*0064*/ 	.word	0xffffffff


	//   ....[9]....
        /*0068*/ 	.word	0xffffffff


	//   ....[10]....
        /*006c*/ 	.word	0xffffffff


	//   ....[11]....
        /*0070*/ 	.word	0xffffffff


	//   ....[12]....
        /*0074*/ 	.word	0xffffffff


	//   ....[13]....
        /*0078*/ 	.word	0xffffffff


	//   ....[14]....
        /*007c*/ 	.word	0xffffffff


	//   ....[15]....
        /*0080*/ 	.word	0xffffffff


	//   ....[16]....
        /*0084*/ 	.word	0xffffffff


	//   ....[17]....
        /*0088*/ 	.word	0xffffffff


	//   ....[18]....
        /*008c*/ 	.word	0xffffffff


	//   ....[19]....
        /*0090*/ 	.word	0xffffffff


	//   ....[20]....
        /*0094*/ 	.word	0xffffffff


	//   ....[21]....
        /*0098*/ 	.word	0xffffffff


	//   ....[22]....
        /*009c*/ 	.word	0xffffffff


	//   ....[23]....
        /*00a0*/ 	.word	0xffffffff


	//   ....[24]....
        /*00a4*/ 	.word	0xffffffff


	//   ....[25]....
        /*00a8*/ 	.word	0xffffffff


	//   ....[26]....
        /*00ac*/ 	.word	0xffffffff


	//   ....[27]....
        /*00b0*/ 	.word	0xffffffff


	//   ....[28]....
        /*00b4*/ 	.word	0xffffffff


	//   ....[29]....
        /*00b8*/ 	.word	0xffffffff


	//   ....[30]....
        /*00bc*/ 	.word	0xffffffff


	//   ....[31]....
        /*00c0*/ 	.word	0xffffffff


	//   ....[32]....
        /*00c4*/ 	.word	0xffffffff


	//   ....[33]....
        /*00c8*/ 	.word	0xffffffff


	//   ....[34]....
        /*00cc*/ 	.word	0xffffffff


	//   ....[35]....
        /*00d0*/ 	.word	0xffffffff


	//   ....[36]....
        /*00d4*/ 	.word	0xffffffff


	//   ....[37]....
        /*00d8*/ 	.word	0xffffffff


	//   ....[38]....
        /*00dc*/ 	.word	0xffffffff


	//   ....[39]....
        /*00e0*/ 	.word	0xffffffff


	//   ....[40]....
        /*00e4*/ 	.word	0xffffffff


	//   ....[41]....
        /*00e8*/ 	.word	0xffffffff


	//   ....[42]....
        /*00ec*/ 	.word	0xffffffff


	//   ....[43]....
        /*00f0*/ 	.word	0xffffffff


	//   ....[44]....
        /*00f4*/ 	.word	0xffffffff


	//   ....[45]....
        /*00f8*/ 	.word	0xffffffff


	//   ....[46]....
        /*00fc*/ 	.word	0xffffffff


	//   ....[47]....
        /*0100*/ 	.word	0xffffffff


	//   ....[48]....
        /*0104*/ 	.word	0xffffffff


	//   ....[49]....
        /*0108*/ 	.word	0xffffffff


	//   ....[50]....
        /*010c*/ 	.word	0xffffffff


	//   ....[51]....
        /*0110*/ 	.word	0xffffffff


	//   ....[52]....
        /*0114*/ 	.word	0xffffffff


	//   ....[53]....
        /*0118*/ 	.word	0xffffffff


	//   ....[54]....
        /*011c*/ 	.word	0xffffffff


	//   ....[55]....
        /*0120*/ 	.word	0xffffffff


	//   ....[56]....
        /*0124*/ 	.word	0xffffffff


	//   ....[57]....
        /*0128*/ 	.word	0xffffffff


	//   ....[58]....
        /*012c*/ 	.word	0xffffffff


	//   ....[59]....
        /*0130*/ 	.word	0xffffffff


	//   ....[60]....
        /*0134*/ 	.word	0xffffffff


	//   ....[61]....
        /*0138*/ 	.word	0xffffffff


	//   ....[62]....
        /*013c*/ 	.word	0xffffffff


	//   ....[63]....
        /*0140*/ 	.word	0xffffffff


	//   ....[64]....
        /*0144*/ 	.word	0xffffffff


	//   ....[65]....
        /*0148*/ 	.word	0xffffffff


	//   ....[66]....
        /*014c*/ 	.word	0xffffffff


	//   ....[67]....
        /*0150*/ 	.word	0xffffffff


	//   ....[68]....
        /*0154*/ 	.word	0xffffffff


	//   ....[69]....
        /*0158*/ 	.word	0xffffffff


	//   ....[70]....
        /*015c*/ 	.word	0xffffffff


	//   ....[71]....
        /*0160*/ 	.word	0xffffffff


	//   ....[72]....
        /*0164*/ 	.word	0xffffffff


	//   ....[73]....
        /*0168*/ 	.word	0xffffffff


	//   ....[74]....
        /*016c*/ 	.word	0xffffffff


	//   ....[75]....
        /*0170*/ 	.word	0xffffffff


	//   ....[76]....
        /*0174*/ 	.word	0xffffffff


	//   ....[77]....
        /*0178*/ 	.word	0xffffffff


	//   ....[78]....
        /*017c*/ 	.word	0xffffffff


	//   ....[79]....
        /*0180*/ 	.word	0xffffffff


	//   ....[80]....
        /*0184*/ 	.word	0xffffffff


	//   ....[81]....
        /*0188*/ 	.word	0xffffffff


	//   ....[82]....
        /*018c*/ 	.word	0xffffffff


	//   ....[83]....
        /*0190*/ 	.word	0xffffffff


	//   ....[84]....
        /*0194*/ 	.word	0xffffffff


	//   ....[85]....
        /*0198*/ 	.word	0xffffffff


	//   ....[86]....
        /*019c*/ 	.word	0xffffffff


	//   ....[87]....
        /*01a0*/ 	.word	0xffffffff


	//   ....[88]....
        /*01a4*/ 	.word	0xffffffff


	//   ....[89]....
        /*01a8*/ 	.word	0xffffffff


	//   ....[90]....
        /*01ac*/ 	.word	0xffffffff


	//   ....[91]....
        /*01b0*/ 	.word	0xffffffff


	//   ....[92]....
        /*01b4*/ 	.word	0xffffffff


	//   ....[93]....
        /*01b8*/ 	.word	0xffffffff


	//   ....[94]....
        /*01bc*/ 	.word	0xffffffff


	//   ....[95]....
        /*01c0*/ 	.word	0xffffffff


	//   ....[96]....
        /*01c4*/ 	.word	0xffffffff


	//   ....[97]....
        /*01c8*/ 	.word	0xffffffff


	//   ....[98]....
        /*01cc*/ 	.word	0xffffffff


	//   ....[99]....
        /*01d0*/ 	.word	0x0500000f


	//   ....[100]....
        /*01d4*/ 	.word	0x0500000f


	//   ....[101]....
        /*01d8*/ 	.word	0x0500000f


	//   ....[102]....
        /*01dc*/ 	.word	0x0500000f


	//   ....[103]....
        /*01e0*/ 	.word	0x0500000f


	//   ....[104]....
        /*01e4*/ 	.word	0x0500000f


	//   ....[105]....
        /*01e8*/ 	.word	0x0500000f


	//----- nvinfo : EIATTR_COOP_GROUP_INSTR_OFFSETS
	.align		4
.L_1211:
        /*01ec*/ 	.byte	0x04, 0x28
        /*01ee*/ 	.short	(.L_1213 - .L_1212)


	//   ....[0]....
.L_1212:
        /*01f0*/ 	.word	0x00000050


	//   ....[1]....
        /*01f4*/ 	.word	0x00000130


	//   ....[2]....
        /*01f8*/ 	.word	0x00000180


	//   ....[3]....
        /*01fc*/ 	.word	0x000003b0


	//   ....[4]....
        /*0200*/ 	.word	0x00000510


	//   ....[5]....
        /*0204*/ 	.word	0x00000630


	//   ....[6]....
        /*0208*/ 	.word	0x00000790


	//   ....[7]....
        /*020c*/ 	.word	0x00001830


	//   ....[8]....
        /*0210*/ 	.word	0x00001f40


	//   ....[9]....
        /*0214*/ 	.word	0x00002d70


	//   ....[10]....
        /*0218*/ 	.word	0x000034b0


	//   ....[11]....
        /*021c*/ 	.word	0x000035c0


	//   ....[12]....
        /*0220*/ 	.word	0x00003f10


	//   ....[13]....
        /*0224*/ 	.word	0x00003f70


	//   ....[14]....
        /*0228*/ 	.word	0x000054b0


	//   ....[15]....
        /*022c*/ 	.word	0x000056f0


	//   ....[16]....
        /*0230*/ 	.word	0x000062d0


	//   ....[17]....
        /*0234*/ 	.word	0x00006370


	//   ....[18]....
        /*0238*/ 	.word	0x00006c40


	//   ....[19]....
        /*023c*/ 	.word	0x00006ce0


	//   ....[20]....
        /*0240*/ 	.word	0x00008610


	//   ....[21]....
        /*0244*/ 	.word	0x00008640


	//   ....[22]....
        /*0248*/ 	.word	0x000086f0


	//   ....[23]....
        /*024c*/ 	.word	0x00008700


	//   ....[24]....
        /*0250*/ 	.word	0x0000a000


	//   ....[25]....
        /*0254*/ 	.word	0x0000a270


	//   ....[26]....
        /*0258*/ 	.word	0x0000ae40


	//   ....[27]....
        /*025c*/ 	.word	0x0000af40


	//   ....[28]....
        /*0260*/ 	.word	0x0000b7b0


	//   ....[29]....
        /*0264*/ 	.word	0x0000b830


	//   ....[30]....
        /*0268*/ 	.word	0x0000caa0


	//   ....[31]....
        /*026c*/ 	.word	0x0000cac0


	//   ....[32]....
        /*0270*/ 	.word	0x0000cb40


	//   ....[33]....
        /*0274*/ 	.word	0x0000cb50


	//   ....[34]....
        /*0278*/ 	.word	0x0000d820


	//   ....[35]....
        /*027c*/ 	.word	0x0000d830


	//   ....[36]....
        /*0280*/ 	.word	0x0000d840


	//   ....[37]....
        /*0284*/ 	.word	0x0000d850


	//   ....[38]....
        /*0288*/ 	.word	0x0000d860


	//   ....[39]....
        /*028c*/ 	.word	0x0000d880


	//   ....[40]....
        /*0290*/ 	.word	0x0000d890


	//   ....[41]....
        /*0294*/ 	.word	0x0000d8a0


	//   ....[42]....
        /*0298*/ 	.word	0x0000d8c0


	//   ....[43]....
        /*029c*/ 	.word	0x0000d8d0


	//   ....[44]....
        /*02a0*/ 	.word	0x0000d8e0


	//   ....[45]....
        /*02a4*/ 	.word	0x0000d8f0


	//   ....[46]....
        /*02a8*/ 	.word	0x0000d910


	//   ....[47]....
        /*02ac*/ 	.word	0x0000d930


	//   ....[48]....
        /*02b0*/ 	.word	0x0000d940


	//   ....[49]....
        /*02b4*/ 	.word	0x0000d950


	//   ....[50]....
        /*02b8*/ 	.word	0x0000d970


	//   ....[51]....
        /*02bc*/ 	.word	0x0000d990


	//   ....[52]....
        /*02c0*/ 	.word	0x0000d9a0


	//   ....[53]....
        /*02c4*/ 	.word	0x0000d9c0


	//   ....[54]....
        /*02c8*/ 	.word	0x0000d9e0


	//   ....[55]....
        /*02cc*/ 	.word	0x0000d9f0


	//   ....[56]....
        /*02d0*/ 	.word	0x0000da00


	//   ....[57]....
        /*02d4*/ 	.word	0x0000da10


	//   ....[58]....
        /*02d8*/ 	.word	0x0000da20


	//   ....[59]....
        /*02dc*/ 	.word	0x0000da40


	//   ....[60]....
        /*02e0*/ 	.word	0x0000da50


	//   ....[61]....
        /*02e4*/ 	.word	0x0000da60


	//   ....[62]....
        /*02e8*/ 	.word	0x0000da70


	//   ....[63]....
        /*02ec*/ 	.word	0x0000da80


	//   ....[64]....
        /*02f0*/ 	.word	0x0000da90


	//   ....[65]....
        /*02f4*/ 	.word	0x0000daa0


	//   ....[66]....
        /*02f8*/ 	.word	0x0000dab0


	//   ....[67]....
        /*02fc*/ 	.word	0x0000dad0


	//   ....[68]....
        /*0300*/ 	.word	0x0000db00


	//   ....[69]....
        /*0304*/ 	.word	0x0000db30


	//   ....[70]....
        /*0308*/ 	.word	0x0000db60


	//   ....[71]....
        /*030c*/ 	.word	0x0000dba0


	//   ....[72]....
        /*0310*/ 	.word	0x0000dbe0


	//   ....[73]....
        /*0314*/ 	.word	0x0000dc10


	//   ....[74]....
        /*0318*/ 	.word	0x0000dc20


	//   ....[75]....
        /*031c*/ 	.word	0x0000dc30


	//   ....[76]....
        /*0320*/ 	.word	0x0000dc40


	//   ....[77]....
        /*0324*/ 	.word	0x0000dc50


	//   ....[78]....
        /*0328*/ 	.word	0x0000dc60


	//   ....[79]....
        /*032c*/ 	.word	0x0000dc70


	//   ....[80]....
        /*0330*/ 	.word	0x0000dc80


	//   ....[81]....
        /*0334*/ 	.word	0x0000dc90


	//   ....[82]....
        /*0338*/ 	.word	0x0000dfe0


	//   ....[83]....
        /*033c*/ 	.word	0x0000e040


	//   ....[84]....
        /*0340*/ 	.word	0x0000e070


	//   ....[85]....
        /*0344*/ 	.word	0x0000e0b0


	//   ....[86]....
        /*0348*/ 	.word	0x0000e0f0


	//   ....[87]....
        /*034c*/ 	.word	0x0000e130


	//   ....[88]....
        /*0350*/ 	.word	0x0000e650


	//   ....[89]....
        /*0354*/ 	.word	0x0000e680


	//   ....[90]....
        /*0358*/ 	.word	0x0000f050


	//   ....[91]....
        /*035c*/ 	.word	0x00010220


	//   ....[92]....
        /*0360*/ 	.word	0x00010f40


	//   ....[93]....
        /*0364*/ 	.word	0x00010f70


	//   ....[94]....
        /*0368*/ 	.word	0x00010fa0


	//   ....[95]....
        /*036c*/ 	.word	0x00010fc0


	//   ....[96]....
        /*0370*/ 	.word	0x00010fd0


	//   ....[97]....
        /*0374*/ 	.word	0x000110b0


	//   ....[98]....
        /*0378*/ 	.word	0x00012840


	//   ....[99]....
        /*037c*/ 	.word	0x00012eb0


	//   ....[100]....
        /*0380*/ 	.word	0x00013060


	//   ....[101]....
        /*0384*/ 	.word	0x000130b0


	//   ....[102]....
        /*0388*/ 	.word	0x00013150


	//   ....[103]....
        /*038c*/ 	.word	0x00013230


	//   ....[104]....
        /*0390*/ 	.word	0x000132d0


	//   ....[105]....
        /*0394*/ 	.word	0x000133a0


	//----- nvinfo : EIATTR_REG_RECONFIG
	.align		4
.L_1213:
        /*0398*/ 	.byte	0x01, 0x54
	.zero		2


	//----- nvinfo : EIATTR_SYSCALL_OFFSETS
	.align		4
        /*039c*/ 	.byte	0x04, 0x46
        /*039e*/ 	.short	(.L_1215 - .L_1214)


	//   ....[0]....
.L_1214:
        /*03a0*/ 	.word	0x000019f0


	//   ....[1]....
        /*03a4*/ 	.word	0x0000fbb0


	//   ....[2]....
        /*03a8*/ 	.word	0x0000fcf0


	//   ....[3]....
        /*03ac*/ 	.word	0x0000fe30


	//   ....[4]....
        /*03b0*/ 	.word	0x0000ff50


	//   ....[5]....
        /*03b4*/ 	.word	0x00010a80


	//----- nvinfo : EIATTR_MBARRIER_INSTR_OFFSETS
	.align		4
.L_1215:
        /*03b8*/ 	.byte	0x04, 0x39
        /*03ba*/ 	.short	(.L_1217 - .L_1216)


	//   ....[0]....
.L_1216:
        /*03bc*/ 	.word	0x00000260
        /*03c0*/ 	.word	0x000000ff
        /*03c4*/ 	.word	0x00017000
        /*03c8*/ 	.short	0x0100
        /*03ca*/ 	.byte	0x08
	.zero		1


	//   ....[1]....
        /*03cc*/ 	.word	0x00000270
        /*03d0*/ 	.word	0x000000ff
        /*03d4*/ 	.word	0x00017020
        /*03d8*/ 	.short	0x0100
        /*03da*/ 	.byte	0x08
	.zero		1


	//   ....[2]....
        /*03dc*/ 	.word	0x00000360
        /*03e0*/ 	.word	0x000000ff
        /*03e4*/ 	.word	0x00017030
        /*03e8*/ 	.short	0x0100
        /*03ea*/ 	.byte	0x08
	.zero		1


	//   ....[3]....
        /*03ec*/ 	.word	0x00000370
        /*03f0*/ 	.word	0x000000ff
        /*03f4*/ 	.word	0x00017040
        /*03f8*/ 	.short	0x0100
        /*03fa*/ 	.byte	0x08
	.zero		1


	//   ....[4]....
        /*03fc*/ 	.word	0x00000380
        /*0400*/ 	.word	0x000000ff
        /*0404*/ 	.word	0x00017038
        /*0408*/ 	.short	0x0100
        /*040a*/ 	.byte	0x08
	.zero		1


	//   ....[5]....
        /*040c*/ 	.word	0x00000390
        /*0410*/ 	.word	0x000000ff
        /*0414*/ 	.word	0x00017048
        /*0418*/ 	.short	0x0100
        /*041a*/ 	.byte	0x08
	.zero		1


	//   ....[6]....
        /*041c*/ 	.word	0x000004c0
        /*0420*/ 	.word	0x000000ff
        /*0424*/ 	.word	0x00017050
        /*0428*/ 	.short	0x0100
        /*042a*/ 	.byte	0x08
	.zero		1


	//   ....[7]....
        /*042c*/ 	.word	0x000004d0
        /*0430*/ 	.word	0x000000ff
        /*0434*/ 	.word	0x00017060
        /*0438*/ 	.short	0x0100
        /*043a*/ 	.byte	0x08
	.zero		1


	//   ....[8]....
        /*043c*/ 	.word	0x000004e0
        /*0440*/ 	.word	0x000000ff
        /*0444*/ 	.word	0x00017058
        /*0448*/ 	.short	0x0100
        /*044a*/ 	.byte	0x08
	.zero		1


	//   ....[9]....
        /*044c*/ 	.word	0x000004f0
        /*0450*/ 	.word	0x000000ff
        /*0454*/ 	.word	0x00017068
        /*0458*/ 	.short	0x0100
        /*045a*/ 	.byte	0x08
	.zero		1


	//   ....[10]....
        /*045c*/ 	.word	0x000005e0
        /*0460*/ 	.word	0x000000ff
        /*0464*/ 	.word	0x00017070
        /*0468*/ 	.short	0x0100
        /*046a*/ 	.byte	0x06
	.zero		1


	//   ....[11]....
        /*046c*/ 	.word	0x000005f0
        /*0470*/ 	.word	0x000000ff
        /*0474*/ 	.word	0x00017080
        /*0478*/ 	.short	0x0100
        /*047a*/ 	.byte	0x06
	.zero		1


	//   ....[12]....
        /*047c*/ 	.word	0x00000600
        /*0480*/ 	.word	0x000000ff
        /*0484*/ 	.word	0x00017078
        /*0488*/ 	.short	0x0100
        /*048a*/ 	.byte	0x06
	.zero		1


	//   ....[13]....
        /*048c*/ 	.word	0x00000610
        /*0490*/ 	.word	0x000000ff
        /*0494*/ 	.word	0x00017088
        /*0498*/ 	.short	0x0100
        /*049a*/ 	.byte	0x06
	.zero		1


	//   ....[14]....
        /*049c*/ 	.word	0x00000740
        /*04a0*/ 	.word	0x000000ff
        /*04a4*/ 	.word	0x00017090
        /*04a8*/ 	.short	0x0100
        /*04aa*/ 	.byte	0x08
	.zero		1


	//   ....[15]....
        /*04ac*/ 	.word	0x00000750
        /*04b0*/ 	.word	0x000000ff
        /*04b4*/ 	.word	0x000170a0
        /*04b8*/ 	.short	0x0100
        /*04ba*/ 	.byte	0x08
	.zero		1


	//   ....[16]....
        /*04bc*/ 	.word	0x00000760
        /*04c0*/ 	.word	0x000000ff
        /*04c4*/ 	.word	0x00017098
        /*04c8*/ 	.short	0x0100
        /*04ca*/ 	.byte	0x08
	.zero		1


	//   ....[17]....
        /*04cc*/ 	.word	0x00000770
        /*04d0*/ 	.word	0x000000ff
        /*04d4*/ 	.word	0x000170a8
        /*04d8*/ 	.short	0x0100
        /*04da*/ 	.byte	0x08
	.zero		1


	//   ....[18]....
        /*04dc*/ 	.word	0x000008a0
        /*04e0*/ 	.word	0x000000ff
        /*04e4*/ 	.word	0x000170b0
        /*04e8*/ 	.short	0x0100
        /*04ea*/ 	.byte	0x08
	.zero		1


	//   ....[19]....
        /*04ec*/ 	.word	0x000008b0
        /*04f0*/ 	.word	0x000000ff
        /*04f4*/ 	.word	0x000170c0
        /*04f8*/ 	.short	0x0100
        /*04fa*/ 	.byte	0x08
	.zero		1


	//   ....[20]....
        /*04fc*/ 	.word	0x000008c0
        /*0500*/ 	.word	0x000000ff
        /*0504*/ 	.word	0x000170b8
        /*0508*/ 	.short	0x0100
        /*050a*/ 	.byte	0x08
	.zero		1


	//   ....[21]....
        /*050c*/ 	.word	0x000008d0
        /*0510*/ 	.word	0x000000ff
        /*0514*/ 	.word	0x000170c8
        /*0518*/ 	.short	0x0100
        /*051a*/ 	.byte	0x08
	.zero		1


	//   ....[22]....
        /*051c*/ 	.word	0x00001a10
        /*0520*/ 	.word	0x000000ff
        /*0524*/ 	.word	0x00017000
        /*0528*/ 	.short	0x010a
        /*052a*/ 	.byte	0x2a
	.zero		1


	//   ....[23]....
        /*052c*/ 	.word	0x00001a80
        /*0530*/ 	.word	0x000000ff
        /*0534*/ 	.word	0x00017030
        /*0538*/ 	.short	0x010a
        /*053a*/ 	.byte	0x2a
	.zero		1


	//   ....[24]....
        /*053c*/ 	.word	0x00001af0
        /*0540*/ 	.word	0x000000ff
        /*0544*/ 	.word	0x00017030
        /*0548*/ 	.short	0x010a
        /*054a*/ 	.byte	0x2a
	.zero		1


	//   ....[25]....
        /*054c*/ 	.word	0x00002050
        /*0550*/ 	.word	0x00000000
        /*0554*/ 	.word	0x00000000
        /*0558*/ 	.short	0x0101
        /*055a*/ 	.byte	0x3f
	.zero		1


	//   ....[26]....
        /*055c*/ 	.word	0x00005030
        /*0560*/ 	.word	0x000000ff
        /*0564*/ 	.word	0x00017030
        /*0568*/ 	.short	0x010a
        /*056a*/ 	.byte	0x1b
	.zero		1


	//   ....[27]....
        /*056c*/ 	.word	0x00005070
        /*0570*/ 	.word	0x000000ff
        /*0574*/ 	.word	0x00017030
        /*0578*/ 	.short	0x010a
        /*057a*/ 	.byte	0x1b
	.zero		1


	//   ....[28]....
        /*057c*/ 	.word	0x000051f0
        /*0580*/ 	.word	0x000000ff
        /*0584*/ 	.word	0x00017050
        /*0588*/ 	.short	0x010a
        /*058a*/ 	.byte	0x0b
	.zero		1


	//   ....[29]....
        /*058c*/ 	.word	0x00005230
        /*0590*/ 	.word	0x000000ff
        /*0594*/ 	.word	0x00017050
        /*0598*/ 	.short	0x010a
        /*059a*/ 	.byte	0x0b
	.zero		1


	//   ....[30]....
        /*059c*/ 	.word	0x000054f0
        /*05a0*/ 	.word	0x0000000b
        /*05a4*/ 	.word	0x00000000
        /*05a8*/ 	.short	0x0101
        /*05aa*/ 	.byte	0x3f
	.zero		1


	//   ....[31]....
        /*05ac*/ 	.word	0x00007730
        /*05b0*/ 	.word	0x000000ff
        /*05b4*/ 	.word	0x00000000
        /*05b8*/ 	.short	0x0101
        /*05ba*/ 	.byte	0x06
	.zero		1


	//   ....[32]....
        /*05bc*/ 	.word	0x00007fd0
        /*05c0*/ 	.word	0x000000ff
        /*05c4*/ 	.word	0x00017030
        /*05c8*/ 	.short	0x010a
        /*05ca*/ 	.byte	0x18
	.zero		1


	//   ....[33]....
        /*05cc*/ 	.word	0x00008010
        /*05d0*/ 	.word	0x000000ff
        /*05d4*/ 	.word	0x00017030
        /*05d8*/ 	.short	0x010a
        /*05da*/ 	.byte	0x18
	.zero		1


	//   ....[34]....
        /*05dc*/ 	.word	0x00008190
        /*05e0*/ 	.word	0x000000ff
        /*05e4*/ 	.word	0x00017050
        /*05e8*/ 	.short	0x010a
        /*05ea*/ 	.byte	0x0e
	.zero		1


	//   ....[35]....
        /*05ec*/ 	.word	0x000085c0
        /*05f0*/ 	.word	0x000000ff
        /*05f4*/ 	.word	0x00017050
        /*05f8*/ 	.short	0x010a
        /*05fa*/ 	.byte	0x0e
	.zero		1


	//   ....[36]....
        /*05fc*/ 	.word	0x00009310
        /*0600*/ 	.word	0x00000004
        /*0604*/ 	.word	0x00000000
        /*0608*/ 	.short	0x0101
        /*060a*/ 	.byte	0x3f
	.zero		1


	//   ....[37]....
        /*060c*/ 	.word	0x000096f0
        /*0610*/ 	.word	0x000000ff
        /*0614*/ 	.word	0x00000000
        /*0618*/ 	.short	0x0101
        /*061a*/ 	.byte	0x06
	.zero		1


	//   ....[38]....
        /*061c*/ 	.word	0x00009bf0
        /*0620*/ 	.word	0x000000ff
        /*0624*/ 	.word	0x00017030
        /*0628*/ 	.short	0x010a
        /*062a*/ 	.byte	0x1b
	.zero		1


	//   ....[39]....
        /*062c*/ 	.word	0x00009c30
        /*0630*/ 	.word	0x000000ff
        /*0634*/ 	.word	0x00017030
        /*0638*/ 	.short	0x010a
        /*063a*/ 	.byte	0x1b
	.zero		1


	//   ....[40]....
        /*063c*/ 	.word	0x00009db0
        /*0640*/ 	.word	0x000000ff
        /*0644*/ 	.word	0x00017050
        /*0648*/ 	.short	0x010a
        /*064a*/ 	.byte	0x0e
	.zero		1


	//   ....[41]....
        /*064c*/ 	.word	0x00009df0
        /*0650*/ 	.word	0x000000ff
        /*0654*/ 	.word	0x00017050
        /*0658*/ 	.short	0x010a
        /*065a*/ 	.byte	0x0e
	.zero		1


	//   ....[42]....
        /*065c*/ 	.word	0x0000a0c0
        /*0660*/ 	.word	0x0000000c
        /*0664*/ 	.word	0x00000000
        /*0668*/ 	.short	0x0101
        /*066a*/ 	.byte	0x3f
	.zero		1


	//   ....[43]....
        /*066c*/ 	.word	0x0000c2a0
        /*0670*/ 	.word	0x000000ff
        /*0674*/ 	.word	0x00000000
        /*0678*/ 	.short	0x0101
        /*067a*/ 	.byte	0x06
	.zero		1


	//   ....[44]....
        /*067c*/ 	.word	0x0000c7c0
        /*0680*/ 	.word	0x000000ff
        /*0684*/ 	.word	0x00017050
        /*0688*/ 	.short	0x010a
        /*068a*/ 	.byte	0x10
	.zero		1


	//   ....[45]....
        /*068c*/ 	.word	0x0000c800
        /*0690*/ 	.word	0x000000ff
        /*0694*/ 	.word	0x00017050
        /*0698*/ 	.short	0x010a
        /*069a*/ 	.byte	0x10
	.zero		1


	//   ....[46]....
        /*069c*/ 	.word	0x0000ce30
        /*06a0*/ 	.word	0x000000ff
        /*06a4*/ 	.word	0x00000000
        /*06a8*/ 	.short	0x0101
        /*06aa*/ 	.byte	0x04
	.zero		1


	//   ....[47]....
        /*06ac*/ 	.word	0x0000e110
        /*06b0*/ 	.word	0x000000ff
        /*06b4*/ 	.word	0x00000000
        /*06b8*/ 	.short	0x0101
        /*06ba*/ 	.byte	0x04
	.zero		1


	//   ....[48]....
        /*06bc*/ 	.word	0x00010440
        /*06c0*/ 	.word	0x000000ff
        /*06c4*/ 	.word	0x00017080
        /*06c8*/ 	.short	0x010a
        /*06ca*/ 	.byte	0x26
	.zero		1


	//   ....[49]....
        /*06cc*/ 	.word	0x00010670
        /*06d0*/ 	.word	0x000000ff
        /*06d4*/ 	.word	0x00017040
        /*06d8*/ 	.short	0x010a
        /*06da*/ 	.byte	0x26
	.zero		1


	//   ....[50]....
        /*06dc*/ 	.word	0x000111e0
        /*06e0*/ 	.word	0x000000ff
        /*06e4*/ 	.word	0x00017000
        /*06e8*/ 	.short	0x0107
        /*06ea*/ 	.byte	0x26
	.zero		1


	//   ....[51]....
        /*06ec*/ 	.word	0x00011230
        /*06f0*/ 	.word	0x000000ff
        /*06f4*/ 	.word	0x00017000
        /*06f8*/ 	.short	0x0101
        /*06fa*/ 	.byte	0x26
	.zero		1


	//   ....[52]....
        /*06fc*/ 	.word	0x00011260
        /*0700*/ 	.word	0x000000ff
        /*0704*/ 	.word	0x00017020
        /*0708*/ 	.short	0x010a
        /*070a*/ 	.byte	0x26
	.zero		1


	//   ....[53]....
        /*070c*/ 	.word	0x00011540
        /*0710*/ 	.word	0x00000004
        /*0714*/ 	.word	0x00017080
        /*0718*/ 	.short	0x010a
        /*071a*/ 	.byte	0x3f
	.zero		1


	//   ....[54]....
        /*071c*/ 	.word	0x00011910
        /*0720*/ 	.word	0x00000004
        /*0724*/ 	.word	0x00017040
        /*0728*/ 	.short	0x010a
        /*072a*/ 	.byte	0x3f
	.zero		1


	//   ....[55]....
        /*072c*/ 	.word	0x00011d20
        /*0730*/ 	.word	0x0000000c
        /*0734*/ 	.word	0x00017070
        /*0738*/ 	.short	0x010a
        /*073a*/ 	.byte	0x3f
	.zero		1


	//   ....[56]....
        /*073c*/ 	.word	0x00011d80
        /*0740*/ 	.word	0x0000000c
        /*0744*/ 	.word	0x00017060
        /*0748*/ 	.short	0x010a
        /*074a*/ 	.byte	0x3f
	.zero		1


	//   ....[57]....
        /*074c*/ 	.word	0x00012130
        /*0750*/ 	.word	0x0000000c
        /*0754*/ 	.word	0x00017050
        /*0758*/ 	.short	0x0101
        /*075a*/ 	.byte	0x3f
	.zero		1


	//   ....[58]....
        /*075c*/ 	.word	0x000121a0
        /*0760*/ 	.word	0x00000002
        /*0764*/ 	.word	0x00000000
        /*0768*/ 	.short	0x0101
        /*076a*/ 	.byte	0x3f
	.zero		1


	//   ....[59]....
        /*076c*/ 	.word	0x00012290
        /*0770*/ 	.word	0x00000002
        /*0774*/ 	.word	0x00017070
        /*0778*/ 	.short	0x010a
        /*077a*/ 	.byte	0x3f
	.zero		1


	//   ....[60]....
        /*077c*/ 	.word	0x00012330
        /*0780*/ 	.word	0x00000002
        /*0784*/ 	.word	0x00017060
        /*0788*/ 	.short	0x010a
        /*078a*/ 	.byte	0x3f
	.zero		1


	//   ....[61]....
        /*078c*/ 	.word	0x000126f0
        /*0790*/ 	.word	0x00000002
        /*0794*/ 	.word	0x00017050
        /*0798*/ 	.short	0x0101
        /*079a*/ 	.byte	0x3f
	.zero		1


	//   ....[62]....
        /*079c*/ 	.word	0x00012750
        /*07a0*/ 	.word	0x00000000
        /*07a4*/ 	.word	0x00000000
        /*07a8*/ 	.short	0x0101
        /*07aa*/ 	.byte	0x3f
	.zero		1


	//   ....[63]....
        /*07ac*/ 	.word	0x000127f0
        /*07b0*/ 	.word	0x00000007
        /*07b4*/ 	.word	0x00017020
        /*07b8*/ 	.short	0x010a
        /*07ba*/ 	.byte	0x3f
	.zero		1


	//   ....[64]....
        /*07bc*/ 	.word	0x00012930
        /*07c0*/ 	.word	0x00000005
        /*07c4*/ 	.word	0x00000000
        /*07c8*/ 	.short	0x010a
        /*07ca*/ 	.byte	0x3f
	.zero		1


	//   ....[65]....
        /*07cc*/ 	.word	0x000129a0
        /*07d0*/ 	.word	0x00000003
        /*07d4*/ 	.word	0x00000000
        /*07d8*/ 	.short	0x010a
        /*07da*/ 	.byte	0x3f
	.zero		1


	//   ....[66]....
        /*07dc*/ 	.word	0x000129f0
        /*07e0*/ 	.word	0x00000003
        /*07e4*/ 	.word	0x00017060
        /*07e8*/ 	.short	0x010a
        /*07ea*/ 	.byte	0x3f
	.zero		1


	//   ....[67]....
        /*07ec*/ 	.word	0x00012a40
        /*07f0*/ 	.word	0x00000005
        /*07f4*/ 	.word	0x00017060
        /*07f8*/ 	.short	0x010a
        /*07fa*/ 	.byte	0x3f
	.zero		1


	//   ....[68]....
        /*07fc*/ 	.word	0x00012a80
        /*0800*/ 	.word	0x00000003
        /*0804*/ 	.word	0x00017080
        /*0808*/ 	.short	0x010a
        /*080a*/ 	.byte	0x3f
	.zero		1


	//   ....[69]....
        /*080c*/ 	.word	0x00012aa0
        /*0810*/ 	.word	0x00000005
        /*0814*/ 	.word	0x00017080
        /*0818*/ 	.short	0x010a
        /*081a*/ 	.byte	0x3f
	.zero		1


	//   ....[70]....
        /*081c*/ 	.word	0x00012b10
        /*0820*/ 	.word	0x00000003
        /*0824*/ 	.word	0x00017000
        /*0828*/ 	.short	0x010a
        /*082a*/ 	.byte	0x3f
	.zero		1


	//   ....[71]....
        /*082c*/ 	.word	0x00012b70
        /*0830*/ 	.word	0x00000003
        /*0834*/ 	.word	0x00017030
        /*0838*/ 	.short	0x010a
        /*083a*/ 	.byte	0x3f
	.zero		1


	//   ....[72]....
        /*083c*/ 	.word	0x00012bd0
        /*0840*/ 	.word	0x0000000b
        /*0844*/ 	.word	0x00017030
        /*0848*/ 	.short	0x010a
        /*084a*/ 	.byte	0x3f
	.zero		1


	//   ....[73]....
        /*084c*/ 	.word	0x00012c30
        /*0850*/ 	.word	0x0000000b
        /*0854*/ 	.word	0x00017050
        /*0858*/ 	.short	0x010a
        /*085a*/ 	.byte	0x3f
	.zero		1


	//   ....[74]....
        /*085c*/ 	.word	0x00012c90
        /*0860*/ 	.word	0x00000003
        /*0864*/ 	.word	0x00017030
        /*0868*/ 	.short	0x010a
        /*086a*/ 	.byte	0x3f
	.zero		1


	//   ....[75]....
        /*086c*/ 	.word	0x00012cf0
        /*0870*/ 	.word	0x00000013
        /*0874*/ 	.word	0x00017050
        /*0878*/ 	.short	0x010a
        /*087a*/ 	.byte	0x3f
	.zero		1


	//   ....[76]....
        /*087c*/ 	.word	0x00012d50
        /*0880*/ 	.word	0x0000000d
        /*0884*/ 	.word	0x00017030
        /*0888*/ 	.short	0x010a
        /*088a*/ 	.byte	0x3f
	.zero		1


	//   ....[77]....
        /*088c*/ 	.word	0x00012db0
        /*0890*/ 	.word	0x0000000d
        /*0894*/ 	.word	0x00017050
        /*0898*/ 	.short	0x010a
        /*089a*/ 	.byte	0x3f
	.zero		1


	//   ....[78]....
        /*089c*/ 	.word	0x00012e10
        /*08a0*/ 	.word	0x00000006
        /*08a4*/ 	.word	0x00017050
        /*08a8*/ 	.short	0x010a
        /*08aa*/ 	.byte	0x3f
	.zero		1


	//   ....[79]....
        /*08ac*/ 	.word	0x00012f60
        /*08b0*/ 	.word	0x00000018
        /*08b4*/ 	.word	0x00017080
        /*08b8*/ 	.short	0x010a
        /*08ba*/ 	.byte	0x3f
	.zero		1


	//   ....[80]....
        /*08bc*/ 	.word	0x00012fb0
        /*08c0*/ 	.word	0x00000018
        /*08c4*/ 	.word	0x00017040
        /*08c8*/ 	.short	0x010a
        /*08ca*/ 	.byte	0x3f
	.zero		1


	//   ....[81]....
        /*08cc*/ 	.word	0x000133d0
        /*08d0*/ 	.word	0x00000018
        /*08d4*/ 	.word	0x00017020
        /*08d8*/ 	.short	0x010a
        /*08da*/ 	.byte	0x3f
	.zero		1


	//   ....[82]....
        /*08dc*/ 	.word	0x00013420
        /*08e0*/ 	.word	0x00000004
        /*08e4*/ 	.word	0x00017080
        /*08e8*/ 	.short	0x010a
        /*08ea*/ 	.byte	0x3f
	.zero		1


	//   ....[83]....
        /*08ec*/ 	.word	0x00013470
        /*08f0*/ 	.word	0x00000004
        /*08f4*/ 	.word	0x00017040
        /*08f8*/ 	.short	0x010a
        /*08fa*/ 	.byte	0x3f
	.zero		1


	//   ....[84]....
        /*08fc*/ 	.word	0x000134c0
        /*0900*/ 	.word	0x0000000c
        /*0904*/ 	.word	0x00017070
        /*0908*/ 	.short	0x010a
        /*090a*/ 	.byte	0x3f
	.zero		1


	//   ....[85]....
        /*090c*/ 	.word	0x00013510
        /*0910*/ 	.word	0x0000000c
        /*0914*/ 	.word	0x00017060
        /*0918*/ 	.short	0x010a
        /*091a*/ 	.byte	0x3f
	.zero		1


	//   ....[86]....
        /*091c*/ 	.word	0x00013560
        /*0920*/ 	.word	0x00000002
        /*0924*/ 	.word	0x00017070
        /*0928*/ 	.short	0x010a
        /*092a*/ 	.byte	0x3f
	.zero		1


	//   ....[87]....
        /*092c*/ 	.word	0x000135b0
        /*0930*/ 	.word	0x00000002
        /*0934*/ 	.word	0x00017060
        /*0938*/ 	.short	0x010a
        /*093a*/ 	.byte	0x3f
	.zero		1


	//   ....[88]....
        /*093c*/ 	.word	0x00013600
        /*0940*/ 	.word	0x00000007
        /*0944*/ 	.word	0x00017020
        /*0948*/ 	.short	0x010a
        /*094a*/ 	.byte	0x3f
	.zero		1


	//   ....[89]....
        /*094c*/ 	.word	0x00013650
        /*0950*/ 	.word	0x00000005
        /*0954*/ 	.word	0x00000000
        /*0958*/ 	.short	0x010a
        /*095a*/ 	.byte	0x3f
	.zero		1


	//   ....[90]....
        /*095c*/ 	.word	0x000136a0
        /*0960*/ 	.word	0x00000003
        /*0964*/ 	.word	0x00000000
        /*0968*/ 	.short	0x010a
        /*096a*/ 	.byte	0x3f
	.zero		1


	//   ....[91]....
        /*096c*/ 	.word	0x000136f0
        /*0970*/ 	.word	0x00000003
        /*0974*/ 	.word	0x00017060
        /*0978*/ 	.short	0x010a
        /*097a*/ 	.byte	0x3f
	.zero		1


	//   ....[92]....
        /*097c*/ 	.word	0x00013740
        /*0980*/ 	.word	0x00000005
        /*0984*/ 	.word	0x00017060
        /*0988*/ 	.short	0x010a
        /*098a*/ 	.byte	0x3f
	.zero		1


	//   ....[93]....
        /*098c*/ 	.word	0x00013790
        /*0990*/ 	.word	0x00000003
        /*0994*/ 	.word	0x00017080
        /*0998*/ 	.short	0x010a
        /*099a*/ 	.byte	0x3f
	.zero		1


	//----- nvinfo : EIATTR_NUM_MBARRIERS
	.align		4
.L_1217:
        /*099c*/ 	.byte	0x03, 0x38
        /*099e*/ 	.short	0x0016


	//----- nvinfo : EIATTR_EXIT_INSTR_OFFSETS
	.align		4
        /*09a0*/ 	.byte	0x04, 0x1c
        /*09a2*/ 	.short	(.L_1219 - .L_1218)


	//   ....[0]....
.L_1218:
        /*09a4*/ 	.word	0x00012af0


	//----- nvinfo : EIATTR_MAX_THREADS
	.align		4
.L_1219:
        /*09a8*/ 	.byte	0x04, 0x05
        /*09aa*/ 	.short	(.L_1221 - .L_1220)
.L_1220:
        /*09ac*/ 	.word	0x00000200
        /*09b0*/ 	.word	0x00000001
        /*09b4*/ 	.word	0x00000001


	//----- nvinfo : EIATTR_CRS_STACK_SIZE
	.align		4
.L_1221:
        /*09b8*/ 	.byte	0x04, 0x1e
        /*09ba*/ 	.short	(.L_1223 - .L_1222)
.L_1222:
        /*09bc*/ 	.word	0x00000000


	//----- nvinfo : EIATTR_CBANK_PARAM_SIZE
	.align		4
.L_1223:
        /*09c0*/ 	.byte	0x03, 0x19
        /*09c2*/ 	.short	0x0a70


	//----- nvinfo : EIATTR_PARAM_CBANK
	.align		4
        /*09c4*/ 	.byte	0x04, 0x0a
        /*09c6*/ 	.short	(.L_1225 - .L_1224)
	.align		4
.L_1224:
        /*09c8*/ 	.word	index@(.nv.constant0._ZN7cutlass13device_kernelIN5flash11enable_sm90INS1_16FlashAttnFwdSm90INS1_25CollectiveMainloopFwdSm90ILi2EN4cute5tupleIJNS5_1CILi1EEES8_S8_EEENS6_IJNS7_ILi192EEENS7_ILi128EEENS7_ILi96EEEEEELi96ENS_12float_e4m3_tEfNS_4arch4Sm90ELb0ELb1ELb0ELb0ELb0ELb0ELb0ELb1ELb1ELb1ELb1ELb0EEENS1_21CollectiveEpilogueFwdINS6_IJSA_SC_SB_EEES9_NS_10bfloat16_tESG_Li384ELb0ELb1ELb1ELb1EEENS1_19SingleTileSchedulerILb0ELb1ELb1ELi192EEEEEEEEEvNT_6ParamsE)
        /*09cc*/ 	.short	0x0210
        /*09ce*/ 	.short	0x0a70


	//----- nvinfo : EIATTR_SW_WAR
	.align		4
.L_1225:
        /*09d0*/ 	.byte	0x04, 0x36
        /*09d2*/ 	.short	(.L_1227 - .L_1226)
.L_1226:
        /*09d4*/ 	.word	0x00000008
.L_1227:


//--------------------- .nv.info._ZN7cutlass13device_kernelIN5flash11enable_sm90INS1_16FlashAttnFwdSm90INS1_25CollectiveMainloopFwdSm90ILi2EN4cute5tupleIJNS5_1CILi1EEES8_S8_EEENS6_IJNS7_ILi192EEENS7_ILi128EEENS7_ILi96EEEEEELi96ENS_12float_e4m3_tEfNS_4arch4Sm90ELb0ELb1ELb0ELb1ELb0ELb0ELb0ELb1ELb1ELb1ELb1ELb0EEENS1_21CollectiveEpilogueFwdINS6_IJSA_SC_SB_EEES9_NS_10bfloat16_tESG_Li384ELb1ELb1ELb1ELb1EEENS1_36VarlenDynamicPersistentTileSchedulerILi192ELi128ELi384ELi128ELb1ELb1ELb1ELb1ELb0ELb1EEEEEEEEEvNT_6ParamsE --------------------------
	.section	.nv.info._ZN7cutlass13device_kernelIN5flash11enable_sm90INS1_16FlashAttnFwdSm90INS1_25CollectiveMainloopFwdSm90ILi2EN4cute5tupleIJNS5_1CILi1EEES8_S8_EEENS6_IJNS7_ILi192EEENS7_ILi128EEENS7_ILi96EEEEEELi96ENS_12float_e4m3_tEfNS_4arch4Sm90ELb0ELb1ELb0ELb1ELb0ELb0ELb0ELb1ELb1ELb1ELb1ELb0EEENS1_21CollectiveEpilogueFwdINS6_IJSA_SC_SB_EEES9_NS_10bfloat16_tESG_Li384ELb1ELb1ELb1ELb1EEENS1_36VarlenDynamicPersistentTileSchedulerILi192ELi128ELi384ELi128ELb1ELb1ELb1ELb1ELb0ELb1EEEEEEEEEvNT_6ParamsE,"",@"SHT_CUDA_INFO"
	.sectionflags	@""
	.align	4


	//----- nvinfo : EIATTR_CUDA_API_VERSION
	.align		4
        /*0000*/ 	.byte	0x04, 0x37
        /*0002*/ 	.short	(.L_1229 - .L_1228)
.L_1228:
        /*0004*/ 	.word	0x00000082


	//----- nvinfo : EIATTR_KPARAM_INFO
	.align		4
.L_1229:
        /*0008*/ 	.byte	0x04, 0x17
        /*000a*/ 	.short	(.L_1231 - .L_1230)
.L_1230:
        /*000c*/ 	.word	0x00000000
        /*0010*/ 	.short	0x0000
        /*0012*/ 	.short	0x0070
        /*0014*/ 	.byte	0x00, 0xf0, 0x01, 0x2a


	//----- nvinfo : EIATTR_SPARSE_MMA_MASK
	.align		4
.L_1231:
        /*0018*/ 	.byte	0x03, 0x50
        /*001a*/ 	.short	0x0000


	//----- nvinfo : EIATTR_MAXREG_COUNT
	.align		4
        /*001c*/ 	.byte	0x03, 0x1b
        /*001e*/ 	.short	0x0080


	//----- nvinfo : EIATTR_NUM_BARRIERS
	.align		4
        /*0020*/ 	.byte	0x02, 0x4c
        /*0022*/ 	.byte	0x09
	.zero		1


	//----- nvinfo : EIATTR_EXTERNS
	.align		4
        /*0024*/ 	.byte	0x04, 0x0f
        /*0026*/ 	.short	(.L_1233 - .L_1232)


	//   ....[0]....
	.align		4
.L_1232:
        /*0028*/ 	.word	index@(__assertfail)


	//----- nvinfo : EIATTR_ANNOTATIONS
	.align		4
.L_1233:
        /*002c*/ 	.byte	0x04, 0x55
        /*002e*/ 	.short	(.L_1235 - .L_1234)


	//   ....[0]....
.L_1234:
        /* <DEDUP_REMOVED lines=28> */


	//----- nvinfo : EIATTR_MERCURY_ISA_VERSION
	.align		4
.L_1235:
        /*01d8*/ 	.byte	0x03, 0x5f
        /*01da*/ 	.short	0x0101


	//----- nvinfo : EIATTR_UNUSED_LOAD_BYTE_OFFSET
	.align		4
        /*01dc*/ 	.byte	0x04, 0x44
        /*01de*/ 	.short	(.L_1237 - .L_1236)


	//   ....[0]....
.L_1236:
        /*01e0*/ 	.word	0x00000a00
        /*01e4*/ 	.word	0x0000fff0


	//   ....[1]....
        /*01e8*/ 	.word	0x0000d6c0
        /*01ec*/ 	.word	0x0000fff0


	//----- nvinfo : EIATTR_INT_WARP_WIDE_INSTR_OFFSETS
	.align		4
.L_1237:
        /*01f0*/ 	.byte	0x04, 0x31
        /*01f2*/ 	.short	(.L_1239 - .L_1238)


	//   ....[0]....
.L_1238:
        /*01f4*/ 	.word	0x00000130


	//   ....[1]....
        /*01f8*/ 	.word	0x00000170


	//   ....[2]....
        /*01fc*/ 	.word	0x000001e0


	//   ....[3]....
        /*0200*/ 	.word	0x00012af0


	//   ....[4]....
        /*0204*/ 	.word	0x00012b80


	//   ....[5]....
        /*0208*/ 	.word	0x00015600


	//   ....[6]....
        /*020c*/ 	.word	0x00015690


	//----- nvinfo : EIATTR_COOP_GROUP_MASK_REGIDS
	.align		4
.L_1239:
        /*0210*/ 	.byte	0x04, 0x29
        /*0212*/ 	.short	(.L_1241 - .L_1240)


	//   ....[0]....
.L_1240:
        /*0214*/ 	.word	0xffffffff


	//   ....[1]....
        /*0218*/ 	.word	0xffffffff


	//   ....[2]....
        /*021c*/ 	.word	0xffffffff


	//   ....[3]....
        /*0220*/ 	.word	0xffffffff


	//   ....[4]....
        /*0224*/ 	.word	0xffffffff


	//   ....[5]....
        /*0228*/ 	.word	0xffffffff


	//   ....[6]....
        /*022c*/ 	.word	0xffffffff


	//   ....[7]....
        /*0230*/ 	.word	0xffffffff


	//   ....[8]....
        /*0234*/ 	.word	0xffffffff


	//   ....[9]....
        /*0238*/ 	.word	0xffffffff


	//   ....[10]....
        /*023c*/ 	.word	0xffffffff


	//   ....[11]....
        /*0240*/ 	.word	0xffffffff


	//   ....[12]....
        /*0244*/ 	.word	0xffffffff


	//   ....[13]....
        /*0248*/ 	.word	0xffffffff


	//   ....[14]....
        /*024c*/ 	.word	0xffffffff


	//   ....[15]....
        /*0250*/ 	.word	0xffffffff


	//   ....[16]....
        /*0254*/ 	.word	0xffffffff


	//   ....[17]....
        /*0258*/ 	.word	0xffffffff


	//   ....[18]....
        /*025c*/ 	.word	0xffffffff


	//   ....[19]....
        /*0260*/ 	.word	0xffffffff


	//   ....[20]....
        /*0264*/ 	.word	0xffffffff


	//   ....[21]....
        /*0268*/ 	.word	0xffffffff


	//   ....[22]....
        /*026c*/ 	.word	0xffffffff


	//   ....[23]....
        /*0270*/ 	.word	0xffffffff


	//   ....[24]....
        /*0274*/ 	.word	0xffffffff


	//   ....[25]....
        /*0278*/ 	.word	0xffffffff


	//   ....[26]....
        /*027c*/ 	.word	0xffffffff


	//   ....[27]....
        /*0280*/ 	.word	0xffffffff


	//   ....[28]....
        /*0284*/ 	.word	0xffffffff


	//   ....[29]....
        /*0288*/ 	.word	0xffffffff


	//   ....[30]....
        /*028c*/ 	.word	0xffffffff


	//   ....[31]....
        /*0290*/ 	.word	0xffffffff


	//   ....[32]....
        /*0294*/ 	.word	0xffffffff


	//   ....[33]....
        /*0298*/ 	.word	0xffffffff


	//   ....[34]....
        /*029c*/ 	.word	0xffffffff


	//   ....[35]....
        /*02a0*/ 	.word	0xffffffff


	//   ....[36]....
        /*02a4*/ 	.word	0xffffffff


	//   ....[37]....
        /*02a8*/ 	.word	0xffffffff


	//   ....[38]....
        /*02ac*/ 	.word	0xffffffff


	//   ....[39]....
        /*02b0*/ 	.word	0xffffffff


	//   ....[40]....
        /*02b4*/ 	.word	0xffffffff


	//   ....[41]....
        /*02b8*/ 	.word	0xffffffff


	//   ....[42]....
        /*02bc*/ 	.word	0xffffffff


	//   ....[43]....
        /*02c0*/ 	.word	0xffffffff


	//   ....[44]....
        /*02c4*/ 	.word	0xffffffff


	//   ....[45]....
        /*02c8*/ 	.word	0xffffffff


	//   ....[46]....
        /*02cc*/ 	.word	0xffffffff


	//   ....[47]....
        /*02d0*/ 	.word	0xffffffff


	//   ....[48]....
        /*02d4*/ 	.word	0xffffffff


	//   ....[49]....
        /*02d8*/ 	.word	0xffffffff


	//   ....[50]....
        /*02dc*/ 	.word	0xffffffff


	//   ....[51]....
        /*02e0*/ 	.word	0xffffffff


	//   ....[52]....
        /*02e4*/ 	.word	0xffffffff


	//   ....[53]....
        /*02e8*/ 	.word	0xffffffff


	//   ....[54]....
        /*02ec*/ 	.word	0xffffffff


	//   ....[55]....
        /*02f0*/ 	.word	0xffffffff


	//   ....[56]....
        /*02f4*/ 	.word	0xffffffff


	//   ....[57]....
        /*02f8*/ 	.word	0xffffffff


	//   ....[58]....
        /*02fc*/ 	.word	0xffffffff


	//   ....[59]....
        /*0300*/ 	.word	0xffffffff


	//   ....[60]....
        /*0304*/ 	.word	0xffffffff


	//   ....[61]....
        /*0308*/ 	.word	0xffffffff


	//   ....[62]....
        /*030c*/ 	.word	0xffffffff


	//   ....[63]....
        /*0310*/ 	.word	0xffffffff


	//   ....[64]....
        /*0314*/ 	.word	0xffffffff


	//   ....[65]....
        /*0318*/ 	.word	0xffffffff


	//   ....[66]....
        /*031c*/ 	.word	0xffffffff


	//   ....[67]....
        /*0320*/ 	.word	0xffffffff


	//   ....[68]....
        /*0324*/ 	.word	0xffffffff


	//   ....[69]....
        /*0328*/ 	.word	0xffffffff


	//   ....[70]....
        /*032c*/ 	.word	0xffffffff


	//   ....[71]....
        /*0330*/ 	.word	0xffffffff


	//   ....[72]....
        /*0334*/ 	.word	0xffffffff


	//   ....[73]....
        /*0338*/ 	.word	0xffffffff


	//   ....[74]....
        /*033c*/ 	.word	0xffffffff


	//   ....[75]....
        /*0340*/ 	.word	0xffffffff


	//   ....[76]....
        /*0344*/ 	.word	0xffffffff


	//   ....[77]....
        /*0348*/ 	.word	0xffffffff


	//   ....[78]....
        /*034c*/ 	.word	0xffffffff


	//   ....[79]....
        /*0350*/ 	.word	0xffffffff


	//   ....[80]....
        /*0354*/ 	.word	0xffffffff


	//   ....[81]....
        /*0358*/ 	.word	0xffffffff


	//   ....[82]....
        /*035c*/ 	.word	0xffffffff


	//   ....[83]....
        /*0360*/ 	.word	0xffffffff


	//   ....[84]....
        /*0364*/ 	.word	0xffffffff


	//   ....[85]....
        /*0368*/ 	.word	0xffffffff


	//   ....[86]....
        /*036c*/ 	.word	0xffffffff


	//   ....[87]....
        /*0370*/ 	.word	0xffffffff


	//   ....[88]....
        /*0374*/ 	.word	0xffffffff


	//   ....[89]....
        /*0378*/ 	.word	0xffffffff


	//   ....[90]....
        /*037c*/ 	.word	0xffffffff


	//   ....[91]....
        /*0380*/ 	.word	0xffffffff


	//   ....[92]....
        /*0384*/ 	.word	0xffffffff


	//   ....[93]....
        /*0388*/ 	.word	0xffffffff


	//   ....[94]....
        /*038c*/ 	.word	0xffffffff


	//   ....[95]....
        /*0390*/ 	.word	0xffffffff


	//   ....[96]....
        /*0394*/ 	.word	0xffffffff


	//   ....[97]....
        /*0398*/ 	.word	0xffffffff


	//   ....[98]....
        /*039c*/ 	.word	0xffffffff


	//   ....[99]....
        /*03a0*/ 	.word	0xffffffff


	//   ....[100]....
        /*03a4*/ 	.word	0xffffffff


	//   ....[101]....
        /*03a8*/ 	.word	0xffffffff


	//   ....[102]....
        /*03ac*/ 	.word	0xffffffff


	//   ....[103]....
        /*03b0*/ 	.word	0xffffffff


	//   ....[104]....
        /*03b4*/ 	.word	0xffffffff


	//   ....[105]....
        /*03b8*/ 	.word	0xffffffff


	//   ....[106]....
        /*03bc*/ 	.word	0xffffffff


	//   ....[107]....
        /*03c0*/ 	.word	0xffffffff


	//   ....[108]....
        /*03c4*/ 	.word	0xffffffff


	//   ....[109]....
        /*03c8*/ 	.word	0xffffffff


	//   ....[110]....
        /*03cc*/ 	.word	0xffffffff


	//   ....[111]....
        /*03d0*/ 	.word	0xffffffff


	//   ....[112]....
        /*03d4*/ 	.word	0xffffffff


	//   ....[113]....
        /*03d8*/ 	.word	0xffffffff


	//   ....[114]....
        /*03dc*/ 	.word	0xffffffff


	//   ....[115]....
        /*03e0*/ 	.word	0xffffffff


	//   ....[116]....
        /*03e4*/ 	.word	0xffffffff


	//   ....[117]....
        /*03e8*/ 	.word	0xffffffff


	//   ....[118]....
        /*03ec*/ 	.word	0xffffffff


	//   ....[119]....
        /*03f0*/ 	.word	0xffffffff


	//   ....[120]....
        /*03f4*/ 	.word	0xffffffff


	//   ....[121]....
        /*03f8*/ 	.word	0xffffffff


	//   ....[122]....
        /*03fc*/ 	.word	0xffffffff


	//   ....[123]....
        /*0400*/ 	.word	0xffffffff


	//   ....[124]....
        /*0404*/ 	.word	0xffffffff


	//   ....[125]....
        /*0408*/ 	.word	0xffffffff


	//   ....[126]....
        /*040c*/ 	.word	0xffffffff


	//   ....[127]....
        /*0410*/ 	.word	0xffffffff


	//   ....[128]....
        /*0414*/ 	.word	0xffffffff


	//   ....[129]....
        /*0418*/ 	.word	0xffffffff


	//   ....[130]....
        /*041c*/ 	.word	0xffffffff


	//   ....[131]....
        /*0420*/ 	.word	0xffffffff


	//   ....[132]....
        /*0424*/ 	.word	0xffffffff


	//   ....[133]....
        /*0428*/ 	.word	0xffffffff


	//   ....[134]....
        /*042c*/ 	.word	0xffffffff


	//   ....[135]....
        /*0430*/ 	.word	0xffffffff


	//   ....[136]....
        /*0434*/ 	.word	0xffffffff


	//   ....[137]....
        /*0438*/ 	.word	0xffffffff


	//   ....[138]....
        /*043c*/ 	.word	0xffffffff


	//   ....[139]....
        /*0440*/ 	.word	0xffffffff


	//   ....[140]....
        /*0444*/ 	.word	0xffffffff


	//   ....[141]....
        /*0448*/ 	.word	0x0500000f


	//   ....[142]....
        /*044c*/ 	.word	0x0500000f


	//   ....[143]....
        /*0450*/ 	.word	0x0500000f


	//   ....[144]....
        /*0454*/ 	.word	0x0500000f


	//   ....[145]....
        /*0458*/ 	.word	0x0500000f


	//   ....[146]....
        /*045c*/ 	.word	0x0500000f


	//   ....[147]....
        /*0460*/ 	.word	0x0500000f


	//   ....[148]....
        /*0464*/ 	.word	0x0500000f


	//----- nvinfo : EIATTR_COOP_GROUP_INSTR_OFFSETS
	.align		4
.L_1241:
        /*0468*/ 	.byte	0x04, 0x28
        /*046a*/ 	.short	(.L_1243 - .L_1242)


	//   ....[0]....
.L_1242:
        /*046c*/ 	.word	0x00000060


	//   ....[1]....
        /*0470*/ 	.word	0x00000140


	//   ....[2]....
        /*0474*/ 	.word	0x00000190


	//   ....[3]....
        /*0478*/ 	.word	0x000003c0


	//   ....[4]....
        /*047c*/ 	.word	0x00000520


	//   ....[5]....
        /*0480*/ 	.word	0x00000640


	//   ....[6]....
        /*0484*/ 	.word	0x000007a0


	//   ....[7]....
        /*0488*/ 	.word	0x000020c0


	//   ....[8]....
        /*048c*/ 	.word	0x00002640


	//   ....[9]....
        /*0490*/ 	.word	0x00003440


	//   ....[10]....
        /*0494*/ 	.word	0x00003bb0


	//   ....[11]....
        /*0498*/ 	.word	0x00003cc0


	//   ....[12]....
        /*049c*/ 	.word	0x00004610


	//   ....[13]....
        /*04a0*/ 	.word	0x00004690


	//   ....[14]....
        /*04a4*/ 	.word	0x00005b00


	//   ....[15]....
        /*04a8*/ 	.word	0x00005d30


	//   ....[16]....
        /*04ac*/ 	.word	0x00006900


	//   ....[17]....
        /*04b0*/ 	.word	0x00006a00


	//   ....[18]....
        /*04b4*/ 	.word	0x000072c0


	//   ....[19]....
        /*04b8*/ 	.word	0x00007320


	//   ....[20]....
        /*04bc*/ 	.word	0x00008c80


	//   ....[21]....
        /*04c0*/ 	.word	0x00008cb0


	//   ....[22]....
        /*04c4*/ 	.word	0x00008d10


	//   ....[23]....
        /*04c8*/ 	.word	0x00008d20


	//   ....[24]....
        /*04cc*/ 	.word	0x0000a5f0


	//   ....[25]....
        /*04d0*/ 	.word	0x0000a820


	//   ....[26]....
        /*04d4*/ 	.word	0x0000b3e0


	//   ....[27]....
        /*04d8*/ 	.word	0x0000b4e0


	//   ....[28]....
        /*04dc*/ 	.word	0x0000be00


	//   ....[29]....
        /*04e0*/ 	.word	0x0000be60


	//   ....[30]....
        /*04e4*/ 	.word	0x0000d000


	//   ....[31]....
        /*04e8*/ 	.word	0x0000d020


	//   ....[32]....
        /*04ec*/ 	.word	0x0000d090


	//   ....[33]....
        /*04f0*/ 	.word	0x0000d0a0


	//   ....[34]....
        /*04f4*/ 	.word	0x0000db40


	//   ....[35]....
        /*04f8*/ 	.word	0x0000db50


	//   ....[36]....
        /*04fc*/ 	.word	0x0000db60


	//   ....[37]....
        /*0500*/ 	.word	0x0000db80


	//   ....[38]....
        /*0504*/ 	.word	0x0000dbb0


	//   ....[39]....
        /*0508*/ 	.word	0x0000dc10


	//   ....[40]....
        /*050c*/ 	.word	0x0000dc50


	//   ....[41]....
        /*0510*/ 	.word	0x0000dc90


	//   ....[42]....
        /*0514*/ 	.word	0x0000dcc0


	//   ....[43]....
        /*0518*/ 	.word	0x0000dcf0


	//   ....[44]....
        /*051c*/ 	.word	0x0000dd20


	//   ....[45]....
        /*0520*/ 	.word	0x0000dd50


	//   ....[46]....
        /*0524*/ 	.word	0x0000dda0


	//   ....[47]....
        /*0528*/ 	.word	0x0000ddd0


	//   ....[48]....
        /*052c*/ 	.word	0x0000de00


	//   ....[49]....
        /*0530*/ 	.word	0x0000de30


	//   ....[50]....
        /*0534*/ 	.word	0x0000de60


	//   ....[51]....
        /*0538*/ 	.word	0x0000de90


	//   ....[52]....
        /*053c*/ 	.word	0x0000dec0


	//   ....[53]....
        /*0540*/ 	.word	0x0000def0


	//   ....[54]....
        /*0544*/ 	.word	0x0000df20


	//   ....[55]....
        /*0548*/ 	.word	0x0000df50


	//   ....[56]....
        /*054c*/ 	.word	0x0000df70


	//   ....[57]....
        /*0550*/ 	.word	0x0000df80


	//   ....[58]....
        /*0554*/ 	.word	0x0000df90


	//   ....[59]....
        /*0558*/ 	.word	0x0000dfc0


	//   ....[60]....
        /*055c*/ 	.word	0x0000dff0


	//   ....[61]....
        /*0560*/ 	.word	0x0000e010


	//   ....[62]....
        /*0564*/ 	.word	0x0000e040


	//   ....[63]....
        /*0568*/ 	.word	0x0000e060


	//   ....[64]....
        /*056c*/ 	.word	0x0000e070


	//   ....[65]....
        /*0570*/ 	.word	0x0000e080


	//   ....[66]....
        /*0574*/ 	.word	0x0000e090


	//   ....[67]....
        /*0578*/ 	.word	0x0000e0a0


	//   ....[68]....
        /*057c*/ 	.word	0x0000e0b0


	//   ....[69]....
        /*0580*/ 	.word	0x0000e0c0


	//   ....[70]....
        /*0584*/ 	.word	0x0000e0d0


	//   ....[71]....
        /*0588*/ 	.word	0x0000e0e0


	//   ....[72]....
        /*058c*/ 	.word	0x0000e0f0


	//   ....[73]....
        /*0590*/ 	.word	0x0000e110


	//   ....[74]....
        /*0594*/ 	.word	0x0000e120


	//   ....[75]....
        /*0598*/ 	.word	0x0000e150


	//   ....[76]....
        /*059c*/ 	.word	0x0000e180


	//   ....[77]....
        /*05a0*/ 	.word	0x0000e1b0


	//   ....[78]....
        /*05a4*/ 	.word	0x0000e1e0


	//   ....[79]....
        /*05a8*/ 	.word	0x0000e210


	//   ....[80]....
        /*05ac*/ 	.word	0x0000e220


	//   ....[81]....
        /*05b0*/ 	.word	0x0000e240


	//   ....[82]....
        /*05b4*/ 	.word	0x0000ea30


	//   ....[83]....
        /*05b8*/ 	.word	0x0000ea40


	//   ....[84]....
        /*05bc*/ 	.word	0x0000ea50


	//   ....[85]....
        /*05c0*/ 	.word	0x0000ea90


	//   ....[86]....
        /*05c4*/ 	.word	0x0000f160


	//   ....[87]....
        /*05c8*/ 	.word	0x0000f190


	//   ....[88]....
        /*05cc*/ 	.word	0x0000f2b0


	//   ....[89]....
        /*05d0*/ 	.word	0x0000f2d0


	//   ....[90]....
        /*05d4*/ 	.word	0x0000f7f0


	//   ....[91]....
        /*05d8*/ 	.word	0x0000f830


	//   ....[92]....
        /*05dc*/ 	.word	0x0000fb80


	//   ....[93]....
        /*05e0*/ 	.word	0x0000fb90


	//   ....[94]....
        /*05e4*/ 	.word	0x00010810


	//   ....[95]....
        /*05e8*/ 	.word	0x00010820


	//   ....[96]....
        /*05ec*/ 	.word	0x00010920


	//   ....[97]....
        /*05f0*/ 	.word	0x00010940


	//   ....[98]....
        /*05f4*/ 	.word	0x00010ad0


	//   ....[99]....
        /*05f8*/ 	.word	0x00010d00


	//   ....[100]....
        /*05fc*/ 	.word	0x00010d30


	//   ....[101]....
        /*0600*/ 	.word	0x00010d60


	//   ....[102]....
        /*0604*/ 	.word	0x00010d90


	//   ....[103]....
        /*0608*/ 	.word	0x00010dc0


	//   ....[104]....
        /*060c*/ 	.word	0x00010e00


	//   ....[105]....
        /*0610*/ 	.word	0x00010fa0


	//   ....[106]....
        /*0614*/ 	.word	0x00010fd0


	//   ....[107]....
        /*0618*/ 	.word	0x00011000


	//   ....[108]....
        /*061c*/ 	.word	0x00011030


	//   ....[109]....
        /*0620*/ 	.word	0x00011060


	//   ....[110]....
        /*0624*/ 	.word	0x00011090


	//   ....[111]....
        /*0628*/ 	.word	0x00011120


	//   ....[112]....
        /*062c*/ 	.word	0x00011180


	//   ....[113]....
        /*0630*/ 	.word	0x00011190


	//   ....[114]....
        /*0634*/ 	.word	0x000111e0


	//   ....[115]....
        /*0638*/ 	.word	0x00013260


	//   ....[116]....
        /*063c*/ 	.word	0x000140f0


	//   ....[117]....
        /*0640*/ 	.word	0x00014100


	//   ....[118]....
        /*0644*/ 	.word	0x00014110


	//   ....[119]....
        /*0648*/ 	.word	0x00014130


	//   ....[120]....
        /*064c*/ 	.word	0x00014150


	//   ....[121]....
        /*0650*/ 	.word	0x00014260


	//   ....[122]....
        /*0654*/ 	.word	0x00015f20


	//   ....[123]....
        /*0658*/ 	.word	0x00015f40


	//   ....[124]....
        /*065c*/ 	.word	0x00015f70


	//   ....[125]....
        /*0660*/ 	.word	0x00015f80


	//   ....[126]....
        /*0664*/ 	.word	0x00015fb0


	//   ....[127]....
        /*0668*/ 	.word	0x00015ff0


	//   ....[128]....
        /*066c*/ 	.word	0x00016020


	//   ....[129]....
        /*0670*/ 	.word	0x00016060


	//   ....[130]....
        /*0674*/ 	.word	0x000161c0


	//   ....[131]....
        /*0678*/ 	.word	0x000161f0


	//   ....[132]....
        /*067c*/ 	.word	0x00016230


	//   ....[133]....
        /*0680*/ 	.word	0x00016260


	//   ....[134]....
        /*0684*/ 	.word	0x00016290


	//   ....[135]....
        /*0688*/ 	.word	0x000162c0


	//   ....[136]....
        /*068c*/ 	.word	0x00016340


	//   ....[137]....
        /*0690*/ 	.word	0x00016390


	//   ....[138]....
        /*0694*/ 	.word	0x000163a0


	//   ....[139]....
        /*0698*/ 	.word	0x000163e0


	//   ....[140]....
        /*069c*/ 	.word	0x00016ea0


	//   ....[141]....
        /*06a0*/ 	.word	0x00017530


	//   ....[142]....
        /*06a4*/ 	.word	0x00017720


	//   ....[143]....
        /*06a8*/ 	.word	0x00017770


	//   ....[144]....
        /*06ac*/ 	.word	0x000177d0


	//   ....[145]....
        /*06b0*/ 	.word	0x00017870


	//   ....[146]....
        /*06b4*/ 	.word	0x00017930


	//   ....[147]....
        /*06b8*/ 	.word	0x000179b0


	//   ....[148]....
        /*06bc*/ 	.word	0x00017d70


	//----- nvinfo : EIATTR_REG_RECONFIG
	.align		4
.L_1243:
        /*06c0*/ 	.byte	0x01, 0x54
	.zero		2


	//----- nvinfo : EIATTR_SYSCALL_OFFSETS
	.align		4
        /*06c4*/ 	.byte	0x04, 0x46
        /*06c6*/ 	.short	(.L_1245 - .L_1244)


	//   ....[0]....
.L_1244:
        /*06c8*/ 	.word	0x00002270


	//   ....[1]....
        /*06cc*/ 	.word	0x00012cf0


	//   ....[2]....
        /*06d0*/ 	.word	0x00012e60


	//   ....[3]....
        /*06d4*/ 	.word	0x00012fb0


	//   ....[4]....
        /*06d8*/ 	.word	0x000130f0


	//   ....[5]....
        /*06dc*/ 	.word	0x00013bb0


	//----- nvinfo : EIATTR_MBARRIER_INSTR_OFFSETS
	.align		4
.L_1245:
        /*06e0*/ 	.byte	0x04, 0x39
        /*06e2*/ 	.short	(.L_1247 - .L_1246)


	//   ....[0]....
.L_1246:
        /*06e4*/ 	.word	0x00000270
        /*06e8*/ 	.word	0x000000ff
        /*06ec*/ 	.word	0x00019c00
        /*06f0*/ 	.short	0x0100
        /*06f2*/ 	.byte	0x08
	.zero		1


	//   ....[1]....
        /*06f4*/ 	.word	0x00000280
        /*06f8*/ 	.word	0x000000ff
        /*06fc*/ 	.word	0x00019c20
        /*0700*/ 	.short	0x0100
        /*0702*/ 	.byte	0x08
	.zero		1


	//   ....[2]....
        /*0704*/ 	.word	0x00000370
        /*0708*/ 	.word	0x000000ff
        /*070c*/ 	.word	0x00019c30
        /*0710*/ 	.short	0x0100
        /*0712*/ 	.byte	0x08
	.zero		1


	//   ....[3]....
        /*0714*/ 	.word	0x00000380
        /*0718*/ 	.word	0x000000ff
        /*071c*/ 	.word	0x00019c40
        /*0720*/ 	.short	0x0100
        /*0722*/ 	.byte	0x08
	.zero		1


	//   ....[4]....
        /*0724*/ 	.word	0x00000390
        /*0728*/ 	.word	0x000000ff
        /*072c*/ 	.word	0x00019c38
        /*0730*/ 	.short	0x0100
        /*0732*/ 	.byte	0x08
	.zero		1


	//   ....[5]....
        /*0734*/ 	.word	0x000003a0
        /*0738*/ 	.word	0x000000ff
        /*073c*/ 	.word	0x00019c48
        /*0740*/ 	.short	0x0100
        /*0742*/ 	.byte	0x08
	.zero		1


	//   ....[6]....
        /*0744*/ 	.word	0x000004d0
        /*0748*/ 	.word	0x000000ff
        /*074c*/ 	.word	0x00019c50
        /*0750*/ 	.short	0x0100
        /*0752*/ 	.byte	0x08
	.zero		1


	//   ....[7]....
        /*0754*/ 	.word	0x000004e0
        /*0758*/ 	.word	0x000000ff
        /*075c*/ 	.word	0x00019c60
        /*0760*/ 	.short	0x0100
        /*0762*/ 	.byte	0x08
	.zero		1


	//   ....[8]....
        /*0764*/ 	.word	0x000004f0
        /*0768*/ 	.word	0x000000ff
        /*076c*/ 	.word	0x00019c58
        /*0770*/ 	.short	0x0100
        /*0772*/ 	.byte	0x08
	.zero		1


	//   ....[9]....
        /*0774*/ 	.word	0x00000500
        /*0778*/ 	.word	0x000000ff
        /*077c*/ 	.word	0x00019c68
        /*0780*/ 	.short	0x0100
        /*0782*/ 	.byte	0x08
	.zero		1


	//   ....[10]....
        /*0784*/ 	.word	0x000005f0
        /*0788*/ 	.word	0x000000ff
        /*078c*/ 	.word	0x00019c70
        /*0790*/ 	.short	0x0100
        /*0792*/ 	.byte	0x06
	.zero		1


	//   ....[11]....
        /*0794*/ 	.word	0x00000600
        /*0798*/ 	.word	0x000000ff
        /*079c*/ 	.word	0x00019c80
        /*07a0*/ 	.short	0x0100
        /*07a2*/ 	.byte	0x06
	.zero		1


	//   ....[12]....
        /*07a4*/ 	.word	0x00000610
        /*07a8*/ 	.word	0x000000ff
        /*07ac*/ 	.word	0x00019c78
        /*07b0*/ 	.short	0x0100
        /*07b2*/ 	.byte	0x06
	.zero		1


	//   ....[13]....
        /*07b4*/ 	.word	0x00000620
        /*07b8*/ 	.word	0x000000ff
        /*07bc*/ 	.word	0x00019c88
        /*07c0*/ 	.short	0x0100
        /*07c2*/ 	.byte	0x06
	.zero		1


	//   ....[14]....
        /*07c4*/ 	.word	0x00000750
        /*07c8*/ 	.word	0x000000ff
        /*07cc*/ 	.word	0x00019c90
        /*07d0*/ 	.short	0x0100
        /*07d2*/ 	.byte	0x08
	.zero		1


	//   ....[15]....
        /*07d4*/ 	.word	0x00000760
        /*07d8*/ 	.word	0x000000ff
        /*07dc*/ 	.word	0x00019ca0
        /*07e0*/ 	.short	0x0100
        /*07e2*/ 	.byte	0x08
	.zero		1


	//   ....[16]....
        /*07e4*/ 	.word	0x00000770
        /*07e8*/ 	.word	0x000000ff
        /*07ec*/ 	.word	0x00019c98
        /*07f0*/ 	.short	0x0100
        /*07f2*/ 	.byte	0x08
	.zero		1


	//   ....[17]....
        /*07f4*/ 	.word	0x00000780
        /*07f8*/ 	.word	0x000000ff
        /*07fc*/ 	.word	0x00019ca8
        /*0800*/ 	.short	0x0100
        /*0802*/ 	.byte	0x08
	.zero		1


	//   ....[18]....
        /*0804*/ 	.word	0x000008b0
        /*0808*/ 	.word	0x000000ff
        /*080c*/ 	.word	0x00019cb0
        /*0810*/ 	.short	0x0100
        /*0812*/ 	.byte	0x08
	.zero		1


	//   ....[19]....
        /*0814*/ 	.word	0x000008c0
        /*0818*/ 	.word	0x000000ff
        /*081c*/ 	.word	0x00019cc0
        /*0820*/ 	.short	0x0100
        /*0822*/ 	.byte	0x08
	.zero		1


	//   ....[20]....
        /*0824*/ 	.word	0x000008d0
        /*0828*/ 	.word	0x000000ff
        /*082c*/ 	.word	0x00019cb8
        /*0830*/ 	.short	0x0100
        /*0832*/ 	.byte	0x08
	.zero		1


	//   ....[21]....
        /*0834*/ 	.word	0x000008e0
        /*0838*/ 	.word	0x000000ff
        /*083c*/ 	.word	0x00019cc8
        /*0840*/ 	.short	0x0100
        /*0842*/ 	.byte	0x08
	.zero		1


	//   ....[22]....
        /*0844*/ 	.word	0x000022f0
        /*0848*/ 	.word	0x000000ff
        /*084c*/ 	.word	0x00019c00
        /*0850*/ 	.short	0x010a
        /*0852*/ 	.byte	0x2e
	.zero		1


	//   ....[23]....
        /*0854*/ 	.word	0x00002370
        /*0858*/ 	.word	0x00000003
        /*085c*/ 	.word	0x00019c30
        /*0860*/ 	.short	0x010a
        /*0862*/ 	.byte	0x3f
	.zero		1


	//   ....[24]....
        /*0864*/ 	.word	0x000023d0
        /*0868*/ 	.word	0x00000003
        /*086c*/ 	.word	0x00019c30
        /*0870*/ 	.short	0x010a
        /*0872*/ 	.byte	0x3f
	.zero		1


	//   ....[25]....
        /*0874*/ 	.word	0x000026f0
        /*0878*/ 	.word	0x00000000
        /*087c*/ 	.word	0x00000000
        /*0880*/ 	.short	0x0101
        /*0882*/ 	.byte	0x3f
	.zero		1


	//   ....[26]....
        /*0884*/ 	.word	0x000056b0
        /*0888*/ 	.word	0x000000ff
        /*088c*/ 	.word	0x00019c30
        /*0890*/ 	.short	0x010a
        /*0892*/ 	.byte	0x17
	.zero		1


	//   ....[27]....
        /*0894*/ 	.word	0x000056f0
        /*0898*/ 	.word	0x000000ff
        /*089c*/ 	.word	0x00019c30
        /*08a0*/ 	.short	0x010a
        /*08a2*/ 	.byte	0x17
	.zero		1


	//   ....[28]....
        /*08a4*/ 	.word	0x00005850
        /*08a8*/ 	.word	0x000000ff
        /*08ac*/ 	.word	0x00019c50
        /*08b0*/ 	.short	0x010a
        /*08b2*/ 	.byte	0x0b
	.zero		1


	//   ....[29]....
        /*08b4*/ 	.word	0x00005890
        /*08b8*/ 	.word	0x000000ff
        /*08bc*/ 	.word	0x00019c50
        /*08c0*/ 	.short	0x010a
        /*08c2*/ 	.byte	0x0b
	.zero		1


	//   ....[30]....
        /*08c4*/ 	.word	0x00005b30
        /*08c8*/ 	.word	0x00000006
        /*08cc*/ 	.word	0x00000000
        /*08d0*/ 	.short	0x0101
        /*08d2*/ 	.byte	0x3f
	.zero		1


	//   ....[31]....
        /*08d4*/ 	.word	0x00007d70
        /*08d8*/ 	.word	0x000000ff
        /*08dc*/ 	.word	0x00000000
        /*08e0*/ 	.short	0x0101
        /*08e2*/ 	.byte	0x06
	.zero		1


	//   ....[32]....
        /*08e4*/ 	.word	0x000085d0
        /*08e8*/ 	.word	0x000000ff
        /*08ec*/ 	.word	0x00019c30
        /*08f0*/ 	.short	0x010a
        /*08f2*/ 	.byte	0x14
	.zero		1


	//   ....[33]....
        /*08f4*/ 	.word	0x00008610
        /*08f8*/ 	.word	0x000000ff
        /*08fc*/ 	.word	0x00019c30
        /*0900*/ 	.short	0x010a
        /*0902*/ 	.byte	0x14
	.zero		1


	//   ....[34]....
        /*0904*/ 	.word	0x00008770
        /*0908*/ 	.word	0x000000ff
        /*090c*/ 	.word	0x00019c50
        /*0910*/ 	.short	0x010a
        /*0912*/ 	.byte	0x0b
	.zero		1


	//   ....[35]....
        /*0914*/ 	.word	0x000087b0
        /*0918*/ 	.word	0x000000ff
        /*091c*/ 	.word	0x00019c50
        /*0920*/ 	.short	0x010a
        /*0922*/ 	.byte	0x0b
	.zero		1


	//   ....[36]....
        /*0924*/ 	.word	0x000096d0
        /*0928*/ 	.word	0x0000004c
        /*092c*/ 	.word	0x00000000
        /*0930*/ 	.short	0x0101
        /*0932*/ 	.byte	0x3f
	.zero		1


	//   ....[37]....
        /*0934*/ 	.word	0x00009bc0
        /*0938*/ 	.word	0x000000ff
        /*093c*/ 	.word	0x00000000
        /*0940*/ 	.short	0x0101
        /*0942*/ 	.byte	0x06
	.zero		1


	//   ....[38]....
        /*0944*/ 	.word	0x0000a1c0
        /*0948*/ 	.word	0x000000ff
        /*094c*/ 	.word	0x00019c30
        /*0950*/ 	.short	0x010a
        /*0952*/ 	.byte	0x16
	.zero		1


	//   ....[39]....
        /*0954*/ 	.word	0x0000a200
        /*0958*/ 	.word	0x000000ff
        /*095c*/ 	.word	0x00019c30
        /*0960*/ 	.short	0x010a
        /*0962*/ 	.byte	0x16
	.zero		1


	//   ....[40]....
        /*0964*/ 	.word	0x0000a360
        /*0968*/ 	.word	0x000000ff
        /*096c*/ 	.word	0x00019c50
        /*0970*/ 	.short	0x010a
        /*0972*/ 	.byte	0x0b
	.zero		1


	//   ....[41]....
        /*0974*/ 	.word	0x0000a3a0
        /*0978*/ 	.word	0x000000ff
        /*097c*/ 	.word	0x00019c50
        /*0980*/ 	.short	0x010a
        /*0982*/ 	.byte	0x0b
	.zero		1


	//   ....[42]....
        /*0984*/ 	.word	0x0000a620
        /*0988*/ 	.word	0x00000006
        /*098c*/ 	.word	0x00000000
        /*0990*/ 	.short	0x0101
        /*0992*/ 	.byte	0x3f
	.zero		1


	//   ....[43]....
        /*0994*/ 	.word	0x0000c850
        /*0998*/ 	.word	0x000000ff
        /*099c*/ 	.word	0x00000000
        /*09a0*/ 	.short	0x0101
        /*09a2*/ 	.byte	0x06
	.zero		1


	//   ....[44]....
        /*09a4*/ 	.word	0x0000cd70
        /*09a8*/ 	.word	0x000000ff
        /*09ac*/ 	.word	0x00019c50
        /*09b0*/ 	.short	0x010a
        /*09b2*/ 	.byte	0x0e
	.zero		1


	//   ....[45]....
        /*09b4*/ 	.word	0x0000cdb0
        /*09b8*/ 	.word	0x000000ff
        /*09bc*/ 	.word	0x00019c50
        /*09c0*/ 	.short	0x010a
        /*09c2*/ 	.byte	0x0e
	.zero		1


	//   ....[46]....
        /*09c4*/ 	.word	0x0000d380
        /*09c8*/ 	.word	0x000000ff
        /*09cc*/ 	.word	0x00000000
        /*09d0*/ 	.short	0x0101
        /*09d2*/ 	.byte	0x04
	.zero		1


	//   ....[47]....
        /*09d4*/ 	.word	0x0000f180
        /*09d8*/ 	.word	0x00000000
        /*09dc*/ 	.word	0x00000000
        /*09e0*/ 	.short	0x0101
        /*09e2*/ 	.byte	0x3f
	.zero		1


	//   ....[48]....
        /*09e4*/ 	.word	0x0000f820
        /*09e8*/ 	.word	0x00000006
        /*09ec*/ 	.word	0x00000000
        /*09f0*/ 	.short	0x0101
        /*09f2*/ 	.byte	0x3f
	.zero		1


	//   ....[49]....
        /*09f4*/ 	.word	0x00013490
        /*09f8*/ 	.word	0x00000004
        /*09fc*/ 	.word	0x00019c80
        /*0a00*/ 	.short	0x010a
        /*0a02*/ 	.byte	0x3f
	.zero		1


	//   ....[50]....
        /*0a04*/ 	.word	0x00013710
        /*0a08*/ 	.word	0x00000004
        /*0a0c*/ 	.word	0x00019c40
        /*0a10*/ 	.short	0x010a
        /*0a12*/ 	.byte	0x3f
	.zero		1


	//   ....[51]....
        /*0a14*/ 	.word	0x00014340
        /*0a18*/ 	.word	0x00000010
        /*0a1c*/ 	.word	0x00019c00
        /*0a20*/ 	.short	0x0107
        /*0a22*/ 	.byte	0x3f
	.zero		1


	//   ....[52]....
        /*0a24*/ 	.word	0x00014440
        /*0a28*/ 	.word	0x00000010
        /*0a2c*/ 	.word	0x00019c00
        /*0a30*/ 	.short	0x0101
        /*0a32*/ 	.byte	0x3f
	.zero		1


	//   ....[53]....
        /*0a34*/ 	.word	0x00014460
        /*0a38*/ 	.word	0x00000010
        /*0a3c*/ 	.word	0x00019c20
        /*0a40*/ 	.short	0x010a
        /*0a42*/ 	.byte	0x3f
	.zero		1


	//   ....[54]....
        /*0a44*/ 	.word	0x00014740
        /*0a48*/ 	.word	0x00000006
        /*0a4c*/ 	.word	0x00019c80
        /*0a50*/ 	.short	0x010a
        /*0a52*/ 	.byte	0x3f
	.zero		1


	//   ....[55]....
        /*0a54*/ 	.word	0x00014b60
        /*0a58*/ 	.word	0x00000006
        /*0a5c*/ 	.word	0x00019c40
        /*0a60*/ 	.short	0x010a
        /*0a62*/ 	.byte	0x3f
	.zero		1


	//   ....[56]....
        /*0a64*/ 	.word	0x00015010
        /*0a68*/ 	.word	0x00000003
        /*0a6c*/ 	.word	0x00019c70
        /*0a70*/ 	.short	0x010a
        /*0a72*/ 	.byte	0x3f
	.zero		1


	//   ....[57]....
        /*0a74*/ 	.word	0x00015080
        /*0a78*/ 	.word	0x00000003
        /*0a7c*/ 	.word	0x00019c60
        /*0a80*/ 	.short	0x010a
        /*0a82*/ 	.byte	0x3f
	.zero		1


	//   ....[58]....
        /*0a84*/ 	.word	0x000154e0
        /*0a88*/ 	.word	0x00000003
        /*0a8c*/ 	.word	0x00019c50
        /*0a90*/ 	.short	0x0101
        /*0a92*/ 	.byte	0x3f
	.zero		1


	//   ....[59]....
        /*0a94*/ 	.word	0x00015560
        /*0a98*/ 	.word	0x00000003
        /*0a9c*/ 	.word	0x00000000
        /*0aa0*/ 	.short	0x0101
        /*0aa2*/ 	.byte	0x3f
	.zero		1


	//   ....[60]....
        /*0aa4*/ 	.word	0x00015760
        /*0aa8*/ 	.word	0x00000000
        /*0aac*/ 	.word	0x00019c70
        /*0ab0*/ 	.short	0x010a
        /*0ab2*/ 	.byte	0x3f
	.zero		1


	//   ....[61]....
        /*0ab4*/ 	.word	0x000157d0
        /*0ab8*/ 	.word	0x00000000
        /*0abc*/ 	.word	0x00019c60
        /*0ac0*/ 	.short	0x010a
        /*0ac2*/ 	.byte	0x3f
	.zero		1


	//   ....[62]....
        /*0ac4*/ 	.word	0x00015c30
        /*0ac8*/ 	.word	0x00000000
        /*0acc*/ 	.word	0x00019c50
        /*0ad0*/ 	.short	0x0101
        /*0ad2*/ 	.byte	0x3f
	.zero		1


	//   ....[63]....
        /*0ad4*/ 	.word	0x00015c80
        /*0ad8*/ 	.word	0x00000002
        /*0adc*/ 	.word	0x00000000
        /*0ae0*/ 	.short	0x0101
        /*0ae2*/ 	.byte	0x3f
	.zero		1


	//   ....[64]....
        /*0ae4*/ 	.word	0x00016e20
        /*0ae8*/ 	.word	0x00000009
        /*0aec*/ 	.word	0x00019c20
        /*0af0*/ 	.short	0x010a
        /*0af2*/ 	.byte	0x3f
	.zero		1


	//   ....[65]....
        /*0af4*/ 	.word	0x00016fc0
        /*0af8*/ 	.word	0x00000007
        /*0afc*/ 	.word	0x00000000
        /*0b00*/ 	.short	0x010a
        /*0b02*/ 	.byte	0x3f
	.zero		1


	//   ....[66]....
        /*0b04*/ 	.word	0x00017030
        /*0b08*/ 	.word	0x00000003
        /*0b0c*/ 	.word	0x00000000
        /*0b10*/ 	.short	0x010a
        /*0b12*/ 	.byte	0x3f
	.zero		1


	//   ....[67]....
        /*0b14*/ 	.word	0x00017080
        /*0b18*/ 	.word	0x00000003
        /*0b1c*/ 	.word	0x00019c60
        /*0b20*/ 	.short	0x010a
        /*0b22*/ 	.byte	0x3f
	.zero		1


	//   ....[68]....
        /*0b24*/ 	.word	0x000170d0
        /*0b28*/ 	.word	0x00000005
        /*0b2c*/ 	.word	0x00019c60
        /*0b30*/ 	.short	0x010a
        /*0b32*/ 	.byte	0x3f
	.zero		1


	//   ....[69]....
        /*0b34*/ 	.word	0x00017110
        /*0b38*/ 	.word	0x00000003
        /*0b3c*/ 	.word	0x00019c80
        /*0b40*/ 	.short	0x010a
        /*0b42*/ 	.byte	0x3f
	.zero		1


	//   ....[70]....
        /*0b44*/ 	.word	0x00017130
        /*0b48*/ 	.word	0x00000005
        /*0b4c*/ 	.word	0x00019c80
        /*0b50*/ 	.short	0x010a
        /*0b52*/ 	.byte	0x3f
	.zero		1


	//   ....[71]....
        /*0b54*/ 	.word	0x000171a0
        /*0b58*/ 	.word	0x00000003
        /*0b5c*/ 	.word	0x00019c00
        /*0b60*/ 	.short	0x010a
        /*0b62*/ 	.byte	0x3f
	.zero		1


	//   ....[72]....
        /*0b64*/ 	.word	0x000171f0
        /*0b68*/ 	.word	0x00000003
        /*0b6c*/ 	.word	0x00019c30
        /*0b70*/ 	.short	0x010a
        /*0b72*/ 	.byte	0x3f
	.zero		1


	//   ....[73]....
        /*0b74*/ 	.word	0x00017250
        /*0b78*/ 	.word	0x00000007
        /*0b7c*/ 	.word	0x00019c30
        /*0b80*/ 	.short	0x010a
        /*0b82*/ 	.byte	0x3f
	.zero		1


	//   ....[74]....
        /*0b84*/ 	.word	0x000172b0
        /*0b88*/ 	.word	0x00000007
        /*0b8c*/ 	.word	0x00019c50
        /*0b90*/ 	.short	0x010a
        /*0b92*/ 	.byte	0x3f
	.zero		1


	//   ....[75]....
        /*0b94*/ 	.word	0x00017310
        /*0b98*/ 	.word	0x00000009
        /*0b9c*/ 	.word	0x00019c30
        /*0ba0*/ 	.short	0x010a
        /*0ba2*/ 	.byte	0x3f
	.zero		1


	//   ....[76]....
        /*0ba4*/ 	.word	0x00017370
        /*0ba8*/ 	.word	0x00000002
        /*0bac*/ 	.word	0x00019c50
        /*0bb0*/ 	.short	0x010a
        /*0bb2*/ 	.byte	0x3f
	.zero		1


	//   ....[77]....
        /*0bb4*/ 	.word	0x000173d0
        /*0bb8*/ 	.word	0x00000007
        /*0bbc*/ 	.word	0x00019c30
        /*0bc0*/ 	.short	0x010a
        /*0bc2*/ 	.byte	0x3f
	.zero		1


	//   ....[78]....
        /*0bc4*/ 	.word	0x00017430
        /*0bc8*/ 	.word	0x00000002
        /*0bcc*/ 	.word	0x00019c50
        /*0bd0*/ 	.short	0x010a
        /*0bd2*/ 	.byte	0x3f
	.zero		1


	//   ....[79]....
        /*0bd4*/ 	.word	0x00017490
        /*0bd8*/ 	.word	0x00000006
        /*0bdc*/ 	.word	0x00019c50
        /*0be0*/ 	.short	0x010a
        /*0be2*/ 	.byte	0x3f
	.zero		1


	//   ....[80]....
        /*0be4*/ 	.word	0x000175e0
        /*0be8*/ 	.word	0x00000004
        /*0bec*/ 	.word	0x00019c80
        /*0bf0*/ 	.short	0x010a
        /*0bf2*/ 	.byte	0x3f
	.zero		1


	//   ....[81]....
        /*0bf4*/ 	.word	0x00017630
        /*0bf8*/ 	.word	0x00000004
        /*0bfc*/ 	.word	0x00019c40
        /*0c00*/ 	.short	0x010a
        /*0c02*/ 	.byte	0x3f
	.zero		1


	//   ....[82]....
        /*0c04*/ 	.word	0x00017a60
        /*0c08*/ 	.word	0x00000010
        /*0c0c*/ 	.word	0x00019c20
        /*0c10*/ 	.short	0x010a
        /*0c12*/ 	.byte	0x3f
	.zero		1


	//   ....[83]....
        /*0c14*/ 	.word	0x00017ab0
        /*0c18*/ 	.word	0x00000006
        /*0c1c*/ 	.word	0x00019c80
        /*0c20*/ 	.short	0x010a
        /*0c22*/ 	.byte	0x3f
	.zero		1


	//   ....[84]....
        /*0c24*/ 	.word	0x00017b00
        /*0c28*/ 	.word	0x00000006
        /*0c2c*/ 	.word	0x00019c40
        /*0c30*/ 	.short	0x010a
        /*0c32*/ 	.byte	0x3f
	.zero		1


	//   ....[85]....
        /*0c34*/ 	.word	0x00017b50
        /*0c38*/ 	.word	0x00000003
        /*0c3c*/ 	.word	0x00019c70
        /*0c40*/ 	.short	0x010a
        /*0c42*/ 	.byte	0x3f
	.zero		1


	//   ....[86]....
        /*0c44*/ 	.word	0x00017ba0
        /*0c48*/ 	.word	0x00000003
        /*0c4c*/ 	.word	0x00019c60
        /*0c50*/ 	.short	0x010a
        /*0c52*/ 	.byte	0x3f
	.zero		1


	//   ....[87]....
        /*0c54*/ 	.word	0x00017bf0
        /*0c58*/ 	.word	0x00000000
        /*0c5c*/ 	.word	0x00019c70
        /*0c60*/ 	.short	0x010a
        /*0c62*/ 	.byte	0x3f
	.zero		1


	//   ....[88]....
        /*0c64*/ 	.word	0x00017c40
        /*0c68*/ 	.word	0x00000000
        /*0c6c*/ 	.word	0x00019c60
        /*0c70*/ 	.short	0x010a
        /*0c72*/ 	.byte	0x3f
	.zero		1


	//   ....[89]....
        /*0c74*/ 	.word	0x00017c90
        /*0c78*/ 	.word	0x00000009
        /*0c7c*/ 	.word	0x00019c20
        /*0c80*/ 	.short	0x010a
        /*0c82*/ 	.byte	0x3f
	.zero		1


	//   ....[90]....
        /*0c84*/ 	.word	0x00017e30
        /*0c88*/ 	.word	0x00000007
        /*0c8c*/ 	.word	0x00000000
        /*0c90*/ 	.short	0x010a
        /*0c92*/ 	.byte	0x3f
	.zero		1


	//   ....[91]....
        /*0c94*/ 	.word	0x00017e80
        /*0c98*/ 	.word	0x00000003
        /*0c9c*/ 	.word	0x00000000
        /*0ca0*/ 	.short	0x010a
        /*0ca2*/ 	.byte	0x3f
	.zero		1


	//   ....[92]....
        /*0ca4*/ 	.word	0x00017ed0
        /*0ca8*/ 	.word	0x00000003
        /*0cac*/ 	.word	0x00019c60
        /*0cb0*/ 	.short	0x010a
        /*0cb2*/ 	.byte	0x3f
	.zero		1


	//   ....[93]....
        /*0cb4*/ 	.word	0x00017f20
        /*0cb8*/ 	.word	0x00000005
        /*0cbc*/ 	.word	0x00019c60
        /*0cc0*/ 	.short	0x010a
        /*0cc2*/ 	.byte	0x3f
	.zero		1


	//   ....[94]....
        /*0cc4*/ 	.word	0x00017f70
        /*0cc8*/ 	.word	0x00000003
        /*0ccc*/ 	.word	0x00019c80
        /*0cd0*/ 	.short	0x010a
        /*0cd2*/ 	.byte	0x3f
	.zero		1


	//----- nvinfo : EIATTR_NUM_MBARRIERS
	.align		4
.L_1247:
        /*0cd4*/ 	.byte	0x03, 0x38
        /*0cd6*/ 	.short	0x0016


	//----- nvinfo : EIATTR_EXIT_INSTR_OFFSETS
	.align		4
        /*0cd8*/ 	.byte	0x04, 0x1c
        /*0cda*/ 	.short	(.L_1249 - .L_1248)


	//   ....[0]....
.L_1248:
        /*0cdc*/ 	.word	0x00000a40


	//   ....[1]....
        /*0ce0*/ 	.word	0x00010a70


	//   ....[2]....
        /*0ce4*/ 	.word	0x00017180


	//----- nvinfo : EIATTR_MAX_THREADS
	.align		4
.L_1249:
        /*0ce8*/ 	.byte	0x04, 0x05
        /*0cea*/ 	.short	(.L_1251 - .L_1250)
.L_1250:
        /*0cec*/ 	.word	0x00000200
        /*0cf0*/ 	.word	0x00000001
        /*0cf4*/ 	.word	0x00000001


	//----- nvinfo : EIATTR_CRS_STACK_SIZE
	.align		4
.L_1251:
        /*0cf8*/ 	.byte	0x04, 0x1e
        /*0cfa*/ 	.short	(.L_1253 - .L_1252)
.L_1252:
        /*0cfc*/ 	.word	0x00000000


	//----- nvinfo : EIATTR_CBANK_PARAM_SIZE
	.align		4
.L_1253:
        /*0d00*/ 	.byte	0x03, 0x19
        /*0d02*/ 	.short	0x0af0


	//----- nvinfo : EIATTR_PARAM_CBANK
	.align		4
        /*0d04*/ 	.byte	0x04, 0x0a
        /*0d06*/ 	.short	(.L_1255 - .L_1254)
	.align		4
.L_1254:
        /*0d08*/ 	.word	index@(.nv.constant0._ZN7cutlass13device_kernelIN5flash11enable_sm90INS1_16FlashAttnFwdSm90INS1_25CollectiveMainloopFwdSm90ILi2EN4cute5tupleIJNS5_1CILi1EEES8_S8_EEENS6_IJNS7_ILi192EEENS7_ILi128EEENS7_ILi96EEEEEELi96ENS_12float_e4m3_tEfNS_4arch4Sm90ELb0ELb1ELb0ELb1ELb0ELb0ELb0ELb1ELb1ELb1ELb1ELb0EEENS1_21CollectiveEpilogueFwdINS6_IJSA_SC_SB_EEES9_NS_10bfloat16_tESG_Li384ELb1ELb1ELb1ELb1EEENS1_36VarlenDynamicPersistentTileSchedulerILi192ELi128ELi384ELi128ELb1ELb1ELb1ELb1ELb0ELb1EEEEEEEEEvNT_6ParamsE)
        /*0d0c*/ 	.short	0x0210
        /*0d0e*/ 	.short	0x0af0


	//----- nvinfo : EIATTR_SW_WAR
	.align		4
.L_1255:
        /*0d10*/ 	.byte	0x04, 0x36
        /*0d12*/ 	.short	(.L_1257 - .L_1256)
.L_1256:
        /*0d14*/ 	.word	0x00000008
.L_1257:


//--------------------- .nv.info._ZN7cutlass13device_kernelIN5flash11enable_sm90INS1_16FlashAttnFwdSm90INS1_25CollectiveMainloopFwdSm90ILi2EN4cute5tupleIJNS5_1CILi1EEES8_S8_EEENS6_IJNS7_ILi192EEENS7_ILi128EEENS7_ILi96EEEEEELi96ENS_12float_e4m3_tEfNS_4arch4Sm90ELb0ELb1ELb0ELb1ELb0ELb1ELb0ELb1ELb1ELb1ELb1ELb0EEENS1_21CollectiveEpilogueFwdINS6_IJSA_SC_SB_EEES9_NS_10bfloat16_tESG_Li384ELb1ELb1ELb1ELb1EEENS1_36VarlenDynamicPersistentTileSchedulerILi192ELi128ELi384ELi128ELb1ELb1ELb1ELb1ELb0ELb1EEEEEEEEEvNT_6ParamsE --------------------------
	.section	.nv.info._ZN7cutlass13device_kernelIN5flash11enable_sm90INS1_16FlashAttnFwdSm90INS1_25CollectiveMainloopFwdSm90ILi2EN4cute5tupleIJNS5_1CILi1EEES8_S8_EEENS6_IJNS7_ILi192EEENS7_ILi128EEENS7_ILi96EEEEEELi96ENS_12float_e4m3_tEfNS_4arch4Sm90ELb0ELb1ELb0ELb1ELb0ELb1ELb0ELb1ELb1ELb1ELb1ELb0EEENS1_21CollectiveEpilogueFwdINS6_IJSA_SC_SB_EEES9_NS_10bfloat16_tESG_Li384ELb1ELb1ELb1ELb1EEENS1_36VarlenDynamicPersistentTileSchedulerILi192ELi128ELi384ELi128ELb1ELb1ELb1ELb1ELb0ELb1EEEEEEEEEvNT_6ParamsE,"",@"SHT_CUDA_INFO"
	.sectionflags	@""
	.align	4


	//----- nvinfo : EIATTR_CUDA_API_VERSION
	.align		4
        /*0000*/ 	.byte	0x04, 0x37
        /*0002*/ 	.short	(.L_1259 - .L_1258)
.L_1258:
        /*0004*/ 	.word	0x00000082


	//----- nvinfo : EIATTR_KPARAM_INFO
	.align		4
.L_1259:
        /*0008*/ 	.byte	0x04, 0x17
        /*000a*/ 	.short	(.L_1261 - .L_1260)
.L_1260:
        /*000c*/ 	.word	0x00000000
        /*0010*/ 	.short	0x0000
        /*0012*/ 	.short	0x0070
        /*0014*/ 	.byte	0x00, 0xf0, 0x01, 0x2a


	//----- nvinfo : EIATTR_SPARSE_MMA_MASK
	.align		4
.L_1261:
        /*0018*/ 	.byte	0x03, 0x50
        /*001a*/ 	.short	0x0000


	//----- nvinfo : EIATTR_MAXREG_COUNT
	.align		4
        /*001c*/ 	.byte	0x03, 0x1b
        /*001e*/ 	.short	0x0080


	//----- nvinfo : EIATTR_NUM_BARRIERS
	.align		4
        /*0020*/ 	.byte	0x02, 0x4c
        /*0022*/ 	.byte	0x10
	.zero		1


	//----- nvinfo : EIATTR_EXTERNS
	.align		4
        /*0024*/ 	.byte	0x04, 0x0f
        /*0026*/ 	.short	(.L_1263 - .L_1262)


	//   ....[0]....
	.align		4
.L_1262:
        /*0028*/ 	.word	index@(__assertfail)


	//----- nvinfo : EIATTR_ANNOTATIONS
	.align		4
.L_1263:
        /*002c*/ 	.byte	0x04, 0x55
        /*002e*/ 	.short	(.L_1265 - .L_1264)


	//   ....[0]....
.L_1264:
        /* <DEDUP_REMOVED lines=104> */


	//----- nvinfo : EIATTR_MERCURY_ISA_VERSION
	.align		4
.L_1265:
        /*0698*/ 	.byte	0x03, 0x5f
        /*069a*/ 	.short	0x0101


	//----- nvinfo : EIATTR_UNUSED_LOAD_BYTE_OFFSET
	.align		4
        /*069c*/ 	.byte	0x04, 0x44
        /*069e*/ 	.short	(.L_1267 - .L_1266)


	//   ....[0]....
.L_1266:
        /*06a0*/ 	.word	0x00000aa0
        /*06a4*/ 	.word	0x0000fff0


	//   ....[1]....
        /*06a8*/ 	.word	0x000183d0
        /*06ac*/ 	.word	0x0000fff0


	//----- nvinfo : EIATTR_INT_WARP_WIDE_INSTR_OFFSETS
	.align		4
.L_1267:
        /*06b0*/ 	.byte	0x04, 0x31
        /*06b2*/ 	.short	(.L_1269 - .L_1268)


	//   ....[0]....
.L_1268:
        /*06b4*/ 	.word	0x00000190


	//   ....[1]....
        /*06b8*/ 	.word	0x000001d0


	//   ....[2]....
        /*06bc*/ 	.word	0x00000240


	//   ....[3]....
        /*06c0*/ 	.word	0x0001f2d0


	//   ....[4]....
        /*06c4*/ 	.word	0x0001f360


	//   ....[5]....
        /*06c8*/ 	.word	0x00021de0


	//   ....[6]....
        /*06cc*/ 	.word	0x00021e70


	//----- nvinfo : EIATTR_COOP_GROUP_MASK_REGIDS
	.align		4
.L_1269:
        /*06d0*/ 	.byte	0x04, 0x29
        /*06d2*/ 	.short	(.L_1271 - .L_1270)


	//   ....[0]....
.L_1270:
        /*06d4*/ 	.word	0xffffffff


	//   ....[1]....
        /*06d8*/ 	.word	0xffffffff


	//   ....[2]....
        /*06dc*/ 	.word	0xffffffff


	//   ....[3]....
        /*06e0*/ 	.word	0xffffffff


	//   ....[4]....
        /*06e4*/ 	.word	0xffffffff


	//   ....[5]....
        /*06e8*/ 	.word	0xffffffff


	//   ....[6]....
        /*06ec*/ 	.word	0xffffffff


	//   ....[7]....
        /*06f0*/ 	.word	0xffffffff


	//   ....[8]....
        /*06f4*/ 	.word	0xffffffff


	//   ....[9]....
        /*06f8*/ 	.word	0xffffffff


	//   ....[10]....
        /*06fc*/ 	.word	0xffffffff


	//   ....[11]....
        /*0700*/ 	.word	0xffffffff


	//   ....[12]....
        /*0704*/ 	.word	0xffffffff


	//   ....[13]....
        /*0708*/ 	.word	0xffffffff


	//   ....[14]....
        /*070c*/ 	.word	0xffffffff


	//   ....[15]....
        /*0710*/ 	.word	0xffffffff


	//   ....[16]....
        /*0714*/ 	.word	0xffffffff


	//   ....[17]....
        /*0718*/ 	.word	0xffffffff


	//   ....[18]....
        /*071c*/ 	.word	0xffffffff


	//   ....[19]....
        /*0720*/ 	.word	0xffffffff


	//   ....[20]....
        /*0724*/ 	.word	0xffffffff


	//   ....[21]....
        /*0728*/ 	.word	0xffffffff


	//   ....[22]....
        /*072c*/ 	.word	0xffffffff


	//   ....[23]....
        /*0730*/ 	.word	0xffffffff


	//   ....[24]....
        /*0734*/ 	.word	0xffffffff


	//   ....[25]....
        /*0738*/ 	.word	0xffffffff


	//   ....[26]....
        /*073c*/ 	.word	0xffffffff


	//   ....[27]....
        /*0740*/ 	.word	0xffffffff


	//   ....[28]....
        /*0744*/ 	.word	0xffffffff


	//   ....[29]....
        /*0748*/ 	.word	0xffffffff


	//   ....[30]....
        /*074c*/ 	.word	0xffffffff


	//   ....[31]....
        /*0750*/ 	.word	0xffffffff


	//   ....[32]....
        /*0754*/ 	.word	0xffffffff


	//   ....[33]....
        /*0758*/ 	.word	0xffffffff


	//   ....[34]....
        /*075c*/ 	.word	0xffffffff


	//   ....[35]....
        /*0760*/ 	.word	0xffffffff


	//   ....[36]....
        /*0764*/ 	.word	0xffffffff


	//   ....[37]....
        /*0768*/ 	.word	0xffffffff


	//   ....[38]....
        /*076c*/ 	.word	0xffffffff


	//   ....[39]....
        /*0770*/ 	.word	0xffffffff


	//   ....[40]....
        /*0774*/ 	.word	0xffffffff


	//   ....[41]....
        /*0778*/ 	.word	0xffffffff


	//   ....[42]....
        /*077c*/ 	.word	0xffffffff


	//   ....[43]....
        /*0780*/ 	.word	0xffffffff


	//   ....[44]....
        /*0784*/ 	.word	0xffffffff


	//   ....[45]....
        /*0788*/ 	.word	0xffffffff


	//   ....[46]....
        /*078c*/ 	.word	0xffffffff


	//   ....[47]....
        /*0790*/ 	.word	0xffffffff


	//   ....[48]....
        /*0794*/ 	.word	0xffffffff


	//   ....[49]....
        /*0798*/ 	.word	0xffffffff


	//   ....[50]....
        /*079c*/ 	.word	0xffffffff


	//   ....[51]....
        /*07a0*/ 	.word	0xffffffff


	//   ....[52]....
        /*07a4*/ 	.word	0xffffffff


	//   ....[53]....
        /*07a8*/ 	.word	0xffffffff


	//   ....[54]....
        /*07ac*/ 	.word	0xffffffff


	//   ....[55]....
        /*07b0*/ 	.word	0xffffffff


	//   ....[56]....
        /*07b4*/ 	.word	0xffffffff


	//   ....[57]....
        /*07b8*/ 	.word	0xffffffff


	//   ....[58]....
        /*07bc*/ 	.word	0xffffffff


	//   ....[59]....
        /*07c0*/ 	.word	0xffffffff


	//   ....[60]....
        /*07c4*/ 	.word	0xffffffff


	//   ....[61]....
        /*07c8*/ 	.word	0xffffffff


	//   ....[62]....
        /*07cc*/ 	.word	0xffffffff


	//   ....[63]....
        /*07d0*/ 	.word	0xffffffff


	//   ....[64]....
        /*07d4*/ 	.word	0xffffffff


	//   ....[65]....
        /*07d8*/ 	.word	0xffffffff


	//   ....[66]....
        /*07dc*/ 	.word	0xffffffff


	//   ....[67]....
        /*07e0*/ 	.word	0xffffffff


	//   ....[68]....
        /*07e4*/ 	.word	0xffffffff


	//   ....[69]....
        /*07e8*/ 	.word	0xffffffff


	//   ....[70]....
        /*07ec*/ 	.word	0xffffffff


	//   ....[71]....
        /*07f0*/ 	.word	0xffffffff


	//   ....[72]....
        /*07f4*/ 	.word	0xffffffff


	//   ....[73]....
        /*07f8*/ 	.word	0xffffffff


	//   ....[74]....
        /*07fc*/ 	.word	0xffffffff


	//   ....[75]....
        /*0800*/ 	.word	0xffffffff


	//   ....[76]....
        /*0804*/ 	.word	0xffffffff


	//   ....[77]....
        /*0808*/ 	.word	0xffffffff


	//   ....[78]....
        /*080c*/ 	.word	0xffffffff


	//   ....[79]....
        /*0810*/ 	.word	0xffffffff


	//   ....[80]....
        /*0814*/ 	.word	0xffffffff


	//   ....[81]....
        /*0818*/ 	.word	0xffffffff


	//   ....[82]....
        /*081c*/ 	.word	0xffffffff


	//   ....[83]....
        /*0820*/ 	.word	0xffffffff


	//   ....[84]....
        /*0824*/ 	.word	0xffffffff


	//   ....[85]....
        /*0828*/ 	.word	0xffffffff


	//   ....[86]....
        /*082c*/ 	.word	0xffffffff


	//   ....[87]....
        /*0830*/ 	.word	0xffffffff


	//   ....[88]....
        /*0834*/ 	.word	0xffffffff


	//   ....[89]....
        /*0838*/ 	.word	0xffffffff


	//   ....[90]....
        /*083c*/ 	.word	0xffffffff


	//   ....[91]....
        /*0840*/ 	.word	0xffffffff


	//   ....[92]....
        /*0844*/ 	.word	0xffffffff


	//   ....[93]....
        /*0848*/ 	.word	0xffffffff


	//   ....[94]....
        /*084c*/ 	.word	0xffffffff


	//   ....[95]....
        /*0850*/ 	.word	0xffffffff


	//   ....[96]....
        /*0854*/ 	.word	0xffffffff


	//   ....[97]....
        /*0858*/ 	.word	0xffffffff


	//   ....[98]....
        /*085c*/ 	.word	0xffffffff


	//   ....[99]....
        /*0860*/ 	.word	0xffffffff


	//   ....[100]....
        /*0864*/ 	.word	0xffffffff


	//   ....[101]....
        /*0868*/ 	.word	0xffffffff


	//   ....[102]....
        /*086c*/ 	.word	0xffffffff


	//   ....[103]....
        /*0870*/ 	.word	0xffffffff


	//   ....[104]....
        /*0874*/ 	.word	0xffffffff


	//   ....[105]....
        /*0878*/ 	.word	0xffffffff


	//   ....[106]....
        /*087c*/ 	.word	0xffffffff


	//   ....[107]....
        /*0880*/ 	.word	0xffffffff


	//   ....[108]....
        /*0884*/ 	.word	0xffffffff


	//   ....[109]....
        /*0888*/ 	.word	0xffffffff


	//   ....[110]....
        /*088c*/ 	.word	0xffffffff


	//   ....[111]....
        /*0890*/ 	.word	0xffffffff


	//   ....[112]....
        /*0894*/ 	.word	0xffffffff


	//   ....[113]....
        /*0898*/ 	.word	0xffffffff


	//   ....[114]....
        /*089c*/ 	.word	0xffffffff


	//   ....[115]....
        /*08a0*/ 	.word	0xffffffff


	//   ....[116]....
        /*08a4*/ 	.word	0xffffffff


	//   ....[117]....
        /*08a8*/ 	.word	0xffffffff


	//   ....[118]....
        /*08ac*/ 	.word	0xffffffff


	//   ....[119]....
        /*08b0*/ 	.word	0xffffffff


	//   ....[120]....
        /*08b4*/ 	.word	0xffffffff


	//   ....[121]....
        /*08b8*/ 	.word	0xffffffff


	//   ....[122]....
        /*08bc*/ 	.word	0xffffffff


	//   ....[123]....
        /*08c0*/ 	.word	0xffffffff


	//   ....[124]....
        /*08c4*/ 	.word	0xffffffff


	//   ....[125]....
        /*08c8*/ 	.word	0xffffffff


	//   ....[126]....
        /*08cc*/ 	.word	0xffffffff


	//   ....[127]....
        /*08d0*/ 	.word	0xffffffff


	//   ....[128]....
        /*08d4*/ 	.word	0xffffffff


	//   ....[129]....
        /*08d8*/ 	.word	0xffffffff


	//   ....[130]....
        /*08dc*/ 	.word	0xffffffff


	//   ....[131]....
        /*08e0*/ 	.word	0xffffffff


	//   ....[132]....
        /*08e4*/ 	.word	0xffffffff


	//   ....[133]....
        /*08e8*/ 	.word	0xffffffff


	//   ....[134]....
        /*08ec*/ 	.word	0xffffffff


	//   ....[135]....
        /*08f0*/ 	.word	0xffffffff


	//   ....[136]....
        /*08f4*/ 	.word	0xffffffff


	//   ....[137]....
        /*08f8*/ 	.word	0xffffffff


	//   ....[138]....
        /*08fc*/ 	.word	0xffffffff


	//   ....[139]....
        /*0900*/ 	.word	0xffffffff


	//   ....[140]....
        /*0904*/ 	.word	0xffffffff


	//   ....[141]....
        /*0908*/ 	.word	0xffffffff


	//   ....[142]....
        /*090c*/ 	.word	0xffffffff


	//   ....[143]....
        /*0910*/ 	.word	0xffffffff


	//   ....[144]....
        /*0914*/ 	.word	0xffffffff


	//   ....[145]....
        /*0918*/ 	.word	0xffffffff


	//   ....[146]....
        /*091c*/ 	.word	0xffffffff


	//   ....[147]....
        /*0920*/ 	.word	0xffffffff


	//   ....[148]....
        /*0924*/ 	.word	0xffffffff


	//   ....[149]....
        /*0928*/ 	.word	0xffffffff


	//   ....[150]....
        /*092c*/ 	.word	0x0500000f


	//   ....[151]....
        /*0930*/ 	.word	0x0500000f


	//   ....[152]....
        /*0934*/ 	.word	0x0500000f


	//   ....[153]....
        /*0938*/ 	.word	0x0500000f


	//   ....[154]....
        /*093c*/ 	.word	0x0500000f


	//   ....[155]....
        /*0940*/ 	.word	0x0500000f


	//   ....[156]....
        /*0944*/ 	.word	0x0500000f


	//   ....[157]....
        /*0948*/ 	.word	0x0500000f


	//   ....[158]....
        /*094c*/ 	.word	0x0500000f


	//   ....[159]....
        /*0950*/ 	.word	0x0500000f


	//   ....[160]....
        /*0954*/ 	.word	0x0500000f


	//   ....[161]....
        /*0958*/ 	.word	0x0500000f


	//   ....[162]....
        /*095c*/ 	.word	0x0500000f


	//   ....[163]....
        /*0960*/ 	.word	0x0500000f


	//   ....[164]....
        /*0964*/ 	.word	0x0500000f


	//   ....[165]....
        /*0968*/ 	.word	0x0500000f


	//   ....[166]....
        /*096c*/ 	.word	0x0500000f


	//   ....[167]....
        /*0970*/ 	.word	0x0500000f


	//   ....[168]....
        /*0974*/ 	.word	0x0500000f


	//   ....[169]....
        /*0978*/ 	.word	0x0500000f


	//   ....[170]....
        /*097c*/ 	.word	0x0500000f


	//   ....[171]....
        /*0980*/ 	.word	0x0500000f


	//   ....[172]....
        /*0984*/ 	.word	0x0500000f


	//   ....[173]....
        /*0988*/ 	.word	0x0500000f


	//   ....[174]....
        /*098c*/ 	.word	0x0500000f


	//   ....[175]....
        /*0990*/ 	.word	0x0500000f


	//   ....[176]....
        /*0994*/ 	.word	0x0500000f


	//   ....[177]....
        /*0998*/ 	.word	0x0500000f


	//   ....[178]....
        /*099c*/ 	.word	0x0500000f


	//   ....[179]....
        /*09a0*/ 	.word	0x0500000f


	//   ....[180]....
        /*09a4*/ 	.word	0x0500000f


	//   ....[181]....
        /*09a8*/ 	.word	0x0500000f


	//   ....[182]....
        /*09ac*/ 	.word	0x0500000f


	//   ....[183]....
        /*09b0*/ 	.word	0x0500000f


	//   ....[184]....
        /*09b4*/ 	.word	0x0500000f


	//----- nvinfo : EIATTR_COOP_GROUP_INSTR_OFFSETS
	.align		4
.L_1271:
        /*09b8*/ 	.byte	0x04, 0x28
        /*09ba*/ 	.short	(.L_1273 - .L_1272)


	//   ....[0]....
.L_1272:
        /*09bc*/ 	.word	0x00000070


	//   ....[1]....
        /*09c0*/ 	.word	0x000001a0


	//   ....[2]....
        /*09c4*/ 	.word	0x000001f0


	//   ....[3]....
        /*09c8*/ 	.word	0x00000420


	//   ....[4]....
        /*09cc*/ 	.word	0x00000580


	//   ....[5]....
        /*09d0*/ 	.word	0x000006a0


	//   ....[6]....
        /*09d4*/ 	.word	0x00000800


	//   ....[7]....
        /*09d8*/ 	.word	0x00007a20


	//   ....[8]....
        /*09dc*/ 	.word	0x00008110


	//   ....[9]....
        /*09e0*/ 	.word	0x00008120


	//   ....[10]....
        /*09e4*/ 	.word	0x00008130


	//   ....[11]....
        /*09e8*/ 	.word	0x00008140


	//   ....[12]....
        /*09ec*/ 	.word	0x00009e20


	//   ....[13]....
        /*09f0*/ 	.word	0x00009e30


	//   ....[14]....
        /*09f4*/ 	.word	0x00009e40


	//   ....[15]....
        /*09f8*/ 	.word	0x00009e50


	//   ....[16]....
        /*09fc*/ 	.word	0x0000c700


	//   ....[17]....
        /*0a00*/ 	.word	0x0000d4f0


	//   ....[18]....
        /*0a04*/ 	.word	0x0000dca0


	//   ....[19]....
        /*0a08*/ 	.word	0x0000dda0


	//   ....[20]....
        /*0a0c*/ 	.word	0x0000e450


	//   ....[21]....
        /*0a10*/ 	.word	0x0000e5b0


	//   ....[22]....
        /*0a14*/ 	.word	0x0000fe20


	//   ....[23]....
        /*0a18*/ 	.word	0x00010020


	//   ....[24]....
        /*0a1c*/ 	.word	0x00011020


	//   ....[25]....
        /*0a20*/ 	.word	0x00011120


	//   ....[26]....
        /*0a24*/ 	.word	0x00011520


	//   ....[27]....
        /*0a28*/ 	.word	0x000116c0


	//   ....[28]....
        /*0a2c*/ 	.word	0x00013460


	//   ....[29]....
        /*0a30*/ 	.word	0x00013490


	//   ....[30]....
        /*0a34*/ 	.word	0x000134f0


	//   ....[31]....
        /*0a38*/ 	.word	0x00013550


	//   ....[32]....
        /*0a3c*/ 	.word	0x00015100


	//   ....[33]....
        /*0a40*/ 	.word	0x000152c0


	//   ....[34]....
        /*0a44*/ 	.word	0x00015e80


	//   ....[35]....
        /*0a48*/ 	.word	0x00015f80


	//   ....[36]....
        /*0a4c*/ 	.word	0x00016730


	//   ....[37]....
        /*0a50*/ 	.word	0x00016880


	//   ....[38]....
        /*0a54*/ 	.word	0x00017c40


	//   ....[39]....
        /*0a58*/ 	.word	0x00017d20


	//   ....[40]....
        /*0a5c*/ 	.word	0x00017d60


	//   ....[41]....
        /*0a60*/ 	.word	0x00017e60


	//   ....[42]....
        /*0a64*/ 	.word	0x00018b00


	//   ....[43]....
        /*0a68*/ 	.word	0x00018b10


	//   ....[44]....
        /*0a6c*/ 	.word	0x00018b30


	//   ....[45]....
        /*0a70*/ 	.word	0x00018b40


	//   ....[46]....
        /*0a74*/ 	.word	0x00018b50


	//   ....[47]....
        /*0a78*/ 	.word	0x00018b60


	//   ....[48]....
        /*0a7c*/ 	.word	0x00018b70


	//   ....[49]....
        /*0a80*/ 	.word	0x00018b80


	//   ....[50]....
        /*0a84*/ 	.word	0x00018b90


	//   ....[51]....
        /*0a88*/ 	.word	0x00018ba0


	//   ....[52]....
        /*0a8c*/ 	.word	0x00018bb0


	//   ....[53]....
        /*0a90*/ 	.word	0x00018bc0


	//   ....[54]....
        /*0a94*/ 	.word	0x00018bd0


	//   ....[55]....
        /*0a98*/ 	.word	0x00018be0


	//   ....[56]....
        /*0a9c*/ 	.word	0x00018bf0


	//   ....[57]....
        /*0aa0*/ 	.word	0x00018c00


	//   ....[58]....
        /*0aa4*/ 	.word	0x00018c10


	//   ....[59]....
        /*0aa8*/ 	.word	0x00018c20


	//   ....[60]....
        /*0aac*/ 	.word	0x00018c30


	//   ....[61]....
        /*0ab0*/ 	.word	0x00018c40


	//   ....[62]....
        /*0ab4*/ 	.word	0x00018c50


	//   ....[63]....
        /*0ab8*/ 	.word	0x00018c60


	//   ....[64]....
        /*0abc*/ 	.word	0x00018c70


	//   ....[65]....
        /*0ac0*/ 	.word	0x00018c80


	//   ....[66]....
        /*0ac4*/ 	.word	0x00018c90


	//   ....[67]....
        /*0ac8*/ 	.word	0x00018ca0


	//   ....[68]....
        /*0acc*/ 	.word	0x00018cb0


	//   ....[69]....
        /*0ad0*/ 	.word	0x00018cc0


	//   ....[70]....
        /*0ad4*/ 	.word	0x00018cd0


	//   ....[71]....
        /*0ad8*/ 	.word	0x00018ce0


	//   ....[72]....
        /*0adc*/ 	.word	0x00018cf0


	//   ....[73]....
        /*0ae0*/ 	.word	0x00018d00


	//   ....[74]....
        /*0ae4*/ 	.word	0x00018d10


	//   ....[75]....
        /*0ae8*/ 	.word	0x00018d20


	//   ....[76]....
        /*0aec*/ 	.word	0x00018d30


	//   ....[77]....
        /*0af0*/ 	.word	0x00018d40


	//   ....[78]....
        /*0af4*/ 	.word	0x00018d50


	//   ....[79]....
        /*0af8*/ 	.word	0x00018d60


	//   ....[80]....
        /*0afc*/ 	.word	0x00018d70


	//   ....[81]....
        /*0b00*/ 	.word	0x00018d80


	//   ....[82]....
        /*0b04*/ 	.word	0x00018d90


	//   ....[83]....
        /*0b08*/ 	.word	0x00018da0


	//   ....[84]....
        /*0b0c*/ 	.word	0x00018db0


	//   ....[85]....
        /*0b10*/ 	.word	0x00018dc0


	//   ....[86]....
        /*0b14*/ 	.word	0x00018dd0


	//   ....[87]....
        /*0b18*/ 	.word	0x00018de0


	//   ....[88]....
        /*0b1c*/ 	.word	0x00018df0


	//   ....[89]....
        /*0b20*/ 	.word	0x00018e00


	//   ....[90]....
        /*0b24*/ 	.word	0x00019740


	//   ....[91]....
        /*0b28*/ 	.word	0x00019750


	//   ....[92]....
        /*0b2c*/ 	.word	0x00019760


	//   ....[93]....
        /*0b30*/ 	.word	0x000197a0


	//   ....[94]....
        /*0b34*/ 	.word	0x00019e90


	//   ....[95]....
        /*0b38*/ 	.word	0x00019eb0


	//   ....[96]....
        /*0b3c*/ 	.word	0x00019fb0


	//   ....[97]....
        /*0b40*/ 	.word	0x00019fd0


	//   ....[98]....
        /*0b44*/ 	.word	0x0001a410


	//   ....[99]....
        /*0b48*/ 	.word	0x0001a450


	//   ....[100]....
        /*0b4c*/ 	.word	0x0001a890


	//   ....[101]....
        /*0b50*/ 	.word	0x0001a8a0


	//   ....[102]....
        /*0b54*/ 	.word	0x0001b4c0


	//   ....[103]....
        /*0b58*/ 	.word	0x0001b4d0


	//   ....[104]....
        /*0b5c*/ 	.word	0x0001b5d0


	//   ....[105]....
        /*0b60*/ 	.word	0x0001b5f0


	//   ....[106]....
        /*0b64*/ 	.word	0x0001b780


	//   ....[107]....
        /*0b68*/ 	.word	0x0001b980


	//   ....[108]....
        /*0b6c*/ 	.word	0x0001b9b0


	//   ....[109]....
        /*0b70*/ 	.word	0x0001b9e0


	//   ....[110]....
        /*0b74*/ 	.word	0x0001ba10


	//   ....[111]....
        /*0b78*/ 	.word	0x0001ba40


	//   ....[112]....
        /*0b7c*/ 	.word	0x0001ba70


	//   ....[113]....
        /*0b80*/ 	.word	0x0001bc00


	//   ....[114]....
        /*0b84*/ 	.word	0x0001bc30


	//   ....[115]....
        /*0b88*/ 	.word	0x0001bc60


	//   ....[116]....
        /*0b8c*/ 	.word	0x0001bc90


	//   ....[117]....
        /*0b90*/ 	.word	0x0001bcc0


	//   ....[118]....
        /*0b94*/ 	.word	0x0001bcf0


	//   ....[119]....
        /*0b98*/ 	.word	0x0001bd80


	//   ....[120]....
        /*0b9c*/ 	.word	0x0001bdb0


	//   ....[121]....
        /*0ba0*/ 	.word	0x0001bdc0


	//   ....[122]....
        /*0ba4*/ 	.word	0x0001be00


	//   ....[123]....
        /*0ba8*/ 	.word	0x0001d7c0


	//   ....[124]....
        /*0bac*/ 	.word	0x0001fa10


	//   ....[125]....
        /*0bb0*/ 	.word	0x00020890


	//   ....[126]....
        /*0bb4*/ 	.word	0x000208a0


	//   ....[127]....
        /*0bb8*/ 	.word	0x000208b0


	//   ....[128]....
        /*0bbc*/ 	.word	0x000208c0


	//   ....[129]....
        /*0bc0*/ 	.word	0x000209f0


	//   ....[130]....
        /*0bc4*/ 	.word	0x00020a00


	//   ....[131]....
        /*0bc8*/ 	.word	0x000226b0


	//   ....[132]....
        /*0bcc*/ 	.word	0x000226e0


	//   ....[133]....
        /*0bd0*/ 	.word	0x00022750


	//   ....[134]....
        /*0bd4*/ 	.word	0x00022780


	//   ....[135]....
        /*0bd8*/ 	.word	0x000227b0


	//   ....[136]....
        /*0bdc*/ 	.word	0x000227e0


	//   ....[137]....
        /*0be0*/ 	.word	0x00022810


	//   ....[138]....
        /*0be4*/ 	.word	0x00022840


	//   ....[139]....
        /*0be8*/ 	.word	0x000229e0


	//   ....[140]....
        /*0bec*/ 	.word	0x00022a10


	//   ....[141]....
        /*0bf0*/ 	.word	0x00022a40


	//   ....[142]....
        /*0bf4*/ 	.word	0x00022a70


	//   ....[143]....
        /*0bf8*/ 	.word	0x00022aa0


	//   ....[144]....
        /*0bfc*/ 	.word	0x00022ad0


	//   ....[145]....
        /*0c00*/ 	.word	0x00022b90


	//   ....[146]....
        /*0c04*/ 	.word	0x00022bb0


	//   ....[147]....
        /*0c08*/ 	.word	0x00022bd0


	//   ....[148]....
        /*0c0c*/ 	.word	0x00022c30


	//   ....[149]....
        /*0c10*/ 	.word	0x00023670


	//   ....[150]....
        /*0c14*/ 	.word	0x00023af0


	//   ....[151]....
        /*0c18*/ 	.word	0x00023b80


	//   ....[152]....
        /*0c1c*/ 	.word	0x00023bd0


	//   ....[153]....
        /*0c20*/ 	.word	0x00023c20


	//   ....[154]....
        /*0c24*/ 	.word	0x00023cf0


	//   ....[155]....
        /*0c28*/ 	.word	0x00023d80


	//   ....[156]....
        /*0c2c*/ 	.word	0x00023dd0


	//   ....[157]....
        /*0c30*/ 	.word	0x00023e20


	//   ....[158]....
        /*0c34*/ 	.word	0x000241c0


	//   ....[159]....
        /*0c38*/ 	.word	0x000244a0


	//   ....[160]....
        /*0c3c*/ 	.word	0x000246a0


	//   ....[161]....
        /*0c40*/ 	.word	0x000246f0


	//   ....[162]....
        /*0c44*/ 	.word	0x00024750


	//   ....[163]....
        /*0c48*/ 	.word	0x000247f0


	//   ....[164]....
        /*0c4c*/ 	.word	0x000248c0


	//   ....[165]....
        /*0c50*/ 	.word	0x000249a0


	//   ....[166]....
        /*0c54*/ 	.word	0x00024c70


	//   ....[167]....
        /*0c58*/ 	.word	0x00024d10


	//   ....[168]....
        /*0c5c*/ 	.word	0x00024e90


	//   ....[169]....
        /*0c60*/ 	.word	0x00024f00


	//   ....[170]....
        /*0c64*/ 	.word	0x00024f70


	//   ....[171]....
        /*0c68*/ 	.word	0x00024fe0


	//   ....[172]....
        /*0c6c*/ 	.word	0x00025050


	//   ....[173]....
        /*0c70*/ 	.word	0x000250d0


	//   ....[174]....
        /*0c74*/ 	.word	0x00025170


	//   ....[175]....
        /*0c78*/ 	.word	0x00025210


	//   ....[176]....
        /*0c7c*/ 	.word	0x00025280


	//   ....[177]....
        /*0c80*/ 	.word	0x000252f0


	//   ....[178]....
        /*0c84*/ 	.word	0x00025360


	//   ....[179]....
        /*0c88*/ 	.word	0x000253e0


	//   ....[180]....
        /*0c8c*/ 	.word	0x00025460


	//   ....[181]....
        /*0c90*/ 	.word	0x00025510


	//   ....[182]....
        /*0c94*/ 	.word	0x00025560


	//   ....[183]....
        /*0c98*/ 	.word	0x00025600


	//   ....[184]....
        /*0c9c*/ 	.word	0x00025730


	//----- nvinfo : EIATTR_REG_RECONFIG
	.align		4
.L_1273:
        /*0ca0*/ 	.byte	0x01, 0x54
	.zero		2


	//----- nvinfo : EIATTR_SYSCALL_OFFSETS
	.align		4
        /*0ca4*/ 	.byte	0x04, 0x46
        /*0ca6*/ 	.short	(.L_1275 - .L_1274)


	//   ....[0]....
.L_1274:
        /*0ca8*/ 	.word	0x000020a0


	//   ....[1]....
        /*0cac*/ 	.word	0x000021f0


	//   ....[2]....
        /*0cb0*/ 	.word	0x00007b90


	//   ....[3]....
        /*0cb4*/ 	.word	0x00007eb0


	//   ....[4]....
        /*0cb8*/ 	.word	0x0001f4c0


	//   ....[5]....
        /*0cbc*/ 	.word	0x0001f630


	//   ....[6]....
        /*0cc0*/ 	.word	0x0001f780


	//   ....[7]....
        /*0cc4*/ 	.word	0x0001f8c0


	//   ....[8]....
        /*0cc8*/ 	.word	0x00020360


	//----- nvinfo : EIATTR_MBARRIER_INSTR_OFFSETS
	.align		4
.L_1275:
        /*0ccc*/ 	.byte	0x04, 0x39
        /*0cce*/ 	.short	(.L_1277 - .L_1276)


	//   ....[0]....
.L_1276:
        /*0cd0*/ 	.word	0x000002d0
        /*0cd4*/ 	.word	0x000000ff
        /*0cd8*/ 	.word	0x00019c00
        /*0cdc*/ 	.short	0x0100
        /*0cde*/ 	.byte	0x08
	.zero		1


	//   ....[1]....
        /*0ce0*/ 	.word	0x000002e0
        /*0ce4*/ 	.word	0x000000ff
        /*0ce8*/ 	.word	0x00019c20
        /*0cec*/ 	.short	0x0100
        /*0cee*/ 	.byte	0x08
	.zero		1


	//   ....[2]....
        /*0cf0*/ 	.word	0x000003d0
        /*0cf4*/ 	.word	0x000000ff
        /*0cf8*/ 	.word	0x00019c30
        /*0cfc*/ 	.short	0x0100
        /*0cfe*/ 	.byte	0x08
	.zero		1


	//   ....[3]....
        /*0d00*/ 	.word	0x000003e0
        /*0d04*/ 	.word	0x000000ff
        /*0d08*/ 	.word	0x00019c40
        /*0d0c*/ 	.short	0x0100
        /*0d0e*/ 	.byte	0x08
	.zero		1


	//   ....[4]....
        /*0d10*/ 	.word	0x000003f0
        /*0d14*/ 	.word	0x000000ff
        /*0d18*/ 	.word	0x00019c38
        /*0d1c*/ 	.short	0x0100
        /*0d1e*/ 	.byte	0x08
	.zero		1


	//   ....[5]....
        /*0d20*/ 	.word	0x00000400
        /*0d24*/ 	.word	0x000000ff
        /*0d28*/ 	.word	0x00019c48
        /*0d2c*/ 	.short	0x0100
        /*0d2e*/ 	.byte	0x08
	.zero		1


	//   ....[6]....
        /*0d30*/ 	.word	0x00000530
        /*0d34*/ 	.word	0x000000ff
        /*0d38*/ 	.word	0x00019c50
        /*0d3c*/ 	.short	0x0100
        /*0d3e*/ 	.byte	0x08
	.zero		1


	//   ....[7]....
        /*0d40*/ 	.word	0x00000540
        /*0d44*/ 	.word	0x000000ff
        /*0d48*/ 	.word	0x00019c60
        /*0d4c*/ 	.short	0x0100
        /*0d4e*/ 	.byte	0x08
	.zero		1


	//   ....[8]....
        /*0d50*/ 	.word	0x00000550
        /*0d54*/ 	.word	0x000000ff
        /*0d58*/ 	.word	0x00019c58
        /*0d5c*/ 	.short	0x0100
        /*0d5e*/ 	.byte	0x08
	.zero		1


	//   ....[9]....
        /*0d60*/ 	.word	0x00000560
        /*0d64*/ 	.word	0x000000ff
        /*0d68*/ 	.word	0x00019c68
        /*0d6c*/ 	.short	0x0100
        /*0d6e*/ 	.byte	0x08
	.zero		1


	//   ....[10]....
        /*0d70*/ 	.word	0x00000650
        /*0d74*/ 	.word	0x000000ff
        /*0d78*/ 	.word	0x00019c70
        /*0d7c*/ 	.short	0x0100
        /*0d7e*/ 	.byte	0x06
	.zero		1


	//   ....[11]....
        /*0d80*/ 	.word	0x00000660
        /*0d84*/ 	.word	0x000000ff
        /*0d88*/ 	.word	0x00019c80
        /*0d8c*/ 	.short	0x0100
        /*0d8e*/ 	.byte	0x06
	.zero		1


	//   ....[12]....
        /*0d90*/ 	.word	0x00000670
        /*0d94*/ 	.word	0x000000ff
        /*0d98*/ 	.word	0x00019c78
        /*0d9c*/ 	.short	0x0100
        /*0d9e*/ 	.byte	0x06
	.zero		1


	//   ....[13]....
        /*0da0*/ 	.word	0x00000680
        /*0da4*/ 	.word	0x000000ff
        /*0da8*/ 	.word	0x00019c88
        /*0dac*/ 	.short	0x0100
        /*0dae*/ 	.byte	0x06
	.zero		1


	//   ....[14]....
        /*0db0*/ 	.word	0x000007b0
        /*0db4*/ 	.word	0x000000ff
        /*0db8*/ 	.word	0x00019c90
        /*0dbc*/ 	.short	0x0100
        /*0dbe*/ 	.byte	0x08
	.zero		1


	//   ....[15]....
        /*0dc0*/ 	.word	0x000007c0
        /*0dc4*/ 	.word	0x000000ff
        /*0dc8*/ 	.word	0x00019ca0
        /*0dcc*/ 	.short	0x0100
        /*0dce*/ 	.byte	0x08
	.zero		1


	//   ....[16]....
        /*0dd0*/ 	.word	0x000007d0
        /*0dd4*/ 	.word	0x000000ff
        /*0dd8*/ 	.word	0x00019c98
        /*0ddc*/ 	.short	0x0100
        /*0dde*/ 	.byte	0x08
	.zero		1


	//   ....[17]....
        /*0de0*/ 	.word	0x000007e0
        /*0de4*/ 	.word	0x000000ff
        /*0de8*/ 	.word	0x00019ca8
        /*0dec*/ 	.short	0x0100
        /*0dee*/ 	.byte	0x08
	.zero		1


	//   ....[18]....
        /*0df0*/ 	.word	0x00000910
        /*0df4*/ 	.word	0x000000ff
        /*0df8*/ 	.word	0x00019cb0
        /*0dfc*/ 	.short	0x0100
        /*0dfe*/ 	.byte	0x08
	.zero		1


	//   ....[19]....
        /*0e00*/ 	.word	0x00000920
        /*0e04*/ 	.word	0x000000ff
        /*0e08*/ 	.word	0x00019cc0
        /*0e0c*/ 	.short	0x0100
        /*0e0e*/ 	.byte	0x08
	.zero		1


	//   ....[20]....
        /*0e10*/ 	.word	0x00000930
        /*0e14*/ 	.word	0x000000ff
        /*0e18*/ 	.word	0x00019cb8
        /*0e1c*/ 	.short	0x0100
        /*0e1e*/ 	.byte	0x08
	.zero		1


	//   ....[21]....
        /*0e20*/ 	.word	0x00000940
        /*0e24*/ 	.word	0x000000ff
        /*0e28*/ 	.word	0x00019cc8
        /*0e2c*/ 	.short	0x0100
        /*0e2e*/ 	.byte	0x08
	.zero		1


	//   ....[22]....
        /*0e30*/ 	.word	0x00002f40
        /*0e34*/ 	.word	0x00000052
        /*0e38*/ 	.word	0x00019c90
        /*0e3c*/ 	.short	0x010a
        /*0e3e*/ 	.byte	0x3f
	.zero		1


	//   ....[23]....
        /*0e40*/ 	.word	0x00004830
        /*0e44*/ 	.word	0x00000052
        /*0e48*/ 	.word	0x00019c90
        /*0e4c*/ 	.short	0x010a
        /*0e4e*/ 	.byte	0x3f
	.zero		1


	//   ....[24]....
        /*0e50*/ 	.word	0x00006990
        /*0e54*/ 	.word	0x00000052
        /*0e58*/ 	.word	0x00019c90
        /*0e5c*/ 	.short	0x010a
        /*0e5e*/ 	.byte	0x3f
	.zero		1


	//   ....[25]....
        /*0e60*/ 	.word	0x00006b40
        /*0e64*/ 	.word	0x00000008
        /*0e68*/ 	.word	0x00000000
        /*0e6c*/ 	.short	0x0101
        /*0e6e*/ 	.byte	0x3f
	.zero		1


	//   ....[26]....
        /*0e70*/ 	.word	0x00006b80
        /*0e74*/ 	.word	0x00000052
        /*0e78*/ 	.word	0x00019cb0
        /*0e7c*/ 	.short	0x010a
        /*0e7e*/ 	.byte	0x3f
	.zero		1


	//   ....[27]....
        /*0e80*/ 	.word	0x00006e00
        /*0e84*/ 	.word	0x00000052
        /*0e88*/ 	.word	0x00000000
        /*0e8c*/ 	.short	0x0101
        /*0e8e*/ 	.byte	0x3f
	.zero		1


	//   ....[28]....
        /*0e90*/ 	.word	0x00007c30
        /*0e94*/ 	.word	0x00000010
        /*0e98*/ 	.word	0x00019c00
        /*0e9c*/ 	.short	0x010a
        /*0e9e*/ 	.byte	0x3f
	.zero		1


	//   ....[29]....
        /*0ea0*/ 	.word	0x00007c80
        /*0ea4*/ 	.word	0x00000010
        /*0ea8*/ 	.word	0x00019c00
        /*0eac*/ 	.short	0x010a
        /*0eae*/ 	.byte	0x3f
	.zero		1


	//   ....[30]....
        /*0eb0*/ 	.word	0x00008490
        /*0eb4*/ 	.word	0x00000010
        /*0eb8*/ 	.word	0x00019c00
        /*0ebc*/ 	.short	0x010a
        /*0ebe*/ 	.byte	0x3f
	.zero		1


	//   ....[31]....
        /*0ec0*/ 	.word	0x0000a160
        /*0ec4*/ 	.word	0x00000010
        /*0ec8*/ 	.word	0x00019c00
        /*0ecc*/ 	.short	0x010a
        /*0ece*/ 	.byte	0x3f
	.zero		1


	//   ....[32]....
        /*0ed0*/ 	.word	0x0000c310
        /*0ed4*/ 	.word	0x00000003
        /*0ed8*/ 	.word	0x00019c30
        /*0edc*/ 	.short	0x010a
        /*0ede*/ 	.byte	0x3f
	.zero		1


	//   ....[33]....
        /*0ee0*/ 	.word	0x0000c380
        /*0ee4*/ 	.word	0x00000003
        /*0ee8*/ 	.word	0x00019c30
        /*0eec*/ 	.short	0x010a
        /*0eee*/ 	.byte	0x3f
	.zero		1


	//   ....[34]....
        /*0ef0*/ 	.word	0x0000c7c0
        /*0ef4*/ 	.word	0x00000000
        /*0ef8*/ 	.word	0x00000000
        /*0efc*/ 	.short	0x0101
        /*0efe*/ 	.byte	0x3f
	.zero		1


	//   ....[35]....
        /*0f00*/ 	.word	0x0000f7e0
        /*0f04*/ 	.word	0x00000015
        /*0f08*/ 	.word	0x00019c30
        /*0f0c*/ 	.short	0x010a
        /*0f0e*/ 	.byte	0x3f
	.zero		1


	//   ....[36]....
        /*0f10*/ 	.word	0x0000f860
        /*0f14*/ 	.word	0x00000015
        /*0f18*/ 	.word	0x00019c30
        /*0f1c*/ 	.short	0x010a
        /*0f1e*/ 	.byte	0x3f
	.zero		1


	//   ....[37]....
        /*0f20*/ 	.word	0x0000fa80
        /*0f24*/ 	.word	0x00000016
        /*0f28*/ 	.word	0x00019c50
        /*0f2c*/ 	.short	0x010a
        /*0f2e*/ 	.byte	0x3f
	.zero		1


	//   ....[38]....
        /*0f30*/ 	.word	0x0000fad0
        /*0f34*/ 	.word	0x00000016
        /*0f38*/ 	.word	0x00019c50
        /*0f3c*/ 	.short	0x010a
        /*0f3e*/ 	.byte	0x3f
	.zero		1


	//   ....[39]....
        /*0f40*/ 	.word	0x0000fe40
        /*0f44*/ 	.word	0x0000000a
        /*0f48*/ 	.word	0x00000000
        /*0f4c*/ 	.short	0x0101
        /*0f4e*/ 	.byte	0x3f
	.zero		1


	//   ....[40]....
        /*0f50*/ 	.word	0x00012750
        /*0f54*/ 	.word	0x00000016
        /*0f58*/ 	.word	0x00000000
        /*0f5c*/ 	.short	0x0101
        /*0f5e*/ 	.byte	0x3f
	.zero		1


	//   ....[41]....
        /*0f60*/ 	.word	0x00012be0
        /*0f64*/ 	.word	0x00000015
        /*0f68*/ 	.word	0x00019c30
        /*0f6c*/ 	.short	0x010a
        /*0f6e*/ 	.byte	0x3f
	.zero		1


	//   ....[42]....
        /*0f70*/ 	.word	0x00012c60
        /*0f74*/ 	.word	0x00000015
        /*0f78*/ 	.word	0x00019c30
        /*0f7c*/ 	.short	0x010a
        /*0f7e*/ 	.byte	0x3f
	.zero		1


	//   ....[43]....
        /*0f80*/ 	.word	0x00012e80
        /*0f84*/ 	.word	0x0000009b
        /*0f88*/ 	.word	0x00019c50
        /*0f8c*/ 	.short	0x010a
        /*0f8e*/ 	.byte	0x3f
	.zero		1


	//   ....[44]....
        /*0f90*/ 	.word	0x00012ed0
        /*0f94*/ 	.word	0x0000009b
        /*0f98*/ 	.word	0x00019c50
        /*0f9c*/ 	.short	0x010a
        /*0f9e*/ 	.byte	0x3f
	.zero		1


	//   ....[45]....
        /*0fa0*/ 	.word	0x00013d20
        /*0fa4*/ 	.word	0x00000015
        /*0fa8*/ 	.word	0x00000000
        /*0fac*/ 	.short	0x0101
        /*0fae*/ 	.byte	0x3f
	.zero		1


	//   ....[46]....
        /*0fb0*/ 	.word	0x000142c0
        /*0fb4*/ 	.word	0x0000009b
        /*0fb8*/ 	.word	0x00000000
        /*0fbc*/ 	.short	0x0101
        /*0fbe*/ 	.byte	0x3f
	.zero		1


	//   ....[47]....
        /*0fc0*/ 	.word	0x00014a90
        /*0fc4*/ 	.word	0x00000000
        /*0fc8*/ 	.word	0x00019c30
        /*0fcc*/ 	.short	0x010a
        /*0fce*/ 	.byte	0x3f
	.zero		1


	//   ....[48]....
        /*0fd0*/ 	.word	0x00014b10
        /*0fd4*/ 	.word	0x00000000
        /*0fd8*/ 	.word	0x00019c30
        /*0fdc*/ 	.short	0x010a
        /*0fde*/ 	.byte	0x3f
	.zero		1


	//   ....[49]....
        /*0fe0*/ 	.word	0x00014d30
        /*0fe4*/ 	.word	0x00000015
        /*0fe8*/ 	.word	0x00019c50
        /*0fec*/ 	.short	0x010a
        /*0fee*/ 	.byte	0x3f
	.zero		1


	//   ....[50]....
        /*0ff0*/ 	.word	0x00014d80
        /*0ff4*/ 	.word	0x00000015
        /*0ff8*/ 	.word	0x00019c50
        /*0ffc*/ 	.short	0x010a
        /*0ffe*/ 	.byte	0x3f
	.zero		1


	//   ....[51]....
        /*1000*/ 	.word	0x00015110
        /*1004*/ 	.word	0x0000000a
        /*1008*/ 	.word	0x00000000
        /*100c*/ 	.short	0x0101
        /*100e*/ 	.byte	0x3f
	.zero		1


	//   ....[52]....
        /*1010*/ 	.word	0x000172e0
        /*1014*/ 	.word	0x00000015
        /*1018*/ 	.word	0x00000000
        /*101c*/ 	.short	0x0101
        /*101e*/ 	.byte	0x3f
	.zero		1


	//   ....[53]....
        /*1020*/ 	.word	0x000179c0
        /*1024*/ 	.word	0x00000004
        /*1028*/ 	.word	0x00019c50
        /*102c*/ 	.short	0x010a
        /*102e*/ 	.byte	0x3f
	.zero		1


	//   ....[54]....
        /*1030*/ 	.word	0x00017a10
        /*1034*/ 	.word	0x00000004
        /*1038*/ 	.word	0x00019c50
        /*103c*/ 	.short	0x010a
        /*103e*/ 	.byte	0x3f
	.zero		1


	//   ....[55]....
        /*1040*/ 	.word	0x000182f0
        /*1044*/ 	.word	0x00000002
        /*1048*/ 	.word	0x00000000
        /*104c*/ 	.short	0x0101
        /*104e*/ 	.byte	0x3f
	.zero		1


	//   ....[56]....
        /*1050*/ 	.word	0x00019ea0
        /*1054*/ 	.word	0x00000000
        /*1058*/ 	.word	0x00000000
        /*105c*/ 	.short	0x0101
        /*105e*/ 	.byte	0x3f
	.zero		1


	//   ....[57]....
        /*1060*/ 	.word	0x0001a2d0
        /*1064*/ 	.word	0x00000004
        /*1068*/ 	.word	0x00000000
        /*106c*/ 	.short	0x0101
        /*106e*/ 	.byte	0x3f
	.zero		1


	//   ....[58]....
        /*1070*/ 	.word	0x0001d8a0
        /*1074*/ 	.word	0x00000013
        /*1078*/ 	.word	0x00019c20
        /*107c*/ 	.short	0x010a
        /*107e*/ 	.byte	0x3f
	.zero		1


	//   ....[59]....
        /*1080*/ 	.word	0x0001d960
        /*1084*/ 	.word	0x00000009
        /*1088*/ 	.word	0x00019ca0
        /*108c*/ 	.short	0x010a
        /*108e*/ 	.byte	0x3f
	.zero		1


	//   ....[60]....
        /*1090*/ 	.word	0x0001dd90
        /*1094*/ 	.word	0x00000009
        /*1098*/ 	.word	0x00019cc0
        /*109c*/ 	.short	0x010a
        /*109e*/ 	.byte	0x3f
	.zero		1


	//   ....[61]....
        /*10a0*/ 	.word	0x0001e2f0
        /*10a4*/ 	.word	0x00000009
        /*10a8*/ 	.word	0x00019ca0
        /*10ac*/ 	.short	0x010a
        /*10ae*/ 	.byte	0x3f
	.zero		1


	//   ....[62]....
        /*10b0*/ 	.word	0x0001e710
        /*10b4*/ 	.word	0x00000009
        /*10b8*/ 	.word	0x00019cc0
        /*10bc*/ 	.short	0x010a
        /*10be*/ 	.byte	0x3f
	.zero		1


	//   ....[63]....
        /*10c0*/ 	.word	0x0001fc70
        /*10c4*/ 	.word	0x00000004
        /*10c8*/ 	.word	0x00019c80
        /*10cc*/ 	.short	0x010a
        /*10ce*/ 	.byte	0x3f
	.zero		1


	//   ....[64]....
        /*10d0*/ 	.word	0x0001feb0
        /*10d4*/ 	.word	0x00000004
        /*10d8*/ 	.word	0x00019c40
        /*10dc*/ 	.short	0x010a
        /*10de*/ 	.byte	0x3f
	.zero		1


	//   ....[65]....
        /*10e0*/ 	.word	0x00020ae0
        /*10e4*/ 	.word	0x00000013
        /*10e8*/ 	.word	0x00019c00
        /*10ec*/ 	.short	0x0107
        /*10ee*/ 	.byte	0x3f
	.zero		1


	//   ....[66]....
        /*10f0*/ 	.word	0x00020be0
        /*10f4*/ 	.word	0x00000013
        /*10f8*/ 	.word	0x00019c00
        /*10fc*/ 	.short	0x0101
        /*10fe*/ 	.byte	0x3f
	.zero		1


	//   ....[67]....
        /*1100*/ 	.word	0x00020c00
        /*1104*/ 	.word	0x00000013
        /*1108*/ 	.word	0x00019c20
        /*110c*/ 	.short	0x010a
        /*110e*/ 	.byte	0x3f
	.zero		1


	//   ....[68]....
        /*1110*/ 	.word	0x00020ee0
        /*1114*/ 	.word	0x00000006
        /*1118*/ 	.word	0x00019c80
        /*111c*/ 	.short	0x010a
        /*111e*/ 	.byte	0x3f
	.zero		1


	//   ....[69]....
        /*1120*/ 	.word	0x00021330
        /*1124*/ 	.word	0x00000006
        /*1128*/ 	.word	0x00019c40
        /*112c*/ 	.short	0x010a
        /*112e*/ 	.byte	0x3f
	.zero		1


	//   ....[70]....
        /*1130*/ 	.word	0x000217e0
        /*1134*/ 	.word	0x00000003
        /*1138*/ 	.word	0x00019c70
        /*113c*/ 	.short	0x010a
        /*113e*/ 	.byte	0x3f
	.zero		1


	//   ....[71]....
        /*1140*/ 	.word	0x00021850
        /*1144*/ 	.word	0x00000003
        /*1148*/ 	.word	0x00019c60
        /*114c*/ 	.short	0x010a
        /*114e*/ 	.byte	0x3f
	.zero		1


	//   ....[72]....
        /*1150*/ 	.word	0x00021cc0
        /*1154*/ 	.word	0x00000003
        /*1158*/ 	.word	0x00019c50
        /*115c*/ 	.short	0x0101
        /*115e*/ 	.byte	0x3f
	.zero		1


	//   ....[73]....
        /*1160*/ 	.word	0x00021d40
        /*1164*/ 	.word	0x00000003
        /*1168*/ 	.word	0x00000000
        /*116c*/ 	.short	0x0101
        /*116e*/ 	.byte	0x3f
	.zero		1


	//   ....[74]....
        /*1170*/ 	.word	0x00021f50
        /*1174*/ 	.word	0x00000000
        /*1178*/ 	.word	0x00019c70
        /*117c*/ 	.short	0x010a
        /*117e*/ 	.byte	0x3f
	.zero		1


	//   ....[75]....
        /*1180*/ 	.word	0x00021fc0
        /*1184*/ 	.word	0x00000000
        /*1188*/ 	.word	0x00019c60
        /*118c*/ 	.short	0x010a
        /*118e*/ 	.byte	0x3f
	.zero		1


	//   ....[76]....
        /*1190*/ 	.word	0x00022440
        /*1194*/ 	.word	0x00000000
        /*1198*/ 	.word	0x00019c50
        /*119c*/ 	.short	0x0101
        /*119e*/ 	.byte	0x3f
	.zero		1


	//   ....[77]....
        /*11a0*/ 	.word	0x00022490
        /*11a4*/ 	.word	0x00000002
        /*11a8*/ 	.word	0x00000000
        /*11ac*/ 	.short	0x0101
        /*11ae*/ 	.byte	0x3f
	.zero		1


	//   ....[78]....
        /*11b0*/ 	.word	0x000235f0
        /*11b4*/ 	.word	0x00000006
        /*11b8*/ 	.word	0x00019c20
        /*11bc*/ 	.short	0x010a
        /*11be*/ 	.byte	0x3f
	.zero		1


	//   ....[79]....
        /*11c0*/ 	.word	0x000237d0
        /*11c4*/ 	.word	0x00000005
        /*11c8*/ 	.word	0x00000000
        /*11cc*/ 	.short	0x010a
        /*11ce*/ 	.byte	0x3f
	.zero		1


	//   ....[80]....
        /*11d0*/ 	.word	0x00023800
        /*11d4*/ 	.word	0x00000009
        /*11d8*/ 	.word	0x00000000
        /*11dc*/ 	.short	0x010a
        /*11de*/ 	.byte	0x3f
	.zero		1


	//   ....[81]....
        /*11e0*/ 	.word	0x00023850
        /*11e4*/ 	.word	0x00000017
        /*11e8*/ 	.word	0x00019c60
        /*11ec*/ 	.short	0x010a
        /*11ee*/ 	.byte	0x3f
	.zero		1


	//   ....[82]....
        /*11f0*/ 	.word	0x000238a0
        /*11f4*/ 	.word	0x00000007
        /*11f8*/ 	.word	0x00019c60
        /*11fc*/ 	.short	0x010a
        /*11fe*/ 	.byte	0x3f
	.zero		1


	//   ....[83]....
        /*1200*/ 	.word	0x000238e0
        /*1204*/ 	.word	0x00000017
        /*1208*/ 	.word	0x00019c80
        /*120c*/ 	.short	0x010a
        /*120e*/ 	.byte	0x3f
	.zero		1


	//   ....[84]....
        /*1210*/ 	.word	0x00023900
        /*1214*/ 	.word	0x00000007
        /*1218*/ 	.word	0x00019c80
        /*121c*/ 	.short	0x010a
        /*121e*/ 	.byte	0x3f
	.zero		1


	//   ....[85]....
        /*1220*/ 	.word	0x00023960
        /*1224*/ 	.word	0x00000052
        /*1228*/ 	.word	0x00019c90
        /*122c*/ 	.short	0x010a
        /*122e*/ 	.byte	0x3f
	.zero		1


	//   ....[86]....
        /*1230*/ 	.word	0x000239b0
        /*1234*/ 	.word	0x00000052
        /*1238*/ 	.word	0x00019c90
        /*123c*/ 	.short	0x010a
        /*123e*/ 	.byte	0x3f
	.zero		1


	//   ....[87]....
        /*1240*/ 	.word	0x00023a00
        /*1244*/ 	.word	0x00000052
        /*1248*/ 	.word	0x00019c90
        /*124c*/ 	.short	0x010a
        /*124e*/ 	.byte	0x3f
	.zero		1


	//   ....[88]....
        /*1250*/ 	.word	0x00023a50
        /*1254*/ 	.word	0x00000052
        /*1258*/ 	.word	0x00019cb0
        /*125c*/ 	.short	0x010a
        /*125e*/ 	.byte	0x3f
	.zero		1


	//   ....[89]....
        /*1260*/ 	.word	0x00023c50
        /*1264*/ 	.word	0x00000010
        /*1268*/ 	.word	0x00019c00
        /*126c*/ 	.short	0x010a
        /*126e*/ 	.byte	0x3f
	.zero		1


	//   ....[90]....
        /*1270*/ 	.word	0x00023e60
        /*1274*/ 	.word	0x00000010
        /*1278*/ 	.word	0x00019c00
        /*127c*/ 	.short	0x010a
        /*127e*/ 	.byte	0x3f
	.zero		1


	//   ....[91]....
        /*1280*/ 	.word	0x00023eb0
        /*1284*/ 	.word	0x00000003
        /*1288*/ 	.word	0x00019c30
        /*128c*/ 	.short	0x010a
        /*128e*/ 	.byte	0x3f
	.zero		1


	//   ....[92]....
        /*1290*/ 	.word	0x00023f00
        /*1294*/ 	.word	0x00000015
        /*1298*/ 	.word	0x00019c30
        /*129c*/ 	.short	0x010a
        /*129e*/ 	.byte	0x3f
	.zero		1


	//   ....[93]....
        /*12a0*/ 	.word	0x00023f50
        /*12a4*/ 	.word	0x00000016
        /*12a8*/ 	.word	0x00019c50
        /*12ac*/ 	.short	0x010a
        /*12ae*/ 	.byte	0x3f
	.zero		1


	//   ....[94]....
        /*12b0*/ 	.word	0x00023fa0
        /*12b4*/ 	.word	0x00000015
        /*12b8*/ 	.word	0x00019c30
        /*12bc*/ 	.short	0x010a
        /*12be*/ 	.byte	0x3f
	.zero		1


	//   ....[95]....
        /*12c0*/ 	.word	0x00023ff0
        /*12c4*/ 	.word	0x0000009b
        /*12c8*/ 	.word	0x00019c50
        /*12cc*/ 	.short	0x010a
        /*12ce*/ 	.byte	0x3f
	.zero		1


	//   ....[96]....
        /*12d0*/ 	.word	0x00024040
        /*12d4*/ 	.word	0x00000000
        /*12d8*/ 	.word	0x00019c30
        /*12dc*/ 	.short	0x010a
        /*12de*/ 	.byte	0x3f
	.zero		1


	//   ....[97]....
        /*12e0*/ 	.word	0x00024090
        /*12e4*/ 	.word	0x00000015
        /*12e8*/ 	.word	0x00019c50
        /*12ec*/ 	.short	0x010a
        /*12ee*/ 	.byte	0x3f
	.zero		1


	//   ....[98]....
        /*12f0*/ 	.word	0x000240e0
        /*12f4*/ 	.word	0x00000004
        /*12f8*/ 	.word	0x00019c50
        /*12fc*/ 	.short	0x010a
        /*12fe*/ 	.byte	0x3f
	.zero		1


	//   ....[99]....
        /*1300*/ 	.word	0x00024280
        /*1304*/ 	.word	0x00000013
        /*1308*/ 	.word	0x00019c20
        /*130c*/ 	.short	0x010a
        /*130e*/ 	.byte	0x3f
	.zero		1


	//   ....[100]....
        /*1310*/ 	.word	0x000242d0
        /*1314*/ 	.word	0x00000009
        /*1318*/ 	.word	0x00019ca0
        /*131c*/ 	.short	0x010a
        /*131e*/ 	.byte	0x3f
	.zero		1


	//   ....[101]....
        /*1320*/ 	.word	0x00024320
        /*1324*/ 	.word	0x00000009
        /*1328*/ 	.word	0x00019cc0
        /*132c*/ 	.short	0x010a
        /*132e*/ 	.byte	0x3f
	.zero		1


	//   ....[102]....
        /*1330*/ 	.word	0x00024370
        /*1334*/ 	.word	0x00000009
        /*1338*/ 	.word	0x00019ca0
        /*133c*/ 	.short	0x010a
        /*133e*/ 	.byte	0x3f
	.zero		1


	//   ....[103]....
        /*1340*/ 	.word	0x000243c0
        /*1344*/ 	.word	0x00000009
        /*1348*/ 	.word	0x00019cc0
        /*134c*/ 	.short	0x010a
        /*134e*/ 	.byte	0x3f
	.zero		1


	//   ....[104]....
        /*1350*/ 	.word	0x00024560
        /*1354*/ 	.word	0x00000004
        /*1358*/ 	.word	0x00019c80
        /*135c*/ 	.short	0x010a
        /*135e*/ 	.byte	0x3f
	.zero		1


	//   ....[105]....
        /*1360*/ 	.word	0x000245b0
        /*1364*/ 	.word	0x00000004
        /*1368*/ 	.word	0x00019c40
        /*136c*/ 	.short	0x010a
        /*136e*/ 	.byte	0x3f
	.zero		1


	//   ....[106]....
        /*1370*/ 	.word	0x000249e0
        /*1374*/ 	.word	0x00000013
        /*1378*/ 	.word	0x00019c20
        /*137c*/ 	.short	0x010a
        /*137e*/ 	.byte	0x3f
	.zero		1


	//   ....[107]....
        /*1380*/ 	.word	0x00024a30
        /*1384*/ 	.word	0x00000006
        /*1388*/ 	.word	0x00019c80
        /*138c*/ 	.short	0x010a
        /*138e*/ 	.byte	0x3f
	.zero		1


	//   ....[108]....
        /*1390*/ 	.word	0x00024a80
        /*1394*/ 	.word	0x00000006
        /*1398*/ 	.word	0x00019c40
        /*139c*/ 	.short	0x010a
        /*139e*/ 	.byte	0x3f
	.zero		1


	//   ....[109]....
        /*13a0*/ 	.word	0x00024ad0
        /*13a4*/ 	.word	0x00000003
        /*13a8*/ 	.word	0x00019c70
        /*13ac*/ 	.short	0x010a
        /*13ae*/ 	.byte	0x3f
	.zero		1


	//   ....[110]....
        /*13b0*/ 	.word	0x00024b20
        /*13b4*/ 	.word	0x00000003
        /*13b8*/ 	.word	0x00019c60
        /*13bc*/ 	.short	0x010a
        /*13be*/ 	.byte	0x3f
	.zero		1


	//   ....[111]....
        /*13c0*/ 	.word	0x00024b70
        /*13c4*/ 	.word	0x00000000
        /*13c8*/ 	.word	0x00019c70
        /*13cc*/ 	.short	0x010a
        /*13ce*/ 	.byte	0x3f
	.zero		1


	//   ....[112]....
        /*13d0*/ 	.word	0x00024bc0
        /*13d4*/ 	.word	0x00000000
        /*13d8*/ 	.word	0x00019c60
        /*13dc*/ 	.short	0x010a
        /*13de*/ 	.byte	0x3f
	.zero		1


	//   ....[113]....
        /*13e0*/ 	.word	0x00025650
        /*13e4*/ 	.word	0x00000006
        /*13e8*/ 	.word	0x00019c20
        /*13ec*/ 	.short	0x010a
        /*13ee*/ 	.byte	0x3f
	.zero		1


	//   ....[114]....
        /*13f0*/ 	.word	0x000257f0
        /*13f4*/ 	.word	0x00000005
        /*13f8*/ 	.word	0x00000000
        /*13fc*/ 	.short	0x010a
        /*13fe*/ 	.byte	0x3f
	.zero		1


	//   ....[115]....
        /*1400*/ 	.word	0x00025840
        /*1404*/ 	.word	0x00000009
        /*1408*/ 	.word	0x00000000
        /*140c*/ 	.short	0x010a
        /*140e*/ 	.byte	0x3f
	.zero		1


	//   ....[116]....
        /*1410*/ 	.word	0x00025890
        /*1414*/ 	.word	0x00000017
        /*1418*/ 	.word	0x00019c60
        /*141c*/ 	.short	0x010a
        /*141e*/ 	.byte	0x3f
	.zero		1


	//   ....[117]....
        /*1420*/ 	.word	0x000258e0
        /*1424*/ 	.word	0x00000007
        /*1428*/ 	.word	0x00019c60
        /*142c*/ 	.short	0x010a
        /*142e*/ 	.byte	0x3f
	.zero		1


	//   ....[118]....
        /*1430*/ 	.word	0x00025930
        /*1434*/ 	.word	0x00000017
        /*1438*/ 	.word	0x00019c80
        /*143c*/ 	.short	0x010a
        /*143e*/ 	.byte	0x3f
	.zero		1


	//----- nvinfo : EIATTR_NUM_MBARRIERS
	.align		4
.L_1277:
        /*1440*/ 	.byte	0x03, 0x38
        /*1442*/ 	.short	0x0016


	//----- nvinfo : EIATTR_EXIT_INSTR_OFFSETS
	.align		4
        /*1444*/ 	.byte	0x04, 0x1c
        /*1446*/ 	.short	(.L_1279 - .L_1278)


	//   ....[0]....
.L_1278:
        /*1448*/ 	.word	0x00023950


	//----- nvinfo : EIATTR_MAX_THREADS
	.align		4
.L_1279:
        /*144c*/ 	.byte	0x04, 0x05
        /*144e*/ 	.short	(.L_1281 - .L_1280)
.L_1280:
        /*1450*/ 	.word	0x00000200
        /*1454*/ 	.word	0x00000001
        /*1458*/ 	.word	0x00000001


	//----- nvinfo : EIATTR_CRS_STACK_SIZE
	.align		4
.L_1281:
        /*145c*/ 	.byte	0x04, 0x1e
        /*145e*/ 	.short	(.L_1283 - .L_1282)
.L_1282:
        /*1460*/ 	.word	0x00000000


	//----- nvinfo : EIATTR_CBANK_PARAM_SIZE
	.align		4
.L_1283:
        /*1464*/ 	.byte	0x03, 0x19
        /*1466*/ 	.short	0x0af0


	//----- nvinfo : EIATTR_PARAM_CBANK
	.align		4
        /*1468*/ 	.byte	0x04, 0x0a
        /*146a*/ 	.short	(.L_1285 - .L_1284)
	.align		4
.L_1284:
        /*146c*/ 	.word	index@(.nv.constant0._ZN7cutlass13device_kernelIN5flash11enable_sm90INS1_16FlashAttnFwdSm90INS1_25CollectiveMainloopFwdSm90ILi2EN4cute5tupleIJNS5_1CILi1EEES8_S8_EEENS6_IJNS7_ILi192EEENS7_ILi128EEENS7_ILi96EEEEEELi96ENS_12float_e4m3_tEfNS_4arch4Sm90ELb0ELb1ELb0ELb1ELb0ELb1ELb0ELb1ELb1ELb1ELb1ELb0EEENS1_21CollectiveEpilogueFwdINS6_IJSA_SC_SB_EEES9_NS_10bfloat16_tESG_Li384ELb1ELb1ELb1ELb1EEENS1_36VarlenDynamicPersistentTileSchedulerILi192ELi128ELi384ELi128ELb1ELb1ELb1ELb1ELb0ELb1EEEEEEEEEvNT_6ParamsE)
        /*1470*/ 	.short	0x0210
        /*1472*/ 	.short	0x0af0


	//----- nvinfo : EIATTR_SW_WAR
	.align		4
.L_1285:
        /*1474*/ 	.byte	0x04, 0x36
        /*1476*/ 	.short	(.L_1287 - .L_1286)
.L_1286:
        /*1478*/ 	.word	0x00000008
.L_1287:


//--------------------- .nv.info._ZN7cutlass13device_kernelIN5flash11enable_sm90INS1_16FlashAttnFwdSm90INS1_25CollectiveMainloopFwdSm90ILi2EN4cute5tupleIJNS5_1CILi1EEES8_S8_EEENS6_IJNS7_ILi192EEENS7_ILi128EEENS7_ILi96EEEEEELi96ENS_12float_e4m3_tEfNS_4arch4Sm90ELb1ELb0ELb0ELb0ELb0ELb0ELb0ELb1ELb1ELb1ELb1ELb0EEENS1_21CollectiveEpilogueFwdINS6_IJSA_SC_SB_EEES9_NS_10bfloat16_tESG_Li384ELb0ELb1ELb1ELb1EEENS1_19SingleTileSchedulerILb0ELb1ELb1ELi192EEEEEEEEEvNT_6ParamsE --------------------------
	.section	.nv.info._ZN7cutlass13device_kernelIN5flash11enable_sm90INS1_16FlashAttnFwdSm90INS1_25CollectiveMainloopFwdSm90ILi2EN4cute5tupleIJNS5_1CILi1EEES8_S8_EEENS6_IJNS7_ILi192EEENS7_ILi128EEENS7_ILi96EEEEEELi96ENS_12float_e4m3_tEfNS_4arch4Sm90ELb1ELb0ELb0ELb0ELb0ELb0ELb0ELb1ELb1ELb1ELb1ELb0EEENS1_21CollectiveEpilogueFwdINS6_IJSA_SC_SB_EEES9_NS_10bfloat16_tESG_Li384ELb0ELb1ELb1ELb1EEENS1_19SingleTileSchedulerILb0ELb1ELb1ELi192EEEEEEEEEvNT_6ParamsE,"",@"SHT_CUDA_INFO"
	.sectionflags	@""
	.align	4


	//----- nvinfo : EIATTR_CUDA_API_VERSION
	.align		4
        /*0000*/ 	.byte	0x04, 0x37
        /*0002*/ 	.short	(.L_1289 - .L_1288)
.L_1288:
        /*0004*/ 	.word	0x00000082


	//----- nvinfo : EIATTR_KPARAM_INFO
	.align		4
.L_1289:
        /*0008*/ 	.byte	0x04, 0x17
        /*000a*/ 	.short	(.L_1291 - .L_1290)
.L_1290:
        /*000c*/ 	.word	0x00000000
        /*0010*/ 	.short	0x0000
        /*0012*/ 	.short	0x0070
        /*0014*/ 	.byte	0x00, 0xf0, 0x01, 0x28


	//----- nvinfo : EIATTR_SPARSE_MMA_MASK
	.align		4
.L_1291:
        /*0018*/ 	.byte	0x03, 0x50
        /*001a*/ 	.short	0x0000


	//----- nvinfo : EIATTR_MAXREG_COUNT
	.align		4
        /*001c*/ 	.byte	0x03, 0x1b
        /*001e*/ 	.short	0x0080


	//----- nvinfo : EIATTR_NUM_BARRIERS
	.align		4
        /*0020*/ 	.byte	0x02, 0x4c
        /*0022*/ 	.byte	0x09
	.zero		1


	//----- nvinfo : EIATTR_EXTERNS
	.align		4
        /*0024*/ 	.byte	0x04, 0x0f
        /*0026*/ 	.short	(.L_1293 - .L_1292)


	//   ....[0]....
	.align		4
.L_1292:
        /*0028*/ 	.word	index@(__assertfail)


	//----- nvinfo : EIATTR_MERCURY_ISA_VERSION
	.align		4
.L_1293:
        /*002c*/ 	.byte	0x03, 0x5f
        /*002e*/ 	.short	0x0101


	//----- nvinfo : EIATTR_INT_WARP_WIDE_INSTR_OFFSETS
	.align		4
        /*0030*/ 	.byte	0x04, 0x31
        /*0032*/ 	.short	(.L_1295 - .L_1294)


	//   ....[0]....
.L_1294:
        /*0034*/ 	.word	0x00000120


	//   ....[1]....
        /*0038*/ 	.word	0x00000160


	//   ....[2]....
        /*003c*/ 	.word	0x000001d0


	//----- nvinfo : EIATTR_COOP_GROUP_MASK_REGIDS
	.align		4
.L_1295:
        /*0040*/ 	.byte	0x04, 0x29
        /*0042*/ 	.short	(.L_1297 - .L_1296)


	//   ....[0]....
.L_1296:
        /*0044*/ 	.word	0xffffffff


	//   ....[1]....
        /*0048*/ 	.word	0xffffffff


	//   ....[2]....
        /*004c*/ 	.word	0xffffffff


	//   ....[3]....
        /*0050*/ 	.word	0xffffffff


	//   ....[4]....
        /*0054*/ 	.word	0xffffffff


	//   ....[5]....
        /*0058*/ 	.word	0xffffffff


	//   ....[6]....
        /*005c*/ 	.word	0xffffffff


	//   ....[7]....
        /*0060*/ 	.word	0xffffffff


	//   ....[8]....
        /*0064*/ 	.word	0xffffffff


	//   ....[9]....
        /*0068*/ 	.word	0xffffffff


	//   ....[10]....
        /*006c*/ 	.word	0xffffffff


	//   ....[11]....
        /*0070*/ 	.word	0xffffffff


	//   ....[12]....
        /*0074*/ 	.word	0xffffffff


	//   ....[13]....
        /*0078*/ 	.word	0xffffffff


	//   ....[14]....
        /*007c*/ 	.word	0xffffffff


	//   ....[15]....
        /*0080*/ 	.word	0xffffffff


	//   ....[16]....
        /*0084*/ 	.word	0xffffffff


	//   ....[17]....
        /*0088*/ 	.word	0xffffffff


	//   ....[18]....
        /*008c*/ 	.word	0xffffffff


	//   ....[19]....
        /*0090*/ 	.word	0xffffffff


	//   ....[20]....
        /*0094*/ 	.word	0xffffffff


	//   ....[21]....
        /*0098*/ 	.word	0xffffffff


	//   ....[22]....
        /*009c*/ 	.word	0xffffffff


	//   ....[23]....
        /*00a0*/ 	.word	0xffffffff


	//   ....[24]....
        /*00a4*/ 	.word	0xffffffff


	//   ....[25]....
        /*00a8*/ 	.word	0xffffffff


	//   ....[26]....
        /*00ac*/ 	.word	0xffffffff


	//   ....[27]....
        /*00b0*/ 	.word	0xffffffff


	//   ....[28]....
        /*00b4*/ 	.word	0xffffffff


	//   ....[29]....
        /*00b8*/ 	.word	0xffffffff


	//   ....[30]....
        /*00bc*/ 	.word	0xffffffff


	//   ....[31]....
        /*00c0*/ 	.word	0xffffffff


	//   ....[32]....
        /*00c4*/ 	.word	0xffffffff


	//   ....[33]....
        /*00c8*/ 	.word	0xffffffff


	//   ....[34]....
        /*00cc*/ 	.word	0xffffffff


	//   ....[35]....
        /*00d0*/ 	.word	0xffffffff


	//   ....[36]....
        /*00d4*/ 	.word	0xffffffff


	//   ....[37]....
        /*00d8*/ 	.word	0xffffffff


	//   ....[38]....
        /*00dc*/ 	.word	0xffffffff


	//   ....[39]....
        /*00e0*/ 	.word	0xffffffff


	//   ....[40]....
        /*00e4*/ 	.word	0xffffffff


	//   ....[41]....
        /*00e8*/ 	.word	0xffffffff


	//   ....[42]....
        /*00ec*/ 	.word	0xffffffff


	//   ....[43]....
        /*00f0*/ 	.word	0xffffffff


	//   ....[44]....
        /*00f4*/ 	.word	0xffffffff


	//   ....[45]....
        /*00f8*/ 	.word	0xffffffff


	//   ....[46]....
        /*00fc*/ 	.word	0xffffffff


	//   ....[47]....
        /*0100*/ 	.word	0xffffffff


	//   ....[48]....
        /*0104*/ 	.word	0xffffffff


	//   ....[49]....
        /*0108*/ 	.word	0xffffffff


	//   ....[50]....
        /*010c*/ 	.word	0xffffffff


	//   ....[51]....
        /*0110*/ 	.word	0xffffffff


	//   ....[52]....
        /*0114*/ 	.word	0xffffffff


	//   ....[53]....
        /*0118*/ 	.word	0xffffffff


	//   ....[54]....
        /*011c*/ 	.word	0xffffffff


	//   ....[55]....
        /*0120*/ 	.word	0xffffffff


	//   ....[56]....
        /*0124*/ 	.word	0xffffffff


	//   ....[57]....
        /*0128*/ 	.word	0xffffffff


	//   ....[58]....
        /*012c*/ 	.word	0xffffffff


	//   ....[59]....
        /*0130*/ 	.word	0xffffffff


	//   ....[60]....
        /*0134*/ 	.word	0xffffffff


	//   ....[61]....
        /*0138*/ 	.word	0xffffffff


	//   ....[62]....
        /*013c*/ 	.word	0xffffffff


	//   ....[63]....
        /*0140*/ 	.word	0xffffffff


	//   ....[64]....
        /*0144*/ 	.word	0xffffffff


	//   ....[65]....
        /*0148*/ 	.word	0xffffffff


	//   ....[66]....
        /*014c*/ 	.word	0xffffffff


	//   ....[67]....
        /*0150*/ 	.word	0xffffffff


	//   ....[68]....
        /*0154*/ 	.word	0xffffffff


	//   ....[69]....
        /*0158*/ 	.word	0xffffffff


	//   ....[70]....
        /*015c*/ 	.word	0xffffffff


	//   ....[71]....
        /*0160*/ 	.word	0xffffffff


	//   ....[72]....
        /*0164*/ 	.word	0xffffffff


	//   ....[73]....
        /*0168*/ 	.word	0xffffffff


	//   ....[74]....
        /*016c*/ 	.word	0xffffffff


	//   ....[75]....
        /*0170*/ 	.word	0xffffffff


	//   ....[76]....
        /*0174*/ 	.word	0xffffffff


	//   ....[77]....
        /*0178*/ 	.word	0xffffffff


	//   ....[78]....
        /*017c*/ 	.word	0xffffffff


	//   ....[79]....
        /*0180*/ 	.word	0xffffffff


	//   ....[80]....
        /*0184*/ 	.word	0xffffffff


	//   ....[81]....
        /*0188*/ 	.word	0xffffffff


	//   ....[82]....
        /*018c*/ 	.word	0xffffffff


	//   ....[83]....
        /*0190*/ 	.word	0xffffffff


	//   ....[84]....
        /*0194*/ 	.word	0xffffffff


	//   ....[85]....
        /*0198*/ 	.word	0xffffffff


	//   ....[86]....
        /*019c*/ 	.word	0xffffffff


	//   ....[87]....
        /*01a0*/ 	.word	0xffffffff


	//   ....[88]....
        /*01a4*/ 	.word	0xffffffff


	//   ....[89]....
        /*01a8*/ 	.word	0xffffffff


	//   ....[90]....
        /*01ac*/ 	.word	0xffffffff


	//   ....[91]....
        /*01b0*/ 	.word	0xffffffff


	//   ....[92]....
        /*01b4*/ 	.word	0xffffffff


	//   ....[93]....
        /*01b8*/ 	.word	0x0500000f


	//   ....[94]....
        /*01bc*/ 	.word	0x0500000f


	//   ....[95]....
        /*01c0*/ 	.word	0x0500000f


	//   ....[96]....
        /*01c4*/ 	.word	0x0500000f


	//   ....[97]....
        /*01c8*/ 	.word	0x0500000f


	//   ....[98]....
        /*01cc*/ 	.word	0x0500000f


	//   ....[99]....
        /*01d0*/ 	.word	0x0500000f


	//----- nvinfo : EIATTR_COOP_GROUP_INSTR_OFFSETS
	.align		4
.L_1297:
        /*01d4*/ 	.byte	0x04, 0x28
        /*01d6*/ 	.short	(.L_1299 - .L_1298)


	//   ....[0]....
.L_1298:
        /*01d8*/ 	.word	0x00000050


	//   ....[1]....
        /*01dc*/ 	.word	0x00000130


	//   ....[2]....
        /*01e0*/ 	.word	0x00000180


	//   ....[3]....
        /*01e4*/ 	.word	0x000003b0


	//   ....[4]....
        /*01e8*/ 	.word	0x00000510


	//   ....[5]....
        /*01ec*/ 	.word	0x00000630


	//   ....[6]....
        /*01f0*/ 	.word	0x00000790


	//   ....[7]....
        /*01f4*/ 	.word	0x000014f0


	//   ....[8]....
        /*01f8*/ 	.word	0x00001c90


	//   ....[9]....
        /*01fc*/ 	.word	0x00002460


	//   ....[10]....
        /*0200*/ 	.word	0x00002480


	//   ....[11]....
        /*0204*/ 	.word	0x00002490


	//   ....[12]....
        /*0208*/ 	.word	0x00002ef0


	//   ....[13]....
        /*020c*/ 	.word	0x00002fe0


	//   ....[14]....
        /*0210*/ 	.word	0x00003fc0


	//   ....[15]....
        /*0214*/ 	.word	0x00003fe0


	//   ....[16]....
        /*0218*/ 	.word	0x00004730


	//   ....[17]....
        /*021c*/ 	.word	0x000047f0


	//   ....[18]....
        /*0220*/ 	.word	0x000050f0


	//   ....[19]....
        /*0224*/ 	.word	0x00005160


	//   ....[20]....
        /*0228*/ 	.word	0x00006860


	//   ....[21]....
        /*022c*/ 	.word	0x000068c0


	//   ....[22]....
        /*0230*/ 	.word	0x00006950


	//   ....[23]....
        /*0234*/ 	.word	0x00006970


	//   ....[24]....
        /*0238*/ 	.word	0x00008050


	//   ....[25]....
        /*023c*/ 	.word	0x00008070


	//   ....[26]....
        /*0240*/ 	.word	0x000080f0


	//   ....[27]....
        /*0244*/ 	.word	0x00008100


	//   ....[28]....
        /*0248*/ 	.word	0x00008dd0


	//   ....[29]....
        /*024c*/ 	.word	0x00008de0


	//   ....[30]....
        /*0250*/ 	.word	0x00008df0


	//   ....[31]....
        /*0254*/ 	.word	0x00008e00


	//   ....[32]....
        /*0258*/ 	.word	0x00008e10


	//   ....[33]....
        /*025c*/ 	.word	0x00008e30


	//   ....[34]....
        /*0260*/ 	.word	0x00008e40


	//   ....[35]....
        /*0264*/ 	.word	0x00008e50


	//   ....[36]....
        /*0268*/ 	.word	0x00008e70


	//   ....[37]....
        /*026c*/ 	.word	0x00008e80


	//   ....[38]....
        /*0270*/ 	.word	0x00008e90


	//   ....[39]....
        /*0274*/ 	.word	0x00008ea0


	//   ....[40]....
        /*0278*/ 	.word	0x00008ec0


	//   ....[41]....
        /*027c*/ 	.word	0x00008ee0


	//   ....[42]....
        /*0280*/ 	.word	0x00008ef0


	//   ....[43]....
        /*0284*/ 	.word	0x00008f00


	//   ....[44]....
        /*0288*/ 	.word	0x00008f20


	//   ....[45]....
        /*028c*/ 	.word	0x00008f40


	//   ....[46]....
        /*0290*/ 	.word	0x00008f50


	//   ....[47]....
        /*0294*/ 	.word	0x00008f70


	//   ....[48]....
        /*0298*/ 	.word	0x00008f90


	//   ....[49]....
        /*029c*/ 	.word	0x00008fa0


	//   ....[50]....
        /*02a0*/ 	.word	0x00008fb0


	//   ....[51]....
        /*02a4*/ 	.word	0x00008fc0


	//   ....[52]....
        /*02a8*/ 	.word	0x00008fd0


	//   ....[53]....
        /*02ac*/ 	.word	0x00008ff0


	//   ....[54]....
        /*02b0*/ 	.word	0x00009000


	//   ....[55]....
        /*02b4*/ 	.word	0x00009010


	//   ....[56]....
        /*02b8*/ 	.word	0x00009020


	//   ....[57]....
        /*02bc*/ 	.word	0x00009030


	//   ....[58]....
        /*02c0*/ 	.word	0x00009040


	//   ....[59]....
        /*02c4*/ 	.word	0x00009050


	//   ....[60]....
        /*02c8*/ 	.word	0x00009060


	//   ....[61]....
        /*02cc*/ 	.word	0x00009080


	//   ....[62]....
        /*02d0*/ 	.word	0x000090b0


	//   ....[63]....
        /*02d4*/ 	.word	0x000090e0


	//   ....[64]....
        /*02d8*/ 	.word	0x00009110


	//   ....[65]....
        /*02dc*/ 	.word	0x00009150


	//   ....[66]....
        /*02e0*/ 	.word	0x00009190


	//   ....[67]....
        /*02e4*/ 	.word	0x000091c0


	//   ....[68]....
        /*02e8*/ 	.word	0x000091d0


	//   ....[69]....
        /*02ec*/ 	.word	0x000091e0


	//   ....[70]....
        /*02f0*/ 	.word	0x000091f0


	//   ....[71]....
        /*02f4*/ 	.word	0x00009200


	//   ....[72]....
        /*02f8*/ 	.word	0x00009210


	//   ....[73]....
        /*02fc*/ 	.word	0x00009220


	//   ....[74]....
        /*0300*/ 	.word	0x00009230


	//   ....[75]....
        /*0304*/ 	.word	0x00009240


	//   ....[76]....
        /*0308*/ 	.word	0x00009590


	//   ....[77]....
        /*030c*/ 	.word	0x000095f0


	//   ....[78]....
        /*0310*/ 	.word	0x00009620


	//   ....[79]....
        /*0314*/ 	.word	0x00009660


	//   ....[80]....
        /*0318*/ 	.word	0x000096a0


	//   ....[81]....
        /*031c*/ 	.word	0x000096e0


	//   ....[82]....
        /*0320*/ 	.word	0x00009c00


	//   ....[83]....
        /*0324*/ 	.word	0x00009c30


	//   ....[84]....
        /*0328*/ 	.word	0x0000a600


	//   ....[85]....
        /*032c*/ 	.word	0x0000b440


	//   ....[86]....
        /*0330*/ 	.word	0x0000c160


	//   ....[87]....
        /*0334*/ 	.word	0x0000c190


	//   ....[88]....
        /*0338*/ 	.word	0x0000c1c0


	//   ....[89]....
        /*033c*/ 	.word	0x0000c1e0


	//   ....[90]....
        /*0340*/ 	.word	0x0000c1f0


	//   ....[91]....
        /*0344*/ 	.word	0x0000c2d0


	//   ....[92]....
        /*0348*/ 	.word	0x0000da80


	//   ....[93]....
        /*034c*/ 	.word	0x0000e030


	//   ....[94]....
        /*0350*/ 	.word	0x0000e1e0


	//   ....[95]....
        /*0354*/ 	.word	0x0000e230


	//   ....[96]....
        /*0358*/ 	.word	0x0000e2d0


	//   ....[97]....
        /*035c*/ 	.word	0x0000e3b0


	//   ....[98]....
        /*0360*/ 	.word	0x0000e450


	//   ....[99]....
        /*0364*/ 	.word	0x0000e520


	//----- nvinfo : EIATTR_REG_RECONFIG
	.align		4
.L_1299:
        /*0368*/ 	.byte	0x01, 0x54
	.zero		2


	//----- nvinfo : EIATTR_SYSCALL_OFFSETS
	.align		4
        /*036c*/ 	.byte	0x04, 0x46
        /*036e*/ 	.short	(.L_1301 - .L_1300)


	//   ....[0]....
.L_1300:
        /*0370*/ 	.word	0x000016b0


	//   ....[1]....
        /*0374*/ 	.word	0x0000ae00


	//   ....[2]....
        /*0378*/ 	.word	0x0000af40


	//   ....[3]....
        /*037c*/ 	.word	0x0000b080


	//   ....[4]....
        /*0380*/ 	.word	0x0000b1a0


	//   ....[5]....
        /*0384*/ 	.word	0x0000bc90


	//----- nvinfo : EIATTR_MBARRIER_INSTR_OFFSETS
	.align		4
.L_1301:
        /*0388*/ 	.byte	0x04, 0x39
        /*038a*/ 	.short	(.L_1303 - .L_1302)


	//   ....[0]....
.L_1302:
        /*038c*/ 	.word	0x00000260
        /*0390*/ 	.word	0x000000ff
        /*0394*/ 	.word	0x00017000
        /*0398*/ 	.short	0x0100
        /*039a*/ 	.byte	0x08
	.zero		1


	//   ....[1]....
        /*039c*/ 	.word	0x00000270
        /*03a0*/ 	.word	0x000000ff
        /*03a4*/ 	.word	0x00017020
        /*03a8*/ 	.short	0x0100
        /*03aa*/ 	.byte	0x08
	.zero		1


	//   ....[2]....
        /*03ac*/ 	.word	0x00000360
        /*03b0*/ 	.word	0x000000ff
        /*03b4*/ 	.word	0x00017030
        /*03b8*/ 	.short	0x0100
        /*03ba*/ 	.byte	0x08
	.zero		1


	//   ....[3]....
        /*03bc*/ 	.word	0x00000370
        /*03c0*/ 	.word	0x000000ff
        /*03c4*/ 	.word	0x00017040
        /*03c8*/ 	.short	0x0100
        /*03ca*/ 	.byte	0x08
	.zero		1


	//   ....[4]....
        /*03cc*/ 	.word	0x00000380
        /*03d0*/ 	.word	0x000000ff
        /*03d4*/ 	.word	0x00017038
        /*03d8*/ 	.short	0x0100
        /*03da*/ 	.byte	0x08
	.zero		1


	//   ....[5]....
        /*03dc*/ 	.word	0x00000390
        /*03e0*/ 	.word	0x000000ff
        /*03e4*/ 	.word	0x00017048
        /*03e8*/ 	.short	0x0100
        /*03ea*/ 	.byte	0x08
	.zero		1


	//   ....[6]....
        /*03ec*/ 	.word	0x000004c0
        /*03f0*/ 	.word	0x000000ff
        /*03f4*/ 	.word	0x00017050
        /*03f8*/ 	.short	0x0100
        /*03fa*/ 	.byte	0x08
	.zero		1


	//   ....[7]....
        /*03fc*/ 	.word	0x000004d0
        /*0400*/ 	.word	0x000000ff
        /*0404*/ 	.word	0x00017060
        /*0408*/ 	.short	0x0100
        /*040a*/ 	.byte	0x08
	.zero		1


	//   ....[8]....
        /*040c*/ 	.word	0x000004e0
        /*0410*/ 	.word	0x000000ff
        /*0414*/ 	.word	0x00017058
        /*0418*/ 	.short	0x0100
        /*041a*/ 	.byte	0x08
	.zero		1


	//   ....[9]....
        /*041c*/ 	.word	0x000004f0
        /*0420*/ 	.word	0x000000ff
        /*0424*/ 	.word	0x00017068
        /*0428*/ 	.short	0x0100
        /*042a*/ 	.byte	0x08
	.zero		1


	//   ....[10]....
        /*042c*/ 	.word	0x000005e0
        /*0430*/ 	.word	0x000000ff
        /*0434*/ 	.word	0x00017070
        /*0438*/ 	.short	0x0100
        /*043a*/ 	.byte	0x06
	.zero		1


	//   ....[11]....
        /*043c*/ 	.word	0x000005f0
        /*0440*/ 	.word	0x000000ff
        /*0444*/ 	.word	0x00017080
        /*0448*/ 	.short	0x0100
        /*044a*/ 	.byte	0x06
	.zero		1


	//   ....[12]....
        /*044c*/ 	.word	0x00000600
        /*0450*/ 	.word	0x000000ff
        /*0454*/ 	.word	0x00017078
        /*0458*/ 	.short	0x0100
        /*045a*/ 	.byte	0x06
	.zero		1


	//   ....[13]....
        /*045c*/ 	.word	0x00000610
        /*0460*/ 	.word	0x000000ff
        /*0464*/ 	.word	0x00017088
        /*0468*/ 	.short	0x0100
        /*046a*/ 	.byte	0x06
	.zero		1


	//   ....[14]....
        /*046c*/ 	.word	0x00000740
        /*0470*/ 	.word	0x000000ff
        /*0474*/ 	.word	0x00017090
        /*0478*/ 	.short	0x0100
        /*047a*/ 	.byte	0x08
	.zero		1


	//   ....[15]....
        /*047c*/ 	.word	0x00000750
        /*0480*/ 	.word	0x000000ff
        /*0484*/ 	.word	0x000170a0
        /*0488*/ 	.short	0x0100
        /*048a*/ 	.byte	0x08
	.zero		1


	//   ....[16]....
        /*048c*/ 	.word	0x00000760
        /*0490*/ 	.word	0x000000ff
        /*0494*/ 	.word	0x00017098
        /*0498*/ 	.short	0x0100
        /*049a*/ 	.byte	0x08
	.zero		1


	//   ....[17]....
        /*049c*/ 	.word	0x00000770
        /*04a0*/ 	.word	0x000000ff
        /*04a4*/ 	.word	0x000170a8
        /*04a8*/ 	.short	0x0100
        /*04aa*/ 	.byte	0x08
	.zero		1


	//   ....[18]....
        /*04ac*/ 	.word	0x000008a0
        /*04b0*/ 	.word	0x000000ff
        /*04b4*/ 	.word	0x000170b0
        /*04b8*/ 	.short	0x0100
        /*04ba*/ 	.byte	0x08
	.zero		1


	//   ....[19]....
        /*04bc*/ 	.word	0x000008b0
        /*04c0*/ 	.word	0x000000ff
        /*04c4*/ 	.word	0x000170c0
        /*04c8*/ 	.short	0x0100
        /*04ca*/ 	.byte	0x08
	.zero		1


	//   ....[20]....
        /*04cc*/ 	.word	0x000008c0
        /*04d0*/ 	.word	0x000000ff
        /*04d4*/ 	.word	0x000170b8
        /*04d8*/ 	.short	0x0100
        /*04da*/ 	.byte	0x08
	.zero		1


	//   ....[21]....
        /*04dc*/ 	.word	0x000008d0
        /*04e0*/ 	.word	0x000000ff
        /*04e4*/ 	.word	0x000170c8
        /*04e8*/ 	.short	0x0100
        /*04ea*/ 	.byte	0x08
	.zero		1


	//   ....[22]....
        /*04ec*/ 	.word	0x000016d0
        /*04f0*/ 	.word	0x000000ff
        /*04f4*/ 	.word	0x00017000
        /*04f8*/ 	.short	0x010a
        /*04fa*/ 	.byte	0x2a
	.zero		1


	//   ....[23]....
        /*04fc*/ 	.word	0x00001740
        /*0500*/ 	.word	0x000000ff
        /*0504*/ 	.word	0x00017030
        /*0508*/ 	.short	0x010a
        /*050a*/ 	.byte	0x2a
	.zero		1


	//   ....[24]....
        /*050c*/ 	.word	0x000017b0
        /*0510*/ 	.word	0x000000ff
        /*0514*/ 	.word	0x00017030
        /*0518*/ 	.short	0x010a
        /*051a*/ 	.byte	0x2a
	.zero		1


	//   ....[25]....
        /*051c*/ 	.word	0x00003410
        /*0520*/ 	.word	0x0000003c
        /*0524*/ 	.word	0x00000000
        /*0528*/ 	.short	0x0101
        /*052a*/ 	.byte	0x3f
	.zero		1


	//   ....[26]....
        /*052c*/ 	.word	0x00003cf0
        /*0530*/ 	.word	0x000000ff
        /*0534*/ 	.word	0x00017030
        /*0538*/ 	.short	0x010a
        /*053a*/ 	.byte	0x19
	.zero		1


	//   ....[27]....
        /*053c*/ 	.word	0x00003d30
        /*0540*/ 	.word	0x000000ff
        /*0544*/ 	.word	0x00017030
        /*0548*/ 	.short	0x010a
        /*054a*/ 	.byte	0x19
	.zero		1


	//   ....[28]....
        /*054c*/ 	.word	0x00003eb0
        /*0550*/ 	.word	0x000000ff
        /*0554*/ 	.word	0x00017050
        /*0558*/ 	.short	0x010a
        /*055a*/ 	.byte	0x0b
	.zero		1


	//   ....[29]....
        /*055c*/ 	.word	0x00003ef0
        /*0560*/ 	.word	0x000000ff
        /*0564*/ 	.word	0x00017050
        /*0568*/ 	.short	0x010a
        /*056a*/ 	.byte	0x0b
	.zero		1


	//   ....[30]....
        /*056c*/ 	.word	0x000057f0
        /*0570*/ 	.word	0x00000002
        /*0574*/ 	.word	0x00000000
        /*0578*/ 	.short	0x0101
        /*057a*/ 	.byte	0x3f
	.zero		1


	//   ....[31]....
        /*057c*/ 	.word	0x00005c70
        /*0580*/ 	.word	0x000000ff
        /*0584*/ 	.word	0x00000000
        /*0588*/ 	.short	0x0101
        /*058a*/ 	.byte	0x07
	.zero		1


	//   ....[32]....
        /*058c*/ 	.word	0x00006230
        /*0590*/ 	.word	0x000000ff
        /*0594*/ 	.word	0x00017030
        /*0598*/ 	.short	0x010a
        /*059a*/ 	.byte	0x16
	.zero		1


	//   ....[33]....
        /*059c*/ 	.word	0x00006270
        /*05a0*/ 	.word	0x000000ff
        /*05a4*/ 	.word	0x00017030
        /*05a8*/ 	.short	0x010a
        /*05aa*/ 	.byte	0x16
	.zero		1


	//   ....[34]....
        /*05ac*/ 	.word	0x000063f0
        /*05b0*/ 	.word	0x000000ff
        /*05b4*/ 	.word	0x00017050
        /*05b8*/ 	.short	0x010a
        /*05ba*/ 	.byte	0x0e
	.zero		1


	//   ....[35]....
        /*05bc*/ 	.word	0x00006820
        /*05c0*/ 	.word	0x000000ff
        /*05c4*/ 	.word	0x00017050
        /*05c8*/ 	.short	0x010a
        /*05ca*/ 	.byte	0x0e
	.zero		1


	//   ....[36]....
        /*05cc*/ 	.word	0x00007550
        /*05d0*/ 	.word	0x00000002
        /*05d4*/ 	.word	0x00000000
        /*05d8*/ 	.short	0x0101
        /*05da*/ 	.byte	0x3f
	.zero		1


	//   ....[37]....
        /*05dc*/ 	.word	0x00007860
        /*05e0*/ 	.word	0x000000ff
        /*05e4*/ 	.word	0x00000000
        /*05e8*/ 	.short	0x0101
        /*05ea*/ 	.byte	0x07
	.zero		1


	//   ....[38]....
        /*05ec*/ 	.word	0x00007d70
        /*05f0*/ 	.word	0x000000ff
        /*05f4*/ 	.word	0x00017050
        /*05f8*/ 	.short	0x010a
        /*05fa*/ 	.byte	0x10
	.zero		1


	//   ....[39]....
        /*05fc*/ 	.word	0x00007db0
        /*0600*/ 	.word	0x000000ff
        /*0604*/ 	.word	0x00017050
        /*0608*/ 	.short	0x010a
        /*060a*/ 	.byte	0x10
	.zero		1


	//   ....[40]....
        /*060c*/ 	.word	0x000083e0
        /*0610*/ 	.word	0x000000ff
        /*0614*/ 	.word	0x00000000
        /*0618*/ 	.short	0x0101
        /*061a*/ 	.byte	0x04
	.zero		1


	//   ....[41]....
        /*061c*/ 	.word	0x000096c0
        /*0620*/ 	.word	0x000000ff
        /*0624*/ 	.word	0x00000000
        /*0628*/ 	.short	0x0101
        /*062a*/ 	.byte	0x04
	.zero		1


	//   ....[42]....
        /*062c*/ 	.word	0x0000b660
        /*0630*/ 	.word	0x000000ff
        /*0634*/ 	.word	0x00017080
        /*0638*/ 	.short	0x010a
        /*063a*/ 	.byte	0x26
	.zero		1


	//   ....[43]....
        /*063c*/ 	.word	0x0000b890
        /*0640*/ 	.word	0x000000ff
        /*0644*/ 	.word	0x00017040
        /*0648*/ 	.short	0x010a
        /*064a*/ 	.byte	0x26
	.zero		1


	//   ....[44]....
        /*064c*/ 	.word	0x0000c410
        /*0650*/ 	.word	0x000000ff
        /*0654*/ 	.word	0x00017000
        /*0658*/ 	.short	0x0107
        /*065a*/ 	.byte	0x26
	.zero		1


	//   ....[45]....
        /*065c*/ 	.word	0x0000c450
        /*0660*/ 	.word	0x000000ff
        /*0664*/ 	.word	0x00017000
        /*0668*/ 	.short	0x0101
        /*066a*/ 	.byte	0x26
	.zero		1


	//   ....[46]....
        /*066c*/ 	.word	0x0000c460
        /*0670*/ 	.word	0x000000ff
        /*0674*/ 	.word	0x00017020
        /*0678*/ 	.short	0x010a
        /*067a*/ 	.byte	0x26
	.zero		1


	//   ....[47]....
        /*067c*/ 	.word	0x0000c760
        /*0680*/ 	.word	0x00000006
        /*0684*/ 	.word	0x00017080
        /*0688*/ 	.short	0x010a
        /*068a*/ 	.byte	0x3f
	.zero		1


	//   ....[48]....
        /*068c*/ 	.word	0x0000cb30
        /*0690*/ 	.word	0x00000006
        /*0694*/ 	.word	0x00017040
        /*0698*/ 	.short	0x010a
        /*069a*/ 	.byte	0x3f
	.zero		1


	//   ....[49]....
        /*069c*/ 	.word	0x0000cf50
        /*06a0*/ 	.word	0x00000003
        /*06a4*/ 	.word	0x00017070
        /*06a8*/ 	.short	0x010a
        /*06aa*/ 	.byte	0x3f
	.zero		1


	//   ....[50]....
        /*06ac*/ 	.word	0x0000cfc0
        /*06b0*/ 	.word	0x00000003
        /*06b4*/ 	.word	0x00017060
        /*06b8*/ 	.short	0x010a
        /*06ba*/ 	.byte	0x3f
	.zero		1


	//   ....[51]....
        /*06bc*/ 	.word	0x0000d370
        /*06c0*/ 	.word	0x00000003
        /*06c4*/ 	.word	0x00017050
        /*06c8*/ 	.short	0x0101
        /*06ca*/ 	.byte	0x3f
	.zero		1


	//   ....[52]....
        /*06cc*/ 	.word	0x0000d3e0
        /*06d0*/ 	.word	0x00000002
        /*06d4*/ 	.word	0x00000000
        /*06d8*/ 	.short	0x0101
        /*06da*/ 	.byte	0x3f
	.zero		1


	//   ....[53]....
        /*06dc*/ 	.word	0x0000d4d0
        /*06e0*/ 	.word	0x00000002
        /*06e4*/ 	.word	0x00017070
        /*06e8*/ 	.short	0x010a
        /*06ea*/ 	.byte	0x3f
	.zero		1


	//   ....[54]....
        /*06ec*/ 	.word	0x0000d570
        /*06f0*/ 	.word	0x00000002
        /*06f4*/ 	.word	0x00017060
        /*06f8*/ 	.short	0x010a
        /*06fa*/ 	.byte	0x3f
	.zero		1


	//   ....[55]....
        /*06fc*/ 	.word	0x0000d930
        /*0700*/ 	.word	0x00000002
        /*0704*/ 	.word	0x00017050
        /*0708*/ 	.short	0x0101
        /*070a*/ 	.byte	0x3f
	.zero		1


	//   ....[56]....
        /*070c*/ 	.word	0x0000d990
        /*0710*/ 	.word	0x00000000
        /*0714*/ 	.word	0x00000000
        /*0718*/ 	.short	0x0101
        /*071a*/ 	.byte	0x3f
	.zero		1


	//   ....[57]....
        /*071c*/ 	.word	0x0000da30
        /*0720*/ 	.word	0x00000007
        /*0724*/ 	.word	0x00017020
        /*0728*/ 	.short	0x010a
        /*072a*/ 	.byte	0x3f
	.zero		1


	//   ....[58]....
        /*072c*/ 	.word	0x0000db70
        /*0730*/ 	.word	0x00000005
        /*0734*/ 	.word	0x00000000
        /*0738*/ 	.short	0x010a
        /*073a*/ 	.byte	0x3f
	.zero		1


	//   ....[59]....
        /*073c*/ 	.word	0x0000dbe0
        /*0740*/ 	.word	0x00000003
        /*0744*/ 	.word	0x00000000
        /*0748*/ 	.short	0x010a
        /*074a*/ 	.byte	0x3f
	.zero		1


	//   ....[60]....
        /*074c*/ 	.word	0x0000dc30
        /*0750*/ 	.word	0x00000003
        /*0754*/ 	.word	0x00017060
        /*0758*/ 	.short	0x010a
        /*075a*/ 	.byte	0x3f
	.zero		1


	//   ....[61]....
        /*075c*/ 	.word	0x0000dc80
        /*0760*/ 	.word	0x00000005
        /*0764*/ 	.word	0x00017060
        /*0768*/ 	.short	0x010a
        /*076a*/ 	.byte	0x3f
	.zero		1


	//   ....[62]....
        /*076c*/ 	.word	0x0000dcc0
        /*0770*/ 	.word	0x00000003
        /*0774*/ 	.word	0x00017080
        /*0778*/ 	.short	0x010a
        /*077a*/ 	.byte	0x3f
	.zero		1


	//   ....[63]....
        /*077c*/ 	.word	0x0000dce0
        /*0780*/ 	.word	0x00000005
        /*0784*/ 	.word	0x00017080
        /*0788*/ 	.short	0x010a
        /*078a*/ 	.byte	0x3f
	.zero		1


	//   ....[64]....
        /*078c*/ 	.word	0x0000dd50
        /*0790*/ 	.word	0x00000003
        /*0794*/ 	.word	0x00017000
        /*0798*/ 	.short	0x010a
        /*079a*/ 	.byte	0x3f
	.zero		1


	//   ....[65]....
        /*079c*/ 	.word	0x0000ddb0
        /*07a0*/ 	.word	0x00000003
        /*07a4*/ 	.word	0x00017030
        /*07a8*/ 	.short	0x010a
        /*07aa*/ 	.byte	0x3f
	.zero		1


	//   ....[66]....
        /*07ac*/ 	.word	0x0000de10
        /*07b0*/ 	.word	0x00000009
        /*07b4*/ 	.word	0x00017030
        /*07b8*/ 	.short	0x010a
        /*07ba*/ 	.byte	0x3f
	.zero		1


	//   ....[67]....
        /*07bc*/ 	.word	0x0000de70
        /*07c0*/ 	.word	0x00000009
        /*07c4*/ 	.word	0x00017050
        /*07c8*/ 	.short	0x010a
        /*07ca*/ 	.byte	0x3f
	.zero		1


	//   ....[68]....
        /*07cc*/ 	.word	0x0000ded0
        /*07d0*/ 	.word	0x00000009
        /*07d4*/ 	.word	0x00017030
        /*07d8*/ 	.short	0x010a
        /*07da*/ 	.byte	0x3f
	.zero		1


	//   ....[69]....
        /*07dc*/ 	.word	0x0000df30
        /*07e0*/ 	.word	0x00000009
        /*07e4*/ 	.word	0x00017050
        /*07e8*/ 	.short	0x010a
        /*07ea*/ 	.byte	0x3f
	.zero		1


	//   ....[70]....
        /*07ec*/ 	.word	0x0000df90
        /*07f0*/ 	.word	0x00000005
        /*07f4*/ 	.word	0x00017050
        /*07f8*/ 	.short	0x010a
        /*07fa*/ 	.byte	0x3f
	.zero		1


	//   ....[71]....
        /*07fc*/ 	.word	0x0000e0e0
        /*0800*/ 	.word	0x0000001a
        /*0804*/ 	.word	0x00017080
        /*0808*/ 	.short	0x010a
        /*080a*/ 	.byte	0x3f
	.zero		1


	//   ....[72]....
        /*080c*/ 	.word	0x0000e130
        /*0810*/ 	.word	0x0000001a
        /*0814*/ 	.word	0x00017040
        /*0818*/ 	.short	0x010a
        /*081a*/ 	.byte	0x3f
	.zero		1


	//   ....[73]....
        /*081c*/ 	.word	0x0000e550
        /*0820*/ 	.word	0x0000001a
        /*0824*/ 	.word	0x00017020
        /*0828*/ 	.short	0x010a
        /*082a*/ 	.byte	0x3f
	.zero		1


	//   ....[74]....
        /*082c*/ 	.word	0x0000e5a0
        /*0830*/ 	.word	0x00000006
        /*0834*/ 	.word	0x00017080
        /*0838*/ 	.short	0x010a
        /*083a*/ 	.byte	0x3f
	.zero		1


	//   ....[75]....
        /*083c*/ 	.word	0x0000e5f0
        /*0840*/ 	.word	0x00000006
        /*0844*/ 	.word	0x00017040
        /*0848*/ 	.short	0x010a
        /*084a*/ 	.byte	0x3f
	.zero		1


	//   ....[76]....
        /*084c*/ 	.word	0x0000e640
        /*0850*/ 	.word	0x00000003
        /*0854*/ 	.word	0x00017070
        /*0858*/ 	.short	0x010a
        /*085a*/ 	.byte	0x3f
	.zero		1


	//   ....[77]....
        /*085c*/ 	.word	0x0000e690
        /*0860*/ 	.word	0x00000003
        /*0864*/ 	.word	0x00017060
        /*0868*/ 	.short	0x010a
        /*086a*/ 	.byte	0x3f
	.zero		1


	//   ....[78]....
        /*086c*/ 	.word	0x0000e6e0
        /*0870*/ 	.word	0x00000002
        /*0874*/ 	.word	0x00017070
        /*0878*/ 	.short	0x010a
        /*087a*/ 	.byte	0x3f
	.zero		1


	//   ....[79]....
        /*087c*/ 	.word	0x0000e730
        /*0880*/ 	.word	0x00000002
        /*0884*/ 	.word	0x00017060
        /*0888*/ 	.short	0x010a
        /*088a*/ 	.byte	0x3f
	.zero		1


	//   ....[80]....
        /*088c*/ 	.word	0x0000e780
        /*0890*/ 	.word	0x00000007
        /*0894*/ 	.word	0x00017020
        /*0898*/ 	.short	0x010a
        /*089a*/ 	.byte	0x3f
	.zero		1


	//   ....[81]....
        /*089c*/ 	.word	0x0000e7d0
        /*08a0*/ 	.word	0x00000005
        /*08a4*/ 	.word	0x00000000
        /*08a8*/ 	.short	0x010a
        /*08aa*/ 	.byte	0x3f
	.zero		1


	//   ....[82]....
        /*08ac*/ 	.word	0x0000e820
        /*08b0*/ 	.word	0x00000003
        /*08b4*/ 	.word	0x00000000
        /*08b8*/ 	.short	0x010a
        /*08ba*/ 	.byte	0x3f
	.zero		1


	//   ....[83]....
        /*08bc*/ 	.word	0x0000e870
        /*08c0*/ 	.word	0x00000003
        /*08c4*/ 	.word	0x00017060
        /*08c8*/ 	.short	0x010a
        /*08ca*/ 	.byte	0x3f
	.zero		1


	//   ....[84]....
        /*08cc*/ 	.word	0x0000e8c0
        /*08d0*/ 	.word	0x00000005
        /*08d4*/ 	.word	0x00017060
        /*08d8*/ 	.short	0x010a
        /*08da*/ 	.byte	0x3f
	.zero		1


	//   ....[85]....
        /*08dc*/ 	.word	0x0000e910
        /*08e0*/ 	.word	0x00000003
        /*08e4*/ 	.word	0x00017080
        /*08e8*/ 	.short	0x010a
        /*08ea*/ 	.byte	0x3f
	.zero		1


	//----- nvinfo : EIATTR_NUM_MBARRIERS
	.align		4
.L_1303:
        /*08ec*/ 	.byte	0x03, 0x38
        /*08ee*/ 	.short	0x0016


	//----- nvinfo : EIATTR_EXIT_INSTR_OFFSETS
	.align		4
        /*08f0*/ 	.byte	0x04, 0x1c
        /*08f2*/ 	.short	(.L_1305 - .L_1304)


	//   ....[0]....
.L_1304:
        /*08f4*/ 	.word	0x0000dd30


	//----- nvinfo : EIATTR_MAX_THREADS
	.align		4
.L_1305:
        /*08f8*/ 	.byte	0x04, 0x05
        /*08fa*/ 	.short	(.L_1307 - .L_1306)
.L_1306:
        /*08fc*/ 	.word	0x00000200
        /*0900*/ 	.word	0x00000001
        /*0904*/ 	.word	0x00000001


	//----- nvinfo : EIATTR_CRS_STACK_SIZE
	.align		4
.L_1307:
        /*0908*/ 	.byte	0x04, 0x1e
        /*090a*/ 	.short	(.L_1309 - .L_1308)
.L_1308:
        /*090c*/ 	.word	0x00000000


	//----- nvinfo : EIATTR_CBANK_PARAM_SIZE
	.align		4
.L_1309:
        /*0910*/ 	.byte	0x03, 0x19
        /*0912*/ 	.short	0x0a70


	//----- nvinfo : EIATTR_PARAM_CBANK
	.align		4
        /*0914*/ 	.byte	0x04, 0x0a
        /*0916*/ 	.short	(.L_1311 - .L_1310)
	.align		4
.L_1310:
        /*0918*/ 	.word	index@(.nv.constant0._ZN7cutlass13device_kernelIN5flash11enable_sm90INS1_16FlashAttnFwdSm90INS1_25CollectiveMainloopFwdSm90ILi2EN4cute5tupleIJNS5_1CILi1EEES8_S8_EEENS6_IJNS7_ILi192EEENS7_ILi128EEENS7_ILi96EEEEEELi96ENS_12float_e4m3_tEfNS_4arch4Sm90ELb1ELb0ELb0ELb0ELb0ELb0ELb0ELb1ELb1ELb1ELb1ELb0EEENS1_21CollectiveEpilogueFwdINS6_IJSA_SC_SB_EEES9_NS_10bfloat16_tESG_Li384ELb0ELb1ELb1ELb1EEENS1_19SingleTileSchedulerILb0ELb1ELb1ELi192EEEEEEEEEvNT_6ParamsE)
        /*091c*/ 	.short	0x0210
        /*091e*/ 	.short	0x0a70


	//----- nvinfo : EIATTR_SW_WAR
	.align		4
.L_1311:
        /*0920*/ 	.byte	0x04, 0x36
        /*0922*/ 	.short	(.L_1313 - .L_1312)
.L_1312:
        /*0924*/ 	.word	0x00000008
.L_1313:


//--------------------- .nv.info._ZN7cutlass13device_kernelIN5flash11enable_sm90INS1_16FlashAttnFwdSm90INS1_25CollectiveMainloopFwdSm90ILi2EN4cute5tupleIJNS5_1CILi1EEES8_S8_EEENS6_IJNS7_ILi192EEENS7_ILi128EEENS7_ILi96EEEEEELi96ENS_12float_e4m3_tEfNS_4arch4Sm90ELb1ELb0ELb0ELb1ELb0ELb0ELb0ELb1ELb1ELb1ELb1ELb0EEENS1_21CollectiveEpilogueFwdINS6_IJSA_SC_SB_EEES9_NS_10bfloat16_tESG_Li384ELb1ELb1ELb1ELb1EEENS1_36VarlenDynamicPersistentTileSchedulerILi192ELi128ELi384ELi128ELb1ELb1ELb1ELb1ELb1ELb1EEEEEEEEEvNT_6ParamsE --------------------------
	.section	.nv.info._ZN7cutlass13device_kernelIN5flash11enable_sm90INS1_16FlashAttnFwdSm90INS1_25CollectiveMainloopFwdSm90ILi2EN4cute5tupleIJNS5_1CILi1EEES8_S8_EEENS6_IJNS7_ILi192EEENS7_ILi128EEENS7_ILi96EEEEEELi96ENS_12float_e4m3_tEfNS_4arch4Sm90ELb1ELb0ELb0ELb1ELb0ELb0ELb0ELb1ELb1ELb1ELb1ELb0EEENS1_21CollectiveEpilogueFwdINS6_IJSA_SC_SB_EEES9_NS_10bfloat16_tESG_Li384ELb1ELb1ELb1ELb1EEENS1_36VarlenDynamicPersistentTileSchedulerILi192ELi128ELi384ELi128ELb1ELb1ELb1ELb1ELb1ELb1EEEEEEEEEvNT_6ParamsE,"",@"SHT_CUDA_INFO"
	.sectionflags	@""
	.align	4


	//----- nvinfo : EIATTR_CUDA_API_VERSION
	.align		4
        /*0000*/ 	.byte	0x04, 0x37
        /*0002*/ 	.short	(.L_1315 - .L_1314)
.L_1314:
        /*0004*/ 	.word	0x00000082


	//----- nvinfo : EIATTR_KPARAM_INFO
	.align		4
.L_1315:
        /*0008*/ 	.byte	0x04, 0x17
        /*000a*/ 	.short	(.L_1317 - .L_1316)
.L_1316:
        /*000c*/ 	.word	0x00000000
        /*0010*/ 	.short	0x0000
        /*0012*/ 	.short	0x0070
        /*0014*/ 	.byte	0x00, 0xf0, 0x01, 0x2a


	//----- nvinfo : EIATTR_SPARSE_MMA_MASK
	.align		4
.L_1317:
        /*0018*/ 	.byte	0x03, 0x50
        /*001a*/ 	.short	0x0000


	//----- nvinfo : EIATTR_MAXREG_COUNT
	.align		4
        /*001c*/ 	.byte	0x03, 0x1b
        /*001e*/ 	.short	0x0080


	//----- nvinfo : EIATTR_NUM_BARRIERS
	.align		4
        /*0020*/ 	.byte	0x02, 0x4c
        /*0022*/ 	.byte	0x09
	.zero		1


	//----- nvinfo : EIATTR_EXTERNS
	.align		4
        /*0024*/ 	.byte	0x04, 0x0f
        /*0026*/ 	.short	(.L_1319 - .L_1318)


	//   ....[0]....
	.align		4
.L_1318:
        /*0028*/ 	.word	index@(__assertfail)


	//----- nvinfo : EIATTR_ANNOTATIONS
	.align		4
.L_1319:
        /*002c*/ 	.byte	0x04, 0x55
        /*002e*/ 	.short	(.L_1321 - .L_1320)


	//   ....[0]....
.L_1320:
        /* <DEDUP_REMOVED lines=26> */


	//----- nvinfo : EIATTR_MERCURY_ISA_VERSION
	.align		4
.L_1321:
        /*01c0*/ 	.byte	0x03, 0x5f
        /*01c2*/ 	.short	0x0101


	//----- nvinfo : EIATTR_UNUSED_LOAD_BYTE_OFFSET
	.align		4
        /*01c4*/ 	.byte	0x04, 0x44
        /*01c6*/ 	.short	(.L_1323 - .L_1322)


	//   ....[0]....
.L_1322:
        /*01c8*/ 	.word	0x00000a00
        /*01cc*/ 	.word	0x0000fff0


	//   ....[1]....
        /*01d0*/ 	.word	0x00008c50
        /*01d4*/ 	.word	0x0000fff0


	//----- nvinfo : EIATTR_INT_WARP_WIDE_INSTR_OFFSETS
	.align		4
.L_1323:
        /*01d8*/ 	.byte	0x04, 0x31
        /*01da*/ 	.short	(.L_1325 - .L_1324)


	//   ....[0]....
.L_1324:
        /*01dc*/ 	.word	0x00000130


	//   ....[1]....
        /*01e0*/ 	.word	0x00000170


	//   ....[2]....
        /*01e4*/ 	.word	0x000001e0


	//   ....[3]....
        /*01e8*/ 	.word	0x0000dd30


	//   ....[4]....
        /*01ec*/ 	.word	0x0000ddc0


	//   ....[5]....
        /*01f0*/ 	.word	0x000107c0


	//   ....[6]....
        /*01f4*/ 	.word	0x00010850


	//----- nvinfo : EIATTR_COOP_GROUP_MASK_REGIDS
	.align		4
.L_1325:
        /*01f8*/ 	.byte	0x04, 0x29
        /*01fa*/ 	.short	(.L_1327 - .L_1326)


	//   ....[0]....
.L_1326:
        /*01fc*/ 	.word	0xffffffff


	//   ....[1]....
        /*0200*/ 	.word	0xffffffff


	//   ....[2]....
        /*0204*/ 	.word	0xffffffff


	//   ....[3]....
        /*0208*/ 	.word	0xffffffff


	//   ....[4]....
        /*020c*/ 	.word	0xffffffff


	//   ....[5]....
        /*0210*/ 	.word	0xffffffff


	//   ....[6]....
        /*0214*/ 	.word	0xffffffff


	//   ....[7]....
        /*0218*/ 	.word	0xffffffff


	//   ....[8]....
        /*021c*/ 	.word	0xffffffff


	//   ....[9]....
        /*0220*/ 	.word	0xffffffff


	//   ....[10]....
        /*0224*/ 	.word	0xffffffff


	//   ....[11]....
        /*0228*/ 	.word	0xffffffff


	//   ....[12]....
        /*022c*/ 	.word	0xffffffff


	//   ....[13]....
        /*0230*/ 	.word	0xffffffff


	//   ....[14]....
        /*0234*/ 	.word	0xffffffff


	//   ....[15]....
        /*0238*/ 	.word	0xffffffff


	//   ....[16]....
        /*023c*/ 	.word	0xffffffff


	//   ....[17]....
        /*0240*/ 	.word	0xffffffff


	//   ....[18]....
        /*0244*/ 	.word	0xffffffff


	//   ....[19]....
        /*0248*/ 	.word	0xffffffff


	//   ....[20]....
        /*024c*/ 	.word	0xffffffff


	//   ....[21]....
        /*0250*/ 	.word	0xffffffff


	//   ....[22]....
        /*0254*/ 	.word	0xffffffff


	//   ....[23]....
        /*0258*/ 	.word	0xffffffff


	//   ....[24]....
        /*025c*/ 	.word	0xffffffff


	//   ....[25]....
        /*0260*/ 	.word	0xffffffff


	//   ....[26]....
        /*0264*/ 	.word	0xffffffff


	//   ....[27]....
        /*0268*/ 	.word	0xffffffff


	//   ....[28]....
        /*026c*/ 	.word	0xffffffff


	//   ....[29]....
        /*0270*/ 	.word	0xffffffff


	//   ....[30]....
        /*0274*/ 	.word	0xffffffff


	//   ....[31]....
        /*0278*/ 	.word	0xffffffff


	//   ....[32]....
        /*027c*/ 	.word	0xffffffff


	//   ....[33]....
        /*0280*/ 	.word	0xffffffff


	//   ....[34]....
        /*0284*/ 	.word	0xffffffff


	//   ....[35]....
        /*0288*/ 	.word	0xffffffff


	//   ....[36]....
        /*028c*/ 	.word	0xffffffff


	//   ....[37]....
        /*0290*/ 	.word	0xffffffff


	//   ....[38]....
        /*0294*/ 	.word	0xffffffff


	//   ....[39]....
        /*0298*/ 	.word	0xffffffff


	//   ....[40]....
        /*029c*/ 	.word	0xffffffff


	//   ....[41]....
        /*02a0*/ 	.word	0xffffffff


	//   ....[42]....
        /*02a4*/ 	.word	0xffffffff


	//   ....[43]....
        /*02a8*/ 	.word	0xffffffff


	//   ....[44]....
        /*02ac*/ 	.word	0xffffffff


	//   ....[45]....
        /*02b0*/ 	.word	0xffffffff


	//   ....[46]....
        /*02b4*/ 	.word	0xffffffff


	//   ....[47]....
        /*02b8*/ 	.word	0xffffffff


	//   ....[48]....
        /*02bc*/ 	.word	0xffffffff


	//   ....[49]....
        /*02c0*/ 	.word	0xffffffff


	//   ....[50]....
        /*02c4*/ 	.word	0xffffffff


	//   ....[51]....
        /*02c8*/ 	.word	0xffffffff


	//   ....[52]....
        /*02cc*/ 	.word	0xffffffff


	//   ....[53]....
        /*02d0*/ 	.word	0xffffffff


	//   ....[54]....
        /*02d4*/ 	.word	0xffffffff


	//   ....[55]....
        /*02d8*/ 	.word	0xffffffff


	//   ....[56]....
        /*02dc*/ 	.word	0xffffffff


	//   ....[57]....
        /*02e0*/ 	.word	0xffffffff


	//   ....[58]....
        /*02e4*/ 	.word	0xffffffff


	//   ....[59]....
        /*02e8*/ 	.word	0xffffffff


	//   ....[60]....
        /*02ec*/ 	.word	0xffffffff


	//   ....[61]....
        /*02f0*/ 	.word	0xffffffff


	//   ....[62]....
        /*02f4*/ 	.word	0xffffffff


	//   ....[63]....
        /*02f8*/ 	.word	0xffffffff


	//   ....[64]....
        /*02fc*/ 	.word	0xffffffff


	//   ....[65]....
        /*0300*/ 	.word	0xffffffff


	//   ....[66]....
        /*0304*/ 	.word	0xffffffff


	//   ....[67]....
        /*0308*/ 	.word	0xffffffff


	//   ....[68]....
        /*030c*/ 	.word	0xffffffff


	//   ....[69]....
        /*0310*/ 	.word	0xffffffff


	//   ....[70]....
        /*0314*/ 	.word	0xffffffff


	//   ....[71]....
        /*0318*/ 	.word	0xffffffff


	//   ....[72]....
        /*031c*/ 	.word	0xffffffff


	//   ....[73]....
        /*0320*/ 	.word	0xffffffff


	//   ....[74]....
        /*0324*/ 	.word	0xffffffff


	//   ....[75]....
        /*0328*/ 	.word	0xffffffff


	//   ....[76]....
        /*032c*/ 	.word	0xffffffff


	//   ....[77]....
        /*0330*/ 	.word	0xffffffff


	//   ....[78]....
        /*0334*/ 	.word	0xffffffff


	//   ....[79]....
        /*0338*/ 	.word	0xffffffff


	//   ....[80]....
        /*033c*/ 	.word	0xffffffff


	//   ....[81]....
        /*0340*/ 	.word	0xffffffff


	//   ....[82]....
        /*0344*/ 	.word	0xffffffff


	//   ....[83]....
        /*0348*/ 	.word	0xffffffff


	//   ....[84]....
        /*034c*/ 	.word	0xffffffff


	//   ....[85]....
        /*0350*/ 	.word	0xffffffff


	//   ....[86]....
        /*0354*/ 	.word	0xffffffff


	//   ....[87]....
        /*0358*/ 	.word	0xffffffff


	//   ....[88]....
        /*035c*/ 	.word	0xffffffff


	//   ....[89]....
        /*0360*/ 	.word	0xffffffff


	//   ....[90]....
        /*0364*/ 	.word	0xffffffff


	//   ....[91]....
        /*0368*/ 	.word	0xffffffff


	//   ....[92]....
        /*036c*/ 	.word	0xffffffff


	//   ....[93]....
        /*0370*/ 	.word	0xffffffff


	//   ....[94]....
        /*0374*/ 	.word	0xffffffff


	//   ....[95]....
        /*0378*/ 	.word	0xffffffff


	//   ....[96]....
        /*037c*/ 	.word	0xffffffff


	//   ....[97]....
        /*0380*/ 	.word	0xffffffff


	//   ....[98]....
        /*0384*/ 	.word	0xffffffff


	//   ....[99]....
        /*0388*/ 	.word	0xffffffff


	//   ....[100]....
        /*038c*/ 	.word	0xffffffff


	//   ....[101]....
        /*0390*/ 	.word	0xffffffff


	//   ....[102]....
        /*0394*/ 	.word	0xffffffff


	//   ....[103]....
        /*0398*/ 	.word	0xffffffff


	//   ....[104]....
        /*039c*/ 	.word	0xffffffff


	//   ....[105]....
        /*03a0*/ 	.word	0xffffffff


	//   ....[106]....
        /*03a4*/ 	.word	0xffffffff


	//   ....[107]....
        /*03a8*/ 	.word	0xffffffff


	//   ....[108]....
        /*03ac*/ 	.word	0xffffffff


	//   ....[109]....
        /*03b0*/ 	.word	0xffffffff


	//   ....[110]....
        /*03b4*/ 	.word	0xffffffff


	//   ....[111]....
        /*03b8*/ 	.word	0xffffffff


	//   ....[112]....
        /*03bc*/ 	.word	0xffffffff


	//   ....[113]....
        /*03c0*/ 	.word	0xffffffff


	//   ....[114]....
        /*03c4*/ 	.word	0xffffffff


	//   ....[115]....
        /*03c8*/ 	.word	0xffffffff


	//   ....[116]....
        /*03cc*/ 	.word	0xffffffff


	//   ....[117]....
        /*03d0*/ 	.word	0xffffffff


	//   ....[118]....
        /*03d4*/ 	.word	0xffffffff


	//   ....[119]....
        /*03d8*/ 	.word	0xffffffff


	//   ....[120]....
        /*03dc*/ 	.word	0xffffffff


	//   ....[121]....
        /*03e0*/ 	.word	0xffffffff


	//   ....[122]....
        /*03e4*/ 	.word	0xffffffff


	//   ....[123]....
        /*03e8*/ 	.word	0xffffffff


	//   ....[124]....
        /*03ec*/ 	.word	0xffffffff


	//   ....[125]....
        /*03f0*/ 	.word	0xffffffff


	//   ....[126]....
        /*03f4*/ 	.word	0xffffffff


	//   ....[127]....
        /*03f8*/ 	.word	0xffffffff


	//   ....[128]....
        /*03fc*/ 	.word	0xffffffff


	//   ....[129]....
        /*0400*/ 	.word	0xffffffff


	//   ....[130]....
        /*0404*/ 	.word	0xffffffff


	//   ....[131]....
        /*0408*/ 	.word	0xffffffff


	//   ....[132]....
        /*040c*/ 	.word	0xffffffff


	//   ....[133]....
        /*0410*/ 	.word	0xffffffff


	//   ....[134]....
        /*0414*/ 	.word	0xffffffff


	//   ....[135]....
        /*0418*/ 	.word	0x0500000f


	//   ....[136]....
        /*041c*/ 	.word	0x0500000f


	//   ....[137]....
        /*0420*/ 	.word	0x0500000f


	//   ....[138]....
        /*0424*/ 	.word	0x0500000f


	//   ....[139]....
        /*0428*/ 	.word	0x0500000f


	//   ....[140]....
        /*042c*/ 	.word	0x0500000f


	//   ....[141]....
        /*0430*/ 	.word	0x0500000f


	//   ....[142]....
        /*0434*/ 	.word	0x0500000f


	//----- nvinfo : EIATTR_COOP_GROUP_INSTR_OFFSETS
	.align		4
.L_1327:
        /*0438*/ 	.byte	0x04, 0x28
        /*043a*/ 	.short	(.L_1329 - .L_1328)


	//   ....[0]....
.L_1328:
        /*043c*/ 	.word	0x00000060


	//   ....[1]....
        /*0440*/ 	.word	0x00000140


	//   ....[2]....
        /*0444*/ 	.word	0x00000190


	//   ....[3]....
        /*0448*/ 	.word	0x000003c0


	//   ....[4]....
        /*044c*/ 	.word	0x00000520


	//   ....[5]....
        /*0450*/ 	.word	0x00000640


	//   ....[6]....
        /*0454*/ 	.word	0x000007a0


	//   ....[7]....
        /*0458*/ 	.word	0x00001d30


	//   ....[8]....
        /*045c*/ 	.word	0x000023f0


	//   ....[9]....
        /*0460*/ 	.word	0x00002410


	//   ....[10]....
        /*0464*/ 	.word	0x00002b90


	//   ....[11]....
        /*0468*/ 	.word	0x00002c50


	//   ....[12]....
        /*046c*/ 	.word	0x000034f0


	//   ....[13]....
        /*0470*/ 	.word	0x000035b0


	//   ....[14]....
        /*0474*/ 	.word	0x000046d0


	//   ....[15]....
        /*0478*/ 	.word	0x000046f0


	//   ....[16]....
        /*047c*/ 	.word	0x00005190


	//   ....[17]....
        /*0480*/ 	.word	0x00005340


	//   ....[18]....
        /*0484*/ 	.word	0x000053b0


	//   ....[19]....
        /*0488*/ 	.word	0x000054e0


	//   ....[20]....
        /*048c*/ 	.word	0x00006ec0


	//   ....[21]....
        /*0490*/ 	.word	0x00006ef0


	//   ....[22]....
        /*0494*/ 	.word	0x00006f50


	//   ....[23]....
        /*0498*/ 	.word	0x00006f60


	//   ....[24]....
        /*049c*/ 	.word	0x00008590


	//   ....[25]....
        /*04a0*/ 	.word	0x000085a0


	//   ....[26]....
        /*04a4*/ 	.word	0x00008620


	//   ....[27]....
        /*04a8*/ 	.word	0x00008630


	//   ....[28]....
        /*04ac*/ 	.word	0x000090c0


	//   ....[29]....
        /*04b0*/ 	.word	0x000090d0


	//   ....[30]....
        /*04b4*/ 	.word	0x000090e0


	//   ....[31]....
        /*04b8*/ 	.word	0x00009100


	//   ....[32]....
        /*04bc*/ 	.word	0x00009130


	//   ....[33]....
        /*04c0*/ 	.word	0x00009190


	//   ....[34]....
        /*04c4*/ 	.word	0x000091d0


	//   ....[35]....
        /*04c8*/ 	.word	0x00009200


	//   ....[36]....
        /*04cc*/ 	.word	0x00009230


	//   ....[37]....
        /*04d0*/ 	.word	0x00009270


	//   ....[38]....
        /*04d4*/ 	.word	0x000092a0


	//   ....[39]....
        /*04d8*/ 	.word	0x000092d0


	//   ....[40]....
        /*04dc*/ 	.word	0x00009310


	//   ....[41]....
        /*04e0*/ 	.word	0x00009340


	//   ....[42]....
        /*04e4*/ 	.word	0x00009370


	//   ....[43]....
        /*04e8*/ 	.word	0x000093a0


	//   ....[44]....
        /*04ec*/ 	.word	0x000093d0


	//   ....[45]....
        /*04f0*/ 	.word	0x00009400


	//   ....[46]....
        /*04f4*/ 	.word	0x00009430


	//   ....[47]....
        /*04f8*/ 	.word	0x00009460


	//   ....[48]....
        /*04fc*/ 	.word	0x00009490


	//   ....[49]....
        /*0500*/ 	.word	0x000094c0


	//   ....[50]....
        /*0504*/ 	.word	0x000094e0


	//   ....[51]....
        /*0508*/ 	.word	0x000094f0


	//   ....[52]....
        /*050c*/ 	.word	0x00009510


	//   ....[53]....
        /*0510*/ 	.word	0x00009520


	//   ....[54]....
        /*0514*/ 	.word	0x00009530


	//   ....[55]....
        /*0518*/ 	.word	0x00009540


	//   ....[56]....
        /*051c*/ 	.word	0x00009560


	//   ....[57]....
        /*0520*/ 	.word	0x00009580


	//   ....[58]....
        /*0524*/ 	.word	0x000095a0


	//   ....[59]....
        /*0528*/ 	.word	0x000095b0


	//   ....[60]....
        /*052c*/ 	.word	0x000095c0


	//   ....[61]....
        /*0530*/ 	.word	0x000095d0


	//   ....[62]....
        /*0534*/ 	.word	0x000095e0


	//   ....[63]....
        /*0538*/ 	.word	0x000095f0


	//   ....[64]....
        /*053c*/ 	.word	0x00009600


	//   ....[65]....
        /*0540*/ 	.word	0x00009610


	//   ....[66]....
        /*0544*/ 	.word	0x00009620


	//   ....[67]....
        /*0548*/ 	.word	0x00009640


	//   ....[68]....
        /*054c*/ 	.word	0x00009670


	//   ....[69]....
        /*0550*/ 	.word	0x000096a0


	//   ....[70]....
        /*0554*/ 	.word	0x000096d0


	//   ....[71]....
        /*0558*/ 	.word	0x00009700


	//   ....[72]....
        /*055c*/ 	.word	0x00009720


	//   ....[73]....
        /*0560*/ 	.word	0x00009740


	//   ....[74]....
        /*0564*/ 	.word	0x00009770


	//   ....[75]....
        /*0568*/ 	.word	0x000097a0


	//   ....[76]....
        /*056c*/ 	.word	0x00009fa0


	//   ....[77]....
        /*0570*/ 	.word	0x00009fb0


	//   ....[78]....
        /*0574*/ 	.word	0x00009fc0


	//   ....[79]....
        /*0578*/ 	.word	0x0000a000


	//   ....[80]....
        /*057c*/ 	.word	0x0000a6d0


	//   ....[81]....
        /*0580*/ 	.word	0x0000a700


	//   ....[82]....
        /*0584*/ 	.word	0x0000a820


	//   ....[83]....
        /*0588*/ 	.word	0x0000a840


	//   ....[84]....
        /*058c*/ 	.word	0x0000ad60


	//   ....[85]....
        /*0590*/ 	.word	0x0000ad70


	//   ....[86]....
        /*0594*/ 	.word	0x0000b0b0


	//   ....[87]....
        /*0598*/ 	.word	0x0000b0c0


	//   ....[88]....
        /*059c*/ 	.word	0x0000bd20


	//   ....[89]....
        /*05a0*/ 	.word	0x0000bd30


	//   ....[90]....
        /*05a4*/ 	.word	0x0000be30


	//   ....[91]....
        /*05a8*/ 	.word	0x0000be50


	//   ....[92]....
        /*05ac*/ 	.word	0x0000bfc0


	//   ....[93]....
        /*05b0*/ 	.word	0x0000c200


	//   ....[94]....
        /*05b4*/ 	.word	0x0000c230


	//   ....[95]....
        /*05b8*/ 	.word	0x0000c260


	//   ....[96]....
        /*05bc*/ 	.word	0x0000c290


	//   ....[97]....
        /*05c0*/ 	.word	0x0000c2c0


	//   ....[98]....
        /*05c4*/ 	.word	0x0000c300


	//   ....[99]....
        /*05c8*/ 	.word	0x0000c4a0


	//   ....[100]....
        /*05cc*/ 	.word	0x0000c4d0


	//   ....[101]....
        /*05d0*/ 	.word	0x0000c500


	//   ....[102]....
        /*05d4*/ 	.word	0x0000c530


	//   ....[103]....
        /*05d8*/ 	.word	0x0000c560


	//   ....[104]....
        /*05dc*/ 	.word	0x0000c590


	//   ....[105]....
        /*05e0*/ 	.word	0x0000c620


	//   ....[106]....
        /*05e4*/ 	.word	0x0000c680


	//   ....[107]....
        /*05e8*/ 	.word	0x0000c690


	//   ....[108]....
        /*05ec*/ 	.word	0x0000c6e0


	//   ....[109]....
        /*05f0*/ 	.word	0x0000e480


	//   ....[110]....
        /*05f4*/ 	.word	0x0000f2b0


	//   ....[111]....
        /*05f8*/ 	.word	0x0000f2d0


	//   ....[112]....
        /*05fc*/ 	.word	0x0000f2e0


	//   ....[113]....
        /*0600*/ 	.word	0x0000f300


	//   ....[114]....
        /*0604*/ 	.word	0x0000f320


	//   ....[115]....
        /*0608*/ 	.word	0x0000f430


	//   ....[116]....
        /*060c*/ 	.word	0x000110e0


	//   ....[117]....
        /*0610*/ 	.word	0x00011100


	//   ....[118]....
        /*0614*/ 	.word	0x00011130


	//   ....[119]....
        /*0618*/ 	.word	0x00011140


	//   ....[120]....
        /*061c*/ 	.word	0x00011170


	//   ....[121]....
        /*0620*/ 	.word	0x000111b0


	//   ....[122]....
        /*0624*/ 	.word	0x000111e0


	//   ....[123]....
        /*0628*/ 	.word	0x00011220


	//   ....[124]....
        /*062c*/ 	.word	0x00011380


	//   ....[125]....
        /*0630*/ 	.word	0x000113b0


	//   ....[126]....
        /*0634*/ 	.word	0x000113f0


	//   ....[127]....
        /*0638*/ 	.word	0x00011420


	//   ....[128]....
        /*063c*/ 	.word	0x00011450


	//   ....[129]....
        /*0640*/ 	.word	0x00011480


	//   ....[130]....
        /*0644*/ 	.word	0x00011500


	//   ....[131]....
        /*0648*/ 	.word	0x00011550


	//   ....[132]....
        /*064c*/ 	.word	0x00011560


	//   ....[133]....
        /*0650*/ 	.word	0x000115a0


	//   ....[134]....
        /*0654*/ 	.word	0x00012060


	//   ....[135]....
        /*0658*/ 	.word	0x00012630


	//   ....[136]....
        /*065c*/ 	.word	0x00012830


	//   ....[137]....
        /*0660*/ 	.word	0x00012880


	//   ....[138]....
        /*0664*/ 	.word	0x000128e0


	//   ....[139]....
        /*0668*/ 	.word	0x00012980


	//   ....[140]....
        /*066c*/ 	.word	0x00012a40


	//   ....[141]....
        /*0670*/ 	.word	0x00012ac0


	//   ....[142]....
        /*0674*/ 	.word	0x00012e90


	//----- nvinfo : EIATTR_REG_RECONFIG
	.align		4
.L_1329:
        /*0678*/ 	.byte	0x01, 0x54
	.zero		2


	//----- nvinfo : EIATTR_SYSCALL_OFFSETS
	.align		4
        /*067c*/ 	.byte	0x04, 0x46
        /*067e*/ 	.short	(.L_1331 - .L_1330)


	//   ....[0]....
.L_1330:
        /*0680*/ 	.word	0x00001ee0


	//   ....[1]....
        /*0684*/ 	.word	0x0000df30


	//   ....[2]....
        /*0688*/ 	.word	0x0000e090


	//   ....[3]....
        /*068c*/ 	.word	0x0000e1e0


	//   ....[4]....
        /*0690*/ 	.word	0x0000e320


	//   ....[5]....
        /*0694*/ 	.word	0x0000eda0


	//----- nvinfo : EIATTR_MBARRIER_INSTR_OFFSETS
	.align		4
.L_1331:
        /*0698*/ 	.byte	0x04, 0x39
        /*069a*/ 	.short	(.L_1333 - .L_1332)


	//   ....[0]....
.L_1332:
        /*069c*/ 	.word	0x00000270
        /*06a0*/ 	.word	0x000000ff
        /*06a4*/ 	.word	0x00019c00
        /*06a8*/ 	.short	0x0100
        /*06aa*/ 	.byte	0x08
	.zero		1


	//   ....[1]....
        /*06ac*/ 	.word	0x00000280
        /*06b0*/ 	.word	0x000000ff
        /*06b4*/ 	.word	0x00019c20
        /*06b8*/ 	.short	0x0100
        /*06ba*/ 	.byte	0x08
	.zero		1


	//   ....[2]....
        /*06bc*/ 	.word	0x00000370
        /*06c0*/ 	.word	0x000000ff
        /*06c4*/ 	.word	0x00019c30
        /*06c8*/ 	.short	0x0100
        /*06ca*/ 	.byte	0x08
	.zero		1


	//   ....[3]....
        /*06cc*/ 	.word	0x00000380
        /*06d0*/ 	.word	0x000000ff
        /*06d4*/ 	.word	0x00019c40
        /*06d8*/ 	.short	0x0100
        /*06da*/ 	.byte	0x08
	.zero		1


	//   ....[4]....
        /*06dc*/ 	.word	0x00000390
        /*06e0*/ 	.word	0x000000ff
        /*06e4*/ 	.word	0x00019c38
        /*06e8*/ 	.short	0x0100
        /*06ea*/ 	.byte	0x08
	.zero		1


	//   ....[5]....
        /*06ec*/ 	.word	0x000003a0
        /*06f0*/ 	.word	0x000000ff
        /*06f4*/ 	.word	0x00019c48
        /*06f8*/ 	.short	0x0100
        /*06fa*/ 	.byte	0x08
	.zero		1


	//   ....[6]....
        /*06fc*/ 	.word	0x000004d0
        /*0700*/ 	.word	0x000000ff
        /*0704*/ 	.word	0x00019c50
        /*0708*/ 	.short	0x0100
        /*070a*/ 	.byte	0x08
	.zero		1


	//   ....[7]....
        /*070c*/ 	.word	0x000004e0
        /*0710*/ 	.word	0x000000ff
        /*0714*/ 	.word	0x00019c60
        /*0718*/ 	.short	0x0100
        /*071a*/ 	.byte	0x08
	.zero		1


	//   ....[8]....
        /*071c*/ 	.word	0x000004f0
        /*0720*/ 	.word	0x000000ff
        /*0724*/ 	.word	0x00019c58
        /*0728*/ 	.short	0x0100
        /*072a*/ 	.byte	0x08
	.zero		1


	//   ....[9]....
        /*072c*/ 	.word	0x00000500
        /*0730*/ 	.word	0x000000ff
        /*0734*/ 	.word	0x00019c68
        /*0738*/ 	.short	0x0100
        /*073a*/ 	.byte	0x08
	.zero		1


	//   ....[10]....
        /*073c*/ 	.word	0x000005f0
        /*0740*/ 	.word	0x000000ff
        /*0744*/ 	.word	0x00019c70
        /*0748*/ 	.short	0x0100
        /*074a*/ 	.byte	0x06
	.zero		1


	//   ....[11]....
        /*074c*/ 	.word	0x00000600
        /*0750*/ 	.word	0x000000ff
        /*0754*/ 	.word	0x00019c80
        /*0758*/ 	.short	0x0100
        /*075a*/ 	.byte	0x06
	.zero		1


	//   ....[12]....
        /*075c*/ 	.word	0x00000610
        /*0760*/ 	.word	0x000000ff
        /*0764*/ 	.word	0x00019c78
        /*0768*/ 	.short	0x0100
        /*076a*/ 	.byte	0x06
	.zero		1


	//   ....[13]....
        /*076c*/ 	.word	0x00000620
        /*0770*/ 	.word	0x000000ff
        /*0774*/ 	.word	0x00019c88
        /*0778*/ 	.short	0x0100
        /*077a*/ 	.byte	0x06
	.zero		1


	//   ....[14]....
        /*077c*/ 	.word	0x00000750
        /*0780*/ 	.word	0x000000ff
        /*0784*/ 	.word	0x00019c90
        /*0788*/ 	.short	0x0100
        /*078a*/ 	.byte	0x08
	.zero		1


	//   ....[15]....
        /*078c*/ 	.word	0x00000760
        /*0790*/ 	.word	0x000000ff
        /*0794*/ 	.word	0x00019ca0
        /*0798*/ 	.short	0x0100
        /*079a*/ 	.byte	0x08
	.zero		1


	//   ....[16]....
        /*079c*/ 	.word	0x00000770
        /*07a0*/ 	.word	0x000000ff
        /*07a4*/ 	.word	0x00019c98
        /*07a8*/ 	.short	0x0100
        /*07aa*/ 	.byte	0x08
	.zero		1


	//   ....[17]....
        /*07ac*/ 	.word	0x00000780
        /*07b0*/ 	.word	0x000000ff
        /*07b4*/ 	.word	0x00019ca8
        /*07b8*/ 	.short	0x0100
        /*07ba*/ 	.byte	0x08
	.zero		1


	//   ....[18]....
        /*07bc*/ 	.word	0x000008b0
        /*07c0*/ 	.word	0x000000ff
        /*07c4*/ 	.word	0x00019cb0
        /*07c8*/ 	.short	0x0100
        /*07ca*/ 	.byte	0x08
	.zero		1


	//   ....[19]....
        /*07cc*/ 	.word	0x000008c0
        /*07d0*/ 	.word	0x000000ff
        /*07d4*/ 	.word	0x00019cc0
        /*07d8*/ 	.short	0x0100
        /*07da*/ 	.byte	0x08
	.zero		1


	//   ....[20]....
        /*07dc*/ 	.word	0x000008d0
        /*07e0*/ 	.word	0x000000ff
        /*07e4*/ 	.word	0x00019cb8
        /*07e8*/ 	.short	0x0100
        /*07ea*/ 	.byte	0x08
	.zero		1


	//   ....[21]....
        /*07ec*/ 	.word	0x000008e0
        /*07f0*/ 	.word	0x000000ff
        /*07f4*/ 	.word	0x00019cc8
        /*07f8*/ 	.short	0x0100
        /*07fa*/ 	.byte	0x08
	.zero		1


	//   ....[22]....
        /*07fc*/ 	.word	0x00001f60
        /*0800*/ 	.word	0x000000ff
        /*0804*/ 	.word	0x00019c00
        /*0808*/ 	.short	0x010a
        /*080a*/ 	.byte	0x33
	.zero		1


	//   ....[23]....
        /*080c*/ 	.word	0x00001fe0
        /*0810*/ 	.word	0x00000003
        /*0814*/ 	.word	0x00019c30
        /*0818*/ 	.short	0x010a
        /*081a*/ 	.byte	0x3f
	.zero		1


	//   ....[24]....
        /*081c*/ 	.word	0x00002040
        /*0820*/ 	.word	0x00000003
        /*0824*/ 	.word	0x00019c30
        /*0828*/ 	.short	0x010a
        /*082a*/ 	.byte	0x3f
	.zero		1


	//   ....[25]....
        /*082c*/ 	.word	0x000039b0
        /*0830*/ 	.word	0x00000038
        /*0834*/ 	.word	0x00000000
        /*0838*/ 	.short	0x0101
        /*083a*/ 	.byte	0x3f
	.zero		1


	//   ....[26]....
        /*083c*/ 	.word	0x00004300
        /*0840*/ 	.word	0x000000ff
        /*0844*/ 	.word	0x00019c30
        /*0848*/ 	.short	0x010a
        /*084a*/ 	.byte	0x15
	.zero		1


	//   ....[27]....
        /*084c*/ 	.word	0x00004340
        /*0850*/ 	.word	0x000000ff
        /*0854*/ 	.word	0x00019c30
        /*0858*/ 	.short	0x010a
        /*085a*/ 	.byte	0x15
	.zero		1


	//   ....[28]....
        /*085c*/ 	.word	0x000044a0
        /*0860*/ 	.word	0x000000ff
        /*0864*/ 	.word	0x00019c50
        /*0868*/ 	.short	0x010a
        /*086a*/ 	.byte	0x0b
	.zero		1


	//   ....[29]....
        /*086c*/ 	.word	0x000044e0
        /*0870*/ 	.word	0x000000ff
        /*0874*/ 	.word	0x00019c50
        /*0878*/ 	.short	0x010a
        /*087a*/ 	.byte	0x0b
	.zero		1


	//   ....[30]....
        /*087c*/ 	.word	0x00005fa0
        /*0880*/ 	.word	0x00000003
        /*0884*/ 	.word	0x00000000
        /*0888*/ 	.short	0x0101
        /*088a*/ 	.byte	0x3f
	.zero		1


	//   ....[31]....
        /*088c*/ 	.word	0x00006250
        /*0890*/ 	.word	0x000000ff
        /*0894*/ 	.word	0x00000000
        /*0898*/ 	.short	0x0101
        /*089a*/ 	.byte	0x06
	.zero		1


	//   ....[32]....
        /*089c*/ 	.word	0x00006810
        /*08a0*/ 	.word	0x000000ff
        /*08a4*/ 	.word	0x00019c30
        /*08a8*/ 	.short	0x010a
        /*08aa*/ 	.byte	0x06
	.zero		1


	//   ....[33]....
        /*08ac*/ 	.word	0x00006850
        /*08b0*/ 	.word	0x000000ff
        /*08b4*/ 	.word	0x00019c30
        /*08b8*/ 	.short	0x010a
        /*08ba*/ 	.byte	0x06
	.zero		1


	//   ....[34]....
        /*08bc*/ 	.word	0x000069b0
        /*08c0*/ 	.word	0x000000ff
        /*08c4*/ 	.word	0x00019c50
        /*08c8*/ 	.short	0x010a
        /*08ca*/ 	.byte	0x0b
	.zero		1


	//   ....[35]....
        /*08cc*/ 	.word	0x000069f0
        /*08d0*/ 	.word	0x000000ff
        /*08d4*/ 	.word	0x00019c50
        /*08d8*/ 	.short	0x010a
        /*08da*/ 	.byte	0x0b
	.zero		1


	//   ....[36]....
        /*08dc*/ 	.word	0x00007ae0
        /*08e0*/ 	.word	0x00000003
        /*08e4*/ 	.word	0x00000000
        /*08e8*/ 	.short	0x0101
        /*08ea*/ 	.byte	0x3f
	.zero		1


	//   ....[37]....
        /*08ec*/ 	.word	0x00007e30
        /*08f0*/ 	.word	0x000000ff
        /*08f4*/ 	.word	0x00000000
        /*08f8*/ 	.short	0x0101
        /*08fa*/ 	.byte	0x06
	.zero		1


	//   ....[38]....
        /*08fc*/ 	.word	0x00008340
        /*0900*/ 	.word	0x000000ff
        /*0904*/ 	.word	0x00019c50
        /*0908*/ 	.short	0x010a
        /*090a*/ 	.byte	0x05
	.zero		1


	//   ....[39]....
        /*090c*/ 	.word	0x00008380
        /*0910*/ 	.word	0x000000ff
        /*0914*/ 	.word	0x00019c50
        /*0918*/ 	.short	0x010a
        /*091a*/ 	.byte	0x05
	.zero		1


	//   ....[40]....
        /*091c*/ 	.word	0x00008910
        /*0920*/ 	.word	0x000000ff
        /*0924*/ 	.word	0x00000000
        /*0928*/ 	.short	0x0101
        /*092a*/ 	.byte	0x04
	.zero		1


	//   ....[41]....
        /*092c*/ 	.word	0x0000a6f0
        /*0930*/ 	.word	0x00000000
        /*0934*/ 	.word	0x00000000
        /*0938*/ 	.short	0x0101
        /*093a*/ 	.byte	0x3f
	.zero		1


	//   ....[42]....
        /*093c*/ 	.word	0x0000ad50
        /*0940*/ 	.word	0x00000006
        /*0944*/ 	.word	0x00000000
        /*0948*/ 	.short	0x0101
        /*094a*/ 	.byte	0x3f
	.zero		1


	//   ....[43]....
        /*094c*/ 	.word	0x0000e6a0
        /*0950*/ 	.word	0x00000004
        /*0954*/ 	.word	0x00019c80
        /*0958*/ 	.short	0x010a
        /*095a*/ 	.byte	0x3f
	.zero		1


	//   ....[44]....
        /*095c*/ 	.word	0x0000e920
        /*0960*/ 	.word	0x00000004
        /*0964*/ 	.word	0x00019c40
        /*0968*/ 	.short	0x010a
        /*096a*/ 	.byte	0x3f
	.zero		1


	//   ....[45]....
        /*096c*/ 	.word	0x0000f510
        /*0970*/ 	.word	0x00000010
        /*0974*/ 	.word	0x00019c00
        /*0978*/ 	.short	0x0107
        /*097a*/ 	.byte	0x3f
	.zero		1


	//   ....[46]....
        /*097c*/ 	.word	0x0000f620
        /*0980*/ 	.word	0x00000010
        /*0984*/ 	.word	0x00019c00
        /*0988*/ 	.short	0x0101
        /*098a*/ 	.byte	0x3f
	.zero		1


	//   ....[47]....
        /*098c*/ 	.word	0x0000f640
        /*0990*/ 	.word	0x00000010
        /*0994*/ 	.word	0x00019c20
        /*0998*/ 	.short	0x010a
        /*099a*/ 	.byte	0x3f
	.zero		1


	//   ....[48]....
        /*099c*/ 	.word	0x0000f910
        /*09a0*/ 	.word	0x00000006
        /*09a4*/ 	.word	0x00019c80
        /*09a8*/ 	.short	0x010a
        /*09aa*/ 	.byte	0x3f
	.zero		1


	//   ....[49]....
        /*09ac*/ 	.word	0x0000fd30
        /*09b0*/ 	.word	0x00000006
        /*09b4*/ 	.word	0x00019c40
        /*09b8*/ 	.short	0x010a
        /*09ba*/ 	.byte	0x3f
	.zero		1


	//   ....[50]....
        /*09bc*/ 	.word	0x000101e0
        /*09c0*/ 	.word	0x00000003
        /*09c4*/ 	.word	0x00019c70
        /*09c8*/ 	.short	0x010a
        /*09ca*/ 	.byte	0x3f
	.zero		1


	//   ....[51]....
        /*09cc*/ 	.word	0x00010250
        /*09d0*/ 	.word	0x00000003
        /*09d4*/ 	.word	0x00019c60
        /*09d8*/ 	.short	0x010a
        /*09da*/ 	.byte	0x3f
	.zero		1


	//   ....[52]....
        /*09dc*/ 	.word	0x000106a0
        /*09e0*/ 	.word	0x00000003
        /*09e4*/ 	.word	0x00019c50
        /*09e8*/ 	.short	0x0101
        /*09ea*/ 	.byte	0x3f
	.zero		1


	//   ....[53]....
        /*09ec*/ 	.word	0x00010720
        /*09f0*/ 	.word	0x00000003
        /*09f4*/ 	.word	0x00000000
        /*09f8*/ 	.short	0x0101
        /*09fa*/ 	.byte	0x3f
	.zero		1


	//   ....[54]....
        /*09fc*/ 	.word	0x00010920
        /*0a00*/ 	.word	0x00000000
        /*0a04*/ 	.word	0x00019c70
        /*0a08*/ 	.short	0x010a
        /*0a0a*/ 	.byte	0x3f
	.zero		1


	//   ....[55]....
        /*0a0c*/ 	.word	0x00010990
        /*0a10*/ 	.word	0x00000000
        /*0a14*/ 	.word	0x00019c60
        /*0a18*/ 	.short	0x010a
        /*0a1a*/ 	.byte	0x3f
	.zero		1


	//   ....[56]....
        /*0a1c*/ 	.word	0x00010de0
        /*0a20*/ 	.word	0x00000000
        /*0a24*/ 	.word	0x00019c50
        /*0a28*/ 	.short	0x0101
        /*0a2a*/ 	.byte	0x3f
	.zero		1


	//   ....[57]....
        /*0a2c*/ 	.word	0x00010e30
        /*0a30*/ 	.word	0x00000002
        /*0a34*/ 	.word	0x00000000
        /*0a38*/ 	.short	0x0101
        /*0a3a*/ 	.byte	0x3f
	.zero		1


	//   ....[58]....
        /*0a3c*/ 	.word	0x00011fe0
        /*0a40*/ 	.word	0x00000007
        /*0a44*/ 	.word	0x00019c20
        /*0a48*/ 	.short	0x010a
        /*0a4a*/ 	.byte	0x3f
	.zero		1


	//   ....[59]....
        /*0a4c*/ 	.word	0x00012180
        /*0a50*/ 	.word	0x00000005
        /*0a54*/ 	.word	0x00000000
        /*0a58*/ 	.short	0x010a
        /*0a5a*/ 	.byte	0x3f
	.zero		1


	//   ....[60]....
        /*0a5c*/ 	.word	0x000121f0
        /*0a60*/ 	.word	0x00000003
        /*0a64*/ 	.word	0x00000000
        /*0a68*/ 	.short	0x010a
        /*0a6a*/ 	.byte	0x3f
	.zero		1


	//   ....[61]....
        /*0a6c*/ 	.word	0x00012240
        /*0a70*/ 	.word	0x00000003
        /*0a74*/ 	.word	0x00019c60
        /*0a78*/ 	.short	0x010a
        /*0a7a*/ 	.byte	0x3f
	.zero		1


	//   ....[62]....
        /*0a7c*/ 	.word	0x00012290
        /*0a80*/ 	.word	0x00000005
        /*0a84*/ 	.word	0x00019c60
        /*0a88*/ 	.short	0x010a
        /*0a8a*/ 	.byte	0x3f
	.zero		1


	//   ....[63]....
        /*0a8c*/ 	.word	0x000122d0
        /*0a90*/ 	.word	0x00000003
        /*0a94*/ 	.word	0x00019c80
        /*0a98*/ 	.short	0x010a
        /*0a9a*/ 	.byte	0x3f
	.zero		1


	//   ....[64]....
        /*0a9c*/ 	.word	0x000122f0
        /*0aa0*/ 	.word	0x00000005
        /*0aa4*/ 	.word	0x00019c80
        /*0aa8*/ 	.short	0x010a
        /*0aaa*/ 	.byte	0x3f
	.zero		1


	//   ....[65]....
        /*0aac*/ 	.word	0x00012360
        /*0ab0*/ 	.word	0x00000003
        /*0ab4*/ 	.word	0x00019c00
        /*0ab8*/ 	.short	0x010a
        /*0aba*/ 	.byte	0x3f
	.zero		1


	//   ....[66]....
        /*0abc*/ 	.word	0x000123b0
        /*0ac0*/ 	.word	0x00000003
        /*0ac4*/ 	.word	0x00019c30
        /*0ac8*/ 	.short	0x010a
        /*0aca*/ 	.byte	0x3f
	.zero		1


	//   ....[67]....
        /*0acc*/ 	.word	0x00012410
        /*0ad0*/ 	.word	0x00000007
        /*0ad4*/ 	.word	0x00019c30
        /*0ad8*/ 	.short	0x010a
        /*0ada*/ 	.byte	0x3f
	.zero		1


	//   ....[68]....
        /*0adc*/ 	.word	0x00012470
        /*0ae0*/ 	.word	0x00000002
        /*0ae4*/ 	.word	0x00019c50
        /*0ae8*/ 	.short	0x010a
        /*0aea*/ 	.byte	0x3f
	.zero		1


	//   ....[69]....
        /*0aec*/ 	.word	0x000124d0
        /*0af0*/ 	.word	0x00000007
        /*0af4*/ 	.word	0x00019c30
        /*0af8*/ 	.short	0x010a
        /*0afa*/ 	.byte	0x3f
	.zero		1


	//   ....[70]....
        /*0afc*/ 	.word	0x00012530
        /*0b00*/ 	.word	0x00000002
        /*0b04*/ 	.word	0x00019c50
        /*0b08*/ 	.short	0x010a
        /*0b0a*/ 	.byte	0x3f
	.zero		1


	//   ....[71]....
        /*0b0c*/ 	.word	0x00012590
        /*0b10*/ 	.word	0x00000006
        /*0b14*/ 	.word	0x00019c50
        /*0b18*/ 	.short	0x010a
        /*0b1a*/ 	.byte	0x3f
	.zero		1


	//   ....[72]....
        /*0b1c*/ 	.word	0x000126e0
        /*0b20*/ 	.word	0x00000004
        /*0b24*/ 	.word	0x00019c80
        /*0b28*/ 	.short	0x010a
        /*0b2a*/ 	.byte	0x3f
	.zero		1


	//   ....[73]....
        /*0b2c*/ 	.word	0x00012730
        /*0b30*/ 	.word	0x00000004
        /*0b34*/ 	.word	0x00019c40
        /*0b38*/ 	.short	0x010a
        /*0b3a*/ 	.byte	0x3f
	.zero		1


	//   ....[74]....
        /*0b3c*/ 	.word	0x00012b80
        /*0b40*/ 	.word	0x00000010
        /*0b44*/ 	.word	0x00019c20
        /*0b48*/ 	.short	0x010a
        /*0b4a*/ 	.byte	0x3f
	.zero		1


	//   ....[75]....
        /*0b4c*/ 	.word	0x00012bd0
        /*0b50*/ 	.word	0x00000006
        /*0b54*/ 	.word	0x00019c80
        /*0b58*/ 	.short	0x010a
        /*0b5a*/ 	.byte	0x3f
	.zero		1


	//   ....[76]....
        /*0b5c*/ 	.word	0x00012c20
        /*0b60*/ 	.word	0x00000006
        /*0b64*/ 	.word	0x00019c40
        /*0b68*/ 	.short	0x010a
        /*0b6a*/ 	.byte	0x3f
	.zero		1


	//   ....[77]....
        /*0b6c*/ 	.word	0x00012c70
        /*0b70*/ 	.word	0x00000003
        /*0b74*/ 	.word	0x00019c70
        /*0b78*/ 	.short	0x010a
        /*0b7a*/ 	.byte	0x3f
	.zero		1


	//   ....[78]....
        /*0b7c*/ 	.word	0x00012cc0
        /*0b80*/ 	.word	0x00000003
        /*0b84*/ 	.word	0x00019c60
        /*0b88*/ 	.short	0x010a
        /*0b8a*/ 	.byte	0x3f
	.zero		1


	//   ....[79]....
        /*0b8c*/ 	.word	0x00012d10
        /*0b90*/ 	.word	0x00000000
        /*0b94*/ 	.word	0x00019c70
        /*0b98*/ 	.short	0x010a
        /*0b9a*/ 	.byte	0x3f
	.zero		1


	//   ....[80]....
        /*0b9c*/ 	.word	0x00012d60
        /*0ba0*/ 	.word	0x00000000
        /*0ba4*/ 	.word	0x00019c60
        /*0ba8*/ 	.short	0x010a
        /*0baa*/ 	.byte	0x3f
	.zero		1


	//   ....[81]....
        /*0bac*/ 	.word	0x00012db0
        /*0bb0*/ 	.word	0x00000007
        /*0bb4*/ 	.word	0x00019c20
        /*0bb8*/ 	.short	0x010a
        /*0bba*/ 	.byte	0x3f
	.zero		1


	//   ....[82]....
        /*0bbc*/ 	.word	0x00012f50
        /*0bc0*/ 	.word	0x00000005
        /*0bc4*/ 	.word	0x00000000
        /*0bc8*/ 	.short	0x010a
        /*0bca*/ 	.byte	0x3f
	.zero		1


	//   ....[83]....
        /*0bcc*/ 	.word	0x00012fa0
        /*0bd0*/ 	.word	0x00000003
        /*0bd4*/ 	.word	0x00000000
        /*0bd8*/ 	.short	0x010a
        /*0bda*/ 	.byte	0x3f
	.zero		1


	//   ....[84]....
        /*0bdc*/ 	.word	0x00012ff0
        /*0be0*/ 	.word	0x00000003
        /*0be4*/ 	.word	0x00019c60
        /*0be8*/ 	.short	0x010a
        /*0bea*/ 	.byte	0x3f
	.zero		1


	//   ....[85]....
        /*0bec*/ 	.word	0x00013040
        /*0bf0*/ 	.word	0x00000005
        /*0bf4*/ 	.word	0x00019c60
        /*0bf8*/ 	.short	0x010a
        /*0bfa*/ 	.byte	0x3f
	.zero		1


	//   ....[86]....
        /*0bfc*/ 	.word	0x00013090
        /*0c00*/ 	.word	0x00000003
        /*0c04*/ 	.word	0x00019c80
        /*0c08*/ 	.short	0x010a
        /*0c0a*/ 	.byte	0x3f
	.zero		1


	//----- nvinfo : EIATTR_NUM_MBARRIERS
	.align		4
.L_1333:
        /*0c0c*/ 	.byte	0x03, 0x38
        /*0c0e*/ 	.short	0x0016


	//----- nvinfo : EIATTR_EXIT_INSTR_OFFSETS
	.align		4
        /*0c10*/ 	.byte	0x04, 0x1c
        /*0c12*/ 	.short	(.L_1335 - .L_1334)


	//   ....[0]....
.L_1334:
        /*0c14*/ 	.word	0x00000a40


	//   ....[1]....
        /*0c18*/ 	.word	0x0000bf70


	//   ....[2]....
        /*0c1c*/ 	.word	0x00012340


	//----- nvinfo : EIATTR_MAX_THREADS
	.align		4
.L_1335:
        /*0c20*/ 	.byte	0x04, 0x05
        /*0c22*/ 	.short	(.L_1337 - .L_1336)
.L_1336:
        /*0c24*/ 	.word	0x00000200
        /*0c28*/ 	.word	0x00000001
        /*0c2c*/ 	.word	0x00000001


	//----- nvinfo : EIATTR_CRS_STACK_SIZE
	.align		4
.L_1337:
        /*0c30*/ 	.byte	0x04, 0x1e
        /*0c32*/ 	.short	(.L_1339 - .L_1338)
.L_1338:
        /*0c34*/ 	.word	0x00000000


	//----- nvinfo : EIATTR_CBANK_PARAM_SIZE
	.align		4
.L_1339:
        /*0c38*/ 	.byte	0x03, 0x19
        /*0c3a*/ 	.short	0x0af0


	//----- nvinfo : EIATTR_PARAM_CBANK
	.align		4
        /*0c3c*/ 	.byte	0x04, 0x0a
        /*0c3e*/ 	.short	(.L_1341 - .L_1340)
	.align		4
.L_1340:
        /*0c40*/ 	.word	index@(.nv.constant0._ZN7cutlass13device_kernelIN5flash11enable_sm90INS1_16FlashAttnFwdSm90INS1_25CollectiveMainloopFwdSm90ILi2EN4cute5tupleIJNS5_1CILi1EEES8_S8_EEENS6_IJNS7_ILi192EEENS7_ILi128EEENS7_ILi96EEEEEELi96ENS_12float_e4m3_tEfNS_4arch4Sm90ELb1ELb0ELb0ELb1ELb0ELb0ELb0ELb1ELb1ELb1ELb1ELb0EEENS1_21CollectiveEpilogueFwdINS6_IJSA_SC_SB_EEES9_NS_10bfloat16_tESG_Li384ELb1ELb1ELb1ELb1EEENS1_36VarlenDynamicPersistentTileSchedulerILi192ELi128ELi384ELi128ELb1ELb1ELb1ELb1ELb1ELb1EEEEEEEEEvNT_6ParamsE)
        /*0c44*/ 	.short	0x0210
        /*0c46*/ 	.short	0x0af0


	//----- nvinfo : EIATTR_SW_WAR
	.align		4
.L_1341:
        /*0c48*/ 	.byte	0x04, 0x36
        /*0c4a*/ 	.short	(.L_1343 - .L_1342)
.L_1342:
        /*0c4c*/ 	.word	0x00000008
.L_1343:


//--------------------- .nv.info._ZN7cutlass13device_kernelIN5flash11enable_sm90INS1_16FlashAttnFwdSm90INS1_25CollectiveMainloopFwdSm90ILi2EN4cute5tupleIJNS5_1CILi1EEES8_S8_EEENS6_IJNS7_ILi192EEENS7_ILi128EEENS7_ILi96EEEEEELi96ENS_12float_e4m3_tEfNS_4arch4Sm90ELb1ELb0ELb0ELb1ELb0ELb1ELb0ELb1ELb1ELb1ELb1ELb0EEENS1_21CollectiveEpilogueFwdINS6_IJSA_SC_SB_EEES9_NS_10bfloat16_tESG_Li384ELb1ELb1ELb1ELb1EEENS1_36VarlenDynamicPersistentTileSchedulerILi192ELi128ELi384ELi128ELb1ELb1ELb1ELb1ELb1ELb1EEEEEEEEEvNT_6ParamsE --------------------------
	.section	.nv.info._ZN7cutlass13device_kernelIN5flash11enable_sm90INS1_16FlashAttnFwdSm90INS1_25CollectiveMainloopFwdSm90ILi2EN4cute5tupleIJNS5_1CILi1EEES8_S8_EEENS6_IJNS7_ILi192EEENS7_ILi128EEENS7_ILi96EEEEEELi96ENS_12float_e4m3_tEfNS_4arch4Sm90ELb1ELb0ELb0ELb1ELb0ELb1ELb0ELb1ELb1ELb1ELb1ELb0EEENS1_21CollectiveEpilogueFwdINS6_IJSA_SC_SB_EEES9_NS_10bfloat16_tESG_Li384ELb1ELb1ELb1ELb1EEENS1_36VarlenDynamicPersistentTileSchedulerILi192ELi128ELi384ELi128ELb1ELb1ELb1ELb1ELb1ELb1EEEEEEEEEvNT_6ParamsE,"",@"SHT_CUDA_INFO"
	.sectionflags	@""
	.align	4


	//----- nvinfo : EIATTR_CUDA_API_VERSION
	.align		4
        /*0000*/ 	.byte	0x04, 0x37
        /*0002*/ 	.short	(.L_1345 - .L_1344)
.L_1344:
        /*0004*/ 	.word	0x00000082


	//----- nvinfo : EIATTR_KPARAM_INFO
	.align		4
.L_1345:
        /*0008*/ 	.byte	0x04, 0x17
        /*000a*/ 	.short	(.L_1347 - .L_1346)
.L_1346:
        /*000c*/ 	.word	0x00000000
        /*0010*/ 	.short	0x0000
        /*0012*/ 	.short	0x0070
        /*0014*/ 	.byte	0x00, 0xf0, 0x01, 0x2a


	//----- nvinfo : EIATTR_SPARSE_MMA_MASK
	.align		4
.L_1347:
        /*0018*/ 	.byte	0x03, 0x50
        /*001a*/ 	.short	0x0000


	//----- nvinfo : EIATTR_MAXREG_COUNT
	.align		4
        /*001c*/ 	.byte	0x03, 0x1b
        /*001e*/ 	.short	0x0080


	//----- nvinfo : EIATTR_NUM_BARRIERS
	.align		4
        /*0020*/ 	.byte	0x02, 0x4c
        /*0022*/ 	.byte	0x10
	.zero		1


	//----- nvinfo : EIATTR_EXTERNS
	.align		4
        /*0024*/ 	.byte	0x04, 0x0f
        /*0026*/ 	.short	(.L_1349 - .L_1348)


	//   ....[0]....
	.align		4
.L_1348:
        /*0028*/ 	.word	index@(__assertfail)


	//----- nvinfo : EIATTR_ANNOTATIONS
	.align		4
.L_1349:
        /*002c*/ 	.byte	0x04, 0x55
        /*002e*/ 	.short	(.L_1351 - .L_1350)


	//   ....[0]....
.L_1350:
        /* <DEDUP_REMOVED lines=109> */


	//----- nvinfo : EIATTR_MERCURY_ISA_VERSION
	.align		4
.L_1351:
        /*06e8*/ 	.byte	0x03, 0x5f
        /*06ea*/ 	.short	0x0101


	//----- nvinfo : EIATTR_UNUSED_LOAD_BYTE_OFFSET
	.align		4
        /*06ec*/ 	.byte	0x04, 0x44
        /*06ee*/ 	.short	(.L_1353 - .L_1352)


	//   ....[0]....
.L_1352:
        /*06f0*/ 	.word	0x00000a90
        /*06f4*/ 	.word	0x0000fff0


	//   ....[1]....
        /*06f8*/ 	.word	0x00012ef0
        /*06fc*/ 	.word	0x0000fff0


	//----- nvinfo : EIATTR_INT_WARP_WIDE_INSTR_OFFSETS
	.align		4
.L_1353:
        /*0700*/ 	.byte	0x04, 0x31
        /*0702*/ 	.short	(.L_1355 - .L_1354)


	//   ....[0]....
.L_1354:
        /*0704*/ 	.word	0x00000180


	//   ....[1]....
        /*0708*/ 	.word	0x00000220


	//   ....[2]....
        /*070c*/ 	.word	0x00000290


	//   ....[3]....
        /*0710*/ 	.word	0x00019820


	//   ....[4]....
        /*0714*/ 	.word	0x000198b0


	//   ....[5]....
        /*0718*/ 	.word	0x0001c380


	//   ....[6]....
        /*071c*/ 	.word	0x0001c410


	//----- nvinfo : EIATTR_COOP_GROUP_MASK_REGIDS
	.align		4
.L_1355:
        /*0720*/ 	.byte	0x04, 0x29
        /*0722*/ 	.short	(.L_1357 - .L_1356)


	//   ....[0]....
.L_1356:
        /*0724*/ 	.word	0xffffffff


	//   ....[1]....
        /*0728*/ 	.word	0xffffffff


	//   ....[2]....
        /*072c*/ 	.word	0xffffffff


	//   ....[3]....
        /*0730*/ 	.word	0xffffffff


	//   ....[4]....
        /*0734*/ 	.word	0xffffffff


	//   ....[5]....
        /*0738*/ 	.word	0xffffffff


	//   ....[6]....
        /*073c*/ 	.word	0xffffffff


	//   ....[7]....
        /*0740*/ 	.word	0xffffffff


	//   ....[8]....
        /*0744*/ 	.word	0xffffffff


	//   ....[9]....
        /*0748*/ 	.word	0xffffffff


	//   ....[10]....
        /*074c*/ 	.word	0xffffffff


	//   ....[11]....
        /*0750*/ 	.word	0xffffffff


	//   ....[12]....
        /*0754*/ 	.word	0xffffffff


	//   ....[13]....
        /*0758*/ 	.word	0xffffffff


	//   ....[14]....
        /*075c*/ 	.word	0xffffffff


	//   ....[15]....
        /*0760*/ 	.word	0xffffffff


	//   ....[16]....
        /*0764*/ 	.word	0xffffffff


	//   ....[17]....
        /*0768*/ 	.word	0xffffffff


	//   ....[18]....
        /*076c*/ 	.word	0xffffffff


	//   ....[19]....
        /*0770*/ 	.word	0xffffffff


	//   ....[20]....
        /*0774*/ 	.word	0xffffffff


	//   ....[21]....
        /*0778*/ 	.word	0xffffffff


	//   ....[22]....
        /*077c*/ 	.word	0xffffffff


	//   ....[23]....
        /*0780*/ 	.word	0xffffffff


	//   ....[24]....
        /*0784*/ 	.word	0xffffffff


	//   ....[25]....
        /*0788*/ 	.word	0xffffffff


	//   ....[26]....
        /*078c*/ 	.word	0xffffffff


	//   ....[27]....
        /*0790*/ 	.word	0xffffffff


	//   ....[28]....
        /*0794*/ 	.word	0xffffffff


	//   ....[29]....
        /*0798*/ 	.word	0xffffffff


	//   ....[30]....
        /*079c*/ 	.word	0xffffffff


	//   ....[31]....
        /*07a0*/ 	.word	0xffffffff


	//   ....[32]....
        /*07a4*/ 	.word	0xffffffff


	//   ....[33]....
        /*07a8*/ 	.word	0xffffffff


	//   ....[34]....
        /*07ac*/ 	.word	0xffffffff


	//   ....[35]....
        /*07b0*/ 	.word	0xffffffff


	//   ....[36]....
        /*07b4*/ 	.word	0xffffffff


	//   ....[37]....
        /*07b8*/ 	.word	0xffffffff


	//   ....[38]....
        /*07bc*/ 	.word	0xffffffff


	//   ....[39]....
        /*07c0*/ 	.word	0xffffffff


	//   ....[40]....
        /*07c4*/ 	.word	0xffffffff


	//   ....[41]....
        /*07c8*/ 	.word	0xffffffff


	//   ....[42]....
        /*07cc*/ 	.word	0xffffffff


	//   ....[43]....
        /*07d0*/ 	.word	0xffffffff


	//   ....[44]....
        /*07d4*/ 	.word	0xffffffff


	//   ....[45]....
        /*07d8*/ 	.word	0xffffffff


	//   ....[46]....
        /*07dc*/ 	.word	0xffffffff


	//   ....[47]....
        /*07e0*/ 	.word	0xffffffff


	//   ....[48]....
        /*07e4*/ 	.word	0xffffffff


	//   ....[49]....
        /*07e8*/ 	.word	0xffffffff


	//   ....[50]....
        /*07ec*/ 	.word	0xffffffff


	//   ....[51]....
        /*07f0*/ 	.word	0xffffffff


	//   ....[52]....
        /*07f4*/ 	.word	0xffffffff


	//   ....[53]....
        /*07f8*/ 	.word	0xffffffff


	//   ....[54]....
        /*07fc*/ 	.word	0xffffffff


	//   ....[55]....
        /*0800*/ 	.word	0xffffffff


	//   ....[56]....
        /*0804*/ 	.word	0xffffffff


	//   ....[57]....
        /*0808*/ 	.word	0xffffffff


	//   ....[58]....
        /*080c*/ 	.word	0xffffffff


	//   ....[59]....
        /*0810*/ 	.word	0xffffffff


	//   ....[60]....
        /*0814*/ 	.word	0xffffffff


	//   ....[61]....
        /*0818*/ 	.word	0xffffffff


	//   ....[62]....
        /*081c*/ 	.word	0xffffffff


	//   ....[63]....
        /*0820*/ 	.word	0xffffffff


	//   ....[64]....
        /*0824*/ 	.word	0xffffffff


	//   ....[65]....
        /*0828*/ 	.word	0xffffffff


	//   ....[66]....
        /*082c*/ 	.word	0xffffffff


	//   ....[67]....
        /*0830*/ 	.word	0xffffffff


	//   ....[68]....
        /*0834*/ 	.word	0xffffffff


	//   ....[69]....
        /*0838*/ 	.word	0xffffffff


	//   ....[70]....
        /*083c*/ 	.word	0xffffffff


	//   ....[71]....
        /*0840*/ 	.word	0xffffffff


	//   ....[72]....
        /*0844*/ 	.word	0xffffffff


	//   ....[73]....
        /*0848*/ 	.word	0xffffffff


	//   ....[74]....
        /*084c*/ 	.word	0xffffffff


	//   ....[75]....
        /*0850*/ 	.word	0xffffffff


	//   ....[76]....
        /*0854*/ 	.word	0xffffffff


	//   ....[77]....
        /*0858*/ 	.word	0xffffffff


	//   ....[78]....
        /*085c*/ 	.word	0xffffffff


	//   ....[79]....
        /*0860*/ 	.word	0xffffffff


	//   ....[80]....
        /*0864*/ 	.word	0xffffffff


	//   ....[81]....
        /*0868*/ 	.word	0xffffffff


	//   ....[82]....
        /*086c*/ 	.word	0xffffffff


	//   ....[83]....
        /*0870*/ 	.word	0xffffffff


	//   ....[84]....
        /*0874*/ 	.word	0xffffffff


	//   ....[85]....
        /*0878*/ 	.word	0xffffffff


	//   ....[86]....
        /*087c*/ 	.word	0xffffffff


	//   ....[87]....
        /*0880*/ 	.word	0xffffffff


	//   ....[88]....
        /*0884*/ 	.word	0xffffffff


	//   ....[89]....
        /*0888*/ 	.word	0xffffffff


	//   ....[90]....
        /*088c*/ 	.word	0xffffffff


	//   ....[91]....
        /*0890*/ 	.word	0xffffffff


	//   ....[92]....
        /*0894*/ 	.word	0xffffffff


	//   ....[93]....
        /*0898*/ 	.word	0xffffffff


	//   ....[94]....
        /*089c*/ 	.word	0xffffffff


	//   ....[95]....
        /*08a0*/ 	.word	0xffffffff


	//   ....[96]....
        /*08a4*/ 	.word	0xffffffff


	//   ....[97]....
        /*08a8*/ 	.word	0xffffffff


	//   ....[98]....
        /*08ac*/ 	.word	0xffffffff


	//   ....[99]....
        /*08b0*/ 	.word	0xffffffff


	//   ....[100]....
        /*08b4*/ 	.word	0xffffffff


	//   ....[101]....
        /*08b8*/ 	.word	0xffffffff


	//   ....[102]....
        /*08bc*/ 	.word	0xffffffff


	//   ....[103]....
        /*08c0*/ 	.word	0xffffffff


	//   ....[104]....
        /*08c4*/ 	.word	0xffffffff


	//   ....[105]....
        /*08c8*/ 	.word	0xffffffff


	//   ....[106]....
        /*08cc*/ 	.word	0xffffffff


	//   ....[107]....
        /*08d0*/ 	.word	0xffffffff


	//   ....[108]....
        /*08d4*/ 	.word	0xffffffff


	//   ....[109]....
        /*08d8*/ 	.word	0xffffffff


	//   ....[110]....
        /*08dc*/ 	.word	0xffffffff


	//   ....[111]....
        /*08e0*/ 	.word	0xffffffff


	//   ....[112]....
        /*08e4*/ 	.word	0xffffffff


	//   ....[113]....
        /*08e8*/ 	.word	0xffffffff


	//   ....[114]....
        /*08ec*/ 	.word	0xffffffff


	//   ....[115]....
        /*08f0*/ 	.word	0xffffffff


	//   ....[116]....
        /*08f4*/ 	.word	0xffffffff


	//   ....[117]....
        /*08f8*/ 	.word	0xffffffff


	//   ....[118]....
        /*08fc*/ 	.word	0xffffffff


	//   ....[119]....
        /*0900*/ 	.word	0xffffffff


	//   ....[120]....
        /*0904*/ 	.word	0xffffffff


	//   ....[121]....
        /*0908*/ 	.word	0xffffffff


	//   ....[122]....
        /*090c*/ 	.word	0xffffffff


	//   ....[123]....
        /*0910*/ 	.word	0xffffffff


	//   ....[124]....
        /*0914*/ 	.word	0xffffffff


	//   ....[125]....
        /*0918*/ 	.word	0xffffffff


	//   ....[126]....
        /*091c*/ 	.word	0xffffffff


	//   ....[127]....
        /*0920*/ 	.word	0xffffffff


	//   ....[128]....
        /*0924*/ 	.word	0xffffffff


	//   ....[129]....
        /*0928*/ 	.word	0xffffffff


	//   ....[130]....
        /*092c*/ 	.word	0xffffffff


	//   ....[131]....
        /*0930*/ 	.word	0xffffffff


	//   ....[132]....
        /*0934*/ 	.word	0xffffffff


	//   ....[133]....
        /*0938*/ 	.word	0xffffffff


	//   ....[134]....
        /*093c*/ 	.word	0xffffffff


	//   ....[135]....
        /*0940*/ 	.word	0xffffffff


	//   ....[136]....
        /*0944*/ 	.word	0xffffffff


	//   ....[137]....
        /*0948*/ 	.word	0xffffffff


	//   ....[138]....
        /*094c*/ 	.word	0xffffffff


	//   ....[139]....
        /*0950*/ 	.word	0xffffffff


	//   ....[140]....
        /*0954*/ 	.word	0xffffffff


	//   ....[141]....
        /*0958*/ 	.word	0xffffffff


	//   ....[142]....
        /*095c*/ 	.word	0xffffffff


	//   ....[143]....
        /*0960*/ 	.word	0xffffffff


	//   ....[144]....
        /*0964*/ 	.word	0x0500000f


	//   ....[145]....
        /*0968*/ 	.word	0x0500000f


	//   ....[146]....
        /*096c*/ 	.word	0x0500000f


	//   ....[147]....
        /*0970*/ 	.word	0x0500000f


	//   ....[148]....
        /*0974*/ 	.word	0x0500000f


	//   ....[149]....
        /*0978*/ 	.word	0x0500000f


	//   ....[150]....
        /*097c*/ 	.word	0x0500000f


	//   ....[151]....
        /*0980*/ 	.word	0x0500000f


	//   ....[152]....
        /*0984*/ 	.word	0x0500000f


	//   ....[153]....
        /*0988*/ 	.word	0x0500000f


	//   ....[154]....
        /*098c*/ 	.word	0x0500000f


	//   ....[155]....
        /*0990*/ 	.word	0x0500000f


	//   ....[156]....
        /*0994*/ 	.word	0x0500000f


	//   ....[157]....
        /*0998*/ 	.word	0x0500000f


	//   ....[158]....
        /*099c*/ 	.word	0x0500000f


	//   ....[159]....
        /*09a0*/ 	.word	0x0500000f


	//   ....[160]....
        /*09a4*/ 	.word	0x0500000f


	//   ....[161]....
        /*09a8*/ 	.word	0x0500000f


	//   ....[162]....
        /*09ac*/ 	.word	0x0500000f


	//   ....[163]....
        /*09b0*/ 	.word	0x0500000f


	//   ....[164]....
        /*09b4*/ 	.word	0x0500000f


	//   ....[165]....
        /*09b8*/ 	.word	0x0500000f


	//   ....[166]....
        /*09bc*/ 	.word	0x0500000f


	//   ....[167]....
        /*09c0*/ 	.word	0x0500000f


	//   ....[168]....
        /*09c4*/ 	.word	0x0500000f


	//   ....[169]....
        /*09c8*/ 	.word	0x0500000f


	//   ....[170]....
        /*09cc*/ 	.word	0x0500000f


	//   ....[171]....
        /*09d0*/ 	.word	0x0500000f


	//   ....[172]....
        /*09d4*/ 	.word	0x0500000f


	//   ....[173]....
        /*09d8*/ 	.word	0x0500000f


	//   ....[174]....
        /*09dc*/ 	.word	0x0500000f


	//   ....[175]....
        /*09e0*/ 	.word	0x0500000f


	//   ....[176]....
        /*09e4*/ 	.word	0x0500000f


	//   ....[177]....
        /*09e8*/ 	.word	0x0500000f


	//   ....[178]....
        /*09ec*/ 	.word	0x0500000f


	//----- nvinfo : EIATTR_COOP_GROUP_INSTR_OFFSETS
	.align		4
.L_1357:
        /*09f0*/ 	.byte	0x04, 0x28
        /*09f2*/ 	.short	(.L_1359 - .L_1358)


	//   ....[0]....
.L_1358:
        /*09f4*/ 	.word	0x00000060


	//   ....[1]....
        /*09f8*/ 	.word	0x00000190


	//   ....[2]....
        /*09fc*/ 	.word	0x00000240


	//   ....[3]....
        /*0a00*/ 	.word	0x00000400


	//   ....[4]....
        /*0a04*/ 	.word	0x00000560


	//   ....[5]....
        /*0a08*/ 	.word	0x00000680


	//   ....[6]....
        /*0a0c*/ 	.word	0x000007e0


	//   ....[7]....
        /*0a10*/ 	.word	0x000072e0


	//   ....[8]....
        /*0a14*/ 	.word	0x000079d0


	//   ....[9]....
        /*0a18*/ 	.word	0x000079e0


	//   ....[10]....
        /*0a1c*/ 	.word	0x000079f0


	//   ....[11]....
        /*0a20*/ 	.word	0x00007a00


	//   ....[12]....
        /*0a24*/ 	.word	0x000096b0


	//   ....[13]....
        /*0a28*/ 	.word	0x000096c0


	//   ....[14]....
        /*0a2c*/ 	.word	0x000096d0


	//   ....[15]....
        /*0a30*/ 	.word	0x000096e0


	//   ....[16]....
        /*0a34*/ 	.word	0x0000bef0


	//   ....[17]....
        /*0a38*/ 	.word	0x0000c580


	//   ....[18]....
        /*0a3c*/ 	.word	0x0000c590


	//   ....[19]....
        /*0a40*/ 	.word	0x0000c5b0


	//   ....[20]....
        /*0a44*/ 	.word	0x0000cd00


	//   ....[21]....
        /*0a48*/ 	.word	0x0000cd20


	//   ....[22]....
        /*0a4c*/ 	.word	0x0000e4f0


	//   ....[23]....
        /*0a50*/ 	.word	0x0000e510


	//   ....[24]....
        /*0a54*/ 	.word	0x0000ebb0


	//   ....[25]....
        /*0a58*/ 	.word	0x0000ecc0


	//   ....[26]....
        /*0a5c*/ 	.word	0x0000f480


	//   ....[27]....
        /*0a60*/ 	.word	0x0000f570


	//   ....[28]....
        /*0a64*/ 	.word	0x00010fe0


	//   ....[29]....
        /*0a68*/ 	.word	0x00011010


	//   ....[30]....
        /*0a6c*/ 	.word	0x00011060


	//   ....[31]....
        /*0a70*/ 	.word	0x000111d0


	//   ....[32]....
        /*0a74*/ 	.word	0x00012780


	//   ....[33]....
        /*0a78*/ 	.word	0x000127a0


	//   ....[34]....
        /*0a7c*/ 	.word	0x000128e0


	//   ....[35]....
        /*0a80*/ 	.word	0x000128f0


	//   ....[36]....
        /*0a84*/ 	.word	0x000135f0


	//   ....[37]....
        /*0a88*/ 	.word	0x00013630


	//   ....[38]....
        /*0a8c*/ 	.word	0x00013660


	//   ....[39]....
        /*0a90*/ 	.word	0x00013690


	//   ....[40]....
        /*0a94*/ 	.word	0x000136b0


	//   ....[41]....
        /*0a98*/ 	.word	0x000136c0


	//   ....[42]....
        /*0a9c*/ 	.word	0x000136d0


	//   ....[43]....
        /*0aa0*/ 	.word	0x000136e0


	//   ....[44]....
        /*0aa4*/ 	.word	0x000136f0


	//   ....[45]....
        /*0aa8*/ 	.word	0x00013700


	//   ....[46]....
        /*0aac*/ 	.word	0x00013710


	//   ....[47]....
        /*0ab0*/ 	.word	0x00013720


	//   ....[48]....
        /*0ab4*/ 	.word	0x00013730


	//   ....[49]....
        /*0ab8*/ 	.word	0x00013740


	//   ....[50]....
        /*0abc*/ 	.word	0x00013750


	//   ....[51]....
        /*0ac0*/ 	.word	0x00013760


	//   ....[52]....
        /*0ac4*/ 	.word	0x00013770


	//   ....[53]....
        /*0ac8*/ 	.word	0x00013780


	//   ....[54]....
        /*0acc*/ 	.word	0x00013790


	//   ....[55]....
        /*0ad0*/ 	.word	0x000137a0


	//   ....[56]....
        /*0ad4*/ 	.word	0x000137b0


	//   ....[57]....
        /*0ad8*/ 	.word	0x000137c0


	//   ....[58]....
        /*0adc*/ 	.word	0x000137d0


	//   ....[59]....
        /*0ae0*/ 	.word	0x000137e0


	//   ....[60]....
        /*0ae4*/ 	.word	0x000137f0


	//   ....[61]....
        /*0ae8*/ 	.word	0x00013810


	//   ....[62]....
        /*0aec*/ 	.word	0x00013820


	//   ....[63]....
        /*0af0*/ 	.word	0x00013830


	//   ....[64]....
        /*0af4*/ 	.word	0x00013840


	//   ....[65]....
        /*0af8*/ 	.word	0x00013850


	//   ....[66]....
        /*0afc*/ 	.word	0x00013860


	//   ....[67]....
        /*0b00*/ 	.word	0x00013870


	//   ....[68]....
        /*0b04*/ 	.word	0x00013880


	//   ....[69]....
        /*0b08*/ 	.word	0x00013890


	//   ....[70]....
        /*0b0c*/ 	.word	0x000138a0


	//   ....[71]....
        /*0b10*/ 	.word	0x000138b0


	//   ....[72]....
        /*0b14*/ 	.word	0x000138c0


	//   ....[73]....
        /*0b18*/ 	.word	0x000138d0


	//   ....[74]....
        /*0b1c*/ 	.word	0x000138e0


	//   ....[75]....
        /*0b20*/ 	.word	0x000138f0


	//   ....[76]....
        /*0b24*/ 	.word	0x00013900


	//   ....[77]....
        /*0b28*/ 	.word	0x00013910


	//   ....[78]....
        /*0b2c*/ 	.word	0x00013920


	//   ....[79]....
        /*0b30*/ 	.word	0x00013930


	//   ....[80]....
        /*0b34*/ 	.word	0x00013940


	//   ....[81]....
        /*0b38*/ 	.word	0x00013950


	//   ....[82]....
        /*0b3c*/ 	.word	0x00013960


	//   ....[83]....
        /*0b40*/ 	.word	0x00013970


	//   ....[84]....
        /*0b44*/ 	.word	0x000142b0


	//   ....[85]....
        /*0b48*/ 	.word	0x000142c0


	//   ....[86]....
        /*0b4c*/ 	.word	0x000142d0


	//   ....[87]....
        /*0b50*/ 	.word	0x00014320


	//   ....[88]....
        /*0b54*/ 	.word	0x00014a00


	//   ....[89]....
        /*0b58*/ 	.word	0x00014a20


	//   ....[90]....
        /*0b5c*/ 	.word	0x00014b20


	//   ....[91]....
        /*0b60*/ 	.word	0x00014b40


	//   ....[92]....
        /*0b64*/ 	.word	0x00014f50


	//   ....[93]....
        /*0b68*/ 	.word	0x00014f80


	//   ....[94]....
        /*0b6c*/ 	.word	0x000153c0


	//   ....[95]....
        /*0b70*/ 	.word	0x000153d0


	//   ....[96]....
        /*0b74*/ 	.word	0x00016000


	//   ....[97]....
        /*0b78*/ 	.word	0x00016010


	//   ....[98]....
        /*0b7c*/ 	.word	0x00016110


	//   ....[99]....
        /*0b80*/ 	.word	0x00016130


	//   ....[100]....
        /*0b84*/ 	.word	0x000162b0


	//   ....[101]....
        /*0b88*/ 	.word	0x000164d0


	//   ....[102]....
        /*0b8c*/ 	.word	0x00016500


	//   ....[103]....
        /*0b90*/ 	.word	0x00016530


	//   ....[104]....
        /*0b94*/ 	.word	0x00016560


	//   ....[105]....
        /*0b98*/ 	.word	0x00016590


	//   ....[106]....
        /*0b9c*/ 	.word	0x000165c0


	//   ....[107]....
        /*0ba0*/ 	.word	0x00016750


	//   ....[108]....
        /*0ba4*/ 	.word	0x00016780


	//   ....[109]....
        /*0ba8*/ 	.word	0x000167b0


	//   ....[110]....
        /*0bac*/ 	.word	0x000167e0


	//   ....[111]....
        /*0bb0*/ 	.word	0x00016810


	//   ....[112]....
        /*0bb4*/ 	.word	0x00016840


	//   ....[113]....
        /*0bb8*/ 	.word	0x000168d0


	//   ....[114]....
        /*0bbc*/ 	.word	0x00016900


	//   ....[115]....
        /*0bc0*/ 	.word	0x00016910


	//   ....[116]....
        /*0bc4*/ 	.word	0x00016950


	//   ....[117]....
        /*0bc8*/ 	.word	0x00018040


	//   ....[118]....
        /*0bcc*/ 	.word	0x00019f90


	//   ....[119]....
        /*0bd0*/ 	.word	0x0001ae10


	//   ....[120]....
        /*0bd4*/ 	.word	0x0001ae40


	//   ....[121]....
        /*0bd8*/ 	.word	0x0001ae60


	//   ....[122]....
        /*0bdc*/ 	.word	0x0001ae70


	//   ....[123]....
        /*0be0*/ 	.word	0x0001af40


	//   ....[124]....
        /*0be4*/ 	.word	0x0001af50


	//   ....[125]....
        /*0be8*/ 	.word	0x0001cc50


	//   ....[126]....
        /*0bec*/ 	.word	0x0001cc80


	//   ....[127]....
        /*0bf0*/ 	.word	0x0001cce0


	//   ....[128]....
        /*0bf4*/ 	.word	0x0001cd10


	//   ....[129]....
        /*0bf8*/ 	.word	0x0001cd40


	//   ....[130]....
        /*0bfc*/ 	.word	0x0001cd70


	//   ....[131]....
        /*0c00*/ 	.word	0x0001cda0


	//   ....[132]....
        /*0c04*/ 	.word	0x0001cdd0


	//   ....[133]....
        /*0c08*/ 	.word	0x0001cf70


	//   ....[134]....
        /*0c0c*/ 	.word	0x0001cfa0


	//   ....[135]....
        /*0c10*/ 	.word	0x0001cfd0


	//   ....[136]....
        /*0c14*/ 	.word	0x0001d000


	//   ....[137]....
        /*0c18*/ 	.word	0x0001d030


	//   ....[138]....
        /*0c1c*/ 	.word	0x0001d060


	//   ....[139]....
        /*0c20*/ 	.word	0x0001d120


	//   ....[140]....
        /*0c24*/ 	.word	0x0001d140


	//   ....[141]....
        /*0c28*/ 	.word	0x0001d160


	//   ....[142]....
        /*0c2c*/ 	.word	0x0001d1c0


	//   ....[143]....
        /*0c30*/ 	.word	0x0001dc10


	//   ....[144]....
        /*0c34*/ 	.word	0x0001e090


	//   ....[145]....
        /*0c38*/ 	.word	0x0001e120


	//   ....[146]....
        /*0c3c*/ 	.word	0x0001e170


	//   ....[147]....
        /*0c40*/ 	.word	0x0001e1c0


	//   ....[148]....
        /*0c44*/ 	.word	0x0001e290


	//   ....[149]....
        /*0c48*/ 	.word	0x0001e320


	//   ....[150]....
        /*0c4c*/ 	.word	0x0001e370


	//   ....[151]....
        /*0c50*/ 	.word	0x0001e3c0


	//   ....[152]....
        /*0c54*/ 	.word	0x0001e6c0


	//   ....[153]....
        /*0c58*/ 	.word	0x0001e9a0


	//   ....[154]....
        /*0c5c*/ 	.word	0x0001eb70


	//   ....[155]....
        /*0c60*/ 	.word	0x0001ebd0


	//   ....[156]....
        /*0c64*/ 	.word	0x0001ec30


	//   ....[157]....
        /*0c68*/ 	.word	0x0001ed00


	//   ....[158]....
        /*0c6c*/ 	.word	0x0001ed80


	//   ....[159]....
        /*0c70*/ 	.word	0x0001ee50


	//   ....[160]....
        /*0c74*/ 	.word	0x0001f120


	//   ....[161]....
        /*0c78*/ 	.word	0x0001f1c0


	//   ....[162]....
        /*0c7c*/ 	.word	0x0001f340


	//   ....[163]....
        /*0c80*/ 	.word	0x0001f3c0


	//   ....[164]....
        /*0c84*/ 	.word	0x0001f440


	//   ....[165]....
        /*0c88*/ 	.word	0x0001f4c0


	//   ....[166]....
        /*0c8c*/ 	.word	0x0001f540


	//   ....[167]....
        /*0c90*/ 	.word	0x0001f5d0


	//   ....[168]....
        /*0c94*/ 	.word	0x0001f670


	//   ....[169]....
        /*0c98*/ 	.word	0x0001f720


	//   ....[170]....
        /*0c9c*/ 	.word	0x0001f7a0


	//   ....[171]....
        /*0ca0*/ 	.word	0x0001f820


	//   ....[172]....
        /*0ca4*/ 	.word	0x0001f8a0


	//   ....[173]....
        /*0ca8*/ 	.word	0x0001f930


	//   ....[174]....
        /*0cac*/ 	.word	0x0001f9b0


	//   ....[175]....
        /*0cb0*/ 	.word	0x0001fa60


	//   ....[176]....
        /*0cb4*/ 	.word	0x0001fab0


	//   ....[177]....
        /*0cb8*/ 	.word	0x0001fb50


	//   ....[178]....
        /*0cbc*/ 	.word	0x0001fc80


	//----- nvinfo : EIATTR_REG_RECONFIG
	.align		4
.L_1359:
        /*0cc0*/ 	.byte	0x01, 0x54
	.zero		2


	//----- nvinfo : EIATTR_SYSCALL_OFFSETS
	.align		4
        /*0cc4*/ 	.byte	0x04, 0x46
        /*0cc6*/ 	.short	(.L_1361 - .L_1360)


	//   ....[0]....
.L_1360:
        /*0cc8*/ 	.word	0x00001d90


	//   ....[1]....
        /*0ccc*/ 	.word	0x00001ee0


	//   ....[2]....
        /*0cd0*/ 	.word	0x00007450


	//   ....[3]....
        /*0cd4*/ 	.word	0x00007770


	//   ....[4]....
        /*0cd8*/ 	.word	0x00019a10


	//   ....[5]....
        /*0cdc*/ 	.word	0x00019ba0


	//   ....[6]....
        /*0ce0*/ 	.word	0x00019cf0


	//   ....[7]....
        /*0ce4*/ 	.word	0x00019e40


	//   ....[8]....
        /*0ce8*/ 	.word	0x0001a910


	//----- nvinfo : EIATTR_MBARRIER_INSTR_OFFSETS
	.align		4
.L_1361:
        /*0cec*/ 	.byte	0x04, 0x39
        /*0cee*/ 	.short	(.L_1363 - .L_1362)


	//   ....[0]....
.L_1362:
        /*0cf0*/ 	.word	0x000002b0
        /*0cf4*/ 	.word	0x000000ff
        /*0cf8*/ 	.word	0x00019c00
        /*0cfc*/ 	.short	0x0100
        /*0cfe*/ 	.byte	0x08
	.zero		1


	//   ....[1]....
        /*0d00*/ 	.word	0x000002c0
        /*0d04*/ 	.word	0x000000ff
        /*0d08*/ 	.word	0x00019c20
        /*0d0c*/ 	.short	0x0100
        /*0d0e*/ 	.byte	0x08
	.zero		1


	//   ....[2]....
        /*0d10*/ 	.word	0x000003b0
        /*0d14*/ 	.word	0x000000ff
        /*0d18*/ 	.word	0x00019c30
        /*0d1c*/ 	.short	0x0100
        /*0d1e*/ 	.byte	0x08
	.zero		1


	//   ....[3]....
        /*0d20*/ 	.word	0x000003c0
        /*0d24*/ 	.word	0x000000ff
        /*0d28*/ 	.word	0x00019c40
        /*0d2c*/ 	.short	0x0100
        /*0d2e*/ 	.byte	0x08
	.zero		1


	//   ....[4]....
        /*0d30*/ 	.word	0x000003d0
        /*0d34*/ 	.word	0x000000ff
        /*0d38*/ 	.word	0x00019c38
        /*0d3c*/ 	.short	0x0100
        /*0d3e*/ 	.byte	0x08
	.zero		1


	//   ....[5]....
        /*0d40*/ 	.word	0x000003e0
        /*0d44*/ 	.word	0x000000ff
        /*0d48*/ 	.word	0x00019c48
        /*0d4c*/ 	.short	0x0100
        /*0d4e*/ 	.byte	0x08
	.zero		1


	//   ....[6]....
        /*0d50*/ 	.word	0x00000510
        /*0d54*/ 	.word	0x000000ff
        /*0d58*/ 	.word	0x00019c50
        /*0d5c*/ 	.short	0x0100
        /*0d5e*/ 	.byte	0x08
	.zero		1


	//   ....[7]....
        /*0d60*/ 	.word	0x00000520
        /*0d64*/ 	.word	0x000000ff
        /*0d68*/ 	.word	0x00019c60
        /*0d6c*/ 	.short	0x0100
        /*0d6e*/ 	.byte	0x08
	.zero		1


	//   ....[8]....
        /*0d70*/ 	.word	0x00000530
        /*0d74*/ 	.word	0x000000ff
        /*0d78*/ 	.word	0x00019c58
        /*0d7c*/ 	.short	0x0100
        /*0d7e*/ 	.byte	0x08
	.zero		1


	//   ....[9]....
        /*0d80*/ 	.word	0x00000540
        /*0d84*/ 	.word	0x000000ff
        /*0d88*/ 	.word	0x00019c68
        /*0d8c*/ 	.short	0x0100
        /*0d8e*/ 	.byte	0x08
	.zero		1


	//   ....[10]....
        /*0d90*/ 	.word	0x00000630
        /*0d94*/ 	.word	0x000000ff
        /*0d98*/ 	.word	0x00019c70
        /*0d9c*/ 	.short	0x0100
        /*0d9e*/ 	.byte	0x06
	.zero		1


	//   ....[11]....
        /*0da0*/ 	.word	0x00000640
        /*0da4*/ 	.word	0x000000ff
        /*0da8*/ 	.word	0x00019c80
        /*0dac*/ 	.short	0x0100
        /*0dae*/ 	.byte	0x06
	.zero		1


	//   ....[12]....
        /*0db0*/ 	.word	0x00000650
        /*0db4*/ 	.word	0x000000ff
        /*0db8*/ 	.word	0x00019c78
        /*0dbc*/ 	.short	0x0100
        /*0dbe*/ 	.byte	0x06
	.zero		1


	//   ....[13]....
        /*0dc0*/ 	.word	0x00000660
        /*0dc4*/ 	.word	0x000000ff
        /*0dc8*/ 	.word	0x00019c88
        /*0dcc*/ 	.short	0x0100
        /*0dce*/ 	.byte	0x06
	.zero		1


	//   ....[14]....
        /*0dd0*/ 	.word	0x00000790
        /*0dd4*/ 	.word	0x000000ff
        /*0dd8*/ 	.word	0x00019c90
        /*0ddc*/ 	.short	0x0100
        /*0dde*/ 	.byte	0x08
	.zero		1


	//   ....[15]....
        /*0de0*/ 	.word	0x000007a0
        /*0de4*/ 	.word	0x000000ff
        /*0de8*/ 	.word	0x00019ca0
        /*0dec*/ 	.short	0x0100
        /*0dee*/ 	.byte	0x08
	.zero		1


	//   ....[16]....
        /*0df0*/ 	.word	0x000007b0
        /*0df4*/ 	.word	0x000000ff
        /*0df8*/ 	.word	0x00019c98
        /*0dfc*/ 	.short	0x0100
        /*0dfe*/ 	.byte	0x08
	.zero		1


	//   ....[17]....
        /*0e00*/ 	.word	0x000007c0
        /*0e04*/ 	.word	0x000000ff
        /*0e08*/ 	.word	0x00019ca8
        /*0e0c*/ 	.short	0x0100
        /*0e0e*/ 	.byte	0x08
	.zero		1


	//   ....[18]....
        /*0e10*/ 	.word	0x000008f0
        /*0e14*/ 	.word	0x000000ff
        /*0e18*/ 	.word	0x00019cb0
        /*0e1c*/ 	.short	0x0100
        /*0e1e*/ 	.byte	0x08
	.zero		1


	//   ....[19]....
        /*0e20*/ 	.word	0x00000900
        /*0e24*/ 	.word	0x000000ff
        /*0e28*/ 	.word	0x00019cc0
        /*0e2c*/ 	.short	0x0100
        /*0e2e*/ 	.byte	0x08
	.zero		1


	//   ....[20]....
        /*0e30*/ 	.word	0x00000910
        /*0e34*/ 	.word	0x000000ff
        /*0e38*/ 	.word	0x00019cb8
        /*0e3c*/ 	.short	0x0100
        /*0e3e*/ 	.byte	0x08
	.zero		1


	//   ....[21]....
        /*0e40*/ 	.word	0x00000920
        /*0e44*/ 	.word	0x000000ff
        /*0e48*/ 	.word	0x00019cc8
        /*0e4c*/ 	.short	0x0100
        /*0e4e*/ 	.byte	0x08
	.zero		1


	//   ....[22]....
        /*0e50*/ 	.word	0x00002ba0
        /*0e54*/ 	.word	0x00000053
        /*0e58*/ 	.word	0x00019c90
        /*0e5c*/ 	.short	0x010a
        /*0e5e*/ 	.byte	0x3f
	.zero		1


	//   ....[23]....
        /*0e60*/ 	.word	0x00004460
        /*0e64*/ 	.word	0x00000053
        /*0e68*/ 	.word	0x00019c90
        /*0e6c*/ 	.short	0x010a
        /*0e6e*/ 	.byte	0x3f
	.zero		1


	//   ....[24]....
        /*0e70*/ 	.word	0x00006590
        /*0e74*/ 	.word	0x00000053
        /*0e78*/ 	.word	0x00019c90
        /*0e7c*/ 	.short	0x010a
        /*0e7e*/ 	.byte	0x3f
	.zero		1


	//   ....[25]....
        /*0e80*/ 	.word	0x00006760
        /*0e84*/ 	.word	0x00000008
        /*0e88*/ 	.word	0x00000000
        /*0e8c*/ 	.short	0x0101
        /*0e8e*/ 	.byte	0x3f
	.zero		1


	//   ....[26]....
        /*0e90*/ 	.word	0x000067a0
        /*0e94*/ 	.word	0x00000053
        /*0e98*/ 	.word	0x00019cb0
        /*0e9c*/ 	.short	0x010a
        /*0e9e*/ 	.byte	0x3f
	.zero		1


	//   ....[27]....
        /*0ea0*/ 	.word	0x00006a10
        /*0ea4*/ 	.word	0x00000053
        /*0ea8*/ 	.word	0x00000000
        /*0eac*/ 	.short	0x0101
        /*0eae*/ 	.byte	0x3f
	.zero		1


	//   ....[28]....
        /*0eb0*/ 	.word	0x000074f0
        /*0eb4*/ 	.word	0x00000010
        /*0eb8*/ 	.word	0x00019c00
        /*0ebc*/ 	.short	0x010a
        /*0ebe*/ 	.byte	0x3f
	.zero		1


	//   ....[29]....
        /*0ec0*/ 	.word	0x00007540
        /*0ec4*/ 	.word	0x00000010
        /*0ec8*/ 	.word	0x00019c00
        /*0ecc*/ 	.short	0x010a
        /*0ece*/ 	.byte	0x3f
	.zero		1


	//   ....[30]....
        /*0ed0*/ 	.word	0x00007d30
        /*0ed4*/ 	.word	0x00000010
        /*0ed8*/ 	.word	0x00019c00
        /*0edc*/ 	.short	0x010a
        /*0ede*/ 	.byte	0x3f
	.zero		1


	//   ....[31]....
        /*0ee0*/ 	.word	0x000099e0
        /*0ee4*/ 	.word	0x00000010
        /*0ee8*/ 	.word	0x00019c00
        /*0eec*/ 	.short	0x010a
        /*0eee*/ 	.byte	0x3f
	.zero		1


	//   ....[32]....
        /*0ef0*/ 	.word	0x0000bb50
        /*0ef4*/ 	.word	0x0000000a
        /*0ef8*/ 	.word	0x00019c30
        /*0efc*/ 	.short	0x010a
        /*0efe*/ 	.byte	0x3f
	.zero		1


	//   ....[33]....
        /*0f00*/ 	.word	0x0000bbc0
        /*0f04*/ 	.word	0x0000000a
        /*0f08*/ 	.word	0x00019c30
        /*0f0c*/ 	.short	0x010a
        /*0f0e*/ 	.byte	0x3f
	.zero		1


	//   ....[34]....
        /*0f10*/ 	.word	0x0000d3a0
        /*0f14*/ 	.word	0x0000000a
        /*0f18*/ 	.word	0x00000000
        /*0f1c*/ 	.short	0x0101
        /*0f1e*/ 	.byte	0x3f
	.zero		1


	//   ....[35]....
        /*0f20*/ 	.word	0x0000df70
        /*0f24*/ 	.word	0x0000000f
        /*0f28*/ 	.word	0x00019c30
        /*0f2c*/ 	.short	0x010a
        /*0f2e*/ 	.byte	0x3f
	.zero		1


	//   ....[36]....
        /*0f30*/ 	.word	0x0000dfe0
        /*0f34*/ 	.word	0x0000000f
        /*0f38*/ 	.word	0x00019c30
        /*0f3c*/ 	.short	0x010a
        /*0f3e*/ 	.byte	0x3f
	.zero		1


	//   ....[37]....
        /*0f40*/ 	.word	0x0000e220
        /*0f44*/ 	.word	0x00000014
        /*0f48*/ 	.word	0x00019c50
        /*0f4c*/ 	.short	0x010a
        /*0f4e*/ 	.byte	0x3f
	.zero		1


	//   ....[38]....
        /*0f50*/ 	.word	0x0000e270
        /*0f54*/ 	.word	0x00000014
        /*0f58*/ 	.word	0x00019c50
        /*0f5c*/ 	.short	0x010a
        /*0f5e*/ 	.byte	0x3f
	.zero		1


	//   ....[39]....
        /*0f60*/ 	.word	0x0000f9a0
        /*0f64*/ 	.word	0x0000000f
        /*0f68*/ 	.word	0x00000000
        /*0f6c*/ 	.short	0x0101
        /*0f6e*/ 	.byte	0x3f
	.zero		1


	//   ....[40]....
        /*0f70*/ 	.word	0x0000fff0
        /*0f74*/ 	.word	0x00000014
        /*0f78*/ 	.word	0x00000000
        /*0f7c*/ 	.short	0x0101
        /*0f7e*/ 	.byte	0x3f
	.zero		1


	//   ....[41]....
        /*0f80*/ 	.word	0x00010770
        /*0f84*/ 	.word	0x00000000
        /*0f88*/ 	.word	0x00019c30
        /*0f8c*/ 	.short	0x010a
        /*0f8e*/ 	.byte	0x3f
	.zero		1


	//   ....[42]....
        /*0f90*/ 	.word	0x000107e0
        /*0f94*/ 	.word	0x00000000
        /*0f98*/ 	.word	0x00019c30
        /*0f9c*/ 	.short	0x010a
        /*0f9e*/ 	.byte	0x3f
	.zero		1


	//   ....[43]....
        /*0fa0*/ 	.word	0x00010a20
        /*0fa4*/ 	.word	0x0000000f
        /*0fa8*/ 	.word	0x00019c50
        /*0fac*/ 	.short	0x010a
        /*0fae*/ 	.byte	0x3f
	.zero		1


	//   ....[44]....
        /*0fb0*/ 	.word	0x00010a70
        /*0fb4*/ 	.word	0x0000000f
        /*0fb8*/ 	.word	0x00019c50
        /*0fbc*/ 	.short	0x010a
        /*0fbe*/ 	.byte	0x3f
	.zero		1


	//   ....[45]....
        /*0fc0*/ 	.word	0x000119c0
        /*0fc4*/ 	.word	0x00000052
        /*0fc8*/ 	.word	0x00000000
        /*0fcc*/ 	.short	0x0101
        /*0fce*/ 	.byte	0x3f
	.zero		1


	//   ....[46]....
        /*0fd0*/ 	.word	0x00011e80
        /*0fd4*/ 	.word	0x0000000f
        /*0fd8*/ 	.word	0x00000000
        /*0fdc*/ 	.short	0x0101
        /*0fde*/ 	.byte	0x3f
	.zero		1


	//   ....[47]....
        /*0fe0*/ 	.word	0x00012500
        /*0fe4*/ 	.word	0x0000000c
        /*0fe8*/ 	.word	0x00019c50
        /*0fec*/ 	.short	0x010a
        /*0fee*/ 	.byte	0x3f
	.zero		1


	//   ....[48]....
        /*0ff0*/ 	.word	0x00012550
        /*0ff4*/ 	.word	0x0000000c
        /*0ff8*/ 	.word	0x00019c50
        /*0ffc*/ 	.short	0x010a
        /*0ffe*/ 	.byte	0x3f
	.zero		1


	//   ....[49]....
        /*1000*/ 	.word	0x00012e40
        /*1004*/ 	.word	0x0000000c
        /*1008*/ 	.word	0x00000000
        /*100c*/ 	.short	0x0101
        /*100e*/ 	.byte	0x3f
	.zero		1


	//   ....[50]....
        /*1010*/ 	.word	0x00014a10
        /*1014*/ 	.word	0x00000000
        /*1018*/ 	.word	0x00000000
        /*101c*/ 	.short	0x0101
        /*101e*/ 	.byte	0x3f
	.zero		1


	//   ....[51]....
        /*1020*/ 	.word	0x00014f70
        /*1024*/ 	.word	0x00000004
        /*1028*/ 	.word	0x00000000
        /*102c*/ 	.short	0x0101
        /*102e*/ 	.byte	0x3f
	.zero		1


	//   ....[52]....
        /*1030*/ 	.word	0x00018120
        /*1034*/ 	.word	0x00000011
        /*1038*/ 	.word	0x00019c20
        /*103c*/ 	.short	0x010a
        /*103e*/ 	.byte	0x3f
	.zero		1


	//   ....[53]....
        /*1040*/ 	.word	0x000181e0
        /*1044*/ 	.word	0x00000008
        /*1048*/ 	.word	0x00019ca0
        /*104c*/ 	.short	0x010a
        /*104e*/ 	.byte	0x3f
	.zero		1


	//   ....[54]....
        /*1050*/ 	.word	0x00018610
        /*1054*/ 	.word	0x00000008
        /*1058*/ 	.word	0x00019cc0
        /*105c*/ 	.short	0x010a
        /*105e*/ 	.byte	0x3f
	.zero		1


	//   ....[55]....
        /*1060*/ 	.word	0x00018b80
        /*1064*/ 	.word	0x00000009
        /*1068*/ 	.word	0x00019ca0
        /*106c*/ 	.short	0x010a
        /*106e*/ 	.byte	0x3f
	.zero		1


	//   ....[56]....
        /*1070*/ 	.word	0x00018fa0
        /*1074*/ 	.word	0x00000009
        /*1078*/ 	.word	0x00019cc0
        /*107c*/ 	.short	0x010a
        /*107e*/ 	.byte	0x3f
	.zero		1


	//   ....[57]....
        /*1080*/ 	.word	0x0001a210
        /*1084*/ 	.word	0x00000004
        /*1088*/ 	.word	0x00019c80
        /*108c*/ 	.short	0x010a
        /*108e*/ 	.byte	0x3f
	.zero		1


	//   ....[58]....
        /*1090*/ 	.word	0x0001a450
        /*1094*/ 	.word	0x00000004
        /*1098*/ 	.word	0x00019c40
        /*109c*/ 	.short	0x010a
        /*109e*/ 	.byte	0x3f
	.zero		1


	//   ....[59]....
        /*10a0*/ 	.word	0x0001b030
        /*10a4*/ 	.word	0x00000011
        /*10a8*/ 	.word	0x00019c00
        /*10ac*/ 	.short	0x0107
        /*10ae*/ 	.byte	0x3f
	.zero		1


	//   ....[60]....
        /*10b0*/ 	.word	0x0001b130
        /*10b4*/ 	.word	0x00000011
        /*10b8*/ 	.word	0x00019c00
        /*10bc*/ 	.short	0x0101
        /*10be*/ 	.byte	0x3f
	.zero		1


	//   ....[61]....
        /*10c0*/ 	.word	0x0001b150
        /*10c4*/ 	.word	0x00000011
        /*10c8*/ 	.word	0x00019c20
        /*10cc*/ 	.short	0x010a
        /*10ce*/ 	.byte	0x3f
	.zero		1


	//   ....[62]....
        /*10d0*/ 	.word	0x0001b450
        /*10d4*/ 	.word	0x00000007
        /*10d8*/ 	.word	0x00019c80
        /*10dc*/ 	.short	0x010a
        /*10de*/ 	.byte	0x3f
	.zero		1


	//   ....[63]....
        /*10e0*/ 	.word	0x0001b8a0
        /*10e4*/ 	.word	0x00000007
        /*10e8*/ 	.word	0x00019c40
        /*10ec*/ 	.short	0x010a
        /*10ee*/ 	.byte	0x3f
	.zero		1


	//   ....[64]....
        /*10f0*/ 	.word	0x0001bd40
        /*10f4*/ 	.word	0x00000003
        /*10f8*/ 	.word	0x00019c70
        /*10fc*/ 	.short	0x010a
        /*10fe*/ 	.byte	0x3f
	.zero		1


	//   ....[65]....
        /*1100*/ 	.word	0x0001bdc0
        /*1104*/ 	.word	0x00000003
        /*1108*/ 	.word	0x00019c60
        /*110c*/ 	.short	0x010a
        /*110e*/ 	.byte	0x3f
	.zero		1


	//   ....[66]....
        /*1110*/ 	.word	0x0001c230
        /*1114*/ 	.word	0x00000003
        /*1118*/ 	.word	0x00019c50
        /*111c*/ 	.short	0x0101
        /*111e*/ 	.byte	0x3f
	.zero		1


	//   ....[67]....
        /*1120*/ 	.word	0x0001c2b0
        /*1124*/ 	.word	0x00000003
        /*1128*/ 	.word	0x00000000
        /*112c*/ 	.short	0x0101
        /*112e*/ 	.byte	0x3f
	.zero		1


	//   ....[68]....
        /*1130*/ 	.word	0x0001c4d0
        /*1134*/ 	.word	0x00000000
        /*1138*/ 	.word	0x00019c70
        /*113c*/ 	.short	0x010a
        /*113e*/ 	.byte	0x3f
	.zero		1


	//   ....[69]....
        /*1140*/ 	.word	0x0001c540
        /*1144*/ 	.word	0x00000000
        /*1148*/ 	.word	0x00019c60
        /*114c*/ 	.short	0x010a
        /*114e*/ 	.byte	0x3f
	.zero		1


	//   ....[70]....
        /*1150*/ 	.word	0x0001c9c0
        /*1154*/ 	.word	0x00000000
        /*1158*/ 	.word	0x00019c50
        /*115c*/ 	.short	0x0101
        /*115e*/ 	.byte	0x3f
	.zero		1


	//   ....[71]....
        /*1160*/ 	.word	0x0001ca10
        /*1164*/ 	.word	0x00000000
        /*1168*/ 	.word	0x00000000
        /*116c*/ 	.short	0x0101
        /*116e*/ 	.byte	0x3f
	.zero		1


	//   ....[72]....
        /*1170*/ 	.word	0x0001db90
        /*1174*/ 	.word	0x00000007
        /*1178*/ 	.word	0x00019c20
        /*117c*/ 	.short	0x010a
        /*117e*/ 	.byte	0x3f
	.zero		1


	//   ....[73]....
        /*1180*/ 	.word	0x0001dd70
        /*1184*/ 	.word	0x00000005
        /*1188*/ 	.word	0x00000000
        /*118c*/ 	.short	0x010a
        /*118e*/ 	.byte	0x3f
	.zero		1


	//   ....[74]....
        /*1190*/ 	.word	0x0001dda0
        /*1194*/ 	.word	0x00000003
        /*1198*/ 	.word	0x00000000
        /*119c*/ 	.short	0x010a
        /*119e*/ 	.byte	0x3f
	.zero		1


	//   ....[75]....
        /*11a0*/ 	.word	0x0001ddf0
        /*11a4*/ 	.word	0x00000003
        /*11a8*/ 	.word	0x00019c60
        /*11ac*/ 	.short	0x010a
        /*11ae*/ 	.byte	0x3f
	.zero		1


	//   ....[76]....
        /*11b0*/ 	.word	0x0001de40
        /*11b4*/ 	.word	0x00000005
        /*11b8*/ 	.word	0x00019c60
        /*11bc*/ 	.short	0x010a
        /*11be*/ 	.byte	0x3f
	.zero		1


	//   ....[77]....
        /*11c0*/ 	.word	0x0001de80
        /*11c4*/ 	.word	0x00000003
        /*11c8*/ 	.word	0x00019c80
        /*11cc*/ 	.short	0x010a
        /*11ce*/ 	.byte	0x3f
	.zero		1


	//   ....[78]....
        /*11d0*/ 	.word	0x0001dea0
        /*11d4*/ 	.word	0x00000005
        /*11d8*/ 	.word	0x00019c80
        /*11dc*/ 	.short	0x010a
        /*11de*/ 	.byte	0x3f
	.zero		1


	//   ....[79]....
        /*11e0*/ 	.word	0x0001df00
        /*11e4*/ 	.word	0x00000053
        /*11e8*/ 	.word	0x00019c90
        /*11ec*/ 	.short	0x010a
        /*11ee*/ 	.byte	0x3f
	.zero		1


	//   ....[80]....
        /*11f0*/ 	.word	0x0001df50
        /*11f4*/ 	.word	0x00000053
        /*11f8*/ 	.word	0x00019c90
        /*11fc*/ 	.short	0x010a
        /*11fe*/ 	.byte	0x3f
	.zero		1


	//   ....[81]....
        /*1200*/ 	.word	0x0001dfa0
        /*1204*/ 	.word	0x00000053
        /*1208*/ 	.word	0x00019c90
        /*120c*/ 	.short	0x010a
        /*120e*/ 	.byte	0x3f
	.zero		1


	//   ....[82]....
        /*1210*/ 	.word	0x0001dff0
        /*1214*/ 	.word	0x00000053
        /*1218*/ 	.word	0x00019cb0
        /*121c*/ 	.short	0x010a
        /*121e*/ 	.byte	0x3f
	.zero		1


	//   ....[83]....
        /*1220*/ 	.word	0x0001e1f0
        /*1224*/ 	.word	0x00000010
        /*1228*/ 	.word	0x00019c00
        /*122c*/ 	.short	0x010a
        /*122e*/ 	.byte	0x3f
	.zero		1


	//   ....[84]....
        /*1230*/ 	.word	0x0001e400
        /*1234*/ 	.word	0x00000010
        /*1238*/ 	.word	0x00019c00
        /*123c*/ 	.short	0x010a
        /*123e*/ 	.byte	0x3f
	.zero		1


	//   ....[85]....
        /*1240*/ 	.word	0x0001e450
        /*1244*/ 	.word	0x0000000a
        /*1248*/ 	.word	0x00019c30
        /*124c*/ 	.short	0x010a
        /*124e*/ 	.byte	0x3f
	.zero		1


	//   ....[86]....
        /*1250*/ 	.word	0x0001e4a0
        /*1254*/ 	.word	0x0000000f
        /*1258*/ 	.word	0x00019c30
        /*125c*/ 	.short	0x010a
        /*125e*/ 	.byte	0x3f
	.zero		1


	//   ....[87]....
        /*1260*/ 	.word	0x0001e4f0
        /*1264*/ 	.word	0x00000014
        /*1268*/ 	.word	0x00019c50
        /*126c*/ 	.short	0x010a
        /*126e*/ 	.byte	0x3f
	.zero		1


	//   ....[88]....
        /*1270*/ 	.word	0x0001e540
        /*1274*/ 	.word	0x00000000
        /*1278*/ 	.word	0x00019c30
        /*127c*/ 	.short	0x010a
        /*127e*/ 	.byte	0x3f
	.zero		1


	//   ....[89]....
        /*1280*/ 	.word	0x0001e590
        /*1284*/ 	.word	0x0000000f
        /*1288*/ 	.word	0x00019c50
        /*128c*/ 	.short	0x010a
        /*128e*/ 	.byte	0x3f
	.zero		1


	//   ....[90]....
        /*1290*/ 	.word	0x0001e5e0
        /*1294*/ 	.word	0x0000000c
        /*1298*/ 	.word	0x00019c50
        /*129c*/ 	.short	0x010a
        /*129e*/ 	.byte	0x3f
	.zero		1


	//   ....[91]....
        /*12a0*/ 	.word	0x0001e780
        /*12a4*/ 	.word	0x00000011
        /*12a8*/ 	.word	0x00019c20
        /*12ac*/ 	.short	0x010a
        /*12ae*/ 	.byte	0x3f
	.zero		1


	//   ....[92]....
        /*12b0*/ 	.word	0x0001e7d0
        /*12b4*/ 	.word	0x00000008
        /*12b8*/ 	.word	0x00019ca0
        /*12bc*/ 	.short	0x010a
        /*12be*/ 	.byte	0x3f
	.zero		1


	//   ....[93]....
        /*12c0*/ 	.word	0x0001e820
        /*12c4*/ 	.word	0x00000008
        /*12c8*/ 	.word	0x00019cc0
        /*12cc*/ 	.short	0x010a
        /*12ce*/ 	.byte	0x3f
	.zero		1


	//   ....[94]....
        /*12d0*/ 	.word	0x0001e870
        /*12d4*/ 	.word	0x00000009
        /*12d8*/ 	.word	0x00019ca0
        /*12dc*/ 	.short	0x010a
        /*12de*/ 	.byte	0x3f
	.zero		1


	//   ....[95]....
        /*12e0*/ 	.word	0x0001e8c0
        /*12e4*/ 	.word	0x00000009
        /*12e8*/ 	.word	0x00019cc0
        /*12ec*/ 	.short	0x010a
        /*12ee*/ 	.byte	0x3f
	.zero		1


	//   ....[96]....
        /*12f0*/ 	.word	0x0001ea60
        /*12f4*/ 	.word	0x00000004
        /*12f8*/ 	.word	0x00019c80
        /*12fc*/ 	.short	0x010a
        /*12fe*/ 	.byte	0x3f
	.zero		1


	//   ....[97]....
        /*1300*/ 	.word	0x0001eab0
        /*1304*/ 	.word	0x00000004
        /*1308*/ 	.word	0x00019c40
        /*130c*/ 	.short	0x010a
        /*130e*/ 	.byte	0x3f
	.zero		1


	//   ....[98]....
        /*1310*/ 	.word	0x0001ee90
        /*1314*/ 	.word	0x00000011
        /*1318*/ 	.word	0x00019c20
        /*131c*/ 	.short	0x010a
        /*131e*/ 	.byte	0x3f
	.zero		1


	//   ....[99]....
        /*1320*/ 	.word	0x0001eee0
        /*1324*/ 	.word	0x00000007
        /*1328*/ 	.word	0x00019c80
        /*132c*/ 	.short	0x010a
        /*132e*/ 	.byte	0x3f
	.zero		1


	//   ....[100]....
        /*1330*/ 	.word	0x0001ef30
        /*1334*/ 	.word	0x00000007
        /*1338*/ 	.word	0x00019c40
        /*133c*/ 	.short	0x010a
        /*133e*/ 	.byte	0x3f
	.zero		1


	//   ....[101]....
        /*1340*/ 	.word	0x0001ef80
        /*1344*/ 	.word	0x00000003
        /*1348*/ 	.word	0x00019c70
        /*134c*/ 	.short	0x010a
        /*134e*/ 	.byte	0x3f
	.zero		1


	//   ....[102]....
        /*1350*/ 	.word	0x0001efd0
        /*1354*/ 	.word	0x00000003
        /*1358*/ 	.word	0x00019c60
        /*135c*/ 	.short	0x010a
        /*135e*/ 	.byte	0x3f
	.zero		1


	//   ....[103]....
        /*1360*/ 	.word	0x0001f020
        /*1364*/ 	.word	0x00000000
        /*1368*/ 	.word	0x00019c70
        /*136c*/ 	.short	0x010a
        /*136e*/ 	.byte	0x3f
	.zero		1


	//   ....[104]....
        /*1370*/ 	.word	0x0001f070
        /*1374*/ 	.word	0x00000000
        /*1378*/ 	.word	0x00019c60
        /*137c*/ 	.short	0x010a
        /*137e*/ 	.byte	0x3f
	.zero		1


	//   ....[105]....
        /*1380*/ 	.word	0x0001fba0
        /*1384*/ 	.word	0x00000007
        /*1388*/ 	.word	0x00019c20
        /*138c*/ 	.short	0x010a
        /*138e*/ 	.byte	0x3f
	.zero		1


	//   ....[106]....
        /*1390*/ 	.word	0x0001fd40
        /*1394*/ 	.word	0x00000005
        /*1398*/ 	.word	0x00000000
        /*139c*/ 	.short	0x010a
        /*139e*/ 	.byte	0x3f
	.zero		1


	//   ....[107]....
        /*13a0*/ 	.word	0x0001fd90
        /*13a4*/ 	.word	0x00000003
        /*13a8*/ 	.word	0x00000000
        /*13ac*/ 	.short	0x010a
        /*13ae*/ 	.byte	0x3f
	.zero		1


	//   ....[108]....
        /*13b0*/ 	.word	0x0001fde0
        /*13b4*/ 	.word	0x00000003
        /*13b8*/ 	.word	0x00019c60
        /*13bc*/ 	.short	0x010a
        /*13be*/ 	.byte	0x3f
	.zero		1


	//   ....[109]....
        /*13c0*/ 	.word	0x0001fe30
        /*13c4*/ 	.word	0x00000005
        /*13c8*/ 	.word	0x00019c60
        /*13cc*/ 	.short	0x010a
        /*13ce*/ 	.byte	0x3f
	.zero		1


	//   ....[110]....
        /*13d0*/ 	.word	0x0001fe80
        /*13d4*/ 	.word	0x00000003
        /*13d8*/ 	.word	0x00019c80
        /*13dc*/ 	.short	0x010a
        /*13de*/ 	.byte	0x3f
	.zero		1


	//----- nvinfo : EIATTR_NUM_MBARRIERS
	.align		4
.L_1363:
        /*13e0*/ 	.byte	0x03, 0x38
        /*13e2*/ 	.short	0x0016


	//----- nvinfo : EIATTR_EXIT_INSTR_OFFSETS
	.align		4
        /*13e4*/ 	.byte	0x04, 0x1c
        /*13e6*/ 	.short	(.L_1365 - .L_1364)


	//   ....[0]....
.L_1364:
        /*13e8*/ 	.word	0x0001def0


	//----- nvinfo : EIATTR_MAX_THREADS
	.align		4
.L_1365:
        /*13ec*/ 	.byte	0x04, 0x05
        /*13ee*/ 	.short	(.L_1367 - .L_1366)
.L_1366:
        /*13f0*/ 	.word	0x00000200
        /*13f4*/ 	.word	0x00000001
        /*13f8*/ 	.word	0x00000001


	//----- nvinfo : EIATTR_CRS_STACK_SIZE
	.align		4
.L_1367:
        /*13fc*/ 	.byte	0x04, 0x1e
        /*13fe*/ 	.short	(.L_1369 - .L_1368)
.L_1368:
        /*1400*/ 	.word	0x00000000


	//----- nvinfo : EIATTR_CBANK_PARAM_SIZE
	.align		4
.L_1369:
        /*1404*/ 	.byte	0x03, 0x19
        /*1406*/ 	.short	0x0af0


	//----- nvinfo : EIATTR_PARAM_CBANK
	.align		4
        /*1408*/ 	.byte	0x04, 0x0a
        /*140a*/ 	.short	(.L_1371 - .L_1370)
	.align		4
.L_1370:
        /*140c*/ 	.word	index@(.nv.constant0._ZN7cutlass13device_kernelIN5flash11enable_sm90INS1_16FlashAttnFwdSm90INS1_25CollectiveMainloopFwdSm90ILi2EN4cute5tupleIJNS5_1CILi1EEES8_S8_EEENS6_IJNS7_ILi192EEENS7_ILi128EEENS7_ILi96EEEEEELi96ENS_12float_e4m3_tEfNS_4arch4Sm90ELb1ELb0ELb0ELb1ELb0ELb1ELb0ELb1ELb1ELb1ELb1ELb0EEENS1_21CollectiveEpilogueFwdINS6_IJSA_SC_SB_EEES9_NS_10bfloat16_tESG_Li384ELb1ELb1ELb1ELb1EEENS1_36VarlenDynamicPersistentTileSchedulerILi192ELi128ELi384ELi128ELb1ELb1ELb1ELb1ELb1ELb1EEEEEEEEEvNT_6ParamsE)
        /*1410*/ 	.short	0x0210
        /*1412*/ 	.short	0x0af0


	//----- nvinfo : EIATTR_SW_WAR
	.align		4
.L_1371:
        /*1414*/ 	.byte	0x04, 0x36
        /*1416*/ 	.short	(.L_1373 - .L_1372)
.L_1372:
        /*1418*/ 	.word	0x00000008
.L_1373:


//--------------------- .nv.info._ZN7cutlass13device_kernelIN5flash11enable_sm90INS1_16FlashAttnFwdSm90INS1_25CollectiveMainloopFwdSm90ILi2EN4cute5tupleIJNS5_1CILi1EEES8_S8_EEENS6_IJNS7_ILi192EEENS7_ILi160EEENS7_ILi64EEEEEELi64ENS_12float_e4m3_tEfNS_4arch4Sm90ELb0ELb0ELb0ELb0ELb0ELb0ELb0ELb1ELb1ELb1ELb1ELb0EEENS1_21CollectiveEpilogueFwdINS6_IJSA_SC_SB_EEES9_NS_10bfloat16_tESG_Li384ELb0ELb1ELb1ELb1EEENS1_19SingleTileSchedulerILb0ELb1ELb1ELi192EEEEEEEEEvNT_6ParamsE --------------------------
	.section	.nv.info._ZN7cutlass13device_kernelIN5flash11enable_sm90INS1_16FlashAttnFwdSm90INS1_25CollectiveMainloopFwdSm90ILi2EN4cute5tupleIJNS5_1CILi1EEES8_S8_EEENS6_IJNS7_ILi192EEENS7_ILi160EEENS7_ILi64EEEEEELi64ENS_12float_e4m3_tEfNS_4arch4Sm90ELb0ELb0ELb0ELb0ELb0ELb0ELb0ELb1ELb1ELb1ELb1ELb0EEENS1_21CollectiveEpilogueFwdINS6_IJSA_SC_SB_EEES9_NS_10bfloat16_tESG_Li384ELb0ELb1ELb1ELb1EEENS1_19SingleTileSchedulerILb0ELb1ELb1ELi192EEEEEEEEEvNT_6ParamsE,"",@"SHT_CUDA_INFO"
	.sectionflags	@""
	.align	4


	//----- nvinfo : EIATTR_CUDA_API_VERSION
	.align		4
        /*0000*/ 	.byte	0x04, 0x37
        /*0002*/ 	.short	(.L_1375 - .L_1374)
.L_1374:
        /*0004*/ 	.word	0x00000082


	//----- nvinfo : EIATTR_KPARAM_INFO
	.align		4
.L_1375:
        /*0008*/ 	.byte	0x04, 0x17
        /*000a*/ 	.short	(.L_1377 - .L_1376)
.L_1376:
        /*000c*/ 	.word	0x00000000
        /*0010*/ 	.short	0x0000
        /*0012*/ 	.short	0x0070
        /*0014*/ 	.byte	0x00, 0xf0, 0x01, 0x28


	//----- nvinfo : EIATTR_SPARSE_MMA_MASK
	.align		4
.L_1377:
        /*0018*/ 	.byte	0x03, 0x50
        /*001a*/ 	.short	0x0000


	//----- nvinfo : EIATTR_MAXREG_COUNT
	.align		4
        /*001c*/ 	.byte	0x03, 0x1b
        /*001e*/ 	.short	0x0080


	//----- nvinfo : EIATTR_NUM_BARRIERS
	.align		4
        /*0020*/ 	.byte	0x02, 0x4c
        /*0022*/ 	.byte	0x09
	.zero		1


	//----- nvinfo : EIATTR_EXTERNS
	.align		4
        /*0024*/ 	.byte	0x04, 0x0f
        /*0026*/ 	.short	(.L_1379 - .L_1378)


	//   ....[0]....
	.align		4
.L_1378:
        /*0028*/ 	.word	index@(__assertfail)


	//----- nvinfo : EIATTR_MERCURY_ISA_VERSION
	.align		4
.L_1379:
        /*002c*/ 	.byte	0x03, 0x5f
        /*002e*/ 	.short	0x0101


	//----- nvinfo : EIATTR_INT_WARP_WIDE_INSTR_OFFSETS
	.align		4
        /*0030*/ 	.byte	0x04, 0x31
        /*0032*/ 	.short	(.L_1381 - .L_1380)


	//   ....[0]....
.L_1380:
        /*0034*/ 	.word	0x00000120


	//   ....[1]....
        /*0038*/ 	.word	0x00000160


	//   ....[2]....
        /*003c*/ 	.word	0x000001d0


	//----- nvinfo : EIATTR_COOP_GROUP_MASK_REGIDS
	.align		4
.L_1381:
        /*0040*/ 	.byte	0x04, 0x29
        /*0042*/ 	.short	(.L_1383 - .L_1382)


	//   ....[0]....
.L_1382:
        /*0044*/ 	.word	0xffffffff


	//   ....[1]....
        /*0048*/ 	.word	0xffffffff


	//   ....[2]....
        /*004c*/ 	.word	0xffffffff


	//   ....[3]....
        /*0050*/ 	.word	0xffffffff


	//   ....[4]....
        /*0054*/ 	.word	0xffffffff


	//   ....[5]....
        /*0058*/ 	.word	0xffffffff


	//   ....[6]....
        /*005c*/ 	.word	0xffffffff


	//   ....[7]....
        /*0060*/ 	.word	0xffffffff


	//   ....[8]....
        /*0064*/ 	.word	0xffffffff


	//   ....[9]....
        /*0068*/ 	.word	0xffffffff


	//   ....[10]....
        /*006c*/ 	.word	0xffffffff


	//   ....[11]....
        /*0070*/ 	.word	0xffffffff


	//   ....[12]....
        /*0074*/ 	.word	0xffffffff


	//   ....[13]....
        /*0078*/ 	.word	0xffffffff


	//   ....[14]....
        /*007c*/ 	.word	0xffffffff


	//   ....[15]....
        /*0080*/ 	.word	0xffffffff


	//   ....[16]....
        /*0084*/ 	.word	0xffffffff


	//   ....[17]....
        /*0088*/ 	.word	0xffffffff


	//   ....[18]....
        /*008c*/ 	.word	0xffffffff


	//   ....[19]....
        /*0090*/ 	.word	0xffffffff


	//   ....[20]....
        /*0094*/ 	.word	0xffffffff


	//   ....[21]....
        /*0098*/ 	.word	0xffffffff


	//   ....[22]....
        /*009c*/ 	.word	0xffffffff


	//   ....[23]....
        /*00a0*/ 	.word	0xffffffff


	//   ....[24]....
        /*00a4*/ 	.word	0xffffffff


	//   ....[25]....
        /*00a8*/ 	.word	0xffffffff


	//   ....[26]....
        /*00ac*/ 	.word	0xffffffff


	//   ....[27]....
        /*00b0*/ 	.word	0xffffffff


	//   ....[28]....
        /*00b4*/ 	.word	0xffffffff


	//   ....[29]....
        /*00b8*/ 	.word	0xffffffff


	//   ....[30]....
        /*00bc*/ 	.word	0xffffffff


	//   ....[31]....
        /*00c0*/ 	.word	0xffffffff


	//   ....[32]....
        /*00c4*/ 	.word	0xffffffff


	//   ....[33]....
        /*00c8*/ 	.word	0xffffffff


	//   ....[34]....
        /*00cc*/ 	.word	0xffffffff


	//   ....[35]....
        /*00d0*/ 	.word	0xffffffff


	//   ....[36]....
        /*00d4*/ 	.word	0xffffffff


	//   ....[37]....
        /*00d8*/ 	.word	0xffffffff


	//   ....[38]....
        /*00dc*/ 	.word	0xffffffff


	//   ....[39]....
        /*00e0*/ 	.word	0xffffffff


	//   ....[40]....
        /*00e4*/ 	.word	0xffffffff


	//   ....[41]....
        /*00e8*/ 	.word	0xffffffff


	//   ....[42]....
        /*00ec*/ 	.word	0xffffffff


	//   ....[43]....
        /*00f0*/ 	.word	0xffffffff


	//   ....[44]....
        /*00f4*/ 	.word	0xffffffff


	//   ....[45]....
        /*00f8*/ 	.word	0xffffffff


	//   ....[46]....
        /*00fc*/ 	.word	0xffffffff


	//   ....[47]....
        /*0100*/ 	.word	0xffffffff


	//   ....[48]....
        /*0104*/ 	.word	0xffffffff


	//   ....[49]....
        /*0108*/ 	.word	0xffffffff


	//   ....[50]....
        /*010c*/ 	.word	0xffffffff


	//   ....[51]....
        /*0110*/ 	.word	0xffffffff


	//   ....[52]....
        /*0114*/ 	.word	0xffffffff


	//   ....[53]....
        /*0118*/ 	.word	0xffffffff


	//   ....[54]....
        /*011c*/ 	.word	0xffffffff


	//   ....[55]....
        /*0120*/ 	.word	0xffffffff


	//   ....[56]....
        /*0124*/ 	.word	0xffffffff


	//   ....[57]....
        /*0128*/ 	.word	0xffffffff


	//   ....[58]....
        /*012c*/ 	.word	0xffffffff


	//   ....[59]....
        /*0130*/ 	.word	0xffffffff


	//   ....[60]....
        /*0134*/ 	.word	0xffffffff


	//   ....[61]....
        /*0138*/ 	.word	0xffffffff


	//   ....[62]....
        /*013c*/ 	.word	0xffffffff


	//   ....[63]....
        /*0140*/ 	.word	0xffffffff


	//   ....[64]....
        /*0144*/ 	.word	0xffffffff


	//   ....[65]....
        /*0148*/ 	.word	0xffffffff


	//   ....[66]....
        /*014c*/ 	.word	0xffffffff


	//   ....[67]....
        /*0150*/ 	.word	0xffffffff


	//   ....[68]....
        /*0154*/ 	.word	0xffffffff


	//   ....[69]....
        /*0158*/ 	.word	0xffffffff


	//   ....[70]....
        /*015c*/ 	.word	0xffffffff


	//   ....[71]....
        /*0160*/ 	.word	0xffffffff


	//   ....[72]....
        /*0164*/ 	.word	0xffffffff


	//   ....[73]....
        /*0168*/ 	.word	0xffffffff


	//   ....[74]....
        /*016c*/ 	.word	0xffffffff


	//   ....[75]....
        /*0170*/ 	.word	0x0500000f


	//   ....[76]....
        /*0174*/ 	.word	0x0500000f


	//   ....[77]....
        /*0178*/ 	.word	0x0500000f


	//   ....[78]....
        /*017c*/ 	.word	0x0500000f


	//   ....[79]....
        /*0180*/ 	.word	0x0500000f


	//   ....[80]....
        /*0184*/ 	.word	0x0500000f


	//   ....[81]....
        /*0188*/ 	.word	0x0500000f


	//   ....[82]....
        /*018c*/ 	.word	0x0500000f


	//   ....[83]....
        /*0190*/ 	.word	0x0500000f


	//   ....[84]....
        /*0194*/ 	.word	0x0500000f


	//   ....[85]....
        /*0198*/ 	.word	0x0500000f


	//   ....[86]....
        /*019c*/ 	.word	0x0500000f


	//   ....[87]....
        /*01a0*/ 	.word	0x0500000f


	//----- nvinfo : EIATTR_COOP_GROUP_INSTR_OFFSETS
	.align		4
.L_1383:
        /*01a4*/ 	.byte	0x04, 0x28
        /*01a6*/ 	.short	(.L_1385 - .L_1384)


	//   ....[0]....
.L_1384:
        /*01a8*/ 	.word	0x00000050


	//   ....[1]....
        /*01ac*/ 	.word	0x00000130


	//   ....[2]....
        /*01b0*/ 	.word	0x00000180


	//   ....[3]....
        /*01b4*/ 	.word	0x000003b0


	//   ....[4]....
        /*01b8*/ 	.word	0x00000510


	//   ....[5]....
        /*01bc*/ 	.word	0x00000630


	//   ....[6]....
        /*01c0*/ 	.word	0x00000790


	//   ....[7]....
        /*01c4*/ 	.word	0x00001330


	//   ....[8]....
        /*01c8*/ 	.word	0x000025a0


	//   ....[9]....
        /*01cc*/ 	.word	0x00002670


	//   ....[10]....
        /*01d0*/ 	.word	0x00002ca0


	//   ....[11]....
        /*01d4*/ 	.word	0x00002d30


	//   ....[12]....
        /*01d8*/ 	.word	0x000049b0


	//   ....[13]....
        /*01dc*/ 	.word	0x00004a00


	//   ....[14]....
        /*01e0*/ 	.word	0x00004a80


	//   ....[15]....
        /*01e4*/ 	.word	0x00004aa0


	//   ....[16]....
        /*01e8*/ 	.word	0x000064e0


	//   ....[17]....
        /*01ec*/ 	.word	0x000064f0


	//   ....[18]....
        /*01f0*/ 	.word	0x00006570


	//   ....[19]....
        /*01f4*/ 	.word	0x00006590


	//   ....[20]....
        /*01f8*/ 	.word	0x00007130


	//   ....[21]....
        /*01fc*/ 	.word	0x00007140


	//   ....[22]....
        /*0200*/ 	.word	0x00007150


	//   ....[23]....
        /*0204*/ 	.word	0x00007160


	//   ....[24]....
        /*0208*/ 	.word	0x00007170


	//   ....[25]....
        /*020c*/ 	.word	0x00007180


	//   ....[26]....
        /*0210*/ 	.word	0x00007190


	//   ....[27]....
        /*0214*/ 	.word	0x000071c0


	//   ....[28]....
        /*0218*/ 	.word	0x00007200


	//   ....[29]....
        /*021c*/ 	.word	0x00007220


	//   ....[30]....
        /*0220*/ 	.word	0x00007250


	//   ....[31]....
        /*0224*/ 	.word	0x00007270


	//   ....[32]....
        /*0228*/ 	.word	0x000072a0


	//   ....[33]....
        /*022c*/ 	.word	0x000072c0


	//   ....[34]....
        /*0230*/ 	.word	0x000072d0


	//   ....[35]....
        /*0234*/ 	.word	0x000072e0


	//   ....[36]....
        /*0238*/ 	.word	0x000072f0


	//   ....[37]....
        /*023c*/ 	.word	0x00007300


	//   ....[38]....
        /*0240*/ 	.word	0x00007310


	//   ....[39]....
        /*0244*/ 	.word	0x00007320


	//   ....[40]....
        /*0248*/ 	.word	0x00007330


	//   ....[41]....
        /*024c*/ 	.word	0x00007340


	//   ....[42]....
        /*0250*/ 	.word	0x00007350


	//   ....[43]....
        /*0254*/ 	.word	0x00007360


	//   ....[44]....
        /*0258*/ 	.word	0x00007370


	//   ....[45]....
        /*025c*/ 	.word	0x00007380


	//   ....[46]....
        /*0260*/ 	.word	0x00007390


	//   ....[47]....
        /*0264*/ 	.word	0x000073a0


	//   ....[48]....
        /*0268*/ 	.word	0x000073b0


	//   ....[49]....
        /*026c*/ 	.word	0x000073c0


	//   ....[50]....
        /*0270*/ 	.word	0x000073e0


	//   ....[51]....
        /*0274*/ 	.word	0x000073f0


	//   ....[52]....
        /*0278*/ 	.word	0x00007680


	//   ....[53]....
        /*027c*/ 	.word	0x000076c0


	//   ....[54]....
        /*0280*/ 	.word	0x00007700


	//   ....[55]....
        /*0284*/ 	.word	0x00007730


	//   ....[56]....
        /*0288*/ 	.word	0x00007770


	//   ....[57]....
        /*028c*/ 	.word	0x000077a0


	//   ....[58]....
        /*0290*/ 	.word	0x00007b70


	//   ....[59]....
        /*0294*/ 	.word	0x00007ba0


	//   ....[60]....
        /*0298*/ 	.word	0x00008390


	//   ....[61]....
        /*029c*/ 	.word	0x00009060


	//   ....[62]....
        /*02a0*/ 	.word	0x00009b60


	//   ....[63]....
        /*02a4*/ 	.word	0x00009b90


	//   ....[64]....
        /*02a8*/ 	.word	0x00009bc0


	//   ....[65]....
        /*02ac*/ 	.word	0x00009be0


	//   ....[66]....
        /*02b0*/ 	.word	0x00009bf0


	//   ....[67]....
        /*02b4*/ 	.word	0x00009c00


	//   ....[68]....
        /*02b8*/ 	.word	0x00009c50


	//   ....[69]....
        /*02bc*/ 	.word	0x00009cd0


	//   ....[70]....
        /*02c0*/ 	.word	0x00009d30


	//   ....[71]....
        /*02c4*/ 	.word	0x00009d60


	//   ....[72]....
        /*02c8*/ 	.word	0x00009d90


	//   ....[73]....
        /*02cc*/ 	.word	0x00009dd0


	//   ....[74]....
        /*02d0*/ 	.word	0x0000afa0


	//   ....[75]....
        /*02d4*/ 	.word	0x0000b490


	//   ....[76]....
        /*02d8*/ 	.word	0x0000b660


	//   ....[77]....
        /*02dc*/ 	.word	0x0000b6c0


	//   ....[78]....
        /*02e0*/ 	.word	0x0000b780


	//   ....[79]....
        /*02e4*/ 	.word	0x0000b830


	//   ....[80]....
        /*02e8*/ 	.word	0x0000b890


	//   ....[81]....
        /*02ec*/ 	.word	0x0000b950


	//   ....[82]....
        /*02f0*/ 	.word	0x0000b9c0


	//   ....[83]....
        /*02f4*/ 	.word	0x0000ba70


	//   ....[84]....
        /*02f8*/ 	.word	0x0000bb00


	//   ....[85]....
        /*02fc*/ 	.word	0x0000bbc0


	//   ....[86]....
        /*0300*/ 	.word	0x0000bc30


	//   ....[87]....
        /*0304*/ 	.word	0x0000bce0


	//----- nvinfo : EIATTR_REG_RECONFIG
	.align		4
.L_1385:
        /*0308*/ 	.byte	0x01, 0x54
	.zero		2


	//----- nvinfo : EIATTR_SYSCALL_OFFSETS
	.align		4
        /*030c*/ 	.byte	0x04, 0x46
        /*030e*/ 	.short	(.L_1387 - .L_1386)


	//   ....[0]....
.L_1386:
        /*0310*/ 	.word	0x00001500


	//   ....[1]....
        /*0314*/ 	.word	0x00008a90


	//   ....[2]....
        /*0318*/ 	.word	0x00008bd0


	//   ....[3]....
        /*031c*/ 	.word	0x00008d10


	//   ....[4]....
        /*0320*/ 	.word	0x00008e30


	//   ....[5]....
        /*0324*/ 	.word	0x00009700


	//----- nvinfo : EIATTR_MBARRIER_INSTR_OFFSETS
	.align		4
.L_1387:
        /*0328*/ 	.byte	0x04, 0x39
        /*032a*/ 	.short	(.L_1389 - .L_1388)


	//   ....[0]....
.L_1388:
        /*032c*/ 	.word	0x00000260
        /*0330*/ 	.word	0x000000ff
        /*0334*/ 	.word	0x00012400
        /*0338*/ 	.short	0x0100
        /*033a*/ 	.byte	0x08
	.zero		1


	//   ....[1]....
        /*033c*/ 	.word	0x00000270
        /*0340*/ 	.word	0x000000ff
        /*0344*/ 	.word	0x00012420
        /*0348*/ 	.short	0x0100
        /*034a*/ 	.byte	0x08
	.zero		1


	//   ....[2]....
        /*034c*/ 	.word	0x00000360
        /*0350*/ 	.word	0x000000ff
        /*0354*/ 	.word	0x00012430
        /*0358*/ 	.short	0x0100
        /*035a*/ 	.byte	0x08
	.zero		1


	//   ....[3]....
        /*035c*/ 	.word	0x00000370
        /*0360*/ 	.word	0x000000ff
        /*0364*/ 	.word	0x00012440
        /*0368*/ 	.short	0x0100
        /*036a*/ 	.byte	0x08
	.zero		1


	//   ....[4]....
        /*036c*/ 	.word	0x00000380
        /*0370*/ 	.word	0x000000ff
        /*0374*/ 	.word	0x00012438
        /*0378*/ 	.short	0x0100
        /*037a*/ 	.byte	0x08
	.zero		1


	//   ....[5]....
        /*037c*/ 	.word	0x00000390
        /*0380*/ 	.word	0x000000ff
        /*0384*/ 	.word	0x00012448
        /*0388*/ 	.short	0x0100
        /*038a*/ 	.byte	0x08
	.zero		1


	//   ....[6]....
        /*038c*/ 	.word	0x000004c0
        /*0390*/ 	.word	0x000000ff
        /*0394*/ 	.word	0x00012450
        /*0398*/ 	.short	0x0100
        /*039a*/ 	.byte	0x08
	.zero		1


	//   ....[7]....
        /*039c*/ 	.word	0x000004d0
        /*03a0*/ 	.word	0x000000ff
        /*03a4*/ 	.word	0x00012460
        /*03a8*/ 	.short	0x0100
        /*03aa*/ 	.byte	0x08
	.zero		1


	//   ....[8]....
        /*03ac*/ 	.word	0x000004e0
        /*03b0*/ 	.word	0x000000ff
        /*03b4*/ 	.word	0x00012458
        /*03b8*/ 	.short	0x0100
        /*03ba*/ 	.byte	0x08
	.zero		1


	//   ....[9]....
        /*03bc*/ 	.word	0x000004f0
        /*03c0*/ 	.word	0x000000ff
        /*03c4*/ 	.word	0x00012468
        /*03c8*/ 	.short	0x0100
        /*03ca*/ 	.byte	0x08
	.zero		1


	//   ....[10]....
        /*03cc*/ 	.word	0x000005e0
        /*03d0*/ 	.word	0x000000ff
        /*03d4*/ 	.word	0x00012470
        /*03d8*/ 	.short	0x0100
        /*03da*/ 	.byte	0x06
	.zero		1


	//   ....[11]....
        /*03dc*/ 	.word	0x000005f0
        /*03e0*/ 	.word	0x000000ff
        /*03e4*/ 	.word	0x00012480
        /*03e8*/ 	.short	0x0100
        /*03ea*/ 	.byte	0x06
	.zero		1


	//   ....[12]....
        /*03ec*/ 	.word	0x00000600
        /*03f0*/ 	.word	0x000000ff
        /*03f4*/ 	.word	0x00012478
        /*03f8*/ 	.short	0x0100
        /*03fa*/ 	.byte	0x06
	.zero		1


	//   ....[13]....
        /*03fc*/ 	.word	0x00000610
        /*0400*/ 	.word	0x000000ff
        /*0404*/ 	.word	0x00012488
        /*0408*/ 	.short	0x0100
        /*040a*/ 	.byte	0x06
	.zero		1


	//   ....[14]....
        /*040c*/ 	.word	0x00000740
        /*0410*/ 	.word	0x000000ff
        /*0414*/ 	.word	0x00012490
        /*0418*/ 	.short	0x0100
        /*041a*/ 	.byte	0x08
	.zero		1


	//   ....[15]....
        /*041c*/ 	.word	0x00000750
        /*0420*/ 	.word	0x000000ff
        /*0424*/ 	.word	0x000124a0
        /*0428*/ 	.short	0x0100
        /*042a*/ 	.byte	0x08
	.zero		1


	//   ....[16]....
        /*042c*/ 	.word	0x00000760
        /*0430*/ 	.word	0x000000ff
        /*0434*/ 	.word	0x00012498
        /*0438*/ 	.short	0x0100
        /*043a*/ 	.byte	0x08
	.zero		1


	//   ....[17]....
        /*043c*/ 	.word	0x00000770
        /*0440*/ 	.word	0x000000ff
        /*0444*/ 	.word	0x000124a8
        /*0448*/ 	.short	0x0100
        /*044a*/ 	.byte	0x08
	.zero		1


	//   ....[18]....
        /*044c*/ 	.word	0x000008a0
        /*0450*/ 	.word	0x000000ff
        /*0454*/ 	.word	0x000124b0
        /*0458*/ 	.short	0x0100
        /*045a*/ 	.byte	0x08
	.zero		1


	//   ....[19]....
        /*045c*/ 	.word	0x000008b0
        /*0460*/ 	.word	0x000000ff
        /*0464*/ 	.word	0x000124c0
        /*0468*/ 	.short	0x0100
        /*046a*/ 	.byte	0x08
	.zero		1


	//   ....[20]....
        /*046c*/ 	.word	0x000008c0
        /*0470*/ 	.word	0x000000ff
        /*0474*/ 	.word	0x000124b8
        /*0478*/ 	.short	0x0100
        /*047a*/ 	.byte	0x08
	.zero		1


	//   ....[21]....
        /*047c*/ 	.word	0x000008d0
        /*0480*/ 	.word	0x000000ff
        /*0484*/ 	.word	0x000124c8
        /*0488*/ 	.short	0x0100
        /*048a*/ 	.byte	0x08
	.zero		1


	//   ....[22]....
        /*048c*/ 	.word	0x00001520
        /*0490*/ 	.word	0x000000ff
        /*0494*/ 	.word	0x00012400
        /*0498*/ 	.short	0x010a
        /*049a*/ 	.byte	0x2d
	.zero		1


	//   ....[23]....
        /*049c*/ 	.word	0x00001590
        /*04a0*/ 	.word	0x000000ff
        /*04a4*/ 	.word	0x00012430
        /*04a8*/ 	.short	0x010a
        /*04aa*/ 	.byte	0x2d
	.zero		1


	//   ....[24]....
        /*04ac*/ 	.word	0x000015f0
        /*04b0*/ 	.word	0x000000ff
        /*04b4*/ 	.word	0x00012430
        /*04b8*/ 	.short	0x010a
        /*04ba*/ 	.byte	0x2d
	.zero		1


	//   ....[25]....
        /*04bc*/ 	.word	0x00003090
        /*04c0*/ 	.word	0x0000004a
        /*04c4*/ 	.word	0x00000000
        /*04c8*/ 	.short	0x0101
        /*04ca*/ 	.byte	0x3f
	.zero		1


	//   ....[26]....
        /*04cc*/ 	.word	0x00003f90
        /*04d0*/ 	.word	0x000000ff
        /*04d4*/ 	.word	0x00012430
        /*04d8*/ 	.short	0x010a
        /*04da*/ 	.byte	0x13
	.zero		1


	//   ....[27]....
        /*04dc*/ 	.word	0x00003fd0
        /*04e0*/ 	.word	0x000000ff
        /*04e4*/ 	.word	0x00012430
        /*04e8*/ 	.short	0x010a
        /*04ea*/ 	.byte	0x13
	.zero		1


	//   ....[28]....
        /*04ec*/ 	.word	0x00004430
        /*04f0*/ 	.word	0x000000ff
        /*04f4*/ 	.word	0x00012450
        /*04f8*/ 	.short	0x010a
        /*04fa*/ 	.byte	0x0c
	.zero		1


	//   ....[29]....
        /*04fc*/ 	.word	0x00004960
        /*0500*/ 	.word	0x000000ff
        /*0504*/ 	.word	0x00012450
        /*0508*/ 	.short	0x010a
        /*050a*/ 	.byte	0x0c
	.zero		1


	//   ....[30]....
        /*050c*/ 	.word	0x00005a30
        /*0510*/ 	.word	0x00000005
        /*0514*/ 	.word	0x00000000
        /*0518*/ 	.short	0x0101
        /*051a*/ 	.byte	0x3f
	.zero		1


	//   ....[31]....
        /*051c*/ 	.word	0x00005d00
        /*0520*/ 	.word	0x000000ff
        /*0524*/ 	.word	0x00000000
        /*0528*/ 	.short	0x0101
        /*052a*/ 	.byte	0x05
	.zero		1


	//   ....[32]....
        /*052c*/ 	.word	0x000061a0
        /*0530*/ 	.word	0x000000ff
        /*0534*/ 	.word	0x00012450
        /*0538*/ 	.short	0x010a
        /*053a*/ 	.byte	0x10
	.zero		1


	//   ....[33]....
        /*053c*/ 	.word	0x000061e0
        /*0540*/ 	.word	0x000000ff
        /*0544*/ 	.word	0x00012450
        /*0548*/ 	.short	0x010a
        /*054a*/ 	.byte	0x10
	.zero		1


	//   ....[34]....
        /*054c*/ 	.word	0x00006870
        /*0550*/ 	.word	0x000000ff
        /*0554*/ 	.word	0x00000000
        /*0558*/ 	.short	0x0101
        /*055a*/ 	.byte	0x04
	.zero		1


	//   ....[35]....
        /*055c*/ 	.word	0x00007760
        /*0560*/ 	.word	0x000000ff
        /*0564*/ 	.word	0x00000000
        /*0568*/ 	.short	0x0101
        /*056a*/ 	.byte	0x04
	.zero		1


	//   ....[36]....
        /*056c*/ 	.word	0x00009280
        /*0570*/ 	.word	0x000000ff
        /*0574*/ 	.word	0x00012480
        /*0578*/ 	.short	0x010a
        /*057a*/ 	.byte	0x26
	.zero		1


	//   ....[37]....
        /*057c*/ 	.word	0x000093e0
        /*0580*/ 	.word	0x000000ff
        /*0584*/ 	.word	0x00012440
        /*0588*/ 	.short	0x010a
        /*058a*/ 	.byte	0x26
	.zero		1


	//   ....[38]....
        /*058c*/ 	.word	0x00009ee0
        /*0590*/ 	.word	0x000000ff
        /*0594*/ 	.word	0x00012400
        /*0598*/ 	.short	0x0107
        /*059a*/ 	.byte	0x26
	.zero		1


	//   ....[39]....
        /*059c*/ 	.word	0x00009f20
        /*05a0*/ 	.word	0x000000ff
        /*05a4*/ 	.word	0x00012400
        /*05a8*/ 	.short	0x0101
        /*05aa*/ 	.byte	0x26
	.zero		1


	//   ....[40]....
        /*05ac*/ 	.word	0x00009f30
        /*05b0*/ 	.word	0x000000ff
        /*05b4*/ 	.word	0x00012420
        /*05b8*/ 	.short	0x010a
        /*05ba*/ 	.byte	0x26
	.zero		1


	//   ....[41]....
        /*05bc*/ 	.word	0x0000a220
        /*05c0*/ 	.word	0x00000007
        /*05c4*/ 	.word	0x00012480
        /*05c8*/ 	.short	0x010a
        /*05ca*/ 	.byte	0x3f
	.zero		1


	//   ....[42]....
        /*05cc*/ 	.word	0x0000a420
        /*05d0*/ 	.word	0x00000007
        /*05d4*/ 	.word	0x00012440
        /*05d8*/ 	.short	0x010a
        /*05da*/ 	.byte	0x3f
	.zero		1


	//   ....[43]....
        /*05dc*/ 	.word	0x0000a690
        /*05e0*/ 	.word	0x00000014
        /*05e4*/ 	.word	0x00012470
        /*05e8*/ 	.short	0x010a
        /*05ea*/ 	.byte	0x3f
	.zero		1


	//   ....[44]....
        /*05ec*/ 	.word	0x0000a6f0
        /*05f0*/ 	.word	0x00000014
        /*05f4*/ 	.word	0x00012460
        /*05f8*/ 	.short	0x010a
        /*05fa*/ 	.byte	0x3f
	.zero		1


	//   ....[45]....
        /*05fc*/ 	.word	0x0000a9b0
        /*0600*/ 	.word	0x00000014
        /*0604*/ 	.word	0x00012450
        /*0608*/ 	.short	0x0101
        /*060a*/ 	.byte	0x3f
	.zero		1


	//   ....[46]....
        /*060c*/ 	.word	0x0000aa20
        /*0610*/ 	.word	0x00000004
        /*0614*/ 	.word	0x00000000
        /*0618*/ 	.short	0x0101
        /*061a*/ 	.byte	0x3f
	.zero		1


	//   ....[47]....
        /*061c*/ 	.word	0x0000ab20
        /*0620*/ 	.word	0x0000000c
        /*0624*/ 	.word	0x00012470
        /*0628*/ 	.short	0x010a
        /*062a*/ 	.byte	0x3f
	.zero		1


	//   ....[48]....
        /*062c*/ 	.word	0x0000abc0
        /*0630*/ 	.word	0x0000000c
        /*0634*/ 	.word	0x00012460
        /*0638*/ 	.short	0x010a
        /*063a*/ 	.byte	0x3f
	.zero		1


	//   ....[49]....
        /*063c*/ 	.word	0x0000ae80
        /*0640*/ 	.word	0x0000000c
        /*0644*/ 	.word	0x00012450
        /*0648*/ 	.short	0x0101
        /*064a*/ 	.byte	0x3f
	.zero		1


	//   ....[50]....
        /*064c*/ 	.word	0x0000aee0
        /*0650*/ 	.word	0x00000004
        /*0654*/ 	.word	0x00000000
        /*0658*/ 	.short	0x0101
        /*065a*/ 	.byte	0x3f
	.zero		1


	//   ....[51]....
        /*065c*/ 	.word	0x0000af80
        /*0660*/ 	.word	0x00000009
        /*0664*/ 	.word	0x00012420
        /*0668*/ 	.short	0x010a
        /*066a*/ 	.byte	0x3f
	.zero		1


	//   ....[52]....
        /*066c*/ 	.word	0x0000b090
        /*0670*/ 	.word	0x00000007
        /*0674*/ 	.word	0x00000000
        /*0678*/ 	.short	0x010a
        /*067a*/ 	.byte	0x3f
	.zero		1


	//   ....[53]....
        /*067c*/ 	.word	0x0000b100
        /*0680*/ 	.word	0x00000005
        /*0684*/ 	.word	0x00000000
        /*0688*/ 	.short	0x010a
        /*068a*/ 	.byte	0x3f
	.zero		1


	//   ....[54]....
        /*068c*/ 	.word	0x0000b150
        /*0690*/ 	.word	0x00000003
        /*0694*/ 	.word	0x00012460
        /*0698*/ 	.short	0x010a
        /*069a*/ 	.byte	0x3f
	.zero		1


	//   ....[55]....
        /*069c*/ 	.word	0x0000b1a0
        /*06a0*/ 	.word	0x00000005
        /*06a4*/ 	.word	0x00012460
        /*06a8*/ 	.short	0x010a
        /*06aa*/ 	.byte	0x3f
	.zero		1


	//   ....[56]....
        /*06ac*/ 	.word	0x0000b1e0
        /*06b0*/ 	.word	0x00000003
        /*06b4*/ 	.word	0x00012480
        /*06b8*/ 	.short	0x010a
        /*06ba*/ 	.byte	0x3f
	.zero		1


	//   ....[57]....
        /*06bc*/ 	.word	0x0000b200
        /*06c0*/ 	.word	0x00000005
        /*06c4*/ 	.word	0x00012480
        /*06c8*/ 	.short	0x010a
        /*06ca*/ 	.byte	0x3f
	.zero		1


	//   ....[58]....
        /*06cc*/ 	.word	0x0000b270
        /*06d0*/ 	.word	0x00000003
        /*06d4*/ 	.word	0x00012400
        /*06d8*/ 	.short	0x010a
        /*06da*/ 	.byte	0x3f
	.zero		1


	//   ....[59]....
        /*06dc*/ 	.word	0x0000b2d0
        /*06e0*/ 	.word	0x00000003
        /*06e4*/ 	.word	0x00012430
        /*06e8*/ 	.short	0x010a
        /*06ea*/ 	.byte	0x3f
	.zero		1


	//   ....[60]....
        /*06ec*/ 	.word	0x0000b330
        /*06f0*/ 	.word	0x00000007
        /*06f4*/ 	.word	0x00012430
        /*06f8*/ 	.short	0x010a
        /*06fa*/ 	.byte	0x3f
	.zero		1


	//   ....[61]....
        /*06fc*/ 	.word	0x0000b390
        /*0700*/ 	.word	0x00000007
        /*0704*/ 	.word	0x00012450
        /*0708*/ 	.short	0x010a
        /*070a*/ 	.byte	0x3f
	.zero		1


	//   ....[62]....
        /*070c*/ 	.word	0x0000b3f0
        /*0710*/ 	.word	0x00000004
        /*0714*/ 	.word	0x00012450
        /*0718*/ 	.short	0x010a
        /*071a*/ 	.byte	0x3f
	.zero		1


	//   ....[63]....
        /*071c*/ 	.word	0x0000b550
        /*0720*/ 	.word	0x00000005
        /*0724*/ 	.word	0x00012480
        /*0728*/ 	.short	0x010a
        /*072a*/ 	.byte	0x3f
	.zero		1


	//   ....[64]....
        /*072c*/ 	.word	0x0000b5b0
        /*0730*/ 	.word	0x00000005
        /*0734*/ 	.word	0x00012440
        /*0738*/ 	.short	0x010a
        /*073a*/ 	.byte	0x3f
	.zero		1


	//   ....[65]....
        /*073c*/ 	.word	0x0000bd20
        /*0740*/ 	.word	0x00000003
        /*0744*/ 	.word	0x00012420
        /*0748*/ 	.short	0x010a
        /*074a*/ 	.byte	0x3f
	.zero		1


	//   ....[66]....
        /*074c*/ 	.word	0x0000bd70
        /*0750*/ 	.word	0x00000007
        /*0754*/ 	.word	0x00012480
        /*0758*/ 	.short	0x010a
        /*075a*/ 	.byte	0x3f
	.zero		1


	//   ....[67]....
        /*075c*/ 	.word	0x0000bdc0
        /*0760*/ 	.word	0x00000007
        /*0764*/ 	.word	0x00012440
        /*0768*/ 	.short	0x010a
        /*076a*/ 	.byte	0x3f
	.zero		1


	//   ....[68]....
        /*076c*/ 	.word	0x0000be10
        /*0770*/ 	.word	0x00000014
        /*0774*/ 	.word	0x00012470
        /*0778*/ 	.short	0x010a
        /*077a*/ 	.byte	0x3f
	.zero		1


	//   ....[69]....
        /*077c*/ 	.word	0x0000be60
        /*0780*/ 	.word	0x00000014
        /*0784*/ 	.word	0x00012460
        /*0788*/ 	.short	0x010a
        /*078a*/ 	.byte	0x3f
	.zero		1


	//   ....[70]....
        /*078c*/ 	.word	0x0000beb0
        /*0790*/ 	.word	0x0000000c
        /*0794*/ 	.word	0x00012470
        /*0798*/ 	.short	0x010a
        /*079a*/ 	.byte	0x3f
	.zero		1


	//   ....[71]....
        /*079c*/ 	.word	0x0000bf00
        /*07a0*/ 	.word	0x0000000c
        /*07a4*/ 	.word	0x00012460
        /*07a8*/ 	.short	0x010a
        /*07aa*/ 	.byte	0x3f
	.zero		1


	//   ....[72]....
        /*07ac*/ 	.word	0x0000bf50
        /*07b0*/ 	.word	0x00000009
        /*07b4*/ 	.word	0x00012420
        /*07b8*/ 	.short	0x010a
        /*07ba*/ 	.byte	0x3f
	.zero		1


	//   ....[73]....
        /*07bc*/ 	.word	0x0000bfa0
        /*07c0*/ 	.word	0x00000007
        /*07c4*/ 	.word	0x00000000
        /*07c8*/ 	.short	0x010a
        /*07ca*/ 	.byte	0x3f
	.zero		1


	//   ....[74]....
        /*07cc*/ 	.word	0x0000bff0
        /*07d0*/ 	.word	0x00000005
        /*07d4*/ 	.word	0x00000000
        /*07d8*/ 	.short	0x010a
        /*07da*/ 	.byte	0x3f
	.zero		1


	//   ....[75]....
        /*07dc*/ 	.word	0x0000c040
        /*07e0*/ 	.word	0x00000003
        /*07e4*/ 	.word	0x00012460
        /*07e8*/ 	.short	0x010a
        /*07ea*/ 	.byte	0x3f
	.zero		1


	//   ....[76]....
        /*07ec*/ 	.word	0x0000c090
        /*07f0*/ 	.word	0x00000005
        /*07f4*/ 	.word	0x00012460
        /*07f8*/ 	.short	0x010a
        /*07fa*/ 	.byte	0x3f
	.zero		1


	//   ....[77]....
        /*07fc*/ 	.word	0x0000c0e0
        /*0800*/ 	.word	0x00000003
        /*0804*/ 	.word	0x00012480
        /*0808*/ 	.short	0x010a
        /*080a*/ 	.byte	0x3f
	.zero		1


	//----- nvinfo : EIATTR_NUM_MBARRIERS
	.align		4
.L_1389:
        /*080c*/ 	.byte	0x03, 0x38
        /*080e*/ 	.short	0x0016


	//----- nvinfo : EIATTR_EXIT_INSTR_OFFSETS
	.align		4
        /*0810*/ 	.byte	0x04, 0x1c
        /*0812*/ 	.short	(.L_1391 - .L_1390)


	//   ....[0]....
.L_1390:
        /*0814*/ 	.word	0x0000b250


	//----- nvinfo : EIATTR_MAX_THREADS
	.align		4
.L_1391:
        /*0818*/ 	.byte	0x04, 0x05
        /*081a*/ 	.short	(.L_1393 - .L_1392)
.L_1392:
        /*081c*/ 	.word	0x00000200
        /*0820*/ 	.word	0x00000001
        /*0824*/ 	.word	0x00000001


	//----- nvinfo : EIATTR_CRS_STACK_SIZE
	.align		4
.L_1393:
        /*0828*/ 	.byte	0x04, 0x1e
        /*082a*/ 	.short	(.L_1395 - .L_1394)
.L_1394:
        /*082c*/ 	.word	0x00000000


	//----- nvinfo : EIATTR_CBANK_PARAM_SIZE
	.align		4
.L_1395:
        /*0830*/ 	.byte	0x03, 0x19
        /*0832*/ 	.short	0x0a70


	//----- nvinfo : EIATTR_PARAM_CBANK
	.align		4
        /*0834*/ 	.byte	0x04, 0x0a
        /*0836*/ 	.short	(.L_1397 - .L_1396)
	.align		4
.L_1396:
        /*0838*/ 	.word	index@(.nv.constant0._ZN7cutlass13device_kernelIN5flash11enable_sm90INS1_16FlashAttnFwdSm90INS1_25CollectiveMainloopFwdSm90ILi2EN4cute5tupleIJNS5_1CILi1EEES8_S8_EEENS6_IJNS7_ILi192EEENS7_ILi160EEENS7_ILi64EEEEEELi64ENS_12float_e4m3_tEfNS_4arch4Sm90ELb0ELb0ELb0ELb0ELb0ELb0ELb0ELb1ELb1ELb1ELb1ELb0EEENS1_21CollectiveEpilogueFwdINS6_IJSA_SC_SB_EEES9_NS_10bfloat16_tESG_Li384ELb0ELb1ELb1ELb1EEENS1_19SingleTileSchedulerILb0ELb1ELb1ELi192EEEEEEEEEvNT_6ParamsE)
        /*083c*/ 	.short	0x0210
        /*083e*/ 	.short	0x0a70


	//----- nvinfo : EIATTR_SW_WAR
	.align		4
.L_1397:
        /*0840*/ 	.byte	0x04, 0x36
        /*0842*/ 	.short	(.L_1399 - .L_1398)
.L_1398:
        /*0844*/ 	.word	0x00000008
.L_1399:


//--------------------- .nv.info._ZN7cutlass13device_kernelIN5flash11enable_sm90INS1_16FlashAttnFwdSm90INS1_25CollectiveMainloopFwdSm90ILi2EN4cute5tupleIJNS5_1CILi1EEES8_S8_EEENS6_IJNS7_ILi192EEENS7_ILi160EEENS7_ILi64EEEEEELi64ENS_12float_e4m3_tEfNS_4arch4Sm90ELb0ELb0ELb0ELb1ELb0ELb0ELb0ELb1ELb1ELb1ELb1ELb0EEENS1_21CollectiveEpilogueFwdINS6_IJSA_SC_SB_EEES9_NS_10bfloat16_tESG_Li384ELb1ELb1ELb1ELb1EEENS1_36VarlenDynamicPersistentTileSchedulerILi192ELi160ELi384ELi128ELb1ELb1ELb1ELb0ELb1ELb1EEEEEEEEEvNT_6ParamsE --------------------------
	.section	.nv.info._ZN7cutlass13device_kernelIN5flash11enable_sm90INS1_16FlashAttnFwdSm90INS1_25CollectiveMainloopFwdSm90ILi2EN4cute5tupleIJNS5_1CILi1EEES8_S8_EEENS6_IJNS7_ILi192EEENS7_ILi160EEENS7_ILi64EEEEEELi64ENS_12float_e4m3_tEfNS_4arch4Sm90ELb0ELb0ELb0ELb1ELb0ELb0ELb0ELb1ELb1ELb1ELb1ELb0EEENS1_21CollectiveEpilogueFwdINS6_IJSA_SC_SB_EEES9_NS_10bfloat16_tESG_Li384ELb1ELb1ELb1ELb1EEENS1_36VarlenDynamicPersistentTileSchedulerILi192ELi160ELi384ELi128ELb1ELb1ELb1ELb0ELb1ELb1EEEEEEEEEvNT_6ParamsE,"",@"SHT_CUDA_INFO"
	.sectionflags	@""
	.align	4


	//----- nvinfo : EIATTR_CUDA_API_VERSION
	.align		4
        /*0000*/ 	.byte	0x04, 0x37
        /*0002*/ 	.short	(.L_1401 - .L_1400)
.L_1400:
        /*0004*/ 	.word	0x00000082


	//----- nvinfo : EIATTR_KPARAM_INFO
	.align		4
.L_1401:
        /*0008*/ 	.byte	0x04, 0x17
        /*000a*/ 	.short	(.L_1403 - .L_1402)
.L_1402:
        /*000c*/ 	.word	0x00000000
        /*0010*/ 	.short	0x0000
        /*0012*/ 	.short	0x0070
        /*0014*/ 	.byte	0x00, 0xf0, 0x01, 0x2a


	//----- nvinfo : EIATTR_SPARSE_MMA_MASK
	.align		4
.L_1403:
        /*0018*/ 	.byte	0x03, 0x50
        /*001a*/ 	.short	0x0000


	//----- nvinfo : EIATTR_MAXREG_COUNT
	.align		4
        /*001c*/ 	.byte	0x03, 0x1b
        /*001e*/ 	.short	0x0080


	//----- nvinfo : EIATTR_NUM_BARRIERS
	.align		4
        /*0020*/ 	.byte	0x02, 0x4c
        /*0022*/ 	.byte	0x09
	.zero		1


	//----- nvinfo : EIATTR_EXTERNS
	.align		4
        /*0024*/ 	.byte	0x04, 0x0f
        /*0026*/ 	.short	(.L_1405 - .L_1404)


	//   ....[0]....
	.align		4
.L_1404:
        /*0028*/ 	.word	index@(__assertfail)


	//----- nvinfo : EIATTR_ANNOTATIONS
	.align		4
.L_1405:
        /*002c*/ 	.byte	0x04, 0x55
        /*002e*/ 	.short	(.L_1407 - .L_1406)


	//   ....[0]....
.L_1406:
        /* <DEDUP_REMOVED lines=14> */


	//----- nvinfo : EIATTR_MERCURY_ISA_VERSION
	.align		4
.L_1407:
        /*0100*/ 	.byte	0x03, 0x5f
        /*0102*/ 	.short	0x0101


	//----- nvinfo : EIATTR_UNUSED_LOAD_BYTE_OFFSET
	.align		4
        /*0104*/ 	.byte	0x04, 0x44
        /*0106*/ 	.short	(.L_1409 - .L_1408)


	//   ....[0]....
.L_1408:
        /*0108*/ 	.word	0x00000a00
        /*010c*/ 	.word	0x0000fff0


	//   ....[1]....
        /*0110*/ 	.word	0x00007140
        /*0114*/ 	.word	0x0000fff0


	//----- nvinfo : EIATTR_INT_WARP_WIDE_INSTR_OFFSETS
	.align		4
.L_1409:
        /*0118*/ 	.byte	0x04, 0x31
        /*011a*/ 	.short	(.L_1411 - .L_1410)


	//   ....[0]....
.L_1410:
        /*011c*/ 	.word	0x00000130


	//   ....[1]....
        /*0120*/ 	.word	0x00000170


	//   ....[2]....
        /*0124*/ 	.word	0x000001e0


	//   ....[3]....
        /*0128*/ 	.word	0x0000b330


	//   ....[4]....
        /*012c*/ 	.word	0x0000b3c0


	//   ....[5]....
        /*0130*/ 	.word	0x0000d720


	//   ....[6]....
        /*0134*/ 	.word	0x0000d7b0


	//----- nvinfo : EIATTR_COOP_GROUP_MASK_REGIDS
	.align		4
.L_1411:
        /*0138*/ 	.byte	0x04, 0x29
        /*013a*/ 	.short	(.L_1413 - .L_1412)


	//   ....[0]....
.L_1412:
        /*013c*/ 	.word	0xffffffff


	//   ....[1]....
        /*0140*/ 	.word	0xffffffff


	//   ....[2]....
        /*0144*/ 	.word	0xffffffff


	//   ....[3]....
        /*0148*/ 	.word	0xffffffff


	//   ....[4]....
        /*014c*/ 	.word	0xffffffff


	//   ....[5]....
        /*0150*/ 	.word	0xffffffff


	//   ....[6]....
        /*0154*/ 	.word	0xffffffff


	//   ....[7]....
        /*0158*/ 	.word	0xffffffff


	//   ....[8]....
        /*015c*/ 	.word	0xffffffff


	//   ....[9]....
        /*0160*/ 	.word	0xffffffff


	//   ....[10]....
        /*0164*/ 	.word	0xffffffff


	//   ....[11]....
        /*0168*/ 	.word	0xffffffff


	//   ....[12]....
        /*016c*/ 	.word	0xffffffff


	//   ....[13]....
        /*0170*/ 	.word	0xffffffff


	//   ....[14]....
        /*0174*/ 	.word	0xffffffff


	//   ....[15]....
        /*0178*/ 	.word	0xffffffff


	//   ....[16]....
        /*017c*/ 	.word	0xffffffff


	//   ....[17]....
        /*0180*/ 	.word	0xffffffff


	//   ....[18]....
        /*0184*/ 	.word	0xffffffff


	//   ....[19]....
        /*0188*/ 	.word	0xffffffff


	//   ....[20]....
        /*018c*/ 	.word	0xffffffff


	//   ....[21]....
        /*0190*/ 	.word	0xffffffff


	//   ....[22]....
        /*0194*/ 	.word	0xffffffff


	//   ....[23]....
        /*0198*/ 	.word	0xffffffff


	//   ....[24]....
        /*019c*/ 	.word	0xffffffff


	//   ....[25]....
        /*01a0*/ 	.word	0xffffffff


	//   ....[26]....
        /*01a4*/ 	.word	0xffffffff


	//   ....[27]....
        /*01a8*/ 	.word	0xffffffff


	//   ....[28]....
        /*01ac*/ 	.word	0xffffffff


	//   ....[29]....
        /*01b0*/ 	.word	0xffffffff


	//   ....[30]....
        /*01b4*/ 	.word	0xffffffff


	//   ....[31]....
        /*01b8*/ 	.word	0xffffffff


	//   ....[32]....
        /*01bc*/ 	.word	0xffffffff


	//   ....[33]....
        /*01c0*/ 	.word	0xffffffff


	//   ....[34]....
        /*01c4*/ 	.word	0xffffffff


	//   ....[35]....
        /*01c8*/ 	.word	0xffffffff


	//   ....[36]....
        /*01cc*/ 	.word	0xffffffff


	//   ....[37]....
        /*01d0*/ 	.word	0xffffffff


	//   ....[38]....
        /*01d4*/ 	.word	0xffffffff


	//   ....[39]....
        /*01d8*/ 	.word	0xffffffff


	//   ....[40]....
        /*01dc*/ 	.word	0xffffffff


	//   ....[41]....
        /*01e0*/ 	.word	0xffffffff


	//   ....[42]....
        /*01e4*/ 	.word	0xffffffff


	//   ....[43]....
        /*01e8*/ 	.word	0xffffffff


	//   ....[44]....
        /*01ec*/ 	.word	0xffffffff


	//   ....[45]....
        /*01f0*/ 	.word	0xffffffff


	//   ....[46]....
        /*01f4*/ 	.word	0xffffffff


	//   ....[47]....
        /*01f8*/ 	.word	0xffffffff


	//   ....[48]....
        /*01fc*/ 	.word	0xffffffff


	//   ....[49]....
        /*0200*/ 	.word	0xffffffff


	//   ....[50]....
        /*0204*/ 	.word	0xffffffff


	//   ....[51]....
        /*0208*/ 	.word	0xffffffff


	//   ....[52]....
        /*020c*/ 	.word	0xffffffff


	//   ....[53]....
        /*0210*/ 	.word	0xffffffff


	//   ....[54]....
        /*0214*/ 	.word	0xffffffff


	//   ....[55]....
        /*0218*/ 	.word	0xffffffff


	//   ....[56]....
        /*021c*/ 	.word	0xffffffff


	//   ....[57]....
        /*0220*/ 	.word	0xffffffff


	//   ....[58]....
        /*0224*/ 	.word	0xffffffff


	//   ....[59]....
        /*0228*/ 	.word	0xffffffff


	//   ....[60]....
        /*022c*/ 	.word	0xffffffff


	//   ....[61]....
        /*0230*/ 	.word	0xffffffff


	//   ....[62]....
        /*0234*/ 	.word	0xffffffff


	//   ....[63]....
        /*0238*/ 	.word	0xffffffff


	//   ....[64]....
        /*023c*/ 	.word	0xffffffff


	//   ....[65]....
        /*0240*/ 	.word	0xffffffff


	//   ....[66]....
        /*0244*/ 	.word	0xffffffff


	//   ....[67]....
        /*0248*/ 	.word	0xffffffff


	//   ....[68]....
        /*024c*/ 	.word	0xffffffff


	//   ....[69]....
        /*0250*/ 	.word	0xffffffff


	//   ....[70]....
        /*0254*/ 	.word	0xffffffff


	//   ....[71]....
        /*0258*/ 	.word	0xffffffff


	//   ....[72]....
        /*025c*/ 	.word	0xffffffff


	//   ....[73]....
        /*0260*/ 	.word	0xffffffff


	//   ....[74]....
        /*0264*/ 	.word	0xffffffff


	//   ....[75]....
        /*0268*/ 	.word	0xffffffff


	//   ....[76]....
        /*026c*/ 	.word	0xffffffff


	//   ....[77]....
        /*0270*/ 	.word	0xffffffff


	//   ....[78]....
        /*0274*/ 	.word	0xffffffff


	//   ....[79]....
        /*0278*/ 	.word	0xffffffff


	//   ....[80]....
        /*027c*/ 	.word	0xffffffff


	//   ....[81]....
        /*0280*/ 	.word	0xffffffff


	//   ....[82]....
        /*0284*/ 	.word	0xffffffff


	//   ....[83]....
        /*0288*/ 	.word	0xffffffff


	//   ....[84]....
        /*028c*/ 	.word	0xffffffff


	//   ....[85]....
        /*0290*/ 	.word	0xffffffff


	//   ....[86]....
        /*0294*/ 	.word	0xffffffff


	//   ....[87]....
        /*0298*/ 	.word	0xffffffff


	//   ....[88]....
        /*029c*/ 	.word	0xffffffff


	//   ....[89]....
        /*02a0*/ 	.word	0xffffffff


	//   ....[90]....
        /*02a4*/ 	.word	0xffffffff


	//   ....[91]....
        /*02a8*/ 	.word	0xffffffff


	//   ....[92]....
        /*02ac*/ 	.word	0xffffffff


	//   ....[93]....
        /*02b0*/ 	.word	0xffffffff


	//   ....[94]....
        /*02b4*/ 	.word	0xffffffff


	//   ....[95]....
        /*02b8*/ 	.word	0xffffffff


	//   ....[96]....
        /*02bc*/ 	.word	0xffffffff


	//   ....[97]....
        /*02c0*/ 	.word	0xffffffff


	//   ....[98]....
        /*02c4*/ 	.word	0xffffffff


	//   ....[99]....
        /*02c8*/ 	.word	0xffffffff


	//   ....[100]....
        /*02cc*/ 	.word	0xffffffff


	//   ....[101]....
        /*02d0*/ 	.word	0xffffffff


	//   ....[102]....
        /*02d4*/ 	.word	0xffffffff


	//   ....[103]....
        /*02d8*/ 	.word	0xffffffff


	//   ....[104]....
        /*02dc*/ 	.word	0xffffffff


	//   ....[105]....
        /*02e0*/ 	.word	0xffffffff


	//   ....[106]....
        /*02e4*/ 	.word	0xffffffff


	//   ....[107]....
        /*02e8*/ 	.word	0xffffffff


	//   ....[108]....
        /*02ec*/ 	.word	0xffffffff


	//   ....[109]....
        /*02f0*/ 	.word	0xffffffff


	//   ....[110]....
        /*02f4*/ 	.word	0xffffffff


	//   ....[111]....
        /*02f8*/ 	.word	0xffffffff


	//   ....[112]....
        /*02fc*/ 	.word	0xffffffff


	//   ....[113]....
        /*0300*/ 	.word	0xffffffff


	//   ....[114]....
        /*0304*/ 	.word	0xffffffff


	//   ....[115]....
        /*0308*/ 	.word	0xffffffff


	//   ....[116]....
        /*030c*/ 	.word	0xffffffff


	//   ....[117]....
        /*0310*/ 	.word	0xffffffff


	//   ....[118]....
        /*0314*/ 	.word	0xffffffff


	//   ....[119]....
        /*0318*/ 	.word	0xffffffff


	//   ....[120]....
        /*031c*/ 	.word	0xffffffff


	//   ....[121]....
        /*0320*/ 	.word	0xffffffff


	//   ....[122]....
        /*0324*/ 	.word	0xffffffff


	//   ....[123]....
        /*0328*/ 	.word	0xffffffff


	//   ....[124]....
        /*032c*/ 	.word	0xffffffff


	//   ....[125]....
        /*0330*/ 	.word	0x0500000f


	//   ....[126]....
        /*0334*/ 	.word	0x0500000f


	//   ....[127]....
        /*0338*/ 	.word	0x0500000f


	//   ....[128]....
        /*033c*/ 	.word	0x0500000f


	//   ....[129]....
        /*0340*/ 	.word	0x0500000f


	//   ....[130]....
        /*0344*/ 	.word	0x0500000f


	//   ....[131]....
        /*0348*/ 	.word	0x0500000f


	//   ....[132]....
        /*034c*/ 	.word	0x0500000f


	//   ....[133]....
        /*0350*/ 	.word	0x0500000f


	//   ....[134]....
        /*0354*/ 	.word	0x0500000f


	//   ....[135]....
        /*0358*/ 	.word	0x0500000f


	//   ....[136]....
        /*035c*/ 	.word	0x0500000f


	//   ....[137]....
        /*0360*/ 	.word	0x0500000f


	//   ....[138]....
        /*0364*/ 	.word	0x0500000f


	//----- nvinfo : EIATTR_COOP_GROUP_INSTR_OFFSETS
	.align		4
.L_1413:
        /*0368*/ 	.byte	0x04, 0x28
        /*036a*/ 	.short	(.L_1415 - .L_1414)


	//   ....[0]....
.L_1414:
        /*036c*/ 	.word	0x00000060


	//   ....[1]....
        /*0370*/ 	.word	0x00000140


	//   ....[2]....
        /*0374*/ 	.word	0x00000190


	//   ....[3]....
        /*0378*/ 	.word	0x000003c0


	//   ....[4]....
        /*037c*/ 	.word	0x00000520


	//   ....[5]....
        /*0380*/ 	.word	0x00000640


	//   ....[6]....
        /*0384*/ 	.word	0x000007a0


	//   ....[7]....
        /*0388*/ 	.word	0x000019c0


	//   ....[8]....
        /*038c*/ 	.word	0x00002bf0


	//   ....[9]....
        /*0390*/ 	.word	0x00002d00


	//   ....[10]....
        /*0394*/ 	.word	0x00003310


	//   ....[11]....
        /*0398*/ 	.word	0x00003370


	//   ....[12]....
        /*039c*/ 	.word	0x00005130


	//   ....[13]....
        /*03a0*/ 	.word	0x00005140


	//   ....[14]....
        /*03a4*/ 	.word	0x00005170


	//   ....[15]....
        /*03a8*/ 	.word	0x00005180


	//   ....[16]....
        /*03ac*/ 	.word	0x00006b60


	//   ....[17]....
        /*03b0*/ 	.word	0x00006b70


	//   ....[18]....
        /*03b4*/ 	.word	0x00006c10


	//   ....[19]....
        /*03b8*/ 	.word	0x00006c20


	//   ....[20]....
        /*03bc*/ 	.word	0x00007610


	//   ....[21]....
        /*03c0*/ 	.word	0x00007630


	//   ....[22]....
        /*03c4*/ 	.word	0x00007650


	//   ....[23]....
        /*03c8*/ 	.word	0x00007660


	//   ....[24]....
        /*03cc*/ 	.word	0x00007670


	//   ....[25]....
        /*03d0*/ 	.word	0x00007680


	//   ....[26]....
        /*03d4*/ 	.word	0x00007690


	//   ....[27]....
        /*03d8*/ 	.word	0x000076a0


	//   ....[28]....
        /*03dc*/ 	.word	0x000076b0


	//   ....[29]....
        /*03e0*/ 	.word	0x000076c0


	//   ....[30]....
        /*03e4*/ 	.word	0x000076d0


	//   ....[31]....
        /*03e8*/ 	.word	0x000076e0


	//   ....[32]....
        /*03ec*/ 	.word	0x000076f0


	//   ....[33]....
        /*03f0*/ 	.word	0x00007700


	//   ....[34]....
        /*03f4*/ 	.word	0x00007710


	//   ....[35]....
        /*03f8*/ 	.word	0x00007720


	//   ....[36]....
        /*03fc*/ 	.word	0x00007730


	//   ....[37]....
        /*0400*/ 	.word	0x00007740


	//   ....[38]....
        /*0404*/ 	.word	0x00007750


	//   ....[39]....
        /*0408*/ 	.word	0x00007760


	//   ....[40]....
        /*040c*/ 	.word	0x00007770


	//   ....[41]....
        /*0410*/ 	.word	0x00007780


	//   ....[42]....
        /*0414*/ 	.word	0x00007790


	//   ....[43]....
        /*0418*/ 	.word	0x000077a0


	//   ....[44]....
        /*041c*/ 	.word	0x000077b0


	//   ....[45]....
        /*0420*/ 	.word	0x000077c0


	//   ....[46]....
        /*0424*/ 	.word	0x000077d0


	//   ....[47]....
        /*0428*/ 	.word	0x000077e0


	//   ....[48]....
        /*042c*/ 	.word	0x000077f0


	//   ....[49]....
        /*0430*/ 	.word	0x00007800


	//   ....[50]....
        /*0434*/ 	.word	0x00007810


	//   ....[51]....
        /*0438*/ 	.word	0x00007820


	//   ....[52]....
        /*043c*/ 	.word	0x00008060


	//   ....[53]....
        /*0440*/ 	.word	0x00008070


	//   ....[54]....
        /*0444*/ 	.word	0x00008080


	//   ....[55]....
        /*0448*/ 	.word	0x000080c0


	//   ....[56]....
        /*044c*/ 	.word	0x000086e0


	//   ....[57]....
        /*0450*/ 	.word	0x00008720


	//   ....[58]....
        /*0454*/ 	.word	0x00008740


	//   ....[59]....
        /*0458*/ 	.word	0x00008780


	//   ....[60]....
        /*045c*/ 	.word	0x000087a0


	//   ....[61]....
        /*0460*/ 	.word	0x000087b0


	//   ....[62]....
        /*0464*/ 	.word	0x000087d0


	//   ....[63]....
        /*0468*/ 	.word	0x000087f0


	//   ....[64]....
        /*046c*/ 	.word	0x00008c50


	//   ....[65]....
        /*0470*/ 	.word	0x00008c60


	//   ....[66]....
        /*0474*/ 	.word	0x00008ea0


	//   ....[67]....
        /*0478*/ 	.word	0x00008eb0


	//   ....[68]....
        /*047c*/ 	.word	0x000099f0


	//   ....[69]....
        /*0480*/ 	.word	0x00009a20


	//   ....[70]....
        /*0484*/ 	.word	0x00009a60


	//   ....[71]....
        /*0488*/ 	.word	0x00009a90


	//   ....[72]....
        /*048c*/ 	.word	0x00009aa0


	//   ....[73]....
        /*0490*/ 	.word	0x00009ab0


	//   ....[74]....
        /*0494*/ 	.word	0x00009ac0


	//   ....[75]....
        /*0498*/ 	.word	0x00009ae0


	//   ....[76]....
        /*049c*/ 	.word	0x00009c30


	//   ....[77]....
        /*04a0*/ 	.word	0x00009e40


	//   ....[78]....
        /*04a4*/ 	.word	0x00009e70


	//   ....[79]....
        /*04a8*/ 	.word	0x00009ea0


	//   ....[80]....
        /*04ac*/ 	.word	0x00009ed0


	//   ....[81]....
        /*04b0*/ 	.word	0x00009f00


	//   ....[82]....
        /*04b4*/ 	.word	0x00009f40


	//   ....[83]....
        /*04b8*/ 	.word	0x0000a0e0


	//   ....[84]....
        /*04bc*/ 	.word	0x0000a110


	//   ....[85]....
        /*04c0*/ 	.word	0x0000a140


	//   ....[86]....
        /*04c4*/ 	.word	0x0000a170


	//   ....[87]....
        /*04c8*/ 	.word	0x0000a1a0


	//   ....[88]....
        /*04cc*/ 	.word	0x0000a1d0


	//   ....[89]....
        /*04d0*/ 	.word	0x0000a260


	//   ....[90]....
        /*04d4*/ 	.word	0x0000a2b0


	//   ....[91]....
        /*04d8*/ 	.word	0x0000a2c0


	//   ....[92]....
        /*04dc*/ 	.word	0x0000a370


	//   ....[93]....
        /*04e0*/ 	.word	0x0000ba80


	//   ....[94]....
        /*04e4*/ 	.word	0x0000c690


	//   ....[95]....
        /*04e8*/ 	.word	0x0000c6c0


	//   ....[96]....
        /*04ec*/ 	.word	0x0000c730


	//   ....[97]....
        /*04f0*/ 	.word	0x0000c770


	//   ....[98]....
        /*04f4*/ 	.word	0x0000c7b0


	//   ....[99]....
        /*04f8*/ 	.word	0x0000c7e0


	//   ....[100]....
        /*04fc*/ 	.word	0x0000c7f0


	//   ....[101]....
        /*0500*/ 	.word	0x0000c800


	//   ....[102]....
        /*0504*/ 	.word	0x0000c810


	//   ....[103]....
        /*0508*/ 	.word	0x0000c830


	//   ....[104]....
        /*050c*/ 	.word	0x0000c880


	//   ....[105]....
        /*0510*/ 	.word	0x0000c8f0


	//   ....[106]....
        /*0514*/ 	.word	0x0000de70


	//   ....[107]....
        /*0518*/ 	.word	0x0000dea0


	//   ....[108]....
        /*051c*/ 	.word	0x0000ded0


	//   ....[109]....
        /*0520*/ 	.word	0x0000dee0


	//   ....[110]....
        /*0524*/ 	.word	0x0000df00


	//   ....[111]....
        /*0528*/ 	.word	0x0000df20


	//   ....[112]....
        /*052c*/ 	.word	0x0000df60


	//   ....[113]....
        /*0530*/ 	.word	0x0000df90


	//   ....[114]....
        /*0534*/ 	.word	0x0000e100


	//   ....[115]....
        /*0538*/ 	.word	0x0000e130


	//   ....[116]....
        /*053c*/ 	.word	0x0000e160


	//   ....[117]....
        /*0540*/ 	.word	0x0000e190


	//   ....[118]....
        /*0544*/ 	.word	0x0000e1c0


	//   ....[119]....
        /*0548*/ 	.word	0x0000e200


	//   ....[120]....
        /*054c*/ 	.word	0x0000e280


	//   ....[121]....
        /*0550*/ 	.word	0x0000e2d0


	//   ....[122]....
        /*0554*/ 	.word	0x0000e2e0


	//   ....[123]....
        /*0558*/ 	.word	0x0000e370


	//   ....[124]....
        /*055c*/ 	.word	0x0000e920


	//   ....[125]....
        /*0560*/ 	.word	0x0000ee00


	//   ....[126]....
        /*0564*/ 	.word	0x0000efc0


	//   ....[127]....
        /*0568*/ 	.word	0x0000f030


	//   ....[128]....
        /*056c*/ 	.word	0x0000f0b0


	//   ....[129]....
        /*0570*/ 	.word	0x0000f160


	//   ....[130]....
        /*0574*/ 	.word	0x0000f1e0


	//   ....[131]....
        /*0578*/ 	.word	0x0000f280


	//   ....[132]....
        /*057c*/ 	.word	0x0000f300


	//   ....[133]....
        /*0580*/ 	.word	0x0000f3b0


	//   ....[134]....
        /*0584*/ 	.word	0x0000f410


	//   ....[135]....
        /*0588*/ 	.word	0x0000f4c0


	//   ....[136]....
        /*058c*/ 	.word	0x0000f540


	//   ....[137]....
        /*0590*/ 	.word	0x0000f5e0


	//   ....[138]....
        /*0594*/ 	.word	0x0000f920


	//----- nvinfo : EIATTR_REG_RECONFIG
	.align		4
.L_1415:
        /*0598*/ 	.byte	0x01, 0x54
	.zero		2


	//----- nvinfo : EIATTR_SYSCALL_OFFSETS
	.align		4
        /*059c*/ 	.byte	0x04, 0x46
        /*059e*/ 	.short	(.L_1417 - .L_1416)


	//   ....[0]....
.L_1416:
        /*05a0*/ 	.word	0x00001b90


	//   ....[1]....
        /*05a4*/ 	.word	0x0000b520


	//   ....[2]....
        /*05a8*/ 	.word	0x0000b690


	//   ....[3]....
        /*05ac*/ 	.word	0x0000b7e0


	//   ....[4]....
        /*05b0*/ 	.word	0x0000b920


	//   ....[5]....
        /*05b4*/ 	.word	0x0000c210


	//----- nvinfo : EIATTR_MBARRIER_INSTR_OFFSETS
	.align		4
.L_1417:
        /*05b8*/ 	.byte	0x04, 0x39
        /*05ba*/ 	.short	(.L_1419 - .L_1418)


	//   ....[0]....
.L_1418:
        /*05bc*/ 	.word	0x00000270
        /*05c0*/ 	.word	0x000000ff
        /*05c4*/ 	.word	0x00013200
        /*05c8*/ 	.short	0x0100
        /*05ca*/ 	.byte	0x08
	.zero		1


	//   ....[1]....
        /*05cc*/ 	.word	0x00000280
        /*05d0*/ 	.word	0x000000ff
        /*05d4*/ 	.word	0x00013220
        /*05d8*/ 	.short	0x0100
        /*05da*/ 	.byte	0x08
	.zero		1


	//   ....[2]....
        /*05dc*/ 	.word	0x00000370
        /*05e0*/ 	.word	0x000000ff
        /*05e4*/ 	.word	0x00013230
        /*05e8*/ 	.short	0x0100
        /*05ea*/ 	.byte	0x08
	.zero		1


	//   ....[3]....
        /*05ec*/ 	.word	0x00000380
        /*05f0*/ 	.word	0x000000ff
        /*05f4*/ 	.word	0x00013240
        /*05f8*/ 	.short	0x0100
        /*05fa*/ 	.byte	0x08
	.zero		1


	//   ....[4]....
        /*05fc*/ 	.word	0x00000390
        /*0600*/ 	.word	0x000000ff
        /*0604*/ 	.word	0x00013238
        /*0608*/ 	.short	0x0100
        /*060a*/ 	.byte	0x08
	.zero		1


	//   ....[5]....
        /*060c*/ 	.word	0x000003a0
        /*0610*/ 	.word	0x000000ff
        /*0614*/ 	.word	0x00013248
        /*0618*/ 	.short	0x0100
        /*061a*/ 	.byte	0x08
	.zero		1


	//   ....[6]....
        /*061c*/ 	.word	0x000004d0
        /*0620*/ 	.word	0x000000ff
        /*0624*/ 	.word	0x00013250
        /*0628*/ 	.short	0x0100
        /*062a*/ 	.byte	0x08
	.zero		1


	//   ....[7]....
        /*062c*/ 	.word	0x000004e0
        /*0630*/ 	.word	0x000000ff
        /*0634*/ 	.word	0x00013260
        /*0638*/ 	.short	0x0100
        /*063a*/ 	.byte	0x08
	.zero		1


	//   ....[8]....
        /*063c*/ 	.word	0x000004f0
        /*0640*/ 	.word	0x000000ff
        /*0644*/ 	.word	0x00013258
        /*0648*/ 	.short	0x0100
        /*064a*/ 	.byte	0x08
	.zero		1


	//   ....[9]....
        /*064c*/ 	.word	0x00000500
        /*0650*/ 	.word	0x000000ff
        /*0654*/ 	.word	0x00013268
        /*0658*/ 	.short	0x0100
        /*065a*/ 	.byte	0x08
	.zero		1


	//   ....[10]....
        /*065c*/ 	.word	0x000005f0
        /*0660*/ 	.word	0x000000ff
        /*0664*/ 	.word	0x00013270
        /*0668*/ 	.short	0x0100
        /*066a*/ 	.byte	0x06
	.zero		1


	//   ....[11]....
        /*066c*/ 	.word	0x00000600
        /*0670*/ 	.word	0x000000ff
        /*0674*/ 	.word	0x00013280
        /*0678*/ 	.short	0x0100
        /*067a*/ 	.byte	0x06
	.zero		1


	//   ....[12]....
        /*067c*/ 	.word	0x00000610
        /*0680*/ 	.word	0x000000ff
        /*0684*/ 	.word	0x00013278
        /*0688*/ 	.short	0x0100
        /*068a*/ 	.byte	0x06
	.zero		1


	//   ....[13]....
        /*068c*/ 	.word	0x00000620
        /*0690*/ 	.word	0x000000ff
        /*0694*/ 	.word	0x00013288
        /*0698*/ 	.short	0x0100
        /*069a*/ 	.byte	0x06
	.zero		1


	//   ....[14]....
        /*069c*/ 	.word	0x00000750
        /*06a0*/ 	.word	0x000000ff
        /*06a4*/ 	.word	0x00013290
        /*06a8*/ 	.short	0x0100
        /*06aa*/ 	.byte	0x08
	.zero		1


	//   ....[15]....
        /*06ac*/ 	.word	0x00000760
        /*06b0*/ 	.word	0x000000ff
        /*06b4*/ 	.word	0x000132a0
        /*06b8*/ 	.short	0x0100
        /*06ba*/ 	.byte	0x08
	.zero		1


	//   ....[16]....
        /*06bc*/ 	.word	0x00000770
        /*06c0*/ 	.word	0x000000ff
        /*06c4*/ 	.word	0x00013298
        /*06c8*/ 	.short	0x0100
        /*06ca*/ 	.byte	0x08
	.zero		1


	//   ....[17]....
        /*06cc*/ 	.word	0x00000780
        /*06d0*/ 	.word	0x000000ff
        /*06d4*/ 	.word	0x000132a8
        /*06d8*/ 	.short	0x0100
        /*06da*/ 	.byte	0x08
	.zero		1


	//   ....[18]....
        /*06dc*/ 	.word	0x000008b0
        /*06e0*/ 	.word	0x000000ff
        /*06e4*/ 	.word	0x000132b0
        /*06e8*/ 	.short	0x0100
        /*06ea*/ 	.byte	0x08
	.zero		1


	//   ....[19]....
        /*06ec*/ 	.word	0x000008c0
        /*06f0*/ 	.word	0x000000ff
        /*06f4*/ 	.word	0x000132c0
        /*06f8*/ 	.short	0x0100
        /*06fa*/ 	.byte	0x08
	.zero		1


	//   ....[20]....
        /*06fc*/ 	.word	0x000008d0
        /*0700*/ 	.word	0x000000ff
        /*0704*/ 	.word	0x000132b8
        /*0708*/ 	.short	0x0100
        /*070a*/ 	.byte	0x08
	.zero		1


	//   ....[21]....
        /*070c*/ 	.word	0x000008e0
        /*0710*/ 	.word	0x000000ff
        /*0714*/ 	.word	0x000132c8
        /*0718*/ 	.short	0x0100
        /*071a*/ 	.byte	0x08
	.zero		1


	//   ....[22]....
        /*071c*/ 	.word	0x00001c40
        /*0720*/ 	.word	0x00000000
        /*0724*/ 	.word	0x00013200
        /*0728*/ 	.short	0x010a
        /*072a*/ 	.byte	0x3f
	.zero		1


	//   ....[23]....
        /*072c*/ 	.word	0x00001cd0
        /*0730*/ 	.word	0x00000007
        /*0734*/ 	.word	0x00013230
        /*0738*/ 	.short	0x010a
        /*073a*/ 	.byte	0x3f
	.zero		1


	//   ....[24]....
        /*073c*/ 	.word	0x00001d60
        /*0740*/ 	.word	0x00000007
        /*0744*/ 	.word	0x00013230
        /*0748*/ 	.short	0x010a
        /*074a*/ 	.byte	0x3f
	.zero		1


	//   ....[25]....
        /*074c*/ 	.word	0x000036e0
        /*0750*/ 	.word	0x0000002e
        /*0754*/ 	.word	0x00000000
        /*0758*/ 	.short	0x0101
        /*075a*/ 	.byte	0x3f
	.zero		1


	//   ....[26]....
        /*075c*/ 	.word	0x00004610
        /*0760*/ 	.word	0x0000000b
        /*0764*/ 	.word	0x00013230
        /*0768*/ 	.short	0x010a
        /*076a*/ 	.byte	0x3f
	.zero		1


	//   ....[27]....
        /*076c*/ 	.word	0x00004650
        /*0770*/ 	.word	0x0000000b
        /*0774*/ 	.word	0x00013230
        /*0778*/ 	.short	0x010a
        /*077a*/ 	.byte	0x3f
	.zero		1


	//   ....[28]....
        /*077c*/ 	.word	0x00004ab0
        /*0780*/ 	.word	0x000000ff
        /*0784*/ 	.word	0x00013250
        /*0788*/ 	.short	0x010a
        /*078a*/ 	.byte	0x09
	.zero		1


	//   ....[29]....
        /*078c*/ 	.word	0x00004af0
        /*0790*/ 	.word	0x000000ff
        /*0794*/ 	.word	0x00013250
        /*0798*/ 	.short	0x010a
        /*079a*/ 	.byte	0x09
	.zero		1


	//   ....[30]....
        /*079c*/ 	.word	0x000060b0
        /*07a0*/ 	.word	0x00000007
        /*07a4*/ 	.word	0x00000000
        /*07a8*/ 	.short	0x0101
        /*07aa*/ 	.byte	0x3f
	.zero		1


	//   ....[31]....
        /*07ac*/ 	.word	0x000063f0
        /*07b0*/ 	.word	0x000000ff
        /*07b4*/ 	.word	0x00000000
        /*07b8*/ 	.short	0x0101
        /*07ba*/ 	.byte	0x06
	.zero		1


	//   ....[32]....
        /*07bc*/ 	.word	0x00006830
        /*07c0*/ 	.word	0x00000014
        /*07c4*/ 	.word	0x00013250
        /*07c8*/ 	.short	0x010a
        /*07ca*/ 	.byte	0x3f
	.zero		1


	//   ....[33]....
        /*07cc*/ 	.word	0x00006870
        /*07d0*/ 	.word	0x00000014
        /*07d4*/ 	.word	0x00013250
        /*07d8*/ 	.short	0x010a
        /*07da*/ 	.byte	0x3f
	.zero		1


	//   ....[34]....
        /*07dc*/ 	.word	0x00006ec0
        /*07e0*/ 	.word	0x00000003
        /*07e4*/ 	.word	0x00000000
        /*07e8*/ 	.short	0x0101
        /*07ea*/ 	.byte	0x3f
	.zero		1


	//   ....[35]....
        /*07ec*/ 	.word	0x000085d0
        /*07f0*/ 	.word	0x00000000
        /*07f4*/ 	.word	0x00000000
        /*07f8*/ 	.short	0x0101
        /*07fa*/ 	.byte	0x3f
	.zero		1


	//   ....[36]....
        /*07fc*/ 	.word	0x00008c40
        /*0800*/ 	.word	0x00000006
        /*0804*/ 	.word	0x00000000
        /*0808*/ 	.short	0x0101
        /*080a*/ 	.byte	0x3f
	.zero		1


	//   ....[37]....
        /*080c*/ 	.word	0x0000bcd0
        /*0810*/ 	.word	0x00000002
        /*0814*/ 	.word	0x00013280
        /*0818*/ 	.short	0x010a
        /*081a*/ 	.byte	0x3f
	.zero		1


	//   ....[38]....
        /*081c*/ 	.word	0x0000be60
        /*0820*/ 	.word	0x00000002
        /*0824*/ 	.word	0x00013240
        /*0828*/ 	.short	0x010a
        /*082a*/ 	.byte	0x3f
	.zero		1


	//   ....[39]....
        /*082c*/ 	.word	0x0000c9b0
        /*0830*/ 	.word	0x00000010
        /*0834*/ 	.word	0x00013200
        /*0838*/ 	.short	0x0107
        /*083a*/ 	.byte	0x3f
	.zero		1


	//   ....[40]....
        /*083c*/ 	.word	0x0000cab0
        /*0840*/ 	.word	0x00000010
        /*0844*/ 	.word	0x00013200
        /*0848*/ 	.short	0x0101
        /*084a*/ 	.byte	0x3f
	.zero		1


	//   ....[41]....
        /*084c*/ 	.word	0x0000cad0
        /*0850*/ 	.word	0x00000010
        /*0854*/ 	.word	0x00013220
        /*0858*/ 	.short	0x010a
        /*085a*/ 	.byte	0x3f
	.zero		1


	//   ....[42]....
        /*085c*/ 	.word	0x0000cd90
        /*0860*/ 	.word	0x00000004
        /*0864*/ 	.word	0x00013280
        /*0868*/ 	.short	0x010a
        /*086a*/ 	.byte	0x3f
	.zero		1


	//   ....[43]....
        /*086c*/ 	.word	0x0000cfe0
        /*0870*/ 	.word	0x00000004
        /*0874*/ 	.word	0x00013240
        /*0878*/ 	.short	0x010a
        /*087a*/ 	.byte	0x3f
	.zero		1


	//   ....[44]....
        /*087c*/ 	.word	0x0000d2a0
        /*0880*/ 	.word	0x00000003
        /*0884*/ 	.word	0x00013270
        /*0888*/ 	.short	0x010a
        /*088a*/ 	.byte	0x3f
	.zero		1


	//   ....[45]....
        /*088c*/ 	.word	0x0000d320
        /*0890*/ 	.word	0x00000003
        /*0894*/ 	.word	0x00013260
        /*0898*/ 	.short	0x010a
        /*089a*/ 	.byte	0x3f
	.zero		1


	//   ....[46]....
        /*089c*/ 	.word	0x0000d600
        /*08a0*/ 	.word	0x00000003
        /*08a4*/ 	.word	0x00013250
        /*08a8*/ 	.short	0x0101
        /*08aa*/ 	.byte	0x3f
	.zero		1


	//   ....[47]....
        /*08ac*/ 	.word	0x0000d680
        /*08b0*/ 	.word	0x00000002
        /*08b4*/ 	.word	0x00000000
        /*08b8*/ 	.short	0x0101
        /*08ba*/ 	.byte	0x3f
	.zero		1


	//   ....[48]....
        /*08bc*/ 	.word	0x0000d870
        /*08c0*/ 	.word	0x00000002
        /*08c4*/ 	.word	0x00013270
        /*08c8*/ 	.short	0x010a
        /*08ca*/ 	.byte	0x3f
	.zero		1


	//   ....[49]....
        /*08cc*/ 	.word	0x0000d8f0
        /*08d0*/ 	.word	0x00000002
        /*08d4*/ 	.word	0x00013260
        /*08d8*/ 	.short	0x010a
        /*08da*/ 	.byte	0x3f
	.zero		1


	//   ....[50]....
        /*08dc*/ 	.word	0x0000dbc0
        /*08e0*/ 	.word	0x00000002
        /*08e4*/ 	.word	0x00013250
        /*08e8*/ 	.short	0x0101
        /*08ea*/ 	.byte	0x3f
	.zero		1


	//   ....[51]....
        /*08ec*/ 	.word	0x0000dc10
        /*08f0*/ 	.word	0x00000000
        /*08f4*/ 	.word	0x00000000
        /*08f8*/ 	.short	0x0101
        /*08fa*/ 	.byte	0x3f
	.zero		1


	//   ....[52]....
        /*08fc*/ 	.word	0x0000e8a0
        /*0900*/ 	.word	0x00000007
        /*0904*/ 	.word	0x00013220
        /*0908*/ 	.short	0x010a
        /*090a*/ 	.byte	0x3f
	.zero		1


	//   ....[53]....
        /*090c*/ 	.word	0x0000ea40
        /*0910*/ 	.word	0x00000005
        /*0914*/ 	.word	0x00000000
        /*0918*/ 	.short	0x010a
        /*091a*/ 	.byte	0x3f
	.zero		1


	//   ....[54]....
        /*091c*/ 	.word	0x0000eab0
        /*0920*/ 	.word	0x00000003
        /*0924*/ 	.word	0x00000000
        /*0928*/ 	.short	0x010a
        /*092a*/ 	.byte	0x3f
	.zero		1


	//   ....[55]....
        /*092c*/ 	.word	0x0000eb00
        /*0930*/ 	.word	0x00000003
        /*0934*/ 	.word	0x00013260
        /*0938*/ 	.short	0x010a
        /*093a*/ 	.byte	0x3f
	.zero		1


	//   ....[56]....
        /*093c*/ 	.word	0x0000eb50
        /*0940*/ 	.word	0x00000005
        /*0944*/ 	.word	0x00013260
        /*0948*/ 	.short	0x010a
        /*094a*/ 	.byte	0x3f
	.zero		1


	//   ....[57]....
        /*094c*/ 	.word	0x0000eb90
        /*0950*/ 	.word	0x00000003
        /*0954*/ 	.word	0x00013280
        /*0958*/ 	.short	0x010a
        /*095a*/ 	.byte	0x3f
	.zero		1


	//   ....[58]....
        /*095c*/ 	.word	0x0000ebb0
        /*0960*/ 	.word	0x00000005
        /*0964*/ 	.word	0x00013280
        /*0968*/ 	.short	0x010a
        /*096a*/ 	.byte	0x3f
	.zero		1


	//   ....[59]....
        /*096c*/ 	.word	0x0000ec10
        /*0970*/ 	.word	0x00000000
        /*0974*/ 	.word	0x00013200
        /*0978*/ 	.short	0x010a
        /*097a*/ 	.byte	0x3f
	.zero		1


	//   ....[60]....
        /*097c*/ 	.word	0x0000ec60
        /*0980*/ 	.word	0x00000007
        /*0984*/ 	.word	0x00013230
        /*0988*/ 	.short	0x010a
        /*098a*/ 	.byte	0x3f
	.zero		1


	//   ....[61]....
        /*098c*/ 	.word	0x0000ecb0
        /*0990*/ 	.word	0x0000000b
        /*0994*/ 	.word	0x00013230
        /*0998*/ 	.short	0x010a
        /*099a*/ 	.byte	0x3f
	.zero		1


	//   ....[62]....
        /*099c*/ 	.word	0x0000ed10
        /*09a0*/ 	.word	0x00000006
        /*09a4*/ 	.word	0x00013250
        /*09a8*/ 	.short	0x010a
        /*09aa*/ 	.byte	0x3f
	.zero		1


	//   ....[63]....
        /*09ac*/ 	.word	0x0000ed60
        /*09b0*/ 	.word	0x00000014
        /*09b4*/ 	.word	0x00013250
        /*09b8*/ 	.short	0x010a
        /*09ba*/ 	.byte	0x3f
	.zero		1


	//   ....[64]....
        /*09bc*/ 	.word	0x0000eeb0
        /*09c0*/ 	.word	0x00000002
        /*09c4*/ 	.word	0x00013280
        /*09c8*/ 	.short	0x010a
        /*09ca*/ 	.byte	0x3f
	.zero		1


	//   ....[65]....
        /*09cc*/ 	.word	0x0000ef00
        /*09d0*/ 	.word	0x00000002
        /*09d4*/ 	.word	0x00013240
        /*09d8*/ 	.short	0x010a
        /*09da*/ 	.byte	0x3f
	.zero		1


	//   ....[66]....
        /*09dc*/ 	.word	0x0000f610
        /*09e0*/ 	.word	0x00000010
        /*09e4*/ 	.word	0x00013220
        /*09e8*/ 	.short	0x010a
        /*09ea*/ 	.byte	0x3f
	.zero		1


	//   ....[67]....
        /*09ec*/ 	.word	0x0000f660
        /*09f0*/ 	.word	0x00000004
        /*09f4*/ 	.word	0x00013280
        /*09f8*/ 	.short	0x010a
        /*09fa*/ 	.byte	0x3f
	.zero		1


	//   ....[68]....
        /*09fc*/ 	.word	0x0000f6b0
        /*0a00*/ 	.word	0x00000004
        /*0a04*/ 	.word	0x00013240
        /*0a08*/ 	.short	0x010a
        /*0a0a*/ 	.byte	0x3f
	.zero		1


	//   ....[69]....
        /*0a0c*/ 	.word	0x0000f700
        /*0a10*/ 	.word	0x00000003
        /*0a14*/ 	.word	0x00013270
        /*0a18*/ 	.short	0x010a
        /*0a1a*/ 	.byte	0x3f
	.zero		1


	//   ....[70]....
        /*0a1c*/ 	.word	0x0000f750
        /*0a20*/ 	.word	0x00000003
        /*0a24*/ 	.word	0x00013260
        /*0a28*/ 	.short	0x010a
        /*0a2a*/ 	.byte	0x3f
	.zero		1


	//   ....[71]....
        /*0a2c*/ 	.word	0x0000f7a0
        /*0a30*/ 	.word	0x00000002
        /*0a34*/ 	.word	0x00013270
        /*0a38*/ 	.short	0x010a
        /*0a3a*/ 	.byte	0x3f
	.zero		1


	//   ....[72]....
        /*0a3c*/ 	.word	0x0000f7f0
        /*0a40*/ 	.word	0x00000002
        /*0a44*/ 	.word	0x00013260
        /*0a48*/ 	.short	0x010a
        /*0a4a*/ 	.byte	0x3f
	.zero		1


	//   ....[73]....
        /*0a4c*/ 	.word	0x0000f840
        /*0a50*/ 	.word	0x00000007
        /*0a54*/ 	.word	0x00013220
        /*0a58*/ 	.short	0x010a
        /*0a5a*/ 	.byte	0x3f
	.zero		1


	//   ....[74]....
        /*0a5c*/ 	.word	0x0000f9e0
        /*0a60*/ 	.word	0x00000005
        /*0a64*/ 	.word	0x00000000
        /*0a68*/ 	.short	0x010a
        /*0a6a*/ 	.byte	0x3f
	.zero		1


	//   ....[75]....
        /*0a6c*/ 	.word	0x0000fa30
        /*0a70*/ 	.word	0x00000003
        /*0a74*/ 	.word	0x00000000
        /*0a78*/ 	.short	0x010a
        /*0a7a*/ 	.byte	0x3f
	.zero		1


	//   ....[76]....
        /*0a7c*/ 	.word	0x0000fa80
        /*0a80*/ 	.word	0x00000003
        /*0a84*/ 	.word	0x00013260
        /*0a88*/ 	.short	0x010a
        /*0a8a*/ 	.byte	0x3f
	.zero		1


	//   ....[77]....
        /*0a8c*/ 	.word	0x0000fad0
        /*0a90*/ 	.word	0x00000005
        /*0a94*/ 	.word	0x00013260
        /*0a98*/ 	.short	0x010a
        /*0a9a*/ 	.byte	0x3f
	.zero		1


	//   ....[78]....
        /*0a9c*/ 	.word	0x0000fb20
        /*0aa0*/ 	.word	0x00000003
        /*0aa4*/ 	.word	0x00013280
        /*0aa8*/ 	.short	0x010a
        /*0aaa*/ 	.byte	0x3f
	.zero		1


	//----- nvinfo : EIATTR_NUM_MBARRIERS
	.align		4
.L_1419:
        /*0aac*/ 	.byte	0x03, 0x38
        /*0aae*/ 	.short	0x0016


	//----- nvinfo : EIATTR_EXIT_INSTR_OFFSETS
	.align		4
        /*0ab0*/ 	.byte	0x04, 0x1c
        /*0ab2*/ 	.short	(.L_1421 - .L_1420)


	//   ....[0]....
.L_1420:
        /*0ab4*/ 	.word	0x00000a40


	//   ....[1]....
        /*0ab8*/ 	.word	0x00009be0


	//   ....[2]....
        /*0abc*/ 	.word	0x0000ec00


	//----- nvinfo : EIATTR_MAX_THREADS
	.align		4
.L_1421:
        /*0ac0*/ 	.byte	0x04, 0x05
        /*0ac2*/ 	.short	(.L_1423 - .L_1422)
.L_1422:
        /*0ac4*/ 	.word	0x00000200
        /*0ac8*/ 	.word	0x00000001
        /*0acc*/ 	.word	0x00000001


	//----- nvinfo : EIATTR_CRS_STACK_SIZE
	.align		4
.L_1423:
        /*0ad0*/ 	.byte	0x04, 0x1e
        /*0ad2*/ 	.short	(.L_1425 - .L_1424)
.L_1424:
        /*0ad4*/ 	.word	0x00000000


	//----- nvinfo : EIATTR_CBANK_PARAM_SIZE
	.align		4
.L_1425:
        /*0ad8*/ 	.byte	0x03, 0x19
        /*0ada*/ 	.short	0x0af0


	//----- nvinfo : EIATTR_PARAM_CBANK
	.align		4
        /*0adc*/ 	.byte	0x04, 0x0a
        /*0ade*/ 	.short	(.L_1427 - .L_1426)
	.align		4
.L_1426:
        /*0ae0*/ 	.word	index@(.nv.constant0._ZN7cutlass13device_kernelIN5flash11enable_sm90INS1_16FlashAttnFwdSm90INS1_25CollectiveMainloopFwdSm90ILi2EN4cute5tupleIJNS5_1CILi1EEES8_S8_EEENS6_IJNS7_ILi192EEENS7_ILi160EEENS7_ILi64EEEEEELi64ENS_12float_e4m3_tEfNS_4arch4Sm90ELb0ELb0ELb0ELb1ELb0ELb0ELb0ELb1ELb1ELb1ELb1ELb0EEENS1_21CollectiveEpilogueFwdINS6_IJSA_SC_SB_EEES9_NS_10bfloat16_tESG_Li384ELb1ELb1ELb1ELb1EEENS1_36VarlenDynamicPersistentTileSchedulerILi192ELi160ELi384ELi128ELb1ELb1ELb1ELb0ELb1ELb1EEEEEEEEEvNT_6ParamsE)
        /*0ae4*/ 	.short	0x0210
        /*0ae6*/ 	.short	0x0af0


	//----- nvinfo : EIATTR_SW_WAR
	.align		4
.L_1427:
        /*0ae8*/ 	.byte	0x04, 0x36
        /*0aea*/ 	.short	(.L_1429 - .L_1428)
.L_1428:
        /*0aec*/ 	.word	0x00000008
.L_1429:


//--------------------- .nv.info._ZN7cutlass13device_kernelIN5flash11enable_sm90INS1_16FlashAttnFwdSm90INS1_25CollectiveMainloopFwdSm90ILi2EN4cute5tupleIJNS5_1CILi1EEES8_S8_EEENS6_IJNS7_ILi192EEENS7_ILi160EEENS7_ILi64EEEEEELi64ENS_12float_e4m3_tEfNS_4arch4Sm90ELb0ELb0ELb0ELb1ELb0ELb1ELb0ELb1ELb1ELb1ELb1ELb0EEENS1_21CollectiveEpilogueFwdINS6_IJSA_SC_SB_EEES9_NS_10bfloat16_tESG_Li384ELb1ELb1ELb1ELb1EEENS1_36VarlenDynamicPersistentTileSchedulerILi192ELi160ELi384ELi128ELb1ELb1ELb1ELb0ELb1ELb1EEEEEEEEEvNT_6ParamsE --------------------------
	.section	.nv.info._ZN7cutlass13device_kernelIN5flash11enable_sm90INS1_16FlashAttnFwdSm90INS1_25CollectiveMainloopFwdSm90ILi2EN4cute5tupleIJNS5_1CILi1EEES8_S8_EEENS6_IJNS7_ILi192EEENS7_ILi160EEENS7_ILi64EEEEEELi64ENS_12float_e4m3_tEfNS_4arch4Sm90ELb0ELb0ELb0ELb1ELb0ELb1ELb0ELb1ELb1ELb1ELb1ELb0EEENS1_21CollectiveEpilogueFwdINS6_IJSA_SC_SB_EEES9_NS_10bfloat16_tESG_Li384ELb1ELb1ELb1ELb1EEENS1_36VarlenDynamicPersistentTileSchedulerILi192ELi160ELi384ELi128ELb1ELb1ELb1ELb0ELb1ELb1EEEEEEEEEvNT_6ParamsE,"",@"SHT_CUDA_INFO"
	.sectionflags	@""
	.align	4


	//----- nvinfo : EIATTR_CUDA_API_VERSION
	.align		4
        /*0000*/ 	.byte	0x04, 0x37
        /*0002*/ 	.short	(.L_1431 - .L_1430)
.L_1430:
        /*0004*/ 	.word	0x00000082


	//----- nvinfo : EIATTR_KPARAM_INFO
	.align		4
.L_1431:
        /*0008*/ 	.byte	0x04, 0x17
        /*000a*/ 	.short	(.L_1433 - .L_1432)
.L_1432:
        /*000c*/ 	.word	0x00000000
        /*0010*/ 	.short	0x0000
        /*0012*/ 	.short	0x0070
        /*0014*/ 	.byte	0x00, 0xf0, 0x01, 0x2a


	//----- nvinfo : EIATTR_SPARSE_MMA_MASK
	.align		4
.L_1433:
        /*0018*/ 	.byte	0x03, 0x50
        /*001a*/ 	.short	0x0000


	//----- nvinfo : EIATTR_MAXREG_COUNT
	.align		4
        /*001c*/ 	.byte	0x03, 0x1b
        /*001e*/ 	.short	0x0080


	//----- nvinfo : EIATTR_NUM_BARRIERS
	.align		4
        /*0020*/ 	.byte	0x02, 0x4c
        /*0022*/ 	.byte	0x10
	.zero		1


	//----- nvinfo : EIATTR_EXTERNS
	.align		4
        /*0024*/ 	.byte	0x04, 0x0f
        /*0026*/ 	.short	(.L_1435 - .L_1434)


	//   ....[0]....
	.align		4
.L_1434:
        /*0028*/ 	.word	index@(__assertfail)


	//----- nvinfo : EIATTR_ANNOTATIONS
	.align		4
.L_1435:
        /*002c*/ 	.byte	0x04, 0x55
        /*002e*/ 	.short	(.L_1437 - .L_1436)


	//   ....[0]....
.L_1436:
        /* <DEDUP_REMOVED lines=105> */


	//----- nvinfo : EIATTR_MERCURY_ISA_VERSION
	.align		4
.L_1437:
        /*06b0*/ 	.byte	0x03, 0x5f
        /*06b2*/ 	.short	0x0101


	//----- nvinfo : EIATTR_UNUSED_LOAD_BYTE_OFFSET
	.align		4
        /*06b4*/ 	.byte	0x04, 0x44
        /*06b6*/ 	.short	(.L_1439 - .L_1438)


	//   ....[0]....
.L_1438:
        /*06b8*/ 	.word	0x00000a90
        /*06bc*/ 	.word	0x0000fff0


	//   ....[1]....
        /*06c0*/ 	.word	0x0000dc60
        /*06c4*/ 	.word	0x0000fff0


	//----- nvinfo : EIATTR_INT_WARP_WIDE_INSTR_OFFSETS
	.align		4
.L_1439:
        /*06c8*/ 	.byte	0x04, 0x31
        /*06ca*/ 	.short	(.L_1441 - .L_1440)


	//   ....[0]....
.L_1440:
        /*06cc*/ 	.word	0x00000180


	//   ....[1]....
        /*06d0*/ 	.word	0x00000220


	//   ....[2]....
        /*06d4*/ 	.word	0x00000290


	//   ....[3]....
        /*06d8*/ 	.word	0x00012db0


	//   ....[4]....
        /*06dc*/ 	.word	0x00012e40


	//   ....[5]....
        /*06e0*/ 	.word	0x00015430


	//   ....[6]....
        /*06e4*/ 	.word	0x000154c0


	//----- nvinfo : EIATTR_COOP_GROUP_MASK_REGIDS
	.align		4
.L_1441:
        /*06e8*/ 	.byte	0x04, 0x29
        /*06ea*/ 	.short	(.L_1443 - .L_1442)


	//   ....[0]....
.L_1442:
        /*06ec*/ 	.word	0xffffffff


	//   ....[1]....
        /*06f0*/ 	.word	0xffffffff


	//   ....[2]....
        /*06f4*/ 	.word	0xffffffff


	//   ....[3]....
        /*06f8*/ 	.word	0xffffffff


	//   ....[4]....
        /*06fc*/ 	.word	0xffffffff


	//   ....[5]....
        /*0700*/ 	.word	0xffffffff


	//   ....[6]....
        /*0704*/ 	.word	0xffffffff


	//   ....[7]....
        /*0708*/ 	.word	0xffffffff


	//   ....[8]....
        /*070c*/ 	.word	0xffffffff


	//   ....[9]....
        /*0710*/ 	.word	0xffffffff


	//   ....[10]....
        /*0714*/ 	.word	0xffffffff


	//   ....[11]....
        /*0718*/ 	.word	0xffffffff


	//   ....[12]....
        /*071c*/ 	.word	0xffffffff


	//   ....[13]....
        /*0720*/ 	.word	0xffffffff


	//   ....[14]....
        /*0724*/ 	.word	0xffffffff


	//   ....[15]....
        /*0728*/ 	.word	0xffffffff


	//   ....[16]....
        /*072c*/ 	.word	0xffffffff


	//   ....[17]....
        /*0730*/ 	.word	0xffffffff


	//   ....[18]....
        /*0734*/ 	.word	0xffffffff


	//   ....[19]....
        /*0738*/ 	.word	0xffffffff


	//   ....[20]....
        /*073c*/ 	.word	0xffffffff


	//   ....[21]....
        /*0740*/ 	.word	0xffffffff


	//   ....[22]....
        /*0744*/ 	.word	0xffffffff


	//   ....[23]....
        /*0748*/ 	.word	0xffffffff


	//   ....[24]....
        /*074c*/ 	.word	0xffffffff


	//   ....[25]....
        /*0750*/ 	.word	0xffffffff


	//   ....[26]....
        /*0754*/ 	.word	0xffffffff


	//   ....[27]....
        /*0758*/ 	.word	0xffffffff


	//   ....[28]....
        /*075c*/ 	.word	0xffffffff


	//   ....[29]....
        /*0760*/ 	.word	0xffffffff


	//   ....[30]....
        /*0764*/ 	.word	0xffffffff


	//   ....[31]....
        /*0768*/ 	.word	0xffffffff


	//   ....[32]....
        /*076c*/ 	.word	0xffffffff


	//   ....[33]....
        /*0770*/ 	.word	0xffffffff


	//   ....[34]....
        /*0774*/ 	.word	0xffffffff


	//   ....[35]....
        /*0778*/ 	.word	0xffffffff


	//   ....[36]....
        /*077c*/ 	.word	0xffffffff


	//   ....[37]....
        /*0780*/ 	.word	0xffffffff


	//   ....[38]....
        /*0784*/ 	.word	0xffffffff


	//   ....[39]....
        /*0788*/ 	.word	0xffffffff


	//   ....[40]....
        /*078c*/ 	.word	0xffffffff


	//   ....[41]....
        /*0790*/ 	.word	0xffffffff


	//   ....[42]....
        /*0794*/ 	.word	0xffffffff


	//   ....[43]....
        /*0798*/ 	.word	0xffffffff


	//   ....[44]....
        /*079c*/ 	.word	0xffffffff


	//   ....[45]....
        /*07a0*/ 	.word	0xffffffff


	//   ....[46]....
        /*07a4*/ 	.word	0xffffffff


	//   ....[47]....
        /*07a8*/ 	.word	0xffffffff


	//   ....[48]....
        /*07ac*/ 	.word	0xffffffff


	//   ....[49]....
        /*07b0*/ 	.word	0xffffffff


	//   ....[50]....
        /*07b4*/ 	.word	0xffffffff


	//   ....[51]....
        /*07b8*/ 	.word	0xffffffff


	//   ....[52]....
        /*07bc*/ 	.word	0xffffffff


	//   ....[53]....
        /*07c0*/ 	.word	0xffffffff


	//   ....[54]....
        /*07c4*/ 	.word	0xffffffff


	//   ....[55]....
        /*07c8*/ 	.word	0xffffffff


	//   ....[56]....
        /*07cc*/ 	.word	0xffffffff


	//   ....[57]....
        /*07d0*/ 	.word	0xffffffff


	//   ....[58]....
        /*07d4*/ 	.word	0xffffffff


	//   ....[59]....
        /*07d8*/ 	.word	0xffffffff


	//   ....[60]....
        /*07dc*/ 	.word	0xffffffff


	//   ....[61]....
        /*07e0*/ 	.word	0xffffffff


	//   ....[62]....
        /*07e4*/ 	.word	0xffffffff


	//   ....[63]....
        /*07e8*/ 	.word	0xffffffff


	//   ....[64]....
        /*07ec*/ 	.word	0xffffffff


	//   ....[65]....
        /*07f0*/ 	.word	0xffffffff


	//   ....[66]....
        /*07f4*/ 	.word	0xffffffff


	//   ....[67]....
        /*07f8*/ 	.word	0xffffffff


	//   ....[68]....
        /*07fc*/ 	.word	0xffffffff


	//   ....[69]....
        /*0800*/ 	.word	0xffffffff


	//   ....[70]....
        /*0804*/ 	.word	0xffffffff


	//   ....[71]....
        /*0808*/ 	.word	0xffffffff


	//   ....[72]....
        /*080c*/ 	.word	0xffffffff


	//   ....[73]....
        /*0810*/ 	.word	0xffffffff


	//   ....[74]....
        /*0814*/ 	.word	0xffffffff


	//   ....[75]....
        /*0818*/ 	.word	0xffffffff


	//   ....[76]....
        /*081c*/ 	.word	0xffffffff


	//   ....[77]....
        /*0820*/ 	.word	0xffffffff


	//   ....[78]....
        /*0824*/ 	.word	0xffffffff


	//   ....[79]....
        /*0828*/ 	.word	0xffffffff


	//   ....[80]....
        /*082c*/ 	.word	0xffffffff


	//   ....[81]....
        /*0830*/ 	.word	0xffffffff


	//   ....[82]....
        /*0834*/ 	.word	0xffffffff


	//   ....[83]....
        /*0838*/ 	.word	0xffffffff


	//   ....[84]....
        /*083c*/ 	.word	0xffffffff


	//   ....[85]....
        /*0840*/ 	.word	0xffffffff


	//   ....[86]....
        /*0844*/ 	.word	0xffffffff


	//   ....[87]....
        /*0848*/ 	.word	0xffffffff


	//   ....[88]....
        /*084c*/ 	.word	0xffffffff


	//   ....[89]....
        /*0850*/ 	.word	0xffffffff


	//   ....[90]....
        /*0854*/ 	.word	0xffffffff


	//   ....[91]....
        /*0858*/ 	.word	0xffffffff


	//   ....[92]....
        /*085c*/ 	.word	0xffffffff


	//   ....[93]....
        /*0860*/ 	.word	0xffffffff


	//   ....[94]....
        /*0864*/ 	.word	0xffffffff


	//   ....[95]....
        /*0868*/ 	.word	0xffffffff


	//   ....[96]....
        /*086c*/ 	.word	0xffffffff


	//   ....[97]....
        /*0870*/ 	.word	0xffffffff


	//   ....[98]....
        /*0874*/ 	.word	0xffffffff


	//   ....[99]....
        /*0878*/ 	.word	0xffffffff


	//   ....[100]....
        /*087c*/ 	.word	0xffffffff


	//   ....[101]....
        /*0880*/ 	.word	0xffffffff


	//   ....[102]....
        /*0884*/ 	.word	0xffffffff


	//   ....[103]....
        /*0888*/ 	.word	0xffffffff


	//   ....[104]....
        /*088c*/ 	.word	0xffffffff


	//   ....[105]....
        /*0890*/ 	.word	0xffffffff


	//   ....[106]....
        /*0894*/ 	.word	0xffffffff


	//   ....[107]....
        /*0898*/ 	.word	0xffffffff


	//   ....[108]....
        /*089c*/ 	.word	0xffffffff


	//   ....[109]....
        /*08a0*/ 	.word	0xffffffff


	//   ....[110]....
        /*08a4*/ 	.word	0xffffffff


	//   ....[111]....
        /*08a8*/ 	.word	0xffffffff


	//   ....[112]....
        /*08ac*/ 	.word	0xffffffff


	//   ....[113]....
        /*08b0*/ 	.word	0xffffffff


	//   ....[114]....
        /*08b4*/ 	.word	0xffffffff


	//   ....[115]....
        /*08b8*/ 	.word	0xffffffff


	//   ....[116]....
        /*08bc*/ 	.word	0xffffffff


	//   ....[117]....
        /*08c0*/ 	.word	0xffffffff


	//   ....[118]....
        /*08c4*/ 	.word	0xffffffff


	//   ....[119]....
        /*08c8*/ 	.word	0xffffffff


	//   ....[120]....
        /*08cc*/ 	.word	0xffffffff


	//   ....[121]....
        /*08d0*/ 	.word	0xffffffff


	//   ....[122]....
        /*08d4*/ 	.word	0xffffffff


	//   ....[123]....
        /*08d8*/ 	.word	0xffffffff


	//   ....[124]....
        /*08dc*/ 	.word	0xffffffff


	//   ....[125]....
        /*08e0*/ 	.word	0xffffffff


	//   ....[126]....
        /*08e4*/ 	.word	0xffffffff


	//   ....[127]....
        /*08e8*/ 	.word	0xffffffff


	//   ....[128]....
        /*08ec*/ 	.word	0xffffffff


	//   ....[129]....
        /*08f0*/ 	.word	0xffffffff


	//   ....[130]....
        /*08f4*/ 	.word	0xffffffff


	//   ....[131]....
        /*08f8*/ 	.word	0xffffffff


	//   ....[132]....
        /*08fc*/ 	.word	0xffffffff


	//   ....[133]....
        /*0900*/ 	.word	0xffffffff


	//   ....[134]....
        /*0904*/ 	.word	0x0500000f


	//   ....[135]....
        /*0908*/ 	.word	0x0500000f


	//   ....[136]....
        /*090c*/ 	.word	0x0500000f


	//   ....[137]....
        /*0910*/ 	.word	0x0500000f


	//   ....[138]....
        /*0914*/ 	.word	0x0500000f


	//   ....[139]....
        /*0918*/ 	.word	0x0500000f


	//   ....[140]....
        /*091c*/ 	.word	0x0500000f


	//   ....[141]....
        /*0920*/ 	.word	0x0500000f


	//   ....[142]....
        /*0924*/ 	.word	0x0500000f


	//   ....[143]....
        /*0928*/ 	.word	0x0500000f


	//   ....[144]....
        /*092c*/ 	.word	0x0500000f


	//   ....[145]....
        /*0930*/ 	.word	0x0500000f


	//   ....[146]....
        /*0934*/ 	.word	0x0500000f


	//   ....[147]....
        /*0938*/ 	.word	0x0500000f


	//   ....[148]....
        /*093c*/ 	.word	0x0500000f


	//   ....[149]....
        /*0940*/ 	.word	0x0500000f


	//   ....[150]....
        /*0944*/ 	.word	0x0500000f


	//   ....[151]....
        /*0948*/ 	.word	0x0500000f


	//   ....[152]....
        /*094c*/ 	.word	0x0500000f


	//   ....[153]....
        /*0950*/ 	.word	0x0500000f


	//   ....[154]....
        /*0954*/ 	.word	0x0500000f


	//   ....[155]....
        /*0958*/ 	.word	0x0500000f


	//   ....[156]....
        /*095c*/ 	.word	0x0500000f


	//   ....[157]....
        /*0960*/ 	.word	0x0500000f


	//   ....[158]....
        /*0964*/ 	.word	0x0500000f


	//   ....[159]....
        /*0968*/ 	.word	0x0500000f


	//   ....[160]....
        /*096c*/ 	.word	0x0500000f


	//   ....[161]....
        /*0970*/ 	.word	0x0500000f


	//   ....[162]....
        /*0974*/ 	.word	0x0500000f


	//   ....[163]....
        /*0978*/ 	.word	0x0500000f


	//   ....[164]....
        /*097c*/ 	.word	0x0500000f


	//   ....[165]....
        /*0980*/ 	.word	0x0500000f


	//   ....[166]....
        /*0984*/ 	.word	0x0500000f


	//   ....[167]....
        /*0988*/ 	.word	0x0500000f


	//   ....[168]....
        /*098c*/ 	.word	0x0500000f


	//   ....[169]....
        /*0990*/ 	.word	0x0500000f


	//   ....[170]....
        /*0994*/ 	.word	0x0500000f


	//   ....[171]....
        /*0998*/ 	.word	0x0500000f


	//   ....[172]....
        /*099c*/ 	.word	0x0500000f


	//   ....[173]....
        /*09a0*/ 	.word	0x0500000f


	//   ....[174]....
        /*09a4*/ 	.word	0x0500000f


	//----- nvinfo : EIATTR_COOP_GROUP_INSTR_OFFSETS
	.align		4
.L_1443:
        /*09a8*/ 	.byte	0x04, 0x28
        /*09aa*/ 	.short	(.L_1445 - .L_1444)


	//   ....[0]....
.L_1444:
        /*09ac*/ 	.word	0x00000060


	//   ....[1]....
        /*09b0*/ 	.word	0x00000190


	//   ....[2]....
        /*09b4*/ 	.word	0x00000240


	//   ....[3]....
        /*09b8*/ 	.word	0x00000400


	//   ....[4]....
        /*09bc*/ 	.word	0x00000560


	//   ....[5]....
        /*09c0*/ 	.word	0x00000680


	//   ....[6]....
        /*09c4*/ 	.word	0x000007e0


	//   ....[7]....
        /*09c8*/ 	.word	0x000056d0


	//   ....[8]....
        /*09cc*/ 	.word	0x00005c10


	//   ....[9]....
        /*09d0*/ 	.word	0x00005c20


	//   ....[10]....
        /*09d4*/ 	.word	0x00005c30


	//   ....[11]....
        /*09d8*/ 	.word	0x00005c40


	//   ....[12]....
        /*09dc*/ 	.word	0x00006f40


	//   ....[13]....
        /*09e0*/ 	.word	0x00006f50


	//   ....[14]....
        /*09e4*/ 	.word	0x00006f60


	//   ....[15]....
        /*09e8*/ 	.word	0x00006f70


	//   ....[16]....
        /*09ec*/ 	.word	0x00009340


	//   ....[17]....
        /*09f0*/ 	.word	0x00009440


	//   ....[18]....
        /*09f4*/ 	.word	0x00009ab0


	//   ....[19]....
        /*09f8*/ 	.word	0x00009b00


	//   ....[20]....
        /*09fc*/ 	.word	0x0000bb70


	//   ....[21]....
        /*0a00*/ 	.word	0x0000bba0


	//   ....[22]....
        /*0a04*/ 	.word	0x0000bbf0


	//   ....[23]....
        /*0a08*/ 	.word	0x0000bc00


	//   ....[24]....
        /*0a0c*/ 	.word	0x0000d5c0


	//   ....[25]....
        /*0a10*/ 	.word	0x0000d5d0


	//   ....[26]....
        /*0a14*/ 	.word	0x0000d670


	//   ....[27]....
        /*0a18*/ 	.word	0x0000d680


	//   ....[28]....
        /*0a1c*/ 	.word	0x0000e180


	//   ....[29]....
        /*0a20*/ 	.word	0x0000e1b0


	//   ....[30]....
        /*0a24*/ 	.word	0x0000e1e0


	//   ....[31]....
        /*0a28*/ 	.word	0x0000e1f0


	//   ....[32]....
        /*0a2c*/ 	.word	0x0000e200


	//   ....[33]....
        /*0a30*/ 	.word	0x0000e210


	//   ....[34]....
        /*0a34*/ 	.word	0x0000e230


	//   ....[35]....
        /*0a38*/ 	.word	0x0000e240


	//   ....[36]....
        /*0a3c*/ 	.word	0x0000e250


	//   ....[37]....
        /*0a40*/ 	.word	0x0000e260


	//   ....[38]....
        /*0a44*/ 	.word	0x0000e270


	//   ....[39]....
        /*0a48*/ 	.word	0x0000e280


	//   ....[40]....
        /*0a4c*/ 	.word	0x0000e290


	//   ....[41]....
        /*0a50*/ 	.word	0x0000e2a0


	//   ....[42]....
        /*0a54*/ 	.word	0x0000e2b0


	//   ....[43]....
        /*0a58*/ 	.word	0x0000e2d0


	//   ....[44]....
        /*0a5c*/ 	.word	0x0000e2e0


	//   ....[45]....
        /*0a60*/ 	.word	0x0000e2f0


	//   ....[46]....
        /*0a64*/ 	.word	0x0000e300


	//   ....[47]....
        /*0a68*/ 	.word	0x0000e310


	//   ....[48]....
        /*0a6c*/ 	.word	0x0000e320


	//   ....[49]....
        /*0a70*/ 	.word	0x0000e330


	//   ....[50]....
        /*0a74*/ 	.word	0x0000e340


	//   ....[51]....
        /*0a78*/ 	.word	0x0000e350


	//   ....[52]....
        /*0a7c*/ 	.word	0x0000e360


	//   ....[53]....
        /*0a80*/ 	.word	0x0000e370


	//   ....[54]....
        /*0a84*/ 	.word	0x0000e380


	//   ....[55]....
        /*0a88*/ 	.word	0x0000e390


	//   ....[56]....
        /*0a8c*/ 	.word	0x0000e3a0


	//   ....[57]....
        /*0a90*/ 	.word	0x0000e3b0


	//   ....[58]....
        /*0a94*/ 	.word	0x0000e3c0


	//   ....[59]....
        /*0a98*/ 	.word	0x0000e3d0


	//   ....[60]....
        /*0a9c*/ 	.word	0x0000eb80


	//   ....[61]....
        /*0aa0*/ 	.word	0x0000eb90


	//   ....[62]....
        /*0aa4*/ 	.word	0x0000eba0


	//   ....[63]....
        /*0aa8*/ 	.word	0x0000ebe0


	//   ....[64]....
        /*0aac*/ 	.word	0x0000f140


	//   ....[65]....
        /*0ab0*/ 	.word	0x0000f180


	//   ....[66]....
        /*0ab4*/ 	.word	0x0000f1a0


	//   ....[67]....
        /*0ab8*/ 	.word	0x0000f1e0


	//   ....[68]....
        /*0abc*/ 	.word	0x0000f200


	//   ....[69]....
        /*0ac0*/ 	.word	0x0000f220


	//   ....[70]....
        /*0ac4*/ 	.word	0x0000f250


	//   ....[71]....
        /*0ac8*/ 	.word	0x0000f280


	//   ....[72]....
        /*0acc*/ 	.word	0x0000f6c0


	//   ....[73]....
        /*0ad0*/ 	.word	0x0000f6d0


	//   ....[74]....
        /*0ad4*/ 	.word	0x0000f950


	//   ....[75]....
        /*0ad8*/ 	.word	0x0000f960


	//   ....[76]....
        /*0adc*/ 	.word	0x00010400


	//   ....[77]....
        /*0ae0*/ 	.word	0x00010430


	//   ....[78]....
        /*0ae4*/ 	.word	0x00010470


	//   ....[79]....
        /*0ae8*/ 	.word	0x000104a0


	//   ....[80]....
        /*0aec*/ 	.word	0x000104c0


	//   ....[81]....
        /*0af0*/ 	.word	0x000104d0


	//   ....[82]....
        /*0af4*/ 	.word	0x000104e0


	//   ....[83]....
        /*0af8*/ 	.word	0x00010500


	//   ....[84]....
        /*0afc*/ 	.word	0x00010660


	//   ....[85]....
        /*0b00*/ 	.word	0x00010860


	//   ....[86]....
        /*0b04*/ 	.word	0x00010890


	//   ....[87]....
        /*0b08*/ 	.word	0x000108c0


	//   ....[88]....
        /*0b0c*/ 	.word	0x000108f0


	//   ....[89]....
        /*0b10*/ 	.word	0x00010920


	//   ....[90]....
        /*0b14*/ 	.word	0x00010950


	//   ....[91]....
        /*0b18*/ 	.word	0x00010ad0


	//   ....[92]....
        /*0b1c*/ 	.word	0x00010b00


	//   ....[93]....
        /*0b20*/ 	.word	0x00010b30


	//   ....[94]....
        /*0b24*/ 	.word	0x00010b60


	//   ....[95]....
        /*0b28*/ 	.word	0x00010b90


	//   ....[96]....
        /*0b2c*/ 	.word	0x00010bc0


	//   ....[97]....
        /*0b30*/ 	.word	0x00010c50


	//   ....[98]....
        /*0b34*/ 	.word	0x00010c80


	//   ....[99]....
        /*0b38*/ 	.word	0x00010c90


	//   ....[100]....
        /*0b3c*/ 	.word	0x00010d30


	//   ....[101]....
        /*0b40*/ 	.word	0x00011e10


	//   ....[102]....
        /*0b44*/ 	.word	0x000134f0


	//   ....[103]....
        /*0b48*/ 	.word	0x000141c0


	//   ....[104]....
        /*0b4c*/ 	.word	0x000141d0


	//   ....[105]....
        /*0b50*/ 	.word	0x000141e0


	//   ....[106]....
        /*0b54*/ 	.word	0x00014200


	//   ....[107]....
        /*0b58*/ 	.word	0x00014260


	//   ....[108]....
        /*0b5c*/ 	.word	0x00014280


	//   ....[109]....
        /*0b60*/ 	.word	0x00014300


	//   ....[110]....
        /*0b64*/ 	.word	0x00014320


	//   ....[111]....
        /*0b68*/ 	.word	0x00014330


	//   ....[112]....
        /*0b6c*/ 	.word	0x000143a0


	//   ....[113]....
        /*0b70*/ 	.word	0x000143f0


	//   ....[114]....
        /*0b74*/ 	.word	0x00014400


	//   ....[115]....
        /*0b78*/ 	.word	0x00015c90


	//   ....[116]....
        /*0b7c*/ 	.word	0x00015cc0


	//   ....[117]....
        /*0b80*/ 	.word	0x00015d30


	//   ....[118]....
        /*0b84*/ 	.word	0x00015d60


	//   ....[119]....
        /*0b88*/ 	.word	0x00015d90


	//   ....[120]....
        /*0b8c*/ 	.word	0x00015dc0


	//   ....[121]....
        /*0b90*/ 	.word	0x00015df0


	//   ....[122]....
        /*0b94*/ 	.word	0x00015e20


	//   ....[123]....
        /*0b98*/ 	.word	0x00015fc0


	//   ....[124]....
        /*0b9c*/ 	.word	0x00015ff0


	//   ....[125]....
        /*0ba0*/ 	.word	0x00016020


	//   ....[126]....
        /*0ba4*/ 	.word	0x00016050


	//   ....[127]....
        /*0ba8*/ 	.word	0x00016080


	//   ....[128]....
        /*0bac*/ 	.word	0x000160b0


	//   ....[129]....
        /*0bb0*/ 	.word	0x00016170


	//   ....[130]....
        /*0bb4*/ 	.word	0x00016190


	//   ....[131]....
        /*0bb8*/ 	.word	0x000161a0


	//   ....[132]....
        /*0bbc*/ 	.word	0x00016200


	//   ....[133]....
        /*0bc0*/ 	.word	0x00016820


	//   ....[134]....
        /*0bc4*/ 	.word	0x00016cb0


	//   ....[135]....
        /*0bc8*/ 	.word	0x00016d40


	//   ....[136]....
        /*0bcc*/ 	.word	0x00016d90


	//   ....[137]....
        /*0bd0*/ 	.word	0x00016de0


	//   ....[138]....
        /*0bd4*/ 	.word	0x00016ec0


	//   ....[139]....
        /*0bd8*/ 	.word	0x00016f50


	//   ....[140]....
        /*0bdc*/ 	.word	0x00016fa0


	//   ....[141]....
        /*0be0*/ 	.word	0x00016ff0


	//   ....[142]....
        /*0be4*/ 	.word	0x00017240


	//   ....[143]....
        /*0be8*/ 	.word	0x00017520


	//   ....[144]....
        /*0bec*/ 	.word	0x00017720


	//   ....[145]....
        /*0bf0*/ 	.word	0x00017770


	//   ....[146]....
        /*0bf4*/ 	.word	0x000177d0


	//   ....[147]....
        /*0bf8*/ 	.word	0x00017890


	//   ....[148]....
        /*0bfc*/ 	.word	0x000178f0


	//   ....[149]....
        /*0c00*/ 	.word	0x000179f0


	//   ....[150]....
        /*0c04*/ 	.word	0x00017a50


	//   ....[151]....
        /*0c08*/ 	.word	0x00017b00


	//   ....[152]....
        /*0c0c*/ 	.word	0x00017bb0


	//   ....[153]....
        /*0c10*/ 	.word	0x00017c90


	//   ....[154]....
        /*0c14*/ 	.word	0x00017cf0


	//   ....[155]....
        /*0c18*/ 	.word	0x00017dc0


	//   ....[156]....
        /*0c1c*/ 	.word	0x00018090


	//   ....[157]....
        /*0c20*/ 	.word	0x00018130


	//   ....[158]....
        /*0c24*/ 	.word	0x000182c0


	//   ....[159]....
        /*0c28*/ 	.word	0x00018330


	//   ....[160]....
        /*0c2c*/ 	.word	0x000183a0


	//   ....[161]....
        /*0c30*/ 	.word	0x00018410


	//   ....[162]....
        /*0c34*/ 	.word	0x00018480


	//   ....[163]....
        /*0c38*/ 	.word	0x00018500


	//   ....[164]....
        /*0c3c*/ 	.word	0x00018590


	//   ....[165]....
        /*0c40*/ 	.word	0x00018630


	//   ....[166]....
        /*0c44*/ 	.word	0x000186a0


	//   ....[167]....
        /*0c48*/ 	.word	0x00018710


	//   ....[168]....
        /*0c4c*/ 	.word	0x00018780


	//   ....[169]....
        /*0c50*/ 	.word	0x00018800


	//   ....[170]....
        /*0c54*/ 	.word	0x00018870


	//   ....[171]....
        /*0c58*/ 	.word	0x00018910


	//   ....[172]....
        /*0c5c*/ 	.word	0x00018960


	//   ....[173]....
        /*0c60*/ 	.word	0x000189f0


	//   ....[174]....
        /*0c64*/ 	.word	0x00018b20


	//----- nvinfo : EIATTR_REG_RECONFIG
	.align		4
.L_1445:
        /*0c68*/ 	.byte	0x01, 0x54
	.zero		2


	//----- nvinfo : EIATTR_SYSCALL_OFFSETS
	.align		4
        /*0c6c*/ 	.byte	0x04, 0x46
        /*0c6e*/ 	.short	(.L_1447 - .L_1446)


	//   ....[0]....
.L_1446:
        /*0c70*/ 	.word	0x00001c60


	//   ....[1]....
        /*0c74*/ 	.word	0x00001db0


	//   ....[2]....
        /*0c78*/ 	.word	0x00005840


	//   ....[3]....
        /*0c7c*/ 	.word	0x00005b80


	//   ....[4]....
        /*0c80*/ 	.word	0x00012fa0


	//   ....[5]....
        /*0c84*/ 	.word	0x00013110


	//   ....[6]....
        /*0c88*/ 	.word	0x00013260


	//   ....[7]....
        /*0c8c*/ 	.word	0x000133a0


	//   ....[8]....
        /*0c90*/ 	.word	0x00013d10


	//----- nvinfo : EIATTR_MBARRIER_INSTR_OFFSETS
	.align		4
.L_1447:
        /*0c94*/ 	.byte	0x04, 0x39
        /*0c96*/ 	.short	(.L_1449 - .L_1448)


	//   ....[0]....
.L_1448:
        /*0c98*/ 	.word	0x000002b0
        /*0c9c*/ 	.word	0x000000ff
        /*0ca0*/ 	.word	0x00013200
        /*0ca4*/ 	.short	0x0100
        /*0ca6*/ 	.byte	0x08
	.zero		1


	//   ....[1]....
        /*0ca8*/ 	.word	0x000002c0
        /*0cac*/ 	.word	0x000000ff
        /*0cb0*/ 	.word	0x00013220
        /*0cb4*/ 	.short	0x0100
        /*0cb6*/ 	.byte	0x08
	.zero		1


	//   ....[2]....
        /*0cb8*/ 	.word	0x000003b0
        /*0cbc*/ 	.word	0x000000ff
        /*0cc0*/ 	.word	0x00013230
        /*0cc4*/ 	.short	0x0100
        /*0cc6*/ 	.byte	0x08
	.zero		1


	//   ....[3]....
        /*0cc8*/ 	.word	0x000003c0
        /*0ccc*/ 	.word	0x000000ff
        /*0cd0*/ 	.word	0x00013240
        /*0cd4*/ 	.short	0x0100
        /*0cd6*/ 	.byte	0x08
	.zero		1


	//   ....[4]....
        /*0cd8*/ 	.word	0x000003d0
        /*0cdc*/ 	.word	0x000000ff
        /*0ce0*/ 	.word	0x00013238
        /*0ce4*/ 	.short	0x0100
        /*0ce6*/ 	.byte	0x08
	.zero		1


	//   ....[5]....
        /*0ce8*/ 	.word	0x000003e0
        /*0cec*/ 	.word	0x000000ff
        /*0cf0*/ 	.word	0x00013248
        /*0cf4*/ 	.short	0x0100
        /*0cf6*/ 	.byte	0x08
	.zero		1


	//   ....[6]....
        /*0cf8*/ 	.word	0x00000510
        /*0cfc*/ 	.word	0x000000ff
        /*0d00*/ 	.word	0x00013250
        /*0d04*/ 	.short	0x0100
        /*0d06*/ 	.byte	0x08
	.zero		1


	//   ....[7]....
        /*0d08*/ 	.word	0x00000520
        /*0d0c*/ 	.word	0x000000ff
        /*0d10*/ 	.word	0x00013260
        /*0d14*/ 	.short	0x0100
        /*0d16*/ 	.byte	0x08
	.zero		1


	//   ....[8]....
        /*0d18*/ 	.word	0x00000530
        /*0d1c*/ 	.word	0x000000ff
        /*0d20*/ 	.word	0x00013258
        /*0d24*/ 	.short	0x0100
        /*0d26*/ 	.byte	0x08
	.zero		1


	//   ....[9]....
        /*0d28*/ 	.word	0x00000540
        /*0d2c*/ 	.word	0x000000ff
        /*0d30*/ 	.word	0x00013268
        /*0d34*/ 	.short	0x0100
        /*0d36*/ 	.byte	0x08
	.zero		1


	//   ....[10]....
        /*0d38*/ 	.word	0x00000630
        /*0d3c*/ 	.word	0x000000ff
        /*0d40*/ 	.word	0x00013270
        /*0d44*/ 	.short	0x0100
        /*0d46*/ 	.byte	0x06
	.zero		1


	//   ....[11]....
        /*0d48*/ 	.word	0x00000640
        /*0d4c*/ 	.word	0x000000ff
        /*0d50*/ 	.word	0x00013280
        /*0d54*/ 	.short	0x0100
        /*0d56*/ 	.byte	0x06
	.zero		1


	//   ....[12]....
        /*0d58*/ 	.word	0x00000650
        /*0d5c*/ 	.word	0x000000ff
        /*0d60*/ 	.word	0x00013278
        /*0d64*/ 	.short	0x0100
        /*0d66*/ 	.byte	0x06
	.zero		1


	//   ....[13]....
        /*0d68*/ 	.word	0x00000660
        /*0d6c*/ 	.word	0x000000ff
        /*0d70*/ 	.word	0x00013288
        /*0d74*/ 	.short	0x0100
        /*0d76*/ 	.byte	0x06
	.zero		1


	//   ....[14]....
        /*0d78*/ 	.word	0x00000790
        /*0d7c*/ 	.word	0x000000ff
        /*0d80*/ 	.word	0x00013290
        /*0d84*/ 	.short	0x0100
        /*0d86*/ 	.byte	0x08
	.zero		1


	//   ....[15]....
        /*0d88*/ 	.word	0x000007a0
        /*0d8c*/ 	.word	0x000000ff
        /*0d90*/ 	.word	0x000132a0
        /*0d94*/ 	.short	0x0100
        /*0d96*/ 	.byte	0x08
	.zero		1


	//   ....[16]....
        /*0d98*/ 	.word	0x000007b0
        /*0d9c*/ 	.word	0x000000ff
        /*0da0*/ 	.word	0x00013298
        /*0da4*/ 	.short	0x0100
        /*0da6*/ 	.byte	0x08
	.zero		1


	//   ....[17]....
        /*0da8*/ 	.word	0x000007c0
        /*0dac*/ 	.word	0x000000ff
        /*0db0*/ 	.word	0x000132a8
        /*0db4*/ 	.short	0x0100
        /*0db6*/ 	.byte	0x08
	.zero		1


	//   ....[18]....
        /*0db8*/ 	.word	0x000008f0
        /*0dbc*/ 	.word	0x000000ff
        /*0dc0*/ 	.word	0x000132b0
        /*0dc4*/ 	.short	0x0100
        /*0dc6*/ 	.byte	0x08
	.zero		1


	//   ....[19]....
        /*0dc8*/ 	.word	0x00000900
        /*0dcc*/ 	.word	0x000000ff
        /*0dd0*/ 	.word	0x000132c0
        /*0dd4*/ 	.short	0x0100
        /*0dd6*/ 	.byte	0x08
	.zero		1


	//   ....[20]....
        /*0dd8*/ 	.word	0x00000910
        /*0ddc*/ 	.word	0x000000ff
        /*0de0*/ 	.word	0x000132b8
        /*0de4*/ 	.short	0x0100
        /*0de6*/ 	.byte	0x08
	.zero		1


	//   ....[21]....
        /*0de8*/ 	.word	0x00000920
        /*0dec*/ 	.word	0x000000ff
        /*0df0*/ 	.word	0x000132c8
        /*0df4*/ 	.short	0x0100
        /*0df6*/ 	.byte	0x08
	.zero		1


	//   ....[22]....
        /*0df8*/ 	.word	0x00002920
        /*0dfc*/ 	.word	0x0000004b
        /*0e00*/ 	.word	0x00013290
        /*0e04*/ 	.short	0x010a
        /*0e06*/ 	.byte	0x3f
	.zero		1


	//   ....[23]....
        /*0e08*/ 	.word	0x00003a80
        /*0e0c*/ 	.word	0x0000004b
        /*0e10*/ 	.word	0x00013290
        /*0e14*/ 	.short	0x010a
        /*0e16*/ 	.byte	0x3f
	.zero		1


	//   ....[24]....
        /*0e18*/ 	.word	0x00004b70
        /*0e1c*/ 	.word	0x0000004b
        /*0e20*/ 	.word	0x00013290
        /*0e24*/ 	.short	0x010a
        /*0e26*/ 	.byte	0x3f
	.zero		1


	//   ....[25]....
        /*0e28*/ 	.word	0x00004cf0
        /*0e2c*/ 	.word	0x00000004
        /*0e30*/ 	.word	0x00000000
        /*0e34*/ 	.short	0x0101
        /*0e36*/ 	.byte	0x3f
	.zero		1


	//   ....[26]....
        /*0e38*/ 	.word	0x00004d30
        /*0e3c*/ 	.word	0x0000004b
        /*0e40*/ 	.word	0x000132b0
        /*0e44*/ 	.short	0x010a
        /*0e46*/ 	.byte	0x3f
	.zero		1


	//   ....[27]....
        /*0e48*/ 	.word	0x00004fb0
        /*0e4c*/ 	.word	0x0000004b
        /*0e50*/ 	.word	0x00000000
        /*0e54*/ 	.short	0x0101
        /*0e56*/ 	.byte	0x3f
	.zero		1


	//   ....[28]....
        /*0e58*/ 	.word	0x000058e0
        /*0e5c*/ 	.word	0x00000010
        /*0e60*/ 	.word	0x00013200
        /*0e64*/ 	.short	0x010a
        /*0e66*/ 	.byte	0x3f
	.zero		1


	//   ....[29]....
        /*0e68*/ 	.word	0x00005930
        /*0e6c*/ 	.word	0x00000010
        /*0e70*/ 	.word	0x00013200
        /*0e74*/ 	.short	0x010a
        /*0e76*/ 	.byte	0x3f
	.zero		1


	//   ....[30]....
        /*0e78*/ 	.word	0x00005ea0
        /*0e7c*/ 	.word	0x00000010
        /*0e80*/ 	.word	0x00013200
        /*0e84*/ 	.short	0x010a
        /*0e86*/ 	.byte	0x3f
	.zero		1


	//   ....[31]....
        /*0e88*/ 	.word	0x00007130
        /*0e8c*/ 	.word	0x00000010
        /*0e90*/ 	.word	0x00013200
        /*0e94*/ 	.short	0x010a
        /*0e96*/ 	.byte	0x3f
	.zero		1


	//   ....[32]....
        /*0e98*/ 	.word	0x00008290
        /*0e9c*/ 	.word	0x00000003
        /*0ea0*/ 	.word	0x00013230
        /*0ea4*/ 	.short	0x010a
        /*0ea6*/ 	.byte	0x3f
	.zero		1


	//   ....[33]....
        /*0ea8*/ 	.word	0x00008340
        /*0eac*/ 	.word	0x00000003
        /*0eb0*/ 	.word	0x00013230
        /*0eb4*/ 	.short	0x010a
        /*0eb6*/ 	.byte	0x3f
	.zero		1


	//   ....[34]....
        /*0eb8*/ 	.word	0x00009e30
        /*0ebc*/ 	.word	0x00000047
        /*0ec0*/ 	.word	0x00000000
        /*0ec4*/ 	.short	0x0101
        /*0ec6*/ 	.byte	0x3f
	.zero		1


	//   ....[35]....
        /*0ec8*/ 	.word	0x0000ada0
        /*0ecc*/ 	.word	0x0000000b
        /*0ed0*/ 	.word	0x00013230
        /*0ed4*/ 	.short	0x010a
        /*0ed6*/ 	.byte	0x3f
	.zero		1


	//   ....[36]....
        /*0ed8*/ 	.word	0x0000ae30
        /*0edc*/ 	.word	0x0000000b
        /*0ee0*/ 	.word	0x00013230
        /*0ee4*/ 	.short	0x010a
        /*0ee6*/ 	.byte	0x3f
	.zero		1


	//   ....[37]....
        /*0ee8*/ 	.word	0x0000b3f0
        /*0eec*/ 	.word	0x0000000e
        /*0ef0*/ 	.word	0x00013250
        /*0ef4*/ 	.short	0x010a
        /*0ef6*/ 	.byte	0x3f
	.zero		1


	//   ....[38]....
        /*0ef8*/ 	.word	0x0000b440
        /*0efc*/ 	.word	0x0000000e
        /*0f00*/ 	.word	0x00013250
        /*0f04*/ 	.short	0x010a
        /*0f06*/ 	.byte	0x3f
	.zero		1


	//   ....[39]....
        /*0f08*/ 	.word	0x0000c3b0
        /*0f0c*/ 	.word	0x0000000b
        /*0f10*/ 	.word	0x00000000
        /*0f14*/ 	.short	0x0101
        /*0f16*/ 	.byte	0x3f
	.zero		1


	//   ....[40]....
        /*0f18*/ 	.word	0x0000ccf0
        /*0f1c*/ 	.word	0x0000000e
        /*0f20*/ 	.word	0x00000000
        /*0f24*/ 	.short	0x0101
        /*0f26*/ 	.byte	0x3f
	.zero		1


	//   ....[41]....
        /*0f28*/ 	.word	0x0000d250
        /*0f2c*/ 	.word	0x00000003
        /*0f30*/ 	.word	0x00013250
        /*0f34*/ 	.short	0x010a
        /*0f36*/ 	.byte	0x3f
	.zero		1


	//   ....[42]....
        /*0f38*/ 	.word	0x0000d2a0
        /*0f3c*/ 	.word	0x00000003
        /*0f40*/ 	.word	0x00013250
        /*0f44*/ 	.short	0x010a
        /*0f46*/ 	.byte	0x3f
	.zero		1


	//   ....[43]....
        /*0f48*/ 	.word	0x0000dae0
        /*0f4c*/ 	.word	0x00000003
        /*0f50*/ 	.word	0x00000000
        /*0f54*/ 	.short	0x0101
        /*0f56*/ 	.byte	0x3f
	.zero		1


	//   ....[44]....
        /*0f58*/ 	.word	0x0000f210
        /*0f5c*/ 	.word	0x00000015
        /*0f60*/ 	.word	0x00000000
        /*0f64*/ 	.short	0x0101
        /*0f66*/ 	.byte	0x3f
	.zero		1


	//   ....[45]....
        /*0f68*/ 	.word	0x0000f6b0
        /*0f6c*/ 	.word	0x00000004
        /*0f70*/ 	.word	0x00000000
        /*0f74*/ 	.short	0x0101
        /*0f76*/ 	.byte	0x3f
	.zero		1


	//   ....[46]....
        /*0f78*/ 	.word	0x00011ef0
        /*0f7c*/ 	.word	0x00000011
        /*0f80*/ 	.word	0x00013220
        /*0f84*/ 	.short	0x010a
        /*0f86*/ 	.byte	0x3f
	.zero		1


	//   ....[47]....
        /*0f88*/ 	.word	0x00011fc0
        /*0f8c*/ 	.word	0x00000007
        /*0f90*/ 	.word	0x000132a0
        /*0f94*/ 	.short	0x010a
        /*0f96*/ 	.byte	0x3f
	.zero		1


	//   ....[48]....
        /*0f98*/ 	.word	0x00012200
        /*0f9c*/ 	.word	0x00000007
        /*0fa0*/ 	.word	0x000132c0
        /*0fa4*/ 	.short	0x010a
        /*0fa6*/ 	.byte	0x3f
	.zero		1


	//   ....[49]....
        /*0fa8*/ 	.word	0x000125b0
        /*0fac*/ 	.word	0x00000007
        /*0fb0*/ 	.word	0x000132a0
        /*0fb4*/ 	.short	0x010a
        /*0fb6*/ 	.byte	0x3f
	.zero		1


	//   ....[50]....
        /*0fb8*/ 	.word	0x000127e0
        /*0fbc*/ 	.word	0x00000007
        /*0fc0*/ 	.word	0x000132c0
        /*0fc4*/ 	.short	0x010a
        /*0fc6*/ 	.byte	0x3f
	.zero		1


	//   ....[51]....
        /*0fc8*/ 	.word	0x00013750
        /*0fcc*/ 	.word	0x00000004
        /*0fd0*/ 	.word	0x00013280
        /*0fd4*/ 	.short	0x010a
        /*0fd6*/ 	.byte	0x3f
	.zero		1


	//   ....[52]....
        /*0fd8*/ 	.word	0x000138f0
        /*0fdc*/ 	.word	0x00000004
        /*0fe0*/ 	.word	0x00013240
        /*0fe4*/ 	.short	0x010a
        /*0fe6*/ 	.byte	0x3f
	.zero		1


	//   ....[53]....
        /*0fe8*/ 	.word	0x00014530
        /*0fec*/ 	.word	0x00000011
        /*0ff0*/ 	.word	0x00013200
        /*0ff4*/ 	.short	0x0107
        /*0ff6*/ 	.byte	0x3f
	.zero		1


	//   ....[54]....
        /*0ff8*/ 	.word	0x00014620
        /*0ffc*/ 	.word	0x00000011
        /*1000*/ 	.word	0x00013200
        /*1004*/ 	.short	0x0101
        /*1006*/ 	.byte	0x3f
	.zero		1


	//   ....[55]....
        /*1008*/ 	.word	0x00014640
        /*100c*/ 	.word	0x00000011
        /*1010*/ 	.word	0x00013220
        /*1014*/ 	.short	0x010a
        /*1016*/ 	.byte	0x3f
	.zero		1


	//   ....[56]....
        /*1018*/ 	.word	0x00014930
        /*101c*/ 	.word	0x00000006
        /*1020*/ 	.word	0x00013280
        /*1024*/ 	.short	0x010a
        /*1026*/ 	.byte	0x3f
	.zero		1


	//   ....[57]....
        /*1028*/ 	.word	0x00014b80
        /*102c*/ 	.word	0x00000006
        /*1030*/ 	.word	0x00013240
        /*1034*/ 	.short	0x010a
        /*1036*/ 	.byte	0x3f
	.zero		1


	//   ....[58]....
        /*1038*/ 	.word	0x00014e40
        /*103c*/ 	.word	0x00000003
        /*1040*/ 	.word	0x00013270
        /*1044*/ 	.short	0x010a
        /*1046*/ 	.byte	0x3f
	.zero		1


	//   ....[59]....
        /*1048*/ 	.word	0x00014ec0
        /*104c*/ 	.word	0x00000003
        /*1050*/ 	.word	0x00013260
        /*1054*/ 	.short	0x010a
        /*1056*/ 	.byte	0x3f
	.zero		1


	//   ....[60]....
        /*1058*/ 	.word	0x000152e0
        /*105c*/ 	.word	0x00000003
        /*1060*/ 	.word	0x00013250
        /*1064*/ 	.short	0x0101
        /*1066*/ 	.byte	0x3f
	.zero		1


	//   ....[61]....
        /*1068*/ 	.word	0x00015360
        /*106c*/ 	.word	0x00000003
        /*1070*/ 	.word	0x00000000
        /*1074*/ 	.short	0x0101
        /*1076*/ 	.byte	0x3f
	.zero		1


	//   ....[62]....
        /*1078*/ 	.word	0x00015580
        /*107c*/ 	.word	0x00000000
        /*1080*/ 	.word	0x00013270
        /*1084*/ 	.short	0x010a
        /*1086*/ 	.byte	0x3f
	.zero		1


	//   ....[63]....
        /*1088*/ 	.word	0x000155f0
        /*108c*/ 	.word	0x00000000
        /*1090*/ 	.word	0x00013260
        /*1094*/ 	.short	0x010a
        /*1096*/ 	.byte	0x3f
	.zero		1


	//   ....[64]....
        /*1098*/ 	.word	0x00015a20
        /*109c*/ 	.word	0x00000000
        /*10a0*/ 	.word	0x00013250
        /*10a4*/ 	.short	0x0101
        /*10a6*/ 	.byte	0x3f
	.zero		1


	//   ....[65]....
        /*10a8*/ 	.word	0x00015a70
        /*10ac*/ 	.word	0x00000002
        /*10b0*/ 	.word	0x00000000
        /*10b4*/ 	.short	0x0101
        /*10b6*/ 	.byte	0x3f
	.zero		1


	//   ....[66]....
        /*10b8*/ 	.word	0x000167a0
        /*10bc*/ 	.word	0x00000006
        /*10c0*/ 	.word	0x00013220
        /*10c4*/ 	.short	0x010a
        /*10c6*/ 	.byte	0x3f
	.zero		1


	//   ....[67]....
        /*10c8*/ 	.word	0x00016980
        /*10cc*/ 	.word	0x00000005
        /*10d0*/ 	.word	0x00000000
        /*10d4*/ 	.short	0x010a
        /*10d6*/ 	.byte	0x3f
	.zero		1


	//   ....[68]....
        /*10d8*/ 	.word	0x000169b0
        /*10dc*/ 	.word	0x00000009
        /*10e0*/ 	.word	0x00000000
        /*10e4*/ 	.short	0x010a
        /*10e6*/ 	.byte	0x3f
	.zero		1


	//   ....[69]....
        /*10e8*/ 	.word	0x00016a00
        /*10ec*/ 	.word	0x0000001d
        /*10f0*/ 	.word	0x00013260
        /*10f4*/ 	.short	0x010a
        /*10f6*/ 	.byte	0x3f
	.zero		1


	//   ....[70]....
        /*10f8*/ 	.word	0x00016a50
        /*10fc*/ 	.word	0x00000007
        /*1100*/ 	.word	0x00013260
        /*1104*/ 	.short	0x010a
        /*1106*/ 	.byte	0x3f
	.zero		1


	//   ....[71]....
        /*1108*/ 	.word	0x00016a90
        /*110c*/ 	.word	0x0000001d
        /*1110*/ 	.word	0x00013280
        /*1114*/ 	.short	0x010a
        /*1116*/ 	.byte	0x3f
	.zero		1


	//   ....[72]....
        /*1118*/ 	.word	0x00016ab0
        /*111c*/ 	.word	0x00000007
        /*1120*/ 	.word	0x00013280
        /*1124*/ 	.short	0x010a
        /*1126*/ 	.byte	0x3f
	.zero		1


	//   ....[73]....
        /*1128*/ 	.word	0x00016b10
        /*112c*/ 	.word	0x0000004b
        /*1130*/ 	.word	0x00013290
        /*1134*/ 	.short	0x010a
        /*1136*/ 	.byte	0x3f
	.zero		1


	//   ....[74]....
        /*1138*/ 	.word	0x00016b60
        /*113c*/ 	.word	0x0000004b
        /*1140*/ 	.word	0x00013290
        /*1144*/ 	.short	0x010a
        /*1146*/ 	.byte	0x3f
	.zero		1


	//   ....[75]....
        /*1148*/ 	.word	0x00016bb0
        /*114c*/ 	.word	0x0000004b
        /*1150*/ 	.word	0x00013290
        /*1154*/ 	.short	0x010a
        /*1156*/ 	.byte	0x3f
	.zero		1


	//   ....[76]....
        /*1158*/ 	.word	0x00016c00
        /*115c*/ 	.word	0x0000004b
        /*1160*/ 	.word	0x000132b0
        /*1164*/ 	.short	0x010a
        /*1166*/ 	.byte	0x3f
	.zero		1


	//   ....[77]....
        /*1168*/ 	.word	0x00016e10
        /*116c*/ 	.word	0x00000010
        /*1170*/ 	.word	0x00013200
        /*1174*/ 	.short	0x010a
        /*1176*/ 	.byte	0x3f
	.zero		1


	//   ....[78]....
        /*1178*/ 	.word	0x00017020
        /*117c*/ 	.word	0x00000010
        /*1180*/ 	.word	0x00013200
        /*1184*/ 	.short	0x010a
        /*1186*/ 	.byte	0x3f
	.zero		1


	//   ....[79]....
        /*1188*/ 	.word	0x00017070
        /*118c*/ 	.word	0x00000003
        /*1190*/ 	.word	0x00013230
        /*1194*/ 	.short	0x010a
        /*1196*/ 	.byte	0x3f
	.zero		1


	//   ....[80]....
        /*1198*/ 	.word	0x000170c0
        /*119c*/ 	.word	0x0000000b
        /*11a0*/ 	.word	0x00013230
        /*11a4*/ 	.short	0x010a
        /*11a6*/ 	.byte	0x3f
	.zero		1


	//   ....[81]....
        /*11a8*/ 	.word	0x00017110
        /*11ac*/ 	.word	0x0000000e
        /*11b0*/ 	.word	0x00013250
        /*11b4*/ 	.short	0x010a
        /*11b6*/ 	.byte	0x3f
	.zero		1


	//   ....[82]....
        /*11b8*/ 	.word	0x00017160
        /*11bc*/ 	.word	0x00000003
        /*11c0*/ 	.word	0x00013250
        /*11c4*/ 	.short	0x010a
        /*11c6*/ 	.byte	0x3f
	.zero		1


	//   ....[83]....
        /*11c8*/ 	.word	0x00017300
        /*11cc*/ 	.word	0x00000011
        /*11d0*/ 	.word	0x00013220
        /*11d4*/ 	.short	0x010a
        /*11d6*/ 	.byte	0x3f
	.zero		1


	//   ....[84]....
        /*11d8*/ 	.word	0x00017350
        /*11dc*/ 	.word	0x00000007
        /*11e0*/ 	.word	0x000132a0
        /*11e4*/ 	.short	0x010a
        /*11e6*/ 	.byte	0x3f
	.zero		1


	//   ....[85]....
        /*11e8*/ 	.word	0x000173a0
        /*11ec*/ 	.word	0x00000007
        /*11f0*/ 	.word	0x000132c0
        /*11f4*/ 	.short	0x010a
        /*11f6*/ 	.byte	0x3f
	.zero		1


	//   ....[86]....
        /*11f8*/ 	.word	0x000173f0
        /*11fc*/ 	.word	0x00000007
        /*1200*/ 	.word	0x000132a0
        /*1204*/ 	.short	0x010a
        /*1206*/ 	.byte	0x3f
	.zero		1


	//   ....[87]....
        /*1208*/ 	.word	0x00017440
        /*120c*/ 	.word	0x00000007
        /*1210*/ 	.word	0x000132c0
        /*1214*/ 	.short	0x010a
        /*1216*/ 	.byte	0x3f
	.zero		1


	//   ....[88]....
        /*1218*/ 	.word	0x000175e0
        /*121c*/ 	.word	0x00000004
        /*1220*/ 	.word	0x00013280
        /*1224*/ 	.short	0x010a
        /*1226*/ 	.byte	0x3f
	.zero		1


	//   ....[89]....
        /*1228*/ 	.word	0x00017630
        /*122c*/ 	.word	0x00000004
        /*1230*/ 	.word	0x00013240
        /*1234*/ 	.short	0x010a
        /*1236*/ 	.byte	0x3f
	.zero		1


	//   ....[90]....
        /*1238*/ 	.word	0x00017e00
        /*123c*/ 	.word	0x00000011
        /*1240*/ 	.word	0x00013220
        /*1244*/ 	.short	0x010a
        /*1246*/ 	.byte	0x3f
	.zero		1


	//   ....[91]....
        /*1248*/ 	.word	0x00017e50
        /*124c*/ 	.word	0x00000006
        /*1250*/ 	.word	0x00013280
        /*1254*/ 	.short	0x010a
        /*1256*/ 	.byte	0x3f
	.zero		1


	//   ....[92]....
        /*1258*/ 	.word	0x00017ea0
        /*125c*/ 	.word	0x00000006
        /*1260*/ 	.word	0x00013240
        /*1264*/ 	.short	0x010a
        /*1266*/ 	.byte	0x3f
	.zero		1


	//   ....[93]....
        /*1268*/ 	.word	0x00017ef0
        /*126c*/ 	.word	0x00000003
        /*1270*/ 	.word	0x00013270
        /*1274*/ 	.short	0x010a
        /*1276*/ 	.byte	0x3f
	.zero		1


	//   ....[94]....
        /*1278*/ 	.word	0x00017f40
        /*127c*/ 	.word	0x00000003
        /*1280*/ 	.word	0x00013260
        /*1284*/ 	.short	0x010a
        /*1286*/ 	.byte	0x3f
	.zero		1


	//   ....[95]....
        /*1288*/ 	.word	0x00017f90
        /*128c*/ 	.word	0x00000000
        /*1290*/ 	.word	0x00013270
        /*1294*/ 	.short	0x010a
        /*1296*/ 	.byte	0x3f
	.zero		1


	//   ....[96]....
        /*1298*/ 	.word	0x00017fe0
        /*129c*/ 	.word	0x00000000
        /*12a0*/ 	.word	0x00013260
        /*12a4*/ 	.short	0x010a
        /*12a6*/ 	.byte	0x3f
	.zero		1


	//   ....[97]....
        /*12a8*/ 	.word	0x00018a40
        /*12ac*/ 	.word	0x00000006
        /*12b0*/ 	.word	0x00013220
        /*12b4*/ 	.short	0x010a
        /*12b6*/ 	.byte	0x3f
	.zero		1


	//   ....[98]....
        /*12b8*/ 	.word	0x00018be0
        /*12bc*/ 	.word	0x00000005
        /*12c0*/ 	.word	0x00000000
        /*12c4*/ 	.short	0x010a
        /*12c6*/ 	.byte	0x3f
	.zero		1


	//   ....[99]....
        /*12c8*/ 	.word	0x00018c30
        /*12cc*/ 	.word	0x00000009
        /*12d0*/ 	.word	0x00000000
        /*12d4*/ 	.short	0x010a
        /*12d6*/ 	.byte	0x3f
	.zero		1


	//   ....[100]....
        /*12d8*/ 	.word	0x00018c80
        /*12dc*/ 	.word	0x0000001d
        /*12e0*/ 	.word	0x00013260
        /*12e4*/ 	.short	0x010a
        /*12e6*/ 	.byte	0x3f
	.zero		1


	//   ....[101]....
        /*12e8*/ 	.word	0x00018cd0
        /*12ec*/ 	.word	0x00000007
        /*12f0*/ 	.word	0x00013260
        /*12f4*/ 	.short	0x010a
        /*12f6*/ 	.byte	0x3f
	.zero		1


	//   ....[102]....
        /*12f8*/ 	.word	0x00018d20
        /*12fc*/ 	.word	0x0000001d
        /*1300*/ 	.word	0x00013280
        /*1304*/ 	.short	0x010a
        /*1306*/ 	.byte	0x3f
	.zero		1


	//----- nvinfo : EIATTR_NUM_MBARRIERS
	.align		4
.L_1449:
        /*1308*/ 	.byte	0x03, 0x38
        /*130a*/ 	.short	0x0016


	//----- nvinfo : EIATTR_EXIT_INSTR_OFFSETS
	.align		4
        /*130c*/ 	.byte	0x04, 0x1c
        /*130e*/ 	.short	(.L_1451 - .L_1450)


	//   ....[0]....
.L_1450:
        /*1310*/ 	.word	0x00016b00


	//----- nvinfo : EIATTR_MAX_THREADS
	.align		4
.L_1451:
        /*1314*/ 	.byte	0x04, 0x05
        /*1316*/ 	.short	(.L_1453 - .L_1452)
.L_1452:
        /*1318*/ 	.word	0x00000200
        /*131c*/ 	.word	0x00000001
        /*1320*/ 	.word	0x00000001


	//----- nvinfo : EIATTR_CRS_STACK_SIZE
	.align		4
.L_1453:
        /*1324*/ 	.byte	0x04, 0x1e
        /*1326*/ 	.short	(.L_1455 - .L_1454)
.L_1454:
        /*1328*/ 	.word	0x00000000


	//----- nvinfo : EIATTR_CBANK_PARAM_SIZE
	.align		4
.L_1455:
        /*132c*/ 	.byte	0x03, 0x19
        /*132e*/ 	.short	0x0af0


	//----- nvinfo : EIATTR_PARAM_CBANK
	.align		4
        /*1330*/ 	.byte	0x04, 0x0a
        /*1332*/ 	.short	(.L_1457 - .L_1456)
	.align		4
.L_1456:
        /*1334*/ 	.word	index@(.nv.constant0._ZN7cutlass13device_kernelIN5flash11enable_sm90INS1_16FlashAttnFwdSm90INS1_25CollectiveMainloopFwdSm90ILi2EN4cute5tupleIJNS5_1CILi1EEES8_S8_EEENS6_IJNS7_ILi192EEENS7_ILi160EEENS7_ILi64EEEEEELi64ENS_12float_e4m3_tEfNS_4arch4Sm90ELb0ELb0ELb0ELb1ELb0ELb1ELb0ELb1ELb1ELb1ELb1ELb0EEENS1_21CollectiveEpilogueFwdINS6_IJSA_SC_SB_EEES9_NS_10bfloat16_tESG_Li384ELb1ELb1ELb1ELb1EEENS1_36VarlenDynamicPersistentTileSchedulerILi192ELi160ELi384ELi128ELb1ELb1ELb1ELb0ELb1ELb1EEEEEEEEEvNT_6ParamsE)
        /*1338*/ 	.short	0x0210
        /*133a*/ 	.short	0x0af0


	//----- nvinfo : EIATTR_SW_WAR
	.align		4
.L_1457:
        /*133c*/ 	.byte	0x04, 0x36
        /*133e*/ 	.short	(.L_1459 - .L_1458)
.L_1458:
        /*1340*/ 	.word	0x00000008
.L_1459:


//--------------------- .nv.info._ZN7cutlass13device_kernelIN5flash11enable_sm90INS1_16FlashAttnFwdSm90INS1_25CollectiveMainloopFwdSm90ILi2EN4cute5tupleIJNS5_1CILi1EEES8_S8_EEENS6_IJNS7_ILi192EEENS7_ILi160EEENS7_ILi64EEEEEELi64ENS_12float_e4m3_tEfNS_4arch4Sm90ELb0ELb1ELb0ELb0ELb0ELb0ELb0ELb1ELb1ELb1ELb1ELb0EEENS1_21CollectiveEpilogueFwdINS6_IJSA_SC_SB_EEES9_NS_10bfloat16_tESG_Li384ELb0ELb1ELb1ELb1EEENS1_19SingleTileSchedulerILb0ELb1ELb1ELi192EEEEEEEEEvNT_6ParamsE --------------------------
	.section	.nv.info._ZN7cutlass13device_kernelIN5flash11enable_sm90INS1_16FlashAttnFwdSm90INS1_25CollectiveMainloopFwdSm90ILi2EN4cute5tupleIJNS5_1CILi1EEES8_S8_EEENS6_IJNS7_ILi192EEENS7_ILi160EEENS7_ILi64EEEEEELi64ENS_12float_e4m3_tEfNS_4arch4Sm90ELb0ELb1ELb0ELb0ELb0ELb0ELb0ELb1ELb1ELb1ELb1ELb0EEENS1_21CollectiveEpilogueFwdINS6_IJSA_SC_SB_EEES9_NS_10bfloat16_tESG_Li384ELb0ELb1ELb1ELb1EEENS1_19SingleTileSchedulerILb0ELb1ELb1ELi192EEEEEEEEEvNT_6ParamsE,"",@"SHT_CUDA_INFO"
	.sectionflags	@""
	.align	4


	//----- nvinfo : EIATTR_CUDA_API_VERSION
	.align		4
        /*0000*/ 	.byte	0x04, 0x37
        /*0002*/ 	.short	(.L_1461 - .L_1460)
.L_1460:
        /*0004*/ 	.word	0x00000082


	//----- nvinfo : EIATTR_KPARAM_INFO
	.align		4
.L_1461:
        /*0008*/ 	.byte	0x04, 0x17
        /*000a*/ 	.short	(.L_1463 - .L_1462)
.L_1462:
        /*000c*/ 	.word	0x00000000
        /*0010*/ 	.short	0x0000
        /*0012*/ 	.short	0x0070
        /*0014*/ 	.byte	0x00, 0xf0, 0x01, 0x28


	//----- nvinfo : EIATTR_SPARSE_MMA_MASK
	.align		4
.L_1463:
        /*0018*/ 	.byte	0x03, 0x50
        /*001a*/ 	.short	0x0000


	//----- nvinfo : EIATTR_MAXREG_COUNT
	.align		4
        /*001c*/ 	.byte	0x03, 0x1b
        /*001e*/ 	.short	0x0080


	//----- nvinfo : EIATTR_NUM_BARRIERS
	.align		4
        /*0020*/ 	.byte	0x02, 0x4c
        /*0022*/ 	.byte	0x09
	.zero		1


	//----- nvinfo : EIATTR_EXTERNS
	.align		4
        /*0024*/ 	.byte	0x04, 0x0f
        /*0026*/ 	.short	(.L_1465 - .L_1464)


	//   ....[0]....
	.align		4
.L_1464:
        /*0028*/ 	.word	index@(__assertfail)


	//----- nvinfo : EIATTR_MERCURY_ISA_VERSION
	.align		4
.L_1465:
        /*002c*/ 	.byte	0x03, 0x5f
        /*002e*/ 	.short	0x0101


	//----- nvinfo : EIATTR_INT_WARP_WIDE_INSTR_OFFSETS
	.align		4
        /*0030*/ 	.byte	0x04, 0x31
        /*0032*/ 	.short	(.L_1467 - .L_1466)


	//   ....[0]....
.L_1466:
        /*0034*/ 	.word	0x00000120


	//   ....[1]....
        /*0038*/ 	.word	0x00000160


	//   ....[2]....
        /*003c*/ 	.word	0x000001d0


	//----- nvinfo : EIATTR_COOP_GROUP_MASK_REGIDS
	.align		4
.L_1467:
        /*0040*/ 	.byte	0x04, 0x29
        /*0042*/ 	.short	(.L_1469 - .L_1468)


	//   ....[0]....
.L_1468:
        /*0044*/ 	.word	0xffffffff


	//   ....[1]....
        /*0048*/ 	.word	0xffffffff


	//   ....[2]....
        /*004c*/ 	.word	0xffffffff


	//   ....[3]....
        /*0050*/ 	.word	0xffffffff


	//   ....[4]....
        /*0054*/ 	.word	0xffffffff


	//   ....[5]....
        /*0058*/ 	.word	0xffffffff


	//   ....[6]....
        /*005c*/ 	.word	0xffffffff


	//   ....[7]....
        /*0060*/ 	.word	0xffffffff


	//   ....[8]....
        /*0064*/ 	.word	0xffffffff


	//   ....[9]....
        /*0068*/ 	.word	0xffffffff


	//   ....[10]....
        /*006c*/ 	.word	0xffffffff


	//   ....[11]....
        /*0070*/ 	.word	0xffffffff


	//   ....[12]....
        /*0074*/ 	.word	0xffffffff


	//   ....[13]....
        /*0078*/ 	.word	0xffffffff


	//   ....[14]....
        /*007c*/ 	.word	0xffffffff


	//   ....[15]....
        /*0080*/ 	.word	0xffffffff


	//   ....[16]....
        /*0084*/ 	.word	0xffffffff


	//   ....[17]....
        /*0088*/ 	.word	0xffffffff


	//   ....[18]....
        /*008c*/ 	.word	0xffffffff


	//   ....[19]....
        /*0090*/ 	.word	0xffffffff


	//   ....[20]....
        /*0094*/ 	.word	0xffffffff


	//   ....[21]....
        /*0098*/ 	.word	0xffffffff


	//   ....[22]....
        /*009c*/ 	.word	0xffffffff


	//   ....[23]....
        /*00a0*/ 	.word	0xffffffff


	//   ....[24]....
        /*00a4*/ 	.word	0xffffffff


	//   ....[25]....
        /*00a8*/ 	.word	0xffffffff


	//   ....[26]....
        /*00ac*/ 	.word	0xffffffff


	//   ....[27]....
        /*00b0*/ 	.word	0xffffffff


	//   ....[28]....
        /*00b4*/ 	.word	0xffffffff


	//   ....[29]....
        /*00b8*/ 	.word	0xffffffff


	//   ....[30]....
        /*00bc*/ 	.word	0xffffffff


	//   ....[31]....
        /*00c0*/ 	.word	0xffffffff


	//   ....[32]....
        /*00c4*/ 	.word	0xffffffff


	//   ....[33]....
        /*00c8*/ 	.word	0xffffffff


	//   ....[34]....
        /*00cc*/ 	.word	0xffffffff


	//   ....[35]....
        /*00d0*/ 	.word	0xffffffff


	//   ....[36]....
        /*00d4*/ 	.word	0xffffffff


	//   ....[37]....
        /*00d8*/ 	.word	0xffffffff


	//   ....[38]....
        /*00dc*/ 	.word	0xffffffff


	//   ....[39]....
        /*00e0*/ 	.word	0xffffffff


	//   ....[40]....
        /*00e4*/ 	.word	0xffffffff


	//   ....[41]....
        /*00e8*/ 	.word	0xffffffff


	//   ....[42]....
        /*00ec*/ 	.word	0xffffffff


	//   ....[43]....
        /*00f0*/ 	.word	0xffffffff


	//   ....[44]....
        /*00f4*/ 	.word	0xffffffff


	//   ....[45]....
        /*00f8*/ 	.word	0xffffffff


	//   ....[46]....
        /*00fc*/ 	.word	0xffffffff


	//   ....[47]....
        /*0100*/ 	.word	0xffffffff


	//   ....[48]....
        /*0104*/ 	.word	0xffffffff


	//   ....[49]....
        /*0108*/ 	.word	0xffffffff


	//   ....[50]....
        /*010c*/ 	.word	0xffffffff


	//   ....[51]....
        /*0110*/ 	.word	0xffffffff


	//   ....[52]....
        /*0114*/ 	.word	0xffffffff


	//   ....[53]....
        /*0118*/ 	.word	0xffffffff


	//   ....[54]....
        /*011c*/ 	.word	0xffffffff


	//   ....[55]....
        /*0120*/ 	.word	0xffffffff


	//   ....[56]....
        /*0124*/ 	.word	0xffffffff


	//   ....[57]....
        /*0128*/ 	.word	0xffffffff


	//   ....[58]....
        /*012c*/ 	.word	0xffffffff


	//   ....[59]....
        /*0130*/ 	.word	0xffffffff


	//   ....[60]....
        /*0134*/ 	.word	0xffffffff


	//   ....[61]....
        /*0138*/ 	.word	0xffffffff


	//   ....[62]....
        /*013c*/ 	.word	0xffffffff


	//   ....[63]....
        /*0140*/ 	.word	0xffffffff


	//   ....[64]....
        /*0144*/ 	.word	0xffffffff


	//   ....[65]....
        /*0148*/ 	.word	0xffffffff


	//   ....[66]....
        /*014c*/ 	.word	0xffffffff


	//   ....[67]....
        /*0150*/ 	.word	0xffffffff


	//   ....[68]....
        /*0154*/ 	.word	0xffffffff


	//   ....[69]....
        /*0158*/ 	.word	0xffffffff


	//   ....[70]....
        /*015c*/ 	.word	0xffffffff


	//   ....[71]....
        /*0160*/ 	.word	0xffffffff


	//   ....[72]....
        /*0164*/ 	.word	0xffffffff


	//   ....[73]....
        /*0168*/ 	.word	0xffffffff


	//   ....[74]....
        /*016c*/ 	.word	0xffffffff


	//   ....[75]....
        /*0170*/ 	.word	0xffffffff


	//   ....[76]....
        /*0174*/ 	.word	0xffffffff


	//   ....[77]....
        /*0178*/ 	.word	0xffffffff


	//   ....[78]....
        /*017c*/ 	.word	0xffffffff


	//   ....[79]....
        /*0180*/ 	.word	0xffffffff


	//   ....[80]....
        /*0184*/ 	.word	0xffffffff


	//   ....[81]....
        /*0188*/ 	.word	0xffffffff


	//   ....[82]....
        /*018c*/ 	.word	0xffffffff


	//   ....[83]....
        /*0190*/ 	.word	0xffffffff


	//   ....[84]....
        /*0194*/ 	.word	0xffffffff


	//   ....[85]....
        /*0198*/ 	.word	0xffffffff


	//   ....[86]....
        /*019c*/ 	.word	0xffffffff


	//   ....[87]....
        /*01a0*/ 	.word	0xffffffff


	//   ....[88]....
        /*01a4*/ 	.word	0xffffffff


	//   ....[89]....
        /*01a8*/ 	.word	0x0500000f


	//   ....[90]....
        /*01ac*/ 	.word	0x0500000f


	//   ....[91]....
        /*01b0*/ 	.word	0x0500000f


	//   ....[92]....
        /*01b4*/ 	.word	0x0500000f


	//   ....[93]....
        /*01b8*/ 	.word	0x0500000f


	//   ....[94]....
        /*01bc*/ 	.word	0x0500000f


	//   ....[95]....
        /*01c0*/ 	.word	0x0500000f


	//   ....[96]....
        /*01c4*/ 	.word	0x0500000f


	//   ....[97]....
        /*01c8*/ 	.word	0x0500000f


	//   ....[98]....
        /*01cc*/ 	.word	0x0500000f


	//   ....[99]....
        /*01d0*/ 	.word	0x0500000f


	//   ....[100]....
        /*01d4*/ 	.word	0x0500000f


	//   ....[101]....
        /*01d8*/ 	.word	0x0500000f


	//----- nvinfo : EIATTR_COOP_GROUP_INSTR_OFFSETS
	.align		4
.L_1469:
        /*01dc*/ 	.byte	0x04, 0x28
        /*01de*/ 	.short	(.L_1471 - .L_1470)


	//   ....[0]....
.L_1470:
        /*01e0*/ 	.word	0x00000050


	//   ....[1]....
        /*01e4*/ 	.word	0x00000130


	//   ....[2]....
        /*01e8*/ 	.word	0x00000180


	//   ....[3]....
        /*01ec*/ 	.word	0x000003b0


	//   ....[4]....
        /*01f0*/ 	.word	0x00000510


	//   ....[5]....
        /*01f4*/ 	.word	0x00000630


	//   ....[6]....
        /*01f8*/ 	.word	0x00000790


	//   ....[7]....
        /*01fc*/ 	.word	0x00001780


	//   ....[8]....
        /*0200*/ 	.word	0x00001fd0


	//   ....[9]....
        /*0204*/ 	.word	0x000032a0


	//   ....[10]....
        /*0208*/ 	.word	0x00003ae0


	//   ....[11]....
        /*020c*/ 	.word	0x00003bf0


	//   ....[12]....
        /*0210*/ 	.word	0x00004790


	//   ....[13]....
        /*0214*/ 	.word	0x00004830


	//   ....[14]....
        /*0218*/ 	.word	0x00006260


	//   ....[15]....
        /*021c*/ 	.word	0x00006480


	//   ....[16]....
        /*0220*/ 	.word	0x00007ad0


	//   ....[17]....
        /*0224*/ 	.word	0x00007be0


	//   ....[18]....
        /*0228*/ 	.word	0x00008730


	//   ....[19]....
        /*022c*/ 	.word	0x000087b0


	//   ....[20]....
        /*0230*/ 	.word	0x0000a6e0


	//   ....[21]....
        /*0234*/ 	.word	0x0000a730


	//   ....[22]....
        /*0238*/ 	.word	0x0000a7b0


	//   ....[23]....
        /*023c*/ 	.word	0x0000a7d0


	//   ....[24]....
        /*0240*/ 	.word	0x0000c770


	//   ....[25]....
        /*0244*/ 	.word	0x0000d760


	//   ....[26]....
        /*0248*/ 	.word	0x0000df90


	//   ....[27]....
        /*024c*/ 	.word	0x0000e0a0


	//   ....[28]....
        /*0250*/ 	.word	0x0000ec30


	//   ....[29]....
        /*0254*/ 	.word	0x0000ec90


	//   ....[30]....
        /*0258*/ 	.word	0x00010140


	//   ....[31]....
        /*025c*/ 	.word	0x00010150


	//   ....[32]....
        /*0260*/ 	.word	0x000101d0


	//   ....[33]....
        /*0264*/ 	.word	0x000101f0


	//   ....[34]....
        /*0268*/ 	.word	0x00010d40


	//   ....[35]....
        /*026c*/ 	.word	0x00010d50


	//   ....[36]....
        /*0270*/ 	.word	0x00010d60


	//   ....[37]....
        /*0274*/ 	.word	0x00010d70


	//   ....[38]....
        /*0278*/ 	.word	0x00010d80


	//   ....[39]....
        /*027c*/ 	.word	0x00010d90


	//   ....[40]....
        /*0280*/ 	.word	0x00010db0


	//   ....[41]....
        /*0284*/ 	.word	0x00010dc0


	//   ....[42]....
        /*0288*/ 	.word	0x00010df0


	//   ....[43]....
        /*028c*/ 	.word	0x00010e00


	//   ....[44]....
        /*0290*/ 	.word	0x00010e10


	//   ....[45]....
        /*0294*/ 	.word	0x00010e40


	//   ....[46]....
        /*0298*/ 	.word	0x00010e60


	//   ....[47]....
        /*029c*/ 	.word	0x00010e70


	//   ....[48]....
        /*02a0*/ 	.word	0x00010e90


	//   ....[49]....
        /*02a4*/ 	.word	0x00010ea0


	//   ....[50]....
        /*02a8*/ 	.word	0x00010eb0


	//   ....[51]....
        /*02ac*/ 	.word	0x00010ec0


	//   ....[52]....
        /*02b0*/ 	.word	0x00010ed0


	//   ....[53]....
        /*02b4*/ 	.word	0x00010ee0


	//   ....[54]....
        /*02b8*/ 	.word	0x00010f10


	//   ....[55]....
        /*02bc*/ 	.word	0x00010f70


	//   ....[56]....
        /*02c0*/ 	.word	0x00010fa0


	//   ....[57]....
        /*02c4*/ 	.word	0x00010fc0


	//   ....[58]....
        /*02c8*/ 	.word	0x00010ff0


	//   ....[59]....
        /*02cc*/ 	.word	0x00011000


	//   ....[60]....
        /*02d0*/ 	.word	0x00011010


	//   ....[61]....
        /*02d4*/ 	.word	0x00011020


	//   ....[62]....
        /*02d8*/ 	.word	0x00011030


	//   ....[63]....
        /*02dc*/ 	.word	0x00011040


	//   ....[64]....
        /*02e0*/ 	.word	0x00011060


	//   ....[65]....
        /*02e4*/ 	.word	0x00011070


	//   ....[66]....
        /*02e8*/ 	.word	0x00011310


	//   ....[67]....
        /*02ec*/ 	.word	0x00011350


	//   ....[68]....
        /*02f0*/ 	.word	0x00011380


	//   ....[69]....
        /*02f4*/ 	.word	0x000113c0


	//   ....[70]....
        /*02f8*/ 	.word	0x000113f0


	//   ....[71]....
        /*02fc*/ 	.word	0x00011420


	//   ....[72]....
        /*0300*/ 	.word	0x000117e0


	//   ....[73]....
        /*0304*/ 	.word	0x00011810


	//   ....[74]....
        /*0308*/ 	.word	0x00012010


	//   ....[75]....
        /*030c*/ 	.word	0x00013140


	//   ....[76]....
        /*0310*/ 	.word	0x00013c00


	//   ....[77]....
        /*0314*/ 	.word	0x00013c40


	//   ....[78]....
        /*0318*/ 	.word	0x00013c70


	//   ....[79]....
        /*031c*/ 	.word	0x00013c80


	//   ....[80]....
        /*0320*/ 	.word	0x00013c90


	//   ....[81]....
        /*0324*/ 	.word	0x00013cb0


	//   ....[82]....
        /*0328*/ 	.word	0x00013cf0


	//   ....[83]....
        /*032c*/ 	.word	0x00013d70


	//   ....[84]....
        /*0330*/ 	.word	0x00013d90


	//   ....[85]....
        /*0334*/ 	.word	0x00013df0


	//   ....[86]....
        /*0338*/ 	.word	0x00013e30


	//   ....[87]....
        /*033c*/ 	.word	0x00013e60


	//   ....[88]....
        /*0340*/ 	.word	0x00015020


	//   ....[89]....
        /*0344*/ 	.word	0x00015690


	//   ....[90]....
        /*0348*/ 	.word	0x00015860


	//   ....[91]....
        /*034c*/ 	.word	0x000158b0


	//   ....[92]....
        /*0350*/ 	.word	0x000159e0


	//   ....[93]....
        /*0354*/ 	.word	0x00015a40


	//   ....[94]....
        /*0358*/ 	.word	0x00015aa0


	//   ....[95]....
        /*035c*/ 	.word	0x00015b60


	//   ....[96]....
        /*0360*/ 	.word	0x00015bc0


	//   ....[97]....
        /*0364*/ 	.word	0x00015c80


	//   ....[98]....
        /*0368*/ 	.word	0x00015d10


	//   ....[99]....
        /*036c*/ 	.word	0x00015dd0


	//   ....[100]....
        /*0370*/ 	.word	0x00015e40


	//   ....[101]....
        /*0374*/ 	.word	0x00015ef0


	//----- nvinfo : EIATTR_REG_RECONFIG
	.align		4
.L_1471:
        /*0378*/ 	.byte	0x01, 0x54
	.zero		2


	//----- nvinfo : EIATTR_SYSCALL_OFFSETS
	.align		4
        /*037c*/ 	.byte	0x04, 0x46
        /*037e*/ 	.short	(.L_1473 - .L_1472)


	//   ....[0]....
.L_1472:
        /*0380*/ 	.word	0x00001950


	//   ....[1]....
        /*0384*/ 	.word	0x00012b70


	//   ....[2]....
        /*0388*/ 	.word	0x00012cb0


	//   ....[3]....
        /*038c*/ 	.word	0x00012df0


	//   ....[4]....
        /*0390*/ 	.word	0x00012f10


	//   ....[5]....
        /*0394*/ 	.word	0x000137d0


	//----- nvinfo : EIATTR_MBARRIER_INSTR_OFFSETS
	.align		4
.L_1473:
        /*0398*/ 	.byte	0x04, 0x39
        /*039a*/ 	.short	(.L_1475 - .L_1474)


	//   ....[0]....
.L_1474:
        /*039c*/ 	.word	0x00000260
        /*03a0*/ 	.word	0x000000ff
        /*03a4*/ 	.word	0x00012400
        /*03a8*/ 	.short	0x0100
        /*03aa*/ 	.byte	0x08
	.zero		1


	//   ....[1]....
        /*03ac*/ 	.word	0x00000270
        /*03b0*/ 	.word	0x000000ff
        /*03b4*/ 	.word	0x00012420
        /*03b8*/ 	.short	0x0100
        /*03ba*/ 	.byte	0x08
	.zero		1


	//   ....[2]....
        /*03bc*/ 	.word	0x00000360
        /*03c0*/ 	.word	0x000000ff
        /*03c4*/ 	.word	0x00012430
        /*03c8*/ 	.short	0x0100
        /*03ca*/ 	.byte	0x08
	.zero		1


	//   ....[3]....
        /*03cc*/ 	.word	0x00000370
        /*03d0*/ 	.word	0x000000ff
        /*03d4*/ 	.word	0x00012440
        /*03d8*/ 	.short	0x0100
        /*03da*/ 	.byte	0x08
	.zero		1


	//   ....[4]....
        /*03dc*/ 	.word	0x00000380
        /*03e0*/ 	.word	0x000000ff
        /*03e4*/ 	.word	0x00012438
        /*03e8*/ 	.short	0x0100
        /*03ea*/ 	.byte	0x08
	.zero		1


	//   ....[5]....
        /*03ec*/ 	.word	0x00000390
        /*03f0*/ 	.word	0x000000ff
        /*03f4*/ 	.word	0x00012448
        /*03f8*/ 	.short	0x0100
        /*03fa*/ 	.byte	0x08
	.zero		1


	//   ....[6]....
        /*03fc*/ 	.word	0x000004c0
        /*0400*/ 	.word	0x000000ff
        /*0404*/ 	.word	0x00012450
        /*0408*/ 	.short	0x0100
        /*040a*/ 	.byte	0x08
	.zero		1


	//   ....[7]....
        /*040c*/ 	.word	0x000004d0
        /*0410*/ 	.word	0x000000ff
        /*0414*/ 	.word	0x00012460
        /*0418*/ 	.short	0x0100
        /*041a*/ 	.byte	0x08
	.zero		1


	//   ....[8]....
        /*041c*/ 	.word	0x000004e0
        /*0420*/ 	.word	0x000000ff
        /*0424*/ 	.word	0x00012458
        /*0428*/ 	.short	0x0100
        /*042a*/ 	.byte	0x08
	.zero		1


	//   ....[9]....
        /*042c*/ 	.word	0x000004f0
        /*0430*/ 	.word	0x000000ff
        /*0434*/ 	.word	0x00012468
        /*0438*/ 	.short	0x0100
        /*043a*/ 	.byte	0x08
	.zero		1


	//   ....[10]....
        /*043c*/ 	.word	0x000005e0
        /*0440*/ 	.word	0x000000ff
        /*0444*/ 	.word	0x00012470
        /*0448*/ 	.short	0x0100
        /*044a*/ 	.byte	0x06
	.zero		1


	//   ....[11]....
        /*044c*/ 	.word	0x000005f0
        /*0450*/ 	.word	0x000000ff
        /*0454*/ 	.word	0x00012480
        /*0458*/ 	.short	0x0100
        /*045a*/ 	.byte	0x06
	.zero		1


	//   ....[12]....
        /*045c*/ 	.word	0x00000600
        /*0460*/ 	.word	0x000000ff
        /*0464*/ 	.word	0x00012478
        /*0468*/ 	.short	0x0100
        /*046a*/ 	.byte	0x06
	.zero		1


	//   ....[13]....
        /*046c*/ 	.word	0x00000610
        /*0470*/ 	.word	0x000000ff
        /*0474*/ 	.word	0x00012488
        /*0478*/ 	.short	0x0100
        /*047a*/ 	.byte	0x06
	.zero		1


	//   ....[14]....
        /*047c*/ 	.word	0x00000740
        /*0480*/ 	.word	0x000000ff
        /*0484*/ 	.word	0x00012490
        /*0488*/ 	.short	0x0100
        /*048a*/ 	.byte	0x08
	.zero		1


	//   ....[15]....
        /*048c*/ 	.word	0x00000750
        /*0490*/ 	.word	0x000000ff
        /*0494*/ 	.word	0x000124a0
        /*0498*/ 	.short	0x0100
        /*049a*/ 	.byte	0x08
	.zero		1


	//   ....[16]....
        /*049c*/ 	.word	0x00000760
        /*04a0*/ 	.word	0x000000ff
        /*04a4*/ 	.word	0x00012498
        /*04a8*/ 	.short	0x0100
        /*04aa*/ 	.byte	0x08
	.zero		1


	//   ....[17]....
        /*04ac*/ 	.word	0x00000770
        /*04b0*/ 	.word	0x000000ff
        /*04b4*/ 	.word	0x000124a8
        /*04b8*/ 	.short	0x0100
        /*04ba*/ 	.byte	0x08
	.zero		1


	//   ....[18]....
        /*04bc*/ 	.word	0x000008a0
        /*04c0*/ 	.word	0x000000ff
        /*04c4*/ 	.word	0x000124b0
        /*04c8*/ 	.short	0x0100
        /*04ca*/ 	.byte	0x08
	.zero		1


	//   ....[19]....
        /*04cc*/ 	.word	0x000008b0
        /*04d0*/ 	.word	0x000000ff
        /*04d4*/ 	.word	0x000124c0
        /*04d8*/ 	.short	0x0100
        /*04da*/ 	.byte	0x08
	.zero		1


	//   ....[20]....
        /*04dc*/ 	.word	0x000008c0
        /*04e0*/ 	.word	0x000000ff
        /*04e4*/ 	.word	0x000124b8
        /*04e8*/ 	.short	0x0100
        /*04ea*/ 	.byte	0x08
	.zero		1


	//   ....[21]....
        /*04ec*/ 	.word	0x000008d0
        /*04f0*/ 	.word	0x000000ff
        /*04f4*/ 	.word	0x000124c8
        /*04f8*/ 	.short	0x0100
        /*04fa*/ 	.byte	0x08
	.zero		1


	//   ....[22]....
        /*04fc*/ 	.word	0x00001970
        /*0500*/ 	.word	0x000000ff
        /*0504*/ 	.word	0x00012400
        /*0508*/ 	.short	0x010a
        /*050a*/ 	.byte	0x2f
	.zero		1


	//   ....[23]....
        /*050c*/ 	.word	0x000019e0
        /*0510*/ 	.word	0x000000ff
        /*0514*/ 	.word	0x00012430
        /*0518*/ 	.short	0x010a
        /*051a*/ 	.byte	0x2f
	.zero		1


	//   ....[24]....
        /*051c*/ 	.word	0x00001a50
        /*0520*/ 	.word	0x000000ff
        /*0524*/ 	.word	0x00012430
        /*0528*/ 	.short	0x010a
        /*052a*/ 	.byte	0x2f
	.zero		1


	//   ....[25]....
        /*052c*/ 	.word	0x000022a0
        /*0530*/ 	.word	0x00000004
        /*0534*/ 	.word	0x00000000
        /*0538*/ 	.short	0x0101
        /*053a*/ 	.byte	0x3f
	.zero		1


	//   ....[26]....
        /*053c*/ 	.word	0x00005ab0
        /*0540*/ 	.word	0x000000ff
        /*0544*/ 	.word	0x00012430
        /*0548*/ 	.short	0x010a
        /*054a*/ 	.byte	0x15
	.zero		1


	//   ....[27]....
        /*054c*/ 	.word	0x00005af0
        /*0550*/ 	.word	0x000000ff
        /*0554*/ 	.word	0x00012430
        /*0558*/ 	.short	0x010a
        /*055a*/ 	.byte	0x15
	.zero		1


	//   ....[28]....
        /*055c*/ 	.word	0x00005f40
        /*0560*/ 	.word	0x000000ff
        /*0564*/ 	.word	0x00012450
        /*0568*/ 	.short	0x010a
        /*056a*/ 	.byte	0x0d
	.zero		1


	//   ....[29]....
        /*056c*/ 	.word	0x00005f80
        /*0570*/ 	.word	0x000000ff
        /*0574*/ 	.word	0x00012450
        /*0578*/ 	.short	0x010a
        /*057a*/ 	.byte	0x0d
	.zero		1


	//   ....[30]....
        /*057c*/ 	.word	0x00006280
        /*0580*/ 	.word	0x0000000a
        /*0584*/ 	.word	0x00000000
        /*0588*/ 	.short	0x0101
        /*058a*/ 	.byte	0x3f
	.zero		1


	//   ....[31]....
        /*058c*/ 	.word	0x000094b0
        /*0590*/ 	.word	0x000000ff
        /*0594*/ 	.word	0x00000000
        /*0598*/ 	.short	0x0101
        /*059a*/ 	.byte	0x0a
	.zero		1


	//   ....[32]....
        /*059c*/ 	.word	0x00009ce0
        /*05a0*/ 	.word	0x000000ff
        /*05a4*/ 	.word	0x00012430
        /*05a8*/ 	.short	0x010a
        /*05aa*/ 	.byte	0x15
	.zero		1


	//   ....[33]....
        /*05ac*/ 	.word	0x00009d20
        /*05b0*/ 	.word	0x000000ff
        /*05b4*/ 	.word	0x00012430
        /*05b8*/ 	.short	0x010a
        /*05ba*/ 	.byte	0x15
	.zero		1


	//   ....[34]....
        /*05bc*/ 	.word	0x0000a160
        /*05c0*/ 	.word	0x000000ff
        /*05c4*/ 	.word	0x00012450
        /*05c8*/ 	.short	0x010a
        /*05ca*/ 	.byte	0x0d
	.zero		1


	//   ....[35]....
        /*05cc*/ 	.word	0x0000a690
        /*05d0*/ 	.word	0x000000ff
        /*05d4*/ 	.word	0x00012450
        /*05d8*/ 	.short	0x010a
        /*05da*/ 	.byte	0x0d
	.zero		1


	//   ....[36]....
        /*05dc*/ 	.word	0x0000b760
        /*05e0*/ 	.word	0x00000005
        /*05e4*/ 	.word	0x00000000
        /*05e8*/ 	.short	0x0101
        /*05ea*/ 	.byte	0x3f
	.zero		1


	//   ....[37]....
        /*05ec*/ 	.word	0x0000ba10
        /*05f0*/ 	.word	0x000000ff
        /*05f4*/ 	.word	0x00000000
        /*05f8*/ 	.short	0x0101
        /*05fa*/ 	.byte	0x0a
	.zero		1


	//   ....[38]....
        /*05fc*/ 	.word	0x0000bfa0
        /*0600*/ 	.word	0x000000ff
        /*0604*/ 	.word	0x00012430
        /*0608*/ 	.short	0x010a
        /*060a*/ 	.byte	0x19
	.zero		1


	//   ....[39]....
        /*060c*/ 	.word	0x0000bfe0
        /*0610*/ 	.word	0x000000ff
        /*0614*/ 	.word	0x00012430
        /*0618*/ 	.short	0x010a
        /*061a*/ 	.byte	0x19
	.zero		1


	//   ....[40]....
        /*061c*/ 	.word	0x0000c420
        /*0620*/ 	.word	0x000000ff
        /*0624*/ 	.word	0x00012450
        /*0628*/ 	.short	0x010a
        /*062a*/ 	.byte	0x0d
	.zero		1


	//   ....[41]....
        /*062c*/ 	.word	0x0000c460
        /*0630*/ 	.word	0x000000ff
        /*0634*/ 	.word	0x00012450
        /*0638*/ 	.short	0x010a
        /*063a*/ 	.byte	0x0d
	.zero		1


	//   ....[42]....
        /*063c*/ 	.word	0x0000c7a0
        /*0640*/ 	.word	0x00000007
        /*0644*/ 	.word	0x00000000
        /*0648*/ 	.short	0x0101
        /*064a*/ 	.byte	0x3f
	.zero		1


	//   ....[43]....
        /*064c*/ 	.word	0x0000f980
        /*0650*/ 	.word	0x000000ff
        /*0654*/ 	.word	0x00000000
        /*0658*/ 	.short	0x0101
        /*065a*/ 	.byte	0x0a
	.zero		1


	//   ....[44]....
        /*065c*/ 	.word	0x0000fe20
        /*0660*/ 	.word	0x000000ff
        /*0664*/ 	.word	0x00012450
        /*0668*/ 	.short	0x010a
        /*066a*/ 	.byte	0x10
	.zero		1


	//   ....[45]....
        /*066c*/ 	.word	0x0000fe60
        /*0670*/ 	.word	0x000000ff
        /*0674*/ 	.word	0x00012450
        /*0678*/ 	.short	0x010a
        /*067a*/ 	.byte	0x10
	.zero		1


	//   ....[46]....
        /*067c*/ 	.word	0x000104d0
        /*0680*/ 	.word	0x000000ff
        /*0684*/ 	.word	0x00000000
        /*0688*/ 	.short	0x0101
        /*068a*/ 	.byte	0x04
	.zero		1


	//   ....[47]....
        /*068c*/ 	.word	0x00011410
        /*0690*/ 	.word	0x000000ff
        /*0694*/ 	.word	0x00000000
        /*0698*/ 	.short	0x0101
        /*069a*/ 	.byte	0x04
	.zero		1


	//   ....[48]....
        /*069c*/ 	.word	0x00013350
        /*06a0*/ 	.word	0x000000ff
        /*06a4*/ 	.word	0x00012480
        /*06a8*/ 	.short	0x010a
        /*06aa*/ 	.byte	0x26
	.zero		1


	//   ....[49]....
        /*06ac*/ 	.word	0x000134b0
        /*06b0*/ 	.word	0x000000ff
        /*06b4*/ 	.word	0x00012440
        /*06b8*/ 	.short	0x010a
        /*06ba*/ 	.byte	0x26
	.zero		1


	//   ....[50]....
        /*06bc*/ 	.word	0x00013f80
        /*06c0*/ 	.word	0x000000ff
        /*06c4*/ 	.word	0x00012400
        /*06c8*/ 	.short	0x0107
        /*06ca*/ 	.byte	0x26
	.zero		1


	//   ....[51]....
        /*06cc*/ 	.word	0x00013fc0
        /*06d0*/ 	.word	0x000000ff
        /*06d4*/ 	.word	0x00012400
        /*06d8*/ 	.short	0x0101
        /*06da*/ 	.byte	0x26
	.zero		1


	//   ....[52]....
        /*06dc*/ 	.word	0x00013ff0
        /*06e0*/ 	.word	0x000000ff
        /*06e4*/ 	.word	0x00012420
        /*06e8*/ 	.short	0x010a
        /*06ea*/ 	.byte	0x26
	.zero		1


	//   ....[53]....
        /*06ec*/ 	.word	0x000142a0
        /*06f0*/ 	.word	0x00000007
        /*06f4*/ 	.word	0x00012480
        /*06f8*/ 	.short	0x010a
        /*06fa*/ 	.byte	0x3f
	.zero		1


	//   ....[54]....
        /*06fc*/ 	.word	0x000144a0
        /*0700*/ 	.word	0x00000007
        /*0704*/ 	.word	0x00012440
        /*0708*/ 	.short	0x010a
        /*070a*/ 	.byte	0x3f
	.zero		1


	//   ....[55]....
        /*070c*/ 	.word	0x00014710
        /*0710*/ 	.word	0x00000014
        /*0714*/ 	.word	0x00012470
        /*0718*/ 	.short	0x010a
        /*071a*/ 	.byte	0x3f
	.zero		1


	//   ....[56]....
        /*071c*/ 	.word	0x00014770
        /*0720*/ 	.word	0x00000014
        /*0724*/ 	.word	0x00012460
        /*0728*/ 	.short	0x010a
        /*072a*/ 	.byte	0x3f
	.zero		1


	//   ....[57]....
        /*072c*/ 	.word	0x00014a30
        /*0730*/ 	.word	0x00000014
        /*0734*/ 	.word	0x00012450
        /*0738*/ 	.short	0x0101
        /*073a*/ 	.byte	0x3f
	.zero		1


	//   ....[58]....
        /*073c*/ 	.word	0x00014aa0
        /*0740*/ 	.word	0x00000004
        /*0744*/ 	.word	0x00000000
        /*0748*/ 	.short	0x0101
        /*074a*/ 	.byte	0x3f
	.zero		1


	//   ....[59]....
        /*074c*/ 	.word	0x00014ba0
        /*0750*/ 	.word	0x0000000c
        /*0754*/ 	.word	0x00012470
        /*0758*/ 	.short	0x010a
        /*075a*/ 	.byte	0x3f
	.zero		1


	//   ....[60]....
        /*075c*/ 	.word	0x00014c40
        /*0760*/ 	.word	0x0000000c
        /*0764*/ 	.word	0x00012460
        /*0768*/ 	.short	0x010a
        /*076a*/ 	.byte	0x3f
	.zero		1


	//   ....[61]....
        /*076c*/ 	.word	0x00014f00
        /*0770*/ 	.word	0x0000000c
        /*0774*/ 	.word	0x00012450
        /*0778*/ 	.short	0x0101
        /*077a*/ 	.byte	0x3f
	.zero		1


	//   ....[62]....
        /*077c*/ 	.word	0x00014f70
        /*0780*/ 	.word	0x00000002
        /*0784*/ 	.word	0x00000000
        /*0788*/ 	.short	0x0101
        /*078a*/ 	.byte	0x3f
	.zero		1


	//   ....[63]....
        /*078c*/ 	.word	0x00015000
        /*0790*/ 	.word	0x00000009
        /*0794*/ 	.word	0x00012420
        /*0798*/ 	.short	0x010a
        /*079a*/ 	.byte	0x3f
	.zero		1


	//   ....[64]....
        /*079c*/ 	.word	0x00015110
        /*07a0*/ 	.word	0x00000007
        /*07a4*/ 	.word	0x00000000
        /*07a8*/ 	.short	0x010a
        /*07aa*/ 	.byte	0x3f
	.zero		1


	//   ....[65]....
        /*07ac*/ 	.word	0x00015180
        /*07b0*/ 	.word	0x00000005
        /*07b4*/ 	.word	0x00000000
        /*07b8*/ 	.short	0x010a
        /*07ba*/ 	.byte	0x3f
	.zero		1


	//   ....[66]....
        /*07bc*/ 	.word	0x000151d0
        /*07c0*/ 	.word	0x00000003
        /*07c4*/ 	.word	0x00012460
        /*07c8*/ 	.short	0x010a
        /*07ca*/ 	.byte	0x3f
	.zero		1


	//   ....[67]....
        /*07cc*/ 	.word	0x00015220
        /*07d0*/ 	.word	0x00000005
        /*07d4*/ 	.word	0x00012460
        /*07d8*/ 	.short	0x010a
        /*07da*/ 	.byte	0x3f
	.zero		1


	//   ....[68]....
        /*07dc*/ 	.word	0x00015260
        /*07e0*/ 	.word	0x00000003
        /*07e4*/ 	.word	0x00012480
        /*07e8*/ 	.short	0x010a
        /*07ea*/ 	.byte	0x3f
	.zero		1


	//   ....[69]....
        /*07ec*/ 	.word	0x00015280
        /*07f0*/ 	.word	0x00000005
        /*07f4*/ 	.word	0x00012480
        /*07f8*/ 	.short	0x010a
        /*07fa*/ 	.byte	0x3f
	.zero		1


	//   ....[70]....
        /*07fc*/ 	.word	0x000152f0
        /*0800*/ 	.word	0x00000003
        /*0804*/ 	.word	0x00012400
        /*0808*/ 	.short	0x010a
        /*080a*/ 	.byte	0x3f
	.zero		1


	//   ....[71]....
        /*080c*/ 	.word	0x00015350
        /*0810*/ 	.word	0x00000003
        /*0814*/ 	.word	0x00012430
        /*0818*/ 	.short	0x010a
        /*081a*/ 	.byte	0x3f
	.zero		1


	//   ....[72]....
        /*081c*/ 	.word	0x000153b0
        /*0820*/ 	.word	0x0000000b
        /*0824*/ 	.word	0x00012430
        /*0828*/ 	.short	0x010a
        /*082a*/ 	.byte	0x3f
	.zero		1


	//   ....[73]....
        /*082c*/ 	.word	0x00015410
        /*0830*/ 	.word	0x0000000b
        /*0834*/ 	.word	0x00012450
        /*0838*/ 	.short	0x010a
        /*083a*/ 	.byte	0x3f
	.zero		1


	//   ....[74]....
        /*083c*/ 	.word	0x00015470
        /*0840*/ 	.word	0x00000008
        /*0844*/ 	.word	0x00012430
        /*0848*/ 	.short	0x010a
        /*084a*/ 	.byte	0x3f
	.zero		1


	//   ....[75]....
        /*084c*/ 	.word	0x000154d0
        /*0850*/ 	.word	0x00000014
        /*0854*/ 	.word	0x00012450
        /*0858*/ 	.short	0x010a
        /*085a*/ 	.byte	0x3f
	.zero		1


	//   ....[76]....
        /*085c*/ 	.word	0x00015530
        /*0860*/ 	.word	0x0000000c
        /*0864*/ 	.word	0x00012430
        /*0868*/ 	.short	0x010a
        /*086a*/ 	.byte	0x3f
	.zero		1


	//   ....[77]....
        /*086c*/ 	.word	0x00015590
        /*0870*/ 	.word	0x0000000c
        /*0874*/ 	.word	0x00012450
        /*0878*/ 	.short	0x010a
        /*087a*/ 	.byte	0x3f
	.zero		1


	//   ....[78]....
        /*087c*/ 	.word	0x000155f0
        /*0880*/ 	.word	0x00000003
        /*0884*/ 	.word	0x00012450
        /*0888*/ 	.short	0x010a
        /*088a*/ 	.byte	0x3f
	.zero		1


	//   ....[79]....
        /*088c*/ 	.word	0x00015750
        /*0890*/ 	.word	0x00000005
        /*0894*/ 	.word	0x00012480
        /*0898*/ 	.short	0x010a
        /*089a*/ 	.byte	0x3f
	.zero		1


	//   ....[80]....
        /*089c*/ 	.word	0x000157b0
        /*08a0*/ 	.word	0x00000005
        /*08a4*/ 	.word	0x00012440
        /*08a8*/ 	.short	0x010a
        /*08aa*/ 	.byte	0x3f
	.zero		1


	//   ....[81]....
        /*08ac*/ 	.word	0x00015f30
        /*08b0*/ 	.word	0x00000003
        /*08b4*/ 	.word	0x00012420
        /*08b8*/ 	.short	0x010a
        /*08ba*/ 	.byte	0x3f
	.zero		1


	//   ....[82]....
        /*08bc*/ 	.word	0x00015f80
        /*08c0*/ 	.word	0x00000007
        /*08c4*/ 	.word	0x00012480
        /*08c8*/ 	.short	0x010a
        /*08ca*/ 	.byte	0x3f
	.zero		1


	//   ....[83]....
        /*08cc*/ 	.word	0x00015fd0
        /*08d0*/ 	.word	0x00000007
        /*08d4*/ 	.word	0x00012440
        /*08d8*/ 	.short	0x010a
        /*08da*/ 	.byte	0x3f
	.zero		1


	//   ....[84]....
        /*08dc*/ 	.word	0x00016020
        /*08e0*/ 	.word	0x00000014
        /*08e4*/ 	.word	0x00012470
        /*08e8*/ 	.short	0x010a
        /*08ea*/ 	.byte	0x3f
	.zero		1


	//   ....[85]....
        /*08ec*/ 	.word	0x00016070
        /*08f0*/ 	.word	0x00000014
        /*08f4*/ 	.word	0x00012460
        /*08f8*/ 	.short	0x010a
        /*08fa*/ 	.byte	0x3f
	.zero		1


	//   ....[86]....
        /*08fc*/ 	.word	0x000160c0
        /*0900*/ 	.word	0x0000000c
        /*0904*/ 	.word	0x00012470
        /*0908*/ 	.short	0x010a
        /*090a*/ 	.byte	0x3f
	.zero		1


	//   ....[87]....
        /*090c*/ 	.word	0x00016110
        /*0910*/ 	.word	0x0000000c
        /*0914*/ 	.word	0x00012460
        /*0918*/ 	.short	0x010a
        /*091a*/ 	.byte	0x3f
	.zero		1


	//   ....[88]....
        /*091c*/ 	.word	0x00016160
        /*0920*/ 	.word	0x00000009
        /*0924*/ 	.word	0x00012420
        /*0928*/ 	.short	0x010a
        /*092a*/ 	.byte	0x3f
	.zero		1


	//   ....[89]....
        /*092c*/ 	.word	0x000161b0
        /*0930*/ 	.word	0x00000007
        /*0934*/ 	.word	0x00000000
        /*0938*/ 	.short	0x010a
        /*093a*/ 	.byte	0x3f
	.zero		1


	//   ....[90]....
        /*093c*/ 	.word	0x00016200
        /*0940*/ 	.word	0x00000005
        /*0944*/ 	.word	0x00000000
        /*0948*/ 	.short	0x010a
        /*094a*/ 	.byte	0x3f
	.zero		1


	//   ....[91]....
        /*094c*/ 	.word	0x00016250
        /*0950*/ 	.word	0x00000003
        /*0954*/ 	.word	0x00012460
        /*0958*/ 	.short	0x010a
        /*095a*/ 	.byte	0x3f
	.zero		1


	//   ....[92]....
        /*095c*/ 	.word	0x000162a0
        /*0960*/ 	.word	0x00000005
        /*0964*/ 	.word	0x00012460
        /*0968*/ 	.short	0x010a
        /*096a*/ 	.byte	0x3f
	.zero		1


	//   ....[93]....
        /*096c*/ 	.word	0x000162f0
        /*0970*/ 	.word	0x00000003
        /*0974*/ 	.word	0x00012480
        /*0978*/ 	.short	0x010a
        /*097a*/ 	.byte	0x3f
	.zero		1


	//----- nvinfo : EIATTR_NUM_MBARRIERS
	.align		4
.L_1475:
        /*097c*/ 	.byte	0x03, 0x38
        /*097e*/ 	.short	0x0016


	//----- nvinfo : EIATTR_EXIT_INSTR_OFFSETS
	.align		4
        /*0980*/ 	.byte	0x04, 0x1c
        /*0982*/ 	.short	(.L_1477 - .L_1476)


	//   ....[0]....
.L_1476:
        /*0984*/ 	.word	0x000152d0


	//----- nvinfo : EIATTR_MAX_THREADS
	.align		4
.L_1477:
        /*0988*/ 	.byte	0x04, 0x05
        /*098a*/ 	.short	(.L_1479 - .L_1478)
.L_1478:
        /*098c*/ 	.word	0x00000200
        /*0990*/ 	.word	0x00000001
        /*0994*/ 	.word	0x00000001


	//----- nvinfo : EIATTR_CRS_STACK_SIZE
	.align		4
.L_1479:
        /*0998*/ 	.byte	0x04, 0x1e
        /*099a*/ 	.short	(.L_1481 - .L_1480)
.L_1480:
        /*099c*/ 	.word	0x00000000


	//----- nvinfo : EIATTR_CBANK_PARAM_SIZE
	.align		4
.L_1481:
        /*09a0*/ 	.byte	0x03, 0x19
        /*09a2*/ 	.short	0x0a70


	//----- nvinfo : EIATTR_PARAM_CBANK
	.align		4
        /*09a4*/ 	.byte	0x04, 0x0a
        /*09a6*/ 	.short	(.L_1483 - .L_1482)
	.align		4
.L_1482:
        /*09a8*/ 	.word	index@(.nv.constant0._ZN7cutlass13device_kernelIN5flash11enable_sm90INS1_16FlashAttnFwdSm90INS1_25CollectiveMainloopFwdSm90ILi2EN4cute5tupleIJNS5_1CILi1EEES8_S8_EEENS6_IJNS7_ILi192EEENS7_ILi160EEENS7_ILi64EEEEEELi64ENS_12float_e4m3_tEfNS_4arch4Sm90ELb0ELb1ELb0ELb0ELb0ELb0ELb0ELb1ELb1ELb1ELb1ELb0EEENS1_21CollectiveEpilogueFwdINS6_IJSA_SC_SB_EEES9_NS_10bfloat16_tESG_Li384ELb0ELb1ELb1ELb1EEENS1_19SingleTileSchedulerILb0ELb1ELb1ELi192EEEEEEEEEvNT_6ParamsE)
        /*09ac*/ 	.short	0x0210
        /*09ae*/ 	.short	0x0a70


	//----- nvinfo : EIATTR_SW_WAR
	.align		4
.L_1483:
        /*09b0*/ 	.byte	0x04, 0x36
        /*09b2*/ 	.short	(.L_1485 - .L_1484)
.L_1484:
        /*09b4*/ 	.word	0x00000008
.L_1485:


//--------------------- .nv.info._ZN7cutlass13device_kernelIN5flash11enable_sm90INS1_16FlashAttnFwdSm90INS1_25CollectiveMainloopFwdSm90ILi2EN4cute5tupleIJNS5_1CILi1EEES8_S8_EEENS6_IJNS7_ILi192EEENS7_ILi160EEENS7_ILi64EEEEEELi64ENS_12float_e4m3_tEfNS_4arch4Sm90ELb0ELb1ELb0ELb1ELb0ELb0ELb0ELb1ELb1ELb1ELb1ELb0EEENS1_21CollectiveEpilogueFwdINS6_IJSA_SC_SB_EEES9_NS_10bfloat16_tESG_Li384ELb1ELb1ELb1ELb1EEENS1_36VarlenDynamicPersistentTileSchedulerILi192ELi160ELi384ELi128ELb1ELb1ELb1ELb1ELb0ELb1EEEEEEEEEvNT_6ParamsE --------------------------
	.section	.nv.info._ZN7cutlass13device_kernelIN5flash11enable_sm90INS1_16FlashAttnFwdSm90INS1_25CollectiveMainloopFwdSm90ILi2EN4cute5tupleIJNS5_1CILi1EEES8_S8_EEENS6_IJNS7_ILi192EEENS7_ILi160EEENS7_ILi64EEEEEELi64ENS_12float_e4m3_tEfNS_4arch4Sm90ELb0ELb1ELb0ELb1ELb0ELb0ELb0ELb1ELb1ELb1ELb1ELb0EEENS1_21CollectiveEpilogueFwdINS6_IJSA_SC_SB_EEES9_NS_10bfloat16_tESG_Li384ELb1ELb1ELb1ELb1EEENS1_36VarlenDynamicPersistentTileSchedulerILi192ELi160ELi384ELi128ELb1ELb1ELb1ELb1ELb0ELb1EEEEEEEEEvNT_6ParamsE,"",@"SHT_CUDA_INFO"
	.sectionflags	@""
	.align	4


	//----- nvinfo : EIATTR_CUDA_API_VERSION
	.align		4
        /*0000*/ 	.byte	0x04, 0x37
        /*0002*/ 	.short	(.L_1487 - .L_1486)
.L_1486:
        /*0004*/ 	.word	0x00000082


	//----- nvinfo : EIATTR_KPARAM_INFO
	.align		4
.L_1487:
        /*0008*/ 	.byte	0x04, 0x17
        /*000a*/ 	.short	(.L_1489 - .L_1488)
.L_1488:
        /*000c*/ 	.word	0x00000000
        /*0010*/ 	.short	0x0000
        /*0012*/ 	.short	0x0070
        /*0014*/ 	.byte	0x00, 0xf0, 0x01, 0x2a


	//----- nvinfo : EIATTR_SPARSE_MMA_MASK
	.align		4
.L_1489:
        /*0018*/ 	.byte	0x03, 0x50
        /*001a*/ 	.short	0x0000


	//----- nvinfo : EIATTR_MAXREG_COUNT
	.align		4
        /*001c*/ 	.byte	0x03, 0x1b
        /*001e*/ 	.short	0x0080


	//----- nvinfo : EIATTR_NUM_BARRIERS
	.align		4
        /*0020*/ 	.byte	0x02, 0x4c
        /*0022*/ 	.byte	0x09
	.zero		1


	//----- nvinfo : EIATTR_EXTERNS
	.align		4
        /*0024*/ 	.byte	0x04, 0x0f
        /*0026*/ 	.short	(.L_1491 - .L_1490)


	//   ....[0]....
	.align		4
.L_1490:
        /*0028*/ 	.word	index@(__assertfail)


	//----- nvinfo : EIATTR_ANNOTATIONS
	.align		4
.L_1491:
        /*002c*/ 	.byte	0x04, 0x55
        /*002e*/ 	.short	(.L_1493 - .L_1492)


	//   ....[0]....
.L_1492:
        /* <DEDUP_REMOVED lines=10> */


	//----- nvinfo : EIATTR_MERCURY_ISA_VERSION
	.align		4
.L_1493:
        /*00b8*/ 	.byte	0x03, 0x5f
        /*00ba*/ 	.short	0x0101


	//----- nvinfo : EIATTR_UNUSED_LOAD_BYTE_OFFSET
	.align		4
        /*00bc*/ 	.byte	0x04, 0x44
        /*00be*/ 	.short	(.L_1495 - .L_1494)


	//   ....[0]....
.L_1494:
        /*00c0*/ 	.word	0x00000a00
        /*00c4*/ 	.word	0x0000fff0


	//   ....[1]....
        /*00c8*/ 	.word	0x00010910
        /*00cc*/ 	.word	0x0000fff0


	//----- nvinfo : EIATTR_INT_WARP_WIDE_INSTR_OFFSETS
	.align		4
.L_1495:
        /*00d0*/ 	.byte	0x04, 0x31
        /*00d2*/ 	.short	(.L_1497 - .L_1496)


	//   ....[0]....
.L_1496:
        /*00d4*/ 	.word	0x00000130


	//   ....[1]....
        /*00d8*/ 	.word	0x00000170


	//   ....[2]....
        /*00dc*/ 	.word	0x000001e0


	//   ....[3]....
        /*00e0*/ 	.word	0x00015410


	//   ....[4]....
        /*00e4*/ 	.word	0x000154a0


	//   ....[5]....
        /*00e8*/ 	.word	0x00017860


	//   ....[6]....
        /*00ec*/ 	.word	0x000178f0


	//----- nvinfo : EIATTR_COOP_GROUP_MASK_REGIDS
	.align		4
.L_1497:
        /*00f0*/ 	.byte	0x04, 0x29
        /*00f2*/ 	.short	(.L_1499 - .L_1498)


	//   ....[0]....
.L_1498:
        /*00f4*/ 	.word	0xffffffff


	//   ....[1]....
        /*00f8*/ 	.word	0xffffffff


	//   ....[2]....
        /*00fc*/ 	.word	0xffffffff


	//   ....[3]....
        /*0100*/ 	.word	0xffffffff


	//   ....[4]....
        /*0104*/ 	.word	0xffffffff


	//   ....[5]....
        /*0108*/ 	.word	0xffffffff


	//   ....[6]....
        /*010c*/ 	.word	0xffffffff


	//   ....[7]....
        /*0110*/ 	.word	0xffffffff


	//   ....[8]....
        /*0114*/ 	.word	0xffffffff


	//   ....[9]....
        /*0118*/ 	.word	0xffffffff


	//   ....[10]....
        /*011c*/ 	.word	0xffffffff


	//   ....[11]....
        /*0120*/ 	.word	0xffffffff


	//   ....[12]....
        /*0124*/ 	.word	0xffffffff


	//   ....[13]....
        /*0128*/ 	.word	0xffffffff


	//   ....[14]....
        /*012c*/ 	.word	0xffffffff


	//   ....[15]....
        /*0130*/ 	.word	0xffffffff


	//   ....[16]....
        /*0134*/ 	.word	0xffffffff


	//   ....[17]....
        /*0138*/ 	.word	0xffffffff


	//   ....[18]....
        /*013c*/ 	.word	0xffffffff


	//   ....[19]....
        /*0140*/ 	.word	0xffffffff


	//   ....[20]....
        /*0144*/ 	.word	0xffffffff


	//   ....[21]....
        /*0148*/ 	.word	0xffffffff


	//   ....[22]....
        /*014c*/ 	.word	0xffffffff


	//   ....[23]....
        /*0150*/ 	.word	0xffffffff


	//   ....[24]....
        /*0154*/ 	.word	0xffffffff


	//   ....[25]....
        /*0158*/ 	.word	0xffffffff


	//   ....[26]....
        /*015c*/ 	.word	0xffffffff


	//   ....[27]....
        /*0160*/ 	.word	0xffffffff


	//   ....[28]....
        /*0164*/ 	.word	0xffffffff


	//   ....[29]....
        /*0168*/ 	.word	0xffffffff


	//   ....[30]....
        /*016c*/ 	.word	0xffffffff


	//   ....[31]....
        /*0170*/ 	.word	0xffffffff


	//   ....[32]....
        /*0174*/ 	.word	0xffffffff


	//   ....[33]....
        /*0178*/ 	.word	0xffffffff


	//   ....[34]....
        /*017c*/ 	.word	0xffffffff


	//   ....[35]....
        /*0180*/ 	.word	0xffffffff


	//   ....[36]....
        /*0184*/ 	.word	0xffffffff


	//   ....[37]....
        /*0188*/ 	.word	0xffffffff


	//   ....[38]....
        /*018c*/ 	.word	0xffffffff


	//   ....[39]....
        /*0190*/ 	.word	0xffffffff


	//   ....[40]....
        /*0194*/ 	.word	0xffffffff


	//   ....[41]....
        /*0198*/ 	.word	0xffffffff


	//   ....[42]....
        /*019c*/ 	.word	0xffffffff


	//   ....[43]....
        /*01a0*/ 	.word	0xffffffff


	//   ....[44]....
        /*01a4*/ 	.word	0xffffffff


	//   ....[45]....
        /*01a8*/ 	.word	0xffffffff


	//   ....[46]....
        /*01ac*/ 	.word	0xffffffff


	//   ....[47]....
        /*01b0*/ 	.word	0xffffffff


	//   ....[48]....
        /*01b4*/ 	.word	0xffffffff


	//   ....[49]....
        /*01b8*/ 	.word	0xffffffff


	//   ....[50]....
        /*01bc*/ 	.word	0xffffffff


	//   ....[51]....
        /*01c0*/ 	.word	0xffffffff


	//   ....[52]....
        /*01c4*/ 	.word	0xffffffff


	//   ....[53]....
        /*01c8*/ 	.word	0xffffffff


	//   ....[54]....
        /*01cc*/ 	.word	0xffffffff


	//   ....[55]....
        /*01d0*/ 	.word	0xffffffff


	//   ....[56]....
        /*01d4*/ 	.word	0xffffffff


	//   ....[57]....
        /*01d8*/ 	.word	0xffffffff


	//   ....[58]....
        /*01dc*/ 	.word	0xffffffff


	//   ....[59]....
        /*01e0*/ 	.word	0xffffffff


	//   ....[60]....
        /*01e4*/ 	.word	0xffffffff


	//   ....[61]....
        /*01e8*/ 	.word	0xffffffff


	//   ....[62]....
        /*01ec*/ 	.word	0xffffffff


	//   ....[63]....
        /*01f0*/ 	.word	0xffffffff


	//   ....[64]....
        /*01f4*/ 	.word	0xffffffff


	//   ....[65]....
        /*01f8*/ 	.word	0xffffffff


	//   ....[66]....
        /*01fc*/ 	.word	0xffffffff


	//   ....[67]....
        /*0200*/ 	.word	0xffffffff


	//   ....[68]....
        /*0204*/ 	.word	0xffffffff


	//   ....[69]....
        /*0208*/ 	.word	0xffffffff


	//   ....[70]....
        /*020c*/ 	.word	0xffffffff


	//   ....[71]....
        /*0210*/ 	.word	0xffffffff


	//   ....[72]....
        /*0214*/ 	.word	0xffffffff


	//   ....[73]....
        /*0218*/ 	.word	0xffffffff


	//   ....[74]....
        /*021c*/ 	.word	0xffffffff


	//   ....[75]....
        /*0220*/ 	.word	0xffffffff


	//   ....[76]....
        /*0224*/ 	.word	0xffffffff


	//   ....[77]....
        /*0228*/ 	.word	0xffffffff


	//   ....[78]....
        /*022c*/ 	.word	0xffffffff


	//   ....[79]....
        /*0230*/ 	.word	0xffffffff


	//   ....[80]....
        /*0234*/ 	.word	0xffffffff


	//   ....[81]....
        /*0238*/ 	.word	0xffffffff


	//   ....[82]....
        /*023c*/ 	.word	0xffffffff


	//   ....[83]....
        /*0240*/ 	.word	0xffffffff


	//   ....[84]....
        /*0244*/ 	.word	0xffffffff


	//   ....[85]....
        /*0248*/ 	.word	0xffffffff


	//   ....[86]....
        /*024c*/ 	.word	0xffffffff


	//   ....[87]....
        /*0250*/ 	.word	0xffffffff


	//   ....[88]....
        /*0254*/ 	.word	0xffffffff


	//   ....[89]....
        /*0258*/ 	.word	0xffffffff


	//   ....[90]....
        /*025c*/ 	.word	0xffffffff


	//   ....[91]....
        /*0260*/ 	.word	0xffffffff


	//   ....[92]....
        /*0264*/ 	.word	0xffffffff


	//   ....[93]....
        /*0268*/ 	.word	0xffffffff


	//   ....[94]....
        /*026c*/ 	.word	0xffffffff


	//   ....[95]....
        /*0270*/ 	.word	0xffffffff


	//   ....[96]....
        /*0274*/ 	.word	0xffffffff


	//   ....[97]....
        /*0278*/ 	.word	0xffffffff


	//   ....[98]....
        /*027c*/ 	.word	0xffffffff


	//   ....[99]....
        /*0280*/ 	.word	0xffffffff


	//   ....[100]....
        /*0284*/ 	.word	0xffffffff


	//   ....[101]....
        /*0288*/ 	.word	0xffffffff


	//   ....[102]....
        /*028c*/ 	.word	0xffffffff


	//   ....[103]....
        /*0290*/ 	.word	0xffffffff


	//   ....[104]....
        /*0294*/ 	.word	0xffffffff


	//   ....[105]....
        /*0298*/ 	.word	0xffffffff


	//   ....[106]....
        /*029c*/ 	.word	0xffffffff


	//   ....[107]....
        /*02a0*/ 	.word	0xffffffff


	//   ....[108]....
        /*02a4*/ 	.word	0xffffffff


	//   ....[109]....
        /*02a8*/ 	.word	0xffffffff


	//   ....[110]....
        /*02ac*/ 	.word	0xffffffff


	//   ....[111]....
        /*02b0*/ 	.word	0xffffffff


	//   ....[112]....
        /*02b4*/ 	.word	0xffffffff


	//   ....[113]....
        /*02b8*/ 	.word	0xffffffff


	//   ....[114]....
        /*02bc*/ 	.word	0xffffffff


	//   ....[115]....
        /*02c0*/ 	.word	0xffffffff


	//   ....[116]....
        /*02c4*/ 	.word	0xffffffff


	//   ....[117]....
        /*02c8*/ 	.word	0xffffffff


	//   ....[118]....
        /*02cc*/ 	.word	0xffffffff


	//   ....[119]....
        /*02d0*/ 	.word	0xffffffff


	//   ....[120]....
        /*02d4*/ 	.word	0xffffffff


	//   ....[121]....
        /*02d8*/ 	.word	0xffffffff


	//   ....[122]....
        /*02dc*/ 	.word	0xffffffff


	//   ....[123]....
        /*02e0*/ 	.word	0xffffffff


	//   ....[124]....
        /*02e4*/ 	.word	0xffffffff


	//   ....[125]....
        /*02e8*/ 	.word	0xffffffff


	//   ....[126]....
        /*02ec*/ 	.word	0xffffffff


	//   ....[127]....
        /*02f0*/ 	.word	0xffffffff


	//   ....[128]....
        /*02f4*/ 	.word	0xffffffff


	//   ....[129]....
        /*02f8*/ 	.word	0xffffffff


	//   ....[130]....
        /*02fc*/ 	.word	0xffffffff


	//   ....[131]....
        /*0300*/ 	.word	0xffffffff


	//   ....[132]....
        /*0304*/ 	.word	0xffffffff


	//   ....[133]....
        /*0308*/ 	.word	0xffffffff


	//   ....[134]....
        /*030c*/ 	.word	0xffffffff


	//   ....[135]....
        /*0310*/ 	.word	0xffffffff


	//   ....[136]....
        /*0314*/ 	.word	0xffffffff


	//   ....[137]....
        /*0318*/ 	.word	0xffffffff


	//   ....[138]....
        /*031c*/ 	.word	0xffffffff


	//   ....[139]....
        /*0320*/ 	.word	0x0500000f


	//   ....[140]....
        /*0324*/ 	.word	0x0500000f


	//   ....[141]....
        /*0328*/ 	.word	0x0500000f


	//   ....[142]....
        /*032c*/ 	.word	0x0500000f


	//   ....[143]....
        /*0330*/ 	.word	0x0500000f


	//   ....[144]....
        /*0334*/ 	.word	0x0500000f


	//   ....[145]....
        /*0338*/ 	.word	0x0500000f


	//   ....[146]....
        /*033c*/ 	.word	0x0500000f


	//   ....[147]....
        /*0340*/ 	.word	0x0500000f


	//   ....[148]....
        /*0344*/ 	.word	0x0500000f


	//   ....[149]....
        /*0348*/ 	.word	0x0500000f


	//   ....[150]....
        /*034c*/ 	.word	0x0500000f


	//   ....[151]....
        /*0350*/ 	.word	0x0500000f


	//   ....[152]....
        /*0354*/ 	.word	0x0500000f


	//----- nvinfo : EIATTR_COOP_GROUP_INSTR_OFFSETS
	.align		4
.L_1499:
        /*0358*/ 	.byte	0x04, 0x28
        /*035a*/ 	.short	(.L_1501 - .L_1500)


	//   ....[0]....
.L_1500:
        /*035c*/ 	.word	0x00000060


	//   ....[1]....
        /*0360*/ 	.word	0x00000140


	//   ....[2]....
        /*0364*/ 	.word	0x00000190


	//   ....[3]....
        /*0368*/ 	.word	0x000003c0


	//   ....[4]....
        /*036c*/ 	.word	0x00000520


	//   ....[5]....
        /*0370*/ 	.word	0x00000640


	//   ....[6]....
        /*0374*/ 	.word	0x000007a0


	//   ....[7]....
        /*0378*/ 	.word	0x00001c30


	//   ....[8]....
        /*037c*/ 	.word	0x000024e0


	//   ....[9]....
        /*0380*/ 	.word	0x00002750


	//   ....[10]....
        /*0384*/ 	.word	0x00003ea0


	//   ....[11]....
        /*0388*/ 	.word	0x00003fb0


	//   ....[12]....
        /*038c*/ 	.word	0x00004ae0


	//   ....[13]....
        /*0390*/ 	.word	0x00004b50


	//   ....[14]....
        /*0394*/ 	.word	0x000064f0


	//   ....[15]....
        /*0398*/ 	.word	0x00006700


	//   ....[16]....
        /*039c*/ 	.word	0x00007d40


	//   ....[17]....
        /*03a0*/ 	.word	0x00007e50


	//   ....[18]....
        /*03a4*/ 	.word	0x000089b0


	//   ....[19]....
        /*03a8*/ 	.word	0x00008a10


	//   ....[20]....
        /*03ac*/ 	.word	0x0000a920


	//   ....[21]....
        /*03b0*/ 	.word	0x0000a970


	//   ....[22]....
        /*03b4*/ 	.word	0x0000aa00


	//   ....[23]....
        /*03b8*/ 	.word	0x0000aa20


	//   ....[24]....
        /*03bc*/ 	.word	0x0000c970


	//   ....[25]....
        /*03c0*/ 	.word	0x0000d9b0


	//   ....[26]....
        /*03c4*/ 	.word	0x0000e1b0


	//   ....[27]....
        /*03c8*/ 	.word	0x0000e2c0


	//   ....[28]....
        /*03cc*/ 	.word	0x0000ee10


	//   ....[29]....
        /*03d0*/ 	.word	0x0000ee90


	//   ....[30]....
        /*03d4*/ 	.word	0x00010320


	//   ....[31]....
        /*03d8*/ 	.word	0x00010330


	//   ....[32]....
        /*03dc*/ 	.word	0x000103b0


	//   ....[33]....
        /*03e0*/ 	.word	0x000103c0


	//   ....[34]....
        /*03e4*/ 	.word	0x00010ef0


	//   ....[35]....
        /*03e8*/ 	.word	0x00010f00


	//   ....[36]....
        /*03ec*/ 	.word	0x00010f10


	//   ....[37]....
        /*03f0*/ 	.word	0x00010f20


	//   ....[38]....
        /*03f4*/ 	.word	0x00010f30


	//   ....[39]....
        /*03f8*/ 	.word	0x00010f40


	//   ....[40]....
        /*03fc*/ 	.word	0x00010f50


	//   ....[41]....
        /*0400*/ 	.word	0x00010f60


	//   ....[42]....
        /*0404*/ 	.word	0x00010f70


	//   ....[43]....
        /*0408*/ 	.word	0x00010fa0


	//   ....[44]....
        /*040c*/ 	.word	0x00010fd0


	//   ....[45]....
        /*0410*/ 	.word	0x00010fe0


	//   ....[46]....
        /*0414*/ 	.word	0x00010ff0


	//   ....[47]....
        /*0418*/ 	.word	0x00011020


	//   ....[48]....
        /*041c*/ 	.word	0x00011050


	//   ....[49]....
        /*0420*/ 	.word	0x00011080


	//   ....[50]....
        /*0424*/ 	.word	0x00011090


	//   ....[51]....
        /*0428*/ 	.word	0x000110c0


	//   ....[52]....
        /*042c*/ 	.word	0x000110d0


	//   ....[53]....
        /*0430*/ 	.word	0x00011100


	//   ....[54]....
        /*0434*/ 	.word	0x00011110


	//   ....[55]....
        /*0438*/ 	.word	0x00011140


	//   ....[56]....
        /*043c*/ 	.word	0x00011170


	//   ....[57]....
        /*0440*/ 	.word	0x00011180


	//   ....[58]....
        /*0444*/ 	.word	0x00011190


	//   ....[59]....
        /*0448*/ 	.word	0x000111b0


	//   ....[60]....
        /*044c*/ 	.word	0x000111e0


	//   ....[61]....
        /*0450*/ 	.word	0x000111f0


	//   ....[62]....
        /*0454*/ 	.word	0x00011200


	//   ....[63]....
        /*0458*/ 	.word	0x00011210


	//   ....[64]....
        /*045c*/ 	.word	0x00011230


	//   ....[65]....
        /*0460*/ 	.word	0x00011240


	//   ....[66]....
        /*0464*/ 	.word	0x00011a30


	//   ....[67]....
        /*0468*/ 	.word	0x00011a70


	//   ....[68]....
        /*046c*/ 	.word	0x00011a90


	//   ....[69]....
        /*0470*/ 	.word	0x00011ab0


	//   ....[70]....
        /*0474*/ 	.word	0x00011fc0


	//   ....[71]....
        /*0478*/ 	.word	0x00012000


	//   ....[72]....
        /*047c*/ 	.word	0x00012020


	//   ....[73]....
        /*0480*/ 	.word	0x00012050


	//   ....[74]....
        /*0484*/ 	.word	0x00012070


	//   ....[75]....
        /*0488*/ 	.word	0x00012090


	//   ....[76]....
        /*048c*/ 	.word	0x000120b0


	//   ....[77]....
        /*0490*/ 	.word	0x000120d0


	//   ....[78]....
        /*0494*/ 	.word	0x00012590


	//   ....[79]....
        /*0498*/ 	.word	0x000125a0


	//   ....[80]....
        /*049c*/ 	.word	0x000127e0


	//   ....[81]....
        /*04a0*/ 	.word	0x000127f0


	//   ....[82]....
        /*04a4*/ 	.word	0x00013300


	//   ....[83]....
        /*04a8*/ 	.word	0x00013330


	//   ....[84]....
        /*04ac*/ 	.word	0x00013370


	//   ....[85]....
        /*04b0*/ 	.word	0x000133a0


	//   ....[86]....
        /*04b4*/ 	.word	0x000133d0


	//   ....[87]....
        /*04b8*/ 	.word	0x000133e0


	//   ....[88]....
        /*04bc*/ 	.word	0x000133f0


	//   ....[89]....
        /*04c0*/ 	.word	0x00013410


	//   ....[90]....
        /*04c4*/ 	.word	0x00013580


	//   ....[91]....
        /*04c8*/ 	.word	0x00013760


	//   ....[92]....
        /*04cc*/ 	.word	0x00013790


	//   ....[93]....
        /*04d0*/ 	.word	0x000137c0


	//   ....[94]....
        /*04d4*/ 	.word	0x000137f0


	//   ....[95]....
        /*04d8*/ 	.word	0x00013820


	//   ....[96]....
        /*04dc*/ 	.word	0x00013870


	//   ....[97]....
        /*04e0*/ 	.word	0x00013a00


	//   ....[98]....
        /*04e4*/ 	.word	0x00013a30


	//   ....[99]....
        /*04e8*/ 	.word	0x00013a60


	//   ....[100]....
        /*04ec*/ 	.word	0x00013a90


	//   ....[101]....
        /*04f0*/ 	.word	0x00013ac0


	//   ....[102]....
        /*04f4*/ 	.word	0x00013af0


	//   ....[103]....
        /*04f8*/ 	.word	0x00013ba0


	//   ....[104]....
        /*04fc*/ 	.word	0x00013c00


	//   ....[105]....
        /*0500*/ 	.word	0x00013c10


	//   ....[106]....
        /*0504*/ 	.word	0x00013c60


	//   ....[107]....
        /*0508*/ 	.word	0x00015b70


	//   ....[108]....
        /*050c*/ 	.word	0x000167f0


	//   ....[109]....
        /*0510*/ 	.word	0x00016800


	//   ....[110]....
        /*0514*/ 	.word	0x00016820


	//   ....[111]....
        /*0518*/ 	.word	0x000168b0


	//   ....[112]....
        /*051c*/ 	.word	0x000168d0


	//   ....[113]....
        /*0520*/ 	.word	0x00016930


	//   ....[114]....
        /*0524*/ 	.word	0x00016960


	//   ....[115]....
        /*0528*/ 	.word	0x000169c0


	//   ....[116]....
        /*052c*/ 	.word	0x000169e0


	//   ....[117]....
        /*0530*/ 	.word	0x000169f0


	//   ....[118]....
        /*0534*/ 	.word	0x00016a50


	//   ....[119]....
        /*0538*/ 	.word	0x00016a70


	//   ....[120]....
        /*053c*/ 	.word	0x00017fc0


	//   ....[121]....
        /*0540*/ 	.word	0x00017ff0


	//   ....[122]....
        /*0544*/ 	.word	0x00018020


	//   ....[123]....
        /*0548*/ 	.word	0x00018040


	//   ....[124]....
        /*054c*/ 	.word	0x00018060


	//   ....[125]....
        /*0550*/ 	.word	0x00018090


	//   ....[126]....
        /*0554*/ 	.word	0x000180c0


	//   ....[127]....
        /*0558*/ 	.word	0x000180d0


	//   ....[128]....
        /*055c*/ 	.word	0x00018240


	//   ....[129]....
        /*0560*/ 	.word	0x00018270


	//   ....[130]....
        /*0564*/ 	.word	0x000182a0


	//   ....[131]....
        /*0568*/ 	.word	0x000182e0


	//   ....[132]....
        /*056c*/ 	.word	0x00018310


	//   ....[133]....
        /*0570*/ 	.word	0x00018340


	//   ....[134]....
        /*0574*/ 	.word	0x000183c0


	//   ....[135]....
        /*0578*/ 	.word	0x00018410


	//   ....[136]....
        /*057c*/ 	.word	0x00018420


	//   ....[137]....
        /*0580*/ 	.word	0x00018460


	//   ....[138]....
        /*0584*/ 	.word	0x00018e80


	//   ....[139]....
        /*0588*/ 	.word	0x00019510


	//   ....[140]....
        /*058c*/ 	.word	0x000196d0


	//   ....[141]....
        /*0590*/ 	.word	0x00019720


	//   ....[142]....
        /*0594*/ 	.word	0x00019780


	//   ....[143]....
        /*0598*/ 	.word	0x000198d0


	//   ....[144]....
        /*059c*/ 	.word	0x00019930


	//   ....[145]....
        /*05a0*/ 	.word	0x000199f0


	//   ....[146]....
        /*05a4*/ 	.word	0x00019a50


	//   ....[147]....
        /*05a8*/ 	.word	0x00019b20


	//   ....[148]....
        /*05ac*/ 	.word	0x00019b80


	//   ....[149]....
        /*05b0*/ 	.word	0x00019c30


	//   ....[150]....
        /*05b4*/ 	.word	0x00019cb0


	//   ....[151]....
        /*05b8*/ 	.word	0x00019d60


	//   ....[152]....
        /*05bc*/ 	.word	0x0001a0a0


	//----- nvinfo : EIATTR_REG_RECONFIG
	.align		4
.L_1501:
        /*05c0*/ 	.byte	0x01, 0x54
	.zero		2


	//----- nvinfo : EIATTR_SYSCALL_OFFSETS
	.align		4
        /*05c4*/ 	.byte	0x04, 0x46
        /*05c6*/ 	.short	(.L_1503 - .L_1502)


	//   ....[0]....
.L_1502:
        /*05c8*/ 	.word	0x00001df0


	//   ....[1]....
        /*05cc*/ 	.word	0x00015600


	//   ....[2]....
        /*05d0*/ 	.word	0x00015770


	//   ....[3]....
        /*05d4*/ 	.word	0x000158c0


	//   ....[4]....
        /*05d8*/ 	.word	0x00015a00


	//   ....[5]....
        /*05dc*/ 	.word	0x00016300


	//----- nvinfo : EIATTR_MBARRIER_INSTR_OFFSETS
	.align		4
.L_1503:
        /*05e0*/ 	.byte	0x04, 0x39
        /*05e2*/ 	.short	(.L_1505 - .L_1504)


	//   ....[0]....
.L_1504:
        /*05e4*/ 	.word	0x00000270
        /*05e8*/ 	.word	0x000000ff
        /*05ec*/ 	.word	0x00013200
        /*05f0*/ 	.short	0x0100
        /*05f2*/ 	.byte	0x08
	.zero		1


	//   ....[1]....
        /*05f4*/ 	.word	0x00000280
        /*05f8*/ 	.word	0x000000ff
        /*05fc*/ 	.word	0x00013220
        /*0600*/ 	.short	0x0100
        /*0602*/ 	.byte	0x08
	.zero		1


	//   ....[2]....
        /*0604*/ 	.word	0x00000370
        /*0608*/ 	.word	0x000000ff
        /*060c*/ 	.word	0x00013230
        /*0610*/ 	.short	0x0100
        /*0612*/ 	.byte	0x08
	.zero		1


	//   ....[3]....
        /*0614*/ 	.word	0x00000380
        /*0618*/ 	.word	0x000000ff
        /*061c*/ 	.word	0x00013240
        /*0620*/ 	.short	0x0100
        /*0622*/ 	.byte	0x08
	.zero		1


	//   ....[4]....
        /*0624*/ 	.word	0x00000390
        /*0628*/ 	.word	0x000000ff
        /*062c*/ 	.word	0x00013238
        /*0630*/ 	.short	0x0100
        /*0632*/ 	.byte	0x08
	.zero		1


	//   ....[5]....
        /*0634*/ 	.word	0x000003a0
        /*0638*/ 	.word	0x000000ff
        /*063c*/ 	.word	0x00013248
        /*0640*/ 	.short	0x0100
        /*0642*/ 	.byte	0x08
	.zero		1


	//   ....[6]....
        /*0644*/ 	.word	0x000004d0
        /*0648*/ 	.word	0x000000ff
        /*064c*/ 	.word	0x00013250
        /*0650*/ 	.short	0x0100
        /*0652*/ 	.byte	0x08
	.zero		1


	//   ....[7]....
        /*0654*/ 	.word	0x000004e0
        /*0658*/ 	.word	0x000000ff
        /*065c*/ 	.word	0x00013260
        /*0660*/ 	.short	0x0100
        /*0662*/ 	.byte	0x08
	.zero		1


	//   ....[8]....
        /*0664*/ 	.word	0x000004f0
        /*0668*/ 	.word	0x000000ff
        /*066c*/ 	.word	0x00013258
        /*0670*/ 	.short	0x0100
        /*0672*/ 	.byte	0x08
	.zero		1


	//   ....[9]....
        /*0674*/ 	.word	0x00000500
        /*0678*/ 	.word	0x000000ff
        /*067c*/ 	.word	0x00013268
        /*0680*/ 	.short	0x0100
        /*0682*/ 	.byte	0x08
	.zero		1


	//   ....[10]....
        /*0684*/ 	.word	0x000005f0
        /*0688*/ 	.word	0x000000ff
        /*068c*/ 	.word	0x00013270
        /*0690*/ 	.short	0x0100
        /*0692*/ 	.byte	0x06
	.zero		1


	//   ....[11]....
        /*0694*/ 	.word	0x00000600
        /*0698*/ 	.word	0x000000ff
        /*069c*/ 	.word	0x00013280
        /*06a0*/ 	.short	0x0100
        /*06a2*/ 	.byte	0x06
	.zero		1


	//   ....[12]....
        /*06a4*/ 	.word	0x00000610
        /*06a8*/ 	.word	0x000000ff
        /*06ac*/ 	.word	0x00013278
        /*06b0*/ 	.short	0x0100
        /*06b2*/ 	.byte	0x06
	.zero		1


	//   ....[13]....
        /*06b4*/ 	.word	0x00000620
        /*06b8*/ 	.word	0x000000ff
        /*06bc*/ 	.word	0x00013288
        /*06c0*/ 	.short	0x0100
        /*06c2*/ 	.byte	0x06
	.zero		1


	//   ....[14]....
        /*06c4*/ 	.word	0x00000750
        /*06c8*/ 	.word	0x000000ff
        /*06cc*/ 	.word	0x00013290
        /*06d0*/ 	.short	0x0100
        /*06d2*/ 	.byte	0x08
	.zero		1


	//   ....[15]....
        /*06d4*/ 	.word	0x00000760
        /*06d8*/ 	.word	0x000000ff
        /*06dc*/ 	.word	0x000132a0
        /*06e0*/ 	.short	0x0100
        /*06e2*/ 	.byte	0x08
	.zero		1


	//   ....[16]....
        /*06e4*/ 	.word	0x00000770
        /*06e8*/ 	.word	0x000000ff
        /*06ec*/ 	.word	0x00013298
        /*06f0*/ 	.short	0x0100
        /*06f2*/ 	.byte	0x08
	.zero		1


	//   ....[17]....
        /*06f4*/ 	.word	0x00000780
        /*06f8*/ 	.word	0x000000ff
        /*06fc*/ 	.word	0x000132a8
        /*0700*/ 	.short	0x0100
        /*0702*/ 	.byte	0x08
	.zero		1


	//   ....[18]....
        /*0704*/ 	.word	0x000008b0
        /*0708*/ 	.word	0x000000ff
        /*070c*/ 	.word	0x000132b0
        /*0710*/ 	.short	0x0100
        /*0712*/ 	.byte	0x08
	.zero		1


	//   ....[19]....
        /*0714*/ 	.word	0x000008c0
        /*0718*/ 	.word	0x000000ff
        /*071c*/ 	.word	0x000132c0
        /*0720*/ 	.short	0x0100
        /*0722*/ 	.byte	0x08
	.zero		1


	//   ....[20]....
        /*0724*/ 	.word	0x000008d0
        /*0728*/ 	.word	0x000000ff
        /*072c*/ 	.word	0x000132b8
        /*0730*/ 	.short	0x0100
        /*0732*/ 	.byte	0x08
	.zero		1


	//   ....[21]....
        /*0734*/ 	.word	0x000008e0
        /*0738*/ 	.word	0x000000ff
        /*073c*/ 	.word	0x000132c8
        /*0740*/ 	.short	0x0100
        /*0742*/ 	.byte	0x08
	.zero		1


	//   ....[22]....
        /*0744*/ 	.word	0x00001e70
        /*0748*/ 	.word	0x000000ff
        /*074c*/ 	.word	0x00013200
        /*0750*/ 	.short	0x010a
        /*0752*/ 	.byte	0x2d
	.zero		1


	//   ....[23]....
        /*0754*/ 	.word	0x00001ef0
        /*0758*/ 	.word	0x00000005
        /*075c*/ 	.word	0x00013230
        /*0760*/ 	.short	0x010a
        /*0762*/ 	.byte	0x3f
	.zero		1


	//   ....[24]....
        /*0764*/ 	.word	0x00001f30
        /*0768*/ 	.word	0x00000005
        /*076c*/ 	.word	0x00013230
        /*0770*/ 	.short	0x010a
        /*0772*/ 	.byte	0x3f
	.zero		1


	//   ....[25]....
        /*0774*/ 	.word	0x000025a0
        /*0778*/ 	.word	0x00000000
        /*077c*/ 	.word	0x00000000
        /*0780*/ 	.short	0x0101
        /*0782*/ 	.byte	0x3f
	.zero		1


	//   ....[26]....
        /*0784*/ 	.word	0x00005d50
        /*0788*/ 	.word	0x000000ff
        /*078c*/ 	.word	0x00013230
        /*0790*/ 	.short	0x010a
        /*0792*/ 	.byte	0x17
	.zero		1


	//   ....[27]....
        /*0794*/ 	.word	0x00005d90
        /*0798*/ 	.word	0x000000ff
        /*079c*/ 	.word	0x00013230
        /*07a0*/ 	.short	0x010a
        /*07a2*/ 	.byte	0x17
	.zero		1


	//   ....[28]....
        /*07a4*/ 	.word	0x000061e0
        /*07a8*/ 	.word	0x000000ff
        /*07ac*/ 	.word	0x00013250
        /*07b0*/ 	.short	0x010a
        /*07b2*/ 	.byte	0x0b
	.zero		1


	//   ....[29]....
        /*07b4*/ 	.word	0x00006220
        /*07b8*/ 	.word	0x000000ff
        /*07bc*/ 	.word	0x00013250
        /*07c0*/ 	.short	0x010a
        /*07c2*/ 	.byte	0x0b
	.zero		1


	//   ....[30]....
        /*07c4*/ 	.word	0x00006510
        /*07c8*/ 	.word	0x00000008
        /*07cc*/ 	.word	0x00000000
        /*07d0*/ 	.short	0x0101
        /*07d2*/ 	.byte	0x3f
	.zero		1


	//   ....[31]....
        /*07d4*/ 	.word	0x00009720
        /*07d8*/ 	.word	0x000000ff
        /*07dc*/ 	.word	0x00000000
        /*07e0*/ 	.short	0x0101
        /*07e2*/ 	.byte	0x06
	.zero		1


	//   ....[32]....
        /*07e4*/ 	.word	0x00009f10
        /*07e8*/ 	.word	0x000000ff
        /*07ec*/ 	.word	0x00013230
        /*07f0*/ 	.short	0x010a
        /*07f2*/ 	.byte	0x14
	.zero		1


	//   ....[33]....
        /*07f4*/ 	.word	0x00009f50
        /*07f8*/ 	.word	0x000000ff
        /*07fc*/ 	.word	0x00013230
        /*0800*/ 	.short	0x010a
        /*0802*/ 	.byte	0x14
	.zero		1


	//   ....[34]....
        /*0804*/ 	.word	0x0000a3a0
        /*0808*/ 	.word	0x000000ff
        /*080c*/ 	.word	0x00013250
        /*0810*/ 	.short	0x010a
        /*0812*/ 	.byte	0x0b
	.zero		1


	//   ....[35]....
        /*0814*/ 	.word	0x0000a8d0
        /*0818*/ 	.word	0x000000ff
        /*081c*/ 	.word	0x00013250
        /*0820*/ 	.short	0x010a
        /*0822*/ 	.byte	0x0b
	.zero		1


	//   ....[36]....
        /*0824*/ 	.word	0x0000b9a0
        /*0828*/ 	.word	0x00000005
        /*082c*/ 	.word	0x00000000
        /*0830*/ 	.short	0x0101
        /*0832*/ 	.byte	0x3f
	.zero		1


	//   ....[37]....
        /*0834*/ 	.word	0x0000bc50
        /*0838*/ 	.word	0x000000ff
        /*083c*/ 	.word	0x00000000
        /*0840*/ 	.short	0x0101
        /*0842*/ 	.byte	0x06
	.zero		1


	//   ....[38]....
        /*0844*/ 	.word	0x0000c1d0
        /*0848*/ 	.word	0x000000ff
        /*084c*/ 	.word	0x00013230
        /*0850*/ 	.short	0x010a
        /*0852*/ 	.byte	0x17
	.zero		1


	//   ....[39]....
        /*0854*/ 	.word	0x0000c210
        /*0858*/ 	.word	0x000000ff
        /*085c*/ 	.word	0x00013230
        /*0860*/ 	.short	0x010a
        /*0862*/ 	.byte	0x17
	.zero		1


	//   ....[40]....
        /*0864*/ 	.word	0x0000c660
        /*0868*/ 	.word	0x000000ff
        /*086c*/ 	.word	0x00013250
        /*0870*/ 	.short	0x010a
        /*0872*/ 	.byte	0x0b
	.zero		1


	//   ....[41]....
        /*0874*/ 	.word	0x0000c6a0
        /*0878*/ 	.word	0x000000ff
        /*087c*/ 	.word	0x00013250
        /*0880*/ 	.short	0x010a
        /*0882*/ 	.byte	0x0b
	.zero		1


	//   ....[42]....
        /*0884*/ 	.word	0x0000c990
        /*0888*/ 	.word	0x00000000
        /*088c*/ 	.word	0x00000000
        /*0890*/ 	.short	0x0101
        /*0892*/ 	.byte	0x3f
	.zero		1


	//   ....[43]....
        /*0894*/ 	.word	0x0000fba0
        /*0898*/ 	.word	0x000000ff
        /*089c*/ 	.word	0x00000000
        /*08a0*/ 	.short	0x0101
        /*08a2*/ 	.byte	0x06
	.zero		1


	//   ....[44]....
        /*08a4*/ 	.word	0x00010040
        /*08a8*/ 	.word	0x000000ff
        /*08ac*/ 	.word	0x00013250
        /*08b0*/ 	.short	0x010a
        /*08b2*/ 	.byte	0x0e
	.zero		1


	//   ....[45]....
        /*08b4*/ 	.word	0x00010080
        /*08b8*/ 	.word	0x000000ff
        /*08bc*/ 	.word	0x00013250
        /*08c0*/ 	.short	0x010a
        /*08c2*/ 	.byte	0x0e
	.zero		1


	//   ....[46]....
        /*08c4*/ 	.word	0x000106a0
        /*08c8*/ 	.word	0x000000ff
        /*08cc*/ 	.word	0x00000000
        /*08d0*/ 	.short	0x0101
        /*08d2*/ 	.byte	0x04
	.zero		1


	//   ....[47]....
        /*08d4*/ 	.word	0x00012100
        /*08d8*/ 	.word	0x00000007
        /*08dc*/ 	.word	0x00000000
        /*08e0*/ 	.short	0x0101
        /*08e2*/ 	.byte	0x3f
	.zero		1


	//   ....[48]....
        /*08e4*/ 	.word	0x000122d0
        /*08e8*/ 	.word	0x00000008
        /*08ec*/ 	.word	0x00000000
        /*08f0*/ 	.short	0x0101
        /*08f2*/ 	.byte	0x3f
	.zero		1


	//   ....[49]....
        /*08f4*/ 	.word	0x00015da0
        /*08f8*/ 	.word	0x00000002
        /*08fc*/ 	.word	0x00013280
        /*0900*/ 	.short	0x010a
        /*0902*/ 	.byte	0x3f
	.zero		1


	//   ....[50]....
        /*0904*/ 	.word	0x00015f40
        /*0908*/ 	.word	0x00000002
        /*090c*/ 	.word	0x00013240
        /*0910*/ 	.short	0x010a
        /*0912*/ 	.byte	0x3f
	.zero		1


	//   ....[51]....
        /*0914*/ 	.word	0x00016b10
        /*0918*/ 	.word	0x00000012
        /*091c*/ 	.word	0x00013200
        /*0920*/ 	.short	0x0107
        /*0922*/ 	.byte	0x3f
	.zero		1


	//   ....[52]....
        /*0924*/ 	.word	0x00016c10
        /*0928*/ 	.word	0x00000012
        /*092c*/ 	.word	0x00013200
        /*0930*/ 	.short	0x0101
        /*0932*/ 	.byte	0x3f
	.zero		1


	//   ....[53]....
        /*0934*/ 	.word	0x00016c30
        /*0938*/ 	.word	0x00000012
        /*093c*/ 	.word	0x00013220
        /*0940*/ 	.short	0x010a
        /*0942*/ 	.byte	0x3f
	.zero		1


	//   ....[54]....
        /*0944*/ 	.word	0x00016ee0
        /*0948*/ 	.word	0x00000004
        /*094c*/ 	.word	0x00013280
        /*0950*/ 	.short	0x010a
        /*0952*/ 	.byte	0x3f
	.zero		1


	//   ....[55]....
        /*0954*/ 	.word	0x00017120
        /*0958*/ 	.word	0x00000004
        /*095c*/ 	.word	0x00013240
        /*0960*/ 	.short	0x010a
        /*0962*/ 	.byte	0x3f
	.zero		1


	//   ....[56]....
        /*0964*/ 	.word	0x000173e0
        /*0968*/ 	.word	0x00000003
        /*096c*/ 	.word	0x00013270
        /*0970*/ 	.short	0x010a
        /*0972*/ 	.byte	0x3f
	.zero		1


	//   ....[57]....
        /*0974*/ 	.word	0x00017460
        /*0978*/ 	.word	0x00000003
        /*097c*/ 	.word	0x00013260
        /*0980*/ 	.short	0x010a
        /*0982*/ 	.byte	0x3f
	.zero		1


	//   ....[58]....
        /*0984*/ 	.word	0x00017740
        /*0988*/ 	.word	0x00000003
        /*098c*/ 	.word	0x00013250
        /*0990*/ 	.short	0x0101
        /*0992*/ 	.byte	0x3f
	.zero		1


	//   ....[59]....
        /*0994*/ 	.word	0x000177c0
        /*0998*/ 	.word	0x00000002
        /*099c*/ 	.word	0x00000000
        /*09a0*/ 	.short	0x0101
        /*09a2*/ 	.byte	0x3f
	.zero		1


	//   ....[60]....
        /*09a4*/ 	.word	0x000179b0
        /*09a8*/ 	.word	0x00000002
        /*09ac*/ 	.word	0x00013270
        /*09b0*/ 	.short	0x010a
        /*09b2*/ 	.byte	0x3f
	.zero		1


	//   ....[61]....
        /*09b4*/ 	.word	0x00017a30
        /*09b8*/ 	.word	0x00000002
        /*09bc*/ 	.word	0x00013260
        /*09c0*/ 	.short	0x010a
        /*09c2*/ 	.byte	0x3f
	.zero		1


	//   ....[62]....
        /*09c4*/ 	.word	0x00017d00
        /*09c8*/ 	.word	0x00000002
        /*09cc*/ 	.word	0x00013250
        /*09d0*/ 	.short	0x0101
        /*09d2*/ 	.byte	0x3f
	.zero		1


	//   ....[63]....
        /*09d4*/ 	.word	0x00017d50
        /*09d8*/ 	.word	0x00000000
        /*09dc*/ 	.word	0x00000000
        /*09e0*/ 	.short	0x0101
        /*09e2*/ 	.byte	0x3f
	.zero		1


	//   ....[64]....
        /*09e4*/ 	.word	0x00018e00
        /*09e8*/ 	.word	0x00000006
        /*09ec*/ 	.word	0x00013220
        /*09f0*/ 	.short	0x010a
        /*09f2*/ 	.byte	0x3f
	.zero		1


	//   ....[65]....
        /*09f4*/ 	.word	0x00018fa0
        /*09f8*/ 	.word	0x00000005
        /*09fc*/ 	.word	0x00000000
        /*0a00*/ 	.short	0x010a
        /*0a02*/ 	.byte	0x3f
	.zero		1


	//   ....[66]....
        /*0a04*/ 	.word	0x00019010
        /*0a08*/ 	.word	0x00000009
        /*0a0c*/ 	.word	0x00000000
        /*0a10*/ 	.short	0x010a
        /*0a12*/ 	.byte	0x3f
	.zero		1


	//   ....[67]....
        /*0a14*/ 	.word	0x00019060
        /*0a18*/ 	.word	0x00000013
        /*0a1c*/ 	.word	0x00013260
        /*0a20*/ 	.short	0x010a
        /*0a22*/ 	.byte	0x3f
	.zero		1


	//   ....[68]....
        /*0a24*/ 	.word	0x000190b0
        /*0a28*/ 	.word	0x00000007
        /*0a2c*/ 	.word	0x00013260
        /*0a30*/ 	.short	0x010a
        /*0a32*/ 	.byte	0x3f
	.zero		1


	//   ....[69]....
        /*0a34*/ 	.word	0x000190f0
        /*0a38*/ 	.word	0x00000013
        /*0a3c*/ 	.word	0x00013280
        /*0a40*/ 	.short	0x010a
        /*0a42*/ 	.byte	0x3f
	.zero		1


	//   ....[70]....
        /*0a44*/ 	.word	0x00019110
        /*0a48*/ 	.word	0x00000007
        /*0a4c*/ 	.word	0x00013280
        /*0a50*/ 	.short	0x010a
        /*0a52*/ 	.byte	0x3f
	.zero		1


	//   ....[71]....
        /*0a54*/ 	.word	0x00019180
        /*0a58*/ 	.word	0x00000003
        /*0a5c*/ 	.word	0x00013200
        /*0a60*/ 	.short	0x010a
        /*0a62*/ 	.byte	0x3f
	.zero		1


	//   ....[72]....
        /*0a64*/ 	.word	0x000191d0
        /*0a68*/ 	.word	0x00000005
        /*0a6c*/ 	.word	0x00013230
        /*0a70*/ 	.short	0x010a
        /*0a72*/ 	.byte	0x3f
	.zero		1


	//   ....[73]....
        /*0a74*/ 	.word	0x00019230
        /*0a78*/ 	.word	0x00000009
        /*0a7c*/ 	.word	0x00013230
        /*0a80*/ 	.short	0x010a
        /*0a82*/ 	.byte	0x3f
	.zero		1


	//   ....[74]....
        /*0a84*/ 	.word	0x00019290
        /*0a88*/ 	.word	0x00000009
        /*0a8c*/ 	.word	0x00013250
        /*0a90*/ 	.short	0x010a
        /*0a92*/ 	.byte	0x3f
	.zero		1


	//   ....[75]....
        /*0a94*/ 	.word	0x000192f0
        /*0a98*/ 	.word	0x00000003
        /*0a9c*/ 	.word	0x00013230
        /*0aa0*/ 	.short	0x010a
        /*0aa2*/ 	.byte	0x3f
	.zero		1


	//   ....[76]....
        /*0aa4*/ 	.word	0x00019350
        /*0aa8*/ 	.word	0x00000003
        /*0aac*/ 	.word	0x00013250
        /*0ab0*/ 	.short	0x010a
        /*0ab2*/ 	.byte	0x3f
	.zero		1


	//   ....[77]....
        /*0ab4*/ 	.word	0x000193b0
        /*0ab8*/ 	.word	0x00000003
        /*0abc*/ 	.word	0x00013230
        /*0ac0*/ 	.short	0x010a
        /*0ac2*/ 	.byte	0x3f
	.zero		1


	//   ....[78]....
        /*0ac4*/ 	.word	0x00019410
        /*0ac8*/ 	.word	0x00000003
        /*0acc*/ 	.word	0x00013250
        /*0ad0*/ 	.short	0x010a
        /*0ad2*/ 	.byte	0x3f
	.zero		1


	//   ....[79]....
        /*0ad4*/ 	.word	0x00019470
        /*0ad8*/ 	.word	0x00000007
        /*0adc*/ 	.word	0x00013250
        /*0ae0*/ 	.short	0x010a
        /*0ae2*/ 	.byte	0x3f
	.zero		1


	//   ....[80]....
        /*0ae4*/ 	.word	0x000195c0
        /*0ae8*/ 	.word	0x00000002
        /*0aec*/ 	.word	0x00013280
        /*0af0*/ 	.short	0x010a
        /*0af2*/ 	.byte	0x3f
	.zero		1


	//   ....[81]....
        /*0af4*/ 	.word	0x00019610
        /*0af8*/ 	.word	0x00000002
        /*0afc*/ 	.word	0x00013240
        /*0b00*/ 	.short	0x010a
        /*0b02*/ 	.byte	0x3f
	.zero		1


	//   ....[82]....
        /*0b04*/ 	.word	0x00019d90
        /*0b08*/ 	.word	0x00000012
        /*0b0c*/ 	.word	0x00013220
        /*0b10*/ 	.short	0x010a
        /*0b12*/ 	.byte	0x3f
	.zero		1


	//   ....[83]....
        /*0b14*/ 	.word	0x00019de0
        /*0b18*/ 	.word	0x00000004
        /*0b1c*/ 	.word	0x00013280
        /*0b20*/ 	.short	0x010a
        /*0b22*/ 	.byte	0x3f
	.zero		1


	//   ....[84]....
        /*0b24*/ 	.word	0x00019e30
        /*0b28*/ 	.word	0x00000004
        /*0b2c*/ 	.word	0x00013240
        /*0b30*/ 	.short	0x010a
        /*0b32*/ 	.byte	0x3f
	.zero		1


	//   ....[85]....
        /*0b34*/ 	.word	0x00019e80
        /*0b38*/ 	.word	0x00000003
        /*0b3c*/ 	.word	0x00013270
        /*0b40*/ 	.short	0x010a
        /*0b42*/ 	.byte	0x3f
	.zero		1


	//   ....[86]....
        /*0b44*/ 	.word	0x00019ed0
        /*0b48*/ 	.word	0x00000003
        /*0b4c*/ 	.word	0x00013260
        /*0b50*/ 	.short	0x010a
        /*0b52*/ 	.byte	0x3f
	.zero		1


	//   ....[87]....
        /*0b54*/ 	.word	0x00019f20
        /*0b58*/ 	.word	0x00000002
        /*0b5c*/ 	.word	0x00013270
        /*0b60*/ 	.short	0x010a
        /*0b62*/ 	.byte	0x3f
	.zero		1


	//   ....[88]....
        /*0b64*/ 	.word	0x00019f70
        /*0b68*/ 	.word	0x00000002
        /*0b6c*/ 	.word	0x00013260
        /*0b70*/ 	.short	0x010a
        /*0b72*/ 	.byte	0x3f
	.zero		1


	//   ....[89]....
        /*0b74*/ 	.word	0x00019fc0
        /*0b78*/ 	.word	0x00000006
        /*0b7c*/ 	.word	0x00013220
        /*0b80*/ 	.short	0x010a
        /*0b82*/ 	.byte	0x3f
	.zero		1


	//   ....[90]....
        /*0b84*/ 	.word	0x0001a160
        /*0b88*/ 	.word	0x00000005
        /*0b8c*/ 	.word	0x00000000
        /*0b90*/ 	.short	0x010a
        /*0b92*/ 	.byte	0x3f
	.zero		1


	//   ....[91]....
        /*0b94*/ 	.word	0x0001a1b0
        /*0b98*/ 	.word	0x00000009
        /*0b9c*/ 	.word	0x00000000
        /*0ba0*/ 	.short	0x010a
        /*0ba2*/ 	.byte	0x3f
	.zero		1


	//   ....[92]....
        /*0ba4*/ 	.word	0x0001a200
        /*0ba8*/ 	.word	0x00000013
        /*0bac*/ 	.word	0x00013260
        /*0bb0*/ 	.short	0x010a
        /*0bb2*/ 	.byte	0x3f
	.zero		1


	//   ....[93]....
        /*0bb4*/ 	.word	0x0001a250
        /*0bb8*/ 	.word	0x00000007
        /*0bbc*/ 	.word	0x00013260
        /*0bc0*/ 	.short	0x010a
        /*0bc2*/ 	.byte	0x3f
	.zero		1


	//   ....[94]....
        /*0bc4*/ 	.word	0x0001a2a0
        /*0bc8*/ 	.word	0x00000013
        /*0bcc*/ 	.word	0x00013280
        /*0bd0*/ 	.short	0x010a
        /*0bd2*/ 	.byte	0x3f
	.zero		1


	//----- nvinfo : EIATTR_NUM_MBARRIERS
	.align		4
.L_1505:
        /*0bd4*/ 	.byte	0x03, 0x38
        /*0bd6*/ 	.short	0x0016


	//----- nvinfo : EIATTR_EXIT_INSTR_OFFSETS
	.align		4
        /*0bd8*/ 	.byte	0x04, 0x1c
        /*0bda*/ 	.short	(.L_1507 - .L_1506)


	//   ....[0]....
.L_1506:
        /*0bdc*/ 	.word	0x00000a40


	//   ....[1]....
        /*0be0*/ 	.word	0x00013520


	//   ....[2]....
        /*0be4*/ 	.word	0x00019160


	//----- nvinfo : EIATTR_MAX_THREADS
	.align		4
.L_1507:
        /*0be8*/ 	.byte	0x04, 0x05
        /*0bea*/ 	.short	(.L_1509 - .L_1508)
.L_1508:
        /*0bec*/ 	.word	0x00000200
        /*0bf0*/ 	.word	0x00000001
        /*0bf4*/ 	.word	0x00000001


	//----- nvinfo : EIATTR_CRS_STACK_SIZE
	.align		4
.L_1509:
        /*0bf8*/ 	.byte	0x04, 0x1e
        /*0bfa*/ 	.short	(.L_1511 - .L_1510)
.L_1510:
        /*0bfc*/ 	.word	0x00000000


	//----- nvinfo : EIATTR_CBANK_PARAM_SIZE
	.align		4
.L_1511:
        /*0c00*/ 	.byte	0x03, 0x19
        /*0c02*/ 	.short	0x0af0


	//----- nvinfo : EIATTR_PARAM_CBANK
	.align		4
        /*0c04*/ 	.byte	0x04, 0x0a
        /*0c06*/ 	.short	(.L_1513 - .L_1512)
	.align		4
.L_1512:
        /*0c08*/ 	.word	index@(.nv.constant0._ZN7cutlass13device_kernelIN5flash11enable_sm90INS1_16FlashAttnFwdSm90INS1_25CollectiveMainloopFwdSm90ILi2EN4cute5tupleIJNS5_1CILi1EEES8_S8_EEENS6_IJNS7_ILi192EEENS7_ILi160EEENS7_ILi64EEEEEELi64ENS_12float_e4m3_tEfNS_4arch4Sm90ELb0ELb1ELb0ELb1ELb0ELb0ELb0ELb1ELb1ELb1ELb1ELb0EEENS1_21CollectiveEpilogueFwdINS6_IJSA_SC_SB_EEES9_NS_10bfloat16_tESG_Li384ELb1ELb1ELb1ELb1EEENS1_36VarlenDynamicPersistentTileSchedulerILi192ELi160ELi384ELi128ELb1ELb1ELb1ELb1ELb0ELb1EEEEEEEEEvNT_6ParamsE)
        /*0c0c*/ 	.short	0x0210
        /*0c0e*/ 	.short	0x0af0


	//----- nvinfo : EIATTR_SW_WAR
	.align		4
.L_1513:
        /*0c10*/ 	.byte	0x04, 0x36
        /*0c12*/ 	.short	(.L_1515 - .L_1514)
.L_1514:
        /*0c14*/ 	.word	0x00000008
.L_1515:


//--------------------- .nv.info._ZN7cutlass13device_kernelIN5flash11enable_sm90INS1_16FlashAttnFwdSm90INS1_25CollectiveMainloopFwdSm90ILi2EN4cute5tupleIJNS5_1CILi1EEES8_S8_EEENS6_IJNS7_ILi192EEENS7_ILi160EEENS7_ILi64EEEEEELi64ENS_12float_e4m3_tEfNS_4arch4Sm90ELb0ELb1ELb0ELb1ELb0ELb1ELb0ELb1ELb1ELb1ELb1ELb0EEENS1_21CollectiveEpilogueFwdINS6_IJSA_SC_SB_EEES9_NS_10bfloat16_tESG_Li384ELb1ELb1ELb1ELb1EEENS1_36VarlenDynamicPersistentTileSchedulerILi192ELi160ELi384ELi128ELb1ELb1ELb1ELb1ELb0ELb1EEEEEEEEEvNT_6ParamsE --------------------------
	.section	.nv.info._ZN7cutlass13device_kernelIN5flash11enable_sm90INS1_16FlashAttnFwdSm90INS1_25CollectiveMainloopFwdSm90ILi2EN4cute5tupleIJNS5_1CILi1EEES8_S8_EEENS6_IJNS7_ILi192EEENS7_ILi160EEENS7_ILi64EEEEEELi64ENS_12float_e4m3_tEfNS_4arch4Sm90ELb0ELb1ELb0ELb1ELb0ELb1ELb0ELb1ELb1ELb1ELb1ELb0EEENS1_21CollectiveEpilogueFwdINS6_IJSA_SC_SB_EEES9_NS_10bfloat16_tESG_Li384ELb1ELb1ELb1ELb1EEENS1_36VarlenDynamicPersistentTileSchedulerILi192ELi160ELi384ELi128ELb1ELb1ELb1ELb1ELb0ELb1EEEEEEEEEvNT_6ParamsE,"",@"SHT_CUDA_INFO"
	.sectionflags	@""
	.align	4


	//----- nvinfo : EIATTR_CUDA_API_VERSION
	.align		4
        /*0000*/ 	.byte	0x04, 0x37
        /*0002*/ 	.short	(.L_1517 - .L_1516)
.L_1516:
        /*0004*/ 	.word	0x00000082


	//----- nvinfo : EIATTR_KPARAM_INFO
	.align		4
.L_1517:
        /*0008*/ 	.byte	0x04, 0x17
        /*000a*/ 	.short	(.L_1519 - .L_1518)
.L_1518:
        /*000c*/ 	.word	0x00000000
        /*0010*/ 	.short	0x0000
        /*0012*/ 	.short	0x0070
        /*0014*/ 	.byte	0x00, 0xf0, 0x01, 0x2a


	//----- nvinfo : EIATTR_SPARSE_MMA_MASK
	.align		4
.L_1519:
        /*0018*/ 	.byte	0x03, 0x50
        /*001a*/ 	.short	0x0000


	//----- nvinfo : EIATTR_MAXREG_COUNT
	.align		4
        /*001c*/ 	.byte	0x03, 0x1b
        /*001e*/ 	.short	0x0080


	//----- nvinfo : EIATTR_NUM_BARRIERS
	.align		4
        /*0020*/ 	.byte	0x02, 0x4c
        /*0022*/ 	.byte	0x10
	.zero		1


	//----- nvinfo : EIATTR_EXTERNS
	.align		4
        /*0024*/ 	.byte	0x04, 0x0f
        /*0026*/ 	.short	(.L_1521 - .L_1520)


	//   ....[0]....
	.align		4
.L_1520:
        /*0028*/ 	.word	index@(__assertfail)


	//----- nvinfo : EIATTR_ANNOTATIONS
	.align		4
.L_1521:
        /*002c*/ 	.byte	0x04, 0x55
        /*002e*/ 	.short	(.L_1523 - .L_1522)


	//   ....[0]....
.L_1522:
        /* <DEDUP_REMOVED lines=104> */


	//----- nvinfo : EIATTR_MERCURY_ISA_VERSION
	.align		4
.L_1523:
        /*0698*/ 	.byte	0x03, 0x5f
        /*069a*/ 	.short	0x0101


	//----- nvinfo : EIATTR_UNUSED_LOAD_BYTE_OFFSET
	.align		4
        /*069c*/ 	.byte	0x04, 0x44
        /*069e*/ 	.short	(.L_1525 - .L_1524)


	//   ....[0]....
.L_1524:
        /*06a0*/ 	.word	0x00000a90
        /*06a4*/ 	.word	0x0000fff0


	//   ....[1]....
        /*06a8*/ 	.word	0x00018680
        /*06ac*/ 	.word	0x0000fff0


	//----- nvinfo : EIATTR_INT_WARP_WIDE_INSTR_OFFSETS
	.align		4
.L_1525:
        /*06b0*/ 	.byte	0x04, 0x31
        /*06b2*/ 	.short	(.L_1527 - .L_1526)


	//   ....[0]....
.L_1526:
        /*06b4*/ 	.word	0x00000180


	//   ....[1]....
        /*06b8*/ 	.word	0x000001c0


	//   ....[2]....
        /*06bc*/ 	.word	0x00000280


	//   ....[3]....
        /*06c0*/ 	.word	0x0001e4b0


	//   ....[4]....
        /*06c4*/ 	.word	0x0001e540


	//   ....[5]....
        /*06c8*/ 	.word	0x00020b10


	//   ....[6]....
        /*06cc*/ 	.word	0x00020ba0


	//----- nvinfo : EIATTR_COOP_GROUP_MASK_REGIDS
	.align		4
.L_1527:
        /*06d0*/ 	.byte	0x04, 0x29
        /*06d2*/ 	.short	(.L_1529 - .L_1528)


	//   ....[0]....
.L_1528:
        /*06d4*/ 	.word	0xffffffff


	//   ....[1]....
        /*06d8*/ 	.word	0xffffffff


	//   ....[2]....
        /*06dc*/ 	.word	0xffffffff


	//   ....[3]....
        /*06e0*/ 	.word	0xffffffff


	//   ....[4]....
        /*06e4*/ 	.word	0xffffffff


	//   ....[5]....
        /*06e8*/ 	.word	0xffffffff


	//   ....[6]....
        /*06ec*/ 	.word	0xffffffff


	//   ....[7]....
        /*06f0*/ 	.word	0xffffffff


	//   ....[8]....
        /*06f4*/ 	.word	0xffffffff


	//   ....[9]....
        /*06f8*/ 	.word	0xffffffff


	//   ....[10]....
        /*06fc*/ 	.word	0xffffffff


	//   ....[11]....
        /*0700*/ 	.word	0xffffffff


	//   ....[12]....
        /*0704*/ 	.word	0xffffffff


	//   ....[13]....
        /*0708*/ 	.word	0xffffffff


	//   ....[14]....
        /*070c*/ 	.word	0xffffffff


	//   ....[15]....
        /*0710*/ 	.word	0xffffffff


	//   ....[16]....
        /*0714*/ 	.word	0xffffffff


	//   ....[17]....
        /*0718*/ 	.word	0xffffffff


	//   ....[18]....
        /*071c*/ 	.word	0xffffffff


	//   ....[19]....
        /*0720*/ 	.word	0xffffffff


	//   ....[20]....
        /*0724*/ 	.word	0xffffffff


	//   ....[21]....
        /*0728*/ 	.word	0xffffffff


	//   ....[22]....
        /*072c*/ 	.word	0xffffffff


	//   ....[23]....
        /*0730*/ 	.word	0xffffffff


	//   ....[24]....
        /*0734*/ 	.word	0xffffffff


	//   ....[25]....
        /*0738*/ 	.word	0xffffffff


	//   ....[26]....
        /*073c*/ 	.word	0xffffffff


	//   ....[27]....
        /*0740*/ 	.word	0xffffffff


	//   ....[28]....
        /*0744*/ 	.word	0xffffffff


	//   ....[29]....
        /*0748*/ 	.word	0xffffffff


	//   ....[30]....
        /*074c*/ 	.word	0xffffffff


	//   ....[31]....
        /*0750*/ 	.word	0xffffffff


	//   ....[32]....
        /*0754*/ 	.word	0xffffffff


	//   ....[33]....
        /*0758*/ 	.word	0xffffffff


	//   ....[34]....
        /*075c*/ 	.word	0xffffffff


	//   ....[35]....
        /*0760*/ 	.word	0xffffffff


	//   ....[36]....
        /*0764*/ 	.word	0xffffffff


	//   ....[37]....
        /*0768*/ 	.word	0xffffffff


	//   ....[38]....
        /*076c*/ 	.word	0xffffffff


	//   ....[39]....
        /*0770*/ 	.word	0xffffffff


	//   ....[40]....
        /*0774*/ 	.word	0xffffffff


	//   ....[41]....
        /*0778*/ 	.word	0xffffffff


	//   ....[42]....
        /*077c*/ 	.word	0xffffffff


	//   ....[43]....
        /*0780*/ 	.word	0xffffffff


	//   ....[44]....
        /*0784*/ 	.word	0xffffffff


	//   ....[45]....
        /*0788*/ 	.word	0xffffffff


	//   ....[46]....
        /*078c*/ 	.word	0xffffffff


	//   ....[47]....
        /*0790*/ 	.word	0xffffffff


	//   ....[48]....
        /*0794*/ 	.word	0xffffffff


	//   ....[49]....
        /*0798*/ 	.word	0xffffffff


	//   ....[50]....
        /*079c*/ 	.word	0xffffffff


	//   ....[51]....
        /*07a0*/ 	.word	0xffffffff


	//   ....[52]....
        /*07a4*/ 	.word	0xffffffff


	//   ....[53]....
        /*07a8*/ 	.word	0xffffffff


	//   ....[54]....
        /*07ac*/ 	.word	0xffffffff


	//   ....[55]....
        /*07b0*/ 	.word	0xffffffff


	//   ....[56]....
        /*07b4*/ 	.word	0xffffffff


	//   ....[57]....
        /*07b8*/ 	.word	0xffffffff


	//   ....[58]....
        /*07bc*/ 	.word	0xffffffff


	//   ....[59]....
        /*07c0*/ 	.word	0xffffffff


	//   ....[60]....
        /*07c4*/ 	.word	0xffffffff


	//   ....[61]....
        /*07c8*/ 	.word	0xffffffff


	//   ....[62]....
        /*07cc*/ 	.word	0xffffffff


	//   ....[63]....
        /*07d0*/ 	.word	0xffffffff


	//   ....[64]....
        /*07d4*/ 	.word	0xffffffff


	//   ....[65]....
        /*07d8*/ 	.word	0xffffffff


	//   ....[66]....
        /*07dc*/ 	.word	0xffffffff


	//   ....[67]....
        /*07e0*/ 	.word	0xffffffff


	//   ....[68]....
        /*07e4*/ 	.word	0xffffffff


	//   ....[69]....
        /*07e8*/ 	.word	0xffffffff


	//   ....[70]....
        /*07ec*/ 	.word	0xffffffff


	//   ....[71]....
        /*07f0*/ 	.word	0xffffffff


	//   ....[72]....
        /*07f4*/ 	.word	0xffffffff


	//   ....[73]....
        /*07f8*/ 	.word	0xffffffff


	//   ....[74]....
        /*07fc*/ 	.word	0xffffffff


	//   ....[75]....
        /*0800*/ 	.word	0xffffffff


	//   ....[76]....
        /*0804*/ 	.word	0xffffffff


	//   ....[77]....
        /*0808*/ 	.word	0xffffffff


	//   ....[78]....
        /*080c*/ 	.word	0xffffffff


	//   ....[79]....
        /*0810*/ 	.word	0xffffffff


	//   ....[80]....
        /*0814*/ 	.word	0xffffffff


	//   ....[81]....
        /*0818*/ 	.word	0xffffffff


	//   ....[82]....
        /*081c*/ 	.word	0xffffffff


	//   ....[83]....
        /*0820*/ 	.word	0xffffffff


	//   ....[84]....
        /*0824*/ 	.word	0xffffffff


	//   ....[85]....
        /*0828*/ 	.word	0xffffffff


	//   ....[86]....
        /*082c*/ 	.word	0xffffffff


	//   ....[87]....
        /*0830*/ 	.word	0xffffffff


	//   ....[88]....
        /*0834*/ 	.word	0xffffffff


	//   ....[89]....
        /*0838*/ 	.word	0xffffffff


	//   ....[90]....
        /*083c*/ 	.word	0xffffffff


	//   ....[91]....
        /*0840*/ 	.word	0xffffffff


	//   ....[92]....
        /*0844*/ 	.word	0xffffffff


	//   ....[93]....
        /*0848*/ 	.word	0xffffffff


	//   ....[94]....
        /*084c*/ 	.word	0xffffffff


	//   ....[95]....
        /*0850*/ 	.word	0xffffffff


	//   ....[96]....
        /*0854*/ 	.word	0xffffffff


	//   ....[97]....
        /*0858*/ 	.word	0xffffffff


	//   ....[98]....
        /*085c*/ 	.word	0xffffffff


	//   ....[99]....
        /*0860*/ 	.word	0xffffffff


	//   ....[100]....
        /*0864*/ 	.word	0xffffffff


	//   ....[101]....
        /*0868*/ 	.word	0xffffffff


	//   ....[102]....
        /*086c*/ 	.word	0xffffffff


	//   ....[103]....
        /*0870*/ 	.word	0xffffffff


	//   ....[104]....
        /*0874*/ 	.word	0xffffffff


	//   ....[105]....
        /*0878*/ 	.word	0xffffffff


	//   ....[106]....
        /*087c*/ 	.word	0xffffffff


	//   ....[107]....
        /*0880*/ 	.word	0xffffffff


	//   ....[108]....
        /*0884*/ 	.word	0xffffffff


	//   ....[109]....
        /*0888*/ 	.word	0xffffffff


	//   ....[110]....
        /*088c*/ 	.word	0xffffffff


	//   ....[111]....
        /*0890*/ 	.word	0xffffffff


	//   ....[112]....
        /*0894*/ 	.word	0xffffffff


	//   ....[113]....
        /*0898*/ 	.word	0xffffffff


	//   ....[114]....
        /*089c*/ 	.word	0xffffffff


	//   ....[115]....
        /*08a0*/ 	.word	0xffffffff


	//   ....[116]....
        /*08a4*/ 	.word	0xffffffff


	//   ....[117]....
        /*08a8*/ 	.word	0xffffffff


	//   ....[118]....
        /*08ac*/ 	.word	0xffffffff


	//   ....[119]....
        /*08b0*/ 	.word	0xffffffff


	//   ....[120]....
        /*08b4*/ 	.word	0xffffffff


	//   ....[121]....
        /*08b8*/ 	.word	0xffffffff


	//   ....[122]....
        /*08bc*/ 	.word	0xffffffff


	//   ....[123]....
        /*08c0*/ 	.word	0xffffffff


	//   ....[124]....
        /*08c4*/ 	.word	0xffffffff


	//   ....[125]....
        /*08c8*/ 	.word	0xffffffff


	//   ....[126]....
        /*08cc*/ 	.word	0xffffffff


	//   ....[127]....
        /*08d0*/ 	.word	0xffffffff


	//   ....[128]....
        /*08d4*/ 	.word	0xffffffff


	//   ....[129]....
        /*08d8*/ 	.word	0xffffffff


	//   ....[130]....
        /*08dc*/ 	.word	0xffffffff


	//   ....[131]....
        /*08e0*/ 	.word	0xffffffff


	//   ....[132]....
        /*08e4*/ 	.word	0xffffffff


	//   ....[133]....
        /*08e8*/ 	.word	0xffffffff


	//   ....[134]....
        /*08ec*/ 	.word	0xffffffff


	//   ....[135]....
        /*08f0*/ 	.word	0xffffffff


	//   ....[136]....
        /*08f4*/ 	.word	0xffffffff


	//   ....[137]....
        /*08f8*/ 	.word	0xffffffff


	//   ....[138]....
        /*08fc*/ 	.word	0xffffffff


	//   ....[139]....
        /*0900*/ 	.word	0xffffffff


	//   ....[140]....
        /*0904*/ 	.word	0xffffffff


	//   ....[141]....
        /*0908*/ 	.word	0xffffffff


	//   ....[142]....
        /*090c*/ 	.word	0xffffffff


	//   ....[143]....
        /*0910*/ 	.word	0xffffffff


	//   ....[144]....
        /*0914*/ 	.word	0xffffffff


	//   ....[145]....
        /*0918*/ 	.word	0xffffffff


	//   ....[146]....
        /*091c*/ 	.word	0xffffffff


	//   ....[147]....
        /*0920*/ 	.word	0xffffffff


	//   ....[148]....
        /*0924*/ 	.word	0x0500000f


	//   ....[149]....
        /*0928*/ 	.word	0x0500000f


	//   ....[150]....
        /*092c*/ 	.word	0x0500000f


	//   ....[151]....
        /*0930*/ 	.word	0x0500000f


	//   ....[152]....
        /*0934*/ 	.word	0x0500000f


	//   ....[153]....
        /*0938*/ 	.word	0x0500000f


	//   ....[154]....
        /*093c*/ 	.word	0x0500000f


	//   ....[155]....
        /*0940*/ 	.word	0x0500000f


	//   ....[156]....
        /*0944*/ 	.word	0x0500000f


	//   ....[157]....
        /*0948*/ 	.word	0x0500000f


	//   ....[158]....
        /*094c*/ 	.word	0x0500000f


	//   ....[159]....
        /*0950*/ 	.word	0x0500000f


	//   ....[160]....
        /*0954*/ 	.word	0x0500000f


	//   ....[161]....
        /*0958*/ 	.word	0x0500000f


	//   ....[162]....
        /*095c*/ 	.word	0x0500000f


	//   ....[163]....
        /*0960*/ 	.word	0x0500000f


	//   ....[164]....
        /*0964*/ 	.word	0x0500000f


	//   ....[165]....
        /*0968*/ 	.word	0x0500000f


	//   ....[166]....
        /*096c*/ 	.word	0x0500000f


	//   ....[167]....
        /*0970*/ 	.word	0x0500000f


	//   ....[168]....
        /*0974*/ 	.word	0x0500000f


	//   ....[169]....
        /*0978*/ 	.word	0x0500000f


	//   ....[170]....
        /*097c*/ 	.word	0x0500000f


	//   ....[171]....
        /*0980*/ 	.word	0x0500000f


	//   ....[172]....
        /*0984*/ 	.word	0x0500000f


	//   ....[173]....
        /*0988*/ 	.word	0x0500000f


	//   ....[174]....
        /*098c*/ 	.word	0x0500000f


	//   ....[175]....
        /*0990*/ 	.word	0x0500000f


	//   ....[176]....
        /*0994*/ 	.word	0x0500000f


	//   ....[177]....
        /*0998*/ 	.word	0x0500000f


	//   ....[178]....
        /*099c*/ 	.word	0x0500000f


	//   ....[179]....
        /*09a0*/ 	.word	0x0500000f


	//   ....[180]....
        /*09a4*/ 	.word	0x0500000f


	//   ....[181]....
        /*09a8*/ 	.word	0x0500000f


	//   ....[182]....
        /*09ac*/ 	.word	0x0500000f


	//   ....[183]....
        /*09b0*/ 	.word	0x0500000f


	//   ....[184]....
        /*09b4*/ 	.word	0x0500000f


	//   ....[185]....
        /*09b8*/ 	.word	0x0500000f


	//   ....[186]....
        /*09bc*/ 	.word	0x0500000f


	//   ....[187]....
        /*09c0*/ 	.word	0x0500000f


	//   ....[188]....
        /*09c4*/ 	.word	0x0500000f


	//----- nvinfo : EIATTR_COOP_GROUP_INSTR_OFFSETS
	.align		4
.L_1529:
        /*09c8*/ 	.byte	0x04, 0x28
        /*09ca*/ 	.short	(.L_1531 - .L_1530)


	//   ....[0]....
.L_1530:
        /*09cc*/ 	.word	0x00000060


	//   ....[1]....
        /*09d0*/ 	.word	0x00000190


	//   ....[2]....
        /*09d4*/ 	.word	0x00000290


	//   ....[3]....
        /*09d8*/ 	.word	0x00000400


	//   ....[4]....
        /*09dc*/ 	.word	0x00000560


	//   ....[5]....
        /*09e0*/ 	.word	0x00000680


	//   ....[6]....
        /*09e4*/ 	.word	0x000007e0


	//   ....[7]....
        /*09e8*/ 	.word	0x00005f10


	//   ....[8]....
        /*09ec*/ 	.word	0x00006630


	//   ....[9]....
        /*09f0*/ 	.word	0x00006640


	//   ....[10]....
        /*09f4*/ 	.word	0x00006650


	//   ....[11]....
        /*09f8*/ 	.word	0x00006660


	//   ....[12]....
        /*09fc*/ 	.word	0x00007b80


	//   ....[13]....
        /*0a00*/ 	.word	0x00007b90


	//   ....[14]....
        /*0a04*/ 	.word	0x00007ba0


	//   ....[15]....
        /*0a08*/ 	.word	0x00007bb0


	//   ....[16]....
        /*0a0c*/ 	.word	0x000096f0


	//   ....[17]....
        /*0a10*/ 	.word	0x000099b0


	//   ....[18]....
        /*0a14*/ 	.word	0x0000b080


	//   ....[19]....
        /*0a18*/ 	.word	0x0000b1a0


	//   ....[20]....
        /*0a1c*/ 	.word	0x0000bc40


	//   ....[21]....
        /*0a20*/ 	.word	0x0000bce0


	//   ....[22]....
        /*0a24*/ 	.word	0x0000daa0


	//   ....[23]....
        /*0a28*/ 	.word	0x0000dc50


	//   ....[24]....
        /*0a2c*/ 	.word	0x0000f650


	//   ....[25]....
        /*0a30*/ 	.word	0x0000f750


	//   ....[26]....
        /*0a34*/ 	.word	0x0000ff20


	//   ....[27]....
        /*0a38*/ 	.word	0x00010050


	//   ....[28]....
        /*0a3c*/ 	.word	0x000122b0


	//   ....[29]....
        /*0a40*/ 	.word	0x000122d0


	//   ....[30]....
        /*0a44*/ 	.word	0x00012350


	//   ....[31]....
        /*0a48*/ 	.word	0x00012370


	//   ....[32]....
        /*0a4c*/ 	.word	0x00014570


	//   ....[33]....
        /*0a50*/ 	.word	0x000155a0


	//   ....[34]....
        /*0a54*/ 	.word	0x000160f0


	//   ....[35]....
        /*0a58*/ 	.word	0x00016200


	//   ....[36]....
        /*0a5c*/ 	.word	0x00016a90


	//   ....[37]....
        /*0a60*/ 	.word	0x00016af0


	//   ....[38]....
        /*0a64*/ 	.word	0x00017fa0


	//   ....[39]....
        /*0a68*/ 	.word	0x00017fc0


	//   ....[40]....
        /*0a6c*/ 	.word	0x000180d0


	//   ....[41]....
        /*0a70*/ 	.word	0x00018190


	//   ....[42]....
        /*0a74*/ 	.word	0x00018cd0


	//   ....[43]....
        /*0a78*/ 	.word	0x00018ce0


	//   ....[44]....
        /*0a7c*/ 	.word	0x00018cf0


	//   ....[45]....
        /*0a80*/ 	.word	0x00018d00


	//   ....[46]....
        /*0a84*/ 	.word	0x00018d10


	//   ....[47]....
        /*0a88*/ 	.word	0x00018d20


	//   ....[48]....
        /*0a8c*/ 	.word	0x00018d30


	//   ....[49]....
        /*0a90*/ 	.word	0x00018d40


	//   ....[50]....
        /*0a94*/ 	.word	0x00018d50


	//   ....[51]....
        /*0a98*/ 	.word	0x00018d60


	//   ....[52]....
        /*0a9c*/ 	.word	0x00018d70


	//   ....[53]....
        /*0aa0*/ 	.word	0x00018d80


	//   ....[54]....
        /*0aa4*/ 	.word	0x00018d90


	//   ....[55]....
        /*0aa8*/ 	.word	0x00018da0


	//   ....[56]....
        /*0aac*/ 	.word	0x00018db0


	//   ....[57]....
        /*0ab0*/ 	.word	0x00018dc0


	//   ....[58]....
        /*0ab4*/ 	.word	0x00018dd0


	//   ....[59]....
        /*0ab8*/ 	.word	0x00018de0


	//   ....[60]....
        /*0abc*/ 	.word	0x00018df0


	//   ....[61]....
        /*0ac0*/ 	.word	0x00018e00


	//   ....[62]....
        /*0ac4*/ 	.word	0x00018e10


	//   ....[63]....
        /*0ac8*/ 	.word	0x00018e20


	//   ....[64]....
        /*0acc*/ 	.word	0x00018e30


	//   ....[65]....
        /*0ad0*/ 	.word	0x00018e40


	//   ....[66]....
        /*0ad4*/ 	.word	0x00018e50


	//   ....[67]....
        /*0ad8*/ 	.word	0x00018e60


	//   ....[68]....
        /*0adc*/ 	.word	0x00018e70


	//   ....[69]....
        /*0ae0*/ 	.word	0x00018e80


	//   ....[70]....
        /*0ae4*/ 	.word	0x00018e90


	//   ....[71]....
        /*0ae8*/ 	.word	0x00018ea0


	//   ....[72]....
        /*0aec*/ 	.word	0x00018eb0


	//   ....[73]....
        /*0af0*/ 	.word	0x00018ec0


	//   ....[74]....
        /*0af4*/ 	.word	0x00019760


	//   ....[75]....
        /*0af8*/ 	.word	0x000197a0


	//   ....[76]....
        /*0afc*/ 	.word	0x000197c0


	//   ....[77]....
        /*0b00*/ 	.word	0x000197e0


	//   ....[78]....
        /*0b04*/ 	.word	0x00019ca0


	//   ....[79]....
        /*0b08*/ 	.word	0x00019ce0


	//   ....[80]....
        /*0b0c*/ 	.word	0x00019d00


	//   ....[81]....
        /*0b10*/ 	.word	0x00019d40


	//   ....[82]....
        /*0b14*/ 	.word	0x00019d60


	//   ....[83]....
        /*0b18*/ 	.word	0x00019d80


	//   ....[84]....
        /*0b1c*/ 	.word	0x00019db0


	//   ....[85]....
        /*0b20*/ 	.word	0x00019e10


	//   ....[86]....
        /*0b24*/ 	.word	0x0001a170


	//   ....[87]....
        /*0b28*/ 	.word	0x0001a190


	//   ....[88]....
        /*0b2c*/ 	.word	0x0001a4b0


	//   ....[89]....
        /*0b30*/ 	.word	0x0001a4c0


	//   ....[90]....
        /*0b34*/ 	.word	0x0001aee0


	//   ....[91]....
        /*0b38*/ 	.word	0x0001af10


	//   ....[92]....
        /*0b3c*/ 	.word	0x0001af50


	//   ....[93]....
        /*0b40*/ 	.word	0x0001af80


	//   ....[94]....
        /*0b44*/ 	.word	0x0001afa0


	//   ....[95]....
        /*0b48*/ 	.word	0x0001afb0


	//   ....[96]....
        /*0b4c*/ 	.word	0x0001afc0


	//   ....[97]....
        /*0b50*/ 	.word	0x0001afe0


	//   ....[98]....
        /*0b54*/ 	.word	0x0001b150


	//   ....[99]....
        /*0b58*/ 	.word	0x0001b350


	//   ....[100]....
        /*0b5c*/ 	.word	0x0001b380


	//   ....[101]....
        /*0b60*/ 	.word	0x0001b3b0


	//   ....[102]....
        /*0b64*/ 	.word	0x0001b3e0


	//   ....[103]....
        /*0b68*/ 	.word	0x0001b410


	//   ....[104]....
        /*0b6c*/ 	.word	0x0001b440


	//   ....[105]....
        /*0b70*/ 	.word	0x0001b5d0


	//   ....[106]....
        /*0b74*/ 	.word	0x0001b600


	//   ....[107]....
        /*0b78*/ 	.word	0x0001b630


	//   ....[108]....
        /*0b7c*/ 	.word	0x0001b660


	//   ....[109]....
        /*0b80*/ 	.word	0x0001b690


	//   ....[110]....
        /*0b84*/ 	.word	0x0001b6c0


	//   ....[111]....
        /*0b88*/ 	.word	0x0001b750


	//   ....[112]....
        /*0b8c*/ 	.word	0x0001b780


	//   ....[113]....
        /*0b90*/ 	.word	0x0001b790


	//   ....[114]....
        /*0b94*/ 	.word	0x0001b7d0


	//   ....[115]....
        /*0b98*/ 	.word	0x0001d0e0


	//   ....[116]....
        /*0b9c*/ 	.word	0x0001ebf0


	//   ....[117]....
        /*0ba0*/ 	.word	0x0001f8d0


	//   ....[118]....
        /*0ba4*/ 	.word	0x0001f8f0


	//   ....[119]....
        /*0ba8*/ 	.word	0x0001f990


	//   ....[120]....
        /*0bac*/ 	.word	0x0001f9a0


	//   ....[121]....
        /*0bb0*/ 	.word	0x0001fa10


	//   ....[122]....
        /*0bb4*/ 	.word	0x0001fa20


	//   ....[123]....
        /*0bb8*/ 	.word	0x0001fa30


	//   ....[124]....
        /*0bbc*/ 	.word	0x0001fa70


	//   ....[125]....
        /*0bc0*/ 	.word	0x0001fa90


	//   ....[126]....
        /*0bc4*/ 	.word	0x0001faa0


	//   ....[127]....
        /*0bc8*/ 	.word	0x0001faf0


	//   ....[128]....
        /*0bcc*/ 	.word	0x0001fb00


	//   ....[129]....
        /*0bd0*/ 	.word	0x00021380


	//   ....[130]....
        /*0bd4*/ 	.word	0x000213b0


	//   ....[131]....
        /*0bd8*/ 	.word	0x00021410


	//   ....[132]....
        /*0bdc*/ 	.word	0x00021440


	//   ....[133]....
        /*0be0*/ 	.word	0x00021470


	//   ....[134]....
        /*0be4*/ 	.word	0x000214a0


	//   ....[135]....
        /*0be8*/ 	.word	0x000214d0


	//   ....[136]....
        /*0bec*/ 	.word	0x00021500


	//   ....[137]....
        /*0bf0*/ 	.word	0x000216a0


	//   ....[138]....
        /*0bf4*/ 	.word	0x000216d0


	//   ....[139]....
        /*0bf8*/ 	.word	0x00021700


	//   ....[140]....
        /*0bfc*/ 	.word	0x00021730


	//   ....[141]....
        /*0c00*/ 	.word	0x00021760


	//   ....[142]....
        /*0c04*/ 	.word	0x00021790


	//   ....[143]....
        /*0c08*/ 	.word	0x00021850


	//   ....[144]....
        /*0c0c*/ 	.word	0x00021870


	//   ....[145]....
        /*0c10*/ 	.word	0x00021890


	//   ....[146]....
        /*0c14*/ 	.word	0x000218f0


	//   ....[147]....
        /*0c18*/ 	.word	0x00022320


	//   ....[148]....
        /*0c1c*/ 	.word	0x000227a0


	//   ....[149]....
        /*0c20*/ 	.word	0x00022830


	//   ....[150]....
        /*0c24*/ 	.word	0x00022880


	//   ....[151]....
        /*0c28*/ 	.word	0x000228d0


	//   ....[152]....
        /*0c2c*/ 	.word	0x000229a0


	//   ....[153]....
        /*0c30*/ 	.word	0x00022a30


	//   ....[154]....
        /*0c34*/ 	.word	0x00022a80


	//   ....[155]....
        /*0c38*/ 	.word	0x00022ad0


	//   ....[156]....
        /*0c3c*/ 	.word	0x00022e60


	//   ....[157]....
        /*0c40*/ 	.word	0x00023140


	//   ....[158]....
        /*0c44*/ 	.word	0x00023370


	//   ....[159]....
        /*0c48*/ 	.word	0x000233c0


	//   ....[160]....
        /*0c4c*/ 	.word	0x00023420


	//   ....[161]....
        /*0c50*/ 	.word	0x000234f0


	//   ....[162]....
        /*0c54*/ 	.word	0x00023550


	//   ....[163]....
        /*0c58*/ 	.word	0x00023630


	//   ....[164]....
        /*0c5c*/ 	.word	0x00023690


	//   ....[165]....
        /*0c60*/ 	.word	0x00023770


	//   ....[166]....
        /*0c64*/ 	.word	0x000237d0


	//   ....[167]....
        /*0c68*/ 	.word	0x000238b0


	//   ....[168]....
        /*0c6c*/ 	.word	0x00023910


	//   ....[169]....
        /*0c70*/ 	.word	0x000239e0


	//   ....[170]....
        /*0c74*/ 	.word	0x00023cb0


	//   ....[171]....
        /*0c78*/ 	.word	0x00023d50


	//   ....[172]....
        /*0c7c*/ 	.word	0x00023ed0


	//   ....[173]....
        /*0c80*/ 	.word	0x00023f40


	//   ....[174]....
        /*0c84*/ 	.word	0x00023fb0


	//   ....[175]....
        /*0c88*/ 	.word	0x00024020


	//   ....[176]....
        /*0c8c*/ 	.word	0x00024090


	//   ....[177]....
        /*0c90*/ 	.word	0x00024110


	//   ....[178]....
        /*0c94*/ 	.word	0x000241a0


	//   ....[179]....
        /*0c98*/ 	.word	0x00024240


	//   ....[180]....
        /*0c9c*/ 	.word	0x000242b0


	//   ....[181]....
        /*0ca0*/ 	.word	0x00024320


	//   ....[182]....
        /*0ca4*/ 	.word	0x00024390


	//   ....[183]....
        /*0ca8*/ 	.word	0x00024410


	//   ....[184]....
        /*0cac*/ 	.word	0x00024480


	//   ....[185]....
        /*0cb0*/ 	.word	0x00024530


	//   ....[186]....
        /*0cb4*/ 	.word	0x00024580


	//   ....[187]....
        /*0cb8*/ 	.word	0x00024610


	//   ....[188]....
        /*0cbc*/ 	.word	0x00024740


	//----- nvinfo : EIATTR_REG_RECONFIG
	.align		4
.L_1531:
        /*0cc0*/ 	.byte	0x01, 0x54
	.zero		2


	//----- nvinfo : EIATTR_SYSCALL_OFFSETS
	.align		4
        /*0cc4*/ 	.byte	0x04, 0x46
        /*0cc6*/ 	.short	(.L_1533 - .L_1532)


	//   ....[0]....
.L_1532:
        /*0cc8*/ 	.word	0x00001e40


	//   ....[1]....
        /*0ccc*/ 	.word	0x00001f90


	//   ....[2]....
        /*0cd0*/ 	.word	0x00006080


	//   ....[3]....
        /*0cd4*/ 	.word	0x000063a0


	//   ....[4]....
        /*0cd8*/ 	.word	0x0001e6a0


	//   ....[5]....
        /*0cdc*/ 	.word	0x0001e810


	//   ....[6]....
        /*0ce0*/ 	.word	0x0001e960


	//   ....[7]....
        /*0ce4*/ 	.word	0x0001eaa0


	//   ....[8]....
        /*0ce8*/ 	.word	0x0001f400


	//----- nvinfo : EIATTR_MBARRIER_INSTR_OFFSETS
	.align		4
.L_1533:
        /*0cec*/ 	.byte	0x04, 0x39
        /*0cee*/ 	.short	(.L_1535 - .L_1534)


	//   ....[0]....
.L_1534:
        /*0cf0*/ 	.word	0x000002b0
        /*0cf4*/ 	.word	0x000000ff
        /*0cf8*/ 	.word	0x00013200
        /*0cfc*/ 	.short	0x0100
        /*0cfe*/ 	.byte	0x08
	.zero		1


	//   ....[1]....
        /*0d00*/ 	.word	0x000002c0
        /*0d04*/ 	.word	0x000000ff
        /*0d08*/ 	.word	0x00013220
        /*0d0c*/ 	.short	0x0100
        /*0d0e*/ 	.byte	0x08
	.zero		1


	//   ....[2]....
        /*0d10*/ 	.word	0x000003b0
        /*0d14*/ 	.word	0x000000ff
        /*0d18*/ 	.word	0x00013230
        /*0d1c*/ 	.short	0x0100
        /*0d1e*/ 	.byte	0x08
	.zero		1


	//   ....[3]....
        /*0d20*/ 	.word	0x000003c0
        /*0d24*/ 	.word	0x000000ff
        /*0d28*/ 	.word	0x00013240
        /*0d2c*/ 	.short	0x0100
        /*0d2e*/ 	.byte	0x08
	.zero		1


	//   ....[4]....
        /*0d30*/ 	.word	0x000003d0
        /*0d34*/ 	.word	0x000000ff
        /*0d38*/ 	.word	0x00013238
        /*0d3c*/ 	.short	0x0100
        /*0d3e*/ 	.byte	0x08
	.zero		1


	//   ....[5]....
        /*0d40*/ 	.word	0x000003e0
        /*0d44*/ 	.word	0x000000ff
        /*0d48*/ 	.word	0x00013248
        /*0d4c*/ 	.short	0x0100
        /*0d4e*/ 	.byte	0x08
	.zero		1


	//   ....[6]....
        /*0d50*/ 	.word	0x00000510
        /*0d54*/ 	.word	0x000000ff
        /*0d58*/ 	.word	0x00013250
        /*0d5c*/ 	.short	0x0100
        /*0d5e*/ 	.byte	0x08
	.zero		1


	//   ....[7]....
        /*0d60*/ 	.word	0x00000520
        /*0d64*/ 	.word	0x000000ff
        /*0d68*/ 	.word	0x00013260
        /*0d6c*/ 	.short	0x0100
        /*0d6e*/ 	.byte	0x08
	.zero		1


	//   ....[8]....
        /*0d70*/ 	.word	0x00000530
        /*0d74*/ 	.word	0x000000ff
        /*0d78*/ 	.word	0x00013258
        /*0d7c*/ 	.short	0x0100
        /*0d7e*/ 	.byte	0x08
	.zero		1


	//   ....[9]....
        /*0d80*/ 	.word	0x00000540
        /*0d84*/ 	.word	0x000000ff
        /*0d88*/ 	.word	0x00013268
        /*0d8c*/ 	.short	0x0100
        /*0d8e*/ 	.byte	0x08
	.zero		1


	//   ....[10]....
        /*0d90*/ 	.word	0x00000630
        /*0d94*/ 	.word	0x000000ff
        /*0d98*/ 	.word	0x00013270
        /*0d9c*/ 	.short	0x0100
        /*0d9e*/ 	.byte	0x06
	.zero		1


	//   ....[11]....
        /*0da0*/ 	.word	0x00000640
        /*0da4*/ 	.word	0x000000ff
        /*0da8*/ 	.word	0x00013280
        /*0dac*/ 	.short	0x0100
        /*0dae*/ 	.byte	0x06
	.zero		1


	//   ....[12]....
        /*0db0*/ 	.word	0x00000650
        /*0db4*/ 	.word	0x000000ff
        /*0db8*/ 	.word	0x00013278
        /*0dbc*/ 	.short	0x0100
        /*0dbe*/ 	.byte	0x06
	.zero		1


	//   ....[13]....
        /*0dc0*/ 	.word	0x00000660
        /*0dc4*/ 	.word	0x000000ff
        /*0dc8*/ 	.word	0x00013288
        /*0dcc*/ 	.short	0x0100
        /*0dce*/ 	.byte	0x06
	.zero		1


	//   ....[14]....
        /*0dd0*/ 	.word	0x00000790
        /*0dd4*/ 	.word	0x000000ff
        /*0dd8*/ 	.word	0x00013290
        /*0ddc*/ 	.short	0x0100
        /*0dde*/ 	.byte	0x08
	.zero		1


	//   ....[15]....
        /*0de0*/ 	.word	0x000007a0
        /*0de4*/ 	.word	0x000000ff
        /*0de8*/ 	.word	0x000132a0
        /*0dec*/ 	.short	0x0100
        /*0dee*/ 	.byte	0x08
	.zero		1


	//   ....[16]....
        /*0df0*/ 	.word	0x000007b0
        /*0df4*/ 	.word	0x000000ff
        /*0df8*/ 	.word	0x00013298
        /*0dfc*/ 	.short	0x0100
        /*0dfe*/ 	.byte	0x08
	.zero		1


	//   ....[17]....
        /*0e00*/ 	.word	0x000007c0
        /*0e04*/ 	.word	0x000000ff
        /*0e08*/ 	.word	0x000132a8
        /*0e0c*/ 	.short	0x0100
        /*0e0e*/ 	.byte	0x08
	.zero		1


	//   ....[18]....
        /*0e10*/ 	.word	0x000008f0
        /*0e14*/ 	.word	0x000000ff
        /*0e18*/ 	.word	0x000132b0
        /*0e1c*/ 	.short	0x0100
        /*0e1e*/ 	.byte	0x08
	.zero		1


	//   ....[19]....
        /*0e20*/ 	.word	0x00000900
        /*0e24*/ 	.word	0x000000ff
        /*0e28*/ 	.word	0x000132c0
        /*0e2c*/ 	.short	0x0100
        /*0e2e*/ 	.byte	0x08
	.zero		1


	//   ....[20]....
        /*0e30*/ 	.word	0x00000910
        /*0e34*/ 	.word	0x000000ff
        /*0e38*/ 	.word	0x000132b8
        /*0e3c*/ 	.short	0x0100
        /*0e3e*/ 	.byte	0x08
	.zero		1


	//   ....[21]....
        /*0e40*/ 	.word	0x00000920
        /*0e44*/ 	.word	0x000000ff
        /*0e48*/ 	.word	0x000132c8
        /*0e4c*/ 	.short	0x0100
        /*0e4e*/ 	.byte	0x08
	.zero		1


	//   ....[22]....
        /*0e50*/ 	.word	0x00002c50
        /*0e54*/ 	.word	0x0000004a
        /*0e58*/ 	.word	0x00013290
        /*0e5c*/ 	.short	0x010a
        /*0e5e*/ 	.byte	0x3f
	.zero		1


	//   ....[23]....
        /*0e60*/ 	.word	0x00003e00
        /*0e64*/ 	.word	0x0000004a
        /*0e68*/ 	.word	0x00013290
        /*0e6c*/ 	.short	0x010a
        /*0e6e*/ 	.byte	0x3f
	.zero		1


	//   ....[24]....
        /*0e70*/ 	.word	0x00004f10
        /*0e74*/ 	.word	0x0000004a
        /*0e78*/ 	.word	0x00013290
        /*0e7c*/ 	.short	0x010a
        /*0e7e*/ 	.byte	0x3f
	.zero		1


	//   ....[25]....
        /*0e80*/ 	.word	0x000050f0
        /*0e84*/ 	.word	0x00000004
        /*0e88*/ 	.word	0x00000000
        /*0e8c*/ 	.short	0x0101
        /*0e8e*/ 	.byte	0x3f
	.zero		1


	//   ....[26]....
        /*0e90*/ 	.word	0x00005130
        /*0e94*/ 	.word	0x0000004a
        /*0e98*/ 	.word	0x000132b0
        /*0e9c*/ 	.short	0x010a
        /*0e9e*/ 	.byte	0x3f
	.zero		1


	//   ....[27]....
        /*0ea0*/ 	.word	0x000053b0
        /*0ea4*/ 	.word	0x0000004a
        /*0ea8*/ 	.word	0x00000000
        /*0eac*/ 	.short	0x0101
        /*0eae*/ 	.byte	0x3f
	.zero		1


	//   ....[28]....
        /*0eb0*/ 	.word	0x00006120
        /*0eb4*/ 	.word	0x00000012
        /*0eb8*/ 	.word	0x00013200
        /*0ebc*/ 	.short	0x010a
        /*0ebe*/ 	.byte	0x3f
	.zero		1


	//   ....[29]....
        /*0ec0*/ 	.word	0x00006170
        /*0ec4*/ 	.word	0x00000012
        /*0ec8*/ 	.word	0x00013200
        /*0ecc*/ 	.short	0x010a
        /*0ece*/ 	.byte	0x3f
	.zero		1


	//   ....[30]....
        /*0ed0*/ 	.word	0x000068e0
        /*0ed4*/ 	.word	0x00000012
        /*0ed8*/ 	.word	0x00013200
        /*0edc*/ 	.short	0x010a
        /*0ede*/ 	.byte	0x3f
	.zero		1


	//   ....[31]....
        /*0ee0*/ 	.word	0x00007d80
        /*0ee4*/ 	.word	0x00000012
        /*0ee8*/ 	.word	0x00013200
        /*0eec*/ 	.short	0x010a
        /*0eee*/ 	.byte	0x3f
	.zero		1


	//   ....[32]....
        /*0ef0*/ 	.word	0x00008f10
        /*0ef4*/ 	.word	0x0000000e
        /*0ef8*/ 	.word	0x00013230
        /*0efc*/ 	.short	0x010a
        /*0efe*/ 	.byte	0x3f
	.zero		1


	//   ....[33]....
        /*0f00*/ 	.word	0x00008fd0
        /*0f04*/ 	.word	0x0000000e
        /*0f08*/ 	.word	0x00013230
        /*0f0c*/ 	.short	0x010a
        /*0f0e*/ 	.byte	0x3f
	.zero		1


	//   ....[34]....
        /*0f10*/ 	.word	0x000097b0
        /*0f14*/ 	.word	0x00000000
        /*0f18*/ 	.word	0x00000000
        /*0f1c*/ 	.short	0x0101
        /*0f1e*/ 	.byte	0x3f
	.zero		1


	//   ....[35]....
        /*0f20*/ 	.word	0x0000cfc0
        /*0f24*/ 	.word	0x00000009
        /*0f28*/ 	.word	0x00013230
        /*0f2c*/ 	.short	0x010a
        /*0f2e*/ 	.byte	0x3f
	.zero		1


	//   ....[36]....
        /*0f30*/ 	.word	0x0000d050
        /*0f34*/ 	.word	0x00000009
        /*0f38*/ 	.word	0x00013230
        /*0f3c*/ 	.short	0x010a
        /*0f3e*/ 	.byte	0x3f
	.zero		1


	//   ....[37]....
        /*0f40*/ 	.word	0x0000d610
        /*0f44*/ 	.word	0x00000014
        /*0f48*/ 	.word	0x00013250
        /*0f4c*/ 	.short	0x010a
        /*0f4e*/ 	.byte	0x3f
	.zero		1


	//   ....[38]....
        /*0f50*/ 	.word	0x0000d660
        /*0f54*/ 	.word	0x00000014
        /*0f58*/ 	.word	0x00013250
        /*0f5c*/ 	.short	0x010a
        /*0f5e*/ 	.byte	0x3f
	.zero		1


	//   ....[39]....
        /*0f60*/ 	.word	0x0000da00
        /*0f64*/ 	.word	0x00000009
        /*0f68*/ 	.word	0x00000000
        /*0f6c*/ 	.short	0x0101
        /*0f6e*/ 	.byte	0x3f
	.zero		1


	//   ....[40]....
        /*0f70*/ 	.word	0x00010c40
        /*0f74*/ 	.word	0x00000014
        /*0f78*/ 	.word	0x00000000
        /*0f7c*/ 	.short	0x0101
        /*0f7e*/ 	.byte	0x3f
	.zero		1


	//   ....[41]....
        /*0f80*/ 	.word	0x00011580
        /*0f84*/ 	.word	0x0000000e
        /*0f88*/ 	.word	0x00013230
        /*0f8c*/ 	.short	0x010a
        /*0f8e*/ 	.byte	0x3f
	.zero		1


	//   ....[42]....
        /*0f90*/ 	.word	0x00011610
        /*0f94*/ 	.word	0x0000000e
        /*0f98*/ 	.word	0x00013230
        /*0f9c*/ 	.short	0x010a
        /*0f9e*/ 	.byte	0x3f
	.zero		1


	//   ....[43]....
        /*0fa0*/ 	.word	0x00011bd0
        /*0fa4*/ 	.word	0x0000000f
        /*0fa8*/ 	.word	0x00013250
        /*0fac*/ 	.short	0x010a
        /*0fae*/ 	.byte	0x3f
	.zero		1


	//   ....[44]....
        /*0fb0*/ 	.word	0x00011c20
        /*0fb4*/ 	.word	0x0000000f
        /*0fb8*/ 	.word	0x00013250
        /*0fbc*/ 	.short	0x010a
        /*0fbe*/ 	.byte	0x3f
	.zero		1


	//   ....[45]....
        /*0fc0*/ 	.word	0x00012d00
        /*0fc4*/ 	.word	0x0000000e
        /*0fc8*/ 	.word	0x00000000
        /*0fcc*/ 	.short	0x0101
        /*0fce*/ 	.byte	0x3f
	.zero		1


	//   ....[46]....
        /*0fd0*/ 	.word	0x000134b0
        /*0fd4*/ 	.word	0x0000000f
        /*0fd8*/ 	.word	0x00000000
        /*0fdc*/ 	.short	0x0101
        /*0fde*/ 	.byte	0x3f
	.zero		1


	//   ....[47]....
        /*0fe0*/ 	.word	0x00013af0
        /*0fe4*/ 	.word	0x00000000
        /*0fe8*/ 	.word	0x00013230
        /*0fec*/ 	.short	0x010a
        /*0fee*/ 	.byte	0x3f
	.zero		1


	//   ....[48]....
        /*0ff0*/ 	.word	0x00013b80
        /*0ff4*/ 	.word	0x00000000
        /*0ff8*/ 	.word	0x00013230
        /*0ffc*/ 	.short	0x010a
        /*0ffe*/ 	.byte	0x3f
	.zero		1


	//   ....[49]....
        /*1000*/ 	.word	0x00014140
        /*1004*/ 	.word	0x0000000f
        /*1008*/ 	.word	0x00013250
        /*100c*/ 	.short	0x010a
        /*100e*/ 	.byte	0x3f
	.zero		1


	//   ....[50]....
        /*1010*/ 	.word	0x00014190
        /*1014*/ 	.word	0x0000000f
        /*1018*/ 	.word	0x00013250
        /*101c*/ 	.short	0x010a
        /*101e*/ 	.byte	0x3f
	.zero		1


	//   ....[51]....
        /*1020*/ 	.word	0x000145b0
        /*1024*/ 	.word	0x0000000a
        /*1028*/ 	.word	0x00000000
        /*102c*/ 	.short	0x0101
        /*102e*/ 	.byte	0x3f
	.zero		1


	//   ....[52]....
        /*1030*/ 	.word	0x000178c0
        /*1034*/ 	.word	0x0000000f
        /*1038*/ 	.word	0x00000000
        /*103c*/ 	.short	0x0101
        /*103e*/ 	.byte	0x3f
	.zero		1


	//   ....[53]....
        /*1040*/ 	.word	0x00017cd0
        /*1044*/ 	.word	0x0000000d
        /*1048*/ 	.word	0x00013250
        /*104c*/ 	.short	0x010a
        /*104e*/ 	.byte	0x3f
	.zero		1


	//   ....[54]....
        /*1050*/ 	.word	0x00017d20
        /*1054*/ 	.word	0x0000000d
        /*1058*/ 	.word	0x00013250
        /*105c*/ 	.short	0x010a
        /*105e*/ 	.byte	0x3f
	.zero		1


	//   ....[55]....
        /*1060*/ 	.word	0x00018360
        /*1064*/ 	.word	0x00000000
        /*1068*/ 	.word	0x00000000
        /*106c*/ 	.short	0x0101
        /*106e*/ 	.byte	0x3f
	.zero		1


	//   ....[56]....
        /*1070*/ 	.word	0x00019d70
        /*1074*/ 	.word	0x00000015
        /*1078*/ 	.word	0x00000000
        /*107c*/ 	.short	0x0101
        /*107e*/ 	.byte	0x3f
	.zero		1


	//   ....[57]....
        /*1080*/ 	.word	0x0001a150
        /*1084*/ 	.word	0x00000004
        /*1088*/ 	.word	0x00000000
        /*108c*/ 	.short	0x0101
        /*108e*/ 	.byte	0x3f
	.zero		1


	//   ....[58]....
        /*1090*/ 	.word	0x0001d1c0
        /*1094*/ 	.word	0x00000013
        /*1098*/ 	.word	0x00013220
        /*109c*/ 	.short	0x010a
        /*109e*/ 	.byte	0x3f
	.zero		1


	//   ....[59]....
        /*10a0*/ 	.word	0x0001d290
        /*10a4*/ 	.word	0x00000005
        /*10a8*/ 	.word	0x000132a0
        /*10ac*/ 	.short	0x010a
        /*10ae*/ 	.byte	0x3f
	.zero		1


	//   ....[60]....
        /*10b0*/ 	.word	0x0001d4d0
        /*10b4*/ 	.word	0x00000005
        /*10b8*/ 	.word	0x000132c0
        /*10bc*/ 	.short	0x010a
        /*10be*/ 	.byte	0x3f
	.zero		1


	//   ....[61]....
        /*10c0*/ 	.word	0x0001d880
        /*10c4*/ 	.word	0x00000005
        /*10c8*/ 	.word	0x000132a0
        /*10cc*/ 	.short	0x010a
        /*10ce*/ 	.byte	0x3f
	.zero		1


	//   ....[62]....
        /*10d0*/ 	.word	0x0001dab0
        /*10d4*/ 	.word	0x00000005
        /*10d8*/ 	.word	0x000132c0
        /*10dc*/ 	.short	0x010a
        /*10de*/ 	.byte	0x3f
	.zero		1


	//   ....[63]....
        /*10e0*/ 	.word	0x0001ee50
        /*10e4*/ 	.word	0x00000004
        /*10e8*/ 	.word	0x00013280
        /*10ec*/ 	.short	0x010a
        /*10ee*/ 	.byte	0x3f
	.zero		1


	//   ....[64]....
        /*10f0*/ 	.word	0x0001eff0
        /*10f4*/ 	.word	0x00000004
        /*10f8*/ 	.word	0x00013240
        /*10fc*/ 	.short	0x010a
        /*10fe*/ 	.byte	0x3f
	.zero		1


	//   ....[65]....
        /*1100*/ 	.word	0x0001fc30
        /*1104*/ 	.word	0x00000013
        /*1108*/ 	.word	0x00013200
        /*110c*/ 	.short	0x0107
        /*110e*/ 	.byte	0x3f
	.zero		1


	//   ....[66]....
        /*1110*/ 	.word	0x0001fd20
        /*1114*/ 	.word	0x00000013
        /*1118*/ 	.word	0x00013200
        /*111c*/ 	.short	0x0101
        /*111e*/ 	.byte	0x3f
	.zero		1


	//   ....[67]....
        /*1120*/ 	.word	0x0001fd40
        /*1124*/ 	.word	0x00000013
        /*1128*/ 	.word	0x00013220
        /*112c*/ 	.short	0x010a
        /*112e*/ 	.byte	0x3f
	.zero		1


	//   ....[68]....
        /*1130*/ 	.word	0x00020020
        /*1134*/ 	.word	0x00000006
        /*1138*/ 	.word	0x00013280
        /*113c*/ 	.short	0x010a
        /*113e*/ 	.byte	0x3f
	.zero		1


	//   ....[69]....
        /*1140*/ 	.word	0x00020270
        /*1144*/ 	.word	0x00000006
        /*1148*/ 	.word	0x00013240
        /*114c*/ 	.short	0x010a
        /*114e*/ 	.byte	0x3f
	.zero		1


	//   ....[70]....
        /*1150*/ 	.word	0x00020530
        /*1154*/ 	.word	0x00000003
        /*1158*/ 	.word	0x00013270
        /*115c*/ 	.short	0x010a
        /*115e*/ 	.byte	0x3f
	.zero		1


	//   ....[71]....
        /*1160*/ 	.word	0x000205b0
        /*1164*/ 	.word	0x00000003
        /*1168*/ 	.word	0x00013260
        /*116c*/ 	.short	0x010a
        /*116e*/ 	.byte	0x3f
	.zero		1


	//   ....[72]....
        /*1170*/ 	.word	0x000209d0
        /*1174*/ 	.word	0x00000003
        /*1178*/ 	.word	0x00013250
        /*117c*/ 	.short	0x0101
        /*117e*/ 	.byte	0x3f
	.zero		1


	//   ....[73]....
        /*1180*/ 	.word	0x00020a50
        /*1184*/ 	.word	0x00000003
        /*1188*/ 	.word	0x00000000
        /*118c*/ 	.short	0x0101
        /*118e*/ 	.byte	0x3f
	.zero		1


	//   ....[74]....
        /*1190*/ 	.word	0x00020c60
        /*1194*/ 	.word	0x00000000
        /*1198*/ 	.word	0x00013270
        /*119c*/ 	.short	0x010a
        /*119e*/ 	.byte	0x3f
	.zero		1


	//   ....[75]....
        /*11a0*/ 	.word	0x00020cd0
        /*11a4*/ 	.word	0x00000000
        /*11a8*/ 	.word	0x00013260
        /*11ac*/ 	.short	0x010a
        /*11ae*/ 	.byte	0x3f
	.zero		1


	//   ....[76]....
        /*11b0*/ 	.word	0x00021100
        /*11b4*/ 	.word	0x00000000
        /*11b8*/ 	.word	0x00013250
        /*11bc*/ 	.short	0x0101
        /*11be*/ 	.byte	0x3f
	.zero		1


	//   ....[77]....
        /*11c0*/ 	.word	0x00021150
        /*11c4*/ 	.word	0x00000002
        /*11c8*/ 	.word	0x00000000
        /*11cc*/ 	.short	0x0101
        /*11ce*/ 	.byte	0x3f
	.zero		1


	//   ....[78]....
        /*11d0*/ 	.word	0x000222a0
        /*11d4*/ 	.word	0x00000006
        /*11d8*/ 	.word	0x00013220
        /*11dc*/ 	.short	0x010a
        /*11de*/ 	.byte	0x3f
	.zero		1


	//   ....[79]....
        /*11e0*/ 	.word	0x00022480
        /*11e4*/ 	.word	0x00000005
        /*11e8*/ 	.word	0x00000000
        /*11ec*/ 	.short	0x010a
        /*11ee*/ 	.byte	0x3f
	.zero		1


	//   ....[80]....
        /*11f0*/ 	.word	0x000224b0
        /*11f4*/ 	.word	0x00000009
        /*11f8*/ 	.word	0x00000000
        /*11fc*/ 	.short	0x010a
        /*11fe*/ 	.byte	0x3f
	.zero		1


	//   ....[81]....
        /*1200*/ 	.word	0x00022500
        /*1204*/ 	.word	0x0000001d
        /*1208*/ 	.word	0x00013260
        /*120c*/ 	.short	0x010a
        /*120e*/ 	.byte	0x3f
	.zero		1


	//   ....[82]....
        /*1210*/ 	.word	0x00022550
        /*1214*/ 	.word	0x00000007
        /*1218*/ 	.word	0x00013260
        /*121c*/ 	.short	0x010a
        /*121e*/ 	.byte	0x3f
	.zero		1


	//   ....[83]....
        /*1220*/ 	.word	0x00022590
        /*1224*/ 	.word	0x0000001d
        /*1228*/ 	.word	0x00013280
        /*122c*/ 	.short	0x010a
        /*122e*/ 	.byte	0x3f
	.zero		1


	//   ....[84]....
        /*1230*/ 	.word	0x000225b0
        /*1234*/ 	.word	0x00000007
        /*1238*/ 	.word	0x00013280
        /*123c*/ 	.short	0x010a
        /*123e*/ 	.byte	0x3f
	.zero		1


	//   ....[85]....
        /*1240*/ 	.word	0x00022610
        /*1244*/ 	.word	0x0000004a
        /*1248*/ 	.word	0x00013290
        /*124c*/ 	.short	0x010a
        /*124e*/ 	.byte	0x3f
	.zero		1


	//   ....[86]....
        /*1250*/ 	.word	0x00022660
        /*1254*/ 	.word	0x0000004a
        /*1258*/ 	.word	0x00013290
        /*125c*/ 	.short	0x010a
        /*125e*/ 	.byte	0x3f
	.zero		1


	//   ....[87]....
        /*1260*/ 	.word	0x000226b0
        /*1264*/ 	.word	0x0000004a
        /*1268*/ 	.word	0x00013290
        /*126c*/ 	.short	0x010a
        /*126e*/ 	.byte	0x3f
	.zero		1


	//   ....[88]....
        /*1270*/ 	.word	0x00022700
        /*1274*/ 	.word	0x0000004a
        /*1278*/ 	.word	0x000132b0
        /*127c*/ 	.short	0x010a
        /*127e*/ 	.byte	0x3f
	.zero		1


	//   ....[89]....
        /*1280*/ 	.word	0x00022900
        /*1284*/ 	.word	0x00000012
        /*1288*/ 	.word	0x00013200
        /*128c*/ 	.short	0x010a
        /*128e*/ 	.byte	0x3f
	.zero		1


	//   ....[90]....
        /*1290*/ 	.word	0x00022b00
        /*1294*/ 	.word	0x00000012
        /*1298*/ 	.word	0x00013200
        /*129c*/ 	.short	0x010a
        /*129e*/ 	.byte	0x3f
	.zero		1


	//   ....[91]....
        /*12a0*/ 	.word	0x00022b50
        /*12a4*/ 	.word	0x0000000e
        /*12a8*/ 	.word	0x00013230
        /*12ac*/ 	.short	0x010a
        /*12ae*/ 	.byte	0x3f
	.zero		1


	//   ....[92]....
        /*12b0*/ 	.word	0x00022ba0
        /*12b4*/ 	.word	0x00000009
        /*12b8*/ 	.word	0x00013230
        /*12bc*/ 	.short	0x010a
        /*12be*/ 	.byte	0x3f
	.zero		1


	//   ....[93]....
        /*12c0*/ 	.word	0x00022bf0
        /*12c4*/ 	.word	0x00000014
        /*12c8*/ 	.word	0x00013250
        /*12cc*/ 	.short	0x010a
        /*12ce*/ 	.byte	0x3f
	.zero		1


	//   ....[94]....
        /*12d0*/ 	.word	0x00022c40
        /*12d4*/ 	.word	0x0000000e
        /*12d8*/ 	.word	0x00013230
        /*12dc*/ 	.short	0x010a
        /*12de*/ 	.byte	0x3f
	.zero		1


	//   ....[95]....
        /*12e0*/ 	.word	0x00022c90
        /*12e4*/ 	.word	0x0000000f
        /*12e8*/ 	.word	0x00013250
        /*12ec*/ 	.short	0x010a
        /*12ee*/ 	.byte	0x3f
	.zero		1


	//   ....[96]....
        /*12f0*/ 	.word	0x00022ce0
        /*12f4*/ 	.word	0x00000000
        /*12f8*/ 	.word	0x00013230
        /*12fc*/ 	.short	0x010a
        /*12fe*/ 	.byte	0x3f
	.zero		1


	//   ....[97]....
        /*1300*/ 	.word	0x00022d30
        /*1304*/ 	.word	0x0000000f
        /*1308*/ 	.word	0x00013250
        /*130c*/ 	.short	0x010a
        /*130e*/ 	.byte	0x3f
	.zero		1


	//   ....[98]....
        /*1310*/ 	.word	0x00022d80
        /*1314*/ 	.word	0x0000000d
        /*1318*/ 	.word	0x00013250
        /*131c*/ 	.short	0x010a
        /*131e*/ 	.byte	0x3f
	.zero		1


	//   ....[99]....
        /*1320*/ 	.word	0x00022f20
        /*1324*/ 	.word	0x00000013
        /*1328*/ 	.word	0x00013220
        /*132c*/ 	.short	0x010a
        /*132e*/ 	.byte	0x3f
	.zero		1


	//   ....[100]....
        /*1330*/ 	.word	0x00022f70
        /*1334*/ 	.word	0x00000005
        /*1338*/ 	.word	0x000132a0
        /*133c*/ 	.short	0x010a
        /*133e*/ 	.byte	0x3f
	.zero		1


	//   ....[101]....
        /*1340*/ 	.word	0x00022fc0
        /*1344*/ 	.word	0x00000005
        /*1348*/ 	.word	0x000132c0
        /*134c*/ 	.short	0x010a
        /*134e*/ 	.byte	0x3f
	.zero		1


	//   ....[102]....
        /*1350*/ 	.word	0x00023010
        /*1354*/ 	.word	0x00000005
        /*1358*/ 	.word	0x000132a0
        /*135c*/ 	.short	0x010a
        /*135e*/ 	.byte	0x3f
	.zero		1


	//   ....[103]....
        /*1360*/ 	.word	0x00023060
        /*1364*/ 	.word	0x00000005
        /*1368*/ 	.word	0x000132c0
        /*136c*/ 	.short	0x010a
        /*136e*/ 	.byte	0x3f
	.zero		1


	//   ....[104]....
        /*1370*/ 	.word	0x00023200
        /*1374*/ 	.word	0x00000004
        /*1378*/ 	.word	0x00013280
        /*137c*/ 	.short	0x010a
        /*137e*/ 	.byte	0x3f
	.zero		1


	//   ....[105]....
        /*1380*/ 	.word	0x00023250
        /*1384*/ 	.word	0x00000004
        /*1388*/ 	.word	0x00013240
        /*138c*/ 	.short	0x010a
        /*138e*/ 	.byte	0x3f
	.zero		1


	//   ....[106]....
        /*1390*/ 	.word	0x00023a20
        /*1394*/ 	.word	0x00000013
        /*1398*/ 	.word	0x00013220
        /*139c*/ 	.short	0x010a
        /*139e*/ 	.byte	0x3f
	.zero		1


	//   ....[107]....
        /*13a0*/ 	.word	0x00023a70
        /*13a4*/ 	.word	0x00000006
        /*13a8*/ 	.word	0x00013280
        /*13ac*/ 	.short	0x010a
        /*13ae*/ 	.byte	0x3f
	.zero		1


	//   ....[108]....
        /*13b0*/ 	.word	0x00023ac0
        /*13b4*/ 	.word	0x00000006
        /*13b8*/ 	.word	0x00013240
        /*13bc*/ 	.short	0x010a
        /*13be*/ 	.byte	0x3f
	.zero		1


	//   ....[109]....
        /*13c0*/ 	.word	0x00023b10
        /*13c4*/ 	.word	0x00000003
        /*13c8*/ 	.word	0x00013270
        /*13cc*/ 	.short	0x010a
        /*13ce*/ 	.byte	0x3f
	.zero		1


	//   ....[110]....
        /*13d0*/ 	.word	0x00023b60
        /*13d4*/ 	.word	0x00000003
        /*13d8*/ 	.word	0x00013260
        /*13dc*/ 	.short	0x010a
        /*13de*/ 	.byte	0x3f
	.zero		1


	//   ....[111]....
        /*13e0*/ 	.word	0x00023bb0
        /*13e4*/ 	.word	0x00000000
        /*13e8*/ 	.word	0x00013270
        /*13ec*/ 	.short	0x010a
        /*13ee*/ 	.byte	0x3f
	.zero		1


	//   ....[112]....
        /*13f0*/ 	.word	0x00023c00
        /*13f4*/ 	.word	0x00000000
        /*13f8*/ 	.word	0x00013260
        /*13fc*/ 	.short	0x010a
        /*13fe*/ 	.byte	0x3f
	.zero		1


	//   ....[113]....
        /*1400*/ 	.word	0x00024660
        /*1404*/ 	.word	0x00000006
        /*1408*/ 	.word	0x00013220
        /*140c*/ 	.short	0x010a
        /*140e*/ 	.byte	0x3f
	.zero		1


	//   ....[114]....
        /*1410*/ 	.word	0x00024800
        /*1414*/ 	.word	0x00000005
        /*1418*/ 	.word	0x00000000
        /*141c*/ 	.short	0x010a
        /*141e*/ 	.byte	0x3f
	.zero		1


	//   ....[115]....
        /*1420*/ 	.word	0x00024850
        /*1424*/ 	.word	0x00000009
        /*1428*/ 	.word	0x00000000
        /*142c*/ 	.short	0x010a
        /*142e*/ 	.byte	0x3f
	.zero		1


	//   ....[116]....
        /*1430*/ 	.word	0x000248a0
        /*1434*/ 	.word	0x0000001d
        /*1438*/ 	.word	0x00013260
        /*143c*/ 	.short	0x010a
        /*143e*/ 	.byte	0x3f
	.zero		1


	//   ....[117]....
        /*1440*/ 	.word	0x000248f0
        /*1444*/ 	.word	0x00000007
        /*1448*/ 	.word	0x00013260
        /*144c*/ 	.short	0x010a
        /*144e*/ 	.byte	0x3f
	.zero		1


	//   ....[118]....
        /*1450*/ 	.word	0x00024940
        /*1454*/ 	.word	0x0000001d
        /*1458*/ 	.word	0x00013280
        /*145c*/ 	.short	0x010a
        /*145e*/ 	.byte	0x3f
	.zero		1


	//----- nvinfo : EIATTR_NUM_MBARRIERS
	.align		4
.L_1535:
        /*1460*/ 	.byte	0x03, 0x38
        /*1462*/ 	.short	0x0016


	//----- nvinfo : EIATTR_EXIT_INSTR_OFFSETS
	.align		4
        /*1464*/ 	.byte	0x04, 0x1c
        /*1466*/ 	.short	(.L_1537 - .L_1536)


	//   ....[0]....
.L_1536:
        /*1468*/ 	.word	0x00022600


	//----- nvinfo : EIATTR_MAX_THREADS
	.align		4
.L_1537:
        /*146c*/ 	.byte	0x04, 0x05
        /*146e*/ 	.short	(.L_1539 - .L_1538)
.L_1538:
        /*1470*/ 	.word	0x00000200
        /*1474*/ 	.word	0x00000001
        /*1478*/ 	.word	0x00000001


	//----- nvinfo : EIATTR_CRS_STACK_SIZE
	.align		4
.L_1539:
        /*147c*/ 	.byte	0x04, 0x1e
        /*147e*/ 	.short	(.L_1541 - .L_1540)
.L_1540:
        /*1480*/ 	.word	0x00000000


	//----- nvinfo : EIATTR_CBANK_PARAM_SIZE
	.align		4
.L_1541:
        /*1484*/ 	.byte	0x03, 0x19
        /*1486*/ 	.short	0x0af0


	//----- nvinfo : EIATTR_PARAM_CBANK
	.align		4
        /*1488*/ 	.byte	0x04, 0x0a
        /*148a*/ 	.short	(.L_1543 - .L_1542)
	.align		4
.L_1542:
        /*148c*/ 	.word	index@(.nv.constant0._ZN7cutlass13device_kernelIN5flash11enable_sm90INS1_16FlashAttnFwdSm90INS1_25CollectiveMainloopFwdSm90ILi2EN4cute5tupleIJNS5_1CILi1EEES8_S8_EEENS6_IJNS7_ILi192EEENS7_ILi160EEENS7_ILi64EEEEEELi64ENS_12float_e4m3_tEfNS_4arch4Sm90ELb0ELb1ELb0ELb1ELb0ELb1ELb0ELb1ELb1ELb1ELb1ELb0EEENS1_21CollectiveEpilogueFwdINS6_IJSA_SC_SB_EEES9_NS_10bfloat16_tESG_Li384ELb1ELb1ELb1ELb1EEENS1_36VarlenDynamicPersistentTileSchedulerILi192ELi160ELi384ELi128ELb1ELb1ELb1ELb1ELb0ELb1EEEEEEEEEvNT_6ParamsE)
        /*1490*/ 	.short	0x0210
        /*1492*/ 	.short	0x0af0


	//----- nvinfo : EIATTR_SW_WAR
	.align		4
.L_1543:
        /*1494*/ 	.byte	0x04, 0x36
        /*1496*/ 	.short	(.L_1545 - .L_1544)
.L_1544:
        /*1498*/ 	.word	0x00000008
.L_1545:


//--------------------- .nv.info._ZN7cutlass13device_kernelIN5flash11enable_sm90INS1_16FlashAttnFwdSm90INS1_25CollectiveMainloopFwdSm90ILi2EN4cute5tupleIJNS5_1CILi1EEES8_S8_EEENS6_IJNS7_ILi192EEENS7_ILi160EEENS7_ILi64EEEEEELi64ENS_12float_e4m3_tEfNS_4arch4Sm90ELb1ELb0ELb0ELb0ELb0ELb0ELb0ELb1ELb1ELb1ELb1ELb0EEENS1_21CollectiveEpilogueFwdINS6_IJSA_SC_SB_EEES9_NS_10bfloat16_tESG_Li384ELb0ELb1ELb1ELb1EEENS1_19SingleTileSchedulerILb0ELb1ELb1ELi192EEEEEEEEEvNT_6ParamsE --------------------------
	.section	.nv.info._ZN7cutlass13device_kernelIN5flash11enable_sm90INS1_16FlashAttnFwdSm90INS1_25CollectiveMainloopFwdSm90ILi2EN4cute5tupleIJNS5_1CILi1EEES8_S8_EEENS6_IJNS7_ILi192EEENS7_ILi160EEENS7_ILi64EEEEEELi64ENS_12float_e4m3_tEfNS_4arch4Sm90ELb1ELb0ELb0ELb0ELb0ELb0ELb0ELb1ELb1ELb1ELb1ELb0EEENS1_21CollectiveEpilogueFwdINS6_IJSA_SC_SB_EEES9_NS_10bfloat16_tESG_Li384ELb0ELb1ELb1ELb1EEENS1_19SingleTileSchedulerILb0ELb1ELb1ELi192EEEEEEEEEvNT_6ParamsE,"",@"SHT_CUDA_INFO"
	.sectionflags	@""
	.align	4


	//----- nvinfo : EIATTR_CUDA_API_VERSION
	.align		4
        /*0000*/ 	.byte	0x04, 0x37
        /*0002*/ 	.short	(.L_1547 - .L_1546)
.L_1546:
        /*0004*/ 	.word	0x00000082


	//----- nvinfo : EIATTR_KPARAM_INFO
	.align		4
.L_1547:
        /*0008*/ 	.byte	0x04, 0x17
        /*000a*/ 	.short	(.L_1549 - .L_1548)
.L_1548:
        /*000c*/ 	.word	0x00000000
        /*0010*/ 	.short	0x0000
        /*0012*/ 	.short	0x0070
        /*0014*/ 	.byte	0x00, 0xf0, 0x01, 0x28


	//----- nvinfo : EIATTR_SPARSE_MMA_MASK
	.align		4
.L_1549:
        /*0018*/ 	.byte	0x03, 0x50
        /*001a*/ 	.short	0x0000


	//----- nvinfo : EIATTR_MAXREG_COUNT
	.align		4
        /*001c*/ 	.byte	0x03, 0x1b
        /*001e*/ 	.short	0x0080


	//----- nvinfo : EIATTR_NUM_BARRIERS
	.align		4
        /*0020*/ 	.byte	0x02, 0x4c
        /*0022*/ 	.byte	0x09
	.zero		1


	//----- nvinfo : EIATTR_EXTERNS
	.align		4
        /*0024*/ 	.byte	0x04, 0x0f
        /*0026*/ 	.short	(.L_1551 - .L_1550)


	//   ....[0]....
	.align		4
.L_1550:
        /*0028*/ 	.word	index@(__assertfail)


	//----- nvinfo : EIATTR_MERCURY_ISA_VERSION
	.align		4
.L_1551:
        /*002c*/ 	.byte	0x03, 0x5f
        /*002e*/ 	.short	0x0101


	//----- nvinfo : EIATTR_INT_WARP_WIDE_INSTR_OFFSETS
	.align		4
        /*0030*/ 	.byte	0x04, 0x31
        /*0032*/ 	.short	(.L_1553 - .L_1552)


	//   ....[0]....
.L_1552:
        /*0034*/ 	.word	0x00000120


	//   ....[1]....
        /*0038*/ 	.word	0x00000160


	//   ....[2]....
        /*003c*/ 	.word	0x000001d0


	//----- nvinfo : EIATTR_COOP_GROUP_MASK_REGIDS
	.align		4
.L_1553:
        /*0040*/ 	.byte	0x04, 0x29
        /*0042*/ 	.short	(.L_1555 - .L_1554)


	//   ....[0]....
.L_1554:
        /*0044*/ 	.word	0xffffffff


	//   ....[1]....
        /*0048*/ 	.word	0xffffffff


	//   ....[2]....
        /*004c*/ 	.word	0xffffffff


	//   ....[3]....
        /*0050*/ 	.word	0xffffffff


	//   ....[4]....
        /*0054*/ 	.word	0xffffffff


	//   ....[5]....
        /*0058*/ 	.word	0xffffffff


	//   ....[6]....
        /*005c*/ 	.word	0xffffffff


	//   ....[7]....
        /*0060*/ 	.word	0xffffffff


	//   ....[8]....
        /*0064*/ 	.word	0xffffffff


	//   ....[9]....
        /*0068*/ 	.word	0xffffffff


	//   ....[10]....
        /*006c*/ 	.word	0xffffffff


	//   ....[11]....
        /*0070*/ 	.word	0xffffffff


	//   ....[12]....
        /*0074*/ 	.word	0xffffffff


	//   ....[13]....
        /*0078*/ 	.word	0xffffffff


	//   ....[14]....
        /*007c*/ 	.word	0xffffffff


	//   ....[15]....
        /*0080*/ 	.word	0xffffffff


	//   ....[16]....
        /*0084*/ 	.word	0xffffffff


	//   ....[17]....
        /*0088*/ 	.word	0xffffffff


	//   ....[18]....
        /*008c*/ 	.word	0xffffffff


	//   ....[19]....
        /*0090*/ 	.word	0xffffffff


	//   ....[20]....
        /*0094*/ 	.word	0xffffffff


	//   ....[21]....
        /*0098*/ 	.word	0xffffffff


	//   ....[22]....
        /*009c*/ 	.word	0xffffffff


	//   ....[23]....
        /*00a0*/ 	.word	0xffffffff


	//   ....[24]....
        /*00a4*/ 	.word	0xffffffff


	//   ....[25]....
        /*00a8*/ 	.word	0xffffffff


	//   ....[26]....
        /*00ac*/ 	.word	0xffffffff


	//   ....[27]....
        /*00b0*/ 	.word	0xffffffff


	//   ....[28]....
        /*00b4*/ 	.word	0xffffffff


	//   ....[29]....
        /*00b8*/ 	.word	0xffffffff


	//   ....[30]....
        /*00bc*/ 	.word	0xffffffff


	//   ....[31]....
        /*00c0*/ 	.word	0xffffffff


	//   ....[32]....
        /*00c4*/ 	.word	0xffffffff


	//   ....[33]....
        /*00c8*/ 	.word	0xffffffff


	//   ....[34]....
        /*00cc*/ 	.word	0xffffffff


	//   ....[35]....
        /*00d0*/ 	.word	0xffffffff


	//   ....[36]....
        /*00d4*/ 	.word	0xffffffff


	//   ....[37]....
        /*00d8*/ 	.word	0xffffffff


	//   ....[38]....
        /*00dc*/ 	.word	0xffffffff


	//   ....[39]....
        /*00e0*/ 	.word	0xffffffff


	//   ....[40]....
        /*00e4*/ 	.word	0xffffffff


	//   ....[41]....
        /*00e8*/ 	.word	0xffffffff


	//   ....[42]....
        /*00ec*/ 	.word	0xffffffff


	//   ....[43]....
        /*00f0*/ 	.word	0xffffffff


	//   ....[44]....
        /*00f4*/ 	.word	0xffffffff


	//   ....[45]....
        /*00f8*/ 	.word	0xffffffff


	//   ....[46]....
        /*00fc*/ 	.word	0xffffffff


	//   ....[47]....
        /*0100*/ 	.word	0xffffffff


	//   ....[48]....
        /*0104*/ 	.word	0xffffffff


	//   ....[49]....
        /*0108*/ 	.word	0xffffffff


	//   ....[50]....
        /*010c*/ 	.word	0xffffffff


	//   ....[51]....
        /*0110*/ 	.word	0xffffffff


	//   ....[52]....
        /*0114*/ 	.word	0xffffffff


	//   ....[53]....
        /*0118*/ 	.word	0xffffffff


	//   ....[54]....
        /*011c*/ 	.word	0xffffffff


	//   ....[55]....
        /*0120*/ 	.word	0xffffffff


	//   ....[56]....
        /*0124*/ 	.word	0xffffffff


	//   ....[57]....
        /*0128*/ 	.word	0xffffffff


	//   ....[58]....
        /*012c*/ 	.word	0xffffffff


	//   ....[59]....
        /*0130*/ 	.word	0xffffffff


	//   ....[60]....
        /*0134*/ 	.word	0xffffffff


	//   ....[61]....
        /*0138*/ 	.word	0xffffffff


	//   ....[62]....
        /*013c*/ 	.word	0xffffffff


	//   ....[63]....
        /*0140*/ 	.word	0xffffffff


	//   ....[64]....
        /*0144*/ 	.word	0xffffffff


	//   ....[65]....
        /*0148*/ 	.word	0xffffffff


	//   ....[66]....
        /*014c*/ 	.word	0xffffffff


	//   ....[67]....
        /*0150*/ 	.word	0xffffffff


	//   ....[68]....
        /*0154*/ 	.word	0xffffffff


	//   ....[69]....
        /*0158*/ 	.word	0xffffffff


	//   ....[70]....
        /*015c*/ 	.word	0xffffffff


	//   ....[71]....
        /*0160*/ 	.word	0xffffffff


	//   ....[72]....
        /*0164*/ 	.word	0xffffffff


	//   ....[73]....
        /*0168*/ 	.word	0xffffffff


	//   ....[74]....
        /*016c*/ 	.word	0xffffffff


	//   ....[75]....
        /*0170*/ 	.word	0xffffffff


	//   ....[76]....
        /*0174*/ 	.word	0xffffffff


	//   ....[77]....
        /*0178*/ 	.word	0xffffffff


	//   ....[78]....
        /*017c*/ 	.word	0xffffffff


	//   ....[79]....
        /*0180*/ 	.word	0xffffffff


	//   ....[80]....
        /*0184*/ 	.word	0xffffffff


	//   ....[81]....
        /*0188*/ 	.word	0xffffffff


	//   ....[82]....
        /*018c*/ 	.word	0xffffffff


	//   ....[83]....
        /*0190*/ 	.word	0x0500000f


	//   ....[84]....
        /*0194*/ 	.word	0x0500000f


	//   ....[85]....
        /*0198*/ 	.word	0x0500000f


	//   ....[86]....
        /*019c*/ 	.word	0x0500000f


	//   ....[87]....
        /*01a0*/ 	.word	0x0500000f


	//   ....[88]....
        /*01a4*/ 	.word	0x0500000f


	//   ....[89]....
        /*01a8*/ 	.word	0x0500000f


	//   ....[90]....
        /*01ac*/ 	.word	0x0500000f


	//   ....[91]....
        /*01b0*/ 	.word	0x0500000f


	//   ....[92]....
        /*01b4*/ 	.word	0x0500000f


	//   ....[93]....
        /*01b8*/ 	.word	0x0500000f


	//   ....[94]....
        /*01bc*/ 	.word	0x0500000f


	//   ....[95]....
        /*01c0*/ 	.word	0x0500000f


	//----- nvinfo : EIATTR_COOP_GROUP_INSTR_OFFSETS
	.align		4
.L_1555:
        /*01c4*/ 	.byte	0x04, 0x28
        /*01c6*/ 	.short	(.L_1557 - .L_1556)


	//   ....[0]....
.L_1556:
        /*01c8*/ 	.word	0x00000050


	//   ....[1]....
        /*01cc*/ 	.word	0x00000130


	//   ....[2]....
        /*01d0*/ 	.word	0x00000180


	//   ....[3]....
        /*01d4*/ 	.word	0x000003b0


	//   ....[4]....
        /*01d8*/ 	.word	0x00000510


	//   ....[5]....
        /*01dc*/ 	.word	0x00000630


	//   ....[6]....
        /*01e0*/ 	.word	0x00000790


	//   ....[7]....
        /*01e4*/ 	.word	0x00001420


	//   ....[8]....
        /*01e8*/ 	.word	0x00001bf0


	//   ....[9]....
        /*01ec*/ 	.word	0x00002610


	//   ....[10]....
        /*01f0*/ 	.word	0x00002630


	//   ....[11]....
        /*01f4*/ 	.word	0x000026a0


	//   ....[12]....
        /*01f8*/ 	.word	0x00003200


	//   ....[13]....
        /*01fc*/ 	.word	0x000032c0


	//   ....[14]....
        /*0200*/ 	.word	0x00004920


	//   ....[15]....
        /*0204*/ 	.word	0x00004940


	//   ....[16]....
        /*0208*/ 	.word	0x00005250


	//   ....[17]....
        /*020c*/ 	.word	0x00005390


	//   ....[18]....
        /*0210*/ 	.word	0x00005e40


	//   ....[19]....
        /*0214*/ 	.word	0x00005ea0


	//   ....[20]....
        /*0218*/ 	.word	0x00007b70


	//   ....[21]....
        /*021c*/ 	.word	0x00007ba0


	//   ....[22]....
        /*0220*/ 	.word	0x00007c30


	//   ....[23]....
        /*0224*/ 	.word	0x00007c40


	//   ....[24]....
        /*0228*/ 	.word	0x00009640


	//   ....[25]....
        /*022c*/ 	.word	0x00009650


	//   ....[26]....
        /*0230*/ 	.word	0x000096d0


	//   ....[27]....
        /*0234*/ 	.word	0x000096e0


	//   ....[28]....
        /*0238*/ 	.word	0x0000a280


	//   ....[29]....
        /*023c*/ 	.word	0x0000a290


	//   ....[30]....
        /*0240*/ 	.word	0x0000a2a0


	//   ....[31]....
        /*0244*/ 	.word	0x0000a2b0


	//   ....[32]....
        /*0248*/ 	.word	0x0000a2c0


	//   ....[33]....
        /*024c*/ 	.word	0x0000a2d0


	//   ....[34]....
        /*0250*/ 	.word	0x0000a2e0


	//   ....[35]....
        /*0254*/ 	.word	0x0000a300


	//   ....[36]....
        /*0258*/ 	.word	0x0000a320


	//   ....[37]....
        /*025c*/ 	.word	0x0000a330


	//   ....[38]....
        /*0260*/ 	.word	0x0000a350


	//   ....[39]....
        /*0264*/ 	.word	0x0000a360


	//   ....[40]....
        /*0268*/ 	.word	0x0000a370


	//   ....[41]....
        /*026c*/ 	.word	0x0000a380


	//   ....[42]....
        /*0270*/ 	.word	0x0000a390


	//   ....[43]....
        /*0274*/ 	.word	0x0000a3a0


	//   ....[44]....
        /*0278*/ 	.word	0x0000a3b0


	//   ....[45]....
        /*027c*/ 	.word	0x0000a3c0


	//   ....[46]....
        /*0280*/ 	.word	0x0000a3d0


	//   ....[47]....
        /*0284*/ 	.word	0x0000a3e0


	//   ....[48]....
        /*0288*/ 	.word	0x0000a420


	//   ....[49]....
        /*028c*/ 	.word	0x0000a460


	//   ....[50]....
        /*0290*/ 	.word	0x0000a480


	//   ....[51]....
        /*0294*/ 	.word	0x0000a4b0


	//   ....[52]....
        /*0298*/ 	.word	0x0000a4d0


	//   ....[53]....
        /*029c*/ 	.word	0x0000a4e0


	//   ....[54]....
        /*02a0*/ 	.word	0x0000a4f0


	//   ....[55]....
        /*02a4*/ 	.word	0x0000a500


	//   ....[56]....
        /*02a8*/ 	.word	0x0000a530


	//   ....[57]....
        /*02ac*/ 	.word	0x0000a540


	//   ....[58]....
        /*02b0*/ 	.word	0x0000a560


	//   ....[59]....
        /*02b4*/ 	.word	0x0000a590


	//   ....[60]....
        /*02b8*/ 	.word	0x0000a7d0


	//   ....[61]....
        /*02bc*/ 	.word	0x0000a810


	//   ....[62]....
        /*02c0*/ 	.word	0x0000a850


	//   ....[63]....
        /*02c4*/ 	.word	0x0000a880


	//   ....[64]....
        /*02c8*/ 	.word	0x0000a8c0


	//   ....[65]....
        /*02cc*/ 	.word	0x0000a8f0


	//   ....[66]....
        /*02d0*/ 	.word	0x0000acc0


	//   ....[67]....
        /*02d4*/ 	.word	0x0000acf0


	//   ....[68]....
        /*02d8*/ 	.word	0x0000b4e0


	//   ....[69]....
        /*02dc*/ 	.word	0x0000c2a0


	//   ....[70]....
        /*02e0*/ 	.word	0x0000cd80


	//   ....[71]....
        /*02e4*/ 	.word	0x0000cdc0


	//   ....[72]....
        /*02e8*/ 	.word	0x0000cdf0


	//   ....[73]....
        /*02ec*/ 	.word	0x0000ce00


	//   ....[74]....
        /*02f0*/ 	.word	0x0000ce10


	//   ....[75]....
        /*02f4*/ 	.word	0x0000ce30


	//   ....[76]....
        /*02f8*/ 	.word	0x0000ce70


	//   ....[77]....
        /*02fc*/ 	.word	0x0000cef0


	//   ....[78]....
        /*0300*/ 	.word	0x0000cf10


	//   ....[79]....
        /*0304*/ 	.word	0x0000cf70


	//   ....[80]....
        /*0308*/ 	.word	0x0000cfb0


	//   ....[81]....
        /*030c*/ 	.word	0x0000cfe0


	//   ....[82]....
        /*0310*/ 	.word	0x0000e1c0


	//   ....[83]....
        /*0314*/ 	.word	0x0000e770


	//   ....[84]....
        /*0318*/ 	.word	0x0000e940


	//   ....[85]....
        /*031c*/ 	.word	0x0000e990


	//   ....[86]....
        /*0320*/ 	.word	0x0000eac0


	//   ....[87]....
        /*0324*/ 	.word	0x0000eb20


	//   ....[88]....
        /*0328*/ 	.word	0x0000eb80


	//   ....[89]....
        /*032c*/ 	.word	0x0000ec40


	//   ....[90]....
        /*0330*/ 	.word	0x0000eca0


	//   ....[91]....
        /*0334*/ 	.word	0x0000ed60


	//   ....[92]....
        /*0338*/ 	.word	0x0000edf0


	//   ....[93]....
        /*033c*/ 	.word	0x0000eeb0


	//   ....[94]....
        /*0340*/ 	.word	0x0000ef20


	//   ....[95]....
        /*0344*/ 	.word	0x0000efd0


	//----- nvinfo : EIATTR_REG_RECONFIG
	.align		4
.L_1557:
        /*0348*/ 	.byte	0x01, 0x54
	.zero		2


	//----- nvinfo : EIATTR_SYSCALL_OFFSETS
	.align		4
        /*034c*/ 	.byte	0x04, 0x46
        /*034e*/ 	.short	(.L_1559 - .L_1558)


	//   ....[0]....
.L_1558:
        /*0350*/ 	.word	0x00001600


	//   ....[1]....
        /*0354*/ 	.word	0x0000bce0


	//   ....[2]....
        /*0358*/ 	.word	0x0000be20


	//   ....[3]....
        /*035c*/ 	.word	0x0000bf60


	//   ....[4]....
        /*0360*/ 	.word	0x0000c080


	//   ....[5]....
        /*0364*/ 	.word	0x0000c930


	//----- nvinfo : EIATTR_MBARRIER_INSTR_OFFSETS
	.align		4
.L_1559:
        /*0368*/ 	.byte	0x04, 0x39
        /*036a*/ 	.short	(.L_1561 - .L_1560)


	//   ....[0]....
.L_1560:
        /*036c*/ 	.word	0x00000260
        /*0370*/ 	.word	0x000000ff
        /*0374*/ 	.word	0x00012400
        /*0378*/ 	.short	0x0100
        /*037a*/ 	.byte	0x08
	.zero		1


	//   ....[1]....
        /*037c*/ 	.word	0x00000270
        /*0380*/ 	.word	0x000000ff
        /*0384*/ 	.word	0x00012420
        /*0388*/ 	.short	0x0100
        /*038a*/ 	.byte	0x08
	.zero		1


	//   ....[2]....
        /*038c*/ 	.word	0x00000360
        /*0390*/ 	.word	0x000000ff
        /*0394*/ 	.word	0x00012430
        /*0398*/ 	.short	0x0100
        /*039a*/ 	.byte	0x08
	.zero		1


	//   ....[3]....
        /*039c*/ 	.word	0x00000370
        /*03a0*/ 	.word	0x000000ff
        /*03a4*/ 	.word	0x00012440
        /*03a8*/ 	.short	0x0100
        /*03aa*/ 	.byte	0x08
	.zero		1


	//   ....[4]....
        /*03ac*/ 	.word	0x00000380
        /*03b0*/ 	.word	0x000000ff
        /*03b4*/ 	.word	0x00012438
        /*03b8*/ 	.short	0x0100
        /*03ba*/ 	.byte	0x08
	.zero		1


	//   ....[5]....
        /*03bc*/ 	.word	0x00000390
        /*03c0*/ 	.word	0x000000ff
        /*03c4*/ 	.word	0x00012448
        /*03c8*/ 	.short	0x0100
        /*03ca*/ 	.byte	0x08
	.zero		1


	//   ....[6]....
        /*03cc*/ 	.word	0x000004c0
        /*03d0*/ 	.word	0x000000ff
        /*03d4*/ 	.word	0x00012450
        /*03d8*/ 	.short	0x0100
        /*03da*/ 	.byte	0x08
	.zero		1


	//   ....[7]....
        /*03dc*/ 	.word	0x000004d0
        /*03e0*/ 	.word	0x000000ff
        /*03e4*/ 	.word	0x00012460
        /*03e8*/ 	.short	0x0100
        /*03ea*/ 	.byte	0x08
	.zero		1


	//   ....[8]....
        /*03ec*/ 	.word	0x000004e0
        /*03f0*/ 	.word	0x000000ff
        /*03f4*/ 	.word	0x00012458
        /*03f8*/ 	.short	0x0100
        /*03fa*/ 	.byte	0x08
	.zero		1


	//   ....[9]....
        /*03fc*/ 	.word	0x000004f0
        /*0400*/ 	.word	0x000000ff
        /*0404*/ 	.word	0x00012468
        /*0408*/ 	.short	0x0100
        /*040a*/ 	.byte	0x08
	.zero		1


	//   ....[10]....
        /*040c*/ 	.word	0x000005e0
        /*0410*/ 	.word	0x000000ff
        /*0414*/ 	.word	0x00012470
        /*0418*/ 	.short	0x0100
        /*041a*/ 	.byte	0x06
	.zero		1


	//   ....[11]....
        /*041c*/ 	.word	0x000005f0
        /*0420*/ 	.word	0x000000ff
        /*0424*/ 	.word	0x00012480
        /*0428*/ 	.short	0x0100
        /*042a*/ 	.byte	0x06
	.zero		1


	//   ....[12]....
        /*042c*/ 	.word	0x00000600
        /*0430*/ 	.word	0x000000ff
        /*0434*/ 	.word	0x00012478
        /*0438*/ 	.short	0x0100
        /*043a*/ 	.byte	0x06
	.zero		1


	//   ....[13]....
        /*043c*/ 	.word	0x00000610
        /*0440*/ 	.word	0x000000ff
        /*0444*/ 	.word	0x00012488
        /*0448*/ 	.short	0x0100
        /*044a*/ 	.byte	0x06
	.zero		1


	//   ....[14]....
        /*044c*/ 	.word	0x00000740
        /*0450*/ 	.word	0x000000ff
        /*0454*/ 	.word	0x00012490
        /*0458*/ 	.short	0x0100
        /*045a*/ 	.byte	0x08
	.zero		1


	//   ....[15]....
        /*045c*/ 	.word	0x00000750
        /*0460*/ 	.word	0x000000ff
        /*0464*/ 	.word	0x000124a0
        /*0468*/ 	.short	0x0100
        /*046a*/ 	.byte	0x08
	.zero		1


	//   ....[16]....
        /*046c*/ 	.word	0x00000760
        /*0470*/ 	.word	0x000000ff
        /*0474*/ 	.word	0x00012498
        /*0478*/ 	.short	0x0100
        /*047a*/ 	.byte	0x08
	.zero		1


	//   ....[17]....
        /*047c*/ 	.word	0x00000770
        /*0480*/ 	.word	0x000000ff
        /*0484*/ 	.word	0x000124a8
        /*0488*/ 	.short	0x0100
        /*048a*/ 	.byte	0x08
	.zero		1


	//   ....[18]....
        /*048c*/ 	.word	0x000008a0
        /*0490*/ 	.word	0x000000ff
        /*0494*/ 	.word	0x000124b0
        /*0498*/ 	.short	0x0100
        /*049a*/ 	.byte	0x08
	.zero		1


	//   ....[19]....
        /*049c*/ 	.word	0x000008b0
        /*04a0*/ 	.word	0x000000ff
        /*04a4*/ 	.word	0x000124c0
        /*04a8*/ 	.short	0x0100
        /*04aa*/ 	.byte	0x08
	.zero		1


	//   ....[20]....
        /*04ac*/ 	.word	0x000008c0
        /*04b0*/ 	.word	0x000000ff
        /*04b4*/ 	.word	0x000124b8
        /*04b8*/ 	.short	0x0100
        /*04ba*/ 	.byte	0x08
	.zero		1


	//   ....[21]....
        /*04bc*/ 	.word	0x000008d0
        /*04c0*/ 	.word	0x000000ff
        /*04c4*/ 	.word	0x000124c8
        /*04c8*/ 	.short	0x0100
        /*04ca*/ 	.byte	0x08
	.zero		1


	//   ....[22]....
        /*04cc*/ 	.word	0x00001620
        /*04d0*/ 	.word	0x000000ff
        /*04d4*/ 	.word	0x00012400
        /*04d8*/ 	.short	0x010a
        /*04da*/ 	.byte	0x31
	.zero		1


	//   ....[23]....
        /*04dc*/ 	.word	0x00001690
        /*04e0*/ 	.word	0x000000ff
        /*04e4*/ 	.word	0x00012430
        /*04e8*/ 	.short	0x010a
        /*04ea*/ 	.byte	0x31
	.zero		1


	//   ....[24]....
        /*04ec*/ 	.word	0x000016e0
        /*04f0*/ 	.word	0x000000ff
        /*04f4*/ 	.word	0x00012430
        /*04f8*/ 	.short	0x010a
        /*04fa*/ 	.byte	0x31
	.zero		1


	//   ....[25]....
        /*04fc*/ 	.word	0x00003610
        /*0500*/ 	.word	0x00000044
        /*0504*/ 	.word	0x00000000
        /*0508*/ 	.short	0x0101
        /*050a*/ 	.byte	0x3f
	.zero		1


	//   ....[26]....
        /*050c*/ 	.word	0x00004370
        /*0510*/ 	.word	0x000000ff
        /*0514*/ 	.word	0x00012430
        /*0518*/ 	.short	0x010a
        /*051a*/ 	.byte	0x13
	.zero		1


	//   ....[27]....
        /*051c*/ 	.word	0x000043b0
        /*0520*/ 	.word	0x000000ff
        /*0524*/ 	.word	0x00012430
        /*0528*/ 	.short	0x010a
        /*052a*/ 	.byte	0x13
	.zero		1


	//   ....[28]....
        /*052c*/ 	.word	0x00004800
        /*0530*/ 	.word	0x000000ff
        /*0534*/ 	.word	0x00012450
        /*0538*/ 	.short	0x010a
        /*053a*/ 	.byte	0x0d
	.zero		1


	//   ....[29]....
        /*053c*/ 	.word	0x00004840
        /*0540*/ 	.word	0x000000ff
        /*0544*/ 	.word	0x00012450
        /*0548*/ 	.short	0x010a
        /*054a*/ 	.byte	0x0d
	.zero		1


	//   ....[30]....
        /*054c*/ 	.word	0x00006920
        /*0550*/ 	.word	0x00000002
        /*0554*/ 	.word	0x00000000
        /*0558*/ 	.short	0x0101
        /*055a*/ 	.byte	0x3f
	.zero		1


	//   ....[31]....
        /*055c*/ 	.word	0x00006c10
        /*0560*/ 	.word	0x000000ff
        /*0564*/ 	.word	0x00000000
        /*0568*/ 	.short	0x0101
        /*056a*/ 	.byte	0x06
	.zero		1


	//   ....[32]....
        /*056c*/ 	.word	0x00007150
        /*0570*/ 	.word	0x000000ff
        /*0574*/ 	.word	0x00012430
        /*0578*/ 	.short	0x010a
        /*057a*/ 	.byte	0x0b
	.zero		1


	//   ....[33]....
        /*057c*/ 	.word	0x00007190
        /*0580*/ 	.word	0x000000ff
        /*0584*/ 	.word	0x00012430
        /*0588*/ 	.short	0x010a
        /*058a*/ 	.byte	0x0b
	.zero		1


	//   ....[34]....
        /*058c*/ 	.word	0x000075d0
        /*0590*/ 	.word	0x000000ff
        /*0594*/ 	.word	0x00012450
        /*0598*/ 	.short	0x010a
        /*059a*/ 	.byte	0x0d
	.zero		1


	//   ....[35]....
        /*059c*/ 	.word	0x00007b00
        /*05a0*/ 	.word	0x000000ff
        /*05a4*/ 	.word	0x00012450
        /*05a8*/ 	.short	0x010a
        /*05aa*/ 	.byte	0x0d
	.zero		1


	//   ....[36]....
        /*05ac*/ 	.word	0x00008b80
        /*05b0*/ 	.word	0x00000002
        /*05b4*/ 	.word	0x00000000
        /*05b8*/ 	.short	0x0101
        /*05ba*/ 	.byte	0x3f
	.zero		1


	//   ....[37]....
        /*05bc*/ 	.word	0x00008e90
        /*05c0*/ 	.word	0x000000ff
        /*05c4*/ 	.word	0x00000000
        /*05c8*/ 	.short	0x0101
        /*05ca*/ 	.byte	0x06
	.zero		1


	//   ....[38]....
        /*05cc*/ 	.word	0x00009320
        /*05d0*/ 	.word	0x000000ff
        /*05d4*/ 	.word	0x00012450
        /*05d8*/ 	.short	0x010a
        /*05da*/ 	.byte	0x10
	.zero		1


	//   ....[39]....
        /*05dc*/ 	.word	0x00009360
        /*05e0*/ 	.word	0x000000ff
        /*05e4*/ 	.word	0x00012450
        /*05e8*/ 	.short	0x010a
        /*05ea*/ 	.byte	0x10
	.zero		1


	//   ....[40]....
        /*05ec*/ 	.word	0x000099c0
        /*05f0*/ 	.word	0x000000ff
        /*05f4*/ 	.word	0x00000000
        /*05f8*/ 	.short	0x0101
        /*05fa*/ 	.byte	0x04
	.zero		1


	//   ....[41]....
        /*05fc*/ 	.word	0x0000a8b0
        /*0600*/ 	.word	0x000000ff
        /*0604*/ 	.word	0x00000000
        /*0608*/ 	.short	0x0101
        /*060a*/ 	.byte	0x04
	.zero		1


	//   ....[42]....
        /*060c*/ 	.word	0x0000c4b0
        /*0610*/ 	.word	0x000000ff
        /*0614*/ 	.word	0x00012480
        /*0618*/ 	.short	0x010a
        /*061a*/ 	.byte	0x26
	.zero		1


	//   ....[43]....
        /*061c*/ 	.word	0x0000c610
        /*0620*/ 	.word	0x000000ff
        /*0624*/ 	.word	0x00012440
        /*0628*/ 	.short	0x010a
        /*062a*/ 	.byte	0x26
	.zero		1


	//   ....[44]....
        /*062c*/ 	.word	0x0000d100
        /*0630*/ 	.word	0x000000ff
        /*0634*/ 	.word	0x00012400
        /*0638*/ 	.short	0x0107
        /*063a*/ 	.byte	0x26
	.zero		1


	//   ....[45]....
        /*063c*/ 	.word	0x0000d140
        /*0640*/ 	.word	0x000000ff
        /*0644*/ 	.word	0x00012400
        /*0648*/ 	.short	0x0101
        /*064a*/ 	.byte	0x26
	.zero		1


	//   ....[46]....
        /*064c*/ 	.word	0x0000d150
        /*0650*/ 	.word	0x000000ff
        /*0654*/ 	.word	0x00012420
        /*0658*/ 	.short	0x010a
        /*065a*/ 	.byte	0x26
	.zero		1


	//   ....[47]....
        /*065c*/ 	.word	0x0000d440
        /*0660*/ 	.word	0x00000007
        /*0664*/ 	.word	0x00012480
        /*0668*/ 	.short	0x010a
        /*066a*/ 	.byte	0x3f
	.zero		1


	//   ....[48]....
        /*066c*/ 	.word	0x0000d640
        /*0670*/ 	.word	0x00000007
        /*0674*/ 	.word	0x00012440
        /*0678*/ 	.short	0x010a
        /*067a*/ 	.byte	0x3f
	.zero		1


	//   ....[49]....
        /*067c*/ 	.word	0x0000d8b0
        /*0680*/ 	.word	0x00000014
        /*0684*/ 	.word	0x00012470
        /*0688*/ 	.short	0x010a
        /*068a*/ 	.byte	0x3f
	.zero		1


	//   ....[50]....
        /*068c*/ 	.word	0x0000d910
        /*0690*/ 	.word	0x00000014
        /*0694*/ 	.word	0x00012460
        /*0698*/ 	.short	0x010a
        /*069a*/ 	.byte	0x3f
	.zero		1


	//   ....[51]....
        /*069c*/ 	.word	0x0000dbd0
        /*06a0*/ 	.word	0x00000014
        /*06a4*/ 	.word	0x00012450
        /*06a8*/ 	.short	0x0101
        /*06aa*/ 	.byte	0x3f
	.zero		1


	//   ....[52]....
        /*06ac*/ 	.word	0x0000dc40
        /*06b0*/ 	.word	0x00000004
        /*06b4*/ 	.word	0x00000000
        /*06b8*/ 	.short	0x0101
        /*06ba*/ 	.byte	0x3f
	.zero		1


	//   ....[53]....
        /*06bc*/ 	.word	0x0000dd40
        /*06c0*/ 	.word	0x0000000c
        /*06c4*/ 	.word	0x00012470
        /*06c8*/ 	.short	0x010a
        /*06ca*/ 	.byte	0x3f
	.zero		1


	//   ....[54]....
        /*06cc*/ 	.word	0x0000dde0
        /*06d0*/ 	.word	0x0000000c
        /*06d4*/ 	.word	0x00012460
        /*06d8*/ 	.short	0x010a
        /*06da*/ 	.byte	0x3f
	.zero		1


	//   ....[55]....
        /*06dc*/ 	.word	0x0000e0a0
        /*06e0*/ 	.word	0x0000000c
        /*06e4*/ 	.word	0x00012450
        /*06e8*/ 	.short	0x0101
        /*06ea*/ 	.byte	0x3f
	.zero		1


	//   ....[56]....
        /*06ec*/ 	.word	0x0000e100
        /*06f0*/ 	.word	0x00000004
        /*06f4*/ 	.word	0x00000000
        /*06f8*/ 	.short	0x0101
        /*06fa*/ 	.byte	0x3f
	.zero		1


	//   ....[57]....
        /*06fc*/ 	.word	0x0000e1a0
        /*0700*/ 	.word	0x00000009
        /*0704*/ 	.word	0x00012420
        /*0708*/ 	.short	0x010a
        /*070a*/ 	.byte	0x3f
	.zero		1


	//   ....[58]....
        /*070c*/ 	.word	0x0000e2b0
        /*0710*/ 	.word	0x00000007
        /*0714*/ 	.word	0x00000000
        /*0718*/ 	.short	0x010a
        /*071a*/ 	.byte	0x3f
	.zero		1


	//   ....[59]....
        /*071c*/ 	.word	0x0000e320
        /*0720*/ 	.word	0x00000005
        /*0724*/ 	.word	0x00000000
        /*0728*/ 	.short	0x010a
        /*072a*/ 	.byte	0x3f
	.zero		1


	//   ....[60]....
        /*072c*/ 	.word	0x0000e370
        /*0730*/ 	.word	0x00000003
        /*0734*/ 	.word	0x00012460
        /*0738*/ 	.short	0x010a
        /*073a*/ 	.byte	0x3f
	.zero		1


	//   ....[61]....
        /*073c*/ 	.word	0x0000e3c0
        /*0740*/ 	.word	0x00000005
        /*0744*/ 	.word	0x00012460
        /*0748*/ 	.short	0x010a
        /*074a*/ 	.byte	0x3f
	.zero		1


	//   ....[62]....
        /*074c*/ 	.word	0x0000e400
        /*0750*/ 	.word	0x00000003
        /*0754*/ 	.word	0x00012480
        /*0758*/ 	.short	0x010a
        /*075a*/ 	.byte	0x3f
	.zero		1


	//   ....[63]....
        /*075c*/ 	.word	0x0000e420
        /*0760*/ 	.word	0x00000005
        /*0764*/ 	.word	0x00012480
        /*0768*/ 	.short	0x010a
        /*076a*/ 	.byte	0x3f
	.zero		1


	//   ....[64]....
        /*076c*/ 	.word	0x0000e490
        /*0770*/ 	.word	0x00000003
        /*0774*/ 	.word	0x00012400
        /*0778*/ 	.short	0x010a
        /*077a*/ 	.byte	0x3f
	.zero		1


	//   ....[65]....
        /*077c*/ 	.word	0x0000e4f0
        /*0780*/ 	.word	0x00000003
        /*0784*/ 	.word	0x00012430
        /*0788*/ 	.short	0x010a
        /*078a*/ 	.byte	0x3f
	.zero		1


	//   ....[66]....
        /*078c*/ 	.word	0x0000e550
        /*0790*/ 	.word	0x00000006
        /*0794*/ 	.word	0x00012430
        /*0798*/ 	.short	0x010a
        /*079a*/ 	.byte	0x3f
	.zero		1


	//   ....[67]....
        /*079c*/ 	.word	0x0000e5b0
        /*07a0*/ 	.word	0x00000006
        /*07a4*/ 	.word	0x00012450
        /*07a8*/ 	.short	0x010a
        /*07aa*/ 	.byte	0x3f
	.zero		1


	//   ....[68]....
        /*07ac*/ 	.word	0x0000e610
        /*07b0*/ 	.word	0x00000005
        /*07b4*/ 	.word	0x00012430
        /*07b8*/ 	.short	0x010a
        /*07ba*/ 	.byte	0x3f
	.zero		1


	//   ....[69]....
        /*07bc*/ 	.word	0x0000e670
        /*07c0*/ 	.word	0x00000005
        /*07c4*/ 	.word	0x00012450
        /*07c8*/ 	.short	0x010a
        /*07ca*/ 	.byte	0x3f
	.zero		1


	//   ....[70]....
        /*07cc*/ 	.word	0x0000e6d0
        /*07d0*/ 	.word	0x00000007
        /*07d4*/ 	.word	0x00012450
        /*07d8*/ 	.short	0x010a
        /*07da*/ 	.byte	0x3f
	.zero		1


	//   ....[71]....
        /*07dc*/ 	.word	0x0000e830
        /*07e0*/ 	.word	0x00000005
        /*07e4*/ 	.word	0x00012480
        /*07e8*/ 	.short	0x010a
        /*07ea*/ 	.byte	0x3f
	.zero		1


	//   ....[72]....
        /*07ec*/ 	.word	0x0000e890
        /*07f0*/ 	.word	0x00000005
        /*07f4*/ 	.word	0x00012440
        /*07f8*/ 	.short	0x010a
        /*07fa*/ 	.byte	0x3f
	.zero		1


	//   ....[73]....
        /*07fc*/ 	.word	0x0000f010
        /*0800*/ 	.word	0x00000003
        /*0804*/ 	.word	0x00012420
        /*0808*/ 	.short	0x010a
        /*080a*/ 	.byte	0x3f
	.zero		1


	//   ....[74]....
        /*080c*/ 	.word	0x0000f060
        /*0810*/ 	.word	0x00000007
        /*0814*/ 	.word	0x00012480
        /*0818*/ 	.short	0x010a
        /*081a*/ 	.byte	0x3f
	.zero		1


	//   ....[75]....
        /*081c*/ 	.word	0x0000f0b0
        /*0820*/ 	.word	0x00000007
        /*0824*/ 	.word	0x00012440
        /*0828*/ 	.short	0x010a
        /*082a*/ 	.byte	0x3f
	.zero		1


	//   ....[76]....
        /*082c*/ 	.word	0x0000f100
        /*0830*/ 	.word	0x00000014
        /*0834*/ 	.word	0x00012470
        /*0838*/ 	.short	0x010a
        /*083a*/ 	.byte	0x3f
	.zero		1


	//   ....[77]....
        /*083c*/ 	.word	0x0000f150
        /*0840*/ 	.word	0x00000014
        /*0844*/ 	.word	0x00012460
        /*0848*/ 	.short	0x010a
        /*084a*/ 	.byte	0x3f
	.zero		1


	//   ....[78]....
        /*084c*/ 	.word	0x0000f1a0
        /*0850*/ 	.word	0x0000000c
        /*0854*/ 	.word	0x00012470
        /*0858*/ 	.short	0x010a
        /*085a*/ 	.byte	0x3f
	.zero		1


	//   ....[79]....
        /*085c*/ 	.word	0x0000f1f0
        /*0860*/ 	.word	0x0000000c
        /*0864*/ 	.word	0x00012460
        /*0868*/ 	.short	0x010a
        /*086a*/ 	.byte	0x3f
	.zero		1


	//   ....[80]....
        /*086c*/ 	.word	0x0000f240
        /*0870*/ 	.word	0x00000009
        /*0874*/ 	.word	0x00012420
        /*0878*/ 	.short	0x010a
        /*087a*/ 	.byte	0x3f
	.zero		1


	//   ....[81]....
        /*087c*/ 	.word	0x0000f290
        /*0880*/ 	.word	0x00000007
        /*0884*/ 	.word	0x00000000
        /*0888*/ 	.short	0x010a
        /*088a*/ 	.byte	0x3f
	.zero		1


	//   ....[82]....
        /*088c*/ 	.word	0x0000f2e0
        /*0890*/ 	.word	0x00000005
        /*0894*/ 	.word	0x00000000
        /*0898*/ 	.short	0x010a
        /*089a*/ 	.byte	0x3f
	.zero		1


	//   ....[83]....
        /*089c*/ 	.word	0x0000f330
        /*08a0*/ 	.word	0x00000003
        /*08a4*/ 	.word	0x00012460
        /*08a8*/ 	.short	0x010a
        /*08aa*/ 	.byte	0x3f
	.zero		1


	//   ....[84]....
        /*08ac*/ 	.word	0x0000f380
        /*08b0*/ 	.word	0x00000005
        /*08b4*/ 	.word	0x00012460
        /*08b8*/ 	.short	0x010a
        /*08ba*/ 	.byte	0x3f
	.zero		1


	//   ....[85]....
        /*08bc*/ 	.word	0x0000f3d0
        /*08c0*/ 	.word	0x00000003
        /*08c4*/ 	.word	0x00012480
        /*08c8*/ 	.short	0x010a
        /*08ca*/ 	.byte	0x3f
	.zero		1


	//----- nvinfo : EIATTR_NUM_MBARRIERS
	.align		4
.L_1561:
        /*08cc*/ 	.byte	0x03, 0x38
        /*08ce*/ 	.short	0x0016


	//----- nvinfo : EIATTR_EXIT_INSTR_OFFSETS
	.align		4
        /*08d0*/ 	.byte	0x04, 0x1c
        /*08d2*/ 	.short	(.L_1563 - .L_1562)


	//   ....[0]....
.L_1562:
        /*08d4*/ 	.word	0x0000e470


	//----- nvinfo : EIATTR_MAX_THREADS
	.align		4
.L_1563:
        /*08d8*/ 	.byte	0x04, 0x05
        /*08da*/ 	.short	(.L_1565 - .L_1564)
.L_1564:
        /*08dc*/ 	.word	0x00000200
        /*08e0*/ 	.word	0x00000001
        /*08e4*/ 	.word	0x00000001


	//----- nvinfo : EIATTR_CRS_STACK_SIZE
	.align		4
.L_1565:
        /*08e8*/ 	.byte	0x04, 0x1e
        /*08ea*/ 	.short	(.L_1567 - .L_1566)
.L_1566:
        /*08ec*/ 	.word	0x00000000


	//----- nvinfo : EIATTR_CBANK_PARAM_SIZE
	.align		4
.L_1567:
        /*08f0*/ 	.byte	0x03, 0x19
        /*08f2*/ 	.short	0x0a70


	//----- nvinfo : EIATTR_PARAM_CBANK
	.align		4
        /*08f4*/ 	.byte	0x04, 0x0a
        /*08f6*/ 	.short	(.L_1569 - .L_1568)
	.align		4
.L_1568:
        /*08f8*/ 	.word	index@(.nv.constant0._ZN7cutlass13device_kernelIN5flash11enable_sm90INS1_16FlashAttnFwdSm90INS1_25CollectiveMainloopFwdSm90ILi2EN4cute5tupleIJNS5_1CILi1EEES8_S8_EEENS6_IJNS7_ILi192EEENS7_ILi160EEENS7_ILi64EEEEEELi64ENS_12float_e4m3_tEfNS_4arch4Sm90ELb1ELb0ELb0ELb0ELb0ELb0ELb0ELb1ELb1ELb1ELb1ELb0EEENS1_21CollectiveEpilogueFwdINS6_IJSA_SC_SB_EEES9_NS_10bfloat16_tESG_Li384ELb0ELb1ELb1ELb1EEENS1_19SingleTileSchedulerILb0ELb1ELb1ELi192EEEEEEEEEvNT_6ParamsE)
        /*08fc*/ 	.short	0x0210
        /*08fe*/ 	.short	0x0a70


	//----- nvinfo : EIATTR_SW_WAR
	.align		4
.L_1569:
        /*0900*/ 	.byte	0x04, 0x36
        /*0902*/ 	.short	(.L_1571 - .L_1570)
.L_1570:
        /*0904*/ 	.word	0x00000008
.L_1571:


//--------------------- .nv.info._ZN7cutlass13device_kernelIN5flash11enable_sm90INS1_16FlashAttnFwdSm90INS1_25CollectiveMainloopFwdSm90ILi2EN4cute5tupleIJNS5_1CILi1EEES8_S8_EEENS6_IJNS7_ILi192EEENS7_ILi160EEENS7_ILi64EEEEEELi64ENS_12float_e4m3_tEfNS_4arch4Sm90ELb1ELb0ELb0ELb1ELb0ELb0ELb0ELb1ELb1ELb1ELb1ELb0EEENS1_21CollectiveEpilogueFwdINS6_IJSA_SC_SB_EEES9_NS_10bfloat16_tESG_Li384ELb1ELb1ELb1ELb1EEENS1_36VarlenDynamicPersistentTileSchedulerILi192ELi160ELi384ELi128ELb1ELb1ELb1ELb1ELb1ELb1EEEEEEEEEvNT_6ParamsE --------------------------
	.section	.nv.info._ZN7cutlass13device_kernelIN5flash11enable_sm90INS1_16FlashAttnFwdSm90INS1_25CollectiveMainloopFwdSm90ILi2EN4cute5tupleIJNS5_1CILi1EEES8_S8_EEENS6_IJNS7_ILi192EEENS7_ILi160EEENS7_ILi64EEEEEELi64ENS_12float_e4m3_tEfNS_4arch4Sm90ELb1ELb0ELb0ELb1ELb0ELb0ELb0ELb1ELb1ELb1ELb1ELb0EEENS1_21CollectiveEpilogueFwdINS6_IJSA_SC_SB_EEES9_NS_10bfloat16_tESG_Li384ELb1ELb1ELb1ELb1EEENS1_36VarlenDynamicPersistentTileSchedulerILi192ELi160ELi384ELi128ELb1ELb1ELb1ELb1ELb1ELb1EEEEEEEEEvNT_6ParamsE,"",@"SHT_CUDA_INFO"
	.sectionflags	@""
	.align	4


	//----- nvinfo : EIATTR_CUDA_API_VERSION
	.align		4
        /*0000*/ 	.byte	0x04, 0x37
        /*0002*/ 	.short	(.L_1573 - .L_1572)
.L_1572:
        /*0004*/ 	.word	0x00000082


	//----- nvinfo : EIATTR_KPARAM_INFO
	.align		4
.L_1573:
        /*0008*/ 	.byte	0x04, 0x17
        /*000a*/ 	.short	(.L_1575 - .L_1574)
.L_1574:
        /*000c*/ 	.word	0x00000000
        /*0010*/ 	.short	0x0000
        /*0012*/ 	.short	0x0070
        /*0014*/ 	.byte	0x00, 0xf0, 0x01, 0x2a


	//----- nvinfo : EIATTR_SPARSE_MMA_MASK
	.align		4
.L_1575:
        /*0018*/ 	.byte	0x03, 0x50
        /*001a*/ 	.short	0x0000


	//----- nvinfo : EIATTR_MAXREG_COUNT
	.align		4
        /*001c*/ 	.byte	0x03, 0x1b
        /*001e*/ 	.short	0x0080


	//----- nvinfo : EIATTR_NUM_BARRIERS
	.align		4
        /*0020*/ 	.byte	0x02, 0x4c
        /*0022*/ 	.byte	0x09
	.zero		1


	//----- nvinfo : EIATTR_EXTERNS
	.align		4
        /*0024*/ 	.byte	0x04, 0x0f
        /*0026*/ 	.short	(.L_1577 - .L_1576)


	//   ....[0]....
	.align		4
.L_1576:
        /*0028*/ 	.word	index@(__assertfail)


	//----- nvinfo : EIATTR_ANNOTATIONS
	.align		4
.L_1577:
        /*002c*/ 	.byte	0x04, 0x55
        /*002e*/ 	.short	(.L_1579 - .L_1578)


	//   ....[0]....
.L_1578:
        /* <DEDUP_REMOVED lines=11> */


	//----- nvinfo : EIATTR_MERCURY_ISA_VERSION
	.align		4
.L_1579:
        /*00c8*/ 	.byte	0x03, 0x5f
        /*00ca*/ 	.short	0x0101


	//----- nvinfo : EIATTR_UNUSED_LOAD_BYTE_OFFSET
	.align		4
        /*00cc*/ 	.byte	0x04, 0x44
        /*00ce*/ 	.short	(.L_1581 - .L_1580)


	//   ....[0]....
.L_1580:
        /*00d0*/ 	.word	0x00000a00
        /*00d4*/ 	.word	0x0000fff0


	//   ....[1]....
        /*00d8*/ 	.word	0x0000a1c0
        /*00dc*/ 	.word	0x0000fff0


	//----- nvinfo : EIATTR_INT_WARP_WIDE_INSTR_OFFSETS
	.align		4
.L_1581:
        /*00e0*/ 	.byte	0x04, 0x31
        /*00e2*/ 	.short	(.L_1583 - .L_1582)


	//   ....[0]....
.L_1582:
        /*00e4*/ 	.word	0x00000130


	//   ....[1]....
        /*00e8*/ 	.word	0x00000170


	//   ....[2]....
        /*00ec*/ 	.word	0x000001e0


	//   ....[3]....
        /*00f0*/ 	.word	0x0000e860


	//   ....[4]....
        /*00f4*/ 	.word	0x0000e8f0


	//   ....[5]....
        /*00f8*/ 	.word	0x00010c20


	//   ....[6]....
        /*00fc*/ 	.word	0x00010cb0


	//----- nvinfo : EIATTR_COOP_GROUP_MASK_REGIDS
	.align		4
.L_1583:
        /*0100*/ 	.byte	0x04, 0x29
        /*0102*/ 	.short	(.L_1585 - .L_1584)


	//   ....[0]....
.L_1584:
        /*0104*/ 	.word	0xffffffff


	//   ....[1]....
        /*0108*/ 	.word	0xffffffff


	//   ....[2]....
        /*010c*/ 	.word	0xffffffff


	//   ....[3]....
        /*0110*/ 	.word	0xffffffff


	//   ....[4]....
        /*0114*/ 	.word	0xffffffff


	//   ....[5]....
        /*0118*/ 	.word	0xffffffff


	//   ....[6]....
        /*011c*/ 	.word	0xffffffff


	//   ....[7]....
        /*0120*/ 	.word	0xffffffff


	//   ....[8]....
        /*0124*/ 	.word	0xffffffff


	//   ....[9]....
        /*0128*/ 	.word	0xffffffff


	//   ....[10]....
        /*012c*/ 	.word	0xffffffff


	//   ....[11]....
        /*0130*/ 	.word	0xffffffff


	//   ....[12]....
        /*0134*/ 	.word	0xffffffff


	//   ....[13]....
        /*0138*/ 	.word	0xffffffff


	//   ....[14]....
        /*013c*/ 	.word	0xffffffff


	//   ....[15]....
        /*0140*/ 	.word	0xffffffff


	//   ....[16]....
        /*0144*/ 	.word	0xffffffff


	//   ....[17]....
        /*0148*/ 	.word	0xffffffff


	//   ....[18]....
        /*014c*/ 	.word	0xffffffff


	//   ....[19]....
        /*0150*/ 	.word	0xffffffff


	//   ....[20]....
        /*0154*/ 	.word	0xffffffff


	//   ....[21]....
        /*0158*/ 	.word	0xffffffff


	//   ....[22]....
        /*015c*/ 	.word	0xffffffff


	//   ....[23]....
        /*0160*/ 	.word	0xffffffff


	//   ....[24]....
        /*0164*/ 	.word	0xffffffff


	//   ....[25]....
        /*0168*/ 	.word	0xffffffff


	//   ....[26]....
        /*016c*/ 	.word	0xffffffff


	//   ....[27]....
        /*0170*/ 	.word	0xffffffff


	//   ....[28]....
        /*0174*/ 	.word	0xffffffff


	//   ....[29]....
        /*0178*/ 	.word	0xffffffff


	//   ....[30]....
        /*017c*/ 	.word	0xffffffff


	//   ....[31]....
        /*0180*/ 	.word	0xffffffff


	//   ....[32]....
        /*0184*/ 	.word	0xffffffff


	//   ....[33]....
        /*0188*/ 	.word	0xffffffff


	//   ....[34]....
        /*018c*/ 	.word	0xffffffff


	//   ....[35]....
        /*0190*/ 	.word	0xffffffff


	//   ....[36]....
        /*0194*/ 	.word	0xffffffff


	//   ....[37]....
        /*0198*/ 	.word	0xffffffff


	//   ....[38]....
        /*019c*/ 	.word	0xffffffff


	//   ....[39]....
        /*01a0*/ 	.word	0xffffffff


	//   ....[40]....
        /*01a4*/ 	.word	0xffffffff


	//   ....[41]....
        /*01a8*/ 	.word	0xffffffff


	//   ....[42]....
        /*01ac*/ 	.word	0xffffffff


	//   ....[43]....
        /*01b0*/ 	.word	0xffffffff


	//   ....[44]....
        /*01b4*/ 	.word	0xffffffff


	//   ....[45]....
        /*01b8*/ 	.word	0xffffffff


	//   ....[46]....
        /*01bc*/ 	.word	0xffffffff


	//   ....[47]....
        /*01c0*/ 	.word	0xffffffff


	//   ....[48]....
        /*01c4*/ 	.word	0xffffffff


	//   ....[49]....
        /*01c8*/ 	.word	0xffffffff


	//   ....[50]....
        /*01cc*/ 	.word	0xffffffff


	//   ....[51]....
        /*01d0*/ 	.word	0xffffffff


	//   ....[52]....
        /*01d4*/ 	.word	0xffffffff


	//   ....[53]....
        /*01d8*/ 	.word	0xffffffff


	//   ....[54]....
        /*01dc*/ 	.word	0xffffffff


	//   ....[55]....
        /*01e0*/ 	.word	0xffffffff


	//   ....[56]....
        /*01e4*/ 	.word	0xffffffff


	//   ....[57]....
        /*01e8*/ 	.word	0xffffffff


	//   ....[58]....
        /*01ec*/ 	.word	0xffffffff


	//   ....[59]....
        /*01f0*/ 	.word	0xffffffff


	//   ....[60]....
        /*01f4*/ 	.word	0xffffffff


	//   ....[61]....
        /*01f8*/ 	.word	0xffffffff


	//   ....[62]....
        /*01fc*/ 	.word	0xffffffff


	//   ....[63]....
        /*0200*/ 	.word	0xffffffff


	//   ....[64]....
        /*0204*/ 	.word	0xffffffff


	//   ....[65]....
        /*0208*/ 	.word	0xffffffff


	//   ....[66]....
        /*020c*/ 	.word	0xffffffff


	//   ....[67]....
        /*0210*/ 	.word	0xffffffff


	//   ....[68]....
        /*0214*/ 	.word	0xffffffff


	//   ....[69]....
        /*0218*/ 	.word	0xffffffff


	//   ....[70]....
        /*021c*/ 	.word	0xffffffff


	//   ....[71]....
        /*0220*/ 	.word	0xffffffff


	//   ....[72]....
        /*0224*/ 	.word	0xffffffff


	//   ....[73]....
        /*0228*/ 	.word	0xffffffff


	//   ....[74]....
        /*022c*/ 	.word	0xffffffff


	//   ....[75]....
        /*0230*/ 	.word	0xffffffff


	//   ....[76]....
        /*0234*/ 	.word	0xffffffff


	//   ....[77]....
        /*0238*/ 	.word	0xffffffff


	//   ....[78]....
        /*023c*/ 	.word	0xffffffff


	//   ....[79]....
        /*0240*/ 	.word	0xffffffff


	//   ....[80]....
        /*0244*/ 	.word	0xffffffff


	//   ....[81]....
        /*0248*/ 	.word	0xffffffff


	//   ....[82]....
        /*024c*/ 	.word	0xffffffff


	//   ....[83]....
        /*0250*/ 	.word	0xffffffff


	//   ....[84]....
        /*0254*/ 	.word	0xffffffff


	//   ....[85]....
        /*0258*/ 	.word	0xffffffff


	//   ....[86]....
        /*025c*/ 	.word	0xffffffff


	//   ....[87]....
        /*0260*/ 	.word	0xffffffff


	//   ....[88]....
        /*0264*/ 	.word	0xffffffff


	//   ....[89]....
        /*0268*/ 	.word	0xffffffff


	//   ....[90]....
        /*026c*/ 	.word	0xffffffff


	//   ....[91]....
        /*0270*/ 	.word	0xffffffff


	//   ....[92]....
        /*0274*/ 	.word	0xffffffff


	//   ....[93]....
        /*0278*/ 	.word	0xffffffff


	//   ....[94]....
        /*027c*/ 	.word	0xffffffff


	//   ....[95]....
        /*0280*/ 	.word	0xffffffff


	//   ....[96]....
        /*0284*/ 	.word	0xffffffff


	//   ....[97]....
        /*0288*/ 	.word	0xffffffff


	//   ....[98]....
        /*028c*/ 	.word	0xffffffff


	//   ....[99]....
        /*0290*/ 	.word	0xffffffff


	//   ....[100]....
        /*0294*/ 	.word	0xffffffff


	//   ....[101]....
        /*0298*/ 	.word	0xffffffff


	//   ....[102]....
        /*029c*/ 	.word	0xffffffff


	//   ....[103]....
        /*02a0*/ 	.word	0xffffffff


	//   ....[104]....
        /*02a4*/ 	.word	0xffffffff


	//   ....[105]....
        /*02a8*/ 	.word	0xffffffff


	//   ....[106]....
        /*02ac*/ 	.word	0xffffffff


	//   ....[107]....
        /*02b0*/ 	.word	0xffffffff


	//   ....[108]....
        /*02b4*/ 	.word	0xffffffff


	//   ....[109]....
        /*02b8*/ 	.word	0xffffffff


	//   ....[110]....
        /*02bc*/ 	.word	0xffffffff


	//   ....[111]....
        /*02c0*/ 	.word	0xffffffff


	//   ....[112]....
        /*02c4*/ 	.word	0xffffffff


	//   ....[113]....
        /*02c8*/ 	.word	0xffffffff


	//   ....[114]....
        /*02cc*/ 	.word	0xffffffff


	//   ....[115]....
        /*02d0*/ 	.word	0xffffffff


	//   ....[116]....
        /*02d4*/ 	.word	0xffffffff


	//   ....[117]....
        /*02d8*/ 	.word	0xffffffff


	//   ....[118]....
        /*02dc*/ 	.word	0xffffffff


	//   ....[119]....
        /*02e0*/ 	.word	0xffffffff


	//   ....[120]....
        /*02e4*/ 	.word	0xffffffff


	//   ....[121]....
        /*02e8*/ 	.word	0xffffffff


	//   ....[122]....
        /*02ec*/ 	.word	0xffffffff


	//   ....[123]....
        /*02f0*/ 	.word	0xffffffff


	//   ....[124]....
        /*02f4*/ 	.word	0xffffffff


	//   ....[125]....
        /*02f8*/ 	.word	0xffffffff


	//   ....[126]....
        /*02fc*/ 	.word	0xffffffff


	//   ....[127]....
        /*0300*/ 	.word	0xffffffff


	//   ....[128]....
        /*0304*/ 	.word	0xffffffff


	//   ....[129]....
        /*0308*/ 	.word	0xffffffff


	//   ....[130]....
        /*030c*/ 	.word	0xffffffff


	//   ....[131]....
        /*0310*/ 	.word	0xffffffff


	//   ....[132]....
        /*0314*/ 	.word	0xffffffff


	//   ....[133]....
        /*0318*/ 	.word	0x0500000f


	//   ....[134]....
        /*031c*/ 	.word	0x0500000f


	//   ....[135]....
        /*0320*/ 	.word	0x0500000f


	//   ....[136]....
        /*0324*/ 	.word	0x0500000f


	//   ....[137]....
        /*0328*/ 	.word	0x0500000f


	//   ....[138]....
        /*032c*/ 	.word	0x0500000f


	//   ....[139]....
        /*0330*/ 	.word	0x0500000f


	//   ....[140]....
        /*0334*/ 	.word	0x0500000f


	//   ....[141]....
        /*0338*/ 	.word	0x0500000f


	//   ....[142]....
        /*033c*/ 	.word	0x0500000f


	//   ....[143]....
        /*0340*/ 	.word	0x0500000f


	//   ....[144]....
        /*0344*/ 	.word	0x0500000f


	//   ....[145]....
        /*0348*/ 	.word	0x0500000f


	//   ....[146]....
        /*034c*/ 	.word	0x0500000f


	//----- nvinfo : EIATTR_COOP_GROUP_INSTR_OFFSETS
	.align		4
.L_1585:
        /*0350*/ 	.byte	0x04, 0x28
        /*0352*/ 	.short	(.L_1587 - .L_1586)


	//   ....[0]....
.L_1586:
        /*0354*/ 	.word	0x00000060


	//   ....[1]....
        /*0358*/ 	.word	0x00000140


	//   ....[2]....
        /*035c*/ 	.word	0x00000190


	//   ....[3]....
        /*0360*/ 	.word	0x000003c0


	//   ....[4]....
        /*0364*/ 	.word	0x00000520


	//   ....[5]....
        /*0368*/ 	.word	0x00000640


	//   ....[6]....
        /*036c*/ 	.word	0x000007a0


	//   ....[7]....
        /*0370*/ 	.word	0x00001bb0


	//   ....[8]....
        /*0374*/ 	.word	0x000022b0


	//   ....[9]....
        /*0378*/ 	.word	0x000022c0


	//   ....[10]....
        /*037c*/ 	.word	0x00002cf0


	//   ....[11]....
        /*0380*/ 	.word	0x00002db0


	//   ....[12]....
        /*0384*/ 	.word	0x00003840


	//   ....[13]....
        /*0388*/ 	.word	0x000038f0


	//   ....[14]....
        /*038c*/ 	.word	0x00005030


	//   ....[15]....
        /*0390*/ 	.word	0x00005060


	//   ....[16]....
        /*0394*/ 	.word	0x00005900


	//   ....[17]....
        /*0398*/ 	.word	0x00005a10


	//   ....[18]....
        /*039c*/ 	.word	0x00006440


	//   ....[19]....
        /*03a0*/ 	.word	0x000064b0


	//   ....[20]....
        /*03a4*/ 	.word	0x00008260


	//   ....[21]....
        /*03a8*/ 	.word	0x00008270


	//   ....[22]....
        /*03ac*/ 	.word	0x000082b0


	//   ....[23]....
        /*03b0*/ 	.word	0x000082f0


	//   ....[24]....
        /*03b4*/ 	.word	0x00009c00


	//   ....[25]....
        /*03b8*/ 	.word	0x00009c10


	//   ....[26]....
        /*03bc*/ 	.word	0x00009c90


	//   ....[27]....
        /*03c0*/ 	.word	0x00009ca0


	//   ....[28]....
        /*03c4*/ 	.word	0x0000a6a0


	//   ....[29]....
        /*03c8*/ 	.word	0x0000a6b0


	//   ....[30]....
        /*03cc*/ 	.word	0x0000a6c0


	//   ....[31]....
        /*03d0*/ 	.word	0x0000a6d0


	//   ....[32]....
        /*03d4*/ 	.word	0x0000a6e0


	//   ....[33]....
        /*03d8*/ 	.word	0x0000a6f0


	//   ....[34]....
        /*03dc*/ 	.word	0x0000a710


	//   ....[35]....
        /*03e0*/ 	.word	0x0000a720


	//   ....[36]....
        /*03e4*/ 	.word	0x0000a730


	//   ....[37]....
        /*03e8*/ 	.word	0x0000a750


	//   ....[38]....
        /*03ec*/ 	.word	0x0000a770


	//   ....[39]....
        /*03f0*/ 	.word	0x0000a780


	//   ....[40]....
        /*03f4*/ 	.word	0x0000a7b0


	//   ....[41]....
        /*03f8*/ 	.word	0x0000a7c0


	//   ....[42]....
        /*03fc*/ 	.word	0x0000a7d0


	//   ....[43]....
        /*0400*/ 	.word	0x0000a7e0


	//   ....[44]....
        /*0404*/ 	.word	0x0000a7f0


	//   ....[45]....
        /*0408*/ 	.word	0x0000a820


	//   ....[46]....
        /*040c*/ 	.word	0x0000a840


	//   ....[47]....
        /*0410*/ 	.word	0x0000a870


	//   ....[48]....
        /*0414*/ 	.word	0x0000a890


	//   ....[49]....
        /*0418*/ 	.word	0x0000a8b0


	//   ....[50]....
        /*041c*/ 	.word	0x0000a8c0


	//   ....[51]....
        /*0420*/ 	.word	0x0000a8d0


	//   ....[52]....
        /*0424*/ 	.word	0x0000a8e0


	//   ....[53]....
        /*0428*/ 	.word	0x0000a910


	//   ....[54]....
        /*042c*/ 	.word	0x0000a930


	//   ....[55]....
        /*0430*/ 	.word	0x0000a960


	//   ....[56]....
        /*0434*/ 	.word	0x0000a990


	//   ....[57]....
        /*0438*/ 	.word	0x0000a9c0


	//   ....[58]....
        /*043c*/ 	.word	0x0000a9f0


	//   ....[59]....
        /*0440*/ 	.word	0x0000aa20


	//   ....[60]....
        /*0444*/ 	.word	0x0000b0b0


	//   ....[61]....
        /*0448*/ 	.word	0x0000b0c0


	//   ....[62]....
        /*044c*/ 	.word	0x0000b0d0


	//   ....[63]....
        /*0450*/ 	.word	0x0000b110


	//   ....[64]....
        /*0454*/ 	.word	0x0000b710


	//   ....[65]....
        /*0458*/ 	.word	0x0000b750


	//   ....[66]....
        /*045c*/ 	.word	0x0000b770


	//   ....[67]....
        /*0460*/ 	.word	0x0000b7b0


	//   ....[68]....
        /*0464*/ 	.word	0x0000b7d0


	//   ....[69]....
        /*0468*/ 	.word	0x0000b7e0


	//   ....[70]....
        /*046c*/ 	.word	0x0000b800


	//   ....[71]....
        /*0470*/ 	.word	0x0000b820


	//   ....[72]....
        /*0474*/ 	.word	0x0000bcc0


	//   ....[73]....
        /*0478*/ 	.word	0x0000bcd0


	//   ....[74]....
        /*047c*/ 	.word	0x0000bf10


	//   ....[75]....
        /*0480*/ 	.word	0x0000bf20


	//   ....[76]....
        /*0484*/ 	.word	0x0000ca30


	//   ....[77]....
        /*0488*/ 	.word	0x0000ca60


	//   ....[78]....
        /*048c*/ 	.word	0x0000caa0


	//   ....[79]....
        /*0490*/ 	.word	0x0000cad0


	//   ....[80]....
        /*0494*/ 	.word	0x0000cae0


	//   ....[81]....
        /*0498*/ 	.word	0x0000caf0


	//   ....[82]....
        /*049c*/ 	.word	0x0000cb00


	//   ....[83]....
        /*04a0*/ 	.word	0x0000cb20


	//   ....[84]....
        /*04a4*/ 	.word	0x0000cc70


	//   ....[85]....
        /*04a8*/ 	.word	0x0000ce70


	//   ....[86]....
        /*04ac*/ 	.word	0x0000cea0


	//   ....[87]....
        /*04b0*/ 	.word	0x0000ced0


	//   ....[88]....
        /*04b4*/ 	.word	0x0000cf00


	//   ....[89]....
        /*04b8*/ 	.word	0x0000cf30


	//   ....[90]....
        /*04bc*/ 	.word	0x0000cf80


	//   ....[91]....
        /*04c0*/ 	.word	0x0000d110


	//   ....[92]....
        /*04c4*/ 	.word	0x0000d140


	//   ....[93]....
        /*04c8*/ 	.word	0x0000d170


	//   ....[94]....
        /*04cc*/ 	.word	0x0000d1a0


	//   ....[95]....
        /*04d0*/ 	.word	0x0000d1d0


	//   ....[96]....
        /*04d4*/ 	.word	0x0000d200


	//   ....[97]....
        /*04d8*/ 	.word	0x0000d2b0


	//   ....[98]....
        /*04dc*/ 	.word	0x0000d310


	//   ....[99]....
        /*04e0*/ 	.word	0x0000d320


	//   ....[100]....
        /*04e4*/ 	.word	0x0000d370


	//   ....[101]....
        /*04e8*/ 	.word	0x0000efa0


	//   ....[102]....
        /*04ec*/ 	.word	0x0000fb90


	//   ....[103]....
        /*04f0*/ 	.word	0x0000fbc0


	//   ....[104]....
        /*04f4*/ 	.word	0x0000fbe0


	//   ....[105]....
        /*04f8*/ 	.word	0x0000fc50


	//   ....[106]....
        /*04fc*/ 	.word	0x0000fc70


	//   ....[107]....
        /*0500*/ 	.word	0x0000fcd0


	//   ....[108]....
        /*0504*/ 	.word	0x0000fcf0


	//   ....[109]....
        /*0508*/ 	.word	0x0000fd00


	//   ....[110]....
        /*050c*/ 	.word	0x0000fd80


	//   ....[111]....
        /*0510*/ 	.word	0x0000fd90


	//   ....[112]....
        /*0514*/ 	.word	0x0000fda0


	//   ....[113]....
        /*0518*/ 	.word	0x0000fdb0


	//   ....[114]....
        /*051c*/ 	.word	0x00011390


	//   ....[115]....
        /*0520*/ 	.word	0x000113c0


	//   ....[116]....
        /*0524*/ 	.word	0x000113f0


	//   ....[117]....
        /*0528*/ 	.word	0x00011410


	//   ....[118]....
        /*052c*/ 	.word	0x00011430


	//   ....[119]....
        /*0530*/ 	.word	0x00011460


	//   ....[120]....
        /*0534*/ 	.word	0x00011490


	//   ....[121]....
        /*0538*/ 	.word	0x000114a0


	//   ....[122]....
        /*053c*/ 	.word	0x00011610


	//   ....[123]....
        /*0540*/ 	.word	0x00011640


	//   ....[124]....
        /*0544*/ 	.word	0x00011670


	//   ....[125]....
        /*0548*/ 	.word	0x000116b0


	//   ....[126]....
        /*054c*/ 	.word	0x000116e0


	//   ....[127]....
        /*0550*/ 	.word	0x00011710


	//   ....[128]....
        /*0554*/ 	.word	0x00011790


	//   ....[129]....
        /*0558*/ 	.word	0x000117e0


	//   ....[130]....
        /*055c*/ 	.word	0x000117f0


	//   ....[131]....
        /*0560*/ 	.word	0x00011830


	//   ....[132]....
        /*0564*/ 	.word	0x00012250


	//   ....[133]....
        /*0568*/ 	.word	0x00012820


	//   ....[134]....
        /*056c*/ 	.word	0x000129e0


	//   ....[135]....
        /*0570*/ 	.word	0x00012a40


	//   ....[136]....
        /*0574*/ 	.word	0x00012aa0


	//   ....[137]....
        /*0578*/ 	.word	0x00012b80


	//   ....[138]....
        /*057c*/ 	.word	0x00012be0


	//   ....[139]....
        /*0580*/ 	.word	0x00012cb0


	//   ....[140]....
        /*0584*/ 	.word	0x00012d10


	//   ....[141]....
        /*0588*/ 	.word	0x00012de0


	//   ....[142]....
        /*058c*/ 	.word	0x00012e40


	//   ....[143]....
        /*0590*/ 	.word	0x00012ef0


	//   ....[144]....
        /*0594*/ 	.word	0x00012f70


	//   ....[145]....
        /*0598*/ 	.word	0x00013020


	//   ....[146]....
        /*059c*/ 	.word	0x00013360


	//----- nvinfo : EIATTR_REG_RECONFIG
	.align		4
.L_1587:
        /*05a0*/ 	.byte	0x01, 0x54
	.zero		2


	//----- nvinfo : EIATTR_SYSCALL_OFFSETS
	.align		4
        /*05a4*/ 	.byte	0x04, 0x46
        /*05a6*/ 	.short	(.L_1589 - .L_1588)


	//   ....[0]....
.L_1588:
        /*05a8*/ 	.word	0x00001d60


	//   ....[1]....
        /*05ac*/ 	.word	0x0000ea50


	//   ....[2]....
        /*05b0*/ 	.word	0x0000ebb0


	//   ....[3]....
        /*05b4*/ 	.word	0x0000ed00


	//   ....[4]....
        /*05b8*/ 	.word	0x0000ee40


	//   ....[5]....
        /*05bc*/ 	.word	0x0000f710


	//----- nvinfo : EIATTR_MBARRIER_INSTR_OFFSETS
	.align		4
.L_1589:
        /*05c0*/ 	.byte	0x04, 0x39
        /*05c2*/ 	.short	(.L_1591 - .L_1590)


	//   ....[0]....
.L_1590:
        /*05c4*/ 	.word	0x00000270
        /*05c8*/ 	.word	0x000000ff
        /*05cc*/ 	.word	0x00013200
        /*05d0*/ 	.short	0x0100
        /*05d2*/ 	.byte	0x08
	.zero		1


	//   ....[1]....
        /*05d4*/ 	.word	0x00000280
        /*05d8*/ 	.word	0x000000ff
        /*05dc*/ 	.word	0x00013220
        /*05e0*/ 	.short	0x0100
        /*05e2*/ 	.byte	0x08
	.zero		1


	//   ....[2]....
        /*05e4*/ 	.word	0x00000370
        /*05e8*/ 	.word	0x000000ff
        /*05ec*/ 	.word	0x00013230
        /*05f0*/ 	.short	0x0100
        /*05f2*/ 	.byte	0x08
	.zero		1


	//   ....[3]....
        /*05f4*/ 	.word	0x00000380
        /*05f8*/ 	.word	0x000000ff
        /*05fc*/ 	.word	0x00013240
        /*0600*/ 	.short	0x0100
        /*0602*/ 	.byte	0x08
	.zero		1


	//   ....[4]....
        /*0604*/ 	.word	0x00000390
        /*0608*/ 	.word	0x000000ff
        /*060c*/ 	.word	0x00013238
        /*0610*/ 	.short	0x0100
        /*0612*/ 	.byte	0x08
	.zero		1


	//   ....[5]....
        /*0614*/ 	.word	0x000003a0
        /*0618*/ 	.word	0x000000ff
        /*061c*/ 	.word	0x00013248
        /*0620*/ 	.short	0x0100
        /*0622*/ 	.byte	0x08
	.zero		1


	//   ....[6]....
        /*0624*/ 	.word	0x000004d0
        /*0628*/ 	.word	0x000000ff
        /*062c*/ 	.word	0x00013250
        /*0630*/ 	.short	0x0100
        /*0632*/ 	.byte	0x08
	.zero		1


	//   ....[7]....
        /*0634*/ 	.word	0x000004e0
        /*0638*/ 	.word	0x000000ff
        /*063c*/ 	.word	0x00013260
        /*0640*/ 	.short	0x0100
        /*0642*/ 	.byte	0x08
	.zero		1


	//   ....[8]....
        /*0644*/ 	.word	0x000004f0
        /*0648*/ 	.word	0x000000ff
        /*064c*/ 	.word	0x00013258
        /*0650*/ 	.short	0x0100
        /*0652*/ 	.byte	0x08
	.zero		1


	//   ....[9]....
        /*0654*/ 	.word	0x00000500
        /*0658*/ 	.word	0x000000ff
        /*065c*/ 	.word	0x00013268
        /*0660*/ 	.short	0x0100
        /*0662*/ 	.byte	0x08
	.zero		1


	//   ....[10]....
        /*0664*/ 	.word	0x000005f0
        /*0668*/ 	.word	0x000000ff
        /*066c*/ 	.word	0x00013270
        /*0670*/ 	.short	0x0100
        /*0672*/ 	.byte	0x06
	.zero		1


	//   ....[11]....
        /*0674*/ 	.word	0x00000600
        /*0678*/ 	.word	0x000000ff
        /*067c*/ 	.word	0x00013280
        /*0680*/ 	.short	0x0100
        /*0682*/ 	.byte	0x06
	.zero		1


	//   ....[12]....
        /*0684*/ 	.word	0x00000610
        /*0688*/ 	.word	0x000000ff
        /*068c*/ 	.word	0x00013278
        /*0690*/ 	.short	0x0100
        /*0692*/ 	.byte	0x06
	.zero		1


	//   ....[13]....
        /*0694*/ 	.word	0x00000620
        /*0698*/ 	.word	0x000000ff
        /*069c*/ 	.word	0x00013288
        /*06a0*/ 	.short	0x0100
        /*06a2*/ 	.byte	0x06
	.zero		1


	//   ....[14]....
        /*06a4*/ 	.word	0x00000750
        /*06a8*/ 	.word	0x000000ff
        /*06ac*/ 	.word	0x00013290
        /*06b0*/ 	.short	0x0100
        /*06b2*/ 	.byte	0x08
	.zero		1


	//   ....[15]....
        /*06b4*/ 	.word	0x00000760
        /*06b8*/ 	.word	0x000000ff
        /*06bc*/ 	.word	0x000132a0
        /*06c0*/ 	.short	0x0100
        /*06c2*/ 	.byte	0x08
	.zero		1


	//   ....[16]....
        /*06c4*/ 	.word	0x00000770
        /*06c8*/ 	.word	0x000000ff
        /*06cc*/ 	.word	0x00013298
        /*06d0*/ 	.short	0x0100
        /*06d2*/ 	.byte	0x08
	.zero		1


	//   ....[17]....
        /*06d4*/ 	.word	0x00000780
        /*06d8*/ 	.word	0x000000ff
        /*06dc*/ 	.word	0x000132a8
        /*06e0*/ 	.short	0x0100
        /*06e2*/ 	.byte	0x08
	.zero		1


	//   ....[18]....
        /*06e4*/ 	.word	0x000008b0
        /*06e8*/ 	.word	0x000000ff
        /*06ec*/ 	.word	0x000132b0
        /*06f0*/ 	.short	0x0100
        /*06f2*/ 	.byte	0x08
	.zero		1


	//   ....[19]....
        /*06f4*/ 	.word	0x000008c0
        /*06f8*/ 	.word	0x000000ff
        /*06fc*/ 	.word	0x000132c0
        /*0700*/ 	.short	0x0100
        /*0702*/ 	.byte	0x08
	.zero		1


	//   ....[20]....
        /*0704*/ 	.word	0x000008d0
        /*0708*/ 	.word	0x000000ff
        /*070c*/ 	.word	0x000132b8
        /*0710*/ 	.short	0x0100
        /*0712*/ 	.byte	0x08
	.zero		1


	//   ....[21]....
        /*0714*/ 	.word	0x000008e0
        /*0718*/ 	.word	0x000000ff
        /*071c*/ 	.word	0x000132c8
        /*0720*/ 	.short	0x0100
        /*0722*/ 	.byte	0x08
	.zero		1


	//   ....[22]....
        /*0724*/ 	.word	0x00001de0
        /*0728*/ 	.word	0x000000ff
        /*072c*/ 	.word	0x00013200
        /*0730*/ 	.short	0x010a
        /*0732*/ 	.byte	0x2d
	.zero		1


	//   ....[23]....
        /*0734*/ 	.word	0x00001e60
        /*0738*/ 	.word	0x00000003
        /*073c*/ 	.word	0x00013230
        /*0740*/ 	.short	0x010a
        /*0742*/ 	.byte	0x3f
	.zero		1


	//   ....[24]....
        /*0744*/ 	.word	0x00001ea0
        /*0748*/ 	.word	0x00000003
        /*074c*/ 	.word	0x00013230
        /*0750*/ 	.short	0x010a
        /*0752*/ 	.byte	0x3f
	.zero		1


	//   ....[25]....
        /*0754*/ 	.word	0x00003c30
        /*0758*/ 	.word	0x00000028
        /*075c*/ 	.word	0x00000000
        /*0760*/ 	.short	0x0101
        /*0762*/ 	.byte	0x3f
	.zero		1


	//   ....[26]....
        /*0764*/ 	.word	0x000049a0
        /*0768*/ 	.word	0x000000ff
        /*076c*/ 	.word	0x00013230
        /*0770*/ 	.short	0x010a
        /*0772*/ 	.byte	0x14
	.zero		1


	//   ....[27]....
        /*0774*/ 	.word	0x000049e0
        /*0778*/ 	.word	0x000000ff
        /*077c*/ 	.word	0x00013230
        /*0780*/ 	.short	0x010a
        /*0782*/ 	.byte	0x14
	.zero		1


	//   ....[28]....
        /*0784*/ 	.word	0x00004e30
        /*0788*/ 	.word	0x000000ff
        /*078c*/ 	.word	0x00013250
        /*0790*/ 	.short	0x010a
        /*0792*/ 	.byte	0x0b
	.zero		1


	//   ....[29]....
        /*0794*/ 	.word	0x00004e70
        /*0798*/ 	.word	0x000000ff
        /*079c*/ 	.word	0x00013250
        /*07a0*/ 	.short	0x010a
        /*07a2*/ 	.byte	0x0b
	.zero		1


	//   ....[30]....
        /*07a4*/ 	.word	0x00006f60
        /*07a8*/ 	.word	0x00000003
        /*07ac*/ 	.word	0x00000000
        /*07b0*/ 	.short	0x0101
        /*07b2*/ 	.byte	0x3f
	.zero		1


	//   ....[31]....
        /*07b4*/ 	.word	0x00007230
        /*07b8*/ 	.word	0x000000ff
        /*07bc*/ 	.word	0x00000000
        /*07c0*/ 	.short	0x0101
        /*07c2*/ 	.byte	0x06
	.zero		1


	//   ....[32]....
        /*07c4*/ 	.word	0x00007770
        /*07c8*/ 	.word	0x000000ff
        /*07cc*/ 	.word	0x00013230
        /*07d0*/ 	.short	0x010a
        /*07d2*/ 	.byte	0x06
	.zero		1


	//   ....[33]....
        /*07d4*/ 	.word	0x000077b0
        /*07d8*/ 	.word	0x000000ff
        /*07dc*/ 	.word	0x00013230
        /*07e0*/ 	.short	0x010a
        /*07e2*/ 	.byte	0x06
	.zero		1


	//   ....[34]....
        /*07e4*/ 	.word	0x00007c00
        /*07e8*/ 	.word	0x000000ff
        /*07ec*/ 	.word	0x00013250
        /*07f0*/ 	.short	0x010a
        /*07f2*/ 	.byte	0x0b
	.zero		1


	//   ....[35]....
        /*07f4*/ 	.word	0x00007c40
        /*07f8*/ 	.word	0x000000ff
        /*07fc*/ 	.word	0x00013250
        /*0800*/ 	.short	0x010a
        /*0802*/ 	.byte	0x0b
	.zero		1


	//   ....[36]....
        /*0804*/ 	.word	0x000091a0
        /*0808*/ 	.word	0x00000003
        /*080c*/ 	.word	0x00000000
        /*0810*/ 	.short	0x0101
        /*0812*/ 	.byte	0x3f
	.zero		1


	//   ....[37]....
        /*0814*/ 	.word	0x000094d0
        /*0818*/ 	.word	0x000000ff
        /*081c*/ 	.word	0x00000000
        /*0820*/ 	.short	0x0101
        /*0822*/ 	.byte	0x06
	.zero		1


	//   ....[38]....
        /*0824*/ 	.word	0x00009960
        /*0828*/ 	.word	0x000000ff
        /*082c*/ 	.word	0x00013250
        /*0830*/ 	.short	0x010a
        /*0832*/ 	.byte	0x05
	.zero		1


	//   ....[39]....
        /*0834*/ 	.word	0x000099a0
        /*0838*/ 	.word	0x000000ff
        /*083c*/ 	.word	0x00013250
        /*0840*/ 	.short	0x010a
        /*0842*/ 	.byte	0x05
	.zero		1


	//   ....[40]....
        /*0844*/ 	.word	0x00009f80
        /*0848*/ 	.word	0x000000ff
        /*084c*/ 	.word	0x00000000
        /*0850*/ 	.short	0x0101
        /*0852*/ 	.byte	0x04
	.zero		1


	//   ....[41]....
        /*0854*/ 	.word	0x0000b5d0
        /*0858*/ 	.word	0x00000000
        /*085c*/ 	.word	0x00000000
        /*0860*/ 	.short	0x0101
        /*0862*/ 	.byte	0x3f
	.zero		1


	//   ....[42]....
        /*0864*/ 	.word	0x0000bcb0
        /*0868*/ 	.word	0x00000006
        /*086c*/ 	.word	0x00000000
        /*0870*/ 	.short	0x0101
        /*0872*/ 	.byte	0x3f
	.zero		1


	//   ....[43]....
        /*0874*/ 	.word	0x0000f1e0
        /*0878*/ 	.word	0x00000002
        /*087c*/ 	.word	0x00013280
        /*0880*/ 	.short	0x010a
        /*0882*/ 	.byte	0x3f
	.zero		1


	//   ....[44]....
        /*0884*/ 	.word	0x0000f370
        /*0888*/ 	.word	0x00000002
        /*088c*/ 	.word	0x00013240
        /*0890*/ 	.short	0x010a
        /*0892*/ 	.byte	0x3f
	.zero		1


	//   ....[45]....
        /*0894*/ 	.word	0x0000feb0
        /*0898*/ 	.word	0x00000010
        /*089c*/ 	.word	0x00013200
        /*08a0*/ 	.short	0x0107
        /*08a2*/ 	.byte	0x3f
	.zero		1


	//   ....[46]....
        /*08a4*/ 	.word	0x0000ffb0
        /*08a8*/ 	.word	0x00000010
        /*08ac*/ 	.word	0x00013200
        /*08b0*/ 	.short	0x0101
        /*08b2*/ 	.byte	0x3f
	.zero		1


	//   ....[47]....
        /*08b4*/ 	.word	0x0000ffd0
        /*08b8*/ 	.word	0x00000010
        /*08bc*/ 	.word	0x00013220
        /*08c0*/ 	.short	0x010a
        /*08c2*/ 	.byte	0x3f
	.zero		1


	//   ....[48]....
        /*08c4*/ 	.word	0x000102b0
        /*08c8*/ 	.word	0x00000009
        /*08cc*/ 	.word	0x00013280
        /*08d0*/ 	.short	0x010a
        /*08d2*/ 	.byte	0x3f
	.zero		1


	//   ....[49]....
        /*08d4*/ 	.word	0x000104e0
        /*08d8*/ 	.word	0x00000009
        /*08dc*/ 	.word	0x00013240
        /*08e0*/ 	.short	0x010a
        /*08e2*/ 	.byte	0x3f
	.zero		1


	//   ....[50]....
        /*08e4*/ 	.word	0x000107a0
        /*08e8*/ 	.word	0x00000003
        /*08ec*/ 	.word	0x00013270
        /*08f0*/ 	.short	0x010a
        /*08f2*/ 	.byte	0x3f
	.zero		1


	//   ....[51]....
        /*08f4*/ 	.word	0x00010820
        /*08f8*/ 	.word	0x00000003
        /*08fc*/ 	.word	0x00013260
        /*0900*/ 	.short	0x010a
        /*0902*/ 	.byte	0x3f
	.zero		1


	//   ....[52]....
        /*0904*/ 	.word	0x00010b00
        /*0908*/ 	.word	0x00000003
        /*090c*/ 	.word	0x00013250
        /*0910*/ 	.short	0x0101
        /*0912*/ 	.byte	0x3f
	.zero		1


	//   ....[53]....
        /*0914*/ 	.word	0x00010b80
        /*0918*/ 	.word	0x00000002
        /*091c*/ 	.word	0x00000000
        /*0920*/ 	.short	0x0101
        /*0922*/ 	.byte	0x3f
	.zero		1


	//   ....[54]....
        /*0924*/ 	.word	0x00010d70
        /*0928*/ 	.word	0x00000002
        /*092c*/ 	.word	0x00013270
        /*0930*/ 	.short	0x010a
        /*0932*/ 	.byte	0x3f
	.zero		1


	//   ....[55]....
        /*0934*/ 	.word	0x00010df0
        /*0938*/ 	.word	0x00000002
        /*093c*/ 	.word	0x00013260
        /*0940*/ 	.short	0x010a
        /*0942*/ 	.byte	0x3f
	.zero		1


	//   ....[56]....
        /*0944*/ 	.word	0x000110c0
        /*0948*/ 	.word	0x00000002
        /*094c*/ 	.word	0x00013250
        /*0950*/ 	.short	0x0101
        /*0952*/ 	.byte	0x3f
	.zero		1


	//   ....[57]....
        /*0954*/ 	.word	0x00011110
        /*0958*/ 	.word	0x00000000
        /*095c*/ 	.word	0x00000000
        /*0960*/ 	.short	0x0101
        /*0962*/ 	.byte	0x3f
	.zero		1


	//   ....[58]....
        /*0964*/ 	.word	0x000121d0
        /*0968*/ 	.word	0x00000007
        /*096c*/ 	.word	0x00013220
        /*0970*/ 	.short	0x010a
        /*0972*/ 	.byte	0x3f
	.zero		1


	//   ....[59]....
        /*0974*/ 	.word	0x00012370
        /*0978*/ 	.word	0x00000005
        /*097c*/ 	.word	0x00000000
        /*0980*/ 	.short	0x010a
        /*0982*/ 	.byte	0x3f
	.zero		1


	//   ....[60]....
        /*0984*/ 	.word	0x000123e0
        /*0988*/ 	.word	0x00000003
        /*098c*/ 	.word	0x00000000
        /*0990*/ 	.short	0x010a
        /*0992*/ 	.byte	0x3f
	.zero		1


	//   ....[61]....
        /*0994*/ 	.word	0x00012430
        /*0998*/ 	.word	0x00000003
        /*099c*/ 	.word	0x00013260
        /*09a0*/ 	.short	0x010a
        /*09a2*/ 	.byte	0x3f
	.zero		1


	//   ....[62]....
        /*09a4*/ 	.word	0x00012480
        /*09a8*/ 	.word	0x00000005
        /*09ac*/ 	.word	0x00013260
        /*09b0*/ 	.short	0x010a
        /*09b2*/ 	.byte	0x3f
	.zero		1


	//   ....[63]....
        /*09b4*/ 	.word	0x000124c0
        /*09b8*/ 	.word	0x00000003
        /*09bc*/ 	.word	0x00013280
        /*09c0*/ 	.short	0x010a
        /*09c2*/ 	.byte	0x3f
	.zero		1


	//   ....[64]....
        /*09c4*/ 	.word	0x000124e0
        /*09c8*/ 	.word	0x00000005
        /*09cc*/ 	.word	0x00013280
        /*09d0*/ 	.short	0x010a
        /*09d2*/ 	.byte	0x3f
	.zero		1


	//   ....[65]....
        /*09d4*/ 	.word	0x00012550
        /*09d8*/ 	.word	0x00000003
        /*09dc*/ 	.word	0x00013200
        /*09e0*/ 	.short	0x010a
        /*09e2*/ 	.byte	0x3f
	.zero		1


	//   ....[66]....
        /*09e4*/ 	.word	0x000125a0
        /*09e8*/ 	.word	0x00000003
        /*09ec*/ 	.word	0x00013230
        /*09f0*/ 	.short	0x010a
        /*09f2*/ 	.byte	0x3f
	.zero		1


	//   ....[67]....
        /*09f4*/ 	.word	0x00012600
        /*09f8*/ 	.word	0x00000009
        /*09fc*/ 	.word	0x00013230
        /*0a00*/ 	.short	0x010a
        /*0a02*/ 	.byte	0x3f
	.zero		1


	//   ....[68]....
        /*0a04*/ 	.word	0x00012660
        /*0a08*/ 	.word	0x00000002
        /*0a0c*/ 	.word	0x00013250
        /*0a10*/ 	.short	0x010a
        /*0a12*/ 	.byte	0x3f
	.zero		1


	//   ....[69]....
        /*0a14*/ 	.word	0x000126c0
        /*0a18*/ 	.word	0x00000009
        /*0a1c*/ 	.word	0x00013230
        /*0a20*/ 	.short	0x010a
        /*0a22*/ 	.byte	0x3f
	.zero		1


	//   ....[70]....
        /*0a24*/ 	.word	0x00012720
        /*0a28*/ 	.word	0x00000002
        /*0a2c*/ 	.word	0x00013250
        /*0a30*/ 	.short	0x010a
        /*0a32*/ 	.byte	0x3f
	.zero		1


	//   ....[71]....
        /*0a34*/ 	.word	0x00012780
        /*0a38*/ 	.word	0x00000006
        /*0a3c*/ 	.word	0x00013250
        /*0a40*/ 	.short	0x010a
        /*0a42*/ 	.byte	0x3f
	.zero		1


	//   ....[72]....
        /*0a44*/ 	.word	0x000128d0
        /*0a48*/ 	.word	0x00000002
        /*0a4c*/ 	.word	0x00013280
        /*0a50*/ 	.short	0x010a
        /*0a52*/ 	.byte	0x3f
	.zero		1


	//   ....[73]....
        /*0a54*/ 	.word	0x00012920
        /*0a58*/ 	.word	0x00000002
        /*0a5c*/ 	.word	0x00013240
        /*0a60*/ 	.short	0x010a
        /*0a62*/ 	.byte	0x3f
	.zero		1


	//   ....[74]....
        /*0a64*/ 	.word	0x00013050
        /*0a68*/ 	.word	0x00000010
        /*0a6c*/ 	.word	0x00013220
        /*0a70*/ 	.short	0x010a
        /*0a72*/ 	.byte	0x3f
	.zero		1


	//   ....[75]....
        /*0a74*/ 	.word	0x000130a0
        /*0a78*/ 	.word	0x00000009
        /*0a7c*/ 	.word	0x00013280
        /*0a80*/ 	.short	0x010a
        /*0a82*/ 	.byte	0x3f
	.zero		1


	//   ....[76]....
        /*0a84*/ 	.word	0x000130f0
        /*0a88*/ 	.word	0x00000009
        /*0a8c*/ 	.word	0x00013240
        /*0a90*/ 	.short	0x010a
        /*0a92*/ 	.byte	0x3f
	.zero		1


	//   ....[77]....
        /*0a94*/ 	.word	0x00013140
        /*0a98*/ 	.word	0x00000003
        /*0a9c*/ 	.word	0x00013270
        /*0aa0*/ 	.short	0x010a
        /*0aa2*/ 	.byte	0x3f
	.zero		1


	//   ....[78]....
        /*0aa4*/ 	.word	0x00013190
        /*0aa8*/ 	.word	0x00000003
        /*0aac*/ 	.word	0x00013260
        /*0ab0*/ 	.short	0x010a
        /*0ab2*/ 	.byte	0x3f
	.zero		1


	//   ....[79]....
        /*0ab4*/ 	.word	0x000131e0
        /*0ab8*/ 	.word	0x00000002
        /*0abc*/ 	.word	0x00013270
        /*0ac0*/ 	.short	0x010a
        /*0ac2*/ 	.byte	0x3f
	.zero		1


	//   ....[80]....
        /*0ac4*/ 	.word	0x00013230
        /*0ac8*/ 	.word	0x00000002
        /*0acc*/ 	.word	0x00013260
        /*0ad0*/ 	.short	0x010a
        /*0ad2*/ 	.byte	0x3f
	.zero		1


	//   ....[81]....
        /*0ad4*/ 	.word	0x00013280
        /*0ad8*/ 	.word	0x00000007
        /*0adc*/ 	.word	0x00013220
        /*0ae0*/ 	.short	0x010a
        /*0ae2*/ 	.byte	0x3f
	.zero		1


	//   ....[82]....
        /*0ae4*/ 	.word	0x00013420
        /*0ae8*/ 	.word	0x00000005
        /*0aec*/ 	.word	0x00000000
        /*0af0*/ 	.short	0x010a
        /*0af2*/ 	.byte	0x3f
	.zero		1


	//   ....[83]....
        /*0af4*/ 	.word	0x00013470
        /*0af8*/ 	.word	0x00000003
        /*0afc*/ 	.word	0x00000000
        /*0b00*/ 	.short	0x010a
        /*0b02*/ 	.byte	0x3f
	.zero		1


	//   ....[84]....
        /*0b04*/ 	.word	0x000134c0
        /*0b08*/ 	.word	0x00000003
        /*0b0c*/ 	.word	0x00013260
        /*0b10*/ 	.short	0x010a
        /*0b12*/ 	.byte	0x3f
	.zero		1


	//   ....[85]....
        /*0b14*/ 	.word	0x00013510
        /*0b18*/ 	.word	0x00000005
        /*0b1c*/ 	.word	0x00013260
        /*0b20*/ 	.short	0x010a
        /*0b22*/ 	.byte	0x3f
	.zero		1


	//   ....[86]....
        /*0b24*/ 	.word	0x00013560
        /*0b28*/ 	.word	0x00000003
        /*0b2c*/ 	.word	0x00013280
        /*0b30*/ 	.short	0x010a
        /*0b32*/ 	.byte	0x3f
	.zero		1


	//----- nvinfo : EIATTR_NUM_MBARRIERS
	.align		4
.L_1591:
        /*0b34*/ 	.byte	0x03, 0x38
        /*0b36*/ 	.short	0x0016


	//----- nvinfo : EIATTR_EXIT_INSTR_OFFSETS
	.align		4
        /*0b38*/ 	.byte	0x04, 0x1c
        /*0b3a*/ 	.short	(.L_1593 - .L_1592)


	//   ....[0]....
.L_1592:
        /*0b3c*/ 	.word	0x00000a40


	//   ....[1]....
        /*0b40*/ 	.word	0x0000cc20


	//   ....[2]....
        /*0b44*/ 	.word	0x00012530


	//----- nvinfo : EIATTR_MAX_THREADS
	.align		4
.L_1593:
        /*0b48*/ 	.byte	0x04, 0x05
        /*0b4a*/ 	.short	(.L_1595 - .L_1594)
.L_1594:
        /*0b4c*/ 	.word	0x00000200
        /*0b50*/ 	.word	0x00000001
        /*0b54*/ 	.word	0x00000001


	//----- nvinfo : EIATTR_CRS_STACK_SIZE
	.align		4
.L_1595:
        /*0b58*/ 	.byte	0x04, 0x1e
        /*0b5a*/ 	.short	(.L_1597 - .L_1596)
.L_1596:
        /*0b5c*/ 	.word	0x00000000


	//----- nvinfo : EIATTR_CBANK_PARAM_SIZE
	.align		4
.L_1597:
        /*0b60*/ 	.byte	0x03, 0x19
        /*0b62*/ 	.short	0x0af0


	//----- nvinfo : EIATTR_PARAM_CBANK
	.align		4
        /*0b64*/ 	.byte	0x04, 0x0a
        /*0b66*/ 	.short	(.L_1599 - .L_1598)
	.align		4
.L_1598:
        /*0b68*/ 	.word	index@(.nv.constant0._ZN7cutlass13device_kernelIN5flash11enable_sm90INS1_16FlashAttnFwdSm90INS1_25CollectiveMainloopFwdSm90ILi2EN4cute5tupleIJNS5_1CILi1EEES8_S8_EEENS6_IJNS7_ILi192EEENS7_ILi160EEENS7_ILi64EEEEEELi64ENS_12float_e4m3_tEfNS_4arch4Sm90ELb1ELb0ELb0ELb1ELb0ELb0ELb0ELb1ELb1ELb1ELb1ELb0EEENS1_21CollectiveEpilogueFwdINS6_IJSA_SC_SB_EEES9_NS_10bfloat16_tESG_Li384ELb1ELb1ELb1ELb1EEENS1_36VarlenDynamicPersistentTileSchedulerILi192ELi160ELi384ELi128ELb1ELb1ELb1ELb1ELb1ELb1EEEEEEEEEvNT_6ParamsE)
        /*0b6c*/ 	.short	0x0210
        /*0b6e*/ 	.short	0x0af0


	//----- nvinfo : EIATTR_SW_WAR
	.align		4
.L_1599:
        /*0b70*/ 	.byte	0x04, 0x36
        /*0b72*/ 	.short	(.L_1601 - .L_1600)
.L_1600:
        /*0b74*/ 	.word	0x00000008
.L_1601:


//--------------------- .nv.info._ZN7cutlass13device_kernelIN5flash11enable_sm90INS1_16FlashAttnFwdSm90INS1_25CollectiveMainloopFwdSm90ILi2EN4cute5tupleIJNS5_1CILi1EEES8_S8_EEENS6_IJNS7_ILi192EEENS7_ILi160EEENS7_ILi64EEEEEELi64ENS_12float_e4m3_tEfNS_4arch4Sm90ELb1ELb0ELb0ELb1ELb0ELb1ELb0ELb1ELb1ELb1ELb1ELb0EEENS1_21CollectiveEpilogueFwdINS6_IJSA_SC_SB_EEES9_NS_10bfloat16_tESG_Li384ELb1ELb1ELb1ELb1EEENS1_36VarlenDynamicPersistentTileSchedulerILi192ELi160ELi384ELi128ELb1ELb1ELb1ELb1ELb1ELb1EEEEEEEEEvNT_6ParamsE --------------------------
	.section	.nv.info._ZN7cutlass13device_kernelIN5flash11enable_sm90INS1_16FlashAttnFwdSm90INS1_25CollectiveMainloopFwdSm90ILi2EN4cute5tupleIJNS5_1CILi1EEES8_S8_EEENS6_IJNS7_ILi192EEENS7_ILi160EEENS7_ILi64EEEEEELi64ENS_12float_e4m3_tEfNS_4arch4Sm90ELb1ELb0ELb0ELb1ELb0ELb1ELb0ELb1ELb1ELb1ELb1ELb0EEENS1_21CollectiveEpilogueFwdINS6_IJSA_SC_SB_EEES9_NS_10bfloat16_tESG_Li384ELb1ELb1ELb1ELb1EEENS1_36VarlenDynamicPersistentTileSchedulerILi192ELi160ELi384ELi128ELb1ELb1ELb1ELb1ELb1ELb1EEEEEEEEEvNT_6ParamsE,"",@"SHT_CUDA_INFO"
	.sectionflags	@""
	.align	4


	//----- nvinfo : EIATTR_CUDA_API_VERSION
	.align		4
        /*0000*/ 	.byte	0x04, 0x37
        /*0002*/ 	.short	(.L_1603 - .L_1602)
.L_1602:
        /*0004*/ 	.word	0x00000082


	//----- nvinfo : EIATTR_KPARAM_INFO
	.align		4
.L_1603:
        /*0008*/ 	.byte	0x04, 0x17
        /*000a*/ 	.short	(.L_1605 - .L_1604)
.L_1604:
        /*000c*/ 	.word	0x00000000
        /*0010*/ 	.short	0x0000
        /*0012*/ 	.short	0x0070
        /*0014*/ 	.byte	0x00, 0xf0, 0x01, 0x2a


	//----- nvinfo : EIATTR_SPARSE_MMA_MASK
	.align		4
.L_1605:
        /*0018*/ 	.byte	0x03, 0x50
        /*001a*/ 	.short	0x0000


	//----- nvinfo : EIATTR_MAXREG_COUNT
	.align		4
        /*001c*/ 	.byte	0x03, 0x1b
        /*001e*/ 	.short	0x0080


	//----- nvinfo : EIATTR_NUM_BARRIERS
	.align		4
        /*0020*/ 	.byte	0x02, 0x4c
        /*0022*/ 	.byte	0x10
	.zero		1


	//----- nvinfo : EIATTR_EXTERNS
	.align		4
        /*0024*/ 	.byte	0x04, 0x0f
        /*0026*/ 	.short	(.L_1607 - .L_1606)


	//   ....[0]....
	.align		4
.L_1606:
        /*0028*/ 	.word	index@(__assertfail)


	//----- nvinfo : EIATTR_ANNOTATIONS
	.align		4
.L_1607:
        /*002c*/ 	.byte	0x04, 0x55
        /*002e*/ 	.short	(.L_1609 - .L_1608)


	//   ....[0]....
.L_1608:
        /* <DEDUP_REMOVED lines=110> */


	//----- nvinfo : EIATTR_MERCURY_ISA_VERSION
	.align		4
.L_1609:
        /*0700*/ 	.byte	0x03, 0x5f
        /*0702*/ 	.short	0x0101


	//----- nvinfo : EIATTR_UNUSED_LOAD_BYTE_OFFSET
	.align		4
        /*0704*/ 	.byte	0x04, 0x44
        /*0706*/ 	.short	(.L_1611 - .L_1610)


	//   ....[0]....
.L_1610:
        /*0708*/ 	.word	0x00000a90
        /*070c*/ 	.word	0x0000fff0


	//   ....[1]....
        /*0710*/ 	.word	0x00011440
        /*0714*/ 	.word	0x0000fff0


	//----- nvinfo : EIATTR_INT_WARP_WIDE_INSTR_OFFSETS
	.align		4
.L_1611:
        /*0718*/ 	.byte	0x04, 0x31
        /*071a*/ 	.short	(.L_1613 - .L_1612)


	//   ....[0]....
.L_1612:
        /*071c*/ 	.word	0x00000180


	//   ....[1]....
        /*0720*/ 	.word	0x00000220


	//   ....[2]....
        /*0724*/ 	.word	0x00000290


	//   ....[3]....
        /*0728*/ 	.word	0x00016b70


	//   ....[4]....
        /*072c*/ 	.word	0x00016c00


	//   ....[5]....
        /*0730*/ 	.word	0x00019210


	//   ....[6]....
        /*0734*/ 	.word	0x000192a0


	//----- nvinfo : EIATTR_COOP_GROUP_MASK_REGIDS
	.align		4
.L_1613:
        /*0738*/ 	.byte	0x04, 0x29
        /*073a*/ 	.short	(.L_1615 - .L_1614)


	//   ....[0]....
.L_1614:
        /*073c*/ 	.word	0xffffffff


	//   ....[1]....
        /*0740*/ 	.word	0xffffffff


	//   ....[2]....
        /*0744*/ 	.word	0xffffffff


	//   ....[3]....
        /*0748*/ 	.word	0xffffffff


	//   ....[4]....
        /*074c*/ 	.word	0xffffffff


	//   ....[5]....
        /*0750*/ 	.word	0xffffffff


	//   ....[6]....
        /*0754*/ 	.word	0xffffffff


	//   ....[7]....
        /*0758*/ 	.word	0xffffffff


	//   ....[8]....
        /*075c*/ 	.word	0xffffffff


	//   ....[9]....
        /*0760*/ 	.word	0xffffffff


	//   ....[10]....
        /*0764*/ 	.word	0xffffffff


	//   ....[11]....
        /*0768*/ 	.word	0xffffffff


	//   ....[12]....
        /*076c*/ 	.word	0xffffffff


	//   ....[13]....
        /*0770*/ 	.word	0xffffffff


	//   ....[14]....
        /*0774*/ 	.word	0xffffffff


	//   ....[15]....
        /*0778*/ 	.word	0xffffffff


	//   ....[16]....
        /*077c*/ 	.word	0xffffffff


	//   ....[17]....
        /*0780*/ 	.word	0xffffffff


	//   ....[18]....
        /*0784*/ 	.word	0xffffffff


	//   ....[19]....
        /*0788*/ 	.word	0xffffffff


	//   ....[20]....
        /*078c*/ 	.word	0xffffffff


	//   ....[21]....
        /*0790*/ 	.word	0xffffffff


	//   ....[22]....
        /*0794*/ 	.word	0xffffffff


	//   ....[23]....
        /*0798*/ 	.word	0xffffffff


	//   ....[24]....
        /*079c*/ 	.word	0xffffffff


	//   ....[25]....
        /*07a0*/ 	.word	0xffffffff


	//   ....[26]....
        /*07a4*/ 	.word	0xffffffff


	//   ....[27]....
        /*07a8*/ 	.word	0xffffffff


	//   ....[28]....
        /*07ac*/ 	.word	0xffffffff


	//   ....[29]....
        /*07b0*/ 	.word	0xffffffff


	//   ....[30]....
        /*07b4*/ 	.word	0xffffffff


	//   ....[31]....
        /*07b8*/ 	.word	0xffffffff


	//   ....[32]....
        /*07bc*/ 	.word	0xffffffff


	//   ....[33]....
        /*07c0*/ 	.word	0xffffffff


	//   ....[34]....
        /*07c4*/ 	.word	0xffffffff


	//   ....[35]....
        /*07c8*/ 	.word	0xffffffff


	//   ....[36]....
        /*07cc*/ 	.word	0xffffffff


	//   ....[37]....
        /*07d0*/ 	.word	0xffffffff


	//   ....[38]....
        /*07d4*/ 	.word	0xffffffff


	//   ....[39]....
        /*07d8*/ 	.word	0xffffffff


	//   ....[40]....
        /*07dc*/ 	.word	0xffffffff


	//   ....[41]....
        /*07e0*/ 	.word	0xffffffff


	//   ....[42]....
        /*07e4*/ 	.word	0xffffffff


	//   ....[43]....
        /*07e8*/ 	.word	0xffffffff


	//   ....[44]....
        /*07ec*/ 	.word	0xffffffff


	//   ....[45]....
        /*07f0*/ 	.word	0xffffffff


	//   ....[46]....
        /*07f4*/ 	.word	0xffffffff


	//   ....[47]....
        /*07f8*/ 	.word	0xffffffff


	//   ....[48]....
        /*07fc*/ 	.word	0xffffffff


	//   ....[49]....
        /*0800*/ 	.word	0xffffffff


	//   ....[50]....
        /*0804*/ 	.word	0xffffffff


	//   ....[51]....
        /*0808*/ 	.word	0xffffffff


	//   ....[52]....
        /*080c*/ 	.word	0xffffffff


	//   ....[53]....
        /*0810*/ 	.word	0xffffffff


	//   ....[54]....
        /*0814*/ 	.word	0xffffffff


	//   ....[55]....
        /*0818*/ 	.word	0xffffffff


	//   ....[56]....
        /*081c*/ 	.word	0xffffffff


	//   ....[57]....
        /*0820*/ 	.word	0xffffffff


	//   ....[58]....
        /*0824*/ 	.word	0xffffffff


	//   ....[59]....
        /*0828*/ 	.word	0xffffffff


	//   ....[60]....
        /*082c*/ 	.word	0xffffffff


	//   ....[61]....
        /*0830*/ 	.word	0xffffffff


	//   ....[62]....
        /*0834*/ 	.word	0xffffffff


	//   ....[63]....
        /*0838*/ 	.word	0xffffffff


	//   ....[64]....
        /*083c*/ 	.word	0xffffffff


	//   ....[65]....
        /*0840*/ 	.word	0xffffffff


	//   ....[66]....
        /*0844*/ 	.word	0xffffffff


	//   ....[67]....
        /*0848*/ 	.word	0xffffffff


	//   ....[68]....
        /*084c*/ 	.word	0xffffffff


	//   ....[69]....
        /*0850*/ 	.word	0xffffffff


	//   ....[70]....
        /*0854*/ 	.word	0xffffffff


	//   ....[71]....
        /*0858*/ 	.word	0xffffffff


	//   ....[72]....
        /*085c*/ 	.word	0xffffffff


	//   ....[73]....
        /*0860*/ 	.word	0xffffffff


	//   ....[74]....
        /*0864*/ 	.word	0xffffffff


	//   ....[75]....
        /*0868*/ 	.word	0xffffffff


	//   ....[76]....
        /*086c*/ 	.word	0xffffffff


	//   ....[77]....
        /*0870*/ 	.word	0xffffffff


	//   ....[78]....
        /*0874*/ 	.word	0xffffffff


	//   ....[79]....
        /*0878*/ 	.word	0xffffffff


	//   ....[80]....
        /*087c*/ 	.word	0xffffffff


	//   ....[81]....
        /*0880*/ 	.word	0xffffffff


	//   ....[82]....
        /*0884*/ 	.word	0xffffffff


	//   ....[83]....
        /*0888*/ 	.word	0xffffffff


	//   ....[84]....
        /*088c*/ 	.word	0xffffffff


	//   ....[85]....
        /*0890*/ 	.word	0xffffffff


	//   ....[86]....
        /*0894*/ 	.word	0xffffffff


	//   ....[87]....
        /*0898*/ 	.word	0xffffffff


	//   ....[88]....
        /*089c*/ 	.word	0xffffffff


	//   ....[89]....
        /*08a0*/ 	.word	0xffffffff


	//   ....[90]....
        /*08a4*/ 	.word	0xffffffff


	//   ....[91]....
        /*08a8*/ 	.word	0xffffffff


	//   ....[92]....
        /*08ac*/ 	.word	0xffffffff


	//   ....[93]....
        /*08b0*/ 	.word	0xffffffff


	//   ....[94]....
        /*08b4*/ 	.word	0xffffffff


	//   ....[95]....
        /*08b8*/ 	.word	0xffffffff


	//   ....[96]....
        /*08bc*/ 	.word	0xffffffff


	//   ....[97]....
        /*08c0*/ 	.word	0xffffffff


	//   ....[98]....
        /*08c4*/ 	.word	0xffffffff


	//   ....[99]....
        /*08c8*/ 	.word	0xffffffff


	//   ....[100]....
        /*08cc*/ 	.word	0xffffffff


	//   ....[101]....
        /*08d0*/ 	.word	0xffffffff


	//   ....[102]....
        /*08d4*/ 	.word	0xffffffff


	//   ....[103]....
        /*08d8*/ 	.word	0xffffffff


	//   ....[104]....
        /*08dc*/ 	.word	0xffffffff


	//   ....[105]....
        /*08e0*/ 	.word	0xffffffff


	//   ....[106]....
        /*08e4*/ 	.word	0xffffffff


	//   ....[107]....
        /*08e8*/ 	.word	0xffffffff


	//   ....[108]....
        /*08ec*/ 	.word	0xffffffff


	//   ....[109]....
        /*08f0*/ 	.word	0xffffffff


	//   ....[110]....
        /*08f4*/ 	.word	0xffffffff


	//   ....[111]....
        /*08f8*/ 	.word	0xffffffff


	//   ....[112]....
        /*08fc*/ 	.word	0xffffffff


	//   ....[113]....
        /*0900*/ 	.word	0xffffffff


	//   ....[114]....
        /*0904*/ 	.word	0xffffffff


	//   ....[115]....
        /*0908*/ 	.word	0xffffffff


	//   ....[116]....
        /*090c*/ 	.word	0xffffffff


	//   ....[117]....
        /*0910*/ 	.word	0xffffffff


	//   ....[118]....
        /*0914*/ 	.word	0xffffffff


	//   ....[119]....
        /*0918*/ 	.word	0xffffffff


	//   ....[120]....
        /*091c*/ 	.word	0xffffffff


	//   ....[121]....
        /*0920*/ 	.word	0xffffffff


	//   ....[122]....
        /*0924*/ 	.word	0xffffffff


	//   ....[123]....
        /*0928*/ 	.word	0xffffffff


	//   ....[124]....
        /*092c*/ 	.word	0xffffffff


	//   ....[125]....
        /*0930*/ 	.word	0xffffffff


	//   ....[126]....
        /*0934*/ 	.word	0xffffffff


	//   ....[127]....
        /*0938*/ 	.word	0xffffffff


	//   ....[128]....
        /*093c*/ 	.word	0xffffffff


	//   ....[129]....
        /*0940*/ 	.word	0xffffffff


	//   ....[130]....
        /*0944*/ 	.word	0xffffffff


	//   ....[131]....
        /*0948*/ 	.word	0xffffffff


	//   ....[132]....
        /*094c*/ 	.word	0xffffffff


	//   ....[133]....
        /*0950*/ 	.word	0xffffffff


	//   ....[134]....
        /*0954*/ 	.word	0xffffffff


	//   ....[135]....
        /*0958*/ 	.word	0xffffffff


	//   ....[136]....
        /*095c*/ 	.word	0xffffffff


	//   ....[137]....
        /*0960*/ 	.word	0xffffffff


	//   ....[138]....
        /*0964*/ 	.word	0xffffffff


	//   ....[139]....
        /*0968*/ 	.word	0xffffffff


	//   ....[140]....
        /*096c*/ 	.word	0xffffffff


	//   ....[141]....
        /*0970*/ 	.word	0xffffffff


	//   ....[142]....
        /*0974*/ 	.word	0x0500000f


	//   ....[143]....
        /*0978*/ 	.word	0x0500000f


	//   ....[144]....
        /*097c*/ 	.word	0x0500000f


	//   ....[145]....
        /*0980*/ 	.word	0x0500000f


	//   ....[146]....
        /*0984*/ 	.word	0x0500000f


	//   ....[147]....
        /*0988*/ 	.word	0x0500000f


	//   ....[148]....
        /*098c*/ 	.word	0x0500000f


	//   ....[149]....
        /*0990*/ 	.word	0x0500000f


	//   ....[150]....
        /*0994*/ 	.word	0x0500000f


	//   ....[151]....
        /*0998*/ 	.word	0x0500000f


	//   ....[152]....
        /*099c*/ 	.word	0x0500000f


	//   ....[153]....
        /*09a0*/ 	.word	0x0500000f


	//   ....[154]....
        /*09a4*/ 	.word	0x0500000f


	//   ....[155]....
        /*09a8*/ 	.word	0x0500000f


	//   ....[156]....
        /*09ac*/ 	.word	0x0500000f


	//   ....[157]....
        /*09b0*/ 	.word	0x0500000f


	//   ....[158]....
        /*09b4*/ 	.word	0x0500000f


	//   ....[159]....
        /*09b8*/ 	.word	0x0500000f


	//   ....[160]....
        /*09bc*/ 	.word	0x0500000f


	//   ....[161]....
        /*09c0*/ 	.word	0x0500000f


	//   ....[162]....
        /*09c4*/ 	.word	0x0500000f


	//   ....[163]....
        /*09c8*/ 	.word	0x0500000f


	//   ....[164]....
        /*09cc*/ 	.word	0x0500000f


	//   ....[165]....
        /*09d0*/ 	.word	0x0500000f


	//   ....[166]....
        /*09d4*/ 	.word	0x0500000f


	//   ....[167]....
        /*09d8*/ 	.word	0x0500000f


	//   ....[168]....
        /*09dc*/ 	.word	0x0500000f


	//   ....[169]....
        /*09e0*/ 	.word	0x0500000f


	//   ....[170]....
        /*09e4*/ 	.word	0x0500000f


	//   ....[171]....
        /*09e8*/ 	.word	0x0500000f


	//   ....[172]....
        /*09ec*/ 	.word	0x0500000f


	//   ....[173]....
        /*09f0*/ 	.word	0x0500000f


	//   ....[174]....
        /*09f4*/ 	.word	0x0500000f


	//   ....[175]....
        /*09f8*/ 	.word	0x0500000f


	//   ....[176]....
        /*09fc*/ 	.word	0x0500000f


	//   ....[177]....
        /*0a00*/ 	.word	0x0500000f


	//   ....[178]....
        /*0a04*/ 	.word	0x0500000f


	//   ....[179]....
        /*0a08*/ 	.word	0x0500000f


	//   ....[180]....
        /*0a0c*/ 	.word	0x0500000f


	//   ....[181]....
        /*0a10*/ 	.word	0x0500000f


	//   ....[182]....
        /*0a14*/ 	.word	0x0500000f


	//----- nvinfo : EIATTR_COOP_GROUP_INSTR_OFFSETS
	.align		4
.L_1615:
        /*0a18*/ 	.byte	0x04, 0x28
        /*0a1a*/ 	.short	(.L_1617 - .L_1616)


	//   ....[0]....
.L_1616:
        /*0a1c*/ 	.word	0x00000060


	//   ....[1]....
        /*0a20*/ 	.word	0x00000190


	//   ....[2]....
        /*0a24*/ 	.word	0x00000240


	//   ....[3]....
        /*0a28*/ 	.word	0x00000400


	//   ....[4]....
        /*0a2c*/ 	.word	0x00000560


	//   ....[5]....
        /*0a30*/ 	.word	0x00000680


	//   ....[6]....
        /*0a34*/ 	.word	0x000007e0


	//   ....[7]....
        /*0a38*/ 	.word	0x00005870


	//   ....[8]....
        /*0a3c*/ 	.word	0x00005f40


	//   ....[9]....
        /*0a40*/ 	.word	0x00005f50


	//   ....[10]....
        /*0a44*/ 	.word	0x00005f60


	//   ....[11]....
        /*0a48*/ 	.word	0x00005f70


	//   ....[12]....
        /*0a4c*/ 	.word	0x00007430


	//   ....[13]....
        /*0a50*/ 	.word	0x00007440


	//   ....[14]....
        /*0a54*/ 	.word	0x00007450


	//   ....[15]....
        /*0a58*/ 	.word	0x00007460


	//   ....[16]....
        /*0a5c*/ 	.word	0x00008dc0


	//   ....[17]....
        /*0a60*/ 	.word	0x000096d0


	//   ....[18]....
        /*0a64*/ 	.word	0x000096e0


	//   ....[19]....
        /*0a68*/ 	.word	0x00009700


	//   ....[20]....
        /*0a6c*/ 	.word	0x0000a030


	//   ....[21]....
        /*0a70*/ 	.word	0x0000a060


	//   ....[22]....
        /*0a74*/ 	.word	0x0000be30


	//   ....[23]....
        /*0a78*/ 	.word	0x0000c5f0


	//   ....[24]....
        /*0a7c*/ 	.word	0x0000c600


	//   ....[25]....
        /*0a80*/ 	.word	0x0000c620


	//   ....[26]....
        /*0a84*/ 	.word	0x0000cf20


	//   ....[27]....
        /*0a88*/ 	.word	0x0000cf40


	//   ....[28]....
        /*0a8c*/ 	.word	0x0000f330


	//   ....[29]....
        /*0a90*/ 	.word	0x0000f350


	//   ....[30]....
        /*0a94*/ 	.word	0x0000f3b0


	//   ....[31]....
        /*0a98*/ 	.word	0x0000f3d0


	//   ....[32]....
        /*0a9c*/ 	.word	0x00010d30


	//   ....[33]....
        /*0aa0*/ 	.word	0x00010de0


	//   ....[34]....
        /*0aa4*/ 	.word	0x00010e40


	//   ....[35]....
        /*0aa8*/ 	.word	0x00010f10


	//   ....[36]....
        /*0aac*/ 	.word	0x00011960


	//   ....[37]....
        /*0ab0*/ 	.word	0x00011990


	//   ....[38]....
        /*0ab4*/ 	.word	0x000119d0


	//   ....[39]....
        /*0ab8*/ 	.word	0x000119f0


	//   ....[40]....
        /*0abc*/ 	.word	0x00011a00


	//   ....[41]....
        /*0ac0*/ 	.word	0x00011a10


	//   ....[42]....
        /*0ac4*/ 	.word	0x00011a20


	//   ....[43]....
        /*0ac8*/ 	.word	0x00011a30


	//   ....[44]....
        /*0acc*/ 	.word	0x00011a40


	//   ....[45]....
        /*0ad0*/ 	.word	0x00011a50


	//   ....[46]....
        /*0ad4*/ 	.word	0x00011a60


	//   ....[47]....
        /*0ad8*/ 	.word	0x00011a80


	//   ....[48]....
        /*0adc*/ 	.word	0x00011a90


	//   ....[49]....
        /*0ae0*/ 	.word	0x00011aa0


	//   ....[50]....
        /*0ae4*/ 	.word	0x00011ab0


	//   ....[51]....
        /*0ae8*/ 	.word	0x00011ac0


	//   ....[52]....
        /*0aec*/ 	.word	0x00011ad0


	//   ....[53]....
        /*0af0*/ 	.word	0x00011ae0


	//   ....[54]....
        /*0af4*/ 	.word	0x00011af0


	//   ....[55]....
        /*0af8*/ 	.word	0x00011b00


	//   ....[56]....
        /*0afc*/ 	.word	0x00011b10


	//   ....[57]....
        /*0b00*/ 	.word	0x00011b20


	//   ....[58]....
        /*0b04*/ 	.word	0x00011b30


	//   ....[59]....
        /*0b08*/ 	.word	0x00011b40


	//   ....[60]....
        /*0b0c*/ 	.word	0x00011b50


	//   ....[61]....
        /*0b10*/ 	.word	0x00011b60


	//   ....[62]....
        /*0b14*/ 	.word	0x00011b70


	//   ....[63]....
        /*0b18*/ 	.word	0x00011b80


	//   ....[64]....
        /*0b1c*/ 	.word	0x00011b90


	//   ....[65]....
        /*0b20*/ 	.word	0x00011ba0


	//   ....[66]....
        /*0b24*/ 	.word	0x00011bb0


	//   ....[67]....
        /*0b28*/ 	.word	0x00011bc0


	//   ....[68]....
        /*0b2c*/ 	.word	0x00012360


	//   ....[69]....
        /*0b30*/ 	.word	0x00012370


	//   ....[70]....
        /*0b34*/ 	.word	0x00012380


	//   ....[71]....
        /*0b38*/ 	.word	0x000123d0


	//   ....[72]....
        /*0b3c*/ 	.word	0x00012920


	//   ....[73]....
        /*0b40*/ 	.word	0x00012960


	//   ....[74]....
        /*0b44*/ 	.word	0x00012980


	//   ....[75]....
        /*0b48*/ 	.word	0x000129c0


	//   ....[76]....
        /*0b4c*/ 	.word	0x000129e0


	//   ....[77]....
        /*0b50*/ 	.word	0x00012a00


	//   ....[78]....
        /*0b54*/ 	.word	0x00012a30


	//   ....[79]....
        /*0b58*/ 	.word	0x00012a60


	//   ....[80]....
        /*0b5c*/ 	.word	0x00012e50


	//   ....[81]....
        /*0b60*/ 	.word	0x00012e70


	//   ....[82]....
        /*0b64*/ 	.word	0x00013130


	//   ....[83]....
        /*0b68*/ 	.word	0x00013140


	//   ....[84]....
        /*0b6c*/ 	.word	0x00013bd0


	//   ....[85]....
        /*0b70*/ 	.word	0x00013c00


	//   ....[86]....
        /*0b74*/ 	.word	0x00013c40


	//   ....[87]....
        /*0b78*/ 	.word	0x00013c70


	//   ....[88]....
        /*0b7c*/ 	.word	0x00013c90


	//   ....[89]....
        /*0b80*/ 	.word	0x00013ca0


	//   ....[90]....
        /*0b84*/ 	.word	0x00013cb0


	//   ....[91]....
        /*0b88*/ 	.word	0x00013cd0


	//   ....[92]....
        /*0b8c*/ 	.word	0x00013e30


	//   ....[93]....
        /*0b90*/ 	.word	0x00014030


	//   ....[94]....
        /*0b94*/ 	.word	0x00014060


	//   ....[95]....
        /*0b98*/ 	.word	0x00014090


	//   ....[96]....
        /*0b9c*/ 	.word	0x000140c0


	//   ....[97]....
        /*0ba0*/ 	.word	0x000140f0


	//   ....[98]....
        /*0ba4*/ 	.word	0x00014120


	//   ....[99]....
        /*0ba8*/ 	.word	0x000142b0


	//   ....[100]....
        /*0bac*/ 	.word	0x000142e0


	//   ....[101]....
        /*0bb0*/ 	.word	0x00014310


	//   ....[102]....
        /*0bb4*/ 	.word	0x00014340


	//   ....[103]....
        /*0bb8*/ 	.word	0x00014370


	//   ....[104]....
        /*0bbc*/ 	.word	0x000143a0


	//   ....[105]....
        /*0bc0*/ 	.word	0x00014430


	//   ....[106]....
        /*0bc4*/ 	.word	0x00014460


	//   ....[107]....
        /*0bc8*/ 	.word	0x00014470


	//   ....[108]....
        /*0bcc*/ 	.word	0x000144b0


	//   ....[109]....
        /*0bd0*/ 	.word	0x00015af0


	//   ....[110]....
        /*0bd4*/ 	.word	0x000172b0


	//   ....[111]....
        /*0bd8*/ 	.word	0x00017f80


	//   ....[112]....
        /*0bdc*/ 	.word	0x00017f90


	//   ....[113]....
        /*0be0*/ 	.word	0x00017fa0


	//   ....[114]....
        /*0be4*/ 	.word	0x00017fc0


	//   ....[115]....
        /*0be8*/ 	.word	0x00018050


	//   ....[116]....
        /*0bec*/ 	.word	0x00018070


	//   ....[117]....
        /*0bf0*/ 	.word	0x000180f0


	//   ....[118]....
        /*0bf4*/ 	.word	0x00018110


	//   ....[119]....
        /*0bf8*/ 	.word	0x00018120


	//   ....[120]....
        /*0bfc*/ 	.word	0x00018190


	//   ....[121]....
        /*0c00*/ 	.word	0x000181e0


	//   ....[122]....
        /*0c04*/ 	.word	0x000181f0


	//   ....[123]....
        /*0c08*/ 	.word	0x00019a80


	//   ....[124]....
        /*0c0c*/ 	.word	0x00019ab0


	//   ....[125]....
        /*0c10*/ 	.word	0x00019b10


	//   ....[126]....
        /*0c14*/ 	.word	0x00019b40


	//   ....[127]....
        /*0c18*/ 	.word	0x00019b70


	//   ....[128]....
        /*0c1c*/ 	.word	0x00019ba0


	//   ....[129]....
        /*0c20*/ 	.word	0x00019bd0


	//   ....[130]....
        /*0c24*/ 	.word	0x00019c00


	//   ....[131]....
        /*0c28*/ 	.word	0x00019da0


	//   ....[132]....
        /*0c2c*/ 	.word	0x00019dd0


	//   ....[133]....
        /*0c30*/ 	.word	0x00019e00


	//   ....[134]....
        /*0c34*/ 	.word	0x00019e30


	//   ....[135]....
        /*0c38*/ 	.word	0x00019e60


	//   ....[136]....
        /*0c3c*/ 	.word	0x00019e90


	//   ....[137]....
        /*0c40*/ 	.word	0x00019f50


	//   ....[138]....
        /*0c44*/ 	.word	0x00019f70


	//   ....[139]....
        /*0c48*/ 	.word	0x00019f90


	//   ....[140]....
        /*0c4c*/ 	.word	0x00019ff0


	//   ....[141]....
        /*0c50*/ 	.word	0x0001aa20


	//   ....[142]....
        /*0c54*/ 	.word	0x0001aea0


	//   ....[143]....
        /*0c58*/ 	.word	0x0001af30


	//   ....[144]....
        /*0c5c*/ 	.word	0x0001af80


	//   ....[145]....
        /*0c60*/ 	.word	0x0001afd0


	//   ....[146]....
        /*0c64*/ 	.word	0x0001b0a0


	//   ....[147]....
        /*0c68*/ 	.word	0x0001b130


	//   ....[148]....
        /*0c6c*/ 	.word	0x0001b180


	//   ....[149]....
        /*0c70*/ 	.word	0x0001b1d0


	//   ....[150]....
        /*0c74*/ 	.word	0x0001b4c0


	//   ....[151]....
        /*0c78*/ 	.word	0x0001b7a0


	//   ....[152]....
        /*0c7c*/ 	.word	0x0001b9a0


	//   ....[153]....
        /*0c80*/ 	.word	0x0001b9f0


	//   ....[154]....
        /*0c84*/ 	.word	0x0001ba50


	//   ....[155]....
        /*0c88*/ 	.word	0x0001bb40


	//   ....[156]....
        /*0c8c*/ 	.word	0x0001bba0


	//   ....[157]....
        /*0c90*/ 	.word	0x0001bca0


	//   ....[158]....
        /*0c94*/ 	.word	0x0001bd00


	//   ....[159]....
        /*0c98*/ 	.word	0x0001bdb0


	//   ....[160]....
        /*0c9c*/ 	.word	0x0001be60


	//   ....[161]....
        /*0ca0*/ 	.word	0x0001bf40


	//   ....[162]....
        /*0ca4*/ 	.word	0x0001bfa0


	//   ....[163]....
        /*0ca8*/ 	.word	0x0001c060


	//   ....[164]....
        /*0cac*/ 	.word	0x0001c330


	//   ....[165]....
        /*0cb0*/ 	.word	0x0001c3d0


	//   ....[166]....
        /*0cb4*/ 	.word	0x0001c550


	//   ....[167]....
        /*0cb8*/ 	.word	0x0001c5c0


	//   ....[168]....
        /*0cbc*/ 	.word	0x0001c630


	//   ....[169]....
        /*0cc0*/ 	.word	0x0001c6a0


	//   ....[170]....
        /*0cc4*/ 	.word	0x0001c710


	//   ....[171]....
        /*0cc8*/ 	.word	0x0001c790


	//   ....[172]....
        /*0ccc*/ 	.word	0x0001c820


	//   ....[173]....
        /*0cd0*/ 	.word	0x0001c8c0


	//   ....[174]....
        /*0cd4*/ 	.word	0x0001c930


	//   ....[175]....
        /*0cd8*/ 	.word	0x0001c9a0


	//   ....[176]....
        /*0cdc*/ 	.word	0x0001ca10


	//   ....[177]....
        /*0ce0*/ 	.word	0x0001ca90


	//   ....[178]....
        /*0ce4*/ 	.word	0x0001cb00


	//   ....[179]....
        /*0ce8*/ 	.word	0x0001cbb0


	//   ....[180]....
        /*0cec*/ 	.word	0x0001cc00


	//   ....[181]....
        /*0cf0*/ 	.word	0x0001cc90


	//   ....[182]....
        /*0cf4*/ 	.word	0x0001cdc0


	//----- nvinfo : EIATTR_REG_RECONFIG
	.align		4
.L_1617:
        /*0cf8*/ 	.byte	0x01, 0x54
	.zero		2


	//----- nvinfo : EIATTR_SYSCALL_OFFSETS
	.align		4
        /*0cfc*/ 	.byte	0x04, 0x46
        /*0cfe*/ 	.short	(.L_1619 - .L_1618)


	//   ....[0]....
.L_1618:
        /*0d00*/ 	.word	0x00001d00


	//   ....[1]....
        /*0d04*/ 	.word	0x00001e50


	//   ....[2]....
        /*0d08*/ 	.word	0x000059e0


	//   ....[3]....
        /*0d0c*/ 	.word	0x00005d00


	//   ....[4]....
        /*0d10*/ 	.word	0x00016d60


	//   ....[5]....
        /*0d14*/ 	.word	0x00016ed0


	//   ....[6]....
        /*0d18*/ 	.word	0x00017020


	//   ....[7]....
        /*0d1c*/ 	.word	0x00017160


	//   ....[8]....
        /*0d20*/ 	.word	0x00017ad0


	//----- nvinfo : EIATTR_MBARRIER_INSTR_OFFSETS
	.align		4
.L_1619:
        /*0d24*/ 	.byte	0x04, 0x39
        /*0d26*/ 	.short	(.L_1621 - .L_1620)


	//   ....[0]....
.L_1620:
        /*0d28*/ 	.word	0x000002b0
        /*0d2c*/ 	.word	0x000000ff
        /*0d30*/ 	.word	0x00013200
        /*0d34*/ 	.short	0x0100
        /*0d36*/ 	.byte	0x08
	.zero		1


	//   ....[1]....
        /*0d38*/ 	.word	0x000002c0
        /*0d3c*/ 	.word	0x000000ff
        /*0d40*/ 	.word	0x00013220
        /*0d44*/ 	.short	0x0100
        /*0d46*/ 	.byte	0x08
	.zero		1


	//   ....[2]....
        /*0d48*/ 	.word	0x000003b0
        /*0d4c*/ 	.word	0x000000ff
        /*0d50*/ 	.word	0x00013230
        /*0d54*/ 	.short	0x0100
        /*0d56*/ 	.byte	0x08
	.zero		1


	//   ....[3]....
        /*0d58*/ 	.word	0x000003c0
        /*0d5c*/ 	.word	0x000000ff
        /*0d60*/ 	.word	0x00013240
        /*0d64*/ 	.short	0x0100
        /*0d66*/ 	.byte	0x08
	.zero		1


	//   ....[4]....
        /*0d68*/ 	.word	0x000003d0
        /*0d6c*/ 	.word	0x000000ff
        /*0d70*/ 	.word	0x00013238
        /*0d74*/ 	.short	0x0100
        /*0d76*/ 	.byte	0x08
	.zero		1


	//   ....[5]....
        /*0d78*/ 	.word	0x000003e0
        /*0d7c*/ 	.word	0x000000ff
        /*0d80*/ 	.word	0x00013248
        /*0d84*/ 	.short	0x0100
        /*0d86*/ 	.byte	0x08
	.zero		1


	//   ....[6]....
        /*0d88*/ 	.word	0x00000510
        /*0d8c*/ 	.word	0x000000ff
        /*0d90*/ 	.word	0x00013250
        /*0d94*/ 	.short	0x0100
        /*0d96*/ 	.byte	0x08
	.zero		1


	//   ....[7]....
        /*0d98*/ 	.word	0x00000520
        /*0d9c*/ 	.word	0x000000ff
        /*0da0*/ 	.word	0x00013260
        /*0da4*/ 	.short	0x0100
        /*0da6*/ 	.byte	0x08
	.zero		1


	//   ....[8]....
        /*0da8*/ 	.word	0x00000530
        /*0dac*/ 	.word	0x000000ff
        /*0db0*/ 	.word	0x00013258
        /*0db4*/ 	.short	0x0100
        /*0db6*/ 	.byte	0x08
	.zero		1


	//   ....[9]....
        /*0db8*/ 	.word	0x00000540
        /*0dbc*/ 	.word	0x000000ff
        /*0dc0*/ 	.word	0x00013268
        /*0dc4*/ 	.short	0x0100
        /*0dc6*/ 	.byte	0x08
	.zero		1


	//   ....[10]....
        /*0dc8*/ 	.word	0x00000630
        /*0dcc*/ 	.word	0x000000ff
        /*0dd0*/ 	.word	0x00013270
        /*0dd4*/ 	.short	0x0100
        /*0dd6*/ 	.byte	0x06
	.zero		1


	//   ....[11]....
        /*0dd8*/ 	.word	0x00000640
        /*0ddc*/ 	.word	0x000000ff
        /*0de0*/ 	.word	0x00013280
        /*0de4*/ 	.short	0x0100
        /*0de6*/ 	.byte	0x06
	.zero		1


	//   ....[12]....
        /*0de8*/ 	.word	0x00000650
        /*0dec*/ 	.word	0x000000ff
        /*0df0*/ 	.word	0x00013278
        /*0df4*/ 	.short	0x0100
        /*0df6*/ 	.byte	0x06
	.zero		1


	//   ....[13]....
        /*0df8*/ 	.word	0x00000660
        /*0dfc*/ 	.word	0x000000ff
        /*0e00*/ 	.word	0x00013288
        /*0e04*/ 	.short	0x0100
        /*0e06*/ 	.byte	0x06
	.zero		1


	//   ....[14]....
        /*0e08*/ 	.word	0x00000790
        /*0e0c*/ 	.word	0x000000ff
        /*0e10*/ 	.word	0x00013290
        /*0e14*/ 	.short	0x0100
        /*0e16*/ 	.byte	0x08
	.zero		1


	//   ....[15]....
        /*0e18*/ 	.word	0x000007a0
        /*0e1c*/ 	.word	0x000000ff
        /*0e20*/ 	.word	0x000132a0
        /*0e24*/ 	.short	0x0100
        /*0e26*/ 	.byte	0x08
	.zero		1


	//   ....[16]....
        /*0e28*/ 	.word	0x000007b0
        /*0e2c*/ 	.word	0x000000ff
        /*0e30*/ 	.word	0x00013298
        /*0e34*/ 	.short	0x0100
        /*0e36*/ 	.byte	0x08
	.zero		1


	//   ....[17]....
        /*0e38*/ 	.word	0x000007c0
        /*0e3c*/ 	.word	0x000000ff
        /*0e40*/ 	.word	0x000132a8
        /*0e44*/ 	.short	0x0100
        /*0e46*/ 	.byte	0x08
	.zero		1


	//   ....[18]....
        /*0e48*/ 	.word	0x000008f0
        /*0e4c*/ 	.word	0x000000ff
        /*0e50*/ 	.word	0x000132b0
        /*0e54*/ 	.short	0x0100
        /*0e56*/ 	.byte	0x08
	.zero		1


	//   ....[19]....
        /*0e58*/ 	.word	0x00000900
        /*0e5c*/ 	.word	0x000000ff
        /*0e60*/ 	.word	0x000132c0
        /*0e64*/ 	.short	0x0100
        /*0e66*/ 	.byte	0x08
	.zero		1


	//   ....[20]....
        /*0e68*/ 	.word	0x00000910
        /*0e6c*/ 	.word	0x000000ff
        /*0e70*/ 	.word	0x000132b8
        /*0e74*/ 	.short	0x0100
        /*0e76*/ 	.byte	0x08
	.zero		1


	//   ....[21]....
        /*0e78*/ 	.word	0x00000920
        /*0e7c*/ 	.word	0x000000ff
        /*0e80*/ 	.word	0x000132c8
        /*0e84*/ 	.short	0x0100
        /*0e86*/ 	.byte	0x08
	.zero		1


	//   ....[22]....
        /*0e88*/ 	.word	0x00002a00
        /*0e8c*/ 	.word	0x0000004c
        /*0e90*/ 	.word	0x00013290
        /*0e94*/ 	.short	0x010a
        /*0e96*/ 	.byte	0x3f
	.zero		1


	//   ....[23]....
        /*0e98*/ 	.word	0x00003b70
        /*0e9c*/ 	.word	0x0000004c
        /*0ea0*/ 	.word	0x00013290
        /*0ea4*/ 	.short	0x010a
        /*0ea6*/ 	.byte	0x3f
	.zero		1


	//   ....[24]....
        /*0ea8*/ 	.word	0x00004c50
        /*0eac*/ 	.word	0x0000004c
        /*0eb0*/ 	.word	0x00013290
        /*0eb4*/ 	.short	0x010a
        /*0eb6*/ 	.byte	0x3f
	.zero		1


	//   ....[25]....
        /*0eb8*/ 	.word	0x00004de0
        /*0ebc*/ 	.word	0x00000004
        /*0ec0*/ 	.word	0x00000000
        /*0ec4*/ 	.short	0x0101
        /*0ec6*/ 	.byte	0x3f
	.zero		1


	//   ....[26]....
        /*0ec8*/ 	.word	0x00004e20
        /*0ecc*/ 	.word	0x0000004c
        /*0ed0*/ 	.word	0x000132b0
        /*0ed4*/ 	.short	0x010a
        /*0ed6*/ 	.byte	0x3f
	.zero		1


	//   ....[27]....
        /*0ed8*/ 	.word	0x000050a0
        /*0edc*/ 	.word	0x0000004c
        /*0ee0*/ 	.word	0x00000000
        /*0ee4*/ 	.short	0x0101
        /*0ee6*/ 	.byte	0x3f
	.zero		1


	//   ....[28]....
        /*0ee8*/ 	.word	0x00005a80
        /*0eec*/ 	.word	0x00000010
        /*0ef0*/ 	.word	0x00013200
        /*0ef4*/ 	.short	0x010a
        /*0ef6*/ 	.byte	0x3f
	.zero		1


	//   ....[29]....
        /*0ef8*/ 	.word	0x00005ad0
        /*0efc*/ 	.word	0x00000010
        /*0f00*/ 	.word	0x00013200
        /*0f04*/ 	.short	0x010a
        /*0f06*/ 	.byte	0x3f
	.zero		1


	//   ....[30]....
        /*0f08*/ 	.word	0x000061e0
        /*0f0c*/ 	.word	0x00000010
        /*0f10*/ 	.word	0x00013200
        /*0f14*/ 	.short	0x010a
        /*0f16*/ 	.byte	0x3f
	.zero		1


	//   ....[31]....
        /*0f18*/ 	.word	0x00007620
        /*0f1c*/ 	.word	0x00000010
        /*0f20*/ 	.word	0x00013200
        /*0f24*/ 	.short	0x010a
        /*0f26*/ 	.byte	0x3f
	.zero		1


	//   ....[32]....
        /*0f28*/ 	.word	0x00008760
        /*0f2c*/ 	.word	0x0000000c
        /*0f30*/ 	.word	0x00013230
        /*0f34*/ 	.short	0x010a
        /*0f36*/ 	.byte	0x3f
	.zero		1


	//   ....[33]....
        /*0f38*/ 	.word	0x00008800
        /*0f3c*/ 	.word	0x0000000c
        /*0f40*/ 	.word	0x00013230
        /*0f44*/ 	.short	0x010a
        /*0f46*/ 	.byte	0x3f
	.zero		1


	//   ....[34]....
        /*0f48*/ 	.word	0x0000a940
        /*0f4c*/ 	.word	0x00000045
        /*0f50*/ 	.word	0x00000000
        /*0f54*/ 	.short	0x0101
        /*0f56*/ 	.byte	0x3f
	.zero		1


	//   ....[35]....
        /*0f58*/ 	.word	0x0000b4d0
        /*0f5c*/ 	.word	0x0000000d
        /*0f60*/ 	.word	0x00013230
        /*0f64*/ 	.short	0x010a
        /*0f66*/ 	.byte	0x3f
	.zero		1


	//   ....[36]....
        /*0f68*/ 	.word	0x0000b560
        /*0f6c*/ 	.word	0x0000000d
        /*0f70*/ 	.word	0x00013230
        /*0f74*/ 	.short	0x010a
        /*0f76*/ 	.byte	0x3f
	.zero		1


	//   ....[37]....
        /*0f78*/ 	.word	0x0000bb20
        /*0f7c*/ 	.word	0x00000014
        /*0f80*/ 	.word	0x00013250
        /*0f84*/ 	.short	0x010a
        /*0f86*/ 	.byte	0x3f
	.zero		1


	//   ....[38]....
        /*0f88*/ 	.word	0x0000bb70
        /*0f8c*/ 	.word	0x00000014
        /*0f90*/ 	.word	0x00013250
        /*0f94*/ 	.short	0x010a
        /*0f96*/ 	.byte	0x3f
	.zero		1


	//   ....[39]....
        /*0f98*/ 	.word	0x0000de20
        /*0f9c*/ 	.word	0x0000000d
        /*0fa0*/ 	.word	0x00000000
        /*0fa4*/ 	.short	0x0101
        /*0fa6*/ 	.byte	0x3f
	.zero		1


	//   ....[40]....
        /*0fa8*/ 	.word	0x0000df80
        /*0fac*/ 	.word	0x00000014
        /*0fb0*/ 	.word	0x00000000
        /*0fb4*/ 	.short	0x0101
        /*0fb6*/ 	.byte	0x3f
	.zero		1


	//   ....[41]....
        /*0fb8*/ 	.word	0x0000e5d0
        /*0fbc*/ 	.word	0x00000000
        /*0fc0*/ 	.word	0x00013230
        /*0fc4*/ 	.short	0x010a
        /*0fc6*/ 	.byte	0x3f
	.zero		1


	//   ....[42]....
        /*0fc8*/ 	.word	0x0000e660
        /*0fcc*/ 	.word	0x00000000
        /*0fd0*/ 	.word	0x00013230
        /*0fd4*/ 	.short	0x010a
        /*0fd6*/ 	.byte	0x3f
	.zero		1


	//   ....[43]....
        /*0fd8*/ 	.word	0x0000ec20
        /*0fdc*/ 	.word	0x0000000d
        /*0fe0*/ 	.word	0x00013250
        /*0fe4*/ 	.short	0x010a
        /*0fe6*/ 	.byte	0x3f
	.zero		1


	//   ....[44]....
        /*0fe8*/ 	.word	0x0000ec70
        /*0fec*/ 	.word	0x0000000d
        /*0ff0*/ 	.word	0x00013250
        /*0ff4*/ 	.short	0x010a
        /*0ff6*/ 	.byte	0x3f
	.zero		1


	//   ....[45]....
        /*0ff8*/ 	.word	0x0000fce0
        /*0ffc*/ 	.word	0x00000014
        /*1000*/ 	.word	0x00000000
        /*1004*/ 	.short	0x0101
        /*1006*/ 	.byte	0x3f
	.zero		1


	//   ....[46]....
        /*1008*/ 	.word	0x00010510
        /*100c*/ 	.word	0x0000000d
        /*1010*/ 	.word	0x00000000
        /*1014*/ 	.short	0x0101
        /*1016*/ 	.byte	0x3f
	.zero		1


	//   ....[47]....
        /*1018*/ 	.word	0x00010a60
        /*101c*/ 	.word	0x0000000a
        /*1020*/ 	.word	0x00013250
        /*1024*/ 	.short	0x010a
        /*1026*/ 	.byte	0x3f
	.zero		1


	//   ....[48]....
        /*1028*/ 	.word	0x00010ab0
        /*102c*/ 	.word	0x0000000a
        /*1030*/ 	.word	0x00013250
        /*1034*/ 	.short	0x010a
        /*1036*/ 	.byte	0x3f
	.zero		1


	//   ....[49]....
        /*1038*/ 	.word	0x000110f0
        /*103c*/ 	.word	0x0000000a
        /*1040*/ 	.word	0x00000000
        /*1044*/ 	.short	0x0101
        /*1046*/ 	.byte	0x3f
	.zero		1


	//   ....[50]....
        /*1048*/ 	.word	0x000129f0
        /*104c*/ 	.word	0x00000015
        /*1050*/ 	.word	0x00000000
        /*1054*/ 	.short	0x0101
        /*1056*/ 	.byte	0x3f
	.zero		1


	//   ....[51]....
        /*1058*/ 	.word	0x00012e30
        /*105c*/ 	.word	0x00000004
        /*1060*/ 	.word	0x00000000
        /*1064*/ 	.short	0x0101
        /*1066*/ 	.byte	0x3f
	.zero		1


	//   ....[52]....
        /*1068*/ 	.word	0x00015bd0
        /*106c*/ 	.word	0x00000011
        /*1070*/ 	.word	0x00013220
        /*1074*/ 	.short	0x010a
        /*1076*/ 	.byte	0x3f
	.zero		1


	//   ....[53]....
        /*1078*/ 	.word	0x00015ca0
        /*107c*/ 	.word	0x00000006
        /*1080*/ 	.word	0x000132a0
        /*1084*/ 	.short	0x010a
        /*1086*/ 	.byte	0x3f
	.zero		1


	//   ....[54]....
        /*1088*/ 	.word	0x00015ee0
        /*108c*/ 	.word	0x00000006
        /*1090*/ 	.word	0x000132c0
        /*1094*/ 	.short	0x010a
        /*1096*/ 	.byte	0x3f
	.zero		1


	//   ....[55]....
        /*1098*/ 	.word	0x00016290
        /*109c*/ 	.word	0x00000006
        /*10a0*/ 	.word	0x000132a0
        /*10a4*/ 	.short	0x010a
        /*10a6*/ 	.byte	0x3f
	.zero		1


	//   ....[56]....
        /*10a8*/ 	.word	0x000164c0
        /*10ac*/ 	.word	0x00000006
        /*10b0*/ 	.word	0x000132c0
        /*10b4*/ 	.short	0x010a
        /*10b6*/ 	.byte	0x3f
	.zero		1


	//   ....[57]....
        /*10b8*/ 	.word	0x00017510
        /*10bc*/ 	.word	0x00000004
        /*10c0*/ 	.word	0x00013280
        /*10c4*/ 	.short	0x010a
        /*10c6*/ 	.byte	0x3f
	.zero		1


	//   ....[58]....
        /*10c8*/ 	.word	0x000176b0
        /*10cc*/ 	.word	0x00000004
        /*10d0*/ 	.word	0x00013240
        /*10d4*/ 	.short	0x010a
        /*10d6*/ 	.byte	0x3f
	.zero		1


	//   ....[59]....
        /*10d8*/ 	.word	0x00018310
        /*10dc*/ 	.word	0x00000011
        /*10e0*/ 	.word	0x00013200
        /*10e4*/ 	.short	0x0107
        /*10e6*/ 	.byte	0x3f
	.zero		1


	//   ....[60]....
        /*10e8*/ 	.word	0x00018400
        /*10ec*/ 	.word	0x00000011
        /*10f0*/ 	.word	0x00013200
        /*10f4*/ 	.short	0x0101
        /*10f6*/ 	.byte	0x3f
	.zero		1


	//   ....[61]....
        /*10f8*/ 	.word	0x00018420
        /*10fc*/ 	.word	0x00000011
        /*1100*/ 	.word	0x00013220
        /*1104*/ 	.short	0x010a
        /*1106*/ 	.byte	0x3f
	.zero		1


	//   ....[62]....
        /*1108*/ 	.word	0x00018710
        /*110c*/ 	.word	0x00000006
        /*1110*/ 	.word	0x00013280
        /*1114*/ 	.short	0x010a
        /*1116*/ 	.byte	0x3f
	.zero		1


	//   ....[63]....
        /*1118*/ 	.word	0x00018960
        /*111c*/ 	.word	0x00000006
        /*1120*/ 	.word	0x00013240
        /*1124*/ 	.short	0x010a
        /*1126*/ 	.byte	0x3f
	.zero		1


	//   ....[64]....
        /*1128*/ 	.word	0x00018c20
        /*112c*/ 	.word	0x00000003
        /*1130*/ 	.word	0x00013270
        /*1134*/ 	.short	0x010a
        /*1136*/ 	.byte	0x3f
	.zero		1


	//   ....[65]....
        /*1138*/ 	.word	0x00018ca0
        /*113c*/ 	.word	0x00000003
        /*1140*/ 	.word	0x00013260
        /*1144*/ 	.short	0x010a
        /*1146*/ 	.byte	0x3f
	.zero		1


	//   ....[66]....
        /*1148*/ 	.word	0x000190c0
        /*114c*/ 	.word	0x00000003
        /*1150*/ 	.word	0x00013250
        /*1154*/ 	.short	0x0101
        /*1156*/ 	.byte	0x3f
	.zero		1


	//   ....[67]....
        /*1158*/ 	.word	0x00019140
        /*115c*/ 	.word	0x00000003
        /*1160*/ 	.word	0x00000000
        /*1164*/ 	.short	0x0101
        /*1166*/ 	.byte	0x3f
	.zero		1


	//   ....[68]....
        /*1168*/ 	.word	0x00019360
        /*116c*/ 	.word	0x00000000
        /*1170*/ 	.word	0x00013270
        /*1174*/ 	.short	0x010a
        /*1176*/ 	.byte	0x3f
	.zero		1


	//   ....[69]....
        /*1178*/ 	.word	0x000193d0
        /*117c*/ 	.word	0x00000000
        /*1180*/ 	.word	0x00013260
        /*1184*/ 	.short	0x010a
        /*1186*/ 	.byte	0x3f
	.zero		1


	//   ....[70]....
        /*1188*/ 	.word	0x00019800
        /*118c*/ 	.word	0x00000000
        /*1190*/ 	.word	0x00013250
        /*1194*/ 	.short	0x0101
        /*1196*/ 	.byte	0x3f
	.zero		1


	//   ....[71]....
        /*1198*/ 	.word	0x00019850
        /*119c*/ 	.word	0x00000002
        /*11a0*/ 	.word	0x00000000
        /*11a4*/ 	.short	0x0101
        /*11a6*/ 	.byte	0x3f
	.zero		1


	//   ....[72]....
        /*11a8*/ 	.word	0x0001a9a0
        /*11ac*/ 	.word	0x00000006
        /*11b0*/ 	.word	0x00013220
        /*11b4*/ 	.short	0x010a
        /*11b6*/ 	.byte	0x3f
	.zero		1


	//   ....[73]....
        /*11b8*/ 	.word	0x0001ab80
        /*11bc*/ 	.word	0x00000005
        /*11c0*/ 	.word	0x00000000
        /*11c4*/ 	.short	0x010a
        /*11c6*/ 	.byte	0x3f
	.zero		1


	//   ....[74]....
        /*11c8*/ 	.word	0x0001abb0
        /*11cc*/ 	.word	0x00000009
        /*11d0*/ 	.word	0x00000000
        /*11d4*/ 	.short	0x010a
        /*11d6*/ 	.byte	0x3f
	.zero		1


	//   ....[75]....
        /*11d8*/ 	.word	0x0001ac00
        /*11dc*/ 	.word	0x0000001d
        /*11e0*/ 	.word	0x00013260
        /*11e4*/ 	.short	0x010a
        /*11e6*/ 	.byte	0x3f
	.zero		1


	//   ....[76]....
        /*11e8*/ 	.word	0x0001ac50
        /*11ec*/ 	.word	0x00000007
        /*11f0*/ 	.word	0x00013260
        /*11f4*/ 	.short	0x010a
        /*11f6*/ 	.byte	0x3f
	.zero		1


	//   ....[77]....
        /*11f8*/ 	.word	0x0001ac90
        /*11fc*/ 	.word	0x0000001d
        /*1200*/ 	.word	0x00013280
        /*1204*/ 	.short	0x010a
        /*1206*/ 	.byte	0x3f
	.zero		1


	//   ....[78]....
        /*1208*/ 	.word	0x0001acb0
        /*120c*/ 	.word	0x00000007
        /*1210*/ 	.word	0x00013280
        /*1214*/ 	.short	0x010a
        /*1216*/ 	.byte	0x3f
	.zero		1


	//   ....[79]....
        /*1218*/ 	.word	0x0001ad10
        /*121c*/ 	.word	0x0000004c
        /*1220*/ 	.word	0x00013290
        /*1224*/ 	.short	0x010a
        /*1226*/ 	.byte	0x3f
	.zero		1


	//   ....[80]....
        /*1228*/ 	.word	0x0001ad60
        /*122c*/ 	.word	0x0000004c
        /*1230*/ 	.word	0x00013290
        /*1234*/ 	.short	0x010a
        /*1236*/ 	.byte	0x3f
	.zero		1


	//   ....[81]....
        /*1238*/ 	.word	0x0001adb0
        /*123c*/ 	.word	0x0000004c
        /*1240*/ 	.word	0x00013290
        /*1244*/ 	.short	0x010a
        /*1246*/ 	.byte	0x3f
	.zero		1


	//   ....[82]....
        /*1248*/ 	.word	0x0001ae00
        /*124c*/ 	.word	0x0000004c
        /*1250*/ 	.word	0x000132b0
        /*1254*/ 	.short	0x010a
        /*1256*/ 	.byte	0x3f
	.zero		1


	//   ....[83]....
        /*1258*/ 	.word	0x0001b000
        /*125c*/ 	.word	0x00000010
        /*1260*/ 	.word	0x00013200
        /*1264*/ 	.short	0x010a
        /*1266*/ 	.byte	0x3f
	.zero		1


	//   ....[84]....
        /*1268*/ 	.word	0x0001b200
        /*126c*/ 	.word	0x00000010
        /*1270*/ 	.word	0x00013200
        /*1274*/ 	.short	0x010a
        /*1276*/ 	.byte	0x3f
	.zero		1


	//   ....[85]....
        /*1278*/ 	.word	0x0001b250
        /*127c*/ 	.word	0x0000000c
        /*1280*/ 	.word	0x00013230
        /*1284*/ 	.short	0x010a
        /*1286*/ 	.byte	0x3f
	.zero		1


	//   ....[86]....
        /*1288*/ 	.word	0x0001b2a0
        /*128c*/ 	.word	0x0000000d
        /*1290*/ 	.word	0x00013230
        /*1294*/ 	.short	0x010a
        /*1296*/ 	.byte	0x3f
	.zero		1


	//   ....[87]....
        /*1298*/ 	.word	0x0001b2f0
        /*129c*/ 	.word	0x00000014
        /*12a0*/ 	.word	0x00013250
        /*12a4*/ 	.short	0x010a
        /*12a6*/ 	.byte	0x3f
	.zero		1


	//   ....[88]....
        /*12a8*/ 	.word	0x0001b340
        /*12ac*/ 	.word	0x00000000
        /*12b0*/ 	.word	0x00013230
        /*12b4*/ 	.short	0x010a
        /*12b6*/ 	.byte	0x3f
	.zero		1


	//   ....[89]....
        /*12b8*/ 	.word	0x0001b390
        /*12bc*/ 	.word	0x0000000d
        /*12c0*/ 	.word	0x00013250
        /*12c4*/ 	.short	0x010a
        /*12c6*/ 	.byte	0x3f
	.zero		1


	//   ....[90]....
        /*12c8*/ 	.word	0x0001b3e0
        /*12cc*/ 	.word	0x0000000a
        /*12d0*/ 	.word	0x00013250
        /*12d4*/ 	.short	0x010a
        /*12d6*/ 	.byte	0x3f
	.zero		1


	//   ....[91]....
        /*12d8*/ 	.word	0x0001b580
        /*12dc*/ 	.word	0x00000011
        /*12e0*/ 	.word	0x00013220
        /*12e4*/ 	.short	0x010a
        /*12e6*/ 	.byte	0x3f
	.zero		1


	//   ....[92]....
        /*12e8*/ 	.word	0x0001b5d0
        /*12ec*/ 	.word	0x00000006
        /*12f0*/ 	.word	0x000132a0
        /*12f4*/ 	.short	0x010a
        /*12f6*/ 	.byte	0x3f
	.zero		1


	//   ....[93]....
        /*12f8*/ 	.word	0x0001b620
        /*12fc*/ 	.word	0x00000006
        /*1300*/ 	.word	0x000132c0
        /*1304*/ 	.short	0x010a
        /*1306*/ 	.byte	0x3f
	.zero		1


	//   ....[94]....
        /*1308*/ 	.word	0x0001b670
        /*130c*/ 	.word	0x00000006
        /*1310*/ 	.word	0x000132a0
        /*1314*/ 	.short	0x010a
        /*1316*/ 	.byte	0x3f
	.zero		1


	//   ....[95]....
        /*1318*/ 	.word	0x0001b6c0
        /*131c*/ 	.word	0x00000006
        /*1320*/ 	.word	0x000132c0
        /*1324*/ 	.short	0x010a
        /*1326*/ 	.byte	0x3f
	.zero		1


	//   ....[96]....
        /*1328*/ 	.word	0x0001b860
        /*132c*/ 	.word	0x00000004
        /*1330*/ 	.word	0x00013280
        /*1334*/ 	.short	0x010a
        /*1336*/ 	.byte	0x3f
	.zero		1


	//   ....[97]....
        /*1338*/ 	.word	0x0001b8b0
        /*133c*/ 	.word	0x00000004
        /*1340*/ 	.word	0x00013240
        /*1344*/ 	.short	0x010a
        /*1346*/ 	.byte	0x3f
	.zero		1


	//   ....[98]....
        /*1348*/ 	.word	0x0001c0a0
        /*134c*/ 	.word	0x00000011
        /*1350*/ 	.word	0x00013220
        /*1354*/ 	.short	0x010a
        /*1356*/ 	.byte	0x3f
	.zero		1


	//   ....[99]....
        /*1358*/ 	.word	0x0001c0f0
        /*135c*/ 	.word	0x00000006
        /*1360*/ 	.word	0x00013280
        /*1364*/ 	.short	0x010a
        /*1366*/ 	.byte	0x3f
	.zero		1


	//   ....[100]....
        /*1368*/ 	.word	0x0001c140
        /*136c*/ 	.word	0x00000006
        /*1370*/ 	.word	0x00013240
        /*1374*/ 	.short	0x010a
        /*1376*/ 	.byte	0x3f
	.zero		1


	//   ....[101]....
        /*1378*/ 	.word	0x0001c190
        /*137c*/ 	.word	0x00000003
        /*1380*/ 	.word	0x00013270
        /*1384*/ 	.short	0x010a
        /*1386*/ 	.byte	0x3f
	.zero		1


	//   ....[102]....
        /*1388*/ 	.word	0x0001c1e0
        /*138c*/ 	.word	0x00000003
        /*1390*/ 	.word	0x00013260
        /*1394*/ 	.short	0x010a
        /*1396*/ 	.byte	0x3f
	.zero		1


	//   ....[103]....
        /*1398*/ 	.word	0x0001c230
        /*139c*/ 	.word	0x00000000
        /*13a0*/ 	.word	0x00013270
        /*13a4*/ 	.short	0x010a
        /*13a6*/ 	.byte	0x3f
	.zero		1


	//   ....[104]....
        /*13a8*/ 	.word	0x0001c280
        /*13ac*/ 	.word	0x00000000
        /*13b0*/ 	.word	0x00013260
        /*13b4*/ 	.short	0x010a
        /*13b6*/ 	.byte	0x3f
	.zero		1


	//   ....[105]....
        /*13b8*/ 	.word	0x0001cce0
        /*13bc*/ 	.word	0x00000006
        /*13c0*/ 	.word	0x00013220
        /*13c4*/ 	.short	0x010a
        /*13c6*/ 	.byte	0x3f
	.zero		1


	//   ....[106]....
        /*13c8*/ 	.word	0x0001ce80
        /*13cc*/ 	.word	0x00000005
        /*13d0*/ 	.word	0x00000000
        /*13d4*/ 	.short	0x010a
        /*13d6*/ 	.byte	0x3f
	.zero		1


	//   ....[107]....
        /*13d8*/ 	.word	0x0001ced0
        /*13dc*/ 	.word	0x00000009
        /*13e0*/ 	.word	0x00000000
        /*13e4*/ 	.short	0x010a
        /*13e6*/ 	.byte	0x3f
	.zero		1


	//   ....[108]....
        /*13e8*/ 	.word	0x0001cf20
        /*13ec*/ 	.word	0x0000001d
        /*13f0*/ 	.word	0x00013260
        /*13f4*/ 	.short	0x010a
        /*13f6*/ 	.byte	0x3f
	.zero		1


	//   ....[109]....
        /*13f8*/ 	.word	0x0001cf70
        /*13fc*/ 	.word	0x00000007
        /*1400*/ 	.word	0x00013260
        /*1404*/ 	.short	0x010a
        /*1406*/ 	.byte	0x3f
	.zero		1


	//   ....[110]....
        /*1408*/ 	.word	0x0001cfc0
        /*140c*/ 	.word	0x0000001d
        /*1410*/ 	.word	0x00013280
        /*1414*/ 	.short	0x010a
        /*1416*/ 	.byte	0x3f
	.zero		1


	//----- nvinfo : EIATTR_NUM_MBARRIERS
	.align		4
.L_1621:
        /*1418*/ 	.byte	0x03, 0x38
        /*141a*/ 	.short	0x0016


	//----- nvinfo : EIATTR_EXIT_INSTR_OFFSETS
	.align		4
        /*141c*/ 	.byte	0x04, 0x1c
        /*141e*/ 	.short	(.L_1623 - .L_1622)


	//   ....[0]....
.L_1622:
        /*1420*/ 	.word	0x0001ad00


	//----- nvinfo : EIATTR_MAX_THREADS
	.align		4
.L_1623:
        /*1424*/ 	.byte	0x04, 0x05
        /*1426*/ 	.short	(.L_1625 - .L_1624)
.L_1624:
        /*1428*/ 	.word	0x00000200
        /*142c*/ 	.word	0x00000001
        /*1430*/ 	.word	0x00000001


	//----- nvinfo : EIATTR_CRS_STACK_SIZE
	.align		4
.L_1625:
        /*1434*/ 	.byte	0x04, 0x1e
        /*1436*/ 	.short	(.L_1627 - .L_1626)
.L_1626:
        /*1438*/ 	.word	0x00000000


	//----- nvinfo : EIATTR_CBANK_PARAM_SIZE
	.align		4
.L_1627:
        /*143c*/ 	.byte	0x03, 0x19
        /*143e*/ 	.short	0x0af0


	//----- nvinfo : EIATTR_PARAM_CBANK
	.align		4
        /*1440*/ 	.byte	0x04, 0x0a
        /*1442*/ 	.short	(.L_1629 - .L_1628)
	.align		4
.L_1628:
        /*1444*/ 	.word	index@(.nv.constant0._ZN7cutlass13device_kernelIN5flash11enable_sm90INS1_16FlashAttnFwdSm90INS1_25CollectiveMainloopFwdSm90ILi2EN4cute5tupleIJNS5_1CILi1EEES8_S8_EEENS6_IJNS7_ILi192EEENS7_ILi160EEENS7_ILi64EEEEEELi64ENS_12float_e4m3_tEfNS_4arch4Sm90ELb1ELb0ELb0ELb1ELb0ELb1ELb0ELb1ELb1ELb1ELb1ELb0EEENS1_21CollectiveEpilogueFwdINS6_IJSA_SC_SB_EEES9_NS_10bfloat16_tESG_Li384ELb1ELb1ELb1ELb1EEENS1_36VarlenDynamicPersistentTileSchedulerILi192ELi160ELi384ELi128ELb1ELb1ELb1ELb1ELb1ELb1EEEEEEEEEvNT_6ParamsE)
        /*1448*/ 	.short	0x0210
        /*144a*/ 	.short	0x0af0


	//----- nvinfo : EIATTR_SW_WAR
	.align		4
.L_1629:
        /*144c*/ 	.byte	0x04, 0x36
        /*144e*/ 	.short	(.L_1631 - .L_1630)
.L_1630:
        /*1450*/ 	.word	0x00000008
.L_1631:


//--------------------- .nv.callgraph             --------------------------
	.section	.nv.callgraph,"",@"SHT_CUDA_CALLGRAPH"
	.align	4
	.sectionentsize	8
	.align		4
        /*0000*/ 	.word	0x00000000
	.align		4
        /*0004*/ 	.word	0xffffffff
	.align		4
        /*0008*/ 	.word	index@(_ZN7cutlass13device_kernelIN5flash11enable_sm90INS1_16FlashAttnFwdSm90INS1_25CollectiveMainloopFwdSm90ILi2EN4cute5tupleIJNS5_1CILi1EEES8_S8_EEENS6_IJNS7_ILi128EEESA_NS7_ILi256EEEEEELi256ENS_12float_e4m3_tEfNS_4arch4Sm90ELb0ELb0ELb0ELb0ELb0ELb0ELb0ELb1ELb1ELb1ELb1ELb0EEENS1_21CollectiveEpilogueFwdINS6_IJSA_SB_SA_EEES9_NS_10bfloat16_tESF_Li256ELb0ELb1ELb1ELb1EEENS1_19SingleTileSchedulerILb0ELb1ELb1ELi128EEEEEEEEEvNT_6ParamsE)
	.align		4
        /*000c*/ 	.word	index@(__assertfail)
	.align		4
        /*0010*/ 	.word	index@(_ZN7cutlass13device_kernelIN5flash11enable_sm90INS1_16FlashAttnFwdSm90INS1_25CollectiveMainloopFwdSm90ILi2EN4cute5tupleIJNS5_1CILi1EEES8_S8_EEENS6_IJNS7_ILi128EEESA_NS7_ILi256EEEEEELi256ENS_12float_e4m3_tEfNS_4arch4Sm90ELb0ELb0ELb0ELb1ELb0ELb0ELb0ELb1ELb1ELb1ELb1ELb0EEENS1_21CollectiveEpilogueFwdINS6_IJSA_SB_SA_EEES9_NS_10bfloat16_tESF_Li256ELb1ELb1ELb1ELb1EEENS1_36VarlenDynamicPersistentTileSchedulerILi128ELi128ELi256ELi128ELb1ELb1ELb1ELb0ELb1ELb1EEEEEEEEEvNT_6ParamsE)
	.align		4
        /*0014*/ 	.word	index@(__assertfail)
	.align		4
        /*0018*/ 	.word	index@(_ZN7cutlass13device_kernelIN5flash11enable_sm90INS1_16FlashAttnFwdSm90INS1_25CollectiveMainloopFwdSm90ILi2EN4cute5tupleIJNS5_1CILi1EEES8_S8_EEENS6_IJNS7_ILi128EEESA_NS7_ILi256EEEEEELi256ENS_12float_e4m3_tEfNS_4arch4Sm90ELb0ELb0ELb0ELb1ELb0ELb1ELb0ELb1ELb1ELb1ELb1ELb0EEENS1_21CollectiveEpilogueFwdINS6_IJSA_SB_SA_EEES9_NS_10bfloat16_tESF_Li256ELb1ELb1ELb1ELb1EEENS1_36VarlenDynamicPersistentTileSchedulerILi128ELi128ELi256ELi128ELb1ELb1ELb1ELb0ELb1ELb1EEEEEEEEEvNT_6ParamsE)
	.align		4
        /*001c*/ 	.word	index@(__assertfail)
	.align		4
        /*0020*/ 	.word	index@(_ZN7cutlass13device_kernelIN5flash11enable_sm90INS1_16FlashAttnFwdSm90INS1_25CollectiveMainloopFwdSm90ILi2EN4cute5tupleIJNS5_1CILi1EEES8_S8_EEENS6_IJNS7_ILi128EEENS7_ILi64EEENS7_ILi256EEEEEELi256ENS_12float_e4m3_tEfNS_4arch4Sm90ELb0ELb1ELb0ELb0ELb0ELb0ELb0ELb1ELb1ELb1ELb1ELb0EEENS1_21CollectiveEpilogueFwdINS6_IJSA_SC_SB_EEES9_NS_10bfloat16_tESG_Li256ELb0ELb1ELb1ELb1EEENS1_19SingleTileSchedulerILb0ELb1ELb1ELi128EEEEEEEEEvNT_6ParamsE)
	.align		4
        /*0024*/ 	.word	index@(__assertfail)
	.align		4
        /*0028*/ 	.word	index@(_ZN7cutlass13device_kernelIN5flash11enable_sm90INS1_16FlashAttnFwdSm90INS1_25CollectiveMainloopFwdSm90ILi2EN4cute5tupleIJNS5_1CILi1EEES8_S8_EEENS6_IJNS7_ILi128EEENS7_ILi64EEENS7_ILi256EEEEEELi256ENS_12float_e4m3_tEfNS_4arch4Sm90ELb0ELb1ELb0ELb1ELb0ELb0ELb0ELb1ELb1ELb1ELb1ELb0EEENS1_21CollectiveEpilogueFwdINS6_IJSA_SC_SB_EEES9_NS_10bfloat16_tESG_Li256ELb1ELb1ELb1ELb1EEENS1_36VarlenDynamicPersistentTileSchedulerILi128ELi64ELi256ELi128ELb1ELb1ELb1ELb1ELb0ELb1EEEEEEEEEvNT_6ParamsE)
	.align		4
        /*002c*/ 	.word	index@(__assertfail)
	.align		4
        /*0030*/ 	.word	index@(_ZN7cutlass13device_kernelIN5flash11enable_sm90INS1_16FlashAttnFwdSm90INS1_25CollectiveMainloopFwdSm90ILi2EN4cute5tupleIJNS5_1CILi1EEES8_S8_EEENS6_IJNS7_ILi128EEENS7_ILi64EEENS7_ILi256EEEEEELi256ENS_12float_e4m3_tEfNS_4arch4Sm90ELb0ELb1ELb0ELb1ELb0ELb1ELb0ELb1ELb1ELb1ELb1ELb0EEENS1_21CollectiveEpilogueFwdINS6_IJSA_SC_SB_EEES9_NS_10bfloat16_tESG_Li256ELb1ELb1ELb1ELb1EEENS1_36VarlenDynamicPersistentTileSchedulerILi128ELi64ELi256ELi128ELb1ELb1ELb1ELb1ELb0ELb1EEEEEEEEEvNT_6ParamsE)
	.align		4
        /*0034*/ 	.word	index@(__assertfail)
	.align		4
        /*0038*/ 	.word	index@(_ZN7cutlass13device_kernelIN5flash11enable_sm90INS1_16FlashAttnFwdSm90INS1_25CollectiveMainloopFwdSm90ILi2EN4cute5tupleIJNS5_1CILi1EEES8_S8_EEENS6_IJNS7_ILi128EEESA_NS7_ILi256EEEEEELi256ENS_12float_e4m3_tEfNS_4arch4Sm90ELb1ELb0ELb0ELb0ELb0ELb0ELb0ELb1ELb1ELb1ELb1ELb0EEENS1_21CollectiveEpilogueFwdINS6_IJSA_SB_SA_EEES9_NS_10bfloat16_tESF_Li256ELb0ELb1ELb1ELb1EEENS1_19SingleTileSchedulerILb0ELb1ELb1ELi128EEEEEEEEEvNT_6ParamsE)
	.align		4
        /*003c*/ 	.word	index@(__assertfail)
	.align		4
        /*0040*/ 	.word	index@(_ZN7cutlass13device_kernelIN5flash11enable_sm90INS1_16FlashAttnFwdSm90INS1_25CollectiveMainloopFwdSm90ILi2EN4cute5tupleIJNS5_1CILi1EEES8_S8_EEENS6_IJNS7_ILi128EEESA_NS7_ILi256EEEEEELi256ENS_12float_e4m3_tEfNS_4arch4Sm90ELb1ELb0ELb0ELb1ELb0ELb0ELb0ELb1ELb1ELb1ELb1ELb0EEENS1_21CollectiveEpilogueFwdINS6_IJSA_SB_SA_EEES9_NS_10bfloat16_tESF_Li256ELb1ELb1ELb1ELb1EEENS1_36VarlenDynamicPersistentTileSchedulerILi128ELi128ELi256ELi128ELb1ELb1ELb1ELb1ELb1ELb1EEEEEEEEEvNT_6ParamsE)
	.align		4
        /*0044*/ 	.word	index@(__assertfail)
	.align		4
        /*0048*/ 	.word	index@(_ZN7cutlass13device_kernelIN5flash11enable_sm90INS1_16FlashAttnFwdSm90INS1_25CollectiveMainloopFwdSm90ILi2EN4cute5tupleIJNS5_1CILi1EEES8_S8_EEENS6_IJNS7_ILi128EEESA_NS7_ILi256EEEEEELi256ENS_12float_e4m3_tEfNS_4arch4Sm90ELb1ELb0ELb0ELb1ELb0ELb1ELb0ELb1ELb1ELb1ELb1ELb0EEENS1_21CollectiveEpilogueFwdINS6_IJSA_SB_SA_EEES9_NS_10bfloat16_tESF_Li256ELb1ELb1ELb1ELb1EEENS1_36VarlenDynamicPersistentTileSchedulerILi128ELi128ELi256ELi128ELb1ELb1ELb1ELb1ELb1ELb1EEEEEEEEEvNT_6ParamsE)
	.align		4
        /*004c*/ 	.word	index@(__assertfail)
	.align		4
        /*0050*/ 	.word	index@(_ZN7cutlass13device_kernelIN5flash11enable_sm90INS1_16FlashAttnFwdSm90INS1_25CollectiveMainloopFwdSm90ILi2EN4cute5tupleIJNS5_1CILi1EEES8_S8_EEENS6_IJNS7_ILi128EEENS7_ILi160EEENS7_ILi192EEEEEELi192ENS_12float_e4m3_tEfNS_4arch4Sm90ELb0ELb0ELb0ELb0ELb0ELb0ELb0ELb1ELb1ELb1ELb1ELb0EEENS1_21CollectiveEpilogueFwdINS6_IJSA_SC_SB_EEES9_NS_10bfloat16_tESG_Li256ELb0ELb1ELb1ELb1EEENS1_19SingleTileSchedulerILb0ELb1ELb1ELi128EEEEEEEEEvNT_6ParamsE)
	.align		4
        /*0054*/ 	.word	index@(__assertfail)
	.align		4
        /*0058*/ 	.word	index@(_ZN7cutlass13device_kernelIN5flash11enable_sm90INS1_16FlashAttnFwdSm90INS1_25CollectiveMainloopFwdSm90ILi2EN4cute5tupleIJNS5_1CILi1EEES8_S8_EEENS6_IJNS7_ILi128EEENS7_ILi160EEENS7_ILi192EEEEEELi192ENS_12float_e4m3_tEfNS_4arch4Sm90ELb0ELb0ELb0ELb1ELb0ELb0ELb0ELb1ELb1ELb1ELb1ELb0EEENS1_21CollectiveEpilogueFwdINS6_IJSA_SC_SB_EEES9_NS_10bfloat16_tESG_Li256ELb1ELb1ELb1ELb1EEENS1_36VarlenDynamicPersistentTileSchedulerILi128ELi160ELi256ELi128ELb1ELb1ELb1ELb0ELb1ELb1EEEEEEEEEvNT_6ParamsE)
	.align		4
        /*005c*/ 	.word	index@(__assertfail)
	.align		4
        /*0060*/ 	.word	index@(_ZN7cutlass13device_kernelIN5flash11enable_sm90INS1_16FlashAttnFwdSm90INS1_25CollectiveMainloopFwdSm90ILi2EN4cute5tupleIJNS5_1CILi1EEES8_S8_EEENS6_IJNS7_ILi128EEENS7_ILi160EEENS7_ILi192EEEEEELi192ENS_12float_e4m3_tEfNS_4arch4Sm90ELb0ELb0ELb0ELb1ELb0ELb1ELb0ELb1ELb1ELb1ELb1ELb0EEENS1_21CollectiveEpilogueFwdINS6_IJSA_SC_SB_EEES9_NS_10bfloat16_tESG_Li256ELb1ELb1ELb1ELb1EEENS1_36VarlenDynamicPersistentTileSchedulerILi128ELi160ELi256ELi128ELb1ELb1ELb1ELb0ELb1ELb1EEEEEEEEEvNT_6ParamsE)
	.align		4
        /*0064*/ 	.word	index@(__assertfail)
	.align		4
        /*0068*/ 	.word	index@(_ZN7cutlass13device_kernelIN5flash11enable_sm90INS1_16FlashAttnFwdSm90INS1_25CollectiveMainloopFwdSm90ILi2EN4cute5tupleIJNS5_1CILi1EEES8_S8_EEENS6_IJNS7_ILi128EEENS7_ILi160EEENS7_ILi192EEEEEELi192ENS_12float_e4m3_tEfNS_4arch4Sm90ELb0ELb1ELb0ELb0ELb0ELb0ELb0ELb1ELb1ELb1ELb1ELb0EEENS1_21CollectiveEpilogueFwdINS6_IJSA_SC_SB_EEES9_NS_10bfloat16_tESG_Li256ELb0ELb1ELb1ELb1EEENS1_19SingleTileSchedulerILb0ELb1ELb1ELi128EEEEEEEEEvNT_6ParamsE)
	.align		4
        /*006c*/ 	.word	index@(__assertfail)
	.align		4
        /*0070*/ 	.word	index@(_ZN7cutlass13device_kernelIN5flash11enable_sm90INS1_16FlashAttnFwdSm90INS1_25CollectiveMainloopFwdSm90ILi2EN4cute5tupleIJNS5_1CILi1EEES8_S8_EEENS6_IJNS7_ILi128EEENS7_ILi160EEENS7_ILi192EEEEEELi192ENS_12float_e4m3_tEfNS_4arch4Sm90ELb0ELb1ELb0ELb1ELb0ELb0ELb0ELb1ELb1ELb1ELb1ELb0EEENS1_21CollectiveEpilogueFwdINS6_IJSA_SC_SB_EEES9_NS_10bfloat16_tESG_Li256ELb1ELb1ELb1ELb1EEENS1_36VarlenDynamicPersistentTileSchedulerILi128ELi160ELi256ELi128ELb1ELb1ELb1ELb1ELb0ELb1EEEEEEEEEvNT_6ParamsE)
	.align		4
        /*0074*/ 	.word	index@(__assertfail)
	.align		4
        /*0078*/ 	.word	index@(_ZN7cutlass13device_kernelIN5flash11enable_sm90INS1_16FlashAttnFwdSm90INS1_25CollectiveMainloopFwdSm90ILi2EN4cute5tupleIJNS5_1CILi1EEES8_S8_EEENS6_IJNS7_ILi128EEENS7_ILi160EEENS7_ILi192EEEEEELi192ENS_12float_e4m3_tEfNS_4arch4Sm90ELb0ELb1ELb0ELb1ELb0ELb1ELb0ELb1ELb1ELb1ELb1ELb0EEENS1_21CollectiveEpilogueFwdINS6_IJSA_SC_SB_EEES9_NS_10bfloat16_tESG_Li256ELb1ELb1ELb1ELb1EEENS1_36VarlenDynamicPersistentTileSchedulerILi128ELi160ELi256ELi128ELb1ELb1ELb1ELb1ELb0ELb1EEEEEEEEEvNT_6ParamsE)
	.align		4
        /*007c*/ 	.word	index@(__assertfail)
	.align		4
        /*0080*/ 	.word	index@(_ZN7cutlass13device_kernelIN5flash11enable_sm90INS1_16FlashAttnFwdSm90INS1_25CollectiveMainloopFwdSm90ILi2EN4cute5tupleIJNS5_1CILi1EEES8_S8_EEENS6_IJNS7_ILi128EEENS7_ILi160EEENS7_ILi192EEEEEELi192ENS_12float_e4m3_tEfNS_4arch4Sm90ELb1ELb0ELb0ELb0ELb0ELb0ELb0ELb1ELb1ELb1ELb1ELb0EEENS1_21CollectiveEpilogueFwdINS6_IJSA_SC_SB_EEES9_NS_10bfloat16_tESG_Li256ELb0ELb1ELb1ELb1EEENS1_19SingleTileSchedulerILb0ELb1ELb1ELi128EEEEEEEEEvNT_6ParamsE)
	.align		4
        /*0084*/ 	.word	index@(__assertfail)
	.align		4
        /*0088*/ 	.word	index@(_ZN7cutlass13device_kernelIN5flash11enable_sm90INS1_16FlashAttnFwdSm90INS1_25CollectiveMainloopFwdSm90ILi2EN4cute5tupleIJNS5_1CILi1EEES8_S8_EEENS6_IJNS7_ILi128EEENS7_ILi160EEENS7_ILi192EEEEEELi192ENS_12float_e4m3_tEfNS_4arch4Sm90ELb1ELb0ELb0ELb1ELb0ELb0ELb0ELb1ELb1ELb1ELb1ELb0EEENS1_21CollectiveEpilogueFwdINS6_IJSA_SC_SB_EEES9_NS_10bfloat16_tESG_Li256ELb1ELb1ELb1ELb1EEENS1_36VarlenDynamicPersistentTileSchedulerILi128ELi160ELi256ELi128ELb1ELb1ELb1ELb1ELb1ELb1EEEEEEEEEvNT_6ParamsE)
	.align		4
        /*008c*/ 	.word	index@(__assertfail)
	.align		4
        /*0090*/ 	.word	index@(_ZN7cutlass13device_kernelIN5flash11enable_sm90INS1_16FlashAttnFwdSm90INS1_25CollectiveMainloopFwdSm90ILi2EN4cute5tupleIJNS5_1CILi1EEES8_S8_EEENS6_IJNS7_ILi128EEENS7_ILi160EEENS7_ILi192EEEEEELi192ENS_12float_e4m3_tEfNS_4arch4Sm90ELb1ELb0ELb0ELb1ELb0ELb1ELb0ELb1ELb1ELb1ELb1ELb0EEENS1_21CollectiveEpilogueFwdINS6_IJSA_SC_SB_EEES9_NS_10bfloat16_tESG_Li256ELb1ELb1ELb1ELb1EEENS1_36VarlenDynamicPersistentTileSchedulerILi128ELi160ELi256ELi128ELb1ELb1ELb1ELb1ELb1ELb1EEEEEEEEEvNT_6ParamsE)
	.align		4
        /*0094*/ 	.word	index@(__assertfail)
	.align		4
        /*0098*/ 	.word	index@(_ZN7cutlass13device_kernelIN5flash11enable_sm90INS1_16FlashAttnFwdSm90INS1_25CollectiveMainloopFwdSm90ILi2EN4cute5tupleIJNS5_1CILi1EEES8_S8_EEENS6_IJNS7_ILi128EEENS7_ILi224EEESA_EEELi128ENS_12float_e4m3_tEfNS_4arch4Sm90ELb0ELb0ELb0ELb0ELb0ELb0ELb0ELb1ELb1ELb1ELb1ELb0EEENS1_21CollectiveEpilogueFwdINS6_IJSA_SA_SB_EEES9_NS_10bfloat16_tESF_Li256ELb0ELb1ELb1ELb1EEENS1_19SingleTileSchedulerILb0ELb1ELb1ELi128EEEEEEEEEvNT_6ParamsE)
	.align		4
        /*009c*/ 	.word	index@(__assertfail)
	.align		4
        /*00a0*/ 	.word	index@(_ZN7cutlass13device_kernelIN5flash11enable_sm90INS1_16FlashAttnFwdSm90INS1_25CollectiveMainloopFwdSm90ILi2EN4cute5tupleIJNS5_1CILi1EEES8_S8_EEENS6_IJNS7_ILi128EEENS7_ILi224EEESA_EEELi128ENS_12float_e4m3_tEfNS_4arch4Sm90ELb0ELb0ELb0ELb1ELb0ELb0ELb0ELb1ELb1ELb1ELb1ELb0EEENS1_21CollectiveEpilogueFwdINS6_IJSA_SA_SB_EEES9_NS_10bfloat16_tESF_Li256ELb1ELb1ELb1ELb1EEENS1_36VarlenDynamicPersistentTileSchedulerILi128ELi224ELi256ELi128ELb1ELb1ELb1ELb0ELb1ELb1EEEEEEEEEvNT_6ParamsE)
	.align		4
        /*00a4*/ 	.word	index@(__assertfail)
	.align		4
        /*00a8*/ 	.word	index@(_ZN7cutlass13device_kernelIN5flash11enable_sm90INS1_16FlashAttnFwdSm90INS1_25CollectiveMainloopFwdSm90ILi2EN4cute5tupleIJNS5_1CILi1EEES8_S8_EEENS6_IJNS7_ILi128EEENS7_ILi224EEESA_EEELi128ENS_12float_e4m3_tEfNS_4arch4Sm90ELb0ELb0ELb0ELb1ELb0ELb1ELb0ELb1ELb1ELb1ELb1ELb0EEENS1_21CollectiveEpilogueFwdINS6_IJSA_SA_SB_EEES9_NS_10bfloat16_tESF_Li256ELb1ELb1ELb1ELb1EEENS1_36VarlenDynamicPersistentTileSchedulerILi128ELi224ELi256ELi128ELb1ELb1ELb1ELb0ELb1ELb1EEEEEEEEEvNT_6ParamsE)
	.align		4
        /*00ac*/ 	.word	index@(__assertfail)
	.align		4
        /*00b0*/ 	.word	index@(_ZN7cutlass13device_kernelIN5flash11enable_sm90INS1_16FlashAttnFwdSm90INS1_25CollectiveMainloopFwdSm90ILi2EN4cute5tupleIJNS5_1CILi1EEES8_S8_EEENS6_IJNS7_ILi128EEENS7_ILi224EEESA_EEELi128ENS_12float_e4m3_tEfNS_4arch4Sm90ELb0ELb1ELb0ELb0ELb0ELb0ELb0ELb1ELb1ELb1ELb1ELb0EEENS1_21CollectiveEpilogueFwdINS6_IJSA_SA_SB_EEES9_NS_10bfloat16_tESF_Li256ELb0ELb1ELb1ELb1EEENS1_19SingleTileSchedulerILb0ELb1ELb1ELi128EEEEEEEEEvNT_6ParamsE)
	.align		4
        /*00b4*/ 	.word	index@(__assertfail)
	.align		4
        /*00b8*/ 	.word	index@(_ZN7cutlass13device_kernelIN5flash11enable_sm90INS1_16FlashAttnFwdSm90INS1_25CollectiveMainloopFwdSm90ILi2EN4cute5tupleIJNS5_1CILi1EEES8_S8_EEENS6_IJNS7_ILi128EEENS7_ILi224EEESA_EEELi128ENS_12float_e4m3_tEfNS_4arch4Sm90ELb0ELb1ELb0ELb1ELb0ELb0ELb0ELb1ELb1ELb1ELb1ELb0EEENS1_21CollectiveEpilogueFwdINS6_IJSA_SA_SB_EEES9_NS_10bfloat16_tESF_Li256ELb1ELb1ELb1ELb1EEENS1_36VarlenDynamicPersistentTileSchedulerILi128ELi224ELi256ELi128ELb1ELb1ELb1ELb1ELb0ELb1EEEEEEEEEvNT_6ParamsE)
	.align		4
        /*00bc*/ 	.word	index@(__assertfail)
	.align		4
        /*00c0*/ 	.word	index@(_ZN7cutlass13device_kernelIN5flash11enable_sm90INS1_16FlashAttnFwdSm90INS1_25CollectiveMainloopFwdSm90ILi2EN4cute5tupleIJNS5_1CILi1EEES8_S8_EEENS6_IJNS7_ILi128EEENS7_ILi224EEESA_EEELi128ENS_12float_e4m3_tEfNS_4arch4Sm90ELb0ELb1ELb0ELb1ELb0ELb1ELb0ELb1ELb1ELb1ELb1ELb0EEENS1_21CollectiveEpilogueFwdINS6_IJSA_SA_SB_EEES9_NS_10bfloat16_tESF_Li256ELb1ELb1ELb1ELb1EEENS1_36VarlenDynamicPersistentTileSchedulerILi128ELi224ELi256ELi128ELb1ELb1ELb1ELb1ELb0ELb1EEEEEEEEEvNT_6ParamsE)
	.align		4
        /*00c4*/ 	.word	index@(__assertfail)
	.align		4
        /*00c8*/ 	.word	index@(_ZN7cutlass13device_kernelIN5flash11enable_sm90INS1_16FlashAttnFwdSm90INS1_25CollectiveMainloopFwdSm90ILi2EN4cute5tupleIJNS5_1CILi1EEES8_S8_EEENS6_IJNS7_ILi128EEENS7_ILi224EEESA_EEELi128ENS_12float_e4m3_tEfNS_4arch4Sm90ELb1ELb0ELb0ELb0ELb0ELb0ELb0ELb1ELb1ELb1ELb1ELb0EEENS1_21CollectiveEpilogueFwdINS6_IJSA_SA_SB_EEES9_NS_10bfloat16_tESF_Li256ELb0ELb1ELb1ELb1EEENS1_19SingleTileSchedulerILb0ELb1ELb1ELi128EEEEEEEEEvNT_6ParamsE)
	.align		4
        /*00cc*/ 	.word	index@(__assertfail)
	.align		4
        /*00d0*/ 	.word	index@(_ZN7cutlass13device_kernelIN5flash11enable_sm90INS1_16FlashAttnFwdSm90INS1_25CollectiveMainloopFwdSm90ILi2EN4cute5tupleIJNS5_1CILi1EEES8_S8_EEENS6_IJNS7_ILi128EEENS7_ILi224EEESA_EEELi128ENS_12float_e4m3_tEfNS_4arch4Sm90ELb1ELb0ELb0ELb1ELb0ELb0ELb0ELb1ELb1ELb1ELb1ELb0EEENS1_21CollectiveEpilogueFwdINS6_IJSA_SA_SB_EEES9_NS_10bfloat16_tESF_Li256ELb1ELb1ELb1ELb1EEENS1_36VarlenDynamicPersistentTileSchedulerILi128ELi224ELi256ELi128ELb1ELb1ELb1ELb1ELb1ELb1EEEEEEEEEvNT_6ParamsE)
	.align		4
        /*00d4*/ 	.word	index@(__assertfail)
	.align		4
        /*00d8*/ 	.word	index@(_ZN7cutlass13device_kernelIN5flash11enable_sm90INS1_16FlashAttnFwdSm90INS1_25CollectiveMainloopFwdSm90ILi2EN4cute5tupleIJNS5_1CILi1EEES8_S8_EEENS6_IJNS7_ILi128EEENS7_ILi224EEESA_EEELi128ENS_12float_e4m3_tEfNS_4arch4Sm90ELb1ELb0ELb0ELb1ELb0ELb1ELb0ELb1ELb1ELb1ELb1ELb0EEENS1_21CollectiveEpilogueFwdINS6_IJSA_SA_SB_EEES9_NS_10bfloat16_tESF_Li256ELb1ELb1ELb1ELb1EEENS1_36VarlenDynamicPersistentTileSchedulerILi128ELi224ELi256ELi128ELb1ELb1ELb1ELb1ELb1ELb1EEEEEEEEEvNT_6ParamsE)
	.align		4
        /*00dc*/ 	.word	index@(__assertfail)
	.align		4
        /*00e0*/ 	.word	index@(_ZN7cutlass13device_kernelIN5flash11enable_sm90INS1_16FlashAttnFwdSm90INS1_25CollectiveMainloopFwdSm90ILi2EN4cute5tupleIJNS5_1CILi1EEES8_S8_EEENS6_IJNS7_ILi192EEENS7_ILi128EEENS7_ILi96EEEEEELi96ENS_12float_e4m3_tEfNS_4arch4Sm90ELb0ELb0ELb0ELb0ELb0ELb0ELb0ELb1ELb1ELb1ELb1ELb0EEENS1_21CollectiveEpilogueFwdINS6_IJSA_SC_SB_EEES9_NS_10bfloat16_tESG_Li384ELb0ELb1ELb1ELb1EEENS1_19SingleTileSchedulerILb0ELb1ELb1ELi192EEEEEEEEEvNT_6ParamsE)
	.align		4
        /*00e4*/ 	.word	index@(__assertfail)
	.align		4
        /*00e8*/ 	.word	index@(_ZN7cutlass13device_kernelIN5flash11enable_sm90INS1_16FlashAttnFwdSm90INS1_25CollectiveMainloopFwdSm90ILi2EN4cute5tupleIJNS5_1CILi1EEES8_S8_EEENS6_IJNS7_ILi192EEENS7_ILi128EEENS7_ILi96EEEEEELi96ENS_12float_e4m3_tEfNS_4arch4Sm90ELb0ELb0ELb0ELb1ELb0ELb0ELb0ELb1ELb1ELb1ELb1ELb0EEENS1_21CollectiveEpilogueFwdINS6_IJSA_SC_SB_EEES9_NS_10bfloat16_tESG_Li384ELb1ELb1ELb1ELb1EEENS1_36VarlenDynamicPersistentTileSchedulerILi192ELi128ELi384ELi128ELb1ELb1ELb1ELb0ELb1ELb1EEEEEEEEEvNT_6ParamsE)
	.align		4
        /*00ec*/ 	.word	index@(__assertfail)
	.align		4
        /*00f0*/ 	.word	index@(_ZN7cutlass13device_kernelIN5flash11enable_sm90INS1_16FlashAttnFwdSm90INS1_25CollectiveMainloopFwdSm90ILi2EN4cute5tupleIJNS5_1CILi1EEES8_S8_EEENS6_IJNS7_ILi192EEENS7_ILi128EEENS7_ILi96EEEEEELi96ENS_12float_e4m3_tEfNS_4arch4Sm90ELb0ELb0ELb0ELb1ELb0ELb1ELb0ELb1ELb1ELb1ELb1ELb0EEENS1_21CollectiveEpilogueFwdINS6_IJSA_SC_SB_EEES9_NS_10bfloat16_tESG_Li384ELb1ELb1ELb1ELb1EEENS1_36VarlenDynamicPersistentTileSchedulerILi192ELi128ELi384ELi128ELb1ELb1ELb1ELb0ELb1ELb1EEEEEEEEEvNT_6ParamsE)
	.align		4
        /*00f4*/ 	.word	index@(__assertfail)
	.align		4
        /*00f8*/ 	.word	index@(_ZN7cutlass13device_kernelIN5flash11enable_sm90INS1_16FlashAttnFwdSm90INS1_25CollectiveMainloopFwdSm90ILi2EN4cute5tupleIJNS5_1CILi1EEES8_S8_EEENS6_IJNS7_ILi192EEENS7_ILi128EEENS7_ILi96EEEEEELi96ENS_12float_e4m3_tEfNS_4arch4Sm90ELb0ELb1ELb0ELb0ELb0ELb0ELb0ELb1ELb1ELb1ELb1ELb0EEENS1_21CollectiveEpilogueFwdINS6_IJSA_SC_SB_EEES9_NS_10bfloat16_tESG_Li384ELb0ELb1ELb1ELb1EEENS1_19SingleTileSchedulerILb0ELb1ELb1ELi192EEEEEEEEEvNT_6ParamsE)
	.align		4
        /*00fc*/ 	.word	index@(__assertfail)
	.align		4
        /*0100*/ 	.word	index@(_ZN7cutlass13device_kernelIN5flash11enable_sm90INS1_16FlashAttnFwdSm90INS1_25CollectiveMainloopFwdSm90ILi2EN4cute5tupleIJNS5_1CILi1EEES8_S8_EEENS6_IJNS7_ILi192EEENS7_ILi128EEENS7_ILi96EEEEEELi96ENS_12float_e4m3_tEfNS_4arch4Sm90ELb0ELb1ELb0ELb1ELb0ELb0ELb0ELb1ELb1ELb1ELb1ELb0EEENS1_21CollectiveEpilogueFwdINS6_IJSA_SC_SB_EEES9_NS_10bfloat16_tESG_Li384ELb1ELb1ELb1ELb1EEENS1_36VarlenDynamicPersistentTileSchedulerILi192ELi128ELi384ELi128ELb1ELb1ELb1ELb1ELb0ELb1EEEEEEEEEvNT_6ParamsE)
	.align		4
        /*0104*/ 	.word	index@(__assertfail)
	.align		4
        /*0108*/ 	.word	index@(_ZN7cutlass13device_kernelIN5flash11enable_sm90INS1_16FlashAttnFwdSm90INS1_25CollectiveMainloopFwdSm90ILi2EN4cute5tupleIJNS5_1CILi1EEES8_S8_EEENS6_IJNS7_ILi192EEENS7_ILi128EEENS7_ILi96EEEEEELi96ENS_12float_e4m3_tEfNS_4arch4Sm90ELb0ELb1ELb0ELb1ELb0ELb1ELb0ELb1ELb1ELb1ELb1ELb0EEENS1_21CollectiveEpilogueFwdINS6_IJSA_SC_SB_EEES9_NS_10bfloat16_tESG_Li384ELb1ELb1ELb1ELb1EEENS1_36VarlenDynamicPersistentTileSchedulerILi192ELi128ELi384ELi128ELb1ELb1ELb1ELb1ELb0ELb1EEEEEEEEEvNT_6ParamsE)
	.align		4
        /*010c*/ 	.word	index@(__assertfail)
	.align		4
        /*0110*/ 	.word	index@(_ZN7cutlass13device_kernelIN5flash11enable_sm90INS1_16FlashAttnFwdSm90INS1_25CollectiveMainloopFwdSm90ILi2EN4cute5tupleIJNS5_1CILi1EEES8_S8_EEENS6_IJNS7_ILi192EEENS7_ILi128EEENS7_ILi96EEEEEELi96ENS_12float_e4m3_tEfNS_4arch4Sm90ELb1ELb0ELb0ELb0ELb0ELb0ELb0ELb1ELb1ELb1ELb1ELb0EEENS1_21CollectiveEpilogueFwdINS6_IJSA_SC_SB_EEES9_NS_10bfloat16_tESG_Li384ELb0ELb1ELb1ELb1EEENS1_19SingleTileSchedulerILb0ELb1ELb1ELi192EEEEEEEEEvNT_6ParamsE)
	.align		4
        /*0114*/ 	.word	index@(__assertfail)
	.align		4
        /*0118*/ 	.word	index@(_ZN7cutlass13device_kernelIN5flash11enable_sm90INS1_16FlashAttnFwdSm90INS1_25CollectiveMainloopFwdSm90ILi2EN4cute5tupleIJNS5_1CILi1EEES8_S8_EEENS6_IJNS7_ILi192EEENS7_ILi128EEENS7_ILi96EEEEEELi96ENS_12float_e4m3_tEfNS_4arch4Sm90ELb1ELb0ELb0ELb1ELb0ELb0ELb0ELb1ELb1ELb1ELb1ELb0EEENS1_21CollectiveEpilogueFwdINS6_IJSA_SC_SB_EEES9_NS_10bfloat16_tESG_Li384ELb1ELb1ELb1ELb1EEENS1_36VarlenDynamicPersistentTileSchedulerILi192ELi128ELi384ELi128ELb1ELb1ELb1ELb1ELb1ELb1EEEEEEEEEvNT_6ParamsE)
	.align		4
        /*011c*/ 	.word	index@(__assertfail)
	.align		4
        /*0120*/ 	.word	index@(_ZN7cutlass13device_kernelIN5flash11enable_sm90INS1_16FlashAttnFwdSm90INS1_25CollectiveMainloopFwdSm90ILi2EN4cute5tupleIJNS5_1CILi1EEES8_S8_EEENS6_IJNS7_ILi192EEENS7_ILi128EEENS7_ILi96EEEEEELi96ENS_12float_e4m3_tEfNS_4arch4Sm90ELb1ELb0ELb0ELb1ELb0ELb1ELb0ELb1ELb1ELb1ELb1ELb0EEENS1_21CollectiveEpilogueFwdINS6_IJSA_SC_SB_EEES9_NS_10bfloat16_tESG_Li384ELb1ELb1ELb1ELb1EEENS1_36VarlenDynamicPersistentTileSchedulerILi192ELi128ELi384ELi128ELb1ELb1ELb1ELb1ELb1ELb1EEEEEEEEEvNT_6ParamsE)
	.align		4
        /*0124*/ 	.word	index@(__assertfail)
	.align		4
        /*0128*/ 	.word	index@(_ZN7cutlass13device_kernelIN5flash11enable_sm90INS1_16FlashAttnFwdSm90INS1_25CollectiveMainloopFwdSm90ILi2EN4cute5tupleIJNS5_1CILi1EEES8_S8_EEENS6_IJNS7_ILi192EEENS7_ILi160EEENS7_ILi64EEEEEELi64ENS_12float_e4m3_tEfNS_4arch4Sm90ELb0ELb0ELb0ELb0ELb0ELb0ELb0ELb1ELb1ELb1ELb1ELb0EEENS1_21CollectiveEpilogueFwdINS6_IJSA_SC_SB_EEES9_NS_10bfloat16_tESG_Li384ELb0ELb1ELb1ELb1EEENS1_19SingleTileSchedulerILb0ELb1ELb1ELi192EEEEEEEEEvNT_6ParamsE)
	.align		4
        /*012c*/ 	.word	index@(__assertfail)
	.align		4
        /*0130*/ 	.word	index@(_ZN7cutlass13device_kernelIN5flash11enable_sm90INS1_16FlashAttnFwdSm90INS1_25CollectiveMainloopFwdSm90ILi2EN4cute5tupleIJNS5_1CILi1EEES8_S8_EEENS6_IJNS7_ILi192EEENS7_ILi160EEENS7_ILi64EEEEEELi64ENS_12float_e4m3_tEfNS_4arch4Sm90ELb0ELb0ELb0ELb1ELb0ELb0ELb0ELb1ELb1ELb1ELb1ELb0EEENS1_21CollectiveEpilogueFwdINS6_IJSA_SC_SB_EEES9_NS_10bfloat16_tESG_Li384ELb1ELb1ELb1ELb1EEENS1_36VarlenDynamicPersistentTileSchedulerILi192ELi160ELi384ELi128ELb1ELb1ELb1ELb0ELb1ELb1EEEEEEEEEvNT_6ParamsE)
	.align		4
        /*0134*/ 	.word	index@(__assertfail)
	.align		4
        /*0138*/ 	.word	index@(_ZN7cutlass13device_kernelIN5flash11enable_sm90INS1_16FlashAttnFwdSm90INS1_25CollectiveMainloopFwdSm90ILi2EN4cute5tupleIJNS5_1CILi1EEES8_S8_EEENS6_IJNS7_ILi192EEENS7_ILi160EEENS7_ILi64EEEEEELi64ENS_12float_e4m3_tEfNS_4arch4Sm90ELb0ELb0ELb0ELb1ELb0ELb1ELb0ELb1ELb1ELb1ELb1ELb0EEENS1_21CollectiveEpilogueFwdINS6_IJSA_SC_SB_EEES9_NS_10bfloat16_tESG_Li384ELb1ELb1ELb1ELb1EEENS1_36VarlenDynamicPersistentTileSchedulerILi192ELi160ELi384ELi128ELb1ELb1ELb1ELb0ELb1ELb1EEEEEEEEEvNT_6ParamsE)
	.align		4
        /*013c*/ 	.word	index@(__assertfail)
	.align		4
        /*0140*/ 	.word	index@(_ZN7cutlass13device_kernelIN5flash11enable_sm90INS1_16FlashAttnFwdSm90INS1_25CollectiveMainloopFwdSm90ILi2EN4cute5tupleIJNS5_1CILi1EEES8_S8_EEENS6_IJNS7_ILi192EEENS7_ILi160EEENS7_ILi64EEEEEELi64ENS_12float_e4m3_tEfNS_4arch4Sm90ELb0ELb1ELb0ELb0ELb0ELb0ELb0ELb1ELb1ELb1ELb1ELb0EEENS1_21CollectiveEpilogueFwdINS6_IJSA_SC_SB_EEES9_NS_10bfloat16_tESG_Li384ELb0ELb1ELb1ELb1EEENS1_19SingleTileSchedulerILb0ELb1ELb1ELi192EEEEEEEEEvNT_6ParamsE)
	.align		4
        /*0144*/ 	.word	index@(__assertfail)
	.align		4
        /*0148*/ 	.word	index@(_ZN7cutlass13device_kernelIN5flash11enable_sm90INS1_16FlashAttnFwdSm90INS1_25CollectiveMainloopFwdSm90ILi2EN4cute5tupleIJNS5_1CILi1EEES8_S8_EEENS6_IJNS7_ILi192EEENS7_ILi160EEENS7_ILi64EEEEEELi64ENS_12float_e4m3_tEfNS_4arch4Sm90ELb0ELb1ELb0ELb1ELb0ELb0ELb0ELb1ELb1ELb1ELb1ELb0EEENS1_21CollectiveEpilogueFwdINS6_IJSA_SC_SB_EEES9_NS_10bfloat16_tESG_Li384ELb1ELb1ELb1ELb1EEENS1_36VarlenDynamicPersistentTileSchedulerILi192ELi160ELi384ELi128ELb1ELb1ELb1ELb1ELb0ELb1EEEEEEEEEvNT_6ParamsE)
	.align		4
        /*014c*/ 	.word	index@(__assertfail)
	.align		4
        /*0150*/ 	.word	index@(_ZN7cutlass13device_kernelIN5flash11enable_sm90INS1_16FlashAttnFwdSm90INS1_25CollectiveMainloopFwdSm90ILi2EN4cute5tupleIJNS5_1CILi1EEES8_S8_EEENS6_IJNS7_ILi192EEENS7_ILi160EEENS7_ILi64EEEEEELi64ENS_12float_e4m3_tEfNS_4arch4Sm90ELb0ELb1ELb0ELb1ELb0ELb1ELb0ELb1ELb1ELb1ELb1ELb0EEENS1_21CollectiveEpilogueFwdINS6_IJSA_SC_SB_EEES9_NS_10bfloat16_tESG_Li384ELb1ELb1ELb1ELb1EEENS1_36VarlenDynamicPersistentTileSchedulerILi192ELi160ELi384ELi128ELb1ELb1ELb1ELb1ELb0ELb1EEEEEEEEEvNT_6ParamsE)
	.align		4
        /*0154*/ 	.word	index@(__assertfail)
	.align		4
        /*0158*/ 	.word	index@(_ZN7cutlass13device_kernelIN5flash11enable_sm90INS1_16FlashAttnFwdSm90INS1_25CollectiveMainloopFwdSm90ILi2EN4cute5tupleIJNS5_1CILi1EEES8_S8_EEENS6_IJNS7_ILi192EEENS7_ILi160EEENS7_ILi64EEEEEELi64ENS_12float_e4m3_tEfNS_4arch4Sm90ELb1ELb0ELb0ELb0ELb0ELb0ELb0ELb1ELb1ELb1ELb1ELb0EEENS1_21CollectiveEpilogueFwdINS6_IJSA_SC_SB_EEES9_NS_10bfloat16_tESG_Li384ELb0ELb1ELb1ELb1EEENS1_19SingleTileSchedulerILb0ELb1ELb1ELi192EEEEEEEEEvNT_6ParamsE)
	.align		4
        /*015c*/ 	.word	index@(__assertfail)
	.align		4
        /*0160*/ 	.word	index@(_ZN7cutlass13device_kernelIN5flash11enable_sm90INS1_16FlashAttnFwdSm90INS1_25CollectiveMainloopFwdSm90ILi2EN4cute5tupleIJNS5_1CILi1EEES8_S8_EEENS6_IJNS7_ILi192EEENS7_ILi160EEENS7_ILi64EEEEEELi64ENS_12float_e4m3_tEfNS_4arch4Sm90ELb1ELb0ELb0ELb1ELb0ELb0ELb0ELb1ELb1ELb1ELb1ELb0EEENS1_21CollectiveEpilogueFwdINS6_IJSA_SC_SB_EEES9_NS_10bfloat16_tESG_Li384ELb1ELb1ELb1ELb1EEENS1_36VarlenDynamicPersistentTileSchedulerILi192ELi160ELi384ELi128ELb1ELb1ELb1ELb1ELb1ELb1EEEEEEEEEvNT_6ParamsE)
	.align		4
        /*0164*/ 	.word	index@(__assertfail)
	.align		4
        /*0168*/ 	.word	index@(_ZN7cutlass13device_kernelIN5flash11enable_sm90INS1_16FlashAttnFwdSm90INS1_25CollectiveMainloopFwdSm90ILi2EN4cute5tupleIJNS5_1CILi1EEES8_S8_EEENS6_IJNS7_ILi192EEENS7_ILi160EEENS7_ILi64EEEEEELi64ENS_12float_e4m3_tEfNS_4arch4Sm90ELb1ELb0ELb0ELb1ELb0ELb1ELb0ELb1ELb1ELb1ELb1ELb0EEENS1_21CollectiveEpilogueFwdINS6_IJSA_SC_SB_EEES9_NS_10bfloat16_tESG_Li384ELb1ELb1ELb1ELb1EEENS1_36VarlenDynamicPersistentTileSchedulerILi192ELi160ELi384ELi128ELb1ELb1ELb1ELb1ELb1ELb1EEEEEEEEEvNT_6ParamsE)
	.align		4
        /*016c*/ 	.word	index@(__assertfail)
	.align		4
        /*0170*/ 	.word	0x00000000
	.align		4
        /*0174*/ 	.word	0xfffffffe
	.align		4
        /*0178*/ 	.word	0x00000000
	.align		4
        /*017c*/ 	.word	0xfffffffd
	.align		4
        /*0180*/ 	.word	0x00000000
	.align		4
        /*0184*/ 	.word	0xfffffffc


//--------------------- .nv.constant4             --------------------------
	.section	.nv.constant4,"a",@progbits
	.align	8
	.align		8
.nv.constant4:
        /*0000*/ 	.dword	__assertfail
	.align		8
        /*0008*/ 	.dword	__unnamed_1
	.align		8
        /*0010*/ 	.dword	__unnamed_2
	.align		8
        /*0018*/ 	.dword	__unnamed_3
	.align		8
        /*0020*/ 	.dword	__unnamed_4
	.align		8
        /*0028*/ 	.dword	__unnamed_5
	.align		8
        /*0030*/ 	.dword	__unnamed_6
	.align		8
        /*0038*/ 	.dword	_ZZN5flash28permute_output_fp8_VcolmajorIN4cute6TensorINS1_11ArrayEngineIfLm32EEENS1_6LayoutINS1_5tupleIJNS6_IJNS1_1CILi2EEES8_NS7_ILi8EEEEEENS7_ILi1EEESB_EEENS6_IJNS6_IJSB_S8_NS7_ILi4EEEEEENS7_ILi0EEESF_EEEEEEEEEvRT_E9upper_map
	.align		8
        /*0040*/ 	.dword	__unnamed_7
	.align		8
        /*0048*/ 	.dword	__unnamed_8
	.align		8
        /*0050*/ 	.dword	__unnamed_9
	.align		8
        /*0058*/ 	.dword	__unnamed_10
	.align		8
        /*0060*/ 	.dword	__unnamed_11
	.align		8
        /*0068*/ 	.dword	__unnamed_12
	.align		8
        /*0070*/ 	.dword	_ZZN5flash28permute_output_fp8_VcolmajorIN4cute6TensorINS1_11ArrayEngineIfLm48EEENS1_6LayoutINS1_5tupleIJNS6_IJNS1_1CILi2EEES8_NS7_ILi12EEEEEENS7_ILi1EEESB_EEENS6_IJNS6_IJSB_S8_NS7_ILi4EEEEEENS7_ILi0EEESF_EEEEEEEEEvRT_E9upper_map
	.align		8
        /*0078*/ 	.dword	__unnamed_13
	.align		8
        /*0080*/ 	.dword	__unnamed_14
	.align		8
        /*0088*/ 	.dword	__unnamed_15
	.align		8
        /*0090*/ 	.dword	__unnamed_16
	.align		8
        /*0098*/ 	.dword	__unnamed_17
	.align		8
        /*00a0*/ 	.dword	__unnamed_18
	.align		8
        /*00a8*/ 	.dword	_ZZN5flash28permute_output_fp8_VcolmajorIN4cute6TensorINS1_11ArrayEngineIfLm64EEENS1_6LayoutINS1_5tupleIJNS6_IJNS1_1CILi2EEES8_NS7_ILi16EEEEEENS7_ILi1EEESB_EEENS6_IJNS6_IJSB_S8_NS7_ILi4EEEEEENS7_ILi0EEESF_EEEEEEEEEvRT_E9upper_map
	.align		8
        /*00b0*/ 	.dword	__unnamed_19
	.align		8
        /*00b8*/ 	.dword	__unnamed_20
	.align		8
        /*00c0*/ 	.dword	__unnamed_21
	.align		8
        /*00c8*/ 	.dword	__unnamed_22
	.align		8
        /*00d0*/ 	.dword	__unnamed_23
	.align		8
        /*00d8*/ 	.dword	__unnamed_24
	.align		8
        /*00e0*/ 	.dword	_ZZN5flash28permute_output_fp8_VcolmajorIN4cute6TensorINS1_11ArrayEngineIfLm96EEENS1_6LayoutINS1_5tupleIJNS6_IJNS1_1CILi2EEES8_NS7_ILi24EEEEEENS7_ILi1EEESB_EEENS6_IJNS6_IJSB_S8_NS7_ILi4EEEEEENS7_ILi0EEESF_EEEEEEEEEvRT_E9upper_map
	.align		8
        /*00e8*/ 	.dword	__unnamed_25
	.align		8
        /*00f0*/ 	.dword	__unnamed_26
	.align		8
        /*00f8*/ 	.dword	__unnamed_27
	.align		8
        /*0100*/ 	.dword	__unnamed_28
	.align		8
        /*0108*/ 	.dword	__unnamed_29
	.align		8
        /*0110*/ 	.dword	_ZZN5flash28permute_output_fp8_VcolmajorIN4cute6TensorINS1_11ArrayEngineIfLm128EEENS1_6LayoutINS1_5tupleIJNS6_IJNS1_1CILi2EEES8_NS7_ILi32EEEEEENS7_ILi1EEESB_EEENS6_IJNS6_IJSB_S8_NS7_ILi4EEEEEENS7_ILi0EEESF_EEEEEEEEEvRT_E9upper_map
	.align		8
        /*0118*/ 	.dword	__unnamed_30
	.align		8
        /*0120*/ 	.dword	__unnamed_31
	.align		8
        /*0128*/ 	.dword	__unnamed_32
	.align		8
        /*0130*/ 	.dword	__unnamed_33
	.align		8
        /*0138*/ 	.dword	__unnamed_34
	.align		8
        /*0140*/ 	.dword	_ZN72_INTERNAL_86140f17_36_flash_fwd_hdimall_e4m3_split_sm90_cu_9afb97bd_40754cuda3std3__45__cpo5beginE
	.align		8
        /*0148*/ 	.dword	_ZN72_INTERNAL_86140f17_36_flash_fwd_hdimall_e4m3_split_sm90_cu_9afb97bd_40754cuda3std3__45__cpo3endE
	.align		8
        /*0150*/ 	.dword	_ZN72_INTERNAL_86140f17_36_flash_fwd_hdimall_e4m3_split_sm90_cu_9afb97bd_40754cuda3std3__45__cpo6cbeginE
	.align		8
        /*0158*/ 	.dword	_ZN72_INTERNAL_86140f17_36_flash_fwd_hdimall_e4m3_split_sm90_cu_9afb97bd_40754cuda3std3__45__cpo4cendE
	.align		8
        /*0160*/ 	.dword	_ZN72_INTERNAL_86140f17_36_flash_fwd_hdimall_e4m3_split_sm90_cu_9afb97bd_40754cuda3std3__474_GLOBAL__N__86140f17_36_flash_fwd_hdimall_e4m3_split_sm90_cu_9afb97bd_40756ignoreE
	.align		8
        /*0168*/ 	.dword	_ZN72_INTERNAL_86140f17_36_flash_fwd_hdimall_e4m3_split_sm90_cu_9afb97bd_40754cuda3std3__419piecewise_constructE
	.align		8
        /*0170*/ 	.dword	_ZN72_INTERNAL_86140f17_36_flash_fwd_hdimall_e4m3_split_sm90_cu_9afb97bd_40754cuda3std3__48in_placeE
	.align		8
        /*0178*/ 	.dword	_ZN72_INTERNAL_86140f17_36_flash_fwd_hdimall_e4m3_split_sm90_cu_9afb97bd_40754cuda3std6ranges3__45__cpo4swapE
	.align		8
        /*0180*/ 	.dword	_ZN72_INTERNAL_86140f17_36_flash_fwd_hdimall_e4m3_split_sm90_cu_9afb97bd_40754cuda3std6ranges3__45__cpo9iter_moveE
	.align		8
        /*0188*/ 	.dword	_ZN72_INTERNAL_86140f17_36_flash_fwd_hdimall_e4m3_split_sm90_cu_9afb97bd_40754cute7productE
	.align		8
        /*0190*/ 	.dword	_ZN72_INTERNAL_86140f17_36_flash_fwd_hdimall_e4m3_split_sm90_cu_9afb97bd_40754cute1_E
	.align		8
        /*0198*/ 	.dword	$str$23
	.align		8
        /*01a0*/ 	.dword	$str$24


//--------------------- .text._ZN7cutlass13device_kernelIN5flash11enable_sm90INS1_16FlashAttnFwdSm90INS1_25CollectiveMainloopFwdSm90ILi2EN4cute5tupleIJNS5_1CILi1EEES8_S8_EEENS6_IJNS7_ILi128EEESA_NS7_ILi256EEEEEELi256ENS_12float_e4m3_tEfNS_4arch4Sm90ELb0ELb0ELb0ELb0ELb0ELb0ELb0ELb1ELb1ELb1ELb1ELb0EEENS1_21CollectiveEpilogueFwdINS6_IJSA_SB_SA_EEES9_NS_10bfloat16_tESF_Li256ELb0ELb1ELb1ELb1EEENS1_19SingleTileSchedulerILb0ELb1ELb1ELi128EEEEEEEEEvNT_6ParamsE --------------------------
	.section	.text._ZN7cutlass13device_kernelIN5flash11enable_sm90INS1_16FlashAttnFwdSm90INS1_25CollectiveMainloopFwdSm90ILi2EN4cute5tupleIJNS5_1CILi1EEES8_S8_EEENS6_IJNS7_ILi128EEESA_NS7_ILi256EEEEEELi256ENS_12float_e4m3_tEfNS_4arch4Sm90ELb0ELb0ELb0ELb0ELb0ELb0ELb0ELb1ELb1ELb1ELb1ELb0EEENS1_21CollectiveEpilogueFwdINS6_IJSA_SB_SA_EEES9_NS_10bfloat16_tESF_Li256ELb0ELb1ELb1ELb1EEENS1_19SingleTileSchedulerILb0ELb1ELb1ELi128EEEEEEEEEvNT_6ParamsE,"ax",@progbits
	.align	128
.text._ZN7cutlass13device_kernelIN5flash11enable_sm90INS1_16FlashAttnFwdSm90INS1_25CollectiveMainloopFwdSm90ILi2EN4cute5tupleIJNS5_1CILi1EEES8_S8_EEENS6_IJNS7_ILi128EEESA_NS7_ILi256EEEEEELi256ENS_12float_e4m3_tEfNS_4arch4Sm90ELb0ELb0ELb0ELb0ELb0ELb0ELb0ELb1ELb1ELb1ELb1ELb0EEENS1_21CollectiveEpilogueFwdINS6_IJSA_SB_SA_EEES9_NS_10bfloat16_tESF_Li256ELb0ELb1ELb1ELb1EEENS1_19SingleTileSchedulerILb0ELb1ELb1ELi128EEEEEEEEEvNT_6ParamsE:
        .type           _ZN7cutlass13device_kernelIN5flash11enable_sm90INS1_16FlashAttnFwdSm90INS1_25CollectiveMainloopFwdSm90ILi2EN4cute5tupleIJNS5_1CILi1EEES8_S8_EEENS6_IJNS7_ILi128EEESA_NS7_ILi256EEEEEELi256ENS_12float_e4m3_tEfNS_4arch4Sm90ELb0ELb0ELb0ELb0ELb0ELb0ELb0ELb1ELb1ELb1ELb1ELb0EEENS1_21CollectiveEpilogueFwdINS6_IJSA_SB_SA_EEES9_NS_10bfloat16_tESF_Li256ELb0ELb1ELb1ELb1EEENS1_19SingleTileSchedulerILb0ELb1ELb1ELi128EEEEEEEEEvNT_6ParamsE,@function
        .size           _ZN7cutlass13device_kernelIN5flash11enable_sm90INS1_16FlashAttnFwdSm90INS1_25CollectiveMainloopFwdSm90ILi2EN4cute5tupleIJNS5_1CILi1EEES8_S8_EEENS6_IJNS7_ILi128EEESA_NS7_ILi256EEEEEELi256ENS_12float_e4m3_tEfNS_4arch4Sm90ELb0ELb0ELb0ELb0ELb0ELb0ELb0ELb1ELb1ELb1ELb1ELb0EEENS1_21CollectiveEpilogueFwdINS6_IJSA_SB_SA_EEES9_NS_10bfloat16_tESF_Li256ELb0ELb1ELb1ELb1EEENS1_19SingleTileSchedulerILb0ELb1ELb1ELi128EEEEEEEEEvNT_6ParamsE,(.L_x_13257 - _ZN7cutlass13device_kernelIN5flash11enable_sm90INS1_16FlashAttnFwdSm90INS1_25CollectiveMainloopFwdSm90ILi2EN4cute5tupleIJNS5_1CILi1EEES8_S8_EEENS6_IJNS7_ILi128EEESA_NS7_ILi256EEEEEELi256ENS_12float_e4m3_tEfNS_4arch4Sm90ELb0ELb0ELb0ELb0ELb0ELb0ELb0ELb1ELb1ELb1ELb1ELb0EEENS1_21CollectiveEpilogueFwdINS6_IJSA_SB_SA_EEES9_NS_10bfloat16_tESF_Li256ELb0ELb1ELb1ELb1EEENS1_19SingleTileSchedulerILb0ELb1ELb1ELi128EEEEEEEEEvNT_6ParamsE)
        .other          _ZN7cutlass13device_kernelIN5flash11enable_sm90INS1_16FlashAttnFwdSm90INS1_25CollectiveMainloopFwdSm90ILi2EN4cute5tupleIJNS5_1CILi1EEES8_S8_EEENS6_IJNS7_ILi128EEESA_NS7_ILi256EEEEEELi256ENS_12float_e4m3_tEfNS_4arch4Sm90ELb0ELb0ELb0ELb0ELb0ELb0ELb0ELb1ELb1ELb1ELb1ELb0EEENS1_21CollectiveEpilogueFwdINS6_IJSA_SB_SA_EEES9_NS_10bfloat16_tESF_Li256ELb0ELb1ELb1ELb1EEENS1_19SingleTileSchedulerILb0ELb1ELb1ELi128EEEEEEEEEvNT_6ParamsE,@"STO_CUDA_ENTRY STV_DEFAULT"
_ZN7cutlass13device_kernelIN5flash11enable_sm90INS1_16FlashAttnFwdSm90INS1_25CollectiveMainloopFwdSm90ILi2EN4cute5tupleIJNS5_1CILi1EEES8_S8_EEENS6_IJNS7_ILi128EEESA_NS7_ILi256EEEEEELi256ENS_12float_e4m3_tEfNS_4arch4Sm90ELb0ELb0ELb0ELb0ELb0ELb0ELb0ELb1ELb1ELb1ELb1ELb0EEENS1_21CollectiveEpilogueFwdINS6_IJSA_SB_SA_EEES9_NS_10bfloat16_tESF_Li256ELb0ELb1ELb1ELb1EEENS1_19SingleTileSchedulerILb0ELb1ELb1ELi128EEEEEEEEEvNT_6ParamsE:
[----:B------:R-:W0:Y:S02]  /*0000*/  LDC R1, c[0x0][0x28] ;  /* 0x00000a00ff017b82 */ /* 0x000e240000000800 */
[----:B0-----:R-:W-:Y:S01]  /*0010*/  VIADD R1, R1, 0xffffffd0 ;  /* 0xffffffd001017836 */ /* 0x001fe20000000000 */
[----:B------:R-:W0:Y:S01]  /*0020*/  S2R R3, SR_TID.X ;  /* 0x0000000000037919 */ /* 0x000e220000002100 */
[----:B------:R-:W-:Y:S01]  /*0030*/  ELECT P0, URZ, PT ;  /* 0x00000000003f782f */ /* 0x000fe20003800000 */
[----:B------:R-:W-:Y:S01]  /*0040*/  BSSY B0, `(.L_x_0) ;  /* 0x000000d000007945 */ /* 0x000fe20003800000 */
[----:B0-----:R-:W-:-:S05]  /*0050*/  SHF.R.U32.HI R0, RZ, 0x5, R3 ;  /* 0x00000005ff007819 */ /* 0x001fca0000011603 */
[----:B------:R-:W0:Y:S02]  /*0060*/  SHFL.IDX PT, R2, R0, RZ, 0x1f ;  /* 0x00001fff00027589 */ /* 0x000e2400000e0000 */
[----:B0-----:R-:W-:-:S13]  /*0070*/  ISETP.EQ.AND P0, PT, R2, RZ, P0 ;  /* 0x000000ff0200720c */ /* 0x001fda0000702270 */
[----:B------:R-:W-:Y:S05]  /*0080*/  @!P0 BRA `(.L_x_1) ;  /* 0x0000000000208947 */ /* 0x000fea0003800000 */
[----:B------:R-:W-:Y:S02]  /*0090*/  ULDC.64 UR4, c[0x0][0x198] ;  /* 0x0000660000047ab9 */ /* 0x000fe40000000a00 */
[----:B------:R-:W-:Y:S02]  /*00a0*/  UIADD3 UR6, UP0, UR4, 0x370, URZ ;  /* 0x0000037004067890 */ /* 0x000fe4000ff1e03f */
[----:B------:R-:W-:Y:S02]  /*00b0*/  UIADD3 UR4, UP1, UR4, 0x470, URZ ;  /* 0x0000047004047890 */ /* 0x000fe4000ff3e03f */
[----:B------:R-:W-:Y:S02]  /*00c0*/  UIADD3.X UR7, URZ, UR5, URZ, UP0, !UPT ;  /* 0x000000053f077290 */ /* 0x000fe400087fe43f */
[----:B------:R-:W-:-:S07]  /*00d0*/  UIADD3.X UR5, URZ, UR5, URZ, UP1, !UPT ;  /* 0x000000053f057290 */ /* 0x000fce0008ffe43f */
[----:B------:R0:W-:Y:S02]  /*00e0*/  UTMACCTL.PF [UR6] ;  /* 0x00000000060079b9 */ /* 0x0001e40008040000 */
[----:B------:R0:W-:Y:S02]  /*00f0*/  UTMACCTL.PF [UR4] ;  /* 0x00000000040079b9 */ /* 0x0001e40008040000 */
[----:B0-----:R-:W-:Y:S01]  /*0100*/  NOP ;  /* 0x0000000000007918 */ /* 0x001fe20000000000 */
.L_x_1:
[----:B------:R-:W-:Y:S05]  /*0110*/  BSYNC B0 ;  /* 0x0000000000007941 */ /* 0x000fea0003800000 */
.L_x_0:
[----:B------:R-:W-:Y:S01]  /*0120*/  VOTEU.ANY UP0, P0 ;  /* 0x00000000003f7886 */ /* 0x000fe20000000100 */
[----:B------:R-:W0:Y:S01]  /*0130*/  SHFL.IDX PT, R2, R0, RZ, 0x1f ;  /* 0x00001fff00027589 */ /* 0x000e2200000e0000 */
[----:B------:R-:W-:Y:S01]  /*0140*/  UMOV UR4, 0x80 ;  /* 0x0000008000047882 */ /* 0x000fe20000000000 */
[----:B------:R-:W-:Y:S01]  /*0150*/  UMOV UR7, 0x100 ;  /* 0x0000010000077882 */ /* 0x000fe20000000000 */
[----:B------:R-:W-:Y:S01]  /*0160*/  SHF.R.U32.HI R18, RZ, 0x7, R3 ;  /* 0x00000007ff127819 */ /* 0x000fe20000011603 */
[----:B------:R-:W1:Y:S01]  /*0170*/  @UP0 S2UR UR8, SR_CgaCtaId ;  /* 0x00000000000809c3 */ /* 0x000e620000008800 */
[----:B------:R-:W-:Y:S01]  /*0180*/  @UP0 UMOV UR6, 0x400 ;  /* 0x0000040000060882 */ /* 0x000fe20000000000 */
[----:B------:R-:W-:-:S04]  /*0190*/  @UP0 UIADD3 UR4, -UR4, 0x100000, URZ ;  /* 0x0010000004040890 */ /* 0x000fc8000fffe13f */
[----:B------:R-:W-:Y:S02]  /*01a0*/  @UP0 USHF.L.U32 UR5, UR4, 0xb, URZ ;  /* 0x0000000b04050899 */ /* 0x000fe4000800063f */
[----:B------:R-:W-:Y:S01]  /*01b0*/  @UP0 USHF.L.U32 UR4, UR4, 0x1, URZ ;  /* 0x0000000104040899 */ /* 0x000fe2000800063f */
[----:B------:R-:W-:Y:S01]  /*01c0*/  VOTEU.ANY UP1, P0 ;  /* 0x00000000003f7886 */ /* 0x000fe20000020100 */
[----:B0-----:R-:W-:Y:S02]  /*01d0*/  ISETP.NE.AND P1, PT, R2, RZ, PT ;  /* 0x000000ff0200720c */ /* 0x001fe40003f25270 */
[----:B------:R0:W2:Y:S01]  /*01e0*/  SHFL.IDX PT, R2, R18, RZ, 0x1f ;  /* 0x00001fff12027589 */ /* 0x0000a200000e0000 */
[----:B-1----:R-:W-:Y:S02]  /*01f0*/  @UP0 ULEA UR8, UR8, UR6, 0x18 ;  /* 0x0000000608080291 */ /* 0x002fe4000f8ec03f */
[----:B------:R-:W-:-:S04]  /*0200*/  @UP0 UIADD3 UR6, -UR7, 0x100000, URZ ;  /* 0x0010000007060890 */ /* 0x000fc8000fffe13f */
[----:B------:R-:W-:Y:S02]  /*0210*/  @UP0 USHF.L.U32 UR7, UR6, 0xb, URZ ;  /* 0x0000000b06070899 */ /* 0x000fe4000800063f */
[----:B------:R-:W-:Y:S01]  /*0220*/  @UP0 USHF.L.U32 UR6, UR6, 0x1, URZ ;  /* 0x0000000106060899 */ /* 0x000fe2000800063f */
[----:B------:R-:W-:Y:S01]  /*0230*/  VOTEU.ANY UP0, P0 ;  /* 0x00000000003f7886 */ /* 0x000fe20000000100 */
[----:B------:R-:W1:Y:S04]  /*0240*/  FENCE.VIEW.ASYNC.S ;  /* 0x00000000000073c6 */ /* 0x000e680000000000 */
[----:B-1----:R0:W1:Y:S06]  /*0250*/  @UP0 SYNCS.EXCH.64 URZ, [UR8+0x38800], UR4 ;  /* 0x03880004083f05b2 */ /* 0x00206c0008000100 */
[----:B------:R0:W3:Y:S02]  /*0260*/  @UP1 SYNCS.EXCH.64 URZ, [UR8+0x38820], UR6 ;  /* 0x03882006083f15b2 */ /* 0x0000e40008000100 */
[----:B0-----:R-:W-:Y:S05]  /*0270*/  @P1 BRA `(.L_x_2) ;  /* 0x0000000000481947 */ /* 0x001fea0003800000 */
[----:B------:R-:W0:Y:S01]  /*0280*/  S2UR UR5, SR_CgaCtaId ;  /* 0x00000000000579c3 */ /* 0x000e220000008800 */
[----:B------:R-:W-:Y:S01]  /*0290*/  UMOV UR4, 0x400 ;  /* 0x0000040000047882 */ /* 0x000fe20000000000 */
[----:B------:R-:W-:Y:S01]  /*02a0*/  UMOV UR6, 0x1 ;  /* 0x0000000100067882 */ /* 0x000fe20000000000 */
[----:B------:R-:W-:Y:S01]  /*02b0*/  UMOV UR7, 0x2 ;  /* 0x0000000200077882 */ /* 0x000fe20000000000 */
[----:B------:R-:W-:Y:S01]  /*02c0*/  ELECT P0, URZ, PT ;  /* 0x00000000003f782f */ /* 0x000fe20003800000 */
[----:B0-----:R-:W-:Y:S02]  /*02d0*/  ULEA UR8, UR5, UR4, 0x18 ;  /* 0x0000000405087291 */ /* 0x001fe4000f8ec03f */
[----:B------:R-:W-:-:S04]  /*02e0*/  UIADD3 UR4, -UR6, 0x100000, URZ ;  /* 0x0010000006047890 */ /* 0x000fc8000fffe13f */
[----:B------:R-:W-:Y:S02]  /*02f0*/  USHF.L.U32 UR5, UR4, 0xb, URZ ;  /* 0x0000000b04057899 */ /* 0x000fe4000800063f */
[----:B------:R-:W-:Y:S02]  /*0300*/  USHF.L.U32 UR4, UR4, 0x1, URZ ;  /* 0x0000000104047899 */ /* 0x000fe4000800063f */
[----:B------:R-:W-:-:S04]  /*0310*/  UIADD3 UR6, -UR7, 0x100000, URZ ;  /* 0x0010000007067890 */ /* 0x000fc8000fffe13f */
[----:B------:R-:W-:Y:S02]  /*0320*/  USHF.L.U32 UR7, UR6, 0xb, URZ ;  /* 0x0000000b06077899 */ /* 0x000fe4000800063f */
[----:B------:R-:W-:Y:S01]  /*0330*/  USHF.L.U32 UR6, UR6, 0x1, URZ ;  /* 0x0000000106067899 */ /* 0x000fe2000800063f */
[----:B------:R-:W0:Y:S03]  /*0340*/  FENCE.VIEW.ASYNC.S ;  /* 0x00000000000073c6 */ /* 0x000e260000000000 */
[----:B0-----:R0:W4:Y:S08]  /*0350*/  SYNCS.EXCH.64 URZ, [UR8+0x38830], UR4 ;  /* 0x03883004083f75b2 */ /* 0x0011300008000100 */
[----:B------:R0:W0:Y:S01]  /*0360*/  SYNCS.EXCH.64 URZ, [UR8+0x38840], UR6 ;  /* 0x03884006083f75b2 */ /* 0x0000220008000100 */
[----:B------:R0:W0:Y:S01]  /*0370*/  SYNCS.EXCH.64 URZ, [UR8+0x38838], UR4 ;  /* 0x03883804083f75b2 */ /* 0x0000220008000100 */
[----:B------:R0:W0:Y:S01]  /*0380*/  SYNCS.EXCH.64 URZ, [UR8+0x38848], UR6 ;  /* 0x03884806083f75b2 */ /* 0x0000220008000100 */
[----:B------:R-:W-:Y:S01]  /*0390*/  NOP ;  /* 0x0000000000007918 */ /* 0x000fe20000000000 */
.L_x_2:
[----:B------:R-:W5:Y:S01]  /*03a0*/  SHFL.IDX PT, R3, R0, RZ, 0x1f ;  /* 0x00001fff00037589 */ /* 0x000f6200000e0000 */
[----:B------:R-:W-:Y:S01]  /*03b0*/  NOP ;  /* 0x0000000000007918 */ /* 0x000fe20000000000 */
[----:B-----5:R-:W-:-:S13]  /*03c0*/  ISETP.NE.AND P0, PT, R3, RZ, PT ;  /* 0x000000ff0300720c */ /* 0x020fda0003f05270 */
[----:B------:R-:W-:Y:S05]  /*03d0*/  @P0 BRA `(.L_x_3) ;  /* 0x0000000000480947 */ /* 0x000fea0003800000 */
[----:B0-----:R-:W0:Y:S01]  /*03e0*/  S2UR UR5, SR_CgaCtaId ;  /* 0x00000000000579c3 */ /* 0x001e220000008800 */
        /* <DEDUP_REMOVED lines=12> */
[----:B0-----:R0:W0:Y:S08]  /*04b0*/  SYNCS.EXCH.64 URZ, [UR8+0x38850], UR4 ;  /* 0x03885004083f75b2 */ /* 0x0010300008000100 */
[----:B------:R0:W0:Y:S01]  /*04c0*/  SYNCS.EXCH.64 URZ, [UR8+0x38860], UR6 ;  /* 0x03886006083f75b2 */ /* 0x0000220008000100 */
[----:B------:R0:W0:Y:S01]  /*04d0*/  SYNCS.EXCH.64 URZ, [UR8+0x38858], UR4 ;  /* 0x03885804083f75b2 */ /* 0x0000220008000100 */
[----:B------:R0:W0:Y:S01]  /*04e0*/  SYNCS.EXCH.64 URZ, [UR8+0x38868], UR6 ;  /* 0x03886806083f75b2 */ /* 0x0000220008000100 */
[----:B------:R-:W-:Y:S01]  /*04f0*/  NOP ;  /* 0x0000000000007918 */ /* 0x000fe20000000000 */
.L_x_3:
[----:B------:R-:W5:Y:S01]  /*0500*/  SHFL.IDX PT, R3, R0, RZ, 0x1f ;  /* 0x00001fff00037589 */ /* 0x000f6200000e0000 */
[----:B------:R-:W-:Y:S01]  /*0510*/  NOP ;  /* 0x0000000000007918 */ /* 0x000fe20000000000 */
[----:B-----5:R-:W-:-:S13]  /*0520*/  ISETP.NE.AND P0, PT, R3, RZ, PT ;  /* 0x000000ff0300720c */ /* 0x020fda0003f05270 */
[----:B------:R-:W-:Y:S05]  /*0530*/  @P0 BRA `(.L_x_4) ;  /* 0x0000000000380947 */ /* 0x000fea0003800000 */
[----:B0-----:R-:W0:Y:S01]  /*0540*/  S2UR UR5, SR_CgaCtaId ;  /* 0x00000000000579c3 */ /* 0x001e220000008800 */
[----:B------:R-:W-:Y:S01]  /*0550*/  UMOV UR4, 0x400 ;  /* 0x0000040000047882 */ /* 0x000fe20000000000 */
[----:B------:R-:W-:Y:S01]  /*0560*/  UMOV UR7, 0x1 ;  /* 0x0000000100077882 */ /* 0x000fe20000000000 */
[----:B------:R-:W-:Y:S01]  /*0570*/  ELECT P0, URZ, PT ;  /* 0x00000000003f782f */ /* 0x000fe20003800000 */
[----:B0-----:R-:W-:Y:S02]  /*0580*/  ULEA UR6, UR5, UR4, 0x18 ;  /* 0x0000000405067291 */ /* 0x001fe4000f8ec03f */
[----:B------:R-:W-:-:S04]  /*0590*/  UIADD3 UR4, -UR7, 0x100000, URZ ;  /* 0x0010000007047890 */ /* 0x000fc8000fffe13f */
[----:B------:R-:W-:Y:S02]  /*05a0*/  USHF.L.U32 UR5, UR4, 0xb, URZ ;  /* 0x0000000b04057899 */ /* 0x000fe4000800063f */
[----:B------:R-:W-:Y:S01]  /*05b0*/  USHF.L.U32 UR4, UR4, 0x1, URZ ;  /* 0x0000000104047899 */ /* 0x000fe2000800063f */
[----:B------:R-:W0:Y:S11]  /*05c0*/  FENCE.VIEW.ASYNC.S ;  /* 0x00000000000073c6 */ /* 0x000e360000000000 */
[----:B0-----:R0:W0:Y:S01]  /*05d0*/  SYNCS.EXCH.64 URZ, [UR6+0x38870], UR4 ;  /* 0x03887004063f75b2 */ /* 0x0010220008000100 */
[----:B------:R0:W0:Y:S01]  /*05e0*/  SYNCS.EXCH.64 URZ, [UR6+0x38880], UR4 ;  /* 0x03888004063f75b2 */ /* 0x0000220008000100 */
[----:B------:R0:W0:Y:S01]  /*05f0*/  SYNCS.EXCH.64 URZ, [UR6+0x38878], UR4 ;  /* 0x03887804063f75b2 */ /* 0x0000220008000100 */
[----:B------:R0:W0:Y:S01]  /*0600*/  SYNCS.EXCH.64 URZ, [UR6+0x38888], UR4 ;  /* 0x03888804063f75b2 */ /* 0x0000220008000100 */
[----:B------:R-:W-:Y:S01]  /*0610*/  NOP ;  /* 0x0000000000007918 */ /* 0x000fe20000000000 */
.L_x_4:
        /* <DEDUP_REMOVED lines=22> */
.L_x_5:
        /* <DEDUP_REMOVED lines=22> */
.L_x_6:
[----:B--2---:R-:W-:Y:S01]  /*08e0*/  ISETP.NE.AND P0, PT, R2, RZ, PT ;  /* 0x000000ff0200720c */ /* 0x004fe20003f05270 */
[----:B------:R-:W-:Y:S01]  /*08f0*/  IMAD.MOV.U32 R2, RZ, RZ, 0x1 ;  /* 0x00000001ff027424 */ /* 0x000fe200078e00ff */
[----:B------:R-:W-:Y:S01]  /*0900*/  NOP ;  /* 0x0000000000007918 */ /* 0x000fe20000000000 */
[----:B------:R-:W-:Y:S01]  /*0910*/  ULDC.64 UR40, c[0x0][0x208] ;  /* 0x0000820000287ab9 */ /* 0x000fe20000000a00 */
[----:B------:R-:W-:Y:S02]  /*0920*/  BSSY B6, `(.L_x_7) ;  /* 0x0000e99000067945 */ /* 0x000fe40003800000 */
[----:B------:R-:W-:-:S05]  /*0930*/  SEL R2, R2, 0x2, !P0 ;  /* 0x0000000202027807 */ /* 0x000fca0004000000 */
[----:B------:R2:W-:Y:S01]  /*0940*/  STL [R1+0x24], R2 ;  /* 0x0000240201007387 */ /* 0x0005e20000100800 */
[----:B01-34-:R-:W-:Y:S06]  /*0950*/  BAR.SYNC.DEFER_BLOCKING 0x0 ;  /* 0x0000000000007b1d */ /* 0x01bfec0000010000 */
[----:B------:R-:W-:Y:S05]  /*0960*/  @!P0 BRA `(.L_x_8) ;  /* 0x000000a400bc8947 */ /* 0x000fea0003800000 */
.L_x_9:
[----:B------:R-:W-:-:S08]  /*0970*/  NOP ;  /* 0x0000000000007918 */ /* 0x000fd00000000000 */
[----:B------:R-:W0:Y:S02]  /*0980*/  USETMAXREG.TRY_ALLOC.CTAPOOL UP0, 0xf0 ;  /* 0x000000f0000079c8 */ /* 0x000e240008000600 */
[----:B0-----:R-:W-:-:S13]  /*0990*/  PLOP3.LUT P0, PT, PT, PT, UP0, 0x80, 0x0 ;  /* 0x000000000000781c */ /* 0x001fda0003f0f008 */
[----:B------:R-:W-:Y:S05]  /*09a0*/  @!P0 BRA `(.L_x_9) ;  /* 0xfffffffc00f08947 */ /* 0x000fea000383ffff */
[----:B--2---:R-:W0:Y:S01]  /*09b0*/  LDC R2, c[0x0][0xc50] ;  /* 0x00031400ff027b82 */ /* 0x004e220000000800 */
[----:B------:R-:W1:Y:S07]  /*09c0*/  S2R R24, SR_TID.X ;  /* 0x0000000000187919 */ /* 0x000e6e0000002100 */
[----:B------:R-:W2:Y:S08]  /*09d0*/  S2UR UR4, SR_CTAID.Y ;  /* 0x00000000000479c3 */ /* 0x000eb00000002600 */
[----:B------:R-:W3:Y:S08]  /*09e0*/  S2UR UR39, SR_CTAID.Z ;  /* 0x00000000002779c3 */ /* 0x000ef00000002700 */
[----:B------:R-:W-:Y:S06]  /*09f0*/  BAR.ARV 0x8, 0x180 ;  /* 0x0206000000007b1d */ /* 0x000fec0000002000 */
[----:B0-----:R-:W-:Y:S01]  /*0a00*/  ISETP.NE.AND P1, PT, R2, 0x1, PT ;  /* 0x000000010200780c */ /* 0x001fe20003f25270 */
[----:B--2---:R-:W-:Y:S01]  /*0a10*/  IMAD.U32 R16, RZ, RZ, UR4 ;  /* 0x00000004ff107e24 */ /* 0x004fe2000f8e00ff */
[----:B-1----:R-:W-:-:S11]  /*0a20*/  LOP3.LUT R4, R24, 0xffffff80, RZ, 0xc0, !PT ;  /* 0xffffff8018047812 */ /* 0x002fd600078ec0ff */
[----:B------:R-:W0:Y:S01]  /*0a30*/  @P1 LDC R0, c[0x0][0xc54] ;  /* 0x00031500ff001b82 */ /* 0x000e220000000800 */
[----:B------:R-:W-:-:S07]  /*0a40*/  ISETP.NE.AND P0, PT, R4, 0x80, PT ;  /* 0x000000800400780c */ /* 0x000fce0003f05270 */
[----:B------:R-:W1:Y:S08]  /*0a50*/  @P1 LDC R3, c[0x0][0xc58] ;  /* 0x00031600ff031b82 */ /* 0x000e700000000800 */
[----:B------:R-:W-:Y:S06]  /*0a60*/  @!P0 BAR.ARV 0x9, 0x100 ;  /* 0x0244000000008b1d */ /* 0x000fec0000002000 */
[----:B---3--:R-:W-:Y:S01]  /*0a70*/  ISETP.LE.AND P0, PT, RZ, UR39, PT ;  /* 0x00000027ff007c0c */ /* 0x008fe2000bf03270 */
[----:B0-----:R-:W-:-:S05]  /*0a80*/  @P1 IMAD.HI.U32 R0, R0, UR4, RZ ;  /* 0x0000000400001c27 */ /* 0x001fca000f8e00ff */
[----:B-1----:R-:W-:-:S05]  /*0a90*/  @P1 SHF.R.U32.HI R16, RZ, R3, R0 ;  /* 0x00000003ff101219 */ /* 0x002fca0000011600 */
[----:B------:R-:W-:-:S04]  /*0aa0*/  IMAD.MOV R3, RZ, RZ, -R16 ;  /* 0x000000ffff037224 */ /* 0x000fc800078e0a10 */
[----:B------:R-:W-:Y:S01]  /*0ab0*/  IMAD R19, R2, R3, UR4 ;  /* 0x0000000402137e24 */ /* 0x000fe2000f8e0203 */
[----:B------:R-:W-:Y:S06]  /*0ac0*/  @!P0 BRA `(.L_x_10) ;  /* 0x000000e400f88947 */ /* 0x000fec0003800000 */
[----:B------:R-:W0:Y:S01]  /*0ad0*/  LDC.64 R12, c[0x0][0x990] ;  /* 0x00026400ff0c7b82 */ /* 0x000e220000000a00 */
[----:B------:R-:W-:-:S07]  /*0ae0*/  USHF.R.S32.HI UR38, URZ, 0x1f, UR39 ;  /* 0x0000001f3f267899 */ /* 0x000fce0008011427 */
[----:B------:R-:W1:Y:S08]  /*0af0*/  LDC.64 R20, c[0x0][0x998] ;  /* 0x00026600ff147b82 */ /* 0x000e700000000a00 */
[----:B------:R-:W2:Y:S01]  /*0b00*/  LDC R27, c[0x0][0x424] ;  /* 0x00010900ff1b7b82 */ /* 0x000ea20000000800 */
[----:B0-----:R-:W-:-:S04]  /*0b10*/  ISETP.NE.U32.AND P0, PT, R12, RZ, PT ;  /* 0x000000ff0c00720c */ /* 0x001fc80003f05070 */
[----:B------:R-:W-:Y:S02]  /*0b20*/  ISETP.NE.AND.EX P0, PT, R13, RZ, PT, P0 ;  /* 0x000000ff0d00720c */ /* 0x000fe40003f05300 */
[----:B-1----:R-:W-:-:S04]  /*0b30*/  ISETP.NE.U32.AND P1, PT, R20, RZ, PT ;  /* 0x000000ff1400720c */ /* 0x002fc80003f25070 */
[----:B------:R-:W-:-:S07]  /*0b40*/  ISETP.NE.AND.EX P1, PT, R21, RZ, PT, P1 ;  /* 0x000000ff1500720c */ /* 0x000fce0003f25310 */
[----:B------:R-:W0:Y:S01]  /*0b50*/  @P0 LDC.64 R8, c[0x0][0x9a8] ;  /* 0x00026a00ff080b82 */ /* 0x000e220000000a00 */
[----:B------:R-:W-:-:S07]  /*0b60*/  @P0 SHF.R.S32.HI R7, RZ, 0x1f, R16 ;  /* 0x0000001fff070819 */ /* 0x000fce0000011410 */
[----:B------:R-:W1:Y:S08]  /*0b70*/  @P1 LDC.64 R10, c[0x0][0x9b8] ;  /* 0x00026e00ff0a1b82 */ /* 0x000e700000000a00 */
[----:B------:R-:W3:Y:S08]  /*0b80*/  @P0 LDC.64 R14, c[0x0][0x9b0] ;  /* 0x00026c00ff0e0b82 */ /* 0x000ef00000000a00 */
[----:B------:R-:W4:Y:S01]  /*0b90*/  @P1 LDC.64 R22, c[0x0][0x9c0] ;  /* 0x00027000ff161b82 */ /* 0x000f220000000a00 */
[----:B0-----:R-:W-:-:S02]  /*0ba0*/  @P0 IMAD R0, R8, UR38, RZ ;  /* 0x0000002608000c24 */ /* 0x001fc4000f8e02ff */
[----:B------:R-:W-:-:S04]  /*0bb0*/  @P0 IMAD.WIDE.U32 R2, R8, UR39, RZ ;  /* 0x0000002708020c25 */ /* 0x000fc8000f8e00ff */
[----:B------:R-:W-:Y:S02]  /*0bc0*/  @P0 IMAD R9, R9, UR39, R0 ;  /* 0x0000002709090c24 */ /* 0x000fe4000f8e0200 */
[C---:B-1----:R-:W-:Y:S02]  /*0bd0*/  @P1 IMAD R4, R10.reuse, UR38, RZ ;  /* 0x000000260a041c24 */ /* 0x042fe4000f8e02ff */
[----:B------:R-:W-:Y:S01]  /*0be0*/  @P0 IMAD.IADD R3, R3, 0x1, R9 ;  /* 0x0000000103030824 */ /* 0x000fe200078e0209 */
[----:B------:R-:W-:Y:S01]  /*0bf0*/  @P1 SHF.R.S32.HI R9, RZ, 0x1f, R16 ;  /* 0x0000001fff091819 */ /* 0x000fe20000011410 */
[----:B------:R-:W-:Y:S02]  /*0c00*/  @P1 IMAD R11, R11, UR39, R4 ;  /* 0x000000270b0b1c24 */ /* 0x000fe4000f8e0204 */
[----:B------:R-:W-:-:S04]  /*0c10*/  @P1 IMAD.WIDE.U32 R4, R10, UR39, RZ ;  /* 0x000000270a041c25 */ /* 0x000fc8000f8e00ff */
[-C--:B---3--:R-:W-:Y:S02]  /*0c20*/  @P0 IMAD R7, R7, R14.reuse, RZ ;  /* 0x0000000e07070224 */ /* 0x088fe400078e02ff */
[----:B------:R-:W-:Y:S02]  /*0c30*/  @P1 IMAD.IADD R5, R5, 0x1, R11 ;  /* 0x0000000105051824 */ /* 0x000fe400078e020b */
[----:B------:R-:W-:-:S04]  /*0c40*/  @P0 IMAD.WIDE.U32 R2, R16, R14, R2 ;  /* 0x0000000e10020225 */ /* 0x000fc800078e0002 */
[-C--:B----4-:R-:W-:Y:S02]  /*0c50*/  @P1 IMAD R0, R9, R22.reuse, RZ ;  /* 0x0000001609001224 */ /* 0x090fe400078e02ff */
[C---:B------:R-:W-:Y:S02]  /*0c60*/  @P0 IMAD R9, R16.reuse, R15, R7 ;  /* 0x0000000f10090224 */ /* 0x040fe400078e0207 */
[C---:B------:R-:W-:Y:S02]  /*0c70*/  @P1 IMAD R11, R16.reuse, R23, R0 ;  /* 0x00000017100b1224 */ /* 0x040fe400078e0200 */
[----:B------:R-:W-:Y:S01]  /*0c80*/  @P1 IMAD.WIDE.U32 R6, R16, R22, R4 ;  /* 0x0000001610061225 */ /* 0x000fe200078e0004 */
[----:B------:R-:W-:-:S03]  /*0c90*/  @P0 LEA R4, P2, R2, R12, 0x2 ;  /* 0x0000000c02040211 */ /* 0x000fc600078410ff */
[----:B------:R-:W-:Y:S01]  /*0ca0*/  @P1 IMAD.IADD R0, R7, 0x1, R11 ;  /* 0x0000000107001824 */ /* 0x000fe200078e020b */
[C---:B------:R-:W-:Y:S01]  /*0cb0*/  @P1 LEA R8, P3, R6.reuse, R20, 0x2 ;  /* 0x0000001406081211 */ /* 0x040fe200078610ff */
[----:B------:R-:W-:Y:S02]  /*0cc0*/  @P0 IMAD.IADD R3, R3, 0x1, R9 ;  /* 0x0000000103030824 */ /* 0x000fe400078e0209 */
[----:B------:R-:W-:Y:S01]  /*0cd0*/  IMAD.MOV.U32 R7, RZ, RZ, 0x3f800000 ;  /* 0x3f800000ff077424 */ /* 0x000fe200078e00ff */
[----:B------:R-:W-:Y:S01]  /*0ce0*/  @P1 LEA.HI.X R9, R6, R21, R0, 0x2, P3 ;  /* 0x0000001506091211 */ /* 0x000fe200018f1400 */
[----:B------:R-:W-:Y:S01]  /*0cf0*/  IMAD.MOV.U32 R0, RZ, RZ, 0x3f800000 ;  /* 0x3f800000ff007424 */ /* 0x000fe200078e00ff */
[----:B------:R-:W-:Y:S01]  /*0d00*/  @P0 LEA.HI.X R5, R2, R13, R3, 0x2, P2 ;  /* 0x0000000d02050211 */ /* 0x000fe200010f1403 */
[----:B------:R-:W0:Y:S04]  /*0d10*/  LDC R6, c[0x0][0x2f0] ;  /* 0x0000bc00ff067b82 */ /* 0x000e280000000800 */
[----:B------:R1:W5:Y:S04]  /*0d20*/  @P1 LDG.E R0, desc[UR40][R8.64] ;  /* 0x0000002808001981 */ /* 0x000368000c1e1900 */
[----:B------:R-:W3:Y:S01]  /*0d30*/  LDC.64 R2, c[0x0][0x418] ;  /* 0x00010600ff027b82 */ /* 0x000ee20000000a00 */
[----:B------:R1:W5:Y:S01]  /*0d40*/  @P0 LDG.E R7, desc[UR40][R4.64] ;  /* 0x0000002804070981 */ /* 0x000362000c1e1900 */
[----:B---3--:R-:W-:-:S04]  /*0d50*/  ISETP.NE.U32.AND P0, PT, R2, RZ, PT ;  /* 0x000000ff0200720c */ /* 0x008fc80003f05070 */
[----:B------:R-:W-:-:S04]  /*0d60*/  ISETP.NE.AND.EX P0, PT, R3, RZ, PT, P0 ;  /* 0x000000ff0300720c */ /* 0x000fc80003f05300 */
[----:B--2---:R-:W-:-:S05]  /*0d70*/  SEL R27, R27, 0x1, P0 ;  /* 0x000000011b1b7807 */ /* 0x004fca0000000000 */
[----:B0-----:R-:W-:-:S05]  /*0d80*/  IMAD R27, R27, R6, RZ ;  /* 0x000000061b1b7224 */ /* 0x001fca00078e02ff */
[C---:B------:R-:W-:Y:S01]  /*0d90*/  ISETP.GE.AND P0, PT, R27.reuse, 0x1, PT ;  /* 0x000000011b00780c */ /* 0x040fe20003f06270 */
[----:B------:R-:W-:-:S05]  /*0da0*/  VIADD R2, R27, 0x7f ;  /* 0x0000007f1b027836 */ /* 0x000fca0000000000 */
[----:B------:R-:W-:-:S04]  /*0db0*/  SHF.R.S32.HI R3, RZ, 0x1f, R2 ;  /* 0x0000001fff037819 */ /* 0x000fc80000011402 */
[----:B------:R-:W-:Y:S01]  /*0dc0*/  LEA.HI R3, R3, R2, RZ, 0x7 ;  /* 0x0000000203037211 */ /* 0x000fe200078f38ff */
[----:B------:R-:W-:Y:S01]  /*0dd0*/  IMAD.MOV.U32 R2, RZ, RZ, RZ ;  /* 0x000000ffff027224 */ /* 0x000fe200078e00ff */
[----:B------:R-:W-:Y:S02]  /*0de0*/  LOP3.LUT R17, R19, 0xffff, RZ, 0xc0, !PT ;  /* 0x0000ffff13117812 */ /* 0x000fe400078ec0ff */
[----:B------:R-:W-:Y:S01]  /*0df0*/  SHF.R.S32.HI R26, RZ, 0x7, R3 ;  /* 0x00000007ff1a7819 */ /* 0x000fe20000011403 */
[----:B-1----:R-:W-:Y:S06]  /*0e00*/  @!P0 BRA `(.L_x_11) ;  /* 0x0000000000788947 */ /* 0x002fec0003800000 */
[----:B------:R-:W-:-:S04]  /*0e10*/  SHF.R.U32.HI R5, RZ, 0x10, R19 ;  /* 0x00000010ff057819 */ /* 0x000fc80000011613 */
[----:B------:R-:W-:-:S13]  /*0e20*/  ISETP.NE.AND P0, PT, R5, RZ, PT ;  /* 0x000000ff0500720c */ /* 0x000fda0003f05270 */
[----:B------:R-:W0:Y:S02]  /*0e30*/  @!P0 LDC R5, c[0x0][0x9f0] ;  /* 0x00027c00ff058b82 */ /* 0x000e240000000800 */
[-C--:B0-----:R-:W-:Y:S02]  /*0e40*/  IABS R9, R5.reuse ;  /* 0x0000000500097213 */ /* 0x081fe40000000000 */
[----:B------:R-:W-:Y:S02]  /*0e50*/  IADD3 R4, R26, -0x1, R5 ;  /* 0xffffffff1a047810 */ /* 0x000fe40007ffe005 */
[----:B------:R-:W0:Y:S01]  /*0e60*/  I2F.RP R6, R9 ;  /* 0x0000000900067306 */ /* 0x000e220000209400 */
[----:B------:R-:W-:-:S05]  /*0e70*/  IABS R10, R5 ;  /* 0x00000005000a7213 */ /* 0x000fca0000000000 */
[----:B------:R-:W-:Y:S02]  /*0e80*/  IMAD.MOV R10, RZ, RZ, -R10 ;  /* 0x000000ffff0a7224 */ /* 0x000fe400078e0a0a */
[----:B0-----:R-:W0:Y:S02]  /*0e90*/  MUFU.RCP R6, R6 ;  /* 0x0000000600067308 */ /* 0x001e240000001000 */
[----:B0-----:R-:W-:Y:S01]  /*0ea0*/  VIADD R2, R6, 0xffffffe ;  /* 0x0ffffffe06027836 */ /* 0x001fe20000000000 */
[----:B------:R-:W-:Y:S02]  /*0eb0*/  IABS R6, R4 ;  /* 0x0000000400067213 */ /* 0x000fe40000000000 */
[----:B------:R-:W-:-:S03]  /*0ec0*/  LOP3.LUT R4, R4, R5, RZ, 0x3c, !PT ;  /* 0x0000000504047212 */ /* 0x000fc600078e3cff */
[----:B------:R0:W1:Y:S01]  /*0ed0*/  F2I.FTZ.U32.TRUNC.NTZ R3, R2 ;  /* 0x0000000200037305 */ /* 0x000062000021f000 */
[----:B------:R-:W-:Y:S01]  /*0ee0*/  ISETP.GE.AND P2, PT, R4, RZ, PT ;  /* 0x000000ff0400720c */ /* 0x000fe20003f46270 */
[----:B0-----:R-:W-:Y:S02]  /*0ef0*/  IMAD.MOV.U32 R2, RZ, RZ, RZ ;  /* 0x000000ffff027224 */ /* 0x001fe400078e00ff */
[----:B-1----:R-:W-:-:S04]  /*0f00*/  IMAD.MOV R8, RZ, RZ, -R3 ;  /* 0x000000ffff087224 */ /* 0x002fc800078e0a03 */
[----:B------:R-:W-:-:S04]  /*0f10*/  IMAD R11, R8, R9, RZ ;  /* 0x00000009080b7224 */ /* 0x000fc800078e02ff */
[----:B------:R-:W-:-:S04]  /*0f20*/  IMAD.HI.U32 R3, R3, R11, R2 ;  /* 0x0000000b03037227 */ /* 0x000fc800078e0002 */
[----:B------:R-:W-:Y:S02]  /*0f30*/  IMAD.MOV.U32 R2, RZ, RZ, R10 ;  /* 0x000000ffff027224 */ /* 0x000fe400078e000a */
[----:B------:R-:W-:-:S04]  /*0f40*/  IMAD.HI.U32 R3, R3, R6, RZ ;  /* 0x0000000603037227 */ /* 0x000fc800078e00ff */
[----:B------:R-:W-:-:S05]  /*0f50*/  IMAD R2, R3, R2, R6 ;  /* 0x0000000203027224 */ /* 0x000fca00078e0206 */
[----:B------:R-:W-:-:S13]  /*0f60*/  ISETP.GT.U32.AND P1, PT, R9, R2, PT ;  /* 0x000000020900720c */ /* 0x000fda0003f24070 */
[----:B------:R-:W-:Y:S02]  /*0f70*/  @!P1 IMAD.IADD R2, R2, 0x1, -R9 ;  /* 0x0000000102029824 */ /* 0x000fe400078e0a09 */
[----:B------:R-:W-:Y:S01]  /*0f80*/  @!P1 VIADD R3, R3, 0x1 ;  /* 0x0000000103039836 */ /* 0x000fe20000000000 */
[----:B------:R-:W-:Y:S02]  /*0f90*/  ISETP.NE.AND P1, PT, R5, RZ, PT ;  /* 0x000000ff0500720c */ /* 0x000fe40003f25270 */
[----:B------:R-:W-:-:S13]  /*0fa0*/  ISETP.GE.U32.AND P0, PT, R2, R9, PT ;  /* 0x000000090200720c */ /* 0x000fda0003f06070 */
[----:B------:R-:W-:-:S04]  /*0fb0*/  @P0 VIADD R3, R3, 0x1 ;  /* 0x0000000103030836 */ /* 0x000fc80000000000 */
[----:B------:R-:W-:-:S04]  /*0fc0*/  IMAD.MOV.U32 R2, RZ, RZ, R3 ;  /* 0x000000ffff027224 */ /* 0x000fc800078e0003 */
[----:B------:R-:W-:Y:S01]  /*0fd0*/  @!P2 IMAD.MOV R2, RZ, RZ, -R2 ;  /* 0x000000ffff02a224 */ /* 0x000fe200078e0a02 */
[----:B------:R-:W-:-:S07]  /*0fe0*/  @!P1 LOP3.LUT R2, RZ, R5, RZ, 0x33, !PT ;  /* 0x00000005ff029212 */ /* 0x000fce00078e33ff */
.L_x_11:
[-C--:B------:R-:W-:Y:S01]  /*0ff0*/  IMAD R17, R17, R2.reuse, RZ ;  /* 0x0000000211117224 */ /* 0x080fe200078e02ff */
[----:B------:R-:W-:Y:S01]  /*1000*/  ULDC UR4, c[0x0][0x988] ;  /* 0x0002620000047ab9 */ /* 0x000fe20000000800 */
[----:B------:R-:W-:Y:S01]  /*1010*/  VIADD R120, R24, 0xffffff80 ;  /* 0xffffff8018787836 */ /* 0x000fe20000000000 */
[----:B------:R-:W-:Y:S02]  /*1020*/  PLOP3.LUT P0, PT, PT, PT, PT, 0x80, 0x0 ;  /* 0x000000000000781c */ /* 0x000fe40003f0f070 */
[----:B------:R-:W-:Y:S02]  /*1030*/  CS2R R92, SRZ ;  /* 0x00000000005c7805 */ /* 0x000fe4000001ff00 */
[----:B------:R-:W-:Y:S01]  /*1040*/  VIADDMNMX R26, R17, R2, R26, PT ;  /* 0x00000002111a7246 */ /* 0x000fe2000380011a */
[----:B-----5:R-:W-:Y:S01]  /*1050*/  FMUL.FTZ R2, R7, R0 ;  /* 0x0000000007027220 */ /* 0x020fe20000410000 */
[----:B------:R-:W-:Y:S01]  /*1060*/  IMAD.MOV.U32 R0, RZ, RZ, RZ ;  /* 0x000000ffff007224 */ /* 0x000fe200078e00ff */
[----:B------:R-:W-:-:S02]  /*1070*/  CS2R R4, SRZ ;  /* 0x0000000000047805 */ /* 0x000fc4000001ff00 */
[----:B------:R-:W-:Y:S01]  /*1080*/  ISETP.GT.AND P1, PT, R26, R17, PT ;  /* 0x000000111a00720c */ /* 0x000fe20003f24270 */
[----:B------:R-:W-:Y:S01]  /*1090*/  FMUL.FTZ R2, R2, UR4 ;  /* 0x0000000402027c20 */ /* 0x000fe20008410000 */
[----:B------:R-:W-:Y:S02]  /*10a0*/  CS2R R154, SRZ ;  /* 0x00000000009a7805 */ /* 0x000fe4000001ff00 */
[----:B------:R-:W-:Y:S02]  /*10b0*/  CS2R R30, SRZ ;  /* 0x00000000001e7805 */ /* 0x000fe4000001ff00 */
[----:B------:R-:W-:Y:S02]  /*10c0*/  CS2R R28, SRZ ;  /* 0x00000000001c7805 */ /* 0x000fe4000001ff00 */
[----:B------:R-:W-:Y:S02]  /*10d0*/  CS2R R112, SRZ ;  /* 0x0000000000707805 */ /* 0x000fe4000001ff00 */
[----:B------:R-:W-:-:S02]  /*10e0*/  CS2R R72, SRZ ;  /* 0x0000000000487805 */ /* 0x000fc4000001ff00 */
[----:B------:R-:W-:Y:S02]  /*10f0*/  CS2R R84, SRZ ;  /* 0x0000000000547805 */ /* 0x000fe4000001ff00 */
[----:B------:R-:W-:Y:S02]  /*1100*/  CS2R R152, SRZ ;  /* 0x0000000000987805 */ /* 0x000fe4000001ff00 */
[----:B------:R-:W-:Y:S01]  /*1110*/  CS2R R38, SRZ ;  /* 0x0000000000267805 */ /* 0x000fe2000001ff00 */
[----:B------:R-:W-:Y:S01]  /*1120*/  IMAD.MOV.U32 R34, RZ, RZ, RZ ;  /* 0x000000ffff227224 */ /* 0x000fe200078e00ff */
[----:B------:R-:W-:Y:S02]  /*1130*/  CS2R R36, SRZ ;  /* 0x0000000000247805 */ /* 0x000fe4000001ff00 */
[----:B------:R-:W-:Y:S02]  /*1140*/  CS2R R100, SRZ ;  /* 0x0000000000647805 */ /* 0x000fe4000001ff00 */
[----:B------:R-:W-:-:S02]  /*1150*/  CS2R R76, SRZ ;  /* 0x00000000004c7805 */ /* 0x000fc4000001ff00 */
[----:B------:R-:W-:Y:S01]  /*1160*/  CS2R R46, SRZ ;  /* 0x00000000002e7805 */ /* 0x000fe2000001ff00 */
[----:B------:R-:W-:Y:S01]  /*1170*/  IMAD.MOV.U32 R42, RZ, RZ, RZ ;  /* 0x000000ffff2a7224 */ /* 0x000fe200078e00ff */
[----:B------:R-:W-:Y:S02]  /*1180*/  CS2R R32, SRZ ;  /* 0x0000000000207805 */ /* 0x000fe4000001ff00 */
[----:B------:R-:W-:Y:S02]  /*1190*/  CS2R R44, SRZ ;  /* 0x00000000002c7805 */ /* 0x000fe4000001ff00 */
[----:B------:R-:W-:Y:S02]  /*11a0*/  CS2R R108, SRZ ;  /* 0x00000000006c7805 */ /* 0x000fe4000001ff00 */
[----:B------:R-:W-:Y:S02]  /*11b0*/  CS2R R68, SRZ ;  /* 0x0000000000447805 */ /* 0x000fe4000001ff00 */
[----:B------:R-:W-:Y:S01]  /*11c0*/  CS2R R54, SRZ ;  /* 0x0000000000367805 */ /* 0x000fe2000001ff00 */
[----:B------:R-:W-:Y:S01]  /*11d0*/  IMAD.MOV.U32 R50, RZ, RZ, RZ ;  /* 0x000000ffff327224 */ /* 0x000fe200078e00ff */
[----:B------:R-:W-:-:S02]  /*11e0*/  CS2R R24, SRZ ;  /* 0x0000000000187805 */ /* 0x000fc4000001ff00 */
[----:B------:R-:W-:Y:S02]  /*11f0*/  CS2R R52, SRZ ;  /* 0x0000000000347805 */ /* 0x000fe4000001ff00 */
[----:B------:R-:W-:Y:S02]  /*1200*/  CS2R R116, SRZ ;  /* 0x0000000000747805 */ /* 0x000fe4000001ff00 */
[----:B------:R-:W-:Y:S02]  /*1210*/  CS2R R48, SRZ ;  /* 0x0000000000307805 */ /* 0x000fe4000001ff00 */
[----:B------:R-:W-:Y:S02]  /*1220*/  CS2R R22, SRZ ;  /* 0x0000000000167805 */ /* 0x000fe4000001ff00 */
[----:B------:R-:W-:Y:S01]  /*1230*/  CS2R R62, SRZ ;  /* 0x00000000003e7805 */ /* 0x000fe2000001ff00 */
[----:B------:R-:W-:Y:S01]  /*1240*/  IMAD.MOV.U32 R58, RZ, RZ, RZ ;  /* 0x000000ffff3a7224 */ /* 0x000fe200078e00ff */
[----:B------:R-:W-:Y:S01]  /*1250*/  CS2R R60, SRZ ;  /* 0x00000000003c7805 */ /* 0x000fe2000001ff00 */
[----:B------:R-:W-:Y:S01]  /*1260*/  IMAD.MOV.U32 R121, RZ, RZ, RZ ;  /* 0x000000ffff797224 */ /* 0x000fe200078e00ff */
        /* <DEDUP_REMOVED lines=8> */
[----:B------:R-:W-:Y:S02]  /*12f0*/  CS2R R86, SRZ ;  /* 0x0000000000567805 */ /* 0x000fe4000001ff00 */
[----:B------:R-:W-:Y:S02]  /*1300*/  CS2R R82, SRZ ;  /* 0x0000000000527805 */ /* 0x000fe4000001ff00 */
[----:B------:R-:W-:Y:S02]  /*1310*/  CS2R R12, SRZ ;  /* 0x00000000000c7805 */ /* 0x000fe4000001ff00 */
        /* <DEDUP_REMOVED lines=26> */
[----:B------:R-:W-:Y:S06]  /*14c0*/  @!P1 BRA `(.L_x_12) ;  /* 0x0000005c00b09947 */ /* 0x000fec0003800000 */
[----:B------:R-:W-:Y:S01]  /*14d0*/  SHF.R.S32.HI R3, RZ, 0x1f, R120 ;  /* 0x0000001fff037819 */ /* 0x000fe20000011478 */
[----:B------:R-:W0:Y:S01]  /*14e0*/  S2UR UR5, SR_CgaCtaId ;  /* 0x00000000000579c3 */ /* 0x000e220000008800 */
[----:B------:R-:W-:Y:S02]  /*14f0*/  UMOV UR36, 0x400 ;  /* 0x0000040000247882 */ /* 0x000fe40000000000 */
[----:B------:R-:W-:-:S04]  /*1500*/  LEA.HI R19, R3, R120, RZ, 0x7 ;  /* 0x0000007803137211 */ /* 0x000fc800078f38ff */
[----:B------:R-:W-:-:S06]  /*1510*/  SHF.R.S32.HI R0, RZ, 0x7, R19 ;  /* 0x00000007ff007819 */ /* 0x000fcc0000011413 */
[----:B------:R-:W1:Y:S01]  /*1520*/  SHFL.IDX PT, R0, R0, RZ, 0x1f ;  /* 0x00001fff00007589 */ /* 0x000e6200000e0000 */
[----:B0-----:R-:W-:-:S04]  /*1530*/  ULEA UR36, UR5, UR36, 0x18 ;  /* 0x0000002405247291 */ /* 0x001fc8000f8ec03f */
[----:B------:R-:W-:-:S04]  /*1540*/  UIADD3 UR5, UR36, 0x20400, URZ ;  /* 0x0002040024057890 */ /* 0x000fc8000fffe03f */
[----:B------:R-:W-:Y:S01]  /*1550*/  ULOP3.LUT UP0, URZ, UR5, 0x3ff, URZ, 0xc0, !UPT ;  /* 0x000003ff053f7892 */ /* 0x000fe2000f80c03f */
[----:B-1----:R-:W-:-:S05]  /*1560*/  R2UR UR37, R0 ;  /* 0x00000000002572ca */ /* 0x002fca00000e0000 */
[----:B------:R-:W-:-:S08]  /*1570*/  PLOP3.LUT P0, PT, PT, PT, UP0, 0x80, 0x0 ;  /* 0x000000000000781c */ /* 0x000fd00003f0f008 */
[----:B------:R-:W-:-:S04]  /*1580*/  ULEA.HI UR4, UR37, UR37, URZ, 0x1 ;  /* 0x0000002525047291 */ /* 0x000fc8000f8f083f */
[----:B------:R-:W-:-:S04]  /*1590*/  ULOP3.LUT UR4, UR4, 0x1e, URZ, 0xc0, !UPT ;  /* 0x0000001e04047892 */ /* 0x000fc8000f8ec03f */
[----:B------:R-:W-:-:S04]  /*15a0*/  UIADD3 UR4, UR37, -UR4, URZ ;  /* 0x8000000425047290 */ /* 0x000fc8000fffe03f */
[----:B------:R-:W-:-:S04]  /*15b0*/  ULEA UR4, UR4, UR5, 0xd ;  /* 0x0000000504047291 */ /* 0x000fc8000f8e683f */
[----:B------:R-:W-:-:S04]  /*15c0*/  USHF.R.U32.HI UR4, URZ, 0x4, UR4 ;  /* 0x000000043f047899 */ /* 0x000fc80008011604 */
[----:B------:R-:W-:Y:S01]  /*15d0*/  ULOP3.LUT UR42, UR4, 0x3fff, URZ, 0xc0, !UPT ;  /* 0x00003fff042a7892 */ /* 0x000fe2000f8ec03f */
[----:B------:R-:W-:Y:S11]  /*15e0*/  @!P0 BRA `(.L_x_13) ;  /* 0x0000000000408947 */ /* 0x000ff60003800000 */
[----:B------:R-:W-:Y:S01]  /*15f0*/  MOV R0, 0x0 ;  /* 0x0000000000007802 */ /* 0x000fe20000000f00 */
[----:B------:R-:W-:Y:S01]  /*1600*/  ULDC.64 UR4, c[0x4][0x198] ;  /* 0x0100660000047ab9 */ /* 0x000fe20000000a00 */
[----:B------:R-:W-:Y:S01]  /*1610*/  ULDC.64 UR6, c[0x4][0x98] ;  /* 0x0100260000067ab9 */ /* 0x000fe20000000a00 */
[----:B------:R-:W-:Y:S01]  /*1620*/  IMAD.U32 R4, RZ, RZ, UR4 ;  /* 0x00000004ff047e24 */ /* 0x000fe2000f8e00ff */
[----:B------:R0:W1:Y:S01]  /*1630*/  LDC.64 R14, c[0x4][R0] ;  /* 0x01000000000e7b82 */ /* 0x0000620000000a00 */
[----:B------:R-:W-:Y:S01]  /*1640*/  IMAD.U32 R5, RZ, RZ, UR5 ;  /* 0x00000005ff057e24 */ /* 0x000fe2000f8e00ff */
[----:B------:R-:W-:Y:S01]  /*1650*/  ULDC.64 UR4, c[0x4][0x1a0] ;  /* 0x0100680000047ab9 */ /* 0x000fe20000000a00 */
[----:B------:R-:W-:Y:S02]  /*1660*/  IMAD.U32 R10, RZ, RZ, UR6 ;  /* 0x00000006ff0a7e24 */ /* 0x000fe4000f8e00ff */
[----:B------:R-:W-:Y:S02]  /*1670*/  IMAD.U32 R6, RZ, RZ, UR4 ;  /* 0x00000004ff067e24 */ /* 0x000fe4000f8e00ff */
[----:B------:R-:W-:-:S02]  /*1680*/  IMAD.U32 R7, RZ, RZ, UR5 ;  /* 0x00000005ff077e24 */ /* 0x000fc4000f8e00ff */
[----:B------:R-:W-:Y:S02]  /*1690*/  IMAD.U32 R11, RZ, RZ, UR7 ;  /* 0x00000007ff0b7e24 */ /* 0x000fe4000f8e00ff */
[----:B------:R-:W-:Y:S02]  /*16a0*/  IMAD.MOV.U32 R8, RZ, RZ, 0x70 ;  /* 0x00000070ff087424 */ /* 0x000fe400078e00ff */
[----:B------:R-:W-:Y:S02]  /*16b0*/  IMAD.MOV.U32 R12, RZ, RZ, 0x1 ;  /* 0x00000001ff0c7424 */ /* 0x000fe400078e00ff */
[----:B0-----:R-:W-:-:S07]  /*16c0*/  IMAD.MOV.U32 R13, RZ, RZ, RZ ;  /* 0x000000ffff0d7224 */ /* 0x001fce00078e00ff */
[----:B------:R-:W-:-:S07]  /*16d0*/  LEPC R20, `(.L_x_13) ;  /* 0x000000001014794e */ /* 0x000fce0000000000 */
[----:B-1----:R-:W-:Y:S05]  /*16e0*/  CALL.ABS.NOINC R14 ;  /* 0x000000000e007343 */ /* 0x002fea0003c00000 */
.L_x_13:
[----:B------:R-:W2:Y:S01]  /*16f0*/  LDL.LU R20, [R1+0x24] ;  /* 0x0000240001147983 */ /* 0x000ea20000300800 */
[----:B------:R-:W-:-:S04]  /*1700*/  SHF.L.U32 R3, RZ, 0x1f, RZ ;  /* 0x0000001fff037819 */ /* 0x000fc800000006ff */
[----:B------:R-:W0:Y:S01]  /*1710*/  SYNCS.PHASECHK.TRANS64.TRYWAIT P1, [UR36+0x38800], R3 ;  /* 0x03880003ff0075a7 */ /* 0x000e220008020164 */
[----:B--2---:R-:W-:-:S04]  /*1720*/  LOP3.LUT R0, R20, 0x1, RZ, 0xfc, !PT ;  /* 0x0000000114007812 */ /* 0x004fc800078efcff */
[----:B------:R-:W-:Y:S01]  /*1730*/  ISETP.NE.AND P0, PT, R0, 0x3, PT ;  /* 0x000000030000780c */ /* 0x000fe20003f05270 */
[----:B0-----:R-:W-:-:S12]  /*1740*/  @!P1 BRA `(.L_x_14) ;  /* 0x000000d800e09947 */ /* 0x001fd80003800000 */
.L_x_97:
[----:B------:R-:W-:Y:S05]  /*1750*/  @!P0 BRA `(.L_x_15) ;  /* 0x0000000000048947 */ /* 0x000fea0003800000 */
[----:B------:R-:W-:Y:S01]  /*1760*/  BPT.TRAP 0x1 ;  /* 0x000000040000795c */ /* 0x000fe20000300000 */
.L_x_15:
[----:B------:R1:W2:Y:S01]  /*1770*/  SYNCS.PHASECHK.TRANS64.TRYWAIT P2, [UR36+0x38830], R3 ;  /* 0x03883003ff0075a7 */ /* 0x0002a20008040164 */
[----:B------:R-:W-:Y:S05]  /*1780*/  @!P0 BRA `(.L_x_16) ;  /* 0x0000000000048947 */ /* 0x000fea0003800000 */
[----:B------:R-:W-:Y:S01]  /*1790*/  BPT.TRAP 0x1 ;  /* 0x000000040000795c */ /* 0x000fe20000300000 */
.L_x_16:
[----:B0-----:R-:W0:Y:S01]  /*17a0*/  S2R R0, SR_TID.X ;  /* 0x0000000000007919 */ /* 0x001e220000002100 */
[----:B------:R-:W-:Y:S01]  /*17b0*/  IMAD.U32 R4, RZ, RZ, UR42 ;  /* 0x0000002aff047e24 */ /* 0x000fe2000f8e00ff */
[----:B0-----:R-:W-:-:S04]  /*17c0*/  LOP3.LUT R0, R0, 0x7f, RZ, 0xc0, !PT ;  /* 0x0000007f00007812 */ /* 0x001fc800078ec0ff */
[----:B------:R-:W-:Y:S01]  /*17d0*/  ISETP.NE.AND P1, PT, R0, RZ, PT ;  /* 0x000000ff0000720c */ /* 0x000fe20003f25270 */
[----:B--2---:R-:W-:-:S12]  /*17e0*/  @P2 BRA `(.L_x_17) ;  /* 0x0000000000082947 */ /* 0x004fd80003800000 */
[----:B------:R-:W0:Y:S02]  /*17f0*/  SYNCS.PHASECHK.TRANS64.TRYWAIT P2, [UR36+0x38830], R3 ;  /* 0x03883003ff0075a7 */ /* 0x000e240008040164 */
[----:B0-----:R-:W-:Y:S05]  /*1800*/  @!P2 BRA `(.L_x_18) ;  /* 0x000000d800c8a947 */ /* 0x001fea0003800000 */
.L_x_17:
[----:B------:R-:W-:Y:S05]  /*1810*/  WARPSYNC.ALL ;  /* 0x0000000000007948 */ /* 0x000fea0003800000 */
[----:B------:R-:W-:Y:S01]  /*1820*/  IMAD.MOV.U32 R8, RZ, RZ, RZ ;  /* 0x000000ffff087224 */ /* 0x000fe200078e00ff */
[----:B------:R-:W-:Y:S01]  /*1830*/  LOP3.LUT R4, R4, 0x10000, RZ, 0xfc, !PT ;  /* 0x0001000004047812 */ /* 0x000fe200078efcff */
[----:B------:R-:W-:Y:S02]  /*1840*/  IMAD.MOV.U32 R25, RZ, RZ, RZ ;  /* 0x000000ffff197224 */ /* 0x000fe400078e00ff */
[----:B------:R-:W-:Y:S01]  /*1850*/  IMAD.MOV.U32 R5, RZ, RZ, 0x40000040 ;  /* 0x40000040ff057424 */ /* 0x000fe200078e00ff */
[----:B------:R-:W-:Y:S01]  /*1860*/  UIADD3 UR4, UR36, 0x28400, URZ ;  /* 0x0002840024047890 */ /* 0x000fe2000fffe03f */
[----:B------:R-:W-:Y:S01]  /*1870*/  R2UR UR8, R4 ;  /* 0x00000000040872ca */ /* 0x000fe200000e0000 */
[----:B------:R-:W-:-:S02]  /*1880*/  WARPGROUP.ARRIVE ;  /* 0x00000000000079c5 */ /* 0x000fc40000000000 */
[----:B------:R-:W-:Y:S01]  /*1890*/  R2UR UR9, R5 ;  /* 0x00000000050972ca */ /* 0x000fe200000e0000 */
[----:B------:R-:W-:Y:S01]  /*18a0*/  USHF.R.U32.HI UR4, URZ, 0x4, UR4 ;  /* 0x000000043f047899 */ /* 0x000fe20008011604 */
[----:B------:R-:W-:Y:S01]  /*18b0*/  R2UR UR32, R4 ;  /* 0x00000000042072ca */ /* 0x000fe200000e0000 */
[----:B------:R-:W-:Y:S01]  /*18c0*/  UMOV UR11, 0x40000040 ;  /* 0x40000040000b7882 */ /* 0x000fe20000000000 */
[----:B------:R-:W-:Y:S01]  /*18d0*/  UMOV UR13, 0x40000040 ;  /* 0x40000040000d7882 */ /* 0x000fe20000000000 */
[----:B------:R-:W-:Y:S01]  /*18e0*/  ULOP3.LUT UR4, UR4, 0x3fff, URZ, 0xc0, !UPT ;  /* 0x00003fff04047892 */ /* 0x000fe2000f8ec03f */
[----:B------:R-:W-:Y:S01]  /*18f0*/  LOP3.LUT R19, R19, 0xffffff80, RZ, 0xc0, !PT ;  /* 0xffffff8013137812 */ /* 0x000fe200078ec0ff */
[----:B------:R-:W-:Y:S01]  /*1900*/  UMOV UR15, 0x40000040 ;  /* 0x40000040000f7882 */ /* 0x000fe20000000000 */
[----:B------:R-:W-:Y:S01]  /*1910*/  UMOV UR17, 0x40000040 ;  /* 0x4000004000117882 */ /* 0x000fe20000000000 */
[----:B------:R-:W-:Y:S01]  /*1920*/  ULOP3.LUT UR6, UR4, 0x10000, URZ, 0xfc, !UPT ;  /* 0x0001000004067892 */ /* 0x000fe2000f8efc3f */
[----:B01----:R-:W-:Y:S01]  /*1930*/  IMAD.MOV.U32 R3, RZ, RZ, -0x2 ;  /* 0xfffffffeff037424 */ /* 0x003fe200078e00ff */
[----:B------:R-:W-:Y:S01]  /*1940*/  UMOV UR19, 0x40000040 ;  /* 0x4000004000137882 */ /* 0x000fe20000000000 */
[----:B------:R-:W-:Y:S01]  /*1950*/  UMOV UR21, 0x40000040 ;  /* 0x4000004000157882 */ /* 0x000fe20000000000 */
[----:B------:R-:W-:Y:S01]  /*1960*/  UIADD3 UR14, UR6, 0x4, URZ ;  /* 0x00000004060e7890 */ /* 0x000fe2000fffe03f */
[----:B------:R-:W-:Y:S01]  /*1970*/  IMAD.IADD R19, R120, 0x1, -R19 ;  /* 0x0000000178137824 */ /* 0x000fe200078e0a13 */
[----:B------:R-:W-:Y:S01]  /*1980*/  UIADD3 UR12, UR32, 0x4, URZ ;  /* 0x00000004200c7890 */ /* 0x000fe2000fffe03f */
[----:B------:R-:W-:Y:S01]  /*1990*/  P2R R92, PR, RZ, 0x2 ;  /* 0x00000002ff5c7803 */ /* 0x000fe20000000000 */
[----:B------:R-:W-:Y:S01]  /*19a0*/  UMOV UR10, UR6 ;  /* 0x00000006000a7c82 */ /* 0x000fe20008000000 */
[----:B------:R-:W-:Y:S01]  /*19b0*/  UIADD3 UR16, UR32, 0x6, URZ ;  /* 0x0000000620107890 */ /* 0x000fe2000fffe03f */
[----:B------:R-:W-:Y:S01]  /*19c0*/  QGMMA.64x128x32.F32.E4M3.E4M3 R28, gdesc[UR8], RZ, !UPT, gsb0 ;  /* 0x01e00000081c79f3 */ /* 0x000fe2000c0008ff */
[----:B------:R-:W-:Y:S01]  /*19d0*/  UIADD3 UR8, UR32, 0x2, URZ ;  /* 0x0000000220087890 */ /* 0x000fe2000fffe03f */
[----:B------:R-:W-:Y:S01]  /*19e0*/  SHF.R.S32.HI R0, RZ, 0x1f, R19 ;  /* 0x0000001fff007819 */ /* 0x000fe20000011413 */
[----:B------:R-:W-:Y:S01]  /*19f0*/  UIADD3 UR10, UR6, 0x2, URZ ;  /* 0x00000002060a7890 */ /* 0x000fe2000fffe03f */
[----:B------:R-:W-:Y:S01]  /*1a00*/  P2R R94, PR, RZ, 0x1 ;  /* 0x00000001ff5e7803 */ /* 0x000fe20000000000 */
[----:B------:R-:W-:Y:S01]  /*1a10*/  UMOV UR9, 0x40000040 ;  /* 0x4000004000097882 */ /* 0x000fe20000000000 */
[----:B------:R-:W-:Y:S01]  /*1a20*/  UMOV UR11, 0x40000040 ;  /* 0x40000040000b7882 */ /* 0x000fe20000000000 */
[----:B------:R-:W-:Y:S01]  /*1a30*/  UIADD3 UR18, UR6, 0x6, URZ ;  /* 0x0000000606127890 */ /* 0x000fe2000fffe03f */
[----:B------:R-:W-:Y:S01]  /*1a40*/  LEA.HI R0, R0, R19, RZ, 0x2 ;  /* 0x0000001300007211 */ /* 0x000fe200078f10ff */
[----:B------:R-:W-:Y:S01]  /*1a50*/  UIADD3 UR20, UR32, 0x400, URZ ;  /* 0x0000040020147890 */ /* 0x000fe2000fffe03f */
[----:B------:R-:W0:Y:S01]  /*1a60*/  S2UR UR5, SR_CgaCtaId ;  /* 0x00000000000579c3 */ /* 0x000e220000008800 */
[----:B------:R-:W-:Y:S01]  /*1a70*/  UIADD3 UR22, UR6, 0x400, URZ ;  /* 0x0000040006167890 */ /* 0x000fe2000fffe03f */
[----:B------:R-:W-:Y:S01]  /*1a80*/  LOP3.LUT R0, R0, 0x7ffffffc, RZ, 0xc0, !PT ;  /* 0x7ffffffc00007812 */ /* 0x000fe200078ec0ff */
[----:B------:R-:W-:Y:S01]  /*1a90*/  UMOV UR23, 0x40000040 ;  /* 0x4000004000177882 */ /* 0x000fe20000000000 */
[----:B------:R-:W-:Y:S01]  /*1aa0*/  UIADD3 UR24, UR32, 0x402, URZ ;  /* 0x0000040220187890 */ /* 0x000fe2000fffe03f */
[--C-:B------:R-:W-:Y:S01]  /*1ab0*/  IMAD.MOV.U32 R96, RZ, RZ, R25.reuse ;  /* 0x000000ffff607224 */ /* 0x100fe200078e0019 */
[----:B------:R-:W-:Y:S01]  /*1ac0*/  UIADD3 UR26, UR6, 0x402, URZ ;  /* 0x00000402061a7890 */ /* 0x000fe2000fffe03f */
[----:B------:R-:W-:Y:S01]  /*1ad0*/  IMAD.IADD R0, R19, 0x1, -R0 ;  /* 0x0000000113007824 */ /* 0x000fe200078e0a00 */
[----:B------:R-:W-:Y:S01]  /*1ae0*/  UMOV UR25, 0x40000040 ;  /* 0x4000004000197882 */ /* 0x000fe20000000000 */
[----:B------:R-:W-:Y:S01]  /*1af0*/  UMOV UR27, 0x40000040 ;  /* 0x40000040001b7882 */ /* 0x000fe20000000000 */
[----:B------:R-:W-:Y:S01]  /*1b00*/  UIADD3 UR28, UR32, 0x404, URZ ;  /* 0x00000404201c7890 */ /* 0x000fe2000fffe03f */
[----:B------:R-:W-:Y:S01]  /*1b10*/  IMAD R0, R0, R3, 0x80 ;  /* 0x0000008000007424 */ /* 0x000fe200078e0203 */
[----:B------:R-:W-:Y:S01]  /*1b20*/  UIADD3 UR30, UR6, 0x404, URZ ;  /* 0x00000404061e7890 */ /* 0x000fe2000fffe03f */
[----:B------:R-:W-:Y:S01]  /*1b30*/  IMAD.MOV.U32 R98, RZ, RZ, R25 ;  /* 0x000000ffff627224 */ /* 0x000fe200078e0019 */
[----:B------:R-:W-:Y:S01]  /*1b40*/  UMOV UR29, 0x40000040 ;  /* 0x40000040001d7882 */ /* 0x000fe20000000000 */
[----:B------:R-:W-:Y:S01]  /*1b50*/  UMOV UR31, 0x40000040 ;  /* 0x40000040001f7882 */ /* 0x000fe20000000000 */
[----:B------:R-:W-:Y:S01]  /*1b60*/  UIADD3 UR32, UR32, 0x406, URZ ;  /* 0x0000040620207890 */ /* 0x000fe2000fffe03f */
[----:B------:R-:W-:Y:S01]  /*1b70*/  IMAD.IADD R27, R0, 0x1, R27 ;  /* 0x00000001001b7824 */ /* 0x000fe200078e021b */
[----:B------:R-:W-:Y:S01]  /*1b80*/  UIADD3 UR34, UR6, 0x406, URZ ;  /* 0x0000040606227890 */ /* 0x000fe2000fffe03f */
[----:B------:R-:W-:Y:S01]  /*1b90*/  IMAD.MOV.U32 R100, RZ, RZ, R25 ;  /* 0x000000ffff647224 */ /* 0x000fe200078e0019 */
[----:B------:R-:W-:Y:S01]  /*1ba0*/  UMOV UR33, 0x40000040 ;  /* 0x4000004000217882 */ /* 0x000fe20000000000 */
[----:B------:R-:W-:Y:S01]  /*1bb0*/  UMOV UR35, 0x40000040 ;  /* 0x4000004000237882 */ /* 0x000fe20000000000 */
[----:B------:R-:W-:-:S02]  /*1bc0*/  IMAD R0, R26, -0x80, R27 ;  /* 0xffffff801a007824 */ /* 0x000fc400078e021b */
[--C-:B------:R-:W-:Y:S02]  /*1bd0*/  IMAD.MOV.U32 R102, RZ, RZ, R25.reuse ;  /* 0x000000ffff667224 */ /* 0x100fe400078e0019 */
[--C-:B------:R-:W-:Y:S01]  /*1be0*/  IMAD.MOV.U32 R104, RZ, RZ, R25.reuse ;  /* 0x000000ffff687224 */ /* 0x100fe200078e0019 */
[C---:B------:R-:W-:Y:S01]  /*1bf0*/  ISETP.GT.AND P4, PT, R0.reuse, RZ, PT ;  /* 0x000000ff0000720c */ /* 0x040fe20003f84270 */
[--C-:B------:R-:W-:Y:S01]  /*1c00*/  IMAD.MOV.U32 R106, RZ, RZ, R25.reuse ;  /* 0x000000ffff6a7224 */ /* 0x100fe200078e0019 */
[C---:B------:R-:W-:Y:S01]  /*1c10*/  ISETP.GT.AND P3, PT, R0.reuse, 0x1, PT ;  /* 0x000000010000780c */ /* 0x040fe20003f64270 */
        /* <DEDUP_REMOVED lines=9> */
[----:B------:R-:W-:Y:S01]  /*1cb0*/  ISETP.GT.AND P0, PT, R0, 0x60, PT ;  /* 0x000000600000780c */ /* 0x000fe20003f04270 */
[----:B------:R-:W-:-:S02]  /*1cc0*/  IMAD.MOV.U32 R118, RZ, RZ, R25 ;  /* 0x000000ffff767224 */ /* 0x000fc400078e0019 */
[--C-:B------:R-:W-:Y:S02]  /*1cd0*/  IMAD.MOV.U32 R120, RZ, RZ, R25.reuse ;  /* 0x000000ffff787224 */ /* 0x100fe400078e0019 */
[--C-:B------:R-:W-:Y:S02]  /*1ce0*/  IMAD.MOV.U32 R122, RZ, RZ, R25.reuse ;  /* 0x000000ffff7a7224 */ /* 0x100fe400078e0019 */
[--C-:B------:R-:W-:Y:S02]  /*1cf0*/  IMAD.MOV.U32 R124, RZ, RZ, R25.reuse ;  /* 0x000000ffff7c7224 */ /* 0x100fe400078e0019 */
[--C-:B------:R-:W-:Y:S02]  /*1d00*/  IMAD.MOV.U32 R126, RZ, RZ, R25.reuse ;  /* 0x000000ffff7e7224 */ /* 0x100fe400078e0019 */
[--C-:B------:R-:W-:Y:S02]  /*1d10*/  IMAD.MOV.U32 R128, RZ, RZ, R25.reuse ;  /* 0x000000ffff807224 */ /* 0x100fe400078e0019 */
        /* <DEDUP_REMOVED lines=11> */
[----:B------:R-:W-:Y:S01]  /*1dd0*/  IMAD.MOV.U32 R150, RZ, RZ, R25 ;  /* 0x000000ffff967224 */ /* 0x000fe200078e0019 */
[----:B------:R-:W-:Y:S02]  /*1de0*/  WARPGROUP.DEPBAR.LE gsb0, 0x0 ;  /* 0x00008000000079c5 */ /* 0x000fe40000010000 */
[----:B------:R-:W-:-:S06]  /*1df0*/  WARPGROUP.ARRIVE ;  /* 0x00000000000079c5 */ /* 0x000fcc0000000000 */
[----:B------:R-:W-:Y:S03]  /*1e00*/  QGMMA.64x128x32.F32.E4M3.E4M3 R28, gdesc[UR8], R28, gsb0 ;  /* 0x01e00000081c79f3 */ /* 0x000fe6000800081c */
[----:B------:R-:W-:Y:S02]  /*1e10*/  WARPGROUP.DEPBAR.LE gsb0, 0x0 ;  /* 0x00008000000079c5 */ /* 0x000fe40000010000 */
[----:B------:R-:W-:-:S07]  /*1e20*/  WARPGROUP.ARRIVE ;  /* 0x00000000000079c5 */ /* 0x000fce0000000000 */
        /* <DEDUP_REMOVED lines=17> */
[----:B------:R-:W-:Y:S02]  /*1f40*/  FSEL R7, R30, -INF , P4 ;  /* 0xff8000001e077808 */ /* 0x000fe40002000000 */
[----:B------:R-:W-:Y:S02]  /*1f50*/  FSEL R6, R31, -INF , P3 ;  /* 0xff8000001f067808 */ /* 0x000fe40001800000 */
[----:B------:R-:W-:Y:S02]  /*1f60*/  FSEL R93, R34, -INF , P2 ;  /* 0xff800000225d7808 */ /* 0x000fe40001000000 */
[----:B------:R-:W-:-:S02]  /*1f70*/  FMNMX.FTZ R10, R7, R6, !PT ;  /* 0x00000006070a7209 */ /* 0x000fc40007810000 */
[----:B------:R-:W-:Y:S02]  /*1f80*/  FSEL R95, R35, -INF , P6 ;  /* 0xff800000235f7808 */ /* 0x000fe40003000000 */
[----:B------:R-:W-:Y:S02]  /*1f90*/  FMNMX.FTZ R10, R93, R10, !PT ;  /* 0x0000000a5d0a7209 */ /* 0x000fe40007810000 */
[----:B------:R-:W-:Y:S02]  /*1fa0*/  FSEL R9, R28, -INF , P4 ;  /* 0xff8000001c097808 */ /* 0x000fe40002000000 */
[----:B------:R-:W-:Y:S02]  /*1fb0*/  ISETP.GT.AND P4, PT, R0, 0x11, PT ;  /* 0x000000110000780c */ /* 0x000fe40003f84270 */
[----:B------:R-:W-:Y:S02]  /*1fc0*/  FSEL R97, R38, -INF , P5 ;  /* 0xff80000026617808 */ /* 0x000fe40002800000 */
[----:B------:R-:W-:-:S02]  /*1fd0*/  FMNMX.FTZ R10, R95, R10, !PT ;  /* 0x0000000a5f0a7209 */ /* 0x000fc40007810000 */
[----:B------:R-:W-:Y:S02]  /*1fe0*/  FSEL R29, R29, -INF , P3 ;  /* 0xff8000001d1d7808 */ /* 0x000fe40001800000 */
[----:B------:R-:W-:Y:S02]  /*1ff0*/  ISETP.GT.AND P3, PT, R0, 0x18, PT ;  /* 0x000000180000780c */ /* 0x000fe40003f64270 */
[----:B------:R-:W-:Y:S02]  /*2000*/  FSEL R99, R39, -INF , P4 ;  /* 0xff80000027637808 */ /* 0x000fe40002000000 */
[----:B------:R-:W-:Y:S02]  /*2010*/  FMNMX.FTZ R10, R97, R10, !PT ;  /* 0x0000000a610a7209 */ /* 0x000fe40007810000 */
[----:B------:R-:W-:Y:S02]  /*2020*/  FSEL R11, R32, -INF , P2 ;  /* 0xff800000200b7808 */ /* 0x000fe40001000000 */
[----:B------:R-:W-:-:S02]  /*2030*/  ISETP.GT.AND P2, PT, R0, 0x19, PT ;  /* 0x000000190000780c */ /* 0x000fc40003f44270 */
        /* <DEDUP_REMOVED lines=62> */
[----:B------:R-:W-:Y:S01]  /*2420*/  FSEL R133, R74, -INF , P2 ;  /* 0xff8000004a857808 */ /* 0x000fe20001000000 */
[----:B------:R-:W-:Y:S01]  /*2430*/  IMAD.MOV.U32 R74, RZ, RZ, R25 ;  /* 0x000000ffff4a7224 */ /* 0x000fe200078e0019 */
[----:B------:R-:W-:Y:S02]  /*2440*/  FMNMX.FTZ R10, R131, R10, !PT ;  /* 0x0000000a830a7209 */ /* 0x000fe40007810000 */
[----:B------:R-:W-:Y:S02]  /*2450*/  FSEL R135, R75, -INF , P1 ;  /* 0xff8000004b877808 */ /* 0x000fe40000800000 */
[----:B------:R-:W-:-:S02]  /*2460*/  FMNMX.FTZ R10, R133, R10, !PT ;  /* 0x0000000a850a7209 */ /* 0x000fc40007810000 */
[----:B------:R-:W-:Y:S02]  /*2470*/  ISETP.GT.AND P1, PT, R0, 0x61, PT ;  /* 0x000000610000780c */ /* 0x000fe40003f24270 */
[----:B------:R-:W-:Y:S01]  /*2480*/  FSEL R137, R78, -INF , P0 ;  /* 0xff8000004e897808 */ /* 0x000fe20000000000 */
[----:B------:R-:W-:Y:S01]  /*2490*/  IMAD.MOV.U32 R78, RZ, RZ, R25 ;  /* 0x000000ffff4e7224 */ /* 0x000fe200078e0019 */
[----:B------:R-:W-:Y:S02]  /*24a0*/  FMNMX.FTZ R10, R135, R10, !PT ;  /* 0x0000000a870a7209 */ /* 0x000fe40007810000 */
[----:B------:R-:W-:Y:S02]  /*24b0*/  ISETP.GT.AND P0, PT, R0, 0x68, PT ;  /* 0x000000680000780c */ /* 0x000fe40003f04270 */
[----:B------:R-:W-:Y:S02]  /*24c0*/  FSEL R79, R79, -INF , P1 ;  /* 0xff8000004f4f7808 */ /* 0x000fe40000800000 */
[----:B------:R-:W-:-:S02]  /*24d0*/  FMNMX.FTZ R10, R137, R10, !PT ;  /* 0x0000000a890a7209 */ /* 0x000fc40007810000 */
[----:B------:R-:W-:Y:S02]  /*24e0*/  FSEL R39, R72, -INF , P2 ;  /* 0xff80000048277808 */ /* 0x000fe40001000000 */
[----:B------:R-:W-:Y:S02]  /*24f0*/  ISETP.GT.AND P2, PT, R0, 0x69, PT ;  /* 0x000000690000780c */ /* 0x000fe40003f44270 */
[----:B------:R-:W-:Y:S01]  /*2500*/  FSEL R139, R82, -INF , P0 ;  /* 0xff800000528b7808 */ /* 0x000fe20000000000 */
[----:B------:R-:W-:Y:S01]  /*2510*/  IMAD.MOV.U32 R82, RZ, RZ, R25 ;  /* 0x000000ffff527224 */ /* 0x000fe200078e0019 */
[----:B------:R-:W-:Y:S02]  /*2520*/  FMNMX.FTZ R10, R79, R10, !PT ;  /* 0x0000000a4f0a7209 */ /* 0x000fe40007810000 */
[----:B------:R-:W-:Y:S02]  /*2530*/  FSEL R69, R69, -INF , P3 ;  /* 0xff80000045457808 */ /* 0x000fe40001800000 */
[----:B------:R-:W-:-:S02]  /*2540*/  FSEL R83, R83, -INF , P2 ;  /* 0xff80000053537808 */ /* 0x000fc40001000000 */
[----:B------:R-:W-:Y:S02]  /*2550*/  FMNMX.FTZ R10, R139, R10, !PT ;  /* 0x0000000a8b0a7209 */ /* 0x000fe40007810000 */
[----:B------:R-:W-:Y:S02]  /*2560*/  ISETP.GT.AND P3, PT, R0, 0x70, PT ;  /* 0x000000700000780c */ /* 0x000fe40003f64270 */
[----:B------:R-:W-:Y:S02]  /*2570*/  FSEL R43, R68, -INF , P4 ;  /* 0xff800000442b7808 */ /* 0x000fe40002000000 */
[----:B------:R-:W-:Y:S01]  /*2580*/  FSEL R141, R86, -INF , P3 ;  /* 0xff800000568d7808 */ /* 0x000fe20001800000 */
[----:B------:R-:W-:Y:S01]  /*2590*/  IMAD.MOV.U32 R86, RZ, RZ, R25 ;  /* 0x000000ffff567224 */ /* 0x000fe200078e0019 */
[----:B------:R-:W-:Y:S02]  /*25a0*/  FMNMX.FTZ R10, R83, R10, !PT ;  /* 0x0000000a530a7209 */ /* 0x000fe40007810000 */
[----:B------:R-:W-:-:S02]  /*25b0*/  ISETP.GT.AND P4, PT, R0, 0x71, PT ;  /* 0x000000710000780c */ /* 0x000fc40003f84270 */
[----:B------:R-:W-:Y:S02]  /*25c0*/  FSEL R65, R65, -INF , P5 ;  /* 0xff80000041417808 */ /* 0x000fe40002800000 */
[----:B------:R-:W-:Y:S02]  /*25d0*/  FSEL R143, R87, -INF , P4 ;  /* 0xff800000578f7808 */ /* 0x000fe40002000000 */
[----:B------:R-:W-:Y:S02]  /*25e0*/  FMNMX.FTZ R10, R141, R10, !PT ;  /* 0x0000000a8d0a7209 */ /* 0x000fe40007810000 */
[----:B------:R-:W-:Y:S02]  /*25f0*/  ISETP.GT.AND P5, PT, R0, 0x78, PT ;  /* 0x000000780000780c */ /* 0x000fe40003fa4270 */
[----:B------:R-:W-:Y:S02]  /*2600*/  FSEL R35, R64, -INF , P6 ;  /* 0xff80000040237808 */ /* 0x000fe40003000000 */
[----:B------:R-:W-:Y:S01]  /*2610*/  FSEL R145, R90, -INF , P5 ;  /* 0xff8000005a917808 */ /* 0x000fe20002800000 */
[----:B------:R-:W-:Y:S01]  /*2620*/  IMAD.MOV.U32 R90, RZ, RZ, R25 ;  /* 0x000000ffff5a7224 */ /* 0x000fe200078e0019 */
[----:B------:R-:W-:-:S02]  /*2630*/  FMNMX.FTZ R10, R143, R10, !PT ;  /* 0x0000000a8f0a7209 */ /* 0x000fc40007810000 */
[----:B------:R-:W-:Y:S02]  /*2640*/  ISETP.GT.AND P6, PT, R0, 0x79, PT ;  /* 0x000000790000780c */ /* 0x000fe40003fc4270 */
[----:B------:R-:W-:Y:S02]  /*2650*/  FMNMX.FTZ R10, R145, R10, !PT ;  /* 0x0000000a910a7209 */ /* 0x000fe40007810000 */
[----:B------:R-:W-:Y:S02]  /*2660*/  FSEL R147, R91, -INF , P6 ;  /* 0xff8000005b937808 */ /* 0x000fe40003000000 */
[----:B------:R-:W-:Y:S02]  /*2670*/  P2R R20, PR, RZ, 0x4 ;  /* 0x00000004ff147803 */ /* 0x000fe40000000000 */
[----:B------:R-:W-:Y:S02]  /*2680*/  FMNMX.FTZ R10, R147, R10, !PT ;  /* 0x0000000a930a7209 */ /* 0x000fe40007810000 */
[----:B------:R-:W-:-:S02]  /*2690*/  P2R R22, PR, RZ, 0x1 ;  /* 0x00000001ff167803 */ /* 0x000fc40000000000 */
[----:B------:R-:W-:Y:S01]  /*26a0*/  ISETP.GT.AND P0, PT, R0, 0x59, PT ;  /* 0x000000590000780c */ /* 0x000fe20003f04270 */
[----:B------:R-:W1:Y:S01]  /*26b0*/  SHFL.BFLY PT, R3, R10, 0x2, 0x1f ;  /* 0x0c401f000a037f89 */ /* 0x000e6200000e0000 */
[----:B------:R-:W-:Y:S02]  /*26c0*/  P2R R24, PR, RZ, 0x2 ;  /* 0x00000002ff187803 */ /* 0x000fe40000000000 */
[----:B------:R-:W-:Y:S02]  /*26d0*/  FSEL R73, R73, -INF , P0 ;  /* 0xff80000049497808 */ /* 0x000fe40000000000 */
[----:B------:R-:W-:Y:S02]  /*26e0*/  ISETP.NE.AND P0, PT, R22, RZ, PT ;  /* 0x000000ff1600720c */ /* 0x000fe40003f05270 */
[----:B------:R-:W-:Y:S02]  /*26f0*/  ISETP.GT.AND P1, PT, R0, 0x60, PT ;  /* 0x000000600000780c */ /* 0x000fe40003f24270 */
[----:B------:R-:W-:Y:S01]  /*2700*/  FSEL R51, R80, -INF , P0 ;  /* 0xff80000050337808 */ /* 0x000fe20000000000 */
[--C-:B------:R-:W-:Y:S01]  /*2710*/  IMAD.MOV.U32 R80, RZ, RZ, R25.reuse ;  /* 0x000000ffff507224 */ /* 0x100fe200078e0019 */
[----:B------:R-:W-:Y:S01]  /*2720*/  FSEL R59, R76, -INF , P1 ;  /* 0xff8000004c3b7808 */ /* 0x000fe20000800000 */
[----:B------:R-:W-:Y:S01]  /*2730*/  IMAD.MOV.U32 R76, RZ, RZ, R25 ;  /* 0x000000ffff4c7224 */ /* 0x000fe200078e0019 */
[----:B------:R-:W-:-:S02]  /*2740*/  ISETP.NE.AND P1, PT, R24, RZ, PT ;  /* 0x000000ff1800720c */ /* 0x000fc40003f25270 */
[----:B------:R-:W-:Y:S01]  /*2750*/  FSEL R87, R84, -INF , P3 ;  /* 0xff80000054577808 */ /* 0x000fe20001800000 */
[--C-:B------:R-:W-:Y:S01]  /*2760*/  IMAD.MOV.U32 R84, RZ, RZ, R25.reuse ;  /* 0x000000ffff547224 */ /* 0x100fe200078e0019 */
[----:B------:R-:W-:Y:S02]  /*2770*/  FSEL R77, R77, -INF , P1 ;  /* 0xff8000004d4d7808 */ /* 0x000fe40000800000 */
[----:B------:R-:W-:Y:S02]  /*2780*/  FSEL R85, R85, -INF , P4 ;  /* 0xff80000055557808 */ /* 0x000fe40002000000 */
[----:B------:R-:W-:Y:S01]  /*2790*/  FSEL R91, R88, -INF , P5 ;  /* 0xff800000585b7808 */ /* 0x000fe20002800000 */
[----:B------:R-:W-:Y:S01]  /*27a0*/  IMAD.MOV.U32 R88, RZ, RZ, R25 ;  /* 0x000000ffff587224 */ /* 0x000fe200078e0019 */
[----:B------:R-:W-:Y:S02]  /*27b0*/  FSEL R89, R89, -INF , P6 ;  /* 0xff80000059597808 */ /* 0x000fe40003000000 */
[----:B-1----:R-:W-:-:S02]  /*27c0*/  FMNMX.FTZ R12, R10, R3, !PT ;  /* 0x000000030a0c7209 */ /* 0x002fc40007810000 */
[----:B------:R-:W-:Y:S02]  /*27d0*/  FMNMX.FTZ R10, R9, R29, !PT ;  /* 0x0000001d090a7209 */ /* 0x000fe40007810000 */
[----:B------:R-:W-:Y:S01]  /*27e0*/  ISETP.NE.AND P1, PT, R92, RZ, PT ;  /* 0x000000ff5c00720c */ /* 0x000fe20003f25270 */
[----:B------:R-:W1:Y:S01]  /*27f0*/  SHFL.BFLY PT, R3, R12, 0x1, 0x1f ;  /* 0x0c201f000c037f89 */ /* 0x000e6200000e0000 */
[----:B------:R-:W-:Y:S01]  /*2800*/  FMNMX.FTZ R10, R11, R10, !PT ;  /* 0x0000000a0b0a7209 */ /* 0x000fe20007810000 */
[--C-:B------:R-:W-:Y:S01]  /*2810*/  IMAD.MOV.U32 R92, RZ, RZ, R25.reuse ;  /* 0x000000ffff5c7224 */ /* 0x100fe200078e0019 */
[----:B------:R-:W-:Y:S01]  /*2820*/  ISETP.NE.AND P0, PT, R94, RZ, PT ;  /* 0x000000ff5e00720c */ /* 0x000fe20003f05270 */
[----:B------:R-:W-:Y:S01]  /*2830*/  IMAD.MOV.U32 R94, RZ, RZ, R25 ;  /* 0x000000ffff5e7224 */ /* 0x000fe200078e0019 */
[----:B-1----:R-:W-:Y:S02]  /*2840*/  FMNMX.FTZ R3, R12, R3, !PT ;  /* 0x000000030c037209 */ /* 0x002fe40007810000 */
[----:B------:R-:W-:-:S02]  /*2850*/  FMNMX.FTZ R12, R33, R10, !PT ;  /* 0x0000000a210c7209 */ /* 0x000fc40007810000 */
[----:B------:R-:W-:Y:S01]  /*2860*/  FSETP.NEU.FTZ.AND P2, PT, R3, -INF , PT ;  /* 0xff8000000300780b */ /* 0x000fe20003f5d000 */
[----:B------:R-:W-:Y:S01]  /*2870*/  FFMA.FTZ R14, R2, R3, -8 ;  /* 0xc1000000020e7423 */ /* 0x000fe20000010003 */
[----:B------:R-:W-:-:S04]  /*2880*/  FMNMX.FTZ R12, R13, R12, !PT ;  /* 0x0000000c0d0c7209 */ /* 0x000fc80007810000 */
[----:B------:R-:W-:Y:S02]  /*2890*/  FMNMX.FTZ R12, R37, R12, !PT ;  /* 0x0000000c250c7209 */ /* 0x000fe40007810000 */
[----:B------:R-:W-:Y:S02]  /*28a0*/  FSEL R149, R14, RZ, P2 ;  /* 0x000000ff0e957208 */ /* 0x000fe40001000000 */
[----:B------:R-:W-:Y:S02]  /*28b0*/  FMNMX.FTZ R12, R15, R12, !PT ;  /* 0x0000000c0f0c7209 */ /* 0x000fe40007810000 */
[----:B------:R-:W-:Y:S01]  /*28c0*/  ISETP.NE.AND P2, PT, R20, RZ, PT ;  /* 0x000000ff1400720c */ /* 0x000fe20003f45270 */
[C-C-:B------:R-:W-:Y:S01]  /*28d0*/  FFMA.FTZ R0, R2.reuse, R7, -R149.reuse ;  /* 0x0000000702007223 */ /* 0x140fe20000010895 */
[----:B------:R-:W-:Y:S01]  /*28e0*/  FMNMX.FTZ R14, R41, R12, !PT ;  /* 0x0000000c290e7209 */ /* 0x000fe20007810000 */
[C-C-:B------:R-:W-:Y:S01]  /*28f0*/  FFMA.FTZ R47, R2.reuse, R6, -R149.reuse ;  /* 0x00000006022f7223 */ /* 0x140fe20000010895 */
[----:B------:R-:W-:Y:S01]  /*2900*/  FSEL R81, R81, -INF , P2 ;  /* 0xff80000051517808 */ /* 0x000fe20001000000 */
[C-C-:B------:R-:W-:Y:S01]  /*2910*/  FFMA.FTZ R6, R2.reuse, R93, -R149.reuse ;  /* 0x0000005d02067223 */ /* 0x140fe20000010895 */
[----:B------:R-:W-:Y:S01]  /*2920*/  FMNMX.FTZ R14, R19, R14, !PT ;  /* 0x0000000e130e7209 */ /* 0x000fe20007810000 */
[----:B------:R-:W-:Y:S01]  /*2930*/  MUFU.EX2 R0, R0 ;  /* 0x0000000000007308 */ /* 0x000fe20000000800 */
[C-C-:B------:R-:W-:Y:S01]  /*2940*/  FFMA.FTZ R55, R2.reuse, R95, -R149.reuse ;  /* 0x0000005f02377223 */ /* 0x140fe20000010895 */
[C-C-:B------:R-:W-:Y:S01]  /*2950*/  FFMA.FTZ R97, R2.reuse, R97, -R149.reuse ;  /* 0x0000006102617223 */ /* 0x140fe20000010895 */
[----:B------:R-:W-:Y:S01]  /*2960*/  FMNMX.FTZ R14, R45, R14, !PT ;  /* 0x0000000e2d0e7209 */ /* 0x000fe20007810000 */
[C-C-:B------:R-:W-:Y:S01]  /*2970*/  FFMA.FTZ R63, R2.reuse, R99, -R149.reuse ;  /* 0x00000063023f7223 */ /* 0x140fe20000010895 */
[C-C-:B------:R-:W-:Y:S01]  /*2980*/  FFMA.FTZ R101, R2.reuse, R101, -R149.reuse ;  /* 0x0000006502657223 */ /* 0x140fe20000010895 */
        /* <DEDUP_REMOVED lines=18> */
[----:B------:R-:W1:Y:S01]  /*2ab0*/  MUFU.EX2 R55, R55 ;  /* 0x0000003700377308 */ /* 0x000e620000000800 */
[C-C-:B------:R-:W-:Y:S01]  /*2ac0*/  FFMA.FTZ R125, R2.reuse, R125, -R149.reuse ;  /* 0x0000007d027d7223 */ /* 0x140fe20000010895 */
[C-C-:B------:R-:W-:Y:S01]  /*2ad0*/  FFMA.FTZ R127, R2.reuse, R127, -R149.reuse ;  /* 0x0000007f027f7223 */ /* 0x140fe20000010895 */
[----:B------:R-:W-:Y:S01]  /*2ae0*/  FMNMX.FTZ R20, R57, R20, !PT ;  /* 0x0000001439147209 */ /* 0x000fe20007810000 */
[C-C-:B------:R-:W-:Y:S01]  /*2af0*/  FFMA.FTZ R139, R2.reuse, R139, -R149.reuse ;  /* 0x0000008b028b7223 */ /* 0x140fe20000010895 */
[C-C-:B------:R-:W-:Y:S01]  /*2b00*/  FFMA.FTZ R129, R2.reuse, R129, -R149.reuse ;  /* 0x0000008102817223 */ /* 0x140fe20000010895 */
[C-C-:B------:R-:W-:Y:S01]  /*2b10*/  FFMA.FTZ R83, R2.reuse, R83, -R149.reuse ;  /* 0x0000005302537223 */ /* 0x140fe20000010895 */
[----:B------:R-:W-:Y:S01]  /*2b20*/  FMNMX.FTZ R20, R31, R20, !PT ;  /* 0x000000141f147209 */ /* 0x000fe20007810000 */
[----:B------:R2:W-:Y:S01]  /*2b30*/  MUFU.EX2 R10, R97 ;  /* 0x00000061000a7308 */ /* 0x0005e20000000800 */
        /* <DEDUP_REMOVED lines=8> */
[----:B-1----:R-:W-:Y:S01]  /*2bc0*/  F2FP.SATFINITE.E4M3.F32.PACK_AB_MERGE_C R229, R55, R6, RZ ;  /* 0x0000000637e5723e */ /* 0x002fe200048070ff */
[C-C-:B------:R-:W-:Y:S01]  /*2bd0*/  FFMA.FTZ R145, R2.reuse, R145, -R149.reuse ;  /* 0x0000009102917223 */ /* 0x140fe20000010895 */
[----:B------:R-:W-:Y:S01]  /*2be0*/  FMNMX.FTZ R22, R65, R20, !PT ;  /* 0x0000001441167209 */ /* 0x000fe20007810000 */
[C-C-:B------:R-:W-:Y:S01]  /*2bf0*/  FFMA.FTZ R147, R2.reuse, R147, -R149.reuse ;  /* 0x0000009302937223 */ /* 0x140fe20000010895 */
[C-C-:B------:R-:W-:Y:S01]  /*2c00*/  FFMA.FTZ R141, R2.reuse, R141, -R149.reuse ;  /* 0x0000008d028d7223 */ /* 0x140fe20000010895 */
[----:B------:R-:W-:Y:S01]  /*2c10*/  FFMA.FTZ R143, R2, R143, -R149 ;  /* 0x0000008f028f7223 */ /* 0x000fe20000010895 */
[----:B------:R-:W-:Y:S01]  /*2c20*/  FMNMX.FTZ R22, R43, R22, !PT ;  /* 0x000000162b167209 */ /* 0x000fe20007810000 */
[----:B------:R1:W-:Y:S01]  /*2c30*/  MUFU.EX2 R12, R101 ;  /* 0x00000065000c7308 */ /* 0x0003e20000000800 */
[----:B------:R-:W-:Y:S01]  /*2c40*/  F2FP.SATFINITE.E4M3.F32.PACK_AB_MERGE_C R229, R47, R0, R229 ;  /* 0x000000002fe5723e */ /* 0x000fe200048070e5 */
[--C-:B------:R-:W-:Y:S01]  /*2c50*/  IMAD.MOV.U32 R93, RZ, RZ, R25.reuse ;  /* 0x000000ffff5d7224 */ /* 0x100fe200078e0019 */
[----:B------:R-:W-:Y:S01]  /*2c60*/  FMNMX.FTZ R22, R69, R22, !PT ;  /* 0x0000001645167209 */ /* 0x000fe20007810000 */
[----:B------:R-:W-:-:S02]  /*2c70*/  IMAD.MOV.U32 R95, RZ, RZ, R25 ;  /* 0x000000ffff5f7224 */ /* 0x000fc400078e0019 */
[--C-:B--2---:R-:W-:Y:S01]  /*2c80*/  IMAD.MOV.U32 R97, RZ, RZ, R25.reuse ;  /* 0x000000ffff617224 */ /* 0x104fe200078e0019 */
[----:B------:R-:W-:Y:S01]  /*2c90*/  FMNMX.FTZ R22, R39, R22, !PT ;  /* 0x0000001627167209 */ /* 0x000fe20007810000 */
[----:B------:R-:W2:Y:S01]  /*2ca0*/  MUFU.EX2 R67, R67 ;  /* 0x0000004300437308 */ /* 0x000ea20000000800 */
[--C-:B------:R-:W-:Y:S02]  /*2cb0*/  IMAD.MOV.U32 R99, RZ, RZ, R25.reuse ;  /* 0x000000ffff637224 */ /* 0x100fe400078e0019 */
[----:B------:R-:W-:Y:S01]  /*2cc0*/  FMNMX.FTZ R22, R73, R22, !PT ;  /* 0x0000001649167209 */ /* 0x000fe20007810000 */
[--C-:B-1----:R-:W-:Y:S02]  /*2cd0*/  IMAD.MOV.U32 R101, RZ, RZ, R25.reuse ;  /* 0x000000ffff657224 */ /* 0x102fe400078e0019 */
[--C-:B------:R-:W-:Y:S01]  /*2ce0*/  IMAD.MOV.U32 R103, RZ, RZ, R25.reuse ;  /* 0x000000ffff677224 */ /* 0x100fe200078e0019 */
[----:B------:R-:W-:Y:S01]  /*2cf0*/  FMNMX.FTZ R22, R59, R22, !PT ;  /* 0x000000163b167209 */ /* 0x000fe20007810000 */
[----:B------:R1:W-:Y:S01]  /*2d00*/  MUFU.EX2 R14, R105 ;  /* 0x00000069000e7308 */ /* 0x0003e20000000800 */
[----:B------:R-:W-:-:S02]  /*2d10*/  IMAD.MOV.U32 R107, RZ, RZ, R25 ;  /* 0x000000ffff6b7224 */ /* 0x000fc400078e0019 */
[----:B------:R-:W-:Y:S01]  /*2d20*/  FMNMX.FTZ R22, R77, R22, !PT ;  /* 0x000000164d167209 */ /* 0x000fe20007810000 */
[--C-:B------:R-:W-:Y:S02]  /*2d30*/  IMAD.MOV.U32 R115, RZ, RZ, R25.reuse ;  /* 0x000000ffff737224 */ /* 0x100fe400078e0019 */
[--C-:B------:R-:W-:Y:S01]  /*2d40*/  IMAD.MOV.U32 R149, RZ, RZ, R25.reuse ;  /* 0x000000ffff957224 */ /* 0x100fe200078e0019 */
[----:B------:R-:W-:Y:S01]  /*2d50*/  FMNMX.FTZ R22, R51, R22, !PT ;  /* 0x0000001633167209 */ /* 0x000fe20007810000 */
[----:B------:R-:W-:Y:S01]  /*2d60*/  MUFU.EX2 R71, R71 ;  /* 0x0000004700477308 */ /* 0x000fe20000000800 */
[----:B--2---:R-:W-:Y:S01]  /*2d70*/  F2FP.SATFINITE.E4M3.F32.PACK_AB_MERGE_C R231, R67, R12, RZ ;  /* 0x0000000c43e7723e */ /* 0x004fe200048070ff */
[----:B-1----:R-:W-:Y:S01]  /*2d80*/  IMAD.MOV.U32 R105, RZ, RZ, R25 ;  /* 0x000000ffff697224 */ /* 0x002fe200078e0019 */
[----:B------:R-:W-:Y:S02]  /*2d90*/  FMNMX.FTZ R24, R81, R22, !PT ;  /* 0x0000001651187209 */ /* 0x000fe40007810000 */
[----:B------:R-:W-:-:S02]  /*2da0*/  F2FP.SATFINITE.E4M3.F32.PACK_AB_MERGE_C R231, R63, R10, R231 ;  /* 0x0000000a3fe7723e */ /* 0x000fc400048070e7 */
[----:B------:R-:W-:Y:S01]  /*2db0*/  FMNMX.FTZ R24, R87, R24, !PT ;  /* 0x0000001857187209 */ /* 0x000fe20007810000 */
[----:B------:R-:W-:Y:S03]  /*2dc0*/  MUFU.EX2 R109, R109 ;  /* 0x0000006d006d7308 */ /* 0x000fe60000000800 */
[----:B------:R-:W-:-:S04]  /*2dd0*/  FMNMX.FTZ R24, R85, R24, !PT ;  /* 0x0000001855187209 */ /* 0x000fc80007810000 */
[----:B------:R-:W-:Y:S01]  /*2de0*/  FMNMX.FTZ R24, R91, R24, !PT ;  /* 0x000000185b187209 */ /* 0x000fe20007810000 */
[----:B------:R1:W-:Y:S03]  /*2df0*/  MUFU.EX2 R52, R111 ;  /* 0x0000006f00347308 */ /* 0x0003e60000000800 */
[----:B------:R-:W-:-:S05]  /*2e00*/  FMNMX.FTZ R24, R89, R24, !PT ;  /* 0x0000001859187209 */ /* 0x000fca0007810000 */
[----:B------:R-:W2:Y:S01]  /*2e10*/  SHFL.BFLY PT, R7, R24, 0x2, 0x1f ;  /* 0x0c401f0018077f89 */ /* 0x000ea200000e0000 */
[----:B------:R3:W-:Y:S01]  /*2e20*/  MUFU.EX2 R20, R113 ;  /* 0x0000007100147308 */ /* 0x0007e20000000800 */
[----:B-1----:R-:W-:-:S07]  /*2e30*/  IMAD.MOV.U32 R111, RZ, RZ, R25 ;  /* 0x000000ffff6f7224 */ /* 0x002fce00078e0019 */
[----:B------:R-:W-:Y:S01]  /*2e40*/  MUFU.EX2 R75, R75 ;  /* 0x0000004b004b7308 */ /* 0x000fe20000000800 */
[----:B---3--:R-:W-:-:S07]  /*2e50*/  IMAD.MOV.U32 R113, RZ, RZ, R25 ;  /* 0x000000ffff717224 */ /* 0x008fce00078e0019 */
[----:B------:R-:W-:Y:S01]  /*2e60*/  MUFU.EX2 R117, R117 ;  /* 0x0000007500757308 */ /* 0x000fe20000000800 */
[----:B--2---:R-:W-:-:S07]  /*2e70*/  FMNMX.FTZ R28, R24, R7, !PT ;  /* 0x00000007181c7209 */ /* 0x004fce0007810000 */
[----:B------:R1:W-:Y:S01]  /*2e80*/  MUFU.EX2 R54, R119 ;  /* 0x0000007700367308 */ /* 0x0003e20000000800 */
[----:B------:R-:W2:Y:S07]  /*2e90*/  SHFL.BFLY PT, R7, R28, 0x1, 0x1f ;  /* 0x0c201f001c077f89 */ /* 0x000eae00000e0000 */
[----:B------:R3:W-:Y:S01]  /*2ea0*/  MUFU.EX2 R22, R121 ;  /* 0x0000007900167308 */ /* 0x0007e20000000800 */
[----:B-1----:R-:W-:-:S07]  /*2eb0*/  IMAD.MOV.U32 R119, RZ, RZ, R25 ;  /* 0x000000ffff777224 */ /* 0x002fce00078e0019 */
[----:B------:R-:W-:Y:S01]  /*2ec0*/  MUFU.EX2 R123, R123 ;  /* 0x0000007b007b7308 */ /* 0x000fe20000000800 */
[----:B---3--:R-:W-:-:S07]  /*2ed0*/  IMAD.MOV.U32 R121, RZ, RZ, R25 ;  /* 0x000000ffff797224 */ /* 0x008fce00078e0019 */
[----:B------:R-:W-:Y:S01]  /*2ee0*/  MUFU.EX2 R125, R125 ;  /* 0x0000007d007d7308 */ /* 0x000fe20000000800 */
[----:B--2---:R-:W-:-:S04]  /*2ef0*/  FMNMX.FTZ R7, R28, R7, !PT ;  /* 0x000000071c077209 */ /* 0x004fc80007810000 */
[----:B------:R-:W-:Y:S01]  /*2f00*/  FSETP.NEU.FTZ.AND P2, PT, R7, -INF , PT ;  /* 0xff8000000700780b */ /* 0x000fe20003f5d000 */
[----:B------:R-:W-:Y:S02]  /*2f10*/  FFMA.FTZ R24, R2, R7, -8 ;  /* 0xc100000002187423 */ /* 0x000fe40000010007 */
[----:B------:R-:W-:Y:S03]  /*2f20*/  MUFU.EX2 R56, R127 ;  /* 0x0000007f00387308 */ /* 0x000fe60000000800 */
[----:B------:R-:W-:-:S05]  /*2f30*/  FSEL R24, R24, RZ, P2 ;  /* 0x000000ff18187208 */ /* 0x000fca0001000000 */
[----:B------:R-:W-:Y:S01]  /*2f40*/  MUFU.EX2 R139, R139 ;  /* 0x0000008b008b7308 */ /* 0x000fe20000000800 */
[C-C-:B------:R-:W-:Y:S01]  /*2f50*/  FFMA.FTZ R29, R2.reuse, R29, -R24.reuse ;  /* 0x0000001d021d7223 */ /* 0x140fe20000010818 */
[C-C-:B------:R-:W-:Y:S01]  /*2f60*/  FFMA.FTZ R9, R2.reuse, R9, -R24.reuse ;  /* 0x0000000902097223 */ /* 0x140fe20000010818 */
[C-C-:B------:R-:W-:Y:S01]  /*2f70*/  FFMA.FTZ R11, R2.reuse, R11, -R24.reuse ;  /* 0x0000000b020b7223 */ /* 0x140fe20000010818 */
[C-C-:B------:R-:W-:Y:S01]  /*2f80*/  FFMA.FTZ R33, R2.reuse, R33, -R24.reuse ;  /* 0x0000002102217223 */ /* 0x140fe20000010818 */
[C-C-:B------:R-:W-:Y:S01]  /*2f90*/  FFMA.FTZ R13, R2.reuse, R13, -R24.reuse ;  /* 0x0000000d020d7223 */ /* 0x140fe20000010818 */
[C-C-:B------:R-:W-:Y:S01]  /*2fa0*/  FFMA.FTZ R37, R2.reuse, R37, -R24.reuse ;  /* 0x0000002502257223 */ /* 0x140fe20000010818 */
[C-C-:B------:R-:W-:Y:S01]  /*2fb0*/  FFMA.FTZ R15, R2.reuse, R15, -R24.reuse ;  /* 0x0000000f020f7223 */ /* 0x140fe20000010818 */
[----:B------:R1:W-:Y:S01]  /*2fc0*/  MUFU.EX2 R28, R9 ;  /* 0x00000009001c7308 */ /* 0x0003e20000000800 */
[C-C-:B------:R-:W-:Y:S01]  /*2fd0*/  FFMA.FTZ R41, R2.reuse, R41, -R24.reuse ;  /* 0x0000002902297223 */ /* 0x140fe20000010818 */
[C-C-:B------:R-:W-:Y:S01]  /*2fe0*/  FFMA.FTZ R19, R2.reuse, R19, -R24.reuse ;  /* 0x0000001302137223 */ /* 0x140fe20000010818 */
[C-C-:B------:R-:W-:Y:S01]  /*2ff0*/  FFMA.FTZ R45, R2.reuse, R45, -R24.reuse ;  /* 0x0000002d022d7223 */ /* 0x140fe20000010818 */
[C-C-:B------:R-:W-:Y:S01]  /*3000*/  FFMA.FTZ R21, R2.reuse, R21, -R24.reuse ;  /* 0x0000001502157223 */ /* 0x140fe20000010818 */
[C-C-:B------:R-:W-:Y:S01]  /*3010*/  FFMA.FTZ R49, R2.reuse, R49, -R24.reuse ;  /* 0x0000003102317223 */ /* 0x140fe20000010818 */
[C-C-:B------:R-:W-:Y:S01]  /*3020*/  FFMA.FTZ R23, R2.reuse, R23, -R24.reuse ;  /* 0x0000001702177223 */ /* 0x140fe20000010818 */
[--C-:B------:R-:W-:Y:S01]  /*3030*/  FFMA.FTZ R53, R2, R53, -R24.reuse ;  /* 0x0000003502357223 */ /* 0x100fe20000010818 */
[----:B------:R-:W2:Y:S01]  /*3040*/  MUFU.EX2 R29, R29 ;  /* 0x0000001d001d7308 */ /* 0x000ea20000000800 */
[----:B-1----:R-:W-:Y:S01]  /*3050*/  FADD.FTZ R9, R0, R47 ;  /* 0x0000002f00097221 */ /* 0x002fe20000010000 */
[C-C-:B------:R-:W-:Y:S01]  /*3060*/  FFMA.FTZ R27, R2.reuse, R27, -R24.reuse ;  /* 0x0000001b021b7223 */ /* 0x140fe20000010818 */
[C-C-:B------:R-:W-:Y:S01]  /*3070*/  FFMA.FTZ R57, R2.reuse, R57, -R24.reuse ;  /* 0x0000003902397223 */ /* 0x140fe20000010818 */
[----:B------:R-:W-:Y:S01]  /*3080*/  FFMA.FTZ R31, R2, R31, -R24 ;  /* 0x0000001f021f7223 */ /* 0x000fe20000010818 */
[----:B------:R-:W-:Y:S01]  /*3090*/  FADD.FTZ R50, R6, R9 ;  /* 0x0000000906327221 */ /* 0x000fe20000010000 */
[----:B------:R-:W-:-:S02]  /*30a0*/  IMAD.U32 R9, RZ, RZ, UR36 ;  /* 0x00000024ff097e24 */ /* 0x000fc4000f8e00ff */
[C-C-:B------:R-:W-:Y:S01]  /*30b0*/  FFMA.FTZ R61, R2.reuse, R61, -R24.reuse ;  /* 0x0000003d023d7223 */ /* 0x140fe20000010818 */
[----:B------:R-:W1:Y:S01]  /*30c0*/  MUFU.EX2 R11, R11 ;  /* 0x0000000b000b7308 */ /* 0x000e620000000800 */
[C-C-:B------:R-:W-:Y:S01]  /*30d0*/  FFMA.FTZ R35, R2.reuse, R35, -R24.reuse ;  /* 0x0000002302237223 */ /* 0x140fe20000010818 */
[----:B------:R-:W-:Y:S02]  /*30e0*/  @!P1 VIADD R9, R9, 0x38840 ;  /* 0x0003884009099836 */ /* 0x000fe40000000000 */
[C-C-:B------:R-:W-:Y:S01]  /*30f0*/  FFMA.FTZ R65, R2.reuse, R65, -R24.reuse ;  /* 0x0000004102417223 */ /* 0x140fe20000010818 */
[C-C-:B------:R-:W-:Y:S01]  /*3100*/  FFMA.FTZ R43, R2.reuse, R43, -R24.reuse ;  /* 0x0000002b022b7223 */ /* 0x140fe20000010818 */
[C-C-:B------:R-:W-:Y:S01]  /*3110*/  FFMA.FTZ R69, R2.reuse, R69, -R24.reuse ;  /* 0x0000004502457223 */ /* 0x140fe20000010818 */
[--C-:B------:R-:W-:Y:S01]  /*3120*/  FFMA.FTZ R39, R2, R39, -R24.reuse ;  /* 0x0000002702277223 */ /* 0x100fe20000010818 */
[----:B------:R-:W-:Y:S01]  /*3130*/  @!P1 PRMT R9, RZ, 0x654, R9 ;  /* 0x00000654ff099816 */ /* 0x000fe20000000009 */
[----:B------:R1:W3:Y:S01]  /*3140*/  MUFU.EX2 R30, R33 ;  /* 0x00000021001e7308 */ /* 0x0002e20000000800 */
[----:B--2---:R-:W-:Y:S01]  /*3150*/  FADD.FTZ R48, R28, R29 ;  /* 0x0000001d1c307221 */ /* 0x004fe20000010000 */
[C-C-:B------:R-:W-:Y:S01]  /*3160*/  FFMA.FTZ R73, R2.reuse, R73, -R24.reuse ;  /* 0x0000004902497223 */ /* 0x140fe20000010818 */
[----:B------:R2:W-:Y:S01]  /*3170*/  @!P1 SYNCS.ARRIVE.TRANS64.RED.A1T0 RZ, [R9+URZ], RZ ;  /* 0x000000ff09ff99a7 */ /* 0x0005e2000810043f */
[C-C-:B------:R-:W-:Y:S01]  /*3180*/  FFMA.FTZ R59, R2.reuse, R59, -R24.reuse ;  /* 0x0000003b023b7223 */ /* 0x140fe20000010818 */
[C-C-:B------:R-:W-:Y:S01]  /*3190*/  FFMA.FTZ R77, R2.reuse, R77, -R24.reuse ;  /* 0x0000004d024d7223 */ /* 0x140fe20000010818 */
[C-C-:B------:R-:W-:Y:S01]  /*31a0*/  FFMA.FTZ R51, R2.reuse, R51, -R24.reuse ;  /* 0x0000003302337223 */ /* 0x140fe20000010818 */
[C---:B------:R-:W-:Y:S01]  /*31b0*/  FFMA.FTZ R81, R2.reuse, R81, -R24 ;  /* 0x0000005102517223 */ /* 0x040fe20000010818 */
[----:B------:R-:W4:Y:S01]  /*31c0*/  MUFU.EX2 R13, R13 ;  /* 0x0000000d000d7308 */ /* 0x000f220000000800 */
[----:B-1----:R-:W-:Y:S01]  /*31d0*/  FADD.FTZ R33, R11, R48 ;  /* 0x000000300b217221 */ /* 0x002fe20000010000 */
[C-C-:B------:R-:W-:Y:S01]  /*31e0*/  FFMA.FTZ R87, R2.reuse, R87, -R24.reuse ;  /* 0x0000005702577223 */ /* 0x140fe20000010818 */
[C-C-:B------:R-:W-:Y:S01]  /*31f0*/  FFMA.FTZ R85, R2.reuse, R85, -R24.reuse ;  /* 0x0000005502557223 */ /* 0x140fe20000010818 */
[C-C-:B------:R-:W-:Y:S01]  /*3200*/  FFMA.FTZ R91, R2.reuse, R91, -R24.reuse ;  /* 0x0000005b025b7223 */ /* 0x140fe20000010818 */
[----:B------:R-:W-:Y:S01]  /*3210*/  FFMA.FTZ R24, R2, R89, -R24 ;  /* 0x0000005902187223 */ /* 0x000fe20000010818 */
[----:B------:R-:W-:-:S02]  /*3220*/  IMAD.MOV.U32 R47, RZ, RZ, R25 ;  /* 0x000000ffff2f7224 */ /* 0x000fc400078e0019 */
[----:B------:R1:W5:Y:S01]  /*3230*/  MUFU.EX2 R32, R37 ;  /* 0x0000002500207308 */ /* 0x0003620000000800 */
[----:B---3--:R-:W-:Y:S01]  /*3240*/  FADD.FTZ R48, R30, R33 ;  /* 0x000000211e307221 */ /* 0x008fe20000010000 */
[--C-:B------:R-:W-:Y:S02]  /*3250*/  IMAD.MOV.U32 R89, RZ, RZ, R25.reuse ;  /* 0x000000ffff597224 */ /* 0x100fe400078e0019 */
[----:B------:R-:W-:-:S04]  /*3260*/  IMAD.MOV.U32 R127, RZ, RZ, R25 ;  /* 0x000000ffff7f7224 */ /* 0x000fc800078e0019 */
[----:B------:R-:W2:Y:S01]  /*3270*/  MUFU.EX2 R15, R15 ;  /* 0x0000000f000f7308 */ /* 0x000ea20000000800 */
[----:B-1----:R-:W-:Y:S01]  /*3280*/  FADD.FTZ R37, R55, R50 ;  /* 0x0000003237257221 */ /* 0x002fe20000010000 */
[----:B----4-:R-:W-:Y:S01]  /*3290*/  FADD.FTZ R33, R13, R48 ;  /* 0x000000300d217221 */ /* 0x010fe20000010000 */
[----:B------:R-:W-:Y:S02]  /*32a0*/  IMAD.MOV.U32 R55, RZ, RZ, R25 ;  /* 0x000000ffff377224 */ /* 0x000fe400078e0019 */
[----:B------:R-:W-:-:S03]  /*32b0*/  FADD.FTZ R50, R10, R37 ;  /* 0x000000250a327221 */ /* 0x000fc60000010000 */
[----:B------:R-:W1:Y:S01]  /*32c0*/  MUFU.EX2 R34, R41 ;  /* 0x0000002900227308 */ /* 0x000e620000000800 */
[----:B------:R-:W-:Y:S01]  /*32d0*/  FADD.FTZ R37, R63, R50 ;  /* 0x000000323f257221 */ /* 0x000fe20000010000 */
[----:B-----5:R-:W-:Y:S01]  /*32e0*/  FADD.FTZ R50, R32, R33 ;  /* 0x0000002120327221 */ /* 0x020fe20000010000 */
[----:B------:R-:W-:Y:S02]  /*32f0*/  IMAD.MOV.U32 R63, RZ, RZ, R25 ;  /* 0x000000ffff3f7224 */ /* 0x000fe400078e0019 */
[----:B------:R-:W-:Y:S01]  /*3300*/  FADD.FTZ R70, R12, R37 ;  /* 0x000000250c467221 */ /* 0x000fe20000010000 */
[----:B------:R-:W-:Y:S02]  /*3310*/  F2FP.SATFINITE.E4M3.F32.PACK_AB_MERGE_C R37, R30, R11, RZ ;  /* 0x0000000b1e25723e */ /* 0x000fe400048070ff */
[----:B------:R-:W3:Y:S01]  /*3320*/  MUFU.EX2 R19, R19 ;  /* 0x0000001300137308 */ /* 0x000ee20000000800 */
[----:B--2---:R-:W-:Y:S01]  /*3330*/  FADD.FTZ R9, R15, R50 ;  /* 0x000000320f097221 */ /* 0x004fe20000010000 */
[----:B------:R-:W-:Y:S01]  /*3340*/  FADD.FTZ R33, R67, R70 ;  /* 0x0000004643217221 */ /* 0x000fe20000010000 */
[----:B------:R-:W-:Y:S01]  /*3350*/  F2FP.SATFINITE.E4M3.F32.PACK_AB_MERGE_C R228, R29, R28, R37 ;  /* 0x0000001c1de4723e */ /* 0x000fe20004807025 */
[----:B------:R-:W-:-:S02]  /*3360*/  IMAD.MOV.U32 R29, RZ, RZ, R25 ;  /* 0x000000ffff1d7224 */ /* 0x000fc400078e0019 */
[----:B------:R-:W-:Y:S01]  /*3370*/  FADD.FTZ R70, R14, R33 ;  /* 0x000000210e467221 */ /* 0x000fe20000010000 */
[----:B------:R-:W-:Y:S01]  /*3380*/  IMAD.MOV.U32 R28, RZ, RZ, R25 ;  /* 0x000000ffff1c7224 */ /* 0x000fe200078e0019 */
[----:B------:R-:W2:Y:S01]  /*3390*/  MUFU.EX2 R36, R45 ;  /* 0x0000002d00247308 */ /* 0x000ea20000000800 */
[C---:B-1----:R-:W-:Y:S01]  /*33a0*/  FADD.FTZ R50, R34.reuse, R9 ;  /* 0x0000000922327221 */ /* 0x042fe20000010000 */
[----:B------:R-:W-:Y:S01]  /*33b0*/  FADD.FTZ R72, R71, R70 ;  /* 0x0000004647487221 */ /* 0x000fe20000010000 */
[----:B------:R-:W-:Y:S01]  /*33c0*/  F2FP.SATFINITE.E4M3.F32.PACK_AB_MERGE_C R15, R34, R15, RZ ;  /* 0x0000000f220f723e */ /* 0x000fe200048070ff */
[----:B------:R-:W-:Y:S02]  /*33d0*/  IMAD.MOV.U32 R37, RZ, RZ, R25 ;  /* 0x000000ffff257224 */ /* 0x000fe400078e0019 */
[----:B------:R-:W-:Y:S01]  /*33e0*/  FADD.FTZ R33, R109, R72 ;  /* 0x000000486d217221 */ /* 0x000fe20000010000 */
[----:B------:R-:W-:Y:S01]  /*33f0*/  F2FP.SATFINITE.E4M3.F32.PACK_AB_MERGE_C R230, R32, R13, R15 ;  /* 0x0000000d20e6723e */ /* 0x000fe2000480700f */
[----:B------:R-:W1:Y:S01]  /*3400*/  MUFU.EX2 R21, R21 ;  /* 0x0000001500157308 */ /* 0x000e620000000800 */
[----:B---3--:R-:W-:Y:S01]  /*3410*/  FADD.FTZ R9, R19, R50 ;  /* 0x0000003213097221 */ /* 0x008fe20000010000 */
[C---:B------:R-:W-:Y:S01]  /*3420*/  FADD.FTZ R33, R52.reuse, R33 ;  /* 0x0000002134217221 */ /* 0x040fe20000010000 */
[----:B------:R-:W-:Y:S01]  /*3430*/  F2FP.SATFINITE.E4M3.F32.PACK_AB_MERGE_C R52, R52, R109, RZ ;  /* 0x0000006d3434723e */ /* 0x000fe200048070ff */
[----:B------:R-:W-:-:S02]  /*3440*/  IMAD.MOV.U32 R32, RZ, RZ, R25 ;  /* 0x000000ffff207224 */ /* 0x000fc400078e0019 */
[----:B------:R-:W-:Y:S01]  /*3450*/  FADD.FTZ R72, R20, R33 ;  /* 0x0000002114487221 */ /* 0x000fe20000010000 */
[----:B------:R-:W-:Y:S01]  /*3460*/  F2FP.SATFINITE.E4M3.F32.PACK_AB_MERGE_C R217, R71, R14, R52 ;  /* 0x0000000e47d9723e */ /* 0x000fe20004807034 */
[----:B------:R3:W4:Y:S01]  /*3470*/  MUFU.EX2 R38, R49 ;  /* 0x0000003100267308 */ /* 0x0007220000000800 */
[----:B--2---:R-:W-:Y:S01]  /*3480*/  FADD.FTZ R70, R36, R9 ;  /* 0x0000000924467221 */ /* 0x004fe20000010000 */
[----:B------:R-:W-:Y:S01]  /*3490*/  FADD.FTZ R72, R75, R72 ;  /* 0x000000484b487221 */ /* 0x000fe20000010000 */
[--C-:B------:R-:W-:Y:S02]  /*34a0*/  IMAD.MOV.U32 R41, RZ, RZ, R25.reuse ;  /* 0x000000ffff297224 */ /* 0x100fe400078e0019 */
[----:B------:R-:W-:Y:S02]  /*34b0*/  IMAD.MOV.U32 R45, RZ, RZ, R25 ;  /* 0x000000ffff2d7224 */ /* 0x000fe400078e0019 */
[----:B------:R-:W-:Y:S01]  /*34c0*/  FADD.FTZ R33, R117, R72 ;  /* 0x0000004875217221 */ /* 0x000fe20000010000 */
[C---:B------:R-:W-:Y:S01]  /*34d0*/  F2FP.SATFINITE.E4M3.F32.PACK_AB_MERGE_C R117, R54.reuse, R117, RZ ;  /* 0x000000753675723e */ /* 0x040fe200048070ff */
[----:B------:R-:W2:Y:S01]  /*34e0*/  MUFU.EX2 R23, R23 ;  /* 0x0000001700177308 */ /* 0x000ea20000000800 */
[----:B-1----:R-:W-:Y:S01]  /*34f0*/  FADD.FTZ R9, R21, R70 ;  /* 0x0000004615097221 */ /* 0x002fe20000010000 */
[----:B------:R-:W-:Y:S01]  /*3500*/  FADD.FTZ R33, R54, R33 ;  /* 0x0000002136217221 */ /* 0x000fe20000010000 */
[----:B------:R-:W-:Y:S01]  /*3510*/  F2FP.SATFINITE.E4M3.F32.PACK_AB_MERGE_C R219, R75, R20, R117 ;  /* 0x000000144bdb723e */ /* 0x000fe20004807075 */
[----:B---3--:R-:W-:-:S02]  /*3520*/  IMAD.MOV.U32 R49, RZ, RZ, R25 ;  /* 0x000000ffff317224 */ /* 0x008fc400078e0019 */
[----:B------:R-:W-:Y:S01]  /*3530*/  FADD.FTZ R30, R22, R33 ;  /* 0x00000021161e7221 */ /* 0x000fe20000010000 */
[----:B------:R-:W-:Y:S01]  /*3540*/  IMAD.MOV.U32 R33, RZ, RZ, R25 ;  /* 0x000000ffff217224 */ /* 0x000fe200078e0019 */
[----:B------:R-:W1:Y:S01]  /*3550*/  MUFU.EX2 R40, R53 ;  /* 0x0000003500287308 */ /* 0x000e620000000800 */
[C---:B----4-:R-:W-:Y:S01]  /*3560*/  FADD.FTZ R70, R38.reuse, R9 ;  /* 0x0000000926467221 */ /* 0x050fe20000010000 */
[----:B------:R-:W-:Y:S01]  /*3570*/  FADD.FTZ R34, R123, R30 ;  /* 0x0000001e7b227221 */ /* 0x000fe20000010000 */
[----:B------:R-:W-:Y:S01]  /*3580*/  F2FP.SATFINITE.E4M3.F32.PACK_AB_MERGE_C R21, R38, R21, RZ ;  /* 0x000000152615723e */ /* 0x000fe200048070ff */
[----:B------:R-:W-:Y:S02]  /*3590*/  IMAD.MOV.U32 R38, RZ, RZ, R25 ;  /* 0x000000ffff267224 */ /* 0x000fe400078e0019 */
[----:B------:R-:W-:Y:S01]  /*35a0*/  FADD.FTZ R11, R125, R34 ;  /* 0x000000227d0b7221 */ /* 0x000fe20000010000 */
[C---:B------:R-:W-:Y:S01]  /*35b0*/  F2FP.SATFINITE.E4M3.F32.PACK_AB_MERGE_C R125, R56.reuse, R125, RZ ;  /* 0x0000007d387d723e */ /* 0x040fe200048070ff */
[----:B------:R-:W3:Y:S01]  /*35c0*/  MUFU.EX2 R27, R27 ;  /* 0x0000001b001b7308 */ /* 0x000ee20000000800 */
[----:B--2---:R-:W-:Y:S01]  /*35d0*/  FADD.FTZ R9, R23, R70 ;  /* 0x0000004617097221 */ /* 0x004fe20000010000 */
[----:B------:R-:W-:Y:S01]  /*35e0*/  FADD.FTZ R56, R56, R11 ;  /* 0x0000000b38387221 */ /* 0x000fe20000010000 */
[----:B------:R-:W-:Y:S01]  /*35f0*/  F2FP.SATFINITE.E4M3.F32.PACK_AB_MERGE_C R221, R123, R22, R125 ;  /* 0x000000167bdd723e */ /* 0x000fe2000480707d */
[----:B------:R-:W-:Y:S01]  /*3600*/  IMAD.MOV.U32 R34, RZ, RZ, R25 ;  /* 0x000000ffff227224 */ /* 0x000fe200078e0019 */
[----:B------:R-:W-:Y:S01]  /*3610*/  F2FP.SATFINITE.E4M3.F32.PACK_AB_MERGE_C R216, R36, R19, R21 ;  /* 0x0000001324d8723e */ /* 0x000fe20004807015 */
[----:B------:R-:W-:-:S02]  /*3620*/  IMAD.MOV.U32 R36, RZ, RZ, R25 ;  /* 0x000000ffff247224 */ /* 0x000fc400078e0019 */
[----:B------:R2:W4:Y:S01]  /*3630*/  MUFU.EX2 R42, R57 ;  /* 0x00000039002a7308 */ /* 0x0005220000000800 */
[----:B-1----:R-:W-:Y:S01]  /*3640*/  FADD.FTZ R12, R40, R9 ;  /* 0x00000009280c7221 */ /* 0x002fe20000010000 */
[--C-:B------:R-:W-:Y:S02]  /*3650*/  IMAD.MOV.U32 R53, RZ, RZ, R25.reuse ;  /* 0x000000ffff357224 */ /* 0x100fe400078e0019 */
[--C-:B------:R-:W-:Y:S02]  /*3660*/  IMAD.MOV.U32 R52, RZ, RZ, R25.reuse ;  /* 0x000000ffff347224 */ /* 0x100fe400078e0019 */
[--C-:B------:R-:W-:Y:S02]  /*3670*/  IMAD.MOV.U32 R54, RZ, RZ, R25.reuse ;  /* 0x000000ffff367224 */ /* 0x100fe400078e0019 */
[----:B------:R-:W1:Y:S01]  /*3680*/  MUFU.EX2 R31, R31 ;  /* 0x0000001f001f7308 */ /* 0x000e620000000800 */
[----:B---3--:R-:W-:Y:S01]  /*3690*/  FADD.FTZ R9, R27, R12 ;  /* 0x0000000c1b097221 */ /* 0x008fe20000010000 */
[----:B--2---:R-:W-:-:S02]  /*36a0*/  IMAD.MOV.U32 R57, RZ, RZ, R25 ;  /* 0x000000ffff397224 */ /* 0x004fc400078e0019 */
[--C-:B------:R-:W-:Y:S02]  /*36b0*/  IMAD.MOV.U32 R67, RZ, RZ, R25.reuse ;  /* 0x000000ffff437224 */ /* 0x100fe400078e0019 */
[----:B------:R-:W-:Y:S02]  /*36c0*/  IMAD.MOV.U32 R71, RZ, RZ, R25 ;  /* 0x000000ffff477224 */ /* 0x000fe400078e0019 */
[----:B------:R2:W3:Y:S01]  /*36d0*/  MUFU.EX2 R44, R61 ;  /* 0x0000003d002c7308 */ /* 0x0004e20000000800 */
[C---:B----4-:R-:W-:Y:S01]  /*36e0*/  FADD.FTZ R12, R42.reuse, R9 ;  /* 0x000000092a0c7221 */ /* 0x050fe20000010000 */
[----:B------:R-:W-:Y:S01]  /*36f0*/  F2FP.SATFINITE.E4M3.F32.PACK_AB_MERGE_C R27, R42, R27, RZ ;  /* 0x0000001b2a1b723e */ /* 0x000fe200048070ff */
[--C-:B------:R-:W-:Y:S02]  /*3700*/  IMAD.MOV.U32 R42, RZ, RZ, R25.reuse ;  /* 0x000000ffff2a7224 */ /* 0x100fe400078e0019 */
[----:B------:R-:W-:Y:S01]  /*3710*/  IMAD.MOV.U32 R70, RZ, RZ, R25 ;  /* 0x000000ffff467224 */ /* 0x000fe200078e0019 */
[----:B------:R-:W-:Y:S01]  /*3720*/  F2FP.SATFINITE.E4M3.F32.PACK_AB_MERGE_C R218, R40, R23, R27 ;  /* 0x0000001728da723e */ /* 0x000fe2000480701b */
[--C-:B------:R-:W-:Y:S01]  /*3730*/  IMAD.MOV.U32 R27, RZ, RZ, R25.reuse ;  /* 0x000000ffff1b7224 */ /* 0x100fe200078e0019 */
[----:B------:R-:W4:Y:S01]  /*3740*/  MUFU.EX2 R35, R35 ;  /* 0x0000002300237308 */ /* 0x000f220000000800 */
[----:B-1----:R-:W-:Y:S01]  /*3750*/  FADD.FTZ R9, R31, R12 ;  /* 0x0000000c1f097221 */ /* 0x002fe20000010000 */
[----:B------:R-:W-:-:S02]  /*3760*/  IMAD.MOV.U32 R40, RZ, RZ, R25 ;  /* 0x000000ffff287224 */ /* 0x000fc400078e0019 */
[--C-:B--2---:R-:W-:Y:S02]  /*3770*/  IMAD.MOV.U32 R61, RZ, RZ, R25.reuse ;  /* 0x000000ffff3d7224 */ /* 0x104fe400078e0019 */
[----:B------:R-:W-:Y:S02]  /*3780*/  IMAD.MOV.U32 R72, RZ, RZ, R25 ;  /* 0x000000ffff487224 */ /* 0x000fe400078e0019 */
[----:B------:R1:W2:Y:S01]  /*3790*/  MUFU.EX2 R46, R65 ;  /* 0x00000041002e7308 */ /* 0x0002a20000000800 */
[----:B---3--:R-:W-:Y:S01]  /*37a0*/  FADD.FTZ R30, R44, R9 ;  /* 0x000000092c1e7221 */ /* 0x008fe20000010000 */
[--C-:B------:R-:W-:Y:S02]  /*37b0*/  IMAD.MOV.U32 R75, RZ, RZ, R25.reuse ;  /* 0x000000ffff4b7224 */ /* 0x100fe400078e0019 */
[--C-:B------:R-:W-:Y:S02]  /*37c0*/  IMAD.MOV.U32 R109, RZ, RZ, R25.reuse ;  /* 0x000000ffff6d7224 */ /* 0x100fe400078e0019 */
[----:B------:R-:W-:-:S02]  /*37d0*/  IMAD.MOV.U32 R117, RZ, RZ, R25 ;  /* 0x000000ffff757224 */ /* 0x000fc400078e0019 */
[----:B------:R-:W3:Y:S01]  /*37e0*/  MUFU.EX2 R43, R43 ;  /* 0x0000002b002b7308 */ /* 0x000ee20000000800 */
[----:B----4-:R-:W-:Y:S01]  /*37f0*/  FADD.FTZ R9, R35, R30 ;  /* 0x0000001e23097221 */ /* 0x010fe20000010000 */
[--C-:B------:R-:W-:Y:S02]  /*3800*/  IMAD.MOV.U32 R30, RZ, RZ, R25.reuse ;  /* 0x000000ffff1e7224 */ /* 0x100fe400078e0019 */
[--C-:B-1----:R-:W-:Y:S02]  /*3810*/  IMAD.MOV.U32 R65, RZ, RZ, R25.reuse ;  /* 0x000000ffff417224 */ /* 0x102fe400078e0019 */
[----:B------:R-:W-:Y:S02]  /*3820*/  IMAD.MOV.U32 R123, RZ, RZ, R25 ;  /* 0x000000ffff7b7224 */ /* 0x000fe400078e0019 */
[----:B------:R-:W1:Y:S01]  /*3830*/  MUFU.EX2 R48, R69 ;  /* 0x0000004500307308 */ /* 0x000e620000000800 */
[C---:B--2---:R-:W-:Y:S01]  /*3840*/  F2FP.SATFINITE.E4M3.F32.PACK_AB_MERGE_C R35, R46.reuse, R35, RZ ;  /* 0x000000232e23723e */ /* 0x044fe200048070ff */
[----:B------:R-:W-:Y:S01]  /*3850*/  FADD.FTZ R46, R46, R9 ;  /* 0x000000092e2e7221 */ /* 0x000fe20000010000 */
[----:B------:R-:W-:-:S02]  /*3860*/  IMAD.MOV.U32 R125, RZ, RZ, R25 ;  /* 0x000000ffff7d7224 */ /* 0x000fc400078e0019 */
[----:B------:R-:W-:Y:S01]  /*3870*/  F2FP.SATFINITE.E4M3.F32.PACK_AB_MERGE_C R220, R44, R31, R35 ;  /* 0x0000001f2cdc723e */ /* 0x000fe20004807023 */
[--C-:B------:R-:W-:Y:S02]  /*3880*/  IMAD.MOV.U32 R31, RZ, RZ, R25.reuse ;  /* 0x000000ffff1f7224 */ /* 0x100fe400078e0019 */
[----:B------:R-:W2:Y:S01]  /*3890*/  MUFU.EX2 R39, R39 ;  /* 0x0000002700277308 */ /* 0x000ea20000000800 */
[----:B---3--:R-:W-:Y:S01]  /*38a0*/  FADD.FTZ R9, R43, R46 ;  /* 0x0000002e2b097221 */ /* 0x008fe20000010000 */
[--C-:B------:R-:W-:Y:S02]  /*38b0*/  IMAD.MOV.U32 R35, RZ, RZ, R25.reuse ;  /* 0x000000ffff237224 */ /* 0x100fe400078e0019 */
[--C-:B------:R-:W-:Y:S02]  /*38c0*/  IMAD.MOV.U32 R44, RZ, RZ, R25.reuse ;  /* 0x000000ffff2c7224 */ /* 0x100fe400078e0019 */
[----:B------:R-:W-:Y:S02]  /*38d0*/  IMAD.MOV.U32 R46, RZ, RZ, R25 ;  /* 0x000000ffff2e7224 */ /* 0x000fe400078e0019 */
[----:B------:R3:W4:Y:S01]  /*38e0*/  MUFU.EX2 R50, R73 ;  /* 0x0000004900327308 */ /* 0x0007220000000800 */
[----:B-1----:R-:W-:Y:S01]  /*38f0*/  FADD.FTZ R10, R48, R9 ;  /* 0x00000009300a7221 */ /* 0x002fe20000010000 */
[----:B------:R-:W-:-:S06]  /*3900*/  IMAD.MOV.U32 R69, RZ, RZ, R25 ;  /* 0x000000ffff457224 */ /* 0x000fcc00078e0019 */
[----:B------:R1:W5:Y:S01]  /*3910*/  MUFU.EX2 R64, R83 ;  /* 0x0000005300407308 */ /* 0x0003620000000800 */
[----:B--2---:R-:W-:Y:S01]  /*3920*/  FADD.FTZ R9, R39, R10 ;  /* 0x0000000a27097221 */ /* 0x004fe20000010000 */
[----:B---3--:R-:W-:-:S06]  /*3930*/  IMAD.MOV.U32 R73, RZ, RZ, R25 ;  /* 0x000000ffff497224 */ /* 0x008fcc00078e0019 */
[----:B------:R-:W2:Y:S01]  /*3940*/  MUFU.EX2 R129, R129 ;  /* 0x0000008100817308 */ /* 0x000ea20000000800 */
[C---:B----4-:R-:W-:Y:S01]  /*3950*/  F2FP.SATFINITE.E4M3.F32.PACK_AB_MERGE_C R39, R50.reuse, R39, RZ ;  /* 0x000000273227723e */ /* 0x050fe200048070ff */
[----:B------:R-:W-:Y:S01]  /*3960*/  FADD.FTZ R50, R50, R9 ;  /* 0x0000000932327221 */ /* 0x000fe20000010000 */
[----:B-1----:R-:W-:Y:S02]  /*3970*/  IMAD.MOV.U32 R83, RZ, RZ, R25 ;  /* 0x000000ffff537224 */ /* 0x002fe400078e0019 */
[----:B------:R-:W-:Y:S01]  /*3980*/  F2FP.SATFINITE.E4M3.F32.PACK_AB_MERGE_C R222, R48, R43, R39 ;  /* 0x0000002b30de723e */ /* 0x000fe20004807027 */
[--C-:B------:R-:W-:Y:S02]  /*3990*/  IMAD.MOV.U32 R39, RZ, RZ, R25.reuse ;  /* 0x000000ffff277224 */ /* 0x100fe400078e0019 */
[----:B------:R-:W1:Y:S01]  /*39a0*/  MUFU.EX2 R59, R59 ;  /* 0x0000003b003b7308 */ /* 0x000e620000000800 */
[----:B-----5:R-:W-:Y:S01]  /*39b0*/  F2FP.SATFINITE.E4M3.F32.PACK_AB_MERGE_C R10, R64, R139, RZ ;  /* 0x0000008b400a723e */ /* 0x020fe200048070ff */
[----:B------:R-:W-:-:S02]  /*39c0*/  IMAD.MOV.U32 R43, RZ, RZ, R25 ;  /* 0x000000ffff2b7224 */ /* 0x000fc400078e0019 */
[----:B------:R-:W-:-:S04]  /*39d0*/  IMAD.MOV.U32 R48, RZ, RZ, R25 ;  /* 0x000000ffff307224 */ /* 0x000fc800078e0019 */
[----:B------:R-:W-:Y:S01]  /*39e0*/  MUFU.EX2 R137, R137 ;  /* 0x0000008900897308 */ /* 0x000fe20000000800 */
[----:B--2---:R-:W-:Y:S01]  /*39f0*/  FADD.FTZ R11, R129, R56 ;  /* 0x00000038810b7221 */ /* 0x004fe20000010000 */
[----:B------:R-:W-:-:S06]  /*3a00*/  IMAD.MOV.U32 R56, RZ, RZ, R25 ;  /* 0x000000ffff387224 */ /* 0x000fcc00078e0019 */
[----:B------:R2:W3:Y:S01]  /*3a10*/  MUFU.EX2 R62, R79 ;  /* 0x0000004f003e7308 */ /* 0x0004e20000000800 */
[----:B-1----:R-:W-:Y:S01]  /*3a20*/  FADD.FTZ R9, R59, R50 ;  /* 0x000000323b097221 */ /* 0x002fe20000010000 */
[----:B------:R-:W-:-:S06]  /*3a30*/  IMAD.MOV.U32 R50, RZ, RZ, R25 ;  /* 0x000000ffff327224 */ /* 0x000fcc00078e0019 */
[----:B------:R1:W4:Y:S01]  /*3a40*/  MUFU.EX2 R58, R131 ;  /* 0x00000083003a7308 */ /* 0x0003220000000800 */
[----:B--2---:R-:W-:-:S07]  /*3a50*/  IMAD.MOV.U32 R79, RZ, RZ, R25 ;  /* 0x000000ffff4f7224 */ /* 0x004fce00078e0019 */
[----:B------:R2:W5:Y:S01]  /*3a60*/  MUFU.EX2 R6, R77 ;  /* 0x0000004d00067308 */ /* 0x0005620000000800 */
[----:B---3--:R-:W-:Y:S01]  /*3a70*/  F2FP.SATFINITE.E4M3.F32.PACK_AB_MERGE_C R225, R62, R137, R10 ;  /* 0x000000893ee1723e */ /* 0x008fe2000480700a */
[----:B-1----:R-:W-:-:S06]  /*3a80*/  IMAD.MOV.U32 R131, RZ, RZ, R25 ;  /* 0x000000ffff837224 */ /* 0x002fcc00078e0019 */
[----:B------:R-:W1:Y:S01]  /*3a90*/  MUFU.EX2 R133, R133 ;  /* 0x0000008500857308 */ /* 0x000e620000000800 */
[----:B----4-:R-:W-:Y:S01]  /*3aa0*/  FADD.FTZ R14, R58, R11 ;  /* 0x0000000b3a0e7221 */ /* 0x010fe20000010000 */
[----:B--2---:R-:W-:-:S06]  /*3ab0*/  IMAD.MOV.U32 R77, RZ, RZ, R25 ;  /* 0x000000ffff4d7224 */ /* 0x004fcc00078e0019 */
[----:B------:R-:W2:Y:S01]  /*3ac0*/  MUFU.EX2 R51, R51 ;  /* 0x0000003300337308 */ /* 0x000ea20000000800 */
[----:B-----5:R-:W-:-:S07]  /*3ad0*/  FADD.FTZ R10, R6, R9 ;  /* 0x00000009060a7221 */ /* 0x020fce0000010000 */
[----:B------:R3:W4:Y:S01]  /*3ae0*/  MUFU.EX2 R60, R135 ;  /* 0x00000087003c7308 */ /* 0x0007220000000800 */
[----:B-1----:R-:W-:-:S07]  /*3af0*/  FADD.FTZ R11, R133, R14 ;  /* 0x0000000e850b7221 */ /* 0x002fce0000010000 */
[----:B------:R1:W5:Y:S01]  /*3b00*/  MUFU.EX2 R12, R81 ;  /* 0x00000051000c7308 */ /* 0x0003620000000800 */
[----:B--2---:R-:W-:Y:S01]  /*3b10*/  FADD.FTZ R9, R51, R10 ;  /* 0x0000000a33097221 */ /* 0x004fe20000010000 */
[----:B---3--:R-:W-:-:S06]  /*3b20*/  IMAD.MOV.U32 R135, RZ, RZ, R25 ;  /* 0x000000ffff877224 */ /* 0x008fcc00078e0019 */
[----:B------:R-:W-:Y:S01]  /*3b30*/  MUFU.EX2 R145, R145 ;  /* 0x0000009100917308 */ /* 0x000fe20000000800 */
[C---:B----4-:R-:W-:Y:S01]  /*3b40*/  F2FP.SATFINITE.E4M3.F32.PACK_AB_MERGE_C R133, R60.reuse, R133, RZ ;  /* 0x000000853c85723e */ /* 0x050fe200048070ff */
[----:B------:R-:W-:Y:S01]  /*3b50*/  FADD.FTZ R60, R60, R11 ;  /* 0x0000000b3c3c7221 */ /* 0x000fe20000010000 */
[----:B-1----:R-:W-:Y:S02]  /*3b60*/  IMAD.MOV.U32 R81, RZ, RZ, R25 ;  /* 0x000000ffff517224 */ /* 0x002fe400078e0019 */
[----:B------:R-:W-:Y:S01]  /*3b70*/  F2FP.SATFINITE.E4M3.F32.PACK_AB_MERGE_C R223, R58, R129, R133 ;  /* 0x000000813adf723e */ /* 0x000fe20004807085 */
[----:B------:R-:W-:Y:S01]  /*3b80*/  FADD.FTZ R11, R137, R60 ;  /* 0x0000003c890b7221 */ /* 0x000fe20000010000 */
[----:B------:R-:W-:Y:S01]  /*3b90*/  IMAD.MOV.U32 R58, RZ, RZ, R25 ;  /* 0x000000ffff3a7224 */ /* 0x000fe200078e0019 */
[----:B------:R-:W1:Y:S01]  /*3ba0*/  MUFU.EX2 R68, R147 ;  /* 0x0000009300447308 */ /* 0x000e620000000800 */
[C---:B-----5:R-:W-:Y:S01]  /*3bb0*/  F2FP.SATFINITE.E4M3.F32.PACK_AB_MERGE_C R51, R12.reuse, R51, RZ ;  /* 0x000000330c33723e */ /* 0x060fe200048070ff */
[----:B------:R-:W-:Y:S01]  /*3bc0*/  FADD.FTZ R12, R12, R9 ;  /* 0x000000090c0c7221 */ /* 0x000fe20000010000 */
[----:B------:R-:W-:Y:S01]  /*3bd0*/  FADD.FTZ R62, R62, R11 ;  /* 0x0000000b3e3e7221 */ /* 0x000fe20000010000 */
[----:B------:R-:W-:Y:S01]  /*3be0*/  IMAD.MOV.U32 R60, RZ, RZ, R25 ;  /* 0x000000ffff3c7224 */ /* 0x000fe200078e0019 */
[----:B------:R-:W-:Y:S01]  /*3bf0*/  F2FP.SATFINITE.E4M3.F32.PACK_AB_MERGE_C R224, R6, R59, R51 ;  /* 0x0000003b06e0723e */ /* 0x000fe20004807033 */
[----:B------:R-:W-:-:S02]  /*3c00*/  IMAD.MOV.U32 R51, RZ, RZ, R25 ;  /* 0x000000ffff337224 */ /* 0x000fc400078e0019 */
[----:B------:R-:W-:Y:S01]  /*3c10*/  FADD.FTZ R139, R139, R62 ;  /* 0x0000003e8b8b7221 */ /* 0x000fe20000010000 */
[----:B------:R-:W2:Y:S01]  /*3c20*/  MUFU.EX2 R87, R87 ;  /* 0x0000005700577308 */ /* 0x000ea20000000800 */
[----:B------:R-:W-:Y:S02]  /*3c30*/  IMAD.MOV.U32 R59, RZ, RZ, R25 ;  /* 0x000000ffff3b7224 */ /* 0x000fe400078e0019 */
[----:B------:R-:W-:Y:S01]  /*3c40*/  FADD.FTZ R64, R64, R139 ;  /* 0x0000008b40407221 */ /* 0x000fe20000010000 */
[--C-:B------:R-:W-:Y:S02]  /*3c50*/  IMAD.MOV.U32 R62, RZ, RZ, R25.reuse ;  /* 0x000000ffff3e7224 */ /* 0x100fe400078e0019 */
[--C-:B------:R-:W-:Y:S02]  /*3c60*/  IMAD.MOV.U32 R129, RZ, RZ, R25.reuse ;  /* 0x000000ffff817224 */ /* 0x100fe400078e0019 */
[----:B------:R-:W3:Y:S01]  /*3c70*/  MUFU.EX2 R141, R141 ;  /* 0x0000008d008d7308 */ /* 0x000ee20000000800 */
[----:B-1----:R-:W-:Y:S01]  /*3c80*/  F2FP.SATFINITE.E4M3.F32.PACK_AB_MERGE_C R10, R68, R145, RZ ;  /* 0x00000091440a723e */ /* 0x002fe200048070ff */
[----:B------:R-:W-:-:S02]  /*3c90*/  IMAD.MOV.U32 R133, RZ, RZ, R25 ;  /* 0x000000ffff857224 */ /* 0x000fc400078e0019 */
[--C-:B------:R-:W-:Y:S02]  /*3ca0*/  IMAD.MOV.U32 R137, RZ, RZ, R25.reuse ;  /* 0x000000ffff897224 */ /* 0x100fe400078e0019 */
[--C-:B------:R-:W-:Y:S02]  /*3cb0*/  IMAD.MOV.U32 R139, RZ, RZ, R25.reuse ;  /* 0x000000ffff8b7224 */ /* 0x100fe400078e0019 */
[----:B------:R1:W4:Y:S01]  /*3cc0*/  MUFU.EX2 R66, R143 ;  /* 0x0000008f00427308 */ /* 0x0003220000000800 */
[----:B--2---:R-:W-:Y:S01]  /*3cd0*/  FADD.FTZ R9, R87, R12 ;  /* 0x0000000c57097221 */ /* 0x004fe20000010000 */
[----:B------:R-:W-:-:S06]  /*3ce0*/  IMAD.MOV.U32 R147, RZ, RZ, R25 ;  /* 0x000000ffff937224 */ /* 0x000fcc00078e0019 */
[----:B------:R2:W5:Y:S01]  /*3cf0*/  MUFU.EX2 R0, R85 ;  /* 0x0000005500007308 */ /* 0x0005620000000800 */
[----:B---3--:R-:W-:Y:S01]  /*3d00*/  FADD.FTZ R11, R141, R64 ;  /* 0x000000408d0b7221 */ /* 0x008fe20000010000 */
[--C-:B------:R-:W-:Y:S02]  /*3d10*/  IMAD.MOV.U32 R64, RZ, RZ, R25.reuse ;  /* 0x000000ffff407224 */ /* 0x100fe400078e0019 */
[----:B-1----:R-:W-:-:S04]  /*3d20*/  IMAD.MOV.U32 R143, RZ, RZ, R25 ;  /* 0x000000ffff8f7224 */ /* 0x002fc800078e0019 */
[----:B------:R-:W-:Y:S01]  /*3d30*/  MUFU.EX2 R91, R91 ;  /* 0x0000005b005b7308 */ /* 0x000fe20000000800 */
[C---:B----4-:R-:W-:Y:S01]  /*3d40*/  F2FP.SATFINITE.E4M3.F32.PACK_AB_MERGE_C R227, R66.reuse, R141, R10 ;  /* 0x0000008d42e3723e */ /* 0x050fe2000480700a */
[----:B------:R-:W-:Y:S01]  /*3d50*/  FADD.FTZ R66, R66, R11 ;  /* 0x0000000b42427221 */ /* 0x000fe20000010000 */
[--C-:B--2---:R-:W-:Y:S02]  /*3d60*/  IMAD.MOV.U32 R85, RZ, RZ, R25.reuse ;  /* 0x000000ffff557224 */ /* 0x104fe400078e0019 */
[--C-:B------:R-:W-:Y:S02]  /*3d70*/  IMAD.MOV.U32 R141, RZ, RZ, R25.reuse ;  /* 0x000000ffff8d7224 */ /* 0x100fe400078e0019 */
[----:B------:R-:W-:Y:S01]  /*3d80*/  FADD.FTZ R145, R145, R66 ;  /* 0x0000004291917221 */ /* 0x000fe20000010000 */
[----:B------:R-:W-:Y:S01]  /*3d90*/  IMAD.MOV.U32 R66, RZ, RZ, R25 ;  /* 0x000000ffff427224 */ /* 0x000fe200078e0019 */
[----:B------:R-:W1:Y:S01]  /*3da0*/  MUFU.EX2 R24, R24 ;  /* 0x0000001800187308 */ /* 0x000e620000000800 */
[----:B-----5:R-:W-:Y:S01]  /*3db0*/  FADD.FTZ R10, R0, R9 ;  /* 0x00000009000a7221 */ /* 0x020fe20000010000 */
[----:B------:R-:W-:Y:S01]  /*3dc0*/  FADD.FTZ R6, R68, R145 ;  /* 0x0000009144067221 */ /* 0x000fe20000010000 */
[----:B------:R-:W-:-:S02]  /*3dd0*/  IMAD.MOV.U32 R68, RZ, RZ, R25 ;  /* 0x000000ffff447224 */ /* 0x000fc400078e0019 */
[----:B------:R-:W-:Y:S01]  /*3de0*/  IMAD.MOV.U32 R145, RZ, RZ, R25 ;  /* 0x000000ffff917224 */ /* 0x000fe200078e0019 */
[----:B-1----:R-:W-:Y:S01]  /*3df0*/  F2FP.SATFINITE.E4M3.F32.PACK_AB_MERGE_C R9, R24, R91, RZ ;  /* 0x0000005b1809723e */ /* 0x002fe200048070ff */
[----:B------:R-:W-:Y:S01]  /*3e00*/  FADD.FTZ R91, R91, R10 ;  /* 0x0000000a5b5b7221 */ /* 0x000fe20000010000 */
[----:B------:R-:W-:Y:S02]  /*3e10*/  VIADD R10, R26, 0xfffffffe ;  /* 0xfffffffe1a0a7836 */ /* 0x000fe40000000000 */
[----:B------:R-:W-:Y:S01]  /*3e20*/  F2FP.SATFINITE.E4M3.F32.PACK_AB_MERGE_C R226, R0, R87, R9 ;  /* 0x0000005700e2723e */ /* 0x000fe20004807009 */
[----:B------:R-:W-:Y:S01]  /*3e30*/  FADD.FTZ R0, R24, R91 ;  /* 0x0000005b18007221 */ /* 0x000fe20000010000 */
[----:B------:R-:W-:Y:S01]  /*3e40*/  IMAD.MOV.U32 R9, RZ, RZ, RZ ;  /* 0x000000ffff097224 */ /* 0x000fe200078e00ff */
[----:B------:R-:W-:Y:S01]  /*3e50*/  ISETP.GE.AND P2, PT, R10, R17, PT ;  /* 0x000000110a00720c */ /* 0x000fe20003f46270 */
[--C-:B------:R-:W-:Y:S02]  /*3e60*/  IMAD.MOV.U32 R24, RZ, RZ, R25.reuse ;  /* 0x000000ffff187224 */ /* 0x100fe400078e0019 */
[----:B------:R-:W-:-:S02]  /*3e70*/  IMAD.MOV.U32 R26, RZ, RZ, R25 ;  /* 0x000000ffff1a7224 */ /* 0x000fc400078e0019 */
[--C-:B------:R-:W-:Y:S02]  /*3e80*/  IMAD.MOV.U32 R87, RZ, RZ, R25.reuse ;  /* 0x000000ffff577224 */ /* 0x100fe400078e0019 */
[----:B------:R-:W-:-:S06]  /*3e90*/  IMAD.MOV.U32 R91, RZ, RZ, R25 ;  /* 0x000000ffff5b7224 */ /* 0x000fcc00078e0019 */
[----:B0-----:R-:W-:Y:S05]  /*3ea0*/  @!P2 BRA `(.L_x_19) ;  /* 0x0000002400b8a947 */ /* 0x001fea0003800000 */
[----:B------:R-:W-:Y:S01]  /*3eb0*/  IMAD.MOV.U32 R8, RZ, RZ, R10 ;  /* 0x000000ffff087224 */ /* 0x000fe200078e000a */
[----:B------:R-:W-:Y:S01]  /*3ec0*/  CS2R R150, SRZ ;  /* 0x0000000000967805 */ /* 0x000fe2000001ff00 */
[----:B------:R-:W-:Y:S01]  /*3ed0*/  IMAD.MOV.U32 R11, RZ, RZ, R3 ;  /* 0x000000ffff0b7224 */ /* 0x000fe200078e0003 */
[----:B------:R-:W-:Y:S01]  /*3ee0*/  CS2R R148, SRZ ;  /* 0x0000000000947805 */ /* 0x000fe2000001ff00 */
[----:B------:R-:W-:Y:S01]  /*3ef0*/  IMAD.MOV.U32 R10, RZ, RZ, R7 ;  /* 0x000000ffff0a7224 */ /* 0x000fe200078e0007 */
        /* <DEDUP_REMOVED lines=62> */
[----:B------:R-:W-:Y:S01]  /*42e0*/  CS2R R24, SRZ ;  /* 0x0000000000187805 */ /* 0x000fe2000001ff00 */
[----:B------:R-:W-:-:S06]  /*42f0*/  UMOV UR4, URZ ;  /* 0x0000003f00047c82 */ /* 0x000fcc0008000000 */
.L_x_29:
[----:B------:R-:W-:Y:S01]  /*4300*/  ISETP.NE.AND P3, PT, RZ, UR37, PT ;  /* 0x00000025ff007c0c */ /* 0x000fe2000bf65270 */
[----:B------:R-:W-:-:S04]  /*4310*/  UISETP.NE.AND UP0, UPT, UR4, 0x1, UPT ;  /* 0x000000010400788c */ /* 0x000fc8000bf05270 */
[----:B------:R-:W-:-:S06]  /*4320*/  USEL UR7, URZ, 0x1, UP0 ;  /* 0x000000013f077887 */ /* 0x000fcc0008000000 */
[----:B------:R-:W-:Y:S02]  /*4330*/  LOP3.LUT R9, R12, UR7, RZ, 0x3c, !PT ;  /* 0x000000070c097c12 */ /* 0x000fe4000f8e3cff */
[----:B------:R-:W-:Y:S05]  /*4340*/  @P3 BRA `(.L_x_20) ;  /* 0x0000000000343947 */ /* 0x000fea0003800000 */
[----:B------:R-:W-:Y:S05]  /*4350*/  @!P0 BRA `(.L_x_21) ;  /* 0x0000000000048947 */ /* 0x000fea0003800000 */
[----:B------:R-:W-:Y:S01]  /*4360*/  BPT.TRAP 0x1 ;  /* 0x000000040000795c */ /* 0x000fe20000300000 */
.L_x_21:
[----:B------:R-:W-:Y:S01]  /*4370*/  UIADD3 UR7, UR4, 0x1, URZ ;  /* 0x0000000104077890 */ /* 0x000fe2000fffe03f */
[----:B------:R-:W-:-:S03]  /*4380*/  SHF.L.U32 R3, R9, 0x1f, RZ ;  /* 0x0000001f09037819 */ /* 0x000fc600000006ff */
[----:B------:R-:W-:-:S04]  /*4390*/  UISETP.NE.AND UP0, UPT, UR7, 0x2, UPT ;  /* 0x000000020700788c */ /* 0x000fc8000bf05270 */
[----:B------:R-:W-:-:S04]  /*43a0*/  USEL UR7, UR7, URZ, UP0 ;  /* 0x0000003f07077287 */ /* 0x000fc80008000000 */
[----:B------:R-:W-:-:S09]  /*43b0*/  ULEA UR7, UR7, UR36, 0x3 ;  /* 0x0000002407077291 */ /* 0x000fd2000f8e183f */
[----:B------:R0:W1:Y:S01]  /*43c0*/  SYNCS.PHASECHK.TRANS64.TRYWAIT P2, [UR7+0x38830], R3 ;  /* 0x03883003ff0075a7 */ /* 0x0000620008040147 */
[----:B------:R-:W-:Y:S05]  /*43d0*/  @!P0 BRA `(.L_x_22) ;  /* 0x0000000000048947 */ /* 0x000fea0003800000 */
[----:B------:R-:W-:Y:S01]  /*43e0*/  BPT.TRAP 0x1 ;  /* 0x000000040000795c */ /* 0x000fe20000300000 */
.L_x_22:
[----:B-1----:R-:W-:Y:S05]  /*43f0*/  @P2 BRA `(.L_x_20) ;  /* 0x0000000000082947 */ /* 0x002fea0003800000 */
[----:B------:R-:W1:Y:S02]  /*4400*/  SYNCS.PHASECHK.TRANS64.TRYWAIT P2, [UR7+0x38830], R3 ;  /* 0x03883003ff0075a7 */ /* 0x000e640008040147 */
[----:B-1----:R-:W-:Y:S05]  /*4410*/  @!P2 BRA `(.L_x_23) ;  /* 0x000000ac00dca947 */ /* 0x002fea0003800000 */
.L_x_20:
[----:B01----:R-:W-:Y:S01]  /*4420*/  VIADD R3, R18, 0x8 ;  /* 0x0000000812037836 */ /* 0x003fe20000000000 */
[----:B------:R-:W-:Y:S01]  /*4430*/  UIADD3 UR7, UR4, 0x1, URZ ;  /* 0x0000000104077890 */ /* 0x000fe2000fffe03f */
[----:B------:R-:W-:Y:S01]  /*4440*/  R2UR UR44, R4 ;  /* 0x00000000042c72ca */ /* 0x000fe200000e0000 */
[----:B------:R-:W-:Y:S01]  /*4450*/  UMOV UR47, 0x40000040 ;  /* 0x40000040002f7882 */ /* 0x000fe20000000000 */
[----:B------:R-:W-:Y:S01]  /*4460*/  R2UR UR45, R5 ;  /* 0x00000000052d72ca */ /* 0x000fe200000e0000 */
[----:B------:R0:W-:Y:S01]  /*4470*/  BAR.SYNC.DEFER_BLOCKING R3, 0x100 ;  /* 0x000400030000751d */ /* 0x0001e20000010000 */
[----:B------:R-:W-:-:S04]  /*4480*/  UISETP.NE.AND UP0, UPT, UR7, 0x2, UPT ;  /* 0x000000020700788c */ /* 0x000fc8000bf05270 */
[----:B------:R-:W-:Y:S01]  /*4490*/  USEL UR7, UR7, URZ, UP0 ;  /* 0x0000003f07077287 */ /* 0x000fe20008000000 */
[----:B------:R-:W-:Y:S01]  /*44a0*/  UMOV UR11, 0x40000040 ;  /* 0x40000040000b7882 */ /* 0x000fe20000000000 */
[----:B------:R-:W-:Y:S02]  /*44b0*/  UMOV UR15, 0x40000040 ;  /* 0x40000040000f7882 */ /* 0x000fe40000000000 */
[----:B------:R-:W-:Y:S01]  /*44c0*/  ULEA UR46, UR7, UR6, 0xb ;  /* 0x00000006072e7291 */ /* 0x000fe2000f8e583f */
[----:B------:R-:W-:Y:S01]  /*44d0*/  UMOV UR19, 0x40000040 ;  /* 0x4000004000137882 */ /* 0x000fe20000000000 */
[----:B------:R-:W-:Y:S02]  /*44e0*/  UMOV UR23, 0x40000040 ;  /* 0x4000004000177882 */ /* 0x000fe40000000000 */
[----:B------:R-:W-:Y:S02]  /*44f0*/  UIADD3 UR10, UR46, 0x2, URZ ;  /* 0x000000022e0a7890 */ /* 0x000fe4000fffe03f */
[----:B------:R-:W-:-:S02]  /*4500*/  UIADD3 UR14, UR46, 0x4, URZ ;  /* 0x000000042e0e7890 */ /* 0x000fc4000fffe03f */
[----:B------:R-:W-:Y:S02]  /*4510*/  UIADD3 UR18, UR46, 0x6, URZ ;  /* 0x000000062e127890 */ /* 0x000fe4000fffe03f */
[----:B------:R-:W-:Y:S02]  /*4520*/  UIADD3 UR22, UR46, 0x400, URZ ;  /* 0x000004002e167890 */ /* 0x000fe4000fffe03f */
[----:B------:R-:W-:Y:S01]  /*4530*/  UIADD3 UR26, UR46, 0x402, URZ ;  /* 0x000004022e1a7890 */ /* 0x000fe2000fffe03f */
[----:B------:R-:W-:Y:S01]  /*4540*/  UMOV UR27, 0x40000040 ;  /* 0x40000040001b7882 */ /* 0x000fe20000000000 */
[----:B------:R-:W-:Y:S01]  /*4550*/  WARPGROUP.ARRIVE ;  /* 0x00000000000079c5 */ /* 0x000fe20000000000 */
[----:B------:R-:W-:Y:S01]  /*4560*/  UIADD3 UR30, UR46, 0x404, URZ ;  /* 0x000004042e1e7890 */ /* 0x000fe2000fffe03f */
[----:B------:R-:W-:Y:S01]  /*4570*/  UMOV UR31, 0x40000040 ;  /* 0x40000040001f7882 */ /* 0x000fe20000000000 */
[----:B------:R-:W-:-:S03]  /*4580*/  UIADD3 UR34, UR46, 0x406, URZ ;  /* 0x000004062e227890 */ /* 0x000fc6000fffe03f */
[----:B------:R-:W-:Y:S01]  /*4590*/  QGMMA.64x128x32.F32.E4M3.E4M3 R152, gdesc[UR44], RZ, !UPT, gsb0 ;  /* 0x01e000002c9879f3 */ /* 0x000fe2000c0008ff */
[----:B------:R-:W-:Y:S02]  /*45a0*/  UMOV UR35, 0x40000040 ;  /* 0x4000004000237882 */ /* 0x000fe40000000000 */
        /* <DEDUP_REMOVED lines=22> */
[----:B0-----:R-:W-:Y:S05]  /*4710*/  @P3 BRA `(.L_x_24) ;  /* 0x0000000000283947 */ /* 0x001fea0003800000 */
[----:B------:R-:W-:Y:S05]  /*4720*/  @!P0 BRA `(.L_x_25) ;  /* 0x0000000000048947 */ /* 0x000fea0003800000 */
[----:B------:R-:W-:Y:S01]  /*4730*/  BPT.TRAP 0x1 ;  /* 0x000000040000795c */ /* 0x000fe20000300000 */
.L_x_25:
[----:B------:R-:W-:Y:S01]  /*4740*/  ULEA UR10, UR4, UR36, 0x3 ;  /* 0x00000024040a7291 */ /* 0x000fe2000f8e183f */
[----:B------:R-:W-:-:S08]  /*4750*/  SHF.L.U32 R3, R12, 0x1f, RZ ;  /* 0x0000001f0c037819 */ /* 0x000fd000000006ff */
[----:B------:R0:W1:Y:S01]  /*4760*/  SYNCS.PHASECHK.TRANS64.TRYWAIT P2, [UR10+0x38850], R3 ;  /* 0x03885003ff0075a7 */ /* 0x000062000804014a */
[----:B------:R-:W-:Y:S05]  /*4770*/  @!P0 BRA `(.L_x_26) ;  /* 0x0000000000048947 */ /* 0x000fea0003800000 */
[----:B------:R-:W-:Y:S01]  /*4780*/  BPT.TRAP 0x1 ;  /* 0x000000040000795c */ /* 0x000fe20000300000 */
.L_x_26:
[----:B-1----:R-:W-:Y:S05]  /*4790*/  @P2 BRA `(.L_x_24) ;  /* 0x0000000000082947 */ /* 0x002fea0003800000 */
[----:B------:R-:W1:Y:S02]  /*47a0*/  SYNCS.PHASECHK.TRANS64.TRYWAIT P2, [UR10+0x38850], R3 ;  /* 0x03885003ff0075a7 */ /* 0x000e64000804014a */
[----:B-1----:R-:W-:Y:S05]  /*47b0*/  @!P2 BRA `(.L_x_27) ;  /* 0x000000ac000ca947 */ /* 0x002fea0003800000 */
.L_x_24:
[----:B------:R-:W-:Y:S01]  /*47c0*/  UIADD3 UR10, UR36, 0x400, URZ ;  /* 0x00000400240a7890 */ /* 0x000fe2000fffe03f */
[----:B------:R-:W-:Y:S01]  /*47d0*/  WARPGROUP.ARRIVE ;  /* 0x00000000000079c5 */ /* 0x000fe20000000000 */
[----:B------:R-:W-:Y:S01]  /*47e0*/  UMOV UR11, 0x40000040 ;  /* 0x40000040000b7882 */ /* 0x000fe20000000000 */
[----:B------:R-:W-:Y:S01]  /*47f0*/  UMOV UR15, 0x40000040 ;  /* 0x40000040000f7882 */ /* 0x000fe20000000000 */
[----:B------:R-:W-:Y:S01]  /*4800*/  USHF.R.U32.HI UR10, URZ, 0x4, UR10 ;  /* 0x000000043f0a7899 */ /* 0x000fe2000801160a */
[----:B-1----:R-:W-:Y:S02]  /*4810*/  FMNMX.FTZ R12, R152, R10, !PT ;  /* 0x0000000a980c7209 */ /* 0x002fe40007810000 */
[----:B------:R-:W-:Y:S01]  /*4820*/  FMNMX.FTZ R14, R154, R11, !PT ;  /* 0x0000000b9a0e7209 */ /* 0x000fe20007810000 */
[----:B------:R-:W-:Y:S01]  /*4830*/  ULOP3.LUT UR10, UR10, 0x3fff, URZ, 0xc0, !UPT ;  /* 0x00003fff0a0a7892 */ /* 0x000fe2000f8ec03f */
[----:B0-----:R-:W-:Y:S02]  /*4840*/  FMNMX.FTZ R3, R153, R12, !PT ;  /* 0x0000000c99037209 */ /* 0x001fe40007810000 */
[----:B------:R-:W-:Y:S01]  /*4850*/  FMNMX.FTZ R7, R155, R14, !PT ;  /* 0x0000000e9b077209 */ /* 0x000fe20007810000 */
[----:B------:R-:W-:Y:S01]  /*4860*/  ULOP3.LUT UR10, UR10, 0x10000, URZ, 0xfc, !UPT ;  /* 0x000100000a0a7892 */ /* 0x000fe2000f8efc3f */
[----:B------:R-:W-:-:S02]  /*4870*/  FMNMX.FTZ R12, R156, R3, !PT ;  /* 0x000000039c0c7209 */ /* 0x000fc40007810000 */
[----:B------:R-:W-:Y:S01]  /*4880*/  FMNMX.FTZ R14, R158, R7, !PT ;  /* 0x000000079e0e7209 */ /* 0x000fe20007810000 */
[----:B------:R-:W-:Y:S01]  /*4890*/  ULEA UR10, UR4, UR10, 0xb ;  /* 0x0000000a040a7291 */ /* 0x000fe2000f8e583f */
[----:B------:R-:W-:Y:S02]  /*48a0*/  FMNMX.FTZ R3, R157, R12, !PT ;  /* 0x0000000c9d037209 */ /* 0x000fe40007810000 */
[----:B------:R-:W-:Y:S01]  /*48b0*/  FMNMX.FTZ R7, R159, R14, !PT ;  /* 0x0000000e9f077209 */ /* 0x000fe20007810000 */
[----:B------:R-:W-:Y:S01]  /*48c0*/  UIADD3 UR14, UR10, 0x2, URZ ;  /* 0x000000020a0e7890 */ /* 0x000fe2000fffe03f */
[----:B------:R-:W-:Y:S02]  /*48d0*/  FMNMX.FTZ R12, R160, R3, !PT ;  /* 0x00000003a00c7209 */ /* 0x000fe40007810000 */
[----:B------:R-:W-:Y:S02]  /*48e0*/  FMNMX.FTZ R14, R162, R7, !PT ;  /* 0x00000007a20e7209 */ /* 0x000fe40007810000 */
[----:B------:R-:W-:Y:S01]  /*48f0*/  QGMMA.64x256x32.F32.E4M3.E4M3 R24, R228, gdesc[UR8], R24, gsb0 ;  /* 0x03e00008e4187df3 */ /* 0x000fe20008000818 */
[----:B------:R-:W-:Y:S01]  /*4900*/  FMNMX.FTZ R3, R161, R12, !PT ;  /* 0x0000000ca1037209 */ /* 0x000fe20007810000 */
[----:B------:R-:W-:Y:S01]  /*4910*/  UMOV UR11, 0x40000040 ;  /* 0x40000040000b7882 */ /* 0x000fe20000000000 */
[----:B------:R-:W-:-:S02]  /*4920*/  FMNMX.FTZ R7, R163, R14, !PT ;  /* 0x0000000ea3077209 */ /* 0x000fc40007810000 */
[----:B------:R-:W-:Y:S02]  /*4930*/  FMNMX.FTZ R12, R164, R3, !PT ;  /* 0x00000003a40c7209 */ /* 0x000fe40007810000 */
[----:B------:R-:W-:Y:S02]  /*4940*/  FMNMX.FTZ R14, R166, R7, !PT ;  /* 0x00000007a60e7209 */ /* 0x000fe40007810000 */
[----:B------:R-:W-:Y:S02]  /*4950*/  FMNMX.FTZ R3, R165, R12, !PT ;  /* 0x0000000ca5037209 */ /* 0x000fe40007810000 */
[----:B------:R-:W-:Y:S02]  /*4960*/  FMNMX.FTZ R7, R167, R14, !PT ;  /* 0x0000000ea7077209 */ /* 0x000fe40007810000 */
[----:B------:R-:W-:Y:S02]  /*4970*/  FMNMX.FTZ R12, R168, R3, !PT ;  /* 0x00000003a80c7209 */ /* 0x000fe40007810000 */
        /* <DEDUP_REMOVED lines=46> */
[----:B------:R-:W-:-:S03]  /*4c60*/  FMNMX.FTZ R14, R215, R14, !PT ;  /* 0x0000000ed70e7209 */ /* 0x000fc60007810000 */
[----:B------:R-:W0:Y:S04]  /*4c70*/  SHFL.BFLY PT, R3, R12, 0x2, 0x1f ;  /* 0x0c401f000c037f89 */ /* 0x000e2800000e0000 */
[----:B------:R-:W1:Y:S01]  /*4c80*/  SHFL.BFLY PT, R7, R14, 0x2, 0x1f ;  /* 0x0c401f000e077f89 */ /* 0x000e6200000e0000 */
[----:B0-----:R-:W-:Y:S02]  /*4c90*/  FMNMX.FTZ R19, R12, R3, !PT ;  /* 0x000000030c137209 */ /* 0x001fe40007810000 */
[----:B-1----:R-:W-:-:S03]  /*4ca0*/  FMNMX.FTZ R21, R14, R7, !PT ;  /* 0x000000070e157209 */ /* 0x002fc60007810000 */
[----:B------:R-:W0:Y:S04]  /*4cb0*/  SHFL.BFLY PT, R20, R19, 0x1, 0x1f ;  /* 0x0c201f0013147f89 */ /* 0x000e2800000e0000 */
[----:B------:R-:W1:Y:S01]  /*4cc0*/  SHFL.BFLY PT, R22, R21, 0x1, 0x1f ;  /* 0x0c201f0015167f89 */ /* 0x000e6200000e0000 */
[----:B0-----:R-:W-:Y:S02]  /*4cd0*/  FMNMX.FTZ R7, R19, R20, !PT ;  /* 0x0000001413077209 */ /* 0x001fe40007810000 */
[----:B-1----:R-:W-:-:S03]  /*4ce0*/  FMNMX.FTZ R3, R21, R22, !PT ;  /* 0x0000001615037209 */ /* 0x002fc60007810000 */
[----:B------:R-:W-:Y:S01]  /*4cf0*/  FFMA.FTZ R15, R2, R7, -8 ;  /* 0xc1000000020f7423 */ /* 0x000fe20000010007 */
[----:B------:R-:W-:-:S03]  /*4d00*/  FADD.FTZ R13, -R7, R10 ;  /* 0x0000000a070d7221 */ /* 0x000fc60000010100 */
[C-C-:B------:R-:W-:Y:S01]  /*4d10*/  FFMA.FTZ R19, R2.reuse, R153, -R15.reuse ;  /* 0x0000009902137223 */ /* 0x140fe2000001080f */
[----:B------:R-:W-:-:S01]  /*4d20*/  FFMA.FTZ R153, R2, R165, -R15 ;  /* 0x000000a502997223 */ /* 0x000fc2000001080f */
[C-C-:B------:R-:W-:Y:S01]  /*4d30*/  FFMA.FTZ R165, R2.reuse, R177, -R15.reuse ;  /* 0x000000b102a57223 */ /* 0x140fe2000001080f */
[----:B------:R-:W-:-:S01]  /*4d40*/  FFMA.FTZ R177, R2, R189, -R15 ;  /* 0x000000bd02b17223 */ /* 0x000fc2000001080f */
[----:B------:R-:W-:Y:S01]  /*4d50*/  FFMA.FTZ R189, R2, R201, -R15 ;  /* 0x000000c902bd7223 */ /* 0x000fe2000001080f */
[----:B------:R-:W-:-:S01]  /*4d60*/  FADD.FTZ R11, -R3, R11 ;  /* 0x0000000b030b7221 */ /* 0x000fc20000010100 */
[C---:B------:R-:W-:Y:S01]  /*4d70*/  FFMA.FTZ R201, R2.reuse, R3, -8 ;  /* 0xc100000002c97423 */ /* 0x040fe20000010003 */
[C---:B------:R-:W-:Y:S01]  /*4d80*/  FMUL.FTZ R13, R2.reuse, R13 ;  /* 0x0000000d020d7220 */ /* 0x040fe20000410000 */
[C---:B------:R-:W-:Y:S01]  /*4d90*/  FFMA.FTZ R10, R2.reuse, R152, -R15 ;  /* 0x00000098020a7223 */ /* 0x040fe2000001080f */
[C---:B------:R-:W-:Y:S01]  /*4da0*/  FMUL.FTZ R11, R2.reuse, R11 ;  /* 0x0000000b020b7220 */ /* 0x040fe20000410000 */
[C-C-:B------:R-:W-:Y:S01]  /*4db0*/  FFMA.FTZ R154, R2.reuse, R154, -R201.reuse ;  /* 0x0000009a029a7223 */ /* 0x140fe200000108c9 */
[----:B------:R-:W-:-:S01]  /*4dc0*/  FFMA.FTZ R155, R2, R155, -R201 ;  /* 0x0000009b029b7223 */ /* 0x000fc200000108c9 */
[C---:B------:R-:W-:Y:S01]  /*4dd0*/  FFMA.FTZ R12, R2.reuse, R156, -R15 ;  /* 0x0000009c020c7223 */ /* 0x040fe2000001080f */
[----:B------:R-:W-:Y:S01]  /*4de0*/  MUFU.EX2 R13, R13 ;  /* 0x0000000d000d7308 */ /* 0x000fe20000000800 */
[----:B------:R-:W-:-:S01]  /*4df0*/  FFMA.FTZ R158, R2, R158, -R201 ;  /* 0x0000009e029e7223 */ /* 0x000fc200000108c9 */
[C---:B------:R-:W-:Y:S01]  /*4e00*/  FFMA.FTZ R21, R2.reuse, R157, -R15 ;  /* 0x0000009d02157223 */ /* 0x040fe2000001080f */
[----:B------:R-:W-:-:S01]  /*4e10*/  FFMA.FTZ R159, R2, R159, -R201 ;  /* 0x0000009f029f7223 */ /* 0x000fc200000108c9 */
[C---:B------:R-:W-:Y:S01]  /*4e20*/  FFMA.FTZ R14, R2.reuse, R160, -R15 ;  /* 0x000000a0020e7223 */ /* 0x040fe2000001080f */
[----:B------:R-:W-:-:S01]  /*4e30*/  FFMA.FTZ R162, R2, R162, -R201 ;  /* 0x000000a202a27223 */ /* 0x000fc200000108c9 */
[C---:B------:R-:W-:Y:S01]  /*4e40*/  FFMA.FTZ R23, R2.reuse, R161, -R15 ;  /* 0x000000a102177223 */ /* 0x040fe2000001080f */
[----:B------:R-:W-:-:S01]  /*4e50*/  FFMA.FTZ R163, R2, R163, -R201 ;  /* 0x000000a302a37223 */ /* 0x000fc200000108c9 */
[----:B------:R-:W-:Y:S01]  /*4e60*/  MUFU.EX2 R11, R11 ;  /* 0x0000000b000b7308 */ /* 0x000fe20000000800 */
[----:B------:R-:W-:-:S01]  /*4e70*/  FFMA.FTZ R157, R2, R169, -R15 ;  /* 0x000000a9029d7223 */ /* 0x000fc2000001080f */
[C-C-:B------:R-:W-:Y:S01]  /*4e80*/  FFMA.FTZ R161, R2.reuse, R173, -R15.reuse ;  /* 0x000000ad02a17223 */ /* 0x140fe2000001080f */
[----:B------:R-:W-:-:S01]  /*4e90*/  FFMA.FTZ R20, R2, R164, -R15 ;  /* 0x000000a402147223 */ /* 0x000fc2000001080f */
[C-C-:B------:R-:W-:Y:S01]  /*4ea0*/  FFMA.FTZ R169, R2.reuse, R181, -R15.reuse ;  /* 0x000000b502a97223 */ /* 0x140fe2000001080f */
[----:B------:R-:W-:-:S01]  /*4eb0*/  FFMA.FTZ R173, R2, R185, -R15 ;  /* 0x000000b902ad7223 */ /* 0x000fc2000001080f */
[C---:B------:R-:W-:Y:S01]  /*4ec0*/  FFMA.FTZ R166, R2.reuse, R166, -R201 ;  /* 0x000000a602a67223 */ /* 0x040fe200000108c9 */
[----:B------:R-:W-:-:S01]  /*4ed0*/  FFMA.FTZ R181, R2, R193, -R15 ;  /* 0x000000c102b57223 */ /* 0x000fc2000001080f */
[----:B------:R-:W0:Y:S01]  /*4ee0*/  MUFU.EX2 R10, R10 ;  /* 0x0000000a000a7308 */ /* 0x000e220000000800 */
[----:B------:R-:W-:-:S01]  /*4ef0*/  FFMA.FTZ R185, R2, R197, -R15 ;  /* 0x000000c502b97223 */ /* 0x000fc2000001080f */
[C-C-:B------:R-:W-:Y:S01]  /*4f00*/  FFMA.FTZ R193, R2.reuse, R205, -R15.reuse ;  /* 0x000000cd02c17223 */ /* 0x140fe2000001080f */
[----:B------:R-:W-:-:S01]  /*4f10*/  FFMA.FTZ R197, R2, R209, -R15 ;  /* 0x000000d102c57223 */ /* 0x000fc2000001080f */
[C---:B------:R-:W-:Y:S01]  /*4f20*/  FFMA.FTZ R167, R2.reuse, R167, -R201 ;  /* 0x000000a702a77223 */ /* 0x040fe200000108c9 */
[----:B------:R-:W-:-:S01]  /*4f30*/  FFMA.FTZ R22, R2, R168, -R15 ;  /* 0x000000a802167223 */ /* 0x000fc2000001080f */
[C-C-:B------:R-:W-:Y:S01]  /*4f40*/  FFMA.FTZ R170, R2.reuse, R170, -R201.reuse ;  /* 0x000000aa02aa7223 */ /* 0x140fe200000108c9 */
[----:B------:R-:W-:-:S01]  /*4f50*/  FFMA.FTZ R171, R2, R171, -R201 ;  /* 0x000000ab02ab7223 */ /* 0x000fc200000108c9 */
[----:B------:R-:W1:Y:S01]  /*4f60*/  MUFU.EX2 R154, R154 ;  /* 0x0000009a009a7308 */ /* 0x000e620000000800 */
[----:B------:R-:W-:-:S01]  /*4f70*/  FFMA.FTZ R152, R2, R172, -R15 ;  /* 0x000000ac02987223 */ /* 0x000fc2000001080f */
[C-C-:B------:R-:W-:Y:S01]  /*4f80*/  FFMA.FTZ R174, R2.reuse, R174, -R201.reuse ;  /* 0x000000ae02ae7223 */ /* 0x140fe200000108c9 */
[----:B------:R-:W-:-:S01]  /*4f90*/  FFMA.FTZ R175, R2, R175, -R201 ;  /* 0x000000af02af7223 */ /* 0x000fc200000108c9 */
[C---:B------:R-:W-:Y:S01]  /*4fa0*/  FFMA.FTZ R156, R2.reuse, R176, -R15 ;  /* 0x000000b0029c7223 */ /* 0x040fe2000001080f */
[----:B------:R-:W-:-:S01]  /*4fb0*/  FFMA.FTZ R178, R2, R178, -R201 ;  /* 0x000000b202b27223 */ /* 0x000fc200000108c9 */
[C---:B------:R-:W-:Y:S01]  /*4fc0*/  FFMA.FTZ R179, R2.reuse, R179, -R201 ;  /* 0x000000b302b37223 */ /* 0x040fe200000108c9 */
[----:B------:R-:W-:-:S01]  /*4fd0*/  FFMA.FTZ R160, R2, R180, -R15 ;  /* 0x000000b402a07223 */ /* 0x000fc2000001080f */
[----:B------:R-:W2:Y:S01]  /*4fe0*/  MUFU.EX2 R19, R19 ;  /* 0x0000001300137308 */ /* 0x000ea20000000800 */
[----:B0-----:R-:W-:-:S01]  /*4ff0*/  FFMA.FTZ R0, R13, R0, R10 ;  /* 0x000000000d007223 */ /* 0x001fc2000001000a */
[C-C-:B------:R-:W-:Y:S01]  /*5000*/  FFMA.FTZ R182, R2.reuse, R182, -R201.reuse ;  /* 0x000000b602b67223 */ /* 0x140fe200000108c9 */
[----:B------:R-:W-:-:S01]  /*5010*/  FFMA.FTZ R183, R2, R183, -R201 ;  /* 0x000000b702b77223 */ /* 0x000fc200000108c9 */
[C---:B------:R-:W-:Y:S01]  /*5020*/  FFMA.FTZ R164, R2.reuse, R184, -R15 ;  /* 0x000000b802a47223 */ /* 0x040fe2000001080f */
[----:B------:R-:W-:-:S01]  /*5030*/  FFMA.FTZ R186, R2, R186, -R201 ;  /* 0x000000ba02ba7223 */ /* 0x000fc200000108c9 */
[C---:B------:R-:W-:Y:S01]  /*5040*/  FFMA.FTZ R187, R2.reuse, R187, -R201 ;  /* 0x000000bb02bb7223 */ /* 0x040fe200000108c9 */
[----:B------:R-:W-:-:S01]  /*5050*/  FFMA.FTZ R168, R2, R188, -R15 ;  /* 0x000000bc02a87223 */ /* 0x000fc2000001080f */
[----:B------:R-:W0:Y:S01]  /*5060*/  MUFU.EX2 R155, R155 ;  /* 0x0000009b009b7308 */ /* 0x000e220000000800 */
[----:B-1----:R-:W-:-:S01]  /*5070*/  FFMA.FTZ R6, R11, R6, R154 ;  /* 0x000000060b067223 */ /* 0x002fc2000001009a */
[C-C-:B------:R-:W-:Y:S01]  /*5080*/  FFMA.FTZ R190, R2.reuse, R190, -R201.reuse ;  /* 0x000000be02be7223 */ /* 0x140fe200000108c9 */
[----:B------:R-:W-:-:S01]  /*5090*/  FFMA.FTZ R191, R2, R191, -R201 ;  /* 0x000000bf02bf7223 */ /* 0x000fc200000108c9 */
[C---:B------:R-:W-:Y:S01]  /*50a0*/  FFMA.FTZ R172, R2.reuse, R192, -R15 ;  /* 0x000000c002ac7223 */ /* 0x040fe2000001080f */
[----:B------:R-:W-:-:S01]  /*50b0*/  FFMA.FTZ R194, R2, R194, -R201 ;  /* 0x000000c202c27223 */ /* 0x000fc200000108c9 */
[C---:B------:R-:W-:Y:S01]  /*50c0*/  FFMA.FTZ R195, R2.reuse, R195, -R201 ;  /* 0x000000c302c37223 */ /* 0x040fe200000108c9 */
[----:B------:R-:W-:-:S01]  /*50d0*/  FFMA.FTZ R176, R2, R196, -R15 ;  /* 0x000000c402b07223 */ /* 0x000fc2000001080f */
[----:B------:R-:W1:Y:S01]  /*50e0*/  MUFU.EX2 R12, R12 ;  /* 0x0000000c000c7308 */ /* 0x000e620000000800 */
[----:B--2---:R-:W-:-:S01]  /*50f0*/  FADD.FTZ R205, R19, R0 ;  /* 0x0000000013cd7221 */ /* 0x004fc20000010000 */
[C---:B------:R-:W-:Y:S01]  /*5100*/  FFMA.FTZ R196, R2.reuse, R198, -R201 ;  /* 0x000000c602c47223 */ /* 0x040fe200000108c9 */
[----:B------:R-:W-:-:S01]  /*5110*/  FFMA.FTZ R180, R2, R200, -R15 ;  /* 0x000000c802b47223 */ /* 0x000fc2000001080f */
[C-C-:B------:R-:W-:Y:S01]  /*5120*/  FFMA.FTZ R184, R2.reuse, R204, -R15.reuse ;  /* 0x000000cc02b87223 */ /* 0x140fe2000001080f */
[----:B------:R-:W-:-:S01]  /*5130*/  FFMA.FTZ R188, R2, R208, -R15 ;  /* 0x000000d002bc7223 */ /* 0x000fc2000001080f */
[C-C-:B------:R-:W-:Y:S01]  /*5140*/  FFMA.FTZ R192, R2.reuse, R212, -R15.reuse ;  /* 0x000000d402c07223 */ /* 0x140fe2000001080f */
[----:B------:R-:W-:-:S01]  /*5150*/  FFMA.FTZ R15, R2, R213, -R15 ;  /* 0x000000d5020f7223 */ /* 0x000fc2000001080f */
[----:B------:R-:W2:Y:S01]  /*5160*/  MUFU.EX2 R158, R158 ;  /* 0x0000009e009e7308 */ /* 0x000ea20000000800 */
[----:B0-----:R-:W-:-:S01]  /*5170*/  FADD.FTZ R209, R155, R6 ;  /* 0x000000069bd17221 */ /* 0x001fc20000010000 */
[C-C-:B------:R-:W-:Y:S01]  /*5180*/  FFMA.FTZ R199, R2.reuse, R199, -R201.reuse ;  /* 0x000000c702c77223 */ /* 0x140fe200000108c9 */
[----:B------:R-:W-:-:S01]  /*5190*/  FFMA.FTZ R198, R2, R202, -R201 ;  /* 0x000000ca02c67223 */ /* 0x000fc200000108c9 */
[C-C-:B------:R-:W-:Y:S01]  /*51a0*/  FFMA.FTZ R203, R2.reuse, R203, -R201.reuse ;  /* 0x000000cb02cb7223 */ /* 0x140fe200000108c9 */
[----:B------:R-:W-:-:S01]  /*51b0*/  FFMA.FTZ R200, R2, R206, -R201 ;  /* 0x000000ce02c87223 */ /* 0x000fc200000108c9 */
[----:B------:R-:W-:Y:S01]  /*51c0*/  FFMA.FTZ R202, R2, R210, -R201 ;  /* 0x000000d202ca7223 */ /* 0x000fe200000108c9 */
[----:B------:R-:W-:Y:S01]  /*51d0*/  IMAD.U32 R208, RZ, RZ, UR7 ;  /* 0x00000007ffd07e24 */ /* 0x000fe2000f8e00ff */
[----:B------:R-:W0:Y:S01]  /*51e0*/  MUFU.EX2 R21, R21 ;  /* 0x0000001500157308 */ /* 0x000e220000000800 */
[----:B-1----:R-:W-:-:S03]  /*51f0*/  FADD.FTZ R0, R12, R205 ;  /* 0x000000cd0c007221 */ /* 0x002fc60000010000 */
[----:B------:R-:W-:-:S04]  /*5200*/  @!P1 LEA R208, R208, UR36, 0x3 ;  /* 0x00000024d0d09c11 */ /* 0x000fc8000f8e18ff */
[----:B------:R-:W1:Y:S01]  /*5210*/  MUFU.EX2 R159, R159 ;  /* 0x0000009f009f7308 */ /* 0x000e620000000800 */
[----:B--2---:R-:W-:-:S07]  /*5220*/  FADD.FTZ R6, R158, R209 ;  /* 0x000000d19e067221 */ /* 0x004fce0000010000 */
[----:B------:R-:W2:Y:S01]  /*5230*/  MUFU.EX2 R14, R14 ;  /* 0x0000000e000e7308 */ /* 0x000ea20000000800 */
[----:B0-----:R-:W-:-:S01]  /*5240*/  FADD.FTZ R205, R21, R0 ;  /* 0x0000000015cd7221 */ /* 0x001fc20000010000 */
[----:B------:R-:W-:Y:S02]  /*5250*/  WARPGROUP.DEPBAR.LE gsb0, 0x0 ;  /* 0x00008000000079c5 */ /* 0x000fe40000010000 */
[----:B------:R-:W-:-:S04]  /*5260*/  WARPGROUP.ARRIVE ;  /* 0x00000000000079c5 */ /* 0x000fc80000000000 */
[----:B------:R-:W0:Y:S01]  /*5270*/  MUFU.EX2 R162, R162 ;  /* 0x000000a200a27308 */ /* 0x000e220000000800 */
[----:B-1----:R-:W-:-:S01]  /*5280*/  FADD.FTZ R209, R159, R6 ;  /* 0x000000069fd17221 */ /* 0x002fc20000010000 */
[----:B------:R-:W-:Y:S01]  /*5290*/  QGMMA.64x256x32.F32.E4M3.E4M3 R24, R216, gdesc[UR12], R24, gsb0 ;  /* 0x03e0000cd8187df3 */ /* 0x000fe20008000818 */
[----:B------:R-:W-:Y:S01]  /*52a0*/  UIADD3 UR14, UR10, 0x4, URZ ;  /* 0x000000040a0e7890 */ /* 0x000fe2000fffe03f */
[----:B------:R-:W-:Y:S01]  /*52b0*/  UMOV UR15, 0x40000040 ;  /* 0x40000040000f7882 */ /* 0x000fe20000000000 */
[----:B------:R-:W-:-:S03]  /*52c0*/  UIADD3 UR10, UR10, 0x6, URZ ;  /* 0x000000060a0a7890 */ /* 0x000fc6000fffe03f */
[----:B------:R-:W1:Y:S01]  /*52d0*/  MUFU.EX2 R23, R23 ;  /* 0x0000001700177308 */ /* 0x000e620000000800 */
[----:B--2---:R-:W-:-:S01]  /*52e0*/  FADD.FTZ R0, R14, R205 ;  /* 0x000000cd0e007221 */ /* 0x004fc20000010000 */
[----:B0-----:R-:W-:-:S06]  /*52f0*/  FADD.FTZ R6, R162, R209 ;  /* 0x000000d1a2067221 */ /* 0x001fcc0000010000 */
[----:B------:R-:W0:Y:S08]  /*5300*/  MUFU.EX2 R163, R163 ;  /* 0x000000a300a37308 */ /* 0x000e300000000800 */
[----:B------:R-:W2:Y:S01]  /*5310*/  MUFU.EX2 R20, R20 ;  /* 0x0000001400147308 */ /* 0x000ea20000000800 */
[----:B-1----:R-:W-:-:S07]  /*5320*/  FADD.FTZ R205, R23, R0 ;  /* 0x0000000017cd7221 */ /* 0x002fce0000010000 */
[----:B------:R-:W1:Y:S01]  /*5330*/  MUFU.EX2 R166, R166 ;  /* 0x000000a600a67308 */ /* 0x000e620000000800 */
[----:B0-----:R-:W-:-:S07]  /*5340*/  FADD.FTZ R209, R163, R6 ;  /* 0x00000006a3d17221 */ /* 0x001fce0000010000 */
[----:B------:R-:W0:Y:S01]  /*5350*/  MUFU.EX2 R153, R153 ;  /* 0x0000009900997308 */ /* 0x000e220000000800 */
[----:B--2---:R-:W-:-:S07]  /*5360*/  FADD.FTZ R0, R20, R205 ;  /* 0x000000cd14007221 */ /* 0x004fce0000010000 */
        /* <DEDUP_REMOVED lines=39> */
[----:B0-----:R-:W-:-:S01]  /*55e0*/  FADD.FTZ R0, R164, R205 ;  /* 0x000000cda4007221 */ /* 0x001fc20000010000 */
[----:B------:R-:W-:-:S06]  /*55f0*/  FFMA.FTZ R205, R2, R207, -R201 ;  /* 0x000000cf02cd7223 */ /* 0x000fcc00000108c9 */
        /* <DEDUP_REMOVED lines=12> */
[----:B------:R-:W-:-:S06]  /*56c0*/  IADD3 R0, -R18, 0xb, RZ ;  /* 0x0000000b12007810 */ /* 0x000fcc0007ffe1ff */
[----:B------:R-:W0:Y:S01]  /*56d0*/  MUFU.EX2 R194, R194 ;  /* 0x000000c200c27308 */ /* 0x000e220000000800 */
[----:B--2---:R-:W-:-:S07]  /*56e0*/  FADD.FTZ R209, R191, R6 ;  /* 0x00000006bfd17221 */ /* 0x004fce0000010000 */
[----:B------:R-:W2:Y:S01]  /*56f0*/  MUFU.EX2 R181, R181 ;  /* 0x000000b500b57308 */ /* 0x000ea20000000800 */
[----:B-1----:R-:W-:-:S01]  /*5700*/  FADD.FTZ R6, R172, R207 ;  /* 0x000000cfac067221 */ /* 0x002fc20000010000 */
[----:B------:R-:W-:-:S06]  /*5710*/  FFMA.FTZ R207, R2, R211, -R201 ;  /* 0x000000d302cf7223 */ /* 0x000fcc00000108c9 */
[----:B------:R-:W1:Y:S01]  /*5720*/  MUFU.EX2 R195, R195 ;  /* 0x000000c300c37308 */ /* 0x000e620000000800 */
[----:B------:R-:W-:Y:S02]  /*5730*/  WARPGROUP.DEPBAR.LE gsb0, 0x0 ;  /* 0x00008000000079c5 */ /* 0x000fe40000010000 */
[----:B------:R-:W-:Y:S01]  /*5740*/  WARPGROUP.ARRIVE ;  /* 0x00000000000079c5 */ /* 0x000fe20000000000 */
[----:B0-----:R-:W-:-:S04]  /*5750*/  FADD.FTZ R204, R194, R209 ;  /* 0x000000d1c2cc7221 */ /* 0x001fc80000010000 */
[----:B------:R-:W0:Y:S01]  /*5760*/  MUFU.EX2 R176, R176 ;  /* 0x000000b000b07308 */ /* 0x000e220000000800 */
[----:B------:R-:W-:Y:S01]  /*5770*/  QGMMA.64x256x32.F32.E4M3.E4M3 R24, R220, gdesc[UR12], R24, gsb0 ;  /* 0x03e0000cdc187df3 */ /* 0x000fe20008000818 */
[----:B--2---:R-:W-:-:S06]  /*5780*/  FADD.FTZ R209, R181, R6 ;  /* 0x00000006b5d17221 */ /* 0x004fcc0000010000 */
        /* <DEDUP_REMOVED lines=10> */
[C-C-:B------:R-:W-:Y:S01]  /*5830*/  FFMA.FTZ R204, R2.reuse, R214, -R201.reuse ;  /* 0x000000d602cc7223 */ /* 0x140fe200000108c9 */
[----:B------:R-:W-:-:S05]  /*5840*/  FFMA.FTZ R201, R2, R215, -R201 ;  /* 0x000000d702c97223 */ /* 0x000fca00000108c9 */
        /* <DEDUP_REMOVED lines=12> */
[----:B------:R-:W-:Y:S01]  /*5910*/  MUFU.EX2 R188, R188 ;  /* 0x000000bc00bc7308 */ /* 0x000fe20000000800 */
[----:B--2---:R-:W-:-:S07]  /*5920*/  FADD.FTZ R209, R193, R6 ;  /* 0x00000006c1d17221 */ /* 0x004fce0000010000 */
[----:B------:R-:W0:Y:S01]  /*5930*/  MUFU.EX2 R202, R202 ;  /* 0x000000ca00ca7308 */ /* 0x000e220000000800 */
[----:B-1----:R-:W-:-:S07]  /*5940*/  FADD.FTZ R211, R205, R206 ;  /* 0x000000cecdd37221 */ /* 0x002fce0000010000 */
[----:B------:R-:W-:Y:S08]  /*5950*/  MUFU.EX2 R197, R197 ;  /* 0x000000c500c57308 */ /* 0x000ff00000000800 */
[----:B------:R-:W1:Y:S01]  /*5960*/  MUFU.EX2 R207, R207 ;  /* 0x000000cf00cf7308 */ /* 0x000e620000000800 */
[----:B0-----:R-:W-:-:S07]  /*5970*/  FADD.FTZ R6, R202, R211 ;  /* 0x000000d3ca067221 */ /* 0x001fce0000010000 */
[----:B------:R-:W-:Y:S08]  /*5980*/  MUFU.EX2 R192, R192 ;  /* 0x000000c000c07308 */ /* 0x000ff00000000800 */
[----:B------:R-:W0:Y:S01]  /*5990*/  MUFU.EX2 R204, R204 ;  /* 0x000000cc00cc7308 */ /* 0x000e220000000800 */
[----:B-1----:R-:W-:-:S07]  /*59a0*/  FADD.FTZ R211, R207, R6 ;  /* 0x00000006cfd37221 */ /* 0x002fce0000010000 */
[----:B------:R-:W-:Y:S08]  /*59b0*/  MUFU.EX2 R15, R15 ;  /* 0x0000000f000f7308 */ /* 0x000ff00000000800 */
[----:B------:R-:W1:Y:S01]  /*59c0*/  MUFU.EX2 R201, R201 ;  /* 0x000000c900c97308 */ /* 0x000e620000000800 */
[----:B0-----:R-:W-:-:S04]  /*59d0*/  FADD.FTZ R211, R204, R211 ;  /* 0x000000d3ccd37221 */ /* 0x001fc80000010000 */
[----:B-1----:R-:W-:Y:S01]  /*59e0*/  FADD.FTZ R6, R201, R211 ;  /* 0x000000d3c9067221 */ /* 0x002fe20000010000 */
[----:B------:R-:W-:Y:S02]  /*59f0*/  WARPGROUP.DEPBAR.LE gsb0, 0x0 ;  /* 0x00008000000079c5 */ /* 0x000fe40000010000 */
[----:B------:R-:W-:-:S06]  /*5a00*/  WARPGROUP.ARRIVE ;  /* 0x00000000000079c5 */ /* 0x000fcc0000000000 */
[----:B------:R-:W-:Y:S03]  /*5a10*/  QGMMA.64x256x32.F32.E4M3.E4M3 R24, R224, gdesc[UR8], R24, gsb0 ;  /* 0x03e00008e0187df3 */ /* 0x000fe60008000818 */
[----:B------:R-:W-:Y:S02]  /*5a20*/  WARPGROUP.DEPBAR.LE gsb0, 0x0 ;  /* 0x00008000000079c5 */ /* 0x000fe40000010000 */
[----:B------:R0:W-:Y:S06]  /*5a30*/  BAR.ARV R0, 0x100 ;  /* 0x000400000000751d */ /* 0x0001ec0000002000 */
[----:B0-----:R-:W-:-:S05]  /*5a40*/  @!P1 VIADD R0, R208, 0x38840 ;  /* 0x00038840d0009836 */ /* 0x001fca0000000000 */
[----:B------:R-:W-:-:S04]  /*5a50*/  @!P1 PRMT R0, RZ, 0x654, R0 ;  /* 0x00000654ff009816 */ /* 0x000fc80000000000 */
[----:B------:R0:W-:Y:S02]  /*5a60*/  @!P1 SYNCS.ARRIVE.TRANS64.RED.A1T0 RZ, [R0+URZ], RZ ;  /* 0x000000ff00ff99a7 */ /* 0x0001e4000810043f */
[----:B0-----:R-:W-:-:S04]  /*5a70*/  FADD.FTZ R0, R188, R209 ;  /* 0x000000d1bc007221 */ /* 0x001fc80000010000 */
[----:B------:R-:W-:-:S04]  /*5a80*/  FADD.FTZ R209, R197, R0 ;  /* 0x00000000c5d17221 */ /* 0x000fc80000010000 */
[----:B------:R-:W-:-:S04]  /*5a90*/  FADD.FTZ R0, R192, R209 ;  /* 0x000000d1c0007221 */ /* 0x000fc80000010000 */
[----:B------:R-:W-:Y:S01]  /*5aa0*/  FADD.FTZ R0, R15, R0 ;  /* 0x000000000f007221 */ /* 0x000fe20000010000 */
[----:B------:R-:W-:Y:S06]  /*5ab0*/  @!P0 BRA `(.L_x_28) ;  /* 0x0000000000048947 */ /* 0x000fec0003800000 */
[----:B------:R-:W-:Y:S01]  /*5ac0*/  BPT.TRAP 0x1 ;  /* 0x000000040000795c */ /* 0x000fe20000300000 */
.L_x_28:
[----:B------:R-:W-:Y:S01]  /*5ad0*/  ULEA UR4, UR4, UR36, 0x3 ;  /* 0x0000002404047291 */ /* 0x000fe2000f8e183f */
[----:B------:R-:W-:Y:S01]  /*5ae0*/  ISETP.GT.AND P2, PT, R8, R17, PT ;  /* 0x000000110800720c */ /* 0x000fe20003f44270 */
[-C--:B------:R-:W-:Y:S01]  /*5af0*/  FMUL.FTZ R26, R26, R11.reuse ;  /* 0x0000000b1a1a7220 */ /* 0x080fe20000410000 */
[----:B------:R-:W-:Y:S01]  /*5b00*/  F2FP.SATFINITE.E4M3.F32.PACK_AB_MERGE_C R12, R21, R12, RZ ;  /* 0x0000000c150c723e */ /* 0x000fe200048070ff */
[----:B------:R-:W-:Y:S01]  /*5b10*/  UIADD3 UR4, UR4, 0x38860, URZ ;  /* 0x0003886004047890 */ /* 0x000fe2000fffe03f */
[----:B------:R-:W-:Y:S01]  /*5b20*/  F2FP.SATFINITE.E4M3.F32.PACK_AB_MERGE_C R158, R159, R158, RZ ;  /* 0x0000009e9f9e723e */ /* 0x000fe200048070ff */
[-C--:B------:R-:W-:Y:S01]  /*5b30*/  FMUL.FTZ R27, R27, R11.reuse ;  /* 0x0000000b1b1b7220 */ /* 0x080fe20000410000 */
[----:B------:R-:W-:Y:S01]  /*5b40*/  F2FP.SATFINITE.E4M3.F32.PACK_AB_MERGE_C R20, R153, R20, RZ ;  /* 0x000000149914723e */ /* 0x000fe200048070ff */
[----:B------:R-:W-:Y:S01]  /*5b50*/  UPRMT UR4, UR5, 0x654, UR4 ;  /* 0x0000065405047896 */ /* 0x000fe20008000004 */
[----:B------:R-:W-:Y:S01]  /*5b60*/  F2FP.SATFINITE.E4M3.F32.PACK_AB_MERGE_C R166, R167, R166, RZ ;  /* 0x000000a6a7a6723e */ /* 0x000fe200048070ff */
[-C--:B------:R-:W-:Y:S01]  /*5b70*/  FMUL.FTZ R30, R30, R11.reuse ;  /* 0x0000000b1e1e7220 */ /* 0x080fe20000410000 */
[----:B------:R-:W-:Y:S01]  /*5b80*/  F2FP.SATFINITE.E4M3.F32.PACK_AB_MERGE_C R152, R161, R152, RZ ;  /* 0x00000098a198723e */ /* 0x000fe200048070ff */
[-C--:B------:R-:W-:Y:S01]  /*5b90*/  FMUL.FTZ R31, R31, R11.reuse ;  /* 0x0000000b1f1f7220 */ /* 0x080fe20000410000 */
[----:B------:R-:W-:Y:S01]  /*5ba0*/  F2FP.SATFINITE.E4M3.F32.PACK_AB_MERGE_C R174, R175, R174, RZ ;  /* 0x000000aeafae723e */ /* 0x000fe200048070ff */
[-C--:B------:R-:W-:Y:S01]  /*5bb0*/  FMUL.FTZ R34, R34, R11.reuse ;  /* 0x0000000b22227220 */ /* 0x080fe20000410000 */
[----:B------:R-:W-:Y:S01]  /*5bc0*/  F2FP.SATFINITE.E4M3.F32.PACK_AB_MERGE_C R160, R169, R160, RZ ;  /* 0x000000a0a9a0723e */ /* 0x000fe200048070ff */
[-C--:B------:R-:W-:Y:S01]  /*5bd0*/  FMUL.FTZ R35, R35, R11.reuse ;  /* 0x0000000b23237220 */ /* 0x080fe20000410000 */
[----:B------:R-:W-:Y:S01]  /*5be0*/  F2FP.SATFINITE.E4M3.F32.PACK_AB_MERGE_C R182, R183, R182, RZ ;  /* 0x000000b6b7b6723e */ /* 0x000fe200048070ff */
[----:B------:R-:W-:Y:S01]  /*5bf0*/  SYNCS.ARRIVE.TRANS64.RED.A1T0 RZ, [UR4], RZ ;  /* 0x000000ffffff79a7 */ /* 0x000fe20008100404 */
[----:B------:R-:W-:Y:S01]  /*5c00*/  F2FP.SATFINITE.E4M3.F32.PACK_AB_MERGE_C R168, R177, R168, RZ ;  /* 0x000000a8b1a8723e */ /* 0x000fe200048070ff */
[----:B------:R-:W-:Y:S01]  /*5c10*/  UMOV UR4, UR7 ;  /* 0x0000000700047c82 */ /* 0x000fe20008000000 */
        /* <DEDUP_REMOVED lines=14> */
[----:B------:R-:W-:Y:S01]  /*5d00*/  F2FP.SATFINITE.E4M3.F32.PACK_AB_MERGE_C R228, R19, R10, R12 ;  /* 0x0000000a13e4723e */ /* 0x000fe2000480700c */
[-C--:B------:R-:W-:Y:S01]  /*5d10*/  FMUL.FTZ R51, R51, R11.reuse ;  /* 0x0000000b33337220 */ /* 0x080fe20000410000 */
        /* <DEDUP_REMOVED lines=49> */
[----:B------:R-:W-:Y:S01]  /*6030*/  FMUL.FTZ R151, R151, R11 ;  /* 0x0000000b97977220 */ /* 0x000fe20000410000 */
[----:B------:R-:W-:Y:S01]  /*6040*/  F2FP.SATFINITE.E4M3.F32.PACK_AB_MERGE_C R229, R155, R154, R158 ;  /* 0x0000009a9be5723e */ /* 0x000fe2000480709e */
[-C--:B------:R-:W-:Y:S01]  /*6050*/  FMUL.FTZ R24, R24, R13.reuse ;  /* 0x0000000d18187220 */ /* 0x080fe20000410000 */
        /* <DEDUP_REMOVED lines=77> */
[----:B------:R-:W-:-:S02]  /*6530*/  VIADD R8, R8, 0xffffffff ;  /* 0xffffffff08087836 */ /* 0x000fc40000000000 */
[----:B------:R-:W-:Y:S02]  /*6540*/  IMAD.MOV.U32 R11, RZ, RZ, R3 ;  /* 0x000000ffff0b7224 */ /* 0x000fe400078e0003 */
[----:B------:R-:W-:Y:S02]  /*6550*/  IMAD.MOV.U32 R10, RZ, RZ, R7 ;  /* 0x000000ffff0a7224 */ /* 0x000fe400078e0007 */
[----:B------:R-:W-:Y:S01]  /*6560*/  IMAD.MOV.U32 R12, RZ, RZ, R9 ;  /* 0x000000ffff0c7224 */ /* 0x000fe200078e0009 */
[----:B------:R-:W-:Y:S06]  /*6570*/  @P2 BRA `(.L_x_29) ;  /* 0xffffffdc00602947 */ /* 0x000fec000383ffff */
[----:B------:R-:W-:-:S07]  /*6580*/  IMAD.U32 R8, RZ, RZ, UR7 ;  /* 0x00000007ff087e24 */ /* 0x000fce000f8e00ff */
.L_x_19:
[----:B------:R-:W-:Y:S06]  /*6590*/  BAR.ARV 0x8, 0x180 ;  /* 0x0206000000007b1d */ /* 0x000fec0000002000 */
[----:B------:R-:W-:Y:S05]  /*65a0*/  @!P0 BRA `(.L_x_30) ;  /* 0x0000000000048947 */ /* 0x000fea0003800000 */
[----:B------:R-:W-:Y:S01]  /*65b0*/  BPT.TRAP 0x1 ;  /* 0x000000040000795c */ /* 0x000fe20000300000 */
.L_x_30:
[----:B------:R-:W-:Y:S02]  /*65c0*/  R2UR UR7, R8 ;  /* 0x00000000080772ca */ /* 0x000fe400000e0000 */
[----:B------:R-:W-:-:S11]  /*65d0*/  SHF.L.U32 R9, R9, 0x1f, RZ ;  /* 0x0000001f09097819 */ /* 0x000fd600000006ff */
[----:B------:R-:W-:-:S09]  /*65e0*/  ULEA UR7, UR7, UR36, 0x3 ;  /* 0x0000002407077291 */ /* 0x000fd2000f8e183f */
[----:B------:R0:W1:Y:S01]  /*65f0*/  SYNCS.PHASECHK.TRANS64.TRYWAIT P1, [UR7+0x38850], R9 ;  /* 0x03885009ff0075a7 */ /* 0x0000620008020147 */
[----:B------:R-:W-:Y:S05]  /*6600*/  @!P0 BRA `(.L_x_31) ;  /* 0x0000000000048947 */ /* 0x000fea0003800000 */
[----:B------:R-:W-:Y:S01]  /*6610*/  BPT.TRAP 0x1 ;  /* 0x000000040000795c */ /* 0x000fe20000300000 */
.L_x_31:
[----:B-1----:R-:W-:Y:S05]  /*6620*/  @P1 BRA `(.L_x_32) ;  /* 0x0000000000081947 */ /* 0x002fea0003800000 */
[----:B------:R-:W1:Y:S02]  /*6630*/  SYNCS.PHASECHK.TRANS64.TRYWAIT P1, [UR7+0x38850], R9 ;  /* 0x03885009ff0075a7 */ /* 0x000e640008020147 */
[----:B-1----:R-:W-:Y:S05]  /*6640*/  @!P1 BRA `(.L_x_33) ;  /* 0x0000008c00809947 */ /* 0x002fea0003800000 */
.L_x_32:
[----:B------:R-:W-:Y:S01]  /*6650*/  UIADD3 UR36, UR36, 0x400, URZ ;  /* 0x0000040024247890 */ /* 0x000fe2000fffe03f */
[----:B------:R-:W-:Y:S01]  /*6660*/  R2UR UR6, R8 ;  /* 0x00000000080672ca */ /* 0x000fe200000e0000 */
[----:B------:R-:W-:Y:S01]  /*6670*/  WARPGROUP.ARRIVE ;  /* 0x00000000000079c5 */ /* 0x000fe20000000000 */
[----:B------:R-:W-:Y:S01]  /*6680*/  UMOV UR11, 0x40000040 ;  /* 0x40000040000b7882 */ /* 0x000fe20000000000 */
[----:B------:R-:W-:Y:S01]  /*6690*/  USHF.R.U32.HI UR36, URZ, 0x4, UR36 ;  /* 0x000000043f247899 */ /* 0x000fe20008011624 */
[----:B------:R-:W2:Y:S03]  /*66a0*/  LDC.64 R10, c[0x0][0x9a0] ;  /* 0x00026800ff0a7b82 */ /* 0x000ea60000000a00 */
[----:B------:R-:W-:-:S04]  /*66b0*/  ULOP3.LUT UR36, UR36, 0x3fff, URZ, 0xc0, !UPT ;  /* 0x00003fff24247892 */ /* 0x000fc8000f8ec03f */
[----:B------:R-:W-:-:S04]  /*66c0*/  ULOP3.LUT UR4, UR36, 0x10000, URZ, 0xfc, !UPT ;  /* 0x0001000024047892 */ /* 0x000fc8000f8efc3f */
[----:B------:R-:W-:-:S04]  /*66d0*/  ULEA UR4, UR6, UR4, 0xb ;  /* 0x0000000406047291 */ /* 0x000fc8000f8e583f */
[----:B------:R-:W-:-:S03]  /*66e0*/  UIADD3 UR6, UR4, 0x2, URZ ;  /* 0x0000000204067890 */ /* 0x000fc6000fffe03f */
[----:B------:R-:W-:Y:S02]  /*66f0*/  UMOV UR10, UR4 ;  /* 0x00000004000a7c82 */ /* 0x000fe40008000000 */
[----:B------:R-:W-:Y:S01]  /*6700*/  QGMMA.64x256x32.F32.E4M3.E4M3 R24, R228, gdesc[UR8], R24, gsb0 ;  /* 0x03e00008e4187df3 */ /* 0x000fe20008000818 */
[----:B------:R-:W-:Y:S01]  /*6710*/  UMOV UR11, 0x40000040 ;  /* 0x40000040000b7882 */ /* 0x000fe20000000000 */
[----:B------:R-:W-:Y:S01]  /*6720*/  UMOV UR10, UR6 ;  /* 0x00000006000a7c82 */ /* 0x000fe20008000000 */
[----:B------:R-:W-:Y:S01]  /*6730*/  UIADD3 UR6, UR4, 0x4, URZ ;  /* 0x0000000404067890 */ /* 0x000fe2000fffe03f */
[----:B--2---:R-:W-:-:S04]  /*6740*/  ISETP.NE.U32.AND P1, PT, R10, RZ, PT ;  /* 0x000000ff0a00720c */ /* 0x004fc80003f25070 */
[----:B------:R-:W-:-:S13]  /*6750*/  ISETP.NE.AND.EX P1, PT, R11, RZ, PT, P1 ;  /* 0x000000ff0b00720c */ /* 0x000fda0003f25310 */
[----:B01----:R-:W0:Y:S01]  /*6760*/  @P1 LDC.64 R8, c[0x0][0x9c8] ;  /* 0x00027200ff081b82 */ /* 0x003e220000000a00 */
[----:B------:R-:W-:-:S07]  /*6770*/  @P1 SHF.R.S32.HI R15, RZ, 0x1f, R16 ;  /* 0x0000001fff0f1819 */ /* 0x000fce0000011410 */
[----:B------:R-:W1:Y:S01]  /*6780*/  @P1 LDC.64 R12, c[0x0][0x9d0] ;  /* 0x00027400ff0c1b82 */ /* 0x000e620000000a00 */
[----:B0-----:R-:W-:-:S04]  /*6790*/  @P1 IMAD R4, R8, UR38, RZ ;  /* 0x0000002608041c24 */ /* 0x001fc8000f8e02ff */
[----:B------:R-:W-:Y:S02]  /*67a0*/  @P1 IMAD R9, R9, UR39, R4 ;  /* 0x0000002709091c24 */ /* 0x000fe4000f8e0204 */
[----:B------:R-:W-:-:S04]  /*67b0*/  @P1 IMAD.WIDE.U32 R4, R8, UR39, RZ ;  /* 0x0000002708041c25 */ /* 0x000fc8000f8e00ff */
[----:B------:R-:W-:Y:S02]  /*67c0*/  @P1 IMAD.IADD R5, R5, 0x1, R9 ;  /* 0x0000000105051824 */ /* 0x000fe400078e0209 */
[-C--:B-1----:R-:W-:Y:S02]  /*67d0*/  @P1 IMAD R8, R15, R12.reuse, RZ ;  /* 0x0000000c0f081224 */ /* 0x082fe400078e02ff */
[----:B------:R-:W-:-:S04]  /*67e0*/  @P1 IMAD.WIDE.U32 R4, R16, R12, R4 ;  /* 0x0000000c10041225 */ /* 0x000fc800078e0004 */
[----:B------:R-:W-:Y:S01]  /*67f0*/  @P1 IMAD R9, R16, R13, R8 ;  /* 0x0000000d10091224 */ /* 0x000fe200078e0208 */
[----:B------:R-:W-:-:S03]  /*6800*/  @P1 LEA R8, P2, R4, R10, 0x2 ;  /* 0x0000000a04081211 */ /* 0x000fc600078410ff */
[----:B------:R-:W-:-:S05]  /*6810*/  @P1 IMAD.IADD R5, R5, 0x1, R9 ;  /* 0x0000000105051824 */ /* 0x000fca00078e0209 */
[----:B------:R-:W-:Y:S01]  /*6820*/  @P1 LEA.HI.X R9, R4, R11, R5, 0x2, P2 ;  /* 0x0000000b04091211 */ /* 0x000fe200010f1405 */
[----:B------:R-:W-:-:S06]  /*6830*/  IMAD.MOV.U32 R5, RZ, RZ, 0x3f800000 ;  /* 0x3f800000ff057424 */ /* 0x000fcc00078e00ff */
[----:B------:R0:W2:Y:S01]  /*6840*/  @P1 LDG.E R5, desc[UR40][R8.64] ;  /* 0x0000002808051981 */ /* 0x0000a2000c1e1900 */
[----:B------:R-:W-:Y:S02]  /*6850*/  WARPGROUP.DEPBAR.LE gsb0, 0x0 ;  /* 0x00008000000079c5 */ /* 0x000fe40000010000 */
[----:B------:R-:W-:-:S06]  /*6860*/  WARPGROUP.ARRIVE ;  /* 0x00000000000079c5 */ /* 0x000fcc0000000000 */
[----:B------:R-:W-:Y:S01]  /*6870*/  QGMMA.64x256x32.F32.E4M3.E4M3 R24, R216, gdesc[UR8], R24, gsb0 ;  /* 0x03e00008d8187df3 */ /* 0x000fe20008000818 */
[----:B------:R-:W-:Y:S01]  /*6880*/  UMOV UR10, UR6 ;  /* 0x00000006000a7c82 */ /* 0x000fe20008000000 */
[----:B------:R-:W-:Y:S01]  /*6890*/  UMOV UR11, 0x40000040 ;  /* 0x40000040000b7882 */ /* 0x000fe20000000000 */
[----:B------:R-:W-:Y:S01]  /*68a0*/  UIADD3 UR4, UR4, 0x6, URZ ;  /* 0x0000000604047890 */ /* 0x000fe2000fffe03f */
[----:B------:R-:W1:Y:S04]  /*68b0*/  SHFL.BFLY PT, R11, R0, 0x2, 0x1f ;  /* 0x0c401f00000b7f89 */ /* 0x000e6800000e0000 */
[----:B------:R-:W3:Y:S01]  /*68c0*/  SHFL.BFLY PT, R13, R6, 0x2, 0x1f ;  /* 0x0c401f00060d7f89 */ /* 0x000ee200000e0000 */
[----:B------:R-:W-:Y:S02]  /*68d0*/  WARPGROUP.DEPBAR.LE gsb0, 0x0 ;  /* 0x00008000000079c5 */ /* 0x000fe40000010000 */
[----:B------:R-:W-:-:S15]  /*68e0*/  WARPGROUP.ARRIVE ;  /* 0x00000000000079c5 */ /* 0x000fde0000000000 */
[----:B------:R-:W-:-:S02]  /*68f0*/  NOP ;  /* 0x0000000000007918 */ /* 0x000fc40000000000 */
[----:B------:R-:W-:Y:S01]  /*6900*/  QGMMA.64x256x32.F32.E4M3.E4M3 R24, R220, gdesc[UR8], R24, gsb0 ;  /* 0x03e00008dc187df3 */ /* 0x000fe20008000818 */
[----:B------:R-:W-:Y:S01]  /*6910*/  UMOV UR10, UR4 ;  /* 0x00000004000a7c82 */ /* 0x000fe20008000000 */
[----:B------:R-:W-:Y:S01]  /*6920*/  UMOV UR11, 0x40000040 ;  /* 0x40000040000b7882 */ /* 0x000fe20000000000 */
[----:B-1----:R-:W-:Y:S01]  /*6930*/  FADD.FTZ R11, R11, R0 ;  /* 0x000000000b0b7221 */ /* 0x002fe20000010000 */
[----:B---3--:R-:W-:-:S04]  /*6940*/  FADD.FTZ R13, R13, R6 ;  /* 0x000000060d0d7221 */ /* 0x008fc80000010000 */
[----:B------:R-:W1:Y:S04]  /*6950*/  SHFL.BFLY PT, R4, R11, 0x1, 0x1f ;  /* 0x0c201f000b047f89 */ /* 0x000e6800000e0000 */
[----:B------:R-:W3:Y:S01]  /*6960*/  SHFL.BFLY PT, R10, R13, 0x1, 0x1f ;  /* 0x0c201f000d0a7f89 */ /* 0x000ee200000e0000 */
[----:B0-----:R-:W-:Y:S02]  /*6970*/  IMAD.MOV.U32 R8, RZ, RZ, RZ ;  /* 0x000000ffff087224 */ /* 0x001fe400078e00ff */
[----:B-1----:R-:W-:Y:S01]  /*6980*/  FADD.FTZ R12, R11, R4 ;  /* 0x000000040b0c7221 */ /* 0x002fe20000010000 */
[----:B---3--:R-:W-:-:S04]  /*6990*/  FADD.FTZ R14, R13, R10 ;  /* 0x0000000a0d0e7221 */ /* 0x008fc80000010000 */
[C---:B------:R-:W-:Y:S01]  /*69a0*/  FSETP.NE.FTZ.AND P1, PT, R12.reuse, RZ, PT ;  /* 0x000000ff0c00720b */ /* 0x040fe20003f35000 */
[----:B------:R-:W-:Y:S01]  /*69b0*/  FMUL.FTZ R15, R12, 0.00390625 ;  /* 0x3b8000000c0f7820 */ /* 0x000fe20000410000 */
[----:B------:R-:W-:-:S04]  /*69c0*/  FMUL.FTZ R17, R14, 0.00390625 ;  /* 0x3b8000000e117820 */ /* 0x000fc80000410000 */
[----:B------:R-:W-:Y:S02]  /*69d0*/  FSETP.NE.FTZ.AND P2, PT, R15, RZ, PT ;  /* 0x000000ff0f00720b */ /* 0x000fe40003f55000 */
[----:B------:R-:W-:-:S05]  /*69e0*/  FSETP.NE.FTZ.AND P3, PT, R17, RZ, PT ;  /* 0x000000ff1100720b */ /* 0x000fca0003f75000 */
[----:B------:R-:W-:Y:S01]  /*69f0*/  @P1 MUFU.RCP R8, R12 ;  /* 0x0000000c00081308 */ /* 0x000fe20000001000 */
[----:B------:R-:W-:Y:S01]  /*6a00*/  FSETP.NE.FTZ.AND P1, PT, R14, RZ, PT ;  /* 0x000000ff0e00720b */ /* 0x000fe20003f35000 */
[----:B------:R-:W-:-:S06]  /*6a10*/  IMAD.MOV.U32 R10, RZ, RZ, RZ ;  /* 0x000000ffff0a7224 */ /* 0x000fcc00078e00ff */
[----:B------:R-:W0:Y:S08]  /*6a20*/  @P3 MUFU.LG2 R11, R17 ;  /* 0x00000011000b3308 */ /* 0x000e300000000c00 */
[----:B------:R-:W1:Y:S08]  /*6a30*/  @P2 MUFU.LG2 R9, R15 ;  /* 0x0000000f00092308 */ /* 0x000e700000000c00 */
[----:B------:R-:W3:Y:S01]  /*6a40*/  @P1 MUFU.RCP R10, R14 ;  /* 0x0000000e000a1308 */ /* 0x000ee20000001000 */
[C---:B------:R-:W-:Y:S01]  /*6a50*/  @P2 FMUL.FTZ R6, R2.reuse, 0.69314718246459960938 ;  /* 0x3f31721802062820 */ /* 0x040fe20000410000 */
[----:B------:R-:W-:Y:S01]  /*6a60*/  @P3 FMUL.FTZ R13, R2, 0.69314718246459960938 ;  /* 0x3f317218020d3820 */ /* 0x000fe20000410000 */
[----:B0-----:R-:W-:Y:S01]  /*6a70*/  @P3 FMUL.FTZ R2, R11, 0.69314718246459960938 ;  /* 0x3f3172180b023820 */ /* 0x001fe20000410000 */
[----:B------:R-:W-:-:S02]  /*6a80*/  IMAD.MOV.U32 R0, RZ, RZ, -0x800000 ;  /* 0xff800000ff007424 */ /* 0x000fc400078e00ff */
[----:B--2---:R-:W-:Y:S01]  /*6a90*/  FMUL.FTZ R17, R8, R5 ;  /* 0x0000000508117220 */ /* 0x004fe20000410000 */
[----:B------:R-:W-:Y:S02]  /*6aa0*/  IMAD.MOV.U32 R4, RZ, RZ, -0x800000 ;  /* 0xff800000ff047424 */ /* 0x000fe400078e00ff */
[----:B-1----:R-:W-:Y:S01]  /*6ab0*/  @P2 FMUL.FTZ R9, R9, 0.69314718246459960938 ;  /* 0x3f31721809092820 */ /* 0x002fe20000410000 */
[----:B------:R-:W-:-:S03]  /*6ac0*/  @P3 FFMA.FTZ R0, R13, R3, R2 ;  /* 0x000000030d003223 */ /* 0x000fc60000010002 */
[----:B------:R-:W-:Y:S01]  /*6ad0*/  @P2 FFMA.FTZ R4, R6, R7, R9 ;  /* 0x0000000706042223 */ /* 0x000fe20000010009 */
[----:B---3--:R-:W-:Y:S01]  /*6ae0*/  FMUL.FTZ R2, R10, R5 ;  /* 0x000000050a027220 */ /* 0x008fe20000410000 */
[----:B------:R-:W-:Y:S02]  /*6af0*/  WARPGROUP.DEPBAR.LE gsb0, 0x0 ;  /* 0x00008000000079c5 */ /* 0x000fe40000010000 */
[----:B------:R-:W-:-:S06]  /*6b00*/  WARPGROUP.ARRIVE ;  /* 0x00000000000079c5 */ /* 0x000fcc0000000000 */
[----:B------:R-:W-:Y:S03]  /*6b10*/  QGMMA.64x256x32.F32.E4M3.E4M3 R24, R224, gdesc[UR8], R24, gsb0 ;  /* 0x03e00008e0187df3 */ /* 0x000fe60008000818 */
[----:B------:R-:W-:Y:S02]  /*6b20*/  WARPGROUP.DEPBAR.LE gsb0, 0x0 ;  /* 0x00008000000079c5 */ /* 0x000fe40000010000 */
[----:B------:R-:W-:Y:S05]  /*6b30*/  @!P0 BRA `(.L_x_34) ;  /* 0x0000000000048947 */ /* 0x000fea0003800000 */
[----:B------:R-:W-:Y:S01]  /*6b40*/  BPT.TRAP 0x1 ;  /* 0x000000040000795c */ /* 0x000fe20000300000 */
.L_x_34:
[----:B------:R-:W-:Y:S01]  /*6b50*/  UIADD3 UR4, UR7, 0x38860, URZ ;  /* 0x0003886007047890 */ /* 0x000fe2000fffe03f */
[-C--:B------:R-:W-:Y:S01]  /*6b60*/  FMUL.FTZ R20, R69, R17.reuse ;  /* 0x0000001145147220 */ /* 0x080fe20000410000 */
[-C--:B------:R-:W-:Y:S01]  /*6b70*/  FMUL.FTZ R15, R77, R17.reuse ;  /* 0x000000114d0f7220 */ /* 0x080fe20000410000 */
[-C--:B------:R-:W-:Y:S01]  /*6b80*/  FMUL.FTZ R77, R44, R17.reuse ;  /* 0x000000112c4d7220 */ /* 0x080fe20000410000 */
[----:B------:R-:W-:Y:S01]  /*6b90*/  UPRMT UR4, UR5, 0x654, UR4 ;  /* 0x0000065405047896 */ /* 0x000fe20008000004 */
        /* <DEDUP_REMOVED lines=8> */
[----:B------:R-:W-:Y:S01]  /*6c20*/  SYNCS.ARRIVE.TRANS64.RED.A1T0 RZ, [UR4], RZ ;  /* 0x000000ffffff79a7 */ /* 0x000fe20008100404 */
        /* <DEDUP_REMOVED lines=111> */
[----:B------:R-:W-:Y:S01]  /*7320*/  PLOP3.LUT P0, PT, PT, PT, PT, 0x8, 0x0 ;  /* 0x000000000000781c */ /* 0x000fe20003f0e170 */
[-C--:B------:R-:W-:Y:S01]  /*7330*/  FMUL.FTZ R134, R134, R2.reuse ;  /* 0x0000000286867220 */ /* 0x080fe20000410000 */
[-C--:B------:R-:W-:Y:S01]  /*7340*/  FMUL.FTZ R131, R131, R2.reuse ;  /* 0x0000000283837220 */ /* 0x080fe20000410000 */
[-C--:B------:R-:W-:Y:S01]  /*7350*/  FMUL.FTZ R142, R142, R2.reuse ;  /* 0x000000028e8e7220 */ /* 0x080fe20000410000 */
[-C--:B------:R-:W-:Y:S01]  /*7360*/  FMUL.FTZ R139, R139, R2.reuse ;  /* 0x000000028b8b7220 */ /* 0x080fe20000410000 */
[-C--:B------:R-:W-:Y:S01]  /*7370*/  FMUL.FTZ R150, R150, R2.reuse ;  /* 0x0000000296967220 */ /* 0x080fe20000410000 */
[----:B------:R-:W-:-:S07]  /*7380*/  FMUL.FTZ R147, R147, R2 ;  /* 0x0000000293937220 */ /* 0x000fce0000410000 */
.L_x_12:
[----:B------:R-:W-:Y:S05]  /*7390*/  @P0 BRA `(.L_x_35) ;  /* 0x0000003800540947 */ /* 0x000fea0003800000 */
[----:B------:R-:W0:Y:S01]  /*73a0*/  S2R R2, SR_TID.X ;  /* 0x0000000000027919 */ /* 0x000e220000002100 */
[----:B------:R-:W-:Y:S01]  /*73b0*/  ULDC.64 UR4, c[0x4][0x110] ;  /* 0x0100440000047ab9 */ /* 0x000fe20000000a00 */
[----:B------:R-:W-:Y:S01]  /*73c0*/  ULDC.64 UR6, c[0x0][0xb38] ;  /* 0x0002ce0000067ab9 */ /* 0x000fe20000000a00 */
[----:B------:R-:W-:Y:S01]  /*73d0*/  ULDC.64 UR8, c[0x0][0xb28] ;  /* 0x0002ca0000087ab9 */ /* 0x000fe20000000a00 */
[----:B0-----:R-:W-:-:S05]  /*73e0*/  IMAD.SHL.U32 R17, R2, 0x4, RZ ;  /* 0x0000000402117824 */ /* 0x001fca00078e00ff */
[----:B------:R-:W-:Y:S01]  /*73f0*/  LOP3.LUT R17, R17, 0xc, RZ, 0xc0, !PT ;  /* 0x0000000c11117812 */ /* 0x000fe200078ec0ff */
[----:B------:R-:W-:Y:S03]  /*7400*/  BAR.SYNC.DEFER_BLOCKING 0x1, 0x100 ;  /* 0x0044000000007b1d */ /* 0x000fe60000010000 */
[----:B------:R-:W-:-:S05]  /*7410*/  IADD3 R26, P0, R17, UR4, RZ ;  /* 0x00000004111a7c10 */ /* 0x000fca000ff1e0ff */
[----:B------:R-:W-:Y:S01]  /*7420*/  IMAD.X R27, RZ, RZ, UR5, P0 ;  /* 0x00000005ff1b7e24 */ /* 0x000fe200080e06ff */
[----:B------:R-:W-:-:S04]  /*7430*/  ULDC.64 UR4, c[0x0][0xbd0] ;  /* 0x0002f40000047ab9 */ /* 0x000fc80000000a00 */
[----:B------:R0:W2:Y:S01]  /*7440*/  LDG.E.CONSTANT R26, desc[UR40][R26.64] ;  /* 0x000000281a1a7981 */ /* 0x0000a2000c1e9900 */
[C---:B------:R-:W-:Y:S01]  /*7450*/  LOP3.LUT P0, R17, R2.reuse, 0x3, RZ, 0xc0, !PT ;  /* 0x0000000302117812 */ /* 0x040fe2000780c0ff */
[----:B------:R-:W-:Y:S01]  /*7460*/  VIADD R18, R2, 0xffffff80 ;  /* 0xffffff8002127836 */ /* 0x000fe20000000000 */
[----:B------:R-:W-:Y:S02]  /*7470*/  BSSY B0, `(.L_x_36) ;  /* 0x00002ad000007945 */ /* 0x000fe40003800000 */
[----:B------:R-:W-:-:S04]  /*7480*/  ISETP.EQ.OR P0, PT, R17, 0x3, !P0 ;  /* 0x000000031100780c */ /* 0x000fc80004702670 */
[----:B------:R-:W-:Y:S02]  /*7490*/  SEL R157, R12, R89, P0 ;  /* 0x000000590c9d7207 */ /* 0x000fe40000000000 */
[----:B------:R-:W-:Y:S02]  /*74a0*/  SEL R12, R89, R12, P0 ;  /* 0x0000000c590c7207 */ /* 0x000fe40000000000 */
[----:B------:R-:W-:Y:S02]  /*74b0*/  SEL R89, R108, R7, P0 ;  /* 0x000000076c597207 */ /* 0x000fe40000000000 */
[----:B------:R-:W-:Y:S02]  /*74c0*/  SEL R108, R7, R108, P0 ;  /* 0x0000006c076c7207 */ /* 0x000fe40000000000 */
[----:B------:R-:W-:Y:S02]  /*74d0*/  SHF.R.S32.HI R7, RZ, 0x1f, R18 ;  /* 0x0000001fff077819 */ /* 0x000fe40000011412 */
[----:B------:R-:W-:-:S02]  /*74e0*/  SEL R167, R3, R80, P0 ;  /* 0x0000005003a77207 */ /* 0x000fc40000000000 */
[----:B------:R-:W-:Y:S02]  /*74f0*/  LEA.HI R2, R7, R18, RZ, 0x7 ;  /* 0x0000001207027211 */ /* 0x000fe400078f38ff */
[----:B------:R-:W-:Y:S02]  /*7500*/  SEL R80, R80, R3, P0 ;  /* 0x0000000350507207 */ /* 0x000fe40000000000 */
[----:B------:R-:W-:Y:S02]  /*7510*/  LOP3.LUT R3, R2, 0xffffff80, RZ, 0xc0, !PT ;  /* 0xffffff8002037812 */ /* 0x000fe400078ec0ff */
[----:B------:R-:W-:Y:S02]  /*7520*/  SEL R169, R33, R40, P0 ;  /* 0x0000002821a97207 */ /* 0x000fe40000000000 */
[----:B------:R-:W-:Y:S01]  /*7530*/  SEL R33, R40, R33, P0 ;  /* 0x0000002128217207 */ /* 0x000fe20000000000 */
[----:B------:R-:W-:Y:S01]  /*7540*/  IMAD.IADD R40, R18, 0x1, -R3 ;  /* 0x0000000112287824 */ /* 0x000fe200078e0a03 */
[----:B------:R-:W-:-:S02]  /*7550*/  SEL R225, R126, R127, P0 ;  /* 0x0000007f7ee17207 */ /* 0x000fc40000000000 */
[----:B------:R-:W-:Y:S02]  /*7560*/  SEL R126, R127, R126, P0 ;  /* 0x0000007e7f7e7207 */ /* 0x000fe40000000000 */
[----:B------:R-:W-:Y:S02]  /*7570*/  SEL R149, R14, R81, P0 ;  /* 0x000000510e957207 */ /* 0x000fe40000000000 */
[----:B------:R-:W-:Y:S02]  /*7580*/  SEL R127, R130, R131, P0 ;  /* 0x00000083827f7207 */ /* 0x000fe40000000000 */
[----:B------:R-:W-:Y:S02]  /*7590*/  SEL R14, R81, R14, P0 ;  /* 0x0000000e510e7207 */ /* 0x000fe40000000000 */
[----:B------:R-:W-:Y:S02]  /*75a0*/  SEL R130, R131, R130, P0 ;  /* 0x0000008283827207 */ /* 0x000fe40000000000 */
[----:B------:R-:W-:-:S02]  /*75b0*/  SEL R161, R10, R97, P0 ;  /* 0x000000610aa17207 */ /* 0x000fc40000000000 */
[----:B------:R-:W-:Y:S02]  /*75c0*/  SEL R195, R62, R63, P0 ;  /* 0x0000003f3ec37207 */ /* 0x000fe40000000000 */
[----:B------:R-:W-:Y:S02]  /*75d0*/  SEL R81, R63, R62, P0 ;  /* 0x0000003e3f517207 */ /* 0x000fe40000000000 */
[----:B------:R-:W-:Y:S02]  /*75e0*/  SEL R131, R134, R135, P0 ;  /* 0x0000008786837207 */ /* 0x000fe40000000000 */
[----:B------:R-:W-:Y:S02]  /*75f0*/  SEL R10, R97, R10, P0 ;  /* 0x0000000a610a7207 */ /* 0x000fe40000000000 */
[----:B------:R-:W-:Y:S02]  /*7600*/  SEL R179, R65, R64, P0 ;  /* 0x0000004041b37207 */ /* 0x000fe40000000000 */
[----:B------:R-:W-:-:S02]  /*7610*/  SEL R134, R135, R134, P0 ;  /* 0x0000008687867207 */ /* 0x000fc40000000000 */
[----:B------:R-:W-:Y:S02]  /*7620*/  SHF.R.S32.HI R63, RZ, 0x1f, R40 ;  /* 0x0000001fff3f7819 */ /* 0x000fe40000011428 */
        /* <DEDUP_REMOVED lines=8> */
[----:B------:R-:W-:Y:S01]  /*76b0*/  SEL R138, R139, R138, P0 ;  /* 0x0000008a8b8a7207 */ /* 0x000fe20000000000 */
[----:B------:R-:W1:Y:S01]  /*76c0*/  S2R R38, SR_CTAID.X ;  /* 0x0000000000267919 */ /* 0x000e620000002500 */
[----:B------:R-:W-:Y:S02]  /*76d0*/  SEL R48, R48, R25, P0 ;  /* 0x0000001930307207 */ /* 0x000fe40000000000 */
[----:B------:R-:W-:-:S02]  /*76e0*/  SEL R39, R42, R109, P0 ;  /* 0x0000006d2a277207 */ /* 0x000fc40000000000 */
[----:B------:R-:W-:Y:S02]  /*76f0*/  SEL R31, R109, R42, P0 ;  /* 0x0000002a6d1f7207 */ /* 0x000fe40000000000 */
[----:B------:R-:W-:Y:S02]  /*7700*/  SEL R139, R142, R143, P0 ;  /* 0x0000008f8e8b7207 */ /* 0x000fe40000000000 */
[----:B------:R-:W-:Y:S02]  /*7710*/  SEL R163, R8, R105, P0 ;  /* 0x0000006908a37207 */ /* 0x000fe40000000000 */
[----:B------:R-:W-:Y:S02]  /*7720*/  SEL R205, R86, R87, P0 ;  /* 0x0000005756cd7207 */ /* 0x000fe40000000000 */
[----:B------:R-:W-:Y:S02]  /*7730*/  LEA.HI R42, R63, R40, RZ, 0x2 ;  /* 0x000000283f2a7211 */ /* 0x000fe400078f10ff */
        /* <DEDUP_REMOVED lines=8> */
[----:B------:R-:W-:Y:S02]  /*77c0*/  LEA.HI R7, R7, R18, RZ, 0x2 ;  /* 0x0000001207077211 */ /* 0x000fe400078f10ff */
[--C-:B------:R-:W-:Y:S02]  /*77d0*/  SHF.R.S32.HI R3, RZ, 0x2, R42.reuse ;  /* 0x00000002ff037819 */ /* 0x100fe4000001142a */
[----:B------:R-:W-:Y:S02]  /*77e0*/  SHF.R.S32.HI R6, RZ, 0x1f, R42 ;  /* 0x0000001fff067819 */ /* 0x000fe4000001142a */
[----:B------:R-:W-:Y:S02]  /*77f0*/  LEA.HI R2, R2, R25, RZ, 0x1 ;  /* 0x0000001902027211 */ /* 0x000fe400078f08ff */
[----:B------:R-:W-:-:S02]  /*7800*/  SEL R165, R116, R5, P0 ;  /* 0x0000000574a57207 */ /* 0x000fc40000000000 */
[----:B------:R-:W-:Y:S02]  /*7810*/  SEL R5, R5, R116, P0 ;  /* 0x0000007405057207 */ /* 0x000fe40000000000 */
[----:B------:R-:W-:Y:S02]  /*7820*/  LOP3.LUT R7, R7, 0xfffffffc, RZ, 0xc0, !PT ;  /* 0xfffffffc07077812 */ /* 0x000fe400078ec0ff */
[----:B------:R-:W-:Y:S02]  /*7830*/  LEA.HI R6, R6, R3, RZ, 0x3 ;  /* 0x0000000306067211 */ /* 0x000fe400078f18ff */
[----:B------:R-:W-:Y:S01]  /*7840*/  LOP3.LUT R2, R2, 0x3fffffe, RZ, 0xc0, !PT ;  /* 0x03fffffe02027812 */ /* 0x000fe200078ec0ff */
[----:B0-----:R-:W-:Y:S01]  /*7850*/  IMAD.IADD R27, R18, 0x1, -R7 ;  /* 0x00000001121b7824 */ /* 0x001fe200078e0a07 */
[----:B------:R-:W-:Y:S02]  /*7860*/  SEL R201, R74, R75, P0 ;  /* 0x0000004b4ac97207 */ /* 0x000fe40000000000 */
[----:B------:R-:W-:Y:S01]  /*7870*/  SEL R74, R75, R74, P0 ;  /* 0x0000004a4b4a7207 */ /* 0x000fe20000000000 */
[----:B------:R-:W-:Y:S01]  /*7880*/  IMAD.IADD R18, R25, 0x1, -R2 ;  /* 0x0000000119127824 */ /* 0x000fe200078e0a02 */
[----:B------:R-:W-:-:S02]  /*7890*/  LOP3.LUT R6, R6, 0xfffffff8, RZ, 0xc0, !PT ;  /* 0xfffffff806067812 */ /* 0x000fc400078ec0ff */
[----:B------:R-:W-:Y:S02]  /*78a0*/  SHF.R.S32.HI R75, RZ, 0x1f, R16 ;  /* 0x0000001fff4b7819 */ /* 0x000fe40000011410 */
[----:B------:R-:W-:Y:S01]  /*78b0*/  LEA.HI R2, R63, R40, RZ, 0x5 ;  /* 0x000000283f027211 */ /* 0x000fe200078f28ff */
[----:B------:R-:W-:Y:S01]  /*78c0*/  IMAD.IADD R7, R3, 0x1, -R6 ;  /* 0x0000000103077824 */ /* 0x000fe200078e0a06 */
[----:B------:R-:W-:Y:S01]  /*78d0*/  SEL R133, R77, R32, P0 ;  /* 0x000000204d857207 */ /* 0x000fe20000000000 */
[C---:B------:R-:W-:Y:S01]  /*78e0*/  IMAD R25, R75.reuse, UR4, RZ ;  /* 0x000000044b197c24 */ /* 0x040fe2000f8e02ff */
[----:B------:R-:W-:Y:S01]  /*78f0*/  SHF.R.S32.HI R6, RZ, 0x5, R2 ;  /* 0x00000005ff067819 */ /* 0x000fe20000011402 */
[----:B------:R-:W-:Y:S01]  /*7900*/  IMAD R75, R75, UR6, RZ ;  /* 0x000000064b4b7c24 */ /* 0x000fe2000f8e02ff */
[----:B------:R-:W-:Y:S01]  /*7910*/  SEL R145, R41, R20, P0 ;  /* 0x0000001429917207 */ /* 0x000fe20000000000 */
[----:B------:R-:W-:Y:S01]  /*7920*/  IMAD R63, R16, UR5, R25 ;  /* 0x00000005103f7c24 */ /* 0x000fe2000f8e0219 */
[----:B------:R-:W-:Y:S01]  /*7930*/  SEL R59, R153, R36, P0 ;  /* 0x00000024993b7207 */ /* 0x000fe20000000000 */
[----:B------:R-:W-:Y:S01]  /*7940*/  IMAD R25, R6, 0x10, R7 ;  /* 0x0000001006197824 */ /* 0x000fe200078e0207 */
[----:B------:R-:W-:Y:S01]  /*7950*/  SEL R32, R32, R77, P0 ;  /* 0x0000004d20207207 */ /* 0x000fe20000000000 */
[----:B------:R-:W-:Y:S01]  /*7960*/  IMAD R75, R16, UR7, R75 ;  /* 0x00000007104b7c24 */ /* 0x000fe2000f8e024b */
[----:B------:R-:W-:Y:S01]  /*7970*/  SEL R20, R20, R41, P0 ;  /* 0x0000002914147207 */ /* 0x000fe20000000000 */
[----:B------:R-:W-:Y:S01]  /*7980*/  IMAD.WIDE.U32 R6, R16, UR6, RZ ;  /* 0x0000000610067c25 */ /* 0x000fe2000f8e00ff */
[----:B------:R-:W-:Y:S01]  /*7990*/  SEL R175, R53, R96, P0 ;  /* 0x0000006035af7207 */ /* 0x000fe20000000000 */
[----:B------:R-:W-:Y:S01]  /*79a0*/  ULDC.64 UR6, c[0x0][0xb48] ;  /* 0x0002d20000067ab9 */ /* 0x000fe20000000a00 */
[----:B------:R-:W-:Y:S01]  /*79b0*/  SEL R36, R36, R153, P0 ;  /* 0x0000009924247207 */ /* 0x000fe20000000000 */
[----:B------:R-:W-:Y:S01]  /*79c0*/  IMAD.IADD R7, R7, 0x1, R75 ;  /* 0x0000000107077824 */ /* 0x000fe200078e024b */
[----:B------:R-:W-:Y:S01]  /*79d0*/  SEL R77, R29, R52, P0 ;  /* 0x000000341d4d7207 */ /* 0x000fe20000000000 */
[----:B------:R-:W-:Y:S01]  /*79e0*/  IMAD.WIDE.U32 R2, R16, UR4, RZ ;  /* 0x0000000410027c25 */ /* 0x000fe2000f8e00ff */
[----:B------:R-:W-:Y:S01]  /*79f0*/  SEL R41, R19, R72, P0 ;  /* 0x0000004813297207 */ /* 0x000fe20000000000 */
[----:B------:R-:W0:Y:S01]  /*7a00*/  S2UR UR4, SR_CTAID.Y ;  /* 0x00000000000479c3 */ /* 0x000e220000002600 */
[----:B------:R-:W-:Y:S01]  /*7a10*/  SEL R53, R96, R53, P0 ;  /* 0x0000003560357207 */ /* 0x000fe20000000000 */
[----:B------:R-:W-:Y:S01]  /*7a20*/  IMAD R25, R18, 0x40, R25 ;  /* 0x0000004012197824 */ /* 0x000fe200078e0219 */
[----:B------:R-:W-:Y:S01]  /*7a30*/  SEL R177, R57, R56, P0 ;  /* 0x0000003839b17207 */ /* 0x000fe20000000000 */
[----:B------:R-:W-:Y:S01]  /*7a40*/  IMAD.IADD R3, R3, 0x1, R63 ;  /* 0x0000000103037824 */ /* 0x000fe200078e023f */
        /* <DEDUP_REMOVED lines=42> */
[----:B------:R-:W-:-:S02]  /*7cf0*/  LEA.HI R28, R27, R27, RZ, 0x1 ;  /* 0x0000001b1b1c7211 */ /* 0x000fc400078f08ff */
[----:B------:R-:W-:Y:S02]  /*7d00*/  SEL R35, R155, R112, P0 ;  /* 0x000000709b237207 */ /* 0x000fe40000000000 */
[----:B------:R-:W-:Y:S02]  /*7d10*/  LOP3.LUT R28, R28, 0x1ffffffe, RZ, 0xc0, !PT ;  /* 0x1ffffffe1c1c7812 */ /* 0x000fe400078ec0ff */
[----:B------:R-:W-:Y:S02]  /*7d20*/  SEL R51, R146, R147, P0 ;  /* 0x0000009392337207 */ /* 0x000fe40000000000 */
[----:B------:R-:W-:Y:S01]  /*7d30*/  SEL R17, R147, R146, P0 ;  /* 0x0000009293117207 */ /* 0x000fe20000000000 */
[----:B------:R-:W-:Y:S01]  /*7d40*/  IMAD.IADD R28, R27, 0x1, -R28 ;  /* 0x000000011b1c7824 */ /* 0x000fe200078e0a1c */
[----:B------:R-:W-:Y:S02]  /*7d50*/  SEL R155, R112, R155, P0 ;  /* 0x0000009b709b7207 */ /* 0x000fe40000000000 */
[----:B------:R-:W-:Y:S01]  /*7d60*/  SEL R171, R45, R88, P0 ;  /* 0x000000582dab7207 */ /* 0x000fe20000000000 */
[--C-:B------:R-:W-:Y:S01]  /*7d70*/  IMAD R27, R28, 0x8, R25.reuse ;  /* 0x000000081c1b7824 */ /* 0x100fe200078e0219 */
[----:B------:R-:W-:Y:S01]  /*7d80*/  SEL R147, R76, R15, P0 ;  /* 0x0000000f4c937207 */ /* 0x000fe20000000000 */
[C---:B-1----:R-:W-:Y:S01]  /*7d90*/  IMAD R25, R38.reuse, 0x80, R25 ;  /* 0x0000008026197824 */ /* 0x042fe200078e0219 */
[----:B------:R-:W-:Y:S01]  /*7da0*/  SEL R15, R15, R76, P0 ;  /* 0x0000004c0f0f7207 */ /* 0x000fe20000000000 */
[----:B------:R-:W-:Y:S01]  /*7db0*/  IMAD R27, R38, 0x80, R27 ;  /* 0x00000080261b7824 */ /* 0x000fe200078e021b */
        /* <DEDUP_REMOVED lines=16> */
[----:B------:R-:W-:Y:S02]  /*7ec0*/  LOP3.LUT R63, R42, 0x7ffffffc, RZ, 0xc0, !PT ;  /* 0x7ffffffc2a3f7812 */ /* 0x000fe400078ec0ff */
[----:B------:R-:W-:Y:S02]  /*7ed0*/  SEL R37, R44, R37, P0 ;  /* 0x000000252c257207 */ /* 0x000fe40000000000 */
[----:B------:R-:W-:Y:S01]  /*7ee0*/  SEL R209, R94, R95, P0 ;  /* 0x0000005f5ed17207 */ /* 0x000fe20000000000 */
[----:B------:R-:W-:Y:S01]  /*7ef0*/  IMAD.IADD R18, R40, 0x1, -R63 ;  /* 0x0000000128127824 */ /* 0x000fe200078e0a3f */
[----:B------:R-:W-:Y:S01]  /*7f00*/  SEL R61, R104, R61, P0 ;  /* 0x0000003d683d7207 */ /* 0x000fe20000000000 */
[----:B--2---:R1:W-:Y:S01]  /*7f10*/  SHFL.IDX PT, R86, R97, R26, 0x1c1f ;  /* 0x001c1f1a61567589 */ /* 0x0043e200000e0000 */
[----:B------:R-:W-:-:S02]  /*7f20*/  SEL R45, R88, R45, P0 ;  /* 0x0000002d582d7207 */ /* 0x000fc40000000000 */
[----:B------:R-:W-:Y:S01]  /*7f30*/  SEL R71, R95, R94, P0 ;  /* 0x0000005e5f477207 */ /* 0x000fe20000000000 */
[----:B------:R-:W-:Y:S01]  /*7f40*/  SHFL.IDX PT, R116, R179, R26, 0x1c1f ;  /* 0x001c1f1ab3747589 */ /* 0x000fe200000e0000 */
[----:B------:R-:W-:-:S03]  /*7f50*/  LOP3.LUT P1, RZ, R40, 0x3, RZ, 0xc0, !PT ;  /* 0x0000000328ff7812 */ /* 0x000fc6000782c0ff */
[----:B------:R-:W-:Y:S01]  /*7f60*/  SHFL.IDX PT, R179, R143, R26, 0x1c1f ;  /* 0x001c1f1a8fb37589 */ /* 0x000fe200000e0000 */
[----:B-1----:R-:W-:-:S03]  /*7f70*/  LOP3.LUT R97, R26, 0x2, RZ, 0x3c, !PT ;  /* 0x000000021a617812 */ /* 0x002fc600078e3cff */
[----:B------:R-:W-:Y:S04]  /*7f80*/  SHFL.IDX PT, R89, R89, R26, 0x1c1f ;  /* 0x001c1f1a59597589 */ /* 0x000fe800000e0000 */
[----:B------:R-:W1:Y:S04]  /*7f90*/  SHFL.IDX PT, R150, R150, R97, 0x1c1f ;  /* 0x001c1f6196967589 */ /* 0x000e6800000e0000 */
[----:B------:R-:W-:Y:S04]  /*7fa0*/  SHFL.IDX PT, R108, R108, R97, 0x1c1f ;  /* 0x001c1f616c6c7589 */ /* 0x000fe800000e0000 */
[----:B------:R-:W-:Y:S04]  /*7fb0*/  SHFL.IDX PT, R133, R133, R26, 0x1c1f ;  /* 0x001c1f1a85857589 */ /* 0x000fe800000e0000 */
[----:B------:R-:W-:Y:S04]  /*7fc0*/  SHFL.IDX PT, R107, R175, R26, 0x1c1f ;  /* 0x001c1f1aaf6b7589 */ /* 0x000fe800000e0000 */
[----:B------:R-:W-:Y:S04]  /*7fd0*/  SHFL.IDX PT, R32, R32, R97, 0x1c1f ;  /* 0x001c1f6120207589 */ /* 0x000fe800000e0000 */
[----:B------:R-:W-:Y:S04]  /*7fe0*/  SHFL.IDX PT, R188, R53, R97, 0x1c1f ;  /* 0x001c1f6135bc7589 */ /* 0x000fe800000e0000 */
[----:B------:R-:W-:Y:S04]  /*7ff0*/  SHFL.IDX PT, R77, R77, R26, 0x1c1f ;  /* 0x001c1f1a4d4d7589 */ /* 0x000fe800000e0000 */
[----:B------:R-:W-:Y:S04]  /*8000*/  SHFL.IDX PT, R75, R41, R26, 0x1c1f ;  /* 0x001c1f1a294b7589 */ /* 0x000fe800000e0000 */
[----:B------:R-:W-:Y:S04]  /*8010*/  SHFL.IDX PT, R109, R177, R26, 0x1c1f ;  /* 0x001c1f1ab16d7589 */ /* 0x000fe800000e0000 */
[----:B------:R-:W2:Y:S04]  /*8020*/  SHFL.IDX PT, R164, R29, R97, 0x1c1f ;  /* 0x001c1f611da47589 */ /* 0x000ea800000e0000 */
[----:B------:R-:W-:Y:S04]  /*8030*/  SHFL.IDX PT, R174, R19, R97, 0x1c1f ;  /* 0x001c1f6113ae7589 */ /* 0x000fe800000e0000 */
[----:B------:R-:W-:Y:S04]  /*8040*/  SHFL.IDX PT, R152, R56, R97, 0x1c1f ;  /* 0x001c1f6138987589 */ /* 0x000fe800000e0000 */
[----:B------:R-:W-:Y:S04]  /*8050*/  SHFL.IDX PT, R153, R153, R26, 0x1c1f ;  /* 0x001c1f1a99997589 */ /* 0x000fe800000e0000 */
[----:B------:R-:W-:Y:S04]  /*8060*/  SHFL.IDX PT, R103, R173, R26, 0x1c1f ;  /* 0x001c1f1aad677589 */ /* 0x000fe800000e0000 */
[----:B------:R-:W-:Y:S04]  /*8070*/  SHFL.IDX PT, R158, R85, R97, 0x1c1f ;  /* 0x001c1f61559e7589 */ /* 0x000fe800000e0000 */
[----:B------:R-:W-:Y:S04]  /*8080*/  SHFL.IDX PT, R176, R13, R97, 0x1c1f ;  /* 0x001c1f610db07589 */ /* 0x000fe800000e0000 */
[----:B------:R1:W-:Y:S04]  /*8090*/  SHFL.IDX PT, R85, R9, R97, 0x1c1f ;  /* 0x001c1f6109557589 */ /* 0x0003e800000e0000 */
[----:B------:R3:W-:Y:S04]  /*80a0*/  SHFL.IDX PT, R173, R5, R97, 0x1c1f ;  /* 0x001c1f6105ad7589 */ /* 0x0007e800000e0000 */
[----:B------:R-:W-:Y:S01]  /*80b0*/  SHFL.IDX PT, R98, R167, R26, 0x1c1f ;  /* 0x001c1f1aa7627589 */ /* 0x000fe200000e0000 */
[----:B-1----:R-:W-:-:S03]  /*80c0*/  SEL R9, R150, R179, P0 ;  /* 0x000000b396097207 */ /* 0x002fc60000000000 */
[----:B------:R-:W-:Y:S01]  /*80d0*/  SHFL.IDX PT, R120, R59, R26, 0x1c1f ;  /* 0x001c1f1a3b787589 */ /* 0x000fe200000e0000 */
[----:B---3--:R-:W-:Y:S02]  /*80e0*/  SEL R5, R179, R150, P0 ;  /* 0x00000096b3057207 */ /* 0x008fe40000000000 */
[----:B------:R-:W1:Y:S01]  /*80f0*/  LDC R150, c[0x0][0xbe8] ;  /* 0x0002fa00ff967b82 */ /* 0x000e620000000800 */
[----:B------:R-:W-:Y:S04]  /*8100*/  SHFL.IDX PT, R167, R36, R97, 0x1c1f ;  /* 0x001c1f6124a77589 */ /* 0x000fe800000e0000 */
[----:B------:R-:W-:Y:S04]  /*8110*/  SHFL.IDX PT, R123, R43, R26, 0x1c1f ;  /* 0x001c1f1a2b7b7589 */ /* 0x000fe800000e0000 */
[----:B------:R-:W-:Y:S04]  /*8120*/  SHFL.IDX PT, R121, R185, R26, 0x1c1f ;  /* 0x001c1f1ab9797589 */ /* 0x000fe800000e0000 */
[----:B------:R-:W3:Y:S04]  /*8130*/  SHFL.IDX PT, R154, R93, R97, 0x1c1f ;  /* 0x001c1f615d9a7589 */ /* 0x000ee800000e0000 */
[----:B------:R2:W-:Y:S04]  /*8140*/  SHFL.IDX PT, R148, R34, R97, 0x1c1f ;  /* 0x001c1f6122947589 */ /* 0x0005e800000e0000 */
[----:B------:R-:W-:Y:S01]  /*8150*/  SHFL.IDX PT, R125, R125, R26, 0x1c1f ;  /* 0x001c1f1a7d7d7589 */ /* 0x000fe200000e0000 */
[----:B-1----:R-:W-:-:S03]  /*8160*/  ISETP.NE.AND P2, PT, R150, 0x1, PT ;  /* 0x000000019600780c */ /* 0x002fc60003f45270 */
[----:B------:R-:W-:Y:S01]  /*8170*/  SHFL.IDX PT, R69, R69, R26, 0x1c1f ;  /* 0x001c1f1a45457589 */ /* 0x000fe200000e0000 */
[----:B--2---:R-:W-:-:S03]  /*8180*/  SEL R34, R164, R77, P0 ;  /* 0x0000004da4227207 */ /* 0x004fc60000000000 */
[----:B------:R-:W-:Y:S04]  /*8190*/  SHFL.IDX PT, R92, R105, R26, 0x1c1f ;  /* 0x001c1f1a695c7589 */ /* 0x000fe800000e0000 */
[----:B------:R-:W-:Y:S04]  /*81a0*/  SHFL.IDX PT, R115, R187, R26, 0x1c1f ;  /* 0x001c1f1abb737589 */ /* 0x000fe800000e0000 */
[----:B------:R1:W2:Y:S01]  /*81b0*/  SHFL.IDX PT, R168, R23, R97, 0x1c1f ;  /* 0x001c1f6117a87589 */ /* 0x0002a200000e0000 */
[----:B---3--:R-:W-:-:S03]  /*81c0*/  SEL R13, R154, R123, P0 ;  /* 0x0000007b9a0d7207 */ /* 0x008fc60000000000 */
[----:B------:R-:W-:Y:S04]  /*81d0*/  SHFL.IDX PT, R124, R65, R97, 0x1c1f ;  /* 0x001c1f61417c7589 */ /* 0x000fe800000e0000 */
[----:B------:R-:W-:Y:S01]  /*81e0*/  SHFL.IDX PT, R141, R141, R26, 0x1c1f ;  /* 0x001c1f1a8d8d7589 */ /* 0x000fe200000e0000 */
[----:B-1----:R-:W-:-:S03]  /*81f0*/  SEL R23, R133, R32, P0 ;  /* 0x0000002085177207 */ /* 0x002fc60000000000 */
[----:B------:R-:W-:Y:S04]  /*8200*/  SHFL.IDX PT, R145, R145, R26, 0x1c1f ;  /* 0x001c1f1a91917589 */ /* 0x000fe800000e0000 */
[----:B------:R-:W-:Y:S04]  /*8210*/  SHFL.IDX PT, R105, R189, R26, 0x1c1f ;  /* 0x001c1f1abd697589 */ /* 0x000fe800000e0000 */
[----:B------:R-:W1:Y:S04]  /*8220*/  SHFL.IDX PT, R166, R22, R97, 0x1c1f ;  /* 0x001c1f6116a67589 */ /* 0x000e6800000e0000 */
[----:B------:R3:W-:Y:S01]  /*8230*/  SHFL.IDX PT, R170, R20, R97, 0x1c1f ;  /* 0x001c1f6114aa7589 */ /* 0x0007e200000e0000 */
[----:B--2---:R-:W-:-:S03]  /*8240*/  SEL R36, R69, R168, P0 ;  /* 0x000000a845247207 */ /* 0x004fc60000000000 */
[----:B------:R-:W-:Y:S04]  /*8250*/  SHFL.IDX PT, R144, R68, R97, 0x1c1f ;  /* 0x001c1f6144907589 */ /* 0x000fe800000e0000 */
[----:B------:R-:W-:Y:S01]  /*8260*/  SHFL.IDX PT, R35, R35, R26, 0x1c1f ;  /* 0x001c1f1a23237589 */ /* 0x000fe200000e0000 */
[----:B---3--:R-:W-:-:S03]  /*8270*/  SEL R20, R167, R120, P0 ;  /* 0x00000078a7147207 */ /* 0x008fc60000000000 */
[----:B------:R-:W-:Y:S04]  /*8280*/  SHFL.IDX PT, R102, R171, R26, 0x1c1f ;  /* 0x001c1f1aab667589 */ /* 0x000fe800000e0000 */
[----:B------:R-:W-:Y:S04]  /*8290*/  SHFL.IDX PT, R156, R155, R97, 0x1c1f ;  /* 0x001c1f619b9c7589 */ /* 0x000fe800000e0000 */
[----:B------:R2:W-:Y:S01]  /*82a0*/  SHFL.IDX PT, R56, R87, R97, 0x1c1f ;  /* 0x001c1f6157387589 */ /* 0x0005e200000e0000 */
[----:B-1----:R-:W-:-:S03]  /*82b0*/  SEL R65, R166, R141, P0 ;  /* 0x0000008da6417207 */ /* 0x002fc60000000000 */
[----:B------:R-:W-:Y:S04]  /*82c0*/  SHFL.IDX PT, R137, R137, R26, 0x1c1f ;  /* 0x001c1f1a89897589 */ /* 0x000fe800000e0000 */
[----:B------:R-:W-:Y:S01]  /*82d0*/  SHFL.IDX PT, R83, R159, R26, 0x1c1f ;  /* 0x001c1f1a9f537589 */ /* 0x000fe200000e0000 */
[----:B--2---:R-:W-:-:S03]  /*82e0*/  SEL R87, R89, R108, P0 ;  /* 0x0000006c59577207 */ /* 0x004fc60000000000 */
[----:B------:R-:W-:Y:S01]  /*82f0*/  SHFL.IDX PT, R119, R183, R26, 0x1c1f ;  /* 0x001c1f1ab7777589 */ /* 0x000fe200000e0000 */
[----:B------:R-:W-:Y:S02]  /*8300*/  SEL R89, R108, R89, P0 ;  /* 0x000000596c597207 */ /* 0x000fe40000000000 */
[----:B------:R-:W-:Y:S01]  /*8310*/  SEL R108, R188, R107, P0 ;  /* 0x0000006bbc6c7207 */ /* 0x000fe20000000000 */
[----:B------:R-:W-:Y:S04]  /*8320*/  SHFL.IDX PT, R162, R24, R97, 0x1c1f ;  /* 0x001c1f6118a27589 */ /* 0x000fe800000e0000 */
[----:B------:R-:W-:Y:S04]  /*8330*/  SHFL.IDX PT, R171, R8, R97, 0x1c1f ;  /* 0x001c1f6108ab7589 */ /* 0x000fe800000e0000 */
[----:B------:R-:W1:Y:S04]  /*8340*/  SHFL.IDX PT, R146, R30, R97, 0x1c1f ;  /* 0x001c1f611e927589 */ /* 0x000e6800000e0000 */
[----:B------:R-:W-:Y:S04]  /*8350*/  SHFL.IDX PT, R79, R157, R26, 0x1c1f ;  /* 0x001c1f1a9d4f7589 */ /* 0x000fe800000e0000 */
[----:B------:R2:W-:Y:S04]  /*8360*/  SHFL.IDX PT, R159, R31, R97, 0x1c1f ;  /* 0x001c1f611f9f7589 */ /* 0x0005e800000e0000 */
[----:B------:R3:W-:Y:S04]  /*8370*/  SHFL.IDX PT, R8, R106, R97, 0x1c1f ;  /* 0x001c1f616a087589 */ /* 0x0007e800000e0000 */
[----:B------:R4:W-:Y:S01]  /*8380*/  SHFL.IDX PT, R157, R72, R97, 0x1c1f ;  /* 0x001c1f61489d7589 */ /* 0x0009e200000e0000 */
[----:B--2---:R-:W-:-:S03]  /*8390*/  SEL R31, R32, R133, P0 ;  /* 0x00000085201f7207 */ /* 0x004fc60000000000 */
[----:B------:R2:W-:Y:S01]  /*83a0*/  SHFL.IDX PT, R140, R70, R97, 0x1c1f ;  /* 0x001c1f61468c7589 */ /* 0x0005e200000e0000 */
[----:B------:R-:W-:Y:S02]  /*83b0*/  SEL R32, R77, R164, P0 ;  /* 0x000000a44d207207 */ /* 0x000fe40000000000 */
[----:B---3--:R-:W-:Y:S01]  /*83c0*/  SEL R106, R107, R188, P0 ;  /* 0x000000bc6b6a7207 */ /* 0x008fe20000000000 */
[----:B------:R-:W-:Y:S01]  /*83d0*/  SHFL.IDX PT, R41, R127, R26, 0x1c1f ;  /* 0x001c1f1a7f297589 */ /* 0x000fe200000e0000 */
[----:B------:R-:W-:Y:S02]  /*83e0*/  SEL R107, R109, R152, P0 ;  /* 0x000000986d6b7207 */ /* 0x000fe40000000000 */
[----:B----4-:R-:W-:Y:S01]  /*83f0*/  SEL R72, R174, R75, P0 ;  /* 0x0000004bae487207 */ /* 0x010fe20000000000 */
[----:B------:R-:W-:Y:S01]  /*8400*/  SHFL.IDX PT, R28, R51, R26, 0x1c1f ;  /* 0x001c1f1a331c7589 */ /* 0x000fe200000e0000 */
[----:B------:R-:W-:Y:S02]  /*8410*/  SEL R77, R176, R153, P0 ;  /* 0x00000099b04d7207 */ /* 0x000fe40000000000 */
[----:B--2---:R-:W-:Y:S01]  /*8420*/  SEL R70, R75, R174, P0 ;  /* 0x000000ae4b467207 */ /* 0x004fe20000000000 */
[----:B------:R-:W-:Y:S01]  /*8430*/  SHFL.IDX PT, R104, R47, R26, 0x1c1f ;  /* 0x001c1f1a2f687589 */ /* 0x000fe200000e0000 */
[----:B------:R-:W-:-:S02]  /*8440*/  SEL R75, R153, R176, P0 ;  /* 0x000000b0994b7207 */ /* 0x000fc40000000000 */
[----:B------:R-:W-:Y:S01]  /*8450*/  SEL R109, R152, R109, P0 ;  /* 0x0000006d986d7207 */ /* 0x000fe20000000000 */
[----:B------:R1:W-:Y:S01]  /*8460*/  SHFL.IDX PT, R127, R117, R97, 0x1c1f ;  /* 0x001c1f61757f7589 */ /* 0x0003e200000e0000 */
[----:B------:R-:W2:Y:S03]  /*8470*/  LDC.64 R152, c[0x0][0xbd8] ;  /* 0x0002f600ff987b82 */ /* 0x000ea60000000a00 */
[----:B------:R-:W-:Y:S04]  /*8480*/  SHFL.IDX PT, R100, R49, R26, 0x1c1f ;  /* 0x001c1f1a31647589 */ /* 0x000fe800000e0000 */
[----:B------:R-:W-:Y:S01]  /*8490*/  SHFL.IDX PT, R147, R147, R26, 0x1c1f ;  /* 0x001c1f1a93937589 */ /* 0x000fe200000e0000 */
[----:B-1----:R-:W-:-:S03]  /*84a0*/  SEL R117, R119, R146, P0 ;  /* 0x0000009277757207 */ /* 0x002fc60000000000 */
[----:B------:R-:W-:Y:S01]  /*84b0*/  SHFL.IDX PT, R112, R57, R26, 0x1c1f ;  /* 0x001c1f1a39707589 */ /* 0x000fe200000e0000 */
[----:B------:R-:W-:Y:S02]  /*84c0*/  SEL R119, R146, R119, P0 ;  /* 0x0000007792777207 */ /* 0x000fe40000000000 */
[----:B------:R-:W1:Y:S01]  /*84d0*/  @P2 LDC R146, c[0x0][0xbec] ;  /* 0x0002fb00ff922b82 */ /* 0x000e620000000800 */
[----:B------:R-:W-:Y:S04]  /*84e0*/  SHFL.IDX PT, R114, R39, R26, 0x1c1f ;  /* 0x001c1f1a27727589 */ /* 0x000fe800000e0000 */
[----:B------:R-:W3:Y:S04]  /*84f0*/  SHFL.IDX PT, R51, R199, R26, 0x1c1f ;  /* 0x001c1f1ac7337589 */ /* 0x000ee800000e0000 */
[----:B------:R4:W-:Y:S04]  /*8500*/  SHFL.IDX PT, R172, R15, R97, 0x1c1f ;  /* 0x001c1f610fac7589 */ /* 0x0009e800000e0000 */
[----:B------:R-:W-:Y:S04]  /*8510*/  SHFL.IDX PT, R129, R129, R26, 0x1c1f ;  /* 0x001c1f1a81817589 */ /* 0x000fe800000e0000 */
[----:B------:R-:W-:Y:S01]  /*8520*/  SHFL.IDX PT, R149, R149, R26, 0x1c1f ;  /* 0x001c1f1a95957589 */ /* 0x000fe200000e0000 */
[----:B----4-:R-:W-:-:S03]  /*8530*/  SEL R15, R125, R158, P0 ;  /* 0x0000009e7d0f7207 */ /* 0x010fc60000000000 */
[----:B------:R-:W-:Y:S01]  /*8540*/  SHFL.IDX PT, R84, R161, R26, 0x1c1f ;  /* 0x001c1f1aa1547589 */ /* 0x000fe200000e0000 */
[----:B-1----:R-:W-:-:S03]  /*8550*/  @P2 IMAD.HI.U32 R146, R27, R146, RZ ;  /* 0x000000921b922227 */ /* 0x002fc600078e00ff */
[----:B------:R-:W-:Y:S04]  /*8560*/  SHFL.IDX PT, R88, R163, R26, 0x1c1f ;  /* 0x001c1f1aa3587589 */ /* 0x000fe800000e0000 */
[----:B------:R-:W-:Y:S01]  /*8570*/  SHFL.IDX PT, R96, R165, R26, 0x1c1f ;  /* 0x001c1f1aa5607589 */ /* 0x000fe200000e0000 */
[----:B---3--:R-:W-:Y:S02]  /*8580*/  SEL R133, R51, R140, P0 ;  /* 0x0000008c33857207 */ /* 0x008fe40000000000 */
[----:B------:R-:W-:Y:S01]  /*8590*/  SEL R51, R140, R51, P0 ;  /* 0x000000338c337207 */ /* 0x000fe20000000000 */
[----:B------:R-:W-:Y:S01]  /*85a0*/  SHFL.IDX PT, R99, R169, R26, 0x1c1f ;  /* 0x001c1f1aa9637589 */ /* 0x000fe200000e0000 */
[----:B------:R-:W-:-:S03]  /*85b0*/  IMAD.MOV R140, RZ, RZ, -R16 ;  /* 0x000000ffff8c7224 */ /* 0x000fc600078e0a10 */
        /* <DEDUP_REMOVED lines=22> */
[----:B------:R1:W3:Y:S04]  /*8720*/  SHFL.IDX PT, R160, R37, R97, 0x1c1f ;  /* 0x001c1f6125a07589 */ /* 0x0002e800000e0000 */
[----:B------:R4:W-:Y:S04]  /*8730*/  SHFL.IDX PT, R178, R14, R97, 0x1c1f ;  /* 0x001c1f610eb27589 */ /* 0x0009e800000e0000 */
[----:B------:R-:W5:Y:S01]  /*8740*/  SHFL.IDX PT, R128, R76, R97, 0x1c1f ;  /* 0x001c1f614c807589 */ /* 0x000f6200000e0000 */
[----:B-1----:R-:W-:-:S03]  /*8750*/  SEL R37, R141, R166, P0 ;  /* 0x000000a68d257207 */ /* 0x002fc60000000000 */
[----:B------:R1:W-:Y:S01]  /*8760*/  SHFL.IDX PT, R180, R11, R97, 0x1c1f ;  /* 0x001c1f610bb47589 */ /* 0x0003e200000e0000 */
[----:B------:R-:W0:Y:S01]  /*8770*/  LDC R141, c[0x0][0xc50] ;  /* 0x00031400ff8d7b82 */ /* 0x000e220000000800 */
[----:B----4-:R-:W-:Y:S02]  /*8780*/  SEL R14, R120, R167, P0 ;  /* 0x000000a7780e7207 */ /* 0x010fe40000000000 */
[----:B------:R-:W4:Y:S01]  /*8790*/  SHFL.IDX PT, R132, R81, R97, 0x1c1f ;  /* 0x001c1f6151847589 */ /* 0x000f2200000e0000 */
[----:B------:R-:W-:-:S03]  /*87a0*/  SEL R120, R121, R148, P0 ;  /* 0x0000009479787207 */ /* 0x000fc60000000000 */
[----:B------:R2:W-:Y:S01]  /*87b0*/  SHFL.IDX PT, R26, R122, R97, 0x1c1f ;  /* 0x001c1f617a1a7589 */ /* 0x0005e200000e0000 */
[----:B-1----:R-:W-:-:S03]  /*87c0*/  SEL R11, R123, R154, P0 ;  /* 0x0000009a7b0b7207 */ /* 0x002fc60000000000 */
[----:B------:R1:W4:Y:S01]  /*87d0*/  SHFL.IDX PT, R93, R21, R97, 0x1c1f ;  /* 0x001c1f61155d7589 */ /* 0x00032200000e0000 */
[----:B------:R-:W-:Y:S02]  /*87e0*/  SEL R123, R124, R115, P0 ;  /* 0x000000737c7b7207 */ /* 0x000fe40000000000 */
[----:B---3--:R-:W-:Y:S01]  /*87f0*/  SEL R22, R129, R160, P0 ;  /* 0x000000a081167207 */ /* 0x008fe20000000000 */
[----:B------:R3:W-:Y:S01]  /*8800*/  SHFL.IDX PT, R161, R64, R97, 0x1c1f ;  /* 0x001c1f6140a17589 */ /* 0x0007e200000e0000 */
[----:B------:R-:W-:Y:S02]  /*8810*/  SEL R30, R160, R129, P0 ;  /* 0x00000081a01e7207 */ /* 0x000fe40000000000 */
[----:B--2---:R-:W-:Y:S01]  /*8820*/  SEL R122, R148, R121, P0 ;  /* 0x00000079947a7207 */ /* 0x004fe20000000000 */
[----:B------:R2:W-:Y:S01]  /*8830*/  SHFL.IDX PT, R139, R67, R97, 0x1c1f ;  /* 0x001c1f61438b7589 */ /* 0x0005e200000e0000 */
[----:B------:R-:W-:Y:S02]  /*8840*/  SEL R121, R115, R124, P0 ;  /* 0x0000007c73797207 */ /* 0x000fe40000000000 */
[----:B-1----:R-:W-:Y:S01]  /*8850*/  SEL R21, R158, R125, P0 ;  /* 0x0000007d9e157207 */ /* 0x002fe20000000000 */
[----:B------:R-:W1:Y:S01]  /*8860*/  SHFL.IDX PT, R143, R74, R97, 0x1c1f ;  /* 0x001c1f614a8f7589 */ /* 0x000e6200000e0000 */
[----:B------:R-:W-:Y:S01]  /*8870*/  SEL R125, R105, R144, P0 ;  /* 0x00000090697d7207 */ /* 0x000fe20000000000 */
[----:B0-----:R-:W-:Y:S01]  /*8880*/  IMAD R141, R141, R140, UR4 ;  /* 0x000000048d8d7e24 */ /* 0x001fe2000f8e028c */
[----:B---3--:R-:W-:Y:S01]  /*8890*/  SEL R64, R168, R69, P0 ;  /* 0x00000045a8407207 */ /* 0x008fe20000000000 */
[----:B------:R0:W-:Y:S01]  /*88a0*/  SHFL.IDX PT, R131, R142, R97, 0x1c1f ;  /* 0x001c1f618e837589 */ /* 0x0001e200000e0000 */
[----:B------:R-:W-:Y:S01]  /*88b0*/  SEL R69, R170, R145, P0 ;  /* 0x00000091aa457207 */ /* 0x000fe20000000000 */
[----:B------:R-:W-:Y:S01]  /*88c0*/  ULDC.64 UR4, c[0x0][0xbe0] ;  /* 0x0002f80000047ab9 */ /* 0x000fe20000000a00 */
[----:B--2---:R-:W-:Y:S01]  /*88d0*/  SEL R67, R145, R170, P0 ;  /* 0x000000aa91437207 */ /* 0x004fe20000000000 */
[----:B------:R2:W3:Y:S01]  /*88e0*/  SHFL.IDX PT, R182, R12, R97, 0x1c1f ;  /* 0x001c1f610cb67589 */ /* 0x0004e200000e0000 */
[----:B------:R-:W-:-:S02]  /*88f0*/  SEL R115, R144, R105, P0 ;  /* 0x0000006990737207 */ /* 0x000fc40000000000 */
[----:B------:R-:W1:Y:S01]  /*8900*/  LDC.64 R144, c[0x0][0xb40] ;  /* 0x0002d000ff907b82 */ /* 0x000e620000000a00 */
[----:B------:R2:W3:Y:S01]  /*8910*/  SHFL.IDX PT, R169, R10, R97, 0x1c1f ;  /* 0x001c1f610aa97589 */ /* 0x0004e200000e0000 */
[----:B-----5:R-:W-:Y:S02]  /*8920*/  SEL R105, R128, R95, P0 ;  /* 0x0000005f80697207 */ /* 0x020fe40000000000 */
[----:B----4-:R-:W-:Y:S01]  /*8930*/  SEL R129, R63, R132, P0 ;  /* 0x000000843f817207 */ /* 0x010fe20000000000 */
[----:B------:R4:W-:Y:S01]  /*8940*/  SHFL.IDX PT, R184, R33, R97, 0x1c1f ;  /* 0x001c1f6121b87589 */ /* 0x0009e200000e0000 */
[----:B------:R-:W-:Y:S02]  /*8950*/  SEL R81, R180, R83, P0 ;  /* 0x00000053b4517207 */ /* 0x000fe40000000000 */
[----:B0-----:R-:W0:Y:S01]  /*8960*/  @P2 LDC R142, c[0x0][0xbec] ;  /* 0x0002fb00ff8e2b82 */ /* 0x001e220000000800 */
[----:B--2---:R-:W-:Y:S01]  /*8970*/  SEL R12, R156, R35, P0 ;  /* 0x000000239c0c7207 */ /* 0x004fe20000000000 */
[----:B------:R-:W-:Y:S01]  /*8980*/  SHFL.IDX PT, R165, R61, R97, 0x1c1f ;  /* 0x001c1f613da57589 */ /* 0x000fe200000e0000 */
[----:B------:R-:W-:-:S02]  /*8990*/  SEL R10, R35, R156, P0 ;  /* 0x0000009c230a7207 */ /* 0x000fc40000000000 */
[----:B------:R-:W-:Y:S01]  /*89a0*/  SEL R35, R162, R137, P0 ;  /* 0x00000089a2237207 */ /* 0x000fe20000000000 */
[----:B------:R-:W-:Y:S01]  /*89b0*/  SHFL.IDX PT, R186, R48, R97, 0x1c1f ;  /* 0x001c1f6130ba7589 */ /* 0x000fe200000e0000 */
[----:B----4-:R-:W-:Y:S02]  /*89c0*/  SEL R33, R137, R162, P0 ;  /* 0x000000a289217207 */ /* 0x010fe40000000000 */
[----:B------:R-:W2:Y:S01]  /*89d0*/  @P2 LDC R137, c[0x0][0xbf0] ;  /* 0x0002fc00ff892b82 */ /* 0x000ea20000000800 */
[----:B------:R4:W-:Y:S01]  /*89e0*/  SHFL.IDX PT, R53, R126, R97, 0x1c1f ;  /* 0x001c1f617e357589 */ /* 0x0009e200000e0000 */
[----:B------:R-:W-:Y:S02]  /*89f0*/  SEL R68, R93, R100, P0 ;  /* 0x000000645d447207 */ /* 0x000fe40000000000 */
[----:B------:R-:W-:Y:S01]  /*8a00*/  SEL R124, R114, R159, P0 ;  /* 0x0000009f727c7207 */ /* 0x000fe20000000000 */
[----:B------:R5:W-:Y:S01]  /*8a10*/  SHFL.IDX PT, R61, R134, R97, 0x1c1f ;  /* 0x001c1f61863d7589 */ /* 0x000be200000e0000 */
[----:B------:R-:W-:Y:S01]  /*8a20*/  SEL R74, R149, R178, P0 ;  /* 0x000000b2954a7207 */ /* 0x000fe20000000000 */
[----:B-1----:R-:W-:Y:S01]  /*8a30*/  IMAD.WIDE.U32 R6, R144, UR39, R6 ;  /* 0x0000002790067c25 */ /* 0x002fe2000f8e0006 */
[----:B------:R-:W-:Y:S01]  /*8a40*/  SEL R76, R178, R149, P0 ;  /* 0x00000095b24c7207 */ /* 0x000fe20000000000 */
[----:B------:R1:W-:Y:S01]  /*8a50*/  SHFL.IDX PT, R163, R73, R97, 0x1c1f ;  /* 0x001c1f6149a37589 */ /* 0x0003e200000e0000 */
[----:B------:R-:W-:-:S02]  /*8a60*/  SEL R114, R159, R114, P0 ;  /* 0x000000729f727207 */ /* 0x000fc40000000000 */
[----:B----4-:R-:W-:Y:S01]  /*8a70*/  SEL R126, R104, R127, P0 ;  /* 0x0000007f687e7207 */ /* 0x010fe20000000000 */
[----:B------:R4:W-:Y:S01]  /*8a80*/  SHFL.IDX PT, R48, R71, R97, 0x1c1f ;  /* 0x001c1f6147307589 */ /* 0x0009e200000e0000 */
[----:B------:R-:W-:Y:S01]  /*8a90*/  SEL R104, R127, R104, P0 ;  /* 0x000000687f687207 */ /* 0x000fe20000000000 */
[----:B-----5:R-:W-:Y:S01]  /*8aa0*/  IMAD R134, R152, UR38, RZ ;  /* 0x0000002698867c24 */ /* 0x020fe2000f8e02ff */
[----:B------:R-:W-:Y:S01]  /*8ab0*/  SEL R127, R95, R128, P0 ;  /* 0x000000805f7f7207 */ /* 0x000fe20000000000 */
[----:B0-----:R-:W-:Y:S01]  /*8ac0*/  @P2 IMAD.HI.U32 R16, R27, R142, RZ ;  /* 0x0000008e1b102227 */ /* 0x001fe200078e00ff */
[----:B------:R-:W-:Y:S01]  /*8ad0*/  SEL R95, R132, R63, P0 ;  /* 0x0000003f845f7207 */ /* 0x000fe20000000000 */
[----:B------:R3:W0:Y:S01]  /*8ae0*/  SHFL.IDX PT, R135, R78, R97, 0x1c1f ;  /* 0x001c1f614e877589 */ /* 0x00062200000e0000 */
[----:B-1----:R-:W-:Y:S01]  /*8af0*/  SEL R73, R172, R147, P0 ;  /* 0x00000093ac497207 */ /* 0x002fe20000000000 */
[----:B------:R-:W-:Y:S01]  /*8b00*/  IMAD R63, R153, UR39, R134 ;  /* 0x00000027993f7c24 */ /* 0x000fe2000f8e0286 */
[----:B------:R-:W-:Y:S01]  /*8b10*/  SEL R134, R143, R52, P0 ;  /* 0x000000348f867207 */ /* 0x000fe20000000000 */
[----:B------:R-:W-:Y:S01]  /*8b20*/  IMAD.WIDE.U32 R152, R152, UR39, R2 ;  /* 0x0000002798987c25 */ /* 0x000fe2000f8e0002 */
[----:B----4-:R-:W-:Y:S01]  /*8b30*/  SEL R71, R147, R172, P0 ;  /* 0x000000ac93477207 */ /* 0x010fe20000000000 */
[----:B------:R1:W4:Y:S01]  /*8b40*/  SHFL.IDX PT, R136, R82, R97, 0x1c1f ;  /* 0x001c1f6152887589 */ /* 0x00032200000e0000 */
[----:B------:R-:W5:Y:S01]  /*8b50*/  @P2 LDC R147, c[0x0][0xbf0] ;  /* 0x0002fc00ff932b82 */ /* 0x000f620000000800 */
[----:B------:R-:W-:Y:S01]  /*8b60*/  SEL R2, R52, R143, P0 ;  /* 0x0000008f34027207 */ /* 0x000fe20000000000 */
[----:B------:R-:W-:Y:S01]  /*8b70*/  IMAD R52, R144, UR38, RZ ;  /* 0x0000002690347c24 */ /* 0x000fe2000f8e02ff */
[----:B------:R-:W5:Y:S01]  /*8b80*/  SHFL.IDX PT, R113, R113, R97, 0x1c1f ;  /* 0x001c1f6171717589 */ /* 0x000f6200000e0000 */
[----:B------:R-:W-:Y:S01]  /*8b90*/  IMAD.IADD R153, R153, 0x1, R63 ;  /* 0x0000000199997824 */ /* 0x000fe200078e023f */
[----:B---3--:R-:W-:Y:S01]  /*8ba0*/  SEL R78, R79, R182, P0 ;  /* 0x000000b64f4e7207 */ /* 0x008fe20000000000 */
[----:B------:R-:W-:Y:S01]  /*8bb0*/  IMAD R145, R145, UR39, R52 ;  /* 0x0000002791917c24 */ /* 0x000fe2000f8e0234 */
[----:B------:R-:W-:Y:S01]  /*8bc0*/  SHF.R.S32.HI R52, RZ, 0x1f, R141 ;  /* 0x0000001fff347819 */ /* 0x000fe2000001148d */
[----:B------:R-:W-:Y:S01]  /*8bd0*/  IMAD.MOV.U32 R63, RZ, RZ, R27 ;  /* 0x000000ffff3f7224 */ /* 0x000fe200078e001b */
[----:B--2---:R-:W-:Y:S01]  /*8be0*/  @P2 SHF.R.U32.HI R63, RZ, R137, R16 ;  /* 0x00000089ff3f2219 */ /* 0x004fe20000011610 */
[----:B------:R-:W-:Y:S01]  /*8bf0*/  IMAD.IADD R143, R7, 0x1, R145 ;  /* 0x00000001078f7824 */ /* 0x000fe200078e0291 */
[----:B------:R2:W-:Y:S01]  /*8c00*/  SHFL.IDX PT, R175, R80, R97, 0x1c1f ;  /* 0x001c1f6150af7589 */ /* 0x0005e200000e0000 */
[----:B------:R-:W-:Y:S01]  /*8c10*/  IMAD R7, R52, UR4, RZ ;  /* 0x0000000434077c24 */ /* 0x000fe2000f8e02ff */
[----:B-1----:R-:W-:Y:S01]  /*8c20*/  SEL R82, R84, R169, P0 ;  /* 0x000000a954527207 */ /* 0x002fe20000000000 */
[----:B------:R-:W-:Y:S01]  /*8c30*/  IMAD.MOV.U32 R142, RZ, RZ, R6 ;  /* 0x000000ffff8e7224 */ /* 0x000fe200078e0006 */
[----:B------:R-:W-:Y:S01]  /*8c40*/  SHFL.IDX PT, R177, R45, R97, 0x1c1f ;  /* 0x001c1f612db17589 */ /* 0x000fe200000e0000 */
[----:B------:R-:W-:Y:S01]  /*8c50*/  IMAD R16, R141, UR5, R7 ;  /* 0x000000058d107c24 */ /* 0x000fe2000f8e0207 */
[----:B0-----:R-:W-:Y:S01]  /*8c60*/  SEL R3, R54, R135, P0 ;  /* 0x0000008736037207 */ /* 0x001fe20000000000 */
[----:B------:R-:W-:Y:S01]  /*8c70*/  IMAD R52, R52, UR6, RZ ;  /* 0x0000000634347c24 */ /* 0x000fe2000f8e02ff */
[----:B------:R-:W-:Y:S01]  /*8c80*/  SEL R135, R135, R54, P0 ;  /* 0x0000003687877207 */ /* 0x000fe20000000000 */
[C---:B------:R-:W-:Y:S01]  /*8c90*/  IMAD.WIDE.U32 R6, R141.reuse, UR4, R152 ;  /* 0x000000048d067c25 */ /* 0x040fe2000f8e0098 */
[----:B------:R-:W-:Y:S01]  /*8ca0*/  ULDC.64 UR4, c[0x0][0xb30] ;  /* 0x0002cc0000047ab9 */ /* 0x000fe20000000a00 */
[----:B------:R-:W-:Y:S01]  /*8cb0*/  SHFL.IDX PT, R155, R66, R97, 0x1c1f ;  /* 0x001c1f61429b7589 */ /* 0x000fe200000e0000 */
[----:B----4-:R-:W-:Y:S01]  /*8cc0*/  SEL R54, R136, R55, P0 ;  /* 0x0000003788367207 */ /* 0x010fe20000000000 */
[----:B------:R-:W-:Y:S01]  /*8cd0*/  IMAD.MOV.U32 R137, RZ, RZ, R27 ;  /* 0x000000ffff897224 */ /* 0x000fe200078e001b */
[----:B-----5:R-:W-:Y:S01]  /*8ce0*/  @P2 SHF.R.U32.HI R137, RZ, R147, R146 ;  /* 0x00000093ff892219 */ /* 0x020fe20000011692 */
[----:B------:R-:W-:Y:S01]  /*8cf0*/  IMAD R145, R141, UR7, R52 ;  /* 0x000000078d917c24 */ /* 0x000fe2000f8e0234 */
[----:B------:R-:W-:Y:S01]  /*8d00*/  IADD3 R140, P2, R63, R6, RZ ;  /* 0x000000063f8c7210 */ /* 0x000fe20007f5e0ff */
[----:B------:R-:W-:Y:S01]  /*8d10*/  IMAD.WIDE.U32 R142, R141, UR6, R142 ;  /* 0x000000068d8e7c25 */ /* 0x000fe2000f8e008e */
[----:B------:R-:W-:Y:S01]  /*8d20*/  SHF.R.S32.HI R141, RZ, 0x1f, R63 ;  /* 0x0000001fff8d7819 */ /* 0x000fe2000001143f */
[----:B------:R-:W-:Y:S01]  /*8d30*/  ULDC.64 UR6, c[0x0][0xbc8] ;  /* 0x0002f20000067ab9 */ /* 0x000fe20000000a00 */
[----:B------:R-:W-:Y:S01]  /*8d40*/  SHF.R.S32.HI R6, RZ, 0x1f, R137 ;  /* 0x0000001fff067819 */ /* 0x000fe20000011489 */
[----:B------:R-:W-:Y:S01]  /*8d50*/  IMAD.MOV R63, RZ, RZ, -R63 ;  /* 0x000000ffff3f7224 */ /* 0x000fe200078e0a3f */
[----:B------:R-:W-:Y:S01]  /*8d60*/  IADD3.X R141, R141, R7, R16, P2, !PT ;  /* 0x000000078d8d7210 */ /* 0x000fe200017fe410 */
[----:B------:R-:W-:Y:S01]  /*8d70*/  IMAD.IADD R143, R143, 0x1, R145 ;  /* 0x000000018f8f7824 */ /* 0x000fe200078e0291 */
[----:B------:R0:W-:Y:S01]  /*8d80*/  SHFL.IDX PT, R151, R90, R97, 0x1c1f ;  /* 0x001c1f615a977589 */ /* 0x0001e200000e0000 */
[----:B------:R-:W-:Y:S01]  /*8d90*/  IMAD R63, R150, R63, R27 ;  /* 0x0000003f963f7224 */ /* 0x000fe200078e021b */
[----:B--2---:R-:W-:Y:S01]  /*8da0*/  SEL R80, R182, R79, P0 ;  /* 0x0000004fb6507207 */ /* 0x004fe20000000000 */
[----:B------:R-:W-:Y:S01]  /*8db0*/  IMAD R6, R6, UR4, RZ ;  /* 0x0000000406067c24 */ /* 0x000fe2000f8e02ff */
[----:B------:R1:W-:Y:S01]  /*8dc0*/  SHFL.IDX PT, R19, R91, R97, 0x1c1f ;  /* 0x001c1f615b137589 */ /* 0x0003e200000e0000 */
[----:B------:R-:W-:Y:S01]  /*8dd0*/  IMAD.MOV R52, RZ, RZ, -R137 ;  /* 0x000000ffff347224 */ /* 0x000fe200078e0a89 */
[----:B------:R-:W-:Y:S01]  /*8de0*/  SHF.R.S32.HI R16, RZ, 0x1f, R63 ;  /* 0x0000001fff107819 */ /* 0x000fe2000001143f */
[C---:B------:R-:W-:Y:S01]  /*8df0*/  IMAD R145, R137.reuse, UR5, R6 ;  /* 0x0000000589917c24 */ /* 0x040fe2000f8e0206 */
[----:B------:R-:W2:Y:S01]  /*8e00*/  S2UR UR5, SR_CgaCtaId ;  /* 0x00000000000579c3 */ /* 0x000ea20000008800 */
[----:B------:R-:W-:Y:S01]  /*8e10*/  IMAD.WIDE.U32 R6, R137, UR4, R142 ;  /* 0x0000000489067c25 */ /* 0x000fe2000f8e008e */
[----:B------:R-:W-:Y:S01]  /*8e20*/  UMOV UR4, 0x400 ;  /* 0x0000040000047882 */ /* 0x000fe20000000000 */
[----:B------:R-:W-:Y:S01]  /*8e30*/  SEL R79, R83, R180, P0 ;  /* 0x000000b4534f7207 */ /* 0x000fe20000000000 */
[----:B------:R-:W-:Y:S01]  /*8e40*/  SHFL.IDX PT, R24, R110, R97, 0x1c1f ;  /* 0x001c1f616e187589 */ /* 0x000fe200000e0000 */
[----:B------:R-:W-:Y:S01]  /*8e50*/  IMAD R16, R16, UR6, RZ ;  /* 0x0000000610107c24 */ /* 0x000fe2000f8e02ff */
[----:B0-----:R-:W-:Y:S01]  /*8e60*/  SEL R90, R92, R113, P0 ;  /* 0x000000715c5a7207 */ /* 0x001fe20000000000 */
[----:B------:R-:W-:Y:S01]  /*8e70*/  IMAD R27, R150, R52, R27 ;  /* 0x00000034961b7224 */ /* 0x000fe200078e021b */
[----:B------:R0:W-:Y:S01]  /*8e80*/  SHFL.IDX PT, R45, R111, R97, 0x1c1f ;  /* 0x001c1f616f2d7589 */ /* 0x0001e200000e0000 */
[----:B------:R-:W-:Y:S01]  /*8e90*/  IMAD.IADD R7, R7, 0x1, R145 ;  /* 0x0000000107077824 */ /* 0x000fe200078e0291 */
[----:B------:R-:W-:Y:S01]  /*8ea0*/  SEL R66, R100, R93, P0 ;  /* 0x0000005d64427207 */ /* 0x000fe20000000000 */
[C---:B------:R-:W-:Y:S01]  /*8eb0*/  IMAD R137, R63.reuse, UR7, R16 ;  /* 0x000000073f897c24 */ /* 0x040fe2000f8e0210 */
[----:B------:R-:W-:Y:S01]  /*8ec0*/  SHF.R.S32.HI R52, RZ, 0x1f, R27 ;  /* 0x0000001fff347819 */ /* 0x000fe2000001141b */
[----:B------:R-:W-:Y:S01]  /*8ed0*/  IMAD.WIDE.U32 R140, R63, UR6, R140 ;  /* 0x000000063f8c7c25 */ /* 0x000fe2000f8e008c */
[----:B------:R-:W-:Y:S01]  /*8ee0*/  ULDC.64 UR6, c[0x0][0xba8] ;  /* 0x0002ea0000067ab9 */ /* 0x000fe20000000a00 */
[----:B------:R-:W-:Y:S01]  /*8ef0*/  SHFL.IDX PT, R29, R101, R97, 0x1c1f ;  /* 0x001c1f61651d7589 */ /* 0x000fe200000e0000 */
[----:B------:R-:W-:Y:S01]  /*8f00*/  SEL R83, R86, R85, P0 ;  /* 0x0000005556537207 */ /* 0x000fe20000000000 */
[----:B------:R-:W-:Y:S01]  /*8f10*/  IMAD.WIDE.U32 R142, R27, UR8, R6 ;  /* 0x000000081b8e7c25 */ /* 0x000fe2000f8e0006 */
[----:B------:R-:W-:Y:S01]  /*8f20*/  SEL R6, R55, R136, P0 ;  /* 0x0000008837067207 */ /* 0x000fe20000000000 */
[----:B------:R-:W-:Y:S01]  /*8f30*/  SHFL.IDX PT, R130, R130, R97, 0x1c1f ;  /* 0x001c1f6182827589 */ /* 0x000fe200000e0000 */
[----:B------:R-:W-:Y:S01]  /*8f40*/  LEA R136, P2, R140, UR6, 0x2 ;  /* 0x000000068c887c11 */ /* 0x000fe2000f8410ff */
[----:B------:R-:W-:Y:S01]  /*8f50*/  IMAD.IADD R7, R141, 0x1, R137 ;  /* 0x000000018d077824 */ /* 0x000fe200078e0289 */
[----:B------:R-:W-:Y:S01]  /*8f60*/  ULDC UR6, c[0x0][0xa88] ;  /* 0x0002a20000067ab9 */ /* 0x000fe20000000800 */
[----:B------:R-:W-:Y:S01]  /*8f70*/  IMAD R52, R52, UR8, RZ ;  /* 0x0000000834347c24 */ /* 0x000fe2000f8e02ff */
[----:B--2---:R-:W-:Y:S01]  /*8f80*/  ULEA UR4, UR5, UR4, 0x18 ;  /* 0x0000000405047291 */ /* 0x004fe2000f8ec03f */
[----:B------:R-:W-:Y:S01]  /*8f90*/  SHFL.IDX PT, R144, R136, RZ, 0x1c1f ;  /* 0x001c1fff88907589 */ /* 0x000fe200000e0000 */
[----:B------:R-:W-:Y:S01]  /*8fa0*/  LEA.HI.X R140, R140, UR7, R7, 0x2, P2 ;  /* 0x000000078c8c7c11 */ /* 0x000fe200090f1407 */
[----:B------:R-:W-:Y:S01]  /*8fb0*/  IMAD R63, R27, UR9, R52 ;  /* 0x000000091b3f7c24 */ /* 0x000fe2000f8e0234 */
[----:B------:R-:W-:Y:S01]  /*8fc0*/  UIADD3 UR4, UR4, 0x38820, URZ ;  /* 0x0003882004047890 */ /* 0x000fe2000fffe03f */
[----:B------:R-:W-:Y:S01]  /*8fd0*/  SHFL.IDX PT, R146, R136, 0x1, 0x1c1f ;  /* 0x003c1f0088927f89 */ /* 0x000fe200000e0000 */
[----:B------:R-:W-:Y:S01]  /*8fe0*/  IMAD R16, R150, UR6, RZ ;  /* 0x0000000696107c24 */ /* 0x000fe2000f8e02ff */
[----:B------:R-:W-:Y:S01]  /*8ff0*/  ULDC.64 UR8, c[0x0][0xb00] ;  /* 0x0002c00000087ab9 */ /* 0x000fe20000000a00 */
[C---:B------:R-:W-:Y:S01]  /*9000*/  VIADD R27, R25.reuse, 0x8 ;  /* 0x00000008191b7836 */ /* 0x040fe20000000000 */
[----:B------:R-:W2:Y:S01]  /*9010*/  SHFL.IDX PT, R145, R140, RZ, 0x1c1f ;  /* 0x001c1fff8c917589 */ /* 0x000ea200000e0000 */
[----:B------:R-:W-:Y:S01]  /*9020*/  UPRMT UR4, URZ, 0x654, UR4 ;  /* 0x000006543f047896 */ /* 0x000fe20008000004 */
[-C--:B------:R-:W-:Y:S01]  /*9030*/  ISETP.GE.OR P2, PT, R25, R16.reuse, P1 ;  /* 0x000000101900720c */ /* 0x080fe20000f46670 */
[----:B------:R-:W-:Y:S01]  /*9040*/  IMAD.IADD R63, R143, 0x1, R63 ;  /* 0x000000018f3f7824 */ /* 0x000fe200078e023f */
[----:B------:R-:W3:Y:S01]  /*9050*/  SHFL.IDX PT, R147, R140, 0x1, 0x1c1f ;  /* 0x003c1f008c937f89 */ /* 0x000ee200000e0000 */
[----:B------:R-:W-:-:S02]  /*9060*/  ISETP.GE.OR P1, PT, R27, R16, P1 ;  /* 0x000000101b00720c */ /* 0x000fc40000f26670 */
[C---:B------:R-:W-:Y:S01]  /*9070*/  LEA R52, P3, R142.reuse, UR8, 0x2 ;  /* 0x000000088e347c11 */ /* 0x040fe2000f8610ff */
[----:B------:R-:W4:Y:S01]  /*9080*/  SHFL.IDX PT, R138, R138, R97, 0x1c1f ;  /* 0x001c1f618a8a7589 */ /* 0x000f2200000e0000 */
[----:B------:R-:W-:Y:S01]  /*9090*/  SEL R92, R113, R92, P0 ;  /* 0x0000005c715c7207 */ /* 0x000fe20000000000 */
[----:B------:R-:W-:Y:S01]  /*90a0*/  SYNCS.ARRIVE.TRANS64.RED.A1T0 RZ, [UR4], RZ ;  /* 0x000000ffffff79a7 */ /* 0x000fe20008100404 */
[----:B------:R-:W-:Y:S01]  /*90b0*/  LEA.HI.X R63, R142, UR9, R63, 0x2, P3 ;  /* 0x000000098e3f7c11 */ /* 0x000fe200098f143f */
[----:B------:R5:W4:Y:S01]  /*90c0*/  SHFL.IDX PT, R17, R17, R97, 0x1c1f ;  /* 0x001c1f6111117589 */ /* 0x000b2200000e0000 */
[----:B------:R-:W-:Y:S02]  /*90d0*/  ISETP.GE.AND P3, PT, R25, R16, PT ;  /* 0x000000101900720c */ /* 0x000fe40003f66270 */
[----:B------:R-:W-:Y:S01]  /*90e0*/  SEL R85, R85, R86, P0 ;  /* 0x0000005655557207 */ /* 0x000fe20000000000 */
[----:B------:R2:W4:Y:S01]  /*90f0*/  SHFL.IDX PT, R142, R52, RZ, 0x1c1f ;  /* 0x001c1fff348e7589 */ /* 0x00052200000e0000 */
[----:B-1----:R-:W-:-:S02]  /*9100*/  SEL R91, R96, R173, P0 ;  /* 0x000000ad605b7207 */ /* 0x002fc40000000000 */
[----:B------:R-:W-:Y:S01]  /*9110*/  SEL R93, R173, R96, P0 ;  /* 0x00000060ad5d7207 */ /* 0x000fe20000000000 */
[----:B------:R1:W1:Y:S01]  /*9120*/  SHFL.IDX PT, R143, R63, RZ, 0x1c1f ;  /* 0x001c1fff3f8f7589 */ /* 0x00026200000e0000 */
[----:B0-----:R-:W-:Y:S02]  /*9130*/  SEL R111, R116, R161, P0 ;  /* 0x000000a1746f7207 */ /* 0x001fe40000000000 */
[----:B------:R-:W-:Y:S01]  /*9140*/  SEL R113, R161, R116, P0 ;  /* 0x00000074a1717207 */ /* 0x000fe20000000000 */
[----:B--2---:R0:W-:Y:S01]  /*9150*/  @!P2 ST.E desc[UR40][R144.64], R4 ;  /* 0x000000049000a985 */ /* 0x0041e2000c101928 */
[----:B------:R-:W-:Y:S02]  /*9160*/  SEL R7, R57, R56, P0 ;  /* 0x0000003839077207 */ /* 0x000fe40000000000 */
[----:B------:R-:W-:Y:S01]  /*9170*/  SEL R55, R56, R57, P0 ;  /* 0x0000003938377207 */ /* 0x000fe20000000000 */
[----:B---3--:R0:W-:Y:S01]  /*9180*/  @!P1 ST.E desc[UR40][R146.64], R0 ;  /* 0x0000000092009985 */ /* 0x0081e2000c101928 */
[----:B------:R-:W-:-:S02]  /*9190*/  SEL R86, R88, R171, P0 ;  /* 0x000000ab58567207 */ /* 0x000fc40000000000 */
[----:B------:R-:W-:Y:S02]  /*91a0*/  SEL R96, R98, R175, P0 ;  /* 0x000000af62607207 */ /* 0x000fe40000000000 */
[----:B-----5:R-:W-:Y:S02]  /*91b0*/  SEL R97, R99, R184, P0 ;  /* 0x000000b863617207 */ /* 0x020fe40000000000 */
        /* <DEDUP_REMOVED lines=9> */
[----:B------:R-:W-:Y:S01]  /*9250*/  SEL R141, R19, R62, P0 ;  /* 0x0000003e138d7207 */ /* 0x000fe20000000000 */
[----:B------:R-:W-:Y:S01]  /*9260*/  IMAD.SHL.U32 R19, R18, 0x2, RZ ;  /* 0x0000000212137824 */ /* 0x000fe200078e00ff */
        /* <DEDUP_REMOVED lines=13> */
[----:B------:R-:W-:Y:S01]  /*9340*/  SEL R140, R139, R60, P0 ;  /* 0x0000003c8b8c7207 */ /* 0x000fe20000000000 */
[----:B01--4-:R-:W-:Y:S06]  /*9350*/  @P3 BRA `(.L_x_37) ;  /* 0x0000000800f83947 */ /* 0x013fec0003800000 */
[----:B------:R-:W-:Y:S01]  /*9360*/  ULDC UR4, c[0x0][0xac8] ;  /* 0x0002b20000047ab9 */ /* 0x000fe20000000800 */
[C---:B------:R-:W-:Y:S01]  /*9370*/  VIADD R0, R19.reuse, 0x8 ;  /* 0x0000000813007836 */ /* 0x040fe20000000000 */
[C---:B------:R-:W-:Y:S01]  /*9380*/  ISETP.GE.AND P1, PT, R19.reuse, UR4, PT ;  /* 0x0000000413007c0c */ /* 0x040fe2000bf26270 */
[C---:B------:R-:W-:Y:S02]  /*9390*/  VIADD R18, R19.reuse, 0x10 ;  /* 0x0000001013127836 */ /* 0x040fe40000000000 */
[C---:B------:R-:W-:Y:S01]  /*93a0*/  VIADD R25, R19.reuse, 0x18 ;  /* 0x0000001813197836 */ /* 0x040fe20000000000 */
[----:B------:R-:W-:Y:S01]  /*93b0*/  ISETP.GE.AND P4, PT, R0, UR4, PT ;  /* 0x0000000400007c0c */ /* 0x000fe2000bf86270 */
[C---:B------:R-:W-:Y:S01]  /*93c0*/  VIADD R60, R19.reuse, 0x20 ;  /* 0x00000020133c7836 */ /* 0x040fe20000000000 */
[----:B------:R-:W-:Y:S01]  /*93d0*/  ISETP.GE.AND P5, PT, R18, UR4, PT ;  /* 0x0000000412007c0c */ /* 0x000fe2000bfa6270 */
[----:B------:R-:W-:Y:S01]  /*93e0*/  VIADD R62, R19, 0x28 ;  /* 0x00000028133e7836 */ /* 0x000fe20000000000 */
[----:B------:R-:W-:Y:S01]  /*93f0*/  ISETP.GE.AND P6, PT, R25, UR4, PT ;  /* 0x0000000419007c0c */ /* 0x000fe2000bfc6270 */
[----:B------:R-:W-:-:S03]  /*9400*/  VIADD R148, R19, 0x30 ;  /* 0x0000003013947836 */ /* 0x000fc60000000000 */
[----:B------:R-:W-:Y:S01]  /*9410*/  ISETP.GE.AND P2, PT, R62, UR4, PT ;  /* 0x000000043e007c0c */ /* 0x000fe2000bf46270 */
[----:B------:R-:W-:Y:S01]  /*9420*/  @!P1 IMAD.WIDE R144, R19, 0x4, R142 ;  /* 0x0000000413909825 */ /* 0x000fe200078e028e */
[----:B------:R-:W-:-:S03]  /*9430*/  ISETP.GE.AND P3, PT, R148, UR4, PT ;  /* 0x0000000494007c0c */ /* 0x000fc6000bf66270 */
[----:B------:R-:W-:Y:S01]  /*9440*/  @!P4 LEA.HI R0, R0, R0, RZ, 0x1 ;  /* 0x000000000000c211 */ /* 0x000fe200078f08ff */
[----:B------:R0:W-:Y:S01]  /*9450*/  @!P1 ST.E.64 desc[UR40][R144.64], R10 ;  /* 0x0000000a90009985 */ /* 0x0001e2000c101b28 */
[----:B------:R-:W-:Y:S02]  /*9460*/  ISETP.GE.AND P1, PT, R60, UR4, PT ;  /* 0x000000043c007c0c */ /* 0x000fe4000bf26270 */
[----:B------:R-:W-:Y:S02]  /*9470*/  @!P5 LEA.HI R18, R18, R18, RZ, 0x1 ;  /* 0x000000121212d211 */ /* 0x000fe400078f08ff */
[----:B------:R-:W-:Y:S02]  /*9480*/  @!P6 LEA.HI R48, R25, R25, RZ, 0x1 ;  /* 0x000000191930e211 */ /* 0x000fe400078f08ff */
[----:B------:R-:W-:Y:S01]  /*9490*/  @!P4 LOP3.LUT R25, R0, 0xfffffffe, RZ, 0xc0, !PT ;  /* 0xfffffffe0019c812 */ /* 0x000fe200078ec0ff */
[C---:B------:R-:W-:Y:S01]  /*94a0*/  VIADD R0, R19.reuse, 0x38 ;  /* 0x0000003813007836 */ /* 0x040fe20000000000 */
[----:B------:R-:W-:Y:S01]  /*94b0*/  @!P5 LOP3.LUT R139, R18, 0xfffffffe, RZ, 0xc0, !PT ;  /* 0xfffffffe128bd812 */ /* 0x000fe200078ec0ff */
[C---:B------:R-:W-:Y:S01]  /*94c0*/  VIADD R18, R19.reuse, 0x40 ;  /* 0x0000004013127836 */ /* 0x040fe20000000000 */
[----:B------:R-:W-:Y:S01]  /*94d0*/  @!P6 LOP3.LUT R147, R48, 0xfffffffe, RZ, 0xc0, !PT ;  /* 0xfffffffe3093e812 */ /* 0x000fe200078ec0ff */
[----:B------:R-:W-:Y:S01]  /*94e0*/  VIADD R48, R19, 0x48 ;  /* 0x0000004813307836 */ /* 0x000fe20000000000 */
[----:B------:R-:W-:Y:S01]  /*94f0*/  @!P2 LEA.HI R62, R62, R62, RZ, 0x1 ;  /* 0x0000003e3e3ea211 */ /* 0x000fe200078f08ff */
[----:B0-----:R-:W-:Y:S01]  /*9500*/  @!P4 IMAD.WIDE R10, R25, 0x4, R142 ;  /* 0x00000004190ac825 */ /* 0x001fe200078e028e */
[----:B------:R-:W-:-:S02]  /*9510*/  @!P1 LEA.HI R60, R60, R60, RZ, 0x1 ;  /* 0x0000003c3c3c9211 */ /* 0x000fc400078f08ff */
[----:B------:R-:W-:Y:S01]  /*9520*/  @!P3 LEA.HI R148, R148, R148, RZ, 0x1 ;  /* 0x000000949494b211 */ /* 0x000fe200078f08ff */
[--C-:B------:R-:W-:Y:S01]  /*9530*/  @!P5 IMAD.WIDE R144, R139, 0x4, R142.reuse ;  /* 0x000000048b90d825 */ /* 0x100fe200078e028e */
[----:B------:R0:W-:Y:S01]  /*9540*/  @!P4 ST.E.64 desc[UR40][R10.64], R12 ;  /* 0x0000000c0a00c985 */ /* 0x0001e2000c101b28 */
[----:B------:R-:W-:Y:S02]  /*9550*/  @!P1 LOP3.LUT R25, R60, 0xfffffffe, RZ, 0xc0, !PT ;  /* 0xfffffffe3c199812 */ /* 0x000fe400078ec0ff */
[--C-:B------:R-:W-:Y:S01]  /*9560*/  @!P6 IMAD.WIDE R146, R147, 0x4, R142.reuse ;  /* 0x000000049392e825 */ /* 0x100fe200078e028e */
[----:B------:R1:W-:Y:S01]  /*9570*/  @!P5 ST.E.64 desc[UR40][R144.64], R14 ;  /* 0x0000000e9000d985 */ /* 0x0003e2000c101b28 */
[----:B------:R-:W-:Y:S02]  /*9580*/  ISETP.GE.AND P4, PT, R0, UR4, PT ;  /* 0x0000000400007c0c */ /* 0x000fe4000bf86270 */
[----:B------:R-:W-:Y:S01]  /*9590*/  ISETP.GE.AND P5, PT, R18, UR4, PT ;  /* 0x0000000412007c0c */ /* 0x000fe2000bfa6270 */
[----:B------:R2:W-:Y:S01]  /*95a0*/  @!P6 ST.E.64 desc[UR40][R146.64], R20 ;  /* 0x000000149200e985 */ /* 0x0005e2000c101b28 */
[----:B------:R-:W-:Y:S01]  /*95b0*/  ISETP.GE.AND P6, PT, R48, UR4, PT ;  /* 0x0000000430007c0c */ /* 0x000fe2000bfc6270 */
[----:B------:R-:W-:Y:S01]  /*95c0*/  VIADD R60, R19, 0x60 ;  /* 0x00000060133c7836 */ /* 0x000fe20000000000 */
[----:B0-----:R-:W-:Y:S01]  /*95d0*/  @!P2 LOP3.LUT R13, R62, 0xfffffffe, RZ, 0xc0, !PT ;  /* 0xfffffffe3e0da812 */ /* 0x001fe200078ec0ff */
[----:B------:R-:W-:Y:S01]  /*95e0*/  @!P1 IMAD.WIDE R10, R25, 0x4, R142 ;  /* 0x00000004190a9825 */ /* 0x000fe200078e028e */
[----:B-1----:R-:W-:-:S03]  /*95f0*/  @!P3 LOP3.LUT R15, R148, 0xfffffffe, RZ, 0xc0, !PT ;  /* 0xfffffffe940fb812 */ /* 0x002fc600078ec0ff */
[--C-:B------:R-:W-:Y:S01]  /*9600*/  @!P2 IMAD.WIDE R12, R13, 0x4, R142.reuse ;  /* 0x000000040d0ca825 */ /* 0x100fe200078e028e */
[----:B------:R0:W-:Y:S01]  /*9610*/  @!P1 ST.E.64 desc[UR40][R10.64], R22 ;  /* 0x000000160a009985 */ /* 0x0001e2000c101b28 */
[----:B------:R-:W-:Y:S02]  /*9620*/  @!P4 LEA.HI R0, R0, R0, RZ, 0x1 ;  /* 0x000000000000c211 */ /* 0x000fe400078f08ff */
[----:B------:R-:W-:Y:S01]  /*9630*/  @!P3 IMAD.WIDE R14, R15, 0x4, R142 ;  /* 0x000000040f0eb825 */ /* 0x000fe200078e028e */
[----:B------:R1:W-:Y:S01]  /*9640*/  @!P2 ST.E.64 desc[UR40][R12.64], R30 ;  /* 0x0000001e0c00a985 */ /* 0x0003e2000c101b28 */
[----:B------:R-:W-:Y:S02]  /*9650*/  @!P5 LEA.HI R18, R18, R18, RZ, 0x1 ;  /* 0x000000121212d211 */ /* 0x000fe400078f08ff */
[C---:B--2---:R-:W-:Y:S01]  /*9660*/  VIADD R20, R19.reuse, 0x50 ;  /* 0x0000005013147836 */ /* 0x044fe20000000000 */
[----:B------:R2:W-:Y:S01]  /*9670*/  @!P3 ST.E.64 desc[UR40][R14.64], R32 ;  /* 0x000000200e00b985 */ /* 0x0005e2000c101b28 */
[C---:B------:R-:W-:Y:S01]  /*9680*/  VIADD R25, R19.reuse, 0x58 ;  /* 0x0000005813197836 */ /* 0x040fe20000000000 */
[----:B------:R-:W-:Y:S01]  /*9690*/  @!P4 LOP3.LUT R21, R0, 0xfffffffe, RZ, 0xc0, !PT ;  /* 0xfffffffe0015c812 */ /* 0x000fe200078ec0ff */
[----:B------:R-:W-:Y:S01]  /*96a0*/  VIADD R0, R19, 0x68 ;  /* 0x0000006813007836 */ /* 0x000fe20000000000 */
[----:B------:R-:W-:-:S02]  /*96b0*/  ISETP.GE.AND P3, PT, R20, UR4, PT ;  /* 0x0000000414007c0c */ /* 0x000fc4000bf66270 */
[----:B------:R-:W-:Y:S01]  /*96c0*/  @!P6 LEA.HI R48, R48, R48, RZ, 0x1 ;  /* 0x000000303030e211 */ /* 0x000fe200078f08ff */
[--C-:B0-----:R-:W-:Y:S01]  /*96d0*/  @!P4 IMAD.WIDE R10, R21, 0x4, R142.reuse ;  /* 0x00000004150ac825 */ /* 0x101fe200078e028e */
[----:B------:R-:W-:Y:S02]  /*96e0*/  @!P5 LOP3.LUT R23, R18, 0xfffffffe, RZ, 0xc0, !PT ;  /* 0xfffffffe1217d812 */ /* 0x000fe400078ec0ff */
[----:B------:R-:W-:Y:S01]  /*96f0*/  ISETP.GE.AND P1, PT, R25, UR4, PT ;  /* 0x0000000419007c0c */ /* 0x000fe2000bf26270 */
[----:B------:R-:W-:Y:S01]  /*9700*/  VIADD R18, R19, 0x70 ;  /* 0x0000007013127836 */ /* 0x000fe20000000000 */
[----:B------:R-:W-:Y:S01]  /*9710*/  ISETP.GE.AND P2, PT, R60, UR4, PT ;  /* 0x000000043c007c0c */ /* 0x000fe2000bf46270 */
[--C-:B-1----:R-:W-:Y:S01]  /*9720*/  @!P5 IMAD.WIDE R12, R23, 0x4, R142.reuse ;  /* 0x00000004170cd825 */ /* 0x102fe200078e028e */
[----:B--2---:R-:W-:Y:S01]  /*9730*/  @!P6 LOP3.LUT R15, R48, 0xfffffffe, RZ, 0xc0, !PT ;  /* 0xfffffffe300fe812 */ /* 0x004fe200078ec0ff */
[----:B------:R0:W-:Y:S01]  /*9740*/  @!P4 ST.E.64 desc[UR40][R10.64], R34 ;  /* 0x000000220a00c985 */ /* 0x0001e2000c101b28 */
[----:B------:R-:W-:Y:S01]  /*9750*/  ISETP.GE.AND P4, PT, R0, UR4, PT ;  /* 0x0000000400007c0c */ /* 0x000fe2000bf86270 */
[----:B------:R-:W-:Y:S01]  /*9760*/  VIADD R22, R19, 0x80 ;  /* 0x0000008013167836 */ /* 0x000fe20000000000 */
[----:B------:R-:W-:Y:S01]  /*9770*/  @!P3 LEA.HI R20, R20, R20, RZ, 0x1 ;  /* 0x000000141414b211 */ /* 0x000fe200078f08ff */
[----:B------:R-:W-:Y:S01]  /*9780*/  @!P6 IMAD.WIDE R14, R15, 0x4, R142 ;  /* 0x000000040f0ee825 */ /* 0x000fe200078e028e */
[----:B------:R1:W-:Y:S01]  /*9790*/  @!P5 ST.E.64 desc[UR40][R12.64], R36 ;  /* 0x000000240c00d985 */ /* 0x0003e2000c101b28 */
[----:B------:R-:W-:-:S02]  /*97a0*/  ISETP.GE.AND P5, PT, R18, UR4, PT ;  /* 0x0000000412007c0c */ /* 0x000fc4000bfa6270 */
[----:B------:R-:W-:Y:S01]  /*97b0*/  @!P3 LOP3.LUT R21, R20, 0xfffffffe, RZ, 0xc0, !PT ;  /* 0xfffffffe1415b812 */ /* 0x000fe200078ec0ff */
[----:B------:R-:W-:Y:S01]  /*97c0*/  VIADD R20, R19, 0x78 ;  /* 0x0000007813147836 */ /* 0x000fe20000000000 */
[----:B------:R2:W-:Y:S01]  /*97d0*/  @!P6 ST.E.64 desc[UR40][R14.64], R64 ;  /* 0x000000400e00e985 */ /* 0x0005e2000c101b28 */
[----:B------:R-:W-:Y:S01]  /*97e0*/  @!P1 LEA.HI R25, R25, R25, RZ, 0x1 ;  /* 0x0000001919199211 */ /* 0x000fe200078f08ff */
[----:B------:R-:W-:Y:S01]  /*97f0*/  VIADD R23, R19, 0x88 ;  /* 0x0000008813177836 */ /* 0x000fe20000000000 */
[----:B------:R-:W-:Y:S01]  /*9800*/  @!P2 LEA.HI R60, R60, R60, RZ, 0x1 ;  /* 0x0000003c3c3ca211 */ /* 0x000fe200078f08ff */
[--C-:B0-----:R-:W-:Y:S01]  /*9810*/  @!P3 IMAD.WIDE R10, R21, 0x4, R142.reuse ;  /* 0x00000004150ab825 */ /* 0x101fe200078e028e */
[----:B------:R-:W-:Y:S02]  /*9820*/  @!P1 LOP3.LUT R25, R25, 0xfffffffe, RZ, 0xc0, !PT ;  /* 0xfffffffe19199812 */ /* 0x000fe400078ec0ff */
[----:B------:R-:W-:Y:S02]  /*9830*/  @!P4 LEA.HI R0, R0, R0, RZ, 0x1 ;  /* 0x000000000000c211 */ /* 0x000fe400078f08ff */
[----:B------:R0:W-:Y:S01]  /*9840*/  @!P3 ST.E.64 desc[UR40][R10.64], R66 ;  /* 0x000000420a00b985 */ /* 0x0001e2000c101b28 */
[----:B------:R-:W-:Y:S01]  /*9850*/  ISETP.GE.AND P3, PT, R20, UR4, PT ;  /* 0x0000000414007c0c */ /* 0x000fe2000bf66270 */
[----:B-1----:R-:W-:Y:S01]  /*9860*/  @!P1 IMAD.WIDE R12, R25, 0x4, R142 ;  /* 0x00000004190c9825 */ /* 0x002fe200078e028e */
[----:B------:R-:W-:-:S02]  /*9870*/  @!P5 LEA.HI R18, R18, R18, RZ, 0x1 ;  /* 0x000000121212d211 */ /* 0x000fc400078f08ff */
[----:B--2---:R-:W-:Y:S02]  /*9880*/  @!P2 LOP3.LUT R15, R60, 0xfffffffe, RZ, 0xc0, !PT ;  /* 0xfffffffe3c0fa812 */ /* 0x004fe400078ec0ff */
[----:B------:R1:W-:Y:S01]  /*9890*/  @!P1 ST.E.64 desc[UR40][R12.64], R68 ;  /* 0x000000440c009985 */ /* 0x0003e2000c101b28 */
[----:B------:R-:W-:Y:S02]  /*98a0*/  ISETP.GE.AND P6, PT, R22, UR4, PT ;  /* 0x0000000416007c0c */ /* 0x000fe4000bfc6270 */
[--C-:B------:R-:W-:Y:S01]  /*98b0*/  @!P2 IMAD.WIDE R14, R15, 0x4, R142.reuse ;  /* 0x000000040f0ea825 */ /* 0x100fe200078e028e */
[----:B------:R-:W-:Y:S02]  /*98c0*/  @!P4 LOP3.LUT R21, R0, 0xfffffffe, RZ, 0xc0, !PT ;  /* 0xfffffffe0015c812 */ /* 0x000fe400078ec0ff */
[----:B------:R-:W-:Y:S01]  /*98d0*/  ISETP.GE.AND P1, PT, R23, UR4, PT ;  /* 0x0000000417007c0c */ /* 0x000fe2000bf26270 */
[----:B------:R-:W-:Y:S01]  /*98e0*/  VIADD R0, R19, 0x90 ;  /* 0x0000009013007836 */ /* 0x000fe20000000000 */
[----:B------:R-:W-:Y:S01]  /*98f0*/  @!P3 LEA.HI R20, R20, R20, RZ, 0x1 ;  /* 0x000000141414b211 */ /* 0x000fe200078f08ff */
[----:B------:R2:W-:Y:S01]  /*9900*/  @!P2 ST.E.64 desc[UR40][R14.64], R70 ;  /* 0x000000460e00a985 */ /* 0x0005e2000c101b28 */
[----:B0-----:R-:W-:-:S02]  /*9910*/  @!P4 IMAD.WIDE R10, R21, 0x4, R142 ;  /* 0x00000004150ac825 */ /* 0x001fc400078e028e */
[----:B------:R-:W-:Y:S02]  /*9920*/  ISETP.GE.AND P2, PT, R0, UR4, PT ;  /* 0x0000000400007c0c */ /* 0x000fe4000bf46270 */
[----:B-1----:R-:W-:Y:S01]  /*9930*/  @!P5 LOP3.LUT R13, R18, 0xfffffffe, RZ, 0xc0, !PT ;  /* 0xfffffffe120dd812 */ /* 0x002fe200078ec0ff */
[----:B------:R-:W-:Y:S01]  /*9940*/  VIADD R18, R19, 0x98 ;  /* 0x0000009813127836 */ /* 0x000fe20000000000 */
[----:B------:R0:W-:Y:S01]  /*9950*/  @!P4 ST.E.64 desc[UR40][R10.64], R72 ;  /* 0x000000480a00c985 */ /* 0x0001e2000c101b28 */
[----:B------:R-:W-:Y:S02]  /*9960*/  @!P6 LEA.HI R22, R22, R22, RZ, 0x1 ;  /* 0x000000161616e211 */ /* 0x000fe400078f08ff */
[--C-:B------:R-:W-:Y:S01]  /*9970*/  @!P5 IMAD.WIDE R12, R13, 0x4, R142.reuse ;  /* 0x000000040d0cd825 */ /* 0x100fe200078e028e */
[----:B------:R-:W-:Y:S02]  /*9980*/  @!P1 LEA.HI R23, R23, R23, RZ, 0x1 ;  /* 0x0000001717179211 */ /* 0x000fe400078f08ff */
[----:B------:R-:W-:Y:S01]  /*9990*/  @!P6 LOP3.LUT R21, R22, 0xfffffffe, RZ, 0xc0, !PT ;  /* 0xfffffffe1615e812 */ /* 0x000fe200078ec0ff */
[----:B------:R-:W-:Y:S01]  /*99a0*/  VIADD R22, R19, 0xa0 ;  /* 0x000000a013167836 */ /* 0x000fe20000000000 */
[----:B--2---:R-:W-:Y:S01]  /*99b0*/  @!P3 LOP3.LUT R15, R20, 0xfffffffe, RZ, 0xc0, !PT ;  /* 0xfffffffe140fb812 */ /* 0x004fe200078ec0ff */
[----:B------:R1:W-:Y:S01]  /*99c0*/  @!P5 ST.E.64 desc[UR40][R12.64], R74 ;  /* 0x0000004a0c00d985 */ /* 0x0003e2000c101b28 */
[----:B------:R-:W-:Y:S01]  /*99d0*/  @!P2 LEA.HI R0, R0, R0, RZ, 0x1 ;  /* 0x000000000000a211 */ /* 0x000fe200078f08ff */
[----:B------:R-:W-:Y:S01]  /*99e0*/  @!P6 IMAD.WIDE R20, R21, 0x4, R142 ;  /* 0x000000041514e825 */ /* 0x000fe200078e028e */
[----:B------:R-:W-:-:S02]  /*99f0*/  ISETP.GE.AND P4, PT, R22, UR4, PT ;  /* 0x0000000416007c0c */ /* 0x000fc4000bf86270 */
[----:B0-----:R-:W-:Y:S01]  /*9a00*/  @!P1 LOP3.LUT R11, R23, 0xfffffffe, RZ, 0xc0, !PT ;  /* 0xfffffffe170b9812 */ /* 0x001fe200078ec0ff */
[----:B------:R-:W-:Y:S01]  /*9a10*/  @!P3 IMAD.WIDE R14, R15, 0x4, R142 ;  /* 0x000000040f0eb825 */ /* 0x000fe200078e028e */
[----:B------:R-:W-:-:S03]  /*9a20*/  @!P2 LOP3.LUT R23, R0, 0xfffffffe, RZ, 0xc0, !PT ;  /* 0xfffffffe0017a812 */ /* 0x000fc600078ec0ff */
[--C-:B------:R-:W-:Y:S01]  /*9a30*/  @!P1 IMAD.WIDE R10, R11, 0x4, R142.reuse ;  /* 0x000000040b0a9825 */ /* 0x100fe200078e028e */
[----:B------:R0:W-:Y:S01]  /*9a40*/  @!P3 ST.E.64 desc[UR40][R14.64], R76 ;  /* 0x0000004c0e00b985 */ /* 0x0001e2000c101b28 */
[----:B------:R-:W-:Y:S02]  /*9a50*/  ISETP.GE.AND P3, PT, R18, UR4, PT ;  /* 0x0000000412007c0c */ /* 0x000fe4000bf66270 */
[----:B------:R-:W-:Y:S01]  /*9a60*/  VIADD R0, R19, 0xa8 ;  /* 0x000000a813007836 */ /* 0x000fe20000000000 */
[----:B------:R2:W-:Y:S01]  /*9a70*/  @!P6 ST.E.64 desc[UR40][R20.64], R78 ;  /* 0x0000004e1400e985 */ /* 0x0005e2000c101b28 */
[----:B-1----:R-:W-:Y:S01]  /*9a80*/  @!P2 IMAD.WIDE R12, R23, 0x4, R142 ;  /* 0x00000004170ca825 */ /* 0x002fe200078e028e */
[----:B------:R-:W-:Y:S02]  /*9a90*/  @!P4 LEA.HI R22, R22, R22, RZ, 0x1 ;  /* 0x000000161616c211 */ /* 0x000fe400078f08ff */
[----:B------:R1:W-:Y:S01]  /*9aa0*/  @!P1 ST.E.64 desc[UR40][R10.64], R80 ;  /* 0x000000500a009985 */ /* 0x0003e2000c101b28 */
[----:B------:R-:W-:Y:S01]  /*9ab0*/  ISETP.GE.AND P1, PT, R0, UR4, PT ;  /* 0x0000000400007c0c */ /* 0x000fe2000bf26270 */
[----:B------:R-:W-:-:S02]  /*9ac0*/  VIADD R23, R19, 0xb8 ;  /* 0x000000b813177836 */ /* 0x000fc40000000000 */
[----:B------:R3:W-:Y:S02]  /*9ad0*/  @!P2 ST.E.64 desc[UR40][R12.64], R82 ;  /* 0x000000520c00a985 */ /* 0x0007e4000c101b28 */
[----:B------:R-:W-:Y:S01]  /*9ae0*/  @!P3 LEA.HI R18, R18, R18, RZ, 0x1 ;  /* 0x000000121212b211 */ /* 0x000fe200078f08ff */
[----:B0-----:R-:W-:Y:S01]  /*9af0*/  VIADD R14, R19, 0xb0 ;  /* 0x000000b0130e7836 */ /* 0x001fe20000000000 */
[----:B------:R-:W-:Y:S02]  /*9b00*/  ISETP.GE.AND P5, PT, R23, UR4, PT ;  /* 0x0000000417007c0c */ /* 0x000fe4000bfa6270 */
[----:B------:R-:W-:Y:S01]  /*9b10*/  @!P3 LOP3.LUT R15, R18, 0xfffffffe, RZ, 0xc0, !PT ;  /* 0xfffffffe120fb812 */ /* 0x000fe200078ec0ff */
[C---:B--2---:R-:W-:Y:S01]  /*9b20*/  VIADD R20, R19.reuse, 0xc0 ;  /* 0x000000c013147836 */ /* 0x044fe20000000000 */
[----:B------:R-:W-:Y:S01]  /*9b30*/  ISETP.GE.AND P6, PT, R14, UR4, PT ;  /* 0x000000040e007c0c */ /* 0x000fe2000bfc6270 */
[----:B------:R-:W-:Y:S01]  /*9b40*/  VIADD R18, R19, 0xc8 ;  /* 0x000000c813127836 */ /* 0x000fe20000000000 */
[----:B------:R-:W-:Y:S01]  /*9b50*/  @!P1 LEA.HI R0, R0, R0, RZ, 0x1 ;  /* 0x0000000000009211 */ /* 0x000fe200078f08ff */
[----:B-1----:R-:W-:Y:S01]  /*9b60*/  @!P3 IMAD.WIDE R10, R15, 0x4, R142 ;  /* 0x000000040f0ab825 */ /* 0x002fe200078e028e */
[----:B------:R-:W-:-:S02]  /*9b70*/  ISETP.GE.AND P2, PT, R20, UR4, PT ;  /* 0x0000000414007c0c */ /* 0x000fc4000bf46270 */
[----:B------:R-:W-:Y:S02]  /*9b80*/  @!P1 LOP3.LUT R15, R0, 0xfffffffe, RZ, 0xc0, !PT ;  /* 0xfffffffe000f9812 */ /* 0x000fe400078ec0ff */
[----:B------:R0:W-:Y:S01]  /*9b90*/  @!P3 ST.E.64 desc[UR40][R10.64], R84 ;  /* 0x000000540a00b985 */ /* 0x0001e2000c101b28 */
[----:B------:R-:W-:Y:S02]  /*9ba0*/  ISETP.GE.AND P3, PT, R18, UR4, PT ;  /* 0x0000000412007c0c */ /* 0x000fe4000bf66270 */
[----:B------:R-:W-:Y:S02]  /*9bb0*/  @!P5 LEA.HI R23, R23, R23, RZ, 0x1 ;  /* 0x000000171717d211 */ /* 0x000fe400078f08ff */
[----:B------:R-:W-:Y:S01]  /*9bc0*/  @!P6 LEA.HI R0, R14, R14, RZ, 0x1 ;  /* 0x0000000e0e00e211 */ /* 0x000fe200078f08ff */
[--C-:B------:R-:W-:Y:S01]  /*9bd0*/  @!P1 IMAD.WIDE R14, R15, 0x4, R142.reuse ;  /* 0x000000040f0e9825 */ /* 0x100fe200078e028e */
[----:B---3--:R-:W-:Y:S02]  /*9be0*/  @!P4 LOP3.LUT R13, R22, 0xfffffffe, RZ, 0xc0, !PT ;  /* 0xfffffffe160dc812 */ /* 0x008fe400078ec0ff */
[----:B------:R-:W-:Y:S01]  /*9bf0*/  @!P6 LOP3.LUT R21, R0, 0xfffffffe, RZ, 0xc0, !PT ;  /* 0xfffffffe0015e812 */ /* 0x000fe200078ec0ff */
[----:B------:R-:W-:Y:S01]  /*9c00*/  VIADD R0, R19, 0xd0 ;  /* 0x000000d013007836 */ /* 0x000fe20000000000 */
[----:B------:R-:W-:Y:S01]  /*9c10*/  @!P2 LEA.HI R20, R20, R20, RZ, 0x1 ;  /* 0x000000141414a211 */ /* 0x000fe200078f08ff */
[----:B------:R-:W-:Y:S01]  /*9c20*/  @!P4 IMAD.WIDE R12, R13, 0x4, R142 ;  /* 0x000000040d0cc825 */ /* 0x000fe200078e028e */
[----:B------:R-:W-:-:S02]  /*9c30*/  @!P5 LOP3.LUT R23, R23, 0xfffffffe, RZ, 0xc0, !PT ;  /* 0xfffffffe1717d812 */ /* 0x000fc400078ec0ff */
[----:B------:R-:W-:Y:S01]  /*9c40*/  @!P3 LEA.HI R18, R18, R18, RZ, 0x1 ;  /* 0x000000121212b211 */ /* 0x000fe200078f08ff */
[--C-:B0-----:R-:W-:Y:S01]  /*9c50*/  @!P6 IMAD.WIDE R10, R21, 0x4, R142.reuse ;  /* 0x00000004150ae825 */ /* 0x101fe200078e028e */
[----:B------:R-:W-:Y:S01]  /*9c60*/  @!P2 LOP3.LUT R25, R20, 0xfffffffe, RZ, 0xc0, !PT ;  /* 0xfffffffe1419a812 */ /* 0x000fe200078ec0ff */
[----:B------:R0:W-:Y:S02]  /*9c70*/  @!P4 ST.E.64 desc[UR40][R12.64], R86 ;  /* 0x000000560c00c985 */ /* 0x0001e4000c101b28 */
[----:B------:R-:W-:Y:S01]  /*9c80*/  @!P5 IMAD.WIDE R20, R23, 0x4, R142 ;  /* 0x000000041714d825 */ /* 0x000fe200078e028e */
[----:B------:R-:W-:Y:S01]  /*9c90*/  @!P3 LOP3.LUT R23, R18, 0xfffffffe, RZ, 0xc0, !PT ;  /* 0xfffffffe1217b812 */ /* 0x000fe200078ec0ff */
[----:B------:R1:W-:Y:S01]  /*9ca0*/  @!P1 ST.E.64 desc[UR40][R14.64], R88 ;  /* 0x000000580e009985 */ /* 0x0003e2000c101b28 */
[----:B------:R-:W-:Y:S01]  /*9cb0*/  ISETP.GE.AND P1, PT, R0, UR4, PT ;  /* 0x0000000400007c0c */ /* 0x000fe2000bf26270 */
[C---:B------:R-:W-:Y:S02]  /*9cc0*/  VIADD R18, R19.reuse, 0xd8 ;  /* 0x000000d813127836 */ /* 0x040fe40000000000 */
[----:B------:R2:W-:Y:S01]  /*9cd0*/  @!P6 ST.E.64 desc[UR40][R10.64], R90 ;  /* 0x0000005a0a00e985 */ /* 0x0005e2000c101b28 */
[----:B------:R-:W-:-:S03]  /*9ce0*/  VIADD R22, R19, 0xe0 ;  /* 0x000000e013167836 */ /* 0x000fc60000000000 */
[----:B------:R-:W-:Y:S01]  /*9cf0*/  @!P5 ST.E.64 desc[UR40][R20.64], R92 ;  /* 0x0000005c1400d985 */ /* 0x000fe2000c101b28 */
[----:B0-----:R-:W-:-:S04]  /*9d00*/  @!P2 IMAD.WIDE R12, R25, 0x4, R142 ;  /* 0x00000004190ca825 */ /* 0x001fc800078e028e */
[----:B-1----:R-:W-:Y:S01]  /*9d10*/  @!P3 IMAD.WIDE R14, R23, 0x4, R142 ;  /* 0x00000004170eb825 */ /* 0x002fe200078e028e */
[----:B------:R0:W-:Y:S01]  /*9d20*/  @!P2 ST.E.64 desc[UR40][R12.64], R96 ;  /* 0x000000600c00a985 */ /* 0x0001e2000c101b28 */
[----:B------:R-:W-:Y:S02]  /*9d30*/  ISETP.GE.AND P2, PT, R18, UR4, PT ;  /* 0x0000000412007c0c */ /* 0x000fe4000bf46270 */
[C---:B------:R-:W-:Y:S01]  /*9d40*/  VIADD R23, R19.reuse, 0xe8 ;  /* 0x000000e813177836 */ /* 0x040fe20000000000 */
[----:B------:R1:W-:Y:S01]  /*9d50*/  @!P3 ST.E.64 desc[UR40][R14.64], R98 ;  /* 0x000000620e00b985 */ /* 0x0003e2000c101b28 */
[C---:B--2---:R-:W-:Y:S01]  /*9d60*/  VIADD R11, R19.reuse, 0xf8 ;  /* 0x000000f8130b7836 */ /* 0x044fe20000000000 */
[----:B------:R-:W-:Y:S01]  /*9d70*/  ISETP.GE.AND P3, PT, R22, UR4, PT ;  /* 0x0000000416007c0c */ /* 0x000fe2000bf66270 */
[----:B------:R-:W-:Y:S01]  /*9d80*/  VIADD R10, R19, 0xf0 ;  /* 0x000000f0130a7836 */ /* 0x000fe20000000000 */
[----:B------:R-:W-:Y:S02]  /*9d90*/  ISETP.GE.AND P4, PT, R23, UR4, PT ;  /* 0x0000000417007c0c */ /* 0x000fe4000bf86270 */
[----:B------:R-:W-:-:S02]  /*9da0*/  ISETP.GE.AND P6, PT, R11, UR4, PT ;  /* 0x000000040b007c0c */ /* 0x000fc4000bfc6270 */
[----:B------:R-:W-:Y:S02]  /*9db0*/  ISETP.GE.AND P5, PT, R10, UR4, PT ;  /* 0x000000040a007c0c */ /* 0x000fe4000bfa6270 */
[----:B------:R-:W-:Y:S02]  /*9dc0*/  @!P1 LEA.HI R0, R0, R0, RZ, 0x1 ;  /* 0x0000000000009211 */ /* 0x000fe400078f08ff */
[----:B------:R-:W-:-:S03]  /*9dd0*/  @!P2 LEA.HI R18, R18, R18, RZ, 0x1 ;  /* 0x000000121212a211 */ /* 0x000fc600078f08ff */
[----:B------:R-:W-:Y:S02]  /*9de0*/  @!P3 LEA.HI R22, R22, R22, RZ, 0x1 ;  /* 0x000000161616b211 */ /* 0x000fe400078f08ff */
[----:B------:R-:W-:Y:S02]  /*9df0*/  @!P4 LEA.HI R23, R23, R23, RZ, 0x1 ;  /* 0x000000171717c211 */ /* 0x000fe400078f08ff */
[----:B0-----:R-:W-:Y:S02]  /*9e00*/  @!P6 LEA.HI R12, R11, R11, RZ, 0x1 ;  /* 0x0000000b0b0ce211 */ /* 0x001fe400078f08ff */
[----:B------:R-:W-:Y:S02]  /*9e10*/  @!P5 LEA.HI R10, R10, R10, RZ, 0x1 ;  /* 0x0000000a0a0ad211 */ /* 0x000fe400078f08ff */
[----:B------:R-:W-:Y:S02]  /*9e20*/  @!P1 LOP3.LUT R11, R0, 0xfffffffe, RZ, 0xc0, !PT ;  /* 0xfffffffe000b9812 */ /* 0x000fe400078ec0ff */
[----:B------:R-:W-:-:S02]  /*9e30*/  @!P2 LOP3.LUT R13, R18, 0xfffffffe, RZ, 0xc0, !PT ;  /* 0xfffffffe120da812 */ /* 0x000fc400078ec0ff */
[----:B-1----:R-:W-:Y:S02]  /*9e40*/  @!P3 LOP3.LUT R15, R22, 0xfffffffe, RZ, 0xc0, !PT ;  /* 0xfffffffe160fb812 */ /* 0x002fe400078ec0ff */
[----:B------:R-:W-:Y:S02]  /*9e50*/  @!P4 LOP3.LUT R21, R23, 0xfffffffe, RZ, 0xc0, !PT ;  /* 0xfffffffe1715c812 */ /* 0x000fe400078ec0ff */
[----:B------:R-:W-:Y:S01]  /*9e60*/  @!P5 LOP3.LUT R23, R10, 0xfffffffe, RZ, 0xc0, !PT ;  /* 0xfffffffe0a17d812 */ /* 0x000fe200078ec0ff */
[----:B------:R-:W-:Y:S01]  /*9e70*/  @!P1 IMAD.WIDE R10, R11, 0x4, R142 ;  /* 0x000000040b0a9825 */ /* 0x000fe200078e028e */
[----:B------:R-:W-:-:S03]  /*9e80*/  @!P6 LOP3.LUT R25, R12, 0xfffffffe, RZ, 0xc0, !PT ;  /* 0xfffffffe0c19e812 */ /* 0x000fc600078ec0ff */
[--C-:B------:R-:W-:Y:S01]  /*9e90*/  @!P2 IMAD.WIDE R12, R13, 0x4, R142.reuse ;  /* 0x000000040d0ca825 */ /* 0x100fe200078e028e */
[----:B------:R0:W-:Y:S03]  /*9ea0*/  @!P1 ST.E.64 desc[UR40][R10.64], R100 ;  /* 0x000000640a009985 */ /* 0x0001e6000c101b28 */
[--C-:B------:R-:W-:Y:S01]  /*9eb0*/  @!P3 IMAD.WIDE R14, R15, 0x4, R142.reuse ;  /* 0x000000040f0eb825 */ /* 0x100fe200078e028e */
[----:B------:R0:W-:Y:S03]  /*9ec0*/  @!P2 ST.E.64 desc[UR40][R12.64], R102 ;  /* 0x000000660c00a985 */ /* 0x0001e6000c101b28 */
[--C-:B------:R-:W-:Y:S01]  /*9ed0*/  @!P4 IMAD.WIDE R20, R21, 0x4, R142.reuse ;  /* 0x000000041514c825 */ /* 0x100fe200078e028e */
[----:B------:R0:W-:Y:S03]  /*9ee0*/  @!P3 ST.E.64 desc[UR40][R14.64], R106 ;  /* 0x0000006a0e00b985 */ /* 0x0001e6000c101b28 */
[--C-:B------:R-:W-:Y:S01]  /*9ef0*/  @!P5 IMAD.WIDE R22, R23, 0x4, R142.reuse ;  /* 0x000000041716d825 */ /* 0x100fe200078e028e */
[----:B------:R0:W-:Y:S03]  /*9f00*/  @!P4 ST.E.64 desc[UR40][R20.64], R108 ;  /* 0x0000006c1400c985 */ /* 0x0001e6000c101b28 */
[----:B------:R-:W-:Y:S01]  /*9f10*/  @!P6 IMAD.WIDE R142, R25, 0x4, R142 ;  /* 0x00000004198ee825 */ /* 0x000fe200078e028e */
[----:B------:R0:W-:Y:S04]  /*9f20*/  @!P5 ST.E.64 desc[UR40][R22.64], R110 ;  /* 0x0000006e1600d985 */ /* 0x0001e8000c101b28 */
[----:B------:R0:W-:Y:S02]  /*9f30*/  @!P6 ST.E.64 desc[UR40][R142.64], R112 ;  /* 0x000000708e00e985 */ /* 0x0001e4000c101b28 */
.L_x_37:
[----:B------:R-:W-:Y:S05]  /*9f40*/  BSYNC B0 ;  /* 0x0000000000007941 */ /* 0x000fea0003800000 */
.L_x_36:
[----:B------:R-:W-:Y:S01]  /*9f50*/  ISETP.GE.AND P1, PT, R27, R16, PT ;  /* 0x000000101b00720c */ /* 0x000fe20003f26270 */
[----:B0-----:R1:W2:Y:S01]  /*9f60*/  SHFL.IDX PT, R11, R63, 0x1, 0x1c1f ;  /* 0x003c1f003f0b7f89 */ /* 0x0012a200000e0000 */
[----:B------:R-:W-:Y:S02]  /*9f70*/  SEL R13, R47, R24, P0 ;  /* 0x000000182f0d7207 */ /* 0x000fe40000000000 */
[----:B------:R-:W-:Y:S01]  /*9f80*/  SEL R15, R24, R47, P0 ;  /* 0x0000002f180f7207 */ /* 0x000fe20000000000 */
[----:B------:R1:W3:Y:S01]  /*9f90*/  SHFL.IDX PT, R10, R52, 0x1, 0x1c1f ;  /* 0x003c1f00340a7f89 */ /* 0x0002e200000e0000 */
        /* <DEDUP_REMOVED lines=19> */
[----:B------:R-:W-:Y:S01]  /*a0d0*/  SEL R8, R17, R28, P0 ;  /* 0x0000001c11087207 */ /* 0x000fe20000000000 */
[----:B-123--:R-:W-:Y:S06]  /*a0e0*/  @P1 BRA `(.L_x_10) ;  /* 0x0000005000701947 */ /* 0x00efec0003800000 */
[C---:B------:R-:W-:Y:S01]  /*a0f0*/  VIADD R0, R19.reuse, 0x8 ;  /* 0x0000000813007836 */ /* 0x040fe20000000000 */
[----:B------:R-:W-:Y:S01]  /*a100*/  ULDC UR4, c[0x0][0xac8] ;  /* 0x0002b20000047ab9 */ /* 0x000fe20000000800 */
[C---:B------:R-:W-:Y:S01]  /*a110*/  VIADD R16, R19.reuse, 0x10 ;  /* 0x0000001013107836 */ /* 0x040fe20000000000 */
[C---:B------:R-:W-:Y:S01]  /*a120*/  ISETP.GE.AND P3, PT, R19.reuse, UR4, PT ;  /* 0x0000000413007c0c */ /* 0x040fe2000bf66270 */
[C---:B------:R-:W-:Y:S01]  /*a130*/  VIADD R18, R19.reuse, 0x18 ;  /* 0x0000001813127836 */ /* 0x040fe20000000000 */
[----:B------:R-:W-:Y:S01]  /*a140*/  ISETP.GE.AND P4, PT, R0, UR4, PT ;  /* 0x0000000400007c0c */ /* 0x000fe2000bf86270 */
[C---:B------:R-:W-:Y:S01]  /*a150*/  VIADD R36, R19.reuse, 0x20 ;  /* 0x0000002013247836 */ /* 0x040fe20000000000 */
[----:B------:R-:W-:Y:S01]  /*a160*/  ISETP.GE.AND P5, PT, R16, UR4, PT ;  /* 0x0000000410007c0c */ /* 0x000fe2000bfa6270 */
[C---:B------:R-:W-:Y:S01]  /*a170*/  VIADD R37, R19.reuse, 0x28 ;  /* 0x0000002813257836 */ /* 0x040fe20000000000 */
[----:B------:R-:W-:Y:S01]  /*a180*/  ISETP.GE.AND P0, PT, R18, UR4, PT ;  /* 0x0000000412007c0c */ /* 0x000fe2000bf06270 */
[C---:B------:R-:W-:Y:S01]  /*a190*/  VIADD R38, R19.reuse, 0x30 ;  /* 0x0000003013267836 */ /* 0x040fe20000000000 */
[----:B------:R-:W-:Y:S01]  /*a1a0*/  ISETP.GE.AND P1, PT, R36, UR4, PT ;  /* 0x0000000424007c0c */ /* 0x000fe2000bf26270 */
[----:B------:R-:W-:Y:S01]  /*a1b0*/  VIADD R40, R19, 0x38 ;  /* 0x0000003813287836 */ /* 0x000fe20000000000 */
[----:B------:R-:W-:Y:S01]  /*a1c0*/  ISETP.GE.AND P2, PT, R37, UR4, PT ;  /* 0x0000000425007c0c */ /* 0x000fe2000bf46270 */
[----:B------:R-:W-:-:S04]  /*a1d0*/  VIADD R41, R19, 0x40 ;  /* 0x0000004013297836 */ /* 0x000fc80000000000 */
[----:B------:R-:W-:Y:S02]  /*a1e0*/  @!P4 LEA.HI R0, R0, R0, RZ, 0x1 ;  /* 0x000000000000c211 */ /* 0x000fe400078f08ff */
[----:B------:R-:W-:Y:S02]  /*a1f0*/  @!P5 LEA.HI R16, R16, R16, RZ, 0x1 ;  /* 0x000000101010d211 */ /* 0x000fe400078f08ff */
[----:B------:R-:W-:Y:S02]  /*a200*/  @!P4 LOP3.LUT R29, R0, 0xfffffffe, RZ, 0xc0, !PT ;  /* 0xfffffffe001dc812 */ /* 0x000fe400078ec0ff */
[----:B------:R-:W-:Y:S01]  /*a210*/  @!P5 LOP3.LUT R35, R16, 0xfffffffe, RZ, 0xc0, !PT ;  /* 0xfffffffe1023d812 */ /* 0x000fe200078ec0ff */
[--C-:B------:R-:W-:Y:S01]  /*a220*/  @!P3 IMAD.WIDE R16, R19, 0x4, R10.reuse ;  /* 0x000000041310b825 */ /* 0x100fe200078e020a */
[----:B------:R-:W-:Y:S02]  /*a230*/  @!P0 LEA.HI R18, R18, R18, RZ, 0x1 ;  /* 0x0000001212128211 */ /* 0x000fe400078f08ff */
[----:B------:R-:W-:Y:S01]  /*a240*/  @!P1 LEA.HI R36, R36, R36, RZ, 0x1 ;  /* 0x0000002424249211 */ /* 0x000fe200078f08ff */
[----:B------:R-:W-:Y:S01]  /*a250*/  @!P4 IMAD.WIDE R28, R29, 0x4, R10 ;  /* 0x000000041d1cc825 */ /* 0x000fe200078e020a */
[----:B------:R0:W-:Y:S01]  /*a260*/  @!P3 ST.E.64 desc[UR40][R16.64], R116 ;  /* 0x000000741000b985 */ /* 0x0001e2000c101b28 */
[----:B------:R-:W-:-:S02]  /*a270*/  @!P2 LEA.HI R0, R37, R37, RZ, 0x1 ;  /* 0x000000252500a211 */ /* 0x000fc400078f08ff */
[--C-:B------:R-:W-:Y:S01]  /*a280*/  @!P5 IMAD.WIDE R34, R35, 0x4, R10.reuse ;  /* 0x000000042322d825 */ /* 0x100fe200078e020a */
[----:B------:R1:W-:Y:S01]  /*a290*/  @!P4 ST.E.64 desc[UR40][R28.64], R118 ;  /* 0x000000761c00c985 */ /* 0x0003e2000c101b28 */
[----:B------:R-:W-:Y:S02]  /*a2a0*/  @!P0 LOP3.LUT R37, R18, 0xfffffffe, RZ, 0xc0, !PT ;  /* 0xfffffffe12258812 */ /* 0x000fe400078ec0ff */
[----:B------:R-:W-:Y:S01]  /*a2b0*/  ISETP.GE.AND P3, PT, R38, UR4, PT ;  /* 0x0000000426007c0c */ /* 0x000fe2000bf66270 */
[----:B------:R2:W-:Y:S01]  /*a2c0*/  @!P5 ST.E.64 desc[UR40][R34.64], R120 ;  /* 0x000000782200d985 */ /* 0x0005e2000c101b28 */
[----:B------:R-:W-:Y:S01]  /*a2d0*/  @!P1 LOP3.LUT R39, R36, 0xfffffffe, RZ, 0xc0, !PT ;  /* 0xfffffffe24279812 */ /* 0x000fe200078ec0ff */
[C---:B------:R-:W-:Y:S01]  /*a2e0*/  VIADD R18, R19.reuse, 0x50 ;  /* 0x0000005013127836 */ /* 0x040fe20000000000 */
[----:B------:R-:W-:Y:S01]  /*a2f0*/  ISETP.GE.AND P4, PT, R40, UR4, PT ;  /* 0x0000000428007c0c */ /* 0x000fe2000bf86270 */
[----:B------:R-:W-:Y:S01]  /*a300*/  VIADD R36, R19, 0x58 ;  /* 0x0000005813247836 */ /* 0x000fe20000000000 */
[----:B------:R-:W-:Y:S01]  /*a310*/  ISETP.GE.AND P5, PT, R41, UR4, PT ;  /* 0x0000000429007c0c */ /* 0x000fe2000bfa6270 */
[----:B0-----:R-:W-:-:S04]  /*a320*/  @!P0 IMAD.WIDE R16, R37, 0x4, R10 ;  /* 0x0000000425108825 */ /* 0x001fc800078e020a */
[--C-:B-1----:R-:W-:Y:S01]  /*a330*/  @!P1 IMAD.WIDE R28, R39, 0x4, R10.reuse ;  /* 0x00000004271c9825 */ /* 0x102fe200078e020a */
[----:B------:R0:W-:Y:S01]  /*a340*/  @!P0 ST.E.64 desc[UR40][R16.64], R122 ;  /* 0x0000007a10008985 */ /* 0x0001e2000c101b28 */
[----:B------:R-:W-:Y:S02]  /*a350*/  @!P3 LEA.HI R38, R38, R38, RZ, 0x1 ;  /* 0x000000262626b211 */ /* 0x000fe400078f08ff */
[----:B--2---:R-:W-:Y:S01]  /*a360*/  @!P2 LOP3.LUT R35, R0, 0xfffffffe, RZ, 0xc0, !PT ;  /* 0xfffffffe0023a812 */ /* 0x004fe200078ec0ff */
[----:B------:R-:W-:Y:S01]  /*a370*/  VIADD R0, R19, 0x48 ;  /* 0x0000004813007836 */ /* 0x000fe20000000000 */
[----:B------:R1:W-:Y:S01]  /*a380*/  @!P1 ST.E.64 desc[UR40][R28.64], R124 ;  /* 0x0000007c1c009985 */ /* 0x0003e2000c101b28 */
[----:B------:R-:W-:Y:S02]  /*a390*/  ISETP.GE.AND P1, PT, R18, UR4, PT ;  /* 0x0000000412007c0c */ /* 0x000fe4000bf26270 */
[----:B------:R-:W-:Y:S01]  /*a3a0*/  @!P2 IMAD.WIDE R34, R35, 0x4, R10 ;  /* 0x000000042322a825 */ /* 0x000fe200078e020a */
[----:B------:R-:W-:-:S02]  /*a3b0*/  ISETP.GE.AND P0, PT, R0, UR4, PT ;  /* 0x0000000400007c0c */ /* 0x000fc4000bf06270 */
[----:B------:R-:W-:Y:S02]  /*a3c0*/  @!P4 LEA.HI R40, R40, R40, RZ, 0x1 ;  /* 0x000000282828c211 */ /* 0x000fe400078f08ff */
[----:B------:R-:W-:Y:S01]  /*a3d0*/  @!P5 LEA.HI R41, R41, R41, RZ, 0x1 ;  /* 0x000000292929d211 */ /* 0x000fe200078f08ff */
[----:B------:R2:W-:Y:S01]  /*a3e0*/  @!P2 ST.E.64 desc[UR40][R34.64], R114 ;  /* 0x000000722200a985 */ /* 0x0005e2000c101b28 */
[----:B------:R-:W-:Y:S01]  /*a3f0*/  @!P3 LOP3.LUT R37, R38, 0xfffffffe, RZ, 0xc0, !PT ;  /* 0xfffffffe2625b812 */ /* 0x000fe200078ec0ff */
[C---:B------:R-:W-:Y:S01]  /*a400*/  VIADD R38, R19.reuse, 0x60 ;  /* 0x0000006013267836 */ /* 0x040fe20000000000 */
[----:B------:R-:W-:Y:S01]  /*a410*/  @!P4 LOP3.LUT R39, R40, 0xfffffffe, RZ, 0xc0, !PT ;  /* 0xfffffffe2827c812 */ /* 0x000fe200078ec0ff */
[----:B------:R-:W-:Y:S01]  /*a420*/  VIADD R40, R19, 0x68 ;  /* 0x0000006813287836 */ /* 0x000fe20000000000 */
[----:B------:R-:W-:Y:S01]  /*a430*/  ISETP.GE.AND P2, PT, R36, UR4, PT ;  /* 0x0000000424007c0c */ /* 0x000fe2000bf46270 */
[----:B0-----:R-:W-:Y:S01]  /*a440*/  @!P3 IMAD.WIDE R16, R37, 0x4, R10 ;  /* 0x000000042510b825 */ /* 0x001fe200078e020a */
[----:B------:R-:W-:-:S02]  /*a450*/  @!P1 LEA.HI R18, R18, R18, RZ, 0x1 ;  /* 0x0000001212129211 */ /* 0x000fc400078f08ff */
[----:B------:R-:W-:Y:S01]  /*a460*/  @!P0 LEA.HI R0, R0, R0, RZ, 0x1 ;  /* 0x0000000000008211 */ /* 0x000fe200078f08ff */
[--C-:B-1----:R-:W-:Y:S01]  /*a470*/  @!P4 IMAD.WIDE R28, R39, 0x4, R10.reuse ;  /* 0x00000004271cc825 */ /* 0x102fe200078e020a */
[----:B------:R0:W-:Y:S01]  /*a480*/  @!P3 ST.E.64 desc[UR40][R16.64], R126 ;  /* 0x0000007e1000b985 */ /* 0x0001e2000c101b28 */
[----:B------:R-:W-:Y:S02]  /*a490*/  ISETP.GE.AND P3, PT, R38, UR4, PT ;  /* 0x0000000426007c0c */ /* 0x000fe4000bf66270 */
[----:B--2---:R-:W-:Y:S01]  /*a4a0*/  @!P5 LOP3.LUT R35, R41, 0xfffffffe, RZ, 0xc0, !PT ;  /* 0xfffffffe2923d812 */ /* 0x004fe200078ec0ff */
[----:B------:R1:W-:Y:S01]  /*a4b0*/  @!P4 ST.E.64 desc[UR40][R28.64], R104 ;  /* 0x000000681c00c985 */ /* 0x0003e2000c101b28 */
[----:B------:R-:W-:Y:S01]  /*a4c0*/  @!P0 LOP3.LUT R37, R0, 0xfffffffe, RZ, 0xc0, !PT ;  /* 0xfffffffe00258812 */ /* 0x000fe200078ec0ff */
[----:B------:R-:W-:Y:S01]  /*a4d0*/  VIADD R41, R19, 0x70 ;  /* 0x0000007013297836 */ /* 0x000fe20000000000 */
[----:B------:R-:W-:Y:S01]  /*a4e0*/  @!P1 LOP3.LUT R39, R18, 0xfffffffe, RZ, 0xc0, !PT ;  /* 0xfffffffe12279812 */ /* 0x000fe200078ec0ff */
[----:B------:R-:W-:Y:S01]  /*a4f0*/  @!P5 IMAD.WIDE R34, R35, 0x4, R10 ;  /* 0x000000042322d825 */ /* 0x000fe200078e020a */
[----:B------:R-:W-:-:S02]  /*a500*/  @!P2 LEA.HI R36, R36, R36, RZ, 0x1 ;  /* 0x000000242424a211 */ /* 0x000fc400078f08ff */
[----:B------:R-:W-:Y:S01]  /*a510*/  ISETP.GE.AND P4, PT, R41, UR4, PT ;  /* 0x0000000429007c0c */ /* 0x000fe2000bf86270 */
[----:B------:R-:W-:Y:S01]  /*a520*/  VIADD R0, R19, 0x78 ;  /* 0x0000007813007836 */ /* 0x000fe20000000000 */
[----:B------:R2:W-:Y:S01]  /*a530*/  @!P5 ST.E.64 desc[UR40][R34.64], R128 ;  /* 0x000000802200d985 */ /* 0x0005e2000c101b28 */
[----:B------:R-:W-:Y:S01]  /*a540*/  ISETP.GE.AND P5, PT, R40, UR4, PT ;  /* 0x0000000428007c0c */ /* 0x000fe2000bfa6270 */
[--C-:B0-----:R-:W-:Y:S01]  /*a550*/  @!P0 IMAD.WIDE R16, R37, 0x4, R10.reuse ;  /* 0x0000000425108825 */ /* 0x101fe200078e020a */
[----:B------:R-:W-:Y:S02]  /*a560*/  @!P3 LEA.HI R38, R38, R38, RZ, 0x1 ;  /* 0x000000262626b211 */ /* 0x000fe400078f08ff */
[----:B------:R-:W-:Y:S01]  /*a570*/  ISETP.GE.AND P6, PT, R0, UR4, PT ;  /* 0x0000000400007c0c */ /* 0x000fe2000bfc6270 */
[----:B-1----:R-:W-:Y:S01]  /*a580*/  @!P1 IMAD.WIDE R28, R39, 0x4, R10 ;  /* 0x00000004271c9825 */ /* 0x002fe200078e020a */
[----:B------:R0:W-:Y:S01]  /*a590*/  @!P0 ST.E.64 desc[UR40][R16.64], R94 ;  /* 0x0000005e10008985 */ /* 0x0001e2000c101b28 */
[----:B------:R-:W-:-:S02]  /*a5a0*/  @!P3 LOP3.LUT R37, R38, 0xfffffffe, RZ, 0xc0, !PT ;  /* 0xfffffffe2625b812 */ /* 0x000fc400078ec0ff */
[----:B------:R-:W-:Y:S01]  /*a5b0*/  VIADD R18, R19, 0x80 ;  /* 0x0000008013127836 */ /* 0x000fe20000000000 */
[----:B------:R1:W-:Y:S01]  /*a5c0*/  @!P1 ST.E.64 desc[UR40][R28.64], R132 ;  /* 0x000000841c009985 */ /* 0x0003e2000c101b28 */
[----:B------:R-:W-:Y:S01]  /*a5d0*/  @!P4 LEA.HI R41, R41, R41, RZ, 0x1 ;  /* 0x000000292929c211 */ /* 0x000fe200078f08ff */
[C---:B------:R-:W-:Y:S01]  /*a5e0*/  VIADD R38, R19.reuse, 0x90 ;  /* 0x0000009013267836 */ /* 0x040fe20000000000 */
[----:B--2---:R-:W-:Y:S01]  /*a5f0*/  @!P2 LOP3.LUT R35, R36, 0xfffffffe, RZ, 0xc0, !PT ;  /* 0xfffffffe2423a812 */ /* 0x004fe200078ec0ff */
[----:B------:R-:W-:Y:S01]  /*a600*/  VIADD R36, R19, 0x88 ;  /* 0x0000008813247836 */ /* 0x000fe20000000000 */
[----:B------:R-:W-:Y:S02]  /*a610*/  ISETP.GE.AND P1, PT, R18, UR4, PT ;  /* 0x0000000412007c0c */ /* 0x000fe4000bf26270 */
[----:B------:R-:W-:Y:S01]  /*a620*/  @!P5 LEA.HI R40, R40, R40, RZ, 0x1 ;  /* 0x000000282828d211 */ /* 0x000fe200078f08ff */
[----:B------:R-:W-:Y:S01]  /*a630*/  @!P2 IMAD.WIDE R34, R35, 0x4, R10 ;  /* 0x000000042322a825 */ /* 0x000fe200078e020a */
[----:B------:R-:W-:-:S02]  /*a640*/  ISETP.GE.AND P0, PT, R36, UR4, PT ;  /* 0x0000000424007c0c */ /* 0x000fc4000bf06270 */
[----:B------:R-:W-:Y:S01]  /*a650*/  @!P5 LOP3.LUT R39, R40, 0xfffffffe, RZ, 0xc0, !PT ;  /* 0xfffffffe2827d812 */ /* 0x000fe200078ec0ff */
[--C-:B0-----:R-:W-:Y:S01]  /*a660*/  @!P3 IMAD.WIDE R16, R37, 0x4, R10.reuse ;  /* 0x000000042510b825 */ /* 0x101fe200078e020a */
[----:B------:R0:W-:Y:S01]  /*a670*/  @!P2 ST.E.64 desc[UR40][R34.64], R50 ;  /* 0x000000322200a985 */ /* 0x0001e2000c101b28 */
[----:B------:R-:W-:Y:S02]  /*a680*/  @!P6 LEA.HI R0, R0, R0, RZ, 0x1 ;  /* 0x000000000000e211 */ /* 0x000fe400078f08ff */
[----:B-1----:R-:W-:Y:S01]  /*a690*/  @!P5 IMAD.WIDE R28, R39, 0x4, R10 ;  /* 0x00000004271cd825 */ /* 0x002fe200078e020a */
[----:B------:R1:W-:Y:S01]  /*a6a0*/  @!P3 ST.E.64 desc[UR40][R16.64], R2 ;  /* 0x000000021000b985 */ /* 0x0003e2000c101b28 */
[----:B------:R-:W-:Y:S02]  /*a6b0*/  @!P1 LEA.HI R18, R18, R18, RZ, 0x1 ;  /* 0x0000001212129211 */ /* 0x000fe400078f08ff */
[----:B------:R-:W-:Y:S01]  /*a6c0*/  @!P6 LOP3.LUT R37, R0, 0xfffffffe, RZ, 0xc0, !PT ;  /* 0xfffffffe0025e812 */ /* 0x000fe200078ec0ff */
[----:B------:R2:W-:Y:S01]  /*a6d0*/  @!P5 ST.E.64 desc[UR40][R28.64], R134 ;  /* 0x000000861c00d985 */ /* 0x0005e2000c101b28 */
[----:B------:R-:W-:Y:S01]  /*a6e0*/  @!P0 LEA.HI R36, R36, R36, RZ, 0x1 ;  /* 0x0000002424248211 */ /* 0x000fe200078f08ff */
[C---:B------:R-:W-:Y:S01]  /*a6f0*/  VIADD R0, R19.reuse, 0x98 ;  /* 0x0000009813007836 */ /* 0x040fe20000000000 */
[----:B------:R-:W-:Y:S01]  /*a700*/  ISETP.GE.AND P2, PT, R38, UR4, PT ;  /* 0x0000000426007c0c */ /* 0x000fe2000bf46270 */
[----:B------:R-:W-:Y:S01]  /*a710*/  VIADD R39, R19, 0xa0 ;  /* 0x000000a013277836 */ /* 0x000fe20000000000 */
[----:B0-----:R-:W-:-:S02]  /*a720*/  @!P4 LOP3.LUT R35, R41, 0xfffffffe, RZ, 0xc0, !PT ;  /* 0xfffffffe2923c812 */ /* 0x001fc400078ec0ff */
[----:B------:R-:W-:Y:S02]  /*a730*/  ISETP.GE.AND P3, PT, R0, UR4, PT ;  /* 0x0000000400007c0c */ /* 0x000fe4000bf66270 */
[----:B-1----:R-:W-:Y:S01]  /*a740*/  @!P1 LOP3.LUT R17, R18, 0xfffffffe, RZ, 0xc0, !PT ;  /* 0xfffffffe12119812 */ /* 0x002fe200078ec0ff */
[----:B------:R-:W-:Y:S01]  /*a750*/  @!P4 IMAD.WIDE R34, R35, 0x4, R10 ;  /* 0x000000042322c825 */ /* 0x000fe200078e020a */
[----:B--2---:R-:W-:-:S03]  /*a760*/  @!P0 LOP3.LUT R29, R36, 0xfffffffe, RZ, 0xc0, !PT ;  /* 0xfffffffe241d8812 */ /* 0x004fc600078ec0ff */
[----:B------:R-:W-:Y:S01]  /*a770*/  VIADD R18, R19, 0xa8 ;  /* 0x000000a813127836 */ /* 0x000fe20000000000 */
[----:B------:R0:W-:Y:S01]  /*a780*/  @!P4 ST.E.64 desc[UR40][R34.64], R6 ;  /* 0x000000062200c985 */ /* 0x0001e2000c101b28 */
[--C-:B------:R-:W-:Y:S01]  /*a790*/  @!P6 IMAD.WIDE R2, R37, 0x4, R10.reuse ;  /* 0x000000042502e825 */ /* 0x100fe200078e020a */
[----:B------:R-:W-:Y:S02]  /*a7a0*/  ISETP.GE.AND P4, PT, R39, UR4, PT ;  /* 0x0000000427007c0c */ /* 0x000fe4000bf86270 */
[----:B------:R-:W-:Y:S01]  /*a7b0*/  ISETP.GE.AND P5, PT, R18, UR4, PT ;  /* 0x0000000412007c0c */ /* 0x000fe2000bfa6270 */
[----:B------:R-:W-:Y:S01]  /*a7c0*/  VIADD R28, R19, 0xb0 ;  /* 0x000000b0131c7836 */ /* 0x000fe20000000000 */
[----:B------:R1:W-:Y:S01]  /*a7d0*/  @!P6 ST.E.64 desc[UR40][R2.64], R54 ;  /* 0x000000360200e985 */ /* 0x0003e2000c101b28 */
[----:B------:R-:W-:Y:S02]  /*a7e0*/  @!P2 LEA.HI R38, R38, R38, RZ, 0x1 ;  /* 0x000000262626a211 */ /* 0x000fe400078f08ff */
[----:B------:R-:W-:Y:S01]  /*a7f0*/  @!P3 LEA.HI R0, R0, R0, RZ, 0x1 ;  /* 0x000000000000b211 */ /* 0x000fe200078f08ff */
[----:B0-----:R-:W-:-:S05]  /*a800*/  @!P1 IMAD.WIDE R6, R17, 0x4, R10 ;  /* 0x0000000411069825 */ /* 0x001fca00078e020a */
[----:B------:R-:W-:Y:S02]  /*a810*/  @!P4 LEA.HI R39, R39, R39, RZ, 0x1 ;  /* 0x000000272727c211 */ /* 0x000fe400078f08ff */
[----:B------:R-:W-:Y:S01]  /*a820*/  @!P5 LEA.HI R18, R18, R18, RZ, 0x1 ;  /* 0x000000121212d211 */ /* 0x000fe200078f08ff */
[--C-:B------:R-:W-:Y:S01]  /*a830*/  @!P0 IMAD.WIDE R16, R29, 0x4, R10.reuse ;  /* 0x000000041d108825 */ /* 0x100fe200078e020a */
[----:B------:R0:W-:Y:S01]  /*a840*/  @!P1 ST.E.64 desc[UR40][R6.64], R56 ;  /* 0x0000003806009985 */ /* 0x0001e2000c101b28 */
[----:B------:R-:W-:Y:S02]  /*a850*/  ISETP.GE.AND P1, PT, R28, UR4, PT ;  /* 0x000000041c007c0c */ /* 0x000fe4000bf26270 */
[C---:B------:R-:W-:Y:S01]  /*a860*/  VIADD R34, R19.reuse, 0xb8 ;  /* 0x000000b813227836 */ /* 0x040fe20000000000 */
[----:B------:R2:W-:Y:S01]  /*a870*/  @!P0 ST.E.64 desc[UR40][R16.64], R58 ;  /* 0x0000003a10008985 */ /* 0x0005e2000c101b28 */
[----:B-1----:R-:W-:Y:S02]  /*a880*/  @!P2 LOP3.LUT R3, R38, 0xfffffffe, RZ, 0xc0, !PT ;  /* 0xfffffffe2603a812 */ /* 0x002fe400078ec0ff */
[----:B------:R-:W-:Y:S01]  /*a890*/  @!P5 LOP3.LUT R29, R18, 0xfffffffe, RZ, 0xc0, !PT ;  /* 0xfffffffe121dd812 */ /* 0x000fe200078ec0ff */
[----:B------:R-:W-:Y:S01]  /*a8a0*/  VIADD R18, R19, 0xc0 ;  /* 0x000000c013127836 */ /* 0x000fe20000000000 */
[----:B------:R-:W-:Y:S01]  /*a8b0*/  ISETP.GE.AND P0, PT, R34, UR4, PT ;  /* 0x0000000422007c0c */ /* 0x000fe2000bf06270 */
[----:B------:R-:W-:Y:S01]  /*a8c0*/  @!P2 IMAD.WIDE R2, R3, 0x4, R10 ;  /* 0x000000040302a825 */ /* 0x000fe200078e020a */
[----:B0-----:R-:W-:-:S04]  /*a8d0*/  @!P3 LOP3.LUT R7, R0, 0xfffffffe, RZ, 0xc0, !PT ;  /* 0xfffffffe0007b812 */ /* 0x001fc800078ec0ff */
[----:B------:R0:W-:Y:S01]  /*a8e0*/  @!P2 ST.E.64 desc[UR40][R2.64], R136 ;  /* 0x000000880200a985 */ /* 0x0001e2000c101b28 */
[----:B------:R-:W-:Y:S01]  /*a8f0*/  @!P1 LEA.HI R0, R28, R28, RZ, 0x1 ;  /* 0x0000001c1c009211 */ /* 0x000fe200078f08ff */
[--C-:B------:R-:W-:Y:S01]  /*a900*/  @!P5 IMAD.WIDE R28, R29, 0x4, R10.reuse ;  /* 0x000000041d1cd825 */ /* 0x100fe200078e020a */
[----:B--2---:R-:W-:Y:S02]  /*a910*/  @!P4 LOP3.LUT R17, R39, 0xfffffffe, RZ, 0xc0, !PT ;  /* 0xfffffffe2711c812 */ /* 0x004fe400078ec0ff */
[----:B------:R-:W-:Y:S01]  /*a920*/  @!P1 LOP3.LUT R35, R0, 0xfffffffe, RZ, 0xc0, !PT ;  /* 0xfffffffe00239812 */ /* 0x000fe200078ec0ff */
[--C-:B------:R-:W-:Y:S01]  /*a930*/  @!P3 IMAD.WIDE R6, R7, 0x4, R10.reuse ;  /* 0x000000040706b825 */ /* 0x100fe200078e020a */
[----:B------:R-:W-:Y:S02]  /*a940*/  @!P0 LEA.HI R34, R34, R34, RZ, 0x1 ;  /* 0x0000002222228211 */ /* 0x000fe400078f08ff */
[----:B------:R-:W-:Y:S01]  /*a950*/  ISETP.GE.AND P2, PT, R18, UR4, PT ;  /* 0x0000000412007c0c */ /* 0x000fe2000bf46270 */
[----:B------:R-:W-:Y:S01]  /*a960*/  @!P4 IMAD.WIDE R16, R17, 0x4, R10 ;  /* 0x000000041110c825 */ /* 0x000fe200078e020a */
[----:B------:R-:W-:Y:S01]  /*a970*/  @!P0 LOP3.LUT R37, R34, 0xfffffffe, RZ, 0xc0, !PT ;  /* 0xfffffffe22258812 */ /* 0x000fe200078ec0ff */
[----:B------:R1:W-:Y:S02]  /*a980*/  @!P3 ST.E.64 desc[UR40][R6.64], R140 ;  /* 0x0000008c0600b985 */ /* 0x0003e4000c101b28 */
[----:B------:R-:W-:-:S02]  /*a990*/  VIADD R0, R19, 0xc8 ;  /* 0x000000c813007836 */ /* 0x000fc40000000000 */
[----:B------:R2:W-:Y:S01]  /*a9a0*/  @!P4 ST.E.64 desc[UR40][R16.64], R12 ;  /* 0x0000000c1000c985 */ /* 0x0005e2000c101b28 */
[--C-:B0-----:R-:W-:Y:S02]  /*a9b0*/  @!P1 IMAD.WIDE R2, R35, 0x4, R10.reuse ;  /* 0x0000000423029825 */ /* 0x101fe400078e020a */
[----:B------:R-:W-:Y:S01]  /*a9c0*/  ISETP.GE.AND P3, PT, R0, UR4, PT ;  /* 0x0000000400007c0c */ /* 0x000fe2000bf66270 */
[----:B------:R0:W-:Y:S02]  /*a9d0*/  @!P5 ST.E.64 desc[UR40][R28.64], R14 ;  /* 0x0000000e1c00d985 */ /* 0x0001e4000c101b28 */
[----:B------:R-:W-:Y:S02]  /*a9e0*/  @!P2 LEA.HI R18, R18, R18, RZ, 0x1 ;  /* 0x000000121212a211 */ /* 0x000fe400078f08ff */
[----:B------:R-:W-:Y:S01]  /*a9f0*/  @!P1 ST.E.64 desc[UR40][R2.64], R20 ;  /* 0x0000001402009985 */ /* 0x000fe2000c101b28 */
[----:B-1----:R-:W-:-:S04]  /*aa00*/  @!P0 IMAD.WIDE R6, R37, 0x4, R10 ;  /* 0x0000000425068825 */ /* 0x002fc800078e020a */
[C---:B--2---:R-:W-:Y:S01]  /*aa10*/  VIADD R12, R19.reuse, 0xd0 ;  /* 0x000000d0130c7836 */ /* 0x044fe20000000000 */
[----:B------:R1:W-:Y:S01]  /*aa20*/  @!P0 ST.E.64 desc[UR40][R6.64], R46 ;  /* 0x0000002e06008985 */ /* 0x0003e2000c101b28 */
[C---:B------:R-:W-:Y:S01]  /*aa30*/  VIADD R16, R19.reuse, 0xe8 ;  /* 0x000000e813107836 */ /* 0x040fe20000000000 */
[----:B------:R-:W-:Y:S01]  /*aa40*/  @!P3 LEA.HI R0, R0, R0, RZ, 0x1 ;  /* 0x000000000000b211 */ /* 0x000fe200078f08ff */
[C---:B0-----:R-:W-:Y:S01]  /*aa50*/  VIADD R14, R19.reuse, 0xd8 ;  /* 0x000000d8130e7836 */ /* 0x041fe20000000000 */
[----:B------:R-:W-:Y:S01]  /*aa60*/  ISETP.GE.AND P1, PT, R12, UR4, PT ;  /* 0x000000040c007c0c */ /* 0x000fe2000bf26270 */
[C---:B------:R-:W-:Y:S01]  /*aa70*/  VIADD R15, R19.reuse, 0xe0 ;  /* 0x000000e0130f7836 */ /* 0x040fe20000000000 */
[----:B------:R-:W-:Y:S01]  /*aa80*/  ISETP.GE.AND P5, PT, R16, UR4, PT ;  /* 0x0000000410007c0c */ /* 0x000fe2000bfa6270 */
[C---:B------:R-:W-:Y:S01]  /*aa90*/  VIADD R17, R19.reuse, 0xf0 ;  /* 0x000000f013117836 */ /* 0x040fe20000000000 */
[----:B------:R-:W-:Y:S01]  /*aaa0*/  ISETP.GE.AND P0, PT, R14, UR4, PT ;  /* 0x000000040e007c0c */ /* 0x000fe2000bf06270 */
[----:B------:R-:W-:Y:S01]  /*aab0*/  VIADD R19, R19, 0xf8 ;  /* 0x000000f813137836 */ /* 0x000fe20000000000 */
[----:B------:R-:W-:-:S02]  /*aac0*/  ISETP.GE.AND P4, PT, R15, UR4, PT ;  /* 0x000000040f007c0c */ /* 0x000fc4000bf86270 */
[----:B------:R-:W-:Y:S02]  /*aad0*/  ISETP.GE.AND P6, PT, R17, UR4, PT ;  /* 0x0000000411007c0c */ /* 0x000fe4000bfc6270 */
[----:B------:R-:W-:Y:S02]  /*aae0*/  @!P2 LOP3.LUT R13, R18, 0xfffffffe, RZ, 0xc0, !PT ;  /* 0xfffffffe120da812 */ /* 0x000fe400078ec0ff */
[----:B-1----:R-:W-:Y:S02]  /*aaf0*/  @!P3 LOP3.LUT R7, R0, 0xfffffffe, RZ, 0xc0, !PT ;  /* 0xfffffffe0007b812 */ /* 0x002fe400078ec0ff */
[----:B------:R-:W-:Y:S01]  /*ab00*/  @!P1 LEA.HI R12, R12, R12, RZ, 0x1 ;  /* 0x0000000c0c0c9211 */ /* 0x000fe200078f08ff */
[--C-:B------:R-:W-:Y:S01]  /*ab10*/  @!P2 IMAD.WIDE R2, R13, 0x4, R10.reuse ;  /* 0x000000040d02a825 */ /* 0x100fe200078e020a */
[----:B------:R-:W-:Y:S02]  /*ab20*/  @!P5 LEA.HI R16, R16, R16, RZ, 0x1 ;  /* 0x000000101010d211 */ /* 0x000fe400078f08ff */
[----:B------:R-:W-:Y:S01]  /*ab30*/  @!P0 LEA.HI R14, R14, R14, RZ, 0x1 ;  /* 0x0000000e0e0e8211 */ /* 0x000fe200078f08ff */
[----:B------:R-:W-:Y:S01]  /*ab40*/  @!P3 IMAD.WIDE R6, R7, 0x4, R10 ;  /* 0x000000040706b825 */ /* 0x000fe200078e020a */
[----:B------:R-:W-:Y:S01]  /*ab50*/  @!P4 LEA.HI R0, R15, R15, RZ, 0x1 ;  /* 0x0000000f0f00c211 */ /* 0x000fe200078f08ff */
[----:B------:R0:W-:Y:S01]  /*ab60*/  @!P2 ST.E.64 desc[UR40][R2.64], R22 ;  /* 0x000000160200a985 */ /* 0x0001e2000c101b28 */
[----:B------:R-:W-:-:S02]  /*ab70*/  @!P1 LOP3.LUT R13, R12, 0xfffffffe, RZ, 0xc0, !PT ;  /* 0xfffffffe0c0d9812 */ /* 0x000fc400078ec0ff */
[----:B------:R-:W-:Y:S01]  /*ab80*/  @!P6 LEA.HI R18, R17, R17, RZ, 0x1 ;  /* 0x000000111112e211 */ /* 0x000fe200078f08ff */
[----:B------:R1:W-:Y:S01]  /*ab90*/  @!P3 ST.E.64 desc[UR40][R6.64], R24 ;  /* 0x000000180600b985 */ /* 0x0003e2000c101b28 */
[----:B------:R-:W-:Y:S01]  /*aba0*/  @!P0 LOP3.LUT R15, R14, 0xfffffffe, RZ, 0xc0, !PT ;  /* 0xfffffffe0e0f8812 */ /* 0x000fe200078ec0ff */
[--C-:B------:R-:W-:Y:S01]  /*abb0*/  @!P1 IMAD.WIDE R12, R13, 0x4, R10.reuse ;  /* 0x000000040d0c9825 */ /* 0x100fe200078e020a */
[----:B------:R-:W-:Y:S02]  /*abc0*/  @!P4 LOP3.LUT R17, R0, 0xfffffffe, RZ, 0xc0, !PT ;  /* 0xfffffffe0011c812 */ /* 0x000fe400078ec0ff */
[----:B------:R-:W-:Y:S01]  /*abd0*/  @!P5 LOP3.LUT R21, R16, 0xfffffffe, RZ, 0xc0, !PT ;  /* 0xfffffffe1015d812 */ /* 0x000fe200078ec0ff */
[--C-:B------:R-:W-:Y:S01]  /*abe0*/  @!P0 IMAD.WIDE R14, R15, 0x4, R10.reuse ;  /* 0x000000040f0e8825 */ /* 0x100fe200078e020a */
[----:B------:R2:W-:Y:S01]  /*abf0*/  @!P1 ST.E.64 desc[UR40][R12.64], R32 ;  /* 0x000000200c009985 */ /* 0x0005e2000c101b28 */
[----:B0-----:R-:W-:Y:S02]  /*ac00*/  @!P6 LOP3.LUT R23, R18, 0xfffffffe, RZ, 0xc0, !PT ;  /* 0xfffffffe1217e812 */ /* 0x001fe400078ec0ff */
[----:B------:R-:W-:Y:S01]  /*ac10*/  @!P4 IMAD.WIDE R2, R17, 0x4, R10 ;  /* 0x000000041102c825 */ /* 0x000fe200078e020a */
[----:B------:R2:W-:Y:S01]  /*ac20*/  @!P0 ST.E.64 desc[UR40][R14.64], R30 ;  /* 0x0000001e0e008985 */ /* 0x0005e2000c101b28 */
[----:B------:R-:W-:-:S02]  /*ac30*/  ISETP.GE.AND P0, PT, R19, UR4, PT ;  /* 0x0000000413007c0c */ /* 0x000fc4000bf06270 */
[--C-:B-1----:R-:W-:Y:S01]  /*ac40*/  @!P5 IMAD.WIDE R6, R21, 0x4, R10.reuse ;  /* 0x000000041506d825 */ /* 0x102fe200078e020a */
[----:B------:R2:W-:Y:S03]  /*ac50*/  @!P4 ST.E.64 desc[UR40][R2.64], R26 ;  /* 0x0000001a0200c985 */ /* 0x0005e6000c101b28 */
[----:B------:R-:W-:Y:S01]  /*ac60*/  @!P6 IMAD.WIDE R16, R23, 0x4, R10 ;  /* 0x000000041710e825 */ /* 0x000fe200078e020a */
[----:B------:R2:W-:Y:S04]  /*ac70*/  @!P5 ST.E.64 desc[UR40][R6.64], R138 ;  /* 0x0000008a0600d985 */ /* 0x0005e8000c101b28 */
[----:B------:R2:W-:Y:S02]  /*ac80*/  @!P6 ST.E.64 desc[UR40][R16.64], R4 ;  /* 0x000000041000e985 */ /* 0x0005e4000c101b28 */
[----:B------:R-:W-:Y:S05]  /*ac90*/  @P0 BRA `(.L_x_10) ;  /* 0x0000004400840947 */ /* 0x000fea0003800000 */
[----:B------:R-:W-:-:S04]  /*aca0*/  LEA.HI R19, R19, R19, RZ, 0x1 ;  /* 0x0000001313137211 */ /* 0x000fc800078f08ff */
[----:B------:R-:W-:-:S05]  /*acb0*/  LOP3.LUT R19, R19, 0xfffffffe, RZ, 0xc0, !PT ;  /* 0xfffffffe13137812 */ /* 0x000fca00078ec0ff */
[----:B------:R-:W-:-:S05]  /*acc0*/  IMAD.WIDE R10, R19, 0x4, R10 ;  /* 0x00000004130a7825 */ /* 0x000fca00078e020a */
[----:B------:R1:W-:Y:S01]  /*acd0*/  ST.E.64 desc[UR40][R10.64], R8 ;  /* 0x000000080a007985 */ /* 0x0003e2000c101b28 */
[----:B------:R-:W-:Y:S05]  /*ace0*/  BRA `(.L_x_10) ;  /* 0x0000004400707947 */ /* 0x000fea0003800000 */
.L_x_35:
[----:B------:R-:W0:Y:S02]  /*acf0*/  S2R R0, SR_TID.X ;  /* 0x0000000000007919 */ /* 0x000e240000002100 */
[----:B0-----:R-:W-:-:S05]  /*ad00*/  VIADD R2, R0, 0xffffff80 ;  /* 0xffffff8000027836 */ /* 0x001fca0000000000 */
[----:B------:R-:W-:-:S13]  /*ad10*/  ISETP.GT.AND P0, PT, R2, 0x7f, PT ;  /* 0x0000007f0200780c */ /* 0x000fda0003f04270 */
[----:B------:R-:W-:Y:S05]  /*ad20*/  @P0 BRA `(.L_x_10) ;  /* 0x0000004400600947 */ /* 0x000fea0003800000 */
[----:B------:R-:W0:Y:S01]  /*ad30*/  S2R R3, SR_CTAID.X ;  /* 0x0000000000037919 */ /* 0x000e220000002500 */
[----:B------:R-:W1:Y:S01]  /*ad40*/  LDC R6, c[0x0][0xbe8] ;  /* 0x0002fa00ff067b82 */ /* 0x000e620000000800 */
[----:B------:R-:W-:Y:S01]  /*ad50*/  ULDC UR4, c[0x0][0xa88] ;  /* 0x0002a20000047ab9 */ /* 0x000fe20000000800 */
[----:B0-----:R-:W-:Y:S02]  /*ad60*/  IMAD R0, R3, 0x80, R0 ;  /* 0x0000008003007824 */ /* 0x001fe400078e0200 */
[----:B-1----:R-:W-:Y:S02]  /*ad70*/  IMAD R3, R6, UR4, RZ ;  /* 0x0000000406037c24 */ /* 0x002fe4000f8e02ff */
[----:B------:R-:W-:-:S05]  /*ad80*/  VIADD R0, R0, 0xffffff80 ;  /* 0xffffff8000007836 */ /* 0x000fca0000000000 */
[----:B------:R-:W-:-:S13]  /*ad90*/  ISETP.GE.AND P0, PT, R0, R3, PT ;  /* 0x000000030000720c */ /* 0x000fda0003f06270 */
[----:B------:R-:W-:Y:S05]  /*ada0*/  @P0 BRA `(.L_x_10) ;  /* 0x0000004400400947 */ /* 0x000fea0003800000 */
[----:B------:R-:W-:Y:S01]  /*adb0*/  ISETP.NE.AND P0, PT, R6, 0x1, PT ;  /* 0x000000010600780c */ /* 0x000fe20003f05270 */
[----:B------:R-:W0:Y:S01]  /*adc0*/  LDC.64 R12, c[0x0][0xbd8] ;  /* 0x0002f600ff0c7b82 */ /* 0x000e220000000a00 */
[----:B------:R-:W-:Y:S01]  /*add0*/  SHF.R.S32.HI R5, RZ, 0x1f, R16 ;  /* 0x0000001fff057819 */ /* 0x000fe20000011410 */
[----:B------:R-:W-:Y:S02]  /*ade0*/  ULDC.64 UR4, c[0x0][0xbd0] ;  /* 0x0002f40000047ab9 */ /* 0x000fe40000000a00 */
[----:B------:R-:W-:-:S04]  /*adf0*/  IMAD.WIDE.U32 R2, R16, UR4, RZ ;  /* 0x0000000410027c25 */ /* 0x000fc8000f8e00ff */
[----:B------:R-:W1:Y:S01]  /*ae00*/  S2UR UR6, SR_CTAID.Y ;  /* 0x00000000000679c3 */ /* 0x000e620000002600 */
[----:B------:R-:W-:-:S04]  /*ae10*/  IMAD R5, R5, UR4, RZ ;  /* 0x0000000405057c24 */ /* 0x000fc8000f8e02ff */
[----:B------:R-:W-:Y:S01]  /*ae20*/  IMAD R5, R16, UR5, R5 ;  /* 0x0000000510057c24 */ /* 0x000fe2000f8e0205 */
[----:B------:R-:W-:Y:S01]  /*ae30*/  ULDC.64 UR4, c[0x0][0xbe0] ;  /* 0x0002f80000047ab9 */ /* 0x000fe20000000a00 */
[----:B------:R-:W-:Y:S01]  /*ae40*/  IMAD.MOV R16, RZ, RZ, -R16 ;  /* 0x000000ffff107224 */ /* 0x000fe200078e0a10 */
[----:B------:R-:W2:Y:S01]  /*ae50*/  @P0 LDC R9, c[0x0][0xbec] ;  /* 0x0002fb00ff090b82 */ /* 0x000ea20000000800 */
[----:B------:R-:W-:Y:S02]  /*ae60*/  IMAD.IADD R3, R3, 0x1, R5 ;  /* 0x0000000103037824 */ /* 0x000fe400078e0205 */
[----:B------:R-:W-:-:S05]  /*ae70*/  IMAD.MOV.U32 R5, RZ, RZ, R0 ;  /* 0x000000ffff057224 */ /* 0x000fca00078e0000 */
[----:B------:R-:W1:Y:S01]  /*ae80*/  LDC R7, c[0x0][0xc50] ;  /* 0x00031400ff077b82 */ /* 0x000e620000000800 */
[C---:B0-----:R-:W-:Y:S02]  /*ae90*/  IMAD R8, R12.reuse, UR38, RZ ;  /* 0x000000260c087c24 */ /* 0x041fe4000f8e02ff */
[----:B------:R-:W-:-:S04]  /*aea0*/  IMAD.WIDE.U32 R2, R12, UR39, R2 ;  /* 0x000000270c027c25 */ /* 0x000fc8000f8e0002 */
[----:B------:R-:W-:Y:S01]  /*aeb0*/  IMAD R13, R13, UR39, R8 ;  /* 0x000000270d0d7c24 */ /* 0x000fe2000f8e0208 */
[----:B------:R-:W0:Y:S03]  /*aec0*/  @P0 LDC R11, c[0x0][0xbf0] ;  /* 0x0002fc00ff0b0b82 */ /* 0x000e260000000800 */
[----:B------:R-:W-:Y:S02]  /*aed0*/  IMAD.IADD R3, R13, 0x1, R3 ;  /* 0x000000010d037824 */ /* 0x000fe400078e0203 */
[----:B--2---:R-:W-:-:S04]  /*aee0*/  @P0 IMAD.HI.U32 R4, R0, R9, RZ ;  /* 0x0000000900040227 */ /* 0x004fc800078e00ff */
[----:B-1----:R-:W-:-:S04]  /*aef0*/  IMAD R9, R7, R16, UR6 ;  /* 0x0000000607097e24 */ /* 0x002fc8000f8e0210 */
[----:B------:R-:W-:Y:S01]  /*af00*/  IMAD.WIDE.U32 R2, R9, UR4, R2 ;  /* 0x0000000409027c25 */ /* 0x000fe2000f8e0002 */
[----:B0-----:R-:W-:Y:S02]  /*af10*/  @P0 SHF.R.U32.HI R5, RZ, R11, R4 ;  /* 0x0000000bff050219 */ /* 0x001fe40000011604 */
[----:B------:R-:W-:Y:S02]  /*af20*/  SHF.R.S32.HI R4, RZ, 0x1f, R9 ;  /* 0x0000001fff047819 */ /* 0x000fe40000011409 */
[----:B------:R-:W-:Y:S01]  /*af30*/  IADD3 R2, P0, R5, R2, RZ ;  /* 0x0000000205027210 */ /* 0x000fe20007f1e0ff */
[----:B------:R-:W-:Y:S02]  /*af40*/  IMAD.MOV R7, RZ, RZ, -R5 ;  /* 0x000000ffff077224 */ /* 0x000fe400078e0a05 */
[----:B------:R-:W-:Y:S02]  /*af50*/  IMAD R4, R4, UR4, RZ ;  /* 0x0000000404047c24 */ /* 0x000fe4000f8e02ff */
[----:B------:R-:W-:-:S02]  /*af60*/  IMAD R7, R6, R7, R0 ;  /* 0x0000000706077224 */ /* 0x000fc400078e0200 */
[----:B------:R-:W-:Y:S01]  /*af70*/  IMAD R4, R9, UR5, R4 ;  /* 0x0000000509047c24 */ /* 0x000fe2000f8e0204 */
[----:B------:R-:W-:Y:S01]  /*af80*/  SHF.R.S32.HI R9, RZ, 0x1f, R5 ;  /* 0x0000001fff097819 */ /* 0x000fe20000011405 */
[----:B------:R-:W-:Y:S01]  /*af90*/  ULDC.64 UR4, c[0x0][0xbc8] ;  /* 0x0002f20000047ab9 */ /* 0x000fe20000000a00 */
[----:B------:R-:W-:Y:S02]  /*afa0*/  SHF.R.S32.HI R0, RZ, 0x1f, R7 ;  /* 0x0000001fff007819 */ /* 0x000fe40000011407 */
[----:B------:R-:W-:-:S03]  /*afb0*/  IADD3.X R3, R9, R3, R4, P0, !PT ;  /* 0x0000000309037210 */ /* 0x000fc600007fe404 */
[----:B------:R-:W-:Y:S02]  /*afc0*/  IMAD R0, R0, UR4, RZ ;  /* 0x0000000400007c24 */ /* 0x000fe4000f8e02ff */
[----:B------:R-:W-:-:S04]  /*afd0*/  IMAD.WIDE.U32 R2, R7, UR4, R2 ;  /* 0x0000000407027c25 */ /* 0x000fc8000f8e0002 */
[----:B------:R-:W-:Y:S01]  /*afe0*/  IMAD R5, R7, UR5, R0 ;  /* 0x0000000507057c24 */ /* 0x000fe2000f8e0200 */
[----:B------:R-:W-:Y:S02]  /*aff0*/  ULDC.64 UR4, c[0x0][0xba8] ;  /* 0x0002ea0000047ab9 */ /* 0x000fe40000000a00 */
[----:B------:R-:W-:Y:S01]  /*b000*/  LEA R4, P0, R2, UR4, 0x2 ;  /* 0x0000000402047c11 */ /* 0x000fe2000f8010ff */
[----:B------:R-:W-:-:S05]  /*b010*/  IMAD.IADD R3, R3, 0x1, R5 ;  /* 0x0000000103037824 */ /* 0x000fca00078e0205 */
[----:B------:R-:W-:Y:S01]  /*b020*/  LEA.HI.X R5, R2, UR5, R3, 0x2, P0 ;  /* 0x0000000502057c11 */ /* 0x000fe200080f1403 */
[----:B------:R-:W-:-:S05]  /*b030*/  IMAD.MOV.U32 R3, RZ, RZ, -0x800000 ;  /* 0xff800000ff037424 */ /* 0x000fca00078e00ff */
[----:B------:R0:W-:Y:S01]  /*b040*/  STG.E desc[UR40][R4.64], R3 ;  /* 0x0000000304007986 */ /* 0x0001e2000c101928 */
[----:B------:R-:W-:Y:S05]  /*b050*/  BRA `(.L_x_10) ;  /* 0x0000004000947947 */ /* 0x000fea0003800000 */
.L_x_8:
[----:B------:R-:W-:-:S08]  /*b060*/  NOP ;  /* 0x0000000000007918 */ /* 0x000fd00000000000 */
[----:B--2---:R-:W0:-:S00]  /*b070*/  USETMAXREG.DEALLOC.CTAPOOL 0x18 ;  /* 0x00000018000079c8 */ /* 0x004e0000080e0500 */
[----:B0-----:R-:W-:Y:S01]  /*b080*/  LOP3.LUT R0, R0, 0x3, RZ, 0xc0, !PT ;  /* 0x0000000300007812 */ /* 0x001fe200078ec0ff */
[----:B------:R-:W0:Y:S05]  /*b090*/  S2R R17, SR_CTAID.Z ;  /* 0x0000000000117919 */ /* 0x000e2a0000002700 */
[----:B------:R-:W1:Y:S01]  /*b0a0*/  S2UR UR6, SR_CTAID.Y ;  /* 0x00000000000679c3 */ /* 0x000e620000002600 */
[----:B------:R-:W2:Y:S02]  /*b0b0*/  SHFL.IDX PT, R0, R0, RZ, 0x1f ;  /* 0x00001fff00007589 */ /* 0x000ea400000e0000 */
[----:B--2---:R-:W-:-:S13]  /*b0c0*/  ISETP.NE.AND P0, PT, R0, RZ, PT ;  /* 0x000000ff0000720c */ /* 0x004fda0003f05270 */
[----:B01----:R-:W-:Y:S05]  /*b0d0*/  @!P0 BRA `(.L_x_38) ;  /* 0x0000000000288947 */ /* 0x003fea0003800000 */
[----:B------:R-:W-:Y:S01]  /*b0e0*/  ULDC UR7, c[0x0][0xc50] ;  /* 0x0003140000077ab9 */ /* 0x000fe20000000800 */
[----:B------:R-:W-:Y:S01]  /*b0f0*/  UMOV UR36, UR6 ;  /* 0x0000000600247c82 */ /* 0x000fe20008000000 */
[----:B------:R-:W-:-:S06]  /*b100*/  UISETP.NE.AND UP0, UPT, UR7, 0x1, UPT ;  /* 0x000000010700788c */ /* 0x000fcc000bf05270 */
[----:B------:R-:W-:-:S13]  /*b110*/  PLOP3.LUT P0, PT, PT, PT, UP0, 0x80, 0x0 ;  /* 0x000000000000781c */ /* 0x000fda0003f0f008 */
[----:B------:R-:W-:Y:S05]  /*b120*/  @!P0 BRA `(.L_x_39) ;  /* 0x0000000000308947 */ /* 0x000fea0003800000 */
[----:B------:R-:W-:Y:S01]  /*b130*/  ULDC UR4, c[0x0][0xc54] ;  /* 0x0003150000047ab9 */ /* 0x000fe20000000800 */
[----:B------:R-:W-:Y:S01]  /*b140*/  ULDC UR36, c[0x0][0xc58] ;  /* 0x0003160000247ab9 */ /* 0x000fe20000000800 */
[----:B------:R-:W-:-:S04]  /*b150*/  UIMAD.WIDE.U32 UR4, UR6, UR4, URZ ;  /* 0x00000004060472a5 */ /* 0x000fc8000f8e003f */
[----:B------:R-:W-:Y:S01]  /*b160*/  USHF.R.U32.HI UR36, URZ, UR36, UR5 ;  /* 0x000000243f247299 */ /* 0x000fe20008011605 */
[----:B------:R-:W-:Y:S11]  /*b170*/  BRA `(.L_x_39) ;  /* 0x00000000001c7947 */ /* 0x000ff60003800000 */
.L_x_38:
[----:B------:R-:W-:Y:S01]  /*b180*/  ULDC UR7, c[0x0][0xc50] ;  /* 0x0003140000077ab9 */ /* 0x000fe20000000800 */
[----:B------:R-:W-:Y:S01]  /*b190*/  UMOV UR36, UR6 ;  /* 0x0000000600247c82 */ /* 0x000fe20008000000 */
[----:B------:R-:W-:-:S11]  /*b1a0*/  UISETP.NE.AND UP0, UPT, UR7, 0x1, UPT ;  /* 0x000000010700788c */ /* 0x000fd6000bf05270 */
[----:B------:R-:W-:Y:S01]  /*b1b0*/  @UP0 ULDC UR4, c[0x0][0xc54] ;  /* 0x0003150000040ab9 */ /* 0x000fe20000000800 */
[----:B------:R-:W-:Y:S01]  /*b1c0*/  @UP0 ULDC UR8, c[0x0][0xc58] ;  /* 0x0003160000080ab9 */ /* 0x000fe20000000800 */
[----:B------:R-:W-:-:S04]  /*b1d0*/  UIMAD.WIDE.U32 UR4, UR6, UR4, URZ ;  /* 0x00000004060472a5 */ /* 0x000fc8000f8e003f */
[----:B------:R-:W-:-:S12]  /*b1e0*/  @UP0 USHF.R.U32.HI UR36, URZ, UR8, UR5 ;  /* 0x000000083f240299 */ /* 0x000fd80008011605 */
.L_x_39:
[----:B------:R-:W-:Y:S01]  /*b1f0*/  ISETP.GE.AND P0, PT, R17, RZ, PT ;  /* 0x000000ff1100720c */ /* 0x000fe20003f06270 */
[----:B------:R-:W-:Y:S01]  /*b200*/  UIADD3 UR4, -UR36, URZ, URZ ;  /* 0x0000003f24047290 */ /* 0x000fe2000fffe13f */
[----:B------:R-:W-:Y:S02]  /*b210*/  IMAD.MOV.U32 R21, RZ, RZ, 0x1 ;  /* 0x00000001ff157424 */ /* 0x000fe400078e00ff */
[----:B------:R-:W-:Y:S01]  /*b220*/  IMAD.MOV.U32 R0, RZ, RZ, RZ ;  /* 0x000000ffff007224 */ /* 0x000fe200078e00ff */
[----:B------:R-:W-:Y:S01]  /*b230*/  UIMAD UR4, UR7, UR4, UR6 ;  /* 0x00000004070472a4 */ /* 0x000fe2000f8e0206 */
[----:B------:R-:W-:-:S07]  /*b240*/  IMAD.MOV.U32 R2, RZ, RZ, 0x1 ;  /* 0x00000001ff027424 */ /* 0x000fce00078e00ff */
[----:B------:R-:W-:Y:S05]  /*b250*/  @!P0 BRA `(.L_x_40) ;  /* 0x0000003c00488947 */ /* 0x000fea0003800000 */
[----:B------:R-:W-:Y:S01]  /*b260*/  ULDC.64 UR6, c[0x0][0x418] ;  /* 0x0001060000067ab9 */ /* 0x000fe20000000a00 */
[----:B------:R-:W-:Y:S01]  /*b270*/  ULDC UR5, c[0x0][0x424] ;  /* 0x0001090000057ab9 */ /* 0x000fe20000000800 */
[----:B------:R-:W-:Y:S01]  /*b280*/  UISETP.NE.U32.AND UP0, UPT, UR6, URZ, UPT ;  /* 0x0000003f0600728c */ /* 0x000fe2000bf05070 */
[----:B------:R-:W-:Y:S02]  /*b290*/  IMAD.MOV.U32 R18, RZ, RZ, RZ ;  /* 0x000000ffff127224 */ /* 0x000fe400078e00ff */
[----:B------:R-:W-:Y:S01]  /*b2a0*/  ULDC UR6, c[0x0][0x2f0] ;  /* 0x0000bc0000067ab9 */ /* 0x000fe20000000800 */
[----:B------:R-:W-:Y:S02]  /*b2b0*/  UISETP.NE.AND.EX UP0, UPT, UR7, URZ, UPT, UP0 ;  /* 0x0000003f0700728c */ /* 0x000fe4000bf05300 */
[----:B------:R-:W-:Y:S02]  /*b2c0*/  ULOP3.LUT UR7, UR4, 0xffff, URZ, 0xc0, !UPT ;  /* 0x0000ffff04077892 */ /* 0x000fe4000f8ec03f */
[----:B------:R-:W-:-:S04]  /*b2d0*/  USEL UR5, UR5, 0x1, UP0 ;  /* 0x0000000105057887 */ /* 0x000fc80008000000 */
[----:B------:R-:W-:-:S04]  /*b2e0*/  UIMAD UR5, UR5, UR6, URZ ;  /* 0x00000006050572a4 */ /* 0x000fc8000f8e023f */
[----:B------:R-:W-:Y:S02]  /*b2f0*/  UISETP.GE.AND UP0, UPT, UR5, 0x1, UPT ;  /* 0x000000010500788c */ /* 0x000fe4000bf06270 */
[----:B------:R-:W-:-:S04]  /*b300*/  UIADD3 UR5, UR5, 0x7f, URZ ;  /* 0x0000007f05057890 */ /* 0x000fc8000fffe03f */
[----:B------:R-:W-:Y:S01]  /*b310*/  PLOP3.LUT P0, PT, PT, PT, UP0, 0x80, 0x0 ;  /* 0x000000000000781c */ /* 0x000fe20003f0f008 */
[----:B------:R-:W-:-:S04]  /*b320*/  USHF.R.S32.HI UR6, URZ, 0x1f, UR5 ;  /* 0x0000001f3f067899 */ /* 0x000fc80008011405 */
[----:B------:R-:W-:-:S04]  /*b330*/  ULEA.HI UR6, UR6, UR5, URZ, 0x7 ;  /* 0x0000000506067291 */ /* 0x000fc8000f8f383f */
[----:B------:R-:W-:-:S04]  /*b340*/  USHF.R.S32.HI UR6, URZ, 0x7, UR6 ;  /* 0x000000073f067899 */ /* 0x000fc80008011406 */
[----:B------:R-:W-:Y:S08]  /*b350*/  @!P0 BRA `(.L_x_41) ;  /* 0x00000000007c8947 */ /* 0x000ff00003800000 */
[----:B------:R-:W-:-:S04]  /*b360*/  USHF.R.U32.HI UR4, URZ, 0x10, UR4 ;  /* 0x000000103f047899 */ /* 0x000fc80008011604 */
[----:B------:R-:W-:-:S11]  /*b370*/  UISETP.NE.AND UP0, UPT, UR4, URZ, UPT ;  /* 0x0000003f0400728c */ /* 0x000fd6000bf05270 */
[----:B------:R-:W-:Y:S02]  /*b380*/  @!UP0 ULDC UR4, c[0x0][0x9f0] ;  /* 0x00027c0000048ab9 */ /* 0x000fe40000000800 */
[----:B------:R-:W-:Y:S01]  /*b390*/  IMAD.U32 R6, RZ, RZ, UR4 ;  /* 0x00000004ff067e24 */ /* 0x000fe2000f8e00ff */
[----:B------:R-:W-:-:S04]  /*b3a0*/  UIADD3 UR5, UR6, -0x1, UR4 ;  /* 0xffffffff06057890 */ /* 0x000fc8000fffe004 */
[-C--:B------:R-:W-:Y:S02]  /*b3b0*/  IABS R0, R6.reuse ;  /* 0x0000000600007213 */ /* 0x080fe40000000000 */
[----:B------:R-:W-:Y:S02]  /*b3c0*/  IABS R6, R6 ;  /* 0x0000000600067213 */ /* 0x000fe40000000000 */
[----:B------:R-:W0:Y:S08]  /*b3d0*/  I2F.RP R4, R0 ;  /* 0x0000000000047306 */ /* 0x000e300000209400 */
[----:B0-----:R-:W0:Y:S02]  /*b3e0*/  MUFU.RCP R4, R4 ;  /* 0x0000000400047308 */ /* 0x001e240000001000 */
[----:B0-----:R-:W-:-:S06]  /*b3f0*/  VIADD R2, R4, 0xffffffe ;  /* 0x0ffffffe04027836 */ /* 0x001fcc0000000000 */
[----:B------:R0:W1:Y:S02]  /*b400*/  F2I.FTZ.U32.TRUNC.NTZ R3, R2 ;  /* 0x0000000200037305 */ /* 0x000064000021f000 */
[----:B0-----:R-:W-:Y:S02]  /*b410*/  IMAD.MOV.U32 R2, RZ, RZ, RZ ;  /* 0x000000ffff027224 */ /* 0x001fe400078e00ff */
[----:B-1----:R-:W-:-:S04]  /*b420*/  IMAD.MOV R5, RZ, RZ, -R3 ;  /* 0x000000ffff057224 */ /* 0x002fc800078e0a03 */
[----:B------:R-:W-:-:S04]  /*b430*/  IMAD R5, R5, R0, RZ ;  /* 0x0000000005057224 */ /* 0x000fc800078e02ff */
[----:B------:R-:W-:-:S04]  /*b440*/  IMAD.HI.U32 R3, R3, R5, R2 ;  /* 0x0000000503037227 */ /* 0x000fc800078e0002 */
[----:B------:R-:W-:Y:S01]  /*b450*/  IMAD.U32 R5, RZ, RZ, UR5 ;  /* 0x00000005ff057e24 */ /* 0x000fe2000f8e00ff */
[----:B------:R-:W-:-:S04]  /*b460*/  ULOP3.LUT UR5, UR5, UR4, URZ, 0x3c, !UPT ;  /* 0x0000000405057292 */ /* 0x000fc8000f8e3c3f */
[----:B------:R-:W-:Y:S01]  /*b470*/  IABS R2, R5 ;  /* 0x0000000500027213 */ /* 0x000fe20000000000 */
[----:B------:R-:W-:Y:S01]  /*b480*/  IMAD.MOV R5, RZ, RZ, -R6 ;  /* 0x000000ffff057224 */ /* 0x000fe200078e0a06 */
[----:B------:R-:W-:-:S03]  /*b490*/  ISETP.LE.AND P2, PT, RZ, UR5, PT ;  /* 0x00000005ff007c0c */ /* 0x000fc6000bf43270 */
[----:B------:R-:W-:-:S04]  /*b4a0*/  IMAD.HI.U32 R3, R3, R2, RZ ;  /* 0x0000000203037227 */ /* 0x000fc800078e00ff */
[----:B------:R-:W-:-:S05]  /*b4b0*/  IMAD R5, R3, R5, R2 ;  /* 0x0000000503057224 */ /* 0x000fca00078e0202 */
[----:B------:R-:W-:-:S13]  /*b4c0*/  ISETP.GT.U32.AND P1, PT, R0, R5, PT ;  /* 0x000000050000720c */ /* 0x000fda0003f24070 */
[----:B------:R-:W-:Y:S02]  /*b4d0*/  @!P1 IMAD.IADD R5, R5, 0x1, -R0 ;  /* 0x0000000105059824 */ /* 0x000fe400078e0a00 */
[----:B------:R-:W-:Y:S01]  /*b4e0*/  @!P1 VIADD R3, R3, 0x1 ;  /* 0x0000000103039836 */ /* 0x000fe20000000000 */
[----:B------:R-:W-:Y:S02]  /*b4f0*/  ISETP.NE.AND P1, PT, RZ, UR4, PT ;  /* 0x00000004ff007c0c */ /* 0x000fe4000bf25270 */
[----:B------:R-:W-:-:S13]  /*b500*/  ISETP.GE.U32.AND P0, PT, R5, R0, PT ;  /* 0x000000000500720c */ /* 0x000fda0003f06070 */
[----:B------:R-:W-:-:S04]  /*b510*/  @P0 VIADD R3, R3, 0x1 ;  /* 0x0000000103030836 */ /* 0x000fc80000000000 */
[----:B------:R-:W-:Y:S01]  /*b520*/  @!P2 IMAD.MOV R3, RZ, RZ, -R3 ;  /* 0x000000ffff03a224 */ /* 0x000fe200078e0a03 */
[----:B------:R-:W-:-:S05]  /*b530*/  @!P1 LOP3.LUT R3, RZ, UR4, RZ, 0x33, !PT ;  /* 0x00000004ff039c12 */ /* 0x000fca000f8e33ff */
[----:B------:R-:W-:-:S07]  /*b540*/  IMAD.MOV.U32 R18, RZ, RZ, R3 ;  /* 0x000000ffff127224 */ /* 0x000fce00078e0003 */
.L_x_41:
[----:B------:R-:W-:Y:S02]  /*b550*/  IMAD R0, R18, UR7, RZ ;  /* 0x0000000712007c24 */ /* 0x000fe4000f8e02ff */
[----:B------:R-:W-:-:S03]  /*b560*/  IMAD.MOV.U32 R2, RZ, RZ, 0x1 ;  /* 0x00000001ff027424 */ /* 0x000fc600078e00ff */
[----:B------:R-:W-:Y:S01]  /*b570*/  VIADDMNMX R18, R0, R18, UR6, PT ;  /* 0x0000000600127e46 */ /* 0x000fe2000b800112 */
[----:B------:R0:W-:Y:S03]  /*b580*/  STL [R1+0x10], R0 ;  /* 0x0000100001007387 */ /* 0x0001e60000100800 */
[----:B------:R-:W-:Y:S01]  /*b590*/  ISETP.GT.AND P0, PT, R18, R0, PT ;  /* 0x000000001200720c */ /* 0x000fe20003f04270 */
[----:B0-----:R-:W-:-:S12]  /*b5a0*/  IMAD.MOV.U32 R0, RZ, RZ, RZ ;  /* 0x000000ffff007224 */ /* 0x001fd800078e00ff */
[----:B------:R-:W-:Y:S05]  /*b5b0*/  @!P0 BRA `(.L_x_40) ;  /* 0x0000003800708947 */ /* 0x000fea0003800000 */
[----:B------:R-:W0:Y:S01]  /*b5c0*/  S2UR UR4, SR_CgaCtaId ;  /* 0x00000000000479c3 */ /* 0x000e220000008800 */
[----:B------:R-:W-:Y:S02]  /*b5d0*/  UMOV UR38, 0x400 ;  /* 0x0000040000267882 */ /* 0x000fe40000000000 */
[----:B0-----:R-:W-:-:S04]  /*b5e0*/  ULEA UR38, UR4, UR38, 0x18 ;  /* 0x0000002604267291 */ /* 0x001fc8000f8ec03f */
[----:B------:R-:W-:-:S04]  /*b5f0*/  UIADD3 UR4, UR38, 0x28400, URZ ;  /* 0x0002840026047890 */ /* 0x000fc8000fffe03f */
[----:B------:R-:W-:-:S06]  /*b600*/  ULOP3.LUT UP0, URZ, UR4, 0x3ff, URZ, 0xc0, !UPT ;  /* 0x000003ff043f7892 */ /* 0x000fcc000f80c03f */
[----:B------:R-:W-:-:S13]  /*b610*/  PLOP3.LUT P0, PT, PT, PT, UP0, 0x80, 0x0 ;  /* 0x000000000000781c */ /* 0x000fda0003f0f008 */
[----:B------:R-:W-:Y:S05]  /*b620*/  @!P0 BRA `(.L_x_42) ;  /* 0x0000000000408947 */ /* 0x000fea0003800000 */
[----:B------:R-:W-:Y:S01]  /*b630*/  MOV R2, 0x0 ;  /* 0x0000000000027802 */ /* 0x000fe20000000f00 */
[----:B------:R-:W-:Y:S01]  /*b640*/  ULDC.64 UR6, c[0x4][0x198] ;  /* 0x0100660000067ab9 */ /* 0x000fe20000000a00 */
[----:B------:R-:W-:Y:S01]  /*b650*/  ULDC.64 UR8, c[0x4][0x1a0] ;  /* 0x0100680000087ab9 */ /* 0x000fe20000000a00 */
[----:B------:R-:W-:Y:S01]  /*b660*/  ULDC.64 UR4, c[0x4][0xe8] ;  /* 0x01003a0000047ab9 */ /* 0x000fe20000000a00 */
[----:B------:R-:W-:Y:S02]  /*b670*/  IMAD.U32 R4, RZ, RZ, UR6 ;  /* 0x00000006ff047e24 */ /* 0x000fe4000f8e00ff */
[----:B------:R-:W0:Y:S01]  /*b680*/  LDC.64 R2, c[0x4][R2] ;  /* 0x0100000002027b82 */ /* 0x000e220000000a00 */
[----:B------:R-:W-:Y:S02]  /*b690*/  IMAD.U32 R5, RZ, RZ, UR7 ;  /* 0x00000007ff057e24 */ /* 0x000fe4000f8e00ff */
[----:B------:R-:W-:Y:S02]  /*b6a0*/  IMAD.U32 R6, RZ, RZ, UR8 ;  /* 0x00000008ff067e24 */ /* 0x000fe4000f8e00ff */
[----:B------:R-:W-:-:S02]  /*b6b0*/  IMAD.U32 R7, RZ, RZ, UR9 ;  /* 0x00000009ff077e24 */ /* 0x000fc4000f8e00ff */
[----:B------:R-:W-:Y:S02]  /*b6c0*/  IMAD.U32 R10, RZ, RZ, UR4 ;  /* 0x00000004ff0a7e24 */ /* 0x000fe4000f8e00ff */
[----:B------:R-:W-:Y:S02]  /*b6d0*/  IMAD.U32 R11, RZ, RZ, UR5 ;  /* 0x00000005ff0b7e24 */ /* 0x000fe4000f8e00ff */
[----:B------:R-:W-:Y:S02]  /*b6e0*/  IMAD.MOV.U32 R8, RZ, RZ, 0x70 ;  /* 0x00000070ff087424 */ /* 0x000fe400078e00ff */
[----:B------:R-:W-:Y:S02]  /*b6f0*/  IMAD.MOV.U32 R12, RZ, RZ, 0x1 ;  /* 0x00000001ff0c7424 */ /* 0x000fe400078e00ff */
[----:B------:R-:W-:-:S07]  /*b700*/  IMAD.MOV.U32 R13, RZ, RZ, RZ ;  /* 0x000000ffff0d7224 */ /* 0x000fce00078e00ff */
[----:B------:R-:W-:-:S07]  /*b710*/  LEPC R20, `(.L_x_42) ;  /* 0x000000001014794e */ /* 0x000fce0000000000 */
[----:B0-----:R-:W-:Y:S05]  /*b720*/  CALL.ABS.NOINC R2 ;  /* 0x0000000002007343 */ /* 0x001fea0003c00000 */
.L_x_42:
[----:B------:R-:W-:-:S06]  /*b730*/  UIADD3 UR4, UR38, 0x10400, URZ ;  /* 0x0001040026047890 */ /* 0x000fcc000fffe03f */
[----:B------:R-:W-:-:S05]  /*b740*/  IMAD.U32 R16, RZ, RZ, UR4 ;  /* 0x00000004ff107e24 */ /* 0x000fca000f8e00ff */
[----:B------:R-:W-:-:S13]  /*b750*/  LOP3.LUT P0, RZ, R16, 0x3ff, RZ, 0xc0, !PT ;  /* 0x000003ff10ff7812 */ /* 0x000fda000780c0ff */
        /* <DEDUP_REMOVED lines=17> */
.L_x_43:
[----:B------:R-:W-:-:S04]  /*b870*/  IMAD.U32 R0, RZ, RZ, UR38 ;  /* 0x00000026ff007e24 */ /* 0x000fc8000f8e00ff */
[----:B------:R-:W-:-:S05]  /*b880*/  VIADD R0, R0, 0x400 ;  /* 0x0000040000007836 */ /* 0x000fca0000000000 */
        /* <DEDUP_REMOVED lines=18> */
.L_x_44:
        /* <DEDUP_REMOVED lines=18> */
.L_x_45:
[----:B------:R-:W0:Y:S01]  /*bad0*/  LDC.64 R2, c[0x0][0x9f8] ;  /* 0x00027e00ff027b82 */ /* 0x000e220000000a00 */
[----:B------:R-:W-:Y:S01]  /*bae0*/  IMAD.MOV.U32 R9, RZ, RZ, R17 ;  /* 0x000000ffff097224 */ /* 0x000fe200078e0011 */
[----:B------:R-:W2:Y:S01]  /*baf0*/  LDL.LU R7, [R1+0x4] ;  /* 0x0000040001077983 */ /* 0x000ea20000300800 */
[----:B------:R-:W1:Y:S01]  /*bb00*/  S2R R11, SR_TID.X ;  /* 0x00000000000b7919 */ /* 0x000e620000002100 */
[----:B0-----:R-:W-:-:S04]  /*bb10*/  ISETP.NE.U32.AND P0, PT, R2, RZ, PT ;  /* 0x000000ff0200720c */ /* 0x001fc80003f05070 */
[----:B------:R-:W-:-:S13]  /*bb20*/  ISETP.NE.AND.EX P0, PT, R3, RZ, PT, P0 ;  /* 0x000000ff0300720c */ /* 0x000fda0003f05300 */
[----:B------:R-:W0:Y:S02]  /*bb30*/  @P0 LDC.64 R2, c[0x0][0x9f8] ;  /* 0x00027e00ff020b82 */ /* 0x000e240000000a00 */
[----:B0-----:R-:W-:-:S05]  /*bb40*/  @P0 IMAD.WIDE R2, R17, 0x4, R2 ;  /* 0x0000000411020825 */ /* 0x001fca00078e0202 */
[----:B------:R0:W3:Y:S01]  /*bb50*/  @P0 LDG.E R9, desc[UR40][R2.64] ;  /* 0x0000002802090981 */ /* 0x0000e2000c1e1900 */
[C---:B-1----:R-:W-:Y:S01]  /*bb60*/  IMAD.SHL.U32 R17, R11.reuse, 0x80, RZ ;  /* 0x000000800b117824 */ /* 0x042fe200078e00ff */
[C---:B------:R-:W-:Y:S01]  /*bb70*/  LOP3.LUT R8, R11.reuse, 0x7f, RZ, 0xc0, !PT ;  /* 0x0000007f0b087812 */ /* 0x040fe200078ec0ff */
[----:B0-----:R-:W0:Y:S03]  /*bb80*/  LDC.64 R2, c[0x0][0x418] ;  /* 0x00010600ff027b82 */ /* 0x001e260000000a00 */
[----:B------:R-:W-:Y:S01]  /*bb90*/  SHF.R.U32.HI R5, RZ, 0x5, R8 ;  /* 0x00000005ff057819 */ /* 0x000fe20000011608 */
[----:B------:R-:W-:Y:S01]  /*bba0*/  IMAD.SHL.U32 R19, R11, 0x10, RZ ;  /* 0x000000100b137824 */ /* 0x000fe200078e00ff */
[C---:B------:R-:W-:Y:S02]  /*bbb0*/  LOP3.LUT R4, R17.reuse, 0x380, RZ, 0xc0, !PT ;  /* 0x0000038011047812 */ /* 0x040fe400078ec0ff */
[----:B------:R-:W-:-:S02]  /*bbc0*/  LOP3.LUT R0, R17, 0x400, RZ, 0xc0, !PT ;  /* 0x0000040011007812 */ /* 0x000fc400078ec0ff */
[----:B------:R-:W-:Y:S01]  /*bbd0*/  LOP3.LUT R19, R19, 0x70, RZ, 0xc0, !PT ;  /* 0x0000007013137812 */ /* 0x000fe200078ec0ff */
[C---:B------:R-:W-:Y:S01]  /*bbe0*/  IMAD R6, R5.reuse, 0x10, R4 ;  /* 0x0000001005067824 */ /* 0x040fe200078e0204 */
[----:B------:R-:W-:Y:S01]  /*bbf0*/  LOP3.LUT R4, R4, 0x10, R11, 0xf8, !PT ;  /* 0x0000001004047812 */ /* 0x000fe200078ef80b */
[----:B------:R-:W-:-:S03]  /*bc00*/  IMAD R0, R5, 0x800, R0 ;  /* 0x0000080005007824 */ /* 0x000fc600078e0200 */
[----:B------:R-:W-:-:S05]  /*bc10*/  LOP3.LUT R5, R4, R19, RZ, 0x3c, !PT ;  /* 0x0000001304057212 */ /* 0x000fca00078e3cff */
[----:B------:R-:W-:Y:S01]  /*bc20*/  IMAD.IADD R0, R0, 0x1, R5 ;  /* 0x0000000100007824 */ /* 0x000fe200078e0205 */
[----:B0-----:R-:W-:-:S04]  /*bc30*/  ISETP.NE.U32.AND P0, PT, R2, RZ, PT ;  /* 0x000000ff0200720c */ /* 0x001fc80003f05070 */
[----:B------:R0:W-:Y:S01]  /*bc40*/  STL [R1], R0 ;  /* 0x0000000001007387 */ /* 0x0001e20000100800 */
[----:B------:R-:W-:Y:S02]  /*bc50*/  R2P PR, R11, 0x6 ;  /* 0x000000060b007804 */ /* 0x000fe40000000000 */
[----:B------:R-:W-:Y:S01]  /*bc60*/  ISETP.NE.AND.EX P3, PT, R3, RZ, PT, P0 ;  /* 0x000000ff0300720c */ /* 0x000fe20003f65300 */
[----:B0-----:R-:W-:Y:S02]  /*bc70*/  IMAD.MOV.U32 R0, RZ, RZ, 0x40 ;  /* 0x00000040ff007424 */ /* 0x001fe400078e00ff */
[----:B------:R-:W-:-:S03]  /*bc80*/  IMAD.MOV.U32 R4, RZ, RZ, 0x20 ;  /* 0x00000020ff047424 */ /* 0x000fc600078e00ff */
[----:B------:R-:W-:-:S05]  /*bc90*/  SEL R0, R0, 0xffffffc0, !P2 ;  /* 0xffffffc000007807 */ /* 0x000fca0005000000 */
[----:B------:R0:W-:Y:S02]  /*bca0*/  STL [R1+0xc], R0 ;  /* 0x00000c0001007387 */ /* 0x0001e40000100800 */
[----:B0-----:R-:W-:Y:S02]  /*bcb0*/  SEL R0, R4, 0xffffffe0, !P1 ;  /* 0xffffffe004007807 */ /* 0x001fe40004800000 */
[----:B------:R-:W-:Y:S01]  /*bcc0*/  LOP3.LUT R6, R6, R19, RZ, 0x3c, !PT ;  /* 0x0000001306067212 */ /* 0x000fe200078e3cff */
[----:B------:R-:W-:-:S03]  /*bcd0*/  UMOV UR4, 0xffffffff ;  /* 0xffffffff00047882 */ /* 0x000fc60000000000 */
[----:B------:R-:W-:Y:S02]  /*bce0*/  LOP3.LUT R17, R6, 0xc00, R17, 0xf8, !PT ;  /* 0x00000c0006117812 */ /* 0x000fe400078ef811 */
[----:B------:R-:W-:-:S04]  /*bcf0*/  SHF.R.U32.HI R6, RZ, 0x5, R11 ;  /* 0x00000005ff067819 */ /* 0x000fc8000001160b */
[----:B------:R-:W-:Y:S02]  /*bd00*/  LOP3.LUT R6, R6, 0x3, RZ, 0xc0, !PT ;  /* 0x0000000306067812 */ /* 0x000fe400078ec0ff */
[----:B--2---:R-:W-:-:S04]  /*bd10*/  LOP3.LUT R7, R7, 0xfffffffe, RZ, 0xc0, !PT ;  /* 0xfffffffe07077812 */ /* 0x004fc800078ec0ff */
[----:B------:R-:W-:Y:S02]  /*bd20*/  @P3 LOP3.LUT R7, R7, 0x1, RZ, 0xfc, !PT ;  /* 0x0000000107073812 */ /* 0x000fe400078efcff */
[----:B---3--:R-:W-:Y:S01]  /*bd30*/  SHF.R.S32.HI R10, RZ, 0x1f, R9 ;  /* 0x0000001fff0a7819 */ /* 0x008fe20000011409 */
[----:B------:R0:W-:Y:S04]  /*bd40*/  STL [R1+0x8], R9 ;  /* 0x0000080901007387 */ /* 0x0001e80000100800 */
[----:B------:R0:W-:Y:S04]  /*bd50*/  STL [R1+0x4], R7 ;  /* 0x0000040701007387 */ /* 0x0001e80000100800 */
[----:B------:R0:W-:Y:S04]  /*bd60*/  STL [R1+0x14], R0 ;  /* 0x0000140001007387 */ /* 0x0001e80000100800 */
[----:B------:R0:W-:Y:S01]  /*bd70*/  STL [R1+0x18], R10 ;  /* 0x0000180a01007387 */ /* 0x0001e20000100800 */
[----:B------:R-:W-:Y:S01]  /*bd80*/  SEL R16, R9, RZ, !P3 ;  /* 0x000000ff09107207 */ /* 0x000fe20005800000 */
[----:B------:R-:W-:Y:S06]  /*bd90*/  BRA.DIV UR4, `(.L_x_46) ;  /* 0x0000003604c47947 */ /* 0x000fec000b800000 */
[----:B------:R1:W2:Y:S02]  /*bda0*/  SHFL.IDX PT, R14, R6, RZ, 0x1f ;  /* 0x00001fff060e7589 */ /* 0x0002a400000e0000 */
.L_x_99:
[----:B------:R-:W-:Y:S01]  /*bdb0*/  PLOP3.LUT P1, PT, PT, PT, PT, 0x8, 0x0 ;  /* 0x000000000000781c */ /* 0x000fe20003f2e170 */
[----:B0-----:R-:W-:Y:S01]  /*bdc0*/  IMAD.MOV.U32 R0, RZ, RZ, R7 ;  /* 0x000000ffff007224 */ /* 0x001fe200078e0007 */
[----:B--2---:R-:W-:-:S04]  /*bdd0*/  ISETP.NE.AND P0, PT, R14, RZ, PT ;  /* 0x000000ff0e00720c */ /* 0x004fc80003f05270 */
[----:B------:R-:W-:-:S07]  /*bde0*/  LOP3.LUT R0, R0, 0xfffffffd, RZ, 0xc0, !PT ;  /* 0xfffffffd00007812 */ /* 0x000fce00078ec0ff */
[----:B------:R-:W-:-:S05]  /*bdf0*/  @P1 LOP3.LUT R0, R0, 0x2, RZ, 0xfc, !PT ;  /* 0x0000000200001812 */ /* 0x000fca00078efcff */
[----:B------:R0:W-:Y:S01]  /*be00*/  STL [R1+0x4], R0 ;  /* 0x0000040001007387 */ /* 0x0001e20000100800 */
[----:B------:R-:W-:Y:S05]  /*be10*/  @P0 BRA `(.L_x_47) ;  /* 0x0000000400600947 */ /* 0x000fea0003800000 */
[----:B------:R-:W-:Y:S01]  /*be20*/  UMOV UR4, 0xffffffff ;  /* 0xffffffff00047882 */ /* 0x000fe20000000000 */
[----:B0-----:R-:W-:Y:S02]  /*be30*/  VIADD R0, R18, 0xffffffff ;  /* 0xffffffff12007836 */ /* 0x001fe40000000000 */
[----:B------:R-:W-:Y:S05]  /*be40*/  BRA.DIV UR4, `(.L_x_48) ;  /* 0x0000003604b87947 */ /* 0x000fea000b800000 */
[----:B------:R-:W-:-:S13]  /*be50*/  ELECT P6, URZ, PT ;  /* 0x00000000003f782f */ /* 0x000fda00038c0000 */
.L_x_102:
[----:B------:R-:W-:Y:S05]  /*be60*/  @!P6 BRA `(.L_x_47) ;  /* 0x00000004004ce947 */ /* 0x000fea0003800000 */
[----:B------:R-:W-:Y:S01]  /*be70*/  IMAD.MOV.U32 R16, RZ, RZ, R9 ;  /* 0x000000ffff107224 */ /* 0x000fe200078e0009 */
[----:B------:R-:W-:Y:S06]  /*be80*/  @!P3 BRA `(.L_x_49) ;  /* 0x000000000044b947 */ /* 0x000fec0003800000 */
[----:B------:R-:W0:Y:S01]  /*be90*/  LDC R7, c[0x0][0x43c] ;  /* 0x00010f00ff077b82 */ /* 0x000e220000000800 */
[----:B------:R-:W-:Y:S01]  /*bea0*/  ULDC.64 UR4, c[0x0][0x428] ;  /* 0x00010a0000047ab9 */ /* 0x000fe20000000a00 */
[----:B0-----:R-:W-:-:S13]  /*beb0*/  ISETP.NE.AND P0, PT, R7, 0x1, PT ;  /* 0x000000010700780c */ /* 0x001fda0003f05270 */
[----:B------:R-:W1:Y:S02]  /*bec0*/  @P0 LDC.64 R4, c[0x0][0x440] ;  /* 0x00011000ff040b82 */ /* 0x000e640000000a00 */
[----:B-1----:R-:W-:-:S04]  /*bed0*/  @P0 IMAD.HI.U32 R6, R0, R4, RZ ;  /* 0x0000000400060227 */ /* 0x002fc800078e00ff */
[----:B------:R-:W-:Y:S01]  /*bee0*/  IMAD.MOV.U32 R4, RZ, RZ, R0 ;  /* 0x000000ffff047224 */ /* 0x000fe200078e0000 */
[----:B------:R-:W-:Y:S01]  /*bef0*/  @P0 SHF.R.U32.HI R4, RZ, R5, R6 ;  /* 0x00000005ff040219 */ /* 0x000fe20000011606 */
[----:B------:R-:W-:-:S04]  /*bf00*/  IMAD R6, R10, UR4, RZ ;  /* 0x000000040a067c24 */ /* 0x000fc8000f8e02ff */
[----:B------:R-:W-:Y:S02]  /*bf10*/  IMAD.MOV R5, RZ, RZ, -R4 ;  /* 0x000000ffff057224 */ /* 0x000fe400078e0a04 */
[----:B------:R-:W-:Y:S02]  /*bf20*/  IMAD R6, R9, UR5, R6 ;  /* 0x0000000509067c24 */ /* 0x000fe4000f8e0206 */
[----:B------:R-:W-:Y:S01]  /*bf30*/  IMAD R0, R7, R5, R0 ;  /* 0x0000000507007224 */ /* 0x000fe200078e0200 */
[----:B------:R-:W-:-:S03]  /*bf40*/  SHF.R.S32.HI R5, RZ, 0x1f, R4 ;  /* 0x0000001fff057819 */ /* 0x000fc60000011404 */
[----:B------:R-:W-:-:S04]  /*bf50*/  IMAD.WIDE.U32 R4, R9, UR4, R4 ;  /* 0x0000000409047c25 */ /* 0x000fc8000f8e0004 */
[----:B------:R-:W-:Y:S01]  /*bf60*/  IMAD.IADD R6, R5, 0x1, R6 ;  /* 0x0000000105067824 */ /* 0x000fe200078e0206 */
[----:B------:R-:W-:-:S04]  /*bf70*/  LEA R2, P0, R4, R2, 0x2 ;  /* 0x0000000204027211 */ /* 0x000fc800078010ff */
[----:B------:R-:W-:-:S05]  /*bf80*/  LEA.HI.X R3, R4, R3, R6, 0x2, P0 ;  /* 0x0000000304037211 */ /* 0x000fca00000f1406 */
[----:B------:R0:W5:Y:S04]  /*bf90*/  LDG.E R16, desc[UR40][R2.64] ;  /* 0x0000002802107981 */ /* 0x000168000c1e1900 */
.L_x_49:
[----:B0-----:R-:W-:Y:S01]  /*bfa0*/  IMAD.MOV.U32 R2, RZ, RZ, 0x1 ;  /* 0x00000001ff027424 */ /* 0x001fe200078e00ff */
[----:B------:R-:W-:-:S04]  /*bfb0*/  ISETP.NE.AND P1, PT, R8, RZ, PT ;  /* 0x000000ff0800720c */ /* 0x000fc80003f25270 */
[----:B------:R-:W-:-:S04]  /*bfc0*/  SHF.L.U32 R2, R2, 0x1f, RZ ;  /* 0x0000001f02027819 */ /* 0x000fc800000006ff */
[----:B------:R-:W0:Y:S02]  /*bfd0*/  SYNCS.PHASECHK.TRANS64.TRYWAIT P0, [UR38+0x38880], R2 ;  /* 0x03888002ff0075a7 */ /* 0x000e240008000166 */
[----:B0-----:R-:W-:Y:S05]  /*bfe0*/  @!P0 BRA `(.L_x_50) ;  /* 0x0000003400708947 */ /* 0x001fea0003800000 */
.L_x_103:
[----:B------:R-:W-:Y:S05]  /*bff0*/  @P1 BRA `(.L_x_51) ;  /* 0x0000000000181947 */ /* 0x000fea0003800000 */
[----:B------:R-:W2:Y:S01]  /*c000*/  S2R R4, SR_TID.X ;  /* 0x0000000000047919 */ /* 0x000ea20000002100 */
[----:B0-----:R-:W-:-:S04]  /*c010*/  IMAD.MOV.U32 R3, RZ, RZ, 0x8000 ;  /* 0x00008000ff037424 */ /* 0x001fc800078e00ff */
[----:B------:R3:W-:Y:S01]  /*c020*/  SYNCS.ARRIVE.TRANS64 RZ, [UR38+0x38870], R3 ;  /* 0x03887003ffff79a7 */ /* 0x0007e20008000026 */
[----:B--2---:R-:W-:-:S13]  /*c030*/  LOP3.LUT P0, RZ, R4, 0x1f, RZ, 0xc0, !PT ;  /* 0x0000001f04ff7812 */ /* 0x004fda000780c0ff */
[----:B---3--:R-:W-:Y:S05]  /*c040*/  @!P0 BRA `(.L_x_51) ;  /* 0x0000000000048947 */ /* 0x008fea0003800000 */
[----:B------:R-:W-:Y:S01]  /*c050*/  BPT.TRAP 0x1 ;  /* 0x000000040000795c */ /* 0x000fe20000300000 */
.L_x_51:
[----:B------:R-:W-:Y:S01]  /*c060*/  IMAD.SHL.U32 R0, R0, 0x80, RZ ;  /* 0x0000008000007824 */ /* 0x000fe200078e00ff */
[----:B------:R-:W-:Y:S01]  /*c070*/  ULDC.64 UR4, c[0x0][0x198] ;  /* 0x0000660000047ab9 */ /* 0x000fe20000000a00 */
[----:B-----5:R-:W-:Y:S01]  /*c080*/  R2UR UR13, R16 ;  /* 0x00000000100d72ca */ /* 0x020fe200000e0000 */
[----:B------:R-:W-:Y:S02]  /*c090*/  UIADD3 UR4, UP0, UR4, 0x470, URZ ;  /* 0x0000047004047890 */ /* 0x000fe4000ff1e03f */
[----:B------:R-:W-:Y:S01]  /*c0a0*/  R2UR UR11, R0 ;  /* 0x00000000000b72ca */ /* 0x000fe200000e0000 */
[----:B------:R-:W-:Y:S02]  /*c0b0*/  UIADD3 UR8, UR38, 0x10400, URZ ;  /* 0x0001040026087890 */ /* 0x000fe4000fffe03f */
[----:B------:R-:W-:Y:S02]  /*c0c0*/  UIADD3 UR9, UR38, 0x38870, URZ ;  /* 0x0003887026097890 */ /* 0x000fe4000fffe03f */
[----:B------:R-:W-:-:S02]  /*c0d0*/  UIADD3.X UR5, URZ, UR5, URZ, UP0, !UPT ;  /* 0x000000053f057290 */ /* 0x000fc400087fe43f */
[----:B------:R-:W-:Y:S01]  /*c0e0*/  UIADD3 UR32, UR38, 0x14400, URZ ;  /* 0x0001440026207890 */ /* 0x000fe2000fffe03f */
[----:B------:R-:W-:Y:S01]  /*c0f0*/  UMOV UR6, 0x0 ;  /* 0x0000000000067882 */ /* 0x000fe20000000000 */
[----:B------:R-:W-:Y:S01]  /*c100*/  UMOV UR7, 0x14f00000 ;  /* 0x14f0000000077882 */ /* 0x000fe20000000000 */
[----:B------:R-:W-:Y:S01]  /*c110*/  UMOV UR10, URZ ;  /* 0x0000003f000a7c82 */ /* 0x000fe20008000000 */
[----:B------:R-:W-:Y:S01]  /*c120*/  UMOV UR12, UR36 ;  /* 0x00000024000c7c82 */ /* 0x000fe20008000000 */
[----:B------:R-:W-:Y:S01]  /*c130*/  UMOV UR34, 0x80 ;  /* 0x0000008000227882 */ /* 0x000fe20000000000 */
[----:B------:R-:W-:Y:S01]  /*c140*/  UMOV UR33, UR9 ;  /* 0x0000000900217c82 */ /* 0x000fe20008000000 */
[----:B------:R-:W-:Y:S01]  /*c150*/  UMOV UR37, UR13 ;  /* 0x0000000d00257c82 */ /* 0x000fe20008000000 */
[----:B------:R-:W-:Y:S01]  /*c160*/  UMOV UR35, UR11 ;  /* 0x0000000b00237c82 */ /* 0x000fe20008000000 */
[----:B------:R2:W-:Y:S01]  /*c170*/  UTMALDG.4D [UR8], [UR4], desc[UR6] ;  /* 0x00000608040075b4 */ /* 0x0005e20008019000 */
[----:B------:R2:W-:Y:S01]  /*c180*/  UTMALDG.4D [UR32], [UR4], desc[UR6] ;  /* 0x00000620040075b4 */ /* 0x0005e20008019000 */
[----:B------:R-:W3:Y:S02]  /*c190*/  SYNCS.PHASECHK.TRANS64.TRYWAIT P0, [UR38+0x38840], R2 ;  /* 0x03884002ff0075a7 */ /* 0x000ee40008000166 */
[----:B--23--:R-:W-:Y:S05]  /*c1a0*/  @!P0 BRA `(.L_x_52) ;  /* 0x0000003400188947 */ /* 0x00cfea0003800000 */
.L_x_104:
[----:B------:R-:W-:Y:S05]  /*c1b0*/  @P1 BRA `(.L_x_53) ;  /* 0x0000000000181947 */ /* 0x000fea0003800000 */
[----:B0-----:R-:W0:Y:S01]  /*c1c0*/  S2R R3, SR_TID.X ;  /* 0x0000000000037919 */ /* 0x001e220000002100 */
[----:B------:R-:W-:-:S04]  /*c1d0*/  IMAD.MOV.U32 R2, RZ, RZ, 0x8000 ;  /* 0x00008000ff027424 */ /* 0x000fc800078e00ff */
[----:B------:R2:W-:Y:S01]  /*c1e0*/  SYNCS.ARRIVE.TRANS64 RZ, [UR38+0x38830], R2 ;  /* 0x03883002ffff79a7 */ /* 0x0005e20008000026 */
[----:B0-----:R-:W-:-:S13]  /*c1f0*/  LOP3.LUT P0, RZ, R3, 0x1f, RZ, 0xc0, !PT ;  /* 0x0000001f03ff7812 */ /* 0x001fda000780c0ff */
[----:B--2---:R-:W-:Y:S05]  /*c200*/  @!P0 BRA `(.L_x_53) ;  /* 0x0000000000048947 */ /* 0x004fea0003800000 */
[----:B------:R-:W-:Y:S01]  /*c210*/  BPT.TRAP 0x1 ;  /* 0x000000040000795c */ /* 0x000fe20000300000 */
.L_x_53:
[----:B0-----:R-:W2:Y:S01]  /*c220*/  LDL.LU R2, [R1+0x4] ;  /* 0x0000040001027983 */ /* 0x001ea20000300800 */
[----:B------:R-:W-:Y:S01]  /*c230*/  PLOP3.LUT P0, PT, PT, PT, PT, 0x80, 0x0 ;  /* 0x000000000000781c */ /* 0x000fe20003f0f070 */
[----:B------:R-:W-:Y:S01]  /*c240*/  ULDC.64 UR4, c[0x0][0x198] ;  /* 0x0000660000047ab9 */ /* 0x000fe20000000a00 */
[----:B------:R-:W-:Y:S01]  /*c250*/  R2UR UR11, R0 ;  /* 0x00000000000b72ca */ /* 0x000fe200000e0000 */
[----:B------:R-:W-:Y:S01]  /*c260*/  UIADD3 UR4, UP0, UR4, 0x370, URZ ;  /* 0x0000037004047890 */ /* 0x000fe2000ff1e03f */
        /* <DEDUP_REMOVED lines=15> */
[----:B--2---:R-:W-:-:S04]  /*c360*/  LOP3.LUT R2, R2, 0xfffffffd, RZ, 0xc0, !PT ;  /* 0xfffffffd02027812 */ /* 0x004fc800078ec0ff */
[----:B------:R-:W-:-:S05]  /*c370*/  @P0 LOP3.LUT R2, R2, 0x2, RZ, 0xfc, !PT ;  /* 0x0000000202020812 */ /* 0x000fca00078efcff */
[----:B------:R3:W-:Y:S01]  /*c380*/  STL [R1+0x4], R2 ;  /* 0x0000040201007387 */ /* 0x0007e20000100800 */
[----:B------:R-:W-:Y:S01]  /*c390*/  NOP ;  /* 0x0000000000007918 */ /* 0x000fe20000000000 */
.L_x_47:
[----:B------:R-:W-:Y:S05]  /*c3a0*/  WARPSYNC.ALL ;  /* 0x0000000000007948 */ /* 0x000fea0003800000 */
[----:B---3--:R-:W-:Y:S01]  /*c3b0*/  UIADD3 UR4, UR38, 0x20400, URZ ;  /* 0x0002040026047890 */ /* 0x008fe2000fffe03f */
[----:B------:R-:W-:Y:S03]  /*c3c0*/  BAR.SYNC.DEFER_BLOCKING 0x8, 0x180 ;  /* 0x0206000000007b1d */ /* 0x000fe60000010000 */
        /* <DEDUP_REMOVED lines=8> */
[----:B------:R-:W2:Y:S01]  /*c450*/  LDC.64 R2, c[0x4][R2] ;  /* 0x0100000002027b82 */ /* 0x000ea20000000a00 */
[----:B------:R-:W-:Y:S02]  /*c460*/  IMAD.U32 R5, RZ, RZ, UR7 ;  /* 0x00000007ff057e24 */ /* 0x000fe4000f8e00ff */
[----:B-1----:R-:W-:Y:S02]  /*c470*/  IMAD.U32 R6, RZ, RZ, UR8 ;  /* 0x00000008ff067e24 */ /* 0x002fe4000f8e00ff */
[----:B------:R-:W-:-:S02]  /*c480*/  IMAD.U32 R7, RZ, RZ, UR9 ;  /* 0x00000009ff077e24 */ /* 0x000fc4000f8e00ff */
[----:B------:R-:W-:Y:S02]  /*c490*/  IMAD.U32 R10, RZ, RZ, UR4 ;  /* 0x00000004ff0a7e24 */ /* 0x000fe4000f8e00ff */
[----:B------:R-:W-:Y:S02]  /*c4a0*/  IMAD.U32 R11, RZ, RZ, UR5 ;  /* 0x00000005ff0b7e24 */ /* 0x000fe4000f8e00ff */
[----:B------:R-:W-:Y:S02]  /*c4b0*/  IMAD.MOV.U32 R8, RZ, RZ, 0x70 ;  /* 0x00000070ff087424 */ /* 0x000fe400078e00ff */
[----:B------:R-:W-:Y:S02]  /*c4c0*/  IMAD.MOV.U32 R12, RZ, RZ, 0x1 ;  /* 0x00000001ff0c7424 */ /* 0x000fe400078e00ff */
[----:B------:R-:W-:-:S07]  /*c4d0*/  IMAD.MOV.U32 R13, RZ, RZ, RZ ;  /* 0x000000ffff0d7224 */ /* 0x000fce00078e00ff */
[----:B------:R-:W-:-:S07]  /*c4e0*/  LEPC R20, `(.L_x_54) ;  /* 0x000000001014794e */ /* 0x000fce0000000000 */
[----:B0-2---:R-:W-:Y:S05]  /*c4f0*/  CALL.ABS.NOINC R2 ;  /* 0x0000000002007343 */ /* 0x005fea0003c00000 */
.L_x_54:
[----:B------:R-:W0:Y:S01]  /*c500*/  S2R R4, SR_CTAID.Z ;  /* 0x0000000000047919 */ /* 0x000e220000002700 */
[----:B------:R-:W2:Y:S01]  /*c510*/  LDC R8, c[0x0][0x448] ;  /* 0x00011200ff087b82 */ /* 0x000ea20000000800 */
[----:B------:R-:W-:Y:S01]  /*c520*/  USHF.R.S32.HI UR4, URZ, 0x1f, UR36 ;  /* 0x0000001f3f047899 */ /* 0x000fe20008011424 */
[----:B------:R-:W3:Y:S01]  /*c530*/  S2R R10, SR_TID.X ;  /* 0x00000000000a7919 */ /* 0x000ee20000002100 */
[----:B------:R-:W-:Y:S02]  /*c540*/  ULDC.64 UR8, c[0x0][0x2d8] ;  /* 0x0000b60000087ab9 */ /* 0x000fe40000000a00 */
[----:B------:R-:W-:Y:S01]  /*c550*/  UIMAD UR6, UR4, UR8, URZ ;  /* 0x00000008040672a4 */ /* 0x000fe2000f8e023f */
[----:B------:R-:W4:Y:S02]  /*c560*/  S2R R9, SR_CTAID.X ;  /* 0x0000000000097919 */ /* 0x000f240000002500 */
[----:B------:R-:W5:Y:S01]  /*c570*/  LDC.64 R2, c[0x0][0x2e0] ;  /* 0x0000b800ff027b82 */ /* 0x000f620000000a00 */
[----:B------:R-:W-:-:S02]  /*c580*/  UIMAD.WIDE.U32 UR4, UR36, UR8, URZ ;  /* 0x00000008240472a5 */ /* 0x000fc4000f8e003f */
[----:B------:R-:W-:-:S04]  /*c590*/  UIMAD UR6, UR36, UR9, UR6 ;  /* 0x00000009240672a4 */ /* 0x000fc8000f8e0206 */
[----:B------:R-:W-:Y:S01]  /*c5a0*/  UIADD3 UR5, UR5, UR6, URZ ;  /* 0x0000000605057290 */ /* 0x000fe2000fffe03f */
[----:B--2---:R-:W-:Y:S02]  /*c5b0*/  ISETP.NE.AND P0, PT, R8, 0x1, PT ;  /* 0x000000010800780c */ /* 0x004fe40003f05270 */
[----:B0-----:R-:W-:Y:S02]  /*c5c0*/  SHF.R.S32.HI R0, RZ, 0x1f, R4 ;  /* 0x0000001fff007819 */ /* 0x001fe40000011404 */
[----:B---3--:R-:W-:-:S03]  /*c5d0*/  LOP3.LUT R7, R10, 0x7f, RZ, 0xc0, !PT ;  /* 0x0000007f0a077812 */ /* 0x008fc600078ec0ff */
[----:B-----5:R-:W-:-:S06]  /*c5e0*/  IMAD R0, R0, R2, RZ ;  /* 0x0000000200007224 */ /* 0x020fcc00078e02ff */
[----:B-1----:R-:W0:Y:S01]  /*c5f0*/  @P0 LDC R6, c[0x0][0x44c] ;  /* 0x00011300ff060b82 */ /* 0x002e220000000800 */
[----:B------:R-:W-:Y:S01]  /*c600*/  SHF.R.U32.HI R10, RZ, 0x3, R10 ;  /* 0x00000003ff0a7819 */ /* 0x000fe2000001160a */
[C---:B------:R-:W-:Y:S01]  /*c610*/  IMAD R0, R4.reuse, R3, R0 ;  /* 0x0000000304007224 */ /* 0x040fe200078e0200 */
[----:B------:R-:W-:Y:S01]  /*c620*/  LEA.HI R5, R7, R19, RZ, 0x1d ;  /* 0x0000001307057211 */ /* 0x000fe200078fe8ff */
[----:B------:R-:W-:Y:S01]  /*c630*/  IMAD.WIDE.U32 R2, R4, R2, UR4 ;  /* 0x0000000404027e25 */ /* 0x000fe2000f8e0002 */
[----:B------:R-:W-:-:S03]  /*c640*/  ULDC.64 UR4, c[0x0][0x2d0] ;  /* 0x0000b40000047ab9 */ /* 0x000fc60000000a00 */
[----:B------:R-:W-:Y:S02]  /*c650*/  IMAD.IADD R3, R3, 0x1, R0 ;  /* 0x0000000103037824 */ /* 0x000fe400078e0200 */
[----:B------:R-:W1:Y:S01]  /*c660*/  @P0 LDC R0, c[0x0][0x450] ;  /* 0x00011400ff000b82 */ /* 0x000e620000000800 */
[----:B----4-:R-:W-:-:S04]  /*c670*/  IMAD R5, R9, 0x80, R5 ;  /* 0x0000008009057824 */ /* 0x010fc800078e0205 */
[----:B------:R-:W-:Y:S02]  /*c680*/  IMAD.MOV.U32 R4, RZ, RZ, R5 ;  /* 0x000000ffff047224 */ /* 0x000fe400078e0005 */
[----:B0-----:R-:W-:-:S05]  /*c690*/  @P0 IMAD.HI.U32 R6, R5, R6, RZ ;  /* 0x0000000605060227 */ /* 0x001fca00078e00ff */
[----:B-1----:R-:W-:-:S05]  /*c6a0*/  @P0 SHF.R.U32.HI R4, RZ, R0, R6 ;  /* 0x00000000ff040219 */ /* 0x002fca0000011606 */
[----:B------:R-:W-:Y:S02]  /*c6b0*/  IMAD.MOV R0, RZ, RZ, -R4 ;  /* 0x000000ffff007224 */ /* 0x000fe400078e0a04 */
[----:B------:R-:W-:-:S04]  /*c6c0*/  IMAD.WIDE.U32 R2, R4, UR4, R2 ;  /* 0x0000000404027c25 */ /* 0x000fc8000f8e0002 */
[----:B------:R-:W-:Y:S01]  /*c6d0*/  IMAD R0, R8, R0, R5 ;  /* 0x0000000008007224 */ /* 0x000fe200078e0205 */
[----:B------:R-:W-:-:S05]  /*c6e0*/  SHF.R.S32.HI R5, RZ, 0x1f, R4 ;  /* 0x0000001fff057819 */ /* 0x000fca0000011404 */
[----:B------:R-:W-:-:S04]  /*c6f0*/  IMAD R5, R5, UR4, RZ ;  /* 0x0000000405057c24 */ /* 0x000fc8000f8e02ff */
[----:B------:R-:W-:Y:S01]  /*c700*/  IMAD R5, R4, UR5, R5 ;  /* 0x0000000504057c24 */ /* 0x000fe2000f8e0205 */
[----:B------:R-:W-:Y:S01]  /*c710*/  SHF.R.S32.HI R4, RZ, 0x1f, R0 ;  /* 0x0000001fff047819 */ /* 0x000fe20000011400 */
[----:B------:R-:W-:Y:S02]  /*c720*/  ULDC.64 UR4, c[0x0][0x2c8] ;  /* 0x0000b20000047ab9 */ /* 0x000fe40000000a00 */
[----:B------:R-:W-:Y:S01]  /*c730*/  IMAD.IADD R3, R3, 0x1, R5 ;  /* 0x0000000103037824 */ /* 0x000fe200078e0205 */
[----:B------:R-:W-:Y:S01]  /*c740*/  SHF.R.U32.HI R5, RZ, 0x3, R7 ;  /* 0x00000003ff057819 */ /* 0x000fe20000011607 */
[----:B------:R-:W-:Y:S02]  /*c750*/  IMAD R4, R4, UR4, RZ ;  /* 0x0000000404047c24 */ /* 0x000fe4000f8e02ff */
[----:B------:R-:W-:-:S04]  /*c760*/  IMAD.WIDE.U32 R2, R0, UR4, R2 ;  /* 0x0000000400027c25 */ /* 0x000fc8000f8e0002 */
[----:B------:R-:W-:Y:S01]  /*c770*/  IMAD R4, R0, UR5, R4 ;  /* 0x0000000500047c24 */ /* 0x000fe2000f8e0204 */
[----:B------:R-:W-:Y:S02]  /*c780*/  ULDC.64 UR4, c[0x0][0x280] ;  /* 0x0000a00000047ab9 */ /* 0x000fe40000000a00 */
[----:B------:R-:W-:Y:S01]  /*c790*/  IADD3 R0, P0, R2, UR4, RZ ;  /* 0x0000000402007c10 */ /* 0x000fe2000ff1e0ff */
[----:B------:R-:W-:Y:S02]  /*c7a0*/  ULDC UR4, c[0x0][0x2b8] ;  /* 0x0000ae0000047ab9 */ /* 0x000fe40000000800 */
[----:B------:R-:W-:Y:S02]  /*c7b0*/  ISETP.GE.AND P1, PT, R19, UR4, PT ;  /* 0x0000000413007c0c */ /* 0x000fe4000bf26270 */
[----:B------:R-:W-:Y:S01]  /*c7c0*/  IADD3.X R2, R3, UR5, R4, P0, !PT ;  /* 0x0000000503027c10 */ /* 0x000fe200087fe404 */
[----:B------:R-:W-:Y:S01]  /*c7d0*/  IMAD.SHL.U32 R4, R10, 0x10, RZ ;  /* 0x000000100a047824 */ /* 0x000fe200078e00ff */
[----:B------:R-:W-:-:S04]  /*c7e0*/  LOP3.LUT R3, R19, 0x80, RZ, 0xfc, !PT ;  /* 0x0000008013037812 */ /* 0x000fc800078efcff */
[----:B------:R-:W-:Y:S01]  /*c7f0*/  ISETP.GE.AND P0, PT, R3, UR4, PT ;  /* 0x0000000403007c0c */ /* 0x000fe2000bf06270 */
[----:B------:R-:W-:Y:S01]  /*c800*/  IMAD.SHL.U32 R3, R10, 0x80, RZ ;  /* 0x000000800a037824 */ /* 0x000fe200078e00ff */
[----:B------:R-:W-:-:S04]  /*c810*/  UMOV UR4, 0xffffffff ;  /* 0xffffffff00047882 */ /* 0x000fc80000000000 */
[----:B------:R-:W-:-:S04]  /*c820*/  LOP3.LUT R3, R19, 0x380, R3, 0xf8, !PT ;  /* 0x0000038013037812 */ /* 0x000fc800078ef803 */
[----:B------:R-:W-:Y:S01]  /*c830*/  LOP3.LUT R4, R3, 0x70, R4, 0x78, !PT ;  /* 0x0000007003047812 */ /* 0x000fe200078e7804 */
[----:B------:R-:W-:-:S05]  /*c840*/  IMAD.SHL.U32 R3, R7, 0x10, RZ ;  /* 0x0000001007037824 */ /* 0x000fca00078e00ff */
[----:B------:R-:W-:Y:S01]  /*c850*/  LOP3.LUT R4, R4, 0x400, R3, 0xf8, !PT ;  /* 0x0000040004047812 */ /* 0x000fe200078ef803 */
[----:B------:R-:W-:Y:S06]  /*c860*/  BRA.DIV UR4, `(.L_x_55) ;  /* 0x0000002e04807947 */ /* 0x000fec000b800000 */
[----:B------:R-:W0:Y:S01]  /*c870*/  SHFL.IDX PT, R7, R0, RZ, 0x181f ;  /* 0x00181fff00077589 */ /* 0x000e2200000e0000 */
[----:B------:R-:W-:Y:S01]  /*c880*/  ULDC UR4, c[0x0][0x288] ;  /* 0x0000a20000047ab9 */ /* 0x000fe20000000800 */
[----:B------:R-:W-:Y:S02]  /*c890*/  IMAD R5, R9, 0x80, R5 ;  /* 0x0000008009057824 */ /* 0x000fe400078e0205 */
[----:B------:R-:W1:Y:S01]  /*c8a0*/  SHFL.IDX PT, R6, R2, RZ, 0x181f ;  /* 0x00181fff02067589 */ /* 0x000e6200000e0000 */
[----:B------:R-:W-:-:S05]  /*c8b0*/  IMAD R3, R8, UR4, RZ ;  /* 0x0000000408037c24 */ /* 0x000fca000f8e02ff */
[----:B------:R-:W-:-:S13]  /*c8c0*/  ISETP.GE.AND P2, PT, R5, R3, PT ;  /* 0x000000030500720c */ /* 0x000fda0003f46270 */
[----:B------:R-:W-:Y:S01]  /*c8d0*/  @!P2 VIADD R8, R4, UR38 ;  /* 0x000000260408ac36 */ /* 0x000fe20008000000 */
[----:B0-----:R-:W-:-:S05]  /*c8e0*/  @!P2 IADD3 R7, P3, R19, R7, RZ ;  /* 0x000000071307a210 */ /* 0x001fca0007f7e0ff */
[----:B-1----:R-:W-:-:S05]  /*c8f0*/  @!P2 IMAD.X R6, RZ, RZ, R6, P3 ;  /* 0x000000ffff06a224 */ /* 0x002fca00018e0606 */
[----:B------:R-:W-:-:S04]  /*c900*/  @!P2 LOP3.LUT R7, R7, R6, RZ, 0x3c, !PT ;  /* 0x000000060707a212 */ /* 0x000fc800078e3cff */
[----:B------:R-:W-:-:S04]  /*c910*/  @!P2 LOP3.LUT R6, R7, R6, RZ, 0x3c, !PT ;  /* 0x000000060706a212 */ /* 0x000fc800078e3cff */
[----:B------:R-:W-:-:S05]  /*c920*/  @!P2 LOP3.LUT R7, R7, R6, RZ, 0x3c, !PT ;  /* 0x000000060707a212 */ /* 0x000fca00078e3cff */
[----:B------:R-:W-:Y:S01]  /*c930*/  @!PT LDS RZ, [RZ] ;  /* 0x00000000fffff984 */ /* 0x000fe20000000800 */
[----:B------:R-:W-:Y:S04]  /*c940*/  @!P2 LDGSTS.E.BYPASS.LTC128B.128 [R8+0x20400], desc[UR40][R6.64], !P1 ;  /* 0x204000000608afae */ /* 0x000fe8000c901d68 */
[----:B------:R0:W-:Y:S02]  /*c950*/  @!P2 LDGSTS.E.BYPASS.LTC128B.128 [R8+0x24400], desc[UR40][R6.64+0x80], !P0 ;  /* 0x244000800608afae */ /* 0x0001e4000c101d68 */
[----:B0-----:R-:W-:Y:S02]  /*c960*/  VIADD R6, R5, 0x10 ;  /* 0x0000001005067836 */ /* 0x001fe40000000000 */
[----:B------:R-:W0:Y:S03]  /*c970*/  SHFL.IDX PT, R7, R0, 0x1, 0x181f ;  /* 0x00381f0000077f89 */ /* 0x000e2600000e0000 */
[----:B------:R-:W-:-:S02]  /*c980*/  ISETP.GE.AND P2, PT, R6, R3, PT ;  /* 0x000000030600720c */ /* 0x000fc40003f46270 */
[----:B------:R-:W1:Y:S11]  /*c990*/  SHFL.IDX PT, R6, R2, 0x1, 0x181f ;  /* 0x00381f0002067f89 */ /* 0x000e7600000e0000 */
[----:B------:R-:W-:Y:S01]  /*c9a0*/  @!P2 VIADD R8, R4, UR38 ;  /* 0x000000260408ac36 */ /* 0x000fe20008000000 */
[----:B0-----:R-:W-:-:S05]  /*c9b0*/  @!P2 IADD3 R7, P3, R19, R7, RZ ;  /* 0x000000071307a210 */ /* 0x001fca0007f7e0ff */
[----:B-1----:R-:W-:-:S05]  /*c9c0*/  @!P2 IMAD.X R6, RZ, RZ, R6, P3 ;  /* 0x000000ffff06a224 */ /* 0x002fca00018e0606 */
[----:B------:R-:W-:-:S04]  /*c9d0*/  @!P2 LOP3.LUT R7, R7, R6, RZ, 0x3c, !PT ;  /* 0x000000060707a212 */ /* 0x000fc800078e3cff */
[----:B------:R-:W-:-:S04]  /*c9e0*/  @!P2 LOP3.LUT R6, R7, R6, RZ, 0x3c, !PT ;  /* 0x000000060706a212 */ /* 0x000fc800078e3cff */
[----:B------:R-:W-:-:S05]  /*c9f0*/  @!P2 LOP3.LUT R7, R7, R6, RZ, 0x3c, !PT ;  /* 0x000000060707a212 */ /* 0x000fca00078e3cff */
        /* <DEDUP_REMOVED lines=52> */
[----:B------:R-:W-:Y:S01]  /*cd40*/  ISETP.GE.AND P2, PT, R6, R3, PT ;  /* 0x000000030600720c */ /* 0x000fe20003f46270 */
[----:B------:R-:W-:Y:S04]  /*cd50*/  SHFL.IDX PT, R0, R0, 0x7, 0x181f ;  /* 0x00f81f0000007f89 */ /* 0x000fe800000e0000 */
[----:B------:R-:W1:Y:S08]  /*cd60*/  SHFL.IDX PT, R6, R2, 0x6, 0x181f ;  /* 0x00d81f0002067f89 */ /* 0x000e7000000e0000 */
[----:B------:R-:W-:Y:S01]  /*cd70*/  @!P2 VIADD R8, R4, UR38 ;  /* 0x000000260408ac36 */ /* 0x000fe20008000000 */
[----:B0-----:R-:W-:-:S05]  /*cd80*/  @!P2 IADD3 R7, P3, R19, R7, RZ ;  /* 0x000000071307a210 */ /* 0x001fca0007f7e0ff */
[----:B-1----:R-:W-:-:S05]  /*cd90*/  @!P2 IMAD.X R6, RZ, RZ, R6, P3 ;  /* 0x000000ffff06a224 */ /* 0x002fca00018e0606 */
[----:B------:R-:W-:-:S04]  /*cda0*/  @!P2 LOP3.LUT R7, R7, R6, RZ, 0x3c, !PT ;  /* 0x000000060707a212 */ /* 0x000fc800078e3cff */
[----:B------:R-:W-:-:S04]  /*cdb0*/  @!P2 LOP3.LUT R6, R7, R6, RZ, 0x3c, !PT ;  /* 0x000000060706a212 */ /* 0x000fc800078e3cff */
[----:B------:R-:W-:-:S05]  /*cdc0*/  @!P2 LOP3.LUT R7, R7, R6, RZ, 0x3c, !PT ;  /* 0x000000060707a212 */ /* 0x000fca00078e3cff */
[----:B------:R-:W-:Y:S04]  /*cdd0*/  @!P2 LDGSTS.E.BYPASS.LTC128B.128 [R8+0x23400], desc[UR40][R6.64], !P1 ;  /* 0x234000000608afae */ /* 0x000fe8000c901d68 */
[----:B------:R0:W-:Y:S04]  /*cde0*/  @!P2 LDGSTS.E.BYPASS.LTC128B.128 [R8+0x27400], desc[UR40][R6.64+0x80], !P0 ;  /* 0x274000800608afae */ /* 0x0001e8000c101d68 */
[----:B0-----:R0:W1:Y:S02]  /*cdf0*/  SHFL.IDX PT, R6, R2, 0x7, 0x181f ;  /* 0x00f81f0002067f89 */ /* 0x00106400000e0000 */
.L_x_121:
[----:B------:R-:W-:Y:S01]  /*ce00*/  VIADD R5, R5, 0x70 ;  /* 0x0000007005057836 */ /* 0x000fe20000000000 */
[----:B------:R-:W-:Y:S04]  /*ce10*/  BSSY B0, `(.L_x_56) ;  /* 0x000000b000007945 */ /* 0x000fe80003800000 */
[----:B------:R-:W-:-:S13]  /*ce20*/  ISETP.GE.AND P2, PT, R5, R3, PT ;  /* 0x000000030500720c */ /* 0x000fda0003f46270 */
[----:B------:R-:W-:Y:S05]  /*ce30*/  @P2 BRA `(.L_x_57) ;  /* 0x0000000000202947 */ /* 0x000fea0003800000 */
[----:B0-----:R-:W-:Y:S01]  /*ce40*/  IADD3 R2, P2, R19, R0, RZ ;  /* 0x0000000013027210 */ /* 0x001fe20007f5e0ff */
[----:B------:R-:W-:-:S04]  /*ce50*/  VIADD R5, R4, UR38 ;  /* 0x0000002604057c36 */ /* 0x000fc80008000000 */
[----:B-1----:R-:W-:-:S05]  /*ce60*/  IMAD.X R3, RZ, RZ, R6, P2 ;  /* 0x000000ffff037224 */ /* 0x002fca00010e0606 */
[----:B------:R-:W-:Y:S01]  /*ce70*/  @!PT LDS RZ, [RZ] ;  /* 0x00000000fffff984 */ /* 0x000fe20000000800 */
[----:B------:R-:W-:Y:S01]  /*ce80*/  @!PT LDS RZ, [RZ] ;  /* 0x00000000fffff984 */ /* 0x000fe20000000800 */
[----:B------:R-:W-:Y:S01]  /*ce90*/  @!PT LDS RZ, [RZ] ;  /* 0x00000000fffff984 */ /* 0x000fe20000000800 */
[----:B------:R2:W-:Y:S04]  /*cea0*/  LDGSTS.E.BYPASS.LTC128B.128 [R5+0x23c00], desc[UR40][R2.64], !P1 ;  /* 0x23c0000002057fae */ /* 0x0005e8000c901d68 */
[----:B------:R2:W-:Y:S02]  /*ceb0*/  LDGSTS.E.BYPASS.LTC128B.128 [R5+0x27c00], desc[UR40][R2.64+0x80], !P0 ;  /* 0x27c0008002057fae */ /* 0x0005e4000c101d68 */
.L_x_57:
[----:B------:R-:W-:Y:S05]  /*cec0*/  BSYNC B0 ;  /* 0x0000000000007941 */ /* 0x000fea0003800000 */
.L_x_56:
[----:B------:R-:W-:Y:S01]  /*ced0*/  NOP ;  /* 0x0000000000007918 */ /* 0x000fe20000000000 */
[----:B------:R-:W-:Y:S01]  /*cee0*/  SYNCS.ARRIVE.TRANS64.RED.A0T1 RZ, [UR38+0x38800], RZ ;  /* 0x038800ffffff79a7 */ /* 0x000fe20008200426 */
[----:B------:R-:W-:Y:S01]  /*cef0*/  IMAD.MOV.U32 R0, RZ, RZ, 0x1 ;  /* 0x00000001ff007424 */ /* 0x000fe200078e00ff */
[----:B------:R-:W-:Y:S04]  /*cf00*/  ARRIVES.LDGSTSBAR.64.TRANSCNT [UR38+0x38800] ;  /* 0x03880000ff0079b0 */ /* 0x000fe80008000aa6 */
[----:B------:R-:W-:Y:S01]  /*cf10*/  SHF.L.U32 R0, R0, 0x1f, RZ ;  /* 0x0000001f00007819 */ /* 0x000fe200000006ff */
[----:B------:R-:W-:Y:S01]  /*cf20*/  NOP ;  /* 0x0000000000007918 */ /* 0x000fe20000000000 */
[----:B------:R-:W-:Y:S02]  /*cf30*/  SYNCS.ARRIVE.TRANS64.A1T0 RZ, [UR38+0x38800], RZ ;  /* 0x038800ffffff79a7 */ /* 0x000fe40008100026 */
[----:B------:R-:W3:Y:S02]  /*cf40*/  SYNCS.PHASECHK.TRANS64.TRYWAIT P0, [UR38+0x38820], R0 ;  /* 0x03882000ff0075a7 */ /* 0x000ee40008000166 */
[----:B---3--:R-:W-:Y:S05]  /*cf50*/  @!P0 BRA `(.L_x_58) ;  /* 0x0000003000a48947 */ /* 0x008fea0003800000 */
.L_x_122:
[----:B0-2---:R-:W2:Y:S01]  /*cf60*/  LDL R2, [R1+0x10] ;  /* 0x0000100001027983 */ /* 0x005ea20000100800 */
[----:B------:R-:W-:Y:S02]  /*cf70*/  VIADD R3, R18, 0xfffffffe ;  /* 0xfffffffe12037836 */ /* 0x000fe40000000000 */
[----:B------:R-:W-:-:S03]  /*cf80*/  IMAD.MOV.U32 R21, RZ, RZ, 0x1 ;  /* 0x00000001ff157424 */ /* 0x000fc600078e00ff */
[----:B--2---:R-:W-:-:S13]  /*cf90*/  ISETP.GE.AND P0, PT, R3, R2, PT ;  /* 0x000000020300720c */ /* 0x004fda0003f06270 */
[----:B------:R-:W-:Y:S05]  /*cfa0*/  @!P0 BRA `(.L_x_59) ;  /* 0x0000001400248947 */ /* 0x000fea0003800000 */
[----:B------:R-:W1:Y:S04]  /*cfb0*/  LDL R5, [R1+0x24] ;  /* 0x0000240001057983 */ /* 0x000e680000100800 */
[----:B------:R-:W2:Y:S04]  /*cfc0*/  LDL R2, [R1+0xc] ;  /* 0x00000c0001027983 */ /* 0x000ea80000100800 */
[----:B------:R-:W3:Y:S01]  /*cfd0*/  LDL R4, [R1+0x14] ;  /* 0x0000140001047983 */ /* 0x000ee20000100800 */
[C---:B-1----:R-:W-:Y:S02]  /*cfe0*/  LOP3.LUT R6, R5.reuse, 0x1, RZ, 0xfc, !PT ;  /* 0x0000000105067812 */ /* 0x042fe400078efcff */
[----:B------:R-:W-:Y:S01]  /*cff0*/  LOP3.LUT R0, R5, 0x2, RZ, 0xfc, !PT ;  /* 0x0000000205007812 */ /* 0x000fe200078efcff */
[----:B--2---:R-:W-:-:S02]  /*d000*/  IMAD.IADD R5, R2, 0x1, R17 ;  /* 0x0000000102057824 */ /* 0x004fc400078e0211 */
[----:B------:R-:W-:Y:S01]  /*d010*/  STL [R1+0x2c], R6 ;  /* 0x00002c0601007387 */ /* 0x000fe20000100800 */
[----:B---3--:R-:W-:-:S03]  /*d020*/  IMAD.IADD R4, R2, 0x1, R4 ;  /* 0x0000000102047824 */ /* 0x008fc600078e0204 */
[----:B------:R0:W-:Y:S04]  /*d030*/  STL [R1+0x28], R0 ;  /* 0x0000280001007387 */ /* 0x0001e80000100800 */
[----:B------:R1:W-:Y:S04]  /*d040*/  STL [R1+0x20], R5 ;  /* 0x0000200501007387 */ /* 0x0003e80000100800 */
[----:B------:R1:W-:Y:S01]  /*d050*/  STL [R1+0x1c], R4 ;  /* 0x00001c0401007387 */ /* 0x0003e20000100800 */
[----:B------:R-:W-:Y:S02]  /*d060*/  IMAD.MOV.U32 R2, RZ, RZ, RZ ;  /* 0x000000ffff027224 */ /* 0x000fe400078e00ff */
[----:B0-----:R-:W-:-:S07]  /*d070*/  IMAD.MOV.U32 R0, RZ, RZ, 0x1 ;  /* 0x00000001ff007424 */ /* 0x001fce00078e00ff */
.L_x_78:
[----:B-1----:R-:W2:Y:S01]  /*d080*/  LDL R4, [R1+0x4] ;  /* 0x0000040001047983 */ /* 0x002ea20000100800 */
[----:B------:R-:W-:Y:S01]  /*d090*/  VIADD R20, R2, 0x1 ;  /* 0x0000000102147836 */ /* 0x000fe20000000000 */
[----:B------:R-:W-:Y:S04]  /*d0a0*/  BSSY B0, `(.L_x_60) ;  /* 0x0000081000007945 */ /* 0x000fe80003800000 */
[----:B------:R-:W-:-:S04]  /*d0b0*/  ISETP.NE.AND P0, PT, R20, 0x2, PT ;  /* 0x000000021400780c */ /* 0x000fc80003f05270 */
[----:B------:R-:W-:Y:S02]  /*d0c0*/  SEL R21, RZ, 0x1, P0 ;  /* 0x00000001ff157807 */ /* 0x000fe40000000000 */
[----:B------:R-:W-:Y:S02]  /*d0d0*/  SEL R20, R20, RZ, P0 ;  /* 0x000000ff14147207 */ /* 0x000fe40000000000 */
[----:B------:R-:W-:Y:S02]  /*d0e0*/  LOP3.LUT R21, R0, R21, RZ, 0x3c, !PT ;  /* 0x0000001500157212 */ /* 0x000fe400078e3cff */
[----:B--2---:R-:W-:-:S13]  /*d0f0*/  LOP3.LUT P1, RZ, R4, 0x2, RZ, 0xc0, !PT ;  /* 0x0000000204ff7812 */ /* 0x004fda000782c0ff */
[----:B0-----:R-:W-:Y:S05]  /*d100*/  @!P1 BRA `(.L_x_61) ;  /* 0x0000000400e89947 */ /* 0x001fea0003800000 */
[----:B------:R-:W-:Y:S01]  /*d110*/  LOP3.LUT P1, RZ, R4, 0x1, RZ, 0xc0, !PT ;  /* 0x0000000104ff7812 */ /* 0x000fe2000782c0ff */
[----:B------:R-:W-:-:S12]  /*d120*/  IMAD.MOV.U32 R8, RZ, RZ, R3 ;  /* 0x000000ffff087224 */ /* 0x000fd800078e0003 */
[----:B------:R-:W-:Y:S05]  /*d130*/  @!P1 BRA `(.L_x_62) ;  /* 0x0000000000509947 */ /* 0x000fea0003800000 */
[----:B------:R-:W2:Y:S01]  /*d140*/  LDL R9, [R1+0x18] ;  /* 0x0000180001097983 */ /* 0x000ea20000100800 */
[----:B------:R-:W0:Y:S01]  /*d150*/  LDC R7, c[0x0][0x43c] ;  /* 0x00010f00ff077b82 */ /* 0x000e220000000800 */
[----:B------:R-:W-:Y:S02]  /*d160*/  ULDC.64 UR4, c[0x0][0x428] ;  /* 0x00010a0000047ab9 */ /* 0x000fe40000000a00 */
[----:B------:R-:W3:Y:S01]  /*d170*/  LDL R10, [R1+0x8] ;  /* 0x00000800010a7983 */ /* 0x000ee20000100800 */
[----:B0-----:R-:W-:-:S13]  /*d180*/  ISETP.NE.AND P0, PT, R7, 0x1, PT ;  /* 0x000000010700780c */ /* 0x001fda0003f05270 */
[----:B------:R-:W0:Y:S02]  /*d190*/  @P0 LDC.64 R4, c[0x0][0x440] ;  /* 0x00011000ff040b82 */ /* 0x000e240000000a00 */
[----:B0-----:R-:W-:-:S04]  /*d1a0*/  @P0 IMAD.HI.U32 R6, R3, R4, RZ ;  /* 0x0000000403060227 */ /* 0x001fc800078e00ff */
[----:B------:R-:W-:Y:S01]  /*d1b0*/  IMAD.MOV.U32 R4, RZ, RZ, R3 ;  /* 0x000000ffff047224 */ /* 0x000fe200078e0003 */
[----:B------:R-:W-:-:S04]  /*d1c0*/  @P0 SHF.R.U32.HI R4, RZ, R5, R6 ;  /* 0x00000005ff040219 */ /* 0x000fc80000011606 */
[--C-:B------:R-:W-:Y:S01]  /*d1d0*/  SHF.R.S32.HI R5, RZ, 0x1f, R4.reuse ;  /* 0x0000001fff057819 */ /* 0x100fe20000011404 */
[----:B------:R-:W-:-:S04]  /*d1e0*/  IMAD.MOV R8, RZ, RZ, -R4 ;  /* 0x000000ffff087224 */ /* 0x000fc800078e0a04 */
[----:B------:R-:W-:Y:S02]  /*d1f0*/  IMAD R8, R7, R8, R3 ;  /* 0x0000000807087224 */ /* 0x000fe400078e0203 */
[----:B------:R-:W0:Y:S01]  /*d200*/  LDC.64 R6, c[0x0][0x418] ;  /* 0x00010600ff067b82 */ /* 0x000e220000000a00 */
[----:B--2---:R-:W-:-:S04]  /*d210*/  IMAD R9, R9, UR4, RZ ;  /* 0x0000000409097c24 */ /* 0x004fc8000f8e02ff */
[C---:B---3--:R-:W-:Y:S02]  /*d220*/  IMAD R9, R10.reuse, UR5, R9 ;  /* 0x000000050a097c24 */ /* 0x048fe4000f8e0209 */
[----:B------:R-:W-:-:S04]  /*d230*/  IMAD.WIDE.U32 R4, R10, UR4, R4 ;  /* 0x000000040a047c25 */ /* 0x000fc8000f8e0004 */
[----:B------:R-:W-:Y:S01]  /*d240*/  IMAD.IADD R9, R9, 0x1, R5 ;  /* 0x0000000109097824 */ /* 0x000fe200078e0205 */
[----:B0-----:R-:W-:-:S04]  /*d250*/  LEA R6, P0, R4, R6, 0x2 ;  /* 0x0000000604067211 */ /* 0x001fc800078010ff */
[----:B------:R-:W-:-:S05]  /*d260*/  LEA.HI.X R7, R4, R7, R9, 0x2, P0 ;  /* 0x0000000704077211 */ /* 0x000fca00000f1409 */
[----:B------:R0:W5:Y:S04]  /*d270*/  LDG.E R16, desc[UR40][R6.64] ;  /* 0x0000002806107981 */ /* 0x000168000c1e1900 */
.L_x_62:
[----:B0-----:R-:W-:Y:S01]  /*d280*/  LEA R6, R20, UR38, 0x3 ;  /* 0x0000002614067c11 */ /* 0x001fe2000f8e18ff */
[----:B------:R-:W0:Y:S01]  /*d290*/  S2R R4, SR_TID.X ;  /* 0x0000000000047919 */ /* 0x000e220000002100 */
[----:B------:R-:W-:-:S04]  /*d2a0*/  SHF.L.U32 R5, R21, 0x1f, RZ ;  /* 0x0000001f15057819 */ /* 0x000fc800000006ff */
[----:B------:R-:W1:Y:S01]  /*d2b0*/  SYNCS.PHASECHK.TRANS64.TRYWAIT P0, [R6+URZ+0x38880], R5 ;  /* 0x03888005060075a7 */ /* 0x000e62000800017f */
[----:B0-----:R-:W-:-:S04]  /*d2c0*/  LOP3.LUT R4, R4, 0x7f, RZ, 0xc0, !PT ;  /* 0x0000007f04047812 */ /* 0x001fc800078ec0ff */
[----:B------:R-:W-:Y:S01]  /*d2d0*/  ISETP.NE.AND P1, PT, R4, RZ, PT ;  /* 0x000000ff0400720c */ /* 0x000fe20003f25270 */
[----:B-1----:R-:W-:-:S12]  /*d2e0*/  @!P0 BRA `(.L_x_63) ;  /* 0x0000002c00d88947 */ /* 0x002fd80003800000 */
.L_x_123:
[----:B------:R-:W-:Y:S04]  /*d2f0*/  BSSY B1, `(.L_x_64) ;  /* 0x0000009000017945 */ /* 0x000fe80003800000 */
[----:B------:R-:W-:Y:S05]  /*d300*/  @P1 BRA `(.L_x_65) ;  /* 0x00000000001c1947 */ /* 0x000fea0003800000 */
[----:B------:R-:W1:Y:S02]  /*d310*/  S2R R4, SR_TID.X ;  /* 0x0000000000047919 */ /* 0x000e640000002100 */
[----:B-1----:R-:W-:Y:S01]  /*d320*/  LOP3.LUT R7, R4, 0x1f, RZ, 0xc0, !PT ;  /* 0x0000001f04077812 */ /* 0x002fe200078ec0ff */
[----:B------:R-:W-:-:S03]  /*d330*/  IMAD.MOV.U32 R4, RZ, RZ, 0x8000 ;  /* 0x00008000ff047424 */ /* 0x000fc600078e00ff */
[----:B------:R-:W-:Y:S01]  /*d340*/  ISETP.NE.AND P0, PT, R7, RZ, PT ;  /* 0x000000ff0700720c */ /* 0x000fe20003f05270 */
[----:B------:R1:W-:-:S12]  /*d350*/  SYNCS.ARRIVE.TRANS64 RZ, [R6+URZ+0x38870], R4 ;  /* 0x0388700406ff79a7 */ /* 0x0003d8000800003f */
[----:B-1----:R-:W-:Y:S05]  /*d360*/  @!P0 BRA `(.L_x_65) ;  /* 0x0000000000048947 */ /* 0x002fea0003800000 */
[----:B------:R-:W-:Y:S01]  /*d370*/  BPT.TRAP 0x1 ;  /* 0x000000040000795c */ /* 0x000fe20000300000 */
.L_x_65:
[----:B------:R-:W-:Y:S05]  /*d380*/  BSYNC B1 ;  /* 0x0000000000017941 */ /* 0x000fea0003800000 */
.L_x_64:
[----:B------:R-:W-:Y:S01]  /*d390*/  LEA R4, R20, UR38, 0xf ;  /* 0x0000002614047c11 */ /* 0x000fe2000f8e78ff */
[----:B------:R-:W-:Y:S01]  /*d3a0*/  IMAD.SHL.U32 R7, R8, 0x80, RZ ;  /* 0x0000008008077824 */ /* 0x000fe200078e00ff */
[----:B------:R-:W-:Y:S01]  /*d3b0*/  R2UR UR33, R6 ;  /* 0x00000000062172ca */ /* 0x000fe200000e0000 */
[----:B------:R-:W-:Y:S01]  /*d3c0*/  IMAD.MOV.U32 R11, RZ, RZ, RZ ;  /* 0x000000ffff0b7224 */ /* 0x000fe200078e00ff */
[----:B------:R-:W-:Y:S01]  /*d3d0*/  R2UR UR8, R4 ;  /* 0x00000000040872ca */ /* 0x000fe200000e0000 */
[----:B------:R-:W-:Y:S01]  /*d3e0*/  ULDC.64 UR4, c[0x0][0x198] ;  /* 0x0000660000047ab9 */ /* 0x000fe20000000a00 */
[----:B------:R-:W-:Y:S01]  /*d3f0*/  R2UR UR35, R7 ;  /* 0x00000000072372ca */ /* 0x000fe200000e0000 */
[----:B------:R-:W-:Y:S01]  /*d400*/  UIADD3 UR4, UP0, UR4, 0x470, URZ ;  /* 0x0000047004047890 */ /* 0x000fe2000ff1e03f */
[----:B------:R-:W-:Y:S01]  /*d410*/  R2UR UR34, R11 ;  /* 0x000000000b2272ca */ /* 0x000fe200000e0000 */
[----:B------:R-:W-:Y:S01]  /*d420*/  UMOV UR6, 0x0 ;  /* 0x0000000000067882 */ /* 0x000fe20000000000 */
[----:B------:R-:W-:Y:S01]  /*d430*/  PLOP3.LUT P0, PT, PT, PT, PT, 0x80, 0x0 ;  /* 0x000000000000781c */ /* 0x000fe20003f0f070 */
[----:B------:R-:W-:Y:S01]  /*d440*/  UIADD3.X UR5, URZ, UR5, URZ, UP0, !UPT ;  /* 0x000000053f057290 */ /* 0x000fe200087fe43f */
[----:B------:R-:W-:-:S03]  /*d450*/  UMOV UR7, 0x14f00000 ;  /* 0x14f0000000077882 */ /* 0x000fc60000000000 */
[----:B------:R-:W-:Y:S02]  /*d460*/  UIADD3 UR33, UR33, 0x38870, URZ ;  /* 0x0003887021217890 */ /* 0x000fe4000fffe03f */
[----:B------:R-:W-:-:S12]  /*d470*/  UIADD3 UR32, UR8, 0x10400, URZ ;  /* 0x0001040008207890 */ /* 0x000fd8000fffe03f */
.L_x_66:
[----:B------:R-:W-:-:S13]  /*d480*/  @P0 ELECT P2, URZ, PT ;  /* 0x00000000003f082f */ /* 0x000fda0003840000 */
[----:B-----5:R-:W-:Y:S02]  /*d490*/  @P2 R2UR UR37, R16 ;  /* 0x00000000102522ca */ /* 0x020fe400000e0000 */
[----:B------:R-:W-:-:S11]  /*d4a0*/  @P2 PLOP3.LUT P0, PT, P2, PT, PT, 0x8, 0x0 ;  /* 0x000000000000281c */ /* 0x000fd6000170e170 */
[----:B------:R1:W-:Y:S01]  /*d4b0*/  UTMALDG.4D [UR32], [UR4], desc[UR6] ;  /* 0x00000620040075b4 */ /* 0x0003e20008019000 */
[----:B------:R-:W-:Y:S01]  /*d4c0*/  PLOP3.LUT P2, PT, PT, PT, PT, 0x8, 0x0 ;  /* 0x000000000000781c */ /* 0x000fe20003f4e170 */
[----:B-1----:R-:W-:-:S12]  /*d4d0*/  @P0 BRA.U.ANY `(.L_x_66) ;  /* 0xfffffffd00e80947 */ /* 0x002fd8000393ffff */
[----:B------:R-:W-:Y:S01]  /*d4e0*/  IMAD.MOV.U32 R10, RZ, RZ, 0x80 ;  /* 0x00000080ff0a7424 */ /* 0x000fe200078e00ff */
[----:B------:R-:W-:Y:S01]  /*d4f0*/  R2UR UR11, R7 ;  /* 0x00000000070b72ca */ /* 0x000fe200000e0000 */
[----:B------:R-:W-:Y:S01]  /*d500*/  UIADD3 UR8, UR8, 0x14400, URZ ;  /* 0x0001440008087890 */ /* 0x000fe2000fffe03f */
[----:B------:R-:W-:Y:S01]  /*d510*/  PLOP3.LUT P0, PT, PT, PT, PT, 0x80, 0x0 ;  /* 0x000000000000781c */ /* 0x000fe20003f0f070 */
[----:B------:R-:W-:Y:S01]  /*d520*/  UMOV UR6, 0x0 ;  /* 0x0000000000067882 */ /* 0x000fe20000000000 */
[----:B------:R-:W-:Y:S01]  /*d530*/  R2UR UR10, R10 ;  /* 0x000000000a0a72ca */ /* 0x000fe200000e0000 */
[----:B------:R-:W-:-:S14]  /*d540*/  UMOV UR7, 0x14f00000 ;  /* 0x14f0000000077882 */ /* 0x000fdc0000000000 */
.L_x_67:
[----:B------:R-:W-:-:S13]  /*d550*/  @P0 ELECT P2, URZ, PT ;  /* 0x00000000003f082f */ /* 0x000fda0003840000 */
[----:B------:R-:W-:Y:S01]  /*d560*/  @P2 R2UR UR13, R16 ;  /* 0x00000000100d22ca */ /* 0x000fe200000e0000 */
[----:B------:R-:W-:Y:S01]  /*d570*/  UMOV UR9, UR33 ;  /* 0x0000002100097c82 */ /* 0x000fe20008000000 */
[----:B------:R-:W-:Y:S01]  /*d580*/  UMOV UR12, UR36 ;  /* 0x00000024000c7c82 */ /* 0x000fe20008000000 */
[----:B------:R-:W-:-:S10]  /*d590*/  @P2 PLOP3.LUT P0, PT, P2, PT, PT, 0x8, 0x0 ;  /* 0x000000000000281c */ /* 0x000fd4000170e170 */
[----:B------:R1:W-:Y:S01]  /*d5a0*/  UTMALDG.4D [UR8], [UR4], desc[UR6] ;  /* 0x00000608040075b4 */ /* 0x0003e20008019000 */
[----:B------:R-:W-:Y:S02]  /*d5b0*/  PLOP3.LUT P2, PT, PT, PT, PT, 0x8, 0x0 ;  /* 0x000000000000781c */ /* 0x000fe40003f4e170 */
[----:B-1----:R-:W-:Y:S11]  /*d5c0*/  @P0 BRA.U.ANY `(.L_x_67) ;  /* 0xfffffffd00e00947 */ /* 0x002ff6000393ffff */
[----:B------:R-:W1:Y:S02]  /*d5d0*/  SYNCS.PHASECHK.TRANS64.TRYWAIT P0, [R6+URZ+0x38840], R5 ;  /* 0x03884005060075a7 */ /* 0x000e64000800017f */
[----:B-1----:R-:W-:Y:S05]  /*d5e0*/  @!P0 BRA `(.L_x_68) ;  /* 0x0000002c002c8947 */ /* 0x002fea0003800000 */
.L_x_124:
[----:B------:R-:W-:Y:S01]  /*d5f0*/  BSSY B1, `(.L_x_69) ;  /* 0x000000b000017945 */ /* 0x000fe20003800000 */
[----:B------:R-:W-:Y:S02]  /*d600*/  IMAD.MOV.U32 R8, RZ, RZ, 0x0 ;  /* 0x00000000ff087424 */ /* 0x000fe400078e00ff */
[----:B------:R-:W-:Y:S01]  /*d610*/  IMAD.MOV.U32 R9, RZ, RZ, 0x14f00000 ;  /* 0x14f00000ff097424 */ /* 0x000fe200078e00ff */
[----:B------:R-:W-:Y:S06]  /*d620*/  @P1 BRA `(.L_x_70) ;  /* 0x00000000001c1947 */ /* 0x000fec0003800000 */
[----:B------:R-:W2:Y:S01]  /*d630*/  S2R R12, SR_TID.X ;  /* 0x00000000000c7919 */ /* 0x000ea20000002100 */
[----:B01----:R-:W-:-:S04]  /*d640*/  IMAD.MOV.U32 R5, RZ, RZ, 0x8000 ;  /* 0x00008000ff057424 */ /* 0x003fc800078e00ff */
[----:B------:R3:W-:Y:S01]  /*d650*/  SYNCS.ARRIVE.TRANS64 RZ, [R6+URZ+0x38830], R5 ;  /* 0x0388300506ff79a7 */ /* 0x0007e2000800003f */
[----:B--2---:R-:W-:-:S04]  /*d660*/  LOP3.LUT R12, R12, 0x1f, RZ, 0xc0, !PT ;  /* 0x0000001f0c0c7812 */ /* 0x004fc800078ec0ff */
[----:B------:R-:W-:-:S13]  /*d670*/  ISETP.NE.AND P0, PT, R12, RZ, PT ;  /* 0x000000ff0c00720c */ /* 0x000fda0003f05270 */
[----:B---3--:R-:W-:Y:S05]  /*d680*/  @!P0 BRA `(.L_x_70) ;  /* 0x0000000000048947 */ /* 0x008fea0003800000 */
[----:B------:R-:W-:Y:S01]  /*d690*/  BPT.TRAP 0x1 ;  /* 0x000000040000795c */ /* 0x000fe20000300000 */
.L_x_70:
[----:B------:R-:W-:Y:S05]  /*d6a0*/  BSYNC B1 ;  /* 0x0000000000017941 */ /* 0x000fea0003800000 */
.L_x_69:
[----:B------:R-:W-:Y:S01]  /*d6b0*/  R2UR UR4, R4 ;  /* 0x00000000040472ca */ /* 0x000fe200000e0000 */
[----:B------:R-:W-:Y:S01]  /*d6c0*/  ULDC.64 UR6, c[0x0][0x198] ;  /* 0x0000660000067ab9 */ /* 0x000fe20000000a00 */
[----:B------:R-:W-:Y:S01]  /*d6d0*/  R2UR UR9, R6 ;  /* 0x00000000060972ca */ /* 0x000fe200000e0000 */
[----:B------:R-:W-:Y:S01]  /*d6e0*/  UIADD3 UR6, UP0, UR6, 0x370, URZ ;  /* 0x0000037006067890 */ /* 0x000fe2000ff1e03f */
[----:B------:R-:W-:Y:S02]  /*d6f0*/  R2UR UR10, R11 ;  /* 0x000000000b0a72ca */ /* 0x000fe400000e0000 */
[----:B------:R-:W-:Y:S01]  /*d700*/  R2UR UR14, R8 ;  /* 0x00000000080e72ca */ /* 0x000fe200000e0000 */
[----:B------:R-:W-:Y:S01]  /*d710*/  UIADD3.X UR7, URZ, UR7, URZ, UP0, !UPT ;  /* 0x000000073f077290 */ /* 0x000fe200087fe43f */
[----:B------:R-:W-:Y:S02]  /*d720*/  R2UR UR15, R9 ;  /* 0x00000000090f72ca */ /* 0x000fe400000e0000 */
[----:B------:R-:W-:-:S02]  /*d730*/  R2UR UR11, R7 ;  /* 0x00000000070b72ca */ /* 0x000fc400000e0000 */
[----:B------:R-:W-:Y:S01]  /*d740*/  PLOP3.LUT P0, PT, PT, PT, PT, 0x80, 0x0 ;  /* 0x000000000000781c */ /* 0x000fe20003f0f070 */
[----:B------:R-:W-:Y:S02]  /*d750*/  UIADD3 UR8, UR4, 0x28400, URZ ;  /* 0x0002840004087890 */ /* 0x000fe4000fffe03f */
[----:B------:R-:W-:-:S12]  /*d760*/  UIADD3 UR9, UR9, 0x38830, URZ ;  /* 0x0003883009097890 */ /* 0x000fd8000fffe03f */
.L_x_71:
[----:B------:R-:W-:-:S13]  /*d770*/  @P0 ELECT P1, URZ, PT ;  /* 0x00000000003f082f */ /* 0x000fda0003820000 */
[----:B------:R-:W-:Y:S01]  /*d780*/  @P1 R2UR UR13, R16 ;  /* 0x00000000100d12ca */ /* 0x000fe200000e0000 */
[----:B------:R-:W-:Y:S01]  /*d790*/  UMOV UR12, UR36 ;  /* 0x00000024000c7c82 */ /* 0x000fe20008000000 */
[----:B------:R-:W-:-:S11]  /*d7a0*/  @P1 PLOP3.LUT P0, PT, P1, PT, PT, 0x8, 0x0 ;  /* 0x000000000000181c */ /* 0x000fd60000f0e170 */
[----:B------:R2:W-:Y:S01]  /*d7b0*/  UTMALDG.4D [UR8], [UR6], desc[UR14] ;  /* 0x00000e08060075b4 */ /* 0x0005e20008019000 */
[----:B------:R-:W-:Y:S01]  /*d7c0*/  PLOP3.LUT P1, PT, PT, PT, PT, 0x8, 0x0 ;  /* 0x000000000000781c */ /* 0x000fe20003f2e170 */
[----:B--2---:R-:W-:-:S12]  /*d7d0*/  @P0 BRA.U.ANY `(.L_x_71) ;  /* 0xfffffffd00e40947 */ /* 0x004fd8000393ffff */
[----:B------:R-:W-:Y:S01]  /*d7e0*/  R2UR UR10, R10 ;  /* 0x000000000a0a72ca */ /* 0x000fe200000e0000 */
[----:B------:R-:W-:Y:S01]  /*d7f0*/  UIADD3 UR8, UR4, 0x2c400, URZ ;  /* 0x0002c40004087890 */ /* 0x000fe2000fffe03f */
[----:B------:R-:W-:Y:S02]  /*d800*/  R2UR UR14, R8 ;  /* 0x00000000080e72ca */ /* 0x000fe400000e0000 */
[----:B------:R-:W-:Y:S02]  /*d810*/  R2UR UR15, R9 ;  /* 0x00000000090f72ca */ /* 0x000fe400000e0000 */
[----:B------:R-:W-:Y:S02]  /*d820*/  R2UR UR11, R7 ;  /* 0x00000000070b72ca */ /* 0x000fe400000e0000 */
[----:B------:R-:W-:-:S13]  /*d830*/  PLOP3.LUT P0, PT, PT, PT, PT, 0x80, 0x0 ;  /* 0x000000000000781c */ /* 0x000fda0003f0f070 */
.L_x_72:
[----:B------:R-:W-:-:S13]  /*d840*/  @P0 ELECT P1, URZ, PT ;  /* 0x00000000003f082f */ /* 0x000fda0003820000 */
[----:B------:R-:W-:Y:S01]  /*d850*/  @P1 R2UR UR13, R16 ;  /* 0x00000000100d12ca */ /* 0x000fe200000e0000 */
[----:B------:R-:W-:Y:S01]  /*d860*/  UMOV UR12, UR36 ;  /* 0x00000024000c7c82 */ /* 0x000fe20008000000 */
[----:B------:R-:W-:-:S11]  /*d870*/  @P1 PLOP3.LUT P0, PT, P1, PT, PT, 0x8, 0x0 ;  /* 0x000000000000181c */ /* 0x000fd60000f0e170 */
[----:B------:R2:W-:Y:S01]  /*d880*/  UTMALDG.4D [UR8], [UR6], desc[UR14] ;  /* 0x00000e08060075b4 */ /* 0x0005e20008019000 */
[----:B------:R-:W-:Y:S01]  /*d890*/  PLOP3.LUT P1, PT, PT, PT, PT, 0x8, 0x0 ;  /* 0x000000000000781c */ /* 0x000fe20003f2e170 */
[----:B--2---:R-:W-:-:S12]  /*d8a0*/  @P0 BRA.U.ANY `(.L_x_72) ;  /* 0xfffffffd00e40947 */ /* 0x004fd8000393ffff */
.L_x_61:
[----:B------:R-:W-:Y:S05]  /*d8b0*/  BSYNC B0 ;  /* 0x0000000000007941 */ /* 0x000fea0003800000 */
.L_x_60:
[----:B------:R-:W2:Y:S02]  /*d8c0*/  LDL R4, [R1+0x2c] ;  /* 0x00002c0001047983 */ /* 0x000ea40000100800 */
[----:B--2---:R-:W-:-:S13]  /*d8d0*/  ISETP.NE.AND P0, PT, R4, 0x3, PT ;  /* 0x000000030400780c */ /* 0x004fda0003f05270 */
[----:B------:R-:W-:Y:S05]  /*d8e0*/  @!P0 BRA `(.L_x_73) ;  /* 0x0000000000048947 */ /* 0x000fea0003800000 */
[----:B------:R-:W-:Y:S01]  /*d8f0*/  BPT.TRAP 0x1 ;  /* 0x000000040000795c */ /* 0x000fe20000300000 */
.L_x_73:
[----:B01----:R-:W2:Y:S01]  /*d900*/  LDL R5, [R1+0x28] ;  /* 0x0000280001057983 */ /* 0x003ea20000100800 */
[----:B------:R-:W-:Y:S02]  /*d910*/  LOP3.LUT R4, R0, 0x1, RZ, 0x3c, !PT ;  /* 0x0000000100047812 */ /* 0x000fe400078e3cff */
[----:B------:R-:W-:Y:S02]  /*d920*/  LEA R19, R2, UR38, 0x3 ;  /* 0x0000002602137c11 */ /* 0x000fe4000f8e18ff */
[----:B------:R-:W-:-:S04]  /*d930*/  SHF.L.U32 R4, R4, 0x1f, RZ ;  /* 0x0000001f04047819 */ /* 0x000fc800000006ff */
[----:B------:R-:W0:Y:S01]  /*d940*/  SYNCS.PHASECHK.TRANS64.TRYWAIT P0, [R19+URZ+0x38870], R4 ;  /* 0x03887004130075a7 */ /* 0x000e22000800017f */
[----:B--2---:R-:W-:Y:S01]  /*d950*/  ISETP.NE.AND P1, PT, R5, 0x3, PT ;  /* 0x000000030500780c */ /* 0x004fe20003f25270 */
[----:B0-----:R-:W-:-:S12]  /*d960*/  @!P0 BRA `(.L_x_74) ;  /* 0x0000002800608947 */ /* 0x001fd80003800000 */
.L_x_125:
[----:B------:R-:W-:Y:S05]  /*d970*/  @!P1 BRA `(.L_x_75) ;  /* 0x0000000000049947 */ /* 0x000fea0003800000 */
[----:B------:R-:W-:Y:S01]  /*d980*/  BPT.TRAP 0x1 ;  /* 0x000000040000795c */ /* 0x000fe20000300000 */
.L_x_75:
[----:B0-----:R-:W-:Y:S01]  /*d990*/  SHF.L.U32 R4, R0, 0x1f, RZ ;  /* 0x0000001f00047819 */ /* 0x001fe200000006ff */
[----:B------:R-:W-:-:S03]  /*d9a0*/  IMAD.SHL.U32 R0, R2, 0x8000, RZ ;  /* 0x0000800002007824 */ /* 0x000fc600078e00ff */
[----:B------:R-:W0:Y:S02]  /*d9b0*/  SYNCS.PHASECHK.TRANS64.TRYWAIT P0, [R19+URZ+0x38860], R4 ;  /* 0x03886004130075a7 */ /* 0x000e24000800017f */
[----:B0-----:R-:W-:Y:S05]  /*d9c0*/  @!P0 BRA `(.L_x_76) ;  /* 0x00000028005c8947 */ /* 0x001fea0003800000 */
.L_x_126:
[----:B------:R-:W2:Y:S04]  /*d9d0*/  LDL R2, [R1+0x20] ;  /* 0x0000200001027983 */ /* 0x000ea80000100800 */
[----:B------:R-:W3:Y:S01]  /*d9e0*/  LDL R12, [R1] ;  /* 0x00000000010c7983 */ /* 0x000ee20000100800 */
[----:B0-----:R-:W-:Y:S01]  /*d9f0*/  LOP3.LUT R4, R0, R17, RZ, 0xfc, !PT ;  /* 0x0000001100047212 */ /* 0x001fe200078efcff */
[----:B------:R-:W-:Y:S05]  /*da00*/  WARPSYNC.ALL ;  /* 0x0000000000007948 */ /* 0x000fea0003800000 */
[----:B------:R-:W0:Y:S01]  /*da10*/  LDSM.16.MT88.4 R4, [R4+UR38+0x10400] ;  /* 0x010400260404783b */ /* 0x000e220008004200 */
[----:B------:R-:W-:-:S04]  /*da20*/  IMAD.U32 R13, RZ, RZ, UR38 ;  /* 0x00000026ff0d7e24 */ /* 0x000fc8000f8e00ff */
[----:B------:R-:W-:Y:S01]  /*da30*/  VIADD R13, R13, 0x400 ;  /* 0x000004000d0d7836 */ /* 0x000fe20000000000 */
[C-C-:B0-----:R-:W-:Y:S02]  /*da40*/  PRMT R8, R4.reuse, 0x6420, R5.reuse ;  /* 0x0000642004087816 */ /* 0x141fe40000000005 */
[----:B------:R-:W-:Y:S02]  /*da50*/  PRMT R9, R4, 0x7531, R5 ;  /* 0x0000753104097816 */ /* 0x000fe40000000005 */
[C-C-:B------:R-:W-:Y:S02]  /*da60*/  PRMT R10, R6.reuse, 0x6420, R7.reuse ;  /* 0x00006420060a7816 */ /* 0x140fe40000000007 */
[----:B------:R-:W-:Y:S02]  /*da70*/  PRMT R11, R6, 0x7531, R7 ;  /* 0x00007531060b7816 */ /* 0x000fe40000000007 */
[----:B--2---:R-:W-:Y:S02]  /*da80*/  IADD3 R2, R2, UR38, R0 ;  /* 0x0000002602027c10 */ /* 0x004fe4000fffe000 */
[----:B---3--:R-:W-:-:S03]  /*da90*/  IADD3 R18, R13, R0, R12 ;  /* 0x000000000d127210 */ /* 0x008fc60007ffe00c */
[----:B------:R-:W0:Y:S04]  /*daa0*/  LDSM.16.MT88.4 R4, [R2+0x10400] ;  /* 0x010400000204783b */ /* 0x000e280000004200 */
[----:B------:R0:W-:Y:S02]  /*dab0*/  STSM.16.M88.4 [R18], R8 ;  /* 0x0000000812007844 */ /* 0x0001e40000000200 */
[C-C-:B0-----:R-:W-:Y:S02]  /*dac0*/  PRMT R8, R4.reuse, 0x6420, R5.reuse ;  /* 0x0000642004087816 */ /* 0x141fe40000000005 */
[----:B------:R-:W-:Y:S01]  /*dad0*/  PRMT R9, R4, 0x7531, R5 ;  /* 0x0000753104097816 */ /* 0x000fe20000000005 */
[----:B------:R-:W-:Y:S01]  /*dae0*/  VIADD R4, R0, 0x4000 ;  /* 0x0000400000047836 */ /* 0x000fe20000000000 */
[----:B------:R-:W-:-:S02]  /*daf0*/  PRMT R10, R6, 0x6420, R7 ;  /* 0x00006420060a7816 */ /* 0x000fc40000000007 */
[----:B------:R-:W-:Y:S02]  /*db00*/  PRMT R11, R6, 0x7531, R7 ;  /* 0x00007531060b7816 */ /* 0x000fe40000000007 */
[----:B------:R-:W-:-:S03]  /*db10*/  LOP3.LUT R4, R4, R17, RZ, 0xfc, !PT ;  /* 0x0000001104047212 */ /* 0x000fc600078efcff */
[----:B------:R0:W-:Y:S04]  /*db20*/  STSM.16.M88.4 [R18+0x2000], R8 ;  /* 0x0020000812007844 */ /* 0x0001e80000000200 */
[----:B------:R-:W1:Y:S01]  /*db30*/  LDSM.16.MT88.4 R4, [R4+UR38+0x10400] ;  /* 0x010400260404783b */ /* 0x000e620008004200 */
[----:B0-----:R-:W-:Y:S01]  /*db40*/  IMAD.MOV.U32 R11, RZ, RZ, R12 ;  /* 0x000000ffff0b7224 */ /* 0x001fe200078e000c */
[C-C-:B-1----:R-:W-:Y:S02]  /*db50*/  PRMT R12, R4.reuse, 0x6420, R5.reuse ;  /* 0x00006420040c7816 */ /* 0x142fe40000000005 */
[----:B------:R-:W-:Y:S02]  /*db60*/  PRMT R13, R4, 0x7531, R5 ;  /* 0x00007531040d7816 */ /* 0x000fe40000000005 */
[----:B------:R-:W-:-:S02]  /*db70*/  PRMT R14, R6, 0x6420, R7 ;  /* 0x00006420060e7816 */ /* 0x000fc40000000007 */
[----:B------:R-:W-:Y:S02]  /*db80*/  PRMT R15, R6, 0x7531, R7 ;  /* 0x00007531060f7816 */ /* 0x000fe40000000007 */
[----:B------:R-:W0:Y:S04]  /*db90*/  LDSM.16.MT88.4 R4, [R2+0x14400] ;  /* 0x014400000204783b */ /* 0x000e280000004200 */
[----:B------:R1:W-:Y:S02]  /*dba0*/  STSM.16.M88.4 [R18+0x4000], R12 ;  /* 0x0040000c12007844 */ /* 0x0003e40000000200 */
[----:B-1----:R-:W-:Y:S01]  /*dbb0*/  IMAD.MOV.U32 R15, RZ, RZ, R11 ;  /* 0x000000ffff0f7224 */ /* 0x002fe200078e000b */
[C-C-:B0-----:R-:W-:Y:S02]  /*dbc0*/  PRMT R8, R4.reuse, 0x6420, R5.reuse ;  /* 0x0000642004087816 */ /* 0x141fe40000000005 */
[----:B------:R-:W-:-:S02]  /*dbd0*/  PRMT R9, R4, 0x7531, R5 ;  /* 0x0000753104097816 */ /* 0x000fc40000000005 */
[C-C-:B------:R-:W-:Y:S02]  /*dbe0*/  PRMT R10, R6.reuse, 0x6420, R7.reuse ;  /* 0x00006420060a7816 */ /* 0x140fe40000000007 */
[----:B------:R-:W-:-:S05]  /*dbf0*/  PRMT R11, R6, 0x7531, R7 ;  /* 0x00007531060b7816 */ /* 0x000fca0000000007 */
[----:B------:R0:W-:Y:S04]  /*dc00*/  STSM.16.M88.4 [R18+0x6000], R8 ;  /* 0x0060000812007844 */ /* 0x0001e80000000200 */
[----:B0-----:R-:W2:Y:S01]  /*dc10*/  LDL R18, [R1+0x14] ;  /* 0x0000140001127983 */ /* 0x001ea20000100800 */
[----:B------:R-:W-:Y:S02]  /*dc20*/  VIADD R4, R0, 0x1000 ;  /* 0x0000100000047836 */ /* 0x000fe40000000000 */
[----:B------:R-:W-:Y:S02]  /*dc30*/  IMAD.MOV.U32 R11, RZ, RZ, R15 ;  /* 0x000000ffff0b7224 */ /* 0x000fe400078e000f */
[----:B------:R-:W-:Y:S01]  /*dc40*/  IMAD.U32 R10, RZ, RZ, UR38 ;  /* 0x00000026ff0a7e24 */ /* 0x000fe2000f8e00ff */
[----:B------:R-:W-:-:S03]  /*dc50*/  LOP3.LUT R4, R4, R17, RZ, 0xfc, !PT ;  /* 0x0000001104047212 */ /* 0x000fc600078efcff */
[----:B------:R-:W-:-:S03]  /*dc60*/  VIADD R10, R10, 0x400 ;  /* 0x000004000a0a7836 */ /* 0x000fc60000000000 */
[----:B------:R-:W0:Y:S02]  /*dc70*/  LDSM.16.MT88.4 R4, [R4+UR38+0x10400] ;  /* 0x010400260404783b */ /* 0x000e240008004200 */
[C-C-:B0-----:R-:W-:Y:S02]  /*dc80*/  PRMT R12, R4.reuse, 0x6420, R5.reuse ;  /* 0x00006420040c7816 */ /* 0x141fe40000000005 */
[----:B------:R-:W-:Y:S02]  /*dc90*/  PRMT R13, R4, 0x7531, R5 ;  /* 0x00007531040d7816 */ /* 0x000fe40000000005 */
[C-C-:B------:R-:W-:Y:S02]  /*dca0*/  PRMT R14, R6.reuse, 0x6420, R7.reuse ;  /* 0x00006420060e7816 */ /* 0x140fe40000000007 */
[----:B------:R-:W-:Y:S02]  /*dcb0*/  PRMT R15, R6, 0x7531, R7 ;  /* 0x00007531060f7816 */ /* 0x000fe40000000007 */
[----:B------:R-:W0:Y:S02]  /*dcc0*/  LDSM.16.MT88.4 R4, [R2+0x11400] ;  /* 0x011400000204783b */ /* 0x000e240000004200 */
[----:B0-----:R-:W-:-:S02]  /*dcd0*/  PRMT R8, R4, 0x6420, R5 ;  /* 0x0000642004087816 */ /* 0x001fc40000000005 */
[----:B------:R-:W-:Y:S01]  /*dce0*/  PRMT R9, R4, 0x7531, R5 ;  /* 0x0000753104097816 */ /* 0x000fe20000000005 */
[----:B------:R-:W-:-:S05]  /*dcf0*/  VIADD R4, R0, 0x5000 ;  /* 0x0000500000047836 */ /* 0x000fca0000000000 */
[----:B------:R-:W-:Y:S02]  /*dd00*/  LOP3.LUT R4, R4, R17, RZ, 0xfc, !PT ;  /* 0x0000001104047212 */ /* 0x000fe400078efcff */
[----:B--2---:R-:W-:-:S05]  /*dd10*/  IADD3 R18, R11, R0, R18 ;  /* 0x000000000b127210 */ /* 0x004fca0007ffe012 */
[----:B------:R-:W-:Y:S01]  /*dd20*/  IMAD.IADD R18, R10, 0x1, R18 ;  /* 0x000000010a127824 */ /* 0x000fe200078e0212 */
[----:B------:R-:W-:-:S04]  /*dd30*/  PRMT R10, R6, 0x6420, R7 ;  /* 0x00006420060a7816 */ /* 0x000fc80000000007 */
[----:B------:R0:W-:Y:S02]  /*dd40*/  STSM.16.M88.4 [R18], R12 ;  /* 0x0000000c12007844 */ /* 0x0001e40000000200 */
[----:B0-----:R-:W-:Y:S01]  /*dd50*/  IMAD.MOV.U32 R15, RZ, RZ, R11 ;  /* 0x000000ffff0f7224 */ /* 0x001fe200078e000b */
[----:B------:R-:W-:-:S05]  /*dd60*/  PRMT R11, R6, 0x7531, R7 ;  /* 0x00007531060b7816 */ /* 0x000fca0000000007 */
        /* <DEDUP_REMOVED lines=65> */
[----:B------:R-:W-:Y:S02]  /*e180*/  PRMT R9, R4, 0x7531, R5 ;  /* 0x0000753104097816 */ /* 0x000fe40000000005 */
[----:B--2---:R-:W-:Y:S01]  /*e190*/  IADD3 R18, R18, R10, R0 ;  /* 0x0000000a12127210 */ /* 0x004fe20007ffe000 */
[----:B------:R-:W-:Y:S01]  /*e1a0*/  VIADD R0, R0, 0x7000 ;  /* 0x0000700000007836 */ /* 0x000fe20000000000 */
[----:B------:R-:W-:-:S03]  /*e1b0*/  PRMT R10, R6, 0x6420, R7 ;  /* 0x00006420060a7816 */ /* 0x000fc60000000007 */
[----:B------:R-:W-:Y:S01]  /*e1c0*/  IMAD.IADD R18, R11, 0x1, R18 ;  /* 0x000000010b127824 */ /* 0x000fe200078e0212 */
[----:B------:R-:W-:Y:S02]  /*e1d0*/  PRMT R11, R6, 0x7531, R7 ;  /* 0x00007531060b7816 */ /* 0x000fe40000000007 */
[----:B------:R-:W-:Y:S02]  /*e1e0*/  LOP3.LUT R0, R0, R17, RZ, 0xfc, !PT ;  /* 0x0000001100007212 */ /* 0x000fe400078efcff */
[----:B------:R-:W-:Y:S04]  /*e1f0*/  STSM.16.M88.4 [R18], R12 ;  /* 0x0000000c12007844 */ /* 0x000fe80000000200 */
[----:B------:R-:W-:Y:S04]  /*e200*/  STSM.16.M88.4 [R18+0x2000], R8 ;  /* 0x0020000812007844 */ /* 0x000fe80000000200 */
[----:B------:R-:W0:Y:S02]  /*e210*/  LDSM.16.MT88.4 R4, [R0+UR38+0x10400] ;  /* 0x010400260004783b */ /* 0x000e240008004200 */
[----:B0-----:R-:W-:-:S02]  /*e220*/  PRMT R8, R4, 0x6420, R5 ;  /* 0x0000642004087816 */ /* 0x001fc40000000005 */
[----:B------:R-:W-:Y:S02]  /*e230*/  PRMT R9, R4, 0x7531, R5 ;  /* 0x0000753104097816 */ /* 0x000fe40000000005 */
[C-C-:B------:R-:W-:Y:S02]  /*e240*/  PRMT R10, R6.reuse, 0x6420, R7.reuse ;  /* 0x00006420060a7816 */ /* 0x140fe40000000007 */
[----:B------:R-:W-:Y:S02]  /*e250*/  PRMT R11, R6, 0x7531, R7 ;  /* 0x00007531060b7816 */ /* 0x000fe40000000007 */
[----:B------:R-:W0:Y:S04]  /*e260*/  LDSM.16.MT88.4 R4, [R2+0x17400] ;  /* 0x017400000204783b */ /* 0x000e280000004200 */
[----:B------:R0:W-:Y:S02]  /*e270*/  STSM.16.M88.4 [R18+0x4000], R8 ;  /* 0x0040000812007844 */ /* 0x0001e40000000200 */
[----:B0-----:R-:W-:-:S02]  /*e280*/  PRMT R8, R4, 0x6420, R5 ;  /* 0x0000642004087816 */ /* 0x001fc40000000005 */
[----:B------:R-:W-:Y:S02]  /*e290*/  PRMT R9, R4, 0x7531, R5 ;  /* 0x0000753104097816 */ /* 0x000fe40000000005 */
[C-C-:B------:R-:W-:Y:S02]  /*e2a0*/  PRMT R10, R6.reuse, 0x6420, R7.reuse ;  /* 0x00006420060a7816 */ /* 0x140fe40000000007 */
[----:B------:R-:W-:-:S05]  /*e2b0*/  PRMT R11, R6, 0x7531, R7 ;  /* 0x00007531060b7816 */ /* 0x000fca0000000007 */
[----:B------:R0:W-:Y:S01]  /*e2c0*/  STSM.16.M88.4 [R18+0x6000], R8 ;  /* 0x0060000812007844 */ /* 0x0001e20000000200 */
[----:B------:R-:W-:Y:S01]  /*e2d0*/  @!PT LDS RZ, [RZ] ;  /* 0x00000000fffff984 */ /* 0x000fe20000000800 */
[----:B------:R-:W-:Y:S01]  /*e2e0*/  @!PT LDS RZ, [RZ] ;  /* 0x00000000fffff984 */ /* 0x000fe20000000800 */
[----:B------:R-:W-:Y:S01]  /*e2f0*/  @!PT LDS RZ, [RZ] ;  /* 0x00000000fffff984 */ /* 0x000fe20000000800 */
[----:B------:R-:W-:Y:S01]  /*e300*/  @!PT LDS RZ, [RZ] ;  /* 0x00000000fffff984 */ /* 0x000fe20000000800 */
[----:B------:R1:W-:Y:S06]  /*e310*/  MEMBAR.ALL.CTA ;  /* 0x0000000000007992 */ /* 0x0003ec0000008000 */
[----:B-1----:R-:W1:Y:S01]  /*e320*/  FENCE.VIEW.ASYNC.S ;  /* 0x00000000000073c6 */ /* 0x002e620000000000 */
[----:B------:R-:W-:Y:S05]  /*e330*/  @!P1 BRA `(.L_x_77) ;  /* 0x0000000000049947 */ /* 0x000fea0003800000 */
[----:B------:R-:W-:Y:S01]  /*e340*/  BPT.TRAP 0x1 ;  /* 0x000000040000795c */ /* 0x000fe20000300000 */
.L_x_77:
[----:B------:R-:W2:Y:S01]  /*e350*/  S2R R0, SR_TID.X ;  /* 0x0000000000007919 */ /* 0x000ea20000002100 */
[----:B-1----:R1:W-:Y:S01]  /*e360*/  SYNCS.ARRIVE.TRANS64.A1T0 RZ, [R19+URZ+0x38850], RZ ;  /* 0x038850ff13ff79a7 */ /* 0x0023e2000810003f */
[----:B--2---:R-:W-:Y:S02]  /*e370*/  LOP3.LUT R2, R0, 0x7f, RZ, 0xc0, !PT ;  /* 0x0000007f00027812 */ /* 0x004fe400078ec0ff */
[----:B------:R-:W2:Y:S01]  /*e380*/  LDL R0, [R1+0x10] ;  /* 0x0000100001007983 */ /* 0x000ea20000100800 */
[----:B------:R-:W-:Y:S01]  /*e390*/  BAR.SYNC.DEFER_BLOCKING 0x2, 0x80 ;  /* 0x0082000000007b1d */ /* 0x000fe20000010000 */
[----:B------:R-:W-:Y:S01]  /*e3a0*/  ISETP.NE.AND P0, PT, R2, RZ, PT ;  /* 0x000000ff0200720c */ /* 0x000fe20003f05270 */
[----:B------:R-:W-:-:S12]  /*e3b0*/  IMAD.MOV.U32 R2, RZ, RZ, R20 ;  /* 0x000000ffff027224 */ /* 0x000fd800078e0014 */
[----:B-1----:R-:W-:-:S05]  /*e3c0*/  @!P0 VIADD R19, R19, 0x38880 ;  /* 0x0003888013138836 */ /* 0x002fca0000000000 */
[----:B------:R-:W-:-:S04]  /*e3d0*/  @!P0 PRMT R19, RZ, 0x654, R19 ;  /* 0x00000654ff138816 */ /* 0x000fc80000000013 */
[----:B------:R3:W-:Y:S01]  /*e3e0*/  @!P0 SYNCS.ARRIVE.TRANS64.RED.A1T0 RZ, [R19+URZ], RZ ;  /* 0x000000ff13ff89a7 */ /* 0x0007e2000810043f */
[C---:B--2---:R-:W-:Y:S01]  /*e3f0*/  ISETP.GT.AND P0, PT, R3.reuse, R0, PT ;  /* 0x000000000300720c */ /* 0x044fe20003f04270 */
[----:B------:R-:W-:Y:S02]  /*e400*/  VIADD R3, R3, 0xffffffff ;  /* 0xffffffff03037836 */ /* 0x000fe40000000000 */
[----:B------:R-:W-:-:S10]  /*e410*/  IMAD.MOV.U32 R0, RZ, RZ, R21 ;  /* 0x000000ffff007224 */ /* 0x000fd400078e0015 */
[----:B---3--:R-:W-:Y:S05]  /*e420*/  @P0 BRA `(.L_x_78) ;  /* 0xffffffec00140947 */ /* 0x008fea000383ffff */
[----:B------:R-:W-:Y:S05]  /*e430*/  BRA `(.L_x_79) ;  /* 0x0000000000047947 */ /* 0x000fea0003800000 */
.L_x_59:
[----:B------:R-:W-:-:S07]  /*e440*/  IMAD.MOV.U32 R20, RZ, RZ, RZ ;  /* 0x000000ffff147224 */ /* 0x000fce00078e00ff */
.L_x_79:
[----:B------:R-:W2:Y:S02]  /*e450*/  LDL R2, [R1+0x24] ;  /* 0x0000240001027983 */ /* 0x000ea40000100800 */
[----:B--2---:R-:W-:-:S04]  /*e460*/  LOP3.LUT R0, R2, 0x1, RZ, 0xfc, !PT ;  /* 0x0000000102007812 */ /* 0x004fc800078efcff */
[----:B------:R-:W-:-:S13]  /*e470*/  ISETP.NE.AND P0, PT, R0, 0x3, PT ;  /* 0x000000030000780c */ /* 0x000fda0003f05270 */
[----:B------:R-:W-:Y:S05]  /*e480*/  @!P0 BRA `(.L_x_80) ;  /* 0x0000000000048947 */ /* 0x000fea0003800000 */
[----:B------:R-:W-:Y:S01]  /*e490*/  BPT.TRAP 0x1 ;  /* 0x000000040000795c */ /* 0x000fe20000300000 */
.L_x_80:
[----:B------:R-:W-:Y:S01]  /*e4a0*/  LOP3.LUT R3, R21, 0x1, RZ, 0x3c, !PT ;  /* 0x0000000115037812 */ /* 0x000fe200078e3cff */
[----:B------:R-:W-:Y:S01]  /*e4b0*/  BSSY B0, `(.L_x_81) ;  /* 0x0000007000007945 */ /* 0x000fe20003800000 */
[----:B------:R-:W-:Y:S02]  /*e4c0*/  LEA R16, R20, UR38, 0x3 ;  /* 0x0000002614107c11 */ /* 0x000fe4000f8e18ff */
[----:B------:R-:W-:Y:S02]  /*e4d0*/  SHF.L.U32 R3, R3, 0x1f, RZ ;  /* 0x0000001f03037819 */ /* 0x000fe400000006ff */
[----:B------:R-:W-:Y:S02]  /*e4e0*/  LOP3.LUT R0, R2, 0x2, RZ, 0xfc, !PT ;  /* 0x0000000202007812 */ /* 0x000fe400078efcff */
[----:B------:R-:W2:Y:S02]  /*e4f0*/  SYNCS.PHASECHK.TRANS64.TRYWAIT P0, [R16+URZ+0x38870], R3 ;  /* 0x03887003100075a7 */ /* 0x000ea4000800017f */
[----:B------:R-:W-:Y:S01]  /*e500*/  ISETP.NE.AND P1, PT, R0, 0x3, PT ;  /* 0x000000030000780c */ /* 0x000fe20003f25270 */
[----:B--2---:R-:W-:-:S12]  /*e510*/  @!P0 BRA `(.L_x_82) ;  /* 0x0000001c009c8947 */ /* 0x004fd80003800000 */
.L_x_127:
[----:B------:R-:W-:Y:S05]  /*e520*/  BSYNC B0 ;  /* 0x0000000000007941 */ /* 0x000fea0003800000 */
.L_x_81:
[----:B------:R-:W-:Y:S05]  /*e530*/  @!P1 BRA `(.L_x_83) ;  /* 0x0000000000049947 */ /* 0x000fea0003800000 */
[----:B------:R-:W-:Y:S01]  /*e540*/  BPT.TRAP 0x1 ;  /* 0x000000040000795c */ /* 0x000fe20000300000 */
.L_x_83:
[----:B--2---:R-:W-:-:S04]  /*e550*/  SHF.L.U32 R3, R21, 0x1f, RZ ;  /* 0x0000001f15037819 */ /* 0x004fc800000006ff */
[----:B------:R-:W2:Y:S02]  /*e560*/  SYNCS.PHASECHK.TRANS64.TRYWAIT P0, [R16+URZ+0x38860], R3 ;  /* 0x03886003100075a7 */ /* 0x000ea4000800017f */
[----:B--2---:R-:W-:Y:S05]  /*e570*/  @!P0 BRA `(.L_x_84) ;  /* 0x0000001c00988947 */ /* 0x004fea0003800000 */
.L_x_128:
[----:B------:R-:W3:Y:S04]  /*e580*/  LDL.LU R12, [R1+0xc] ;  /* 0x00000c00010c7983 */ /* 0x000ee80000300800 */
[----:B------:R-:W4:Y:S01]  /*e590*/  LDL.LU R19, [R1] ;  /* 0x0000000001137983 */ /* 0x000f220000300800 */
[----:B0-----:R-:W-:Y:S01]  /*e5a0*/  IMAD.SHL.U32 R18, R20, 0x8000, RZ ;  /* 0x0000800014127824 */ /* 0x001fe200078e00ff */
[----:B------:R-:W-:Y:S05]  /*e5b0*/  WARPSYNC.ALL ;  /* 0x0000000000007948 */ /* 0x000fea0003800000 */
[----:B--2---:R-:W-:Y:S01]  /*e5c0*/  LOP3.LUT R3, R18, R17, RZ, 0xfc, !PT ;  /* 0x0000001112037212 */ /* 0x004fe200078efcff */
[----:B------:R-:W-:-:S04]  /*e5d0*/  IMAD.U32 R2, RZ, RZ, UR38 ;  /* 0x00000026ff027e24 */ /* 0x000fc8000f8e00ff */
[----:B-1----:R-:W0:Y:S01]  /*e5e0*/  LDSM.16.MT88.4 R4, [R3+UR38+0x10400] ;  /* 0x010400260304783b */ /* 0x002e220008004200 */
[----:B------:R-:W-:Y:S01]  /*e5f0*/  VIADD R2, R2, 0x400 ;  /* 0x0000040002027836 */ /* 0x000fe20000000000 */
[C-C-:B0-----:R-:W-:Y:S02]  /*e600*/  PRMT R8, R4.reuse, 0x6420, R5.reuse ;  /* 0x0000642004087816 */ /* 0x141fe40000000005 */
[----:B------:R-:W-:Y:S02]  /*e610*/  PRMT R9, R4, 0x7531, R5 ;  /* 0x0000753104097816 */ /* 0x000fe40000000005 */
[C-C-:B------:R-:W-:Y:S02]  /*e620*/  PRMT R10, R6.reuse, 0x6420, R7.reuse ;  /* 0x00006420060a7816 */ /* 0x140fe40000000007 */
[----:B------:R-:W-:Y:S02]  /*e630*/  PRMT R11, R6, 0x7531, R7 ;  /* 0x00007531060b7816 */ /* 0x000fe40000000007 */
[----:B---3--:R-:W-:-:S02]  /*e640*/  IADD3 R0, R18, R17, R12 ;  /* 0x0000001112007210 */ /* 0x008fc40007ffe00c */
[----:B----4-:R-:W-:-:S03]  /*e650*/  IADD3 R2, R2, R18, R19 ;  /* 0x0000001202027210 */ /* 0x010fc60007ffe013 */
[----:B------:R-:W0:Y:S04]  /*e660*/  LDSM.16.MT88.4 R4, [R0+UR38+0x10400] ;  /* 0x010400260004783b */ /* 0x000e280008004200 */
        /* <DEDUP_REMOVED lines=14> */
[----:B------:R-:W0:Y:S04]  /*e750*/  LDSM.16.MT88.4 R4, [R0+UR38+0x14400] ;  /* 0x014400260004783b */ /* 0x000e280008004200 */
[----:B------:R1:W-:Y:S02]  /*e760*/  STSM.16.M88.4 [R2+0x4000], R12 ;  /* 0x0040000c02007844 */ /* 0x0003e40000000200 */
[----:B-1----:R-:W-:Y:S01]  /*e770*/  IMAD.MOV.U32 R15, RZ, RZ, R11 ;  /* 0x000000ffff0f7224 */ /* 0x002fe200078e000b */
[C-C-:B0-----:R-:W-:Y:S02]  /*e780*/  PRMT R8, R4.reuse, 0x6420, R5.reuse ;  /* 0x0000642004087816 */ /* 0x141fe40000000005 */
[----:B------:R-:W-:-:S02]  /*e790*/  PRMT R9, R4, 0x7531, R5 ;  /* 0x0000753104097816 */ /* 0x000fc40000000005 */
[C-C-:B------:R-:W-:Y:S02]  /*e7a0*/  PRMT R10, R6.reuse, 0x6420, R7.reuse ;  /* 0x00006420060a7816 */ /* 0x140fe40000000007 */
[----:B------:R-:W-:-:S05]  /*e7b0*/  PRMT R11, R6, 0x7531, R7 ;  /* 0x00007531060b7816 */ /* 0x000fca0000000007 */
[----:B------:R0:W-:Y:S04]  /*e7c0*/  STSM.16.M88.4 [R2+0x6000], R8 ;  /* 0x0060000802007844 */ /* 0x0001e80000000200 */
[----:B0-----:R-:W2:Y:S01]  /*e7d0*/  LDL.LU R11, [R1+0x14] ;  /* 0x00001400010b7983 */ /* 0x001ea20000300800 */
[----:B------:R-:W-:Y:S02]  /*e7e0*/  VIADD R4, R18, 0x1000 ;  /* 0x0000100012047836 */ /* 0x000fe40000000000 */
[----:B------:R-:W-:-:S03]  /*e7f0*/  IMAD.U32 R10, RZ, RZ, UR38 ;  /* 0x00000026ff0a7e24 */ /* 0x000fc6000f8e00ff */
[----:B------:R-:W-:Y:S01]  /*e800*/  LOP3.LUT R3, R4, R17, RZ, 0xfc, !PT ;  /* 0x0000001104037212 */ /* 0x000fe200078efcff */
[----:B------:R-:W-:-:S04]  /*e810*/  VIADD R10, R10, 0x400 ;  /* 0x000004000a0a7836 */ /* 0x000fc80000000000 */
[----:B------:R0:W1:Y:S02]  /*e820*/  LDSM.16.MT88.4 R4, [R3+UR38+0x10400] ;  /* 0x010400260304783b */ /* 0x0000640008004200 */
[----:B0-----:R-:W-:Y:S01]  /*e830*/  IMAD.MOV.U32 R3, RZ, RZ, R15 ;  /* 0x000000ffff037224 */ /* 0x001fe200078e000f */
[C-C-:B-1----:R-:W-:Y:S02]  /*e840*/  PRMT R12, R4.reuse, 0x6420, R5.reuse ;  /* 0x00006420040c7816 */ /* 0x142fe40000000005 */
[----:B------:R-:W-:Y:S02]  /*e850*/  PRMT R13, R4, 0x7531, R5 ;  /* 0x00007531040d7816 */ /* 0x000fe40000000005 */
[C-C-:B------:R-:W-:Y:S02]  /*e860*/  PRMT R14, R6.reuse, 0x6420, R7.reuse ;  /* 0x00006420060e7816 */ /* 0x140fe40000000007 */
[----:B------:R-:W-:Y:S02]  /*e870*/  PRMT R15, R6, 0x7531, R7 ;  /* 0x00007531060f7816 */ /* 0x000fe40000000007 */
[----:B------:R-:W0:Y:S02]  /*e880*/  LDSM.16.MT88.4 R4, [R0+UR38+0x11400] ;  /* 0x011400260004783b */ /* 0x000e240008004200 */
[----:B0-----:R-:W-:-:S02]  /*e890*/  PRMT R8, R4, 0x6420, R5 ;  /* 0x0000642004087816 */ /* 0x001fc40000000005 */
[----:B------:R-:W-:Y:S01]  /*e8a0*/  PRMT R9, R4, 0x7531, R5 ;  /* 0x0000753104097816 */ /* 0x000fe20000000005 */
[----:B------:R-:W-:Y:S01]  /*e8b0*/  VIADD R4, R18, 0x5000 ;  /* 0x0000500012047836 */ /* 0x000fe20000000000 */
[----:B--2---:R-:W-:-:S05]  /*e8c0*/  IADD3 R2, R19, R18, R11 ;  /* 0x0000001213027210 */ /* 0x004fca0007ffe00b */
[----:B------:R-:W-:Y:S01]  /*e8d0*/  IMAD.IADD R2, R10, 0x1, R2 ;  /* 0x000000010a027824 */ /* 0x000fe200078e0202 */
[----:B------:R-:W-:-:S04]  /*e8e0*/  PRMT R10, R6, 0x6420, R7 ;  /* 0x00006420060a7816 */ /* 0x000fc80000000007 */
[----:B------:R0:W-:Y:S02]  /*e8f0*/  STSM.16.M88.4 [R2], R12 ;  /* 0x0000000c02007844 */ /* 0x0001e40000000200 */
[----:B0-----:R-:W-:Y:S01]  /*e900*/  IMAD.MOV.U32 R15, RZ, RZ, R11 ;  /* 0x000000ffff0f7224 */ /* 0x001fe200078e000b */
[----:B------:R-:W-:-:S05]  /*e910*/  PRMT R11, R6, 0x7531, R7 ;  /* 0x00007531060b7816 */ /* 0x000fca0000000007 */
[----:B------:R0:W-:Y:S02]  /*e920*/  STSM.16.M88.4 [R2+0x2000], R8 ;  /* 0x0020000802007844 */ /* 0x0001e40000000200 */
[----:B0-----:R-:W-:Y:S01]  /*e930*/  IMAD.MOV.U32 R11, RZ, RZ, R3 ;  /* 0x000000ffff0b7224 */ /* 0x001fe200078e0003 */
[----:B------:R-:W-:-:S05]  /*e940*/  LOP3.LUT R3, R4, R17, RZ, 0xfc, !PT ;  /* 0x0000001104037212 */ /* 0x000fca00078efcff */
[----:B------:R0:W1:Y:S02]  /*e950*/  LDSM.16.MT88.4 R4, [R3+UR38+0x10400] ;  /* 0x010400260304783b */ /* 0x0000640008004200 */
[----:B0-----:R-:W-:Y:S01]  /*e960*/  IMAD.MOV.U32 R3, RZ, RZ, R15 ;  /* 0x000000ffff037224 */ /* 0x001fe200078e000f */
[C-C-:B-1----:R-:W-:Y:S02]  /*e970*/  PRMT R12, R4.reuse, 0x6420, R5.reuse ;  /* 0x00006420040c7816 */ /* 0x142fe40000000005 */
[----:B------:R-:W-:Y:S02]  /*e980*/  PRMT R13, R4, 0x7531, R5 ;  /* 0x00007531040d7816 */ /* 0x000fe40000000005 */
[C-C-:B------:R-:W-:Y:S02]  /*e990*/  PRMT R14, R6.reuse, 0x6420, R7.reuse ;  /* 0x00006420060e7816 */ /* 0x140fe40000000007 */
[----:B------:R-:W-:Y:S02]  /*e9a0*/  PRMT R15, R6, 0x7531, R7 ;  /* 0x00007531060f7816 */ /* 0x000fe40000000007 */
[----:B------:R-:W0:Y:S04]  /*e9b0*/  LDSM.16.MT88.4 R4, [R0+UR38+0x15400] ;  /* 0x015400260004783b */ /* 0x000e280008004200 */
[----:B------:R1:W-:Y:S02]  /*e9c0*/  STSM.16.M88.4 [R2+0x4000], R12 ;  /* 0x0040000c02007844 */ /* 0x0003e40000000200 */
[----:B-1----:R-:W-:-:S02]  /*e9d0*/  IMAD.MOV.U32 R13, RZ, RZ, R11 ;  /* 0x000000ffff0d7224 */ /* 0x002fc400078e000b */
[----:B------:R-:W-:Y:S02]  /*e9e0*/  IMAD.MOV.U32 R14, RZ, RZ, R19 ;  /* 0x000000ffff0e7224 */ /* 0x000fe400078e0013 */
[----:B------:R-:W-:Y:S01]  /*e9f0*/  IMAD.U32 R15, RZ, RZ, UR38 ;  /* 0x00000026ff0f7e24 */ /* 0x000fe2000f8e00ff */
[----:B------:R-:W-:-:S03]  /*ea00*/  IADD3 R3, R18, R13, R3 ;  /* 0x0000000d12037210 */ /* 0x000fc60007ffe003 */
[----:B------:R-:W-:-:S05]  /*ea10*/  VIADD R15, R15, 0x400 ;  /* 0x000004000f0f7836 */ /* 0x000fca0000000000 */
[----:B------:R-:W-:Y:S02]  /*ea20*/  IADD3 R3, R15, R3, R14 ;  /* 0x000000030f037210 */ /* 0x000fe40007ffe00e */
[C-C-:B0-----:R-:W-:Y:S02]  /*ea30*/  PRMT R8, R4.reuse, 0x6420, R5.reuse ;  /* 0x0000642004087816 */ /* 0x141fe40000000005 */
[----:B------:R-:W-:Y:S01]  /*ea40*/  PRMT R9, R4, 0x7531, R5 ;  /* 0x0000753104097816 */ /* 0x000fe20000000005 */
[----:B------:R-:W-:Y:S01]  /*ea50*/  VIADD R4, R18, 0x2000 ;  /* 0x0000200012047836 */ /* 0x000fe20000000000 */
[C-C-:B------:R-:W-:Y:S02]  /*ea60*/  PRMT R10, R6.reuse, 0x6420, R7.reuse ;  /* 0x00006420060a7816 */ /* 0x140fe40000000007 */
[----:B------:R-:W-:Y:S02]  /*ea70*/  PRMT R11, R6, 0x7531, R7 ;  /* 0x00007531060b7816 */ /* 0x000fe40000000007 */
[----:B------:R-:W-:-:S03]  /*ea80*/  LOP3.LUT R19, R4, R17, RZ, 0xfc, !PT ;  /* 0x0000001104137212 */ /* 0x000fc600078efcff */
[----:B------:R-:W-:Y:S04]  /*ea90*/  STSM.16.M88.4 [R2+0x6000], R8 ;  /* 0x0060000802007844 */ /* 0x000fe80000000200 */
[----:B------:R0:W1:Y:S02]  /*eaa0*/  LDSM.16.MT88.4 R4, [R19+UR38+0x10400] ;  /* 0x010400261304783b */ /* 0x0000640008004200 */
[----:B0-----:R-:W-:-:S05]  /*eab0*/  IADD3 R19, R14, R18, R13 ;  /* 0x000000120e137210 */ /* 0x001fca0007ffe00d */
[----:B------:R-:W-:Y:S01]  /*eac0*/  IMAD.IADD R2, R15, 0x1, R19 ;  /* 0x000000010f027824 */ /* 0x000fe200078e0213 */
[C-C-:B-1----:R-:W-:Y:S02]  /*ead0*/  PRMT R8, R4.reuse, 0x6420, R5.reuse ;  /* 0x0000642004087816 */ /* 0x142fe40000000005 */
[----:B------:R-:W-:Y:S02]  /*eae0*/  PRMT R9, R4, 0x7531, R5 ;  /* 0x0000753104097816 */ /* 0x000fe40000000005 */
[C-C-:B------:R-:W-:Y:S02]  /*eaf0*/  PRMT R10, R6.reuse, 0x6420, R7.reuse ;  /* 0x00006420060a7816 */ /* 0x140fe40000000007 */
[----:B------:R-:W-:Y:S02]  /*eb00*/  PRMT R11, R6, 0x7531, R7 ;  /* 0x00007531060b7816 */ /* 0x000fe40000000007 */
[----:B------:R-:W0:Y:S04]  /*eb10*/  LDSM.16.MT88.4 R4, [R0+UR38+0x12400] ;  /* 0x012400260004783b */ /* 0x000e280008004200 */
[----:B------:R0:W-:Y:S02]  /*eb20*/  STSM.16.M88.4 [R2], R8 ;  /* 0x0000000802007844 */ /* 0x0001e40000000200 */
[----:B0-----:R-:W-:-:S02]  /*eb30*/  PRMT R8, R4, 0x6420, R5 ;  /* 0x0000642004087816 */ /* 0x001fc40000000005 */
[----:B------:R-:W-:Y:S01]  /*eb40*/  PRMT R9, R4, 0x7531, R5 ;  /* 0x0000753104097816 */ /* 0x000fe20000000005 */
[----:B------:R-:W-:Y:S01]  /*eb50*/  VIADD R4, R18, 0x6000 ;  /* 0x0000600012047836 */ /* 0x000fe20000000000 */
[C-C-:B------:R-:W-:Y:S02]  /*eb60*/  PRMT R10, R6.reuse, 0x6420, R7.reuse ;  /* 0x00006420060a7816 */ /* 0x140fe40000000007 */
[----:B------:R-:W-:Y:S02]  /*eb70*/  PRMT R11, R6, 0x7531, R7 ;  /* 0x00007531060b7816 */ /* 0x000fe40000000007 */
[----:B------:R-:W-:-:S03]  /*eb80*/  LOP3.LUT R19, R4, R17, RZ, 0xfc, !PT ;  /* 0x0000001104137212 */ /* 0x000fc600078efcff */
[----:B------:R-:W-:Y:S04]  /*eb90*/  STSM.16.M88.4 [R2+0x2000], R8 ;  /* 0x0020000802007844 */ /* 0x000fe80000000200 */
[----:B------:R-:W0:Y:S02]  /*eba0*/  LDSM.16.MT88.4 R4, [R19+UR38+0x10400] ;  /* 0x010400261304783b */ /* 0x000e240008004200 */
[C-C-:B0-----:R-:W-:Y:S02]  /*ebb0*/  PRMT R12, R4.reuse, 0x6420, R5.reuse ;  /* 0x00006420040c7816 */ /* 0x141fe40000000005 */
[----:B------:R-:W-:Y:S02]  /*ebc0*/  PRMT R13, R4, 0x7531, R5 ;  /* 0x00007531040d7816 */ /* 0x000fe40000000005 */
[----:B------:R-:W-:-:S02]  /*ebd0*/  PRMT R14, R6, 0x6420, R7 ;  /* 0x00006420060e7816 */ /* 0x000fc40000000007 */
[----:B------:R-:W-:Y:S02]  /*ebe0*/  PRMT R15, R6, 0x7531, R7 ;  /* 0x00007531060f7816 */ /* 0x000fe40000000007 */
[----:B------:R-:W0:Y:S04]  /*ebf0*/  LDSM.16.MT88.4 R4, [R0+UR38+0x16400] ;  /* 0x016400260004783b */ /* 0x000e280008004200 */
[----:B------:R-:W-:Y:S01]  /*ec00*/  STSM.16.M88.4 [R2+0x4000], R12 ;  /* 0x0040000c02007844 */ /* 0x000fe20000000200 */
[C-C-:B0-----:R-:W-:Y:S02]  /*ec10*/  PRMT R8, R4.reuse, 0x6420, R5.reuse ;  /* 0x0000642004087816 */ /* 0x141fe40000000005 */
[----:B------:R-:W-:Y:S01]  /*ec20*/  PRMT R9, R4, 0x7531, R5 ;  /* 0x0000753104097816 */ /* 0x000fe20000000005 */
[----:B------:R-:W-:Y:S01]  /*ec30*/  VIADD R4, R18, 0x3000 ;  /* 0x0000300012047836 */ /* 0x000fe20000000000 */
[--C-:B------:R-:W-:Y:S01]  /*ec40*/  PRMT R10, R6, 0x6420, R7.reuse ;  /* 0x00006420060a7816 */ /* 0x100fe20000000007 */
[----:B------:R-:W-:Y:S01]  /*ec50*/  VIADD R18, R18, 0x7000 ;  /* 0x0000700012127836 */ /* 0x000fe20000000000 */
[----:B------:R-:W-:-:S02]  /*ec60*/  PRMT R11, R6, 0x7531, R7 ;  /* 0x00007531060b7816 */ /* 0x000fc40000000007 */
[-C--:B------:R-:W-:Y:S02]  /*ec70*/  LOP3.LUT R19, R4, R17.reuse, RZ, 0xfc, !PT ;  /* 0x0000001104137212 */ /* 0x080fe400078efcff */
[----:B------:R-:W-:Y:S01]  /*ec80*/  LOP3.LUT R18, R18, R17, RZ, 0xfc, !PT ;  /* 0x0000001112127212 */ /* 0x000fe200078efcff */
[----:B------:R-:W-:Y:S04]  /*ec90*/  STSM.16.M88.4 [R2+0x6000], R8 ;  /* 0x0060000802007844 */ /* 0x000fe80000000200 */
[----:B------:R-:W0:Y:S04]  /*eca0*/  LDSM.16.MT88.4 R8, [R19+UR38+0x10400] ;  /* 0x010400261308783b */ /* 0x000e280008004200 */
[----:B------:R-:W1:Y:S01]  /*ecb0*/  LDSM.16.MT88.4 R4, [R0+UR38+0x13400] ;  /* 0x013400260004783b */ /* 0x000e620008004200 */
[----:B0-----:R-:W-:-:S02]  /*ecc0*/  PRMT R12, R8, 0x6420, R9 ;  /* 0x00006420080c7816 */ /* 0x001fc40000000009 */
[----:B------:R-:W-:Y:S02]  /*ecd0*/  PRMT R13, R8, 0x7531, R9 ;  /* 0x00007531080d7816 */ /* 0x000fe40000000009 */
[C-C-:B------:R-:W-:Y:S02]  /*ece0*/  PRMT R14, R10.reuse, 0x6420, R11.reuse ;  /* 0x000064200a0e7816 */ /* 0x140fe4000000000b */
[----:B------:R-:W-:Y:S02]  /*ecf0*/  PRMT R15, R10, 0x7531, R11 ;  /* 0x000075310a0f7816 */ /* 0x000fe4000000000b */
[C-C-:B-1----:R-:W-:Y:S02]  /*ed00*/  PRMT R8, R4.reuse, 0x6420, R5.reuse ;  /* 0x0000642004087816 */ /* 0x142fe40000000005 */
[----:B------:R-:W-:Y:S01]  /*ed10*/  PRMT R9, R4, 0x7531, R5 ;  /* 0x0000753104097816 */ /* 0x000fe20000000005 */
[----:B------:R-:W-:Y:S01]  /*ed20*/  STSM.16.M88.4 [R3], R12 ;  /* 0x0000000c03007844 */ /* 0x000fe20000000200 */
[----:B------:R-:W-:-:S02]  /*ed30*/  PRMT R10, R6, 0x6420, R7 ;  /* 0x00006420060a7816 */ /* 0x000fc40000000007 */
[----:B------:R-:W-:-:S05]  /*ed40*/  PRMT R11, R6, 0x7531, R7 ;  /* 0x00007531060b7816 */ /* 0x000fca0000000007 */
[----:B------:R-:W-:Y:S04]  /*ed50*/  STSM.16.M88.4 [R3+0x2000], R8 ;  /* 0x0020000803007844 */ /* 0x000fe80000000200 */
[----:B------:R-:W0:Y:S04]  /*ed60*/  LDSM.16.MT88.4 R8, [R18+UR38+0x10400] ;  /* 0x010400261208783b */ /* 0x000e280008004200 */
[----:B------:R-:W1:Y:S01]  /*ed70*/  LDSM.16.MT88.4 R4, [R0+UR38+0x17400] ;  /* 0x017400260004783b */ /* 0x000e620008004200 */
[C-C-:B0-----:R-:W-:Y:S02]  /*ed80*/  PRMT R12, R8.reuse, 0x6420, R9.reuse ;  /* 0x00006420080c7816 */ /* 0x141fe40000000009 */
[----:B------:R-:W-:-:S02]  /*ed90*/  PRMT R13, R8, 0x7531, R9 ;  /* 0x00007531080d7816 */ /* 0x000fc40000000009 */
[C-C-:B------:R-:W-:Y:S02]  /*eda0*/  PRMT R14, R10.reuse, 0x6420, R11.reuse ;  /* 0x000064200a0e7816 */ /* 0x140fe4000000000b */
[----:B------:R-:W-:Y:S02]  /*edb0*/  PRMT R15, R10, 0x7531, R11 ;  /* 0x000075310a0f7816 */ /* 0x000fe4000000000b */
[C-C-:B-1----:R-:W-:Y:S02]  /*edc0*/  PRMT R8, R4.reuse, 0x6420, R5.reuse ;  /* 0x0000642004087816 */ /* 0x142fe40000000005 */
[----:B------:R-:W-:Y:S01]  /*edd0*/  PRMT R9, R4, 0x7531, R5 ;  /* 0x0000753104097816 */ /* 0x000fe20000000005 */
[----:B------:R0:W-:Y:S01]  /*ede0*/  STSM.16.M88.4 [R3+0x4000], R12 ;  /* 0x0040000c03007844 */ /* 0x0001e20000000200 */
        /* <DEDUP_REMOVED lines=11> */
.L_x_85:
[----:B------:R-:W2:Y:S01]  /*eea0*/  S2R R0, SR_TID.X ;  /* 0x0000000000007919 */ /* 0x000ea20000002100 */
[----:B-1----:R-:W-:Y:S01]  /*eeb0*/  SYNCS.ARRIVE.TRANS64.A1T0 RZ, [R16+URZ+0x38850], RZ ;  /* 0x038850ff10ff79a7 */ /* 0x002fe2000810003f */
[----:B--2---:R-:W-:Y:S01]  /*eec0*/  LOP3.LUT R0, R0, 0x7f, RZ, 0xc0, !PT ;  /* 0x0000007f00007812 */ /* 0x004fe200078ec0ff */
[----:B------:R-:W-:Y:S03]  /*eed0*/  BAR.SYNC.DEFER_BLOCKING 0x2, 0x80 ;  /* 0x0082000000007b1d */ /* 0x000fe60000010000 */
[----:B------:R-:W-:-:S13]  /*eee0*/  ISETP.NE.AND P0, PT, R0, RZ, PT ;  /* 0x000000ff0000720c */ /* 0x000fda0003f05270 */
[----:B------:R-:W-:-:S05]  /*eef0*/  @!P0 VIADD R0, R16, 0x38880 ;  /* 0x0003888010008836 */ /* 0x000fca0000000000 */
[----:B------:R-:W-:-:S04]  /*ef00*/  @!P0 PRMT R0, RZ, 0x654, R0 ;  /* 0x00000654ff008816 */ /* 0x000fc80000000000 */
[----:B------:R1:W-:Y:S02]  /*ef10*/  @!P0 SYNCS.ARRIVE.TRANS64.RED.A1T0 RZ, [R0+URZ], RZ ;  /* 0x000000ff00ff89a7 */ /* 0x0003e4000810043f */
[----:B-1----:R-:W-:-:S05]  /*ef20*/  VIADD R0, R20, 0x1 ;  /* 0x0000000114007836 */ /* 0x002fca0000000000 */
[----:B------:R-:W-:-:S04]  /*ef30*/  ISETP.NE.AND P0, PT, R0, 0x2, PT ;  /* 0x000000020000780c */ /* 0x000fc80003f05270 */
[----:B------:R-:W-:Y:S02]  /*ef40*/  SEL R2, RZ, 0x1, P0 ;  /* 0x00000001ff027807 */ /* 0x000fe40000000000 */
[----:B------:R-:W-:Y:S02]  /*ef50*/  SEL R0, R0, RZ, P0 ;  /* 0x000000ff00007207 */ /* 0x000fe40000000000 */
[----:B------:R-:W-:Y:S01]  /*ef60*/  LOP3.LUT R21, R21, R2, RZ, 0x3c, !PT ;  /* 0x0000000215157212 */ /* 0x000fe200078e3cff */
[----:B------:R-:W-:-:S07]  /*ef70*/  IMAD.MOV.U32 R2, RZ, RZ, RZ ;  /* 0x000000ffff027224 */ /* 0x000fce00078e00ff */
.L_x_40:
[----:B------:R-:W1:Y:S01]  /*ef80*/  S2R R4, SR_CgaCtaId ;  /* 0x0000000000047919 */ /* 0x000e620000008800 */
[----:B0-----:R-:W-:Y:S02]  /*ef90*/  MOV R3, 0x400 ;  /* 0x0000040000037802 */ /* 0x001fe40000000f00 */
[----:B------:R-:W-:Y:S02]  /*efa0*/  SHF.L.U32 R2, R2, 0x1f, RZ ;  /* 0x0000001f02027819 */ /* 0x000fe400000006ff */
[----:B-1----:R-:W-:-:S04]  /*efb0*/  LEA R7, R4, R3, 0x18 ;  /* 0x0000000304077211 */ /* 0x002fc800078ec0ff */
[----:B------:R-:W0:Y:S02]  /*efc0*/  SYNCS.PHASECHK.TRANS64.TRYWAIT P0, [R7+URZ+0x38820], R2 ;  /* 0x03882002070075a7 */ /* 0x000e24000800017f */
[----:B0-----:R-:W-:Y:S05]  /*efd0*/  @!P0 BRA `(.L_x_86) ;  /* 0x0000001400148947 */ /* 0x001fea0003800000 */
.L_x_129:
[----:B------:R-:W1:Y:S02]  /*efe0*/  S2R R3, SR_TID.X ;  /* 0x0000000000037919 */ /* 0x000e640000002100 */
[----:B-1----:R-:W-:-:S04]  /*eff0*/  SHF.R.U32.HI R3, RZ, 0x5, R3 ;  /* 0x00000005ff037819 */ /* 0x002fc80000011603 */
[----:B------:R-:W-:-:S05]  /*f000*/  LOP3.LUT R3, R3, 0x3, RZ, 0xc0, !PT ;  /* 0x0000000303037812 */ /* 0x000fca00078ec0ff */
[----:B0-----:R-:W0:Y:S02]  /*f010*/  SHFL.IDX PT, R2, R3, RZ, 0x1f ;  /* 0x00001fff03027589 */ /* 0x001e2400000e0000 */
[----:B0-----:R-:W-:-:S13]  /*f020*/  ISETP.NE.AND P0, PT, R2, RZ, PT ;  /* 0x000000ff0200720c */ /* 0x001fda0003f05270 */
[----:B------:R-:W-:Y:S05]  /*f030*/  @P0 BRA `(.L_x_10) ;  /* 0x00000000009c0947 */ /* 0x000fea0003800000 */
[----:B------:R-:W-:-:S13]  /*f040*/  ELECT P0, URZ, PT ;  /* 0x00000000003f782f */ /* 0x000fda0003800000 */
[----:B------:R-:W-:Y:S05]  /*f050*/  @!P0 BRA `(.L_x_10) ;  /* 0x0000000000948947 */ /* 0x000fea0003800000 */
[----:B------:R-:W2:Y:S02]  /*f060*/  LDL.LU R3, [R1+0x24] ;  /* 0x0000240001037983 */ /* 0x000ea40000300800 */
[----:B--2---:R-:W-:-:S04]  /*f070*/  LOP3.LUT R2, R3, 0x2, RZ, 0xfc, !PT ;  /* 0x0000000203027812 */ /* 0x004fc800078efcff */
[----:B------:R-:W-:-:S13]  /*f080*/  ISETP.NE.AND P0, PT, R2, 0x3, PT ;  /* 0x000000030200780c */ /* 0x000fda0003f05270 */
[----:B------:R-:W-:Y:S05]  /*f090*/  @!P0 BRA `(.L_x_87) ;  /* 0x0000000000048947 */ /* 0x000fea0003800000 */
[----:B------:R-:W-:Y:S01]  /*f0a0*/  BPT.TRAP 0x1 ;  /* 0x000000040000795c */ /* 0x000fe20000300000 */
.L_x_87:
[----:B------:R-:W-:Y:S01]  /*f0b0*/  VIADD R5, R7, 0x38840 ;  /* 0x0003884007057836 */ /* 0x000fe20000000000 */
[----:B------:R-:W-:Y:S01]  /*f0c0*/  SHF.L.U32 R3, R21, 0x1f, RZ ;  /* 0x0000001f15037819 */ /* 0x000fe200000006ff */
[C---:B------:R-:W-:Y:S02]  /*f0d0*/  VIADD R2, R0.reuse, 0x1 ;  /* 0x0000000100027836 */ /* 0x040fe40000000000 */
[----:B------:R-:W-:-:S03]  /*f0e0*/  IMAD R6, R0, 0x8, R5 ;  /* 0x0000000800067824 */ /* 0x000fc600078e0205 */
[----:B------:R-:W-:Y:S01]  /*f0f0*/  ISETP.NE.AND P2, PT, R2, 0x2, PT ;  /* 0x000000020200780c */ /* 0x000fe20003f45270 */
[----:B------:R-:W0:Y:S03]  /*f100*/  SYNCS.PHASECHK.TRANS64.TRYWAIT P1, [R6+URZ], R3 ;  /* 0x00000003060075a7 */ /* 0x000e26000802017f */
[----:B------:R-:W-:-:S04]  /*f110*/  SEL R4, RZ, 0x1, P2 ;  /* 0x00000001ff047807 */ /* 0x000fc80001000000 */
[----:B------:R-:W-:Y:S02]  /*f120*/  LOP3.LUT R21, R21, R4, RZ, 0x3c, !PT ;  /* 0x0000000415157212 */ /* 0x000fe400078e3cff */
[----:B------:R-:W-:Y:S02]  /*f130*/  SEL R4, R2, RZ, P2 ;  /* 0x000000ff02047207 */ /* 0x000fe40001000000 */
[----:B------:R-:W-:-:S03]  /*f140*/  SHF.L.U32 R2, R21, 0x1f, RZ ;  /* 0x0000001f15027819 */ /* 0x000fc600000006ff */
[----:B------:R-:W-:Y:S01]  /*f150*/  IMAD R5, R4, 0x8, R5 ;  /* 0x0000000804057824 */ /* 0x000fe200078e0205 */
[----:B0-----:R-:W-:Y:S06]  /*f160*/  @!P1 BRA `(.L_x_88) ;  /* 0x0000001000c49947 */ /* 0x001fec0003800000 */
.L_x_130:
[----:B------:R-:W1:Y:S02]  /*f170*/  SYNCS.PHASECHK.TRANS64.TRYWAIT P1, [R5+URZ], R2 ;  /* 0x00000002050075a7 */ /* 0x000e64000802017f */
[----:B-1----:R-:W-:Y:S05]  /*f180*/  @!P1 BRA `(.L_x_89) ;  /* 0x0000001000d09947 */ /* 0x002fea0003800000 */
.L_x_131:
[----:B------:R-:W-:Y:S05]  /*f190*/  @!P0 BRA `(.L_x_90) ;  /* 0x0000000000048947 */ /* 0x000fea0003800000 */
[----:B------:R-:W-:Y:S01]  /*f1a0*/  BPT.TRAP 0x1 ;  /* 0x000000040000795c */ /* 0x000fe20000300000 */
.L_x_90:
[----:B------:R-:W-:-:S04]  /*f1b0*/  IMAD R0, R0, 0x8, R7 ;  /* 0x0000000800007824 */ /* 0x000fc800078e0207 */
[----:B------:R-:W2:Y:S02]  /*f1c0*/  SYNCS.PHASECHK.TRANS64.TRYWAIT P1, [R0+URZ+0x38860], R3 ;  /* 0x03886003000075a7 */ /* 0x000ea4000802017f */
[----:B--2---:R-:W-:Y:S05]  /*f1d0*/  @!P1 BRA `(.L_x_91) ;  /* 0x0000001000d09947 */ /* 0x004fea0003800000 */
.L_x_132:
[----:B------:R-:W-:Y:S05]  /*f1e0*/  @!P0 BRA `(.L_x_92) ;  /* 0x0000000000048947 */ /* 0x000fea0003800000 */
[----:B------:R-:W-:Y:S01]  /*f1f0*/  BPT.TRAP 0x1 ;  /* 0x000000040000795c */ /* 0x000fe20000300000 */
.L_x_92:
[----:B-1----:R-:W-:-:S04]  /*f200*/  IMAD R5, R4, 0x8, R7 ;  /* 0x0000000804057824 */ /* 0x002fc800078e0207 */
[----:B------:R-:W1:Y:S02]  /*f210*/  SYNCS.PHASECHK.TRANS64.TRYWAIT P1, [R5+URZ+0x38860], R2 ;  /* 0x03886002050075a7 */ /* 0x000e64000802017f */
[----:B-1----:R-:W-:Y:S05]  /*f220*/  @!P1 BRA `(.L_x_93) ;  /* 0x0000001000d09947 */ /* 0x002fea0003800000 */
.L_x_133:
[----:B------:R-:W-:Y:S05]  /*f230*/  @!P0 BRA `(.L_x_94) ;  /* 0x0000000000048947 */ /* 0x000fea0003800000 */
[----:B------:R-:W-:Y:S01]  /*f240*/  BPT.TRAP 0x1 ;  /* 0x000000040000795c */ /* 0x000fe20000300000 */
.L_x_94:
[----:B------:R-:W3:Y:S02]  /*f250*/  SYNCS.PHASECHK.TRANS64.TRYWAIT P0, [R0+URZ+0x38880], R3 ;  /* 0x03888003000075a7 */ /* 0x000ee4000800017f */
[----:B---3--:R-:W-:Y:S05]  /*f260*/  @!P0 BRA `(.L_x_95) ;  /* 0x0000001000d48947 */ /* 0x008fea0003800000 */
.L_x_96:
[----:B----4-:R4:W0:Y:S02]  /*f270*/  SYNCS.PHASECHK.TRANS64.TRYWAIT P0, [R5+URZ+0x38880], R2 ;  /* 0x03888002050075a7 */ /* 0x010824000800017f */
[----:B0-----:R-:W-:Y:S05]  /*f280*/  @!P0 NANOSLEEP.SYNCS 0x989680 ;  /* 0x009896800000895d */ /* 0x001fea0003900000 */
[----:B------:R-:W0:Y:S02]  /*f290*/  @!P0 SYNCS.PHASECHK.TRANS64 P0, [R5+URZ+0x38880], R2 ;  /* 0x03888002050085a7 */ /* 0x000e24000800007f */
[----:B0-----:R-:W-:Y:S05]  /*f2a0*/  @!P0 BRA `(.L_x_96) ;  /* 0xfffffffc00f08947 */ /* 0x001fea000383ffff */
.L_x_10:
[----:B------:R-:W-:Y:S05]  /*f2b0*/  BSYNC B6 ;  /* 0x0000000000067941 */ /* 0x000fea0003800000 */
.L_x_7:
[----:B------:R-:W-:Y:S05]  /*f2c0*/  EXIT ;  /* 0x000000000000794d */ /* 0x000fea0003800000 */
.L_x_14:
[----:B0-----:R-:W-:-:S04]  /*f2d0*/  IMAD.U32 R0, RZ, RZ, UR36 ;  /* 0x00000024ff007e24 */ /* 0x001fc8000f8e00ff */
[----:B------:R0:W1:Y:S03]  /*f2e0*/  SYNCS.PHASECHK.TRANS64.TRYWAIT P1, [R0+URZ+0x38800], R3 ;  /* 0x03880003000075a7 */ /* 0x000066000802017f */
[----:B-1----:R-:W-:Y:S05]  /*f2f0*/  @!P1 NANOSLEEP.SYNCS 0x989680 ;  /* 0x009896800000995d */ /* 0x002fea0003900000 */
[----:B------:R-:W1:Y:S02]  /*f300*/  @!P1 SYNCS.PHASECHK.TRANS64 P1, [R0+URZ+0x38800], R3 ;  /* 0x03880003000095a7 */ /* 0x000e64000802007f */
[----:B-1----:R-:W-:Y:S05]  /*f310*/  @!P1 BRA `(.L_x_14) ;  /* 0xfffffffc00ec9947 */ /* 0x002fea000383ffff */
[----:B------:R-:W-:Y:S05]  /*f320*/  BRA `(.L_x_97) ;  /* 0xffffff2400087947 */ /* 0x000fea000383ffff */
.L_x_18:
[----:B0-----:R-:W-:-:S04]  /*f330*/  IMAD.U32 R0, RZ, RZ, UR36 ;  /* 0x00000024ff007e24 */ /* 0x001fc8000f8e00ff */
[----:B------:R0:W2:Y:S03]  /*f340*/  SYNCS.PHASECHK.TRANS64.TRYWAIT P2, [R0+URZ+0x38830], R3 ;  /* 0x03883003000075a7 */ /* 0x0000a6000804017f */
[----:B--2---:R-:W-:Y:S05]  /*f350*/  @!P2 NANOSLEEP.SYNCS 0x989680 ;  /* 0x009896800000a95d */ /* 0x004fea0003900000 */
[----:B------:R-:W2:Y:S02]  /*f360*/  @!P2 SYNCS.PHASECHK.TRANS64 P2, [R0+URZ+0x38830], R3 ;  /* 0x038830030000a5a7 */ /* 0x000ea4000804007f */
[----:B--2---:R-:W-:Y:S05]  /*f370*/  @!P2 BRA `(.L_x_18) ;  /* 0xfffffffc00eca947 */ /* 0x004fea000383ffff */
[----:B------:R-:W-:Y:S05]  /*f380*/  BRA `(.L_x_17) ;  /* 0xffffff2400207947 */ /* 0x000fea000383ffff */
.L_x_23:
[----:B-1----:R-:W-:-:S04]  /*f390*/  IMAD.U32 R14, RZ, RZ, UR7 ;  /* 0x00000007ff0e7e24 */ /* 0x002fc8000f8e00ff */
[----:B------:R1:W2:Y:S03]  /*f3a0*/  SYNCS.PHASECHK.TRANS64.TRYWAIT P2, [R14+URZ+0x38830], R3 ;  /* 0x038830030e0075a7 */ /* 0x0002a6000804017f */
[----:B--2---:R-:W-:Y:S05]  /*f3b0*/  @!P2 NANOSLEEP.SYNCS 0x989680 ;  /* 0x009896800000a95d */ /* 0x004fea0003900000 */
[----:B------:R-:W2:Y:S02]  /*f3c0*/  @!P2 SYNCS.PHASECHK.TRANS64 P2, [R14+URZ+0x38830], R3 ;  /* 0x038830030e00a5a7 */ /* 0x000ea4000804007f */
[----:B--2---:R-:W-:Y:S05]  /*f3d0*/  @!P2 BRA `(.L_x_23) ;  /* 0xfffffffc00eca947 */ /* 0x004fea000383ffff */
[----:B------:R-:W-:Y:S05]  /*f3e0*/  BRA `(.L_x_20) ;  /* 0xffffff50000c7947 */ /* 0x000fea000383ffff */
.L_x_27:
[----:B-1----:R-:W-:-:S04]  /*f3f0*/  IMAD.U32 R12, RZ, RZ, UR10 ;  /* 0x0000000aff0c7e24 */ /* 0x002fc8000f8e00ff */
[----:B------:R1:W2:Y:S03]  /*f400*/  SYNCS.PHASECHK.TRANS64.TRYWAIT P2, [R12+URZ+0x38850], R3 ;  /* 0x038850030c0075a7 */ /* 0x0002a6000804017f */
[----:B--2---:R-:W-:Y:S05]  /*f410*/  @!P2 NANOSLEEP.SYNCS 0x989680 ;  /* 0x009896800000a95d */ /* 0x004fea0003900000 */
[----:B------:R-:W2:Y:S02]  /*f420*/  @!P2 SYNCS.PHASECHK.TRANS64 P2, [R12+URZ+0x38850], R3 ;  /* 0x038850030c00a5a7 */ /* 0x000ea4000804007f */
[----:B--2---:R-:W-:Y:S05]  /*f430*/  @!P2 BRA `(.L_x_27) ;  /* 0xfffffffc00eca947 */ /* 0x004fea000383ffff */
[----:B------:R-:W-:Y:S05]  /*f440*/  BRA `(.L_x_24) ;  /* 0xffffff5000dc7947 */ /* 0x000fea000383ffff */
.L_x_33:
[----:B-1----:R-:W-:-:S04]  /*f450*/  IMAD.U32 R4, RZ, RZ, UR7 ;  /* 0x00000007ff047e24 */ /* 0x002fc8000f8e00ff */
[----:B------:R1:W2:Y:S03]  /*f460*/  SYNCS.PHASECHK.TRANS64.TRYWAIT P1, [R4+URZ+0x38850], R9 ;  /* 0x03885009040075a7 */ /* 0x0002a6000802017f */
[----:B--2---:R-:W-:Y:S05]  /*f470*/  @!P1 NANOSLEEP.SYNCS 0x989680 ;  /* 0x009896800000995d */ /* 0x004fea0003900000 */
[----:B------:R-:W2:Y:S02]  /*f480*/  @!P1 SYNCS.PHASECHK.TRANS64 P1, [R4+URZ+0x38850], R9 ;  /* 0x03885009040095a7 */ /* 0x000ea4000802007f */
[----:B--2---:R-:W-:Y:S05]  /*f490*/  @!P1 BRA `(.L_x_33) ;  /* 0xfffffffc00ec9947 */ /* 0x004fea000383ffff */
[----:B------:R-:W-:Y:S05]  /*f4a0*/  BRA `(.L_x_32) ;  /* 0xffffff7000687947 */ /* 0x000fea000383ffff */
.L_x_46:
[----:B------:R-:W-:Y:S02]  /*f4b0*/  IMAD.MOV.U32 R13, RZ, RZ, R6 ;  /* 0x000000ffff0d7224 */ /* 0x000fe400078e0006 */
[----:B------:R-:W-:Y:S02]  /*f4c0*/  IMAD.MOV.U32 R12, RZ, RZ, RZ ;  /* 0x000000ffff0c7224 */ /* 0x000fe400078e00ff */
[----:B------:R-:W-:Y:S02]  /*f4d0*/  IMAD.MOV.U32 R11, RZ, RZ, 0x1f ;  /* 0x0000001fff0b7424 */ /* 0x000fe400078e00ff */
[----:B------:R-:W-:-:S07]  /*f4e0*/  IMAD.MOV.U32 R15, RZ, RZ, -0x1 ;  /* 0xffffffffff0f7424 */ /* 0x000fce00078e00ff */
[----:B0-----:R-:W-:Y:S05]  /*f4f0*/  WARPSYNC.COLLECTIVE R15, `(.L_x_98) ;  /* 0x000000000f087348 */ /* 0x001fea0003c00000 */
[----:B------:R1:W2:Y:S02]  /*f500*/  SHFL.IDX P6, R14, R13, R12, R11 ;  /* 0x0000000c0d0e7389 */ /* 0x0002a400000c000b */
[----:B012---:R-:W-:Y:S01]  /*f510*/  ENDCOLLECTIVE ;  /* 0x000000000000791b */ /* 0x007fe20003800000 */
.L_x_98:
[----:B------:R-:W-:Y:S05]  /*f520*/  BRA `(.L_x_99) ;  /* 0xffffffc800207947 */ /* 0x000fea000383ffff */
.L_x_48:
[----:B------:R-:W-:Y:S01]  /*f530*/  BSSY B0, `(.L_x_100) ;  /* 0x0000006000007945 */ /* 0x000fe20003800000 */
[----:B------:R-:W-:-:S07]  /*f540*/  IMAD.MOV.U32 R15, RZ, RZ, -0x1 ;  /* 0xffffffffff0f7424 */ /* 0x000fce00078e00ff */
[----:B-1----:R-:W-:Y:S05]  /*f550*/  WARPSYNC.COLLECTIVE R15, `(.L_x_101) ;  /* 0x000000000f0c7348 */ /* 0x002fea0003c00000 */
[----:B------:R-:W-:Y:S02]  /*f560*/  ELECT P6, UR62, PT ;  /* 0x00000000003e782f */ /* 0x000fe400038c0000 */
[----:B------:R-:W-:Y:S01]  /*f570*/  MOV R14, UR62 ;  /* 0x0000003e000e7c02 */ /* 0x000fe20008000f00 */
[----:B-1----:R-:W-:Y:S10]  /*f580*/  ENDCOLLECTIVE ;  /* 0x000000000000791b */ /* 0x002ff40003800000 */
.L_x_101:
[----:B------:R-:W-:Y:S05]  /*f590*/  BSYNC B0 ;  /* 0x0000000000007941 */ /* 0x000fea0003800000 */
.L_x_100:
[----:B------:R-:W-:Y:S05]  /*f5a0*/  BRA `(.L_x_102) ;  /* 0xffffffc8002c7947 */ /* 0x000fea000383ffff */
.L_x_50:
[----:B0-----:R-:W-:-:S04]  /*f5b0*/  IMAD.U32 R3, RZ, RZ, UR38 ;  /* 0x00000026ff037e24 */ /* 0x001fc8000f8e00ff */
[----:B------:R0:W2:Y:S03]  /*f5c0*/  SYNCS.PHASECHK.TRANS64.TRYWAIT P0, [R3+URZ+0x38880], R2 ;  /* 0x03888002030075a7 */ /* 0x0000a6000800017f */
[----:B--2---:R-:W-:Y:S05]  /*f5d0*/  @!P0 NANOSLEEP.SYNCS 0x989680 ;  /* 0x009896800000895d */ /* 0x004fea0003900000 */
[----:B------:R-:W2:Y:S02]  /*f5e0*/  @!P0 SYNCS.PHASECHK.TRANS64 P0, [R3+URZ+0x38880], R2 ;  /* 0x03888002030085a7 */ /* 0x000ea4000800007f */
[----:B--2---:R-:W-:Y:S05]  /*f5f0*/  @!P0 BRA `(.L_x_50) ;  /* 0xfffffffc00ec8947 */ /* 0x004fea000383ffff */
[----:B------:R-:W-:Y:S05]  /*f600*/  BRA `(.L_x_103) ;  /* 0xffffffc800787947 */ /* 0x000fea000383ffff */
.L_x_52:
[----:B0-----:R-:W-:-:S04]  /*f610*/  IMAD.U32 R3, RZ, RZ, UR38 ;  /* 0x00000026ff037e24 */ /* 0x001fc8000f8e00ff */
[----:B------:R0:W2:Y:S03]  /*f620*/  SYNCS.PHASECHK.TRANS64.TRYWAIT P0, [R3+URZ+0x38840], R2 ;  /* 0x03884002030075a7 */ /* 0x0000a6000800017f */
[----:B--2---:R-:W-:Y:S05]  /*f630*/  @!P0 NANOSLEEP.SYNCS 0x989680 ;  /* 0x009896800000895d */ /* 0x004fea0003900000 */
[----:B------:R-:W2:Y:S02]  /*f640*/  @!P0 SYNCS.PHASECHK.TRANS64 P0, [R3+URZ+0x38840], R2 ;  /* 0x03884002030085a7 */ /* 0x000ea4000800007f */
[----:B--2---:R-:W-:Y:S05]  /*f650*/  @!P0 BRA `(.L_x_52) ;  /* 0xfffffffc00ec8947 */ /* 0x004fea000383ffff */
[----:B------:R-:W-:Y:S05]  /*f660*/  BRA `(.L_x_104) ;  /* 0xffffffc800d07947 */ /* 0x000fea000383ffff */
.L_x_55:
[----:B------:R-:W-:Y:S02]  /*f670*/  IMAD.MOV.U32 R13, RZ, RZ, R2 ;  /* 0x000000ffff0d7224 */ /* 0x000fe400078e0002 */
[----:B------:R-:W-:Y:S02]  /*f680*/  IMAD.MOV.U32 R12, RZ, RZ, RZ ;  /* 0x000000ffff0c7224 */ /* 0x000fe400078e00ff */
[----:B------:R-:W-:Y:S02]  /*f690*/  IMAD.MOV.U32 R11, RZ, RZ, 0x181f ;  /* 0x0000181fff0b7424 */ /* 0x000fe400078e00ff */
[----:B------:R-:W-:Y:S02]  /*f6a0*/  IMAD.MOV.U32 R15, RZ, RZ, -0x1 ;  /* 0xffffffffff0f7424 */ /* 0x000fe400078e00ff */
[----:B------:R-:W-:-:S07]  /*f6b0*/  IMAD R5, R9, 0x80, R5 ;  /* 0x0000008009057824 */ /* 0x000fce00078e0205 */
[----:B------:R-:W-:Y:S05]  /*f6c0*/  WARPSYNC.COLLECTIVE R15, `(.L_x_105) ;  /* 0x000000000f087348 */ /* 0x000fea0003c00000 */
[----:B------:R0:W1:Y:S02]  /*f6d0*/  SHFL.IDX P6, R14, R13, R12, R11 ;  /* 0x0000000c0d0e7389 */ /* 0x00006400000c000b */
[----:B01----:R-:W-:Y:S01]  /*f6e0*/  ENDCOLLECTIVE ;  /* 0x000000000000791b */ /* 0x003fe20003800000 */
.L_x_105:
[----:B------:R-:W-:Y:S02]  /*f6f0*/  IMAD.MOV.U32 R13, RZ, RZ, R0 ;  /* 0x000000ffff0d7224 */ /* 0x000fe400078e0000 */
[----:B------:R-:W-:-:S07]  /*f700*/  IMAD.MOV.U32 R6, RZ, RZ, R14 ;  /* 0x000000ffff067224 */ /* 0x000fce00078e000e */
[----:B------:R-:W-:Y:S05]  /*f710*/  WARPSYNC.COLLECTIVE R15, `(.L_x_106) ;  /* 0x000000000f087348 */ /* 0x000fea0003c00000 */
[----:B------:R0:W1:Y:S02]  /*f720*/  SHFL.IDX P6, R14, R13, R12, R11 ;  /* 0x0000000c0d0e7389 */ /* 0x00006400000c000b */
[----:B01----:R-:W-:Y:S01]  /*f730*/  ENDCOLLECTIVE ;  /* 0x000000000000791b */ /* 0x003fe20003800000 */
.L_x_106:
[----:B------:R-:W-:Y:S02]  /*f740*/  ULDC UR4, c[0x0][0x288] ;  /* 0x0000a20000047ab9 */ /* 0x000fe40000000800 */
[----:B------:R-:W-:-:S05]  /*f750*/  IMAD R3, R8, UR4, RZ ;  /* 0x0000000408037c24 */ /* 0x000fca000f8e02ff */
[----:B------:R-:W-:Y:S01]  /*f760*/  ISETP.GE.AND P2, PT, R5, R3, PT ;  /* 0x000000030500720c */ /* 0x000fe20003f46270 */
[----:B------:R-:W-:Y:S02]  /*f770*/  IMAD.MOV.U32 R13, RZ, RZ, R2 ;  /* 0x000000ffff0d7224 */ /* 0x000fe400078e0002 */
[----:B------:R-:W-:-:S10]  /*f780*/  IMAD.MOV.U32 R12, RZ, RZ, 0x1 ;  /* 0x00000001ff0c7424 */ /* 0x000fd400078e00ff */
[----:B------:R-:W-:Y:S02]  /*f790*/  @!P2 VIADD R8, R4, UR38 ;  /* 0x000000260408ac36 */ /* 0x000fe40008000000 */
[----:B------:R-:W-:-:S07]  /*f7a0*/  IMAD.MOV.U32 R7, RZ, RZ, R14 ;  /* 0x000000ffff077224 */ /* 0x000fce00078e000e */
[----:B------:R-:W-:Y:S05]  /*f7b0*/  WARPSYNC.COLLECTIVE R15, `(.L_x_107) ;  /* 0x000000000f087348 */ /* 0x000fea0003c00000 */
[----:B------:R0:W1:Y:S02]  /*f7c0*/  SHFL.IDX P6, R14, R13, R12, R11 ;  /* 0x0000000c0d0e7389 */ /* 0x00006400000c000b */
[----:B01----:R-:W-:Y:S01]  /*f7d0*/  ENDCOLLECTIVE ;  /* 0x000000000000791b */ /* 0x003fe20003800000 */
.L_x_107:
[----:B------:R-:W-:-:S05]  /*f7e0*/  @!P2 IADD3 R7, P3, R19, R7, RZ ;  /* 0x000000071307a210 */ /* 0x000fca0007f7e0ff */
[----:B------:R-:W-:-:S05]  /*f7f0*/  @!P2 IMAD.X R6, RZ, RZ, R6, P3 ;  /* 0x000000ffff06a224 */ /* 0x000fca00018e0606 */
[----:B------:R-:W-:Y:S01]  /*f800*/  @!P2 LOP3.LUT R7, R7, R6, RZ, 0x3c, !PT ;  /* 0x000000060707a212 */ /* 0x000fe200078e3cff */
[----:B------:R-:W-:-:S03]  /*f810*/  IMAD.MOV.U32 R13, RZ, RZ, R0 ;  /* 0x000000ffff0d7224 */ /* 0x000fc600078e0000 */
[----:B------:R-:W-:-:S04]  /*f820*/  @!P2 LOP3.LUT R6, R7, R6, RZ, 0x3c, !PT ;  /* 0x000000060706a212 */ /* 0x000fc800078e3cff */
[----:B------:R-:W-:-:S05]  /*f830*/  @!P2 LOP3.LUT R7, R7, R6, RZ, 0x3c, !PT ;  /* 0x000000060707a212 */ /* 0x000fca00078e3cff */
[----:B------:R-:W-:Y:S01]  /*f840*/  @!PT LDS RZ, [RZ] ;  /* 0x00000000fffff984 */ /* 0x000fe20000000800 */
[----:B------:R-:W-:Y:S01]  /*f850*/  @!PT LDS RZ, [RZ] ;  /* 0x00000000fffff984 */ /* 0x000fe20000000800 */
[----:B------:R-:W-:Y:S01]  /*f860*/  @!PT LDS RZ, [RZ] ;  /* 0x00000000fffff984 */ /* 0x000fe20000000800 */
[----:B------:R-:W-:Y:S04]  /*f870*/  @!P2 LDGSTS.E.BYPASS.LTC128B.128 [R8+0x20400], desc[UR40][R6.64], !P1 ;  /* 0x204000000608afae */ /* 0x000fe8000c901d68 */
[----:B------:R0:W-:Y:S02]  /*f880*/  @!P2 LDGSTS.E.BYPASS.LTC128B.128 [R8+0x24400], desc[UR40][R6.64+0x80], !P0 ;  /* 0x244000800608afae */ /* 0x0001e4000c101d68 */
[----:B0-----:R-:W-:-:S05]  /*f890*/  VIADD R6, R5, 0x10 ;  /* 0x0000001005067836 */ /* 0x001fca0000000000 */
[----:B------:R-:W-:Y:S01]  /*f8a0*/  ISETP.GE.AND P2, PT, R6, R3, PT ;  /* 0x000000030600720c */ /* 0x000fe20003f46270 */
[----:B------:R-:W-:-:S12]  /*f8b0*/  IMAD.MOV.U32 R6, RZ, RZ, R14 ;  /* 0x000000ffff067224 */ /* 0x000fd800078e000e */
[----:B------:R-:W-:Y:S05]  /*f8c0*/  WARPSYNC.COLLECTIVE R15, `(.L_x_108) ;  /* 0x000000000f087348 */ /* 0x000fea0003c00000 */
[----:B------:R0:W1:Y:S02]  /*f8d0*/  SHFL.IDX P6, R14, R13, R12, R11 ;  /* 0x0000000c0d0e7389 */ /* 0x00006400000c000b */
[----:B01----:R-:W-:Y:S01]  /*f8e0*/  ENDCOLLECTIVE ;  /* 0x000000000000791b */ /* 0x003fe20003800000 */
.L_x_108:
[----:B------:R-:W-:Y:S02]  /*f8f0*/  @!P2 VIADD R8, R4, UR38 ;  /* 0x000000260408ac36 */ /* 0x000fe40008000000 */
[----:B------:R-:W-:Y:S02]  /*f900*/  IMAD.MOV.U32 R13, RZ, RZ, R2 ;  /* 0x000000ffff0d7224 */ /* 0x000fe400078e0002 */
[----:B------:R-:W-:Y:S02]  /*f910*/  IMAD.MOV.U32 R12, RZ, RZ, 0x2 ;  /* 0x00000002ff0c7424 */ /* 0x000fe400078e00ff */
[----:B------:R-:W-:-:S07]  /*f920*/  IMAD.MOV.U32 R7, RZ, RZ, R14 ;  /* 0x000000ffff077224 */ /* 0x000fce00078e000e */
[----:B------:R-:W-:Y:S05]  /*f930*/  WARPSYNC.COLLECTIVE R15, `(.L_x_109) ;  /* 0x000000000f087348 */ /* 0x000fea0003c00000 */
[----:B------:R0:W1:Y:S02]  /*f940*/  SHFL.IDX P6, R14, R13, R12, R11 ;  /* 0x0000000c0d0e7389 */ /* 0x00006400000c000b */
[----:B01----:R-:W-:Y:S01]  /*f950*/  ENDCOLLECTIVE ;  /* 0x000000000000791b */ /* 0x003fe20003800000 */
.L_x_109:
        /* <DEDUP_REMOVED lines=17> */
.L_x_110:
[----:B------:R-:W-:Y:S02]  /*fa70*/  @!P2 VIADD R8, R4, UR38 ;  /* 0x000000260408ac36 */ /* 0x000fe40008000000 */
[----:B------:R-:W-:Y:S02]  /*fa80*/  IMAD.MOV.U32 R13, RZ, RZ, R2 ;  /* 0x000000ffff0d7224 */ /* 0x000fe400078e0002 */
[----:B------:R-:W-:Y:S02]  /*fa90*/  IMAD.MOV.U32 R12, RZ, RZ, 0x3 ;  /* 0x00000003ff0c7424 */ /* 0x000fe400078e00ff */
[----:B------:R-:W-:-:S07]  /*faa0*/  IMAD.MOV.U32 R7, RZ, RZ, R14 ;  /* 0x000000ffff077224 */ /* 0x000fce00078e000e */
[----:B------:R-:W-:Y:S05]  /*fab0*/  WARPSYNC.COLLECTIVE R15, `(.L_x_111) ;  /* 0x000000000f087348 */ /* 0x000fea0003c00000 */
[----:B------:R0:W1:Y:S02]  /*fac0*/  SHFL.IDX P6, R14, R13, R12, R11 ;  /* 0x0000000c0d0e7389 */ /* 0x00006400000c000b */
[----:B01----:R-:W-:Y:S01]  /*fad0*/  ENDCOLLECTIVE ;  /* 0x000000000000791b */ /* 0x003fe20003800000 */
.L_x_111:
        /* <DEDUP_REMOVED lines=17> */
.L_x_112:
[----:B------:R-:W-:Y:S02]  /*fbf0*/  @!P2 VIADD R8, R4, UR38 ;  /* 0x000000260408ac36 */ /* 0x000fe40008000000 */
[----:B------:R-:W-:Y:S02]  /*fc00*/  IMAD.MOV.U32 R13, RZ, RZ, R2 ;  /* 0x000000ffff0d7224 */ /* 0x000fe400078e0002 */
[----:B------:R-:W-:Y:S02]  /*fc10*/  IMAD.MOV.U32 R12, RZ, RZ, 0x4 ;  /* 0x00000004ff0c7424 */ /* 0x000fe400078e00ff */
[----:B------:R-:W-:-:S07]  /*fc20*/  IMAD.MOV.U32 R7, RZ, RZ, R14 ;  /* 0x000000ffff077224 */ /* 0x000fce00078e000e */
[----:B------:R-:W-:Y:S05]  /*fc30*/  WARPSYNC.COLLECTIVE R15, `(.L_x_113) ;  /* 0x000000000f087348 */ /* 0x000fea0003c00000 */
[----:B------:R0:W1:Y:S02]  /*fc40*/  SHFL.IDX P6, R14, R13, R12, R11 ;  /* 0x0000000c0d0e7389 */ /* 0x00006400000c000b */
[----:B01----:R-:W-:Y:S01]  /*fc50*/  ENDCOLLECTIVE ;  /* 0x000000000000791b */ /* 0x003fe20003800000 */
.L_x_113:
        /* <DEDUP_REMOVED lines=17> */
.L_x_114:
[----:B------:R-:W-:Y:S02]  /*fd70*/  @!P2 VIADD R8, R4, UR38 ;  /* 0x000000260408ac36 */ /* 0x000fe40008000000 */
[----:B------:R-:W-:Y:S02]  /*fd80*/  IMAD.MOV.U32 R13, RZ, RZ, R2 ;  /* 0x000000ffff0d7224 */ /* 0x000fe400078e0002 */
[----:B------:R-:W-:Y:S02]  /*fd90*/  IMAD.MOV.U32 R12, RZ, RZ, 0x5 ;  /* 0x00000005ff0c7424 */ /* 0x000fe400078e00ff */
[----:B------:R-:W-:-:S07]  /*fda0*/  IMAD.MOV.U32 R7, RZ, RZ, R14 ;  /* 0x000000ffff077224 */ /* 0x000fce00078e000e */
[----:B------:R-:W-:Y:S05]  /*fdb0*/  WARPSYNC.COLLECTIVE R15, `(.L_x_115) ;  /* 0x000000000f087348 */ /* 0x000fea0003c00000 */
[----:B------:R0:W1:Y:S02]  /*fdc0*/  SHFL.IDX P6, R14, R13, R12, R11 ;  /* 0x0000000c0d0e7389 */ /* 0x00006400000c000b */
[----:B01----:R-:W-:Y:S01]  /*fdd0*/  ENDCOLLECTIVE ;  /* 0x000000000000791b */ /* 0x003fe20003800000 */
.L_x_115:
        /* <DEDUP_REMOVED lines=17> */
.L_x_116:
[----:B------:R-:W-:Y:S02]  /*fef0*/  @!P2 VIADD R8, R4, UR38 ;  /* 0x000000260408ac36 */ /* 0x000fe40008000000 */
[----:B------:R-:W-:Y:S02]  /*ff00*/  IMAD.MOV.U32 R13, RZ, RZ, R2 ;  /* 0x000000ffff0d7224 */ /* 0x000fe400078e0002 */
[----:B------:R-:W-:Y:S02]  /*ff10*/  IMAD.MOV.U32 R12, RZ, RZ, 0x6 ;  /* 0x00000006ff0c7424 */ /* 0x000fe400078e00ff */
[----:B------:R-:W-:-:S07]  /*ff20*/  IMAD.MOV.U32 R7, RZ, RZ, R14 ;  /* 0x000000ffff077224 */ /* 0x000fce00078e000e */
[----:B------:R-:W-:Y:S05]  /*ff30*/  WARPSYNC.COLLECTIVE R15, `(.L_x_117) ;  /* 0x000000000f087348 */ /* 0x000fea0003c00000 */
[----:B------:R0:W1:Y:S02]  /*ff40*/  SHFL.IDX P6, R14, R13, R12, R11 ;  /* 0x0000000c0d0e7389 */ /* 0x00006400000c000b */
[----:B01----:R-:W-:Y:S01]  /*ff50*/  ENDCOLLECTIVE ;  /* 0x000000000000791b */ /* 0x003fe20003800000 */
.L_x_117:
        /* <DEDUP_REMOVED lines=11> */
[----:B0-----:R-:W-:-:S07]  /*10010*/  IMAD.MOV.U32 R6, RZ, RZ, R14 ;  /* 0x000000ffff067224 */ /* 0x001fce00078e000e */
[----:B------:R-:W-:Y:S05]  /*10020*/  WARPSYNC.COLLECTIVE R15, `(.L_x_118) ;  /* 0x000000000f087348 */ /* 0x000fea0003c00000 */
[----:B------:R0:W1:Y:S02]  /*10030*/  SHFL.IDX P6, R14, R13, R12, R11 ;  /* 0x0000000c0d0e7389 */ /* 0x00006400000c000b */
[----:B01----:R-:W-:Y:S01]  /*10040*/  ENDCOLLECTIVE ;  /* 0x000000000000791b */ /* 0x003fe20003800000 */
.L_x_118:
[----:B------:R-:W-:-:S05]  /*10050*/  VIADD R8, R5, 0x60 ;  /* 0x0000006005087836 */ /* 0x000fca0000000000 */
        /* <DEDUP_REMOVED lines=8> */
.L_x_119:
        /* <DEDUP_REMOVED lines=15> */
.L_x_120:
[----:B------:R-:W-:Y:S01]  /*101d0*/  IMAD.MOV.U32 R0, RZ, RZ, R14 ;  /* 0x000000ffff007224 */ /* 0x000fe200078e000e */
[----:B------:R-:W-:Y:S06]  /*101e0*/  BRA `(.L_x_121) ;  /* 0xffffffcc00047947 */ /* 0x000fec000383ffff */
.L_x_58:
[----:B0-2---:R-:W-:-:S04]  /*101f0*/  IMAD.U32 R2, RZ, RZ, UR38 ;  /* 0x00000026ff027e24 */ /* 0x005fc8000f8e00ff */
[----:B------:R0:W2:Y:S03]  /*10200*/  SYNCS.PHASECHK.TRANS64.TRYWAIT P0, [R2+URZ+0x38820], R0 ;  /* 0x03882000020075a7 */ /* 0x0000a6000800017f */
[----:B--2---:R-:W-:Y:S05]  /*10210*/  @!P0 NANOSLEEP.SYNCS 0x989680 ;  /* 0x009896800000895d */ /* 0x004fea0003900000 */
[----:B------:R-:W2:Y:S02]  /*10220*/  @!P0 SYNCS.PHASECHK.TRANS64 P0, [R2+URZ+0x38820], R0 ;  /* 0x03882000020085a7 */ /* 0x000ea4000800007f */
[----:B--2---:R-:W-:Y:S05]  /*10230*/  @!P0 BRA `(.L_x_58) ;  /* 0xfffffffc00ec8947 */ /* 0x004fea000383ffff */
[----:B------:R-:W-:Y:S05]  /*10240*/  BRA `(.L_x_122) ;  /* 0xffffffcc00447947 */ /* 0x000fea000383ffff */
.L_x_63:
[----:B0-----:R0:W1:Y:S02]  /*10250*/  SYNCS.PHASECHK.TRANS64.TRYWAIT P0, [R6+URZ+0x38880], R5 ;  /* 0x03888005060075a7 */ /* 0x001064000800017f */
[----:B-1----:R-:W-:Y:S05]  /*10260*/  @!P0 NANOSLEEP.SYNCS 0x989680 ;  /* 0x009896800000895d */ /* 0x002fea0003900000 */
[----:B------:R-:W1:Y:S02]  /*10270*/  @!P0 SYNCS.PHASECHK.TRANS64 P0, [R6+URZ+0x38880], R5 ;  /* 0x03888005060085a7 */ /* 0x000e64000800007f */
[----:B-1----:R-:W-:Y:S05]  /*10280*/  @!P0 BRA `(.L_x_63) ;  /* 0xfffffffc00f08947 */ /* 0x002fea000383ffff */
[----:B------:R-:W-:Y:S05]  /*10290*/  BRA `(.L_x_123) ;  /* 0xffffffd000147947 */ /* 0x000fea000383ffff */
.L_x_68:
[----:B-1----:R1:W2:Y:S02]  /*102a0*/  SYNCS.PHASECHK.TRANS64.TRYWAIT P0, [R6+URZ+0x38840], R5 ;  /* 0x03884005060075a7 */ /* 0x0022a4000800017f */
[----:B--2---:R-:W-:Y:S05]  /*102b0*/  @!P0 NANOSLEEP.SYNCS 0x989680 ;  /* 0x009896800000895d */ /* 0x004fea0003900000 */
[----:B------:R-:W2:Y:S02]  /*102c0*/  @!P0 SYNCS.PHASECHK.TRANS64 P0, [R6+URZ+0x38840], R5 ;  /* 0x03884005060085a7 */ /* 0x000ea4000800007f */
[----:B--2---:R-:W-:Y:S05]  /*102d0*/  @!P0 BRA `(.L_x_68) ;  /* 0xfffffffc00f08947 */ /* 0x004fea000383ffff */
[----:B------:R-:W-:Y:S05]  /*102e0*/  BRA `(.L_x_124) ;  /* 0xffffffd000c07947 */ /* 0x000fea000383ffff */
.L_x_74:
[----:B0-----:R0:W1:Y:S02]  /*102f0*/  SYNCS.PHASECHK.TRANS64.TRYWAIT P0, [R19+URZ+0x38870], R4 ;  /* 0x03887004130075a7 */ /* 0x001064000800017f */
[----:B-1----:R-:W-:Y:S05]  /*10300*/  @!P0 NANOSLEEP.SYNCS 0x989680 ;  /* 0x009896800000895d */ /* 0x002fea0003900000 */
[----:B------:R-:W1:Y:S02]  /*10310*/  @!P0 SYNCS.PHASECHK.TRANS64 P0, [R19+URZ+0x38870], R4 ;  /* 0x03887004130085a7 */ /* 0x000e64000800007f */
[----:B-1----:R-:W-:Y:S05]  /*10320*/  @!P0 BRA `(.L_x_74) ;  /* 0xfffffffc00f08947 */ /* 0x002fea000383ffff */
[----:B------:R-:W-:Y:S05]  /*10330*/  BRA `(.L_x_125) ;  /* 0xffffffd4008c7947 */ /* 0x000fea000383ffff */
.L_x_76:
[----:B0-----:R0:W1:Y:S02]  /*10340*/  SYNCS.PHASECHK.TRANS64.TRYWAIT P0, [R19+URZ+0x38860], R4 ;  /* 0x03886004130075a7 */ /* 0x001064000800017f */
[----:B-1----:R-:W-:Y:S05]  /*10350*/  @!P0 NANOSLEEP.SYNCS 0x989680 ;  /* 0x009896800000895d */ /* 0x002fea0003900000 */
[----:B------:R-:W1:Y:S02]  /*10360*/  @!P0 SYNCS.PHASECHK.TRANS64 P0, [R19+URZ+0x38860], R4 ;  /* 0x03886004130085a7 */ /* 0x000e64000800007f */
[----:B-1----:R-:W-:Y:S05]  /*10370*/  @!P0 BRA `(.L_x_76) ;  /* 0xfffffffc00f08947 */ /* 0x002fea000383ffff */
[----:B------:R-:W-:Y:S05]  /*10380*/  BRA `(.L_x_126) ;  /* 0xffffffd400907947 */ /* 0x000fea000383ffff */
.L_x_82:
[----:B--2---:R2:W3:Y:S02]  /*10390*/  SYNCS.PHASECHK.TRANS64.TRYWAIT P0, [R16+URZ+0x38870], R3 ;  /* 0x03887003100075a7 */ /* 0x0044e4000800017f */
[----:B---3--:R-:W-:Y:S05]  /*103a0*/  @!P0 NANOSLEEP.SYNCS 0x989680 ;  /* 0x009896800000895d */ /* 0x008fea0003900000 */
[----:B------:R-:W3:Y:S02]  /*103b0*/  @!P0 SYNCS.PHASECHK.TRANS64 P0, [R16+URZ+0x38870], R3 ;  /* 0x03887003100085a7 */ /* 0x000ee4000800007f */
[----:B---3--:R-:W-:Y:S05]  /*103c0*/  @!P0 BRA `(.L_x_82) ;  /* 0xfffffffc00f08947 */ /* 0x008fea000383ffff */
[----:B------:R-:W-:Y:S05]  /*103d0*/  BRA `(.L_x_127) ;  /* 0xffffffe000507947 */ /* 0x000fea000383ffff */
.L_x_84:
[----:B--2---:R2:W3:Y:S02]  /*103e0*/  SYNCS.PHASECHK.TRANS64.TRYWAIT P0, [R16+URZ+0x38860], R3 ;  /* 0x03886003100075a7 */ /* 0x0044e4000800017f */
[----:B---3--:R-:W-:Y:S05]  /*103f0*/  @!P0 NANOSLEEP.SYNCS 0x989680 ;  /* 0x009896800000895d */ /* 0x008fea0003900000 */
[----:B------:R-:W3:Y:S02]  /*10400*/  @!P0 SYNCS.PHASECHK.TRANS64 P0, [R16+URZ+0x38860], R3 ;  /* 0x03886003100085a7 */ /* 0x000ee4000800007f */
[----:B---3--:R-:W-:Y:S05]  /*10410*/  @!P0 BRA `(.L_x_84) ;  /* 0xfffffffc00f08947 */ /* 0x008fea000383ffff */
[----:B------:R-:W-:Y:S05]  /*10420*/  BRA `(.L_x_128) ;  /* 0xffffffe000547947 */ /* 0x000fea000383ffff */
.L_x_86:
[----:B0-----:R0:W1:Y:S02]  /*10430*/  SYNCS.PHASECHK.TRANS64.TRYWAIT P0, [R7+URZ+0x38820], R2 ;  /* 0x03882002070075a7 */ /* 0x001064000800017f */
[----:B-1----:R-:W-:Y:S05]  /*10440*/  @!P0 NANOSLEEP.SYNCS 0x989680 ;  /* 0x009896800000895d */ /* 0x002fea0003900000 */
[----:B------:R-:W1:Y:S02]  /*10450*/  @!P0 SYNCS.PHASECHK.TRANS64 P0, [R7+URZ+0x38820], R2 ;  /* 0x03882002070085a7 */ /* 0x000e64000800007f */
[----:B-1----:R-:W-:Y:S05]  /*10460*/  @!P0 BRA `(.L_x_86) ;  /* 0xfffffffc00f08947 */ /* 0x002fea000383ffff */
[----:B------:R-:W-:Y:S05]  /*10470*/  BRA `(.L_x_129) ;  /* 0xffffffe800d87947 */ /* 0x000fea000383ffff */
.L_x_88:
[----:B0-----:R0:W1:Y:S02]  /*10480*/  SYNCS.PHASECHK.TRANS64.TRYWAIT P1, [R6+URZ], R3 ;  /* 0x00000003060075a7 */ /* 0x001064000802017f */
[----:B-1----:R-:W-:Y:S05]  /*10490*/  @!P1 NANOSLEEP.SYNCS 0x989680 ;  /* 0x009896800000995d */ /* 0x002fea0003900000 */
[----:B------:R-:W1:Y:S02]  /*104a0*/  @!P1 SYNCS.PHASECHK.TRANS64 P1, [R6+URZ], R3 ;  /* 0x00000003060095a7 */ /* 0x000e64000802007f */
[----:B-1----:R-:W-:Y:S05]  /*104b0*/  @!P1 BRA `(.L_x_88) ;  /* 0xfffffffc00f09947 */ /* 0x002fea000383ffff */
[----:B------:R-:W-:Y:S05]  /*104c0*/  BRA `(.L_x_130) ;  /* 0xffffffec00287947 */ /* 0x000fea000383ffff */
.L_x_89:
[----:B-1----:R1:W2:Y:S02]  /*104d0*/  SYNCS.PHASECHK.TRANS64.TRYWAIT P1, [R5+URZ], R2 ;  /* 0x00000002050075a7 */ /* 0x0022a4000802017f */
[----:B--2---:R-:W-:Y:S05]  /*104e0*/  @!P1 NANOSLEEP.SYNCS 0x989680 ;  /* 0x009896800000995d */ /* 0x004fea0003900000 */
[----:B------:R-:W2:Y:S02]  /*104f0*/  @!P1 SYNCS.PHASECHK.TRANS64 P1, [R5+URZ], R2 ;  /* 0x00000002050095a7 */ /* 0x000ea4000802007f */
[----:B--2---:R-:W-:Y:S05]  /*10500*/  @!P1 BRA `(.L_x_89) ;  /* 0xfffffffc00f09947 */ /* 0x004fea000383ffff */
[----:B------:R-:W-:Y:S05]  /*10510*/  BRA `(.L_x_131) ;  /* 0xffffffec001c7947 */ /* 0x000fea000383ffff */
.L_x_91:
[----:B--2---:R2:W3:Y:S02]  /*10520*/  SYNCS.PHASECHK.TRANS64.TRYWAIT P1, [R0+URZ+0x38860], R3 ;  /* 0x03886003000075a7 */ /* 0x0044e4000802017f */
[----:B---3--:R-:W-:Y:S05]  /*10530*/  @!P1 NANOSLEEP.SYNCS 0x989680 ;  /* 0x009896800000995d */ /* 0x008fea0003900000 */
[----:B------:R-:W3:Y:S02]  /*10540*/  @!P1 SYNCS.PHASECHK.TRANS64 P1, [R0+URZ+0x38860], R3 ;  /* 0x03886003000095a7 */ /* 0x000ee4000802007f */
[----:B---3--:R-:W-:Y:S05]  /*10550*/  @!P1 BRA `(.L_x_91) ;  /* 0xfffffffc00f09947 */ /* 0x008fea000383ffff */
[----:B------:R-:W-:Y:S05]  /*10560*/  BRA `(.L_x_132) ;  /* 0xffffffec001c7947 */ /* 0x000fea000383ffff */
.L_x_93:
[----:B-1----:R1:W3:Y:S02]  /*10570*/  SYNCS.PHASECHK.TRANS64.TRYWAIT P1, [R5+URZ+0x38860], R2 ;  /* 0x03886002050075a7 */ /* 0x0022e4000802017f */
[----:B---3--:R-:W-:Y:S05]  /*10580*/  @!P1 NANOSLEEP.SYNCS 0x989680 ;  /* 0x009896800000995d */ /* 0x008fea0003900000 */
[----:B------:R-:W3:Y:S02]  /*10590*/  @!P1 SYNCS.PHASECHK.TRANS64 P1, [R5+URZ+0x38860], R2 ;  /* 0x03886002050095a7 */ /* 0x000ee4000802007f */
[----:B---3--:R-:W-:Y:S05]  /*105a0*/  @!P1 BRA `(.L_x_93) ;  /* 0xfffffffc00f09947 */ /* 0x008fea000383ffff */
[----:B------:R-:W-:Y:S05]  /*105b0*/  BRA `(.L_x_133) ;  /* 0xffffffec001c7947 */ /* 0x000fea000383ffff */
.L_x_95:
[----:B---3--:R3:W4:Y:S02]  /*105c0*/  SYNCS.PHASECHK.TRANS64.TRYWAIT P0, [R0+URZ+0x38880], R3 ;  /* 0x03888003000075a7 */ /* 0x008724000800017f */
[----:B----4-:R-:W-:Y:S05]  /*105d0*/  @!P0 NANOSLEEP.SYNCS 0x989680 ;  /* 0x009896800000895d */ /* 0x010fea0003900000 */
[----:B------:R-:W4:Y:S02]  /*105e0*/  @!P0 SYNCS.PHASECHK.TRANS64 P0, [R0+URZ+0x38880], R3 ;  /* 0x03888003000085a7 */ /* 0x000f24000800007f */
[----:B----4-:R-:W-:Y:S05]  /*105f0*/  @!P0 BRA `(.L_x_95) ;  /* 0xfffffffc00f08947 */ /* 0x010fea000383ffff */
[----:B------:R-:W-:Y:S05]  /*10600*/  BRA `(.L_x_96) ;  /* 0xffffffec00187947 */ /* 0x000fea000383ffff */
.L_x_134:
[----:B------:R-:W-:-:S00]  /*10610*/  BRA `(.L_x_134) ;  /* 0xfffffffc00fc7947 */ /* 0x000fc0000383ffff */
[----:B------:R-:W-:-:S00]  /*10620*/  NOP ;  /* 0x0000000000007918 */ /* 0x000fc00000000000 */
        /* <DEDUP_REMOVED lines=13> */
.L_x_13257:


//--------------------- .text._ZN7cutlass13device_kernelIN5flash11enable_sm90INS1_16FlashAttnFwdSm90INS1_25CollectiveMainloopFwdSm90ILi2EN4cute5tupleIJNS5_1CILi1EEES8_S8_EEENS6_IJNS7_ILi128EEESA_NS7_ILi256EEEEEELi256ENS_12float_e4m3_tEfNS_4arch4Sm90ELb0ELb0ELb0ELb1ELb0ELb0ELb0ELb1ELb1ELb1ELb1ELb0EEENS1_21CollectiveEpilogueFwdINS6_IJSA_SB_SA_EEES9_NS_10bfloat16_tESF_Li256ELb1ELb1ELb1ELb1EEENS1_36VarlenDynamicPersistentTileSchedulerILi128ELi128ELi256ELi128ELb1ELb1ELb1ELb0ELb1ELb1EEEEEEEEEvNT_6ParamsE --------------------------
	.section	.text._ZN7cutlass13device_kernelIN5flash11enable_sm90INS1_16FlashAttnFwdSm90INS1_25CollectiveMainloopFwdSm90ILi2EN4cute5tupleIJNS5_1CILi1EEES8_S8_EEENS6_IJNS7_ILi128EEESA_NS7_ILi256EEEEEELi256ENS_12float_e4m3_tEfNS_4arch4Sm90ELb0ELb0ELb0ELb1ELb0ELb0ELb0ELb1ELb1ELb1ELb1ELb0EEENS1_21CollectiveEpilogueFwdINS6_IJSA_SB_SA_EEES9_NS_10bfloat16_tESF_Li256ELb1ELb1ELb1ELb1EEENS1_36VarlenDynamicPersistentTileSchedulerILi128ELi128ELi256ELi128ELb1ELb1ELb1ELb0ELb1ELb1EEEEEEEEEvNT_6ParamsE,"ax",@progbits
	.align	128
.text._ZN7cutlass13device_kernelIN5flash11enable_sm90INS1_16FlashAttnFwdSm90INS1_25CollectiveMainloopFwdSm90ILi2EN4cute5tupleIJNS5_1CILi1EEES8_S8_EEENS6_IJNS7_ILi128EEESA_NS7_ILi256EEEEEELi256ENS_12float_e4m3_tEfNS_4arch4Sm90ELb0ELb0ELb0ELb1ELb0ELb0ELb0ELb1ELb1ELb1ELb1ELb0EEENS1_21CollectiveEpilogueFwdINS6_IJSA_SB_SA_EEES9_NS_10bfloat16_tESF_Li256ELb1ELb1ELb1ELb1EEENS1_36VarlenDynamicPersistentTileSchedulerILi128ELi128ELi256ELi128ELb1ELb1ELb1ELb0ELb1ELb1EEEEEEEEEvNT_6ParamsE:
        .type           _ZN7cutlass13device_kernelIN5flash11enable_sm90INS1_16FlashAttnFwdSm90INS1_25CollectiveMainloopFwdSm90ILi2EN4cute5tupleIJNS5_1CILi1EEES8_S8_EEENS6_IJNS7_ILi128EEESA_NS7_ILi256EEEEEELi256ENS_12float_e4m3_tEfNS_4arch4Sm90ELb0ELb0ELb0ELb1ELb0ELb0ELb0ELb1ELb1ELb1ELb1ELb0EEENS1_21CollectiveEpilogueFwdINS6_IJSA_SB_SA_EEES9_NS_10bfloat16_tESF_Li256ELb1ELb1ELb1ELb1EEENS1_36VarlenDynamicPersistentTileSchedulerILi128ELi128ELi256ELi128ELb1ELb1ELb1ELb0ELb1ELb1EEEEEEEEEvNT_6ParamsE,@function
        .size           _ZN7cutlass13device_kernelIN5flash11enable_sm90INS1_16FlashAttnFwdSm90INS1_25CollectiveMainloopFwdSm90ILi2EN4cute5tupleIJNS5_1CILi1EEES8_S8_EEENS6_IJNS7_ILi128EEESA_NS7_ILi256EEEEEELi256ENS_12float_e4m3_tEfNS_4arch4Sm90ELb0ELb0ELb0ELb1ELb0ELb0ELb0ELb1ELb1ELb1ELb1ELb0EEENS1_21CollectiveEpilogueFwdINS6_IJSA_SB_SA_EEES9_NS_10bfloat16_tESF_Li256ELb1ELb1ELb1ELb1EEENS1_36VarlenDynamicPersistentTileSchedulerILi128ELi128ELi256ELi128ELb1ELb1ELb1ELb0ELb1ELb1EEEEEEEEEvNT_6ParamsE,(.L_x_13258 - _ZN7cutlass13device_kernelIN5flash11enable_sm90INS1_16FlashAttnFwdSm90INS1_25CollectiveMainloopFwdSm90ILi2EN4cute5tupleIJNS5_1CILi1EEES8_S8_EEENS6_IJNS7_ILi128EEESA_NS7_ILi256EEEEEELi256ENS_12float_e4m3_tEfNS_4arch4Sm90ELb0ELb0ELb0ELb1ELb0ELb0ELb0ELb1ELb1ELb1ELb1ELb0EEENS1_21CollectiveEpilogueFwdINS6_IJSA_SB_SA_EEES9_NS_10bfloat16_tESF_Li256ELb1ELb1ELb1ELb1EEENS1_36VarlenDynamicPersistentTileSchedulerILi128ELi128ELi256ELi128ELb1ELb1ELb1ELb0ELb1ELb1EEEEEEEEEvNT_6ParamsE)
        .other          _ZN7cutlass13device_kernelIN5flash11enable_sm90INS1_16FlashAttnFwdSm90INS1_25CollectiveMainloopFwdSm90ILi2EN4cute5tupleIJNS5_1CILi1EEES8_S8_EEENS6_IJNS7_ILi128EEESA_NS7_ILi256EEEEEELi256ENS_12float_e4m3_tEfNS_4arch4Sm90ELb0ELb0ELb0ELb1ELb0ELb0ELb0ELb1ELb1ELb1ELb1ELb0EEENS1_21CollectiveEpilogueFwdINS6_IJSA_SB_SA_EEES9_NS_10bfloat16_tESF_Li256ELb1ELb1ELb1ELb1EEENS1_36VarlenDynamicPersistentTileSchedulerILi128ELi128ELi256ELi128ELb1ELb1ELb1ELb0ELb1ELb1EEEEEEEEEvNT_6ParamsE,@"STO_CUDA_ENTRY STV_DEFAULT"
_ZN7cutlass13device_kernelIN5flash11enable_sm90INS1_16FlashAttnFwdSm90INS1_25CollectiveMainloopFwdSm90ILi2EN4cute5tupleIJNS5_1CILi1EEES8_S8_EEENS6_IJNS7_ILi128EEESA_NS7_ILi256EEEEEELi256ENS_12float_e4m3_tEfNS_4arch4Sm90ELb0ELb0ELb0ELb1ELb0ELb0ELb0ELb1ELb1ELb1ELb1ELb0EEENS1_21CollectiveEpilogueFwdINS6_IJSA_SB_SA_EEES9_NS_10bfloat16_tESF_Li256ELb1ELb1ELb1ELb1EEENS1_36VarlenDynamicPersistentTileSchedulerILi128ELi128ELi256ELi128ELb1ELb1ELb1ELb0ELb1ELb1EEEEEEEEEvNT_6ParamsE:
[----:B------:R-:W0:Y:S02]  /*0000*/  LDC R1, c[0x0][0x28] ;  /* 0x00000a00ff017b82 */ /* 0x000e240000000800 */
[----:B0-----:R-:W-:Y:S01]  /*0010*/  VIADD R1, R1, 0xffffffa8 ;  /* 0xffffffa801017836 */ /* 0x001fe20000000000 */
[----:B------:R-:W0:Y:S01]  /*0020*/  S2R R3, SR_TID.X ;  /* 0x0000000000037919 */ /* 0x000e220000002100 */
[----:B------:R-:W-:Y:S01]  /*0030*/  ELECT P0, URZ, PT ;  /* 0x00000000003f782f */ /* 0x000fe20003800000 */
[----:B------:R-:W-:Y:S01]  /*0040*/  BSSY B0, `(.L_x_135) ;  /* 0x000000e000007945 */ /* 0x000fe20003800000 */
[--C-:B0-----:R-:W-:Y:S02]  /*0050*/  SHF.R.U32.HI R0, RZ, 0x5, R3.reuse ;  /* 0x00000005ff007819 */ /* 0x101fe40000011603 */
[----:B------:R-:W-:-:S03]  /*0060*/  SHF.R.U32.HI R3, RZ, 0x7, R3 ;  /* 0x00000007ff037819 */ /* 0x000fc60000011603 */
        /* <DEDUP_REMOVED lines=11> */
.L_x_136:
[----:B------:R-:W-:Y:S05]  /*0120*/  BSYNC B0 ;  /* 0x0000000000007941 */ /* 0x000fea0003800000 */
.L_x_135:
[----:B------:R-:W-:Y:S01]  /*0130*/  VOTEU.ANY UP0, P0 ;  /* 0x00000000003f7886 */ /* 0x000fe20000000100 */
[----:B------:R-:W0:Y:S01]  /*0140*/  SHFL.IDX PT, R3, R3, RZ, 0x1f ;  /* 0x00001fff03037589 */ /* 0x000e2200000e0000 */
[----:B------:R-:W-:Y:S01]  /*0150*/  UMOV UR4, 0x80 ;  /* 0x0000008000047882 */ /* 0x000fe20000000000 */
[----:B------:R-:W-:Y:S01]  /*0160*/  UMOV UR7, 0x100 ;  /* 0x0000010000077882 */ /* 0x000fe20000000000 */
[----:B------:R-:W-:Y:S01]  /*0170*/  VOTEU.ANY UP1, P0 ;  /* 0x00000000003f7886 */ /* 0x000fe20000020100 */
[----:B------:R-:W1:Y:S01]  /*0180*/  @UP0 S2UR UR8, SR_CgaCtaId ;  /* 0x00000000000809c3 */ /* 0x000e620000008800 */
[----:B------:R-:W2:Y:S01]  /*0190*/  SHFL.IDX PT, R2, R0, RZ, 0x1f ;  /* 0x00001fff00027589 */ /* 0x000ea200000e0000 */
[----:B------:R-:W-:Y:S01]  /*01a0*/  @UP0 UMOV UR6, 0x400 ;  /* 0x0000040000060882 */ /* 0x000fe20000000000 */
[----:B------:R-:W-:-:S04]  /*01b0*/  @UP0 UIADD3 UR4, -UR4, 0x100000, URZ ;  /* 0x0010000004040890 */ /* 0x000fc8000fffe13f */
[----:B------:R-:W-:Y:S02]  /*01c0*/  @UP0 USHF.L.U32 UR5, UR4, 0xb, URZ ;  /* 0x0000000b04050899 */ /* 0x000fe4000800063f */
[----:B------:R-:W-:Y:S01]  /*01d0*/  @UP0 USHF.L.U32 UR4, UR4, 0x1, URZ ;  /* 0x0000000104040899 */ /* 0x000fe2000800063f */
[----:B------:R-:W-:Y:S01]  /*01e0*/  VOTEU.ANY UP2, P0 ;  /* 0x00000000003f7886 */ /* 0x000fe20000040100 */
[----:B0-----:R-:W-:Y:S01]  /*01f0*/  R2UR UR9, R3 ;  /* 0x00000000030972ca */ /* 0x001fe200000e0000 */
[----:B-1----:R-:W-:Y:S01]  /*0200*/  @UP0 ULEA UR8, UR8, UR6, 0x18 ;  /* 0x0000000608080291 */ /* 0x002fe2000f8ec03f */
[----:B--2---:R-:W-:Y:S01]  /*0210*/  ISETP.NE.AND P1, PT, R2, RZ, PT ;  /* 0x000000ff0200720c */ /* 0x004fe20003f25270 */
[----:B------:R-:W-:-:S04]  /*0220*/  @UP0 UIADD3 UR6, -UR7, 0x100000, URZ ;  /* 0x0010000007060890 */ /* 0x000fc8000fffe13f */
[----:B------:R-:W-:Y:S02]  /*0230*/  @UP0 USHF.L.U32 UR7, UR6, 0xb, URZ ;  /* 0x0000000b06070899 */ /* 0x000fe4000800063f */
[----:B------:R-:W-:-:S04]  /*0240*/  @UP0 USHF.L.U32 UR6, UR6, 0x1, URZ ;  /* 0x0000000106060899 */ /* 0x000fc8000800063f */
[----:B------:R-:W-:Y:S01]  /*0250*/  UISETP.NE.AND UP0, UPT, UR9, URZ, UPT ;  /* 0x0000003f0900728c */ /* 0x000fe2000bf05270 */
[----:B------:R-:W0:Y:S02]  /*0260*/  FENCE.VIEW.ASYNC.S ;  /* 0x00000000000073c6 */ /* 0x000e240000000000 */
[----:B0-----:R0:W1:Y:S05]  /*0270*/  @UP1 SYNCS.EXCH.64 URZ, [UR8+0x38800], UR4 ;  /* 0x03880004083f15b2 */ /* 0x00106a0008000100 */
[----:B------:R0:W2:Y:S01]  /*0280*/  @UP2 SYNCS.EXCH.64 URZ, [UR8+0x38820], UR6 ;  /* 0x03882006083f25b2 */ /* 0x0000a20008000100 */
        /* <DEDUP_REMOVED lines=17> */
[----:B------:R3:W0:Y:S02]  /*03a0*/  SYNCS.EXCH.64 URZ, [UR8+0x38848], UR6 ;  /* 0x03884806083f75b2 */ /* 0x0006240008000100 */
[----:B---3--:R-:W-:Y:S01]  /*03b0*/  NOP ;  /* 0x0000000000007918 */ /* 0x008fe20000000000 */
.L_x_137:
[----:B------:R-:W3:Y:S01]  /*03c0*/  SHFL.IDX PT, R2, R0, RZ, 0x1f ;  /* 0x00001fff00027589 */ /* 0x000ee200000e0000 */
[----:B------:R-:W-:Y:S01]  /*03d0*/  NOP ;  /* 0x0000000000007918 */ /* 0x000fe20000000000 */
[----:B---3--:R-:W-:-:S13]  /*03e0*/  ISETP.NE.AND P0, PT, R2, RZ, PT ;  /* 0x000000ff0200720c */ /* 0x008fda0003f05270 */
        /* <DEDUP_REMOVED lines=17> */
[----:B------:R3:W0:Y:S02]  /*0500*/  SYNCS.EXCH.64 URZ, [UR8+0x38868], UR6 ;  /* 0x03886806083f75b2 */ /* 0x0006240008000100 */
[----:B---3--:R-:W-:Y:S01]  /*0510*/  NOP ;  /* 0x0000000000007918 */ /* 0x008fe20000000000 */
.L_x_138:
[----:B------:R-:W3:Y:S01]  /*0520*/  SHFL.IDX PT, R2, R0, RZ, 0x1f ;  /* 0x00001fff00027589 */ /* 0x000ee200000e0000 */
[----:B------:R-:W-:Y:S01]  /*0530*/  NOP ;  /* 0x0000000000007918 */ /* 0x000fe20000000000 */
[----:B---3--:R-:W-:-:S13]  /*0540*/  ISETP.NE.AND P0, PT, R2, RZ, PT ;  /* 0x000000ff0200720c */ /* 0x008fda0003f05270 */
        /* <DEDUP_REMOVED lines=13> */
[----:B------:R3:W0:Y:S02]  /*0620*/  SYNCS.EXCH.64 URZ, [UR6+0x38888], UR4 ;  /* 0x03888804063f75b2 */ /* 0x0006240008000100 */
[----:B---3--:R-:W-:Y:S01]  /*0630*/  NOP ;  /* 0x0000000000007918 */ /* 0x008fe20000000000 */
.L_x_139:
        /* <DEDUP_REMOVED lines=22> */
.L_x_140:
        /* <DEDUP_REMOVED lines=22> */
.L_x_141:
[----:B------:R-:W-:Y:S01]  /*0900*/  PLOP3.LUT P0, PT, PT, PT, UP0, 0x80, 0x0 ;  /* 0x000000000000781c */ /* 0x000fe20003f0f008 */
[----:B------:R-:W-:Y:S01]  /*0910*/  UMOV UR38, 0x1 ;  /* 0x0000000100267882 */ /* 0x000fe20000000000 */
[----:B------:R-:W-:Y:S01]  /*0920*/  NOP ;  /* 0x0000000000007918 */ /* 0x000fe20000000000 */
[----:B------:R-:W-:Y:S01]  /*0930*/  USEL UR38, UR38, 0x2, !UP0 ;  /* 0x0000000226267887 */ /* 0x000fe2000c000000 */
[----:B------:R-:W-:Y:S01]  /*0940*/  ULDC.64 UR50, c[0x0][0x208] ;  /* 0x0000820000327ab9 */ /* 0x000fe20000000a00 */
[----:B012-4-:R-:W-:Y:S08]  /*0950*/  BAR.SYNC.DEFER_BLOCKING 0x0 ;  /* 0x0000000000007b1d */ /* 0x017ff00000010000 */
[----:B------:R-:W-:Y:S05]  /*0960*/  @!P0 BRA `(.L_x_142) ;  /* 0x000000d8008c8947 */ /* 0x000fea0003800000 */
.L_x_143:
[----:B------:R-:W-:-:S08]  /*0970*/  NOP ;  /* 0x0000000000007918 */ /* 0x000fd00000000000 */
[----:B------:R-:W0:Y:S02]  /*0980*/  USETMAXREG.TRY_ALLOC.CTAPOOL UP0, 0xf0 ;  /* 0x000000f0000079c8 */ /* 0x000e240008000600 */
[----:B0-----:R-:W-:-:S13]  /*0990*/  PLOP3.LUT P0, PT, PT, PT, UP0, 0x80, 0x0 ;  /* 0x000000000000781c */ /* 0x001fda0003f0f008 */
[----:B------:R-:W-:Y:S05]  /*09a0*/  @!P0 BRA `(.L_x_143) ;  /* 0xfffffffc00f08947 */ /* 0x000fea000383ffff */
[----:B------:R-:W0:Y:S01]  /*09b0*/  S2R R2, SR_TID.X ;  /* 0x0000000000027919 */ /* 0x000e220000002100 */
[----:B------:R-:W1:Y:S01]  /*09c0*/  S2UR UR5, SR_CgaCtaId ;  /* 0x00000000000579c3 */ /* 0x000e620000008800 */
[----:B------:R-:W-:-:S07]  /*09d0*/  UMOV UR4, 0x400 ;  /* 0x0000040000047882 */ /* 0x000fce0000000000 */
[----:B------:R-:W-:Y:S06]  /*09e0*/  BAR.ARV 0x8, 0x180 ;  /* 0x0206000000007b1d */ /* 0x000fec0000002000 */
[----:B-1----:R-:W-:Y:S01]  /*09f0*/  ULEA UR4, UR5, UR4, 0x18 ;  /* 0x0000000405047291 */ /* 0x002fe2000f8ec03f */
[----:B0-----:R-:W-:-:S04]  /*0a00*/  LOP3.LUT R0, R2, 0xffffff80, RZ, 0xc0, !PT ;  /* 0xffffff8002007812 */ /* 0x001fc800078ec0ff */
[----:B------:R-:W-:-:S13]  /*0a10*/  ISETP.NE.AND P0, PT, R0, 0x80, PT ;  /* 0x000000800000780c */ /* 0x000fda0003f05270 */
[----:B------:R-:W-:Y:S08]  /*0a20*/  @!P0 BAR.ARV 0x9, 0x100 ;  /* 0x0244000000008b1d */ /* 0x000ff00000002000 */
[----:B------:R-:W-:Y:S06]  /*0a30*/  BAR.SYNC.DEFER_BLOCKING 0x5, 0x180 ;  /* 0x0146000000007b1d */ /* 0x000fec0000010000 */
[----:B------:R-:W0:Y:S01]  /*0a40*/  LDS.128 R8, [UR4+0x388d0] ;  /* 0x0388d004ff087984 */ /* 0x000e220008000c00 */
[----:B------:R-:W-:Y:S01]  /*0a50*/  ULDC UR4, c[0x0][0xc3c] ;  /* 0x00030f0000047ab9 */ /* 0x000fe20000000800 */
[----:B------:R-:W-:Y:S06]  /*0a60*/  BAR.ARV 0x4, 0x180 ;  /* 0x0106000000007b1d */ /* 0x000fec0000002000 */
[----:B0-----:R-:W-:-:S13]  /*0a70*/  ISETP.GE.AND P0, PT, R11, UR4, PT ;  /* 0x000000040b007c0c */ /* 0x001fda000bf06270 */
[----:B------:R-:W-:Y:S05]  /*0a80*/  @P0 EXIT ;  /* 0x000000000000094d */ /* 0x000fea0003800000 */
[----:B------:R-:W-:Y:S01]  /*0a90*/  VIADD R0, R2, 0xffffff80 ;  /* 0xffffff8002007836 */ /* 0x000fe20000000000 */
[----:B------:R-:W-:Y:S01]  /*0aa0*/  R2UR UR7, R11 ;  /* 0x000000000b0772ca */ /* 0x000fe200000e0000 */
[----:B------:R-:W-:Y:S01]  /*0ab0*/  ULOP3.LUT UR48, UR38, 0x1, URZ, 0xfc, !UPT ;  /* 0x0000000126307892 */ /* 0x000fe2000f8efc3f */
[----:B------:R-:W-:Y:S01]  /*0ac0*/  R2UR UR5, R9 ;  /* 0x00000000090572ca */ /* 0x000fe200000e0000 */
[----:B------:R-:W-:Y:S01]  /*0ad0*/  UMOV UR47, URZ ;  /* 0x0000003f002f7c82 */ /* 0x000fe20008000000 */
[----:B------:R-:W-:Y:S01]  /*0ae0*/  SHF.R.S32.HI R3, RZ, 0x1f, R0 ;  /* 0x0000001fff037819 */ /* 0x000fe20000011400 */
[----:B------:R-:W-:Y:S01]  /*0af0*/  UMOV UR46, URZ ;  /* 0x0000003f002e7c82 */ /* 0x000fe20008000000 */
[----:B------:R-:W-:Y:S01]  /*0b00*/  R2UR UR6, R10 ;  /* 0x000000000a0672ca */ /* 0x000fe200000e0000 */
[----:B------:R-:W-:Y:S01]  /*0b10*/  UMOV UR54, URZ ;  /* 0x0000003f00367c82 */ /* 0x000fe20008000000 */
[CC--:B------:R-:W-:Y:S02]  /*0b20*/  LEA.HI R2, R3.reuse, R0.reuse, RZ, 0x7 ;  /* 0x0000000003027211 */ /* 0x0c0fe400078f38ff */
[----:B------:R-:W-:-:S02]  /*0b30*/  LEA.HI R4, R3, R0, RZ, 0x5 ;  /* 0x0000000003047211 */ /* 0x000fc400078f28ff */
[----:B------:R-:W-:-:S03]  /*0b40*/  LOP3.LUT R5, R2, 0xffffff80, RZ, 0xc0, !PT ;  /* 0xffffff8002057812 */ /* 0x000fc600078ec0ff */
[----:B------:R-:W-:Y:S02]  /*0b50*/  IMAD.SHL.U32 R6, R4, 0x20, RZ ;  /* 0x0000002004067824 */ /* 0x000fe400078e00ff */
[----:B------:R-:W-:Y:S01]  /*0b60*/  IMAD.IADD R13, R0, 0x1, -R5 ;  /* 0x00000001000d7824 */ /* 0x000fe200078e0a05 */
[CC--:B------:R-:W-:Y:S02]  /*0b70*/  LEA.HI R5, R3.reuse, R0.reuse, RZ, 0x2 ;  /* 0x0000000003057211 */ /* 0x0c0fe400078f10ff */
[----:B------:R-:W-:Y:S02]  /*0b80*/  LEA.HI R3, R3, R0, RZ, 0x4 ;  /* 0x0000000003037211 */ /* 0x000fe400078f20ff */
[----:B------:R-:W-:Y:S01]  /*0b90*/  SHF.R.S32.HI R8, RZ, 0x1f, R13 ;  /* 0x0000001fff087819 */ /* 0x000fe2000001140d */
[----:B------:R-:W-:Y:S01]  /*0ba0*/  STL [R1+0x44], R13 ;  /* 0x0000440d01007387 */ /* 0x000fe20000100800 */
[----:B------:R-:W-:Y:S02]  /*0bb0*/  LOP3.LUT R11, R5, 0xfffffffc, RZ, 0xc0, !PT ;  /* 0xfffffffc050b7812 */ /* 0x000fe400078ec0ff */
[----:B------:R-:W-:-:S02]  /*0bc0*/  LOP3.LUT R5, R3, 0x3fffff0, RZ, 0xc0, !PT ;  /* 0x03fffff003057812 */ /* 0x000fc400078ec0ff */
[----:B------:R-:W-:Y:S01]  /*0bd0*/  SHF.R.S32.HI R4, RZ, 0x4, R3 ;  /* 0x00000004ff047819 */ /* 0x000fe20000011403 */
[----:B------:R-:W-:Y:S01]  /*0be0*/  IMAD.IADD R12, R0, 0x1, -R11 ;  /* 0x00000001000c7824 */ /* 0x000fe200078e0a0b */
[----:B------:R-:W-:Y:S01]  /*0bf0*/  LEA.HI R9, R8, R13, RZ, 0x2 ;  /* 0x0000000d08097211 */ /* 0x000fe200078f10ff */
[----:B------:R-:W-:Y:S01]  /*0c00*/  IMAD.IADD R5, R0, 0x1, -R5 ;  /* 0x0000000100057824 */ /* 0x000fe200078e0a05 */
[----:B------:R-:W-:Y:S02]  /*0c10*/  LEA.HI R0, R3, R4, RZ, 0x1 ;  /* 0x0000000403007211 */ /* 0x000fe400078f08ff */
[--C-:B------:R-:W-:Y:S02]  /*0c20*/  SHF.R.S32.HI R10, RZ, 0x2, R9.reuse ;  /* 0x00000002ff0a7819 */ /* 0x100fe40000011409 */
[----:B------:R-:W-:Y:S02]  /*0c30*/  SHF.R.S32.HI R7, RZ, 0x1f, R9 ;  /* 0x0000001fff077819 */ /* 0x000fe40000011409 */
[----:B------:R-:W-:-:S02]  /*0c40*/  SHF.R.S32.HI R3, RZ, 0x7, R2 ;  /* 0x00000007ff037819 */ /* 0x000fc40000011402 */
[----:B------:R-:W-:Y:S02]  /*0c50*/  LEA.HI R11, R7, R10, RZ, 0x3 ;  /* 0x0000000a070b7211 */ /* 0x000fe400078f18ff */
[----:B------:R-:W-:Y:S02]  /*0c60*/  LEA.HI R2, R2, R3, RZ, 0x1 ;  /* 0x0000000302027211 */ /* 0x000fe400078f08ff */
[----:B------:R-:W-:Y:S02]  /*0c70*/  LOP3.LUT R6, R6, 0xfffffc00, RZ, 0xc0, !PT ;  /* 0xfffffc0006067812 */ /* 0x000fe400078ec0ff */
[----:B------:R-:W-:Y:S02]  /*0c80*/  LOP3.LUT R7, R0, 0x1ffffffe, RZ, 0xc0, !PT ;  /* 0x1ffffffe00077812 */ /* 0x000fe400078ec0ff */
[----:B------:R-:W-:Y:S01]  /*0c90*/  LOP3.LUT R11, R11, 0xfffffff8, RZ, 0xc0, !PT ;  /* 0xfffffff80b0b7812 */ /* 0x000fe200078ec0ff */
[----:B------:R-:W-:Y:S01]  /*0ca0*/  IMAD R6, R5, 0x40, R6 ;  /* 0x0000004005067824 */ /* 0x000fe200078e0206 */
[----:B------:R-:W-:Y:S01]  /*0cb0*/  LEA.HI R8, R8, R13, RZ, 0x5 ;  /* 0x0000000d08087211 */ /* 0x000fe200078f28ff */
[----:B------:R-:W-:Y:S01]  /*0cc0*/  IMAD.IADD R7, R4, 0x1, -R7 ;  /* 0x0000000104077824 */ /* 0x000fe200078e0a07 */
[----:B------:R-:W-:Y:S01]  /*0cd0*/  LOP3.LUT R2, R2, 0x3fffffe, RZ, 0xc0, !PT ;  /* 0x03fffffe02027812 */ /* 0x000fe200078ec0ff */
[----:B------:R-:W-:Y:S01]  /*0ce0*/  IMAD.IADD R11, R10, 0x1, -R11 ;  /* 0x000000010a0b7824 */ /* 0x000fe200078e0a0b */
[----:B------:R-:W-:-:S02]  /*0cf0*/  LEA.HI R0, R12, R12, RZ, 0x1 ;  /* 0x0000000c0c007211 */ /* 0x000fc400078f08ff */
[----:B------:R-:W-:Y:S01]  /*0d00*/  SHF.R.S32.HI R8, RZ, 0x5, R8 ;  /* 0x00000005ff087819 */ /* 0x000fe20000011408 */
[----:B------:R-:W-:Y:S01]  /*0d10*/  IMAD.IADD R2, R3, 0x1, -R2 ;  /* 0x0000000103027824 */ /* 0x000fe200078e0a02 */
[----:B------:R-:W-:Y:S01]  /*0d20*/  LOP3.LUT R3, R0, 0x1ffffffe, RZ, 0xc0, !PT ;  /* 0x1ffffffe00037812 */ /* 0x000fe200078ec0ff */
[----:B------:R-:W-:Y:S01]  /*0d30*/  IMAD R0, R7, 0x8, R6 ;  /* 0x0000000807007824 */ /* 0x000fe200078e0206 */
[----:B------:R-:W-:Y:S01]  /*0d40*/  LOP3.LUT R9, R9, 0x7ffffffc, RZ, 0xc0, !PT ;  /* 0x7ffffffc09097812 */ /* 0x000fe200078ec0ff */
[----:B------:R-:W-:Y:S02]  /*0d50*/  IMAD R11, R8, 0x10, R11 ;  /* 0x00000010080b7824 */ /* 0x000fe400078e020b */
[----:B------:R-:W-:Y:S01]  /*0d60*/  IMAD.IADD R3, R12, 0x1, -R3 ;  /* 0x000000010c037824 */ /* 0x000fe200078e0a03 */
[----:B------:R0:W-:Y:S01]  /*0d70*/  STL [R1+0x50], R0 ;  /* 0x0000500001007387 */ /* 0x0001e20000100800 */
[----:B------:R-:W-:-:S04]  /*0d80*/  IMAD.IADD R9, R13, 0x1, -R9 ;  /* 0x000000010d097824 */ /* 0x000fc800078e0a09 */
[----:B------:R-:W-:-:S04]  /*0d90*/  IMAD.SHL.U32 R16, R9, 0x2, RZ ;  /* 0x0000000209107824 */ /* 0x000fc800078e00ff */
[----:B------:R-:W-:Y:S02]  /*0da0*/  VIADD R32, R16, 0x8 ;  /* 0x0000000810207836 */ /* 0x000fe40000000000 */
[----:B0-----:R-:W-:Y:S02]  /*0db0*/  IMAD R0, R2, 0x40, R11 ;  /* 0x0000004002007824 */ /* 0x001fe400078e020b */
[C---:B------:R-:W-:Y:S01]  /*0dc0*/  VIADD R29, R16.reuse, 0x20 ;  /* 0x00000020101d7836 */ /* 0x040fe20000000000 */
[----:B------:R-:W-:Y:S01]  /*0dd0*/  SHF.R.S32.HI R2, RZ, 0x1f, R32 ;  /* 0x0000001fff027819 */ /* 0x000fe20000011420 */
[C---:B------:R-:W-:Y:S01]  /*0de0*/  VIADD R26, R16.reuse, 0x38 ;  /* 0x00000038101a7836 */ /* 0x040fe20000000000 */
[----:B------:R0:W-:Y:S01]  /*0df0*/  STL [R1+0x48], R0 ;  /* 0x0000480001007387 */ /* 0x0001e20000100800 */
[C---:B------:R-:W-:Y:S01]  /*0e00*/  VIADD R21, R16.reuse, 0x50 ;  /* 0x0000005010157836 */ /* 0x040fe20000000000 */
[----:B------:R-:W-:Y:S01]  /*0e10*/  SHF.R.S32.HI R2, RZ, 0x1f, R29 ;  /* 0x0000001fff027819 */ /* 0x000fe2000001141d */
        /* <DEDUP_REMOVED lines=8> */
[----:B0-----:R-:W-:Y:S01]  /*0ea0*/  IMAD R0, R3, 0x8, R0 ;  /* 0x0000000803007824 */ /* 0x001fe200078e0200 */
[----:B------:R-:W-:Y:S01]  /*0eb0*/  SHF.R.S32.HI R6, RZ, 0x1f, R30 ;  /* 0x0000001fff067819 */ /* 0x000fe2000001141e */
        /* <DEDUP_REMOVED lines=40> */
[----:B------:R-:W-:Y:S01]  /*1140*/  VIADD R17, R16, 0xe8 ;  /* 0x000000e810117836 */ /* 0x000fe20000000000 */
[----:B------:R-:W-:-:S02]  /*1150*/  SHF.R.S32.HI R4, RZ, 0x1f, R19 ;  /* 0x0000001fff047819 */ /* 0x000fc40000011413 */
[----:B0-----:R-:W-:-:S07]  /*1160*/  SHF.R.S32.HI R2, RZ, 0x1f, R18 ;  /* 0x0000001fff027819 */ /* 0x001fce0000011412 */
.L_x_191:
[----:B------:R-:W-:Y:S01]  /*1170*/  ULDC.64 UR8, c[0x0][0xc88] ;  /* 0x0003220000087ab9 */ /* 0x000fe20000000a00 */
[----:B------:R-:W-:Y:S01]  /*1180*/  ULDC.64 UR14, c[0x0][0x998] ;  /* 0x00026600000e7ab9 */ /* 0x000fe20000000a00 */
[----:B------:R-:W-:Y:S01]  /*1190*/  UIMAD.WIDE UR8, UR7, 0x4, UR8 ;  /* 0x00000004070878a5 */ /* 0x000fe2000f8e0208 */
[----:B------:R-:W-:Y:S01]  /*11a0*/  ULDC.64 UR12, c[0x0][0x990] ;  /* 0x00026400000c7ab9 */ /* 0x000fe20000000a00 */
[----:B------:R-:W-:Y:S01]  /*11b0*/  ULDC.64 UR10, c[0x0][0xa20] ;  /* 0x00028800000a7ab9 */ /* 0x000fe20000000a00 */
[----:B------:R-:W-:-:S03]  /*11c0*/  ULOP3.LUT UR42, UR6, 0xffff, URZ, 0xc0, !UPT ;  /* 0x0000ffff062a7892 */ /* 0x000fc6000f8ec03f */
[----:B0-23--:R-:W-:Y:S01]  /*11d0*/  IMAD.U32 R2, RZ, RZ, UR8 ;  /* 0x00000008ff027e24 */ /* 0x00dfe2000f8e00ff */
[----:B------:R-:W-:Y:S01]  /*11e0*/  ULDC UR4, c[0x0][0x424] ;  /* 0x0001090000047ab9 */ /* 0x000fe20000000800 */
[----:B-1----:R-:W-:Y:S01]  /*11f0*/  IMAD.U32 R3, RZ, RZ, UR9 ;  /* 0x00000009ff037e24 */ /* 0x002fe2000f8e00ff */
[----:B------:R-:W-:Y:S01]  /*1200*/  ISETP.NE.U32.AND P1, PT, RZ, UR14, PT ;  /* 0x0000000eff007c0c */ /* 0x000fe2000bf25070 */
[----:B------:R-:W-:-:S03]  /*1210*/  ULDC.64 UR8, c[0x0][0xa28] ;  /* 0x00028a0000087ab9 */ /* 0x000fc60000000a00 */
[----:B------:R-:W2:Y:S01]  /*1220*/  LDG.E R2, desc[UR50][R2.64] ;  /* 0x0000003202027981 */ /* 0x000ea2000c1e1900 */
[----:B------:R-:W-:Y:S01]  /*1230*/  ISETP.NE.U32.AND P0, PT, RZ, UR12, PT ;  /* 0x0000000cff007c0c */ /* 0x000fe2000bf05070 */
[----:B------:R-:W-:Y:S01]  /*1240*/  UISETP.NE.U32.AND UP0, UPT, UR8, URZ, UPT ;  /* 0x0000003f0800728c */ /* 0x000fe2000bf05070 */
[----:B------:R-:W-:Y:S01]  /*1250*/  ISETP.NE.AND.EX P1, PT, RZ, UR15, PT, P1 ;  /* 0x0000000fff007c0c */ /* 0x000fe2000bf25310 */
[----:B------:R-:W-:Y:S01]  /*1260*/  UISETP.NE.U32.AND UP1, UPT, UR10, URZ, UPT ;  /* 0x0000003f0a00728c */ /* 0x000fe2000bf25070 */
[----:B------:R-:W-:Y:S01]  /*1270*/  ISETP.NE.AND.EX P0, PT, RZ, UR13, PT, P0 ;  /* 0x0000000dff007c0c */ /* 0x000fe2000bf05300 */
[----:B------:R-:W-:Y:S02]  /*1280*/  UISETP.NE.AND.EX UP0, UPT, UR9, URZ, UPT, UP0 ;  /* 0x0000003f0900728c */ /* 0x000fe4000bf05300 */
[----:B------:R-:W-:-:S04]  /*1290*/  UISETP.NE.AND.EX UP1, UPT, UR11, URZ, UPT, UP1 ;  /* 0x0000003f0b00728c */ /* 0x000fc8000bf25310 */
[----:B------:R-:W-:Y:S02]  /*12a0*/  PLOP3.LUT P4, PT, PT, PT, UP0, 0x80, 0x0 ;  /* 0x000000000000781c */ /* 0x000fe40003f8f008 */
[----:B------:R-:W-:Y:S02]  /*12b0*/  PLOP3.LUT P5, PT, PT, PT, UP1, 0x80, 0x0 ;  /* 0x000000000000781c */ /* 0x000fe40003faf018 */
[----:B------:R-:W0:Y:S08]  /*12c0*/  @P1 LDC.64 R8, c[0x0][0x9b8] ;  /* 0x00026e00ff081b82 */ /* 0x000e300000000a00 */
[----:B----4-:R-:W1:Y:S08]  /*12d0*/  @P0 LDC.64 R6, c[0x0][0x9a8] ;  /* 0x00026a00ff060b82 */ /* 0x010e700000000a00 */
[----:B------:R-:W3:Y:S08]  /*12e0*/  @P0 LDC.64 R14, c[0x0][0x9b0] ;  /* 0x00026c00ff0e0b82 */ /* 0x000ef00000000a00 */
[----:B------:R-:W4:Y:S01]  /*12f0*/  @P1 LDC.64 R20, c[0x0][0x9c0] ;  /* 0x00027000ff141b82 */ /* 0x000f220000000a00 */
[----:B--2---:R-:W-:-:S13]  /*1300*/  R2UR UR36, R2 ;  /* 0x00000000022472ca */ /* 0x004fda00000e0000 */
[----:B------:R-:W-:Y:S02]  /*1310*/  USHF.R.S32.HI UR37, URZ, 0x1f, UR36 ;  /* 0x0000001f3f257899 */ /* 0x000fe40008011424 */
[----:B0-----:R-:W-:Y:S01]  /*1320*/  @P1 IMAD.WIDE.U32 R4, R8, UR36, RZ ;  /* 0x0000002408041c25 */ /* 0x001fe2000f8e00ff */
[----:B------:R-:W-:-:S03]  /*1330*/  @UP0 ULEA UR8, UP2, UR36, UR8, 0x2 ;  /* 0x0000000824080291 */ /* 0x000fc6000f84103f */
[----:B------:R-:W-:Y:S01]  /*1340*/  @P1 IMAD R2, R8, UR37, RZ ;  /* 0x0000002508021c24 */ /* 0x000fe2000f8e02ff */
[----:B------:R-:W-:Y:S02]  /*1350*/  @UP0 ULEA.HI.X UR9, UR36, UR9, UR37, 0x2, UP2 ;  /* 0x0000000924090291 */ /* 0x000fe400090f1425 */
[C---:B-1---5:R-:W-:Y:S01]  /*1360*/  @P0 IMAD R0, R6.reuse, UR37, RZ ;  /* 0x0000002506000c24 */ /* 0x062fe2000f8e02ff */
[----:B------:R-:W-:Y:S02]  /*1370*/  @UP1 ULEA UR10, UP0, UR36, UR10, 0x2 ;  /* 0x0000000a240a1291 */ /* 0x000fe4000f80103f */
[----:B------:R-:W-:Y:S02]  /*1380*/  @P1 IMAD R9, R9, UR36, R2 ;  /* 0x0000002409091c24 */ /* 0x000fe4000f8e0202 */
[----:B------:R-:W-:Y:S01]  /*1390*/  @P0 IMAD R7, R7, UR36, R0 ;  /* 0x0000002407070c24 */ /* 0x000fe2000f8e0200 */
[----:B------:R-:W-:Y:S02]  /*13a0*/  @UP1 ULEA.HI.X UR11, UR36, UR11, UR37, 0x2, UP0 ;  /* 0x0000000b240b1291 */ /* 0x000fe400080f1425 */
[----:B------:R-:W-:-:S04]  /*13b0*/  @P0 IMAD.WIDE.U32 R2, R6, UR36, RZ ;  /* 0x0000002406020c25 */ /* 0x000fc8000f8e00ff */
[----:B------:R-:W-:Y:S02]  /*13c0*/  @P0 IMAD.IADD R3, R3, 0x1, R7 ;  /* 0x0000000103030824 */ /* 0x000fe400078e0207 */
[----:B------:R-:W-:Y:S02]  /*13d0*/  @P1 IMAD.IADD R5, R5, 0x1, R9 ;  /* 0x0000000105051824 */ /* 0x000fe400078e0209 */
[----:B---3--:R-:W-:-:S04]  /*13e0*/  @P0 IMAD.WIDE.U32 R2, R14, UR42, R2 ;  /* 0x0000002a0e020c25 */ /* 0x008fc8000f8e0002 */
[----:B----4-:R-:W-:-:S04]  /*13f0*/  @P1 IMAD.WIDE.U32 R6, R20, UR42, R4 ;  /* 0x0000002a14061c25 */ /* 0x010fc8000f8e0004 */
[----:B------:R-:W-:Y:S02]  /*1400*/  IMAD.U32 R10, RZ, RZ, UR8 ;  /* 0x00000008ff0a7e24 */ /* 0x000fe4000f8e00ff */
[----:B------:R-:W-:Y:S02]  /*1410*/  IMAD.U32 R12, RZ, RZ, UR10 ;  /* 0x0000000aff0c7e24 */ /* 0x000fe4000f8e00ff */
[----:B------:R-:W-:Y:S02]  /*1420*/  IMAD.U32 R11, RZ, RZ, UR9 ;  /* 0x00000009ff0b7e24 */ /* 0x000fe4000f8e00ff */
[----:B------:R-:W-:Y:S02]  /*1430*/  IMAD.U32 R13, RZ, RZ, UR11 ;  /* 0x0000000bff0d7e24 */ /* 0x000fe4000f8e00ff */
[----:B------:R-:W-:Y:S01]  /*1440*/  @P0 IMAD R5, R15, UR42, R3 ;  /* 0x0000002a0f050c24 */ /* 0x000fe2000f8e0203 */
[----:B------:R-:W-:Y:S01]  /*1450*/  @P0 LEA R4, P2, R2, UR12, 0x2 ;  /* 0x0000000c02040c11 */ /* 0x000fe2000f8410ff */
[----:B------:R-:W-:Y:S01]  /*1460*/  @P1 IMAD R3, R21, UR42, R7 ;  /* 0x0000002a15031c24 */ /* 0x000fe2000f8e0207 */
[----:B------:R-:W-:Y:S01]  /*1470*/  @P1 LEA R8, P3, R6, UR14, 0x2 ;  /* 0x0000000e06081c11 */ /* 0x000fe2000f8610ff */
[----:B------:R-:W2:Y:S01]  /*1480*/  @P4 LDG.E R10, desc[UR50][R10.64] ;  /* 0x000000320a0a4981 */ /* 0x000ea2000c1e1900 */
[----:B------:R-:W-:Y:S01]  /*1490*/  IMAD.MOV.U32 R7, RZ, RZ, 0x3f800000 ;  /* 0x3f800000ff077424 */ /* 0x000fe200078e00ff */
[----:B------:R-:W-:Y:S01]  /*14a0*/  @P0 LEA.HI.X R5, R2, UR13, R5, 0x2, P2 ;  /* 0x0000000d02050c11 */ /* 0x000fe200090f1405 */
[----:B------:R-:W-:Y:S01]  /*14b0*/  IMAD.MOV.U32 R0, RZ, RZ, 0x3f800000 ;  /* 0x3f800000ff007424 */ /* 0x000fe200078e00ff */
[----:B------:R-:W3:Y:S01]  /*14c0*/  @P5 LDG.E R12, desc[UR50][R12.64] ;  /* 0x000000320c0c5981 */ /* 0x000ee2000c1e1900 */
[----:B------:R-:W-:Y:S01]  /*14d0*/  @P1 LEA.HI.X R9, R6, UR15, R3, 0x2, P3 ;  /* 0x0000000f06091c11 */ /* 0x000fe200098f1403 */
[----:B------:R-:W-:-:S02]  /*14e0*/  ULDC.64 UR8, c[0x0][0x418] ;  /* 0x0001060000087ab9 */ /* 0x000fc40000000a00 */
[----:B------:R0:W5:Y:S04]  /*14f0*/  @P0 LDG.E R7, desc[UR50][R4.64] ;  /* 0x0000003204070981 */ /* 0x000168000c1e1900 */
[----:B------:R0:W5:Y:S01]  /*1500*/  @P1 LDG.E R0, desc[UR50][R8.64] ;  /* 0x0000003208001981 */ /* 0x000162000c1e1900 */
[----:B------:R-:W-:Y:S01]  /*1510*/  UISETP.NE.U32.AND UP0, UPT, UR8, URZ, UPT ;  /* 0x0000003f0800728c */ /* 0x000fe2000bf05070 */
[----:B------:R-:W-:Y:S01]  /*1520*/  UMOV UR43, UR5 ;  /* 0x00000005002b7c82 */ /* 0x000fe20008000000 */
[----:B------:R-:W-:Y:S02]  /*1530*/  ULDC UR5, c[0x0][0x2f0] ;  /* 0x0000bc0000057ab9 */ /* 0x000fe40000000800 */
[----:B------:R-:W-:Y:S01]  /*1540*/  UISETP.NE.AND.EX UP0, UPT, UR9, URZ, UPT, UP0 ;  /* 0x0000003f0900728c */ /* 0x000fe2000bf05300 */
[----:B------:R-:W-:Y:S01]  /*1550*/  UMOV UR53, URZ ;  /* 0x0000003f00357c82 */ /* 0x000fe20008000000 */
[----:B------:R-:W-:-:S02]  /*1560*/  ULOP3.LUT UR7, UR6, 0xff0000, URZ, 0xc0, !UPT ;  /* 0x00ff000006077892 */ /* 0x000fc4000f8ec03f */
[----:B------:R-:W-:Y:S02]  /*1570*/  USEL UR4, UR4, 0x1, UP0 ;  /* 0x0000000104047887 */ /* 0x000fe40008000000 */
[----:B------:R-:W-:Y:S02]  /*1580*/  ULOP3.LUT UR6, UR6, 0xff000000, URZ, 0xc0, !UPT ;  /* 0xff00000006067892 */ /* 0x000fe4000f8ec03f */
[----:B------:R-:W-:Y:S01]  /*1590*/  UIMAD UR4, UR4, UR5, URZ ;  /* 0x00000005040472a4 */ /* 0x000fe2000f8e023f */
[----:B--2---:R-:W-:-:S06]  /*15a0*/  @P4 R2UR UR53, R10 ;  /* 0x000000000a3542ca */ /* 0x004fcc00000e0000 */
[----:B---3--:R-:W-:Y:S01]  /*15b0*/  @P5 R2UR UR4, R12 ;  /* 0x000000000c0452ca */ /* 0x008fe200000e0000 */
[----:B0-----:R-:W-:-:S14]  /*15c0*/  @P5 BRA `(.L_x_144) ;  /* 0x0000000000345947 */ /* 0x001fdc0003800000 */
[----:B------:R-:W-:Y:S02]  /*15d0*/  ULDC.64 UR8, c[0x0][0xa08] ;  /* 0x0002820000087ab9 */ /* 0x000fe40000000a00 */
[----:B------:R-:W-:-:S04]  /*15e0*/  ISETP.NE.U32.AND P0, PT, RZ, UR8, PT ;  /* 0x00000008ff007c0c */ /* 0x000fc8000bf05070 */
[----:B------:R-:W-:-:S13]  /*15f0*/  ISETP.NE.AND.EX P0, PT, RZ, UR9, PT, P0 ;  /* 0x00000009ff007c0c */ /* 0x000fda000bf05300 */
[----:B------:R-:W-:Y:S05]  /*1600*/  @!P0 BRA `(.L_x_144) ;  /* 0x0000000000248947 */ /* 0x000fea0003800000 */
[----:B------:R-:W-:Y:S02]  /*1610*/  ULDC.64 UR4, c[0x0][0xa08] ;  /* 0x0002820000047ab9 */ /* 0x000fe40000000a00 */
[----:B------:R-:W-:-:S06]  /*1620*/  UIMAD.WIDE UR4, UR36, 0x4, UR4 ;  /* 0x00000004240478a5 */ /* 0x000fcc000f8e0204 */
[----:B------:R-:W-:Y:S02]  /*1630*/  IMAD.U32 R2, RZ, RZ, UR4 ;  /* 0x00000004ff027e24 */ /* 0x000fe4000f8e00ff */
[----:B------:R-:W-:-:S05]  /*1640*/  IMAD.U32 R3, RZ, RZ, UR5 ;  /* 0x00000005ff037e24 */ /* 0x000fca000f8e00ff */
[----:B------:R-:W2:Y:S04]  /*1650*/  LDG.E R5, desc[UR50][R2.64] ;  /* 0x0000003202057981 */ /* 0x000ea8000c1e1900 */
[----:B------:R-:W3:Y:S01]  /*1660*/  LDG.E R4, desc[UR50][R2.64+0x4] ;  /* 0x0000043202047981 */ /* 0x000ee2000c1e1900 */
[----:B--2---:R-:W-:Y:S02]  /*1670*/  R2UR UR4, R5 ;  /* 0x00000000050472ca */ /* 0x004fe400000e0000 */
[----:B---3--:R-:W-:-:S13]  /*1680*/  R2UR UR5, R4 ;  /* 0x00000000040572ca */ /* 0x008fda00000e0000 */
[----:B------:R-:W-:-:S12]  /*1690*/  UIADD3 UR4, -UR4, UR5, URZ ;  /* 0x0000000504047290 */ /* 0x000fd8000fffe13f */
.L_x_144:
[----:B------:R-:W-:Y:S01]  /*16a0*/  UIADD3 UR53, -UR53, UR4, URZ ;  /* 0x0000000435357290 */ /* 0x000fe2000fffe13f */
[----:B-----5:R-:W-:Y:S01]  /*16b0*/  FMUL.FTZ R0, R7, R0 ;  /* 0x0000000007007220 */ /* 0x020fe20000410000 */
[----:B------:R-:W-:Y:S02]  /*16c0*/  USHF.R.U32.HI UR6, URZ, 0x8, UR6 ;  /* 0x000000083f067899 */ /* 0x000fe40008011606 */
[----:B------:R-:W-:Y:S02]  /*16d0*/  UISETP.GE.AND UP0, UPT, UR53, 0x1, UPT ;  /* 0x000000013500788c */ /* 0x000fe4000bf06270 */
[----:B------:R-:W-:Y:S02]  /*16e0*/  UIADD3 UR5, UR53, 0x7f, URZ ;  /* 0x0000007f35057890 */ /* 0x000fe4000fffe03f */
[----:B------:R-:W-:Y:S02]  /*16f0*/  ULEA.HI UR7, UR7, UR6, URZ, 0x10 ;  /* 0x0000000607077291 */ /* 0x000fe4000f8f803f */
[----:B------:R-:W-:Y:S01]  /*1700*/  PLOP3.LUT P0, PT, PT, PT, UP0, 0x80, 0x0 ;  /* 0x000000000000781c */ /* 0x000fe20003f0f008 */
[----:B------:R-:W-:Y:S01]  /*1710*/  USHF.R.S32.HI UR6, URZ, 0x1f, UR5 ;  /* 0x0000001f3f067899 */ /* 0x000fe20008011405 */
[----:B------:R-:W-:Y:S01]  /*1720*/  ULDC UR11, c[0x0][0x988] ;  /* 0x00026200000b7ab9 */ /* 0x000fe20000000800 */
[----:B------:R-:W-:-:S02]  /*1730*/  UMOV UR4, URZ ;  /* 0x0000003f00047c82 */ /* 0x000fc40008000000 */
[----:B------:R-:W-:Y:S02]  /*1740*/  ULEA.HI UR6, UR6, UR5, URZ, 0x7 ;  /* 0x0000000506067291 */ /* 0x000fe4000f8f383f */
[----:B------:R-:W-:Y:S02]  /*1750*/  ULOP3.LUT UR39, UR7, 0xff, URZ, 0xc0, !UPT ;  /* 0x000000ff07277892 */ /* 0x000fe4000f8ec03f */
[----:B------:R-:W-:Y:S02]  /*1760*/  USHF.R.U32.HI UR45, URZ, 0x10, UR7 ;  /* 0x000000103f2d7899 */ /* 0x000fe40008011607 */
[----:B------:R-:W-:Y:S02]  /*1770*/  USHF.R.S32.HI UR9, URZ, 0x7, UR6 ;  /* 0x000000073f097899 */ /* 0x000fe40008011406 */
[----:B------:R-:W-:Y:S10]  /*1780*/  @!P0 BRA `(.L_x_145) ;  /* 0x0000000000908947 */ /* 0x000ff40003800000 */
[----:B------:R-:W-:Y:S01]  /*1790*/  UISETP.NE.AND UP0, UPT, UR45, URZ, UPT ;  /* 0x0000003f2d00728c */ /* 0x000fe2000bf05270 */
[----:B------:R-:W-:-:S03]  /*17a0*/  ULDC UR4, c[0x0][0x9f0] ;  /* 0x00027c0000047ab9 */ /* 0x000fc60000000800 */
[----:B------:R-:W-:-:S03]  /*17b0*/  USEL UR10, UR45, UR4, UP0 ;  /* 0x000000042d0a7287 */ /* 0x000fc60008000000 */
[----:B------:R-:W-:Y:S01]  /*17c0*/  UMOV UR4, URZ ;  /* 0x0000003f00047c82 */ /* 0x000fe20008000000 */
[----:B------:R-:W-:Y:S02]  /*17d0*/  UIADD3 UR6, UR9, -0x1, UR10 ;  /* 0xffffffff09067890 */ /* 0x000fe4000fffe00a */
[----:B------:R-:W-:-:S04]  /*17e0*/  IMAD.U32 R4, RZ, RZ, UR10 ;  /* 0x0000000aff047e24 */ /* 0x000fc8000f8e00ff */
[----:B------:R-:W-:Y:S01]  /*17f0*/  IMAD.U32 R5, RZ, RZ, UR6 ;  /* 0x00000006ff057e24 */ /* 0x000fe2000f8e00ff */
[-C--:B------:R-:W-:Y:S01]  /*1800*/  IABS R2, R4.reuse ;  /* 0x0000000400027213 */ /* 0x080fe20000000000 */
[----:B------:R-:W-:Y:S01]  /*1810*/  ULOP3.LUT UR6, UR6, UR10, URZ, 0x3c, !UPT ;  /* 0x0000000a06067292 */ /* 0x000fe2000f8e3c3f */
[----:B------:R-:W-:Y:S02]  /*1820*/  IABS R6, R4 ;  /* 0x0000000400067213 */ /* 0x000fe40000000000 */
[----:B------:R-:W-:Y:S02]  /*1830*/  R2UR UR12, R2 ;  /* 0x00000000020c72ca */ /* 0x000fe400000e0000 */
[----:B------:R-:W-:-:S05]  /*1840*/  IABS R5, R5 ;  /* 0x0000000500057213 */ /* 0x000fca0000000000 */
[----:B------:R-:W-:-:S05]  /*1850*/  IMAD.MOV.U32 R4, RZ, RZ, R5 ;  /* 0x000000ffff047224 */ /* 0x000fca00078e0005 */
[----:B------:R-:W-:Y:S01]  /*1860*/  R2UR UR8, R4 ;  /* 0x00000000040872ca */ /* 0x000fe200000e0000 */
[----:B------:R-:W0:Y:S08]  /*1870*/  I2F.RP R2, UR12 ;  /* 0x0000000c00027d06 */ /* 0x000e300008209400 */
[----:B0-----:R-:W0:Y:S02]  /*1880*/  MUFU.RCP R2, R2 ;  /* 0x0000000200027308 */ /* 0x001e240000001000 */
[----:B0-----:R-:W-:-:S02]  /*1890*/  VIADD R3, R2, 0xffffffe ;  /* 0x0ffffffe02037836 */ /* 0x001fc40000000000 */
[----:B------:R-:W-:-:S04]  /*18a0*/  IMAD.MOV R2, RZ, RZ, -R6 ;  /* 0x000000ffff027224 */ /* 0x000fc800078e0a06 */
[----:B------:R-:W0:Y:S02]  /*18b0*/  F2I.FTZ.U32.TRUNC.NTZ R3, R3 ;  /* 0x0000000300037305 */ /* 0x000e24000021f000 */
[----:B0-----:R-:W-:-:S13]  /*18c0*/  R2UR UR5, R3 ;  /* 0x00000000030572ca */ /* 0x001fda00000e0000 */
[----:B------:R-:W-:-:S04]  /*18d0*/  UIADD3 UR7, URZ, -UR5, URZ ;  /* 0x800000053f077290 */ /* 0x000fc8000fffe03f */
[----:B------:R-:W-:-:S04]  /*18e0*/  UIMAD UR7, UR7, UR12, URZ ;  /* 0x0000000c070772a4 */ /* 0x000fc8000f8e023f */
[----:B------:R-:W-:-:S03]  /*18f0*/  UIMAD.WIDE.U32 UR4, UR5, UR7, UR4 ;  /* 0x00000007050472a5 */ /* 0x000fc6000f8e0004 */
[----:B------:R-:W-:Y:S01]  /*1900*/  R2UR UR7, R2 ;  /* 0x00000000020772ca */ /* 0x000fe200000e0000 */
[----:B------:R-:W-:-:S12]  /*1910*/  UIMAD.WIDE.U32 UR4, UR5, UR8, URZ ;  /* 0x00000008050472a5 */ /* 0x000fd8000f8e003f */
[----:B------:R-:W-:-:S04]  /*1920*/  UIMAD UR4, UR5, UR7, UR8 ;  /* 0x00000007050472a4 */ /* 0x000fc8000f8e0208 */
[----:B------:R-:W-:-:S11]  /*1930*/  UISETP.GT.U32.AND UP1, UPT, UR12, UR4, UPT ;  /* 0x000000040c00728c */ /* 0x000fd6000bf24070 */
[----:B------:R-:W-:Y:S02]  /*1940*/  @!UP1 UIADD3 UR4, UR4, -UR12, URZ ;  /* 0x8000000c04049290 */ /* 0x000fe4000fffe03f */
[----:B------:R-:W-:Y:S02]  /*1950*/  @!UP1 UIADD3 UR5, UR5, 0x1, URZ ;  /* 0x0000000105059890 */ /* 0x000fe4000fffe03f */
[----:B------:R-:W-:Y:S02]  /*1960*/  UISETP.GE.U32.AND UP0, UPT, UR4, UR12, UPT ;  /* 0x0000000c0400728c */ /* 0x000fe4000bf06070 */
[----:B------:R-:W-:-:S09]  /*1970*/  UISETP.GE.AND UP1, UPT, UR6, URZ, UPT ;  /* 0x0000003f0600728c */ /* 0x000fd2000bf26270 */
[----:B------:R-:W-:Y:S02]  /*1980*/  @UP0 UIADD3 UR5, UR5, 0x1, URZ ;  /* 0x0000000105050890 */ /* 0x000fe4000fffe03f */
[----:B------:R-:W-:-:S05]  /*1990*/  UISETP.NE.AND UP0, UPT, UR10, URZ, UPT ;  /* 0x0000003f0a00728c */ /* 0x000fca000bf05270 */
[----:B------:R-:W-:Y:S02]  /*19a0*/  UMOV UR4, UR5 ;  /* 0x0000000500047c82 */ /* 0x000fe40008000000 */
[----:B------:R-:W-:-:S04]  /*19b0*/  @!UP1 UIADD3 UR4, -UR4, URZ, URZ ;  /* 0x0000003f04049290 */ /* 0x000fc8000fffe13f */
[----:B------:R-:W-:-:S12]  /*19c0*/  @!UP0 ULOP3.LUT UR4, URZ, UR10, URZ, 0x33, !UPT ;  /* 0x0000000a3f048292 */ /* 0x000fd8000f8e333f */
.L_x_145:
[----:B------:R-:W-:Y:S01]  /*19d0*/  UIMAD UR40, UR39, UR4, URZ ;  /* 0x00000004272872a4 */ /* 0x000fe2000f8e023f */
[----:B------:R-:W-:Y:S02]  /*19e0*/  IMAD.U32 R2, RZ, RZ, UR9 ;  /* 0x00000009ff027e24 */ /* 0x000fe4000f8e00ff */
[----:B------:R-:W-:Y:S01]  /*19f0*/  FMUL.FTZ R0, R0, UR11 ;  /* 0x0000000b00007c20 */ /* 0x000fe20008410000 */
[----:B------:R-:W-:Y:S01]  /*1a00*/  IMAD.U32 R3, RZ, RZ, UR4 ;  /* 0x00000004ff037e24 */ /* 0x000fe2000f8e00ff */
[----:B------:R-:W-:Y:S02]  /*1a10*/  PLOP3.LUT P0, PT, PT, PT, PT, 0x80, 0x0 ;  /* 0x000000000000781c */ /* 0x000fe40003f0f070 */
[----:B------:R-:W-:Y:S01]  /*1a20*/  CS2R R28, SRZ ;  /* 0x00000000001c7805 */ /* 0x000fe2000001ff00 */
[----:B------:R-:W-:Y:S01]  /*1a30*/  IMAD.MOV.U32 R160, RZ, RZ, RZ ;  /* 0x000000ffffa07224 */ /* 0x000fe200078e00ff */
[----:B------:R-:W-:Y:S01]  /*1a40*/  R2UR UR41, R0 ;  /* 0x00000000002972ca */ /* 0x000fe200000e0000 */
[----:B------:R-:W-:Y:S01]  /*1a50*/  IMAD.MOV.U32 R0, RZ, RZ, RZ ;  /* 0x000000ffff007224 */ /* 0x000fe200078e00ff */
[----:B------:R-:W-:-:S02]  /*1a60*/  VIADDMNMX R2, R3, UR40, R2, PT ;  /* 0x0000002803027c46 */ /* 0x000fc4000b800102 */
[----:B------:R-:W-:Y:S02]  /*1a70*/  CS2R R4, SRZ ;  /* 0x0000000000047805 */ /* 0x000fe4000001ff00 */
[----:B------:R-:W-:Y:S02]  /*1a80*/  CS2R R30, SRZ ;  /* 0x00000000001e7805 */ /* 0x000fe4000001ff00 */
[----:B------:R-:W-:Y:S02]  /*1a90*/  CS2R R26, SRZ ;  /* 0x00000000001a7805 */ /* 0x000fe4000001ff00 */
[----:B------:R-:W-:Y:S02]  /*1aa0*/  R2UR UR52, R2 ;  /* 0x00000000023472ca */ /* 0x000fe400000e0000 */
        /* <DEDUP_REMOVED lines=12> */
[----:B------:R-:W-:Y:S01]  /*1b70*/  UISETP.GT.AND UP0, UPT, UR52, UR40, UPT ;  /* 0x000000283400728c */ /* 0x000fe2000bf04270 */
[----:B------:R-:W-:Y:S02]  /*1b80*/  CS2R R52, SRZ ;  /* 0x0000000000347805 */ /* 0x000fe4000001ff00 */
[----:B------:R-:W-:-:S02]  /*1b90*/  CS2R R54, SRZ ;  /* 0x0000000000367805 */ /* 0x000fc4000001ff00 */
[----:B------:R-:W-:Y:S02]  /*1ba0*/  CS2R R50, SRZ ;  /* 0x0000000000327805 */ /* 0x000fe4000001ff00 */
[----:B------:R-:W-:Y:S02]  /*1bb0*/  CS2R R10, SRZ ;  /* 0x00000000000a7805 */ /* 0x000fe4000001ff00 */
[----:B------:R-:W-:Y:S02]  /*1bc0*/  CS2R R48, SRZ ;  /* 0x0000000000307805 */ /* 0x000fe4000001ff00 */
[----:B------:R-:W-:Y:S02]  /*1bd0*/  PLOP3.LUT P1, PT, PT, PT, UP0, 0x80, 0x0 ;  /* 0x000000000000781c */ /* 0x000fe40003f2f008 */
        /* <DEDUP_REMOVED lines=28> */
[----:B------:R-:W-:Y:S01]  /*1da0*/  CS2R R106, SRZ ;  /* 0x00000000006a7805 */ /* 0x000fe2000001ff00 */
[----:B------:R-:W-:Y:S01]  /*1db0*/  IMAD.MOV.U32 R116, RZ, RZ, RZ ;  /* 0x000000ffff747224 */ /* 0x000fe200078e00ff */
[----:B------:R-:W-:Y:S02]  /*1dc0*/  CS2R R118, SRZ ;  /* 0x0000000000767805 */ /* 0x000fe4000001ff00 */
[----:B------:R-:W-:Y:S01]  /*1dd0*/  CS2R R114, SRZ ;  /* 0x0000000000727805 */ /* 0x000fe2000001ff00 */
[----:B------:R-:W-:Y:S01]  /*1de0*/  IMAD.MOV.U32 R113, RZ, RZ, RZ ;  /* 0x000000ffff717224 */ /* 0x000fe200078e00ff */
        /* <DEDUP_REMOVED lines=13> */
[----:B------:R-:W-:-:S02]  /*1ec0*/  IMAD.MOV.U32 R148, RZ, RZ, RZ ;  /* 0x000000ffff947224 */ /* 0x000fc400078e00ff */
[----:B------:R-:W-:Y:S02]  /*1ed0*/  IMAD.MOV.U32 R146, RZ, RZ, RZ ;  /* 0x000000ffff927224 */ /* 0x000fe400078e00ff */
[----:B------:R-:W-:Y:S01]  /*1ee0*/  IMAD.MOV.U32 R145, RZ, RZ, RZ ;  /* 0x000000ffff917224 */ /* 0x000fe200078e00ff */
[----:B------:R-:W-:Y:S06]  /*1ef0*/  @!P1 BRA `(.L_x_146) ;  /* 0x0000006000589947 */ /* 0x000fec0003800000 */
[----:B------:R-:W0:Y:S01]  /*1f00*/  S2R R64, SR_TID.X ;  /* 0x0000000000407919 */ /* 0x000e220000002100 */
[----:B------:R-:W1:Y:S01]  /*1f10*/  S2UR UR6, SR_CgaCtaId ;  /* 0x00000000000679c3 */ /* 0x000e620000008800 */
[----:B------:R-:W-:Y:S02]  /*1f20*/  UMOV UR5, 0x400 ;  /* 0x0000040000057882 */ /* 0x000fe40000000000 */
[----:B-1----:R-:W-:-:S04]  /*1f30*/  ULEA UR5, UR6, UR5, 0x18 ;  /* 0x0000000506057291 */ /* 0x002fc8000f8ec03f */
[----:B------:R-:W-:Y:S01]  /*1f40*/  UIADD3 UR5, UR5, 0x20400, URZ ;  /* 0x0002040005057890 */ /* 0x000fe2000fffe03f */
[----:B0-----:R-:W-:-:S03]  /*1f50*/  VIADD R0, R64, 0xffffff80 ;  /* 0xffffff8040007836 */ /* 0x001fc60000000000 */
[----:B------:R-:W-:Y:S02]  /*1f60*/  ULOP3.LUT UP0, URZ, UR5, 0x3ff, URZ, 0xc0, !UPT ;  /* 0x000003ff053f7892 */ /* 0x000fe4000f80c03f */
[----:B------:R-:W-:-:S04]  /*1f70*/  SHF.R.S32.HI R3, RZ, 0x1f, R0 ;  /* 0x0000001fff037819 */ /* 0x000fc80000011400 */
[----:B------:R-:W-:Y:S02]  /*1f80*/  PLOP3.LUT P0, PT, PT, PT, UP0, 0x80, 0x0 ;  /* 0x000000000000781c */ /* 0x000fe40003f0f008 */
[----:B------:R-:W-:-:S04]  /*1f90*/  LEA.HI R3, R3, R0, RZ, 0x7 ;  /* 0x0000000003037211 */ /* 0x000fc800078f38ff */
[----:B------:R-:W-:-:S06]  /*1fa0*/  SHF.R.S32.HI R3, RZ, 0x7, R3 ;  /* 0x00000007ff037819 */ /* 0x000fcc0000011403 */
[----:B------:R-:W0:Y:S02]  /*1fb0*/  SHFL.IDX PT, R3, R3, RZ, 0x1f ;  /* 0x00001fff03037589 */ /* 0x000e2400000e0000 */
[----:B0-----:R-:W-:-:S13]  /*1fc0*/  R2UR UR44, R3 ;  /* 0x00000000032c72ca */ /* 0x001fda00000e0000 */
        /* <DEDUP_REMOVED lines=23> */
.L_x_147:
[----:B------:R-:W0:Y:S01]  /*2140*/  S2UR UR5, SR_CgaCtaId ;  /* 0x00000000000579c3 */ /* 0x000e220000008800 */
[----:B------:R-:W-:Y:S01]  /*2150*/  ULEA.HI UR4, UR47, UR47, URZ, 0x1 ;  /* 0x0000002f2f047291 */ /* 0x000fe2000f8f083f */
[----:B------:R-:W-:-:S03]  /*2160*/  MOV R3, 0x400 ;  /* 0x0000040000037802 */ /* 0x000fc60000000f00 */
[----:B------:R-:W-:-:S04]  /*2170*/  ULOP3.LUT UR4, UR4, 0xfffffffe, URZ, 0xc0, !UPT ;  /* 0xfffffffe04047892 */ /* 0x000fc8000f8ec03f */
[----:B------:R-:W-:-:S06]  /*2180*/  UIADD3 UR4, UR47, -UR4, URZ ;  /* 0x800000042f047290 */ /* 0x000fcc000fffe03f */
[----:B------:R-:W-:Y:S02]  /*2190*/  IMAD.U32 R4, RZ, RZ, UR4 ;  /* 0x00000004ff047e24 */ /* 0x000fe4000f8e00ff */
[----:B0-----:R-:W-:-:S05]  /*21a0*/  IMAD.U32 R2, RZ, RZ, UR5 ;  /* 0x00000005ff027e24 */ /* 0x001fca000f8e00ff */
[----:B------:R-:W-:Y:S02]  /*21b0*/  LEA R0, R2, R3, 0x18 ;  /* 0x0000000302007211 */ /* 0x000fe400078ec0ff */
[----:B------:R-:W-:Y:S01]  /*21c0*/  SHF.L.U32 R3, R4, 0x1f, RZ ;  /* 0x0000001f04037819 */ /* 0x000fe200000006ff */
[----:B------:R-:W-:-:S03]  /*21d0*/  IMAD.U32 R4, RZ, RZ, UR48 ;  /* 0x00000030ff047e24 */ /* 0x000fc6000f8e00ff */
[----:B------:R-:W0:Y:S02]  /*21e0*/  SYNCS.PHASECHK.TRANS64.TRYWAIT P1, [R0+URZ+0x38800], R3 ;  /* 0x03880003000075a7 */ /* 0x000e24000802017f */
[----:B------:R-:W-:Y:S01]  /*21f0*/  ISETP.NE.AND P0, PT, R4, 0x3, PT ;  /* 0x000000030400780c */ /* 0x000fe20003f05270 */
[----:B0-----:R-:W-:-:S12]  /*2200*/  @!P1 BRA `(.L_x_148) ;  /* 0x0000012800409947 */ /* 0x001fd80003800000 */
.L_x_286:
[----:B------:R-:W-:Y:S05]  /*2210*/  @!P0 BRA `(.L_x_149) ;  /* 0x0000000000048947 */ /* 0x000fea0003800000 */
[----:B------:R-:W-:Y:S01]  /*2220*/  BPT.TRAP 0x1 ;  /* 0x000000040000795c */ /* 0x000fe20000300000 */
.L_x_149:
[----:B------:R-:W-:Y:S02]  /*2230*/  IMAD.U32 R4, RZ, RZ, UR46 ;  /* 0x0000002eff047e24 */ /* 0x000fe4000f8e00ff */
[----:B------:R-:W-:-:S03]  /*2240*/  IMAD.U32 R5, RZ, RZ, UR54 ;  /* 0x00000036ff057e24 */ /* 0x000fc6000f8e00ff */
[----:B------:R-:W-:Y:S01]  /*2250*/  SHF.L.U32 R4, R4, 0x1f, RZ ;  /* 0x0000001f04047819 */ /* 0x000fe200000006ff */
[----:B------:R-:W-:-:S04]  /*2260*/  IMAD R5, R5, 0x8, R0 ;  /* 0x0000000805057824 */ /* 0x000fc800078e0200 */
[----:B------:R1:W2:Y:S01]  /*2270*/  SYNCS.PHASECHK.TRANS64.TRYWAIT P1, [R5+URZ+0x38830], R4 ;  /* 0x03883004050075a7 */ /* 0x0002a2000802017f */
[----:B------:R-:W-:Y:S05]  /*2280*/  @!P0 BRA `(.L_x_150) ;  /* 0x0000000000048947 */ /* 0x000fea0003800000 */
[----:B------:R-:W-:Y:S01]  /*2290*/  BPT.TRAP 0x1 ;  /* 0x000000040000795c */ /* 0x000fe20000300000 */
.L_x_150:
[----:B0-----:R-:W0:Y:S01]  /*22a0*/  S2R R3, SR_TID.X ;  /* 0x0000000000037919 */ /* 0x001e220000002100 */
[----:B------:R-:W-:Y:S01]  /*22b0*/  IMAD.MOV.U32 R25, RZ, RZ, RZ ;  /* 0x000000ffff197224 */ /* 0x000fe200078e00ff */
[----:B0-----:R-:W-:Y:S01]  /*22c0*/  LOP3.LUT P2, RZ, R3, 0x7f, RZ, 0xc0, !PT ;  /* 0x0000007f03ff7812 */ /* 0x001fe2000784c0ff */
[----:B--2---:R-:W-:-:S12]  /*22d0*/  @P1 BRA `(.L_x_151) ;  /* 0x0000000000081947 */ /* 0x004fd80003800000 */
[----:B------:R-:W0:Y:S02]  /*22e0*/  SYNCS.PHASECHK.TRANS64.TRYWAIT P1, [R5+URZ+0x38830], R4 ;  /* 0x03883004050075a7 */ /* 0x000e24000802017f */
[----:B0-----:R-:W-:Y:S05]  /*22f0*/  @!P1 BRA `(.L_x_152) ;  /* 0x0000012800189947 */ /* 0x001fea0003800000 */
.L_x_151:
[----:B------:R-:W-:Y:S05]  /*2300*/  WARPSYNC.ALL ;  /* 0x0000000000007948 */ /* 0x000fea0003800000 */
[----:B------:R-:W-:Y:S01]  /*2310*/  R2UR UR4, R0 ;  /* 0x00000000000472ca */ /* 0x000fe200000e0000 */
[----:B------:R-:W-:Y:S01]  /*2320*/  ULOP3.LUT UR32, UR55, 0x10000, URZ, 0xfc, !UPT ;  /* 0x0001000037207892 */ /* 0x000fe2000f8efc3f */
[----:B------:R-:W-:Y:S01]  /*2330*/  WARPGROUP.ARRIVE ;  /* 0x00000000000079c5 */ /* 0x000fe20000000000 */
[----:B------:R-:W-:Y:S01]  /*2340*/  UMOV UR33, 0x40000040 ;  /* 0x4000004000217882 */ /* 0x000fe20000000000 */
[----:B------:R-:W-:Y:S01]  /*2350*/  UMOV UR35, 0x40000040 ;  /* 0x4000004000237882 */ /* 0x000fe20000000000 */
[----:B------:R-:W-:Y:S01]  /*2360*/  UMOV UR5, 0x40000040 ;  /* 0x4000004000057882 */ /* 0x000fe20000000000 */
[----:B------:R-:W-:Y:S01]  /*2370*/  UMOV UR7, 0x40000040 ;  /* 0x4000004000077882 */ /* 0x000fe20000000000 */
[----:B------:R-:W-:Y:S01]  /*2380*/  UIADD3 UR8, UR32, 0x4, URZ ;  /* 0x0000000420087890 */ /* 0x000fe2000fffe03f */
[----:B------:R-:W-:Y:S01]  /*2390*/  IMAD.U32 R3, RZ, RZ, UR53 ;  /* 0x00000035ff037e24 */ /* 0x000fe2000f8e00ff */
[----:B------:R-:W-:Y:S01]  /*23a0*/  UMOV UR9, 0x40000040 ;  /* 0x4000004000097882 */ /* 0x000fe20000000000 */
[----:B------:R-:W-:Y:S01]  /*23b0*/  UMOV UR11, 0x40000040 ;  /* 0x40000040000b7882 */ /* 0x000fe20000000000 */
[----:B------:R-:W-:Y:S01]  /*23c0*/  UIADD3 UR12, UR32, 0x6, URZ ;  /* 0x00000006200c7890 */ /* 0x000fe2000fffe03f */
[----:B01----:R-:W-:Y:S01]  /*23d0*/  IMAD.U32 R4, RZ, RZ, UR52 ;  /* 0x00000034ff047e24 */ /* 0x003fe2000f8e00ff */
[----:B------:R-:W-:Y:S01]  /*23e0*/  UIADD3 UR4, UR4, 0x28400, URZ ;  /* 0x0002840004047890 */ /* 0x000fe2000fffe03f */
[----:B------:R-:W-:Y:S01]  /*23f0*/  IADD3 R3, R3, 0x80, -R16 ;  /* 0x0000008003037810 */ /* 0x000fe20007ffe810 */
[----:B------:R-:W-:Y:S01]  /*2400*/  UMOV UR13, 0x40000040 ;  /* 0x40000040000d7882 */ /* 0x000fe20000000000 */
[----:B------:R-:W-:Y:S01]  /*2410*/  UMOV UR15, 0x40000040 ;  /* 0x40000040000f7882 */ /* 0x000fe20000000000 */
[----:B------:R-:W-:Y:S01]  /*2420*/  USHF.R.U32.HI UR4, URZ, 0x4, UR4 ;  /* 0x000000043f047899 */ /* 0x000fe20008011604 */
[----:B------:R-:W-:Y:S01]  /*2430*/  P2R R21, PR, RZ, 0x1 ;  /* 0x00000001ff157803 */ /* 0x000fe20000000000 */
[----:B------:R-:W-:Y:S01]  /*2440*/  UIADD3 UR16, UR32, 0x400, URZ ;  /* 0x0000040020107890 */ /* 0x000fe2000fffe03f */
[----:B------:R-:W-:Y:S01]  /*2450*/  IMAD R4, R4, -0x80, R3 ;  /* 0xffffff8004047824 */ /* 0x000fe200078e0203 */
[----:B------:R-:W-:Y:S01]  /*2460*/  ULOP3.LUT UR4, UR4, 0x3fff, URZ, 0xc0, !UPT ;  /* 0x00003fff04047892 */ /* 0x000fe2000f8ec03f */
[----:B------:R-:W-:Y:S01]  /*2470*/  IMAD.U32 R8, RZ, RZ, UR41 ;  /* 0x00000029ff087e24 */ /* 0x000fe2000f8e00ff */
[----:B------:R-:W-:Y:S01]  /*2480*/  UMOV UR17, 0x40000040 ;  /* 0x4000004000117882 */ /* 0x000fe20000000000 */
[----:B------:R-:W-:Y:S01]  /*2490*/  UMOV UR19, 0x40000040 ;  /* 0x4000004000137882 */ /* 0x000fe20000000000 */
[----:B------:R-:W-:Y:S01]  /*24a0*/  ULOP3.LUT UR49, UR4, 0x10000, URZ, 0xfc, !UPT ;  /* 0x0001000004317892 */ /* 0x000fe2000f8efc3f */
[C---:B------:R-:W-:Y:S01]  /*24b0*/  ISETP.GT.AND P3, PT, R4.reuse, RZ, PT ;  /* 0x000000ff0400720c */ /* 0x040fe20003f64270 */
[----:B------:R-:W-:Y:S01]  /*24c0*/  UIADD3 UR4, UR32, 0x2, URZ ;  /* 0x0000000220047890 */ /* 0x000fe2000fffe03f */
[C---:B------:R-:W-:Y:S01]  /*24d0*/  ISETP.GT.AND P1, PT, R4.reuse, 0x1, PT ;  /* 0x000000010400780c */ /* 0x040fe20003f24270 */
[----:B------:R-:W-:Y:S01]  /*24e0*/  ULEA UR34, UR54, UR49, 0xb ;  /* 0x0000003136227291 */ /* 0x000fe2000f8e583f */
[C---:B------:R-:W-:Y:S01]  /*24f0*/  ISETP.GT.AND P2, PT, R4.reuse, 0x8, PT ;  /* 0x000000080400780c */ /* 0x040fe20003f44270 */
[----:B------:R-:W-:Y:S01]  /*2500*/  UIADD3 UR20, UR32, 0x402, URZ ;  /* 0x0000040220147890 */ /* 0x000fe2000fffe03f */
[C---:B------:R-:W-:Y:S01]  /*2510*/  ISETP.GT.AND P5, PT, R4.reuse, 0x9, PT ;  /* 0x000000090400780c */ /* 0x040fe20003fa4270 */
[----:B------:R-:W-:Y:S01]  /*2520*/  UIADD3 UR6, UR34, 0x2, URZ ;  /* 0x0000000222067890 */ /* 0x000fe2000fffe03f */
[C---:B------:R-:W-:Y:S01]  /*2530*/  ISETP.GT.AND P4, PT, R4.reuse, 0x10, PT ;  /* 0x000000100400780c */ /* 0x040fe20003f84270 */
[----:B------:R-:W-:Y:S01]  /*2540*/  UIADD3 UR10, UR34, 0x4, URZ ;  /* 0x00000004220a7890 */ /* 0x000fe2000fffe03f */
[----:B------:R-:W-:Y:S01]  /*2550*/  ISETP.GT.AND P0, PT, R4, 0x59, PT ;  /* 0x000000590400780c */ /* 0x000fe20003f04270 */
[----:B------:R-:W-:-:S02]  /*2560*/  UIADD3 UR14, UR34, 0x6, URZ ;  /* 0x00000006220e7890 */ /* 0x000fc4000fffe03f */
[----:B------:R-:W-:Y:S01]  /*2570*/  QGMMA.64x128x32.F32.E4M3.E4M3 R28, gdesc[UR32], RZ, !UPT, gsb0 ;  /* 0x01e00000201c79f3 */ /* 0x000fe2000c0008ff */
[----:B------:R-:W-:Y:S01]  /*2580*/  UIADD3 UR18, UR34, 0x400, URZ ;  /* 0x0000040022127890 */ /* 0x000fe2000fffe03f */
[----:B------:R-:W-:Y:S01]  /*2590*/  ISETP.GT.AND P6, PT, R4, 0x60, PT ;  /* 0x000000600400780c */ /* 0x000fe20003fc4270 */
[----:B------:R-:W-:Y:S01]  /*25a0*/  UIADD3 UR22, UR34, 0x402, URZ ;  /* 0x0000040222167890 */ /* 0x000fe2000fffe03f */
[----:B------:R-:W0:Y:S01]  /*25b0*/  S2R R92, SR_TID.X ;  /* 0x00000000005c7919 */ /* 0x000e220000002100 */
[----:B------:R-:W-:Y:S01]  /*25c0*/  UMOV UR21, 0x40000040 ;  /* 0x4000004000157882 */ /* 0x000fe20000000000 */
[----:B------:R-:W-:Y:S01]  /*25d0*/  UMOV UR23, 0x40000040 ;  /* 0x4000004000177882 */ /* 0x000fe20000000000 */
[----:B------:R-:W-:Y:S01]  /*25e0*/  UIADD3 UR24, UR32, 0x404, URZ ;  /* 0x0000040420187890 */ /* 0x000fe2000fffe03f */
[--C-:B------:R-:W-:Y:S01]  /*25f0*/  IMAD.MOV.U32 R93, RZ, RZ, R25.reuse ;  /* 0x000000ffff5d7224 */ /* 0x100fe200078e0019 */
[----:B------:R-:W-:Y:S01]  /*2600*/  UIADD3 UR26, UR34, 0x404, URZ ;  /* 0x00000404221a7890 */ /* 0x000fe2000fffe03f */
[--C-:B------:R-:W-:Y:S01]  /*2610*/  IMAD.MOV.U32 R95, RZ, RZ, R25.reuse ;  /* 0x000000ffff5f7224 */ /* 0x100fe200078e0019 */
        /* <DEDUP_REMOVED lines=8> */
[----:B------:R-:W-:Y:S01]  /*26a0*/  UIADD3 UR52, UR52, -0x2, URZ ;  /* 0xfffffffe34347890 */ /* 0x000fe2000fffe03f */
[----:B------:R-:W-:-:S02]  /*26b0*/  IMAD.MOV.U32 R96, RZ, RZ, R25 ;  /* 0x000000ffff607224 */ /* 0x000fc400078e0019 */
[--C-:B------:R-:W-:Y:S01]  /*26c0*/  IMAD.MOV.U32 R99, RZ, RZ, R25.reuse ;  /* 0x000000ffff637224 */ /* 0x100fe200078e0019 */
[----:B------:R-:W-:Y:S01]  /*26d0*/  UISETP.GE.AND UP0, UPT, UR52, UR40, UPT ;  /* 0x000000283400728c */ /* 0x000fe2000bf06270 */
        /* <DEDUP_REMOVED lines=52> */
[----:B------:R-:W-:Y:S01]  /*2a20*/  IMAD.MOV.U32 R150, RZ, RZ, R25 ;  /* 0x000000ffff967224 */ /* 0x000fe200078e0019 */
[----:B------:R-:W-:-:S02]  /*2a30*/  WARPGROUP.DEPBAR.LE gsb0, 0x0 ;  /* 0x00008000000079c5 */ /* 0x000fc40000010000 */
        /* <DEDUP_REMOVED lines=100> */
[----:B------:R-:W-:Y:S02]  /*3080*/  FMNMX.FTZ R3, R69, R6, !PT ;  /* 0x0000000645037209 */ /* 0x000fe40007810000 */
[----:B------:R-:W-:Y:S02]  /*3090*/  FSEL R73, R73, -INF , P0 ;  /* 0xff80000049497808 */ /* 0x000fe40000000000 */
[----:B------:R-:W-:-:S02]  /*30a0*/  FMNMX.FTZ R6, R72, R3, !PT ;  /* 0x0000000348067209 */ /* 0x000fc40007810000 */
[----:B------:R-:W-:Y:S02]  /*30b0*/  ISETP.GT.AND P0, PT, R4, 0x61, PT ;  /* 0x000000610400780c */ /* 0x000fe40003f04270 */
[----:B------:R-:W-:Y:S02]  /*30c0*/  FSEL R76, R76, -INF , P6 ;  /* 0xff8000004c4c7808 */ /* 0x000fe40003000000 */
[----:B------:R-:W-:Y:S02]  /*30d0*/  FMNMX.FTZ R3, R73, R6, !PT ;  /* 0x0000000649037209 */ /* 0x000fe40007810000 */
[----:B------:R-:W-:Y:S02]  /*30e0*/  FSEL R71, R71, -INF , P1 ;  /* 0xff80000047477808 */ /* 0x000fe40000800000 */
[----:B------:R-:W-:Y:S02]  /*30f0*/  ISETP.GT.AND P1, PT, R4, 0x68, PT ;  /* 0x000000680400780c */ /* 0x000fe40003f24270 */
[----:B------:R-:W-:-:S02]  /*3100*/  FSEL R77, R77, -INF , P0 ;  /* 0xff8000004d4d7808 */ /* 0x000fc40000000000 */
[----:B------:R-:W-:Y:S02]  /*3110*/  FMNMX.FTZ R6, R76, R3, !PT ;  /* 0x000000034c067209 */ /* 0x000fe40007810000 */
[----:B------:R-:W-:Y:S02]  /*3120*/  FSEL R74, R74, -INF , P2 ;  /* 0xff8000004a4a7808 */ /* 0x000fe40001000000 */
[----:B------:R-:W-:Y:S02]  /*3130*/  ISETP.GT.AND P2, PT, R4, 0x69, PT ;  /* 0x000000690400780c */ /* 0x000fe40003f44270 */
[----:B------:R-:W-:Y:S02]  /*3140*/  FSEL R80, R80, -INF , P1 ;  /* 0xff80000050507808 */ /* 0x000fe40000800000 */
[----:B------:R-:W-:Y:S02]  /*3150*/  FMNMX.FTZ R3, R77, R6, !PT ;  /* 0x000000064d037209 */ /* 0x000fe40007810000 */
[----:B------:R-:W-:-:S02]  /*3160*/  FSEL R70, R70, -INF , P3 ;  /* 0xff80000046467808 */ /* 0x000fc40001800000 */
[----:B------:R-:W-:Y:S02]  /*3170*/  FSEL R81, R81, -INF , P2 ;  /* 0xff80000051517808 */ /* 0x000fe40001000000 */
[----:B------:R-:W-:Y:S02]  /*3180*/  FMNMX.FTZ R6, R80, R3, !PT ;  /* 0x0000000350067209 */ /* 0x000fe40007810000 */
[----:B------:R-:W-:Y:S02]  /*3190*/  ISETP.GT.AND P3, PT, R4, 0x70, PT ;  /* 0x000000700400780c */ /* 0x000fe40003f64270 */
[----:B------:R-:W-:Y:S02]  /*31a0*/  FSEL R67, R67, -INF , P4 ;  /* 0xff80000043437808 */ /* 0x000fe40002000000 */
[----:B------:R-:W-:Y:S02]  /*31b0*/  FSEL R84, R84, -INF , P3 ;  /* 0xff80000054547808 */ /* 0x000fe40001800000 */
[----:B------:R-:W-:-:S02]  /*31c0*/  FMNMX.FTZ R3, R81, R6, !PT ;  /* 0x0000000651037209 */ /* 0x000fc40007810000 */
[----:B------:R-:W-:Y:S02]  /*31d0*/  ISETP.GT.AND P4, PT, R4, 0x71, PT ;  /* 0x000000710400780c */ /* 0x000fe40003f84270 */
[----:B------:R-:W-:Y:S02]  /*31e0*/  FSEL R66, R66, -INF , P5 ;  /* 0xff80000042427808 */ /* 0x000fe40002800000 */
[----:B------:R-:W-:Y:S02]  /*31f0*/  FSEL R85, R85, -INF , P4 ;  /* 0xff80000055557808 */ /* 0x000fe40002000000 */
[----:B------:R-:W-:Y:S02]  /*3200*/  FMNMX.FTZ R6, R84, R3, !PT ;  /* 0x0000000354067209 */ /* 0x000fe40007810000 */
[----:B------:R-:W-:Y:S02]  /*3210*/  ISETP.GT.AND P5, PT, R4, 0x78, PT ;  /* 0x000000780400780c */ /* 0x000fe40003fa4270 */
[----:B------:R-:W-:-:S02]  /*3220*/  FMNMX.FTZ R3, R85, R6, !PT ;  /* 0x0000000655037209 */ /* 0x000fc40007810000 */
[----:B------:R-:W-:Y:S02]  /*3230*/  FSEL R88, R88, -INF , P5 ;  /* 0xff80000058587808 */ /* 0x000fe40002800000 */
[----:B------:R-:W-:Y:S02]  /*3240*/  ISETP.GT.AND P6, PT, R4, 0x79, PT ;  /* 0x000000790400780c */ /* 0x000fe40003fc4270 */
[----:B------:R-:W-:Y:S02]  /*3250*/  FMNMX.FTZ R6, R88, R3, !PT ;  /* 0x0000000358067209 */ /* 0x000fe40007810000 */
[----:B------:R-:W-:Y:S02]  /*3260*/  FSEL R89, R89, -INF , P6 ;  /* 0xff80000059597808 */ /* 0x000fe40003000000 */
[----:B------:R-:W-:Y:S02]  /*3270*/  P2R R12, PR, RZ, 0x4 ;  /* 0x00000004ff0c7803 */ /* 0x000fe40000000000 */
[----:B------:R-:W-:-:S02]  /*3280*/  FMNMX.FTZ R6, R89, R6, !PT ;  /* 0x0000000659067209 */ /* 0x000fc40007810000 */
[----:B------:R-:W-:Y:S02]  /*3290*/  P2R R20, PR, RZ, 0x1 ;  /* 0x00000001ff147803 */ /* 0x000fe40000000000 */
[----:B------:R-:W-:Y:S01]  /*32a0*/  ISETP.GT.AND P0, PT, R4, 0x60, PT ;  /* 0x000000600400780c */ /* 0x000fe20003f04270 */
[----:B------:R-:W1:Y:S01]  /*32b0*/  SHFL.BFLY PT, R3, R6, 0x2, 0x1f ;  /* 0x0c401f0006037f89 */ /* 0x000e6200000e0000 */
[----:B------:R-:W-:Y:S02]  /*32c0*/  P2R R14, PR, RZ, 0x2 ;  /* 0x00000002ff0e7803 */ /* 0x000fe40000000000 */
[----:B------:R-:W-:Y:S02]  /*32d0*/  FSEL R78, R78, -INF , P0 ;  /* 0xff8000004e4e7808 */ /* 0x000fe40000000000 */
[----:B------:R-:W-:Y:S02]  /*32e0*/  ISETP.NE.AND P0, PT, R20, RZ, PT ;  /* 0x000000ff1400720c */ /* 0x000fe40003f05270 */
[----:B------:R-:W-:-:S02]  /*32f0*/  ISETP.GT.AND P1, PT, R4, 0x59, PT ;  /* 0x000000590400780c */ /* 0x000fc40003f24270 */
[----:B------:R-:W-:Y:S02]  /*3300*/  FSEL R79, R79, -INF , P0 ;  /* 0xff8000004f4f7808 */ /* 0x000fe40000000000 */
[----:B------:R-:W-:Y:S02]  /*3310*/  ISETP.NE.AND P0, PT, R21, RZ, PT ;  /* 0x000000ff1500720c */ /* 0x000fe40003f05270 */
[----:B------:R-:W-:Y:S02]  /*3320*/  FSEL R75, R75, -INF , P1 ;  /* 0xff8000004b4b7808 */ /* 0x000fe40000800000 */
[----:B------:R-:W-:Y:S02]  /*3330*/  ISETP.NE.AND P1, PT, R14, RZ, PT ;  /* 0x000000ff0e00720c */ /* 0x000fe40003f25270 */
[----:B------:R-:W-:Y:S02]  /*3340*/  FSEL R86, R86, -INF , P3 ;  /* 0xff80000056567808 */ /* 0x000fe40001800000 */
[----:B------:R-:W-:-:S02]  /*3350*/  FSEL R82, R82, -INF , P1 ;  /* 0xff80000052527808 */ /* 0x000fc40000800000 */
[----:B------:R-:W-:Y:S02]  /*3360*/  FSEL R87, R87, -INF , P4 ;  /* 0xff80000057577808 */ /* 0x000fe40002000000 */
[----:B------:R-:W-:Y:S02]  /*3370*/  FSEL R90, R90, -INF , P5 ;  /* 0xff8000005a5a7808 */ /* 0x000fe40002800000 */
[----:B-1----:R-:W-:Y:S02]  /*3380*/  FMNMX.FTZ R10, R6, R3, !PT ;  /* 0x00000003060a7209 */ /* 0x002fe40007810000 */
[----:B------:R-:W-:-:S03]  /*3390*/  FSEL R91, R91, -INF , P6 ;  /* 0xff8000005b5b7808 */ /* 0x000fc60003000000 */
[----:B------:R-:W1:Y:S02]  /*33a0*/  SHFL.BFLY PT, R3, R10, 0x1, 0x1f ;  /* 0x0c201f000a037f89 */ /* 0x000e6400000e0000 */
[----:B-1----:R-:W-:-:S04]  /*33b0*/  FMNMX.FTZ R3, R10, R3, !PT ;  /* 0x000000030a037209 */ /* 0x002fc80007810000 */
[C---:B------:R-:W-:Y:S01]  /*33c0*/  FSETP.NEU.FTZ.AND P2, PT, R3.reuse, -INF , PT ;  /* 0xff8000000300780b */ /* 0x040fe20003f5d000 */
[----:B------:R-:W-:-:S05]  /*33d0*/  FFMA.FTZ R8, R3, R8, -8 ;  /* 0xc100000003087423 */ /* 0x000fca0000010008 */
[----:B------:R-:W-:Y:S02]  /*33e0*/  FSEL R8, R8, RZ, P2 ;  /* 0x000000ff08087208 */ /* 0x000fe40001000000 */
[----:B------:R-:W-:-:S03]  /*33f0*/  ISETP.NE.AND P2, PT, R12, RZ, PT ;  /* 0x000000ff0c00720c */ /* 0x000fc60003f45270 */
[--C-:B------:R-:W-:Y:S01]  /*3400*/  FFMA.FTZ R6, R9, UR41, -R8.reuse ;  /* 0x0000002909067c23 */ /* 0x100fe20008010808 */
[----:B------:R-:W-:Y:S01]  /*3410*/  FMNMX.FTZ R9, R30, R31, !PT ;  /* 0x0000001f1e097209 */ /* 0x000fe20007810000 */
[--C-:B------:R-:W-:Y:S01]  /*3420*/  FFMA.FTZ R218, R11, UR41, -R8.reuse ;  /* 0x000000290bda7c23 */ /* 0x100fe20008010808 */
[----:B------:R-:W-:-:S01]  /*3430*/  FFMA.FTZ R10, R13, UR41, -R8 ;  /* 0x000000290d0a7c23 */ /* 0x000fc20008010808 */
[--C-:B------:R-:W-:Y:S01]  /*3440*/  FFMA.FTZ R220, R15, UR41, -R8.reuse ;  /* 0x000000290fdc7c23 */ /* 0x100fe20008010808 */
[----:B------:R-:W-:Y:S01]  /*3450*/  FMNMX.FTZ R4, R34, R9, !PT ;  /* 0x0000000922047209 */ /* 0x000fe20007810000 */
[--C-:B------:R-:W-:Y:S01]  /*3460*/  FFMA.FTZ R216, R7, UR41, -R8.reuse ;  /* 0x0000002907d87c23 */ /* 0x100fe20008010808 */
[----:B------:R-:W-:-:S01]  /*3470*/  FFMA.FTZ R7, R29, UR41, -R8 ;  /* 0x000000291d077c23 */ /* 0x000fc20008010808 */
[--C-:B------:R-:W-:Y:S01]  /*3480*/  FFMA.FTZ R33, R33, UR41, -R8.reuse ;  /* 0x0000002921217c23 */ /* 0x100fe20008010808 */
[----:B------:R-:W-:Y:S01]  /*3490*/  FMNMX.FTZ R21, R35, R4, !PT ;  /* 0x0000000423157209 */ /* 0x000fe20007810000 */
[--C-:B------:R-:W-:Y:S01]  /*34a0*/  FFMA.FTZ R45, R45, UR41, -R8.reuse ;  /* 0x000000292d2d7c23 */ /* 0x100fe20008010808 */
[----:B------:R-:W-:Y:S01]  /*34b0*/  FSEL R83, R83, -INF , P2 ;  /* 0xff80000053537808 */ /* 0x000fe20001000000 */
[----:B------:R-:W-:Y:S01]  /*34c0*/  MUFU.EX2 R9, R33 ;  /* 0x0000002100097308 */ /* 0x000fe20000000800 */
        /* <DEDUP_REMOVED lines=10> */
[----:B------:R1:W-:Y:S01]  /*3570*/  MUFU.EX2 R11, R37 ;  /* 0x00000025000b7308 */ /* 0x0003e20000000800 */
[----:B------:R-:W-:-:S01]  /*3580*/  FFMA.FTZ R222, R52, UR41, -R8 ;  /* 0x0000002934de7c23 */ /* 0x000fc20008010808 */
[----:B------:R-:W-:Y:S01]  /*3590*/  FMNMX.FTZ R21, R43, R4, !PT ;  /* 0x000000042b157209 */ /* 0x000fe20007810000 */
[----:B------:R-:W-:-:S01]  /*35a0*/  FFMA.FTZ R14, R56, UR41, -R8 ;  /* 0x00000029380e7c23 */ /* 0x000fc20008010808 */
[--C-:B------:R-:W-:Y:S01]  /*35b0*/  FFMA.FTZ R224, R60, UR41, -R8.reuse ;  /* 0x000000293ce07c23 */ /* 0x100fe20008010808 */
[----:B------:R-:W-:-:S01]  /*35c0*/  FFMA.FTZ R20, R64, UR41, -R8 ;  /* 0x0000002940147c23 */ /* 0x000fc20008010808 */
[----:B------:R-:W-:Y:S01]  /*35d0*/  FMNMX.FTZ R4, R46, R21, !PT ;  /* 0x000000152e047209 */ /* 0x000fe20007810000 */
[----:B------:R-:W-:-:S01]  /*35e0*/  FFMA.FTZ R226, R68, UR41, -R8 ;  /* 0x0000002944e27c23 */ /* 0x000fc20008010808 */
[--C-:B------:R-:W-:Y:S01]  /*35f0*/  FFMA.FTZ R24, R72, UR41, -R8.reuse ;  /* 0x0000002948187c23 */ /* 0x100fe20008010808 */
[----:B-1----:R-:W-:-:S01]  /*3600*/  FFMA.FTZ R37, R69, UR41, -R8 ;  /* 0x0000002945257c23 */ /* 0x002fc20008010808 */
[----:B------:R-:W-:Y:S01]  /*3610*/  FMNMX.FTZ R13, R47, R4, !PT ;  /* 0x000000042f0d7209 */ /* 0x000fe20007810000 */
[----:B------:R-:W-:-:S01]  /*3620*/  FFMA.FTZ R73, R73, UR41, -R8 ;  /* 0x0000002949497c23 */ /* 0x000fc20008010808 */
[--C-:B------:R-:W-:Y:S01]  /*3630*/  FFMA.FTZ R228, R76, UR41, -R8.reuse ;  /* 0x000000294ce47c23 */ /* 0x100fe20008010808 */
[----:B------:R-:W-:-:S01]  /*3640*/  FFMA.FTZ R28, R81, UR41, -R8 ;  /* 0x00000029511c7c23 */ /* 0x000fc20008010808 */
[----:B------:R-:W-:Y:S01]  /*3650*/  FMNMX.FTZ R4, R50, R13, !PT ;  /* 0x0000000d32047209 */ /* 0x000fe20007810000 */
[----:B------:R-:W-:-:S01]  /*3660*/  FFMA.FTZ R26, R84, UR41, -R8 ;  /* 0x00000029541a7c23 */ /* 0x000fc20008010808 */
[----:B------:R1:W-:Y:S01]  /*3670*/  MUFU.EX2 R13, R41 ;  /* 0x00000029000d7308 */ /* 0x0003e20000000800 */
[----:B0-----:R-:W-:Y:S01]  /*3680*/  LOP3.LUT P2, RZ, R92, 0x7f, RZ, 0xc0, !PT ;  /* 0x0000007f5cff7812 */ /* 0x001fe2000784c0ff */
[--C-:B------:R-:W-:Y:S01]  /*3690*/  IMAD.MOV.U32 R56, RZ, RZ, R25.reuse ;  /* 0x000000ffff387224 */ /* 0x100fe200078e0019 */
[----:B------:R-:W-:Y:S01]  /*36a0*/  FMNMX.FTZ R21, R51, R4, !PT ;  /* 0x0000000433157209 */ /* 0x000fe20007810000 */
[----:B------:R-:W-:-:S02]  /*36b0*/  IMAD.MOV.U32 R60, RZ, RZ, R25 ;  /* 0x000000ffff3c7224 */ /* 0x000fc400078e0019 */
[----:B------:R-:W-:Y:S01]  /*36c0*/  IMAD.MOV.U32 R64, RZ, RZ, R25 ;  /* 0x000000ffff407224 */ /* 0x000fe200078e0019 */
[----:B------:R-:W-:Y:S01]  /*36d0*/  FMNMX.FTZ R4, R54, R21, !PT ;  /* 0x0000001536047209 */ /* 0x000fe20007810000 */
[----:B------:R-:W-:Y:S01]  /*36e0*/  MUFU.EX2 R216, R216 ;  /* 0x000000d800d87308 */ /* 0x000fe20000000800 */
[----:B-1----:R-:W-:-:S01]  /*36f0*/  FFMA.FTZ R41, R65, UR41, -R8 ;  /* 0x0000002941297c23 */ /* 0x002fc20008010808 */
[--C-:B------:R-:W-:Y:S01]  /*3700*/  IMAD.MOV.U32 R69, RZ, RZ, R25.reuse ;  /* 0x000000ffff457224 */ /* 0x100fe200078e0019 */
[----:B------:R-:W-:Y:S01]  /*3710*/  FMNMX.FTZ R15, R55, R4, !PT ;  /* 0x00000004370f7209 */ /* 0x000fe20007810000 */
[--C-:B------:R-:W-:Y:S02]  /*3720*/  IMAD.MOV.U32 R68, RZ, RZ, R25.reuse ;  /* 0x000000ffff447224 */ /* 0x100fe400078e0019 */
[--C-:B------:R-:W-:Y:S01]  /*3730*/  IMAD.MOV.U32 R72, RZ, RZ, R25.reuse ;  /* 0x000000ffff487224 */ /* 0x100fe200078e0019 */
[----:B------:R-:W-:Y:S01]  /*3740*/  FMNMX.FTZ R4, R58, R15, !PT ;  /* 0x0000000f3a047209 */ /* 0x000fe20007810000 */
[----:B------:R-:W-:Y:S01]  /*3750*/  MUFU.EX2 R7, R7 ;  /* 0x0000000700077308 */ /* 0x000fe20000000800 */
[----:B------:R-:W-:-:S02]  /*3760*/  IMAD.MOV.U32 R76, RZ, RZ, R25 ;  /* 0x000000ffff4c7224 */ /* 0x000fc400078e0019 */
[----:B------:R-:W-:Y:S01]  /*3770*/  FMNMX.FTZ R21, R59, R4, !PT ;  /* 0x000000043b157209 */ /* 0x000fe20007810000 */
[--C-:B------:R-:W-:Y:S02]  /*3780*/  IMAD.MOV.U32 R81, RZ, RZ, R25.reuse ;  /* 0x000000ffff517224 */ /* 0x100fe400078e0019 */
[--C-:B------:R-:W-:Y:S01]  /*3790*/  IMAD.MOV.U32 R84, RZ, RZ, R25.reuse ;  /* 0x000000ffff547224 */ /* 0x100fe200078e0019 */
[----:B------:R-:W-:Y:S01]  /*37a0*/  FMNMX.FTZ R4, R62, R21, !PT ;  /* 0x000000153e047209 */ /* 0x000fe20007810000 */
[----:B------:R-:W-:Y:S01]  /*37b0*/  MUFU.EX2 R15, R45 ;  /* 0x0000002d000f7308 */ /* 0x000fe20000000800 */
[----:B------:R-:W-:Y:S02]  /*37c0*/  IMAD.MOV.U32 R92, RZ, RZ, R25 ;  /* 0x000000ffff5c7224 */ /* 0x000fe400078e0019 */
[----:B------:R-:W-:-:S04]  /*37d0*/  FMNMX.FTZ R21, R63, R4, !PT ;  /* 0x000000043f157209 */ /* 0x000fc80007810000 */
[----:B------:R-:W-:Y:S01]  /*37e0*/  FMNMX.FTZ R4, R66, R21, !PT ;  /* 0x0000001542047209 */ /* 0x000fe20007810000 */
[----:B------:R-:W-:Y:S03]  /*37f0*/  MUFU.EX2 R6, R6 ;  /* 0x0000000600067308 */ /* 0x000fe60000000800 */
[----:B------:R-:W-:-:S04]  /*3800*/  FMNMX.FTZ R27, R67, R4, !PT ;  /* 0x00000004431b7209 */ /* 0x000fc80007810000 */
[----:B------:R-:W-:Y:S01]  /*3810*/  FMNMX.FTZ R4, R70, R27, !PT ;  /* 0x0000001b46047209 */ /* 0x000fe20007810000 */
[----:B------:R0:W-:Y:S03]  /*3820*/  MUFU.EX2 R21, R49 ;  /* 0x0000003100157308 */ /* 0x0001e60000000800 */
[----:B------:R-:W-:-:S04]  /*3830*/  FMNMX.FTZ R27, R71, R4, !PT ;  /* 0x00000004471b7209 */ /* 0x000fc80007810000 */
[----:B------:R-:W-:Y:S01]  /*3840*/  FMNMX.FTZ R4, R74, R27, !PT ;  /* 0x0000001b4a047209 */ /* 0x000fe20007810000 */
[----:B------:R-:W-:Y:S01]  /*3850*/  MUFU.EX2 R218, R218 ;  /* 0x000000da00da7308 */ /* 0x000fe20000000800 */
[----:B0-----:R-:W-:-:S01]  /*3860*/  FFMA.FTZ R49, R80, UR41, -R8 ;  /* 0x0000002950317c23 */ /* 0x001fc20008010808 */
[----:B------:R-:W-:Y:S01]  /*3870*/  IMAD.MOV.U32 R80, RZ, RZ, R25 ;  /* 0x000000ffff507224 */ /* 0x000fe200078e0019 */
        /* <DEDUP_REMOVED lines=10> */
[----:B------:R-:W-:Y:S03]  /*3920*/  MUFU.EX2 R29, R57 ;  /* 0x00000039001d7308 */ /* 0x000fe60000000800 */
[----:B------:R-:W-:-:S04]  /*3930*/  FMNMX.FTZ R33, R87, R4, !PT ;  /* 0x0000000457217209 */ /* 0x000fc80007810000 */
[----:B------:R-:W-:Y:S01]  /*3940*/  FMNMX.FTZ R4, R90, R33, !PT ;  /* 0x000000215a047209 */ /* 0x000fe20007810000 */
[----:B------:R-:W-:Y:S03]  /*3950*/  MUFU.EX2 R220, R220 ;  /* 0x000000dc00dc7308 */ /* 0x000fe60000000800 */
[----:B------:R-:W-:-:S05]  /*3960*/  FMNMX.FTZ R4, R91, R4, !PT ;  /* 0x000000045b047209 */ /* 0x000fca0007810000 */
[----:B------:R-:W0:Y:S01]  /*3970*/  SHFL.BFLY PT, R45, R4, 0x2, 0x1f ;  /* 0x0c401f00042d7f89 */ /* 0x000e2200000e0000 */
[----:B------:R1:W-:Y:S08]  /*3980*/  MUFU.EX2 R33, R61 ;  /* 0x0000003d00217308 */ /* 0x0003f00000000800 */
[----:B------:R-:W-:Y:S01]  /*3990*/  MUFU.EX2 R12, R12 ;  /* 0x0000000c000c7308 */ /* 0x000fe20000000800 */
[----:B-1----:R-:W-:-:S07]  /*39a0*/  IMAD.U32 R61, RZ, RZ, UR41 ;  /* 0x00000029ff3d7e24 */ /* 0x002fce000f8e00ff */
[----:B------:R-:W-:Y:S01]  /*39b0*/  MUFU.EX2 R222, R222 ;  /* 0x000000de00de7308 */ /* 0x000fe20000000800 */
[----:B0-----:R-:W-:-:S07]  /*39c0*/  FMNMX.FTZ R32, R4, R45, !PT ;  /* 0x0000002d04207209 */ /* 0x001fce0007810000 */
[----:B------:R-:W-:Y:S01]  /*39d0*/  MUFU.EX2 R14, R14 ;  /* 0x0000000e000e7308 */ /* 0x000fe20000000800 */
[----:B------:R-:W0:Y:S07]  /*39e0*/  SHFL.BFLY PT, R57, R32, 0x1, 0x1f ;  /* 0x0c201f0020397f89 */ /* 0x000e2e00000e0000 */
[----:B------:R-:W-:Y:S08]  /*39f0*/  MUFU.EX2 R224, R224 ;  /* 0x000000e000e07308 */ /* 0x000ff00000000800 */
[----:B------:R-:W-:Y:S08]  /*3a00*/  MUFU.EX2 R20, R20 ;  /* 0x0000001400147308 */ /* 0x000ff00000000800 */
[----:B------:R-:W-:Y:S01]  /*3a10*/  MUFU.EX2 R41, R41 ;  /* 0x0000002900297308 */ /* 0x000fe20000000800 */
[----:B0-----:R-:W-:Y:S01]  /*3a20*/  FMNMX.FTZ R4, R32, R57, !PT ;  /* 0x0000003920047209 */ /* 0x001fe20007810000 */
[--C-:B------:R-:W-:Y:S01]  /*3a30*/  FFMA.FTZ R57, R85, UR41, -R8.reuse ;  /* 0x0000002955397c23 */ /* 0x100fe20008010808 */
[----:B------:R-:W-:-:S01]  /*3a40*/  FFMA.FTZ R32, R88, UR41, -R8 ;  /* 0x0000002958207c23 */ /* 0x000fc20008010808 */
[----:B------:R-:W-:Y:S01]  /*3a50*/  IMAD.MOV.U32 R85, RZ, RZ, R25 ;  /* 0x000000ffff557224 */ /* 0x000fe200078e0019 */
[C---:B------:R-:W-:Y:S01]  /*3a60*/  FSETP.NEU.FTZ.AND P1, PT, R4.reuse, -INF , PT ;  /* 0xff8000000400780b */ /* 0x040fe20003f3d000 */
[----:B------:R-:W-:Y:S01]  /*3a70*/  FFMA.FTZ R36, R4, R61, -8 ;  /* 0xc100000004247423 */ /* 0x000fe2000001003d */
[----:B------:R-:W-:-:S01]  /*3a80*/  FFMA.FTZ R61, R89, UR41, -R8 ;  /* 0x00000029593d7c23 */ /* 0x000fc20008010808 */
[----:B------:R-:W-:Y:S01]  /*3a90*/  MUFU.EX2 R226, R226 ;  /* 0x000000e200e27308 */ /* 0x000fe20000000800 */
[----:B------:R-:W-:-:S02]  /*3aa0*/  IMAD.MOV.U32 R89, RZ, RZ, R25 ;  /* 0x000000ffff597224 */ /* 0x000fc400078e0019 */
[----:B------:R-:W-:Y:S01]  /*3ab0*/  FSEL R40, R36, RZ, P1 ;  /* 0x000000ff24287208 */ /* 0x000fe20000800000 */
[----:B------:R-:W-:Y:S01]  /*3ac0*/  IMAD.MOV.U32 R88, RZ, RZ, R25 ;  /* 0x000000ffff587224 */ /* 0x000fe200078e0019 */
[----:B------:R-:W-:-:S03]  /*3ad0*/  PLOP3.LUT P1, PT, PT, PT, UP0, 0x80, 0x0 ;  /* 0x000000000000781c */ /* 0x000fc60003f2f008 */
[--C-:B------:R-:W-:Y:S01]  /*3ae0*/  FFMA.FTZ R217, R30, UR41, -R40.reuse ;  /* 0x000000291ed97c23 */ /* 0x100fe20008010828 */
[----:B------:R-:W-:-:S01]  /*3af0*/  FFMA.FTZ R8, R31, UR41, -R40 ;  /* 0x000000291f087c23 */ /* 0x000fc20008010828 */
[--C-:B------:R-:W-:Y:S01]  /*3b00*/  FFMA.FTZ R34, R34, UR41, -R40.reuse ;  /* 0x0000002922227c23 */ /* 0x100fe20008010828 */
[----:B------:R-:W-:-:S01]  /*3b10*/  FFMA.FTZ R35, R35, UR41, -R40 ;  /* 0x0000002923237c23 */ /* 0x000fc20008010828 */
[--C-:B------:R-:W-:Y:S01]  /*3b20*/  FFMA.FTZ R219, R38, UR41, -R40.reuse ;  /* 0x0000002926db7c23 */ /* 0x100fe20008010828 */
[----:B------:R-:W-:-:S01]  /*3b30*/  FFMA.FTZ R30, R39, UR41, -R40 ;  /* 0x00000029271e7c23 */ /* 0x000fc20008010828 */
[----:B------:R-:W-:Y:S01]  /*3b40*/  MUFU.EX2 R217, R217 ;  /* 0x000000d900d97308 */ /* 0x000fe20000000800 */
[----:B------:R-:W-:-:S01]  /*3b50*/  FFMA.FTZ R42, R42, UR41, -R40 ;  /* 0x000000292a2a7c23 */ /* 0x000fc20008010828 */
[--C-:B------:R-:W-:Y:S01]  /*3b60*/  FFMA.FTZ R43, R43, UR41, -R40.reuse ;  /* 0x000000292b2b7c23 */ /* 0x100fe20008010828 */
[----:B------:R-:W-:-:S01]  /*3b70*/  FFMA.FTZ R221, R46, UR41, -R40 ;  /* 0x000000292edd7c23 */ /* 0x000fc20008010828 */
[--C-:B------:R-:W-:Y:S01]  /*3b80*/  FFMA.FTZ R50, R50, UR41, -R40.reuse ;  /* 0x0000002932327c23 */ /* 0x100fe20008010828 */
[----:B------:R-:W-:-:S01]  /*3b90*/  FFMA.FTZ R51, R51, UR41, -R40 ;  /* 0x0000002933337c23 */ /* 0x000fc20008010828 */
[--C-:B------:R-:W-:Y:S01]  /*3ba0*/  FFMA.FTZ R31, R54, UR41, -R40.reuse ;  /* 0x00000029361f7c23 */ /* 0x100fe20008010828 */
[----:B------:R-:W-:-:S01]  /*3bb0*/  FFMA.FTZ R36, R55, UR41, -R40 ;  /* 0x0000002937247c23 */ /* 0x000fc20008010828 */
[----:B------:R-:W0:Y:S01]  /*3bc0*/  MUFU.EX2 R8, R8 ;  /* 0x0000000800087308 */ /* 0x000e220000000800 */
[----:B------:R-:W-:-:S01]  /*3bd0*/  FFMA.FTZ R58, R58, UR41, -R40 ;  /* 0x000000293a3a7c23 */ /* 0x000fc20008010828 */
[--C-:B------:R-:W-:Y:S01]  /*3be0*/  FFMA.FTZ R59, R59, UR41, -R40.reuse ;  /* 0x000000293b3b7c23 */ /* 0x100fe20008010828 */
[----:B------:R-:W-:-:S01]  /*3bf0*/  FFMA.FTZ R225, R62, UR41, -R40 ;  /* 0x000000293ee17c23 */ /* 0x000fc20008010828 */
[--C-:B------:R-:W-:Y:S01]  /*3c00*/  FFMA.FTZ R38, R63, UR41, -R40.reuse ;  /* 0x000000293f267c23 */ /* 0x100fe20008010828 */
[----:B------:R-:W-:-:S01]  /*3c10*/  FFMA.FTZ R66, R66, UR41, -R40 ;  /* 0x0000002942427c23 */ /* 0x000fc20008010828 */
[--C-:B------:R-:W-:Y:S01]  /*3c20*/  FFMA.FTZ R67, R67, UR41, -R40.reuse ;  /* 0x0000002943437c23 */ /* 0x100fe20008010828 */
[----:B------:R-:W-:-:S01]  /*3c30*/  FFMA.FTZ R70, R70, UR41, -R40 ;  /* 0x0000002946467c23 */ /* 0x000fc20008010828 */
[----:B------:R1:W2:Y:S01]  /*3c40*/  MUFU.EX2 R44, R34 ;  /* 0x00000022002c7308 */ /* 0x0002a20000000800 */
[----:B------:R-:W-:-:S01]  /*3c50*/  FFMA.FTZ R71, R71, UR41, -R40 ;  /* 0x0000002947477c23 */ /* 0x000fc20008010828 */
[--C-:B------:R-:W-:Y:S01]  /*3c60*/  FFMA.FTZ R74, R74, UR41, -R40.reuse ;  /* 0x000000294a4a7c23 */ /* 0x100fe20008010828 */
[----:B------:R-:W-:-:S01]  /*3c70*/  FFMA.FTZ R75, R75, UR41, -R40 ;  /* 0x000000294b4b7c23 */ /* 0x000fc20008010828 */
[--C-:B------:R-:W-:Y:S01]  /*3c80*/  FFMA.FTZ R78, R78, UR41, -R40.reuse ;  /* 0x000000294e4e7c23 */ /* 0x100fe20008010828 */
[----:B------:R-:W-:-:S01]  /*3c90*/  FFMA.FTZ R79, R79, UR41, -R40 ;  /* 0x000000294f4f7c23 */ /* 0x000fc20008010828 */
[--C-:B------:R-:W-:Y:S01]  /*3ca0*/  FFMA.FTZ R82, R82, UR41, -R40.reuse ;  /* 0x0000002952527c23 */ /* 0x100fe20008010828 */
[----:B------:R-:W-:-:S01]  /*3cb0*/  FFMA.FTZ R83, R83, UR41, -R40 ;  /* 0x0000002953537c23 */ /* 0x000fc20008010828 */
[----:B------:R3:W4:Y:S01]  /*3cc0*/  MUFU.EX2 R65, R35 ;  /* 0x0000002300417308 */ /* 0x0007220000000800 */
[----:B0-----:R-:W-:-:S01]  /*3cd0*/  FADD.FTZ R39, R217, R8 ;  /* 0x00000008d9277221 */ /* 0x001fc20000010000 */
[--C-:B-1----:R-:W-:Y:S01]  /*3ce0*/  FFMA.FTZ R34, R47, UR41, -R40.reuse ;  /* 0x000000292f227c23 */ /* 0x102fe20008010828 */
[----:B------:R-:W-:-:S01]  /*3cf0*/  FFMA.FTZ R86, R86, UR41, -R40 ;  /* 0x0000002956567c23 */ /* 0x000fc20008010828 */
[--C-:B------:R-:W-:Y:S01]  /*3d00*/  FFMA.FTZ R87, R87, UR41, -R40.reuse ;  /* 0x0000002957577c23 */ /* 0x100fe20008010828 */
[----:B------:R-:W-:-:S01]  /*3d10*/  FFMA.FTZ R90, R90, UR41, -R40 ;  /* 0x000000295a5a7c23 */ /* 0x000fc20008010828 */
[----:B------:R-:W-:Y:S01]  /*3d20*/  FFMA.FTZ R40, R91, UR41, -R40 ;  /* 0x000000295b287c23 */ /* 0x000fe20008010828 */
[----:B------:R-:W-:Y:S01]  /*3d30*/  IMAD.MOV.U32 R55, RZ, RZ, R25 ;  /* 0x000000ffff377224 */ /* 0x000fe200078e0019 */
[----:B------:R-:W0:Y:S01]  /*3d40*/  MUFU.EX2 R219, R219 ;  /* 0x000000db00db7308 */ /* 0x000e220000000800 */
[----:B---3--:R-:W-:-:S01]  /*3d50*/  FADD.FTZ R35, R216, R7 ;  /* 0x00000007d8237221 */ /* 0x008fc20000010000 */
[----:B--2---:R-:W-:Y:S01]  /*3d60*/  FADD.FTZ R48, R44, R39 ;  /* 0x000000272c307221 */ /* 0x004fe20000010000 */
[----:B------:R-:W-:-:S02]  /*3d70*/  IMAD.MOV.U32 R54, RZ, RZ, R25 ;  /* 0x000000ffff367224 */ /* 0x000fc400078e0019 */
[----:B------:R-:W-:Y:S01]  /*3d80*/  FADD.FTZ R46, R6, R35 ;  /* 0x00000023062e7221 */ /* 0x000fe20000010000 */
[----:B------:R-:W-:Y:S02]  /*3d90*/  @!P2 VIADD R35, R5, 0x38840 ;  /* 0x000388400523a836 */ /* 0x000fe40000000000 */
[----:B------:R-:W1:Y:S01]  /*3da0*/  MUFU.EX2 R30, R30 ;  /* 0x0000001e001e7308 */ /* 0x000e620000000800 */
[----:B------:R-:W-:-:S01]  /*3db0*/  FADD.FTZ R39, R9, R46 ;  /* 0x0000002e09277221 */ /* 0x000fc20000010000 */
[----:B----4-:R-:W-:Y:S01]  /*3dc0*/  FADD.FTZ R48, R65, R48 ;  /* 0x0000003041307221 */ /* 0x010fe20000010000 */
[----:B------:R-:W-:Y:S01]  /*3dd0*/  @!P2 PRMT R35, RZ, 0x654, R35 ;  /* 0x00000654ff23a816 */ /* 0x000fe20000000023 */
[----:B------:R-:W-:Y:S02]  /*3de0*/  IMAD.MOV.U32 R63, RZ, RZ, R25 ;  /* 0x000000ffff3f7224 */ /* 0x000fe400078e0019 */
[----:B------:R-:W-:-:S01]  /*3df0*/  FADD.FTZ R46, R218, R39 ;  /* 0x00000027da2e7221 */ /* 0x000fc20000010000 */
[----:B------:R-:W-:Y:S01]  /*3e00*/  F2FP.SATFINITE.E4M3.F32.PACK_AB_MERGE_C R44, R65, R44, RZ ;  /* 0x0000002c412c723e */ /* 0x000fe200048070ff */
[----:B------:R2:W-:Y:S01]  /*3e10*/  @!P2 SYNCS.ARRIVE.TRANS64.RED.A1T0 RZ, [R35+URZ], RZ ;  /* 0x000000ff23ffa9a7 */ /* 0x0005e2000810043f */
[----:B------:R-:W3:Y:S01]  /*3e20*/  MUFU.EX2 R42, R42 ;  /* 0x0000002a002a7308 */ /* 0x000ee20000000800 */
[----:B0-----:R-:W-:-:S01]  /*3e30*/  FADD.FTZ R39, R219, R48 ;  /* 0x00000030db277221 */ /* 0x001fc20000010000 */
[----:B------:R-:W-:Y:S01]  /*3e40*/  FADD.FTZ R47, R11, R46 ;  /* 0x0000002e0b2f7221 */ /* 0x000fe20000010000 */
[----:B------:R-:W-:Y:S01]  /*3e50*/  F2FP.SATFINITE.E4M3.F32.PACK_AB_MERGE_C R217, R8, R217, R44 ;  /* 0x000000d908d9723e */ /* 0x000fe2000480702c */
[----:B------:R-:W-:-:S02]  /*3e60*/  IMAD.MOV.U32 R44, RZ, RZ, R25 ;  /* 0x000000ffff2c7224 */ /* 0x000fc400078e0019 */
[----:B------:R-:W-:-:S01]  /*3e70*/  FADD.FTZ R48, R10, R47 ;  /* 0x0000002f0a307221 */ /* 0x000fc20000010000 */
[----:B------:R-:W-:Y:S01]  /*3e80*/  F2FP.SATFINITE.E4M3.F32.PACK_AB_MERGE_C R47, R13, R10, RZ ;  /* 0x0000000a0d2f723e */ /* 0x000fe200048070ff */
[----:B------:R-:W0:Y:S01]  /*3e90*/  MUFU.EX2 R43, R43 ;  /* 0x0000002b002b7308 */ /* 0x000e220000000800 */
[----:B-1----:R-:W-:-:S01]  /*3ea0*/  FADD.FTZ R39, R30, R39 ;  /* 0x000000271e277221 */ /* 0x002fc20000010000 */
[----:B--2---:R-:W-:Y:S01]  /*3eb0*/  FADD.FTZ R35, R13, R48 ;  /* 0x000000300d237221 */ /* 0x004fe20000010000 */
[----:B------:R-:W-:Y:S01]  /*3ec0*/  F2FP.SATFINITE.E4M3.F32.PACK_AB_MERGE_C R218, R11, R218, R47 ;  /* 0x000000da0bda723e */ /* 0x000fe2000480702f */
[----:B------:R-:W-:Y:S02]  /*3ed0*/  IMAD.MOV.U32 R47, RZ, RZ, R25 ;  /* 0x000000ffff2f7224 */ /* 0x000fe400078e0019 */
[----:B------:R-:W-:-:S01]  /*3ee0*/  FADD.FTZ R48, R220, R35 ;  /* 0x00000023dc307221 */ /* 0x000fc20000010000 */
[----:B------:R-:W-:Y:S01]  /*3ef0*/  IMAD.MOV.U32 R62, RZ, RZ, R25 ;  /* 0x000000ffff3e7224 */ /* 0x000fe200078e0019 */
[----:B------:R-:W1:Y:S01]  /*3f00*/  MUFU.EX2 R221, R221 ;  /* 0x000000dd00dd7308 */ /* 0x000e620000000800 */
[----:B---3--:R-:W-:-:S01]  /*3f10*/  FADD.FTZ R52, R42, R39 ;  /* 0x000000272a347221 */ /* 0x008fc20000010000 */
[----:B------:R-:W-:Y:S01]  /*3f20*/  FADD.FTZ R39, R15, R48 ;  /* 0x000000300f277221 */ /* 0x000fe20000010000 */
[----:B------:R-:W-:-:S02]  /*3f30*/  IMAD.MOV.U32 R65, RZ, RZ, R25 ;  /* 0x000000ffff417224 */ /* 0x000fc400078e0019 */
[----:B------:R-:W-:Y:S02]  /*3f40*/  IMAD.MOV.U32 R91, RZ, RZ, R25 ;  /* 0x000000ffff5b7224 */ /* 0x000fe400078e0019 */
[----:B------:R-:W-:-:S01]  /*3f50*/  FADD.FTZ R48, R12, R39 ;  /* 0x000000270c307221 */ /* 0x000fc20000010000 */
[----:B------:R-:W-:Y:S01]  /*3f60*/  F2FP.SATFINITE.E4M3.F32.PACK_AB_MERGE_C R39, R9, R6, RZ ;  /* 0x000000060927723e */ /* 0x000fe200048070ff */
[----:B------:R-:W2:Y:S01]  /*3f70*/  MUFU.EX2 R34, R34 ;  /* 0x0000002200227308 */ /* 0x000ea20000000800 */
[----:B0-----:R-:W-:-:S01]  /*3f80*/  FADD.FTZ R52, R43, R52 ;  /* 0x000000342b347221 */ /* 0x001fc20000010000 */
[----:B------:R-:W-:Y:S01]  /*3f90*/  F2FP.SATFINITE.E4M3.F32.PACK_AB_MERGE_C R42, R43, R42, RZ ;  /* 0x0000002a2b2a723e */ /* 0x000fe200048070ff */
[----:B------:R-:W-:Y:S01]  /*3fa0*/  IMAD.MOV.U32 R43, RZ, RZ, R25 ;  /* 0x000000ffff2b7224 */ /* 0x000fe200078e0019 */
[----:B------:R-:W-:Y:S01]  /*3fb0*/  F2FP.SATFINITE.E4M3.F32.PACK_AB_MERGE_C R216, R7, R216, R39 ;  /* 0x000000d807d8723e */ /* 0x000fe20004807027 */
[----:B------:R-:W-:Y:S01]  /*3fc0*/  IMAD.MOV.U32 R39, RZ, RZ, R25 ;  /* 0x000000ffff277224 */ /* 0x000fe200078e0019 */
[----:B------:R-:W-:-:S02]  /*3fd0*/  F2FP.SATFINITE.E4M3.F32.PACK_AB_MERGE_C R12, R21, R12, RZ ;  /* 0x0000000c150c723e */ /* 0x000fc400048070ff */
[----:B------:R-:W0:Y:S01]  /*3fe0*/  MUFU.EX2 R50, R50 ;  /* 0x0000003200327308 */ /* 0x000e220000000800 */
[----:B-1----:R-:W-:-:S01]  /*3ff0*/  FADD.FTZ R35, R221, R52 ;  /* 0x00000034dd237221 */ /* 0x002fc20000010000 */
[----:B------:R-:W-:Y:S01]  /*4000*/  F2FP.SATFINITE.E4M3.F32.PACK_AB_MERGE_C R219, R30, R219, R42 ;  /* 0x000000db1edb723e */ /* 0x000fe2000480702a */
[--C-:B------:R-:W-:Y:S01]  /*4010*/  IMAD.MOV.U32 R30, RZ, RZ, R25.reuse ;  /* 0x000000ffff1e7224 */ /* 0x100fe200078e0019 */
[----:B------:R-:W-:Y:S01]  /*4020*/  F2FP.SATFINITE.E4M3.F32.PACK_AB_MERGE_C R220, R15, R220, R12 ;  /* 0x000000dc0fdc723e */ /* 0x000fe2000480700c */
[----:B------:R-:W-:-:S03]  /*4030*/  IMAD.MOV.U32 R42, RZ, RZ, R25 ;  /* 0x000000ffff2a7224 */ /* 0x000fc600078e0019 */
[----:B------:R-:W1:Y:S01]  /*4040*/  MUFU.EX2 R51, R51 ;  /* 0x0000003300337308 */ /* 0x000e620000000800 */
[----:B--2---:R-:W-:-:S07]  /*4050*/  FADD.FTZ R35, R34, R35 ;  /* 0x0000002322237221 */ /* 0x004fce0000010000 */
[----:B------:R-:W2:Y:S01]  /*4060*/  MUFU.EX2 R31, R31 ;  /* 0x0000001f001f7308 */ /* 0x000ea20000000800 */
[----:B0-----:R-:W-:-:S01]  /*4070*/  FADD.FTZ R52, R50, R35 ;  /* 0x0000002332347221 */ /* 0x001fc20000010000 */
[----:B------:R-:W-:-:S04]  /*4080*/  FADD.FTZ R35, R21, R48 ;  /* 0x0000003015237221 */ /* 0x000fc80000010000 */
[----:B------:R-:W-:Y:S02]  /*4090*/  FADD.FTZ R48, R222, R35 ;  /* 0x00000023de307221 */ /* 0x000fe40000010000 */
[----:B------:R-:W0:Y:S01]  /*40a0*/  MUFU.EX2 R36, R36 ;  /* 0x0000002400247308 */ /* 0x000e220000000800 */
[----:B-1----:R-:W-:-:S01]  /*40b0*/  FADD.FTZ R52, R51, R52 ;  /* 0x0000003433347221 */ /* 0x002fc20000010000 */
[----:B------:R-:W-:Y:S01]  /*40c0*/  FADD.FTZ R9, R27, R48 ;  /* 0x000000301b097221 */ /* 0x000fe20000010000 */
[----:B------:R-:W-:Y:S01]  /*40d0*/  F2FP.SATFINITE.E4M3.F32.PACK_AB_MERGE_C R50, R51, R50, RZ ;  /* 0x000000323332723e */ /* 0x000fe200048070ff */
[----:B------:R-:W-:Y:S02]  /*40e0*/  IMAD.MOV.U32 R48, RZ, RZ, R25 ;  /* 0x000000ffff307224 */ /* 0x000fe400078e0019 */
[----:B------:R-:W-:-:S01]  /*40f0*/  FADD.FTZ R6, R14, R9 ;  /* 0x000000090e067221 */ /* 0x000fc20000010000 */
[----:B------:R-:W-:Y:S01]  /*4100*/  F2FP.SATFINITE.E4M3.F32.PACK_AB_MERGE_C R14, R29, R14, RZ ;  /* 0x0000000e1d0e723e */ /* 0x000fe200048070ff */
[----:B------:R-:W1:Y:S01]  /*4110*/  MUFU.EX2 R58, R58 ;  /* 0x0000003a003a7308 */ /* 0x000e620000000800 */
[----:B--2---:R-:W-:-:S01]  /*4120*/  FADD.FTZ R35, R31, R52 ;  /* 0x000000341f237221 */ /* 0x004fc20000010000 */
[----:B------:R-:W-:Y:S01]  /*4130*/  FADD.FTZ R29, R29, R6 ;  /* 0x000000061d1d7221 */ /* 0x000fe20000010000 */
[----:B------:R-:W-:Y:S01]  /*4140*/  F2FP.SATFINITE.E4M3.F32.PACK_AB_MERGE_C R222, R27, R222, R14 ;  /* 0x000000de1bde723e */ /* 0x000fe2000480700e */
[----:B------:R-:W-:Y:S01]  /*4150*/  IMAD.MOV.U32 R27, RZ, RZ, R25 ;  /* 0x000000ffff1b7224 */ /* 0x000fe200078e0019 */
[----:B------:R-:W-:Y:S01]  /*4160*/  F2FP.SATFINITE.E4M3.F32.PACK_AB_MERGE_C R221, R34, R221, R50 ;  /* 0x000000dd22dd723e */ /* 0x000fe20004807032 */
[----:B------:R-:W-:Y:S01]  /*4170*/  FADD.FTZ R6, R224, R29 ;  /* 0x0000001de0067221 */ /* 0x000fe20000010000 */
[----:B------:R-:W-:Y:S01]  /*4180*/  IMAD.MOV.U32 R29, RZ, RZ, R25 ;  /* 0x000000ffff1d7224 */ /* 0x000fe200078e0019 */
[----:B------:R-:W2:Y:S01]  /*4190*/  MUFU.EX2 R59, R59 ;  /* 0x0000003b003b7308 */ /* 0x000ea20000000800 */
[----:B0-----:R-:W-:-:S01]  /*41a0*/  FADD.FTZ R35, R36, R35 ;  /* 0x0000002324237221 */ /* 0x001fc20000010000 */
[----:B------:R-:W-:Y:S01]  /*41b0*/  FADD.FTZ R13, R33, R6 ;  /* 0x00000006210d7221 */ /* 0x000fe20000010000 */
[----:B------:R-:W-:-:S02]  /*41c0*/  IMAD.MOV.U32 R34, RZ, RZ, R25 ;  /* 0x000000ffff227224 */ /* 0x000fc400078e0019 */
[----:B------:R-:W-:Y:S02]  /*41d0*/  IMAD.MOV.U32 R51, RZ, RZ, R25 ;  /* 0x000000ffff337224 */ /* 0x000fe400078e0019 */
[----:B------:R-:W-:-:S01]  /*41e0*/  FADD.FTZ R6, R20, R13 ;  /* 0x0000000d14067221 */ /* 0x000fc20000010000 */
[----:B------:R-:W-:Y:S01]  /*41f0*/  F2FP.SATFINITE.E4M3.F32.PACK_AB_MERGE_C R20, R41, R20, RZ ;  /* 0x000000142914723e */ /* 0x000fe200048070ff */
[----:B------:R-:W0:Y:S01]  /*4200*/  MUFU.EX2 R225, R225 ;  /* 0x000000e100e17308 */ /* 0x000e220000000800 */
[----:B-1----:R-:W-:-:S01]  /*4210*/  FADD.FTZ R10, R58, R35 ;  /* 0x000000233a0a7221 */ /* 0x002fc20000010000 */
[----:B------:R-:W-:Y:S01]  /*4220*/  FADD.FTZ R41, R41, R6 ;  /* 0x0000000629297221 */ /* 0x000fe20000010000 */
[----:B------:R-:W-:Y:S01]  /*4230*/  F2FP.SATFINITE.E4M3.F32.PACK_AB_MERGE_C R224, R33, R224, R20 ;  /* 0x000000e021e0723e */ /* 0x000fe20004807014 */
[----:B------:R-:W-:Y:S02]  /*4240*/  IMAD.MOV.U32 R33, RZ, RZ, R25 ;  /* 0x000000ffff217224 */ /* 0x000fe400078e0019 */
[----:B------:R-:W-:-:S01]  /*4250*/  FADD.FTZ R6, R226, R41 ;  /* 0x00000029e2067221 */ /* 0x000fc20000010000 */
[----:B------:R-:W-:Y:S01]  /*4260*/  IMAD.MOV.U32 R35, RZ, RZ, R25 ;  /* 0x000000ffff237224 */ /* 0x000fe200078e0019 */
[----:B------:R-:W1:Y:S01]  /*4270*/  MUFU.EX2 R38, R38 ;  /* 0x0000002600267308 */ /* 0x000e620000000800 */
[----:B--2---:R-:W-:-:S01]  /*4280*/  FADD.FTZ R10, R59, R10 ;  /* 0x0000000a3b0a7221 */ /* 0x004fc20000010000 */
[----:B------:R-:W-:Y:S01]  /*4290*/  F2FP.SATFINITE.E4M3.F32.PACK_AB_MERGE_C R223, R59, R58, RZ ;  /* 0x0000003a3bdf723e */ /* 0x000fe200048070ff */
[----:B------:R-:W-:-:S02]  /*42a0*/  IMAD.MOV.U32 R41, RZ, RZ, R25 ;  /* 0x000000ffff297224 */ /* 0x000fc400078e0019 */
[----:B------:R-:W-:Y:S01]  /*42b0*/  IMAD.MOV.U32 R50, RZ, RZ, R25 ;  /* 0x000000ffff327224 */ /* 0x000fe200078e0019 */
[----:B------:R-:W-:Y:S01]  /*42c0*/  F2FP.SATFINITE.E4M3.F32.PACK_AB_MERGE_C R223, R36, R31, R223 ;  /* 0x0000001f24df723e */ /* 0x000fe200048070df */
[----:B------:R-:W-:Y:S01]  /*42d0*/  IMAD.MOV.U32 R31, RZ, RZ, R25 ;  /* 0x000000ffff1f7224 */ /* 0x000fe200078e0019 */
[----:B------:R-:W2:Y:S01]  /*42e0*/  MUFU.EX2 R66, R66 ;  /* 0x0000004200427308 */ /* 0x000ea20000000800 */
[----:B0-----:R-:W-:-:S01]  /*42f0*/  FADD.FTZ R9, R225, R10 ;  /* 0x0000000ae1097221 */ /* 0x001fc20000010000 */
[--C-:B------:R-:W-:Y:S02]  /*4300*/  IMAD.MOV.U32 R36, RZ, RZ, R25.reuse ;  /* 0x000000ffff247224 */ /* 0x100fe400078e0019 */
[--C-:B------:R-:W-:Y:S02]  /*4310*/  IMAD.MOV.U32 R52, RZ, RZ, R25.reuse ;  /* 0x000000ffff347224 */ /* 0x100fe400078e0019 */
[----:B------:R-:W-:Y:S02]  /*4320*/  IMAD.MOV.U32 R59, RZ, RZ, R25 ;  /* 0x000000ffff3b7224 */ /* 0x000fe400078e0019 */
[----:B------:R-:W0:Y:S01]  /*4330*/  MUFU.EX2 R67, R67 ;  /* 0x0000004300437308 */ /* 0x000e220000000800 */
[----:B-1----:R-:W-:-:S01]  /*4340*/  FADD.FTZ R9, R38, R9 ;  /* 0x0000000926097221 */ /* 0x002fc20000010000 */
[----:B------:R-:W-:-:S06]  /*4350*/  IMAD.MOV.U32 R58, RZ, RZ, R25 ;  /* 0x000000ffff3a7224 */ /* 0x000fcc00078e0019 */
[----:B------:R1:W3:Y:S01]  /*4360*/  MUFU.EX2 R5, R70 ;  /* 0x0000004600057308 */ /* 0x0002e20000000800 */
[----:B--2---:R-:W-:-:S07]  /*4370*/  FADD.FTZ R10, R66, R9 ;  /* 0x00000009420a7221 */ /* 0x004fce0000010000 */
[----:B------:R-:W2:Y:S01]  /*4380*/  MUFU.EX2 R37, R37 ;  /* 0x0000002500257308 */ /* 0x000ea20000000800 */
[----:B0-----:R-:W-:-:S01]  /*4390*/  FADD.FTZ R10, R67, R10 ;  /* 0x0000000a430a7221 */ /* 0x001fc20000010000 */
[----:B------:R-:W-:Y:S01]  /*43a0*/  F2FP.SATFINITE.E4M3.F32.PACK_AB_MERGE_C R66, R67, R66, RZ ;  /* 0x000000424342723e */ /* 0x000fe200048070ff */
[--C-:B------:R-:W-:Y:S02]  /*43b0*/  IMAD.MOV.U32 R67, RZ, RZ, R25.reuse ;  /* 0x000000ffff437224 */ /* 0x100fe400078e0019 */
[--C-:B-1----:R-:W-:Y:S01]  /*43c0*/  IMAD.MOV.U32 R70, RZ, RZ, R25.reuse ;  /* 0x000000ffff467224 */ /* 0x102fe200078e0019 */
[----:B------:R-:W-:Y:S01]  /*43d0*/  F2FP.SATFINITE.E4M3.F32.PACK_AB_MERGE_C R225, R38, R225, R66 ;  /* 0x000000e126e1723e */ /* 0x000fe20004807042 */
[----:B------:R-:W-:Y:S01]  /*43e0*/  IMAD.MOV.U32 R38, RZ, RZ, R25 ;  /* 0x000000ffff267224 */ /* 0x000fe200078e0019 */
[----:B------:R0:W1:Y:S01]  /*43f0*/  MUFU.EX2 R46, R71 ;  /* 0x00000047002e7308 */ /* 0x0000620000000800 */
[----:B---3--:R-:W-:-:S01]  /*4400*/  FADD.FTZ R7, R5, R10 ;  /* 0x0000000a05077221 */ /* 0x008fc20000010000 */
[----:B------:R-:W-:-:S06]  /*4410*/  IMAD.MOV.U32 R66, RZ, RZ, R25 ;  /* 0x000000ffff427224 */ /* 0x000fcc00078e0019 */
[----:B------:R-:W3:Y:S01]  /*4420*/  MUFU.EX2 R24, R24 ;  /* 0x0000001800187308 */ /* 0x000ee20000000800 */
[----:B--2---:R-:W-:-:S01]  /*4430*/  FADD.FTZ R9, R37, R6 ;  /* 0x0000000625097221 */ /* 0x004fc20000010000 */
[----:B0-----:R-:W-:-:S06]  /*4440*/  IMAD.MOV.U32 R71, RZ, RZ, R25 ;  /* 0x000000ffff477224 */ /* 0x001fcc00078e0019 */
[----:B------:R-:W0:Y:S01]  /*4450*/  MUFU.EX2 R74, R74 ;  /* 0x0000004a004a7308 */ /* 0x000e220000000800 */
[----:B-1----:R-:W-:-:S07]  /*4460*/  FADD.FTZ R7, R46, R7 ;  /* 0x000000072e077221 */ /* 0x002fce0000010000 */
[----:B------:R1:W2:Y:S01]  /*4470*/  MUFU.EX2 R45, R73 ;  /* 0x00000049002d7308 */ /* 0x0002a20000000800 */
[----:B---3--:R-:W-:-:S07]  /*4480*/  FADD.FTZ R6, R24, R9 ;  /* 0x0000000918067221 */ /* 0x008fce0000010000 */
[----:B------:R-:W3:Y:S01]  /*4490*/  MUFU.EX2 R75, R75 ;  /* 0x0000004b004b7308 */ /* 0x000ee20000000800 */
[----:B0-----:R-:W-:-:S01]  /*44a0*/  FADD.FTZ R10, R74, R7 ;  /* 0x000000074a0a7221 */ /* 0x001fc20000010000 */
[----:B-1----:R-:W-:-:S06]  /*44b0*/  IMAD.MOV.U32 R73, RZ, RZ, R25 ;  /* 0x000000ffff497224 */ /* 0x002fcc00078e0019 */
[----:B------:R-:W0:Y:S01]  /*44c0*/  MUFU.EX2 R228, R228 ;  /* 0x000000e400e47308 */ /* 0x000e220000000800 */
[C---:B--2---:R-:W-:Y:S01]  /*44d0*/  F2FP.SATFINITE.E4M3.F32.PACK_AB_MERGE_C R24, R45.reuse, R24, RZ ;  /* 0x000000182d18723e */ /* 0x044fe200048070ff */
[----:B------:R-:W-:-:S03]  /*44e0*/  FADD.FTZ R45, R45, R6 ;  /* 0x000000062d2d7221 */ /* 0x000fc60000010000 */
[----:B------:R-:W-:Y:S01]  /*44f0*/  F2FP.SATFINITE.E4M3.F32.PACK_AB_MERGE_C R226, R37, R226, R24 ;  /* 0x000000e225e2723e */ /* 0x000fe20004807018 */
[--C-:B------:R-:W-:Y:S02]  /*4500*/  IMAD.MOV.U32 R24, RZ, RZ, R25.reuse ;  /* 0x000000ffff187224 */ /* 0x100fe400078e0019 */
[----:B------:R-:W-:Y:S01]  /*4510*/  MUFU.EX2 R49, R49 ;  /* 0x0000003100317308 */ /* 0x000fe20000000800 */
[C---:B---3--:R-:W-:Y:S01]  /*4520*/  F2FP.SATFINITE.E4M3.F32.PACK_AB_MERGE_C R227, R75.reuse, R74, RZ ;  /* 0x0000004a4be3723e */ /* 0x048fe200048070ff */
[----:B------:R-:W-:Y:S01]  /*4530*/  FADD.FTZ R75, R75, R10 ;  /* 0x0000000a4b4b7221 */ /* 0x000fe20000010000 */
[----:B------:R-:W-:Y:S02]  /*4540*/  IMAD.MOV.U32 R37, RZ, RZ, R25 ;  /* 0x000000ffff257224 */ /* 0x000fe400078e0019 */
[----:B------:R-:W-:Y:S01]  /*4550*/  F2FP.SATFINITE.E4M3.F32.PACK_AB_MERGE_C R227, R46, R5, R227 ;  /* 0x000000052ee3723e */ /* 0x000fe200048070e3 */
[----:B------:R-:W-:Y:S02]  /*4560*/  IMAD.MOV.U32 R46, RZ, RZ, R25 ;  /* 0x000000ffff2e7224 */ /* 0x000fe400078e0019 */
[----:B------:R-:W1:Y:S01]  /*4570*/  MUFU.EX2 R28, R28 ;  /* 0x0000001c001c7308 */ /* 0x000e620000000800 */
[----:B0-----:R-:W-:-:S01]  /*4580*/  FADD.FTZ R6, R228, R45 ;  /* 0x0000002de4067221 */ /* 0x001fc20000010000 */
[----:B------:R-:W-:-:S02]  /*4590*/  IMAD.MOV.U32 R45, RZ, RZ, R25 ;  /* 0x000000ffff2d7224 */ /* 0x000fc400078e0019 */
[----:B------:R-:W-:-:S04]  /*45a0*/  IMAD.MOV.U32 R74, RZ, RZ, R25 ;  /* 0x000000ffff4a7224 */ /* 0x000fc800078e0019 */
[----:B------:R-:W0:Y:S08]  /*45b0*/  MUFU.EX2 R78, R78 ;  /* 0x0000004e004e7308 */ /* 0x000e300000000800 */
[----:B------:R-:W2:Y:S01]  /*45c0*/  MUFU.EX2 R53, R53 ;  /* 0x0000003500357308 */ /* 0x000ea20000000800 */
[----:B-1----:R-:W-:-:S07]  /*45d0*/  F2FP.SATFINITE.E4M3.F32.PACK_AB_MERGE_C R7, R28, R49, RZ ;  /* 0x000000311c07723e */ /* 0x002fce00048070ff */
[----:B------:R-:W1:Y:S01]  /*45e0*/  MUFU.EX2 R79, R79 ;  /* 0x0000004f004f7308 */ /* 0x000e620000000800 */
[----:B0-----:R-:W-:-:S01]  /*45f0*/  FADD.FTZ R10, R78, R75 ;  /* 0x0000004b4e0a7221 */ /* 0x001fc20000010000 */
[----:B------:R-:W-:-:S06]  /*4600*/  IMAD.MOV.U32 R75, RZ, RZ, R25 ;  /* 0x000000ffff4b7224 */ /* 0x000fcc00078e0019 */
[----:B------:R-:W0:Y:S01]  /*4610*/  MUFU.EX2 R82, R82 ;  /* 0x0000005200527308 */ /* 0x000e220000000800 */
[----:B--2---:R-:W-:-:S01]  /*4620*/  FADD.FTZ R6, R53, R6 ;  /* 0x0000000635067221 */ /* 0x004fc20000010000 */
[----:B------:R-:W-:Y:S01]  /*4630*/  F2FP.SATFINITE.E4M3.F32.PACK_AB_MERGE_C R228, R53, R228, R7 ;  /* 0x000000e435e4723e */ /* 0x000fe20004807007 */
[----:B------:R-:W-:Y:S02]  /*4640*/  IMAD.MOV.U32 R53, RZ, RZ, R25 ;  /* 0x000000ffff357224 */ /* 0x000fe400078e0019 */
[----:B------:R-:W-:-:S03]  /*4650*/  FADD.FTZ R49, R49, R6 ;  /* 0x0000000631317221 */ /* 0x000fc60000010000 */
[----:B------:R-:W2:Y:S01]  /*4660*/  MUFU.EX2 R83, R83 ;  /* 0x0000005300537308 */ /* 0x000ea20000000800 */
[----:B-1----:R-:W-:-:S01]  /*4670*/  FADD.FTZ R9, R79, R10 ;  /* 0x0000000a4f097221 */ /* 0x002fc20000010000 */
[----:B------:R-:W-:Y:S01]  /*4680*/  FADD.FTZ R49, R28, R49 ;  /* 0x000000311c317221 */ /* 0x000fe20000010000 */
[----:B------:R-:W-:-:S05]  /*4690*/  IMAD.MOV.U32 R28, RZ, RZ, R25 ;  /* 0x000000ffff1c7224 */ /* 0x000fca00078e0019 */
[----:B------:R-:W-:Y:S01]  /*46a0*/  MUFU.EX2 R32, R32 ;  /* 0x0000002000207308 */ /* 0x000fe20000000800 */
[----:B0-----:R-:W-:-:S07]  /*46b0*/  FADD.FTZ R6, R82, R9 ;  /* 0x0000000952067221 */ /* 0x001fce0000010000 */
[----:B------:R-:W0:Y:S01]  /*46c0*/  MUFU.EX2 R61, R61 ;  /* 0x0000003d003d7308 */ /* 0x000e220000000800 */
[C---:B--2---:R-:W-:Y:S01]  /*46d0*/  F2FP.SATFINITE.E4M3.F32.PACK_AB_MERGE_C R82, R83.reuse, R82, RZ ;  /* 0x000000525352723e */ /* 0x044fe200048070ff */
[----:B------:R-:W-:-:S03]  /*46e0*/  FADD.FTZ R83, R83, R6 ;  /* 0x0000000653537221 */ /* 0x000fc60000010000 */
[----:B------:R-:W-:Y:S01]  /*46f0*/  F2FP.SATFINITE.E4M3.F32.PACK_AB_MERGE_C R229, R79, R78, R82 ;  /* 0x0000004e4fe5723e */ /* 0x000fe20004807052 */
[--C-:B------:R-:W-:Y:S02]  /*4700*/  IMAD.MOV.U32 R79, RZ, RZ, R25.reuse ;  /* 0x000000ffff4f7224 */ /* 0x100fe400078e0019 */
[----:B------:R-:W1:Y:S01]  /*4710*/  MUFU.EX2 R26, R26 ;  /* 0x0000001a001a7308 */ /* 0x000e620000000800 */
[--C-:B------:R-:W-:Y:S02]  /*4720*/  IMAD.MOV.U32 R78, RZ, RZ, R25.reuse ;  /* 0x000000ffff4e7224 */ /* 0x100fe400078e0019 */
[----:B------:R-:W-:-:S05]  /*4730*/  IMAD.MOV.U32 R82, RZ, RZ, R25 ;  /* 0x000000ffff527224 */ /* 0x000fca00078e0019 */
[----:B------:R-:W2:Y:S01]  /*4740*/  MUFU.EX2 R86, R86 ;  /* 0x0000005600567308 */ /* 0x000ea20000000800 */
[----:B0-----:R-:W-:-:S07]  /*4750*/  F2FP.SATFINITE.E4M3.F32.PACK_AB_MERGE_C R230, R61, R32, RZ ;  /* 0x000000203de6723e */ /* 0x001fce00048070ff */
[----:B------:R-:W0:Y:S01]  /*4760*/  MUFU.EX2 R57, R57 ;  /* 0x0000003900397308 */ /* 0x000e220000000800 */
[----:B-1----:R-:W-:-:S01]  /*4770*/  FADD.FTZ R6, R26, R49 ;  /* 0x000000311a067221 */ /* 0x002fc20000010000 */
[----:B------:R-:W-:-:S06]  /*4780*/  IMAD.MOV.U32 R49, RZ, RZ, R25 ;  /* 0x000000ffff317224 */ /* 0x000fcc00078e0019 */
[----:B------:R-:W1:Y:S01]  /*4790*/  MUFU.EX2 R87, R87 ;  /* 0x0000005700577308 */ /* 0x000e620000000800 */
[----:B--2---:R-:W-:-:S01]  /*47a0*/  FADD.FTZ R8, R86, R83 ;  /* 0x0000005356087221 */ /* 0x004fc20000010000 */
[----:B------:R-:W-:-:S06]  /*47b0*/  IMAD.MOV.U32 R83, RZ, RZ, R25 ;  /* 0x000000ffff537224 */ /* 0x000fcc00078e0019 */
[----:B------:R-:W2:Y:S01]  /*47c0*/  MUFU.EX2 R90, R90 ;  /* 0x0000005a005a7308 */ /* 0x000ea20000000800 */
[C---:B0-----:R-:W-:Y:S01]  /*47d0*/  F2FP.SATFINITE.E4M3.F32.PACK_AB_MERGE_C R230, R57.reuse, R26, R230 ;  /* 0x0000001a39e6723e */ /* 0x041fe200048070e6 */
[----:B------:R-:W-:Y:S01]  /*47e0*/  FADD.FTZ R57, R57, R6 ;  /* 0x0000000639397221 */ /* 0x000fe20000010000 */
[----:B------:R-:W-:-:S03]  /*47f0*/  IMAD.MOV.U32 R26, RZ, RZ, R25 ;  /* 0x000000ffff1a7224 */ /* 0x000fc600078e0019 */
[----:B------:R-:W-:Y:S01]  /*4800*/  FADD.FTZ R32, R32, R57 ;  /* 0x0000003920207221 */ /* 0x000fe20000010000 */
[----:B------:R-:W-:Y:S01]  /*4810*/  IMAD.MOV.U32 R57, RZ, RZ, R25 ;  /* 0x000000ffff397224 */ /* 0x000fe200078e0019 */
[----:B------:R0:W3:Y:S01]  /*4820*/  MUFU.EX2 R7, R40 ;  /* 0x0000002800077308 */ /* 0x0000e20000000800 */
[----:B-1----:R-:W-:-:S04]  /*4830*/  FADD.FTZ R9, R87, R8 ;  /* 0x0000000857097221 */ /* 0x002fc80000010000 */
[----:B--2---:R-:W-:Y:S01]  /*4840*/  FADD.FTZ R6, R90, R9 ;  /* 0x000000095a067221 */ /* 0x004fe20000010000 */
[----:B0-----:R-:W-:Y:S01]  /*4850*/  IMAD.MOV.U32 R40, RZ, RZ, R25 ;  /* 0x000000ffff287224 */ /* 0x001fe200078e0019 */
[C---:B---3--:R-:W-:Y:S02]  /*4860*/  F2FP.SATFINITE.E4M3.F32.PACK_AB_MERGE_C R5, R7.reuse, R90, RZ ;  /* 0x0000005a0705723e */ /* 0x048fe400048070ff */
[----:B------:R-:W-:-:S01]  /*4870*/  FADD.FTZ R6, R7, R6 ;  /* 0x0000000607067221 */ /* 0x000fc20000010000 */
[----:B------:R-:W-:Y:S01]  /*4880*/  IMAD.MOV.U32 R90, RZ, RZ, R25 ;  /* 0x000000ffff5a7224 */ /* 0x000fe200078e0019 */
[----:B------:R-:W-:Y:S01]  /*4890*/  F2FP.SATFINITE.E4M3.F32.PACK_AB_MERGE_C R231, R87, R86, R5 ;  /* 0x0000005657e7723e */ /* 0x000fe20004807005 */
[----:B------:R-:W-:Y:S01]  /*48a0*/  FADD.FTZ R5, R61, R32 ;  /* 0x000000203d057221 */ /* 0x000fe20000010000 */
[--C-:B------:R-:W-:Y:S02]  /*48b0*/  IMAD.MOV.U32 R32, RZ, RZ, R25.reuse ;  /* 0x000000ffff207224 */ /* 0x100fe400078e0019 */
[----:B------:R-:W-:-:S02]  /*48c0*/  IMAD.MOV.U32 R61, RZ, RZ, R25 ;  /* 0x000000ffff3d7224 */ /* 0x000fc400078e0019 */
[--C-:B------:R-:W-:Y:S02]  /*48d0*/  IMAD.MOV.U32 R87, RZ, RZ, R25.reuse ;  /* 0x000000ffff577224 */ /* 0x100fe400078e0019 */
[----:B------:R-:W-:Y:S01]  /*48e0*/  IMAD.MOV.U32 R86, RZ, RZ, R25 ;  /* 0x000000ffff567224 */ /* 0x000fe200078e0019 */
[----:B------:R-:W-:Y:S06]  /*48f0*/  @!P1 BRA `(.L_x_153) ;  /* 0x0000002800309947 */ /* 0x000fec0003800000 */
[----:B------:R-:W-:Y:S01]  /*4900*/  IMAD.MOV.U32 R7, RZ, RZ, R4 ;  /* 0x000000ffff077224 */ /* 0x000fe200078e0004 */
[----:B------:R-:W-:Y:S01]  /*4910*/  CS2R R150, SRZ ;  /* 0x0000000000967805 */ /* 0x000fe2000001ff00 */
[----:B------:R-:W-:Y:S01]  /*4920*/  IMAD.MOV.U32 R8, RZ, RZ, R3 ;  /* 0x000000ffff087224 */ /* 0x000fe200078e0003 */
        /* <DEDUP_REMOVED lines=63> */
[----:B------:R-:W-:Y:S01]  /*4d20*/  UMOV UR55, UR46 ;  /* 0x0000002e00377c82 */ /* 0x000fe20008000000 */
[----:B------:R-:W-:-:S05]  /*4d30*/  UMOV UR53, UR54 ;  /* 0x0000003600357c82 */ /* 0x000fca0008000000 */
.L_x_163:
[----:B------:R-:W-:Y:S01]  /*4d40*/  ISETP.NE.AND P2, PT, RZ, UR44, PT ;  /* 0x0000002cff007c0c */ /* 0x000fe2000bf45270 */
[----:B------:R-:W-:-:S04]  /*4d50*/  UISETP.NE.AND UP0, UPT, UR53, 0x1, UPT ;  /* 0x000000013500788c */ /* 0x000fc8000bf05270 */
[----:B------:R-:W-:-:S04]  /*4d60*/  USEL UR46, URZ, 0x1, UP0 ;  /* 0x000000013f2e7887 */ /* 0x000fc80008000000 */
[----:B------:R-:W-:-:S04]  /*4d70*/  ULOP3.LUT UR46, UR55, UR46, URZ, 0x3c, !UPT ;  /* 0x0000002e372e7292 */ /* 0x000fc8000f8e3c3f */
[----:B0-----:R-:W-:Y:S08]  /*4d80*/  @P2 BRA `(.L_x_154) ;  /* 0x0000000000442947 */ /* 0x001ff00003800000 */
[----:B------:R-:W-:Y:S05]  /*4d90*/  @!P0 BRA `(.L_x_155) ;  /* 0x0000000000048947 */ /* 0x000fea0003800000 */
[----:B------:R-:W-:Y:S01]  /*4da0*/  BPT.TRAP 0x1 ;  /* 0x000000040000795c */ /* 0x000fe20000300000 */
.L_x_155:
[----:B------:R-:W0:Y:S01]  /*4db0*/  S2UR UR10, SR_CgaCtaId ;  /* 0x00000000000a79c3 */ /* 0x000e220000008800 */
[----:B------:R-:W-:Y:S01]  /*4dc0*/  UIADD3 UR6, UR53, 0x1, URZ ;  /* 0x0000000135067890 */ /* 0x000fe2000fffe03f */
[----:B------:R-:W-:Y:S01]  /*4dd0*/  IMAD.U32 R0, RZ, RZ, UR46 ;  /* 0x0000002eff007e24 */ /* 0x000fe2000f8e00ff */
[----:B------:R-:W-:Y:S02]  /*4de0*/  UMOV UR7, 0x400 ;  /* 0x0000040000077882 */ /* 0x000fe40000000000 */
[----:B------:R-:W-:Y:S02]  /*4df0*/  UISETP.NE.AND UP0, UPT, UR6, 0x2, UPT ;  /* 0x000000020600788c */ /* 0x000fe4000bf05270 */
[----:B------:R-:W-:Y:S02]  /*4e00*/  SHF.L.U32 R0, R0, 0x1f, RZ ;  /* 0x0000001f00007819 */ /* 0x000fe400000006ff */
[----:B------:R-:W-:Y:S02]  /*4e10*/  USEL UR6, UR6, URZ, UP0 ;  /* 0x0000003f06067287 */ /* 0x000fe40008000000 */
[----:B0-----:R-:W-:-:S04]  /*4e20*/  ULEA UR7, UR10, UR7, 0x18 ;  /* 0x000000070a077291 */ /* 0x001fc8000f8ec03f */
[----:B------:R-:W-:-:S09]  /*4e30*/  ULEA UR6, UR6, UR7, 0x3 ;  /* 0x0000000706067291 */ /* 0x000fd2000f8e183f */
[----:B------:R0:W1:Y:S01]  /*4e40*/  SYNCS.PHASECHK.TRANS64.TRYWAIT P1, [UR6+0x38830], R0 ;  /* 0x03883000ff0075a7 */ /* 0x0000620008020146 */
[----:B------:R-:W-:Y:S05]  /*4e50*/  @!P0 BRA `(.L_x_156) ;  /* 0x0000000000048947 */ /* 0x000fea0003800000 */
[----:B------:R-:W-:Y:S01]  /*4e60*/  BPT.TRAP 0x1 ;  /* 0x000000040000795c */ /* 0x000fe20000300000 */
.L_x_156:
[----:B-1----:R-:W-:Y:S05]  /*4e70*/  @P1 BRA `(.L_x_154) ;  /* 0x0000000000081947 */ /* 0x002fea0003800000 */
[----:B------:R-:W1:Y:S02]  /*4e80*/  SYNCS.PHASECHK.TRANS64.TRYWAIT P1, [UR6+0x38830], R0 ;  /* 0x03883000ff0075a7 */ /* 0x000e640008020146 */
[----:B-1----:R-:W-:Y:S05]  /*4e90*/  @!P1 BRA `(.L_x_157) ;  /* 0x000000fc00449947 */ /* 0x002fea0003800000 */
.L_x_154:
[----:B------:R-:W2:Y:S01]  /*4ea0*/  S2R R2, SR_TID.X ;  /* 0x0000000000027919 */ /* 0x000ea20000002100 */
[----:B------:R-:W-:Y:S01]  /*4eb0*/  UIADD3 UR54, UR53, 0x1, URZ ;  /* 0x0000000135367890 */ /* 0x000fe2000fffe03f */
[----:B------:R-:W-:Y:S01]  /*4ec0*/  UMOV UR35, 0x40000040 ;  /* 0x4000004000237882 */ /* 0x000fe20000000000 */
[----:B------:R-:W-:Y:S02]  /*4ed0*/  UMOV UR7, 0x40000040 ;  /* 0x4000004000077882 */ /* 0x000fe40000000000 */
[----:B------:R-:W-:Y:S01]  /*4ee0*/  UISETP.NE.AND UP0, UPT, UR54, 0x2, UPT ;  /* 0x000000023600788c */ /* 0x000fe2000bf05270 */
[----:B------:R-:W-:Y:S01]  /*4ef0*/  UMOV UR11, 0x40000040 ;  /* 0x40000040000b7882 */ /* 0x000fe20000000000 */
[----:B------:R-:W-:Y:S02]  /*4f00*/  UMOV UR15, 0x40000040 ;  /* 0x40000040000f7882 */ /* 0x000fe40000000000 */
[----:B------:R-:W-:Y:S01]  /*4f10*/  USEL UR54, UR54, URZ, UP0 ;  /* 0x0000003f36367287 */ /* 0x000fe20008000000 */
[----:B------:R-:W-:Y:S01]  /*4f20*/  UMOV UR19, 0x40000040 ;  /* 0x4000004000137882 */ /* 0x000fe20000000000 */
[----:B------:R-:W-:-:S02]  /*4f30*/  UMOV UR23, 0x40000040 ;  /* 0x4000004000177882 */ /* 0x000fc40000000000 */
[----:B------:R-:W-:Y:S01]  /*4f40*/  ULEA UR34, UR54, UR49, 0xb ;  /* 0x0000003136227291 */ /* 0x000fe2000f8e583f */
[----:B------:R-:W-:Y:S01]  /*4f50*/  UMOV UR27, 0x40000040 ;  /* 0x40000040001b7882 */ /* 0x000fe20000000000 */
[----:B------:R-:W-:Y:S02]  /*4f60*/  UMOV UR31, 0x40000040 ;  /* 0x40000040001f7882 */ /* 0x000fe40000000000 */
[----:B------:R-:W-:Y:S02]  /*4f70*/  UIADD3 UR6, UR34, 0x2, URZ ;  /* 0x0000000222067890 */ /* 0x000fe4000fffe03f */
[----:B------:R-:W-:Y:S02]  /*4f80*/  UIADD3 UR10, UR34, 0x4, URZ ;  /* 0x00000004220a7890 */ /* 0x000fe4000fffe03f */
[----:B------:R-:W-:Y:S02]  /*4f90*/  UIADD3 UR14, UR34, 0x6, URZ ;  /* 0x00000006220e7890 */ /* 0x000fe4000fffe03f */
[----:B------:R-:W-:-:S02]  /*4fa0*/  UIADD3 UR18, UR34, 0x400, URZ ;  /* 0x0000040022127890 */ /* 0x000fc4000fffe03f */
[----:B------:R-:W-:Y:S02]  /*4fb0*/  UIADD3 UR22, UR34, 0x402, URZ ;  /* 0x0000040222167890 */ /* 0x000fe4000fffe03f */
[----:B------:R-:W-:Y:S02]  /*4fc0*/  UIADD3 UR26, UR34, 0x404, URZ ;  /* 0x00000404221a7890 */ /* 0x000fe4000fffe03f */
[----:B------:R-:W-:Y:S01]  /*4fd0*/  UIADD3 UR30, UR34, 0x406, URZ ;  /* 0x00000406221e7890 */ /* 0x000fe2000fffe03f */
[----:B--2---:R-:W-:-:S05]  /*4fe0*/  SHF.R.U32.HI R2, RZ, 0x7, R2 ;  /* 0x00000007ff027819 */ /* 0x004fca0000011602 */
[----:B01----:R-:W-:-:S05]  /*4ff0*/  VIADD R0, R2, 0x8 ;  /* 0x0000000802007836 */ /* 0x003fca0000000000 */
[----:B------:R0:W-:Y:S06]  /*5000*/  BAR.SYNC.DEFER_BLOCKING R0, 0x100 ;  /* 0x000400000000751d */ /* 0x0001ec0000010000 */
[----:B------:R-:W-:-:S06]  /*5010*/  WARPGROUP.ARRIVE ;  /* 0x00000000000079c5 */ /* 0x000fcc0000000000 */
[----:B------:R-:W-:Y:S03]  /*5020*/  QGMMA.64x128x32.F32.E4M3.E4M3 R152, gdesc[UR32], RZ, !UPT, gsb0 ;  /* 0x01e00000209879f3 */ /* 0x000fe6000c0008ff */
        /* <DEDUP_REMOVED lines=25> */
.L_x_159:
[----:B------:R-:W0:Y:S01]  /*51c0*/  S2UR UR7, SR_CgaCtaId ;  /* 0x00000000000779c3 */ /* 0x000e220000008800 */
[----:B------:R-:W-:Y:S01]  /*51d0*/  UMOV UR6, 0x400 ;  /* 0x0000040000067882 */ /* 0x000fe20000000000 */
[----:B------:R-:W-:-:S05]  /*51e0*/  IMAD.U32 R0, RZ, RZ, UR55 ;  /* 0x00000037ff007e24 */ /* 0x000fca000f8e00ff */
[----:B------:R-:W-:Y:S01]  /*51f0*/  SHF.L.U32 R0, R0, 0x1f, RZ ;  /* 0x0000001f00007819 */ /* 0x000fe200000006ff */
[----:B0-----:R-:W-:-:S04]  /*5200*/  ULEA UR6, UR7, UR6, 0x18 ;  /* 0x0000000607067291 */ /* 0x001fc8000f8ec03f */
[----:B------:R-:W-:-:S09]  /*5210*/  ULEA UR6, UR53, UR6, 0x3 ;  /* 0x0000000635067291 */ /* 0x000fd2000f8e183f */
[----:B------:R0:W1:Y:S01]  /*5220*/  SYNCS.PHASECHK.TRANS64.TRYWAIT P1, [UR6+0x38850], R0 ;  /* 0x03885000ff0075a7 */ /* 0x0000620008020146 */
[----:B------:R-:W-:Y:S05]  /*5230*/  @!P0 BRA `(.L_x_160) ;  /* 0x0000000000048947 */ /* 0x000fea0003800000 */
[----:B------:R-:W-:Y:S01]  /*5240*/  BPT.TRAP 0x1 ;  /* 0x000000040000795c */ /* 0x000fe20000300000 */
.L_x_160:
[----:B-1----:R-:W-:Y:S05]  /*5250*/  @P1 BRA `(.L_x_158) ;  /* 0x0000000000081947 */ /* 0x002fea0003800000 */
[----:B------:R-:W1:Y:S02]  /*5260*/  SYNCS.PHASECHK.TRANS64.TRYWAIT P1, [UR6+0x38850], R0 ;  /* 0x03885000ff0075a7 */ /* 0x000e640008020146 */
[----:B-1----:R-:W-:Y:S05]  /*5270*/  @!P1 BRA `(.L_x_161) ;  /* 0x000000f800649947 */ /* 0x002fea0003800000 */
.L_x_158:
[----:B------:R-:W2:Y:S01]  /*5280*/  S2UR UR6, SR_CgaCtaId ;  /* 0x00000000000679c3 */ /* 0x000ea20000008800 */
[----:B01----:R-:W-:Y:S01]  /*5290*/  MOV R0, 0x400 ;  /* 0x0000040000007802 */ /* 0x003fe20000000f00 */
[----:B------:R-:W-:Y:S01]  /*52a0*/  WARPGROUP.ARRIVE ;  /* 0x00000000000079c5 */ /* 0x000fe20000000000 */
[----:B------:R-:W-:Y:S01]  /*52b0*/  UMOV UR7, 0x40000040 ;  /* 0x4000004000077882 */ /* 0x000fe20000000000 */
        /* <DEDUP_REMOVED lines=9> */
[----:B------:R-:W-:Y:S01]  /*5350*/  FMNMX.FTZ R4, R162, R4, !PT ;  /* 0x00000004a2047209 */ /* 0x000fe20007810000 */
[----:B--2---:R-:W-:Y:S01]  /*5360*/  IMAD.U32 R2, RZ, RZ, UR6 ;  /* 0x00000006ff027e24 */ /* 0x004fe2000f8e00ff */
[----:B------:R-:W-:-:S02]  /*5370*/  FMNMX.FTZ R3, R161, R3, !PT ;  /* 0x00000003a1037209 */ /* 0x000fc40007810000 */
[----:B------:R-:W-:Y:S02]  /*5380*/  FMNMX.FTZ R4, R163, R4, !PT ;  /* 0x00000004a3047209 */ /* 0x000fe40007810000 */
[----:B------:R-:W-:Y:S02]  /*5390*/  LEA R0, R2, R0, 0x18 ;  /* 0x0000000002007211 */ /* 0x000fe400078ec0ff */
[----:B------:R-:W-:Y:S02]  /*53a0*/  FMNMX.FTZ R3, R164, R3, !PT ;  /* 0x00000003a4037209 */ /* 0x000fe40007810000 */
[----:B------:R-:W-:Y:S02]  /*53b0*/  R2UR UR6, R0 ;  /* 0x00000000000672ca */ /* 0x000fe400000e0000 */
[----:B------:R-:W-:Y:S02]  /*53c0*/  FMNMX.FTZ R4, R166, R4, !PT ;  /* 0x00000004a6047209 */ /* 0x000fe40007810000 */
[----:B------:R-:W-:-:S02]  /*53d0*/  FMNMX.FTZ R3, R165, R3, !PT ;  /* 0x00000003a5037209 */ /* 0x000fc40007810000 */
[----:B------:R-:W-:Y:S02]  /*53e0*/  FMNMX.FTZ R4, R167, R4, !PT ;  /* 0x00000004a7047209 */ /* 0x000fe40007810000 */
[----:B------:R-:W-:Y:S02]  /*53f0*/  FMNMX.FTZ R3, R168, R3, !PT ;  /* 0x00000003a8037209 */ /* 0x000fe40007810000 */
[----:B------:R-:W-:Y:S02]  /*5400*/  FMNMX.FTZ R4, R170, R4, !PT ;  /* 0x00000004aa047209 */ /* 0x000fe40007810000 */
[----:B------:R-:W-:Y:S01]  /*5410*/  FMNMX.FTZ R3, R169, R3, !PT ;  /* 0x00000003a9037209 */ /* 0x000fe20007810000 */
[----:B------:R-:W-:Y:S01]  /*5420*/  UIADD3 UR6, UR6, 0x400, URZ ;  /* 0x0000040006067890 */ /* 0x000fe2000fffe03f */
[----:B------:R-:W-:Y:S02]  /*5430*/  FMNMX.FTZ R4, R171, R4, !PT ;  /* 0x00000004ab047209 */ /* 0x000fe40007810000 */
[----:B------:R-:W-:Y:S01]  /*5440*/  FMNMX.FTZ R3, R172, R3, !PT ;  /* 0x00000003ac037209 */ /* 0x000fe20007810000 */
[----:B------:R-:W-:Y:S01]  /*5450*/  USHF.R.U32.HI UR6, URZ, 0x4, UR6 ;  /* 0x000000043f067899 */ /* 0x000fe20008011606 */
[----:B------:R-:W-:-:S02]  /*5460*/  FMNMX.FTZ R4, R174, R4, !PT ;  /* 0x00000004ae047209 */ /* 0x000fc40007810000 */
[----:B------:R-:W-:Y:S01]  /*5470*/  FMNMX.FTZ R3, R173, R3, !PT ;  /* 0x00000003ad037209 */ /* 0x000fe20007810000 */
[----:B------:R-:W-:Y:S01]  /*5480*/  ULOP3.LUT UR6, UR6, 0x3fff, URZ, 0xc0, !UPT ;  /* 0x00003fff06067892 */ /* 0x000fe2000f8ec03f */
[----:B------:R-:W-:Y:S02]  /*5490*/  FMNMX.FTZ R4, R175, R4, !PT ;  /* 0x00000004af047209 */ /* 0x000fe40007810000 */
[----:B------:R-:W-:Y:S01]  /*54a0*/  FMNMX.FTZ R3, R176, R3, !PT ;  /* 0x00000003b0037209 */ /* 0x000fe20007810000 */
[----:B------:R-:W-:Y:S01]  /*54b0*/  ULOP3.LUT UR6, UR6, 0x10000, URZ, 0xfc, !UPT ;  /* 0x0001000006067892 */ /* 0x000fe2000f8efc3f */
[----:B------:R-:W-:Y:S02]  /*54c0*/  FMNMX.FTZ R4, R178, R4, !PT ;  /* 0x00000004b2047209 */ /* 0x000fe40007810000 */
[----:B------:R-:W-:Y:S01]  /*54d0*/  FMNMX.FTZ R3, R177, R3, !PT ;  /* 0x00000003b1037209 */ /* 0x000fe20007810000 */
[----:B------:R-:W-:Y:S01]  /*54e0*/  ULEA UR10, UR53, UR6, 0xb ;  /* 0x00000006350a7291 */ /* 0x000fe2000f8e583f */
[----:B------:R-:W-:-:S02]  /*54f0*/  FMNMX.FTZ R4, R179, R4, !PT ;  /* 0x00000004b3047209 */ /* 0x000fc40007810000 */
[----:B------:R-:W-:Y:S02]  /*5500*/  FMNMX.FTZ R3, R180, R3, !PT ;  /* 0x00000003b4037209 */ /* 0x000fe40007810000 */
[----:B------:R-:W-:Y:S02]  /*5510*/  FMNMX.FTZ R4, R182, R4, !PT ;  /* 0x00000004b6047209 */ /* 0x000fe40007810000 */
[----:B------:R-:W-:Y:S01]  /*5520*/  UMOV UR6, UR10 ;  /* 0x0000000a00067c82 */ /* 0x000fe20008000000 */
[----:B------:R-:W-:Y:S01]  /*5530*/  FMNMX.FTZ R3, R181, R3, !PT ;  /* 0x00000003b5037209 */ /* 0x000fe20007810000 */
[----:B------:R-:W-:Y:S01]  /*5540*/  QGMMA.64x256x32.F32.E4M3.E4M3 R24, R216, gdesc[UR4], R24, gsb0 ;  /* 0x03e00004d8187df3 */ /* 0x000fe20008000818 */
[----:B------:R-:W-:Y:S01]  /*5550*/  UIADD3 UR6, UR10, 0x2, URZ ;  /* 0x000000020a067890 */ /* 0x000fe2000fffe03f */
        /* <DEDUP_REMOVED lines=41> */
[----:B-1----:R-:W-:Y:S01]  /*57f0*/  FMNMX.FTZ R4, R4, R9, !PT ;  /* 0x0000000904047209 */ /* 0x002fe20007810000 */
[----:B------:R-:W-:Y:S02]  /*5800*/  IMAD.U32 R9, RZ, RZ, UR41 ;  /* 0x00000029ff097e24 */ /* 0x000fe4000f8e00ff */
[----:B------:R-:W-:-:S02]  /*5810*/  FADD.FTZ R8, -R3, R8 ;  /* 0x0000000803087221 */ /* 0x000fc40000010100 */
[----:B------:R-:W-:Y:S01]  /*5820*/  FFMA.FTZ R9, R3, R9, -8 ;  /* 0xc100000003097423 */ /* 0x000fe20000010009 */
[----:B------:R-:W-:-:S01]  /*5830*/  FADD.FTZ R7, -R4, R7 ;  /* 0x0000000704077221 */ /* 0x000fc20000010100 */
[----:B------:R-:W-:Y:S02]  /*5840*/  FMUL.FTZ R8, R8, UR41 ;  /* 0x0000002908087c20 */ /* 0x000fe40008410000 */
[----:B------:R-:W-:-:S01]  /*5850*/  FFMA.FTZ R21, R165, UR41, -R9 ;  /* 0x00000029a5157c23 */ /* 0x000fc20008010809 */
[--C-:B------:R-:W-:Y:S01]  /*5860*/  FFMA.FTZ R165, R181, UR41, -R9.reuse ;  /* 0x00000029b5a57c23 */ /* 0x100fe20008010809 */
[----:B------:R-:W-:-:S01]  /*5870*/  FFMA.FTZ R181, R197, UR41, -R9 ;  /* 0x00000029c5b57c23 */ /* 0x000fc20008010809 */
[----:B------:R-:W-:Y:S02]  /*5880*/  IMAD.U32 R197, RZ, RZ, UR41 ;  /* 0x00000029ffc57e24 */ /* 0x000fe4000f8e00ff */
[----:B------:R-:W-:Y:S01]  /*5890*/  FMUL.FTZ R7, R7, UR41 ;  /* 0x0000002907077c20 */ /* 0x000fe20008410000 */
[--C-:B------:R-:W-:Y:S01]  /*58a0*/  FFMA.FTZ R10, R152, UR41, -R9.reuse ;  /* 0x00000029980a7c23 */ /* 0x100fe20008010809 */
[----:B------:R-:W-:-:S01]  /*58b0*/  FFMA.FTZ R11, R153, UR41, -R9 ;  /* 0x00000029990b7c23 */ /* 0x000fc20008010809 */
[----:B------:R-:W-:Y:S01]  /*58c0*/  FFMA.FTZ R197, R4, R197, -8 ;  /* 0xc100000004c57423 */ /* 0x000fe200000100c5 */
[----:B------:R-:W-:Y:S01]  /*58d0*/  MUFU.EX2 R8, R8 ;  /* 0x0000000800087308 */ /* 0x000fe20000000800 */
[----:B------:R-:W-:-:S01]  /*58e0*/  FFMA.FTZ R12, R156, UR41, -R9 ;  /* 0x000000299c0c7c23 */ /* 0x000fc20008010809 */
[----:B------:R-:W-:Y:S01]  /*58f0*/  FFMA.FTZ R13, R157, UR41, -R9 ;  /* 0x000000299d0d7c23 */ /* 0x000fe20008010809 */
[----:B------:R-:W-:-:S01]  /*5900*/  FFMA.FTZ R154, R154, UR41, -R197 ;  /* 0x000000299a9a7c23 */ /* 0x000fc200080108c5 */
[--C-:B------:R-:W-:Y:S01]  /*5910*/  FFMA.FTZ R155, R155, UR41, -R197.reuse ;  /* 0x000000299b9b7c23 */ /* 0x100fe200080108c5 */
[----:B------:R-:W-:-:S01]  /*5920*/  FFMA.FTZ R158, R158, UR41, -R197 ;  /* 0x000000299e9e7c23 */ /* 0x000fc200080108c5 */
[----:B------:R-:W-:Y:S01]  /*5930*/  FFMA.FTZ R159, R159, UR41, -R197 ;  /* 0x000000299f9f7c23 */ /* 0x000fe200080108c5 */
[----:B------:R-:W-:-:S01]  /*5940*/  FFMA.FTZ R14, R160, UR41, -R9 ;  /* 0x00000029a00e7c23 */ /* 0x000fc20008010809 */
[----:B------:R-:W-:Y:S01]  /*5950*/  MUFU.EX2 R7, R7 ;  /* 0x0000000700077308 */ /* 0x000fe20000000800 */
[----:B------:R-:W-:-:S01]  /*5960*/  FFMA.FTZ R162, R162, UR41, -R197 ;  /* 0x00000029a2a27c23 */ /* 0x000fc200080108c5 */
[----:B------:R-:W-:Y:S01]  /*5970*/  FFMA.FTZ R15, R161, UR41, -R9 ;  /* 0x00000029a10f7c23 */ /* 0x000fe20008010809 */
[----:B------:R-:W-:-:S01]  /*5980*/  FFMA.FTZ R163, R163, UR41, -R197 ;  /* 0x00000029a3a37c23 */ /* 0x000fc200080108c5 */
[----:B------:R-:W-:Y:S01]  /*5990*/  FFMA.FTZ R20, R164, UR41, -R9 ;  /* 0x00000029a4147c23 */ /* 0x000fe20008010809 */
[----:B------:R-:W-:-:S01]  /*59a0*/  FFMA.FTZ R166, R166, UR41, -R197 ;  /* 0x00000029a6a67c23 */ /* 0x000fc200080108c5 */
[----:B------:R-:W-:Y:S01]  /*59b0*/  FFMA.FTZ R167, R167, UR41, -R197 ;  /* 0x00000029a7a77c23 */ /* 0x000fe200080108c5 */
[----:B------:R-:W-:-:S01]  /*59c0*/  FFMA.FTZ R152, R168, UR41, -R9 ;  /* 0x00000029a8987c23 */ /* 0x000fc20008010809 */
[----:B------:R-:W0:Y:S01]  /*59d0*/  MUFU.EX2 R10, R10 ;  /* 0x0000000a000a7308 */ /* 0x000e220000000800 */
[----:B------:R-:W-:-:S01]  /*59e0*/  FFMA.FTZ R170, R170, UR41, -R197 ;  /* 0x00000029aaaa7c23 */ /* 0x000fc200080108c5 */
[----:B------:R-:W-:Y:S01]  /*59f0*/  FFMA.FTZ R153, R169, UR41, -R9 ;  /* 0x00000029a9997c23 */ /* 0x000fe20008010809 */
[----:B------:R-:W-:-:S01]  /*5a00*/  FFMA.FTZ R171, R171, UR41, -R197 ;  /* 0x00000029abab7c23 */ /* 0x000fc200080108c5 */
[----:B------:R-:W-:Y:S01]  /*5a10*/  FFMA.FTZ R156, R172, UR41, -R9 ;  /* 0x00000029ac9c7c23 */ /* 0x000fe20008010809 */
[----:B------:R-:W-:-:S01]  /*5a20*/  FFMA.FTZ R174, R174, UR41, -R197 ;  /* 0x00000029aeae7c23 */ /* 0x000fc200080108c5 */
[----:B------:R-:W-:Y:S01]  /*5a30*/  FFMA.FTZ R157, R173, UR41, -R9 ;  /* 0x00000029ad9d7c23 */ /* 0x000fe20008010809 */
[----:B------:R-:W-:-:S01]  /*5a40*/  FFMA.FTZ R175, R175, UR41, -R197 ;  /* 0x00000029afaf7c23 */ /* 0x000fc200080108c5 */
[----:B------:R-:W1:Y:S01]  /*5a50*/  MUFU.EX2 R154, R154 ;  /* 0x0000009a009a7308 */ /* 0x000e620000000800 */
[----:B------:R-:W-:-:S01]  /*5a60*/  FFMA.FTZ R160, R176, UR41, -R9 ;  /* 0x00000029b0a07c23 */ /* 0x000fc20008010809 */
[----:B------:R-:W-:Y:S01]  /*5a70*/  FFMA.FTZ R178, R178, UR41, -R197 ;  /* 0x00000029b2b27c23 */ /* 0x000fe200080108c5 */
[----:B------:R-:W-:-:S01]  /*5a80*/  FFMA.FTZ R161, R177, UR41, -R9 ;  /* 0x00000029b1a17c23 */ /* 0x000fc20008010809 */
[----:B------:R-:W-:Y:S01]  /*5a90*/  FFMA.FTZ R179, R179, UR41, -R197 ;  /* 0x00000029b3b37c23 */ /* 0x000fe200080108c5 */
[----:B------:R-:W-:-:S01]  /*5aa0*/  FFMA.FTZ R164, R180, UR41, -R9 ;  /* 0x00000029b4a47c23 */ /* 0x000fc20008010809 */
[--C-:B------:R-:W-:Y:S01]  /*5ab0*/  FFMA.FTZ R182, R182, UR41, -R197.reuse ;  /* 0x00000029b6b67c23 */ /* 0x100fe200080108c5 */
[----:B------:R-:W-:-:S01]  /*5ac0*/  FFMA.FTZ R183, R183, UR41, -R197 ;  /* 0x00000029b7b77c23 */ /* 0x000fc200080108c5 */
[----:B------:R-:W2:Y:S01]  /*5ad0*/  MUFU.EX2 R11, R11 ;  /* 0x0000000b000b7308 */ /* 0x000ea20000000800 */
[----:B0-----:R-:W-:-:S01]  /*5ae0*/  FFMA.FTZ R5, R8, R5, R10 ;  /* 0x0000000508057223 */ /* 0x001fc2000001000a */
[----:B------:R-:W-:Y:S01]  /*5af0*/  FFMA.FTZ R168, R184, UR41, -R9 ;  /* 0x00000029b8a87c23 */ /* 0x000fe20008010809 */
[----:B------:R-:W-:-:S01]  /*5b00*/  FFMA.FTZ R186, R186, UR41, -R197 ;  /* 0x00000029baba7c23 */ /* 0x000fc200080108c5 */
[----:B------:R-:W-:Y:S01]  /*5b10*/  FFMA.FTZ R169, R185, UR41, -R9 ;  /* 0x00000029b9a97c23 */ /* 0x000fe20008010809 */
[----:B------:R-:W-:-:S01]  /*5b20*/  FFMA.FTZ R187, R187, UR41, -R197 ;  /* 0x00000029bbbb7c23 */ /* 0x000fc200080108c5 */
[----:B------:R-:W-:Y:S01]  /*5b30*/  FFMA.FTZ R172, R188, UR41, -R9 ;  /* 0x00000029bcac7c23 */ /* 0x000fe20008010809 */
[----:B------:R-:W-:-:S01]  /*5b40*/  FFMA.FTZ R190, R190, UR41, -R197 ;  /* 0x00000029bebe7c23 */ /* 0x000fc200080108c5 */
[----:B------:R-:W0:Y:S01]  /*5b50*/  MUFU.EX2 R155, R155 ;  /* 0x0000009b009b7308 */ /* 0x000e220000000800 */
[----:B-1----:R-:W-:-:S01]  /*5b60*/  FFMA.FTZ R6, R7, R6, R154 ;  /* 0x0000000607067223 */ /* 0x002fc2000001009a */
[----:B------:R-:W-:Y:S01]  /*5b70*/  FFMA.FTZ R173, R189, UR41, -R9 ;  /* 0x00000029bdad7c23 */ /* 0x000fe20008010809 */
[----:B------:R-:W-:-:S01]  /*5b80*/  FFMA.FTZ R191, R191, UR41, -R197 ;  /* 0x00000029bfbf7c23 */ /* 0x000fc200080108c5 */
[----:B------:R-:W-:Y:S01]  /*5b90*/  FFMA.FTZ R176, R192, UR41, -R9 ;  /* 0x00000029c0b07c23 */ /* 0x000fe20008010809 */
[----:B------:R-:W-:-:S01]  /*5ba0*/  FFMA.FTZ R194, R194, UR41, -R197 ;  /* 0x00000029c2c27c23 */ /* 0x000fc200080108c5 */
[----:B------:R-:W-:Y:S01]  /*5bb0*/  FFMA.FTZ R177, R193, UR41, -R9 ;  /* 0x00000029c1b17c23 */ /* 0x000fe20008010809 */
[----:B------:R-:W-:-:S01]  /*5bc0*/  FFMA.FTZ R195, R195, UR41, -R197 ;  /* 0x00000029c3c37c23 */ /* 0x000fc200080108c5 */
[----:B------:R-:W1:Y:S01]  /*5bd0*/  MUFU.EX2 R12, R12 ;  /* 0x0000000c000c7308 */ /* 0x000e620000000800 */
[----:B--2---:R-:W-:-:S01]  /*5be0*/  FADD.FTZ R5, R11, R5 ;  /* 0x000000050b057221 */ /* 0x004fc20000010000 */
[----:B------:R-:W-:Y:S01]  /*5bf0*/  FFMA.FTZ R180, R196, UR41, -R9 ;  /* 0x00000029c4b47c23 */ /* 0x000fe20008010809 */
[----:B------:R-:W-:-:S01]  /*5c00*/  FFMA.FTZ R198, R198, UR41, -R197 ;  /* 0x00000029c6c67c23 */ /* 0x000fc200080108c5 */
[----:B------:R-:W-:Y:S01]  /*5c10*/  FFMA.FTZ R199, R199, UR41, -R197 ;  /* 0x00000029c7c77c23 */ /* 0x000fe200080108c5 */
[----:B------:R-:W-:-:S01]  /*5c20*/  FFMA.FTZ R184, R200, UR41, -R9 ;  /* 0x00000029c8b87c23 */ /* 0x000fc20008010809 */
[----:B------:R-:W-:Y:S01]  /*5c30*/  FFMA.FTZ R202, R202, UR41, -R197 ;  /* 0x00000029caca7c23 */ /* 0x000fe200080108c5 */
[----:B------:R-:W-:-:S01]  /*5c40*/  FFMA.FTZ R185, R201, UR41, -R9 ;  /* 0x00000029c9b97c23 */ /* 0x000fc20008010809 */
[----:B------:R-:W2:Y:S01]  /*5c50*/  MUFU.EX2 R158, R158 ;  /* 0x0000009e009e7308 */ /* 0x000ea20000000800 */
[----:B0-----:R-:W-:-:S01]  /*5c60*/  FADD.FTZ R6, R155, R6 ;  /* 0x000000069b067221 */ /* 0x001fc20000010000 */
[----:B------:R-:W-:Y:S01]  /*5c70*/  FFMA.FTZ R203, R203, UR41, -R197 ;  /* 0x00000029cbcb7c23 */ /* 0x000fe200080108c5 */
[----:B------:R-:W-:-:S01]  /*5c80*/  FFMA.FTZ R188, R204, UR41, -R9 ;  /* 0x00000029ccbc7c23 */ /* 0x000fc20008010809 */
[----:B------:R-:W-:Y:S01]  /*5c90*/  FFMA.FTZ R206, R206, UR41, -R197 ;  /* 0x00000029cece7c23 */ /* 0x000fe200080108c5 */
[----:B------:R-:W-:-:S01]  /*5ca0*/  FFMA.FTZ R189, R205, UR41, -R9 ;  /* 0x00000029cdbd7c23 */ /* 0x000fc20008010809 */
[----:B------:R-:W-:Y:S01]  /*5cb0*/  FFMA.FTZ R207, R207, UR41, -R197 ;  /* 0x00000029cfcf7c23 */ /* 0x000fe200080108c5 */
[----:B------:R-:W-:-:S01]  /*5cc0*/  FFMA.FTZ R192, R208, UR41, -R9 ;  /* 0x00000029d0c07c23 */ /* 0x000fc20008010809 */
[----:B------:R-:W0:Y:S01]  /*5cd0*/  MUFU.EX2 R13, R13 ;  /* 0x0000000d000d7308 */ /* 0x000e220000000800 */
[----:B-1----:R-:W-:-:S01]  /*5ce0*/  FADD.FTZ R5, R12, R5 ;  /* 0x000000050c057221 */ /* 0x002fc20000010000 */
        /* <DEDUP_REMOVED lines=9> */
[----:B------:R-:W-:-:S05]  /*5d80*/  IMAD.U32 R200, RZ, RZ, UR54 ;  /* 0x00000036ffc87e24 */ /* 0x000fca000f8e00ff */
[----:B------:R-:W2:Y:S01]  /*5d90*/  MUFU.EX2 R14, R14 ;  /* 0x0000000e000e7308 */ /* 0x000ea20000000800 */
[----:B0-----:R-:W-:-:S07]  /*5da0*/  FADD.FTZ R5, R13, R5 ;  /* 0x000000050d057221 */ /* 0x001fce0000010000 */
[----:B------:R-:W0:Y:S01]  /*5db0*/  MUFU.EX2 R162, R162 ;  /* 0x000000a200a27308 */ /* 0x000e220000000800 */
[----:B-1----:R-:W-:-:S07]  /*5dc0*/  FADD.FTZ R6, R159, R6 ;  /* 0x000000069f067221 */ /* 0x002fce0000010000 */
[----:B------:R-:W1:Y:S01]  /*5dd0*/  MUFU.EX2 R15, R15 ;  /* 0x0000000f000f7308 */ /* 0x000e620000000800 */
[----:B--2---:R-:W-:-:S07]  /*5de0*/  FADD.FTZ R5, R14, R5 ;  /* 0x000000050e057221 */ /* 0x004fce0000010000 */
[----:B------:R-:W2:Y:S01]  /*5df0*/  MUFU.EX2 R163, R163 ;  /* 0x000000a300a37308 */ /* 0x000ea20000000800 */
[----:B0-----:R-:W-:-:S07]  /*5e00*/  FADD.FTZ R6, R162, R6 ;  /* 0x00000006a2067221 */ /* 0x001fce0000010000 */
[----:B------:R-:W0:Y:S01]  /*5e10*/  MUFU.EX2 R20, R20 ;  /* 0x0000001400147308 */ /* 0x000e220000000800 */
[----:B-1----:R-:W-:-:S07]  /*5e20*/  FADD.FTZ R5, R15, R5 ;  /* 0x000000050f057221 */ /* 0x002fce0000010000 */
[----:B------:R-:W1:Y:S01]  /*5e30*/  MUFU.EX2 R166, R166 ;  /* 0x000000a600a67308 */ /* 0x000e620000000800 */
[----:B--2---:R-:W-:-:S01]  /*5e40*/  FADD.FTZ R6, R163, R6 ;  /* 0x00000006a3067221 */ /* 0x004fc20000010000 */
[----:B------:R-:W-:Y:S02]  /*5e50*/  WARPGROUP.DEPBAR.LE gsb0, 0x0 ;  /* 0x00008000000079c5 */ /* 0x000fe40000010000 */
[----:B------:R-:W-:-:S04]  /*5e60*/  WARPGROUP.ARRIVE ;  /* 0x00000000000079c5 */ /* 0x000fc80000000000 */
[----:B------:R-:W2:Y:S01]  /*5e70*/  MUFU.EX2 R21, R21 ;  /* 0x0000001500157308 */ /* 0x000ea20000000800 */
[----:B0-----:R-:W-:-:S01]  /*5e80*/  FADD.FTZ R5, R20, R5 ;  /* 0x0000000514057221 */ /* 0x001fc20000010000 */
[----:B------:R-:W0:Y:S01]  /*5e90*/  S2R R219, SR_TID.X ;  /* 0x0000000000db7919 */ /* 0x000e220000002100 */
[----:B------:R-:W-:Y:S01]  /*5ea0*/  QGMMA.64x256x32.F32.E4M3.E4M3 R24, R220, gdesc[UR4], R24, gsb0 ;  /* 0x03e00004dc187df3 */ /* 0x000fe20008000818 */
[----:B------:R-:W-:Y:S01]  /*5eb0*/  UIADD3 UR6, UR10, 0x4, URZ ;  /* 0x000000040a067890 */ /* 0x000fe2000fffe03f */
[----:B-1----:R-:W-:Y:S01]  /*5ec0*/  FADD.FTZ R6, R166, R6 ;  /* 0x00000006a6067221 */ /* 0x002fe20000010000 */
[----:B------:R-:W-:Y:S02]  /*5ed0*/  UMOV UR7, 0x40000040 ;  /* 0x4000004000077882 */ /* 0x000fe40000000000 */
[----:B------:R-:W1:Y:S08]  /*5ee0*/  MUFU.EX2 R167, R167 ;  /* 0x000000a700a77308 */ /* 0x000e700000000800 */
[----:B------:R-:W3:Y:S01]  /*5ef0*/  MUFU.EX2 R152, R152 ;  /* 0x0000009800987308 */ /* 0x000ee20000000800 */
[----:B--2---:R-:W-:-:S07]  /*5f00*/  FADD.FTZ R5, R21, R5 ;  /* 0x0000000515057221 */ /* 0x004fce0000010000 */
[----:B------:R-:W2:Y:S01]  /*5f10*/  MUFU.EX2 R170, R170 ;  /* 0x000000aa00aa7308 */ /* 0x000ea20000000800 */
[----:B-1----:R-:W-:-:S07]  /*5f20*/  FADD.FTZ R6, R167, R6 ;  /* 0x00000006a7067221 */ /* 0x002fce0000010000 */
[----:B------:R-:W1:Y:S01]  /*5f30*/  MUFU.EX2 R153, R153 ;  /* 0x0000009900997308 */ /* 0x000e620000000800 */
[----:B---3--:R-:W-:-:S01]  /*5f40*/  FADD.FTZ R5, R152, R5 ;  /* 0x0000000598057221 */ /* 0x008fc20000010000 */
[----:B0-----:R-:W-:Y:S02]  /*5f50*/  LOP3.LUT P1, RZ, R219, 0x7f, RZ, 0xc0, !PT ;  /* 0x0000007fdbff7812 */ /* 0x001fe4000782c0ff */
[----:B------:R-:W-:-:S04]  /*5f60*/  SHF.R.U32.HI R219, RZ, 0x7, R219 ;  /* 0x00000007ffdb7819 */ /* 0x000fc800000116db */
[----:B------:R-:W0:Y:S01]  /*5f70*/  MUFU.EX2 R171, R171 ;  /* 0x000000ab00ab7308 */ /* 0x000e220000000800 */
[----:B--2---:R-:W-:-:S01]  /*5f80*/  FADD.FTZ R6, R170, R6 ;  /* 0x00000006aa067221 */ /* 0x004fc20000010000 */
[----:B------:R-:W-:-:S05]  /*5f90*/  IADD3 R201, -R219, 0xb, RZ ;  /* 0x0000000bdbc97810 */ /* 0x000fca0007ffe1ff */
[----:B------:R-:W-:Y:S01]  /*5fa0*/  @!P1 IMAD R200, R200, 0x8, R0 ;  /* 0x00000008c8c89824 */ /* 0x000fe200078e0200 */
[----:B------:R-:W2:Y:S01]  /*5fb0*/  MUFU.EX2 R156, R156 ;  /* 0x0000009c009c7308 */ /* 0x000ea20000000800 */
[----:B-1----:R-:W-:-:S02]  /*5fc0*/  FADD.FTZ R5, R153, R5 ;  /* 0x0000000599057221 */ /* 0x002fc40000010000 */
[----:B------:R-:W-:-:S05]  /*5fd0*/  @!P1 VIADD R200, R200, 0x38840 ;  /* 0x00038840c8c89836 */ /* 0x000fca0000000000 */
[----:B------:R-:W1:Y:S01]  /*5fe0*/  MUFU.EX2 R174, R174 ;  /* 0x000000ae00ae7308 */ /* 0x000e620000000800 */
[----:B0-----:R-:W-:-:S01]  /*5ff0*/  FADD.FTZ R6, R171, R6 ;  /* 0x00000006ab067221 */ /* 0x001fc20000010000 */
[----:B------:R-:W-:-:S06]  /*6000*/  @!P1 PRMT R200, RZ, 0x654, R200 ;  /* 0x00000654ffc89816 */ /* 0x000fcc00000000c8 */
        /* <DEDUP_REMOVED lines=54> */
[----:B------:R-:W-:Y:S02]  /*6370*/  WARPGROUP.DEPBAR.LE gsb0, 0x0 ;  /* 0x00008000000079c5 */ /* 0x000fe40000010000 */
[----:B------:R-:W-:-:S04]  /*6380*/  WARPGROUP.ARRIVE ;  /* 0x00000000000079c5 */ /* 0x000fc80000000000 */
[----:B------:R-:W0:Y:S01]  /*6390*/  MUFU.EX2 R202, R202 ;  /* 0x000000ca00ca7308 */ /* 0x000e220000000800 */
[----:B--2---:R-:W-:-:S01]  /*63a0*/  FADD.FTZ R6, R199, R6 ;  /* 0x00000006c7067221 */ /* 0x004fc20000010000 */
[----:B------:R-:W-:Y:S01]  /*63b0*/  QGMMA.64x256x32.F32.E4M3.E4M3 R24, R224, gdesc[UR4], R24, gsb0 ;  /* 0x03e00004e0187df3 */ /* 0x000fe20008000818 */
[----:B------:R-:W-:Y:S01]  /*63c0*/  UIADD3 UR6, UR10, 0x6, URZ ;  /* 0x000000060a067890 */ /* 0x000fe2000fffe03f */
[----:B------:R-:W-:-:S04]  /*63d0*/  UMOV UR7, 0x40000040 ;  /* 0x4000004000077882 */ /* 0x000fc80000000000 */
        /* <DEDUP_REMOVED lines=28> */
[----:B--2---:R-:W-:-:S03]  /*65a0*/  FADD.FTZ R5, R9, R5 ;  /* 0x0000000509057221 */ /* 0x004fc60000010000 */
[----:B-1----:R-:W-:Y:S01]  /*65b0*/  FADD.FTZ R6, R197, R6 ;  /* 0x00000006c5067221 */ /* 0x002fe20000010000 */
[----:B------:R-:W-:Y:S02]  /*65c0*/  WARPGROUP.DEPBAR.LE gsb0, 0x0 ;  /* 0x00008000000079c5 */ /* 0x000fe40000010000 */
[----:B------:R-:W-:-:S06]  /*65d0*/  WARPGROUP.ARRIVE ;  /* 0x00000000000079c5 */ /* 0x000fcc0000000000 */
[----:B------:R-:W-:Y:S03]  /*65e0*/  QGMMA.64x256x32.F32.E4M3.E4M3 R24, R228, gdesc[UR4], R24, gsb0 ;  /* 0x03e00004e4187df3 */ /* 0x000fe60008000818 */
[----:B------:R-:W-:Y:S02]  /*65f0*/  WARPGROUP.DEPBAR.LE gsb0, 0x0 ;  /* 0x00008000000079c5 */ /* 0x000fe40000010000 */
[----:B------:R0:W-:Y:S06]  /*6600*/  BAR.ARV R201, 0x100 ;  /* 0x000400c90000751d */ /* 0x0001ec0000002000 */
[----:B------:R0:W-:Y:S01]  /*6610*/  @!P1 SYNCS.ARRIVE.TRANS64.RED.A1T0 RZ, [R200+URZ], RZ ;  /* 0x000000ffc8ff99a7 */ /* 0x0001e2000810043f */
[----:B------:R-:W-:Y:S05]  /*6620*/  @!P0 BRA `(.L_x_162) ;  /* 0x0000000000048947 */ /* 0x000fea0003800000 */
[----:B------:R-:W-:Y:S01]  /*6630*/  BPT.TRAP 0x1 ;  /* 0x000000040000795c */ /* 0x000fe20000300000 */
.L_x_162:
[----:B------:R-:W-:Y:S01]  /*6640*/  F2FP.SATFINITE.E4M3.F32.PACK_AB_MERGE_C R12, R13, R12, RZ ;  /* 0x0000000c0d0c723e */ /* 0x000fe200048070ff */
[----:B------:R-:W-:Y:S01]  /*6650*/  UISETP.GT.AND UP0, UPT, UR52, UR40, UPT ;  /* 0x000000283400728c */ /* 0x000fe2000bf04270 */
[----:B------:R-:W-:Y:S01]  /*6660*/  F2FP.SATFINITE.E4M3.F32.PACK_AB_MERGE_C R158, R159, R158, RZ ;  /* 0x0000009e9f9e723e */ /* 0x000fe200048070ff */
[----:B------:R-:W-:Y:S01]  /*6670*/  UIADD3 UR52, UR52, -0x1, URZ ;  /* 0xffffffff34347890 */ /* 0x000fe2000fffe03f */
[----:B------:R-:W-:Y:S01]  /*6680*/  F2FP.SATFINITE.E4M3.F32.PACK_AB_MERGE_C R12, R11, R10, R12 ;  /* 0x0000000a0b0c723e */ /* 0x000fe2000480700c */
[----:B------:R-:W-:Y:S01]  /*6690*/  IMAD.U32 R10, RZ, RZ, UR53 ;  /* 0x00000035ff0a7e24 */ /* 0x000fe2000f8e00ff */
[----:B------:R-:W-:Y:S01]  /*66a0*/  F2FP.SATFINITE.E4M3.F32.PACK_AB_MERGE_C R20, R21, R20, RZ ;  /* 0x000000141514723e */ /* 0x000fe200048070ff */
[----:B------:R-:W-:Y:S01]  /*66b0*/  UMOV UR55, UR46 ;  /* 0x0000002e00377c82 */ /* 0x000fe20008000000 */
[----:B------:R-:W-:Y:S01]  /*66c0*/  PLOP3.LUT P1, PT, PT, PT, UP0, 0x80, 0x0 ;  /* 0x000000000000781c */ /* 0x000fe20003f2f008 */
[----:B------:R-:W-:Y:S01]  /*66d0*/  IMAD R10, R10, 0x8, R0 ;  /* 0x000000080a0a7824 */ /* 0x000fe200078e0200 */
[----:B------:R-:W-:Y:S01]  /*66e0*/  F2FP.SATFINITE.E4M3.F32.PACK_AB_MERGE_C R166, R167, R166, RZ ;  /* 0x000000a6a7a6723e */ /* 0x000fe200048070ff */
[----:B------:R-:W-:Y:S01]  /*66f0*/  UMOV UR53, UR54 ;  /* 0x0000003600357c82 */ /* 0x000fe20008000000 */
[----:B------:R-:W-:Y:S01]  /*6700*/  F2FP.SATFINITE.E4M3.F32.PACK_AB_MERGE_C R156, R157, R156, RZ ;  /* 0x0000009c9d9c723e */ /* 0x000fe200048070ff */
[----:B------:R-:W-:Y:S01]  /*6710*/  VIADD R11, R10, 0x38860 ;  /* 0x000388600a0b7836 */ /* 0x000fe20000000000 */
[----:B------:R-:W-:Y:S01]  /*6720*/  F2FP.SATFINITE.E4M3.F32.PACK_AB_MERGE_C R174, R175, R174, RZ ;  /* 0x000000aeafae723e */ /* 0x000fe200048070ff */
[----:B------:R-:W-:Y:S01]  /*6730*/  FMUL.FTZ R24, R24, R8 ;  /* 0x0000000818187220 */ /* 0x000fe20000410000 */
        /* <DEDUP_REMOVED lines=9> */
[-C--:B------:R-:W-:Y:S01]  /*67d0*/  FMUL.FTZ R33, R33, R8.reuse ;  /* 0x0000000821217220 */ /* 0x080fe20000410000 */
[----:B------:R-:W-:Y:S01]  /*67e0*/  PRMT R11, R2, 0x654, R11 ;  /* 0x00000654020b7816 */ /* 0x000fe2000000000b */
[----:B------:R-:W-:Y:S01]  /*67f0*/  FMUL.FTZ R36, R36, R8 ;  /* 0x0000000824247220 */ /* 0x000fe20000410000 */
[----:B------:R-:W-:Y:S01]  /*6800*/  F2FP.SATFINITE.E4M3.F32.PACK_AB_MERGE_C R158, R155, R154, R158 ;  /* 0x0000009a9b9e723e */ /* 0x000fe2000480709e */
[----:B------:R-:W-:Y:S01]  /*6810*/  FMUL.FTZ R37, R37, R8 ;  /* 0x0000000825257220 */ /* 0x000fe20000410000 */
[----:B------:R-:W-:Y:S01]  /*6820*/  F2FP.SATFINITE.E4M3.F32.PACK_AB_MERGE_C R20, R15, R14, R20 ;  /* 0x0000000e0f14723e */ /* 0x000fe20004807014 */
[----:B------:R1:W-:Y:S01]  /*6830*/  SYNCS.ARRIVE.TRANS64.RED.A1T0 RZ, [R11+URZ], RZ ;  /* 0x000000ff0bff79a7 */ /* 0x0003e2000810043f */
[----:B------:R-:W-:Y:S01]  /*6840*/  F2FP.SATFINITE.E4M3.F32.PACK_AB_MERGE_C R166, R163, R162, R166 ;  /* 0x000000a2a3a6723e */ /* 0x000fe200048070a6 */
[----:B------:R-:W-:Y:S01]  /*6850*/  FMUL.FTZ R40, R40, R8 ;  /* 0x0000000828287220 */ /* 0x000fe20000410000 */
        /* <DEDUP_REMOVED lines=132> */
[----:B------:R-:W-:Y:S01]  /*70a0*/  IMAD.MOV.U32 R7, RZ, RZ, R4 ;  /* 0x000000ffff077224 */ /* 0x000fe200078e0004 */
[----:B------:R-:W-:Y:S01]  /*70b0*/  F2FP.SATFINITE.E4M3.F32.PACK_AB_MERGE_C R228, R185, R184, R188 ;  /* 0x000000b8b9e4723e */ /* 0x000fe200048070bc */
[----:B------:R-:W-:Y:S01]  /*70c0*/  IMAD.MOV.U32 R8, RZ, RZ, R3 ;  /* 0x000000ffff087224 */ /* 0x000fe200078e0003 */
[----:B------:R-:W-:Y:S01]  /*70d0*/  F2FP.SATFINITE.E4M3.F32.PACK_AB_MERGE_C R229, R203, R202, R206 ;  /* 0x000000cacbe5723e */ /* 0x000fe200048070ce */
[----:B------:R-:W-:Y:S01]  /*70e0*/  IMAD.MOV.U32 R216, RZ, RZ, R12 ;  /* 0x000000ffffd87224 */ /* 0x000fe200078e000c */
[----:B------:R-:W-:Y:S01]  /*70f0*/  F2FP.SATFINITE.E4M3.F32.PACK_AB_MERGE_C R230, R193, R192, R9 ;  /* 0x000000c0c1e6723e */ /* 0x000fe20004807009 */
[----:B------:R-:W-:Y:S01]  /*7100*/  IMAD.MOV.U32 R217, RZ, RZ, R158 ;  /* 0x000000ffffd97224 */ /* 0x000fe200078e009e */
[----:B------:R-:W-:Y:S01]  /*7110*/  F2FP.SATFINITE.E4M3.F32.PACK_AB_MERGE_C R231, R211, R210, R197 ;  /* 0x000000d2d3e7723e */ /* 0x000fe200048070c5 */
[----:B------:R-:W-:-:S02]  /*7120*/  IMAD.MOV.U32 R218, RZ, RZ, R20 ;  /* 0x000000ffffda7224 */ /* 0x000fc400078e0014 */
[----:B------:R-:W-:Y:S02]  /*7130*/  IMAD.MOV.U32 R219, RZ, RZ, R166 ;  /* 0x000000ffffdb7224 */ /* 0x000fe400078e00a6 */
[----:B------:R-:W-:Y:S02]  /*7140*/  IMAD.MOV.U32 R220, RZ, RZ, R156 ;  /* 0x000000ffffdc7224 */ /* 0x000fe400078e009c */
[----:B------:R-:W-:Y:S02]  /*7150*/  IMAD.MOV.U32 R221, RZ, RZ, R174 ;  /* 0x000000ffffdd7224 */ /* 0x000fe400078e00ae */
[----:B------:R-:W-:Y:S02]  /*7160*/  IMAD.MOV.U32 R222, RZ, RZ, R164 ;  /* 0x000000ffffde7224 */ /* 0x000fe400078e00a4 */
[----:B------:R-:W-:Y:S02]  /*7170*/  IMAD.MOV.U32 R223, RZ, RZ, R182 ;  /* 0x000000ffffdf7224 */ /* 0x000fe400078e00b6 */
[----:B------:R-:W-:-:S02]  /*7180*/  IMAD.MOV.U32 R224, RZ, RZ, R172 ;  /* 0x000000ffffe07224 */ /* 0x000fc400078e00ac */
[----:B------:R-:W-:Y:S02]  /*7190*/  IMAD.MOV.U32 R225, RZ, RZ, R190 ;  /* 0x000000ffffe17224 */ /* 0x000fe400078e00be */
[----:B------:R-:W-:Y:S01]  /*71a0*/  IMAD.MOV.U32 R226, RZ, RZ, R180 ;  /* 0x000000ffffe27224 */ /* 0x000fe200078e00b4 */
[----:B-1----:R-:W-:Y:S06]  /*71b0*/  @P1 BRA `(.L_x_163) ;  /* 0xffffffd800e01947 */ /* 0x002fec000383ffff */
.L_x_153:
[----:B------:R-:W-:Y:S06]  /*71c0*/  BAR.ARV 0x8, 0x180 ;  /* 0x0206000000007b1d */ /* 0x000fec0000002000 */
[----:B------:R-:W-:Y:S05]  /*71d0*/  @!P0 BRA `(.L_x_164) ;  /* 0x0000000000048947 */ /* 0x000fea0003800000 */
[----:B------:R-:W-:Y:S01]  /*71e0*/  BPT.TRAP 0x1 ;  /* 0x000000040000795c */ /* 0x000fe20000300000 */
.L_x_164:
[----:B------:R-:W-:Y:S02]  /*71f0*/  IMAD.U32 R8, RZ, RZ, UR46 ;  /* 0x0000002eff087e24 */ /* 0x000fe4000f8e00ff */
[----:B------:R-:W-:-:S03]  /*7200*/  IMAD.U32 R7, RZ, RZ, UR54 ;  /* 0x00000036ff077e24 */ /* 0x000fc6000f8e00ff */
[----:B------:R-:W-:Y:S01]  /*7210*/  SHF.L.U32 R8, R8, 0x1f, RZ ;  /* 0x0000001f08087819 */ /* 0x000fe200000006ff */
[----:B------:R-:W-:-:S04]  /*7220*/  IMAD R7, R7, 0x8, R0 ;  /* 0x0000000807077824 */ /* 0x000fc800078e0200 */
[----:B------:R1:W2:Y:S01]  /*7230*/  SYNCS.PHASECHK.TRANS64.TRYWAIT P1, [R7+URZ+0x38850], R8 ;  /* 0x03885008070075a7 */ /* 0x0002a2000802017f */
[----:B------:R-:W-:Y:S05]  /*7240*/  @!P0 BRA `(.L_x_165) ;  /* 0x0000000000048947 */ /* 0x000fea0003800000 */
[----:B------:R-:W-:Y:S01]  /*7250*/  BPT.TRAP 0x1 ;  /* 0x000000040000795c */ /* 0x000fe20000300000 */
.L_x_165:
[----:B------:R-:W-:Y:S02]  /*7260*/  VIADD R0, R0, 0x400 ;  /* 0x0000040000007836 */ /* 0x000fe40000000000 */
[----:B------:R-:W-:-:S03]  /*7270*/  IMAD.U32 R9, RZ, RZ, UR54 ;  /* 0x00000036ff097e24 */ /* 0x000fc6000f8e00ff */
[----:B------:R-:W-:-:S04]  /*7280*/  SHF.R.U32.HI R0, RZ, 0x4, R0 ;  /* 0x00000004ff007819 */ /* 0x000fc80000011600 */
[----:B------:R-:W-:-:S04]  /*7290*/  LOP3.LUT R0, R0, 0x3fff, RZ, 0xc0, !PT ;  /* 0x00003fff00007812 */ /* 0x000fc800078ec0ff */
[----:B------:R-:W-:Y:S01]  /*72a0*/  LOP3.LUT R0, R0, 0x10000, RZ, 0xfc, !PT ;  /* 0x0001000000007812 */ /* 0x000fe200078efcff */
[----:B--2---:R-:W-:Y:S06]  /*72b0*/  @P1 BRA `(.L_x_166) ;  /* 0x0000000000081947 */ /* 0x004fec0003800000 */
[----:B------:R-:W2:Y:S02]  /*72c0*/  SYNCS.PHASECHK.TRANS64.TRYWAIT P1, [R7+URZ+0x38850], R8 ;  /* 0x03885008070075a7 */ /* 0x000ea4000802017f */
[----:B--2---:R-:W-:Y:S05]  /*72d0*/  @!P1 BRA `(.L_x_167) ;  /* 0x000000d800649947 */ /* 0x004fea0003800000 */
.L_x_166:
[----:B-12---:R-:W-:Y:S01]  /*72e0*/  IMAD R8, R9, 0x800, R0 ;  /* 0x0000080009087824 */ /* 0x006fe200078e0200 */
[----:B------:R-:W-:Y:S05]  /*72f0*/  WARPSYNC.ALL ;  /* 0x0000000000007948 */ /* 0x000fea0003800000 */
[----:B------:R-:W-:Y:S01]  /*7300*/  IMAD.MOV.U32 R9, RZ, RZ, 0x40000040 ;  /* 0x40000040ff097424 */ /* 0x000fe200078e00ff */
[C---:B------:R-:W-:Y:S01]  /*7310*/  R2UR UR6, R8.reuse ;  /* 0x00000000080672ca */ /* 0x040fe200000e0000 */
[----:B------:R-:W-:Y:S01]  /*7320*/  WARPGROUP.ARRIVE ;  /* 0x00000000000079c5 */ /* 0x000fe20000000000 */
[C---:B------:R-:W-:Y:S01]  /*7330*/  VIADD R10, R8.reuse, 0x2 ;  /* 0x00000002080a7836 */ /* 0x040fe20000000000 */
[----:B------:R-:W-:Y:S01]  /*7340*/  ULDC.64 UR4, c[0x0][0x9a0] ;  /* 0x0002680000047ab9 */ /* 0x000fe20000000a00 */
[----:B------:R-:W-:Y:S01]  /*7350*/  R2UR UR7, R9 ;  /* 0x00000000090772ca */ /* 0x000fe200000e0000 */
[----:B------:R-:W-:Y:S01]  /*7360*/  IMAD.MOV.U32 R11, RZ, RZ, 0x40000040 ;  /* 0x40000040ff0b7424 */ /* 0x000fe200078e00ff */
[----:B------:R-:W-:Y:S01]  /*7370*/  ISETP.NE.U32.AND P1, PT, RZ, UR4, PT ;  /* 0x00000004ff007c0c */ /* 0x000fe2000bf25070 */
[----:B------:R-:W-:-:S02]  /*7380*/  VIADD R14, R8, 0x4 ;  /* 0x00000004080e7836 */ /* 0x000fc40000000000 */
[----:B------:R-:W-:Y:S01]  /*7390*/  IMAD.MOV.U32 R15, RZ, RZ, 0x40000040 ;  /* 0x40000040ff0f7424 */ /* 0x000fe200078e00ff */
[----:B------:R-:W-:-:S07]  /*73a0*/  ISETP.NE.AND.EX P1, PT, RZ, UR5, PT, P1 ;  /* 0x00000005ff007c0c */ /* 0x000fce000bf25310 */
[----:B------:R-:W-:Y:S01]  /*73b0*/  QGMMA.64x256x32.F32.E4M3.E4M3 R24, R216, gdesc[UR4], R24, gsb0 ;  /* 0x03e00004d8187df3 */ /* 0x000fe20008000818 */
[----:B------:R-:W-:Y:S02]  /*73c0*/  R2UR UR6, R10 ;  /* 0x000000000a0672ca */ /* 0x000fe400000e0000 */
[----:B------:R-:W-:-:S03]  /*73d0*/  R2UR UR7, R11 ;  /* 0x000000000b0772ca */ /* 0x000fc600000e0000 */
[----:B------:R-:W1:Y:S08]  /*73e0*/  @P1 LDC.64 R10, c[0x0][0x9c8] ;  /* 0x00027200ff0a1b82 */ /* 0x000e700000000a00 */
[----:B------:R-:W2:Y:S01]  /*73f0*/  @P1 LDC.64 R12, c[0x0][0x9d0] ;  /* 0x00027400ff0c1b82 */ /* 0x000ea20000000a00 */
[----:B-1----:R-:W-:-:S04]  /*7400*/  @P1 IMAD R0, R10, UR37, RZ ;  /* 0x000000250a001c24 */ /* 0x002fc8000f8e02ff */
[----:B------:R-:W-:Y:S02]  /*7410*/  @P1 IMAD R9, R11, UR36, R0 ;  /* 0x000000240b091c24 */ /* 0x000fe4000f8e0200 */
[----:B------:R-:W-:-:S04]  /*7420*/  @P1 IMAD.WIDE.U32 R10, R10, UR36, RZ ;  /* 0x000000240a0a1c25 */ /* 0x000fc8000f8e00ff */
[----:B------:R-:W-:Y:S02]  /*7430*/  @P1 IMAD.IADD R11, R11, 0x1, R9 ;  /* 0x000000010b0b1824 */ /* 0x000fe400078e0209 */
[----:B--2---:R-:W-:-:S04]  /*7440*/  @P1 IMAD.WIDE.U32 R10, R12, UR42, R10 ;  /* 0x0000002a0c0a1c25 */ /* 0x004fc8000f8e000a */
[----:B------:R-:W-:Y:S01]  /*7450*/  @P1 IMAD R13, R13, UR42, R11 ;  /* 0x0000002a0d0d1c24 */ /* 0x000fe2000f8e020b */
[----:B------:R-:W-:-:S04]  /*7460*/  @P1 LEA R12, P2, R10, UR4, 0x2 ;  /* 0x000000040a0c1c11 */ /* 0x000fc8000f8410ff */
[----:B------:R-:W-:Y:S01]  /*7470*/  @P1 LEA.HI.X R13, R10, UR5, R13, 0x2, P2 ;  /* 0x000000050a0d1c11 */ /* 0x000fe200090f140d */
[----:B------:R-:W-:-:S06]  /*7480*/  IMAD.MOV.U32 R10, RZ, RZ, 0x3f800000 ;  /* 0x3f800000ff0a7424 */ /* 0x000fcc00078e00ff */
[----:B------:R1:W2:Y:S01]  /*7490*/  @P1 LDG.E R10, desc[UR50][R12.64] ;  /* 0x000000320c0a1981 */ /* 0x0002a2000c1e1900 */
[----:B------:R-:W-:Y:S02]  /*74a0*/  WARPGROUP.DEPBAR.LE gsb0, 0x0 ;  /* 0x00008000000079c5 */ /* 0x000fe40000010000 */
[----:B------:R-:W-:-:S06]  /*74b0*/  WARPGROUP.ARRIVE ;  /* 0x00000000000079c5 */ /* 0x000fcc0000000000 */
[----:B------:R-:W-:Y:S01]  /*74c0*/  QGMMA.64x256x32.F32.E4M3.E4M3 R24, R220, gdesc[UR4], R24, gsb0 ;  /* 0x03e00004dc187df3 */ /* 0x000fe20008000818 */
[----:B------:R-:W-:Y:S02]  /*74d0*/  R2UR UR6, R14 ;  /* 0x000000000e0672ca */ /* 0x000fe400000e0000 */
[----:B------:R-:W-:Y:S01]  /*74e0*/  R2UR UR7, R15 ;  /* 0x000000000f0772ca */ /* 0x000fe200000e0000 */
[----:B------:R-:W-:Y:S02]  /*74f0*/  VIADD R8, R8, 0x6 ;  /* 0x0000000608087836 */ /* 0x000fe40000000000 */
[----:B------:R-:W-:Y:S01]  /*7500*/  IMAD.MOV.U32 R9, RZ, RZ, 0x40000040 ;  /* 0x40000040ff097424 */ /* 0x000fe200078e00ff */
[----:B------:R-:W3:Y:S04]  /*7510*/  SHFL.BFLY PT, R0, R5, 0x2, 0x1f ;  /* 0x0c401f0005007f89 */ /* 0x000ee800000e0000 */
[----:B------:R-:W4:Y:S01]  /*7520*/  SHFL.BFLY PT, R11, R6, 0x2, 0x1f ;  /* 0x0c401f00060b7f89 */ /* 0x000f2200000e0000 */
[----:B------:R-:W-:-:S02]  /*7530*/  WARPGROUP.DEPBAR.LE gsb0, 0x0 ;  /* 0x00008000000079c5 */ /* 0x000fc40000010000 */
[----:B------:R-:W-:-:S14]  /*7540*/  WARPGROUP.ARRIVE ;  /* 0x00000000000079c5 */ /* 0x000fdc0000000000 */
[----:B------:R-:W-:Y:S01]  /*7550*/  QGMMA.64x256x32.F32.E4M3.E4M3 R24, R224, gdesc[UR4], R24, gsb0 ;  /* 0x03e00004e0187df3 */ /* 0x000fe20008000818 */
[----:B------:R-:W-:Y:S02]  /*7560*/  R2UR UR6, R8 ;  /* 0x00000000080672ca */ /* 0x000fe400000e0000 */
[----:B------:R-:W-:Y:S01]  /*7570*/  R2UR UR7, R9 ;  /* 0x00000000090772ca */ /* 0x000fe200000e0000 */
[----:B---3--:R-:W-:-:S01]  /*7580*/  FADD.FTZ R0, R0, R5 ;  /* 0x0000000500007221 */ /* 0x008fc20000010000 */
[----:B----4-:R-:W-:-:S04]  /*7590*/  FADD.FTZ R11, R11, R6 ;  /* 0x000000060b0b7221 */ /* 0x010fc80000010000 */
[----:B------:R-:W3:Y:S04]  /*75a0*/  SHFL.BFLY PT, R9, R0, 0x1, 0x1f ;  /* 0x0c201f0000097f89 */ /* 0x000ee800000e0000 */
[----:B------:R-:W4:Y:S01]  /*75b0*/  SHFL.BFLY PT, R8, R11, 0x1, 0x1f ;  /* 0x0c201f000b087f89 */ /* 0x000f2200000e0000 */
[----:B------:R-:W-:Y:S02]  /*75c0*/  IMAD.MOV.U32 R5, RZ, RZ, RZ ;  /* 0x000000ffff057224 */ /* 0x000fe400078e00ff */
[----:B---3--:R-:W-:Y:S01]  /*75d0*/  FADD.FTZ R9, R0, R9 ;  /* 0x0000000900097221 */ /* 0x008fe20000010000 */
[----:B----4-:R-:W-:-:S04]  /*75e0*/  FADD.FTZ R14, R11, R8 ;  /* 0x000000080b0e7221 */ /* 0x010fc80000010000 */
[C---:B------:R-:W-:Y:S01]  /*75f0*/  FSETP.NE.FTZ.AND P1, PT, R9.reuse, RZ, PT ;  /* 0x000000ff0900720b */ /* 0x040fe20003f35000 */
[----:B-1----:R-:W-:Y:S01]  /*7600*/  FMUL.FTZ R13, R9, 0.00390625 ;  /* 0x3b800000090d7820 */ /* 0x002fe20000410000 */
[----:B------:R-:W-:-:S04]  /*7610*/  FMUL.FTZ R12, R14, 0.00390625 ;  /* 0x3b8000000e0c7820 */ /* 0x000fc80000410000 */
[----:B------:R-:W-:Y:S02]  /*7620*/  FSETP.NE.FTZ.AND P2, PT, R13, RZ, PT ;  /* 0x000000ff0d00720b */ /* 0x000fe40003f55000 */
[----:B------:R-:W-:-:S05]  /*7630*/  FSETP.NE.FTZ.AND P3, PT, R12, RZ, PT ;  /* 0x000000ff0c00720b */ /* 0x000fca0003f75000 */
[----:B------:R-:W-:Y:S01]  /*7640*/  @P1 MUFU.RCP R5, R9 ;  /* 0x0000000900051308 */ /* 0x000fe20000001000 */
[----:B------:R-:W-:Y:S01]  /*7650*/  FSETP.NE.FTZ.AND P1, PT, R14, RZ, PT ;  /* 0x000000ff0e00720b */ /* 0x000fe20003f35000 */
[----:B------:R-:W-:-:S06]  /*7660*/  IMAD.MOV.U32 R11, RZ, RZ, RZ ;  /* 0x000000ffff0b7224 */ /* 0x000fcc00078e00ff */
[----:B------:R-:W1:Y:S08]  /*7670*/  @P2 MUFU.LG2 R8, R13 ;  /* 0x0000000d00082308 */ /* 0x000e700000000c00 */
[----:B------:R-:W3:Y:S08]  /*7680*/  @P3 MUFU.LG2 R12, R12 ;  /* 0x0000000c000c3308 */ /* 0x000ef00000000c00 */
[----:B------:R-:W4:Y:S01]  /*7690*/  @P1 MUFU.RCP R11, R14 ;  /* 0x0000000e000b1308 */ /* 0x000f220000001000 */
[----:B------:R-:W-:-:S02]  /*76a0*/  IMAD.U32 R6, RZ, RZ, UR41 ;  /* 0x00000029ff067e24 */ /* 0x000fc4000f8e00ff */
[----:B------:R-:W-:Y:S02]  /*76b0*/  IMAD.U32 R20, RZ, RZ, UR41 ;  /* 0x00000029ff147e24 */ /* 0x000fe4000f8e00ff */
[----:B-1----:R-:W-:Y:S01]  /*76c0*/  @P2 FMUL.FTZ R9, R8, 0.69314718246459960938 ;  /* 0x3f31721808092820 */ /* 0x002fe20000410000 */
[----:B------:R-:W-:Y:S01]  /*76d0*/  @P2 FMUL.FTZ R6, R6, 0.69314718246459960938 ;  /* 0x3f31721806062820 */ /* 0x000fe20000410000 */
[----:B------:R-:W-:Y:S01]  /*76e0*/  @P3 FMUL.FTZ R20, R20, 0.69314718246459960938 ;  /* 0x3f31721814143820 */ /* 0x000fe20000410000 */
[----:B---3--:R-:W-:Y:S01]  /*76f0*/  @P3 FMUL.FTZ R13, R12, 0.69314718246459960938 ;  /* 0x3f3172180c0d3820 */ /* 0x008fe20000410000 */
[----:B------:R-:W-:Y:S02]  /*7700*/  IMAD.MOV.U32 R0, RZ, RZ, -0x800000 ;  /* 0xff800000ff007424 */ /* 0x000fe400078e00ff */
[----:B------:R-:W-:Y:S01]  /*7710*/  @P2 FFMA.FTZ R0, R6, R3, R9 ;  /* 0x0000000306002223 */ /* 0x000fe20000010009 */
[----:B------:R-:W-:Y:S02]  /*7720*/  IMAD.MOV.U32 R160, RZ, RZ, -0x800000 ;  /* 0xff800000ffa07424 */ /* 0x000fe400078e00ff */
[----:B------:R-:W-:Y:S01]  /*7730*/  @P3 FFMA.FTZ R160, R20, R4, R13 ;  /* 0x0000000414a03223 */ /* 0x000fe2000001000d */
[-C--:B--2---:R-:W-:Y:S01]  /*7740*/  FMUL.FTZ R152, R5, R10.reuse ;  /* 0x0000000a05987220 */ /* 0x084fe20000410000 */
[----:B----4-:R-:W-:Y:S01]  /*7750*/  FMUL.FTZ R3, R11, R10 ;  /* 0x0000000a0b037220 */ /* 0x010fe20000410000 */
[----:B------:R-:W-:-:S02]  /*7760*/  WARPGROUP.DEPBAR.LE gsb0, 0x0 ;  /* 0x00008000000079c5 */ /* 0x000fc40000010000 */
[----:B------:R-:W-:-:S06]  /*7770*/  WARPGROUP.ARRIVE ;  /* 0x00000000000079c5 */ /* 0x000fcc0000000000 */
[----:B------:R-:W-:Y:S03]  /*7780*/  QGMMA.64x256x32.F32.E4M3.E4M3 R24, R228, gdesc[UR4], R24, gsb0 ;  /* 0x03e00004e4187df3 */ /* 0x000fe60008000818 */
[----:B------:R-:W-:Y:S02]  /*7790*/  WARPGROUP.DEPBAR.LE gsb0, 0x0 ;  /* 0x00008000000079c5 */ /* 0x000fe40000010000 */
[----:B------:R-:W-:Y:S05]  /*77a0*/  @!P0 BRA `(.L_x_168) ;  /* 0x0000000000048947 */ /* 0x000fea0003800000 */
[----:B------:R-:W-:Y:S01]  /*77b0*/  BPT.TRAP 0x1 ;  /* 0x000000040000795c */ /* 0x000fe20000300000 */
.L_x_168:
[----:B------:R-:W-:Y:S01]  /*77c0*/  VIADD R153, R7, 0x38860 ;  /* 0x0003886007997836 */ /* 0x000fe20000000000 */
[----:B------:R-:W-:Y:S01]  /*77d0*/  UIADD3 UR54, UR54, 0x1, URZ ;  /* 0x0000000136367890 */ /* 0x000fe2000fffe03f */
[-C--:B------:R-:W-:Y:S01]  /*77e0*/  FMUL.FTZ R7, R40, R152.reuse ;  /* 0x0000009828077220 */ /* 0x080fe20000410000 */
[-C--:B------:R-:W-:Y:S01]  /*77f0*/  FMUL.FTZ R8, R45, R152.reuse ;  /* 0x000000982d087220 */ /* 0x080fe20000410000 */
[-C--:B------:R-:W-:Y:S01]  /*7800*/  FMUL.FTZ R4, R24, R152.reuse ;  /* 0x0000009818047220 */ /* 0x080fe20000410000 */
[----:B------:R-:W-:Y:S01]  /*7810*/  PRMT R153, R2, 0x654, R153 ;  /* 0x0000065402997816 */ /* 0x000fe20000000099 */
[----:B------:R-:W-:Y:S01]  /*7820*/  UISETP.NE.AND UP0, UPT, UR54, 0x2, UPT ;  /* 0x000000023600788c */ /* 0x000fe2000bf05270 */
[-C--:B------:R-:W-:Y:S01]  /*7830*/  FMUL.FTZ R5, R29, R152.reuse ;  /* 0x000000981d057220 */ /* 0x080fe20000410000 */
[-C--:B------:R-:W-:Y:S01]  /*7840*/  FMUL.FTZ R2, R32, R152.reuse ;  /* 0x0000009820027220 */ /* 0x080fe20000410000 */
[----:B------:R1:W-:Y:S01]  /*7850*/  SYNCS.ARRIVE.TRANS64.RED.A1T0 RZ, [R153+URZ], RZ ;  /* 0x000000ff99ff79a7 */ /* 0x0003e2000810043f */
        /* <DEDUP_REMOVED lines=73> */
[----:B------:R-:W-:Y:S01]  /*7cf0*/  USEL UR4, URZ, 0x1, UP0 ;  /* 0x000000013f047887 */ /* 0x000fe20008000000 */
        /* <DEDUP_REMOVED lines=49> */
[----:B------:R-:W-:Y:S01]  /*8010*/  PLOP3.LUT P0, PT, PT, PT, PT, 0x8, 0x0 ;  /* 0x000000000000781c */ /* 0x000fe20003f0e170 */
[----:B------:R-:W-:Y:S01]  /*8020*/  FMUL.FTZ R3, R147, R3 ;  /* 0x0000000393037220 */ /* 0x000fe20000410000 */
[----:B------:R-:W-:-:S02]  /*8030*/  UIADD3 UR47, UR47, 0x1, URZ ;  /* 0x000000012f2f7890 */ /* 0x000fc4000fffe03f */
[----:B------:R-:W-:Y:S02]  /*8040*/  USEL UR54, UR54, URZ, UP0 ;  /* 0x0000003f36367287 */ /* 0x000fe40008000000 */
[----:B-1----:R-:W-:-:S12]  /*8050*/  ULOP3.LUT UR46, UR46, UR4, URZ, 0x3c, !UPT ;  /* 0x000000042e2e7292 */ /* 0x002fd8000f8e3c3f */
.L_x_146:
[----:B------:R-:W1:Y:S08]  /*8060*/  S2UR UR4, SR_CgaCtaId ;  /* 0x00000000000479c3 */ /* 0x000e700000008800 */
[----:B------:R-:W-:Y:S01]  /*8070*/  BAR.SYNC.DEFER_BLOCKING 0x5, 0x180 ;  /* 0x0146000000007b1d */ /* 0x000fe20000010000 */
[----:B------:R-:W-:-:S05]  /*8080*/  UISETP.NE.AND UP0, UPT, UR45, URZ, UPT ;  /* 0x0000003f2d00728c */ /* 0x000fca000bf05270 */
[----:B------:R-:W-:Y:S01]  /*8090*/  UMOV UR8, 0x400 ;  /* 0x0000040000087882 */ /* 0x000fe20000000000 */
[----:B------:R-:W-:Y:S05]  /*80a0*/  BSSY B0, `(.L_x_169) ;  /* 0x000062a000007945 */ /* 0x000fea0003800000 */
[----:B------:R-:W-:Y:S01]  /*80b0*/  @!UP0 ULDC UR45, c[0x0][0xad4] ;  /* 0x0002b500002d8ab9 */ /* 0x000fe20000000800 */
[----:B-1----:R-:W-:-:S09]  /*80c0*/  ULEA UR8, UR4, UR8, 0x18 ;  /* 0x0000000804087291 */ /* 0x002fd2000f8ec03f */
[----:B------:R-:W1:Y:S02]  /*80d0*/  LDS.128 R64, [UR8+0x388d0] ;  /* 0x0388d008ff407984 */ /* 0x000e640008000c00 */
[----:B-1----:R-:W-:Y:S02]  /*80e0*/  R2UR UR5, R65 ;  /* 0x00000000410572ca */ /* 0x002fe400000e0000 */
[----:B------:R-:W-:Y:S02]  /*80f0*/  R2UR UR6, R66 ;  /* 0x00000000420672ca */ /* 0x000fe400000e0000 */
[----:B------:R-:W-:Y:S01]  /*8100*/  R2UR UR7, R67 ;  /* 0x00000000430772ca */ /* 0x000fe200000e0000 */
[----:B------:R-:W-:Y:S06]  /*8110*/  BAR.ARV 0x4, 0x180 ;  /* 0x0106000000007b1d */ /* 0x000fec0000002000 */
[----:B------:R-:W-:Y:S08]  /*8120*/  @P0 BRA `(.L_x_170) ;  /* 0x0000005000b40947 */ /* 0x000ff00003800000 */
[----:B------:R-:W1:Y:S01]  /*8130*/  S2R R192, SR_TID.X ;  /* 0x0000000000c07919 */ /* 0x000e620000002100 */
[----:B------:R-:W-:Y:S01]  /*8140*/  ULDC.64 UR10, c[0x4][0x110] ;  /* 0x01004400000a7ab9 */ /* 0x000fe20000000a00 */
[----:B------:R-:W2:Y:S01]  /*8150*/  LDL R178, [R1+0x50] ;  /* 0x0000500001b27983 */ /* 0x000ea20000100800 */
[----:B------:R-:W3:Y:S01]  /*8160*/  S2UR UR4, SR_SWINHI ;  /* 0x00000000000479c3 */ /* 0x000ee20000002f00 */
[----:B------:R-:W-:Y:S01]  /*8170*/  ULDC.64 UR16, c[0x0][0xc00] ;  /* 0x0003000000107ab9 */ /* 0x000fe20000000a00 */
[----:B------:R-:W-:Y:S01]  /*8180*/  ULDC.64 UR12, c[0x0][0xc00] ;  /* 0x00030000000c7ab9 */ /* 0x000fe20000000a00 */
[----:B------:R-:W4:Y:S01]  /*8190*/  LDL R193, [R1+0x4c] ;  /* 0x00004c0001c17983 */ /* 0x000f220000100800 */
[----:B------:R-:W-:Y:S01]  /*81a0*/  ULDC.64 UR14, c[0x0][0xc08] ;  /* 0x00030200000e7ab9 */ /* 0x000fe20000000a00 */
[----:B------:R-:W-:Y:S01]  /*81b0*/  ULDC UR22, c[0x0][0xbe8] ;  /* 0x0002fa0000167ab9 */ /* 0x000fe20000000800 */
[----:B-1----:R-:W-:-:S05]  /*81c0*/  IMAD.SHL.U32 R64, R192, 0x4, RZ ;  /* 0x00000004c0407824 */ /* 0x002fca00078e00ff */
[----:B------:R-:W-:Y:S01]  /*81d0*/  LOP3.LUT R64, R64, 0xc, RZ, 0xc0, !PT ;  /* 0x0000000c40407812 */ /* 0x000fe200078ec0ff */
[----:B------:R-:W-:Y:S03]  /*81e0*/  BAR.SYNC.DEFER_BLOCKING 0x1, 0x100 ;  /* 0x0044000000007b1d */ /* 0x000fe60000010000 */
[----:B------:R-:W-:-:S05]  /*81f0*/  IADD3 R64, P0, R64, UR10, RZ ;  /* 0x0000000a40407c10 */ /* 0x000fca000ff1e0ff */
[----:B------:R-:W-:-:S05]  /*8200*/  IMAD.X R65, RZ, RZ, UR11, P0 ;  /* 0x0000000bff417e24 */ /* 0x000fca00080e06ff */
[----:B------:R1:W5:Y:S01]  /*8210*/  LDG.E.CONSTANT R64, desc[UR50][R64.64] ;  /* 0x0000003240407981 */ /* 0x000362000c1e9900 */
[----:B------:R-:W-:Y:S01]  /*8220*/  LOP3.LUT P0, R66, R192, 0x3, RZ, 0xc0, !PT ;  /* 0x00000003c0427812 */ /* 0x000fe2000780c0ff */
[----:B------:R-:W-:Y:S01]  /*8230*/  UMOV UR10, UR8 ;  /* 0x00000008000a7c82 */ /* 0x000fe20008000000 */
[----:B---3--:R-:W-:Y:S02]  /*8240*/  UMOV UR11, UR4 ;  /* 0x00000004000b7c82 */ /* 0x008fe40008000000 */
[----:B------:R-:W-:-:S04]  /*8250*/  ISETP.EQ.OR P0, PT, R66, 0x3, !P0 ;  /* 0x000000034200780c */ /* 0x000fc80004702670 */
[----:B------:R-:W-:Y:S02]  /*8260*/  SEL R120, R72, R129, P0 ;  /* 0x0000008148787207 */ /* 0x000fe40000000000 */
[----:B------:R-:W-:Y:S02]  /*8270*/  SEL R72, R129, R72, P0 ;  /* 0x0000004881487207 */ /* 0x000fe40000000000 */
[----:B------:R-:W-:Y:S02]  /*8280*/  SEL R129, R26, R27, P0 ;  /* 0x0000001b1a817207 */ /* 0x000fe40000000000 */
[----:B------:R-:W-:Y:S02]  /*8290*/  SEL R26, R27, R26, P0 ;  /* 0x0000001a1b1a7207 */ /* 0x000fe40000000000 */
[----:B------:R-:W-:Y:S02]  /*82a0*/  SEL R27, R30, R31, P0 ;  /* 0x0000001f1e1b7207 */ /* 0x000fe40000000000 */
[----:B------:R-:W-:-:S02]  /*82b0*/  SEL R30, R31, R30, P0 ;  /* 0x0000001e1f1e7207 */ /* 0x000fc40000000000 */
[----:B------:R-:W-:Y:S02]  /*82c0*/  SEL R133, R34, R35, P0 ;  /* 0x0000002322857207 */ /* 0x000fe40000000000 */
[----:B------:R-:W-:Y:S01]  /*82d0*/  SEL R31, R35, R34, P0 ;  /* 0x00000022231f7207 */ /* 0x000fe20000000000 */
[----:B------:R-:W-:Y:S01]  /*82e0*/  IMAD.MOV.U32 R34, RZ, RZ, 0x2 ;  /* 0x00000002ff227424 */ /* 0x000fe200078e00ff */
        /* <DEDUP_REMOVED lines=80> */
[----:B-1----:R-:W-:Y:S02]  /*87f0*/  SEL R65, R4, R25, P0 ;  /* 0x0000001904417207 */ /* 0x002fe40000000000 */
        /* <DEDUP_REMOVED lines=18> */
[----:B--2---:R-:W-:Y:S01]  /*8920*/  IMAD.WIDE R34, R178, R34, UR10 ;  /* 0x0000000ab2227e25 */ /* 0x004fe2000f8e0222 */
[----:B------:R-:W-:-:S02]  /*8930*/  SEL R123, R126, R127, P0 ;  /* 0x0000007f7e7b7207 */ /* 0x000fc40000000000 */
[----:B------:R-:W-:Y:S02]  /*8940*/  SEL R5, R5, R28, P0 ;  /* 0x0000001c05057207 */ /* 0x000fe40000000000 */
[C---:B------:R-:W-:Y:S02]  /*8950*/  IADD3 R91, P2, R34.reuse, 0xc020, RZ ;  /* 0x0000c020225b7810 */ /* 0x040fe40007f5e0ff */
[C---:B------:R-:W-:Y:S02]  /*8960*/  IADD3 R87, P3, R34.reuse, 0xc040, RZ ;  /* 0x0000c04022577810 */ /* 0x040fe40007f7e0ff */
[----:B------:R-:W-:Y:S02]  /*8970*/  LOP3.LUT R90, R91, 0x380, RZ, 0xc0, !PT ;  /* 0x000003805b5a7812 */ /* 0x000fe400078ec0ff */
[----:B------:R-:W-:Y:S02]  /*8980*/  IADD3 R79, P4, R34, 0xc060, RZ ;  /* 0x0000c060224f7810 */ /* 0x000fe40007f9e0ff */
[----:B------:R-:W-:-:S02]  /*8990*/  SHF.R.U64 R90, R90, 0x3, RZ ;  /* 0x000000035a5a7819 */ /* 0x000fc400000012ff */
[----:B------:R-:W-:Y:S02]  /*89a0*/  LOP3.LUT R86, R87, 0x380, RZ, 0xc0, !PT ;  /* 0x0000038057567812 */ /* 0x000fe400078ec0ff */
[----:B------:R-:W-:Y:S01]  /*89b0*/  LOP3.LUT R90, R90, R91, RZ, 0x3c, !PT ;  /* 0x0000005b5a5a7212 */ /* 0x000fe200078e3cff */
[----:B------:R-:W-:Y:S01]  /*89c0*/  IMAD.X R91, RZ, RZ, R35, P2 ;  /* 0x000000ffff5b7224 */ /* 0x000fe200010e0623 */
[----:B------:R-:W-:Y:S02]  /*89d0*/  LOP3.LUT R78, R79, 0x380, RZ, 0xc0, !PT ;  /* 0x000003804f4e7812 */ /* 0x000fe400078ec0ff */
[----:B------:R-:W-:Y:S02]  /*89e0*/  SHF.R.U64 R86, R86, 0x3, RZ ;  /* 0x0000000356567819 */ /* 0x000fe400000012ff */
[----:B------:R-:W-:Y:S02]  /*89f0*/  IADD3 R75, P2, R34, 0x4060, RZ ;  /* 0x00004060224b7810 */ /* 0x000fe40007f5e0ff */
[----:B------:R-:W-:-:S02]  /*8a00*/  SHF.R.U64 R78, R78, 0x3, RZ ;  /* 0x000000034e4e7819 */ /* 0x000fc400000012ff */
[----:B------:R-:W-:Y:S02]  /*8a10*/  IADD3 R51, P1, R34, 0xc000, RZ ;  /* 0x0000c00022337810 */ /* 0x000fe40007f3e0ff */
[----:B------:R-:W-:Y:S01]  /*8a20*/  LOP3.LUT R86, R86, R87, RZ, 0x3c, !PT ;  /* 0x0000005756567212 */ /* 0x000fe200078e3cff */
[--C-:B------:R-:W-:Y:S01]  /*8a30*/  IMAD.X R87, RZ, RZ, R35.reuse, P3 ;  /* 0x000000ffff577224 */ /* 0x100fe200018e0623 */
[----:B------:R-:W-:Y:S02]  /*8a40*/  LOP3.LUT R74, R75, 0x380, RZ, 0xc0, !PT ;  /* 0x000003804b4a7812 */ /* 0x000fe400078ec0ff */
[----:B------:R-:W-:Y:S02]  /*8a50*/  IADD3 R71, P3, R34, 0x8000, RZ ;  /* 0x0000800022477810 */ /* 0x000fe40007f7e0ff */
[----:B------:R-:W-:Y:S01]  /*8a60*/  LOP3.LUT R78, R78, R79, RZ, 0x3c, !PT ;  /* 0x0000004f4e4e7212 */ /* 0x000fe200078e3cff */
[----:B------:R-:W-:Y:S01]  /*8a70*/  IMAD.X R79, RZ, RZ, R35, P4 ;  /* 0x000000ffff4f7224 */ /* 0x000fe200020e0623 */
[----:B------:R-:W-:-:S02]  /*8a80*/  LOP3.LUT R50, R51, 0x380, RZ, 0xc0, !PT ;  /* 0x0000038033327812 */ /* 0x000fc400078ec0ff */
[----:B------:R-:W-:Y:S02]  /*8a90*/  IADD3 R59, P5, R34, 0x8040, RZ ;  /* 0x00008040223b7810 */ /* 0x000fe40007fbe0ff */
[----:B------:R-:W-:Y:S02]  /*8aa0*/  SHF.R.U64 R74, R74, 0x3, RZ ;  /* 0x000000034a4a7819 */ /* 0x000fe400000012ff */
[----:B------:R-:W-:Y:S02]  /*8ab0*/  IADD3 R63, P4, R34, 0x8020, RZ ;  /* 0x00008020223f7810 */ /* 0x000fe40007f9e0ff */
[----:B------:R-:W-:Y:S02]  /*8ac0*/  LOP3.LUT R70, R71, 0x380, RZ, 0xc0, !PT ;  /* 0x0000038047467812 */ /* 0x000fe400078ec0ff */
[----:B------:R-:W-:Y:S02]  /*8ad0*/  SHF.R.U64 R50, R50, 0x3, RZ ;  /* 0x0000000332327819 */ /* 0x000fe400000012ff */
[----:B------:R-:W-:-:S02]  /*8ae0*/  LOP3.LUT R58, R59, 0x380, RZ, 0xc0, !PT ;  /* 0x000003803b3a7812 */ /* 0x000fc400078ec0ff */
[----:B------:R-:W-:Y:S01]  /*8af0*/  LOP3.LUT R74, R74, R75, RZ, 0x3c, !PT ;  /* 0x0000004b4a4a7212 */ /* 0x000fe200078e3cff */
[--C-:B------:R-:W-:Y:S01]  /*8b00*/  IMAD.X R75, RZ, RZ, R35.reuse, P2 ;  /* 0x000000ffff4b7224 */ /* 0x100fe200010e0623 */
[----:B------:R-:W-:Y:S02]  /*8b10*/  LOP3.LUT R62, R63, 0x380, RZ, 0xc0, !PT ;  /* 0x000003803f3e7812 */ /* 0x000fe400078ec0ff */
[----:B------:R-:W-:Y:S02]  /*8b20*/  SHF.R.U64 R70, R70, 0x3, RZ ;  /* 0x0000000346467819 */ /* 0x000fe400000012ff */
[----:B------:R-:W-:Y:S02]  /*8b30*/  IADD3 R39, P2, R34, 0x60, RZ ;  /* 0x0000006022277810 */ /* 0x000fe40007f5e0ff */
[----:B------:R-:W-:Y:S01]  /*8b40*/  LOP3.LUT R50, R50, R51, RZ, 0x3c, !PT ;  /* 0x0000003332327212 */ /* 0x000fe200078e3cff */
[----:B------:R-:W-:Y:S01]  /*8b50*/  IMAD.X R51, RZ, RZ, R35, P1 ;  /* 0x000000ffff337224 */ /* 0x000fe200008e0623 */
[----:B------:R-:W-:-:S02]  /*8b60*/  SHF.R.U64 R58, R58, 0x3, RZ ;  /* 0x000000033a3a7819 */ /* 0x000fc400000012ff */
[----:B------:R-:W-:Y:S02]  /*8b70*/  SHF.R.U64 R62, R62, 0x3, RZ ;  /* 0x000000033e3e7819 */ /* 0x000fe400000012ff */
[C---:B------:R-:W-:Y:S02]  /*8b80*/  IADD3 R83, P1, R34.reuse, 0x4040, RZ ;  /* 0x0000404022537810 */ /* 0x040fe40007f3e0ff */
[----:B------:R-:W-:Y:S02]  /*8b90*/  IADD3 R55, P6, R34, 0x8060, RZ ;  /* 0x0000806022377810 */ /* 0x000fe40007fde0ff */
[----:B------:R-:W-:Y:S01]  /*8ba0*/  LOP3.LUT R70, R70, R71, RZ, 0x3c, !PT ;  /* 0x0000004746467212 */ /* 0x000fe200078e3cff */
[--C-:B------:R-:W-:Y:S01]  /*8bb0*/  IMAD.X R71, RZ, RZ, R35.reuse, P3 ;  /* 0x000000ffff477224 */ /* 0x100fe200018e0623 */
[----:B------:R-:W-:Y:S02]  /*8bc0*/  LOP3.LUT R38, R39, 0x380, RZ, 0xc0, !PT ;  /* 0x0000038027267812 */ /* 0x000fe400078ec0ff */
[----:B------:R-:W-:Y:S01]  /*8bd0*/  LOP3.LUT R58, R58, R59, RZ, 0x3c, !PT ;  /* 0x0000003b3a3a7212 */ /* 0x000fe200078e3cff */
[----:B------:R-:W-:Y:S01]  /*8be0*/  IMAD.X R59, RZ, RZ, R35, P5 ;  /* 0x000000ffff3b7224 */ /* 0x000fe200028e0623 */
[----:B------:R-:W-:-:S02]  /*8bf0*/  IADD3 R95, P3, R34, 0x4000, RZ ;  /* 0x00004000225f7810 */ /* 0x000fc40007f7e0ff */
[----:B------:R-:W-:Y:S01]  /*8c00*/  LOP3.LUT R62, R62, R63, RZ, 0x3c, !PT ;  /* 0x0000003f3e3e7212 */ /* 0x000fe200078e3cff */
[----:B------:R-:W-:Y:S01]  /*8c10*/  IMAD.X R63, RZ, RZ, R35, P4 ;  /* 0x000000ffff3f7224 */ /* 0x000fe200020e0623 */
[----:B------:R-:W-:Y:S02]  /*8c20*/  LOP3.LUT R82, R83, 0x380, RZ, 0xc0, !PT ;  /* 0x0000038053527812 */ /* 0x000fe400078ec0ff */
[----:B------:R-:W-:Y:S02]  /*8c30*/  IADD3 R43, P5, R34, 0x20, RZ ;  /* 0x00000020222b7810 */ /* 0x000fe40007fbe0ff */
[----:B------:R-:W-:Y:S02]  /*8c40*/  LOP3.LUT R54, R55, 0x380, RZ, 0xc0, !PT ;  /* 0x0000038037367812 */ /* 0x000fe400078ec0ff */
[----:B------:R-:W-:Y:S02]  /*8c50*/  SHF.R.U64 R38, R38, 0x3, RZ ;  /* 0x0000000326267819 */ /* 0x000fe400000012ff */
[----:B------:R-:W-:-:S02]  /*8c60*/  IADD3 R77, P4, R34, 0x40, RZ ;  /* 0x00000040224d7810 */ /* 0x000fc40007f9e0ff */
[----:B------:R-:W-:Y:S02]  /*8c70*/  LOP3.LUT R94, R95, 0x380, RZ, 0xc0, !PT ;  /* 0x000003805f5e7812 */ /* 0x000fe400078ec0ff */
[----:B------:R-:W-:Y:S02]  /*8c80*/  SHF.R.U64 R82, R82, 0x3, RZ ;  /* 0x0000000352527819 */ /* 0x000fe400000012ff */
[----:B------:R-:W-:Y:S02]  /*8c90*/  LOP3.LUT R42, R43, 0x380, RZ, 0xc0, !PT ;  /* 0x000003802b2a7812 */ /* 0x000fe400078ec0ff */
[----:B------:R-:W-:Y:S02]  /*8ca0*/  SHF.R.U64 R54, R54, 0x3, RZ ;  /* 0x0000000336367819 */ /* 0x000fe400000012ff */
[----:B------:R-:W-:Y:S01]  /*8cb0*/  LOP3.LUT R38, R38, R39, RZ, 0x3c, !PT ;  /* 0x0000002726267212 */ /* 0x000fe200078e3cff */
[----:B-----5:R1:W-:Y:S01]  /*8cc0*/  SHFL.IDX PT, R118, R100, R64, 0x1c1f ;  /* 0x001c1f4064767589 */ /* 0x0203e200000e0000 */
[----:B------:R-:W-:-:S02]  /*8cd0*/  LOP3.LUT R76, R77, 0x380, RZ, 0xc0, !PT ;  /* 0x000003804d4c7812 */ /* 0x000fc400078ec0ff */
[----:B------:R-:W-:Y:S02]  /*8ce0*/  LOP3.LUT R39, R34, 0x380, RZ, 0xc0, !PT ;  /* 0x0000038022277812 */ /* 0x000fe400078ec0ff */
[----:B------:R-:W-:Y:S02]  /*8cf0*/  SHF.R.U64 R94, R94, 0x3, RZ ;  /* 0x000000035e5e7819 */ /* 0x000fe400000012ff */
[----:B------:R-:W-:Y:S01]  /*8d00*/  LOP3.LUT R82, R82, R83, RZ, 0x3c, !PT ;  /* 0x0000005352527212 */ /* 0x000fe200078e3cff */
[--C-:B------:R-:W-:Y:S01]  /*8d10*/  IMAD.X R83, RZ, RZ, R35.reuse, P1 ;  /* 0x000000ffff537224 */ /* 0x100fe200008e0623 */
[----:B------:R-:W-:Y:S02]  /*8d20*/  SHF.R.U64 R42, R42, 0x3, RZ ;  /* 0x000000032a2a7819 */ /* 0x000fe400000012ff */
[----:B-1----:R-:W-:Y:S02]  /*8d30*/  LOP3.LUT R100, R64, 0x2, RZ, 0x3c, !PT ;  /* 0x0000000240647812 */ /* 0x002fe400078e3cff */
[----:B------:R-:W-:Y:S01]  /*8d40*/  LOP3.LUT R54, R54, R55, RZ, 0x3c, !PT ;  /* 0x0000003736367212 */ /* 0x000fe200078e3cff */
[----:B------:R-:W-:Y:S01]  /*8d50*/  IMAD.X R55, RZ, RZ, R35, P6 ;  /* 0x000000ffff377224 */ /* 0x000fe200030e0623 */
[----:B------:R-:W-:-:S02]  /*8d60*/  SHF.R.U64 R76, R76, 0x3, RZ ;  /* 0x000000034c4c7819 */ /* 0x000fc400000012ff */
[----:B------:R-:W-:Y:S02]  /*8d70*/  SHF.R.U64 R39, R39, 0x3, RZ ;  /* 0x0000000327277819 */ /* 0x000fe400000012ff */
[----:B------:R-:W-:Y:S02]  /*8d80*/  SEL R102, R103, R102, P0 ;  /* 0x0000006667667207 */ /* 0x000fe40000000000 */
[----:B------:R-:W-:Y:S02]  /*8d90*/  SEL R106, R107, R106, P0 ;  /* 0x0000006a6b6a7207 */ /* 0x000fe40000000000 */
[----:B------:R-:W-:Y:S02]  /*8da0*/  SEL R127, R127, R126, P0 ;  /* 0x0000007e7f7f7207 */ /* 0x000fe40000000000 */
[----:B------:R-:W-:Y:S01]  /*8db0*/  IADD3 R47, P6, R34, 0x4020, RZ ;  /* 0x00004020222f7810 */ /* 0x000fe20007fde0ff */
[----:B------:R-:W-:Y:S01]  /*8dc0*/  SHFL.IDX PT, R126, R108, R64, 0x1c1f ;  /* 0x001c1f406c7e7589 */ /* 0x000fe200000e0000 */
[----:B------:R-:W-:Y:S01]  /*8dd0*/  LOP3.LUT R94, R94, R95, RZ, 0x3c, !PT ;  /* 0x0000005f5e5e7212 */ /* 0x000fe200078e3cff */
[----:B------:R-:W-:Y:S01]  /*8de0*/  IMAD.X R95, RZ, RZ, R35, P3 ;  /* 0x000000ffff5f7224 */ /* 0x000fe200018e0623 */
[----:B------:R-:W-:Y:S01]  /*8df0*/  SEL R28, R2, R33, P0 ;  /* 0x00000021021c7207 */ /* 0x000fe20000000000 */
[----:B------:R-:W-:Y:S01]  /*8e00*/  SHFL.IDX PT, R65, R65, R64, 0x1c1f ;  /* 0x001c1f4041417589 */ /* 0x000fe200000e0000 */
[----:B------:R-:W-:-:S02]  /*8e10*/  SEL R107, R110, R111, P0 ;  /* 0x0000006f6e6b7207 */ /* 0x000fc40000000000 */
[----:B------:R-:W-:Y:S01]  /*8e20*/  LOP3.LUT R42, R42, R43, RZ, 0x3c, !PT ;  /* 0x0000002b2a2a7212 */ /* 0x000fe200078e3cff */
[----:B------:R-:W-:Y:S01]  /*8e30*/  IMAD.X R43, RZ, RZ, R35, P5 ;  /* 0x000000ffff2b7224 */ /* 0x000fe200028e0623 */
[----:B------:R-:W-:Y:S01]  /*8e40*/  MOV R189, R90 ;  /* 0x0000005a00bd7202 */ /* 0x000fe20000000f00 */
[----:B------:R-:W1:Y:S01]  /*8e50*/  SHFL.IDX PT, R108, R25, R100, 0x1c1f ;  /* 0x001c1f64196c7589 */ /* 0x000e6200000e0000 */
[----:B------:R-:W-:Y:S02]  /*8e60*/  SEL R33, R33, R2, P0 ;  /* 0x0000000221217207 */ /* 0x000fe40000000000 */
[----:B------:R-:W-:Y:S01]  /*8e70*/  SEL R111, R111, R110, P0 ;  /* 0x0000006e6f6f7207 */ /* 0x000fe20000000000 */
[----:B------:R-:W-:Y:S01]  /*8e80*/  SHFL.IDX PT, R90, R115, R64, 0x1c1f ;  /* 0x001c1f40735a7589 */ /* 0x000fe200000e0000 */
[----:B------:R-:W-:Y:S02]  /*8e90*/  SEL R179, R134, R135, P0 ;  /* 0x0000008786b37207 */ /* 0x000fe40000000000 */
[----:B------:R-:W-:Y:S01]  /*8ea0*/  SEL R182, R150, R151, P0 ;  /* 0x0000009796b67207 */ /* 0x000fe20000000000 */
[----:B------:R-:W-:Y:S01]  /*8eb0*/  SHFL.IDX PT, R109, R109, R64, 0x1c1f ;  /* 0x001c1f406d6d7589 */ /* 0x000fe200000e0000 */
[----:B------:R-:W-:-:S02]  /*8ec0*/  MOV R183, R74 ;  /* 0x0000004a00b77202 */ /* 0x000fc40000000f00 */
[----:B------:R-:W-:Y:S01]  /*8ed0*/  SEL R135, R135, R134, P0 ;  /* 0x0000008687877207 */ /* 0x000fe20000000000 */
[----:B------:R-:W-:Y:S01]  /*8ee0*/  SHFL.IDX PT, R110, R92, R64, 0x1c1f ;  /* 0x001c1f405c6e7589 */ /* 0x000fe200000e0000 */
[----:B------:R-:W-:Y:S02]  /*8ef0*/  SEL R151, R151, R150, P0 ;  /* 0x0000009697977207 */ /* 0x000fe40000000000 */
[----:B------:R-:W-:Y:S01]  /*8f00*/  LOP3.LUT R76, R76, R77, RZ, 0x3c, !PT ;  /* 0x0000004d4c4c7212 */ /* 0x000fe200078e3cff */
[----:B------:R-:W-:Y:S01]  /*8f10*/  SHFL.IDX PT, R74, R113, R64, 0x1c1f ;  /* 0x001c1f40714a7589 */ /* 0x000fe200000e0000 */
[----:B------:R-:W-:Y:S01]  /*8f20*/  LOP3.LUT R34, R39, R34, RZ, 0x3c, !PT ;  /* 0x0000002227227212 */ /* 0x000fe200078e3cff */
[--C-:B------:R-:W-:Y:S01]  /*8f30*/  IMAD.X R77, RZ, RZ, R35.reuse, P4 ;  /* 0x000000ffff4d7224 */ /* 0x100fe200020e0623 */
[----:B------:R-:W-:Y:S01]  /*8f40*/  MOV R185, R62 ;  /* 0x0000003e00b97202 */ /* 0x000fe20000000f00 */
[----:B------:R1:W2:Y:S01]  /*8f50*/  SHFL.IDX PT, R25, R6, R100, 0x1c1f ;  /* 0x001c1f6406197589 */ /* 0x0002a200000e0000 */
[----:B------:R-:W-:Y:S01]  /*8f60*/  MOV R2, R82 ;  /* 0x0000005200027202 */ /* 0x000fe20000000f00 */
[----:B------:R-:W-:Y:S01]  /*8f70*/  IMAD.X R39, RZ, RZ, R35, P2 ;  /* 0x000000ffff277224 */ /* 0x000fe200010e0623 */
[----:B------:R-:W-:Y:S01]  /*8f80*/  LOP3.LUT R46, R47, 0x380, RZ, 0xc0, !PT ;  /* 0x000003802f2e7812 */ /* 0x000fe200078ec0ff */
[----:B------:R-:W3:Y:S01]  /*8f90*/  SHFL.IDX PT, R115, R37, R100, 0x1c1f ;  /* 0x001c1f6425737589 */ /* 0x000ee200000e0000 */
[----:B------:R-:W-:-:S02]  /*8fa0*/  SEL R137, R137, R80, P0 ;  /* 0x0000005089897207 */ /* 0x000fc40000000000 */
[----:B------:R-:W-:Y:S01]  /*8fb0*/  SEL R180, R138, R139, P0 ;  /* 0x0000008b8ab47207 */ /* 0x000fe20000000000 */
[----:B------:R-:W-:Y:S01]  /*8fc0*/  SHFL.IDX PT, R62, R68, R64, 0x1c1f ;  /* 0x001c1f40443e7589 */ /* 0x000fe200000e0000 */
[----:B------:R-:W-:Y:S02]  /*8fd0*/  MOV R94, R94 ;  /* 0x0000005e005e7202 */ /* 0x000fe40000000f00 */
[----:B------:R-:W-:Y:S01]  /*8fe0*/  SEL R148, R93, R148, P0 ;  /* 0x000000945d947207 */ /* 0x000fe20000000000 */
[----:B------:R-:W-:Y:S01]  /*8ff0*/  SHFL.IDX PT, R82, R97, R64, 0x1c1f ;  /* 0x001c1f4061527589 */ /* 0x000fe200000e0000 */
[----:B------:R-:W-:-:S03]  /*9000*/  SEL R178, R130, R131, P0 ;  /* 0x0000008382b27207 */ /* 0x000fc60000000000 */
[----:B------:R-:W-:Y:S01]  /*9010*/  SHFL.IDX PT, R134, R116, R64, 0x1c1f ;  /* 0x001c1f4074867589 */ /* 0x000fe200000e0000 */
[----:B------:R-:W-:-:S03]  /*9020*/  MOV R191, R78 ;  /* 0x0000004e00bf7202 */ /* 0x000fc60000000f00 */
[----:B------:R-:W-:Y:S01]  /*9030*/  SHFL.IDX PT, R150, R124, R64, 0x1c1f ;  /* 0x001c1f407c967589 */ /* 0x000fe200000e0000 */
[----:B------:R-:W-:-:S03]  /*9040*/  MOV R80, R42 ;  /* 0x0000002a00507202 */ /* 0x000fc60000000f00 */
[----:B------:R-:W5:Y:S01]  /*9050*/  SHFL.IDX PT, R113, R40, R100, 0x1c1f ;  /* 0x001c1f6428717589 */ /* 0x000f6200000e0000 */
[----:B------:R-:W-:-:S03]  /*9060*/  SEL R131, R131, R130, P0 ;  /* 0x0000008283837207 */ /* 0x000fc60000000000 */
[----:B------:R-:W-:Y:S01]  /*9070*/  SHFL.IDX PT, R68, R125, R64, 0x1c1f ;  /* 0x001c1f407d447589 */ /* 0x000fe200000e0000 */
[----:B------:R-:W-:-:S03]  /*9080*/  SHF.R.U64 R46, R46, 0x3, RZ ;  /* 0x000000032e2e7819 */ /* 0x000fc600000012ff */
[----:B------:R-:W-:Y:S01]  /*9090*/  SHFL.IDX PT, R116, R99, R64, 0x1c1f ;  /* 0x001c1f4063747589 */ /* 0x000fe200000e0000 */
[----:B------:R-:W-:-:S03]  /*90a0*/  MOV R79, R34 ;  /* 0x00000022004f7202 */ /* 0x000fc60000000f00 */
[----:B------:R-:W0:Y:S01]  /*90b0*/  SHFL.IDX PT, R124, R102, R100, 0x1c1f ;  /* 0x001c1f64667c7589 */ /* 0x000e2200000e0000 */
[----:B------:R-:W-:-:S03]  /*90c0*/  MOV R76, R76 ;  /* 0x0000004c004c7202 */ /* 0x000fc60000000f00 */
[----:B------:R-:W-:Y:S04]  /*90d0*/  SHFL.IDX PT, R91, R107, R64, 0x1c1f ;  /* 0x001c1f406b5b7589 */ /* 0x000fe800000e0000 */
[----:B------:R-:W4:Y:S01]  /*90e0*/  SHFL.IDX PT, R125, R53, R100, 0x1c1f ;  /* 0x001c1f64357d7589 */ /* 0x000f2200000e0000 */
[----:B------:R-:W-:-:S03]  /*90f0*/  SEL R139, R139, R138, P0 ;  /* 0x0000008a8b8b7207 */ /* 0x000fc60000000000 */
[----:B------:R-:W-:Y:S01]  /*9100*/  SHFL.IDX PT, R95, R128, R64, 0x1c1f ;  /* 0x001c1f40805f7589 */ /* 0x000fe200000e0000 */
[----:B------:R-:W-:-:S03]  /*9110*/  MOV R77, R38 ;  /* 0x00000026004d7202 */ /* 0x000fc60000000f00 */
[----:B------:R-:W-:Y:S04]  /*9120*/  SHFL.IDX PT, R107, R29, R100, 0x1c1f ;  /* 0x001c1f641d6b7589 */ /* 0x000fe800000e0000 */
[----:B------:R-:W-:Y:S04]  /*9130*/  SHFL.IDX PT, R42, R149, R64, 0x1c1f ;  /* 0x001c1f40952a7589 */ /* 0x000fe800000e0000 */
[----:B------:R-:W4:Y:S04]  /*9140*/  SHFL.IDX PT, R128, R56, R100, 0x1c1f ;  /* 0x001c1f6438807589 */ /* 0x000f2800000e0000 */
[----:B------:R-:W-:Y:S01]  /*9150*/  SHFL.IDX PT, R29, R136, R100, 0x1c1f ;  /* 0x001c1f64881d7589 */ /* 0x000fe200000e0000 */
[----:B------:R-:W-:-:S03]  /*9160*/  LOP3.LUT R46, R46, R47, RZ, 0x3c, !PT ;  /* 0x0000002f2e2e7212 */ /* 0x000fc600078e3cff */
[----:B------:R-:W-:Y:S04]  /*9170*/  SHFL.IDX PT, R34, R144, R64, 0x1c1f ;  /* 0x001c1f4090227589 */ /* 0x000fe800000e0000 */
[----:B------:R-:W-:Y:S04]  /*9180*/  SHFL.IDX PT, R130, R176, R64, 0x1c1f ;  /* 0x001c1f40b0827589 */ /* 0x000fe800000e0000 */
[----:B------:R-:W-:Y:S04]  /*9190*/  SHFL.IDX PT, R149, R72, R100, 0x1c1f ;  /* 0x001c1f6448957589 */ /* 0x000fe800000e0000 */
[----:B------:R-:W4:Y:S01]  /*91a0*/  SHFL.IDX PT, R136, R114, R100, 0x1c1f ;  /* 0x001c1f6472887589 */ /* 0x000f2200000e0000 */
[----:B------:R-:W-:-:S03]  /*91b0*/  SEL R181, R142, R143, P0 ;  /* 0x0000008f8eb57207 */ /* 0x000fc60000000000 */
[----:B------:R-:W-:Y:S01]  /*91c0*/  SHFL.IDX PT, R129, R129, R64, 0x1c1f ;  /* 0x001c1f4081817589 */ /* 0x000fe200000e0000 */
[----:B------:R-:W-:-:S03]  /*91d0*/  MOV R190, R86 ;  /* 0x0000005600be7202 */ /* 0x000fc60000000f00 */
[----:B------:R-:W-:Y:S01]  /*91e0*/  SHFL.IDX PT, R144, R132, R100, 0x1c1f ;  /* 0x001c1f6484907589 */ /* 0x000fe200000e0000 */
[----:B------:R-:W-:-:S03]  /*91f0*/  MOV R186, R58 ;  /* 0x0000003a00ba7202 */ /* 0x000fc60000000f00 */
[----:B------:R-:W-:Y:S01]  /*9200*/  SHFL.IDX PT, R72, R137, R100, 0x1c1f ;  /* 0x001c1f6489487589 */ /* 0x000fe200000e0000 */
[----:B------:R-:W-:-:S03]  /*9210*/  IMAD.X R47, RZ, RZ, R35, P6 ;  /* 0x000000ffff2f7224 */ /* 0x000fc600030e0623 */
[----:B------:R-:W4:Y:S01]  /*9220*/  SHFL.IDX PT, R26, R26, R100, 0x1c1f ;  /* 0x001c1f641a1a7589 */ /* 0x000f2200000e0000 */
[----:B------:R-:W-:-:S03]  /*9230*/  MOV R184, R70 ;  /* 0x0000004600b87202 */ /* 0x000fc60000000f00 */
[----:B------:R-:W-:Y:S01]  /*9240*/  SHFL.IDX PT, R38, R133, R64, 0x1c1f ;  /* 0x001c1f4085267589 */ /* 0x000fe200000e0000 */
[----:B------:R-:W-:-:S03]  /*9250*/  SEL R143, R143, R142, P0 ;  /* 0x0000008e8f8f7207 */ /* 0x000fc60000000000 */
[----:B------:R-:W-:Y:S04]  /*9260*/  SHFL.IDX PT, R138, R177, R64, 0x1c1f ;  /* 0x001c1f40b18a7589 */ /* 0x000fe800000e0000 */
[----:B------:R-:W4:Y:S04]  /*9270*/  SHFL.IDX PT, R132, R119, R100, 0x1c1f ;  /* 0x001c1f6477847589 */ /* 0x000f2800000e0000 */
[----:B------:R-:W4:Y:S04]  /*9280*/  SHFL.IDX PT, R137, R122, R100, 0x1c1f ;  /* 0x001c1f647a897589 */ /* 0x000f2800000e0000 */
[----:B------:R-:W-:Y:S04]  /*9290*/  SHFL.IDX PT, R28, R28, R64, 0x1c1f ;  /* 0x001c1f401c1c7589 */ /* 0x000fe800000e0000 */
[----:B------:R-:W-:Y:S04]  /*92a0*/  SHFL.IDX PT, R83, R81, R64, 0x1c1f ;  /* 0x001c1f4051537589 */ /* 0x000fe800000e0000 */
[----:B------:R-:W-:Y:S04]  /*92b0*/  SHFL.IDX PT, R103, R84, R64, 0x1c1f ;  /* 0x001c1f4054677589 */ /* 0x000fe800000e0000 */
[----:B------:R-:W-:Y:S04]  /*92c0*/  SHFL.IDX PT, R39, R27, R64, 0x1c1f ;  /* 0x001c1f401b277589 */ /* 0x000fe800000e0000 */
[----:B------:R-:W-:Y:S04]  /*92d0*/  SHFL.IDX PT, R97, R33, R100, 0x1c1f ;  /* 0x001c1f6421617589 */ /* 0x000fe800000e0000 */
[----:B------:R-:W-:Y:S04]  /*92e0*/  SHFL.IDX PT, R133, R61, R100, 0x1c1f ;  /* 0x001c1f643d857589 */ /* 0x000fe800000e0000 */
[----:B------:R-:W4:Y:S04]  /*92f0*/  SHFL.IDX PT, R30, R30, R100, 0x1c1f ;  /* 0x001c1f641e1e7589 */ /* 0x000f2800000e0000 */
[----:B------:R-:W-:Y:S04]  /*9300*/  SHFL.IDX PT, R40, R141, R100, 0x1c1f ;  /* 0x001c1f648d287589 */ /* 0x000fe800000e0000 */
[----:B------:R-:W-:Y:S04]  /*9310*/  SHFL.IDX PT, R36, R36, R64, 0x1c1f ;  /* 0x001c1f4024247589 */ /* 0x000fe800000e0000 */
[----:B------:R-:W-:Y:S04]  /*9320*/  SHFL.IDX PT, R27, R140, R64, 0x1c1f ;  /* 0x001c1f408c1b7589 */ /* 0x000fe800000e0000 */
        /* <DEDUP_REMOVED lines=10> */
[----:B------:R-:W4:Y:S04]  /*93d0*/  SHFL.IDX PT, R86, R21, R100, 0x1c1f ;  /* 0x001c1f6415567589 */ /* 0x000f2800000e0000 */
[----:B------:R-:W4:Y:S04]  /*93e0*/  SHFL.IDX PT, R140, R69, R100, 0x1c1f ;  /* 0x001c1f64458c7589 */ /* 0x000f2800000e0000 */
[----:B------:R-:W-:Y:S04]  /*93f0*/  SHFL.IDX PT, R37, R145, R100, 0x1c1f ;  /* 0x001c1f6491257589 */ /* 0x000fe800000e0000 */
        /* <DEDUP_REMOVED lines=14> */
[----:B------:R-:W4:Y:S01]  /*94e0*/  SHFL.IDX PT, R147, R135, R100, 0x1c1f ;  /* 0x001c1f6487937589 */ /* 0x000f2200000e0000 */
[----:B------:R-:W-:-:S03]  /*94f0*/  MOV R188, R50 ;  /* 0x0000003200bc7202 */ /* 0x000fc60000000f00 */
[----:B------:R-:W-:Y:S01]  /*9500*/  SHFL.IDX PT, R41, R41, R64, 0x1c1f ;  /* 0x001c1f4029297589 */ /* 0x000fe200000e0000 */
[----:B------:R-:W-:-:S03]  /*9510*/  MOV R93, R46 ;  /* 0x0000002e005d7202 */ /* 0x000fc60000000f00 */
[----:B------:R-:W-:Y:S04]  /*9520*/  SHFL.IDX PT, R75, R105, R64, 0x1c1f ;  /* 0x001c1f40694b7589 */ /* 0x000fe800000e0000 */
[----:B------:R2:W4:Y:S04]  /*9530*/  SHFL.IDX PT, R33, R8, R100, 0x1c1f ;  /* 0x001c1f6408217589 */ /* 0x00052800000e0000 */
[----:B------:R-:W4:Y:S01]  /*9540*/  SHFL.IDX PT, R120, R48, R100, 0x1c1f ;  /* 0x001c1f6430787589 */ /* 0x000f2200000e0000 */
[----:B------:R-:W-:-:S03]  /*9550*/  MOV R187, R54 ;  /* 0x0000003600bb7202 */ /* 0x000fc60000000f00 */
        /* <DEDUP_REMOVED lines=8> */
[----:B------:R-:W4:Y:S01]  /*95e0*/  SHFL.IDX PT, R152, R152, R100, 0x1c1f ;  /* 0x001c1f6498987589 */ /* 0x000f2200000e0000 */
[----:B-1----:R-:W-:-:S03]  /*95f0*/  SEL R6, R65, R108, P0 ;  /* 0x0000006c41067207 */ /* 0x002fc60000000000 */
[----:B------:R-:W-:Y:S01]  /*9600*/  SHFL.IDX PT, R50, R154, R64, 0x1c1f ;  /* 0x001c1f409a327589 */ /* 0x000fe200000e0000 */
[----:B--2---:R-:W-:-:S03]  /*9610*/  SEL R8, R108, R65, P0 ;  /* 0x000000416c087207 */ /* 0x004fc60000000000 */
[----:B------:R-:W-:Y:S04]  /*9620*/  SHFL.IDX PT, R175, R175, R64, 0x1c1f ;  /* 0x001c1f40afaf7589 */ /* 0x000fe800000e0000 */
[----:B------:R-:W-:Y:S04]  /*9630*/  SHFL.IDX PT, R87, R24, R100, 0x1c1f ;  /* 0x001c1f6418577589 */ /* 0x000fe800000e0000 */
[----:B------:R-:W-:Y:S04]  /*9640*/  SHFL.IDX PT, R157, R88, R100, 0x1c1f ;  /* 0x001c1f64589d7589 */ /* 0x000fe800000e0000 */
[----:B------:R-:W1:Y:S04]  /*9650*/  SHFL.IDX PT, R101, R101, R100, 0x1c1f ;  /* 0x001c1f6465657589 */ /* 0x000e6800000e0000 */
[----:B------:R-:W2:Y:S01]  /*9660*/  SHFL.IDX PT, R121, R106, R100, 0x1c1f ;  /* 0x001c1f646a797589 */ /* 0x000ea200000e0000 */
[----:B------:R-:W-:-:S03]  /*9670*/  SEL R21, R25, R109, P0 ;  /* 0x0000006d19157207 */ /* 0x000fc60000000000 */
[----:B------:R-:W-:Y:S01]  /*9680*/  SHFL.IDX PT, R60, R60, R64, 0x1c1f ;  /* 0x001c1f403c3c7589 */ /* 0x000fe200000e0000 */
[----:B---3--:R-:W-:-:S03]  /*9690*/  SEL R108, R110, R115, P0 ;  /* 0x000000736e6c7207 */ /* 0x008fc60000000000 */
[----:B------:R-:W-:Y:S04]  /*96a0*/  SHFL.IDX PT, R154, R180, R64, 0x1c1f ;  /* 0x001c1f40b49a7589 */ /* 0x000fe800000e0000 */
[----:B------:R-:W-:Y:S04]  /*96b0*/  SHFL.IDX PT, R54, R13, R100, 0x1c1f ;  /* 0x001c1f640d367589 */ /* 0x000fe800000e0000 */
[----:B------:R-:W3:Y:S04]  /*96c0*/  SHFL.IDX PT, R53, R155, R100, 0x1c1f ;  /* 0x001c1f649b357589 */ /* 0x000ee800000e0000 */
[----:B------:R5:W3:Y:S04]  /*96d0*/  SHFL.IDX PT, R123, R111, R100, 0x1c1f ;  /* 0x001c1f646f7b7589 */ /* 0x000ae800000e0000 */
[----:B------:R-:W3:Y:S01]  /*96e0*/  SHFL.IDX PT, R88, R139, R100, 0x1c1f ;  /* 0x001c1f648b587589 */ /* 0x000ee200000e0000 */
[----:B------:R-:W-:-:S03]  /*96f0*/  SEL R110, R115, R110, P0 ;  /* 0x0000006e736e7207 */ /* 0x000fc60000000000 */
[----:B------:R-:W-:Y:S04]  /*9700*/  SHFL.IDX PT, R4, R66, R64, 0x1c1f ;  /* 0x001c1f4042047589 */ /* 0x000fe800000e0000 */
[----:B------:R-:W-:Y:S01]  /*9710*/  SHFL.IDX PT, R57, R57, R64, 0x1c1f ;  /* 0x001c1f4039397589 */ /* 0x000fe200000e0000 */
[----:B-----5:R-:W-:-:S03]  /*9720*/  SEL R111, R113, R82, P0 ;  /* 0x00000052716f7207 */ /* 0x020fc60000000000 */
        /* <DEDUP_REMOVED lines=11> */
[----:B------:R-:W5:Y:S04]  /*97e0*/  SHFL.IDX PT, R47, R12, R100, 0x1c1f ;  /* 0x001c1f640c2f7589 */ /* 0x000f6800000e0000 */
[----:B------:R-:W-:Y:S04]  /*97f0*/  SHFL.IDX PT, R105, R32, R100, 0x1c1f ;  /* 0x001c1f6420697589 */ /* 0x000fe800000e0000 */
[----:B------:R-:W5:Y:S01]  /*9800*/  SHFL.IDX PT, R156, R156, R100, 0x1c1f ;  /* 0x001c1f649c9c7589 */ /* 0x000f6200000e0000 */
[----:B0-----:R-:W-:-:S03]  /*9810*/  SEL R115, R124, R116, P0 ;  /* 0x000000747c737207 */ /* 0x001fc60000000000 */
[----:B------:R-:W0:Y:S04]  /*9820*/  SHFL.IDX PT, R55, R14, R100, 0x1c1f ;  /* 0x001c1f640e377589 */ /* 0x000e2800000e0000 */
[----:B------:R-:W-:Y:S04]  /*9830*/  SHFL.IDX PT, R64, R20, R100, 0x1c1f ;  /* 0x001c1f6414407589 */ /* 0x000fe800000e0000 */
[----:B------:R4:W0:Y:S04]  /*9840*/  SHFL.IDX PT, R66, R15, R100, 0x1c1f ;  /* 0x001c1f640f427589 */ /* 0x00082800000e0000 */
[----:B------:R-:W0:Y:S04]  /*9850*/  SHFL.IDX PT, R104, R104, R100, 0x1c1f ;  /* 0x001c1f6468687589 */ /* 0x000e2800000e0000 */
[----:B------:R-:W-:Y:S01]  /*9860*/  SHFL.IDX PT, R163, R163, R100, 0x1c1f ;  /* 0x001c1f64a3a37589 */ /* 0x000fe200000e0000 */
[----:B----4-:R-:W-:-:S03]  /*9870*/  SEL R15, R109, R25, P0 ;  /* 0x000000196d0f7207 */ /* 0x010fc60000000000 */
[----:B------:R-:W4:Y:S01]  /*9880*/  SHFL.IDX PT, R161, R161, R100, 0x1c1f ;  /* 0x001c1f64a1a17589 */ /* 0x000f2200000e0000 */
[----:B------:R-:W-:Y:S02]  /*9890*/  SEL R109, R82, R113, P0 ;  /* 0x00000071526d7207 */ /* 0x000fe40000000000 */
[----:B------:R-:W-:Y:S01]  /*98a0*/  SEL R113, R116, R124, P0 ;  /* 0x0000007c74717207 */ /* 0x000fe20000000000 */
[----:B------:R-:W-:Y:S01]  /*98b0*/  SHFL.IDX PT, R167, R167, R100, 0x1c1f ;  /* 0x001c1f64a7a77589 */ /* 0x000fe200000e0000 */
[----:B------:R-:W-:Y:S02]  /*98c0*/  SEL R124, R126, R125, P0 ;  /* 0x0000007d7e7c7207 */ /* 0x000fe40000000000 */
[----:B------:R-:W-:Y:S01]  /*98d0*/  SEL R126, R125, R126, P0 ;  /* 0x0000007e7d7e7207 */ /* 0x000fe20000000000 */
[----:B------:R-:W4:Y:S01]  /*98e0*/  SHFL.IDX PT, R165, R165, R100, 0x1c1f ;  /* 0x001c1f64a5a57589 */ /* 0x000f2200000e0000 */
[----:B------:R-:W-:-:S03]  /*98f0*/  SEL R125, R74, R128, P0 ;  /* 0x000000804a7d7207 */ /* 0x000fc60000000000 */
[----:B------:R1:W4:Y:S01]  /*9900*/  SHFL.IDX PT, R155, R143, R100, 0x1c1f ;  /* 0x001c1f648f9b7589 */ /* 0x00032200000e0000 */
[----:B------:R-:W-:-:S03]  /*9910*/  SEL R127, R128, R74, P0 ;  /* 0x0000004a807f7207 */ /* 0x000fc60000000000 */
[----:B------:R-:W-:Y:S01]  /*9920*/  SHFL.IDX PT, R170, R170, R100, 0x1c1f ;  /* 0x001c1f64aaaa7589 */ /* 0x000fe200000e0000 */
[----:B------:R-:W-:-:S03]  /*9930*/  SEL R128, R130, R136, P0 ;  /* 0x0000008882807207 */ /* 0x000fc60000000000 */
[----:B------:R-:W4:Y:S01]  /*9940*/  SHFL.IDX PT, R169, R169, R100, 0x1c1f ;  /* 0x001c1f64a9a97589 */ /* 0x000f2200000e0000 */
        /* <DEDUP_REMOVED lines=17> */
[----:B------:R2:W4:Y:S01]  /*9a60*/  SHFL.IDX PT, R92, R3, R100, 0x1c1f ;  /* 0x001c1f64035c7589 */ /* 0x00052200000e0000 */
[----:B------:R-:W-:-:S02]  /*9a70*/  SEL R7, R67, R99, P0 ;  /* 0x0000006343077207 */ /* 0x000fc40000000000 */
[----:B------:R-:W-:Y:S02]  /*9a80*/  SEL R9, R99, R67, P0 ;  /* 0x0000004363097207 */ /* 0x000fe40000000000 */
[----:B------:R-:W-:Y:S02]  /*9a90*/  SEL R25, R27, R29, P0 ;  /* 0x0000001d1b197207 */ /* 0x000fe40000000000 */
[----:B------:R-:W-:Y:S02]  /*9aa0*/  SEL R84, R112, R86, P0 ;  /* 0x0000005670547207 */ /* 0x000fe40000000000 */
[----:B------:R-:W-:Y:S02]  /*9ab0*/  SEL R133, R71, R140, P0 ;  /* 0x0000008c47857207 */ /* 0x000fe40000000000 */
[----:B------:R-:W-:Y:S02]  /*9ac0*/  SEL R135, R140, R71, P0 ;  /* 0x000000478c877207 */ /* 0x000fe40000000000 */
[----:B------:R-:W-:-:S02]  /*9ad0*/  SEL R141, R70, R144, P0 ;  /* 0x00000090468d7207 */ /* 0x000fc40000000000 */
[----:B-1----:R-:W-:Y:S02]  /*9ae0*/  SEL R143, R144, R70, P0 ;  /* 0x00000046908f7207 */ /* 0x002fe40000000000 */
[----:B------:R-:W-:Y:S02]  /*9af0*/  SEL R24, R38, R31, P0 ;  /* 0x0000001f26187207 */ /* 0x000fe40000000000 */
[----:B------:R-:W-:Y:S02]  /*9b00*/  SEL R26, R31, R38, P0 ;  /* 0x000000261f1a7207 */ /* 0x000fe40000000000 */
[----:B------:R-:W-:Y:S02]  /*9b10*/  SEL R27, R29, R27, P0 ;  /* 0x0000001b1d1b7207 */ /* 0x000fe40000000000 */
[----:B------:R-:W-:Y:S02]  /*9b20*/  SEL R86, R86, R112, P0 ;  /* 0x0000007056567207 */ /* 0x000fe40000000000 */
[----:B------:R-:W-:-:S02]  /*9b30*/  SEL R140, R142, R149, P0 ;  /* 0x000000958e8c7207 */ /* 0x000fc40000000000 */
[----:B------:R-:W-:Y:S02]  /*9b40*/  SEL R144, R146, R145, P0 ;  /* 0x0000009192907207 */ /* 0x000fe40000000000 */
[----:B--2---:R-:W-:Y:S02]  /*9b50*/  SEL R3, R182, R151, P0 ;  /* 0x00000097b6037207 */ /* 0x004fe40000000000 */
        /* <DEDUP_REMOVED lines=17> */
[----:B------:R-:W-:Y:S02]  /*9c70*/  F2FP.BF16.F32.PACK_AB R68, R7, R6 ;  /* 0x000000060744723e */ /* 0x000fe400000010ff */
[----:B------:R-:W-:Y:S02]  /*9c80*/  F2FP.BF16.F32.PACK_AB R69, R11, R10 ;  /* 0x0000000a0b45723e */ /* 0x000fe400000010ff */
[----:B------:R-:W-:Y:S02]  /*9c90*/  F2FP.BF16.F32.PACK_AB R70, R9, R8 ;  /* 0x000000080946723e */ /* 0x000fe400000010ff */
[----:B------:R-:W-:Y:S02]  /*9ca0*/  F2FP.BF16.F32.PACK_AB R71, R13, R12 ;  /* 0x0000000c0d47723e */ /* 0x000fe400000010ff */
        /* <DEDUP_REMOVED lines=8> */
[----:B------:R-:W-:Y:S02]  /*9d30*/  SEL R36, R44, R59, P0 ;  /* 0x0000003b2c247207 */ /* 0x000fe40000000000 */
[----:B------:R-:W-:Y:S02]  /*9d40*/  SEL R38, R59, R44, P0 ;  /* 0x0000002c3b267207 */ /* 0x000fe40000000000 */
[----:B------:R-:W-:Y:S02]  /*9d50*/  SEL R37, R49, R43, P0 ;  /* 0x0000002b31257207 */ /* 0x000fe40000000000 */
[----:B------:R-:W-:Y:S02]  /*9d60*/  SEL R39, R43, R49, P0 ;  /* 0x000000312b277207 */ /* 0x000fe40000000000 */
[----:B------:R-:W-:Y:S01]  /*9d70*/  SEL R40, R42, R45, P0 ;  /* 0x0000002d2a287207 */ /* 0x000fe20000000000 */
[----:B------:R-:W-:Y:S01]  /*9d80*/  STSM.16.M88.4 [R79], R68 ;  /* 0x000000444f007844 */ /* 0x000fe20000000200 */
[----:B------:R-:W-:-:S02]  /*9d90*/  SEL R42, R45, R42, P0 ;  /* 0x0000002a2d2a7207 */ /* 0x000fc40000000000 */
[----:B------:R-:W-:Y:S02]  /*9da0*/  SEL R41, R153, R152, P0 ;  /* 0x0000009899297207 */ /* 0x000fe40000000000 */
[----:B------:R-:W-:Y:S02]  /*9db0*/  SEL R43, R152, R153, P0 ;  /* 0x00000099982b7207 */ /* 0x000fe40000000000 */
[----:B------:R-:W-:Y:S01]  /*9dc0*/  SEL R44, R52, R46, P0 ;  /* 0x0000002e342c7207 */ /* 0x000fe20000000000 */
[----:B------:R1:W-:Y:S01]  /*9dd0*/  STSM.16.M88.4 [R80], R72 ;  /* 0x0000004850007844 */ /* 0x0003e20000000200 */
[----:B------:R-:W-:Y:S02]  /*9de0*/  SEL R46, R46, R52, P0 ;  /* 0x000000342e2e7207 */ /* 0x000fe40000000000 */
[----:B------:R-:W-:Y:S02]  /*9df0*/  SEL R56, R58, R101, P0 ;  /* 0x000000653a387207 */ /* 0x000fe40000000000 */
[----:B------:R-:W-:-:S02]  /*9e00*/  SEL R85, R83, R87, P0 ;  /* 0x0000005753557207 */ /* 0x000fc40000000000 */
[----:B------:R-:W-:Y:S02]  /*9e10*/  SEL R120, R175, R121, P0 ;  /* 0x00000079af787207 */ /* 0x000fe40000000000 */
[----:B------:R-:W-:Y:S02]  /*9e20*/  SEL R122, R121, R175, P0 ;  /* 0x000000af797a7207 */ /* 0x000fe40000000000 */
[----:B---3--:R-:W-:Y:S02]  /*9e30*/  SEL R48, R50, R53, P0 ;  /* 0x0000003532307207 */ /* 0x008fe40000000000 */
[----:B------:R-:W-:Y:S02]  /*9e40*/  SEL R52, R60, R54, P0 ;  /* 0x000000363c347207 */ /* 0x000fe40000000000 */
[----:B------:R-:W-:Y:S02]  /*9e50*/  SEL R58, R101, R58, P0 ;  /* 0x0000003a653a7207 */ /* 0x000fe40000000000 */
[----:B------:R-:W-:-:S02]  /*9e60*/  SEL R87, R87, R83, P0 ;  /* 0x0000005357577207 */ /* 0x000fc40000000000 */
[----:B------:R-:W-:Y:S02]  /*9e70*/  SEL R100, R103, R107, P0 ;  /* 0x0000006b67647207 */ /* 0x000fe40000000000 */
[----:B------:R-:W-:Y:S02]  /*9e80*/  SEL R102, R107, R103, P0 ;  /* 0x000000676b667207 */ /* 0x000fe40000000000 */
[----:B------:R-:W-:Y:S02]  /*9e90*/  SEL R121, R91, R123, P0 ;  /* 0x0000007b5b797207 */ /* 0x000fe40000000000 */
[----:B------:R-:W-:Y:S02]  /*9ea0*/  SEL R152, R154, R88, P0 ;  /* 0x000000589a987207 */ /* 0x000fe40000000000 */
[----:B-----5:R-:W-:Y:S02]  /*9eb0*/  SEL R45, R57, R47, P0 ;  /* 0x0000002f392d7207 */ /* 0x020fe40000000000 */
[----:B------:R-:W-:-:S02]  /*9ec0*/  SEL R50, R53, R50, P0 ;  /* 0x0000003235327207 */ /* 0x000fc40000000000 */
[----:B------:R-:W-:Y:S02]  /*9ed0*/  SEL R49, R51, R156, P0 ;  /* 0x0000009c33317207 */ /* 0x000fe40000000000 */
[----:B------:R-:W-:Y:S02]  /*9ee0*/  SEL R54, R54, R60, P0 ;  /* 0x0000003c36367207 */ /* 0x000fe40000000000 */
[----:B------:R-:W-:Y:S02]  /*9ef0*/  SEL R101, R89, R105, P0 ;  /* 0x0000006959657207 */ /* 0x000fe40000000000 */
[----:B------:R-:W-:Y:S02]  /*9f00*/  SEL R103, R105, R89, P0 ;  /* 0x0000005969677207 */ /* 0x000fe40000000000 */
[----:B------:R-:W-:Y:S02]  /*9f10*/  SEL R123, R123, R91, P0 ;  /* 0x0000005b7b7b7207 */ /* 0x000fe40000000000 */
[----:B------:R-:W-:-:S02]  /*9f20*/  SEL R154, R88, R154, P0 ;  /* 0x0000009a589a7207 */ /* 0x000fc40000000000 */
[----:B-1----:R-:W-:Y:S02]  /*9f30*/  F2FP.BF16.F32.PACK_AB R80, R29, R28 ;  /* 0x0000001c1d50723e */ /* 0x002fe400000010ff */
[----:B------:R-:W-:Y:S02]  /*9f40*/  F2FP.BF16.F32.PACK_AB R81, R33, R32 ;  /* 0x000000202151723e */ /* 0x000fe400000010ff */
[----:B------:R-:W-:Y:S02]  /*9f50*/  F2FP.BF16.F32.PACK_AB R82, R31, R30 ;  /* 0x0000001e1f52723e */ /* 0x000fe400000010ff */
[----:B------:R-:W-:Y:S02]  /*9f60*/  F2FP.BF16.F32.PACK_AB R83, R35, R34 ;  /* 0x000000222353723e */ /* 0x000fe400000010ff */
[----:B------:R-:W-:Y:S02]  /*9f70*/  SEL R47, R47, R57, P0 ;  /* 0x000000392f2f7207 */ /* 0x000fe40000000000 */
[----:B------:R-:W-:-:S02]  /*9f80*/  SEL R51, R156, R51, P0 ;  /* 0x000000339c337207 */ /* 0x000fc40000000000 */
[----:B0-----:R-:W-:Y:S02]  /*9f90*/  SEL R53, R96, R55, P0 ;  /* 0x0000003760357207 */ /* 0x001fe40000000000 */
[----:B------:R-:W-:Y:S02]  /*9fa0*/  SEL R60, R62, R66, P0 ;  /* 0x000000423e3c7207 */ /* 0x000fe40000000000 */
[----:B------:R-:W-:Y:S02]  /*9fb0*/  SEL R61, R63, R64, P0 ;  /* 0x000000403f3d7207 */ /* 0x000fe40000000000 */
[----:B------:R-:W-:Y:S02]  /*9fc0*/  F2FP.BF16.F32.PACK_AB R88, R37, R36 ;  /* 0x000000242558723e */ /* 0x000fe400000010ff */
[----:B------:R-:W-:Y:S02]  /*9fd0*/  F2FP.BF16.F32.PACK_AB R90, R39, R38 ;  /* 0x00000026275a723e */ /* 0x000fe400000010ff */
[----:B------:R-:W-:-:S02]  /*9fe0*/  F2FP.BF16.F32.PACK_AB R91, R43, R42 ;  /* 0x0000002a2b5b723e */ /* 0x000fc400000010ff */
[----:B------:R-:W-:Y:S02]  /*9ff0*/  F2FP.BF16.F32.PACK_AB R89, R41, R40 ;  /* 0x000000282959723e */ /* 0x000fe400000010ff */
[----:B------:R-:W-:Y:S02]  /*a000*/  SEL R55, R55, R96, P0 ;  /* 0x0000006037377207 */ /* 0x000fe40000000000 */
[----:B------:R-:W-:Y:S02]  /*a010*/  SEL R57, R162, R104, P0 ;  /* 0x00000068a2397207 */ /* 0x000fe40000000000 */
[----:B------:R-:W-:Y:S02]  /*a020*/  SEL R59, R104, R162, P0 ;  /* 0x000000a2683b7207 */ /* 0x000fe40000000000 */
[----:B------:R-:W-:Y:S02]  /*a030*/  SEL R62, R66, R62, P0 ;  /* 0x0000003e423e7207 */ /* 0x000fe40000000000 */
[----:B------:R-:W-:-:S02]  /*a040*/  SEL R63, R64, R63, P0 ;  /* 0x0000003f403f7207 */ /* 0x000fc40000000000 */
[----:B----4-:R-:W-:Y:S02]  /*a050*/  SEL R64, R164, R161, P0 ;  /* 0x000000a1a4407207 */ /* 0x010fe40000000000 */
[----:B------:R-:W-:Y:S02]  /*a060*/  SEL R66, R161, R164, P0 ;  /* 0x000000a4a1427207 */ /* 0x000fe40000000000 */
[----:B------:R-:W-:Y:S02]  /*a070*/  SEL R65, R166, R163, P0 ;  /* 0x000000a3a6417207 */ /* 0x000fe40000000000 */
[----:B------:R-:W-:Y:S01]  /*a080*/  SEL R67, R163, R166, P0 ;  /* 0x000000a6a3437207 */ /* 0x000fe20000000000 */
[----:B------:R0:W-:Y:S01]  /*a090*/  STSM.16.M88.4 [R76], R80 ;  /* 0x000000504c007844 */ /* 0x0001e20000000200 */
[----:B------:R-:W-:Y:S02]  /*a0a0*/  SEL R96, R168, R165, P0 ;  /* 0x000000a5a8607207 */ /* 0x000fe40000000000 */
[----:B------:R-:W-:Y:S01]  /*a0b0*/  SEL R98, R165, R168, P0 ;  /* 0x000000a8a5627207 */ /* 0x000fe20000000000 */
[----:B------:R1:W-:Y:S01]  /*a0c0*/  STSM.16.M88.4 [R77], R88 ;  /* 0x000000584d007844 */ /* 0x0003e20000000200 */
[----:B------:R-:W-:-:S02]  /*a0d0*/  SEL R97, R171, R167, P0 ;  /* 0x000000a7ab617207 */ /* 0x000fc40000000000 */
[----:B------:R-:W-:Y:S02]  /*a0e0*/  SEL R99, R167, R171, P0 ;  /* 0x000000aba7637207 */ /* 0x000fe40000000000 */
[----:B------:R-:W-:Y:S02]  /*a0f0*/  SEL R153, R78, R155, P0 ;  /* 0x0000009b4e997207 */ /* 0x000fe40000000000 */
[----:B------:R-:W-:Y:S02]  /*a100*/  F2FP.BF16.F32.PACK_AB R68, R45, R44 ;  /* 0x0000002c2d44723e */ /* 0x000fe400000010ff */
[----:B------:R-:W-:Y:S02]  /*a110*/  F2FP.BF16.F32.PACK_AB R70, R47, R46 ;  /* 0x0000002e2f46723e */ /* 0x000fe400000010ff */
[----:B------:R-:W-:Y:S02]  /*a120*/  F2FP.BF16.F32.PACK_AB R71, R51, R50 ;  /* 0x000000323347723e */ /* 0x000fe400000010ff */
[----:B------:R-:W-:-:S02]  /*a130*/  F2FP.BF16.F32.PACK_AB R69, R49, R48 ;  /* 0x000000303145723e */ /* 0x000fc400000010ff */
[----:B------:R-:W-:Y:S02]  /*a140*/  SEL R104, R172, R169, P0 ;  /* 0x000000a9ac687207 */ /* 0x000fe40000000000 */
[----:B------:R-:W-:Y:S02]  /*a150*/  SEL R106, R169, R172, P0 ;  /* 0x000000aca96a7207 */ /* 0x000fe40000000000 */
[----:B------:R-:W-:Y:S02]  /*a160*/  SEL R105, R173, R170, P0 ;  /* 0x000000aaad697207 */ /* 0x000fe40000000000 */
[----:B------:R-:W-:Y:S02]  /*a170*/  SEL R107, R170, R173, P0 ;  /* 0x000000adaa6b7207 */ /* 0x000fe40000000000 */
[----:B------:R-:W-:Y:S02]  /*a180*/  SEL R155, R155, R78, P0 ;  /* 0x0000004e9b9b7207 */ /* 0x000fe40000000000 */
[----:B------:R-:W-:-:S02]  /*a190*/  F2FP.BF16.F32.PACK_AB R72, R53, R52 ;  /* 0x000000343548723e */ /* 0x000fc400000010ff */
[----:B------:R-:W-:Y:S02]  /*a1a0*/  F2FP.BF16.F32.PACK_AB R74, R55, R54 ;  /* 0x00000036374a723e */ /* 0x000fe400000010ff */
[----:B------:R-:W-:Y:S02]  /*a1b0*/  F2FP.BF16.F32.PACK_AB R75, R59, R58 ;  /* 0x0000003a3b4b723e */ /* 0x000fe400000010ff */
[----:B------:R-:W-:Y:S02]  /*a1c0*/  F2FP.BF16.F32.PACK_AB R73, R57, R56 ;  /* 0x000000383949723e */ /* 0x000fe400000010ff */
[----:B0-----:R-:W-:Y:S02]  /*a1d0*/  F2FP.BF16.F32.PACK_AB R76, R61, R60 ;  /* 0x0000003c3d4c723e */ /* 0x001fe400000010ff */
[----:B------:R-:W-:Y:S02]  /*a1e0*/  F2FP.BF16.F32.PACK_AB R78, R63, R62 ;  /* 0x0000003e3f4e723e */ /* 0x000fe400000010ff */
[----:B------:R-:W-:-:S02]  /*a1f0*/  F2FP.BF16.F32.PACK_AB R79, R67, R66 ;  /* 0x00000042434f723e */ /* 0x000fc400000010ff */
[----:B-1----:R-:W-:Y:S01]  /*a200*/  F2FP.BF16.F32.PACK_AB R77, R65, R64 ;  /* 0x00000040414d723e */ /* 0x002fe200000010ff */
[----:B------:R0:W-:Y:S01]  /*a210*/  STSM.16.M88.4 [R94], R68 ;  /* 0x000000445e007844 */ /* 0x0001e20000000200 */
[----:B------:R-:W-:Y:S02]  /*a220*/  F2FP.BF16.F32.PACK_AB R80, R85, R84 ;  /* 0x000000545550723e */ /* 0x000fe400000010ff */
[----:B------:R-:W-:Y:S02]  /*a230*/  F2FP.BF16.F32.PACK_AB R82, R87, R86 ;  /* 0x000000565752723e */ /* 0x000fe400000010ff */
[----:B------:R-:W-:Y:S02]  /*a240*/  F2FP.BF16.F32.PACK_AB R83, R99, R98 ;  /* 0x000000626353723e */ /* 0x000fe400000010ff */
[----:B------:R-:W-:Y:S01]  /*a250*/  F2FP.BF16.F32.PACK_AB R81, R97, R96 ;  /* 0x000000606151723e */ /* 0x000fe200000010ff */
[----:B------:R-:W-:Y:S01]  /*a260*/  STSM.16.M88.4 [R93], R72 ;  /* 0x000000485d007844 */ /* 0x000fe20000000200 */
[----:B------:R-:W-:-:S02]  /*a270*/  F2FP.BF16.F32.PACK_AB R88, R101, R100 ;  /* 0x000000646558723e */ /* 0x000fc400000010ff */
[----:B------:R-:W-:Y:S02]  /*a280*/  F2FP.BF16.F32.PACK_AB R90, R103, R102 ;  /* 0x00000066675a723e */ /* 0x000fe400000010ff */
[----:B------:R-:W-:Y:S02]  /*a290*/  F2FP.BF16.F32.PACK_AB R91, R107, R106 ;  /* 0x0000006a6b5b723e */ /* 0x000fe400000010ff */
[----:B------:R-:W-:Y:S01]  /*a2a0*/  F2FP.BF16.F32.PACK_AB R89, R105, R104 ;  /* 0x000000686959723e */ /* 0x000fe200000010ff */
[----:B------:R1:W-:Y:S01]  /*a2b0*/  STSM.16.M88.4 [R2], R76 ;  /* 0x0000004c02007844 */ /* 0x0003e20000000200 */
[----:B0-----:R-:W-:Y:S02]  /*a2c0*/  F2FP.BF16.F32.PACK_AB R68, R109, R108 ;  /* 0x0000006c6d44723e */ /* 0x001fe400000010ff */
[----:B------:R-:W-:Y:S02]  /*a2d0*/  F2FP.BF16.F32.PACK_AB R70, R111, R110 ;  /* 0x0000006e6f46723e */ /* 0x000fe400000010ff */
[----:B------:R-:W-:-:S02]  /*a2e0*/  F2FP.BF16.F32.PACK_AB R71, R115, R114 ;  /* 0x000000727347723e */ /* 0x000fc400000010ff */
[----:B------:R-:W-:Y:S02]  /*a2f0*/  F2FP.BF16.F32.PACK_AB R69, R113, R112 ;  /* 0x000000707145723e */ /* 0x000fe400000010ff */
[----:B------:R-:W-:Y:S01]  /*a300*/  SEL R156, R158, R157, P0 ;  /* 0x0000009d9e9c7207 */ /* 0x000fe20000000000 */
[----:B------:R-:W-:Y:S01]  /*a310*/  STSM.16.M88.4 [R183], R80 ;  /* 0x00000050b7007844 */ /* 0x000fe20000000200 */
[----:B------:R-:W-:Y:S02]  /*a320*/  SEL R158, R157, R158, P0 ;  /* 0x0000009e9d9e7207 */ /* 0x000fe40000000000 */
[----:B------:R-:W-:Y:S01]  /*a330*/  SEL R157, R95, R159, P0 ;  /* 0x0000009f5f9d7207 */ /* 0x000fe20000000000 */
[----:B------:R-:W-:Y:S01]  /*a340*/  STSM.16.M88.4 [R184], R88 ;  /* 0x00000058b8007844 */ /* 0x000fe20000000200 */
[----:B-1----:R-:W-:Y:S02]  /*a350*/  F2FP.BF16.F32.PACK_AB R76, R117, R116 ;  /* 0x00000074754c723e */ /* 0x002fe400000010ff */
[----:B------:R-:W-:-:S02]  /*a360*/  F2FP.BF16.F32.PACK_AB R78, R119, R118 ;  /* 0x00000076774e723e */ /* 0x000fc400000010ff */
[----:B------:R-:W-:Y:S02]  /*a370*/  F2FP.BF16.F32.PACK_AB R79, R123, R122 ;  /* 0x0000007a7b4f723e */ /* 0x000fe400000010ff */
[----:B------:R-:W-:Y:S02]  /*a380*/  F2FP.BF16.F32.PACK_AB R77, R121, R120 ;  /* 0x00000078794d723e */ /* 0x000fe400000010ff */
[----:B------:R-:W-:Y:S01]  /*a390*/  SEL R2, R4, R92, P0 ;  /* 0x0000005c04027207 */ /* 0x000fe20000000000 */
[----:B------:R0:W-:Y:S01]  /*a3a0*/  STSM.16.M88.4 [R185], R68 ;  /* 0x00000044b9007844 */ /* 0x0001e20000000200 */
[----:B------:R-:W-:Y:S02]  /*a3b0*/  SEL R159, R159, R95, P0 ;  /* 0x0000005f9f9f7207 */ /* 0x000fe40000000000 */
[----:B------:R-:W-:Y:S02]  /*a3c0*/  SEL R4, R92, R4, P0 ;  /* 0x000000045c047207 */ /* 0x000fe40000000000 */
[----:B------:R-:W-:-:S02]  /*a3d0*/  F2FP.BF16.F32.PACK_AB R92, R125, R124 ;  /* 0x0000007c7d5c723e */ /* 0x000fc400000010ff */
[----:B------:R-:W-:Y:S02]  /*a3e0*/  F2FP.BF16.F32.PACK_AB R94, R127, R126 ;  /* 0x0000007e7f5e723e */ /* 0x000fe400000010ff */
[----:B------:R-:W-:Y:S02]  /*a3f0*/  F2FP.BF16.F32.PACK_AB R95, R131, R130 ;  /* 0x00000082835f723e */ /* 0x000fe400000010ff */
[----:B------:R-:W-:Y:S01]  /*a400*/  F2FP.BF16.F32.PACK_AB R93, R129, R128 ;  /* 0x00000080815d723e */ /* 0x000fe200000010ff */
[----:B------:R1:W-:Y:S01]  /*a410*/  STSM.16.M88.4 [R186], R76 ;  /* 0x0000004cba007844 */ /* 0x0003e20000000200 */
[----:B------:R-:W-:Y:S02]  /*a420*/  F2FP.BF16.F32.PACK_AB R72, R141, R140 ;  /* 0x0000008c8d48723e */ /* 0x000fe400000010ff */
[----:B------:R-:W-:Y:S02]  /*a430*/  F2FP.BF16.F32.PACK_AB R74, R143, R142 ;  /* 0x0000008e8f4a723e */ /* 0x000fe400000010ff */
[----:B0-----:R-:W-:-:S02]  /*a440*/  F2FP.BF16.F32.PACK_AB R68, R133, R132 ;  /* 0x000000848544723e */ /* 0x001fc400000010ff */
[----:B------:R-:W-:Y:S02]  /*a450*/  F2FP.BF16.F32.PACK_AB R70, R135, R134 ;  /* 0x000000868746723e */ /* 0x000fe400000010ff */
[----:B------:R-:W-:Y:S02]  /*a460*/  F2FP.BF16.F32.PACK_AB R71, R139, R138 ;  /* 0x0000008a8b47723e */ /* 0x000fe400000010ff */
[----:B------:R-:W-:Y:S02]  /*a470*/  F2FP.BF16.F32.PACK_AB R69, R137, R136 ;  /* 0x000000888945723e */ /* 0x000fe400000010ff */
[----:B------:R-:W-:Y:S02]  /*a480*/  F2FP.BF16.F32.PACK_AB R75, R147, R146 ;  /* 0x00000092934b723e */ /* 0x000fe400000010ff */
[----:B------:R-:W-:Y:S02]  /*a490*/  F2FP.BF16.F32.PACK_AB R73, R145, R144 ;  /* 0x000000909149723e */ /* 0x000fe400000010ff */
[----:B-1----:R-:W-:-:S02]  /*a4a0*/  F2FP.BF16.F32.PACK_AB R76, R149, R148 ;  /* 0x00000094954c723e */ /* 0x002fc400000010ff */
[----:B------:R-:W-:Y:S02]  /*a4b0*/  F2FP.BF16.F32.PACK_AB R78, R151, R150 ;  /* 0x00000096974e723e */ /* 0x000fe400000010ff */
[----:B------:R-:W-:Y:S02]  /*a4c0*/  F2FP.BF16.F32.PACK_AB R79, R155, R154 ;  /* 0x0000009a9b4f723e */ /* 0x000fe400000010ff */
[----:B------:R-:W-:Y:S01]  /*a4d0*/  F2FP.BF16.F32.PACK_AB R77, R153, R152 ;  /* 0x00000098994d723e */ /* 0x000fe200000010ff */
[----:B------:R-:W-:Y:S01]  /*a4e0*/  STSM.16.M88.4 [R187], R92 ;  /* 0x0000005cbb007844 */ /* 0x000fe20000000200 */
[----:B------:R-:W-:Y:S02]  /*a4f0*/  F2FP.BF16.F32.PACK_AB R81, R3, R2 ;  /* 0x000000020351723e */ /* 0x000fe400000010ff */
[----:B------:R-:W-:Y:S02]  /*a500*/  F2FP.BF16.F32.PACK_AB R82, R159, R158 ;  /* 0x0000009e9f52723e */ /* 0x000fe400000010ff */
[----:B------:R-:W-:-:S02]  /*a510*/  F2FP.BF16.F32.PACK_AB R83, R5, R4 ;  /* 0x000000040553723e */ /* 0x000fc400000010ff */
[----:B------:R-:W-:Y:S01]  /*a520*/  F2FP.BF16.F32.PACK_AB R80, R157, R156 ;  /* 0x0000009c9d50723e */ /* 0x000fe200000010ff */
[----:B------:R0:W-:Y:S04]  /*a530*/  STSM.16.M88.4 [R188], R68 ;  /* 0x00000044bc007844 */ /* 0x0001e80000000200 */
[----:B------:R-:W-:Y:S04]  /*a540*/  STSM.16.M88.4 [R189], R72 ;  /* 0x00000048bd007844 */ /* 0x000fe80000000200 */
[----:B------:R1:W-:Y:S04]  /*a550*/  STSM.16.M88.4 [R190], R76 ;  /* 0x0000004cbe007844 */ /* 0x0003e80000000200 */
[----:B------:R2:W-:Y:S01]  /*a560*/  STSM.16.M88.4 [R191], R80 ;  /* 0x00000050bf007844 */ /* 0x0005e20000000200 */
[----:B------:R-:W-:Y:S01]  /*a570*/  BAR.SYNC.DEFER_BLOCKING 0x1, 0x100 ;  /* 0x0044000000007b1d */ /* 0x000fe20000010000 */
[----:B------:R-:W-:Y:S01]  /*a580*/  ISETP.NE.U32.AND P0, PT, RZ, UR16, PT ;  /* 0x00000010ff007c0c */ /* 0x000fe2000bf05070 */
[----:B------:R-:W-:-:S03]  /*a590*/  UIMAD.WIDE UR12, UR36, 0x4, UR12 ;  /* 0x00000004240c78a5 */ /* 0x000fc6000f8e020c */
[----:B------:R-:W-:-:S03]  /*a5a0*/  ISETP.NE.AND.EX P0, PT, RZ, UR17, PT, P0 ;  /* 0x00000011ff007c0c */ /* 0x000fc6000bf05300 */
[----:B0-----:R-:W-:Y:S02]  /*a5b0*/  IMAD.U32 R68, RZ, RZ, UR12 ;  /* 0x0000000cff447e24 */ /* 0x001fe4000f8e00ff */
[----:B------:R-:W-:Y:S01]  /*a5c0*/  IMAD.U32 R69, RZ, RZ, UR13 ;  /* 0x0000000dff457e24 */ /* 0x000fe2000f8e00ff */
[----:B------:R-:W-:-:S07]  /*a5d0*/  UISETP.NE.U32.AND UP0, UPT, UR14, URZ, UPT ;  /* 0x0000003f0e00728c */ /* 0x000fce000bf05070 */
[----:B------:R0:W3:Y:S01]  /*a5e0*/  @P0 LDG.E R88, desc[UR50][R68.64] ;  /* 0x0000003244580981 */ /* 0x0000e2000c1e1900 */
[----:B------:R-:W-:-:S06]  /*a5f0*/  UISETP.NE.AND.EX UP0, UPT, UR15, URZ, UPT, UP0 ;  /* 0x0000003f0f00728c */ /* 0x000fcc000bf05300 */
[----:B------:R-:W-:-:S05]  /*a600*/  PLOP3.LUT P4, PT, PT, PT, UP0, 0x80, 0x0 ;  /* 0x000000000000781c */ /* 0x000fca0003f8f008 */
[----:B------:R-:W-:-:S04]  /*a610*/  @UP0 ULEA UR14, UP1, UR36, UR14, 0x2 ;  /* 0x0000000e240e0291 */ /* 0x000fc8000f82103f */
[----:B------:R-:W-:Y:S02]  /*a620*/  @UP0 ULEA.HI.X UR15, UR36, UR15, UR37, 0x2, UP1 ;  /* 0x0000000f240f0291 */ /* 0x000fe400088f1425 */
[----:B0-----:R-:W-:-:S04]  /*a630*/  IMAD.U32 R68, RZ, RZ, UR14 ;  /* 0x0000000eff447e24 */ /* 0x001fc8000f8e00ff */
[----:B------:R-:W-:-:S05]  /*a640*/  IMAD.U32 R69, RZ, RZ, UR15 ;  /* 0x0000000fff457e24 */ /* 0x000fca000f8e00ff */
[----:B------:R0:W4:Y:S01]  /*a650*/  @P4 LDG.E R70, desc[UR50][R68.64] ;  /* 0x0000003244464981 */ /* 0x000122000c1e1900 */
[----:B------:R-:W-:Y:S02]  /*a660*/  UISETP.NE.AND UP2, UPT, UR22, 0x1, UPT ;  /* 0x000000011600788c */ /* 0x000fe4000bf45270 */
[----:B------:R-:W-:Y:S01]  /*a670*/  UISETP.GT.AND UP1, UPT, UR45, 0x1, UPT ;  /* 0x000000012d00788c */ /* 0x000fe2000bf24270 */
[----:B------:R-:W-:-:S03]  /*a680*/  UMOV UR23, 0x9b8 ;  /* 0x000009b800177882 */ /* 0x000fc60000000000 */
[----:B------:R-:W-:Y:S01]  /*a690*/  USEL UR23, UR23, 0x978, UP1 ;  /* 0x0000097817177887 */ /* 0x000fe20008800000 */
[----:B------:R-:W-:Y:S01]  /*a6a0*/  PLOP3.LUT P1, PT, PT, PT, UP2, 0x80, 0x0 ;  /* 0x000000000000781c */ /* 0x000fe20003f2f028 */
[----:B------:R-:W-:Y:S01]  /*a6b0*/  UISETP.NE.U32.AND UP0, UPT, UR16, URZ, UPT ;  /* 0x0000003f1000728c */ /* 0x000fe2000bf05070 */
[----:B-1----:R-:W-:Y:S01]  /*a6c0*/  IMAD.U32 R76, RZ, RZ, UR43 ;  /* 0x0000002bff4c7e24 */ /* 0x002fe2000f8e00ff */
[----:B------:R-:W-:Y:S01]  /*a6d0*/  UMOV UR4, URZ ;  /* 0x0000003f00047c82 */ /* 0x000fe20008000000 */
[----:B------:R-:W-:Y:S01]  /*a6e0*/  @UP2 ULDC UR26, c[0x0][0xbec] ;  /* 0x0002fb00001a2ab9 */ /* 0x000fe20000000800 */
[----:B------:R-:W-:Y:S01]  /*a6f0*/  UISETP.NE.AND.EX UP0, UPT, UR17, URZ, UPT, UP0 ;  /* 0x0000003f1100728c */ /* 0x000fe2000bf05300 */
[----:B------:R-:W-:Y:S01]  /*a700*/  IMAD R76, R76, 0x80, R193 ;  /* 0x000000804c4c7824 */ /* 0x000fe200078e02c1 */
[----:B------:R-:W-:Y:S02]  /*a710*/  USEL UR9, UR39, URZ, UP1 ;  /* 0x0000003f27097287 */ /* 0x000fe40008800000 */
[----:B------:R-:W-:-:S02]  /*a720*/  USEL UR36, UR36, URZ, !UP0 ;  /* 0x0000003f24247287 */ /* 0x000fc4000c000000 */
[----:B------:R-:W-:Y:S01]  /*a730*/  ULDC.64 UR16, c[0x0][UR23+0x220] ;  /* 0x0000880017107abb */ /* 0x000fe20008000a00 */
[----:B------:R-:W-:Y:S01]  /*a740*/  ULDC.64 UR20, c[0x0][UR23+0x218] ;  /* 0x0000860017147abb */ /* 0x000fe20008000a00 */
[----:B------:R-:W-:Y:S01]  /*a750*/  ULDC.64 UR18, c[0x0][UR23+0x228] ;  /* 0x00008a0017127abb */ /* 0x000fe20008000a00 */
[----:B0-----:R-:W-:Y:S01]  /*a760*/  @P1 IMAD.HI.U32 R68, R76, UR26, RZ ;  /* 0x0000001a4c441c27 */ /* 0x001fe2000f8e00ff */
[----:B------:R-:W-:Y:S02]  /*a770*/  USEL UR37, UR37, URZ, !UP0 ;  /* 0x0000003f25257287 */ /* 0x000fe4000c000000 */
[----:B------:R-:W-:Y:S02]  /*a780*/  UIMAD UR17, UR17, UR36, URZ ;  /* 0x00000024111172a4 */ /* 0x000fe4000f8e023f */
[----:B------:R-:W-:Y:S02]  /*a790*/  UIMAD.WIDE.U32 UR14, UR20, UR42, URZ ;  /* 0x0000002a140e72a5 */ /* 0x000fe4000f8e003f */
[----:B------:R-:W-:Y:S01]  /*a7a0*/  UIMAD.WIDE.U32 UR24, UR18, UR9, URZ ;  /* 0x00000009121872a5 */ /* 0x000fe2000f8e003f */
[----:B------:R-:W-:Y:S01]  /*a7b0*/  IMAD.MOV.U32 R69, RZ, RZ, R76 ;  /* 0x000000ffff457224 */ /* 0x000fe200078e004c */
[----:B------:R-:W-:Y:S01]  /*a7c0*/  @UP2 ULDC UR27, c[0x0][0xbf0] ;  /* 0x0002fc00001b2ab9 */ /* 0x000fe20000000800 */
[----:B------:R-:W-:-:S02]  /*a7d0*/  UIMAD UR20, UR21, UR42, URZ ;  /* 0x0000002a151472a4 */ /* 0x000fc4000f8e023f */
[----:B------:R-:W-:Y:S01]  /*a7e0*/  UIMAD UR9, UR19, UR9, URZ ;  /* 0x00000009130972a4 */ /* 0x000fe2000f8e023f */
[----:B------:R-:W-:Y:S01]  /*a7f0*/  @P1 SHF.R.U32.HI R69, RZ, UR27, R68 ;  /* 0x0000001bff451c19 */ /* 0x000fe20008011644 */
[----:B------:R-:W-:Y:S02]  /*a800*/  UIMAD.WIDE.U32 UR18, UR16, UR36, URZ ;  /* 0x00000024101272a5 */ /* 0x000fe4000f8e003f */
[----:B------:R-:W-:Y:S02]  /*a810*/  UIMAD UR17, UR16, UR37, UR17 ;  /* 0x00000025101172a4 */ /* 0x000fe4000f8e0211 */
[----:B------:R-:W-:Y:S01]  /*a820*/  UIADD3 UR20, UR15, UR20, URZ ;  /* 0x000000140f147290 */ /* 0x000fe2000fffe03f */
[----:B------:R-:W-:Y:S01]  /*a830*/  IMAD.U32 R68, RZ, RZ, UR24 ;  /* 0x00000018ff447e24 */ /* 0x000fe2000f8e00ff */
[----:B------:R-:W-:Y:S01]  /*a840*/  UIADD3 UR15, UR25, UR9, URZ ;  /* 0x00000009190f7290 */ /* 0x000fe2000fffe03f */
[----:B------:R-:W-:Y:S01]  /*a850*/  IMAD.MOV R71, RZ, RZ, -R69 ;  /* 0x000000ffff477224 */ /* 0x000fe200078e0a45 */
[----:B------:R-:W-:-:S03]  /*a860*/  UIADD3 UR9, UR19, UR17, URZ ;  /* 0x0000001113097290 */ /* 0x000fc6000fffe03f */
[----:B------:R-:W-:Y:S02]  /*a870*/  IMAD R71, R71, UR22, R76 ;  /* 0x0000001647477c24 */ /* 0x000fe4000f8e024c */
[----:B------:R-:W-:-:S03]  /*a880*/  IMAD.U32 R74, RZ, RZ, UR15 ;  /* 0x0000000fff4a7e24 */ /* 0x000fc6000f8e00ff */
[----:B------:R-:W-:Y:S02]  /*a890*/  SHF.R.S32.HI R72, RZ, 0x1f, R71 ;  /* 0x0000001fff487819 */ /* 0x000fe40000011447 */
[----:B---3--:R-:W-:-:S13]  /*a8a0*/  @P0 R2UR UR4, R88 ;  /* 0x00000000580402ca */ /* 0x008fda00000e0000 */
[----:B------:R-:W-:Y:S02]  /*a8b0*/  UIADD3 UR14, UP0, UP3, UR18, UR14, UR4 ;  /* 0x0000000e120e7290 */ /* 0x000fe4000fb1e004 */
[----:B------:R-:W-:Y:S01]  /*a8c0*/  USHF.R.S32.HI UR16, URZ, 0x1f, UR4 ;  /* 0x0000001f3f107899 */ /* 0x000fe20008011404 */
[----:B------:R-:W-:Y:S01]  /*a8d0*/  ULDC.64 UR18, c[0x0][0xba8] ;  /* 0x0002ea0000127ab9 */ /* 0x000fe20000000a00 */
[----:B------:R-:W-:Y:S02]  /*a8e0*/  @!UP1 ULDC UR18, c[0x0][0xb50] ;  /* 0x0002d40000129ab9 */ /* 0x000fe40000000800 */
[----:B------:R-:W-:Y:S01]  /*a8f0*/  UIADD3.X UR9, UR9, UR20, UR16, UP0, UP3 ;  /* 0x0000001409097290 */ /* 0x000fe200087e6410 */
[----:B------:R-:W-:Y:S01]  /*a900*/  IADD3 R68, P2, P3, R69, UR14, R68 ;  /* 0x0000000e45447c10 */ /* 0x000fe2000fb5e044 */
[----:B------:R-:W-:Y:S01]  /*a910*/  @!UP1 ULDC UR19, c[0x0][0xb54] ;  /* 0x0002d50000139ab9 */ /* 0x000fe20000000800 */
[----:B------:R-:W-:Y:S01]  /*a920*/  SHF.R.S32.HI R69, RZ, 0x1f, R69 ;  /* 0x0000001fff457819 */ /* 0x000fe20000011445 */
[----:B------:R-:W-:-:S02]  /*a930*/  ULDC.64 UR14, c[0x0][UR23+0x210] ;  /* 0x00008400170e7abb */ /* 0x000fc40008000a00 */
[----:B------:R-:W-:Y:S01]  /*a940*/  IMAD R73, R71, UR15, RZ ;  /* 0x0000000f47497c24 */ /* 0x000fe2000f8e02ff */
[----:B------:R-:W-:-:S03]  /*a950*/  IADD3.X R69, R69, UR9, R74, P2, P3 ;  /* 0x0000000945457c10 */ /* 0x000fc600097e644a */
[----:B------:R-:W-:Y:S02]  /*a960*/  IMAD R73, R72, UR14, R73 ;  /* 0x0000000e48497c24 */ /* 0x000fe4000f8e0249 */
[----:B------:R-:W-:-:S04]  /*a970*/  IMAD.WIDE.U32 R68, R71, UR14, R68 ;  /* 0x0000000e47447c25 */ /* 0x000fc8000f8e0044 */
[----:B------:R-:W-:Y:S01]  /*a980*/  IMAD.IADD R69, R69, 0x1, R73 ;  /* 0x0000000145457824 */ /* 0x000fe200078e0249 */
[----:B------:R-:W-:Y:S01]  /*a990*/  LEA R72, P2, R68, UR18, 0x2 ;  /* 0x0000001244487c11 */ /* 0x000fe2000f8410ff */
[----:B------:R-:W-:Y:S01]  /*a9a0*/  ULDC UR9, c[0x0][0xa88] ;  /* 0x0002a20000097ab9 */ /* 0x000fe20000000800 */
[----:B----4-:R-:W-:Y:S02]  /*a9b0*/  @P4 R2UR UR9, R70 ;  /* 0x00000000460942ca */ /* 0x010fe400000e0000 */
[----:B------:R-:W-:Y:S01]  /*a9c0*/  LEA.HI.X R73, R68, UR19, R69, 0x2, P2 ;  /* 0x0000001344497c11 */ /* 0x000fe200090f1445 */
[----:B--2---:R-:W-:-:S12]  /*a9d0*/  @P4 BRA `(.L_x_171) ;  /* 0x0000000000284947 */ /* 0x004fd80003800000 */
[----:B------:R-:W-:Y:S05]  /*a9e0*/  @!P0 BRA `(.L_x_171) ;  /* 0x0000000000248947 */ /* 0x000fea0003800000 */
[----:B------:R-:W-:Y:S02]  /*a9f0*/  IMAD.U32 R68, RZ, RZ, UR12 ;  /* 0x0000000cff447e24 */ /* 0x000fe4000f8e00ff */
[----:B------:R-:W-:Y:S02]  /*aa00*/  IMAD.U32 R70, RZ, RZ, UR12 ;  /* 0x0000000cff467e24 */ /* 0x000fe4000f8e00ff */
[----:B------:R-:W-:Y:S02]  /*aa10*/  IMAD.U32 R69, RZ, RZ, UR13 ;  /* 0x0000000dff457e24 */ /* 0x000fe4000f8e00ff */
[----:B------:R-:W-:-:S03]  /*aa20*/  IMAD.U32 R71, RZ, RZ, UR13 ;  /* 0x0000000dff477e24 */ /* 0x000fc6000f8e00ff */
[----:B------:R-:W2:Y:S04]  /*aa30*/  LDG.E R68, desc[UR50][R68.64] ;  /* 0x0000003244447981 */ /* 0x000ea8000c1e1900 */
[----:B------:R-:W3:Y:S01]  /*aa40*/  LDG.E R70, desc[UR50][R70.64+0x4] ;  /* 0x0000043246467981 */ /* 0x000ee2000c1e1900 */
[----:B--2---:R-:W-:Y:S02]  /*aa50*/  R2UR UR12, R68 ;  /* 0x00000000440c72ca */ /* 0x004fe400000e0000 */
[----:B---3--:R-:W-:-:S13]  /*aa60*/  R2UR UR9, R70 ;  /* 0x00000000460972ca */ /* 0x008fda00000e0000 */
[----:B------:R-:W-:-:S12]  /*aa70*/  UIADD3 UR9, -UR12, UR9, URZ ;  /* 0x000000090c097290 */ /* 0x000fd8000fffe13f */
.L_x_171:
[----:B------:R-:W2:Y:S04]  /*aa80*/  LDL R75, [R1+0x48] ;  /* 0x00004800014b7983 */ /* 0x000ea80000100800 */
[----:B------:R-:W3:Y:S01]  /*aa90*/  LDL R74, [R1+0x44] ;  /* 0x00004400014a7983 */ /* 0x000ee20000100800 */
[----:B------:R-:W-:Y:S01]  /*aaa0*/  IMAD.U32 R77, RZ, RZ, UR43 ;  /* 0x0000002bff4d7e24 */ /* 0x000fe2000f8e00ff */
[----:B------:R-:W-:Y:S02]  /*aab0*/  UIMAD UR9, UR9, UR22, URZ ;  /* 0x00000016090972a4 */ /* 0x000fe4000f8e023f */
[----:B------:R-:W-:Y:S04]  /*aac0*/  SHFL.IDX PT, R68, R72, RZ, 0x1c1f ;  /* 0x001c1fff48447589 */ /* 0x000fe800000e0000 */
[----:B------:R-:W0:Y:S04]  /*aad0*/  SHFL.IDX PT, R69, R73, RZ, 0x1c1f ;  /* 0x001c1fff49457589 */ /* 0x000e2800000e0000 */
[----:B------:R-:W-:Y:S04]  /*aae0*/  SHFL.IDX PT, R70, R72, 0x1, 0x1c1f ;  /* 0x003c1f0048467f89 */ /* 0x000fe800000e0000 */
[----:B------:R-:W1:Y:S01]  /*aaf0*/  SHFL.IDX PT, R71, R73, 0x1, 0x1c1f ;  /* 0x003c1f0049477f89 */ /* 0x000e6200000e0000 */
[----:B--2---:R-:W-:Y:S01]  /*ab00*/  IMAD R77, R77, 0x80, R75 ;  /* 0x000000804d4d7824 */ /* 0x004fe200078e024b */
[----:B---3--:R-:W-:-:S03]  /*ab10*/  LOP3.LUT P0, RZ, R74, 0x3, RZ, 0xc0, !PT ;  /* 0x000000034aff7812 */ /* 0x008fc6000780c0ff */
[C---:B------:R-:W-:Y:S01]  /*ab20*/  VIADD R74, R77.reuse, 0x8 ;  /* 0x000000084d4a7836 */ /* 0x040fe20000000000 */
[----:B------:R-:W-:-:S04]  /*ab30*/  ISETP.GE.OR P2, PT, R77, UR9, P0 ;  /* 0x000000094d007c0c */ /* 0x000fc80008746670 */
[----:B------:R-:W-:-:S09]  /*ab40*/  ISETP.GE.OR P0, PT, R74, UR9, P0 ;  /* 0x000000094a007c0c */ /* 0x000fd20008706670 */
[----:B0-----:R0:W-:Y:S04]  /*ab50*/  @!P2 ST.E desc[UR50][R68.64], R0 ;  /* 0x000000004400a985 */ /* 0x0011e8000c101932 */
[----:B-1----:R0:W-:Y:S01]  /*ab60*/  @!P0 ST.E desc[UR50][R70.64], R160 ;  /* 0x000000a046008985 */ /* 0x0021e2000c101932 */
[----:B------:R-:W-:-:S13]  /*ab70*/  PLOP3.LUT P0, PT, PT, PT, UP1, 0x80, 0x0 ;  /* 0x000000000000781c */ /* 0x000fda0003f0f018 */
[----:B0-----:R-:W-:Y:S05]  /*ab80*/  @P0 BRA `(.L_x_172) ;  /* 0x00000010000c0947 */ /* 0x001fea0003800000 */
[----:B------:R-:W-:Y:S01]  /*ab90*/  VIADD R0, R192, 0xffffff80 ;  /* 0xffffff80c0007836 */ /* 0x000fe20000000000 */
[----:B------:R-:W-:-:S04]  /*aba0*/  ULDC.64 UR14, c[0x0][0xaa0] ;  /* 0x0002a800000e7ab9 */ /* 0x000fc80000000a00 */
[----:B------:R-:W-:-:S04]  /*abb0*/  SHF.R.S32.HI R3, RZ, 0x1f, R0 ;  /* 0x0000001fff037819 */ /* 0x000fc80000011400 */
[----:B------:R-:W-:-:S04]  /*abc0*/  LEA.HI R3, R3, R0, RZ, 0x3 ;  /* 0x0000000003037211 */ /* 0x000fc800078f18ff */
[----:B------:R-:W-:Y:S02]  /*abd0*/  LOP3.LUT R5, R3, 0xfffffff8, RZ, 0xc0, !PT ;  /* 0xfffffff803057812 */ /* 0x000fe400078ec0ff */
[----:B------:R-:W-:Y:S01]  /*abe0*/  SHF.R.S32.HI R81, RZ, 0x3, R3 ;  /* 0x00000003ff517819 */ /* 0x000fe20000011403 */
[----:B------:R-:W-:Y:S02]  /*abf0*/  IMAD.MOV.U32 R3, RZ, RZ, 0x2 ;  /* 0x00000002ff037424 */ /* 0x000fe400078e00ff */
[----:B------:R-:W-:-:S04]  /*ac00*/  IMAD.IADD R20, R0, 0x1, -R5 ;  /* 0x0000000100147824 */ /* 0x000fc800078e0a05 */
[----:B------:R-:W-:-:S04]  /*ac10*/  IMAD.SHL.U32 R0, R20, 0x8, RZ ;  /* 0x0000000814007824 */ /* 0x000fc800078e00ff */
[----:B------:R-:W-:-:S04]  /*ac20*/  IMAD R2, R81, 0x40, R0 ;  /* 0x0000004051027824 */ /* 0x000fc800078e0200 */
[----:B------:R-:W-:-:S03]  /*ac30*/  IMAD.WIDE R2, R2, R3, UR10 ;  /* 0x0000000a02027e25 */ /* 0x000fc6000f8e0203 */
[C---:B------:R-:W-:Y:S02]  /*ac40*/  IADD3 R25, P2, R2.reuse, 0x3000, RZ ;  /* 0x0000300002197810 */ /* 0x040fe40007f5e0ff */
[C---:B------:R-:W-:Y:S02]  /*ac50*/  IADD3 R9, P4, R2.reuse, 0x1000, RZ ;  /* 0x0000100002097810 */ /* 0x040fe40007f9e0ff */
[----:B------:R-:W-:Y:S02]  /*ac60*/  IADD3 R13, P3, R2, 0x2000, RZ ;  /* 0x00002000020d7810 */ /* 0x000fe40007f7e0ff */
[----:B------:R-:W-:Y:S02]  /*ac70*/  LOP3.LUT R24, R25, 0x380, RZ, 0xc0, !PT ;  /* 0x0000038019187812 */ /* 0x000fe400078ec0ff */
[----:B------:R-:W-:Y:S02]  /*ac80*/  LOP3.LUT R8, R9, 0x380, RZ, 0xc0, !PT ;  /* 0x0000038009087812 */ /* 0x000fe400078ec0ff */
[----:B------:R-:W-:-:S02]  /*ac90*/  LOP3.LUT R12, R13, 0x380, RZ, 0xc0, !PT ;  /* 0x000003800d0c7812 */ /* 0x000fc400078ec0ff */
[----:B------:R-:W-:Y:S02]  /*aca0*/  SHF.R.U64 R24, R24, 0x3, RZ ;  /* 0x0000000318187819 */ /* 0x000fe400000012ff */
[----:B------:R-:W-:Y:S02]  /*acb0*/  SHF.R.U64 R8, R8, 0x3, RZ ;  /* 0x0000000308087819 */ /* 0x000fe400000012ff */
[----:B------:R-:W-:Y:S02]  /*acc0*/  SHF.R.U64 R12, R12, 0x3, RZ ;  /* 0x000000030c0c7819 */ /* 0x000fe400000012ff */
[----:B------:R-:W-:Y:S01]  /*acd0*/  LOP3.LUT R24, R24, R25, RZ, 0x3c, !PT ;  /* 0x0000001918187212 */ /* 0x000fe200078e3cff */
[--C-:B------:R-:W-:Y:S01]  /*ace0*/  IMAD.X R25, RZ, RZ, R3.reuse, P2 ;  /* 0x000000ffff197224 */ /* 0x100fe200010e0603 */
[----:B------:R-:W-:Y:S01]  /*acf0*/  LOP3.LUT R8, R8, R9, RZ, 0x3c, !PT ;  /* 0x0000000908087212 */ /* 0x000fe200078e3cff */
[--C-:B------:R-:W-:Y:S01]  /*ad00*/  IMAD.X R9, RZ, RZ, R3.reuse, P4 ;  /* 0x000000ffff097224 */ /* 0x100fe200020e0603 */
[----:B------:R-:W-:Y:S01]  /*ad10*/  LOP3.LUT R12, R12, R13, RZ, 0x3c, !PT ;  /* 0x0000000d0c0c7212 */ /* 0x000fe200078e3cff */
[----:B------:R-:W-:Y:S01]  /*ad20*/  IMAD.X R13, RZ, RZ, R3, P3 ;  /* 0x000000ffff0d7224 */ /* 0x000fe200018e0603 */
[C---:B------:R-:W-:Y:S01]  /*ad30*/  IADD3 R49, P2, R2.reuse, 0x9000, RZ ;  /* 0x0000900002317810 */ /* 0x040fe20007f5e0ff */
[----:B------:R-:W-:Y:S01]  /*ad40*/  UIMAD UR12, UR16, UR14, URZ ;  /* 0x0000000e100c72a4 */ /* 0x000fe2000f8e023f */
[C---:B------:R-:W-:Y:S01]  /*ad50*/  IADD3 R29, P0, R2.reuse, 0x4000, RZ ;  /* 0x00004000021d7810 */ /* 0x040fe20007f1e0ff */
[----:B------:R-:W-:Y:S01]  /*ad60*/  UIMAD.WIDE.U32 UR10, UR4, UR14, URZ ;  /* 0x0000000e040a72a5 */ /* 0x000fe2000f8e003f */
[C---:B------:R-:W-:Y:S01]  /*ad70*/  IADD3 R33, P6, R2.reuse, 0x5000, RZ ;  /* 0x0000500002217810 */ /* 0x040fe20007fde0ff */
[----:B------:R-:W5:Y:S01]  /*ad80*/  LD.E.128 R8, desc[UR50][R8.64] ;  /* 0x0000003208087980 */ /* 0x000f62000c101d00 */
[----:B------:R-:W-:-:S02]  /*ad90*/  IADD3 R37, P5, R2, 0x6000, RZ ;  /* 0x0000600002257810 */ /* 0x000fc40007fbe0ff */
[C---:B------:R-:W-:Y:S01]  /*ada0*/  IADD3 R41, P4, R2.reuse, 0x7000, RZ ;  /* 0x0000700002297810 */ /* 0x040fe20007f9e0ff */
[----:B------:R-:W5:Y:S01]  /*adb0*/  LD.E.128 R12, desc[UR50][R12.64] ;  /* 0x000000320c0c7980 */ /* 0x000f62000c101d00 */
[C---:B------:R-:W-:Y:S02]  /*adc0*/  IADD3 R45, P3, R2.reuse, 0x8000, RZ ;  /* 0x00008000022d7810 */ /* 0x040fe40007f7e0ff */
[----:B------:R-:W-:Y:S02]  /*add0*/  LOP3.LUT R48, R49, 0x380, RZ, 0xc0, !PT ;  /* 0x0000038031307812 */ /* 0x000fe400078ec0ff */
[----:B------:R-:W-:Y:S01]  /*ade0*/  LOP3.LUT R7, R2, 0x380, RZ, 0xc0, !PT ;  /* 0x0000038002077812 */ /* 0x000fe200078ec0ff */
[----:B------:R-:W-:Y:S01]  /*adf0*/  UIMAD UR12, UR4, UR15, UR12 ;  /* 0x0000000f040c72a4 */ /* 0x000fe2000f8e020c */
[----:B------:R-:W-:Y:S01]  /*ae00*/  LOP3.LUT R28, R29, 0x380, RZ, 0xc0, !PT ;  /* 0x000003801d1c7812 */ /* 0x000fe200078ec0ff */
[----:B------:R-:W-:Y:S01]  /*ae10*/  @UP2 ULDC UR14, c[0x0][0xbec] ;  /* 0x0002fb00000e2ab9 */ /* 0x000fe20000000800 */
[----:B------:R-:W-:Y:S01]  /*ae20*/  LOP3.LUT R32, R33, 0x380, RZ, 0xc0, !PT ;  /* 0x0000038021207812 */ /* 0x000fe200078ec0ff */
[----:B------:R-:W5:Y:S01]  /*ae30*/  LD.E.128 R24, desc[UR50][R24.64] ;  /* 0x0000003218187980 */ /* 0x000f62000c101d00 */
[----:B------:R-:W-:-:S02]  /*ae40*/  LOP3.LUT R36, R37, 0x380, RZ, 0xc0, !PT ;  /* 0x0000038025247812 */ /* 0x000fc400078ec0ff */
[----:B------:R-:W-:Y:S02]  /*ae50*/  LOP3.LUT R40, R41, 0x380, RZ, 0xc0, !PT ;  /* 0x0000038029287812 */ /* 0x000fe400078ec0ff */
[----:B------:R-:W-:Y:S02]  /*ae60*/  LOP3.LUT R44, R45, 0x380, RZ, 0xc0, !PT ;  /* 0x000003802d2c7812 */ /* 0x000fe400078ec0ff */
[----:B------:R-:W-:Y:S02]  /*ae70*/  SHF.R.U64 R48, R48, 0x3, RZ ;  /* 0x0000000330307819 */ /* 0x000fe400000012ff */
[----:B------:R-:W-:Y:S02]  /*ae80*/  SHF.R.U64 R28, R28, 0x3, RZ ;  /* 0x000000031c1c7819 */ /* 0x000fe400000012ff */
[----:B------:R-:W-:Y:S02]  /*ae90*/  SHF.R.U64 R32, R32, 0x3, RZ ;  /* 0x0000000320207819 */ /* 0x000fe400000012ff */
[----:B------:R-:W-:-:S02]  /*aea0*/  SHF.R.U64 R36, R36, 0x3, RZ ;  /* 0x0000000324247819 */ /* 0x000fc400000012ff */
[----:B------:R-:W-:Y:S02]  /*aeb0*/  SHF.R.U64 R40, R40, 0x3, RZ ;  /* 0x0000000328287819 */ /* 0x000fe400000012ff */
[----:B------:R-:W-:Y:S02]  /*aec0*/  SHF.R.U64 R44, R44, 0x3, RZ ;  /* 0x000000032c2c7819 */ /* 0x000fe400000012ff */
[----:B------:R-:W-:Y:S01]  /*aed0*/  LOP3.LUT R48, R48, R49, RZ, 0x3c, !PT ;  /* 0x0000003130307212 */ /* 0x000fe200078e3cff */
[--C-:B------:R-:W-:Y:S01]  /*aee0*/  IMAD.X R49, RZ, RZ, R3.reuse, P2 ;  /* 0x000000ffff317224 */ /* 0x100fe200010e0603 */
        /* <DEDUP_REMOVED lines=9> */
[----:B------:R-:W-:Y:S01]  /*af80*/  IMAD.X R45, RZ, RZ, R3, P3 ;  /* 0x000000ffff2d7224 */ /* 0x000fe200018e0603 */
[----:B------:R-:W-:-:S02]  /*af90*/  IADD3 R5, P2, R2, 0xf000, RZ ;  /* 0x0000f00002057810 */ /* 0x000fc40007f5e0ff */
[----:B------:R-:W-:Y:S01]  /*afa0*/  SHF.R.U64 R7, R7, 0x3, RZ ;  /* 0x0000000307077819 */ /* 0x000fe200000012ff */
[----:B------:R-:W-:Y:S01]  /*afb0*/  UIADD3 UR11, UR11, UR12, URZ ;  /* 0x0000000c0b0b7290 */ /* 0x000fe2000fffe03f */
[C---:B------:R-:W-:Y:S01]  /*afc0*/  IADD3 R53, P0, R2.reuse, 0xa000, RZ ;  /* 0x0000a00002357810 */ /* 0x040fe20007f1e0ff */
[----:B------:R-:W-:Y:S01]  /*afd0*/  IMAD.X R73, RZ, RZ, R3, P2 ;  /* 0x000000ffff497224 */ /* 0x000fe200010e0603 */
[C---:B------:R-:W-:Y:S01]  /*afe0*/  IADD3 R57, P6, R2.reuse, 0xb000, RZ ;  /* 0x0000b00002397810 */ /* 0x040fe20007fde0ff */
[----:B------:R-:W-:Y:S01]  /*aff0*/  ULDC.64 UR12, c[0x0][0xae8] ;  /* 0x0002ba00000c7ab9 */ /* 0x000fe20000000a00 */
[C---:B------:R-:W-:Y:S01]  /*b000*/  IADD3 R61, P5, R2.reuse, 0xc000, RZ ;  /* 0x0000c000023d7810 */ /* 0x040fe20007fbe0ff */
[----:B------:R-:W-:Y:S01]  /*b010*/  USHF.R.S32.HI UR4, URZ, 0x1f, UR36 ;  /* 0x0000001f3f047899 */ /* 0x000fe20008011424 */
[C---:B------:R-:W-:Y:S01]  /*b020*/  IADD3 R65, P4, R2.reuse, 0xd000, RZ ;  /* 0x0000d00002417810 */ /* 0x040fe20007f9e0ff */
[----:B------:R-:W5:Y:S01]  /*b030*/  LD.E.128 R28, desc[UR50][R28.64] ;  /* 0x000000321c1c7980 */ /* 0x000f62000c101d00 */
[----:B------:R-:W-:-:S02]  /*b040*/  IADD3 R69, P3, R2, 0xe000, RZ ;  /* 0x0000e00002457810 */ /* 0x000fc40007f7e0ff */
[----:B------:R-:W-:Y:S01]  /*b050*/  LOP3.LUT R4, R5, 0x380, RZ, 0xc0, !PT ;  /* 0x0000038005047812 */ /* 0x000fe200078ec0ff */
[----:B------:R-:W5:Y:S01]  /*b060*/  LD.E.128 R32, desc[UR50][R32.64] ;  /* 0x0000003220207980 */ /* 0x000f62000c101d00 */
[----:B------:R-:W-:Y:S02]  /*b070*/  LOP3.LUT R52, R53, 0x380, RZ, 0xc0, !PT ;  /* 0x0000038035347812 */ /* 0x000fe400078ec0ff */
[----:B------:R-:W-:Y:S01]  /*b080*/  LOP3.LUT R56, R57, 0x380, RZ, 0xc0, !PT ;  /* 0x0000038039387812 */ /* 0x000fe200078ec0ff */
[----:B------:R-:W5:Y:S01]  /*b090*/  LD.E.128 R36, desc[UR50][R36.64] ;  /* 0x0000003224247980 */ /* 0x000f62000c101d00 */
[----:B------:R-:W-:Y:S02]  /*b0a0*/  LOP3.LUT R60, R61, 0x380, RZ, 0xc0, !PT ;  /* 0x000003803d3c7812 */ /* 0x000fe400078ec0ff */
[----:B------:R-:W-:Y:S01]  /*b0b0*/  LOP3.LUT R64, R65, 0x380, RZ, 0xc0, !PT ;  /* 0x0000038041407812 */ /* 0x000fe200078ec0ff */
[----:B------:R-:W5:Y:S01]  /*b0c0*/  LD.E.128 R40, desc[UR50][R40.64] ;  /* 0x0000003228287980 */ /* 0x000f62000c101d00 */
[----:B------:R-:W-:-:S02]  /*b0d0*/  LOP3.LUT R68, R69, 0x380, RZ, 0xc0, !PT ;  /* 0x0000038045447812 */ /* 0x000fc400078ec0ff */
[----:B------:R-:W-:Y:S01]  /*b0e0*/  SHF.R.U64 R4, R4, 0x3, RZ ;  /* 0x0000000304047819 */ /* 0x000fe200000012ff */
[----:B------:R-:W5:Y:S01]  /*b0f0*/  LD.E.128 R44, desc[UR50][R44.64] ;  /* 0x000000322c2c7980 */ /* 0x000f62000c101d00 */
[----:B------:R-:W-:Y:S02]  /*b100*/  SHF.R.U64 R52, R52, 0x3, RZ ;  /* 0x0000000334347819 */ /* 0x000fe400000012ff */
[----:B------:R-:W-:Y:S01]  /*b110*/  SHF.R.U64 R56, R56, 0x3, RZ ;  /* 0x0000000338387819 */ /* 0x000fe200000012ff */
[----:B------:R-:W5:Y:S01]  /*b120*/  LD.E.128 R48, desc[UR50][R48.64] ;  /* 0x0000003230307980 */ /* 0x000f62000c101d00 */
[----:B------:R-:W-:Y:S02]  /*b130*/  SHF.R.U64 R60, R60, 0x3, RZ ;  /* 0x000000033c3c7819 */ /* 0x000fe400000012ff */
[----:B------:R-:W-:Y:S02]  /*b140*/  SHF.R.U64 R64, R64, 0x3, RZ ;  /* 0x0000000340407819 */ /* 0x000fe400000012ff */
[----:B------:R-:W-:-:S02]  /*b150*/  SHF.R.U64 R68, R68, 0x3, RZ ;  /* 0x0000000344447819 */ /* 0x000fc400000012ff */
[----:B------:R-:W-:Y:S01]  /*b160*/  LOP3.LUT R2, R7, R2, RZ, 0x3c, !PT ;  /* 0x0000000207027212 */ /* 0x000fe200078e3cff */
[----:B------:R-:W-:Y:S01]  /*b170*/  UIMAD.WIDE.U32 UR10, UR42, UR12, UR10 ;  /* 0x0000000c2a0a72a5 */ /* 0x000fe2000f8e000a */
        /* <DEDUP_REMOVED lines=10> */
[----:B------:R-:W-:Y:S01]  /*b220*/  LOP3.LUT R72, R4, R5, RZ, 0x3c, !PT ;  /* 0x0000000504487212 */ /* 0x000fe200078e3cff */
[----:B------:R-:W-:Y:S01]  /*b230*/  UIMAD UR11, UR42, UR13, UR11 ;  /* 0x0000000d2a0b72a4 */ /* 0x000fe2000f8e020b */
[----:B------:R0:W5:Y:S02]  /*b240*/  LD.E.128 R4, desc[UR50][R2.64] ;  /* 0x0000003202047980 */ /* 0x000164000c101d00 */
[----:B------:R-:W-:-:S02]  /*b250*/  ULDC.64 UR12, c[0x0][0xaf0] ;  /* 0x0002bc00000c7ab9 */ /* 0x000fc40000000a00 */
[----:B------:R-:W-:Y:S01]  /*b260*/  UIMAD UR4, UR4, UR12, URZ ;  /* 0x0000000c040472a4 */ /* 0x000fe2000f8e023f */
[----:B------:R-:W5:Y:S04]  /*b270*/  LD.E.128 R52, desc[UR50][R52.64] ;  /* 0x0000003234347980 */ /* 0x000f68000c101d00 */
[----:B------:R-:W5:Y:S01]  /*b280*/  LD.E.128 R56, desc[UR50][R56.64] ;  /* 0x0000003238387980 */ /* 0x000f62000c101d00 */
[----:B0-----:R-:W-:Y:S02]  /*b290*/  IMAD.U32 R3, RZ, RZ, UR43 ;  /* 0x0000002bff037e24 */ /* 0x001fe4000f8e00ff */
[----:B------:R-:W-:Y:S01]  /*b2a0*/  IMAD R2, R20, 0x20, R81 ;  /* 0x0000002014027824 */ /* 0x000fe200078e0251 */
[----:B------:R-:W5:Y:S03]  /*b2b0*/  LD.E.128 R60, desc[UR50][R60.64] ;  /* 0x000000323c3c7980 */ /* 0x000f66000c101d00 */
[----:B------:R-:W-:Y:S01]  /*b2c0*/  IMAD R76, R3, 0x80, R2 ;  /* 0x00000080034c7824 */ /* 0x000fe200078e0202 */
[----:B------:R-:W-:Y:S01]  /*b2d0*/  UIMAD UR4, UR36, UR13, UR4 ;  /* 0x0000000d240472a4 */ /* 0x000fe2000f8e0204 */
[----:B------:R-:W5:Y:S02]  /*b2e0*/  LD.E.128 R64, desc[UR50][R64.64] ;  /* 0x0000003240407980 */ /* 0x000f64000c101d00 */
[----:B------:R-:W-:Y:S01]  /*b2f0*/  @P1 IMAD.HI.U32 R2, R76, UR14, RZ ;  /* 0x0000000e4c021c27 */ /* 0x000fe2000f8e00ff */
[----:B------:R-:W-:Y:S01]  /*b300*/  UIMAD.WIDE.U32 UR36, UR36, UR12, UR10 ;  /* 0x0000000c242472a5 */ /* 0x000fe2000f8e000a */
[----:B------:R-:W5:Y:S02]  /*b310*/  LD.E.128 R68, desc[UR50][R68.64] ;  /* 0x0000003244447980 */ /* 0x000f64000c101d00 */
[----:B------:R-:W-:Y:S01]  /*b320*/  @UP2 ULDC UR10, c[0x0][0xbf0] ;  /* 0x0002fc00000a2ab9 */ /* 0x000fe20000000800 */
[----:B------:R-:W-:Y:S01]  /*b330*/  IMAD.MOV.U32 R21, RZ, RZ, R76 ;  /* 0x000000ffff157224 */ /* 0x000fe200078e004c */
[----:B------:R-:W-:Y:S01]  /*b340*/  @P1 SHF.R.U32.HI R21, RZ, UR10, R2 ;  /* 0x0000000aff151c19 */ /* 0x000fe20008011602 */
[----:B------:R-:W-:Y:S01]  /*b350*/  UIADD3 UR4, UR37, UR4, URZ ;  /* 0x0000000425047290 */ /* 0x000fe2000fffe03f */
[----:B------:R-:W5:Y:S01]  /*b360*/  LD.E.128 R72, desc[UR50][R72.64] ;  /* 0x0000003248487980 */ /* 0x000f62000c101d00 */
[----:B------:R-:W-:Y:S01]  /*b370*/  ULDC.64 UR10, c[0x0][0xae0] ;  /* 0x0002b800000a7ab9 */ /* 0x000fe20000000a00 */
[--C-:B------:R-:W-:Y:S01]  /*b380*/  SHF.R.S32.HI R20, RZ, 0x1f, R21.reuse ;  /* 0x0000001fff147819 */ /* 0x100fe20000011415 */
[----:B------:R-:W-:Y:S01]  /*b390*/  IMAD.MOV R77, RZ, RZ, -R21 ;  /* 0x000000ffff4d7224 */ /* 0x000fe200078e0a15 */
[----:B------:R-:W-:Y:S01]  /*b3a0*/  @!PT LDS RZ, [RZ] ;  /* 0x00000000fffff984 */ /* 0x000fe20000000800 */
[----:B------:R-:W-:Y:S01]  /*b3b0*/  @!PT LDS RZ, [RZ] ;  /* 0x00000000fffff984 */ /* 0x000fe20000000800 */
[----:B------:R-:W-:Y:S01]  /*b3c0*/  @!PT LDS RZ, [RZ] ;  /* 0x00000000fffff984 */ /* 0x000fe20000000800 */
[----:B------:R-:W-:Y:S01]  /*b3d0*/  @!PT LDS RZ, [RZ] ;  /* 0x00000000fffff984 */ /* 0x000fe20000000800 */
[----:B------:R0:W-:Y:S06]  /*b3e0*/  MEMBAR.ALL.CTA ;  /* 0x0000000000007992 */ /* 0x0001ec0000008000 */
[----:B0-----:R-:W0:Y:S01]  /*b3f0*/  FENCE.VIEW.ASYNC.S ;  /* 0x00000000000073c6 */ /* 0x001e220000000000 */
[----:B------:R-:W-:-:S02]  /*b400*/  IMAD.U32 R3, RZ, RZ, UR37 ;  /* 0x00000025ff037e24 */ /* 0x000fc4000f8e00ff */
[----:B------:R-:W-:Y:S02]  /*b410*/  IMAD R20, R20, UR10, RZ ;  /* 0x0000000a14147c24 */ /* 0x000fe4000f8e02ff */
[----:B------:R-:W-:Y:S02]  /*b420*/  IMAD R77, R77, UR22, R76 ;  /* 0x000000164d4d7c24 */ /* 0x000fe4000f8e024c */
[----:B------:R-:W-:Y:S02]  /*b430*/  IMAD.U32 R2, RZ, RZ, UR36 ;  /* 0x00000024ff027e24 */ /* 0x000fe4000f8e00ff */
[----:B------:R-:W-:Y:S02]  /*b440*/  IMAD.U32 R3, RZ, RZ, UR4 ;  /* 0x00000004ff037e24 */ /* 0x000fe4000f8e00ff */
[C---:B------:R-:W-:Y:S01]  /*b450*/  IMAD R79, R21.reuse, UR11, R20 ;  /* 0x0000000b154f7c24 */ /* 0x040fe2000f8e0214 */
[----:B------:R-:W-:Y:S01]  /*b460*/  SHF.R.S32.HI R20, RZ, 0x1f, R77 ;  /* 0x0000001fff147819 */ /* 0x000fe2000001144d */
[----:B------:R-:W-:Y:S01]  /*b470*/  IMAD.WIDE.U32 R2, R21, UR10, R2 ;  /* 0x0000000a15027c25 */ /* 0x000fe2000f8e0002 */
[----:B------:R-:W-:-:S03]  /*b480*/  ULDC.64 UR10, c[0x0][0xad8] ;  /* 0x0002b600000a7ab9 */ /* 0x000fc60000000a00 */
[----:B------:R-:W-:Y:S02]  /*b490*/  IMAD.IADD R3, R3, 0x1, R79 ;  /* 0x0000000103037824 */ /* 0x000fe400078e024f */
[----:B------:R-:W-:Y:S02]  /*b4a0*/  IMAD R20, R20, UR10, RZ ;  /* 0x0000000a14147c24 */ /* 0x000fe4000f8e02ff */
[----:B------:R-:W-:-:S04]  /*b4b0*/  IMAD.WIDE.U32 R2, R77, UR10, R2 ;  /* 0x0000000a4d027c25 */ /* 0x000fc8000f8e0002 */
[----:B------:R-:W-:Y:S01]  /*b4c0*/  IMAD R21, R77, UR11, R20 ;  /* 0x0000000b4d157c24 */ /* 0x000fe2000f8e0214 */
[----:B------:R-:W-:Y:S01]  /*b4d0*/  ULDC.64 UR10, c[0x0][0xa80] ;  /* 0x0002a000000a7ab9 */ /* 0x000fe20000000a00 */
[----:B------:R-:W-:Y:S01]  /*b4e0*/  IMAD.U32 R82, RZ, RZ, UR43 ;  /* 0x0000002bff527e24 */ /* 0x000fe2000f8e00ff */
[----:B------:R-:W-:Y:S01]  /*b4f0*/  LEA R80, P2, R2, UR10, 0x1 ;  /* 0x0000000a02507c11 */ /* 0x000fe2000f8408ff */
[----:B------:R-:W-:Y:S02]  /*b500*/  IMAD.IADD R3, R3, 0x1, R21 ;  /* 0x0000000103037824 */ /* 0x000fe400078e0215 */
[----:B------:R-:W-:Y:S01]  /*b510*/  IMAD R82, R82, 0x80, R81 ;  /* 0x0000008052527824 */ /* 0x000fe200078e0251 */
[----:B------:R-:W-:Y:S02]  /*b520*/  UIADD3 UR8, UR8, 0x38820, URZ ;  /* 0x0003882008087890 */ /* 0x000fe4000fffe03f */
[----:B------:R-:W-:Y:S02]  /*b530*/  LEA.HI.X R81, R2, UR11, R3, 0x1, P2 ;  /* 0x0000000b02517c11 */ /* 0x000fe400090f0c03 */
[C---:B------:R-:W-:Y:S01]  /*b540*/  ISETP.GE.AND P2, PT, R82.reuse, UR9, PT ;  /* 0x0000000952007c0c */ /* 0x040fe2000bf46270 */
[----:B------:R-:W-:Y:S01]  /*b550*/  UPRMT UR8, URZ, 0x654, UR8 ;  /* 0x000006543f087896 */ /* 0x000fe20008000008 */
[----:B------:R-:W-:-:S02]  /*b560*/  VIADD R20, R82, 0x20 ;  /* 0x0000002052147836 */ /* 0x000fc40000000000 */
[----:B------:R-:W-:Y:S02]  /*b570*/  VIADD R76, R82, 0x40 ;  /* 0x00000040524c7836 */ /* 0x000fe40000000000 */
[C---:B------:R-:W-:Y:S02]  /*b580*/  VIADD R84, R0.reuse, 0x40 ;  /* 0x0000004000547836 */ /* 0x040fe40000000000 */
[C---:B------:R-:W-:Y:S02]  /*b590*/  VIADD R86, R0.reuse, 0x80 ;  /* 0x0000008000567836 */ /* 0x040fe40000000000 */
[----:B------:R-:W-:Y:S01]  /*b5a0*/  VIADD R88, R0, 0xc0 ;  /* 0x000000c000587836 */ /* 0x000fe20000000000 */
[----:B0-----:R-:W-:Y:S01]  /*b5b0*/  SYNCS.ARRIVE.TRANS64.RED.A1T0 RZ, [UR8], RZ ;  /* 0x000000ffffff79a7 */ /* 0x001fe20008100408 */
[----:B------:R0:W1:Y:S01]  /*b5c0*/  SHFL.IDX PT, R83, R80, RZ, 0x181f ;  /* 0x00181fff50537589 */ /* 0x00006200000e0000 */
[----:B------:R-:W-:Y:S03]  /*b5d0*/  BSSY B1, `(.L_x_173) ;  /* 0x000001a000017945 */ /* 0x000fe60003800000 */
[----:B------:R0:W2:Y:S01]  /*b5e0*/  SHFL.IDX PT, R79, R81, RZ, 0x181f ;  /* 0x00181fff514f7589 */ /* 0x0000a200000e0000 */
[----:B------:R-:W-:-:S02]  /*b5f0*/  ISETP.GE.AND P1, PT, R20, UR9, PT ;  /* 0x0000000914007c0c */ /* 0x000fc4000bf26270 */
[----:B------:R-:W-:Y:S02]  /*b600*/  ISETP.GE.AND P0, PT, R76, UR9, PT ;  /* 0x000000094c007c0c */ /* 0x000fe4000bf06270 */
[----:B------:R-:W-:Y:S02]  /*b610*/  SHF.R.S32.HI R90, RZ, 0x1f, R0 ;  /* 0x0000001fff5a7819 */ /* 0x000fe40000011400 */
[----:B------:R-:W-:Y:S02]  /*b620*/  SHF.R.S32.HI R85, RZ, 0x1f, R84 ;  /* 0x0000001fff557819 */ /* 0x000fe40000011454 */
[----:B------:R-:W-:Y:S02]  /*b630*/  SHF.R.S32.HI R87, RZ, 0x1f, R86 ;  /* 0x0000001fff577819 */ /* 0x000fe40000011456 */
[----:B------:R-:W-:Y:S01]  /*b640*/  SHF.R.S32.HI R89, RZ, 0x1f, R88 ;  /* 0x0000001fff597819 */ /* 0x000fe20000011458 */
[----:B0-----:R-:W-:Y:S06]  /*b650*/  @P2 BRA `(.L_x_174) ;  /* 0x0000000000442947 */ /* 0x001fec0003800000 */
[----:B------:R-:W-:Y:S02]  /*b660*/  ULDC UR4, c[0x0][0xac8] ;  /* 0x0002b20000047ab9 */ /* 0x000fe40000000800 */
[----:B------:R-:W-:Y:S02]  /*b670*/  ISETP.GE.AND P5, PT, R0, UR4, PT ;  /* 0x0000000400007c0c */ /* 0x000fe4000bfa6270 */
[----:B------:R-:W-:Y:S02]  /*b680*/  ISETP.GE.AND P4, PT, R84, UR4, PT ;  /* 0x0000000454007c0c */ /* 0x000fe4000bf86270 */
[----:B------:R-:W-:Y:S02]  /*b690*/  ISETP.GE.AND P3, PT, R86, UR4, PT ;  /* 0x0000000456007c0c */ /* 0x000fe4000bf66270 */
[----:B------:R-:W-:-:S07]  /*b6a0*/  ISETP.GE.AND P2, PT, R88, UR4, PT ;  /* 0x0000000458007c0c */ /* 0x000fce000bf46270 */
[----:B-1----:R-:W-:-:S04]  /*b6b0*/  @!P5 LEA R2, P6, R0, R83, 0x1 ;  /* 0x000000530002d211 */ /* 0x002fc800078c08ff */
[----:B--2---:R-:W-:Y:S02]  /*b6c0*/  @!P5 LEA.HI.X R3, R0, R79, R90, 0x1, P6 ;  /* 0x0000004f0003d211 */ /* 0x004fe400030f0c5a */
[----:B------:R-:W-:-:S03]  /*b6d0*/  @!P4 LEA R20, P6, R84, R83, 0x1 ;  /* 0x000000535414c211 */ /* 0x000fc600078c08ff */
[----:B-----5:R0:W-:Y:S01]  /*b6e0*/  @!P5 ST.E.128 desc[UR50][R2.64], R4 ;  /* 0x000000040200d985 */ /* 0x0201e2000c101d32 */
[----:B------:R-:W-:Y:S02]  /*b6f0*/  @!P4 LEA.HI.X R21, R84, R79, R85, 0x1, P6 ;  /* 0x0000004f5415c211 */ /* 0x000fe400030f0c55 */
[----:B------:R-:W-:-:S03]  /*b700*/  @!P3 LEA R76, P6, R86, R83, 0x1 ;  /* 0x00000053564cb211 */ /* 0x000fc600078c08ff */
[----:B------:R0:W-:Y:S01]  /*b710*/  @!P4 ST.E.128 desc[UR50][R20.64], R28 ;  /* 0x0000001c1400c985 */ /* 0x0001e2000c101d32 */
[----:B------:R-:W-:Y:S02]  /*b720*/  @!P3 LEA.HI.X R77, R86, R79, R87, 0x1, P6 ;  /* 0x0000004f564db211 */ /* 0x000fe400030f0c57 */
[----:B------:R-:W-:-:S03]  /*b730*/  @!P2 LEA R78, P6, R88, R83, 0x1 ;  /* 0x00000053584ea211 */ /* 0x000fc600078c08ff */
[----:B------:R0:W-:Y:S01]  /*b740*/  @!P3 ST.E.128 desc[UR50][R76.64], R44 ;  /* 0x0000002c4c00b985 */ /* 0x0001e2000c101d32 */
[----:B------:R-:W-:-:S05]  /*b750*/  @!P2 LEA.HI.X R79, R88, R79, R89, 0x1, P6 ;  /* 0x0000004f584fa211 */ /* 0x000fca00030f0c59 */
[----:B------:R0:W-:Y:S04]  /*b760*/  @!P2 ST.E.128 desc[UR50][R78.64], R60 ;  /* 0x0000003c4e00a985 */ /* 0x0001e8000c101d32 */
.L_x_174:
[----:B------:R-:W-:Y:S05]  /*b770*/  BSYNC B1 ;  /* 0x0000000000017941 */ /* 0x000fea0003800000 */
.L_x_173:
[----:B0-----:R0:W3:Y:S01]  /*b780*/  SHFL.IDX PT, R21, R81, 0x1, 0x181f ;  /* 0x00381f0051157f89 */ /* 0x0010e200000e0000 */
[----:B------:R-:W-:Y:S03]  /*b790*/  BSSY B1, `(.L_x_175) ;  /* 0x0000014000017945 */ /* 0x000fe60003800000 */
[----:B-----5:R0:W4:Y:S01]  /*b7a0*/  SHFL.IDX PT, R7, R80, 0x1, 0x181f ;  /* 0x00381f0050077f89 */ /* 0x02012200000e0000 */
[----:B------:R-:W-:Y:S05]  /*b7b0*/  @P1 BRA `(.L_x_176) ;  /* 0x0000000000441947 */ /* 0x000fea0003800000 */
[----:B------:R-:W-:Y:S02]  /*b7c0*/  ULDC UR4, c[0x0][0xac8] ;  /* 0x0002b20000047ab9 */ /* 0x000fe40000000800 */
[----:B------:R-:W-:Y:S02]  /*b7d0*/  ISETP.GE.AND P4, PT, R0, UR4, PT ;  /* 0x0000000400007c0c */ /* 0x000fe4000bf86270 */
[----:B------:R-:W-:Y:S02]  /*b7e0*/  ISETP.GE.AND P3, PT, R84, UR4, PT ;  /* 0x0000000454007c0c */ /* 0x000fe4000bf66270 */
[----:B------:R-:W-:Y:S02]  /*b7f0*/  ISETP.GE.AND P2, PT, R86, UR4, PT ;  /* 0x0000000456007c0c */ /* 0x000fe4000bf46270 */
[----:B------:R-:W-:-:S07]  /*b800*/  ISETP.GE.AND P1, PT, R88, UR4, PT ;  /* 0x0000000458007c0c */ /* 0x000fce000bf26270 */
[-C--:B----4-:R-:W-:Y:S02]  /*b810*/  @!P4 LEA R2, P6, R0, R7.reuse, 0x1 ;  /* 0x000000070002c211 */ /* 0x090fe400078c08ff */
[----:B------:R-:W-:Y:S02]  /*b820*/  @!P3 LEA R4, P5, R84, R7, 0x1 ;  /* 0x000000075404b211 */ /* 0x000fe400078a08ff */
[----:B---3--:R-:W-:Y:S02]  /*b830*/  @!P4 LEA.HI.X R3, R0, R21, R90, 0x1, P6 ;  /* 0x000000150003c211 */ /* 0x008fe400030f0c5a */
[----:B------:R-:W-:Y:S02]  /*b840*/  @!P2 LEA R6, P6, R86, R7, 0x1 ;  /* 0x000000075606a211 */ /* 0x000fe400078c08ff */
[----:B------:R-:W-:Y:S01]  /*b850*/  @!P3 LEA.HI.X R5, R84, R21, R85, 0x1, P5 ;  /* 0x000000155405b211 */ /* 0x000fe200028f0c55 */
[----:B------:R3:W-:Y:S01]  /*b860*/  @!P4 ST.E.128 desc[UR50][R2.64], R8 ;  /* 0x000000080200c985 */ /* 0x0007e2000c101d32 */
[----:B------:R-:W-:-:S02]  /*b870*/  @!P1 LEA R20, P5, R88, R7, 0x1 ;  /* 0x0000000758149211 */ /* 0x000fc400078a08ff */
[-C--:B------:R-:W-:Y:S01]  /*b880*/  @!P2 LEA.HI.X R7, R86, R21.reuse, R87, 0x1, P6 ;  /* 0x000000155607a211 */ /* 0x080fe200030f0c57 */
[----:B------:R3:W-:Y:S01]  /*b890*/  @!P3 ST.E.128 desc[UR50][R4.64], R32 ;  /* 0x000000200400b985 */ /* 0x0007e2000c101d32 */
[----:B------:R-:W-:-:S03]  /*b8a0*/  @!P1 LEA.HI.X R21, R88, R21, R89, 0x1, P5 ;  /* 0x0000001558159211 */ /* 0x000fc600028f0c59 */
[----:B------:R3:W-:Y:S04]  /*b8b0*/  @!P2 ST.E.128 desc[UR50][R6.64], R48 ;  /* 0x000000300600a985 */ /* 0x0007e8000c101d32 */
[----:B------:R3:W-:Y:S02]  /*b8c0*/  @!P1 ST.E.128 desc[UR50][R20.64], R64 ;  /* 0x0000004014009985 */ /* 0x0007e4000c101d32 */
.L_x_176:
[----:B------:R-:W-:Y:S05]  /*b8d0*/  BSYNC B1 ;  /* 0x0000000000017941 */ /* 0x000fea0003800000 */
.L_x_175:
[----:B---3--:R3:W0:Y:S01]  /*b8e0*/  SHFL.IDX PT, R9, R81, 0x2, 0x181f ;  /* 0x00581f0051097f89 */ /* 0x00862200000e0000 */
[----:B------:R-:W-:Y:S03]  /*b8f0*/  BSSY B1, `(.L_x_177) ;  /* 0x0000014000017945 */ /* 0x000fe60003800000 */
[----:B------:R3:W0:Y:S01]  /*b900*/  SHFL.IDX PT, R5, R80, 0x2, 0x181f ;  /* 0x00581f0050057f89 */ /* 0x00062200000e0000 */
[----:B------:R-:W-:Y:S05]  /*b910*/  @P0 BRA `(.L_x_178) ;  /* 0x0000000000440947 */ /* 0x000fea0003800000 */
[----:B------:R-:W-:Y:S02]  /*b920*/  ULDC UR4, c[0x0][0xac8] ;  /* 0x0002b20000047ab9 */ /* 0x000fe40000000800 */
[----:B------:R-:W-:Y:S02]  /*b930*/  ISETP.GE.AND P3, PT, R0, UR4, PT ;  /* 0x0000000400007c0c */ /* 0x000fe4000bf66270 */
[----:B------:R-:W-:Y:S02]  /*b940*/  ISETP.GE.AND P2, PT, R84, UR4, PT ;  /* 0x0000000454007c0c */ /* 0x000fe4000bf46270 */
[----:B------:R-:W-:Y:S02]  /*b950*/  ISETP.GE.AND P1, PT, R86, UR4, PT ;  /* 0x0000000456007c0c */ /* 0x000fe4000bf26270 */
[----:B------:R-:W-:-:S07]  /*b960*/  ISETP.GE.AND P0, PT, R88, UR4, PT ;  /* 0x0000000458007c0c */ /* 0x000fce000bf06270 */
[-C--:B0-----:R-:W-:Y:S02]  /*b970*/  @!P3 LEA R2, P6, R0, R5.reuse, 0x1 ;  /* 0x000000050002b211 */ /* 0x081fe400078c08ff */
[-C--:B------:R-:W-:Y:S02]  /*b980*/  @!P2 LEA R4, P5, R84, R5.reuse, 0x1 ;  /* 0x000000055404a211 */ /* 0x080fe400078a08ff */
[----:B------:R-:W-:Y:S02]  /*b990*/  @!P1 LEA R6, P4, R86, R5, 0x1 ;  /* 0x0000000556069211 */ /* 0x000fe400078808ff */
[----:B------:R-:W-:Y:S02]  /*b9a0*/  @!P3 LEA.HI.X R3, R0, R9, R90, 0x1, P6 ;  /* 0x000000090003b211 */ /* 0x000fe400030f0c5a */
[----:B------:R-:W-:Y:S02]  /*b9b0*/  @!P0 LEA R8, P6, R88, R5, 0x1 ;  /* 0x0000000558088211 */ /* 0x000fe400078c08ff */
[-C--:B------:R-:W-:Y:S01]  /*b9c0*/  @!P2 LEA.HI.X R5, R84, R9.reuse, R85, 0x1, P5 ;  /* 0x000000095405a211 */ /* 0x080fe200028f0c55 */
[----:B------:R0:W-:Y:S01]  /*b9d0*/  @!P3 ST.E.128 desc[UR50][R2.64], R12 ;  /* 0x0000000c0200b985 */ /* 0x0001e2000c101d32 */
[----:B----4-:R-:W-:-:S02]  /*b9e0*/  @!P1 LEA.HI.X R7, R86, R9, R87, 0x1, P4 ;  /* 0x0000000956079211 */ /* 0x010fc400020f0c57 */
[----:B------:R-:W-:Y:S01]  /*b9f0*/  @!P0 LEA.HI.X R9, R88, R9, R89, 0x1, P6 ;  /* 0x0000000958098211 */ /* 0x000fe200030f0c59 */
[----:B------:R0:W-:Y:S04]  /*ba00*/  @!P2 ST.E.128 desc[UR50][R4.64], R36 ;  /* 0x000000240400a985 */ /* 0x0001e8000c101d32 */
[----:B------:R0:W-:Y:S04]  /*ba10*/  @!P1 ST.E.128 desc[UR50][R6.64], R52 ;  /* 0x0000003406009985 */ /* 0x0001e8000c101d32 */
[----:B------:R0:W-:Y:S02]  /*ba20*/  @!P0 ST.E.128 desc[UR50][R8.64], R68 ;  /* 0x0000004408008985 */ /* 0x0001e4000c101d32 */
.L_x_178:
[----:B------:R-:W-:Y:S05]  /*ba30*/  BSYNC B1 ;  /* 0x0000000000017941 */ /* 0x000fea0003800000 */
.L_x_177:
[----:B0-----:R-:W-:Y:S01]  /*ba40*/  VIADD R2, R82, 0x60 ;  /* 0x0000006052027836 */ /* 0x001fe20000000000 */
[----:B---3--:R-:W0:Y:S04]  /*ba50*/  SHFL.IDX PT, R81, R81, 0x3, 0x181f ;  /* 0x00781f0051517f89 */ /* 0x008e2800000e0000 */
[----:B------:R-:W-:Y:S01]  /*ba60*/  ISETP.GE.AND P0, PT, R2, UR9, PT ;  /* 0x0000000902007c0c */ /* 0x000fe2000bf06270 */
[----:B------:R3:W0:-:S12]  /*ba70*/  SHFL.IDX PT, R9, R80, 0x3, 0x181f ;  /* 0x00781f0050097f89 */ /* 0x00061800000e0000 */
[----:B---3--:R-:W-:Y:S05]  /*ba80*/  @P0 BRA `(.L_x_179) ;  /* 0x00000028002c0947 */ /* 0x008fea0003800000 */
[----:B------:R-:W-:Y:S02]  /*ba90*/  ULDC UR4, c[0x0][0xac8] ;  /* 0x0002b20000047ab9 */ /* 0x000fe40000000800 */
[----:B------:R-:W-:Y:S02]  /*baa0*/  ISETP.GE.AND P3, PT, R0, UR4, PT ;  /* 0x0000000400007c0c */ /* 0x000fe4000bf66270 */
[----:B------:R-:W-:Y:S02]  /*bab0*/  ISETP.GE.AND P4, PT, R84, UR4, PT ;  /* 0x0000000454007c0c */ /* 0x000fe4000bf86270 */
[----:B------:R-:W-:-:S09]  /*bac0*/  ISETP.GE.AND P5, PT, R86, UR4, PT ;  /* 0x0000000456007c0c */ /* 0x000fd2000bfa6270 */
[-C--:B0-----:R-:W-:Y:S02]  /*bad0*/  @!P3 LEA R2, P0, R0, R9.reuse, 0x1 ;  /* 0x000000090002b211 */ /* 0x081fe400078008ff */
[-C--:B------:R-:W-:Y:S02]  /*bae0*/  @!P4 LEA R4, P1, R84, R9.reuse, 0x1 ;  /* 0x000000095404c211 */ /* 0x080fe400078208ff */
[----:B------:R-:W-:Y:S02]  /*baf0*/  @!P5 LEA R6, P2, R86, R9, 0x1 ;  /* 0x000000095606d211 */ /* 0x000fe400078408ff */
[-C--:B------:R-:W-:Y:S02]  /*bb00*/  @!P3 LEA.HI.X R3, R0, R81.reuse, R90, 0x1, P0 ;  /* 0x000000510003b211 */ /* 0x080fe400000f0c5a */
[-C--:B------:R-:W-:Y:S02]  /*bb10*/  @!P4 LEA.HI.X R5, R84, R81.reuse, R85, 0x1, P1 ;  /* 0x000000515405c211 */ /* 0x080fe400008f0c55 */
[----:B----4-:R-:W-:Y:S01]  /*bb20*/  @!P5 LEA.HI.X R7, R86, R81, R87, 0x1, P2 ;  /* 0x000000515607d211 */ /* 0x010fe200010f0c57 */
[----:B------:R3:W-:Y:S01]  /*bb30*/  @!P3 ST.E.128 desc[UR50][R2.64], R24 ;  /* 0x000000180200b985 */ /* 0x0007e2000c101d32 */
[----:B------:R-:W-:-:S03]  /*bb40*/  ISETP.GE.AND P0, PT, R88, UR4, PT ;  /* 0x0000000458007c0c */ /* 0x000fc6000bf06270 */
[----:B------:R3:W-:Y:S04]  /*bb50*/  @!P4 ST.E.128 desc[UR50][R4.64], R40 ;  /* 0x000000280400c985 */ /* 0x0007e8000c101d32 */
[----:B------:R3:W-:Y:S06]  /*bb60*/  @!P5 ST.E.128 desc[UR50][R6.64], R56 ;  /* 0x000000380600d985 */ /* 0x0007ec000c101d32 */
[----:B------:R-:W-:Y:S05]  /*bb70*/  @P0 BRA `(.L_x_179) ;  /* 0x0000002400f00947 */ /* 0x000fea0003800000 */
[----:B---3--:R-:W-:-:S04]  /*bb80*/  LEA R2, P0, R88, R9, 0x1 ;  /* 0x0000000958027211 */ /* 0x008fc800078008ff */
[----:B------:R-:W-:-:S05]  /*bb90*/  LEA.HI.X R3, R88, R81, R89, 0x1, P0 ;  /* 0x0000005158037211 */ /* 0x000fca00000f0c59 */
[----:B------:R0:W-:Y:S01]  /*bba0*/  ST.E.128 desc[UR50][R2.64], R72 ;  /* 0x0000004802007985 */ /* 0x0001e2000c101d32 */
[----:B------:R-:W-:Y:S05]  /*bbb0*/  BRA `(.L_x_179) ;  /* 0x0000002400e07947 */ /* 0x000fea0003800000 */
.L_x_172:
[----:B------:R-:W-:Y:S01]  /*bbc0*/  ULDC.64 UR14, c[0x0][0xb08] ;  /* 0x0002c200000e7ab9 */ /* 0x000fe20000000a00 */
[----:B------:R-:W-:Y:S01]  /*bbd0*/  IMAD.MOV.U32 R71, RZ, RZ, R76 ;  /* 0x000000ffff477224 */ /* 0x000fe200078e004c */
[----:B------:R-:W-:Y:S01]  /*bbe0*/  UIMAD UR12, UR16, UR14, URZ ;  /* 0x0000000e100c72a4 */ /* 0x000fe2000f8e023f */
[----:B------:R-:W-:Y:S01]  /*bbf0*/  ISETP.GE.AND P0, PT, R77, UR9, PT ;  /* 0x000000094d007c0c */ /* 0x000fe2000bf06270 */
[----:B------:R-:W-:Y:S01]  /*bc00*/  UIMAD.WIDE.U32 UR10, UR4, UR14, URZ ;  /* 0x0000000e040a72a5 */ /* 0x000fe2000f8e003f */
[C---:B------:R-:W-:Y:S01]  /*bc10*/  VIADD R93, R16.reuse, 0x90 ;  /* 0x00000090105d7836 */ /* 0x040fe20000000000 */
[----:B------:R-:W-:Y:S01]  /*bc20*/  UIMAD UR12, UR4, UR15, UR12 ;  /* 0x0000000f040c72a4 */ /* 0x000fe2000f8e020c */
[C---:B------:R-:W-:Y:S01]  /*bc30*/  VIADD R95, R16.reuse, 0x88 ;  /* 0x00000088105f7836 */ /* 0x040fe20000000000 */
[----:B------:R-:W-:Y:S01]  /*bc40*/  USHF.R.S32.HI UR4, URZ, 0x1f, UR36 ;  /* 0x0000001f3f047899 */ /* 0x000fe20008011424 */
[C---:B------:R-:W-:Y:S01]  /*bc50*/  VIADD R161, R16.reuse, 0x80 ;  /* 0x0000008010a17836 */ /* 0x040fe20000000000 */
[----:B------:R-:W-:Y:S01]  /*bc60*/  UIADD3 UR11, UR11, UR12, URZ ;  /* 0x0000000c0b0b7290 */ /* 0x000fe2000fffe03f */
[C---:B------:R-:W-:Y:S01]  /*bc70*/  VIADD R163, R16.reuse, 0x78 ;  /* 0x0000007810a37836 */ /* 0x040fe20000000000 */
[----:B------:R-:W-:Y:S01]  /*bc80*/  ULDC.64 UR14, c[0x0][0xb40] ;  /* 0x0002d000000e7ab9 */ /* 0x000fe20000000a00 */
[----:B------:R-:W-:Y:S01]  /*bc90*/  ULDC.64 UR12, c[0x0][0xb38] ;  /* 0x0002ce00000c7ab9 */ /* 0x000fe20000000a00 */
[----:B------:R-:W-:Y:S01]  /*bca0*/  UIMAD UR4, UR4, UR14, URZ ;  /* 0x0000000e040472a4 */ /* 0x000fe2000f8e023f */
[C---:B------:R-:W-:Y:S01]  /*bcb0*/  VIADD R165, R16.reuse, 0x70 ;  /* 0x0000007010a57836 */ /* 0x040fe20000000000 */
[----:B------:R-:W-:Y:S01]  /*bcc0*/  UIMAD.WIDE.U32 UR10, UR42, UR12, UR10 ;  /* 0x0000000c2a0a72a5 */ /* 0x000fe2000f8e000a */
[C---:B------:R-:W-:Y:S01]  /*bcd0*/  VIADD R167, R16.reuse, 0x68 ;  /* 0x0000006810a77836 */ /* 0x040fe20000000000 */
[----:B------:R-:W-:Y:S01]  /*bce0*/  UIMAD UR4, UR36, UR15, UR4 ;  /* 0x0000000f240472a4 */ /* 0x000fe2000f8e0204 */
[C---:B------:R-:W-:Y:S01]  /*bcf0*/  VIADD R169, R16.reuse, 0x60 ;  /* 0x0000006010a97836 */ /* 0x040fe20000000000 */
[----:B------:R-:W-:Y:S01]  /*bd00*/  UIMAD UR11, UR42, UR13, UR11 ;  /* 0x0000000d2a0b72a4 */ /* 0x000fe2000f8e020b */
[C---:B------:R-:W-:Y:S01]  /*bd10*/  VIADD R171, R16.reuse, 0x58 ;  /* 0x0000005810ab7836 */ /* 0x040fe20000000000 */
[----:B------:R-:W-:Y:S01]  /*bd20*/  UIADD3 UR8, UR8, 0x38820, URZ ;  /* 0x0003882008087890 */ /* 0x000fe2000fffe03f */
[C---:B------:R-:W-:Y:S01]  /*bd30*/  VIADD R173, R16.reuse, 0x50 ;  /* 0x0000005010ad7836 */ /* 0x040fe20000000000 */
[----:B------:R-:W-:Y:S01]  /*bd40*/  UIMAD.WIDE.U32 UR36, UR36, UR14, UR10 ;  /* 0x0000000e242472a5 */ /* 0x000fe2000f8e000a */
[----:B------:R-:W-:Y:S01]  /*bd50*/  VIADD R175, R16, 0x48 ;  /* 0x0000004810af7836 */ /* 0x000fe20000000000 */
[----:B------:R-:W-:Y:S01]  /*bd60*/  ULDC.64 UR12, c[0x0][0xb48] ;  /* 0x0002d200000c7ab9 */ /* 0x000fe20000000a00 */
[----:B------:R-:W-:Y:S01]  /*bd70*/  @UP2 ULDC UR10, c[0x0][0xbec] ;  /* 0x0002fb00000a2ab9 */ /* 0x000fe20000000800 */
[----:B------:R-:W-:Y:S01]  /*bd80*/  UIADD3 UR11, UR37, UR4, URZ ;  /* 0x00000004250b7290 */ /* 0x000fe2000fffe03f */
[----:B------:R-:W-:Y:S01]  /*bd90*/  @P1 IMAD.HI.U32 R0, R76, UR10, RZ ;  /* 0x0000000a4c001c27 */ /* 0x000fe2000f8e00ff */
[----:B------:R-:W-:Y:S01]  /*bda0*/  UPRMT UR8, URZ, 0x654, UR8 ;  /* 0x000006543f087896 */ /* 0x000fe20008000008 */
[----:B------:R-:W-:Y:S01]  /*bdb0*/  BSSY B1, `(.L_x_180) ;  /* 0x00000d9000017945 */ /* 0x000fe20003800000 */
[----:B------:R-:W-:Y:S01]  /*bdc0*/  @UP2 ULDC UR4, c[0x0][0xbf0] ;  /* 0x0002fc0000042ab9 */ /* 0x000fe20000000800 */
[----:B------:R-:W-:Y:S01]  /*bdd0*/  UMOV UR10, UR36 ;  /* 0x00000024000a7c82 */ /* 0x000fe20008000000 */
[----:B------:R-:W-:Y:S01]  /*bde0*/  @P1 SHF.R.U32.HI R71, RZ, UR4, R0 ;  /* 0x00000004ff471c19 */ /* 0x000fe20008011600 */
[----:B------:R-:W-:Y:S01]  /*bdf0*/  UIMAD.WIDE.U32 UR10, UR39, UR12, UR10 ;  /* 0x0000000c270a72a5 */ /* 0x000fe2000f8e000a */
[C---:B------:R-:W-:Y:S01]  /*be00*/  VIADD R177, R16.reuse, 0x40 ;  /* 0x0000004010b17836 */ /* 0x040fe20000000000 */
[----:B------:R-:W-:Y:S01]  /*be10*/  SHF.R.S32.HI R78, RZ, 0x1f, R18 ;  /* 0x0000001fff4e7819 */ /* 0x000fe20000011412 */
[----:B------:R-:W-:Y:S01]  /*be20*/  VIADD R179, R16, 0x38 ;  /* 0x0000003810b37836 */ /* 0x000fe20000000000 */
[--C-:B------:R-:W-:Y:S01]  /*be30*/  SHF.R.S32.HI R0, RZ, 0x1f, R71.reuse ;  /* 0x0000001fff007819 */ /* 0x100fe20000011447 */
[----:B------:R-:W-:Y:S01]  /*be40*/  IMAD.MOV R73, RZ, RZ, -R71 ;  /* 0x000000ffff497224 */ /* 0x000fe200078e0a47 */
[----:B------:R-:W-:-:S02]  /*be50*/  UIMAD UR39, UR39, UR13, UR11 ;  /* 0x0000000d272772a4 */ /* 0x000fc4000f8e020b */
[----:B------:R-:W-:Y:S01]  /*be60*/  IMAD.U32 R69, RZ, RZ, UR11 ;  /* 0x0000000bff457e24 */ /* 0x000fe2000f8e00ff */
[----:B------:R-:W-:Y:S01]  /*be70*/  SYNCS.ARRIVE.TRANS64.RED.A1T0 RZ, [UR8], RZ ;  /* 0x000000ffffff79a7 */ /* 0x000fe20008100408 */
[----:B------:R-:W-:Y:S01]  /*be80*/  ULDC.64 UR12, c[0x0][0xb30] ;  /* 0x0002cc00000c7ab9 */ /* 0x000fe20000000a00 */
[----:B------:R-:W-:Y:S01]  /*be90*/  IMAD R73, R73, UR22, R76 ;  /* 0x0000001649497c24 */ /* 0x000fe2000f8e024c */
[----:B------:R-:W-:Y:S01]  /*bea0*/  SHF.R.S32.HI R79, RZ, 0x1f, R19 ;  /* 0x0000001fff4f7819 */ /* 0x000fe20000011413 */
[----:B------:R-:W-:Y:S01]  /*beb0*/  IMAD R0, R0, UR12, RZ ;  /* 0x0000000c00007c24 */ /* 0x000fe2000f8e02ff */
[----:B------:R-:W-:Y:S01]  /*bec0*/  SHF.R.S32.HI R80, RZ, 0x1f, R22 ;  /* 0x0000001fff507819 */ /* 0x000fe20000011416 */
[----:B------:R-:W-:Y:S01]  /*bed0*/  IMAD.U32 R68, RZ, RZ, UR10 ;  /* 0x0000000aff447e24 */ /* 0x000fe2000f8e00ff */
[----:B------:R-:W-:Y:S01]  /*bee0*/  ULDC.64 UR10, c[0x0][0xb28] ;  /* 0x0002ca00000a7ab9 */ /* 0x000fe20000000a00 */
[----:B------:R-:W-:Y:S01]  /*bef0*/  IMAD.U32 R69, RZ, RZ, UR39 ;  /* 0x00000027ff457e24 */ /* 0x000fe2000f8e00ff */
[----:B------:R-:W-:Y:S01]  /*bf00*/  SHF.R.S32.HI R81, RZ, 0x1f, R23 ;  /* 0x0000001fff517819 */ /* 0x000fe20000011417 */
[C---:B------:R-:W-:Y:S01]  /*bf10*/  IMAD R75, R71.reuse, UR13, R0 ;  /* 0x0000000d474b7c24 */ /* 0x040fe2000f8e0200 */
[----:B------:R-:W-:Y:S01]  /*bf20*/  SHF.R.S32.HI R0, RZ, 0x1f, R73 ;  /* 0x0000001fff007819 */ /* 0x000fe20000011449 */
[----:B------:R-:W-:Y:S01]  /*bf30*/  IMAD.WIDE.U32 R68, R71, UR12, R68 ;  /* 0x0000000c47447c25 */ /* 0x000fe2000f8e0044 */
[----:B------:R-:W-:-:S02]  /*bf40*/  SHF.R.S32.HI R82, RZ, 0x1f, R232 ;  /* 0x0000001fff527819 */ /* 0x000fc400000114e8 */
[----:B------:R-:W-:Y:S01]  /*bf50*/  SHF.R.S32.HI R83, RZ, 0x1f, R233 ;  /* 0x0000001fff537819 */ /* 0x000fe200000114e9 */
[----:B------:R-:W-:Y:S01]  /*bf60*/  IMAD R0, R0, UR10, RZ ;  /* 0x0000000a00007c24 */ /* 0x000fe2000f8e02ff */
[----:B------:R-:W-:Y:S01]  /*bf70*/  SHF.R.S32.HI R88, RZ, 0x1f, R234 ;  /* 0x0000001fff587819 */ /* 0x000fe200000114ea */
[----:B------:R-:W-:Y:S01]  /*bf80*/  IMAD.IADD R69, R69, 0x1, R75 ;  /* 0x0000000145457824 */ /* 0x000fe200078e024b */
[----:B------:R-:W-:Y:S01]  /*bf90*/  SHF.R.S32.HI R89, RZ, 0x1f, R235 ;  /* 0x0000001fff597819 */ /* 0x000fe200000114eb */
[C---:B------:R-:W-:Y:S01]  /*bfa0*/  IMAD R75, R73.reuse, UR11, R0 ;  /* 0x0000000b494b7c24 */ /* 0x040fe2000f8e0200 */
[----:B------:R-:W-:Y:S01]  /*bfb0*/  SHF.R.S32.HI R90, RZ, 0x1f, R236 ;  /* 0x0000001fff5a7819 */ /* 0x000fe200000114ec */
[----:B------:R-:W-:Y:S01]  /*bfc0*/  IMAD.WIDE.U32 R68, R73, UR10, R68 ;  /* 0x0000000a49447c25 */ /* 0x000fe2000f8e0044 */
[----:B------:R-:W-:Y:S01]  /*bfd0*/  ULDC.64 UR10, c[0x0][0xb00] ;  /* 0x0002c000000a7ab9 */ /* 0x000fe20000000a00 */
[----:B------:R-:W-:Y:S02]  /*bfe0*/  SHF.R.S32.HI R91, RZ, 0x1f, R237 ;  /* 0x0000001fff5b7819 */ /* 0x000fe400000114ed */
[----:B------:R-:W-:Y:S01]  /*bff0*/  IMAD.IADD R75, R69, 0x1, R75 ;  /* 0x00000001454b7824 */ /* 0x000fe200078e024b */
[----:B------:R-:W-:Y:S01]  /*c000*/  LEA R0, P1, R68, UR10, 0x2 ;  /* 0x0000000a44007c11 */ /* 0x000fe2000f8210ff */
[C---:B------:R-:W-:Y:S01]  /*c010*/  VIADD R181, R16.reuse, 0x30 ;  /* 0x0000003010b57836 */ /* 0x040fe20000000000 */
[----:B------:R-:W-:Y:S01]  /*c020*/  SHF.R.S32.HI R93, RZ, 0x1f, R93 ;  /* 0x0000001fff5d7819 */ /* 0x000fe2000001145d */
[----:B------:R-:W-:Y:S01]  /*c030*/  VIADD R183, R16, 0x28 ;  /* 0x0000002810b77836 */ /* 0x000fe20000000000 */
[----:B------:R-:W-:Y:S01]  /*c040*/  LEA.HI.X R75, R68, UR11, R75, 0x2, P1 ;  /* 0x0000000b444b7c11 */ /* 0x000fe200088f144b */
[C---:B------:R-:W-:Y:S01]  /*c050*/  VIADD R185, R16.reuse, 0x20 ;  /* 0x0000002010b97836 */ /* 0x040fe20000000000 */
[----:B------:R0:W1:Y:S01]  /*c060*/  SHFL.IDX PT, R68, R0, RZ, 0x1c1f ;  /* 0x001c1fff00447589 */ /* 0x00006200000e0000 */
[C---:B------:R-:W-:Y:S01]  /*c070*/  VIADD R187, R16.reuse, 0x18 ;  /* 0x0000001810bb7836 */ /* 0x040fe20000000000 */
[----:B------:R-:W-:Y:S01]  /*c080*/  SHF.R.S32.HI R95, RZ, 0x1f, R95 ;  /* 0x0000001fff5f7819 */ /* 0x000fe2000001145f */
[C---:B------:R-:W-:Y:S01]  /*c090*/  VIADD R189, R16.reuse, 0x10 ;  /* 0x0000001010bd7836 */ /* 0x040fe20000000000 */
[----:B------:R0:W2:Y:S01]  /*c0a0*/  SHFL.IDX PT, R69, R75, RZ, 0x1c1f ;  /* 0x001c1fff4b457589 */ /* 0x0000a200000e0000 */
        /* <DEDUP_REMOVED lines=32> */
[----:B------:R-:W-:-:S02]  /*c2b0*/  VIADD R186, R16, 0x18 ;  /* 0x0000001810ba7836 */ /* 0x000fc40000000000 */
[C---:B------:R-:W-:Y:S02]  /*c2c0*/  VIADD R188, R16.reuse, 0x10 ;  /* 0x0000001010bc7836 */ /* 0x040fe40000000000 */
[----:B------:R-:W-:Y:S01]  /*c2d0*/  VIADD R190, R16, 0x8 ;  /* 0x0000000810be7836 */ /* 0x000fe20000000000 */
[----:B012---:R-:W-:Y:S06]  /*c2e0*/  @P0 BRA `(.L_x_181) ;  /* 0x0000000800140947 */ /* 0x007fec0003800000 */
[----:B------:R-:W-:Y:S02]  /*c2f0*/  ULDC UR4, c[0x0][0xac8] ;  /* 0x0002b20000047ab9 */ /* 0x000fe40000000800 */
[----:B------:R-:W-:Y:S02]  /*c300*/  ISETP.GE.AND P1, PT, R16, UR4, PT ;  /* 0x0000000410007c0c */ /* 0x000fe4000bf26270 */
[----:B------:R-:W-:Y:S02]  /*c310*/  ISETP.GE.AND P2, PT, R190, UR4, PT ;  /* 0x00000004be007c0c */ /* 0x000fe4000bf46270 */
[----:B------:R-:W-:Y:S02]  /*c320*/  ISETP.GE.AND P3, PT, R188, UR4, PT ;  /* 0x00000004bc007c0c */ /* 0x000fe4000bf66270 */
[----:B------:R-:W-:Y:S02]  /*c330*/  ISETP.GE.AND P4, PT, R186, UR4, PT ;  /* 0x00000004ba007c0c */ /* 0x000fe4000bf86270 */
[----:B------:R-:W-:-:S05]  /*c340*/  ISETP.GE.AND P0, PT, R184, UR4, PT ;  /* 0x00000004b8007c0c */ /* 0x000fca000bf06270 */
[----:B------:R-:W-:Y:S02]  /*c350*/  @!P1 IMAD.WIDE R72, R16, 0x4, R68 ;  /* 0x0000000410489825 */ /* 0x000fe400078e0244 */
[----:B------:R-:W-:-:S03]  /*c360*/  @!P2 LEA R70, P5, R190, R68, 0x2 ;  /* 0x00000044be46a211 */ /* 0x000fc600078a10ff */
[----:B------:R0:W-:Y:S01]  /*c370*/  @!P1 ST.E.64 desc[UR50][R72.64], R6 ;  /* 0x0000000648009985 */ /* 0x0001e2000c101b32 */
[----:B------:R-:W-:Y:S02]  /*c380*/  ISETP.GE.AND P1, PT, R182, UR4, PT ;  /* 0x00000004b6007c0c */ /* 0x000fe4000bf26270 */
[----:B------:R-:W-:-:S05]  /*c390*/  @!P2 LEA.HI.X R71, R190, R69, R191, 0x2, P5 ;  /* 0x00000045be47a211 */ /* 0x000fca00028f14bf */
[----:B------:R1:W-:Y:S01]  /*c3a0*/  @!P2 ST.E.64 desc[UR50][R70.64], R8 ;  /* 0x000000084600a985 */ /* 0x0003e2000c101b32 */
[----:B------:R-:W-:Y:S02]  /*c3b0*/  ISETP.GE.AND P2, PT, R180, UR4, PT ;  /* 0x00000004b4007c0c */ /* 0x000fe4000bf46270 */
[----:B0-----:R-:W-:-:S04]  /*c3c0*/  @!P3 LEA R6, P5, R188, R68, 0x2 ;  /* 0x00000044bc06b211 */ /* 0x001fc800078a10ff */
[----:B------:R-:W-:Y:S02]  /*c3d0*/  @!P3 LEA.HI.X R7, R188, R69, R189, 0x2, P5 ;  /* 0x00000045bc07b211 */ /* 0x000fe400028f14bd */
[----:B-1----:R-:W-:-:S03]  /*c3e0*/  @!P4 LEA R8, P6, R186, R68, 0x2 ;  /* 0x00000044ba08c211 */ /* 0x002fc600078c10ff */
[----:B------:R0:W-:Y:S01]  /*c3f0*/  @!P3 ST.E.64 desc[UR50][R6.64], R14 ;  /* 0x0000000e0600b985 */ /* 0x0001e2000c101b32 */
[----:B------:R-:W-:Y:S02]  /*c400*/  @!P0 LEA R70, P5, R184, R68, 0x2 ;  /* 0x00000044b8468211 */ /* 0x000fe400078a10ff */
[-C--:B------:R-:W-:Y:S02]  /*c410*/  @!P4 LEA.HI.X R9, R186, R69.reuse, R187, 0x2, P6 ;  /* 0x00000045ba09c211 */ /* 0x080fe400030f14bb */
[----:B------:R-:W-:Y:S02]  /*c420*/  @!P0 LEA.HI.X R71, R184, R69, R185, 0x2, P5 ;  /* 0x00000045b8478211 */ /* 0x000fe400028f14b9 */
[----:B------:R-:W-:Y:S01]  /*c430*/  ISETP.GE.AND P3, PT, R178, UR4, PT ;  /* 0x00000004b2007c0c */ /* 0x000fe2000bf66270 */
[----:B------:R1:W-:Y:S01]  /*c440*/  @!P4 ST.E.64 desc[UR50][R8.64], R20 ;  /* 0x000000140800c985 */ /* 0x0003e2000c101b32 */
[----:B------:R-:W-:-:S03]  /*c450*/  ISETP.GE.AND P4, PT, R176, UR4, PT ;  /* 0x00000004b0007c0c */ /* 0x000fc6000bf86270 */
[----:B------:R-:W-:Y:S01]  /*c460*/  @!P0 ST.E.64 desc[UR50][R70.64], R28 ;  /* 0x0000001c46008985 */ /* 0x000fe2000c101b32 */
[----:B------:R-:W-:Y:S02]  /*c470*/  ISETP.GE.AND P0, PT, R174, UR4, PT ;  /* 0x00000004ae007c0c */ /* 0x000fe4000bf06270 */
[----:B0-----:R-:W-:-:S04]  /*c480*/  @!P1 LEA R6, P5, R182, R68, 0x2 ;  /* 0x00000044b6069211 */ /* 0x001fc800078a10ff */
[-C--:B------:R-:W-:Y:S02]  /*c490*/  @!P1 LEA.HI.X R7, R182, R69.reuse, R183, 0x2, P5 ;  /* 0x00000045b6079211 */ /* 0x080fe400028f14b7 */
[-C--:B------:R-:W-:Y:S02]  /*c4a0*/  @!P3 LEA R14, P5, R178, R68.reuse, 0x2 ;  /* 0x00000044b20eb211 */ /* 0x080fe400078a10ff */
[----:B-1----:R-:W-:Y:S01]  /*c4b0*/  @!P2 LEA R8, P6, R180, R68, 0x2 ;  /* 0x00000044b408a211 */ /* 0x002fe200078c10ff */
[----:B------:R0:W-:Y:S01]  /*c4c0*/  @!P1 ST.E.64 desc[UR50][R6.64], R30 ;  /* 0x0000001e06009985 */ /* 0x0001e2000c101b32 */
[----:B------:R-:W-:Y:S02]  /*c4d0*/  ISETP.GE.AND P1, PT, R172, UR4, PT ;  /* 0x00000004ac007c0c */ /* 0x000fe4000bf26270 */
[-C--:B------:R-:W-:Y:S02]  /*c4e0*/  @!P2 LEA.HI.X R9, R180, R69.reuse, R181, 0x2, P6 ;  /* 0x00000045b409a211 */ /* 0x080fe400030f14b5 */
[----:B------:R-:W-:-:S03]  /*c4f0*/  @!P3 LEA.HI.X R15, R178, R69, R179, 0x2, P5 ;  /* 0x00000045b20fb211 */ /* 0x000fc600028f14b3 */
[----:B------:R1:W-:Y:S01]  /*c500*/  @!P2 ST.E.64 desc[UR50][R8.64], R36 ;  /* 0x000000240800a985 */ /* 0x0003e2000c101b32 */
[----:B------:R-:W-:-:S03]  /*c510*/  ISETP.GE.AND P2, PT, R170, UR4, PT ;  /* 0x00000004aa007c0c */ /* 0x000fc6000bf46270 */
[----:B------:R2:W-:Y:S01]  /*c520*/  @!P3 ST.E.64 desc[UR50][R14.64], R38 ;  /* 0x000000260e00b985 */ /* 0x0005e2000c101b32 */
[----:B------:R-:W-:Y:S02]  /*c530*/  ISETP.GE.AND P3, PT, R168, UR4, PT ;  /* 0x00000004a8007c0c */ /* 0x000fe4000bf66270 */
[----:B0-----:R-:W-:-:S04]  /*c540*/  @!P4 LEA R6, P5, R176, R68, 0x2 ;  /* 0x00000044b006c211 */ /* 0x001fc800078a10ff */
[----:B------:R-:W-:Y:S02]  /*c550*/  @!P4 LEA.HI.X R7, R176, R69, R177, 0x2, P5 ;  /* 0x00000045b007c211 */ /* 0x000fe400028f14b1 */
[----:B-1----:R-:W-:-:S03]  /*c560*/  @!P0 LEA R8, P6, R174, R68, 0x2 ;  /* 0x00000044ae088211 */ /* 0x002fc600078c10ff */
[----:B------:R0:W-:Y:S01]  /*c570*/  @!P4 ST.E.64 desc[UR50][R6.64], R44 ;  /* 0x0000002c0600c985 */ /* 0x0001e2000c101b32 */
[----:B------:R-:W-:Y:S02]  /*c580*/  ISETP.GE.AND P4, PT, R166, UR4, PT ;  /* 0x00000004a6007c0c */ /* 0x000fe4000bf86270 */
[----:B--2---:R-:W-:Y:S02]  /*c590*/  @!P1 LEA R14, P5, R172, R68, 0x2 ;  /* 0x00000044ac0e9211 */ /* 0x004fe400078a10ff */
[-C--:B------:R-:W-:Y:S02]  /*c5a0*/  @!P0 LEA.HI.X R9, R174, R69.reuse, R175, 0x2, P6 ;  /* 0x00000045ae098211 */ /* 0x080fe400030f14af */
[----:B------:R-:W-:-:S03]  /*c5b0*/  @!P1 LEA.HI.X R15, R172, R69, R173, 0x2, P5 ;  /* 0x00000045ac0f9211 */ /* 0x000fc600028f14ad */
[----:B------:R1:W-:Y:S01]  /*c5c0*/  @!P0 ST.E.64 desc[UR50][R8.64], R46 ;  /* 0x0000002e08008985 */ /* 0x0003e2000c101b32 */
[----:B0-----:R-:W-:-:S03]  /*c5d0*/  @!P2 LEA R6, P0, R170, R68, 0x2 ;  /* 0x00000044aa06a211 */ /* 0x001fc600078010ff */
[----:B------:R0:W-:Y:S01]  /*c5e0*/  @!P1 ST.E.64 desc[UR50][R14.64], R52 ;  /* 0x000000340e009985 */ /* 0x0001e2000c101b32 */
[----:B------:R-:W-:Y:S02]  /*c5f0*/  ISETP.GE.AND P1, PT, R164, UR4, PT ;  /* 0x00000004a4007c0c */ /* 0x000fe4000bf26270 */
[----:B------:R-:W-:Y:S02]  /*c600*/  @!P2 LEA.HI.X R7, R170, R69, R171, 0x2, P0 ;  /* 0x00000045aa07a211 */ /* 0x000fe400000f14ab */
[----:B------:R-:W-:-:S03]  /*c610*/  ISETP.GE.AND P0, PT, R162, UR4, PT ;  /* 0x00000004a2007c0c */ /* 0x000fc6000bf06270 */
[----:B------:R2:W-:Y:S01]  /*c620*/  @!P2 ST.E.64 desc[UR50][R6.64], R54 ;  /* 0x000000360600a985 */ /* 0x0005e2000c101b32 */
[-C--:B-1----:R-:W-:Y:S02]  /*c630*/  @!P3 LEA R8, P6, R168, R68.reuse, 0x2 ;  /* 0x00000044a808b211 */ /* 0x082fe400078c10ff */
[----:B------:R-:W-:Y:S02]  /*c640*/  ISETP.GE.AND P2, PT, R160, UR4, PT ;  /* 0x00000004a0007c0c */ /* 0x000fe4000bf46270 */
[----:B------:R-:W-:Y:S02]  /*c650*/  @!P3 LEA.HI.X R9, R168, R69, R169, 0x2, P6 ;  /* 0x00000045a809b211 */ /* 0x000fe400030f14a9 */
[----:B0-----:R-:W-:-:S03]  /*c660*/  @!P4 LEA R14, P5, R166, R68, 0x2 ;  /* 0x00000044a60ec211 */ /* 0x001fc600078a10ff */
[----:B------:R0:W-:Y:S01]  /*c670*/  @!P3 ST.E.64 desc[UR50][R8.64], R60 ;  /* 0x0000003c0800b985 */ /* 0x0001e2000c101b32 */
[-C--:B------:R-:W-:Y:S02]  /*c680*/  @!P4 LEA.HI.X R15, R166, R69.reuse, R167, 0x2, P5 ;  /* 0x00000045a60fc211 */ /* 0x080fe400028f14a7 */
[----:B------:R-:W-:Y:S02]  /*c690*/  ISETP.GE.AND P3, PT, R94, UR4, PT ;  /* 0x000000045e007c0c */ /* 0x000fe4000bf66270 */
[-C--:B--2---:R-:W-:Y:S01]  /*c6a0*/  @!P1 LEA R6, P5, R164, R68.reuse, 0x2 ;  /* 0x00000044a4069211 */ /* 0x084fe200078a10ff */
[----:B------:R1:W-:Y:S01]  /*c6b0*/  @!P4 ST.E.64 desc[UR50][R14.64], R62 ;  /* 0x0000003e0e00c985 */ /* 0x0003e2000c101b32 */
[----:B------:R-:W-:Y:S02]  /*c6c0*/  ISETP.GE.AND P4, PT, R92, UR4, PT ;  /* 0x000000045c007c0c */ /* 0x000fe4000bf86270 */
[----:B------:R-:W-:Y:S02]  /*c6d0*/  @!P1 LEA.HI.X R7, R164, R69, R165, 0x2, P5 ;  /* 0x00000045a4079211 */ /* 0x000fe400028f14a5 */
[----:B0-----:R-:W-:-:S03]  /*c6e0*/  @!P0 LEA R8, P6, R162, R68, 0x2 ;  /* 0x00000044a2088211 */ /* 0x001fc600078c10ff */
[----:B------:R0:W-:Y:S01]  /*c6f0*/  @!P1 ST.E.64 desc[UR50][R6.64], R84 ;  /* 0x0000005406009985 */ /* 0x0001e2000c101b32 */
[----:B------:R-:W-:Y:S02]  /*c700*/  ISETP.GE.AND P1, PT, R237, UR4, PT ;  /* 0x00000004ed007c0c */ /* 0x000fe4000bf26270 */
[-C--:B------:R-:W-:Y:S02]  /*c710*/  @!P0 LEA.HI.X R9, R162, R69.reuse, R163, 0x2, P6 ;  /* 0x00000045a2098211 */ /* 0x080fe400030f14a3 */
[-C--:B-1----:R-:W-:Y:S02]  /*c720*/  @!P2 LEA R14, P5, R160, R68.reuse, 0x2 ;  /* 0x00000044a00ea211 */ /* 0x082fe400078a10ff */
[-C--:B------:R-:W-:Y:S01]  /*c730*/  @!P4 LEA R30, P6, R92, R68.reuse, 0x2 ;  /* 0x000000445c1ec211 */ /* 0x080fe200078c10ff */
[----:B------:R1:W-:Y:S01]  /*c740*/  @!P0 ST.E.64 desc[UR50][R8.64], R86 ;  /* 0x0000005608008985 */ /* 0x0003e2000c101b32 */
[----:B------:R-:W-:Y:S02]  /*c750*/  @!P2 LEA.HI.X R15, R160, R69, R161, 0x2, P5 ;  /* 0x00000045a00fa211 */ /* 0x000fe400028f14a1 */
[----:B------:R-:W-:-:S02]  /*c760*/  @!P3 LEA R20, P0, R94, R68, 0x2 ;  /* 0x000000445e14b211 */ /* 0x000fc400078010ff */
[-C--:B------:R-:W-:Y:S01]  /*c770*/  @!P4 LEA.HI.X R31, R92, R69.reuse, R93, 0x2, P6 ;  /* 0x000000455c1fc211 */ /* 0x080fe200030f145d */
[----:B------:R2:W-:Y:S01]  /*c780*/  @!P2 ST.E.64 desc[UR50][R14.64], R100 ;  /* 0x000000640e00a985 */ /* 0x0005e2000c101b32 */
[----:B------:R-:W-:Y:S02]  /*c790*/  ISETP.GE.AND P2, PT, R236, UR4, PT ;  /* 0x00000004ec007c0c */ /* 0x000fe4000bf46270 */
[----:B------:R-:W-:Y:S02]  /*c7a0*/  @!P3 LEA.HI.X R21, R94, R69, R95, 0x2, P0 ;  /* 0x000000455e15b211 */ /* 0x000fe400000f145f */
[----:B------:R-:W-:Y:S02]  /*c7b0*/  ISETP.GE.AND P0, PT, R235, UR4, PT ;  /* 0x00000004eb007c0c */ /* 0x000fe4000bf06270 */
[----:B------:R-:W-:Y:S01]  /*c7c0*/  @!P1 LEA R28, P5, R237, R68, 0x2 ;  /* 0x00000044ed1c9211 */ /* 0x000fe200078a10ff */
[----:B------:R3:W-:Y:S01]  /*c7d0*/  @!P3 ST.E.64 desc[UR50][R20.64], R102 ;  /* 0x000000661400b985 */ /* 0x0007e2000c101b32 */
[----:B------:R-:W-:-:S02]  /*c7e0*/  ISETP.GE.AND P3, PT, R234, UR4, PT ;  /* 0x00000004ea007c0c */ /* 0x000fc4000bf66270 */
[-C--:B------:R-:W-:Y:S01]  /*c7f0*/  @!P1 LEA.HI.X R29, R237, R69.reuse, R91, 0x2, P5 ;  /* 0x00000045ed1d9211 */ /* 0x080fe200028f145b */
[----:B------:R-:W-:Y:S02]  /*c800*/  @!P4 ST.E.64 desc[UR50][R30.64], R108 ;  /* 0x0000006c1e00c985 */ /* 0x000fe4000c101b32 */
[CC--:B0-----:R-:W-:Y:S02]  /*c810*/  @!P2 LEA R6, P4, R236.reuse, R68.reuse, 0x2 ;  /* 0x00000044ec06a211 */ /* 0x0c1fe400078810ff */
[----:B------:R0:W-:Y:S01]  /*c820*/  @!P1 ST.E.64 desc[UR50][R28.64], R110 ;  /* 0x0000006e1c009985 */ /* 0x0001e2000c101b32 */
[----:B------:R-:W-:Y:S02]  /*c830*/  ISETP.GE.AND P1, PT, R233, UR4, PT ;  /* 0x00000004e9007c0c */ /* 0x000fe4000bf26270 */
[----:B------:R-:W-:Y:S02]  /*c840*/  @!P2 LEA.HI.X R7, R236, R69, R90, 0x2, P4 ;  /* 0x00000045ec07a211 */ /* 0x000fe400020f145a */
[----:B-1----:R-:W-:-:S02]  /*c850*/  @!P0 LEA R8, P6, R235, R68, 0x2 ;  /* 0x00000044eb088211 */ /* 0x002fc400078c10ff */
[----:B------:R-:W-:Y:S01]  /*c860*/  ISETP.GE.AND P4, PT, R232, UR4, PT ;  /* 0x00000004e8007c0c */ /* 0x000fe2000bf86270 */
[----:B------:R-:W-:Y:S01]  /*c870*/  @!P2 ST.E.64 desc[UR50][R6.64], R116 ;  /* 0x000000740600a985 */ /* 0x000fe2000c101b32 */
[-C--:B------:R-:W-:Y:S02]  /*c880*/  @!P0 LEA.HI.X R9, R235, R69.reuse, R89, 0x2, P6 ;  /* 0x00000045eb098211 */ /* 0x080fe400030f1459 */
[----:B------:R-:W-:Y:S02]  /*c890*/  ISETP.GE.AND P2, PT, R23, UR4, PT ;  /* 0x0000000417007c0c */ /* 0x000fe4000bf46270 */
[CC--:B--2---:R-:W-:Y:S01]  /*c8a0*/  @!P3 LEA R14, P5, R234.reuse, R68.reuse, 0x2 ;  /* 0x00000044ea0eb211 */ /* 0x0c4fe200078a10ff */
[----:B------:R1:W-:Y:S01]  /*c8b0*/  @!P0 ST.E.64 desc[UR50][R8.64], R118 ;  /* 0x0000007608008985 */ /* 0x0003e2000c101b32 */
[----:B---3--:R-:W-:Y:S02]  /*c8c0*/  @!P1 LEA R20, P0, R233, R68, 0x2 ;  /* 0x00000044e9149211 */ /* 0x008fe400078010ff */
[----:B------:R-:W-:-:S02]  /*c8d0*/  @!P3 LEA.HI.X R15, R234, R69, R88, 0x2, P5 ;  /* 0x00000045ea0fb211 */ /* 0x000fc400028f1458 */
[-C--:B------:R-:W-:Y:S02]  /*c8e0*/  @!P1 LEA.HI.X R21, R233, R69.reuse, R83, 0x2, P0 ;  /* 0x00000045e9159211 */ /* 0x080fe400000f1453 */
[----:B------:R-:W-:Y:S01]  /*c8f0*/  ISETP.GE.AND P0, PT, R22, UR4, PT ;  /* 0x0000000416007c0c */ /* 0x000fe2000bf06270 */
[----:B------:R2:W-:Y:S01]  /*c900*/  @!P3 ST.E.64 desc[UR50][R14.64], R124 ;  /* 0x0000007c0e00b985 */ /* 0x0005e2000c101b32 */
[CC--:B0-----:R-:W-:Y:S02]  /*c910*/  @!P4 LEA R28, P3, R232.reuse, R68.reuse, 0x2 ;  /* 0x00000044e81cc211 */ /* 0x0c1fe400078610ff */
[C---:B------:R-:W-:Y:S01]  /*c920*/  @!P2 LEA R30, P5, R23.reuse, R68, 0x2 ;  /* 0x00000044171ea211 */ /* 0x040fe200078a10ff */
[----:B------:R0:W-:Y:S01]  /*c930*/  @!P1 ST.E.64 desc[UR50][R20.64], R126 ;  /* 0x0000007e14009985 */ /* 0x0001e2000c101b32 */
[-C--:B------:R-:W-:Y:S01]  /*c940*/  @!P4 LEA.HI.X R29, R232, R69.reuse, R82, 0x2, P3 ;  /* 0x00000045e81dc211 */ /* 0x080fe200018f1452 */
[----:B-1----:R-:W-:Y:S01]  /*c950*/  VIADD R9, R16, 0xf0 ;  /* 0x000000f010097836 */ /* 0x002fe20000000000 */
[----:B------:R-:W-:-:S02]  /*c960*/  @!P2 LEA.HI.X R31, R23, R69, R81, 0x2, P5 ;  /* 0x00000045171fa211 */ /* 0x000fc400028f1451 */
[----:B------:R-:W-:Y:S01]  /*c970*/  ISETP.GE.AND P1, PT, R17, UR4, PT ;  /* 0x0000000411007c0c */ /* 0x000fe2000bf26270 */
[----:B------:R1:W-:Y:S01]  /*c980*/  @!P4 ST.E.64 desc[UR50][R28.64], R132 ;  /* 0x000000841c00c985 */ /* 0x0003e2000c101b32 */
[----:B------:R-:W-:Y:S02]  /*c990*/  ISETP.GE.AND P3, PT, R9, UR4, PT ;  /* 0x0000000409007c0c */ /* 0x000fe4000bf66270 */
[----:B------:R-:W-:Y:S01]  /*c9a0*/  ISETP.GE.AND P5, PT, R19, UR4, PT ;  /* 0x0000000413007c0c */ /* 0x000fe2000bfa6270 */
[----:B------:R3:W-:Y:S01]  /*c9b0*/  @!P2 ST.E.64 desc[UR50][R30.64], R134 ;  /* 0x000000861e00a985 */ /* 0x0007e2000c101b32 */
[----:B------:R-:W-:Y:S01]  /*c9c0*/  @!P0 LEA R6, P2, R22, R68, 0x2 ;  /* 0x0000004416068211 */ /* 0x000fe200078410ff */
[----:B--2---:R-:W-:Y:S01]  /*c9d0*/  VIADD R15, R16, 0xf8 ;  /* 0x000000f8100f7836 */ /* 0x004fe20000000000 */
[----:B------:R-:W-:Y:S02]  /*c9e0*/  ISETP.GE.AND P4, PT, R18, UR4, PT ;  /* 0x0000000412007c0c */ /* 0x000fe4000bf86270 */
[----:B------:R-:W-:-:S02]  /*c9f0*/  @!P0 LEA.HI.X R7, R22, R69, R80, 0x2, P2 ;  /* 0x0000004516078211 */ /* 0x000fc400010f1450 */
[----:B------:R-:W-:Y:S02]  /*ca00*/  ISETP.GE.AND P2, PT, R15, UR4, PT ;  /* 0x000000040f007c0c */ /* 0x000fe4000bf46270 */
[----:B------:R-:W-:Y:S01]  /*ca10*/  SHF.R.S32.HI R8, RZ, 0x1f, R17 ;  /* 0x0000001fff087819 */ /* 0x000fe20000011411 */
[----:B------:R2:W-:Y:S01]  /*ca20*/  @!P0 ST.E.64 desc[UR50][R6.64], R140 ;  /* 0x0000008c06008985 */ /* 0x0005e2000c101b32 */
[-C--:B0-----:R-:W-:Y:S02]  /*ca30*/  @!P1 LEA R20, P6, R17, R68.reuse, 0x2 ;  /* 0x0000004411149211 */ /* 0x081fe400078c10ff */
[----:B------:R-:W-:Y:S02]  /*ca40*/  SHF.R.S32.HI R14, RZ, 0x1f, R9 ;  /* 0x0000001fff0e7819 */ /* 0x000fe40000011409 */
[----:B-1----:R-:W-:Y:S02]  /*ca50*/  @!P3 LEA R28, P0, R9, R68, 0x2 ;  /* 0x00000044091cb211 */ /* 0x002fe400078010ff */
[----:B------:R-:W-:-:S02]  /*ca60*/  @!P1 LEA.HI.X R21, R17, R69, R8, 0x2, P6 ;  /* 0x0000004511159211 */ /* 0x000fc400030f1408 */
[-C--:B------:R-:W-:Y:S02]  /*ca70*/  @!P5 LEA R8, P6, R19, R68.reuse, 0x2 ;  /* 0x000000441308d211 */ /* 0x080fe400078c10ff */
[-C--:B------:R-:W-:Y:S02]  /*ca80*/  @!P3 LEA.HI.X R29, R9, R69.reuse, R14, 0x2, P0 ;  /* 0x00000045091db211 */ /* 0x080fe400000f140e */
[----:B------:R-:W-:Y:S02]  /*ca90*/  @!P5 LEA.HI.X R9, R19, R69, R79, 0x2, P6 ;  /* 0x000000451309d211 */ /* 0x000fe400030f144f */
[----:B---3--:R-:W-:Y:S02]  /*caa0*/  SHF.R.S32.HI R31, RZ, 0x1f, R15 ;  /* 0x0000001fff1f7819 */ /* 0x008fe4000001140f */
[-C--:B------:R-:W-:Y:S01]  /*cab0*/  @!P2 LEA R30, P6, R15, R68.reuse, 0x2 ;  /* 0x000000440f1ea211 */ /* 0x080fe200078c10ff */
[----:B------:R2:W-:Y:S01]  /*cac0*/  @!P5 ST.E.64 desc[UR50][R8.64], R142 ;  /* 0x0000008e0800d985 */ /* 0x0005e2000c101b32 */
[----:B------:R-:W-:-:S02]  /*cad0*/  @!P4 LEA R14, P0, R18, R68, 0x2 ;  /* 0x00000044120ec211 */ /* 0x000fc400078010ff */
[-C--:B------:R-:W-:Y:S02]  /*cae0*/  @!P2 LEA.HI.X R31, R15, R69.reuse, R31, 0x2, P6 ;  /* 0x000000450f1fa211 */ /* 0x080fe400030f141f */
[----:B------:R-:W-:-:S05]  /*caf0*/  @!P4 LEA.HI.X R15, R18, R69, R78, 0x2, P0 ;  /* 0x00000045120fc211 */ /* 0x000fca00000f144e */
[----:B------:R2:W-:Y:S04]  /*cb00*/  @!P4 ST.E.64 desc[UR50][R14.64], R148 ;  /* 0x000000940e00c985 */ /* 0x0005e8000c101b32 */
[----:B------:R2:W-:Y:S04]  /*cb10*/  @!P1 ST.E.64 desc[UR50][R20.64], R150 ;  /* 0x0000009614009985 */ /* 0x0005e8000c101b32 */
[----:B------:R2:W-:Y:S04]  /*cb20*/  @!P3 ST.E.64 desc[UR50][R28.64], R156 ;  /* 0x0000009c1c00b985 */ /* 0x0005e8000c101b32 */
[----:B------:R2:W-:Y:S02]  /*cb30*/  @!P2 ST.E.64 desc[UR50][R30.64], R158 ;  /* 0x0000009e1e00a985 */ /* 0x0005e4000c101b32 */
.L_x_181:
[----:B------:R-:W-:Y:S05]  /*cb40*/  BSYNC B1 ;  /* 0x0000000000017941 */ /* 0x000fea0003800000 */
.L_x_180:
[----:B------:R-:W-:Y:S01]  /*cb50*/  ISETP.GE.AND P0, PT, R74, UR9, PT ;  /* 0x000000094a007c0c */ /* 0x000fe2000bf06270 */
[----:B--2---:R0:W1:Y:S04]  /*cb60*/  SHFL.IDX PT, R7, R75, 0x1, 0x1c1f ;  /* 0x003c1f004b077f89 */ /* 0x00406800000e0000 */
[----:B------:R0:W2:Y:S08]  /*cb70*/  SHFL.IDX PT, R6, R0, 0x1, 0x1c1f ;  /* 0x003c1f0000067f89 */ /* 0x0000b000000e0000 */
[----:B0-----:R-:W-:Y:S05]  /*cb80*/  @P0 BRA `(.L_x_179) ;  /* 0x0000001400ec0947 */ /* 0x001fea0003800000 */
[----:B------:R-:W-:Y:S02]  /*cb90*/  ULDC UR4, c[0x0][0xac8] ;  /* 0x0002b20000047ab9 */ /* 0x000fe40000000800 */
[----:B------:R-:W-:Y:S02]  /*cba0*/  ISETP.GE.AND P2, PT, R16, UR4, PT ;  /* 0x0000000410007c0c */ /* 0x000fe4000bf46270 */
[----:B------:R-:W-:Y:S02]  /*cbb0*/  ISETP.GE.AND P5, PT, R190, UR4, PT ;  /* 0x00000004be007c0c */ /* 0x000fe4000bfa6270 */
[----:B------:R-:W-:Y:S02]  /*cbc0*/  ISETP.GE.AND P4, PT, R188, UR4, PT ;  /* 0x00000004bc007c0c */ /* 0x000fe4000bf86270 */
[----:B------:R-:W-:Y:S02]  /*cbd0*/  ISETP.GE.AND P3, PT, R186, UR4, PT ;  /* 0x00000004ba007c0c */ /* 0x000fe4000bf66270 */
[----:B------:R-:W-:-:S05]  /*cbe0*/  ISETP.GE.AND P0, PT, R184, UR4, PT ;  /* 0x00000004b8007c0c */ /* 0x000fca000bf06270 */
[----:B-12---:R-:W-:Y:S02]  /*cbf0*/  @!P2 IMAD.WIDE R8, R16, 0x4, R6 ;  /* 0x000000041008a825 */ /* 0x006fe400078e0206 */
[----:B------:R-:W-:-:S03]  /*cc00*/  @!P5 LEA R14, P1, R190, R6, 0x2 ;  /* 0x00000006be0ed211 */ /* 0x000fc600078210ff */
[----:B------:R0:W-:Y:S01]  /*cc10*/  @!P2 ST.E.64 desc[UR50][R8.64], R10 ;  /* 0x0000000a0800a985 */ /* 0x0001e2000c101b32 */
[-C--:B------:R-:W-:Y:S02]  /*cc20*/  @!P4 LEA R20, P2, R188, R6.reuse, 0x2 ;  /* 0x00000006bc14c211 */ /* 0x080fe400078410ff */
[-C--:B------:R-:W-:Y:S02]  /*cc30*/  @!P5 LEA.HI.X R15, R190, R7.reuse, R191, 0x2, P1 ;  /* 0x00000007be0fd211 */ /* 0x080fe400008f14bf */
[----:B------:R-:W-:Y:S02]  /*cc40*/  ISETP.GE.AND P1, PT, R182, UR4, PT ;  /* 0x00000004b6007c0c */ /* 0x000fe4000bf26270 */
[-C--:B------:R-:W-:Y:S01]  /*cc50*/  @!P4 LEA.HI.X R21, R188, R7.reuse, R189, 0x2, P2 ;  /* 0x00000007bc15c211 */ /* 0x080fe200010f14bd */
[----:B------:R1:W-:Y:S01]  /*cc60*/  @!P5 ST.E.64 desc[UR50][R14.64], R12 ;  /* 0x0000000c0e00d985 */ /* 0x0003e2000c101b32 */
[----:B------:R-:W-:Y:S02]  /*cc70*/  @!P3 LEA R28, P6, R186, R6, 0x2 ;  /* 0x00000006ba1cb211 */ /* 0x000fe400078c10ff */
[----:B------:R-:W-:Y:S01]  /*cc80*/  ISETP.GE.AND P2, PT, R180, UR4, PT ;  /* 0x00000004b4007c0c */ /* 0x000fe2000bf46270 */
[----:B------:R-:W-:Y:S01]  /*cc90*/  @!P4 ST.E.64 desc[UR50][R20.64], R24 ;  /* 0x000000181400c985 */ /* 0x000fe2000c101b32 */
[----:B------:R-:W-:-:S02]  /*cca0*/  @!P3 LEA.HI.X R29, R186, R7, R187, 0x2, P6 ;  /* 0x00000007ba1db211 */ /* 0x000fc400030f14bb */
[----:B------:R-:W-:Y:S02]  /*ccb0*/  ISETP.GE.AND P4, PT, R178, UR4, PT ;  /* 0x00000004b2007c0c */ /* 0x000fe4000bf86270 */
[-C--:B------:R-:W-:Y:S01]  /*ccc0*/  @!P0 LEA R30, P5, R184, R6.reuse, 0x2 ;  /* 0x00000006b81e8211 */ /* 0x080fe200078a10ff */
[----:B------:R2:W-:Y:S01]  /*ccd0*/  @!P3 ST.E.64 desc[UR50][R28.64], R26 ;  /* 0x0000001a1c00b985 */ /* 0x0005e2000c101b32 */
[----:B------:R-:W-:Y:S02]  /*cce0*/  ISETP.GE.AND P3, PT, R176, UR4, PT ;  /* 0x00000004b0007c0c */ /* 0x000fe4000bf66270 */
[-C--:B------:R-:W-:Y:S02]  /*ccf0*/  @!P0 LEA.HI.X R31, R184, R7.reuse, R185, 0x2, P5 ;  /* 0x00000007b81f8211 */ /* 0x080fe400028f14b9 */
[-C--:B0-----:R-:W-:Y:S02]  /*cd00*/  @!P1 LEA R8, P5, R182, R6.reuse, 0x2 ;  /* 0x00000006b6089211 */ /* 0x081fe400078a10ff */
[----:B------:R-:W-:Y:S01]  /*cd10*/  @!P2 LEA R10, P6, R180, R6, 0x2 ;  /* 0x00000006b40aa211 */ /* 0x000fe200078c10ff */
[----:B------:R-:W-:Y:S01]  /*cd20*/  @!P0 ST.E.64 desc[UR50][R30.64], R32 ;  /* 0x000000201e008985 */ /* 0x000fe2000c101b32 */
[----:B------:R-:W-:-:S02]  /*cd30*/  @!P1 LEA.HI.X R9, R182, R7, R183, 0x2, P5 ;  /* 0x00000007b6099211 */ /* 0x000fc400028f14b7 */
[-C--:B------:R-:W-:Y:S02]  /*cd40*/  @!P2 LEA.HI.X R11, R180, R7.reuse, R181, 0x2, P6 ;  /* 0x00000007b40ba211 */ /* 0x080fe400030f14b5 */
[-C--:B-1----:R-:W-:Y:S01]  /*cd50*/  @!P4 LEA R12, P5, R178, R6.reuse, 0x2 ;  /* 0x00000006b20cc211 */ /* 0x082fe200078a10ff */
[----:B------:R0:W-:Y:S01]  /*cd60*/  @!P1 ST.E.64 desc[UR50][R8.64], R34 ;  /* 0x0000002208009985 */ /* 0x0001e2000c101b32 */
[----:B------:R-:W-:Y:S01]  /*cd70*/  ISETP.GE.AND P0, PT, R174, UR4, PT ;  /* 0x00000004ae007c0c */ /* 0x000fe2000bf06270 */
[----:B--2---:R-:W-:Y:S01]  /*cd80*/  VIADD R27, R16, 0xf0 ;  /* 0x000000f0101b7836 */ /* 0x004fe20000000000 */
[----:B------:R-:W-:Y:S01]  /*cd90*/  @!P4 LEA.HI.X R13, R178, R7, R179, 0x2, P5 ;  /* 0x00000007b20dc211 */ /* 0x000fe200028f14b3 */
[----:B------:R1:W-:Y:S01]  /*cda0*/  @!P2 ST.E.64 desc[UR50][R10.64], R40 ;  /* 0x000000280a00a985 */ /* 0x0003e2000c101b32 */
[----:B------:R-:W-:Y:S02]  /*cdb0*/  ISETP.GE.AND P1, PT, R172, UR4, PT ;  /* 0x00000004ac007c0c */ /* 0x000fe4000bf26270 */
[----:B------:R-:W-:Y:S01]  /*cdc0*/  @!P3 LEA R14, P2, R176, R6, 0x2 ;  /* 0x00000006b00eb211 */ /* 0x000fe200078410ff */
[----:B------:R2:W-:Y:S01]  /*cdd0*/  @!P4 ST.E.64 desc[UR50][R12.64], R42 ;  /* 0x0000002a0c00c985 */ /* 0x0005e2000c101b32 */
[----:B------:R-:W-:-:S02]  /*cde0*/  ISETP.GE.AND P4, PT, R170, UR4, PT ;  /* 0x00000004aa007c0c */ /* 0x000fc4000bf86270 */
[-C--:B------:R-:W-:Y:S02]  /*cdf0*/  @!P3 LEA.HI.X R15, R176, R7.reuse, R177, 0x2, P2 ;  /* 0x00000007b00fb211 */ /* 0x080fe400010f14b1 */
[----:B------:R-:W-:Y:S02]  /*ce00*/  ISETP.GE.AND P2, PT, R168, UR4, PT ;  /* 0x00000004a8007c0c */ /* 0x000fe4000bf46270 */
[-C--:B------:R-:W-:Y:S01]  /*ce10*/  @!P0 LEA R20, P6, R174, R6.reuse, 0x2 ;  /* 0x00000006ae148211 */ /* 0x080fe200078c10ff */
[----:B------:R3:W-:Y:S01]  /*ce20*/  @!P3 ST.E.64 desc[UR50][R14.64], R48 ;  /* 0x000000300e00b985 */ /* 0x0007e2000c101b32 */
[----:B------:R-:W-:Y:S02]  /*ce30*/  ISETP.GE.AND P3, PT, R166, UR4, PT ;  /* 0x00000004a6007c0c */ /* 0x000fe4000bf66270 */
[----:B------:R-:W-:Y:S02]  /*ce40*/  @!P1 LEA R24, P5, R172, R6, 0x2 ;  /* 0x00000006ac189211 */ /* 0x000fe400078a10ff */
[----:B------:R-:W-:-:S02]  /*ce50*/  @!P0 LEA.HI.X R21, R174, R7, R175, 0x2, P6 ;  /* 0x00000007ae158211 */ /* 0x000fc400030f14af */
[-C--:B------:R-:W-:Y:S02]  /*ce60*/  @!P1 LEA.HI.X R25, R172, R7.reuse, R173, 0x2, P5 ;  /* 0x00000007ac199211 */ /* 0x080fe400028f14ad */
[-C--:B0-----:R-:W-:Y:S01]  /*ce70*/  @!P4 LEA R8, P5, R170, R6.reuse, 0x2 ;  /* 0x00000006aa08c211 */ /* 0x081fe200078a10ff */
[----:B------:R0:W-:Y:S01]  /*ce80*/  @!P0 ST.E.64 desc[UR50][R20.64], R50 ;  /* 0x0000003214008985 */ /* 0x0001e2000c101b32 */
[----:B------:R-:W-:Y:S02]  /*ce90*/  ISETP.GE.AND P0, PT, R164, UR4, PT ;  /* 0x00000004a4007c0c */ /* 0x000fe4000bf06270 */
[-C--:B-1----:R-:W-:Y:S01]  /*cea0*/  @!P2 LEA R10, P6, R168, R6.reuse, 0x2 ;  /* 0x00000006a80aa211 */ /* 0x082fe200078c10ff */
[----:B------:R1:W-:Y:S01]  /*ceb0*/  @!P1 ST.E.64 desc[UR50][R24.64], R56 ;  /* 0x0000003818009985 */ /* 0x0003e2000c101b32 */
[----:B------:R-:W-:Y:S02]  /*cec0*/  @!P4 LEA.HI.X R9, R170, R7, R171, 0x2, P5 ;  /* 0x00000007aa09c211 */ /* 0x000fe400028f14ab */
[----:B--2---:R-:W-:-:S02]  /*ced0*/  @!P3 LEA R12, P5, R166, R6, 0x2 ;  /* 0x00000006a60cb211 */ /* 0x004fc400078a10ff */
[-C--:B------:R-:W-:Y:S01]  /*cee0*/  @!P2 LEA.HI.X R11, R168, R7.reuse, R169, 0x2, P6 ;  /* 0x00000007a80ba211 */ /* 0x080fe200030f14a9 */
[----:B------:R2:W-:Y:S01]  /*cef0*/  @!P4 ST.E.64 desc[UR50][R8.64], R58 ;  /* 0x0000003a0800c985 */ /* 0x0005e2000c101b32 */
[----:B------:R-:W-:Y:S02]  /*cf00*/  @!P3 LEA.HI.X R13, R166, R7, R167, 0x2, P5 ;  /* 0x00000007a60db211 */ /* 0x000fe400028f14a7 */
[----:B------:R-:W-:Y:S01]  /*cf10*/  ISETP.GE.AND P1, PT, R162, UR4, PT ;  /* 0x00000004a2007c0c */ /* 0x000fe2000bf26270 */
[----:B------:R4:W-:Y:S01]  /*cf20*/  @!P2 ST.E.64 desc[UR50][R10.64], R64 ;  /* 0x000000400a00a985 */ /* 0x0009e2000c101b32 */
[----:B------:R-:W-:Y:S02]  /*cf30*/  ISETP.GE.AND P4, PT, R160, UR4, PT ;  /* 0x00000004a0007c0c */ /* 0x000fe4000bf86270 */
[----:B---3--:R-:W-:Y:S01]  /*cf40*/  @!P0 LEA R14, P2, R164, R6, 0x2 ;  /* 0x00000006a40e8211 */ /* 0x008fe200078410ff */
[----:B------:R3:W-:Y:S01]  /*cf50*/  @!P3 ST.E.64 desc[UR50][R12.64], R66 ;  /* 0x000000420c00b985 */ /* 0x0007e2000c101b32 */
[----:B------:R-:W-:-:S02]  /*cf60*/  ISETP.GE.AND P3, PT, R94, UR4, PT ;  /* 0x000000045e007c0c */ /* 0x000fc4000bf66270 */
[-C--:B------:R-:W-:Y:S02]  /*cf70*/  @!P0 LEA.HI.X R15, R164, R7.reuse, R165, 0x2, P2 ;  /* 0x00000007a40f8211 */ /* 0x080fe400010f14a5 */
[----:B------:R-:W-:Y:S02]  /*cf80*/  ISETP.GE.AND P2, PT, R92, UR4, PT ;  /* 0x000000045c007c0c */ /* 0x000fe4000bf46270 */
[----:B------:R-:W-:Y:S01]  /*cf90*/  SHF.R.S32.HI R0, RZ, 0x1f, R27 ;  /* 0x0000001fff007819 */ /* 0x000fe2000001141b */
[----:B------:R5:W-:Y:S01]  /*cfa0*/  @!P0 ST.E.64 desc[UR50][R14.64], R96 ;  /* 0x000000600e008985 */ /* 0x000be2000c101b32 */
[-C--:B0-----:R-:W-:Y:S02]  /*cfb0*/  @!P1 LEA R20, P6, R162, R6.reuse, 0x2 ;  /* 0x00000006a2149211 */ /* 0x081fe400078c10ff */
[----:B-1----:R-:W-:Y:S02]  /*cfc0*/  @!P4 LEA R24, P5, R160, R6, 0x2 ;  /* 0x00000006a018c211 */ /* 0x002fe400078a10ff */
[----:B------:R-:W-:-:S02]  /*cfd0*/  @!P1 LEA.HI.X R21, R162, R7, R163, 0x2, P6 ;  /* 0x00000007a2159211 */ /* 0x000fc400030f14a3 */
[----:B------:R-:W-:Y:S02]  /*cfe0*/  ISETP.GE.AND P0, PT, R237, UR4, PT ;  /* 0x00000004ed007c0c */ /* 0x000fe4000bf06270 */
[-C--:B------:R-:W-:Y:S01]  /*cff0*/  @!P4 LEA.HI.X R25, R160, R7.reuse, R161, 0x2, P5 ;  /* 0x00000007a019c211 */ /* 0x080fe200028f14a1 */
[----:B------:R0:W-:Y:S01]  /*d000*/  @!P1 ST.E.64 desc[UR50][R20.64], R98 ;  /* 0x0000006214009985 */ /* 0x0001e2000c101b32 */
[-C--:B--2---:R-:W-:Y:S02]  /*d010*/  @!P3 LEA R8, P5, R94, R6.reuse, 0x2 ;  /* 0x000000065e08b211 */ /* 0x084fe400078a10ff */
[----:B------:R-:W-:Y:S01]  /*d020*/  ISETP.GE.AND P1, PT, R236, UR4, PT ;  /* 0x00000004ec007c0c */ /* 0x000fe2000bf26270 */
[----:B------:R1:W-:Y:S01]  /*d030*/  @!P4 ST.E.64 desc[UR50][R24.64], R104 ;  /* 0x000000681800c985 */ /* 0x0003e2000c101b32 */
[----:B------:R-:W-:Y:S02]  /*d040*/  @!P3 LEA.HI.X R9, R94, R7, R95, 0x2, P5 ;  /* 0x000000075e09b211 */ /* 0x000fe400028f145f */
[----:B----4-:R-:W-:-:S02]  /*d050*/  @!P2 LEA R10, P6, R92, R6, 0x2 ;  /* 0x000000065c0aa211 */ /* 0x010fc400078c10ff */
[----:B------:R-:W-:Y:S01]  /*d060*/  ISETP.GE.AND P4, PT, R235, UR4, PT ;  /* 0x00000004eb007c0c */ /* 0x000fe2000bf86270 */
[----:B------:R2:W-:Y:S01]  /*d070*/  @!P3 ST.E.64 desc[UR50][R8.64], R106 ;  /* 0x0000006a0800b985 */ /* 0x0005e2000c101b32 */
[----:B------:R-:W-:Y:S02]  /*d080*/  ISETP.GE.AND P3, PT, R234, UR4, PT ;  /* 0x00000004ea007c0c */ /* 0x000fe4000bf66270 */
[C---:B---3--:R-:W-:Y:S02]  /*d090*/  @!P0 LEA R12, P5, R237.reuse, R6, 0x2 ;  /* 0x00000006ed0c8211 */ /* 0x048fe400078a10ff */
[-C--:B------:R-:W-:Y:S02]  /*d0a0*/  @!P2 LEA.HI.X R11, R92, R7.reuse, R93, 0x2, P6 ;  /* 0x000000075c0ba211 */ /* 0x080fe400030f145d */
[----:B------:R-:W-:-:S03]  /*d0b0*/  @!P0 LEA.HI.X R13, R237, R7, R91, 0x2, P5 ;  /* 0x00000007ed0d8211 */ /* 0x000fc600028f145b */
[----:B------:R3:W-:Y:S01]  /*d0c0*/  @!P2 ST.E.64 desc[UR50][R10.64], R112 ;  /* 0x000000700a00a985 */ /* 0x0007e2000c101b32 */
[CC--:B-----5:R-:W-:Y:S02]  /*d0d0*/  @!P1 LEA R14, P2, R236.reuse, R6.reuse, 0x2 ;  /* 0x00000006ec0e9211 */ /* 0x0e0fe400078410ff */
[-C--:B0-----:R-:W-:Y:S01]  /*d0e0*/  @!P4 LEA R20, P5, R235, R6.reuse, 0x2 ;  /* 0x00000006eb14c211 */ /* 0x081fe200078a10ff */
[----:B------:R0:W-:Y:S01]  /*d0f0*/  @!P0 ST.E.64 desc[UR50][R12.64], R114 ;  /* 0x000000720c008985 */ /* 0x0001e2000c101b32 */
[----:B------:R-:W-:Y:S02]  /*d100*/  ISETP.GE.AND P0, PT, R233, UR4, PT ;  /* 0x00000004e9007c0c */ /* 0x000fe4000bf06270 */
[-C--:B------:R-:W-:Y:S02]  /*d110*/  @!P1 LEA.HI.X R15, R236, R7.reuse, R90, 0x2, P2 ;  /* 0x00000007ec0f9211 */ /* 0x080fe400010f145a */
[----:B------:R-:W-:Y:S02]  /*d120*/  ISETP.GE.AND P2, PT, R232, UR4, PT ;  /* 0x00000004e8007c0c */ /* 0x000fe4000bf46270 */
[----:B-1----:R-:W-:Y:S01]  /*d130*/  @!P3 LEA R24, P6, R234, R6, 0x2 ;  /* 0x00000006ea18b211 */ /* 0x002fe200078c10ff */
[----:B------:R1:W-:Y:S01]  /*d140*/  @!P1 ST.E.64 desc[UR50][R14.64], R120 ;  /* 0x000000780e009985 */ /* 0x0003e2000c101b32 */
[----:B------:R-:W-:-:S02]  /*d150*/  @!P4 LEA.HI.X R21, R235, R7, R89, 0x2, P5 ;  /* 0x00000007eb15c211 */ /* 0x000fc400028f1459 */
[----:B------:R-:W-:-:S03]  /*d160*/  @!P3 LEA.HI.X R25, R234, R7, R88, 0x2, P6 ;  /* 0x00000007ea19b211 */ /* 0x000fc600030f1458 */
[----:B------:R-:W-:Y:S01]  /*d170*/  @!P4 ST.E.64 desc[UR50][R20.64], R122 ;  /* 0x0000007a1400c985 */ /* 0x000fe2000c101b32 */
[-C--:B--2---:R-:W-:Y:S02]  /*d180*/  @!P0 LEA R8, P1, R233, R6.reuse, 0x2 ;  /* 0x00000006e9088211 */ /* 0x084fe400078210ff */
[----:B------:R-:W-:Y:S01]  /*d190*/  ISETP.GE.AND P4, PT, R23, UR4, PT ;  /* 0x0000000417007c0c */ /* 0x000fe2000bf86270 */
[----:B------:R2:W-:Y:S01]  /*d1a0*/  @!P3 ST.E.64 desc[UR50][R24.64], R128 ;  /* 0x000000801800b985 */ /* 0x0005e2000c101b32 */
[----:B------:R-:W-:Y:S02]  /*d1b0*/  ISETP.GE.AND P3, PT, R22, UR4, PT ;  /* 0x0000000416007c0c */ /* 0x000fe4000bf66270 */
[C---:B---3--:R-:W-:Y:S02]  /*d1c0*/  @!P2 LEA R10, P5, R232.reuse, R6, 0x2 ;  /* 0x00000006e80aa211 */ /* 0x048fe400078a10ff */
[-C--:B------:R-:W-:Y:S02]  /*d1d0*/  @!P0 LEA.HI.X R9, R233, R7.reuse, R83, 0x2, P1 ;  /* 0x00000007e9098211 */ /* 0x080fe400008f1453 */
[----:B------:R-:W-:-:S02]  /*d1e0*/  @!P2 LEA.HI.X R11, R232, R7, R82, 0x2, P5 ;  /* 0x00000007e80ba211 */ /* 0x000fc400028f1452 */
[----:B------:R-:W-:Y:S01]  /*d1f0*/  ISETP.GE.AND P1, PT, R27, UR4, PT ;  /* 0x000000041b007c0c */ /* 0x000fe2000bf26270 */
[----:B------:R3:W-:Y:S01]  /*d200*/  @!P0 ST.E.64 desc[UR50][R8.64], R130 ;  /* 0x0000008208008985 */ /* 0x0007e2000c101b32 */
[----:B------:R-:W-:Y:S02]  /*d210*/  ISETP.GE.AND P0, PT, R18, UR4, PT ;  /* 0x0000000412007c0c */ /* 0x000fe4000bf06270 */
[-C--:B0-----:R-:W-:Y:S01]  /*d220*/  @!P4 LEA R12, P5, R23, R6.reuse, 0x2 ;  /* 0x00000006170cc211 */ /* 0x081fe200078a10ff */
[----:B------:R0:W-:Y:S01]  /*d230*/  @!P2 ST.E.64 desc[UR50][R10.64], R136 ;  /* 0x000000880a00a985 */ /* 0x0001e2000c101b32 */
[----:B------:R-:W-:Y:S02]  /*d240*/  ISETP.GE.AND P2, PT, R19, UR4, PT ;  /* 0x0000000413007c0c */ /* 0x000fe4000bf46270 */
[----:B-1----:R-:W-:Y:S02]  /*d250*/  @!P3 LEA R14, P6, R22, R6, 0x2 ;  /* 0x00000006160eb211 */ /* 0x002fe400078c10ff */
[----:B------:R-:W-:-:S02]  /*d260*/  @!P4 LEA.HI.X R13, R23, R7, R81, 0x2, P5 ;  /* 0x00000007170dc211 */ /* 0x000fc400028f1451 */
[----:B------:R-:W-:Y:S02]  /*d270*/  @!P3 LEA.HI.X R15, R22, R7, R80, 0x2, P6 ;  /* 0x00000007160fb211 */ /* 0x000fe400030f1450 */
[----:B------:R-:W-:Y:S01]  /*d280*/  ISETP.GE.AND P6, PT, R17, UR4, PT ;  /* 0x0000000411007c0c */ /* 0x000fe2000bfc6270 */
[----:B------:R1:W-:Y:S01]  /*d290*/  @!P4 ST.E.64 desc[UR50][R12.64], R138 ;  /* 0x0000008a0c00c985 */ /* 0x0003e2000c101b32 */
[----:B--2---:R-:W-:-:S03]  /*d2a0*/  @!P1 LEA R24, P5, R27, R6, 0x2 ;  /* 0x000000061b189211 */ /* 0x004fc600078a10ff */
[-C--:B---3--:R-:W-:Y:S01]  /*d2b0*/  @!P2 LEA R8, P4, R19, R6.reuse, 0x2 ;  /* 0x000000061308a211 */ /* 0x088fe200078810ff */
[----:B------:R2:W-:Y:S01]  /*d2c0*/  @!P3 ST.E.64 desc[UR50][R14.64], R144 ;  /* 0x000000900e00b985 */ /* 0x0005e2000c101b32 */
[-C--:B------:R-:W-:Y:S02]  /*d2d0*/  @!P1 LEA.HI.X R25, R27, R7.reuse, R0, 0x2, P5 ;  /* 0x000000071b199211 */ /* 0x080fe400028f1400 */
[CC--:B0-----:R-:W-:Y:S02]  /*d2e0*/  @!P0 LEA R10, P3, R18.reuse, R6.reuse, 0x2 ;  /* 0x00000006120a8211 */ /* 0x0c1fe400078610ff */
[-C--:B------:R-:W-:Y:S02]  /*d2f0*/  @!P2 LEA.HI.X R9, R19, R7.reuse, R79, 0x2, P4 ;  /* 0x000000071309a211 */ /* 0x080fe400020f144f */
[----:B------:R-:W-:Y:S02]  /*d300*/  SHF.R.S32.HI R0, RZ, 0x1f, R17 ;  /* 0x0000001fff007819 */ /* 0x000fe40000011411 */
[C---:B------:R-:W-:Y:S01]  /*d310*/  @!P6 LEA R20, P4, R17.reuse, R6, 0x2 ;  /* 0x000000061114e211 */ /* 0x040fe200078810ff */
[----:B------:R2:W-:Y:S01]  /*d320*/  @!P2 ST.E.64 desc[UR50][R8.64], R146 ;  /* 0x000000920800a985 */ /* 0x0005e2000c101b32 */
[-C--:B------:R-:W-:Y:S01]  /*d330*/  @!P0 LEA.HI.X R11, R18, R7.reuse, R78, 0x2, P3 ;  /* 0x00000007120b8211 */ /* 0x080fe200018f144e */
[----:B-1----:R-:W-:Y:S01]  /*d340*/  VIADD R13, R16, 0xf8 ;  /* 0x000000f8100d7836 */ /* 0x002fe20000000000 */
[----:B------:R-:W-:-:S03]  /*d350*/  @!P6 LEA.HI.X R21, R17, R7, R0, 0x2, P4 ;  /* 0x000000071115e211 */ /* 0x000fc600020f1400 */
[----:B------:R2:W-:Y:S01]  /*d360*/  @!P0 ST.E.64 desc[UR50][R10.64], R152 ;  /* 0x000000980a008985 */ /* 0x0005e2000c101b32 */
[----:B------:R-:W-:-:S03]  /*d370*/  ISETP.GE.AND P0, PT, R13, UR4, PT ;  /* 0x000000040d007c0c */ /* 0x000fc6000bf06270 */
[----:B------:R2:W-:Y:S04]  /*d380*/  @!P6 ST.E.64 desc[UR50][R20.64], R154 ;  /* 0x0000009a1400e985 */ /* 0x0005e8000c101b32 */
[----:B------:R2:W-:Y:S06]  /*d390*/  @!P1 ST.E.64 desc[UR50][R24.64], R2 ;  /* 0x0000000218009985 */ /* 0x0005ec000c101b32 */
[----:B------:R-:W-:Y:S05]  /*d3a0*/  @P0 BRA `(.L_x_179) ;  /* 0x0000000c00e40947 */ /* 0x000fea0003800000 */
[----:B--2---:R-:W-:Y:S02]  /*d3b0*/  LEA R2, P0, R13, R6, 0x2 ;  /* 0x000000060d027211 */ /* 0x004fe400078010ff */
[----:B------:R-:W-:-:S04]  /*d3c0*/  SHF.R.S32.HI R6, RZ, 0x1f, R13 ;  /* 0x0000001fff067819 */ /* 0x000fc8000001140d */
[----:B------:R-:W-:-:S05]  /*d3d0*/  LEA.HI.X R3, R13, R7, R6, 0x2, P0 ;  /* 0x000000070d037211 */ /* 0x000fca00000f1406 */
[----:B------:R0:W-:Y:S01]  /*d3e0*/  ST.E.64 desc[UR50][R2.64], R4 ;  /* 0x0000000402007985 */ /* 0x0001e2000c101b32 */
[----:B------:R-:W-:Y:S05]  /*d3f0*/  BRA `(.L_x_179) ;  /* 0x0000000c00d07947 */ /* 0x000fea0003800000 */
.L_x_170:
[----:B------:R-:W-:Y:S02]  /*d400*/  ULDC.64 UR8, c[0x0][0xc00] ;  /* 0x0003000000087ab9 */ /* 0x000fe40000000a00 */
[----:B------:R-:W-:-:S04]  /*d410*/  UISETP.NE.U32.AND UP0, UPT, UR8, URZ, UPT ;  /* 0x0000003f0800728c */ /* 0x000fc8000bf05070 */
[----:B------:R-:W-:-:S03]  /*d420*/  UISETP.NE.AND.EX UP0, UPT, UR9, URZ, UPT, UP0 ;  /* 0x0000003f0900728c */ /* 0x000fc6000bf05300 */
[----:B------:R-:W-:Y:S02]  /*d430*/  ULDC.64 UR8, c[0x0][0xc00] ;  /* 0x0003000000087ab9 */ /* 0x000fe40000000a00 */
[----:B------:R-:W-:Y:S01]  /*d440*/  UIMAD.WIDE UR8, UR36, 0x4, UR8 ;  /* 0x00000004240878a5 */ /* 0x000fe2000f8e0208 */
[----:B------:R-:W-:-:S05]  /*d450*/  PLOP3.LUT P1, PT, PT, PT, UP0, 0x80, 0x0 ;  /* 0x000000000000781c */ /* 0x000fca0003f2f008 */
[----:B------:R-:W-:Y:S02]  /*d460*/  IMAD.U32 R2, RZ, RZ, UR8 ;  /* 0x00000008ff027e24 */ /* 0x000fe4000f8e00ff */
[----:B------:R-:W-:Y:S01]  /*d470*/  IMAD.U32 R3, RZ, RZ, UR9 ;  /* 0x00000009ff037e24 */ /* 0x000fe2000f8e00ff */
[----:B------:R-:W-:Y:S02]  /*d480*/  ULDC.64 UR8, c[0x0][0xc08] ;  /* 0x0003020000087ab9 */ /* 0x000fe40000000a00 */
[----:B------:R-:W-:-:S03]  /*d490*/  UISETP.NE.U32.AND UP1, UPT, UR8, URZ, UPT ;  /* 0x0000003f0800728c */ /* 0x000fc6000bf25070 */
[----:B------:R-:W2:Y:S01]  /*d4a0*/  @P1 LDG.E R6, desc[UR50][R2.64] ;  /* 0x0000003202061981 */ /* 0x000ea2000c1e1900 */
[----:B------:R-:W-:Y:S01]  /*d4b0*/  UISETP.NE.AND.EX UP1, UPT, UR9, URZ, UPT, UP1 ;  /* 0x0000003f0900728c */ /* 0x000fe2000bf25310 */
[----:B------:R-:W-:Y:S01]  /*d4c0*/  ULDC UR4, c[0x0][0xa88] ;  /* 0x0002a20000047ab9 */ /* 0x000fe20000000800 */
[----:B------:R-:W1:Y:S01]  /*d4d0*/  S2R R7, SR_TID.X ;  /* 0x0000000000077919 */ /* 0x000e620000002100 */
[----:B------:R-:W-:-:S03]  /*d4e0*/  IMAD.U32 R0, RZ, RZ, UR4 ;  /* 0x00000004ff007e24 */ /* 0x000fc6000f8e00ff */
[----:B------:R-:W-:-:S05]  /*d4f0*/  PLOP3.LUT P2, PT, PT, PT, UP1, 0x80, 0x0 ;  /* 0x000000000000781c */ /* 0x000fca0003f4f018 */
[----:B------:R-:W-:-:S04]  /*d500*/  @UP1 ULEA UR8, UP2, UR36, UR8, 0x2 ;  /* 0x0000000824081291 */ /* 0x000fc8000f84103f */
[----:B------:R-:W-:Y:S02]  /*d510*/  @UP1 ULEA.HI.X UR9, UR36, UR9, UR37, 0x2, UP2 ;  /* 0x0000000924091291 */ /* 0x000fe400090f1425 */
[----:B------:R-:W-:-:S04]  /*d520*/  IMAD.U32 R4, RZ, RZ, UR8 ;  /* 0x00000008ff047e24 */ /* 0x000fc8000f8e00ff */
[----:B------:R-:W-:-:S05]  /*d530*/  IMAD.U32 R5, RZ, RZ, UR9 ;  /* 0x00000009ff057e24 */ /* 0x000fca000f8e00ff */
[----:B------:R3:W5:Y:S01]  /*d540*/  @P2 LDG.E R0, desc[UR50][R4.64] ;  /* 0x0000003204002981 */ /* 0x000762000c1e1900 */
[----:B------:R-:W-:Y:S01]  /*d550*/  UMOV UR4, URZ ;  /* 0x0000003f00047c82 */ /* 0x000fe20008000000 */
[----:B--2---:R-:W-:Y:S01]  /*d560*/  @P1 R2UR UR4, R6 ;  /* 0x00000000060412ca */ /* 0x004fe200000e0000 */
[----:B-1----:R-:W-:-:S05]  /*d570*/  VIADD R6, R7, 0xffffff80 ;  /* 0xffffff8007067836 */ /* 0x002fca0000000000 */
[----:B------:R-:W-:-:S07]  /*d580*/  ISETP.GT.AND P0, PT, R6, 0x7f, PT ;  /* 0x0000007f0600780c */ /* 0x000fce0003f04270 */
[----:B------:R-:W-:Y:S01]  /*d590*/  USHF.R.S32.HI UR16, URZ, 0x1f, UR4 ;  /* 0x0000001f3f107899 */ /* 0x000fe20008011404 */
[----:B---3--:R-:W-:Y:S11]  /*d5a0*/  @P2 BRA `(.L_x_182) ;  /* 0x0000000000102947 */ /* 0x008ff60003800000 */
[----:B------:R-:W-:Y:S05]  /*d5b0*/  @!P1 BRA `(.L_x_182) ;  /* 0x00000000000c9947 */ /* 0x000fea0003800000 */
[----:B------:R-:W2:Y:S04]  /*d5c0*/  LDG.E R5, desc[UR50][R2.64] ;  /* 0x0000003202057981 */ /* 0x000ea8000c1e1900 */
[----:B-----5:R-:W2:Y:S02]  /*d5d0*/  LDG.E R0, desc[UR50][R2.64+0x4] ;  /* 0x0000043202007981 */ /* 0x020ea4000c1e1900 */
[----:B--2---:R-:W-:-:S07]  /*d5e0*/  IMAD.IADD R0, R0, 0x1, -R5 ;  /* 0x0000000100007824 */ /* 0x004fce00078e0a05 */
.L_x_182:
[----:B------:R-:W-:Y:S01]  /*d5f0*/  USEL UR36, UR36, URZ, !UP0 ;  /* 0x0000003f24247287 */ /* 0x000fe2000c000000 */
[----:B------:R-:W-:Y:S01]  /*d600*/  BSSY B1, `(.L_x_183) ;  /* 0x0000038000017945 */ /* 0x000fe20003800000 */
[----:B------:R-:W-:-:S03]  /*d610*/  USEL UR37, UR37, URZ, !UP0 ;  /* 0x0000003f25257287 */ /* 0x000fc6000c000000 */
[----:B------:R-:W-:Y:S09]  /*d620*/  @P0 BRA `(.L_x_184) ;  /* 0x0000000000d40947 */ /* 0x000ff20003800000 */
[----:B------:R-:W1:Y:S01]  /*d630*/  LDC R9, c[0x0][0xbe8] ;  /* 0x0002fa00ff097b82 */ /* 0x000e620000000800 */
[----:B------:R-:W-:-:S04]  /*d640*/  IMAD.U32 R2, RZ, RZ, UR43 ;  /* 0x0000002bff027e24 */ /* 0x000fc8000f8e00ff */
[----:B------:R-:W-:-:S04]  /*d650*/  IMAD R2, R2, 0x80, R7 ;  /* 0x0000008002027824 */ /* 0x000fc800078e0207 */
[----:B------:R-:W-:Y:S02]  /*d660*/  VIADD R4, R2, 0xffffff80 ;  /* 0xffffff8002047836 */ /* 0x000fe40000000000 */
[----:B-1---5:R-:W-:-:S05]  /*d670*/  IMAD R3, R0, R9, RZ ;  /* 0x0000000900037224 */ /* 0x022fca00078e02ff */
[----:B------:R-:W-:-:S13]  /*d680*/  ISETP.GE.AND P0, PT, R4, R3, PT ;  /* 0x000000030400720c */ /* 0x000fda0003f06270 */
[----:B------:R-:W-:Y:S05]  /*d690*/  @P0 BRA `(.L_x_184) ;  /* 0x0000000000b80947 */ /* 0x000fea0003800000 */
[----:B------:R-:W-:Y:S01]  /*d6a0*/  ISETP.NE.AND P0, PT, R9, 0x1, PT ;  /* 0x000000010900780c */ /* 0x000fe20003f05270 */
[----:B------:R-:W-:Y:S01]  /*d6b0*/  UISETP.GT.AND UP2, UPT, UR45, 0x1, UPT ;  /* 0x000000012d00788c */ /* 0x000fe2000bf44270 */
[----:B------:R-:W-:Y:S01]  /*d6c0*/  IMAD.MOV.U32 R5, RZ, RZ, R4 ;  /* 0x000000ffff057224 */ /* 0x000fe200078e0004 */
[----:B------:R-:W-:Y:S02]  /*d6d0*/  UMOV UR8, 0x9b8 ;  /* 0x000009b800087882 */ /* 0x000fe40000000000 */
[----:B------:R-:W-:Y:S02]  /*d6e0*/  USEL UR17, UR8, 0x978, UP2 ;  /* 0x0000097808117887 */ /* 0x000fe40009000000 */
[----:B------:R-:W-:-:S06]  /*d6f0*/  USEL UR19, UR39, URZ, UP2 ;  /* 0x0000003f27137287 */ /* 0x000fcc0009000000 */
[----:B------:R-:W1:Y:S04]  /*d700*/  @P0 LDC R3, c[0x0][0xbec] ;  /* 0x0002fb00ff030b82 */ /* 0x000e680000000800 */
[----:B------:R-:W-:Y:S01]  /*d710*/  ULDC.64 UR8, c[0x0][UR17+0x218] ;  /* 0x0000860011087abb */ /* 0x000fe20008000a00 */
[----:B------:R-:W-:Y:S01]  /*d720*/  ULDC.64 UR12, c[0x0][UR17+0x220] ;  /* 0x00008800110c7abb */ /* 0x000fe20008000a00 */
[----:B------:R-:W-:Y:S01]  /*d730*/  ULDC.64 UR14, c[0x0][UR17+0x228] ;  /* 0x00008a00110e7abb */ /* 0x000fe20008000a00 */
[----:B------:R-:W-:Y:S01]  /*d740*/  UIMAD.WIDE.U32 UR10, UR8, UR42, URZ ;  /* 0x0000002a080a72a5 */ /* 0x000fe2000f8e003f */
[----:B------:R-:W2:Y:S01]  /*d750*/  @P0 LDC R7, c[0x0][0xbf0] ;  /* 0x0002fc00ff070b82 */ /* 0x000ea20000000800 */
[----:B------:R-:W-:Y:S02]  /*d760*/  UIMAD UR18, UR9, UR42, URZ ;  /* 0x0000002a091272a4 */ /* 0x000fe4000f8e023f */
[----:B------:R-:W-:-:S02]  /*d770*/  UIMAD UR13, UR13, UR36, URZ ;  /* 0x000000240d0d72a4 */ /* 0x000fc4000f8e023f */
[----:B------:R-:W-:Y:S02]  /*d780*/  UIMAD.WIDE.U32 UR20, UR14, UR19, URZ ;  /* 0x000000130e1472a5 */ /* 0x000fe4000f8e003f */
[----:B------:R-:W-:Y:S02]  /*d790*/  UIMAD.WIDE.U32 UR8, UR12, UR36, URZ ;  /* 0x000000240c0872a5 */ /* 0x000fe4000f8e003f */
[----:B------:R-:W-:Y:S02]  /*d7a0*/  UIMAD UR14, UR15, UR19, URZ ;  /* 0x000000130f0e72a4 */ /* 0x000fe4000f8e023f */
[----:B------:R-:W-:Y:S02]  /*d7b0*/  UIMAD UR13, UR12, UR37, UR13 ;  /* 0x000000250c0d72a4 */ /* 0x000fe4000f8e020d */
[----:B------:R-:W-:Y:S02]  /*d7c0*/  UIADD3 UR10, UP0, UP1, UR8, UR10, UR4 ;  /* 0x0000000a080a7290 */ /* 0x000fe4000f91e004 */
[----:B------:R-:W-:Y:S01]  /*d7d0*/  UIADD3 UR8, UR14, UR21, URZ ;  /* 0x000000150e087290 */ /* 0x000fe2000fffe03f */
[----:B-1----:R-:W-:Y:S01]  /*d7e0*/  @P0 IMAD.HI.U32 R2, R4, R3, RZ ;  /* 0x0000000304020227 */ /* 0x002fe200078e00ff */
[----:B------:R-:W-:-:S02]  /*d7f0*/  UIADD3 UR11, UR18, UR11, URZ ;  /* 0x0000000b120b7290 */ /* 0x000fc4000fffe03f */
[----:B------:R-:W-:Y:S01]  /*d800*/  UIADD3 UR13, UR9, UR13, URZ ;  /* 0x0000000d090d7290 */ /* 0x000fe2000fffe03f */
[----:B------:R-:W-:Y:S02]  /*d810*/  IMAD.U32 R3, RZ, RZ, UR21 ;  /* 0x00000015ff037e24 */ /* 0x000fe4000f8e00ff */
[----:B------:R-:W-:Y:S01]  /*d820*/  IMAD.U32 R8, RZ, RZ, UR8 ;  /* 0x00000008ff087e24 */ /* 0x000fe2000f8e00ff */
[----:B------:R-:W-:Y:S01]  /*d830*/  ULDC.64 UR8, c[0x0][UR17+0x210] ;  /* 0x0000840011087abb */ /* 0x000fe20008000a00 */
[----:B--2---:R-:W-:Y:S01]  /*d840*/  @P0 SHF.R.U32.HI R5, RZ, R7, R2 ;  /* 0x00000007ff050219 */ /* 0x004fe20000011602 */
[----:B------:R-:W-:-:S04]  /*d850*/  IMAD.U32 R2, RZ, RZ, UR20 ;  /* 0x00000014ff027e24 */ /* 0x000fc8000f8e00ff */
[--C-:B------:R-:W-:Y:S01]  /*d860*/  IMAD.MOV R7, RZ, RZ, -R5.reuse ;  /* 0x000000ffff077224 */ /* 0x100fe200078e0a05 */
[----:B------:R-:W-:Y:S01]  /*d870*/  IADD3 R2, P0, P1, R5, UR10, R2 ;  /* 0x0000000a05027c10 */ /* 0x000fe2000f91e002 */
[----:B------:R-:W-:Y:S01]  /*d880*/  UIADD3.X UR10, UR13, UR11, UR16, UP0, UP1 ;  /* 0x0000000b0d0a7290 */ /* 0x000fe200087e2410 */
[----:B------:R-:W-:Y:S01]  /*d890*/  SHF.R.S32.HI R5, RZ, 0x1f, R5 ;  /* 0x0000001fff057819 */ /* 0x000fe20000011405 */
[----:B------:R-:W-:-:S04]  /*d8a0*/  IMAD R7, R9, R7, R4 ;  /* 0x0000000709077224 */ /* 0x000fc800078e0204 */
[----:B------:R-:W-:Y:S01]  /*d8b0*/  IADD3.X R3, R5, UR10, R8, P0, P1 ;  /* 0x0000000a05037c10 */ /* 0x000fe200087e2408 */
[C---:B------:R-:W-:Y:S01]  /*d8c0*/  IMAD R9, R7.reuse, UR9, RZ ;  /* 0x0000000907097c24 */ /* 0x040fe2000f8e02ff */
[----:B------:R-:W-:Y:S01]  /*d8d0*/  SHF.R.S32.HI R4, RZ, 0x1f, R7 ;  /* 0x0000001fff047819 */ /* 0x000fe20000011407 */
[----:B------:R-:W-:Y:S01]  /*d8e0*/  ULDC.64 UR10, c[0x0][0xba8] ;  /* 0x0002ea00000a7ab9 */ /* 0x000fe20000000a00 */
[----:B------:R-:W-:Y:S01]  /*d8f0*/  @!UP2 ULDC UR10, c[0x0][0xb50] ;  /* 0x0002d400000aaab9 */ /* 0x000fe20000000800 */
[----:B------:R-:W-:Y:S01]  /*d900*/  IMAD.WIDE.U32 R2, R7, UR8, R2 ;  /* 0x0000000807027c25 */ /* 0x000fe2000f8e0002 */
[----:B------:R-:W-:-:S03]  /*d910*/  @!UP2 ULDC UR11, c[0x0][0xb54] ;  /* 0x0002d500000baab9 */ /* 0x000fc60000000800 */
[----:B------:R-:W-:Y:S01]  /*d920*/  IMAD R9, R4, UR8, R9 ;  /* 0x0000000804097c24 */ /* 0x000fe2000f8e0209 */
[----:B------:R-:W-:-:S03]  /*d930*/  LEA R4, P0, R2, UR10, 0x2 ;  /* 0x0000000a02047c11 */ /* 0x000fc6000f8010ff */
[----:B------:R-:W-:-:S05]  /*d940*/  IMAD.IADD R3, R3, 0x1, R9 ;  /* 0x0000000103037824 */ /* 0x000fca00078e0209 */
[----:B------:R-:W-:Y:S01]  /*d950*/  LEA.HI.X R5, R2, UR11, R3, 0x2, P0 ;  /* 0x0000000b02057c11 */ /* 0x000fe200080f1403 */
[----:B------:R-:W-:-:S05]  /*d960*/  IMAD.MOV.U32 R3, RZ, RZ, -0x800000 ;  /* 0xff800000ff037424 */ /* 0x000fca00078e00ff */
[----:B------:R1:W-:Y:S02]  /*d970*/  STG.E desc[UR50][R4.64], R3 ;  /* 0x0000000304007986 */ /* 0x0003e4000c101932 */
.L_x_184:
[----:B------:R-:W-:Y:S05]  /*d980*/  BSYNC B1 ;  /* 0x0000000000017941 */ /* 0x000fea0003800000 */
.L_x_183:
[----:B------:R-:W-:-:S06]  /*d990*/  UISETP.GT.AND UP0, UPT, UR45, 0x1, UPT ;  /* 0x000000012d00788c */ /* 0x000fcc000bf04270 */
[----:B------:R-:W-:-:S13]  /*d9a0*/  PLOP3.LUT P0, PT, PT, PT, UP0, 0x80, 0x0 ;  /* 0x000000000000781c */ /* 0x000fda0003f0f008 */
[----:B------:R-:W-:Y:S05]  /*d9b0*/  @P0 BRA `(.L_x_179) ;  /* 0x0000000800600947 */ /* 0x000fea0003800000 */
[----:B------:R-:W2:Y:S01]  /*d9c0*/  LDC R11, c[0x0][0xbe8] ;  /* 0x0002fa00ff0b7b82 */ /* 0x000ea20000000800 */
[----:B-1----:R-:W-:Y:S01]  /*d9d0*/  SHF.R.S32.HI R3, RZ, 0x1f, R6 ;  /* 0x0000001fff037819 */ /* 0x002fe20000011406 */
[----:B------:R-:W-:Y:S01]  /*d9e0*/  ULDC.64 UR10, c[0x0][0xaa0] ;  /* 0x0002a800000a7ab9 */ /* 0x000fe20000000a00 */
[----:B------:R-:W-:Y:S01]  /*d9f0*/  BSSY B1, `(.L_x_185) ;  /* 0x0000052000017945 */ /* 0x000fe20003800000 */
[----:B------:R-:W-:Y:S01]  /*da00*/  UIMAD.WIDE.U32 UR8, UR4, UR10, URZ ;  /* 0x0000000a040872a5 */ /* 0x000fe2000f8e003f */
[----:B------:R-:W-:Y:S01]  /*da10*/  LEA.HI R2, R3, R6, RZ, 0x3 ;  /* 0x0000000603027211 */ /* 0x000fe200078f18ff */
[----:B------:R-:W-:-:S03]  /*da20*/  UIMAD UR10, UR16, UR10, URZ ;  /* 0x0000000a100a72a4 */ /* 0x000fc6000f8e023f */
[----:B------:R-:W-:Y:S01]  /*da30*/  LOP3.LUT R5, R2, 0xfffffff8, RZ, 0xc0, !PT ;  /* 0xfffffff802057812 */ /* 0x000fe200078ec0ff */
[----:B------:R-:W-:Y:S01]  /*da40*/  UIMAD UR10, UR4, UR11, UR10 ;  /* 0x0000000b040a72a4 */ /* 0x000fe2000f8e020a */
[----:B------:R-:W-:-:S03]  /*da50*/  SHF.R.S32.HI R13, RZ, 0x3, R2 ;  /* 0x00000003ff0d7819 */ /* 0x000fc60000011402 */
[----:B------:R-:W-:Y:S01]  /*da60*/  IMAD.IADD R8, R6, 0x1, -R5 ;  /* 0x0000000106087824 */ /* 0x000fe200078e0a05 */
[----:B------:R-:W-:Y:S01]  /*da70*/  UIADD3 UR9, UR9, UR10, URZ ;  /* 0x0000000a09097290 */ /* 0x000fe2000fffe03f */
[----:B------:R-:W-:Y:S02]  /*da80*/  IMAD.U32 R5, RZ, RZ, UR43 ;  /* 0x0000002bff057e24 */ /* 0x000fe4000f8e00ff */
[----:B------:R-:W-:Y:S01]  /*da90*/  IMAD R2, R8, 0x20, R13 ;  /* 0x0000002008027824 */ /* 0x000fe200078e020d */
[----:B------:R-:W-:Y:S02]  /*daa0*/  ULDC.64 UR10, c[0x0][0xae8] ;  /* 0x0002ba00000a7ab9 */ /* 0x000fe40000000a00 */
[----:B------:R-:W-:Y:S01]  /*dab0*/  UIMAD.WIDE.U32 UR8, UR42, UR10, UR8 ;  /* 0x0000000a2a0872a5 */ /* 0x000fe2000f8e0008 */
[----:B------:R-:W-:Y:S01]  /*dac0*/  IMAD R6, R5, 0x80, R2 ;  /* 0x0000008005067824 */ /* 0x000fe200078e0202 */
[----:B--2---:R-:W-:Y:S02]  /*dad0*/  ISETP.NE.AND P0, PT, R11, 0x1, PT ;  /* 0x000000010b00780c */ /* 0x004fe40003f05270 */
[----:B------:R-:W-:Y:S01]  /*dae0*/  UIMAD UR9, UR42, UR11, UR9 ;  /* 0x0000000b2a0972a4 */ /* 0x000fe2000f8e0209 */
[----:B------:R-:W-:-:S02]  /*daf0*/  IMAD.MOV.U32 R5, RZ, RZ, R6 ;  /* 0x000000ffff057224 */ /* 0x000fc400078e0006 */
[----:B------:R-:W-:Y:S02]  /*db00*/  ULDC.64 UR10, c[0x0][0xaf0] ;  /* 0x0002bc00000a7ab9 */ /* 0x000fe40000000a00 */
[----:B------:R-:W-:-:S04]  /*db10*/  UIMAD UR37, UR37, UR10, URZ ;  /* 0x0000000a252572a4 */ /* 0x000fc8000f8e023f */
[----:B------:R-:W-:Y:S02]  /*db20*/  UIMAD UR4, UR36, UR11, UR37 ;  /* 0x0000000b240472a4 */ /* 0x000fe4000f8e0225 */
[----:B------:R-:W-:Y:S01]  /*db30*/  UIMAD.WIDE.U32 UR36, UR36, UR10, UR8 ;  /* 0x0000000a242472a5 */ /* 0x000fe2000f8e0008 */
[----:B------:R-:W1:Y:S02]  /*db40*/  @P0 LDC R3, c[0x0][0xbec] ;  /* 0x0002fb00ff030b82 */ /* 0x000e640000000800 */
[----:B------:R-:W-:Y:S01]  /*db50*/  ULDC.64 UR8, c[0x0][0xae0] ;  /* 0x0002b80000087ab9 */ /* 0x000fe20000000a00 */
[----:B------:R-:W-:-:S05]  /*db60*/  UIADD3 UR4, UR37, UR4, URZ ;  /* 0x0000000425047290 */ /* 0x000fca000fffe03f */
[----:B------:R-:W2:Y:S01]  /*db70*/  @P0 LDC R7, c[0x0][0xbf0] ;  /* 0x0002fc00ff070b82 */ /* 0x000ea20000000800 */
[----:B-1----:R-:W-:-:S04]  /*db80*/  @P0 IMAD.HI.U32 R2, R6, R3, RZ ;  /* 0x0000000306020227 */ /* 0x002fc800078e00ff */
[----:B------:R-:W-:Y:S02]  /*db90*/  IMAD.U32 R3, RZ, RZ, UR37 ;  /* 0x00000025ff037e24 */ /* 0x000fe4000f8e00ff */
[----:B------:R-:W-:Y:S01]  /*dba0*/  IMAD.U32 R3, RZ, RZ, UR4 ;  /* 0x00000004ff037e24 */ /* 0x000fe2000f8e00ff */
[----:B--2---:R-:W-:Y:S01]  /*dbb0*/  @P0 SHF.R.U32.HI R5, RZ, R7, R2 ;  /* 0x00000007ff050219 */ /* 0x004fe20000011602 */
[----:B------:R-:W-:-:S03]  /*dbc0*/  IMAD.U32 R2, RZ, RZ, UR36 ;  /* 0x00000024ff027e24 */ /* 0x000fc6000f8e00ff */
[--C-:B------:R-:W-:Y:S01]  /*dbd0*/  SHF.R.S32.HI R4, RZ, 0x1f, R5.reuse ;  /* 0x0000001fff047819 */ /* 0x100fe20000011405 */
[----:B------:R-:W-:Y:S02]  /*dbe0*/  IMAD.MOV R7, RZ, RZ, -R5 ;  /* 0x000000ffff077224 */ /* 0x000fe400078e0a05 */
[----:B------:R-:W-:-:S04]  /*dbf0*/  IMAD.WIDE.U32 R2, R5, UR8, R2 ;  /* 0x0000000805027c25 */ /* 0x000fc8000f8e0002 */
[----:B------:R-:W-:Y:S02]  /*dc00*/  IMAD R7, R11, R7, R6 ;  /* 0x000000070b077224 */ /* 0x000fe400078e0206 */
[----:B------:R-:W-:Y:S02]  /*dc10*/  IMAD R4, R4, UR8, RZ ;  /* 0x0000000804047c24 */ /* 0x000fe4000f8e02ff */
[----:B------:R-:W-:Y:S02]  /*dc20*/  IMAD.U32 R6, RZ, RZ, UR43 ;  /* 0x0000002bff067e24 */ /* 0x000fe4000f8e00ff */
[----:B------:R-:W-:Y:S01]  /*dc30*/  IMAD R9, R5, UR9, R4 ;  /* 0x0000000905097c24 */ /* 0x000fe2000f8e0204 */
[----:B------:R-:W-:Y:S01]  /*dc40*/  SHF.R.S32.HI R4, RZ, 0x1f, R7 ;  /* 0x0000001fff047819 */ /* 0x000fe20000011407 */
[----:B------:R-:W-:Y:S01]  /*dc50*/  ULDC.64 UR8, c[0x0][0xad8] ;  /* 0x0002b60000087ab9 */ /* 0x000fe20000000a00 */
[----:B------:R-:W-:Y:S02]  /*dc60*/  IMAD R6, R6, 0x80, R13 ;  /* 0x0000008006067824 */ /* 0x000fe400078e020d */
[----:B------:R-:W-:-:S02]  /*dc70*/  IMAD.IADD R3, R3, 0x1, R9 ;  /* 0x0000000103037824 */ /* 0x000fc400078e0209 */
[----:B------:R-:W-:Y:S02]  /*dc80*/  IMAD R4, R4, UR8, RZ ;  /* 0x0000000804047c24 */ /* 0x000fe4000f8e02ff */
[----:B------:R-:W-:-:S04]  /*dc90*/  IMAD.WIDE.U32 R2, R7, UR8, R2 ;  /* 0x0000000807027c25 */ /* 0x000fc8000f8e0002 */
[----:B------:R-:W-:Y:S01]  /*dca0*/  IMAD R5, R7, UR9, R4 ;  /* 0x0000000907057c24 */ /* 0x000fe2000f8e0204 */
[----:B------:R-:W-:Y:S01]  /*dcb0*/  ULDC.64 UR8, c[0x0][0xa80] ;  /* 0x0002a00000087ab9 */ /* 0x000fe20000000a00 */
[----:B-----5:R-:W-:Y:S02]  /*dcc0*/  IMAD R11, R0, R11, RZ ;  /* 0x0000000b000b7224 */ /* 0x020fe400078e02ff */
[----:B------:R-:W-:Y:S02]  /*dcd0*/  VIADD R4, R6, 0x40 ;  /* 0x0000004006047836 */ /* 0x000fe40000000000 */
[----:B------:R-:W-:Y:S01]  /*dce0*/  IMAD.IADD R3, R3, 0x1, R5 ;  /* 0x0000000103037824 */ /* 0x000fe200078e0205 */
[----:B------:R-:W-:Y:S01]  /*dcf0*/  LEA R5, P2, R2, UR8, 0x1 ;  /* 0x0000000802057c11 */ /* 0x000fe2000f8408ff */
[----:B------:R-:W-:Y:S01]  /*dd00*/  VIADD R0, R6, 0x20 ;  /* 0x0000002006007836 */ /* 0x000fe20000000000 */
[----:B------:R-:W-:Y:S01]  /*dd10*/  ISETP.GE.AND P0, PT, R4, R11, PT ;  /* 0x0000000b0400720c */ /* 0x000fe20003f06270 */
[----:B------:R-:W-:Y:S01]  /*dd20*/  IMAD.SHL.U32 R7, R8, 0x8, RZ ;  /* 0x0000000808077824 */ /* 0x000fe200078e00ff */
[----:B------:R-:W-:-:S02]  /*dd30*/  LEA.HI.X R4, R2, UR9, R3, 0x1, P2 ;  /* 0x0000000902047c11 */ /* 0x000fc400090f0c03 */
[-C--:B------:R-:W-:Y:S01]  /*dd40*/  ISETP.GE.AND P2, PT, R6, R11.reuse, PT ;  /* 0x0000000b0600720c */ /* 0x080fe20003f46270 */
[C---:B------:R-:W-:Y:S01]  /*dd50*/  VIADD R13, R7.reuse, 0x40 ;  /* 0x00000040070d7836 */ /* 0x040fe20000000000 */
[----:B------:R-:W-:Y:S01]  /*dd60*/  ISETP.GE.AND P1, PT, R0, R11, PT ;  /* 0x0000000b0000720c */ /* 0x000fe20003f26270 */
[C---:B------:R-:W-:Y:S01]  /*dd70*/  VIADD R15, R7.reuse, 0xc0 ;  /* 0x000000c0070f7836 */ /* 0x040fe20000000000 */
[----:B------:R1:W2:Y:S01]  /*dd80*/  SHFL.IDX PT, R2, R5, RZ, 0x181f ;  /* 0x00181fff05027589 */ /* 0x0002a200000e0000 */
[----:B------:R-:W-:Y:S01]  /*dd90*/  VIADD R9, R7, 0x80 ;  /* 0x0000008007097836 */ /* 0x000fe20000000000 */
[----:B------:R-:W-:Y:S02]  /*dda0*/  SHF.R.S32.HI R10, RZ, 0x1f, R7 ;  /* 0x0000001fff0a7819 */ /* 0x000fe40000011407 */
[----:B------:R1:W3:Y:S01]  /*ddb0*/  SHFL.IDX PT, R0, R4, RZ, 0x181f ;  /* 0x00181fff04007589 */ /* 0x0002e200000e0000 */
[----:B------:R-:W-:Y:S02]  /*ddc0*/  SHF.R.S32.HI R8, RZ, 0x1f, R13 ;  /* 0x0000001fff087819 */ /* 0x000fe4000001140d */
[----:B------:R-:W-:-:S02]  /*ddd0*/  SHF.R.S32.HI R12, RZ, 0x1f, R15 ;  /* 0x0000001fff0c7819 */ /* 0x000fc4000001140f */
[----:B------:R-:W-:Y:S01]  /*dde0*/  SHF.R.S32.HI R14, RZ, 0x1f, R9 ;  /* 0x0000001fff0e7819 */ /* 0x000fe20000011409 */
[----:B------:R-:W-:Y:S06]  /*ddf0*/  @P2 BRA `(.L_x_186) ;  /* 0x0000000000442947 */ /* 0x000fec0003800000 */
[----:B------:R-:W-:Y:S02]  /*de00*/  ULDC UR4, c[0x0][0xac8] ;  /* 0x0002b20000047ab9 */ /* 0x000fe40000000800 */
[----:B------:R-:W-:Y:S02]  /*de10*/  ISETP.GE.AND P5, PT, R7, UR4, PT ;  /* 0x0000000407007c0c */ /* 0x000fe4000bfa6270 */
[----:B------:R-:W-:Y:S02]  /*de20*/  ISETP.GE.AND P4, PT, R13, UR4, PT ;  /* 0x000000040d007c0c */ /* 0x000fe4000bf86270 */
[----:B------:R-:W-:Y:S02]  /*de30*/  ISETP.GE.AND P3, PT, R9, UR4, PT ;  /* 0x0000000409007c0c */ /* 0x000fe4000bf66270 */
[----:B------:R-:W-:-:S07]  /*de40*/  ISETP.GE.AND P2, PT, R15, UR4, PT ;  /* 0x000000040f007c0c */ /* 0x000fce000bf46270 */
[----:B--2---:R-:W-:-:S04]  /*de50*/  @!P5 LEA R20, P6, R7, R2, 0x1 ;  /* 0x000000020714d211 */ /* 0x004fc800078c08ff */
[----:B---3--:R-:W-:Y:S02]  /*de60*/  @!P5 LEA.HI.X R21, R7, R0, R10, 0x1, P6 ;  /* 0x000000000715d211 */ /* 0x008fe400030f0c0a */
[----:B------:R-:W-:-:S03]  /*de70*/  @!P4 LEA R24, P6, R13, R2, 0x1 ;  /* 0x000000020d18c211 */ /* 0x000fc600078c08ff */
[----:B------:R4:W-:Y:S01]  /*de80*/  @!P5 ST.E.128 desc[UR50][R20.64], RZ ;  /* 0x000000ff1400d985 */ /* 0x0009e2000c101d32 */
[----:B------:R-:W-:Y:S02]  /*de90*/  @!P4 LEA.HI.X R25, R13, R0, R8, 0x1, P6 ;  /* 0x000000000d19c211 */ /* 0x000fe400030f0c08 */
[----:B------:R-:W-:-:S03]  /*dea0*/  @!P3 LEA R26, P6, R9, R2, 0x1 ;  /* 0x00000002091ab211 */ /* 0x000fc600078c08ff */
[----:B------:R4:W-:Y:S01]  /*deb0*/  @!P4 ST.E.128 desc[UR50][R24.64], RZ ;  /* 0x000000ff1800c985 */ /* 0x0009e2000c101d32 */
[----:B------:R-:W-:Y:S02]  /*dec0*/  @!P3 LEA.HI.X R27, R9, R0, R14, 0x1, P6 ;  /* 0x00000000091bb211 */ /* 0x000fe400030f0c0e */
[----:B------:R-:W-:-:S03]  /*ded0*/  @!P2 LEA R2, P6, R15, R2, 0x1 ;  /* 0x000000020f02a211 */ /* 0x000fc600078c08ff */
[----:B------:R4:W-:Y:S01]  /*dee0*/  @!P3 ST.E.128 desc[UR50][R26.64], RZ ;  /* 0x000000ff1a00b985 */ /* 0x0009e2000c101d32 */
[----:B------:R-:W-:-:S05]  /*def0*/  @!P2 LEA.HI.X R3, R15, R0, R12, 0x1, P6 ;  /* 0x000000000f03a211 */ /* 0x000fca00030f0c0c */
[----:B------:R4:W-:Y:S04]  /*df00*/  @!P2 ST.E.128 desc[UR50][R2.64], RZ ;  /* 0x000000ff0200a985 */ /* 0x0009e8000c101d32 */
.L_x_186:
[----:B------:R-:W-:Y:S05]  /*df10*/  BSYNC B1 ;  /* 0x0000000000017941 */ /* 0x000fea0003800000 */
.L_x_185:
[----:B---3--:R3:W0:Y:S01]  /*df20*/  SHFL.IDX PT, R0, R4, 0x1, 0x181f ;  /* 0x00381f0004007f89 */ /* 0x00862200000e0000 */
[----:B------:R-:W-:Y:S03]  /*df30*/  BSSY B1, `(.L_x_187) ;  /* 0x0000014000017945 */ /* 0x000fe60003800000 */
[----:B--2-4-:R3:W2:Y:S01]  /*df40*/  SHFL.IDX PT, R2, R5, 0x1, 0x181f ;  /* 0x00381f0005027f89 */ /* 0x0146a200000e0000 */
[----:B------:R-:W-:Y:S05]  /*df50*/  @P1 BRA `(.L_x_188) ;  /* 0x0000000000441947 */ /* 0x000fea0003800000 */
[----:B------:R-:W-:Y:S02]  /*df60*/  ULDC UR4, c[0x0][0xac8] ;  /* 0x0002b20000047ab9 */ /* 0x000fe40000000800 */
[----:B------:R-:W-:Y:S02]  /*df70*/  ISETP.GE.AND P4, PT, R7, UR4, PT ;  /* 0x0000000407007c0c */ /* 0x000fe4000bf86270 */
[----:B------:R-:W-:Y:S02]  /*df80*/  ISETP.GE.AND P3, PT, R13, UR4, PT ;  /* 0x000000040d007c0c */ /* 0x000fe4000bf66270 */
[----:B------:R-:W-:Y:S02]  /*df90*/  ISETP.GE.AND P2, PT, R9, UR4, PT ;  /* 0x0000000409007c0c */ /* 0x000fe4000bf46270 */
[----:B------:R-:W-:-:S07]  /*dfa0*/  ISETP.GE.AND P1, PT, R15, UR4, PT ;  /* 0x000000040f007c0c */ /* 0x000fce000bf26270 */
[-C--:B--2---:R-:W-:Y:S02]  /*dfb0*/  @!P4 LEA R20, P6, R7, R2.reuse, 0x1 ;  /* 0x000000020714c211 */ /* 0x084fe400078c08ff */
[----:B------:R-:W-:Y:S02]  /*dfc0*/  @!P3 LEA R24, P5, R13, R2, 0x1 ;  /* 0x000000020d18b211 */ /* 0x000fe400078a08ff */
[----:B0-----:R-:W-:Y:S02]  /*dfd0*/  @!P4 LEA.HI.X R21, R7, R0, R10, 0x1, P6 ;  /* 0x000000000715c211 */ /* 0x001fe400030f0c0a */
[----:B------:R-:W-:Y:S02]  /*dfe0*/  @!P2 LEA R26, P6, R9, R2, 0x1 ;  /* 0x00000002091aa211 */ /* 0x000fe400078c08ff */
[----:B------:R-:W-:Y:S01]  /*dff0*/  @!P3 LEA.HI.X R25, R13, R0, R8, 0x1, P5 ;  /* 0x000000000d19b211 */ /* 0x000fe200028f0c08 */
[----:B------:R4:W-:Y:S01]  /*e000*/  @!P4 ST.E.128 desc[UR50][R20.64], RZ ;  /* 0x000000ff1400c985 */ /* 0x0009e2000c101d32 */
[----:B------:R-:W-:-:S02]  /*e010*/  @!P1 LEA R2, P5, R15, R2, 0x1 ;  /* 0x000000020f029211 */ /* 0x000fc400078a08ff */
[-C--:B------:R-:W-:Y:S01]  /*e020*/  @!P2 LEA.HI.X R27, R9, R0.reuse, R14, 0x1, P6 ;  /* 0x00000000091ba211 */ /* 0x080fe200030f0c0e */
[----:B------:R4:W-:Y:S01]  /*e030*/  @!P3 ST.E.128 desc[UR50][R24.64], RZ ;  /* 0x000000ff1800b985 */ /* 0x0009e2000c101d32 */
[----:B------:R-:W-:-:S03]  /*e040*/  @!P1 LEA.HI.X R3, R15, R0, R12, 0x1, P5 ;  /* 0x000000000f039211 */ /* 0x000fc600028f0c0c */
[----:B------:R4:W-:Y:S04]  /*e050*/  @!P2 ST.E.128 desc[UR50][R26.64], RZ ;  /* 0x000000ff1a00a985 */ /* 0x0009e8000c101d32 */
[----:B------:R4:W-:Y:S02]  /*e060*/  @!P1 ST.E.128 desc[UR50][R2.64], RZ ;  /* 0x000000ff02009985 */ /* 0x0009e4000c101d32 */
.L_x_188:
[----:B------:R-:W-:Y:S05]  /*e070*/  BSYNC B1 ;  /* 0x0000000000017941 */ /* 0x000fea0003800000 */
.L_x_187:
[----:B0-----:R0:W0:Y:S01]  /*e080*/  SHFL.IDX PT, R0, R4, 0x2, 0x181f ;  /* 0x00581f0004007f89 */ /* 0x00102200000e0000 */
[----:B------:R-:W-:Y:S03]  /*e090*/  BSSY B1, `(.L_x_189) ;  /* 0x0000014000017945 */ /* 0x000fe60003800000 */
[----:B--2-4-:R2:W4:Y:S01]  /*e0a0*/  SHFL.IDX PT, R2, R5, 0x2, 0x181f ;  /* 0x00581f0005027f89 */ /* 0x01452200000e0000 */
[----:B------:R-:W-:Y:S05]  /*e0b0*/  @P0 BRA `(.L_x_190) ;  /* 0x0000000000440947 */ /* 0x000fea0003800000 */
[----:B------:R-:W-:Y:S02]  /*e0c0*/  ULDC UR4, c[0x0][0xac8] ;  /* 0x0002b20000047ab9 */ /* 0x000fe40000000800 */
[----:B------:R-:W-:Y:S02]  /*e0d0*/  ISETP.GE.AND P3, PT, R7, UR4, PT ;  /* 0x0000000407007c0c */ /* 0x000fe4000bf66270 */
[----:B------:R-:W-:Y:S02]  /*e0e0*/  ISETP.GE.AND P2, PT, R13, UR4, PT ;  /* 0x000000040d007c0c */ /* 0x000fe4000bf46270 */
[----:B------:R-:W-:Y:S02]  /*e0f0*/  ISETP.GE.AND P1, PT, R9, UR4, PT ;  /* 0x0000000409007c0c */ /* 0x000fe4000bf26270 */
[----:B------:R-:W-:-:S07]  /*e100*/  ISETP.GE.AND P0, PT, R15, UR4, PT ;  /* 0x000000040f007c0c */ /* 0x000fce000bf06270 */
[-C--:B----4-:R-:W-:Y:S02]  /*e110*/  @!P3 LEA R20, P6, R7, R2.reuse, 0x1 ;  /* 0x000000020714b211 */ /* 0x090fe400078c08ff */
[-C--:B------:R-:W-:Y:S02]  /*e120*/  @!P2 LEA R24, P5, R13, R2.reuse, 0x1 ;  /* 0x000000020d18a211 */ /* 0x080fe400078a08ff */
[----:B------:R-:W-:Y:S02]  /*e130*/  @!P1 LEA R26, P4, R9, R2, 0x1 ;  /* 0x00000002091a9211 */ /* 0x000fe400078808ff */
[----:B0-----:R-:W-:Y:S02]  /*e140*/  @!P3 LEA.HI.X R21, R7, R0, R10, 0x1, P6 ;  /* 0x000000000715b211 */ /* 0x001fe400030f0c0a */
[----:B------:R-:W-:Y:S02]  /*e150*/  @!P0 LEA R2, P6, R15, R2, 0x1 ;  /* 0x000000020f028211 */ /* 0x000fe400078c08ff */
[-C--:B------:R-:W-:Y:S01]  /*e160*/  @!P2 LEA.HI.X R25, R13, R0.reuse, R8, 0x1, P5 ;  /* 0x000000000d19a211 */ /* 0x080fe200028f0c08 */
[----:B------:R0:W-:Y:S01]  /*e170*/  @!P3 ST.E.128 desc[UR50][R20.64], RZ ;  /* 0x000000ff1400b985 */ /* 0x0001e2000c101d32 */
[----:B------:R-:W-:-:S02]  /*e180*/  @!P1 LEA.HI.X R27, R9, R0, R14, 0x1, P4 ;  /* 0x00000000091b9211 */ /* 0x000fc400020f0c0e */
[----:B------:R-:W-:Y:S01]  /*e190*/  @!P0 LEA.HI.X R3, R15, R0, R12, 0x1, P6 ;  /* 0x000000000f038211 */ /* 0x000fe200030f0c0c */
[----:B------:R0:W-:Y:S04]  /*e1a0*/  @!P2 ST.E.128 desc[UR50][R24.64], RZ ;  /* 0x000000ff1800a985 */ /* 0x0001e8000c101d32 */
[----:B------:R0:W-:Y:S04]  /*e1b0*/  @!P1 ST.E.128 desc[UR50][R26.64], RZ ;  /* 0x000000ff1a009985 */ /* 0x0001e8000c101d32 */
[----:B------:R0:W-:Y:S02]  /*e1c0*/  @!P0 ST.E.128 desc[UR50][R2.64], RZ ;  /* 0x000000ff02008985 */ /* 0x0001e4000c101d32 */
.L_x_190:
[----:B------:R-:W-:Y:S05]  /*e1d0*/  BSYNC B1 ;  /* 0x0000000000017941 */ /* 0x000fea0003800000 */
.L_x_189:
[----:B0-----:R-:W-:Y:S01]  /*e1e0*/  VIADD R0, R6, 0x60 ;  /* 0x0000006006007836 */ /* 0x001fe20000000000 */
[----:B-1-3--:R-:W0:Y:S04]  /*e1f0*/  SHFL.IDX PT, R4, R4, 0x3, 0x181f ;  /* 0x00781f0004047f89 */ /* 0x00ae2800000e0000 */
[----:B------:R-:W-:Y:S01]  /*e200*/  ISETP.GE.AND P0, PT, R0, R11, PT ;  /* 0x0000000b0000720c */ /* 0x000fe20003f06270 */
[----:B----4-:R1:W3:-:S12]  /*e210*/  SHFL.IDX PT, R2, R5, 0x3, 0x181f ;  /* 0x00781f0005027f89 */ /* 0x0102d800000e0000 */
[----:B-1----:R-:W-:Y:S05]  /*e220*/  @P0 BRA `(.L_x_179) ;  /* 0x0000000000440947 */ /* 0x002fea0003800000 */
[----:B------:R-:W-:Y:S02]  /*e230*/  ULDC UR4, c[0x0][0xac8] ;  /* 0x0002b20000047ab9 */ /* 0x000fe40000000800 */
[----:B------:R-:W-:Y:S02]  /*e240*/  ISETP.GE.AND P3, PT, R7, UR4, PT ;  /* 0x0000000407007c0c */ /* 0x000fe4000bf66270 */
[----:B------:R-:W-:Y:S02]  /*e250*/  ISETP.GE.AND P2, PT, R13, UR4, PT ;  /* 0x000000040d007c0c */ /* 0x000fe4000bf46270 */
[----:B------:R-:W-:Y:S02]  /*e260*/  ISETP.GE.AND P1, PT, R9, UR4, PT ;  /* 0x0000000409007c0c */ /* 0x000fe4000bf26270 */
[----:B------:R-:W-:-:S07]  /*e270*/  ISETP.GE.AND P0, PT, R15, UR4, PT ;  /* 0x000000040f007c0c */ /* 0x000fce000bf06270 */
[----:B---3--:R-:W-:-:S04]  /*e280*/  @!P3 LEA R6, P4, R7, R2, 0x1 ;  /* 0x000000020706b211 */ /* 0x008fc800078808ff */
[----:B0-----:R-:W-:Y:S02]  /*e290*/  @!P3 LEA.HI.X R7, R7, R4, R10, 0x1, P4 ;  /* 0x000000040707b211 */ /* 0x001fe400020f0c0a */
[-C--:B------:R-:W-:Y:S02]  /*e2a0*/  @!P2 LEA R10, P4, R13, R2.reuse, 0x1 ;  /* 0x000000020d0aa211 */ /* 0x080fe400078808ff */
[-C--:B------:R-:W-:Y:S01]  /*e2b0*/  @!P1 LEA R20, P5, R9, R2.reuse, 0x1 ;  /* 0x0000000209149211 */ /* 0x080fe200078a08ff */
[----:B------:R0:W-:Y:S01]  /*e2c0*/  @!P3 ST.E.128 desc[UR50][R6.64], RZ ;  /* 0x000000ff0600b985 */ /* 0x0001e2000c101d32 */
[----:B------:R-:W-:Y:S02]  /*e2d0*/  @!P0 LEA R2, P6, R15, R2, 0x1 ;  /* 0x000000020f028211 */ /* 0x000fe400078c08ff */
[-C--:B------:R-:W-:Y:S02]  /*e2e0*/  @!P2 LEA.HI.X R11, R13, R4.reuse, R8, 0x1, P4 ;  /* 0x000000040d0ba211 */ /* 0x080fe400020f0c08 */
[----:B------:R-:W-:-:S02]  /*e2f0*/  @!P1 LEA.HI.X R21, R9, R4, R14, 0x1, P5 ;  /* 0x0000000409159211 */ /* 0x000fc400028f0c0e */
[----:B------:R-:W-:Y:S01]  /*e300*/  @!P0 LEA.HI.X R3, R15, R4, R12, 0x1, P6 ;  /* 0x000000040f038211 */ /* 0x000fe200030f0c0c */
[----:B------:R0:W-:Y:S04]  /*e310*/  @!P2 ST.E.128 desc[UR50][R10.64], RZ ;  /* 0x000000ff0a00a985 */ /* 0x0001e8000c101d32 */
[----:B------:R0:W-:Y:S04]  /*e320*/  @!P1 ST.E.128 desc[UR50][R20.64], RZ ;  /* 0x000000ff14009985 */ /* 0x0001e8000c101d32 */
[----:B------:R0:W-:Y:S02]  /*e330*/  @!P0 ST.E.128 desc[UR50][R2.64], RZ ;  /* 0x000000ff02008985 */ /* 0x0001e4000c101d32 */
.L_x_179:
[----:B------:R-:W-:Y:S05]  /*e340*/  BSYNC B0 ;  /* 0x0000000000007941 */ /* 0x000fea0003800000 */
.L_x_169:
[----:B------:R-:W-:Y:S02]  /*e350*/  ULDC UR4, c[0x0][0xc3c] ;  /* 0x00030f0000047ab9 */ /* 0x000fe40000000800 */
[----:B------:R-:W-:-:S06]  /*e360*/  UISETP.GE.AND UP0, UPT, UR7, UR4, UPT ;  /* 0x000000040700728c */ /* 0x000fcc000bf06270 */
[----:B------:R-:W-:-:S13]  /*e370*/  PLOP3.LUT P0, PT, PT, PT, UP0, 0x80, 0x0 ;  /* 0x000000000000781c */ /* 0x000fda0003f0f008 */
[----:B------:R-:W-:Y:S05]  /*e380*/  @!P0 BRA `(.L_x_191) ;  /* 0xffffff2c00788947 */ /* 0x000fea000383ffff */
[----:B------:R-:W-:Y:S05]  /*e390*/  EXIT ;  /* 0x000000000000794d */ /* 0x000fea0003800000 */
.L_x_142:
[----:B------:R-:W-:-:S08]  /*e3a0*/  NOP ;  /* 0x0000000000007918 */ /* 0x000fd00000000000 */
[----:B------:R-:W0:-:S00]  /*e3b0*/  USETMAXREG.DEALLOC.CTAPOOL 0x18 ;  /* 0x00000018000079c8 */ /* 0x000e0000080e0500 */
[----:B0-----:R-:W2:Y:S01]  /*e3c0*/  LDL.LU R2, [R1+0x20] ;  /* 0x0000200001027983 */ /* 0x001ea20000300800 */
[----:B------:R-:W-:Y:S01]  /*e3d0*/  LOP3.LUT R0, R0, 0x3, RZ, 0xc0, !PT ;  /* 0x0000000300007812 */ /* 0x000fe200078ec0ff */
[----:B------:R-:W-:-:S05]  /*e3e0*/  IMAD.MOV.U32 R6, RZ, RZ, RZ ;  /* 0x000000ffff067224 */ /* 0x000fca00078e00ff */
[----:B------:R-:W0:Y:S02]  /*e3f0*/  SHFL.IDX PT, R0, R0, RZ, 0x1f ;  /* 0x00001fff00007589 */ /* 0x000e2400000e0000 */
[----:B0-----:R-:W-:Y:S02]  /*e400*/  ISETP.NE.AND P0, PT, R0, RZ, PT ;  /* 0x000000ff0000720c */ /* 0x001fe40003f05270 */
[----:B--2---:R-:W-:-:S11]  /*e410*/  LOP3.LUT R2, R2, 0xfffffffd, RZ, 0xc0, !PT ;  /* 0xfffffffd02027812 */ /* 0x004fd600078ec0ff */
[----:B------:R-:W-:-:S05]  /*e420*/  @P0 LOP3.LUT R2, R2, 0x2, RZ, 0xfc, !PT ;  /* 0x0000000202020812 */ /* 0x000fca00078efcff */
[----:B------:R0:W-:Y:S01]  /*e430*/  STL [R1+0x20], R2 ;  /* 0x0000200201007387 */ /* 0x0001e20000100800 */
[----:B------:R-:W-:Y:S05]  /*e440*/  @!P0 BRA `(.L_x_192) ;  /* 0x00000000002c8947 */ /* 0x000fea0003800000 */
[----:B------:R-:W1:Y:S08]  /*e450*/  S2UR UR5, SR_CgaCtaId ;  /* 0x00000000000579c3 */ /* 0x000e700000008800 */
[----:B------:R-:W-:Y:S06]  /*e460*/  BAR.SYNC.DEFER_BLOCKING 0x5, 0x180 ;  /* 0x0146000000007b1d */ /* 0x000fec0000010000 */
[----:B------:R-:W-:-:S02]  /*e470*/  UMOV UR4, 0x400 ;  /* 0x0000040000047882 */ /* 0x000fc40000000000 */
[----:B-1----:R-:W-:-:S09]  /*e480*/  ULEA UR4, UR5, UR4, 0x18 ;  /* 0x0000000405047291 */ /* 0x002fd2000f8ec03f */
[----:B------:R-:W1:Y:S04]  /*e490*/  LDS.128 R4, [UR4+0x388d0] ;  /* 0x0388d004ff047984 */ /* 0x000e680008000c00 */
[----:B-1----:R1:W-:Y:S01]  /*e4a0*/  STL.64 [R1+0x10], R4 ;  /* 0x0000100401007387 */ /* 0x0023e20000100a00 */
[----:B------:R-:W-:-:S03]  /*e4b0*/  IMAD.MOV.U32 R0, RZ, RZ, R7 ;  /* 0x000000ffff007224 */ /* 0x000fc600078e0007 */
[----:B------:R1:W-:Y:S02]  /*e4c0*/  STL [R1+0x18], R6 ;  /* 0x0000180601007387 */ /* 0x0003e40000100800 */
[----:B------:R-:W-:Y:S01]  /*e4d0*/  R2UR UR43, R0 ;  /* 0x00000000002b72ca */ /* 0x000fe200000e0000 */
[----:B------:R-:W-:Y:S06]  /*e4e0*/  BAR.ARV 0x4, 0x180 ;  /* 0x0106000000007b1d */ /* 0x000fec0000002000 */
[----:B------:R-:W-:Y:S08]  /*e4f0*/  BRA `(.L_x_193) ;  /* 0x0000000800b07947 */ /* 0x000ff00003800000 */
.L_x_192:
[----:B------:R-:W1:Y:S01]  /*e500*/  S2R R0, SR_TID.X ;  /* 0x0000000000007919 */ /* 0x000e620000002100 */
[----:B------:R-:W-:Y:S01]  /*e510*/  ULDC UR4, c[0x0][0xc3c] ;  /* 0x00030f0000047ab9 */ /* 0x000fe20000000800 */
[----:B-1----:R-:W-:-:S04]  /*e520*/  LOP3.LUT R0, R0, 0x1f, RZ, 0xc0, !PT ;  /* 0x0000001f00007812 */ /* 0x002fc800078ec0ff */
[----:B------:R-:W-:-:S04]  /*e530*/  ISETP.NE.AND P0, PT, R0, 0x1f, PT ;  /* 0x0000001f0000780c */ /* 0x000fc80003f05270 */
[----:B------:R-:W-:-:S13]  /*e540*/  ISETP.GE.OR P1, PT, R0, UR4, !P0 ;  /* 0x0000000400007c0c */ /* 0x000fda000c726670 */
[----:B0-----:R-:W0:Y:S08]  /*e550*/  @!P1 LDC.64 R2, c[0x0][0xc80] ;  /* 0x00032000ff029b82 */ /* 0x001e300000000a00 */
[----:B------:R-:W1:Y:S01]  /*e560*/  @!P1 LDC.64 R4, c[0x0][0xc78] ;  /* 0x00031e00ff049b82 */ /* 0x000e620000000a00 */
[----:B0-----:R-:W-:-:S05]  /*e570*/  @!P1 IMAD.WIDE.U32 R2, R0, 0x4, R2 ;  /* 0x0000000400029825 */ /* 0x001fca00078e0002 */
[----:B------:R1:W2:Y:S02]  /*e580*/  @!P1 LDG.E R6, desc[UR50][R2.64] ;  /* 0x0000003202069981 */ /* 0x0002a4000c1e1900 */
[----:B-1----:R-:W-:-:S04]  /*e590*/  @!P1 IMAD.WIDE.U32 R2, R0, 0x4, R4 ;  /* 0x0000000400029825 */ /* 0x002fc800078e0004 */
[----:B------:R-:W-:-:S06]  /*e5a0*/  IMAD.MOV.U32 R5, RZ, RZ, RZ ;  /* 0x000000ffff057224 */ /* 0x000fcc00078e00ff */
[----:B------:R-:W2:Y:S01]  /*e5b0*/  @!P1 LDG.E R5, desc[UR50][R2.64] ;  /* 0x0000003202059981 */ /* 0x000ea2000c1e1900 */
[C---:B------:R-:W-:Y:S01]  /*e5c0*/  ISETP.NE.AND P1, PT, R0.reuse, RZ, PT ;  /* 0x000000ff0000720c */ /* 0x040fe20003f25270 */
[----:B------:R-:W-:Y:S01]  /*e5d0*/  UMOV UR43, URZ ;  /* 0x0000003f002b7c82 */ /* 0x000fe20008000000 */
[C---:B------:R-:W-:Y:S02]  /*e5e0*/  ISETP.GE.U32.AND P2, PT, R0.reuse, 0x2, PT ;  /* 0x000000020000780c */ /* 0x040fe40003f46070 */
[C---:B------:R-:W-:Y:S02]  /*e5f0*/  ISETP.GE.U32.AND P3, PT, R0.reuse, 0x4, PT ;  /* 0x000000040000780c */ /* 0x040fe40003f66070 */
[C---:B------:R-:W-:Y:S02]  /*e600*/  ISETP.GE.U32.AND P4, PT, R0.reuse, 0x8, PT ;  /* 0x000000080000780c */ /* 0x040fe40003f86070 */
[----:B------:R-:W-:Y:S01]  /*e610*/  ISETP.GE.U32.AND P5, PT, R0, 0x10, PT ;  /* 0x000000100000780c */ /* 0x000fe20003fa6070 */
[----:B--2---:R-:W-:-:S05]  /*e620*/  IMAD R4, R6, R5, RZ ;  /* 0x0000000506047224 */ /* 0x004fca00078e02ff */
[----:B------:R-:W0:Y:S02]  /*e630*/  SHFL.UP PT, R7, R4, 0x1, RZ ;  /* 0x0420000004077989 */ /* 0x000e2400000e00ff */
[----:B0-----:R-:W-:-:S05]  /*e640*/  SEL R7, R7, RZ, P1 ;  /* 0x000000ff07077207 */ /* 0x001fca0000800000 */
[----:B------:R-:W-:-:S05]  /*e650*/  IMAD.IADD R7, R4, 0x1, R7 ;  /* 0x0000000104077824 */ /* 0x000fca00078e0207 */
[----:B------:R-:W0:Y:S02]  /*e660*/  SHFL.UP PT, R8, R7, 0x2, RZ ;  /* 0x0440000007087989 */ /* 0x000e2400000e00ff */
[----:B0-----:R-:W-:-:S05]  /*e670*/  SEL R8, R8, RZ, P2 ;  /* 0x000000ff08087207 */ /* 0x001fca0001000000 */
[----:B------:R-:W-:Y:S02]  /*e680*/  IMAD.IADD R8, R7, 0x1, R8 ;  /* 0x0000000107087824 */ /* 0x000fe400078e0208 */
[----:B------:R-:W0:Y:S03]  /*e690*/  S2R R7, SR_CTAID.X ;  /* 0x0000000000077919 */ /* 0x000e260000002500 */
[----:B------:R-:W1:Y:S02]  /*e6a0*/  SHFL.UP PT, R9, R8, 0x4, RZ ;  /* 0x0480000008097989 */ /* 0x000e6400000e00ff */
[----:B-1----:R-:W-:-:S05]  /*e6b0*/  SEL R9, R9, RZ, P3 ;  /* 0x000000ff09097207 */ /* 0x002fca0001800000 */
[----:B------:R-:W-:-:S05]  /*e6c0*/  IMAD.IADD R3, R8, 0x1, R9 ;  /* 0x0000000108037824 */ /* 0x000fca00078e0209 */
[----:B------:R-:W1:Y:S02]  /*e6d0*/  SHFL.UP PT, R2, R3, 0x8, RZ ;  /* 0x0500000003027989 */ /* 0x000e6400000e00ff */
[----:B-1----:R-:W-:-:S05]  /*e6e0*/  SEL R2, R2, RZ, P4 ;  /* 0x000000ff02027207 */ /* 0x002fca0002000000 */
[----:B------:R-:W-:-:S05]  /*e6f0*/  IMAD.IADD R4, R3, 0x1, R2 ;  /* 0x0000000103047824 */ /* 0x000fca00078e0202 */
[----:B------:R-:W1:Y:S02]  /*e700*/  SHFL.UP PT, R2, R4, 0x10, RZ ;  /* 0x0600000004027989 */ /* 0x000e6400000e00ff */
[----:B-1----:R-:W-:Y:S02]  /*e710*/  SEL R9, R2, RZ, P5 ;  /* 0x000000ff02097207 */ /* 0x002fe40002800000 */
[----:B------:R-:W1:Y:S03]  /*e720*/  LDC R2, c[0x0][0xc38] ;  /* 0x00030e00ff027b82 */ /* 0x000e660000000800 */
[----:B------:R-:W-:-:S05]  /*e730*/  IMAD.IADD R9, R4, 0x1, R9 ;  /* 0x0000000104097824 */ /* 0x000fca00078e0209 */
[----:B------:R-:W1:Y:S02]  /*e740*/  SHFL.IDX PT, R11, R9, 0x1f, 0x1f ;  /* 0x03e01f00090b7f89 */ /* 0x000e6400000e0000 */
[----:B-1----:R-:W-:-:S04]  /*e750*/  IMAD R8, R11, R2, RZ ;  /* 0x000000020b087224 */ /* 0x002fc800078e02ff */
[----:B------:R-:W-:Y:S01]  /*e760*/  IMAD.MOV.U32 R11, RZ, RZ, R8 ;  /* 0x000000ffff0b7224 */ /* 0x000fe200078e0008 */
[----:B0-----:R-:W-:-:S13]  /*e770*/  ISETP.GT.AND P6, PT, R8, R7, PT ;  /* 0x000000070800720c */ /* 0x001fda0003fc4270 */
[----:B------:R-:W-:Y:S05]  /*e780*/  @P6 BRA `(.L_x_194) ;  /* 0x0000000000a46947 */ /* 0x000fea0003800000 */
[----:B------:R-:W-:Y:S01]  /*e790*/  IMAD.MOV.U32 R8, RZ, RZ, R11 ;  /* 0x000000ffff087224 */ /* 0x000fe200078e000b */
[----:B------:R-:W-:Y:S01]  /*e7a0*/  UMOV UR43, URZ ;  /* 0x0000003f002b7c82 */ /* 0x000fe20008000000 */
[----:B------:R-:W-:-:S05]  /*e7b0*/  ULDC UR5, c[0x0][0xc3c] ;  /* 0x00030f0000057ab9 */ /* 0x000fca0000000800 */
.L_x_196:
[----:B------:R-:W-:-:S03]  /*e7c0*/  UIADD3 UR4, UR43, 0x1f, URZ ;  /* 0x0000001f2b047890 */ /* 0x000fc6000fffe03f */
[----:B------:R-:W-:Y:S01]  /*e7d0*/  ULDC UR43, c[0x0][0xc3c] ;  /* 0x00030f00002b7ab9 */ /* 0x000fe20000000800 */
[----:B------:R-:W-:-:S06]  /*e7e0*/  UISETP.GE.AND UP0, UPT, UR4, UR5, UPT ;  /* 0x000000050400728c */ /* 0x000fcc000bf06270 */
[----:B------:R-:W-:-:S13]  /*e7f0*/  PLOP3.LUT P6, PT, PT, PT, UP0, 0x40, 0x0 ;  /* 0x000000000000781c */ /* 0x000fda0003fce808 */
[----:B------:R-:W-:Y:S05]  /*e800*/  @!P6 BRA `(.L_x_195) ;  /* 0x0000000400b4e947 */ /* 0x000fea0003800000 */
[----:B------:R-:W-:Y:S01]  /*e810*/  UMOV UR43, UR4 ;  /* 0x00000004002b7c82 */ /* 0x000fe20008000000 */
[----:B------:R-:W-:Y:S02]  /*e820*/  IMAD.MOV.U32 R6, RZ, RZ, RZ ;  /* 0x000000ffff067224 */ /* 0x000fe400078e00ff */
[----:B------:R-:W-:-:S05]  /*e830*/  VIADD R9, R0, UR43 ;  /* 0x0000002b00097c36 */ /* 0x000fca0008000000 */
[----:B------:R-:W-:-:S13]  /*e840*/  ISETP.GE.OR P6, PT, R9, UR5, !P0 ;  /* 0x0000000509007c0c */ /* 0x000fda000c7c6670 */
[----:B------:R-:W0:Y:S08]  /*e850*/  @!P6 LDC.64 R2, c[0x0][0xc80] ;  /* 0x00032000ff02eb82 */ /* 0x000e300000000a00 */
[----:B------:R-:W1:Y:S01]  /*e860*/  @!P6 LDC.64 R4, c[0x0][0xc78] ;  /* 0x00031e00ff04eb82 */ /* 0x000e620000000a00 */
[----:B0-----:R-:W-:-:S05]  /*e870*/  @!P6 IMAD.WIDE R2, R9, 0x4, R2 ;  /* 0x000000040902e825 */ /* 0x001fca00078e0202 */
[----:B------:R1:W2:Y:S02]  /*e880*/  @!P6 LDG.E R6, desc[UR50][R2.64] ;  /* 0x000000320206e981 */ /* 0x0002a4000c1e1900 */
[----:B-1----:R-:W-:-:S04]  /*e890*/  @!P6 IMAD.WIDE R2, R9, 0x4, R4 ;  /* 0x000000040902e825 */ /* 0x002fc800078e0204 */
[----:B------:R-:W-:-:S06]  /*e8a0*/  IMAD.MOV.U32 R5, RZ, RZ, RZ ;  /* 0x000000ffff057224 */ /* 0x000fcc00078e00ff */
[----:B------:R-:W2:Y:S02]  /*e8b0*/  @!P6 LDG.E R5, desc[UR50][R2.64] ;  /* 0x000000320205e981 */ /* 0x000ea4000c1e1900 */
[----:B--2---:R-:W-:-:S05]  /*e8c0*/  IMAD R11, R6, R5, RZ ;  /* 0x00000005060b7224 */ /* 0x004fca00078e02ff */
[----:B------:R-:W0:Y:S02]  /*e8d0*/  SHFL.UP PT, R4, R11, 0x1, RZ ;  /* 0x042000000b047989 */ /* 0x000e2400000e00ff */
[----:B0-----:R-:W-:-:S05]  /*e8e0*/  SEL R4, R4, RZ, P1 ;  /* 0x000000ff04047207 */ /* 0x001fca0000800000 */
[----:B------:R-:W-:-:S05]  /*e8f0*/  IMAD.IADD R4, R11, 0x1, R4 ;  /* 0x000000010b047824 */ /* 0x000fca00078e0204 */
        /* <DEDUP_REMOVED lines=11> */
[----:B------:R-:W-:Y:S02]  /*e9b0*/  IMAD.IADD R9, R3, 0x1, R2 ;  /* 0x0000000103097824 */ /* 0x000fe400078e0202 */
[----:B------:R-:W0:Y:S03]  /*e9c0*/  LDC R2, c[0x0][0xc38] ;  /* 0x00030e00ff027b82 */ /* 0x000e260000000800 */
[----:B------:R-:W0:Y:S02]  /*e9d0*/  SHFL.IDX PT, R11, R9, 0x1f, 0x1f ;  /* 0x03e01f00090b7f89 */ /* 0x000e2400000e0000 */
[----:B0-----:R-:W-:-:S04]  /*e9e0*/  IMAD R11, R11, R2, RZ ;  /* 0x000000020b0b7224 */ /* 0x001fc800078e02ff */
[----:B------:R-:W-:-:S05]  /*e9f0*/  IMAD.IADD R8, R11, 0x1, R8 ;  /* 0x000000010b087824 */ /* 0x000fca00078e0208 */
[----:B------:R-:W-:-:S13]  /*ea00*/  ISETP.GT.AND P6, PT, R8, R7, PT ;  /* 0x000000070800720c */ /* 0x000fda0003fc4270 */
[----:B------:R-:W-:Y:S05]  /*ea10*/  @!P6 BRA `(.L_x_196) ;  /* 0xfffffffc0068e947 */ /* 0x000fea000383ffff */
.L_x_194:
[----:B------:R-:W-:Y:S02]  /*ea20*/  IMAD.IADD R11, R8, 0x1, -R11 ;  /* 0x00000001080b7824 */ /* 0x000fe400078e0a0b */
[----:B------:R-:W-:Y:S02]  /*ea30*/  IMAD.MOV.U32 R8, RZ, RZ, RZ ;  /* 0x000000ffff087224 */ /* 0x000fe400078e00ff */
[----:B------:R-:W-:-:S05]  /*ea40*/  IMAD R4, R9, R2, R11 ;  /* 0x0000000209047224 */ /* 0x000fca00078e020b */
[----:B------:R-:W-:-:S13]  /*ea50*/  ISETP.GT.AND P0, PT, R4, R7, PT ;  /* 0x000000070400720c */ /* 0x000fda0003f04270 */
[----:B------:R-:W-:Y:S02]  /*ea60*/  VOTEU.ANY UR5, UPT, !P0 ;  /* 0x0000000000057886 */ /* 0x000fe400040e0100 */
[----:B------:R-:W-:Y:S02]  /*ea70*/  UPOPC UR4, UR5 ;  /* 0x00000005000472bf */ /* 0x000fe40008000000 */
[----:B------:R-:W-:-:S04]  /*ea80*/  ISETP.NE.AND P0, PT, RZ, UR5, PT ;  /* 0x00000005ff007c0c */ /* 0x000fc8000bf05270 */
[----:B------:R-:W-:Y:S02]  /*ea90*/  IMAD.U32 R13, RZ, RZ, UR4 ;  /* 0x00000004ff0d7e24 */ /* 0x000fe4000f8e00ff */
[----:B------:R-:W-:-:S03]  /*eaa0*/  IMAD.U32 R12, RZ, RZ, UR4 ;  /* 0x00000004ff0c7e24 */ /* 0x000fc6000f8e00ff */
[----:B------:R-:W0:Y:S04]  /*eab0*/  SHFL.IDX PT, R6, R6, R13, 0x1f ;  /* 0x00001f0d06067589 */ /* 0x000e2800000e0000 */
[----:B------:R1:W2:Y:S01]  /*eac0*/  SHFL.IDX PT, R5, R5, R12, 0x1f ;  /* 0x00001f0c05057589 */ /* 0x0002a200000e0000 */
[----:B0-----:R-:W-:-:S04]  /*ead0*/  IABS R4, R6 ;  /* 0x0000000600047213 */ /* 0x001fc80000000000 */
[----:B------:R-:W0:Y:S08]  /*eae0*/  I2F.RP R10, R4 ;  /* 0x00000004000a7306 */ /* 0x000e300000209400 */
[----:B0-----:R-:W0:Y:S02]  /*eaf0*/  MUFU.RCP R10, R10 ;  /* 0x0000000a000a7308 */ /* 0x001e240000001000 */
[----:B0-----:R-:W-:-:S06]  /*eb00*/  VIADD R3, R10, 0xffffffe ;  /* 0x0ffffffe0a037836 */ /* 0x001fcc0000000000 */
[----:B------:R-:W0:Y:S01]  /*eb10*/  F2I.FTZ.U32.TRUNC.NTZ R3, R3 ;  /* 0x0000000300037305 */ /* 0x000e22000021f000 */
[----:B-12---:R-:W-:Y:S05]  /*eb20*/  @!P0 BRA `(.L_x_197) ;  /* 0x00000000000c8947 */ /* 0x006fea0003800000 */
[----:B------:R-:W-:-:S06]  /*eb30*/  UIADD3 UR5, UR4, -0x1, URZ ;  /* 0xffffffff04057890 */ /* 0x000fcc000fffe03f */
[----:B------:R-:W-:-:S06]  /*eb40*/  IMAD.U32 R8, RZ, RZ, UR5 ;  /* 0x00000005ff087e24 */ /* 0x000fcc000f8e00ff */
[----:B------:R1:W2:Y:S02]  /*eb50*/  SHFL.IDX PT, R8, R9, R8, 0x1f ;  /* 0x00001f0809087589 */ /* 0x0002a400000e0000 */
.L_x_197:
[----:B--2---:R-:W-:Y:S01]  /*eb60*/  IMAD R11, R8, R2, R11 ;  /* 0x00000002080b7224 */ /* 0x004fe200078e020b */
[----:B------:R-:W-:Y:S01]  /*eb70*/  IABS R8, R5 ;  /* 0x0000000500087213 */ /* 0x000fe20000000000 */
[----:B01----:R-:W-:Y:S01]  /*eb80*/  IMAD.MOV R9, RZ, RZ, -R3 ;  /* 0x000000ffff097224 */ /* 0x003fe200078e0a03 */
[----:B------:R-:W-:Y:S01]  /*eb90*/  UIADD3 UR43, UR4, UR43, URZ ;  /* 0x0000002b042b7290 */ /* 0x000fe2000fffe03f */
[----:B------:R-:W-:Y:S01]  /*eba0*/  IMAD.MOV.U32 R2, RZ, RZ, RZ ;  /* 0x000000ffff027224 */ /* 0x000fe200078e00ff */
[----:B------:R-:W0:Y:S01]  /*ebb0*/  I2F.RP R10, R8 ;  /* 0x00000008000a7306 */ /* 0x000e220000209400 */
[----:B------:R-:W-:Y:S01]  /*ebc0*/  IMAD R9, R9, R4, RZ ;  /* 0x0000000409097224 */ /* 0x000fe200078e02ff */
[----:B------:R1:W-:Y:S01]  /*ebd0*/  STL [R1+0x10], R11 ;  /* 0x0000100b01007387 */ /* 0x0003e20000100800 */
[----:B------:R-:W-:Y:S02]  /*ebe0*/  IMAD.IADD R7, R7, 0x1, -R11 ;  /* 0x0000000107077824 */ /* 0x000fe400078e0a0b */
[----:B------:R-:W-:Y:S01]  /*ebf0*/  IMAD.HI.U32 R2, R3, R9, R2 ;  /* 0x0000000903027227 */ /* 0x000fe200078e0002 */
[----:B------:R-:W-:-:S05]  /*ec00*/  IABS R3, R6 ;  /* 0x0000000600037213 */ /* 0x000fca0000000000 */
[----:B------:R-:W-:Y:S01]  /*ec10*/  IMAD.MOV R12, RZ, RZ, -R3 ;  /* 0x000000ffff0c7224 */ /* 0x000fe200078e0a03 */
[----:B-1----:R-:W-:Y:S01]  /*ec20*/  IABS R11, R7 ;  /* 0x00000007000b7213 */ /* 0x002fe20000000000 */
[----:B0-----:R-:W0:Y:S04]  /*ec30*/  MUFU.RCP R10, R10 ;  /* 0x0000000a000a7308 */ /* 0x001e280000001000 */
[----:B------:R-:W-:-:S04]  /*ec40*/  IMAD.HI.U32 R9, R2, R11, RZ ;  /* 0x0000000b02097227 */ /* 0x000fc800078e00ff */
[----:B------:R-:W-:Y:S02]  /*ec50*/  IMAD R11, R9, R12, R11 ;  /* 0x0000000c090b7224 */ /* 0x000fe400078e020b */
[----:B------:R-:W-:-:S03]  /*ec60*/  IMAD.MOV.U32 R2, RZ, RZ, RZ ;  /* 0x000000ffff027224 */ /* 0x000fc600078e00ff */
[----:B------:R-:W-:Y:S01]  /*ec70*/  ISETP.GT.U32.AND P1, PT, R4, R11, PT ;  /* 0x0000000b0400720c */ /* 0x000fe20003f24070 */
[----:B0-----:R-:W-:-:S06]  /*ec80*/  VIADD R3, R10, 0xffffffe ;  /* 0x0ffffffe0a037836 */ /* 0x001fcc0000000000 */
[----:B------:R-:W0:Y:S06]  /*ec90*/  F2I.FTZ.U32.TRUNC.NTZ R3, R3 ;  /* 0x0000000300037305 */ /* 0x000e2c000021f000 */
[----:B------:R-:W-:Y:S02]  /*eca0*/  @!P1 IMAD.IADD R11, R11, 0x1, -R4 ;  /* 0x000000010b0b9824 */ /* 0x000fe400078e0a04 */
[----:B------:R-:W-:Y:S01]  /*ecb0*/  @!P1 VIADD R9, R9, 0x1 ;  /* 0x0000000109099836 */ /* 0x000fe20000000000 */
[----:B------:R-:W-:Y:S02]  /*ecc0*/  ISETP.NE.AND P1, PT, R6, RZ, PT ;  /* 0x000000ff0600720c */ /* 0x000fe40003f25270 */
[----:B------:R-:W-:Y:S01]  /*ecd0*/  ISETP.GE.U32.AND P0, PT, R11, R4, PT ;  /* 0x000000040b00720c */ /* 0x000fe20003f06070 */
[----:B0-----:R-:W-:-:S04]  /*ece0*/  IMAD.MOV R11, RZ, RZ, -R3 ;  /* 0x000000ffff0b7224 */ /* 0x001fc800078e0a03 */
[----:B------:R-:W-:-:S08]  /*ecf0*/  IMAD R11, R11, R8, RZ ;  /* 0x000000080b0b7224 */ /* 0x000fd000078e02ff */
[----:B------:R-:W-:Y:S02]  /*ed00*/  @P0 VIADD R9, R9, 0x1 ;  /* 0x0000000109090836 */ /* 0x000fe40000000000 */
[----:B------:R-:W-:Y:S01]  /*ed10*/  IMAD.HI.U32 R4, R3, R11, R2 ;  /* 0x0000000b03047227 */ /* 0x000fe200078e0002 */
[----:B------:R-:W-:-:S04]  /*ed20*/  LOP3.LUT R2, R7, R6, RZ, 0x3c, !PT ;  /* 0x0000000607027212 */ /* 0x000fc800078e3cff */
[----:B------:R-:W-:Y:S02]  /*ed30*/  ISETP.GE.AND P2, PT, R2, RZ, PT ;  /* 0x000000ff0200720c */ /* 0x000fe40003f46270 */
[----:B------:R-:W-:-:S05]  /*ed40*/  IABS R2, R5 ;  /* 0x0000000500027213 */ /* 0x000fca0000000000 */
[----:B------:R-:W-:-:S06]  /*ed50*/  IMAD.MOV R2, RZ, RZ, -R2 ;  /* 0x000000ffff027224 */ /* 0x000fcc00078e0a02 */
[----:B------:R-:W-:Y:S01]  /*ed60*/  @!P2 IMAD.MOV R9, RZ, RZ, -R9 ;  /* 0x000000ffff09a224 */ /* 0x000fe200078e0a09 */
[----:B------:R-:W-:-:S04]  /*ed70*/  @!P1 LOP3.LUT R9, RZ, R6, RZ, 0x33, !PT ;  /* 0x00000006ff099212 */ /* 0x000fc800078e33ff */
[-C--:B------:R-:W-:Y:S01]  /*ed80*/  IABS R3, R9.reuse ;  /* 0x0000000900037213 */ /* 0x080fe20000000000 */
[----:B------:R-:W-:-:S04]  /*ed90*/  IMAD R6, R6, R9, RZ ;  /* 0x0000000906067224 */ /* 0x000fc800078e02ff */
[----:B------:R-:W-:-:S04]  /*eda0*/  IMAD.HI.U32 R4, R4, R3, RZ ;  /* 0x0000000304047227 */ /* 0x000fc800078e00ff */
[----:B------:R-:W-:Y:S01]  /*edb0*/  IMAD R3, R4, R2, R3 ;  /* 0x0000000204037224 */ /* 0x000fe200078e0203 */
[----:B------:R-:W-:-:S04]  /*edc0*/  LOP3.LUT R2, R9, R5, RZ, 0x3c, !PT ;  /* 0x0000000509027212 */ /* 0x000fc800078e3cff */
[----:B------:R-:W-:Y:S02]  /*edd0*/  ISETP.GT.U32.AND P1, PT, R8, R3, PT ;  /* 0x000000030800720c */ /* 0x000fe40003f24070 */
[----:B------:R-:W-:-:S11]  /*ede0*/  ISETP.GE.AND P2, PT, R2, RZ, PT ;  /* 0x000000ff0200720c */ /* 0x000fd60003f46270 */
[----:B------:R-:W-:Y:S02]  /*edf0*/  @!P1 IMAD.IADD R3, R3, 0x1, -R8 ;  /* 0x0000000103039824 */ /* 0x000fe400078e0a08 */
[----:B------:R-:W-:Y:S01]  /*ee00*/  @!P1 VIADD R4, R4, 0x1 ;  /* 0x0000000104049836 */ /* 0x000fe20000000000 */
[----:B------:R-:W-:Y:S02]  /*ee10*/  ISETP.NE.AND P1, PT, R5, RZ, PT ;  /* 0x000000ff0500720c */ /* 0x000fe40003f25270 */
[----:B------:R-:W-:Y:S01]  /*ee20*/  ISETP.GE.U32.AND P0, PT, R3, R8, PT ;  /* 0x000000080300720c */ /* 0x000fe20003f06070 */
[----:B------:R-:W-:-:S12]  /*ee30*/  IMAD.IADD R3, R7, 0x1, -R6 ;  /* 0x0000000107037824 */ /* 0x000fd800078e0a06 */
[----:B------:R-:W-:-:S04]  /*ee40*/  @P0 VIADD R4, R4, 0x1 ;  /* 0x0000000104040836 */ /* 0x000fc80000000000 */
[----:B------:R-:W-:Y:S01]  /*ee50*/  @!P2 IMAD.MOV R4, RZ, RZ, -R4 ;  /* 0x000000ffff04a224 */ /* 0x000fe200078e0a04 */
[----:B------:R-:W-:-:S05]  /*ee60*/  @!P1 LOP3.LUT R4, RZ, R5, RZ, 0x33, !PT ;  /* 0x00000005ff049212 */ /* 0x000fca00078e33ff */
[--C-:B------:R-:W-:Y:S02]  /*ee70*/  IMAD.MOV R2, RZ, RZ, -R4.reuse ;  /* 0x000000ffff027224 */ /* 0x100fe400078e0a04 */
[C---:B------:R-:W-:Y:S02]  /*ee80*/  IMAD R4, R5.reuse, 0x1000000, R4 ;  /* 0x0100000005047824 */ /* 0x040fe400078e0204 */
[----:B------:R-:W-:-:S04]  /*ee90*/  IMAD R9, R5, R2, R9 ;  /* 0x0000000205097224 */ /* 0x000fc800078e0209 */
[----:B------:R-:W-:-:S05]  /*eea0*/  IMAD R2, R9, 0x10000, R4 ;  /* 0x0001000009027824 */ /* 0x000fca00078e0204 */
[----:B------:R0:W-:Y:S04]  /*eeb0*/  STL [R1+0x18], R2 ;  /* 0x0000180201007387 */ /* 0x0001e80000100800 */
[----:B------:R0:W-:Y:S01]  /*eec0*/  STL [R1+0x14], R3 ;  /* 0x0000140301007387 */ /* 0x0001e20000100800 */
[----:B------:R-:W-:Y:S05]  /*eed0*/  BRA `(.L_x_198) ;  /* 0x00000000000c7947 */ /* 0x000fea0003800000 */
.L_x_195:
[----:B------:R1:W-:Y:S04]  /*eee0*/  STL [R1+0x10], R7 ;  /* 0x0000100701007387 */ /* 0x0003e80000100800 */
[----:B------:R1:W-:Y:S04]  /*eef0*/  STL [R1+0x14], RZ ;  /* 0x000014ff01007387 */ /* 0x0003e80000100800 */
[----:B------:R1:W-:Y:S02]  /*ef00*/  STL [R1+0x18], RZ ;  /* 0x000018ff01007387 */ /* 0x0003e40000100800 */
.L_x_198:
[----:B------:R-:W2:Y:S04]  /*ef10*/  LDL R4, [R1+0x10] ;  /* 0x0000100001047983 */ /* 0x000ea80000100800 */
[----:B------:R-:W2:Y:S04]  /*ef20*/  LDL R5, [R1+0x14] ;  /* 0x0000140001057983 */ /* 0x000ea80000100800 */
[----:B------:R-:W2:Y:S01]  /*ef30*/  LDL R6, [R1+0x18] ;  /* 0x0000180001067983 */ /* 0x000ea20000100800 */
[----:B------:R-:W-:Y:S01]  /*ef40*/  ISETP.NE.AND P0, PT, R0, RZ, PT ;  /* 0x000000ff0000720c */ /* 0x000fe20003f05270 */
[----:B0-----:R-:W-:-:S12]  /*ef50*/  IMAD.U32 R2, RZ, RZ, UR43 ;  /* 0x0000002bff027e24 */ /* 0x001fd8000f8e00ff */
[----:B------:R-:W0:Y:S01]  /*ef60*/  @!P0 S2R R3, SR_CgaCtaId ;  /* 0x0000000000038919 */ /* 0x000e220000008800 */
[----:B------:R-:W-:Y:S01]  /*ef70*/  @!P0 MOV R0, 0x400 ;  /* 0x0000040000008802 */ /* 0x000fe20000000f00 */
[----:B-1----:R-:W-:-:S03]  /*ef80*/  @!P0 IMAD.MOV.U32 R7, RZ, RZ, R2 ;  /* 0x000000ffff078224 */ /* 0x002fc600078e0002 */
[----:B0-----:R-:W-:-:S05]  /*ef90*/  @!P0 LEA R0, R3, R0, 0x18 ;  /* 0x0000000003008211 */ /* 0x001fca00078ec0ff */
[----:B--2---:R2:W-:Y:S01]  /*efa0*/  @!P0 STS.128 [R0+0x388d0], R4 ;  /* 0x0388d00400008388 */ /* 0x0045e20000000c00 */
[----:B------:R-:W-:Y:S06]  /*efb0*/  BAR.ARV 0x5, 0x180 ;  /* 0x0146000000007b1d */ /* 0x000fec0000002000 */
.L_x_193:
[----:B--2---:R-:W-:Y:S01]  /*efc0*/  IMAD.MOV.U32 R0, RZ, RZ, 0x1 ;  /* 0x00000001ff007424 */ /* 0x004fe200078e00ff */
[----:B------:R-:W-:Y:S01]  /*efd0*/  ULDC UR4, c[0x0][0xc3c] ;  /* 0x00030f0000047ab9 */ /* 0x000fe20000000800 */
[----:B------:R2:W-:Y:S01]  /*efe0*/  STL [R1+0x4], RZ ;  /* 0x000004ff01007387 */ /* 0x0005e20000100800 */
[----:B------:R-:W-:-:S03]  /*eff0*/  UISETP.GE.AND UP0, UPT, UR43, UR4, UPT ;  /* 0x000000042b00728c */ /* 0x000fc6000bf06270 */
[----:B------:R2:W-:Y:S03]  /*f000*/  STL [R1+0xc], R0 ;  /* 0x00000c0001007387 */ /* 0x0005e60000100800 */
[----:B------:R-:W-:Y:S01]  /*f010*/  PLOP3.LUT P0, PT, PT, PT, UP0, 0x80, 0x0 ;  /* 0x000000000000781c */ /* 0x000fe20003f0f008 */
[----:B------:R2:W-:-:S12]  /*f020*/  STL [R1+0x40], RZ ;  /* 0x000040ff01007387 */ /* 0x0005d80000100800 */
[----:B--2---:R-:W-:Y:S05]  /*f030*/  @P0 BRA `(.L_x_199) ;  /* 0x0000005400a40947 */ /* 0x004fea0003800000 */
[----:B-1----:R-:W1:Y:S01]  /*f040*/  S2R R4, SR_TID.X ;  /* 0x0000000000047919 */ /* 0x002e620000002100 */
[----:B------:R-:W2:Y:S01]  /*f050*/  S2UR UR5, SR_CgaCtaId ;  /* 0x00000000000579c3 */ /* 0x000ea20000008800 */
[----:B------:R-:W-:Y:S01]  /*f060*/  UMOV UR4, 0x400 ;  /* 0x0000040000047882 */ /* 0x000fe20000000000 */
[----:B------:R-:W-:Y:S01]  /*f070*/  ULDC UR41, c[0x0][0xc] ;  /* 0x0000030000297ab9 */ /* 0x000fe20000000800 */
[----:B------:R-:W-:Y:S02]  /*f080*/  ULOP3.LUT UR39, UR38, 0x1, URZ, 0xfc, !UPT ;  /* 0x0000000126277892 */ /* 0x000fe4000f8efc3f */
[----:B------:R-:W-:Y:S01]  /*f090*/  ULOP3.LUT UR42, UR38, 0x2, URZ, 0xfc, !UPT ;  /* 0x00000002262a7892 */ /* 0x000fe2000f8efc3f */
[----:B------:R-:W-:Y:S01]  /*f0a0*/  ULDC.64 UR52, c[0x0][0x198] ;  /* 0x0000660000347ab9 */ /* 0x000fe20000000a00 */
[----:B--2---:R-:W-:-:S06]  /*f0b0*/  ULEA UR4, UR5, UR4, 0x18 ;  /* 0x0000000405047291 */ /* 0x004fcc000f8ec03f */
[----:B------:R-:W-:Y:S01]  /*f0c0*/  IMAD.U32 R17, RZ, RZ, UR4 ;  /* 0x00000004ff117e24 */ /* 0x000fe2000f8e00ff */
[C---:B-1----:R-:W-:Y:S01]  /*f0d0*/  LOP3.LUT R6, R4.reuse, 0x7f, RZ, 0xc0, !PT ;  /* 0x0000007f04067812 */ /* 0x042fe200078ec0ff */
[C---:B------:R-:W-:Y:S01]  /*f0e0*/  IMAD.SHL.U32 R18, R4.reuse, 0x80, RZ ;  /* 0x0000008004127824 */ /* 0x040fe200078e00ff */
[----:B------:R-:W-:Y:S02]  /*f0f0*/  R2P PR, R4, 0x6 ;  /* 0x0000000604007804 */ /* 0x000fe40000000000 */
[----:B------:R-:W-:Y:S02]  /*f100*/  SHF.R.U32.HI R3, RZ, 0x5, R6 ;  /* 0x00000005ff037819 */ /* 0x000fe40000011606 */
[C---:B0-----:R-:W-:Y:S02]  /*f110*/  LOP3.LUT R2, R18.reuse, 0x400, RZ, 0xc0, !PT ;  /* 0x0000040012027812 */ /* 0x041fe400078ec0ff */
[----:B------:R-:W-:-:S03]  /*f120*/  LOP3.LUT R0, R18, 0x380, RZ, 0xc0, !PT ;  /* 0x0000038012007812 */ /* 0x000fc600078ec0ff */
[C---:B------:R-:W-:Y:S01]  /*f130*/  IMAD R2, R3.reuse, 0x800, R2 ;  /* 0x0000080003027824 */ /* 0x040fe200078e0202 */
[----:B------:R-:W-:Y:S01]  /*f140*/  LOP3.LUT R5, R0, 0x10, R4, 0xf8, !PT ;  /* 0x0000001000057812 */ /* 0x000fe200078ef804 */
[----:B------:R-:W-:Y:S02]  /*f150*/  IMAD R3, R3, 0x10, R0 ;  /* 0x0000001003037824 */ /* 0x000fe400078e0200 */
[----:B------:R-:W-:-:S05]  /*f160*/  IMAD.SHL.U32 R0, R4, 0x10, RZ ;  /* 0x0000001004007824 */ /* 0x000fca00078e00ff */
[--C-:B------:R-:W-:Y:S02]  /*f170*/  LOP3.LUT R3, R3, 0x70, R0.reuse, 0x78, !PT ;  /* 0x0000007003037812 */ /* 0x100fe400078e7800 */
[----:B------:R-:W-:Y:S02]  /*f180*/  LOP3.LUT R5, R5, 0x70, R0, 0x78, !PT ;  /* 0x0000007005057812 */ /* 0x000fe400078e7800 */
[----:B------:R-:W-:Y:S01]  /*f190*/  LOP3.LUT R18, R3, 0xc00, R18, 0xf8, !PT ;  /* 0x00000c0003127812 */ /* 0x000fe200078ef812 */
[----:B------:R-:W-:Y:S02]  /*f1a0*/  IMAD.SHL.U32 R3, R4, 0x2, RZ ;  /* 0x0000000204037824 */ /* 0x000fe400078e00ff */
[----:B------:R-:W-:Y:S01]  /*f1b0*/  IMAD.IADD R5, R2, 0x1, R5 ;  /* 0x0000000102057824 */ /* 0x000fe200078e0205 */
[----:B------:R-:W-:Y:S01]  /*f1c0*/  LOP3.LUT R2, R0, 0x3f0, RZ, 0xc0, !PT ;  /* 0x000003f000027812 */ /* 0x000fe200078ec0ff */
[----:B------:R-:W-:-:S03]  /*f1d0*/  IMAD.MOV.U32 R4, RZ, RZ, 0x20 ;  /* 0x00000020ff047424 */ /* 0x000fc600078e00ff */
[----:B------:R-:W-:Y:S01]  /*f1e0*/  LOP3.LUT R3, R2, 0x70, R3, 0x78, !PT ;  /* 0x0000007002037812 */ /* 0x000fe200078e7803 */
[----:B------:R-:W-:Y:S01]  /*f1f0*/  IMAD.SHL.U32 R2, R6, 0x10, RZ ;  /* 0x0000001006027824 */ /* 0x000fe200078e00ff */
[----:B------:R-:W-:Y:S01]  /*f200*/  SHF.R.U32.HI R6, RZ, 0x3, R6 ;  /* 0x00000003ff067819 */ /* 0x000fe20000011606 */
[----:B------:R0:W-:Y:S03]  /*f210*/  STL [R1+0x8], R5 ;  /* 0x0000080501007387 */ /* 0x0001e60000100800 */
[----:B------:R-:W-:Y:S01]  /*f220*/  LOP3.LUT R2, R3, 0x400, R2, 0xf8, !PT ;  /* 0x0000040003027812 */ /* 0x000fe200078ef802 */
[----:B------:R-:W-:Y:S01]  /*f230*/  IMAD.MOV.U32 R3, RZ, RZ, 0x40 ;  /* 0x00000040ff037424 */ /* 0x000fe200078e00ff */
[----:B------:R-:W-:-:S03]  /*f240*/  LOP3.LUT R6, R6, 0x70, R0, 0xf8, !PT ;  /* 0x0000007006067812 */ /* 0x000fc600078ef800 */
[----:B------:R-:W-:Y:S01]  /*f250*/  IMAD.IADD R2, R17, 0x1, R2 ;  /* 0x0000000111027824 */ /* 0x000fe200078e0202 */
[----:B------:R-:W-:Y:S02]  /*f260*/  SEL R3, R3, 0xffffffc0, !P2 ;  /* 0xffffffc003037807 */ /* 0x000fe40005000000 */
[----:B0-----:R-:W-:Y:S02]  /*f270*/  SEL R5, R4, 0xffffffe0, !P1 ;  /* 0xffffffe004057807 */ /* 0x001fe40004800000 */
[----:B------:R-:W-:Y:S01]  /*f280*/  LOP3.LUT R4, R0, 0x70, RZ, 0xc0, !PT ;  /* 0x0000007000047812 */ /* 0x000fe200078ec0ff */
[----:B------:R-:W-:Y:S01]  /*f290*/  IMAD.MOV.U32 R0, RZ, RZ, 0x1 ;  /* 0x00000001ff007424 */ /* 0x000fe200078e00ff */
[----:B------:R-:W-:Y:S04]  /*f2a0*/  STL [R1+0x28], R3 ;  /* 0x0000280301007387 */ /* 0x000fe80000100800 */
[----:B------:R0:W-:Y:S04]  /*f2b0*/  STL [R1+0x2c], R5 ;  /* 0x00002c0501007387 */ /* 0x0001e80000100800 */
[----:B------:R1:W-:Y:S04]  /*f2c0*/  STL [R1+0x38], R2 ;  /* 0x0000380201007387 */ /* 0x0003e80000100800 */
[----:B------:R-:W-:Y:S01]  /*f2d0*/  STL [R1+0x40], RZ ;  /* 0x000040ff01007387 */ /* 0x000fe20000100800 */
[----:B0-----:R-:W-:-:S03]  /*f2e0*/  IMAD.IADD R5, R3, 0x1, R5 ;  /* 0x0000000103057824 */ /* 0x001fc600078e0205 */
[----:B------:R0:W-:Y:S01]  /*f2f0*/  STL [R1+0xc], R0 ;  /* 0x00000c0001007387 */ /* 0x0001e20000100800 */
[----:B-1----:R-:W-:-:S03]  /*f300*/  LOP3.LUT R2, R4, 0x80, RZ, 0xfc, !PT ;  /* 0x0000008004027812 */ /* 0x002fc600078efcff */
[----:B------:R1:W-:Y:S04]  /*f310*/  STL [R1+0x4], RZ ;  /* 0x000004ff01007387 */ /* 0x0003e80000100800 */
[----:B------:R1:W-:Y:S01]  /*f320*/  STL [R1+0x30], R5 ;  /* 0x0000300501007387 */ /* 0x0003e20000100800 */
[----:B0-----:R-:W-:-:S05]  /*f330*/  IMAD.IADD R0, R3, 0x1, R18 ;  /* 0x0000000103007824 */ /* 0x001fca00078e0212 */
[----:B------:R1:W-:Y:S02]  /*f340*/  STL [R1+0x34], R0 ;  /* 0x0000340001007387 */ /* 0x0003e40000100800 */
.L_x_269:
[----:B------:R-:W-:Y:S01]  /*f350*/  ULDC.64 UR4, c[0x0][0xc88] ;  /* 0x0003220000047ab9 */ /* 0x000fe20000000a00 */
[----:B------:R-:W-:Y:S01]  /*f360*/  ULDC.64 UR6, c[0x0][0xa18] ;  /* 0x0002860000067ab9 */ /* 0x000fe20000000a00 */
[----:B------:R-:W-:Y:S01]  /*f370*/  UIMAD.WIDE UR4, UR43, 0x4, UR4 ;  /* 0x000000042b0478a5 */ /* 0x000fe2000f8e0204 */
[----:B--2---:R-:W2:Y:S01]  /*f380*/  LDL.LU R10, [R1+0x18] ;  /* 0x00001800010a7983 */ /* 0x004ea20000300800 */
[----:B------:R-:W-:Y:S01]  /*f390*/  ULDC UR8, c[0x0][0x288] ;  /* 0x0000a20000087ab9 */ /* 0x000fe20000000800 */
[----:B0-----:R-:W0:Y:S03]  /*f3a0*/  LDC R9, c[0x0][0x2f0] ;  /* 0x0000bc00ff097b82 */ /* 0x001e260000000800 */
[----:B------:R-:W-:Y:S02]  /*f3b0*/  IMAD.U32 R2, RZ, RZ, UR4 ;  /* 0x00000004ff027e24 */ /* 0x000fe4000f8e00ff */
[----:B------:R-:W-:Y:S01]  /*f3c0*/  IMAD.U32 R3, RZ, RZ, UR5 ;  /* 0x00000005ff037e24 */ /* 0x000fe2000f8e00ff */
[----:B------:R-:W-:Y:S01]  /*f3d0*/  UISETP.NE.U32.AND UP0, UPT, UR6, URZ, UPT ;  /* 0x0000003f0600728c */ /* 0x000fe2000bf05070 */
[----:B-1----:R-:W-:Y:S01]  /*f3e0*/  IMAD.U32 R0, RZ, RZ, UR8 ;  /* 0x00000008ff007e24 */ /* 0x002fe2000f8e00ff */
[----:B------:R-:W-:Y:S01]  /*f3f0*/  ULDC.64 UR4, c[0x0][0xa28] ;  /* 0x00028a0000047ab9 */ /* 0x000fe20000000a00 */
[----:B------:R-:W-:Y:S01]  /*f400*/  ULDC.64 UR8, c[0x0][0xa08] ;  /* 0x0002820000087ab9 */ /* 0x000fe20000000a00 */
[----:B------:R-:W3:Y:S01]  /*f410*/  LDG.E R2, desc[UR50][R2.64] ;  /* 0x0000003202027981 */ /* 0x000ee2000c1e1900 */
[----:B------:R-:W-:-:S02]  /*f420*/  UISETP.NE.AND.EX UP0, UPT, UR7, URZ, UPT, UP0 ;  /* 0x0000003f0700728c */ /* 0x000fc4000bf05300 */
[----:B------:R-:W-:-:S04]  /*f430*/  UISETP.NE.U32.AND UP1, UPT, UR4, URZ, UPT ;  /* 0x0000003f0400728c */ /* 0x000fc8000bf25070 */
[----:B------:R-:W-:Y:S01]  /*f440*/  PLOP3.LUT P3, PT, PT, PT, UP0, 0x80, 0x0 ;  /* 0x000000000000781c */ /* 0x000fe20003f6f008 */
[----:B------:R-:W-:Y:S01]  /*f450*/  UISETP.NE.AND.EX UP1, UPT, UR5, URZ, UPT, UP1 ;  /* 0x0000003f0500728c */ /* 0x000fe2000bf25310 */
[----:B------:R-:W-:-:S05]  /*f460*/  ISETP.NE.U32.AND P2, PT, RZ, UR8, PT ;  /* 0x00000008ff007c0c */ /* 0x000fca000bf45070 */
[----:B------:R-:W-:Y:S02]  /*f470*/  PLOP3.LUT P4, PT, PT, PT, UP1, 0x80, 0x0 ;  /* 0x000000000000781c */ /* 0x000fe40003f8f018 */
[----:B---3--:R-:W-:Y:S02]  /*f480*/  R2UR UR47, R2 ;  /* 0x00000000022f72ca */ /* 0x008fe400000e0000 */
[----:B------:R-:W1:Y:S11]  /*f490*/  LDC.64 R2, c[0x0][0x418] ;  /* 0x00010600ff027b82 */ /* 0x000e760000000a00 */
[----:B------:R-:W-:-:S02]  /*f4a0*/  USHF.R.S32.HI UR46, URZ, 0x1f, UR47 ;  /* 0x0000001f3f2e7899 */ /* 0x000fc4000801142f */
[----:B------:R-:W-:Y:S02]  /*f4b0*/  USHF.L.U32 UR44, UR47, 0x2, URZ ;  /* 0x000000022f2c7899 */ /* 0x000fe4000800063f */
[----:B------:R-:W-:Y:S02]  /*f4c0*/  USHF.L.U64.HI UR45, UR47, 0x2, UR46 ;  /* 0x000000022f2d7899 */ /* 0x000fe4000801022e */
[----:B------:R-:W-:Y:S02]  /*f4d0*/  @UP0 UIADD3 UR6, UP3, UR44, UR6, URZ ;  /* 0x000000062c060290 */ /* 0x000fe4000ff7e03f */
[----:B------:R-:W-:Y:S02]  /*f4e0*/  @UP1 ULEA UR4, UP2, UR47, UR4, 0x2 ;  /* 0x000000042f041291 */ /* 0x000fe4000f84103f */
[----:B------:R-:W-:Y:S02]  /*f4f0*/  @UP0 UIADD3.X UR7, UR45, UR7, URZ, UP3, !UPT ;  /* 0x000000072d070290 */ /* 0x000fe40009ffe43f */
[----:B------:R-:W-:Y:S01]  /*f500*/  IMAD.U32 R4, RZ, RZ, UR6 ;  /* 0x00000006ff047e24 */ /* 0x000fe2000f8e00ff */
[----:B------:R-:W-:-:S03]  /*f510*/  @UP1 ULEA.HI.X UR5, UR47, UR5, UR46, 0x2, UP2 ;  /* 0x000000052f051291 */ /* 0x000fc600090f142e */
[----:B------:R-:W-:Y:S01]  /*f520*/  IMAD.U32 R5, RZ, RZ, UR7 ;  /* 0x00000007ff057e24 */ /* 0x000fe2000f8e00ff */
[----:B------:R-:W-:-:S04]  /*f530*/  ULDC.64 UR6, c[0x0][0xa00] ;  /* 0x0002800000067ab9 */ /* 0x000fc80000000a00 */
[----:B------:R3:W4:Y:S01]  /*f540*/  @P3 LDG.E R0, desc[UR50][R4.64] ;  /* 0x0000003204003981 */ /* 0x000722000c1e1900 */
[----:B------:R-:W-:Y:S02]  /*f550*/  ISETP.NE.U32.AND P0, PT, RZ, UR6, PT ;  /* 0x00000006ff007c0c */ /* 0x000fe4000bf05070 */
[----:B------:R-:W-:Y:S02]  /*f560*/  ISETP.NE.AND.EX P2, PT, RZ, UR9, PT, P2 ;  /* 0x00000009ff007c0c */ /* 0x000fe4000bf45320 */
[----:B------:R-:W-:Y:S02]  /*f570*/  ISETP.NE.AND.EX P0, PT, RZ, UR7, PT, P0 ;  /* 0x00000007ff007c0c */ /* 0x000fe4000bf05300 */
[----:B-1----:R-:W-:Y:S01]  /*f580*/  ISETP.NE.U32.AND P1, PT, R2, RZ, PT ;  /* 0x000000ff0200720c */ /* 0x002fe20003f25070 */
[----:B---3--:R-:W-:Y:S01]  /*f590*/  IMAD.U32 R4, RZ, RZ, UR4 ;  /* 0x00000004ff047e24 */ /* 0x008fe2000f8e00ff */
[----:B------:R-:W-:Y:S01]  /*f5a0*/  UIADD3 UR4, UP0, UR44, UR6, URZ ;  /* 0x000000062c047290 */ /* 0x000fe2000ff1e03f */
[----:B------:R-:W-:Y:S01]  /*f5b0*/  IMAD.U32 R5, RZ, RZ, UR5 ;  /* 0x00000005ff057e24 */ /* 0x000fe2000f8e00ff */
[----:B------:R-:W-:-:S02]  /*f5c0*/  UIADD3 UR6, UP1, UR44, UR8, URZ ;  /* 0x000000082c067290 */ /* 0x000fc4000ff3e03f */
[----:B------:R-:W-:Y:S02]  /*f5d0*/  UIADD3.X UR5, UR45, UR7, URZ, UP0, !UPT ;  /* 0x000000072d057290 */ /* 0x000fe400087fe43f */
[----:B------:R-:W-:Y:S01]  /*f5e0*/  UIADD3.X UR7, UR45, UR9, URZ, UP1, !UPT ;  /* 0x000000092d077290 */ /* 0x000fe20008ffe43f */
[----:B------:R1:W3:Y:S01]  /*f5f0*/  @P4 LDG.E R8, desc[UR50][R4.64] ;  /* 0x0000003204084981 */ /* 0x0002e2000c1e1900 */
[----:B------:R-:W-:-:S04]  /*f600*/  IMAD.U32 R6, RZ, RZ, UR6 ;  /* 0x00000006ff067e24 */ /* 0x000fc8000f8e00ff */
[----:B------:R-:W-:Y:S02]  /*f610*/  IMAD.U32 R7, RZ, RZ, UR7 ;  /* 0x00000007ff077e24 */ /* 0x000fe4000f8e00ff */
[----:B-1----:R-:W-:Y:S02]  /*f620*/  IMAD.U32 R4, RZ, RZ, UR4 ;  /* 0x00000004ff047e24 */ /* 0x002fe4000f8e00ff */
[----:B------:R-:W-:-:S05]  /*f630*/  IMAD.U32 R5, RZ, RZ, UR5 ;  /* 0x00000005ff057e24 */ /* 0x000fca000f8e00ff */
[----:B------:R-:W5:Y:S04]  /*f640*/  @P0 LDG.E R2, desc[UR50][R4.64] ;  /* 0x0000003204020981 */ /* 0x000f68000c1e1900 */
[----:B----4-:R1:W-:Y:S04]  /*f650*/  STL [R1+0x3c], R0 ;  /* 0x00003c0001007387 */ /* 0x0103e80000100800 */
[----:B-1----:R-:W4:Y:S01]  /*f660*/  @P2 LDG.E R0, desc[UR50][R6.64] ;  /* 0x0000003206002981 */ /* 0x002f22000c1e1900 */
[----:B------:R-:W-:Y:S02]  /*f670*/  ISETP.NE.AND.EX P1, PT, R3, RZ, PT, P1 ;  /* 0x000000ff0300720c */ /* 0x000fe40003f25310 */
[----:B------:R-:W1:Y:S01]  /*f680*/  LDC R3, c[0x0][0x424] ;  /* 0x00010900ff037b82 */ /* 0x000e620000000800 */
[----:B------:R-:W-:Y:S01]  /*f690*/  UMOV UR40, URZ ;  /* 0x0000003f00287c82 */ /* 0x000fe20008000000 */
[----:B------:R-:W-:Y:S01]  /*f6a0*/  UMOV UR4, URZ ;  /* 0x0000003f00047c82 */ /* 0x000fe20008000000 */
[----:B------:R-:W-:Y:S01]  /*f6b0*/  UMOV UR48, URZ ;  /* 0x0000003f00307c82 */ /* 0x000fe20008000000 */
[----:B---3--:R-:W-:-:S02]  /*f6c0*/  @P4 R2UR UR4, R8 ;  /* 0x00000000080442ca */ /* 0x008fc400000e0000 */
[C---:B--2---:R-:W-:Y:S02]  /*f6d0*/  LOP3.LUT R8, R10.reuse, 0xff0000, RZ, 0xc0, !PT ;  /* 0x00ff00000a087812 */ /* 0x044fe400078ec0ff */
[----:B------:R-:W-:Y:S02]  /*f6e0*/  R2UR UR36, R10 ;  /* 0x000000000a2472ca */ /* 0x000fe400000e0000 */
[----:B-----5:R-:W-:Y:S02]  /*f6f0*/  @P0 R2UR UR48, R2 ;  /* 0x00000000023002ca */ /* 0x020fe400000e0000 */
[----:B----4-:R-:W-:Y:S02]  /*f700*/  @P2 R2UR UR40, R0 ;  /* 0x00000000002822ca */ /* 0x010fe400000e0000 */
[----:B------:R-:W-:-:S04]  /*f710*/  LOP3.LUT R0, R10, 0xff000000, RZ, 0xc0, !PT ;  /* 0xff0000000a007812 */ /* 0x000fc800078ec0ff */
[----:B------:R-:W-:-:S04]  /*f720*/  SHF.R.U32.HI R0, RZ, 0x8, R0 ;  /* 0x00000008ff007819 */ /* 0x000fc80000011600 */
[----:B------:R-:W-:Y:S01]  /*f730*/  LEA.HI R8, R8, R0, RZ, 0x10 ;  /* 0x0000000008087211 */ /* 0x000fe200078f80ff */
[----:B01----:R-:W-:Y:S06]  /*f740*/  @P3 BRA `(.L_x_200) ;  /* 0x0000000000143947 */ /* 0x003fec0003800000 */
[----:B------:R-:W-:Y:S05]  /*f750*/  @!P0 BRA `(.L_x_200) ;  /* 0x0000000000108947 */ /* 0x000fea0003800000 */
[----:B------:R-:W2:Y:S04]  /*f760*/  LDG.E R0, desc[UR50][R4.64] ;  /* 0x0000003204007981 */ /* 0x000ea8000c1e1900 */
[----:B------:R-:W2:Y:S02]  /*f770*/  LDG.E R4, desc[UR50][R4.64+0x4] ;  /* 0x0000043204047981 */ /* 0x000ea4000c1e1900 */
[----:B--2---:R-:W-:-:S05]  /*f780*/  IMAD.IADD R0, R4, 0x1, -R0 ;  /* 0x0000000104007824 */ /* 0x004fca00078e0a00 */
[----:B------:R0:W-:Y:S02]  /*f790*/  STL [R1+0x3c], R0 ;  /* 0x00003c0001007387 */ /* 0x0001e40000100800 */
.L_x_200:
[----:B0-----:R-:W-:Y:S01]  /*f7a0*/  IMAD.U32 R0, RZ, RZ, UR47 ;  /* 0x0000002fff007e24 */ /* 0x001fe2000f8e00ff */
[----:B------:R-:W-:Y:S01]  /*f7b0*/  ULDC.64 UR6, c[0x0][0xa20] ;  /* 0x0002880000067ab9 */ /* 0x000fe20000000a00 */
[----:B------:R-:W-:Y:S01]  /*f7c0*/  SEL R2, R3, 0x1, P1 ;  /* 0x0000000103027807 */ /* 0x000fe20000800000 */
[----:B------:R-:W-:Y:S01]  /*f7d0*/  ULOP3.LUT UR36, UR36, 0xffff, URZ, 0xc0, !UPT ;  /* 0x0000ffff24247892 */ /* 0x000fe2000f8ec03f */
[----:B------:R-:W-:Y:S01]  /*f7e0*/  ISETP.NE.U32.AND P0, PT, RZ, UR6, PT ;  /* 0x00000006ff007c0c */ /* 0x000fe2000bf05070 */
[----:B------:R0:W-:Y:S01]  /*f7f0*/  STL [R1+0x18], R0 ;  /* 0x0000180001007387 */ /* 0x0001e20000100800 */
[----:B------:R-:W-:Y:S01]  /*f800*/  UIADD3 UR40, UR40, UR4, URZ ;  /* 0x0000000428287290 */ /* 0x000fe2000fffe03f */
[----:B------:R-:W-:Y:S01]  /*f810*/  IMAD R2, R2, R9, RZ ;  /* 0x0000000902027224 */ /* 0x000fe200078e02ff */
[----:B------:R-:W-:-:S13]  /*f820*/  ISETP.NE.AND.EX P0, PT, RZ, UR7, PT, P0 ;  /* 0x00000007ff007c0c */ /* 0x000fda000bf05300 */
[----:B0-----:R-:W-:Y:S05]  /*f830*/  @!P0 BRA `(.L_x_201) ;  /* 0x0000000000188947 */ /* 0x001fea0003800000 */
[----:B------:R-:W-:-:S04]  /*f840*/  UIADD3 UR5, UP0, UR44, UR6, URZ ;  /* 0x000000062c057290 */ /* 0x000fc8000ff1e03f */
[----:B------:R-:W-:Y:S02]  /*f850*/  UIADD3.X UR6, UR45, UR7, URZ, UP0, !UPT ;  /* 0x000000072d067290 */ /* 0x000fe400087fe43f */
[----:B------:R-:W-:-:S04]  /*f860*/  IMAD.U32 R2, RZ, RZ, UR5 ;  /* 0x00000005ff027e24 */ /* 0x000fc8000f8e00ff */
[----:B------:R-:W-:-:S05]  /*f870*/  IMAD.U32 R3, RZ, RZ, UR6 ;  /* 0x00000006ff037e24 */ /* 0x000fca000f8e00ff */
[----:B------:R0:W5:Y:S01]  /*f880*/  LDG.E R2, desc[UR50][R2.64] ;  /* 0x0000003202027981 */ /* 0x000162000c1e1900 */
[----:B------:R-:W-:Y:S05]  /*f890*/  BRA `(.L_x_202) ;  /* 0x0000000000107947 */ /* 0x000fea0003800000 */
.L_x_201:
[----:B------:R-:W-:Y:S05]  /*f8a0*/  @!P2 BRA `(.L_x_202) ;  /* 0x00000000000ca947 */ /* 0x000fea0003800000 */
[----:B------:R-:W2:Y:S04]  /*f8b0*/  LDG.E R2, desc[UR50][R6.64] ;  /* 0x0000003206027981 */ /* 0x000ea8000c1e1900 */
[----:B------:R-:W2:Y:S02]  /*f8c0*/  LDG.E R6, desc[UR50][R6.64+0x4] ;  /* 0x0000043206067981 */ /* 0x000ea4000c1e1900 */
[----:B--2---:R-:W-:-:S07]  /*f8d0*/  IMAD.IADD R2, R6, 0x1, -R2 ;  /* 0x0000000106027824 */ /* 0x004fce00078e0a02 */
.L_x_202:
[----:B-----5:R-:W-:-:S04]  /*f8e0*/  VIADD R2, R2, -UR4 ;  /* 0x8000000402027c36 */ /* 0x020fc80008000000 */
[C---:B------:R-:W-:Y:S01]  /*f8f0*/  VIADD R0, R2.reuse, 0x7f ;  /* 0x0000007f02007836 */ /* 0x040fe20000000000 */
[----:B------:R-:W-:-:S04]  /*f900*/  ISETP.GE.AND P0, PT, R2, 0x1, PT ;  /* 0x000000010200780c */ /* 0x000fc80003f06270 */
[----:B------:R-:W-:-:S04]  /*f910*/  SHF.R.S32.HI R2, RZ, 0x1f, R0 ;  /* 0x0000001fff027819 */ /* 0x000fc80000011400 */
[----:B------:R-:W-:Y:S01]  /*f920*/  LEA.HI R2, R2, R0, RZ, 0x7 ;  /* 0x0000000002027211 */ /* 0x000fe200078f38ff */
[----:B------:R-:W-:-:S03]  /*f930*/  IMAD.MOV.U32 R0, RZ, RZ, RZ ;  /* 0x000000ffff007224 */ /* 0x000fc600078e00ff */
[----:B------:R-:W-:Y:S01]  /*f940*/  SHF.R.S32.HI R19, RZ, 0x7, R2 ;  /* 0x00000007ff137819 */ /* 0x000fe20000011402 */
[----:B------:R-:W-:Y:S06]  /*f950*/  @!P0 BRA `(.L_x_203) ;  /* 0x0000000000748947 */ /* 0x000fec0003800000 */
[----:B------:R-:W-:-:S04]  /*f960*/  SHF.R.U32.HI R0, RZ, 0x10, R8 ;  /* 0x00000010ff007819 */ /* 0x000fc80000011608 */
[----:B------:R-:W-:-:S13]  /*f970*/  ISETP.NE.AND P0, PT, R0, RZ, PT ;  /* 0x000000ff0000720c */ /* 0x000fda0003f05270 */
[----:B------:R-:W1:Y:S02]  /*f980*/  @!P0 LDC R0, c[0x0][0x9f0] ;  /* 0x00027c00ff008b82 */ /* 0x000e640000000800 */
[----:B-1----:R-:W-:Y:S02]  /*f990*/  IABS R4, R0 ;  /* 0x0000000000047213 */ /* 0x002fe40000000000 */
[----:B------:R-:W-:Y:S02]  /*f9a0*/  IADD3 R5, R0, -0x1, R19 ;  /* 0xffffffff00057810 */ /* 0x000fe40007ffe013 */
[----:B------:R-:W1:Y:S08]  /*f9b0*/  I2F.RP R2, R4 ;  /* 0x0000000400027306 */ /* 0x000e700000209400 */
[----:B-1----:R-:W1:Y:S02]  /*f9c0*/  MUFU.RCP R2, R2 ;  /* 0x0000000200027308 */ /* 0x002e640000001000 */
[----:B-1----:R-:W-:-:S06]  /*f9d0*/  VIADD R2, R2, 0xffffffe ;  /* 0x0ffffffe02027836 */ /* 0x002fcc0000000000 */
[----:B0-----:R0:W1:Y:S02]  /*f9e0*/  F2I.FTZ.U32.TRUNC.NTZ R3, R2 ;  /* 0x0000000200037305 */ /* 0x001064000021f000 */
[----:B0-----:R-:W-:-:S04]  /*f9f0*/  LOP3.LUT R2, R5, R0, RZ, 0x3c, !PT ;  /* 0x0000000005027212 */ /* 0x001fc800078e3cff */
[----:B------:R-:W-:Y:S01]  /*fa00*/  ISETP.GE.AND P2, PT, R2, RZ, PT ;  /* 0x000000ff0200720c */ /* 0x000fe20003f46270 */
[----:B-1----:R-:W-:-:S04]  /*fa10*/  IMAD.MOV R2, RZ, RZ, -R3 ;  /* 0x000000ffff027224 */ /* 0x002fc800078e0a03 */
[----:B------:R-:W-:Y:S02]  /*fa20*/  IMAD R6, R2, R4, RZ ;  /* 0x0000000402067224 */ /* 0x000fe400078e02ff */
[----:B------:R-:W-:-:S04]  /*fa30*/  IMAD.MOV.U32 R2, RZ, RZ, RZ ;  /* 0x000000ffff027224 */ /* 0x000fc800078e00ff */
[----:B------:R-:W-:Y:S01]  /*fa40*/  IMAD.HI.U32 R2, R3, R6, R2 ;  /* 0x0000000603027227 */ /* 0x000fe200078e0002 */
[----:B------:R-:W-:Y:S02]  /*fa50*/  IABS R3, R5 ;  /* 0x0000000500037213 */ /* 0x000fe40000000000 */
[----:B------:R-:W-:-:S03]  /*fa60*/  IABS R5, R0 ;  /* 0x0000000000057213 */ /* 0x000fc60000000000 */
[----:B------:R-:W-:-:S04]  /*fa70*/  IMAD.HI.U32 R2, R2, R3, RZ ;  /* 0x0000000302027227 */ /* 0x000fc800078e00ff */
[----:B------:R-:W-:-:S04]  /*fa80*/  IMAD.MOV R5, RZ, RZ, -R5 ;  /* 0x000000ffff057224 */ /* 0x000fc800078e0a05 */
[----:B------:R-:W-:-:S05]  /*fa90*/  IMAD R3, R2, R5, R3 ;  /* 0x0000000502037224 */ /* 0x000fca00078e0203 */
[----:B------:R-:W-:-:S13]  /*faa0*/  ISETP.GT.U32.AND P1, PT, R4, R3, PT ;  /* 0x000000030400720c */ /* 0x000fda0003f24070 */
[----:B------:R-:W-:Y:S02]  /*fab0*/  @!P1 IMAD.IADD R3, R3, 0x1, -R4 ;  /* 0x0000000103039824 */ /* 0x000fe400078e0a04 */
[----:B------:R-:W-:Y:S01]  /*fac0*/  @!P1 VIADD R2, R2, 0x1 ;  /* 0x0000000102029836 */ /* 0x000fe20000000000 */
[----:B------:R-:W-:Y:S02]  /*fad0*/  ISETP.NE.AND P1, PT, R0, RZ, PT ;  /* 0x000000ff0000720c */ /* 0x000fe40003f25270 */
[----:B------:R-:W-:-:S13]  /*fae0*/  ISETP.GE.U32.AND P0, PT, R3, R4, PT ;  /* 0x000000040300720c */ /* 0x000fda0003f06070 */
[----:B------:R-:W-:-:S04]  /*faf0*/  @P0 VIADD R2, R2, 0x1 ;  /* 0x0000000102020836 */ /* 0x000fc80000000000 */
[----:B------:R-:W-:Y:S01]  /*fb00*/  @!P2 IMAD.MOV R2, RZ, RZ, -R2 ;  /* 0x000000ffff02a224 */ /* 0x000fe200078e0a02 */
[----:B------:R-:W-:-:S05]  /*fb10*/  @!P1 LOP3.LUT R2, RZ, R0, RZ, 0x33, !PT ;  /* 0x00000000ff029212 */ /* 0x000fca00078e33ff */
[----:B------:R-:W-:-:S07]  /*fb20*/  IMAD.MOV.U32 R0, RZ, RZ, R2 ;  /* 0x000000ffff007224 */ /* 0x000fce00078e0002 */
.L_x_203:
[----:B------:R-:W-:Y:S01]  /*fb30*/  LOP3.LUT R8, R8, 0xff, RZ, 0xc0, !PT ;  /* 0x000000ff08087812 */ /* 0x000fe200078ec0ff */
[----:B------:R-:W-:Y:S04]  /*fb40*/  BSSY B7, `(.L_x_204) ;  /* 0x00003f3000077945 */ /* 0x000fe80003800000 */
[----:B------:R-:W-:-:S05]  /*fb50*/  IMAD R2, R8, R0, RZ ;  /* 0x0000000008027224 */ /* 0x000fca00078e02ff */
[----:B------:R1:W-:Y:S01]  /*fb60*/  STL [R1+0x1c], R2 ;  /* 0x00001c0201007387 */ /* 0x0003e20000100800 */
[----:B------:R-:W-:-:S04]  /*fb70*/  VIADDMNMX R19, R2, R0, R19, PT ;  /* 0x0000000002137246 */ /* 0x000fc80003800113 */
[----:B------:R-:W-:-:S13]  /*fb80*/  ISETP.GT.AND P0, PT, R19, R2, PT ;  /* 0x000000021300720c */ /* 0x000fda0003f04270 */
[----:B-1----:R-:W-:Y:S05]  /*fb90*/  @P0 BRA `(.L_x_205) ;  /* 0x0000000000480947 */ /* 0x002fea0003800000 */
[----:B------:R-:W1:Y:S02]  /*fba0*/  S2R R2, SR_TID.X ;  /* 0x0000000000027919 */ /* 0x000e640000002100 */
[----:B-1----:R-:W-:-:S04]  /*fbb0*/  LOP3.LUT R2, R2, 0x7f, RZ, 0xc0, !PT ;  /* 0x0000007f02027812 */ /* 0x002fc800078ec0ff */
[----:B------:R-:W-:-:S13]  /*fbc0*/  ISETP.NE.AND P0, PT, R2, RZ, PT ;  /* 0x000000ff0200720c */ /* 0x000fda0003f05270 */
[----:B------:R-:W-:Y:S05]  /*fbd0*/  @P0 BRA `(.L_x_206) ;  /* 0x0000003c00a40947 */ /* 0x000fea0003800000 */
[----:B0-----:R-:W0:Y:S01]  /*fbe0*/  S2R R3, SR_LANEID ;  /* 0x0000000000037919 */ /* 0x001e220000000000 */
[----:B------:R-:W-:Y:S01]  /*fbf0*/  VOTEU.ANY UR4, UPT, PT ;  /* 0x0000000000047886 */ /* 0x000fe200038e0100 */
[----:B------:R-:W1:Y:S01]  /*fc00*/  LDC.64 R4, c[0x0][0xc60] ;  /* 0x00031800ff047b82 */ /* 0x000e620000000a00 */
[----:B------:R-:W0:Y:S08]  /*fc10*/  FLO.U32 R0, UR4 ;  /* 0x0000000400007d00 */ /* 0x000e3000080e0000 */
[----:B------:R-:W1:Y:S01]  /*fc20*/  POPC R2, UR4 ;  /* 0x0000000400027d09 */ /* 0x000e620008000000 */
[----:B0-----:R-:W-:-:S13]  /*fc30*/  ISETP.EQ.U32.AND P0, PT, R0, R3, PT ;  /* 0x000000030000720c */ /* 0x001fda0003f02070 */
[----:B-1----:R-:W2:Y:S01]  /*fc40*/  @P0 ATOMG.E.ADD.STRONG.GPU PT, R5, desc[UR50][R4.64], R2 ;  /* 0x00000002040509a8 */ /* 0x002ea200081ee1f2 */
[----:B------:R-:W0:Y:S02]  /*fc50*/  S2R R3, SR_LTMASK ;  /* 0x0000000000037919 */ /* 0x000e240000003900 */
[----:B0-----:R-:W-:-:S06]  /*fc60*/  LOP3.LUT R3, R3, UR4, RZ, 0xc0, !PT ;  /* 0x0000000403037c12 */ /* 0x001fcc000f8ec0ff */
[----:B------:R-:W0:Y:S01]  /*fc70*/  POPC R3, R3 ;  /* 0x0000000300037309 */ /* 0x000e220000000000 */
[----:B--2---:R-:W0:Y:S02]  /*fc80*/  SHFL.IDX PT, R0, R5, R0, 0x1f ;  /* 0x00001f0005007589 */ /* 0x004e2400000e0000 */
[----:B0-----:R-:W-:-:S05]  /*fc90*/  IADD3 R0, R0, UR41, R3 ;  /* 0x0000002900007c10 */ /* 0x001fca000fffe003 */
[----:B------:R1:W-:Y:S01]  /*fca0*/  STL [R1+0x10], R0 ;  /* 0x0000100001007387 */ /* 0x0003e20000100800 */
[----:B------:R-:W-:Y:S05]  /*fcb0*/  BRA `(.L_x_206) ;  /* 0x0000003c006c7947 */ /* 0x000fea0003800000 */
.L_x_205:
[----:B------:R-:W-:Y:S01]  /*fcc0*/  VIADD R0, R17, 0x28400 ;  /* 0x0002840011007836 */ /* 0x000fe20000000000 */
[----:B------:R-:W-:Y:S04]  /*fcd0*/  BSSY B6, `(.L_x_207) ;  /* 0x0000013000067945 */ /* 0x000fe80003800000 */
[----:B------:R-:W-:-:S13]  /*fce0*/  LOP3.LUT P0, RZ, R0, 0x3ff, RZ, 0xc0, !PT ;  /* 0x000003ff00ff7812 */ /* 0x000fda000780c0ff */
[----:B------:R-:W-:Y:S05]  /*fcf0*/  @!P0 BRA `(.L_x_208) ;  /* 0x0000000000408947 */ /* 0x000fea0003800000 */
[----:B------:R-:W-:Y:S01]  /*fd00*/  MOV R2, 0x0 ;  /* 0x0000000000027802 */ /* 0x000fe20000000f00 */
[----:B------:R-:W-:Y:S01]  /*fd10*/  ULDC.64 UR6, c[0x4][0x198] ;  /* 0x0100660000067ab9 */ /* 0x000fe20000000a00 */
[----:B------:R-:W-:Y:S01]  /*fd20*/  ULDC.64 UR8, c[0x4][0x1a0] ;  /* 0x0100680000087ab9 */ /* 0x000fe20000000a00 */
[----:B------:R-:W-:Y:S01]  /*fd30*/  ULDC.64 UR4, c[0x4][0xe8] ;  /* 0x01003a0000047ab9 */ /* 0x000fe20000000a00 */
[----:B------:R-:W-:Y:S02]  /*fd40*/  IMAD.U32 R4, RZ, RZ, UR6 ;  /* 0x00000006ff047e24 */ /* 0x000fe4000f8e00ff */
[----:B0-----:R-:W0:Y:S01]  /*fd50*/  LDC.64 R2, c[0x4][R2] ;  /* 0x0100000002027b82 */ /* 0x001e220000000a00 */
        /* <DEDUP_REMOVED lines=10> */
.L_x_208:
[----:B------:R-:W-:Y:S05]  /*fe00*/  BSYNC B6 ;  /* 0x0000000000067941 */ /* 0x000fea0003800000 */
.L_x_207:
[----:B------:R-:W2:Y:S01]  /*fe10*/  LDL.LU R16, [R1+0x20] ;  /* 0x0000200001107983 */ /* 0x000ea20000300800 */
[----:B------:R-:W-:Y:S01]  /*fe20*/  VIADD R0, R17, 0x10400 ;  /* 0x0001040011007836 */ /* 0x000fe20000000000 */
[----:B------:R-:W-:Y:S04]  /*fe30*/  BSSY B6, `(.L_x_209) ;  /* 0x0000016000067945 */ /* 0x000fe80003800000 */
[----:B------:R-:W-:Y:S02]  /*fe40*/  LOP3.LUT P0, RZ, R0, 0x3ff, RZ, 0xc0, !PT ;  /* 0x000003ff00ff7812 */ /* 0x000fe4000780c0ff */
[----:B--2---:R-:W-:-:S11]  /*fe50*/  LOP3.LUT R16, R16, 0xfffffffe, RZ, 0xc0, !PT ;  /* 0xfffffffe10107812 */ /* 0x004fd600078ec0ff */
[----:B------:R-:W-:-:S05]  /*fe60*/  @P0 LOP3.LUT R16, R16, 0x1, RZ, 0xfc, !PT ;  /* 0x0000000110100812 */ /* 0x000fca00078efcff */
[----:B------:R1:W-:Y:S01]  /*fe70*/  STL [R1+0x20], R16 ;  /* 0x0000201001007387 */ /* 0x0003e20000100800 */
        /* <DEDUP_REMOVED lines=16> */
[----:B01----:R-:W-:Y:S05]  /*ff80*/  CALL.ABS.NOINC R2 ;  /* 0x0000000002007343 */ /* 0x003fea0003c00000 */
.L_x_210:
[----:B------:R-:W-:Y:S05]  /*ff90*/  BSYNC B6 ;  /* 0x0000000000067941 */ /* 0x000fea0003800000 */
.L_x_209:
[----:B------:R-:W-:Y:S01]  /*ffa0*/  VIADD R0, R17, 0x400 ;  /* 0x0000040011007836 */ /* 0x000fe20000000000 */
[----:B------:R-:W-:Y:S04]  /*ffb0*/  BSSY B6, `(.L_x_211) ;  /* 0x0000014000067945 */ /* 0x000fe80003800000 */
[----:B------:R2:W-:Y:S01]  /*ffc0*/  STL [R1], R0 ;  /* 0x0000000001007387 */ /* 0x0005e20000100800 */
[----:B------:R-:W-:-:S13]  /*ffd0*/  LOP3.LUT P0, RZ, R0, 0x3ff, RZ, 0xc0, !PT ;  /* 0x000003ff00ff7812 */ /* 0x000fda000780c0ff */
[----:B--2---:R-:W-:Y:S05]  /*ffe0*/  @!P0 BRA `(.L_x_212) ;  /* 0x0000000000408947 */ /* 0x004fea0003800000 */
        /* <DEDUP_REMOVED lines=16> */
.L_x_212:
[----:B------:R-:W-:Y:S05]  /*100f0*/  BSYNC B6 ;  /* 0x0000000000067941 */ /* 0x000fea0003800000 */
.L_x_211:
[----:B------:R-:W-:Y:S01]  /*10100*/  LOP3.LUT P6, RZ, R16, 0x1, RZ, 0xc0, !PT ;  /* 0x0000000110ff7812 */ /* 0x000fe200078cc0ff */
[----:B------:R-:W-:-:S12]  /*10110*/  BSSY B6, `(.L_x_213) ;  /* 0x0000012000067945 */ /* 0x000fd80003800000 */
        /* <DEDUP_REMOVED lines=17> */
.L_x_214:
[----:B------:R-:W-:Y:S05]  /*10230*/  BSYNC B6 ;  /* 0x0000000000067941 */ /* 0x000fea0003800000 */
.L_x_213:
[----:B------:R-:W2:Y:S01]  /*10240*/  LDL R8, [R1+0x18] ;  /* 0x0000180001087983 */ /* 0x000ea20000100800 */
[----:B------:R-:W-:Y:S02]  /*10250*/  ULDC.64 UR4, c[0x0][0x9f8] ;  /* 0x00027e0000047ab9 */ /* 0x000fe40000000a00 */
[----:B------:R-:W-:-:S04]  /*10260*/  UISETP.NE.U32.AND UP0, UPT, UR4, URZ, UPT ;  /* 0x0000003f0400728c */ /* 0x000fc8000bf05070 */
[----:B------:R-:W-:-:S06]  /*10270*/  UISETP.NE.AND.EX UP0, UPT, UR5, URZ, UPT, UP0 ;  /* 0x0000003f0500728c */ /* 0x000fcc000bf05300 */
[----:B------:R-:W-:-:S05]  /*10280*/  PLOP3.LUT P0, PT, PT, PT, UP0, 0x80, 0x0 ;  /* 0x000000000000781c */ /* 0x000fca0003f0f008 */
[----:B------:R-:W-:-:S04]  /*10290*/  @UP0 UIADD3 UR4, UP1, UR44, UR4, URZ ;  /* 0x000000042c040290 */ /* 0x000fc8000ff3e03f */
[----:B------:R-:W-:Y:S02]  /*102a0*/  @UP0 UIADD3.X UR5, UR45, UR5, URZ, UP1, !UPT ;  /* 0x000000052d050290 */ /* 0x000fe40008ffe43f */
[----:B------:R-:W-:-:S04]  /*102b0*/  IMAD.U32 R2, RZ, RZ, UR4 ;  /* 0x00000004ff027e24 */ /* 0x000fc8000f8e00ff */
[----:B0-----:R-:W-:Y:S01]  /*102c0*/  IMAD.U32 R3, RZ, RZ, UR5 ;  /* 0x00000005ff037e24 */ /* 0x001fe2000f8e00ff */
[----:B------:R-:W0:Y:S01]  /*102d0*/  S2R R0, SR_TID.X ;  /* 0x0000000000007919 */ /* 0x000e220000002100 */
[----:B------:R-:W-:-:S03]  /*102e0*/  ULDC.64 UR4, c[0x0][0xa08] ;  /* 0x0002820000047ab9 */ /* 0x000fc60000000a00 */
[----:B--2---:R2:W3:Y:S01]  /*102f0*/  @P0 LDG.E R8, desc[UR50][R2.64] ;  /* 0x0000003202080981 */ /* 0x0044e2000c1e1900 */
[----:B0-----:R-:W-:-:S04]  /*10300*/  SHF.R.U32.HI R0, RZ, 0x5, R0 ;  /* 0x00000005ff007819 */ /* 0x001fc80000011600 */
[----:B------:R-:W-:Y:S01]  /*10310*/  LOP3.LUT R0, R0, 0x3, RZ, 0xc0, !PT ;  /* 0x0000000300007812 */ /* 0x000fe200078ec0ff */
[----:B--2---:R-:W0:Y:S01]  /*10320*/  LDC.64 R2, c[0x0][0x418] ;  /* 0x00010600ff027b82 */ /* 0x004e220000000a00 */
[----:B---3--:R-:W-:Y:S01]  /*10330*/  SHF.R.S32.HI R9, RZ, 0x1f, R8 ;  /* 0x0000001fff097819 */ /* 0x008fe20000011408 */
[----:B------:R2:W-:Y:S01]  /*10340*/  @P0 STL [R1+0x18], R8 ;  /* 0x0000180801000387 */ /* 0x0005e20000100800 */
[----:B0-----:R-:W-:Y:S01]  /*10350*/  LOP3.LUT P0, RZ, R2, UR4, RZ, 0xfc, !PT ;  /* 0x0000000402ff7c12 */ /* 0x001fe2000f80fcff */
[----:B------:R-:W-:Y:S02]  /*10360*/  UMOV UR4, 0xffffffff ;  /* 0xffffffff00047882 */ /* 0x000fe40000000000 */
[----:B------:R2:W-:Y:S01]  /*10370*/  STL [R1+0x24], R9 ;  /* 0x0000240901007387 */ /* 0x0005e20000100800 */
[----:B------:R-:W-:-:S04]  /*10380*/  LOP3.LUT P0, RZ, R3, UR5, RZ, 0xfc, P0 ;  /* 0x0000000503ff7c12 */ /* 0x000fc8000800fcff */
[----:B-1----:R-:W-:Y:S01]  /*10390*/  SEL R16, R8, RZ, !P0 ;  /* 0x000000ff08107207 */ /* 0x002fe20004000000 */
[----:B------:R-:W-:Y:S08]  /*103a0*/  BRA.DIV UR4, `(.L_x_215) ;  /* 0x0000004a04447947 */ /* 0x000ff0000b800000 */
[----:B------:R0:W1:Y:S02]  /*103b0*/  SHFL.IDX PT, R14, R0, RZ, 0x1f ;  /* 0x00001fff000e7589 */ /* 0x00006400000e0000 */
.L_x_288:
[----:B0-----:R-:W3:Y:S01]  /*103c0*/  LDL.LU R0, [R1+0x20] ;  /* 0x0000200001007983 */ /* 0x001ee20000300800 */
[----:B------:R-:W-:Y:S02]  /*103d0*/  PLOP3.LUT P1, PT, PT, PT, PT, 0x8, 0x0 ;  /* 0x000000000000781c */ /* 0x000fe40003f2e170 */
[----:B-1----:R-:W-:Y:S02]  /*103e0*/  ISETP.NE.AND P0, PT, R14, RZ, PT ;  /* 0x000000ff0e00720c */ /* 0x002fe40003f05270 */
[----:B---3--:R-:W-:-:S09]  /*103f0*/  LOP3.LUT R0, R0, 0xfffffffe, RZ, 0xc0, !PT ;  /* 0xfffffffe00007812 */ /* 0x008fd200078ec0ff */
[----:B------:R-:W-:-:S05]  /*10400*/  @P1 LOP3.LUT R0, R0, 0x1, RZ, 0xfc, !PT ;  /* 0x0000000100001812 */ /* 0x000fca00078efcff */
[----:B------:R0:W-:Y:S01]  /*10410*/  STL [R1+0x20], R0 ;  /* 0x0000200001007387 */ /* 0x0001e20000100800 */
[----:B------:R-:W-:Y:S05]  /*10420*/  @P0 BRA `(.L_x_216) ;  /* 0x0000000400900947 */ /* 0x000fea0003800000 */
[----:B------:R-:W-:Y:S01]  /*10430*/  UMOV UR4, 0xffffffff ;  /* 0xffffffff00047882 */ /* 0x000fe20000000000 */
[----:B0-----:R-:W-:Y:S02]  /*10440*/  VIADD R0, R19, 0xffffffff ;  /* 0xffffffff13007836 */ /* 0x001fe40000000000 */
[----:B------:R-:W-:Y:S05]  /*10450*/  BRA.DIV UR4, `(.L_x_217) ;  /* 0x0000004a04387947 */ /* 0x000fea000b800000 */
[----:B------:R-:W-:-:S13]  /*10460*/  ELECT P6, URZ, PT ;  /* 0x00000000003f782f */ /* 0x000fda00038c0000 */
.L_x_291:
[----:B------:R-:W-:Y:S05]  /*10470*/  @!P6 BRA `(.L_x_216) ;  /* 0x00000004007ce947 */ /* 0x000fea0003800000 */
[----:B------:R-:W-:-:S04]  /*10480*/  ISETP.NE.U32.AND P0, PT, R2, RZ, PT ;  /* 0x000000ff0200720c */ /* 0x000fc80003f05070 */
[----:B------:R-:W-:-:S13]  /*10490*/  ISETP.NE.AND.EX P0, PT, R3, RZ, PT, P0 ;  /* 0x000000ff0300720c */ /* 0x000fda0003f05300 */
[----:B------:R-:W-:Y:S05]  /*104a0*/  @!P0 BRA `(.L_x_218) ;  /* 0x0000000000448947 */ /* 0x000fea0003800000 */
[----:B------:R-:W0:Y:S01]  /*104b0*/  LDC R7, c[0x0][0x43c] ;  /* 0x00010f00ff077b82 */ /* 0x000e220000000800 */
[----:B------:R-:W-:Y:S01]  /*104c0*/  ULDC.64 UR4, c[0x0][0x428] ;  /* 0x00010a0000047ab9 */ /* 0x000fe20000000a00 */
[----:B0-----:R-:W-:-:S13]  /*104d0*/  ISETP.NE.AND P0, PT, R7, 0x1, PT ;  /* 0x000000010700780c */ /* 0x001fda0003f05270 */
[----:B------:R-:W0:Y:S02]  /*104e0*/  @P0 LDC.64 R4, c[0x0][0x440] ;  /* 0x00011000ff040b82 */ /* 0x000e240000000a00 */
[----:B0-----:R-:W-:-:S04]  /*104f0*/  @P0 IMAD.HI.U32 R6, R0, R4, RZ ;  /* 0x0000000400060227 */ /* 0x001fc800078e00ff */
        /* <DEDUP_REMOVED lines=12> */
.L_x_218:
[----:B0-----:R-:W3:Y:S04]  /*105c0*/  LDL R2, [R1+0x4] ;  /* 0x0000040001027983 */ /* 0x001ee80000100800 */
[----:B------:R-:W4:Y:S01]  /*105d0*/  LDL R3, [R1+0xc] ;  /* 0x00000c0001037983 */ /* 0x000f220000100800 */
[----:B--2---:R-:W0:Y:S02]  /*105e0*/  S2R R8, SR_TID.X ;  /* 0x0000000000087919 */ /* 0x004e240000002100 */
[----:B0-----:R-:W-:-:S04]  /*105f0*/  LOP3.LUT R8, R8, 0x7f, RZ, 0xc0, !PT ;  /* 0x0000007f08087812 */ /* 0x001fc800078ec0ff */
[----:B------:R-:W-:Y:S01]  /*10600*/  ISETP.NE.AND P1, PT, R8, RZ, PT ;  /* 0x000000ff0800720c */ /* 0x000fe20003f25270 */
[----:B---3--:R-:W-:Y:S01]  /*10610*/  IMAD R2, R2, 0x8, R17 ;  /* 0x0000000802027824 */ /* 0x008fe200078e0211 */
[----:B----4-:R-:W-:-:S04]  /*10620*/  SHF.L.U32 R4, R3, 0x1f, RZ ;  /* 0x0000001f03047819 */ /* 0x010fc800000006ff */
[----:B------:R-:W0:Y:S02]  /*10630*/  SYNCS.PHASECHK.TRANS64.TRYWAIT P0, [R2+URZ+0x38880], R4 ;  /* 0x03888004020075a7 */ /* 0x000e24000800017f */
[----:B0-----:R-:W-:Y:S05]  /*10640*/  @!P0 BRA `(.L_x_219) ;  /* 0x0000004400dc8947 */ /* 0x001fea0003800000 */
.L_x_292:
        /* <DEDUP_REMOVED lines=8> */
.L_x_220:
[----:B------:R-:W2:Y:S01]  /*106d0*/  LDL R3, [R1+0x4] ;  /* 0x0000040001037983 */ /* 0x000ea20000100800 */
[----:B------:R-:W-:Y:S01]  /*106e0*/  R2UR UR33, R2 ;  /* 0x00000000022172ca */ /* 0x000fe200000e0000 */
[----:B------:R-:W-:Y:S01]  /*106f0*/  UIADD3 UR4, UP0, UR52, 0x470, URZ ;  /* 0x0000047034047890 */ /* 0x000fe2000ff1e03f */
[----:B------:R-:W-:Y:S01]  /*10700*/  LEA R0, R0, UR40, 0x7 ;  /* 0x0000002800007c11 */ /* 0x000fe2000f8e38ff */
[----:B------:R-:W-:Y:S01]  /*10710*/  UMOV UR6, 0x0 ;  /* 0x0000000000067882 */ /* 0x000fe20000000000 */
[----:B-----5:R-:W-:Y:S01]  /*10720*/  R2UR UR37, R16 ;  /* 0x00000000102572ca */ /* 0x020fe200000e0000 */
[----:B------:R-:W-:Y:S01]  /*10730*/  UIADD3.X UR5, URZ, UR53, URZ, UP0, !UPT ;  /* 0x000000353f057290 */ /* 0x000fe200087fe43f */
[----:B------:R-:W-:Y:S01]  /*10740*/  R2UR UR35, R0 ;  /* 0x00000000002372ca */ /* 0x000fe200000e0000 */
[----:B------:R-:W-:Y:S01]  /*10750*/  UMOV UR7, 0x14f00000 ;  /* 0x14f0000000077882 */ /* 0x000fe20000000000 */
[----:B------:R-:W-:Y:S01]  /*10760*/  UMOV UR34, URZ ;  /* 0x0000003f00227c82 */ /* 0x000fe20008000000 */
[----:B------:R-:W-:Y:S01]  /*10770*/  UMOV UR10, 0x80 ;  /* 0x00000080000a7882 */ /* 0x000fe20000000000 */
[----:B------:R-:W-:-:S03]  /*10780*/  UMOV UR12, UR36 ;  /* 0x00000024000c7c82 */ /* 0x000fc60008000000 */
[----:B------:R-:W-:-:S04]  /*10790*/  UIADD3 UR33, UR33, 0x38870, URZ ;  /* 0x0003887021217890 */ /* 0x000fc8000fffe03f */
[----:B------:R-:W-:Y:S02]  /*107a0*/  UMOV UR13, UR37 ;  /* 0x00000025000d7c82 */ /* 0x000fe40008000000 */
[----:B------:R-:W-:Y:S01]  /*107b0*/  UMOV UR11, UR35 ;  /* 0x00000023000b7c82 */ /* 0x000fe20008000000 */
[----:B------:R-:W-:Y:S01]  /*107c0*/  UMOV UR9, UR33 ;  /* 0x0000002100097c82 */ /* 0x000fe20008000000 */
[----:B--2---:R-:W-:-:S05]  /*107d0*/  IMAD R3, R3, 0x8000, R17 ;  /* 0x0000800003037824 */ /* 0x004fca00078e0211 */
[----:B------:R-:W-:-:S13]  /*107e0*/  R2UR UR8, R3 ;  /* 0x00000000030872ca */ /* 0x000fda00000e0000 */
[----:B------:R-:W-:Y:S02]  /*107f0*/  UIADD3 UR32, UR8, 0x10400, URZ ;  /* 0x0001040008207890 */ /* 0x000fe4000fffe03f */
[----:B------:R-:W-:-:S07]  /*10800*/  UIADD3 UR8, UR8, 0x14400, URZ ;  /* 0x0001440008087890 */ /* 0x000fce000fffe03f */
[----:B------:R1:W-:Y:S02]  /*10810*/  UTMALDG.4D [UR32], [UR4], desc[UR6] ;  /* 0x00000620040075b4 */ /* 0x0003e40008019000 */
[----:B------:R1:W-:Y:S01]  /*10820*/  UTMALDG.4D [UR8], [UR4], desc[UR6] ;  /* 0x00000608040075b4 */ /* 0x0003e20008019000 */
[----:B------:R-:W2:Y:S02]  /*10830*/  SYNCS.PHASECHK.TRANS64.TRYWAIT P0, [R2+URZ+0x38840], R4 ;  /* 0x03884004020075a7 */ /* 0x000ea4000800017f */
[----:B-12---:R-:W-:Y:S05]  /*10840*/  @!P0 BRA `(.L_x_221) ;  /* 0x0000004400708947 */ /* 0x006fea0003800000 */
.L_x_293:
[----:B------:R-:W-:Y:S05]  /*10850*/  @P1 BRA `(.L_x_222) ;  /* 0x00000000001c1947 */ /* 0x000fea0003800000 */
[----:B------:R-:W2:Y:S01]  /*10860*/  S2R R5, SR_TID.X ;  /* 0x0000000000057919 */ /* 0x000ea20000002100 */
[----:B01----:R-:W-:-:S04]  /*10870*/  IMAD.MOV.U32 R4, RZ, RZ, 0x8000 ;  /* 0x00008000ff047424 */ /* 0x003fc800078e00ff */
[----:B------:R3:W-:Y:S01]  /*10880*/  SYNCS.ARRIVE.TRANS64 RZ, [R2+URZ+0x38830], R4 ;  /* 0x0388300402ff79a7 */ /* 0x0007e2000800003f */
[----:B--2---:R-:W-:-:S04]  /*10890*/  LOP3.LUT R5, R5, 0x1f, RZ, 0xc0, !PT ;  /* 0x0000001f05057812 */ /* 0x004fc800078ec0ff */
[----:B------:R-:W-:-:S13]  /*108a0*/  ISETP.NE.AND P0, PT, R5, RZ, PT ;  /* 0x000000ff0500720c */ /* 0x000fda0003f05270 */
[----:B---3--:R-:W-:Y:S05]  /*108b0*/  @!P0 BRA `(.L_x_222) ;  /* 0x0000000000048947 */ /* 0x008fea0003800000 */
[----:B------:R-:W-:Y:S01]  /*108c0*/  BPT.TRAP 0x1 ;  /* 0x000000040000795c */ /* 0x000fe20000300000 */
.L_x_222:
[----:B01----:R-:W2:Y:S01]  /*108d0*/  LDL.LU R4, [R1+0x20] ;  /* 0x0000200001047983 */ /* 0x003ea20000300800 */
[----:B------:R-:W-:Y:S01]  /*108e0*/  R2UR UR8, R3 ;  /* 0x00000000030872ca */ /* 0x000fe200000e0000 */
[----:B------:R-:W-:Y:S01]  /*108f0*/  UIADD3 UR4, UP0, UR52, 0x370, URZ ;  /* 0x0000037034047890 */ /* 0x000fe2000ff1e03f */
[----:B------:R-:W-:Y:S01]  /*10900*/  R2UR UR17, R2 ;  /* 0x00000000021172ca */ /* 0x000fe200000e0000 */
[----:B------:R-:W-:Y:S01]  /*10910*/  UMOV UR6, 0x0 ;  /* 0x0000000000067882 */ /* 0x000fe20000000000 */
[----:B------:R-:W-:Y:S01]  /*10920*/  PLOP3.LUT P0, PT, PT, PT, PT, 0x80, 0x0 ;  /* 0x000000000000781c */ /* 0x000fe20003f0f070 */
[----:B------:R-:W-:Y:S01]  /*10930*/  UIADD3.X UR5, URZ, UR53, URZ, UP0, !UPT ;  /* 0x000000353f057290 */ /* 0x000fe200087fe43f */
[----:B------:R-:W-:Y:S01]  /*10940*/  R2UR UR19, R0 ;  /* 0x00000000001372ca */ /* 0x000fe200000e0000 */
[----:B------:R-:W-:Y:S01]  /*10950*/  UMOV UR7, 0x14f00000 ;  /* 0x14f0000000077882 */ /* 0x000fe20000000000 */
[----:B------:R-:W-:Y:S01]  /*10960*/  R2UR UR21, R16 ;  /* 0x00000000101572ca */ /* 0x000fe200000e0000 */
[----:B------:R-:W-:Y:S01]  /*10970*/  UMOV UR18, URZ ;  /* 0x0000003f00127c82 */ /* 0x000fe20008000000 */
[----:B------:R-:W-:Y:S01]  /*10980*/  UMOV UR20, UR36 ;  /* 0x0000002400147c82 */ /* 0x000fe20008000000 */
[----:B------:R-:W-:Y:S01]  /*10990*/  UMOV UR10, 0x80 ;  /* 0x00000080000a7882 */ /* 0x000fe20000000000 */
[----:B------:R-:W-:Y:S01]  /*109a0*/  UMOV UR12, UR36 ;  /* 0x00000024000c7c82 */ /* 0x000fe20008000000 */
[----:B------:R-:W-:-:S02]  /*109b0*/  UIADD3 UR16, UR8, 0x28400, URZ ;  /* 0x0002840008107890 */ /* 0x000fc4000fffe03f */
[----:B------:R-:W-:Y:S02]  /*109c0*/  UIADD3 UR17, UR17, 0x38830, URZ ;  /* 0x0003883011117890 */ /* 0x000fe4000fffe03f */
[----:B------:R-:W-:Y:S02]  /*109d0*/  UIADD3 UR8, UR8, 0x2c400, URZ ;  /* 0x0002c40008087890 */ /* 0x000fe4000fffe03f */
[----:B------:R-:W-:Y:S02]  /*109e0*/  UMOV UR11, UR19 ;  /* 0x00000013000b7c82 */ /* 0x000fe40008000000 */
[----:B------:R-:W-:Y:S01]  /*109f0*/  UMOV UR13, UR21 ;  /* 0x00000015000d7c82 */ /* 0x000fe20008000000 */
[----:B------:R-:W-:Y:S02]  /*10a00*/  UMOV UR9, UR17 ;  /* 0x0000001100097c82 */ /* 0x000fe40008000000 */
[----:B------:R1:W-:Y:S02]  /*10a10*/  UTMALDG.4D [UR16], [UR4], desc[UR6] ;  /* 0x00000610040075b4 */ /* 0x0003e40008019000 */
[----:B------:R1:W-:Y:S01]  /*10a20*/  UTMALDG.4D [UR8], [UR4], desc[UR6] ;  /* 0x00000608040075b4 */ /* 0x0003e20008019000 */
[----:B--2---:R-:W-:-:S04]  /*10a30*/  LOP3.LUT R4, R4, 0xfffffffe, RZ, 0xc0, !PT ;  /* 0xfffffffe04047812 */ /* 0x004fc800078ec0ff */
[----:B------:R-:W-:-:S05]  /*10a40*/  @P0 LOP3.LUT R4, R4, 0x1, RZ, 0xfc, !PT ;  /* 0x0000000104040812 */ /* 0x000fca00078efcff */
[----:B------:R1:W-:Y:S01]  /*10a50*/  STL [R1+0x20], R4 ;  /* 0x0000200401007387 */ /* 0x0003e20000100800 */
[----:B------:R-:W-:Y:S01]  /*10a60*/  NOP ;  /* 0x0000000000007918 */ /* 0x000fe20000000000 */
.L_x_216:
[----:B------:R-:W-:Y:S05]  /*10a70*/  WARPSYNC.ALL ;  /* 0x0000000000007948 */ /* 0x000fea0003800000 */
[----:B0-----:R-:W-:Y:S01]  /*10a80*/  VIADD R0, R17, 0x20400 ;  /* 0x0002040011007836 */ /* 0x001fe20000000000 */
[----:B-1----:R-:W-:Y:S01]  /*10a90*/  USHF.R.S32.HI UR4, URZ, 0x1f, UR48 ;  /* 0x0000001f3f047899 */ /* 0x002fe20008011430 */
[----:B------:R-:W-:Y:S03]  /*10aa0*/  BAR.SYNC.DEFER_BLOCKING 0x8, 0x180 ;  /* 0x0206000000007b1d */ /* 0x000fe60000010000 */
[----:B------:R-:W-:-:S03]  /*10ab0*/  LOP3.LUT P0, RZ, R0, 0x3ff, RZ, 0xc0, !PT ;  /* 0x000003ff00ff7812 */ /* 0x000fc6000780c0ff */
[----:B------:R-:W-:Y:S01]  /*10ac0*/  ULDC.64 UR6, c[0x0][0x298] ;  /* 0x0000a60000067ab9 */ /* 0x000fe20000000a00 */
[----:B------:R-:W-:Y:S01]  /*10ad0*/  ULDC.64 UR8, c[0x0][0xa00] ;  /* 0x0002800000087ab9 */ /* 0x000fe20000000a00 */
[----:B------:R-:W-:Y:S01]  /*10ae0*/  UIMAD UR4, UR4, UR6, URZ ;  /* 0x00000006040472a4 */ /* 0x000fe2000f8e023f */
[----:B------:R-:W-:Y:S01]  /*10af0*/  BSSY B6, `(.L_x_223) ;  /* 0x0000019000067945 */ /* 0x000fe20003800000 */
[----:B------:R-:W-:Y:S02]  /*10b00*/  UISETP.NE.U32.AND UP0, UPT, UR8, URZ, UPT ;  /* 0x0000003f0800728c */ /* 0x000fe4000bf05070 */
[----:B------:R-:W-:Y:S02]  /*10b10*/  UIMAD.WIDE.U32 UR44, UR48, UR6, URZ ;  /* 0x00000006302c72a5 */ /* 0x000fe4000f8e003f */
[----:B------:R-:W-:Y:S02]  /*10b20*/  UIMAD UR4, UR48, UR7, UR4 ;  /* 0x00000007300472a4 */ /* 0x000fe4000f8e0204 */
[----:B------:R-:W-:-:S02]  /*10b30*/  UISETP.NE.AND.EX UP0, UPT, UR9, URZ, UPT, UP0 ;  /* 0x0000003f0900728c */ /* 0x000fc4000bf05300 */
[----:B------:R-:W-:Y:S02]  /*10b40*/  UIADD3 UR37, UR45, UR4, URZ ;  /* 0x000000042d257290 */ /* 0x000fe4000fffe03f */
[----:B------:R-:W-:Y:S02]  /*10b50*/  USEL UR47, UR47, URZ, !UP0 ;  /* 0x0000003f2f2f7287 */ /* 0x000fe4000c000000 */
[----:B------:R-:W-:Y:S01]  /*10b60*/  USEL UR46, UR46, URZ, !UP0 ;  /* 0x0000003f2e2e7287 */ /* 0x000fe2000c000000 */
[----:B------:R-:W-:Y:S11]  /*10b70*/  @!P0 BRA `(.L_x_224) ;  /* 0x0000000000408947 */ /* 0x000ff60003800000 */
        /* <DEDUP_REMOVED lines=11> */
[----:B--2---:R-:W-:Y:S02]  /*10c30*/  IMAD.MOV.U32 R8, RZ, RZ, 0x70 ;  /* 0x00000070ff087424 */ /* 0x004fe400078e00ff */
[----:B------:R-:W-:Y:S02]  /*10c40*/  IMAD.MOV.U32 R12, RZ, RZ, 0x1 ;  /* 0x00000001ff0c7424 */ /* 0x000fe400078e00ff */
[----:B------:R-:W-:-:S07]  /*10c50*/  IMAD.MOV.U32 R13, RZ, RZ, RZ ;  /* 0x000000ffff0d7224 */ /* 0x000fce00078e00ff */
[----:B------:R-:W-:-:S07]  /*10c60*/  LEPC R20, `(.L_x_224) ;  /* 0x000000001014794e */ /* 0x000fce0000000000 */
[----:B0-----:R-:W-:Y:S05]  /*10c70*/  CALL.ABS.NOINC R2 ;  /* 0x0000000002007343 */ /* 0x001fea0003c00000 */
.L_x_224:
[----:B------:R-:W-:Y:S05]  /*10c80*/  BSYNC B6 ;  /* 0x0000000000067941 */ /* 0x000fea0003800000 */
.L_x_223:
[----:B------:R-:W3:Y:S01]  /*10c90*/  LDL.LU R0, [R1+0x14] ;  /* 0x0000140001007983 */ /* 0x000ee20000300800 */
[----:B------:R-:W0:Y:S01]  /*10ca0*/  LDC R6, c[0x0][0x448] ;  /* 0x00011200ff067b82 */ /* 0x000e220000000800 */
[----:B------:R-:W-:Y:S01]  /*10cb0*/  ULDC.64 UR6, c[0x0][0x2d8] ;  /* 0x0000b60000067ab9 */ /* 0x000fe20000000a00 */
[----:B------:R-:W1:Y:S01]  /*10cc0*/  S2R R2, SR_TID.X ;  /* 0x0000000000027919 */ /* 0x000e620000002100 */
[----:B------:R-:W-:Y:S01]  /*10cd0*/  UMOV UR4, UR44 ;  /* 0x0000002c00047c82 */ /* 0x000fe20008000000 */
[----:B------:R-:W-:Y:S01]  /*10ce0*/  UMOV UR5, UR37 ;  /* 0x0000002500057c82 */ /* 0x000fe20008000000 */
[----:B------:R-:W-:Y:S01]  /*10cf0*/  ULDC.64 UR8, c[0x0][0x2e0] ;  /* 0x0000b80000087ab9 */ /* 0x000fe20000000a00 */
[----:B--2---:R2:W5:Y:S01]  /*10d00*/  LDL R9, [R1+0x38] ;  /* 0x0000380001097983 */ /* 0x0045620000100800 */
[----:B0-----:R-:W-:Y:S02]  /*10d10*/  ISETP.NE.AND P0, PT, R6, 0x1, PT ;  /* 0x000000010600780c */ /* 0x001fe40003f05270 */
[C---:B-1----:R-:W-:Y:S01]  /*10d20*/  LOP3.LUT R3, R2.reuse, 0x7f, RZ, 0xc0, !PT ;  /* 0x0000007f02037812 */ /* 0x042fe200078ec0ff */
[----:B------:R-:W-:-:S10]  /*10d30*/  IMAD.SHL.U32 R2, R2, 0x10, RZ ;  /* 0x0000001002027824 */ /* 0x000fd400078e00ff */
[----:B------:R-:W0:Y:S01]  /*10d40*/  @P0 LDC R4, c[0x0][0x450] ;  /* 0x00011400ff040b82 */ /* 0x000e220000000800 */
[----:B------:R-:W-:-:S04]  /*10d50*/  SHF.R.U32.HI R3, RZ, 0x3, R3 ;  /* 0x00000003ff037819 */ /* 0x000fc80000011603 */
[----:B------:R-:W-:-:S03]  /*10d60*/  LOP3.LUT R2, R3, 0x70, R2, 0xf8, !PT ;  /* 0x0000007003027812 */ /* 0x000fc600078ef802 */
[----:B------:R-:W1:Y:S01]  /*10d70*/  @P0 LDC R3, c[0x0][0x44c] ;  /* 0x00011300ff030b82 */ /* 0x000e620000000800 */
[----:B------:R-:W4:Y:S01]  /*10d80*/  S2R R8, SR_TID.X ;  /* 0x0000000000087919 */ /* 0x000f220000002100 */
[----:B------:R-:W-:Y:S01]  /*10d90*/  UIMAD.WIDE.U32 UR4, UR36, UR6, UR4 ;  /* 0x00000006240472a5 */ /* 0x000fe2000f8e0004 */
[----:B------:R-:W2:Y:S03]  /*10da0*/  S2R R7, SR_TID.X ;  /* 0x0000000000077919 */ /* 0x000ea60000002100 */
[----:B------:R-:W-:Y:S02]  /*10db0*/  UIMAD UR5, UR36, UR7, UR5 ;  /* 0x00000007240572a4 */ /* 0x000fe4000f8e0205 */
[----:B------:R-:W-:Y:S02]  /*10dc0*/  UIMAD UR6, UR46, UR8, URZ ;  /* 0x000000082e0672a4 */ /* 0x000fe4000f8e023f */
[----:B------:R-:W-:-:S02]  /*10dd0*/  UIMAD.WIDE.U32 UR4, UR47, UR8, UR4 ;  /* 0x000000082f0472a5 */ /* 0x000fc4000f8e0004 */
[----:B------:R-:W-:-:S03]  /*10de0*/  UIMAD UR6, UR47, UR9, UR6 ;  /* 0x000000092f0672a4 */ /* 0x000fc6000f8e0206 */
[----:B------:R-:W-:Y:S01]  /*10df0*/  ULDC.64 UR8, c[0x0][0x2d0] ;  /* 0x0000b40000087ab9 */ /* 0x000fe20000000a00 */
[----:B------:R-:W-:Y:S01]  /*10e00*/  UIADD3 UR5, UR5, UR6, URZ ;  /* 0x0000000605057290 */ /* 0x000fe2000fffe03f */
[----:B----4-:R-:W-:Y:S02]  /*10e10*/  IMAD.SHL.U32 R8, R8, 0x10, RZ ;  /* 0x0000001008087824 */ /* 0x010fe400078e00ff */
[----:B--2---:R-:W-:-:S03]  /*10e20*/  IMAD.SHL.U32 R10, R7, 0x10, RZ ;  /* 0x00000010070a7824 */ /* 0x004fc600078e00ff */
[----:B------:R-:W-:Y:S02]  /*10e30*/  LOP3.LUT R8, R8, 0x70, RZ, 0xc0, !PT ;  /* 0x0000007008087812 */ /* 0x000fe400078ec0ff */
[----:B------:R-:W-:Y:S02]  /*10e40*/  LOP3.LUT R10, R10, 0x70, RZ, 0xc0, !PT ;  /* 0x000000700a0a7812 */ /* 0x000fe400078ec0ff */
[----:B------:R-:W-:Y:S01]  /*10e50*/  LOP3.LUT R8, R8, 0x80, RZ, 0xfc, !PT ;  /* 0x0000008008087812 */ /* 0x000fe200078efcff */
[----:B---3--:R-:W-:-:S05]  /*10e60*/  IMAD.SHL.U32 R5, R0, 0x80, RZ ;  /* 0x0000008000057824 */ /* 0x008fca00078e00ff */
[----:B------:R-:W-:-:S05]  /*10e70*/  LOP3.LUT R0, R2, R5, RZ, 0xfc, !PT ;  /* 0x0000000502007212 */ /* 0x000fca00078efcff */
[----:B-1----:R-:W-:-:S04]  /*10e80*/  @P0 IMAD.HI.U32 R3, R0, R3, RZ ;  /* 0x0000000300030227 */ /* 0x002fc800078e00ff */
[----:B------:R-:W-:Y:S01]  /*10e90*/  IMAD.MOV.U32 R2, RZ, RZ, R0 ;  /* 0x000000ffff027224 */ /* 0x000fe200078e0000 */
[----:B0-----:R-:W-:-:S05]  /*10ea0*/  @P0 SHF.R.U32.HI R2, RZ, R4, R3 ;  /* 0x00000004ff020219 */ /* 0x001fca0000011603 */
[----:B------:R-:W-:-:S04]  /*10eb0*/  IMAD.MOV R3, RZ, RZ, -R2 ;  /* 0x000000ffff037224 */ /* 0x000fc800078e0a02 */
[----:B------:R-:W-:Y:S01]  /*10ec0*/  IMAD R0, R6, R3, R0 ;  /* 0x0000000306007224 */ /* 0x000fe200078e0200 */
[----:B------:R-:W-:-:S05]  /*10ed0*/  SHF.R.S32.HI R3, RZ, 0x1f, R2 ;  /* 0x0000001fff037819 */ /* 0x000fca0000011402 */
[----:B------:R-:W-:Y:S02]  /*10ee0*/  IMAD R4, R3, UR8, RZ ;  /* 0x0000000803047c24 */ /* 0x000fe4000f8e02ff */
[----:B------:R-:W-:Y:S02]  /*10ef0*/  IMAD.U32 R3, RZ, RZ, UR8 ;  /* 0x00000008ff037e24 */ /* 0x000fe4000f8e00ff */
[C---:B------:R-:W-:Y:S02]  /*10f00*/  IMAD R4, R2.reuse, UR9, R4 ;  /* 0x0000000902047c24 */ /* 0x040fe4000f8e0204 */
[----:B------:R-:W-:Y:S01]  /*10f10*/  IMAD.WIDE.U32 R2, R2, R3, UR4 ;  /* 0x0000000402027e25 */ /* 0x000fe2000f8e0003 */
[----:B------:R-:W-:-:S03]  /*10f20*/  ULDC.64 UR4, c[0x0][0x2c8] ;  /* 0x0000b20000047ab9 */ /* 0x000fc60000000a00 */
[----:B------:R-:W-:Y:S01]  /*10f30*/  IMAD.IADD R3, R3, 0x1, R4 ;  /* 0x0000000103037824 */ /* 0x000fe200078e0204 */
[----:B------:R-:W-:Y:S01]  /*10f40*/  SHF.R.S32.HI R4, RZ, 0x1f, R0 ;  /* 0x0000001fff047819 */ /* 0x000fe20000011400 */
[----:B------:R-:W-:-:S04]  /*10f50*/  IMAD.WIDE.U32 R2, R0, UR4, R2 ;  /* 0x0000000400027c25 */ /* 0x000fc8000f8e0002 */
[----:B------:R-:W-:-:S04]  /*10f60*/  IMAD R4, R4, UR4, RZ ;  /* 0x0000000404047c24 */ /* 0x000fc8000f8e02ff */
[----:B------:R-:W-:Y:S01]  /*10f70*/  IMAD R4, R0, UR5, R4 ;  /* 0x0000000500047c24 */ /* 0x000fe2000f8e0204 */
[----:B------:R-:W-:Y:S02]  /*10f80*/  ULDC.64 UR4, c[0x0][0x280] ;  /* 0x0000a00000047ab9 */ /* 0x000fe40000000a00 */
[----:B------:R-:W-:Y:S01]  /*10f90*/  IADD3 R0, P0, R2, UR4, RZ ;  /* 0x0000000402007c10 */ /* 0x000fe2000ff1e0ff */
[----:B------:R-:W-:Y:S02]  /*10fa0*/  ULDC UR4, c[0x0][0x2b8] ;  /* 0x0000ae0000047ab9 */ /* 0x000fe40000000800 */
[----:B------:R-:W-:Y:S02]  /*10fb0*/  ISETP.GE.AND P1, PT, R8, UR4, PT ;  /* 0x0000000408007c0c */ /* 0x000fe4000bf26270 */
[----:B------:R-:W-:Y:S02]  /*10fc0*/  IADD3.X R2, R3, UR5, R4, P0, !PT ;  /* 0x0000000503027c10 */ /* 0x000fe400087fe404 */
[----:B------:R-:W-:Y:S01]  /*10fd0*/  ISETP.GE.AND P0, PT, R10, UR4, PT ;  /* 0x000000040a007c0c */ /* 0x000fe2000bf06270 */
[----:B------:R-:W-:-:S03]  /*10fe0*/  UMOV UR4, 0xffffffff ;  /* 0xffffffff00047882 */ /* 0x000fc60000000000 */
[----:B------:R-:W-:Y:S09]  /*10ff0*/  BRA.DIV UR4, `(.L_x_225) ;  /* 0x0000003e04987947 */ /* 0x000ff2000b800000 */
[----:B------:R-:W0:Y:S02]  /*11000*/  S2R R7, SR_TID.X ;  /* 0x0000000000077919 */ /* 0x000e240000002100 */
[----:B0-----:R-:W-:-:S04]  /*11010*/  LOP3.LUT R7, R7, 0x7f, RZ, 0xc0, !PT ;  /* 0x0000007f07077812 */ /* 0x001fc800078ec0ff */
[----:B------:R-:W-:Y:S02]  /*11020*/  SHF.R.U32.HI R8, RZ, 0x3, R7 ;  /* 0x00000003ff087819 */ /* 0x000fe40000011607 */
[----:B------:R-:W2:Y:S03]  /*11030*/  LDL.LU R7, [R1+0x3c] ;  /* 0x00003c0001077983 */ /* 0x000ea60000300800 */
[----:B------:R-:W-:Y:S02]  /*11040*/  IMAD.IADD R3, R8, 0x1, R5 ;  /* 0x0000000108037824 */ /* 0x000fe400078e0205 */
[----:B------:R-:W-:Y:S02]  /*11050*/  SHFL.IDX PT, R8, R2, 0x1, 0x181f ;  /* 0x00381f0002087f89 */ /* 0x000fe400000e0000 */
[----:B------:R-:W-:Y:S02]  /*11060*/  VIADD R5, R3, 0x10 ;  /* 0x0000001003057836 */ /* 0x000fe40000000000 */
[----:B--2---:R-:W-:-:S02]  /*11070*/  IMAD R4, R7, R6, RZ ;  /* 0x0000000607047224 */ /* 0x004fc400078e02ff */
[----:B------:R-:W0:Y:S03]  /*11080*/  SHFL.IDX PT, R7, R0, RZ, 0x181f ;  /* 0x00181fff00077589 */ /* 0x000e2600000e0000 */
[-C--:B------:R-:W-:Y:S01]  /*11090*/  ISETP.GE.AND P4, PT, R3, R4.reuse, PT ;  /* 0x000000040300720c */ /* 0x080fe20003f86270 */
[----:B------:R-:W1:Y:S01]  /*110a0*/  SHFL.IDX PT, R6, R2, RZ, 0x181f ;  /* 0x00181fff02067589 */ /* 0x000e6200000e0000 */
[----:B------:R-:W-:-:S03]  /*110b0*/  ISETP.GE.AND P2, PT, R5, R4, PT ;  /* 0x000000040500720c */ /* 0x000fc60003f46270 */
[----:B------:R-:W2:Y:S08]  /*110c0*/  SHFL.IDX PT, R5, R0, 0x1, 0x181f ;  /* 0x00381f0000057f89 */ /* 0x000eb000000e0000 */
[----:B0-----:R-:W-:-:S05]  /*110d0*/  @!P4 IADD3 R7, P3, R10, R7, RZ ;  /* 0x000000070a07c210 */ /* 0x001fca0007f7e0ff */
[----:B-1----:R-:W-:-:S05]  /*110e0*/  @!P4 IMAD.X R6, RZ, RZ, R6, P3 ;  /* 0x000000ffff06c224 */ /* 0x002fca00018e0606 */
[----:B------:R-:W-:-:S04]  /*110f0*/  @!P4 LOP3.LUT R7, R7, R6, RZ, 0x3c, !PT ;  /* 0x000000060707c212 */ /* 0x000fc800078e3cff */
[----:B------:R-:W-:-:S04]  /*11100*/  @!P4 LOP3.LUT R6, R7, R6, RZ, 0x3c, !PT ;  /* 0x000000060706c212 */ /* 0x000fc800078e3cff */
[----:B------:R-:W-:-:S05]  /*11110*/  @!P4 LOP3.LUT R7, R7, R6, RZ, 0x3c, !PT ;  /* 0x000000060707c212 */ /* 0x000fca00078e3cff */
[----:B-----5:R-:W-:Y:S04]  /*11120*/  @!P4 LDGSTS.E.BYPASS.LTC128B.128 [R9+0x20400], desc[UR50][R6.64], !P0 ;  /* 0x204000000609cfae */ /* 0x020fe8000c101d72 */
[----:B------:R2:W-:Y:S02]  /*11130*/  @!P4 LDGSTS.E.BYPASS.LTC128B.128 [R9+0x24400], desc[UR50][R6.64+0x80], !P1 ;  /* 0x244000800609cfae */ /* 0x0005e4000c901d72 */
[----:B--2---:R-:W-:Y:S01]  /*11140*/  @!P2 IADD3 R7, P3, R10, R5, RZ ;  /* 0x000000050a07a210 */ /* 0x004fe20007f7e0ff */
[----:B------:R-:W-:-:S04]  /*11150*/  VIADD R5, R3, 0x20 ;  /* 0x0000002003057836 */ /* 0x000fc80000000000 */
[----:B------:R-:W-:-:S05]  /*11160*/  @!P2 IMAD.X R6, RZ, RZ, R8, P3 ;  /* 0x000000ffff06a224 */ /* 0x000fca00018e0608 */
[----:B------:R-:W-:-:S04]  /*11170*/  @!P2 LOP3.LUT R7, R7, R6, RZ, 0x3c, !PT ;  /* 0x000000060707a212 */ /* 0x000fc800078e3cff */
[----:B------:R-:W-:-:S04]  /*11180*/  @!P2 LOP3.LUT R6, R7, R6, RZ, 0x3c, !PT ;  /* 0x000000060706a212 */ /* 0x000fc800078e3cff */
[----:B------:R-:W-:-:S05]  /*11190*/  @!P2 LOP3.LUT R7, R7, R6, RZ, 0x3c, !PT ;  /* 0x000000060707a212 */ /* 0x000fca00078e3cff */
[----:B------:R-:W-:Y:S04]  /*111a0*/  @!P2 LDGSTS.E.BYPASS.LTC128B.128 [R9+0x20c00], desc[UR50][R6.64], !P0 ;  /* 0x20c000000609afae */ /* 0x000fe8000c101d72 */
[----:B------:R0:W-:Y:S01]  /*111b0*/  @!P2 LDGSTS.E.BYPASS.LTC128B.128 [R9+0x24c00], desc[UR50][R6.64+0x80], !P1 ;  /* 0x24c000800609afae */ /* 0x0001e2000c901d72 */
[----:B------:R-:W-:-:S03]  /*111c0*/  ISETP.GE.AND P2, PT, R5, R4, PT ;  /* 0x000000040500720c */ /* 0x000fc60003f46270 */
[----:B------:R-:W1:Y:S04]  /*111d0*/  SHFL.IDX PT, R5, R0, 0x2, 0x181f ;  /* 0x00581f0000057f89 */ /* 0x000e6800000e0000 */
[----:B0-----:R-:W0:Y:S06]  /*111e0*/  SHFL.IDX PT, R6, R2, 0x2, 0x181f ;  /* 0x00581f0002067f89 */ /* 0x001e2c00000e0000 */
[----:B-1----:R-:W-:-:S05]  /*111f0*/  @!P2 IADD3 R5, P3, R10, R5, RZ ;  /* 0x000000050a05a210 */ /* 0x002fca0007f7e0ff */
[----:B0-----:R-:W-:-:S04]  /*11200*/  @!P2 IMAD.X R6, RZ, RZ, R6, P3 ;  /* 0x000000ffff06a224 */ /* 0x001fc800018e0606 */
[----:B------:R-:W-:Y:S02]  /*11210*/  @!P2 IMAD.MOV.U32 R7, RZ, RZ, R6 ;  /* 0x000000ffff07a224 */ /* 0x000fe400078e0006 */
[----:B------:R-:W-:Y:S02]  /*11220*/  @!P2 IMAD.MOV.U32 R6, RZ, RZ, R5 ;  /* 0x000000ffff06a224 */ /* 0x000fe400078e0005 */
[----:B------:R-:W-:-:S03]  /*11230*/  VIADD R5, R3, 0x30 ;  /* 0x0000003003057836 */ /* 0x000fc60000000000 */
        /* <DEDUP_REMOVED lines=34> */
[----:B------:R-:W-:Y:S04]  /*11460*/  SHFL.IDX PT, R0, R0, 0x7, 0x181f ;  /* 0x00f81f0000007f89 */ /* 0x000fe800000e0000 */
[----:B0-----:R-:W0:Y:S02]  /*11470*/  SHFL.IDX PT, R6, R2, 0x6, 0x181f ;  /* 0x00d81f0002067f89 */ /* 0x001e2400000e0000 */
[----:B-1----:R-:W-:-:S05]  /*11480*/  @!P2 IADD3 R5, P3, R10, R5, RZ ;  /* 0x000000050a05a210 */ /* 0x002fca0007f7e0ff */
[----:B0-----:R-:W-:-:S04]  /*11490*/  @!P2 IMAD.X R6, RZ, RZ, R6, P3 ;  /* 0x000000ffff06a224 */ /* 0x001fc800018e0606 */
[----:B------:R-:W-:Y:S02]  /*114a0*/  @!P2 IMAD.MOV.U32 R7, RZ, RZ, R6 ;  /* 0x000000ffff07a224 */ /* 0x000fe400078e0006 */
[----:B------:R-:W-:Y:S02]  /*114b0*/  @!P2 IMAD.MOV.U32 R6, RZ, RZ, R5 ;  /* 0x000000ffff06a224 */ /* 0x000fe400078e0005 */
[----:B------:R0:W1:Y:S04]  /*114c0*/  SHFL.IDX PT, R5, R2, 0x7, 0x181f ;  /* 0x00f81f0002057f89 */ /* 0x00006800000e0000 */
[----:B------:R0:W-:Y:S04]  /*114d0*/  @!P2 LDGSTS.E.BYPASS.LTC128B.128 [R9+0x23400], desc[UR50][R6.64], !P0 ;  /* 0x234000000609afae */ /* 0x0001e8000c101d72 */
[----:B------:R0:W-:Y:S02]  /*114e0*/  @!P2 LDGSTS.E.BYPASS.LTC128B.128 [R9+0x27400], desc[UR50][R6.64+0x80], !P1 ;  /* 0x274000800609afae */ /* 0x0001e4000c901d72 */
.L_x_310:
[----:B------:R-:W-:Y:S01]  /*114f0*/  VIADD R3, R3, 0x70 ;  /* 0x0000007003037836 */ /* 0x000fe20000000000 */
[----:B------:R-:W-:Y:S04]  /*11500*/  BSSY B0, `(.L_x_226) ;  /* 0x000000a000007945 */ /* 0x000fe80003800000 */
[----:B------:R-:W-:-:S13]  /*11510*/  ISETP.GE.AND P2, PT, R3, R4, PT ;  /* 0x000000040300720c */ /* 0x000fda0003f46270 */
[----:B------:R-:W-:Y:S05]  /*11520*/  @P2 BRA `(.L_x_227) ;  /* 0x00000000001c2947 */ /* 0x000fea0003800000 */
[----:B0-----:R-:W-:-:S05]  /*11530*/  IADD3 R2, P2, R10, R0, RZ ;  /* 0x000000000a027210 */ /* 0x001fca0007f5e0ff */
[----:B-1----:R-:W-:-:S05]  /*11540*/  IMAD.X R3, RZ, RZ, R5, P2 ;  /* 0x000000ffff037224 */ /* 0x002fca00010e0605 */
[----:B------:R-:W-:Y:S01]  /*11550*/  @!PT LDS RZ, [RZ] ;  /* 0x00000000fffff984 */ /* 0x000fe20000000800 */
[----:B------:R-:W-:Y:S01]  /*11560*/  @!PT LDS RZ, [RZ] ;  /* 0x00000000fffff984 */ /* 0x000fe20000000800 */
[----:B------:R-:W-:Y:S01]  /*11570*/  @!PT LDS RZ, [RZ] ;  /* 0x00000000fffff984 */ /* 0x000fe20000000800 */
[----:B------:R2:W-:Y:S04]  /*11580*/  LDGSTS.E.BYPASS.LTC128B.128 [R9+0x23c00], desc[UR50][R2.64], !P0 ;  /* 0x23c0000002097fae */ /* 0x0005e8000c101d72 */
[----:B------:R2:W-:Y:S02]  /*11590*/  LDGSTS.E.BYPASS.LTC128B.128 [R9+0x27c00], desc[UR50][R2.64+0x80], !P1 ;  /* 0x27c0008002097fae */ /* 0x0005e4000c901d72 */
.L_x_227:
[----:B------:R-:W-:Y:S05]  /*115a0*/  BSYNC B0 ;  /* 0x0000000000007941 */ /* 0x000fea0003800000 */
.L_x_226:
[----:B------:R-:W-:Y:S01]  /*115b0*/  NOP ;  /* 0x0000000000007918 */ /* 0x000fe20000000000 */
[----:B------:R-:W-:-:S13]  /*115c0*/  PLOP3.LUT P0, PT, PT, PT, PT, 0x80, 0x0 ;  /* 0x000000000000781c */ /* 0x000fda0003f0f070 */
.L_x_228:
[----:B------:R-:W-:Y:S02]  /*115d0*/  PLOP3.LUT P1, PT, P1, P0, PT, 0xa2, 0x0 ;  /* 0x000000000000781c */ /* 0x000fe40000f21472 */
[----:B------:R-:W-:-:S08]  /*115e0*/  @P0 R2UR P1, UR4, R17 ;  /* 0x00000000110402ca */ /* 0x000fd00000020000 */
[----:B------:R-:W-:-:S05]  /*115f0*/  @P0 PLOP3.LUT P0, PT, P1, PT, PT, 0x80, 0x0 ;  /* 0x000000000000081c */ /* 0x000fca0000f0f070 */
[----:B------:R-:W-:Y:S01]  /*11600*/  @!P1 SYNCS.ARRIVE.TRANS64.RED.A0T1 RZ, [UR4+0x38800], RZ ;  /* 0x038800ffffff99a7 */ /* 0x000fe20008200404 */
[----:B------:R-:W-:Y:S07]  /*11610*/  @!P1 ARRIVES.LDGSTSBAR.64.TRANSCNT [UR4+0x38800] ;  /* 0x03880000ff0099b0 */ /* 0x000fee0008000a84 */
[----:B------:R-:W-:Y:S05]  /*11620*/  @P0 BRA.U.ANY `(.L_x_228) ;  /* 0xfffffffd00e80947 */ /* 0x000fea000393ffff */
[----:B0-2---:R-:W2:Y:S02]  /*11630*/  LDL.LU R2, [R1+0x40] ;  /* 0x0000400001027983 */ /* 0x005ea40000300800 */
[----:B--2---:R-:W-:-:S05]  /*11640*/  VIADD R2, R2, 0x1 ;  /* 0x0000000102027836 */ /* 0x004fca0000000000 */
[----:B------:R0:W-:Y:S01]  /*11650*/  STL [R1+0x40], R2 ;  /* 0x0000400201007387 */ /* 0x0001e20000100800 */
[----:B------:R-:W-:-:S04]  /*11660*/  LEA.HI R0, R2, R2, RZ, 0x1 ;  /* 0x0000000202007211 */ /* 0x000fc800078f08ff */
[----:B------:R-:W-:-:S05]  /*11670*/  LOP3.LUT R0, R0, 0xfffffffe, RZ, 0xc0, !PT ;  /* 0xfffffffe00007812 */ /* 0x000fca00078ec0ff */
[----:B------:R-:W-:-:S05]  /*11680*/  IMAD.IADD R0, R2, 0x1, -R0 ;  /* 0x0000000102007824 */ /* 0x000fca00078e0a00 */
[----:B------:R-:W-:Y:S01]  /*11690*/  SHF.L.U32 R0, R0, 0x1f, RZ ;  /* 0x0000001f00007819 */ /* 0x000fe200000006ff */
[----:B------:R-:W-:Y:S01]  /*116a0*/  NOP ;  /* 0x0000000000007918 */ /* 0x000fe20000000000 */
[----:B------:R0:W-:Y:S01]  /*116b0*/  SYNCS.ARRIVE.TRANS64.A1T0 RZ, [R17+URZ+0x38800], RZ ;  /* 0x038800ff11ff79a7 */ /* 0x0001e2000810003f */
[----:B------:R-:W-:Y:S01]  /*116c0*/  BSSY B0, `(.L_x_229) ;  /* 0x0000003000007945 */ /* 0x000fe20003800000 */
[----:B------:R-:W2:Y:S03]  /*116d0*/  SYNCS.PHASECHK.TRANS64.TRYWAIT P0, [R17+URZ+0x38820], R0 ;  /* 0x03882000110075a7 */ /* 0x000ea6000800017f */
[----:B0-2---:R-:W-:Y:S05]  /*116e0*/  @!P0 BRA `(.L_x_230) ;  /* 0x0000004000948947 */ /* 0x005fea0003800000 */
.L_x_311:
[----:B------:R-:W-:Y:S05]  /*116f0*/  BSYNC B0 ;  /* 0x0000000000007941 */ /* 0x000fea0003800000 */
.L_x_229:
[----:B------:R-:W2:Y:S01]  /*11700*/  LDL R3, [R1+0x1c] ;  /* 0x00001c0001037983 */ /* 0x000ea20000100800 */
[----:B------:R-:W-:-:S05]  /*11710*/  VIADD R2, R19, 0xfffffffe ;  /* 0xfffffffe13027836 */ /* 0x000fca0000000000 */
[----:B--2---:R-:W-:-:S13]  /*11720*/  ISETP.GE.AND P0, PT, R2, R3, PT ;  /* 0x000000030200720c */ /* 0x004fda0003f06270 */
[----:B------:R-:W-:Y:S05]  /*11730*/  @!P0 BRA `(.L_x_231) ;  /* 0x0000001400608947 */ /* 0x000fea0003800000 */
[----:B0-----:R0:W5:Y:S04]  /*11740*/  LDL.LU R0, [R1+0xc] ;  /* 0x00000c0001007983 */ /* 0x0011680000300800 */
[----:B------:R0:W5:Y:S02]  /*11750*/  LDL.LU R3, [R1+0x4] ;  /* 0x0000040001037983 */ /* 0x0001640000300800 */
.L_x_253:
[----:B------:R-:W2:Y:S01]  /*11760*/  LDL R4, [R1+0x20] ;  /* 0x0000200001047983 */ /* 0x000ea20000100800 */
[----:B-1---5:R-:W-:Y:S01]  /*11770*/  VIADD R5, R3, 0x1 ;  /* 0x0000000103057836 */ /* 0x022fe20000000000 */
[----:B------:R-:W-:Y:S05]  /*11780*/  YIELD ;  /* 0x0000000000007946 */ /* 0x000fea0003800000 */
[C---:B------:R-:W-:Y:S01]  /*11790*/  ISETP.NE.AND P0, PT, R5.reuse, 0x2, PT ;  /* 0x000000020500780c */ /* 0x040fe20003f05270 */
[----:B------:R-:W-:Y:S03]  /*117a0*/  BSSY B0, `(.L_x_232) ;  /* 0x000008a000007945 */ /* 0x000fe60003800000 */
[----:B------:R-:W-:-:S02]  /*117b0*/  SEL R10, R5, RZ, P0 ;  /* 0x000000ff050a7207 */ /* 0x000fc40000000000 */
[----:B--2---:R-:W-:Y:S02]  /*117c0*/  LOP3.LUT P1, RZ, R4, 0x1, RZ, 0xc0, !PT ;  /* 0x0000000104ff7812 */ /* 0x004fe4000782c0ff */
[----:B------:R-:W-:-:S04]  /*117d0*/  SEL R4, RZ, 0x1, P0 ;  /* 0x00000001ff047807 */ /* 0x000fc80000000000 */
[----:B------:R-:W-:-:S05]  /*117e0*/  LOP3.LUT R9, R0, R4, RZ, 0x3c, !PT ;  /* 0x0000000400097212 */ /* 0x000fca00078e3cff */
[----:B------:R1:W-:Y:S04]  /*117f0*/  STL [R1+0xc], R9 ;  /* 0x00000c0901007387 */ /* 0x0003e80000100800 */
[----:B------:R1:W-:Y:S01]  /*11800*/  STL [R1+0x4], R10 ;  /* 0x0000040a01007387 */ /* 0x0003e20000100800 */
[----:B------:R-:W-:Y:S05]  /*11810*/  @!P1 BRA `(.L_x_233) ;  /* 0x0000000800089947 */ /* 0x000fea0003800000 */
[----:B------:R-:W-:Y:S01]  /*11820*/  ULDC.64 UR4, c[0x0][0x418] ;  /* 0x0001060000047ab9 */ /* 0x000fe20000000a00 */
[----:B------:R-:W-:Y:S01]  /*11830*/  IMAD.MOV.U32 R8, RZ, RZ, R2 ;  /* 0x000000ffff087224 */ /* 0x000fe200078e0002 */
[----:B------:R-:W-:-:S04]  /*11840*/  ISETP.NE.U32.AND P0, PT, RZ, UR4, PT ;  /* 0x00000004ff007c0c */ /* 0x000fc8000bf05070 */
[----:B------:R-:W-:-:S13]  /*11850*/  ISETP.NE.AND.EX P0, PT, RZ, UR5, PT, P0 ;  /* 0x00000005ff007c0c */ /* 0x000fda000bf05300 */
[----:B------:R-:W-:Y:S05]  /*11860*/  @!P0 BRA `(.L_x_234) ;  /* 0x00000000004c8947 */ /* 0x000fea0003800000 */
[----:B------:R-:W2:Y:S01]  /*11870*/  LDL R12, [R1+0x24] ;  /* 0x00002400010c7983 */ /* 0x000ea20000100800 */
[----:B------:R-:W3:Y:S01]  /*11880*/  LDC R7, c[0x0][0x43c] ;  /* 0x00010f00ff077b82 */ /* 0x000ee20000000800 */
[----:B------:R-:W-:Y:S02]  /*11890*/  ULDC.64 UR6, c[0x0][0x428] ;  /* 0x00010a0000067ab9 */ /* 0x000fe40000000a00 */
[----:B------:R-:W4:Y:S01]  /*118a0*/  LDL R11, [R1+0x18] ;  /* 0x00001800010b7983 */ /* 0x000f220000100800 */
[----:B---3--:R-:W-:-:S13]  /*118b0*/  ISETP.NE.AND P0, PT, R7, 0x1, PT ;  /* 0x000000010700780c */ /* 0x008fda0003f05270 */
[----:B------:R-:W3:Y:S02]  /*118c0*/  @P0 LDC.64 R4, c[0x0][0x440] ;  /* 0x00011000ff040b82 */ /* 0x000ee40000000a00 */
[----:B---3--:R-:W-:-:S04]  /*118d0*/  @P0 IMAD.HI.U32 R6, R2, R4, RZ ;  /* 0x0000000402060227 */ /* 0x008fc800078e00ff */
[----:B------:R-:W-:Y:S01]  /*118e0*/  IMAD.MOV.U32 R4, RZ, RZ, R2 ;  /* 0x000000ffff047224 */ /* 0x000fe200078e0002 */
[----:B------:R-:W-:-:S04]  /*118f0*/  @P0 SHF.R.U32.HI R4, RZ, R5, R6 ;  /* 0x00000005ff040219 */ /* 0x000fc80000011606 */
[--C-:B------:R-:W-:Y:S01]  /*11900*/  SHF.R.S32.HI R5, RZ, 0x1f, R4.reuse ;  /* 0x0000001fff057819 */ /* 0x100fe20000011404 */
[----:B------:R-:W-:-:S04]  /*11910*/  IMAD.MOV R8, RZ, RZ, -R4 ;  /* 0x000000ffff087224 */ /* 0x000fc800078e0a04 */
[----:B------:R-:W-:Y:S02]  /*11920*/  IMAD R8, R7, R8, R2 ;  /* 0x0000000807087224 */ /* 0x000fe400078e0202 */
[----:B--2---:R-:W-:-:S04]  /*11930*/  IMAD R6, R12, UR6, RZ ;  /* 0x000000060c067c24 */ /* 0x004fc8000f8e02ff */
[C---:B----4-:R-:W-:Y:S02]  /*11940*/  IMAD R6, R11.reuse, UR7, R6 ;  /* 0x000000070b067c24 */ /* 0x050fe4000f8e0206 */
[----:B------:R-:W-:-:S04]  /*11950*/  IMAD.WIDE.U32 R4, R11, UR6, R4 ;  /* 0x000000060b047c25 */ /* 0x000fc8000f8e0004 */
[----:B------:R-:W-:Y:S01]  /*11960*/  IMAD.IADD R5, R6, 0x1, R5 ;  /* 0x0000000106057824 */ /* 0x000fe200078e0205 */
[----:B------:R-:W-:-:S04]  /*11970*/  LEA R6, P0, R4, UR4, 0x2 ;  /* 0x0000000404067c11 */ /* 0x000fc8000f8010ff */
[----:B------:R-:W-:-:S05]  /*11980*/  LEA.HI.X R7, R4, UR5, R5, 0x2, P0 ;  /* 0x0000000504077c11 */ /* 0x000fca00080f1405 */
[----:B------:R2:W5:Y:S04]  /*11990*/  LDG.E R16, desc[UR50][R6.64] ;  /* 0x0000003206107981 */ /* 0x000568000c1e1900 */
.L_x_234:
[----:B--2---:R-:W-:Y:S01]  /*119a0*/  IMAD R6, R10, 0x8, R17 ;  /* 0x000000080a067824 */ /* 0x004fe200078e0211 */
[----:B------:R-:W-:Y:S01]  /*119b0*/  SHF.L.U32 R5, R9, 0x1f, RZ ;  /* 0x0000001f09057819 */ /* 0x000fe200000006ff */
[----:B------:R-:W2:Y:S01]  /*119c0*/  S2R R4, SR_TID.X ;  /* 0x0000000000047919 */ /* 0x000ea20000002100 */
[----:B------:R-:W-:Y:S02]  /*119d0*/  BSSY B1, `(.L_x_235) ;  /* 0x0000005000017945 */ /* 0x000fe40003800000 */
[----:B------:R-:W3:Y:S01]  /*119e0*/  SYNCS.PHASECHK.TRANS64.TRYWAIT P0, [R6+URZ+0x38880], R5 ;  /* 0x03888005060075a7 */ /* 0x000ee2000800017f */
[----:B--2---:R-:W-:-:S04]  /*119f0*/  LOP3.LUT R4, R4, 0x7f, RZ, 0xc0, !PT ;  /* 0x0000007f04047812 */ /* 0x004fc800078ec0ff */
[----:B------:R-:W-:Y:S01]  /*11a00*/  ISETP.NE.AND P1, PT, R4, RZ, PT ;  /* 0x000000ff0400720c */ /* 0x000fe20003f25270 */
[----:B---3--:R-:W-:-:S12]  /*11a10*/  @!P0 BRA `(.L_x_236) ;  /* 0x0000003c00dc8947 */ /* 0x008fd80003800000 */
.L_x_312:
[----:B------:R-:W-:Y:S05]  /*11a20*/  BSYNC B1 ;  /* 0x0000000000017941 */ /* 0x000fea0003800000 */
.L_x_235:
[----:B------:R-:W-:Y:S04]  /*11a30*/  BSSY B1, `(.L_x_237) ;  /* 0x0000009000017945 */ /* 0x000fe80003800000 */
[----:B------:R-:W-:Y:S05]  /*11a40*/  @P1 BRA `(.L_x_238) ;  /* 0x00000000001c1947 */ /* 0x000fea0003800000 */
[----:B------:R-:W3:Y:S02]  /*11a50*/  S2R R4, SR_TID.X ;  /* 0x0000000000047919 */ /* 0x000ee40000002100 */
[----:B---3--:R-:W-:Y:S01]  /*11a60*/  LOP3.LUT R7, R4, 0x1f, RZ, 0xc0, !PT ;  /* 0x0000001f04077812 */ /* 0x008fe200078ec0ff */
[----:B------:R-:W-:-:S03]  /*11a70*/  IMAD.MOV.U32 R4, RZ, RZ, 0x8000 ;  /* 0x00008000ff047424 */ /* 0x000fc600078e00ff */
[----:B------:R-:W-:Y:S01]  /*11a80*/  ISETP.NE.AND P0, PT, R7, RZ, PT ;  /* 0x000000ff0700720c */ /* 0x000fe20003f05270 */
[----:B------:R3:W-:-:S12]  /*11a90*/  SYNCS.ARRIVE.TRANS64 RZ, [R6+URZ+0x38870], R4 ;  /* 0x0388700406ff79a7 */ /* 0x0007d8000800003f */
[----:B---3--:R-:W-:Y:S05]  /*11aa0*/  @!P0 BRA `(.L_x_238) ;  /* 0x0000000000048947 */ /* 0x008fea0003800000 */
[----:B------:R-:W-:Y:S01]  /*11ab0*/  BPT.TRAP 0x1 ;  /* 0x000000040000795c */ /* 0x000fe20000300000 */
.L_x_238:
[----:B------:R-:W-:Y:S05]  /*11ac0*/  BSYNC B1 ;  /* 0x0000000000017941 */ /* 0x000fea0003800000 */
.L_x_237:
[----:B------:R-:W3:Y:S01]  /*11ad0*/  LDL R4, [R1+0x4] ;  /* 0x0000040001047983 */ /* 0x000ee20000100800 */
[----:B------:R-:W-:Y:S01]  /*11ae0*/  IMAD.MOV.U32 R13, RZ, RZ, RZ ;  /* 0x000000ffff0d7224 */ /* 0x000fe200078e00ff */
[----:B------:R-:W-:Y:S01]  /*11af0*/  UIADD3 UR4, UP0, UR52, 0x470, URZ ;  /* 0x0000047034047890 */ /* 0x000fe2000ff1e03f */
[----:B------:R-:W-:Y:S01]  /*11b00*/  PLOP3.LUT P0, PT, PT, PT, PT, 0x80, 0x0 ;  /* 0x000000000000781c */ /* 0x000fe20003f0f070 */
[----:B------:R-:W-:Y:S01]  /*11b10*/  VIADD R7, R6, 0x38870 ;  /* 0x0003887006077836 */ /* 0x000fe20000000000 */
[----:B------:R-:W-:Y:S01]  /*11b20*/  LEA R8, R8, UR40, 0x7 ;  /* 0x0000002808087c11 */ /* 0x000fe2000f8e38ff */
[----:B------:R-:W-:Y:S01]  /*11b30*/  UIADD3.X UR5, URZ, UR53, URZ, UP0, !UPT ;  /* 0x000000353f057290 */ /* 0x000fe200087fe43f */
[----:B------:R-:W-:Y:S01]  /*11b40*/  R2UR UR10, R13 ;  /* 0x000000000d0a72ca */ /* 0x000fe200000e0000 */
[----:B------:R-:W-:Y:S01]  /*11b50*/  UMOV UR6, 0x0 ;  /* 0x0000000000067882 */ /* 0x000fe20000000000 */
[----:B------:R-:W-:Y:S01]  /*11b60*/  UMOV UR7, 0x14f00000 ;  /* 0x14f0000000077882 */ /* 0x000fe20000000000 */
[----:B---3--:R-:W-:-:S04]  /*11b70*/  IMAD R4, R4, 0x8000, R17 ;  /* 0x0000800004047824 */ /* 0x008fc800078e0211 */
[----:B-1----:R-:W-:-:S08]  /*11b80*/  VIADD R9, R4, 0x10400 ;  /* 0x0001040004097836 */ /* 0x002fd00000000000 */
.L_x_239:
[----:B------:R-:W-:-:S13]  /*11b90*/  @P0 ELECT P2, URZ, PT ;  /* 0x00000000003f082f */ /* 0x000fda0003840000 */
[----:B-----5:R-:W-:Y:S01]  /*11ba0*/  @P2 R2UR UR13, R16 ;  /* 0x00000000100d22ca */ /* 0x020fe200000e0000 */
[----:B------:R-:W-:Y:S01]  /*11bb0*/  UMOV UR12, UR36 ;  /* 0x00000024000c7c82 */ /* 0x000fe20008000000 */
[----:B------:R-:W-:Y:S02]  /*11bc0*/  @P2 R2UR UR11, R8 ;  /* 0x00000000080b22ca */ /* 0x000fe400000e0000 */
[----:B------:R-:W-:Y:S02]  /*11bd0*/  @P2 R2UR UR9, R7 ;  /* 0x00000000070922ca */ /* 0x000fe400000e0000 */
[----:B------:R-:W-:Y:S02]  /*11be0*/  @P2 R2UR UR8, R9 ;  /* 0x00000000090822ca */ /* 0x000fe400000e0000 */
[----:B------:R-:W-:Y:S02]  /*11bf0*/  @P2 PLOP3.LUT P0, PT, P2, PT, PT, 0x8, 0x0 ;  /* 0x000000000000281c */ /* 0x000fe4000170e170 */
[----:B------:R-:W-:-:S09]  /*11c00*/  PLOP3.LUT P2, PT, PT, PT, PT, 0x8, 0x0 ;  /* 0x000000000000781c */ /* 0x000fd20003f4e170 */
[----:B------:R1:W-:Y:S02]  /*11c10*/  UTMALDG.4D [UR8], [UR4], desc[UR6] ;  /* 0x00000608040075b4 */ /* 0x0003e40008019000 */
[----:B-1----:R-:W-:Y:S05]  /*11c20*/  @P0 BRA.U.ANY `(.L_x_239) ;  /* 0xfffffffd00d80947 */ /* 0x002fea000393ffff */
[----:B------:R-:W-:Y:S01]  /*11c30*/  IMAD.MOV.U32 R12, RZ, RZ, 0x80 ;  /* 0x00000080ff0c7424 */ /* 0x000fe200078e00ff */
[----:B------:R-:W-:Y:S01]  /*11c40*/  PLOP3.LUT P0, PT, PT, PT, PT, 0x80, 0x0 ;  /* 0x000000000000781c */ /* 0x000fe20003f0f070 */
[----:B------:R-:W-:Y:S01]  /*11c50*/  VIADD R9, R4, 0x14400 ;  /* 0x0001440004097836 */ /* 0x000fe20000000000 */
[----:B------:R-:W-:Y:S01]  /*11c60*/  UMOV UR6, 0x0 ;  /* 0x0000000000067882 */ /* 0x000fe20000000000 */
[----:B------:R-:W-:Y:S01]  /*11c70*/  UMOV UR7, 0x14f00000 ;  /* 0x14f0000000077882 */ /* 0x000fe20000000000 */
[----:B------:R-:W-:-:S15]  /*11c80*/  R2UR UR10, R12 ;  /* 0x000000000c0a72ca */ /* 0x000fde00000e0000 */
.L_x_240:
[----:B------:R-:W-:-:S13]  /*11c90*/  @P0 ELECT P2, URZ, PT ;  /* 0x00000000003f082f */ /* 0x000fda0003840000 */
[----:B------:R-:W-:Y:S01]  /*11ca0*/  @P2 R2UR UR13, R16 ;  /* 0x00000000100d22ca */ /* 0x000fe200000e0000 */
        /* <DEDUP_REMOVED lines=8> */
[----:B------:R-:W1:Y:S01]  /*11d30*/  SYNCS.PHASECHK.TRANS64.TRYWAIT P0, [R6+URZ+0x38840], R5 ;  /* 0x03884005060075a7 */ /* 0x000e62000800017f */
[----:B------:R-:W-:Y:S04]  /*11d40*/  BSSY B1, `(.L_x_241) ;  /* 0x0000002000017945 */ /* 0x000fe80003800000 */
[----:B-1----:R-:W-:Y:S05]  /*11d50*/  @!P0 BRA `(.L_x_242) ;  /* 0x0000003c00208947 */ /* 0x002fea0003800000 */
.L_x_313:
[----:B------:R-:W-:Y:S05]  /*11d60*/  BSYNC B1 ;  /* 0x0000000000017941 */ /* 0x000fea0003800000 */
.L_x_241:
[----:B------:R-:W-:Y:S01]  /*11d70*/  BSSY B1, `(.L_x_243) ;  /* 0x000000b000017945 */ /* 0x000fe20003800000 */
[----:B------:R-:W-:Y:S02]  /*11d80*/  IMAD.MOV.U32 R10, RZ, RZ, 0x0 ;  /* 0x00000000ff0a7424 */ /* 0x000fe400078e00ff */
[----:B------:R-:W-:Y:S01]  /*11d90*/  IMAD.MOV.U32 R11, RZ, RZ, 0x14f00000 ;  /* 0x14f00000ff0b7424 */ /* 0x000fe200078e00ff */
[----:B------:R-:W-:Y:S06]  /*11da0*/  @P1 BRA `(.L_x_244) ;  /* 0x00000000001c1947 */ /* 0x000fec0003800000 */
[----:B------:R-:W3:Y:S01]  /*11db0*/  S2R R7, SR_TID.X ;  /* 0x0000000000077919 */ /* 0x000ee20000002100 */
[----:B-12---:R-:W-:-:S04]  /*11dc0*/  IMAD.MOV.U32 R5, RZ, RZ, 0x8000 ;  /* 0x00008000ff057424 */ /* 0x006fc800078e00ff */
[----:B------:R4:W-:Y:S01]  /*11dd0*/  SYNCS.ARRIVE.TRANS64 RZ, [R6+URZ+0x38830], R5 ;  /* 0x0388300506ff79a7 */ /* 0x0009e2000800003f */
[----:B---3--:R-:W-:-:S04]  /*11de0*/  LOP3.LUT R7, R7, 0x1f, RZ, 0xc0, !PT ;  /* 0x0000001f07077812 */ /* 0x008fc800078ec0ff */
[----:B------:R-:W-:-:S13]  /*11df0*/  ISETP.NE.AND P0, PT, R7, RZ, PT ;  /* 0x000000ff0700720c */ /* 0x000fda0003f05270 */
[----:B----4-:R-:W-:Y:S05]  /*11e00*/  @!P0 BRA `(.L_x_244) ;  /* 0x0000000000048947 */ /* 0x010fea0003800000 */
[----:B------:R-:W-:Y:S01]  /*11e10*/  BPT.TRAP 0x1 ;  /* 0x000000040000795c */ /* 0x000fe20000300000 */
.L_x_244:
[----:B------:R-:W-:Y:S05]  /*11e20*/  BSYNC B1 ;  /* 0x0000000000017941 */ /* 0x000fea0003800000 */
.L_x_243:
[----:B------:R-:W-:Y:S01]  /*11e30*/  R2UR UR10, R13 ;  /* 0x000000000d0a72ca */ /* 0x000fe200000e0000 */
[----:B------:R-:W-:Y:S01]  /*11e40*/  UIADD3 UR4, UP0, UR52, 0x370, URZ ;  /* 0x0000037034047890 */ /* 0x000fe2000ff1e03f */
[----:B------:R-:W-:Y:S01]  /*11e50*/  R2UR UR6, R10 ;  /* 0x000000000a0672ca */ /* 0x000fe200000e0000 */
[----:B-12---:R-:W-:Y:S01]  /*11e60*/  VIADD R6, R6, 0x38830 ;  /* 0x0003883006067836 */ /* 0x006fe20000000000 */
[----:B------:R-:W-:Y:S01]  /*11e70*/  R2UR UR7, R11 ;  /* 0x000000000b0772ca */ /* 0x000fe200000e0000 */
[----:B------:R-:W-:Y:S01]  /*11e80*/  VIADD R5, R4, 0x28400 ;  /* 0x0002840004057836 */ /* 0x000fe20000000000 */
[----:B------:R-:W-:Y:S01]  /*11e90*/  PLOP3.LUT P0, PT, PT, PT, PT, 0x80, 0x0 ;  /* 0x000000000000781c */ /* 0x000fe20003f0f070 */
[----:B------:R-:W-:-:S12]  /*11ea0*/  UIADD3.X UR5, URZ, UR53, URZ, UP0, !UPT ;  /* 0x000000353f057290 */ /* 0x000fd800087fe43f */
.L_x_245:
        /* <DEDUP_REMOVED lines=10> */
[----:B------:R-:W-:Y:S01]  /*11f50*/  R2UR UR10, R12 ;  /* 0x000000000c0a72ca */ /* 0x000fe200000e0000 */
[----:B------:R-:W-:Y:S01]  /*11f60*/  VIADD R4, R4, 0x2c400 ;  /* 0x0002c40004047836 */ /* 0x000fe20000000000 */
[----:B------:R-:W-:Y:S02]  /*11f70*/  R2UR UR6, R10 ;  /* 0x000000000a0672ca */ /* 0x000fe400000e0000 */
[----:B------:R-:W-:Y:S02]  /*11f80*/  R2UR UR7, R11 ;  /* 0x000000000b0772ca */ /* 0x000fe400000e0000 */
[----:B------:R-:W-:-:S13]  /*11f90*/  PLOP3.LUT P0, PT, PT, PT, PT, 0x80, 0x0 ;  /* 0x000000000000781c */ /* 0x000fda0003f0f070 */
.L_x_246:
        /* <DEDUP_REMOVED lines=9> */
[----:B--2---:R-:W-:Y:S05]  /*12030*/  @P0 BRA.U.ANY `(.L_x_246) ;  /* 0xfffffffd00d80947 */ /* 0x004fea000393ffff */
.L_x_233:
[----:B------:R-:W-:Y:S05]  /*12040*/  BSYNC B0 ;  /* 0x0000000000007941 */ /* 0x000fea0003800000 */
.L_x_232:
[----:B------:R-:W-:-:S06]  /*12050*/  UISETP.NE.AND UP0, UPT, UR39, 0x3, UPT ;  /* 0x000000032700788c */ /* 0x000fcc000bf05270 */
[----:B------:R-:W-:-:S13]  /*12060*/  PLOP3.LUT P0, PT, PT, PT, UP0, 0x80, 0x0 ;  /* 0x000000000000781c */ /* 0x000fda0003f0f008 */
[----:B------:R-:W-:Y:S05]  /*12070*/  @!P0 BRA `(.L_x_247) ;  /* 0x0000000000048947 */ /* 0x000fea0003800000 */
[----:B------:R-:W-:Y:S01]  /*12080*/  BPT.TRAP 0x1 ;  /* 0x000000040000795c */ /* 0x000fe20000300000 */
.L_x_247:
[----:B------:R-:W-:Y:S01]  /*12090*/  IMAD.U32 R4, RZ, RZ, UR42 ;  /* 0x0000002aff047e24 */ /* 0x000fe2000f8e00ff */
[----:B------:R-:W-:Y:S01]  /*120a0*/  BSSY B0, `(.L_x_248) ;  /* 0x0000007000007945 */ /* 0x000fe20003800000 */
[----:B------:R-:W-:-:S03]  /*120b0*/  IMAD R19, R3, 0x8, R17 ;  /* 0x0000000803137824 */ /* 0x000fc600078e0211 */
[----:B------:R-:W-:Y:S02]  /*120c0*/  ISETP.NE.AND P1, PT, R4, 0x3, PT ;  /* 0x000000030400780c */ /* 0x000fe40003f25270 */
[----:B------:R-:W-:-:S04]  /*120d0*/  LOP3.LUT R4, R0, 0x1, RZ, 0x3c, !PT ;  /* 0x0000000100047812 */ /* 0x000fc800078e3cff */
[----:B------:R-:W-:-:S04]  /*120e0*/  SHF.L.U32 R4, R4, 0x1f, RZ ;  /* 0x0000001f04047819 */ /* 0x000fc800000006ff */
[----:B------:R-:W2:Y:S02]  /*120f0*/  SYNCS.PHASECHK.TRANS64.TRYWAIT P0, [R19+URZ+0x38870], R4 ;  /* 0x03887004130075a7 */ /* 0x000ea4000800017f */
[----:B--2---:R-:W-:Y:S05]  /*12100*/  @!P0 BRA `(.L_x_249) ;  /* 0x0000003800488947 */ /* 0x004fea0003800000 */
.L_x_314:
[----:B------:R-:W-:Y:S05]  /*12110*/  BSYNC B0 ;  /* 0x0000000000007941 */ /* 0x000fea0003800000 */
.L_x_248:
[----:B------:R-:W-:Y:S05]  /*12120*/  @!P1 BRA `(.L_x_250) ;  /* 0x0000000000049947 */ /* 0x000fea0003800000 */
[----:B------:R-:W-:Y:S01]  /*12130*/  BPT.TRAP 0x1 ;  /* 0x000000040000795c */ /* 0x000fe20000300000 */
.L_x_250:
[----:B--2---:R-:W-:Y:S01]  /*12140*/  SHF.L.U32 R4, R0, 0x1f, RZ ;  /* 0x0000001f00047819 */ /* 0x004fe200000006ff */
[----:B------:R-:W-:-:S03]  /*12150*/  IMAD.SHL.U32 R0, R3, 0x8000, RZ ;  /* 0x0000800003007824 */ /* 0x000fc600078e00ff */
[----:B------:R-:W2:Y:S02]  /*12160*/  SYNCS.PHASECHK.TRANS64.TRYWAIT P0, [R19+URZ+0x38860], R4 ;  /* 0x03886004130075a7 */ /* 0x000ea4000800017f */
[----:B--2---:R-:W-:Y:S05]  /*12170*/  @!P0 BRA `(.L_x_251) ;  /* 0x0000003800408947 */ /* 0x004fea0003800000 */
.L_x_315:
[----:B------:R-:W3:Y:S04]  /*12180*/  LDL R14, [R1+0x34] ;  /* 0x00003400010e7983 */ /* 0x000ee80000100800 */
[----:B------:R-:W4:Y:S04]  /*12190*/  LDL R13, [R1+0x8] ;  /* 0x00000800010d7983 */ /* 0x000f280000100800 */
[----:B------:R-:W4:Y:S01]  /*121a0*/  LDL R12, [R1] ;  /* 0x00000000010c7983 */ /* 0x000f220000100800 */
[----:B------:R-:W-:Y:S01]  /*121b0*/  LOP3.LUT R3, R0, R18, RZ, 0xfc, !PT ;  /* 0x0000001200037212 */ /* 0x000fe200078efcff */
[----:B------:R-:W-:Y:S05]  /*121c0*/  WARPSYNC.ALL ;  /* 0x0000000000007948 */ /* 0x000fea0003800000 */
[----:B------:R-:W-:-:S05]  /*121d0*/  IMAD.IADD R3, R17, 0x1, R3 ;  /* 0x0000000111037824 */ /* 0x000fca00078e0203 */
[----:B-1----:R-:W2:Y:S02]  /*121e0*/  LDSM.16.MT88.4 R8, [R3+0x10400] ;  /* 0x010400000308783b */ /* 0x002ea40000004200 */
[C-C-:B--2---:R-:W-:Y:S02]  /*121f0*/  PRMT R4, R8.reuse, 0x6420, R9.reuse ;  /* 0x0000642008047816 */ /* 0x144fe40000000009 */
[----:B------:R-:W-:Y:S02]  /*12200*/  PRMT R5, R8, 0x7531, R9 ;  /* 0x0000753108057816 */ /* 0x000fe40000000009 */
[C-C-:B------:R-:W-:Y:S02]  /*12210*/  PRMT R6, R10.reuse, 0x6420, R11.reuse ;  /* 0x000064200a067816 */ /* 0x140fe4000000000b */
[----:B------:R-:W-:Y:S02]  /*12220*/  PRMT R7, R10, 0x7531, R11 ;  /* 0x000075310a077816 */ /* 0x000fe4000000000b */
[----:B---3--:R-:W-:-:S05]  /*12230*/  IADD3 R20, R17, R14, R0 ;  /* 0x0000000e11147210 */ /* 0x008fca0007ffe000 */
[----:B------:R-:W1:Y:S01]  /*12240*/  LDSM.16.MT88.4 R8, [R20+0x10400] ;  /* 0x010400001408783b */ /* 0x000e620000004200 */
[----:B----4-:R-:W-:-:S05]  /*12250*/  IADD3 R3, R12, R0, R13 ;  /* 0x000000000c037210 */ /* 0x010fca0007ffe00d */
[----:B------:R2:W-:Y:S02]  /*12260*/  STSM.16.M88.4 [R3], R4 ;  /* 0x0000000403007844 */ /* 0x0005e40000000200 */
[----:B--2---:R-:W-:Y:S02]  /*12270*/  VIADD R4, R0, 0x4000 ;  /* 0x0000400000047836 */ /* 0x004fe40000000000 */
[----:B------:R-:W-:Y:S02]  /*12280*/  IMAD.MOV.U32 R6, RZ, RZ, R13 ;  /* 0x000000ffff067224 */ /* 0x000fe400078e000d */
[----:B------:R-:W-:Y:S01]  /*12290*/  IMAD.MOV.U32 R7, RZ, RZ, R12 ;  /* 0x000000ffff077224 */ /* 0x000fe200078e000c */
[----:B------:R-:W-:-:S05]  /*122a0*/  LOP3.LUT R4, R4, R18, RZ, 0xfc, !PT ;  /* 0x0000001204047212 */ /* 0x000fca00078efcff */
[----:B------:R-:W-:Y:S01]  /*122b0*/  IMAD.IADD R4, R17, 0x1, R4 ;  /* 0x0000000111047824 */ /* 0x000fe200078e0204 */
[C-C-:B-1----:R-:W-:Y:S02]  /*122c0*/  PRMT R12, R8.reuse, 0x6420, R9.reuse ;  /* 0x00006420080c7816 */ /* 0x142fe40000000009 */
[----:B------:R-:W-:Y:S02]  /*122d0*/  PRMT R13, R8, 0x7531, R9 ;  /* 0x00007531080d7816 */ /* 0x000fe40000000009 */
[C-C-:B------:R-:W-:Y:S02]  /*122e0*/  PRMT R14, R10.reuse, 0x6420, R11.reuse ;  /* 0x000064200a0e7816 */ /* 0x140fe4000000000b */
[----:B------:R-:W-:-:S05]  /*122f0*/  PRMT R15, R10, 0x7531, R11 ;  /* 0x000075310a0f7816 */ /* 0x000fca000000000b */
[----:B------:R1:W-:Y:S04]  /*12300*/  STSM.16.M88.4 [R3+0x2000], R12 ;  /* 0x0020000c03007844 */ /* 0x0003e80000000200 */
[----:B------:R-:W2:Y:S01]  /*12310*/  LDSM.16.MT88.4 R8, [R4+0x10400] ;  /* 0x010400000408783b */ /* 0x000ea20000004200 */
[----:B-1----:R-:W-:Y:S02]  /*12320*/  IMAD.MOV.U32 R14, RZ, RZ, R6 ;  /* 0x000000ffff0e7224 */ /* 0x002fe400078e0006 */
[----:B------:R-:W-:Y:S01]  /*12330*/  IMAD.MOV.U32 R15, RZ, RZ, R7 ;  /* 0x000000ffff0f7224 */ /* 0x000fe200078e0007 */
[C-C-:B--2---:R-:W-:Y:S02]  /*12340*/  PRMT R4, R8.reuse, 0x6420, R9.reuse ;  /* 0x0000642008047816 */ /* 0x144fe40000000009 */
[----:B------:R-:W-:-:S02]  /*12350*/  PRMT R5, R8, 0x7531, R9 ;  /* 0x0000753108057816 */ /* 0x000fc40000000009 */
[C-C-:B------:R-:W-:Y:S02]  /*12360*/  PRMT R6, R10.reuse, 0x6420, R11.reuse ;  /* 0x000064200a067816 */ /* 0x140fe4000000000b */
[----:B------:R-:W-:Y:S02]  /*12370*/  PRMT R7, R10, 0x7531, R11 ;  /* 0x000075310a077816 */ /* 0x000fe4000000000b */
[----:B------:R-:W1:Y:S04]  /*12380*/  LDSM.16.MT88.4 R8, [R20+0x14400] ;  /* 0x014400001408783b */ /* 0x000e680000004200 */
[----:B------:R2:W-:Y:S02]  /*12390*/  STSM.16.M88.4 [R3+0x4000], R4 ;  /* 0x0040000403007844 */ /* 0x0005e40000000200 */
[----:B--2---:R-:W-:-:S02]  /*123a0*/  IMAD.MOV.U32 R6, RZ, RZ, R14 ;  /* 0x000000ffff067224 */ /* 0x004fc400078e000e */
[----:B------:R-:W-:Y:S01]  /*123b0*/  IMAD.MOV.U32 R7, RZ, RZ, R15 ;  /* 0x000000ffff077224 */ /* 0x000fe200078e000f */
[C-C-:B-1----:R-:W-:Y:S02]  /*123c0*/  PRMT R12, R8.reuse, 0x6420, R9.reuse ;  /* 0x00006420080c7816 */ /* 0x142fe40000000009 */
[----:B------:R-:W-:Y:S02]  /*123d0*/  PRMT R13, R8, 0x7531, R9 ;  /* 0x00007531080d7816 */ /* 0x000fe40000000009 */
[C-C-:B------:R-:W-:Y:S02]  /*123e0*/  PRMT R14, R10.reuse, 0x6420, R11.reuse ;  /* 0x000064200a0e7816 */ /* 0x140fe4000000000b */
[----:B------:R-:W-:-:S05]  /*123f0*/  PRMT R15, R10, 0x7531, R11 ;  /* 0x000075310a0f7816 */ /* 0x000fca000000000b */
[----:B------:R1:W-:Y:S04]  /*12400*/  STSM.16.M88.4 [R3+0x6000], R12 ;  /* 0x0060000c03007844 */ /* 0x0003e80000000200 */
[----:B-1----:R-:W2:Y:S01]  /*12410*/  LDL R13, [R1+0x2c] ;  /* 0x00002c00010d7983 */ /* 0x002ea20000100800 */
[----:B------:R-:W-:Y:S02]  /*12420*/  VIADD R3, R0, 0x1000 ;  /* 0x0000100000037836 */ /* 0x000fe40000000000 */
[----:B------:R-:W-:Y:S02]  /*12430*/  IMAD.MOV.U32 R14, RZ, RZ, R6 ;  /* 0x000000ffff0e7224 */ /* 0x000fe400078e0006 */
[----:B------:R-:W-:Y:S01]  /*12440*/  IMAD.MOV.U32 R15, RZ, RZ, R7 ;  /* 0x000000ffff0f7224 */ /* 0x000fe200078e0007 */
[----:B------:R-:W-:-:S05]  /*12450*/  LOP3.LUT R3, R3, R18, RZ, 0xfc, !PT ;  /* 0x0000001203037212 */ /* 0x000fca00078efcff */
[----:B------:R-:W-:-:S05]  /*12460*/  IMAD.IADD R3, R17, 0x1, R3 ;  /* 0x0000000111037824 */ /* 0x000fca00078e0203 */
[----:B------:R-:W1:Y:S02]  /*12470*/  LDSM.16.MT88.4 R8, [R3+0x10400] ;  /* 0x010400000308783b */ /* 0x000e640000004200 */
[C-C-:B-1----:R-:W-:Y:S02]  /*12480*/  PRMT R4, R8.reuse, 0x6420, R9.reuse ;  /* 0x0000642008047816 */ /* 0x142fe40000000009 */
[----:B------:R-:W-:Y:S02]  /*12490*/  PRMT R5, R8, 0x7531, R9 ;  /* 0x0000753108057816 */ /* 0x000fe40000000009 */
[C-C-:B------:R-:W-:Y:S02]  /*124a0*/  PRMT R6, R10.reuse, 0x6420, R11.reuse ;  /* 0x000064200a067816 */ /* 0x140fe4000000000b */
[----:B------:R-:W-:Y:S02]  /*124b0*/  PRMT R7, R10, 0x7531, R11 ;  /* 0x000075310a077816 */ /* 0x000fe4000000000b */
[----:B------:R-:W1:Y:S02]  /*124c0*/  LDSM.16.MT88.4 R8, [R20+0x11400] ;  /* 0x011400001408783b */ /* 0x000e640000004200 */
[----:B-1----:R-:W-:-:S02]  /*124d0*/  PRMT R12, R8, 0x6420, R9 ;  /* 0x00006420080c7816 */ /* 0x002fc40000000009 */
[----:B--2---:R-:W-:Y:S02]  /*124e0*/  IADD3 R3, R14, R0, R13 ;  /* 0x000000000e037210 */ /* 0x004fe40007ffe00d */
[----:B------:R-:W-:-:S03]  /*124f0*/  PRMT R13, R8, 0x7531, R9 ;  /* 0x00007531080d7816 */ /* 0x000fc60000000009 */
[----:B------:R-:W-:-:S05]  /*12500*/  IMAD.IADD R3, R15, 0x1, R3 ;  /* 0x000000010f037824 */ /* 0x000fca00078e0203 */
[----:B------:R1:W-:Y:S02]  /*12510*/  STSM.16.M88.4 [R3], R4 ;  /* 0x0000000403007844 */ /* 0x0003e40000000200 */
[----:B-1----:R-:W-:Y:S02]  /*12520*/  VIADD R4, R0, 0x5000 ;  /* 0x0000500000047836 */ /* 0x002fe40000000000 */
[----:B------:R-:W-:Y:S01]  /*12530*/  IMAD.MOV.U32 R6, RZ, RZ, R14 ;  /* 0x000000ffff067224 */ /* 0x000fe200078e000e */
[----:B------:R-:W-:Y:S01]  /*12540*/  PRMT R14, R10, 0x6420, R11 ;  /* 0x000064200a0e7816 */ /* 0x000fe2000000000b */
[----:B------:R-:W-:Y:S01]  /*12550*/  IMAD.MOV.U32 R7, RZ, RZ, R15 ;  /* 0x000000ffff077224 */ /* 0x000fe200078e000f */
[----:B------:R-:W-:Y:S02]  /*12560*/  LOP3.LUT R4, R4, R18, RZ, 0xfc, !PT ;  /* 0x0000001204047212 */ /* 0x000fe400078efcff */
[----:B------:R-:W-:-:S03]  /*12570*/  PRMT R15, R10, 0x7531, R11 ;  /* 0x000075310a0f7816 */ /* 0x000fc6000000000b */
[----:B------:R-:W-:Y:S02]  /*12580*/  IMAD.IADD R4, R17, 0x1, R4 ;  /* 0x0000000111047824 */ /* 0x000fe400078e0204 */
[----:B------:R1:W-:Y:S04]  /*12590*/  STSM.16.M88.4 [R3+0x2000], R12 ;  /* 0x0020000c03007844 */ /* 0x0003e80000000200 */
[----:B------:R-:W2:Y:S01]  /*125a0*/  LDSM.16.MT88.4 R8, [R4+0x10400] ;  /* 0x010400000408783b */ /* 0x000ea20000004200 */
[----:B-1----:R-:W-:Y:S02]  /*125b0*/  IMAD.MOV.U32 R14, RZ, RZ, R6 ;  /* 0x000000ffff0e7224 */ /* 0x002fe400078e0006 */
[----:B------:R-:W-:Y:S01]  /*125c0*/  IMAD.MOV.U32 R15, RZ, RZ, R7 ;  /* 0x000000ffff0f7224 */ /* 0x000fe200078e0007 */
[----:B--2---:R-:W-:-:S02]  /*125d0*/  PRMT R4, R8, 0x6420, R9 ;  /* 0x0000642008047816 */ /* 0x004fc40000000009 */
[----:B------:R-:W-:Y:S02]  /*125e0*/  PRMT R5, R8, 0x7531, R9 ;  /* 0x0000753108057816 */ /* 0x000fe40000000009 */
        /* <DEDUP_REMOVED lines=63> */
[----:B------:R-:W1:Y:S01]  /*129e0*/  LDSM.16.MT88.4 R8, [R20+0x13400] ;  /* 0x013400001408783b */ /* 0x000e620000004200 */
[----:B--2---:R-:W-:Y:S01]  /*129f0*/  IADD3 R3, R14, R13, R0 ;  /* 0x0000000d0e037210 */ /* 0x004fe20007ffe000 */
[----:B------:R-:W-:-:S04]  /*12a00*/  VIADD R0, R0, 0x7000 ;  /* 0x0000700000007836 */ /* 0x000fc80000000000 */
[----:B------:R-:W-:Y:S01]  /*12a10*/  IMAD.IADD R3, R15, 0x1, R3 ;  /* 0x000000010f037824 */ /* 0x000fe200078e0203 */
[----:B------:R-:W-:-:S04]  /*12a20*/  LOP3.LUT R0, R0, R18, RZ, 0xfc, !PT ;  /* 0x0000001200007212 */ /* 0x000fc800078efcff */
[----:B------:R1:W-:Y:S01]  /*12a30*/  STSM.16.M88.4 [R3], R4 ;  /* 0x0000000403007844 */ /* 0x0003e20000000200 */
[----:B------:R-:W-:Y:S01]  /*12a40*/  IMAD.IADD R0, R17, 0x1, R0 ;  /* 0x0000000111007824 */ /* 0x000fe200078e0200 */
[C-C-:B-1----:R-:W-:Y:S02]  /*12a50*/  PRMT R4, R8.reuse, 0x6420, R9.reuse ;  /* 0x0000642008047816 */ /* 0x142fe40000000009 */
[----:B------:R-:W-:Y:S02]  /*12a60*/  PRMT R5, R8, 0x7531, R9 ;  /* 0x0000753108057816 */ /* 0x000fe40000000009 */
[C-C-:B------:R-:W-:Y:S02]  /*12a70*/  PRMT R6, R10.reuse, 0x6420, R11.reuse ;  /* 0x000064200a067816 */ /* 0x140fe4000000000b */
[----:B------:R-:W-:-:S05]  /*12a80*/  PRMT R7, R10, 0x7531, R11 ;  /* 0x000075310a077816 */ /* 0x000fca000000000b */
[----:B------:R-:W-:Y:S04]  /*12a90*/  STSM.16.M88.4 [R3+0x2000], R4 ;  /* 0x0020000403007844 */ /* 0x000fe80000000200 */
[----:B------:R-:W1:Y:S02]  /*12aa0*/  LDSM.16.MT88.4 R8, [R0+0x10400] ;  /* 0x010400000008783b */ /* 0x000e640000004200 */
[C-C-:B-1----:R-:W-:Y:S02]  /*12ab0*/  PRMT R4, R8.reuse, 0x6420, R9.reuse ;  /* 0x0000642008047816 */ /* 0x142fe40000000009 */
[----:B------:R-:W-:Y:S02]  /*12ac0*/  PRMT R5, R8, 0x7531, R9 ;  /* 0x0000753108057816 */ /* 0x000fe40000000009 */
[----:B------:R-:W-:-:S02]  /*12ad0*/  PRMT R6, R10, 0x6420, R11 ;  /* 0x000064200a067816 */ /* 0x000fc4000000000b */
[----:B------:R-:W-:Y:S02]  /*12ae0*/  PRMT R7, R10, 0x7531, R11 ;  /* 0x000075310a077816 */ /* 0x000fe4000000000b */
[----:B------:R-:W1:Y:S04]  /*12af0*/  LDSM.16.MT88.4 R8, [R20+0x17400] ;  /* 0x017400001408783b */ /* 0x000e680000004200 */
[----:B------:R1:W-:Y:S02]  /*12b00*/  STSM.16.M88.4 [R3+0x4000], R4 ;  /* 0x0040000403007844 */ /* 0x0003e40000000200 */
[C-C-:B-1----:R-:W-:Y:S02]  /*12b10*/  PRMT R4, R8.reuse, 0x6420, R9.reuse ;  /* 0x0000642008047816 */ /* 0x142fe40000000009 */
[----:B------:R-:W-:-:S02]  /*12b20*/  PRMT R5, R8, 0x7531, R9 ;  /* 0x0000753108057816 */ /* 0x000fc40000000009 */
        /* <DEDUP_REMOVED lines=8> */
[----:B--2---:R-:W2:Y:S01]  /*12bb0*/  FENCE.VIEW.ASYNC.S ;  /* 0x00000000000073c6 */ /* 0x004ea20000000000 */
[----:B------:R-:W-:Y:S05]  /*12bc0*/  @!P1 BRA `(.L_x_252) ;  /* 0x0000000000049947 */ /* 0x000fea0003800000 */
[----:B------:R-:W-:Y:S01]  /*12bd0*/  BPT.TRAP 0x1 ;  /* 0x000000040000795c */ /* 0x000fe20000300000 */
.L_x_252:
[----:B------:R-:W1:Y:S01]  /*12be0*/  S2R R0, SR_TID.X ;  /* 0x0000000000007919 */ /* 0x000e620000002100 */
[----:B--2---:R2:W-:Y:S01]  /*12bf0*/  SYNCS.ARRIVE.TRANS64.A1T0 RZ, [R19+URZ+0x38850], RZ ;  /* 0x038850ff13ff79a7 */ /* 0x0045e2000810003f */
[----:B-1----:R-:W-:Y:S02]  /*12c00*/  LOP3.LUT R3, R0, 0x7f, RZ, 0xc0, !PT ;  /* 0x0000007f00037812 */ /* 0x002fe400078ec0ff */
[----:B------:R-:W3:Y:S01]  /*12c10*/  LDL R0, [R1+0x1c] ;  /* 0x00001c0001007983 */ /* 0x000ee20000100800 */
[----:B------:R-:W-:Y:S01]  /*12c20*/  BAR.SYNC.DEFER_BLOCKING 0x2, 0x80 ;  /* 0x0082000000007b1d */ /* 0x000fe20000010000 */
[----:B------:R-:W-:-:S05]  /*12c30*/  ISETP.NE.AND P0, PT, R3, RZ, PT ;  /* 0x000000ff0300720c */ /* 0x000fca0003f05270 */
[----:B------:R4:W5:Y:S08]  /*12c40*/  LDL R3, [R1+0x4] ;  /* 0x0000040001037983 */ /* 0x0009700000100800 */
[----:B--2---:R-:W-:-:S05]  /*12c50*/  @!P0 VIADD R19, R19, 0x38880 ;  /* 0x0003888013138836 */ /* 0x004fca0000000000 */
[----:B------:R-:W-:-:S04]  /*12c60*/  @!P0 PRMT R19, RZ, 0x654, R19 ;  /* 0x00000654ff138816 */ /* 0x000fc80000000013 */
[----:B------:R4:W-:Y:S01]  /*12c70*/  @!P0 SYNCS.ARRIVE.TRANS64.RED.A1T0 RZ, [R19+URZ], RZ ;  /* 0x000000ff13ff89a7 */ /* 0x0009e2000810043f */
[C---:B---3--:R-:W-:Y:S01]  /*12c80*/  ISETP.GT.AND P0, PT, R2.reuse, R0, PT ;  /* 0x000000000200720c */ /* 0x048fe20003f04270 */
[----:B------:R-:W-:Y:S01]  /*12c90*/  VIADD R2, R2, 0xffffffff ;  /* 0xffffffff02027836 */ /* 0x000fe20000000000 */
[----:B------:R4:W5:Y:S11]  /*12ca0*/  LDL R0, [R1+0xc] ;  /* 0x00000c0001007983 */ /* 0x0009760000100800 */
[----:B----4-:R-:W-:Y:S05]  /*12cb0*/  @P0 BRA `(.L_x_253) ;  /* 0xffffffe800a80947 */ /* 0x010fea000383ffff */
.L_x_231:
[----:B------:R-:W2:Y:S01]  /*12cc0*/  S2R R4, SR_TID.X ;  /* 0x0000000000047919 */ /* 0x000ea20000002100 */
[----:B------:R-:W-:Y:S01]  /*12cd0*/  BSSY B0, `(.L_x_254) ;  /* 0x0000011000007945 */ /* 0x000fe20003800000 */
[----:B--2---:R-:W-:-:S04]  /*12ce0*/  LOP3.LUT R4, R4, 0x7f, RZ, 0xc0, !PT ;  /* 0x0000007f04047812 */ /* 0x004fc800078ec0ff */
[----:B------:R-:W-:-:S13]  /*12cf0*/  ISETP.NE.AND P0, PT, R4, RZ, PT ;  /* 0x000000ff0400720c */ /* 0x000fda0003f05270 */
[----:B------:R-:W-:Y:S05]  /*12d00*/  @P0 BRA `(.L_x_255) ;  /* 0x0000000000340947 */ /* 0x000fea0003800000 */
[----:B------:R-:W2:Y:S01]  /*12d10*/  S2R R2, SR_LANEID ;  /* 0x0000000000027919 */ /* 0x000ea20000000000 */
[----:B------:R-:W-:Y:S01]  /*12d20*/  VOTEU.ANY UR4, UPT, PT ;  /* 0x0000000000047886 */ /* 0x000fe200038e0100 */
[----:B-1----:R-:W1:Y:S01]  /*12d30*/  LDC.64 R4, c[0x0][0xc60] ;  /* 0x00031800ff047b82 */ /* 0x002e620000000a00 */
[----:B0----5:R-:W2:Y:S02]  /*12d40*/  FLO.U32 R0, UR4 ;  /* 0x0000000400007d00 */ /* 0x021ea400080e0000 */
[----:B--2---:R-:W-:-:S06]  /*12d50*/  ISETP.EQ.U32.AND P1, PT, R0, R2, PT ;  /* 0x000000020000720c */ /* 0x004fcc0003f22070 */
[----:B------:R-:W1:Y:S07]  /*12d60*/  POPC R2, UR4 ;  /* 0x0000000400027d09 */ /* 0x000e6e0008000000 */
[----:B-1----:R-:W2:Y:S04]  /*12d70*/  @P1 ATOMG.E.ADD.STRONG.GPU PT, R2, desc[UR50][R4.64], R2 ;  /* 0x00000002040219a8 */ /* 0x002ea800081ee1f2 */
[----:B--2---:R0:W1:Y:S02]  /*12d80*/  SHFL.IDX PT, R2, R2, R0, 0x1f ;  /* 0x00001f0002027589 */ /* 0x00406400000e0000 */
[----:B0-----:R-:W0:Y:S02]  /*12d90*/  S2R R0, SR_LTMASK ;  /* 0x0000000000007919 */ /* 0x001e240000003900 */
[----:B0-----:R-:W-:-:S06]  /*12da0*/  LOP3.LUT R0, R0, UR4, RZ, 0xc0, !PT ;  /* 0x0000000400007c12 */ /* 0x001fcc000f8ec0ff */
[----:B------:R-:W1:Y:S02]  /*12db0*/  POPC R0, R0 ;  /* 0x0000000000007309 */ /* 0x000e640000000000 */
[----:B-1----:R-:W-:-:S05]  /*12dc0*/  IADD3 R0, R2, UR41, R0 ;  /* 0x0000002902007c10 */ /* 0x002fca000fffe000 */
[----:B------:R2:W-:Y:S02]  /*12dd0*/  STL [R1+0x10], R0 ;  /* 0x0000100001007387 */ /* 0x0005e40000100800 */
.L_x_255:
[----:B------:R-:W-:Y:S05]  /*12de0*/  BSYNC B0 ;  /* 0x0000000000007941 */ /* 0x000fea0003800000 */
.L_x_254:
[----:B------:R-:W-:-:S06]  /*12df0*/  UISETP.NE.AND UP0, UPT, UR39, 0x3, UPT ;  /* 0x000000032700788c */ /* 0x000fcc000bf05270 */
[----:B------:R-:W-:-:S13]  /*12e00*/  PLOP3.LUT P1, PT, PT, PT, UP0, 0x80, 0x0 ;  /* 0x000000000000781c */ /* 0x000fda0003f2f008 */
[----:B------:R-:W-:Y:S05]  /*12e10*/  @!P1 BRA `(.L_x_256) ;  /* 0x0000000000049947 */ /* 0x000fea0003800000 */
[----:B------:R-:W-:Y:S01]  /*12e20*/  BPT.TRAP 0x1 ;  /* 0x000000040000795c */ /* 0x000fe20000300000 */
.L_x_256:
[----:B-----5:R-:W3:Y:S04]  /*12e30*/  LDL R3, [R1+0xc] ;  /* 0x00000c0001037983 */ /* 0x020ee80000100800 */
[----:B------:R-:W4:Y:S01]  /*12e40*/  LDL R2, [R1+0x4] ;  /* 0x0000040001027983 */ /* 0x000f220000100800 */
[----:B0-2---:R-:W-:Y:S01]  /*12e50*/  IMAD.U32 R0, RZ, RZ, UR42 ;  /* 0x0000002aff007e24 */ /* 0x005fe2000f8e00ff */
[----:B------:R-:W-:Y:S04]  /*12e60*/  BSSY B0, `(.L_x_257) ;  /* 0x0000007000007945 */ /* 0x000fe80003800000 */
[----:B------:R-:W-:-:S02]  /*12e70*/  ISETP.NE.AND P2, PT, R0, 0x3, PT ;  /* 0x000000030000780c */ /* 0x000fc40003f45270 */
[----:B---3--:R-:W-:-:S04]  /*12e80*/  LOP3.LUT R0, R3, 0x1, RZ, 0x3c, !PT ;  /* 0x0000000103007812 */ /* 0x008fc800078e3cff */
[----:B------:R-:W-:Y:S01]  /*12e90*/  SHF.L.U32 R0, R0, 0x1f, RZ ;  /* 0x0000001f00007819 */ /* 0x000fe200000006ff */
[----:B----4-:R-:W-:-:S04]  /*12ea0*/  IMAD R2, R2, 0x8, R17 ;  /* 0x0000000802027824 */ /* 0x010fc800078e0211 */
[----:B------:R-:W0:Y:S02]  /*12eb0*/  SYNCS.PHASECHK.TRANS64.TRYWAIT P1, [R2+URZ+0x38870], R0 ;  /* 0x03887000020075a7 */ /* 0x000e24000802017f */
[----:B0-----:R-:W-:Y:S05]  /*12ec0*/  @!P1 BRA `(.L_x_258) ;  /* 0x0000002c00009947 */ /* 0x001fea0003800000 */
.L_x_316:
[----:B------:R-:W-:Y:S05]  /*12ed0*/  BSYNC B0 ;  /* 0x0000000000007941 */ /* 0x000fea0003800000 */
.L_x_257:
[----:B------:R-:W-:Y:S05]  /*12ee0*/  @!P2 BRA `(.L_x_259) ;  /* 0x000000000004a947 */ /* 0x000fea0003800000 */
[----:B------:R-:W-:Y:S01]  /*12ef0*/  BPT.TRAP 0x1 ;  /* 0x000000040000795c */ /* 0x000fe20000300000 */
.L_x_259:
[----:B0-----:R-:W2:Y:S02]  /*12f00*/  LDL R0, [R1+0xc] ;  /* 0x00000c0001007983 */ /* 0x001ea40000100800 */
[----:B--2---:R-:W-:-:S04]  /*12f10*/  SHF.L.U32 R0, R0, 0x1f, RZ ;  /* 0x0000001f00007819 */ /* 0x004fc800000006ff */
[----:B------:R-:W0:Y:S02]  /*12f20*/  SYNCS.PHASECHK.TRANS64.TRYWAIT P1, [R2+URZ+0x38860], R0 ;  /* 0x03886000020075a7 */ /* 0x000e24000802017f */
[----:B0-----:R-:W-:Y:S05]  /*12f30*/  @!P1 BRA `(.L_x_260) ;  /* 0x0000002800f89947 */ /* 0x001fea0003800000 */
.L_x_317:
[----:B------:R-:W2:Y:S04]  /*12f40*/  LDL R3, [R1+0x34] ;  /* 0x0000340001037983 */ /* 0x000ea80000100800 */
[----:B------:R-:W3:Y:S04]  /*12f50*/  LDL R13, [R1+0x8] ;  /* 0x00000800010d7983 */ /* 0x000ee80000100800 */
[----:B------:R-:W3:Y:S04]  /*12f60*/  LDL.LU R12, [R1] ;  /* 0x00000000010c7983 */ /* 0x000ee80000300800 */
[----:B------:R-:W4:Y:S01]  /*12f70*/  LDL R19, [R1+0x4] ;  /* 0x0000040001137983 */ /* 0x000f220000100800 */
[----:B------:R-:W-:Y:S05]  /*12f80*/  WARPSYNC.ALL ;  /* 0x0000000000007948 */ /* 0x000fea0003800000 */
[----:B----4-:R-:W-:-:S05]  /*12f90*/  IMAD.SHL.U32 R16, R19, 0x8000, RZ ;  /* 0x0000800013107824 */ /* 0x010fca00078e00ff */
[----:B0-----:R-:W-:Y:S02]  /*12fa0*/  LOP3.LUT R0, R16, R18, RZ, 0xfc, !PT ;  /* 0x0000001210007212 */ /* 0x001fe400078efcff */
[----:B--2---:R-:W-:-:S03]  /*12fb0*/  IADD3 R3, R17, R3, R16 ;  /* 0x0000000311037210 */ /* 0x004fc60007ffe010 */
[----:B------:R-:W-:-:S05]  /*12fc0*/  IMAD.IADD R0, R17, 0x1, R0 ;  /* 0x0000000111007824 */ /* 0x000fca00078e0200 */
[----:B-1----:R3:W0:Y:S02]  /*12fd0*/  LDSM.16.MT88.4 R4, [R0+0x10400] ;  /* 0x010400000004783b */ /* 0x0026240000004200 */
[----:B---3--:R-:W-:Y:S02]  /*12fe0*/  IADD3 R0, R12, R16, R13 ;  /* 0x000000100c007210 */ /* 0x008fe40007ffe00d */
[C-C-:B0-----:R-:W-:Y:S02]  /*12ff0*/  PRMT R8, R4.reuse, 0x6420, R5.reuse ;  /* 0x0000642004087816 */ /* 0x141fe40000000005 */
[----:B------:R-:W-:Y:S02]  /*13000*/  PRMT R9, R4, 0x7531, R5 ;  /* 0x0000753104097816 */ /* 0x000fe40000000005 */
[C-C-:B------:R-:W-:Y:S02]  /*13010*/  PRMT R10, R6.reuse, 0x6420, R7.reuse ;  /* 0x00006420060a7816 */ /* 0x140fe40000000007 */
[----:B------:R-:W-:-:S02]  /*13020*/  PRMT R11, R6, 0x7531, R7 ;  /* 0x00007531060b7816 */ /* 0x000fc40000000007 */
        /* <DEDUP_REMOVED lines=8> */
[----:B------:R0:W-:Y:S02]  /*130b0*/  STSM.16.M88.4 [R0+0x2000], R8 ;  /* 0x0020000800007844 */ /* 0x0001e40000000200 */
[----:B------:R-:W-:-:S06]  /*130c0*/  IMAD.IADD R4, R17, 0x1, R4 ;  /* 0x0000000111047824 */ /* 0x000fcc00078e0204 */
[----:B------:R-:W1:Y:S01]  /*130d0*/  LDSM.16.MT88.4 R4, [R4+0x10400] ;  /* 0x010400000404783b */ /* 0x000e620000004200 */
[----:B0-----:R-:W-:Y:S02]  /*130e0*/  IMAD.MOV.U32 R10, RZ, RZ, R13 ;  /* 0x000000ffff0a7224 */ /* 0x001fe400078e000d */
[----:B------:R-:W-:Y:S01]  /*130f0*/  IMAD.MOV.U32 R11, RZ, RZ, R12 ;  /* 0x000000ffff0b7224 */ /* 0x000fe200078e000c */
[C-C-:B-1----:R-:W-:Y:S02]  /*13100*/  PRMT R12, R4.reuse, 0x6420, R5.reuse ;  /* 0x00006420040c7816 */ /* 0x142fe40000000005 */
[----:B------:R-:W-:Y:S02]  /*13110*/  PRMT R13, R4, 0x7531, R5 ;  /* 0x00007531040d7816 */ /* 0x000fe40000000005 */
[C-C-:B------:R-:W-:Y:S02]  /*13120*/  PRMT R14, R6.reuse, 0x6420, R7.reuse ;  /* 0x00006420060e7816 */ /* 0x140fe40000000007 */
[----:B------:R-:W-:-:S02]  /*13130*/  PRMT R15, R6, 0x7531, R7 ;  /* 0x00007531060f7816 */ /* 0x000fc40000000007 */
[----:B------:R-:W0:Y:S04]  /*13140*/  LDSM.16.MT88.4 R4, [R3+0x14400] ;  /* 0x014400000304783b */ /* 0x000e280000004200 */
[----:B------:R1:W-:Y:S02]  /*13150*/  STSM.16.M88.4 [R0+0x4000], R12 ;  /* 0x0040000c00007844 */ /* 0x0003e40000000200 */
[----:B-1----:R-:W-:Y:S02]  /*13160*/  IMAD.MOV.U32 R14, RZ, RZ, R10 ;  /* 0x000000ffff0e7224 */ /* 0x002fe400078e000a */
[----:B------:R-:W-:Y:S01]  /*13170*/  IMAD.MOV.U32 R15, RZ, RZ, R11 ;  /* 0x000000ffff0f7224 */ /* 0x000fe200078e000b */
        /* <DEDUP_REMOVED lines=8> */
[----:B------:R-:W-:Y:S01]  /*13200*/  IMAD.MOV.U32 R11, RZ, RZ, R15 ;  /* 0x000000ffff0b7224 */ /* 0x000fe200078e000f */
[----:B------:R-:W-:-:S05]  /*13210*/  LOP3.LUT R0, R0, R18, RZ, 0xfc, !PT ;  /* 0x0000001200007212 */ /* 0x000fca00078efcff */
[----:B------:R-:W-:-:S05]  /*13220*/  IMAD.IADD R0, R17, 0x1, R0 ;  /* 0x0000000111007824 */ /* 0x000fca00078e0200 */
[----:B------:R-:W0:Y:S02]  /*13230*/  LDSM.16.MT88.4 R4, [R0+0x10400] ;  /* 0x010400000004783b */ /* 0x000e240000004200 */
[C-C-:B0-----:R-:W-:Y:S02]  /*13240*/  PRMT R12, R4.reuse, 0x6420, R5.reuse ;  /* 0x00006420040c7816 */ /* 0x141fe40000000005 */
[----:B------:R-:W-:Y:S02]  /*13250*/  PRMT R13, R4, 0x7531, R5 ;  /* 0x00007531040d7816 */ /* 0x000fe40000000005 */
[C-C-:B------:R-:W-:Y:S02]  /*13260*/  PRMT R14, R6.reuse, 0x6420, R7.reuse ;  /* 0x00006420060e7816 */ /* 0x140fe40000000007 */
[----:B------:R-:W-:Y:S02]  /*13270*/  PRMT R15, R6, 0x7531, R7 ;  /* 0x00007531060f7816 */ /* 0x000fe40000000007 */
[----:B------:R-:W0:Y:S02]  /*13280*/  LDSM.16.MT88.4 R4, [R3+0x11400] ;  /* 0x011400000304783b */ /* 0x000e240000004200 */
[----:B0-----:R-:W-:-:S02]  /*13290*/  PRMT R8, R4, 0x6420, R5 ;  /* 0x0000642004087816 */ /* 0x001fc40000000005 */
[----:B--2---:R-:W-:Y:S02]  /*132a0*/  IADD3 R0, R10, R16, R9 ;  /* 0x000000100a007210 */ /* 0x004fe40007ffe009 */
[----:B------:R-:W-:Y:S01]  /*132b0*/  PRMT R9, R4, 0x7531, R5 ;  /* 0x0000753104097816 */ /* 0x000fe20000000005 */
[----:B------:R-:W-:Y:S02]  /*132c0*/  VIADD R4, R16, 0x5000 ;  /* 0x0000500010047836 */ /* 0x000fe40000000000 */
[----:B------:R-:W-:-:S03]  /*132d0*/  IMAD.IADD R0, R11, 0x1, R0 ;  /* 0x000000010b007824 */ /* 0x000fc600078e0200 */
[----:B------:R-:W-:Y:S02]  /*132e0*/  LOP3.LUT R4, R4, R18, RZ, 0xfc, !PT ;  /* 0x0000001204047212 */ /* 0x000fe400078efcff */
[----:B------:R0:W-:Y:S03]  /*132f0*/  STSM.16.M88.4 [R0], R12 ;  /* 0x0000000c00007844 */ /* 0x0001e60000000200 */
[----:B------:R-:W-:Y:S02]  /*13300*/  IMAD.IADD R4, R17, 0x1, R4 ;  /* 0x0000000111047824 */ /* 0x000fe400078e0204 */
[----:B0-----:R-:W-:Y:S01]  /*13310*/  IMAD.MOV.U32 R14, RZ, RZ, R10 ;  /* 0x000000ffff0e7224 */ /* 0x001fe200078e000a */
[C---:B------:R-:W-:Y:S01]  /*13320*/  PRMT R10, R6.reuse, 0x6420, R7 ;  /* 0x00006420060a7816 */ /* 0x040fe20000000007 */
[----:B------:R-:W-:Y:S01]  /*13330*/  IMAD.MOV.U32 R15, RZ, RZ, R11 ;  /* 0x000000ffff0f7224 */ /* 0x000fe200078e000b */
[----:B------:R-:W-:-:S05]  /*13340*/  PRMT R11, R6, 0x7531, R7 ;  /* 0x00007531060b7816 */ /* 0x000fca0000000007 */
[----:B------:R0:W-:Y:S04]  /*13350*/  STSM.16.M88.4 [R0+0x2000], R8 ;  /* 0x0020000800007844 */ /* 0x0001e80000000200 */
[----:B------:R-:W1:Y:S01]  /*13360*/  LDSM.16.MT88.4 R4, [R4+0x10400] ;  /* 0x010400000404783b */ /* 0x000e620000004200 */
[----:B0-----:R-:W-:Y:S02]  /*13370*/  IMAD.MOV.U32 R10, RZ, RZ, R14 ;  /* 0x000000ffff0a7224 */ /* 0x001fe400078e000e */
[----:B------:R-:W-:Y:S01]  /*13380*/  IMAD.MOV.U32 R11, RZ, RZ, R15 ;  /* 0x000000ffff0b7224 */ /* 0x000fe200078e000f */
[C-C-:B-1----:R-:W-:Y:S02]  /*13390*/  PRMT R12, R4.reuse, 0x6420, R5.reuse ;  /* 0x00006420040c7816 */ /* 0x142fe40000000005 */
[----:B------:R-:W-:-:S02]  /*133a0*/  PRMT R13, R4, 0x7531, R5 ;  /* 0x00007531040d7816 */ /* 0x000fc40000000005 */
[C-C-:B------:R-:W-:Y:S02]  /*133b0*/  PRMT R14, R6.reuse, 0x6420, R7.reuse ;  /* 0x00006420060e7816 */ /* 0x140fe40000000007 */
[----:B------:R-:W-:Y:S02]  /*133c0*/  PRMT R15, R6, 0x7531, R7 ;  /* 0x00007531060f7816 */ /* 0x000fe40000000007 */
[----:B------:R-:W0:Y:S04]  /*133d0*/  LDSM.16.MT88.4 R4, [R3+0x15400] ;  /* 0x015400000304783b */ /* 0x000e280000004200 */
[----:B------:R1:W-:Y:S02]  /*133e0*/  STSM.16.M88.4 [R0+0x4000], R12 ;  /* 0x0040000c00007844 */ /* 0x0003e40000000200 */
[----:B-1----:R-:W-:-:S02]  /*133f0*/  IMAD.MOV.U32 R14, RZ, RZ, R10 ;  /* 0x000000ffff0e7224 */ /* 0x002fc400078e000a */
[----:B------:R-:W-:Y:S01]  /*13400*/  IMAD.MOV.U32 R15, RZ, RZ, R11 ;  /* 0x000000ffff0f7224 */ /* 0x000fe200078e000b */
[C-C-:B0-----:R-:W-:Y:S02]  /*13410*/  PRMT R8, R4.reuse, 0x6420, R5.reuse ;  /* 0x0000642004087816 */ /* 0x141fe40000000005 */
[----:B------:R-:W-:Y:S02]  /*13420*/  PRMT R9, R4, 0x7531, R5 ;  /* 0x0000753104097816 */ /* 0x000fe40000000005 */
        /* <DEDUP_REMOVED lines=57> */
[----:B--2---:R-:W-:Y:S01]  /*137c0*/  IADD3 R0, R10, R9, R16 ;  /* 0x000000090a007210 */ /* 0x004fe20007ffe010 */
[----:B------:R-:W-:Y:S01]  /*137d0*/  VIADD R16, R16, 0x7000 ;  /* 0x0000700010107836 */ /* 0x000fe20000000000 */
[----:B------:R-:W-:Y:S02]  /*137e0*/  PRMT R9, R4, 0x7531, R5 ;  /* 0x0000753104097816 */ /* 0x000fe40000000005 */
[--C-:B------:R-:W-:Y:S01]  /*137f0*/  PRMT R10, R6, 0x6420, R7.reuse ;  /* 0x00006420060a7816 */ /* 0x100fe20000000007 */
[----:B------:R-:W-:Y:S01]  /*13800*/  IMAD.IADD R0, R11, 0x1, R0 ;  /* 0x000000010b007824 */ /* 0x000fe200078e0200 */
[----:B------:R-:W-:Y:S02]  /*13810*/  LOP3.LUT R16, R16, R18, RZ, 0xfc, !PT ;  /* 0x0000001210107212 */ /* 0x000fe400078efcff */
[----:B------:R-:W-:Y:S02]  /*13820*/  PRMT R11, R6, 0x7531, R7 ;  /* 0x00007531060b7816 */ /* 0x000fe40000000007 */
[----:B------:R-:W-:Y:S01]  /*13830*/  STSM.16.M88.4 [R0], R12 ;  /* 0x0000000c00007844 */ /* 0x000fe20000000200 */
[----:B------:R-:W-:-:S03]  /*13840*/  IMAD.IADD R4, R17, 0x1, R16 ;  /* 0x0000000111047824 */ /* 0x000fc600078e0210 */
[----:B------:R-:W-:Y:S04]  /*13850*/  STSM.16.M88.4 [R0+0x2000], R8 ;  /* 0x0020000800007844 */ /* 0x000fe80000000200 */
[----:B------:R-:W0:Y:S02]  /*13860*/  LDSM.16.MT88.4 R4, [R4+0x10400] ;  /* 0x010400000404783b */ /* 0x000e240000004200 */
[C-C-:B0-----:R-:W-:Y:S02]  /*13870*/  PRMT R12, R4.reuse, 0x6420, R5.reuse ;  /* 0x00006420040c7816 */ /* 0x141fe40000000005 */
[----:B------:R-:W-:Y:S02]  /*13880*/  PRMT R13, R4, 0x7531, R5 ;  /* 0x00007531040d7816 */ /* 0x000fe40000000005 */
[----:B------:R-:W-:-:S02]  /*13890*/  PRMT R14, R6, 0x6420, R7 ;  /* 0x00006420060e7816 */ /* 0x000fc40000000007 */
[----:B------:R-:W-:Y:S02]  /*138a0*/  PRMT R15, R6, 0x7531, R7 ;  /* 0x00007531060f7816 */ /* 0x000fe40000000007 */
[----:B------:R-:W0:Y:S04]  /*138b0*/  LDSM.16.MT88.4 R4, [R3+0x17400] ;  /* 0x017400000304783b */ /* 0x000e280000004200 */
[----:B------:R1:W-:Y:S01]  /*138c0*/  STSM.16.M88.4 [R0+0x4000], R12 ;  /* 0x0040000c00007844 */ /* 0x0003e20000000200 */
[C-C-:B0-----:R-:W-:Y:S02]  /*138d0*/  PRMT R8, R4.reuse, 0x6420, R5.reuse ;  /* 0x0000642004087816 */ /* 0x141fe40000000005 */
[----:B------:R-:W-:Y:S02]  /*138e0*/  PRMT R9, R4, 0x7531, R5 ;  /* 0x0000753104097816 */ /* 0x000fe40000000005 */
[----:B------:R-:W-:-:S02]  /*138f0*/  PRMT R10, R6, 0x6420, R7 ;  /* 0x00006420060a7816 */ /* 0x000fc40000000007 */
[----:B------:R-:W-:-:S05]  /*13900*/  PRMT R11, R6, 0x7531, R7 ;  /* 0x00007531060b7816 */ /* 0x000fca0000000007 */
[----:B------:R1:W-:Y:S01]  /*13910*/  STSM.16.M88.4 [R0+0x6000], R8 ;  /* 0x0060000800007844 */ /* 0x0003e20000000200 */
[----:B------:R-:W-:Y:S01]  /*13920*/  @!PT LDS RZ, [RZ] ;  /* 0x00000000fffff984 */ /* 0x000fe20000000800 */
[----:B------:R-:W-:Y:S01]  /*13930*/  @!PT LDS RZ, [RZ] ;  /* 0x00000000fffff984 */ /* 0x000fe20000000800 */
[----:B------:R-:W-:Y:S01]  /*13940*/  @!PT LDS RZ, [RZ] ;  /* 0x00000000fffff984 */ /* 0x000fe20000000800 */
[----:B------:R-:W-:Y:S01]  /*13950*/  @!PT LDS RZ, [RZ] ;  /* 0x00000000fffff984 */ /* 0x000fe20000000800 */
[----:B------:R0:W-:Y:S06]  /*13960*/  MEMBAR.ALL.CTA ;  /* 0x0000000000007992 */ /* 0x0001ec0000008000 */
[----:B0-----:R-:W0:Y:S01]  /*13970*/  FENCE.VIEW.ASYNC.S ;  /* 0x00000000000073c6 */ /* 0x001e220000000000 */
[----:B------:R-:W-:Y:S05]  /*13980*/  @!P2 BRA `(.L_x_261) ;  /* 0x000000000004a947 */ /* 0x000fea0003800000 */
[----:B------:R-:W-:Y:S01]  /*13990*/  BPT.TRAP 0x1 ;  /* 0x000000040000795c */ /* 0x000fe20000300000 */
.L_x_261:
[----:B------:R-:W2:Y:S01]  /*139a0*/  LDL.LU R3, [R1+0xc] ;  /* 0x00000c0001037983 */ /* 0x000ea20000300800 */
[----:B0-----:R0:W-:Y:S01]  /*139b0*/  SYNCS.ARRIVE.TRANS64.A1T0 RZ, [R2+URZ+0x38850], RZ ;  /* 0x038850ff02ff79a7 */ /* 0x0011e2000810003f */
[----:B-1----:R-:W-:Y:S02]  /*139c0*/  VIADD R0, R19, 0x1 ;  /* 0x0000000113007836 */ /* 0x002fe40000000000 */
[----:B0-----:R-:W-:-:S05]  /*139d0*/  @!P0 VIADD R2, R2, 0x38880 ;  /* 0x0003888002028836 */ /* 0x001fca0000000000 */
[----:B------:R-:W-:Y:S01]  /*139e0*/  @!P0 PRMT R2, RZ, 0x654, R2 ;  /* 0x00000654ff028816 */ /* 0x000fe20000000002 */
[----:B------:R-:W-:Y:S06]  /*139f0*/  BAR.SYNC.DEFER_BLOCKING 0x2, 0x80 ;  /* 0x0082000000007b1d */ /* 0x000fec0000010000 */
[----:B------:R0:W-:Y:S01]  /*13a00*/  @!P0 SYNCS.ARRIVE.TRANS64.RED.A1T0 RZ, [R2+URZ], RZ ;  /* 0x000000ff02ff89a7 */ /* 0x0001e2000810043f */
[----:B------:R-:W-:-:S04]  /*13a10*/  ISETP.NE.AND P0, PT, R0, 0x2, PT ;  /* 0x000000020000780c */ /* 0x000fc80003f05270 */
[----:B------:R-:W-:Y:S02]  /*13a20*/  SEL R0, R0, RZ, P0 ;  /* 0x000000ff00007207 */ /* 0x000fe40000000000 */
[----:B0-----:R-:W-:-:S03]  /*13a30*/  SEL R2, RZ, 0x1, P0 ;  /* 0x00000001ff027807 */ /* 0x001fc60000000000 */
[----:B------:R3:W-:Y:S01]  /*13a40*/  STL [R1+0x4], R0 ;  /* 0x0000040001007387 */ /* 0x0007e20000100800 */
[----:B--2---:R-:W-:-:S05]  /*13a50*/  LOP3.LUT R3, R3, R2, RZ, 0x3c, !PT ;  /* 0x0000000203037212 */ /* 0x004fca00078e3cff */
[----:B------:R3:W-:Y:S02]  /*13a60*/  STL [R1+0xc], R3 ;  /* 0x00000c0301007387 */ /* 0x0007e40000100800 */
.L_x_206:
[----:B------:R-:W-:Y:S05]  /*13a70*/  BSYNC B7 ;  /* 0x0000000000077941 */ /* 0x000fea0003800000 */
.L_x_204:
[----:B-1-3--:R-:W2:Y:S02]  /*13a80*/  LDL R0, [R1+0x20] ;  /* 0x0000200001007983 */ /* 0x00aea40000100800 */
[----:B--2---:R-:W-:-:S13]  /*13a90*/  LOP3.LUT P0, RZ, R0, 0x2, RZ, 0xc0, !PT ;  /* 0x0000000200ff7812 */ /* 0x004fda000780c0ff */
[----:B------:R-:W-:Y:S05]  /*13aa0*/  @!P0 BRA `(.L_x_262) ;  /* 0x0000000000308947 */ /* 0x000fea0003800000 */
[----:B------:R-:W1:Y:S08]  /*13ab0*/  S2UR UR5, SR_CgaCtaId ;  /* 0x00000000000579c3 */ /* 0x000e700000008800 */
[----:B------:R-:W-:Y:S06]  /*13ac0*/  BAR.SYNC.DEFER_BLOCKING 0x5, 0x180 ;  /* 0x0146000000007b1d */ /* 0x000fec0000010000 */
[----:B------:R-:W-:-:S02]  /*13ad0*/  UMOV UR4, 0x400 ;  /* 0x0000040000047882 */ /* 0x000fc40000000000 */
[----:B-1----:R-:W-:-:S06]  /*13ae0*/  ULEA UR4, UR5, UR4, 0x18 ;  /* 0x0000000405047291 */ /* 0x002fcc000f8ec03f */
[----:B------:R-:W-:-:S05]  /*13af0*/  IMAD.U32 R17, RZ, RZ, UR4 ;  /* 0x00000004ff117e24 */ /* 0x000fca000f8e00ff */
[----:B------:R-:W1:Y:S04]  /*13b00*/  LDS.128 R4, [R17+0x388d0] ;  /* 0x0388d00011047984 */ /* 0x000e680000000c00 */
[----:B-1----:R1:W-:Y:S01]  /*13b10*/  STL.64 [R1+0x10], R4 ;  /* 0x0000100401007387 */ /* 0x0023e20000100a00 */
[----:B------:R-:W-:-:S03]  /*13b20*/  IMAD.MOV.U32 R0, RZ, RZ, R7 ;  /* 0x000000ffff007224 */ /* 0x000fc600078e0007 */
[----:B------:R1:W-:Y:S02]  /*13b30*/  STL [R1+0x18], R6 ;  /* 0x0000180601007387 */ /* 0x0003e40000100800 */
[----:B------:R-:W-:Y:S01]  /*13b40*/  R2UR UR43, R0 ;  /* 0x00000000002b72ca */ /* 0x000fe200000e0000 */
[----:B------:R-:W-:Y:S06]  /*13b50*/  BAR.ARV 0x4, 0x180 ;  /* 0x0106000000007b1d */ /* 0x000fec0000002000 */
[----:B------:R-:W-:Y:S08]  /*13b60*/  BRA `(.L_x_263) ;  /* 0x0000000800c87947 */ /* 0x000ff00003800000 */
.L_x_262:
[----:B------:R-:W2:Y:S01]  /*13b70*/  LDL.LU R0, [R1+0x10] ;  /* 0x0000100001007983 */ /* 0x000ea20000300800 */
[----:B------:R-:W-:Y:S01]  /*13b80*/  ULDC UR4, c[0x0][0xc3c] ;  /* 0x00030f0000047ab9 */ /* 0x000fe20000000800 */
[----:B------:R-:W-:Y:S01]  /*13b90*/  IMAD.MOV.U32 R5, RZ, RZ, RZ ;  /* 0x000000ffff057224 */ /* 0x000fe200078e00ff */
[----:B------:R-:W1:Y:S01]  /*13ba0*/  LDC R8, c[0x0][0xc38] ;  /* 0x00030e00ff087b82 */ /* 0x000e620000000800 */
[----:B------:R-:W3:Y:S02]  /*13bb0*/  S2R R2, SR_TID.X ;  /* 0x0000000000027919 */ /* 0x000ee40000002100 */
[----:B---3--:R-:W-:-:S04]  /*13bc0*/  LOP3.LUT R4, R2, 0x1f, RZ, 0xc0, !PT ;  /* 0x0000001f02047812 */ /* 0x008fc800078ec0ff */
[C---:B------:R-:W-:Y:S01]  /*13bd0*/  ISETP.NE.AND P0, PT, R4.reuse, 0x1f, PT ;  /* 0x0000001f0400780c */ /* 0x040fe20003f05270 */
[----:B--2---:R-:W-:Y:S02]  /*13be0*/  IMAD.MOV.U32 R9, RZ, RZ, R0 ;  /* 0x000000ffff097224 */ /* 0x004fe400078e0000 */
[----:B------:R-:W-:-:S05]  /*13bf0*/  VIADD R0, R4, UR43 ;  /* 0x0000002b04007c36 */ /* 0x000fca0008000000 */
[----:B------:R-:W-:Y:S01]  /*13c00*/  ISETP.GE.OR P1, PT, R0, UR4, !P0 ;  /* 0x0000000400007c0c */ /* 0x000fe2000c726670 */
[----:B------:R-:W-:-:S12]  /*13c10*/  ULDC UR4, c[0x0][0xc3c] ;  /* 0x00030f0000047ab9 */ /* 0x000fd80000000800 */
[----:B0-----:R-:W0:Y:S08]  /*13c20*/  @!P1 LDC.64 R2, c[0x0][0xc80] ;  /* 0x00032000ff029b82 */ /* 0x001e300000000a00 */
[----:B------:R-:W2:Y:S01]  /*13c30*/  @!P1 LDC.64 R6, c[0x0][0xc78] ;  /* 0x00031e00ff069b82 */ /* 0x000ea20000000a00 */
[----:B0-----:R-:W-:-:S05]  /*13c40*/  @!P1 IMAD.WIDE R2, R0, 0x4, R2 ;  /* 0x0000000400029825 */ /* 0x001fca00078e0202 */
[----:B------:R2:W3:Y:S02]  /*13c50*/  @!P1 LDG.E R5, desc[UR50][R2.64] ;  /* 0x0000003202059981 */ /* 0x0004e4000c1e1900 */
[----:B--2---:R-:W-:Y:S01]  /*13c60*/  @!P1 IMAD.WIDE R2, R0, 0x4, R6 ;  /* 0x0000000400029825 */ /* 0x004fe200078e0206 */
[----:B------:R-:W-:-:S06]  /*13c70*/  CS2R R6, SRZ ;  /* 0x0000000000067805 */ /* 0x000fcc000001ff00 */
[----:B------:R-:W3:Y:S01]  /*13c80*/  @!P1 LDG.E R6, desc[UR50][R2.64] ;  /* 0x0000003202069981 */ /* 0x000ee2000c1e1900 */
[C---:B------:R-:W-:Y:S02]  /*13c90*/  ISETP.NE.AND P1, PT, R4.reuse, RZ, PT ;  /* 0x000000ff0400720c */ /* 0x040fe40003f25270 */
[C---:B------:R-:W-:Y:S02]  /*13ca0*/  ISETP.GE.U32.AND P2, PT, R4.reuse, 0x2, PT ;  /* 0x000000020400780c */ /* 0x040fe40003f46070 */
[C---:B------:R-:W-:Y:S02]  /*13cb0*/  ISETP.GE.U32.AND P3, PT, R4.reuse, 0x4, PT ;  /* 0x000000040400780c */ /* 0x040fe40003f66070 */
[C---:B------:R-:W-:Y:S02]  /*13cc0*/  ISETP.GE.U32.AND P4, PT, R4.reuse, 0x8, PT ;  /* 0x000000080400780c */ /* 0x040fe40003f86070 */
[----:B------:R-:W-:Y:S02]  /*13cd0*/  ISETP.GE.U32.AND P5, PT, R4, 0x10, PT ;  /* 0x000000100400780c */ /* 0x000fe40003fa6070 */
[----:B------:R-:W-:Y:S01]  /*13ce0*/  SHFL.IDX PT, R4, R9, 0x1, 0x1f ;  /* 0x00201f0009047f89 */ /* 0x000fe200000e0000 */
[----:B---3--:R-:W-:-:S05]  /*13cf0*/  IMAD R0, R6, R5, RZ ;  /* 0x0000000506007224 */ /* 0x008fca00078e02ff */
        /* <DEDUP_REMOVED lines=15> */
[----:B------:R-:W-:Y:S04]  /*13df0*/  SHFL.IDX PT, R0, R9, RZ, 0x1f ;  /* 0x00001fff09007589 */ /* 0x000fe800000e0000 */
[----:B------:R-:W1:Y:S02]  /*13e00*/  SHFL.IDX PT, R3, R2, 0x1f, 0x1f ;  /* 0x03e01f0002037f89 */ /* 0x000e6400000e0000 */
[----:B-1----:R-:W-:-:S04]  /*13e10*/  IMAD R3, R3, R8, RZ ;  /* 0x0000000803037224 */ /* 0x002fc800078e02ff */
[----:B------:R-:W-:-:S05]  /*13e20*/  IMAD.IADD R4, R4, 0x1, R3 ;  /* 0x0000000104047824 */ /* 0x000fca00078e0203 */
[----:B------:R-:W-:-:S13]  /*13e30*/  ISETP.GT.AND P6, PT, R4, R0, PT ;  /* 0x000000000400720c */ /* 0x000fda0003fc4270 */
[----:B------:R-:W-:Y:S05]  /*13e40*/  @P6 BRA `(.L_x_264) ;  /* 0x0000000000986947 */ /* 0x000fea0003800000 */
.L_x_266:
[----:B------:R-:W-:-:S04]  /*13e50*/  UIADD3 UR43, UR43, 0x1f, URZ ;  /* 0x0000001f2b2b7890 */ /* 0x000fc8000fffe03f */
[----:B------:R-:W-:-:S06]  /*13e60*/  UISETP.GE.AND UP0, UPT, UR43, UR4, UPT ;  /* 0x000000042b00728c */ /* 0x000fcc000bf06270 */
[----:B------:R-:W-:-:S13]  /*13e70*/  PLOP3.LUT P6, PT, PT, PT, UP0, 0x40, 0x0 ;  /* 0x000000000000781c */ /* 0x000fda0003fce808 */
[----:B------:R-:W-:Y:S05]  /*13e80*/  @!P6 BRA `(.L_x_265) ;  /* 0x0000000400b0e947 */ /* 0x000fea0003800000 */
[----:B------:R-:W0:Y:S01]  /*13e90*/  S2R R2, SR_TID.X ;  /* 0x0000000000027919 */ /* 0x000e220000002100 */
[----:B------:R-:W-:Y:S01]  /*13ea0*/  IMAD.MOV.U32 R5, RZ, RZ, RZ ;  /* 0x000000ffff057224 */ /* 0x000fe200078e00ff */
[----:B------:R-:W1:Y:S01]  /*13eb0*/  LDC R8, c[0x0][0xc38] ;  /* 0x00030e00ff087b82 */ /* 0x000e620000000800 */
[----:B0-----:R-:W-:-:S05]  /*13ec0*/  LOP3.LUT R2, R2, 0x1f, RZ, 0xc0, !PT ;  /* 0x0000001f02027812 */ /* 0x001fca00078ec0ff */
[----:B------:R-:W-:-:S05]  /*13ed0*/  VIADD R6, R2, UR43 ;  /* 0x0000002b02067c36 */ /* 0x000fca0008000000 */
[----:B------:R-:W-:-:S13]  /*13ee0*/  ISETP.GE.OR P6, PT, R6, UR4, !P0 ;  /* 0x0000000406007c0c */ /* 0x000fda000c7c6670 */
[----:B------:R-:W0:Y:S02]  /*13ef0*/  @!P6 LDC.64 R2, c[0x0][0xc80] ;  /* 0x00032000ff02eb82 */ /* 0x000e240000000a00 */
[----:B0-----:R-:W-:-:S05]  /*13f00*/  @!P6 IMAD.WIDE R2, R6, 0x4, R2 ;  /* 0x000000040602e825 */ /* 0x001fca00078e0202 */
[----:B------:R0:W2:Y:S02]  /*13f10*/  @!P6 LDG.E R5, desc[UR50][R2.64] ;  /* 0x000000320205e981 */ /* 0x0000a4000c1e1900 */
[----:B0-----:R-:W0:Y:S02]  /*13f20*/  @!P6 LDC.64 R2, c[0x0][0xc78] ;  /* 0x00031e00ff02eb82 */ /* 0x001e240000000a00 */
[----:B0-----:R-:W-:-:S04]  /*13f30*/  @!P6 IMAD.WIDE R2, R6, 0x4, R2 ;  /* 0x000000040602e825 */ /* 0x001fc800078e0202 */
        /* <DEDUP_REMOVED lines=18> */
[----:B------:R-:W1:Y:S02]  /*14060*/  SHFL.IDX PT, R3, R2, 0x1f, 0x1f ;  /* 0x03e01f0002037f89 */ /* 0x000e6400000e0000 */
[----:B-1----:R-:W-:-:S04]  /*14070*/  IMAD R3, R3, R8, RZ ;  /* 0x0000000803037224 */ /* 0x002fc800078e02ff */
[----:B------:R-:W-:-:S05]  /*14080*/  IMAD.IADD R4, R3, 0x1, R4 ;  /* 0x0000000103047824 */ /* 0x000fca00078e0204 */
[----:B------:R-:W-:-:S13]  /*14090*/  ISETP.GT.AND P6, PT, R4, R0, PT ;  /* 0x000000000400720c */ /* 0x000fda0003fc4270 */
[----:B------:R-:W-:Y:S05]  /*140a0*/  @!P6 BRA `(.L_x_266) ;  /* 0xfffffffc0068e947 */ /* 0x000fea000383ffff */
.L_x_264:
[----:B------:R-:W-:-:S04]  /*140b0*/  IMAD.IADD R4, R4, 0x1, -R3 ;  /* 0x0000000104047824 */ /* 0x000fc800078e0a03 */
[----:B------:R-:W-:-:S05]  /*140c0*/  IMAD R3, R2, R8, R4 ;  /* 0x0000000802037224 */ /* 0x000fca00078e0204 */
[----:B------:R-:W-:-:S13]  /*140d0*/  ISETP.GT.AND P0, PT, R3, R0, PT ;  /* 0x000000000300720c */ /* 0x000fda0003f04270 */
[----:B------:R-:W-:Y:S02]  /*140e0*/  VOTEU.ANY UR5, UPT, !P0 ;  /* 0x0000000000057886 */ /* 0x000fe400040e0100 */
[----:B------:R-:W-:Y:S01]  /*140f0*/  ISETP.NE.AND P0, PT, RZ, UR5, PT ;  /* 0x00000005ff007c0c */ /* 0x000fe2000bf05270 */
[----:B------:R-:W-:-:S06]  /*14100*/  UPOPC UR4, UR5 ;  /* 0x00000005000472bf */ /* 0x000fcc0008000000 */
[----:B------:R-:W-:-:S05]  /*14110*/  IMAD.U32 R3, RZ, RZ, UR4 ;  /* 0x00000004ff037e24 */ /* 0x000fca000f8e00ff */
[----:B------:R0:W1:Y:S04]  /*14120*/  SHFL.IDX PT, R5, R5, R3, 0x1f ;  /* 0x00001f0305057589 */ /* 0x00006800000e0000 */
[----:B------:R0:W2:Y:S01]  /*14130*/  SHFL.IDX PT, R6, R6, R3, 0x1f ;  /* 0x00001f0306067589 */ /* 0x0000a200000e0000 */
[----:B------:R-:W-:Y:S05]  /*14140*/  @!P0 BRA `(.L_x_267) ;  /* 0x00000000000c8947 */ /* 0x000fea0003800000 */
[----:B------:R-:W-:-:S06]  /*14150*/  UIADD3 UR5, UR4, -0x1, URZ ;  /* 0xffffffff04057890 */ /* 0x000fcc000fffe03f */
[----:B------:R-:W-:-:S06]  /*14160*/  IMAD.U32 R7, RZ, RZ, UR5 ;  /* 0x00000005ff077e24 */ /* 0x000fcc000f8e00ff */
[----:B------:R3:W4:Y:S02]  /*14170*/  SHFL.IDX PT, R7, R2, R7, 0x1f ;  /* 0x00001f0702077589 */ /* 0x00072400000e0000 */
.L_x_267:
[----:B----4-:R-:W-:Y:S01]  /*14180*/  IMAD R8, R7, R8, R4 ;  /* 0x0000000807087224 */ /* 0x010fe200078e0204 */
[-C--:B-1----:R-:W-:Y:S01]  /*14190*/  IABS R4, R5.reuse ;  /* 0x0000000500047213 */ /* 0x082fe20000000000 */
[----:B------:R-:W-:Y:S02]  /*141a0*/  UIADD3 UR43, UR4, UR43, URZ ;  /* 0x0000002b042b7290 */ /* 0x000fe4000fffe03f */
[----:B------:R-:W-:Y:S01]  /*141b0*/  IMAD.IADD R0, R0, 0x1, -R8 ;  /* 0x0000000100007824 */ /* 0x000fe200078e0a08 */
[----:B---3--:R-:W1:Y:S01]  /*141c0*/  I2F.RP R2, R4 ;  /* 0x0000000400027306 */ /* 0x008e620000209400 */
[----:B------:R3:W-:Y:S02]  /*141d0*/  STL [R1+0x10], R8 ;  /* 0x0000100801007387 */ /* 0x0007e40000100800 */
[----:B---3--:R-:W-:-:S05]  /*141e0*/  IABS R8, R5 ;  /* 0x0000000500087213 */ /* 0x008fca0000000000 */
[----:B-1----:R-:W1:Y:S01]  /*141f0*/  MUFU.RCP R2, R2 ;  /* 0x0000000200027308 */ /* 0x002e620000001000 */
[----:B------:R-:W-:Y:S02]  /*14200*/  IMAD.MOV R8, RZ, RZ, -R8 ;  /* 0x000000ffff087224 */ /* 0x000fe400078e0a08 */
[----:B-1----:R-:W-:-:S05]  /*14210*/  VIADD R2, R2, 0xffffffe ;  /* 0x0ffffffe02027836 */ /* 0x002fca0000000000 */
[----:B0-----:R-:W0:Y:S02]  /*14220*/  F2I.FTZ.U32.TRUNC.NTZ R3, R2 ;  /* 0x0000000200037305 */ /* 0x001e24000021f000 */
[----:B0-----:R-:W-:-:S04]  /*14230*/  IMAD.MOV R2, RZ, RZ, -R3 ;  /* 0x000000ffff027224 */ /* 0x001fc800078e0a03 */
[----:B------:R-:W-:Y:S02]  /*14240*/  IMAD R7, R2, R4, RZ ;  /* 0x0000000402077224 */ /* 0x000fe400078e02ff */
[----:B------:R-:W-:-:S04]  /*14250*/  IMAD.MOV.U32 R2, RZ, RZ, RZ ;  /* 0x000000ffff027224 */ /* 0x000fc800078e00ff */
[----:B------:R-:W-:Y:S01]  /*14260*/  IMAD.HI.U32 R2, R3, R7, R2 ;  /* 0x0000000703027227 */ /* 0x000fe200078e0002 */
[----:B------:R-:W-:-:S05]  /*14270*/  IABS R3, R0 ;  /* 0x0000000000037213 */ /* 0x000fca0000000000 */
[----:B------:R-:W-:-:S04]  /*14280*/  IMAD.HI.U32 R7, R2, R3, RZ ;  /* 0x0000000302077227 */ /* 0x000fc800078e00ff */
[----:B------:R-:W-:-:S05]  /*14290*/  IMAD R3, R7, R8, R3 ;  /* 0x0000000807037224 */ /* 0x000fca00078e0203 */
[----:B------:R-:W-:-:S13]  /*142a0*/  ISETP.GT.U32.AND P1, PT, R4, R3, PT ;  /* 0x000000030400720c */ /* 0x000fda0003f24070 */
[----:B------:R-:W-:Y:S02]  /*142b0*/  @!P1 IMAD.IADD R3, R3, 0x1, -R4 ;  /* 0x0000000103039824 */ /* 0x000fe400078e0a04 */
[----:B------:R-:W-:Y:S01]  /*142c0*/  @!P1 VIADD R7, R7, 0x1 ;  /* 0x0000000107079836 */ /* 0x000fe20000000000 */
[----:B------:R-:W-:Y:S02]  /*142d0*/  ISETP.NE.AND P1, PT, R5, RZ, PT ;  /* 0x000000ff0500720c */ /* 0x000fe40003f25270 */
[----:B------:R-:W-:Y:S02]  /*142e0*/  ISETP.GE.U32.AND P0, PT, R3, R4, PT ;  /* 0x000000040300720c */ /* 0x000fe40003f06070 */
[----:B--2---:R-:W-:-:S04]  /*142f0*/  IABS R4, R6 ;  /* 0x0000000600047213 */ /* 0x004fc80000000000 */
[----:B------:R-:W0:Y:S07]  /*14300*/  I2F.RP R2, R4 ;  /* 0x0000000400027306 */ /* 0x000e2e0000209400 */
[----:B------:R-:W-:Y:S01]  /*14310*/  @P0 VIADD R7, R7, 0x1 ;  /* 0x0000000107070836 */ /* 0x000fe20000000000 */
[----:B0-----:R-:W0:Y:S02]  /*14320*/  MUFU.RCP R2, R2 ;  /* 0x0000000200027308 */ /* 0x001e240000001000 */
[----:B0-----:R-:W-:-:S06]  /*14330*/  VIADD R2, R2, 0xffffffe ;  /* 0x0ffffffe02027836 */ /* 0x001fcc0000000000 */
[----:B------:R-:W0:Y:S02]  /*14340*/  F2I.FTZ.U32.TRUNC.NTZ R3, R2 ;  /* 0x0000000200037305 */ /* 0x000e24000021f000 */
[----:B0-----:R-:W-:-:S04]  /*14350*/  IMAD.MOV R2, RZ, RZ, -R3 ;  /* 0x000000ffff027224 */ /* 0x001fc800078e0a03 */
[----:B------:R-:W-:Y:S02]  /*14360*/  IMAD R8, R2, R4, RZ ;  /* 0x0000000402087224 */ /* 0x000fe400078e02ff */
[----:B------:R-:W-:-:S04]  /*14370*/  IMAD.MOV.U32 R2, RZ, RZ, RZ ;  /* 0x000000ffff027224 */ /* 0x000fc800078e00ff */
[----:B------:R-:W-:Y:S01]  /*14380*/  IMAD.HI.U32 R2, R3, R8, R2 ;  /* 0x0000000803027227 */ /* 0x000fe200078e0002 */
[----:B------:R-:W-:Y:S02]  /*14390*/  LOP3.LUT R3, R0, R5, RZ, 0x3c, !PT ;  /* 0x0000000500037212 */ /* 0x000fe400078e3cff */
[----:B------:R-:W-:Y:S02]  /*143a0*/  IABS R8, R6 ;  /* 0x0000000600087213 */ /* 0x000fe40000000000 */
[----:B------:R-:W-:-:S03]  /*143b0*/  ISETP.GE.AND P2, PT, R3, RZ, PT ;  /* 0x000000ff0300720c */ /* 0x000fc60003f46270 */
[----:B------:R-:W-:-:S10]  /*143c0*/  IMAD.MOV R8, RZ, RZ, -R8 ;  /* 0x000000ffff087224 */ /* 0x000fd400078e0a08 */
[----:B------:R-:W-:Y:S01]  /*143d0*/  @!P2 IMAD.MOV R7, RZ, RZ, -R7 ;  /* 0x000000ffff07a224 */ /* 0x000fe200078e0a07 */
[----:B------:R-:W-:-:S04]  /*143e0*/  @!P1 LOP3.LUT R7, RZ, R5, RZ, 0x33, !PT ;  /* 0x00000005ff079212 */ /* 0x000fc800078e33ff */
[-C--:B------:R-:W-:Y:S01]  /*143f0*/  IABS R3, R7.reuse ;  /* 0x0000000700037213 */ /* 0x080fe20000000000 */
[----:B------:R-:W-:-:S04]  /*14400*/  IMAD R5, R5, R7, RZ ;  /* 0x0000000705057224 */ /* 0x000fc800078e02ff */
[----:B------:R-:W-:-:S04]  /*14410*/  IMAD.HI.U32 R2, R2, R3, RZ ;  /* 0x0000000302027227 */ /* 0x000fc800078e00ff */
[----:B------:R-:W-:-:S05]  /*14420*/  IMAD R3, R2, R8, R3 ;  /* 0x0000000802037224 */ /* 0x000fca00078e0203 */
[----:B------:R-:W-:-:S13]  /*14430*/  ISETP.GT.U32.AND P1, PT, R4, R3, PT ;  /* 0x000000030400720c */ /* 0x000fda0003f24070 */
[----:B------:R-:W-:Y:S02]  /*14440*/  @!P1 IMAD.IADD R3, R3, 0x1, -R4 ;  /* 0x0000000103039824 */ /* 0x000fe400078e0a04 */
[----:B------:R-:W-:Y:S01]  /*14450*/  @!P1 VIADD R2, R2, 0x1 ;  /* 0x0000000102029836 */ /* 0x000fe20000000000 */
[----:B------:R-:W-:Y:S02]  /*14460*/  ISETP.NE.AND P1, PT, R6, RZ, PT ;  /* 0x000000ff0600720c */ /* 0x000fe40003f25270 */
[----:B------:R-:W-:Y:S01]  /*14470*/  ISETP.GE.U32.AND P0, PT, R3, R4, PT ;  /* 0x000000040300720c */ /* 0x000fe20003f06070 */
[----:B------:R-:W-:Y:S01]  /*14480*/  IMAD.IADD R4, R0, 0x1, -R5 ;  /* 0x0000000100047824 */ /* 0x000fe200078e0a05 */
[----:B------:R-:W-:-:S04]  /*14490*/  LOP3.LUT R3, R7, R6, RZ, 0x3c, !PT ;  /* 0x0000000607037212 */ /* 0x000fc800078e3cff */
[----:B------:R-:W-:-:S07]  /*144a0*/  ISETP.GE.AND P2, PT, R3, RZ, PT ;  /* 0x000000ff0300720c */ /* 0x000fce0003f46270 */
[----:B------:R-:W-:-:S06]  /*144b0*/  @P0 VIADD R2, R2, 0x1 ;  /* 0x0000000102020836 */ /* 0x000fcc0000000000 */
        /* <DEDUP_REMOVED lines=9> */
.L_x_265:
[----:B------:R0:W-:Y:S01]  /*14550*/  STL [R1+0x10], R0 ;  /* 0x0000100001007387 */ /* 0x0001e20000100800 */
[----:B------:R-:W-:-:S03]  /*14560*/  ULDC UR43, c[0x0][0xc3c] ;  /* 0x00030f00002b7ab9 */ /* 0x000fc60000000800 */
[----:B------:R0:W-:Y:S04]  /*14570*/  STL [R1+0x14], RZ ;  /* 0x000014ff01007387 */ /* 0x0001e80000100800 */
[----:B------:R0:W-:Y:S02]  /*14580*/  STL [R1+0x18], RZ ;  /* 0x000018ff01007387 */ /* 0x0001e40000100800 */
.L_x_268:
[----:B------:R-:W2:Y:S04]  /*14590*/  LDL R2, [R1+0x18] ;  /* 0x0000180001027983 */ /* 0x000ea80000100800 */
[----:B------:R-:W3:Y:S04]  /*145a0*/  LDL R3, [R1+0x14] ;  /* 0x0000140001037983 */ /* 0x000ee80000100800 */
[----:B-1----:R-:W4:Y:S01]  /*145b0*/  LDL R4, [R1+0x10] ;  /* 0x0000100001047983 */ /* 0x002f220000100800 */
[----:B0-----:R-:W0:Y:S02]  /*145c0*/  S2R R0, SR_TID.X ;  /* 0x0000000000007919 */ /* 0x001e240000002100 */
[----:B0-----:R-:W-:Y:S01]  /*145d0*/  LOP3.LUT R0, R0, 0x1f, RZ, 0xc0, !PT ;  /* 0x0000001f00007812 */ /* 0x001fe200078ec0ff */
[----:B------:R-:W-:Y:S03]  /*145e0*/  BAR.SYNC.DEFER_BLOCKING 0x4, 0x180 ;  /* 0x0106000000007b1d */ /* 0x000fe60000010000 */
[----:B------:R-:W-:-:S13]  /*145f0*/  ISETP.NE.AND P0, PT, R0, RZ, PT ;  /* 0x000000ff0000720c */ /* 0x000fda0003f05270 */
[----:B------:R-:W0:Y:S01]  /*14600*/  @!P0 S2R R0, SR_CgaCtaId ;  /* 0x0000000000008919 */ /* 0x000e220000008800 */
[----:B--2---:R-:W-:Y:S01]  /*14610*/  IMAD.MOV.U32 R6, RZ, RZ, R2 ;  /* 0x000000ffff067224 */ /* 0x004fe200078e0002 */
[----:B------:R-:W-:-:S04]  /*14620*/  @!P0 MOV R2, 0x400 ;  /* 0x0000040000028802 */ /* 0x000fc80000000f00 */
[----:B0-----:R-:W-:Y:S01]  /*14630*/  @!P0 LEA R17, R0, R2, 0x18 ;  /* 0x0000000200118211 */ /* 0x001fe200078ec0ff */
[----:B------:R-:W-:Y:S02]  /*14640*/  IMAD.U32 R0, RZ, RZ, UR43 ;  /* 0x0000002bff007e24 */ /* 0x000fe4000f8e00ff */
[----:B---3--:R-:W-:Y:S02]  /*14650*/  IMAD.MOV.U32 R5, RZ, RZ, R3 ;  /* 0x000000ffff057224 */ /* 0x008fe400078e0003 */
[----:B------:R-:W-:-:S05]  /*14660*/  @!P0 IMAD.MOV.U32 R7, RZ, RZ, R0 ;  /* 0x000000ffff078224 */ /* 0x000fca00078e0000 */
[----:B----4-:R2:W-:Y:S01]  /*14670*/  @!P0 STS.128 [R17+0x388d0], R4 ;  /* 0x0388d00411008388 */ /* 0x0105e20000000c00 */
[----:B------:R-:W-:Y:S06]  /*14680*/  BAR.ARV 0x5, 0x180 ;  /* 0x0146000000007b1d */ /* 0x000fec0000002000 */
.L_x_263:
[----:B------:R-:W-:Y:S02]  /*14690*/  ULDC UR4, c[0x0][0xc3c] ;  /* 0x00030f0000047ab9 */ /* 0x000fe40000000800 */
[----:B------:R-:W-:-:S06]  /*146a0*/  UISETP.GE.AND UP0, UPT, UR43, UR4, UPT ;  /* 0x000000042b00728c */ /* 0x000fcc000bf06270 */
[----:B------:R-:W-:-:S13]  /*146b0*/  PLOP3.LUT P0, PT, PT, PT, UP0, 0x80, 0x0 ;  /* 0x000000000000781c */ /* 0x000fda0003f0f008 */
[----:B------:R-:W-:Y:S05]  /*146c0*/  @!P0 BRA `(.L_x_269) ;  /* 0xffffffac00208947 */ /* 0x000fea000383ffff */
.L_x_199:
[----:B------:R-:W3:Y:S01]  /*146d0*/  LDL.LU R0, [R1+0x40] ;  /* 0x0000400001007983 */ /* 0x000ee20000300800 */
[----:B------:R-:W-:Y:S01]  /*146e0*/  BSSY B0, `(.L_x_270) ;  /* 0x000000b000007945 */ /* 0x000fe20003800000 */
[----:B-12---:R-:W1:Y:S01]  /*146f0*/  S2R R5, SR_CgaCtaId ;  /* 0x0000000000057919 */ /* 0x006e620000008800 */
[----:B---3--:R-:W-:-:S05]  /*14700*/  VIADD R0, R0, 0x1 ;  /* 0x0000000100007836 */ /* 0x008fca0000000000 */
[----:B0-----:R-:W-:-:S04]  /*14710*/  LEA.HI R2, R0, R0, RZ, 0x1 ;  /* 0x0000000000027211 */ /* 0x001fc800078f08ff */
[----:B------:R-:W-:-:S05]  /*14720*/  LOP3.LUT R3, R2, 0xfffffffe, RZ, 0xc0, !PT ;  /* 0xfffffffe02037812 */ /* 0x000fca00078ec0ff */
[----:B------:R-:W-:Y:S01]  /*14730*/  IMAD.IADD R3, R0, 0x1, -R3 ;  /* 0x0000000100037824 */ /* 0x000fe200078e0a03 */
[----:B------:R-:W-:-:S04]  /*14740*/  MOV R0, 0x400 ;  /* 0x0000040000007802 */ /* 0x000fc80000000f00 */
[----:B-1----:R-:W-:Y:S02]  /*14750*/  LEA R0, R5, R0, 0x18 ;  /* 0x0000000005007211 */ /* 0x002fe400078ec0ff */
[----:B------:R-:W-:-:S04]  /*14760*/  SHF.L.U32 R3, R3, 0x1f, RZ ;  /* 0x0000001f03037819 */ /* 0x000fc800000006ff */
[----:B------:R-:W0:Y:S02]  /*14770*/  SYNCS.PHASECHK.TRANS64.TRYWAIT P0, [R0+URZ+0x38820], R3 ;  /* 0x03882003000075a7 */ /* 0x000e24000800017f */
[----:B0-----:R-:W-:Y:S05]  /*14780*/  @!P0 BRA `(.L_x_271) ;  /* 0x0000001000f88947 */ /* 0x001fea0003800000 */
.L_x_318:
[----:B------:R-:W-:Y:S05]  /*14790*/  BSYNC B0 ;  /* 0x0000000000007941 */ /* 0x000fea0003800000 */
.L_x_270:
[----:B------:R-:W-:-:S03]  /*147a0*/  UMOV UR4, 0xffffffff ;  /* 0xffffffff00047882 */ /* 0x000fc60000000000 */
[----:B------:R-:W-:Y:S05]  /*147b0*/  BRA.DIV UR4, `(.L_x_272) ;  /* 0x0000001604007947 */ /* 0x000fea000b800000 */
[----:B------:R-:W1:Y:S02]  /*147c0*/  S2R R2, SR_TID.X ;  /* 0x0000000000027919 */ /* 0x000e640000002100 */
[----:B-1----:R-:W-:-:S04]  /*147d0*/  SHF.R.U32.HI R2, RZ, 0x5, R2 ;  /* 0x00000005ff027819 */ /* 0x002fc80000011602 */
[----:B------:R-:W-:-:S05]  /*147e0*/  LOP3.LUT R2, R2, 0x3, RZ, 0xc0, !PT ;  /* 0x0000000302027812 */ /* 0x000fca00078ec0ff */
[----:B------:R1:W2:Y:S02]  /*147f0*/  SHFL.IDX PT, R14, R2, RZ, 0x1f ;  /* 0x00001fff020e7589 */ /* 0x0002a400000e0000 */
.L_x_321:
[----:B--2---:R-:W-:Y:S01]  /*14800*/  ISETP.NE.AND P0, PT, R14, RZ, PT ;  /* 0x000000ff0e00720c */ /* 0x004fe20003f05270 */
[----:B------:R-:W-:-:S12]  /*14810*/  BSSY B0, `(.L_x_273) ;  /* 0x000002e000007945 */ /* 0x000fd80003800000 */
[----:B------:R-:W-:Y:S05]  /*14820*/  @P0 BRA `(.L_x_274) ;  /* 0x0000000000b00947 */ /* 0x000fea0003800000 */
[----:B------:R-:W-:-:S03]  /*14830*/  UMOV UR4, 0xffffffff ;  /* 0xffffffff00047882 */ /* 0x000fc60000000000 */
[----:B------:R-:W-:Y:S05]  /*14840*/  BRA.DIV UR4, `(.L_x_275) ;  /* 0x0000001604107947 */ /* 0x000fea000b800000 */
[----:B------:R-:W-:-:S13]  /*14850*/  ELECT P6, URZ, PT ;  /* 0x00000000003f782f */ /* 0x000fda00038c0000 */
.L_x_324:
[----:B------:R-:W-:Y:S05]  /*14860*/  @!P6 BRA `(.L_x_274) ;  /* 0x0000000000a0e947 */ /* 0x000fea0003800000 */
[----:B------:R-:W-:-:S06]  /*14870*/  ULOP3.LUT UR4, UR38, 0x2, URZ, 0xfc, !UPT ;  /* 0x0000000226047892 */ /* 0x000fcc000f8efc3f */
[----:B-1----:R-:W-:-:S05]  /*14880*/  IMAD.U32 R2, RZ, RZ, UR4 ;  /* 0x00000004ff027e24 */ /* 0x002fca000f8e00ff */
[----:B------:R-:W-:-:S13]  /*14890*/  ISETP.NE.AND P0, PT, R2, 0x3, PT ;  /* 0x000000030200780c */ /* 0x000fda0003f05270 */
[----:B------:R-:W-:Y:S05]  /*148a0*/  @!P0 BRA `(.L_x_276) ;  /* 0x0000000000048947 */ /* 0x000fea0003800000 */
[----:B------:R-:W-:Y:S01]  /*148b0*/  BPT.TRAP 0x1 ;  /* 0x000000040000795c */ /* 0x000fe20000300000 */
.L_x_276:
[----:B0-----:R-:W2:Y:S04]  /*148c0*/  LDL R3, [R1+0x4] ;  /* 0x0000040001037983 */ /* 0x001ea80000100800 */
[----:B------:R-:W3:Y:S01]  /*148d0*/  LDL.LU R7, [R1+0xc] ;  /* 0x00000c0001077983 */ /* 0x000ee20000300800 */
[----:B------:R-:W-:-:S04]  /*148e0*/  VIADD R2, R0, 0x38840 ;  /* 0x0003884000027836 */ /* 0x000fc80000000000 */
[C---:B--2---:R-:W-:Y:S02]  /*148f0*/  IMAD R6, R3.reuse, 0x8, R2 ;  /* 0x0000000803067824 */ /* 0x044fe400078e0202 */
[----:B------:R-:W-:Y:S01]  /*14900*/  VIADD R3, R3, 0x1 ;  /* 0x0000000103037836 */ /* 0x000fe20000000000 */
[----:B---3--:R-:W-:-:S04]  /*14910*/  SHF.L.U32 R5, R7, 0x1f, RZ ;  /* 0x0000001f07057819 */ /* 0x008fc800000006ff */
[C---:B------:R-:W-:Y:S01]  /*14920*/  ISETP.NE.AND P2, PT, R3.reuse, 0x2, PT ;  /* 0x000000020300780c */ /* 0x040fe20003f45270 */
[----:B------:R-:W0:Y:S03]  /*14930*/  SYNCS.PHASECHK.TRANS64.TRYWAIT P1, [R6+URZ], R5 ;  /* 0x00000005060075a7 */ /* 0x000e26000802017f */
[----:B------:R-:W-:Y:S02]  /*14940*/  SEL R4, RZ, 0x1, P2 ;  /* 0x00000001ff047807 */ /* 0x000fe40001000000 */
[----:B------:R-:W-:Y:S02]  /*14950*/  SEL R3, R3, RZ, P2 ;  /* 0x000000ff03037207 */ /* 0x000fe40001000000 */
[----:B------:R-:W-:-:S03]  /*14960*/  LOP3.LUT R4, R7, R4, RZ, 0x3c, !PT ;  /* 0x0000000407047212 */ /* 0x000fc600078e3cff */
[----:B------:R-:W-:Y:S01]  /*14970*/  IMAD R7, R3, 0x8, R2 ;  /* 0x0000000803077824 */ /* 0x000fe200078e0202 */
[----:B------:R-:W-:Y:S01]  /*14980*/  SHF.L.U32 R2, R4, 0x1f, RZ ;  /* 0x0000001f04027819 */ /* 0x000fe200000006ff */
[----:B0-----:R-:W-:Y:S06]  /*14990*/  @!P1 BRA `(.L_x_277) ;  /* 0x0000001000dc9947 */ /* 0x001fec0003800000 */
.L_x_325:
[----:B------:R-:W1:Y:S02]  /*149a0*/  SYNCS.PHASECHK.TRANS64.TRYWAIT P1, [R7+URZ], R2 ;  /* 0x00000002070075a7 */ /* 0x000e64000802017f */
[----:B-1----:R-:W-:Y:S05]  /*149b0*/  @!P1 BRA `(.L_x_278) ;  /* 0x0000001000e89947 */ /* 0x002fea0003800000 */
.L_x_326:
[----:B------:R-:W-:Y:S05]  /*149c0*/  @!P0 BRA `(.L_x_279) ;  /* 0x0000000000048947 */ /* 0x000fea0003800000 */
[----:B------:R-:W-:Y:S01]  /*149d0*/  BPT.TRAP 0x1 ;  /* 0x000000040000795c */ /* 0x000fe20000300000 */
.L_x_279:
[----:B------:R-:W2:Y:S02]  /*149e0*/  LDL.LU R4, [R1+0x4] ;  /* 0x0000040001047983 */ /* 0x000ea40000300800 */
[----:B--2---:R-:W-:-:S04]  /*149f0*/  IMAD R4, R4, 0x8, R0 ;  /* 0x0000000804047824 */ /* 0x004fc800078e0200 */
[----:B------:R-:W2:Y:S02]  /*14a00*/  SYNCS.PHASECHK.TRANS64.TRYWAIT P1, [R4+URZ+0x38860], R5 ;  /* 0x03886005040075a7 */ /* 0x000ea4000802017f */
[----:B--2---:R-:W-:Y:S05]  /*14a10*/  @!P1 BRA `(.L_x_280) ;  /* 0x0000001000e49947 */ /* 0x004fea0003800000 */
.L_x_327:
[----:B------:R-:W-:Y:S05]  /*14a20*/  @!P0 BRA `(.L_x_281) ;  /* 0x0000000000048947 */ /* 0x000fea0003800000 */
[----:B------:R-:W-:Y:S01]  /*14a30*/  BPT.TRAP 0x1 ;  /* 0x000000040000795c */ /* 0x000fe20000300000 */
.L_x_281:
[----:B------:R-:W-:-:S04]  /*14a40*/  IMAD R3, R3, 0x8, R0 ;  /* 0x0000000803037824 */ /* 0x000fc800078e0200 */
[----:B------:R-:W3:Y:S02]  /*14a50*/  SYNCS.PHASECHK.TRANS64.TRYWAIT P1, [R3+URZ+0x38860], R2 ;  /* 0x03886002030075a7 */ /* 0x000ee4000802017f */
[----:B---3--:R-:W-:Y:S05]  /*14a60*/  @!P1 BRA `(.L_x_282) ;  /* 0x0000001000e49947 */ /* 0x008fea0003800000 */
.L_x_328:
[----:B------:R-:W-:Y:S05]  /*14a70*/  @!P0 BRA `(.L_x_283) ;  /* 0x0000000000048947 */ /* 0x000fea0003800000 */
[----:B------:R-:W-:Y:S01]  /*14a80*/  BPT.TRAP 0x1 ;  /* 0x000000040000795c */ /* 0x000fe20000300000 */
.L_x_283:
[----:B------:R-:W4:Y:S02]  /*14a90*/  SYNCS.PHASECHK.TRANS64.TRYWAIT P0, [R4+URZ+0x38880], R5 ;  /* 0x03888005040075a7 */ /* 0x000f24000800017f */
[----:B----4-:R-:W-:Y:S05]  /*14aa0*/  @!P0 BRA `(.L_x_284) ;  /* 0x0000001000e88947 */ /* 0x010fea0003800000 */
.L_x_285:
[----:B------:R0:W0:Y:S02]  /*14ab0*/  SYNCS.PHASECHK.TRANS64.TRYWAIT P0, [R3+URZ+0x38880], R2 ;  /* 0x03888002030075a7 */ /* 0x000024000800017f */
[----:B0-----:R-:W-:Y:S05]  /*14ac0*/  @!P0 NANOSLEEP.SYNCS 0x989680 ;  /* 0x009896800000895d */ /* 0x001fea0003900000 */
[----:B------:R-:W0:Y:S02]  /*14ad0*/  @!P0 SYNCS.PHASECHK.TRANS64 P0, [R3+URZ+0x38880], R2 ;  /* 0x03888002030085a7 */ /* 0x000e24000800007f */
[----:B0-----:R-:W-:Y:S05]  /*14ae0*/  @!P0 BRA `(.L_x_285) ;  /* 0xfffffffc00f08947 */ /* 0x001fea000383ffff */
.L_x_274:
[----:B------:R-:W-:Y:S05]  /*14af0*/  BSYNC B0 ;  /* 0x0000000000007941 */ /* 0x000fea0003800000 */
.L_x_273:
[----:B------:R-:W-:Y:S05]  /*14b00*/  EXIT ;  /* 0x000000000000794d */ /* 0x000fea0003800000 */
.L_x_148:
[----:B0-----:R0:W1:Y:S02]  /*14b10*/  SYNCS.PHASECHK.TRANS64.TRYWAIT P1, [R0+URZ+0x38800], R3 ;  /* 0x03880003000075a7 */ /* 0x001064000802017f */
[----:B-1----:R-:W-:Y:S05]  /*14b20*/  @!P1 NANOSLEEP.SYNCS 0x989680 ;  /* 0x009896800000995d */ /* 0x002fea0003900000 */
[----:B------:R-:W1:Y:S02]  /*14b30*/  @!P1 SYNCS.PHASECHK.TRANS64 P1, [R0+URZ+0x38800], R3 ;  /* 0x03880003000095a7 */ /* 0x000e64000802007f */
[----:B-1----:R-:W-:Y:S05]  /*14b40*/  @!P1 BRA `(.L_x_148) ;  /* 0xfffffffc00f09947 */ /* 0x002fea000383ffff */
[----:B------:R-:W-:Y:S05]  /*14b50*/  BRA `(.L_x_286) ;  /* 0xfffffed400ac7947 */ /* 0x000fea000383ffff */
.L_x_152:
[----:B0-----:R0:W2:Y:S02]  /*14b60*/  SYNCS.PHASECHK.TRANS64.TRYWAIT P1, [R5+URZ+0x38830], R4 ;  /* 0x03883004050075a7 */ /* 0x0010a4000802017f */
[----:B--2---:R-:W-:Y:S05]  /*14b70*/  @!P1 NANOSLEEP.SYNCS 0x989680 ;  /* 0x009896800000995d */ /* 0x004fea0003900000 */
[----:B------:R-:W2:Y:S02]  /*14b80*/  @!P1 SYNCS.PHASECHK.TRANS64 P1, [R5+URZ+0x38830], R4 ;  /* 0x03883004050095a7 */ /* 0x000ea4000802007f */
[----:B--2---:R-:W-:Y:S05]  /*14b90*/  @!P1 BRA `(.L_x_152) ;  /* 0xfffffffc00f09947 */ /* 0x004fea000383ffff */
[----:B------:R-:W-:Y:S05]  /*14ba0*/  BRA `(.L_x_151) ;  /* 0xfffffed400d47947 */ /* 0x000fea000383ffff */
.L_x_157:
[----:B-1----:R-:W-:-:S04]  /*14bb0*/  IMAD.U32 R3, RZ, RZ, UR6 ;  /* 0x00000006ff037e24 */ /* 0x002fc8000f8e00ff */
[----:B------:R1:W2:Y:S03]  /*14bc0*/  SYNCS.PHASECHK.TRANS64.TRYWAIT P1, [R3+URZ+0x38830], R0 ;  /* 0x03883000030075a7 */ /* 0x0002a6000802017f */
[----:B--2---:R-:W-:Y:S05]  /*14bd0*/  @!P1 NANOSLEEP.SYNCS 0x989680 ;  /* 0x009896800000995d */ /* 0x004fea0003900000 */
[----:B------:R-:W2:Y:S02]  /*14be0*/  @!P1 SYNCS.PHASECHK.TRANS64 P1, [R3+URZ+0x38830], R0 ;  /* 0x03883000030095a7 */ /* 0x000ea4000802007f */
[----:B--2---:R-:W-:Y:S05]  /*14bf0*/  @!P1 BRA `(.L_x_157) ;  /* 0xfffffffc00ec9947 */ /* 0x004fea000383ffff */
[----:B------:R-:W-:Y:S05]  /*14c00*/  BRA `(.L_x_154) ;  /* 0xffffff0000a47947 */ /* 0x000fea000383ffff */
.L_x_161:
[----:B-1----:R-:W-:-:S04]  /*14c10*/  IMAD.U32 R2, RZ, RZ, UR6 ;  /* 0x00000006ff027e24 */ /* 0x002fc8000f8e00ff */
[----:B------:R1:W2:Y:S03]  /*14c20*/  SYNCS.PHASECHK.TRANS64.TRYWAIT P1, [R2+URZ+0x38850], R0 ;  /* 0x03885000020075a7 */ /* 0x0002a6000802017f */
[----:B--2---:R-:W-:Y:S05]  /*14c30*/  @!P1 NANOSLEEP.SYNCS 0x989680 ;  /* 0x009896800000995d */ /* 0x004fea0003900000 */
[----:B------:R-:W2:Y:S02]  /*14c40*/  @!P1 SYNCS.PHASECHK.TRANS64 P1, [R2+URZ+0x38850], R0 ;  /* 0x03885000020095a7 */ /* 0x000ea4000802007f */
[----:B--2---:R-:W-:Y:S05]  /*14c50*/  @!P1 BRA `(.L_x_161) ;  /* 0xfffffffc00ec9947 */ /* 0x004fea000383ffff */
[----:B------:R-:W-:Y:S05]  /*14c60*/  BRA `(.L_x_158) ;  /* 0xffffff0400847947 */ /* 0x000fea000383ffff */
.L_x_167:
[----:B--2---:R2:W3:Y:S02]  /*14c70*/  SYNCS.PHASECHK.TRANS64.TRYWAIT P1, [R7+URZ+0x38850], R8 ;  /* 0x03885008070075a7 */ /* 0x0044e4000802017f */
[----:B---3--:R-:W-:Y:S05]  /*14c80*/  @!P1 NANOSLEEP.SYNCS 0x989680 ;  /* 0x009896800000995d */ /* 0x008fea0003900000 */
[----:B------:R-:W3:Y:S02]  /*14c90*/  @!P1 SYNCS.PHASECHK.TRANS64 P1, [R7+URZ+0x38850], R8 ;  /* 0x03885008070095a7 */ /* 0x000ee4000802007f */
[----:B---3--:R-:W-:Y:S05]  /*14ca0*/  @!P1 BRA `(.L_x_167) ;  /* 0xfffffffc00f09947 */ /* 0x008fea000383ffff */
[----:B------:R-:W-:Y:S05]  /*14cb0*/  BRA `(.L_x_166) ;  /* 0xffffff2400887947 */ /* 0x000fea000383ffff */
.L_x_215:
[----:B------:R-:W-:Y:S02]  /*14cc0*/  IMAD.MOV.U32 R13, RZ, RZ, R0 ;  /* 0x000000ffff0d7224 */ /* 0x000fe400078e0000 */
[----:B------:R-:W-:Y:S02]  /*14cd0*/  IMAD.MOV.U32 R12, RZ, RZ, RZ ;  /* 0x000000ffff0c7224 */ /* 0x000fe400078e00ff */
[----:B------:R-:W-:Y:S02]  /*14ce0*/  IMAD.MOV.U32 R11, RZ, RZ, 0x1f ;  /* 0x0000001fff0b7424 */ /* 0x000fe400078e00ff */
[----:B------:R-:W-:-:S07]  /*14cf0*/  IMAD.MOV.U32 R15, RZ, RZ, -0x1 ;  /* 0xffffffffff0f7424 */ /* 0x000fce00078e00ff */
[----:B--2---:R-:W-:Y:S05]  /*14d00*/  WARPSYNC.COLLECTIVE R15, `(.L_x_287) ;  /* 0x000000000f087348 */ /* 0x004fea0003c00000 */
[----:B------:R0:W1:Y:S02]  /*14d10*/  SHFL.IDX P6, R14, R13, R12, R11 ;  /* 0x0000000c0d0e7389 */ /* 0x00006400000c000b */
[----:B012---:R-:W-:Y:S01]  /*14d20*/  ENDCOLLECTIVE ;  /* 0x000000000000791b */ /* 0x007fe20003800000 */
.L_x_287:
[----:B------:R-:W-:Y:S05]  /*14d30*/  BRA `(.L_x_288) ;  /* 0xffffffb400a07947 */ /* 0x000fea000383ffff */
.L_x_217:
[----:B------:R-:W-:Y:S01]  /*14d40*/  BSSY B0, `(.L_x_289) ;  /* 0x0000006000007945 */ /* 0x000fe20003800000 */
[----:B------:R-:W-:-:S07]  /*14d50*/  IMAD.MOV.U32 R15, RZ, RZ, -0x1 ;  /* 0xffffffffff0f7424 */ /* 0x000fce00078e00ff */
[----:B--2---:R-:W-:Y:S05]  /*14d60*/  WARPSYNC.COLLECTIVE R15, `(.L_x_290) ;  /* 0x000000000f0c7348 */ /* 0x004fea0003c00000 */
[----:B------:R-:W-:Y:S02]  /*14d70*/  ELECT P6, UR62, PT ;  /* 0x00000000003e782f */ /* 0x000fe400038c0000 */
[----:B------:R-:W-:Y:S01]  /*14d80*/  MOV R14, UR62 ;  /* 0x0000003e000e7c02 */ /* 0x000fe20008000f00 */
[----:B--2---:R-:W-:Y:S10]  /*14d90*/  ENDCOLLECTIVE ;  /* 0x000000000000791b */ /* 0x004ff40003800000 */
.L_x_290:
[----:B------:R-:W-:Y:S05]  /*14da0*/  BSYNC B0 ;  /* 0x0000000000007941 */ /* 0x000fea0003800000 */
.L_x_289:
[----:B------:R-:W-:Y:S05]  /*14db0*/  BRA `(.L_x_291) ;  /* 0xffffffb400ac7947 */ /* 0x000fea000383ffff */
.L_x_219:
[----:B0-----:R0:W1:Y:S02]  /*14dc0*/  SYNCS.PHASECHK.TRANS64.TRYWAIT P0, [R2+URZ+0x38880], R4 ;  /* 0x03888004020075a7 */ /* 0x001064000800017f */
[----:B-1----:R-:W-:Y:S05]  /*14dd0*/  @!P0 NANOSLEEP.SYNCS 0x989680 ;  /* 0x009896800000895d */ /* 0x002fea0003900000 */
[----:B------:R-:W1:Y:S02]  /*14de0*/  @!P0 SYNCS.PHASECHK.TRANS64 P0, [R2+URZ+0x38880], R4 ;  /* 0x03888004020085a7 */ /* 0x000e64000800007f */
[----:B-1----:R-:W-:Y:S05]  /*14df0*/  @!P0 BRA `(.L_x_219) ;  /* 0xfffffffc00f08947 */ /* 0x002fea000383ffff */
[----:B------:R-:W-:Y:S05]  /*14e00*/  BRA `(.L_x_292) ;  /* 0xffffffb800107947 */ /* 0x000fea000383ffff */
.L_x_221:
[----:B-1----:R1:W2:Y:S02]  /*14e10*/  SYNCS.PHASECHK.TRANS64.TRYWAIT P0, [R2+URZ+0x38840], R4 ;  /* 0x03884004020075a7 */ /* 0x0022a4000800017f */
[----:B--2---:R-:W-:Y:S05]  /*14e20*/  @!P0 NANOSLEEP.SYNCS 0x989680 ;  /* 0x009896800000895d */ /* 0x004fea0003900000 */
[----:B------:R-:W2:Y:S02]  /*14e30*/  @!P0 SYNCS.PHASECHK.TRANS64 P0, [R2+URZ+0x38840], R4 ;  /* 0x03884004020085a7 */ /* 0x000ea4000800007f */
[----:B--2---:R-:W-:Y:S05]  /*14e40*/  @!P0 BRA `(.L_x_221) ;  /* 0xfffffffc00f08947 */ /* 0x004fea000383ffff */
[----:B------:R-:W-:Y:S05]  /*14e50*/  BRA `(.L_x_293) ;  /* 0xffffffb8007c7947 */ /* 0x000fea000383ffff */
.L_x_225:
[----:B------:R0:W5:Y:S01]  /*14e60*/  LDL.LU R8, [R1+0x3c] ;  /* 0x00003c0001087983 */ /* 0x0001620000300800 */
[----:B------:R-:W-:Y:S01]  /*14e70*/  IMAD.MOV.U32 R13, RZ, RZ, R2 ;  /* 0x000000ffff0d7224 */ /* 0x000fe200078e0002 */
[----:B------:R-:W-:Y:S01]  /*14e80*/  LOP3.LUT R7, R7, 0x7f, RZ, 0xc0, !PT ;  /* 0x0000007f07077812 */ /* 0x000fe200078ec0ff */
[----:B------:R-:W-:Y:S02]  /*14e90*/  IMAD.MOV.U32 R12, RZ, RZ, RZ ;  /* 0x000000ffff0c7224 */ /* 0x000fe400078e00ff */
[----:B------:R-:W-:Y:S01]  /*14ea0*/  IMAD.MOV.U32 R11, RZ, RZ, 0x181f ;  /* 0x0000181fff0b7424 */ /* 0x000fe200078e00ff */
[----:B------:R-:W-:Y:S01]  /*14eb0*/  SHF.R.U32.HI R3, RZ, 0x3, R7 ;  /* 0x00000003ff037819 */ /* 0x000fe20000011607 */
[----:B------:R-:W-:-:S04]  /*14ec0*/  IMAD.MOV.U32 R15, RZ, RZ, -0x1 ;  /* 0xffffffffff0f7424 */ /* 0x000fc800078e00ff */
[----:B0-----:R-:W-:-:S07]  /*14ed0*/  IMAD.IADD R3, R3, 0x1, R5 ;  /* 0x0000000103037824 */ /* 0x001fce00078e0205 */
[----:B-----5:R-:W-:Y:S05]  /*14ee0*/  WARPSYNC.COLLECTIVE R15, `(.L_x_294) ;  /* 0x000000000f087348 */ /* 0x020fea0003c00000 */
[----:B------:R0:W1:Y:S02]  /*14ef0*/  SHFL.IDX P6, R14, R13, R12, R11 ;  /* 0x0000000c0d0e7389 */ /* 0x00006400000c000b */
[----:B01---5:R-:W-:Y:S01]  /*14f00*/  ENDCOLLECTIVE ;  /* 0x000000000000791b */ /* 0x023fe20003800000 */
.L_x_294:
[----:B------:R-:W-:Y:S02]  /*14f10*/  VIADD R5, R3, 0x10 ;  /* 0x0000001003057836 */ /* 0x000fe40000000000 */
[----:B------:R-:W-:Y:S02]  /*14f20*/  IMAD.MOV.U32 R13, RZ, RZ, R0 ;  /* 0x000000ffff0d7224 */ /* 0x000fe400078e0000 */
[----:B------:R-:W-:Y:S02]  /*14f30*/  IMAD R4, R8, R6, RZ ;  /* 0x0000000608047224 */ /* 0x000fe400078e02ff */
[----:B------:R-:W-:-:S07]  /*14f40*/  IMAD.MOV.U32 R6, RZ, RZ, R14 ;  /* 0x000000ffff067224 */ /* 0x000fce00078e000e */
[----:B------:R-:W-:Y:S05]  /*14f50*/  WARPSYNC.COLLECTIVE R15, `(.L_x_295) ;  /* 0x000000000f087348 */ /* 0x000fea0003c00000 */
[----:B------:R0:W1:Y:S02]  /*14f60*/  SHFL.IDX P6, R14, R13, R12, R11 ;  /* 0x0000000c0d0e7389 */ /* 0x00006400000c000b */
[----:B01----:R-:W-:Y:S01]  /*14f70*/  ENDCOLLECTIVE ;  /* 0x000000000000791b */ /* 0x003fe20003800000 */
.L_x_295:
[----:B------:R-:W-:Y:S01]  /*14f80*/  ISETP.GE.AND P2, PT, R3, R4, PT ;  /* 0x000000040300720c */ /* 0x000fe20003f46270 */
[----:B------:R-:W-:Y:S02]  /*14f90*/  IMAD.MOV.U32 R13, RZ, RZ, R2 ;  /* 0x000000ffff0d7224 */ /* 0x000fe400078e0002 */
[----:B------:R-:W-:Y:S02]  /*14fa0*/  IMAD.MOV.U32 R12, RZ, RZ, 0x1 ;  /* 0x00000001ff0c7424 */ /* 0x000fe400078e00ff */
[----:B------:R-:W-:-:S08]  /*14fb0*/  IMAD.MOV.U32 R7, RZ, RZ, R14 ;  /* 0x000000ffff077224 */ /* 0x000fd000078e000e */
[----:B------:R-:W-:Y:S05]  /*14fc0*/  WARPSYNC.COLLECTIVE R15, `(.L_x_296) ;  /* 0x000000000f087348 */ /* 0x000fea0003c00000 */
[----:B------:R0:W1:Y:S02]  /*14fd0*/  SHFL.IDX P6, R14, R13, R12, R11 ;  /* 0x0000000c0d0e7389 */ /* 0x00006400000c000b */
[----:B01----:R-:W-:Y:S01]  /*14fe0*/  ENDCOLLECTIVE ;  /* 0x000000000000791b */ /* 0x003fe20003800000 */
.L_x_296:
[----:B------:R-:W-:-:S05]  /*14ff0*/  @!P2 IADD3 R7, P3, R10, R7, RZ ;  /* 0x000000070a07a210 */ /* 0x000fca0007f7e0ff */
[----:B------:R-:W-:-:S05]  /*15000*/  @!P2 IMAD.X R6, RZ, RZ, R6, P3 ;  /* 0x000000ffff06a224 */ /* 0x000fca00018e0606 */
[----:B------:R-:W-:Y:S01]  /*15010*/  @!P2 LOP3.LUT R7, R7, R6, RZ, 0x3c, !PT ;  /* 0x000000060707a212 */ /* 0x000fe200078e3cff */
[----:B------:R-:W-:-:S03]  /*15020*/  IMAD.MOV.U32 R13, RZ, RZ, R0 ;  /* 0x000000ffff0d7224 */ /* 0x000fc600078e0000 */
[----:B------:R-:W-:-:S04]  /*15030*/  @!P2 LOP3.LUT R6, R7, R6, RZ, 0x3c, !PT ;  /* 0x000000060706a212 */ /* 0x000fc800078e3cff */
[----:B------:R-:W-:Y:S01]  /*15040*/  @!P2 LOP3.LUT R7, R7, R6, RZ, 0x3c, !PT ;  /* 0x000000060707a212 */ /* 0x000fe200078e3cff */
[----:B------:R-:W-:-:S07]  /*15050*/  IMAD.MOV.U32 R8, RZ, RZ, R14 ;  /* 0x000000ffff087224 */ /* 0x000fce00078e000e */
[----:B------:R-:W-:Y:S05]  /*15060*/  WARPSYNC.COLLECTIVE R15, `(.L_x_297) ;  /* 0x000000000f087348 */ /* 0x000fea0003c00000 */
[----:B------:R0:W1:Y:S02]  /*15070*/  SHFL.IDX P6, R14, R13, R12, R11 ;  /* 0x0000000c0d0e7389 */ /* 0x00006400000c000b */
[----:B01----:R-:W-:Y:S01]  /*15080*/  ENDCOLLECTIVE ;  /* 0x000000000000791b */ /* 0x003fe20003800000 */
.L_x_297:
[----:B------:R-:W-:Y:S01]  /*15090*/  @!PT LDS RZ, [RZ] ;  /* 0x00000000fffff984 */ /* 0x000fe20000000800 */
[----:B------:R-:W-:Y:S01]  /*150a0*/  @!PT LDS RZ, [RZ] ;  /* 0x00000000fffff984 */ /* 0x000fe20000000800 */
[----:B------:R-:W-:Y:S01]  /*150b0*/  @!PT LDS RZ, [RZ] ;  /* 0x00000000fffff984 */ /* 0x000fe20000000800 */
[----:B------:R0:W-:Y:S04]  /*150c0*/  @!P2 LDGSTS.E.BYPASS.LTC128B.128 [R9+0x20400], desc[UR50][R6.64], !P0 ;  /* 0x204000000609afae */ /* 0x0001e8000c101d72 */
[----:B------:R0:W-:Y:S01]  /*150d0*/  @!P2 LDGSTS.E.BYPASS.LTC128B.128 [R9+0x24400], desc[UR50][R6.64+0x80], !P1 ;  /* 0x244000800609afae */ /* 0x0001e2000c901d72 */
[----:B------:R-:W-:Y:S01]  /*150e0*/  ISETP.GE.AND P2, PT, R5, R4, PT ;  /* 0x000000040500720c */ /* 0x000fe20003f46270 */
[----:B------:R-:W-:Y:S02]  /*150f0*/  IMAD.MOV.U32 R13, RZ, RZ, R2 ;  /* 0x000000ffff0d7224 */ /* 0x000fe400078e0002 */
[----:B------:R-:W-:Y:S02]  /*15100*/  IMAD.MOV.U32 R12, RZ, RZ, 0x2 ;  /* 0x00000002ff0c7424 */ /* 0x000fe400078e00ff */
[----:B------:R-:W-:-:S08]  /*15110*/  IMAD.MOV.U32 R5, RZ, RZ, R14 ;  /* 0x000000ffff057224 */ /* 0x000fd000078e000e */
[----:B0-----:R-:W-:Y:S05]  /*15120*/  WARPSYNC.COLLECTIVE R15, `(.L_x_298) ;  /* 0x000000000f087348 */ /* 0x001fea0003c00000 */
[----:B------:R1:W2:Y:S02]  /*15130*/  SHFL.IDX P6, R14, R13, R12, R11 ;  /* 0x0000000c0d0e7389 */ /* 0x0002a400000c000b */
[----:B012---:R-:W-:Y:S01]  /*15140*/  ENDCOLLECTIVE ;  /* 0x000000000000791b */ /* 0x007fe20003800000 */
.L_x_298:
[----:B------:R-:W-:Y:S01]  /*15150*/  @!P2 IADD3 R7, P3, R10, R5, RZ ;  /* 0x000000050a07a210 */ /* 0x000fe20007f7e0ff */
[----:B------:R-:W-:-:S04]  /*15160*/  VIADD R5, R3, 0x20 ;  /* 0x0000002003057836 */ /* 0x000fc80000000000 */
        /* <DEDUP_REMOVED lines=9> */
[----:B------:R0:W-:Y:S01]  /*15200*/  @!P2 LDGSTS.E.BYPASS.LTC128B.128 [R9+0x24c00], desc[UR50][R6.64+0x80], !P1 ;  /* 0x24c000800609afae */ /* 0x0001e2000c901d72 */
[----:B------:R-:W-:Y:S01]  /*15210*/  ISETP.GE.AND P2, PT, R5, R4, PT ;  /* 0x000000040500720c */ /* 0x000fe20003f46270 */
[----:B0-----:R-:W-:-:S12]  /*15220*/  IMAD.MOV.U32 R6, RZ, RZ, R14 ;  /* 0x000000ffff067224 */ /* 0x001fd800078e000e */
[----:B------:R-:W-:Y:S05]  /*15230*/  WARPSYNC.COLLECTIVE R15, `(.L_x_299) ;  /* 0x000000000f087348 */ /* 0x000fea0003c00000 */
[----:B------:R0:W1:Y:S02]  /*15240*/  SHFL.IDX P6, R14, R13, R12, R11 ;  /* 0x0000000c0d0e7389 */ /* 0x00006400000c000b */
[----:B01----:R-:W-:Y:S01]  /*15250*/  ENDCOLLECTIVE ;  /* 0x000000000000791b */ /* 0x003fe20003800000 */
.L_x_299:
[----:B------:R-:W-:Y:S02]  /*15260*/  IMAD.MOV.U32 R13, RZ, RZ, R2 ;  /* 0x000000ffff0d7224 */ /* 0x000fe400078e0002 */
[----:B------:R-:W-:Y:S02]  /*15270*/  IMAD.MOV.U32 R12, RZ, RZ, 0x3 ;  /* 0x00000003ff0c7424 */ /* 0x000fe400078e00ff */
[----:B------:R-:W-:-:S07]  /*15280*/  IMAD.MOV.U32 R5, RZ, RZ, R14 ;  /* 0x000000ffff057224 */ /* 0x000fce00078e000e */
[----:B------:R-:W-:Y:S05]  /*15290*/  WARPSYNC.COLLECTIVE R15, `(.L_x_300) ;  /* 0x000000000f087348 */ /* 0x000fea0003c00000 */
[----:B------:R0:W1:Y:S02]  /*152a0*/  SHFL.IDX P6, R14, R13, R12, R11 ;  /* 0x0000000c0d0e7389 */ /* 0x00006400000c000b */
[----:B01----:R-:W-:Y:S01]  /*152b0*/  ENDCOLLECTIVE ;  /* 0x000000000000791b */ /* 0x003fe20003800000 */
.L_x_300:
[----:B------:R-:W-:-:S05]  /*152c0*/  @!P2 IADD3 R5, P3, R10, R5, RZ ;  /* 0x000000050a05a210 */ /* 0x000fca0007f7e0ff */
[----:B------:R-:W-:-:S04]  /*152d0*/  @!P2 IMAD.X R6, RZ, RZ, R6, P3 ;  /* 0x000000ffff06a224 */ /* 0x000fc800018e0606 */
[----:B------:R-:W-:Y:S02]  /*152e0*/  @!P2 IMAD.MOV.U32 R7, RZ, RZ, R6 ;  /* 0x000000ffff07a224 */ /* 0x000fe400078e0006 */
[----:B------:R-:W-:Y:S02]  /*152f0*/  @!P2 IMAD.MOV.U32 R6, RZ, RZ, R5 ;  /* 0x000000ffff06a224 */ /* 0x000fe400078e0005 */
[----:B------:R-:W-:Y:S02]  /*15300*/  IMAD.MOV.U32 R13, RZ, RZ, R0 ;  /* 0x000000ffff0d7224 */ /* 0x000fe400078e0000 */
[----:B------:R-:W-:Y:S01]  /*15310*/  VIADD R5, R3, 0x30 ;  /* 0x0000003003057836 */ /* 0x000fe20000000000 */
        /* <DEDUP_REMOVED lines=10> */
.L_x_301:
[----:B------:R-:W-:Y:S02]  /*153c0*/  IMAD.MOV.U32 R13, RZ, RZ, R2 ;  /* 0x000000ffff0d7224 */ /* 0x000fe400078e0002 */
[----:B------:R-:W-:Y:S02]  /*153d0*/  IMAD.MOV.U32 R12, RZ, RZ, 0x4 ;  /* 0x00000004ff0c7424 */ /* 0x000fe400078e00ff */
[----:B------:R-:W-:-:S07]  /*153e0*/  IMAD.MOV.U32 R5, RZ, RZ, R14 ;  /* 0x000000ffff057224 */ /* 0x000fce00078e000e */
[----:B------:R-:W-:Y:S05]  /*153f0*/  WARPSYNC.COLLECTIVE R15, `(.L_x_302) ;  /* 0x000000000f087348 */ /* 0x000fea0003c00000 */
[----:B------:R0:W1:Y:S02]  /*15400*/  SHFL.IDX P6, R14, R13, R12, R11 ;  /* 0x0000000c0d0e7389 */ /* 0x00006400000c000b */
[----:B01----:R-:W-:Y:S01]  /*15410*/  ENDCOLLECTIVE ;  /* 0x000000000000791b */ /* 0x003fe20003800000 */
.L_x_302:
        /* <DEDUP_REMOVED lines=16> */
.L_x_303:
[----:B------:R-:W-:Y:S02]  /*15520*/  IMAD.MOV.U32 R13, RZ, RZ, R2 ;  /* 0x000000ffff0d7224 */ /* 0x000fe400078e0002 */
[----:B------:R-:W-:Y:S02]  /*15530*/  IMAD.MOV.U32 R12, RZ, RZ, 0x5 ;  /* 0x00000005ff0c7424 */ /* 0x000fe400078e00ff */
[----:B------:R-:W-:-:S07]  /*15540*/  IMAD.MOV.U32 R5, RZ, RZ, R14 ;  /* 0x000000ffff057224 */ /* 0x000fce00078e000e */
[----:B------:R-:W-:Y:S05]  /*15550*/  WARPSYNC.COLLECTIVE R15, `(.L_x_304) ;  /* 0x000000000f087348 */ /* 0x000fea0003c00000 */
[----:B------:R0:W1:Y:S02]  /*15560*/  SHFL.IDX P6, R14, R13, R12, R11 ;  /* 0x0000000c0d0e7389 */ /* 0x00006400000c000b */
[----:B01----:R-:W-:Y:S01]  /*15570*/  ENDCOLLECTIVE ;  /* 0x000000000000791b */ /* 0x003fe20003800000 */
.L_x_304:
        /* <DEDUP_REMOVED lines=16> */
.L_x_305:
[----:B------:R-:W-:Y:S02]  /*15680*/  IMAD.MOV.U32 R13, RZ, RZ, R2 ;  /* 0x000000ffff0d7224 */ /* 0x000fe400078e0002 */
[----:B------:R-:W-:Y:S02]  /*15690*/  IMAD.MOV.U32 R12, RZ, RZ, 0x6 ;  /* 0x00000006ff0c7424 */ /* 0x000fe400078e00ff */
[----:B------:R-:W-:-:S07]  /*156a0*/  IMAD.MOV.U32 R5, RZ, RZ, R14 ;  /* 0x000000ffff057224 */ /* 0x000fce00078e000e */
[----:B------:R-:W-:Y:S05]  /*156b0*/  WARPSYNC.COLLECTIVE R15, `(.L_x_306) ;  /* 0x000000000f087348 */ /* 0x000fea0003c00000 */
[----:B------:R0:W1:Y:S02]  /*156c0*/  SHFL.IDX P6, R14, R13, R12, R11 ;  /* 0x0000000c0d0e7389 */ /* 0x00006400000c000b */
[----:B01----:R-:W-:Y:S01]  /*156d0*/  ENDCOLLECTIVE ;  /* 0x000000000000791b */ /* 0x003fe20003800000 */
.L_x_306:
[----:B------:R-:W-:-:S05]  /*156e0*/  @!P2 IADD3 R5, P3, R10, R5, RZ ;  /* 0x000000050a05a210 */ /* 0x000fca0007f7e0ff */
[----:B------:R-:W-:-:S04]  /*156f0*/  @!P2 IMAD.X R6, RZ, RZ, R6, P3 ;  /* 0x000000ffff06a224 */ /* 0x000fc800018e0606 */
[----:B------:R-:W-:Y:S02]  /*15700*/  @!P2 IMAD.MOV.U32 R7, RZ, RZ, R6 ;  /* 0x000000ffff07a224 */ /* 0x000fe400078e0006 */
[----:B------:R-:W-:Y:S02]  /*15710*/  @!P2 IMAD.MOV.U32 R6, RZ, RZ, R5 ;  /* 0x000000ffff06a224 */ /* 0x000fe400078e0005 */
[----:B------:R-:W-:-:S03]  /*15720*/  IMAD.MOV.U32 R13, RZ, RZ, R0 ;  /* 0x000000ffff0d7224 */ /* 0x000fc600078e0000 */
        /* <DEDUP_REMOVED lines=9> */
.L_x_307:
[----:B------:R-:W-:-:S05]  /*157c0*/  VIADD R7, R3, 0x60 ;  /* 0x0000006003077836 */ /* 0x000fca0000000000 */
[----:B------:R-:W-:Y:S01]  /*157d0*/  ISETP.GE.AND P2, PT, R7, R4, PT ;  /* 0x000000040700720c */ /* 0x000fe20003f46270 */
[----:B------:R-:W-:Y:S02]  /*157e0*/  IMAD.MOV.U32 R13, RZ, RZ, R2 ;  /* 0x000000ffff0d7224 */ /* 0x000fe400078e0002 */
[----:B------:R-:W-:Y:S02]  /*157f0*/  IMAD.MOV.U32 R12, RZ, RZ, 0x7 ;  /* 0x00000007ff0c7424 */ /* 0x000fe400078e00ff */
[----:B------:R-:W-:-:S08]  /*15800*/  IMAD.MOV.U32 R5, RZ, RZ, R14 ;  /* 0x000000ffff057224 */ /* 0x000fd000078e000e */
[----:B------:R-:W-:Y:S05]  /*15810*/  WARPSYNC.COLLECTIVE R15, `(.L_x_308) ;  /* 0x000000000f087348 */ /* 0x000fea0003c00000 */
[----:B------:R0:W1:Y:S02]  /*15820*/  SHFL.IDX P6, R14, R13, R12, R11 ;  /* 0x0000000c0d0e7389 */ /* 0x00006400000c000b */
[----:B01----:R-:W-:Y:S01]  /*15830*/  ENDCOLLECTIVE ;  /* 0x000000000000791b */ /* 0x003fe20003800000 */
.L_x_308:
[----:B------:R-:W-:-:S05]  /*15840*/  @!P2 IADD3 R5, P3, R10, R5, RZ ;  /* 0x000000050a05a210 */ /* 0x000fca0007f7e0ff */
[----:B------:R-:W-:-:S04]  /*15850*/  @!P2 IMAD.X R6, RZ, RZ, R6, P3 ;  /* 0x000000ffff06a224 */ /* 0x000fc800018e0606 */
[----:B------:R-:W-:Y:S02]  /*15860*/  @!P2 IMAD.MOV.U32 R7, RZ, RZ, R6 ;  /* 0x000000ffff07a224 */ /* 0x000fe400078e0006 */
[----:B------:R-:W-:Y:S02]  /*15870*/  IMAD.MOV.U32 R13, RZ, RZ, R0 ;  /* 0x000000ffff0d7224 */ /* 0x000fe400078e0000 */
[----:B------:R-:W-:-:S05]  /*15880*/  @!P2 IMAD.MOV.U32 R6, RZ, RZ, R5 ;  /* 0x000000ffff06a224 */ /* 0x000fca00078e0005 */
[----:B------:R-:W-:Y:S01]  /*15890*/  @!PT LDS RZ, [RZ] ;  /* 0x00000000fffff984 */ /* 0x000fe20000000800 */
[----:B------:R-:W-:Y:S01]  /*158a0*/  @!PT LDS RZ, [RZ] ;  /* 0x00000000fffff984 */ /* 0x000fe20000000800 */
[----:B------:R-:W-:Y:S01]  /*158b0*/  @!PT LDS RZ, [RZ] ;  /* 0x00000000fffff984 */ /* 0x000fe20000000800 */
[----:B------:R0:W-:Y:S01]  /*158c0*/  @!P2 LDGSTS.E.BYPASS.LTC128B.128 [R9+0x23400], desc[UR50][R6.64], !P0 ;  /* 0x234000000609afae */ /* 0x0001e2000c101d72 */
[----:B------:R-:W-:-:S03]  /*158d0*/  IMAD.MOV.U32 R5, RZ, RZ, R14 ;  /* 0x000000ffff057224 */ /* 0x000fc600078e000e */
[----:B------:R0:W-:Y:S04]  /*158e0*/  @!P2 LDGSTS.E.BYPASS.LTC128B.128 [R9+0x27400], desc[UR50][R6.64+0x80], !P1 ;  /* 0x274000800609afae */ /* 0x0001e8000c901d72 */
[----:B0-----:R-:W-:Y:S05]  /*158f0*/  WARPSYNC.COLLECTIVE R15, `(.L_x_309) ;  /* 0x000000000f087348 */ /* 0x001fea0003c00000 */
[----:B------:R1:W2:Y:S02]  /*15900*/  SHFL.IDX P6, R14, R13, R12, R11 ;  /* 0x0000000c0d0e7389 */ /* 0x0002a400000c000b */
[----:B012---:R-:W-:Y:S01]  /*15910*/  ENDCOLLECTIVE ;  /* 0x000000000000791b */ /* 0x007fe20003800000 */
.L_x_309:
[----:B------:R-:W-:Y:S01]  /*15920*/  IMAD.MOV.U32 R0, RZ, RZ, R14 ;  /* 0x000000ffff007224 */ /* 0x000fe200078e000e */
[----:B------:R-:W-:Y:S06]  /*15930*/  BRA `(.L_x_310) ;  /* 0xffffffb800ec7947 */ /* 0x000fec000383ffff */
.L_x_230:
[----:B0-----:R0:W2:Y:S02]  /*15940*/  SYNCS.PHASECHK.TRANS64.TRYWAIT P0, [R17+URZ+0x38820], R0 ;  /* 0x03882000110075a7 */ /* 0x0010a4000800017f */
[----:B--2---:R-:W-:Y:S05]  /*15950*/  @!P0 NANOSLEEP.SYNCS 0x989680 ;  /* 0x009896800000895d */ /* 0x004fea0003900000 */
[----:B------:R-:W2:Y:S02]  /*15960*/  @!P0 SYNCS.PHASECHK.TRANS64 P0, [R17+URZ+0x38820], R0 ;  /* 0x03882000110085a7 */ /* 0x000ea4000800007f */
[----:B--2---:R-:W-:Y:S05]  /*15970*/  @!P0 BRA `(.L_x_230) ;  /* 0xfffffffc00f08947 */ /* 0x004fea000383ffff */
[----:B------:R-:W-:Y:S05]  /*15980*/  BRA `(.L_x_311) ;  /* 0xffffffbc00587947 */ /* 0x000fea000383ffff */
.L_x_236:
[----:B--2---:R2:W3:Y:S02]  /*15990*/  SYNCS.PHASECHK.TRANS64.TRYWAIT P0, [R6+URZ+0x38880], R5 ;  /* 0x03888005060075a7 */ /* 0x0044e4000800017f */
[----:B---3--:R-:W-:Y:S05]  /*159a0*/  @!P0 NANOSLEEP.SYNCS 0x989680 ;  /* 0x009896800000895d */ /* 0x008fea0003900000 */
[----:B------:R-:W3:Y:S02]  /*159b0*/  @!P0 SYNCS.PHASECHK.TRANS64 P0, [R6+URZ+0x38880], R5 ;  /* 0x03888005060085a7 */ /* 0x000ee4000800007f */
[----:B---3--:R-:W-:Y:S05]  /*159c0*/  @!P0 BRA `(.L_x_236) ;  /* 0xfffffffc00f08947 */ /* 0x008fea000383ffff */
[----:B------:R-:W-:Y:S05]  /*159d0*/  BRA `(.L_x_312) ;  /* 0xffffffc000107947 */ /* 0x000fea000383ffff */
.L_x_242:
[----:B-1----:R1:W3:Y:S02]  /*159e0*/  SYNCS.PHASECHK.TRANS64.TRYWAIT P0, [R6+URZ+0x38840], R5 ;  /* 0x03884005060075a7 */ /* 0x0022e4000800017f */
[----:B---3--:R-:W-:Y:S05]  /*159f0*/  @!P0 NANOSLEEP.SYNCS 0x989680 ;  /* 0x009896800000895d */ /* 0x008fea0003900000 */
[----:B------:R-:W3:Y:S02]  /*15a00*/  @!P0 SYNCS.PHASECHK.TRANS64 P0, [R6+URZ+0x38840], R5 ;  /* 0x03884005060085a7 */ /* 0x000ee4000800007f */
[----:B---3--:R-:W-:Y:S05]  /*15a10*/  @!P0 BRA `(.L_x_242) ;  /* 0xfffffffc00f08947 */ /* 0x008fea000383ffff */
[----:B------:R-:W-:Y:S05]  /*15a20*/  BRA `(.L_x_313) ;  /* 0xffffffc000cc7947 */ /* 0x000fea000383ffff */
.L_x_249:
[----:B--2---:R2:W3:Y:S02]  /*15a30*/  SYNCS.PHASECHK.TRANS64.TRYWAIT P0, [R19+URZ+0x38870], R4 ;  /* 0x03887004130075a7 */ /* 0x0044e4000800017f */
[----:B---3--:R-:W-:Y:S05]  /*15a40*/  @!P0 NANOSLEEP.SYNCS 0x989680 ;  /* 0x009896800000895d */ /* 0x008fea0003900000 */
[----:B------:R-:W3:Y:S02]  /*15a50*/  @!P0 SYNCS.PHASECHK.TRANS64 P0, [R19+URZ+0x38870], R4 ;  /* 0x03887004130085a7 */ /* 0x000ee4000800007f */
[----:B---3--:R-:W-:Y:S05]  /*15a60*/  @!P0 BRA `(.L_x_249) ;  /* 0xfffffffc00f08947 */ /* 0x008fea000383ffff */
[----:B------:R-:W-:Y:S05]  /*15a70*/  BRA `(.L_x_314) ;  /* 0xffffffc400a47947 */ /* 0x000fea000383ffff */
.L_x_251:
[----:B--2---:R2:W3:Y:S02]  /*15a80*/  SYNCS.PHASECHK.TRANS64.TRYWAIT P0, [R19+URZ+0x38860], R4 ;  /* 0x03886004130075a7 */ /* 0x0044e4000800017f */
[----:B---3--:R-:W-:Y:S05]  /*15a90*/  @!P0 NANOSLEEP.SYNCS 0x989680 ;  /* 0x009896800000895d */ /* 0x008fea0003900000 */
[----:B------:R-:W3:Y:S02]  /*15aa0*/  @!P0 SYNCS.PHASECHK.TRANS64 P0, [R19+URZ+0x38860], R4 ;  /* 0x03886004130085a7 */ /* 0x000ee4000800007f */
[----:B---3--:R-:W-:Y:S05]  /*15ab0*/  @!P0 BRA `(.L_x_251) ;  /* 0xfffffffc00f08947 */ /* 0x008fea000383ffff */
[----:B------:R-:W-:Y:S05]  /*15ac0*/  BRA `(.L_x_315) ;  /* 0xffffffc400ac7947 */ /* 0x000fea000383ffff */
.L_x_258:
[----:B0-----:R0:W2:Y:S02]  /*15ad0*/  SYNCS.PHASECHK.TRANS64.TRYWAIT P1, [R2+URZ+0x38870], R0 ;  /* 0x03887000020075a7 */ /* 0x0010a4000802017f */
[----:B--2---:R-:W-:Y:S05]  /*15ae0*/  @!P1 NANOSLEEP.SYNCS 0x989680 ;  /* 0x009896800000995d */ /* 0x004fea0003900000 */
[----:B------:R-:W2:Y:S02]  /*15af0*/  @!P1 SYNCS.PHASECHK.TRANS64 P1, [R2+URZ+0x38870], R0 ;  /* 0x03887000020095a7 */ /* 0x000ea4000802007f */
[----:B--2---:R-:W-:Y:S05]  /*15b00*/  @!P1 BRA `(.L_x_258) ;  /* 0xfffffffc00f09947 */ /* 0x004fea000383ffff */
[----:B------:R-:W-:Y:S05]  /*15b10*/  BRA `(.L_x_316) ;  /* 0xffffffd000ec7947 */ /* 0x000fea000383ffff */
.L_x_260:
[----:B0-----:R0:W2:Y:S02]  /*15b20*/  SYNCS.PHASECHK.TRANS64.TRYWAIT P1, [R2+URZ+0x38860], R0 ;  /* 0x03886000020075a7 */ /* 0x0010a4000802017f */
[----:B--2---:R-:W-:Y:S05]  /*15b30*/  @!P1 NANOSLEEP.SYNCS 0x989680 ;  /* 0x009896800000995d */ /* 0x004fea0003900000 */
[----:B------:R-:W2:Y:S02]  /*15b40*/  @!P1 SYNCS.PHASECHK.TRANS64 P1, [R2+URZ+0x38860], R0 ;  /* 0x03886000020095a7 */ /* 0x000ea4000802007f */
[----:B--2---:R-:W-:Y:S05]  /*15b50*/  @!P1 BRA `(.L_x_260) ;  /* 0xfffffffc00f09947 */ /* 0x004fea000383ffff */
[----:B------:R-:W-:Y:S05]  /*15b60*/  BRA `(.L_x_317) ;  /* 0xffffffd000f47947 */ /* 0x000fea000383ffff */
.L_x_271:
[----:B0-----:R0:W1:Y:S02]  /*15b70*/  SYNCS.PHASECHK.TRANS64.TRYWAIT P0, [R0+URZ+0x38820], R3 ;  /* 0x03882003000075a7 */ /* 0x001064000800017f */
[----:B-1----:R-:W-:Y:S05]  /*15b80*/  @!P0 NANOSLEEP.SYNCS 0x989680 ;  /* 0x009896800000895d */ /* 0x002fea0003900000 */
[----:B------:R-:W1:Y:S02]  /*15b90*/  @!P0 SYNCS.PHASECHK.TRANS64 P0, [R0+URZ+0x38820], R3 ;  /* 0x03882003000085a7 */ /* 0x000e64000800007f */
[----:B-1----:R-:W-:Y:S05]  /*15ba0*/  @!P0 BRA `(.L_x_271) ;  /* 0xfffffffc00f08947 */ /* 0x002fea000383ffff */
[----:B------:R-:W-:Y:S05]  /*15bb0*/  BRA `(.L_x_318) ;  /* 0xffffffe800f47947 */ /* 0x000fea000383ffff */
.L_x_272:
[----:B------:R-:W1:Y:S01]  /*15bc0*/  S2R R2, SR_TID.X ;  /* 0x0000000000027919 */ /* 0x000e620000002100 */
[----:B------:R-:W-:Y:S01]  /*15bd0*/  BSSY B0, `(.L_x_319) ;  /* 0x000000a000007945 */ /* 0x000fe20003800000 */
[----:B------:R-:W-:Y:S02]  /*15be0*/  IMAD.MOV.U32 R12, RZ, RZ, RZ ;  /* 0x000000ffff0c7224 */ /* 0x000fe400078e00ff */
[----:B------:R-:W-:Y:S02]  /*15bf0*/  IMAD.MOV.U32 R11, RZ, RZ, 0x1f ;  /* 0x0000001fff0b7424 */ /* 0x000fe400078e00ff */
[----:B------:R-:W-:Y:S01]  /*15c00*/  IMAD.MOV.U32 R15, RZ, RZ, -0x1 ;  /* 0xffffffffff0f7424 */ /* 0x000fe200078e00ff */
[----:B-1----:R-:W-:-:S04]  /*15c10*/  SHF.R.U32.HI R2, RZ, 0x5, R2 ;  /* 0x00000005ff027819 */ /* 0x002fc80000011602 */
[----:B------:R-:W-:-:S05]  /*15c20*/  LOP3.LUT R2, R2, 0x3, RZ, 0xc0, !PT ;  /* 0x0000000302027812 */ /* 0x000fca00078ec0ff */
[----:B------:R-:W-:-:S07]  /*15c30*/  IMAD.MOV.U32 R13, RZ, RZ, R2 ;  /* 0x000000ffff0d7224 */ /* 0x000fce00078e0002 */
[----:B0-----:R-:W-:Y:S05]  /*15c40*/  WARPSYNC.COLLECTIVE R15, `(.L_x_320) ;  /* 0x000000000f087348 */ /* 0x001fea0003c00000 */
[----:B------:R1:W2:Y:S02]  /*15c50*/  SHFL.IDX P6, R14, R13, R12, R11 ;  /* 0x0000000c0d0e7389 */ /* 0x0002a400000c000b */
[----:B012---:R-:W-:Y:S01]  /*15c60*/  ENDCOLLECTIVE ;  /* 0x000000000000791b */ /* 0x007fe20003800000 */
.L_x_320:
[----:B------:R-:W-:Y:S05]  /*15c70*/  BSYNC B0 ;  /* 0x0000000000007941 */ /* 0x000fea0003800000 */
.L_x_319:
[----:B------:R-:W-:Y:S05]  /*15c80*/  BRA `(.L_x_321) ;  /* 0xffffffe800dc7947 */ /* 0x000fea000383ffff */
.L_x_275:
[----:B------:R-:W-:Y:S01]  /*15c90*/  BSSY B1, `(.L_x_322) ;  /* 0x0000006000017945 */ /* 0x000fe20003800000 */
[----:B------:R-:W-:-:S07]  /*15ca0*/  IMAD.MOV.U32 R15, RZ, RZ, -0x1 ;  /* 0xffffffffff0f7424 */ /* 0x000fce00078e00ff */
[----:B01----:R-:W-:Y:S05]  /*15cb0*/  WARPSYNC.COLLECTIVE R15, `(.L_x_323) ;  /* 0x000000000f0c7348 */ /* 0x003fea0003c00000 */
[----:B------:R-:W-:Y:S02]  /*15cc0*/  ELECT P6, UR62, PT ;  /* 0x00000000003e782f */ /* 0x000fe400038c0000 */
[----:B------:R-:W-:Y:S01]  /*15cd0*/  MOV R14, UR62 ;  /* 0x0000003e000e7c02 */ /* 0x000fe20008000f00 */
[----:B01----:R-:W-:Y:S10]  /*15ce0*/  ENDCOLLECTIVE ;  /* 0x000000000000791b */ /* 0x003ff40003800000 */
.L_x_323:
[----:B------:R-:W-:Y:S05]  /*15cf0*/  BSYNC B1 ;  /* 0x0000000000017941 */ /* 0x000fea0003800000 */
.L_x_322:
[----:B------:R-:W-:Y:S05]  /*15d00*/  BRA `(.L_x_324) ;  /* 0xffffffe800d47947 */ /* 0x000fea000383ffff */
.L_x_277:
[----:B0-----:R0:W1:Y:S02]  /*15d10*/  SYNCS.PHASECHK.TRANS64.TRYWAIT P1, [R6+URZ], R5 ;  /* 0x00000005060075a7 */ /* 0x001064000802017f */
[----:B-1----:R-:W-:Y:S05]  /*15d20*/  @!P1 NANOSLEEP.SYNCS 0x989680 ;  /* 0x009896800000995d */ /* 0x002fea0003900000 */
[----:B------:R-:W1:Y:S02]  /*15d30*/  @!P1 SYNCS.PHASECHK.TRANS64 P1, [R6+URZ], R5 ;  /* 0x00000005060095a7 */ /* 0x000e64000802007f */
[----:B-1----:R-:W-:Y:S05]  /*15d40*/  @!P1 BRA `(.L_x_277) ;  /* 0xfffffffc00f09947 */ /* 0x002fea000383ffff */
[----:B------:R-:W-:Y:S05]  /*15d50*/  BRA `(.L_x_325) ;  /* 0xffffffec00107947 */ /* 0x000fea000383ffff */
.L_x_278:
[----:B-1----:R1:W2:Y:S02]  /*15d60*/  SYNCS.PHASECHK.TRANS64.TRYWAIT P1, [R7+URZ], R2 ;  /* 0x00000002070075a7 */ /* 0x0022a4000802017f */
[----:B--2---:R-:W-:Y:S05]  /*15d70*/  @!P1 NANOSLEEP.SYNCS 0x989680 ;  /* 0x009896800000995d */ /* 0x004fea0003900000 */
[----:B------:R-:W2:Y:S02]  /*15d80*/  @!P1 SYNCS.PHASECHK.TRANS64 P1, [R7+URZ], R2 ;  /* 0x00000002070095a7 */ /* 0x000ea4000802007f */
[----:B--2---:R-:W-:Y:S05]  /*15d90*/  @!P1 BRA `(.L_x_278) ;  /* 0xfffffffc00f09947 */ /* 0x004fea000383ffff */
[----:B------:R-:W-:Y:S05]  /*15da0*/  BRA `(.L_x_326) ;  /* 0xffffffec00047947 */ /* 0x000fea000383ffff */
.L_x_280:
[----:B--2---:R2:W3:Y:S02]  /*15db0*/  SYNCS.PHASECHK.TRANS64.TRYWAIT P1, [R4+URZ+0x38860], R5 ;  /* 0x03886005040075a7 */ /* 0x0044e4000802017f */
[----:B---3--:R-:W-:Y:S05]  /*15dc0*/  @!P1 NANOSLEEP.SYNCS 0x989680 ;  /* 0x009896800000995d */ /* 0x008fea0003900000 */
[----:B------:R-:W3:Y:S02]  /*15dd0*/  @!P1 SYNCS.PHASECHK.TRANS64 P1, [R4+URZ+0x38860], R5 ;  /* 0x03886005040095a7 */ /* 0x000ee4000802007f */
[----:B---3--:R-:W-:Y:S05]  /*15de0*/  @!P1 BRA `(.L_x_280) ;  /* 0xfffffffc00f09947 */ /* 0x008fea000383ffff */
[----:B------:R-:W-:Y:S05]  /*15df0*/  BRA `(.L_x_327) ;  /* 0xffffffec00087947 */ /* 0x000fea000383ffff */
.L_x_282:
[----:B---3--:R3:W4:Y:S02]  /*15e00*/  SYNCS.PHASECHK.TRANS64.TRYWAIT P1, [R3+URZ+0x38860], R2 ;  /* 0x03886002030075a7 */ /* 0x008724000802017f */
[----:B----4-:R-:W-:Y:S05]  /*15e10*/  @!P1 NANOSLEEP.SYNCS 0x989680 ;  /* 0x009896800000995d */ /* 0x010fea0003900000 */
[----:B------:R-:W4:Y:S02]  /*15e20*/  @!P1 SYNCS.PHASECHK.TRANS64 P1, [R3+URZ+0x38860], R2 ;  /* 0x03886002030095a7 */ /* 0x000f24000802007f */
[----:B----4-:R-:W-:Y:S05]  /*15e30*/  @!P1 BRA `(.L_x_282) ;  /* 0xfffffffc00f09947 */ /* 0x010fea000383ffff */
[----:B------:R-:W-:Y:S05]  /*15e40*/  BRA `(.L_x_328) ;  /* 0xffffffec00087947 */ /* 0x000fea000383ffff */
.L_x_284:
[----:B----4-:R4:W0:Y:S02]  /*15e50*/  SYNCS.PHASECHK.TRANS64.TRYWAIT P0, [R4+URZ+0x38880], R5 ;  /* 0x03888005040075a7 */ /* 0x010824000800017f */
[----:B0-----:R-:W-:Y:S05]  /*15e60*/  @!P0 NANOSLEEP.SYNCS 0x989680 ;  /* 0x009896800000895d */ /* 0x001fea0003900000 */
[----:B------:R-:W0:Y:S02]  /*15e70*/  @!P0 SYNCS.PHASECHK.TRANS64 P0, [R4+URZ+0x38880], R5 ;  /* 0x03888005040085a7 */ /* 0x000e24000800007f */
[----:B0-----:R-:W-:Y:S05]  /*15e80*/  @!P0 BRA `(.L_x_284) ;  /* 0xfffffffc00f08947 */ /* 0x001fea000383ffff */
[----:B------:R-:W-:Y:S05]  /*15e90*/  BRA `(.L_x_285) ;  /* 0xffffffec00047947 */ /* 0x000fea000383ffff */
.L_x_329:
        /* <DEDUP_REMOVED lines=14> */
.L_x_13258:


//--------------------- .text._ZN7cutlass13device_kernelIN5flash11enable_sm90INS1_16FlashAttnFwdSm90INS1_25CollectiveMainloopFwdSm90ILi2EN4cute5tupleIJNS5_1CILi1EEES8_S8_EEENS6_IJNS7_ILi128EEESA_NS7_ILi256EEEEEELi256ENS_12float_e4m3_tEfNS_4arch4Sm90ELb0ELb0ELb0ELb1ELb0ELb1ELb0ELb1ELb1ELb1ELb1ELb0EEENS1_21CollectiveEpilogueFwdINS6_IJSA_SB_SA_EEES9_NS_10bfloat16_tESF_Li256ELb1ELb1ELb1ELb1EEENS1_36VarlenDynamicPersistentTileSchedulerILi128ELi128ELi256ELi128ELb1ELb1ELb1ELb0ELb1ELb1EEEEEEEEEvNT_6ParamsE --------------------------
	.section	.text._ZN7cutlass13device_kernelIN5flash11enable_sm90INS1_16FlashAttnFwdSm90INS1_25CollectiveMainloopFwdSm90ILi2EN4cute5tupleIJNS5_1CILi1EEES8_S8_EEENS6_IJNS7_ILi128EEESA_NS7_ILi256EEEEEELi256ENS_12float_e4m3_tEfNS_4arch4Sm90ELb0ELb0ELb0ELb1ELb0ELb1ELb0ELb1ELb1ELb1ELb1ELb0EEENS1_21CollectiveEpilogueFwdINS6_IJSA_SB_SA_EEES9_NS_10bfloat16_tESF_Li256ELb1ELb1ELb1ELb1EEENS1_36VarlenDynamicPersistentTileSchedulerILi128ELi128ELi256ELi128ELb1ELb1ELb1ELb0ELb1ELb1EEEEEEEEEvNT_6ParamsE,"ax",@progbits
	.align	128
.text._ZN7cutlass13device_kernelIN5flash11enable_sm90INS1_16FlashAttnFwdSm90INS1_25CollectiveMainloopFwdSm90ILi2EN4cute5tupleIJNS5_1CILi1EEES8_S8_EEENS6_IJNS7_ILi128EEESA_NS7_ILi256EEEEEELi256ENS_12float_e4m3_tEfNS_4arch4Sm90ELb0ELb0ELb0ELb1ELb0ELb1ELb0ELb1ELb1ELb1ELb1ELb0EEENS1_21CollectiveEpilogueFwdINS6_IJSA_SB_SA_EEES9_NS_10bfloat16_tESF_Li256ELb1ELb1ELb1ELb1EEENS1_36VarlenDynamicPersistentTileSchedulerILi128ELi128ELi256ELi128ELb1ELb1ELb1ELb0ELb1ELb1EEEEEEEEEvNT_6ParamsE:
        .type           _ZN7cutlass13device_kernelIN5flash11enable_sm90INS1_16FlashAttnFwdSm90INS1_25CollectiveMainloopFwdSm90ILi2EN4cute5tupleIJNS5_1CILi1EEES8_S8_EEENS6_IJNS7_ILi128EEESA_NS7_ILi256EEEEEELi256ENS_12float_e4m3_tEfNS_4arch4Sm90ELb0ELb0ELb0ELb1ELb0ELb1ELb0ELb1ELb1ELb1ELb1ELb0EEENS1_21CollectiveEpilogueFwdINS6_IJSA_SB_SA_EEES9_NS_10bfloat16_tESF_Li256ELb1ELb1ELb1ELb1EEENS1_36VarlenDynamicPersistentTileSchedulerILi128ELi128ELi256ELi128ELb1ELb1ELb1ELb0ELb1ELb1EEEEEEEEEvNT_6ParamsE,@function
        .size           _ZN7cutlass13device_kernelIN5flash11enable_sm90INS1_16FlashAttnFwdSm90INS1_25CollectiveMainloopFwdSm90ILi2EN4cute5tupleIJNS5_1CILi1EEES8_S8_EEENS6_IJNS7_ILi128EEESA_NS7_ILi256EEEEEELi256ENS_12float_e4m3_tEfNS_4arch4Sm90ELb0ELb0ELb0ELb1ELb0ELb1ELb0ELb1ELb1ELb1ELb1ELb0EEENS1_21CollectiveEpilogueFwdINS6_IJSA_SB_SA_EEES9_NS_10bfloat16_tESF_Li256ELb1ELb1ELb1ELb1EEENS1_36VarlenDynamicPersistentTileSchedulerILi128ELi128ELi256ELi128ELb1ELb1ELb1ELb0ELb1ELb1EEEEEEEEEvNT_6ParamsE,(.L_x_13259 - _ZN7cutlass13device_kernelIN5flash11enable_sm90INS1_16FlashAttnFwdSm90INS1_25CollectiveMainloopFwdSm90ILi2EN4cute5tupleIJNS5_1CILi1EEES8_S8_EEENS6_IJNS7_ILi128EEESA_NS7_ILi256EEEEEELi256ENS_12float_e4m3_tEfNS_4arch4Sm90ELb0ELb0ELb0ELb1ELb0ELb1ELb0ELb1ELb1ELb1ELb1ELb0EEENS1_21CollectiveEpilogueFwdINS6_IJSA_SB_SA_EEES9_NS_10bfloat16_tESF_Li256ELb1ELb1ELb1ELb1EEENS1_36VarlenDynamicPersistentTileSchedulerILi128ELi128ELi256ELi128ELb1ELb1ELb1ELb0ELb1ELb1EEEEEEEEEvNT_6ParamsE)
        .other          _ZN7cutlass13device_kernelIN5flash11enable_sm90INS1_16FlashAttnFwdSm90INS1_25CollectiveMainloopFwdSm90ILi2EN4cute5tupleIJNS5_1CILi1EEES8_S8_EEENS6_IJNS7_ILi128EEESA_NS7_ILi256EEEEEELi256ENS_12float_e4m3_tEfNS_4arch4Sm90ELb0ELb0ELb0ELb1ELb0ELb1ELb0ELb1ELb1ELb1ELb1ELb0EEENS1_21CollectiveEpilogueFwdINS6_IJSA_SB_SA_EEES9_NS_10bfloat16_tESF_Li256ELb1ELb1ELb1ELb1EEENS1_36VarlenDynamicPersistentTileSchedulerILi128ELi128ELi256ELi128ELb1ELb1ELb1ELb0ELb1ELb1EEEEEEEEEvNT_6ParamsE,@"STO_CUDA_ENTRY STV_DEFAULT"
_ZN7cutlass13device_kernelIN5flash11enable_sm90INS1_16FlashAttnFwdSm90INS1_25CollectiveMainloopFwdSm90ILi2EN4cute5tupleIJNS5_1CILi1EEES8_S8_EEENS6_IJNS7_ILi128EEESA_NS7_ILi256EEEEEELi256ENS_12float_e4m3_tEfNS_4arch4Sm90ELb0ELb0ELb0ELb1ELb0ELb1ELb0ELb1ELb1ELb1ELb1ELb0EEENS1_21CollectiveEpilogueFwdINS6_IJSA_SB_SA_EEES9_NS_10bfloat16_tESF_Li256ELb1ELb1ELb1ELb1EEENS1_36VarlenDynamicPersistentTileSchedulerILi128ELi128ELi256ELi128ELb1ELb1ELb1ELb0ELb1ELb1EEEEEEEEEvNT_6ParamsE:
        /* <DEDUP_REMOVED lines=13> */
[----:B------:R-:W-:Y:S02]  /*00d0*/  UIADD3 UR10, UP2, UR4, 0x570, URZ ;  /* 0x00000570040a7890 */ /* 0x000fe4000ff5e03f */
[----:B------:R-:W-:Y:S02]  /*00e0*/  UIADD3 UR4, UP3, UR4, 0x670, URZ ;  /* 0x0000067004047890 */ /* 0x000fe4000ff7e03f */
[----:B------:R-:W-:-:S02]  /*00f0*/  UIADD3.X UR7, URZ, UR5, URZ, UP0, !UPT ;  /* 0x000000053f077290 */ /* 0x000fc400087fe43f */
[----:B------:R-:W-:Y:S02]  /*0100*/  UIADD3.X UR9, URZ, UR5, URZ, UP1, !UPT ;  /* 0x000000053f097290 */ /* 0x000fe40008ffe43f */
[----:B------:R-:W-:Y:S02]  /*0110*/  UIADD3.X UR11, URZ, UR5, URZ, UP2, !UPT ;  /* 0x000000053f0b7290 */ /* 0x000fe400097fe43f */
[----:B------:R-:W-:-:S03]  /*0120*/  UIADD3.X UR5, URZ, UR5, URZ, UP3, !UPT ;  /* 0x000000053f057290 */ /* 0x000fc60009ffe43f */
[----:B------:R0:W-:Y:S02]  /*0130*/  UTMACCTL.PF [UR6] ;  /* 0x00000000060079b9 */ /* 0x0001e40008040000 */
[----:B------:R0:W-:Y:S02]  /*0140*/  UTMACCTL.PF [UR8] ;  /* 0x00000000080079b9 */ /* 0x0001e40008040000 */
[----:B------:R0:W-:Y:S02]  /*0150*/  UTMACCTL.PF [UR10] ;  /* 0x000000000a0079b9 */ /* 0x0001e40008040000 */
[----:B------:R0:W-:Y:S02]  /*0160*/  UTMACCTL.PF [UR4] ;  /* 0x00000000040079b9 */ /* 0x0001e40008040000 */
[----:B0-----:R-:W-:Y:S01]  /*0170*/  NOP ;  /* 0x0000000000007918 */ /* 0x001fe20000000000 */
.L_x_331:
[----:B------:R-:W-:Y:S05]  /*0180*/  BSYNC B0 ;  /* 0x0000000000007941 */ /* 0x000fea0003800000 */
.L_x_330:
        /* <DEDUP_REMOVED lines=41> */
.L_x_332:
        /* <DEDUP_REMOVED lines=22> */
.L_x_333:
        /* <DEDUP_REMOVED lines=18> */
.L_x_334:
        /* <DEDUP_REMOVED lines=22> */
.L_x_335:
        /* <DEDUP_REMOVED lines=22> */
.L_x_336:
[----:B------:R-:W-:Y:S01]  /*0960*/  PLOP3.LUT P0, PT, PT, PT, UP0, 0x80, 0x0 ;  /* 0x000000000000781c */ /* 0x000fe20003f0f008 */
[----:B------:R-:W-:Y:S01]  /*0970*/  UMOV UR37, 0x1 ;  /* 0x0000000100257882 */ /* 0x000fe20000000000 */
[----:B------:R-:W-:Y:S01]  /*0980*/  NOP ;  /* 0x0000000000007918 */ /* 0x000fe20000000000 */
[----:B------:R-:W-:Y:S01]  /*0990*/  USEL UR37, UR37, 0x2, !UP0 ;  /* 0x0000000225257887 */ /* 0x000fe2000c000000 */
[----:B------:R-:W-:Y:S01]  /*09a0*/  BSSY B8, `(.L_x_337) ;  /* 0x0002a37000087945 */ /* 0x000fe20003800000 */
[----:B------:R-:W-:Y:S01]  /*09b0*/  ULDC.64 UR42, c[0x0][0x208] ;  /* 0x00008200002a7ab9 */ /* 0x000fe20000000a00 */
[----:B012-4-:R-:W-:Y:S07]  /*09c0*/  BAR.SYNC.DEFER_BLOCKING 0x0 ;  /* 0x0000000000007b1d */ /* 0x017fee0000010000 */
[----:B------:R-:W-:Y:S05]  /*09d0*/  @!P0 BRA `(.L_x_338) ;  /* 0x0000022000f08947 */ /* 0x000fea0003800000 */
.L_x_339:
[----:B------:R-:W-:-:S08]  /*09e0*/  NOP ;  /* 0x0000000000007918 */ /* 0x000fd00000000000 */
[----:B------:R-:W0:Y:S02]  /*09f0*/  USETMAXREG.TRY_ALLOC.CTAPOOL UP0, 0xf0 ;  /* 0x000000f0000079c8 */ /* 0x000e240008000600 */
[----:B0-----:R-:W-:-:S13]  /*0a00*/  PLOP3.LUT P0, PT, PT, PT, UP0, 0x80, 0x0 ;  /* 0x000000000000781c */ /* 0x001fda0003f0f008 */
[----:B------:R-:W-:Y:S05]  /*0a10*/  @!P0 BRA `(.L_x_339) ;  /* 0xfffffffc00f08947 */ /* 0x000fea000383ffff */
[----:B------:R-:W2:Y:S01]  /*0a20*/  LDL.LU R0, [R1+0x10] ;  /* 0x0000100001007983 */ /* 0x000ea20000300800 */
[----:B------:R-:W0:Y:S01]  /*0a30*/  S2R R2, SR_TID.X ;  /* 0x0000000000027919 */ /* 0x000e220000002100 */
[----:B------:R-:W1:Y:S01]  /*0a40*/  S2UR UR36, SR_CgaCtaId ;  /* 0x00000000002479c3 */ /* 0x000e620000008800 */
[----:B------:R-:W-:Y:S01]  /*0a50*/  UMOV UR4, 0x400 ;  /* 0x0000040000047882 */ /* 0x000fe20000000000 */
[----:B0-----:R-:W-:-:S06]  /*0a60*/  SHF.R.U32.HI R2, RZ, 0x7, R2 ;  /* 0x00000007ff027819 */ /* 0x001fcc0000011602 */
[----:B------:R-:W-:Y:S06]  /*0a70*/  BAR.ARV 0x8, 0x180 ;  /* 0x0206000000007b1d */ /* 0x000fec0000002000 */
[----:B------:R-:W-:-:S13]  /*0a80*/  ISETP.NE.AND P0, PT, R2, 0x1, PT ;  /* 0x000000010200780c */ /* 0x000fda0003f05270 */
[----:B------:R-:W-:Y:S08]  /*0a90*/  @!P0 BAR.ARV 0x9, 0x100 ;  /* 0x0244000000008b1d */ /* 0x000ff00000002000 */
[----:B------:R-:W-:Y:S01]  /*0aa0*/  BAR.SYNC.DEFER_BLOCKING 0x5, 0x180 ;  /* 0x0146000000007b1d */ /* 0x000fe20000010000 */
[----:B-1----:R-:W-:-:S06]  /*0ab0*/  ULEA UR4, UR36, UR4, 0x18 ;  /* 0x0000000424047291 */ /* 0x002fcc000f8ec03f */
[----:B------:R-:W-:Y:S01]  /*0ac0*/  IMAD.U32 R22, RZ, RZ, UR4 ;  /* 0x00000004ff167e24 */ /* 0x000fe2000f8e00ff */
[----:B------:R-:W-:-:S04]  /*0ad0*/  ULDC UR4, c[0x0][0xc3c] ;  /* 0x00030f0000047ab9 */ /* 0x000fc80000000800 */
[----:B------:R-:W0:Y:S01]  /*0ae0*/  LDS.128 R28, [R22+0x388d0] ;  /* 0x0388d000161c7984 */ /* 0x000e220000000c00 */
[----:B------:R-:W-:Y:S06]  /*0af0*/  BAR.ARV 0x4, 0x180 ;  /* 0x0106000000007b1d */ /* 0x000fec0000002000 */
[----:B--2---:R-:W-:-:S04]  /*0b00*/  LOP3.LUT R0, R0, 0xffffffef, RZ, 0xc0, !PT ;  /* 0xffffffef00007812 */ /* 0x004fc800078ec0ff */
[----:B------:R-:W-:-:S05]  /*0b10*/  @P0 LOP3.LUT R0, R0, 0x10, RZ, 0xfc, !PT ;  /* 0x0000001000000812 */ /* 0x000fca00078efcff */
[----:B------:R1:W-:Y:S01]  /*0b20*/  STL [R1+0x10], R0 ;  /* 0x0000100001007387 */ /* 0x0003e20000100800 */
[----:B0-----:R-:W-:-:S13]  /*0b30*/  ISETP.GE.AND P0, PT, R31, UR4, PT ;  /* 0x000000041f007c0c */ /* 0x001fda000bf06270 */
[----:B-1----:R-:W-:Y:S05]  /*0b40*/  @P0 BRA `(.L_x_340) ;  /* 0x000002a000700947 */ /* 0x002fea0003800000 */
[----:B------:R-:W0:Y:S01]  /*0b50*/  S2R R0, SR_TID.X ;  /* 0x0000000000007919 */ /* 0x000e220000002100 */
[----:B------:R-:W-:Y:S01]  /*0b60*/  IMAD.MOV.U32 R232, RZ, RZ, RZ ;  /* 0x000000ffffe87224 */ /* 0x000fe200078e00ff */
[----:B------:R-:W-:Y:S01]  /*0b70*/  CS2R R234, SRZ ;  /* 0x0000000000ea7805 */ /* 0x000fe2000001ff00 */
[----:B------:R-:W-:Y:S01]  /*0b80*/  IMAD.MOV.U32 R152, RZ, RZ, RZ ;  /* 0x000000ffff987224 */ /* 0x000fe200078e00ff */
[----:B------:R-:W-:Y:S01]  /*0b90*/  ULOP3.LUT UR46, UR37, 0x1, URZ, 0xfc, !UPT ;  /* 0x00000001252e7892 */ /* 0x000fe2000f8efc3f */
[----:B------:R-:W-:Y:S01]  /*0ba0*/  UMOV UR39, URZ ;  /* 0x0000003f00277c82 */ /* 0x000fe20008000000 */
[----:B0-----:R-:W-:-:S05]  /*0bb0*/  VIADD R0, R0, 0xffffff80 ;  /* 0xffffff8000007836 */ /* 0x001fca0000000000 */
[----:B------:R-:W-:-:S04]  /*0bc0*/  SHF.R.S32.HI R3, RZ, 0x1f, R0 ;  /* 0x0000001fff037819 */ /* 0x000fc80000011400 */
[CC--:B------:R-:W-:Y:S02]  /*0bd0*/  LEA.HI R2, R3.reuse, R0.reuse, RZ, 0x7 ;  /* 0x0000000003027211 */ /* 0x0c0fe400078f38ff */
[CC--:B------:R-:W-:Y:S02]  /*0be0*/  LEA.HI R4, R3.reuse, R0.reuse, RZ, 0x4 ;  /* 0x0000000003047211 */ /* 0x0c0fe400078f20ff */
[----:B------:R-:W-:Y:S02]  /*0bf0*/  LOP3.LUT R5, R2, 0xffffff80, RZ, 0xc0, !PT ;  /* 0xffffff8002057812 */ /* 0x000fe400078ec0ff */
[----:B------:R-:W-:Y:S02]  /*0c00*/  SHF.R.S32.HI R7, RZ, 0x4, R4 ;  /* 0x00000004ff077819 */ /* 0x000fe40000011404 */
[CC--:B------:R-:W-:Y:S01]  /*0c10*/  LEA.HI R23, R3.reuse, R0.reuse, RZ, 0x3 ;  /* 0x0000000003177211 */ /* 0x0c0fe200078f18ff */
[----:B------:R-:W-:Y:S01]  /*0c20*/  IMAD.IADD R14, R0, 0x1, -R5 ;  /* 0x00000001000e7824 */ /* 0x000fe200078e0a05 */
[----:B------:R-:W-:-:S04]  /*0c30*/  LEA.HI R5, R3, R0, RZ, 0x5 ;  /* 0x0000000003057211 */ /* 0x000fc800078f28ff */
[----:B------:R-:W-:Y:S01]  /*0c40*/  SHF.R.S32.HI R8, RZ, 0x1f, R14 ;  /* 0x0000001fff087819 */ /* 0x000fe2000001140e */
[----:B------:R-:W-:Y:S01]  /*0c50*/  IMAD.SHL.U32 R6, R5, 0x20, RZ ;  /* 0x0000002005067824 */ /* 0x000fe200078e00ff */
[----:B------:R-:W-:Y:S01]  /*0c60*/  LOP3.LUT R5, R4, 0x3fffff0, RZ, 0xc0, !PT ;  /* 0x03fffff004057812 */ /* 0x000fe200078ec0ff */
[----:B------:R-:W-:Y:S01]  /*0c70*/  STL [R1+0x110], R14 ;  /* 0x0001100e01007387 */ /* 0x000fe20000100800 */
[----:B------:R-:W-:Y:S02]  /*0c80*/  LEA.HI R10, R8, R14, RZ, 0x2 ;  /* 0x0000000e080a7211 */ /* 0x000fe400078f10ff */
[----:B------:R-:W-:Y:S02]  /*0c90*/  LOP3.LUT R6, R6, 0xfffffc00, RZ, 0xc0, !PT ;  /* 0xfffffc0006067812 */ /* 0x000fe400078ec0ff */
[----:B------:R-:W-:Y:S02]  /*0ca0*/  IADD3 R5, R0, -R5, RZ ;  /* 0x8000000500057210 */ /* 0x000fe40007ffe0ff */
[----:B------:R-:W-:-:S02]  /*0cb0*/  LEA.HI R4, R4, R7, RZ, 0x1 ;  /* 0x0000000704047211 */ /* 0x000fc400078f08ff */
[----:B------:R-:W-:Y:S01]  /*0cc0*/  SHF.R.S32.HI R11, RZ, 0x2, R10 ;  /* 0x00000002ff0b7819 */ /* 0x000fe2000001140a */
[----:B------:R-:W-:Y:S01]  /*0cd0*/  IMAD R9, R5, 0x40, R6 ;  /* 0x0000004005097824 */ /* 0x000fe200078e0206 */
[----:B------:R-:W-:Y:S02]  /*0ce0*/  SHF.R.S32.HI R5, RZ, 0x7, R2 ;  /* 0x00000007ff057819 */ /* 0x000fe40000011402 */
[----:B------:R-:W-:Y:S02]  /*0cf0*/  SHF.R.S32.HI R12, RZ, 0x1f, R10 ;  /* 0x0000001fff0c7819 */ /* 0x000fe4000001140a */
[----:B------:R-:W-:Y:S02]  /*0d00*/  LEA.HI R2, R2, R5, RZ, 0x1 ;  /* 0x0000000502027211 */ /* 0x000fe400078f08ff */
[----:B------:R-:W-:Y:S02]  /*0d10*/  LOP3.LUT R4, R4, 0x1ffffffe, RZ, 0xc0, !PT ;  /* 0x1ffffffe04047812 */ /* 0x000fe400078ec0ff */
[----:B------:R-:W-:-:S02]  /*0d20*/  LOP3.LUT R2, R2, 0x3fffffe, RZ, 0xc0, !PT ;  /* 0x03fffffe02027812 */ /* 0x000fc400078ec0ff */
[----:B------:R-:W-:Y:S01]  /*0d30*/  LEA.HI R6, R3, R0, RZ, 0x2 ;  /* 0x0000000003067211 */ /* 0x000fe200078f10ff */
[----:B------:R-:W-:Y:S01]  /*0d40*/  IMAD.IADD R4, R7, 0x1, -R4 ;  /* 0x0000000107047824 */ /* 0x000fe200078e0a04 */
[----:B------:R-:W-:Y:S01]  /*0d50*/  LEA.HI R12, R12, R11, RZ, 0x3 ;  /* 0x0000000b0c0c7211 */ /* 0x000fe200078f18ff */
[----:B------:R-:W-:Y:S01]  /*0d60*/  IMAD.IADD R2, R5, 0x1, -R2 ;  /* 0x0000000105027824 */ /* 0x000fe200078e0a02 */
[----:B------:R-:W-:Y:S02]  /*0d70*/  LOP3.LUT R7, R6, 0xfffffffc, RZ, 0xc0, !PT ;  /* 0xfffffffc06077812 */ /* 0x000fe400078ec0ff */
[----:B------:R-:W-:Y:S02]  /*0d80*/  LOP3.LUT R5, R23, 0xfffffff8, RZ, 0xc0, !PT ;  /* 0xfffffff817057812 */ /* 0x000fe400078ec0ff */
[----:B------:R-:W-:Y:S01]  /*0d90*/  LOP3.LUT R12, R12, 0xfffffff8, RZ, 0xc0, !PT ;  /* 0xfffffff80c0c7812 */ /* 0x000fe200078ec0ff */
[----:B------:R-:W-:Y:S01]  /*0da0*/  IMAD.IADD R7, R0, 0x1, -R7 ;  /* 0x0000000100077824 */ /* 0x000fe200078e0a07 */
[----:B------:R-:W-:Y:S01]  /*0db0*/  LEA.HI R8, R8, R14, RZ, 0x5 ;  /* 0x0000000e08087211 */ /* 0x000fe200078f28ff */
[----:B------:R-:W-:Y:S01]  /*0dc0*/  IMAD.IADD R5, R0, 0x1, -R5 ;  /* 0x0000000100057824 */ /* 0x000fe200078e0a05 */
[----:B------:R-:W-:Y:S01]  /*0dd0*/  LEA.HI R3, R3, R0, RZ, 0x6 ;  /* 0x0000000003037211 */ /* 0x000fe200078f30ff */
[----:B------:R-:W-:Y:S01]  /*0de0*/  IMAD R0, R4, 0x8, R9 ;  /* 0x0000000804007824 */ /* 0x000fe200078e0209 */
[----:B------:R-:W-:Y:S01]  /*0df0*/  SHF.R.S32.HI R23, RZ, 0x3, R23 ;  /* 0x00000003ff177819 */ /* 0x000fe20000011417 */
[----:B------:R-:W-:Y:S01]  /*0e00*/  IMAD.IADD R11, R11, 0x1, -R12 ;  /* 0x000000010b0b7824 */ /* 0x000fe200078e0a0c */
[----:B------:R-:W-:Y:S01]  /*0e10*/  SHF.R.S32.HI R8, RZ, 0x5, R8 ;  /* 0x00000005ff087819 */ /* 0x000fe20000011408 */
[----:B------:R-:W-:Y:S01]  /*0e20*/  IMAD.SHL.U32 R18, R5, 0x8, RZ ;  /* 0x0000000805127824 */ /* 0x000fe200078e00ff */
[----:B------:R0:W-:Y:S01]  /*0e30*/  STL [R1+0x1a4], R0 ;  /* 0x0001a40001007387 */ /* 0x0001e20000100800 */
[----:B------:R-:W-:Y:S01]  /*0e40*/  LEA.HI R6, R7, R7, RZ, 0x1 ;  /* 0x0000000707067211 */ /* 0x000fe200078f08ff */
[C---:B------:R-:W-:Y:S01]  /*0e50*/  VIADD R12, R23.reuse, 0x40 ;  /* 0x00000040170c7836 */ /* 0x040fe20000000000 */
[----:B------:R-:W-:Y:S01]  /*0e60*/  LEA R11, R8, R11, 0x4 ;  /* 0x0000000b080b7211 */ /* 0x000fe200078e20ff */
[----:B------:R-:W-:Y:S01]  /*0e70*/  VIADD R20, R23, 0x20 ;  /* 0x0000002017147836 */ /* 0x000fe20000000000 */
[----:B------:R-:W-:Y:S01]  /*0e80*/  SHF.L.U32 R3, R3, 0x4, RZ ;  /* 0x0000000403037819 */ /* 0x000fe200000006ff */
[----:B------:R-:W-:Y:S01]  /*0e90*/  VIADD R8, R23, 0x60 ;  /* 0x0000006017087836 */ /* 0x000fe20000000000 */
[----:B------:R-:W-:Y:S01]  /*0ea0*/  LOP3.LUT R6, R6, 0x1ffffffe, RZ, 0xc0, !PT ;  /* 0x1ffffffe06067812 */ /* 0x000fe200078ec0ff */
[----:B------:R-:W-:Y:S01]  /*0eb0*/  IMAD R11, R2, 0x40, R11 ;  /* 0x00000040020b7824 */ /* 0x000fe200078e020b */
[----:B------:R-:W-:Y:S01]  /*0ec0*/  LOP3.LUT R13, R3, 0xfffffc00, RZ, 0xc0, !PT ;  /* 0xfffffc00030d7812 */ /* 0x000fe200078ec0ff */
[----:B0-----:R-:W-:Y:S01]  /*0ed0*/  IMAD.SHL.U32 R0, R23, 0x80, RZ ;  /* 0x0000008017007824 */ /* 0x001fe200078e00ff */
[----:B------:R-:W-:Y:S01]  /*0ee0*/  SHF.R.S32.HI R2, RZ, 0x1f, R23 ;  /* 0x0000001fff027819 */ /* 0x000fe20000011417 */
[----:B------:R-:W-:Y:S01]  /*0ef0*/  IMAD.SHL.U32 R3, R12, 0x80, RZ ;  /* 0x000000800c037824 */ /* 0x000fe200078e00ff */
[----:B------:R-:W-:Y:S01]  /*0f00*/  SHF.R.S32.HI R4, RZ, 0x1f, R12 ;  /* 0x0000001fff047819 */ /* 0x000fe2000001140c */
[----:B------:R-:W-:Y:S01]  /*0f10*/  IMAD.IADD R6, R7, 0x1, -R6 ;  /* 0x0000000107067824 */ /* 0x000fe200078e0a06 */
[----:B------:R-:W-:Y:S01]  /*0f20*/  LOP3.LUT R15, R0, 0x380, RZ, 0xc0, !PT ;  /* 0x00000380000f7812 */ /* 0x000fe200078ec0ff */
[----:B------:R-:W-:Y:S01]  /*0f30*/  IMAD.SHL.U32 R0, R20, 0x80, RZ ;  /* 0x0000008014007824 */ /* 0x000fe200078e00ff */
[----:B------:R-:W-:Y:S01]  /*0f40*/  SHF.R.S32.HI R2, RZ, 0x1f, R20 ;  /* 0x0000001fff027819 */ /* 0x000fe20000011414 */
[----:B------:R-:W-:Y:S01]  /*0f50*/  STL [R1+0x19c], R11 ;  /* 0x00019c0b01007387 */ /* 0x000fe20000100800 */
[----:B------:R-:W-:Y:S01]  /*0f60*/  SHF.L.U32 R16, R5, 0x4, RZ ;  /* 0x0000000405107819 */ /* 0x000fe200000006ff */
[----:B------:R-:W-:Y:S01]  /*0f70*/  IMAD.SHL.U32 R5, R8, 0x80, RZ ;  /* 0x0000008008057824 */ /* 0x000fe200078e00ff */
[----:B------:R-:W-:Y:S01]  /*0f80*/  SHF.R.S32.HI R7, RZ, 0x1f, R8 ;  /* 0x0000001fff077819 */ /* 0x000fe20000011408 */
[----:B------:R0:W-:Y:S01]  /*0f90*/  STL [R1+0x60], R13 ;  /* 0x0000600d01007387 */ /* 0x0001e20000100800 */
[----:B------:R-:W-:Y:S01]  /*0fa0*/  LEA.HI R4, R4, R12, RZ, 0x3 ;  /* 0x0000000c04047211 */ /* 0x000fe200078f18ff */
[----:B------:R-:W-:Y:S01]  /*0fb0*/  VIADD R233, R18, 0x40 ;  /* 0x0000004012e97836 */ /* 0x000fe20000000000 */
[----:B------:R-:W-:-:S02]  /*0fc0*/  LEA.HI R2, R2, R20, RZ, 0x3 ;  /* 0x0000001402027211 */ /* 0x000fc400078f18ff */
[----:B------:R-:W-:Y:S01]  /*0fd0*/  LOP3.LUT R12, R0, 0x380, RZ, 0xc0, !PT ;  /* 0x00000380000c7812 */ /* 0x000fe200078ec0ff */
[----:B------:R-:W-:Y:S01]  /*0fe0*/  IMAD.SHL.U32 R4, R4, 0x80, RZ ;  /* 0x0000008004047824 */ /* 0x000fe200078e00ff */
[----:B------:R-:W-:Y:S01]  /*0ff0*/  LOP3.LUT R9, R3, 0x380, RZ, 0xc0, !PT ;  /* 0x0000038003097812 */ /* 0x000fe200078ec0ff */
[----:B------:R-:W-:Y:S01]  /*1000*/  IMAD.SHL.U32 R2, R2, 0x80, RZ ;  /* 0x0000008002027824 */ /* 0x000fe200078e00ff */
[----:B------:R-:W-:Y:S02]  /*1010*/  LOP3.LUT R0, R15, 0x70, R16, 0xf8, !PT ;  /* 0x000000700f007812 */ /* 0x000fe400078ef810 */
[----:B------:R-:W-:Y:S01]  /*1020*/  SHF.R.U32.HI R3, RZ, 0x3, R15 ;  /* 0x00000003ff037819 */ /* 0x000fe2000001160f */
[C---:B------:R-:W-:Y:S01]  /*1030*/  VIADD R15, R18.reuse, 0xc0 ;  /* 0x000000c0120f7836 */ /* 0x040fe20000000000 */
[----:B------:R-:W-:Y:S02]  /*1040*/  IADD3 R20, R18, 0x80, RZ ;  /* 0x0000008012147810 */ /* 0x000fe40007ffe0ff */
[----:B------:R-:W-:-:S02]  /*1050*/  LEA.HI R7, R7, R8, RZ, 0x3 ;  /* 0x0000000807077211 */ /* 0x000fc400078f18ff */
[----:B0-----:R-:W-:Y:S01]  /*1060*/  LOP3.LUT R13, R13, R0, R3, 0xf6, !PT ;  /* 0x000000000d0d7212 */ /* 0x001fe200078ef603 */
[----:B------:R0:W-:Y:S01]  /*1070*/  STL [R1+0x44], R20 ;  /* 0x0000441401007387 */ /* 0x0001e20000100800 */
[----:B------:R-:W-:Y:S01]  /*1080*/  LOP3.LUT R8, R5, 0x380, RZ, 0xc0, !PT ;  /* 0x0000038005087812 */ /* 0x000fe200078ec0ff */
[----:B------:R-:W-:Y:S01]  /*1090*/  IMAD.SHL.U32 R7, R7, 0x80, RZ ;  /* 0x0000008007077824 */ /* 0x000fe200078e00ff */
[----:B------:R-:W-:Y:S01]  /*10a0*/  LOP3.LUT R2, R2, 0xfffffc00, RZ, 0xc0, !PT ;  /* 0xfffffc0002027812 */ /* 0x000fe200078ec0ff */
[----:B------:R1:W-:Y:S01]  /*10b0*/  STL [R1+0x4c], R15 ;  /* 0x00004c0f01007387 */ /* 0x0003e20000100800 */
[----:B------:R-:W-:Y:S02]  /*10c0*/  LOP3.LUT R10, R10, 0x7ffffffc, RZ, 0xc0, !PT ;  /* 0x7ffffffc0a0a7812 */ /* 0x000fe400078ec0ff */
[----:B------:R-:W-:Y:S01]  /*10d0*/  SHF.R.U32.HI R3, RZ, 0x3, R12 ;  /* 0x00000003ff037819 */ /* 0x000fe2000001160c */
[----:B------:R2:W-:Y:S01]  /*10e0*/  STL [R1+0x68], R13 ;  /* 0x0000680d01007387 */ /* 0x0005e20000100800 */
[----:B------:R-:W-:Y:S01]  /*10f0*/  LOP3.LUT R0, R12, 0x70, R16, 0xf8, !PT ;  /* 0x000000700c007812 */ /* 0x000fe200078ef810 */
[----:B------:R-:W-:Y:S01]  /*1100*/  IMAD.IADD R10, R14, 0x1, -R10 ;  /* 0x000000010e0a7824 */ /* 0x000fe200078e0a0a */
[----:B0-----:R-:W-:-:S02]  /*1110*/  SHF.R.S32.HI R20, RZ, 0x1f, R20 ;  /* 0x0000001fff147819 */ /* 0x001fc40000011414 */
[----:B------:R-:W-:Y:S02]  /*1120*/  LOP3.LUT R4, R4, 0xfffffc00, RZ, 0xc0, !PT ;  /* 0xfffffc0004047812 */ /* 0x000fe400078ec0ff */
[----:B-1----:R-:W-:Y:S01]  /*1130*/  SHF.R.S32.HI R15, RZ, 0x1f, R15 ;  /* 0x0000001fff0f7819 */ /* 0x002fe2000001140f */
[----:B------:R-:W-:Y:S01]  /*1140*/  STL [R1+0x88], R20 ;  /* 0x0000881401007387 */ /* 0x000fe20000100800 */
[----:B------:R-:W-:Y:S02]  /*1150*/  SHF.R.U32.HI R12, RZ, 0x3, R9 ;  /* 0x00000003ff0c7819 */ /* 0x000fe40000011609 */
[----:B--2---:R-:W-:Y:S01]  /*1160*/  IADD3 R13, R22, R13, RZ ;  /* 0x0000000d160d7210 */ /* 0x004fe20007ffe0ff */
[----:B------:R0:W-:Y:S01]  /*1170*/  STL [R1+0x84], R15 ;  /* 0x0000840f01007387 */ /* 0x0001e20000100800 */
[----:B------:R-:W-:Y:S02]  /*1180*/  LOP3.LUT R5, R9, 0x70, R16, 0xf8, !PT ;  /* 0x0000007009057812 */ /* 0x000fe400078ef810 */
[----:B------:R-:W-:Y:S01]  /*1190*/  LOP3.LUT R7, R7, 0xfffffc00, RZ, 0xc0, !PT ;  /* 0xfffffc0007077812 */ /* 0x000fe200078ec0ff */
[----:B------:R-:W-:Y:S01]  /*11a0*/  STL [R1+0x5c], R2 ;  /* 0x00005c0201007387 */ /* 0x000fe20000100800 */
[----:B------:R-:W-:-:S02]  /*11b0*/  SHF.R.U32.HI R9, RZ, 0x3, R8 ;  /* 0x00000003ff097819 */ /* 0x000fc40000011608 */
[----:B------:R-:W-:Y:S01]  /*11c0*/  LOP3.LUT R8, R8, 0x70, R16, 0xf8, !PT ;  /* 0x0000007008087812 */ /* 0x000fe200078ef810 */
[----:B------:R-:W-:Y:S01]  /*11d0*/  STL [R1+0x64], R13 ;  /* 0x0000640d01007387 */ /* 0x000fe20000100800 */
[----:B------:R-:W-:Y:S01]  /*11e0*/  LOP3.LUT R3, R2, R0, R3, 0xf6, !PT ;  /* 0x0000000002037212 */ /* 0x000fe200078ef603 */
[----:B------:R-:W-:Y:S01]  /*11f0*/  IMAD.SHL.U32 R0, R10, 0x2, RZ ;  /* 0x000000020a007824 */ /* 0x000fe200078e00ff */
[----:B------:R-:W-:Y:S01]  /*1200*/  LOP3.LUT R5, R4, R5, R12, 0xf6, !PT ;  /* 0x0000000504057212 */ /* 0x000fe200078ef60c */
[----:B------:R1:W-:Y:S01]  /*1210*/  STL [R1+0x58], R4 ;  /* 0x0000580401007387 */ /* 0x0003e20000100800 */
[----:B------:R-:W-:Y:S01]  /*1220*/  SHF.R.S32.HI R17, RZ, 0x1f, R16 ;  /* 0x0000001fff117819 */ /* 0x000fe20000011410 */
[C---:B------:R-:W-:Y:S01]  /*1230*/  VIADD R43, R0.reuse, 0x8 ;  /* 0x00000008002b7836 */ /* 0x040fe20000000000 */
[C---:B------:R-:W-:Y:S01]  /*1240*/  IADD3 R42, R0.reuse, 0x10, RZ ;  /* 0x00000010002a7810 */ /* 0x040fe20007ffe0ff */
[----:B------:R2:W-:Y:S01]  /*1250*/  STL [R1+0x54], R7 ;  /* 0x0000540701007387 */ /* 0x0005e20000100800 */
[C---:B------:R-:W-:Y:S01]  /*1260*/  VIADD R41, R0.reuse, 0x18 ;  /* 0x0000001800297836 */ /* 0x040fe20000000000 */
[C---:B------:R-:W-:Y:S01]  /*1270*/  IADD3 R36, R0.reuse, 0x40, RZ ;  /* 0x0000004000247810 */ /* 0x040fe20007ffe0ff */
[C---:B------:R-:W-:Y:S01]  /*1280*/  VIADD R40, R0.reuse, 0x20 ;  /* 0x0000002000287836 */ /* 0x040fe20000000000 */
[C---:B------:R-:W-:Y:S01]  /*1290*/  IADD3 R27, R0.reuse, 0x70, RZ ;  /* 0x00000070001b7810 */ /* 0x040fe20007ffe0ff */
[C---:B------:R-:W-:Y:S01]  /*12a0*/  VIADD R39, R0.reuse, 0x28 ;  /* 0x0000002800277836 */ /* 0x040fe20000000000 */
[----:B0-----:R-:W-:Y:S01]  /*12b0*/  IADD3 R15, R0, 0xa0, RZ ;  /* 0x000000a0000f7810 */ /* 0x001fe20007ffe0ff */
[C---:B-1----:R-:W-:Y:S01]  /*12c0*/  IMAD.IADD R4, R22.reuse, 0x1, R3 ;  /* 0x0000000116047824 */ /* 0x042fe200078e0203 */
[----:B------:R-:W-:Y:S01]  /*12d0*/  SHF.R.S32.HI R19, RZ, 0x1f, R18 ;  /* 0x0000001fff137819 */ /* 0x000fe20000011412 */
[----:B------:R-:W-:Y:S01]  /*12e0*/  IMAD.IADD R3, R22, 0x1, R5 ;  /* 0x0000000116037824 */ /* 0x000fe200078e0205 */
[----:B--2---:R-:W-:Y:S01]  /*12f0*/  LOP3.LUT R7, R7, R8, R9, 0xf6, !PT ;  /* 0x0000000807077212 */ /* 0x004fe200078ef609 */
[C---:B------:R-:W-:Y:S01]  /*1300*/  VIADD R38, R0.reuse, 0x30 ;  /* 0x0000003000267836 */ /* 0x040fe20000000000 */
[----:B------:R-:W-:Y:S01]  /*1310*/  STL [R1+0x198], R4 ;  /* 0x0001980401007387 */ /* 0x000fe20000100800 */
[C---:B------:R-:W-:Y:S01]  /*1320*/  VIADD R37, R0.reuse, 0x38 ;  /* 0x0000003800257836 */ /* 0x040fe20000000000 */
[----:B------:R-:W-:Y:S01]  /*1330*/  IADD3 R8, R0, 0xd0, RZ ;  /* 0x000000d000087810 */ /* 0x000fe20007ffe0ff */
[----:B------:R-:W-:Y:S01]  /*1340*/  IMAD.IADD R2, R22, 0x1, R7 ;  /* 0x0000000116027824 */ /* 0x000fe200078e0207 */
[----:B------:R-:W-:Y:S01]  /*1350*/  STL [R1+0x90], R0 ;  /* 0x0000900001007387 */ /* 0x000fe20000100800 */
[C---:B------:R-:W-:Y:S01]  /*1360*/  VIADD R35, R0.reuse, 0x48 ;  /* 0x0000004800237836 */ /* 0x040fe20000000000 */
[----:B------:R-:W-:Y:S01]  /*1370*/  SHF.R.S32.HI R7, RZ, 0x1f, R43 ;  /* 0x0000001fff077819 */ /* 0x000fe2000001142b */
[C---:B------:R-:W-:Y:S01]  /*1380*/  VIADD R34, R0.reuse, 0x50 ;  /* 0x0000005000227836 */ /* 0x040fe20000000000 */
[----:B------:R-:W-:Y:S01]  /*1390*/  STL [R1+0x194], R3 ;  /* 0x0001940301007387 */ /* 0x000fe20000100800 */
[----:B------:R-:W-:-:S02]  /*13a0*/  VIADD R33, R0, 0x58 ;  /* 0x0000005800217836 */ /* 0x000fc40000000000 */
[C---:B------:R-:W-:Y:S01]  /*13b0*/  VIADD R32, R0.reuse, 0x60 ;  /* 0x0000006000207836 */ /* 0x040fe20000000000 */
[----:B------:R-:W-:Y:S01]  /*13c0*/  STL [R1+0x190], R2 ;  /* 0x0001900201007387 */ /* 0x000fe20000100800 */
[C---:B------:R-:W-:Y:S02]  /*13d0*/  VIADD R28, R0.reuse, 0x68 ;  /* 0x00000068001c7836 */ /* 0x040fe40000000000 */
[C---:B------:R-:W-:Y:S01]  /*13e0*/  VIADD R26, R0.reuse, 0x78 ;  /* 0x00000078001a7836 */ /* 0x040fe20000000000 */
[----:B------:R-:W-:Y:S01]  /*13f0*/  STL [R1+0x10c], R43 ;  /* 0x00010c2b01007387 */ /* 0x000fe20000100800 */
[C---:B------:R-:W-:Y:S02]  /*1400*/  VIADD R25, R0.reuse, 0x80 ;  /* 0x0000008000197836 */ /* 0x040fe40000000000 */
[C---:B------:R-:W-:Y:S01]  /*1410*/  VIADD R24, R0.reuse, 0x88 ;  /* 0x0000008800187836 */ /* 0x040fe20000000000 */
[----:B------:R0:W-:Y:S01]  /*1420*/  STL [R1+0x108], R42 ;  /* 0x0001082a01007387 */ /* 0x0001e20000100800 */
[----:B------:R-:W-:-:S02]  /*1430*/  VIADD R21, R0, 0x90 ;  /* 0x0000009000157836 */ /* 0x000fc40000000000 */
[C---:B------:R-:W-:Y:S01]  /*1440*/  VIADD R20, R0.reuse, 0x98 ;  /* 0x0000009800147836 */ /* 0x040fe20000000000 */
[----:B------:R-:W-:Y:S01]  /*1450*/  STL [R1+0x104], R41 ;  /* 0x0001042901007387 */ /* 0x000fe20000100800 */
[C---:B------:R-:W-:Y:S02]  /*1460*/  VIADD R14, R0.reuse, 0xa8 ;  /* 0x000000a8000e7836 */ /* 0x040fe40000000000 */
[C---:B------:R-:W-:Y:S01]  /*1470*/  VIADD R13, R0.reuse, 0xb0 ;  /* 0x000000b0000d7836 */ /* 0x040fe20000000000 */
[----:B------:R1:W-:Y:S01]  /*1480*/  STL [R1+0x100], R40 ;  /* 0x0001002801007387 */ /* 0x0003e20000100800 */
[C---:B------:R-:W-:Y:S01]  /*1490*/  VIADD R12, R0.reuse, 0xb8 ;  /* 0x000000b8000c7836 */ /* 0x040fe20000000000 */
[----:B0-----:R-:W-:Y:S01]  /*14a0*/  SHF.R.S32.HI R42, RZ, 0x1f, R42 ;  /* 0x0000001fff2a7819 */ /* 0x001fe2000001142a */
[C---:B------:R-:W-:Y:S01]  /*14b0*/  VIADD R10, R0.reuse, 0xc0 ;  /* 0x000000c0000a7836 */ /* 0x040fe20000000000 */
[----:B------:R0:W-:Y:S01]  /*14c0*/  STL [R1+0xfc], R39 ;  /* 0x0000fc2701007387 */ /* 0x0001e20000100800 */
[----:B------:R-:W-:-:S02]  /*14d0*/  VIADD R9, R0, 0xc8 ;  /* 0x000000c800097836 */ /* 0x000fc40000000000 */
[C---:B------:R-:W-:Y:S01]  /*14e0*/  VIADD R5, R0.reuse, 0xd8 ;  /* 0x000000d800057836 */ /* 0x040fe20000000000 */
[----:B------:R-:W-:Y:S01]  /*14f0*/  STL [R1+0xf8], R38 ;  /* 0x0000f82601007387 */ /* 0x000fe20000100800 */
[C---:B------:R-:W-:Y:S01]  /*1500*/  VIADD R4, R0.reuse, 0xe0 ;  /* 0x000000e000047836 */ /* 0x040fe20000000000 */
[----:B-1----:R-:W-:Y:S01]  /*1510*/  SHF.R.S32.HI R40, RZ, 0x1f, R40 ;  /* 0x0000001fff287819 */ /* 0x002fe20000011428 */
[C---:B------:R-:W-:Y:S01]  /*1520*/  VIADD R3, R0.reuse, 0xe8 ;  /* 0x000000e800037836 */ /* 0x040fe20000000000 */
[----:B------:R1:W-:Y:S01]  /*1530*/  STL [R1+0xf4], R37 ;  /* 0x0000f42501007387 */ /* 0x0003e20000100800 */
[C---:B------:R-:W-:Y:S01]  /*1540*/  VIADD R2, R0.reuse, 0xf0 ;  /* 0x000000f000027836 */ /* 0x040fe20000000000 */
[----:B0-----:R-:W-:Y:S01]  /*1550*/  SHF.R.S32.HI R39, RZ, 0x1f, R39 ;  /* 0x0000001fff277819 */ /* 0x001fe20000011427 */
[----:B------:R-:W-:Y:S01]  /*1560*/  VIADD R0, R0, 0xf8 ;  /* 0x000000f800007836 */ /* 0x000fe20000000000 */
[----:B------:R0:W-:Y:S04]  /*1570*/  STL [R1+0xf0], R36 ;  /* 0x0000f02401007387 */ /* 0x0001e80000100800 */
[----:B------:R-:W-:Y:S01]  /*1580*/  STL [R1+0xec], R35 ;  /* 0x0000ec2301007387 */ /* 0x000fe20000100800 */
[----:B-1----:R-:W-:-:S03]  /*1590*/  SHF.R.S32.HI R37, RZ, 0x1f, R37 ;  /* 0x0000001fff257819 */ /* 0x002fc60000011425 */
[----:B------:R1:W-:Y:S01]  /*15a0*/  STL [R1+0xe8], R34 ;  /* 0x0000e82201007387 */ /* 0x0003e20000100800 */
[----:B0-----:R-:W-:-:S03]  /*15b0*/  SHF.R.S32.HI R36, RZ, 0x1f, R36 ;  /* 0x0000001fff247819 */ /* 0x001fc60000011424 */
        /* <DEDUP_REMOVED lines=28> */
[----:B------:R-:W-:Y:S01]  /*1780*/  STL [R1+0xa0], R4 ;  /* 0x0000a00401007387 */ /* 0x000fe20000100800 */
[----:B0-----:R-:W-:-:S03]  /*1790*/  SHF.R.S32.HI R8, RZ, 0x1f, R8 ;  /* 0x0000001fff087819 */ /* 0x001fc60000011408 */
[----:B------:R-:W-:Y:S04]  /*17a0*/  STL [R1+0x9c], R3 ;  /* 0x00009c0301007387 */ /* 0x000fe80000100800 */
[----:B------:R0:W-:Y:S04]  /*17b0*/  STL [R1+0x18c], R7 ;  /* 0x00018c0701007387 */ /* 0x0001e80000100800 */
[----:B------:R-:W-:Y:S04]  /*17c0*/  STL [R1+0x98], R2 ;  /* 0x0000980201007387 */ /* 0x000fe80000100800 */
[----:B------:R-:W-:Y:S01]  /*17d0*/  STL [R1+0x188], R42 ;  /* 0x0001882a01007387 */ /* 0x000fe20000100800 */
[----:B0-----:R-:W-:-:S03]  /*17e0*/  SHF.R.S32.HI R7, RZ, 0x1f, R41 ;  /* 0x0000001fff077819 */ /* 0x001fc60000011429 */
[----:B------:R-:W-:Y:S04]  /*17f0*/  STL [R1+0x94], R0 ;  /* 0x0000940001007387 */ /* 0x000fe80000100800 */
[----:B------:R0:W-:Y:S04]  /*1800*/  STL [R1+0x184], R7 ;  /* 0x0001840701007387 */ /* 0x0001e80000100800 */
[----:B------:R-:W-:Y:S04]  /*1810*/  STL [R1+0x180], R40 ;  /* 0x0001802801007387 */ /* 0x000fe80000100800 */
[----:B------:R-:W-:Y:S01]  /*1820*/  STL [R1+0x17c], R39 ;  /* 0x00017c2701007387 */ /* 0x000fe20000100800 */
[----:B0-----:R-:W-:-:S05]  /*1830*/  SHF.R.S32.HI R7, RZ, 0x1f, R38 ;  /* 0x0000001fff077819 */ /* 0x001fca0000011426 */
        /* <DEDUP_REMOVED lines=25> */
[----:B------:R1:W-:Y:S04]  /*19d0*/  STL [R1+0x12c], R9 ;  /* 0x00012c0901007387 */ /* 0x0003e80000100800 */
[----:B------:R1:W-:Y:S01]  /*19e0*/  STL [R1+0x128], R8 ;  /* 0x0001280801007387 */ /* 0x0003e20000100800 */
[----:B0-----:R-:W-:Y:S02]  /*19f0*/  SHF.R.S32.HI R7, RZ, 0x1f, R5 ;  /* 0x0000001fff077819 */ /* 0x001fe40000011405 */
[----:B------:R-:W-:-:S02]  /*1a00*/  SHF.R.S32.HI R5, RZ, 0x1f, R4 ;  /* 0x0000001fff057819 */ /* 0x000fc40000011404 */
[----:B------:R-:W-:Y:S01]  /*1a10*/  SHF.R.S32.HI R4, RZ, 0x1f, R3 ;  /* 0x0000001fff047819 */ /* 0x000fe20000011403 */
[----:B------:R1:W-:Y:S01]  /*1a20*/  STL [R1+0x124], R7 ;  /* 0x0001240701007387 */ /* 0x0003e20000100800 */
[----:B------:R-:W-:Y:S02]  /*1a30*/  SHF.R.S32.HI R3, RZ, 0x1f, R2 ;  /* 0x0000001fff037819 */ /* 0x000fe40000011402 */
[----:B------:R-:W-:Y:S01]  /*1a40*/  SHF.R.S32.HI R2, RZ, 0x1f, R0 ;  /* 0x0000001fff027819 */ /* 0x000fe20000011400 */
[----:B------:R1:W-:Y:S01]  /*1a50*/  STL [R1+0x120], R5 ;  /* 0x0001200501007387 */ /* 0x0003e20000100800 */
[----:B------:R-:W-:-:S03]  /*1a60*/  LEA R0, R6, R11, 0x3 ;  /* 0x0000000b06007211 */ /* 0x000fc600078e18ff */
[----:B------:R1:W-:Y:S04]  /*1a70*/  STL [R1+0x11c], R4 ;  /* 0x00011c0401007387 */ /* 0x0003e80000100800 */
[----:B------:R1:W-:Y:S04]  /*1a80*/  STL [R1+0x118], R3 ;  /* 0x0001180301007387 */ /* 0x0003e80000100800 */
[----:B------:R1:W-:Y:S04]  /*1a90*/  STL [R1+0x114], R2 ;  /* 0x0001140201007387 */ /* 0x0003e80000100800 */
[----:B------:R1:W-:Y:S02]  /*1aa0*/  STL [R1+0x1a0], R0 ;  /* 0x0001a00001007387 */ /* 0x0003e40000100800 */
.L_x_536:
[----:B01-3--:R-:W0:Y:S02]  /*1ab0*/  LDC.64 R2, c[0x0][0xc88] ;  /* 0x00032200ff027b82 */ /* 0x00be240000000a00 */
[----:B0-----:R-:W-:-:S05]  /*1ac0*/  IMAD.WIDE R2, R31, 0x4, R2 ;  /* 0x000000041f027825 */ /* 0x001fca00078e0202 */
[----:B--2--5:R-:W2:Y:S01]  /*1ad0*/  LDG.E R32, desc[UR42][R2.64] ;  /* 0x0000002a02207981 */ /* 0x024ea2000c1e1900 */
[----:B------:R-:W-:Y:S05]  /*1ae0*/  YIELD ;  /* 0x0000000000007946 */ /* 0x000fea0003800000 */
[----:B------:R-:W-:Y:S01]  /*1af0*/  ULDC.64 UR4, c[0x0][0xa28] ;  /* 0x00028a0000047ab9 */ /* 0x000fe20000000a00 */
[----:B------:R-:W-:Y:S01]  /*1b00*/  ULDC.64 UR8, c[0x0][0xa18] ;  /* 0x0002860000087ab9 */ /* 0x000fe20000000a00 */
[----:B------:R-:W-:Y:S01]  /*1b10*/  ISETP.NE.U32.AND P1, PT, RZ, UR4, PT ;  /* 0x00000004ff007c0c */ /* 0x000fe2000bf25070 */
[----:B------:R-:W-:Y:S01]  /*1b20*/  ULDC.64 UR6, c[0x0][0xa08] ;  /* 0x0002820000067ab9 */ /* 0x000fe20000000a00 */
[----:B------:R-:W-:Y:S01]  /*1b30*/  IMAD.MOV.U32 R10, RZ, RZ, RZ ;  /* 0x000000ffff0a7224 */ /* 0x000fe200078e00ff */
[----:B------:R-:W-:Y:S01]  /*1b40*/  ISETP.NE.U32.AND P0, PT, RZ, UR6, PT ;  /* 0x00000006ff007c0c */ /* 0x000fe2000bf05070 */
[----:B------:R-:W-:Y:S01]  /*1b50*/  IMAD.MOV.U32 R28, RZ, RZ, RZ ;  /* 0x000000ffff1c7224 */ /* 0x000fe200078e00ff */
[----:B------:R-:W-:-:S02]  /*1b60*/  ISETP.NE.AND.EX P1, PT, RZ, UR5, PT, P1 ;  /* 0x00000005ff007c0c */ /* 0x000fc4000bf25310 */
[----:B------:R-:W-:Y:S02]  /*1b70*/  ISETP.NE.AND.EX P0, PT, RZ, UR7, PT, P0 ;  /* 0x00000007ff007c0c */ /* 0x000fe4000bf05300 */
[----:B--2---:R-:W-:Y:S01]  /*1b80*/  SHF.R.S32.HI R0, RZ, 0x1f, R32 ;  /* 0x0000001fff007819 */ /* 0x004fe20000011420 */
[----:B------:R-:W-:-:S08]  /*1b90*/  IMAD.SHL.U32 R34, R32, 0x4, RZ ;  /* 0x0000000420227824 */ /* 0x000fd000078e00ff */
[C---:B------:R-:W-:Y:S01]  /*1ba0*/  @P1 LEA R6, P2, R32.reuse, UR4, 0x2 ;  /* 0x0000000420061c11 */ /* 0x040fe2000f8410ff */
[----:B------:R0:W-:Y:S01]  /*1bb0*/  STL [R1+0x6c], R32 ;  /* 0x00006c2001007387 */ /* 0x0001e20000100800 */
[C-C-:B------:R-:W-:Y:S02]  /*1bc0*/  SHF.L.U64.HI R33, R32.reuse, 0x2, R0.reuse ;  /* 0x0000000220217819 */ /* 0x140fe40000010200 */
[----:B------:R-:W-:Y:S01]  /*1bd0*/  @P1 LEA.HI.X R7, R32, UR5, R0, 0x2, P2 ;  /* 0x0000000520071c11 */ /* 0x000fe200090f1400 */
[----:B------:R-:W-:Y:S01]  /*1be0*/  ULDC UR4, c[0x0][0x288] ;  /* 0x0000a20000047ab9 */ /* 0x000fe20000000800 */
[----:B------:R-:W-:Y:S01]  /*1bf0*/  ISETP.NE.U32.AND P2, PT, RZ, UR8, PT ;  /* 0x00000008ff007c0c */ /* 0x000fe2000bf45070 */
[----:B------:R0:W-:Y:S01]  /*1c00*/  STL [R1+0x7c], R0 ;  /* 0x00007c0001007387 */ /* 0x0001e20000100800 */
[C---:B------:R-:W-:Y:S02]  /*1c10*/  IADD3 R4, P3, R34.reuse, UR6, RZ ;  /* 0x0000000622047c10 */ /* 0x040fe4000ff7e0ff */
[----:B------:R-:W-:Y:S01]  /*1c20*/  ISETP.NE.AND.EX P2, PT, RZ, UR9, PT, P2 ;  /* 0x00000009ff007c0c */ /* 0x000fe2000bf45320 */
[----:B------:R0:W5:Y:S01]  /*1c30*/  @P1 LDG.E R10, desc[UR42][R6.64] ;  /* 0x0000002a060a1981 */ /* 0x000162000c1e1900 */
[----:B------:R-:W-:Y:S01]  /*1c40*/  IMAD.U32 R119, RZ, RZ, UR4 ;  /* 0x00000004ff777e24 */ /* 0x000fe2000f8e00ff */
[C---:B------:R-:W-:Y:S01]  /*1c50*/  IADD3.X R5, R33.reuse, UR7, RZ, P3, !PT ;  /* 0x0000000721057c10 */ /* 0x040fe20009ffe4ff */
[----:B------:R-:W-:Y:S01]  /*1c60*/  ULDC.64 UR4, c[0x0][0x418] ;  /* 0x0001060000047ab9 */ /* 0x000fe20000000a00 */
[----:B------:R0:W-:Y:S04]  /*1c70*/  STL [R1+0x74], R34 ;  /* 0x0000742201007387 */ /* 0x0001e80000100800 */
[----:B------:R0:W5:Y:S04]  /*1c80*/  @P0 LDG.E R28, desc[UR42][R4.64] ;  /* 0x0000002a041c0981 */ /* 0x000168000c1e1900 */
[----:B------:R-:W-:Y:S01]  /*1c90*/  @P2 IADD3 R8, P1, R34, UR8, RZ ;  /* 0x0000000822082c10 */ /* 0x000fe2000ff3e0ff */
[----:B------:R-:W-:Y:S01]  /*1ca0*/  UISETP.NE.U32.AND UP0, UPT, UR4, URZ, UPT ;  /* 0x0000003f0400728c */ /* 0x000fe2000bf05070 */
[----:B------:R0:W-:Y:S02]  /*1cb0*/  STL [R1+0x78], R33 ;  /* 0x0000782101007387 */ /* 0x0001e40000100800 */
[----:B------:R-:W-:Y:S01]  /*1cc0*/  @P2 IADD3.X R9, R33, UR9, RZ, P1, !PT ;  /* 0x0000000921092c10 */ /* 0x000fe20008ffe4ff */
[----:B------:R-:W-:-:S04]  /*1cd0*/  ULDC UR4, c[0x0][0x424] ;  /* 0x0001090000047ab9 */ /* 0x000fc80000000800 */
[----:B------:R0:W5:Y:S01]  /*1ce0*/  @P2 LDG.E R119, desc[UR42][R8.64] ;  /* 0x0000002a08772981 */ /* 0x000162000c1e1900 */
[----:B------:R-:W-:-:S03]  /*1cf0*/  UISETP.NE.AND.EX UP0, UPT, UR5, URZ, UPT, UP0 ;  /* 0x0000003f0500728c */ /* 0x000fc6000bf05300 */
[----:B------:R-:W-:Y:S01]  /*1d00*/  ULDC UR5, c[0x0][0x2f0] ;  /* 0x0000bc0000057ab9 */ /* 0x000fe20000000800 */
[----:B------:R-:W-:-:S04]  /*1d10*/  USEL UR4, UR4, 0x1, UP0 ;  /* 0x0000000104047887 */ /* 0x000fc80008000000 */
[----:B------:R-:W-:-:S03]  /*1d20*/  UIMAD UR4, UR4, UR5, URZ ;  /* 0x00000005040472a4 */ /* 0x000fc6000f8e023f */
[----:B------:R-:W-:Y:S02]  /*1d30*/  ULDC UR5, c[0x0][0x348] ;  /* 0x0000d20000057ab9 */ /* 0x000fe40000000800 */
[----:B------:R-:W-:Y:S01]  /*1d40*/  IMAD.U32 R2, RZ, RZ, UR5 ;  /* 0x00000005ff027e24 */ /* 0x000fe2000f8e00ff */
[----:B------:R-:W-:Y:S01]  /*1d50*/  MOV R27, UR4 ;  /* 0x00000004001b7c02 */ /* 0x000fe20008000f00 */
[----:B0---4-:R-:W-:Y:S06]  /*1d60*/  @P2 BRA `(.L_x_341) ;  /* 0x0000000000242947 */ /* 0x011fec0003800000 */
[----:B------:R-:W-:Y:S02]  /*1d70*/  ULDC.64 UR4, c[0x0][0xa00] ;  /* 0x0002800000047ab9 */ /* 0x000fe40000000a00 */
[----:B------:R-:W-:-:S04]  /*1d80*/  ISETP.NE.U32.AND P1, PT, RZ, UR4, PT ;  /* 0x00000004ff007c0c */ /* 0x000fc8000bf25070 */
[----:B------:R-:W-:-:S13]  /*1d90*/  ISETP.NE.AND.EX P1, PT, RZ, UR5, PT, P1 ;  /* 0x00000005ff007c0c */ /* 0x000fda000bf25310 */
[----:B------:R-:W-:Y:S05]  /*1da0*/  @!P1 BRA `(.L_x_341) ;  /* 0x0000000000149947 */ /* 0x000fea0003800000 */
[----:B------:R-:W0:Y:S02]  /*1db0*/  LDC.64 R6, c[0x0][0xa00] ;  /* 0x00028000ff067b82 */ /* 0x000e240000000a00 */
[----:B0-----:R-:W-:-:S05]  /*1dc0*/  IMAD.WIDE R6, R32, 0x4, R6 ;  /* 0x0000000420067825 */ /* 0x001fca00078e0206 */
[----:B-----5:R-:W2:Y:S04]  /*1dd0*/  LDG.E R119, desc[UR42][R6.64] ;  /* 0x0000002a06777981 */ /* 0x020ea8000c1e1900 */
[----:B------:R-:W2:Y:S02]  /*1de0*/  LDG.E R0, desc[UR42][R6.64+0x4] ;  /* 0x0000042a06007981 */ /* 0x000ea4000c1e1900 */
[----:B--2---:R-:W-:-:S07]  /*1df0*/  IMAD.IADD R119, R0, 0x1, -R119 ;  /* 0x0000000100777824 */ /* 0x004fce00078e0a77 */
.L_x_341:
[C---:B------:R-:W-:Y:S01]  /*1e00*/  LOP3.LUT R31, R30.reuse, 0xffff, RZ, 0xc0, !PT ;  /* 0x0000ffff1e1f7812 */ /* 0x040fe200078ec0ff */
[----:B------:R-:W-:Y:S01]  /*1e10*/  ULDC.64 UR4, c[0x0][0xa20] ;  /* 0x0002880000047ab9 */ /* 0x000fe20000000a00 */
[----:B------:R0:W-:Y:S01]  /*1e20*/  STL [R1+0x80], R29 ;  /* 0x0000801d01007387 */ /* 0x0001e20000100800 */
[----:B------:R-:W-:Y:S02]  /*1e30*/  ISETP.NE.U32.AND P1, PT, RZ, UR4, PT ;  /* 0x00000004ff007c0c */ /* 0x000fe4000bf25070 */
[C---:B------:R-:W-:Y:S01]  /*1e40*/  LOP3.LUT R3, R30.reuse, 0xff000000, RZ, 0xc0, !PT ;  /* 0xff0000001e037812 */ /* 0x040fe200078ec0ff */
[----:B------:R0:W-:Y:S01]  /*1e50*/  STL [R1+0x50], R31 ;  /* 0x0000501f01007387 */ /* 0x0001e20000100800 */
[----:B------:R-:W-:Y:S02]  /*1e60*/  ISETP.NE.AND.EX P1, PT, RZ, UR5, PT, P1 ;  /* 0x00000005ff007c0c */ /* 0x000fe4000bf25310 */
[----:B------:R-:W-:Y:S02]  /*1e70*/  LOP3.LUT R0, R30, 0xff0000, RZ, 0xc0, !PT ;  /* 0x00ff00001e007812 */ /* 0x000fe400078ec0ff */
[----:B------:R-:W-:-:S04]  /*1e80*/  SHF.R.U32.HI R3, RZ, 0x8, R3 ;  /* 0x00000008ff037819 */ /* 0x000fc80000011603 */
[----:B------:R-:W-:-:S05]  /*1e90*/  LEA.HI R8, R0, R3, RZ, 0x10 ;  /* 0x0000000300087211 */ /* 0x000fca00078f80ff */
[----:B0-----:R-:W-:Y:S05]  /*1ea0*/  @!P1 BRA `(.L_x_342) ;  /* 0x0000000000109947 */ /* 0x001fea0003800000 */
[----:B------:R-:W-:-:S04]  /*1eb0*/  IADD3 R4, P0, R34, UR4, RZ ;  /* 0x0000000422047c10 */ /* 0x000fc8000ff1e0ff */
[----:B------:R-:W-:-:S05]  /*1ec0*/  IADD3.X R5, R33, UR5, RZ, P0, !PT ;  /* 0x0000000521057c10 */ /* 0x000fca00087fe4ff */
[----:B------:R0:W5:Y:S01]  /*1ed0*/  LDG.E R27, desc[UR42][R4.64] ;  /* 0x0000002a041b7981 */ /* 0x000162000c1e1900 */
[----:B------:R-:W-:Y:S05]  /*1ee0*/  BRA `(.L_x_343) ;  /* 0x0000000000107947 */ /* 0x000fea0003800000 */
.L_x_342:
[----:B------:R-:W-:Y:S05]  /*1ef0*/  @!P0 BRA `(.L_x_343) ;  /* 0x00000000000c8947 */ /* 0x000fea0003800000 */
[----:B------:R-:W2:Y:S04]  /*1f00*/  LDG.E R0, desc[UR42][R4.64] ;  /* 0x0000002a04007981 */ /* 0x000ea8000c1e1900 */
[----:B------:R-:W2:Y:S02]  /*1f10*/  LDG.E R27, desc[UR42][R4.64+0x4] ;  /* 0x0000042a041b7981 */ /* 0x000ea4000c1e1900 */
[----:B--2---:R-:W-:-:S07]  /*1f20*/  IMAD.IADD R27, R27, 0x1, -R0 ;  /* 0x000000011b1b7824 */ /* 0x004fce00078e0a00 */
.L_x_343:
[----:B------:R-:W-:Y:S01]  /*1f30*/  ULDC.64 UR4, c[0x0][0xa10] ;  /* 0x0002840000047ab9 */ /* 0x000fe20000000a00 */
[----:B------:R-:W2:Y:S01]  /*1f40*/  LDL.LU R30, [R1+0x10] ;  /* 0x00001000011e7983 */ /* 0x000ea20000300800 */
[----:B------:R-:W-:-:S04]  /*1f50*/  ISETP.NE.U32.AND P0, PT, RZ, UR4, PT ;  /* 0x00000004ff007c0c */ /* 0x000fc8000bf05070 */
[----:B------:R-:W-:Y:S01]  /*1f60*/  ISETP.NE.AND.EX P0, PT, RZ, UR5, PT, P0 ;  /* 0x00000005ff007c0c */ /* 0x000fe2000bf05300 */
[----:B------:R-:W-:Y:S02]  /*1f70*/  ULDC.64 UR4, c[0x0][0xa30] ;  /* 0x00028c0000047ab9 */ /* 0x000fe40000000a00 */
[----:B------:R-:W-:-:S10]  /*1f80*/  ISETP.NE.U32.AND P1, PT, RZ, UR4, PT ;  /* 0x00000004ff007c0c */ /* 0x000fd4000bf25070 */
[----:B------:R-:W1:Y:S02]  /*1f90*/  @P0 LDC.64 R6, c[0x0][0xa10] ;  /* 0x00028400ff060b82 */ /* 0x000e640000000a00 */
[----:B-1----:R-:W-:-:S05]  /*1fa0*/  @P0 IMAD.WIDE R6, R32, 0x4, R6 ;  /* 0x0000000420060825 */ /* 0x002fca00078e0206 */
[----:B------:R-:W3:Y:S04]  /*1fb0*/  @P0 LDG.E R0, desc[UR42][R6.64] ;  /* 0x0000002a06000981 */ /* 0x000ee8000c1e1900 */
[----:B------:R1:W3:Y:S01]  /*1fc0*/  @P0 LDG.E R3, desc[UR42][R6.64+0x4] ;  /* 0x0000042a06030981 */ /* 0x0002e2000c1e1900 */
[----:B------:R-:W-:Y:S01]  /*1fd0*/  ISETP.NE.AND.EX P1, PT, RZ, UR5, PT, P1 ;  /* 0x00000005ff007c0c */ /* 0x000fe2000bf25310 */
[----:B-----5:R-:W-:-:S12]  /*1fe0*/  IMAD.MOV.U32 R24, RZ, RZ, R27 ;  /* 0x000000ffff187224 */ /* 0x020fd800078e001b */
[----:B0-----:R-:W-:-:S04]  /*1ff0*/  @P1 IADD3 R4, P2, R34, UR4, RZ ;  /* 0x0000000422041c10 */ /* 0x001fc8000ff5e0ff */
[----:B------:R-:W-:-:S05]  /*2000*/  @P1 IADD3.X R5, R33, UR5, RZ, P2, !PT ;  /* 0x0000000521051c10 */ /* 0x000fca00097fe4ff */
[----:B------:R0:W5:Y:S01]  /*2010*/  @P1 LDG.E R24, desc[UR42][R4.64] ;  /* 0x0000002a04181981 */ /* 0x000162000c1e1900 */
[----:B------:R-:W-:Y:S01]  /*2020*/  IMAD.IADD R9, R27, 0x1, -R10 ;  /* 0x000000011b097824 */ /* 0x000fe200078e0a0a */
[----:B------:R-:W-:Y:S01]  /*2030*/  LOP3.LUT R12, R8, 0xff, RZ, 0xc0, !PT ;  /* 0x000000ff080c7812 */ /* 0x000fe200078ec0ff */
[----:B------:R-:W-:Y:S01]  /*2040*/  BSSY B0, `(.L_x_344) ;  /* 0x000002d000007945 */ /* 0x000fe20003800000 */
[----:B------:R-:W-:Y:S01]  /*2050*/  SHF.R.U32.HI R11, RZ, 0x10, R8 ;  /* 0x00000010ff0b7819 */ /* 0x000fe20000011608 */
[----:B-1----:R-:W-:Y:S02]  /*2060*/  IMAD.MOV.U32 R7, RZ, RZ, RZ ;  /* 0x000000ffff077224 */ /* 0x002fe400078e00ff */
[----:B------:R0:W-:Y:S04]  /*2070*/  STL [R1+0x8c], R12 ;  /* 0x00008c0c01007387 */ /* 0x0001e80000100800 */
[----:B------:R0:W-:Y:S01]  /*2080*/  STL [R1+0x70], R11 ;  /* 0x0000700b01007387 */ /* 0x0001e20000100800 */
[----:B--2---:R-:W-:Y:S01]  /*2090*/  LOP3.LUT R30, R30, 0xfffffff7, RZ, 0xc0, !PT ;  /* 0xfffffff71e1e7812 */ /* 0x004fe200078ec0ff */
[----:B---3--:R-:W-:-:S05]  /*20a0*/  @P0 IMAD.IADD R2, R3, 0x1, -R0 ;  /* 0x0000000103020824 */ /* 0x008fca00078e0a00 */
[----:B------:R-:W-:-:S04]  /*20b0*/  IADD3 R127, R9, R2, RZ ;  /* 0x00000002097f7210 */ /* 0x000fc80007ffe0ff */
[C---:B------:R-:W-:Y:S01]  /*20c0*/  ISETP.GE.AND P3, PT, R127.reuse, 0x1, PT ;  /* 0x000000017f00780c */ /* 0x040fe20003f66270 */
[----:B------:R-:W-:-:S05]  /*20d0*/  VIADD R0, R127, 0x7f ;  /* 0x0000007f7f007836 */ /* 0x000fca0000000000 */
[----:B------:R-:W-:-:S04]  /*20e0*/  SHF.R.S32.HI R3, RZ, 0x1f, R0 ;  /* 0x0000001fff037819 */ /* 0x000fc80000011400 */
[----:B------:R-:W-:-:S03]  /*20f0*/  LEA.HI R3, R3, R0, RZ, 0x7 ;  /* 0x0000000003037211 */ /* 0x000fc600078f38ff */
[----:B------:R-:W-:Y:S02]  /*2100*/  @P3 LOP3.LUT R30, R30, 0x8, RZ, 0xfc, !PT ;  /* 0x000000081e1e3812 */ /* 0x000fe400078efcff */
[----:B------:R-:W-:-:S03]  /*2110*/  SHF.R.S32.HI R118, RZ, 0x7, R3 ;  /* 0x00000007ff767819 */ /* 0x000fc60000011403 */
[----:B------:R0:W-:Y:S01]  /*2120*/  STL [R1+0x10], R30 ;  /* 0x0000101e01007387 */ /* 0x0001e20000100800 */
[----:B------:R-:W-:Y:S05]  /*2130*/  @!P3 BRA `(.L_x_345) ;  /* 0x000000000074b947 */ /* 0x000fea0003800000 */
[----:B------:R-:W-:Y:S01]  /*2140*/  ISETP.NE.AND P0, PT, R11, RZ, PT ;  /* 0x000000ff0b00720c */ /* 0x000fe20003f05270 */
[----:B------:R-:W-:-:S03]  /*2150*/  ULDC UR4, c[0x0][0x9f0] ;  /* 0x00027c0000047ab9 */ /* 0x000fc60000000800 */
[----:B0-----:R-:W-:-:S04]  /*2160*/  SEL R11, R11, UR4, P0 ;  /* 0x000000040b0b7c07 */ /* 0x001fc80008000000 */
[-C--:B------:R-:W-:Y:S02]  /*2170*/  IABS R6, R11.reuse ;  /* 0x0000000b00067213 */ /* 0x080fe40000000000 */
[----:B------:R-:W-:Y:S02]  /*2180*/  IADD3 R0, R118, -0x1, R11 ;  /* 0xffffffff76007810 */ /* 0x000fe40007ffe00b */
[----:B------:R-:W0:Y:S01]  /*2190*/  I2F.RP R3, R6 ;  /* 0x0000000600037306 */ /* 0x000e220000209400 */
[-C--:B------:R-:W-:Y:S02]  /*21a0*/  IABS R10, R11.reuse ;  /* 0x0000000b000a7213 */ /* 0x080fe40000000000 */
[----:B------:R-:W-:Y:S02]  /*21b0*/  IABS R8, R0 ;  /* 0x0000000000087213 */ /* 0x000fe40000000000 */
[----:B------:R-:W-:-:S04]  /*21c0*/  LOP3.LUT R0, R0, R11, RZ, 0x3c, !PT ;  /* 0x0000000b00007212 */ /* 0x000fc800078e3cff */
[----:B------:R-:W-:Y:S01]  /*21d0*/  ISETP.GE.AND P2, PT, R0, RZ, PT ;  /* 0x000000ff0000720c */ /* 0x000fe20003f46270 */
[----:B0-----:R-:W0:Y:S02]  /*21e0*/  MUFU.RCP R3, R3 ;  /* 0x0000000300037308 */ /* 0x001e240000001000 */
[----:B0-----:R-:W-:Y:S02]  /*21f0*/  VIADD R4, R3, 0xffffffe ;  /* 0x0ffffffe03047836 */ /* 0x001fe40000000000 */
[----:B------:R-:W-:-:S04]  /*2200*/  IMAD.MOV R3, RZ, RZ, -R10 ;  /* 0x000000ffff037224 */ /* 0x000fc800078e0a0a */
[----:B------:R0:W1:Y:S02]  /*2210*/  F2I.FTZ.U32.TRUNC.NTZ R5, R4 ;  /* 0x0000000400057305 */ /* 0x000064000021f000 */
[----:B0-----:R-:W-:Y:S01]  /*2220*/  MOV R4, RZ ;  /* 0x000000ff00047202 */ /* 0x001fe20000000f00 */
[----:B-1----:R-:W-:-:S04]  /*2230*/  IMAD.MOV R7, RZ, RZ, -R5 ;  /* 0x000000ffff077224 */ /* 0x002fc800078e0a05 */
[----:B------:R-:W-:-:S04]  /*2240*/  IMAD R7, R7, R6, RZ ;  /* 0x0000000607077224 */ /* 0x000fc800078e02ff */
[----:B------:R-:W-:-:S06]  /*2250*/  IMAD.HI.U32 R5, R5, R7, R4 ;  /* 0x0000000705057227 */ /* 0x000fcc00078e0004 */
        /* <DEDUP_REMOVED lines=11> */
.L_x_345:
[----:B------:R-:W-:Y:S05]  /*2310*/  BSYNC B0 ;  /* 0x0000000000007941 */ /* 0x000fea0003800000 */
.L_x_344:
[----:B------:R-:W-:-:S05]  /*2320*/  IMAD R0, R12, R7, RZ ;  /* 0x000000070c007224 */ /* 0x000fca00078e02ff */
[C---:B------:R-:W-:Y:S02]  /*2330*/  VIADDMNMX R7, R0.reuse, R7, R118, PT ;  /* 0x0000000700077246 */ /* 0x040fe40003800176 */
[----:B------:R-:W-:-:S03]  /*2340*/  LEA R0, R0, -R9, 0x7 ;  /* 0x8000000900007211 */ /* 0x000fc600078e38ff */
[----:B------:R-:W-:Y:S01]  /*2350*/  IMAD R7, R7, 0x80, -R9 ;  /* 0x0000008007077824 */ /* 0x000fe200078e0a09 */
[----:B------:R-:W-:-:S04]  /*2360*/  VIMNMX R0, RZ, R0, !PT ;  /* 0x00000000ff007248 */ /* 0x000fc80007fe0100 */
[----:B------:R-:W-:Y:S02]  /*2370*/  VIMNMX R7, R7, R2, PT ;  /* 0x0000000207077248 */ /* 0x000fe40003fe0100 */
[----:B------:R-:W-:Y:S02]  /*2380*/  SHF.R.U32.HI R25, RZ, 0x7, R0 ;  /* 0x00000007ff197819 */ /* 0x000fe40000011600 */
[----:B------:R-:W-:-:S03]  /*2390*/  ISETP.GT.AND P0, PT, R7, R0, PT ;  /* 0x000000000700720c */ /* 0x000fc60003f04270 */
[----:B------:R-:W-:-:S10]  /*23a0*/  IMAD.MOV.U32 R26, RZ, RZ, R25 ;  /* 0x000000ffff1a7224 */ /* 0x000fd400078e0019 */
[----:B------:R-:W-:-:S05]  /*23b0*/  @P0 VIADD R3, R7, 0x7f ;  /* 0x0000007f07030836 */ /* 0x000fca0000000000 */
[----:B------:R-:W-:-:S04]  /*23c0*/  @P0 SHF.R.S32.HI R0, RZ, 0x1f, R3 ;  /* 0x0000001fff000819 */ /* 0x000fc80000011403 */
[----:B------:R-:W-:-:S04]  /*23d0*/  @P0 LEA.HI R0, R0, R3, RZ, 0x7 ;  /* 0x0000000300000211 */ /* 0x000fc800078f38ff */
[----:B------:R-:W-:Y:S02]  /*23e0*/  @P0 SHF.R.S32.HI R26, RZ, 0x7, R0 ;  /* 0x00000007ff1a0819 */ /* 0x000fe40000011400 */
[----:B------:R-:W-:Y:S02]  /*23f0*/  PLOP3.LUT P0, PT, PT, PT, PT, 0x80, 0x0 ;  /* 0x000000000000781c */ /* 0x000fe40003f0f070 */
[----:B------:R-:W-:-:S13]  /*2400*/  ISETP.GT.AND P1, PT, R26, R25, PT ;  /* 0x000000191a00720c */ /* 0x000fda0003f24270 */
[----:B------:R-:W-:Y:S05]  /*2410*/  @!P1 BRA `(.L_x_346) ;  /* 0x000000ac00909947 */ /* 0x000fea0003800000 */
[----:B------:R-:W-:Y:S01]  /*2420*/  VIADD R0, R22, 0x28400 ;  /* 0x0002840016007836 */ /* 0x000fe20000000000 */
[----:B------:R-:W-:Y:S04]  /*2430*/  BSSY B6, `(.L_x_347) ;  /* 0x0000013000067945 */ /* 0x000fe80003800000 */
[----:B------:R-:W-:-:S13]  /*2440*/  LOP3.LUT P0, RZ, R0, 0x3ff, RZ, 0xc0, !PT ;  /* 0x000003ff00ff7812 */ /* 0x000fda000780c0ff */
[----:B------:R-:W-:Y:S05]  /*2450*/  @!P0 BRA `(.L_x_348) ;  /* 0x0000000000408947 */ /* 0x000fea0003800000 */
[----:B------:R-:W-:Y:S01]  /*2460*/  MOV R14, 0x0 ;  /* 0x00000000000e7802 */ /* 0x000fe20000000f00 */
[----:B------:R-:W-:Y:S01]  /*2470*/  ULDC.64 UR4, c[0x4][0x198] ;  /* 0x0100660000047ab9 */ /* 0x000fe20000000a00 */
[----:B------:R-:W-:Y:S01]  /*2480*/  ULDC.64 UR6, c[0x4][0x100] ;  /* 0x0100400000067ab9 */ /* 0x000fe20000000a00 */
[----:B0-----:R-:W-:Y:S01]  /*2490*/  IMAD.U32 R4, RZ, RZ, UR4 ;  /* 0x00000004ff047e24 */ /* 0x001fe2000f8e00ff */
[----:B------:R-:W-:Y:S01]  /*24a0*/  MOV R5, UR5 ;  /* 0x0000000500057c02 */ /* 0x000fe20008000f00 */
[----:B------:R-:W-:Y:S01]  /*24b0*/  ULDC.64 UR4, c[0x4][0x1a0] ;  /* 0x0100680000047ab9 */ /* 0x000fe20000000a00 */
[----:B------:R-:W0:Y:S01]  /*24c0*/  LDC.64 R14, c[0x4][R14] ;  /* 0x010000000e0e7b82 */ /* 0x000e220000000a00 */
[----:B------:R-:W-:Y:S01]  /*24d0*/  IMAD.U32 R6, RZ, RZ, UR4 ;  /* 0x00000004ff067e24 */ /* 0x000fe2000f8e00ff */
[----:B------:R-:W-:Y:S01]  /*24e0*/  MOV R12, 0x1 ;  /* 0x00000001000c7802 */ /* 0x000fe20000000f00 */
[----:B------:R-:W-:Y:S02]  /*24f0*/  IMAD.U32 R7, RZ, RZ, UR5 ;  /* 0x00000005ff077e24 */ /* 0x000fe4000f8e00ff */
[----:B------:R-:W-:-:S02]  /*2500*/  IMAD.U32 R10, RZ, RZ, UR6 ;  /* 0x00000006ff0a7e24 */ /* 0x000fc4000f8e00ff */
[----:B------:R-:W-:Y:S02]  /*2510*/  IMAD.U32 R11, RZ, RZ, UR7 ;  /* 0x00000007ff0b7e24 */ /* 0x000fe4000f8e00ff */
[----:B------:R-:W-:Y:S02]  /*2520*/  IMAD.MOV.U32 R8, RZ, RZ, 0x70 ;  /* 0x00000070ff087424 */ /* 0x000fe400078e00ff */
[----:B------:R-:W-:-:S07]  /*2530*/  IMAD.MOV.U32 R13, RZ, RZ, RZ ;  /* 0x000000ffff0d7224 */ /* 0x000fce00078e00ff */
[----:B------:R-:W-:-:S07]  /*2540*/  LEPC R20, `(.L_x_348) ;  /* 0x000000001014794e */ /* 0x000fce0000000000 */
[----:B0----5:R-:W-:Y:S05]  /*2550*/  CALL.ABS.NOINC R14 ;  /* 0x000000000e007343 */ /* 0x021fea0003c00000 */
.L_x_348:
[----:B------:R-:W-:Y:S05]  /*2560*/  BSYNC B6 ;  /* 0x0000000000067941 */ /* 0x000fea0003800000 */
.L_x_347:
[----:B------:R-:W-:Y:S01]  /*2570*/  VIADD R0, R22, 0x10400 ;  /* 0x0001040016007836 */ /* 0x000fe20000000000 */
[----:B------:R-:W-:Y:S04]  /*2580*/  BSSY B6, `(.L_x_349) ;  /* 0x0000013000067945 */ /* 0x000fe80003800000 */
[----:B------:R-:W-:-:S13]  /*2590*/  LOP3.LUT P0, RZ, R0, 0x3ff, RZ, 0xc0, !PT ;  /* 0x000003ff00ff7812 */ /* 0x000fda000780c0ff */
[----:B------:R-:W-:Y:S05]  /*25a0*/  @!P0 BRA `(.L_x_350) ;  /* 0x0000000000408947 */ /* 0x000fea0003800000 */
[----:B------:R-:W-:Y:S01]  /*25b0*/  MOV R14, 0x0 ;  /* 0x00000000000e7802 */ /* 0x000fe20000000f00 */
[----:B------:R-:W-:Y:S01]  /*25c0*/  ULDC.64 UR4, c[0x4][0x198] ;  /* 0x0100660000047ab9 */ /* 0x000fe20000000a00 */
[----:B------:R-:W-:Y:S01]  /*25d0*/  ULDC.64 UR6, c[0x4][0x100] ;  /* 0x0100400000067ab9 */ /* 0x000fe20000000a00 */
[----:B0-----:R-:W-:Y:S02]  /*25e0*/  IMAD.U32 R4, RZ, RZ, UR4 ;  /* 0x00000004ff047e24 */ /* 0x001fe4000f8e00ff */
[----:B------:R-:W-:Y:S01]  /*25f0*/  IMAD.U32 R5, RZ, RZ, UR5 ;  /* 0x00000005ff057e24 */ /* 0x000fe2000f8e00ff */
[----:B------:R-:W0:Y:S01]  /*2600*/  LDC.64 R14, c[0x4][R14] ;  /* 0x010000000e0e7b82 */ /* 0x000e220000000a00 */
[----:B------:R-:W-:Y:S01]  /*2610*/  ULDC.64 UR4, c[0x4][0x1a0] ;  /* 0x0100680000047ab9 */ /* 0x000fe20000000a00 */
[----:B------:R-:W-:Y:S01]  /*2620*/  IMAD.U32 R10, RZ, RZ, UR6 ;  /* 0x00000006ff0a7e24 */ /* 0x000fe2000f8e00ff */
[----:B------:R-:W-:Y:S01]  /*2630*/  MOV R7, UR5 ;  /* 0x0000000500077c02 */ /* 0x000fe20008000f00 */
[----:B------:R-:W-:-:S02]  /*2640*/  IMAD.U32 R6, RZ, RZ, UR4 ;  /* 0x00000004ff067e24 */ /* 0x000fc4000f8e00ff */
[----:B------:R-:W-:Y:S02]  /*2650*/  IMAD.U32 R11, RZ, RZ, UR7 ;  /* 0x00000007ff0b7e24 */ /* 0x000fe4000f8e00ff */
[----:B------:R-:W-:Y:S02]  /*2660*/  IMAD.MOV.U32 R8, RZ, RZ, 0x70 ;  /* 0x00000070ff087424 */ /* 0x000fe400078e00ff */
[----:B------:R-:W-:Y:S02]  /*2670*/  IMAD.MOV.U32 R12, RZ, RZ, 0x1 ;  /* 0x00000001ff0c7424 */ /* 0x000fe400078e00ff */
[----:B------:R-:W-:-:S07]  /*2680*/  IMAD.MOV.U32 R13, RZ, RZ, RZ ;  /* 0x000000ffff0d7224 */ /* 0x000fce00078e00ff */
[----:B------:R-:W-:-:S07]  /*2690*/  LEPC R20, `(.L_x_350) ;  /* 0x000000001014794e */ /* 0x000fce0000000000 */
[----:B0----5:R-:W-:Y:S05]  /*26a0*/  CALL.ABS.NOINC R14 ;  /* 0x000000000e007343 */ /* 0x021fea0003c00000 */
.L_x_350:
[----:B------:R-:W-:Y:S05]  /*26b0*/  BSYNC B6 ;  /* 0x0000000000067941 */ /* 0x000fea0003800000 */
.L_x_349:
[----:B------:R-:W-:Y:S01]  /*26c0*/  ULDC.64 UR4, c[0x0][0x9f8] ;  /* 0x00027e0000047ab9 */ /* 0x000fe20000000a00 */
[----:B------:R-:W-:Y:S01]  /*26d0*/  MOV R0, R32 ;  /* 0x0000002000007202 */ /* 0x000fe20000000f00 */
[----:B------:R-:W1:Y:S01]  /*26e0*/  LDC R35, c[0x0][0x3f4] ;  /* 0x0000fd00ff237b82 */ /* 0x000e620000000800 */
[----:B------:R-:W-:Y:S01]  /*26f0*/  ISETP.NE.U32.AND P0, PT, RZ, UR4, PT ;  /* 0x00000004ff007c0c */ /* 0x000fe2000bf05070 */
[----:B------:R-:W-:-:S03]  /*2700*/  IMAD.MOV.U32 R20, RZ, RZ, R30 ;  /* 0x000000ffff147224 */ /* 0x000fc600078e001e */
[----:B------:R-:W-:Y:S01]  /*2710*/  ISETP.NE.AND.EX P0, PT, RZ, UR5, PT, P0 ;  /* 0x00000005ff007c0c */ /* 0x000fe2000bf05300 */
[----:B------:R-:W2:Y:S02]  /*2720*/  S2R R21, SR_TID.X ;  /* 0x0000000000157919 */ /* 0x000ea40000002100 */
[----:B------:R-:W3:Y:S01]  /*2730*/  LDC.64 R104, c[0x0][0x300] ;  /* 0x0000c000ff687b82 */ /* 0x000ee20000000a00 */
[----:B------:R-:W-:-:S07]  /*2740*/  IMAD.IADD R88, R28, 0x1, R27 ;  /* 0x000000011c587824 */ /* 0x000fce00078e021b */
[----:B0-----:R-:W0:Y:S02]  /*2750*/  LDC.64 R12, c[0x0][0x3f8] ;  /* 0x0000fe00ff0c7b82 */ /* 0x001e240000000a00 */
[----:B------:R-:W-:-:S04]  /*2760*/  @P0 IADD3 R4, P1, R34, UR4, RZ ;  /* 0x0000000422040c10 */ /* 0x000fc8000ff3e0ff */
[----:B------:R-:W-:Y:S01]  /*2770*/  @P0 IADD3.X R5, R33, UR5, RZ, P1, !PT ;  /* 0x0000000521050c10 */ /* 0x000fe20008ffe4ff */
[----:B------:R-:W-:-:S04]  /*2780*/  ULDC.64 UR4, c[0x0][0xa08] ;  /* 0x0002820000047ab9 */ /* 0x000fc80000000a00 */
[----:B------:R4:W4:Y:S01]  /*2790*/  @P0 LDG.E R0, desc[UR42][R4.64] ;  /* 0x0000002a04000981 */ /* 0x000922000c1e1900 */
[----:B-1----:R-:W-:Y:S02]  /*27a0*/  ISETP.GE.AND P2, PT, R16, R35, PT ;  /* 0x000000231000720c */ /* 0x002fe40003f46270 */
[----:B------:R-:W-:Y:S02]  /*27b0*/  LOP3.LUT R20, R20, 0xfffffffd, RZ, 0xc0, !PT ;  /* 0xfffffffd14147812 */ /* 0x000fe400078ec0ff */
[----:B------:R-:W-:Y:S02]  /*27c0*/  SHF.R.S32.HI R37, RZ, 0x1f, R88 ;  /* 0x0000001fff257819 */ /* 0x000fe40000011458 */
[----:B------:R-:W-:Y:S02]  /*27d0*/  ISETP.NE.U32.AND P0, PT, RZ, UR4, PT ;  /* 0x00000004ff007c0c */ /* 0x000fe4000bf05070 */
[----:B------:R-:W-:Y:S01]  /*27e0*/  SHF.R.S32.HI R36, RZ, 0x1f, R23 ;  /* 0x0000001fff247819 */ /* 0x000fe20000011417 */
[-C--:B---3--:R-:W-:Y:S01]  /*27f0*/  IMAD R6, R37, R104.reuse, RZ ;  /* 0x0000006825067224 */ /* 0x088fe200078e02ff */
[----:B--2---:R-:W-:Y:S01]  /*2800*/  SHF.R.U32.HI R32, RZ, 0x7, R21 ;  /* 0x00000007ff207819 */ /* 0x004fe20000011615 */
[----:B----4-:R-:W-:Y:S01]  /*2810*/  IMAD.WIDE.U32 R4, R88, R104, RZ ;  /* 0x0000006858047225 */ /* 0x010fe200078e00ff */
[----:B------:R-:W-:Y:S01]  /*2820*/  ISETP.NE.AND.EX P0, PT, RZ, UR5, PT, P0 ;  /* 0x00000005ff007c0c */ /* 0x000fe2000bf05300 */
[----:B------:R-:W-:Y:S01]  /*2830*/  ULDC.64 UR4, c[0x0][0x308] ;  /* 0x0000c20000047ab9 */ /* 0x000fe20000000a00 */
[----:B------:R-:W-:Y:S01]  /*2840*/  @P2 LOP3.LUT R20, R20, 0x2, RZ, 0xfc, !PT ;  /* 0x0000000214142812 */ /* 0x000fe200078efcff */
[----:B------:R-:W-:Y:S01]  /*2850*/  IMAD R3, R88, R105, R6 ;  /* 0x0000006958037224 */ /* 0x000fe200078e0206 */
[----:B------:R-:W-:Y:S01]  /*2860*/  ISETP.NE.AND P6, PT, R32, 0x1, PT ;  /* 0x000000012000780c */ /* 0x000fe20003fc5270 */
[----:B------:R-:W1:Y:S01]  /*2870*/  LDC.64 R6, c[0x0][0x408] ;  /* 0x00010200ff067b82 */ /* 0x000e620000000a00 */
[----:B------:R-:W-:Y:S01]  /*2880*/  VIADD R27, R23, 0x20 ;  /* 0x00000020171b7836 */ /* 0x000fe20000000000 */
[----:B------:R2:W-:Y:S01]  /*2890*/  STL [R1+0x10], R20 ;  /* 0x0000101401007387 */ /* 0x0005e20000100800 */
[----:B------:R-:W-:-:S02]  /*28a0*/  IMAD.IADD R5, R5, 0x1, R3 ;  /* 0x0000000105057824 */ /* 0x000fc400078e0203 */
[----:B------:R-:W-:Y:S01]  /*28b0*/  IMAD.SHL.U32 R28, R23, 0x80, RZ ;  /* 0x00000080171c7824 */ /* 0x000fe200078e00ff */
[----:B------:R-:W3:Y:S01]  /*28c0*/  LDL R15, [R1+0x5c] ;  /* 0x00005c00010f7983 */ /* 0x000ee20000100800 */
[----:B------:R-:W-:-:S03]  /*28d0*/  IMAD.WIDE.U32 R4, R31, UR4, R4 ;  /* 0x000000041f047c25 */ /* 0x000fc6000f8e0004 */
[----:B------:R-:W4:Y:S01]  /*28e0*/  LDL R14, [R1+0x58] ;  /* 0x00005800010e7983 */ /* 0x000f220000100800 */
[----:B------:R-:W-:Y:S01]  /*28f0*/  IMAD R103, R31, UR5, R5 ;  /* 0x000000051f677c24 */ /* 0x000fe2000f8e0205 */
[----:B------:R-:W-:Y:S01]  /*2900*/  ULDC.64 UR4, c[0x0][0x310] ;  /* 0x0000c40000047ab9 */ /* 0x000fe20000000a00 */
[----:B------:R-:W-:Y:S01]  /*2910*/  IMAD.MOV.U32 R102, RZ, RZ, R4 ;  /* 0x000000ffff667224 */ /* 0x000fe200078e0004 */
[----:B--2---:R-:W2:Y:S01]  /*2920*/  LDL R20, [R1+0x60] ;  /* 0x0000600001147983 */ /* 0x004ea20000100800 */
[----:B0-----:R-:W-:-:S03]  /*2930*/  IMAD.WIDE.U32 R96, R23, R12, R16 ;  /* 0x0000000c17607225 */ /* 0x001fc600078e0010 */
[----:B------:R-:W4:Y:S01]  /*2940*/  LDL R11, [R1+0x54] ;  /* 0x00005400010b7983 */ /* 0x000f220000100800 */
[----:B------:R-:W-:Y:S02]  /*2950*/  VIADD R21, R23, 0x40 ;  /* 0x0000004017157836 */ /* 0x000fe40000000000 */
[----:B------:R-:W-:Y:S02]  /*2960*/  IMAD.SHL.U32 R27, R27, 0x80, RZ ;  /* 0x000000801b1b7824 */ /* 0x000fe400078e00ff */
[----:B------:R-:W-:Y:S01]  /*2970*/  IMAD.SHL.U32 R21, R21, 0x80, RZ ;  /* 0x0000008015157824 */ /* 0x000fe200078e00ff */
[----:B------:R-:W-:Y:S01]  /*2980*/  LOP3.LUT R28, R28, 0x380, RZ, 0xc0, !PT ;  /* 0x000003801c1c7812 */ /* 0x000fe200078ec0ff */
[----:B------:R-:W-:Y:S01]  /*2990*/  IMAD.WIDE.U32 R98, R23, R12, R18 ;  /* 0x0000000c17627225 */ /* 0x000fe200078e0012 */
[----:B------:R-:W-:Y:S02]  /*29a0*/  LOP3.LUT R27, R27, 0x380, RZ, 0xc0, !PT ;  /* 0x000003801b1b7812 */ /* 0x000fe400078ec0ff */
[----:B------:R-:W-:Y:S01]  /*29b0*/  LOP3.LUT R21, R21, 0x380, RZ, 0xc0, !PT ;  /* 0x0000038015157812 */ /* 0x000fe200078ec0ff */
[C---:B------:R-:W-:Y:S01]  /*29c0*/  VIADD R8, R23.reuse, 0x60 ;  /* 0x0000006017087836 */ /* 0x040fe20000000000 */
[----:B------:R-:W-:-:S04]  /*29d0*/  SHF.L.U32 R30, R23, 0x7, RZ ;  /* 0x00000007171e7819 */ /* 0x000fc800000006ff */
[----:B------:R-:W-:Y:S02]  /*29e0*/  SHF.L.U32 R8, R8, 0x7, RZ ;  /* 0x0000000708087819 */ /* 0x000fe400000006ff */
[----:B------:R-:W-:Y:S02]  /*29f0*/  LOP3.LUT R30, R30, 0x380, RZ, 0xc0, !PT ;  /* 0x000003801e1e7812 */ /* 0x000fe400078ec0ff */
[----:B------:R-:W-:Y:S02]  /*2a00*/  LOP3.LUT R8, R8, 0x380, RZ, 0xc0, !PT ;  /* 0x0000038008087812 */ /* 0x000fe400078ec0ff */
[----:B------:R-:W-:Y:S01]  /*2a10*/  SHF.R.U32.HI R30, RZ, 0x3, R30 ;  /* 0x00000003ff1e7819 */ /* 0x000fe2000001161e */
[C---:B------:R-:W-:Y:S01]  /*2a20*/  IMAD.SHL.U32 R90, R104.reuse, 0x20, RZ ;  /* 0x00000020685a7824 */ /* 0x040fe200078e00ff */
[----:B------:R-:W-:Y:S01]  /*2a30*/  SHF.L.U64.HI R91, R104, 0x5, R105 ;  /* 0x00000005685b7819 */ /* 0x000fe20000010269 */
[C---:B------:R-:W-:Y:S02]  /*2a40*/  VIADD R33, R23.reuse, 0x20 ;  /* 0x0000002017217836 */ /* 0x040fe40000000000 */
[----:B-1----:R-:W-:-:S04]  /*2a50*/  IMAD.WIDE.U32 R94, R23, R6, R18 ;  /* 0x00000006175e7225 */ /* 0x002fc800078e0012 */
[----:B------:R-:W-:Y:S01]  /*2a60*/  IMAD.WIDE.U32 R128, R23, R104, R90 ;  /* 0x0000006817807225 */ /* 0x000fe200078e005a */
[----:B------:R-:W-:-:S03]  /*2a70*/  SHF.R.S32.HI R117, RZ, 0x1f, R33 ;  /* 0x0000001fff757819 */ /* 0x000fc60000011421 */
[----:B------:R-:W-:-:S04]  /*2a80*/  IMAD.WIDE.U32 R92, R23, R6, R16 ;  /* 0x00000006175c7225 */ /* 0x000fc800078e0010 */
[C---:B------:R-:W-:Y:S02]  /*2a90*/  VIADD R33, R23.reuse, 0x60 ;  /* 0x0000006017217836 */ /* 0x040fe40000000000 */
[C---:B------:R-:W-:Y:S02]  /*2aa0*/  VIADD R34, R23.reuse, 0x40 ;  /* 0x0000004017227836 */ /* 0x040fe40000000000 */
[----:B------:R-:W-:Y:S01]  /*2ab0*/  IMAD.WIDE.U32 R46, R23, R104, R16 ;  /* 0x00000068172e7225 */ /* 0x000fe200078e0010 */
[----:B------:R-:W-:Y:S02]  /*2ac0*/  SHF.R.S32.HI R114, RZ, 0x1f, R33 ;  /* 0x0000001fff727819 */ /* 0x000fe40000011421 */
[----:B------:R-:W-:Y:S02]  /*2ad0*/  SHF.R.S32.HI R115, RZ, 0x1f, R34 ;  /* 0x0000001fff737819 */ /* 0x000fe40000011422 */
[----:B------:R-:W-:Y:S02]  /*2ae0*/  IADD3 R124, R32, 0x8, RZ ;  /* 0x00000008207c7810 */ /* 0x000fe40007ffe0ff */
[C---:B------:R-:W-:Y:S01]  /*2af0*/  SHF.L.U64.HI R32, R104.reuse, 0x6, R105 ;  /* 0x0000000668207819 */ /* 0x040fe20000010269 */
[----:B------:R-:W-:Y:S01]  /*2b00*/  IMAD.SHL.U32 R125, R104, 0x80, RZ ;  /* 0x00000080687d7824 */ /* 0x000fe200078e00ff */
[----:B------:R-:W-:-:S02]  /*2b10*/  SHF.R.S32.HI R3, RZ, 0x1f, R0 ;  /* 0x0000001fff037819 */ /* 0x000fc40000011400 */
[----:B------:R-:W-:Y:S01]  /*2b20*/  SEL R100, R0, RZ, !P0 ;  /* 0x000000ff00647207 */ /* 0x000fe20004000000 */
[----:B------:R-:W-:Y:S01]  /*2b30*/  IMAD R0, R36, R12, RZ ;  /* 0x0000000c24007224 */ /* 0x000fe200078e02ff */
[----:B------:R-:W-:-:S03]  /*2b40*/  SEL R3, R3, RZ, !P0 ;  /* 0x000000ff03037207 */ /* 0x000fc60004000000 */
[----:B------:R-:W-:-:S04]  /*2b50*/  IMAD.WIDE.U32 R102, R100, UR4, R102 ;  /* 0x0000000464667c25 */ /* 0x000fc8000f8e0066 */
[----:B------:R-:W-:-:S04]  /*2b60*/  IMAD R43, R3, UR4, RZ ;  /* 0x00000004032b7c24 */ /* 0x000fc8000f8e02ff */
[----:B------:R-:W-:Y:S01]  /*2b70*/  IMAD R43, R100, UR5, R43 ;  /* 0x00000005642b7c24 */ /* 0x000fe2000f8e022b */
[----:B------:R-:W-:Y:S05]  /*2b80*/  @!P6 WARPSYNC.ALL ;  /* 0x000000000000e948 */ /* 0x000fea0003800000 */
[----:B------:R-:W-:Y:S02]  /*2b90*/  ULDC.64 UR4, c[0x0][0x330] ;  /* 0x0000cc0000047ab9 */ /* 0x000fe40000000a00 */
[----:B------:R-:W-:-:S04]  /*2ba0*/  IMAD.WIDE.U32 R4, R31, UR4, R16 ;  /* 0x000000041f047c25 */ /* 0x000fc8000f8e0010 */
[----:B------:R-:W-:Y:S01]  /*2bb0*/  IMAD R5, R31, UR5, R5 ;  /* 0x000000051f057c24 */ /* 0x000fe2000f8e0205 */
[----:B------:R-:W-:Y:S02]  /*2bc0*/  ULDC.64 UR4, c[0x0][0x338] ;  /* 0x0000ce0000047ab9 */ /* 0x000fe40000000a00 */
[----:B------:R-:W-:Y:S01]  /*2bd0*/  IMAD R111, R3, UR4, RZ ;  /* 0x00000004036f7c24 */ /* 0x000fe2000f8e02ff */
[----:B------:R-:W-:-:S03]  /*2be0*/  SEL R3, R35, RZ, P2 ;  /* 0x000000ff23037207 */ /* 0x000fc60001000000 */
[C---:B------:R-:W-:Y:S02]  /*2bf0*/  IMAD R111, R100.reuse, UR5, R111 ;  /* 0x00000005646f7c24 */ /* 0x040fe4000f8e026f */
[----:B------:R-:W-:Y:S01]  /*2c00*/  IMAD.WIDE.U32 R100, R100, UR4, R4 ;  /* 0x0000000464647c25 */ /* 0x000fe2000f8e0004 */
[----:B------:R-:W-:Y:S03]  /*2c10*/  @!P6 BAR.SYNC.DEFER_BLOCKING 0x9, 0x100 ;  /* 0x024400000000eb1d */ /* 0x000fe60000010000 */
[C---:B------:R-:W-:Y:S02]  /*2c20*/  IMAD R5, R23.reuse, R13, R0 ;  /* 0x0000000d17057224 */ /* 0x040fe400078e0200 */
[----:B------:R-:W-:Y:S01]  /*2c30*/  IMAD R0, R36, R6, RZ ;  /* 0x0000000624007224 */ /* 0x000fe200078e02ff */
[C---:B------:R-:W-:Y:S01]  /*2c40*/  IADD3 R88, P0, R23.reuse, R88, RZ ;  /* 0x0000005817587210 */ /* 0x040fe20007f1e0ff */
[----:B------:R-:W-:Y:S01]  /*2c50*/  IMAD.IADD R3, R16, 0x1, R3 ;  /* 0x0000000110037824 */ /* 0x000fe200078e0203 */
[----:B------:R-:W-:Y:S01]  /*2c60*/  ULDC UR4, c[0x0][0x2f4] ;  /* 0x0000bd0000047ab9 */ /* 0x000fe20000000800 */
[----:B------:R-:W-:-:S03]  /*2c70*/  IMAD R9, R23, R7, R0 ;  /* 0x0000000717097224 */ /* 0x000fc600078e0200 */
[----:B------:R-:W-:Y:S01]  /*2c80*/  SHF.R.S32.HI R0, RZ, 0x1f, R3 ;  /* 0x0000001fff007819 */ /* 0x000fe20000011403 */
[----:B------:R-:W-:-:S03]  /*2c90*/  IMAD.IADD R99, R99, 0x1, R5 ;  /* 0x0000000163637824 */ /* 0x000fc600078e0205 */
[C---:B------:R-:W-:Y:S02]  /*2ca0*/  LEA.HI R108, R0.reuse, R3, RZ, 0x4 ;  /* 0x00000003006c7211 */ /* 0x040fe400078f20ff */
[----:B------:R-:W-:Y:S02]  /*2cb0*/  IADD3 R97, R5, R97, RZ ;  /* 0x0000006105617210 */ /* 0x000fe40007ffe0ff */
[----:B------:R-:W-:Y:S02]  /*2cc0*/  LEA.HI R4, R0, R3, RZ, 0x7 ;  /* 0x0000000300047211 */ /* 0x000fe400078f38ff */
[--C-:B------:R-:W-:Y:S01]  /*2cd0*/  LOP3.LUT R0, R28, 0x70, R108.reuse, 0xf8, !PT ;  /* 0x000000701c007812 */ /* 0x100fe200078ef86c */
[----:B------:R-:W-:Y:S01]  /*2ce0*/  VIADD R28, R23, 0x20 ;  /* 0x00000020171c7836 */ /* 0x000fe20000000000 */
[--C-:B------:R-:W-:Y:S01]  /*2cf0*/  LOP3.LUT R3, R27, 0x70, R108.reuse, 0xf8, !PT ;  /* 0x000000701b037812 */ /* 0x100fe200078ef86c */
[----:B------:R-:W-:Y:S01]  /*2d00*/  VIADD R27, R23, 0x40 ;  /* 0x00000040171b7836 */ /* 0x000fe20000000000 */
[----:B------:R-:W-:-:S02]  /*2d10*/  LOP3.LUT R5, R21, 0x70, R108, 0xf8, !PT ;  /* 0x0000007015057812 */ /* 0x000fc400078ef86c */
[----:B------:R-:W-:Y:S01]  /*2d20*/  IADD3 R21, R23, 0x60, RZ ;  /* 0x0000006017157810 */ /* 0x000fe20007ffe0ff */
[----:B------:R-:W-:Y:S02]  /*2d30*/  IMAD.SHL.U32 R27, R27, 0x80, RZ ;  /* 0x000000801b1b7824 */ /* 0x000fe400078e00ff */
[----:B------:R-:W-:Y:S02]  /*2d40*/  IMAD.SHL.U32 R28, R28, 0x80, RZ ;  /* 0x000000801c1c7824 */ /* 0x000fe400078e00ff */
[----:B------:R-:W-:Y:S01]  /*2d50*/  IMAD.SHL.U32 R21, R21, 0x80, RZ ;  /* 0x0000008015157824 */ /* 0x000fe200078e00ff */
[----:B------:R-:W-:Y:S02]  /*2d60*/  LOP3.LUT R27, R27, 0x380, RZ, 0xc0, !PT ;  /* 0x000003801b1b7812 */ /* 0x000fe400078ec0ff */
[----:B------:R-:W-:Y:S02]  /*2d70*/  LOP3.LUT R28, R28, 0x380, RZ, 0xc0, !PT ;  /* 0x000003801c1c7812 */ /* 0x000fe400078ec0ff */
[----:B------:R-:W-:Y:S01]  /*2d80*/  LOP3.LUT R21, R21, 0x380, RZ, 0xc0, !PT ;  /* 0x0000038015157812 */ /* 0x000fe200078ec0ff */
[----:B------:R-:W-:Y:S01]  /*2d90*/  IMAD.SHL.U32 R4, R4, 0x80, RZ ;  /* 0x0000008004047824 */ /* 0x000fe200078e00ff */
[----:B------:R-:W-:-:S02]  /*2da0*/  SHF.R.U32.HI R28, RZ, 0x3, R28 ;  /* 0x00000003ff1c7819 */ /* 0x000fc4000001161c */
[----:B------:R-:W-:Y:S02]  /*2db0*/  SHF.R.U32.HI R27, RZ, 0x3, R27 ;  /* 0x00000003ff1b7819 */ /* 0x000fe4000001161b */
[----:B------:R-:W-:Y:S02]  /*2dc0*/  LOP3.LUT R8, R8, 0x70, R108, 0xf8, !PT ;  /* 0x0000007008087812 */ /* 0x000fe400078ef86c */
[----:B------:R-:W-:Y:S02]  /*2dd0*/  SHF.R.U32.HI R21, RZ, 0x3, R21 ;  /* 0x00000003ff157819 */ /* 0x000fe40000011615 */
[----:B------:R-:W-:Y:S01]  /*2de0*/  LOP3.LUT R31, R0, R30, RZ, 0x3c, !PT ;  /* 0x0000001e001f7212 */ /* 0x000fe200078e3cff */
[----:B------:R-:W-:Y:S01]  /*2df0*/  IMAD R0, R36, R104, RZ ;  /* 0x0000006824007224 */ /* 0x000fe200078e02ff */
[----:B------:R-:W-:Y:S02]  /*2e00*/  LOP3.LUT R4, R4, 0xffffc000, RZ, 0xc0, !PT ;  /* 0xffffc00004047812 */ /* 0x000fe400078ec0ff */
[----:B------:R-:W-:-:S02]  /*2e10*/  LOP3.LUT R3, R3, R28, RZ, 0x3c, !PT ;  /* 0x0000001c03037212 */ /* 0x000fc400078e3cff */
[----:B------:R-:W-:Y:S01]  /*2e20*/  LOP3.LUT R5, R5, R27, RZ, 0x3c, !PT ;  /* 0x0000001b05057212 */ /* 0x000fe200078e3cff */
[----:B------:R-:W-:Y:S01]  /*2e30*/  IMAD R41, R23, R105, R0 ;  /* 0x0000006917297224 */ /* 0x000fe200078e0200 */
[----:B------:R-:W-:Y:S02]  /*2e40*/  LOP3.LUT R27, R8, R21, RZ, 0x3c, !PT ;  /* 0x00000015081b7212 */ /* 0x000fe400078e3cff */
[-C--:B---3--:R-:W-:Y:S01]  /*2e50*/  IADD3 R30, R3, R4.reuse, R15 ;  /* 0x00000004031e7210 */ /* 0x088fe20007ffe00f */
[----:B------:R-:W-:Y:S01]  /*2e60*/  IMAD.IADD R95, R95, 0x1, R9 ;  /* 0x000000015f5f7824 */ /* 0x000fe200078e0209 */
[-C--:B--2---:R-:W-:Y:S01]  /*2e70*/  IADD3 R31, R31, R4.reuse, R20 ;  /* 0x000000041f1f7210 */ /* 0x084fe20007ffe014 */
[----:B------:R-:W-:Y:S01]  /*2e80*/  IMAD.IADD R93, R9, 0x1, R93 ;  /* 0x00000001095d7824 */ /* 0x000fe200078e025d */
[-C--:B----4-:R-:W-:Y:S02]  /*2e90*/  IADD3 R28, R5, R4.reuse, R14 ;  /* 0x00000004051c7210 */ /* 0x090fe40007ffe00e */
[----:B------:R-:W-:Y:S01]  /*2ea0*/  IADD3 R27, R27, R4, R11 ;  /* 0x000000041b1b7210 */ /* 0x000fe20007ffe00b */
[----:B------:R-:W-:Y:S01]  /*2eb0*/  IMAD.IADD R4, R41, 0x1, R129 ;  /* 0x0000000129047824 */ /* 0x000fe200078e0281 */
[----:B------:R-:W-:-:S02]  /*2ec0*/  IADD3 R3, P1, R90, R128, RZ ;  /* 0x000000805a037210 */ /* 0x000fc40007f3e0ff */
[----:B-----5:R-:W-:Y:S01]  /*2ed0*/  SHF.R.S32.HI R9, RZ, 0x1f, R24 ;  /* 0x0000001fff097819 */ /* 0x020fe20000011418 */
[----:B------:R-:W-:Y:S02]  /*2ee0*/  IMAD.X R89, R36, 0x1, R37, P0 ;  /* 0x0000000124597824 */ /* 0x000fe400000e0625 */
[----:B------:R-:W-:Y:S01]  /*2ef0*/  IMAD.X R33, R4, 0x1, R91, P1 ;  /* 0x0000000104217824 */ /* 0x000fe200008e065b */
[----:B------:R-:W-:Y:S01]  /*2f00*/  IADD3 R34, P1, R3, R90, RZ ;  /* 0x0000005a03227210 */ /* 0x000fe20007f3e0ff */
[----:B------:R-:W-:Y:S01]  /*2f10*/  IMAD R10, R9, R12, RZ ;  /* 0x0000000c090a7224 */ /* 0x000fe200078e02ff */
[----:B------:R-:W-:Y:S01]  /*2f20*/  IADD3 R36, R47, R41, RZ ;  /* 0x000000292f247210 */ /* 0x000fe20007ffe0ff */
[----:B------:R-:W-:Y:S01]  /*2f30*/  IMAD R9, R9, R6, RZ ;  /* 0x0000000609097224 */ /* 0x000fe200078e02ff */
[C---:B------:R-:W-:Y:S01]  /*2f40*/  IADD3 R40, P0, R102.reuse, R46, RZ ;  /* 0x0000002e66287210 */ /* 0x040fe20007f1e0ff */
[----:B------:R-:W-:Y:S02]  /*2f50*/  IMAD.IADD R42, R103, 0x1, R43 ;  /* 0x00000001672a7824 */ /* 0x000fe400078e022b */
[----:B------:R-:W-:Y:S01]  /*2f60*/  IMAD.X R37, R33, 0x1, R91, P1 ;  /* 0x0000000121257824 */ /* 0x000fe200008e065b */
[----:B------:R-:W-:Y:S01]  /*2f70*/  IADD3 R43, P1, R102, 0x80, RZ ;  /* 0x00000080662b7810 */ /* 0x000fe20007f3e0ff */
[----:B------:R-:W-:Y:S01]  /*2f80*/  IMAD R39, R24, R13, R10 ;  /* 0x0000000d18277224 */ /* 0x000fe200078e020a */
[----:B------:R-:W-:Y:S01]  /*2f90*/  IADD3 R44, P2, R40, 0x80, RZ ;  /* 0x00000080282c7810 */ /* 0x000fe20007f5e0ff */
[----:B------:R-:W-:Y:S01]  /*2fa0*/  IMAD.WIDE.U32 R98, R24, R12, R98 ;  /* 0x0000000c18627225 */ /* 0x000fe200078e0062 */
[----:B------:R-:W-:-:S03]  /*2fb0*/  LOP3.LUT R41, R108, 0xfffffff0, RZ, 0xc0, !PT ;  /* 0xfffffff06c297812 */ /* 0x000fc600078ec0ff */
[C---:B------:R-:W-:Y:S02]  /*2fc0*/  IMAD R107, R24.reuse, R7, R9 ;  /* 0x00000007186b7224 */ /* 0x040fe400078e0209 */
[----:B------:R-:W-:Y:S01]  /*2fd0*/  IMAD.WIDE.U32 R94, R24, R6, R94 ;  /* 0x00000006185e7225 */ /* 0x000fe200078e005e */
[----:B------:R-:W-:-:S03]  /*2fe0*/  SHF.L.U64.HI R21, R12, 0x5, R13 ;  /* 0x000000050c157819 */ /* 0x000fc6000001020d */
[----:B------:R-:W-:Y:S02]  /*2ff0*/  VIADD R5, R16, 0x80 ;  /* 0x0000008010057836 */ /* 0x000fe40000000000 */
[----:B------:R-:W-:Y:S01]  /*3000*/  IMAD.WIDE.U32 R96, R24, R12, R96 ;  /* 0x0000000c18607225 */ /* 0x000fe200078e0060 */
[----:B------:R-:W-:-:S03]  /*3010*/  SHF.L.U64.HI R20, R12, 0x6, R13 ;  /* 0x000000060c147819 */ /* 0x000fc6000001020d */
[----:B------:R-:W-:Y:S01]  /*3020*/  IMAD.WIDE.U32 R92, R24, R6, R92 ;  /* 0x00000006185c7225 */ /* 0x000fe200078e005c */
[----:B------:R-:W-:-:S03]  /*3030*/  SHF.L.U64.HI R15, R12, 0x7, R13 ;  /* 0x000000070c0f7819 */ /* 0x000fc6000001020d */
[----:B------:R-:W-:Y:S01]  /*3040*/  IMAD.X R45, R36, 0x1, R42, P0 ;  /* 0x00000001242d7824 */ /* 0x000fe200000e062a */
[--C-:B------:R-:W-:Y:S01]  /*3050*/  SHF.L.U64.HI R11, R6, 0x5, R7.reuse ;  /* 0x00000005060b7819 */ /* 0x100fe20000010207 */
[----:B------:R-:W-:Y:S01]  /*3060*/  IMAD.SHL.U32 R14, R12, 0x20, RZ ;  /* 0x000000200c0e7824 */ /* 0x000fe200078e00ff */
[--C-:B------:R-:W-:Y:S01]  /*3070*/  SHF.L.U64.HI R10, R6, 0x6, R7.reuse ;  /* 0x00000006060a7819 */ /* 0x100fe20000010207 */
[----:B------:R-:W-:Y:S01]  /*3080*/  IMAD.SHL.U32 R13, R12, 0x40, RZ ;  /* 0x000000400c0d7824 */ /* 0x000fe200078e00ff */
[C---:B------:R-:W-:Y:S01]  /*3090*/  SHF.L.U64.HI R9, R6.reuse, 0x7, R7 ;  /* 0x0000000706097819 */ /* 0x040fe20000010207 */
[----:B------:R-:W-:Y:S01]  /*30a0*/  IMAD.SHL.U32 R8, R6, 0x20, RZ ;  /* 0x0000002006087824 */ /* 0x000fe200078e00ff */
[----:B------:R-:W-:Y:S01]  /*30b0*/  SHF.L.U64.HI R0, R104, 0x7, R105 ;  /* 0x0000000768007819 */ /* 0x000fe20000010269 */
[C---:B------:R-:W-:Y:S01]  /*30c0*/  IMAD.SHL.U32 R7, R6.reuse, 0x40, RZ ;  /* 0x0000004006077824 */ /* 0x040fe200078e00ff */
[----:B------:R-:W-:Y:S01]  /*30d0*/  IADD3.X R105, RZ, R42, RZ, P1, !PT ;  /* 0x0000002aff697210 */ /* 0x000fe20000ffe4ff */
[----:B------:R-:W-:Y:S01]  /*30e0*/  IMAD.IADD R38, R99, 0x1, R39 ;  /* 0x0000000163267824 */ /* 0x000fe200078e0227 */
[----:B------:R-:W-:Y:S01]  /*30f0*/  SHF.L.U32 R6, R6, 0x7, RZ ;  /* 0x0000000706067819 */ /* 0x000fe200000006ff */
[----:B------:R-:W-:Y:S01]  /*3100*/  IMAD.IADD R106, R95, 0x1, R107 ;  /* 0x000000015f6a7824 */ /* 0x000fe200078e026b */
[----:B------:R-:W-:Y:S01]  /*3110*/  ISETP.GE.AND P0, PT, R16, UR4, PT ;  /* 0x0000000410007c0c */ /* 0x000fe2000bf06270 */
[----:B------:R-:W-:Y:S01]  /*3120*/  IMAD.SHL.U32 R12, R12, 0x80, RZ ;  /* 0x000000800c0c7824 */ /* 0x000fe200078e00ff */
[----:B------:R-:W-:Y:S01]  /*3130*/  ISETP.GE.AND P1, PT, R5, UR4, PT ;  /* 0x0000000405007c0c */ /* 0x000fe2000bf26270 */
[----:B------:R-:W-:Y:S01]  /*3140*/  IMAD.SHL.U32 R35, R35, 0x2, RZ ;  /* 0x0000000223237824 */ /* 0x000fe200078e00ff */
[----:B------:R-:W-:Y:S01]  /*3150*/  SHF.R.S32.HI R108, RZ, 0x4, R108 ;  /* 0x00000004ff6c7819 */ /* 0x000fe2000001146c */
[----:B------:R-:W-:Y:S01]  /*3160*/  IMAD.IADD R39, R39, 0x1, R97 ;  /* 0x0000000127277824 */ /* 0x000fe200078e0261 */
[----:B------:R-:W-:Y:S01]  /*3170*/  SHF.R.S32.HI R109, RZ, 0x1f, R41 ;  /* 0x0000001fff6d7819 */ /* 0x000fe20000011429 */
[----:B------:R-:W-:-:S02]  /*3180*/  IMAD.IADD R107, R107, 0x1, R93 ;  /* 0x000000016b6b7824 */ /* 0x000fc400078e025d */
[----:B------:R-:W-:Y:S02]  /*3190*/  IMAD.X R110, RZ, RZ, R45, P2 ;  /* 0x000000ffff6e7224 */ /* 0x000fe400010e062d */
[----:B------:R-:W-:-:S07]  /*31a0*/  IMAD.IADD R111, R101, 0x1, R111 ;  /* 0x00000001656f7824 */ /* 0x000fce00078e026f */
.L_x_434:
[----:B------:R-:W2:Y:S01]  /*31b0*/  LDL R48, [R1+0x68] ;  /* 0x0000680001307983 */ /* 0x000ea20000100800 */
[----:B------:R-:W0:Y:S03]  /*31c0*/  LDC R84, c[0x0][0x3f4] ;  /* 0x0000fd00ff547b82 */ /* 0x000e260000000800 */
[----:B------:R-:W3:Y:S01]  /*31d0*/  LDL.LU R58, [R1+0x10] ;  /* 0x00001000013a7983 */ /* 0x000ee20000300800 */
[----:B------:R-:W-:Y:S01]  /*31e0*/  VIADD R26, R26, 0xffffffff ;  /* 0xffffffff1a1a7836 */ /* 0x000fe20000000000 */
[----:B------:R-:W-:Y:S05]  /*31f0*/  YIELD ;  /* 0x0000000000007946 */ /* 0x000fea0003800000 */
[----:B------:R-:W-:Y:S01]  /*3200*/  ISETP.GT.AND P3, PT, R26, R25, PT ;  /* 0x000000191a00720c */ /* 0x000fe20003f64270 */
[----:B------:R-:W-:Y:S01]  /*3210*/  BSSY B0, `(.L_x_351) ;  /* 0x0000986000007945 */ /* 0x000fe20003800000 */
[----:B0-----:R-:W-:-:S02]  /*3220*/  ISETP.GE.AND P2, PT, R84, 0x1, PT ;  /* 0x000000015400780c */ /* 0x001fc40003f46270 */
[----:B--2---:R-:W-:Y:S02]  /*3230*/  LEA R113, R232, R48, 0xf ;  /* 0x00000030e8717211 */ /* 0x004fe400078e78ff */
[----:B---3--:R-:W-:-:S03]  /*3240*/  LOP3.LUT R58, R58, 0xfffffffb, RZ, 0xc0, !PT ;  /* 0xfffffffb3a3a7812 */ /* 0x008fc600078ec0ff */
[----:B------:R-:W-:-:S04]  /*3250*/  IMAD.IADD R113, R22, 0x1, R113 ;  /* 0x0000000116717824 */ /* 0x000fc800078e0271 */
[----:B------:R-:W-:-:S05]  /*3260*/  @P3 LOP3.LUT R58, R58, 0x4, RZ, 0xfc, !PT ;  /* 0x000000043a3a3812 */ /* 0x000fca00078efcff */
[----:B------:R0:W-:Y:S01]  /*3270*/  STL [R1+0x10], R58 ;  /* 0x0000103a01007387 */ /* 0x0001e20000100800 */
[----:B------:R-:W-:Y:S05]  /*3280*/  @!P2 BRA `(.L_x_352) ;  /* 0x0000009000a8a947 */ /* 0x000fea0003800000 */
[----:B------:R-:W-:Y:S01]  /*3290*/  ULDC.U8 UR4, c[0x0][0x410] ;  /* 0x0001040000047ab9 */ /* 0x000fe20000000000 */
[----:B------:R-:W-:Y:S01]  /*32a0*/  SHF.R.S32.HI R49, RZ, 0x1f, R26 ;  /* 0x0000001fff317819 */ /* 0x000fe2000001141a */
[-C--:B------:R-:W-:Y:S01]  /*32b0*/  IMAD R48, R0, R26.reuse, RZ ;  /* 0x0000001a00307224 */ /* 0x080fe200078e02ff */
[----:B------:R-:W-:Y:S01]  /*32c0*/  ISETP.NE.AND P2, PT, RZ, UR4, PT ;  /* 0x00000004ff007c0c */ /* 0x000fe2000bf45270 */
[-C--:B------:R-:W-:Y:S02]  /*32d0*/  IMAD R50, R15, R26.reuse, RZ ;  /* 0x0000001a0f327224 */ /* 0x080fe400078e02ff */
[----:B------:R-:W-:Y:S02]  /*32e0*/  IMAD R51, R9, R26, RZ ;  /* 0x0000001a09337224 */ /* 0x000fe400078e02ff */
[C---:B------:R-:W-:Y:S02]  /*32f0*/  IMAD R85, R49.reuse, R125, R48 ;  /* 0x0000007d31557224 */ /* 0x040fe400078e0230 */
[----:B------:R-:W-:-:S02]  /*3300*/  IMAD R87, R49, R12, R50 ;  /* 0x0000000c31577224 */ /* 0x000fc400078e0232 */
[----:B------:R-:W-:Y:S02]  /*3310*/  IMAD R53, R49, R6, R51 ;  /* 0x0000000631357224 */ /* 0x000fe400078e0233 */
[----:B------:R-:W-:Y:S02]  /*3320*/  IMAD R116, R26, -0x80, R2 ;  /* 0xffffff801a747824 */ /* 0x000fe400078e0202 */
[----:B------:R-:W-:-:S03]  /*3330*/  IMAD.WIDE.U32 R120, R125, R26, RZ ;  /* 0x0000001a7d787225 */ /* 0x000fc600078e00ff */
[----:B------:R-:W-:Y:S01]  /*3340*/  VIMNMX R116, R116, 0x80, PT ;  /* 0x0000008074747848 */ /* 0x000fe20003fe0100 */
[----:B------:R-:W-:-:S04]  /*3350*/  IMAD.WIDE.U32 R48, R12, R26, RZ ;  /* 0x0000001a0c307225 */ /* 0x000fc800078e00ff */
[----:B------:R-:W-:-:S04]  /*3360*/  IMAD.WIDE.U32 R50, R6, R26, RZ ;  /* 0x0000001a06327225 */ /* 0x000fc800078e00ff */
[----:B------:R-:W-:Y:S02]  /*3370*/  IMAD.IADD R85, R121, 0x1, R85 ;  /* 0x0000000179557824 */ /* 0x000fe400078e0255 */
[----:B------:R-:W-:Y:S02]  /*3380*/  IMAD.IADD R87, R49, 0x1, R87 ;  /* 0x0000000131577824 */ /* 0x000fe400078e0257 */
[----:B------:R-:W-:Y:S01]  /*3390*/  IMAD.IADD R86, R51, 0x1, R53 ;  /* 0x0000000133567824 */ /* 0x000fe200078e0235 */
[----:B------:R-:W-:Y:S06]  /*33a0*/  @!P2 BRA `(.L_x_353) ;  /* 0x0000004400b4a947 */ /* 0x000fec0003800000 */
[----:B------:R-:W-:Y:S01]  /*33b0*/  ISETP.GE.AND P2, PT, R23, R116, PT ;  /* 0x000000741700720c */ /* 0x000fe20003f46270 */
[----:B------:R-:W-:Y:S01]  /*33c0*/  BSSY B1, `(.L_x_354) ;  /* 0x000001e000017945 */ /* 0x000fe20003800000 */
        /* <DEDUP_REMOVED lines=11> */
[----:B------:R-:W-:Y:S01]  /*3480*/  CS2R R82, SRZ ;  /* 0x0000000000527805 */ /* 0x000fe2000001ff00 */
[----:B------:R-:W-:Y:S06]  /*3490*/  @P2 BRA `(.L_x_355) ;  /* 0x0000000000402947 */ /* 0x000fec0003800000 */
[----:B------:R-:W-:Y:S01]  /*34a0*/  ULDC.64 UR4, c[0x0][0x3e8] ;  /* 0x0000fa0000047ab9 */ /* 0x000fe20000000a00 */
[----:B------:R-:W-:Y:S02]  /*34b0*/  CS2R R80, SRZ ;  /* 0x0000000000507805 */ /* 0x000fe4000001ff00 */
[----:B------:R-:W-:Y:S02]  /*34c0*/  IADD3 R56, P3, P4, R98, UR4, R48 ;  /* 0x0000000462387c10 */ /* 0x000fe4000fc7e030 */
[----:B------:R-:W-:Y:S02]  /*34d0*/  CS2R R82, SRZ ;  /* 0x0000000000527805 */ /* 0x000fe4000001ff00 */
[----:B------:R-:W-:Y:S01]  /*34e0*/  IADD3.X R57, R38, UR5, R87, P3, P4 ;  /* 0x0000000526397c10 */ /* 0x000fe20009fe8457 */
[----:B------:R-:W-:Y:S02]  /*34f0*/  ULDC.64 UR4, c[0x0][0x400] ;  /* 0x0001000000047ab9 */ /* 0x000fe40000000a00 */
[----:B------:R-:W-:-:S04]  /*3500*/  IADD3 R54, P3, P4, R94, UR4, R50 ;  /* 0x000000045e367c10 */ /* 0x000fc8000fc7e032 */
[----:B------:R-:W-:Y:S02]  /*3510*/  IADD3.X R55, R106, UR5, R86, P3, P4 ;  /* 0x000000056a377c10 */ /* 0x000fe40009fe8456 */
[----:B------:R-:W-:Y:S02]  /*3520*/  ISETP.GE.AND P3, PT, R18, R84, PT ;  /* 0x000000541200720c */ /* 0x000fe40003f66270 */
[----:B------:R-:W-:Y:S02]  /*3530*/  CS2R R76, SRZ ;  /* 0x00000000004c7805 */ /* 0x000fe4000001ff00 */
[----:B------:R-:W-:-:S09]  /*3540*/  CS2R R78, SRZ ;  /* 0x00000000004e7805 */ /* 0x000fd2000001ff00 */
[----:B------:R1:W5:Y:S04]  /*3550*/  @!P3 LDG.E.64 R80, desc[UR42][R56.64] ;  /* 0x0000002a3850b981 */ /* 0x000368000c1e1b00 */
[----:B------:R1:W5:Y:S01]  /*3560*/  @!P3 LDG.E.64 R82, desc[UR42][R54.64] ;  /* 0x0000002a3652b981 */ /* 0x000362000c1e1b00 */
[----:B------:R-:W-:-:S13]  /*3570*/  ISETP.GE.AND P3, PT, R233, R84, PT ;  /* 0x00000054e900720c */ /* 0x000fda0003f66270 */
[----:B------:R1:W5:Y:S04]  /*3580*/  @!P3 LDG.E.64 R76, desc[UR42][R56.64+0x40] ;  /* 0x0000402a384cb981 */ /* 0x000368000c1e1b00 */
[----:B------:R1:W5:Y:S02]  /*3590*/  @!P3 LDG.E.64 R78, desc[UR42][R54.64+0x40] ;  /* 0x0000402a364eb981 */ /* 0x000364000c1e1b00 */
.L_x_355:
[----:B------:R-:W-:Y:S05]  /*35a0*/  BSYNC B1 ;  /* 0x0000000000017941 */ /* 0x000fea0003800000 */
.L_x_354:
[----:B-1----:R-:W-:Y:S01]  /*35b0*/  VIADD R54, R23, 0x20 ;  /* 0x0000002017367836 */ /* 0x002fe20000000000 */
[----:B------:R-:W-:Y:S04]  /*35c0*/  BSSY B1, `(.L_x_356) ;  /* 0x0000017000017945 */ /* 0x000fe80003800000 */
[----:B------:R-:W-:-:S13]  /*35d0*/  ISETP.GE.AND P3, PT, R54, R116, PT ;  /* 0x000000743600720c */ /* 0x000fda0003f66270 */
[----:B------:R-:W-:Y:S05]  /*35e0*/  @P3 BRA `(.L_x_357) ;  /* 0x0000000000503947 */ /* 0x000fea0003800000 */
[----:B------:R-:W-:Y:S01]  /*35f0*/  IADD3 R56, P4, P5, R98, R48, R14 ;  /* 0x0000003062387210 */ /* 0x000fe20007d9e00e */
[----:B------:R-:W-:Y:S01]  /*3600*/  ULDC.64 UR4, c[0x0][0x3e8] ;  /* 0x0000fa0000047ab9 */ /* 0x000fe20000000a00 */
[----:B------:R-:W-:Y:S02]  /*3610*/  CS2R R72, SRZ ;  /* 0x0000000000487805 */ /* 0x000fe4000001ff00 */
[----:B------:R-:W-:Y:S02]  /*3620*/  CS2R R74, SRZ ;  /* 0x00000000004a7805 */ /* 0x000fe4000001ff00 */
[----:B------:R-:W-:Y:S02]  /*3630*/  IADD3.X R57, R38, R87, R21, P4, P5 ;  /* 0x0000005726397210 */ /* 0x000fe400027ea415 */
[----:B------:R-:W-:-:S04]  /*3640*/  IADD3 R54, P4, P5, R94, R50, R8 ;  /* 0x000000325e367210 */ /* 0x000fc80007d9e008 */
[----:B------:R-:W-:Y:S02]  /*3650*/  IADD3.X R55, R106, R86, R11, P4, P5 ;  /* 0x000000566a377210 */ /* 0x000fe400027ea40b */
[----:B------:R-:W-:-:S04]  /*3660*/  IADD3 R56, P4, R56, UR4, RZ ;  /* 0x0000000438387c10 */ /* 0x000fc8000ff9e0ff */
[----:B------:R-:W-:Y:S01]  /*3670*/  IADD3.X R57, R57, UR5, RZ, P4, !PT ;  /* 0x0000000539397c10 */ /* 0x000fe2000a7fe4ff */
[----:B------:R-:W-:Y:S02]  /*3680*/  ULDC.64 UR4, c[0x0][0x400] ;  /* 0x0001000000047ab9 */ /* 0x000fe40000000a00 */
[----:B------:R-:W-:-:S04]  /*3690*/  IADD3 R54, P4, R54, UR4, RZ ;  /* 0x0000000436367c10 */ /* 0x000fc8000ff9e0ff */
[----:B------:R-:W-:Y:S02]  /*36a0*/  IADD3.X R55, R55, UR5, RZ, P4, !PT ;  /* 0x0000000537377c10 */ /* 0x000fe4000a7fe4ff */
        /* <DEDUP_REMOVED lines=8> */
.L_x_357:
[----:B------:R-:W-:Y:S05]  /*3730*/  BSYNC B1 ;  /* 0x0000000000017941 */ /* 0x000fea0003800000 */
.L_x_356:
[----:B-1----:R-:W-:Y:S01]  /*3740*/  IADD3 R55, R23, 0x40, RZ ;  /* 0x0000004017377810 */ /* 0x002fe20007ffe0ff */
[----:B------:R-:W-:Y:S01]  /*3750*/  IMAD.MOV.U32 R54, RZ, RZ, R58 ;  /* 0x000000ffff367224 */ /* 0x000fe200078e003a */
[----:B------:R-:W-:Y:S01]  /*3760*/  BSSY B1, `(.L_x_358) ;  /* 0x000001b000017945 */ /* 0x000fe20003800000 */
[----:B------:R-:W-:Y:S02]  /*3770*/  CS2R R66, SRZ ;  /* 0x0000000000427805 */ /* 0x000fe4000001ff00 */
[----:B------:R-:W-:Y:S02]  /*3780*/  ISETP.GE.AND P4, PT, R55, R116, PT ;  /* 0x000000743700720c */ /* 0x000fe40003f86270 */
[----:B------:R-:W-:-:S11]  /*3790*/  LOP3.LUT R54, R54, 0xfffffffe, RZ, 0xc0, !PT ;  /* 0xfffffffe36367812 */ /* 0x000fd600078ec0ff */
[----:B------:R-:W-:-:S05]  /*37a0*/  @P4 LOP3.LUT R54, R54, 0x1, RZ, 0xfc, !PT ;  /* 0x0000000136364812 */ /* 0x000fca00078efcff */
[----:B------:R1:W-:Y:S01]  /*37b0*/  STL [R1+0x10], R54 ;  /* 0x0000103601007387 */ /* 0x0003e20000100800 */
[----:B------:R-:W-:Y:S05]  /*37c0*/  @P4 BRA `(.L_x_359) ;  /* 0x0000000000504947 */ /* 0x000fea0003800000 */
[----:B------:R-:W-:Y:S01]  /*37d0*/  IADD3 R56, P4, P5, R98, R13, R48 ;  /* 0x0000000d62387210 */ /* 0x000fe20007d9e030 */
[----:B------:R-:W-:Y:S01]  /*37e0*/  ULDC.64 UR4, c[0x0][0x3e8] ;  /* 0x0000fa0000047ab9 */ /* 0x000fe20000000a00 */
[----:B------:R-:W-:Y:S02]  /*37f0*/  CS2R R64, SRZ ;  /* 0x0000000000407805 */ /* 0x000fe4000001ff00 */
[----:B------:R-:W-:Y:S02]  /*3800*/  CS2R R66, SRZ ;  /* 0x0000000000427805 */ /* 0x000fe4000001ff00 */
[----:B------:R-:W-:Y:S02]  /*3810*/  IADD3.X R57, R38, R20, R87, P4, P5 ;  /* 0x0000001426397210 */ /* 0x000fe400027ea457 */
[----:B-1----:R-:W-:-:S04]  /*3820*/  IADD3 R54, P4, P5, R94, R7, R50 ;  /* 0x000000075e367210 */ /* 0x002fc80007d9e032 */
        /* <DEDUP_REMOVED lines=14> */
.L_x_359:
[----:B------:R-:W-:Y:S05]  /*3910*/  BSYNC B1 ;  /* 0x0000000000017941 */ /* 0x000fea0003800000 */
.L_x_358:
[----:B------:R-:W-:Y:S01]  /*3920*/  VIADD R112, R23, 0x60 ;  /* 0x0000006017707836 */ /* 0x000fe20000000000 */
[----:B------:R-:W-:Y:S01]  /*3930*/  BSSY B1, `(.L_x_360) ;  /* 0x0000020000017945 */ /* 0x000fe20003800000 */
[----:B--2---:R-:W-:Y:S02]  /*3940*/  CS2R R56, SRZ ;  /* 0x0000000000387805 */ /* 0x004fe4000001ff00 */
[----:B-1----:R-:W-:Y:S02]  /*3950*/  CS2R R54, SRZ ;  /* 0x0000000000367805 */ /* 0x002fe4000001ff00 */
[----:B0-----:R-:W-:Y:S02]  /*3960*/  CS2R R58, SRZ ;  /* 0x00000000003a7805 */ /* 0x001fe4000001ff00 */
[----:B------:R-:W-:-:S13]  /*3970*/  ISETP.GE.AND P4, PT, R112, R116, PT ;  /* 0x000000747000720c */ /* 0x000fda0003f86270 */
[----:B------:R-:W-:Y:S05]  /*3980*/  @P4 BRA `(.L_x_361) ;  /* 0x0000000000684947 */ /* 0x000fea0003800000 */
[----:B------:R-:W0:Y:S01]  /*3990*/  LDC.64 R52, c[0x0][0x3f8] ;  /* 0x0000fe00ff347b82 */ /* 0x000e220000000a00 */
[----:B------:R-:W-:Y:S01]  /*39a0*/  IMAD.MOV.U32 R49, RZ, RZ, R87 ;  /* 0x000000ffff317224 */ /* 0x000fe200078e0057 */
[----:B------:R-:W-:Y:S01]  /*39b0*/  ULDC.64 UR4, c[0x0][0x3e8] ;  /* 0x0000fa0000047ab9 */ /* 0x000fe20000000a00 */
[----:B------:R-:W-:Y:S01]  /*39c0*/  IMAD.MOV.U32 R51, RZ, RZ, R86 ;  /* 0x000000ffff337224 */ /* 0x000fe200078e0056 */
[----:B------:R-:W-:Y:S02]  /*39d0*/  CS2R R56, SRZ ;  /* 0x0000000000387805 */ /* 0x000fe4000001ff00 */
[----:B------:R-:W-:Y:S01]  /*39e0*/  CS2R R58, SRZ ;  /* 0x00000000003a7805 */ /* 0x000fe2000001ff00 */
[----:B0-----:R-:W-:Y:S02]  /*39f0*/  IMAD R53, R53, 0x60, RZ ;  /* 0x0000006035357824 */ /* 0x001fe400078e02ff */
[----:B------:R-:W-:-:S04]  /*3a00*/  IMAD.WIDE.U32 R48, R52, 0x60, R48 ;  /* 0x0000006034307825 */ /* 0x000fc800078e0030 */
[----:B------:R-:W-:Y:S01]  /*3a10*/  IMAD.IADD R49, R49, 0x1, R53 ;  /* 0x0000000131317824 */ /* 0x000fe200078e0235 */
[----:B------:R-:W-:Y:S01]  /*3a20*/  IADD3 R48, P5, P6, R98, UR4, R48 ;  /* 0x0000000462307c10 */ /* 0x000fe2000febe030 */
[----:B------:R-:W0:Y:S03]  /*3a30*/  LDC.64 R52, c[0x0][0x408] ;  /* 0x00010200ff347b82 */ /* 0x000e260000000a00 */
[----:B------:R-:W-:Y:S01]  /*3a40*/  IADD3.X R49, R38, UR5, R49, P5, P6 ;  /* 0x0000000526317c10 */ /* 0x000fe2000afec431 */
[----:B------:R-:W-:Y:S01]  /*3a50*/  ULDC.64 UR4, c[0x0][0x400] ;  /* 0x0001000000047ab9 */ /* 0x000fe20000000a00 */
[----:B0-----:R-:W-:-:S04]  /*3a60*/  IMAD.WIDE.U32 R50, R52, 0x60, R50 ;  /* 0x0000006034327825 */ /* 0x001fc800078e0032 */
[----:B------:R-:W-:Y:S01]  /*3a70*/  IMAD R53, R53, 0x60, RZ ;  /* 0x0000006035357824 */ /* 0x000fe200078e02ff */
[----:B------:R-:W-:-:S04]  /*3a80*/  IADD3 R50, P5, P6, R94, UR4, R50 ;  /* 0x000000045e327c10 */ /* 0x000fc8000febe032 */
[----:B------:R-:W-:-:S04]  /*3a90*/  IADD3 R51, R51, R53, RZ ;  /* 0x0000003533337210 */ /* 0x000fc80007ffe0ff */
        /* <DEDUP_REMOVED lines=9> */
.L_x_361:
[----:B------:R-:W-:Y:S05]  /*3b30*/  BSYNC B1 ;  /* 0x0000000000017941 */ /* 0x000fea0003800000 */
.L_x_360:
[----:B------:R-:W-:Y:S01]  /*3b40*/  UISETP.NE.AND UP0, UPT, UR46, 0x3, UPT ;  /* 0x000000032e00788c */ /* 0x000fe2000bf05270 */
[----:B-----5:R-:W-:Y:S01]  /*3b50*/  IMAD.MOV.U32 R139, RZ, RZ, R76 ;  /* 0x000000ffff8b7224 */ /* 0x020fe200078e004c */
[----:B------:R-:W-:Y:S01]  /*3b60*/  MOV R136, R72 ;  /* 0x0000004800887202 */ /* 0x000fe20000000f00 */
[----:B------:R-:W-:Y:S01]  /*3b70*/  IMAD.MOV.U32 R142, RZ, RZ, R80 ;  /* 0x000000ffff8e7224 */ /* 0x000fe200078e0050 */
[----:B------:R-:W-:Y:S01]  /*3b80*/  MOV R133, R66 ;  /* 0x0000004200857202 */ /* 0x000fe20000000f00 */
[----:B------:R-:W-:Y:S01]  /*3b90*/  IMAD.MOV.U32 R140, RZ, RZ, R78 ;  /* 0x000000ffff8c7224 */ /* 0x000fe200078e004e */
[----:B------:R-:W-:Y:S01]  /*3ba0*/  PLOP3.LUT P5, PT, PT, PT, UP0, 0x80, 0x0 ;  /* 0x000000000000781c */ /* 0x000fe20003faf008 */
[----:B------:R-:W-:Y:S02]  /*3bb0*/  IMAD.MOV.U32 R143, RZ, RZ, R82 ;  /* 0x000000ffff8f7224 */ /* 0x000fe400078e0052 */
[----:B------:R-:W-:Y:S02]  /*3bc0*/  IMAD.MOV.U32 R134, RZ, RZ, R68 ;  /* 0x000000ffff867224 */ /* 0x000fe400078e0044 */
        /* <DEDUP_REMOVED lines=9> */
[----:B------:R-:W-:Y:S06]  /*3c60*/  @!P5 BRA `(.L_x_362) ;  /* 0x000000000004d947 */ /* 0x000fec0003800000 */
[----:B------:R-:W-:Y:S01]  /*3c70*/  BPT.TRAP 0x1 ;  /* 0x000000040000795c */ /* 0x000fe20000300000 */
.L_x_362:
[----:B------:R-:W-:Y:S01]  /*3c80*/  IMAD R112, R232, 0x8, R22 ;  /* 0x00000008e8707824 */ /* 0x000fe200078e0216 */
[----:B------:R-:W-:Y:S01]  /*3c90*/  SHF.L.U32 R126, R234, 0x1f, RZ ;  /* 0x0000001fea7e7819 */ /* 0x000fe200000006ff */
[----:B------:R-:W-:Y:S03]  /*3ca0*/  BSSY B1, `(.L_x_363) ;  /* 0x0000003000017945 */ /* 0x000fe60003800000 */
[----:B------:R-:W1:Y:S02]  /*3cb0*/  SYNCS.PHASECHK.TRANS64.TRYWAIT P6, [R112+URZ+0x38890], R126 ;  /* 0x0388907e700075a7 */ /* 0x000e6400080c017f */
[----:B-1----:R-:W-:Y:S05]  /*3cc0*/  @!P6 BRA `(.L_x_364) ;  /* 0x000002700018e947 */ /* 0x002fea0003800000 */
.L_x_671:
[----:B------:R-:W-:Y:S05]  /*3cd0*/  BSYNC B1 ;  /* 0x0000000000017941 */ /* 0x000fea0003800000 */
.L_x_363:
[----:B------:R-:W-:Y:S04]  /*3ce0*/  BSSY B1, `(.L_x_365) ;  /* 0x00000f8000017945 */ /* 0x000fe80003800000 */
[----:B------:R-:W-:Y:S05]  /*3cf0*/  @P2 BRA `(.L_x_366) ;  /* 0x0000000c00d82947 */ /* 0x000fea0003800000 */
[----:B------:R-:W-:Y:S01]  /*3d00*/  IADD3 R141, P2, R46, R120, RZ ;  /* 0x000000782e8d7210 */ /* 0x000fe20007f5e0ff */
[----:B------:R-:W-:Y:S03]  /*3d10*/  BSSY B2, `(.L_x_367) ;  /* 0x000007b000027945 */ /* 0x000fe60003800000 */
[----:B------:R-:W-:Y:S01]  /*3d20*/  IADD3.X R138, R85, R36, RZ, P2, !PT ;  /* 0x00000024558a7210 */ /* 0x000fe200017fe4ff */
[----:B------:R-:W-:Y:S08]  /*3d30*/  @P0 BRA `(.L_x_368) ;  /* 0x0000000400e00947 */ /* 0x000ff00003800000 */
[----:B0-----:R0:W2:Y:S01]  /*3d40*/  LDS.128 R48, [R113+0x28400] ;  /* 0x0284000071307984 */ /* 0x0010a20000000c00 */
[----:B------:R-:W-:Y:S01]  /*3d50*/  ISETP.GE.AND P2, PT, R18, R84, PT ;  /* 0x000000541200720c */ /* 0x000fe20003f46270 */
[----:B------:R-:W-:-:S12]  /*3d60*/  BSSY B3, `(.L_x_369) ;  /* 0x0000071000037945 */ /* 0x000fd80003800000 */
[----:B0-----:R-:W-:Y:S05]  /*3d70*/  @P2 BRA `(.L_x_370) ;  /* 0x0000000400bc2947 */ /* 0x001fea0003800000 */
[--C-:B------:R-:W-:Y:S02]  /*3d80*/  SHF.R.U32.HI R144, RZ, 0x8, R81.reuse ;  /* 0x00000008ff907819 */ /* 0x100fe40000011651 */
[--C-:B------:R-:W-:Y:S02]  /*3d90*/  SHF.R.U32.HI R82, RZ, 0x10, R81.reuse ;  /* 0x00000010ff527819 */ /* 0x100fe40000011651 */
[----:B------:R-:W-:Y:S01]  /*3da0*/  LOP3.LUT R145, R81, 0xff, RZ, 0xc0, !PT ;  /* 0x000000ff51917812 */ /* 0x000fe200078ec0ff */
[----:B------:R-:W-:Y:S01]  /*3db0*/  IMAD.SHL.U32 R144, R144, 0x100, RZ ;  /* 0x0000010090907824 */ /* 0x000fe200078e00ff */
[----:B------:R-:W-:Y:S01]  /*3dc0*/  SHF.R.U32.HI R81, RZ, 0x18, R81 ;  /* 0x00000018ff517819 */ /* 0x000fe20000011651 */
[----:B------:R-:W-:Y:S01]  /*3dd0*/  IMAD.U32 R82, R82, 0x10000, RZ ;  /* 0x0001000052527824 */ /* 0x000fe200078e00ff */
[----:B------:R-:W-:Y:S02]  /*3de0*/  SHF.R.U32.HI R146, RZ, 0x8, R83 ;  /* 0x00000008ff927819 */ /* 0x000fe40000011653 */
[----:B------:R-:W-:-:S02]  /*3df0*/  PRMT R81, R81, 0x654, R145 ;  /* 0x0000065451517816 */ /* 0x000fc40000000091 */
[--C-:B------:R-:W-:Y:S01]  /*3e00*/  SHF.R.U32.HI R80, RZ, 0x10, R83.reuse ;  /* 0x00000010ff507819 */ /* 0x100fe20000011653 */
[----:B------:R-:W-:Y:S01]  /*3e10*/  IMAD.SHL.U32 R146, R146, 0x100, RZ ;  /* 0x0000010092927824 */ /* 0x000fe200078e00ff */
[----:B------:R-:W-:Y:S02]  /*3e20*/  LOP3.LUT R147, R83, 0xff, RZ, 0xc0, !PT ;  /* 0x000000ff53937812 */ /* 0x000fe400078ec0ff */
[----:B------:R-:W-:Y:S02]  /*3e30*/  LOP3.LUT R81, R81, 0xff00, R144, 0xf8, !PT ;  /* 0x0000ff0051517812 */ /* 0x000fe400078ef890 */
[----:B------:R-:W-:Y:S02]  /*3e40*/  SHF.R.U32.HI R83, RZ, 0x18, R83 ;  /* 0x00000018ff537819 */ /* 0x000fe40000011653 */
[----:B------:R-:W-:Y:S02]  /*3e50*/  LOP3.LUT R81, R81, 0xff0000, R82, 0xf8, !PT ;  /* 0x00ff000051517812 */ /* 0x000fe400078ef852 */
[----:B------:R-:W-:-:S02]  /*3e60*/  PRMT R83, R83, 0x654, R147 ;  /* 0x0000065453537816 */ /* 0x000fc40000000093 */
[----:B------:R-:W-:Y:S02]  /*3e70*/  F2FP.F16.E4M3.UNPACK_B R82, R143.H1 ;  /* 0x0000008fff52723e */ /* 0x000fe400030006ff */
[----:B--2---:R-:W-:Y:S02]  /*3e80*/  F2FP.F16.E4M3.UNPACK_B R144, R49 ;  /* 0x00000031ff90723e */ /* 0x004fe400020006ff */
[----:B------:R-:W-:Y:S01]  /*3e90*/  LOP3.LUT R146, R83, 0xff00, R146, 0xf8, !PT ;  /* 0x0000ff0053927812 */ /* 0x000fe200078ef892 */
[----:B------:R-:W-:Y:S01]  /*3ea0*/  HADD2.F32 R148, -RZ, R82.H0_H0 ;  /* 0x20000052ff947230 */ /* 0x000fe20000004100 */
[-C--:B------:R-:W-:Y:S01]  /*3eb0*/  F2FP.F16.E4M3.UNPACK_B R145, R142.reuse.H1 ;  /* 0x0000008eff91723e */ /* 0x080fe200030006ff */
[--C-:B------:R-:W-:Y:S01]  /*3ec0*/  HADD2.F32 R83, -RZ, R144.reuse.H1_H1 ;  /* 0x30000090ff537230 */ /* 0x100fe20000004100 */
[----:B------:R-:W-:Y:S01]  /*3ed0*/  F2FP.F16.E4M3.UNPACK_B R143, R143 ;  /* 0x0000008fff8f723e */ /* 0x000fe200020006ff */
[----:B------:R-:W-:Y:S01]  /*3ee0*/  HADD2.F32 R144, -RZ, R144.H0_H0 ;  /* 0x20000090ff907230 */ /* 0x000fe20000004100 */
[----:B------:R-:W-:Y:S01]  /*3ef0*/  F2FP.F16.E4M3.UNPACK_B R142, R142 ;  /* 0x0000008eff8e723e */ /* 0x000fe200020006ff */
[----:B------:R-:W-:-:S02]  /*3f00*/  HADD2.F32 R147, -RZ, R145.H0_H0 ;  /* 0x20000091ff937230 */ /* 0x000fc40000004100 */
[-C--:B------:R-:W-:Y:S01]  /*3f10*/  FMUL.FTZ R149, R83, R148.reuse ;  /* 0x0000009453957220 */ /* 0x080fe20000410000 */
[----:B------:R-:W-:Y:S02]  /*3f20*/  HADD2.F32 R145, -RZ, R145.H1_H1 ;  /* 0x30000091ff917230 */ /* 0x000fe40000004100 */
[C---:B------:R-:W-:Y:S01]  /*3f30*/  FMUL.FTZ R148, R144.reuse, R148 ;  /* 0x0000009490947220 */ /* 0x040fe20000410000 */
[----:B------:R-:W-:-:S03]  /*3f40*/  FFMA.FTZ R144, R144, R147, -R149 ;  /* 0x0000009390907223 */ /* 0x000fc60000010895 */
[----:B------:R-:W-:Y:S01]  /*3f50*/  FFMA.FTZ R83, R83, R147, R148 ;  /* 0x0000009353537223 */ /* 0x000fe20000010094 */
[----:B------:R-:W-:Y:S01]  /*3f60*/  F2FP.F16.E4M3.UNPACK_B R148, R49.H1 ;  /* 0x00000031ff94723e */ /* 0x000fe200030006ff */
[----:B------:R-:W-:-:S04]  /*3f70*/  HADD2.F32 R147, -RZ, R82.H1_H1 ;  /* 0x30000052ff937230 */ /* 0x000fc80000004100 */
[--C-:B------:R-:W-:Y:S02]  /*3f80*/  HADD2.F32 R49, -RZ, R148.reuse.H1_H1 ;  /* 0x30000094ff317230 */ /* 0x100fe40000004100 */
[----:B------:R-:W-:-:S03]  /*3f90*/  HADD2.F32 R82, -RZ, R148.H0_H0 ;  /* 0x20000094ff527230 */ /* 0x000fc60000004100 */
[CC--:B------:R-:W-:Y:S02]  /*3fa0*/  FMUL.FTZ R148, R49.reuse, R147.reuse ;  /* 0x0000009331947220 */ /* 0x0c0fe40000410000 */
[C---:B------:R-:W-:Y:S02]  /*3fb0*/  FMUL.FTZ R147, R82.reuse, R147 ;  /* 0x0000009352937220 */ /* 0x040fe40000410000 */
[-C--:B------:R-:W-:Y:S02]  /*3fc0*/  FFMA.FTZ R82, R82, R145.reuse, -R148 ;  /* 0x0000009152527223 */ /* 0x080fe40000010894 */
[----:B------:R-:W-:Y:S01]  /*3fd0*/  FFMA.FTZ R145, R49, R145, R147 ;  /* 0x0000009131917223 */ /* 0x000fe20000010093 */
[----:B------:R-:W-:Y:S02]  /*3fe0*/  IMAD.U32 R49, R80, 0x10000, RZ ;  /* 0x0001000050317824 */ /* 0x000fe400078e00ff */
[----:B------:R-:W-:Y:S01]  /*3ff0*/  IMAD.MOV.U32 R80, RZ, RZ, R51 ;  /* 0x000000ffff507224 */ /* 0x000fe200078e0033 */
[----:B------:R-:W-:-:S02]  /*4000*/  F2FP.F16.E4M3.UNPACK_B R51, R81.H1 ;  /* 0x00000051ff33723e */ /* 0x000fc400030006ff */
[----:B------:R-:W-:Y:S02]  /*4010*/  LOP3.LUT R49, R146, 0xff0000, R49, 0xf8, !PT ;  /* 0x00ff000092317812 */ /* 0x000fe400078ef831 */
[-C--:B------:R-:W-:Y:S01]  /*4020*/  F2FP.F16.E4M3.UNPACK_B R149, R80.reuse ;  /* 0x00000050ff95723e */ /* 0x080fe200020006ff */
[--C-:B------:R-:W-:Y:S01]  /*4030*/  HADD2.F32 R148, -RZ, R51.reuse.H0_H0 ;  /* 0x20000033ff947230 */ /* 0x100fe20000004100 */
[-C--:B------:R-:W-:Y:S01]  /*4040*/  F2FP.F16.E4M3.UNPACK_B R146, R49.reuse.H1 ;  /* 0x00000031ff92723e */ /* 0x080fe200030006ff */
[----:B------:R-:W-:Y:S01]  /*4050*/  HADD2.F32 R51, -RZ, R51.H1_H1 ;  /* 0x30000033ff337230 */ /* 0x000fe20000004100 */
[----:B------:R-:W-:Y:S01]  /*4060*/  F2FP.F16.E4M3.UNPACK_B R80, R80.H1 ;  /* 0x00000050ff50723e */ /* 0x000fe200030006ff */
[--C-:B------:R-:W-:Y:S01]  /*4070*/  HADD2.F32 R147, -RZ, R149.reuse.H1_H1 ;  /* 0x30000095ff937230 */ /* 0x100fe20000004100 */
[----:B------:R-:W-:Y:S01]  /*4080*/  F2FP.SATFINITE.E4M3.F32.PACK_AB_MERGE_C R82, R145, R82, RZ ;  /* 0x000000529152723e */ /* 0x000fe200048070ff */
[--C-:B------:R-:W-:Y:S01]  /*4090*/  HADD2.F32 R150, -RZ, R146.reuse.H0_H0 ;  /* 0x20000092ff967230 */ /* 0x100fe20000004100 */
[----:B------:R-:W-:Y:S01]  /*40a0*/  F2FP.F16.E4M3.UNPACK_B R49, R49 ;  /* 0x00000031ff31723e */ /* 0x000fe200020006ff */
[----:B------:R-:W-:Y:S01]  /*40b0*/  HADD2.F32 R149, -RZ, R149.H0_H0 ;  /* 0x20000095ff957230 */ /* 0x000fe20000004100 */
[----:B------:R-:W-:Y:S01]  /*40c0*/  F2FP.SATFINITE.E4M3.F32.PACK_AB_MERGE_C R83, R83, R144, R82 ;  /* 0x000000905353723e */ /* 0x000fe20004807052 */
[----:B------:R-:W-:-:S02]  /*40d0*/  HADD2.F32 R146, -RZ, R146.H1_H1 ;  /* 0x30000092ff927230 */ /* 0x000fc40000004100 */
[----:B------:R-:W-:Y:S01]  /*40e0*/  FMUL.FTZ R151, R147, R150 ;  /* 0x0000009693977220 */ /* 0x000fe20000410000 */
[----:B------:R-:W-:Y:S02]  /*40f0*/  F2FP.F16.E4M3.UNPACK_B R82, R50 ;  /* 0x00000032ff52723e */ /* 0x000fe400020006ff */
[----:B------:R-:W-:Y:S01]  /*4100*/  F2FP.F16.E4M3.UNPACK_B R81, R81 ;  /* 0x00000051ff51723e */ /* 0x000fe200020006ff */
[C---:B------:R-:W-:Y:S01]  /*4110*/  FFMA.FTZ R151, R149.reuse, R148, -R151 ;  /* 0x0000009495977223 */ /* 0x040fe20000010897 */
[----:B------:R-:W-:Y:S01]  /*4120*/  FMUL.FTZ R149, R149, R150 ;  /* 0x0000009695957220 */ /* 0x000fe20000410000 */
[----:B------:R-:W-:Y:S02]  /*4130*/  F2FP.F16.E4M3.UNPACK_B R50, R50.H1 ;  /* 0x00000032ff32723e */ /* 0x000fe400030006ff */
[----:B------:R-:W-:Y:S02]  /*4140*/  HADD2.F32 R144, -RZ, R81.H0_H0 ;  /* 0x20000051ff907230 */ /* 0x000fe40000004100 */
[----:B------:R-:W-:Y:S01]  /*4150*/  FFMA.FTZ R149, R147, R148, R149 ;  /* 0x0000009493957223 */ /* 0x000fe20000010095 */
[----:B------:R-:W-:-:S02]  /*4160*/  HADD2.F32 R147, -RZ, R80.H1_H1 ;  /* 0x30000050ff937230 */ /* 0x000fc40000004100 */
[----:B------:R-:W-:Y:S02]  /*4170*/  HADD2.F32 R80, -RZ, R80.H0_H0 ;  /* 0x20000050ff507230 */ /* 0x000fe40000004100 */
[----:B------:R-:W-:Y:S02]  /*4180*/  HADD2.F32 R81, -RZ, R81.H1_H1 ;  /* 0x30000051ff517230 */ /* 0x000fe40000004100 */
[----:B------:R-:W-:-:S04]  /*4190*/  FMUL.FTZ R148, R147, R146 ;  /* 0x0000009293947220 */ /* 0x000fc80000410000 */
[CC--:B------:R-:W-:Y:S01]  /*41a0*/  FFMA.FTZ R148, R80.reuse, R51.reuse, -R148 ;  /* 0x0000003350947223 */ /* 0x0c0fe20000010894 */
[----:B------:R-:W-:Y:S01]  /*41b0*/  FMUL.FTZ R80, R80, R146 ;  /* 0x0000009250507220 */ /* 0x000fe20000410000 */
[--C-:B------:R-:W-:Y:S02]  /*41c0*/  HADD2.F32 R146, -RZ, R49.reuse.H0_H0 ;  /* 0x20000031ff927230 */ /* 0x100fe40000004100 */
[----:B------:R-:W-:Y:S02]  /*41d0*/  HADD2.F32 R49, -RZ, R49.H1_H1 ;  /* 0x30000031ff317230 */ /* 0x000fe40000004100 */
[----:B------:R-:W-:Y:S01]  /*41e0*/  FFMA.FTZ R80, R147, R51, R80 ;  /* 0x0000003393507223 */ /* 0x000fe20000010050 */
[--C-:B------:R-:W-:Y:S02]  /*41f0*/  HADD2.F32 R51, -RZ, R82.reuse.H1_H1 ;  /* 0x30000052ff337230 */ /* 0x100fe40000004100 */
[----:B------:R-:W-:Y:S02]  /*4200*/  HADD2.F32 R82, -RZ, R82.H0_H0 ;  /* 0x20000052ff527230 */ /* 0x000fe40000004100 */
[----:B------:R-:W-:-:S02]  /*4210*/  HADD2.F32 R147, -RZ, R143.H1_H1 ;  /* 0x3000008fff937230 */ /* 0x000fc40000004100 */
[CC--:B------:R-:W-:Y:S01]  /*4220*/  FMUL.FTZ R145, R51.reuse, R146.reuse ;  /* 0x0000009233917220 */ /* 0x0c0fe20000410000 */
[----:B------:R-:W-:Y:S02]  /*4230*/  HADD2.F32 R143, -RZ, R143.H0_H0 ;  /* 0x2000008fff8f7230 */ /* 0x000fe40000004100 */
[----:B------:R-:W-:Y:S01]  /*4240*/  FMUL.FTZ R146, R82, R146 ;  /* 0x0000009252927220 */ /* 0x000fe20000410000 */
[----:B------:R-:W-:Y:S01]  /*4250*/  F2FP.SATFINITE.E4M3.F32.PACK_AB_MERGE_C R80, R80, R148, RZ ;  /* 0x000000945050723e */ /* 0x000fe200048070ff */
[-C--:B------:R-:W-:Y:S02]  /*4260*/  FFMA.FTZ R145, R82, R144.reuse, -R145 ;  /* 0x0000009052917223 */ /* 0x080fe40000010891 */
[----:B------:R-:W-:Y:S01]  /*4270*/  FFMA.FTZ R146, R51, R144, R146 ;  /* 0x0000009033927223 */ /* 0x000fe20000010092 */
[--C-:B------:R-:W-:Y:S01]  /*4280*/  HADD2.F32 R51, -RZ, R50.reuse.H1_H1 ;  /* 0x30000032ff337230 */ /* 0x100fe20000004100 */
[----:B------:R-:W-:Y:S01]  /*4290*/  F2FP.SATFINITE.E4M3.F32.PACK_AB_MERGE_C R80, R149, R151, R80 ;  /* 0x000000979550723e */ /* 0x000fe20004807050 */
[----:B------:R-:W-:-:S03]  /*42a0*/  HADD2.F32 R50, -RZ, R50.H0_H0 ;  /* 0x20000032ff327230 */ /* 0x000fc60000004100 */
[CC--:B------:R-:W-:Y:S02]  /*42b0*/  FMUL.FTZ R82, R51.reuse, R49.reuse ;  /* 0x0000003133527220 */ /* 0x0c0fe40000410000 */
[C---:B------:R-:W-:Y:S02]  /*42c0*/  FMUL.FTZ R144, R50.reuse, R49 ;  /* 0x0000003132907220 */ /* 0x040fe40000410000 */
[-C--:B------:R-:W-:Y:S01]  /*42d0*/  FFMA.FTZ R49, R50, R81.reuse, -R82 ;  /* 0x0000005132317223 */ /* 0x080fe20000010852 */
[----:B------:R-:W-:Y:S01]  /*42e0*/  F2FP.F16.E4M3.UNPACK_B R82, R48.H1 ;  /* 0x00000030ff52723e */ /* 0x000fe200030006ff */
[----:B------:R-:W-:Y:S01]  /*42f0*/  FFMA.FTZ R50, R51, R81, R144 ;  /* 0x0000005133327223 */ /* 0x000fe20000010090 */
[--C-:B------:R-:W-:Y:S02]  /*4300*/  HADD2.F32 R81, -RZ, R142.reuse.H1_H1 ;  /* 0x3000008eff517230 */ /* 0x100fe40000004100 */
[----:B------:R-:W-:Y:S02]  /*4310*/  HADD2.F32 R142, -RZ, R142.H0_H0 ;  /* 0x2000008eff8e7230 */ /* 0x000fe40000004100 */
[--C-:B------:R-:W-:Y:S01]  /*4320*/  HADD2.F32 R51, -RZ, R82.reuse.H1_H1 ;  /* 0x30000052ff337230 */ /* 0x100fe20000004100 */
[----:B------:R-:W-:Y:S01]  /*4330*/  F2FP.SATFINITE.E4M3.F32.PACK_AB_MERGE_C R49, R50, R49, RZ ;  /* 0x000000313231723e */ /* 0x000fe200048070ff */
[----:B------:R-:W-:-:S03]  /*4340*/  HADD2.F32 R82, -RZ, R82.H0_H0 ;  /* 0x20000052ff527230 */ /* 0x000fc60000004100 */
[C---:B------:R-:W-:Y:S01]  /*4350*/  FMUL.FTZ R144, R51.reuse, R147 ;  /* 0x0000009333907220 */ /* 0x040fe20000410000 */
[----:B------:R-:W-:Y:S01]  /*4360*/  F2FP.SATFINITE.E4M3.F32.PACK_AB_MERGE_C R145, R146, R145, R49 ;  /* 0x000000919291723e */ /* 0x000fe20004807031 */
[C---:B------:R-:W-:Y:S01]  /*4370*/  FMUL.FTZ R147, R82.reuse, R147 ;  /* 0x0000009352937220 */ /* 0x040fe20000410000 */
[----:B------:R-:W-:Y:S02]  /*4380*/  IMAD.MOV.U32 R49, RZ, RZ, R83 ;  /* 0x000000ffff317224 */ /* 0x000fe400078e0053 */
[-C--:B------:R-:W-:Y:S01]  /*4390*/  FFMA.FTZ R144, R82, R81.reuse, -R144 ;  /* 0x0000005152907223 */ /* 0x080fe20000010890 */
[----:B------:R-:W-:Y:S01]  /*43a0*/  FFMA.FTZ R147, R51, R81, R147 ;  /* 0x0000005133937223 */ /* 0x000fe20000010093 */
[----:B------:R-:W-:Y:S01]  /*43b0*/  F2FP.F16.E4M3.UNPACK_B R51, R48 ;  /* 0x00000030ff33723e */ /* 0x000fe200020006ff */
[----:B------:R-:W-:-:S03]  /*43c0*/  IMAD.MOV.U32 R50, RZ, RZ, R145 ;  /* 0x000000ffff327224 */ /* 0x000fc600078e0091 */
[----:B------:R-:W-:Y:S01]  /*43d0*/  F2FP.SATFINITE.E4M3.F32.PACK_AB_MERGE_C R144, R147, R144, RZ ;  /* 0x000000909390723e */ /* 0x000fe200048070ff */
[--C-:B------:R-:W-:Y:S02]  /*43e0*/  HADD2.F32 R48, -RZ, R51.reuse.H1_H1 ;  /* 0x30000033ff307230 */ /* 0x100fe40000004100 */
[----:B------:R-:W-:-:S03]  /*43f0*/  HADD2.F32 R51, -RZ, R51.H0_H0 ;  /* 0x20000033ff337230 */ /* 0x000fc60000004100 */
[CC--:B------:R-:W-:Y:S02]  /*4400*/  FMUL.FTZ R81, R48.reuse, R143.reuse ;  /* 0x0000008f30517220 */ /* 0x0c0fe40000410000 */
[C---:B------:R-:W-:Y:S02]  /*4410*/  FMUL.FTZ R143, R51.reuse, R143 ;  /* 0x0000008f338f7220 */ /* 0x040fe40000410000 */
[-C--:B------:R-:W-:Y:S01]  /*4420*/  FFMA.FTZ R81, R51, R142.reuse, -R81 ;  /* 0x0000008e33517223 */ /* 0x080fe20000010851 */
[----:B------:R-:W-:Y:S02]  /*4430*/  IMAD.MOV.U32 R51, RZ, RZ, R80 ;  /* 0x000000ffff337224 */ /* 0x000fe400078e0050 */
[----:B------:R-:W-:-:S05]  /*4440*/  FFMA.FTZ R143, R48, R142, R143 ;  /* 0x0000008e308f7223 */ /* 0x000fca000001008f */
[----:B------:R-:W-:-:S04]  /*4450*/  F2FP.SATFINITE.E4M3.F32.PACK_AB_MERGE_C R81, R143, R81, R144 ;  /* 0x000000518f51723e */ /* 0x000fc80004807090 */
[----:B------:R-:W-:-:S07]  /*4460*/  MOV R48, R81 ;  /* 0x0000005100307202 */ /* 0x000fce0000000f00 */
.L_x_370:
[----:B------:R-:W-:Y:S05]  /*4470*/  BSYNC B3 ;  /* 0x0000000000037941 */ /* 0x000fea0003800000 */
.L_x_369:
[----:B------:R-:W-:Y:S02]  /*4480*/  ULDC.64 UR4, c[0x0][0x2e8] ;  /* 0x0000ba0000047ab9 */ /* 0x000fe40000000a00 */
[----:B------:R-:W-:-:S04]  /*4490*/  IADD3 R80, P2, P6, R141, UR4, R102 ;  /* 0x000000048d507c10 */ /* 0x000fc8000fe5e066 */
[----:B------:R-:W-:-:S05]  /*44a0*/  IADD3.X R81, R138, UR5, R42, P2, P6 ;  /* 0x000000058a517c10 */ /* 0x000fca00097ec42a */
[----:B--2---:R2:W-:Y:S04]  /*44b0*/  STG.E.128 desc[UR42][R80.64], R48 ;  /* 0x0000003050007986 */ /* 0x0045e8000c101d2a */
.L_x_368:
[----:B------:R-:W-:Y:S05]  /*44c0*/  BSYNC B2 ;  /* 0x0000000000027941 */ /* 0x000fea0003800000 */
.L_x_367:
[----:B------:R-:W-:Y:S05]  /*44d0*/  @P1 BRA `(.L_x_366) ;  /* 0x0000000400e01947 */ /* 0x000fea0003800000 */
[----:B0-2---:R0:W2:Y:S01]  /*44e0*/  LDS.128 R48, [R113+0x2c400] ;  /* 0x02c4000071307984 */ /* 0x0050a20000000c00 */
[----:B------:R-:W-:Y:S01]  /*44f0*/  ISETP.GE.AND P2, PT, R233, R84, PT ;  /* 0x00000054e900720c */ /* 0x000fe20003f46270 */
[----:B------:R-:W-:-:S12]  /*4500*/  BSSY B2, `(.L_x_371) ;  /* 0x0000071000027945 */ /* 0x000fd80003800000 */
[----:B0-----:R-:W-:Y:S05]  /*4510*/  @P2 BRA `(.L_x_372) ;  /* 0x0000000400bc2947 */ /* 0x001fea0003800000 */
[--C-:B------:R-:W-:Y:S02]  /*4520*/  SHF.R.U32.HI R80, RZ, 0x8, R77.reuse ;  /* 0x00000008ff507819 */ /* 0x100fe4000001164d */
[--C-:B------:R-:W-:Y:S02]  /*4530*/  SHF.R.U32.HI R81, RZ, 0x18, R77.reuse ;  /* 0x00000018ff517819 */ /* 0x100fe4000001164d */
[----:B------:R-:W-:Y:S01]  /*4540*/  LOP3.LUT R78, R77, 0xff, RZ, 0xc0, !PT ;  /* 0x000000ff4d4e7812 */ /* 0x000fe200078ec0ff */
[----:B------:R-:W-:Y:S01]  /*4550*/  IMAD.SHL.U32 R80, R80, 0x100, RZ ;  /* 0x0000010050507824 */ /* 0x000fe200078e00ff */
[----:B------:R-:W-:Y:S02]  /*4560*/  SHF.R.U32.HI R77, RZ, 0x10, R77 ;  /* 0x00000010ff4d7819 */ /* 0x000fe4000001164d */
[----:B------:R-:W-:Y:S02]  /*4570*/  PRMT R78, R81, 0x654, R78 ;  /* 0x00000654514e7816 */ /* 0x000fe4000000004e */
[----:B------:R-:W-:-:S02]  /*4580*/  SHF.R.U32.HI R142, RZ, 0x8, R79 ;  /* 0x00000008ff8e7819 */ /* 0x000fc4000001164f */
[----:B------:R-:W-:Y:S02]  /*4590*/  LOP3.LUT R78, R78, 0xff00, R80, 0xf8, !PT ;  /* 0x0000ff004e4e7812 */ /* 0x000fe400078ef850 */
[----:B------:R-:W-:Y:S01]  /*45a0*/  SHF.L.U32 R77, R77, 0x10, RZ ;  /* 0x000000104d4d7819 */ /* 0x000fe200000006ff */
[----:B------:R-:W-:Y:S01]  /*45b0*/  IMAD.SHL.U32 R142, R142, 0x100, RZ ;  /* 0x000001008e8e7824 */ /* 0x000fe200078e00ff */
[----:B------:R-:W-:Y:S02]  /*45c0*/  SHF.R.U32.HI R82, RZ, 0x18, R79 ;  /* 0x00000018ff527819 */ /* 0x000fe4000001164f */
[----:B------:R-:W-:Y:S02]  /*45d0*/  LOP3.LUT R83, R79, 0xff, RZ, 0xc0, !PT ;  /* 0x000000ff4f537812 */ /* 0x000fe400078ec0ff */
[----:B------:R-:W-:Y:S02]  /*45e0*/  LOP3.LUT R77, R78, 0xff0000, R77, 0xf8, !PT ;  /* 0x00ff00004e4d7812 */ /* 0x000fe400078ef84d */
[----:B------:R-:W-:-:S02]  /*45f0*/  PRMT R82, R82, 0x654, R83 ;  /* 0x0000065452527816 */ /* 0x000fc40000000053 */
[-C--:B------:R-:W-:Y:S02]  /*4600*/  F2FP.F16.E4M3.UNPACK_B R78, R140.reuse.H1 ;  /* 0x0000008cff4e723e */ /* 0x080fe400030006ff */
[----:B--2---:R-:W-:Y:S02]  /*4610*/  F2FP.F16.E4M3.UNPACK_B R80, R49 ;  /* 0x00000031ff50723e */ /* 0x004fe400020006ff */
[----:B------:R-:W-:Y:S02]  /*4620*/  SHF.R.U32.HI R76, RZ, 0x10, R79 ;  /* 0x00000010ff4c7819 */ /* 0x000fe4000001164f */
        /* <DEDUP_REMOVED lines=90> */
[----:B------:R-:W-:Y:S01]  /*4bd0*/  MOV R51, R76 ;  /* 0x0000004c00337202 */ /* 0x000fe20000000f00 */
[----:B------:R-:W-:-:S05]  /*4be0*/  FFMA.FTZ R140, R48, R139, R140 ;  /* 0x0000008b308c7223 */ /* 0x000fca000001008c */
[----:B------:R-:W-:-:S05]  /*4bf0*/  F2FP.SATFINITE.E4M3.F32.PACK_AB_MERGE_C R77, R140, R77, R80 ;  /* 0x0000004d8c4d723e */ /* 0x000fca0004807050 */
[----:B------:R-:W-:-:S07]  /*4c00*/  IMAD.MOV.U32 R48, RZ, RZ, R77 ;  /* 0x000000ffff307224 */ /* 0x000fce00078e004d */
.L_x_372:
[----:B------:R-:W-:Y:S05]  /*4c10*/  BSYNC B2 ;  /* 0x0000000000027941 */ /* 0x000fea0003800000 */
.L_x_371:
[----:B------:R-:W-:Y:S02]  /*4c20*/  ULDC.64 UR4, c[0x0][0x2e8] ;  /* 0x0000ba0000047ab9 */ /* 0x000fe40000000a00 */
[----:B------:R-:W-:-:S04]  /*4c30*/  IADD3 R76, P2, P6, R43, UR4, R141 ;  /* 0x000000042b4c7c10 */ /* 0x000fc8000fe5e08d */
[----:B------:R-:W-:-:S05]  /*4c40*/  IADD3.X R77, R105, UR5, R138, P2, P6 ;  /* 0x00000005694d7c10 */ /* 0x000fca00097ec48a */
[----:B--2---:R3:W-:Y:S04]  /*4c50*/  STG.E.128 desc[UR42][R76.64], R48 ;  /* 0x000000304c007986 */ /* 0x0047e8000c101d2a */
.L_x_366:
[----:B------:R-:W-:Y:S05]  /*4c60*/  BSYNC B1 ;  /* 0x0000000000017941 */ /* 0x000fea0003800000 */
.L_x_365:
[----:B------:R-:W-:Y:S04]  /*4c70*/  BSSY B1, `(.L_x_373) ;  /* 0x00000f4000017945 */ /* 0x000fe80003800000 */
[----:B------:R-:W-:Y:S05]  /*4c80*/  @P3 BRA `(.L_x_374) ;  /* 0x0000000c00c83947 */ /* 0x000fea0003800000 */
[----:B---3--:R-:W-:Y:S01]  /*4c90*/  IADD3 R77, P2, P3, R128, R120, R16 ;  /* 0x00000078804d7210 */ /* 0x008fe20007b5e010 */
[----:B------:R-:W-:Y:S03]  /*4ca0*/  BSSY B2, `(.L_x_375) ;  /* 0x000007a000027945 */ /* 0x000fe60003800000 */
[----:B------:R-:W-:Y:S01]  /*4cb0*/  IADD3.X R76, R4, R85, R17, P2, P3 ;  /* 0x00000055044c7210 */ /* 0x000fe200017e6411 */
[----:B------:R-:W-:Y:S08]  /*4cc0*/  @P0 BRA `(.L_x_376) ;  /* 0x0000000400dc0947 */ /* 0x000ff00003800000 */
        /* <DEDUP_REMOVED lines=10> */
[----:B------:R-:W-:Y:S01]  /*4d70*/  SHF.R.U32.HI R82, RZ, 0x8, R75 ;  /* 0x00000008ff527819 */ /* 0x000fe2000001164b */
[----:B------:R-:W-:Y:S01]  /*4d80*/  IMAD.U32 R73, R73, 0x10000, RZ ;  /* 0x0001000049497824 */ /* 0x000fe200078e00ff */
[----:B------:R-:W-:-:S02]  /*4d90*/  LOP3.LUT R74, R74, 0xff00, R78, 0xf8, !PT ;  /* 0x0000ff004a4a7812 */ /* 0x000fc400078ef84e */
[----:B------:R-:W-:Y:S01]  /*4da0*/  SHF.R.U32.HI R80, RZ, 0x18, R75 ;  /* 0x00000018ff507819 */ /* 0x000fe2000001164b */
[----:B------:R-:W-:Y:S01]  /*4db0*/  IMAD.SHL.U32 R82, R82, 0x100, RZ ;  /* 0x0000010052527824 */ /* 0x000fe200078e00ff */
[----:B------:R-:W-:Y:S02]  /*4dc0*/  LOP3.LUT R81, R75, 0xff, RZ, 0xc0, !PT ;  /* 0x000000ff4b517812 */ /* 0x000fe400078ec0ff */
[----:B------:R-:W-:Y:S02]  /*4dd0*/  LOP3.LUT R73, R74, 0xff0000, R73, 0xf8, !PT ;  /* 0x00ff00004a497812 */ /* 0x000fe400078ef849 */
[----:B------:R-:W-:Y:S02]  /*4de0*/  PRMT R80, R80, 0x654, R81 ;  /* 0x0000065450507816 */ /* 0x000fe40000000051 */
[----:B------:R-:W-:Y:S02]  /*4df0*/  F2FP.F16.E4M3.UNPACK_B R74, R137.H1 ;  /* 0x00000089ff4a723e */ /* 0x000fe400030006ff */
[----:B--2---:R-:W-:-:S02]  /*4e00*/  F2FP.F16.E4M3.UNPACK_B R78, R49 ;  /* 0x00000031ff4e723e */ /* 0x004fc400020006ff */
        /* <DEDUP_REMOVED lines=8> */
[--C-:B------:R-:W-:Y:S02]  /*4e90*/  HADD2.F32 R81, -RZ, R79.reuse.H0_H0 ;  /* 0x2000004fff517230 */ /* 0x100fe40000004100 */
[----:B------:R-:W-:Y:S01]  /*4ea0*/  FMUL.FTZ R83, R75, R82 ;  /* 0x000000524b537220 */ /* 0x000fe20000410000 */
[----:B------:R-:W-:-:S02]  /*4eb0*/  HADD2.F32 R79, -RZ, R79.H1_H1 ;  /* 0x3000004fff4f7230 */ /* 0x000fc40000004100 */
        /* <DEDUP_REMOVED lines=53> */
[--C-:B------:R-:W-:Y:S02]  /*5210*/  HADD2.F32 R51, -RZ, R50.reuse.H1_H1 ;  /* 0x30000032ff337230 */ /* 0x100fe40000004100 */
        /* <DEDUP_REMOVED lines=25> */
[----:B------:R-:W-:Y:S01]  /*53b0*/  F2FP.SATFINITE.E4M3.F32.PACK_AB_MERGE_C R51, R83, R139, R72 ;  /* 0x0000008b5333723e */ /* 0x000fe20004807048 */
[----:B------:R-:W-:-:S05]  /*53c0*/  FFMA.FTZ R137, R48, R136, R137 ;  /* 0x0000008830897223 */ /* 0x000fca0000010089 */
[----:B------:R-:W-:-:S04]  /*53d0*/  F2FP.SATFINITE.E4M3.F32.PACK_AB_MERGE_C R73, R137, R73, R78 ;  /* 0x000000498949723e */ /* 0x000fc8000480704e */
[----:B------:R-:W-:-:S07]  /*53e0*/  MOV R48, R73 ;  /* 0x0000004900307202 */ /* 0x000fce0000000f00 */
.L_x_378:
[----:B------:R-:W-:Y:S05]  /*53f0*/  BSYNC B3 ;  /* 0x0000000000037941 */ /* 0x000fea0003800000 */
.L_x_377:
[----:B------:R-:W-:Y:S02]  /*5400*/  ULDC.64 UR4, c[0x0][0x2e8] ;  /* 0x0000ba0000047ab9 */ /* 0x000fe40000000a00 */
[----:B------:R-:W-:-:S04]  /*5410*/  IADD3 R72, P2, P3, R77, UR4, R102 ;  /* 0x000000044d487c10 */ /* 0x000fc8000fb5e066 */
[----:B------:R-:W-:-:S05]  /*5420*/  IADD3.X R73, R76, UR5, R42, P2, P3 ;  /* 0x000000054c497c10 */ /* 0x000fca00097e642a */
[----:B--2---:R3:W-:Y:S04]  /*5430*/  STG.E.128 desc[UR42][R72.64], R48 ;  /* 0x0000003048007986 */ /* 0x0047e8000c101d2a */
.L_x_376:
[----:B------:R-:W-:Y:S05]  /*5440*/  BSYNC B2 ;  /* 0x0000000000027941 */ /* 0x000fea0003800000 */
.L_x_375:
[----:B------:R-:W-:Y:S05]  /*5450*/  @P1 BRA `(.L_x_374) ;  /* 0x0000000400d41947 */ /* 0x000fea0003800000 */
[----:B0-23--:R0:W2:Y:S01]  /*5460*/  LDS.128 R48, [R113+0x2d400] ;  /* 0x02d4000071307984 */ /* 0x00d0a20000000c00 */
        /* <DEDUP_REMOVED lines=41> */
[----:B------:R-:W-:Y:S01]  /*5700*/  SHF.L.U32 R49, R68, 0x10, RZ ;  /* 0x0000001044317819 */ /* 0x000fe200000006ff */
[----:B------:R-:W-:Y:S01]  /*5710*/  IMAD.MOV.U32 R68, RZ, RZ, R51 ;  /* 0x000000ffff447224 */ /* 0x000fe200078e0033 */
[----:B------:R-:W-:Y:S02]  /*5720*/  F2FP.F16.E4M3.UNPACK_B R51, R69.H1 ;  /* 0x00000045ff33723e */ /* 0x000fe400030006ff */
[----:B------:R-:W-:-:S02]  /*5730*/  LOP3.LUT R49, R74, 0xff0000, R49, 0xf8, !PT ;  /* 0x00ff00004a317812 */ /* 0x000fc400078ef831 */
        /* <DEDUP_REMOVED lines=56> */
[----:B------:R-:W-:-:S04]  /*5ac0*/  F2FP.F16.E4M3.UNPACK_B R51, R48 ;  /* 0x00000030ff33723e */ /* 0x000fc800020006ff */
        /* <DEDUP_REMOVED lines=8> */
[----:B------:R-:W-:-:S07]  /*5b50*/  F2FP.SATFINITE.E4M3.F32.PACK_AB_MERGE_C R48, R48, R69, R72 ;  /* 0x000000453030723e */ /* 0x000fce0004807048 */
.L_x_380:
[----:B------:R-:W-:Y:S05]  /*5b60*/  BSYNC B2 ;  /* 0x0000000000027941 */ /* 0x000fea0003800000 */
.L_x_379:
[----:B------:R-:W-:Y:S02]  /*5b70*/  ULDC.64 UR4, c[0x0][0x2e8] ;  /* 0x0000ba0000047ab9 */ /* 0x000fe40000000a00 */
[----:B------:R-:W-:-:S04]  /*5b80*/  IADD3 R68, P2, P3, R43, UR4, R77 ;  /* 0x000000042b447c10 */ /* 0x000fc8000fb5e04d */
[----:B------:R-:W-:-:S05]  /*5b90*/  IADD3.X R69, R105, UR5, R76, P2, P3 ;  /* 0x0000000569457c10 */ /* 0x000fca00097e644c */
[----:B--2---:R4:W-:Y:S04]  /*5ba0*/  STG.E.128 desc[UR42][R68.64], R48 ;  /* 0x0000003044007986 */ /* 0x0049e8000c101d2a */
.L_x_374:
[----:B------:R-:W-:Y:S05]  /*5bb0*/  BSYNC B1 ;  /* 0x0000000000017941 */ /* 0x000fea0003800000 */
.L_x_373:
[----:B0-234-:R-:W2:Y:S01]  /*5bc0*/  LDL R48, [R1+0x10] ;  /* 0x0000100001307983 */ /* 0x01dea20000100800 */
[----:B------:R-:W-:Y:S01]  /*5bd0*/  BSSY B1, `(.L_x_381) ;  /* 0x00000f7000017945 */ /* 0x000fe20003800000 */
[----:B--2---:R-:W-:-:S13]  /*5be0*/  LOP3.LUT P2, RZ, R48, 0x1, RZ, 0xc0, !PT ;  /* 0x0000000130ff7812 */ /* 0x004fda000784c0ff */
[----:B------:R-:W-:Y:S05]  /*5bf0*/  @P2 BRA `(.L_x_382) ;  /* 0x0000000c00d02947 */ /* 0x000fea0003800000 */
[----:B------:R-:W-:Y:S01]  /*5c00*/  IADD3 R69, P2, P3, R3, R120, R16 ;  /* 0x0000007803457210 */ /* 0x000fe20007b5e010 */
[----:B------:R-:W-:Y:S03]  /*5c10*/  BSSY B2, `(.L_x_383) ;  /* 0x0000079000027945 */ /* 0x000fe60003800000 */
[----:B------:R-:W-:Y:S01]  /*5c20*/  IADD3.X R68, R33, R85, R17, P2, P3 ;  /* 0x0000005521447210 */ /* 0x000fe200017e6411 */
[----:B------:R-:W-:Y:S08]  /*5c30*/  @P0 BRA `(.L_x_384) ;  /* 0x0000000400d80947 */ /* 0x000ff00003800000 */
[----:B------:R0:W2:Y:S01]  /*5c40*/  LDS.128 R48, [R113+0x2a400] ;  /* 0x02a4000071307984 */ /* 0x0000a20000000c00 */
[----:B------:R-:W-:Y:S01]  /*5c50*/  ISETP.GE.AND P2, PT, R18, R84, PT ;  /* 0x000000541200720c */ /* 0x000fe20003f46270 */
[----:B------:R-:W-:-:S12]  /*5c60*/  BSSY B3, `(.L_x_385) ;  /* 0x000006f000037945 */ /* 0x000fd80003800000 */
[----:B0-----:R-:W-:Y:S05]  /*5c70*/  @P2 BRA `(.L_x_386) ;  /* 0x0000000400b42947 */ /* 0x001fea0003800000 */
[----:B------:R-:W-:Y:S02]  /*5c80*/  SHF.R.U32.HI R64, RZ, 0x8, R65 ;  /* 0x00000008ff407819 */ /* 0x000fe40000011641 */
[----:B------:R-:W-:Y:S02]  /*5c90*/  LOP3.LUT R71, R67, 0xff, RZ, 0xc0, !PT ;  /* 0x000000ff43477812 */ /* 0x000fe400078ec0ff */
[--C-:B------:R-:W-:Y:S01]  /*5ca0*/  SHF.R.U32.HI R72, RZ, 0x18, R67.reuse ;  /* 0x00000018ff487819 */ /* 0x100fe20000011643 */
[----:B------:R-:W-:Y:S01]  /*5cb0*/  IMAD.SHL.U32 R64, R64, 0x100, RZ ;  /* 0x0000010040407824 */ /* 0x000fe200078e00ff */
[----:B------:R-:W-:Y:S02]  /*5cc0*/  SHF.R.U32.HI R73, RZ, 0x8, R67 ;  /* 0x00000008ff497819 */ /* 0x000fe40000011643 */
[----:B------:R-:W-:Y:S02]  /*5cd0*/  LOP3.LUT R70, R65, 0xff, RZ, 0xc0, !PT ;  /* 0x000000ff41467812 */ /* 0x000fe400078ec0ff */
[----:B------:R-:W-:-:S02]  /*5ce0*/  SHF.R.U32.HI R75, RZ, 0x18, R65 ;  /* 0x00000018ff4b7819 */ /* 0x000fc40000011641 */
[----:B------:R-:W-:Y:S02]  /*5cf0*/  SHF.R.U32.HI R66, RZ, 0x10, R65 ;  /* 0x00000010ff427819 */ /* 0x000fe40000011641 */
[----:B------:R-:W-:Y:S02]  /*5d00*/  SHF.R.U32.HI R65, RZ, 0x10, R67 ;  /* 0x00000010ff417819 */ /* 0x000fe40000011643 */
[----:B------:R-:W-:Y:S01]  /*5d10*/  PRMT R72, R72, 0x654, R71 ;  /* 0x0000065448487816 */ /* 0x000fe20000000047 */
[----:B------:R-:W-:Y:S01]  /*5d20*/  IMAD.SHL.U32 R71, R73, 0x100, RZ ;  /* 0x0000010049477824 */ /* 0x000fe200078e00ff */
[----:B------:R-:W-:Y:S01]  /*5d30*/  PRMT R67, R75, 0x654, R70 ;  /* 0x000006544b437816 */ /* 0x000fe20000000046 */
[----:B--2---:R-:W-:Y:S01]  /*5d40*/  IMAD.MOV.U32 R73, RZ, RZ, R49 ;  /* 0x000000ffff497224 */ /* 0x004fe200078e0031 */
[----:B------:R-:W-:Y:S02]  /*5d50*/  F2FP.F16.E4M3.UNPACK_B R49, R132.H1 ;  /* 0x00000084ff31723e */ /* 0x000fe400030006ff */
[----:B------:R-:W-:-:S02]  /*5d60*/  LOP3.LUT R70, R67, 0xff00, R64, 0xf8, !PT ;  /* 0x0000ff0043467812 */ /* 0x000fc400078ef840 */
[----:B------:R-:W-:Y:S01]  /*5d70*/  LOP3.LUT R67, R72, 0xff00, R71, 0xf8, !PT ;  /* 0x0000ff0048437812 */ /* 0x000fe200078ef847 */
[--C-:B------:R-:W-:Y:S01]  /*5d80*/  HADD2.F32 R74, -RZ, R49.reuse.H0_H0 ;  /* 0x20000031ff4a7230 */ /* 0x100fe20000004100 */
[----:B------:R-:W-:Y:S01]  /*5d90*/  F2FP.F16.E4M3.UNPACK_B R64, R133.H1 ;  /* 0x00000085ff40723e */ /* 0x000fe200030006ff */
[----:B------:R-:W-:Y:S01]  /*5da0*/  HADD2.F32 R49, -RZ, R49.H1_H1 ;  /* 0x30000031ff317230 */ /* 0x000fe20000004100 */
[----:B------:R-:W-:Y:S02]  /*5db0*/  F2FP.F16.E4M3.UNPACK_B R72, R73 ;  /* 0x00000049ff48723e */ /* 0x000fe400020006ff */
[----:B------:R-:W-:Y:S01]  /*5dc0*/  F2FP.F16.E4M3.UNPACK_B R78, R51.H1 ;  /* 0x00000033ff4e723e */ /* 0x000fe200030006ff */
[----:B------:R-:W-:Y:S01]  /*5dd0*/  HADD2.F32 R76, -RZ, R64.H0_H0 ;  /* 0x20000040ff4c7230 */ /* 0x000fe20000004100 */
[----:B------:R-:W-:Y:S01]  /*5de0*/  F2FP.F16.E4M3.UNPACK_B R133, R133 ;  /* 0x00000085ff85723e */ /* 0x000fe200020006ff */
[--C-:B------:R-:W-:Y:S01]  /*5df0*/  HADD2.F32 R71, -RZ, R72.reuse.H1_H1 ;  /* 0x30000048ff477230 */ /* 0x100fe20000004100 */
[----:B------:R-:W-:Y:S01]  /*5e00*/  F2FP.F16.E4M3.UNPACK_B R132, R132 ;  /* 0x00000084ff84723e */ /* 0x000fe200020006ff */
[----:B------:R-:W-:-:S02]  /*5e10*/  HADD2.F32 R75, -RZ, R72.H0_H0 ;  /* 0x20000048ff4b7230 */ /* 0x000fc40000004100 */
[----:B------:R-:W-:Y:S02]  /*5e20*/  HADD2.F32 R64, -RZ, R64.H1_H1 ;  /* 0x30000040ff407230 */ /* 0x000fe40000004100 */
[-C--:B------:R-:W-:Y:S01]  /*5e30*/  FMUL.FTZ R72, R71, R76.reuse ;  /* 0x0000004c47487220 */ /* 0x080fe20000410000 */
[----:B------:R-:W-:-:S03]  /*5e40*/  FMUL.FTZ R76, R75, R76 ;  /* 0x0000004c4b4c7220 */ /* 0x000fc60000410000 */
[-C--:B------:R-:W-:Y:S01]  /*5e50*/  FFMA.FTZ R72, R75, R74.reuse, -R72 ;  /* 0x0000004a4b487223 */ /* 0x080fe20000010848 */
[----:B------:R-:W-:Y:S01]  /*5e60*/  FFMA.FTZ R71, R71, R74, R76 ;  /* 0x0000004a47477223 */ /* 0x000fe2000001004c */
[----:B------:R-:W-:-:S05]  /*5e70*/  F2FP.F16.E4M3.UNPACK_B R74, R73.H1 ;  /* 0x00000049ff4a723e */ /* 0x000fca00030006ff */
[--C-:B------:R-:W-:Y:S02]  /*5e80*/  HADD2.F32 R73, -RZ, R74.reuse.H1_H1 ;  /* 0x3000004aff497230 */ /* 0x100fe40000004100 */
[----:B------:R-:W-:-:S03]  /*5e90*/  HADD2.F32 R74, -RZ, R74.H0_H0 ;  /* 0x2000004aff4a7230 */ /* 0x000fc60000004100 */
[CC--:B------:R-:W-:Y:S02]  /*5ea0*/  FMUL.FTZ R75, R73.reuse, R64.reuse ;  /* 0x00000040494b7220 */ /* 0x0c0fe40000410000 */
[C---:B------:R-:W-:Y:S02]  /*5eb0*/  FMUL.FTZ R76, R74.reuse, R64 ;  /* 0x000000404a4c7220 */ /* 0x040fe40000410000 */
[----:B------:R-:W-:Y:S01]  /*5ec0*/  FFMA.FTZ R64, R74, R49, -R75 ;  /* 0x000000314a407223 */ /* 0x000fe2000001084b */
[----:B------:R-:W-:Y:S01]  /*5ed0*/  F2FP.F16.E4M3.UNPACK_B R75, R51 ;  /* 0x00000033ff4b723e */ /* 0x000fe200020006ff */
[----:B------:R-:W-:Y:S01]  /*5ee0*/  FFMA.FTZ R49, R73, R49, R76 ;  /* 0x0000003149317223 */ /* 0x000fe2000001004c */
[----:B------:R-:W-:Y:S01]  /*5ef0*/  SHF.L.U32 R73, R66, 0x10, RZ ;  /* 0x0000001042497819 */ /* 0x000fe200000006ff */
[----:B------:R-:W-:-:S03]  /*5f00*/  IMAD.U32 R66, R65, 0x10000, RZ ;  /* 0x0001000041427824 */ /* 0x000fc600078e00ff */
[----:B------:R-:W-:Y:S01]  /*5f10*/  LOP3.LUT R65, R70, 0xff0000, R73, 0xf8, !PT ;  /* 0x00ff000046417812 */ /* 0x000fe200078ef849 */
[--C-:B------:R-:W-:Y:S01]  /*5f20*/  HADD2.F32 R73, -RZ, R75.reuse.H1_H1 ;  /* 0x3000004bff497230 */ /* 0x100fe20000004100 */
[----:B------:R-:W-:Y:S01]  /*5f30*/  LOP3.LUT R66, R67, 0xff0000, R66, 0xf8, !PT ;  /* 0x00ff000043427812 */ /* 0x000fe200078ef842 */
[----:B------:R-:W-:Y:S01]  /*5f40*/  HADD2.F32 R75, -RZ, R75.H0_H0 ;  /* 0x2000004bff4b7230 */ /* 0x000fe20000004100 */
[----:B------:R-:W-:Y:S02]  /*5f50*/  F2FP.F16.E4M3.UNPACK_B R70, R65.H1 ;  /* 0x00000041ff46723e */ /* 0x000fe400030006ff */
[----:B------:R-:W-:Y:S02]  /*5f60*/  F2FP.F16.E4M3.UNPACK_B R67, R66.H1 ;  /* 0x00000042ff43723e */ /* 0x000fe400030006ff */
[----:B------:R-:W-:Y:S01]  /*5f70*/  F2FP.SATFINITE.E4M3.F32.PACK_AB_MERGE_C R49, R49, R64, RZ ;  /* 0x000000403131723e */ /* 0x000fe200048070ff */
[----:B------:R-:W-:Y:S01]  /*5f80*/  HADD2.F32 R74, -RZ, R70.H0_H0 ;  /* 0x20000046ff4a7230 */ /* 0x000fe20000004100 */
[----:B------:R-:W-:Y:S01]  /*5f90*/  F2FP.F16.E4M3.UNPACK_B R66, R66 ;  /* 0x00000042ff42723e */ /* 0x000fe200020006ff */
[--C-:B------:R-:W-:Y:S01]  /*5fa0*/  HADD2.F32 R76, -RZ, R67.reuse.H0_H0 ;  /* 0x20000043ff4c7230 */ /* 0x100fe20000004100 */
[----:B------:R-:W-:Y:S01]  /*5fb0*/  F2FP.SATFINITE.E4M3.F32.PACK_AB_MERGE_C R49, R71, R72, R49 ;  /* 0x000000484731723e */ /* 0x000fe20004807031 */
[----:B------:R-:W-:-:S02]  /*5fc0*/  HADD2.F32 R67, -RZ, R67.H1_H1 ;  /* 0x30000043ff437230 */ /* 0x000fc40000004100 */
[----:B------:R-:W-:Y:S02]  /*5fd0*/  IMAD.MOV.U32 R64, RZ, RZ, R50 ;  /* 0x000000ffff407224 */ /* 0x000fe400078e0032 */
[-C--:B------:R-:W-:Y:S01]  /*5fe0*/  FMUL.FTZ R77, R73, R76.reuse ;  /* 0x0000004c494d7220 */ /* 0x080fe20000410000 */
[C---:B------:R-:W-:Y:S01]  /*5ff0*/  FMUL.FTZ R76, R75.reuse, R76 ;  /* 0x0000004c4b4c7220 */ /* 0x040fe20000410000 */
[----:B------:R-:W-:Y:S02]  /*6000*/  HADD2.F32 R72, -RZ, R133.H1_H1 ;  /* 0x30000085ff487230 */ /* 0x000fe40000004100 */
[-C--:B------:R-:W-:Y:S01]  /*6010*/  FFMA.FTZ R77, R75, R74.reuse, -R77 ;  /* 0x0000004a4b4d7223 */ /* 0x080fe2000001084d */
[----:B------:R-:W-:Y:S01]  /*6020*/  FFMA.FTZ R74, R73, R74, R76 ;  /* 0x0000004a494a7223 */ /* 0x000fe2000001004c */
[--C-:B------:R-:W-:Y:S02]  /*6030*/  HADD2.F32 R76, -RZ, R78.reuse.H1_H1 ;  /* 0x3000004eff4c7230 */ /* 0x100fe40000004100 */
[----:B------:R-:W-:-:S02]  /*6040*/  HADD2.F32 R78, -RZ, R78.H0_H0 ;  /* 0x2000004eff4e7230 */ /* 0x000fc40000004100 */
[----:B------:R-:W-:Y:S02]  /*6050*/  HADD2.F32 R73, -RZ, R70.H1_H1 ;  /* 0x30000046ff497230 */ /* 0x000fe40000004100 */
[-C--:B------:R-:W-:Y:S01]  /*6060*/  FMUL.FTZ R51, R76, R67.reuse ;  /* 0x000000434c337220 */ /* 0x080fe20000410000 */
[----:B------:R-:W-:Y:S01]  /*6070*/  F2FP.F16.E4M3.UNPACK_B R70, R64 ;  /* 0x00000040ff46723e */ /* 0x000fe200020006ff */
[C---:B------:R-:W-:Y:S01]  /*6080*/  FMUL.FTZ R67, R78.reuse, R67 ;  /* 0x000000434e437220 */ /* 0x040fe20000410000 */
[----:B------:R-:W-:Y:S02]  /*6090*/  HADD2.F32 R133, -RZ, R133.H0_H0 ;  /* 0x20000085ff857230 */ /* 0x000fe40000004100 */
[-C--:B------:R-:W-:Y:S01]  /*60a0*/  FFMA.FTZ R51, R78, R73.reuse, -R51 ;  /* 0x000000494e337223 */ /* 0x080fe20000010833 */
[----:B------:R-:W-:Y:S01]  /*60b0*/  FFMA.FTZ R76, R76, R73, R67 ;  /* 0x000000494c4c7223 */ /* 0x000fe20000010043 */
[----:B------:R-:W-:Y:S01]  /*60c0*/  F2FP.F16.E4M3.UNPACK_B R67, R65 ;  /* 0x00000041ff43723e */ /* 0x000fe200020006ff */
[----:B------:R-:W-:-:S02]  /*60d0*/  HADD2.F32 R50, -RZ, R70.H1_H1 ;  /* 0x30000046ff327230 */ /* 0x000fc40000004100 */
[----:B------:R-:W-:Y:S01]  /*60e0*/  HADD2.F32 R65, -RZ, R66.H0_H0 ;  /* 0x20000042ff417230 */ /* 0x000fe20000004100 */
[----:B------:R-:W-:Y:S01]  /*60f0*/  F2FP.SATFINITE.E4M3.F32.PACK_AB_MERGE_C R51, R76, R51, RZ ;  /* 0x000000334c33723e */ /* 0x000fe200048070ff */
[----:B------:R-:W-:Y:S02]  /*6100*/  HADD2.F32 R70, -RZ, R70.H0_H0 ;  /* 0x20000046ff467230 */ /* 0x000fe40000004100 */
[--C-:B------:R-:W-:Y:S02]  /*6110*/  HADD2.F32 R71, -RZ, R67.reuse.H0_H0 ;  /* 0x20000043ff477230 */ /* 0x100fe40000004100 */
[-C--:B------:R-:W-:Y:S01]  /*6120*/  FMUL.FTZ R73, R50, R65.reuse ;  /* 0x0000004132497220 */ /* 0x080fe20000410000 */
[----:B------:R-:W-:Y:S02]  /*6130*/  HADD2.F32 R67, -RZ, R67.H1_H1 ;  /* 0x30000043ff437230 */ /* 0x000fe40000004100 */
[----:B------:R-:W-:Y:S01]  /*6140*/  FMUL.FTZ R75, R70, R65 ;  /* 0x00000041464b7220 */ /* 0x000fe20000410000 */
[----:B------:R-:W-:Y:S01]  /*6150*/  F2FP.SATFINITE.E4M3.F32.PACK_AB_MERGE_C R51, R74, R77, R51 ;  /* 0x0000004d4a33723e */ /* 0x000fe20004807033 */
[-C--:B------:R-:W-:Y:S01]  /*6160*/  FFMA.FTZ R65, R70, R71.reuse, -R73 ;  /* 0x0000004746417223 */ /* 0x080fe20000010849 */
[----:B------:R-:W-:Y:S01]  /*6170*/  F2FP.F16.E4M3.UNPACK_B R70, R64.H1 ;  /* 0x00000040ff46723e */ /* 0x000fe200030006ff */
[----:B------:R-:W-:Y:S01]  /*6180*/  FFMA.FTZ R50, R50, R71, R75 ;  /* 0x0000004732327223 */ /* 0x000fe2000001004b */
[----:B------:R-:W-:-:S02]  /*6190*/  HADD2.F32 R71, -RZ, R66.H1_H1 ;  /* 0x30000042ff477230 */ /* 0x000fc40000004100 */
[----:B------:R-:W-:Y:S02]  /*61a0*/  IMAD.MOV.U32 R64, RZ, RZ, R48 ;  /* 0x000000ffff407224 */ /* 0x000fe400078e0030 */
[--C-:B------:R-:W-:Y:S02]  /*61b0*/  HADD2.F32 R66, -RZ, R70.reuse.H1_H1 ;  /* 0x30000046ff427230 */ /* 0x100fe40000004100 */
[----:B------:R-:W-:-:S03]  /*61c0*/  HADD2.F32 R70, -RZ, R70.H0_H0 ;  /* 0x20000046ff467230 */ /* 0x000fc60000004100 */
[-C--:B------:R-:W-:Y:S02]  /*61d0*/  FMUL.FTZ R73, R66, R71.reuse ;  /* 0x0000004742497220 */ /* 0x080fe40000410000 */
[C---:B------:R-:W-:Y:S02]  /*61e0*/  FMUL.FTZ R71, R70.reuse, R71 ;  /* 0x0000004746477220 */ /* 0x040fe40000410000 */
[-C--:B------:R-:W-:Y:S01]  /*61f0*/  FFMA.FTZ R48, R70, R67.reuse, -R73 ;  /* 0x0000004346307223 */ /* 0x080fe20000010849 */
[----:B------:R-:W-:Y:S02]  /*6200*/  HADD2.F32 R70, -RZ, R132.H1_H1 ;  /* 0x30000084ff467230 */ /* 0x000fe40000004100 */
[----:B------:R-:W-:Y:S01]  /*6210*/  FFMA.FTZ R67, R66, R67, R71 ;  /* 0x0000004342437223 */ /* 0x000fe20000010047 */
[----:B------:R-:W-:-:S04]  /*6220*/  F2FP.F16.E4M3.UNPACK_B R66, R64.H1 ;  /* 0x00000040ff42723e */ /* 0x000fc800030006ff */
[----:B------:R-:W-:Y:S01]  /*6230*/  F2FP.SATFINITE.E4M3.F32.PACK_AB_MERGE_C R67, R67, R48, RZ ;  /* 0x000000304343723e */ /* 0x000fe200048070ff */
[--C-:B------:R-:W-:Y:S02]  /*6240*/  HADD2.F32 R71, -RZ, R66.reuse.H1_H1 ;  /* 0x30000042ff477230 */ /* 0x100fe40000004100 */
[----:B------:R-:W-:Y:S01]  /*6250*/  HADD2.F32 R66, -RZ, R66.H0_H0 ;  /* 0x20000042ff427230 */ /* 0x000fe20000004100 */
[----:B------:R-:W-:Y:S02]  /*6260*/  F2FP.SATFINITE.E4M3.F32.PACK_AB_MERGE_C R50, R50, R65, R67 ;  /* 0x000000413232723e */ /* 0x000fe40004807043 */
[-C--:B------:R-:W-:Y:S02]  /*6270*/  FMUL.FTZ R73, R71, R72.reuse ;  /* 0x0000004847497220 */ /* 0x080fe40000410000 */
[C---:B------:R-:W-:Y:S02]  /*6280*/  FMUL.FTZ R72, R66.reuse, R72 ;  /* 0x0000004842487220 */ /* 0x040fe40000410000 */
[----:B------:R-:W-:Y:S01]  /*6290*/  FFMA.FTZ R66, R66, R70, -R73 ;  /* 0x0000004642427223 */ /* 0x000fe20000010849 */
[----:B------:R-:W-:-:S02]  /*62a0*/  HADD2.F32 R73, -RZ, R132.H0_H0 ;  /* 0x20000084ff497230 */ /* 0x000fc40000004100 */
[----:B------:R-:W-:Y:S01]  /*62b0*/  FFMA.FTZ R71, R71, R70, R72 ;  /* 0x0000004647477223 */ /* 0x000fe20000010048 */
[----:B------:R-:W-:-:S04]  /*62c0*/  F2FP.F16.E4M3.UNPACK_B R70, R64 ;  /* 0x00000040ff46723e */ /* 0x000fc800020006ff */
[----:B------:R-:W-:Y:S01]  /*62d0*/  F2FP.SATFINITE.E4M3.F32.PACK_AB_MERGE_C R66, R71, R66, RZ ;  /* 0x000000424742723e */ /* 0x000fe200048070ff */
[--C-:B------:R-:W-:Y:S02]  /*62e0*/  HADD2.F32 R64, -RZ, R70.reuse.H1_H1 ;  /* 0x30000046ff407230 */ /* 0x100fe40000004100 */
[----:B------:R-:W-:-:S03]  /*62f0*/  HADD2.F32 R70, -RZ, R70.H0_H0 ;  /* 0x20000046ff467230 */ /* 0x000fc60000004100 */
[-C--:B------:R-:W-:Y:S02]  /*6300*/  FMUL.FTZ R75, R64, R133.reuse ;  /* 0x00000085404b7220 */ /* 0x080fe40000410000 */
[C---:B------:R-:W-:Y:S02]  /*6310*/  FMUL.FTZ R133, R70.reuse, R133 ;  /* 0x0000008546857220 */ /* 0x040fe40000410000 */
[-C--:B------:R-:W-:Y:S02]  /*6320*/  FFMA.FTZ R75, R70, R73.reuse, -R75 ;  /* 0x00000049464b7223 */ /* 0x080fe4000001084b */
[----:B------:R-:W-:-:S05]  /*6330*/  FFMA.FTZ R64, R64, R73, R133 ;  /* 0x0000004940407223 */ /* 0x000fca0000010085 */
[----:B------:R-:W-:-:S07]  /*6340*/  F2FP.SATFINITE.E4M3.F32.PACK_AB_MERGE_C R48, R64, R75, R66 ;  /* 0x0000004b4030723e */ /* 0x000fce0004807042 */
.L_x_386:
[----:B------:R-:W-:Y:S05]  /*6350*/  BSYNC B3 ;  /* 0x0000000000037941 */ /* 0x000fea0003800000 */
.L_x_385:
[----:B------:R-:W-:Y:S02]  /*6360*/  ULDC.64 UR4, c[0x0][0x2e8] ;  /* 0x0000ba0000047ab9 */ /* 0x000fe40000000a00 */
[----:B------:R-:W-:-:S04]  /*6370*/  IADD3 R64, P2, P3, R69, UR4, R102 ;  /* 0x0000000445407c10 */ /* 0x000fc8000fb5e066 */
[----:B------:R-:W-:-:S05]  /*6380*/  IADD3.X R65, R68, UR5, R42, P2, P3 ;  /* 0x0000000544417c10 */ /* 0x000fca00097e642a */
[----:B--2---:R0:W-:Y:S04]  /*6390*/  STG.E.128 desc[UR42][R64.64], R48 ;  /* 0x0000003040007986 */ /* 0x0041e8000c101d2a */
.L_x_384:
[----:B------:R-:W-:Y:S05]  /*63a0*/  BSYNC B2 ;  /* 0x0000000000027941 */ /* 0x000fea0003800000 */
.L_x_383:
[----:B------:R-:W-:Y:S05]  /*63b0*/  @P1 BRA `(.L_x_382) ;  /* 0x0000000400e01947 */ /* 0x000fea0003800000 */
[----:B0-----:R0:W2:Y:S01]  /*63c0*/  LDS.128 R48, [R113+0x2e400] ;  /* 0x02e4000071307984 */ /* 0x0010a20000000c00 */
[----:B------:R-:W-:Y:S01]  /*63d0*/  ISETP.GE.AND P2, PT, R233, R84, PT ;  /* 0x00000054e900720c */ /* 0x000fe20003f46270 */
[----:B------:R-:W-:-:S12]  /*63e0*/  BSSY B2, `(.L_x_387) ;  /* 0x0000071000027945 */ /* 0x000fd80003800000 */
[----:B0-----:R-:W-:Y:S05]  /*63f0*/  @P2 BRA `(.L_x_388) ;  /* 0x0000000400bc2947 */ /* 0x001fea0003800000 */
[----:B--2---:R-:W-:Y:S01]  /*6400*/  IMAD.MOV.U32 R62, RZ, RZ, R49 ;  /* 0x000000ffff3e7224 */ /* 0x004fe200078e0031 */
[-C--:B------:R-:W-:Y:S02]  /*6410*/  F2FP.F16.E4M3.UNPACK_B R66, R131.reuse.H1 ;  /* 0x00000083ff42723e */ /* 0x080fe400030006ff */
[----:B------:R-:W-:Y:S02]  /*6420*/  F2FP.F16.E4M3.UNPACK_B R49, R130.H1 ;  /* 0x00000082ff31723e */ /* 0x000fe400030006ff */
[----:B------:R-:W-:Y:S01]  /*6430*/  F2FP.F16.E4M3.UNPACK_B R60, R62 ;  /* 0x0000003eff3c723e */ /* 0x000fe200020006ff */
[----:B------:R-:W-:Y:S01]  /*6440*/  HADD2.F32 R65, -RZ, R66.H0_H0 ;  /* 0x20000042ff417230 */ /* 0x000fe20000004100 */
[----:B------:R-:W-:Y:S01]  /*6450*/  F2FP.F16.E4M3.UNPACK_B R70, R131 ;  /* 0x00000083ff46723e */ /* 0x000fe200020006ff */
[----:B------:R-:W-:Y:S02]  /*6460*/  HADD2.F32 R67, -RZ, R49.H0_H0 ;  /* 0x20000031ff437230 */ /* 0x000fe40000004100 */
[----:B------:R-:W-:-:S02]  /*6470*/  HADD2.F32 R64, -RZ, R60.H1_H1 ;  /* 0x3000003cff407230 */ /* 0x000fc40000004100 */
[----:B------:R-:W-:Y:S02]  /*6480*/  HADD2.F32 R60, -RZ, R60.H0_H0 ;  /* 0x2000003cff3c7230 */ /* 0x000fe40000004100 */
[----:B------:R-:W-:Y:S02]  /*6490*/  HADD2.F32 R49, -RZ, R49.H1_H1 ;  /* 0x30000031ff317230 */ /* 0x000fe40000004100 */
[-C--:B------:R-:W-:Y:S01]  /*64a0*/  FMUL.FTZ R71, R64, R65.reuse ;  /* 0x0000004140477220 */ /* 0x080fe20000410000 */
[----:B------:R-:W-:-:S03]  /*64b0*/  FMUL.FTZ R73, R60, R65 ;  /* 0x000000413c497220 */ /* 0x000fc60000410000 */
[-C--:B------:R-:W-:Y:S01]  /*64c0*/  FFMA.FTZ R65, R60, R67.reuse, -R71 ;  /* 0x000000433c417223 */ /* 0x080fe20000010847 */
[----:B------:R-:W-:Y:S01]  /*64d0*/  FFMA.FTZ R60, R64, R67, R73 ;  /* 0x00000043403c7223 */ /* 0x000fe20000010049 */
[----:B------:R-:W-:Y:S01]  /*64e0*/  F2FP.F16.E4M3.UNPACK_B R64, R62.H1 ;  /* 0x0000003eff40723e */ /* 0x000fe200030006ff */
[----:B------:R-:W-:Y:S02]  /*64f0*/  IMAD.MOV.U32 R62, RZ, RZ, R48 ;  /* 0x000000ffff3e7224 */ /* 0x000fe400078e0030 */
[----:B------:R-:W-:Y:S01]  /*6500*/  HADD2.F32 R67, -RZ, R66.H1_H1 ;  /* 0x30000042ff437230 */ /* 0x000fe20000004100 */
[----:B------:R-:W-:Y:S01]  /*6510*/  F2FP.F16.E4M3.UNPACK_B R66, R130 ;  /* 0x00000082ff42723e */ /* 0x000fe200020006ff */
[--C-:B------:R-:W-:Y:S02]  /*6520*/  HADD2.F32 R48, -RZ, R64.reuse.H1_H1 ;  /* 0x30000040ff307230 */ /* 0x100fe40000004100 */
[----:B------:R-:W-:-:S03]  /*6530*/  HADD2.F32 R64, -RZ, R64.H0_H0 ;  /* 0x20000040ff407230 */ /* 0x000fc60000004100 */
[-C--:B------:R-:W-:Y:S02]  /*6540*/  FMUL.FTZ R71, R48, R67.reuse ;  /* 0x0000004330477220 */ /* 0x080fe40000410000 */
[C---:B------:R-:W-:Y:S02]  /*6550*/  FMUL.FTZ R67, R64.reuse, R67 ;  /* 0x0000004340437220 */ /* 0x040fe40000410000 */
[-C--:B------:R-:W-:Y:S01]  /*6560*/  FFMA.FTZ R64, R64, R49.reuse, -R71 ;  /* 0x0000003140407223 */ /* 0x080fe20000010847 */
[----:B------:R-:W-:Y:S02]  /*6570*/  HADD2.F32 R71, -RZ, R70.H1_H1 ;  /* 0x30000046ff477230 */ /* 0x000fe40000004100 */
[----:B------:R-:W-:Y:S01]  /*6580*/  FFMA.FTZ R75, R48, R49, R67 ;  /* 0x00000031304b7223 */ /* 0x000fe20000010043 */
[-C--:B------:R-:W-:Y:S01]  /*6590*/  F2FP.F16.E4M3.UNPACK_B R48, R62.reuse.H1 ;  /* 0x0000003eff30723e */ /* 0x080fe200030006ff */
[----:B------:R-:W-:Y:S01]  /*65a0*/  HADD2.F32 R67, -RZ, R66.H1_H1 ;  /* 0x30000042ff437230 */ /* 0x000fe20000004100 */
[----:B------:R-:W-:Y:S01]  /*65b0*/  F2FP.F16.E4M3.UNPACK_B R62, R62 ;  /* 0x0000003eff3e723e */ /* 0x000fe200020006ff */
[----:B------:R-:W-:Y:S01]  /*65c0*/  HADD2.F32 R70, -RZ, R70.H0_H0 ;  /* 0x20000046ff467230 */ /* 0x000fe20000004100 */
[----:B------:R-:W-:Y:S01]  /*65d0*/  F2FP.SATFINITE.E4M3.F32.PACK_AB_MERGE_C R64, R75, R64, RZ ;  /* 0x000000404b40723e */ /* 0x000fe200048070ff */
[----:B------:R-:W-:-:S02]  /*65e0*/  HADD2.F32 R49, -RZ, R48.H1_H1 ;  /* 0x30000030ff317230 */ /* 0x000fc40000004100 */
[----:B------:R-:W-:Y:S01]  /*65f0*/  HADD2.F32 R48, -RZ, R48.H0_H0 ;  /* 0x20000030ff307230 */ /* 0x000fe20000004100 */
[----:B------:R-:W-:Y:S01]  /*6600*/  F2FP.SATFINITE.E4M3.F32.PACK_AB_MERGE_C R60, R60, R65, R64 ;  /* 0x000000413c3c723e */ /* 0x000fe20004807040 */
[----:B------:R-:W-:Y:S02]  /*6610*/  HADD2.F32 R66, -RZ, R66.H0_H0 ;  /* 0x20000042ff427230 */ /* 0x000fe40000004100 */
[-C--:B------:R-:W-:Y:S01]  /*6620*/  FMUL.FTZ R73, R49, R71.reuse ;  /* 0x0000004731497220 */ /* 0x080fe20000410000 */
[----:B------:R-:W-:Y:S01]  /*6630*/  LOP3.LUT R64, R61, 0xff, RZ, 0xc0, !PT ;  /* 0x000000ff3d407812 */ /* 0x000fe200078ec0ff */
[C---:B------:R-:W-:Y:S01]  /*6640*/  FMUL.FTZ R72, R48.reuse, R71 ;  /* 0x0000004730487220 */ /* 0x040fe20000410000 */
[----:B------:R-:W-:Y:S01]  /*6650*/  SHF.R.U32.HI R65, RZ, 0x10, R63 ;  /* 0x00000010ff417819 */ /* 0x000fe2000001163f */
[-C--:B------:R-:W-:Y:S01]  /*6660*/  FFMA.FTZ R48, R48, R67.reuse, -R73 ;  /* 0x0000004330307223 */ /* 0x080fe20000010849 */
[--C-:B------:R-:W-:Y:S01]  /*6670*/  SHF.R.U32.HI R73, RZ, 0x18, R61.reuse ;  /* 0x00000018ff497819 */ /* 0x100fe2000001163d */
[----:B------:R-:W-:Y:S01]  /*6680*/  FFMA.FTZ R49, R49, R67, R72 ;  /* 0x0000004331317223 */ /* 0x000fe20000010048 */
[--C-:B------:R-:W-:Y:S01]  /*6690*/  HADD2.F32 R67, -RZ, R62.reuse.H1_H1 ;  /* 0x3000003eff437230 */ /* 0x100fe20000004100 */
[----:B------:R-:W-:Y:S01]  /*66a0*/  SHF.R.U32.HI R72, RZ, 0x8, R61 ;  /* 0x00000008ff487819 */ /* 0x000fe2000001163d */
[----:B------:R-:W-:Y:S01]  /*66b0*/  HADD2.F32 R62, -RZ, R62.H0_H0 ;  /* 0x2000003eff3e7230 */ /* 0x000fe20000004100 */
[----:B------:R-:W-:-:S02]  /*66c0*/  PRMT R64, R73, 0x654, R64 ;  /* 0x0000065449407816 */ /* 0x000fc40000000040 */
[----:B------:R-:W-:Y:S01]  /*66d0*/  FMUL.FTZ R71, R67, R70 ;  /* 0x0000004643477220 */ /* 0x000fe20000410000 */
[----:B------:R-:W-:Y:S01]  /*66e0*/  F2FP.SATFINITE.E4M3.F32.PACK_AB_MERGE_C R48, R49, R48, RZ ;  /* 0x000000303130723e */ /* 0x000fe200048070ff */
[C---:B------:R-:W-:Y:S01]  /*66f0*/  FMUL.FTZ R70, R62.reuse, R70 ;  /* 0x000000463e467220 */ /* 0x040fe20000410000 */
[----:B------:R-:W-:Y:S01]  /*6700*/  MOV R49, R60 ;  /* 0x0000003c00317202 */ /* 0x000fe20000000f00 */
[-C--:B------:R-:W-:Y:S01]  /*6710*/  FFMA.FTZ R62, R62, R66.reuse, -R71 ;  /* 0x000000423e3e7223 */ /* 0x080fe20000010847 */
[----:B------:R-:W-:Y:S01]  /*6720*/  SHF.R.U32.HI R71, RZ, 0x10, R61 ;  /* 0x00000010ff477819 */ /* 0x000fe2000001163d */
[----:B------:R-:W-:Y:S01]  /*6730*/  FFMA.FTZ R67, R67, R66, R70 ;  /* 0x0000004243437223 */ /* 0x000fe20000010046 */
[--C-:B------:R-:W-:Y:S02]  /*6740*/  SHF.R.U32.HI R66, RZ, 0x8, R63.reuse ;  /* 0x00000008ff427819 */ /* 0x100fe4000001163f */
[----:B------:R-:W-:Y:S02]  /*6750*/  SHF.R.U32.HI R70, RZ, 0x18, R63 ;  /* 0x00000018ff467819 */ /* 0x000fe4000001163f */
[----:B------:R-:W-:Y:S01]  /*6760*/  LOP3.LUT R61, R63, 0xff, RZ, 0xc0, !PT ;  /* 0x000000ff3f3d7812 */ /* 0x000fe200078ec0ff */
[----:B------:R-:W-:Y:S01]  /*6770*/  IMAD.SHL.U32 R66, R66, 0x100, RZ ;  /* 0x0000010042427824 */ /* 0x000fe200078e00ff */
[----:B------:R-:W-:-:S02]  /*6780*/  F2FP.SATFINITE.E4M3.F32.PACK_AB_MERGE_C R48, R67, R62, R48 ;  /* 0x0000003e4330723e */ /* 0x000fc40004807030 */
[----:B------:R-:W-:Y:S02]  /*6790*/  PRMT R63, R70, 0x654, R61 ;  /* 0x00000654463f7816 */ /* 0x000fe4000000003d */
[----:B------:R-:W-:Y:S02]  /*67a0*/  SHF.L.U32 R61, R72, 0x8, RZ ;  /* 0x00000008483d7819 */ /* 0x000fe400000006ff */
[----:B------:R-:W-:Y:S01]  /*67b0*/  LOP3.LUT R63, R63, 0xff00, R66, 0xf8, !PT ;  /* 0x0000ff003f3f7812 */ /* 0x000fe200078ef842 */
[----:B------:R-:W-:Y:S01]  /*67c0*/  IMAD.U32 R66, R65, 0x10000, RZ ;  /* 0x0001000041427824 */ /* 0x000fe200078e00ff */
[----:B------:R-:W-:Y:S01]  /*67d0*/  LOP3.LUT R61, R64, 0xff00, R61, 0xf8, !PT ;  /* 0x0000ff00403d7812 */ /* 0x000fe200078ef83d */
[----:B------:R-:W-:-:S03]  /*67e0*/  IMAD.U32 R64, R71, 0x10000, RZ ;  /* 0x0001000047407824 */ /* 0x000fc600078e00ff */
[----:B------:R-:W-:Y:S01]  /*67f0*/  LOP3.LUT R65, R63, 0xff0000, R66, 0xf8, !PT ;  /* 0x00ff00003f417812 */ /* 0x000fe200078ef842 */
[----:B------:R-:W-:Y:S01]  /*6800*/  IMAD.MOV.U32 R63, RZ, RZ, R51 ;  /* 0x000000ffff3f7224 */ /* 0x000fe200078e0033 */
[----:B------:R-:W-:Y:S02]  /*6810*/  LOP3.LUT R61, R61, 0xff0000, R64, 0xf8, !PT ;  /* 0x00ff00003d3d7812 */ /* 0x000fe400078ef840 */
[----:B------:R-:W-:Y:S02]  /*6820*/  F2FP.F16.E4M3.UNPACK_B R71, R65.H1 ;  /* 0x00000041ff47723e */ /* 0x000fe400030006ff */
[----:B------:R-:W-:Y:S02]  /*6830*/  F2FP.F16.E4M3.UNPACK_B R51, R63 ;  /* 0x0000003fff33723e */ /* 0x000fe400020006ff */
[----:B------:R-:W-:Y:S01]  /*6840*/  F2FP.F16.E4M3.UNPACK_B R66, R61.H1 ;  /* 0x0000003dff42723e */ /* 0x000fe200030006ff */
[----:B------:R-:W-:Y:S02]  /*6850*/  HADD2.F32 R72, -RZ, R71.H0_H0 ;  /* 0x20000047ff487230 */ /* 0x000fe40000004100 */
[----:B------:R-:W-:-:S02]  /*6860*/  HADD2.F32 R64, -RZ, R51.H1_H1 ;  /* 0x30000033ff407230 */ /* 0x000fc40000004100 */
[----:B------:R-:W-:Y:S02]  /*6870*/  HADD2.F32 R51, -RZ, R51.H0_H0 ;  /* 0x20000033ff337230 */ /* 0x000fe40000004100 */
[--C-:B------:R-:W-:Y:S02]  /*6880*/  HADD2.F32 R70, -RZ, R66.reuse.H0_H0 ;  /* 0x20000042ff467230 */ /* 0x100fe40000004100 */
[-C--:B------:R-:W-:Y:S01]  /*6890*/  FMUL.FTZ R74, R64, R72.reuse ;  /* 0x00000048404a7220 */ /* 0x080fe20000410000 */
[----:B------:R-:W-:Y:S02]  /*68a0*/  HADD2.F32 R66, -RZ, R66.H1_H1 ;  /* 0x30000042ff427230 */ /* 0x000fe40000004100 */
[C---:B------:R-:W-:Y:S01]  /*68b0*/  FMUL.FTZ R73, R51.reuse, R72 ;  /* 0x0000004833497220 */ /* 0x040fe20000410000 */
[----:B------:R-:W-:-:S03]  /*68c0*/  FFMA.FTZ R51, R51, R70, -R74 ;  /* 0x0000004633337223 */ /* 0x000fc6000001084a */
[----:B------:R-:W-:Y:S01]  /*68d0*/  FFMA.FTZ R64, R64, R70, R73 ;  /* 0x0000004640407223 */ /* 0x000fe20000010049 */
[----:B------:R-:W-:Y:S01]  /*68e0*/  F2FP.F16.E4M3.UNPACK_B R70, R63.H1 ;  /* 0x0000003fff46723e */ /* 0x000fe200030006ff */
[----:B------:R-:W-:Y:S02]  /*68f0*/  IMAD.MOV.U32 R63, RZ, RZ, R50 ;  /* 0x000000ffff3f7224 */ /* 0x000fe400078e0032 */
[----:B------:R-:W-:Y:S02]  /*6900*/  HADD2.F32 R50, -RZ, R71.H1_H1 ;  /* 0x30000047ff327230 */ /* 0x000fe40000004100 */
[--C-:B------:R-:W-:Y:S02]  /*6910*/  HADD2.F32 R71, -RZ, R70.reuse.H1_H1 ;  /* 0x30000046ff477230 */ /* 0x100fe40000004100 */
[----:B------:R-:W-:-:S03]  /*6920*/  HADD2.F32 R70, -RZ, R70.H0_H0 ;  /* 0x20000046ff467230 */ /* 0x000fc60000004100 */
[CC--:B------:R-:W-:Y:S02]  /*6930*/  FMUL.FTZ R73, R71.reuse, R50.reuse ;  /* 0x0000003247497220 */ /* 0x0c0fe40000410000 */
[C---:B------:R-:W-:Y:S02]  /*6940*/  FMUL.FTZ R72, R70.reuse, R50 ;  /* 0x0000003246487220 */ /* 0x040fe40000410000 */
[-C--:B------:R-:W-:Y:S01]  /*6950*/  FFMA.FTZ R50, R70, R66.reuse, -R73 ;  /* 0x0000004246327223 */ /* 0x080fe20000010849 */
[----:B------:R-:W-:Y:S01]  /*6960*/  F2FP.F16.E4M3.UNPACK_B R73, R65 ;  /* 0x00000041ff49723e */ /* 0x000fe200020006ff */
[----:B------:R-:W-:Y:S01]  /*6970*/  FFMA.FTZ R71, R71, R66, R72 ;  /* 0x0000004247477223 */ /* 0x000fe20000010048 */
[----:B------:R-:W-:Y:S02]  /*6980*/  F2FP.F16.E4M3.UNPACK_B R65, R63.H1 ;  /* 0x0000003fff41723e */ /* 0x000fe400030006ff */
[----:B------:R-:W-:Y:S01]  /*6990*/  F2FP.F16.E4M3.UNPACK_B R70, R61 ;  /* 0x0000003dff46723e */ /* 0x000fe200020006ff */
[----:B------:R-:W-:Y:S01]  /*69a0*/  HADD2.F32 R61, -RZ, R73.H1_H1 ;  /* 0x30000049ff3d7230 */ /* 0x000fe20000004100 */
[----:B------:R-:W-:Y:S01]  /*69b0*/  F2FP.F16.E4M3.UNPACK_B R63, R63 ;  /* 0x0000003fff3f723e */ /* 0x000fe200020006ff */
[--C-:B------:R-:W-:Y:S01]  /*69c0*/  HADD2.F32 R66, -RZ, R65.reuse.H1_H1 ;  /* 0x30000041ff427230 */ /* 0x100fe20000004100 */
[----:B------:R-:W-:Y:S01]  /*69d0*/  F2FP.SATFINITE.E4M3.F32.PACK_AB_MERGE_C R71, R71, R50, RZ ;  /* 0x000000324747723e */ /* 0x000fe200048070ff */
[----:B------:R-:W-:-:S02]  /*69e0*/  HADD2.F32 R65, -RZ, R65.H0_H0 ;  /* 0x20000041ff417230 */ /* 0x000fc40000004100 */
[--C-:B------:R-:W-:Y:S02]  /*69f0*/  HADD2.F32 R72, -RZ, R70.reuse.H1_H1 ;  /* 0x30000046ff487230 */ /* 0x100fe40000004100 */
[-C--:B------:R-:W-:Y:S01]  /*6a00*/  FMUL.FTZ R74, R66, R61.reuse ;  /* 0x0000003d424a7220 */ /* 0x080fe20000410000 */
[----:B------:R-:W-:Y:S02]  /*6a10*/  HADD2.F32 R70, -RZ, R70.H0_H0 ;  /* 0x20000046ff467230 */ /* 0x000fe40000004100 */
[C---:B------:R-:W-:Y:S01]  /*6a20*/  FMUL.FTZ R75, R65.reuse, R61 ;  /* 0x0000003d414b7220 */ /* 0x040fe20000410000 */
[----:B------:R-:W-:Y:S01]  /*6a30*/  F2FP.SATFINITE.E4M3.F32.PACK_AB_MERGE_C R51, R64, R51, R71 ;  /* 0x000000334033723e */ /* 0x000fe20004807047 */
[-C--:B------:R-:W-:Y:S01]  /*6a40*/  FFMA.FTZ R61, R65, R72.reuse, -R74 ;  /* 0x00000048413d7223 */ /* 0x080fe2000001084a */
[----:B------:R-:W-:Y:S02]  /*6a50*/  HADD2.F32 R65, -RZ, R63.H1_H1 ;  /* 0x3000003fff417230 */ /* 0x000fe40000004100 */
[----:B------:R-:W-:Y:S01]  /*6a60*/  FFMA.FTZ R74, R66, R72, R75 ;  /* 0x00000048424a7223 */ /* 0x000fe2000001004b */
[----:B------:R-:W-:-:S02]  /*6a70*/  HADD2.F32 R66, -RZ, R73.H0_H0 ;  /* 0x20000049ff427230 */ /* 0x000fc40000004100 */
[----:B------:R-:W-:Y:S02]  /*6a80*/  HADD2.F32 R63, -RZ, R63.H0_H0 ;  /* 0x2000003fff3f7230 */ /* 0x000fe40000004100 */
[----:B------:R-:W-:Y:S01]  /*6a90*/  F2FP.SATFINITE.E4M3.F32.PACK_AB_MERGE_C R61, R74, R61, RZ ;  /* 0x0000003d4a3d723e */ /* 0x000fe200048070ff */
[-C--:B------:R-:W-:Y:S02]  /*6aa0*/  FMUL.FTZ R72, R65, R66.reuse ;  /* 0x0000004241487220 */ /* 0x080fe40000410000 */
[C---:B------:R-:W-:Y:S02]  /*6ab0*/  FMUL.FTZ R66, R63.reuse, R66 ;  /* 0x000000423f427220 */ /* 0x040fe40000410000 */
[-C--:B------:R-:W-:Y:S02]  /*6ac0*/  FFMA.FTZ R72, R63, R70.reuse, -R72 ;  /* 0x000000463f487223 */ /* 0x080fe40000010848 */
[----:B------:R-:W-:-:S05]  /*6ad0*/  FFMA.FTZ R65, R65, R70, R66 ;  /* 0x0000004641417223 */ /* 0x000fca0000010042 */
[----:B------:R-:W-:-:S07]  /*6ae0*/  F2FP.SATFINITE.E4M3.F32.PACK_AB_MERGE_C R50, R65, R72, R61 ;  /* 0x000000484132723e */ /* 0x000fce000480703d */
.L_x_388:
[----:B------:R-:W-:Y:S05]  /*6af0*/  BSYNC B2 ;  /* 0x0000000000027941 */ /* 0x000fea0003800000 */
.L_x_387:
[----:B------:R-:W-:Y:S02]  /*6b00*/  ULDC.64 UR4, c[0x0][0x2e8] ;  /* 0x0000ba0000047ab9 */ /* 0x000fe40000000a00 */
[----:B------:R-:W-:-:S04]  /*6b10*/  IADD3 R60, P2, P3, R43, UR4, R69 ;  /* 0x000000042b3c7c10 */ /* 0x000fc8000fb5e045 */
[----:B------:R-:W-:-:S05]  /*6b20*/  IADD3.X R61, R105, UR5, R68, P2, P3 ;  /* 0x00000005693d7c10 */ /* 0x000fca00097e6444 */
[----:B--2---:R2:W-:Y:S04]  /*6b30*/  STG.E.128 desc[UR42][R60.64], R48 ;  /* 0x000000303c007986 */ /* 0x0045e8000c101d2a */
.L_x_382:
[----:B------:R-:W-:Y:S05]  /*6b40*/  BSYNC B1 ;  /* 0x0000000000017941 */ /* 0x000fea0003800000 */
.L_x_381:
[----:B------:R-:W-:Y:S05]  /*6b50*/  @P4 BRA `(.L_x_389) ;  /* 0x0000005c00c44947 */ /* 0x000fea0003800000 */
[----:B------:R-:W-:Y:S01]  /*6b60*/  IADD3 R120, P2, P3, R34, R120, R16 ;  /* 0x0000007822787210 */ /* 0x000fe20007b5e010 */
[----:B------:R-:W-:Y:S03]  /*6b70*/  BSSY B1, `(.L_x_390) ;  /* 0x000007c000017945 */ /* 0x000fe60003800000 */
[----:B------:R-:W-:Y:S01]  /*6b80*/  IADD3.X R85, R37, R85, R17, P2, P3 ;  /* 0x0000005525557210 */ /* 0x000fe200017e6411 */
[----:B------:R-:W-:Y:S08]  /*6b90*/  @P0 BRA `(.L_x_391) ;  /* 0x0000000400e40947 */ /* 0x000ff00003800000 */
[----:B0-2---:R0:W2:Y:S01]  /*6ba0*/  LDS.128 R48, [R113+0x2b400] ;  /* 0x02b4000071307984 */ /* 0x0050a20000000c00 */
[----:B------:R-:W-:Y:S01]  /*6bb0*/  ISETP.GE.AND P2, PT, R18, R84, PT ;  /* 0x000000541200720c */ /* 0x000fe20003f46270 */
[----:B------:R-:W-:-:S12]  /*6bc0*/  BSSY B2, `(.L_x_392) ;  /* 0x0000072000027945 */ /* 0x000fd80003800000 */
[----:B0-----:R-:W-:Y:S05]  /*6bd0*/  @P2 BRA `(.L_x_393) ;  /* 0x0000000400c02947 */ /* 0x001fea0003800000 */
[----:B--2---:R-:W-:Y:S01]  /*6be0*/  IMAD.MOV.U32 R63, RZ, RZ, R49 ;  /* 0x000000ffff3f7224 */ /* 0x004fe200078e0031 */
[----:B------:R-:W-:Y:S02]  /*6bf0*/  F2FP.F16.E4M3.UNPACK_B R65, R123.H1 ;  /* 0x0000007bff41723e */ /* 0x000fe400030006ff */
[----:B------:R-:W-:Y:S02]  /*6c00*/  F2FP.F16.E4M3.UNPACK_B R60, R122.H1 ;  /* 0x0000007aff3c723e */ /* 0x000fe400030006ff */
[----:B------:R-:W-:Y:S01]  /*6c10*/  F2FP.F16.E4M3.UNPACK_B R49, R63 ;  /* 0x0000003fff31723e */ /* 0x000fe200020006ff */
[----:B------:R-:W-:Y:S01]  /*6c20*/  HADD2.F32 R56, -RZ, R65.H0_H0 ;  /* 0x20000041ff387230 */ /* 0x000fe20000004100 */
[--C-:B------:R-:W-:Y:S01]  /*6c30*/  SHF.R.U32.HI R71, RZ, 0x18, R57.reuse ;  /* 0x00000018ff477819 */ /* 0x100fe20000011639 */
[----:B------:R-:W-:Y:S01]  /*6c40*/  HADD2.F32 R61, -RZ, R60.H0_H0 ;  /* 0x2000003cff3d7230 */ /* 0x000fe20000004100 */
[----:B------:R-:W-:Y:S01]  /*6c50*/  LOP3.LUT R64, R57, 0xff, RZ, 0xc0, !PT ;  /* 0x000000ff39407812 */ /* 0x000fe200078ec0ff */
[--C-:B------:R-:W-:Y:S01]  /*6c60*/  HADD2.F32 R58, -RZ, R49.reuse.H1_H1 ;  /* 0x30000031ff3a7230 */ /* 0x100fe20000004100 */
[----:B------:R-:W-:Y:S01]  /*6c70*/  SHF.R.U32.HI R69, RZ, 0x8, R57 ;  /* 0x00000008ff457819 */ /* 0x000fe20000011639 */
[----:B------:R-:W-:Y:S01]  /*6c80*/  HADD2.F32 R49, -RZ, R49.H0_H0 ;  /* 0x20000031ff317230 */ /* 0x000fe20000004100 */
[----:B------:R-:W-:Y:S01]  /*6c90*/  LOP3.LUT R66, R59, 0xff, RZ, 0xc0, !PT ;  /* 0x000000ff3b427812 */ /* 0x000fe200078ec0ff */
[----:B------:R-:W-:-:S02]  /*6ca0*/  HADD2.F32 R68, -RZ, R65.H1_H1 ;  /* 0x30000041ff447230 */ /* 0x000fc40000004100 */
[CC--:B------:R-:W-:Y:S01]  /*6cb0*/  FMUL.FTZ R62, R58.reuse, R56.reuse ;  /* 0x000000383a3e7220 */ /* 0x0c0fe20000410000 */
[----:B------:R-:W-:Y:S02]  /*6cc0*/  IMAD.SHL.U32 R65, R69, 0x100, RZ ;  /* 0x0000010045417824 */ /* 0x000fe400078e00ff */
[C---:B------:R-:W-:Y:S01]  /*6cd0*/  FMUL.FTZ R67, R49.reuse, R56 ;  /* 0x0000003831437220 */ /* 0x040fe20000410000 */
[----:B------:R-:W-:Y:S01]  /*6ce0*/  F2FP.F16.E4M3.UNPACK_B R123, R123 ;  /* 0x0000007bff7b723e */ /* 0x000fe200020006ff */
[-C--:B------:R-:W-:Y:S01]  /*6cf0*/  FFMA.FTZ R56, R49, R61.reuse, -R62 ;  /* 0x0000003d31387223 */ /* 0x080fe2000001083e */
[----:B------:R-:W-:Y:S01]  /*6d00*/  SHF.R.U32.HI R62, RZ, 0x8, R59 ;  /* 0x00000008ff3e7819 */ /* 0x000fe2000001163b */
[----:B------:R-:W-:Y:S01]  /*6d10*/  FFMA.FTZ R49, R58, R61, R67 ;  /* 0x0000003d3a317223 */ /* 0x000fe20000010043 */
[----:B------:R-:W-:Y:S02]  /*6d20*/  SHF.R.U32.HI R58, RZ, 0x10, R57 ;  /* 0x00000010ff3a7819 */ /* 0x000fe40000011639 */
[----:B------:R-:W-:-:S02]  /*6d30*/  F2FP.F16.E4M3.UNPACK_B R57, R63.H1 ;  /* 0x0000003fff39723e */ /* 0x000fc400030006ff */
[--C-:B------:R-:W-:Y:S02]  /*6d40*/  SHF.R.U32.HI R67, RZ, 0x18, R59.reuse ;  /* 0x00000018ff437819 */ /* 0x100fe4000001163b */
[----:B------:R-:W-:Y:S01]  /*6d50*/  SHF.R.U32.HI R61, RZ, 0x10, R59 ;  /* 0x00000010ff3d7819 */ /* 0x000fe2000001163b */
[--C-:B------:R-:W-:Y:S01]  /*6d60*/  HADD2.F32 R63, -RZ, R57.reuse.H1_H1 ;  /* 0x30000039ff3f7230 */ /* 0x100fe20000004100 */
[----:B------:R-:W-:Y:S01]  /*6d70*/  PRMT R67, R67, 0x654, R66 ;  /* 0x0000065443437816 */ /* 0x000fe20000000042 */
[----:B------:R-:W-:Y:S01]  /*6d80*/  IMAD.MOV.U32 R59, RZ, RZ, R48 ;  /* 0x000000ffff3b7224 */ /* 0x000fe200078e0030 */
[----:B------:R-:W-:Y:S01]  /*6d90*/  PRMT R48, R71, 0x654, R64 ;  /* 0x0000065447307816 */ /* 0x000fe20000000040 */
[----:B------:R-:W-:Y:S01]  /*6da0*/  HADD2.F32 R57, -RZ, R57.H0_H0 ;  /* 0x20000039ff397230 */ /* 0x000fe20000004100 */
[----:B------:R-:W-:Y:S01]  /*6db0*/  F2FP.F16.E4M3.UNPACK_B R122, R122 ;  /* 0x0000007aff7a723e */ /* 0x000fe200020006ff */
[----:B------:R-:W-:Y:S02]  /*6dc0*/  HADD2.F32 R64, -RZ, R60.H1_H1 ;  /* 0x3000003cff407230 */ /* 0x000fe40000004100 */
[-C--:B------:R-:W-:Y:S01]  /*6dd0*/  FMUL.FTZ R60, R63, R68.reuse ;  /* 0x000000443f3c7220 */ /* 0x080fe20000410000 */
[----:B------:R-:W-:Y:S01]  /*6de0*/  LOP3.LUT R66, R48, 0xff00, R65, 0xf8, !PT ;  /* 0x0000ff0030427812 */ /* 0x000fe200078ef841 */
[----:B------:R-:W-:Y:S01]  /*6df0*/  FMUL.FTZ R68, R57, R68 ;  /* 0x0000004439447220 */ /* 0x000fe20000410000 */
[----:B------:R-:W-:-:S02]  /*6e00*/  HADD2.F32 R65, -RZ, R122.H1_H1 ;  /* 0x3000007aff417230 */ /* 0x000fc40000004100 */
[-C--:B------:R-:W-:Y:S01]  /*6e10*/  FFMA.FTZ R48, R57, R64.reuse, -R60 ;  /* 0x0000004039307223 */ /* 0x080fe2000001083c */
[----:B------:R-:W-:Y:S01]  /*6e20*/  F2FP.F16.E4M3.UNPACK_B R60, R59.H1 ;  /* 0x0000003bff3c723e */ /* 0x000fe200030006ff */
[----:B------:R-:W-:Y:S01]  /*6e30*/  FFMA.FTZ R57, R63, R64, R68 ;  /* 0x000000403f397223 */ /* 0x000fe20000010044 */
[----:B------:R-:W-:Y:S01]  /*6e40*/  IMAD.SHL.U32 R68, R62, 0x100, RZ ;  /* 0x000001003e447824 */ /* 0x000fe200078e00ff */
[----:B------:R-:W-:Y:S01]  /*6e50*/  SHF.L.U32 R61, R61, 0x10, RZ ;  /* 0x000000103d3d7819 */ /* 0x000fe200000006ff */
[----:B------:R-:W-:Y:S02]  /*6e60*/  HADD2.F32 R62, -RZ, R123.H1_H1 ;  /* 0x3000007bff3e7230 */ /* 0x000fe40000004100 */
[--C-:B------:R-:W-:Y:S01]  /*6e70*/  HADD2.F32 R64, -RZ, R60.reuse.H1_H1 ;  /* 0x3000003cff407230 */ /* 0x100fe20000004100 */
[----:B------:R-:W-:Y:S01]  /*6e80*/  LOP3.LUT R68, R67, 0xff00, R68, 0xf8, !PT ;  /* 0x0000ff0043447812 */ /* 0x000fe200078ef844 */
[----:B------:R-:W-:Y:S01]  /*6e90*/  HADD2.F32 R63, -RZ, R60.H0_H0 ;  /* 0x2000003cff3f7230 */ /* 0x000fe20000004100 */
[----:B------:R-:W-:Y:S01]  /*6ea0*/  F2FP.SATFINITE.E4M3.F32.PACK_AB_MERGE_C R57, R57, R48, RZ ;  /* 0x000000303939723e */ /* 0x000fe200048070ff */
[----:B------:R-:W-:-:S02]  /*6eb0*/  IMAD.U32 R67, R58, 0x10000, RZ ;  /* 0x000100003a437824 */ /* 0x000fc400078e00ff */
[-C--:B------:R-:W-:Y:S01]  /*6ec0*/  FMUL.FTZ R58, R64, R62.reuse ;  /* 0x0000003e403a7220 */ /* 0x080fe20000410000 */
[----:B------:R-:W-:Y:S02]  /*6ed0*/  HADD2.F32 R123, -RZ, R123.H0_H0 ;  /* 0x2000007bff7b7230 */ /* 0x000fe40000004100 */
[C---:B------:R-:W-:Y:S01]  /*6ee0*/  FMUL.FTZ R69, R63.reuse, R62 ;  /* 0x0000003e3f457220 */ /* 0x040fe20000410000 */
[----:B------:R-:W-:Y:S01]  /*6ef0*/  F2FP.F16.E4M3.UNPACK_B R62, R59 ;  /* 0x0000003bff3e723e */ /* 0x000fe200020006ff */
[-C--:B------:R-:W-:Y:S01]  /*6f00*/  FFMA.FTZ R58, R63, R65.reuse, -R58 ;  /* 0x000000413f3a7223 */ /* 0x080fe2000001083a */
[----:B------:R-:W-:Y:S01]  /*6f10*/  LOP3.LUT R60, R66, 0xff0000, R67, 0xf8, !PT ;  /* 0x00ff0000423c7812 */ /* 0x000fe200078ef843 */
[----:B------:R-:W-:Y:S01]  /*6f20*/  FFMA.FTZ R59, R64, R65, R69 ;  /* 0x00000041403b7223 */ /* 0x000fe20000010045 */
[----:B------:R-:W-:Y:S01]  /*6f30*/  IMAD.MOV.U32 R65, RZ, RZ, R51 ;  /* 0x000000ffff417224 */ /* 0x000fe200078e0033 */
[----:B------:R-:W-:Y:S01]  /*6f40*/  LOP3.LUT R63, R68, 0xff0000, R61, 0xf8, !PT ;  /* 0x00ff0000443f7812 */ /* 0x000fe200078ef83d */
[--C-:B------:R-:W-:Y:S01]  /*6f50*/  HADD2.F32 R64, -RZ, R62.reuse.H1_H1 ;  /* 0x3000003eff407230 */ /* 0x100fe20000004100 */
[----:B------:R-:W-:Y:S01]  /*6f60*/  F2FP.F16.E4M3.UNPACK_B R68, R60.H1 ;  /* 0x0000003cff44723e */ /* 0x000fe200030006ff */
[----:B------:R-:W-:Y:S01]  /*6f70*/  HADD2.F32 R62, -RZ, R62.H0_H0 ;  /* 0x2000003eff3e7230 */ /* 0x000fe20000004100 */
[----:B------:R-:W-:Y:S01]  /*6f80*/  F2FP.F16.E4M3.UNPACK_B R61, R65 ;  /* 0x00000041ff3d723e */ /* 0x000fe200020006ff */
[----:B------:R-:W-:-:S02]  /*6f90*/  HADD2.F32 R67, -RZ, R122.H0_H0 ;  /* 0x2000007aff437230 */ /* 0x000fc40000004100 */
[----:B------:R-:W-:Y:S01]  /*6fa0*/  FMUL.FTZ R51, R64, R123 ;  /* 0x0000007b40337220 */ /* 0x000fe20000410000 */
[----:B------:R-:W-:Y:S01]  /*6fb0*/  F2FP.F16.E4M3.UNPACK_B R69, R63.H1 ;  /* 0x0000003fff45723e */ /* 0x000fe200030006ff */
[C---:B------:R-:W-:Y:S01]  /*6fc0*/  FMUL.FTZ R123, R62.reuse, R123 ;  /* 0x0000007b3e7b7220 */ /* 0x040fe20000410000 */
[----:B------:R-:W-:Y:S01]  /*6fd0*/  F2FP.SATFINITE.E4M3.F32.PACK_AB_MERGE_C R58, R59, R58, RZ ;  /* 0x0000003a3b3a723e */ /* 0x000fe200048070ff */
[-C--:B------:R-:W-:Y:S01]  /*6fe0*/  FFMA.FTZ R51, R62, R67.reuse, -R51 ;  /* 0x000000433e337223 */ /* 0x080fe20000010833 */
[----:B------:R-:W-:Y:S01]  /*6ff0*/  F2FP.SATFINITE.E4M3.F32.PACK_AB_MERGE_C R49, R49, R56, R57 ;  /* 0x000000383131723e */ /* 0x000fe20004807039 */
[----:B------:R-:W-:Y:S01]  /*7000*/  FFMA.FTZ R62, R64, R67, R123 ;  /* 0x00000043403e7223 */ /* 0x000fe2000001007b */
[----:B------:R-:W-:Y:S02]  /*7010*/  HADD2.F32 R64, -RZ, R61.H1_H1 ;  /* 0x3000003dff407230 */ /* 0x000fe40000004100 */
[----:B------:R-:W-:Y:S02]  /*7020*/  HADD2.F32 R66, -RZ, R69.H0_H0 ;  /* 0x20000045ff427230 */ /* 0x000fe40000004100 */
[----:B------:R-:W-:Y:S01]  /*7030*/  HADD2.F32 R61, -RZ, R61.H0_H0 ;  /* 0x2000003dff3d7230 */ /* 0x000fe20000004100 */
[----:B------:R-:W-:Y:S01]  /*7040*/  F2FP.SATFINITE.E4M3.F32.PACK_AB_MERGE_C R51, R62, R51, R58 ;  /* 0x000000333e33723e */ /* 0x000fe2000480703a */
[----:B------:R-:W-:-:S02]  /*7050*/  HADD2.F32 R67, -RZ, R68.H0_H0 ;  /* 0x20000044ff437230 */ /* 0x000fc40000004100 */
[CC--:B------:R-:W-:Y:S01]  /*7060*/  FMUL.FTZ R70, R64.reuse, R66.reuse ;  /* 0x0000004240467220 */ /* 0x0c0fe20000410000 */
[----:B------:R-:W-:Y:S02]  /*7070*/  HADD2.F32 R69, -RZ, R69.H1_H1 ;  /* 0x30000045ff457230 */ /* 0x000fe40000004100 */
[C---:B------:R-:W-:Y:S01]  /*7080*/  FMUL.FTZ R71, R61.reuse, R66 ;  /* 0x000000423d477220 */ /* 0x040fe20000410000 */
[----:B------:R-:W-:Y:S01]  /*7090*/  F2FP.F16.E4M3.UNPACK_B R66, R65.H1 ;  /* 0x00000041ff42723e */ /* 0x000fe200030006ff */
[-C--:B------:R-:W-:Y:S01]  /*70a0*/  FFMA.FTZ R61, R61, R67.reuse, -R70 ;  /* 0x000000433d3d7223 */ /* 0x080fe20000010846 */
[----:B------:R-:W-:Y:S02]  /*70b0*/  HADD2.F32 R68, -RZ, R68.H1_H1 ;  /* 0x30000044ff447230 */ /* 0x000fe40000004100 */
[----:B------:R-:W-:Y:S01]  /*70c0*/  FFMA.FTZ R64, R64, R67, R71 ;  /* 0x0000004340407223 */ /* 0x000fe20000010047 */
[----:B------:R-:W-:Y:S02]  /*70d0*/  IMAD.MOV.U32 R65, RZ, RZ, R50 ;  /* 0x000000ffff417224 */ /* 0x000fe400078e0032 */
[----:B------:R-:W-:-:S02]  /*70e0*/  HADD2.F32 R67, -RZ, R66.H1_H1 ;  /* 0x30000042ff437230 */ /* 0x000fc40000004100 */
[----:B------:R-:W-:-:S03]  /*70f0*/  HADD2.F32 R66, -RZ, R66.H0_H0 ;  /* 0x20000042ff427230 */ /* 0x000fc60000004100 */
[CC--:B------:R-:W-:Y:S02]  /*7100*/  FMUL.FTZ R71, R67.reuse, R69.reuse ;  /* 0x0000004543477220 */ /* 0x0c0fe40000410000 */
[C---:B------:R-:W-:Y:S01]  /*7110*/  FMUL.FTZ R70, R66.reuse, R69 ;  /* 0x0000004542467220 */ /* 0x040fe20000410000 */
[----:B------:R-:W-:Y:S01]  /*7120*/  F2FP.F16.E4M3.UNPACK_B R69, R63 ;  /* 0x0000003fff45723e */ /* 0x000fe200020006ff */
[-C--:B------:R-:W-:Y:S01]  /*7130*/  FFMA.FTZ R50, R66, R68.reuse, -R71 ;  /* 0x0000004442327223 */ /* 0x080fe20000010847 */
[-C--:B------:R-:W-:Y:S01]  /*7140*/  F2FP.F16.E4M3.UNPACK_B R66, R65.reuse.H1 ;  /* 0x00000041ff42723e */ /* 0x080fe200030006ff */
[----:B------:R-:W-:Y:S01]  /*7150*/  FFMA.FTZ R63, R67, R68, R70 ;  /* 0x00000044433f7223 */ /* 0x000fe20000010046 */
[----:B------:R-:W-:Y:S01]  /*7160*/  F2FP.F16.E4M3.UNPACK_B R68, R60 ;  /* 0x0000003cff44723e */ /* 0x000fe200020006ff */
[----:B------:R-:W-:Y:S01]  /*7170*/  HADD2.F32 R70, -RZ, R69.H1_H1 ;  /* 0x30000045ff467230 */ /* 0x000fe20000004100 */
[----:B------:R-:W-:Y:S01]  /*7180*/  F2FP.F16.E4M3.UNPACK_B R65, R65 ;  /* 0x00000041ff41723e */ /* 0x000fe200020006ff */
[--C-:B------:R-:W-:Y:S01]  /*7190*/  HADD2.F32 R67, -RZ, R66.reuse.H1_H1 ;  /* 0x30000042ff437230 */ /* 0x100fe20000004100 */
[----:B------:R-:W-:Y:S01]  /*71a0*/  F2FP.SATFINITE.E4M3.F32.PACK_AB_MERGE_C R63, R63, R50, RZ ;  /* 0x000000323f3f723e */ /* 0x000fe200048070ff */
[----:B------:R-:W-:-:S02]  /*71b0*/  HADD2.F32 R66, -RZ, R66.H0_H0 ;  /* 0x20000042ff427230 */ /* 0x000fc40000004100 */
[--C-:B------:R-:W-:Y:S02]  /*71c0*/  HADD2.F32 R60, -RZ, R68.reuse.H1_H1 ;  /* 0x30000044ff3c7230 */ /* 0x100fe40000004100 */
[CC--:B------:R-:W-:Y:S01]  /*71d0*/  FMUL.FTZ R71, R67.reuse, R70.reuse ;  /* 0x0000004643477220 */ /* 0x0c0fe20000410000 */
[----:B------:R-:W-:Y:S02]  /*71e0*/  HADD2.F32 R69, -RZ, R69.H0_H0 ;  /* 0x20000045ff457230 */ /* 0x000fe40000004100 */
[C---:B------:R-:W-:Y:S01]  /*71f0*/  FMUL.FTZ R70, R66.reuse, R70 ;  /* 0x0000004642467220 */ /* 0x040fe20000410000 */
[----:B------:R-:W-:Y:S02]  /*7200*/  HADD2.F32 R68, -RZ, R68.H0_H0 ;  /* 0x20000044ff447230 */ /* 0x000fe40000004100 */
[-C--:B------:R-:W-:Y:S01]  /*7210*/  FFMA.FTZ R71, R66, R60.reuse, -R71 ;  /* 0x0000003c42477223 */ /* 0x080fe20000010847 */
[----:B------:R-:W-:Y:S01]  /*7220*/  F2FP.SATFINITE.E4M3.F32.PACK_AB_MERGE_C R61, R64, R61, R63 ;  /* 0x0000003d403d723e */ /* 0x000fe2000480703f */
[----:B------:R-:W-:Y:S01]  /*7230*/  FFMA.FTZ R70, R67, R60, R70 ;  /* 0x0000003c43467223 */ /* 0x000fe20000010046 */
[----:B------:R-:W-:-:S02]  /*7240*/  HADD2.F32 R60, -RZ, R65.H1_H1 ;  /* 0x30000041ff3c7230 */ /* 0x000fc40000004100 */
[----:B------:R-:W-:Y:S02]  /*7250*/  HADD2.F32 R65, -RZ, R65.H0_H0 ;  /* 0x20000041ff417230 */ /* 0x000fe40000004100 */
[----:B------:R-:W-:Y:S01]  /*7260*/  F2FP.SATFINITE.E4M3.F32.PACK_AB_MERGE_C R70, R70, R71, RZ ;  /* 0x000000474646723e */ /* 0x000fe200048070ff */
[CC--:B------:R-:W-:Y:S02]  /*7270*/  FMUL.FTZ R48, R60.reuse, R69.reuse ;  /* 0x000000453c307220 */ /* 0x0c0fe40000410000 */
[C---:B------:R-:W-:Y:S02]  /*7280*/  FMUL.FTZ R69, R65.reuse, R69 ;  /* 0x0000004541457220 */ /* 0x040fe40000410000 */
[-C--:B------:R-:W-:Y:S02]  /*7290*/  FFMA.FTZ R48, R65, R68.reuse, -R48 ;  /* 0x0000004441307223 */ /* 0x080fe40000010830 */
[----:B------:R-:W-:-:S05]  /*72a0*/  FFMA.FTZ R69, R60, R68, R69 ;  /* 0x000000443c457223 */ /* 0x000fca0000010045 */
[----:B------:R-:W-:Y:S01]  /*72b0*/  F2FP.SATFINITE.E4M3.F32.PACK_AB_MERGE_C R50, R69, R48, R70 ;  /* 0x000000304532723e */ /* 0x000fe20004807046 */
[----:B------:R-:W-:Y:S02]  /*72c0*/  IMAD.MOV.U32 R48, RZ, RZ, R51 ;  /* 0x000000ffff307224 */ /* 0x000fe400078e0033 */
[----:B------:R-:W-:-:S07]  /*72d0*/  IMAD.MOV.U32 R51, RZ, RZ, R61 ;  /* 0x000000ffff337224 */ /* 0x000fce00078e003d */
.L_x_393:
[----:B------:R-:W-:Y:S05]  /*72e0*/  BSYNC B2 ;  /* 0x0000000000027941 */ /* 0x000fea0003800000 */
.L_x_392:
[----:B------:R-:W-:Y:S02]  /*72f0*/  ULDC.64 UR4, c[0x0][0x2e8] ;  /* 0x0000ba0000047ab9 */ /* 0x000fe40000000a00 */
[----:B------:R-:W-:-:S04]  /*7300*/  IADD3 R56, P2, P3, R120, UR4, R102 ;  /* 0x0000000478387c10 */ /* 0x000fc8000fb5e066 */
[----:B------:R-:W-:-:S05]  /*7310*/  IADD3.X R57, R85, UR5, R42, P2, P3 ;  /* 0x0000000555397c10 */ /* 0x000fca00097e642a */
[----:B--2---:R3:W-:Y:S04]  /*7320*/  STG.E.128 desc[UR42][R56.64], R48 ;  /* 0x0000003038007986 */ /* 0x0047e8000c101d2a */
.L_x_391:
[----:B------:R-:W-:Y:S05]  /*7330*/  BSYNC B1 ;  /* 0x0000000000017941 */ /* 0x000fea0003800000 */
.L_x_390:
[----:B------:R-:W-:Y:S05]  /*7340*/  @P1 BRA `(.L_x_389) ;  /* 0x0000005400c81947 */ /* 0x000fea0003800000 */
[----:B0-23--:R0:W2:Y:S01]  /*7350*/  LDS.128 R48, [R113+0x2f400] ;  /* 0x02f4000071307984 */ /* 0x00d0a20000000c00 */
[----:B------:R-:W-:Y:S01]  /*7360*/  ISETP.GE.AND P2, PT, R233, R84, PT ;  /* 0x00000054e900720c */ /* 0x000fe20003f46270 */
[----:B------:R-:W-:-:S12]  /*7370*/  BSSY B1, `(.L_x_394) ;  /* 0x000006b000017945 */ /* 0x000fd80003800000 */
[----:B0-----:R-:W-:Y:S05]  /*7380*/  @P2 BRA `(.L_x_395) ;  /* 0x0000000400a42947 */ /* 0x001fea0003800000 */
[--C-:B------:R-:W-:Y:S02]  /*7390*/  SHF.R.U32.HI R59, RZ, 0x10, R53.reuse ;  /* 0x00000010ff3b7819 */ /* 0x100fe40000011635 */
[--C-:B------:R-:W-:Y:S02]  /*73a0*/  SHF.R.U32.HI R58, RZ, 0x8, R53.reuse ;  /* 0x00000008ff3a7819 */ /* 0x100fe40000011635 */
[----:B------:R-:W-:Y:S02]  /*73b0*/  LOP3.LUT R52, R53, 0xff, RZ, 0xc0, !PT ;  /* 0x000000ff35347812 */ /* 0x000fe400078ec0ff */
[----:B------:R-:W-:Y:S02]  /*73c0*/  SHF.R.U32.HI R53, RZ, 0x18, R53 ;  /* 0x00000018ff357819 */ /* 0x000fe40000011635 */
[--C-:B------:R-:W-:Y:S02]  /*73d0*/  SHF.R.U32.HI R54, RZ, 0x8, R55.reuse ;  /* 0x00000008ff367819 */ /* 0x100fe40000011637 */
[----:B------:R-:W-:Y:S01]  /*73e0*/  PRMT R53, R53, 0x654, R52 ;  /* 0x0000065435357816 */ /* 0x000fe20000000034 */
[----:B------:R-:W-:Y:S01]  /*73f0*/  IMAD.SHL.U32 R52, R58, 0x100, RZ ;  /* 0x000001003a347824 */ /* 0x000fe200078e00ff */
[----:B------:R-:W-:-:S02]  /*7400*/  SHF.R.U32.HI R57, RZ, 0x10, R55 ;  /* 0x00000010ff397819 */ /* 0x000fc40000011637 */
[----:B------:R-:W-:Y:S02]  /*7410*/  LOP3.LUT R56, R55, 0xff0000ff, RZ, 0xc0, !PT ;  /* 0xff0000ff37387812 */ /* 0x000fe400078ec0ff */
[----:B------:R-:W-:Y:S01]  /*7420*/  SHF.L.U32 R55, R54, 0x8, RZ ;  /* 0x0000000836377819 */ /* 0x000fe200000006ff */
[----:B--2---:R-:W-:Y:S01]  /*7430*/  IMAD.MOV.U32 R54, RZ, RZ, R48 ;  /* 0x000000ffff367224 */ /* 0x004fe200078e0030 */
[----:B------:R-:W-:Y:S01]  /*7440*/  LOP3.LUT R53, R53, 0xff00, R52, 0xf8, !PT ;  /* 0x0000ff0035357812 */ /* 0x000fe200078ef834 */
[----:B------:R-:W-:Y:S01]  /*7450*/  IMAD.U32 R52, R59, 0x10000, RZ ;  /* 0x000100003b347824 */ /* 0x000fe200078e00ff */
[----:B------:R-:W-:Y:S01]  /*7460*/  LOP3.LUT R58, R56, 0xff00, R55, 0xf8, !PT ;  /* 0x0000ff00383a7812 */ /* 0x000fe200078ef837 */
[----:B------:R-:W-:Y:S01]  /*7470*/  IMAD.U32 R55, R57, 0x10000, RZ ;  /* 0x0001000039377824 */ /* 0x000fe200078e00ff */
[----:B------:R-:W-:Y:S02]  /*7480*/  F2FP.F16.E4M3.UNPACK_B R56, R87.H1 ;  /* 0x00000057ff38723e */ /* 0x000fe400030006ff */
[----:B------:R-:W-:-:S02]  /*7490*/  F2FP.F16.E4M3.UNPACK_B R48, R49 ;  /* 0x00000031ff30723e */ /* 0x000fc400020006ff */
[----:B------:R-:W-:Y:S01]  /*74a0*/  LOP3.LUT R52, R53, 0xff0000, R52, 0xf8, !PT ;  /* 0x00ff000035347812 */ /* 0x000fe200078ef834 */
[----:B------:R-:W-:Y:S01]  /*74b0*/  HADD2.F32 R60, -RZ, R56.H0_H0 ;  /* 0x20000038ff3c7230 */ /* 0x000fe20000004100 */
[----:B------:R-:W-:Y:S01]  /*74c0*/  LOP3.LUT R53, R58, 0xff0000, R55, 0xf8, !PT ;  /* 0x00ff00003a357812 */ /* 0x000fe200078ef837 */
[--C-:B------:R-:W-:Y:S01]  /*74d0*/  HADD2.F32 R55, -RZ, R48.reuse.H1_H1 ;  /* 0x30000030ff377230 */ /* 0x100fe20000004100 */
[----:B------:R-:W-:Y:S01]  /*74e0*/  F2FP.F16.E4M3.UNPACK_B R58, R86.H1 ;  /* 0x00000056ff3a723e */ /* 0x000fe200030006ff */
[----:B------:R-:W-:Y:S01]  /*74f0*/  HADD2.F32 R48, -RZ, R48.H0_H0 ;  /* 0x20000030ff307230 */ /* 0x000fe20000004100 */
[----:B------:R-:W-:Y:S01]  /*7500*/  F2FP.F16.E4M3.UNPACK_B R49, R49.H1 ;  /* 0x00000031ff31723e */ /* 0x000fe200030006ff */
[----:B------:R-:W-:Y:S02]  /*7510*/  HADD2.F32 R61, -RZ, R56.H1_H1 ;  /* 0x30000038ff3d7230 */ /* 0x000fe40000004100 */
[----:B------:R-:W-:Y:S01]  /*7520*/  FMUL.FTZ R63, R55, R60 ;  /* 0x0000003c373f7220 */ /* 0x000fe20000410000 */
[----:B------:R-:W-:-:S02]  /*7530*/  HADD2.F32 R59, -RZ, R58.H0_H0 ;  /* 0x2000003aff3b7230 */ /* 0x000fc40000004100 */
[C---:B------:R-:W-:Y:S01]  /*7540*/  FMUL.FTZ R60, R48.reuse, R60 ;  /* 0x0000003c303c7220 */ /* 0x040fe20000410000 */
[--C-:B------:R-:W-:Y:S01]  /*7550*/  HADD2.F32 R57, -RZ, R49.reuse.H1_H1 ;  /* 0x30000031ff397230 */ /* 0x100fe20000004100 */
[----:B------:R-:W-:Y:S01]  /*7560*/  F2FP.F16.E4M3.UNPACK_B R87, R87 ;  /* 0x00000057ff57723e */ /* 0x000fe200020006ff */
[----:B------:R-:W-:Y:S02]  /*7570*/  HADD2.F32 R56, -RZ, R49.H0_H0 ;  /* 0x20000031ff387230 */ /* 0x000fe40000004100 */
[-C--:B------:R-:W-:Y:S01]  /*7580*/  FFMA.FTZ R48, R48, R59.reuse, -R63 ;  /* 0x0000003b30307223 */ /* 0x080fe2000001083f */
[----:B------:R-:W-:Y:S02]  /*7590*/  HADD2.F32 R58, -RZ, R58.H1_H1 ;  /* 0x3000003aff3a7230 */ /* 0x000fe40000004100 */
[----:B------:R-:W-:Y:S01]  /*75a0*/  FFMA.FTZ R49, R55, R59, R60 ;  /* 0x0000003b37317223 */ /* 0x000fe2000001003c */
[-C--:B------:R-:W-:Y:S01]  /*75b0*/  FMUL.FTZ R63, R57, R61.reuse ;  /* 0x0000003d393f7220 */ /* 0x080fe20000410000 */
[----:B------:R-:W-:Y:S01]  /*75c0*/  FMUL.FTZ R62, R56, R61 ;  /* 0x0000003d383e7220 */ /* 0x000fe20000410000 */
[----:B------:R-:W-:Y:S01]  /*75d0*/  F2FP.F16.E4M3.UNPACK_B R55, R54.H1 ;  /* 0x00000036ff37723e */ /* 0x000fe200030006ff */
[----:B------:R-:W-:-:S02]  /*75e0*/  HADD2.F32 R59, -RZ, R87.H1_H1 ;  /* 0x30000057ff3b7230 */ /* 0x000fc40000004100 */
[-C--:B------:R-:W-:Y:S01]  /*75f0*/  FFMA.FTZ R63, R56, R58.reuse, -R63 ;  /* 0x0000003a383f7223 */ /* 0x080fe2000001083f */
[----:B------:R-:W-:Y:S01]  /*7600*/  FFMA.FTZ R64, R57, R58, R62 ;  /* 0x0000003a39407223 */ /* 0x000fe2000001003e */
[----:B------:R-:W-:Y:S01]  /*7610*/  F2FP.F16.E4M3.UNPACK_B R54, R54 ;  /* 0x00000036ff36723e */ /* 0x000fe200020006ff */
[--C-:B------:R-:W-:Y:S01]  /*7620*/  HADD2.F32 R58, -RZ, R55.reuse.H1_H1 ;  /* 0x30000037ff3a7230 */ /* 0x100fe20000004100 */
[----:B------:R-:W-:Y:S01]  /*7630*/  F2FP.F16.E4M3.UNPACK_B R86, R86 ;  /* 0x00000056ff56723e */ /* 0x000fe200020006ff */
[----:B------:R-:W-:Y:S01]  /*7640*/  HADD2.F32 R57, -RZ, R55.H0_H0 ;  /* 0x20000037ff397230 */ /* 0x000fe20000004100 */
[----:B------:R-:W-:Y:S01]  /*7650*/  F2FP.F16.E4M3.UNPACK_B R65, R53.H1 ;  /* 0x00000035ff41723e */ /* 0x000fe200030006ff */
[--C-:B------:R-:W-:Y:S02]  /*7660*/  HADD2.F32 R55, -RZ, R54.reuse.H0_H0 ;  /* 0x20000036ff377230 */ /* 0x100fe40000004100 */
[----:B------:R-:W-:Y:S01]  /*7670*/  FMUL.FTZ R62, R58, R59 ;  /* 0x0000003b3a3e7220 */ /* 0x000fe20000410000 */
[----:B------:R-:W-:-:S02]  /*7680*/  HADD2.F32 R56, -RZ, R54.H1_H1 ;  /* 0x30000036ff387230 */ /* 0x000fc40000004100 */
[----:B------:R-:W-:Y:S01]  /*7690*/  FMUL.FTZ R59, R57, R59 ;  /* 0x0000003b393b7220 */ /* 0x000fe20000410000 */
[----:B------:R-:W-:Y:S01]  /*76a0*/  HADD2.F32 R87, -RZ, R87.H0_H0 ;  /* 0x20000057ff577230 */ /* 0x000fe20000004100 */
[----:B------:R-:W-:Y:S01]  /*76b0*/  F2FP.F16.E4M3.UNPACK_B R61, R52 ;  /* 0x00000034ff3d723e */ /* 0x000fe200020006ff */
[--C-:B------:R-:W-:Y:S02]  /*76c0*/  HADD2.F32 R54, -RZ, R86.reuse.H1_H1 ;  /* 0x30000056ff367230 */ /* 0x100fe40000004100 */
[----:B------:R-:W-:Y:S02]  /*76d0*/  HADD2.F32 R86, -RZ, R86.H0_H0 ;  /* 0x20000056ff567230 */ /* 0x000fe40000004100 */
[-C--:B------:R-:W-:Y:S01]  /*76e0*/  FMUL.FTZ R60, R56, R87.reuse ;  /* 0x00000057383c7220 */ /* 0x080fe20000410000 */
[----:B------:R-:W-:Y:S01]  /*76f0*/  FMUL.FTZ R87, R55, R87 ;  /* 0x0000005737577220 */ /* 0x000fe20000410000 */
[-C--:B------:R-:W-:Y:S01]  /*7700*/  FFMA.FTZ R58, R58, R54.reuse, R59 ;  /* 0x000000363a3a7223 */ /* 0x080fe2000001003b */
[----:B------:R-:W-:Y:S01]  /*7710*/  FFMA.FTZ R57, R57, R54, -R62 ;  /* 0x0000003639397223 */ /* 0x000fe2000001083e */
[----:B------:R-:W-:Y:S01]  /*7720*/  F2FP.F16.E4M3.UNPACK_B R59, R51.H1 ;  /* 0x00000033ff3b723e */ /* 0x000fe200030006ff */
[-C--:B------:R-:W-:Y:S01]  /*7730*/  FFMA.FTZ R54, R55, R86.reuse, -R60 ;  /* 0x0000005637367223 */ /* 0x080fe2000001083c */
[----:B------:R-:W-:Y:S01]  /*7740*/  FFMA.FTZ R55, R56, R86, R87 ;  /* 0x0000005638377223 */ /* 0x000fe20000010057 */
[----:B------:R-:W-:Y:S01]  /*7750*/  F2FP.SATFINITE.E4M3.F32.PACK_AB_MERGE_C R56, R64, R63, RZ ;  /* 0x0000003f4038723e */ /* 0x000fe200048070ff */
[----:B------:R-:W-:Y:S01]  /*7760*/  HADD2.F32 R67, -RZ, R65.H1_H1 ;  /* 0x30000041ff437230 */ /* 0x000fe20000004100 */
[----:B------:R-:W-:Y:S01]  /*7770*/  F2FP.SATFINITE.E4M3.F32.PACK_AB_MERGE_C R57, R58, R57, RZ ;  /* 0x000000393a39723e */ /* 0x000fe200048070ff */
[--C-:B------:R-:W-:Y:S01]  /*7780*/  HADD2.F32 R60, -RZ, R59.reuse.H0_H0 ;  /* 0x2000003bff3c7230 */ /* 0x100fe20000004100 */
[----:B------:R-:W-:Y:S01]  /*7790*/  F2FP.F16.E4M3.UNPACK_B R62, R52.H1 ;  /* 0x00000034ff3e723e */ /* 0x000fe200030006ff */
[----:B------:R-:W-:Y:S01]  /*77a0*/  HADD2.F32 R59, -RZ, R59.H1_H1 ;  /* 0x3000003bff3b7230 */ /* 0x000fe20000004100 */
[----:B------:R-:W-:Y:S01]  /*77b0*/  F2FP.F16.E4M3.UNPACK_B R58, R50.H1 ;  /* 0x00000032ff3a723e */ /* 0x000fe200030006ff */
[----:B------:R-:W-:Y:S01]  /*77c0*/  HADD2.F32 R65, -RZ, R65.H0_H0 ;  /* 0x20000041ff417230 */ /* 0x000fe20000004100 */
[----:B------:R-:W-:Y:S01]  /*77d0*/  F2FP.F16.E4M3.UNPACK_B R64, R53 ;  /* 0x00000035ff40723e */ /* 0x000fe200020006ff */
[----:B------:R-:W-:-:S02]  /*77e0*/  HADD2.F32 R63, -RZ, R62.H1_H1 ;  /* 0x3000003eff3f7230 */ /* 0x000fc40000004100 */
[-C--:B------:R-:W-:Y:S01]  /*77f0*/  FMUL.FTZ R69, R59, R67.reuse ;  /* 0x000000433b457220 */ /* 0x080fe20000410000 */
[----:B------:R-:W-:Y:S02]  /*7800*/  HADD2.F32 R53, -RZ, R58.H1_H1 ;  /* 0x3000003aff357230 */ /* 0x000fe40000004100 */
[C---:B------:R-:W-:Y:S01]  /*7810*/  FMUL.FTZ R68, R60.reuse, R67 ;  /* 0x000000433c447220 */ /* 0x040fe20000410000 */
[----:B------:R-:W-:Y:S02]  /*7820*/  HADD2.F32 R66, -RZ, R64.H1_H1 ;  /* 0x30000040ff427230 */ /* 0x000fe40000004100 */
[----:B------:R-:W-:Y:S01]  /*7830*/  FFMA.FTZ R52, R60, R63, -R69 ;  /* 0x0000003f3c347223 */ /* 0x000fe20000010845 */
[----:B------:R-:W-:Y:S01]  /*7840*/  HADD2.F32 R58, -RZ, R58.H0_H0 ;  /* 0x2000003aff3a7230 */ /* 0x000fe20000004100 */
[----:B------:R-:W-:Y:S01]  /*7850*/  F2FP.F16.E4M3.UNPACK_B R51, R51 ;  /* 0x00000033ff33723e */ /* 0x000fe200020006ff */
[----:B------:R-:W-:Y:S02]  /*7860*/  HADD2.F32 R60, -RZ, R61.H1_H1 ;  /* 0x3000003dff3c7230 */ /* 0x000fe40000004100 */
[----:B------:R-:W-:Y:S01]  /*7870*/  FMUL.FTZ R67, R53, R66 ;  /* 0x0000004235437220 */ /* 0x000fe20000410000 */
[----:B------:R-:W-:Y:S01]  /*7880*/  F2FP.F16.E4M3.UNPACK_B R50, R50 ;  /* 0x00000032ff32723e */ /* 0x000fe200020006ff */
[----:B------:R-:W-:Y:S01]  /*7890*/  FMUL.FTZ R66, R58, R66 ;  /* 0x000000423a427220 */ /* 0x000fe20000410000 */
[----:B------:R-:W-:-:S02]  /*78a0*/  HADD2.F32 R64, -RZ, R64.H0_H0 ;  /* 0x20000040ff407230 */ /* 0x000fc40000004100 */
[-C--:B------:R-:W-:Y:S01]  /*78b0*/  FFMA.FTZ R67, R58, R60.reuse, -R67 ;  /* 0x0000003c3a437223 */ /* 0x080fe20000010843 */
[--C-:B------:R-:W-:Y:S02]  /*78c0*/  HADD2.F32 R58, -RZ, R51.reuse.H1_H1 ;  /* 0x30000033ff3a7230 */ /* 0x100fe40000004100 */
[----:B------:R-:W-:Y:S01]  /*78d0*/  FFMA.FTZ R66, R53, R60, R66 ;  /* 0x0000003c35427223 */ /* 0x000fe20000010042 */
[----:B------:R-:W-:Y:S02]  /*78e0*/  HADD2.F32 R53, -RZ, R51.H0_H0 ;  /* 0x20000033ff357230 */ /* 0x000fe40000004100 */
[----:B------:R-:W-:Y:S01]  /*78f0*/  FFMA.FTZ R63, R59, R63, R68 ;  /* 0x0000003f3b3f7223 */ /* 0x000fe20000010044 */
[--C-:B------:R-:W-:Y:S02]  /*7900*/  HADD2.F32 R51, -RZ, R50.reuse.H0_H0 ;  /* 0x20000032ff337230 */ /* 0x100fe40000004100 */
[----:B------:R-:W-:Y:S01]  /*7910*/  FMUL.FTZ R68, R58, R65 ;  /* 0x000000413a447220 */ /* 0x000fe20000410000 */
[----:B------:R-:W-:-:S02]  /*7920*/  HADD2.F32 R50, -RZ, R50.H1_H1 ;  /* 0x30000032ff327230 */ /* 0x000fc40000004100 */
[----:B------:R-:W-:Y:S01]  /*7930*/  FMUL.FTZ R65, R53, R65 ;  /* 0x0000004135417220 */ /* 0x000fe20000410000 */
[----:B------:R-:W-:Y:S02]  /*7940*/  HADD2.F32 R62, -RZ, R62.H0_H0 ;  /* 0x2000003eff3e7230 */ /* 0x000fe40000004100 */
[-C--:B------:R-:W-:Y:S01]  /*7950*/  FMUL.FTZ R59, R51, R64.reuse ;  /* 0x00000040333b7220 */ /* 0x080fe20000410000 */
[----:B------:R-:W-:Y:S02]  /*7960*/  HADD2.F32 R61, -RZ, R61.H0_H0 ;  /* 0x2000003dff3d7230 */ /* 0x000fe40000004100 */
[----:B------:R-:W-:Y:S01]  /*7970*/  FMUL.FTZ R60, R50, R64 ;  /* 0x00000040323c7220 */ /* 0x000fe20000410000 */
[----:B------:R-:W-:Y:S01]  /*7980*/  F2FP.SATFINITE.E4M3.F32.PACK_AB_MERGE_C R66, R66, R67, RZ ;  /* 0x000000434242723e */ /* 0x000fe200048070ff */
[-C--:B------:R-:W-:Y:S01]  /*7990*/  FFMA.FTZ R68, R53, R62.reuse, -R68 ;  /* 0x0000003e35447223 */ /* 0x080fe20000010844 */
[----:B------:R-:W-:Y:S01]  /*79a0*/  FFMA.FTZ R65, R58, R62, R65 ;  /* 0x0000003e3a417223 */ /* 0x000fe20000010041 */
[-C--:B------:R-:W-:Y:S01]  /*79b0*/  FFMA.FTZ R60, R51, R61.reuse, -R60 ;  /* 0x0000003d333c7223 */ /* 0x080fe2000001083c */
[----:B------:R-:W-:Y:S01]  /*79c0*/  FFMA.FTZ R59, R50, R61, R59 ;  /* 0x0000003d323b7223 */ /* 0x000fe2000001003b */
[----:B------:R-:W-:-:S02]  /*79d0*/  F2FP.SATFINITE.E4M3.F32.PACK_AB_MERGE_C R52, R63, R52, RZ ;  /* 0x000000343f34723e */ /* 0x000fc400048070ff */
[----:B------:R-:W-:Y:S02]  /*79e0*/  F2FP.SATFINITE.E4M3.F32.PACK_AB_MERGE_C R49, R49, R48, R56 ;  /* 0x000000303131723e */ /* 0x000fe40004807038 */
[----:B------:R-:W-:Y:S02]  /*79f0*/  F2FP.SATFINITE.E4M3.F32.PACK_AB_MERGE_C R48, R55, R54, R57 ;  /* 0x000000363730723e */ /* 0x000fe40004807039 */
[----:B------:R-:W-:Y:S02]  /*7a00*/  F2FP.SATFINITE.E4M3.F32.PACK_AB_MERGE_C R50, R59, R60, R66 ;  /* 0x0000003c3b32723e */ /* 0x000fe40004807042 */
[----:B------:R-:W-:-:S07]  /*7a10*/  F2FP.SATFINITE.E4M3.F32.PACK_AB_MERGE_C R51, R65, R68, R52 ;  /* 0x000000444133723e */ /* 0x000fce0004807034 */
.L_x_395:
[----:B------:R-:W-:Y:S05]  /*7a20*/  BSYNC B1 ;  /* 0x0000000000017941 */ /* 0x000fea0003800000 */
.L_x_394:
[----:B------:R-:W-:Y:S02]  /*7a30*/  ULDC.64 UR4, c[0x0][0x2e8] ;  /* 0x0000ba0000047ab9 */ /* 0x000fe40000000a00 */
[----:B------:R-:W-:-:S04]  /*7a40*/  IADD3 R52, P2, P3, R43, UR4, R120 ;  /* 0x000000042b347c10 */ /* 0x000fc8000fb5e078 */
[----:B------:R-:W-:-:S05]  /*7a50*/  IADD3.X R53, R105, UR5, R85, P2, P3 ;  /* 0x0000000569357c10 */ /* 0x000fca00097e6455 */
[----:B--2---:R4:W-:Y:S01]  /*7a60*/  STG.E.128 desc[UR42][R52.64], R48 ;  /* 0x0000003034007986 */ /* 0x0049e2000c101d2a */
[----:B------:R-:W-:Y:S05]  /*7a70*/  BRA `(.L_x_389) ;  /* 0x0000004c00fc7947 */ /* 0x000fea0003800000 */
.L_x_353:
[C---:B------:R-:W-:Y:S01]  /*7a80*/  ISETP.GE.AND P5, PT, R23.reuse, R116, PT ;  /* 0x000000741700720c */ /* 0x040fe20003fa6270 */
[C---:B------:R-:W-:Y:S01]  /*7a90*/  VIADD R52, R23.reuse, 0x60 ;  /* 0x0000006017347836 */ /* 0x040fe20000000000 */
[----:B------:R-:W-:Y:S01]  /*7aa0*/  P2R R60, PR, RZ, 0x1 ;  /* 0x00000001ff3c7803 */ /* 0x000fe20000000000 */
[----:B------:R-:W-:Y:S01]  /*7ab0*/  VIADD R61, R23, 0x20 ;  /* 0x00000020173d7836 */ /* 0x000fe20000000000 */
[----:B------:R-:W-:-:S13]  /*7ac0*/  ISETP.GE.OR P5, PT, R16, R84, P5 ;  /* 0x000000541000720c */ /* 0x000fda0002fa6670 */
[----:B------:R-:W1:Y:S08]  /*7ad0*/  @!P5 LDC.64 R56, c[0x0][0x3e8] ;  /* 0x0000fa00ff38db82 */ /* 0x000e700000000a00 */
[----:B0-----:R-:W0:Y:S01]  /*7ae0*/  @!P5 LDC.64 R58, c[0x0][0x400] ;  /* 0x00010000ff3adb82 */ /* 0x001e220000000a00 */
[----:B-1----:R-:W-:-:S04]  /*7af0*/  @!P5 IADD3 R56, P2, P3, R96, R56, R48 ;  /* 0x000000386038d210 */ /* 0x002fc80007b5e030 */
[----:B------:R-:W-:Y:S02]  /*7b00*/  @!P5 IADD3.X R57, R39, R57, R87, P2, P3 ;  /* 0x000000392739d210 */ /* 0x000fe400017e6457 */
[----:B------:R-:W-:-:S04]  /*7b10*/  ISETP.GE.AND P2, PT, R52, R116, PT ;  /* 0x000000743400720c */ /* 0x000fc80003f46270 */
[----:B------:R-:W-:-:S13]  /*7b20*/  ISETP.GE.OR P2, PT, R16, R84, P2 ;  /* 0x000000541000720c */ /* 0x000fda0001746670 */
[----:B------:R-:W1:Y:S01]  /*7b30*/  @!P2 LDC.64 R52, c[0x0][0x3f8] ;  /* 0x0000fe00ff34ab82 */ /* 0x000e620000000a00 */
[----:B------:R-:W-:Y:S02]  /*7b40*/  @!P2 IMAD.MOV.U32 R49, RZ, RZ, R87 ;  /* 0x000000ffff31a224 */ /* 0x000fe400078e0057 */
[----:B------:R-:W-:-:S05]  /*7b50*/  @!P2 IMAD.MOV.U32 R51, RZ, RZ, R86 ;  /* 0x000000ffff33a224 */ /* 0x000fca00078e0056 */
[----:B------:R-:W2:Y:S08]  /*7b60*/  @!P2 LDC.64 R80, c[0x0][0x3e8] ;  /* 0x0000fa00ff50ab82 */ /* 0x000eb00000000a00 */
[----:B------:R-:W3:Y:S01]  /*7b70*/  @!P2 LDC.64 R82, c[0x0][0x400] ;  /* 0x00010000ff52ab82 */ /* 0x000ee20000000a00 */
[----:B-1----:R-:W-:-:S04]  /*7b80*/  @!P2 IMAD.WIDE.U32 R54, R52, 0x60, R48 ;  /* 0x000000603436a825 */ /* 0x002fc800078e0030 */
[----:B------:R-:W-:Y:S01]  /*7b90*/  @!P2 IMAD R53, R53, 0x60, RZ ;  /* 0x000000603535a824 */ /* 0x000fe200078e02ff */
[----:B--2---:R-:W-:-:S04]  /*7ba0*/  @!P2 IADD3 R80, P3, P4, R96, R80, R54 ;  /* 0x000000506050a210 */ /* 0x004fc80007c7e036 */
[----:B------:R-:W-:-:S04]  /*7bb0*/  @!P2 IADD3 R52, R55, R53, RZ ;  /* 0x000000353734a210 */ /* 0x000fc80007ffe0ff */
[----:B------:R-:W-:Y:S02]  /*7bc0*/  @!P2 IADD3.X R81, R39, R81, R52, P3, P4 ;  /* 0x000000512751a210 */ /* 0x000fe40001fe8434 */
[----:B------:R-:W1:Y:S02]  /*7bd0*/  @!P2 LDC.64 R52, c[0x0][0x408] ;  /* 0x00010200ff34ab82 */ /* 0x000e640000000a00 */
[----:B-1----:R-:W-:-:S04]  /*7be0*/  @!P2 IMAD.WIDE.U32 R54, R52, 0x60, R50 ;  /* 0x000000603436a825 */ /* 0x002fc800078e0032 */
[----:B------:R-:W-:Y:S01]  /*7bf0*/  @!P2 IMAD R53, R53, 0x60, RZ ;  /* 0x000000603535a824 */ /* 0x000fe200078e02ff */
[----:B---3--:R-:W-:-:S03]  /*7c00*/  @!P2 IADD3 R82, P3, P4, R92, R82, R54 ;  /* 0x000000525c52a210 */ /* 0x008fc60007c7e036 */
[----:B------:R-:W-:-:S05]  /*7c10*/  @!P2 IMAD.IADD R52, R55, 0x1, R53 ;  /* 0x000000013734a824 */ /* 0x000fca00078e0235 */
[----:B------:R-:W-:Y:S02]  /*7c20*/  @!P2 IADD3.X R83, R107, R83, R52, P3, P4 ;  /* 0x000000536b53a210 */ /* 0x000fe40001fe8434 */
[----:B0-----:R-:W-:-:S04]  /*7c30*/  @!P5 IADD3 R58, P3, P4, R92, R58, R50 ;  /* 0x0000003a5c3ad210 */ /* 0x001fc80007c7e032 */
[----:B------:R-:W-:Y:S02]  /*7c40*/  @!P5 IADD3.X R59, R107, R59, R86, P3, P4 ;  /* 0x0000003b6b3bd210 */ /* 0x000fe40001fe8456 */
[----:B------:R-:W-:Y:S01]  /*7c50*/  ISETP.GE.AND P4, PT, R61, R116, PT ;  /* 0x000000743d00720c */ /* 0x000fe20003f86270 */
[----:B------:R-:W-:-:S03]  /*7c60*/  VIADD R61, R23, 0x40 ;  /* 0x00000040173d7836 */ /* 0x000fc60000000000 */
[----:B------:R-:W-:-:S13]  /*7c70*/  ISETP.GE.OR P4, PT, R16, R84, P4 ;  /* 0x000000541000720c */ /* 0x000fda0002786670 */
[----:B------:R-:W-:Y:S01]  /*7c80*/  @!P4 IADD3 R55, P3, P6, R96, R48, R14 ;  /* 0x000000306037c210 */ /* 0x000fe20007e7e00e */
[----:B------:R-:W0:Y:S03]  /*7c90*/  @!P4 LDC.64 R64, c[0x0][0x3e8] ;  /* 0x0000fa00ff40cb82 */ /* 0x000e260000000a00 */
[----:B------:R-:W-:Y:S02]  /*7ca0*/  @!P4 IADD3.X R54, R39, R87, R21, P3, P6 ;  /* 0x000000572736c210 */ /* 0x000fe40001fec415 */
[----:B------:R-:W-:-:S03]  /*7cb0*/  ISETP.GE.AND P3, PT, R61, R116, PT ;  /* 0x000000743d00720c */ /* 0x000fc60003f66270 */
[----:B------:R-:W1:Y:S01]  /*7cc0*/  @!P4 LDC.64 R66, c[0x0][0x400] ;  /* 0x00010000ff42cb82 */ /* 0x000e620000000a00 */
[----:B------:R-:W-:-:S13]  /*7cd0*/  ISETP.GE.OR P3, PT, R16, R84, P3 ;  /* 0x000000541000720c */ /* 0x000fda0001f66670 */
[----:B------:R-:W-:Y:S01]  /*7ce0*/  @!P3 IADD3 R49, P0, P6, R96, R13, R48 ;  /* 0x0000000d6031b210 */ /* 0x000fe20007e1e030 */
[----:B------:R-:W2:Y:S03]  /*7cf0*/  @!P3 LDC.64 R72, c[0x0][0x3e8] ;  /* 0x0000fa00ff48bb82 */ /* 0x000ea60000000a00 */
[----:B------:R-:W-:Y:S02]  /*7d00*/  @!P3 IADD3.X R48, R39, R20, R87, P0, P6 ;  /* 0x000000142730b210 */ /* 0x000fe400007ec457 */
[----:B------:R-:W-:-:S03]  /*7d10*/  @!P4 IADD3 R53, P0, P6, R92, R50, R8 ;  /* 0x000000325c35c210 */ /* 0x000fc60007e1e008 */
[----:B------:R-:W3:Y:S01]  /*7d20*/  @!P3 LDC.64 R74, c[0x0][0x400] ;  /* 0x00010000ff4abb82 */ /* 0x000ee20000000a00 */
[----:B------:R-:W-:Y:S02]  /*7d30*/  @!P4 IADD3.X R52, R107, R86, R11, P0, P6 ;  /* 0x000000566b34c210 */ /* 0x000fe400007ec40b */
[----:B------:R-:W-:-:S04]  /*7d40*/  @!P3 IADD3 R51, P0, P6, R92, R7, R50 ;  /* 0x000000075c33b210 */ /* 0x000fc80007e1e032 */
[----:B------:R-:W-:Y:S02]  /*7d50*/  @!P3 IADD3.X R86, R107, R10, R86, P0, P6 ;  /* 0x0000000a6b56b210 */ /* 0x000fe400007ec456 */
[----:B0-----:R-:W-:Y:S02]  /*7d60*/  @!P4 IADD3 R64, P6, R55, R64, RZ ;  /* 0x000000403740c210 */ /* 0x001fe40007fde0ff */
[----:B------:R-:W-:Y:S02]  /*7d70*/  CS2R R62, SRZ ;  /* 0x00000000003e7805 */ /* 0x000fe4000001ff00 */
[----:B------:R-:W-:Y:S01]  /*7d80*/  ISETP.NE.AND P0, PT, R60, RZ, PT ;  /* 0x000000ff3c00720c */ /* 0x000fe20003f05270 */
[----:B------:R-:W-:Y:S01]  /*7d90*/  @!P4 IMAD.X R65, R54, 0x1, R65, P6 ;  /* 0x000000013641c824 */ /* 0x000fe200030e0641 */
[----:B-1----:R-:W-:Y:S02]  /*7da0*/  @!P4 IADD3 R66, P6, R53, R66, RZ ;  /* 0x000000423542c210 */ /* 0x002fe40007fde0ff */
[----:B------:R-:W-:-:S02]  /*7db0*/  CS2R R54, SRZ ;  /* 0x0000000000367805 */ /* 0x000fc4000001ff00 */
[----:B------:R-:W-:Y:S02]  /*7dc0*/  @!P4 IADD3.X R67, R52, R67, RZ, P6, !PT ;  /* 0x000000433443c210 */ /* 0x000fe400037fe4ff */
[----:B------:R-:W-:Y:S02]  /*7dd0*/  CS2R R52, SRZ ;  /* 0x0000000000347805 */ /* 0x000fe4000001ff00 */
[----:B--2---:R-:W-:-:S05]  /*7de0*/  @!P3 IADD3 R72, P6, R49, R72, RZ ;  /* 0x000000483148b210 */ /* 0x004fca0007fde0ff */
[----:B------:R-:W-:Y:S01]  /*7df0*/  @!P3 IMAD.X R73, R48, 0x1, R73, P6 ;  /* 0x000000013049b824 */ /* 0x000fe200030e0649 */
[----:B---3--:R-:W-:Y:S02]  /*7e00*/  @!P3 IADD3 R74, P6, R51, R74, RZ ;  /* 0x0000004a334ab210 */ /* 0x008fe40007fde0ff */
[----:B------:R-:W-:Y:S02]  /*7e10*/  CS2R R50, SRZ ;  /* 0x0000000000327805 */ /* 0x000fe4000001ff00 */
[----:B------:R-:W-:Y:S01]  /*7e20*/  CS2R R48, SRZ ;  /* 0x0000000000307805 */ /* 0x000fe2000001ff00 */
[----:B------:R0:W2:Y:S01]  /*7e30*/  @!P5 LDG.E.128 R52, desc[UR42][R58.64] ;  /* 0x0000002a3a34d981 */ /* 0x0000a2000c1e1d00 */
[----:B------:R-:W-:Y:S02]  /*7e40*/  CS2R R60, SRZ ;  /* 0x00000000003c7805 */ /* 0x000fe4000001ff00 */
[----:B------:R-:W-:Y:S02]  /*7e50*/  CS2R R70, SRZ ;  /* 0x0000000000467805 */ /* 0x000fe4000001ff00 */
[----:B------:R-:W-:Y:S01]  /*7e60*/  CS2R R68, SRZ ;  /* 0x0000000000447805 */ /* 0x000fe2000001ff00 */
[----:B------:R-:W-:Y:S01]  /*7e70*/  @!P3 IMAD.X R75, R86, 0x1, R75, P6 ;  /* 0x00000001564bb824 */ /* 0x000fe200030e064b */
[----:B------:R1:W3:Y:S04]  /*7e80*/  @!P5 LDG.E.128 R48, desc[UR42][R56.64] ;  /* 0x0000002a3830d981 */ /* 0x0002e8000c1e1d00 */
[----:B------:R4:W5:Y:S01]  /*7e90*/  @!P4 LDG.E.128 R60, desc[UR42][R66.64] ;  /* 0x0000002a423cc981 */ /* 0x000962000c1e1d00 */
[----:B0-----:R-:W-:-:S02]  /*7ea0*/  CS2R R58, SRZ ;  /* 0x00000000003a7805 */ /* 0x001fc4000001ff00 */
[----:B------:R-:W-:Y:S02]  /*7eb0*/  CS2R R78, SRZ ;  /* 0x00000000004e7805 */ /* 0x000fe4000001ff00 */
[----:B------:R-:W-:Y:S01]  /*7ec0*/  CS2R R76, SRZ ;  /* 0x00000000004c7805 */ /* 0x000fe2000001ff00 */
[----:B------:R0:W5:Y:S01]  /*7ed0*/  @!P3 LDG.E.128 R68, desc[UR42][R74.64] ;  /* 0x0000002a4a44b981 */ /* 0x000162000c1e1d00 */
[----:B-1----:R-:W-:-:S04]  /*7ee0*/  CS2R R56, SRZ ;  /* 0x0000000000387805 */ /* 0x002fc8000001ff00 */
[----:B------:R-:W5:Y:S01]  /*7ef0*/  @!P2 LDG.E.128 R76, desc[UR42][R82.64] ;  /* 0x0000002a524ca981 */ /* 0x000f62000c1e1d00 */
[----:B----4-:R-:W-:-:S03]  /*7f00*/  CS2R R66, SRZ ;  /* 0x0000000000427805 */ /* 0x010fc6000001ff00 */
[----:B------:R1:W4:Y:S01]  /*7f10*/  @!P4 LDG.E.128 R56, desc[UR42][R64.64] ;  /* 0x0000002a4038c981 */ /* 0x000322000c1e1d00 */
[----:B0-----:R-:W-:Y:S02]  /*7f20*/  CS2R R74, SRZ ;  /* 0x00000000004a7805 */ /* 0x001fe4000001ff00 */
[----:B-1----:R-:W-:-:S06]  /*7f30*/  CS2R R64, SRZ ;  /* 0x0000000000407805 */ /* 0x002fcc000001ff00 */
[----:B------:R0:W4:Y:S02]  /*7f40*/  @!P3 LDG.E.128 R64, desc[UR42][R72.64] ;  /* 0x0000002a4840b981 */ /* 0x000124000c1e1d00 */
[----:B0-----:R-:W-:-:S06]  /*7f50*/  CS2R R72, SRZ ;  /* 0x0000000000487805 */ /* 0x001fcc000001ff00 */
[----:B------:R-:W4:Y:S01]  /*7f60*/  @!P2 LDG.E.128 R72, desc[UR42][R80.64] ;  /* 0x0000002a5048a981 */ /* 0x000f22000c1e1d00 */
[----:B------:R-:W-:-:S06]  /*7f70*/  UISETP.NE.AND UP0, UPT, UR46, 0x3, UPT ;  /* 0x000000032e00788c */ /* 0x000fcc000bf05270 */
[----:B------:R-:W-:Y:S02]  /*7f80*/  PLOP3.LUT P5, PT, PT, PT, UP0, 0x80, 0x0 ;  /* 0x000000000000781c */ /* 0x000fe40003faf008 */
[----:B------:R-:W-:Y:S01]  /*7f90*/  ISETP.GE.AND P2, PT, R16, R84, PT ;  /* 0x000000541000720c */ /* 0x000fe20003f46270 */
[----:B--2---:R-:W-:Y:S01]  /*7fa0*/  IMAD.MOV.U32 R146, RZ, RZ, R54 ;  /* 0x000000ffff927224 */ /* 0x004fe200078e0036 */
[----:B------:R-:W-:Y:S01]  /*7fb0*/  MOV R145, R52 ;  /* 0x0000003400917202 */ /* 0x000fe20000000f00 */
[----:B---3--:R-:W-:Y:S02]  /*7fc0*/  IMAD.MOV.U32 R147, RZ, RZ, R50 ;  /* 0x000000ffff937224 */ /* 0x008fe400078e0032 */
[----:B------:R-:W-:Y:S02]  /*7fd0*/  IMAD.MOV.U32 R144, RZ, RZ, R48 ;  /* 0x000000ffff907224 */ /* 0x000fe400078e0030 */
[----:B-----5:R-:W-:Y:S02]  /*7fe0*/  IMAD.MOV.U32 R142, RZ, RZ, R62 ;  /* 0x000000ffff8e7224 */ /* 0x020fe400078e003e */
[----:B------:R-:W-:-:S02]  /*7ff0*/  IMAD.MOV.U32 R143, RZ, RZ, R60 ;  /* 0x000000ffff8f7224 */ /* 0x000fc400078e003c */
[----:B------:R-:W-:Y:S02]  /*8000*/  IMAD.MOV.U32 R138, RZ, RZ, R70 ;  /* 0x000000ffff8a7224 */ /* 0x000fe400078e0046 */
[----:B------:R-:W-:Y:S02]  /*8010*/  IMAD.MOV.U32 R139, RZ, RZ, R68 ;  /* 0x000000ffff8b7224 */ /* 0x000fe400078e0044 */
[----:B------:R-:W-:Y:S01]  /*8020*/  IMAD.MOV.U32 R132, RZ, RZ, R78 ;  /* 0x000000ffff847224 */ /* 0x000fe200078e004e */
[----:B------:R-:W-:Y:S01]  /*8030*/  MOV R133, R76 ;  /* 0x0000004c00857202 */ /* 0x000fe20000000f00 */
[----:B----4-:R-:W-:Y:S02]  /*8040*/  IMAD.MOV.U32 R140, RZ, RZ, R58 ;  /* 0x000000ffff8c7224 */ /* 0x010fe400078e003a */
[----:B------:R-:W-:Y:S02]  /*8050*/  IMAD.MOV.U32 R141, RZ, RZ, R56 ;  /* 0x000000ffff8d7224 */ /* 0x000fe400078e0038 */
[----:B------:R-:W-:Y:S01]  /*8060*/  IMAD.MOV.U32 R136, RZ, RZ, R66 ;  /* 0x000000ffff887224 */ /* 0x000fe200078e0042 */
[----:B------:R-:W-:Y:S01]  /*8070*/  MOV R137, R64 ;  /* 0x0000004000897202 */ /* 0x000fe20000000f00 */
[----:B------:R-:W-:-:S02]  /*8080*/  IMAD.MOV.U32 R130, RZ, RZ, R74 ;  /* 0x000000ffff827224 */ /* 0x000fc400078e004a */
[----:B------:R-:W-:Y:S01]  /*8090*/  IMAD.MOV.U32 R131, RZ, RZ, R72 ;  /* 0x000000ffff837224 */ /* 0x000fe200078e0048 */
[----:B------:R-:W-:Y:S06]  /*80a0*/  @!P5 BRA `(.L_x_396) ;  /* 0x000000000004d947 */ /* 0x000fec0003800000 */
[----:B------:R-:W-:Y:S01]  /*80b0*/  BPT.TRAP 0x1 ;  /* 0x000000040000795c */ /* 0x000fe20000300000 */
.L_x_396:
[----:B------:R-:W-:Y:S01]  /*80c0*/  IMAD R112, R232, 0x8, R22 ;  /* 0x00000008e8707824 */ /* 0x000fe200078e0216 */
[----:B------:R-:W-:Y:S01]  /*80d0*/  SHF.L.U32 R126, R234, 0x1f, RZ ;  /* 0x0000001fea7e7819 */ /* 0x000fe200000006ff */
[----:B------:R-:W0:Y:S01]  /*80e0*/  LDC R134, c[0x0][0x2f4] ;  /* 0x0000bd00ff867b82 */ /* 0x000e220000000800 */
[----:B------:R-:W-:Y:S01]  /*80f0*/  BSSY B1, `(.L_x_397) ;  /* 0x0000004000017945 */ /* 0x000fe20003800000 */
[----:B------:R-:W-:Y:S01]  /*8100*/  IMAD.MOV.U32 R121, RZ, RZ, R85 ;  /* 0x000000ffff797224 */ /* 0x000fe200078e0055 */
[----:B------:R-:W1:Y:S02]  /*8110*/  SYNCS.PHASECHK.TRANS64.TRYWAIT P3, [R112+URZ+0x38890], R126 ;  /* 0x0388907e700075a7 */ /* 0x000e64000806017f */
[----:B-1----:R-:W-:Y:S05]  /*8120*/  @!P3 BRA `(.L_x_398) ;  /* 0x0000022c0014b947 */ /* 0x002fea0003800000 */
.L_x_672:
[----:B------:R-:W-:Y:S05]  /*8130*/  BSYNC B1 ;  /* 0x0000000000017941 */ /* 0x000fea0003800000 */
.L_x_397:
[----:B------:R-:W2:Y:S01]  /*8140*/  LDC.64 R122, c[0x0][0x300] ;  /* 0x0000c000ff7a7b82 */ /* 0x000ea20000000a00 */
[----:B------:R-:W-:Y:S01]  /*8150*/  ISETP.GE.OR P3, PT, R23, R116, P0 ;  /* 0x000000741700720c */ /* 0x000fe20000766670 */
[----:B------:R-:W-:Y:S01]  /*8160*/  BSSY B1, `(.L_x_399) ;  /* 0x000010f000017945 */ /* 0x000fe20003800000 */
[----:B0-----:R-:W-:-:S11]  /*8170*/  IMAD.IADD R135, R134, 0x1, -R35 ;  /* 0x0000000186877824 */ /* 0x001fd600078e0a23 */
[----:B------:R-:W-:Y:S05]  /*8180*/  @P3 BRA `(.L_x_400) ;  /* 0x0000001000303947 */ /* 0x000fea0003800000 */
[----:B------:R-:W3:Y:S04]  /*8190*/  LDL R80, [R1+0x10] ;  /* 0x0000100001507983 */ /* 0x000ee80000100800 */
[----:B------:R-:W4:Y:S01]  /*81a0*/  LDL R82, [R1+0x60] ;  /* 0x0000600001527983 */ /* 0x000f220000100800 */
[C---:B------:R-:W-:Y:S01]  /*81b0*/  IMAD.SHL.U32 R83, R23.reuse, 0x80, RZ ;  /* 0x0000008017537824 */ /* 0x040fe200078e00ff */
[----:B------:R-:W-:Y:S01]  /*81c0*/  BSSY B2, `(.L_x_401) ;  /* 0x00000f6000027945 */ /* 0x000fe20003800000 */
[----:B------:R-:W-:-:S03]  /*81d0*/  IMAD.SHL.U32 R84, R23, 0x80, RZ ;  /* 0x0000008017547824 */ /* 0x000fc600078e00ff */
[----:B------:R-:W-:Y:S02]  /*81e0*/  LOP3.LUT R83, R83, 0x380, RZ, 0xc0, !PT ;  /* 0x0000038053537812 */ /* 0x000fe400078ec0ff */
[----:B------:R-:W-:Y:S02]  /*81f0*/  LOP3.LUT R84, R84, 0x380, RZ, 0xc0, !PT ;  /* 0x0000038054547812 */ /* 0x000fe400078ec0ff */
[----:B------:R-:W-:Y:S02]  /*8200*/  SHF.R.U32.HI R83, RZ, 0x3, R83 ;  /* 0x00000003ff537819 */ /* 0x000fe40000011653 */
[----:B---3--:R-:W-:-:S04]  /*8210*/  LOP3.LUT P4, RZ, R80, 0x2, RZ, 0xc0, !PT ;  /* 0x0000000250ff7812 */ /* 0x008fc8000788c0ff */
[----:B------:R-:W-:-:S04]  /*8220*/  SEL R80, R35, R135, !P4 ;  /* 0x0000008723507207 */ /* 0x000fc80006000000 */
[----:B------:R-:W-:-:S04]  /*8230*/  SHF.R.S32.HI R81, RZ, 0x1f, R80 ;  /* 0x0000001fff517819 */ /* 0x000fc80000011450 */
[----:B------:R-:W-:-:S04]  /*8240*/  LEA.HI R81, R81, R80, RZ, 0x5 ;  /* 0x0000005051517211 */ /* 0x000fc800078f28ff */
[----:B------:R-:W-:-:S04]  /*8250*/  LEA.HI.SX32 R148, R81, R108, 0x1b ;  /* 0x0000006c51947211 */ /* 0x000fc800078fdaff */
[----:B------:R-:W-:-:S04]  /*8260*/  SHF.R.S32.HI R80, RZ, 0x1f, R148 ;  /* 0x0000001fff507819 */ /* 0x000fc80000011494 */
[----:B------:R-:W-:Y:S02]  /*8270*/  LEA.HI R80, R80, R148, RZ, 0x3 ;  /* 0x0000009450507211 */ /* 0x000fe400078f18ff */
[----:B------:R-:W-:-:S03]  /*8280*/  SHF.L.U32 R148, R148, 0x4, RZ ;  /* 0x0000000494947819 */ /* 0x000fc600000006ff */
[----:B------:R-:W-:Y:S01]  /*8290*/  IMAD.SHL.U32 R80, R80, 0x800, RZ ;  /* 0x0000080050507824 */ /* 0x000fe200078e00ff */
[----:B------:R-:W-:-:S04]  /*82a0*/  LOP3.LUT R81, R84, 0x70, R148, 0xf8, !PT ;  /* 0x0000007054517812 */ /* 0x000fc800078ef894 */
[----:B------:R-:W-:Y:S02]  /*82b0*/  LOP3.LUT R81, R81, R83, RZ, 0x3c, !PT ;  /* 0x0000005351517212 */ /* 0x000fe400078e3cff */
[----:B------:R-:W-:-:S04]  /*82c0*/  LOP3.LUT R80, R80, 0xffffc000, RZ, 0xc0, !PT ;  /* 0xffffc00050507812 */ /* 0x000fc800078ec0ff */
[----:B----4-:R-:W-:-:S05]  /*82d0*/  IADD3 R80, R81, R80, R82 ;  /* 0x0000005051507210 */ /* 0x010fca0007ffe052 */
[C---:B------:R-:W-:Y:S02]  /*82e0*/  IMAD R84, R232.reuse, 0x8000, R80 ;  /* 0x00008000e8547824 */ /* 0x040fe400078e0250 */
[----:B------:R-:W-:Y:S02]  /*82f0*/  IMAD R80, R232, 0x8000, R31 ;  /* 0x00008000e8507824 */ /* 0x000fe400078e021f */
[C---:B------:R-:W-:Y:S02]  /*8300*/  IMAD.IADD R84, R22.reuse, 0x1, R84 ;  /* 0x0000000116547824 */ /* 0x040fe400078e0254 */
[----:B------:R-:W-:-:S04]  /*8310*/  IMAD.IADD R80, R22, 0x1, R80 ;  /* 0x0000000116507824 */ /* 0x000fc800078e0250 */
[----:B------:R-:W0:Y:S04]  /*8320*/  LDS.128 R84, [R84+0x28400] ;  /* 0x0284000054547984 */ /* 0x000e280000000c00 */
[----:B------:R-:W3:Y:S01]  /*8330*/  LDS.128 R80, [R80+0x28400] ;  /* 0x0284000050507984 */ /* 0x000ee20000000c00 */
[----:B------:R-:W-:Y:S05]  /*8340*/  @P2 BRA `(.L_x_402) ;  /* 0x0000000c00742947 */ /* 0x000fea0003800000 */
[----:B------:R-:W-:Y:S02]  /*8350*/  SHF.R.U32.HI R153, RZ, 0x8, R53 ;  /* 0x00000008ff997819 */ /* 0x000fe40000011635 */
[--C-:B------:R-:W-:Y:S02]  /*8360*/  SHF.R.U32.HI R151, RZ, 0x18, R49.reuse ;  /* 0x00000018ff977819 */ /* 0x100fe40000011631 */
[----:B------:R-:W-:Y:S01]  /*8370*/  LOP3.LUT R50, R49, 0xff, RZ, 0xc0, !PT ;  /* 0x000000ff31327812 */ /* 0x000fe200078ec0ff */
[----:B------:R-:W-:Y:S01]  /*8380*/  IMAD.SHL.U32 R153, R153, 0x100, RZ ;  /* 0x0000010099997824 */ /* 0x000fe200078e00ff */
[----:B------:R-:W-:Y:S02]  /*8390*/  SHF.R.U32.HI R52, RZ, 0x8, R49 ;  /* 0x00000008ff347819 */ /* 0x000fe40000011631 */
[----:B------:R-:W-:Y:S02]  /*83a0*/  SHF.R.U32.HI R149, RZ, 0x8, R51 ;  /* 0x00000008ff957819 */ /* 0x000fe40000011633 */
[----:B------:R-:W-:-:S02]  /*83b0*/  SHF.R.U32.HI R154, RZ, 0x18, R53 ;  /* 0x00000018ff9a7819 */ /* 0x000fc40000011635 */
[----:B------:R-:W-:Y:S01]  /*83c0*/  LOP3.LUT R155, R53, 0xff, RZ, 0xc0, !PT ;  /* 0x000000ff359b7812 */ /* 0x000fe200078ec0ff */
[----:B------:R-:W-:Y:S01]  /*83d0*/  IMAD.SHL.U32 R149, R149, 0x100, RZ ;  /* 0x0000010095957824 */ /* 0x000fe200078e00ff */
[----:B------:R-:W-:Y:S02]  /*83e0*/  SHF.R.U32.HI R48, RZ, 0x10, R49 ;  /* 0x00000010ff307819 */ /* 0x000fe40000011631 */
[----:B------:R-:W-:Y:S02]  /*83f0*/  SHF.R.U32.HI R150, RZ, 0x18, R51 ;  /* 0x00000018ff967819 */ /* 0x000fe40000011633 */
[----:B------:R-:W-:Y:S01]  /*8400*/  LOP3.LUT R54, R51, 0xff, RZ, 0xc0, !PT ;  /* 0x000000ff33367812 */ /* 0x000fe200078ec0ff */
[----:B------:R-:W-:Y:S01]  /*8410*/  IMAD.U32 R48, R48, 0x10000, RZ ;  /* 0x0001000030307824 */ /* 0x000fe200078e00ff */
[----:B------:R-:W-:Y:S02]  /*8420*/  SHF.R.U32.HI R53, RZ, 0x10, R53 ;  /* 0x00000010ff357819 */ /* 0x000fe40000011635 */
[----:B------:R-:W-:-:S02]  /*8430*/  PRMT R151, R151, 0x654, R50 ;  /* 0x0000065497977816 */ /* 0x000fc40000000032 */
[----:B------:R-:W-:Y:S01]  /*8440*/  SHF.L.U32 R52, R52, 0x8, RZ ;  /* 0x0000000834347819 */ /* 0x000fe200000006ff */
[----:B------:R-:W-:Y:S01]  /*8450*/  IMAD.U32 R53, R53, 0x10000, RZ ;  /* 0x0001000035357824 */ /* 0x000fe200078e00ff */
[----:B------:R-:W-:Y:S02]  /*8460*/  SHF.R.U32.HI R49, RZ, 0x10, R51 ;  /* 0x00000010ff317819 */ /* 0x000fe40000011633 */
[----:B------:R-:W-:Y:S02]  /*8470*/  PRMT R154, R154, 0x654, R155 ;  /* 0x000006549a9a7816 */ /* 0x000fe4000000009b */
[--C-:B------:R-:W-:Y:S02]  /*8480*/  SHF.R.U32.HI R156, RZ, 0x18, R55.reuse ;  /* 0x00000018ff9c7819 */ /* 0x100fe40000011637 */
[----:B------:R-:W-:Y:S02]  /*8490*/  LOP3.LUT R157, R55, 0xff, RZ, 0xc0, !PT ;  /* 0x000000ff379d7812 */ /* 0x000fe400078ec0ff */
[----:B------:R-:W-:-:S02]  /*84a0*/  SHF.R.U32.HI R50, RZ, 0x8, R55 ;  /* 0x00000008ff327819 */ /* 0x000fc40000011637 */
[----:B------:R-:W-:Y:S02]  /*84b0*/  SHF.R.U32.HI R51, RZ, 0x10, R55 ;  /* 0x00000010ff337819 */ /* 0x000fe40000011637 */
[----:B------:R-:W-:Y:S01]  /*84c0*/  PRMT R55, R150, 0x654, R54 ;  /* 0x0000065496377816 */ /* 0x000fe20000000036 */
[----:B------:R-:W-:Y:S01]  /*84d0*/  IMAD.SHL.U32 R50, R50, 0x100, RZ ;  /* 0x0000010032327824 */ /* 0x000fe200078e00ff */
[----:B------:R-:W-:Y:S01]  /*84e0*/  LOP3.LUT R52, R151, 0xff00, R52, 0xf8, !PT ;  /* 0x0000ff0097347812 */ /* 0x000fe200078ef834 */
[----:B------:R-:W-:Y:S01]  /*84f0*/  IMAD.U32 R51, R51, 0x10000, RZ ;  /* 0x0001000033337824 */ /* 0x000fe200078e00ff */
[----:B------:R-:W-:Y:S02]  /*8500*/  LOP3.LUT R153, R154, 0xff00, R153, 0xf8, !PT ;  /* 0x0000ff009a997812 */ /* 0x000fe400078ef899 */
[----:B------:R-:W-:Y:S02]  /*8510*/  LOP3.LUT R55, R55, 0xff00, R149, 0xf8, !PT ;  /* 0x0000ff0037377812 */ /* 0x000fe400078ef895 */
[----:B------:R-:W-:-:S02]  /*8520*/  LOP3.LUT R149, R52, 0xff0000, R48, 0xf8, !PT ;  /* 0x00ff000034957812 */ /* 0x000fc400078ef830 */
[----:B------:R-:W-:Y:S02]  /*8530*/  LOP3.LUT R48, R153, 0xff0000, R53, 0xf8, !PT ;  /* 0x00ff000099307812 */ /* 0x000fe400078ef835 */
[----:B0-----:R-:W-:Y:S02]  /*8540*/  F2FP.F16.E4M3.UNPACK_B R150, R85 ;  /* 0x00000055ff96723e */ /* 0x001fe400020006ff */
[----:B------:R-:W-:Y:S02]  /*8550*/  F2FP.F16.E4M3.UNPACK_B R153, R48 ;  /* 0x00000030ff99723e */ /* 0x000fe400020006ff */
[----:B---3--:R-:W-:Y:S01]  /*8560*/  F2FP.F16.E4M3.UNPACK_B R52, R81 ;  /* 0x00000051ff34723e */ /* 0x008fe200020006ff */
[----:B------:R-:W-:Y:S01]  /*8570*/  HADD2.F32 R53, -RZ, R150.H0_H0 ;  /* 0x20000096ff357230 */ /* 0x000fe20000004100 */
[----:B------:R-:W-:Y:S01]  /*8580*/  PRMT R54, R156, 0x654, R157 ;  /* 0x000006549c367816 */ /* 0x000fe2000000009d */
[--C-:B------:R-:W-:Y:S01]  /*8590*/  HADD2.F32 R156, -RZ, R153.reuse.H0_H0 ;  /* 0x20000099ff9c7230 */ /* 0x100fe20000004100 */
[----:B------:R-:W-:Y:S01]  /*85a0*/  F2FP.F16.E4M3.UNPACK_B R154, R149 ;  /* 0x00000095ff9a723e */ /* 0x000fe200020006ff */
[----:B------:R-:W-:Y:S01]  /*85b0*/  HADD2.F32 R151, -RZ, R52.H0_H0 ;  /* 0x20000034ff977230 */ /* 0x000fe20000004100 */
[----:B------:R-:W-:Y:S01]  /*85c0*/  F2FP.F16.E4M3.UNPACK_B R85, R85.H1 ;  /* 0x00000055ff55723e */ /* 0x000fe200030006ff */
[----:B------:R-:W-:-:S02]  /*85d0*/  HADD2.F32 R153, -RZ, R153.H1_H1 ;  /* 0x30000099ff997230 */ /* 0x000fc40000004100 */
[-C--:B------:R-:W-:Y:S01]  /*85e0*/  FMUL.FTZ R157, R53, R156.reuse ;  /* 0x0000009c359d7220 */ /* 0x080fe20000410000 */
[----:B------:R-:W-:Y:S02]  /*85f0*/  HADD2.F32 R155, -RZ, R154.H0_H0 ;  /* 0x2000009aff9b7230 */ /* 0x000fe40000004100 */
[C---:B------:R-:W-:Y:S01]  /*8600*/  FMUL.FTZ R156, R151.reuse, R156 ;  /* 0x0000009c979c7220 */ /* 0x040fe20000410000 */
[----:B------:R-:W-:Y:S01]  /*8610*/  HADD2.F32 R52, -RZ, R52.H1_H1 ;  /* 0x30000034ff347230 */ /* 0x000fe20000004100 */
[----:B------:R-:W-:Y:S01]  /*8620*/  F2FP.F16.E4M3.UNPACK_B R149, R149.H1 ;  /* 0x00000095ff95723e */ /* 0x000fe200030006ff */
[----:B------:R-:W-:Y:S02]  /*8630*/  HADD2.F32 R154, -RZ, R154.H1_H1 ;  /* 0x3000009aff9a7230 */ /* 0x000fe40000004100 */
[-C--:B------:R-:W-:Y:S01]  /*8640*/  FFMA.FTZ R151, R151, R155.reuse, -R157 ;  /* 0x0000009b97977223 */ /* 0x080fe2000001089d */
[----:B------:R-:W-:Y:S01]  /*8650*/  FFMA.FTZ R53, R53, R155, R156 ;  /* 0x0000009b35357223 */ /* 0x000fe2000001009c */
[----:B------:R-:W-:Y:S01]  /*8660*/  HADD2.F32 R155, -RZ, R150.H1_H1 ;  /* 0x30000096ff9b7230 */ /* 0x000fe20000004100 */
[----:B------:R-:W-:-:S02]  /*8670*/  SHF.L.U32 R49, R49, 0x10, RZ ;  /* 0x0000001031317819 */ /* 0x000fc400000006ff */
[----:B------:R-:W-:Y:S01]  /*8680*/  LOP3.LUT R54, R54, 0xff00, R50, 0xf8, !PT ;  /* 0x0000ff0036367812 */ /* 0x000fe200078ef832 */
[----:B------:R-:W-:Y:S02]  /*8690*/  IMAD.MOV.U32 R50, RZ, RZ, R87 ;  /* 0x000000ffff327224 */ /* 0x000fe400078e0057 */
[-C--:B------:R-:W-:Y:S01]  /*86a0*/  FMUL.FTZ R150, R155, R153.reuse ;  /* 0x000000999b967220 */ /* 0x080fe20000410000 */
[----:B------:R-:W-:-:S03]  /*86b0*/  FMUL.FTZ R153, R52, R153 ;  /* 0x0000009934997220 */ /* 0x000fc60000410000 */
[-C--:B------:R-:W-:Y:S01]  /*86c0*/  FFMA.FTZ R150, R52, R154.reuse, -R150 ;  /* 0x0000009a34967223 */ /* 0x080fe20000010896 */
[----:B------:R-:W-:Y:S01]  /*86d0*/  FFMA.FTZ R52, R155, R154, R153 ;  /* 0x0000009a9b347223 */ /* 0x000fe20000010099 */
[----:B------:R-:W-:Y:S01]  /*86e0*/  F2FP.F16.E4M3.UNPACK_B R153, R48.H1 ;  /* 0x00000030ff99723e */ /* 0x000fe200030006ff */
[----:B------:R-:W-:Y:S01]  /*86f0*/  HADD2.F32 R48, -RZ, R85.H0_H0 ;  /* 0x20000055ff307230 */ /* 0x000fe20000004100 */
[----:B------:R-:W-:Y:S01]  /*8700*/  F2FP.F16.E4M3.UNPACK_B R154, R81.H1 ;  /* 0x00000051ff9a723e */ /* 0x000fe200030006ff */
[----:B------:R-:W-:Y:S02]  /*8710*/  HADD2.F32 R155, -RZ, R149.H0_H0 ;  /* 0x20000095ff9b7230 */ /* 0x000fe40000004100 */
[----:B------:R-:W-:Y:S02]  /*8720*/  HADD2.F32 R156, -RZ, R153.H0_H0 ;  /* 0x20000099ff9c7230 */ /* 0x000fe40000004100 */
[----:B------:R-:W-:Y:S02]  /*8730*/  HADD2.F32 R81, -RZ, R154.H0_H0 ;  /* 0x2000009aff517230 */ /* 0x000fe40000004100 */
[----:B------:R-:W-:-:S02]  /*8740*/  HADD2.F32 R85, -RZ, R85.H1_H1 ;  /* 0x30000055ff557230 */ /* 0x000fc40000004100 */
[CC--:B------:R-:W-:Y:S01]  /*8750*/  FMUL.FTZ R157, R48.reuse, R156.reuse ;  /* 0x0000009c309d7220 */ /* 0x0c0fe20000410000 */
[----:B------:R-:W-:Y:S02]  /*8760*/  HADD2.F32 R153, -RZ, R153.H1_H1 ;  /* 0x30000099ff997230 */ /* 0x000fe40000004100 */
[C---:B------:R-:W-:Y:S01]  /*8770*/  FMUL.FTZ R156, R81.reuse, R156 ;  /* 0x0000009c519c7220 */ /* 0x040fe20000410000 */
[----:B------:R-:W-:Y:S02]  /*8780*/  HADD2.F32 R154, -RZ, R154.H1_H1 ;  /* 0x3000009aff9a7230 */ /* 0x000fe40000004100 */
[-C--:B------:R-:W-:Y:S01]  /*8790*/  FFMA.FTZ R81, R81, R155.reuse, -R157 ;  /* 0x0000009b51517223 */ /* 0x080fe2000001089d */
[----:B------:R-:W-:Y:S02]  /*87a0*/  HADD2.F32 R149, -RZ, R149.H1_H1 ;  /* 0x30000095ff957230 */ /* 0x000fe40000004100 */
[----:B------:R-:W-:Y:S01]  /*87b0*/  FFMA.FTZ R48, R48, R155, R156 ;  /* 0x0000009b30307223 */ /* 0x000fe2000001009c */
[-C--:B------:R-:W-:Y:S01]  /*87c0*/  FMUL.FTZ R155, R85, R153.reuse ;  /* 0x00000099559b7220 */ /* 0x080fe20000410000 */
[----:B------:R-:W-:-:S03]  /*87d0*/  FMUL.FTZ R156, R154, R153 ;  /* 0x000000999a9c7220 */ /* 0x000fc60000410000 */
[-C--:B------:R-:W-:Y:S01]  /*87e0*/  FFMA.FTZ R153, R154, R149.reuse, -R155 ;  /* 0x000000959a997223 */ /* 0x080fe2000001089b */
[----:B------:R-:W-:Y:S01]  /*87f0*/  FFMA.FTZ R149, R85, R149, R156 ;  /* 0x0000009555957223 */ /* 0x000fe2000001009c */
[----:B------:R-:W-:Y:S02]  /*8800*/  LOP3.LUT R85, R55, 0xff0000, R49, 0xf8, !PT ;  /* 0x00ff000037557812 */ /* 0x000fe400078ef831 */
[----:B------:R-:W-:Y:S02]  /*8810*/  LOP3.LUT R49, R54, 0xff0000, R51, 0xf8, !PT ;  /* 0x00ff000036317812 */ /* 0x000fe400078ef833 */
[-C--:B------:R-:W-:Y:S02]  /*8820*/  F2FP.F16.E4M3.UNPACK_B R51, R50.reuse ;  /* 0x00000032ff33723e */ /* 0x080fe400020006ff */
[----:B------:R-:W-:Y:S02]  /*8830*/  F2FP.F16.E4M3.UNPACK_B R87, R49 ;  /* 0x00000031ff57723e */ /* 0x000fe400020006ff */
[----:B------:R-:W-:Y:S01]  /*8840*/  F2FP.F16.E4M3.UNPACK_B R54, R83 ;  /* 0x00000053ff36723e */ /* 0x000fe200020006ff */
[----:B------:R-:W-:Y:S01]  /*8850*/  HADD2.F32 R155, -RZ, R51.H0_H0 ;  /* 0x20000033ff9b7230 */ /* 0x000fe20000004100 */
[----:B------:R-:W-:Y:S01]  /*8860*/  F2FP.F16.E4M3.UNPACK_B R154, R85 ;  /* 0x00000055ff9a723e */ /* 0x000fe200020006ff */
[----:B------:R-:W-:Y:S01]  /*8870*/  HADD2.F32 R55, -RZ, R87.H0_H0 ;  /* 0x20000057ff377230 */ /* 0x000fe20000004100 */
[----:B------:R-:W-:Y:S01]  /*8880*/  F2FP.F16.E4M3.UNPACK_B R50, R50.H1 ;  /* 0x00000032ff32723e */ /* 0x000fe200030006ff */
[----:B------:R-:W-:Y:S01]  /*8890*/  HADD2.F32 R157, -RZ, R54.H0_H0 ;  /* 0x20000036ff9d7230 */ /* 0x000fe20000004100 */
[----:B------:R-:W-:Y:S01]  /*88a0*/  F2FP.F16.E4M3.UNPACK_B R49, R49.H1 ;  /* 0x00000031ff31723e */ /* 0x000fe200030006ff */
[----:B------:R-:W-:-:S02]  /*88b0*/  HADD2.F32 R156, -RZ, R154.H0_H0 ;  /* 0x2000009aff9c7230 */ /* 0x000fc40000004100 */
[-C--:B------:R-:W-:Y:S01]  /*88c0*/  FMUL.FTZ R158, R155, R55.reuse ;  /* 0x000000379b9e7220 */ /* 0x080fe20000410000 */
[----:B------:R-:W-:Y:S02]  /*88d0*/  HADD2.F32 R51, -RZ, R51.H1_H1 ;  /* 0x30000033ff337230 */ /* 0x000fe40000004100 */
[C---:B------:R-:W-:Y:S01]  /*88e0*/  FMUL.FTZ R55, R157.reuse, R55 ;  /* 0x000000379d377220 */ /* 0x040fe20000410000 */
[----:B------:R-:W-:Y:S02]  /*88f0*/  HADD2.F32 R87, -RZ, R87.H1_H1 ;  /* 0x30000057ff577230 */ /* 0x000fe40000004100 */
[-C--:B------:R-:W-:Y:S01]  /*8900*/  FFMA.FTZ R158, R157, R156.reuse, -R158 ;  /* 0x0000009c9d9e7223 */ /* 0x080fe2000001089e */
[----:B------:R-:W-:Y:S02]  /*8910*/  HADD2.F32 R154, -RZ, R154.H1_H1 ;  /* 0x3000009aff9a7230 */ /* 0x000fe40000004100 */
[----:B------:R-:W-:Y:S01]  /*8920*/  FFMA.FTZ R155, R155, R156, R55 ;  /* 0x0000009c9b9b7223 */ /* 0x000fe20000010037 */
[----:B------:R-:W-:-:S02]  /*8930*/  HADD2.F32 R55, -RZ, R54.H1_H1 ;  /* 0x30000036ff377230 */ /* 0x000fc40000004100 */
[----:B------:R-:W-:Y:S01]  /*8940*/  FMUL.FTZ R54, R51, R87 ;  /* 0x0000005733367220 */ /* 0x000fe20000410000 */
[----:B------:R-:W-:Y:S01]  /*8950*/  F2FP.F16.E4M3.UNPACK_B R85, R85.H1 ;  /* 0x00000055ff55723e */ /* 0x000fe200030006ff */
[----:B------:R-:W-:Y:S01]  /*8960*/  HADD2.F32 R156, -RZ, R49.H0_H0 ;  /* 0x20000031ff9c7230 */ /* 0x000fe20000004100 */
[----:B------:R-:W-:Y:S01]  /*8970*/  F2FP.SATFINITE.E4M3.F32.PACK_AB_MERGE_C R81, R153, R81, RZ ;  /* 0x000000519951723e */ /* 0x000fe200048070ff */
[CC--:B------:R-:W-:Y:S01]  /*8980*/  FFMA.FTZ R54, R55.reuse, R154.reuse, -R54 ;  /* 0x0000009a37367223 */ /* 0x0c0fe20000010836 */
[----:B------:R-:W-:Y:S01]  /*8990*/  FMUL.FTZ R55, R55, R87 ;  /* 0x0000005737377220 */ /* 0x000fe20000410000 */
[----:B------:R-:W-:Y:S01]  /*89a0*/  HADD2.F32 R87, -RZ, R85.H0_H0 ;  /* 0x20000055ff577230 */ /* 0x000fe20000004100 */
[----:B------:R-:W-:Y:S01]  /*89b0*/  F2FP.SATFINITE.E4M3.F32.PACK_AB_MERGE_C R150, R150, R151, R81 ;  /* 0x000000979696723e */ /* 0x000fe20004807051 */
[----:B------:R-:W-:Y:S02]  /*89c0*/  HADD2.F32 R49, -RZ, R49.H1_H1 ;  /* 0x30000031ff317230 */ /* 0x000fe40000004100 */
[----:B------:R-:W-:Y:S01]  /*89d0*/  FFMA.FTZ R51, R51, R154, R55 ;  /* 0x0000009a33337223 */ /* 0x000fe20000010037 */
[----:B------:R-:W-:Y:S01]  /*89e0*/  F2FP.F16.E4M3.UNPACK_B R55, R83.H1 ;  /* 0x00000053ff37723e */ /* 0x000fe200030006ff */
[--C-:B------:R-:W-:Y:S01]  /*89f0*/  HADD2.F32 R83, -RZ, R50.reuse.H0_H0 ;  /* 0x20000032ff537230 */ /* 0x100fe20000004100 */
[----:B------:R-:W-:Y:S01]  /*8a00*/  F2FP.F16.E4M3.UNPACK_B R81, R84.H1 ;  /* 0x00000054ff51723e */ /* 0x000fe200030006ff */
[----:B------:R-:W-:Y:S01]  /*8a10*/  HADD2.F32 R50, -RZ, R50.H1_H1 ;  /* 0x30000032ff327230 */ /* 0x000fe20000004100 */
[----:B------:R-:W-:Y:S01]  /*8a20*/  F2FP.SATFINITE.E4M3.F32.PACK_AB_MERGE_C R48, R149, R48, RZ ;  /* 0x000000309530723e */ /* 0x000fe200048070ff */
[----:B------:R-:W-:-:S02]  /*8a30*/  HADD2.F32 R154, -RZ, R55.H0_H0 ;  /* 0x20000037ff9a7230 */ /* 0x000fc40000004100 */
[----:B------:R-:W-:Y:S01]  /*8a40*/  FMUL.FTZ R157, R83, R156 ;  /* 0x0000009c539d7220 */ /* 0x000fe20000410000 */
[----:B------:R-:W-:Y:S01]  /*8a50*/  HADD2.F32 R55, -RZ, R55.H1_H1 ;  /* 0x30000037ff377230 */ /* 0x000fe20000004100 */
[----:B------:R-:W-:Y:S01]  /*8a60*/  F2FP.F16.E4M3.UNPACK_B R84, R84 ;  /* 0x00000054ff54723e */ /* 0x000fe200020006ff */
[----:B------:R-:W-:Y:S02]  /*8a70*/  HADD2.F32 R85, -RZ, R85.H1_H1 ;  /* 0x30000055ff557230 */ /* 0x000fe40000004100 */
[C---:B------:R-:W-:Y:S01]  /*8a80*/  FFMA.FTZ R157, R154.reuse, R87, -R157 ;  /* 0x000000579a9d7223 */ /* 0x040fe2000001089d */
[----:B------:R-:W-:Y:S01]  /*8a90*/  FMUL.FTZ R154, R154, R156 ;  /* 0x0000009c9a9a7220 */ /* 0x000fe20000410000 */
[----:B------:R-:W-:-:S03]  /*8aa0*/  F2FP.SATFINITE.E4M3.F32.PACK_AB_MERGE_C R48, R52, R53, R48 ;  /* 0x000000353430723e */ /* 0x000fc60004807030 */
[----:B------:R-:W-:Y:S01]  /*8ab0*/  FFMA.FTZ R154, R83, R87, R154 ;  /* 0x00000057539a7223 */ /* 0x000fe2000001009a */
[CC--:B------:R-:W-:Y:S01]  /*8ac0*/  FMUL.FTZ R83, R50.reuse, R49.reuse ;  /* 0x0000003132537220 */ /* 0x0c0fe20000410000 */
[C---:B------:R-:W-:Y:S01]  /*8ad0*/  FMUL.FTZ R49, R55.reuse, R49 ;  /* 0x0000003137317220 */ /* 0x040fe20000410000 */
[-C--:B------:R-:W-:Y:S02]  /*8ae0*/  F2FP.F16.E4M3.UNPACK_B R87, R144.reuse.H1 ;  /* 0x00000090ff57723e */ /* 0x080fe400030006ff */
[-C--:B------:R-:W-:Y:S01]  /*8af0*/  FFMA.FTZ R83, R55, R85.reuse, -R83 ;  /* 0x0000005537537223 */ /* 0x080fe20000010853 */
[----:B------:R-:W-:Y:S01]  /*8b00*/  FFMA.FTZ R50, R50, R85, R49 ;  /* 0x0000005532327223 */ /* 0x000fe20000010031 */
[----:B------:R-:W-:Y:S01]  /*8b10*/  IMAD.MOV.U32 R49, RZ, RZ, R80 ;  /* 0x000000ffff317224 */ /* 0x000fe200078e0050 */
[-C--:B------:R-:W-:Y:S01]  /*8b20*/  F2FP.F16.E4M3.UNPACK_B R55, R145.reuse.H1 ;  /* 0x00000091ff37723e */ /* 0x080fe200030006ff */
[----:B------:R-:W-:Y:S01]  /*8b30*/  HADD2.F32 R85, -RZ, R81.H0_H0 ;  /* 0x20000051ff557230 */ /* 0x000fe20000004100 */
[----:B------:R-:W-:Y:S01]  /*8b40*/  F2FP.F16.E4M3.UNPACK_B R145, R145 ;  /* 0x00000091ff91723e */ /* 0x000fe200020006ff */
[----:B------:R-:W-:Y:S01]  /*8b50*/  HADD2.F32 R151, -RZ, R87.H0_H0 ;  /* 0x20000057ff977230 */ /* 0x000fe20000004100 */
[-C--:B------:R-:W-:Y:S01]  /*8b60*/  F2FP.F16.E4M3.UNPACK_B R80, R49.reuse.H1 ;  /* 0x00000031ff50723e */ /* 0x080fe200030006ff */
[--C-:B------:R-:W-:Y:S01]  /*8b70*/  HADD2.F32 R156, -RZ, R55.reuse.H0_H0 ;  /* 0x20000037ff9c7230 */ /* 0x100fe20000004100 */
[----:B------:R-:W-:Y:S01]  /*8b80*/  F2FP.F16.E4M3.UNPACK_B R49, R49 ;  /* 0x00000031ff31723e */ /* 0x000fe200020006ff */
[----:B------:R-:W-:Y:S01]  /*8b90*/  HADD2.F32 R55, -RZ, R55.H1_H1 ;  /* 0x30000037ff377230 */ /* 0x000fe20000004100 */
[----:B------:R-:W-:Y:S01]  /*8ba0*/  F2FP.F16.E4M3.UNPACK_B R144, R144 ;  /* 0x00000090ff90723e */ /* 0x000fe200020006ff */
[----:B------:R-:W-:-:S02]  /*8bb0*/  HADD2.F32 R149, -RZ, R80.H0_H0 ;  /* 0x20000050ff957230 */ /* 0x000fc40000004100 */
[-C--:B------:R-:W-:Y:S01]  /*8bc0*/  FMUL.FTZ R153, R85, R156.reuse ;  /* 0x0000009c55997220 */ /* 0x080fe20000410000 */
[----:B------:R-:W-:Y:S01]  /*8bd0*/  HADD2.F32 R81, -RZ, R81.H1_H1 ;  /* 0x30000051ff517230 */ /* 0x000fe20000004100 */
[----:B------:R-:W-:Y:S01]  /*8be0*/  F2FP.SATFINITE.E4M3.F32.PACK_AB_MERGE_C R83, R83, R157, RZ ;  /* 0x0000009d5353723e */ /* 0x000fe200048070ff */
[----:B------:R-:W-:Y:S02]  /*8bf0*/  HADD2.F32 R80, -RZ, R80.H1_H1 ;  /* 0x30000050ff507230 */ /* 0x000fe40000004100 */
[C---:B------:R-:W-:Y:S01]  /*8c00*/  FMUL.FTZ R156, R149.reuse, R156 ;  /* 0x0000009c959c7220 */ /* 0x040fe20000410000 */
[----:B------:R-:W-:Y:S02]  /*8c10*/  HADD2.F32 R87, -RZ, R87.H1_H1 ;  /* 0x30000057ff577230 */ /* 0x000fe40000004100 */
[-C--:B------:R-:W-:Y:S01]  /*8c20*/  FFMA.FTZ R153, R149, R151.reuse, -R153 ;  /* 0x0000009795997223 */ /* 0x080fe20000010899 */
[----:B------:R-:W-:Y:S01]  /*8c30*/  F2FP.SATFINITE.E4M3.F32.PACK_AB_MERGE_C R50, R50, R154, RZ ;  /* 0x0000009a3232723e */ /* 0x000fe200048070ff */
[----:B------:R-:W-:Y:S01]  /*8c40*/  FFMA.FTZ R156, R85, R151, R156 ;  /* 0x00000097559c7223 */ /* 0x000fe2000001009c */
[-C--:B------:R-:W-:Y:S01]  /*8c50*/  FMUL.FTZ R85, R81, R55.reuse ;  /* 0x0000003751557220 */ /* 0x080fe20000410000 */
[C---:B------:R-:W-:Y:S01]  /*8c60*/  FMUL.FTZ R55, R80.reuse, R55 ;  /* 0x0000003750377220 */ /* 0x040fe20000410000 */
[----:B------:R-:W-:Y:S01]  /*8c70*/  HADD2.F32 R151, -RZ, R145.H0_H0 ;  /* 0x20000091ff977230 */ /* 0x000fe20000004100 */
[----:B------:R-:W-:Y:S01]  /*8c80*/  F2FP.SATFINITE.E4M3.F32.PACK_AB_MERGE_C R50, R51, R155, R50 ;  /* 0x0000009b3332723e */ /* 0x000fe20004807032 */
[-C--:B------:R-:W-:Y:S01]  /*8c90*/  FFMA.FTZ R80, R80, R87.reuse, -R85 ;  /* 0x0000005750507223 */ /* 0x080fe20000010855 */
[----:B------:R-:W-:Y:S01]  /*8ca0*/  FFMA.FTZ R55, R81, R87, R55 ;  /* 0x0000005751377223 */ /* 0x000fe20000010037 */
[----:B------:R-:W-:Y:S01]  /*8cb0*/  HADD2.F32 R81, -RZ, R84.H0_H0 ;  /* 0x20000054ff517230 */ /* 0x000fe20000004100 */
[----:B------:R-:W-:Y:S01]  /*8cc0*/  F2FP.SATFINITE.E4M3.F32.PACK_AB_MERGE_C R83, R54, R158, R83 ;  /* 0x0000009e3653723e */ /* 0x000fe20004807053 */
[----:B------:R-:W-:Y:S01]  /*8cd0*/  HADD2.F32 R87, -RZ, R49.H0_H0 ;  /* 0x20000031ff577230 */ /* 0x000fe20000004100 */
[----:B------:R-:W-:Y:S01]  /*8ce0*/  F2FP.SATFINITE.E4M3.F32.PACK_AB_MERGE_C R80, R80, R153, RZ ;  /* 0x000000995050723e */ /* 0x000fe200048070ff */
        /* <DEDUP_REMOVED lines=9> */
[C---:B------:R-:W-:Y:S01]  /*8d80*/  FMUL.FTZ R81, R84.reuse, R145 ;  /* 0x0000009154517220 */ /* 0x040fe20000410000 */
[----:B------:R-:W-:Y:S01]  /*8d90*/  F2FP.F16.E4M3.UNPACK_B R87, R147.H1 ;  /* 0x00000093ff57723e */ /* 0x000fe200030006ff */
[C---:B------:R-:W-:Y:S01]  /*8da0*/  FMUL.FTZ R145, R49.reuse, R145 ;  /* 0x0000009131917220 */ /* 0x040fe20000410000 */
[----:B------:R-:W-:Y:S01]  /*8db0*/  F2FP.F16.E4M3.UNPACK_B R147, R147 ;  /* 0x00000093ff93723e */ /* 0x000fe200020006ff */
[----:B------:R-:W-:Y:S01]  /*8dc0*/  FFMA.FTZ R81, R49, R144, -R81 ;  /* 0x0000009031517223 */ /* 0x000fe20000010851 */
[----:B------:R-:W-:Y:S01]  /*8dd0*/  F2FP.SATFINITE.E4M3.F32.PACK_AB_MERGE_C R55, R55, R156, RZ ;  /* 0x0000009c3737723e */ /* 0x000fe200048070ff */
[----:B------:R-:W-:Y:S01]  /*8de0*/  FFMA.FTZ R49, R84, R144, R145 ;  /* 0x0000009054317223 */ /* 0x000fe20000010091 */
[----:B------:R-:W-:Y:S01]  /*8df0*/  F2FP.F16.E4M3.UNPACK_B R84, R86.H1 ;  /* 0x00000056ff54723e */ /* 0x000fe200030006ff */
[--C-:B------:R-:W-:Y:S01]  /*8e00*/  HADD2.F32 R145, -RZ, R87.reuse.H0_H0 ;  /* 0x20000057ff917230 */ /* 0x100fe20000004100 */
[----:B------:R-:W-:Y:S01]  /*8e10*/  F2FP.SATFINITE.E4M3.F32.PACK_AB_MERGE_C R149, R81, R149, R80 ;  /* 0x000000955195723e */ /* 0x000fe20004807050 */
[----:B------:R-:W-:Y:S01]  /*8e20*/  HADD2.F32 R87, -RZ, R87.H1_H1 ;  /* 0x30000057ff577230 */ /* 0x000fe20000004100 */
[----:B------:R-:W-:Y:S01]  /*8e30*/  F2FP.F16.E4M3.UNPACK_B R80, R146.H1 ;  /* 0x00000092ff50723e */ /* 0x000fe200030006ff */
[--C-:B------:R-:W-:Y:S01]  /*8e40*/  HADD2.F32 R85, -RZ, R84.reuse.H0_H0 ;  /* 0x20000054ff557230 */ /* 0x100fe20000004100 */
[----:B------:R-:W-:Y:S01]  /*8e50*/  F2FP.F16.E4M3.UNPACK_B R81, R82.H1 ;  /* 0x00000052ff51723e */ /* 0x000fe200030006ff */
[----:B------:R-:W-:Y:S01]  /*8e60*/  HADD2.F32 R84, -RZ, R84.H1_H1 ;  /* 0x30000054ff547230 */ /* 0x000fe20000004100 */
[----:B------:R-:W-:Y:S01]  /*8e70*/  F2FP.F16.E4M3.UNPACK_B R146, R146 ;  /* 0x00000092ff92723e */ /* 0x000fe200020006ff */
[--C-:B------:R-:W-:Y:S01]  /*8e80*/  HADD2.F32 R157, -RZ, R80.reuse.H0_H0 ;  /* 0x20000050ff9d7230 */ /* 0x100fe20000004100 */
[----:B------:R-:W-:Y:S01]  /*8e90*/  F2FP.F16.E4M3.UNPACK_B R86, R86 ;  /* 0x00000056ff56723e */ /* 0x000fe200020006ff */
[----:B------:R-:W-:Y:S01]  /*8ea0*/  HADD2.F32 R144, -RZ, R81.H0_H0 ;  /* 0x20000051ff907230 */ /* 0x000fe20000004100 */
[----:B------:R-:W-:Y:S01]  /*8eb0*/  F2FP.F16.E4M3.UNPACK_B R82, R82 ;  /* 0x00000052ff52723e */ /* 0x000fe200020006ff */
[----:B------:R-:W-:-:S02]  /*8ec0*/  HADD2.F32 R80, -RZ, R80.H1_H1 ;  /* 0x30000050ff507230 */ /* 0x000fc40000004100 */
[-C--:B------:R-:W-:Y:S01]  /*8ed0*/  FMUL.FTZ R153, R85, R157.reuse ;  /* 0x0000009d55997220 */ /* 0x080fe20000410000 */
[----:B------:R-:W-:Y:S02]  /*8ee0*/  HADD2.F32 R81, -RZ, R81.H1_H1 ;  /* 0x30000051ff517230 */ /* 0x000fe40000004100 */
[C---:B------:R-:W-:Y:S01]  /*8ef0*/  FMUL.FTZ R157, R144.reuse, R157 ;  /* 0x0000009d909d7220 */ /* 0x040fe20000410000 */
[----:B------:R-:W-:Y:S01]  /*8f00*/  F2FP.SATFINITE.E4M3.F32.PACK_AB_MERGE_C R49, R49, R151, R55 ;  /* 0x000000973131723e */ /* 0x000fe20004807037 */
[-C--:B------:R-:W-:Y:S02]  /*8f10*/  FFMA.FTZ R153, R144, R145.reuse, -R153 ;  /* 0x0000009190997223 */ /* 0x080fe40000010899 */
[----:B------:R-:W-:Y:S01]  /*8f20*/  FFMA.FTZ R157, R85, R145, R157 ;  /* 0x00000091559d7223 */ /* 0x000fe2000001009d */
[-C--:B------:R-:W-:Y:S01]  /*8f30*/  FMUL.FTZ R85, R84, R80.reuse ;  /* 0x0000005054557220 */ /* 0x080fe20000410000 */
[----:B------:R-:W-:Y:S01]  /*8f40*/  FMUL.FTZ R80, R81, R80 ;  /* 0x0000005051507220 */ /* 0x000fe20000410000 */
[----:B------:R-:W-:-:S02]  /*8f50*/  HADD2.F32 R145, -RZ, R146.H0_H0 ;  /* 0x20000092ff917230 */ /* 0x000fc40000004100 */
[-C--:B------:R-:W-:Y:S01]  /*8f60*/  FFMA.FTZ R81, R81, R87.reuse, -R85 ;  /* 0x0000005751517223 */ /* 0x080fe20000010855 */
[----:B------:R-:W-:Y:S01]  /*8f70*/  FFMA.FTZ R80, R84, R87, R80 ;  /* 0x0000005754507223 */ /* 0x000fe20000010050 */
[----:B------:R-:W-:Y:S02]  /*8f80*/  HADD2.F32 R84, -RZ, R86.H0_H0 ;  /* 0x20000056ff547230 */ /* 0x000fe40000004100 */
[----:B------:R-:W-:Y:S01]  /*8f90*/  HADD2.F32 R87, -RZ, R82.H0_H0 ;  /* 0x20000052ff577230 */ /* 0x000fe20000004100 */
[----:B------:R-:W-:Y:S01]  /*8fa0*/  F2FP.SATFINITE.E4M3.F32.PACK_AB_MERGE_C R81, R81, R153, RZ ;  /* 0x000000995151723e */ /* 0x000fe200048070ff */
[----:B------:R-:W-:Y:S02]  /*8fb0*/  HADD2.F32 R85, -RZ, R147.H0_H0 ;  /* 0x20000093ff557230 */ /* 0x000fe40000004100 */
[-C--:B------:R-:W-:Y:S01]  /*8fc0*/  FMUL.FTZ R144, R84, R145.reuse ;  /* 0x0000009154907220 */ /* 0x080fe20000410000 */
[----:B------:R-:W-:Y:S02]  /*8fd0*/  HADD2.F32 R146, -RZ, R146.H1_H1 ;  /* 0x30000092ff927230 */ /* 0x000fe40000004100 */
[----:B------:R-:W-:Y:S01]  /*8fe0*/  FMUL.FTZ R145, R87, R145 ;  /* 0x0000009157917220 */ /* 0x000fe20000410000 */
[----:B------:R-:W-:-:S02]  /*8ff0*/  HADD2.F32 R86, -RZ, R86.H1_H1 ;  /* 0x30000056ff567230 */ /* 0x000fc40000004100 */
[-C--:B------:R-:W-:Y:S01]  /*9000*/  FFMA.FTZ R144, R87, R85.reuse, -R144 ;  /* 0x0000005557907223 */ /* 0x080fe20000010890 */
[----:B------:R-:W-:Y:S02]  /*9010*/  HADD2.F32 R82, -RZ, R82.H1_H1 ;  /* 0x30000052ff527230 */ /* 0x000fe40000004100 */
[----:B------:R-:W-:Y:S01]  /*9020*/  FFMA.FTZ R145, R84, R85, R145 ;  /* 0x0000005554917223 */ /* 0x000fe20000010091 */
[----:B------:R-:W-:Y:S02]  /*9030*/  HADD2.F32 R147, -RZ, R147.H1_H1 ;  /* 0x30000093ff937230 */ /* 0x000fe40000004100 */
[-C--:B------:R-:W-:Y:S01]  /*9040*/  FMUL.FTZ R84, R86, R146.reuse ;  /* 0x0000009256547220 */ /* 0x080fe20000410000 */
[----:B------:R-:W-:Y:S01]  /*9050*/  F2FP.SATFINITE.E4M3.F32.PACK_AB_MERGE_C R80, R80, R157, RZ ;  /* 0x0000009d5050723e */ /* 0x000fe200048070ff */
[C---:B------:R-:W-:Y:S01]  /*9060*/  FMUL.FTZ R146, R82.reuse, R146 ;  /* 0x0000009252927220 */ /* 0x040fe20000410000 */
[----:B------:R-:W-:Y:S02]  /*9070*/  IMAD.MOV.U32 R85, RZ, RZ, R48 ;  /* 0x000000ffff557224 */ /* 0x000fe400078e0030 */
[----:B------:R-:W-:Y:S01]  /*9080*/  FFMA.FTZ R84, R82, R147, -R84 ;  /* 0x0000009352547223 */ /* 0x000fe20000010854 */
[----:B------:R-:W-:-:S02]  /*9090*/  IMAD.MOV.U32 R87, RZ, RZ, R50 ;  /* 0x000000ffff577224 */ /* 0x000fc400078e0032 */
[----:B------:R-:W-:Y:S02]  /*90a0*/  FFMA.FTZ R146, R86, R147, R146 ;  /* 0x0000009356927223 */ /* 0x000fe40000010092 */
[----:B------:R-:W-:Y:S01]  /*90b0*/  F2FP.SATFINITE.E4M3.F32.PACK_AB_MERGE_C R144, R84, R144, R81 ;  /* 0x000000905490723e */ /* 0x000fe20004807051 */
[----:B------:R-:W-:Y:S02]  /*90c0*/  IMAD.MOV.U32 R81, RZ, RZ, R150 ;  /* 0x000000ffff517224 */ /* 0x000fe400078e0096 */
[----:B------:R-:W-:Y:S01]  /*90d0*/  F2FP.SATFINITE.E4M3.F32.PACK_AB_MERGE_C R145, R146, R145, R80 ;  /* 0x000000919291723e */ /* 0x000fe20004807050 */
[----:B------:R-:W-:Y:S01]  /*90e0*/  IMAD.MOV.U32 R80, RZ, RZ, R149 ;  /* 0x000000ffff507224 */ /* 0x000fe200078e0095 */
[----:B------:R-:W-:Y:S01]  /*90f0*/  MOV R84, R49 ;  /* 0x0000003100547202 */ /* 0x000fe20000000f00 */
[----:B------:R-:W-:Y:S02]  /*9100*/  IMAD.MOV.U32 R82, RZ, RZ, R144 ;  /* 0x000000ffff527224 */ /* 0x000fe400078e0090 */
[----:B------:R-:W-:-:S07]  /*9110*/  IMAD.MOV.U32 R86, RZ, RZ, R145 ;  /* 0x000000ffff567224 */ /* 0x000fce00078e0091 */
.L_x_402:
[----:B------:R-:W-:Y:S05]  /*9120*/  BSYNC B2 ;  /* 0x0000000000027941 */ /* 0x000fea0003800000 */
.L_x_401:
[----:B------:R-:W-:Y:S01]  /*9130*/  SHF.R.S32.HI R48, RZ, 0x1f, R23 ;  /* 0x0000001fff307819 */ /* 0x000fe20000011417 */
[----:B------:R-:W-:Y:S01]  /*9140*/  ULDC.64 UR4, c[0x0][0x2e8] ;  /* 0x0000ba0000047ab9 */ /* 0x000fe20000000a00 */
[----:B------:R-:W-:-:S03]  /*9150*/  ISETP.GE.AND P3, PT, R148, R134, PT ;  /* 0x000000869400720c */ /* 0x000fc60003f66270 */
[-C--:B--2---:R-:W-:Y:S02]  /*9160*/  IMAD R50, R48, R122.reuse, RZ ;  /* 0x0000007a30327224 */ /* 0x084fe400078e02ff */
[----:B------:R-:W-:-:S04]  /*9170*/  IMAD.WIDE.U32 R48, R23, R122, R120 ;  /* 0x0000007a17307225 */ /* 0x000fc800078e0078 */
[----:B------:R-:W-:-:S04]  /*9180*/  IMAD R50, R23, R123, R50 ;  /* 0x0000007b17327224 */ /* 0x000fc800078e0232 */
[----:B------:R-:W-:Y:S01]  /*9190*/  IMAD.IADD R49, R50, 0x1, R49 ;  /* 0x0000000132317824 */ /* 0x000fe200078e0231 */
[--C-:B------:R-:W-:Y:S02]  /*91a0*/  @!P3 SHF.R.S32.HI R51, RZ, 0x1f, R148.reuse ;  /* 0x0000001fff33b819 */ /* 0x100fe40000011494 */
[----:B------:R-:W-:-:S04]  /*91b0*/  @!P3 IADD3 R50, P4, P6, R102, R48, R148 ;  /* 0x000000306632b210 */ /* 0x000fc80007e9e094 */
[----:B------:R-:W-:Y:S02]  /*91c0*/  @!P3 IADD3.X R51, R42, R49, R51, P4, P6 ;  /* 0x000000312a33b210 */ /* 0x000fe400027ec433 */
[----:B------:R-:W-:-:S04]  /*91d0*/  IADD3 R48, P4, P6, R102, R48, R41 ;  /* 0x0000003066307210 */ /* 0x000fc80007e9e029 */
[----:B------:R-:W-:Y:S02]  /*91e0*/  IADD3.X R49, R42, R49, R109, P4, P6 ;  /* 0x000000312a317210 */ /* 0x000fe400027ec46d */
[----:B------:R-:W-:-:S04]  /*91f0*/  IADD3 R48, P4, R48, UR4, RZ ;  /* 0x0000000430307c10 */ /* 0x000fc8000ff9e0ff */
[----:B------:R-:W-:Y:S02]  /*9200*/  IADD3.X R49, R49, UR5, RZ, P4, !PT ;  /* 0x0000000531317c10 */ /* 0x000fe4000a7fe4ff */
[----:B------:R-:W-:-:S03]  /*9210*/  @!P3 IADD3 R50, P4, R50, UR4, RZ ;  /* 0x000000043232bc10 */ /* 0x000fc6000ff9e0ff */
[----:B---3--:R3:W-:Y:S01]  /*9220*/  STG.E.128 desc[UR42][R48.64], R80 ;  /* 0x0000005030007986 */ /* 0x0087e2000c101d2a */
[----:B------:R-:W-:-:S05]  /*9230*/  @!P3 IADD3.X R51, R51, UR5, RZ, P4, !PT ;  /* 0x000000053333bc10 */ /* 0x000fca000a7fe4ff */
[----:B0-----:R3:W-:Y:S04]  /*9240*/  @!P3 STG.E.128 desc[UR42][R50.64], R84 ;  /* 0x000000543200b986 */ /* 0x0017e8000c101d2a */
.L_x_400:
[----:B------:R-:W-:Y:S05]  /*9250*/  BSYNC B1 ;  /* 0x0000000000017941 */ /* 0x000fea0003800000 */
.L_x_399:
[----:B------:R-:W-:Y:S01]  /*9260*/  IADD3 R146, R23, 0x20, RZ ;  /* 0x0000002017927810 */ /* 0x000fe20007ffe0ff */
[----:B------:R-:W-:Y:S03]  /*9270*/  BSSY B1, `(.L_x_403) ;  /* 0x0000110000017945 */ /* 0x000fe60003800000 */
[----:B------:R-:W-:-:S13]  /*9280*/  ISETP.GE.OR P3, PT, R146, R116, P0 ;  /* 0x000000749200720c */ /* 0x000fda0000766670 */
[----:B------:R-:W-:Y:S05]  /*9290*/  @P3 BRA `(.L_x_404) ;  /* 0x0000001000343947 */ /* 0x000fea0003800000 */
[----:B---3--:R-:W3:Y:S04]  /*92a0*/  LDL R48, [R1+0x10] ;  /* 0x0000100001307983 */ /* 0x008ee80000100800 */
[----:B------:R-:W4:Y:S01]  /*92b0*/  LDL R50, [R1+0x5c] ;  /* 0x00005c0001327983 */ /* 0x000f220000100800 */
[C---:B------:R-:W-:Y:S01]  /*92c0*/  VIADD R51, R23.reuse, 0x20 ;  /* 0x0000002017337836 */ /* 0x040fe20000000000 */
[----:B------:R-:W-:Y:S01]  /*92d0*/  BSSY B2, `(.L_x_405) ;  /* 0x00000f8000027945 */ /* 0x000fe20003800000 */
[----:B------:R-:W-:Y:S02]  /*92e0*/  VIADD R52, R23, 0x20 ;  /* 0x0000002017347836 */ /* 0x000fe40000000000 */
[----:B------:R-:W-:Y:S02]  /*92f0*/  IMAD.SHL.U32 R51, R51, 0x80, RZ ;  /* 0x0000008033337824 */ /* 0x000fe400078e00ff */
        /* <DEDUP_REMOVED lines=10> */
[----:B------:R-:W-:Y:S01]  /*93a0*/  LEA.HI R48, R48, R80, RZ, 0x3 ;  /* 0x0000005030307211 */ /* 0x000fe200078f18ff */
[----:B------:R-:W-:-:S03]  /*93b0*/  IMAD.SHL.U32 R80, R80, 0x10, RZ ;  /* 0x0000001050507824 */ /* 0x000fc600078e00ff */
[----:B------:R-:W-:Y:S02]  /*93c0*/  SHF.L.U32 R48, R48, 0xb, RZ ;  /* 0x0000000b30307819 */ /* 0x000fe400000006ff */
[----:B------:R-:W-:Y:S02]  /*93d0*/  LOP3.LUT R49, R52, 0x70, R80, 0xf8, !PT ;  /* 0x0000007034317812 */ /* 0x000fe400078ef850 */
[----:B------:R-:W-:Y:S02]  /*93e0*/  LOP3.LUT R48, R48, 0xffffc000, RZ, 0xc0, !PT ;  /* 0xffffc00030307812 */ /* 0x000fe400078ec0ff */
[----:B------:R-:W-:-:S04]  /*93f0*/  LOP3.LUT R49, R49, R51, RZ, 0x3c, !PT ;  /* 0x0000003331317212 */ /* 0x000fc800078e3cff */
        /* <DEDUP_REMOVED lines=9> */
[----:B------:R-:W-:Y:S02]  /*9490*/  SHF.R.U32.HI R83, RZ, 0x8, R61 ;  /* 0x00000008ff537819 */ /* 0x000fe4000001163d */
[----:B------:R-:W-:Y:S01]  /*94a0*/  LOP3.LUT R62, R57, 0xff, RZ, 0xc0, !PT ;  /* 0x000000ff393e7812 */ /* 0x000fe200078ec0ff */
[----:B------:R-:W-:Y:S01]  /*94b0*/  IMAD.SHL.U32 R60, R60, 0x100, RZ ;  /* 0x000001003c3c7824 */ /* 0x000fe200078e00ff */
[----:B------:R-:W-:Y:S01]  /*94c0*/  SHF.R.U32.HI R84, RZ, 0x18, R57 ;  /* 0x00000018ff547819 */ /* 0x000fe20000011639 */
[----:B------:R-:W-:Y:S01]  /*94d0*/  IMAD.SHL.U32 R83, R83, 0x100, RZ ;  /* 0x0000010053537824 */ /* 0x000fe200078e00ff */
[----:B------:R-:W-:Y:S02]  /*94e0*/  LOP3.LUT R86, R61, 0xff, RZ, 0xc0, !PT ;  /* 0x000000ff3d567812 */ /* 0x000fe400078ec0ff */
[----:B------:R-:W-:-:S02]  /*94f0*/  SHF.R.U32.HI R87, RZ, 0x18, R61 ;  /* 0x00000018ff577819 */ /* 0x000fc4000001163d */
[----:B------:R-:W-:Y:S02]  /*9500*/  SHF.R.U32.HI R82, RZ, 0x10, R61 ;  /* 0x00000010ff527819 */ /* 0x000fe4000001163d */
[----:B------:R-:W-:Y:S02]  /*9510*/  PRMT R62, R84, 0x654, R62 ;  /* 0x00000654543e7816 */ /* 0x000fe4000000003e */
[----:B------:R-:W-:Y:S01]  /*9520*/  PRMT R86, R87, 0x654, R86 ;  /* 0x0000065457567816 */ /* 0x000fe20000000056 */
[----:B------:R-:W-:Y:S01]  /*9530*/  IMAD.U32 R82, R82, 0x10000, RZ ;  /* 0x0001000052527824 */ /* 0x000fe200078e00ff */
[----:B------:R-:W-:Y:S02]  /*9540*/  SHF.R.U32.HI R58, RZ, 0x10, R57 ;  /* 0x00000010ff3a7819 */ /* 0x000fe40000011639 */
[--C-:B------:R-:W-:Y:S02]  /*9550*/  SHF.R.U32.HI R57, RZ, 0x8, R59.reuse ;  /* 0x00000008ff397819 */ /* 0x100fe4000001163b */
[----:B------:R-:W-:Y:S01]  /*9560*/  LOP3.LUT R81, R59, 0xff, RZ, 0xc0, !PT ;  /* 0x000000ff3b517812 */ /* 0x000fe200078ec0ff */
[----:B------:R-:W-:Y:S01]  /*9570*/  IMAD.U32 R58, R58, 0x10000, RZ ;  /* 0x000100003a3a7824 */ /* 0x000fe200078e00ff */
[----:B------:R-:W-:-:S02]  /*9580*/  SHF.R.U32.HI R85, RZ, 0x18, R59 ;  /* 0x00000018ff557819 */ /* 0x000fc4000001163b */
[----:B------:R-:W-:Y:S02]  /*9590*/  LOP3.LUT R62, R62, 0xff00, R60, 0xf8, !PT ;  /* 0x0000ff003e3e7812 */ /* 0x000fe400078ef83c */
[----:B------:R-:W-:Y:S02]  /*95a0*/  SHF.R.U32.HI R56, RZ, 0x10, R59 ;  /* 0x00000010ff387819 */ /* 0x000fe4000001163b */
[----:B------:R-:W-:Y:S02]  /*95b0*/  LOP3.LUT R60, R86, 0xff00, R83, 0xf8, !PT ;  /* 0x0000ff00563c7812 */ /* 0x000fe400078ef853 */
[--C-:B------:R-:W-:Y:S01]  /*95c0*/  SHF.R.U32.HI R59, RZ, 0x10, R63.reuse ;  /* 0x00000010ff3b7819 */ /* 0x100fe2000001163f */
[----:B------:R-:W-:Y:S01]  /*95d0*/  IMAD.U32 R56, R56, 0x10000, RZ ;  /* 0x0001000038387824 */ /* 0x000fe200078e00ff */
[----:B------:R-:W-:Y:S02]  /*95e0*/  SHF.R.U32.HI R61, RZ, 0x8, R63 ;  /* 0x00000008ff3d7819 */ /* 0x000fe4000001163f */
[----:B------:R-:W-:-:S02]  /*95f0*/  LOP3.LUT R84, R63, 0xff, RZ, 0xc0, !PT ;  /* 0x000000ff3f547812 */ /* 0x000fc400078ec0ff */
[----:B------:R-:W-:Y:S02]  /*9600*/  SHF.R.U32.HI R63, RZ, 0x18, R63 ;  /* 0x00000018ff3f7819 */ /* 0x000fe4000001163f */
[----:B------:R-:W-:Y:S02]  /*9610*/  PRMT R81, R85, 0x654, R81 ;  /* 0x0000065455517816 */ /* 0x000fe40000000051 */
[----:B------:R-:W-:Y:S02]  /*9620*/  SHF.L.U32 R57, R57, 0x8, RZ ;  /* 0x0000000839397819 */ /* 0x000fe400000006ff */
[----:B------:R-:W-:Y:S02]  /*9630*/  LOP3.LUT R60, R60, 0xff0000, R82, 0xf8, !PT ;  /* 0x00ff00003c3c7812 */ /* 0x000fe400078ef852 */
[----:B------:R-:W-:Y:S02]  /*9640*/  PRMT R63, R63, 0x654, R84 ;  /* 0x000006543f3f7816 */ /* 0x000fe40000000054 */
[----:B------:R-:W-:-:S02]  /*9650*/  LOP3.LUT R84, R81, 0xff00, R57, 0xf8, !PT ;  /* 0x0000ff0051547812 */ /* 0x000fc400078ef839 */
[----:B0-----:R-:W-:Y:S02]  /*9660*/  F2FP.F16.E4M3.UNPACK_B R81, R53 ;  /* 0x00000035ff51723e */ /* 0x001fe400020006ff */
[----:B------:R-:W-:Y:S02]  /*9670*/  F2FP.F16.E4M3.UNPACK_B R83, R60 ;  /* 0x0000003cff53723e */ /* 0x000fe400020006ff */
[----:B------:R-:W-:Y:S01]  /*9680*/  LOP3.LUT R62, R62, 0xff0000, R58, 0xf8, !PT ;  /* 0x00ff00003e3e7812 */ /* 0x000fe200078ef83a */
[----:B------:R-:W-:Y:S01]  /*9690*/  HADD2.F32 R58, -RZ, R81.H0_H0 ;  /* 0x20000051ff3a7230 */ /* 0x000fe20000004100 */
[----:B---3--:R-:W-:Y:S01]  /*96a0*/  F2FP.F16.E4M3.UNPACK_B R57, R49 ;  /* 0x00000031ff39723e */ /* 0x008fe200020006ff */
[--C-:B------:R-:W-:Y:S01]  /*96b0*/  HADD2.F32 R87, -RZ, R83.reuse.H0_H0 ;  /* 0x20000053ff577230 */ /* 0x100fe20000004100 */
[----:B------:R-:W-:Y:S01]  /*96c0*/  F2FP.F16.E4M3.UNPACK_B R85, R62 ;  /* 0x0000003eff55723e */ /* 0x000fe200020006ff */
[----:B------:R-:W-:Y:S01]  /*96d0*/  HADD2.F32 R83, -RZ, R83.H1_H1 ;  /* 0x30000053ff537230 */ /* 0x000fe20000004100 */
[----:B------:R-:W-:Y:S01]  /*96e0*/  F2FP.F16.E4M3.UNPACK_B R53, R53.H1 ;  /* 0x00000035ff35723e */ /* 0x000fe200030006ff */
[----:B------:R-:W-:-:S02]  /*96f0*/  HADD2.F32 R82, -RZ, R57.H0_H0 ;  /* 0x20000039ff527230 */ /* 0x000fc40000004100 */
[-C--:B------:R-:W-:Y:S01]  /*9700*/  FMUL.FTZ R144, R58, R87.reuse ;  /* 0x000000573a907220 */ /* 0x080fe20000410000 */
[----:B------:R-:W-:Y:S01]  /*9710*/  HADD2.F32 R86, -RZ, R85.H0_H0 ;  /* 0x20000055ff567230 */ /* 0x000fe20000004100 */
[----:B------:R-:W-:Y:S01]  /*9720*/  F2FP.F16.E4M3.UNPACK_B R62, R62.H1 ;  /* 0x0000003eff3e723e */ /* 0x000fe200030006ff */
[----:B------:R-:W-:Y:S02]  /*9730*/  HADD2.F32 R57, -RZ, R57.H1_H1 ;  /* 0x30000039ff397230 */ /* 0x000fe40000004100 */
[C---:B------:R-:W-:Y:S01]  /*9740*/  FMUL.FTZ R87, R82.reuse, R87 ;  /* 0x0000005752577220 */ /* 0x040fe20000410000 */
[----:B------:R-:W-:Y:S02]  /*9750*/  HADD2.F32 R85, -RZ, R85.H1_H1 ;  /* 0x30000055ff557230 */ /* 0x000fe40000004100 */
[-C--:B------:R-:W-:Y:S01]  /*9760*/  FFMA.FTZ R82, R82, R86.reuse, -R144 ;  /* 0x0000005652527223 */ /* 0x080fe20000010890 */
[----:B------:R-:W-:Y:S01]  /*9770*/  SHF.L.U32 R59, R59, 0x10, RZ ;  /* 0x000000103b3b7819 */ /* 0x000fe200000006ff */
[----:B------:R-:W-:Y:S01]  /*9780*/  FFMA.FTZ R58, R58, R86, R87 ;  /* 0x000000563a3a7223 */ /* 0x000fe20000010057 */
[----:B------:R-:W-:-:S05]  /*9790*/  HADD2.F32 R86, -RZ, R81.H1_H1 ;  /* 0x30000051ff567230 */ /* 0x000fca0000004100 */
        /* <DEDUP_REMOVED lines=22> */
[----:B------:R-:W-:Y:S01]  /*9900*/  IMAD.SHL.U32 R53, R61, 0x100, RZ ;  /* 0x000001003d357824 */ /* 0x000fe200078e00ff */
[----:B------:R-:W-:Y:S02]  /*9910*/  LOP3.LUT R61, R84, 0xff0000, R56, 0xf8, !PT ;  /* 0x00ff0000543d7812 */ /* 0x000fe400078ef838 */
[----:B------:R-:W-:Y:S02]  /*9920*/  F2FP.F16.E4M3.UNPACK_B R56, R55 ;  /* 0x00000037ff38723e */ /* 0x000fe400020006ff */
[----:B------:R-:W-:Y:S01]  /*9930*/  LOP3.LUT R53, R63, 0xff00, R53, 0xf8, !PT ;  /* 0x0000ff003f357812 */ /* 0x000fe200078ef835 */
[----:B------:R-:W-:Y:S01]  /*9940*/  IMAD.MOV.U32 R63, RZ, RZ, R51 ;  /* 0x000000ffff3f7224 */ /* 0x000fe200078e0033 */
[----:B------:R-:W-:Y:S01]  /*9950*/  F2FP.F16.E4M3.UNPACK_B R85, R61 ;  /* 0x0000003dff55723e */ /* 0x000fe200020006ff */
[----:B------:R-:W-:Y:S01]  /*9960*/  HADD2.F32 R86, -RZ, R56.H0_H0 ;  /* 0x20000038ff567230 */ /* 0x000fe20000004100 */
[----:B------:R-:W-:-:S02]  /*9970*/  LOP3.LUT R53, R53, 0xff0000, R59, 0xf8, !PT ;  /* 0x00ff000035357812 */ /* 0x000fc400078ef83b */
[----:B------:R-:W-:Y:S01]  /*9980*/  F2FP.F16.E4M3.UNPACK_B R51, R63 ;  /* 0x0000003fff33723e */ /* 0x000fe200020006ff */
[--C-:B------:R-:W-:Y:S01]  /*9990*/  HADD2.F32 R87, -RZ, R85.reuse.H0_H0 ;  /* 0x20000055ff577230 */ /* 0x100fe20000004100 */
[----:B------:R-:W-:Y:S01]  /*99a0*/  F2FP.F16.E4M3.UNPACK_B R84, R53 ;  /* 0x00000035ff54723e */ /* 0x000fe200020006ff */
[----:B------:R-:W-:Y:S01]  /*99b0*/  HADD2.F32 R85, -RZ, R85.H1_H1 ;  /* 0x30000055ff557230 */ /* 0x000fe20000004100 */
[----:B------:R-:W-:Y:S01]  /*99c0*/  F2FP.F16.E4M3.UNPACK_B R55, R55.H1 ;  /* 0x00000037ff37723e */ /* 0x000fe200030006ff */
[--C-:B------:R-:W-:Y:S01]  /*99d0*/  HADD2.F32 R144, -RZ, R51.reuse.H0_H0 ;  /* 0x20000033ff907230 */ /* 0x100fe20000004100 */
[----:B------:R-:W-:Y:S01]  /*99e0*/  F2FP.F16.E4M3.UNPACK_B R53, R53.H1 ;  /* 0x00000035ff35723e */ /* 0x000fe200030006ff */
[--C-:B------:R-:W-:Y:S01]  /*99f0*/  HADD2.F32 R59, -RZ, R84.reuse.H0_H0 ;  /* 0x20000054ff3b7230 */ /* 0x100fe20000004100 */
[----:B------:R-:W-:Y:S01]  /*9a00*/  F2FP.F16.E4M3.UNPACK_B R61, R61.H1 ;  /* 0x0000003dff3d723e */ /* 0x000fe200030006ff */
[----:B------:R-:W-:Y:S01]  /*9a10*/  HADD2.F32 R84, -RZ, R84.H1_H1 ;  /* 0x30000054ff547230 */ /* 0x000fe20000004100 */
[----:B------:R-:W-:Y:S01]  /*9a20*/  F2FP.SATFINITE.E4M3.F32.PACK_AB_MERGE_C R60, R83, R60, RZ ;  /* 0x0000003c533c723e */ /* 0x000fe200048070ff */
[----:B------:R-:W-:-:S02]  /*9a30*/  HADD2.F32 R51, -RZ, R51.H1_H1 ;  /* 0x30000033ff337230 */ /* 0x000fc40000004100 */
[-C--:B------:R-:W-:Y:S01]  /*9a40*/  FMUL.FTZ R145, R86, R59.reuse ;  /* 0x0000003b56917220 */ /* 0x080fe20000410000 */
[C---:B------:R-:W-:Y:S01]  /*9a50*/  FMUL.FTZ R59, R144.reuse, R59 ;  /* 0x0000003b903b7220 */ /* 0x040fe20000410000 */
[----:B------:R-:W-:Y:S02]  /*9a60*/  F2FP.SATFINITE.E4M3.F32.PACK_AB_MERGE_C R81, R81, R82, R60 ;  /* 0x000000525151723e */ /* 0x000fe4000480703c */
[-C--:B------:R-:W-:Y:S01]  /*9a70*/  FFMA.FTZ R145, R144, R87.reuse, -R145 ;  /* 0x0000005790917223 */ /* 0x080fe20000010891 */
[----:B------:R-:W-:Y:S01]  /*9a80*/  FFMA.FTZ R86, R86, R87, R59 ;  /* 0x0000005756567223 */ /* 0x000fe2000001003b */
[----:B------:R-:W-:Y:S01]  /*9a90*/  HADD2.F32 R59, -RZ, R56.H1_H1 ;  /* 0x30000038ff3b7230 */ /* 0x000fe20000004100 */
[----:B------:R-:W-:Y:S01]  /*9aa0*/  F2FP.F16.E4M3.UNPACK_B R60, R52.H1 ;  /* 0x00000034ff3c723e */ /* 0x000fe200030006ff */
[--C-:B------:R-:W-:Y:S01]  /*9ab0*/  HADD2.F32 R87, -RZ, R53.reuse.H0_H0 ;  /* 0x20000035ff577230 */ /* 0x100fe20000004100 */
[----:B------:R-:W-:Y:S01]  /*9ac0*/  F2FP.SATFINITE.E4M3.F32.PACK_AB_MERGE_C R49, R62, R49, RZ ;  /* 0x000000313e31723e */ /* 0x000fe200048070ff */
[----:B------:R-:W-:-:S02]  /*9ad0*/  HADD2.F32 R53, -RZ, R53.H1_H1 ;  /* 0x30000035ff357230 */ /* 0x000fc40000004100 */
[----:B------:R-:W-:Y:S01]  /*9ae0*/  FMUL.FTZ R56, R59, R84 ;  /* 0x000000543b387220 */ /* 0x000fe20000410000 */
[----:B------:R-:W-:Y:S02]  /*9af0*/  F2FP.F16.E4M3.UNPACK_B R62, R141.H1 ;  /* 0x0000008dff3e723e */ /* 0x000fe400030006ff */
[----:B------:R-:W-:Y:S01]  /*9b00*/  F2FP.F16.E4M3.UNPACK_B R52, R52 ;  /* 0x00000034ff34723e */ /* 0x000fe200020006ff */
[C---:B------:R-:W-:Y:S01]  /*9b10*/  FFMA.FTZ R56, R51.reuse, R85, -R56 ;  /* 0x0000005533387223 */ /* 0x040fe20000010838 */
[----:B------:R-:W-:Y:S01]  /*9b20*/  FMUL.FTZ R51, R51, R84 ;  /* 0x0000005433337220 */ /* 0x000fe20000410000 */
[--C-:B------:R-:W-:Y:S01]  /*9b30*/  HADD2.F32 R84, -RZ, R61.reuse.H0_H0 ;  /* 0x2000003dff547230 */ /* 0x100fe20000004100 */
[----:B------:R-:W-:Y:S01]  /*9b40*/  F2FP.F16.E4M3.UNPACK_B R141, R141 ;  /* 0x0000008dff8d723e */ /* 0x000fe200020006ff */
[----:B------:R-:W-:Y:S02]  /*9b50*/  HADD2.F32 R61, -RZ, R61.H1_H1 ;  /* 0x3000003dff3d7230 */ /* 0x000fe40000004100 */
[----:B------:R-:W-:Y:S01]  /*9b60*/  FFMA.FTZ R51, R59, R85, R51 ;  /* 0x000000553b337223 */ /* 0x000fe20000010033 */
[----:B------:R-:W-:Y:S01]  /*9b70*/  F2FP.F16.E4M3.UNPACK_B R59, R63.H1 ;  /* 0x0000003fff3b723e */ /* 0x000fe200030006ff */
[--C-:B------:R-:W-:Y:S01]  /*9b80*/  HADD2.F32 R63, -RZ, R55.reuse.H0_H0 ;  /* 0x20000037ff3f7230 */ /* 0x100fe20000004100 */
[----:B------:R-:W-:Y:S01]  /*9b90*/  F2FP.SATFINITE.E4M3.F32.PACK_AB_MERGE_C R57, R57, R58, R49 ;  /* 0x0000003a3939723e */ /* 0x000fe20004807031 */
[----:B------:R-:W-:-:S02]  /*9ba0*/  HADD2.F32 R55, -RZ, R55.H1_H1 ;  /* 0x30000037ff377230 */ /* 0x000fc40000004100 */
[--C-:B------:R-:W-:Y:S02]  /*9bb0*/  HADD2.F32 R85, -RZ, R59.reuse.H0_H0 ;  /* 0x2000003bff557230 */ /* 0x100fe40000004100 */
[-C--:B------:R-:W-:Y:S01]  /*9bc0*/  FMUL.FTZ R144, R63, R87.reuse ;  /* 0x000000573f907220 */ /* 0x080fe20000410000 */
[----:B------:R-:W-:Y:S02]  /*9bd0*/  HADD2.F32 R59, -RZ, R59.H1_H1 ;  /* 0x3000003bff3b7230 */ /* 0x000fe40000004100 */
[--C-:B------:R-:W-:Y:S02]  /*9be0*/  HADD2.F32 R83, -RZ, R62.reuse.H0_H0 ;  /* 0x2000003eff537230 */ /* 0x100fe40000004100 */
[C---:B------:R-:W-:Y:S01]  /*9bf0*/  FFMA.FTZ R144, R85.reuse, R84, -R144 ;  /* 0x0000005455907223 */ /* 0x040fe20000010890 */
[----:B------:R-:W-:Y:S01]  /*9c00*/  FMUL.FTZ R85, R85, R87 ;  /* 0x0000005755557220 */ /* 0x000fe20000410000 */
[----:B------:R-:W-:Y:S02]  /*9c10*/  HADD2.F32 R62, -RZ, R62.H1_H1 ;  /* 0x3000003eff3e7230 */ /* 0x000fe40000004100 */
[----:B------:R-:W-:-:S02]  /*9c20*/  IMAD.MOV.U32 R49, RZ, RZ, R81 ;  /* 0x000000ffff317224 */ /* 0x000fc400078e0051 */
[----:B------:R-:W-:Y:S01]  /*9c30*/  FFMA.FTZ R85, R63, R84, R85 ;  /* 0x000000543f557223 */ /* 0x000fe20000010055 */
[-C--:B------:R-:W-:Y:S01]  /*9c40*/  FMUL.FTZ R63, R55, R53.reuse ;  /* 0x00000035373f7220 */ /* 0x080fe20000410000 */
[----:B------:R-:W-:-:S03]  /*9c50*/  FMUL.FTZ R53, R59, R53 ;  /* 0x000000353b357220 */ /* 0x000fc60000410000 */
[-C--:B------:R-:W-:Y:S01]  /*9c60*/  FFMA.FTZ R63, R59, R61.reuse, -R63 ;  /* 0x0000003d3b3f7223 */ /* 0x080fe2000001083f */
[----:B------:R-:W-:Y:S01]  /*9c70*/  FFMA.FTZ R55, R55, R61, R53 ;  /* 0x0000003d37377223 */ /* 0x000fe20000010035 */
[-C--:B------:R-:W-:Y:S01]  /*9c80*/  F2FP.F16.E4M3.UNPACK_B R53, R143.reuse.H1 ;  /* 0x0000008fff35723e */ /* 0x080fe200030006ff */
[--C-:B------:R-:W-:Y:S01]  /*9c90*/  HADD2.F32 R61, -RZ, R60.reuse.H0_H0 ;  /* 0x2000003cff3d7230 */ /* 0x100fe20000004100 */
[-C--:B------:R-:W-:Y:S01]  /*9ca0*/  F2FP.F16.E4M3.UNPACK_B R59, R48.reuse.H1 ;  /* 0x00000030ff3b723e */ /* 0x080fe200030006ff */
[----:B------:R-:W-:Y:S01]  /*9cb0*/  HADD2.F32 R60, -RZ, R60.H1_H1 ;  /* 0x3000003cff3c7230 */ /* 0x000fe20000004100 */
[----:B------:R-:W-:Y:S01]  /*9cc0*/  F2FP.F16.E4M3.UNPACK_B R143, R143 ;  /* 0x0000008fff8f723e */ /* 0x000fe200020006ff */
[----:B------:R-:W-:Y:S01]  /*9cd0*/  HADD2.F32 R87, -RZ, R53.H0_H0 ;  /* 0x20000035ff577230 */ /* 0x000fe20000004100 */
[----:B------:R-:W-:Y:S01]  /*9ce0*/  F2FP.F16.E4M3.UNPACK_B R48, R48 ;  /* 0x00000030ff30723e */ /* 0x000fe200020006ff */
[----:B------:R-:W-:Y:S01]  /*9cf0*/  HADD2.F32 R82, -RZ, R59.H0_H0 ;  /* 0x2000003bff527230 */ /* 0x000fe20000004100 */
[----:B------:R-:W-:Y:S01]  /*9d00*/  F2FP.SATFINITE.E4M3.F32.PACK_AB_MERGE_C R63, R63, R144, RZ ;  /* 0x000000903f3f723e */ /* 0x000fe200048070ff */
[----:B------:R-:W-:-:S02]  /*9d10*/  HADD2.F32 R53, -RZ, R53.H1_H1 ;  /* 0x30000035ff357230 */ /* 0x000fc40000004100 */
[-C--:B------:R-:W-:Y:S01]  /*9d20*/  FMUL.FTZ R84, R61, R87.reuse ;  /* 0x000000573d547220 */ /* 0x080fe20000410000 */
[----:B------:R-:W-:Y:S02]  /*9d30*/  HADD2.F32 R59, -RZ, R59.H1_H1 ;  /* 0x3000003bff3b7230 */ /* 0x000fe40000004100 */
[C---:B------:R-:W-:Y:S01]  /*9d40*/  FMUL.FTZ R87, R82.reuse, R87 ;  /* 0x0000005752577220 */ /* 0x040fe20000410000 */
[----:B------:R-:W-:Y:S01]  /*9d50*/  F2FP.SATFINITE.E4M3.F32.PACK_AB_MERGE_C R55, R55, R85, RZ ;  /* 0x000000553737723e */ /* 0x000fe200048070ff */
[----:B------:R-:W-:Y:S01]  /*9d60*/  FFMA.FTZ R84, R82, R83, -R84 ;  /* 0x0000005352547223 */ /* 0x000fe20000010854 */
[----:B------:R-:W-:Y:S01]  /*9d70*/  F2FP.SATFINITE.E4M3.F32.PACK_AB_MERGE_C R56, R56, R145, R63 ;  /* 0x000000913838723e */ /* 0x000fe2000480703f */
[----:B------:R-:W-:Y:S01]  /*9d80*/  FFMA.FTZ R87, R61, R83, R87 ;  /* 0x000000533d577223 */ /* 0x000fe20000010057 */
[CC--:B------:R-:W-:Y:S01]  /*9d90*/  FMUL.FTZ R61, R60.reuse, R53.reuse ;  /* 0x000000353c3d7220 */ /* 0x0c0fe20000410000 */
[----:B------:R-:W-:Y:S01]  /*9da0*/  FMUL.FTZ R53, R59, R53 ;  /* 0x000000353b357220 */ /* 0x000fe20000410000 */
[----:B------:R-:W-:Y:S01]  /*9db0*/  HADD2.F32 R83, -RZ, R143.H0_H0 ;  /* 0x2000008fff537230 */ /* 0x000fe20000004100 */
[----:B------:R-:W-:Y:S01]  /*9dc0*/  F2FP.SATFINITE.E4M3.F32.PACK_AB_MERGE_C R55, R51, R86, R55 ;  /* 0x000000563337723e */ /* 0x000fe20004807037 */
[-C--:B------:R-:W-:Y:S01]  /*9dd0*/  FFMA.FTZ R59, R59, R62.reuse, -R61 ;  /* 0x0000003e3b3b7223 */ /* 0x080fe2000001083d */
[----:B------:R-:W-:Y:S01]  /*9de0*/  FFMA.FTZ R53, R60, R62, R53 ;  /* 0x0000003e3c357223 */ /* 0x000fe20000010035 */
[----:B------:R-:W-:-:S02]  /*9df0*/  HADD2.F32 R60, -RZ, R52.H0_H0 ;  /* 0x20000034ff3c7230 */ /* 0x000fc40000004100 */
[----:B------:R-:W-:Y:S01]  /*9e00*/  HADD2.F32 R62, -RZ, R48.H0_H0 ;  /* 0x20000030ff3e7230 */ /* 0x000fe20000004100 */
[----:B------:R-:W-:Y:S01]  /*9e10*/  F2FP.SATFINITE.E4M3.F32.PACK_AB_MERGE_C R59, R59, R84, RZ ;  /* 0x000000543b3b723e */ /* 0x000fe200048070ff */
[----:B------:R-:W-:Y:S02]  /*9e20*/  HADD2.F32 R61, -RZ, R141.H0_H0 ;  /* 0x2000008dff3d7230 */ /* 0x000fe40000004100 */
[-C--:B------:R-:W-:Y:S01]  /*9e30*/  FMUL.FTZ R82, R60, R83.reuse ;  /* 0x000000533c527220 */ /* 0x080fe20000410000 */
[----:B------:R-:W-:Y:S02]  /*9e40*/  HADD2.F32 R143, -RZ, R143.H1_H1 ;  /* 0x3000008fff8f7230 */ /* 0x000fe40000004100 */
[C---:B------:R-:W-:Y:S01]  /*9e50*/  FMUL.FTZ R83, R62.reuse, R83 ;  /* 0x000000533e537220 */ /* 0x040fe20000410000 */
[----:B------:R-:W-:Y:S02]  /*9e60*/  HADD2.F32 R52, -RZ, R52.H1_H1 ;  /* 0x30000034ff347230 */ /* 0x000fe40000004100 */
[----:B------:R-:W-:Y:S01]  /*9e70*/  FFMA.FTZ R82, R62, R61, -R82 ;  /* 0x0000003d3e527223 */ /* 0x000fe20000010852 */
[----:B------:R-:W-:-:S02]  /*9e80*/  HADD2.F32 R48, -RZ, R48.H1_H1 ;  /* 0x30000030ff307230 */ /* 0x000fc40000004100 */
[----:B------:R-:W-:Y:S01]  /*9e90*/  FFMA.FTZ R83, R60, R61, R83 ;  /* 0x0000003d3c537223 */ /* 0x000fe20000010053 */
[----:B------:R-:W-:Y:S02]  /*9ea0*/  HADD2.F32 R141, -RZ, R141.H1_H1 ;  /* 0x3000008dff8d7230 */ /* 0x000fe40000004100 */
[-C--:B------:R-:W-:Y:S01]  /*9eb0*/  FMUL.FTZ R60, R52, R143.reuse ;  /* 0x0000008f343c7220 */ /* 0x080fe20000410000 */
[-C--:B------:R-:W-:Y:S01]  /*9ec0*/  F2FP.F16.E4M3.UNPACK_B R62, R140.reuse.H1 ;  /* 0x0000008cff3e723e */ /* 0x080fe200030006ff */
[C---:B------:R-:W-:Y:S01]  /*9ed0*/  FMUL.FTZ R143, R48.reuse, R143 ;  /* 0x0000008f308f7220 */ /* 0x040fe20000410000 */
[----:B------:R-:W-:Y:S01]  /*9ee0*/  F2FP.F16.E4M3.UNPACK_B R140, R140 ;  /* 0x0000008cff8c723e */ /* 0x000fe200020006ff */
[----:B------:R-:W-:Y:S01]  /*9ef0*/  FFMA.FTZ R60, R48, R141, -R60 ;  /* 0x0000008d303c7223 */ /* 0x000fe2000001083c */
[----:B------:R-:W-:Y:S01]  /*9f00*/  F2FP.SATFINITE.E4M3.F32.PACK_AB_MERGE_C R53, R53, R87, RZ ;  /* 0x000000573535723e */ /* 0x000fe200048070ff */
[----:B------:R-:W-:Y:S01]  /*9f10*/  FFMA.FTZ R48, R52, R141, R143 ;  /* 0x0000008d34307223 */ /* 0x000fe2000001008f */
[----:B------:R-:W-:Y:S01]  /*9f20*/  IMAD.MOV.U32 R52, RZ, RZ, R50 ;  /* 0x000000ffff347224 */ /* 0x000fe200078e0032 */
        /* <DEDUP_REMOVED lines=14> */
[CC--:B------:R-:W-:Y:S01]  /*a010*/  FMUL.FTZ R143, R61.reuse, R144.reuse ;  /* 0x000000903d8f7220 */ /* 0x0c0fe20000410000 */
[----:B------:R-:W-:Y:S02]  /*a020*/  HADD2.F32 R59, -RZ, R59.H1_H1 ;  /* 0x3000003bff3b7230 */ /* 0x000fe40000004100 */
[----:B------:R-:W-:Y:S01]  /*a030*/  FMUL.FTZ R144, R84, R144 ;  /* 0x0000009054907220 */ /* 0x000fe20000410000 */
[----:B------:R-:W-:Y:S01]  /*a040*/  F2FP.SATFINITE.E4M3.F32.PACK_AB_MERGE_C R53, R48, R83, R53 ;  /* 0x000000533035723e */ /* 0x000fe20004807035 */
[-C--:B------:R-:W-:Y:S01]  /*a050*/  FFMA.FTZ R143, R84, R141.reuse, -R143 ;  /* 0x0000008d548f7223 */ /* 0x080fe2000001088f */
[----:B------:R-:W-:Y:S02]  /*a060*/  IMAD.MOV.U32 R48, RZ, RZ, R82 ;  /* 0x000000ffff307224 */ /* 0x000fe400078e0052 */
        /* <DEDUP_REMOVED lines=18> */
[----:B------:R-:W-:Y:S01]  /*a190*/  FMUL.FTZ R60, R54, R142 ;  /* 0x0000008e363c7220 */ /* 0x000fe20000410000 */
[----:B------:R-:W-:Y:S01]  /*a1a0*/  F2FP.SATFINITE.E4M3.F32.PACK_AB_MERGE_C R50, R50, R144, RZ ;  /* 0x000000903232723e */ /* 0x000fe200048070ff */
[C---:B------:R-:W-:Y:S01]  /*a1b0*/  FMUL.FTZ R142, R52.reuse, R142 ;  /* 0x0000008e348e7220 */ /* 0x040fe20000410000 */
[----:B------:R-:W-:Y:S02]  /*a1c0*/  IMAD.MOV.U32 R51, RZ, RZ, R56 ;  /* 0x000000ffff337224 */ /* 0x000fe400078e0038 */
[----:B------:R-:W-:Y:S01]  /*a1d0*/  FFMA.FTZ R60, R52, R140, -R60 ;  /* 0x0000008c343c7223 */ /* 0x000fe2000001083c */
[----:B------:R-:W-:-:S02]  /*a1e0*/  IMAD.MOV.U32 R52, RZ, RZ, R53 ;  /* 0x000000ffff347224 */ /* 0x000fc400078e0035 */
[----:B------:R-:W-:Y:S01]  /*a1f0*/  FFMA.FTZ R142, R54, R140, R142 ;  /* 0x0000008c368e7223 */ /* 0x000fe2000001008e */
[----:B------:R-:W-:Y:S02]  /*a200*/  MOV R53, R57 ;  /* 0x0000003900357202 */ /* 0x000fe40000000f00 */
[----:B------:R-:W-:Y:S02]  /*a210*/  F2FP.SATFINITE.E4M3.F32.PACK_AB_MERGE_C R59, R60, R84, R59 ;  /* 0x000000543c3b723e */ /* 0x000fe4000480703b */
[----:B------:R-:W-:-:S03]  /*a220*/  F2FP.SATFINITE.E4M3.F32.PACK_AB_MERGE_C R141, R142, R141, R50 ;  /* 0x0000008d8e8d723e */ /* 0x000fc60004807032 */
[----:B------:R-:W-:Y:S02]  /*a230*/  IMAD.MOV.U32 R50, RZ, RZ, R59 ;  /* 0x000000ffff327224 */ /* 0x000fe400078e003b */
[----:B------:R-:W-:-:S07]  /*a240*/  IMAD.MOV.U32 R54, RZ, RZ, R141 ;  /* 0x000000ffff367224 */ /* 0x000fce00078e008d */
.L_x_406:
[----:B------:R-:W-:Y:S05]  /*a250*/  BSYNC B2 ;  /* 0x0000000000027941 */ /* 0x000fea0003800000 */
.L_x_405:
[----:B------:R-:W-:Y:S01]  /*a260*/  ISETP.GE.AND P3, PT, R80, R134, PT ;  /* 0x000000865000720c */ /* 0x000fe20003f66270 */
[----:B--2---:R-:W-:Y:S01]  /*a270*/  IMAD R56, R117, R122, RZ ;  /* 0x0000007a75387224 */ /* 0x004fe200078e02ff */
[----:B------:R-:W-:-:S03]  /*a280*/  ULDC.64 UR4, c[0x0][0x2e8] ;  /* 0x0000ba0000047ab9 */ /* 0x000fc60000000a00 */
[C---:B------:R-:W-:Y:S02]  /*a290*/  IMAD R59, R146.reuse, R123, R56 ;  /* 0x0000007b923b7224 */ /* 0x040fe400078e0238 */
[----:B------:R-:W-:-:S04]  /*a2a0*/  IMAD.WIDE.U32 R56, R146, R122, R120 ;  /* 0x0000007a92387225 */ /* 0x000fc800078e0078 */
[----:B------:R-:W-:Y:S02]  /*a2b0*/  IMAD.IADD R57, R57, 0x1, R59 ;  /* 0x0000000139397824 */ /* 0x000fe400078e023b */
        /* <DEDUP_REMOVED lines=11> */
.L_x_404:
[----:B------:R-:W-:Y:S05]  /*a370*/  BSYNC B1 ;  /* 0x0000000000017941 */ /* 0x000fea0003800000 */
.L_x_403:
[----:B---3--:R-:W-:Y:S01]  /*a380*/  VIADD R84, R23, 0x40 ;  /* 0x0000004017547836 */ /* 0x008fe20000000000 */
[----:B------:R-:W-:Y:S04]  /*a390*/  BSSY B1, `(.L_x_407) ;  /* 0x000010c000017945 */ /* 0x000fe80003800000 */
[----:B------:R-:W-:-:S13]  /*a3a0*/  ISETP.GE.OR P3, PT, R84, R116, P0 ;  /* 0x000000745400720c */ /* 0x000fda0000766670 */
[----:B------:R-:W-:Y:S05]  /*a3b0*/  @P3 BRA `(.L_x_408) ;  /* 0x0000001000243947 */ /* 0x000fea0003800000 */
[----:B----4-:R-:W3:Y:S04]  /*a3c0*/  LDL R48, [R1+0x10] ;  /* 0x0000100001307983 */ /* 0x010ee80000100800 */
[----:B------:R-:W4:Y:S01]  /*a3d0*/  LDL R50, [R1+0x58] ;  /* 0x0000580001327983 */ /* 0x000f220000100800 */
[C---:B------:R-:W-:Y:S01]  /*a3e0*/  IADD3 R51, R23.reuse, 0x40, RZ ;  /* 0x0000004017337810 */ /* 0x040fe20007ffe0ff */
[----:B------:R-:W-:Y:S01]  /*a3f0*/  VIADD R52, R23, 0x40 ;  /* 0x0000004017347836 */ /* 0x000fe20000000000 */
[----:B------:R-:W-:Y:S03]  /*a400*/  BSSY B2, `(.L_x_409) ;  /* 0x00000f3000027945 */ /* 0x000fe60003800000 */
[----:B------:R-:W-:-:S02]  /*a410*/  IMAD.SHL.U32 R51, R51, 0x80, RZ ;  /* 0x0000008033337824 */ /* 0x000fc400078e00ff */
        /* <DEDUP_REMOVED lines=9> */
[----:B------:R-:W-:Y:S01]  /*a4b0*/  SHF.R.S32.HI R48, RZ, 0x1f, R49 ;  /* 0x0000001fff307819 */ /* 0x000fe20000011431 */
[----:B------:R-:W-:-:S03]  /*a4c0*/  IMAD.SHL.U32 R58, R49, 0x10, RZ ;  /* 0x00000010313a7824 */ /* 0x000fc600078e00ff */
[----:B------:R-:W-:-:S05]  /*a4d0*/  LEA.HI R48, R48, R49, RZ, 0x3 ;  /* 0x0000003130307211 */ /* 0x000fca00078f18ff */
[----:B------:R-:W-:Y:S01]  /*a4e0*/  IMAD.SHL.U32 R49, R48, 0x800, RZ ;  /* 0x0000080030317824 */ /* 0x000fe200078e00ff */
[----:B------:R-:W-:-:S04]  /*a4f0*/  LOP3.LUT R48, R52, 0x70, R58, 0xf8, !PT ;  /* 0x0000007034307812 */ /* 0x000fc800078ef83a */
[----:B------:R-:W-:Y:S02]  /*a500*/  LOP3.LUT R48, R48, R51, RZ, 0x3c, !PT ;  /* 0x0000003330307212 */ /* 0x000fe400078e3cff */
[----:B------:R-:W-:-:S04]  /*a510*/  LOP3.LUT R49, R49, 0xffffc000, RZ, 0xc0, !PT ;  /* 0xffffc00031317812 */ /* 0x000fc800078ec0ff */
[----:B----4-:R-:W-:-:S04]  /*a520*/  IADD3 R49, R48, R49, R50 ;  /* 0x0000003130317210 */ /* 0x010fc80007ffe032 */
[C---:B------:R-:W-:Y:S01]  /*a530*/  LEA R51, R232.reuse, R49, 0xf ;  /* 0x00000031e8337211 */ /* 0x040fe200078e78ff */
[----:B------:R-:W-:-:S04]  /*a540*/  IMAD R49, R232, 0x8000, R28 ;  /* 0x00008000e8317824 */ /* 0x000fc800078e021c */
[C---:B------:R-:W-:Y:S02]  /*a550*/  IMAD.IADD R49, R22.reuse, 0x1, R49 ;  /* 0x0000000116317824 */ /* 0x040fe400078e0231 */
[----:B------:R-:W-:-:S04]  /*a560*/  IMAD.IADD R52, R22, 0x1, R51 ;  /* 0x0000000116347824 */ /* 0x000fc800078e0233 */
[----:B------:R-:W0:Y:S04]  /*a570*/  LDS.128 R48, [R49+0x28400] ;  /* 0x0284000031307984 */ /* 0x000e280000000c00 */
[----:B------:R-:W3:Y:S01]  /*a580*/  LDS.128 R52, [R52+0x28400] ;  /* 0x0284000034347984 */ /* 0x000ee20000000c00 */
[----:B------:R-:W-:Y:S05]  /*a590*/  @P2 BRA `(.L_x_410) ;  /* 0x0000000c00642947 */ /* 0x000fea0003800000 */
[--C-:B------:R-:W-:Y:S02]  /*a5a0*/  SHF.R.U32.HI R59, RZ, 0x8, R65.reuse ;  /* 0x00000008ff3b7819 */ /* 0x100fe40000011641 */
[--C-:B------:R-:W-:Y:S02]  /*a5b0*/  SHF.R.U32.HI R62, RZ, 0x18, R65.reuse ;  /* 0x00000018ff3e7819 */ /* 0x100fe40000011641 */
[----:B------:R-:W-:Y:S01]  /*a5c0*/  LOP3.LUT R60, R65, 0xff, RZ, 0xc0, !PT ;  /* 0x000000ff413c7812 */ /* 0x000fe200078ec0ff */
[----:B------:R-:W-:Y:S01]  /*a5d0*/  IMAD.SHL.U32 R59, R59, 0x100, RZ ;  /* 0x000001003b3b7824 */ /* 0x000fe200078e00ff */
[----:B------:R-:W-:Y:S02]  /*a5e0*/  SHF.R.U32.HI R57, RZ, 0x10, R65 ;  /* 0x00000010ff397819 */ /* 0x000fe40000011641 */
[----:B------:R-:W-:Y:S02]  /*a5f0*/  SHF.R.U32.HI R64, RZ, 0x18, R67 ;  /* 0x00000018ff407819 */ /* 0x000fe40000011643 */
[----:B------:R-:W-:-:S02]  /*a600*/  LOP3.LUT R63, R67, 0xff, RZ, 0xc0, !PT ;  /* 0x000000ff433f7812 */ /* 0x000fc400078ec0ff */
[--C-:B------:R-:W-:Y:S02]  /*a610*/  SHF.R.U32.HI R61, RZ, 0x8, R67.reuse ;  /* 0x00000008ff3d7819 */ /* 0x100fe40000011643 */
[----:B------:R-:W-:Y:S02]  /*a620*/  SHF.R.U32.HI R56, RZ, 0x10, R67 ;  /* 0x00000010ff387819 */ /* 0x000fe40000011643 */
[--C-:B------:R-:W-:Y:S02]  /*a630*/  SHF.R.U32.HI R66, RZ, 0x18, R69.reuse ;  /* 0x00000018ff427819 */ /* 0x100fe40000011645 */
[----:B------:R-:W-:Y:S01]  /*a640*/  LOP3.LUT R67, R69, 0xff, RZ, 0xc0, !PT ;  /* 0x000000ff45437812 */ /* 0x000fe200078ec0ff */
[----:B------:R-:W-:Y:S01]  /*a650*/  IMAD.U32 R56, R56, 0x10000, RZ ;  /* 0x0001000038387824 */ /* 0x000fe200078e00ff */
[--C-:B------:R-:W-:Y:S02]  /*a660*/  SHF.R.U32.HI R65, RZ, 0x8, R69.reuse ;  /* 0x00000008ff417819 */ /* 0x100fe40000011645 */
[----:B------:R-:W-:-:S02]  /*a670*/  SHF.R.U32.HI R69, RZ, 0x10, R69 ;  /* 0x00000010ff457819 */ /* 0x000fc40000011645 */
[----:B------:R-:W-:Y:S02]  /*a680*/  PRMT R68, R62, 0x654, R60 ;  /* 0x000006543e447816 */ /* 0x000fe4000000003c */
[----:B------:R-:W-:Y:S02]  /*a690*/  SHF.R.U32.HI R70, RZ, 0x18, R71 ;  /* 0x00000018ff467819 */ /* 0x000fe40000011647 */
[----:B------:R-:W-:Y:S02]  /*a6a0*/  LOP3.LUT R80, R71, 0xff, RZ, 0xc0, !PT ;  /* 0x000000ff47507812 */ /* 0x000fe400078ec0ff */
[----:B------:R-:W-:Y:S02]  /*a6b0*/  PRMT R66, R66, 0x654, R67 ;  /* 0x0000065442427816 */ /* 0x000fe40000000043 */
[----:B------:R-:W-:Y:S02]  /*a6c0*/  SHF.L.U32 R65, R65, 0x8, RZ ;  /* 0x0000000841417819 */ /* 0x000fe400000006ff */
[----:B------:R-:W-:-:S02]  /*a6d0*/  PRMT R63, R64, 0x654, R63 ;  /* 0x00000654403f7816 */ /* 0x000fc4000000003f */
[----:B------:R-:W-:Y:S01]  /*a6e0*/  PRMT R64, R70, 0x654, R80 ;  /* 0x0000065446407816 */ /* 0x000fe20000000050 */
[----:B------:R-:W-:Y:S01]  /*a6f0*/  IMAD.U32 R70, R69, 0x10000, RZ ;  /* 0x0001000045467824 */ /* 0x000fe200078e00ff */
[----:B------:R-:W-:Y:S01]  /*a700*/  LOP3.LUT R59, R68, 0xff00, R59, 0xf8, !PT ;  /* 0x0000ff00443b7812 */ /* 0x000fe200078ef83b */
[----:B------:R-:W-:Y:S01]  /*a710*/  IMAD.SHL.U32 R68, R61, 0x100, RZ ;  /* 0x000001003d447824 */ /* 0x000fe200078e00ff */
[----:B------:R-:W-:Y:S01]  /*a720*/  LOP3.LUT R61, R66, 0xff00, R65, 0xf8, !PT ;  /* 0x0000ff00423d7812 */ /* 0x000fe200078ef841 */
[----:B------:R-:W-:Y:S01]  /*a730*/  IMAD.U32 R66, R57, 0x10000, RZ ;  /* 0x0001000039427824 */ /* 0x000fe200078e00ff */
[----:B---3--:R-:W-:Y:S02]  /*a740*/  F2FP.F16.E4M3.UNPACK_B R65, R53 ;  /* 0x00000035ff41723e */ /* 0x008fe400020006ff */
[----:B------:R-:W-:Y:S02]  /*a750*/  LOP3.LUT R61, R61, 0xff0000, R70, 0xf8, !PT ;  /* 0x00ff00003d3d7812 */ /* 0x000fe400078ef846 */
[----:B------:R-:W-:-:S02]  /*a760*/  LOP3.LUT R68, R63, 0xff00, R68, 0xf8, !PT ;  /* 0x0000ff003f447812 */ /* 0x000fc400078ef844 */
[----:B------:R-:W-:Y:S02]  /*a770*/  F2FP.F16.E4M3.UNPACK_B R67, R61 ;  /* 0x0000003dff43723e */ /* 0x000fe400020006ff */
[----:B------:R-:W-:Y:S01]  /*a780*/  LOP3.LUT R63, R59, 0xff0000, R66, 0xf8, !PT ;  /* 0x00ff00003b3f7812 */ /* 0x000fe200078ef842 */
[----:B------:R-:W-:Y:S01]  /*a790*/  HADD2.F32 R59, -RZ, R65.H0_H0 ;  /* 0x20000041ff3b7230 */ /* 0x000fe20000004100 */
[----:B0-----:R-:W-:Y:S02]  /*a7a0*/  F2FP.F16.E4M3.UNPACK_B R57, R49 ;  /* 0x00000031ff39723e */ /* 0x001fe400020006ff */
[--C-:B------:R-:W-:Y:S02]  /*a7b0*/  SHF.R.U32.HI R60, RZ, 0x8, R71.reuse ;  /* 0x00000008ff3c7819 */ /* 0x100fe40000011647 */
[----:B------:R-:W-:Y:S01]  /*a7c0*/  SHF.R.U32.HI R62, RZ, 0x10, R71 ;  /* 0x00000010ff3e7819 */ /* 0x000fe20000011647 */
[----:B------:R-:W-:Y:S01]  /*a7d0*/  HADD2.F32 R71, -RZ, R67.H0_H0 ;  /* 0x20000043ff477230 */ /* 0x000fe20000004100 */
[----:B------:R-:W-:Y:S01]  /*a7e0*/  F2FP.F16.E4M3.UNPACK_B R69, R63 ;  /* 0x0000003fff45723e */ /* 0x000fe200020006ff */
[----:B------:R-:W-:Y:S01]  /*a7f0*/  HADD2.F32 R66, -RZ, R57.H0_H0 ;  /* 0x20000039ff427230 */ /* 0x000fe20000004100 */
[----:B------:R-:W-:Y:S01]  /*a800*/  F2FP.F16.E4M3.UNPACK_B R53, R53.H1 ;  /* 0x00000035ff35723e */ /* 0x000fe200030006ff */
[----:B------:R-:W-:-:S02]  /*a810*/  HADD2.F32 R67, -RZ, R67.H1_H1 ;  /* 0x30000043ff437230 */ /* 0x000fc40000004100 */
[CC--:B------:R-:W-:Y:S01]  /*a820*/  FMUL.FTZ R80, R59.reuse, R71.reuse ;  /* 0x000000473b507220 */ /* 0x0c0fe20000410000 */
[----:B------:R-:W-:Y:S02]  /*a830*/  HADD2.F32 R70, -RZ, R69.H0_H0 ;  /* 0x20000045ff467230 */ /* 0x000fe40000004100 */
[C---:B------:R-:W-:Y:S01]  /*a840*/  FMUL.FTZ R71, R66.reuse, R71 ;  /* 0x0000004742477220 */ /* 0x040fe20000410000 */
[----:B------:R-:W-:Y:S01]  /*a850*/  HADD2.F32 R57, -RZ, R57.H1_H1 ;  /* 0x30000039ff397230 */ /* 0x000fe20000004100 */
[----:B------:R-:W-:Y:S01]  /*a860*/  F2FP.F16.E4M3.UNPACK_B R63, R63.H1 ;  /* 0x0000003fff3f723e */ /* 0x000fe200030006ff */
[----:B------:R-:W-:Y:S02]  /*a870*/  HADD2.F32 R69, -RZ, R69.H1_H1 ;  /* 0x30000045ff457230 */ /* 0x000fe40000004100 */
[-C--:B------:R-:W-:Y:S01]  /*a880*/  FFMA.FTZ R66, R66, R70.reuse, -R80 ;  /* 0x0000004642427223 */ /* 0x080fe20000010850 */
        /* <DEDUP_REMOVED lines=13> */
[-C--:B------:R-:W-:Y:S01]  /*a960*/  FMUL.FTZ R80, R49, R71.reuse ;  /* 0x0000004731507220 */ /* 0x080fe20000410000 */
        /* <DEDUP_REMOVED lines=10> */
[----:B------:R-:W-:Y:S02]  /*aa10*/  IMAD.SHL.U32 R53, R60, 0x100, RZ ;  /* 0x000001003c357824 */ /* 0x000fe400078e00ff */
[----:B------:R-:W-:Y:S01]  /*aa20*/  IMAD.U32 R60, R62, 0x10000, RZ ;  /* 0x000100003e3c7824 */ /* 0x000fe200078e00ff */
[----:B------:R-:W-:Y:S02]  /*aa30*/  LOP3.LUT R62, R68, 0xff0000, R56, 0xf8, !PT ;  /* 0x00ff0000443e7812 */ /* 0x000fe400078ef838 */
[----:B------:R-:W-:Y:S02]  /*aa40*/  LOP3.LUT R53, R64, 0xff00, R53, 0xf8, !PT ;  /* 0x0000ff0040357812 */ /* 0x000fe400078ef835 */
[----:B------:R-:W-:Y:S02]  /*aa50*/  MOV R64, R51 ;  /* 0x0000003300407202 */ /* 0x000fe40000000f00 */
[----:B------:R-:W-:-:S02]  /*aa60*/  LOP3.LUT R53, R53, 0xff0000, R60, 0xf8, !PT ;  /* 0x00ff000035357812 */ /* 0x000fc400078ef83c */
[----:B------:R-:W-:Y:S02]  /*aa70*/  F2FP.F16.E4M3.UNPACK_B R56, R55 ;  /* 0x00000037ff38723e */ /* 0x000fe400020006ff */
        /* <DEDUP_REMOVED lines=16> */
[----:B------:R-:W-:Y:S01]  /*ab80*/  HADD2.F32 R60, -RZ, R56.H1_H1 ;  /* 0x30000038ff3c7230 */ /* 0x000fe20000004100 */
[----:B------:R-:W-:Y:S01]  /*ab90*/  F2FP.F16.E4M3.UNPACK_B R62, R62.H1 ;  /* 0x0000003eff3e723e */ /* 0x000fe200030006ff */
[--C-:B------:R-:W-:Y:S01]  /*aba0*/  HADD2.F32 R71, -RZ, R53.reuse.H0_H0 ;  /* 0x20000035ff477230 */ /* 0x100fe20000004100 */
[----:B------:R-:W-:Y:S01]  /*abb0*/  F2FP.SATFINITE.E4M3.F32.PACK_AB_MERGE_C R61, R67, R61, RZ ;  /* 0x0000003d433d723e */ /* 0x000fe200048070ff */
[----:B------:R-:W-:-:S02]  /*abc0*/  HADD2.F32 R53, -RZ, R53.H1_H1 ;  /* 0x30000035ff357230 */ /* 0x000fc40000004100 */
[C---:B------:R-:W-:Y:S01]  /*abd0*/  FMUL.FTZ R56, R60.reuse, R68 ;  /* 0x000000443c387220 */ /* 0x040fe20000410000 */
[----:B------:R-:W-:Y:S02]  /*abe0*/  F2FP.SATFINITE.E4M3.F32.PACK_AB_MERGE_C R49, R63, R49, RZ ;  /* 0x000000313f31723e */ /* 0x000fe400048070ff */
[----:B------:R-:W-:Y:S01]  /*abf0*/  F2FP.SATFINITE.E4M3.F32.PACK_AB_MERGE_C R65, R65, R66, R61 ;  /* 0x000000424141723e */ /* 0x000fe2000480703d */
[CC--:B------:R-:W-:Y:S01]  /*ac00*/  FFMA.FTZ R56, R51.reuse, R69.reuse, -R56 ;  /* 0x0000004533387223 */ /* 0x0c0fe20000010838 */
[----:B------:R-:W-:Y:S01]  /*ac10*/  FMUL.FTZ R51, R51, R68 ;  /* 0x0000004433337220 */ /* 0x000fe20000410000 */
[--C-:B------:R-:W-:Y:S01]  /*ac20*/  HADD2.F32 R68, -RZ, R62.reuse.H0_H0 ;  /* 0x2000003eff447230 */ /* 0x100fe20000004100 */
[----:B------:R-:W-:Y:S01]  /*ac30*/  F2FP.F16.E4M3.UNPACK_B R61, R52.H1 ;  /* 0x00000034ff3d723e */ /* 0x000fe200030006ff */
[----:B------:R-:W-:Y:S02]  /*ac40*/  HADD2.F32 R62, -RZ, R62.H1_H1 ;  /* 0x3000003eff3e7230 */ /* 0x000fe40000004100 */
[----:B------:R-:W-:Y:S01]  /*ac50*/  FFMA.FTZ R51, R60, R69, R51 ;  /* 0x000000453c337223 */ /* 0x000fe20000010033 */
[----:B------:R-:W-:Y:S01]  /*ac60*/  F2FP.F16.E4M3.UNPACK_B R60, R64.H1 ;  /* 0x00000040ff3c723e */ /* 0x000fe200030006ff */
[--C-:B------:R-:W-:Y:S01]  /*ac70*/  HADD2.F32 R64, -RZ, R55.reuse.H0_H0 ;  /* 0x20000037ff407230 */ /* 0x100fe20000004100 */
[----:B------:R-:W-:Y:S01]  /*ac80*/  F2FP.F16.E4M3.UNPACK_B R63, R137.H1 ;  /* 0x00000089ff3f723e */ /* 0x000fe200030006ff */
[----:B------:R-:W-:Y:S01]  /*ac90*/  HADD2.F32 R55, -RZ, R55.H1_H1 ;  /* 0x30000037ff377230 */ /* 0x000fe20000004100 */
[----:B------:R-:W-:Y:S01]  /*aca0*/  F2FP.F16.E4M3.UNPACK_B R52, R52 ;  /* 0x00000034ff34723e */ /* 0x000fe200020006ff */
[----:B------:R-:W-:-:S02]  /*acb0*/  HADD2.F32 R69, -RZ, R60.H0_H0 ;  /* 0x2000003cff457230 */ /* 0x000fc40000004100 */
[----:B------:R-:W-:Y:S01]  /*acc0*/  FMUL.FTZ R80, R64, R71 ;  /* 0x0000004740507220 */ /* 0x000fe20000410000 */
[----:B------:R-:W-:Y:S01]  /*acd0*/  HADD2.F32 R60, -RZ, R60.H1_H1 ;  /* 0x3000003cff3c7230 */ /* 0x000fe20000004100 */
[----:B------:R-:W-:Y:S01]  /*ace0*/  F2FP.F16.E4M3.UNPACK_B R137, R137 ;  /* 0x00000089ff89723e */ /* 0x000fe200020006ff */
[--C-:B------:R-:W-:Y:S02]  /*acf0*/  HADD2.F32 R67, -RZ, R63.reuse.H0_H0 ;  /* 0x2000003fff437230 */ /* 0x100fe40000004100 */
[C---:B------:R-:W-:Y:S01]  /*ad00*/  FFMA.FTZ R80, R69.reuse, R68, -R80 ;  /* 0x0000004445507223 */ /* 0x040fe20000010850 */
[----:B------:R-:W-:Y:S01]  /*ad10*/  FMUL.FTZ R69, R69, R71 ;  /* 0x0000004745457220 */ /* 0x000fe20000410000 */
[----:B------:R-:W-:-:S03]  /*ad20*/  HADD2.F32 R63, -RZ, R63.H1_H1 ;  /* 0x3000003fff3f7230 */ /* 0x000fc60000004100 */
        /* <DEDUP_REMOVED lines=10> */
[--C-:B------:R-:W-:Y:S01]  /*add0*/  HADD2.F32 R71, -RZ, R53.reuse.H0_H0 ;  /* 0x20000035ff477230 */ /* 0x100fe20000004100 */
        /* <DEDUP_REMOVED lines=11> */
[-C--:B------:R-:W-:Y:S01]  /*ae90*/  FMUL.FTZ R62, R61, R53.reuse ;  /* 0x000000353d3e7220 */ /* 0x080fe20000410000 */
[C---:B------:R-:W-:Y:S01]  /*aea0*/  FMUL.FTZ R53, R60.reuse, R53 ;  /* 0x000000353c357220 */ /* 0x040fe20000410000 */
        /* <DEDUP_REMOVED lines=41> */
[----:B------:R-:W-:Y:S02]  /*b140*/  IMAD.MOV.U32 R51, RZ, RZ, R81 ;  /* 0x000000ffff337224 */ /* 0x000fe400078e0051 */
[-C--:B------:R-:W-:Y:S01]  /*b150*/  FFMA.FTZ R82, R68, R80.reuse, -R82 ;  /* 0x0000005044527223 */ /* 0x080fe20000010852 */
        /* <DEDUP_REMOVED lines=19> */
[----:B------:R-:W-:-:S03]  /*b290*/  FMUL.FTZ R138, R52, R138 ;  /* 0x0000008a348a7220 */ /* 0x000fc60000410000 */
[-C--:B------:R-:W-:Y:S01]  /*b2a0*/  FFMA.FTZ R61, R52, R136.reuse, -R61 ;  /* 0x00000088343d7223 */ /* 0x080fe2000001083d */
[----:B------:R-:W-:Y:S01]  /*b2b0*/  F2FP.SATFINITE.E4M3.F32.PACK_AB_MERGE_C R52, R48, R67, R53 ;  /* 0x000000433034723e */ /* 0x000fe20004807035 */
[----:B------:R-:W-:Y:S01]  /*b2c0*/  FFMA.FTZ R63, R54, R136, R138 ;  /* 0x00000088363f7223 */ /* 0x000fe2000001008a */
[----:B------:R-:W-:Y:S01]  /*b2d0*/  F2FP.SATFINITE.E4M3.F32.PACK_AB_MERGE_C R54, R50, R83, RZ ;  /* 0x000000533236723e */ /* 0x000fe200048070ff */
[----:B------:R-:W-:Y:S01]  /*b2e0*/  IMAD.MOV.U32 R48, RZ, RZ, R66 ;  /* 0x000000ffff307224 */ /* 0x000fe200078e0042 */
[----:B------:R-:W-:Y:S01]  /*b2f0*/  F2FP.SATFINITE.E4M3.F32.PACK_AB_MERGE_C R53, R57, R59, R49 ;  /* 0x0000003b3935723e */ /* 0x000fe20004807031 */
[----:B------:R-:W-:Y:S01]  /*b300*/  IMAD.MOV.U32 R49, RZ, RZ, R65 ;  /* 0x000000ffff317224 */ /* 0x000fe200078e0041 */
[----:B------:R-:W-:Y:S02]  /*b310*/  F2FP.SATFINITE.E4M3.F32.PACK_AB_MERGE_C R50, R61, R68, R60 ;  /* 0x000000443d32723e */ /* 0x000fe4000480703c */
[----:B------:R-:W-:-:S07]  /*b320*/  F2FP.SATFINITE.E4M3.F32.PACK_AB_MERGE_C R54, R63, R80, R54 ;  /* 0x000000503f36723e */ /* 0x000fce0004807036 */
.L_x_410:
[----:B------:R-:W-:Y:S05]  /*b330*/  BSYNC B2 ;  /* 0x0000000000027941 */ /* 0x000fea0003800000 */
.L_x_409:
        /* <DEDUP_REMOVED lines=14> */
[----:B0-----:R0:W-:Y:S01]  /*b420*/  STG.E.128 desc[UR42][R56.64], R48 ;  /* 0x0000003038007986 */ /* 0x0011e2000c101d2a */
[----:B------:R-:W-:-:S05]  /*b430*/  @!P3 IADD3.X R59, R59, UR5, RZ, P4, !PT ;  /* 0x000000053b3bbc10 */ /* 0x000fca000a7fe4ff */
[----:B---3--:R0:W-:Y:S04]  /*b440*/  @!P3 STG.E.128 desc[UR42][R58.64], R52 ;  /* 0x000000343a00b986 */ /* 0x0081e8000c101d2a */
.L_x_408:
[----:B------:R-:W-:Y:S05]  /*b450*/  BSYNC B1 ;  /* 0x0000000000017941 */ /* 0x000fea0003800000 */
.L_x_407:
[----:B0---4-:R-:W-:Y:S01]  /*b460*/  IADD3 R49, R23, 0x60, RZ ;  /* 0x0000006017317810 */ /* 0x011fe20007ffe0ff */
[----:B--2---:R-:W-:-:S03]  /*b470*/  IMAD R48, R114, R122, RZ ;  /* 0x0000007a72307224 */ /* 0x004fc600078e02ff */
[C---:B------:R-:W-:Y:S01]  /*b480*/  ISETP.GE.OR P3, PT, R49.reuse, R116, P0 ;  /* 0x000000743100720c */ /* 0x040fe20000766670 */
[----:B------:R-:W-:-:S04]  /*b490*/  IMAD.WIDE.U32 R120, R49, R122, R120 ;  /* 0x0000007a31787225 */ /* 0x000fc800078e0078 */
[----:B------:R-:W-:-:S08]  /*b4a0*/  IMAD R61, R49, R123, R48 ;  /* 0x0000007b313d7224 */ /* 0x000fd000078e0230 */
[----:B------:R-:W-:Y:S05]  /*b4b0*/  @P3 BRA `(.L_x_389) ;  /* 0x00000014006c3947 */ /* 0x000fea0003800000 */
[----:B------:R-:W2:Y:S01]  /*b4c0*/  LDL R50, [R1+0x10] ;  /* 0x0000100001327983 */ /* 0x000ea20000100800 */
[----:B------:R-:W0:Y:S03]  /*b4d0*/  LDC.64 R56, c[0x0][0x2e8] ;  /* 0x0000ba00ff387b82 */ /* 0x000e260000000a00 */
[----:B------:R-:W3:Y:S01]  /*b4e0*/  LDL R49, [R1+0x54] ;  /* 0x0000540001317983 */ /* 0x000ee20000100800 */
[----:B------:R-:W-:Y:S01]  /*b4f0*/  IMAD.IADD R61, R121, 0x1, R61 ;  /* 0x00000001793d7824 */ /* 0x000fe200078e023d */
[----:B------:R-:W-:Y:S01]  /*b500*/  IADD3 R59, P3, P4, R102, R120, R41 ;  /* 0x00000078663b7210 */ /* 0x000fe20007c7e029 */
[----:B------:R-:W-:Y:S01]  /*b510*/  BSSY B1, `(.L_x_411) ;  /* 0x00000f7000017945 */ /* 0x000fe20003800000 */
[----:B------:R-:W-:Y:S02]  /*b520*/  IADD3 R51, R23, 0x60, RZ ;  /* 0x0000006017337810 */ /* 0x000fe40007ffe0ff */
[----:B------:R-:W-:-:S03]  /*b530*/  IADD3.X R48, R42, R61, R109, P3, P4 ;  /* 0x0000003d2a307210 */ /* 0x000fc60001fe846d */
[----:B------:R-:W-:-:S05]  /*b540*/  IMAD.SHL.U32 R51, R51, 0x80, RZ ;  /* 0x0000008033337824 */ /* 0x000fca00078e00ff */
[----:B------:R-:W-:Y:S02]  /*b550*/  LOP3.LUT R51, R51, 0x380, RZ, 0xc0, !PT ;  /* 0x0000038033337812 */ /* 0x000fe400078ec0ff */
[----:B0-----:R-:W-:-:S05]  /*b560*/  IADD3 R58, P3, R59, R56, RZ ;  /* 0x000000383b3a7210 */ /* 0x001fca0007f7e0ff */
[----:B------:R-:W-:Y:S01]  /*b570*/  IMAD.X R59, R48, 0x1, R57, P3 ;  /* 0x00000001303b7824 */ /* 0x000fe200018e0639 */
[----:B--2---:R-:W-:Y:S01]  /*b580*/  LOP3.LUT P6, RZ, R50, 0x2, RZ, 0xc0, !PT ;  /* 0x0000000232ff7812 */ /* 0x004fe200078cc0ff */
[----:B------:R-:W-:-:S03]  /*b590*/  VIADD R50, R23, 0x60 ;  /* 0x0000006017327836 */ /* 0x000fc60000000000 */
[----:B------:R-:W-:Y:S01]  /*b5a0*/  SEL R135, R35, R135, !P6 ;  /* 0x0000008723877207 */ /* 0x000fe20007000000 */
[----:B------:R-:W-:-:S03]  /*b5b0*/  IMAD.SHL.U32 R50, R50, 0x80, RZ ;  /* 0x0000008032327824 */ /* 0x000fc600078e00ff */
[----:B------:R-:W-:Y:S02]  /*b5c0*/  SHF.R.S32.HI R48, RZ, 0x1f, R135 ;  /* 0x0000001fff307819 */ /* 0x000fe40000011487 */
[----:B------:R-:W-:Y:S02]  /*b5d0*/  LOP3.LUT R50, R50, 0x380, RZ, 0xc0, !PT ;  /* 0x0000038032327812 */ /* 0x000fe400078ec0ff */
[----:B------:R-:W-:Y:S02]  /*b5e0*/  LEA.HI R135, R48, R135, RZ, 0x5 ;  /* 0x0000008730877211 */ /* 0x000fe400078f28ff */
[----:B------:R-:W-:Y:S02]  /*b5f0*/  SHF.R.U32.HI R50, RZ, 0x3, R50 ;  /* 0x00000003ff327819 */ /* 0x000fe40000011632 */
[----:B------:R-:W-:-:S04]  /*b600*/  LEA.HI.SX32 R135, R135, R108, 0x1b ;  /* 0x0000006c87877211 */ /* 0x000fc800078fdaff */
[----:B------:R-:W-:Y:S01]  /*b610*/  SHF.R.S32.HI R48, RZ, 0x1f, R135 ;  /* 0x0000001fff307819 */ /* 0x000fe20000011487 */
[----:B------:R-:W-:-:S03]  /*b620*/  IMAD.SHL.U32 R63, R135, 0x10, RZ ;  /* 0x00000010873f7824 */ /* 0x000fc600078e00ff */
[----:B------:R-:W-:Y:S02]  /*b630*/  LEA.HI R135, R48, R135, RZ, 0x3 ;  /* 0x0000008730877211 */ /* 0x000fe400078f18ff */
[----:B------:R-:W-:-:S03]  /*b640*/  LOP3.LUT R48, R51, 0x70, R63, 0xf8, !PT ;  /* 0x0000007033307812 */ /* 0x000fc600078ef83f */
[----:B------:R-:W-:Y:S01]  /*b650*/  IMAD.SHL.U32 R135, R135, 0x800, RZ ;  /* 0x0000080087877824 */ /* 0x000fe200078e00ff */
[----:B------:R-:W-:-:S04]  /*b660*/  LOP3.LUT R48, R48, R50, RZ, 0x3c, !PT ;  /* 0x0000003230307212 */ /* 0x000fc800078e3cff */
[----:B------:R-:W-:-:S04]  /*b670*/  LOP3.LUT R51, R135, 0xffffc000, RZ, 0xc0, !PT ;  /* 0xffffc00087337812 */ /* 0x000fc800078ec0ff */
[----:B---3--:R-:W-:Y:S01]  /*b680*/  IADD3 R51, R48, R51, R49 ;  /* 0x0000003330337210 */ /* 0x008fe20007ffe031 */
[----:B------:R-:W-:-:S04]  /*b690*/  IMAD R49, R232, 0x8000, R27 ;  /* 0x00008000e8317824 */ /* 0x000fc800078e021b */
[----:B------:R-:W-:Y:S02]  /*b6a0*/  IMAD R51, R232, 0x8000, R51 ;  /* 0x00008000e8337824 */ /* 0x000fe400078e0233 */
[----:B------:R-:W-:-:S03]  /*b6b0*/  IMAD.IADD R49, R22, 0x1, R49 ;  /* 0x0000000116317824 */ /* 0x000fc600078e0231 */
[----:B------:R-:W-:-:S03]  /*b6c0*/  IADD3 R52, R22, R51, RZ ;  /* 0x0000003316347210 */ /* 0x000fc60007ffe0ff */
[----:B------:R-:W0:Y:S04]  /*b6d0*/  LDS.128 R48, [R49+0x28400] ;  /* 0x0284000031307984 */ /* 0x000e280000000c00 */
[----:B------:R-:W2:Y:S01]  /*b6e0*/  LDS.128 R52, [R52+0x28400] ;  /* 0x0284000034347984 */ /* 0x000ea20000000c00 */
[----:B------:R-:W-:Y:S05]  /*b6f0*/  @P2 BRA `(.L_x_412) ;  /* 0x0000000c00602947 */ /* 0x000fea0003800000 */
[----:B------:R-:W-:Y:S02]  /*b700*/  LOP3.LUT R62, R77, 0xff, RZ, 0xc0, !PT ;  /* 0x000000ff4d3e7812 */ /* 0x000fe400078ec0ff */
[--C-:B------:R-:W-:Y:S02]  /*b710*/  SHF.R.U32.HI R67, RZ, 0x18, R77.reuse ;  /* 0x00000018ff437819 */ /* 0x100fe4000001164d */
[--C-:B------:R-:W-:Y:S02]  /*b720*/  SHF.R.U32.HI R64, RZ, 0x8, R77.reuse ;  /* 0x00000008ff407819 */ /* 0x100fe4000001164d */
[----:B------:R-:W-:Y:S02]  /*b730*/  SHF.R.U32.HI R66, RZ, 0x10, R77 ;  /* 0x00000010ff427819 */ /* 0x000fe4000001164d */
[----:B------:R-:W-:Y:S01]  /*b740*/  PRMT R67, R67, 0x654, R62 ;  /* 0x0000065443437816 */ /* 0x000fe2000000003e */
[----:B------:R-:W-:Y:S01]  /*b750*/  IMAD.SHL.U32 R62, R64, 0x100, RZ ;  /* 0x00000100403e7824 */ /* 0x000fe200078e00ff */
[----:B------:R-:W-:Y:S01]  /*b760*/  SHF.R.U32.HI R68, RZ, 0x8, R73 ;  /* 0x00000008ff447819 */ /* 0x000fe20000011649 */
[----:B------:R-:W-:Y:S01]  /*b770*/  IMAD.U32 R66, R66, 0x10000, RZ ;  /* 0x0001000042427824 */ /* 0x000fe200078e00ff */
[----:B------:R-:W-:-:S02]  /*b780*/  LOP3.LUT R60, R73, 0xff, RZ, 0xc0, !PT ;  /* 0x000000ff493c7812 */ /* 0x000fc400078ec0ff */
[--C-:B------:R-:W-:Y:S02]  /*b790*/  SHF.R.U32.HI R65, RZ, 0x18, R73.reuse ;  /* 0x00000018ff417819 */ /* 0x100fe40000011649 */
[----:B------:R-:W-:Y:S02]  /*b7a0*/  LOP3.LUT R67, R67, 0xff00, R62, 0xf8, !PT ;  /* 0x0000ff0043437812 */ /* 0x000fe400078ef83e */
[----:B------:R-:W-:Y:S02]  /*b7b0*/  SHF.R.U32.HI R69, RZ, 0x10, R73 ;  /* 0x00000010ff457819 */ /* 0x000fe40000011649 */
[----:B------:R-:W-:Y:S01]  /*b7c0*/  PRMT R65, R65, 0x654, R60 ;  /* 0x0000065441417816 */ /* 0x000fe2000000003c */
[----:B------:R-:W-:Y:S01]  /*b7d0*/  IMAD.SHL.U32 R60, R68, 0x100, RZ ;  /* 0x00000100443c7824 */ /* 0x000fe200078e00ff */
[----:B------:R-:W-:Y:S01]  /*b7e0*/  LOP3.LUT R66, R67, 0xff0000, R66, 0xf8, !PT ;  /* 0x00ff000043427812 */ /* 0x000fe200078ef842 */
[----:B--2---:R-:W-:Y:S01]  /*b7f0*/  IMAD.MOV.U32 R67, RZ, RZ, R53 ;  /* 0x000000ffff437224 */ /* 0x004fe200078e0035 */
[----:B0-----:R-:W-:Y:S01]  /*b800*/  F2FP.F16.E4M3.UNPACK_B R62, R49 ;  /* 0x00000031ff3e723e */ /* 0x001fe200020006ff */
[----:B------:R-:W-:Y:S01]  /*b810*/  IMAD.U32 R64, R69, 0x10000, RZ ;  /* 0x0001000045407824 */ /* 0x000fe200078e00ff */
[----:B------:R-:W-:-:S02]  /*b820*/  LOP3.LUT R65, R65, 0xff00, R60, 0xf8, !PT ;  /* 0x0000ff0041417812 */ /* 0x000fc400078ef83c */
[-C--:B------:R-:W-:Y:S02]  /*b830*/  F2FP.F16.E4M3.UNPACK_B R68, R67.reuse ;  /* 0x00000043ff44723e */ /* 0x080fe400020006ff */
[----:B------:R-:W-:Y:S02]  /*b840*/  F2FP.F16.E4M3.UNPACK_B R70, R66 ;  /* 0x00000042ff46723e */ /* 0x000fe400020006ff */
[----:B------:R-:W-:Y:S01]  /*b850*/  LOP3.LUT R64, R65, 0xff0000, R64, 0xf8, !PT ;  /* 0x00ff000041407812 */ /* 0x000fe200078ef840 */
[----:B------:R-:W-:Y:S01]  /*b860*/  HADD2.F32 R60, -RZ, R68.H0_H0 ;  /* 0x20000044ff3c7230 */ /* 0x000fe20000004100 */
[----:B------:R-:W-:Y:S01]  /*b870*/  F2FP.F16.E4M3.UNPACK_B R67, R67.H1 ;  /* 0x00000043ff43723e */ /* 0x000fe200030006ff */
[----:B------:R-:W-:Y:S01]  /*b880*/  HADD2.F32 R71, -RZ, R70.H0_H0 ;  /* 0x20000046ff477230 */ /* 0x000fe20000004100 */
[-C--:B------:R-:W-:Y:S01]  /*b890*/  F2FP.F16.E4M3.UNPACK_B R53, R64.reuse ;  /* 0x00000040ff35723e */ /* 0x080fe200020006ff */
[----:B------:R-:W-:Y:S01]  /*b8a0*/  HADD2.F32 R65, -RZ, R62.H0_H0 ;  /* 0x2000003eff417230 */ /* 0x000fe20000004100 */
[----:B------:R-:W-:Y:S01]  /*b8b0*/  F2FP.F16.E4M3.UNPACK_B R64, R64.H1 ;  /* 0x00000040ff40723e */ /* 0x000fe200030006ff */
[----:B------:R-:W-:-:S02]  /*b8c0*/  HADD2.F32 R68, -RZ, R68.H1_H1 ;  /* 0x30000044ff447230 */ /* 0x000fc40000004100 */
[CC--:B------:R-:W-:Y:S01]  /*b8d0*/  FMUL.FTZ R72, R60.reuse, R71.reuse ;  /* 0x000000473c487220 */ /* 0x0c0fe20000410000 */
[--C-:B------:R-:W-:Y:S02]  /*b8e0*/  HADD2.F32 R69, -RZ, R53.reuse.H0_H0 ;  /* 0x20000035ff457230 */ /* 0x100fe40000004100 */
[----:B------:R-:W-:Y:S01]  /*b8f0*/  FMUL.FTZ R71, R65, R71 ;  /* 0x0000004741477220 */ /* 0x000fe20000410000 */
[----:B------:R-:W-:Y:S01]  /*b900*/  HADD2.F32 R62, -RZ, R62.H1_H1 ;  /* 0x3000003eff3e7230 */ /* 0x000fe20000004100 */
[----:B------:R-:W-:Y:S01]  /*b910*/  LOP3.LUT R73, R79, 0xff0000ff, RZ, 0xc0, !PT ;  /* 0xff0000ff4f497812 */ /* 0x000fe200078ec0ff */
[----:B------:R-:W-:Y:S02]  /*b920*/  HADD2.F32 R53, -RZ, R53.H1_H1 ;  /* 0x30000035ff357230 */ /* 0x000fe40000004100 */
[-C--:B------:R-:W-:Y:S01]  /*b930*/  FFMA.FTZ R65, R65, R69.reuse, -R72 ;  /* 0x0000004541417223 */ /* 0x080fe20000010848 */
[----:B------:R-:W-:Y:S01]  /*b940*/  FFMA.FTZ R60, R60, R69, R71 ;  /* 0x000000453c3c7223 */ /* 0x000fe20000010047 */
[----:B------:R-:W-:-:S02]  /*b950*/  HADD2.F32 R69, -RZ, R70.H1_H1 ;  /* 0x30000046ff457230 */ /* 0x000fc40000004100 */
[--C-:B------:R-:W-:Y:S02]  /*b960*/  HADD2.F32 R70, -RZ, R64.reuse.H0_H0 ;  /* 0x20000040ff467230 */ /* 0x100fe40000004100 */
[----:B------:R-:W-:Y:S02]  /*b970*/  HADD2.F32 R64, -RZ, R64.H1_H1 ;  /* 0x30000040ff407230 */ /* 0x000fe40000004100 */
[-C--:B------:R-:W-:Y:S01]  /*b980*/  FMUL.FTZ R71, R68, R69.reuse ;  /* 0x0000004544477220 */ /* 0x080fe20000410000 */
[----:B------:R-:W-:-:S03]  /*b990*/  FMUL.FTZ R69, R62, R69 ;  /* 0x000000453e457220 */ /* 0x000fc60000410000 */
[-C--:B------:R-:W-:Y:S01]  /*b9a0*/  FFMA.FTZ R62, R62, R53.reuse, -R71 ;  /* 0x000000353e3e7223 */ /* 0x080fe20000010847 */
[----:B------:R-:W-:Y:S01]  /*b9b0*/  FFMA.FTZ R53, R68, R53, R69 ;  /* 0x0000003544357223 */ /* 0x000fe20000010045 */
[----:B------:R-:W-:Y:S02]  /*b9c0*/  F2FP.F16.E4M3.UNPACK_B R68, R66.H1 ;  /* 0x00000042ff44723e */ /* 0x000fe400030006ff */
[----:B------:R-:W-:Y:S01]  /*b9d0*/  F2FP.F16.E4M3.UNPACK_B R66, R49.H1 ;  /* 0x00000031ff42723e */ /* 0x000fe200030006ff */
[--C-:B------:R-:W-:Y:S02]  /*b9e0*/  HADD2.F32 R49, -RZ, R67.reuse.H0_H0 ;  /* 0x20000043ff317230 */ /* 0x100fe40000004100 */
[----:B------:R-:W-:Y:S02]  /*b9f0*/  HADD2.F32 R72, -RZ, R68.H0_H0 ;  /* 0x20000044ff487230 */ /* 0x000fe40000004100 */
[----:B------:R-:W-:Y:S02]  /*ba00*/  HADD2.F32 R71, -RZ, R66.H0_H0 ;  /* 0x20000042ff477230 */ /* 0x000fe40000004100 */
[----:B------:R-:W-:-:S02]  /*ba10*/  HADD2.F32 R67, -RZ, R67.H1_H1 ;  /* 0x30000043ff437230 */ /* 0x000fc40000004100 */
[-C--:B------:R-:W-:Y:S01]  /*ba20*/  FMUL.FTZ R74, R49, R72.reuse ;  /* 0x00000048314a7220 */ /* 0x080fe20000410000 */
[----:B------:R-:W-:Y:S02]  /*ba30*/  HADD2.F32 R68, -RZ, R68.H1_H1 ;  /* 0x30000044ff447230 */ /* 0x000fe40000004100 */
[C---:B------:R-:W-:Y:S01]  /*ba40*/  FMUL.FTZ R72, R71.reuse, R72 ;  /* 0x0000004847487220 */ /* 0x040fe20000410000 */
[----:B------:R-:W-:Y:S02]  /*ba50*/  HADD2.F32 R66, -RZ, R66.H1_H1 ;  /* 0x30000042ff427230 */ /* 0x000fe40000004100 */
[----:B------:R-:W-:Y:S01]  /*ba60*/  FFMA.FTZ R71, R71, R70, -R74 ;  /* 0x0000004647477223 */ /* 0x000fe2000001084a */
[----:B------:R-:W-:Y:S01]  /*ba70*/  FMUL.FTZ R69, R67, R68 ;  /* 0x0000004443457220 */ /* 0x000fe20000410000 */
[----:B------:R-:W-:Y:S01]  /*ba80*/  FFMA.FTZ R49, R49, R70, R72 ;  /* 0x0000004631317223 */ /* 0x000fe20000010048 */
[C---:B------:R-:W-:Y:S01]  /*ba90*/  FMUL.FTZ R68, R66.reuse, R68 ;  /* 0x0000004442447220 */ /* 0x040fe20000410000 */
[----:B------:R-:W-:Y:S01]  /*baa0*/  SHF.R.U32.HI R70, RZ, 0x8, R79 ;  /* 0x00000008ff467819 */ /* 0x000fe2000001164f */
[-C--:B------:R-:W-:Y:S01]  /*bab0*/  FFMA.FTZ R74, R66, R64.reuse, -R69 ;  /* 0x00000040424a7223 */ /* 0x080fe20000010845 */
[----:B------:R-:W-:Y:S01]  /*bac0*/  SHF.R.U32.HI R69, RZ, 0x18, R75 ;  /* 0x00000018ff457819 */ /* 0x000fe2000001164b */
[----:B------:R-:W-:Y:S01]  /*bad0*/  FFMA.FTZ R64, R67, R64, R68 ;  /* 0x0000004043407223 */ /* 0x000fe20000010044 */
[----:B------:R-:W-:Y:S01]  /*bae0*/  LOP3.LUT R68, R75, 0xff, RZ, 0xc0, !PT ;  /* 0x000000ff4b447812 */ /* 0x000fe200078ec0ff */
[----:B------:R-:W-:Y:S01]  /*baf0*/  IMAD.SHL.U32 R70, R70, 0x100, RZ ;  /* 0x0000010046467824 */ /* 0x000fe200078e00ff */
[----:B------:R-:W-:-:S02]  /*bb00*/  SHF.R.U32.HI R67, RZ, 0x10, R79 ;  /* 0x00000010ff437819 */ /* 0x000fc4000001164f */
[--C-:B------:R-:W-:Y:S02]  /*bb10*/  SHF.R.U32.HI R72, RZ, 0x8, R75.reuse ;  /* 0x00000008ff487819 */ /* 0x100fe4000001164b */
[----:B------:R-:W-:Y:S01]  /*bb20*/  PRMT R69, R69, 0x654, R68 ;  /* 0x0000065445457816 */ /* 0x000fe20000000044 */
[----:B------:R-:W-:Y:S01]  /*bb30*/  IMAD.U32 R67, R67, 0x10000, RZ ;  /* 0x0001000043437824 */ /* 0x000fe200078e00ff */
[----:B------:R-:W-:Y:S02]  /*bb40*/  SHF.R.U32.HI R66, RZ, 0x10, R75 ;  /* 0x00000010ff427819 */ /* 0x000fe4000001164b */
[----:B------:R-:W-:Y:S02]  /*bb50*/  SHF.L.U32 R68, R72, 0x8, RZ ;  /* 0x0000000848447819 */ /* 0x000fe400000006ff */
[----:B------:R-:W-:Y:S01]  /*bb60*/  LOP3.LUT R72, R73, 0xff00, R70, 0xf8, !PT ;  /* 0x0000ff0049487812 */ /* 0x000fe200078ef846 */
[----:B------:R-:W-:Y:S01]  /*bb70*/  IMAD.U32 R66, R66, 0x10000, RZ ;  /* 0x0001000042427824 */ /* 0x000fe200078e00ff */
[----:B------:R-:W-:-:S02]  /*bb80*/  LOP3.LUT R69, R69, 0xff00, R68, 0xf8, !PT ;  /* 0x0000ff0045457812 */ /* 0x000fc400078ef844 */
[----:B------:R-:W-:Y:S02]  /*bb90*/  LOP3.LUT R72, R72, 0xff0000, R67, 0xf8, !PT ;  /* 0x00ff000048487812 */ /* 0x000fe400078ef843 */
[----:B------:R-:W-:Y:S02]  /*bba0*/  F2FP.F16.E4M3.UNPACK_B R75, R55 ;  /* 0x00000037ff4b723e */ /* 0x000fe400020006ff */
[----:B------:R-:W-:Y:S02]  /*bbb0*/  F2FP.F16.E4M3.UNPACK_B R68, R72 ;  /* 0x00000048ff44723e */ /* 0x000fe400020006ff */
[----:B------:R-:W-:Y:S01]  /*bbc0*/  LOP3.LUT R70, R69, 0xff0000, R66, 0xf8, !PT ;  /* 0x00ff000045467812 */ /* 0x000fe200078ef842 */
[--C-:B------:R-:W-:Y:S01]  /*bbd0*/  HADD2.F32 R67, -RZ, R75.reuse.H0_H0 ;  /* 0x2000004bff437230 */ /* 0x100fe20000004100 */
[----:B------:R-:W-:Y:S01]  /*bbe0*/  F2FP.F16.E4M3.UNPACK_B R73, R51 ;  /* 0x00000033ff49723e */ /* 0x000fe200020006ff */
[----:B------:R-:W-:Y:S01]  /*bbf0*/  HADD2.F32 R78, -RZ, R68.H0_H0 ;  /* 0x20000044ff4e7230 */ /* 0x000fe20000004100 */
[----:B------:R-:W-:Y:S01]  /*bc00*/  F2FP.F16.E4M3.UNPACK_B R66, R70 ;  /* 0x00000046ff42723e */ /* 0x000fe200020006ff */
[----:B------:R-:W-:Y:S01]  /*bc10*/  HADD2.F32 R75, -RZ, R75.H1_H1 ;  /* 0x3000004bff4b7230 */ /* 0x000fe20000004100 */
[----:B------:R-:W-:Y:S01]  /*bc20*/  F2FP.F16.E4M3.UNPACK_B R72, R72.H1 ;  /* 0x00000048ff48723e */ /* 0x000fe200030006ff */
[----:B------:R-:W-:-:S02]  /*bc30*/  HADD2.F32 R69, -RZ, R73.H0_H0 ;  /* 0x20000049ff457230 */ /* 0x000fc40000004100 */
[----:B------:R-:W-:Y:S01]  /*bc40*/  FMUL.FTZ R80, R67, R78 ;  /* 0x0000004e43507220 */ /* 0x000fe20000410000 */
[----:B------:R-:W-:Y:S01]  /*bc50*/  HADD2.F32 R76, -RZ, R66.H0_H0 ;  /* 0x20000042ff4c7230 */ /* 0x000fe20000004100 */
[----:B------:R-:W-:Y:S01]  /*bc60*/  F2FP.F16.E4M3.UNPACK_B R70, R70.H1 ;  /* 0x00000046ff46723e */ /* 0x000fe200030006ff */
[----:B------:R-:W-:Y:S02]  /*bc70*/  HADD2.F32 R68, -RZ, R68.H1_H1 ;  /* 0x30000044ff447230 */ /* 0x000fe40000004100 */
[C---:B------:R-:W-:Y:S01]  /*bc80*/  FMUL.FTZ R78, R69.reuse, R78 ;  /* 0x0000004e454e7220 */ /* 0x040fe20000410000 */
[----:B------:R-:W-:Y:S02]  /*bc90*/  HADD2.F32 R73, -RZ, R73.H1_H1 ;  /* 0x30000049ff497230 */ /* 0x000fe40000004100 */
[-C--:B------:R-:W-:Y:S01]  /*bca0*/  FFMA.FTZ R69, R69, R76.reuse, -R80 ;  /* 0x0000004c45457223 */ /* 0x080fe20000010850 */
[----:B------:R-:W-:Y:S02]  /*bcb0*/  HADD2.F32 R66, -RZ, R66.H1_H1 ;  /* 0x30000042ff427230 */ /* 0x000fe40000004100 */
[----:B------:R-:W-:Y:S01]  /*bcc0*/  FFMA.FTZ R67, R67, R76, R78 ;  /* 0x0000004c43437223 */ /* 0x000fe2000001004e */
[-C--:B------:R-:W-:Y:S01]  /*bcd0*/  FMUL.FTZ R76, R75, R68.reuse ;  /* 0x000000444b4c7220 */ /* 0x080fe20000410000 */
[----:B------:R-:W-:Y:S01]  /*bce0*/  FMUL.FTZ R78, R73, R68 ;  /* 0x00000044494e7220 */ /* 0x000fe20000410000 */
[----:B------:R-:W-:-:S02]  /*bcf0*/  F2FP.SATFINITE.E4M3.F32.PACK_AB_MERGE_C R64, R64, R49, RZ ;  /* 0x000000314040723e */ /* 0x000fc400048070ff */
[-C--:B------:R-:W-:Y:S01]  /*bd00*/  FFMA.FTZ R68, R73, R66.reuse, -R76 ;  /* 0x0000004249447223 */ /* 0x080fe2000001084c */
[----:B------:R-:W-:Y:S01]  /*bd10*/  FFMA.FTZ R66, R75, R66, R78 ;  /* 0x000000424b427223 */ /* 0x000fe2000001004e */
[----:B------:R-:W-:Y:S01]  /*bd20*/  F2FP.F16.E4M3.UNPACK_B R73, R55.H1 ;  /* 0x00000037ff49723e */ /* 0x000fe200030006ff */
[----:B------:R-:W-:Y:S01]  /*bd30*/  HADD2.F32 R78, -RZ, R72.H0_H0 ;  /* 0x20000048ff4e7230 */ /* 0x000fe20000004100 */
[----:B------:R-:W-:Y:S01]  /*bd40*/  F2FP.F16.E4M3.UNPACK_B R75, R51.H1 ;  /* 0x00000033ff4b723e */ /* 0x000fe200030006ff */
[----:B------:R-:W-:Y:S01]  /*bd50*/  HADD2.F32 R76, -RZ, R70.H0_H0 ;  /* 0x20000046ff4c7230 */ /* 0x000fe20000004100 */
[----:B------:R-:W-:Y:S01]  /*bd60*/  F2FP.SATFINITE.E4M3.F32.PACK_AB_MERGE_C R53, R53, R60, R64 ;  /* 0x0000003c3535723e */ /* 0x000fe20004807040 */
        /* <DEDUP_REMOVED lines=13> */
[----:B------:R-:W-:Y:S01]  /*be40*/  IMAD.MOV.U32 R75, RZ, RZ, R52 ;  /* 0x000000ffff4b7224 */ /* 0x000fe200078e0034 */
[----:B------:R-:W-:Y:S01]  /*be50*/  F2FP.F16.E4M3.UNPACK_B R52, R133.H1 ;  /* 0x00000085ff34723e */ /* 0x000fe200030006ff */
[----:B------:R-:W-:Y:S01]  /*be60*/  IMAD.MOV.U32 R76, RZ, RZ, R48 ;  /* 0x000000ffff4c7224 */ /* 0x000fe200078e0030 */
[----:B------:R-:W-:Y:S01]  /*be70*/  F2FP.SATFINITE.E4M3.F32.PACK_AB_MERGE_C R48, R74, R71, RZ ;  /* 0x000000474a30723e */ /* 0x000fe200048070ff */
[----:B------:R-:W-:Y:S01]  /*be80*/  FFMA.FTZ R70, R73, R70, R78 ;  /* 0x0000004649467223 */ /* 0x000fe2000001004e */
[----:B------:R-:W-:Y:S01]  /*be90*/  F2FP.F16.E4M3.UNPACK_B R74, R75.H1 ;  /* 0x0000004bff4a723e */ /* 0x000fe200030006ff */
[--C-:B------:R-:W-:Y:S01]  /*bea0*/  HADD2.F32 R82, -RZ, R52.reuse.H0_H0 ;  /* 0x20000034ff527230 */ /* 0x100fe20000004100 */
[----:B------:R-:W-:Y:S01]  /*beb0*/  F2FP.F16.E4M3.UNPACK_B R77, R76.H1 ;  /* 0x0000004cff4d723e */ /* 0x000fe200030006ff */
[----:B------:R-:W-:Y:S01]  /*bec0*/  HADD2.F32 R79, -RZ, R52.H1_H1 ;  /* 0x30000034ff4f7230 */ /* 0x000fe20000004100 */
[----:B------:R-:W-:Y:S01]  /*bed0*/  F2FP.F16.E4M3.UNPACK_B R78, R131.H1 ;  /* 0x00000083ff4e723e */ /* 0x000fe200030006ff */
[--C-:B------:R-:W-:Y:S01]  /*bee0*/  HADD2.F32 R52, -RZ, R74.reuse.H1_H1 ;  /* 0x3000004aff347230 */ /* 0x100fe20000004100 */
[----:B------:R-:W-:Y:S01]  /*bef0*/  F2FP.F16.E4M3.UNPACK_B R133, R133 ;  /* 0x00000085ff85723e */ /* 0x000fe200020006ff */
[----:B------:R-:W-:Y:S01]  /*bf00*/  HADD2.F32 R71, -RZ, R74.H0_H0 ;  /* 0x2000004aff477230 */ /* 0x000fe20000004100 */
[----:B------:R-:W-:Y:S01]  /*bf10*/  F2FP.F16.E4M3.UNPACK_B R75, R75 ;  /* 0x0000004bff4b723e */ /* 0x000fe200020006ff */
[----:B------:R-:W-:-:S02]  /*bf20*/  HADD2.F32 R73, -RZ, R77.H0_H0 ;  /* 0x2000004dff497230 */ /* 0x000fc40000004100 */
[-C--:B------:R-:W-:Y:S01]  /*bf30*/  FMUL.FTZ R81, R52, R79.reuse ;  /* 0x0000004f34517220 */ /* 0x080fe20000410000 */
[----:B------:R-:W-:Y:S02]  /*bf40*/  HADD2.F32 R74, -RZ, R77.H1_H1 ;  /* 0x3000004dff4a7230 */ /* 0x000fe40000004100 */
[-C--:B------:R-:W-:Y:S01]  /*bf50*/  FMUL.FTZ R84, R71, R82.reuse ;  /* 0x0000005247547220 */ /* 0x080fe20000410000 */
[--C-:B------:R-:W-:Y:S02]  /*bf60*/  HADD2.F32 R77, -RZ, R78.reuse.H1_H1 ;  /* 0x3000004eff4d7230 */ /* 0x100fe40000004100 */
[----:B------:R-:W-:Y:S01]  /*bf70*/  FMUL.FTZ R82, R73, R82 ;  /* 0x0000005249527220 */ /* 0x000fe20000410000 */
[----:B------:R-:W-:Y:S02]  /*bf80*/  HADD2.F32 R80, -RZ, R78.H0_H0 ;  /* 0x2000004eff507230 */ /* 0x000fe40000004100 */
[C---:B------:R-:W-:Y:S01]  /*bf90*/  FMUL.FTZ R79, R74.reuse, R79 ;  /* 0x0000004f4a4f7220 */ /* 0x040fe20000410000 */
[----:B------:R-:W-:Y:S01]  /*bfa0*/  F2FP.F16.E4M3.UNPACK_B R76, R76 ;  /* 0x0000004cff4c723e */ /* 0x000fe200020006ff */
[----:B------:R-:W-:Y:S01]  /*bfb0*/  FFMA.FTZ R74, R74, R77, -R81 ;  /* 0x0000004d4a4a7223 */ /* 0x000fe20000010851 */
[----:B------:R-:W-:Y:S01]  /*bfc0*/  F2FP.F16.E4M3.UNPACK_B R131, R131 ;  /* 0x00000083ff83723e */ /* 0x000fe200020006ff */
[----:B------:R-:W-:-:S02]  /*bfd0*/  HADD2.F32 R81, -RZ, R133.H0_H0 ;  /* 0x20000085ff517230 */ /* 0x000fc40000004100 */
[-C--:B------:R-:W-:Y:S01]  /*bfe0*/  FFMA.FTZ R73, R73, R80.reuse, -R84 ;  /* 0x0000005049497223 */ /* 0x080fe20000010854 */
[----:B------:R-:W-:Y:S02]  /*bff0*/  HADD2.F32 R78, -RZ, R75.H0_H0 ;  /* 0x2000004bff4e7230 */ /* 0x000fe40000004100 */
[----:B------:R-:W-:Y:S01]  /*c000*/  FFMA.FTZ R71, R71, R80, R82 ;  /* 0x0000005047477223 */ /* 0x000fe20000010052 */
[----:B------:R-:W-:Y:S01]  /*c010*/  FFMA.FTZ R52, R52, R77, R79 ;  /* 0x0000004d34347223 */ /* 0x000fe2000001004f */
[----:B------:R-:W-:Y:S01]  /*c020*/  HADD2.F32 R80, -RZ, R76.H0_H0 ;  /* 0x2000004cff507230 */ /* 0x000fe20000004100 */
[----:B------:R-:W-:Y:S01]  /*c030*/  F2FP.SATFINITE.E4M3.F32.PACK_AB_MERGE_C R74, R74, R73, RZ ;  /* 0x000000494a4a723e */ /* 0x000fe200048070ff */
[----:B------:R-:W-:Y:S02]  /*c040*/  HADD2.F32 R79, -RZ, R131.H0_H0 ;  /* 0x20000083ff4f7230 */ /* 0x000fe40000004100 */
[----:B------:R-:W-:Y:S01]  /*c050*/  FMUL.FTZ R77, R78, R81 ;  /* 0x000000514e4d7220 */ /* 0x000fe20000410000 */
[----:B------:R-:W-:-:S02]  /*c060*/  HADD2.F32 R133, -RZ, R133.H1_H1 ;  /* 0x30000085ff857230 */ /* 0x000fc40000004100 */
[C---:B------:R-:W-:Y:S01]  /*c070*/  FMUL.FTZ R81, R80.reuse, R81 ;  /* 0x0000005150517220 */ /* 0x040fe20000410000 */
[----:B------:R-:W-:Y:S02]  /*c080*/  HADD2.F32 R76, -RZ, R76.H1_H1 ;  /* 0x3000004cff4c7230 */ /* 0x000fe40000004100 */
[-C--:B------:R-:W-:Y:S01]  /*c090*/  FFMA.FTZ R77, R80, R79.reuse, -R77 ;  /* 0x0000004f504d7223 */ /* 0x080fe2000001084d */
[----:B------:R-:W-:Y:S02]  /*c0a0*/  HADD2.F32 R80, -RZ, R75.H1_H1 ;  /* 0x3000004bff507230 */ /* 0x000fe40000004100 */
[----:B------:R-:W-:Y:S01]  /*c0b0*/  FFMA.FTZ R78, R78, R79, R81 ;  /* 0x0000004f4e4e7223 */ /* 0x000fe20000010051 */
[----:B------:R-:W-:Y:S01]  /*c0c0*/  HADD2.F32 R131, -RZ, R131.H1_H1 ;  /* 0x30000083ff837230 */ /* 0x000fe20000004100 */
[-C--:B------:R-:W-:Y:S01]  /*c0d0*/  F2FP.F16.E4M3.UNPACK_B R81, R132.reuse.H1 ;  /* 0x00000084ff51723e */ /* 0x080fe200030006ff */
[-C--:B------:R-:W-:Y:S01]  /*c0e0*/  FMUL.FTZ R75, R80, R133.reuse ;  /* 0x00000085504b7220 */ /* 0x080fe20000410000 */
[----:B------:R-:W-:Y:S01]  /*c0f0*/  FMUL.FTZ R133, R76, R133 ;  /* 0x000000854c857220 */ /* 0x000fe20000410000 */
[----:B------:R-:W-:-:S02]  /*c100*/  F2FP.F16.E4M3.UNPACK_B R132, R132 ;  /* 0x00000084ff84723e */ /* 0x000fc400020006ff */
[--C-:B------:R-:W-:Y:S02]  /*c110*/  HADD2.F32 R85, -RZ, R81.reuse.H0_H0 ;  /* 0x20000051ff557230 */ /* 0x100fe40000004100 */
[-C--:B------:R-:W-:Y:S01]  /*c120*/  FFMA.FTZ R76, R76, R131.reuse, -R75 ;  /* 0x000000834c4c7223 */ /* 0x080fe2000001084b */
[----:B------:R-:W-:Y:S01]  /*c130*/  FFMA.FTZ R73, R80, R131, R133 ;  /* 0x0000008350497223 */ /* 0x000fe20000010085 */
[-C--:B------:R-:W-:Y:S01]  /*c140*/  F2FP.F16.E4M3.UNPACK_B R75, R130.reuse.H1 ;  /* 0x00000082ff4b723e */ /* 0x080fe200030006ff */
[----:B------:R-:W-:Y:S01]  /*c150*/  HADD2.F32 R81, -RZ, R81.H1_H1 ;  /* 0x30000051ff517230 */ /* 0x000fe20000004100 */
[----:B------:R-:W-:Y:S02]  /*c160*/  F2FP.F16.E4M3.UNPACK_B R130, R130 ;  /* 0x00000082ff82723e */ /* 0x000fe400020006ff */
[----:B------:R-:W-:Y:S01]  /*c170*/  F2FP.SATFINITE.E4M3.F32.PACK_AB_MERGE_C R77, R76, R77, R74 ;  /* 0x0000004d4c4d723e */ /* 0x000fe2000480704a */
[----:B------:R-:W-:Y:S01]  /*c180*/  IMAD.MOV.U32 R76, RZ, RZ, R50 ;  /* 0x000000ffff4c7224 */ /* 0x000fe200078e0032 */
[----:B------:R-:W-:Y:S01]  /*c190*/  MOV R74, R54 ;  /* 0x00000036004a7202 */ /* 0x000fe20000000f00 */
[--C-:B------:R-:W-:Y:S01]  /*c1a0*/  HADD2.F32 R83, -RZ, R75.reuse.H0_H0 ;  /* 0x2000004bff537230 */ /* 0x100fe20000004100 */
[----:B------:R-:W-:Y:S01]  /*c1b0*/  F2FP.SATFINITE.E4M3.F32.PACK_AB_MERGE_C R55, R72, R55, RZ ;  /* 0x000000374837723e */ /* 0x000fe200048070ff */
[----:B------:R-:W-:Y:S01]  /*c1c0*/  HADD2.F32 R75, -RZ, R75.H1_H1 ;  /* 0x3000004bff4b7230 */ /* 0x000fe20000004100 */
[----:B------:R-:W-:-:S02]  /*c1d0*/  F2FP.F16.E4M3.UNPACK_B R80, R74.H1 ;  /* 0x0000004aff50723e */ /* 0x000fc400030006ff */
[----:B------:R-:W-:Y:S02]  /*c1e0*/  F2FP.F16.E4M3.UNPACK_B R79, R76.H1 ;  /* 0x0000004cff4f723e */ /* 0x000fe400030006ff */
[----:B------:R-:W-:Y:S01]  /*c1f0*/  F2FP.F16.E4M3.UNPACK_B R74, R74 ;  /* 0x0000004aff4a723e */ /* 0x000fe200020006ff */
[--C-:B------:R-:W-:Y:S01]  /*c200*/  HADD2.F32 R54, -RZ, R80.reuse.H0_H0 ;  /* 0x20000050ff367230 */ /* 0x100fe20000004100 */
[----:B------:R-:W-:Y:S01]  /*c210*/  F2FP.F16.E4M3.UNPACK_B R76, R76 ;  /* 0x0000004cff4c723e */ /* 0x000fe200020006ff */
[--C-:B------:R-:W-:Y:S01]  /*c220*/  HADD2.F32 R50, -RZ, R79.reuse.H0_H0 ;  /* 0x2000004fff327230 */ /* 0x100fe20000004100 */
[----:B------:R-:W-:Y:S01]  /*c230*/  F2FP.SATFINITE.E4M3.F32.PACK_AB_MERGE_C R52, R52, R71, RZ ;  /* 0x000000473434723e */ /* 0x000fe200048070ff */
[----:B------:R-:W-:Y:S02]  /*c240*/  HADD2.F32 R80, -RZ, R80.H1_H1 ;  /* 0x30000050ff507230 */ /* 0x000fe40000004100 */
[----:B------:R-:W-:Y:S01]  /*c250*/  FMUL.FTZ R87, R54, R85 ;  /* 0x0000005536577220 */ /* 0x000fe20000410000 */
[----:B------:R-:W-:-:S02]  /*c260*/  HADD2.F32 R79, -RZ, R79.H1_H1 ;  /* 0x3000004fff4f7230 */ /* 0x000fc40000004100 */
[----:B------:R-:W-:Y:S01]  /*c270*/  FMUL.FTZ R85, R50, R85 ;  /* 0x0000005532557220 */ /* 0x000fe20000410000 */
[----:B------:R-:W-:Y:S01]  /*c280*/  F2FP.SATFINITE.E4M3.F32.PACK_AB_MERGE_C R70, R70, R51, RZ ;  /* 0x000000334646723e */ /* 0x000fe200048070ff */
[----:B------:R-:W-:Y:S01]  /*c290*/  FMUL.FTZ R82, R80, R81 ;  /* 0x0000005150527220 */ /* 0x000fe20000410000 */
[----:B------:R-:W-:Y:S01]  /*c2a0*/  FFMA.FTZ R50, R50, R83, -R87 ;  /* 0x0000005332327223 */ /* 0x000fe20000010857 */
[C---:B------:R-:W-:Y:S01]  /*c2b0*/  FMUL.FTZ R81, R79.reuse, R81 ;  /* 0x000000514f517220 */ /* 0x040fe20000410000 */
[----:B------:R-:W-:Y:S01]  /*c2c0*/  FFMA.FTZ R54, R54, R83, R85 ;  /* 0x0000005336367223 */ /* 0x000fe20000010055 */
[-C--:B------:R-:W-:Y:S01]  /*c2d0*/  FFMA.FTZ R79, R79, R75.reuse, -R82 ;  /* 0x0000004b4f4f7223 */ /* 0x080fe20000010852 */
[----:B------:R-:W-:Y:S02]  /*c2e0*/  HADD2.F32 R83, -RZ, R76.H0_H0 ;  /* 0x2000004cff537230 */ /* 0x000fe40000004100 */
        /* <DEDUP_REMOVED lines=10> */
[-C--:B------:R-:W-:Y:S01]  /*c390*/  FFMA.FTZ R81, R81, R82.reuse, R86 ;  /* 0x0000005251517223 */ /* 0x080fe20000010056 */
[----:B------:R-:W-:Y:S02]  /*c3a0*/  HADD2.F32 R85, -RZ, R130.H1_H1 ;  /* 0x30000082ff557230 */ /* 0x000fe40000004100 */
[----:B------:R-:W-:Y:S01]  /*c3b0*/  FFMA.FTZ R80, R83, R82, -R84 ;  /* 0x0000005253507223 */ /* 0x000fe20000010854 */
[----:B------:R-:W-:Y:S01]  /*c3c0*/  HADD2.F32 R83, -RZ, R132.H1_H1 ;  /* 0x30000084ff537230 */ /* 0x000fe20000004100 */
[----:B------:R-:W-:Y:S01]  /*c3d0*/  F2FP.SATFINITE.E4M3.F32.PACK_AB_MERGE_C R54, R75, R54, RZ ;  /* 0x000000364b36723e */ /* 0x000fe200048070ff */
[----:B------:R-:W-:Y:S01]  /*c3e0*/  IMAD.MOV.U32 R48, RZ, RZ, R77 ;  /* 0x000000ffff307224 */ /* 0x000fe200078e004d */
[----:B------:R-:W-:-:S02]  /*c3f0*/  F2FP.SATFINITE.E4M3.F32.PACK_AB_MERGE_C R51, R68, R69, R55 ;  /* 0x000000454433723e */ /* 0x000fc40004807037 */
[-C--:B------:R-:W-:Y:S01]  /*c400*/  FMUL.FTZ R87, R74, R83.reuse ;  /* 0x000000534a577220 */ /* 0x080fe20000410000 */
[C---:B------:R-:W-:Y:S01]  /*c410*/  FMUL.FTZ R123, R76.reuse, R83 ;  /* 0x000000534c7b7220 */ /* 0x040fe20000410000 */
[----:B------:R-:W-:Y:S02]  /*c420*/  F2FP.SATFINITE.E4M3.F32.PACK_AB_MERGE_C R52, R73, R78, R52 ;  /* 0x0000004e4934723e */ /* 0x000fe40004807034 */
[-C--:B------:R-:W-:Y:S01]  /*c430*/  FFMA.FTZ R83, R76, R85.reuse, -R87 ;  /* 0x000000554c537223 */ /* 0x080fe20000010857 */
[----:B------:R-:W-:Y:S01]  /*c440*/  FFMA.FTZ R74, R74, R85, R123 ;  /* 0x000000554a4a7223 */ /* 0x000fe2000001007b */
[----:B------:R-:W-:-:S03]  /*c450*/  F2FP.SATFINITE.E4M3.F32.PACK_AB_MERGE_C R55, R66, R67, R70 ;  /* 0x000000434237723e */ /* 0x000fc60004807046 */
[----:B------:R-:W-:Y:S02]  /*c460*/  F2FP.SATFINITE.E4M3.F32.PACK_AB_MERGE_C R50, R83, R80, R50 ;  /* 0x000000505332723e */ /* 0x000fe40004807032 */
[----:B------:R-:W-:-:S07]  /*c470*/  F2FP.SATFINITE.E4M3.F32.PACK_AB_MERGE_C R54, R74, R81, R54 ;  /* 0x000000514a36723e */ /* 0x000fce0004807036 */
.L_x_412:
[----:B------:R-:W-:Y:S05]  /*c480*/  BSYNC B1 ;  /* 0x0000000000017941 */ /* 0x000fea0003800000 */
.L_x_411:
[----:B0-----:R0:W-:Y:S01]  /*c490*/  STG.E.128 desc[UR42][R58.64], R48 ;  /* 0x000000303a007986 */ /* 0x0011e2000c101d2a */
[----:B------:R-:W-:-:S13]  /*c4a0*/  ISETP.GE.AND P2, PT, R63, R134, PT ;  /* 0x000000863f00720c */ /* 0x000fda0003f46270 */
[----:B------:R-:W-:Y:S05]  /*c4b0*/  @P2 BRA `(.L_x_389) ;  /* 0x00000004006c2947 */ /* 0x000fea0003800000 */
[--C-:B0-----:R-:W-:Y:S02]  /*c4c0*/  SHF.R.S32.HI R48, RZ, 0x1f, R63.reuse ;  /* 0x0000001fff307819 */ /* 0x101fe4000001143f */
[----:B------:R-:W-:-:S04]  /*c4d0*/  IADD3 R63, P2, P3, R102, R120, R63 ;  /* 0x00000078663f7210 */ /* 0x000fc80007b5e03f */
[----:B------:R-:W-:Y:S02]  /*c4e0*/  IADD3.X R48, R42, R61, R48, P2, P3 ;  /* 0x0000003d2a307210 */ /* 0x000fe400017e6430 */
[----:B------:R-:W-:-:S05]  /*c4f0*/  IADD3 R56, P2, R63, R56, RZ ;  /* 0x000000383f387210 */ /* 0x000fca0007f5e0ff */
[----:B------:R-:W-:-:S05]  /*c500*/  IMAD.X R57, R48, 0x1, R57, P2 ;  /* 0x0000000130397824 */ /* 0x000fca00010e0639 */
[----:B--2---:R0:W-:Y:S01]  /*c510*/  STG.E.128 desc[UR42][R56.64], R52 ;  /* 0x0000003438007986 */ /* 0x0041e2000c101d2a */
[----:B------:R-:W-:Y:S05]  /*c520*/  BRA `(.L_x_389) ;  /* 0x0000000400507947 */ /* 0x000fea0003800000 */
.L_x_352:
[----:B------:R-:W-:-:S06]  /*c530*/  UISETP.NE.AND UP0, UPT, UR46, 0x3, UPT ;  /* 0x000000032e00788c */ /* 0x000fcc000bf05270 */
[----:B------:R-:W-:-:S13]  /*c540*/  PLOP3.LUT P5, PT, PT, PT, UP0, 0x80, 0x0 ;  /* 0x000000000000781c */ /* 0x000fda0003faf008 */
[----:B------:R-:W-:Y:S05]  /*c550*/  @!P5 BRA `(.L_x_413) ;  /* 0x000000000004d947 */ /* 0x000fea0003800000 */
[----:B------:R-:W-:Y:S01]  /*c560*/  BPT.TRAP 0x1 ;  /* 0x000000040000795c */ /* 0x000fe20000300000 */
.L_x_413:
[----:B------:R-:W-:Y:S01]  /*c570*/  IMAD R112, R232, 0x8, R22 ;  /* 0x00000008e8707824 */ /* 0x000fe200078e0216 */
[----:B------:R-:W-:Y:S01]  /*c580*/  SHF.L.U32 R126, R234, 0x1f, RZ ;  /* 0x0000001fea7e7819 */ /* 0x000fe200000006ff */
[-C--:B------:R-:W-:Y:S01]  /*c590*/  IMAD R49, R0, R26.reuse, RZ ;  /* 0x0000001a00317224 */ /* 0x080fe200078e02ff */
[----:B------:R-:W-:Y:S01]  /*c5a0*/  SHF.R.S32.HI R48, RZ, 0x1f, R26 ;  /* 0x0000001fff307819 */ /* 0x000fe2000001141a */
[----:B------:R-:W-:Y:S01]  /*c5b0*/  IMAD R116, R26, -0x80, R2 ;  /* 0xffffff801a747824 */ /* 0x000fe200078e0202 */
[----:B------:R-:W1:Y:S01]  /*c5c0*/  SYNCS.PHASECHK.TRANS64.TRYWAIT P2, [R112+URZ+0x38890], R126 ;  /* 0x0388907e700075a7 */ /* 0x000e62000804017f */
[----:B------:R-:W-:Y:S01]  /*c5d0*/  IMAD.WIDE.U32 R56, R125, R26, RZ ;  /* 0x0000001a7d387225 */ /* 0x000fe200078e00ff */
[----:B------:R-:W-:Y:S02]  /*c5e0*/  BSSY B1, `(.L_x_414) ;  /* 0x0000005000017945 */ /* 0x000fe40003800000 */
[----:B------:R-:W-:Y:S01]  /*c5f0*/  VIMNMX R116, R116, 0x80, PT ;  /* 0x0000008074747848 */ /* 0x000fe20003fe0100 */
[----:B------:R-:W-:-:S04]  /*c600*/  IMAD R49, R48, R125, R49 ;  /* 0x0000007d30317224 */ /* 0x000fc800078e0231 */
[----:B------:R-:W-:Y:S01]  /*c610*/  IMAD.IADD R62, R49, 0x1, R57 ;  /* 0x00000001313e7824 */ /* 0x000fe200078e0239 */
[----:B-1----:R-:W-:Y:S06]  /*c620*/  @!P2 BRA `(.L_x_415) ;  /* 0x000001e400e8a947 */ /* 0x002fec0003800000 */
.L_x_673:
[----:B------:R-:W-:Y:S05]  /*c630*/  BSYNC B1 ;  /* 0x0000000000017941 */ /* 0x000fea0003800000 */
.L_x_414:
[----:B------:R-:W-:Y:S01]  /*c640*/  ISETP.GE.AND P2, PT, R23, R116, PT ;  /* 0x000000741700720c */ /* 0x000fe20003f46270 */
[----:B------:R-:W-:-:S12]  /*c650*/  BSSY B1, `(.L_x_416) ;  /* 0x000000c000017945 */ /* 0x000fd80003800000 */
[----:B------:R-:W-:Y:S05]  /*c660*/  @P2 BRA `(.L_x_417) ;  /* 0x0000000000282947 */ /* 0x000fea0003800000 */
[----:B------:R-:W2:Y:S01]  /*c670*/  @!P0 LDS.128 R48, [R113+0x28400] ;  /* 0x0284000071308984 */ /* 0x000ea20000000c00 */
[----:B0-----:R-:W0:Y:S03]  /*c680*/  @!P0 LDC.64 R58, c[0x0][0x2e8] ;  /* 0x0000ba00ff3a8b82 */ /* 0x001e260000000a00 */
[----:B------:R-:W3:Y:S05]  /*c690*/  @!P1 LDS.128 R52, [R113+0x2c400] ;  /* 0x02c4000071349984 */ /* 0x000eea0000000c00 */
[----:B------:R-:W4:Y:S01]  /*c6a0*/  @!P1 LDC.64 R60, c[0x0][0x2e8] ;  /* 0x0000ba00ff3c9b82 */ /* 0x000f220000000a00 */
[----:B0-----:R-:W-:-:S04]  /*c6b0*/  @!P0 IADD3 R58, P2, P3, R56, R58, R40 ;  /* 0x0000003a383a8210 */ /* 0x001fc80007b5e028 */
[----:B------:R-:W-:Y:S02]  /*c6c0*/  @!P0 IADD3.X R59, R62, R59, R45, P2, P3 ;  /* 0x0000003b3e3b8210 */ /* 0x000fe400017e642d */
[----:B----4-:R-:W-:-:S04]  /*c6d0*/  @!P1 IADD3 R60, P2, P3, R44, R60, R56 ;  /* 0x0000003c2c3c9210 */ /* 0x010fc80007b5e038 */
[----:B------:R-:W-:Y:S01]  /*c6e0*/  @!P1 IADD3.X R61, R110, R61, R62, P2, P3 ;  /* 0x0000003d6e3d9210 */ /* 0x000fe200017e643e */
[----:B--2---:R2:W-:Y:S04]  /*c6f0*/  @!P0 STG.E.128 desc[UR42][R58.64], R48 ;  /* 0x000000303a008986 */ /* 0x0045e8000c101d2a */
[----:B---3--:R2:W-:Y:S04]  /*c700*/  @!P1 STG.E.128 desc[UR42][R60.64], R52 ;  /* 0x000000343c009986 */ /* 0x0085e8000c101d2a */
.L_x_417:
[----:B------:R-:W-:Y:S05]  /*c710*/  BSYNC B1 ;  /* 0x0000000000017941 */ /* 0x000fea0003800000 */
.L_x_416:
[----:B--2---:R-:W-:Y:S01]  /*c720*/  IADD3 R48, R23, 0x20, RZ ;  /* 0x0000002017307810 */ /* 0x004fe20007ffe0ff */
[----:B------:R-:W-:Y:S03]  /*c730*/  BSSY B1, `(.L_x_418) ;  /* 0x000000f000017945 */ /* 0x000fe60003800000 */
[----:B------:R-:W-:-:S13]  /*c740*/  ISETP.GE.AND P2, PT, R48, R116, PT ;  /* 0x000000743000720c */ /* 0x000fda0003f46270 */
[----:B------:R-:W-:Y:S05]  /*c750*/  @P2 BRA `(.L_x_419) ;  /* 0x0000000000302947 */ /* 0x000fea0003800000 */
[----:B0-----:R-:W0:Y:S01]  /*c760*/  @!P0 LDC.64 R58, c[0x0][0x2e8] ;  /* 0x0000ba00ff3a8b82 */ /* 0x001e220000000a00 */
[----:B------:R-:W-:Y:S01]  /*c770*/  IADD3 R49, P2, R90, R56, RZ ;  /* 0x000000385a317210 */ /* 0x000fe20007f5e0ff */
[----:B------:R-:W-:Y:S04]  /*c780*/  @!P1 LDS.128 R52, [R113+0x2d400] ;  /* 0x02d4000071349984 */ /* 0x000fe80000000c00 */
[----:B------:R-:W-:Y:S02]  /*c790*/  IMAD.X R48, R62, 0x1, R91, P2 ;  /* 0x000000013e307824 */ /* 0x000fe400010e065b */
[----:B------:R-:W2:Y:S01]  /*c7a0*/  @!P1 LDC.64 R60, c[0x0][0x2e8] ;  /* 0x0000ba00ff3c9b82 */ /* 0x000ea20000000a00 */
[----:B0-----:R-:W-:-:S04]  /*c7b0*/  @!P0 IADD3 R58, P2, P3, R49, R58, R40 ;  /* 0x0000003a313a8210 */ /* 0x001fc80007b5e028 */
[----:B------:R-:W-:Y:S02]  /*c7c0*/  @!P0 IADD3.X R59, R48, R59, R45, P2, P3 ;  /* 0x0000003b303b8210 */ /* 0x000fe400017e642d */
[----:B--2---:R-:W-:-:S04]  /*c7d0*/  @!P1 IADD3 R60, P2, P3, R44, R60, R49 ;  /* 0x0000003c2c3c9210 */ /* 0x004fc80007b5e031 */
[----:B------:R-:W-:Y:S02]  /*c7e0*/  @!P1 IADD3.X R61, R110, R61, R48, P2, P3 ;  /* 0x0000003d6e3d9210 */ /* 0x000fe400017e6430 */
[----:B------:R-:W0:Y:S04]  /*c7f0*/  @!P0 LDS.128 R48, [R113+0x29400] ;  /* 0x0294000071308984 */ /* 0x000e280000000c00 */
[----:B0-----:R2:W-:Y:S04]  /*c800*/  @!P0 STG.E.128 desc[UR42][R58.64], R48 ;  /* 0x000000303a008986 */ /* 0x0015e8000c101d2a */
[----:B------:R2:W-:Y:S02]  /*c810*/  @!P1 STG.E.128 desc[UR42][R60.64], R52 ;  /* 0x000000343c009986 */ /* 0x0005e4000c101d2a */
.L_x_419:
[----:B------:R-:W-:Y:S05]  /*c820*/  BSYNC B1 ;  /* 0x0000000000017941 */ /* 0x000fea0003800000 */
.L_x_418:
[----:B--2---:R-:W-:Y:S01]  /*c830*/  VIADD R48, R23, 0x40 ;  /* 0x0000004017307836 */ /* 0x004fe20000000000 */
[----:B------:R-:W-:Y:S04]  /*c840*/  BSSY B1, `(.L_x_420) ;  /* 0x000000f000017945 */ /* 0x000fe80003800000 */
[----:B------:R-:W-:-:S13]  /*c850*/  ISETP.GE.AND P2, PT, R48, R116, PT ;  /* 0x000000743000720c */ /* 0x000fda0003f46270 */
[----:B------:R-:W-:Y:S05]  /*c860*/  @P2 BRA `(.L_x_421) ;  /* 0x0000000000302947 */ /* 0x000fea0003800000 */
[----:B0-----:R-:W0:Y:S01]  /*c870*/  @!P0 LDC.64 R58, c[0x0][0x2e8] ;  /* 0x0000ba00ff3a8b82 */ /* 0x001e220000000a00 */
[----:B------:R-:W-:Y:S01]  /*c880*/  LEA R49, P2, R104, R56, 0x6 ;  /* 0x0000003868317211 */ /* 0x000fe200078430ff */
        /* <DEDUP_REMOVED lines=10> */
.L_x_421:
[----:B------:R-:W-:Y:S05]  /*c930*/  BSYNC B1 ;  /* 0x0000000000017941 */ /* 0x000fea0003800000 */
.L_x_420:
[----:B--2---:R-:W-:-:S05]  /*c940*/  VIADD R48, R23, 0x60 ;  /* 0x0000006017307836 */ /* 0x004fca0000000000 */
[----:B------:R-:W-:-:S13]  /*c950*/  ISETP.GE.AND P2, PT, R48, R116, PT ;  /* 0x000000743000720c */ /* 0x000fda0003f46270 */
[----:B------:R-:W-:Y:S05]  /*c960*/  @P2 BRA `(.L_x_389) ;  /* 0x0000000000402947 */ /* 0x000fea0003800000 */
[----:B------:R-:W2:Y:S01]  /*c970*/  LDC.64 R50, c[0x0][0x300] ;  /* 0x0000c000ff327b82 */ /* 0x000ea20000000a00 */
[----:B------:R-:W-:Y:S01]  /*c980*/  MOV R59, R62 ;  /* 0x0000003e003b7202 */ /* 0x000fe20000000f00 */
[----:B0-----:R-:W-:Y:S01]  /*c990*/  IMAD.MOV.U32 R58, RZ, RZ, R56 ;  /* 0x000000ffff3a7224 */ /* 0x001fe200078e0038 */
[----:B------:R-:W-:Y:S05]  /*c9a0*/  @!P1 LDS.128 R52, [R113+0x2f400] ;  /* 0x02f4000071349984 */ /* 0x000fea0000000c00 */
[----:B------:R-:W0:Y:S01]  /*c9b0*/  @!P0 LDC.64 R48, c[0x0][0x2e8] ;  /* 0x0000ba00ff308b82 */ /* 0x000e220000000a00 */
[----:B--2---:R-:W-:-:S04]  /*c9c0*/  IMAD.WIDE.U32 R58, R50, 0x60, R58 ;  /* 0x00000060323a7825 */ /* 0x004fc800078e003a */
[----:B------:R-:W-:-:S04]  /*c9d0*/  IMAD R51, R51, 0x60, RZ ;  /* 0x0000006033337824 */ /* 0x000fc800078e02ff */
[----:B------:R-:W-:Y:S01]  /*c9e0*/  IMAD.IADD R50, R59, 0x1, R51 ;  /* 0x000000013b327824 */ /* 0x000fe200078e0233 */
[----:B0-----:R-:W-:-:S04]  /*c9f0*/  @!P0 IADD3 R56, P2, P3, R58, R48, R40 ;  /* 0x000000303a388210 */ /* 0x001fc80007b5e028 */
[----:B------:R-:W-:Y:S02]  /*ca00*/  @!P0 IADD3.X R57, R50, R49, R45, P2, P3 ;  /* 0x0000003132398210 */ /* 0x000fe400017e642d */
[----:B------:R-:W0:Y:S02]  /*ca10*/  @!P1 LDC.64 R48, c[0x0][0x2e8] ;  /* 0x0000ba00ff309b82 */ /* 0x000e240000000a00 */
[----:B0-----:R-:W-:-:S04]  /*ca20*/  @!P1 IADD3 R58, P2, P3, R44, R48, R58 ;  /* 0x000000302c3a9210 */ /* 0x001fc80007b5e03a */
[----:B------:R-:W-:Y:S02]  /*ca30*/  @!P1 IADD3.X R59, R110, R49, R50, P2, P3 ;  /* 0x000000316e3b9210 */ /* 0x000fe400017e6432 */
[----:B------:R-:W0:Y:S04]  /*ca40*/  @!P0 LDS.128 R48, [R113+0x2b400] ;  /* 0x02b4000071308984 */ /* 0x000e280000000c00 */
[----:B0-----:R2:W-:Y:S04]  /*ca50*/  @!P0 STG.E.128 desc[UR42][R56.64], R48 ;  /* 0x0000003038008986 */ /* 0x0015e8000c101d2a */
[----:B------:R2:W-:Y:S02]  /*ca60*/  @!P1 STG.E.128 desc[UR42][R58.64], R52 ;  /* 0x000000343a009986 */ /* 0x0005e4000c101d2a */
.L_x_389:
[----:B------:R-:W-:Y:S05]  /*ca70*/  BSYNC B0 ;  /* 0x0000000000007941 */ /* 0x000fea0003800000 */
.L_x_351:
[----:B0-234-:R-:W0:Y:S01]  /*ca80*/  S2R R48, SR_TID.X ;  /* 0x0000000000307919 */ /* 0x01de220000002100 */
[----:B------:R-:W-:Y:S01]  /*ca90*/  @!PT LDS RZ, [RZ] ;  /* 0x00000000fffff984 */ /* 0x000fe20000000800 */
[----:B------:R-:W-:Y:S01]  /*caa0*/  @!PT LDS RZ, [RZ] ;  /* 0x00000000fffff984 */ /* 0x000fe20000000800 */
[----:B------:R-:W-:Y:S01]  /*cab0*/  @!PT LDS RZ, [RZ] ;  /* 0x00000000fffff984 */ /* 0x000fe20000000800 */
[----:B------:R-:W-:Y:S01]  /*cac0*/  @!PT LDS RZ, [RZ] ;  /* 0x00000000fffff984 */ /* 0x000fe20000000800 */
[----:B------:R2:W-:Y:S06]  /*cad0*/  MEMBAR.ALL.CTA ;  /* 0x0000000000007992 */ /* 0x0005ec0000008000 */
[----:B--2---:R-:W2:Y:S01]  /*cae0*/  FENCE.VIEW.ASYNC.S ;  /* 0x00000000000073c6 */ /* 0x004ea20000000000 */
[----:B------:R-:W-:Y:S05]  /*caf0*/  WARPSYNC.ALL ;  /* 0x0000000000007948 */ /* 0x000fea0003800000 */
[----:B------:R-:W-:Y:S01]  /*cb00*/  BSSY B0, `(.L_x_422) ;  /* 0x0000009000007945 */ /* 0x000fe20003800000 */
[----:B0-----:R-:W-:Y:S01]  /*cb10*/  LOP3.LUT R48, R48, 0x7f, RZ, 0xc0, !PT ;  /* 0x0000007f30307812 */ /* 0x001fe200078ec0ff */
[----:B--2---:R0:W-:Y:S03]  /*cb20*/  BAR.SYNC.DEFER_BLOCKING R124, 0x80 ;  /* 0x0002007c0000751d */ /* 0x0041e60000010000 */
[----:B------:R-:W-:-:S13]  /*cb30*/  ISETP.NE.AND P2, PT, R48, RZ, PT ;  /* 0x000000ff3000720c */ /* 0x000fda0003f45270 */
[----:B------:R-:W-:-:S05]  /*cb40*/  @!P2 VIADD R48, R112, 0x388a0 ;  /* 0x000388a07030a836 */ /* 0x000fca0000000000 */
[----:B------:R-:W-:-:S04]  /*cb50*/  @!P2 PRMT R48, RZ, 0x654, R48 ;  /* 0x00000654ff30a816 */ /* 0x000fc80000000030 */
[----:B------:R0:W-:Y:S01]  /*cb60*/  @!P2 SYNCS.ARRIVE.TRANS64.RED.A1T0 RZ, [R48+URZ], RZ ;  /* 0x000000ff30ffa9a7 */ /* 0x0001e2000810043f */
[----:B------:R-:W-:Y:S05]  /*cb70*/  @!P5 BRA `(.L_x_423) ;  /* 0x000000000004d947 */ /* 0x000fea0003800000 */
[----:B------:R-:W-:Y:S01]  /*cb80*/  BPT.TRAP 0x1 ;  /* 0x000000040000795c */ /* 0x000fe20000300000 */
.L_x_423:
[----:B------:R-:W-:Y:S05]  /*cb90*/  BSYNC B0 ;  /* 0x0000000000007941 */ /* 0x000fea0003800000 */
.L_x_422:
[----:B------:R-:W2:Y:S01]  /*cba0*/  SYNCS.PHASECHK.TRANS64.TRYWAIT P3, [R112+URZ+0x388b0], R126 ;  /* 0x0388b07e700075a7 */ /* 0x000ea2000806017f */
[----:B------:R-:W-:Y:S01]  /*cbb0*/  ULDC UR38, c[0x0][0x2f4] ;  /* 0x0000bd0000267ab9 */ /* 0x000fe20000000800 */
[----:B------:R-:W-:Y:S01]  /*cbc0*/  ULDC.64 UR44, c[0x0][0x328] ;  /* 0x0000ca00002c7ab9 */ /* 0x000fe20000000a00 */
[----:B------:R-:W-:Y:S01]  /*cbd0*/  ULDC.64 UR40, c[0x0][0x318] ;  /* 0x0000c60000287ab9 */ /* 0x000fe20000000a00 */
[----:B------:R-:W-:Y:S01]  /*cbe0*/  BSSY B0, `(.L_x_424) ;  /* 0x0000003000007945 */ /* 0x000fe20003800000 */
[----:B------:R-:W-:-:S03]  /*cbf0*/  IMAD.WIDE R52, R26, 0x80, R88 ;  /* 0x000000801a347825 */ /* 0x000fc600078e0258 */
[----:B--2---:R-:W-:Y:S05]  /*cc00*/  @!P3 BRA `(.L_x_425) ;  /* 0x000001e00084b947 */ /* 0x004fea0003800000 */
.L_x_674:
[----:B------:R-:W-:Y:S05]  /*cc10*/  BSYNC B0 ;  /* 0x0000000000007941 */ /* 0x000fea0003800000 */
.L_x_424:
[----:B------:R-:W-:Y:S01]  /*cc20*/  ISETP.GE.AND P3, PT, R23, R116, PT ;  /* 0x000000741700720c */ /* 0x000fe20003f66270 */
[----:B------:R-:W-:-:S12]  /*cc30*/  BSSY B0, `(.L_x_426) ;  /* 0x000000f000007945 */ /* 0x000fd80003800000 */
[----:B------:R-:W-:Y:S05]  /*cc40*/  @P3 BRA `(.L_x_427) ;  /* 0x0000000000343947 */ /* 0x000fea0003800000 */
[----:B0-----:R-:W-:Y:S02]  /*cc50*/  IMAD.MOV.U32 R48, RZ, RZ, R100 ;  /* 0x000000ffff307224 */ /* 0x001fe400078e0064 */
[----:B------:R-:W-:Y:S02]  /*cc60*/  IMAD.MOV.U32 R49, RZ, RZ, R111 ;  /* 0x000000ffff317224 */ /* 0x000fe400078e006f */
[----:B------:R-:W-:Y:S02]  /*cc70*/  IMAD R51, R53, UR44, RZ ;  /* 0x0000002c35337c24 */ /* 0x000fe4000f8e02ff */
[----:B------:R-:W-:-:S04]  /*cc80*/  IMAD.WIDE.U32 R48, R52, UR44, R48 ;  /* 0x0000002c34307c25 */ /* 0x000fc8000f8e0030 */
[----:B------:R-:W-:Y:S01]  /*cc90*/  IMAD R51, R52, UR45, R51 ;  /* 0x0000002d34337c24 */ /* 0x000fe2000f8e0233 */
[----:B------:R-:W-:-:S04]  /*cca0*/  IADD3 R54, P3, R48, UR40, RZ ;  /* 0x0000002830367c10 */ /* 0x000fc8000ff7e0ff */
[----:B------:R-:W-:Y:S02]  /*ccb0*/  IADD3.X R55, R49, UR41, R51, P3, !PT ;  /* 0x0000002931377c10 */ /* 0x000fe40009ffe433 */
[----:B------:R-:W-:-:S13]  /*ccc0*/  ISETP.GE.AND P3, PT, R16, UR38, PT ;  /* 0x0000002610007c0c */ /* 0x000fda000bf66270 */
[----:B------:R-:W0:Y:S04]  /*ccd0*/  @!P3 LDS.128 R48, [R113+0x10400] ;  /* 0x010400007130b984 */ /* 0x000e280000000c00 */
[----:B0-----:R-:W-:Y:S01]  /*cce0*/  @!P3 STG.E.128 desc[UR42][R54.64], R48 ;  /* 0x000000303600b986 */ /* 0x001fe2000c101d2a */
[----:B------:R-:W-:-:S13]  /*ccf0*/  ISETP.GE.AND P3, PT, R5, UR38, PT ;  /* 0x0000002605007c0c */ /* 0x000fda000bf66270 */
[----:B------:R-:W0:Y:S04]  /*cd00*/  @!P3 LDS.128 R48, [R113+0x14400] ;  /* 0x014400007130b984 */ /* 0x000e280000000c00 */
[----:B0-----:R3:W-:Y:S02]  /*cd10*/  @!P3 STG.E.128 desc[UR42][R54.64+0x80], R48 ;  /* 0x000080303600b986 */ /* 0x0017e4000c101d2a */
.L_x_427:
[----:B------:R-:W-:Y:S05]  /*cd20*/  BSYNC B0 ;  /* 0x0000000000007941 */ /* 0x000fea0003800000 */
.L_x_426:
[----:B0--3--:R-:W-:Y:S01]  /*cd30*/  VIADD R48, R23, 0x20 ;  /* 0x0000002017307836 */ /* 0x009fe20000000000 */
[----:B------:R-:W-:Y:S04]  /*cd40*/  BSSY B0, `(.L_x_428) ;  /* 0x0000012000007945 */ /* 0x000fe80003800000 */
[----:B------:R-:W-:-:S13]  /*cd50*/  ISETP.GE.AND P3, PT, R48, R116, PT ;  /* 0x000000743000720c */ /* 0x000fda0003f66270 */
[----:B------:R-:W-:Y:S05]  /*cd60*/  @P3 BRA `(.L_x_429) ;  /* 0x00000000003c3947 */ /* 0x000fea0003800000 */
[----:B------:R-:W-:Y:S01]  /*cd70*/  IADD3 R51, P3, R52, 0x20, RZ ;  /* 0x0000002034337810 */ /* 0x000fe20007f7e0ff */
[----:B------:R-:W-:Y:S02]  /*cd80*/  IMAD.MOV.U32 R48, RZ, RZ, R100 ;  /* 0x000000ffff307224 */ /* 0x000fe400078e0064 */
[----:B------:R-:W-:Y:S01]  /*cd90*/  IMAD.MOV.U32 R49, RZ, RZ, R111 ;  /* 0x000000ffff317224 */ /* 0x000fe200078e006f */
[----:B------:R-:W-:Y:S01]  /*cda0*/  IADD3.X R50, RZ, R53, RZ, P3, !PT ;  /* 0x00000035ff327210 */ /* 0x000fe20001ffe4ff */
[----:B------:R-:W-:-:S04]  /*cdb0*/  IMAD.WIDE.U32 R48, R51, UR44, R48 ;  /* 0x0000002c33307c25 */ /* 0x000fc8000f8e0030 */
[----:B------:R-:W-:Y:S01]  /*cdc0*/  IMAD R50, R50, UR44, RZ ;  /* 0x0000002c32327c24 */ /* 0x000fe2000f8e02ff */
[----:B------:R-:W-:-:S03]  /*cdd0*/  IADD3 R54, P3, R48, UR40, RZ ;  /* 0x0000002830367c10 */ /* 0x000fc6000ff7e0ff */
[----:B------:R-:W-:-:S05]  /*cde0*/  IMAD R51, R51, UR45, R50 ;  /* 0x0000002d33337c24 */ /* 0x000fca000f8e0232 */
[----:B------:R-:W-:Y:S02]  /*cdf0*/  IADD3.X R55, R49, UR41, R51, P3, !PT ;  /* 0x0000002931377c10 */ /* 0x000fe40009ffe433 */
[----:B------:R-:W-:-:S13]  /*ce00*/  ISETP.GE.AND P3, PT, R16, UR38, PT ;  /* 0x0000002610007c0c */ /* 0x000fda000bf66270 */
[----:B------:R-:W0:Y:S04]  /*ce10*/  @!P3 LDS.128 R48, [R113+0x11400] ;  /* 0x011400007130b984 */ /* 0x000e280000000c00 */
[----:B0-----:R-:W-:Y:S01]  /*ce20*/  @!P3 STG.E.128 desc[UR42][R54.64], R48 ;  /* 0x000000303600b986 */ /* 0x001fe2000c101d2a */
[----:B------:R-:W-:-:S13]  /*ce30*/  ISETP.GE.AND P3, PT, R5, UR38, PT ;  /* 0x0000002605007c0c */ /* 0x000fda000bf66270 */
[----:B------:R-:W0:Y:S04]  /*ce40*/  @!P3 LDS.128 R48, [R113+0x15400] ;  /* 0x015400007130b984 */ /* 0x000e280000000c00 */
[----:B0-----:R0:W-:Y:S02]  /*ce50*/  @!P3 STG.E.128 desc[UR42][R54.64+0x80], R48 ;  /* 0x000080303600b986 */ /* 0x0011e4000c101d2a */
.L_x_429:
[----:B------:R-:W-:Y:S05]  /*ce60*/  BSYNC B0 ;  /* 0x0000000000007941 */ /* 0x000fea0003800000 */
.L_x_428:
[----:B0-----:R-:W-:Y:S01]  /*ce70*/  VIADD R48, R23, 0x40 ;  /* 0x0000004017307836 */ /* 0x001fe20000000000 */
[----:B------:R-:W-:Y:S04]  /*ce80*/  BSSY B0, `(.L_x_430) ;  /* 0x0000012000007945 */ /* 0x000fe80003800000 */
[----:B------:R-:W-:-:S13]  /*ce90*/  ISETP.GE.AND P3, PT, R48, R116, PT ;  /* 0x000000743000720c */ /* 0x000fda0003f66270 */
[----:B------:R-:W-:Y:S05]  /*cea0*/  @P3 BRA `(.L_x_431) ;  /* 0x00000000003c3947 */ /* 0x000fea0003800000 */
[----:B------:R-:W-:Y:S01]  /*ceb0*/  IADD3 R51, P3, R52, 0x40, RZ ;  /* 0x0000004034337810 */ /* 0x000fe20007f7e0ff */
[----:B------:R-:W-:Y:S01]  /*cec0*/  IMAD.MOV.U32 R48, RZ, RZ, R100 ;  /* 0x000000ffff307224 */ /* 0x000fe200078e0064 */
[----:B------:R-:W-:-:S03]  /*ced0*/  MOV R49, R111 ;  /* 0x0000006f00317202 */ /* 0x000fc60000000f00 */
[----:B------:R-:W-:Y:S02]  /*cee0*/  IMAD.X R50, RZ, RZ, R53, P3 ;  /* 0x000000ffff327224 */ /* 0x000fe400018e0635 */
        /* <DEDUP_REMOVED lines=11> */
.L_x_431:
[----:B------:R-:W-:Y:S05]  /*cfa0*/  BSYNC B0 ;  /* 0x0000000000007941 */ /* 0x000fea0003800000 */
.L_x_430:
[----:B0-----:R-:W-:Y:S01]  /*cfb0*/  VIADD R48, R23, 0x60 ;  /* 0x0000006017307836 */ /* 0x001fe20000000000 */
[----:B------:R-:W-:Y:S04]  /*cfc0*/  BSSY B0, `(.L_x_432) ;  /* 0x0000012000007945 */ /* 0x000fe80003800000 */
[----:B------:R-:W-:-:S13]  /*cfd0*/  ISETP.GE.AND P3, PT, R48, R116, PT ;  /* 0x000000743000720c */ /* 0x000fda0003f66270 */
[----:B------:R-:W-:Y:S05]  /*cfe0*/  @P3 BRA `(.L_x_433) ;  /* 0x00000000003c3947 */ /* 0x000fea0003800000 */
[----:B------:R-:W-:Y:S01]  /*cff0*/  IADD3 R51, P3, R52, 0x60, RZ ;  /* 0x0000006034337810 */ /* 0x000fe20007f7e0ff */
[----:B------:R-:W-:Y:S02]  /*d000*/  IMAD.MOV.U32 R48, RZ, RZ, R100 ;  /* 0x000000ffff307224 */ /* 0x000fe400078e0064 */
[----:B------:R-:W-:Y:S02]  /*d010*/  IMAD.MOV.U32 R49, RZ, RZ, R111 ;  /* 0x000000ffff317224 */ /* 0x000fe400078e006f */
[----:B------:R-:W-:Y:S02]  /*d020*/  IMAD.X R52, RZ, RZ, R53, P3 ;  /* 0x000000ffff347224 */ /* 0x000fe400018e0635 */
[----:B------:R-:W-:-:S04]  /*d030*/  IMAD.WIDE.U32 R48, R51, UR44, R48 ;  /* 0x0000002c33307c25 */ /* 0x000fc8000f8e0030 */
[----:B------:R-:W-:-:S04]  /*d040*/  IMAD R52, R52, UR44, RZ ;  /* 0x0000002c34347c24 */ /* 0x000fc8000f8e02ff */
        /* <DEDUP_REMOVED lines=9> */
.L_x_433:
[----:B------:R-:W-:Y:S05]  /*d0e0*/  BSYNC B0 ;  /* 0x0000000000007941 */ /* 0x000fea0003800000 */
.L_x_432:
[----:B0-----:R-:W3:Y:S01]  /*d0f0*/  LDL R48, [R1+0x10] ;  /* 0x0000100001307983 */ /* 0x001ee20000100800 */
[----:B-12---:R-:W-:Y:S01]  /*d100*/  @!P2 VIADD R112, R112, 0x388c0 ;  /* 0x000388c07070a836 */ /* 0x006fe20000000000 */
[----:B------:R-:W-:Y:S01]  /*d110*/  IADD3 R232, R232, 0x1, RZ ;  /* 0x00000001e8e87810 */ /* 0x000fe20007ffe0ff */
[----:B------:R-:W-:Y:S01]  /*d120*/  @!PT LDS RZ, [RZ] ;  /* 0x00000000fffff984 */ /* 0x000fe20000000800 */
[----:B------:R-:W-:Y:S01]  /*d130*/  @!PT LDS RZ, [RZ] ;  /* 0x00000000fffff984 */ /* 0x000fe20000000800 */
[----:B------:R-:W-:Y:S01]  /*d140*/  @!PT LDS RZ, [RZ] ;  /* 0x00000000fffff984 */ /* 0x000fe20000000800 */
[----:B------:R-:W-:Y:S01]  /*d150*/  @!PT LDS RZ, [RZ] ;  /* 0x00000000fffff984 */ /* 0x000fe20000000800 */
[----:B------:R0:W-:Y:S06]  /*d160*/  MEMBAR.ALL.CTA ;  /* 0x0000000000007992 */ /* 0x0001ec0000008000 */
[----:B0-----:R-:W0:Y:S01]  /*d170*/  FENCE.VIEW.ASYNC.S ;  /* 0x00000000000073c6 */ /* 0x001e220000000000 */
[----:B------:R-:W-:Y:S01]  /*d180*/  @!P2 PRMT R112, RZ, 0x654, R112 ;  /* 0x00000654ff70a816 */ /* 0x000fe20000000070 */
[----:B0-----:R0:W-:Y:S06]  /*d190*/  BAR.SYNC.DEFER_BLOCKING R124, 0x80 ;  /* 0x0002007c0000751d */ /* 0x0011ec0000010000 */
[----:B------:R0:W-:Y:S01]  /*d1a0*/  @!P2 SYNCS.ARRIVE.TRANS64.RED.A1T0 RZ, [R112+URZ], RZ ;  /* 0x000000ff70ffa9a7 */ /* 0x0001e2000810043f */
[----:B------:R-:W-:-:S04]  /*d1b0*/  ISETP.NE.AND P2, PT, R232, 0x2, PT ;  /* 0x00000002e800780c */ /* 0x000fc80003f45270 */
[----:B------:R-:W-:Y:S02]  /*d1c0*/  SEL R49, RZ, 0x1, P2 ;  /* 0x00000001ff317807 */ /* 0x000fe40001000000 */
[----:B------:R-:W-:Y:S02]  /*d1d0*/  SEL R232, R232, RZ, P2 ;  /* 0x000000ffe8e87207 */ /* 0x000fe40001000000 */
[----:B------:R-:W-:Y:S02]  /*d1e0*/  LOP3.LUT R234, R234, R49, RZ, 0x3c, !PT ;  /* 0x00000031eaea7212 */ /* 0x000fe400078e3cff */
[----:B---3--:R-:W-:-:S13]  /*d1f0*/  LOP3.LUT P3, RZ, R48, 0x4, RZ, 0xc0, !PT ;  /* 0x0000000430ff7812 */ /* 0x008fda000786c0ff */
[----:B0-----:R-:W-:Y:S05]  /*d200*/  @P3 BRA `(.L_x_434) ;  /* 0xffffff5c00e83947 */ /* 0x001fea000383ffff */
[----:B------:R-:W0:Y:S01]  /*d210*/  S2R R48, SR_TID.X ;  /* 0x0000000000307919 */ /* 0x000e220000002100 */
[----:B------:R-:W-:Y:S02]  /*d220*/  PLOP3.LUT P0, PT, PT, PT, PT, 0x8, 0x0 ;  /* 0x000000000000781c */ /* 0x000fe40003f0e170 */
[----:B0-----:R-:W-:-:S04]  /*d230*/  SHF.R.U32.HI R48, RZ, 0x7, R48 ;  /* 0x00000007ff307819 */ /* 0x001fc80000011630 */
[----:B------:R-:W-:-:S13]  /*d240*/  ISETP.NE.AND P3, PT, R48, 0x1, PT ;  /* 0x000000013000780c */ /* 0x000fda0003f65270 */
[----:B------:R-:W-:Y:S06]  /*d250*/  @!P3 BAR.ARV 0x9, 0x100 ;  /* 0x024400000000bb1d */ /* 0x000fec0000002000 */
.L_x_346:
[----:B------:R-:W-:Y:S05]  /*d260*/  @P0 BRA `(.L_x_435) ;  /* 0x00000000000c0947 */ /* 0x000fea0003800000 */
[----:B------:R-:W1:Y:S01]  /*d270*/  FENCE.VIEW.ASYNC.G ;  /* 0x00000000000073c6 */ /* 0x000e620000000100 */
[----:B------:R-:W-:Y:S05]  /*d280*/  WARPSYNC.ALL ;  /* 0x0000000000007948 */ /* 0x000fea0003800000 */
[----:B-1----:R-:W-:Y:S06]  /*d290*/  BAR.ARV 0xc, 0x180 ;  /* 0x0306000000007b1d */ /* 0x002fec0000002000 */
.L_x_435:
[----:B------:R-:W2:Y:S01]  /*d2a0*/  LDL R0, [R1+0x10] ;  /* 0x0000100001007983 */ /* 0x000ea20000100800 */
[----:B------:R-:W-:Y:S01]  /*d2b0*/  ULDC.64 UR4, c[0x0][0x990] ;  /* 0x0002640000047ab9 */ /* 0x000fe20000000a00 */
[----:B------:R-:W-:Y:S02]  /*d2c0*/  ULDC.64 UR6, c[0x0][0x998] ;  /* 0x0002660000067ab9 */ /* 0x000fe40000000a00 */
[----:B------:R-:W3:Y:S04]  /*d2d0*/  LDL R10, [R1+0x7c] ;  /* 0x00007c00010a7983 */ /* 0x000ee80000100800 */
[----:B------:R-:W4:Y:S04]  /*d2e0*/  LDL R14, [R1+0x6c] ;  /* 0x00006c00010e7983 */ /* 0x000f280000100800 */
[----:B0-----:R-:W4:Y:S01]  /*d2f0*/  LDL R12, [R1+0x50] ;  /* 0x00005000010c7983 */ /* 0x001f220000100800 */
[----:B------:R-:W-:-:S02]  /*d300*/  ISETP.NE.U32.AND P0, PT, RZ, UR4, PT ;  /* 0x00000004ff007c0c */ /* 0x000fc4000bf05070 */
[----:B------:R-:W-:Y:S02]  /*d310*/  ISETP.NE.U32.AND P1, PT, RZ, UR6, PT ;  /* 0x00000006ff007c0c */ /* 0x000fe4000bf25070 */
[----:B------:R-:W-:Y:S02]  /*d320*/  ISETP.NE.AND.EX P0, PT, RZ, UR5, PT, P0 ;  /* 0x00000005ff007c0c */ /* 0x000fe4000bf05300 */
[----:B------:R-:W-:-:S11]  /*d330*/  ISETP.NE.AND.EX P1, PT, RZ, UR7, PT, P1 ;  /* 0x00000007ff007c0c */ /* 0x000fd6000bf25310 */
[----:B------:R-:W3:Y:S08]  /*d340*/  @P0 LDC.64 R6, c[0x0][0x9a8] ;  /* 0x00026a00ff060b82 */ /* 0x000ef00000000a00 */
[----:B------:R-:W0:Y:S08]  /*d350*/  @P1 LDC.64 R8, c[0x0][0x9b8] ;  /* 0x00026e00ff081b82 */ /* 0x000e300000000a00 */
[----:B------:R-:W1:Y:S08]  /*d360*/  @P0 LDC.64 R4, c[0x0][0x9b0] ;  /* 0x00026c00ff040b82 */ /* 0x000e700000000a00 */
[----:B------:R-:W1:Y:S01]  /*d370*/  @P1 LDC.64 R2, c[0x0][0x9c0] ;  /* 0x00027000ff021b82 */ /* 0x000e620000000a00 */
[----:B--2---:R-:W-:Y:S01]  /*d380*/  LOP3.LUT P4, RZ, R0, 0x8, RZ, 0xc0, !PT ;  /* 0x0000000800ff7812 */ /* 0x004fe2000788c0ff */
[----:B---3--:R-:W-:-:S02]  /*d390*/  @P0 IMAD R0, R10, R6, RZ ;  /* 0x000000060a000224 */ /* 0x008fc400078e02ff */
[----:B0-----:R-:W-:Y:S02]  /*d3a0*/  @P1 IMAD R10, R10, R8, RZ ;  /* 0x000000080a0a1224 */ /* 0x001fe400078e02ff */
[C---:B----4-:R-:W-:Y:S02]  /*d3b0*/  @P0 IMAD R11, R14.reuse, R7, R0 ;  /* 0x000000070e0b0224 */ /* 0x050fe400078e0200 */
[----:B------:R-:W-:-:S04]  /*d3c0*/  @P0 IMAD.WIDE.U32 R6, R14, R6, RZ ;  /* 0x000000060e060225 */ /* 0x000fc800078e00ff */
[C---:B------:R-:W-:Y:S02]  /*d3d0*/  @P1 IMAD R13, R14.reuse, R9, R10 ;  /* 0x000000090e0d1224 */ /* 0x040fe400078e020a */
[----:B------:R-:W-:-:S04]  /*d3e0*/  @P1 IMAD.WIDE.U32 R8, R14, R8, RZ ;  /* 0x000000080e081225 */ /* 0x000fc800078e00ff */
[----:B------:R-:W-:Y:S02]  /*d3f0*/  @P0 IMAD.IADD R7, R7, 0x1, R11 ;  /* 0x0000000107070824 */ /* 0x000fe400078e020b */
[----:B------:R-:W-:Y:S02]  /*d400*/  @P1 IMAD.IADD R9, R9, 0x1, R13 ;  /* 0x0000000109091824 */ /* 0x000fe400078e020d */
[----:B-1----:R-:W-:-:S04]  /*d410*/  @P0 IMAD.WIDE.U32 R6, R12, R4, R6 ;  /* 0x000000040c060225 */ /* 0x002fc800078e0006 */
[----:B------:R-:W-:Y:S01]  /*d420*/  @P1 IMAD.WIDE.U32 R8, R12, R2, R8 ;  /* 0x000000020c081225 */ /* 0x000fe200078e0008 */
[----:B------:R-:W-:Y:S01]  /*d430*/  @P0 LEA R2, P2, R6, UR4, 0x2 ;  /* 0x0000000406020c11 */ /* 0x000fe2000f8410ff */
[----:B------:R-:W-:Y:S02]  /*d440*/  ULDC UR4, c[0x0][0x988] ;  /* 0x0002620000047ab9 */ /* 0x000fe40000000800 */
[----:B------:R-:W-:Y:S01]  /*d450*/  @P0 IMAD R7, R12, R5, R7 ;  /* 0x000000050c070224 */ /* 0x000fe200078e0207 */
[----:B------:R-:W-:Y:S01]  /*d460*/  @P1 LEA R4, P3, R8, UR6, 0x2 ;  /* 0x0000000608041c11 */ /* 0x000fe2000f8610ff */
[----:B------:R-:W-:Y:S02]  /*d470*/  @P1 IMAD R5, R12, R3, R9 ;  /* 0x000000030c051224 */ /* 0x000fe400078e0209 */
[----:B------:R-:W-:Y:S01]  /*d480*/  IMAD.MOV.U32 R0, RZ, RZ, 0x3f800000 ;  /* 0x3f800000ff007424 */ /* 0x000fe200078e00ff */
[----:B------:R-:W-:Y:S01]  /*d490*/  @P0 LEA.HI.X R3, R6, UR5, R7, 0x2, P2 ;  /* 0x0000000506030c11 */ /* 0x000fe200090f1407 */
[----:B------:R-:W-:Y:S01]  /*d4a0*/  IMAD.MOV.U32 R7, RZ, RZ, 0x3f800000 ;  /* 0x3f800000ff077424 */ /* 0x000fe200078e00ff */
[----:B------:R-:W-:-:S05]  /*d4b0*/  @P1 LEA.HI.X R5, R8, UR7, R5, 0x2, P3 ;  /* 0x0000000708051c11 */ /* 0x000fca00098f1405 */
[----:B------:R-:W2:Y:S04]  /*d4c0*/  @P0 LDG.E R7, desc[UR42][R2.64] ;  /* 0x0000002a02070981 */ /* 0x000ea8000c1e1900 */
[----:B------:R-:W2:Y:S01]  /*d4d0*/  @P1 LDG.E R0, desc[UR42][R4.64] ;  /* 0x0000002a04001981 */ /* 0x000ea2000c1e1900 */
[----:B------:R-:W-:Y:S01]  /*d4e0*/  BSSY B0, `(.L_x_436) ;  /* 0x0000023000007945 */ /* 0x000fe20003800000 */
[----:B--2---:R-:W-:Y:S01]  /*d4f0*/  FMUL.FTZ R0, R7, R0 ;  /* 0x0000000007007220 */ /* 0x004fe20000410000 */
[----:B------:R-:W-:-:S03]  /*d500*/  IMAD.MOV.U32 R7, RZ, RZ, RZ ;  /* 0x000000ffff077224 */ /* 0x000fc600078e00ff */
[----:B------:R-:W-:Y:S01]  /*d510*/  FMUL.FTZ R2, R0, UR4 ;  /* 0x0000000400027c20 */ /* 0x000fe20008410000 */
[----:B------:R-:W-:Y:S06]  /*d520*/  @!P4 BRA `(.L_x_437) ;  /* 0x000000000078c947 */ /* 0x000fec0003800000 */
[----:B------:R-:W2:Y:S01]  /*d530*/  LDL R12, [R1+0x70] ;  /* 0x00007000010c7983 */ /* 0x000ea20000100800 */
[----:B------:R-:W-:Y:S01]  /*d540*/  ULDC UR4, c[0x0][0x9f0] ;  /* 0x00027c0000047ab9 */ /* 0x000fe20000000800 */
[----:B--2---:R-:W-:-:S04]  /*d550*/  ISETP.NE.AND P0, PT, R12, RZ, PT ;  /* 0x000000ff0c00720c */ /* 0x004fc80003f05270 */
[----:B------:R-:W-:-:S04]  /*d560*/  SEL R9, R12, UR4, P0 ;  /* 0x000000040c097c07 */ /* 0x000fc80008000000 */
        /* <DEDUP_REMOVED lines=8> */
[----:B0-----:R-:W-:Y:S01]  /*d5f0*/  IADD3 R4, R3, 0xffffffe, RZ ;  /* 0x0ffffffe03047810 */ /* 0x001fe20007ffe0ff */
[----:B------:R-:W-:-:S05]  /*d600*/  IMAD.MOV R3, RZ, RZ, -R10 ;  /* 0x000000ffff037224 */ /* 0x000fca00078e0a0a */
[----:B------:R0:W1:Y:S02]  /*d610*/  F2I.FTZ.U32.TRUNC.NTZ R5, R4 ;  /* 0x0000000400057305 */ /* 0x000064000021f000 */
[----:B0-----:R-:W-:Y:S02]  /*d620*/  IMAD.MOV.U32 R4, RZ, RZ, RZ ;  /* 0x000000ffff047224 */ /* 0x001fe400078e00ff */
        /* <DEDUP_REMOVED lines=10> */
[----:B------:R-:W-:-:S05]  /*d6d0*/  @P0 IADD3 R5, R5, 0x1, RZ ;  /* 0x0000000105050810 */ /* 0x000fca0007ffe0ff */
[----:B------:R-:W-:Y:S01]  /*d6e0*/  @!P2 IMAD.MOV R5, RZ, RZ, -R5 ;  /* 0x000000ffff05a224 */ /* 0x000fe200078e0a05 */
[----:B------:R-:W-:-:S05]  /*d6f0*/  @!P1 LOP3.LUT R5, RZ, R9, RZ, 0x33, !PT ;  /* 0x00000009ff059212 */ /* 0x000fca00078e33ff */
[----:B------:R-:W-:-:S07]  /*d700*/  IMAD.MOV.U32 R7, RZ, RZ, R5 ;  /* 0x000000ffff077224 */ /* 0x000fce00078e0005 */
.L_x_437:
[----:B------:R-:W-:Y:S05]  /*d710*/  BSYNC B0 ;  /* 0x0000000000007941 */ /* 0x000fea0003800000 */
.L_x_436:
[----:B------:R-:W2:Y:S01]  /*d720*/  LDL R0, [R1+0x8c] ;  /* 0x00008c0001007983 */ /* 0x000ea20000100800 */
[----:B------:R-:W-:Y:S01]  /*d730*/  PLOP3.LUT P0, PT, PT, PT, PT, 0x80, 0x0 ;  /* 0x000000000000781c */ /* 0x000fe20003f0f070 */
[----:B------:R-:W-:Y:S01]  /*d740*/  IMAD.MOV.U32 R3, RZ, RZ, RZ ;  /* 0x000000ffff037224 */ /* 0x000fe200078e00ff */
[----:B------:R-:W-:Y:S01]  /*d750*/  CS2R R170, SRZ ;  /* 0x0000000000aa7805 */ /* 0x000fe2000001ff00 */
[----:B------:R-:W-:Y:S01]  /*d760*/  IMAD.MOV.U32 R172, RZ, RZ, RZ ;  /* 0x000000ffffac7224 */ /* 0x000fe200078e00ff */
        /* <DEDUP_REMOVED lines=15> */
[----:B------:R-:W-:Y:S01]  /*d860*/  CS2R R140, SRZ ;  /* 0x00000000008c7805 */ /* 0x000fe2000001ff00 */
[----:B------:R-:W-:Y:S01]  /*d870*/  IMAD.MOV.U32 R25, RZ, RZ, RZ ;  /* 0x000000ffff197224 */ /* 0x000fe200078e00ff */
        /* <DEDUP_REMOVED lines=46> */
[----:B------:R-:W-:Y:S01]  /*db60*/  CS2R R150, SRZ ;  /* 0x0000000000967805 */ /* 0x000fe2000001ff00 */
[----:B--2---:R-:W-:Y:S01]  /*db70*/  IMAD R4, R0, R7, RZ ;  /* 0x0000000700047224 */ /* 0x004fe200078e02ff */
[----:B------:R-:W-:-:S04]  /*db80*/  MOV R0, RZ ;  /* 0x000000ff00007202 */ /* 0x000fc80000000f00 */
[----:B------:R0:W-:Y:S01]  /*db90*/  STL [R1+0x14], R4 ;  /* 0x0000140401007387 */ /* 0x0001e20000100800 */
[----:B------:R-:W-:Y:S02]  /*dba0*/  VIADDMNMX R118, R4, R7, R118, PT ;  /* 0x0000000704767246 */ /* 0x000fe40003800176 */
[----:B------:R-:W-:Y:S02]  /*dbb0*/  CS2R R6, SRZ ;  /* 0x0000000000067805 */ /* 0x000fe4000001ff00 */
[----:B------:R-:W-:-:S13]  /*dbc0*/  ISETP.GT.AND P1, PT, R118, R4, PT ;  /* 0x000000047600720c */ /* 0x000fda0003f24270 */
[----:B0-----:R-:W-:Y:S05]  /*dbd0*/  @!P1 BRA `(.L_x_438) ;  /* 0x000000d800709947 */ /* 0x001fea0003800000 */
[----:B------:R-:W0:Y:S01]  /*dbe0*/  S2R R4, SR_TID.X ;  /* 0x0000000000047919 */ /* 0x000e220000002100 */
[----:B------:R-:W-:Y:S01]  /*dbf0*/  UMOV UR4, 0xffffffff ;  /* 0xffffffff00047882 */ /* 0x000fe20000000000 */
[----:B------:R-:W-:Y:S01]  /*dc00*/  IADD3 R0, R22, 0x20400, RZ ;  /* 0x0002040016007810 */ /* 0x000fe20007ffe0ff */
[----:B0-----:R-:W-:-:S05]  /*dc10*/  VIADD R33, R4, 0xffffff80 ;  /* 0xffffff8004217836 */ /* 0x001fca0000000000 */
[----:B------:R-:W-:-:S04]  /*dc20*/  SHF.R.S32.HI R32, RZ, 0x1f, R33 ;  /* 0x0000001fff207819 */ /* 0x000fc80000011421 */
[----:B------:R-:W-:-:S04]  /*dc30*/  LEA.HI R13, R32, R33, RZ, 0x7 ;  /* 0x00000021200d7211 */ /* 0x000fc800078f38ff */
[----:B------:R-:W-:Y:S01]  /*dc40*/  SHF.R.S32.HI R13, RZ, 0x7, R13 ;  /* 0x00000007ff0d7819 */ /* 0x000fe2000001140d */
[----:B------:R-:W-:Y:S06]  /*dc50*/  BRA.DIV UR4, `(.L_x_439) ;  /* 0x000001d204847947 */ /* 0x000fec000b800000 */
[----:B------:R-:W0:Y:S04]  /*dc60*/  SHFL.IDX PT, R3, R13, RZ, 0x1f ;  /* 0x00001fff0d037589 */ /* 0x000e2800000e0000 */
[----:B0-----:R0:W-:Y:S02]  /*dc70*/  STL [R1+0x30], R3 ;  /* 0x0000300301007387 */ /* 0x0011e40000100800 */
.L_x_677:
[----:B------:R-:W0:Y:S01]  /*dc80*/  LDL R4, [R1+0x30] ;  /* 0x0000300001047983 */ /* 0x000e220000100800 */
[----:B------:R-:W-:Y:S01]  /*dc90*/  LOP3.LUT P0, RZ, R0, 0x3ff, RZ, 0xc0, !PT ;  /* 0x000003ff00ff7812 */ /* 0x000fe2000780c0ff */
[----:B------:R-:W-:Y:S03]  /*dca0*/  BSSY B6, `(.L_x_440) ;  /* 0x0000019000067945 */ /* 0x000fe60003800000 */
[----:B------:R-:W-:Y:S02]  /*dcb0*/  P2R R26, PR, RZ, 0x1 ;  /* 0x00000001ff1a7803 */ /* 0x000fe40000000000 */
[----:B0-----:R-:W-:-:S04]  /*dcc0*/  LEA.HI R3, R4, R4, RZ, 0x1 ;  /* 0x0000000404037211 */ /* 0x001fc800078f08ff */
[----:B------:R-:W-:-:S05]  /*dcd0*/  LOP3.LUT R3, R3, 0x1e, RZ, 0xc0, !PT ;  /* 0x0000001e03037812 */ /* 0x000fca00078ec0ff */
[----:B------:R-:W-:-:S04]  /*dce0*/  IMAD.IADD R3, R4, 0x1, -R3 ;  /* 0x0000000104037824 */ /* 0x000fc800078e0a03 */
[----:B------:R-:W-:-:S05]  /*dcf0*/  IMAD R3, R3, 0x2000, R0 ;  /* 0x0000200003037824 */ /* 0x000fca00078e0200 */
[----:B------:R-:W-:-:S04]  /*dd00*/  SHF.R.U32.HI R3, RZ, 0x4, R3 ;  /* 0x00000004ff037819 */ /* 0x000fc80000011603 */
[----:B------:R-:W-:Y:S01]  /*dd10*/  LOP3.LUT R25, R3, 0x3fff, RZ, 0xc0, !PT ;  /* 0x00003fff03197812 */ /* 0x000fe200078ec0ff */
[----:B------:R-:W-:Y:S06]  /*dd20*/  @!P0 BRA `(.L_x_441) ;  /* 0x0000000000408947 */ /* 0x000fec0003800000 */
[----:B-1----:R-:W-:Y:S01]  /*dd30*/  MOV R14, 0x0 ;  /* 0x00000000000e7802 */ /* 0x002fe20000000f00 */
[----:B------:R-:W-:Y:S01]  /*dd40*/  ULDC.64 UR4, c[0x4][0x198] ;  /* 0x0100660000047ab9 */ /* 0x000fe20000000a00 */
[----:B------:R-:W-:Y:S01]  /*dd50*/  ULDC.64 UR6, c[0x4][0x1a0] ;  /* 0x0100680000067ab9 */ /* 0x000fe20000000a00 */
[----:B------:R-:W-:Y:S01]  /*dd60*/  IMAD.U32 R4, RZ, RZ, UR4 ;  /* 0x00000004ff047e24 */ /* 0x000fe2000f8e00ff */
[----:B------:R-:W-:Y:S01]  /*dd70*/  MOV R7, UR7 ;  /* 0x0000000700077c02 */ /* 0x000fe20008000f00 */
[----:B------:R-:W-:Y:S01]  /*dd80*/  IMAD.U32 R5, RZ, RZ, UR5 ;  /* 0x00000005ff057e24 */ /* 0x000fe2000f8e00ff */
[----:B------:R-:W0:Y:S01]  /*dd90*/  LDC.64 R14, c[0x4][R14] ;  /* 0x010000000e0e7b82 */ /* 0x000e220000000a00 */
[----:B------:R-:W-:Y:S01]  /*dda0*/  ULDC.64 UR4, c[0x4][0x98] ;  /* 0x0100260000047ab9 */ /* 0x000fe20000000a00 */
[----:B------:R-:W-:Y:S02]  /*ddb0*/  IMAD.U32 R6, RZ, RZ, UR6 ;  /* 0x00000006ff067e24 */ /* 0x000fe4000f8e00ff */
[----:B------:R-:W-:-:S02]  /*ddc0*/  IMAD.U32 R10, RZ, RZ, UR4 ;  /* 0x00000004ff0a7e24 */ /* 0x000fc4000f8e00ff */
[----:B------:R-:W-:Y:S02]  /*ddd0*/  IMAD.U32 R11, RZ, RZ, UR5 ;  /* 0x00000005ff0b7e24 */ /* 0x000fe4000f8e00ff */
[----:B------:R-:W-:Y:S02]  /*dde0*/  IMAD.MOV.U32 R8, RZ, RZ, 0x70 ;  /* 0x00000070ff087424 */ /* 0x000fe400078e00ff */
[----:B------:R-:W-:Y:S02]  /*ddf0*/  IMAD.MOV.U32 R12, RZ, RZ, 0x1 ;  /* 0x00000001ff0c7424 */ /* 0x000fe400078e00ff */
[----:B------:R-:W-:-:S07]  /*de00*/  IMAD.MOV.U32 R13, RZ, RZ, RZ ;  /* 0x000000ffff0d7224 */ /* 0x000fce00078e00ff */
[----:B------:R-:W-:-:S07]  /*de10*/  LEPC R20, `(.L_x_441) ;  /* 0x000000001014794e */ /* 0x000fce0000000000 */
[----:B0----5:R-:W-:Y:S05]  /*de20*/  CALL.ABS.NOINC R14 ;  /* 0x000000000e007343 */ /* 0x021fea0003c00000 */
.L_x_441:
[----:B------:R-:W-:Y:S05]  /*de30*/  BSYNC B6 ;  /* 0x0000000000067941 */ /* 0x000fea0003800000 */
.L_x_440:
[----:B------:R-:W-:Y:S02]  /*de40*/  ULDC UR4, c[0x0][0x3f4] ;  /* 0x0000fd0000047ab9 */ /* 0x000fe40000000800 */
[----:B------:R-:W-:-:S13]  /*de50*/  ISETP.LT.AND P0, PT, RZ, UR4, PT ;  /* 0x00000004ff007c0c */ /* 0x000fda000bf01270 */
[----:B------:R-:W-:Y:S05]  /*de60*/  @P0 BRA `(.L_x_442) ;  /* 0x0000000000400947 */ /* 0x000fea0003800000 */
[----:B------:R-:W-:-:S04]  /*de70*/  ULEA.HI UR4, UR39, UR39, URZ, 0x1 ;  /* 0x0000002727047291 */ /* 0x000fc8000f8f083f */
[----:B------:R-:W-:-:S04]  /*de80*/  ULOP3.LUT UR4, UR4, 0xfffffffe, URZ, 0xc0, !UPT ;  /* 0xfffffffe04047892 */ /* 0x000fc8000f8ec03f */
[----:B------:R-:W-:-:S06]  /*de90*/  UIADD3 UR4, UR39, -UR4, URZ ;  /* 0x8000000427047290 */ /* 0x000fcc000fffe03f */
[----:B------:R-:W-:-:S04]  /*dea0*/  MOV R3, UR4 ;  /* 0x0000000400037c02 */ /* 0x000fc80008000f00 */
[----:B------:R-:W-:-:S04]  /*deb0*/  SHF.L.U32 R3, R3, 0x1f, RZ ;  /* 0x0000001f03037819 */ /* 0x000fc800000006ff */
[----:B------:R0:W2:Y:S03]  /*dec0*/  SYNCS.PHASECHK.TRANS64.TRYWAIT P0, [R22+URZ+0x38800], R3 ;  /* 0x03880003160075a7 */ /* 0x0000a6000800017f */
[----:B--2---:R-:W-:Y:S05]  /*ded0*/  @!P0 NANOSLEEP.SYNCS 0x989680 ;  /* 0x009896800000895d */ /* 0x004fea0003900000 */
[----:B------:R-:W2:Y:S01]  /*dee0*/  @!P0 SYNCS.PHASECHK.TRANS64 P0, [R22+URZ+0x38800], R3 ;  /* 0x03880003160085a7 */ /* 0x000ea2000800007f */
[----:B------:R-:W-:Y:S04]  /*def0*/  BSSY B0, `(.L_x_443) ;  /* 0x0000006000007945 */ /* 0x000fe80003800000 */
[----:B--2---:R-:W-:Y:S05]  /*df00*/  @P0 BRA `(.L_x_444) ;  /* 0x0000000000100947 */ /* 0x004fea0003800000 */
.L_x_445:
[----:B--2---:R2:W3:Y:S02]  /*df10*/  SYNCS.PHASECHK.TRANS64.TRYWAIT P0, [R22+URZ+0x38800], R3 ;  /* 0x03880003160075a7 */ /* 0x0044e4000800017f */
[----:B---3--:R-:W-:Y:S05]  /*df20*/  @!P0 NANOSLEEP.SYNCS 0x989680 ;  /* 0x009896800000895d */ /* 0x008fea0003900000 */
[----:B------:R-:W3:Y:S02]  /*df30*/  @!P0 SYNCS.PHASECHK.TRANS64 P0, [R22+URZ+0x38800], R3 ;  /* 0x03880003160085a7 */ /* 0x000ee4000800007f */
[----:B---3--:R-:W-:Y:S05]  /*df40*/  @!P0 BRA `(.L_x_445) ;  /* 0xfffffffc00f08947 */ /* 0x008fea000383ffff */
.L_x_444:
[----:B------:R-:W-:Y:S05]  /*df50*/  BSYNC B0 ;  /* 0x0000000000007941 */ /* 0x000fea0003800000 */
.L_x_443:
[----:B------:R-:W-:Y:S05]  /*df60*/  BRA `(.L_x_446) ;  /* 0x0000007000b07947 */ /* 0x000fea0003800000 */
.L_x_442:
[----:B------:R-:W-:Y:S01]  /*df70*/  ISETP.NE.AND P0, PT, R26, RZ, PT ;  /* 0x000000ff1a00720c */ /* 0x000fe20003f05270 */
[----:B------:R-:W0:Y:S01]  /*df80*/  LDC.64 R30, c[0x0][0x400] ;  /* 0x00010000ff1e7b82 */ /* 0x000e220000000a00 */
[----:B-----5:R-:W-:Y:S01]  /*df90*/  SHF.R.S32.HI R0, RZ, 0x1f, R24 ;  /* 0x0000001fff007819 */ /* 0x020fe20000011418 */
[----:B------:R-:W-:Y:S01]  /*dfa0*/  ULDC.64 UR4, c[0x0][0x3f8] ;  /* 0x0000fe0000047ab9 */ /* 0x000fe20000000a00 */
[----:B------:R-:W-:Y:S01]  /*dfb0*/  ULDC.64 UR6, c[0x0][0x408] ;  /* 0x0001020000067ab9 */ /* 0x000fe20000000a00 */
[----:B------:R-:W-:Y:S02]  /*dfc0*/  BSSY B6, `(.L_x_447) ;  /* 0x000001b000067945 */ /* 0x000fe40003800000 */
[C---:B------:R-:W-:Y:S02]  /*dfd0*/  IMAD R3, R0.reuse, UR4, RZ ;  /* 0x0000000400037c24 */ /* 0x040fe4000f8e02ff */
[----:B------:R-:W2:Y:S01]  /*dfe0*/  LDC.64 R26, c[0x0][0x3e8] ;  /* 0x0000fa00ff1a7b82 */ /* 0x000ea20000000a00 */
[----:B------:R-:W-:-:S02]  /*dff0*/  IMAD R5, R0, UR6, RZ ;  /* 0x0000000600057c24 */ /* 0x000fc4000f8e02ff */
[C---:B------:R-:W-:Y:S02]  /*e000*/  IMAD R3, R24.reuse, UR5, R3 ;  /* 0x0000000518037c24 */ /* 0x040fe4000f8e0203 */
[C---:B------:R-:W-:Y:S02]  /*e010*/  IMAD R5, R24.reuse, UR7, R5 ;  /* 0x0000000718057c24 */ /* 0x040fe4000f8e0205 */
[----:B0-----:R-:W-:-:S04]  /*e020*/  IMAD.WIDE.U32 R30, R24, UR6, R30 ;  /* 0x00000006181e7c25 */ /* 0x001fc8000f8e001e */
[----:B------:R-:W-:Y:S02]  /*e030*/  IMAD.IADD R28, R5, 0x1, R31 ;  /* 0x00000001051c7824 */ /* 0x000fe400078e021f */
[----:B--2---:R-:W-:-:S04]  /*e040*/  IMAD.WIDE.U32 R26, R24, UR4, R26 ;  /* 0x00000004181a7c25 */ /* 0x004fc8000f8e001a */
[----:B------:R-:W-:Y:S01]  /*e050*/  IMAD.IADD R24, R3, 0x1, R27 ;  /* 0x0000000103187824 */ /* 0x000fe200078e021b */
        /* <DEDUP_REMOVED lines=16> */
[----:B0-----:R-:W-:Y:S05]  /*e160*/  CALL.ABS.NOINC R14 ;  /* 0x000000000e007343 */ /* 0x001fea0003c00000 */
.L_x_448:
[----:B------:R-:W-:Y:S05]  /*e170*/  BSYNC B6 ;  /* 0x0000000000067941 */ /* 0x000fea0003800000 */
.L_x_447:
[----:B------:R-:W-:Y:S01]  /*e180*/  ULDC.U8 UR4, c[0x0][0x410] ;  /* 0x0001040000047ab9 */ /* 0x000fe20000000000 */
[----:B------:R-:W-:Y:S01]  /*e190*/  BSSY B0, `(.L_x_449) ;  /* 0x0000701000007945 */ /* 0x000fe20003800000 */
[----:B------:R-:W-:Y:S02]  /*e1a0*/  ISETP.NE.AND P0, PT, RZ, UR4, PT ;  /* 0x00000004ff007c0c */ /* 0x000fe4000bf05270 */
[----:B------:R-:W-:-:S11]  /*e1b0*/  LEA R0, R29, R23, 0x7 ;  /* 0x000000171d007211 */ /* 0x000fd600078e38ff */
[----:B------:R-:W-:Y:S05]  /*e1c0*/  @!P0 BRA `(.L_x_450) ;  /* 0x00000034009c8947 */ /* 0x000fea0003800000 */
[----:B------:R-:W-:-:S03]  /*e1d0*/  UMOV UR4, 0xffffffff ;  /* 0xffffffff00047882 */ /* 0x000fc60000000000 */
[----:B------:R-:W-:Y:S05]  /*e1e0*/  BRA.DIV UR4, `(.L_x_451) ;  /* 0x000001ce04487947 */ /* 0x000fea000b800000 */
[----:B------:R-:W0:Y:S04]  /*e1f0*/  SHFL.IDX PT, R26, R26, RZ, 0x181f ;  /* 0x00181fff1a1a7589 */ /* 0x000e2800000e0000 */
[----:B------:R2:W3:Y:S04]  /*e200*/  SHFL.IDX PT, R20, R30, RZ, 0x181f ;  /* 0x00181fff1e147589 */ /* 0x0004e800000e0000 */
[----:B------:R2:W4:Y:S04]  /*e210*/  SHFL.IDX PT, R3, R24, RZ, 0x181f ;  /* 0x00181fff18037589 */ /* 0x00052800000e0000 */
[----:B------:R2:W0:Y:S02]  /*e220*/  SHFL.IDX PT, R27, R28, RZ, 0x181f ;  /* 0x00181fff1c1b7589 */ /* 0x00042400000e0000 */
.L_x_683:
[----:B------:R-:W-:Y:S01]  /*e230*/  ULDC UR4, c[0x0][0x448] ;  /* 0x0001120000047ab9 */ /* 0x000fe20000000800 */
[----:B------:R-:W-:Y:S01]  /*e240*/  BSSY B1, `(.L_x_452) ;  /* 0x000001a000017945 */ /* 0x000fe20003800000 */
[----:B------:R-:W-:Y:S01]  /*e250*/  IMAD R119, R119, UR4, RZ ;  /* 0x0000000477777c24 */ /* 0x000fe2000f8e02ff */
[----:B------:R-:W-:Y:S02]  /*e260*/  CS2R R4, SRZ ;  /* 0x0000000000047805 */ /* 0x000fe4000001ff00 */
[----:B------:R-:W-:Y:S02]  /*e270*/  CS2R R6, SRZ ;  /* 0x0000000000067805 */ /* 0x000fe4000001ff00 */
[----:B------:R-:W-:Y:S02]  /*e280*/  CS2R R8, SRZ ;  /* 0x0000000000087805 */ /* 0x000fe4000001ff00 */
[----:B------:R-:W-:Y:S02]  /*e290*/  CS2R R10, SRZ ;  /* 0x00000000000a7805 */ /* 0x000fe4000001ff00 */
[----:B------:R-:W-:-:S13]  /*e2a0*/  ISETP.GE.AND P0, PT, R0, R119, PT ;  /* 0x000000770000720c */ /* 0x000fda0003f06270 */
[----:B------:R-:W-:Y:S05]  /*e2b0*/  @P0 BRA `(.L_x_453) ;  /* 0x0000000000480947 */ /* 0x000fea0003800000 */
[----:B------:R-:W-:Y:S01]  /*e2c0*/  ULDC UR4, c[0x0][0x3f4] ;  /* 0x0000fd0000047ab9 */ /* 0x000fe20000000800 */
[----:B------:R-:W-:Y:S02]  /*e2d0*/  SHF.R.S32.HI R0, RZ, 0x1f, R233 ;  /* 0x0000001fff007819 */ /* 0x000fe400000114e9 */
[----:B------:R-:W-:Y:S02]  /*e2e0*/  ISETP.GE.AND P4, PT, R18, UR4, PT ;  /* 0x0000000412007c0c */ /* 0x000fe4000bf86270 */
[----:B------:R-:W-:-:S11]  /*e2f0*/  ISETP.GE.AND P5, PT, R233, UR4, PT ;  /* 0x00000004e9007c0c */ /* 0x000fd6000bfa6270 */
[C---:B0-----:R-:W-:Y:S02]  /*e300*/  @!P4 IADD3 R4, P0, R18.reuse, R26, RZ ;  /* 0x0000001a1204c210 */ /* 0x041fe40007f1e0ff */
[----:B-1-3--:R-:W-:Y:S02]  /*e310*/  @!P4 IADD3 R14, P1, R18, R20, RZ ;  /* 0x00000014120ec210 */ /* 0x00afe40007f3e0ff */
[----:B------:R-:W-:Y:S01]  /*e320*/  @!P5 IADD3 R12, P2, R233, R26, RZ ;  /* 0x0000001ae90cd210 */ /* 0x000fe20007f5e0ff */
[--C-:B----4-:R-:W-:Y:S01]  /*e330*/  @!P4 IMAD.X R5, R3, 0x1, R19.reuse, P0 ;  /* 0x000000010305c824 */ /* 0x110fe200000e0613 */
[----:B------:R-:W-:Y:S02]  /*e340*/  @!P5 IADD3 R20, P3, R233, R20, RZ ;  /* 0x00000014e914d210 */ /* 0x000fe40007f7e0ff */
[----:B------:R-:W-:Y:S01]  /*e350*/  CS2R R8, SRZ ;  /* 0x0000000000087805 */ /* 0x000fe2000001ff00 */
[----:B------:R-:W-:Y:S01]  /*e360*/  @!P4 IMAD.X R15, R27, 0x1, R19, P1 ;  /* 0x000000011b0fc824 */ /* 0x000fe200008e0613 */
[----:B------:R0:W5:Y:S01]  /*e370*/  @!P4 LD.E.64 R6, desc[UR42][R4.64] ;  /* 0x0000002a0406c980 */ /* 0x000162000c101b00 */
[----:B------:R-:W-:-:S02]  /*e380*/  @!P5 IMAD.X R13, R3, 0x1, R0, P2 ;  /* 0x00000001030dd824 */ /* 0x000fc400010e0600 */
[----:B------:R-:W-:Y:S01]  /*e390*/  @!P5 IMAD.X R21, R27, 0x1, R0, P3 ;  /* 0x000000011b15d824 */ /* 0x000fe200018e0600 */
[----:B------:R1:W5:Y:S04]  /*e3a0*/  @!P4 LD.E.64 R10, desc[UR42][R14.64] ;  /* 0x0000002a0e0ac980 */ /* 0x000368000c101b00 */
[----:B------:R1:W5:Y:S01]  /*e3b0*/  @!P5 LD.E.64 R8, desc[UR42][R20.64] ;  /* 0x0000002a1408d980 */ /* 0x000362000c101b00 */
[----:B0-----:R-:W-:-:S06]  /*e3c0*/  CS2R R4, SRZ ;  /* 0x0000000000047805 */ /* 0x001fcc000001ff00 */
[----:B------:R1:W5:Y:S02]  /*e3d0*/  @!P5 LD.E.64 R4, desc[UR42][R12.64] ;  /* 0x0000002a0c04d980 */ /* 0x000364000c101b00 */
.L_x_453:
[----:B------:R-:W-:Y:S05]  /*e3e0*/  BSYNC B1 ;  /* 0x0000000000017941 */ /* 0x000fea0003800000 */
.L_x_452:
[----:B------:R-:W-:Y:S01]  /*e3f0*/  ULEA.HI UR4, UR39, UR39, URZ, 0x1 ;  /* 0x0000002727047291 */ /* 0x000fe2000f8f083f */
[----:B-----5:R-:W-:Y:S01]  /*e400*/  SHF.R.U32.HI R0, RZ, 0x8, R6 ;  /* 0x00000008ff007819 */ /* 0x020fe20000011606 */
[----:B0-----:R-:W-:Y:S01]  /*e410*/  IMAD R26, R29, -0x80, R119 ;  /* 0xffffff801d1a7824 */ /* 0x001fe200078e0277 */
[----:B-1----:R-:W-:Y:S01]  /*e420*/  SHF.R.U32.HI R15, RZ, 0x8, R7 ;  /* 0x00000008ff0f7819 */ /* 0x002fe20000011607 */
[----:B------:R-:W-:Y:S01]  /*e430*/  ULOP3.LUT UR4, UR4, 0xfffffffe, URZ, 0xc0, !UPT ;  /* 0xfffffffe04047892 */ /* 0x000fe2000f8ec03f */
[----:B----4-:R-:W-:Y:S01]  /*e440*/  LOP3.LUT R3, R6, 0xff, RZ, 0xc0, !PT ;  /* 0x000000ff06037812 */ /* 0x010fe200078ec0ff */
[----:B------:R-:W-:Y:S01]  /*e450*/  BSSY B1, `(.L_x_454) ;  /* 0x000003b000017945 */ /* 0x000fe20003800000 */
[----:B------:R-:W-:Y:S01]  /*e460*/  LOP3.LUT R0, R0, 0xff, RZ, 0xc0, !PT ;  /* 0x000000ff00007812 */ /* 0x000fe200078ec0ff */
[----:B------:R-:W-:Y:S01]  /*e470*/  UIADD3 UR4, UR39, -UR4, URZ ;  /* 0x8000000427047290 */ /* 0x000fe2000fffe03f */
[----:B------:R-:W-:Y:S02]  /*e480*/  LOP3.LUT R12, R7, 0xff, RZ, 0xc0, !PT ;  /* 0x000000ff070c7812 */ /* 0x000fe400078ec0ff */
[----:B------:R-:W-:-:S02]  /*e490*/  LOP3.LUT R15, R15, 0xff, RZ, 0xc0, !PT ;  /* 0x000000ff0f0f7812 */ /* 0x000fc400078ec0ff */
[----:B------:R-:W-:Y:S01]  /*e4a0*/  PRMT R13, R0, 0x7604, R3 ;  /* 0x00007604000d7816 */ /* 0x000fe20000000003 */
[----:B------:R-:W-:Y:S01]  /*e4b0*/  IMAD.U32 R35, RZ, RZ, UR4 ;  /* 0x00000004ff237e24 */ /* 0x000fe2000f8e00ff */
[----:B------:R-:W-:Y:S02]  /*e4c0*/  SHF.R.U32.HI R0, RZ, 0x8, R4 ;  /* 0x00000008ff007819 */ /* 0x000fe40000011604 */
[----:B------:R-:W-:Y:S02]  /*e4d0*/  PRMT R12, R15, 0x7604, R12 ;  /* 0x000076040f0c7816 */ /* 0x000fe4000000000c */
[----:B------:R-:W-:Y:S02]  /*e4e0*/  SHF.L.U32 R35, R35, 0x1f, RZ ;  /* 0x0000001f23237819 */ /* 0x000fe400000006ff */
[----:B------:R-:W-:Y:S02]  /*e4f0*/  SHF.R.U32.HI R21, RZ, 0x8, R5 ;  /* 0x00000008ff157819 */ /* 0x000fe40000011605 */
[----:B------:R-:W0:Y:S01]  /*e500*/  SYNCS.PHASECHK.TRANS64.TRYWAIT P0, [R22+URZ+0x38800], R35 ;  /* 0x03880023160075a7 */ /* 0x000e22000800017f */
[----:B------:R-:W-:-:S02]  /*e510*/  SHF.R.U32.HI R3, RZ, 0x8, R10 ;  /* 0x00000008ff037819 */ /* 0x000fc4000001160a */
[----:B------:R-:W-:Y:S02]  /*e520*/  LOP3.LUT R14, R4, 0xff, RZ, 0xc0, !PT ;  /* 0x000000ff040e7812 */ /* 0x000fe400078ec0ff */
[----:B------:R-:W-:Y:S02]  /*e530*/  LOP3.LUT R15, R0, 0xff, RZ, 0xc0, !PT ;  /* 0x000000ff000f7812 */ /* 0x000fe400078ec0ff */
[----:B---3--:R-:W-:Y:S02]  /*e540*/  LOP3.LUT R20, R5, 0xff, RZ, 0xc0, !PT ;  /* 0x000000ff05147812 */ /* 0x008fe400078ec0ff */
[----:B--2---:R-:W-:Y:S02]  /*e550*/  LOP3.LUT R24, R10, 0xff, RZ, 0xc0, !PT ;  /* 0x000000ff0a187812 */ /* 0x004fe400078ec0ff */
[----:B------:R-:W-:Y:S02]  /*e560*/  LOP3.LUT R21, R21, 0xff, RZ, 0xc0, !PT ;  /* 0x000000ff15157812 */ /* 0x000fe400078ec0ff */
[----:B------:R-:W-:-:S02]  /*e570*/  LOP3.LUT R3, R3, 0xff, RZ, 0xc0, !PT ;  /* 0x000000ff03037812 */ /* 0x000fc400078ec0ff */
[----:B------:R-:W-:Y:S02]  /*e580*/  PRMT R15, R15, 0x7604, R14 ;  /* 0x000076040f0f7816 */ /* 0x000fe4000000000e */
[----:B------:R-:W-:Y:S02]  /*e590*/  SHF.R.U32.HI R0, RZ, 0x8, R8 ;  /* 0x00000008ff007819 */ /* 0x000fe40000011608 */
[----:B------:R-:W-:Y:S02]  /*e5a0*/  SHF.R.U32.HI R29, RZ, 0x8, R9 ;  /* 0x00000008ff1d7819 */ /* 0x000fe40000011609 */
[----:B------:R-:W-:Y:S02]  /*e5b0*/  SHF.R.U32.HI R14, RZ, 0x8, R11 ;  /* 0x00000008ff0e7819 */ /* 0x000fe4000001160b */
[----:B------:R-:W-:Y:S02]  /*e5c0*/  PRMT R20, R21, 0x7604, R20 ;  /* 0x0000760415147816 */ /* 0x000fe40000000014 */
[----:B------:R-:W-:-:S02]  /*e5d0*/  PRMT R27, R3, 0x7604, R24 ;  /* 0x00007604031b7816 */ /* 0x000fc40000000018 */
[----:B------:R-:W-:Y:S02]  /*e5e0*/  LOP3.LUT R21, R8, 0xff, RZ, 0xc0, !PT ;  /* 0x000000ff08157812 */ /* 0x000fe400078ec0ff */
[----:B------:R-:W-:Y:S02]  /*e5f0*/  LOP3.LUT R24, R9, 0xff, RZ, 0xc0, !PT ;  /* 0x000000ff09187812 */ /* 0x000fe400078ec0ff */
[----:B------:R-:W-:Y:S02]  /*e600*/  LOP3.LUT R0, R0, 0xff, RZ, 0xc0, !PT ;  /* 0x000000ff00007812 */ /* 0x000fe400078ec0ff */
[----:B------:R-:W-:Y:S02]  /*e610*/  LOP3.LUT R29, R29, 0xff, RZ, 0xc0, !PT ;  /* 0x000000ff1d1d7812 */ /* 0x000fe400078ec0ff */
[----:B------:R-:W-:Y:S02]  /*e620*/  LOP3.LUT R3, R11, 0xff, RZ, 0xc0, !PT ;  /* 0x000000ff0b037812 */ /* 0x000fe400078ec0ff */
[----:B------:R-:W-:-:S02]  /*e630*/  LOP3.LUT R14, R14, 0xff, RZ, 0xc0, !PT ;  /* 0x000000ff0e0e7812 */ /* 0x000fc400078ec0ff */
[----:B------:R-:W-:Y:S02]  /*e640*/  PRMT R31, R0, 0x7604, R21 ;  /* 0x00007604001f7816 */ /* 0x000fe40000000015 */
[----:B------:R-:W-:Y:S02]  /*e650*/  PRMT R24, R29, 0x7604, R24 ;  /* 0x000076041d187816 */ /* 0x000fe40000000018 */
[----:B------:R-:W-:Y:S02]  /*e660*/  PRMT R14, R14, 0x7604, R3 ;  /* 0x000076040e0e7816 */ /* 0x000fe40000000003 */
[----:B------:R-:W-:Y:S02]  /*e670*/  SHF.R.U32.HI R21, RZ, 0x10, R5 ;  /* 0x00000010ff157819 */ /* 0x000fe40000011605 */
[----:B------:R-:W-:Y:S02]  /*e680*/  SHF.R.U32.HI R29, RZ, 0x10, R11 ;  /* 0x00000010ff1d7819 */ /* 0x000fe4000001160b */
[----:B------:R-:W-:Y:S01]  /*e690*/  SHF.R.U32.HI R3, RZ, 0x10, R7 ;  /* 0x00000010ff037819 */ /* 0x000fe20000011607 */
[----:B------:R-:W-:Y:S01]  /*e6a0*/  IMAD.U32 R21, R21, 0x10000, RZ ;  /* 0x0001000015157824 */ /* 0x000fe200078e00ff */
[----:B------:R-:W-:Y:S01]  /*e6b0*/  SHF.R.U32.HI R33, RZ, 0x10, R9 ;  /* 0x00000010ff217819 */ /* 0x000fe20000011609 */
[----:B------:R-:W-:Y:S01]  /*e6c0*/  IMAD.U32 R29, R29, 0x10000, RZ ;  /* 0x000100001d1d7824 */ /* 0x000fe200078e00ff */
[----:B------:R-:W-:-:S02]  /*e6d0*/  SHF.L.U32 R3, R3, 0x10, RZ ;  /* 0x0000001003037819 */ /* 0x000fc400000006ff */
[----:B------:R-:W-:Y:S01]  /*e6e0*/  LOP3.LUT R21, R20, 0xff0000, R21, 0xf8, !PT ;  /* 0x00ff000014157812 */ /* 0x000fe200078ef815 */
[----:B------:R-:W-:Y:S01]  /*e6f0*/  IMAD.U32 R33, R33, 0x10000, RZ ;  /* 0x0001000021217824 */ /* 0x000fe200078e00ff */
[----:B------:R-:W-:Y:S02]  /*e700*/  LOP3.LUT R3, R12, 0xff0000, R3, 0xf8, !PT ;  /* 0x00ff00000c037812 */ /* 0x000fe400078ef803 */
[----:B------:R-:W-:Y:S02]  /*e710*/  VIMNMX R0, R26, 0x80, PT ;  /* 0x000000801a007848 */ /* 0x000fe40003fe0100 */
[----:B------:R-:W-:Y:S02]  /*e720*/  LOP3.LUT R29, R14, 0xff0000, R29, 0xf8, !PT ;  /* 0x00ff00000e1d7812 */ /* 0x000fe400078ef81d */
[----:B------:R-:W-:Y:S02]  /*e730*/  LOP3.LUT R13, R13, 0xff0000, R6, 0xf8, !PT ;  /* 0x00ff00000d0d7812 */ /* 0x000fe400078ef806 */
[----:B------:R-:W-:-:S02]  /*e740*/  LOP3.LUT R15, R15, 0xff0000, R4, 0xf8, !PT ;  /* 0x00ff00000f0f7812 */ /* 0x000fc400078ef804 */
[----:B------:R-:W-:Y:S02]  /*e750*/  LOP3.LUT R27, R27, 0xff0000, R10, 0xf8, !PT ;  /* 0x00ff00001b1b7812 */ /* 0x000fe400078ef80a */
[----:B------:R-:W-:Y:S02]  /*e760*/  LOP3.LUT R14, R3, 0xff000000, R7, 0xf8, !PT ;  /* 0xff000000030e7812 */ /* 0x000fe400078ef807 */
[----:B------:R-:W-:Y:S02]  /*e770*/  LOP3.LUT R33, R24, 0xff0000, R33, 0xf8, !PT ;  /* 0x00ff000018217812 */ /* 0x000fe400078ef821 */
[----:B------:R-:W-:Y:S02]  /*e780*/  ISETP.GE.AND P1, PT, R23, R0, PT ;  /* 0x000000001700720c */ /* 0x000fe40003f26270 */
[----:B------:R-:W-:Y:S02]  /*e790*/  LOP3.LUT R13, R13, 0xff000000, R6, 0xf8, !PT ;  /* 0xff0000000d0d7812 */ /* 0x000fe400078ef806 */
[----:B------:R-:W-:-:S02]  /*e7a0*/  LOP3.LUT R3, R15, 0xff000000, R4, 0xf8, !PT ;  /* 0xff0000000f037812 */ /* 0x000fc400078ef804 */
[----:B------:R-:W-:Y:S02]  /*e7b0*/  LOP3.LUT R12, R21, 0xff000000, R5, 0xf8, !PT ;  /* 0xff000000150c7812 */ /* 0x000fe400078ef805 */
[----:B------:R-:W-:Y:S02]  /*e7c0*/  LOP3.LUT R10, R27, 0xff000000, R10, 0xf8, !PT ;  /* 0xff0000001b0a7812 */ /* 0x000fe400078ef80a */
[----:B------:R-:W-:Y:S02]  /*e7d0*/  LOP3.LUT R11, R29, 0xff000000, R11, 0xf8, !PT ;  /* 0xff0000001d0b7812 */ /* 0x000fe400078ef80b */
[----:B------:R-:W-:Y:S01]  /*e7e0*/  LOP3.LUT R31, R31, 0xff0000, R8, 0xf8, !PT ;  /* 0x00ff00001f1f7812 */ /* 0x000fe200078ef808 */
[----:B0-----:R-:W-:Y:S06]  /*e7f0*/  @!P0 BRA `(.L_x_455) ;  /* 0x000001c800388947 */ /* 0x001fec0003800000 */
.L_x_684:
[----:B------:R-:W-:Y:S05]  /*e800*/  BSYNC B1 ;  /* 0x0000000000017941 */ /* 0x000fea0003800000 */
.L_x_454:
[----:B------:R-:W-:Y:S01]  /*e810*/  BSSY B1, `(.L_x_456) ;  /* 0x00000c0000017945 */ /* 0x000fe20003800000 */
[----:B------:R-:W-:Y:S02]  /*e820*/  LOP3.LUT R8, R31, 0xff000000, R8, 0xf8, !PT ;  /* 0xff0000001f087812 */ /* 0x000fe400078ef808 */
[----:B------:R-:W-:Y:S01]  /*e830*/  LOP3.LUT R9, R33, 0xff000000, R9, 0xf8, !PT ;  /* 0xff00000021097812 */ /* 0x000fe200078ef809 */
[----:B------:R-:W-:Y:S06]  /*e840*/  @P1 BRA `(.L_x_457) ;  /* 0x0000000800f01947 */ /* 0x000fec0003800000 */
[----:B------:R1:W5:Y:S01]  /*e850*/  LDL R42, [R1+0x64] ;  /* 0x00006400012a7983 */ /* 0x0003620000100800 */
[----:B------:R-:W2:Y:S01]  /*e860*/  LDC R4, c[0x0][0x3f4] ;  /* 0x0000fd00ff047b82 */ /* 0x000ea20000000800 */
[----:B------:R-:W-:Y:S01]  /*e870*/  BSSY B2, `(.L_x_458) ;  /* 0x000005e000027945 */ /* 0x000fe20003800000 */
[-C--:B--2---:R-:W-:Y:S02]  /*e880*/  ISETP.GE.AND P0, PT, R18, R4.reuse, PT ;  /* 0x000000041200720c */ /* 0x084fe40003f06270 */
[----:B------:R-:W-:-:S11]  /*e890*/  ISETP.GE.AND P1, PT, R233, R4, PT ;  /* 0x00000004e900720c */ /* 0x000fd60003f26270 */
[----:B-1----:R-:W-:Y:S05]  /*e8a0*/  @P0 BRA `(.L_x_459) ;  /* 0x0000000400680947 */ /* 0x002fea0003800000 */
[----:B-----5:R-:W1:Y:S01]  /*e8b0*/  LDS.128 R4, [R42+0x20400] ;  /* 0x020400002a047984 */ /* 0x020e620000000c00 */
[----:B------:R-:W-:Y:S02]  /*e8c0*/  F2FP.F16.E4M3.UNPACK_B R29, R10 ;  /* 0x0000000aff1d723e */ /* 0x000fe400020006ff */
[----:B------:R-:W-:-:S03]  /*e8d0*/  F2FP.F16.E4M3.UNPACK_B R27, R13 ;  /* 0x0000000dff1b723e */ /* 0x000fc600020006ff */
[----:B------:R-:W-:Y:S02]  /*e8e0*/  HADD2.F32 R30, -RZ, R29.H1_H1 ;  /* 0x3000001dff1e7230 */ /* 0x000fe40000004100 */
[----:B------:R-:W-:Y:S02]  /*e8f0*/  HADD2.F32 R28, -RZ, R27.H1_H1 ;  /* 0x3000001bff1c7230 */ /* 0x000fe40000004100 */
[----:B------:R-:W-:Y:S02]  /*e900*/  HADD2.F32 R29, -RZ, R29.H0_H0 ;  /* 0x2000001dff1d7230 */ /* 0x000fe40000004100 */
[----:B------:R-:W-:Y:S01]  /*e910*/  HADD2.F32 R27, -RZ, R27.H0_H0 ;  /* 0x2000001bff1b7230 */ /* 0x000fe20000004100 */
[-C--:B-1----:R-:W-:Y:S02]  /*e920*/  F2FP.F16.E4M3.UNPACK_B R15, R4.reuse.H1 ;  /* 0x00000004ff0f723e */ /* 0x082fe400030006ff */
[-C--:B------:R-:W-:Y:S02]  /*e930*/  F2FP.F16.E4M3.UNPACK_B R21, R5.reuse ;  /* 0x00000005ff15723e */ /* 0x080fe400020006ff */
[----:B------:R-:W-:Y:S01]  /*e940*/  F2FP.F16.E4M3.UNPACK_B R24, R5.H1 ;  /* 0x00000005ff18723e */ /* 0x000fe200030006ff */
[--C-:B------:R-:W-:Y:S01]  /*e950*/  HADD2.F32 R20, -RZ, R15.reuse.H0_H0 ;  /* 0x2000000fff147230 */ /* 0x100fe20000004100 */
[----:B------:R-:W-:Y:S01]  /*e960*/  F2FP.F16.E4M3.UNPACK_B R4, R4 ;  /* 0x00000004ff04723e */ /* 0x000fe200020006ff */
[----:B------:R-:W-:Y:S01]  /*e970*/  HADD2.F32 R15, -RZ, R15.H1_H1 ;  /* 0x3000000fff0f7230 */ /* 0x000fe20000004100 */
[----:B------:R-:W-:-:S02]  /*e980*/  F2FP.F16.E4M3.UNPACK_B R26, R6 ;  /* 0x00000006ff1a723e */ /* 0x000fc400020006ff */
[----:B------:R-:W-:Y:S02]  /*e990*/  F2FP.F16.E4M3.UNPACK_B R6, R6.H1 ;  /* 0x00000006ff06723e */ /* 0x000fe400030006ff */
[C---:B------:R-:W-:Y:S01]  /*e9a0*/  FMUL.FTZ R5, R15.reuse, R30 ;  /* 0x0000001e0f057220 */ /* 0x040fe20000410000 */
[-C--:B------:R-:W-:Y:S01]  /*e9b0*/  FMUL.FTZ R31, R15, R28.reuse ;  /* 0x0000001c0f1f7220 */ /* 0x080fe20000410000 */
[----:B------:R-:W-:Y:S02]  /*e9c0*/  F2FP.F16.E4M3.UNPACK_B R15, R7 ;  /* 0x00000007ff0f723e */ /* 0x000fe400020006ff */
[C---:B------:R-:W-:Y:S01]  /*e9d0*/  FFMA.FTZ R33, R20.reuse, R28, -R5 ;  /* 0x0000001c14217223 */ /* 0x040fe20000010805 */
[--C-:B------:R-:W-:Y:S01]  /*e9e0*/  HADD2.F32 R5, -RZ, R4.reuse.H1_H1 ;  /* 0x30000004ff057230 */ /* 0x100fe20000004100 */
[----:B------:R-:W-:Y:S01]  /*e9f0*/  F2FP.F16.E4M3.UNPACK_B R28, R10.H1 ;  /* 0x0000000aff1c723e */ /* 0x000fe200030006ff */
[----:B------:R-:W-:Y:S01]  /*ea00*/  FFMA.FTZ R34, R20, R30, R31 ;  /* 0x0000001e14227223 */ /* 0x000fe2000001001f */
[----:B------:R-:W-:Y:S01]  /*ea10*/  HADD2.F32 R4, -RZ, R4.H0_H0 ;  /* 0x20000004ff047230 */ /* 0x000fe20000004100 */
[----:B------:R-:W-:Y:S01]  /*ea20*/  F2FP.F16.E4M3.UNPACK_B R20, R13.H1 ;  /* 0x0000000dff14723e */ /* 0x000fe200030006ff */
[C---:B------:R-:W-:Y:S01]  /*ea30*/  FMUL.FTZ R31, R5.reuse, R29 ;  /* 0x0000001d051f7220 */ /* 0x040fe20000410000 */
[----:B------:R-:W-:Y:S01]  /*ea40*/  FMUL.FTZ R32, R5, R27 ;  /* 0x0000001b05207220 */ /* 0x000fe20000410000 */
[----:B------:R-:W-:Y:S01]  /*ea50*/  HADD2.F32 R30, -RZ, R28.H1_H1 ;  /* 0x3000001cff1e7230 */ /* 0x000fe20000004100 */
[----:B------:R-:W-:Y:S01]  /*ea60*/  F2FP.F16.E4M3.UNPACK_B R7, R7.H1 ;  /* 0x00000007ff07723e */ /* 0x000fe200030006ff */
[----:B------:R-:W-:-:S02]  /*ea70*/  HADD2.F32 R5, -RZ, R24.H1_H1 ;  /* 0x30000018ff057230 */ /* 0x000fc40000004100 */
[C---:B------:R-:W-:Y:S01]  /*ea80*/  FFMA.FTZ R31, R4.reuse, R27, -R31 ;  /* 0x0000001b041f7223 */ /* 0x040fe2000001081f */
[----:B------:R-:W-:Y:S01]  /*ea90*/  FFMA.FTZ R32, R4, R29, R32 ;  /* 0x0000001d04207223 */ /* 0x000fe20000010020 */
[----:B------:R-:W-:Y:S02]  /*eaa0*/  HADD2.F32 R27, -RZ, R20.H1_H1 ;  /* 0x30000014ff1b7230 */ /* 0x000fe40000004100 */
[----:B------:R-:W-:Y:S02]  /*eab0*/  HADD2.F32 R24, -RZ, R24.H0_H0 ;  /* 0x20000018ff187230 */ /* 0x000fe40000004100 */
[C---:B------:R-:W-:Y:S01]  /*eac0*/  FMUL.FTZ R29, R5.reuse, R30 ;  /* 0x0000001e051d7220 */ /* 0x040fe20000410000 */
[----:B------:R-:W-:Y:S02]  /*ead0*/  HADD2.F32 R28, -RZ, R28.H0_H0 ;  /* 0x2000001cff1c7230 */ /* 0x000fe40000004100 */
[----:B------:R-:W-:Y:S01]  /*eae0*/  FMUL.FTZ R5, R5, R27 ;  /* 0x0000001b05057220 */ /* 0x000fe20000410000 */
[----:B------:R-:W-:-:S02]  /*eaf0*/  HADD2.F32 R4, -RZ, R21.H1_H1 ;  /* 0x30000015ff047230 */ /* 0x000fc40000004100 */
[C---:B------:R-:W-:Y:S01]  /*eb00*/  FFMA.FTZ R37, R24.reuse, R27, -R29 ;  /* 0x0000001b18257223 */ /* 0x040fe2000001081d */
[----:B------:R-:W-:Y:S01]  /*eb10*/  F2FP.F16.E4M3.UNPACK_B R27, R11 ;  /* 0x0000000bff1b723e */ /* 0x000fe200020006ff */
[----:B------:R-:W-:Y:S02]  /*eb20*/  HADD2.F32 R20, -RZ, R20.H0_H0 ;  /* 0x20000014ff147230 */ /* 0x000fe40000004100 */
[----:B------:R-:W-:Y:S01]  /*eb30*/  FFMA.FTZ R30, R24, R30, R5 ;  /* 0x0000001e181e7223 */ /* 0x000fe20000010005 */
[----:B------:R-:W-:Y:S02]  /*eb40*/  HADD2.F32 R21, -RZ, R21.H0_H0 ;  /* 0x20000015ff157230 */ /* 0x000fe40000004100 */
[C---:B------:R-:W-:Y:S01]  /*eb50*/  FMUL.FTZ R36, R4.reuse, R28 ;  /* 0x0000001c04247220 */ /* 0x040fe20000410000 */
[----:B------:R-:W-:Y:S01]  /*eb60*/  F2FP.F16.E4M3.UNPACK_B R24, R14 ;  /* 0x0000000eff18723e */ /* 0x000fe200020006ff */
[----:B------:R-:W-:Y:S02]  /*eb70*/  HADD2.F32 R29, -RZ, R27.H1_H1 ;  /* 0x3000001bff1d7230 */ /* 0x000fe40000004100 */
[----:B0-----:R-:W-:Y:S01]  /*eb80*/  FMUL.FTZ R35, R4, R20 ;  /* 0x0000001404237220 */ /* 0x001fe20000410000 */
[----:B------:R-:W-:-:S02]  /*eb90*/  HADD2.F32 R5, -RZ, R6.H1_H1 ;  /* 0x30000006ff057230 */ /* 0x000fc40000004100 */
[C---:B------:R-:W-:Y:S01]  /*eba0*/  FFMA.FTZ R36, R21.reuse, R20, -R36 ;  /* 0x0000001415247223 */ /* 0x040fe20000010824 */
[----:B------:R-:W-:Y:S02]  /*ebb0*/  HADD2.F32 R20, -RZ, R24.H1_H1 ;  /* 0x30000018ff147230 */ /* 0x000fe40000004100 */
[----:B------:R-:W-:Y:S01]  /*ebc0*/  FFMA.FTZ R35, R21, R28, R35 ;  /* 0x0000001c15237223 */ /* 0x000fe20000010023 */
[----:B------:R-:W-:Y:S02]  /*ebd0*/  HADD2.F32 R6, -RZ, R6.H0_H0 ;  /* 0x20000006ff067230 */ /* 0x000fe40000004100 */
[C---:B------:R-:W-:Y:S01]  /*ebe0*/  FMUL.FTZ R39, R5.reuse, R29 ;  /* 0x0000001d05277220 */ /* 0x040fe20000410000 */
[----:B------:R-:W-:Y:S02]  /*ebf0*/  HADD2.F32 R27, -RZ, R27.H0_H0 ;  /* 0x2000001bff1b7230 */ /* 0x000fe40000004100 */
[----:B------:R-:W-:Y:S01]  /*ec00*/  FMUL.FTZ R41, R5, R20 ;  /* 0x0000001405297220 */ /* 0x000fe20000410000 */
[----:B------:R-:W-:-:S02]  /*ec10*/  HADD2.F32 R4, -RZ, R26.H1_H1 ;  /* 0x3000001aff047230 */ /* 0x000fc40000004100 */
[----:B------:R-:W-:Y:S01]  /*ec20*/  FFMA.FTZ R28, R6, R20, -R39 ;  /* 0x00000014061c7223 */ /* 0x000fe20000010827 */
[----:B------:R-:W-:Y:S01]  /*ec30*/  HADD2.F32 R21, -RZ, R24.H0_H0 ;  /* 0x20000018ff157230 */ /* 0x000fe20000004100 */
[----:B------:R-:W-:Y:S01]  /*ec40*/  F2FP.F16.E4M3.UNPACK_B R5, R14.H1 ;  /* 0x0000000eff05723e */ /* 0x000fe200030006ff */
[----:B------:R-:W-:Y:S02]  /*ec50*/  HADD2.F32 R26, -RZ, R26.H0_H0 ;  /* 0x2000001aff1a7230 */ /* 0x000fe40000004100 */
[----:B------:R-:W-:Y:S01]  /*ec60*/  FMUL.FTZ R39, R4, R27 ;  /* 0x0000001b04277220 */ /* 0x000fe20000410000 */
[----:B------:R-:W-:Y:S01]  /*ec70*/  FFMA.FTZ R41, R6, R29, R41 ;  /* 0x0000001d06297223 */ /* 0x000fe20000010029 */
[----:B------:R-:W-:Y:S01]  /*ec80*/  FMUL.FTZ R20, R4, R21 ;  /* 0x0000001504147220 */ /* 0x000fe20000410000 */
[----:B------:R-:W-:Y:S01]  /*ec90*/  F2FP.F16.E4M3.UNPACK_B R4, R11.H1 ;  /* 0x0000000bff04723e */ /* 0x000fe200030006ff */
[----:B------:R-:W-:Y:S01]  /*eca0*/  FFMA.FTZ R39, R26, R21, -R39 ;  /* 0x000000151a277223 */ /* 0x000fe20000010827 */
[----:B------:R-:W-:-:S02]  /*ecb0*/  HADD2.F32 R6, -RZ, R5.H0_H0 ;  /* 0x20000005ff067230 */ /* 0x000fc40000004100 */
[----:B------:R-:W-:Y:S01]  /*ecc0*/  FFMA.FTZ R26, R26, R27, R20 ;  /* 0x0000001b1a1a7223 */ /* 0x000fe20000010014 */
[----:B------:R-:W-:Y:S01]  /*ecd0*/  HADD2.F32 R20, -RZ, R5.H1_H1 ;  /* 0x30000005ff147230 */ /* 0x000fe20000004100 */
[----:B------:R-:W-:Y:S01]  /*ece0*/  F2FP.SATFINITE.E4M3.F32.PACK_AB_MERGE_C R30, R30, R37, RZ ;  /* 0x000000251e1e723e */ /* 0x000fe200048070ff */
[--C-:B------:R-:W-:Y:S02]  /*ecf0*/  HADD2.F32 R24, -RZ, R4.reuse.H1_H1 ;  /* 0x30000004ff187230 */ /* 0x100fe40000004100 */
[----:B------:R-:W-:Y:S02]  /*ed00*/  HADD2.F32 R5, -RZ, R7.H1_H1 ;  /* 0x30000007ff057230 */ /* 0x000fe40000004100 */
[----:B------:R-:W-:Y:S02]  /*ed10*/  HADD2.F32 R21, -RZ, R4.H0_H0 ;  /* 0x20000004ff157230 */ /* 0x000fe40000004100 */
[----:B------:R-:W-:Y:S02]  /*ed20*/  HADD2.F32 R4, -RZ, R15.H1_H1 ;  /* 0x3000000fff047230 */ /* 0x000fe40000004100 */
[----:B------:R-:W-:Y:S01]  /*ed30*/  FMUL.FTZ R40, R5, R24 ;  /* 0x0000001805287220 */ /* 0x000fe20000410000 */
[----:B------:R-:W-:-:S02]  /*ed40*/  HADD2.F32 R7, -RZ, R7.H0_H0 ;  /* 0x20000007ff077230 */ /* 0x000fc40000004100 */
[----:B------:R-:W-:Y:S01]  /*ed50*/  FMUL.FTZ R5, R5, R20 ;  /* 0x0000001405057220 */ /* 0x000fe20000410000 */
[----:B------:R-:W-:Y:S02]  /*ed60*/  HADD2.F32 R15, -RZ, R15.H0_H0 ;  /* 0x2000000fff0f7230 */ /* 0x000fe40000004100 */
[CC--:B------:R-:W-:Y:S01]  /*ed70*/  FMUL.FTZ R38, R4.reuse, R21.reuse ;  /* 0x0000001504267220 */ /* 0x0c0fe20000410000 */
[----:B------:R-:W-:Y:S01]  /*ed80*/  FMUL.FTZ R4, R4, R6 ;  /* 0x0000000604047220 */ /* 0x000fe20000410000 */
[C---:B------:R-:W-:Y:S01]  /*ed90*/  FFMA.FTZ R40, R7.reuse, R20, -R40 ;  /* 0x0000001407287223 */ /* 0x040fe20000010828 */
[----:B------:R-:W-:Y:S01]  /*eda0*/  FFMA.FTZ R5, R7, R24, R5 ;  /* 0x0000001807057223 */ /* 0x000fe20000010005 */
[C---:B------:R-:W-:Y:S01]  /*edb0*/  FFMA.FTZ R7, R15.reuse, R6, -R38 ;  /* 0x000000060f077223 */ /* 0x040fe20000010826 */
[----:B------:R-:W-:Y:S01]  /*edc0*/  FFMA.FTZ R20, R15, R21, R4 ;  /* 0x000000150f147223 */ /* 0x000fe20000010004 */
[----:B------:R-:W-:Y:S02]  /*edd0*/  F2FP.SATFINITE.E4M3.F32.PACK_AB_MERGE_C R4, R34, R33, RZ ;  /* 0x000000212204723e */ /* 0x000fe400048070ff */
[----:B------:R-:W-:-:S02]  /*ede0*/  F2FP.SATFINITE.E4M3.F32.PACK_AB_MERGE_C R6, R41, R28, RZ ;  /* 0x0000001c2906723e */ /* 0x000fc400048070ff */
[----:B------:R-:W-:Y:S02]  /*edf0*/  F2FP.SATFINITE.E4M3.F32.PACK_AB_MERGE_C R40, R5, R40, RZ ;  /* 0x000000280528723e */ /* 0x000fe400048070ff */
[----:B------:R-:W-:Y:S02]  /*ee00*/  F2FP.SATFINITE.E4M3.F32.PACK_AB_MERGE_C R4, R32, R31, R4 ;  /* 0x0000001f2004723e */ /* 0x000fe40004807004 */
[----:B------:R-:W-:Y:S02]  /*ee10*/  F2FP.SATFINITE.E4M3.F32.PACK_AB_MERGE_C R5, R35, R36, R30 ;  /* 0x000000242305723e */ /* 0x000fe4000480701e */
[----:B------:R-:W-:Y:S02]  /*ee20*/  F2FP.SATFINITE.E4M3.F32.PACK_AB_MERGE_C R6, R26, R39, R6 ;  /* 0x000000271a06723e */ /* 0x000fe40004807006 */
[----:B------:R-:W-:-:S05]  /*ee30*/  F2FP.SATFINITE.E4M3.F32.PACK_AB_MERGE_C R7, R20, R7, R40 ;  /* 0x000000071407723e */ /* 0x000fca0004807028 */
[----:B------:R1:W-:Y:S02]  /*ee40*/  STS.128 [R42+0x20400], R4 ;  /* 0x020400042a007388 */ /* 0x0003e40000000c00 */
.L_x_459:
[----:B------:R-:W-:Y:S05]  /*ee50*/  BSYNC B2 ;  /* 0x0000000000027941 */ /* 0x000fea0003800000 */
.L_x_458:
[----:B------:R-:W-:Y:S05]  /*ee60*/  @P1 BRA `(.L_x_457) ;  /* 0x0000000400681947 */ /* 0x000fea0003800000 */
[----:B-1---5:R-:W1:Y:S01]  /*ee70*/  LDS.128 R4, [R42+0x24400] ;  /* 0x024400002a047984 */ /* 0x022e620000000c00 */
        /* <DEDUP_REMOVED lines=89> */
.L_x_457:
[----:B------:R-:W-:Y:S05]  /*f410*/  BSYNC B1 ;  /* 0x0000000000017941 */ /* 0x000fea0003800000 */
.L_x_456:
[----:B-12---:R-:W-:Y:S01]  /*f420*/  VIADD R4, R23, 0x20 ;  /* 0x0000002017047836 */ /* 0x006fe20000000000 */
[----:B------:R-:W-:Y:S04]  /*f430*/  BSSY B1, `(.L_x_460) ;  /* 0x00000bf000017945 */ /* 0x000fe80003800000 */
[----:B------:R-:W-:-:S13]  /*f440*/  ISETP.GE.AND P0, PT, R4, R0, PT ;  /* 0x000000000400720c */ /* 0x000fda0003f06270 */
[----:B------:R-:W-:Y:S05]  /*f450*/  @P0 BRA `(.L_x_461) ;  /* 0x0000000800f00947 */ /* 0x000fea0003800000 */
[----:B-----5:R1:W5:Y:S01]  /*f460*/  LDL R42, [R1+0x64] ;  /* 0x00006400012a7983 */ /* 0x0203620000100800 */
[----:B------:R-:W2:Y:S01]  /*f470*/  LDC R4, c[0x0][0x3f4] ;  /* 0x0000fd00ff047b82 */ /* 0x000ea20000000800 */
[----:B------:R-:W-:Y:S01]  /*f480*/  BSSY B2, `(.L_x_462) ;  /* 0x000005e000027945 */ /* 0x000fe20003800000 */
[-C--:B--2---:R-:W-:Y:S02]  /*f490*/  ISETP.GE.AND P0, PT, R18, R4.reuse, PT ;  /* 0x000000041200720c */ /* 0x084fe40003f06270 */
[----:B------:R-:W-:-:S11]  /*f4a0*/  ISETP.GE.AND P1, PT, R233, R4, PT ;  /* 0x00000004e900720c */ /* 0x000fd60003f26270 */
[----:B-1----:R-:W-:Y:S05]  /*f4b0*/  @P0 BRA `(.L_x_463) ;  /* 0x0000000400680947 */ /* 0x002fea0003800000 */
[----:B-----5:R-:W1:Y:S01]  /*f4c0*/  LDS.128 R4, [R42+0x21400] ;  /* 0x021400002a047984 */ /* 0x020e620000000c00 */
[----:B------:R-:W-:Y:S02]  /*f4d0*/  F2FP.F16.E4M3.UNPACK_B R29, R13 ;  /* 0x0000000dff1d723e */ /* 0x000fe400020006ff */
[-C--:B------:R-:W-:Y:S02]  /*f4e0*/  F2FP.F16.E4M3.UNPACK_B R30, R10.reuse ;  /* 0x0000000aff1e723e */ /* 0x080fe400020006ff */
[----:B------:R-:W-:Y:S01]  /*f4f0*/  F2FP.F16.E4M3.UNPACK_B R33, R10.H1 ;  /* 0x0000000aff21723e */ /* 0x000fe200030006ff */
[----:B------:R-:W-:Y:S01]  /*f500*/  HADD2.F32 R28, -RZ, R29.H1_H1 ;  /* 0x3000001dff1c7230 */ /* 0x000fe20000004100 */
[----:B------:R-:W-:Y:S01]  /*f510*/  F2FP.F16.E4M3.UNPACK_B R37, R11 ;  /* 0x0000000bff25723e */ /* 0x000fe200020006ff */
[----:B------:R-:W-:Y:S02]  /*f520*/  HADD2.F32 R32, -RZ, R30.H1_H1 ;  /* 0x3000001eff207230 */ /* 0x000fe40000004100 */
[----:B------:R-:W-:-:S02]  /*f530*/  HADD2.F32 R34, -RZ, R33.H1_H1 ;  /* 0x30000021ff227230 */ /* 0x000fc40000004100 */
[----:B0-----:R-:W-:Y:S02]  /*f540*/  HADD2.F32 R35, -RZ, R33.H0_H0 ;  /* 0x20000021ff237230 */ /* 0x001fe40000004100 */
[--C-:B------:R-:W-:Y:S02]  /*f550*/  HADD2.F32 R40, -RZ, R37.reuse.H1_H1 ;  /* 0x30000025ff287230 */ /* 0x100fe40000004100 */
        /* <DEDUP_REMOVED lines=9> */
[-C--:B------:R-:W-:Y:S01]  /*f5f0*/  FMUL.FTZ R5, R32, R15.reuse ;  /* 0x0000000f20057220 */ /* 0x080fe20000410000 */
[C---:B------:R-:W-:Y:S01]  /*f600*/  FMUL.FTZ R27, R28.reuse, R15 ;  /* 0x0000000f1c1b7220 */ /* 0x040fe20000410000 */
[----:B------:R-:W-:Y:S02]  /*f610*/  F2FP.F16.E4M3.UNPACK_B R15, R7 ;  /* 0x00000007ff0f723e */ /* 0x000fe400020006ff */
[-C--:B------:R-:W-:Y:S01]  /*f620*/  FFMA.FTZ R28, R28, R20.reuse, -R5 ;  /* 0x000000141c1c7223 */ /* 0x080fe20000010805 */
[----:B------:R-:W-:Y:S01]  /*f630*/  FFMA.FTZ R31, R32, R20, R27 ;  /* 0x00000014201f7223 */ /* 0x000fe2000001001b */
[----:B------:R-:W-:Y:S01]  /*f640*/  HADD2.F32 R32, -RZ, R30.H0_H0 ;  /* 0x2000001eff207230 */ /* 0x000fe20000004100 */
[----:B------:R-:W-:Y:S01]  /*f650*/  F2FP.F16.E4M3.UNPACK_B R30, R13.H1 ;  /* 0x0000000dff1e723e */ /* 0x000fe200030006ff */
[----:B------:R-:W-:Y:S01]  /*f660*/  HADD2.F32 R5, -RZ, R4.H1_H1 ;  /* 0x30000004ff057230 */ /* 0x000fe20000004100 */
[----:B------:R-:W-:Y:S01]  /*f670*/  F2FP.F16.E4M3.UNPACK_B R7, R7.H1 ;  /* 0x00000007ff07723e */ /* 0x000fe200030006ff */
[----:B------:R-:W-:-:S02]  /*f680*/  HADD2.F32 R20, -RZ, R29.H0_H0 ;  /* 0x2000001dff147230 */ /* 0x000fc40000004100 */
[----:B------:R-:W-:Y:S02]  /*f690*/  HADD2.F32 R4, -RZ, R4.H0_H0 ;  /* 0x20000004ff047230 */ /* 0x000fe40000004100 */
[-C--:B------:R-:W-:Y:S01]  /*f6a0*/  FMUL.FTZ R27, R32, R5.reuse ;  /* 0x00000005201b7220 */ /* 0x080fe20000410000 */
[----:B------:R-:W-:Y:S02]  /*f6b0*/  HADD2.F32 R33, -RZ, R30.H0_H0 ;  /* 0x2000001eff217230 */ /* 0x000fe40000004100 */
[C---:B------:R-:W-:Y:S01]  /*f6c0*/  FMUL.FTZ R29, R20.reuse, R5 ;  /* 0x00000005141d7220 */ /* 0x040fe20000410000 */
[--C-:B------:R-:W-:Y:S02]  /*f6d0*/  HADD2.F32 R5, -RZ, R24.reuse.H1_H1 ;  /* 0x30000018ff057230 */ /* 0x100fe40000004100 */
[-C--:B------:R-:W-:Y:S01]  /*f6e0*/  FFMA.FTZ R27, R20, R4.reuse, -R27 ;  /* 0x00000004141b7223 */ /* 0x080fe2000001081b */
[----:B------:R-:W-:Y:S02]  /*f6f0*/  HADD2.F32 R24, -RZ, R24.H0_H0 ;  /* 0x20000018ff187230 */ /* 0x000fe40000004100 */
[----:B------:R-:W-:Y:S01]  /*f700*/  FFMA.FTZ R20, R32, R4, R29 ;  /* 0x0000000420147223 */ /* 0x000fe2000001001d */
[----:B------:R-:W-:-:S02]  /*f710*/  HADD2.F32 R32, -RZ, R30.H1_H1 ;  /* 0x3000001eff207230 */ /* 0x000fc40000004100 */
[-C--:B------:R-:W-:Y:S01]  /*f720*/  FMUL.FTZ R29, R34, R5.reuse ;  /* 0x00000005221d7220 */ /* 0x080fe20000410000 */
[--C-:B------:R-:W-:Y:S02]  /*f730*/  HADD2.F32 R4, -RZ, R21.reuse.H1_H1 ;  /* 0x30000015ff047230 */ /* 0x100fe40000004100 */
[----:B------:R-:W-:Y:S02]  /*f740*/  HADD2.F32 R21, -RZ, R21.H0_H0 ;  /* 0x20000015ff157230 */ /* 0x000fe40000004100 */
[C---:B------:R-:W-:Y:S01]  /*f750*/  FMUL.FTZ R5, R32.reuse, R5 ;  /* 0x0000000520057220 */ /* 0x040fe20000410000 */
[----:B------:R-:W-:Y:S01]  /*f760*/  FFMA.FTZ R29, R32, R24, -R29 ;  /* 0x00000018201d7223 */ /* 0x000fe2000001081d */
[----:B------:R-:W-:Y:S01]  /*f770*/  FMUL.FTZ R30, R35, R4 ;  /* 0x00000004231e7220 */ /* 0x000fe20000410000 */
[----:B------:R-:W-:Y:S01]  /*f780*/  F2FP.F16.E4M3.UNPACK_B R32, R14 ;  /* 0x0000000eff20723e */ /* 0x000fe200020006ff */
[----:B------:R-:W-:Y:S01]  /*f790*/  FFMA.FTZ R24, R34, R24, R5 ;  /* 0x0000001822187223 */ /* 0x000fe20000010005 */
[----:B------:R-:W-:Y:S01]  /*f7a0*/  FMUL.FTZ R4, R33, R4 ;  /* 0x0000000421047220 */ /* 0x000fe20000410000 */
[----:B------:R-:W-:-:S02]  /*f7b0*/  HADD2.F32 R5, -RZ, R6.H1_H1 ;  /* 0x30000006ff057230 */ /* 0x000fc40000004100 */
[-C--:B------:R-:W-:Y:S01]  /*f7c0*/  FFMA.FTZ R30, R33, R21.reuse, -R30 ;  /* 0x00000015211e7223 */ /* 0x080fe2000001081e */
[----:B------:R-:W-:Y:S02]  /*f7d0*/  HADD2.F32 R34, -RZ, R32.H1_H1 ;  /* 0x30000020ff227230 */ /* 0x000fe40000004100 */
[----:B------:R-:W-:Y:S01]  /*f7e0*/  FFMA.FTZ R21, R35, R21, R4 ;  /* 0x0000001523157223 */ /* 0x000fe20000010004 */
[----:B------:R-:W-:Y:S02]  /*f7f0*/  HADD2.F32 R6, -RZ, R6.H0_H0 ;  /* 0x20000006ff067230 */ /* 0x000fe40000004100 */
[-C--:B------:R-:W-:Y:S01]  /*f800*/  FMUL.FTZ R33, R40, R5.reuse ;  /* 0x0000000528217220 */ /* 0x080fe20000410000 */
[----:B------:R-:W-:Y:S02]  /*f810*/  HADD2.F32 R36, -RZ, R32.H0_H0 ;  /* 0x20000020ff247230 */ /* 0x000fe40000004100 */
[----:B------:R-:W-:Y:S01]  /*f820*/  FMUL.FTZ R35, R34, R5 ;  /* 0x0000000522237220 */ /* 0x000fe20000410000 */
[----:B------:R-:W-:-:S02]  /*f830*/  HADD2.F32 R4, -RZ, R26.H1_H1 ;  /* 0x3000001aff047230 */ /* 0x000fc40000004100 */
[----:B------:R-:W-:Y:S01]  /*f840*/  FFMA.FTZ R32, R34, R6, -R33 ;  /* 0x0000000622207223 */ /* 0x000fe20000010821 */
[----:B------:R-:W-:Y:S01]  /*f850*/  HADD2.F32 R26, -RZ, R26.H0_H0 ;  /* 0x2000001aff1a7230 */ /* 0x000fe20000004100 */
[----:B------:R-:W-:Y:S01]  /*f860*/  F2FP.F16.E4M3.UNPACK_B R34, R14.H1 ;  /* 0x0000000eff22723e */ /* 0x000fe200030006ff */
[----:B------:R-:W-:Y:S01]  /*f870*/  FFMA.FTZ R35, R40, R6, R35 ;  /* 0x0000000628237223 */ /* 0x000fe20000010023 */
[-C--:B------:R-:W-:Y:S01]  /*f880*/  FMUL.FTZ R5, R38, R4.reuse ;  /* 0x0000000426057220 */ /* 0x080fe20000410000 */
[C---:B------:R-:W-:Y:S01]  /*f890*/  FMUL.FTZ R33, R36.reuse, R4 ;  /* 0x0000000424217220 */ /* 0x040fe20000410000 */
[----:B------:R-:W-:Y:S01]  /*f8a0*/  F2FP.F16.E4M3.UNPACK_B R4, R11.H1 ;  /* 0x0000000bff04723e */ /* 0x000fe200030006ff */
[----:B------:R-:W-:Y:S02]  /*f8b0*/  HADD2.F32 R39, -RZ, R34.H1_H1 ;  /* 0x30000022ff277230 */ /* 0x000fe40000004100 */
[----:B------:R-:W-:Y:S01]  /*f8c0*/  FFMA.FTZ R6, R36, R26, -R5 ;  /* 0x0000001a24067223 */ /* 0x000fe20000010805 */
[----:B------:R-:W-:-:S02]  /*f8d0*/  HADD2.F32 R5, -RZ, R7.H1_H1 ;  /* 0x30000007ff057230 */ /* 0x000fc40000004100 */
[----:B------:R-:W-:Y:S01]  /*f8e0*/  FFMA.FTZ R33, R38, R26, R33 ;  /* 0x0000001a26217223 */ /* 0x000fe20000010021 */
[--C-:B------:R-:W-:Y:S01]  /*f8f0*/  HADD2.F32 R43, -RZ, R4.reuse.H1_H1 ;  /* 0x30000004ff2b7230 */ /* 0x100fe20000004100 */
[----:B------:R-:W-:Y:S01]  /*f900*/  F2FP.SATFINITE.E4M3.F32.PACK_AB_MERGE_C R24, R24, R29, RZ ;  /* 0x0000001d1818723e */ /* 0x000fe200048070ff */
[----:B------:R-:W-:Y:S02]  /*f910*/  HADD2.F32 R41, -RZ, R4.H0_H0 ;  /* 0x20000004ff297230 */ /* 0x000fe40000004100 */
[-C--:B------:R-:W-:Y:S01]  /*f920*/  FMUL.FTZ R36, R39, R5.reuse ;  /* 0x0000000527247220 */ /* 0x080fe20000410000 */
[----:B------:R-:W-:Y:S01]  /*f930*/  HADD2.F32 R4, -RZ, R15.H1_H1 ;  /* 0x3000000fff047230 */ /* 0x000fe20000004100 */
[----:B------:R-:W-:Y:S01]  /*f940*/  F2FP.SATFINITE.E4M3.F32.PACK_AB_MERGE_C R32, R35, R32, RZ ;  /* 0x000000202320723e */ /* 0x000fe200048070ff */
[----:B------:R-:W-:Y:S02]  /*f950*/  HADD2.F32 R37, -RZ, R34.H0_H0 ;  /* 0x20000022ff257230 */ /* 0x000fe40000004100 */
[----:B------:R-:W-:Y:S01]  /*f960*/  FMUL.FTZ R34, R43, R5 ;  /* 0x000000052b227220 */ /* 0x000fe20000410000 */
[----:B------:R-:W-:-:S02]  /*f970*/  HADD2.F32 R7, -RZ, R7.H0_H0 ;  /* 0x20000007ff077230 */ /* 0x000fc40000004100 */
[-C--:B------:R-:W-:Y:S01]  /*f980*/  FMUL.FTZ R26, R41, R4.reuse ;  /* 0x00000004291a7220 */ /* 0x080fe20000410000 */
[----:B------:R-:W-:Y:S02]  /*f990*/  HADD2.F32 R15, -RZ, R15.H0_H0 ;  /* 0x2000000fff0f7230 */ /* 0x000fe40000004100 */
[----:B------:R-:W-:Y:S01]  /*f9a0*/  FMUL.FTZ R4, R37, R4 ;  /* 0x0000000425047220 */ /* 0x000fe20000410000 */
[----:B------:R-:W-:Y:S01]  /*f9b0*/  F2FP.SATFINITE.E4M3.F32.PACK_AB_MERGE_C R6, R33, R6, R32 ;  /* 0x000000062106723e */ /* 0x000fe20004807020 */
[-C--:B------:R-:W-:Y:S01]  /*f9c0*/  FFMA.FTZ R34, R39, R7.reuse, -R34 ;  /* 0x0000000727227223 */ /* 0x080fe20000010822 */
[----:B------:R-:W-:Y:S01]  /*f9d0*/  FFMA.FTZ R5, R43, R7, R36 ;  /* 0x000000072b057223 */ /* 0x000fe20000010024 */
[-C--:B------:R-:W-:Y:S01]  /*f9e0*/  FFMA.FTZ R7, R37, R15.reuse, -R26 ;  /* 0x0000000f25077223 */ /* 0x080fe2000001081a */
[----:B------:R-:W-:Y:S01]  /*f9f0*/  FFMA.FTZ R26, R41, R15, R4 ;  /* 0x0000000f291a7223 */ /* 0x000fe20000010004 */
[----:B------:R-:W-:Y:S02]  /*fa00*/  F2FP.SATFINITE.E4M3.F32.PACK_AB_MERGE_C R4, R31, R28, RZ ;  /* 0x0000001c1f04723e */ /* 0x000fe400048070ff */
[----:B------:R-:W-:-:S02]  /*fa10*/  F2FP.SATFINITE.E4M3.F32.PACK_AB_MERGE_C R34, R5, R34, RZ ;  /* 0x000000220522723e */ /* 0x000fc400048070ff */
[----:B------:R-:W-:Y:S02]  /*fa20*/  F2FP.SATFINITE.E4M3.F32.PACK_AB_MERGE_C R4, R20, R27, R4 ;  /* 0x0000001b1404723e */ /* 0x000fe40004807004 */
[----:B------:R-:W-:Y:S02]  /*fa30*/  F2FP.SATFINITE.E4M3.F32.PACK_AB_MERGE_C R5, R21, R30, R24 ;  /* 0x0000001e1505723e */ /* 0x000fe40004807018 */
[----:B------:R-:W-:-:S05]  /*fa40*/  F2FP.SATFINITE.E4M3.F32.PACK_AB_MERGE_C R7, R26, R7, R34 ;  /* 0x000000071a07723e */ /* 0x000fca0004807022 */
[----:B------:R1:W-:Y:S02]  /*fa50*/  STS.128 [R42+0x21400], R4 ;  /* 0x021400042a007388 */ /* 0x0003e40000000c00 */
.L_x_463:
[----:B------:R-:W-:Y:S05]  /*fa60*/  BSYNC B2 ;  /* 0x0000000000027941 */ /* 0x000fea0003800000 */
.L_x_462:
[----:B------:R-:W-:Y:S05]  /*fa70*/  @P1 BRA `(.L_x_461) ;  /* 0x0000000400681947 */ /* 0x000fea0003800000 */
[----:B-1---5:R-:W1:Y:S01]  /*fa80*/  LDS.128 R4, [R42+0x25400] ;  /* 0x025400002a047984 */ /* 0x022e620000000c00 */
        /* <DEDUP_REMOVED lines=89> */
.L_x_461:
[----:B------:R-:W-:Y:S05]  /*10020*/  BSYNC B1 ;  /* 0x0000000000017941 */ /* 0x000fea0003800000 */
.L_x_460:
        /* <DEDUP_REMOVED lines=100> */
.L_x_467:
[----:B------:R-:W-:Y:S05]  /*10670*/  BSYNC B2 ;  /* 0x0000000000027941 */ /* 0x000fea0003800000 */
.L_x_466:
        /* <DEDUP_REMOVED lines=91> */
.L_x_465:
[----:B------:R-:W-:Y:S05]  /*10c30*/  BSYNC B1 ;  /* 0x0000000000017941 */ /* 0x000fea0003800000 */
.L_x_464:
[----:B-12---:R-:W-:-:S04]  /*10c40*/  IADD3 R4, R23, 0x60, RZ ;  /* 0x0000006017047810 */ /* 0x006fc80007ffe0ff */
[----:B------:R-:W-:-:S13]  /*10c50*/  ISETP.GE.AND P0, PT, R4, R0, PT ;  /* 0x000000000400720c */ /* 0x000fda0003f06270 */
[----:B------:R-:W-:Y:S05]  /*10c60*/  @P0 BRA `(.L_x_468) ;  /* 0x00000044004c0947 */ /* 0x000fea0003800000 */
        /* <DEDUP_REMOVED lines=8> */
[----:B------:R-:W-:Y:S02]  /*10cf0*/  F2FP.F16.E4M3.UNPACK_B R29, R13 ;  /* 0x0000000dff1d723e */ /* 0x000fe400020006ff */
[----:B------:R-:W-:Y:S01]  /*10d00*/  F2FP.F16.E4M3.UNPACK_B R34, R11 ;  /* 0x0000000bff22723e */ /* 0x000fe200020006ff */
[--C-:B------:R-:W-:Y:S02]  /*10d10*/  HADD2.F32 R31, -RZ, R30.reuse.H1_H1 ;  /* 0x3000001eff1f7230 */ /* 0x100fe40000004100 */
[----:B------:R-:W-:Y:S02]  /*10d20*/  HADD2.F32 R27, -RZ, R29.H1_H1 ;  /* 0x3000001dff1b7230 */ /* 0x000fe40000004100 */
[----:B------:R-:W-:-:S02]  /*10d30*/  HADD2.F32 R32, -RZ, R30.H0_H0 ;  /* 0x2000001eff207230 */ /* 0x000fc40000004100 */
[----:B------:R-:W-:Y:S01]  /*10d40*/  HADD2.F32 R30, -RZ, R29.H0_H0 ;  /* 0x2000001dff1e7230 */ /* 0x000fe20000004100 */
[----:B------:R-:W-:Y:S01]  /*10d50*/  F2FP.F16.E4M3.UNPACK_B R29, R13.H1 ;  /* 0x0000000dff1d723e */ /* 0x000fe200030006ff */
[--C-:B------:R-:W-:Y:S02]  /*10d60*/  HADD2.F32 R36, -RZ, R34.reuse.H1_H1 ;  /* 0x30000022ff247230 */ /* 0x100fe40000004100 */
[----:B0-----:R-:W-:Y:S01]  /*10d70*/  HADD2.F32 R35, -RZ, R34.H0_H0 ;  /* 0x20000022ff237230 */ /* 0x001fe20000004100 */
[----:B-1----:R-:W-:Y:S02]  /*10d80*/  F2FP.F16.E4M3.UNPACK_B R0, R4.H1 ;  /* 0x00000004ff00723e */ /* 0x002fe400030006ff */
        /* <DEDUP_REMOVED lines=12> */
[--C-:B------:R-:W-:Y:S01]  /*10e50*/  HADD2.F32 R0, -RZ, R4.reuse.H1_H1 ;  /* 0x30000004ff007230 */ /* 0x100fe20000004100 */
[----:B------:R-:W-:Y:S01]  /*10e60*/  F2FP.F16.E4M3.UNPACK_B R31, R10.H1 ;  /* 0x0000000aff1f723e */ /* 0x000fe200030006ff */
[----:B------:R-:W-:Y:S01]  /*10e70*/  HADD2.F32 R4, -RZ, R4.H0_H0 ;  /* 0x20000004ff047230 */ /* 0x000fe20000004100 */
[----:B------:R-:W-:Y:S01]  /*10e80*/  F2FP.F16.E4M3.UNPACK_B R7, R7.H1 ;  /* 0x00000007ff07723e */ /* 0x000fe200030006ff */
[----:B------:R-:W-:-:S02]  /*10e90*/  HADD2.F32 R6, -RZ, R5.H1_H1 ;  /* 0x30000005ff067230 */ /* 0x000fc40000004100 */
[-C--:B------:R-:W-:Y:S01]  /*10ea0*/  FMUL.FTZ R15, R30, R0.reuse ;  /* 0x000000001e0f7220 */ /* 0x080fe20000410000 */
[C---:B------:R-:W-:Y:S01]  /*10eb0*/  FMUL.FTZ R13, R32.reuse, R0 ;  /* 0x00000000200d7220 */ /* 0x040fe20000410000 */
[----:B------:R-:W-:Y:S02]  /*10ec0*/  HADD2.F32 R33, -RZ, R31.H1_H1 ;  /* 0x3000001fff217230 */ /* 0x000fe40000004100 */
[-C--:B------:R-:W-:Y:S01]  /*10ed0*/  FFMA.FTZ R10, R32, R4.reuse, R15 ;  /* 0x00000004200a7223 */ /* 0x080fe2000001000f */
[----:B------:R-:W-:Y:S02]  /*10ee0*/  HADD2.F32 R15, -RZ, R29.H1_H1 ;  /* 0x3000001dff0f7230 */ /* 0x000fe40000004100 */
[----:B------:R-:W-:Y:S01]  /*10ef0*/  FFMA.FTZ R13, R30, R4, -R13 ;  /* 0x000000041e0d7223 */ /* 0x000fe2000001080d */
[----:B------:R-:W-:Y:S02]  /*10f00*/  HADD2.F32 R5, -RZ, R5.H0_H0 ;  /* 0x20000005ff057230 */ /* 0x000fe40000004100 */
[----:B------:R-:W-:Y:S01]  /*10f10*/  FMUL.FTZ R4, R33, R6 ;  /* 0x0000000621047220 */ /* 0x000fe20000410000 */
[----:B------:R-:W-:-:S02]  /*10f20*/  HADD2.F32 R32, -RZ, R31.H0_H0 ;  /* 0x2000001fff207230 */ /* 0x000fc40000004100 */
[C---:B------:R-:W-:Y:S01]  /*10f30*/  FMUL.FTZ R30, R15.reuse, R6 ;  /* 0x000000060f1e7220 */ /* 0x040fe20000410000 */
[--C-:B------:R-:W-:Y:S02]  /*10f40*/  HADD2.F32 R0, -RZ, R20.reuse.H1_H1 ;  /* 0x30000014ff007230 */ /* 0x100fe40000004100 */
[-C--:B------:R-:W-:Y:S01]  /*10f50*/  FFMA.FTZ R6, R15, R5.reuse, -R4 ;  /* 0x000000050f067223 */ /* 0x080fe20000010804 */
[----:B------:R-:W-:Y:S02]  /*10f60*/  HADD2.F32 R4, -RZ, R29.H0_H0 ;  /* 0x2000001dff047230 */ /* 0x000fe40000004100 */
[----:B------:R-:W-:Y:S01]  /*10f70*/  FFMA.FTZ R31, R33, R5, R30 ;  /* 0x00000005211f7223 */ /* 0x000fe2000001001e */
[----:B------:R-:W-:Y:S02]  /*10f80*/  HADD2.F32 R20, -RZ, R20.H0_H0 ;  /* 0x20000014ff147230 */ /* 0x000fe40000004100 */
[----:B------:R-:W-:Y:S01]  /*10f90*/  FMUL.FTZ R15, R32, R0 ;  /* 0x00000000200f7220 */ /* 0x000fe20000410000 */
[----:B------:R-:W-:Y:S01]  /*10fa0*/  F2FP.F16.E4M3.UNPACK_B R30, R14 ;  /* 0x0000000eff1e723e */ /* 0x000fe200020006ff */
[----:B------:R-:W-:Y:S01]  /*10fb0*/  FMUL.FTZ R29, R4, R0 ;  /* 0x00000000041d7220 */ /* 0x000fe20000410000 */
[----:B------:R-:W-:-:S02]  /*10fc0*/  HADD2.F32 R0, -RZ, R21.H1_H1 ;  /* 0x30000015ff007230 */ /* 0x000fc40000004100 */
[-C--:B------:R-:W-:Y:S01]  /*10fd0*/  FFMA.FTZ R5, R4, R20.reuse, -R15 ;  /* 0x0000001404057223 */ /* 0x080fe2000001080f */
[----:B------:R-:W-:Y:S02]  /*10fe0*/  HADD2.F32 R4, -RZ, R24.H1_H1 ;  /* 0x30000018ff047230 */ /* 0x000fe40000004100 */
[----:B------:R-:W-:Y:S01]  /*10ff0*/  FFMA.FTZ R20, R32, R20, R29 ;  /* 0x0000001420147223 */ /* 0x000fe2000001001d */
[----:B------:R-:W-:Y:S01]  /*11000*/  HADD2.F32 R32, -RZ, R30.H1_H1 ;  /* 0x3000001eff207230 */ /* 0x000fe20000004100 */
[----:B------:R-:W-:Y:S01]  /*11010*/  F2FP.SATFINITE.E4M3.F32.PACK_AB_MERGE_C R6, R31, R6, RZ ;  /* 0x000000061f06723e */ /* 0x000fe200048070ff */
[----:B------:R-:W-:Y:S02]  /*11020*/  HADD2.F32 R24, -RZ, R24.H0_H0 ;  /* 0x20000018ff187230 */ /* 0x000fe40000004100 */
[-C--:B------:R-:W-:Y:S01]  /*11030*/  FMUL.FTZ R15, R36, R4.reuse ;  /* 0x00000004240f7220 */ /* 0x080fe20000410000 */
[----:B------:R-:W-:Y:S02]  /*11040*/  HADD2.F32 R33, -RZ, R30.H0_H0 ;  /* 0x2000001eff217230 */ /* 0x000fe40000004100 */
[----:B------:R-:W-:Y:S01]  /*11050*/  FMUL.FTZ R29, R32, R4 ;  /* 0x00000004201d7220 */ /* 0x000fe20000410000 */
[----:B------:R-:W-:-:S02]  /*11060*/  HADD2.F32 R21, -RZ, R21.H0_H0 ;  /* 0x20000015ff157230 */ /* 0x000fc40000004100 */
[----:B------:R-:W-:Y:S01]  /*11070*/  FFMA.FTZ R15, R32, R24, -R15 ;  /* 0x00000018200f7223 */ /* 0x000fe2000001080f */
[----:B------:R-:W-:Y:S01]  /*11080*/  FMUL.FTZ R4, R35, R0 ;  /* 0x0000000023047220 */ /* 0x000fe20000410000 */
[----:B------:R-:W-:Y:S01]  /*11090*/  FFMA.FTZ R24, R36, R24, R29 ;  /* 0x0000001824187223 */ /* 0x000fe2000001001d */
[C---:B------:R-:W-:Y:S01]  /*110a0*/  FMUL.FTZ R0, R33.reuse, R0 ;  /* 0x0000000021007220 */ /* 0x040fe20000410000 */
[----:B------:R-:W-:Y:S01]  /*110b0*/  F2FP.F16.E4M3.UNPACK_B R29, R11.H1 ;  /* 0x0000000bff1d723e */ /* 0x000fe200030006ff */
[-C--:B------:R-:W-:Y:S01]  /*110c0*/  FFMA.FTZ R11, R33, R21.reuse, -R4 ;  /* 0x00000015210b7223 */ /* 0x080fe20000010804 */
[----:B------:R-:W-:Y:S01]  /*110d0*/  F2FP.F16.E4M3.UNPACK_B R30, R14.H1 ;  /* 0x0000000eff1e723e */ /* 0x000fe200030006ff */
[----:B------:R-:W-:Y:S01]  /*110e0*/  FFMA.FTZ R14, R35, R21, R0 ;  /* 0x00000015230e7223 */ /* 0x000fe20000010000 */
[----:B------:R-:W-:Y:S01]  /*110f0*/  HADD2.F32 R4, -RZ, R7.H1_H1 ;  /* 0x30000007ff047230 */ /* 0x000fe20000004100 */
[----:B------:R-:W-:Y:S01]  /*11100*/  F2FP.SATFINITE.E4M3.F32.PACK_AB_MERGE_C R15, R24, R15, RZ ;  /* 0x0000000f180f723e */ /* 0x000fe200048070ff */
[----:B------:R-:W-:Y:S01]  /*11110*/  HADD2.F32 R35, -RZ, R29.H1_H1 ;  /* 0x3000001dff237230 */ /* 0x000fe20000004100 */
[----:B------:R-:W-:Y:S01]  /*11120*/  F2FP.SATFINITE.E4M3.F32.PACK_AB_MERGE_C R5, R20, R5, R6 ;  /* 0x000000051405723e */ /* 0x000fe20004807006 */
[--C-:B------:R-:W-:Y:S01]  /*11130*/  HADD2.F32 R33, -RZ, R30.reuse.H1_H1 ;  /* 0x3000001eff217230 */ /* 0x100fe20000004100 */
[----:B------:R-:W-:Y:S01]  /*11140*/  F2FP.SATFINITE.E4M3.F32.PACK_AB_MERGE_C R6, R14, R11, R15 ;  /* 0x0000000b0e06723e */ /* 0x000fe2000480700f */
[----:B------:R-:W-:-:S02]  /*11150*/  HADD2.F32 R32, -RZ, R30.H0_H0 ;  /* 0x2000001eff207230 */ /* 0x000fc40000004100 */
[-C--:B------:R-:W-:Y:S01]  /*11160*/  FMUL.FTZ R30, R35, R4.reuse ;  /* 0x00000004231e7220 */ /* 0x080fe20000410000 */
[----:B------:R-:W-:Y:S02]  /*11170*/  HADD2.F32 R34, -RZ, R29.H0_H0 ;  /* 0x2000001dff227230 */ /* 0x000fe40000004100 */
[C---:B------:R-:W-:Y:S01]  /*11180*/  FMUL.FTZ R4, R33.reuse, R4 ;  /* 0x0000000421047220 */ /* 0x040fe20000410000 */
[--C-:B------:R-:W-:Y:S02]  /*11190*/  HADD2.F32 R0, -RZ, R26.reuse.H1_H1 ;  /* 0x3000001aff007230 */ /* 0x100fe40000004100 */
[----:B------:R-:W-:Y:S02]  /*111a0*/  HADD2.F32 R7, -RZ, R7.H0_H0 ;  /* 0x20000007ff077230 */ /* 0x000fe40000004100 */
[----:B------:R-:W-:Y:S02]  /*111b0*/  HADD2.F32 R26, -RZ, R26.H0_H0 ;  /* 0x2000001aff1a7230 */ /* 0x000fe40000004100 */
[-C--:B------:R-:W-:Y:S01]  /*111c0*/  FMUL.FTZ R21, R34, R0.reuse ;  /* 0x0000000022157220 */ /* 0x080fe20000410000 */
[C---:B------:R-:W-:Y:S01]  /*111d0*/  FMUL.FTZ R29, R32.reuse, R0 ;  /* 0x00000000201d7220 */ /* 0x040fe20000410000 */
[-C--:B------:R-:W-:Y:S01]  /*111e0*/  FFMA.FTZ R30, R33, R7.reuse, -R30 ;  /* 0x00000007211e7223 */ /* 0x080fe2000001081e */
[----:B------:R-:W-:Y:S01]  /*111f0*/  FFMA.FTZ R33, R35, R7, R4 ;  /* 0x0000000723217223 */ /* 0x000fe20000010004 */
[-C--:B------:R-:W-:Y:S01]  /*11200*/  FFMA.FTZ R7, R32, R26.reuse, -R21 ;  /* 0x0000001a20077223 */ /* 0x080fe20000010815 */
[----:B------:R-:W-:Y:S01]  /*11210*/  FFMA.FTZ R26, R34, R26, R29 ;  /* 0x0000001a221a7223 */ /* 0x000fe2000001001d */
[----:B------:R-:W-:-:S02]  /*11220*/  F2FP.SATFINITE.E4M3.F32.PACK_AB_MERGE_C R4, R28, R27, RZ ;  /* 0x0000001b1c04723e */ /* 0x000fc400048070ff */
[----:B------:R-:W-:Y:S02]  /*11230*/  F2FP.SATFINITE.E4M3.F32.PACK_AB_MERGE_C R30, R33, R30, RZ ;  /* 0x0000001e211e723e */ /* 0x000fe400048070ff */
[----:B------:R-:W-:Y:S02]  /*11240*/  F2FP.SATFINITE.E4M3.F32.PACK_AB_MERGE_C R4, R10, R13, R4 ;  /* 0x0000000d0a04723e */ /* 0x000fe40004807004 */
[----:B------:R-:W-:-:S05]  /*11250*/  F2FP.SATFINITE.E4M3.F32.PACK_AB_MERGE_C R7, R26, R7, R30 ;  /* 0x000000071a07723e */ /* 0x000fca000480701e */
[----:B------:R1:W-:Y:S02]  /*11260*/  STS.128 [R37+0x23400], R4 ;  /* 0x0234000425007388 */ /* 0x0003e40000000c00 */
.L_x_470:
[----:B------:R-:W-:Y:S05]  /*11270*/  BSYNC B1 ;  /* 0x0000000000017941 */ /* 0x000fea0003800000 */
.L_x_469:
[----:B------:R-:W-:Y:S05]  /*11280*/  @P1 BRA `(.L_x_468) ;  /* 0x0000003c00c41947 */ /* 0x000fea0003800000 */
[----:B-1---5:R-:W1:Y:S01]  /*11290*/  LDS.128 R4, [R37+0x27400] ;  /* 0x0274000025047984 */ /* 0x022e620000000c00 */
[----:B------:R-:W-:Y:S02]  /*112a0*/  F2FP.F16.E4M3.UNPACK_B R24, R3 ;  /* 0x00000003ff18723e */ /* 0x000fe400020006ff */
[----:B------:R-:W-:-:S03]  /*112b0*/  F2FP.F16.E4M3.UNPACK_B R26, R8 ;  /* 0x00000008ff1a723e */ /* 0x000fc600020006ff */
[----:B------:R-:W-:Y:S02]  /*112c0*/  HADD2.F32 R20, -RZ, R24.H1_H1 ;  /* 0x30000018ff147230 */ /* 0x000fe40000004100 */
[----:B------:R-:W-:Y:S02]  /*112d0*/  HADD2.F32 R28, -RZ, R26.H1_H1 ;  /* 0x3000001aff1c7230 */ /* 0x000fe40000004100 */
[----:B------:R-:W-:Y:S01]  /*112e0*/  HADD2.F32 R24, -RZ, R24.H0_H0 ;  /* 0x20000018ff187230 */ /* 0x000fe20000004100 */
[-C--:B-1----:R-:W-:Y:S02]  /*112f0*/  F2FP.F16.E4M3.UNPACK_B R0, R4.reuse.H1 ;  /* 0x00000004ff00723e */ /* 0x082fe400030006ff */
[----:B------:R-:W-:Y:S02]  /*11300*/  F2FP.F16.E4M3.UNPACK_B R4, R4 ;  /* 0x00000004ff04723e */ /* 0x000fe400020006ff */
[-C--:B------:R-:W-:Y:S01]  /*11310*/  F2FP.F16.E4M3.UNPACK_B R11, R5.reuse ;  /* 0x00000005ff0b723e */ /* 0x080fe200020006ff */
[--C-:B------:R-:W-:Y:S01]  /*11320*/  HADD2.F32 R10, -RZ, R0.reuse.H0_H0 ;  /* 0x20000000ff0a7230 */ /* 0x100fe20000004100 */
[----:B------:R-:W-:Y:S01]  /*11330*/  F2FP.F16.E4M3.UNPACK_B R5, R5.H1 ;  /* 0x00000005ff05723e */ /* 0x000fe200030006ff */
[----:B------:R-:W-:Y:S01]  /*11340*/  HADD2.F32 R0, -RZ, R0.H1_H1 ;  /* 0x30000000ff007230 */ /* 0x000fe20000004100 */
[----:B------:R-:W-:-:S02]  /*11350*/  F2FP.F16.E4M3.UNPACK_B R13, R6 ;  /* 0x00000006ff0d723e */ /* 0x000fc400020006ff */
[----:B------:R-:W-:Y:S02]  /*11360*/  F2FP.F16.E4M3.UNPACK_B R6, R6.H1 ;  /* 0x00000006ff06723e */ /* 0x000fe400030006ff */
[-C--:B------:R-:W-:Y:S01]  /*11370*/  FMUL.FTZ R21, R20, R0.reuse ;  /* 0x0000000014157220 */ /* 0x080fe20000410000 */
[C---:B------:R-:W-:Y:S01]  /*11380*/  FMUL.FTZ R15, R28.reuse, R0 ;  /* 0x000000001c0f7220 */ /* 0x040fe20000410000 */
[----:B------:R-:W-:Y:S01]  /*11390*/  HADD2.F32 R0, -RZ, R4.H1_H1 ;  /* 0x30000004ff007230 */ /* 0x000fe20000004100 */
[----:B------:R-:W-:Y:S01]  /*113a0*/  F2FP.F16.E4M3.UNPACK_B R14, R7 ;  /* 0x00000007ff0e723e */ /* 0x000fe200020006ff */
[-C--:B------:R-:W-:Y:S01]  /*113b0*/  FFMA.FTZ R27, R28, R10.reuse, R21 ;  /* 0x0000000a1c1b7223 */ /* 0x080fe20000010015 */
[----:B------:R-:W-:Y:S02]  /*113c0*/  HADD2.F32 R28, -RZ, R26.H0_H0 ;  /* 0x2000001aff1c7230 */ /* 0x000fe40000004100 */
[----:B------:R-:W-:Y:S01]  /*113d0*/  FFMA.FTZ R20, R20, R10, -R15 ;  /* 0x0000000a14147223 */ /* 0x000fe2000001080f */
[----:B------:R-:W-:Y:S01]  /*113e0*/  F2FP.F16.E4M3.UNPACK_B R10, R8.H1 ;  /* 0x00000008ff0a723e */ /* 0x000fe200030006ff */
[----:B------:R-:W-:Y:S01]  /*113f0*/  HADD2.F32 R4, -RZ, R4.H0_H0 ;  /* 0x20000004ff047230 */ /* 0x000fe20000004100 */
[----:B------:R-:W-:Y:S01]  /*11400*/  F2FP.F16.E4M3.UNPACK_B R26, R3.H1 ;  /* 0x00000003ff1a723e */ /* 0x000fe200030006ff */
[-C--:B------:R-:W-:Y:S01]  /*11410*/  FMUL.FTZ R15, R28, R0.reuse ;  /* 0x000000001c0f7220 */ /* 0x080fe20000410000 */
[----:B------:R-:W-:Y:S01]  /*11420*/  FMUL.FTZ R21, R24, R0 ;  /* 0x0000000018157220 */ /* 0x000fe20000410000 */
[----:B------:R-:W-:Y:S01]  /*11430*/  HADD2.F32 R31, -RZ, R10.H1_H1 ;  /* 0x3000000aff1f7230 */ /* 0x000fe20000004100 */
[----:B------:R-:W-:Y:S01]  /*11440*/  F2FP.F16.E4M3.UNPACK_B R7, R7.H1 ;  /* 0x00000007ff07723e */ /* 0x000fe200030006ff */
[----:B------:R-:W-:-:S02]  /*11450*/  HADD2.F32 R3, -RZ, R5.H1_H1 ;  /* 0x30000005ff037230 */ /* 0x000fc40000004100 */
[-C--:B------:R-:W-:Y:S01]  /*11460*/  FFMA.FTZ R15, R24, R4.reuse, -R15 ;  /* 0x00000004180f7223 */ /* 0x080fe2000001080f */
[----:B------:R-:W-:Y:S01]  /*11470*/  FFMA.FTZ R4, R28, R4, R21 ;  /* 0x000000041c047223 */ /* 0x000fe20000010015 */
[----:B------:R-:W-:Y:S01]  /*11480*/  HADD2.F32 R21, -RZ, R26.H1_H1 ;  /* 0x3000001aff157230 */ /* 0x000fe20000004100 */
[----:B------:R-:W-:Y:S01]  /*11490*/  F2FP.F16.E4M3.UNPACK_B R28, R9 ;  /* 0x00000009ff1c723e */ /* 0x000fe200020006ff */
[----:B------:R-:W-:Y:S02]  /*114a0*/  HADD2.F32 R5, -RZ, R5.H0_H0 ;  /* 0x20000005ff057230 */ /* 0x000fe40000004100 */
[-C--:B------:R-:W-:Y:S01]  /*114b0*/  FMUL.FTZ R8, R31, R3.reuse ;  /* 0x000000031f087220 */ /* 0x080fe20000410000 */
[----:B------:R-:W-:Y:S02]  /*114c0*/  HADD2.F32 R29, -RZ, R10.H0_H0 ;  /* 0x2000000aff1d7230 */ /* 0x000fe40000004100 */
[----:B------:R-:W-:Y:S01]  /*114d0*/  FMUL.FTZ R24, R21, R3 ;  /* 0x0000000315187220 */ /* 0x000fe20000410000 */
[----:B------:R-:W-:-:S02]  /*114e0*/  HADD2.F32 R0, -RZ, R11.H1_H1 ;  /* 0x3000000bff007230 */ /* 0x000fc40000004100 */
[-C--:B------:R-:W-:Y:S01]  /*114f0*/  FFMA.FTZ R10, R21, R5.reuse, -R8 ;  /* 0x00000005150a7223 */ /* 0x080fe20000010808 */
[----:B------:R-:W-:Y:S02]  /*11500*/  HADD2.F32 R3, -RZ, R26.H0_H0 ;  /* 0x2000001aff037230 */ /* 0x000fe40000004100 */
[----:B------:R-:W-:Y:S01]  /*11510*/  FFMA.FTZ R21, R31, R5, R24 ;  /* 0x000000051f157223 */ /* 0x000fe20000010018 */
[----:B------:R-:W-:Y:S02]  /*11520*/  HADD2.F32 R11, -RZ, R11.H0_H0 ;  /* 0x2000000bff0b7230 */ /* 0x000fe40000004100 */
[----:B------:R-:W-:Y:S01]  /*11530*/  FMUL.FTZ R8, R29, R0 ;  /* 0x000000001d087220 */ /* 0x000fe20000410000 */
[----:B------:R-:W-:Y:S01]  /*11540*/  F2FP.F16.E4M3.UNPACK_B R24, R12 ;  /* 0x0000000cff18723e */ /* 0x000fe200020006ff */
[C---:B------:R-:W-:Y:S01]  /*11550*/  FMUL.FTZ R0, R3.reuse, R0 ;  /* 0x0000000003007220 */ /* 0x040fe20000410000 */
[----:B------:R-:W-:Y:S02]  /*11560*/  HADD2.F32 R30, -RZ, R28.H1_H1 ;  /* 0x3000001cff1e7230 */ /* 0x000fe40000004100 */
[----:B------:R-:W-:Y:S01]  /*11570*/  FFMA.FTZ R5, R3, R11, -R8 ;  /* 0x0000000b03057223 */ /* 0x000fe20000010808 */
[----:B------:R-:W-:-:S02]  /*11580*/  HADD2.F32 R3, -RZ, R6.H1_H1 ;  /* 0x30000006ff037230 */ /* 0x000fc40000004100 */
[----:B------:R-:W-:Y:S01]  /*11590*/  FFMA.FTZ R8, R29, R11, R0 ;  /* 0x0000000b1d087223 */ /* 0x000fe20000010000 */
[----:B------:R-:W-:Y:S01]  /*115a0*/  HADD2.F32 R26, -RZ, R24.H1_H1 ;  /* 0x30000018ff1a7230 */ /* 0x000fe20000004100 */
[----:B------:R-:W-:Y:S01]  /*115b0*/  F2FP.F16.E4M3.UNPACK_B R9, R9.H1 ;  /* 0x00000009ff09723e */ /* 0x000fe200030006ff */
[----:B------:R-:W-:Y:S02]  /*115c0*/  HADD2.F32 R6, -RZ, R6.H0_H0 ;  /* 0x20000006ff067230 */ /* 0x000fe40000004100 */
[-C--:B------:R-:W-:Y:S01]  /*115d0*/  FMUL.FTZ R11, R30, R3.reuse ;  /* 0x000000031e0b7220 */ /* 0x080fe20000410000 */
[----:B------:R-:W-:Y:S02]  /*115e0*/  HADD2.F32 R31, -RZ, R28.H0_H0 ;  /* 0x2000001cff1f7230 */ /* 0x000fe40000004100 */
[C---:B------:R-:W-:Y:S01]  /*115f0*/  FMUL.FTZ R3, R26.reuse, R3 ;  /* 0x000000031a037220 */ /* 0x040fe20000410000 */
[--C-:B------:R-:W-:Y:S02]  /*11600*/  HADD2.F32 R0, -RZ, R13.reuse.H1_H1 ;  /* 0x3000000dff007230 */ /* 0x100fe40000004100 */
[----:B------:R-:W-:Y:S01]  /*11610*/  FFMA.FTZ R11, R26, R6, -R11 ;  /* 0x000000061a0b7223 */ /* 0x000fe2000001080b */
[----:B------:R-:W-:Y:S01]  /*11620*/  HADD2.F32 R29, -RZ, R24.H0_H0 ;  /* 0x20000018ff1d7230 */ /* 0x000fe20000004100 */
[----:B------:R-:W-:Y:S01]  /*11630*/  F2FP.F16.E4M3.UNPACK_B R26, R12.H1 ;  /* 0x0000000cff1a723e */ /* 0x000fe200030006ff */
[----:B------:R-:W-:-:S02]  /*11640*/  HADD2.F32 R13, -RZ, R13.H0_H0 ;  /* 0x2000000dff0d7230 */ /* 0x000fc40000004100 */
[----:B------:R-:W-:Y:S01]  /*11650*/  FMUL.FTZ R12, R31, R0 ;  /* 0x000000001f0c7220 */ /* 0x000fe20000410000 */
[----:B------:R-:W-:Y:S01]  /*11660*/  FFMA.FTZ R24, R30, R6, R3 ;  /* 0x000000061e187223 */ /* 0x000fe20000010003 */
[C---:B------:R-:W-:Y:S01]  /*11670*/  FMUL.FTZ R0, R29.reuse, R0 ;  /* 0x000000001d007220 */ /* 0x040fe20000410000 */
[----:B------:R-:W-:Y:S02]  /*11680*/  HADD2.F32 R3, -RZ, R7.H1_H1 ;  /* 0x30000007ff037230 */ /* 0x000fe40000004100 */
[-C--:B------:R-:W-:Y:S01]  /*11690*/  FFMA.FTZ R6, R29, R13.reuse, -R12 ;  /* 0x0000000d1d067223 */ /* 0x080fe2000001080c */
[----:B------:R-:W-:Y:S02]  /*116a0*/  HADD2.F32 R29, -RZ, R26.H1_H1 ;  /* 0x3000001aff1d7230 */ /* 0x000fe40000004100 */
[----:B------:R-:W-:Y:S01]  /*116b0*/  FFMA.FTZ R13, R31, R13, R0 ;  /* 0x0000000d1f0d7223 */ /* 0x000fe20000010000 */
[--C-:B------:R-:W-:Y:S01]  /*116c0*/  HADD2.F32 R31, -RZ, R9.reuse.H1_H1 ;  /* 0x30000009ff1f7230 */ /* 0x100fe20000004100 */
[----:B------:R-:W-:Y:S01]  /*116d0*/  F2FP.SATFINITE.E4M3.F32.PACK_AB_MERGE_C R20, R27, R20, RZ ;  /* 0x000000141b14723e */ /* 0x000fe200048070ff */
[----:B------:R-:W-:Y:S01]  /*116e0*/  HADD2.F32 R30, -RZ, R9.H0_H0 ;  /* 0x20000009ff1e7230 */ /* 0x000fe20000004100 */
[----:B------:R-:W-:Y:S01]  /*116f0*/  F2FP.SATFINITE.E4M3.F32.PACK_AB_MERGE_C R10, R21, R10, RZ ;  /* 0x0000000a150a723e */ /* 0x000fe200048070ff */
[----:B------:R-:W-:-:S02]  /*11700*/  HADD2.F32 R0, -RZ, R14.H1_H1 ;  /* 0x3000000eff007230 */ /* 0x000fc40000004100 */
[----:B------:R-:W-:Y:S01]  /*11710*/  FMUL.FTZ R12, R31, R3 ;  /* 0x000000031f0c7220 */ /* 0x000fe20000410000 */
[----:B------:R-:W-:Y:S01]  /*11720*/  HADD2.F32 R7, -RZ, R7.H0_H0 ;  /* 0x20000007ff077230 */ /* 0x000fe20000004100 */
[----:B------:R-:W-:Y:S01]  /*11730*/  F2FP.SATFINITE.E4M3.F32.PACK_AB_MERGE_C R11, R24, R11, RZ ;  /* 0x0000000b180b723e */ /* 0x000fe200048070ff */
[----:B------:R-:W-:Y:S02]  /*11740*/  HADD2.F32 R28, -RZ, R26.H0_H0 ;  /* 0x2000001aff1c7230 */ /* 0x000fe40000004100 */
[C---:B------:R-:W-:Y:S01]  /*11750*/  FMUL.FTZ R26, R29.reuse, R3 ;  /* 0x000000031d1a7220 */ /* 0x040fe20000410000 */
[----:B------:R-:W-:Y:S02]  /*11760*/  HADD2.F32 R14, -RZ, R14.H0_H0 ;  /* 0x2000000eff0e7230 */ /* 0x000fe40000004100 */
[-C--:B------:R-:W-:Y:S01]  /*11770*/  FMUL.FTZ R3, R30, R0.reuse ;  /* 0x000000001e037220 */ /* 0x080fe20000410000 */
[-C--:B------:R-:W-:Y:S01]  /*11780*/  FFMA.FTZ R12, R29, R7.reuse, -R12 ;  /* 0x000000071d0c7223 */ /* 0x080fe2000001080c */
[C---:B------:R-:W-:Y:S01]  /*11790*/  FMUL.FTZ R9, R28.reuse, R0 ;  /* 0x000000001c097220 */ /* 0x040fe20000410000 */
[----:B------:R-:W-:Y:S01]  /*117a0*/  FFMA.FTZ R7, R31, R7, R26 ;  /* 0x000000071f077223 */ /* 0x000fe2000001001a */
[-C--:B------:R-:W-:Y:S01]  /*117b0*/  FFMA.FTZ R3, R28, R14.reuse, -R3 ;  /* 0x0000000e1c037223 */ /* 0x080fe20000010803 */
[----:B------:R-:W-:Y:S01]  /*117c0*/  F2FP.SATFINITE.E4M3.F32.PACK_AB_MERGE_C R4, R4, R15, R20 ;  /* 0x0000000f0404723e */ /* 0x000fe20004807014 */
[----:B------:R-:W-:Y:S01]  /*117d0*/  FFMA.FTZ R14, R30, R14, R9 ;  /* 0x0000000e1e0e7223 */ /* 0x000fe20000010009 */
[----:B------:R-:W-:-:S02]  /*117e0*/  F2FP.SATFINITE.E4M3.F32.PACK_AB_MERGE_C R5, R8, R5, R10 ;  /* 0x000000050805723e */ /* 0x000fc4000480700a */
[----:B------:R-:W-:Y:S02]  /*117f0*/  F2FP.SATFINITE.E4M3.F32.PACK_AB_MERGE_C R7, R7, R12, RZ ;  /* 0x0000000c0707723e */ /* 0x000fe400048070ff */
[----:B------:R-:W-:Y:S02]  /*11800*/  F2FP.SATFINITE.E4M3.F32.PACK_AB_MERGE_C R6, R13, R6, R11 ;  /* 0x000000060d06723e */ /* 0x000fe4000480700b */
[----:B------:R-:W-:-:S05]  /*11810*/  F2FP.SATFINITE.E4M3.F32.PACK_AB_MERGE_C R7, R14, R3, R7 ;  /* 0x000000030e07723e */ /* 0x000fca0004807007 */
[----:B------:R1:W-:Y:S01]  /*11820*/  STS.128 [R37+0x27400], R4 ;  /* 0x0274000425007388 */ /* 0x0003e20000000c00 */
[----:B------:R-:W-:Y:S05]  /*11830*/  BRA `(.L_x_468) ;  /* 0x0000003800587947 */ /* 0x000fea0003800000 */
.L_x_450:
[----:B------:R-:W-:-:S03]  /*11840*/  UMOV UR4, 0xffffffff ;  /* 0xffffffff00047882 */ /* 0x000fc60000000000 */
[----:B------:R-:W-:Y:S05]  /*11850*/  BRA.DIV UR4, `(.L_x_471) ;  /* 0x0000019a04347947 */ /* 0x000fea000b800000 */
[----:B------:R0:W2:Y:S04]  /*11860*/  SHFL.IDX PT, R27, R26, RZ, 0x181f ;  /* 0x00181fff1a1b7589 */ /* 0x0000a800000e0000 */
[----:B-1----:R0:W1:Y:S04]  /*11870*/  SHFL.IDX PT, R14, R30, RZ, 0x181f ;  /* 0x00181fff1e0e7589 */ /* 0x00206800000e0000 */
[----:B------:R0:W3:Y:S04]  /*11880*/  SHFL.IDX PT, R3, R24, RZ, 0x181f ;  /* 0x00181fff18037589 */ /* 0x0000e800000e0000 */
[----:B------:R0:W4:Y:S02]  /*11890*/  SHFL.IDX PT, R21, R28, RZ, 0x181f ;  /* 0x00181fff1c157589 */ /* 0x00012400000e0000 */
.L_x_690:
[----:B------:R-:W-:Y:S01]  /*118a0*/  ULDC UR4, c[0x0][0x448] ;  /* 0x0001120000047ab9 */ /* 0x000fe20000000800 */
[----:B------:R-:W-:Y:S01]  /*118b0*/  BSSY B1, `(.L_x_472) ;  /* 0x0000012000017945 */ /* 0x000fe20003800000 */
[----:B0-----:R-:W-:Y:S01]  /*118c0*/  IMAD R26, R119, UR4, RZ ;  /* 0x00000004771a7c24 */ /* 0x001fe2000f8e02ff */
[----:B------:R-:W-:Y:S02]  /*118d0*/  CS2R R4, SRZ ;  /* 0x0000000000047805 */ /* 0x000fe4000001ff00 */
[----:B------:R-:W-:Y:S02]  /*118e0*/  CS2R R6, SRZ ;  /* 0x0000000000067805 */ /* 0x000fe4000001ff00 */
[----:B------:R-:W-:Y:S02]  /*118f0*/  CS2R R8, SRZ ;  /* 0x0000000000087805 */ /* 0x000fe4000001ff00 */
[----:B------:R-:W-:Y:S02]  /*11900*/  CS2R R10, SRZ ;  /* 0x00000000000a7805 */ /* 0x000fe4000001ff00 */
[----:B------:R-:W-:-:S13]  /*11910*/  ISETP.GE.AND P0, PT, R0, R26, PT ;  /* 0x0000001a0000720c */ /* 0x000fda0003f06270 */
[----:B------:R-:W-:Y:S05]  /*11920*/  @P0 BRA `(.L_x_473) ;  /* 0x0000000000280947 */ /* 0x000fea0003800000 */
[----:B------:R-:W-:Y:S01]  /*11930*/  ULDC UR4, c[0x0][0x3f4] ;  /* 0x0000fd0000047ab9 */ /* 0x000fe20000000800 */
[C---:B--2---:R-:W-:Y:S02]  /*11940*/  IADD3 R12, P0, R16.reuse, R27, RZ ;  /* 0x0000001b100c7210 */ /* 0x044fe40007f1e0ff */
[----:B------:R-:W-:Y:S02]  /*11950*/  CS2R R4, SRZ ;  /* 0x0000000000047805 */ /* 0x000fe4000001ff00 */
[C---:B------:R-:W-:Y:S02]  /*11960*/  ISETP.GE.AND P2, PT, R16.reuse, UR4, PT ;  /* 0x0000000410007c0c */ /* 0x040fe4000bf46270 */
[----:B-1----:R-:W-:Y:S01]  /*11970*/  IADD3 R14, P1, R16, R14, RZ ;  /* 0x0000000e100e7210 */ /* 0x002fe20007f3e0ff */
[----:B---3--:R-:W-:-:S04]  /*11980*/  IMAD.X R13, R3, 0x1, R17, P0 ;  /* 0x00000001030d7824 */ /* 0x008fc800000e0611 */
[----:B----4-:R-:W-:-:S06]  /*11990*/  IMAD.X R15, R21, 0x1, R17, P1 ;  /* 0x00000001150f7824 */ /* 0x010fcc00008e0611 */
[----:B------:R-:W-:Y:S05]  /*119a0*/  @P2 BRA `(.L_x_473) ;  /* 0x0000000000082947 */ /* 0x000fea0003800000 */
[----:B------:R0:W5:Y:S04]  /*119b0*/  LD.E.128 R4, desc[UR42][R12.64] ;  /* 0x0000002a0c047980 */ /* 0x000168000c101d00 */
[----:B------:R0:W5:Y:S02]  /*119c0*/  LD.E.128 R8, desc[UR42][R14.64] ;  /* 0x0000002a0e087980 */ /* 0x000164000c101d00 */
.L_x_473:
[----:B------:R-:W-:Y:S05]  /*119d0*/  BSYNC B1 ;  /* 0x0000000000017941 */ /* 0x000fea0003800000 */
.L_x_472:
[----:B------:R-:W-:Y:S01]  /*119e0*/  ULEA.HI UR4, UR39, UR39, URZ, 0x1 ;  /* 0x0000002727047291 */ /* 0x000fe2000f8f083f */
[----:B-----5:R-:W-:Y:S01]  /*119f0*/  SHF.R.U32.HI R0, RZ, 0x8, R4 ;  /* 0x00000008ff007819 */ /* 0x020fe20000011604 */
[----:B--2---:R-:W2:Y:S01]  /*11a00*/  LDC R27, c[0x0][0x3f4] ;  /* 0x0000fd00ff1b7b82 */ /* 0x004ea20000000800 */
[----:B0-----:R-:W-:Y:S01]  /*11a10*/  SHF.R.U32.HI R15, RZ, 0x8, R5 ;  /* 0x00000008ff0f7819 */ /* 0x001fe20000011605 */
[----:B------:R-:W-:Y:S01]  /*11a20*/  ULOP3.LUT UR4, UR4, 0xfffffffe, URZ, 0xc0, !UPT ;  /* 0xfffffffe04047892 */ /* 0x000fe2000f8ec03f */
[----:B---3--:R-:W-:Y:S01]  /*11a30*/  LOP3.LUT R3, R4, 0xff, RZ, 0xc0, !PT ;  /* 0x000000ff04037812 */ /* 0x008fe200078ec0ff */
[----:B------:R-:W-:Y:S01]  /*11a40*/  IMAD R26, R29, -0x80, R26 ;  /* 0xffffff801d1a7824 */ /* 0x000fe200078e021a */
[----:B------:R-:W-:Y:S01]  /*11a50*/  LOP3.LUT R0, R0, 0xff, RZ, 0xc0, !PT ;  /* 0x000000ff00007812 */ /* 0x000fe200078ec0ff */
[----:B------:R-:W-:Y:S01]  /*11a60*/  UIADD3 UR4, UR39, -UR4, URZ ;  /* 0x8000000427047290 */ /* 0x000fe2000fffe03f */
[----:B------:R-:W-:Y:S01]  /*11a70*/  LOP3.LUT R12, R5, 0xff, RZ, 0xc0, !PT ;  /* 0x000000ff050c7812 */ /* 0x000fe200078ec0ff */
[----:B------:R-:W-:Y:S01]  /*11a80*/  VIADD R34, R23, 0x20 ;  /* 0x0000002017227836 */ /* 0x000fe20000000000 */
[----:B------:R-:W-:Y:S01]  /*11a90*/  LOP3.LUT R15, R15, 0xff, RZ, 0xc0, !PT ;  /* 0x000000ff0f0f7812 */ /* 0x000fe200078ec0ff */
[C---:B------:R-:W-:Y:S01]  /*11aa0*/  VIADD R30, R23.reuse, 0x40 ;  /* 0x00000040171e7836 */ /* 0x040fe20000000000 */
[----:B------:R-:W-:Y:S01]  /*11ab0*/  PRMT R13, R0, 0x7604, R3 ;  /* 0x00007604000d7816 */ /* 0x000fe20000000003 */
[----:B------:R-:W-:Y:S01]  /*11ac0*/  IMAD.U32 R39, RZ, RZ, UR4 ;  /* 0x00000004ff277e24 */ /* 0x000fe2000f8e00ff */
[----:B------:R-:W-:Y:S01]  /*11ad0*/  SHF.R.U32.HI R0, RZ, 0x8, R6 ;  /* 0x00000008ff007819 */ /* 0x000fe20000011606 */
[----:B------:R-:W-:Y:S01]  /*11ae0*/  VIADD R28, R23, 0x60 ;  /* 0x00000060171c7836 */ /* 0x000fe20000000000 */
[----:B------:R-:W-:Y:S01]  /*11af0*/  PRMT R12, R15, 0x7604, R12 ;  /* 0x000076040f0c7816 */ /* 0x000fe2000000000c */
[----:B------:R-:W-:Y:S01]  /*11b00*/  BSSY B1, `(.L_x_474) ;  /* 0x0000039000017945 */ /* 0x000fe20003800000 */
[----:B------:R-:W-:-:S02]  /*11b10*/  SHF.L.U32 R39, R39, 0x1f, RZ ;  /* 0x0000001f27277819 */ /* 0x000fc400000006ff */
[----:B-1----:R-:W-:Y:S02]  /*11b20*/  LOP3.LUT R14, R6, 0xff, RZ, 0xc0, !PT ;  /* 0x000000ff060e7812 */ /* 0x002fe400078ec0ff */
[----:B------:R-:W0:Y:S01]  /*11b30*/  SYNCS.PHASECHK.TRANS64.TRYWAIT P4, [R22+URZ+0x38800], R39 ;  /* 0x03880027160075a7 */ /* 0x000e22000808017f */
[----:B------:R-:W-:Y:S02]  /*11b40*/  SHF.R.U32.HI R3, RZ, 0x8, R8 ;  /* 0x00000008ff037819 */ /* 0x000fe40000011608 */
[----:B------:R-:W-:Y:S02]  /*11b50*/  LOP3.LUT R15, R0, 0xff, RZ, 0xc0, !PT ;  /* 0x000000ff000f7812 */ /* 0x000fe400078ec0ff */
[----:B----4-:R-:W-:Y:S02]  /*11b60*/  SHF.R.U32.HI R21, RZ, 0x8, R7 ;  /* 0x00000008ff157819 */ /* 0x010fe40000011607 */
[----:B------:R-:W-:Y:S02]  /*11b70*/  LOP3.LUT R24, R8, 0xff, RZ, 0xc0, !PT ;  /* 0x000000ff08187812 */ /* 0x000fe400078ec0ff */
[----:B------:R-:W-:-:S02]  /*11b80*/  LOP3.LUT R3, R3, 0xff, RZ, 0xc0, !PT ;  /* 0x000000ff03037812 */ /* 0x000fc400078ec0ff */
[----:B------:R-:W-:Y:S02]  /*11b90*/  PRMT R15, R15, 0x7604, R14 ;  /* 0x000076040f0f7816 */ /* 0x000fe4000000000e */
[----:B------:R-:W-:Y:S02]  /*11ba0*/  SHF.R.U32.HI R14, RZ, 0x8, R9 ;  /* 0x00000008ff0e7819 */ /* 0x000fe40000011609 */
[----:B------:R-:W-:Y:S02]  /*11bb0*/  LOP3.LUT R20, R7, 0xff, RZ, 0xc0, !PT ;  /* 0x000000ff07147812 */ /* 0x000fe400078ec0ff */
[----:B------:R-:W-:Y:S02]  /*11bc0*/  LOP3.LUT R21, R21, 0xff, RZ, 0xc0, !PT ;  /* 0x000000ff15157812 */ /* 0x000fe400078ec0ff */
[----:B------:R-:W-:Y:S02]  /*11bd0*/  PRMT R29, R3, 0x7604, R24 ;  /* 0x00007604031d7816 */ /* 0x000fe40000000018 */
[----:B------:R-:W-:-:S02]  /*11be0*/  SHF.R.U32.HI R0, RZ, 0x8, R10 ;  /* 0x00000008ff007819 */ /* 0x000fc4000001160a */
[----:B------:R-:W-:Y:S02]  /*11bf0*/  LOP3.LUT R3, R9, 0xff, RZ, 0xc0, !PT ;  /* 0x000000ff09037812 */ /* 0x000fe400078ec0ff */
[----:B------:R-:W-:Y:S02]  /*11c00*/  LOP3.LUT R14, R14, 0xff, RZ, 0xc0, !PT ;  /* 0x000000ff0e0e7812 */ /* 0x000fe400078ec0ff */
[----:B------:R-:W-:Y:S02]  /*11c10*/  PRMT R20, R21, 0x7604, R20 ;  /* 0x0000760415147816 */ /* 0x000fe40000000014 */
[----:B------:R-:W-:Y:S02]  /*11c20*/  LOP3.LUT R21, R10, 0xff, RZ, 0xc0, !PT ;  /* 0x000000ff0a157812 */ /* 0x000fe400078ec0ff */
[----:B------:R-:W-:Y:S02]  /*11c30*/  LOP3.LUT R0, R0, 0xff, RZ, 0xc0, !PT ;  /* 0x000000ff00007812 */ /* 0x000fe400078ec0ff */
[----:B------:R-:W-:-:S02]  /*11c40*/  PRMT R14, R14, 0x7604, R3 ;  /* 0x000076040e0e7816 */ /* 0x000fc40000000003 */
[----:B------:R-:W-:Y:S02]  /*11c50*/  SHF.R.U32.HI R3, RZ, 0x8, R11 ;  /* 0x00000008ff037819 */ /* 0x000fe4000001160b */
[----:B------:R-:W-:Y:S02]  /*11c60*/  PRMT R35, R0, 0x7604, R21 ;  /* 0x0000760400237816 */ /* 0x000fe40000000015 */
[----:B------:R-:W-:Y:S02]  /*11c70*/  SHF.R.U32.HI R21, RZ, 0x10, R7 ;  /* 0x00000010ff157819 */ /* 0x000fe40000011607 */
[----:B------:R-:W-:Y:S02]  /*11c80*/  LOP3.LUT R0, R11, 0xff, RZ, 0xc0, !PT ;  /* 0x000000ff0b007812 */ /* 0x000fe400078ec0ff */
[----:B------:R-:W-:Y:S01]  /*11c90*/  LOP3.LUT R3, R3, 0xff, RZ, 0xc0, !PT ;  /* 0x000000ff03037812 */ /* 0x000fe200078ec0ff */
[----:B------:R-:W-:Y:S01]  /*11ca0*/  IMAD.U32 R21, R21, 0x10000, RZ ;  /* 0x0001000015157824 */ /* 0x000fe200078e00ff */
[----:B------:R-:W-:-:S02]  /*11cb0*/  SHF.R.U32.HI R24, RZ, 0x10, R5 ;  /* 0x00000010ff187819 */ /* 0x000fc40000011605 */
[----:B------:R-:W-:Y:S02]  /*11cc0*/  SHF.R.U32.HI R37, RZ, 0x10, R11 ;  /* 0x00000010ff257819 */ /* 0x000fe4000001160b */
[----:B------:R-:W-:Y:S02]  /*11cd0*/  SHF.R.U32.HI R31, RZ, 0x10, R9 ;  /* 0x00000010ff1f7819 */ /* 0x000fe40000011609 */
[----:B------:R-:W-:Y:S01]  /*11ce0*/  PRMT R0, R3, 0x7604, R0 ;  /* 0x0000760403007816 */ /* 0x000fe20000000000 */
[----:B------:R-:W-:Y:S01]  /*11cf0*/  IMAD.U32 R3, R24, 0x10000, RZ ;  /* 0x0001000018037824 */ /* 0x000fe200078e00ff */
[----:B------:R-:W-:Y:S01]  /*11d00*/  SHF.L.U32 R31, R31, 0x10, RZ ;  /* 0x000000101f1f7819 */ /* 0x000fe200000006ff */
[----:B------:R-:W-:Y:S01]  /*11d10*/  IMAD.U32 R37, R37, 0x10000, RZ ;  /* 0x0001000025257824 */ /* 0x000fe200078e00ff */
[----:B------:R-:W-:Y:S02]  /*11d20*/  LOP3.LUT R13, R13, 0xff0000, R4, 0xf8, !PT ;  /* 0x00ff00000d0d7812 */ /* 0x000fe400078ef804 */
[----:B------:R-:W-:-:S02]  /*11d30*/  LOP3.LUT R21, R20, 0xff0000, R21, 0xf8, !PT ;  /* 0x00ff000014157812 */ /* 0x000fc400078ef815 */
[----:B--2---:R-:W-:Y:S02]  /*11d40*/  ISETP.GE.AND P0, PT, R16, R27, PT ;  /* 0x0000001b1000720c */ /* 0x004fe40003f06270 */
[----:B------:R-:W-:Y:S02]  /*11d50*/  VIMNMX R26, R26, 0x80, PT ;  /* 0x000000801a1a7848 */ /* 0x000fe40003fe0100 */
[----:B------:R-:W-:Y:S02]  /*11d60*/  LOP3.LUT R15, R15, 0xff0000, R6, 0xf8, !PT ;  /* 0x00ff00000f0f7812 */ /* 0x000fe400078ef806 */
[----:B------:R-:W-:Y:S02]  /*11d70*/  LOP3.LUT R3, R12, 0xff0000, R3, 0xf8, !PT ;  /* 0x00ff00000c037812 */ /* 0x000fe400078ef803 */
[----:B------:R-:W-:Y:S02]  /*11d80*/  LOP3.LUT R31, R14, 0xff0000, R31, 0xf8, !PT ;  /* 0x00ff00000e1f7812 */ /* 0x000fe400078ef81f */
[----:B------:R-:W-:-:S02]  /*11d90*/  LOP3.LUT R37, R0, 0xff0000, R37, 0xf8, !PT ;  /* 0x00ff000000257812 */ /* 0x000fc400078ef825 */
[----:B------:R-:W-:Y:S02]  /*11da0*/  LOP3.LUT R29, R29, 0xff0000, R8, 0xf8, !PT ;  /* 0x00ff00001d1d7812 */ /* 0x000fe400078ef808 */
[----:B------:R-:W-:Y:S02]  /*11db0*/  LOP3.LUT R35, R35, 0xff0000, R10, 0xf8, !PT ;  /* 0x00ff000023237812 */ /* 0x000fe400078ef80a */
[----:B------:R-:W-:Y:S02]  /*11dc0*/  LOP3.LUT R0, R13, 0xff000000, R4, 0xf8, !PT ;  /* 0xff0000000d007812 */ /* 0x000fe400078ef804 */
[-C--:B------:R-:W-:Y:S02]  /*11dd0*/  ISETP.GE.OR P3, PT, R23, R26.reuse, P0 ;  /* 0x0000001a1700720c */ /* 0x080fe40000766670 */
[-C--:B------:R-:W-:Y:S02]  /*11de0*/  ISETP.GE.OR P2, PT, R34, R26.reuse, P0 ;  /* 0x0000001a2200720c */ /* 0x080fe40000746670 */
[----:B------:R-:W-:-:S02]  /*11df0*/  ISETP.GE.OR P1, PT, R30, R26, P0 ;  /* 0x0000001a1e00720c */ /* 0x000fc40000726670 */
[----:B------:R-:W-:Y:S02]  /*11e00*/  LOP3.LUT R12, R15, 0xff000000, R6, 0xf8, !PT ;  /* 0xff0000000f0c7812 */ /* 0x000fe400078ef806 */
[----:B------:R-:W-:Y:S02]  /*11e10*/  LOP3.LUT R13, R21, 0xff000000, R7, 0xf8, !PT ;  /* 0xff000000150d7812 */ /* 0x000fe400078ef807 */
[----:B------:R-:W-:Y:S02]  /*11e20*/  LOP3.LUT R3, R3, 0xff000000, R5, 0xf8, !PT ;  /* 0xff00000003037812 */ /* 0x000fe400078ef805 */
[----:B------:R-:W-:Y:S02]  /*11e30*/  ISETP.GE.OR P0, PT, R28, R26, P0 ;  /* 0x0000001a1c00720c */ /* 0x000fe40000706670 */
[----:B------:R-:W-:Y:S02]  /*11e40*/  LOP3.LUT R14, R29, 0xff000000, R8, 0xf8, !PT ;  /* 0xff0000001d0e7812 */ /* 0x000fe400078ef808 */
[----:B------:R-:W-:-:S02]  /*11e50*/  LOP3.LUT R15, R31, 0xff000000, R9, 0xf8, !PT ;  /* 0xff0000001f0f7812 */ /* 0x000fc400078ef809 */
[----:B------:R-:W-:Y:S02]  /*11e60*/  LOP3.LUT R20, R35, 0xff000000, R10, 0xf8, !PT ;  /* 0xff00000023147812 */ /* 0x000fe400078ef80a */
[----:B------:R-:W-:Y:S01]  /*11e70*/  LOP3.LUT R21, R37, 0xff000000, R11, 0xf8, !PT ;  /* 0xff00000025157812 */ /* 0x000fe200078ef80b */
[----:B0-----:R-:W-:Y:S06]  /*11e80*/  @!P4 BRA `(.L_x_475) ;  /* 0x000001940018c947 */ /* 0x001fec0003800000 */
.L_x_691:
[----:B------:R-:W-:Y:S05]  /*11e90*/  BSYNC B1 ;  /* 0x0000000000017941 */ /* 0x000fea0003800000 */
.L_x_474:
[----:B------:R-:W-:Y:S04]  /*11ea0*/  BSSY B1, `(.L_x_476) ;  /* 0x00000ca000017945 */ /* 0x000fe80003800000 */
[----:B------:R-:W-:Y:S05]  /*11eb0*/  @P3 BRA `(.L_x_477) ;  /* 0x0000000c00203947 */ /* 0x000fea0003800000 */
[----:B------:R-:W2:Y:S04]  /*11ec0*/  LDL R6, [R1+0x60] ;  /* 0x0000600001067983 */ /* 0x000ea80000100800 */
[----:B------:R-:W3:Y:S01]  /*11ed0*/  LDL R60, [R1+0x64] ;  /* 0x00006400013c7983 */ /* 0x000ee20000100800 */
[----:B------:R-:W-:Y:S01]  /*11ee0*/  LEA.HI R4, R32, R33, RZ, 0x3 ;  /* 0x0000002120047211 */ /* 0x000fe200078f18ff */
[C---:B------:R-:W-:Y:S01]  /*11ef0*/  IMAD.SHL.U32 R8, R23.reuse, 0x80, RZ ;  /* 0x0000008017087824 */ /* 0x040fe200078e00ff */
[----:B------:R-:W-:Y:S01]  /*11f00*/  F2FP.F16.E4M3.UNPACK_B R46, R14.H1 ;  /* 0x0000000eff2e723e */ /* 0x000fe200030006ff */
[----:B------:R-:W-:Y:S01]  /*11f10*/  IMAD.SHL.U32 R9, R23, 0x80, RZ ;  /* 0x0000008017097824 */ /* 0x000fe200078e00ff */
[----:B------:R-:W-:Y:S02]  /*11f20*/  LOP3.LUT R4, R4, 0xfffffff8, RZ, 0xc0, !PT ;  /* 0xfffffff804047812 */ /* 0x000fe400078ec0ff */
[----:B------:R-:W-:Y:S01]  /*11f30*/  LOP3.LUT R8, R8, 0x380, RZ, 0xc0, !PT ;  /* 0x0000038008087812 */ /* 0x000fe200078ec0ff */
[--C-:B------:R-:W-:Y:S01]  /*11f40*/  HADD2.F32 R44, -RZ, R46.reuse.H0_H0 ;  /* 0x2000002eff2c7230 */ /* 0x100fe20000004100 */
[----:B------:R-:W-:Y:S01]  /*11f50*/  LOP3.LUT R9, R9, 0x380, RZ, 0xc0, !PT ;  /* 0x0000038009097812 */ /* 0x000fe200078ec0ff */
[----:B------:R-:W-:Y:S01]  /*11f60*/  IMAD.IADD R4, R33, 0x1, -R4 ;  /* 0x0000000121047824 */ /* 0x000fe200078e0a04 */
[----:B------:R-:W-:Y:S01]  /*11f70*/  SHF.R.U32.HI R8, RZ, 0x3, R8 ;  /* 0x00000003ff087819 */ /* 0x000fe20000011608 */
[----:B------:R-:W-:Y:S01]  /*11f80*/  HADD2.F32 R49, -RZ, R46.H1_H1 ;  /* 0x3000002eff317230 */ /* 0x000fe20000004100 */
[----:B------:R-:W-:-:S02]  /*11f90*/  F2FP.F16.E4M3.UNPACK_B R37, R0.H1 ;  /* 0x00000000ff25723e */ /* 0x000fc400030006ff */
[----:B------:R-:W-:-:S03]  /*11fa0*/  LEA.HI R4, R27, R4, RZ, 0x1c ;  /* 0x000000041b047211 */ /* 0x000fc600078fe0ff */
[--C-:B------:R-:W-:Y:S01]  /*11fb0*/  HADD2.F32 R40, -RZ, R37.reuse.H0_H0 ;  /* 0x20000025ff287230 */ /* 0x100fe20000004100 */
[----:B------:R-:W-:Y:S01]  /*11fc0*/  SHF.R.S32.HI R7, RZ, 0x1f, R4 ;  /* 0x0000001fff077819 */ /* 0x000fe20000011404 */
[----:B------:R-:W-:Y:S01]  /*11fd0*/  HADD2.F32 R41, -RZ, R37.H1_H1 ;  /* 0x30000025ff297230 */ /* 0x000fe20000004100 */
[----:B------:R-:W-:Y:S02]  /*11fe0*/  SHF.L.U32 R5, R4, 0x4, RZ ;  /* 0x0000000404057819 */ /* 0x000fe400000006ff */
[----:B------:R-:W-:Y:S02]  /*11ff0*/  LEA.HI R7, R7, R4, RZ, 0x3 ;  /* 0x0000000407077211 */ /* 0x000fe400078f18ff */
[----:B------:R-:W-:Y:S02]  /*12000*/  LOP3.LUT R5, R9, 0x70, R5, 0xf8, !PT ;  /* 0x0000007009057812 */ /* 0x000fe400078ef805 */
[----:B------:R-:W-:Y:S01]  /*12010*/  F2FP.F16.E4M3.UNPACK_B R37, R0 ;  /* 0x00000000ff25723e */ /* 0x000fe200020006ff */
[----:B------:R-:W-:Y:S01]  /*12020*/  IMAD.SHL.U32 R7, R7, 0x800, RZ ;  /* 0x0000080007077824 */ /* 0x000fe200078e00ff */
[----:B------:R-:W-:-:S04]  /*12030*/  LOP3.LUT R4, R5, R8, RZ, 0x3c, !PT ;  /* 0x0000000805047212 */ /* 0x000fc800078e3cff */
[----:B------:R-:W-:-:S04]  /*12040*/  LOP3.LUT R7, R7, 0xffffc000, RZ, 0xc0, !PT ;  /* 0xffffc00007077812 */ /* 0x000fc800078ec0ff */
[----:B--2---:R-:W-:Y:S02]  /*12050*/  IADD3 R9, R4, R7, R6 ;  /* 0x0000000704097210 */ /* 0x004fe40007ffe006 */
[----:B---3--:R-:W1:Y:S03]  /*12060*/  LDS.128 R4, [R60+0x20400] ;  /* 0x020400003c047984 */ /* 0x008e660000000c00 */
[----:B------:R-:W-:-:S05]  /*12070*/  IMAD.IADD R24, R22, 0x1, R9 ;  /* 0x0000000116187824 */ /* 0x000fca00078e0209 */
[----:B------:R-:W2:Y:S01]  /*12080*/  LDS.128 R8, [R24+0x20400] ;  /* 0x0204000018087984 */ /* 0x000ea20000000c00 */
[----:B-1----:R-:W-:Y:S02]  /*12090*/  F2FP.F16.E4M3.UNPACK_B R30, R4.H1 ;  /* 0x00000004ff1e723e */ /* 0x002fe400030006ff */
[-C--:B------:R-:W-:Y:S02]  /*120a0*/  F2FP.F16.E4M3.UNPACK_B R42, R5.reuse ;  /* 0x00000005ff2a723e */ /* 0x080fe400020006ff */
[----:B------:R-:W-:Y:S02]  /*120b0*/  F2FP.F16.E4M3.UNPACK_B R38, R5.H1 ;  /* 0x00000005ff26723e */ /* 0x000fe400030006ff */
[----:B--2---:R-:W-:Y:S02]  /*120c0*/  F2FP.F16.E4M3.UNPACK_B R36, R8.H1 ;  /* 0x00000008ff24723e */ /* 0x004fe400030006ff */
[----:B------:R-:W-:Y:S02]  /*120d0*/  F2FP.F16.E4M3.UNPACK_B R31, R4 ;  /* 0x00000004ff1f723e */ /* 0x000fe400020006ff */
[-C--:B------:R-:W-:Y:S01]  /*120e0*/  F2FP.F16.E4M3.UNPACK_B R4, R7.reuse ;  /* 0x00000007ff04723e */ /* 0x080fe200020006ff */
[----:B------:R-:W-:Y:S01]  /*120f0*/  HADD2.F32 R5, -RZ, R36.H0_H0 ;  /* 0x20000024ff057230 */ /* 0x000fe20000004100 */
[----:B------:R-:W-:Y:S01]  /*12100*/  F2FP.F16.E4M3.UNPACK_B R26, R7.H1 ;  /* 0x00000007ff1a723e */ /* 0x000fe200030006ff */
[----:B------:R-:W-:Y:S01]  /*12110*/  HADD2.F32 R7, -RZ, R30.H0_H0 ;  /* 0x2000001eff077230 */ /* 0x000fe20000004100 */
[----:B------:R-:W-:Y:S01]  /*12120*/  F2FP.F16.E4M3.UNPACK_B R34, R8 ;  /* 0x00000008ff22723e */ /* 0x000fe200020006ff */
[----:B------:R-:W-:Y:S01]  /*12130*/  HADD2.F32 R36, -RZ, R36.H1_H1 ;  /* 0x30000024ff247230 */ /* 0x000fe20000004100 */
[-C--:B------:R-:W-:Y:S01]  /*12140*/  F2FP.F16.E4M3.UNPACK_B R43, R9.reuse ;  /* 0x00000009ff2b723e */ /* 0x080fe200020006ff */
[C---:B------:R-:W-:Y:S01]  /*12150*/  FMUL.FTZ R8, R5.reuse, R44 ;  /* 0x0000002c05087220 */ /* 0x040fe20000410000 */
[----:B0-----:R-:W-:Y:S01]  /*12160*/  F2FP.F16.E4M3.UNPACK_B R39, R9.H1 ;  /* 0x00000009ff27723e */ /* 0x001fe200030006ff */
[----:B------:R-:W-:Y:S01]  /*12170*/  FMUL.FTZ R9, R5, R40 ;  /* 0x0000002805097220 */ /* 0x000fe20000410000 */
[----:B------:R-:W-:Y:S01]  /*12180*/  F2FP.F16.E4M3.UNPACK_B R29, R10 ;  /* 0x0000000aff1d723e */ /* 0x000fe200020006ff */
[C---:B------:R-:W-:Y:S01]  /*12190*/  FFMA.FTZ R5, R7.reuse, R40, -R8 ;  /* 0x0000002807057223 */ /* 0x040fe20000010808 */
[----:B------:R-:W-:Y:S01]  /*121a0*/  F2FP.F16.E4M3.UNPACK_B R45, R10.H1 ;  /* 0x0000000aff2d723e */ /* 0x000fe200030006ff */
[----:B------:R-:W-:Y:S01]  /*121b0*/  FFMA.FTZ R7, R7, R44, R9 ;  /* 0x0000002c07077223 */ /* 0x000fe20000010009 */
[----:B------:R-:W-:Y:S01]  /*121c0*/  F2FP.F16.E4M3.UNPACK_B R44, R14 ;  /* 0x0000000eff2c723e */ /* 0x000fe200020006ff */
[----:B------:R-:W-:-:S02]  /*121d0*/  HADD2.F32 R8, -RZ, R34.H0_H0 ;  /* 0x20000022ff087230 */ /* 0x000fc40000004100 */
[C---:B------:R-:W-:Y:S01]  /*121e0*/  FMUL.FTZ R53, R36.reuse, R49 ;  /* 0x0000003124357220 */ /* 0x040fe20000410000 */
[----:B------:R-:W-:Y:S02]  /*121f0*/  HADD2.F32 R9, -RZ, R37.H0_H0 ;  /* 0x20000025ff097230 */ /* 0x000fe40000004100 */
[----:B------:R-:W-:Y:S01]  /*12200*/  FMUL.FTZ R40, R36, R41 ;  /* 0x0000002924287220 */ /* 0x000fe20000410000 */
[----:B------:R-:W-:Y:S01]  /*12210*/  HADD2.F32 R47, -RZ, R44.H0_H0 ;  /* 0x2000002cff2f7230 */ /* 0x000fe20000004100 */
[----:B------:R-:W-:Y:S01]  /*12220*/  F2FP.F16.E4M3.UNPACK_B R35, R6.H1 ;  /* 0x00000006ff23723e */ /* 0x000fe200030006ff */
[----:B------:R-:W-:Y:S02]  /*12230*/  HADD2.F32 R10, -RZ, R30.H1_H1 ;  /* 0x3000001eff0a7230 */ /* 0x000fe40000004100 */
[C---:B------:R-:W-:Y:S01]  /*12240*/  FMUL.FTZ R36, R8.reuse, R9 ;  /* 0x0000000908247220 */ /* 0x040fe20000410000 */
[----:B------:R-:W-:Y:S02]  /*12250*/  HADD2.F32 R30, -RZ, R31.H0_H0 ;  /* 0x2000001fff1e7230 */ /* 0x000fe40000004100 */
[----:B------:R-:W-:Y:S01]  /*12260*/  FMUL.FTZ R51, R8, R47 ;  /* 0x0000002f08337220 */ /* 0x000fe20000410000 */
[----:B------:R-:W-:-:S02]  /*12270*/  HADD2.F32 R46, -RZ, R44.H1_H1 ;  /* 0x3000002cff2e7230 */ /* 0x000fc40000004100 */
[C---:B------:R-:W-:Y:S01]  /*12280*/  FFMA.FTZ R8, R10.reuse, R41, -R53 ;  /* 0x000000290a087223 */ /* 0x040fe20000010835 */
[----:B------:R-:W-:Y:S01]  /*12290*/  FFMA.FTZ R10, R10, R49, R40 ;  /* 0x000000310a0a7223 */ /* 0x000fe20000010028 */
[----:B------:R-:W-:Y:S01]  /*122a0*/  F2FP.F16.E4M3.UNPACK_B R49, R15.H1 ;  /* 0x0000000fff31723e */ /* 0x000fe200030006ff */
[C---:B------:R-:W-:Y:S01]  /*122b0*/  FFMA.FTZ R9, R30.reuse, R9, -R51 ;  /* 0x000000091e097223 */ /* 0x040fe20000010833 */
[----:B------:R-:W-:Y:S01]  /*122c0*/  F2FP.F16.E4M3.UNPACK_B R41, R3.H1 ;  /* 0x00000003ff29723e */ /* 0x000fe200030006ff */
[----:B------:R-:W-:Y:S01]  /*122d0*/  FFMA.FTZ R30, R30, R47, R36 ;  /* 0x0000002f1e1e7223 */ /* 0x000fe20000010024 */
[----:B------:R-:W-:Y:S01]  /*122e0*/  HADD2.F32 R34, -RZ, R34.H1_H1 ;  /* 0x30000022ff227230 */ /* 0x000fe20000004100 */
[----:B------:R-:W-:Y:S01]  /*122f0*/  F2FP.F16.E4M3.UNPACK_B R28, R6 ;  /* 0x00000006ff1c723e */ /* 0x000fe200020006ff */
[----:B------:R-:W-:Y:S01]  /*12300*/  HADD2.F32 R47, -RZ, R49.H0_H0 ;  /* 0x20000031ff2f7230 */ /* 0x000fe20000004100 */
[----:B------:R-:W-:Y:S01]  /*12310*/  F2FP.F16.E4M3.UNPACK_B R6, R11 ;  /* 0x0000000bff06723e */ /* 0x000fe200020006ff */
[----:B------:R-:W-:-:S02]  /*12320*/  HADD2.F32 R36, -RZ, R39.H0_H0 ;  /* 0x20000027ff247230 */ /* 0x000fc40000004100 */
[----:B------:R-:W-:Y:S01]  /*12330*/  FMUL.FTZ R48, R34, R46 ;  /* 0x0000002e22307220 */ /* 0x000fe20000410000 */
[----:B------:R-:W-:Y:S01]  /*12340*/  HADD2.F32 R40, -RZ, R37.H1_H1 ;  /* 0x30000025ff287230 */ /* 0x000fe20000004100 */
[----:B------:R-:W-:Y:S01]  /*12350*/  F2FP.F16.E4M3.UNPACK_B R11, R11.H1 ;  /* 0x0000000bff0b723e */ /* 0x000fe200030006ff */
[----:B------:R-:W-:Y:S02]  /*12360*/  HADD2.F32 R31, -RZ, R31.H1_H1 ;  /* 0x3000001fff1f7230 */ /* 0x000fe40000004100 */
[----:B------:R-:W-:Y:S01]  /*12370*/  FMUL.FTZ R50, R36, R47 ;  /* 0x0000002f24327220 */ /* 0x000fe20000410000 */
[----:B------:R-:W-:Y:S02]  /*12380*/  HADD2.F32 R44, -RZ, R41.H0_H0 ;  /* 0x20000029ff2c7230 */ /* 0x000fe40000004100 */
[-C--:B------:R-:W-:Y:S01]  /*12390*/  FMUL.FTZ R51, R34, R40.reuse ;  /* 0x0000002822337220 */ /* 0x080fe20000410000 */
[----:B------:R-:W-:Y:S02]  /*123a0*/  HADD2.F32 R37, -RZ, R38.H0_H0 ;  /* 0x20000026ff257230 */ /* 0x000fe40000004100 */
[----:B------:R-:W-:Y:S01]  /*123b0*/  FFMA.FTZ R34, R31, R40, -R48 ;  /* 0x000000281f227223 */ /* 0x000fe20000010830 */
[----:B------:R-:W-:Y:S01]  /*123c0*/  F2FP.F16.E4M3.UNPACK_B R48, R15 ;  /* 0x0000000fff30723e */ /* 0x000fe200020006ff */
[----:B------:R-:W-:Y:S01]  /*123d0*/  FMUL.FTZ R52, R36, R44 ;  /* 0x0000002c24347220 */ /* 0x000fe20000410000 */
[----:B------:R-:W-:-:S02]  /*123e0*/  HADD2.F32 R49, -RZ, R49.H1_H1 ;  /* 0x30000031ff317230 */ /* 0x000fc40000004100 */
[C---:B------:R-:W-:Y:S01]  /*123f0*/  FFMA.FTZ R36, R37.reuse, R44, -R50 ;  /* 0x0000002c25247223 */ /* 0x040fe20000010832 */
[----:B------:R-:W-:Y:S01]  /*12400*/  F2FP.F16.E4M3.UNPACK_B R44, R3 ;  /* 0x00000003ff2c723e */ /* 0x000fe200020006ff */
[----:B------:R-:W-:Y:S01]  /*12410*/  FFMA.FTZ R37, R37, R47, R52 ;  /* 0x0000002f25257223 */ /* 0x000fe20000010034 */
[----:B------:R-:W-:Y:S02]  /*12420*/  HADD2.F32 R40, -RZ, R39.H1_H1 ;  /* 0x30000027ff287230 */ /* 0x000fe40000004100 */
[----:B------:R-:W-:Y:S01]  /*12430*/  FFMA.FTZ R31, R31, R46, R51 ;  /* 0x0000002e1f1f7223 */ /* 0x000fe20000010033 */
[----:B------:R-:W-:Y:S02]  /*12440*/  HADD2.F32 R47, -RZ, R41.H1_H1 ;  /* 0x30000029ff2f7230 */ /* 0x000fe40000004100 */
[----:B------:R-:W-:Y:S02]  /*12450*/  HADD2.F32 R50, -RZ, R48.H0_H0 ;  /* 0x20000030ff327230 */ /* 0x000fe40000004100 */
[----:B------:R-:W-:Y:S01]  /*12460*/  FMUL.FTZ R53, R40, R49 ;  /* 0x0000003128357220 */ /* 0x000fe20000410000 */
[----:B------:R-:W-:-:S02]  /*12470*/  HADD2.F32 R39, -RZ, R43.H0_H0 ;  /* 0x2000002bff277230 */ /* 0x000fc40000004100 */
[-C--:B------:R-:W-:Y:S01]  /*12480*/  FMUL.FTZ R40, R40, R47.reuse ;  /* 0x0000002f28287220 */ /* 0x080fe20000410000 */
[----:B------:R-:W-:Y:S02]  /*12490*/  HADD2.F32 R46, -RZ, R44.H0_H0 ;  /* 0x2000002cff2e7230 */ /* 0x000fe40000004100 */
[----:B------:R-:W-:Y:S02]  /*124a0*/  HADD2.F32 R38, -RZ, R38.H1_H1 ;  /* 0x30000026ff267230 */ /* 0x000fe40000004100 */
[C---:B------:R-:W-:Y:S01]  /*124b0*/  FMUL.FTZ R52, R39.reuse, R50 ;  /* 0x0000003227347220 */ /* 0x040fe20000410000 */
[----:B------:R-:W-:Y:S02]  /*124c0*/  HADD2.F32 R41, -RZ, R42.H0_H0 ;  /* 0x2000002aff297230 */ /* 0x000fe40000004100 */
[-C--:B------:R-:W-:Y:S01]  /*124d0*/  FMUL.FTZ R51, R39, R46.reuse ;  /* 0x0000002e27337220 */ /* 0x080fe20000410000 */
[----:B------:R-:W-:Y:S02]  /*124e0*/  HADD2.F32 R43, -RZ, R43.H1_H1 ;  /* 0x3000002bff2b7230 */ /* 0x000fe40000004100 */
[C---:B------:R-:W-:Y:S01]  /*124f0*/  FFMA.FTZ R39, R38.reuse, R47, -R53 ;  /* 0x0000002f26277223 */ /* 0x040fe20000010835 */
[----:B------:R-:W-:Y:S01]  /*12500*/  FFMA.FTZ R40, R38, R49, R40 ;  /* 0x0000003126287223 */ /* 0x000fe20000010028 */
[C---:B------:R-:W-:Y:S01]  /*12510*/  FFMA.FTZ R38, R41.reuse, R46, -R52 ;  /* 0x0000002e29267223 */ /* 0x040fe20000010834 */
[----:B------:R-:W-:Y:S01]  /*12520*/  FFMA.FTZ R41, R41, R50, R51 ;  /* 0x0000003229297223 */ /* 0x000fe20000010033 */
[----:B------:R-:W-:Y:S01]  /*12530*/  HADD2.F32 R50, -RZ, R48.H1_H1 ;  /* 0x30000030ff327230 */ /* 0x000fe20000004100 */
[----:B------:R-:W-:Y:S01]  /*12540*/  F2FP.F16.E4M3.UNPACK_B R51, R20.H1 ;  /* 0x00000014ff33723e */ /* 0x000fe200030006ff */
[----:B------:R-:W-:Y:S01]  /*12550*/  HADD2.F32 R47, -RZ, R44.H1_H1 ;  /* 0x3000002cff2f7230 */ /* 0x000fe20000004100 */
[----:B------:R-:W-:Y:S01]  /*12560*/  F2FP.F16.E4M3.UNPACK_B R48, R12.H1 ;  /* 0x0000000cff30723e */ /* 0x000fe200030006ff */
[----:B------:R-:W-:-:S02]  /*12570*/  HADD2.F32 R42, -RZ, R42.H1_H1 ;  /* 0x3000002aff2a7230 */ /* 0x000fc40000004100 */
[CC--:B------:R-:W-:Y:S01]  /*12580*/  FMUL.FTZ R55, R43.reuse, R50.reuse ;  /* 0x000000322b377220 */ /* 0x0c0fe20000410000 */
[----:B------:R-:W-:Y:S02]  /*12590*/  HADD2.F32 R53, -RZ, R51.H0_H0 ;  /* 0x20000033ff357230 */ /* 0x000fe40000004100 */
[-C--:B------:R-:W-:Y:S01]  /*125a0*/  FMUL.FTZ R57, R43, R47.reuse ;  /* 0x0000002f2b397220 */ /* 0x080fe20000410000 */
[----:B------:R-:W-:Y:S02]  /*125b0*/  HADD2.F32 R46, -RZ, R45.H0_H0 ;  /* 0x2000002dff2e7230 */ /* 0x000fe40000004100 */
[C---:B------:R-:W-:Y:S01]  /*125c0*/  FFMA.FTZ R43, R42.reuse, R47, -R55 ;  /* 0x0000002f2a2b7223 */ /* 0x040fe20000010837 */
[----:B------:R-:W-:Y:S02]  /*125d0*/  HADD2.F32 R49, -RZ, R48.H0_H0 ;  /* 0x20000030ff317230 */ /* 0x000fe40000004100 */
[----:B------:R-:W-:Y:S01]  /*125e0*/  FFMA.FTZ R42, R42, R50, R57 ;  /* 0x000000322a2a7223 */ /* 0x000fe20000010039 */
[----:B------:R-:W-:-:S02]  /*125f0*/  HADD2.F32 R44, -RZ, R35.H0_H0 ;  /* 0x20000023ff2c7230 */ /* 0x000fc40000004100 */
[C---:B------:R-:W-:Y:S01]  /*12600*/  FMUL.FTZ R59, R46.reuse, R53 ;  /* 0x000000352e3b7220 */ /* 0x040fe20000410000 */
[----:B------:R-:W-:Y:S02]  /*12610*/  HADD2.F32 R50, -RZ, R51.H1_H1 ;  /* 0x30000033ff327230 */ /* 0x000fe40000004100 */
[----:B------:R-:W-:Y:S01]  /*12620*/  FMUL.FTZ R46, R46, R49 ;  /* 0x000000312e2e7220 */ /* 0x000fe20000410000 */
[----:B------:R-:W-:Y:S01]  /*12630*/  HADD2.F32 R45, -RZ, R45.H1_H1 ;  /* 0x3000002dff2d7230 */ /* 0x000fe20000004100 */
[----:B------:R-:W-:Y:S01]  /*12640*/  F2FP.F16.E4M3.UNPACK_B R47, R20 ;  /* 0x00000014ff2f723e */ /* 0x000fe200020006ff */
[----:B------:R-:W-:Y:S02]  /*12650*/  HADD2.F32 R48, -RZ, R48.H1_H1 ;  /* 0x30000030ff307230 */ /* 0x000fe40000004100 */
[C---:B------:R-:W-:Y:S01]  /*12660*/  FFMA.FTZ R53, R44.reuse, R53, R46 ;  /* 0x000000352c357223 */ /* 0x040fe2000001002e */
[----:B------:R-:W-:Y:S02]  /*12670*/  HADD2.F32 R35, -RZ, R35.H1_H1 ;  /* 0x30000023ff237230 */ /* 0x000fe40000004100 */
[C---:B------:R-:W-:Y:S01]  /*12680*/  FMUL.FTZ R52, R45.reuse, R50 ;  /* 0x000000322d347220 */ /* 0x040fe20000410000 */
[----:B------:R-:W-:Y:S01]  /*12690*/  F2FP.F16.E4M3.UNPACK_B R46, R12 ;  /* 0x0000000cff2e723e */ /* 0x000fe200020006ff */
[----:B------:R-:W-:Y:S01]  /*126a0*/  FMUL.FTZ R45, R45, R48 ;  /* 0x000000302d2d7220 */ /* 0x000fe20000410000 */
[----:B------:R-:W-:Y:S01]  /*126b0*/  FFMA.FTZ R59, R44, R49, -R59 ;  /* 0x000000312c3b7223 */ /* 0x000fe2000001083b */
[----:B------:R-:W-:-:S02]  /*126c0*/  HADD2.F32 R49, -RZ, R47.H0_H0 ;  /* 0x2000002fff317230 */ /* 0x000fc40000004100 */
[C---:B------:R-:W-:Y:S01]  /*126d0*/  FFMA.FTZ R52, R35.reuse, R48, -R52 ;  /* 0x0000003023347223 */ /* 0x040fe20000010834 */
[----:B------:R-:W-:Y:S02]  /*126e0*/  HADD2.F32 R44, -RZ, R29.H0_H0 ;  /* 0x2000001dff2c7230 */ /* 0x000fe40000004100 */
[----:B------:R-:W-:Y:S01]  /*126f0*/  FFMA.FTZ R54, R35, R50, R45 ;  /* 0x0000003223367223 */ /* 0x000fe2000001002d */
[----:B------:R-:W-:Y:S01]  /*12700*/  HADD2.F32 R45, -RZ, R46.H0_H0 ;  /* 0x2000002eff2d7230 */ /* 0x000fe20000004100 */
[----:B------:R-:W-:Y:S01]  /*12710*/  F2FP.SATFINITE.E4M3.F32.PACK_AB_MERGE_C R37, R40, R37, RZ ;  /* 0x000000252825723e */ /* 0x000fe200048070ff */
[----:B------:R-:W-:Y:S02]  /*12720*/  HADD2.F32 R35, -RZ, R28.H0_H0 ;  /* 0x2000001cff237230 */ /* 0x000fe40000004100 */
[C---:B------:R-:W-:Y:S01]  /*12730*/  FMUL.FTZ R48, R44.reuse, R49 ;  /* 0x000000312c307220 */ /* 0x040fe20000410000 */
[----:B------:R-:W-:Y:S02]  /*12740*/  HADD2.F32 R47, -RZ, R47.H1_H1 ;  /* 0x3000002fff2f7230 */ /* 0x000fe40000004100 */
[----:B------:R-:W-:Y:S01]  /*12750*/  FMUL.FTZ R44, R44, R45 ;  /* 0x0000002d2c2c7220 */ /* 0x000fe20000410000 */
[----:B------:R-:W-:-:S02]  /*12760*/  HADD2.F32 R29, -RZ, R29.H1_H1 ;  /* 0x3000001dff1d7230 */ /* 0x000fc40000004100 */
[----:B------:R-:W-:Y:S01]  /*12770*/  FFMA.FTZ R48, R35, R45, -R48 ;  /* 0x0000002d23307223 */ /* 0x000fe20000010830 */
[----:B------:R-:W-:Y:S01]  /*12780*/  HADD2.F32 R46, -RZ, R46.H1_H1 ;  /* 0x3000002eff2e7230 */ /* 0x000fe20000004100 */
[----:B------:R-:W-:Y:S01]  /*12790*/  F2FP.F16.E4M3.UNPACK_B R45, R21.H1 ;  /* 0x00000015ff2d723e */ /* 0x000fe200030006ff */
[----:B------:R-:W-:Y:S02]  /*127a0*/  HADD2.F32 R28, -RZ, R28.H1_H1 ;  /* 0x3000001cff1c7230 */ /* 0x000fe40000004100 */
[----:B------:R-:W-:Y:S01]  /*127b0*/  FMUL.FTZ R51, R29, R47 ;  /* 0x0000002f1d337220 */ /* 0x000fe20000410000 */
[----:B------:R-:W-:Y:S01]  /*127c0*/  FFMA.FTZ R49, R35, R49, R44 ;  /* 0x0000003123317223 */ /* 0x000fe2000001002c */
[----:B------:R-:W-:Y:S01]  /*127d0*/  F2FP.F16.E4M3.UNPACK_B R35, R13.H1 ;  /* 0x0000000dff23723e */ /* 0x000fe200030006ff */
[-C--:B------:R-:W-:Y:S01]  /*127e0*/  FMUL.FTZ R44, R29, R46.reuse ;  /* 0x0000002e1d2c7220 */ /* 0x080fe20000410000 */
[----:B------:R-:W-:Y:S01]  /*127f0*/  FFMA.FTZ R51, R28, R46, -R51 ;  /* 0x0000002e1c337223 */ /* 0x000fe20000010833 */
[----:B------:R-:W-:-:S02]  /*12800*/  HADD2.F32 R46, -RZ, R45.H0_H0 ;  /* 0x2000002dff2e7230 */ /* 0x000fc40000004100 */
[----:B------:R-:W-:Y:S02]  /*12810*/  HADD2.F32 R29, -RZ, R11.H0_H0 ;  /* 0x2000000bff1d7230 */ /* 0x000fe40000004100 */
[----:B------:R-:W-:Y:S01]  /*12820*/  FFMA.FTZ R50, R28, R47, R44 ;  /* 0x0000002f1c327223 */ /* 0x000fe2000001002c */
[--C-:B------:R-:W-:Y:S02]  /*12830*/  HADD2.F32 R44, -RZ, R35.reuse.H0_H0 ;  /* 0x20000023ff2c7230 */ /* 0x100fe40000004100 */
[----:B------:R-:W-:Y:S02]  /*12840*/  HADD2.F32 R28, -RZ, R26.H0_H0 ;  /* 0x2000001aff1c7230 */ /* 0x000fe40000004100 */
[C---:B------:R-:W-:Y:S01]  /*12850*/  FMUL.FTZ R47, R29.reuse, R46 ;  /* 0x0000002e1d2f7220 */ /* 0x040fe20000410000 */
[----:B------:R-:W-:Y:S02]  /*12860*/  HADD2.F32 R35, -RZ, R35.H1_H1 ;  /* 0x30000023ff237230 */ /* 0x000fe40000004100 */
[----:B------:R-:W-:Y:S01]  /*12870*/  FMUL.FTZ R55, R29, R44 ;  /* 0x0000002c1d377220 */ /* 0x000fe20000410000 */
[----:B------:R-:W-:-:S02]  /*12880*/  HADD2.F32 R45, -RZ, R45.H1_H1 ;  /* 0x3000002dff2d7230 */ /* 0x000fc40000004100 */
[C---:B------:R-:W-:Y:S01]  /*12890*/  FFMA.FTZ R56, R28.reuse, R44, -R47 ;  /* 0x0000002c1c387223 */ /* 0x040fe2000001082f */
[----:B------:R-:W-:Y:S01]  /*128a0*/  HADD2.F32 R11, -RZ, R11.H1_H1 ;  /* 0x3000000bff0b7230 */ /* 0x000fe20000004100 */
[----:B------:R-:W-:Y:S01]  /*128b0*/  F2FP.F16.E4M3.UNPACK_B R29, R13 ;  /* 0x0000000dff1d723e */ /* 0x000fe200020006ff */
[----:B------:R-:W-:Y:S01]  /*128c0*/  HADD2.F32 R26, -RZ, R26.H1_H1 ;  /* 0x3000001aff1a7230 */ /* 0x000fe20000004100 */
[----:B------:R-:W-:Y:S01]  /*128d0*/  F2FP.F16.E4M3.UNPACK_B R44, R21 ;  /* 0x00000015ff2c723e */ /* 0x000fe200020006ff */
[----:B------:R-:W-:Y:S01]  /*128e0*/  FFMA.FTZ R57, R28, R46, R55 ;  /* 0x0000002e1c397223 */ /* 0x000fe20000010037 */
[C---:B------:R-:W-:Y:S01]  /*128f0*/  FMUL.FTZ R47, R11.reuse, R45 ;  /* 0x0000002d0b2f7220 */ /* 0x040fe20000410000 */
[-C--:B------:R-:W-:Y:S01]  /*12900*/  FMUL.FTZ R58, R11, R35.reuse ;  /* 0x000000230b3a7220 */ /* 0x080fe20000410000 */
[--C-:B------:R-:W-:Y:S02]  /*12910*/  HADD2.F32 R28, -RZ, R29.reuse.H0_H0 ;  /* 0x2000001dff1c7230 */ /* 0x100fe40000004100 */
[C---:B------:R-:W-:Y:S01]  /*12920*/  FFMA.FTZ R61, R26.reuse, R35, -R47 ;  /* 0x000000231a3d7223 */ /* 0x040fe2000001082f */
[----:B------:R-:W-:Y:S01]  /*12930*/  FFMA.FTZ R58, R26, R45, R58 ;  /* 0x0000002d1a3a7223 */ /* 0x000fe2000001003a */
[----:B------:R-:W-:-:S02]  /*12940*/  HADD2.F32 R29, -RZ, R29.H1_H1 ;  /* 0x3000001dff1d7230 */ /* 0x000fc40000004100 */
[----:B------:R-:W-:Y:S02]  /*12950*/  HADD2.F32 R45, -RZ, R44.H1_H1 ;  /* 0x3000002cff2d7230 */ /* 0x000fe40000004100 */
[----:B------:R-:W-:Y:S01]  /*12960*/  HADD2.F32 R26, -RZ, R6.H1_H1 ;  /* 0x30000006ff1a7230 */ /* 0x000fe20000004100 */
[----:B------:R-:W-:Y:S01]  /*12970*/  F2FP.SATFINITE.E4M3.F32.PACK_AB_MERGE_C R57, R58, R57, RZ ;  /* 0x000000393a39723e */ /* 0x000fe200048070ff */
[----:B------:R-:W-:Y:S02]  /*12980*/  HADD2.F32 R35, -RZ, R44.H0_H0 ;  /* 0x2000002cff237230 */ /* 0x000fe40000004100 */
[----:B------:R-:W-:Y:S02]  /*12990*/  HADD2.F32 R11, -RZ, R6.H0_H0 ;  /* 0x20000006ff0b7230 */ /* 0x000fe40000004100 */
[C---:B------:R-:W-:Y:S01]  /*129a0*/  FMUL.FTZ R55, R26.reuse, R45 ;  /* 0x0000002d1a377220 */ /* 0x040fe20000410000 */
[--C-:B------:R-:W-:Y:S02]  /*129b0*/  HADD2.F32 R6, -RZ, R4.reuse.H0_H0 ;  /* 0x20000004ff067230 */ /* 0x100fe40000004100 */
[----:B------:R-:W-:Y:S01]  /*129c0*/  FMUL.FTZ R46, R26, R29 ;  /* 0x0000001d1a2e7220 */ /* 0x000fe20000410000 */
[----:B------:R-:W-:-:S02]  /*129d0*/  HADD2.F32 R4, -RZ, R4.H1_H1 ;  /* 0x30000004ff047230 */ /* 0x000fc40000004100 */
[C---:B------:R-:W-:Y:S01]  /*129e0*/  FMUL.FTZ R47, R11.reuse, R35 ;  /* 0x000000230b2f7220 */ /* 0x040fe20000410000 */
[-C--:B------:R-:W-:Y:S02]  /*129f0*/  FMUL.FTZ R44, R11, R28.reuse ;  /* 0x0000001c0b2c7220 */ /* 0x080fe40000410000 */
[C---:B------:R-:W-:Y:S01]  /*12a00*/  FFMA.FTZ R26, R4.reuse, R29, -R55 ;  /* 0x0000001d041a7223 */ /* 0x040fe20000010837 */
[----:B------:R-:W-:Y:S01]  /*12a10*/  FFMA.FTZ R46, R4, R45, R46 ;  /* 0x0000002d042e7223 */ /* 0x000fe2000001002e */
[----:B------:R-:W-:Y:S01]  /*12a20*/  F2FP.SATFINITE.E4M3.F32.PACK_AB_MERGE_C R4, R8, R5, RZ ;  /* 0x000000050804723e */ /* 0x000fe200048070ff */
[C---:B------:R-:W-:Y:S01]  /*12a30*/  FFMA.FTZ R47, R6.reuse, R28, -R47 ;  /* 0x0000001c062f7223 */ /* 0x040fe2000001082f */
[----:B------:R-:W-:Y:S01]  /*12a40*/  FFMA.FTZ R11, R6, R35, R44 ;  /* 0x00000023060b7223 */ /* 0x000fe2000001002c */
[----:B------:R-:W-:Y:S02]  /*12a50*/  F2FP.SATFINITE.E4M3.F32.PACK_AB_MERGE_C R8, R10, R7, RZ ;  /* 0x000000070a08723e */ /* 0x000fe400048070ff */
[----:B------:R-:W-:-:S02]  /*12a60*/  F2FP.SATFINITE.E4M3.F32.PACK_AB_MERGE_C R5, R39, R36, RZ ;  /* 0x000000242705723e */ /* 0x000fc400048070ff */
[----:B------:R-:W-:Y:S02]  /*12a70*/  F2FP.SATFINITE.E4M3.F32.PACK_AB_MERGE_C R6, R52, R59, RZ ;  /* 0x0000003b3406723e */ /* 0x000fe400048070ff */
[----:B------:R-:W-:Y:S02]  /*12a80*/  F2FP.SATFINITE.E4M3.F32.PACK_AB_MERGE_C R7, R61, R56, RZ ;  /* 0x000000383d07723e */ /* 0x000fe400048070ff */
[----:B------:R-:W-:Y:S02]  /*12a90*/  F2FP.SATFINITE.E4M3.F32.PACK_AB_MERGE_C R10, R54, R53, RZ ;  /* 0x00000035360a723e */ /* 0x000fe400048070ff */
[----:B------:R-:W-:Y:S02]  /*12aa0*/  F2FP.SATFINITE.E4M3.F32.PACK_AB_MERGE_C R4, R34, R9, R4 ;  /* 0x000000092204723e */ /* 0x000fe40004807004 */
[----:B------:R-:W-:Y:S02]  /*12ab0*/  F2FP.SATFINITE.E4M3.F32.PACK_AB_MERGE_C R5, R43, R38, R5 ;  /* 0x000000262b05723e */ /* 0x000fe40004807005 */
[----:B------:R-:W-:-:S02]  /*12ac0*/  F2FP.SATFINITE.E4M3.F32.PACK_AB_MERGE_C R6, R51, R48, R6 ;  /* 0x000000303306723e */ /* 0x000fc40004807006 */
[----:B------:R-:W-:Y:S02]  /*12ad0*/  F2FP.SATFINITE.E4M3.F32.PACK_AB_MERGE_C R7, R26, R47, R7 ;  /* 0x0000002f1a07723e */ /* 0x000fe40004807007 */
[----:B------:R-:W-:Y:S02]  /*12ae0*/  F2FP.SATFINITE.E4M3.F32.PACK_AB_MERGE_C R8, R31, R30, R8 ;  /* 0x0000001e1f08723e */ /* 0x000fe40004807008 */
[----:B------:R-:W-:Y:S01]  /*12af0*/  F2FP.SATFINITE.E4M3.F32.PACK_AB_MERGE_C R9, R42, R41, R37 ;  /* 0x000000292a09723e */ /* 0x000fe20004807025 */
[----:B------:R1:W-:Y:S01]  /*12b00*/  STS.128 [R60+0x20400], R4 ;  /* 0x020400043c007388 */ /* 0x0003e20000000c00 */
[----:B------:R-:W-:Y:S02]  /*12b10*/  F2FP.SATFINITE.E4M3.F32.PACK_AB_MERGE_C R10, R50, R49, R10 ;  /* 0x00000031320a723e */ /* 0x000fe4000480700a */
[----:B------:R-:W-:-:S05]  /*12b20*/  F2FP.SATFINITE.E4M3.F32.PACK_AB_MERGE_C R11, R46, R11, R57 ;  /* 0x0000000b2e0b723e */ /* 0x000fca0004807039 */
[----:B------:R1:W-:Y:S02]  /*12b30*/  STS.128 [R24+0x20400], R8 ;  /* 0x0204000818007388 */ /* 0x0003e40000000c00 */
.L_x_477:
[----:B------:R-:W-:Y:S05]  /*12b40*/  BSYNC B1 ;  /* 0x0000000000017941 */ /* 0x000fea0003800000 */
.L_x_476:
[----:B------:R-:W-:Y:S04]  /*12b50*/  BSSY B1, `(.L_x_478) ;  /* 0x00000cc000017945 */ /* 0x000fe80003800000 */
[----:B------:R-:W-:Y:S05]  /*12b60*/  @P2 BRA `(.L_x_479) ;  /* 0x0000000c00282947 */ /* 0x000fea0003800000 */
[----:B-1----:R-:W2:Y:S04]  /*12b70*/  LDL R6, [R1+0x5c] ;  /* 0x00005c0001067983 */ /* 0x002ea80000100800 */
[----:B------:R-:W3:Y:S01]  /*12b80*/  LDL R59, [R1+0x198] ;  /* 0x00019800013b7983 */ /* 0x000ee20000100800 */
[----:B------:R-:W-:Y:S01]  /*12b90*/  LEA.HI R4, R32, R33, RZ, 0x3 ;  /* 0x0000002120047211 */ /* 0x000fe200078f18ff */
[C---:B------:R-:W-:Y:S01]  /*12ba0*/  VIADD R8, R23.reuse, 0x20 ;  /* 0x0000002017087836 */ /* 0x040fe20000000000 */
[----:B------:R-:W-:Y:S01]  /*12bb0*/  F2FP.F16.E4M3.UNPACK_B R42, R14.H1 ;  /* 0x0000000eff2a723e */ /* 0x000fe200030006ff */
[----:B------:R-:W-:Y:S01]  /*12bc0*/  VIADD R9, R23, 0x20 ;  /* 0x0000002017097836 */ /* 0x000fe20000000000 */
[----:B------:R-:W-:Y:S01]  /*12bd0*/  LOP3.LUT R4, R4, 0xfffffff8, RZ, 0xc0, !PT ;  /* 0xfffffff804047812 */ /* 0x000fe200078ec0ff */
[----:B------:R-:W-:Y:S01]  /*12be0*/  IMAD.SHL.U32 R8, R8, 0x80, RZ ;  /* 0x0000008008087824 */ /* 0x000fe200078e00ff */
[----:B0-----:R-:W-:Y:S01]  /*12bf0*/  F2FP.F16.E4M3.UNPACK_B R39, R0.H1 ;  /* 0x00000000ff27723e */ /* 0x001fe200030006ff */
[----:B------:R-:W-:Y:S01]  /*12c00*/  IMAD.SHL.U32 R9, R9, 0x80, RZ ;  /* 0x0000008009097824 */ /* 0x000fe200078e00ff */
[----:B------:R-:W-:Y:S01]  /*12c10*/  F2FP.F16.E4M3.UNPACK_B R48, R14 ;  /* 0x0000000eff30723e */ /* 0x000fe200020006ff */
[----:B------:R-:W-:Y:S01]  /*12c20*/  IMAD.IADD R4, R33, 0x1, -R4 ;  /* 0x0000000121047824 */ /* 0x000fe200078e0a04 */
[----:B------:R-:W-:Y:S01]  /*12c30*/  LOP3.LUT R8, R8, 0x380, RZ, 0xc0, !PT ;  /* 0x0000038008087812 */ /* 0x000fe200078ec0ff */
[--C-:B------:R-:W-:Y:S01]  /*12c40*/  HADD2.F32 R47, -RZ, R42.reuse.H0_H0 ;  /* 0x2000002aff2f7230 */ /* 0x100fe20000004100 */
[----:B------:R-:W-:Y:S01]  /*12c50*/  LOP3.LUT R9, R9, 0x380, RZ, 0xc0, !PT ;  /* 0x0000038009097812 */ /* 0x000fe200078ec0ff */
[----:B------:R-:W-:Y:S01]  /*12c60*/  HADD2.F32 R43, -RZ, R39.H0_H0 ;  /* 0x20000027ff2b7230 */ /* 0x000fe20000004100 */
[----:B------:R-:W-:Y:S01]  /*12c70*/  LEA.HI R4, R27, R4, RZ, 0x1c ;  /* 0x000000041b047211 */ /* 0x000fe200078fe0ff */
[----:B------:R-:W-:Y:S01]  /*12c80*/  HADD2.F32 R52, -RZ, R42.H1_H1 ;  /* 0x3000002aff347230 */ /* 0x000fe20000004100 */
[----:B------:R-:W-:Y:S01]  /*12c90*/  SHF.R.U32.HI R8, RZ, 0x3, R8 ;  /* 0x00000003ff087819 */ /* 0x000fe20000011608 */
[--C-:B------:R-:W-:Y:S01]  /*12ca0*/  HADD2.F32 R50, -RZ, R48.reuse.H0_H0 ;  /* 0x20000030ff327230 */ /* 0x100fe20000004100 */
[----:B------:R-:W-:Y:S01]  /*12cb0*/  SHF.R.S32.HI R7, RZ, 0x1f, R4 ;  /* 0x0000001fff077819 */ /* 0x000fe20000011404 */
[----:B------:R-:W-:Y:S01]  /*12cc0*/  HADD2.F32 R49, -RZ, R48.H1_H1 ;  /* 0x30000030ff317230 */ /* 0x000fe20000004100 */
[----:B------:R-:W-:-:S02]  /*12cd0*/  SHF.L.U32 R5, R4, 0x4, RZ ;  /* 0x0000000404057819 */ /* 0x000fc400000006ff */
[----:B------:R-:W-:Y:S02]  /*12ce0*/  LEA.HI R7, R7, R4, RZ, 0x3 ;  /* 0x0000000407077211 */ /* 0x000fe400078f18ff */
[----:B------:R-:W-:Y:S02]  /*12cf0*/  LOP3.LUT R4, R9, 0x70, R5, 0xf8, !PT ;  /* 0x0000007009047812 */ /* 0x000fe400078ef805 */
[----:B------:R-:W-:Y:S01]  /*12d00*/  F2FP.F16.E4M3.UNPACK_B R42, R0 ;  /* 0x00000000ff2a723e */ /* 0x000fe200020006ff */
[----:B------:R-:W-:Y:S01]  /*12d10*/  IMAD.SHL.U32 R7, R7, 0x800, RZ ;  /* 0x0000080007077824 */ /* 0x000fe200078e00ff */
[----:B------:R-:W-:Y:S02]  /*12d20*/  LOP3.LUT R4, R4, R8, RZ, 0x3c, !PT ;  /* 0x0000000804047212 */ /* 0x000fe400078e3cff */
[----:B------:R-:W-:Y:S01]  /*12d30*/  F2FP.F16.E4M3.UNPACK_B R51, R15.H1 ;  /* 0x0000000fff33723e */ /* 0x000fe200030006ff */
[----:B------:R-:W-:Y:S01]  /*12d40*/  HADD2.F32 R46, -RZ, R42.H0_H0 ;  /* 0x2000002aff2e7230 */ /* 0x000fe20000004100 */
[----:B------:R-:W-:-:S02]  /*12d50*/  LOP3.LUT R7, R7, 0xffffc000, RZ, 0xc0, !PT ;  /* 0xffffc00007077812 */ /* 0x000fc400078ec0ff */
[----:B------:R-:W-:Y:S01]  /*12d60*/  F2FP.F16.E4M3.UNPACK_B R55, R20.H1 ;  /* 0x00000014ff37723e */ /* 0x000fe200030006ff */
[--C-:B------:R-:W-:Y:S02]  /*12d70*/  HADD2.F32 R53, -RZ, R51.reuse.H0_H0 ;  /* 0x20000033ff357230 */ /* 0x100fe40000004100 */
[----:B------:R-:W-:Y:S01]  /*12d80*/  HADD2.F32 R56, -RZ, R51.H1_H1 ;  /* 0x30000033ff387230 */ /* 0x000fe20000004100 */
[----:B--2---:R-:W-:-:S04]  /*12d90*/  IADD3 R9, R4, R7, R6 ;  /* 0x0000000704097210 */ /* 0x004fc80007ffe006 */
[----:B------:R-:W-:Y:S01]  /*12da0*/  IADD3 R24, R22, R9, RZ ;  /* 0x0000000916187210 */ /* 0x000fe20007ffe0ff */
[----:B---3--:R-:W0:Y:S04]  /*12db0*/  LDS.128 R4, [R59+0x20400] ;  /* 0x020400003b047984 */ /* 0x008e280000000c00 */
[----:B------:R-:W1:Y:S01]  /*12dc0*/  LDS.128 R8, [R24+0x20400] ;  /* 0x0204000018087984 */ /* 0x000e620000000c00 */
[-C--:B0-----:R-:W-:Y:S02]  /*12dd0*/  F2FP.F16.E4M3.UNPACK_B R31, R6.reuse ;  /* 0x00000006ff1f723e */ /* 0x081fe400020006ff */
[----:B------:R-:W-:Y:S02]  /*12de0*/  F2FP.F16.E4M3.UNPACK_B R40, R6.H1 ;  /* 0x00000006ff28723e */ /* 0x000fe400030006ff */
[----:B------:R-:W-:-:S02]  /*12df0*/  F2FP.F16.E4M3.UNPACK_B R6, R7 ;  /* 0x00000007ff06723e */ /* 0x000fc400020006ff */
[----:B------:R-:W-:Y:S02]  /*12e00*/  F2FP.F16.E4M3.UNPACK_B R28, R7.H1 ;  /* 0x00000007ff1c723e */ /* 0x000fe400030006ff */
[----:B-1----:R-:W-:Y:S02]  /*12e10*/  F2FP.F16.E4M3.UNPACK_B R7, R8.H1 ;  /* 0x00000008ff07723e */ /* 0x002fe400030006ff */
[-C--:B------:R-:W-:Y:S02]  /*12e20*/  F2FP.F16.E4M3.UNPACK_B R30, R4.reuse ;  /* 0x00000004ff1e723e */ /* 0x080fe400020006ff */
[----:B------:R-:W-:Y:S01]  /*12e30*/  F2FP.F16.E4M3.UNPACK_B R34, R4.H1 ;  /* 0x00000004ff22723e */ /* 0x000fe200030006ff */
[--C-:B------:R-:W-:Y:S01]  /*12e40*/  HADD2.F32 R4, -RZ, R7.reuse.H0_H0 ;  /* 0x20000007ff047230 */ /* 0x100fe20000004100 */
[-C--:B------:R-:W-:Y:S02]  /*12e50*/  F2FP.F16.E4M3.UNPACK_B R41, R5.reuse ;  /* 0x00000005ff29723e */ /* 0x080fe400020006ff */
[----:B------:R-:W-:Y:S01]  /*12e60*/  F2FP.F16.E4M3.UNPACK_B R36, R5.H1 ;  /* 0x00000005ff24723e */ /* 0x000fe200030006ff */
[--C-:B------:R-:W-:Y:S01]  /*12e70*/  HADD2.F32 R5, -RZ, R34.reuse.H0_H0 ;  /* 0x20000022ff057230 */ /* 0x100fe20000004100 */
[----:B------:R-:W-:Y:S01]  /*12e80*/  F2FP.F16.E4M3.UNPACK_B R35, R8 ;  /* 0x00000008ff23723e */ /* 0x000fe200020006ff */
[----:B------:R-:W-:Y:S01]  /*12e90*/  FMUL.FTZ R8, R47, R4 ;  /* 0x000000042f087220 */ /* 0x000fe20000410000 */
[-C--:B------:R-:W-:Y:S01]  /*12ea0*/  F2FP.F16.E4M3.UNPACK_B R37, R10.reuse ;  /* 0x0000000aff25723e */ /* 0x080fe200020006ff */
[----:B------:R-:W-:Y:S01]  /*12eb0*/  HADD2.F32 R34, -RZ, R34.H1_H1 ;  /* 0x30000022ff227230 */ /* 0x000fe20000004100 */
[----:B------:R-:W-:Y:S01]  /*12ec0*/  F2FP.F16.E4M3.UNPACK_B R45, R10.H1 ;  /* 0x0000000aff2d723e */ /* 0x000fe200030006ff */
[C---:B------:R-:W-:Y:S01]  /*12ed0*/  FMUL.FTZ R10, R43.reuse, R4 ;  /* 0x000000042b0a7220 */ /* 0x040fe20000410000 */
[----:B------:R-:W-:Y:S01]  /*12ee0*/  F2FP.F16.E4M3.UNPACK_B R44, R9 ;  /* 0x00000009ff2c723e */ /* 0x000fe200020006ff */
[----:B------:R-:W-:Y:S01]  /*12ef0*/  FFMA.FTZ R4, R43, R5, -R8 ;  /* 0x000000052b047223 */ /* 0x000fe20000010808 */
[----:B------:R-:W-:Y:S01]  /*12f00*/  F2FP.F16.E4M3.UNPACK_B R38, R9.H1 ;  /* 0x00000009ff26723e */ /* 0x000fe200030006ff */
[----:B------:R-:W-:-:S02]  /*12f10*/  HADD2.F32 R9, -RZ, R7.H1_H1 ;  /* 0x30000007ff097230 */ /* 0x000fc40000004100 */
[----:B------:R-:W-:Y:S01]  /*12f20*/  FFMA.FTZ R5, R47, R5, R10 ;  /* 0x000000052f057223 */ /* 0x000fe2000001000a */
[----:B------:R-:W-:Y:S01]  /*12f30*/  HADD2.F32 R7, -RZ, R35.H0_H0 ;  /* 0x20000023ff077230 */ /* 0x000fe20000004100 */
[-C--:B------:R-:W-:Y:S01]  /*12f40*/  F2FP.F16.E4M3.UNPACK_B R26, R11.reuse ;  /* 0x0000000bff1a723e */ /* 0x080fe200020006ff */
[----:B------:R-:W-:Y:S01]  /*12f50*/  HADD2.F32 R10, -RZ, R39.H1_H1 ;  /* 0x30000027ff0a7230 */ /* 0x000fe20000004100 */
[----:B------:R-:W-:Y:S01]  /*12f60*/  F2FP.F16.E4M3.UNPACK_B R29, R11.H1 ;  /* 0x0000000bff1d723e */ /* 0x000fe200030006ff */
[--C-:B------:R-:W-:Y:S02]  /*12f70*/  HADD2.F32 R8, -RZ, R30.reuse.H0_H0 ;  /* 0x2000001eff087230 */ /* 0x100fe40000004100 */
[----:B------:R-:W-:Y:S01]  /*12f80*/  FMUL.FTZ R43, R52, R9 ;  /* 0x00000009342b7220 */ /* 0x000fe20000410000 */
[----:B------:R-:W-:Y:S01]  /*12f90*/  FMUL.FTZ R11, R50, R7 ;  /* 0x00000007320b7220 */ /* 0x000fe20000410000 */
[----:B------:R-:W-:Y:S01]  /*12fa0*/  FMUL.FTZ R47, R10, R9 ;  /* 0x000000090a2f7220 */ /* 0x000fe20000410000 */
[----:B------:R-:W-:Y:S01]  /*12fb0*/  FMUL.FTZ R39, R46, R7 ;  /* 0x000000072e277220 */ /* 0x000fe20000410000 */
[----:B------:R-:W-:Y:S01]  /*12fc0*/  FFMA.FTZ R9, R10, R34, -R43 ;  /* 0x000000220a097223 */ /* 0x000fe2000001082b */
[----:B------:R-:W-:Y:S01]  /*12fd0*/  FFMA.FTZ R7, R46, R8, -R11 ;  /* 0x000000082e077223 */ /* 0x000fe2000001080b */
[----:B------:R-:W-:Y:S01]  /*12fe0*/  F2FP.F16.E4M3.UNPACK_B R43, R3.H1 ;  /* 0x00000003ff2b723e */ /* 0x000fe200030006ff */
[----:B------:R-:W-:-:S02]  /*12ff0*/  HADD2.F32 R11, -RZ, R30.H1_H1 ;  /* 0x3000001eff0b7230 */ /* 0x000fc40000004100 */
[----:B------:R-:W-:Y:S01]  /*13000*/  FFMA.FTZ R8, R50, R8, R39 ;  /* 0x0000000832087223 */ /* 0x000fe20000010027 */
[----:B------:R-:W-:Y:S02]  /*13010*/  HADD2.F32 R30, -RZ, R35.H1_H1 ;  /* 0x30000023ff1e7230 */ /* 0x000fe40000004100 */
[----:B------:R-:W-:Y:S01]  /*13020*/  FFMA.FTZ R10, R52, R34, R47 ;  /* 0x00000022340a7223 */ /* 0x000fe2000001002f */
[----:B------:R-:W-:Y:S01]  /*13030*/  HADD2.F32 R39, -RZ, R42.H1_H1 ;  /* 0x3000002aff277230 */ /* 0x000fe20000004100 */
[----:B------:R-:W-:Y:S01]  /*13040*/  F2FP.F16.E4M3.UNPACK_B R52, R15 ;  /* 0x0000000fff34723e */ /* 0x000fe200020006ff */
[----:B------:R-:W-:Y:S02]  /*13050*/  HADD2.F32 R34, -RZ, R38.H0_H0 ;  /* 0x20000026ff227230 */ /* 0x000fe40000004100 */
[-C--:B------:R-:W-:Y:S01]  /*13060*/  FMUL.FTZ R42, R49, R30.reuse ;  /* 0x0000001e312a7220 */ /* 0x080fe20000410000 */
[----:B------:R-:W-:Y:S02]  /*13070*/  HADD2.F32 R47, -RZ, R43.H0_H0 ;  /* 0x2000002bff2f7230 */ /* 0x000fe40000004100 */
[----:B------:R-:W-:Y:S01]  /*13080*/  FMUL.FTZ R46, R39, R30 ;  /* 0x0000001e272e7220 */ /* 0x000fe20000410000 */
[----:B------:R-:W-:-:S02]  /*13090*/  HADD2.F32 R35, -RZ, R36.H0_H0 ;  /* 0x20000024ff237230 */ /* 0x000fc40000004100 */
[-C--:B------:R-:W-:Y:S01]  /*130a0*/  FMUL.FTZ R48, R53, R34.reuse ;  /* 0x0000002235307220 */ /* 0x080fe20000410000 */
[-C--:B------:R-:W-:Y:S01]  /*130b0*/  FFMA.FTZ R30, R39, R11.reuse, -R42 ;  /* 0x0000000b271e7223 */ /* 0x080fe2000001082a */
[----:B------:R-:W-:Y:S01]  /*130c0*/  FMUL.FTZ R50, R47, R34 ;  /* 0x000000222f327220 */ /* 0x000fe20000410000 */
[----:B------:R-:W-:Y:S01]  /*130d0*/  FFMA.FTZ R11, R49, R11, R46 ;  /* 0x0000000b310b7223 */ /* 0x000fe2000001002e */
[----:B------:R-:W-:Y:S01]  /*130e0*/  FFMA.FTZ R34, R47, R35, -R48 ;  /* 0x000000232f227223 */ /* 0x000fe20000010830 */
[----:B------:R-:W-:Y:S01]  /*130f0*/  F2FP.F16.E4M3.UNPACK_B R46, R3 ;  /* 0x00000003ff2e723e */ /* 0x000fe200020006ff */
[----:B------:R-:W-:Y:S01]  /*13100*/  FFMA.FTZ R35, R53, R35, R50 ;  /* 0x0000002335237223 */ /* 0x000fe20000010032 */
[----:B------:R-:W-:Y:S01]  /*13110*/  HADD2.F32 R50, -RZ, R43.H1_H1 ;  /* 0x3000002bff327230 */ /* 0x000fe20000004100 */
[----:B------:R-:W-:Y:S01]  /*13120*/  F2FP.SATFINITE.E4M3.F32.PACK_AB_MERGE_C R4, R9, R4, RZ ;  /* 0x000000040904723e */ /* 0x000fe200048070ff */
[----:B------:R-:W-:Y:S01]  /*13130*/  HADD2.F32 R42, -RZ, R38.H1_H1 ;  /* 0x30000026ff2a7230 */ /* 0x000fe20000004100 */
[----:B------:R-:W-:Y:S01]  /*13140*/  F2FP.SATFINITE.E4M3.F32.PACK_AB_MERGE_C R10, R10, R5, RZ ;  /* 0x000000050a0a723e */ /* 0x000fe200048070ff */
[----:B------:R-:W-:Y:S01]  /*13150*/  HADD2.F32 R54, -RZ, R52.H0_H0 ;  /* 0x20000034ff367230 */ /* 0x000fe20000004100 */
[----:B------:R-:W-:Y:S01]  /*13160*/  F2FP.SATFINITE.E4M3.F32.PACK_AB_MERGE_C R4, R30, R7, R4 ;  /* 0x000000071e04723e */ /* 0x000fe20004807004 */
[----:B------:R-:W-:-:S02]  /*13170*/  HADD2.F32 R39, -RZ, R44.H0_H0 ;  /* 0x2000002cff277230 */ /* 0x000fc40000004100 */
[-C--:B------:R-:W-:Y:S01]  /*13180*/  FMUL.FTZ R49, R56, R42.reuse ;  /* 0x0000002a38317220 */ /* 0x080fe20000410000 */
[----:B------:R-:W-:Y:S02]  /*13190*/  HADD2.F32 R48, -RZ, R46.H0_H0 ;  /* 0x2000002eff307230 */ /* 0x000fe40000004100 */
[----:B------:R-:W-:Y:S01]  /*131a0*/  FMUL.FTZ R51, R50, R42 ;  /* 0x0000002a32337220 */ /* 0x000fe20000410000 */
[----:B------:R-:W-:Y:S02]  /*131b0*/  HADD2.F32 R36, -RZ, R36.H1_H1 ;  /* 0x30000024ff247230 */ /* 0x000fe40000004100 */
[-C--:B------:R-:W-:Y:S01]  /*131c0*/  FMUL.FTZ R43, R54, R39.reuse ;  /* 0x00000027362b7220 */ /* 0x080fe20000410000 */
[----:B------:R-:W-:Y:S02]  /*131d0*/  HADD2.F32 R38, -RZ, R41.H0_H0 ;  /* 0x20000029ff267230 */ /* 0x000fe40000004100 */
[----:B------:R-:W-:Y:S01]  /*131e0*/  FMUL.FTZ R47, R48, R39 ;  /* 0x00000027302f7220 */ /* 0x000fe20000410000 */
[----:B------:R-:W-:-:S02]  /*131f0*/  HADD2.F32 R53, -RZ, R52.H1_H1 ;  /* 0x30000034ff357230 */ /* 0x000fc40000004100 */
[-C--:B------:R-:W-:Y:S01]  /*13200*/  FFMA.FTZ R39, R50, R36.reuse, -R49 ;  /* 0x0000002432277223 */ /* 0x080fe20000010831 */
[----:B------:R-:W-:Y:S01]  /*13210*/  FFMA.FTZ R42, R56, R36, R51 ;  /* 0x00000024382a7223 */ /* 0x000fe20000010033 */
[----:B------:R-:W-:Y:S01]  /*13220*/  FFMA.FTZ R36, R48, R38, -R43 ;  /* 0x0000002630247223 */ /* 0x000fe2000001082b */
[----:B------:R-:W-:Y:S01]  /*13230*/  HADD2.F32 R43, -RZ, R41.H1_H1 ;  /* 0x30000029ff2b7230 */ /* 0x000fe20000004100 */
[----:B------:R-:W-:Y:S01]  /*13240*/  F2FP.F16.E4M3.UNPACK_B R52, R12.H1 ;  /* 0x0000000cff34723e */ /* 0x000fe200030006ff */
[----:B------:R-:W-:Y:S02]  /*13250*/  HADD2.F32 R41, -RZ, R44.H1_H1 ;  /* 0x3000002cff297230 */ /* 0x000fe40000004100 */
[----:B------:R-:W-:Y:S01]  /*13260*/  FFMA.FTZ R38, R54, R38, R47 ;  /* 0x0000002636267223 */ /* 0x000fe2000001002f */
[----:B------:R-:W-:Y:S01]  /*13270*/  HADD2.F32 R51, -RZ, R46.H1_H1 ;  /* 0x3000002eff337230 */ /* 0x000fe20000004100 */
[----:B------:R-:W-:Y:S01]  /*13280*/  F2FP.SATFINITE.E4M3.F32.PACK_AB_MERGE_C R5, R39, R34, RZ ;  /* 0x000000222705723e */ /* 0x000fe200048070ff */
[----:B------:R-:W-:-:S02]  /*13290*/  HADD2.F32 R56, -RZ, R55.H0_H0 ;  /* 0x20000037ff387230 */ /* 0x000fc40000004100 */
[-C--:B------:R-:W-:Y:S01]  /*132a0*/  FMUL.FTZ R48, R53, R41.reuse ;  /* 0x0000002935307220 */ /* 0x080fe20000410000 */
[----:B------:R-:W-:Y:S02]  /*132b0*/  HADD2.F32 R46, -RZ, R45.H0_H0 ;  /* 0x2000002dff2e7230 */ /* 0x000fe40000004100 */
[C---:B------:R-:W-:Y:S01]  /*132c0*/  FMUL.FTZ R50, R51.reuse, R41 ;  /* 0x0000002933327220 */ /* 0x040fe20000410000 */
[----:B------:R-:W-:Y:S02]  /*132d0*/  HADD2.F32 R54, -RZ, R52.H0_H0 ;  /* 0x20000034ff367230 */ /* 0x000fe40000004100 */
[----:B------:R-:W-:Y:S01]  /*132e0*/  FFMA.FTZ R41, R51, R43, -R48 ;  /* 0x0000002b33297223 */ /* 0x000fe20000010830 */
[----:B------:R-:W-:Y:S02]  /*132f0*/  HADD2.F32 R44, -RZ, R40.H0_H0 ;  /* 0x20000028ff2c7230 */ /* 0x000fe40000004100 */
[----:B------:R-:W-:Y:S01]  /*13300*/  FMUL.FTZ R47, R56, R46 ;  /* 0x0000002e382f7220 */ /* 0x000fe20000410000 */
[----:B------:R-:W-:-:S02]  /*13310*/  HADD2.F32 R48, -RZ, R55.H1_H1 ;  /* 0x30000037ff307230 */ /* 0x000fc40000004100 */
[----:B------:R-:W-:Y:S01]  /*13320*/  FFMA.FTZ R43, R53, R43, R50 ;  /* 0x0000002b352b7223 */ /* 0x000fe20000010032 */
[----:B------:R-:W-:Y:S02]  /*13330*/  HADD2.F32 R45, -RZ, R45.H1_H1 ;  /* 0x3000002dff2d7230 */ /* 0x000fe40000004100 */
[C---:B------:R-:W-:Y:S01]  /*13340*/  FMUL.FTZ R49, R54.reuse, R46 ;  /* 0x0000002e36317220 */ /* 0x040fe20000410000 */
[----:B------:R-:W-:Y:S01]  /*13350*/  HADD2.F32 R52, -RZ, R52.H1_H1 ;  /* 0x30000034ff347230 */ /* 0x000fe20000004100 */
[----:B------:R-:W-:Y:S01]  /*13360*/  F2FP.F16.E4M3.UNPACK_B R53, R20 ;  /* 0x00000014ff35723e */ /* 0x000fe200020006ff */
[-C--:B------:R-:W-:Y:S01]  /*13370*/  FFMA.FTZ R46, R54, R44.reuse, -R47 ;  /* 0x0000002c362e7223 */ /* 0x080fe2000001082f */
[----:B------:R-:W-:Y:S02]  /*13380*/  HADD2.F32 R40, -RZ, R40.H1_H1 ;  /* 0x30000028ff287230 */ /* 0x000fe40000004100 */
[-C--:B------:R-:W-:Y:S01]  /*13390*/  FMUL.FTZ R47, R48, R45.reuse ;  /* 0x0000002d302f7220 */ /* 0x080fe20000410000 */
[----:B------:R-:W-:Y:S01]  /*133a0*/  FFMA.FTZ R49, R56, R44, R49 ;  /* 0x0000002c38317223 */ /* 0x000fe20000010031 */
[----:B------:R-:W-:Y:S01]  /*133b0*/  F2FP.F16.E4M3.UNPACK_B R50, R12 ;  /* 0x0000000cff32723e */ /* 0x000fe200020006ff */
[----:B------:R-:W-:Y:S01]  /*133c0*/  FMUL.FTZ R45, R52, R45 ;  /* 0x0000002d342d7220 */ /* 0x000fe20000410000 */
[----:B------:R-:W-:-:S02]  /*133d0*/  HADD2.F32 R54, -RZ, R53.H0_H0 ;  /* 0x20000035ff367230 */ /* 0x000fc40000004100 */
[-C--:B------:R-:W-:Y:S01]  /*133e0*/  FFMA.FTZ R51, R52, R40.reuse, -R47 ;  /* 0x0000002834337223 */ /* 0x080fe2000001082f */
[----:B------:R-:W-:Y:S02]  /*133f0*/  HADD2.F32 R44, -RZ, R37.H0_H0 ;  /* 0x20000025ff2c7230 */ /* 0x000fe40000004100 */
[----:B------:R-:W-:Y:S01]  /*13400*/  FFMA.FTZ R48, R48, R40, R45 ;  /* 0x0000002830307223 */ /* 0x000fe2000001002d */
        /* <DEDUP_REMOVED lines=8> */
[----:B------:R-:W-:Y:S01]  /*13490*/  HADD2.F32 R53, -RZ, R50.H1_H1 ;  /* 0x30000032ff357230 */ /* 0x000fe20000004100 */
[----:B------:R-:W-:Y:S01]  /*134a0*/  F2FP.F16.E4M3.UNPACK_B R52, R21.H1 ;  /* 0x00000015ff34723e */ /* 0x000fe200030006ff */
[----:B------:R-:W-:Y:S02]  /*134b0*/  HADD2.F32 R31, -RZ, R31.H1_H1 ;  /* 0x3000001fff1f7230 */ /* 0x000fe40000004100 */
[----:B------:R-:W-:Y:S01]  /*134c0*/  FMUL.FTZ R44, R55, R37 ;  /* 0x00000025372c7220 */ /* 0x000fe20000410000 */
[----:B------:R-:W-:Y:S01]  /*134d0*/  F2FP.F16.E4M3.UNPACK_B R50, R13.H1 ;  /* 0x0000000dff32723e */ /* 0x000fe200030006ff */
[----:B------:R-:W-:Y:S01]  /*134e0*/  FFMA.FTZ R47, R54, R40, R47 ;  /* 0x00000028362f7223 */ /* 0x000fe2000001002f */
[C---:B------:R-:W-:Y:S01]  /*134f0*/  FMUL.FTZ R40, R53.reuse, R37 ;  /* 0x0000002535287220 */ /* 0x040fe20000410000 */
[----:B------:R-:W-:Y:S01]  /*13500*/  FFMA.FTZ R44, R53, R31, -R44 ;  /* 0x0000001f352c7223 */ /* 0x000fe2000001082c */
[----:B------:R-:W-:Y:S01]  /*13510*/  HADD2.F32 R57, -RZ, R52.H0_H0 ;  /* 0x20000034ff397230 */ /* 0x000fe20000004100 */
[----:B------:R-:W-:Y:S01]  /*13520*/  F2FP.SATFINITE.E4M3.F32.PACK_AB_MERGE_C R48, R48, R49, RZ ;  /* 0x000000313030723e */ /* 0x000fe200048070ff */
[----:B------:R-:W-:-:S02]  /*13530*/  HADD2.F32 R37, -RZ, R29.H0_H0 ;  /* 0x2000001dff257230 */ /* 0x000fc40000004100 */
[----:B------:R-:W-:Y:S01]  /*13540*/  FFMA.FTZ R40, R55, R31, R40 ;  /* 0x0000001f37287223 */ /* 0x000fe20000010028 */
[--C-:B------:R-:W-:Y:S01]  /*13550*/  HADD2.F32 R53, -RZ, R50.reuse.H0_H0 ;  /* 0x20000032ff357230 */ /* 0x100fe20000004100 */
[----:B------:R-:W-:Y:S01]  /*13560*/  F2FP.SATFINITE.E4M3.F32.PACK_AB_MERGE_C R8, R11, R8, R10 ;  /* 0x000000080b08723e */ /* 0x000fe2000480700a */
[----:B------:R-:W-:Y:S02]  /*13570*/  HADD2.F32 R54, -RZ, R50.H1_H1 ;  /* 0x30000032ff367230 */ /* 0x000fe40000004100 */
[-C--:B------:R-:W-:Y:S01]  /*13580*/  FMUL.FTZ R50, R57, R37.reuse ;  /* 0x0000002539327220 */ /* 0x080fe20000410000 */
[----:B------:R-:W-:Y:S01]  /*13590*/  HADD2.F32 R31, -RZ, R28.H0_H0 ;  /* 0x2000001cff1f7230 */ /* 0x000fe20000004100 */
[----:B------:R-:W-:Y:S01]  /*135a0*/  F2FP.SATFINITE.E4M3.F32.PACK_AB_MERGE_C R5, R41, R36, R5 ;  /* 0x000000242905723e */ /* 0x000fe20004807005 */
[----:B------:R-:W-:Y:S02]  /*135b0*/  HADD2.F32 R56, -RZ, R52.H1_H1 ;  /* 0x30000034ff387230 */ /* 0x000fe40000004100 */
[----:B------:R-:W-:Y:S01]  /*135c0*/  FMUL.FTZ R52, R53, R37 ;  /* 0x0000002535347220 */ /* 0x000fe20000410000 */
[----:B------:R-:W-:-:S02]  /*135d0*/  HADD2.F32 R29, -RZ, R29.H1_H1 ;  /* 0x3000001dff1d7230 */ /* 0x000fc40000004100 */
[-C--:B------:R-:W-:Y:S01]  /*135e0*/  FFMA.FTZ R50, R53, R31.reuse, -R50 ;  /* 0x0000001f35327223 */ /* 0x080fe20000010832 */
[----:B------:R-:W-:Y:S02]  /*135f0*/  HADD2.F32 R28, -RZ, R28.H1_H1 ;  /* 0x3000001cff1c7230 */ /* 0x000fe40000004100 */
[----:B------:R-:W-:Y:S01]  /*13600*/  FFMA.FTZ R52, R57, R31, R52 ;  /* 0x0000001f39347223 */ /* 0x000fe20000010034 */
[----:B------:R-:W-:Y:S01]  /*13610*/  F2FP.F16.E4M3.UNPACK_B R53, R13 ;  /* 0x0000000dff35723e */ /* 0x000fe200020006ff */
[-C--:B------:R-:W-:Y:S01]  /*13620*/  FMUL.FTZ R37, R56, R29.reuse ;  /* 0x0000001d38257220 */ /* 0x080fe20000410000 */
[C---:B------:R-:W-:Y:S01]  /*13630*/  FMUL.FTZ R29, R54.reuse, R29 ;  /* 0x0000001d361d7220 */ /* 0x040fe20000410000 */
[----:B------:R-:W-:Y:S02]  /*13640*/  F2FP.F16.E4M3.UNPACK_B R31, R21 ;  /* 0x00000015ff1f723e */ /* 0x000fe400020006ff */
[-C--:B------:R-:W-:Y:S01]  /*13650*/  FFMA.FTZ R55, R54, R28.reuse, -R37 ;  /* 0x0000001c36377223 */ /* 0x080fe20000010825 */
[----:B------:R-:W-:Y:S01]  /*13660*/  FFMA.FTZ R57, R56, R28, R29 ;  /* 0x0000001c38397223 */ /* 0x000fe2000001001d */
[----:B------:R-:W-:Y:S01]  /*13670*/  HADD2.F32 R54, -RZ, R53.H0_H0 ;  /* 0x20000035ff367230 */ /* 0x000fe20000004100 */
[----:B------:R-:W-:Y:S01]  /*13680*/  F2FP.SATFINITE.E4M3.F32.PACK_AB_MERGE_C R9, R43, R38, R9 ;  /* 0x000000262b09723e */ /* 0x000fe20004807009 */
[--C-:B------:R-:W-:Y:S01]  /*13690*/  HADD2.F32 R58, -RZ, R31.reuse.H0_H0 ;  /* 0x2000001fff3a7230 */ /* 0x100fe20000004100 */
[----:B------:R-:W-:Y:S01]  /*136a0*/  F2FP.SATFINITE.E4M3.F32.PACK_AB_MERGE_C R50, R55, R50, RZ ;  /* 0x000000323732723e */ /* 0x000fe200048070ff */
[--C-:B------:R-:W-:Y:S01]  /*136b0*/  HADD2.F32 R28, -RZ, R26.reuse.H0_H0 ;  /* 0x2000001aff1c7230 */ /* 0x100fe20000004100 */
[----:B------:R-:W-:Y:S01]  /*136c0*/  F2FP.SATFINITE.E4M3.F32.PACK_AB_MERGE_C R52, R57, R52, RZ ;  /* 0x000000343934723e */ /* 0x000fe200048070ff */
[----:B------:R-:W-:Y:S01]  /*136d0*/  HADD2.F32 R60, -RZ, R31.H1_H1 ;  /* 0x3000001fff3c7230 */ /* 0x000fe20000004100 */
[----:B------:R-:W-:Y:S01]  /*136e0*/  F2FP.SATFINITE.E4M3.F32.PACK_AB_MERGE_C R10, R40, R47, R48 ;  /* 0x0000002f280a723e */ /* 0x000fe20004807030 */
[----:B------:R-:W-:-:S02]  /*136f0*/  HADD2.F32 R29, -RZ, R26.H1_H1 ;  /* 0x3000001aff1d7230 */ /* 0x000fc40000004100 */
[-C--:B------:R-:W-:Y:S01]  /*13700*/  FMUL.FTZ R31, R58, R28.reuse ;  /* 0x0000001c3a1f7220 */ /* 0x080fe20000410000 */
[----:B------:R-:W-:Y:S02]  /*13710*/  HADD2.F32 R56, -RZ, R53.H1_H1 ;  /* 0x30000035ff387230 */ /* 0x000fe40000004100 */
[----:B------:R-:W-:Y:S01]  /*13720*/  FMUL.FTZ R37, R54, R28 ;  /* 0x0000001c36257220 */ /* 0x000fe20000410000 */
[--C-:B------:R-:W-:Y:S02]  /*13730*/  HADD2.F32 R26, -RZ, R6.reuse.H0_H0 ;  /* 0x20000006ff1a7230 */ /* 0x100fe40000004100 */
[-C--:B------:R-:W-:Y:S01]  /*13740*/  FMUL.FTZ R53, R60, R29.reuse ;  /* 0x0000001d3c357220 */ /* 0x080fe20000410000 */
[----:B------:R-:W-:Y:S02]  /*13750*/  HADD2.F32 R6, -RZ, R6.H1_H1 ;  /* 0x30000006ff067230 */ /* 0x000fe40000004100 */
[----:B------:R-:W-:Y:S01]  /*13760*/  FMUL.FTZ R29, R56, R29 ;  /* 0x0000001d381d7220 */ /* 0x000fe20000410000 */
[-C--:B------:R-:W-:Y:S01]  /*13770*/  FFMA.FTZ R31, R54, R26.reuse, -R31 ;  /* 0x0000001a361f7223 */ /* 0x080fe2000001081f */
[----:B------:R-:W-:Y:S01]  /*13780*/  FFMA.FTZ R37, R58, R26, R37 ;  /* 0x0000001a3a257223 */ /* 0x000fe20000010025 */
[-C--:B------:R-:W-:Y:S01]  /*13790*/  FFMA.FTZ R26, R56, R6.reuse, -R53 ;  /* 0x00000006381a7223 */ /* 0x080fe20000010835 */
[----:B------:R-:W-:Y:S01]  /*137a0*/  FFMA.FTZ R28, R60, R6, R29 ;  /* 0x000000063c1c7223 */ /* 0x000fe2000001001d */
[----:B------:R-:W-:-:S03]  /*137b0*/  F2FP.SATFINITE.E4M3.F32.PACK_AB_MERGE_C R6, R51, R46, RZ ;  /* 0x0000002e3306723e */ /* 0x000fc600048070ff */
[----:B------:R-:W-:Y:S02]  /*137c0*/  F2FP.SATFINITE.E4M3.F32.PACK_AB_MERGE_C R7, R26, R31, R50 ;  /* 0x0000001f1a07723e */ /* 0x000fe40004807032 */
[----:B------:R-:W-:Y:S02]  /*137d0*/  F2FP.SATFINITE.E4M3.F32.PACK_AB_MERGE_C R6, R44, R45, R6 ;  /* 0x0000002d2c06723e */ /* 0x000fe40004807006 */
[----:B------:R-:W-:-:S03]  /*137e0*/  F2FP.SATFINITE.E4M3.F32.PACK_AB_MERGE_C R11, R28, R37, R52 ;  /* 0x000000251c0b723e */ /* 0x000fc60004807034 */
[----:B------:R2:W-:Y:S04]  /*137f0*/  STS.128 [R59+0x20400], R4 ;  /* 0x020400043b007388 */ /* 0x0005e80000000c00 */
[----:B------:R2:W-:Y:S02]  /*13800*/  STS.128 [R24+0x20400], R8 ;  /* 0x0204000818007388 */ /* 0x0005e40000000c00 */
.L_x_479:
[----:B------:R-:W-:Y:S05]  /*13810*/  BSYNC B1 ;  /* 0x0000000000017941 */ /* 0x000fea0003800000 */
.L_x_478:
[----:B------:R-:W-:Y:S04]  /*13820*/  BSSY B1, `(.L_x_480) ;  /* 0x00000cc000017945 */ /* 0x000fe80003800000 */
[----:B------:R-:W-:Y:S05]  /*13830*/  @P1 BRA `(.L_x_481) ;  /* 0x0000000c00281947 */ /* 0x000fea0003800000 */
[----:B-12---:R-:W2:Y:S04]  /*13840*/  LDL R6, [R1+0x58] ;  /* 0x0000580001067983 */ /* 0x006ea80000100800 */
        /* <DEDUP_REMOVED lines=8> */
[--C-:B------:R-:W-:Y:S01]  /*138d0*/  HADD2.F32 R47, -RZ, R42.reuse.H0_H0 ;  /* 0x2000002aff2f7230 */ /* 0x100fe20000004100 */
[----:B------:R-:W-:Y:S01]  /*138e0*/  SHF.L.U32 R9, R9, 0x7, RZ ;  /* 0x0000000709097819 */ /* 0x000fe200000006ff */
[----:B------:R-:W-:Y:S01]  /*138f0*/  IMAD.IADD R4, R33, 0x1, -R4 ;  /* 0x0000000121047824 */ /* 0x000fe200078e0a04 */
[----:B------:R-:W-:Y:S01]  /*13900*/  LOP3.LUT R8, R8, 0x380, RZ, 0xc0, !PT ;  /* 0x0000038008087812 */ /* 0x000fe200078ec0ff */
[----:B------:R-:W-:Y:S01]  /*13910*/  HADD2.F32 R43, -RZ, R39.H0_H0 ;  /* 0x20000027ff2b7230 */ /* 0x000fe20000004100 */
[----:B------:R-:W-:Y:S01]  /*13920*/  LOP3.LUT R9, R9, 0x380, RZ, 0xc0, !PT ;  /* 0x0000038009097812 */ /* 0x000fe200078ec0ff */
[----:B------:R-:W-:Y:S01]  /*13930*/  HADD2.F32 R52, -RZ, R42.H1_H1 ;  /* 0x3000002aff347230 */ /* 0x000fe20000004100 */
[----:B------:R-:W-:-:S02]  /*13940*/  LEA.HI R4, R27, R4, RZ, 0x1c ;  /* 0x000000041b047211 */ /* 0x000fc400078fe0ff */
[----:B------:R-:W-:Y:S02]  /*13950*/  SHF.R.U32.HI R8, RZ, 0x3, R8 ;  /* 0x00000003ff087819 */ /* 0x000fe40000011608 */
[----:B------:R-:W-:Y:S01]  /*13960*/  SHF.R.S32.HI R7, RZ, 0x1f, R4 ;  /* 0x0000001fff077819 */ /* 0x000fe20000011404 */
[----:B------:R-:W-:Y:S01]  /*13970*/  IMAD.SHL.U32 R5, R4, 0x10, RZ ;  /* 0x0000001004057824 */ /* 0x000fe200078e00ff */
[----:B------:R-:W-:Y:S02]  /*13980*/  F2FP.F16.E4M3.UNPACK_B R48, R14 ;  /* 0x0000000eff30723e */ /* 0x000fe400020006ff */
[----:B------:R-:W-:Y:S02]  /*13990*/  LEA.HI R7, R7, R4, RZ, 0x3 ;  /* 0x0000000407077211 */ /* 0x000fe400078f18ff */
[----:B------:R-:W-:Y:S01]  /*139a0*/  LOP3.LUT R4, R9, 0x70, R5, 0xf8, !PT ;  /* 0x0000007009047812 */ /* 0x000fe200078ef805 */
[--C-:B------:R-:W-:Y:S01]  /*139b0*/  HADD2.F32 R50, -RZ, R48.reuse.H0_H0 ;  /* 0x20000030ff327230 */ /* 0x100fe20000004100 */
[----:B------:R-:W-:Y:S01]  /*139c0*/  F2FP.F16.E4M3.UNPACK_B R42, R0 ;  /* 0x00000000ff2a723e */ /* 0x000fe200020006ff */
[----:B------:R-:W-:Y:S01]  /*139d0*/  IMAD.SHL.U32 R7, R7, 0x800, RZ ;  /* 0x0000080007077824 */ /* 0x000fe200078e00ff */
[----:B------:R-:W-:Y:S01]  /*139e0*/  LOP3.LUT R4, R4, R8, RZ, 0x3c, !PT ;  /* 0x0000000804047212 */ /* 0x000fe200078e3cff */
[----:B------:R-:W-:Y:S01]  /*139f0*/  HADD2.F32 R49, -RZ, R48.H1_H1 ;  /* 0x30000030ff317230 */ /* 0x000fe20000004100 */
[----:B------:R-:W-:Y:S01]  /*13a00*/  F2FP.F16.E4M3.UNPACK_B R51, R15.H1 ;  /* 0x0000000fff33723e */ /* 0x000fe200030006ff */
[----:B------:R-:W-:Y:S01]  /*13a10*/  HADD2.F32 R46, -RZ, R42.H0_H0 ;  /* 0x2000002aff2e7230 */ /* 0x000fe20000004100 */
[----:B------:R-:W-:-:S02]  /*13a20*/  LOP3.LUT R7, R7, 0xffffc000, RZ, 0xc0, !PT ;  /* 0xffffc00007077812 */ /* 0x000fc400078ec0ff */
[----:B------:R-:W-:Y:S01]  /*13a30*/  F2FP.F16.E4M3.UNPACK_B R55, R20.H1 ;  /* 0x00000014ff37723e */ /* 0x000fe200030006ff */
[--C-:B------:R-:W-:Y:S02]  /*13a40*/  HADD2.F32 R53, -RZ, R51.reuse.H0_H0 ;  /* 0x20000033ff357230 */ /* 0x100fe40000004100 */
[----:B------:R-:W-:Y:S01]  /*13a50*/  HADD2.F32 R56, -RZ, R51.H1_H1 ;  /* 0x30000033ff387230 */ /* 0x000fe20000004100 */
[----:B--2---:R-:W-:Y:S02]  /*13a60*/  IADD3 R9, R4, R7, R6 ;  /* 0x0000000704097210 */ /* 0x004fe40007ffe006 */
[----:B---3--:R-:W0:Y:S03]  /*13a70*/  LDS.128 R4, [R59+0x20400] ;  /* 0x020400003b047984 */ /* 0x008e260000000c00 */
[----:B------:R-:W-:-:S05]  /*13a80*/  IMAD.IADD R24, R22, 0x1, R9 ;  /* 0x0000000116187824 */ /* 0x000fca00078e0209 */
[----:B------:R-:W1:Y:S01]  /*13a90*/  LDS.128 R8, [R24+0x20400] ;  /* 0x0204000018087984 */ /* 0x000e620000000c00 */
[-C--:B0-----:R-:W-:Y:S02]  /*13aa0*/  F2FP.F16.E4M3.UNPACK_B R31, R6.reuse ;  /* 0x00000006ff1f723e */ /* 0x081fe400020006ff */
[----:B------:R-:W-:Y:S02]  /*13ab0*/  F2FP.F16.E4M3.UNPACK_B R40, R6.H1 ;  /* 0x00000006ff28723e */ /* 0x000fe400030006ff */
[-C--:B------:R-:W-:Y:S02]  /*13ac0*/  F2FP.F16.E4M3.UNPACK_B R6, R7.reuse ;  /* 0x00000007ff06723e */ /* 0x080fe400020006ff */
[----:B------:R-:W-:Y:S02]  /*13ad0*/  F2FP.F16.E4M3.UNPACK_B R28, R7.H1 ;  /* 0x00000007ff1c723e */ /* 0x000fe400030006ff */
[----:B-1----:R-:W-:Y:S02]  /*13ae0*/  F2FP.F16.E4M3.UNPACK_B R7, R8.H1 ;  /* 0x00000008ff07723e */ /* 0x002fe400030006ff */
[----:B------:R-:W-:-:S02]  /*13af0*/  F2FP.F16.E4M3.UNPACK_B R30, R4 ;  /* 0x00000004ff1e723e */ /* 0x000fc400020006ff */
        /* <DEDUP_REMOVED lines=158> */
.L_x_481:
[----:B------:R-:W-:Y:S05]  /*144e0*/  BSYNC B1 ;  /* 0x0000000000017941 */ /* 0x000fea0003800000 */
.L_x_480:
[----:B------:R-:W-:Y:S05]  /*144f0*/  @P0 BRA `(.L_x_468) ;  /* 0x0000000c00280947 */ /* 0x000fea0003800000 */
[----:B-123--:R-:W2:Y:S04]  /*14500*/  LDL R5, [R1+0x54] ;  /* 0x0000540001057983 */ /* 0x00eea80000100800 */
[----:B------:R-:W3:Y:S01]  /*14510*/  LDL R51, [R1+0x190] ;  /* 0x0001900001337983 */ /* 0x000ee20000100800 */
[----:B------:R-:W-:Y:S01]  /*14520*/  LEA.HI R32, R32, R33, RZ, 0x3 ;  /* 0x0000002120207211 */ /* 0x000fe200078f18ff */
[C---:B------:R-:W-:Y:S01]  /*14530*/  VIADD R7, R23.reuse, 0x60 ;  /* 0x0000006017077836 */ /* 0x040fe20000000000 */
[----:B------:R-:W-:Y:S01]  /*14540*/  F2FP.F16.E4M3.UNPACK_B R43, R14.H1 ;  /* 0x0000000eff2b723e */ /* 0x000fe200030006ff */
[----:B------:R-:W-:Y:S01]  /*14550*/  VIADD R8, R23, 0x60 ;  /* 0x0000006017087836 */ /* 0x000fe20000000000 */
[----:B------:R-:W-:Y:S02]  /*14560*/  LOP3.LUT R32, R32, 0xfffffff8, RZ, 0xc0, !PT ;  /* 0xfffffff820207812 */ /* 0x000fe400078ec0ff */
[----:B------:R-:W-:Y:S01]  /*14570*/  SHF.L.U32 R7, R7, 0x7, RZ ;  /* 0x0000000707077819 */ /* 0x000fe200000006ff */
[----:B------:R-:W-:Y:S01]  /*14580*/  IMAD.SHL.U32 R8, R8, 0x80, RZ ;  /* 0x0000008008087824 */ /* 0x000fe200078e00ff */
[----:B------:R-:W-:Y:S01]  /*14590*/  F2FP.F16.E4M3.UNPACK_B R40, R0.H1 ;  /* 0x00000000ff28723e */ /* 0x000fe200030006ff */
[----:B------:R-:W-:Y:S01]  /*145a0*/  IMAD.IADD R32, R33, 0x1, -R32 ;  /* 0x0000000121207824 */ /* 0x000fe200078e0a20 */
[----:B------:R-:W-:Y:S01]  /*145b0*/  LOP3.LUT R7, R7, 0x380, RZ, 0xc0, !PT ;  /* 0x0000038007077812 */ /* 0x000fe200078ec0ff */
[--C-:B------:R-:W-:Y:S01]  /*145c0*/  HADD2.F32 R45, -RZ, R43.reuse.H0_H0 ;  /* 0x2000002bff2d7230 */ /* 0x100fe20000004100 */
[----:B------:R-:W-:Y:S01]  /*145d0*/  LOP3.LUT R8, R8, 0x380, RZ, 0xc0, !PT ;  /* 0x0000038008087812 */ /* 0x000fe200078ec0ff */
[----:B------:R-:W-:Y:S01]  /*145e0*/  HADD2.F32 R41, -RZ, R40.H0_H0 ;  /* 0x20000028ff297230 */ /* 0x000fe20000004100 */
[----:B------:R-:W-:Y:S01]  /*145f0*/  LEA.HI R27, R27, R32, RZ, 0x1c ;  /* 0x000000201b1b7211 */ /* 0x000fe200078fe0ff */
[----:B------:R-:W-:Y:S01]  /*14600*/  HADD2.F32 R46, -RZ, R43.H1_H1 ;  /* 0x3000002bff2e7230 */ /* 0x000fe20000004100 */
[----:B------:R-:W-:-:S02]  /*14610*/  SHF.R.U32.HI R7, RZ, 0x3, R7 ;  /* 0x00000003ff077819 */ /* 0x000fc40000011607 */
[----:B------:R-:W-:Y:S01]  /*14620*/  SHF.R.S32.HI R6, RZ, 0x1f, R27 ;  /* 0x0000001fff067819 */ /* 0x000fe2000001141b */
[----:B------:R-:W-:Y:S01]  /*14630*/  IMAD.SHL.U32 R4, R27, 0x10, RZ ;  /* 0x000000101b047824 */ /* 0x000fe200078e00ff */
[----:B------:R-:W-:Y:S02]  /*14640*/  F2FP.F16.E4M3.UNPACK_B R42, R14 ;  /* 0x0000000eff2a723e */ /* 0x000fe400020006ff */
[----:B------:R-:W-:Y:S02]  /*14650*/  LEA.HI R6, R6, R27, RZ, 0x3 ;  /* 0x0000001b06067211 */ /* 0x000fe400078f18ff */
[----:B------:R-:W-:Y:S01]  /*14660*/  LOP3.LUT R4, R8, 0x70, R4, 0xf8, !PT ;  /* 0x0000007008047812 */ /* 0x000fe200078ef804 */
[----:B------:R-:W-:Y:S01]  /*14670*/  HADD2.F32 R44, -RZ, R42.H0_H0 ;  /* 0x2000002aff2c7230 */ /* 0x000fe20000004100 */
        /* <DEDUP_REMOVED lines=8> */
[-C--:B-1----:R-:W-:Y:S02]  /*14700*/  F2FP.F16.E4M3.UNPACK_B R27, R4.reuse ;  /* 0x00000004ff1b723e */ /* 0x082fe400020006ff */
[----:B------:R-:W-:Y:S02]  /*14710*/  F2FP.F16.E4M3.UNPACK_B R30, R4.H1 ;  /* 0x00000004ff1e723e */ /* 0x000fe400030006ff */
[-C--:B------:R-:W-:Y:S02]  /*14720*/  F2FP.F16.E4M3.UNPACK_B R32, R5.reuse ;  /* 0x00000005ff20723e */ /* 0x080fe400020006ff */
[-C--:B--2---:R-:W-:Y:S02]  /*14730*/  F2FP.F16.E4M3.UNPACK_B R36, R8.reuse.H1 ;  /* 0x00000008ff24723e */ /* 0x084fe400030006ff */
[----:B------:R-:W-:Y:S01]  /*14740*/  F2FP.F16.E4M3.UNPACK_B R33, R5.H1 ;  /* 0x00000005ff21723e */ /* 0x000fe200030006ff */
[----:B------:R-:W-:Y:S01]  /*14750*/  HADD2.F32 R5, -RZ, R30.H0_H0 ;  /* 0x2000001eff057230 */ /* 0x000fe20000004100 */
[----:B------:R-:W-:Y:S01]  /*14760*/  F2FP.F16.E4M3.UNPACK_B R35, R8 ;  /* 0x00000008ff23723e */ /* 0x000fe200020006ff */
[--C-:B------:R-:W-:Y:S01]  /*14770*/  HADD2.F32 R4, -RZ, R36.reuse.H0_H0 ;  /* 0x20000024ff047230 */ /* 0x100fe20000004100 */
[-C--:B------:R-:W-:Y:S01]  /*14780*/  F2FP.F16.E4M3.UNPACK_B R31, R10.reuse ;  /* 0x0000000aff1f723e */ /* 0x080fe200020006ff */
[----:B------:R-:W-:Y:S01]  /*14790*/  HADD2.F32 R36, -RZ, R36.H1_H1 ;  /* 0x30000024ff247230 */ /* 0x000fe20000004100 */
[----:B0-----:R-:W-:Y:S01]  /*147a0*/  F2FP.F16.E4M3.UNPACK_B R39, R10.H1 ;  /* 0x0000000aff27723e */ /* 0x001fe200030006ff */
[----:B------:R-:W-:-:S02]  /*147b0*/  HADD2.F32 R0, -RZ, R35.H0_H0 ;  /* 0x20000023ff007230 */ /* 0x000fc40000004100 */
[-C--:B------:R-:W-:Y:S01]  /*147c0*/  FMUL.FTZ R8, R45, R4.reuse ;  /* 0x000000042d087220 */ /* 0x080fe20000410000 */
[C---:B------:R-:W-:Y:S01]  /*147d0*/  FMUL.FTZ R10, R41.reuse, R4 ;  /* 0x00000004290a7220 */ /* 0x040fe20000410000 */
[-C--:B------:R-:W-:Y:S01]  /*147e0*/  F2FP.F16.E4M3.UNPACK_B R29, R6.reuse ;  /* 0x00000006ff1d723e */ /* 0x080fe200020006ff */
[----:B------:R-:W-:Y:S02]  /*147f0*/  HADD2.F32 R30, -RZ, R30.H1_H1 ;  /* 0x3000001eff1e7230 */ /* 0x000fe40000004100 */
[-C--:B------:R-:W-:Y:S01]  /*14800*/  FFMA.FTZ R4, R41, R5.reuse, -R8 ;  /* 0x0000000529047223 */ /* 0x080fe20000010808 */
[----:B------:R-:W-:Y:S01]  /*14810*/  FFMA.FTZ R5, R45, R5, R10 ;  /* 0x000000052d057223 */ /* 0x000fe2000001000a */
[----:B------:R-:W-:Y:S01]  /*14820*/  HADD2.F32 R10, -RZ, R40.H1_H1 ;  /* 0x30000028ff0a7230 */ /* 0x000fe20000004100 */
[----:B------:R-:W-:Y:S01]  /*14830*/  F2FP.F16.E4M3.UNPACK_B R34, R6.H1 ;  /* 0x00000006ff22723e */ /* 0x000fe200030006ff */
[--C-:B------:R-:W-:Y:S01]  /*14840*/  HADD2.F32 R40, -RZ, R14.reuse.H0_H0 ;  /* 0x2000000eff287230 */ /* 0x100fe20000004100 */
[-C--:B------:R-:W-:Y:S01]  /*14850*/  F2FP.F16.E4M3.UNPACK_B R37, R9.reuse ;  /* 0x00000009ff25723e */ /* 0x080fe200020006ff */
[----:B------:R-:W-:Y:S01]  /*14860*/  HADD2.F32 R8, -RZ, R27.H0_H0 ;  /* 0x2000001bff087230 */ /* 0x000fe20000004100 */
[----:B------:R-:W-:Y:S01]  /*14870*/  F2FP.F16.E4M3.UNPACK_B R38, R9.H1 ;  /* 0x00000009ff26723e */ /* 0x000fe200030006ff */
[-C--:B------:R-:W-:Y:S01]  /*14880*/  FMUL.FTZ R9, R46, R36.reuse ;  /* 0x000000242e097220 */ /* 0x080fe20000410000 */
[-C--:B------:R-:W-:Y:S01]  /*14890*/  F2FP.F16.E4M3.UNPACK_B R6, R7.reuse ;  /* 0x00000007ff06723e */ /* 0x080fe200020006ff */
[C---:B------:R-:W-:Y:S01]  /*148a0*/  FMUL.FTZ R43, R10.reuse, R36 ;  /* 0x000000240a2b7220 */ /* 0x040fe20000410000 */
[----:B------:R-:W-:Y:S01]  /*148b0*/  F2FP.F16.E4M3.UNPACK_B R26, R7.H1 ;  /* 0x00000007ff1a723e */ /* 0x000fe200030006ff */
[----:B------:R-:W-:Y:S01]  /*148c0*/  FFMA.FTZ R9, R10, R30, -R9 ;  /* 0x0000001e0a097223 */ /* 0x000fe20000010809 */
[-C--:B------:R-:W-:Y:S01]  /*148d0*/  F2FP.F16.E4M3.UNPACK_B R7, R11.reuse ;  /* 0x0000000bff07723e */ /* 0x080fe200020006ff */
[-C--:B------:R-:W-:Y:S01]  /*148e0*/  FMUL.FTZ R41, R40, R0.reuse ;  /* 0x0000000028297220 */ /* 0x080fe20000410000 */
[----:B------:R-:W-:Y:S01]  /*148f0*/  F2FP.F16.E4M3.UNPACK_B R28, R11.H1 ;  /* 0x0000000bff1c723e */ /* 0x000fe200030006ff */
[----:B------:R-:W-:Y:S01]  /*14900*/  FMUL.FTZ R11, R44, R0 ;  /* 0x000000002c0b7220 */ /* 0x000fe20000410000 */
[----:B------:R-:W-:Y:S01]  /*14910*/  FFMA.FTZ R10, R46, R30, R43 ;  /* 0x0000001e2e0a7223 */ /* 0x000fe2000001002b */
[----:B------:R-:W-:Y:S01]  /*14920*/  F2FP.F16.E4M3.UNPACK_B R46, R15.H1 ;  /* 0x0000000fff2e723e */ /* 0x000fe200030006ff */
[----:B------:R-:W-:-:S02]  /*14930*/  HADD2.F32 R43, -RZ, R14.H1_H1 ;  /* 0x3000000eff2b7230 */ /* 0x000fc40000004100 */
[-C--:B------:R-:W-:Y:S01]  /*14940*/  FFMA.FTZ R0, R40, R8.reuse, -R11 ;  /* 0x0000000828007223 */ /* 0x080fe2000001080b */
[----:B------:R-:W-:Y:S01]  /*14950*/  F2FP.F16.E4M3.UNPACK_B R40, R3.H1 ;  /* 0x00000003ff28723e */ /* 0x000fe200030006ff */
[----:B------:R-:W-:Y:S01]  /*14960*/  FFMA.FTZ R8, R44, R8, R41 ;  /* 0x000000082c087223 */ /* 0x000fe20000010029 */
[----:B------:R-:W-:Y:S01]  /*14970*/  HADD2.F32 R45, -RZ, R42.H1_H1 ;  /* 0x3000002aff2d7230 */ /* 0x000fe20000004100 */
[----:B------:R-:W-:Y:S01]  /*14980*/  F2FP.SATFINITE.E4M3.F32.PACK_AB_MERGE_C R10, R10, R5, RZ ;  /* 0x000000050a0a723e */ /* 0x000fe200048070ff */
[----:B------:R-:W-:Y:S01]  /*14990*/  HADD2.F32 R35, -RZ, R35.H1_H1 ;  /* 0x30000023ff237230 */ /* 0x000fe20000004100 */
[----:B------:R-:W-:Y:S01]  /*149a0*/  F2FP.SATFINITE.E4M3.F32.PACK_AB_MERGE_C R4, R9, R4, RZ ;  /* 0x000000040904723e */ /* 0x000fe200048070ff */
[----:B------:R-:W-:Y:S02]  /*149b0*/  HADD2.F32 R44, -RZ, R46.H0_H0 ;  /* 0x2000002eff2c7230 */ /* 0x000fe40000004100 */
[----:B------:R-:W-:Y:S02]  /*149c0*/  HADD2.F32 R11, -RZ, R38.H0_H0 ;  /* 0x20000026ff0b7230 */ /* 0x000fe40000004100 */
[----:B------:R-:W-:Y:S01]  /*149d0*/  FMUL.FTZ R14, R45, R35 ;  /* 0x000000232d0e7220 */ /* 0x000fe20000410000 */
[----:B------:R-:W-:-:S02]  /*149e0*/  HADD2.F32 R42, -RZ, R40.H0_H0 ;  /* 0x20000028ff2a7230 */ /* 0x000fc40000004100 */
[C---:B------:R-:W-:Y:S01]  /*149f0*/  FMUL.FTZ R36, R43.reuse, R35 ;  /* 0x000000232b247220 */ /* 0x040fe20000410000 */
[----:B------:R-:W-:Y:S02]  /*14a00*/  HADD2.F32 R27, -RZ, R27.H1_H1 ;  /* 0x3000001bff1b7230 */ /* 0x000fe40000004100 */
[-C--:B------:R-:W-:Y:S01]  /*14a10*/  FMUL.FTZ R35, R44, R11.reuse ;  /* 0x0000000b2c237220 */ /* 0x080fe20000410000 */
[----:B------:R-:W-:Y:S02]  /*14a20*/  HADD2.F32 R30, -RZ, R33.H0_H0 ;  /* 0x20000021ff1e7230 */ /* 0x000fe40000004100 */
[C---:B------:R-:W-:Y:S01]  /*14a30*/  FMUL.FTZ R41, R42.reuse, R11 ;  /* 0x0000000b2a297220 */ /* 0x040fe20000410000 */
[----:B------:R-:W-:Y:S02]  /*14a40*/  HADD2.F32 R49, -RZ, R46.H1_H1 ;  /* 0x3000002eff317230 */ /* 0x000fe40000004100 */
[-C--:B------:R-:W-:Y:S01]  /*14a50*/  FFMA.FTZ R11, R43, R27.reuse, -R14 ;  /* 0x0000001b2b0b7223 */ /* 0x080fe2000001080e */
[----:B------:R-:W-:Y:S01]  /*14a60*/  FFMA.FTZ R27, R45, R27, R36 ;  /* 0x0000001b2d1b7223 */ /* 0x000fe20000010024 */
[-C--:B------:R-:W-:Y:S01]  /*14a70*/  FFMA.FTZ R14, R42, R30.reuse, -R35 ;  /* 0x0000001e2a0e7223 */ /* 0x080fe20000010823 */
[----:B------:R-:W-:Y:S01]  /*14a80*/  FFMA.FTZ R30, R44, R30, R41 ;  /* 0x0000001e2c1e7223 */ /* 0x000fe20000010029 */
[----:B------:R-:W-:Y:S01]  /*14a90*/  F2FP.F16.E4M3.UNPACK_B R44, R15 ;  /* 0x0000000fff2c723e */ /* 0x000fe200020006ff */
[----:B------:R-:W-:Y:S01]  /*14aa0*/  HADD2.F32 R45, -RZ, R40.H1_H1 ;  /* 0x30000028ff2d7230 */ /* 0x000fe20000004100 */
[----:B------:R-:W-:Y:S01]  /*14ab0*/  F2FP.F16.E4M3.UNPACK_B R41, R3 ;  /* 0x00000003ff29723e */ /* 0x000fe200020006ff */
[----:B------:R-:W-:Y:S01]  /*14ac0*/  HADD2.F32 R38, -RZ, R38.H1_H1 ;  /* 0x30000026ff267230 */ /* 0x000fe20000004100 */
[----:B------:R-:W-:Y:S01]  /*14ad0*/  F2FP.SATFINITE.E4M3.F32.PACK_AB_MERGE_C R4, R11, R0, R4 ;  /* 0x000000000b04723e */ /* 0x000fe20004807004 */
        /* <DEDUP_REMOVED lines=13> */
[-C--:B------:R-:W-:Y:S01]  /*14bb0*/  FFMA.FTZ R3, R43, R15.reuse, -R36 ;  /* 0x0000000f2b037223 */ /* 0x080fe20000010824 */
[----:B------:R-:W-:Y:S01]  /*14bc0*/  FFMA.FTZ R15, R47, R15, R38 ;  /* 0x0000000f2f0f7223 */ /* 0x000fe20000010026 */
[----:B------:R-:W-:Y:S01]  /*14bd0*/  F2FP.F16.E4M3.UNPACK_B R47, R20.H1 ;  /* 0x00000014ff2f723e */ /* 0x000fe200030006ff */
[----:B------:R-:W-:Y:S01]  /*14be0*/  HADD2.F32 R37, -RZ, R37.H1_H1 ;  /* 0x30000025ff257230 */ /* 0x000fe20000004100 */
[----:B------:R-:W-:Y:S01]  /*14bf0*/  F2FP.F16.E4M3.UNPACK_B R42, R12.H1 ;  /* 0x0000000cff2a723e */ /* 0x000fe200030006ff */
[----:B------:R-:W-:Y:S01]  /*14c00*/  HADD2.F32 R40, -RZ, R41.H1_H1 ;  /* 0x30000029ff287230 */ /* 0x000fe20000004100 */
[----:B------:R-:W-:Y:S01]  /*14c10*/  F2FP.SATFINITE.E4M3.F32.PACK_AB_MERGE_C R5, R33, R14, RZ ;  /* 0x0000000e2105723e */ /* 0x000fe200048070ff */
[----:B------:R-:W-:Y:S02]  /*14c20*/  HADD2.F32 R48, -RZ, R47.H0_H0 ;  /* 0x2000002fff307230 */ /* 0x000fe40000004100 */
[----:B------:R-:W-:Y:S01]  /*14c30*/  FMUL.FTZ R41, R46, R37 ;  /* 0x000000252e297220 */ /* 0x000fe20000410000 */
[----:B------:R-:W-:-:S02]  /*14c40*/  HADD2.F32 R38, -RZ, R39.H0_H0 ;  /* 0x20000027ff267230 */ /* 0x000fc40000004100 */
[----:B------:R-:W-:Y:S01]  /*14c50*/  FMUL.FTZ R37, R40, R37 ;  /* 0x0000002528257220 */ /* 0x000fe20000410000 */
[----:B------:R-:W-:Y:S01]  /*14c60*/  HADD2.F32 R44, -RZ, R42.H0_H0 ;  /* 0x2000002aff2c7230 */ /* 0x000fe20000004100 */
[----:B------:R-:W-:Y:S01]  /*14c70*/  F2FP.SATFINITE.E4M3.F32.PACK_AB_MERGE_C R9, R35, R30, RZ ;  /* 0x0000001e2309723e */ /* 0x000fe200048070ff */
[----:B------:R-:W-:Y:S02]  /*14c80*/  HADD2.F32 R32, -RZ, R32.H1_H1 ;  /* 0x30000020ff207230 */ /* 0x000fe40000004100 */
[-C--:B------:R-:W-:Y:S01]  /*14c90*/  FMUL.FTZ R43, R48, R38.reuse ;  /* 0x00000026302b7220 */ /* 0x080fe20000410000 */
[----:B------:R-:W-:Y:S02]  /*14ca0*/  HADD2.F32 R36, -RZ, R34.H0_H0 ;  /* 0x20000022ff247230 */ /* 0x000fe40000004100 */
[----:B------:R-:W-:Y:S01]  /*14cb0*/  FMUL.FTZ R45, R44, R38 ;  /* 0x000000262c2d7220 */ /* 0x000fe20000410000 */
[----:B------:R-:W-:Y:S02]  /*14cc0*/  HADD2.F32 R39, -RZ, R39.H1_H1 ;  /* 0x30000027ff277230 */ /* 0x000fe40000004100 */
[-C--:B------:R-:W-:Y:S01]  /*14cd0*/  FFMA.FTZ R38, R40, R32.reuse, -R41 ;  /* 0x0000002028267223 */ /* 0x080fe20000010829 */
[----:B------:R-:W-:Y:S01]  /*14ce0*/  FFMA.FTZ R32, R46, R32, R37 ;  /* 0x000000202e207223 */ /* 0x000fe20000010025 */
[----:B------:R-:W-:-:S02]  /*14cf0*/  HADD2.F32 R46, -RZ, R47.H1_H1 ;  /* 0x3000002fff2e7230 */ /* 0x000fc40000004100 */
[-C--:B------:R-:W-:Y:S01]  /*14d00*/  FFMA.FTZ R43, R44, R36.reuse, -R43 ;  /* 0x000000242c2b7223 */ /* 0x080fe2000001082b */
[----:B------:R-:W-:Y:S02]  /*14d10*/  HADD2.F32 R42, -RZ, R42.H1_H1 ;  /* 0x3000002aff2a7230 */ /* 0x000fe40000004100 */
[----:B------:R-:W-:Y:S01]  /*14d20*/  FFMA.FTZ R45, R48, R36, R45 ;  /* 0x00000024302d7223 */ /* 0x000fe2000001002d */
[----:B------:R-:W-:Y:S02]  /*14d30*/  HADD2.F32 R34, -RZ, R34.H1_H1 ;  /* 0x30000022ff227230 */ /* 0x000fe40000004100 */
[-C--:B------:R-:W-:Y:S01]  /*14d40*/  FMUL.FTZ R37, R46, R39.reuse ;  /* 0x000000272e257220 */ /* 0x080fe20000410000 */
[----:B------:R-:W-:Y:S01]  /*14d50*/  F2FP.F16.E4M3.UNPACK_B R36, R12 ;  /* 0x0000000cff24723e */ /* 0x000fe200020006ff */
[C---:B------:R-:W-:Y:S01]  /*14d60*/  FMUL.FTZ R39, R42.reuse, R39 ;  /* 0x000000272a277220 */ /* 0x040fe20000410000 */
[----:B------:R-:W-:Y:S01]  /*14d70*/  F2FP.F16.E4M3.UNPACK_B R41, R20 ;  /* 0x00000014ff29723e */ /* 0x000fe200020006ff */
[----:B------:R-:W-:Y:S01]  /*14d80*/  FFMA.FTZ R40, R42, R34, -R37 ;  /* 0x000000222a287223 */ /* 0x000fe20000010825 */
[----:B------:R-:W-:-:S02]  /*14d90*/  HADD2.F32 R20, -RZ, R31.H0_H0 ;  /* 0x2000001fff147230 */ /* 0x000fc40000004100 */
[----:B------:R-:W-:Y:S01]  /*14da0*/  FFMA.FTZ R42, R46, R34, R39 ;  /* 0x000000222e2a7223 */ /* 0x000fe20000010027 */
[----:B------:R-:W-:Y:S01]  /*14db0*/  HADD2.F32 R34, -RZ, R36.H0_H0 ;  /* 0x20000024ff227230 */ /* 0x000fe20000004100 */
[-C--:B------:R-:W-:Y:S01]  /*14dc0*/  F2FP.F16.E4M3.UNPACK_B R48, R21.reuse.H1 ;  /* 0x00000015ff30723e */ /* 0x080fe200030006ff */
[----:B------:R-:W-:Y:S01]  /*14dd0*/  HADD2.F32 R44, -RZ, R41.H0_H0 ;  /* 0x20000029ff2c7230 */ /* 0x000fe20000004100 */
[----:B------:R-:W-:Y:S01]  /*14de0*/  F2FP.F16.E4M3.UNPACK_B R21, R21 ;  /* 0x00000015ff15723e */ /* 0x000fe200020006ff */
[----:B------:R-:W-:Y:S02]  /*14df0*/  HADD2.F32 R12, -RZ, R29.H0_H0 ;  /* 0x2000001dff0c7230 */ /* 0x000fe40000004100 */
[-C--:B------:R-:W-:Y:S01]  /*14e00*/  FMUL.FTZ R39, R34, R20.reuse ;  /* 0x0000001422277220 */ /* 0x080fe20000410000 */
[----:B------:R-:W-:Y:S02]  /*14e10*/  HADD2.F32 R47, -RZ, R41.H1_H1 ;  /* 0x30000029ff2f7230 */ /* 0x000fe40000004100 */
[----:B------:R-:W-:Y:S01]  /*14e20*/  FMUL.FTZ R37, R44, R20 ;  /* 0x000000142c257220 */ /* 0x000fe20000410000 */
[----:B------:R-:W-:-:S02]  /*14e30*/  HADD2.F32 R31, -RZ, R31.H1_H1 ;  /* 0x3000001fff1f7230 */ /* 0x000fc40000004100 */
[-C--:B------:R-:W-:Y:S01]  /*14e40*/  FFMA.FTZ R39, R44, R12.reuse, R39 ;  /* 0x0000000c2c277223 */ /* 0x080fe20000010027 */
[----:B------:R-:W-:Y:S01]  /*14e50*/  HADD2.F32 R41, -RZ, R36.H1_H1 ;  /* 0x30000024ff297230 */ /* 0x000fe20000004100 */
[----:B------:R-:W-:Y:S01]  /*14e60*/  F2FP.F16.E4M3.UNPACK_B R44, R13.H1 ;  /* 0x0000000dff2c723e */ /* 0x000fe200030006ff */
[----:B------:R-:W-:Y:S02]  /*14e70*/  HADD2.F32 R29, -RZ, R29.H1_H1 ;  /* 0x3000001dff1d7230 */ /* 0x000fe40000004100 */
[-C--:B------:R-:W-:Y:S01]  /*14e80*/  FMUL.FTZ R20, R47, R31.reuse ;  /* 0x0000001f2f147220 */ /* 0x080fe20000410000 */
[----:B------:R-:W-:Y:S01]  /*14e90*/  FFMA.FTZ R37, R34, R12, -R37 ;  /* 0x0000000c22257223 */ /* 0x000fe20000010825 */
[C---:B------:R-:W-:Y:S01]  /*14ea0*/  FMUL.FTZ R12, R41.reuse, R31 ;  /* 0x0000001f290c7220 */ /* 0x040fe20000410000 */
[----:B------:R-:W-:Y:S02]  /*14eb0*/  HADD2.F32 R50, -RZ, R48.H0_H0 ;  /* 0x20000030ff327230 */ /* 0x000fe40000004100 */
[----:B------:R-:W-:Y:S01]  /*14ec0*/  FFMA.FTZ R34, R41, R29, -R20 ;  /* 0x0000001d29227223 */ /* 0x000fe20000010814 */
[----:B------:R-:W-:-:S02]  /*14ed0*/  HADD2.F32 R20, -RZ, R28.H0_H0 ;  /* 0x2000001cff147230 */ /* 0x000fc40000004100 */
[----:B------:R-:W-:Y:S01]  /*14ee0*/  FFMA.FTZ R36, R47, R29, R12 ;  /* 0x0000001d2f247223 */ /* 0x000fe2000001000c */
[----:B------:R-:W-:Y:S01]  /*14ef0*/  HADD2.F32 R46, -RZ, R44.H0_H0 ;  /* 0x2000002cff2e7230 */ /* 0x000fe20000004100 */
[----:B------:R-:W-:Y:S01]  /*14f00*/  F2FP.SATFINITE.E4M3.F32.PACK_AB_MERGE_C R42, R42, R45, RZ ;  /* 0x0000002d2a2a723e */ /* 0x000fe200048070ff */
[----:B------:R-:W-:Y:S02]  /*14f10*/  HADD2.F32 R48, -RZ, R48.H1_H1 ;  /* 0x30000030ff307230 */ /* 0x000fe40000004100 */
[-C--:B------:R-:W-:Y:S01]  /*14f20*/  FMUL.FTZ R29, R50, R20.reuse ;  /* 0x00000014321d7220 */ /* 0x080fe20000410000 */
[----:B------:R-:W-:Y:S02]  /*14f30*/  HADD2.F32 R28, -RZ, R28.H1_H1 ;  /* 0x3000001cff1c7230 */ /* 0x000fe40000004100 */
[----:B------:R-:W-:Y:S01]  /*14f40*/  FMUL.FTZ R31, R46, R20 ;  /* 0x000000142e1f7220 */ /* 0x000fe20000410000 */
[----:B------:R-:W-:Y:S01]  /*14f50*/  HADD2.F32 R44, -RZ, R44.H1_H1 ;  /* 0x3000002cff2c7230 */ /* 0x000fe20000004100 */
[----:B------:R-:W-:Y:S01]  /*14f60*/  F2FP.F16.E4M3.UNPACK_B R20, R13 ;  /* 0x0000000dff14723e */ /* 0x000fe200020006ff */
[----:B------:R-:W-:-:S02]  /*14f70*/  HADD2.F32 R12, -RZ, R26.H0_H0 ;  /* 0x2000001aff0c7230 */ /* 0x000fc40000004100 */
[-C--:B------:R-:W-:Y:S01]  /*14f80*/  FMUL.FTZ R13, R48, R28.reuse ;  /* 0x0000001c300d7220 */ /* 0x080fe20000410000 */
[----:B------:R-:W-:Y:S02]  /*14f90*/  HADD2.F32 R26, -RZ, R26.H1_H1 ;  /* 0x3000001aff1a7230 */ /* 0x000fe40000004100 */
[----:B------:R-:W-:Y:S01]  /*14fa0*/  FMUL.FTZ R41, R44, R28 ;  /* 0x0000001c2c297220 */ /* 0x000fe20000410000 */
[----:B------:R-:W-:Y:S02]  /*14fb0*/  HADD2.F32 R47, -RZ, R21.H0_H0 ;  /* 0x20000015ff2f7230 */ /* 0x000fe40000004100 */
[-C--:B------:R-:W-:Y:S01]  /*14fc0*/  FFMA.FTZ R29, R46, R12.reuse, -R29 ;  /* 0x0000000c2e1d7223 */ /* 0x080fe2000001081d */
[----:B------:R-:W-:Y:S01]  /*14fd0*/  FFMA.FTZ R31, R50, R12, R31 ;  /* 0x0000000c321f7223 */ /* 0x000fe2000001001f */
[-C--:B------:R-:W-:Y:S01]  /*14fe0*/  FFMA.FTZ R28, R44, R26.reuse, -R13 ;  /* 0x0000001a2c1c7223 */ /* 0x080fe2000001080d */
[----:B------:R-:W-:Y:S01]  /*14ff0*/  FFMA.FTZ R26, R48, R26, R41 ;  /* 0x0000001a301a7223 */ /* 0x000fe20000010029 */
[----:B------:R-:W-:Y:S01]  /*15000*/  HADD2.F32 R12, -RZ, R7.H0_H0 ;  /* 0x20000007ff0c7230 */ /* 0x000fe20000004100 */
[----:B------:R-:W-:Y:S01]  /*15010*/  F2FP.SATFINITE.E4M3.F32.PACK_AB_MERGE_C R5, R38, R3, R5 ;  /* 0x000000032605723e */ /* 0x000fe20004807005 */
[--C-:B------:R-:W-:Y:S01]  /*15020*/  HADD2.F32 R41, -RZ, R20.reuse.H0_H0 ;  /* 0x20000014ff297230 */ /* 0x100fe20000004100 */
[----:B------:R-:W-:Y:S01]  /*15030*/  F2FP.SATFINITE.E4M3.F32.PACK_AB_MERGE_C R28, R28, R29, RZ ;  /* 0x0000001d1c1c723e */ /* 0x000fe200048070ff */
[----:B------:R-:W-:Y:S01]  /*15040*/  HADD2.F32 R46, -RZ, R21.H1_H1 ;  /* 0x30000015ff2e7230 */ /* 0x000fe20000004100 */
[----:B------:R-:W-:Y:S01]  /*15050*/  F2FP.SATFINITE.E4M3.F32.PACK_AB_MERGE_C R26, R26, R31, RZ ;  /* 0x0000001f1a1a723e */ /* 0x000fe200048070ff */
[----:B------:R-:W-:Y:S01]  /*15060*/  HADD2.F32 R13, -RZ, R7.H1_H1 ;  /* 0x30000007ff0d7230 */ /* 0x000fe20000004100 */
[----:B------:R-:W-:Y:S01]  /*15070*/  F2FP.SATFINITE.E4M3.F32.PACK_AB_MERGE_C R9, R32, R15, R9 ;  /* 0x0000000f2009723e */ /* 0x000fe20004807009 */
[----:B------:R-:W-:-:S02]  /*15080*/  HADD2.F32 R44, -RZ, R20.H1_H1 ;  /* 0x30000014ff2c7230 */ /* 0x000fc40000004100 */
[-C--:B------:R-:W-:Y:S01]  /*15090*/  FMUL.FTZ R20, R47, R12.reuse ;  /* 0x0000000c2f147220 */ /* 0x080fe20000410000 */
[--C-:B------:R-:W-:Y:S02]  /*150a0*/  HADD2.F32 R7, -RZ, R6.reuse.H0_H0 ;  /* 0x20000006ff077230 */ /* 0x100fe40000004100 */
[C---:B------:R-:W-:Y:S01]  /*150b0*/  FMUL.FTZ R12, R41.reuse, R12 ;  /* 0x0000000c290c7220 */ /* 0x040fe20000410000 */
[----:B------:R-:W-:Y:S02]  /*150c0*/  HADD2.F32 R6, -RZ, R6.H1_H1 ;  /* 0x30000006ff067230 */ /* 0x000fe40000004100 */
[-C--:B------:R-:W-:Y:S01]  /*150d0*/  FMUL.FTZ R21, R46, R13.reuse ;  /* 0x0000000d2e157220 */ /* 0x080fe20000410000 */
[C---:B------:R-:W-:Y:S01]  /*150e0*/  FMUL.FTZ R13, R44.reuse, R13 ;  /* 0x0000000d2c0d7220 */ /* 0x040fe20000410000 */
        /* <DEDUP_REMOVED lines=8> */
[----:B------:R-:W-:-:S03]  /*15170*/  F2FP.SATFINITE.E4M3.F32.PACK_AB_MERGE_C R11, R13, R12, R26 ;  /* 0x0000000c0d0b723e */ /* 0x000fc6000480701a */
[----:B------:R4:W-:Y:S04]  /*15180*/  STS.128 [R51+0x20400], R4 ;  /* 0x0204000433007388 */ /* 0x0009e80000000c00 */
[----:B------:R4:W-:Y:S02]  /*15190*/  STS.128 [R24+0x20400], R8 ;  /* 0x0204000818007388 */ /* 0x0009e40000000c00 */
.L_x_468:
[----:B------:R-:W-:Y:S05]  /*151a0*/  BSYNC B0 ;  /* 0x0000000000007941 */ /* 0x000fea0003800000 */
.L_x_449:
[----:B------:R-:W-:Y:S01]  /*151b0*/  @!PT LDS RZ, [RZ] ;  /* 0x00000000fffff984 */ /* 0x000fe20000000800 */
[----:B------:R-:W-:Y:S01]  /*151c0*/  @!PT LDS RZ, [RZ] ;  /* 0x00000000fffff984 */ /* 0x000fe20000000800 */
[----:B------:R-:W-:Y:S01]  /*151d0*/  @!PT LDS RZ, [RZ] ;  /* 0x00000000fffff984 */ /* 0x000fe20000000800 */
[----:B------:R-:W-:Y:S01]  /*151e0*/  @!PT LDS RZ, [RZ] ;  /* 0x00000000fffff984 */ /* 0x000fe20000000800 */
[----:B------:R0:W-:Y:S06]  /*151f0*/  MEMBAR.ALL.CTA ;  /* 0x0000000000007992 */ /* 0x0001ec0000008000 */
[----:B0-----:R-:W0:Y:S01]  /*15200*/  FENCE.VIEW.ASYNC.S ;  /* 0x00000000000073c6 */ /* 0x001e220000000000 */
[----:B------:R-:W-:Y:S05]  /*15210*/  WARPSYNC.ALL ;  /* 0x0000000000007948 */ /* 0x000fea0003800000 */
[----:B0-----:R-:W-:Y:S06]  /*15220*/  BAR.SYNC.DEFER_BLOCKING 0xd, 0x100 ;  /* 0x0344000000007b1d */ /* 0x001fec0000010000 */
.L_x_446:
[----:B------:R-:W-:-:S05]  /*15230*/  IMAD.U32 R0, RZ, RZ, UR46 ;  /* 0x0000002eff007e24 */ /* 0x000fca000f8e00ff */
[----:B------:R-:W-:-:S13]  /*15240*/  ISETP.NE.AND P0, PT, R0, 0x3, PT ;  /* 0x000000030000780c */ /* 0x000fda0003f05270 */
[----:B------:R-:W-:Y:S05]  /*15250*/  @!P0 BRA `(.L_x_482) ;  /* 0x0000000000048947 */ /* 0x000fea0003800000 */
[----:B------:R-:W-:Y:S01]  /*15260*/  BPT.TRAP 0x1 ;  /* 0x000000040000795c */ /* 0x000fe20000300000 */
.L_x_482:
[----:B0-2---:R-:W-:Y:S02]  /*15270*/  LEA R3, R152, R22, 0x3 ;  /* 0x0000001698037211 */ /* 0x005fe400078e18ff */
[----:B-1-34-:R-:W-:-:S04]  /*15280*/  SHF.L.U32 R6, R235, 0x1f, RZ ;  /* 0x0000001feb067819 */ /* 0x01afc800000006ff */
[----:B------:R0:W1:Y:S01]  /*15290*/  SYNCS.PHASECHK.TRANS64.TRYWAIT P1, [R3+URZ+0x38830], R6 ;  /* 0x03883006030075a7 */ /* 0x000062000802017f */
[----:B------:R-:W-:Y:S05]  /*152a0*/  @!P0 BRA `(.L_x_483) ;  /* 0x0000000000048947 */ /* 0x000fea0003800000 */
[----:B------:R-:W-:Y:S01]  /*152b0*/  BPT.TRAP 0x1 ;  /* 0x000000040000795c */ /* 0x000fe20000300000 */
.L_x_483:
[----:B------:R-:W-:Y:S01]  /*152c0*/  VIADD R0, R22, 0x28400 ;  /* 0x0002840016007836 */ /* 0x000fe20000000000 */
[----:B------:R-:W-:Y:S01]  /*152d0*/  LOP3.LUT R4, R25, 0x10000, RZ, 0xfc, !PT ;  /* 0x0001000019047812 */ /* 0x000fe200078efcff */
[----:B------:R-:W-:-:S03]  /*152e0*/  IMAD.MOV.U32 R5, RZ, RZ, 0x40000040 ;  /* 0x40000040ff057424 */ /* 0x000fc600078e00ff */
[----:B------:R-:W-:-:S04]  /*152f0*/  SHF.R.U32.HI R0, RZ, 0x4, R0 ;  /* 0x00000004ff007819 */ /* 0x000fc80000011600 */
[----:B------:R-:W-:-:S04]  /*15300*/  LOP3.LUT R0, R0, 0x3fff, RZ, 0xc0, !PT ;  /* 0x00003fff00007812 */ /* 0x000fc800078ec0ff */
[----:B------:R-:W-:-:S05]  /*15310*/  LOP3.LUT R0, R0, 0x10000, RZ, 0xfc, !PT ;  /* 0x0001000000007812 */ /* 0x000fca00078efcff */
[----:B------:R2:W-:Y:S01]  /*15320*/  STL [R1+0x34], R0 ;  /* 0x0000340001007387 */ /* 0x0005e20000100800 */
[----:B-1----:R-:W-:Y:S05]  /*15330*/  @P1 BRA `(.L_x_484) ;  /* 0x0000000000081947 */ /* 0x002fea0003800000 */
[----:B------:R-:W1:Y:S02]  /*15340*/  SYNCS.PHASECHK.TRANS64.TRYWAIT P1, [R3+URZ+0x38830], R6 ;  /* 0x03883006030075a7 */ /* 0x000e64000802017f */
[----:B-1----:R-:W-:Y:S05]  /*15350*/  @!P1 BRA `(.L_x_485) ;  /* 0x0000015c00f89947 */ /* 0x002fea0003800000 */
.L_x_484:
[----:B--2---:R-:W0:Y:S01]  /*15360*/  LDL R0, [R1+0x34] ;  /* 0x0000340001007983 */ /* 0x004e220000100800 */
[----:B------:R-:W-:Y:S01]  /*15370*/  IMAD.MOV.U32 R7, RZ, RZ, 0x40000040 ;  /* 0x40000040ff077424 */ /* 0x000fe200078e00ff */
[----:B------:R-:W-:Y:S05]  /*15380*/  WARPSYNC.ALL ;  /* 0x0000000000007948 */ /* 0x000fea0003800000 */
[C---:B------:R-:W-:Y:S01]  /*15390*/  R2UR UR4, R4.reuse ;  /* 0x00000000040472ca */ /* 0x040fe200000e0000 */
[----:B-----5:R-:W-:Y:S01]  /*153a0*/  WARPGROUP.ARRIVE ;  /* 0x00000000000079c5 */ /* 0x020fe20000000000 */
[----:B------:R-:W-:Y:S01]  /*153b0*/  R2UR UR5, R5 ;  /* 0x00000000050572ca */ /* 0x000fe200000e0000 */
[----:B------:R-:W-:Y:S01]  /*153c0*/  VIADD R92, R4, 0x2 ;  /* 0x00000002045c7836 */ /* 0x000fe20000000000 */
[----:B------:R-:W-:Y:S01]  /*153d0*/  R2UR UR7, R7 ;  /* 0x00000000070772ca */ /* 0x000fe200000e0000 */
[----:B------:R-:W-:Y:S01]  /*153e0*/  IMAD.MOV.U32 R93, RZ, RZ, 0x40000040 ;  /* 0x40000040ff5d7424 */ /* 0x000fe200078e00ff */
[----:B------:R-:W-:Y:S01]  /*153f0*/  P2R R10, PR, RZ, 0x1 ;  /* 0x00000001ff0a7803 */ /* 0x000fe20000000000 */
[----:B------:R-:W-:-:S02]  /*15400*/  IMAD.MOV.U32 R9, RZ, RZ, 0x40000040 ;  /* 0x40000040ff097424 */ /* 0x000fc400078e00ff */
[C---:B------:R-:W-:Y:S01]  /*15410*/  VIADD R90, R4.reuse, 0x4 ;  /* 0x00000004045a7836 */ /* 0x040fe20000000000 */
[----:B------:R-:W-:Y:S01]  /*15420*/  STL.64 [R1+0x28], R92 ;  /* 0x0000285c01007387 */ /* 0x000fe20000100a00 */
[----:B------:R-:W-:Y:S02]  /*15430*/  IMAD.MOV.U32 R91, RZ, RZ, 0x40000040 ;  /* 0x40000040ff5b7424 */ /* 0x000fe400078e00ff */
[C---:B------:R-:W-:Y:S02]  /*15440*/  VIADD R88, R4.reuse, 0x6 ;  /* 0x0000000604587836 */ /* 0x040fe40000000000 */
[----:B------:R-:W-:Y:S01]  /*15450*/  IMAD.MOV.U32 R89, RZ, RZ, 0x40000040 ;  /* 0x40000040ff597424 */ /* 0x000fe200078e00ff */
[----:B------:R-:W-:Y:S01]  /*15460*/  STL.64 [R1+0x20], R90 ;  /* 0x0000205a01007387 */ /* 0x000fe20000100a00 */
[----:B------:R-:W-:Y:S02]  /*15470*/  VIADD R14, R4, 0x400 ;  /* 0x00000400040e7836 */ /* 0x000fe40000000000 */
[----:B------:R-:W-:Y:S01]  /*15480*/  IMAD.MOV.U32 R15, RZ, RZ, 0x40000040 ;  /* 0x40000040ff0f7424 */ /* 0x000fe200078e00ff */
[----:B------:R-:W-:Y:S01]  /*15490*/  STL.64 [R1+0x18], R88 ;  /* 0x0000185801007387 */ /* 0x000fe20000100a00 */
[----:B01----:R-:W-:-:S02]  /*154a0*/  IMAD R6, R152, 0x800, R0 ;  /* 0x0000080098067824 */ /* 0x003fc400078e0200 */
[----:B------:R-:W-:Y:S01]  /*154b0*/  VIADD R12, R4, 0x402 ;  /* 0x00000402040c7836 */ /* 0x000fe20000000000 */
[----:B------:R-:W2:Y:S02]  /*154c0*/  LDL R0, [R1+0x90] ;  /* 0x0000900001007983 */ /* 0x000ea40000100800 */
[C---:B------:R-:W-:Y:S02]  /*154d0*/  R2UR UR6, R6.reuse ;  /* 0x00000000060672ca */ /* 0x040fe400000e0000 */
[----:B------:R-:W-:-:S11]  /*154e0*/  IADD3 R8, R6, 0x2, RZ ;  /* 0x0000000206087810 */ /* 0x000fd60007ffe0ff */
[----:B------:R-:W-:Y:S01]  /*154f0*/  QGMMA.64x128x32.F32.E4M3.E4M3 R24, gdesc[UR4], RZ, !UPT, gsb0 ;  /* 0x01e00000041879f3 */ /* 0x000fe2000c0008ff */
[----:B------:R-:W-:Y:S02]  /*15500*/  R2UR UR4, R92 ;  /* 0x000000005c0472ca */ /* 0x000fe400000e0000 */
[----:B------:R-:W-:Y:S02]  /*15510*/  R2UR UR5, R93 ;  /* 0x000000005d0572ca */ /* 0x000fe400000e0000 */
[----:B------:R-:W-:Y:S01]  /*15520*/  R2UR UR6, R8 ;  /* 0x00000000080672ca */ /* 0x000fe200000e0000 */
[----:B------:R-:W-:Y:S01]  /*15530*/  VIADD R8, R6, 0x4 ;  /* 0x0000000406087836 */ /* 0x000fe20000000000 */
[----:B------:R-:W-:Y:S02]  /*15540*/  R2UR UR7, R9 ;  /* 0x00000000090772ca */ /* 0x000fe400000e0000 */
[----:B------:R-:W-:Y:S01]  /*15550*/  MOV R9, 0x40000040 ;  /* 0x4000004000097802 */ /* 0x000fe20000000f00 */
[----:B------:R-:W-:-:S02]  /*15560*/  WARPGROUP.DEPBAR.LE gsb0, 0x0 ;  /* 0x00008000000079c5 */ /* 0x000fc40000010000 */
[----:B------:R-:W-:-:S08]  /*15570*/  WARPGROUP.ARRIVE ;  /* 0x00000000000079c5 */ /* 0x000fd00000000000 */
[----:B------:R-:W-:Y:S01]  /*15580*/  QGMMA.64x128x32.F32.E4M3.E4M3 R24, gdesc[UR4], R24, gsb0 ;  /* 0x01e00000041879f3 */ /* 0x000fe20008000818 */
[----:B------:R-:W-:Y:S02]  /*15590*/  R2UR UR4, R90 ;  /* 0x000000005a0472ca */ /* 0x000fe400000e0000 */
[----:B------:R-:W-:Y:S02]  /*155a0*/  R2UR UR5, R91 ;  /* 0x000000005b0572ca */ /* 0x000fe400000e0000 */
[----:B------:R-:W-:Y:S01]  /*155b0*/  R2UR UR6, R8 ;  /* 0x00000000080672ca */ /* 0x000fe200000e0000 */
[----:B------:R-:W-:Y:S01]  /*155c0*/  VIADD R8, R6, 0x6 ;  /* 0x0000000606087836 */ /* 0x000fe20000000000 */
[----:B------:R-:W-:Y:S01]  /*155d0*/  R2UR UR7, R9 ;  /* 0x00000000090772ca */ /* 0x000fe200000e0000 */
[----:B------:R-:W-:Y:S01]  /*155e0*/  IMAD.MOV.U32 R9, RZ, RZ, 0x40000040 ;  /* 0x40000040ff097424 */ /* 0x000fe200078e00ff */
[----:B------:R-:W-:Y:S02]  /*155f0*/  WARPGROUP.DEPBAR.LE gsb0, 0x0 ;  /* 0x00008000000079c5 */ /* 0x000fe40000010000 */
[----:B------:R-:W-:-:S09]  /*15600*/  WARPGROUP.ARRIVE ;  /* 0x00000000000079c5 */ /* 0x000fd20000000000 */
[----:B------:R-:W-:Y:S01]  /*15610*/  QGMMA.64x128x32.F32.E4M3.E4M3 R24, gdesc[UR4], R24, gsb0 ;  /* 0x01e00000041879f3 */ /* 0x000fe20008000818 */
[----:B------:R-:W-:Y:S02]  /*15620*/  R2UR UR4, R88 ;  /* 0x00000000580472ca */ /* 0x000fe400000e0000 */
[----:B------:R-:W-:Y:S02]  /*15630*/  R2UR UR5, R89 ;  /* 0x00000000590572ca */ /* 0x000fe400000e0000 */
[----:B------:R-:W-:Y:S02]  /*15640*/  R2UR UR6, R8 ;  /* 0x00000000080672ca */ /* 0x000fe400000e0000 */
[----:B------:R-:W-:Y:S01]  /*15650*/  R2UR UR7, R9 ;  /* 0x00000000090772ca */ /* 0x000fe200000e0000 */
[----:B------:R-:W-:Y:S01]  /*15660*/  IMAD.MOV.U32 R9, RZ, RZ, 0x40000040 ;  /* 0x40000040ff097424 */ /* 0x000fe200078e00ff */
[----:B------:R-:W-:Y:S01]  /*15670*/  IADD3 R8, R6, 0x400, RZ ;  /* 0x0000040006087810 */ /* 0x000fe20007ffe0ff */
[----:B------:R-:W-:-:S02]  /*15680*/  WARPGROUP.DEPBAR.LE gsb0, 0x0 ;  /* 0x00008000000079c5 */ /* 0x000fc40000010000 */
[----:B------:R-:W-:-:S08]  /*15690*/  WARPGROUP.ARRIVE ;  /* 0x00000000000079c5 */ /* 0x000fd00000000000 */
[----:B------:R-:W-:Y:S01]  /*156a0*/  QGMMA.64x128x32.F32.E4M3.E4M3 R24, gdesc[UR4], R24, gsb0 ;  /* 0x01e00000041879f3 */ /* 0x000fe20008000818 */
[----:B------:R-:W-:Y:S02]  /*156b0*/  R2UR UR4, R14 ;  /* 0x000000000e0472ca */ /* 0x000fe400000e0000 */
[----:B------:R-:W-:Y:S02]  /*156c0*/  R2UR UR5, R15 ;  /* 0x000000000f0572ca */ /* 0x000fe400000e0000 */
[----:B------:R-:W-:Y:S02]  /*156d0*/  R2UR UR6, R8 ;  /* 0x00000000080672ca */ /* 0x000fe400000e0000 */
[----:B------:R-:W-:Y:S01]  /*156e0*/  R2UR UR7, R9 ;  /* 0x00000000090772ca */ /* 0x000fe200000e0000 */
[----:B------:R-:W-:Y:S01]  /*156f0*/  VIADD R8, R6, 0x402 ;  /* 0x0000040206087836 */ /* 0x000fe20000000000 */
[----:B------:R-:W-:Y:S01]  /*15700*/  MOV R9, 0x40000040 ;  /* 0x4000004000097802 */ /* 0x000fe20000000f00 */
[----:B------:R-:W-:Y:S01]  /*15710*/  IMAD.MOV.U32 R13, RZ, RZ, 0x40000040 ;  /* 0x40000040ff0d7424 */ /* 0x000fe200078e00ff */
[----:B------:R-:W-:-:S02]  /*15720*/  WARPGROUP.DEPBAR.LE gsb0, 0x0 ;  /* 0x00008000000079c5 */ /* 0x000fc40000010000 */
[----:B------:R-:W-:-:S07]  /*15730*/  WARPGROUP.ARRIVE ;  /* 0x00000000000079c5 */ /* 0x000fce0000000000 */
[----:B------:R-:W-:Y:S01]  /*15740*/  QGMMA.64x128x32.F32.E4M3.E4M3 R24, gdesc[UR4], R24, gsb0 ;  /* 0x01e00000041879f3 */ /* 0x000fe20008000818 */
[----:B------:R-:W-:Y:S02]  /*15750*/  R2UR UR4, R12 ;  /* 0x000000000c0472ca */ /* 0x000fe400000e0000 */
[----:B------:R-:W-:Y:S02]  /*15760*/  R2UR UR5, R13 ;  /* 0x000000000d0572ca */ /* 0x000fe400000e0000 */
[----:B------:R-:W-:Y:S02]  /*15770*/  R2UR UR6, R8 ;  /* 0x00000000080672ca */ /* 0x000fe400000e0000 */
[----:B------:R-:W-:Y:S01]  /*15780*/  R2UR UR7, R9 ;  /* 0x00000000090772ca */ /* 0x000fe200000e0000 */
[----:B------:R-:W-:Y:S02]  /*15790*/  VIADD R236, R4, 0x404 ;  /* 0x0000040404ec7836 */ /* 0x000fe40000000000 */
[----:B------:R-:W-:-:S02]  /*157a0*/  VIADD R8, R6, 0x404 ;  /* 0x0000040406087836 */ /* 0x000fc40000000000 */
[----:B------:R-:W-:Y:S02]  /*157b0*/  IMAD.MOV.U32 R237, RZ, RZ, 0x40000040 ;  /* 0x40000040ffed7424 */ /* 0x000fe400078e00ff */
[----:B------:R-:W-:Y:S01]  /*157c0*/  IMAD.MOV.U32 R9, RZ, RZ, 0x40000040 ;  /* 0x40000040ff097424 */ /* 0x000fe200078e00ff */
[----:B------:R-:W-:Y:S02]  /*157d0*/  WARPGROUP.DEPBAR.LE gsb0, 0x0 ;  /* 0x00008000000079c5 */ /* 0x000fe40000010000 */
[----:B------:R-:W-:-:S06]  /*157e0*/  WARPGROUP.ARRIVE ;  /* 0x00000000000079c5 */ /* 0x000fcc0000000000 */
[----:B------:R-:W-:Y:S01]  /*157f0*/  QGMMA.64x128x32.F32.E4M3.E4M3 R24, gdesc[UR4], R24, gsb0 ;  /* 0x01e00000041879f3 */ /* 0x000fe20008000818 */
[----:B------:R-:W-:Y:S02]  /*15800*/  R2UR UR4, R236 ;  /* 0x00000000ec0472ca */ /* 0x000fe400000e0000 */
[----:B------:R-:W-:Y:S02]  /*15810*/  R2UR UR5, R237 ;  /* 0x00000000ed0572ca */ /* 0x000fe400000e0000 */
[----:B------:R-:W-:Y:S02]  /*15820*/  R2UR UR6, R8 ;  /* 0x00000000080672ca */ /* 0x000fe400000e0000 */
[----:B------:R-:W-:Y:S01]  /*15830*/  R2UR UR7, R9 ;  /* 0x00000000090772ca */ /* 0x000fe200000e0000 */
[----:B------:R-:W-:Y:S01]  /*15840*/  VIADD R20, R4, 0x406 ;  /* 0x0000040604147836 */ /* 0x000fe20000000000 */
[----:B------:R-:W-:Y:S01]  /*15850*/  IADD3 R6, R6, 0x406, RZ ;  /* 0x0000040606067810 */ /* 0x000fe20007ffe0ff */
[----:B------:R-:W-:-:S02]  /*15860*/  IMAD.MOV.U32 R21, RZ, RZ, 0x40000040 ;  /* 0x40000040ff157424 */ /* 0x000fc400078e00ff */
[----:B------:R-:W-:Y:S01]  /*15870*/  IMAD.MOV.U32 R7, RZ, RZ, 0x40000040 ;  /* 0x40000040ff077424 */ /* 0x000fe200078e00ff */
[----:B------:R-:W-:Y:S02]  /*15880*/  WARPGROUP.DEPBAR.LE gsb0, 0x0 ;  /* 0x00008000000079c5 */ /* 0x000fe40000010000 */
[----:B------:R-:W-:-:S06]  /*15890*/  WARPGROUP.ARRIVE ;  /* 0x00000000000079c5 */ /* 0x000fcc0000000000 */
[----:B------:R-:W-:Y:S01]  /*158a0*/  QGMMA.64x128x32.F32.E4M3.E4M3 R24, gdesc[UR4], R24, gsb0 ;  /* 0x01e00000041879f3 */ /* 0x000fe20008000818 */
[----:B------:R-:W-:Y:S02]  /*158b0*/  R2UR UR4, R20 ;  /* 0x00000000140472ca */ /* 0x000fe400000e0000 */
[----:B------:R-:W-:Y:S02]  /*158c0*/  R2UR UR5, R21 ;  /* 0x00000000150572ca */ /* 0x000fe400000e0000 */
[----:B------:R-:W-:Y:S02]  /*158d0*/  R2UR UR6, R6 ;  /* 0x00000000060672ca */ /* 0x000fe400000e0000 */
[----:B------:R-:W-:Y:S02]  /*158e0*/  R2UR UR7, R7 ;  /* 0x00000000070772ca */ /* 0x000fe400000e0000 */
[----:B--2---:R-:W-:-:S05]  /*158f0*/  IADD3 R127, R127, 0x80, -R0 ;  /* 0x000000807f7f7810 */ /* 0x004fca0007ffe800 */
[----:B------:R-:W-:-:S05]  /*15900*/  IMAD R6, R118, -0x80, R127 ;  /* 0xffffff8076067824 */ /* 0x000fca00078e027f */
[C---:B------:R-:W-:Y:S02]  /*15910*/  ISETP.GT.AND P3, PT, R6.reuse, RZ, PT ;  /* 0x000000ff0600720c */ /* 0x040fe40003f64270 */
[----:B------:R-:W-:Y:S01]  /*15920*/  ISETP.GT.AND P1, PT, R6, 0x1, PT ;  /* 0x000000010600780c */ /* 0x000fe20003f24270 */
[----:B------:R-:W-:Y:S02]  /*15930*/  WARPGROUP.DEPBAR.LE gsb0, 0x0 ;  /* 0x00008000000079c5 */ /* 0x000fe40000010000 */
[----:B------:R-:W-:-:S06]  /*15940*/  WARPGROUP.ARRIVE ;  /* 0x00000000000079c5 */ /* 0x000fcc0000000000 */
[----:B------:R-:W-:Y:S01]  /*15950*/  QGMMA.64x128x32.F32.E4M3.E4M3 R24, gdesc[UR4], R24, gsb0 ;  /* 0x01e00000041879f3 */ /* 0x000fe20008000818 */
[C---:B------:R-:W-:Y:S02]  /*15960*/  ISETP.GT.AND P2, PT, R6.reuse, 0x8, PT ;  /* 0x000000080600780c */ /* 0x040fe40003f44270 */
[C---:B------:R-:W-:Y:S02]  /*15970*/  ISETP.GT.AND P5, PT, R6.reuse, 0x9, PT ;  /* 0x000000090600780c */ /* 0x040fe40003fa4270 */
[C---:B------:R-:W-:Y:S01]  /*15980*/  ISETP.GT.AND P4, PT, R6.reuse, 0x10, PT ;  /* 0x000000100600780c */ /* 0x040fe20003f84270 */
[----:B------:R-:W-:Y:S04]  /*15990*/  STL.64 [R1+0x8], R14 ;  /* 0x0000080e01007387 */ /* 0x000fe80000100a00 */
[----:B------:R0:W-:Y:S01]  /*159a0*/  STL.64 [R1], R12 ;  /* 0x0000000c01007387 */ /* 0x0001e20000100a00 */
[----:B------:R-:W-:-:S02]  /*159b0*/  ISETP.GT.AND P0, PT, R6, 0x59, PT ;  /* 0x000000590600780c */ /* 0x000fc40003f04270 */
[----:B------:R-:W-:Y:S01]  /*159c0*/  ISETP.GT.AND P6, PT, R6, 0x60, PT ;  /* 0x000000600600780c */ /* 0x000fe20003fc4270 */
[----:B------:R-:W-:Y:S02]  /*159d0*/  WARPGROUP.DEPBAR.LE gsb0, 0x0 ;  /* 0x00008000000079c5 */ /* 0x000fe40000010000 */
[----:B------:R-:W-:Y:S02]  /*159e0*/  FSEL R7, R24, -INF , P3 ;  /* 0xff80000018077808 */ /* 0x000fe40001800000 */
[----:B------:R-:W-:Y:S02]  /*159f0*/  FSEL R25, R25, -INF , P1 ;  /* 0xff80000019197808 */ /* 0x000fe40000800000 */
[----:B------:R-:W-:Y:S02]  /*15a00*/  FSEL R9, R28, -INF , P2 ;  /* 0xff8000001c097808 */ /* 0x000fe40001000000 */
[----:B------:R-:W-:Y:S02]  /*15a10*/  FMNMX.FTZ R0, R7, R25, !PT ;  /* 0x0000001907007209 */ /* 0x000fe40007810000 */
[----:B------:R-:W-:-:S02]  /*15a20*/  FSEL R29, R29, -INF , P5 ;  /* 0xff8000001d1d7808 */ /* 0x000fc40002800000 */
[----:B------:R-:W-:Y:S02]  /*15a30*/  FMNMX.FTZ R0, R9, R0, !PT ;  /* 0x0000000009007209 */ /* 0x000fe40007810000 */
[----:B------:R-:W-:Y:S02]  /*15a40*/  FSEL R11, R26, -INF , P3 ;  /* 0xff8000001a0b7808 */ /* 0x000fe40001800000 */
[----:B------:R-:W-:Y:S02]  /*15a50*/  ISETP.GT.AND P3, PT, R6, 0x11, PT ;  /* 0x000000110600780c */ /* 0x000fe40003f64270 */
[----:B0-----:R-:W-:Y:S02]  /*15a60*/  FSEL R13, R32, -INF , P4 ;  /* 0xff800000200d7808 */ /* 0x001fe40002000000 */
[----:B------:R-:W-:Y:S02]  /*15a70*/  FMNMX.FTZ R0, R29, R0, !PT ;  /* 0x000000001d007209 */ /* 0x000fe40007810000 */
[----:B------:R-:W-:-:S02]  /*15a80*/  FSEL R27, R27, -INF , P1 ;  /* 0xff8000001b1b7808 */ /* 0x000fc40000800000 */
        /* <DEDUP_REMOVED lines=68> */
[----:B------:R-:W-:Y:S02]  /*15ed0*/  FMNMX.FTZ R0, R119, R0, !PT ;  /* 0x0000000077007209 */ /* 0x000fe40007810000 */
[----:B------:R-:W-:Y:S02]  /*15ee0*/  FSEL R123, R69, -INF , P0 ;  /* 0xff800000457b7808 */ /* 0x000fe40000000000 */
[----:B------:R-:W-:Y:S02]  /*15ef0*/  FMNMX.FTZ R0, R121, R0, !PT ;  /* 0x0000000079007209 */ /* 0x000fe40007810000 */
        /* <DEDUP_REMOVED lines=12> */
[----:B------:R-:W-:-:S02]  /*15fc0*/  FSEL R12, R77, -INF , P2 ;  /* 0xff8000004d0c7808 */ /* 0x000fc40001000000 */
[----:B------:R-:W-:Y:S02]  /*15fd0*/  FMNMX.FTZ R77, R129, R0, !PT ;  /* 0x00000000814d7209 */ /* 0x000fe40007810000 */
[C---:B------:R-:W-:Y:S02]  /*15fe0*/  ISETP.GT.AND P3, PT, R6.reuse, 0x70, PT ;  /* 0x000000700600780c */ /* 0x040fe40003f64270 */
[----:B------:R-:W-:Y:S02]  /*15ff0*/  FSEL R63, R63, -INF , P4 ;  /* 0xff8000003f3f7808 */ /* 0x000fe40002000000 */
[----:B------:R-:W-:Y:S02]  /*16000*/  ISETP.GT.AND P4, PT, R6, 0x71, PT ;  /* 0x000000710600780c */ /* 0x000fe40003f84270 */
[----:B------:R-:W-:Y:S02]  /*16010*/  FSEL R80, R80, -INF , P3 ;  /* 0xff80000050507808 */ /* 0x000fe40001800000 */
[----:B------:R-:W-:-:S02]  /*16020*/  FMNMX.FTZ R77, R12, R77, !PT ;  /* 0x0000004d0c4d7209 */ /* 0x000fc40007810000 */
[----:B------:R-:W-:Y:S02]  /*16030*/  FSEL R65, R62, -INF , P5 ;  /* 0xff8000003e417808 */ /* 0x000fe40002800000 */
[----:B------:R-:W-:Y:S02]  /*16040*/  FSEL R8, R81, -INF , P4 ;  /* 0xff80000051087808 */ /* 0x000fe40002000000 */
[----:B------:R-:W-:Y:S02]  /*16050*/  FMNMX.FTZ R81, R80, R77, !PT ;  /* 0x0000004d50517209 */ /* 0x000fe40007810000 */
[----:B------:R-:W-:Y:S02]  /*16060*/  ISETP.GT.AND P5, PT, R6, 0x78, PT ;  /* 0x000000780600780c */ /* 0x000fe40003fa4270 */
[----:B------:R-:W-:Y:S02]  /*16070*/  FMNMX.FTZ R0, R8, R81, !PT ;  /* 0x0000005108007209 */ /* 0x000fe40007810000 */
[----:B------:R-:W-:-:S02]  /*16080*/  FSEL R77, R84, -INF , P5 ;  /* 0xff800000544d7808 */ /* 0x000fc40002800000 */
[C---:B------:R-:W-:Y:S02]  /*16090*/  ISETP.GT.AND P6, PT, R6.reuse, 0x79, PT ;  /* 0x000000790600780c */ /* 0x040fe40003fc4270 */
[----:B------:R-:W-:Y:S02]  /*160a0*/  P2R R30, PR, RZ, 0x1 ;  /* 0x00000001ff1e7803 */ /* 0x000fe40000000000 */
[----:B------:R-:W-:Y:S02]  /*160b0*/  ISETP.GT.AND P0, PT, R6, 0x60, PT ;  /* 0x000000600600780c */ /* 0x000fe40003f04270 */
[----:B------:R-:W-:Y:S02]  /*160c0*/  FSEL R85, R85, -INF , P6 ;  /* 0xff80000055557808 */ /* 0x000fe40003000000 */
[----:B------:R-:W-:Y:S02]  /*160d0*/  FMNMX.FTZ R0, R77, R0, !PT ;  /* 0x000000004d007209 */ /* 0x000fe40007810000 */
[----:B------:R-:W-:-:S02]  /*160e0*/  FSEL R131, R74, -INF , P0 ;  /* 0xff8000004a837808 */ /* 0x000fc40000000000 */
[----:B------:R-:W-:Y:S02]  /*160f0*/  FMNMX.FTZ R14, R85, R0, !PT ;  /* 0x00000000550e7209 */ /* 0x000fe40007810000 */
[----:B------:R-:W-:-:S03]  /*16100*/  ISETP.NE.AND P0, PT, R30, RZ, PT ;  /* 0x000000ff1e00720c */ /* 0x000fc60003f05270 */
[----:B------:R-:W0:Y:S01]  /*16110*/  SHFL.BFLY PT, R81, R14, 0x2, 0x1f ;  /* 0x0c401f000e517f89 */ /* 0x000e2200000e0000 */
[----:B------:R-:W-:Y:S02]  /*16120*/  FSEL R75, R75, -INF , P0 ;  /* 0xff8000004b4b7808 */ /* 0x000fe40000000000 */
[----:B------:R-:W-:Y:S02]  /*16130*/  ISETP.NE.AND P0, PT, R10, RZ, PT ;  /* 0x000000ff0a00720c */ /* 0x000fe40003f05270 */
[----:B------:R-:W-:-:S04]  /*16140*/  FMNMX.FTZ R10, R11, R27, !PT ;  /* 0x0000001b0b0a7209 */ /* 0x000fc80007810000 */
[----:B------:R-:W-:-:S04]  /*16150*/  FMNMX.FTZ R10, R15, R10, !PT ;  /* 0x0000000a0f0a7209 */ /* 0x000fc80007810000 */
[----:B------:R-:W-:-:S04]  /*16160*/  FMNMX.FTZ R10, R31, R10, !PT ;  /* 0x0000000a1f0a7209 */ /* 0x000fc80007810000 */
[----:B------:R-:W-:-:S04]  /*16170*/  FMNMX.FTZ R10, R37, R10, !PT ;  /* 0x0000000a250a7209 */ /* 0x000fc80007810000 */
[----:B------:R-:W-:-:S04]  /*16180*/  FMNMX.FTZ R10, R35, R10, !PT ;  /* 0x0000000a230a7209 */ /* 0x000fc80007810000 */
[----:B------:R-:W-:Y:S02]  /*16190*/  FMNMX.FTZ R10, R41, R10, !PT ;  /* 0x0000000a290a7209 */ /* 0x000fe40007810000 */
[----:B0-----:R-:W-:Y:S02]  /*161a0*/  FMNMX.FTZ R24, R14, R81, !PT ;  /* 0x000000510e187209 */ /* 0x001fe40007810000 */
[----:B------:R-:W-:-:S04]  /*161b0*/  FMNMX.FTZ R14, R39, R10, !PT ;  /* 0x0000000a270e7209 */ /* 0x000fc80007810000 */
[----:B------:R-:W-:Y:S01]  /*161c0*/  FMNMX.FTZ R14, R45, R14, !PT ;  /* 0x0000000e2d0e7209 */ /* 0x000fe20007810000 */
[----:B------:R-:W0:Y:S03]  /*161d0*/  SHFL.BFLY PT, R81, R24, 0x1, 0x1f ;  /* 0x0c201f0018517f89 */ /* 0x000e2600000e0000 */
        /* <DEDUP_REMOVED lines=8> */
[----:B------:R-:W-:-:S04]  /*16260*/  FMNMX.FTZ R24, R115, R24, !PT ;  /* 0x0000001873187209 */ /* 0x000fc80007810000 */
[----:B------:R-:W-:-:S04]  /*16270*/  FMNMX.FTZ R24, R59, R24, !PT ;  /* 0x000000183b187209 */ /* 0x000fc80007810000 */
[----:B------:R-:W-:-:S04]  /*16280*/  FMNMX.FTZ R24, R65, R24, !PT ;  /* 0x0000001841187209 */ /* 0x000fc80007810000 */
[----:B------:R-:W-:-:S04]  /*16290*/  FMNMX.FTZ R24, R63, R24, !PT ;  /* 0x000000183f187209 */ /* 0x000fc80007810000 */
[----:B------:R-:W-:Y:S02]  /*162a0*/  FMNMX.FTZ R24, R69, R24, !PT ;  /* 0x0000001845187209 */ /* 0x000fe40007810000 */
[----:B------:R-:W-:Y:S01]  /*162b0*/  P2R R28, PR, RZ, 0x2 ;  /* 0x00000002ff1c7803 */ /* 0x000fe20000000000 */
[----:B------:R-:W-:-:S01]  /*162c0*/  FFMA.FTZ R81, R2, R0, -8 ;  /* 0xc100000002517423 */ /* 0x000fc20000010000 */
[----:B------:R-:W-:Y:S02]  /*162d0*/  ISETP.GT.AND P1, PT, R6, 0x59, PT ;  /* 0x000000590600780c */ /* 0x000fe40003f24270 */
[----:B------:R-:W-:Y:S02]  /*162e0*/  FMNMX.FTZ R24, R67, R24, !PT ;  /* 0x0000001843187209 */ /* 0x000fe40007810000 */
[----:B------:R-:W-:Y:S02]  /*162f0*/  P2R R26, PR, RZ, 0x4 ;  /* 0x00000004ff1a7803 */ /* 0x000fe40000000000 */
[----:B------:R-:W-:-:S02]  /*16300*/  FSETP.NEU.FTZ.AND P2, PT, R0, -INF , PT ;  /* 0xff8000000000780b */ /* 0x000fc40003f5d000 */
[----:B------:R-:W-:Y:S02]  /*16310*/  FSEL R71, R71, -INF , P1 ;  /* 0xff80000047477808 */ /* 0x000fe40000800000 */
[----:B------:R-:W-:Y:S02]  /*16320*/  FMNMX.FTZ R24, R73, R24, !PT ;  /* 0x0000001849187209 */ /* 0x000fe40007810000 */
[----:B------:R-:W-:Y:S02]  /*16330*/  FSEL R81, R81, RZ, P2 ;  /* 0x000000ff51517208 */ /* 0x000fe40001000000 */
[----:B------:R-:W-:Y:S02]  /*16340*/  ISETP.NE.AND P2, PT, R26, RZ, PT ;  /* 0x000000ff1a00720c */ /* 0x000fe40003f45270 */
[----:B------:R-:W-:Y:S02]  /*16350*/  FMNMX.FTZ R26, R71, R24, !PT ;  /* 0x00000018471a7209 */ /* 0x000fe40007810000 */
[----:B------:R-:W-:-:S02]  /*16360*/  ISETP.NE.AND P1, PT, R28, RZ, PT ;  /* 0x000000ff1c00720c */ /* 0x000fc40003f25270 */
[----:B------:R-:W-:Y:S02]  /*16370*/  FMNMX.FTZ R26, R131, R26, !PT ;  /* 0x0000001a831a7209 */ /* 0x000fe40007810000 */
[----:B------:R-:W-:Y:S02]  /*16380*/  FSEL R133, R78, -INF , P1 ;  /* 0xff8000004e857808 */ /* 0x000fe40000800000 */
[----:B------:R-:W-:Y:S01]  /*16390*/  FMNMX.FTZ R26, R75, R26, !PT ;  /* 0x0000001a4b1a7209 */ /* 0x000fe20007810000 */
[----:B------:R-:W-:-:S01]  /*163a0*/  FFMA.FTZ R6, R2, R9, -R81 ;  /* 0x0000000902067223 */ /* 0x000fc20000010851 */
[----:B------:R-:W-:Y:S02]  /*163b0*/  FSEL R79, R79, -INF , P2 ;  /* 0xff8000004f4f7808 */ /* 0x000fe40001000000 */
[----:B------:R-:W-:Y:S01]  /*163c0*/  FMNMX.FTZ R26, R133, R26, !PT ;  /* 0x0000001a851a7209 */ /* 0x000fe20007810000 */
[C-C-:B------:R-:W-:Y:S01]  /*163d0*/  FFMA.FTZ R9, R2.reuse, R29, -R81.reuse ;  /* 0x0000001d02097223 */ /* 0x140fe20000010851 */
[----:B------:R-:W-:-:S01]  /*163e0*/  FFMA.FTZ R29, R2, R91, -R81 ;  /* 0x0000005b021d7223 */ /* 0x000fc20000010851 */
[----:B------:R-:W-:-:S02]  /*163f0*/  FSEL R91, R82, -INF , P3 ;  /* 0xff800000525b7808 */ /* 0x000fc40001800000 */
[----:B------:R-:W-:Y:S02]  /*16400*/  FMNMX.FTZ R26, R79, R26, !PT ;  /* 0x0000001a4f1a7209 */ /* 0x000fe40007810000 */
[----:B------:R-:W-:Y:S02]  /*16410*/  FSEL R83, R83, -INF , P4 ;  /* 0xff80000053537808 */ /* 0x000fe40002000000 */
[----:B------:R-:W-:Y:S01]  /*16420*/  FMNMX.FTZ R26, R91, R26, !PT ;  /* 0x0000001a5b1a7209 */ /* 0x000fe20007810000 */
[--C-:B------:R-:W-:Y:S01]  /*16430*/  FFMA.FTZ R224, R2, R93, -R81.reuse ;  /* 0x0000005d02e07223 */ /* 0x100fe20000010851 */
[----:B------:R-:W-:Y:S01]  /*16440*/  FSEL R93, R86, -INF , P5 ;  /* 0xff800000565d7808 */ /* 0x000fe20002800000 */
[C-C-:B------:R-:W-:Y:S01]  /*16450*/  FFMA.FTZ R230, R2.reuse, R13, -R81.reuse ;  /* 0x0000000d02e67223 */ /* 0x140fe20000010851 */
[----:B------:R-:W-:Y:S01]  /*16460*/  FMNMX.FTZ R26, R83, R26, !PT ;  /* 0x0000001a531a7209 */ /* 0x000fe20007810000 */
[C-C-:B------:R-:W-:Y:S01]  /*16470*/  FFMA.FTZ R13, R2.reuse, R33, -R81.reuse ;  /* 0x00000021020d7223 */ /* 0x140fe20000010851 */
[----:B------:R-:W-:-:S01]  /*16480*/  FFMA.FTZ R33, R2, R103, -R81 ;  /* 0x0000006702217223 */ /* 0x000fc20000010851 */
[----:B------:R-:W-:-:S02]  /*16490*/  FSEL R103, R87, -INF , P6 ;  /* 0xff80000057677808 */ /* 0x000fc40003000000 */
[----:B------:R-:W-:Y:S01]  /*164a0*/  FMNMX.FTZ R26, R93, R26, !PT ;  /* 0x0000001a5d1a7209 */ /* 0x000fe20007810000 */
[----:B------:R-:W-:-:S03]  /*164b0*/  FFMA.FTZ R105, R2, R105, -R81 ;  /* 0x0000006902697223 */ /* 0x000fc60000010851 */
[----:B------:R-:W-:Y:S01]  /*164c0*/  FMNMX.FTZ R26, R103, R26, !PT ;  /* 0x0000001a671a7209 */ /* 0x000fe20007810000 */
[----:B------:R0:W-:Y:S02]  /*164d0*/  MUFU.EX2 R24, R105 ;  /* 0x0000006900187308 */ /* 0x0001e40000000800 */
[----:B0-----:R-:W-:-:S02]  /*164e0*/  FFMA.FTZ R105, R2, R61, -R81 ;  /* 0x0000003d02697223 */ /* 0x001fc40000010851 */
[----:B------:R-:W0:Y:S02]  /*164f0*/  SHFL.BFLY PT, R61, R26, 0x2, 0x1f ;  /* 0x0c401f001a3d7f89 */ /* 0x000e2400000e0000 */
[----:B0-----:R-:W-:-:S05]  /*16500*/  FMNMX.FTZ R61, R26, R61, !PT ;  /* 0x0000003d1a3d7209 */ /* 0x001fca0007810000 */
[----:B------:R-:W0:Y:S01]  /*16510*/  SHFL.BFLY PT, R26, R61, 0x1, 0x1f ;  /* 0x0c201f003d1a7f89 */ /* 0x000e2200000e0000 */
[----:B------:R-:W-:-:S01]  /*16520*/  FFMA.FTZ R36, R2, R8, -R81 ;  /* 0x0000000802247223 */ /* 0x000fc20000010851 */
[----:B0-----:R-:W-:-:S04]  /*16530*/  FMNMX.FTZ R8, R61, R26, !PT ;  /* 0x0000001a3d087209 */ /* 0x001fc80007810000 */
[----:B------:R-:W-:Y:S01]  /*16540*/  FSETP.NEU.FTZ.AND P1, PT, R8, -INF , PT ;  /* 0xff8000000800780b */ /* 0x000fe20003f3d000 */
[----:B------:R-:W-:-:S05]  /*16550*/  FFMA.FTZ R42, R2, R8, -8 ;  /* 0xc1000000022a7423 */ /* 0x000fca0000010008 */
[----:B------:R-:W-:-:S05]  /*16560*/  FSEL R42, R42, RZ, P1 ;  /* 0x000000ff2a2a7208 */ /* 0x000fca0000800000 */
[C---:B------:R-:W-:Y:S02]  /*16570*/  FFMA.FTZ R40, R2.reuse, R43, -R42 ;  /* 0x0000002b02287223 */ /* 0x040fe4000001082a */
[----:B------:R-:W2:Y:S01]  /*16580*/  LDL R43, [R1+0x14] ;  /* 0x00001400012b7983 */ /* 0x000ea20000100800 */
[----:B------:R-:W-:-:S01]  /*16590*/  FFMA.FTZ R228, R2, R7, -R81 ;  /* 0x0000000702e47223 */ /* 0x000fc20000010851 */
[C---:B------:R-:W-:Y:S01]  /*165a0*/  FFMA.FTZ R7, R2.reuse, R25, -R81 ;  /* 0x0000001902077223 */ /* 0x040fe20000010851 */
[----:B------:R-:W-:-:S01]  /*165b0*/  FFMA.FTZ R229, R2, R11, -R42 ;  /* 0x0000000b02e57223 */ /* 0x000fc2000001082a */
[C-C-:B------:R-:W-:Y:S01]  /*165c0*/  FFMA.FTZ R27, R2.reuse, R27, -R42.reuse ;  /* 0x0000001b021b7223 */ /* 0x140fe2000001082a */
[----:B------:R-:W-:-:S01]  /*165d0*/  FFMA.FTZ R11, R2, R15, -R42 ;  /* 0x0000000f020b7223 */ /* 0x000fc2000001082a */
[----:B------:R-:W-:Y:S01]  /*165e0*/  MUFU.EX2 R26, R36 ;  /* 0x00000024001a7308 */ /* 0x000fe20000000800 */
[----:B------:R-:W-:-:S07]  /*165f0*/  FFMA.FTZ R44, R2, R31, -R42 ;  /* 0x0000001f022c7223 */ /* 0x000fce000001082a */
[----:B------:R-:W-:Y:S01]  /*16600*/  MUFU.EX2 R228, R228 ;  /* 0x000000e400e47308 */ /* 0x000fe20000000800 */
[----:B------:R-:W-:-:S07]  /*16610*/  FFMA.FTZ R231, R2, R37, -R42 ;  /* 0x0000002502e77223 */ /* 0x000fce000001082a */
[----:B------:R-:W0:Y:S08]  /*16620*/  MUFU.EX2 R7, R7 ;  /* 0x0000000700077308 */ /* 0x000e300000000800 */
[----:B------:R-:W-:Y:S08]  /*16630*/  MUFU.EX2 R229, R229 ;  /* 0x000000e500e57308 */ /* 0x000ff00000000800 */
[----:B------:R-:W1:Y:S01]  /*16640*/  MUFU.EX2 R36, R27 ;  /* 0x0000001b00247308 */ /* 0x000e620000000800 */
[----:B------:R-:W-:-:S07]  /*16650*/  FFMA.FTZ R38, R2, R35, -R42 ;  /* 0x0000002302267223 */ /* 0x000fce000001082a */
[----:B------:R-:W3:Y:S08]  /*16660*/  MUFU.EX2 R6, R6 ;  /* 0x0000000600067308 */ /* 0x000ef00000000800 */
[----:B------:R-:W4:Y:S01]  /*16670*/  MUFU.EX2 R11, R11 ;  /* 0x0000000b000b7308 */ /* 0x000f220000000800 */
[----:B------:R-:W-:-:S07]  /*16680*/  FFMA.FTZ R15, R2, R41, -R42 ;  /* 0x00000029020f7223 */ /* 0x000fce000001082a */
[----:B------:R-:W4:Y:S01]  /*16690*/  MUFU.EX2 R9, R9 ;  /* 0x0000000900097308 */ /* 0x000f220000000800 */
[----:B------:R-:W-:-:S07]  /*166a0*/  FFMA.FTZ R89, R2, R89, -R81 ;  /* 0x0000005902597223 */ /* 0x000fce0000010851 */
[----:B------:R-:W4:Y:S01]  /*166b0*/  MUFU.EX2 R44, R44 ;  /* 0x0000002c002c7308 */ /* 0x000f220000000800 */
[----:B0-----:R-:W-:-:S01]  /*166c0*/  FADD.FTZ R37, R228, R7 ;  /* 0x00000007e4257221 */ /* 0x001fc20000010000 */
[----:B-1----:R-:W-:-:S06]  /*166d0*/  FADD.FTZ R56, R229, R36 ;  /* 0x00000024e5387221 */ /* 0x002fcc0000010000 */
[----:B------:R-:W0:Y:S01]  /*166e0*/  MUFU.EX2 R230, R230 ;  /* 0x000000e600e67308 */ /* 0x000e220000000800 */
[----:B------:R-:W-:-:S07]  /*166f0*/  FFMA.FTZ R48, R2, R39, -R42 ;  /* 0x0000002702307223 */ /* 0x000fce000001082a */
[----:B------:R-:W1:Y:S01]  /*16700*/  MUFU.EX2 R231, R231 ;  /* 0x000000e700e77308 */ /* 0x000e620000000800 */
[----:B------:R-:W1:Y:S01]  /*16710*/  S2R R88, SR_TID.X ;  /* 0x0000000000587919 */ /* 0x000e620000002100 */
[----:B---3--:R-:W-:-:S06]  /*16720*/  FADD.FTZ R60, R6, R37 ;  /* 0x00000025063c7221 */ /* 0x008fcc0000010000 */
[----:B------:R-:W3:Y:S01]  /*16730*/  MUFU.EX2 R13, R13 ;  /* 0x0000000d000d7308 */ /* 0x000ee20000000800 */
[----:B----4-:R-:W-:-:S01]  /*16740*/  FADD.FTZ R37, R11, R56 ;  /* 0x000000380b257221 */ /* 0x010fc20000010000 */
[----:B------:R-:W-:-:S06]  /*16750*/  FFMA.FTZ R225, R2, R45, -R42 ;  /* 0x0000002d02e17223 */ /* 0x000fcc000001082a */
[----:B------:R-:W4:Y:S01]  /*16760*/  MUFU.EX2 R38, R38 ;  /* 0x0000002600267308 */ /* 0x000f220000000800 */
[----:B------:R-:W-:-:S01]  /*16770*/  FADD.FTZ R39, R9, R60 ;  /* 0x0000003c09277221 */ /* 0x000fc20000010000 */
[----:B------:R-:W-:-:S06]  /*16780*/  FFMA.FTZ R25, R2, R95, -R81 ;  /* 0x0000005f02197223 */ /* 0x000fcc0000010851 */
[----:B------:R4:W4:Y:S01]  /*16790*/  MUFU.EX2 R10, R89 ;  /* 0x00000059000a7308 */ /* 0x0009220000000800 */
[----:B------:R-:W-:-:S07]  /*167a0*/  FADD.FTZ R60, R44, R37 ;  /* 0x000000252c3c7221 */ /* 0x000fce0000010000 */
[----:B------:R-:W4:Y:S01]  /*167b0*/  MUFU.EX2 R15, R15 ;  /* 0x0000000f000f7308 */ /* 0x000f220000000800 */
[----:B0-----:R-:W-:-:S01]  /*167c0*/  FADD.FTZ R62, R230, R39 ;  /* 0x00000027e63e7221 */ /* 0x001fc20000010000 */
[----:B-1----:R-:W-:-:S06]  /*167d0*/  FADD.FTZ R37, R231, R60 ;  /* 0x0000003ce7257221 */ /* 0x002fcc0000010000 */
[----:B------:R-:W0:Y:S01]  /*167e0*/  MUFU.EX2 R29, R29 ;  /* 0x0000001d001d7308 */ /* 0x000e220000000800 */
[----:B------:R-:W-:-:S07]  /*167f0*/  FFMA.FTZ R27, R2, R49, -R42 ;  /* 0x00000031021b7223 */ /* 0x000fce000001082a */
[----:B------:R-:W1:Y:S01]  /*16800*/  MUFU.EX2 R48, R48 ;  /* 0x0000003000307308 */ /* 0x000e620000000800 */
[----:B------:R-:W-:-:S01]  /*16810*/  FFMA.FTZ R97, R2, R97, -R81 ;  /* 0x0000006102617223 */ /* 0x000fc20000010851 */
[----:B---3--:R-:W-:-:S06]  /*16820*/  FADD.FTZ R39, R13, R62 ;  /* 0x0000003e0d277221 */ /* 0x008fcc0000010000 */
[----:B------:R-:W3:Y:S01]  /*16830*/  MUFU.EX2 R224, R224 ;  /* 0x000000e000e07308 */ /* 0x000ee20000000800 */
[----:B----4-:R-:W-:-:S01]  /*16840*/  FFMA.FTZ R89, R2, R99, -R81 ;  /* 0x0000006302597223 */ /* 0x010fc20000010851 */
[----:B------:R-:W-:-:S06]  /*16850*/  FADD.FTZ R62, R38, R37 ;  /* 0x00000025263e7221 */ /* 0x000fcc0000010000 */
[----:B------:R-:W4:Y:S01]  /*16860*/  MUFU.EX2 R225, R225 ;  /* 0x000000e100e17308 */ /* 0x000f220000000800 */
[----:B------:R-:W-:-:S01]  /*16870*/  FFMA.FTZ R52, R2, R47, -R42 ;  /* 0x0000002f02347223 */ /* 0x000fc2000001082a */
[----:B------:R-:W-:-:S06]  /*16880*/  FADD.FTZ R64, R10, R39 ;  /* 0x000000270a407221 */ /* 0x000fcc0000010000 */
[----:B------:R-:W4:Y:S01]  /*16890*/  MUFU.EX2 R25, R25 ;  /* 0x0000001900197308 */ /* 0x000f220000000800 */
[----:B------:R-:W-:-:S01]  /*168a0*/  FFMA.FTZ R226, R2, R101, -R81 ;  /* 0x0000006502e27223 */ /* 0x000fc20000010851 */
[----:B------:R-:W-:-:S06]  /*168b0*/  FADD.FTZ R37, R15, R62 ;  /* 0x0000003e0f257221 */ /* 0x000fcc0000010000 */
[----:B------:R-:W4:Y:S01]  /*168c0*/  MUFU.EX2 R40, R40 ;  /* 0x0000002800287308 */ /* 0x000f220000000800 */
[----:B------:R-:W-:-:S01]  /*168d0*/  FFMA.FTZ R227, R2, R107, -R42 ;  /* 0x0000006b02e37223 */ /* 0x000fc2000001082a */
[----:B0-----:R-:W-:-:S06]  /*168e0*/  FADD.FTZ R39, R29, R64 ;  /* 0x000000401d277221 */ /* 0x001fcc0000010000 */
[----:B------:R-:W0:Y:S01]  /*168f0*/  MUFU.EX2 R14, R97 ;  /* 0x00000061000e7308 */ /* 0x000e220000000800 */
[----:B-1----:R-:W-:-:S01]  /*16900*/  FADD.FTZ R62, R48, R37 ;  /* 0x00000025303e7221 */ /* 0x002fc20000010000 */
[----:B------:R-:W-:-:S06]  /*16910*/  FFMA.FTZ R46, R2, R51, -R42 ;  /* 0x00000033022e7223 */ /* 0x000fcc000001082a */
[----:B------:R-:W1:Y:S01]  /*16920*/  MUFU.EX2 R27, R27 ;  /* 0x0000001b001b7308 */ /* 0x000e620000000800 */
[----:B---3--:R-:W-:-:S01]  /*16930*/  FADD.FTZ R64, R224, R39 ;  /* 0x00000027e0407221 */ /* 0x008fc20000010000 */
[----:B----4-:R-:W-:-:S06]  /*16940*/  FADD.FTZ R37, R225, R62 ;  /* 0x0000003ee1257221 */ /* 0x010fcc0000010000 */
[----:B------:R-:W3:Y:S01]  /*16950*/  MUFU.EX2 R89, R89 ;  /* 0x0000005900597308 */ /* 0x000ee20000000800 */
[----:B------:R-:W-:-:S07]  /*16960*/  FFMA.FTZ R31, R2, R111, -R42 ;  /* 0x0000006f021f7223 */ /* 0x000fce000001082a */
[----:B------:R-:W4:Y:S01]  /*16970*/  MUFU.EX2 R52, R52 ;  /* 0x0000003400347308 */ /* 0x000f220000000800 */
[----:B------:R-:W-:-:S01]  /*16980*/  FFMA.FTZ R53, R2, R53, -R81 ;  /* 0x0000003502357223 */ /* 0x000fc20000010851 */
[----:B------:R-:W-:-:S06]  /*16990*/  FADD.FTZ R39, R25, R64 ;  /* 0x0000004019277221 */ /* 0x000fcc0000010000 */
[----:B------:R-:W4:Y:S01]  /*169a0*/  MUFU.EX2 R226, R226 ;  /* 0x000000e200e27308 */ /* 0x000f220000000800 */
[----:B------:R-:W-:-:S01]  /*169b0*/  FADD.FTZ R62, R40, R37 ;  /* 0x00000025283e7221 */ /* 0x000fc20000010000 */
[----:B------:R-:W-:-:S06]  /*169c0*/  FFMA.FTZ R54, R2, R55, -R42 ;  /* 0x0000003702367223 */ /* 0x000fcc000001082a */
[----:B------:R-:W4:Y:S01]  /*169d0*/  MUFU.EX2 R227, R227 ;  /* 0x000000e300e37308 */ /* 0x000f220000000800 */
[----:B------:R-:W-:Y:S01]  /*169e0*/  LOP3.LUT R88, R88, 0x7f, RZ, 0xc0, !PT ;  /* 0x0000007f58587812 */ /* 0x000fe200078ec0ff */
[----:B0-----:R-:W-:-:S06]  /*169f0*/  FADD.FTZ R64, R14, R39 ;  /* 0x000000270e407221 */ /* 0x001fcc0000010000 */
[----:B------:R-:W0:Y:S01]  /*16a00*/  MUFU.EX2 R33, R33 ;  /* 0x0000002100217308 */ /* 0x000e220000000800 */
[----:B-1----:R-:W-:-:S01]  /*16a10*/  FADD.FTZ R37, R27, R62 ;  /* 0x0000003e1b257221 */ /* 0x002fc20000010000 */
[----:B------:R-:W-:-:S06]  /*16a20*/  FFMA.FTZ R217, R2, R115, -R42 ;  /* 0x0000007302d97223 */ /* 0x000fcc000001082a */
[----:B------:R-:W1:Y:S01]  /*16a30*/  MUFU.EX2 R46, R46 ;  /* 0x0000002e002e7308 */ /* 0x000e620000000800 */
[----:B------:R-:W-:Y:S01]  /*16a40*/  ISETP.NE.AND P1, PT, R88, RZ, PT ;  /* 0x000000ff5800720c */ /* 0x000fe20003f25270 */
[----:B---3--:R-:W-:Y:S01]  /*16a50*/  FADD.FTZ R39, R89, R64 ;  /* 0x0000004059277221 */ /* 0x008fe20000010000 */
[----:B------:R-:W-:-:S05]  /*16a60*/  FFMA.FTZ R216, R2, R109, -R81 ;  /* 0x0000006d02d87223 */ /* 0x000fca0000010851 */
[----:B------:R-:W3:Y:S01]  /*16a70*/  MUFU.EX2 R31, R31 ;  /* 0x0000001f001f7308 */ /* 0x000ee20000000800 */
[----:B----4-:R-:W-:-:S01]  /*16a80*/  FADD.FTZ R62, R52, R37 ;  /* 0x00000025343e7221 */ /* 0x010fc20000010000 */
[----:B------:R-:W-:-:S06]  /*16a90*/  FFMA.FTZ R50, R2, R59, -R42 ;  /* 0x0000003b02327223 */ /* 0x000fcc000001082a */
[----:B------:R-:W4:Y:S01]  /*16aa0*/  MUFU.EX2 R53, R53 ;  /* 0x0000003500357308 */ /* 0x000f220000000800 */
[----:B------:R-:W-:Y:S01]  /*16ab0*/  F2FP.SATFINITE.E4M3.F32.PACK_AB_MERGE_C R41, R9, R6, RZ ;  /* 0x000000060929723e */ /* 0x000fe200048070ff */
[----:B------:R-:W-:Y:S01]  /*16ac0*/  FADD.FTZ R64, R226, R39 ;  /* 0x00000027e2407221 */ /* 0x000fe20000010000 */
[----:B------:R-:W-:-:S05]  /*16ad0*/  FFMA.FTZ R57, R2, R57, -R81 ;  /* 0x0000003902397223 */ /* 0x000fca0000010851 */
[----:B------:R-:W4:Y:S01]  /*16ae0*/  MUFU.EX2 R54, R54 ;  /* 0x0000003600367308 */ /* 0x000f220000000800 */
[----:B------:R-:W-:-:S01]  /*16af0*/  FADD.FTZ R9, R227, R62 ;  /* 0x0000003ee3097221 */ /* 0x000fc20000010000 */
[----:B------:R-:W-:Y:S01]  /*16b00*/  FFMA.FTZ R35, R2, R65, -R42 ;  /* 0x0000004102237223 */ /* 0x000fe2000001082a */
[----:B------:R-:W-:Y:S01]  /*16b10*/  F2FP.SATFINITE.E4M3.F32.PACK_AB_MERGE_C R37, R29, R10, RZ ;  /* 0x0000000a1d25723e */ /* 0x000fe200048070ff */
[----:B0-----:R-:W-:-:S04]  /*16b20*/  FADD.FTZ R29, R33, R64 ;  /* 0x00000040211d7221 */ /* 0x001fc80000010000 */
[----:B------:R-:W0:Y:S01]  /*16b30*/  MUFU.EX2 R217, R217 ;  /* 0x000000d900d97308 */ /* 0x000e220000000800 */
[----:B------:R-:W-:-:S01]  /*16b40*/  FFMA.FTZ R30, R2, R113, -R81 ;  /* 0x00000071021e7223 */ /* 0x000fc20000010851 */
[----:B------:R-:W-:Y:S01]  /*16b50*/  FFMA.FTZ R58, R2, R63, -R42 ;  /* 0x0000003f023a7223 */ /* 0x000fe2000001082a */
[----:B-1----:R-:W-:-:S01]  /*16b60*/  FADD.FTZ R10, R46, R9 ;  /* 0x000000092e0a7221 */ /* 0x002fc20000010000 */
[----:B------:R-:W-:-:S04]  /*16b70*/  F2FP.SATFINITE.E4M3.F32.PACK_AB_MERGE_C R89, R89, R14, RZ ;  /* 0x0000000e5959723e */ /* 0x000fc800048070ff */
[----:B------:R-:W1:Y:S01]  /*16b80*/  MUFU.EX2 R216, R216 ;  /* 0x000000d800d87308 */ /* 0x000e620000000800 */
[----:B------:R-:W-:Y:S01]  /*16b90*/  @!P1 VIADD R3, R3, 0x38840 ;  /* 0x0003884003039836 */ /* 0x000fe20000000000 */
[----:B------:R-:W-:Y:S01]  /*16ba0*/  F2FP.SATFINITE.E4M3.F32.PACK_AB_MERGE_C R44, R44, R11, RZ ;  /* 0x0000000b2c2c723e */ /* 0x000fe200048070ff */
[----:B------:R-:W-:-:S05]  /*16bb0*/  FADD.FTZ R14, R24, R29 ;  /* 0x0000001d180e7221 */ /* 0x000fca0000010000 */
[----:B------:R-:W2:Y:S01]  /*16bc0*/  MUFU.EX2 R50, R50 ;  /* 0x0000003200327308 */ /* 0x000ea20000000800 */
[----:B---3--:R-:W-:-:S01]  /*16bd0*/  FADD.FTZ R11, R31, R10 ;  /* 0x0000000a1f0b7221 */ /* 0x008fc20000010000 */
[----:B------:R-:W-:Y:S01]  /*16be0*/  FFMA.FTZ R219, R2, R69, -R42 ;  /* 0x0000004502db7223 */ /* 0x000fe2000001082a */
[----:B----4-:R-:W-:-:S05]  /*16bf0*/  F2FP.SATFINITE.E4M3.F32.PACK_AB_MERGE_C R29, R53, R24, RZ ;  /* 0x00000018351d723e */ /* 0x010fca00048070ff */
[----:B------:R-:W3:Y:S01]  /*16c00*/  MUFU.EX2 R57, R57 ;  /* 0x0000003900397308 */ /* 0x000ee20000000800 */
[----:B------:R-:W-:-:S01]  /*16c10*/  FADD.FTZ R53, R53, R14 ;  /* 0x0000000e35357221 */ /* 0x000fc20000010000 */
[----:B------:R-:W-:Y:S01]  /*16c20*/  FFMA.FTZ R218, R2, R117, -R81 ;  /* 0x0000007502da7223 */ /* 0x000fe20000010851 */
[----:B------:R-:W-:-:S05]  /*16c30*/  @!P1 PRMT R3, RZ, 0x654, R3 ;  /* 0x00000654ff039816 */ /* 0x000fca0000000003 */
[----:B------:R-:W4:Y:S01]  /*16c40*/  MUFU.EX2 R35, R35 ;  /* 0x0000002300237308 */ /* 0x000f220000000800 */
[----:B------:R-:W-:-:S01]  /*16c50*/  FADD.FTZ R14, R54, R11 ;  /* 0x0000000b360e7221 */ /* 0x000fc20000010000 */
[C---:B------:R-:W-:Y:S01]  /*16c60*/  FFMA.FTZ R56, R2.reuse, R67, -R42 ;  /* 0x0000004302387223 */ /* 0x040fe2000001082a */
[----:B------:R-:W-:-:S01]  /*16c70*/  FFMA.FTZ R101, R2, R121, -R81 ;  /* 0x0000007902657223 */ /* 0x000fc20000010851 */
[C-C-:B------:R-:W-:Y:S01]  /*16c80*/  FFMA.FTZ R34, R2.reuse, R123, -R81.reuse ;  /* 0x0000007b02227223 */ /* 0x140fe20000010851 */
[----:B------:R-:W-:-:S01]  /*16c90*/  FFMA.FTZ R99, R2, R119, -R81 ;  /* 0x0000007702637223 */ /* 0x000fc20000010851 */
[----:B------:R1:W-:Y:S02]  /*16ca0*/  @!P1 SYNCS.ARRIVE.TRANS64.RED.A1T0 RZ, [R3+URZ], RZ ;  /* 0x000000ff03ff99a7 */ /* 0x0003e4000810043f */
[----:B------:R-:W4:Y:S01]  /*16cb0*/  MUFU.EX2 R30, R30 ;  /* 0x0000001e001e7308 */ /* 0x000f220000000800 */
[----:B0-----:R-:W-:-:S07]  /*16cc0*/  FADD.FTZ R11, R217, R14 ;  /* 0x0000000ed90b7221 */ /* 0x001fce0000010000 */
[----:B------:R-:W0:Y:S01]  /*16cd0*/  MUFU.EX2 R58, R58 ;  /* 0x0000003a003a7308 */ /* 0x000e220000000800 */
[----:B-1----:R-:W-:-:S01]  /*16ce0*/  FFMA.FTZ R3, R2, R73, -R42 ;  /* 0x0000004902037223 */ /* 0x002fc2000001082a */
[----:B------:R-:W-:-:S06]  /*16cf0*/  FADD.FTZ R24, R216, R53 ;  /* 0x00000035d8187221 */ /* 0x000fcc0000010000 */
[----:B------:R-:W1:Y:S01]  /*16d00*/  MUFU.EX2 R105, R105 ;  /* 0x0000006900697308 */ /* 0x000e620000000800 */
[----:B------:R-:W-:-:S01]  /*16d10*/  FFMA.FTZ R60, R2, R71, -R42 ;  /* 0x00000047023c7223 */ /* 0x000fc2000001082a */
[----:B--2---:R-:W-:-:S06]  /*16d20*/  FADD.FTZ R14, R50, R11 ;  /* 0x0000000b320e7221 */ /* 0x004fcc0000010000 */
[----:B------:R-:W2:Y:S01]  /*16d30*/  MUFU.EX2 R219, R219 ;  /* 0x000000db00db7308 */ /* 0x000ea20000000800 */
[----:B------:R-:W-:Y:S01]  /*16d40*/  F2FP.SATFINITE.E4M3.F32.PACK_AB_MERGE_C R48, R48, R15, RZ ;  /* 0x0000000f3030723e */ /* 0x000fe200048070ff */
[----:B---3--:R-:W-:Y:S01]  /*16d50*/  FADD.FTZ R15, R57, R24 ;  /* 0x00000018390f7221 */ /* 0x008fe20000010000 */
[----:B------:R-:W-:-:S05]  /*16d60*/  F2FP.SATFINITE.E4M3.F32.PACK_AB_MERGE_C R228, R7, R228, R41 ;  /* 0x000000e407e4723e */ /* 0x000fca0004807029 */
[----:B------:R-:W3:Y:S01]  /*16d70*/  MUFU.EX2 R218, R218 ;  /* 0x000000da00da7308 */ /* 0x000ee20000000800 */
[----:B----4-:R-:W-:-:S01]  /*16d80*/  FADD.FTZ R7, R35, R14 ;  /* 0x0000000e23077221 */ /* 0x010fc20000010000 */
[----:B------:R-:W-:-:S06]  /*16d90*/  FFMA.FTZ R221, R2, R131, -R42 ;  /* 0x0000008302dd7223 */ /* 0x000fcc000001082a */
[----:B------:R-:W4:Y:S01]  /*16da0*/  MUFU.EX2 R56, R56 ;  /* 0x0000003800387308 */ /* 0x000f220000000800 */
[----:B------:R-:W-:-:S01]  /*16db0*/  FFMA.FTZ R95, R2, R129, -R81 ;  /* 0x00000081025f7223 */ /* 0x000fc20000010851 */
[----:B------:R-:W-:-:S06]  /*16dc0*/  FFMA.FTZ R28, R2, R12, -R81 ;  /* 0x0000000c021c7223 */ /* 0x000fcc0000010851 */
[----:B------:R-:W-:Y:S01]  /*16dd0*/  MUFU.EX2 R101, R101 ;  /* 0x0000006500657308 */ /* 0x000fe20000000800 */
[----:B------:R-:W-:-:S01]  /*16de0*/  FADD.FTZ R24, R30, R15 ;  /* 0x0000000f1e187221 */ /* 0x000fc20000010000 */
[----:B0-----:R-:W-:-:S06]  /*16df0*/  F2FP.SATFINITE.E4M3.F32.PACK_AB_MERGE_C R35, R58, R35, RZ ;  /* 0x000000233a23723e */ /* 0x001fcc00048070ff */
[----:B------:R-:W0:Y:S01]  /*16e00*/  MUFU.EX2 R34, R34 ;  /* 0x0000002200227308 */ /* 0x000e220000000800 */
[----:B------:R-:W-:-:S01]  /*16e10*/  FFMA.FTZ R97, R2, R125, -R81 ;  /* 0x0000007d02617223 */ /* 0x000fc20000010851 */
[----:B------:R-:W-:-:S06]  /*16e20*/  FADD.FTZ R58, R58, R7 ;  /* 0x000000073a3a7221 */ /* 0x000fcc0000010000 */
[----:B------:R-:W0:Y:S01]  /*16e30*/  MUFU.EX2 R99, R99 ;  /* 0x0000006300637308 */ /* 0x000e220000000800 */
[----:B-1----:R-:W-:-:S07]  /*16e40*/  F2FP.SATFINITE.E4M3.F32.PACK_AB_MERGE_C R30, R105, R30, RZ ;  /* 0x0000001e691e723e */ /* 0x002fce00048070ff */
[----:B------:R-:W1:Y:S01]  /*16e50*/  MUFU.EX2 R3, R3 ;  /* 0x0000000300037308 */ /* 0x000e620000000800 */
[----:B------:R-:W-:-:S01]  /*16e60*/  FFMA.FTZ R32, R2, R127, -R81 ;  /* 0x0000007f02207223 */ /* 0x000fc20000010851 */
[----:B------:R-:W-:Y:S01]  /*16e70*/  FFMA.FTZ R75, R2, R75, -R42 ;  /* 0x0000004b024b7223 */ /* 0x000fe2000001082a */
[----:B------:R-:W-:-:S05]  /*16e80*/  FADD.FTZ R105, R105, R24 ;  /* 0x0000001869697221 */ /* 0x000fca0000010000 */
[----:B------:R-:W1:Y:S01]  /*16e90*/  MUFU.EX2 R60, R60 ;  /* 0x0000003c003c7308 */ /* 0x000e620000000800 */
[----:B--2---:R-:W-:-:S01]  /*16ea0*/  FADD.FTZ R7, R219, R58 ;  /* 0x0000003adb077221 */ /* 0x004fc20000010000 */
[----:B------:R-:W-:Y:S01]  /*16eb0*/  FFMA.FTZ R133, R2, R133, -R42 ;  /* 0x0000008502857223 */ /* 0x000fe2000001082a */
[----:B---3--:R-:W-:-:S05]  /*16ec0*/  FADD.FTZ R14, R218, R105 ;  /* 0x00000069da0e7221 */ /* 0x008fca0000010000 */
[----:B------:R-:W2:Y:S01]  /*16ed0*/  MUFU.EX2 R221, R221 ;  /* 0x000000dd00dd7308 */ /* 0x000ea20000000800 */
[----:B----4-:R-:W-:-:S01]  /*16ee0*/  FADD.FTZ R24, R56, R7 ;  /* 0x0000000738187221 */ /* 0x010fc20000010000 */
[----:B------:R-:W-:Y:S01]  /*16ef0*/  FFMA.FTZ R79, R2, R79, -R42 ;  /* 0x0000004f024f7223 */ /* 0x000fe2000001082a */
[----:B0-----:R-:W-:-:S05]  /*16f00*/  F2FP.SATFINITE.E4M3.F32.PACK_AB_MERGE_C R11, R34, R101, RZ ;  /* 0x00000065220b723e */ /* 0x001fca00048070ff */
[----:B------:R-:W-:Y:S01]  /*16f10*/  MUFU.EX2 R95, R95 ;  /* 0x0000005f005f7308 */ /* 0x000fe20000000800 */
[----:B------:R-:W-:-:S07]  /*16f20*/  FADD.FTZ R14, R99, R14 ;  /* 0x0000000e630e7221 */ /* 0x000fce0000010000 */
[----:B------:R-:W0:Y:S01]  /*16f30*/  MUFU.EX2 R28, R28 ;  /* 0x0000001c001c7308 */ /* 0x000e220000000800 */
[----:B-1----:R-:W-:-:S07]  /*16f40*/  FADD.FTZ R7, R3, R24 ;  /* 0x0000001803077221 */ /* 0x002fce0000010000 */
[----:B------:R-:W1:Y:S01]  /*16f50*/  MUFU.EX2 R97, R97 ;  /* 0x0000006100617308 */ /* 0x000e620000000800 */
[----:B------:R-:W-:-:S07]  /*16f60*/  FFMA.FTZ R91, R2, R91, -R42 ;  /* 0x0000005b025b7223 */ /* 0x000fce000001082a */
[----:B------:R-:W3:Y:S01]  /*16f70*/  MUFU.EX2 R6, R75 ;  /* 0x0000004b00067308 */ /* 0x000ee20000000800 */
[----:B------:R-:W-:Y:S01]  /*16f80*/  F2FP.SATFINITE.E4M3.F32.PACK_AB_MERGE_C R218, R99, R218, R11 ;  /* 0x000000da63da723e */ /* 0x000fe2000480700b */
[----:B------:R-:W-:-:S06]  /*16f90*/  FADD.FTZ R101, R101, R14 ;  /* 0x0000000e65657221 */ /* 0x000fcc0000010000 */
[----:B------:R-:W4:Y:S01]  /*16fa0*/  MUFU.EX2 R32, R32 ;  /* 0x0000002000207308 */ /* 0x000f220000000800 */
[C---:B------:R-:W-:Y:S01]  /*16fb0*/  F2FP.SATFINITE.E4M3.F32.PACK_AB_MERGE_C R11, R60.reuse, R3, RZ ;  /* 0x000000033c0b723e */ /* 0x040fe200048070ff */
[----:B------:R-:W-:-:S06]  /*16fc0*/  FADD.FTZ R60, R60, R7 ;  /* 0x000000073c3c7221 */ /* 0x000fcc0000010000 */
[----:B------:R-:W4:Y:S01]  /*16fd0*/  MUFU.EX2 R9, R133 ;  /* 0x0000008500097308 */ /* 0x000f220000000800 */
[----:B------:R-:W-:-:S01]  /*16fe0*/  FFMA.FTZ R83, R2, R83, -R42 ;  /* 0x0000005302537223 */ /* 0x000fc2000001082a */
[----:B------:R-:W-:-:S06]  /*16ff0*/  FADD.FTZ R34, R34, R101 ;  /* 0x0000006522227221 */ /* 0x000fcc0000010000 */
[----:B------:R-:W4:Y:S01]  /*17000*/  MUFU.EX2 R10, R79 ;  /* 0x0000004f000a7308 */ /* 0x000f220000000800 */
[----:B--2---:R-:W-:-:S01]  /*17010*/  FADD.FTZ R7, R221, R60 ;  /* 0x0000003cdd077221 */ /* 0x004fc20000010000 */
[----:B0-----:R-:W-:Y:S01]  /*17020*/  F2FP.SATFINITE.E4M3.F32.PACK_AB_MERGE_C R220, R28, R95, RZ ;  /* 0x0000005f1cdc723e */ /* 0x001fe200048070ff */
[----:B-1----:R-:W-:-:S05]  /*17030*/  FADD.FTZ R3, R97, R34 ;  /* 0x0000002261037221 */ /* 0x002fca0000010000 */
[----:B------:R-:W0:Y:S01]  /*17040*/  MUFU.EX2 R91, R91 ;  /* 0x0000005b005b7308 */ /* 0x000e220000000800 */
[----:B---3--:R-:W-:-:S01]  /*17050*/  FADD.FTZ R24, R6, R7 ;  /* 0x0000000706187221 */ /* 0x008fc20000010000 */
[C-C-:B------:R-:W-:Y:S01]  /*17060*/  FFMA.FTZ R61, R2.reuse, R77, -R81.reuse ;  /* 0x0000004d023d7223 */ /* 0x140fe20000010851 */
[----:B------:R-:W-:-:S01]  /*17070*/  FFMA.FTZ R12, R2, R85, -R81 ;  /* 0x00000055020c7223 */ /* 0x000fc20000010851 */
[----:B------:R-:W-:Y:S01]  /*17080*/  FFMA.FTZ R87, R2, R80, -R81 ;  /* 0x0000005002577223 */ /* 0x000fe20000010851 */
[----:B----4-:R-:W-:-:S03]  /*17090*/  F2FP.SATFINITE.E4M3.F32.PACK_AB_MERGE_C R220, R32, R97, R220 ;  /* 0x0000006120dc723e */ /* 0x010fc600048070dc */
[----:B------:R-:W1:Y:S01]  /*170a0*/  MUFU.EX2 R14, R83 ;  /* 0x00000053000e7308 */ /* 0x000e620000000800 */
[----:B------:R-:W-:-:S01]  /*170b0*/  FADD.FTZ R32, R32, R3 ;  /* 0x0000000320207221 */ /* 0x000fc20000010000 */
[----:B------:R-:W-:Y:S01]  /*170c0*/  FADD.FTZ R3, R9, R24 ;  /* 0x0000001809037221 */ /* 0x000fe20000010000 */
[----:B------:R-:W-:-:S01]  /*170d0*/  FFMA.FTZ R93, R2, R93, -R42 ;  /* 0x0000005d025d7223 */ /* 0x000fc2000001082a */
[----:B------:R-:W-:Y:S01]  /*170e0*/  F2FP.SATFINITE.E4M3.F32.PACK_AB_MERGE_C R9, R10, R9, RZ ;  /* 0x000000090a09723e */ /* 0x000fe200048070ff */
[----:B------:R-:W-:-:S01]  /*170f0*/  FFMA.FTZ R42, R2, R103, -R42 ;  /* 0x00000067022a7223 */ /* 0x000fc2000001082a */
[----:B------:R-:W-:Y:S02]  /*17100*/  FADD.FTZ R10, R10, R3 ;  /* 0x000000030a0a7221 */ /* 0x000fe40000010000 */
[----:B------:R-:W-:Y:S02]  /*17110*/  MUFU.EX2 R61, R61 ;  /* 0x0000003d003d7308 */ /* 0x000fe40000000800 */
[----:B0-----:R-:W-:-:S06]  /*17120*/  FADD.FTZ R7, R91, R10 ;  /* 0x0000000a5b077221 */ /* 0x001fcc0000010000 */
[----:B------:R-:W-:Y:S08]  /*17130*/  MUFU.EX2 R12, R12 ;  /* 0x0000000c000c7308 */ /* 0x000ff00000000800 */
[----:B------:R-:W0:Y:S01]  /*17140*/  MUFU.EX2 R87, R87 ;  /* 0x0000005700577308 */ /* 0x000e220000000800 */
[----:B-1----:R-:W-:-:S01]  /*17150*/  FADD.FTZ R10, R14, R7 ;  /* 0x000000070e0a7221 */ /* 0x002fc20000010000 */
[----:B------:R-:W-:Y:S01]  /*17160*/  FADD.FTZ R95, R95, R32 ;  /* 0x000000205f5f7221 */ /* 0x000fe20000010000 */
[----:B------:R-:W-:-:S05]  /*17170*/  VIADD R7, R118, 0xfffffffe ;  /* 0xfffffffe76077836 */ /* 0x000fca0000000000 */
[----:B------:R-:W-:Y:S01]  /*17180*/  MUFU.EX2 R93, R93 ;  /* 0x0000005d005d7308 */ /* 0x000fe20000000800 */
[----:B------:R-:W-:-:S07]  /*17190*/  FADD.FTZ R28, R28, R95 ;  /* 0x0000005f1c1c7221 */ /* 0x000fce0000010000 */
[----:B------:R-:W1:Y:S01]  /*171a0*/  MUFU.EX2 R42, R42 ;  /* 0x0000002a002a7308 */ /* 0x000e620000000800 */
[----:B------:R-:W-:Y:S01]  /*171b0*/  ISETP.GE.AND P1, PT, R7, R43, PT ;  /* 0x0000002b0700720c */ /* 0x000fe20003f26270 */
[----:B0-----:R-:W-:Y:S01]  /*171c0*/  FADD.FTZ R3, R87, R28 ;  /* 0x0000001c57037221 */ /* 0x001fe20000010000 */
[----:B------:R-:W-:-:S04]  /*171d0*/  F2FP.SATFINITE.E4M3.F32.PACK_AB_MERGE_C R222, R12, R61, RZ ;  /* 0x0000003d0cde723e */ /* 0x000fc800048070ff */
[C---:B------:R-:W-:Y:S01]  /*171e0*/  F2FP.SATFINITE.E4M3.F32.PACK_AB_MERGE_C R222, R26.reuse, R87, R222 ;  /* 0x000000571ade723e */ /* 0x040fe200048070de */
[----:B------:R-:W-:-:S01]  /*171f0*/  FADD.FTZ R26, R26, R3 ;  /* 0x000000031a1a7221 */ /* 0x000fc20000010000 */
[----:B------:R-:W-:Y:S01]  /*17200*/  F2FP.SATFINITE.E4M3.F32.PACK_AB_MERGE_C R224, R25, R224, R89 ;  /* 0x000000e019e0723e */ /* 0x000fe20004807059 */
[----:B------:R-:W-:Y:S01]  /*17210*/  IMAD.MOV.U32 R25, RZ, RZ, RZ ;  /* 0x000000ffff197224 */ /* 0x000fe200078e00ff */
[----:B------:R-:W-:Y:S01]  /*17220*/  F2FP.SATFINITE.E4M3.F32.PACK_AB_MERGE_C R27, R52, R27, RZ ;  /* 0x0000001b341b723e */ /* 0x000fe200048070ff */
[----:B------:R-:W-:-:S01]  /*17230*/  FADD.FTZ R3, R61, R26 ;  /* 0x0000001a3d037221 */ /* 0x000fc20000010000 */
[----:B------:R-:W-:Y:S02]  /*17240*/  F2FP.SATFINITE.E4M3.F32.PACK_AB_MERGE_C R31, R54, R31, RZ ;  /* 0x0000001f361f723e */ /* 0x000fe400048070ff */
[----:B-1----:R-:W-:Y:S01]  /*17250*/  F2FP.SATFINITE.E4M3.F32.PACK_AB_MERGE_C R223, R42, R93, RZ ;  /* 0x0000005d2adf723e */ /* 0x002fe200048070ff */
[----:B------:R-:W-:Y:S01]  /*17260*/  FADD.FTZ R93, R93, R10 ;  /* 0x0000000a5d5d7221 */ /* 0x000fe20000010000 */
[----:B------:R-:W-:Y:S01]  /*17270*/  F2FP.SATFINITE.E4M3.F32.PACK_AB_MERGE_C R221, R6, R221, R9 ;  /* 0x000000dd06dd723e */ /* 0x000fe20004807009 */
[----:B------:R-:W-:Y:S01]  /*17280*/  FADD.FTZ R3, R12, R3 ;  /* 0x000000030c037221 */ /* 0x000fe20000010000 */
[----:B------:R-:W-:Y:S01]  /*17290*/  F2FP.SATFINITE.E4M3.F32.PACK_AB_MERGE_C R230, R13, R230, R37 ;  /* 0x000000e60de6723e */ /* 0x000fe20004807025 */
[----:B------:R-:W-:Y:S01]  /*172a0*/  FADD.FTZ R6, R42, R93 ;  /* 0x0000005d2a067221 */ /* 0x000fe20000010000 */
[----:B------:R-:W-:Y:S01]  /*172b0*/  F2FP.SATFINITE.E4M3.F32.PACK_AB_MERGE_C R226, R33, R226, R29 ;  /* 0x000000e221e2723e */ /* 0x000fe2000480701d */
[--C-:B------:R-:W-:Y:S01]  /*172c0*/  IMAD.MOV.U32 R26, RZ, RZ, R25.reuse ;  /* 0x000000ffff1a7224 */ /* 0x100fe200078e0019 */
[----:B------:R-:W-:Y:S01]  /*172d0*/  F2FP.SATFINITE.E4M3.F32.PACK_AB_MERGE_C R216, R57, R216, R30 ;  /* 0x000000d839d8723e */ /* 0x000fe2000480701e */
[--C-:B------:R-:W-:Y:S01]  /*172e0*/  IMAD.MOV.U32 R29, RZ, RZ, R25.reuse ;  /* 0x000000ffff1d7224 */ /* 0x100fe200078e0019 */
[----:B------:R-:W-:Y:S01]  /*172f0*/  F2FP.SATFINITE.E4M3.F32.PACK_AB_MERGE_C R229, R36, R229, R44 ;  /* 0x000000e524e5723e */ /* 0x000fe2000480702c */
[--C-:B------:R-:W-:Y:S01]  /*17300*/  IMAD.MOV.U32 R28, RZ, RZ, R25.reuse ;  /* 0x000000ffff1c7224 */ /* 0x100fe200078e0019 */
        /* <DEDUP_REMOVED lines=11> */
[--C-:B------:R-:W-:Y:S01]  /*173c0*/  IMAD.MOV.U32 R34, RZ, RZ, R25.reuse ;  /* 0x000000ffff227224 */ /* 0x100fe200078e0019 */
[-C--:B------:R-:W-:Y:S01]  /*173d0*/  MOV R24, R25.reuse ;  /* 0x0000001900187202 */ /* 0x080fe20000000f00 */
        /* <DEDUP_REMOVED lines=41> */
[----:B------:R-:W-:Y:S01]  /*17670*/  MOV R150, R25 ;  /* 0x0000001900967202 */ /* 0x000fe20000000f00 */
        /* <DEDUP_REMOVED lines=79> */
[----:B------:R-:W-:Y:S01]  /*17b70*/  CS2R R148, SRZ ;  /* 0x0000000000947805 */ /* 0x000fe2000001ff00 */
[----:B------:R-:W-:Y:S01]  /*17b80*/  IMAD.MOV.U32 R9, RZ, RZ, R235 ;  /* 0x000000ffff097224 */ /* 0x000fe200078e00eb */
[----:B------:R-:W-:Y:S01]  /*17b90*/  CS2R R146, SRZ ;  /* 0x0000000000927805 */ /* 0x000fe2000001ff00 */
[----:B------:R-:W-:Y:S01]  /*17ba0*/  IMAD.MOV.U32 R14, RZ, RZ, R152 ;  /* 0x000000ffff0e7224 */ /* 0x000fe200078e0098 */
        /* <DEDUP_REMOVED lines=60> */
[----:B------:R-:W-:-:S07]  /*17f70*/  CS2R R24, SRZ ;  /* 0x0000000000187805 */ /* 0x000fce000001ff00 */
.L_x_497:
[----:B------:R-:W2:Y:S01]  /*17f80*/  LDL R0, [R1+0x30] ;  /* 0x0000300001007983 */ /* 0x000ea20000100800 */
[----:B------:R-:W-:Y:S01]  /*17f90*/  ISETP.NE.AND P1, PT, R14, 0x1, PT ;  /* 0x000000010e00780c */ /* 0x000fe20003f25270 */
[----:B------:R-:W-:Y:S05]  /*17fa0*/  YIELD ;  /* 0x0000000000007946 */ /* 0x000fea0003800000 */
[----:B------:R-:W-:-:S04]  /*17fb0*/  SEL R235, RZ, 0x1, P1 ;  /* 0x00000001ffeb7807 */ /* 0x000fc80000800000 */
[----:B------:R-:W-:Y:S02]  /*17fc0*/  LOP3.LUT R235, R9, R235, RZ, 0x3c, !PT ;  /* 0x000000eb09eb7212 */ /* 0x000fe400078e3cff */
[----:B--2---:R-:W-:-:S13]  /*17fd0*/  ISETP.NE.AND P1, PT, R0, RZ, PT ;  /* 0x000000ff0000720c */ /* 0x004fda0003f25270 */
[----:B------:R-:W-:Y:S05]  /*17fe0*/  @P1 BRA `(.L_x_487) ;  /* 0x00000000003c1947 */ /* 0x000fea0003800000 */
[----:B------:R-:W-:Y:S05]  /*17ff0*/  @!P0 BRA `(.L_x_488) ;  /* 0x0000000000048947 */ /* 0x000fea0003800000 */
[----:B------:R-:W-:Y:S01]  /*18000*/  BPT.TRAP 0x1 ;  /* 0x000000040000795c */ /* 0x000fe20000300000 */
.L_x_488:
[----:B------:R-:W-:Y:S01]  /*18010*/  VIADD R0, R14, 0x1 ;  /* 0x000000010e007836 */ /* 0x000fe20000000000 */
[----:B------:R-:W-:-:S04]  /*18020*/  SHF.L.U32 R8, R235, 0x1f, RZ ;  /* 0x0000001feb087819 */ /* 0x000fc800000006ff */
[----:B------:R-:W-:-:S04]  /*18030*/  ISETP.NE.AND P2, PT, R0, 0x2, PT ;  /* 0x000000020000780c */ /* 0x000fc80003f45270 */
[----:B------:R-:W-:-:S04]  /*18040*/  SEL R0, R0, RZ, P2 ;  /* 0x000000ff00007207 */ /* 0x000fc80001000000 */
[----:B------:R-:W-:-:S04]  /*18050*/  LEA R0, R0, R22, 0x3 ;  /* 0x0000001600007211 */ /* 0x000fc800078e18ff */
[----:B------:R0:W1:Y:S01]  /*18060*/  SYNCS.PHASECHK.TRANS64.TRYWAIT P2, [R0+URZ+0x38830], R8 ;  /* 0x03883008000075a7 */ /* 0x000062000804017f */
[----:B------:R-:W-:Y:S05]  /*18070*/  @!P0 BRA `(.L_x_489) ;  /* 0x0000000000048947 */ /* 0x000fea0003800000 */
[----:B------:R-:W-:Y:S01]  /*18080*/  BPT.TRAP 0x1 ;  /* 0x000000040000795c */ /* 0x000fe20000300000 */
.L_x_489:
[----:B------:R-:W-:Y:S04]  /*18090*/  BSSY B0, `(.L_x_487) ;  /* 0x0000004000007945 */ /* 0x000fe80003800000 */
[----:B-1----:R-:W-:Y:S05]  /*180a0*/  @P2 BRA `(.L_x_490) ;  /* 0x0000000000082947 */ /* 0x002fea0003800000 */
[----:B------:R-:W1:Y:S02]  /*180b0*/  SYNCS.PHASECHK.TRANS64.TRYWAIT P2, [R0+URZ+0x38830], R8 ;  /* 0x03883008000075a7 */ /* 0x000e64000804017f */
[----:B-1----:R-:W-:Y:S05]  /*180c0*/  @!P2 BRA `(.L_x_491) ;  /* 0x0000013000b0a947 */ /* 0x002fea0003800000 */
.L_x_490:
[----:B------:R-:W-:Y:S05]  /*180d0*/  BSYNC B0 ;  /* 0x0000000000007941 */ /* 0x000fea0003800000 */
.L_x_487:
[----:B01----:R-:W2:Y:S01]  /*180e0*/  LDL R8, [R1+0x34] ;  /* 0x0000340001087983 */ /* 0x003ea20000100800 */
[----:B------:R-:W-:-:S03]  /*180f0*/  VIADD R15, R14, 0x1 ;  /* 0x000000010e0f7836 */ /* 0x000fc60000000000 */
[----:B------:R0:W-:Y:S02]  /*18100*/  STL.64 [R1+0x1c0], R12 ;  /* 0x0001c00c01007387 */ /* 0x0001e40000100a00 */
[C---:B------:R-:W-:Y:S02]  /*18110*/  ISETP.NE.AND P2, PT, R15.reuse, 0x2, PT ;  /* 0x000000020f00780c */ /* 0x040fe40003f45270 */
[----:B------:R-:W-:Y:S02]  /*18120*/  STL [R1+0x1b8], R9 ;  /* 0x0001b80901007387 */ /* 0x000fe40000100800 */
[----:B------:R-:W-:Y:S02]  /*18130*/  SEL R15, R15, RZ, P2 ;  /* 0x000000ff0f0f7207 */ /* 0x000fe40001000000 */
[----:B------:R1:W-:Y:S04]  /*18140*/  STL.64 [R1+0x1b0], R6 ;  /* 0x0001b00601007387 */ /* 0x0003e80000100a00 */
[----:B------:R3:W-:Y:S04]  /*18150*/  STL.64 [R1+0x1a8], R2 ;  /* 0x0001a80201007387 */ /* 0x0007e80000100a00 */
[----:B0-----:R-:W4:Y:S01]  /*18160*/  LDL.64 R12, [R1+0x28] ;  /* 0x00002800010c7983 */ /* 0x001f220000100a00 */
[----:B------:R-:W0:Y:S01]  /*18170*/  S2R R0, SR_TID.X ;  /* 0x0000000000007919 */ /* 0x000e220000002100 */
[----:B------:R-:W-:Y:S05]  /*18180*/  WARPSYNC.ALL ;  /* 0x0000000000007948 */ /* 0x000fea0003800000 */
[----:B------:R-:W-:Y:S01]  /*18190*/  MOV R11, 0x40000040 ;  /* 0x40000040000b7802 */ /* 0x000fe20000000f00 */
[----:B------:R-:W-:Y:S01]  /*181a0*/  IMAD.MOV.U32 R155, RZ, RZ, 0x40000040 ;  /* 0x40000040ff9b7424 */ /* 0x000fe200078e00ff */
[----:B-1----:R-:W4:Y:S01]  /*181b0*/  LDL.64 R6, [R1+0x18] ;  /* 0x0000180001067983 */ /* 0x002f220000100a00 */
[----:B------:R-:W-:-:S02]  /*181c0*/  IMAD.MOV.U32 R153, RZ, RZ, 0x40000040 ;  /* 0x40000040ff997424 */ /* 0x000fc400078e00ff */
[----:B------:R-:W-:Y:S01]  /*181d0*/  IMAD.MOV.U32 R157, RZ, RZ, 0x40000040 ;  /* 0x40000040ff9d7424 */ /* 0x000fe200078e00ff */
[----:B---3--:R-:W3:Y:S01]  /*181e0*/  LDL.64 R2, [R1+0x8] ;  /* 0x0000080001027983 */ /* 0x008ee20000100a00 */
[----:B0-----:R-:W-:-:S05]  /*181f0*/  SHF.R.U32.HI R0, RZ, 0x7, R0 ;  /* 0x00000007ff007819 */ /* 0x001fca0000011600 */
[----:B------:R-:W-:Y:S01]  /*18200*/  VIADD R0, R0, 0x8 ;  /* 0x0000000800007836 */ /* 0x000fe20000000000 */
[----:B------:R-:W-:Y:S02]  /*18210*/  R2UR UR7, R11 ;  /* 0x000000000b0772ca */ /* 0x000fe400000e0000 */
[----:B------:R-:W-:Y:S02]  /*18220*/  R2UR UR4, R4 ;  /* 0x00000000040472ca */ /* 0x000fe400000e0000 */
[----:B------:R-:W-:Y:S02]  /*18230*/  R2UR UR5, R5 ;  /* 0x00000000050572ca */ /* 0x000fe400000e0000 */
[----:B------:R-:W-:Y:S02]  /*18240*/  R2UR UR11, R155 ;  /* 0x000000009b0b72ca */ /* 0x000fe400000e0000 */
[----:B------:R-:W-:Y:S02]  /*18250*/  R2UR UR15, R153 ;  /* 0x00000000990f72ca */ /* 0x000fe400000e0000 */
[----:B------:R-:W-:-:S02]  /*18260*/  R2UR UR19, R155 ;  /* 0x000000009b1372ca */ /* 0x000fc400000e0000 */
[----:B------:R-:W-:Y:S02]  /*18270*/  R2UR UR23, R153 ;  /* 0x00000000991772ca */ /* 0x000fe400000e0000 */
[----:B------:R-:W-:Y:S02]  /*18280*/  R2UR UR27, R155 ;  /* 0x000000009b1b72ca */ /* 0x000fe400000e0000 */
[----:B------:R-:W-:Y:S01]  /*18290*/  R2UR UR31, R157 ;  /* 0x000000009d1f72ca */ /* 0x000fe200000e0000 */
[----:B------:R0:W-:Y:S01]  /*182a0*/  BAR.SYNC.DEFER_BLOCKING R0, 0x100 ;  /* 0x000400000000751d */ /* 0x0001e20000010000 */
[----:B--2---:R-:W-:-:S05]  /*182b0*/  IMAD R10, R15, 0x800, R8 ;  /* 0x000008000f0a7824 */ /* 0x004fca00078e0208 */
[----:B------:R-:W2:Y:S01]  /*182c0*/  LDL.64 R8, [R1+0x20] ;  /* 0x0000200001087983 */ /* 0x000ea20000100a00 */
[C---:B------:R-:W-:Y:S02]  /*182d0*/  VIADD R154, R10.reuse, 0x2 ;  /* 0x000000020a9a7836 */ /* 0x040fe40000000000 */
[----:B------:R-:W-:-:S03]  /*182e0*/  VIADD R152, R10, 0x4 ;  /* 0x000000040a987836 */ /* 0x000fc60000000000 */
[----:B------:R-:W-:Y:S01]  /*182f0*/  R2UR UR10, R154 ;  /* 0x000000009a0a72ca */ /* 0x000fe200000e0000 */
[C---:B------:R-:W-:Y:S01]  /*18300*/  VIADD R154, R10.reuse, 0x6 ;  /* 0x000000060a9a7836 */ /* 0x040fe20000000000 */
[----:B------:R-:W-:Y:S02]  /*18310*/  R2UR UR6, R10 ;  /* 0x000000000a0672ca */ /* 0x000fe400000e0000 */
[----:B------:R-:W-:Y:S01]  /*18320*/  R2UR UR14, R152 ;  /* 0x00000000980e72ca */ /* 0x000fe200000e0000 */
[----:B------:R-:W-:Y:S01]  /*18330*/  VIADD R152, R10, 0x400 ;  /* 0x000004000a987836 */ /* 0x000fe20000000000 */
[----:B------:R-:W-:Y:S01]  /*18340*/  R2UR UR18, R154 ;  /* 0x000000009a1272ca */ /* 0x000fe200000e0000 */
[C---:B------:R-:W-:Y:S01]  /*18350*/  VIADD R154, R10.reuse, 0x402 ;  /* 0x000004020a9a7836 */ /* 0x040fe20000000000 */
[----:B------:R-:W-:Y:S02]  /*18360*/  IADD3 R156, R10, 0x404, RZ ;  /* 0x000004040a9c7810 */ /* 0x000fe40007ffe0ff */
[----:B------:R-:W-:-:S02]  /*18370*/  R2UR UR22, R152 ;  /* 0x00000000981672ca */ /* 0x000fc400000e0000 */
[----:B------:R-:W-:Y:S02]  /*18380*/  R2UR UR26, R154 ;  /* 0x000000009a1a72ca */ /* 0x000fe400000e0000 */
[----:B------:R-:W-:Y:S02]  /*18390*/  R2UR UR30, R156 ;  /* 0x000000009c1e72ca */ /* 0x000fe400000e0000 */
[----:B------:R-:W-:-:S06]  /*183a0*/  WARPGROUP.ARRIVE ;  /* 0x00000000000079c5 */ /* 0x000fcc0000000000 */
[----:B------:R-:W-:Y:S01]  /*183b0*/  QGMMA.64x128x32.F32.E4M3.E4M3 R152, gdesc[UR4], RZ, !UPT, gsb0 ;  /* 0x01e00000049879f3 */ /* 0x000fe2000c0008ff */
[----:B----4-:R-:W-:Y:S02]  /*183c0*/  R2UR UR8, R12 ;  /* 0x000000000c0872ca */ /* 0x010fe400000e0000 */
[----:B------:R-:W-:Y:S01]  /*183d0*/  R2UR UR9, R13 ;  /* 0x000000000d0972ca */ /* 0x000fe200000e0000 */
[----:B------:R-:W-:Y:S02]  /*183e0*/  WARPGROUP.DEPBAR.LE gsb0, 0x0 ;  /* 0x00008000000079c5 */ /* 0x000fe40000010000 */
[----:B------:R-:W-:-:S10]  /*183f0*/  WARPGROUP.ARRIVE ;  /* 0x00000000000079c5 */ /* 0x000fd40000000000 */
[----:B------:R-:W-:Y:S01]  /*18400*/  QGMMA.64x128x32.F32.E4M3.E4M3 R152, gdesc[UR8], R152, gsb0 ;  /* 0x01e00000089879f3 */ /* 0x000fe20008000898 */
[----:B------:R-:W-:Y:S01]  /*18410*/  VIADD R10, R10, 0x406 ;  /* 0x000004060a0a7836 */ /* 0x000fe20000000000 */
[----:B------:R-:W-:-:S04]  /*18420*/  R2UR UR35, R11 ;  /* 0x000000000b2372ca */ /* 0x000fc800000e0000 */
[----:B------:R-:W-:Y:S02]  /*18430*/  R2UR UR34, R10 ;  /* 0x000000000a2272ca */ /* 0x000fe400000e0000 */
[----:B------:R-:W4:Y:S01]  /*18440*/  LDL.64 R10, [R1] ;  /* 0x00000000010a7983 */ /* 0x000f220000100a00 */
[----:B------:R-:W-:Y:S02]  /*18450*/  R2UR UR16, R6 ;  /* 0x00000000061072ca */ /* 0x000fe400000e0000 */
[----:B------:R-:W-:Y:S01]  /*18460*/  R2UR UR17, R7 ;  /* 0x00000000071172ca */ /* 0x000fe200000e0000 */
[----:B------:R0:W5:Y:S01]  /*18470*/  LDL.LU.64 R12, [R1+0x1c0] ;  /* 0x0001c000010c7983 */ /* 0x0001620000300a00 */
[----:B--2---:R-:W-:Y:S02]  /*18480*/  R2UR UR12, R8 ;  /* 0x00000000080c72ca */ /* 0x004fe400000e0000 */
[----:B------:R-:W-:Y:S02]  /*18490*/  R2UR UR13, R9 ;  /* 0x00000000090d72ca */ /* 0x000fe400000e0000 */
[----:B---3--:R-:W-:Y:S01]  /*184a0*/  R2UR UR20, R2 ;  /* 0x00000000021472ca */ /* 0x008fe200000e0000 */
[----:B------:R-:W-:-:S02]  /*184b0*/  WARPGROUP.DEPBAR.LE gsb0, 0x0 ;  /* 0x00008000000079c5 */ /* 0x000fc40000010000 */
[----:B------:R-:W-:Y:S01]  /*184c0*/  WARPGROUP.ARRIVE ;  /* 0x00000000000079c5 */ /* 0x000fe20000000000 */
[----:B------:R-:W-:Y:S01]  /*184d0*/  R2UR UR21, R3 ;  /* 0x00000000031572ca */ /* 0x000fe200000e0000 */
[----:B------:R0:W5:Y:S04]  /*184e0*/  LDL.LU R9, [R1+0x1b8] ;  /* 0x0001b80001097983 */ /* 0x0001680000300800 */
[----:B------:R0:W5:Y:S02]  /*184f0*/  LDL.LU.64 R6, [R1+0x1b0] ;  /* 0x0001b00001067983 */ /* 0x0001640000300a00 */
[----:B------:R-:W-:Y:S02]  /*18500*/  QGMMA.64x128x32.F32.E4M3.E4M3 R152, gdesc[UR12], R152, gsb0 ;  /* 0x01e000000c9879f3 */ /* 0x000fe40008000898 */
[----:B------:R0:W5:Y:S01]  /*18510*/  LDL.LU.64 R2, [R1+0x1a8] ;  /* 0x0001a80001027983 */ /* 0x0001620000300a00 */
[----:B------:R-:W-:-:S02]  /*18520*/  WARPGROUP.DEPBAR.LE gsb0, 0x0 ;  /* 0x00008000000079c5 */ /* 0x000fc40000010000 */
[----:B------:R-:W-:-:S07]  /*18530*/  WARPGROUP.ARRIVE ;  /* 0x00000000000079c5 */ /* 0x000fce0000000000 */
[----:B------:R-:W-:Y:S01]  /*18540*/  QGMMA.64x128x32.F32.E4M3.E4M3 R152, gdesc[UR16], R152, gsb0 ;  /* 0x01e00000109879f3 */ /* 0x000fe20008000898 */
[----:B----4-:R-:W-:Y:S02]  /*18550*/  R2UR UR24, R10 ;  /* 0x000000000a1872ca */ /* 0x010fe400000e0000 */
[----:B------:R-:W-:Y:S01]  /*18560*/  R2UR UR25, R11 ;  /* 0x000000000b1972ca */ /* 0x000fe200000e0000 */
[----:B------:R-:W-:Y:S02]  /*18570*/  WARPGROUP.DEPBAR.LE gsb0, 0x0 ;  /* 0x00008000000079c5 */ /* 0x000fe40000010000 */
[----:B------:R-:W-:-:S06]  /*18580*/  WARPGROUP.ARRIVE ;  /* 0x00000000000079c5 */ /* 0x000fcc0000000000 */
[----:B------:R-:W-:Y:S01]  /*18590*/  QGMMA.64x128x32.F32.E4M3.E4M3 R152, gdesc[UR20], R152, gsb0 ;  /* 0x01e00000149879f3 */ /* 0x000fe20008000898 */
[----:B------:R-:W-:Y:S02]  /*185a0*/  R2UR UR28, R236 ;  /* 0x00000000ec1c72ca */ /* 0x000fe400000e0000 */
        /* <DEDUP_REMOVED lines=16> */
.L_x_493:
[----:B-----5:R-:W-:Y:S01]  /*186b0*/  SHF.L.U32 R0, R9, 0x1f, RZ ;  /* 0x0000001f09007819 */ /* 0x020fe200000006ff */
[----:B------:R-:W-:-:S04]  /*186c0*/  IMAD R8, R14, 0x8, R22 ;  /* 0x000000080e087824 */ /* 0x000fc800078e0216 */
[----:B------:R0:W1:Y:S01]  /*186d0*/  SYNCS.PHASECHK.TRANS64.TRYWAIT P1, [R8+URZ+0x38850], R0 ;  /* 0x03885000080075a7 */ /* 0x000062000802017f */
[----:B------:R-:W-:Y:S05]  /*186e0*/  @!P0 BRA `(.L_x_494) ;  /* 0x0000000000048947 */ /* 0x000fea0003800000 */
[----:B------:R-:W-:Y:S01]  /*186f0*/  BPT.TRAP 0x1 ;  /* 0x000000040000795c */ /* 0x000fe20000300000 */
.L_x_494:
[----:B-1----:R-:W-:Y:S05]  /*18700*/  @P1 BRA `(.L_x_492) ;  /* 0x0000000000081947 */ /* 0x002fea0003800000 */
[----:B------:R-:W1:Y:S02]  /*18710*/  SYNCS.PHASECHK.TRANS64.TRYWAIT P1, [R8+URZ+0x38850], R0 ;  /* 0x03885000080075a7 */ /* 0x000e64000802017f */
[----:B-1----:R-:W-:Y:S05]  /*18720*/  @!P1 BRA `(.L_x_495) ;  /* 0x0000012c002c9947 */ /* 0x002fea0003800000 */
.L_x_492:
[----:B01----:R-:W-:Y:S01]  /*18730*/  VIADD R0, R22, 0x400 ;  /* 0x0000040016007836 */ /* 0x003fe20000000000 */
[----:B-----5:R-:W-:Y:S01]  /*18740*/  MOV R9, 0x40000040 ;  /* 0x4000004000097802 */ /* 0x020fe20000000f00 */
[----:B------:R-:W-:Y:S05]  /*18750*/  WARPSYNC.ALL ;  /* 0x0000000000007948 */ /* 0x000fea0003800000 */
[----:B------:R-:W-:Y:S01]  /*18760*/  SHF.R.U32.HI R0, RZ, 0x4, R0 ;  /* 0x00000004ff007819 */ /* 0x000fe20000011600 */
[----:B------:R-:W-:Y:S01]  /*18770*/  WARPGROUP.ARRIVE ;  /* 0x00000000000079c5 */ /* 0x000fe20000000000 */
[----:B------:R-:W-:Y:S01]  /*18780*/  R2UR UR7, R9 ;  /* 0x00000000090772ca */ /* 0x000fe200000e0000 */
[----:B------:R-:W-:Y:S01]  /*18790*/  IMAD.MOV.U32 R11, RZ, RZ, 0x40000040 ;  /* 0x40000040ff0b7424 */ /* 0x000fe200078e00ff */
[----:B------:R-:W-:-:S04]  /*187a0*/  LOP3.LUT R0, R0, 0x3fff, RZ, 0xc0, !PT ;  /* 0x00003fff00007812 */ /* 0x000fc800078ec0ff */
[----:B------:R-:W-:-:S05]  /*187b0*/  LOP3.LUT R0, R0, 0x10000, RZ, 0xfc, !PT ;  /* 0x0001000000007812 */ /* 0x000fca00078efcff */
[----:B------:R-:W-:Y:S01]  /*187c0*/  IMAD R8, R14, 0x800, R0 ;  /* 0x000008000e087824 */ /* 0x000fe200078e0200 */
[----:B------:R-:W-:-:S03]  /*187d0*/  FMNMX.FTZ R0, R152, R13, !PT ;  /* 0x0000000d98007209 */ /* 0x000fc60007810000 */
[C---:B------:R-:W-:Y:S01]  /*187e0*/  VIADD R10, R8.reuse, 0x2 ;  /* 0x00000002080a7836 */ /* 0x040fe20000000000 */
[----:B------:R-:W-:Y:S02]  /*187f0*/  R2UR UR6, R8 ;  /* 0x00000000080672ca */ /* 0x000fe400000e0000 */
[----:B------:R-:W-:-:S04]  /*18800*/  FMNMX.FTZ R0, R153, R0, !PT ;  /* 0x0000000099007209 */ /* 0x000fc80007810000 */
[----:B------:R-:W-:-:S04]  /*18810*/  FMNMX.FTZ R0, R156, R0, !PT ;  /* 0x000000009c007209 */ /* 0x000fc80007810000 */
[----:B------:R-:W-:-:S03]  /*18820*/  FMNMX.FTZ R0, R157, R0, !PT ;  /* 0x000000009d007209 */ /* 0x000fc60007810000 */
[----:B------:R-:W-:Y:S01]  /*18830*/  QGMMA.64x256x32.F32.E4M3.E4M3 R24, R228, gdesc[UR4], R24, gsb0 ;  /* 0x03e00004e4187df3 */ /* 0x000fe20008000818 */
[----:B------:R-:W-:Y:S01]  /*18840*/  R2UR UR6, R10 ;  /* 0x000000000a0672ca */ /* 0x000fe200000e0000 */
[----:B------:R-:W-:Y:S01]  /*18850*/  VIADD R10, R8, 0x4 ;  /* 0x00000004080a7836 */ /* 0x000fe20000000000 */
[----:B------:R-:W-:Y:S01]  /*18860*/  R2UR UR7, R11 ;  /* 0x000000000b0772ca */ /* 0x000fe200000e0000 */
[----:B------:R-:W-:Y:S01]  /*18870*/  IMAD.MOV.U32 R11, RZ, RZ, 0x40000040 ;  /* 0x40000040ff0b7424 */ /* 0x000fe200078e00ff */
[----:B------:R-:W-:Y:S01]  /*18880*/  FMNMX.FTZ R0, R160, R0, !PT ;  /* 0x00000000a0007209 */ /* 0x000fe20007810000 */
[----:B------:R-:W-:-:S03]  /*18890*/  VIADD R8, R8, 0x6 ;  /* 0x0000000608087836 */ /* 0x000fc60000000000 */
[----:B------:R-:W-:-:S04]  /*188a0*/  FMNMX.FTZ R0, R161, R0, !PT ;  /* 0x00000000a1007209 */ /* 0x000fc80007810000 */
        /* <DEDUP_REMOVED lines=25> */
[----:B------:R-:W-:-:S05]  /*18a40*/  FMNMX.FTZ R0, R213, R0, !PT ;  /* 0x00000000d5007209 */ /* 0x000fca0007810000 */
[----:B------:R-:W0:Y:S02]  /*18a50*/  SHFL.BFLY PT, R9, R0, 0x2, 0x1f ;  /* 0x0c401f0000097f89 */ /* 0x000e2400000e0000 */
[----:B0-----:R-:W-:Y:S02]  /*18a60*/  FMNMX.FTZ R0, R0, R9, !PT ;  /* 0x0000000900007209 */ /* 0x001fe40007810000 */
[----:B------:R-:W-:Y:S01]  /*18a70*/  MOV R9, 0x40000040 ;  /* 0x4000004000097802 */ /* 0x000fe20000000f00 */
[----:B------:R-:W-:Y:S02]  /*18a80*/  WARPGROUP.DEPBAR.LE gsb0, 0x0 ;  /* 0x00008000000079c5 */ /* 0x000fe40000010000 */
[----:B------:R-:W-:-:S06]  /*18a90*/  WARPGROUP.ARRIVE ;  /* 0x00000000000079c5 */ /* 0x000fcc0000000000 */
[----:B------:R-:W0:Y:S01]  /*18aa0*/  S2R R231, SR_TID.X ;  /* 0x0000000000e77919 */ /* 0x000e220000002100 */
[----:B------:R-:W-:Y:S01]  /*18ab0*/  QGMMA.64x256x32.F32.E4M3.E4M3 R24, R224, gdesc[UR4], R24, gsb0 ;  /* 0x03e00004e0187df3 */ /* 0x000fe20008000818 */
[----:B------:R-:W-:Y:S02]  /*18ac0*/  R2UR UR6, R10 ;  /* 0x000000000a0672ca */ /* 0x000fe400000e0000 */
[----:B------:R-:W-:Y:S02]  /*18ad0*/  FMNMX.FTZ R10, R154, R12, !PT ;  /* 0x0000000c9a0a7209 */ /* 0x000fe40007810000 */
[----:B------:R-:W-:Y:S02]  /*18ae0*/  R2UR UR7, R11 ;  /* 0x000000000b0772ca */ /* 0x000fe400000e0000 */
[----:B------:R-:W-:-:S04]  /*18af0*/  FMNMX.FTZ R10, R155, R10, !PT ;  /* 0x0000000a9b0a7209 */ /* 0x000fc80007810000 */
[----:B------:R-:W-:-:S04]  /*18b00*/  FMNMX.FTZ R10, R158, R10, !PT ;  /* 0x0000000a9e0a7209 */ /* 0x000fc80007810000 */
[----:B------:R-:W-:-:S04]  /*18b10*/  FMNMX.FTZ R10, R159, R10, !PT ;  /* 0x0000000a9f0a7209 */ /* 0x000fc80007810000 */
[----:B------:R-:W-:-:S04]  /*18b20*/  FMNMX.FTZ R10, R162, R10, !PT ;  /* 0x0000000aa20a7209 */ /* 0x000fc80007810000 */
[----:B------:R-:W-:-:S04]  /*18b30*/  FMNMX.FTZ R10, R163, R10, !PT ;  /* 0x0000000aa30a7209 */ /* 0x000fc80007810000 */
[----:B------:R-:W-:Y:S02]  /*18b40*/  FMNMX.FTZ R10, R166, R10, !PT ;  /* 0x0000000aa60a7209 */ /* 0x000fe40007810000 */
[----:B0-----:R-:W-:Y:S02]  /*18b50*/  LOP3.LUT R231, R231, 0x7f, RZ, 0xc0, !PT ;  /* 0x0000007fe7e77812 */ /* 0x001fe400078ec0ff */
[----:B------:R-:W-:Y:S02]  /*18b60*/  FMNMX.FTZ R10, R167, R10, !PT ;  /* 0x0000000aa70a7209 */ /* 0x000fe40007810000 */
[----:B------:R-:W-:Y:S02]  /*18b70*/  ISETP.NE.AND P1, PT, R231, RZ, PT ;  /* 0x000000ffe700720c */ /* 0x000fe40003f25270 */
[----:B------:R-:W-:Y:S01]  /*18b80*/  FMNMX.FTZ R10, R170, R10, !PT ;  /* 0x0000000aaa0a7209 */ /* 0x000fe20007810000 */
[----:B------:R-:W0:Y:S03]  /*18b90*/  S2R R231, SR_TID.X ;  /* 0x0000000000e77919 */ /* 0x000e260000002100 */
[----:B------:R-:W-:-:S04]  /*18ba0*/  FMNMX.FTZ R10, R171, R10, !PT ;  /* 0x0000000aab0a7209 */ /* 0x000fc80007810000 */
[----:B------:R-:W-:-:S04]  /*18bb0*/  FMNMX.FTZ R10, R174, R10, !PT ;  /* 0x0000000aae0a7209 */ /* 0x000fc80007810000 */
[----:B------:R-:W-:-:S04]  /*18bc0*/  FMNMX.FTZ R10, R175, R10, !PT ;  /* 0x0000000aaf0a7209 */ /* 0x000fc80007810000 */
[----:B------:R-:W-:-:S04]  /*18bd0*/  FMNMX.FTZ R10, R178, R10, !PT ;  /* 0x0000000ab20a7209 */ /* 0x000fc80007810000 */
[----:B------:R-:W-:-:S04]  /*18be0*/  FMNMX.FTZ R10, R179, R10, !PT ;  /* 0x0000000ab30a7209 */ /* 0x000fc80007810000 */
[----:B------:R-:W-:-:S04]  /*18bf0*/  FMNMX.FTZ R10, R182, R10, !PT ;  /* 0x0000000ab60a7209 */ /* 0x000fc80007810000 */
[----:B------:R-:W-:-:S04]  /*18c00*/  FMNMX.FTZ R10, R183, R10, !PT ;  /* 0x0000000ab70a7209 */ /* 0x000fc80007810000 */
[----:B------:R-:W-:Y:S02]  /*18c10*/  FMNMX.FTZ R10, R186, R10, !PT ;  /* 0x0000000aba0a7209 */ /* 0x000fe40007810000 */
[----:B0-----:R-:W-:Y:S02]  /*18c20*/  SHF.R.U32.HI R231, RZ, 0x7, R231 ;  /* 0x00000007ffe77819 */ /* 0x001fe400000116e7 */
        /* <DEDUP_REMOVED lines=16> */
[----:B0-----:R-:W-:Y:S01]  /*18d30*/  FMNMX.FTZ R11, R10, R11, !PT ;  /* 0x0000000b0a0b7209 */ /* 0x001fe20007810000 */
[----:B------:R-:W-:Y:S02]  /*18d40*/  WARPGROUP.DEPBAR.LE gsb0, 0x0 ;  /* 0x00008000000079c5 */ /* 0x000fe40000010000 */
[----:B------:R-:W-:-:S06]  /*18d50*/  WARPGROUP.ARRIVE ;  /* 0x00000000000079c5 */ /* 0x000fcc0000000000 */
[----:B------:R-:W-:Y:S01]  /*18d60*/  QGMMA.64x256x32.F32.E4M3.E4M3 R24, R216, gdesc[UR4], R24, gsb0 ;  /* 0x03e00004d8187df3 */ /* 0x000fe20008000818 */
[----:B------:R-:W-:Y:S02]  /*18d70*/  R2UR UR7, R9 ;  /* 0x00000000090772ca */ /* 0x000fe400000e0000 */
[----:B------:R-:W0:Y:S01]  /*18d80*/  SHFL.BFLY PT, R9, R0, 0x1, 0x1f ;  /* 0x0c201f0000097f89 */ /* 0x000e2200000e0000 */
[----:B------:R-:W-:-:S03]  /*18d90*/  R2UR UR6, R8 ;  /* 0x00000000080672ca */ /* 0x000fc600000e0000 */
[----:B------:R-:W1:Y:S01]  /*18da0*/  SHFL.BFLY PT, R8, R11, 0x1, 0x1f ;  /* 0x0c201f000b087f89 */ /* 0x000e6200000e0000 */
[----:B0-----:R-:W-:Y:S02]  /*18db0*/  FMNMX.FTZ R0, R0, R9, !PT ;  /* 0x0000000900007209 */ /* 0x001fe40007810000 */
[----:B-1----:R-:W-:-:S03]  /*18dc0*/  FMNMX.FTZ R8, R11, R8, !PT ;  /* 0x000000080b087209 */ /* 0x002fc60007810000 */
[----:B------:R-:W-:Y:S01]  /*18dd0*/  FADD.FTZ R10, -R0, R13 ;  /* 0x0000000d000a7221 */ /* 0x000fe20000010100 */
[----:B------:R-:W-:-:S01]  /*18de0*/  FFMA.FTZ R13, R2, R0, -8 ;  /* 0xc1000000020d7423 */ /* 0x000fc20000010000 */
[----:B------:R-:W-:-:S03]  /*18df0*/  FADD.FTZ R9, -R8, R12 ;  /* 0x0000000c08097221 */ /* 0x000fc60000010100 */
[C-C-:B------:R-:W-:Y:S01]  /*18e00*/  FFMA.FTZ R12, R2.reuse, R153, -R13.reuse ;  /* 0x00000099020c7223 */ /* 0x140fe2000001080d */
[----:B------:R-:W-:-:S01]  /*18e10*/  FFMA.FTZ R153, R2, R157, -R13 ;  /* 0x0000009d02997223 */ /* 0x000fc2000001080d */
        /* <DEDUP_REMOVED lines=12> */
[C---:B------:R-:W-:Y:S01]  /*18ee0*/  FFMA.FTZ R205, R2.reuse, R209, -R13 ;  /* 0x000000d102cd7223 */ /* 0x040fe2000001080d */
[----:B------:R-:W-:-:S01]  /*18ef0*/  FFMA.FTZ R209, R2, R8, -8 ;  /* 0xc100000002d17423 */ /* 0x000fc20000010008 */
[C---:B------:R-:W-:Y:S01]  /*18f00*/  FMUL.FTZ R10, R2.reuse, R10 ;  /* 0x0000000a020a7220 */ /* 0x040fe20000410000 */
[C---:B------:R-:W-:Y:S01]  /*18f10*/  FMUL.FTZ R9, R2.reuse, R9 ;  /* 0x0000000902097220 */ /* 0x040fe20000410000 */
[C---:B------:R-:W-:Y:S01]  /*18f20*/  FFMA.FTZ R11, R2.reuse, R152, -R13 ;  /* 0x00000098020b7223 */ /* 0x040fe2000001080d */
[----:B------:R-:W-:-:S01]  /*18f30*/  FFMA.FTZ R154, R2, R154, -R209 ;  /* 0x0000009a029a7223 */ /* 0x000fc200000108d1 */
[C---:B------:R-:W-:Y:S01]  /*18f40*/  FFMA.FTZ R155, R2.reuse, R155, -R209 ;  /* 0x0000009b029b7223 */ /* 0x040fe200000108d1 */
[----:B------:R-:W-:-:S01]  /*18f50*/  FFMA.FTZ R152, R2, R156, -R13 ;  /* 0x0000009c02987223 */ /* 0x000fc2000001080d */
[----:B------:R-:W-:Y:S01]  /*18f60*/  MUFU.EX2 R10, R10 ;  /* 0x0000000a000a7308 */ /* 0x000fe20000000800 */
[----:B------:R-:W-:-:S01]  /*18f70*/  FFMA.FTZ R158, R2, R158, -R209 ;  /* 0x0000009e029e7223 */ /* 0x000fc200000108d1 */
[C---:B------:R-:W-:Y:S01]  /*18f80*/  FFMA.FTZ R159, R2.reuse, R159, -R209 ;  /* 0x0000009f029f7223 */ /* 0x040fe200000108d1 */
[----:B------:R-:W-:-:S01]  /*18f90*/  FFMA.FTZ R156, R2, R160, -R13 ;  /* 0x000000a0029c7223 */ /* 0x000fc2000001080d */
[C-C-:B------:R-:W-:Y:S01]  /*18fa0*/  FFMA.FTZ R162, R2.reuse, R162, -R209.reuse ;  /* 0x000000a202a27223 */ /* 0x140fe200000108d1 */
[----:B------:R-:W-:-:S01]  /*18fb0*/  FFMA.FTZ R163, R2, R163, -R209 ;  /* 0x000000a302a37223 */ /* 0x000fc200000108d1 */
[C---:B------:R-:W-:Y:S01]  /*18fc0*/  FFMA.FTZ R160, R2.reuse, R164, -R13 ;  /* 0x000000a402a07223 */ /* 0x040fe2000001080d */
[----:B------:R-:W-:-:S01]  /*18fd0*/  FFMA.FTZ R166, R2, R166, -R209 ;  /* 0x000000a602a67223 */ /* 0x000fc200000108d1 */
[----:B------:R-:W-:Y:S01]  /*18fe0*/  MUFU.EX2 R9, R9 ;  /* 0x0000000900097308 */ /* 0x000fe20000000800 */
[----:B------:R-:W-:-:S01]  /*18ff0*/  FFMA.FTZ R167, R2, R167, -R209 ;  /* 0x000000a702a77223 */ /* 0x000fc200000108d1 */
[C---:B------:R-:W-:Y:S01]  /*19000*/  FFMA.FTZ R164, R2.reuse, R168, -R13 ;  /* 0x000000a802a47223 */ /* 0x040fe2000001080d */
[----:B------:R-:W-:-:S01]  /*19010*/  FFMA.FTZ R170, R2, R170, -R209 ;  /* 0x000000aa02aa7223 */ /* 0x000fc200000108d1 */
[C---:B------:R-:W-:Y:S01]  /*19020*/  FFMA.FTZ R171, R2.reuse, R171, -R209 ;  /* 0x000000ab02ab7223 */ /* 0x040fe200000108d1 */
[----:B------:R-:W-:-:S01]  /*19030*/  FFMA.FTZ R168, R2, R172, -R13 ;  /* 0x000000ac02a87223 */ /* 0x000fc2000001080d */
[C-C-:B------:R-:W-:Y:S01]  /*19040*/  FFMA.FTZ R174, R2.reuse, R174, -R209.reuse ;  /* 0x000000ae02ae7223 */ /* 0x140fe200000108d1 */
[----:B------:R-:W-:-:S01]  /*19050*/  FFMA.FTZ R175, R2, R175, -R209 ;  /* 0x000000af02af7223 */ /* 0x000fc200000108d1 */
[----:B------:R-:W0:Y:S01]  /*19060*/  MUFU.EX2 R11, R11 ;  /* 0x0000000b000b7308 */ /* 0x000e220000000800 */
[----:B------:R-:W-:-:S01]  /*19070*/  FFMA.FTZ R172, R2, R176, -R13 ;  /* 0x000000b002ac7223 */ /* 0x000fc2000001080d */
[C-C-:B------:R-:W-:Y:S01]  /*19080*/  FFMA.FTZ R178, R2.reuse, R178, -R209.reuse ;  /* 0x000000b202b27223 */ /* 0x140fe200000108d1 */
[----:B------:R-:W-:-:S01]  /*19090*/  FFMA.FTZ R179, R2, R179, -R209 ;  /* 0x000000b302b37223 */ /* 0x000fc200000108d1 */
[C---:B------:R-:W-:Y:S01]  /*190a0*/  FFMA.FTZ R176, R2.reuse, R180, -R13 ;  /* 0x000000b402b07223 */ /* 0x040fe2000001080d */
[----:B------:R-:W-:-:S01]  /*190b0*/  FFMA.FTZ R182, R2, R182, -R209 ;  /* 0x000000b602b67223 */ /* 0x000fc200000108d1 */
[C---:B------:R-:W-:Y:S01]  /*190c0*/  FFMA.FTZ R183, R2.reuse, R183, -R209 ;  /* 0x000000b702b77223 */ /* 0x040fe200000108d1 */
[----:B------:R-:W-:-:S01]  /*190d0*/  FFMA.FTZ R180, R2, R184, -R13 ;  /* 0x000000b802b47223 */ /* 0x000fc2000001080d */
[----:B------:R-:W1:Y:S01]  /*190e0*/  MUFU.EX2 R154, R154 ;  /* 0x0000009a009a7308 */ /* 0x000e620000000800 */
[----:B------:R-:W-:-:S01]  /*190f0*/  FFMA.FTZ R186, R2, R186, -R209 ;  /* 0x000000ba02ba7223 */ /* 0x000fc200000108d1 */
[C---:B------:R-:W-:Y:S01]  /*19100*/  FFMA.FTZ R187, R2.reuse, R187, -R209 ;  /* 0x000000bb02bb7223 */ /* 0x040fe200000108d1 */
[----:B------:R-:W-:-:S01]  /*19110*/  FFMA.FTZ R184, R2, R188, -R13 ;  /* 0x000000bc02b87223 */ /* 0x000fc2000001080d */
[C-C-:B------:R-:W-:Y:S01]  /*19120*/  FFMA.FTZ R190, R2.reuse, R190, -R209.reuse ;  /* 0x000000be02be7223 */ /* 0x140fe200000108d1 */
[----:B------:R-:W-:-:S01]  /*19130*/  FFMA.FTZ R191, R2, R191, -R209 ;  /* 0x000000bf02bf7223 */ /* 0x000fc200000108d1 */
[C---:B------:R-:W-:Y:S01]  /*19140*/  FFMA.FTZ R188, R2.reuse, R192, -R13 ;  /* 0x000000c002bc7223 */ /* 0x040fe2000001080d */
[----:B------:R-:W-:-:S01]  /*19150*/  FFMA.FTZ R194, R2, R194, -R209 ;  /* 0x000000c202c27223 */ /* 0x000fc200000108d1 */
[----:B------:R-:W2:Y:S01]  /*19160*/  MUFU.EX2 R12, R12 ;  /* 0x0000000c000c7308 */ /* 0x000ea20000000800 */
[----:B0-----:R-:W-:-:S01]  /*19170*/  FFMA.FTZ R3, R10, R3, R11 ;  /* 0x000000030a037223 */ /* 0x001fc2000001000b */
[C---:B------:R-:W-:Y:S01]  /*19180*/  FFMA.FTZ R195, R2.reuse, R195, -R209 ;  /* 0x000000c302c37223 */ /* 0x040fe200000108d1 */
[----:B------:R-:W-:-:S01]  /*19190*/  FFMA.FTZ R192, R2, R196, -R13 ;  /* 0x000000c402c07223 */ /* 0x000fc2000001080d */
[C-C-:B------:R-:W-:Y:S01]  /*191a0*/  FFMA.FTZ R198, R2.reuse, R198, -R209.reuse ;  /* 0x000000c602c67223 */ /* 0x140fe200000108d1 */
[----:B------:R-:W-:-:S01]  /*191b0*/  FFMA.FTZ R199, R2, R199, -R209 ;  /* 0x000000c702c77223 */ /* 0x000fc200000108d1 */
[C---:B------:R-:W-:Y:S01]  /*191c0*/  FFMA.FTZ R196, R2.reuse, R200, -R13 ;  /* 0x000000c802c47223 */ /* 0x040fe2000001080d */
[----:B------:R-:W-:-:S01]  /*191d0*/  FFMA.FTZ R202, R2, R202, -R209 ;  /* 0x000000ca02ca7223 */ /* 0x000fc200000108d1 */
[----:B------:R-:W0:Y:S01]  /*191e0*/  MUFU.EX2 R155, R155 ;  /* 0x0000009b009b7308 */ /* 0x000e220000000800 */
[----:B-1----:R-:W-:-:S01]  /*191f0*/  FFMA.FTZ R6, R9, R6, R154 ;  /* 0x0000000609067223 */ /* 0x002fc2000001009a */
[C---:B------:R-:W-:Y:S01]  /*19200*/  FFMA.FTZ R203, R2.reuse, R203, -R209 ;  /* 0x000000cb02cb7223 */ /* 0x040fe200000108d1 */
[----:B------:R-:W-:-:S01]  /*19210*/  FFMA.FTZ R200, R2, R204, -R13 ;  /* 0x000000cc02c87223 */ /* 0x000fc2000001080d */
[C-C-:B------:R-:W-:Y:S01]  /*19220*/  FFMA.FTZ R206, R2.reuse, R206, -R209.reuse ;  /* 0x000000ce02ce7223 */ /* 0x140fe200000108d1 */
[----:B------:R-:W-:-:S01]  /*19230*/  FFMA.FTZ R207, R2, R207, -R209 ;  /* 0x000000cf02cf7223 */ /* 0x000fc200000108d1 */
[C---:B------:R-:W-:Y:S01]  /*19240*/  FFMA.FTZ R204, R2.reuse, R208, -R13 ;  /* 0x000000d002cc7223 */ /* 0x040fe2000001080d */
[----:B------:R-:W-:-:S01]  /*19250*/  FFMA.FTZ R210, R2, R210, -R209 ;  /* 0x000000d202d27223 */ /* 0x000fc200000108d1 */
[----:B------:R-:W1:Y:S01]  /*19260*/  MUFU.EX2 R152, R152 ;  /* 0x0000009800987308 */ /* 0x000e620000000800 */
[----:B--2---:R-:W-:-:S01]  /*19270*/  FADD.FTZ R3, R12, R3 ;  /* 0x000000030c037221 */ /* 0x004fc20000010000 */
[C---:B------:R-:W-:Y:S01]  /*19280*/  FFMA.FTZ R211, R2.reuse, R211, -R209 ;  /* 0x000000d302d37223 */ /* 0x040fe200000108d1 */
[----:B------:R-:W-:-:S01]  /*19290*/  FFMA.FTZ R208, R2, R212, -R13 ;  /* 0x000000d402d07223 */ /* 0x000fc2000001080d */
[C---:B------:R-:W-:Y:S01]  /*192a0*/  FFMA.FTZ R214, R2.reuse, R214, -R209 ;  /* 0x000000d602d67223 */ /* 0x040fe200000108d1 */
[----:B------:R-:W-:-:S01]  /*192b0*/  FFMA.FTZ R13, R2, R213, -R13 ;  /* 0x000000d5020d7223 */ /* 0x000fc2000001080d */
[----:B------:R-:W-:Y:S01]  /*192c0*/  FFMA.FTZ R209, R2, R215, -R209 ;  /* 0x000000d702d17223 */ /* 0x000fe200000108d1 */
[----:B------:R-:W-:Y:S01]  /*192d0*/  @!P1 IMAD R212, R15, 0x8, R22 ;  /* 0x000000080fd49824 */ /* 0x000fe200078e0216 */
[----:B------:R-:W2:Y:S01]  /*192e0*/  MUFU.EX2 R158, R158 ;  /* 0x0000009e009e7308 */ /* 0x000ea20000000800 */
[----:B0-----:R-:W-:-:S01]  /*192f0*/  FADD.FTZ R6, R155, R6 ;  /* 0x000000069b067221 */ /* 0x001fc20000010000 */
[----:B------:R-:W-:Y:S01]  /*19300*/  IADD3 R213, -R231, 0xb, RZ ;  /* 0x0000000be7d57810 */ /* 0x000fe20007ffe1ff */
[----:B------:R-:W-:-:S05]  /*19310*/  @!P1 VIADD R212, R212, 0x38840 ;  /* 0x00038840d4d49836 */ /* 0x000fca0000000000 */
[----:B------:R-:W0:Y:S01]  /*19320*/  MUFU.EX2 R153, R153 ;  /* 0x0000009900997308 */ /* 0x000e220000000800 */
[----:B-1----:R-:W-:-:S01]  /*19330*/  FADD.FTZ R3, R152, R3 ;  /* 0x0000000398037221 */ /* 0x002fc20000010000 */
[----:B------:R-:W-:-:S06]  /*19340*/  @!P1 PRMT R212, RZ, 0x654, R212 ;  /* 0x00000654ffd49816 */ /* 0x000fcc00000000d4 */
[----:B------:R-:W1:Y:S01]  /*19350*/  MUFU.EX2 R159, R159 ;  /* 0x0000009f009f7308 */ /* 0x000e620000000800 */
[----:B--2---:R-:W-:-:S07]  /*19360*/  FADD.FTZ R6, R158, R6 ;  /* 0x000000069e067221 */ /* 0x004fce0000010000 */
        /* <DEDUP_REMOVED lines=33> */
[----:B-1----:R-:W-:-:S01]  /*19580*/  FADD.FTZ R3, R169, R3 ;  /* 0x00000003a9037221 */ /* 0x002fc20000010000 */
[----:B------:R-:W-:Y:S02]  /*19590*/  WARPGROUP.DEPBAR.LE gsb0, 0x0 ;  /* 0x00008000000079c5 */ /* 0x000fe40000010000 */
[----:B------:R-:W-:-:S04]  /*195a0*/  WARPGROUP.ARRIVE ;  /* 0x00000000000079c5 */ /* 0x000fc80000000000 */
[----:B------:R-:W1:Y:S01]  /*195b0*/  MUFU.EX2 R178, R178 ;  /* 0x000000b200b27308 */ /* 0x000e620000000800 */
[----:B--2---:R-:W-:-:S01]  /*195c0*/  FADD.FTZ R6, R175, R6 ;  /* 0x00000006af067221 */ /* 0x004fc20000010000 */
[----:B------:R-:W-:Y:S06]  /*195d0*/  QGMMA.64x256x32.F32.E4M3.E4M3 R24, R220, gdesc[UR4], R24, gsb0 ;  /* 0x03e00004dc187df3 */ /* 0x000fec0008000818 */
        /* <DEDUP_REMOVED lines=67> */
[----:B0-----:R-:W-:-:S01]  /*19a10*/  FADD.FTZ R6, R210, R6 ;  /* 0x00000006d2067221 */ /* 0x001fc20000010000 */
[----:B------:R-:W-:Y:S02]  /*19a20*/  WARPGROUP.DEPBAR.LE gsb0, 0x0 ;  /* 0x00008000000079c5 */ /* 0x000fe40000010000 */
[----:B------:R0:W-:Y:S06]  /*19a30*/  BAR.ARV R213, 0x100 ;  /* 0x000400d50000751d */ /* 0x0001ec0000002000 */
[----:B------:R-:W3:Y:S01]  /*19a40*/  MUFU.EX2 R208, R208 ;  /* 0x000000d000d07308 */ /* 0x000ee20000000800 */
[----:B-1----:R-:W-:-:S01]  /*19a50*/  FADD.FTZ R3, R205, R3 ;  /* 0x00000003cd037221 */ /* 0x002fc20000010000 */
[----:B------:R0:W-:Y:S01]  /*19a60*/  @!P1 SYNCS.ARRIVE.TRANS64.RED.A1T0 RZ, [R212+URZ], RZ ;  /* 0x000000ffd4ff99a7 */ /* 0x0001e2000810043f */
[----:B--2---:R-:W-:-:S05]  /*19a70*/  FADD.FTZ R6, R211, R6 ;  /* 0x00000006d3067221 */ /* 0x004fca0000010000 */
[----:B------:R-:W1:Y:S08]  /*19a80*/  MUFU.EX2 R214, R214 ;  /* 0x000000d600d67308 */ /* 0x000e700000000800 */
[----:B------:R-:W2:Y:S01]  /*19a90*/  MUFU.EX2 R13, R13 ;  /* 0x0000000d000d7308 */ /* 0x000ea20000000800 */
[----:B---3--:R-:W-:-:S07]  /*19aa0*/  FADD.FTZ R3, R208, R3 ;  /* 0x00000003d0037221 */ /* 0x008fce0000010000 */
[----:B------:R-:W3:Y:S01]  /*19ab0*/  MUFU.EX2 R209, R209 ;  /* 0x000000d100d17308 */ /* 0x000ee20000000800 */
[----:B-1----:R-:W-:-:S01]  /*19ac0*/  FADD.FTZ R6, R214, R6 ;  /* 0x00000006d6067221 */ /* 0x002fc20000010000 */
[----:B--2---:R-:W-:-:S03]  /*19ad0*/  FADD.FTZ R3, R13, R3 ;  /* 0x000000030d037221 */ /* 0x004fc60000010000 */
[----:B---3--:R-:W-:Y:S01]  /*19ae0*/  FADD.FTZ R6, R209, R6 ;  /* 0x00000006d1067221 */ /* 0x008fe20000010000 */
[----:B0-----:R-:W-:Y:S06]  /*19af0*/  @!P0 BRA `(.L_x_496) ;  /* 0x0000000000048947 */ /* 0x001fec0003800000 */
[----:B------:R-:W-:Y:S01]  /*19b00*/  BPT.TRAP 0x1 ;  /* 0x000000040000795c */ /* 0x000fe20000300000 */
.L_x_496:
[----:B------:R-:W2:Y:S01]  /*19b10*/  LDL R213, [R1+0x14] ;  /* 0x0000140001d57983 */ /* 0x000ea20000100800 */
[----:B------:R-:W-:Y:S01]  /*19b20*/  IMAD R14, R14, 0x8, R22 ;  /* 0x000000080e0e7824 */ /* 0x000fe200078e0216 */
[----:B------:R-:W-:Y:S01]  /*19b30*/  F2FP.SATFINITE.E4M3.F32.PACK_AB_MERGE_C R152, R153, R152, RZ ;  /* 0x000000989998723e */ /* 0x000fe200048070ff */
[----:B------:R-:W-:Y:S01]  /*19b40*/  IMAD.U32 R212, RZ, RZ, UR36 ;  /* 0x00000024ffd47e24 */ /* 0x000fe2000f8e00ff */
[----:B------:R-:W-:Y:S01]  /*19b50*/  F2FP.SATFINITE.E4M3.F32.PACK_AB_MERGE_C R160, R161, R160, RZ ;  /* 0x000000a0a1a0723e */ /* 0x000fe200048070ff */
[----:B------:R-:W-:Y:S01]  /*19b60*/  VIADD R14, R14, 0x38860 ;  /* 0x000388600e0e7836 */ /* 0x000fe20000000000 */
        /* <DEDUP_REMOVED lines=28> */
[----:B------:R-:W-:Y:S01]  /*19d30*/  PRMT R14, R212, 0x654, R14 ;  /* 0x00000654d40e7816 */ /* 0x000fe2000000000e */
[----:B------:R-:W-:Y:S01]  /*19d40*/  FMUL.FTZ R54, R54, R9 ;  /* 0x0000000936367220 */ /* 0x000fe20000410000 */
[----:B------:R-:W-:Y:S01]  /*19d50*/  F2FP.SATFINITE.E4M3.F32.PACK_AB_MERGE_C R11, R12, R11, R152 ;  /* 0x0000000b0c0b723e */ /* 0x000fe20004807098 */
[-C--:B------:R-:W-:Y:S01]  /*19d60*/  FMUL.FTZ R55, R55, R9.reuse ;  /* 0x0000000937377220 */ /* 0x080fe20000410000 */
[----:B------:R-:W-:Y:S01]  /*19d70*/  F2FP.SATFINITE.E4M3.F32.PACK_AB_MERGE_C R160, R157, R156, R160 ;  /* 0x0000009c9da0723e */ /* 0x000fe200048070a0 */
[----:B------:R0:W-:Y:S01]  /*19d80*/  SYNCS.ARRIVE.TRANS64.RED.A1T0 RZ, [R14+URZ], RZ ;  /* 0x000000ff0eff79a7 */ /* 0x0001e2000810043f */
        /* <DEDUP_REMOVED lines=126> */
[----:B------:R-:W-:Y:S01]  /*1a570*/  IMAD.MOV.U32 R12, RZ, RZ, R8 ;  /* 0x000000ffff0c7224 */ /* 0x000fe200078e0008 */
[----:B------:R-:W-:Y:S01]  /*1a580*/  MOV R229, R158 ;  /* 0x0000009e00e57202 */ /* 0x000fe20000000f00 */
[----:B------:R-:W-:Y:S01]  /*1a590*/  IMAD.MOV.U32 R13, RZ, RZ, R0 ;  /* 0x000000ffff0d7224 */ /* 0x000fe200078e0000 */
[----:B------:R-:W-:Y:S01]  /*1a5a0*/  MOV R227, R182 ;  /* 0x000000b600e37202 */ /* 0x000fe20000000f00 */
[----:B------:R-:W-:Y:S01]  /*1a5b0*/  IMAD.MOV.U32 R9, RZ, RZ, R235 ;  /* 0x000000ffff097224 */ /* 0x000fe200078e00eb */
[----:B------:R-:W-:Y:S01]  /*1a5c0*/  MOV R221, R206 ;  /* 0x000000ce00dd7202 */ /* 0x000fe20000000f00 */
[----:B0-----:R-:W-:-:S02]  /*1a5d0*/  IMAD.MOV.U32 R14, RZ, RZ, R15 ;  /* 0x000000ffff0e7224 */ /* 0x001fc400078e000f */
[----:B------:R-:W-:Y:S02]  /*1a5e0*/  IMAD.MOV.U32 R228, RZ, RZ, R11 ;  /* 0x000000ffffe47224 */ /* 0x000fe400078e000b */
[----:B------:R-:W-:Y:S02]  /*1a5f0*/  IMAD.MOV.U32 R230, RZ, RZ, R160 ;  /* 0x000000ffffe67224 */ /* 0x000fe400078e00a0 */
[----:B------:R-:W-:Y:S02]  /*1a600*/  IMAD.MOV.U32 R231, RZ, RZ, R166 ;  /* 0x000000ffffe77224 */ /* 0x000fe400078e00a6 */
        /* <DEDUP_REMOVED lines=9> */
[----:B------:R-:W-:Y:S01]  /*1a6a0*/  IMAD.MOV.U32 R223, RZ, RZ, R209 ;  /* 0x000000ffffdf7224 */ /* 0x000fe200078e00d1 */
[C---:B--2---:R-:W-:Y:S02]  /*1a6b0*/  ISETP.GT.AND P1, PT, R7.reuse, R213, PT ;  /* 0x000000d50700720c */ /* 0x044fe40003f24270 */
[----:B------:R-:W-:-:S11]  /*1a6c0*/  IADD3 R7, R7, -0x1, RZ ;  /* 0xffffffff07077810 */ /* 0x000fd60007ffe0ff */
[----:B------:R-:W-:Y:S05]  /*1a6d0*/  @P1 BRA `(.L_x_497) ;  /* 0xffffffd800281947 */ /* 0x000fea000383ffff */
[----:B------:R-:W-:-:S07]  /*1a6e0*/  IMAD.MOV.U32 R152, RZ, RZ, R15 ;  /* 0x000000ffff987224 */ /* 0x000fce00078e000f */
.L_x_486:
[----:B------:R-:W-:Y:S05]  /*1a6f0*/  WARPSYNC.ALL ;  /* 0x0000000000007948 */ /* 0x000fea0003800000 */
[----:B------:R-:W-:Y:S06]  /*1a700*/  BAR.ARV 0x8, 0x180 ;  /* 0x0206000000007b1d */ /* 0x000fec0000002000 */
[----:B------:R-:W-:Y:S05]  /*1a710*/  @!P0 BRA `(.L_x_498) ;  /* 0x0000000000048947 */ /* 0x000fea0003800000 */
[----:B------:R-:W-:Y:S01]  /*1a720*/  BPT.TRAP 0x1 ;  /* 0x000000040000795c */ /* 0x000fe20000300000 */
.L_x_498:
[----:B------:R-:W-:Y:S01]  /*1a730*/  IMAD R7, R152, 0x8, R22 ;  /* 0x0000000898077824 */ /* 0x000fe200078e0216 */
[----:B------:R-:W-:-:S04]  /*1a740*/  SHF.L.U32 R4, R235, 0x1f, RZ ;  /* 0x0000001feb047819 */ /* 0x000fc800000006ff */
[----:B------:R0:W1:Y:S01]  /*1a750*/  SYNCS.PHASECHK.TRANS64.TRYWAIT P1, [R7+URZ+0x38850], R4 ;  /* 0x03885004070075a7 */ /* 0x000062000802017f */
[----:B------:R-:W-:Y:S05]  /*1a760*/  @!P0 BRA `(.L_x_499) ;  /* 0x0000000000048947 */ /* 0x000fea0003800000 */
[----:B------:R-:W-:Y:S01]  /*1a770*/  BPT.TRAP 0x1 ;  /* 0x000000040000795c */ /* 0x000fe20000300000 */
.L_x_499:
[----:B-1----:R-:W-:Y:S05]  /*1a780*/  @P1 BRA `(.L_x_500) ;  /* 0x0000000000081947 */ /* 0x002fea0003800000 */
[----:B------:R-:W1:Y:S02]  /*1a790*/  SYNCS.PHASECHK.TRANS64.TRYWAIT P1, [R7+URZ+0x38850], R4 ;  /* 0x03885004070075a7 */ /* 0x000e64000802017f */
[----:B-1----:R-:W-:Y:S05]  /*1a7a0*/  @!P1 BRA `(.L_x_501) ;  /* 0x0000010c00209947 */ /* 0x002fea0003800000 */
.L_x_500:
[----:B------:R-:W-:Y:S01]  /*1a7b0*/  VIADD R22, R22, 0x400 ;  /* 0x0000040016167836 */ /* 0x000fe20000000000 */
[----:B------:R-:W2:Y:S04]  /*1a7c0*/  LDL R15, [R1+0x7c] ;  /* 0x00007c00010f7983 */ /* 0x000ea80000100800 */
[----:B------:R-:W-:Y:S01]  /*1a7d0*/  SHF.R.U32.HI R22, RZ, 0x4, R22 ;  /* 0x00000004ff167819 */ /* 0x000fe20000011616 */
[----:B------:R-:W3:Y:S03]  /*1a7e0*/  LDL R14, [R1+0x6c] ;  /* 0x00006c00010e7983 */ /* 0x000ee60000100800 */
[----:B------:R-:W-:Y:S01]  /*1a7f0*/  LOP3.LUT R22, R22, 0x3fff, RZ, 0xc0, !PT ;  /* 0x00003fff16167812 */ /* 0x000fe200078ec0ff */
[----:B------:R-:W-:Y:S01]  /*1a800*/  IMAD.MOV.U32 R5, RZ, RZ, 0x40000040 ;  /* 0x40000040ff057424 */ /* 0x000fe200078e00ff */
[----:B------:R-:W4:Y:S01]  /*1a810*/  LDL R9, [R1+0x50] ;  /* 0x0000500001097983 */ /* 0x000f220000100800 */
[----:B------:R-:W-:Y:S05]  /*1a820*/  WARPSYNC.ALL ;  /* 0x0000000000007948 */ /* 0x000fea0003800000 */
[----:B------:R-:W-:Y:S01]  /*1a830*/  LOP3.LUT R22, R22, 0x10000, RZ, 0xfc, !PT ;  /* 0x0001000016167812 */ /* 0x000fe200078efcff */
[----:B------:R-:W-:Y:S01]  /*1a840*/  WARPGROUP.ARRIVE ;  /* 0x00000000000079c5 */ /* 0x000fe20000000000 */
[----:B------:R-:W-:Y:S01]  /*1a850*/  R2UR UR7, R5 ;  /* 0x00000000050772ca */ /* 0x000fe200000e0000 */
[----:B------:R-:W-:Y:S01]  /*1a860*/  IMAD.MOV.U32 R11, RZ, RZ, 0x40000040 ;  /* 0x40000040ff0b7424 */ /* 0x000fe200078e00ff */
[----:B01----:R-:W-:Y:S01]  /*1a870*/  LEA R4, R152, R22, 0xb ;  /* 0x0000001698047211 */ /* 0x003fe200078e58ff */
[----:B------:R-:W-:-:S02]  /*1a880*/  ULDC.64 UR4, c[0x0][0x9a0] ;  /* 0x0002680000047ab9 */ /* 0x000fc40000000a00 */
[----:B------:R-:W-:Y:S02]  /*1a890*/  ISETP.NE.U32.AND P1, PT, RZ, UR4, PT ;  /* 0x00000004ff007c0c */ /* 0x000fe4000bf25070 */
[C---:B------:R-:W-:Y:S01]  /*1a8a0*/  R2UR UR6, R4.reuse ;  /* 0x00000000040672ca */ /* 0x040fe200000e0000 */
[----:B------:R-:W-:Y:S01]  /*1a8b0*/  VIADD R10, R4, 0x2 ;  /* 0x00000002040a7836 */ /* 0x000fe20000000000 */
[----:B------:R-:W-:-:S11]  /*1a8c0*/  ISETP.NE.AND.EX P1, PT, RZ, UR5, PT, P1 ;  /* 0x00000005ff007c0c */ /* 0x000fd6000bf25310 */
[----:B------:R-:W-:Y:S01]  /*1a8d0*/  QGMMA.64x256x32.F32.E4M3.E4M3 R24, R228, gdesc[UR4], R24, gsb0 ;  /* 0x03e00004e4187df3 */ /* 0x000fe20008000818 */
[----:B------:R-:W-:Y:S01]  /*1a8e0*/  R2UR UR6, R10 ;  /* 0x000000000a0672ca */ /* 0x000fe200000e0000 */
[----:B------:R-:W-:Y:S01]  /*1a8f0*/  VIADD R10, R4, 0x4 ;  /* 0x00000004040a7836 */ /* 0x000fe20000000000 */
[----:B------:R-:W-:Y:S01]  /*1a900*/  R2UR UR7, R11 ;  /* 0x000000000b0772ca */ /* 0x000fe200000e0000 */
[----:B------:R-:W-:Y:S01]  /*1a910*/  IMAD.MOV.U32 R11, RZ, RZ, 0x40000040 ;  /* 0x40000040ff0b7424 */ /* 0x000fe200078e00ff */
[----:B------:R-:W4:Y:S01]  /*1a920*/  @P1 LDC.64 R12, c[0x0][0x9d0] ;  /* 0x00027400ff0c1b82 */ /* 0x000f220000000a00 */
[----:B------:R-:W-:Y:S02]  /*1a930*/  WARPGROUP.DEPBAR.LE gsb0, 0x0 ;  /* 0x00008000000079c5 */ /* 0x000fe40000010000 */
[----:B------:R-:W-:-:S15]  /*1a940*/  WARPGROUP.ARRIVE ;  /* 0x00000000000079c5 */ /* 0x000fde0000000000 */
[----:B------:R-:W-:-:S05]  /*1a950*/  NOP ;  /* 0x0000000000007918 */ /* 0x000fca0000000000 */
[----:B------:R-:W-:Y:S01]  /*1a960*/  QGMMA.64x256x32.F32.E4M3.E4M3 R24, R224, gdesc[UR4], R24, gsb0 ;  /* 0x03e00004e0187df3 */ /* 0x000fe20008000818 */
[----:B------:R-:W-:Y:S02]  /*1a970*/  R2UR UR6, R10 ;  /* 0x000000000a0672ca */ /* 0x000fe400000e0000 */
[----:B------:R-:W-:Y:S02]  /*1a980*/  R2UR UR7, R11 ;  /* 0x000000000b0772ca */ /* 0x000fe400000e0000 */
[----:B------:R-:W2:Y:S02]  /*1a990*/  @P1 LDC.64 R10, c[0x0][0x9c8] ;  /* 0x00027200ff0a1b82 */ /* 0x000ea40000000a00 */
[----:B--2---:R-:W-:-:S04]  /*1a9a0*/  @P1 IMAD R5, R15, R10, RZ ;  /* 0x0000000a0f051224 */ /* 0x004fc800078e02ff */
[C---:B---3--:R-:W-:Y:S02]  /*1a9b0*/  @P1 IMAD R5, R14.reuse, R11, R5 ;  /* 0x0000000b0e051224 */ /* 0x048fe400078e0205 */
[----:B------:R-:W-:-:S05]  /*1a9c0*/  @P1 IMAD.WIDE.U32 R10, R14, R10, RZ ;  /* 0x0000000a0e0a1225 */ /* 0x000fca00078e00ff */
[----:B------:R-:W-:-:S03]  /*1a9d0*/  @P1 IADD3 R11, R11, R5, RZ ;  /* 0x000000050b0b1210 */ /* 0x000fc60007ffe0ff */
[----:B----4-:R-:W-:-:S04]  /*1a9e0*/  @P1 IMAD.WIDE.U32 R10, R9, R12, R10 ;  /* 0x0000000c090a1225 */ /* 0x010fc800078e000a */
[----:B------:R-:W-:Y:S01]  /*1a9f0*/  @P1 IMAD R13, R9, R13, R11 ;  /* 0x0000000d090d1224 */ /* 0x000fe200078e020b */
[----:B------:R-:W-:Y:S01]  /*1aa00*/  @P1 LEA R12, P2, R10, UR4, 0x2 ;  /* 0x000000040a0c1c11 */ /* 0x000fe2000f8410ff */
[----:B------:R-:W-:-:S03]  /*1aa10*/  IMAD.MOV.U32 R9, RZ, RZ, 0x3f800000 ;  /* 0x3f800000ff097424 */ /* 0x000fc600078e00ff */
[----:B------:R-:W-:-:S05]  /*1aa20*/  @P1 LEA.HI.X R13, R10, UR5, R13, 0x2, P2 ;  /* 0x000000050a0d1c11 */ /* 0x000fca00090f140d */
[----:B------:R-:W2:Y:S01]  /*1aa30*/  @P1 LDG.E R9, desc[UR42][R12.64] ;  /* 0x0000002a0c091981 */ /* 0x000ea2000c1e1900 */
[----:B------:R-:W-:Y:S02]  /*1aa40*/  VIADD R4, R4, 0x6 ;  /* 0x0000000604047836 */ /* 0x000fe40000000000 */
[----:B------:R-:W-:Y:S01]  /*1aa50*/  IMAD.MOV.U32 R5, RZ, RZ, 0x40000040 ;  /* 0x40000040ff057424 */ /* 0x000fe200078e00ff */
[----:B------:R-:W-:Y:S02]  /*1aa60*/  WARPGROUP.DEPBAR.LE gsb0, 0x0 ;  /* 0x00008000000079c5 */ /* 0x000fe40000010000 */
[----:B------:R-:W-:-:S06]  /*1aa70*/  WARPGROUP.ARRIVE ;  /* 0x00000000000079c5 */ /* 0x000fcc0000000000 */
[----:B------:R-:W-:Y:S01]  /*1aa80*/  QGMMA.64x256x32.F32.E4M3.E4M3 R24, R216, gdesc[UR4], R24, gsb0 ;  /* 0x03e00004d8187df3 */ /* 0x000fe20008000818 */
[----:B------:R-:W-:Y:S02]  /*1aa90*/  R2UR UR6, R4 ;  /* 0x00000000040672ca */ /* 0x000fe400000e0000 */
[----:B------:R-:W-:Y:S01]  /*1aaa0*/  R2UR UR7, R5 ;  /* 0x00000000050772ca */ /* 0x000fe200000e0000 */
[----:B------:R-:W0:Y:S04]  /*1aab0*/  SHFL.BFLY PT, R4, R3, 0x2, 0x1f ;  /* 0x0c401f0003047f89 */ /* 0x000e2800000e0000 */
[----:B------:R-:W1:Y:S01]  /*1aac0*/  SHFL.BFLY PT, R10, R6, 0x2, 0x1f ;  /* 0x0c401f00060a7f89 */ /* 0x000e6200000e0000 */
[----:B0-----:R-:W-:-:S05]  /*1aad0*/  FADD.FTZ R4, R4, R3 ;  /* 0x0000000304047221 */ /* 0x001fca0000010000 */
[----:B------:R-:W0:Y:S01]  /*1aae0*/  SHFL.BFLY PT, R5, R4, 0x1, 0x1f ;  /* 0x0c201f0004057f89 */ /* 0x000e2200000e0000 */
[----:B-1----:R-:W-:-:S05]  /*1aaf0*/  FADD.FTZ R6, R10, R6 ;  /* 0x000000060a067221 */ /* 0x002fca0000010000 */
[----:B------:R-:W1:Y:S01]  /*1ab00*/  SHFL.BFLY PT, R3, R6, 0x1, 0x1f ;  /* 0x0c201f0006037f89 */ /* 0x000e6200000e0000 */
[----:B0-----:R-:W-:-:S05]  /*1ab10*/  FADD.FTZ R10, R4, R5 ;  /* 0x00000005040a7221 */ /* 0x001fca0000010000 */
[----:B------:R-:W-:Y:S01]  /*1ab20*/  FSETP.NE.FTZ.AND P1, PT, R10, RZ, PT ;  /* 0x000000ff0a00720b */ /* 0x000fe20003f35000 */
[----:B-1----:R-:W-:-:S01]  /*1ab30*/  FADD.FTZ R6, R6, R3 ;  /* 0x0000000306067221 */ /* 0x002fc20000010000 */
[----:B------:R-:W-:Y:S02]  /*1ab40*/  IMAD.MOV.U32 R4, RZ, RZ, RZ ;  /* 0x000000ffff047224 */ /* 0x000fe400078e00ff */
[----:B------:R-:W-:Y:S01]  /*1ab50*/  FMUL.FTZ R5, R10, 0.00390625 ;  /* 0x3b8000000a057820 */ /* 0x000fe20000410000 */
[----:B------:R-:W-:-:S05]  /*1ab60*/  FMUL.FTZ R3, R6, 0.00390625 ;  /* 0x3b80000006037820 */ /* 0x000fca0000410000 */
[----:B------:R-:W-:-:S03]  /*1ab70*/  FSETP.NE.FTZ.AND P3, PT, R3, RZ, PT ;  /* 0x000000ff0300720b */ /* 0x000fc60003f75000 */
[----:B------:R-:W-:Y:S01]  /*1ab80*/  @P1 MUFU.RCP R4, R10 ;  /* 0x0000000a00041308 */ /* 0x000fe20000001000 */
[----:B------:R-:W-:Y:S02]  /*1ab90*/  FSETP.NE.FTZ.AND P1, PT, R5, RZ, PT ;  /* 0x000000ff0500720b */ /* 0x000fe40003f35000 */
[----:B------:R-:W-:-:S11]  /*1aba0*/  FSETP.NE.FTZ.AND P2, PT, R6, RZ, PT ;  /* 0x000000ff0600720b */ /* 0x000fd60003f55000 */
[----:B------:R-:W0:Y:S08]  /*1abb0*/  @P1 MUFU.LG2 R10, R5 ;  /* 0x00000005000a1308 */ /* 0x000e300000000c00 */
[----:B------:R1:W3:Y:S02]  /*1abc0*/  @P3 MUFU.LG2 R5, R3 ;  /* 0x0000000300053308 */ /* 0x0002e40000000c00 */
[----:B-1----:R-:W-:-:S06]  /*1abd0*/  IMAD.MOV.U32 R3, RZ, RZ, RZ ;  /* 0x000000ffff037224 */ /* 0x002fcc00078e00ff */
[----:B------:R0:W1:Y:S01]  /*1abe0*/  @P2 MUFU.RCP R3, R6 ;  /* 0x0000000600032308 */ /* 0x0000620000001000 */
[----:B------:R-:W-:Y:S02]  /*1abf0*/  WARPGROUP.DEPBAR.LE gsb0, 0x0 ;  /* 0x00008000000079c5 */ /* 0x000fe40000010000 */
[----:B------:R-:W-:-:S06]  /*1ac00*/  WARPGROUP.ARRIVE ;  /* 0x00000000000079c5 */ /* 0x000fcc0000000000 */
[----:B------:R-:W-:Y:S01]  /*1ac10*/  QGMMA.64x256x32.F32.E4M3.E4M3 R24, R220, gdesc[UR4], R24, gsb0 ;  /* 0x03e00004dc187df3 */ /* 0x000fe20008000818 */
[----:B0-----:R-:W-:Y:S01]  /*1ac20*/  @P1 FMUL.FTZ R6, R10, 0.69314718246459960938 ;  /* 0x3f3172180a061820 */ /* 0x001fe20000410000 */
[C---:B------:R-:W-:Y:S01]  /*1ac30*/  @P1 FMUL.FTZ R10, R2.reuse, 0.69314718246459960938 ;  /* 0x3f317218020a1820 */ /* 0x040fe20000410000 */
[----:B------:R-:W-:Y:S01]  /*1ac40*/  @P3 FMUL.FTZ R2, R2, 0.69314718246459960938 ;  /* 0x3f31721802023820 */ /* 0x000fe20000410000 */
[----:B---3--:R-:W-:Y:S01]  /*1ac50*/  @P3 FMUL.FTZ R5, R5, 0.69314718246459960938 ;  /* 0x3f31721805053820 */ /* 0x008fe20000410000 */
[----:B------:R-:W-:Y:S01]  /*1ac60*/  IMAD.MOV.U32 R171, RZ, RZ, -0x800000 ;  /* 0xff800000ffab7424 */ /* 0x000fe200078e00ff */
[----:B------:R-:W-:Y:S01]  /*1ac70*/  MOV R172, 0xff800000 ;  /* 0xff80000000ac7802 */ /* 0x000fe20000000f00 */
[----:B------:R-:W-:-:S01]  /*1ac80*/  @P1 FFMA.FTZ R172, R10, R0, R6 ;  /* 0x000000000aac1223 */ /* 0x000fc20000010006 */
[----:B------:R-:W-:Y:S01]  /*1ac90*/  @P3 FFMA.FTZ R171, R2, R8, R5 ;  /* 0x0000000802ab3223 */ /* 0x000fe20000010005 */
[-C--:B--2---:R-:W-:Y:S01]  /*1aca0*/  FMUL.FTZ R4, R4, R9.reuse ;  /* 0x0000000904047220 */ /* 0x084fe20000410000 */
[----:B-1----:R-:W-:Y:S01]  /*1acb0*/  FMUL.FTZ R2, R3, R9 ;  /* 0x0000000903027220 */ /* 0x002fe20000410000 */
[----:B------:R-:W-:-:S02]  /*1acc0*/  WARPGROUP.DEPBAR.LE gsb0, 0x0 ;  /* 0x00008000000079c5 */ /* 0x000fc40000010000 */
[----:B------:R-:W-:Y:S05]  /*1acd0*/  @!P0 BRA `(.L_x_502) ;  /* 0x0000000000048947 */ /* 0x000fea0003800000 */
[----:B------:R-:W-:Y:S01]  /*1ace0*/  BPT.TRAP 0x1 ;  /* 0x000000040000795c */ /* 0x000fe20000300000 */
.L_x_502:
[----:B------:R-:W-:Y:S02]  /*1acf0*/  VIADD R7, R7, 0x38860 ;  /* 0x0003886007077836 */ /* 0x000fe40000000000 */
[-C--:B------:R-:W-:Y:S01]  /*1ad00*/  FMUL.FTZ R20, R45, R4.reuse ;  /* 0x000000042d147220 */ /* 0x080fe20000410000 */
[----:B------:R-:W-:Y:S02]  /*1ad10*/  IMAD.U32 R0, RZ, RZ, UR36 ;  /* 0x00000024ff007e24 */ /* 0x000fe4000f8e00ff */
[-C--:B------:R-:W-:Y:S01]  /*1ad20*/  FMUL.FTZ R11, R53, R4.reuse ;  /* 0x00000004350b7220 */ /* 0x080fe20000410000 */
[----:B------:R-:W-:Y:S02]  /*1ad30*/  VIADD R152, R152, 0x1 ;  /* 0x0000000198987836 */ /* 0x000fe40000000000 */
[-C--:B------:R-:W-:Y:S01]  /*1ad40*/  FMUL.FTZ R12, R56, R4.reuse ;  /* 0x00000004380c7220 */ /* 0x080fe20000410000 */
[-C--:B------:R-:W-:Y:S01]  /*1ad50*/  FMUL.FTZ R13, R61, R4.reuse ;  /* 0x000000043d0d7220 */ /* 0x080fe20000410000 */
[----:B------:R-:W-:Y:S01]  /*1ad60*/  PRMT R0, R0, 0x654, R7 ;  /* 0x0000065400007816 */ /* 0x000fe20000000007 */
        /* <DEDUP_REMOVED lines=10> */
[----:B------:R-:W-:Y:S01]  /*1ae10*/  ISETP.NE.AND P1, PT, R152, 0x2, PT ;  /* 0x000000029800780c */ /* 0x000fe20003f25270 */
        /* <DEDUP_REMOVED lines=80> */
[----:B------:R-:W-:Y:S01]  /*1b320*/  SEL R2, RZ, 0x1, P1 ;  /* 0x00000001ff027807 */ /* 0x000fe20000800000 */
        /* <DEDUP_REMOVED lines=8> */
[-C--:B0-----:R-:W-:Y:S01]  /*1b3b0*/  FMUL.FTZ R0, R29, R4.reuse ;  /* 0x000000041d007220 */ /* 0x081fe20000410000 */
        /* <DEDUP_REMOVED lines=27> */
[----:B------:R-:W-:Y:S01]  /*1b570*/  UIADD3 UR39, UR39, 0x1, URZ ;  /* 0x0000000127277890 */ /* 0x000fe2000fffe03f */
[----:B------:R-:W-:-:S02]  /*1b580*/  LOP3.LUT R235, R235, R2, RZ, 0x3c, !PT ;  /* 0x00000002ebeb7212 */ /* 0x000fc400078e3cff */
[----:B------:R-:W-:-:S09]  /*1b590*/  SEL R152, R152, RZ, P1 ;  /* 0x000000ff98987207 */ /* 0x000fd20000800000 */
.L_x_438:
[----:B------:R-:W-:Y:S05]  /*1b5a0*/  WARPSYNC.ALL ;  /* 0x0000000000007948 */ /* 0x000fea0003800000 */
[----:B------:R-:W2:Y:S01]  /*1b5b0*/  LDL R228, [R1+0x70] ;  /* 0x0000700001e47983 */ /* 0x000ea20000100800 */
[----:B------:R-:W0:Y:S01]  /*1b5c0*/  S2UR UR36, SR_CgaCtaId ;  /* 0x00000000002479c3 */ /* 0x000e220000008800 */
[----:B------:R-:W-:Y:S01]  /*1b5d0*/  UMOV UR4, 0x400 ;  /* 0x0000040000047882 */ /* 0x000fe20000000000 */
[----:B------:R-:W-:Y:S01]  /*1b5e0*/  BSSY B0, `(.L_x_503) ;  /* 0x0000777000007945 */ /* 0x000fe20003800000 */
[----:B0-----:R-:W-:-:S06]  /*1b5f0*/  ULEA UR4, UR36, UR4, 0x18 ;  /* 0x0000000424047291 */ /* 0x001fcc000f8ec03f */
[----:B------:R-:W-:Y:S01]  /*1b600*/  IMAD.U32 R22, RZ, RZ, UR4 ;  /* 0x00000004ff167e24 */ /* 0x000fe2000f8e00ff */
[----:B------:R-:W-:Y:S06]  /*1b610*/  BAR.SYNC.DEFER_BLOCKING 0x5, 0x180 ;  /* 0x0146000000007b1d */ /* 0x000fec0000010000 */
[----:B------:R0:W1:Y:S02]  /*1b620*/  LDS.128 R28, [R22+0x388d0] ;  /* 0x0388d000161c7984 */ /* 0x0000640000000c00 */
[----:B------:R-:W-:Y:S06]  /*1b630*/  BAR.ARV 0x4, 0x180 ;  /* 0x0106000000007b1d */ /* 0x000fec0000002000 */
[----:B--2---:R-:W-:-:S13]  /*1b640*/  ISETP.NE.AND P1, PT, R228, RZ, PT ;  /* 0x000000ffe400720c */ /* 0x004fda0003f25270 */
[----:B------:R-:W2:Y:S02]  /*1b650*/  @!P1 LDC R228, c[0x0][0xad4] ;  /* 0x0002b500ffe49b82 */ /* 0x000ea40000000800 */
[----:B--2---:R0:W-:Y:S01]  /*1b660*/  @!P1 STL [R1+0x70], R228 ;  /* 0x000070e401009387 */ /* 0x0041e20000100800 */
[----:B-1----:R-:W-:Y:S05]  /*1b670*/  @P0 BRA `(.L_x_504) ;  /* 0x0000006400c00947 */ /* 0x002fea0003800000 */
[----:B------:R-:W2:Y:S01]  /*1b680*/  LDL R4, [R1+0x1a4] ;  /* 0x0001a40001047983 */ /* 0x000ea20000100800 */
[----:B------:R-:W-:Y:S01]  /*1b690*/  ULDC.64 UR4, c[0x4][0x110] ;  /* 0x0100440000047ab9 */ /* 0x000fe20000000a00 */
[----:B------:R-:W1:Y:S01]  /*1b6a0*/  S2R R2, SR_SWINHI ;  /* 0x0000000000027919 */ /* 0x000e620000002f00 */
[----:B------:R-:W3:Y:S01]  /*1b6b0*/  S2R R229, SR_TID.X ;  /* 0x0000000000e57919 */ /* 0x000ee20000002100 */
[----:B------:R-:W-:Y:S02]  /*1b6c0*/  MOV R40, R22 ;  /* 0x0000001600287202 */ /* 0x000fe40000000f00 */
[----:B-1----:R-:W-:-:S03]  /*1b6d0*/  MOV R41, R2 ;  /* 0x0000000200297202 */ /* 0x002fc60000000f00 */
[----:B--2---:R-:W-:-:S03]  /*1b6e0*/  IMAD.WIDE R26, R4, 0x2, R40 ;  /* 0x00000002041a7825 */ /* 0x004fc600078e0228 */
[C---:B------:R-:W-:Y:S02]  /*1b6f0*/  IADD3 R62, P5, R26.reuse, 0xc000, RZ ;  /* 0x0000c0001a3e7810 */ /* 0x040fe40007fbe0ff */
[----:B------:R-:W-:Y:S02]  /*1b700*/  IADD3 R66, P1, R26, 0xc060, RZ ;  /* 0x0000c0601a427810 */ /* 0x000fe40007f3e0ff */
[----:B------:R-:W-:Y:S02]  /*1b710*/  LOP3.LUT R63, R62, 0x380, RZ, 0xc0, !PT ;  /* 0x000003803e3f7812 */ /* 0x000fe400078ec0ff */
[----:B------:R-:W-:Y:S02]  /*1b720*/  LOP3.LUT R2, R66, 0x380, RZ, 0xc0, !PT ;  /* 0x0000038042027812 */ /* 0x000fe400078ec0ff */
[----:B------:R-:W-:Y:S02]  /*1b730*/  SHF.R.U64 R63, R63, 0x3, RZ ;  /* 0x000000033f3f7819 */ /* 0x000fe400000012ff */
[----:B------:R-:W-:-:S02]  /*1b740*/  IADD3 R50, P4, R26, 0x8060, RZ ;  /* 0x000080601a327810 */ /* 0x000fc40007f9e0ff */
[----:B------:R-:W-:Y:S01]  /*1b750*/  LOP3.LUT R62, R63, R62, RZ, 0x3c, !PT ;  /* 0x0000003e3f3e7212 */ /* 0x000fe200078e3cff */
[----:B------:R-:W-:Y:S01]  /*1b760*/  IMAD.X R63, RZ, RZ, R27, P5 ;  /* 0x000000ffff3f7224 */ /* 0x000fe200028e061b */
[----:B------:R-:W-:Y:S02]  /*1b770*/  SHF.R.U64 R2, R2, 0x3, RZ ;  /* 0x0000000302027819 */ /* 0x000fe400000012ff */
[----:B------:R-:W-:Y:S02]  /*1b780*/  IADD3 R58, P3, R26, 0xc020, RZ ;  /* 0x0000c0201a3a7810 */ /* 0x000fe40007f7e0ff */
[----:B------:R-:W-:Y:S02]  /*1b790*/  LOP3.LUT R51, R50, 0x380, RZ, 0xc0, !PT ;  /* 0x0000038032337812 */ /* 0x000fe400078ec0ff */
[----:B------:R-:W-:Y:S02]  /*1b7a0*/  IADD3 R46, P5, R26, 0x4040, RZ ;  /* 0x000040401a2e7810 */ /* 0x000fe40007fbe0ff */
[----:B------:R-:W-:-:S02]  /*1b7b0*/  LOP3.LUT R66, R2, R66, RZ, 0x3c, !PT ;  /* 0x0000004202427212 */ /* 0x000fc400078e3cff */
[----:B------:R-:W-:Y:S01]  /*1b7c0*/  LOP3.LUT R59, R58, 0x380, RZ, 0xc0, !PT ;  /* 0x000003803a3b7812 */ /* 0x000fe200078ec0ff */
[----:B------:R-:W-:Y:S01]  /*1b7d0*/  IMAD.X R47, RZ, RZ, R27, P5 ;  /* 0x000000ffff2f7224 */ /* 0x000fe200028e061b */
[----:B------:R-:W-:Y:S02]  /*1b7e0*/  SHF.R.U64 R51, R51, 0x3, RZ ;  /* 0x0000000333337819 */ /* 0x000fe400000012ff */
[----:B------:R-:W-:Y:S02]  /*1b7f0*/  IADD3 R54, P2, R26, 0x8040, RZ ;  /* 0x000080401a367810 */ /* 0x000fe40007f5e0ff */
[----:B------:R-:W-:Y:S02]  /*1b800*/  IADD3.X R67, RZ, R27, RZ, P1, !PT ;  /* 0x0000001bff437210 */ /* 0x000fe40000ffe4ff */
[----:B------:R-:W-:Y:S02]  /*1b810*/  LOP3.LUT R2, R46, 0x380, RZ, 0xc0, !PT ;  /* 0x000003802e027812 */ /* 0x000fe400078ec0ff */
[----:B------:R-:W-:-:S02]  /*1b820*/  SHF.R.U64 R59, R59, 0x3, RZ ;  /* 0x000000033b3b7819 */ /* 0x000fc400000012ff */
[----:B------:R-:W-:Y:S01]  /*1b830*/  LOP3.LUT R50, R51, R50, RZ, 0x3c, !PT ;  /* 0x0000003233327212 */ /* 0x000fe200078e3cff */
[----:B------:R-:W-:Y:S01]  /*1b840*/  IMAD.X R51, RZ, RZ, R27, P4 ;  /* 0x000000ffff337224 */ /* 0x000fe200020e061b */
[----:B------:R-:W-:Y:S02]  /*1b850*/  IADD3 R70, P0, R26, 0xc040, RZ ;  /* 0x0000c0401a467810 */ /* 0x000fe40007f1e0ff */
[----:B------:R-:W-:Y:S02]  /*1b860*/  LOP3.LUT R55, R54, 0x380, RZ, 0xc0, !PT ;  /* 0x0000038036377812 */ /* 0x000fe400078ec0ff */
[----:B------:R-:W-:Y:S02]  /*1b870*/  SHF.R.U64 R2, R2, 0x3, RZ ;  /* 0x0000000302027819 */ /* 0x000fe400000012ff */
[----:B------:R-:W-:Y:S02]  /*1b880*/  MOV R227, R66 ;  /* 0x0000004200e37202 */ /* 0x000fe40000000f00 */
[----:B------:R-:W-:-:S02]  /*1b890*/  IADD3 R66, P4, R26, 0x4020, RZ ;  /* 0x000040201a427810 */ /* 0x000fc40007f9e0ff */
[----:B------:R-:W-:Y:S01]  /*1b8a0*/  LOP3.LUT R58, R59, R58, RZ, 0x3c, !PT ;  /* 0x0000003a3b3a7212 */ /* 0x000fe200078e3cff */
[--C-:B------:R-:W-:Y:S01]  /*1b8b0*/  IMAD.X R59, RZ, RZ, R27.reuse, P3 ;  /* 0x000000ffff3b7224 */ /* 0x100fe200018e061b */
[----:B------:R-:W-:Y:S01]  /*1b8c0*/  LOP3.LUT R71, R70, 0x380, RZ, 0xc0, !PT ;  /* 0x0000038046477812 */ /* 0x000fe200078ec0ff */
[----:B------:R-:W-:Y:S01]  /*1b8d0*/  IMAD.X R67, RZ, RZ, R27, P4 ;  /* 0x000000ffff437224 */ /* 0x000fe200020e061b */
[----:B------:R-:W-:Y:S02]  /*1b8e0*/  SHF.R.U64 R55, R55, 0x3, RZ ;  /* 0x0000000337377819 */ /* 0x000fe400000012ff */
[----:B------:R-:W-:Y:S02]  /*1b8f0*/  LOP3.LUT R46, R2, R46, RZ, 0x3c, !PT ;  /* 0x0000002e022e7212 */ /* 0x000fe400078e3cff */
[----:B------:R-:W-:Y:S02]  /*1b900*/  IADD3 R34, P1, R26, 0x8020, RZ ;  /* 0x000080201a227810 */ /* 0x000fe40007f3e0ff */
[----:B------:R-:W-:-:S02]  /*1b910*/  LOP3.LUT R2, R66, 0x380, RZ, 0xc0, !PT ;  /* 0x0000038042027812 */ /* 0x000fc400078ec0ff */
[----:B------:R-:W-:Y:S02]  /*1b920*/  SHF.R.U64 R71, R71, 0x3, RZ ;  /* 0x0000000347477819 */ /* 0x000fe400000012ff */
[----:B------:R-:W-:Y:S01]  /*1b930*/  LOP3.LUT R54, R55, R54, RZ, 0x3c, !PT ;  /* 0x0000003637367212 */ /* 0x000fe200078e3cff */
[----:B------:R-:W-:Y:S01]  /*1b940*/  IMAD.X R55, RZ, RZ, R27, P2 ;  /* 0x000000ffff377224 */ /* 0x000fe200010e061b */
[----:B------:R-:W-:Y:S02]  /*1b950*/  LOP3.LUT R35, R34, 0x380, RZ, 0xc0, !PT ;  /* 0x0000038022237812 */ /* 0x000fe400078ec0ff */
[----:B------:R-:W-:Y:S02]  /*1b960*/  SHF.R.U64 R2, R2, 0x3, RZ ;  /* 0x0000000302027819 */ /* 0x000fe400000012ff */
[----:B------:R-:W-:Y:S02]  /*1b970*/  MOV R225, R58 ;  /* 0x0000003a00e17202 */ /* 0x000fe40000000f00 */
[----:B------:R-:W-:-:S02]  /*1b980*/  IADD3 R58, P2, R26, 0x4000, RZ ;  /* 0x000040001a3a7810 */ /* 0x000fc40007f5e0ff */
[----:B------:R-:W-:Y:S01]  /*1b990*/  LOP3.LUT R70, R71, R70, RZ, 0x3c, !PT ;  /* 0x0000004647467212 */ /* 0x000fe200078e3cff */
[--C-:B------:R-:W-:Y:S01]  /*1b9a0*/  IMAD.X R71, RZ, RZ, R27.reuse, P0 ;  /* 0x000000ffff477224 */ /* 0x100fe200000e061b */
[----:B------:R-:W-:Y:S01]  /*1b9b0*/  SHF.R.U64 R35, R35, 0x3, RZ ;  /* 0x0000000323237819 */ /* 0x000fe200000012ff */
[----:B------:R-:W-:Y:S01]  /*1b9c0*/  IMAD.X R59, RZ, RZ, R27, P2 ;  /* 0x000000ffff3b7224 */ /* 0x000fe200010e061b */
[----:B------:R-:W-:Y:S02]  /*1b9d0*/  LOP3.LUT R66, R2, R66, RZ, 0x3c, !PT ;  /* 0x0000004202427212 */ /* 0x000fe400078e3cff */
[----:B------:R-:W-:Y:S02]  /*1b9e0*/  IADD3 R38, P0, R26, 0x8000, RZ ;  /* 0x000080001a267810 */ /* 0x000fe40007f1e0ff */
[----:B------:R-:W-:Y:S02]  /*1b9f0*/  LOP3.LUT R2, R58, 0x380, RZ, 0xc0, !PT ;  /* 0x000003803a027812 */ /* 0x000fe400078ec0ff */
[----:B------:R-:W-:-:S02]  /*1ba00*/  LOP3.LUT R34, R35, R34, RZ, 0x3c, !PT ;  /* 0x0000002223227212 */ /* 0x000fc400078e3cff */
[----:B------:R-:W-:Y:S02]  /*1ba10*/  LOP3.LUT R39, R38, 0x380, RZ, 0xc0, !PT ;  /* 0x0000038026277812 */ /* 0x000fe400078ec0ff */
[----:B------:R-:W-:Y:S02]  /*1ba20*/  SHF.R.U64 R2, R2, 0x3, RZ ;  /* 0x0000000302027819 */ /* 0x000fe400000012ff */
[----:B------:R-:W-:Y:S02]  /*1ba30*/  MOV R223, R50 ;  /* 0x0000003200df7202 */ /* 0x000fe40000000f00 */
[----:B------:R-:W-:Y:S02]  /*1ba40*/  IADD3.X R35, RZ, R27, RZ, P1, !PT ;  /* 0x0000001bff237210 */ /* 0x000fe40000ffe4ff */
[----:B------:R-:W-:Y:S02]  /*1ba50*/  IADD3 R50, P1, R26, 0x60, RZ ;  /* 0x000000601a327810 */ /* 0x000fe40007f3e0ff */
[----:B------:R-:W-:-:S02]  /*1ba60*/  SHF.R.U64 R39, R39, 0x3, RZ ;  /* 0x0000000327277819 */ /* 0x000fc400000012ff */
[----:B------:R-:W-:Y:S02]  /*1ba70*/  LOP3.LUT R58, R2, R58, RZ, 0x3c, !PT ;  /* 0x0000003a023a7212 */ /* 0x000fe400078e3cff */
[----:B------:R-:W-:Y:S02]  /*1ba80*/  LOP3.LUT R2, R50, 0x380, RZ, 0xc0, !PT ;  /* 0x0000038032027812 */ /* 0x000fe400078ec0ff */
[----:B------:R-:W-:Y:S01]  /*1ba90*/  LOP3.LUT R38, R39, R38, RZ, 0x3c, !PT ;  /* 0x0000002627267212 */ /* 0x000fe200078e3cff */
[----:B------:R-:W-:Y:S01]  /*1baa0*/  IMAD.X R39, RZ, RZ, R27, P0 ;  /* 0x000000ffff277224 */ /* 0x000fe200000e061b */
[----:B------:R-:W-:Y:S02]  /*1bab0*/  SHF.R.U64 R2, R2, 0x3, RZ ;  /* 0x0000000302027819 */ /* 0x000fe400000012ff */
[----:B------:R-:W-:Y:S02]  /*1bac0*/  MOV R221, R34 ;  /* 0x0000002200dd7202 */ /* 0x000fe40000000f00 */
[----:B------:R-:W-:-:S02]  /*1bad0*/  IADD3 R34, P0, R26, 0x40, RZ ;  /* 0x000000401a227810 */ /* 0x000fc40007f1e0ff */
[----:B------:R-:W-:Y:S02]  /*1bae0*/  LOP3.LUT R50, R2, R50, RZ, 0x3c, !PT ;  /* 0x0000003202327212 */ /* 0x000fe400078e3cff */
[----:B------:R-:W-:Y:S01]  /*1baf0*/  LOP3.LUT R2, R34, 0x380, RZ, 0xc0, !PT ;  /* 0x0000038022027812 */ /* 0x000fe200078ec0ff */
[----:B------:R-:W-:Y:S01]  /*1bb00*/  IMAD.X R35, RZ, RZ, R27, P0 ;  /* 0x000000ffff237224 */ /* 0x000fe200000e061b */
[----:B------:R-:W-:Y:S02]  /*1bb10*/  IADD3 R42, P3, R26, 0x4060, RZ ;  /* 0x000040601a2a7810 */ /* 0x000fe40007f7e0ff */
[----:B------:R-:W-:Y:S02]  /*1bb20*/  SHF.R.U64 R2, R2, 0x3, RZ ;  /* 0x0000000302027819 */ /* 0x000fe400000012ff */
[----:B------:R-:W-:Y:S02]  /*1bb30*/  IADD3.X R51, RZ, R27, RZ, P1, !PT ;  /* 0x0000001bff337210 */ /* 0x000fe40000ffe4ff */
[----:B------:R-:W-:-:S02]  /*1bb40*/  LOP3.LUT R34, R2, R34, RZ, 0x3c, !PT ;  /* 0x0000002202227212 */ /* 0x000fc400078e3cff */
[----:B------:R-:W-:Y:S02]  /*1bb50*/  MOV R222, R54 ;  /* 0x0000003600de7202 */ /* 0x000fe40000000f00 */
[----:B------:R-:W-:Y:S02]  /*1bb60*/  MOV R214, R34 ;  /* 0x0000002200d67202 */ /* 0x000fe40000000f00 */
[----:B------:R-:W-:Y:S02]  /*1bb70*/  IADD3 R34, P0, R26, 0x20, RZ ;  /* 0x000000201a227810 */ /* 0x000fe40007f1e0ff */
[----:B------:R-:W-:Y:S02]  /*1bb80*/  LOP3.LUT R43, R42, 0x380, RZ, 0xc0, !PT ;  /* 0x000003802a2b7812 */ /* 0x000fe400078ec0ff */
[----:B------:R-:W-:Y:S01]  /*1bb90*/  LOP3.LUT R2, R34, 0x380, RZ, 0xc0, !PT ;  /* 0x0000038022027812 */ /* 0x000fe200078ec0ff */
[----:B------:R-:W-:Y:S01]  /*1bba0*/  IMAD.X R35, RZ, RZ, R27, P0 ;  /* 0x000000ffff237224 */ /* 0x000fe200000e061b */
[----:B------:R-:W-:-:S02]  /*1bbb0*/  SHF.R.U64 R43, R43, 0x3, RZ ;  /* 0x000000032b2b7819 */ /* 0x000fc400000012ff */
[----:B------:R-:W-:Y:S02]  /*1bbc0*/  SHF.R.U64 R2, R2, 0x3, RZ ;  /* 0x0000000302027819 */ /* 0x000fe400000012ff */
[----:B------:R-:W-:Y:S01]  /*1bbd0*/  LOP3.LUT R42, R43, R42, RZ, 0x3c, !PT ;  /* 0x0000002a2b2a7212 */ /* 0x000fe200078e3cff */
[----:B------:R-:W-:Y:S01]  /*1bbe0*/  IMAD.X R43, RZ, RZ, R27, P3 ;  /* 0x000000ffff2b7224 */ /* 0x000fe200018e061b */
[----:B------:R-:W-:Y:S02]  /*1bbf0*/  LOP3.LUT R34, R2, R34, RZ, 0x3c, !PT ;  /* 0x0000002202227212 */ /* 0x000fe400078e3cff */
[----:B------:R-:W-:Y:S02]  /*1bc00*/  LOP3.LUT R2, R26, 0x380, RZ, 0xc0, !PT ;  /* 0x000003801a027812 */ /* 0x000fe400078ec0ff */
[----:B------:R-:W-:Y:S02]  /*1bc10*/  MOV R226, R70 ;  /* 0x0000004600e27202 */ /* 0x000fe40000000f00 */
[----:B------:R-:W-:-:S02]  /*1bc20*/  SHF.R.U64 R2, R2, 0x3, RZ ;  /* 0x0000000302027819 */ /* 0x000fc400000012ff */
[----:B------:R-:W-:Y:S02]  /*1bc30*/  MOV R224, R62 ;  /* 0x0000003e00e07202 */ /* 0x000fe40000000f00 */
[----:B------:R-:W-:Y:S02]  /*1bc40*/  LOP3.LUT R26, R2, R26, RZ, 0x3c, !PT ;  /* 0x0000001a021a7212 */ /* 0x000fe400078e3cff */
[C---:B---3--:R-:W-:Y:S02]  /*1bc50*/  LOP3.LUT P0, R2, R229.reuse, 0x3, RZ, 0xc0, !PT ;  /* 0x00000003e5027812 */ /* 0x048fe4000780c0ff */
[----:B------:R-:W-:Y:S02]  /*1bc60*/  MOV R220, R38 ;  /* 0x0000002600dc7202 */ /* 0x000fe40000000f00 */
[----:B------:R-:W-:Y:S01]  /*1bc70*/  ISETP.EQ.OR P0, PT, R2, 0x3, !P0 ;  /* 0x000000030200780c */ /* 0x000fe20004702670 */
[----:B------:R-:W-:Y:S01]  /*1bc80*/  IMAD.SHL.U32 R2, R229, 0x4, RZ ;  /* 0x00000004e5027824 */ /* 0x000fe200078e00ff */
[----:B------:R-:W-:-:S02]  /*1bc90*/  MOV R219, R42 ;  /* 0x0000002a00db7202 */ /* 0x000fc40000000f00 */
[----:B------:R-:W-:Y:S02]  /*1bca0*/  SEL R4, R5, R6, P0 ;  /* 0x0000000605047207 */ /* 0x000fe40000000000 */
[----:B------:R-:W-:Y:S02]  /*1bcb0*/  LOP3.LUT R2, R2, 0xc, RZ, 0xc0, !PT ;  /* 0x0000000c02027812 */ /* 0x000fe400078ec0ff */
[----:B------:R-:W-:Y:S02]  /*1bcc0*/  SEL R5, R6, R5, P0 ;  /* 0x0000000506057207 */ /* 0x000fe40000000000 */
[----:B------:R-:W-:Y:S02]  /*1bcd0*/  IADD3 R2, P1, R2, UR4, RZ ;  /* 0x0000000402027c10 */ /* 0x000fe4000ff3e0ff */
[----:B------:R-:W-:Y:S02]  /*1bce0*/  SEL R55, R3, R0, P0 ;  /* 0x0000000003377207 */ /* 0x000fe40000000000 */
[----:B------:R-:W-:Y:S01]  /*1bcf0*/  SEL R6, R0, R3, P0 ;  /* 0x0000000300067207 */ /* 0x000fe20000000000 */
[----:B------:R-:W-:Y:S01]  /*1bd00*/  IMAD.X R3, RZ, RZ, UR5, P1 ;  /* 0x00000005ff037e24 */ /* 0x000fe200088e06ff */
[----:B------:R-:W-:-:S02]  /*1bd10*/  MOV R218, R46 ;  /* 0x0000002e00da7202 */ /* 0x000fc40000000f00 */
[----:B------:R-:W-:Y:S02]  /*1bd20*/  MOV R217, R66 ;  /* 0x0000004200d97202 */ /* 0x000fe40000000f00 */
[----:B------:R1:W5:Y:S01]  /*1bd30*/  LDG.E.CONSTANT R0, desc[UR42][R2.64] ;  /* 0x0000002a02007981 */ /* 0x000362000c1e9900 */
[----:B------:R-:W-:Y:S01]  /*1bd40*/  UMOV UR4, 0xffffffff ;  /* 0xffffffff00047882 */ /* 0x000fe20000000000 */
[----:B------:R-:W-:Y:S02]  /*1bd50*/  MOV R216, R58 ;  /* 0x0000003a00d87202 */ /* 0x000fe40000000f00 */
[----:B------:R-:W-:Y:S02]  /*1bd60*/  MOV R215, R50 ;  /* 0x0000003200d77202 */ /* 0x000fe40000000f00 */
[----:B------:R-:W-:Y:S02]  /*1bd70*/  MOV R213, R34 ;  /* 0x0000002200d57202 */ /* 0x000fe40000000f00 */
[----:B------:R-:W-:Y:S01]  /*1bd80*/  MOV R212, R26 ;  /* 0x0000001a00d47202 */ /* 0x000fe20000000f00 */
[----:B------:R-:W-:Y:S06]  /*1bd90*/  BRA.DIV UR4, `(.L_x_505) ;  /* 0x000000f604b87947 */ /* 0x000fec000b800000 */
[----:B------:R-:W-:Y:S01]  /*1bda0*/  SEL R27, R53, R81, P0 ;  /* 0x00000051351b7207 */ /* 0x000fe20000000000 */
[----:B-1---5:R-:W-:Y:S01]  /*1bdb0*/  SHFL.IDX PT, R3, R55, R0, 0x1c1f ;  /* 0x001c1f0037037589 */ /* 0x022fe200000e0000 */
[----:B------:R-:W-:Y:S02]  /*1bdc0*/  SEL R26, R81, R53, P0 ;  /* 0x00000035511a7207 */ /* 0x000fe40000000000 */
[----:B------:R-:W-:Y:S01]  /*1bdd0*/  SEL R70, R101, R129, P0 ;  /* 0x0000008165467207 */ /* 0x000fe20000000000 */
[----:B------:R-:W-:Y:S01]  /*1bde0*/  SHFL.IDX PT, R4, R4, R0, 0x1c1f ;  /* 0x001c1f0004047589 */ /* 0x000fe200000e0000 */
[----:B------:R-:W-:Y:S02]  /*1bdf0*/  SEL R21, R32, R25, P0 ;  /* 0x0000001920157207 */ /* 0x000fe40000000000 */
[----:B------:R-:W-:Y:S01]  /*1be00*/  SEL R24, R25, R32, P0 ;  /* 0x0000002019187207 */ /* 0x000fe20000000000 */
[----:B------:R-:W-:Y:S01]  /*1be10*/  SHFL.IDX PT, R27, R27, R0, 0x1c1f ;  /* 0x001c1f001b1b7589 */ /* 0x000fe200000e0000 */
[----:B------:R-:W-:-:S02]  /*1be20*/  SEL R101, R129, R101, P0 ;  /* 0x0000006581657207 */ /* 0x000fc40000000000 */
[----:B------:R-:W-:Y:S01]  /*1be30*/  SEL R81, R117, R145, P0 ;  /* 0x0000009175517207 */ /* 0x000fe20000000000 */
[----:B------:R-:W-:Y:S01]  /*1be40*/  SHFL.IDX PT, R21, R21, R0, 0x1c1f ;  /* 0x001c1f0015157589 */ /* 0x000fe200000e0000 */
        /* <DEDUP_REMOVED lines=28> */
[----:B------:R-:W-:Y:S01]  /*1c010*/  LOP3.LUT R2, R0, 0x2, RZ, 0x3c, !PT ;  /* 0x0000000200027812 */ /* 0x000fe200078e3cff */
[----:B------:R-:W-:Y:S01]  /*1c020*/  SHFL.IDX PT, R74, R74, R0, 0x1c1f ;  /* 0x001c1f004a4a7589 */ /* 0x000fe200000e0000 */
[----:B------:R-:W-:Y:S02]  /*1c030*/  SEL R39, R9, R8, P0 ;  /* 0x0000000809277207 */ /* 0x000fe40000000000 */
[----:B------:R-:W-:Y:S01]  /*1c040*/  SEL R38, R37, R49, P0 ;  /* 0x0000003125267207 */ /* 0x000fe20000000000 */
[----:B------:R-:W1:Y:S01]  /*1c050*/  SHFL.IDX PT, R61, R61, R2, 0x1c1f ;  /* 0x001c1f023d3d7589 */ /* 0x000e6200000e0000 */
        /* <DEDUP_REMOVED lines=113> */
[----:B------:R-:W2:Y:S01]  /*1c770*/  SHFL.IDX PT, R54, R127, R0, 0x1c1f ;  /* 0x001c1f007f367589 */ /* 0x000ea200000e0000 */
[----:B------:R-:W-:Y:S02]  /*1c780*/  SEL R128, R161, R128, P0 ;  /* 0x00000080a1807207 */ /* 0x000fe40000000000 */
[----:B------:R-:W-:Y:S01]  /*1c790*/  SEL R133, R133, R160, P0 ;  /* 0x000000a085857207 */ /* 0x000fe20000000000 */
[----:B------:R-:W-:Y:S01]  /*1c7a0*/  SHFL.IDX PT, R129, R123, R0, 0x1c1f ;  /* 0x001c1f007b817589 */ /* 0x000fe200000e0000 */
[----:B------:R-:W-:-:S02]  /*1c7b0*/  SEL R141, R141, R162, P0 ;  /* 0x000000a28d8d7207 */ /* 0x000fc40000000000 */
[----:B------:R-:W-:Y:S01]  /*1c7c0*/  SEL R144, R165, R144, P0 ;  /* 0x00000090a5907207 */ /* 0x000fe20000000000 */
[----:B------:R-:W3:Y:S01]  /*1c7d0*/  SHFL.IDX PT, R24, R24, R2, 0x1c1f ;  /* 0x001c1f0218187589 */ /* 0x000ee200000e0000 */
[----:B------:R-:W-:Y:S02]  /*1c7e0*/  SEL R149, R149, R164, P0 ;  /* 0x000000a495957207 */ /* 0x000fe40000000000 */
[----:B------:R-:W-:Y:S01]  /*1c7f0*/  SEL R153, R167, R153, P0 ;  /* 0x00000099a7997207 */ /* 0x000fe20000000000 */
[----:B------:R-:W4:Y:S01]  /*1c800*/  SHFL.IDX PT, R25, R51, R2, 0x1c1f ;  /* 0x001c1f0233197589 */ /* 0x000f2200000e0000 */
[----:B------:R-:W-:Y:S02]  /*1c810*/  SEL R154, R154, R166, P0 ;  /* 0x000000a69a9a7207 */ /* 0x000fe40000000000 */
[----:B------:R-:W-:Y:S01]  /*1c820*/  SEL R155, R169, R155, P0 ;  /* 0x0000009ba99b7207 */ /* 0x000fe20000000000 */
[----:B------:R-:W0:Y:S01]  /*1c830*/  SHFL.IDX PT, R52, R52, R2, 0x1c1f ;  /* 0x001c1f0234347589 */ /* 0x000e2200000e0000 */
[----:B------:R-:W-:-:S02]  /*1c840*/  SEL R156, R156, R168, P0 ;  /* 0x000000a89c9c7207 */ /* 0x000fc40000000000 */
[----:B------:R-:W-:Y:S01]  /*1c850*/  SEL R102, R103, R102, P0 ;  /* 0x0000006667667207 */ /* 0x000fe20000000000 */
[----:B------:R-:W0:Y:S01]  /*1c860*/  SHFL.IDX PT, R28, R28, R2, 0x1c1f ;  /* 0x001c1f021c1c7589 */ /* 0x000e2200000e0000 */
[----:B------:R-:W-:Y:S02]  /*1c870*/  SEL R107, R107, R106, P0 ;  /* 0x0000006a6b6b7207 */ /* 0x000fe40000000000 */
[----:B------:R-:W-:Y:S01]  /*1c880*/  SEL R115, R115, R114, P0 ;  /* 0x0000007273737207 */ /* 0x000fe20000000000 */
[----:B------:R-:W0:Y:S01]  /*1c890*/  SHFL.IDX PT, R26, R26, R2, 0x1c1f ;  /* 0x001c1f021a1a7589 */ /* 0x000e2200000e0000 */
        /* <DEDUP_REMOVED lines=8> */
[----:B------:R-:W0:Y:S01]  /*1c920*/  SHFL.IDX PT, R56, R56, R2, 0x1c1f ;  /* 0x001c1f0238387589 */ /* 0x000e2200000e0000 */
[----:B------:R-:W-:Y:S02]  /*1c930*/  SEL R103, R150, R151, P0 ;  /* 0x0000009796677207 */ /* 0x000fe40000000000 */
[----:B------:R-:W-:Y:S01]  /*1c940*/  SEL R150, R151, R150, P0 ;  /* 0x0000009697967207 */ /* 0x000fe20000000000 */
[----:B------:R-:W-:Y:S01]  /*1c950*/  SHFL.IDX PT, R53, R53, R0, 0x1c1f ;  /* 0x001c1f0035357589 */ /* 0x000fe200000e0000 */
[----:B-1----:R-:W-:-:S02]  /*1c960*/  SEL R177, R42, R61, P0 ;  /* 0x0000003d2ab17207 */ /* 0x002fc40000000000 */
[----:B------:R-:W-:Y:S01]  /*1c970*/  SEL R176, R61, R42, P0 ;  /* 0x0000002a3db07207 */ /* 0x000fe20000000000 */
[----:B------:R-:W1:Y:S01]  /*1c980*/  SHFL.IDX PT, R69, R69, R2, 0x1c1f ;  /* 0x001c1f0245457589 */ /* 0x000e6200000e0000 */
[----:B--2---:R-:W-:Y:S02]  /*1c990*/  SEL R61, R54, R55, P0 ;  /* 0x00000037363d7207 */ /* 0x004fe40000000000 */
        /* <DEDUP_REMOVED lines=13> */
[----:B------:R-:W2:Y:S01]  /*1ca70*/  SHFL.IDX PT, R104, R104, R2, 0x1c1f ;  /* 0x001c1f0268687589 */ /* 0x000ea200000e0000 */
        /* <DEDUP_REMOVED lines=11> */
[----:B------:R-:W2:Y:S01]  /*1cb30*/  SHFL.IDX PT, R112, R112, R2, 0x1c1f ;  /* 0x001c1f0270707589 */ /* 0x000ea200000e0000 */
        /* <DEDUP_REMOVED lines=11> */
[----:B------:R-:W-:Y:S01]  /*1cbf0*/  SHFL.IDX PT, R119, R119, R0, 0x1c1f ;  /* 0x001c1f0077777589 */ /* 0x000fe200000e0000 */
[----:B------:R-:W-:Y:S02]  /*1cc00*/  SEL R60, R74, R78, P0 ;  /* 0x0000004e4a3c7207 */ /* 0x000fe40000000000 */
[----:B------:R-:W-:Y:S01]  /*1cc10*/  SEL R55, R79, R86, P0 ;  /* 0x000000564f377207 */ /* 0x000fe20000000000 */
[----:B------:R-:W2:Y:S01]  /*1cc20*/  SHFL.IDX PT, R159, R159, R2, 0x1c1f ;  /* 0x001c1f029f9f7589 */ /* 0x000ea200000e0000 */
[----:B------:R-:W-:-:S02]  /*1cc30*/  SEL R64, R82, R90, P0 ;  /* 0x0000005a52407207 */ /* 0x000fc40000000000 */
[----:B------:R-:W-:Y:S01]  /*1cc40*/  SEL R68, R83, R94, P0 ;  /* 0x0000005e53447207 */ /* 0x000fe20000000000 */
[----:B------:R-:W-:Y:S01]  /*1cc50*/  SHFL.IDX PT, R65, R65, R0, 0x1c1f ;  /* 0x001c1f0041417589 */ /* 0x000fe200000e0000 */
[----:B---3--:R-:W-:Y:S02]  /*1cc60*/  SEL R200, R21, R24, P0 ;  /* 0x0000001815c87207 */ /* 0x008fe40000000000 */
[----:B------:R-:W-:Y:S01]  /*1cc70*/  SEL R201, R24, R21, P0 ;  /* 0x0000001518c97207 */ /* 0x000fe20000000000 */
[----:B------:R-:W3:Y:S01]  /*1cc80*/  SHFL.IDX PT, R125, R125, R2, 0x1c1f ;  /* 0x001c1f027d7d7589 */ /* 0x000ee200000e0000 */
[----:B----4-:R-:W-:Y:S02]  /*1cc90*/  SEL R198, R20, R25, P0 ;  /* 0x0000001914c67207 */ /* 0x010fe40000000000 */
[----:B------:R-:W-:Y:S01]  /*1cca0*/  SEL R199, R25, R20, P0 ;  /* 0x0000001419c77207 */ /* 0x000fe20000000000 */
[----:B------:R-:W-:Y:S01]  /*1ccb0*/  SHFL.IDX PT, R89, R89, R0, 0x1c1f ;  /* 0x001c1f0059597589 */ /* 0x000fe200000e0000 */
[----:B0-----:R-:W-:-:S02]  /*1ccc0*/  SEL R194, R39, R52, P0 ;  /* 0x0000003427c27207 */ /* 0x001fc40000000000 */
[----:B------:R-:W-:Y:S01]  /*1ccd0*/  SEL R195, R52, R39, P0 ;  /* 0x0000002734c37207 */ /* 0x000fe20000000000 */
[----:B------:R-:W0:Y:S01]  /*1cce0*/  SHFL.IDX PT, R128, R128, R2, 0x1c1f ;  /* 0x001c1f0280807589 */ /* 0x000e2200000e0000 */
[----:B------:R-:W-:Y:S02]  /*1ccf0*/  SEL R185, R32, R28, P0 ;  /* 0x0000001c20b97207 */ /* 0x000fe40000000000 */
[----:B------:R-:W-:Y:S01]  /*1cd00*/  SEL R184, R28, R32, P0 ;  /* 0x000000201cb87207 */ /* 0x000fe20000000000 */
[----:B------:R-:W-:Y:S01]  /*1cd10*/  SHFL.IDX PT, R92, R92, R0, 0x1c1f ;  /* 0x001c1f005c5c7589 */ /* 0x000fe200000e0000 */
[----:B------:R-:W-:Y:S02]  /*1cd20*/  SEL R181, R27, R26, P0 ;  /* 0x0000001a1bb57207 */ /* 0x000fe40000000000 */
[----:B------:R-:W-:Y:S01]  /*1cd30*/  SEL R180, R26, R27, P0 ;  /* 0x0000001b1ab47207 */ /* 0x000fe20000000000 */
[----:B------:R-:W4:Y:S01]  /*1cd40*/  SHFL.IDX PT, R133, R133, R2, 0x1c1f ;  /* 0x001c1f0285857589 */ /* 0x000f2200000e0000 */
[----:B------:R-:W-:-:S02]  /*1cd50*/  SEL R179, R43, R56, P0 ;  /* 0x000000382bb37207 */ /* 0x000fc40000000000 */
[----:B------:R-:W-:Y:S01]  /*1cd60*/  SEL R178, R56, R43, P0 ;  /* 0x0000002b38b27207 */ /* 0x000fe20000000000 */
[----:B------:R-:W-:Y:S01]  /*1cd70*/  SHFL.IDX PT, R97, R97, R0, 0x1c1f ;  /* 0x001c1f0061617589 */ /* 0x000fe200000e0000 */
[----:B-1----:R-:W-:Y:S02]  /*1cd80*/  SEL R173, R53, R69, P0 ;  /* 0x0000004535ad7207 */ /* 0x002fe40000000000 */
[----:B------:R-:W-:Y:S01]  /*1cd90*/  SEL R147, R69, R53, P0 ;  /* 0x0000003545937207 */ /* 0x000fe20000000000 */
[----:B------:R-:W1:Y:S01]  /*1cda0*/  SHFL.IDX PT, R141, R141, R2, 0x1c1f ;  /* 0x001c1f028d8d7589 */ /* 0x000e6200000e0000 */
[----:B------:R-:W-:Y:S02]  /*1cdb0*/  SEL R57, R72, R57, P0 ;  /* 0x0000003948397207 */ /* 0x000fe40000000000 */
[----:B------:R-:W-:Y:S01]  /*1cdc0*/  SEL R58, R77, R58, P0 ;  /* 0x0000003a4d3a7207 */ /* 0x000fe20000000000 */
[----:B------:R-:W-:Y:S01]  /*1cdd0*/  SHFL.IDX PT, R121, R121, R0, 0x1c1f ;  /* 0x001c1f0079797589 */ /* 0x000fe200000e0000 */
[----:B------:R-:W-:-:S02]  /*1cde0*/  SEL R59, R80, R59, P0 ;  /* 0x0000003b503b7207 */ /* 0x000fc40000000000 */
[----:B------:R-:W-:Y:S01]  /*1cdf0*/  SEL R62, R85, R62, P0 ;  /* 0x0000003e553e7207 */ /* 0x000fe20000000000 */
[----:B------:R-:W1:Y:S01]  /*1ce00*/  SHFL.IDX PT, R144, R144, R2, 0x1c1f ;  /* 0x001c1f0290907589 */ /* 0x000e6200000e0000 */
[----:B------:R-:W-:Y:S02]  /*1ce10*/  SEL R63, R88, R63, P0 ;  /* 0x0000003f583f7207 */ /* 0x000fe40000000000 */
[----:B------:R-:W-:Y:S01]  /*1ce20*/  SEL R66, R93, R66, P0 ;  /* 0x000000425d427207 */ /* 0x000fe20000000000 */
        /* <DEDUP_REMOVED lines=9> */
[----:B------:R-:W1:Y:S01]  /*1cec0*/  SHFL.IDX PT, R153, R153, R2, 0x1c1f ;  /* 0x001c1f0299997589 */ /* 0x000e6200000e0000 */
[----:B--2---:R-:W-:Y:S02]  /*1ced0*/  SEL R10, R70, R101, P0 ;  /* 0x00000065460a7207 */ /* 0x004fe40000000000 */
        /* <DEDUP_REMOVED lines=9> */
[----:B---3--:R-:W-:Y:S01]  /*1cf70*/  SEL R28, R65, R125, P0 ;  /* 0x0000007d411c7207 */ /* 0x008fe20000000000 */
[----:B------:R-:W3:Y:S01]  /*1cf80*/  SHFL.IDX PT, R155, R155, R2, 0x1c1f ;  /* 0x001c1f029b9b7589 */ /* 0x000ee200000e0000 */
[----:B0-----:R-:W-:-:S02]  /*1cf90*/  SEL R42, R89, R128, P0 ;  /* 0x00000080592a7207 */ /* 0x001fc40000000000 */
[----:B----4-:R-:W-:Y:S01]  /*1cfa0*/  SEL R43, R92, R133, P0 ;  /* 0x000000855c2b7207 */ /* 0x010fe20000000000 */
[----:B------:R-:W-:Y:S01]  /*1cfb0*/  SHFL.IDX PT, R116, R116, R0, 0x1c1f ;  /* 0x001c1f0074747589 */ /* 0x000fe200000e0000 */
[----:B-1----:R-:W-:Y:S02]  /*1cfc0*/  SEL R45, R97, R141, P0 ;  /* 0x0000008d612d7207 */ /* 0x002fe40000000000 */
[----:B------:R-:W-:Y:S01]  /*1cfd0*/  SEL R46, R121, R144, P0 ;  /* 0x00000090792e7207 */ /* 0x000fe20000000000 */
[----:B------:R-:W0:Y:S01]  /*1cfe0*/  SHFL.IDX PT, R156, R156, R2, 0x1c1f ;  /* 0x001c1f029c9c7589 */ /* 0x000e2200000e0000 */
[----:B------:R-:W-:Y:S02]  /*1cff0*/  SEL R47, R100, R149, P0 ;  /* 0x00000095642f7207 */ /* 0x000fe40000000000 */
[----:B------:R-:W-:Y:S01]  /*1d000*/  SEL R48, R105, R153, P0 ;  /* 0x0000009969307207 */ /* 0x000fe20000000000 */
[----:B------:R-:W1:Y:S01]  /*1d010*/  SHFL.IDX PT, R75, R75, R2, 0x1c1f ;  /* 0x001c1f024b4b7589 */ /* 0x000e6200000e0000 */
[----:B------:R-:W-:-:S02]  /*1d020*/  SEL R80, R114, R111, P0 ;  /* 0x0000006f72507207 */ /* 0x000fc40000000000 */
[----:B------:R-:W-:Y:S01]  /*1d030*/  SEL R90, R129, R123, P0 ;  /* 0x0000007b815a7207 */ /* 0x000fe20000000000 */
[----:B------:R-:W4:Y:S01]  /*1d040*/  SHFL.IDX PT, R124, R137, R2, 0x1c1f ;  /* 0x001c1f02897c7589 */ /* 0x000f2200000e0000 */
[----:B--2---:R-:W-:Y:S02]  /*1d050*/  SEL R50, R108, R154, P0 ;  /* 0x0000009a6c327207 */ /* 0x004fe40000000000 */
[----:B------:R-:W-:Y:S01]  /*1d060*/  SEL R70, R101, R70, P0 ;  /* 0x0000004665467207 */ /* 0x000fe20000000000 */
[----:B------:R-:W-:Y:S01]  /*1d070*/  SHFL.IDX PT, R87, R87, R0, 0x1c1f ;  /* 0x001c1f0057577589 */ /* 0x000fe200000e0000 */
[----:B------:R-:W-:Y:S02]  /*1d080*/  SEL R71, R104, R71, P0 ;  /* 0x0000004768477207 */ /* 0x000fe40000000000 */
[----:B------:R-:W-:Y:S01]  /*1d090*/  SEL R73, R109, R73, P0 ;  /* 0x000000496d497207 */ /* 0x000fe20000000000 */
[----:B------:R-:W2:Y:S01]  /*1d0a0*/  SHFL.IDX PT, R102, R102, R2, 0x1c1f ;  /* 0x001c1f0266667589 */ /* 0x000ea200000e0000 */
[----:B---3--:R-:W-:-:S02]  /*1d0b0*/  SEL R52, R113, R155, P0 ;  /* 0x0000009b71347207 */ /* 0x008fc40000000000 */
[----:B------:R-:W-:Y:S01]  /*1d0c0*/  SEL R76, R112, R76, P0 ;  /* 0x0000004c704c7207 */ /* 0x000fe20000000000 */
[----:B------:R-:W-:Y:S01]  /*1d0d0*/  SHFL.IDX PT, R106, R140, R0, 0x1c1f ;  /* 0x001c1f008c6a7589 */ /* 0x000fe200000e0000 */
[----:B------:R-:W-:Y:S02]  /*1d0e0*/  SEL R81, R117, R81, P0 ;  /* 0x0000005175517207 */ /* 0x000fe40000000000 */
[----:B------:R-:W-:Y:S01]  /*1d0f0*/  SEL R84, R120, R84, P0 ;  /* 0x0000005478547207 */ /* 0x000fe20000000000 */
[----:B------:R-:W3:Y:S01]  /*1d100*/  SHFL.IDX PT, R107, R107, R2, 0x1c1f ;  /* 0x001c1f026b6b7589 */ /* 0x000ee200000e0000 */
[----:B0-----:R-:W-:Y:S02]  /*1d110*/  SEL R53, R116, R156, P0 ;  /* 0x0000009c74357207 */ /* 0x001fe40000000000 */
[----:B------:R-:W-:Y:S01]  /*1d120*/  SEL R119, R159, R119, P0 ;  /* 0x000000779f777207 */ /* 0x000fe20000000000 */
[----:B------:R-:W-:Y:S01]  /*1d130*/  SHFL.IDX PT, R91, R91, R0, 0x1c1f ;  /* 0x001c1f005b5b7589 */ /* 0x000fe200000e0000 */
[----:B-1----:R-:W-:-:S02]  /*1d140*/  SEL R56, R118, R75, P0 ;  /* 0x0000004b76387207 */ /* 0x002fc40000000000 */
[----:B------:R-:W-:Y:S01]  /*1d150*/  SEL R65, R125, R65, P0 ;  /* 0x000000417d417207 */ /* 0x000fe20000000000 */
[----:B------:R-:W0:Y:S01]  /*1d160*/  SHFL.IDX PT, R110, R110, R2, 0x1c1f ;  /* 0x001c1f026e6e7589 */ /* 0x000e2200000e0000 */
[----:B----4-:R-:W-:Y:S02]  /*1d170*/  SEL R69, R127, R124, P0 ;  /* 0x0000007c7f457207 */ /* 0x010fe40000000000 */
[----:B------:R-:W-:Y:S01]  /*1d180*/  SEL R89, R128, R89, P0 ;  /* 0x0000005980597207 */ /* 0x000fe20000000000 */
[----:B------:R-:W-:Y:S01]  /*1d190*/  SHFL.IDX PT, R95, R95, R0, 0x1c1f ;  /* 0x001c1f005f5f7589 */ /* 0x000fe200000e0000 */
[----:B------:R-:W-:Y:S02]  /*1d1a0*/  SEL R92, R133, R92, P0 ;  /* 0x0000005c855c7207 */ /* 0x000fe40000000000 */
[----:B------:R-:W-:Y:S01]  /*1d1b0*/  SEL R97, R141, R97, P0 ;  /* 0x000000618d617207 */ /* 0x000fe20000000000 */
[----:B------:R-:W1:Y:S01]  /*1d1c0*/  SHFL.IDX PT, R157, R157, R2, 0x1c1f ;  /* 0x001c1f029d9d7589 */ /* 0x000e6200000e0000 */
[----:B--2---:R-:W-:-:S02]  /*1d1d0*/  SEL R72, R87, R102, P0 ;  /* 0x0000006657487207 */ /* 0x004fc40000000000 */
[----:B------:R-:W-:Y:S01]  /*1d1e0*/  SEL R121, R144, R121, P0 ;  /* 0x0000007990797207 */ /* 0x000fe20000000000 */
[----:B------:R-:W-:Y:S01]  /*1d1f0*/  SHFL.IDX PT, R115, R145, R0, 0x1c1f ;  /* 0x001c1f0091737589 */ /* 0x000fe200000e0000 */
[----:B------:R-:W-:Y:S02]  /*1d200*/  SEL R100, R149, R100, P0 ;  /* 0x0000006495647207 */ /* 0x000fe40000000000 */
[----:B------:R-:W-:Y:S01]  /*1d210*/  SEL R105, R153, R105, P0 ;  /* 0x0000006999697207 */ /* 0x000fe20000000000 */
[----:B------:R-:W2:Y:S01]  /*1d220*/  SHFL.IDX PT, R122, R122, R2, 0x1c1f ;  /* 0x001c1f027a7a7589 */ /* 0x000ea200000e0000 */
[----:B---3--:R-:W-:Y:S02]  /*1d230*/  SEL R77, R106, R107, P0 ;  /* 0x0000006b6a4d7207 */ /* 0x008fe40000000000 */
[----:B------:R-:W-:Y:S01]  /*1d240*/  SEL R108, R154, R108, P0 ;  /* 0x0000006c9a6c7207 */ /* 0x000fe20000000000 */
[----:B------:R-:W-:Y:S01]  /*1d250*/  SHFL.IDX PT, R98, R98, R0, 0x1c1f ;  /* 0x001c1f0062627589 */ /* 0x000fe200000e0000 */
[----:B------:R-:W-:-:S02]  /*1d260*/  SEL R113, R155, R113, P0 ;  /* 0x000000719b717207 */ /* 0x000fc40000000000 */
[----:B------:R-:W-:Y:S01]  /*1d270*/  SEL R116, R156, R116, P0 ;  /* 0x000000749c747207 */ /* 0x000fe20000000000 */
[----:B------:R-:W3:Y:S01]  /*1d280*/  SHFL.IDX PT, R126, R126, R2, 0x1c1f ;  /* 0x001c1f027e7e7589 */ /* 0x000ee200000e0000 */
[----:B0-----:R-:W-:Y:S02]  /*1d290*/  SEL R78, R91, R110, P0 ;  /* 0x0000006e5b4e7207 */ /* 0x001fe40000000000 */
[----:B------:R-:W-:Y:S01]  /*1d2a0*/  SEL R75, R75, R118, P0 ;  /* 0x000000764b4b7207 */ /* 0x000fe20000000000 */
[----:B------:R-:W-:Y:S01]  /*1d2b0*/  SHFL.IDX PT, R99, R99, R0, 0x1c1f ;  /* 0x001c1f0063637589 */ /* 0x000fe200000e0000 */
[----:B------:R-:W-:Y:S02]  /*1d2c0*/  SEL R124, R124, R127, P0 ;  /* 0x0000007f7c7c7207 */ /* 0x000fe40000000000 */
[----:B------:R-:W-:Y:S01]  /*1d2d0*/  SEL R87, R102, R87, P0 ;  /* 0x0000005766577207 */ /* 0x000fe20000000000 */
[----:B------:R-:W0:Y:S01]  /*1d2e0*/  SHFL.IDX PT, R134, R134, R2, 0x1c1f ;  /* 0x001c1f0286867589 */ /* 0x000e2200000e0000 */
[----:B-1----:R-:W-:-:S02]  /*1d2f0*/  SEL R85, R95, R157, P0 ;  /* 0x0000009d5f557207 */ /* 0x002fc40000000000 */
        /* <DEDUP_REMOVED lines=11> */
[----:B---3--:R-:W-:Y:S02]  /*1d3b0*/  SEL R88, R98, R126, P0 ;  /* 0x0000007e62587207 */ /* 0x008fe40000000000 */
[----:B------:R-:W-:Y:S01]  /*1d3c0*/  SEL R98, R126, R98, P0 ;  /* 0x000000627e627207 */ /* 0x000fe20000000000 */
[----:B------:R-:W-:Y:S04]  /*1d3d0*/  SHFL.IDX PT, R38, R38, R0, 0x1c1f ;  /* 0x001c1f0026267589 */ /* 0x000fe800000e0000 */
[----:B------:R-:W3:Y:S01]  /*1d3e0*/  SHFL.IDX PT, R37, R37, R2, 0x1c1f ;  /* 0x001c1f0225257589 */ /* 0x000ee200000e0000 */
[----:B0-----:R-:W-:-:S02]  /*1d3f0*/  SEL R93, R99, R134, P0 ;  /* 0x00000086635d7207 */ /* 0x001fc40000000000 */
[----:B------:R-:W-:Y:S01]  /*1d400*/  SEL R99, R134, R99, P0 ;  /* 0x0000006386637207 */ /* 0x000fe20000000000 */
[----:B------:R-:W-:Y:S04]  /*1d410*/  SHFL.IDX PT, R36, R36, R0, 0x1c1f ;  /* 0x001c1f0024247589 */ /* 0x000fe800000e0000 */
[----:B------:R-:W0:Y:S01]  /*1d420*/  SHFL.IDX PT, R35, R35, R2, 0x1c1f ;  /* 0x001c1f0223237589 */ /* 0x000e2200000e0000 */
[----:B-1----:R-:W-:Y:S02]  /*1d430*/  SEL R94, R130, R132, P0 ;  /* 0x00000084825e7207 */ /* 0x002fe40000000000 */
[----:B------:R-:W-:Y:S01]  /*1d440*/  SEL R130, R132, R130, P0 ;  /* 0x0000008284827207 */ /* 0x000fe20000000000 */
[----:B------:R-:W-:Y:S04]  /*1d450*/  SHFL.IDX PT, R34, R34, R0, 0x1c1f ;  /* 0x001c1f0022227589 */ /* 0x000fe800000e0000 */
[----:B------:R-:W1:Y:S01]  /*1d460*/  SHFL.IDX PT, R33, R33, R2, 0x1c1f ;  /* 0x001c1f0221217589 */ /* 0x000e6200000e0000 */
[----:B--2---:R-:W-:-:S02]  /*1d470*/  SEL R96, R131, R142, P0 ;  /* 0x0000008e83607207 */ /* 0x004fc40000000000 */
[----:B------:R-:W-:Y:S01]  /*1d480*/  SEL R131, R142, R131, P0 ;  /* 0x000000838e837207 */ /* 0x000fe20000000000 */
[----:B------:R-:W2:Y:S04]  /*1d490*/  SHFL.IDX PT, R51, R210, R0, 0x1c1f ;  /* 0x001c1f00d2337589 */ /* 0x000ea800000e0000 */
[----:B------:R-:W4:Y:S01]  /*1d4a0*/  SHFL.IDX PT, R103, R103, R0, 0x1c1f ;  /* 0x001c1f0067677589 */ /* 0x000f2200000e0000 */
[----:B---3--:R-:W-:Y:S02]  /*1d4b0*/  SEL R196, R38, R37, P0 ;  /* 0x0000002526c47207 */ /* 0x008fe40000000000 */
[----:B------:R-:W-:Y:S01]  /*1d4c0*/  SEL R197, R37, R38, P0 ;  /* 0x0000002625c57207 */ /* 0x000fe20000000000 */
[----:B------:R-:W3:Y:S04]  /*1d4d0*/  SHFL.IDX PT, R0, R211, R2, 0x1c1f ;  /* 0x001c1f02d3007589 */ /* 0x000ee800000e0000 */
[----:B------:R2:W3:Y:S01]  /*1d4e0*/  SHFL.IDX PT, R150, R150, R2, 0x1c1f ;  /* 0x001c1f0296967589 */ /* 0x0004e200000e0000 */
[----:B0-----:R-:W-:-:S02]  /*1d4f0*/  SEL R192, R36, R35, P0 ;  /* 0x0000002324c07207 */ /* 0x001fc40000000000 */
[----:B------:R-:W-:Y:S02]  /*1d500*/  SEL R193, R35, R36, P0 ;  /* 0x0000002423c17207 */ /* 0x000fe40000000000 */
[----:B-1----:R-:W-:Y:S02]  /*1d510*/  SEL R189, R34, R33, P0 ;  /* 0x0000002122bd7207 */ /* 0x002fe40000000000 */
[----:B------:R-:W-:Y:S01]  /*1d520*/  SEL R188, R33, R34, P0 ;  /* 0x0000002221bc7207 */ /* 0x000fe20000000000 */
[----:B--2---:R-:W-:-:S07]  /*1d530*/  IMAD.MOV.U32 R2, RZ, RZ, RZ ;  /* 0x000000ffff027224 */ /* 0x004fce00078e00ff */
.L_x_820:
[----:B------:R-:W2:Y:S01]  /*1d540*/  LDL.LU R101, [R1+0x74] ;  /* 0x0000740001657983 */ /* 0x000ea20000300800 */
[----:B------:R-:W-:Y:S05]  /*1d550*/  WARPSYNC.ALL ;  /* 0x0000000000007948 */ /* 0x000fea0003800000 */
[----:B------:R-:W2:Y:S01]  /*1d560*/  LDL.LU R11, [R1+0x78] ;  /* 0x00007800010b7983 */ /* 0x000ea20000300800 */
[----:B------:R-:W-:Y:S01]  /*1d570*/  F2FP.BF16.F32.PACK_AB R12, R206, R208 ;  /* 0x000000d0ce0c723e */ /* 0x000fe200000010ff */
[----:B------:R-:W-:Y:S01]  /*1d580*/  ULDC.64 UR4, c[0x0][0xc00] ;  /* 0x0003000000047ab9 */ /* 0x000fe20000000a00 */
[----:B------:R-:W-:Y:S01]  /*1d590*/  F2FP.BF16.F32.PACK_AB R13, R28, R27 ;  /* 0x0000001b1c0d723e */ /* 0x000fe200000010ff */
[----:B------:R-:W-:Y:S01]  /*1d5a0*/  ULDC.64 UR6, c[0x0][0xc08] ;  /* 0x0003020000067ab9 */ /* 0x000fe20000000a00 */
[----:B------:R-:W-:Y:S01]  /*1d5b0*/  F2FP.BF16.F32.PACK_AB R14, R207, R209 ;  /* 0x000000d1cf0e723e */ /* 0x000fe200000010ff */
[----:B------:R-:W0:Y:S01]  /*1d5c0*/  LDC R112, c[0x0][0xbe8] ;  /* 0x0002fa00ff707b82 */ /* 0x000e220000000800 */
[----:B------:R-:W-:-:S07]  /*1d5d0*/  F2FP.BF16.F32.PACK_AB R15, R65, R119 ;  /* 0x00000077410f723e */ /* 0x000fce00000010ff */
[----:B------:R-:W-:Y:S01]  /*1d5e0*/  BAR.SYNC.DEFER_BLOCKING 0x1, 0x100 ;  /* 0x0044000000007b1d */ /* 0x000fe20000010000 */
[----:B------:R-:W-:Y:S02]  /*1d5f0*/  F2FP.BF16.F32.PACK_AB R32, R202, R204 ;  /* 0x000000ccca20723e */ /* 0x000fe400000010ff */
[----:B------:R-:W-:Y:S02]  /*1d600*/  F2FP.BF16.F32.PACK_AB R33, R43, R42 ;  /* 0x0000002a2b21723e */ /* 0x000fe400000010ff */
[----:B------:R-:W-:Y:S02]  /*1d610*/  F2FP.BF16.F32.PACK_AB R34, R203, R205 ;  /* 0x000000cdcb22723e */ /* 0x000fe400000010ff */
[----:B------:R-:W-:Y:S02]  /*1d620*/  F2FP.BF16.F32.PACK_AB R35, R92, R89 ;  /* 0x000000595c23723e */ /* 0x000fe400000010ff */
[----:B------:R-:W-:Y:S02]  /*1d630*/  F2FP.BF16.F32.PACK_AB R36, R198, R200 ;  /* 0x000000c8c624723e */ /* 0x000fe400000010ff */
[----:B------:R-:W-:-:S02]  /*1d640*/  F2FP.BF16.F32.PACK_AB R37, R45, R44 ;  /* 0x0000002c2d25723e */ /* 0x000fc400000010ff */
[----:B------:R-:W-:Y:S02]  /*1d650*/  F2FP.BF16.F32.PACK_AB R38, R199, R201 ;  /* 0x000000c9c726723e */ /* 0x000fe400000010ff */
[----:B------:R-:W-:Y:S01]  /*1d660*/  F2FP.BF16.F32.PACK_AB R39, R97, R49 ;  /* 0x000000316127723e */ /* 0x000fe200000010ff */
[----:B------:R1:W-:Y:S04]  /*1d670*/  STSM.16.M88.4 [R212], R12 ;  /* 0x0000000cd4007844 */ /* 0x0003e80000000200 */
[----:B------:R4:W-:Y:S04]  /*1d680*/  STSM.16.M88.4 [R213], R32 ;  /* 0x00000020d5007844 */ /* 0x0009e80000000200 */
[----:B------:R3:W-:Y:S01]  /*1d690*/  STSM.16.M88.4 [R214], R36 ;  /* 0x00000024d6007844 */ /* 0x0007e20000000200 */
[----:B-1----:R-:W-:-:S02]  /*1d6a0*/  F2FP.BF16.F32.PACK_AB R12, R194, R196 ;  /* 0x000000c4c20c723e */ /* 0x002fc400000010ff */
[----:B------:R-:W-:Y:S02]  /*1d6b0*/  F2FP.BF16.F32.PACK_AB R13, R47, R46 ;  /* 0x0000002e2f0d723e */ /* 0x000fe400000010ff */
[----:B------:R-:W-:Y:S02]  /*1d6c0*/  F2FP.BF16.F32.PACK_AB R14, R195, R197 ;  /* 0x000000c5c30e723e */ /* 0x000fe400000010ff */
[----:B------:R-:W-:Y:S02]  /*1d6d0*/  F2FP.BF16.F32.PACK_AB R15, R100, R121 ;  /* 0x00000079640f723e */ /* 0x000fe400000010ff */
[----:B----4-:R-:W-:Y:S02]  /*1d6e0*/  F2FP.BF16.F32.PACK_AB R32, R190, R192 ;  /* 0x000000c0be20723e */ /* 0x010fe400000010ff */
[----:B------:R-:W-:Y:S01]  /*1d6f0*/  F2FP.BF16.F32.PACK_AB R33, R50, R48 ;  /* 0x000000303221723e */ /* 0x000fe200000010ff */
[----:B------:R1:W-:Y:S01]  /*1d700*/  STSM.16.M88.4 [R215], R12 ;  /* 0x0000000cd7007844 */ /* 0x0003e20000000200 */
[----:B------:R-:W-:-:S02]  /*1d710*/  F2FP.BF16.F32.PACK_AB R34, R191, R193 ;  /* 0x000000c1bf22723e */ /* 0x000fc400000010ff */
[----:B------:R-:W-:Y:S02]  /*1d720*/  F2FP.BF16.F32.PACK_AB R35, R108, R105 ;  /* 0x000000696c23723e */ /* 0x000fe400000010ff */
[----:B---3--:R-:W-:Y:S02]  /*1d730*/  F2FP.BF16.F32.PACK_AB R36, R187, R189 ;  /* 0x000000bdbb24723e */ /* 0x008fe400000010ff */
[----:B------:R-:W-:Y:S01]  /*1d740*/  F2FP.BF16.F32.PACK_AB R37, R53, R52 ;  /* 0x000000343525723e */ /* 0x000fe200000010ff */
[----:B------:R3:W-:Y:S01]  /*1d750*/  STSM.16.M88.4 [R216], R32 ;  /* 0x00000020d8007844 */ /* 0x0007e20000000200 */
[----:B------:R-:W-:Y:S02]  /*1d760*/  F2FP.BF16.F32.PACK_AB R38, R186, R188 ;  /* 0x000000bcba26723e */ /* 0x000fe400000010ff */
[----:B------:R-:W-:Y:S02]  /*1d770*/  F2FP.BF16.F32.PACK_AB R39, R116, R113 ;  /* 0x000000717427723e */ /* 0x000fe400000010ff */
[----:B-1----:R-:W-:-:S03]  /*1d780*/  F2FP.BF16.F32.PACK_AB R12, R183, R185 ;  /* 0x000000b9b70c723e */ /* 0x002fc600000010ff */
[----:B------:R1:W-:Y:S01]  /*1d790*/  STSM.16.M88.4 [R217], R36 ;  /* 0x00000024d9007844 */ /* 0x0003e20000000200 */
[----:B------:R-:W-:Y:S02]  /*1d7a0*/  F2FP.BF16.F32.PACK_AB R13, R60, R56 ;  /* 0x000000383c0d723e */ /* 0x000fe400000010ff */
[----:B------:R-:W-:Y:S02]  /*1d7b0*/  F2FP.BF16.F32.PACK_AB R14, R182, R184 ;  /* 0x000000b8b60e723e */ /* 0x000fe400000010ff */
[----:B------:R-:W-:Y:S02]  /*1d7c0*/  F2FP.BF16.F32.PACK_AB R15, R74, R75 ;  /* 0x0000004b4a0f723e */ /* 0x000fe400000010ff */
[----:B---3--:R-:W-:Y:S02]  /*1d7d0*/  F2FP.BF16.F32.PACK_AB R32, R179, R181 ;  /* 0x000000b5b320723e */ /* 0x008fe400000010ff */
[----:B------:R-:W-:Y:S01]  /*1d7e0*/  F2FP.BF16.F32.PACK_AB R33, R55, R61 ;  /* 0x0000003d3721723e */ /* 0x000fe200000010ff */
[----:B------:R3:W-:Y:S01]  /*1d7f0*/  STSM.16.M88.4 [R218], R12 ;  /* 0x0000000cda007844 */ /* 0x0007e20000000200 */
[----:B------:R-:W-:-:S02]  /*1d800*/  F2FP.BF16.F32.PACK_AB R34, R178, R180 ;  /* 0x000000b4b222723e */ /* 0x000fc400000010ff */
[----:B------:R-:W-:Y:S02]  /*1d810*/  F2FP.BF16.F32.PACK_AB R35, R79, R54 ;  /* 0x000000364f23723e */ /* 0x000fe400000010ff */
[----:B-1----:R-:W-:Y:S02]  /*1d820*/  F2FP.BF16.F32.PACK_AB R36, R175, R177 ;  /* 0x000000b1af24723e */ /* 0x002fe400000010ff */
[----:B------:R-:W-:Y:S01]  /*1d830*/  F2FP.BF16.F32.PACK_AB R37, R68, R64 ;  /* 0x000000404425723e */ /* 0x000fe200000010ff */
[----:B------:R1:W-:Y:S01]  /*1d840*/  STSM.16.M88.4 [R219], R32 ;  /* 0x00000020db007844 */ /* 0x0003e20000000200 */
[----:B------:R-:W-:Y:S02]  /*1d850*/  F2FP.BF16.F32.PACK_AB R38, R174, R176 ;  /* 0x000000b0ae26723e */ /* 0x000fe400000010ff */
[----:B------:R-:W-:Y:S02]  /*1d860*/  F2FP.BF16.F32.PACK_AB R39, R83, R82 ;  /* 0x000000525327723e */ /* 0x000fe400000010ff */
[----:B---3--:R-:W-:-:S03]  /*1d870*/  F2FP.BF16.F32.PACK_AB R12, R3, R173 ;  /* 0x000000ad030c723e */ /* 0x008fc600000010ff */
[----:B------:R3:W-:Y:S01]  /*1d880*/  STSM.16.M88.4 [R220], R36 ;  /* 0x00000024dc007844 */ /* 0x0007e20000000200 */
[----:B------:R-:W-:Y:S02]  /*1d890*/  F2FP.BF16.F32.PACK_AB R13, R72, R69 ;  /* 0x00000045480d723e */ /* 0x000fe400000010ff */
[----:B------:R-:W-:Y:S02]  /*1d8a0*/  F2FP.BF16.F32.PACK_AB R14, R57, R147 ;  /* 0x00000093390e723e */ /* 0x000fe400000010ff */
[----:B------:R-:W-:Y:S02]  /*1d8b0*/  F2FP.BF16.F32.PACK_AB R15, R87, R124 ;  /* 0x0000007c570f723e */ /* 0x000fe400000010ff */
[----:B-1----:R-:W-:Y:S02]  /*1d8c0*/  F2FP.BF16.F32.PACK_AB R32, R5, R4 ;  /* 0x000000040520723e */ /* 0x002fe400000010ff */
        /* <DEDUP_REMOVED lines=26> */
[----:B------:R-:W-:Y:S01]  /*1da70*/  STSM.16.M88.4 [R226], R36 ;  /* 0x00000024e2007844 */ /* 0x000fe20000000200 */
[----:B-1----:R-:W-:-:S02]  /*1da80*/  SEL R32, R51, R0, P0 ;  /* 0x0000000033207207 */ /* 0x002fc40000000000 */
[----:B------:R-:W-:Y:S02]  /*1da90*/  SEL R34, R0, R51, P0 ;  /* 0x0000003300227207 */ /* 0x000fe40000000000 */
[----:B------:R-:W-:Y:S02]  /*1daa0*/  SEL R33, R103, R150, P0 ;  /* 0x0000009667217207 */ /* 0x000fe40000000000 */
[----:B------:R-:W-:Y:S02]  /*1dab0*/  SEL R35, R150, R103, P0 ;  /* 0x0000006796237207 */ /* 0x000fe40000000000 */
[----:B------:R-:W-:Y:S02]  /*1dac0*/  F2FP.BF16.F32.PACK_AB R13, R33, R32 ;  /* 0x00000020210d723e */ /* 0x000fe400000010ff */
[----:B------:R-:W-:Y:S02]  /*1dad0*/  F2FP.BF16.F32.PACK_AB R15, R35, R34 ;  /* 0x00000022230f723e */ /* 0x000fe400000010ff */
[----:B------:R-:W-:-:S03]  /*1dae0*/  ISETP.NE.U32.AND P0, PT, RZ, UR4, PT ;  /* 0x00000004ff007c0c */ /* 0x000fc6000bf05070 */
[----:B------:R2:W-:Y:S01]  /*1daf0*/  STSM.16.M88.4 [R227], R12 ;  /* 0x0000000ce3007844 */ /* 0x0005e20000000200 */
[----:B------:R-:W-:Y:S01]  /*1db00*/  BAR.SYNC.DEFER_BLOCKING 0x1, 0x100 ;  /* 0x0044000000007b1d */ /* 0x000fe20000010000 */
[----:B------:R-:W-:Y:S02]  /*1db10*/  ISETP.NE.AND.EX P0, PT, RZ, UR5, PT, P0 ;  /* 0x00000005ff007c0c */ /* 0x000fe4000bf05300 */
[----:B--2---:R-:W-:-:S04]  /*1db20*/  IADD3 R12, P1, R101, UR4, RZ ;  /* 0x00000004650c7c10 */ /* 0x004fc8000ff3e0ff */
[----:B------:R-:W-:-:S07]  /*1db30*/  IADD3.X R13, R11, UR5, RZ, P1, !PT ;  /* 0x000000050b0d7c10 */ /* 0x000fce0008ffe4ff */
[----:B------:R-:W5:Y:S01]  /*1db40*/  @P0 LDG.E R2, desc[UR42][R12.64] ;  /* 0x0000002a0c020981 */ /* 0x000f62000c1e1900 */
[----:B------:R-:W-:-:S04]  /*1db50*/  ISETP.NE.U32.AND P3, PT, RZ, UR6, PT ;  /* 0x00000006ff007c0c */ /* 0x000fc8000bf65070 */
[----:B------:R-:W-:Y:S01]  /*1db60*/  ISETP.NE.AND.EX P3, PT, RZ, UR7, PT, P3 ;  /* 0x00000007ff007c0c */ /* 0x000fe2000bf65330 */
[----:B------:R-:W-:Y:S01]  /*1db70*/  IMAD.MOV.U32 R102, RZ, RZ, 0x9b8 ;  /* 0x000009b8ff667424 */ /* 0x000fe200078e00ff */
[----:B------:R-:W-:-:S04]  /*1db80*/  ISETP.GT.AND P2, PT, R228, 0x1, PT ;  /* 0x00000001e400780c */ /* 0x000fc80003f44270 */
[----:B------:R-:W-:-:S07]  /*1db90*/  SEL R102, R102, 0x978, P2 ;  /* 0x0000097866667807 */ /* 0x000fce0001000000 */
[----:B------:R-:W-:Y:S01]  /*1dba0*/  @P3 IADD3 R14, P1, R101, UR6, RZ ;  /* 0x00000006650e3c10 */ /* 0x000fe2000ff3e0ff */
[----:B------:R-:W-:Y:S02]  /*1dbb0*/  ULDC UR6, c[0x0][0xa88] ;  /* 0x0002a20000067ab9 */ /* 0x000fe40000000800 */
[----:B------:R-:W-:Y:S02]  /*1dbc0*/  MOV R0, UR6 ;  /* 0x0000000600007c02 */ /* 0x000fe40008000f00 */
[----:B------:R-:W-:Y:S01]  /*1dbd0*/  @P3 IADD3.X R15, R11, UR7, RZ, P1, !PT ;  /* 0x000000070b0f3c10 */ /* 0x000fe20008ffe4ff */
[----:B------:R1:W2:Y:S04]  /*1dbe0*/  LDC.64 R36, c[0x0][R102+0x218] ;  /* 0x0000860066247b82 */ /* 0x0002a80000000a00 */
[----:B------:R3:W5:Y:S01]  /*1dbf0*/  @P3 LDG.E R0, desc[UR42][R14.64] ;  /* 0x0000002a0e003981 */ /* 0x000762000c1e1900 */
[----:B0-----:R-:W-:-:S03]  /*1dc00*/  ISETP.NE.AND P1, PT, R112, 0x1, PT ;  /* 0x000000017000780c */ /* 0x001fc60003f25270 */
[----:B------:R1:W0:Y:S08]  /*1dc10*/  LDC.64 R38, c[0x0][R102+0x228] ;  /* 0x00008a0066267b82 */ /* 0x0002300000000a00 */
[----:B---3--:R1:W3:Y:S08]  /*1dc20*/  LDC.64 R14, c[0x0][R102+0x220] ;  /* 0x00008800660e7b82 */ /* 0x0082f00000000a00 */
[----:B------:R-:W4:Y:S08]  /*1dc30*/  @P1 LDC R101, c[0x0][0xbec] ;  /* 0x0002fb00ff651b82 */ /* 0x000f300000000800 */
[----:B------:R-:W0:Y:S01]  /*1dc40*/  @P1 LDC R11, c[0x0][0xbf0] ;  /* 0x0002fc00ff0b1b82 */ /* 0x000e220000000800 */
[----:B-1----:R-:W-:Y:S05]  /*1dc50*/  @P3 BRA `(.L_x_506) ;  /* 0x0000000000103947 */ /* 0x002fea0003800000 */
[----:B------:R-:W-:Y:S05]  /*1dc60*/  @!P0 BRA `(.L_x_506) ;  /* 0x00000000000c8947 */ /* 0x000fea0003800000 */
[----:B-----5:R-:W2:Y:S04]  /*1dc70*/  LDG.E R0, desc[UR42][R12.64] ;  /* 0x0000002a0c007981 */ /* 0x020ea8000c1e1900 */
[----:B------:R-:W2:Y:S02]  /*1dc80*/  LDG.E R12, desc[UR42][R12.64+0x4] ;  /* 0x0000042a0c0c7981 */ /* 0x000ea4000c1e1900 */
[----:B--2---:R-:W-:-:S07]  /*1dc90*/  IMAD.IADD R0, R12, 0x1, -R0 ;  /* 0x000000010c007824 */ /* 0x004fce00078e0a00 */
.L_x_506:
[----:B------:R-:W2:Y:S04]  /*1dca0*/  LDL R12, [R1+0x1a0] ;  /* 0x0001a000010c7983 */ /* 0x000ea80000100800 */
[----:B------:R-:W3:Y:S04]  /*1dcb0*/  LDL.LU R13, [R1+0x6c] ;  /* 0x00006c00010d7983 */ /* 0x000ee80000300800 */
[----:B------:R-:W3:Y:S04]  /*1dcc0*/  LDL.LU R103, [R1+0x7c] ;  /* 0x00007c0001677983 */ /* 0x000ee80000300800 */
[----:B------:R-:W2:Y:S04]  /*1dcd0*/  LDL R118, [R1+0x80] ;  /* 0x0000800001767983 */ /* 0x000ea80000100800 */
[----:B------:R-:W3:Y:S04]  /*1dce0*/  LDL R114, [R1+0x8c] ;  /* 0x00008c0001727983 */ /* 0x000ee80000100800 */
[----:B------:R-:W3:Y:S04]  /*1dcf0*/  LDL R117, [R1+0x50] ;  /* 0x0000500001757983 */ /* 0x000ee80000100800 */
[----:B------:R-:W3:Y:S04]  /*1dd00*/  LDL R122, [R1+0x19c] ;  /* 0x00019c00017a7983 */ /* 0x000ee80000100800 */
[----:B------:R-:W3:Y:S01]  /*1dd10*/  LDL R120, [R1+0x110] ;  /* 0x0001100001787983 */ /* 0x000ee20000100800 */
[----:B------:R-:W-:-:S04]  /*1dd20*/  ISETP.NE.U32.AND P0, PT, RZ, UR4, PT ;  /* 0x00000004ff007c0c */ /* 0x000fc8000bf05070 */
[----:B------:R-:W-:Y:S01]  /*1dd30*/  ISETP.NE.AND.EX P0, PT, RZ, UR5, PT, P0 ;  /* 0x00000005ff007c0c */ /* 0x000fe2000bf05300 */
[----:B-----5:R-:W-:Y:S02]  /*1dd40*/  IMAD R0, R0, R112, RZ ;  /* 0x0000007000007224 */ /* 0x020fe400078e02ff */
[----:B--2---:R-:W-:-:S04]  /*1dd50*/  IMAD R51, R118, 0x80, R12 ;  /* 0x0000008076337824 */ /* 0x004fc800078e020c */
[----:B----4-:R-:W-:-:S04]  /*1dd60*/  @P1 IMAD.HI.U32 R12, R51, R101, RZ ;  /* 0x00000065330c1227 */ /* 0x010fc800078e00ff */
[----:B------:R-:W-:Y:S01]  /*1dd70*/  IMAD.MOV.U32 R101, RZ, RZ, R51 ;  /* 0x000000ffff657224 */ /* 0x000fe200078e0033 */
[----:B0-----:R-:W-:Y:S02]  /*1dd80*/  @P1 SHF.R.U32.HI R101, RZ, R11, R12 ;  /* 0x0000000bff651219 */ /* 0x001fe4000001160c */
[----:B---3--:R-:W-:Y:S02]  /*1dd90*/  SEL R11, R13, RZ, !P0 ;  /* 0x000000ff0d0b7207 */ /* 0x008fe40004000000 */
[----:B------:R0:W1:Y:S01]  /*1dda0*/  LDC.64 R12, c[0x0][R102+0x210] ;  /* 0x00008400660c7b82 */ /* 0x0000620000000a00 */
[----:B------:R-:W-:-:S07]  /*1ddb0*/  SEL R104, R103, RZ, !P0 ;  /* 0x000000ff67687207 */ /* 0x000fce0004000000 */
[----:B0-----:R-:W0:Y:S01]  /*1ddc0*/  LDC.64 R102, c[0x0][0xba8] ;  /* 0x0002ea00ff667b82 */ /* 0x001e220000000a00 */
[----:B------:R-:W-:Y:S01]  /*1ddd0*/  IMAD R15, R15, R11, RZ ;  /* 0x0000000b0f0f7224 */ /* 0x000fe200078e02ff */
[----:B------:R-:W-:Y:S01]  /*1dde0*/  SEL R110, R114, RZ, P2 ;  /* 0x000000ff726e7207 */ /* 0x000fe20001000000 */
[----:B------:R-:W-:Y:S02]  /*1ddf0*/  IMAD R107, R37, R117, RZ ;  /* 0x00000075256b7224 */ /* 0x000fe400078e02ff */
[C---:B------:R-:W-:Y:S02]  /*1de00*/  IMAD R104, R14.reuse, R104, R15 ;  /* 0x000000680e687224 */ /* 0x040fe400078e020f */
[----:B------:R-:W-:-:S04]  /*1de10*/  IMAD.WIDE.U32 R14, R14, R11, RZ ;  /* 0x0000000b0e0e7225 */ /* 0x000fc800078e00ff */
[----:B------:R-:W-:-:S04]  /*1de20*/  IMAD.WIDE.U32 R36, R36, R117, RZ ;  /* 0x0000007524247225 */ /* 0x000fc800078e00ff */
[----:B------:R-:W-:Y:S01]  /*1de30*/  IMAD R109, R39, R110, RZ ;  /* 0x0000006e276d7224 */ /* 0x000fe200078e02ff */
[--C-:B------:R-:W-:Y:S01]  /*1de40*/  IADD3 R14, P0, P3, R14, R36, R2.reuse ;  /* 0x000000240e0e7210 */ /* 0x100fe20007b1e002 */
[----:B------:R-:W-:Y:S01]  /*1de50*/  IMAD.WIDE.U32 R38, R38, R110, RZ ;  /* 0x0000006e26267225 */ /* 0x000fe200078e00ff */
[----:B------:R-:W-:Y:S02]  /*1de60*/  IADD3 R107, R37, R107, RZ ;  /* 0x0000006b256b7210 */ /* 0x000fe40007ffe0ff */
[----:B------:R-:W-:Y:S01]  /*1de70*/  SHF.R.S32.HI R36, RZ, 0x1f, R2 ;  /* 0x0000001fff247819 */ /* 0x000fe20000011402 */
[----:B------:R-:W-:Y:S01]  /*1de80*/  IMAD.IADD R104, R15, 0x1, R104 ;  /* 0x000000010f687824 */ /* 0x000fe200078e0268 */
[----:B------:R-:W-:Y:S01]  /*1de90*/  IADD3 R38, P4, P5, R101, R14, R38 ;  /* 0x0000000e65267210 */ /* 0x000fe20007d9e026 */
[----:B------:R-:W-:Y:S01]  /*1dea0*/  IMAD.IADD R109, R39, 0x1, R109 ;  /* 0x00000001276d7824 */ /* 0x000fe200078e026d */
[----:B------:R-:W-:Y:S01]  /*1deb0*/  SHF.R.S32.HI R14, RZ, 0x1f, R101 ;  /* 0x0000001fff0e7819 */ /* 0x000fe20000011465 */
[----:B0-----:R-:W0:Y:S01]  /*1dec0*/  @!P2 LDC R102, c[0x0][0xb50] ;  /* 0x0002d400ff66ab82 */ /* 0x001e220000000800 */
[----:B------:R-:W-:-:S04]  /*1ded0*/  IADD3.X R104, R104, R107, R36, P0, P3 ;  /* 0x0000006b68687210 */ /* 0x000fc800007e6424 */
[----:B------:R-:W-:Y:S01]  /*1dee0*/  IADD3.X R39, R14, R104, R109, P4, P5 ;  /* 0x000000680e277210 */ /* 0x000fe200027ea46d */
[----:B------:R-:W-:Y:S02]  /*1def0*/  IMAD.MOV R14, RZ, RZ, -R101 ;  /* 0x000000ffff0e7224 */ /* 0x000fe400078e0a65 */
[----:B------:R-:W2:Y:S02]  /*1df00*/  @!P2 LDC R103, c[0x0][0xb54] ;  /* 0x0002d500ff67ab82 */ /* 0x000ea40000000800 */
[----:B------:R-:W-:-:S05]  /*1df10*/  IMAD R14, R112, R14, R51 ;  /* 0x0000000e700e7224 */ /* 0x000fca00078e0233 */
[----:B------:R-:W-:Y:S01]  /*1df20*/  SHF.R.S32.HI R15, RZ, 0x1f, R14 ;  /* 0x0000001fff0f7819 */ /* 0x000fe2000001140e */
[-C--:B-1----:R-:W-:Y:S02]  /*1df30*/  IMAD R13, R13, R14.reuse, RZ ;  /* 0x0000000e0d0d7224 */ /* 0x082fe400078e02ff */
[----:B------:R-:W-:-:S04]  /*1df40*/  IMAD.WIDE.U32 R38, R12, R14, R38 ;  /* 0x0000000e0c267225 */ /* 0x000fc800078e0026 */
[----:B------:R-:W-:Y:S01]  /*1df50*/  IMAD R13, R12, R15, R13 ;  /* 0x0000000f0c0d7224 */ /* 0x000fe200078e020d */
[----:B0-----:R-:W-:-:S03]  /*1df60*/  LEA R102, P0, R38, R102, 0x2 ;  /* 0x0000006626667211 */ /* 0x001fc600078010ff */
[----:B------:R-:W-:-:S05]  /*1df70*/  IMAD.IADD R13, R39, 0x1, R13 ;  /* 0x00000001270d7824 */ /* 0x000fca00078e020d */
[----:B--2---:R-:W-:Y:S01]  /*1df80*/  LEA.HI.X R103, R38, R103, R13, 0x2, P0 ;  /* 0x0000006726677211 */ /* 0x004fe200000f140d */
[----:B------:R-:W-:Y:S01]  /*1df90*/  SHFL.IDX PT, R12, R102, RZ, 0x1c1f ;  /* 0x001c1fff660c7589 */ /* 0x000fe200000e0000 */
[----:B------:R-:W-:-:S03]  /*1dfa0*/  IMAD R37, R118, 0x80, R122 ;  /* 0x0000008076257824 */ /* 0x000fc600078e027a */
[----:B------:R-:W0:Y:S04]  /*1dfb0*/  SHFL.IDX PT, R13, R103, RZ, 0x1c1f ;  /* 0x001c1fff670d7589 */ /* 0x000e2800000e0000 */
[----:B------:R-:W-:Y:S04]  /*1dfc0*/  SHFL.IDX PT, R14, R102, 0x1, 0x1c1f ;  /* 0x003c1f00660e7f89 */ /* 0x000fe800000e0000 */
[----:B------:R-:W1:Y:S01]  /*1dfd0*/  SHFL.IDX PT, R15, R103, 0x1, 0x1c1f ;  /* 0x003c1f00670f7f89 */ /* 0x000e6200000e0000 */
[----:B------:R-:W-:Y:S01]  /*1dfe0*/  LOP3.LUT P0, RZ, R120, 0x3, RZ, 0xc0, !PT ;  /* 0x0000000378ff7812 */ /* 0x000fe2000780c0ff */
[----:B------:R-:W-:-:S03]  /*1dff0*/  VIADD R38, R37, 0x8 ;  /* 0x0000000825267836 */ /* 0x000fc60000000000 */
[-C--:B------:R-:W-:Y:S02]  /*1e000*/  ISETP.GE.OR P3, PT, R37, R0.reuse, P0 ;  /* 0x000000002500720c */ /* 0x080fe40000766670 */
[----:B------:R-:W-:-:S11]  /*1e010*/  ISETP.GE.OR P0, PT, R38, R0, P0 ;  /* 0x000000002600720c */ /* 0x000fd60000706670 */
[----:B0-----:R0:W-:Y:S04]  /*1e020*/  @!P3 ST.E desc[UR42][R12.64], R172 ;  /* 0x000000ac0c00b985 */ /* 0x0011e8000c10192a */
[----:B-1----:R0:W-:Y:S01]  /*1e030*/  @!P0 ST.E desc[UR42][R14.64], R171 ;  /* 0x000000ab0e008985 */ /* 0x0021e2000c10192a */
[----:B------:R-:W-:Y:S05]  /*1e040*/  @P2 BRA `(.L_x_507) ;  /* 0x0000001000402947 */ /* 0x000fea0003800000 */
[----:B------:R-:W-:Y:S01]  /*1e050*/  IADD3 R8, R229, -0x80, RZ ;  /* 0xffffff80e5087810 */ /* 0x000fe20007ffe0ff */
[----:B0-----:R-:W0:Y:S01]  /*1e060*/  @P1 LDC R13, c[0x0][0xbec] ;  /* 0x0002fb00ff0d1b82 */ /* 0x001e220000000800 */
[----:B------:R-:W-:Y:S02]  /*1e070*/  ULDC.64 UR4, c[0x0][0xaa0] ;  /* 0x0002a80000047ab9 */ /* 0x000fe40000000a00 */
[----:B------:R-:W-:-:S04]  /*1e080*/  SHF.R.S32.HI R3, RZ, 0x1f, R8 ;  /* 0x0000001fff037819 */ /* 0x000fc80000011408 */
[----:B------:R-:W-:Y:S01]  /*1e090*/  LEA.HI R3, R3, R8, RZ, 0x3 ;  /* 0x0000000803037211 */ /* 0x000fe200078f18ff */
[----:B------:R-:W1:Y:S03]  /*1e0a0*/  @P1 LDC R15, c[0x0][0xbf0] ;  /* 0x0002fc00ff0f1b82 */ /* 0x000e660000000800 */
[----:B------:R-:W-:-:S05]  /*1e0b0*/  LOP3.LUT R3, R3, 0xfffffff8, RZ, 0xc0, !PT ;  /* 0xfffffff803037812 */ /* 0x000fca00078ec0ff */
[----:B------:R-:W-:-:S04]  /*1e0c0*/  IMAD.IADD R8, R8, 0x1, -R3 ;  /* 0x0000000108087824 */ /* 0x000fc800078e0a03 */
[----:B------:R-:W-:-:S04]  /*1e0d0*/  IMAD R5, R23, 0x8, R8 ;  /* 0x0000000817057824 */ /* 0x000fc800078e0208 */
[----:B------:R-:W-:-:S04]  /*1e0e0*/  IMAD.SHL.U32 R5, R5, 0x8, RZ ;  /* 0x0000000805057824 */ /* 0x000fc800078e00ff */
[----:B------:R-:W-:-:S03]  /*1e0f0*/  IMAD.WIDE R4, R5, 0x2, R40 ;  /* 0x0000000205047825 */ /* 0x000fc600078e0228 */
[C---:B------:R-:W-:Y:S02]  /*1e100*/  IADD3 R49, P5, R4.reuse, 0x5000, RZ ;  /* 0x0000500004317810 */ /* 0x040fe40007fbe0ff */
[C---:B------:R-:W-:Y:S02]  /*1e110*/  IADD3 R25, P0, R4.reuse, 0x1000, RZ ;  /* 0x0000100004197810 */ /* 0x040fe40007f1e0ff */
[----:B------:R-:W-:Y:S02]  /*1e120*/  LOP3.LUT R48, R49, 0x380, RZ, 0xc0, !PT ;  /* 0x0000038031307812 */ /* 0x000fe400078ec0ff */
[C---:B------:R-:W-:Y:S02]  /*1e130*/  IADD3 R33, P2, R4.reuse, 0x2000, RZ ;  /* 0x0000200004217810 */ /* 0x040fe40007f5e0ff */
[C---:B------:R-:W-:Y:S02]  /*1e140*/  IADD3 R41, P3, R4.reuse, 0x3000, RZ ;  /* 0x0000300004297810 */ /* 0x040fe40007f7e0ff */
[----:B------:R-:W-:-:S02]  /*1e150*/  IADD3 R45, P4, R4, 0x4000, RZ ;  /* 0x00004000042d7810 */ /* 0x000fc40007f9e0ff */
[----:B------:R-:W-:Y:S02]  /*1e160*/  SHF.R.U64 R48, R48, 0x3, RZ ;  /* 0x0000000330307819 */ /* 0x000fe400000012ff */
[----:B------:R-:W-:Y:S02]  /*1e170*/  LOP3.LUT R24, R25, 0x380, RZ, 0xc0, !PT ;  /* 0x0000038019187812 */ /* 0x000fe400078ec0ff */
[----:B------:R-:W-:Y:S02]  /*1e180*/  LOP3.LUT R32, R33, 0x380, RZ, 0xc0, !PT ;  /* 0x0000038021207812 */ /* 0x000fe400078ec0ff */
[----:B------:R-:W-:Y:S02]  /*1e190*/  LOP3.LUT R40, R41, 0x380, RZ, 0xc0, !PT ;  /* 0x0000038029287812 */ /* 0x000fe400078ec0ff */
[----:B------:R-:W-:Y:S02]  /*1e1a0*/  LOP3.LUT R44, R45, 0x380, RZ, 0xc0, !PT ;  /* 0x000003802d2c7812 */ /* 0x000fe400078ec0ff */
[----:B------:R-:W-:Y:S01]  /*1e1b0*/  LOP3.LUT R48, R48, R49, RZ, 0x3c, !PT ;  /* 0x0000003130307212 */ /* 0x000fe200078e3cff */
[----:B------:R-:W-:Y:S01]  /*1e1c0*/  IMAD.X R49, RZ, RZ, R5, P5 ;  /* 0x000000ffff317224 */ /* 0x000fe200028e0605 */
[----:B------:R-:W-:-:S02]  /*1e1d0*/  IADD3 R69, P5, R4, 0xa000, RZ ;  /* 0x0000a00004457810 */ /* 0x000fc40007fbe0ff */
[----:B------:R-:W-:Y:S02]  /*1e1e0*/  SHF.R.U64 R24, R24, 0x3, RZ ;  /* 0x0000000318187819 */ /* 0x000fe400000012ff */
[----:B------:R-:W-:Y:S01]  /*1e1f0*/  SHF.R.U64 R32, R32, 0x3, RZ ;  /* 0x0000000320207819 */ /* 0x000fe200000012ff */
[----:B------:R-:W-:Y:S01]  /*1e200*/  IMAD R8, R8, 0x20, R23 ;  /* 0x0000002008087824 */ /* 0x000fe200078e0217 */
[----:B------:R-:W-:Y:S01]  /*1e210*/  SHF.R.U64 R40, R40, 0x3, RZ ;  /* 0x0000000328287819 */ /* 0x000fe200000012ff */
[----:B------:R-:W5:Y:S01]  /*1e220*/  LD.E.128 R48, desc[UR42][R48.64] ;  /* 0x0000002a30307980 */ /* 0x000f62000c101d00 */
[----:B------:R-:W-:Y:S02]  /*1e230*/  SHF.R.U64 R44, R44, 0x3, RZ ;  /* 0x000000032c2c7819 */ /* 0x000fe400000012ff */
[----:B------:R-:W-:Y:S02]  /*1e240*/  LOP3.LUT R68, R69, 0x380, RZ, 0xc0, !PT ;  /* 0x0000038045447812 */ /* 0x000fe400078ec0ff */
[----:B------:R-:W-:Y:S01]  /*1e250*/  LOP3.LUT R24, R24, R25, RZ, 0x3c, !PT ;  /* 0x0000001918187212 */ /* 0x000fe200078e3cff */
[--C-:B------:R-:W-:Y:S01]  /*1e260*/  IMAD.X R25, RZ, RZ, R5.reuse, P0 ;  /* 0x000000ffff197224 */ /* 0x100fe200000e0605 */
[----:B------:R-:W-:Y:S01]  /*1e270*/  LOP3.LUT R32, R32, R33, RZ, 0x3c, !PT ;  /* 0x0000002120207212 */ /* 0x000fe200078e3cff */
[----:B------:R-:W-:Y:S01]  /*1e280*/  IMAD.X R33, RZ, RZ, R5, P2 ;  /* 0x000000ffff217224 */ /* 0x000fe200010e0605 */
[----:B------:R-:W-:-:S02]  /*1e290*/  LOP3.LUT R40, R40, R41, RZ, 0x3c, !PT ;  /* 0x0000002928287212 */ /* 0x000fc400078e3cff */
[----:B------:R-:W-:Y:S01]  /*1e2a0*/  LOP3.LUT R44, R44, R45, RZ, 0x3c, !PT ;  /* 0x0000002d2c2c7212 */ /* 0x000fe200078e3cff */
[----:B------:R-:W-:Y:S01]  /*1e2b0*/  IMAD.X R45, RZ, RZ, R5, P4 ;  /* 0x000000ffff2d7224 */ /* 0x000fe200020e0605 */
[----:B------:R-:W-:Y:S02]  /*1e2c0*/  IADD3.X R41, RZ, R5, RZ, P3, !PT ;  /* 0x00000005ff297210 */ /* 0x000fe40001ffe4ff */
[----:B------:R-:W-:Y:S01]  /*1e2d0*/  LOP3.LUT R7, R4, 0x380, RZ, 0xc0, !PT ;  /* 0x0000038004077812 */ /* 0x000fe200078ec0ff */
[----:B------:R-:W-:Y:S01]  /*1e2e0*/  IMAD R12, R118, 0x80, R8 ;  /* 0x00000080760c7824 */ /* 0x000fe200078e0208 */
[C---:B------:R-:W-:Y:S01]  /*1e2f0*/  IADD3 R53, P0, R4.reuse, 0x6000, RZ ;  /* 0x0000600004357810 */ /* 0x040fe20007f1e0ff */
[----:B------:R-:W5:Y:S01]  /*1e300*/  LD.E.128 R24, desc[UR42][R24.64] ;  /* 0x0000002a18187980 */ /* 0x000f62000c101d00 */
[C---:B------:R-:W-:Y:S02]  /*1e310*/  IADD3 R57, P2, R4.reuse, 0x7000, RZ ;  /* 0x0000700004397810 */ /* 0x040fe40007f5e0ff */
[C---:B------:R-:W-:Y:S01]  /*1e320*/  IADD3 R61, P3, R4.reuse, 0x8000, RZ ;  /* 0x00008000043d7810 */ /* 0x040fe20007f7e0ff */
[----:B------:R-:W5:Y:S01]  /*1e330*/  LD.E.128 R32, desc[UR42][R32.64] ;  /* 0x0000002a20207980 */ /* 0x000f62000c101d00 */
[----:B------:R-:W-:-:S02]  /*1e340*/  IADD3 R65, P4, R4, 0x9000, RZ ;  /* 0x0000900004417810 */ /* 0x000fc40007f9e0ff */
[----:B------:R-:W-:Y:S01]  /*1e350*/  SHF.R.U64 R68, R68, 0x3, RZ ;  /* 0x0000000344447819 */ /* 0x000fe200000012ff */
[----:B------:R-:W5:Y:S01]  /*1e360*/  LD.E.128 R40, desc[UR42][R40.64] ;  /* 0x0000002a28287980 */ /* 0x000f62000c101d00 */
[----:B------:R-:W-:Y:S02]  /*1e370*/  LOP3.LUT R52, R53, 0x380, RZ, 0xc0, !PT ;  /* 0x0000038035347812 */ /* 0x000fe400078ec0ff */
[----:B------:R-:W-:Y:S01]  /*1e380*/  LOP3.LUT R56, R57, 0x380, RZ, 0xc0, !PT ;  /* 0x0000038039387812 */ /* 0x000fe200078ec0ff */
[----:B------:R-:W5:Y:S01]  /*1e390*/  LD.E.128 R44, desc[UR42][R44.64] ;  /* 0x0000002a2c2c7980 */ /* 0x000f62000c101d00 */
[----:B------:R-:W-:Y:S02]  /*1e3a0*/  LOP3.LUT R60, R61, 0x380, RZ, 0xc0, !PT ;  /* 0x000003803d3c7812 */ /* 0x000fe400078ec0ff */
[----:B------:R-:W-:Y:S02]  /*1e3b0*/  LOP3.LUT R64, R65, 0x380, RZ, 0xc0, !PT ;  /* 0x0000038041407812 */ /* 0x000fe400078ec0ff */
[----:B------:R-:W-:Y:S01]  /*1e3c0*/  LOP3.LUT R68, R68, R69, RZ, 0x3c, !PT ;  /* 0x0000004544447212 */ /* 0x000fe200078e3cff */
[----:B------:R-:W-:Y:S01]  /*1e3d0*/  IMAD.X R69, RZ, RZ, R5, P5 ;  /* 0x000000ffff457224 */ /* 0x000fe200028e0605 */
[----:B------:R-:W-:-:S02]  /*1e3e0*/  IADD3 R6, P5, R4, 0xf000, RZ ;  /* 0x0000f00004067810 */ /* 0x000fc40007fbe0ff */
[----:B------:R-:W-:Y:S02]  /*1e3f0*/  SHF.R.U64 R52, R52, 0x3, RZ ;  /* 0x0000000334347819 */ /* 0x000fe400000012ff */
[----:B------:R-:W-:Y:S01]  /*1e400*/  SHF.R.U64 R56, R56, 0x3, RZ ;  /* 0x0000000338387819 */ /* 0x000fe200000012ff */
[----:B------:R-:W5:Y:S01]  /*1e410*/  LD.E.128 R68, desc[UR42][R68.64] ;  /* 0x0000002a44447980 */ /* 0x000f62000c101d00 */
[----:B------:R-:W-:Y:S02]  /*1e420*/  SHF.R.U64 R60, R60, 0x3, RZ ;  /* 0x000000033c3c7819 */ /* 0x000fe400000012ff */
[----:B------:R-:W-:Y:S02]  /*1e430*/  SHF.R.U64 R64, R64, 0x3, RZ ;  /* 0x0000000340407819 */ /* 0x000fe400000012ff */
[----:B------:R-:W-:Y:S02]  /*1e440*/  LOP3.LUT R3, R6, 0x380, RZ, 0xc0, !PT ;  /* 0x0000038006037812 */ /* 0x000fe400078ec0ff */
[----:B------:R-:W-:Y:S01]  /*1e450*/  LOP3.LUT R52, R52, R53, RZ, 0x3c, !PT ;  /* 0x0000003534347212 */ /* 0x000fe200078e3cff */
[--C-:B------:R-:W-:Y:S01]  /*1e460*/  IMAD.X R53, RZ, RZ, R5.reuse, P0 ;  /* 0x000000ffff357224 */ /* 0x100fe200000e0605 */
[----:B------:R-:W-:Y:S01]  /*1e470*/  LOP3.LUT R56, R56, R57, RZ, 0x3c, !PT ;  /* 0x0000003938387212 */ /* 0x000fe200078e3cff */
[--C-:B------:R-:W-:Y:S01]  /*1e480*/  IMAD.X R57, RZ, RZ, R5.reuse, P2 ;  /* 0x000000ffff397224 */ /* 0x100fe200010e0605 */
[----:B------:R-:W-:Y:S01]  /*1e490*/  LOP3.LUT R60, R60, R61, RZ, 0x3c, !PT ;  /* 0x0000003d3c3c7212 */ /* 0x000fe200078e3cff */
[----:B------:R-:W-:Y:S01]  /*1e4a0*/  IMAD.X R61, RZ, RZ, R5, P3 ;  /* 0x000000ffff3d7224 */ /* 0x000fe200018e0605 */
[----:B------:R-:W-:Y:S01]  /*1e4b0*/  LOP3.LUT R64, R64, R65, RZ, 0x3c, !PT ;  /* 0x0000004140407212 */ /* 0x000fe200078e3cff */
[----:B------:R-:W5:Y:S01]  /*1e4c0*/  LD.E.128 R52, desc[UR42][R52.64] ;  /* 0x0000002a34347980 */ /* 0x000f62000c101d00 */
[----:B------:R-:W-:-:S02]  /*1e4d0*/  IADD3.X R65, RZ, R5, RZ, P4, !PT ;  /* 0x00000005ff417210 */ /* 0x000fc400027fe4ff */
[C---:B------:R-:W-:Y:S01]  /*1e4e0*/  IADD3 R73, P0, R4.reuse, 0xb000, RZ ;  /* 0x0000b00004497810 */ /* 0x040fe20007f1e0ff */
[----:B------:R-:W5:Y:S01]  /*1e4f0*/  LD.E.128 R56, desc[UR42][R56.64] ;  /* 0x0000002a38387980 */ /* 0x000f62000c101d00 */
[C---:B------:R-:W-:Y:S02]  /*1e500*/  IADD3 R77, P2, R4.reuse, 0xc000, RZ ;  /* 0x0000c000044d7810 */ /* 0x040fe40007f5e0ff */
[C---:B------:R-:W-:Y:S01]  /*1e510*/  IADD3 R81, P3, R4.reuse, 0xd000, RZ ;  /* 0x0000d00004517810 */ /* 0x040fe20007f7e0ff */
[----:B------:R-:W5:Y:S01]  /*1e520*/  LD.E.128 R60, desc[UR42][R60.64] ;  /* 0x0000002a3c3c7980 */ /* 0x000f62000c101d00 */
[----:B------:R-:W-:Y:S02]  /*1e530*/  IADD3 R85, P4, R4, 0xe000, RZ ;  /* 0x0000e00004557810 */ /* 0x000fe40007f9e0ff */
[----:B------:R-:W-:Y:S01]  /*1e540*/  SHF.R.U64 R3, R3, 0x3, RZ ;  /* 0x0000000303037819 */ /* 0x000fe200000012ff */
[----:B------:R-:W5:Y:S01]  /*1e550*/  LD.E.128 R64, desc[UR42][R64.64] ;  /* 0x0000002a40407980 */ /* 0x000f62000c101d00 */
[----:B------:R-:W-:-:S02]  /*1e560*/  LOP3.LUT R72, R73, 0x380, RZ, 0xc0, !PT ;  /* 0x0000038049487812 */ /* 0x000fc400078ec0ff */
[----:B------:R-:W-:Y:S02]  /*1e570*/  LOP3.LUT R76, R77, 0x380, RZ, 0xc0, !PT ;  /* 0x000003804d4c7812 */ /* 0x000fe400078ec0ff */
[----:B------:R-:W-:Y:S02]  /*1e580*/  LOP3.LUT R80, R81, 0x380, RZ, 0xc0, !PT ;  /* 0x0000038051507812 */ /* 0x000fe400078ec0ff */
[----:B------:R-:W-:Y:S02]  /*1e590*/  LOP3.LUT R84, R85, 0x380, RZ, 0xc0, !PT ;  /* 0x0000038055547812 */ /* 0x000fe400078ec0ff */
[----:B------:R-:W-:Y:S01]  /*1e5a0*/  LOP3.LUT R88, R3, R6, RZ, 0x3c, !PT ;  /* 0x0000000603587212 */ /* 0x000fe200078e3cff */
[----:B------:R-:W-:Y:S01]  /*1e5b0*/  IMAD R3, R36, UR4, RZ ;  /* 0x0000000424037c24 */ /* 0x000fe2000f8e02ff */
[----:B------:R-:W-:Y:S02]  /*1e5c0*/  SHF.R.U64 R72, R72, 0x3, RZ ;  /* 0x0000000348487819 */ /* 0x000fe400000012ff */
[----:B------:R-:W-:Y:S01]  /*1e5d0*/  SHF.R.U64 R76, R76, 0x3, RZ ;  /* 0x000000034c4c7819 */ /* 0x000fe200000012ff */
[----:B------:R-:W-:Y:S01]  /*1e5e0*/  IMAD R9, R2, UR5, R3 ;  /* 0x0000000502097c24 */ /* 0x000fe2000f8e0203 */
[----:B------:R-:W-:-:S02]  /*1e5f0*/  SHF.R.U64 R80, R80, 0x3, RZ ;  /* 0x0000000350507819 */ /* 0x000fc400000012ff */
[----:B------:R-:W-:Y:S01]  /*1e600*/  SHF.R.U64 R84, R84, 0x3, RZ ;  /* 0x0000000354547819 */ /* 0x000fe200000012ff */
[----:B------:R-:W-:Y:S01]  /*1e610*/  IMAD.WIDE.U32 R2, R2, UR4, RZ ;  /* 0x0000000402027c25 */ /* 0x000fe2000f8e00ff */
[----:B------:R-:W-:Y:S01]  /*1e620*/  SHF.R.U64 R7, R7, 0x3, RZ ;  /* 0x0000000307077819 */ /* 0x000fe200000012ff */
[----:B------:R-:W-:Y:S01]  /*1e630*/  ULDC.64 UR4, c[0x0][0xae8] ;  /* 0x0002ba0000047ab9 */ /* 0x000fe20000000a00 */
        /* <DEDUP_REMOVED lines=9> */
[----:B------:R-:W-:Y:S01]  /*1e6d0*/  IMAD.IADD R3, R3, 0x1, R9 ;  /* 0x0000000103037824 */ /* 0x000fe200078e0209 */
[----:B------:R-:W-:Y:S01]  /*1e6e0*/  IADD3.X R89, RZ, R5, RZ, P5, !PT ;  /* 0x00000005ff597210 */ /* 0x000fe20002ffe4ff */
[----:B------:R-:W5:Y:S01]  /*1e6f0*/  LD.E.128 R72, desc[UR42][R72.64] ;  /* 0x0000002a48487980 */ /* 0x000f62000c101d00 */
[----:B------:R-:W-:Y:S01]  /*1e700*/  IMAD.WIDE.U32 R2, R117, UR4, R2 ;  /* 0x0000000475027c25 */ /* 0x000fe2000f8e0002 */
[----:B------:R-:W-:-:S02]  /*1e710*/  SHF.R.S32.HI R10, RZ, 0x1f, R11 ;  /* 0x0000001fff0a7819 */ /* 0x000fc4000001140b */
[----:B------:R-:W5:Y:S01]  /*1e720*/  LD.E.128 R4, desc[UR42][R4.64] ;  /* 0x0000002a04047980 */ /* 0x000f62000c101d00 */
[----:B0-----:R-:W-:-:S03]  /*1e730*/  @P1 IMAD.HI.U32 R8, R12, R13, RZ ;  /* 0x0000000d0c081227 */ /* 0x001fc600078e00ff */
[----:B------:R-:W5:Y:S04]  /*1e740*/  LD.E.128 R76, desc[UR42][R76.64] ;  /* 0x0000002a4c4c7980 */ /* 0x000f68000c101d00 */
[----:B------:R-:W5:Y:S01]  /*1e750*/  LD.E.128 R80, desc[UR42][R80.64] ;  /* 0x0000002a50507980 */ /* 0x000f62000c101d00 */
[----:B------:R-:W-:Y:S01]  /*1e760*/  IMAD R3, R117, UR5, R3 ;  /* 0x0000000575037c24 */ /* 0x000fe2000f8e0203 */
[----:B------:R-:W-:Y:S02]  /*1e770*/  ULDC.64 UR4, c[0x0][0xaf0] ;  /* 0x0002bc0000047ab9 */ /* 0x000fe40000000a00 */
[----:B------:R-:W5:Y:S04]  /*1e780*/  LD.E.128 R84, desc[UR42][R84.64] ;  /* 0x0000002a54547980 */ /* 0x000f68000c101d00 */
[----:B------:R-:W5:Y:S01]  /*1e790*/  LD.E.128 R88, desc[UR42][R88.64] ;  /* 0x0000002a58587980 */ /* 0x000f62000c101d00 */
[----:B------:R-:W-:Y:S01]  /*1e7a0*/  @!PT LDS RZ, [RZ] ;  /* 0x00000000fffff984 */ /* 0x000fe20000000800 */
[----:B------:R-:W-:Y:S01]  /*1e7b0*/  @!PT LDS RZ, [RZ] ;  /* 0x00000000fffff984 */ /* 0x000fe20000000800 */
[----:B------:R-:W-:Y:S01]  /*1e7c0*/  @!PT LDS RZ, [RZ] ;  /* 0x00000000fffff984 */ /* 0x000fe20000000800 */
[----:B------:R-:W-:Y:S01]  /*1e7d0*/  @!PT LDS RZ, [RZ] ;  /* 0x00000000fffff984 */ /* 0x000fe20000000800 */
[----:B------:R0:W-:Y:S06]  /*1e7e0*/  MEMBAR.ALL.CTA ;  /* 0x0000000000007992 */ /* 0x0001ec0000008000 */
[----:B0-----:R-:W0:Y:S01]  /*1e7f0*/  FENCE.VIEW.ASYNC.S ;  /* 0x00000000000073c6 */ /* 0x001e220000000000 */
[----:B------:R-:W-:Y:S01]  /*1e800*/  IMAD.MOV.U32 R9, RZ, RZ, R12 ;  /* 0x000000ffff097224 */ /* 0x000fe200078e000c */
[----:B-1----:R-:W-:Y:S01]  /*1e810*/  @P1 SHF.R.U32.HI R9, RZ, R15, R8 ;  /* 0x0000000fff091219 */ /* 0x002fe20000011608 */
[----:B------:R-:W-:-:S02]  /*1e820*/  IMAD R10, R10, UR4, RZ ;  /* 0x000000040a0a7c24 */ /* 0x000fc4000f8e02ff */
[----:B------:R-:W-:Y:S01]  /*1e830*/  IMAD.WIDE.U32 R2, R11, UR4, R2 ;  /* 0x000000040b027c25 */ /* 0x000fe2000f8e0002 */
[----:B------:R-:W-:-:S03]  /*1e840*/  SHF.R.S32.HI R8, RZ, 0x1f, R9 ;  /* 0x0000001fff087819 */ /* 0x000fc60000011409 */
[----:B------:R-:W-:Y:S01]  /*1e850*/  IMAD R13, R11, UR5, R10 ;  /* 0x000000050b0d7c24 */ /* 0x000fe2000f8e020a */
[----:B------:R-:W-:Y:S01]  /*1e860*/  IADD3 R11, -R9, RZ, RZ ;  /* 0x000000ff090b7210 */ /* 0x000fe20007ffe1ff */
[----:B------:R-:W-:Y:S02]  /*1e870*/  ULDC.64 UR4, c[0x0][0xae0] ;  /* 0x0002b80000047ab9 */ /* 0x000fe40000000a00 */
[----:B------:R-:W-:Y:S02]  /*1e880*/  IMAD R10, R8, UR4, RZ ;  /* 0x00000004080a7c24 */ /* 0x000fe4000f8e02ff */
[----:B------:R-:W-:Y:S02]  /*1e890*/  IMAD.IADD R3, R3, 0x1, R13 ;  /* 0x0000000103037824 */ /* 0x000fe400078e020d */
[----:B------:R-:W-:Y:S02]  /*1e8a0*/  IMAD R11, R112, R11, R12 ;  /* 0x0000000b700b7224 */ /* 0x000fe400078e020c */
[----:B------:R-:W-:-:S02]  /*1e8b0*/  VIADD R8, R22, 0x38820 ;  /* 0x0003882016087836 */ /* 0x000fc40000000000 */
[----:B------:R-:W-:-:S03]  /*1e8c0*/  IMAD.WIDE.U32 R2, R9, UR4, R2 ;  /* 0x0000000409027c25 */ /* 0x000fc6000f8e0002 */
[----:B------:R-:W-:Y:S01]  /*1e8d0*/  PRMT R8, RZ, 0x654, R8 ;  /* 0x00000654ff087816 */ /* 0x000fe20000000008 */
[----:B------:R-:W-:Y:S01]  /*1e8e0*/  IMAD R13, R9, UR5, R10 ;  /* 0x00000005090d7c24 */ /* 0x000fe2000f8e020a */
[----:B------:R-:W-:Y:S01]  /*1e8f0*/  SHF.R.S32.HI R9, RZ, 0x1f, R11 ;  /* 0x0000001fff097819 */ /* 0x000fe2000001140b */
[----:B------:R-:W-:Y:S01]  /*1e900*/  ULDC.64 UR4, c[0x0][0xad8] ;  /* 0x0002b60000047ab9 */ /* 0x000fe20000000a00 */
[----:B0-----:R0:W-:Y:S01]  /*1e910*/  SYNCS.ARRIVE.TRANS64.RED.A1T0 RZ, [R8+URZ], RZ ;  /* 0x000000ff08ff79a7 */ /* 0x0011e2000810043f */
[----:B------:R-:W-:Y:S02]  /*1e920*/  IMAD.IADD R3, R3, 0x1, R13 ;  /* 0x0000000103037824 */ /* 0x000fe400078e020d */
[----:B------:R-:W-:-:S04]  /*1e930*/  IMAD.WIDE.U32 R2, R11, UR4, R2 ;  /* 0x000000040b027c25 */ /* 0x000fc8000f8e0002 */
[----:B0-----:R-:W-:-:S04]  /*1e940*/  IMAD R8, R9, UR4, RZ ;  /* 0x0000000409087c24 */ /* 0x001fc8000f8e02ff */
[----:B------:R-:W-:Y:S01]  /*1e950*/  IMAD R11, R11, UR5, R8 ;  /* 0x000000050b0b7c24 */ /* 0x000fe2000f8e0208 */
[----:B------:R-:W-:Y:S02]  /*1e960*/  ULDC.64 UR4, c[0x0][0xa80] ;  /* 0x0002a00000047ab9 */ /* 0x000fe40000000a00 */
[----:B------:R-:W-:Y:S01]  /*1e970*/  LEA R21, P0, R2, UR4, 0x1 ;  /* 0x0000000402157c11 */ /* 0x000fe2000f8008ff */
[----:B------:R-:W-:Y:S01]  /*1e980*/  IMAD.IADD R3, R3, 0x1, R11 ;  /* 0x0000000103037824 */ /* 0x000fe200078e020b */
[----:B------:R-:W-:Y:S01]  /*1e990*/  UMOV UR4, 0xffffffff ;  /* 0xffffffff00047882 */ /* 0x000fe20000000000 */
[----:B------:R-:W-:-:S03]  /*1e9a0*/  IMAD R37, R118, 0x80, R23 ;  /* 0x0000008076257824 */ /* 0x000fc600078e0217 */
[----:B------:R-:W-:Y:S01]  /*1e9b0*/  LEA.HI.X R28, R2, UR5, R3, 0x1, P0 ;  /* 0x00000005021c7c11 */ /* 0x000fe200080f0c03 */
[----:B------:R-:W-:Y:S06]  /*1e9c0*/  BRA.DIV UR4, `(.L_x_508) ;  /* 0x0000010604a07947 */ /* 0x000fec000b800000 */
[----:B------:R0:W1:Y:S04]  /*1e9d0*/  SHFL.IDX PT, R20, R28, RZ, 0x181f ;  /* 0x00181fff1c147589 */ /* 0x00006800000e0000 */
[----:B------:R0:W2:Y:S02]  /*1e9e0*/  SHFL.IDX PT, R14, R21, RZ, 0x181f ;  /* 0x00181fff150e7589 */ /* 0x0000a400000e0000 */
.L_x_823:
[----:B------:R-:W-:Y:S01]  /*1e9f0*/  ISETP.GE.AND P0, PT, R37, R0, PT ;  /* 0x000000002500720c */ /* 0x000fe20003f06270 */
[----:B------:R-:W-:-:S12]  /*1ea00*/  BSSY B1, `(.L_x_509) ;  /* 0x0000018000017945 */ /* 0x000fd80003800000 */
[----:B------:R-:W-:Y:S05]  /*1ea10*/  @P0 BRA `(.L_x_510) ;  /* 0x0000000000580947 */ /* 0x000fea0003800000 */
[----:B------:R-:W3:Y:S01]  /*1ea20*/  LDL R38, [R1+0x44] ;  /* 0x0000440001267983 */ /* 0x000ee20000100800 */
[----:B------:R-:W-:-:S03]  /*1ea30*/  ULDC UR4, c[0x0][0xac8] ;  /* 0x0002b20000047ab9 */ /* 0x000fc60000000800 */
[----:B------:R-:W4:Y:S04]  /*1ea40*/  LDL R15, [R1+0x4c] ;  /* 0x00004c00010f7983 */ /* 0x000f280000100800 */
[----:B------:R-:W4:Y:S04]  /*1ea50*/  LDL R39, [R1+0x88] ;  /* 0x0000880001277983 */ /* 0x000f280000100800 */
[----:B------:R-:W4:Y:S01]  /*1ea60*/  LDL R36, [R1+0x84] ;  /* 0x0000840001247983 */ /* 0x000f220000100800 */
[----:B------:R-:W-:Y:S02]  /*1ea70*/  ISETP.GE.AND P3, PT, R18, UR4, PT ;  /* 0x0000000412007c0c */ /* 0x000fe4000bf66270 */
[----:B------:R-:W-:-:S02]  /*1ea80*/  ISETP.GE.AND P2, PT, R233, UR4, PT ;  /* 0x00000004e9007c0c */ /* 0x000fc4000bf46270 */
[----:B------:R-:W-:-:S09]  /*1ea90*/  SHF.R.S32.HI R9, RZ, 0x1f, R233 ;  /* 0x0000001fff097819 */ /* 0x000fd200000114e9 */
[CC--:B--2---:R-:W-:Y:S02]  /*1eaa0*/  @!P3 LEA R2, P5, R18.reuse, R14.reuse, 0x1 ;  /* 0x0000000e1202b211 */ /* 0x0c4fe400078a08ff */
[C---:B------:R-:W-:Y:S02]  /*1eab0*/  @!P2 LEA R8, P4, R233.reuse, R14, 0x1 ;  /* 0x0000000ee908a211 */ /* 0x040fe400078808ff */
[-C--:B-1----:R-:W-:Y:S02]  /*1eac0*/  @!P3 LEA.HI.X R3, R18, R20.reuse, R19, 0x1, P5 ;  /* 0x000000141203b211 */ /* 0x082fe400028f0c13 */
[----:B------:R-:W-:-:S03]  /*1ead0*/  @!P2 LEA.HI.X R9, R233, R20, R9, 0x1, P4 ;  /* 0x00000014e909a211 */ /* 0x000fc600020f0c09 */
[----:B-----5:R1:W-:Y:S04]  /*1eae0*/  @!P3 ST.E.128 desc[UR42][R2.64], R4 ;  /* 0x000000040200b985 */ /* 0x0203e8000c101d2a */
[----:B------:R1:W-:Y:S01]  /*1eaf0*/  @!P2 ST.E.128 desc[UR42][R8.64], R44 ;  /* 0x0000002c0800a985 */ /* 0x0003e2000c101d2a */
[----:B---3--:R-:W-:Y:S02]  /*1eb00*/  ISETP.GE.AND P1, PT, R38, UR4, PT ;  /* 0x0000000426007c0c */ /* 0x008fe4000bf26270 */
[----:B----4-:R-:W-:-:S11]  /*1eb10*/  ISETP.GE.AND P0, PT, R15, UR4, PT ;  /* 0x000000040f007c0c */ /* 0x010fd6000bf06270 */
[CC--:B------:R-:W-:Y:S02]  /*1eb20*/  @!P1 LEA R10, P5, R38.reuse, R14.reuse, 0x1 ;  /* 0x0000000e260a9211 */ /* 0x0c0fe400078a08ff */
[C---:B------:R-:W-:Y:S02]  /*1eb30*/  @!P0 LEA R12, P4, R15.reuse, R14, 0x1 ;  /* 0x0000000e0f0c8211 */ /* 0x040fe400078808ff */
[-C--:B------:R-:W-:Y:S02]  /*1eb40*/  @!P1 LEA.HI.X R11, R38, R20.reuse, R39, 0x1, P5 ;  /* 0x00000014260b9211 */ /* 0x080fe400028f0c27 */
[----:B------:R-:W-:-:S03]  /*1eb50*/  @!P0 LEA.HI.X R13, R15, R20, R36, 0x1, P4 ;  /* 0x000000140f0d8211 */ /* 0x000fc600020f0c24 */
[----:B------:R1:W-:Y:S04]  /*1eb60*/  @!P1 ST.E.128 desc[UR42][R10.64], R60 ;  /* 0x0000003c0a009985 */ /* 0x0003e8000c101d2a */
[----:B------:R1:W-:Y:S02]  /*1eb70*/  @!P0 ST.E.128 desc[UR42][R12.64], R76 ;  /* 0x0000004c0c008985 */ /* 0x0003e4000c101d2a */
.L_x_510:
[----:B------:R-:W-:Y:S05]  /*1eb80*/  BSYNC B1 ;  /* 0x0000000000017941 */ /* 0x000fea0003800000 */
.L_x_509:
[----:B------:R-:W-:-:S03]  /*1eb90*/  UMOV UR4, 0xffffffff ;  /* 0xffffffff00047882 */ /* 0x000fc60000000000 */
[----:B------:R-:W-:Y:S05]  /*1eba0*/  BRA.DIV UR4, `(.L_x_511) ;  /* 0x00000106045c7947 */ /* 0x000fea000b800000 */
[----:B-1----:R1:W3:Y:S04]  /*1ebb0*/  SHFL.IDX PT, R9, R28, 0x1, 0x181f ;  /* 0x00381f001c097f89 */ /* 0x0022e800000e0000 */
[----:B--2---:R1:W2:Y:S02]  /*1ebc0*/  SHFL.IDX PT, R14, R21, 0x1, 0x181f ;  /* 0x00381f00150e7f89 */ /* 0x0042a400000e0000 */
.L_x_827:
[----:B------:R-:W-:Y:S01]  /*1ebd0*/  VIADD R3, R37, 0x20 ;  /* 0x0000002025037836 */ /* 0x000fe20000000000 */
[----:B------:R-:W-:Y:S04]  /*1ebe0*/  BSSY B1, `(.L_x_512) ;  /* 0x0000019000017945 */ /* 0x000fe80003800000 */
[----:B------:R-:W-:-:S13]  /*1ebf0*/  ISETP.GE.AND P0, PT, R3, R0, PT ;  /* 0x000000000300720c */ /* 0x000fda0003f06270 */
[----:B------:R-:W-:Y:S05]  /*1ec00*/  @P0 BRA `(.L_x_513) ;  /* 0x0000000000580947 */ /* 0x000fea0003800000 */
[----:B------:R-:W4:Y:S01]  /*1ec10*/  LDL R12, [R1+0x44] ;  /* 0x00004400010c7983 */ /* 0x000f220000100800 */
        /* <DEDUP_REMOVED lines=8> */
[C---:B-----5:R-:W-:Y:S02]  /*1eca0*/  @!P2 LEA R4, P4, R233.reuse, R14, 0x1 ;  /* 0x0000000ee904a211 */ /* 0x060fe400078808ff */
[-C--:B---3--:R-:W-:Y:S02]  /*1ecb0*/  @!P3 LEA.HI.X R3, R18, R9.reuse, R19, 0x1, P5 ;  /* 0x000000091203b211 */ /* 0x088fe400028f0c13 */
[----:B------:R-:W-:-:S03]  /*1ecc0*/  @!P2 LEA.HI.X R5, R233, R9, R8, 0x1, P4 ;  /* 0x00000009e905a211 */ /* 0x000fc600020f0c08 */
[----:B------:R2:W-:Y:S04]  /*1ecd0*/  @!P3 ST.E.128 desc[UR42][R2.64], R24 ;  /* 0x000000180200b985 */ /* 0x0005e8000c101d2a */
[----:B------:R2:W-:Y:S01]  /*1ece0*/  @!P2 ST.E.128 desc[UR42][R4.64], R48 ;  /* 0x000000300400a985 */ /* 0x0005e2000c101d2a */
[----:B----4-:R-:W-:Y:S02]  /*1ecf0*/  ISETP.GE.AND P1, PT, R12, UR4, PT ;  /* 0x000000040c007c0c */ /* 0x010fe4000bf26270 */
[----:B------:R-:W-:-:S11]  /*1ed00*/  ISETP.GE.AND P0, PT, R10, UR4, PT ;  /* 0x000000040a007c0c */ /* 0x000fd6000bf06270 */
[-C--:B------:R-:W-:Y:S02]  /*1ed10*/  @!P1 LEA R6, P5, R12, R14.reuse, 0x1 ;  /* 0x0000000e0c069211 */ /* 0x080fe400078a08ff */
[----:B------:R-:W-:Y:S02]  /*1ed20*/  @!P0 LEA R8, P4, R10, R14, 0x1 ;  /* 0x0000000e0a088211 */ /* 0x000fe400078808ff */
[-C--:B------:R-:W-:Y:S02]  /*1ed30*/  @!P1 LEA.HI.X R7, R12, R9.reuse, R13, 0x1, P5 ;  /* 0x000000090c079211 */ /* 0x080fe400028f0c0d */
[----:B------:R-:W-:-:S03]  /*1ed40*/  @!P0 LEA.HI.X R9, R10, R9, R11, 0x1, P4 ;  /* 0x000000090a098211 */ /* 0x000fc600020f0c0b */
[----:B------:R2:W-:Y:S04]  /*1ed50*/  @!P1 ST.E.128 desc[UR42][R6.64], R64 ;  /* 0x0000004006009985 */ /* 0x0005e8000c101d2a */
[----:B------:R2:W-:Y:S02]  /*1ed60*/  @!P0 ST.E.128 desc[UR42][R8.64], R80 ;  /* 0x0000005008008985 */ /* 0x0005e4000c101d2a */
.L_x_513:
[----:B------:R-:W-:Y:S05]  /*1ed70*/  BSYNC B1 ;  /* 0x0000000000017941 */ /* 0x000fea0003800000 */
.L_x_512:
[----:B------:R-:W-:Y:S01]  /*1ed80*/  UMOV UR4, 0xffffffff ;  /* 0xffffffff00047882 */ /* 0x000fe20000000000 */
[----:B------:R-:W-:Y:S02]  /*1ed90*/  SHF.R.S32.HI R10, RZ, 0x1f, R233 ;  /* 0x0000001fff0a7819 */ /* 0x000fe400000114e9 */
[----:B------:R-:W-:Y:S05]  /*1eda0*/  BRA.DIV UR4, `(.L_x_514) ;  /* 0x0000010604247947 */ /* 0x000fea000b800000 */
[----:B--23--:R2:W3:Y:S04]  /*1edb0*/  SHFL.IDX PT, R9, R28, 0x2, 0x181f ;  /* 0x00581f001c097f89 */ /* 0x00c4e800000e0000 */
[----:B------:R2:W4:Y:S02]  /*1edc0*/  SHFL.IDX PT, R14, R21, 0x2, 0x181f ;  /* 0x00581f00150e7f89 */ /* 0x00052400000e0000 */
.L_x_831:
[----:B------:R-:W-:Y:S01]  /*1edd0*/  IADD3 R3, R37, 0x40, RZ ;  /* 0x0000004025037810 */ /* 0x000fe20007ffe0ff */
[----:B------:R-:W-:Y:S03]  /*1ede0*/  BSSY B1, `(.L_x_515) ;  /* 0x0000018000017945 */ /* 0x000fe60003800000 */
[----:B------:R-:W-:-:S13]  /*1edf0*/  ISETP.GE.AND P0, PT, R3, R0, PT ;  /* 0x000000000300720c */ /* 0x000fda0003f06270 */
[----:B------:R-:W-:Y:S05]  /*1ee00*/  @P0 BRA `(.L_x_516) ;  /* 0x0000000000540947 */ /* 0x000fea0003800000 */
[----:B------:R-:W2:Y:S01]  /*1ee10*/  LDL R13, [R1+0x44] ;  /* 0x00004400010d7983 */ /* 0x000ea20000100800 */
[----:B------:R-:W-:-:S03]  /*1ee20*/  ULDC UR4, c[0x0][0xac8] ;  /* 0x0002b20000047ab9 */ /* 0x000fc60000000800 */
[----:B------:R-:W2:Y:S04]  /*1ee30*/  LDL R11, [R1+0x4c] ;  /* 0x00004c00010b7983 */ /* 0x000ea80000100800 */
[----:B------:R-:W2:Y:S04]  /*1ee40*/  LDL R15, [R1+0x88] ;  /* 0x00008800010f7983 */ /* 0x000ea80000100800 */
[----:B------:R-:W2:Y:S01]  /*1ee50*/  LDL R12, [R1+0x84] ;  /* 0x00008400010c7983 */ /* 0x000ea20000100800 */
[----:B------:R-:W-:Y:S02]  /*1ee60*/  ISETP.GE.AND P3, PT, R18, UR4, PT ;  /* 0x0000000412007c0c */ /* 0x000fe4000bf66270 */
[----:B------:R-:W-:-:S11]  /*1ee70*/  ISETP.GE.AND P2, PT, R233, UR4, PT ;  /* 0x00000004e9007c0c */ /* 0x000fd6000bf46270 */
[CC--:B----4-:R-:W-:Y:S02]  /*1ee80*/  @!P3 LEA R2, P5, R18.reuse, R14.reuse, 0x1 ;  /* 0x0000000e1202b211 */ /* 0x0d0fe400078a08ff */
[C---:B-----5:R-:W-:Y:S02]  /*1ee90*/  @!P2 LEA R4, P4, R233.reuse, R14, 0x1 ;  /* 0x0000000ee904a211 */ /* 0x060fe400078808ff */
[-C--:B---3--:R-:W-:Y:S02]  /*1eea0*/  @!P3 LEA.HI.X R3, R18, R9.reuse, R19, 0x1, P5 ;  /* 0x000000091203b211 */ /* 0x088fe400028f0c13 */
[----:B------:R-:W-:-:S03]  /*1eeb0*/  @!P2 LEA.HI.X R5, R233, R9, R10, 0x1, P4 ;  /* 0x00000009e905a211 */ /* 0x000fc600020f0c0a */
[----:B------:R3:W-:Y:S04]  /*1eec0*/  @!P3 ST.E.128 desc[UR42][R2.64], R32 ;  /* 0x000000200200b985 */ /* 0x0007e8000c101d2a */
[----:B------:R3:W-:Y:S01]  /*1eed0*/  @!P2 ST.E.128 desc[UR42][R4.64], R52 ;  /* 0x000000340400a985 */ /* 0x0007e2000c101d2a */
[----:B--2---:R-:W-:Y:S02]  /*1eee0*/  ISETP.GE.AND P1, PT, R13, UR4, PT ;  /* 0x000000040d007c0c */ /* 0x004fe4000bf26270 */
[----:B------:R-:W-:-:S11]  /*1eef0*/  ISETP.GE.AND P0, PT, R11, UR4, PT ;  /* 0x000000040b007c0c */ /* 0x000fd6000bf06270 */
[-C--:B------:R-:W-:Y:S02]  /*1ef00*/  @!P1 LEA R6, P5, R13, R14.reuse, 0x1 ;  /* 0x0000000e0d069211 */ /* 0x080fe400078a08ff */
[----:B------:R-:W-:Y:S02]  /*1ef10*/  @!P0 LEA R8, P4, R11, R14, 0x1 ;  /* 0x0000000e0b088211 */ /* 0x000fe400078808ff */
[-C--:B------:R-:W-:Y:S02]  /*1ef20*/  @!P1 LEA.HI.X R7, R13, R9.reuse, R15, 0x1, P5 ;  /* 0x000000090d079211 */ /* 0x080fe400028f0c0f */
[----:B------:R-:W-:-:S03]  /*1ef30*/  @!P0 LEA.HI.X R9, R11, R9, R12, 0x1, P4 ;  /* 0x000000090b098211 */ /* 0x000fc600020f0c0c */
[----:B------:R3:W-:Y:S04]  /*1ef40*/  @!P1 ST.E.128 desc[UR42][R6.64], R68 ;  /* 0x0000004406009985 */ /* 0x0007e8000c101d2a */
[----:B------:R3:W-:Y:S02]  /*1ef50*/  @!P0 ST.E.128 desc[UR42][R8.64], R84 ;  /* 0x0000005408008985 */ /* 0x0007e4000c101d2a */
.L_x_516:
[----:B------:R-:W-:Y:S05]  /*1ef60*/  BSYNC B1 ;  /* 0x0000000000017941 */ /* 0x000fea0003800000 */
.L_x_515:
[----:B------:R-:W-:-:S03]  /*1ef70*/  UMOV UR4, 0xffffffff ;  /* 0xffffffff00047882 */ /* 0x000fc60000000000 */
[----:B------:R-:W-:Y:S05]  /*1ef80*/  BRA.DIV UR4, `(.L_x_517) ;  /* 0x0000010204f47947 */ /* 0x000fea000b800000 */
[----:B---3--:R3:W0:Y:S04]  /*1ef90*/  SHFL.IDX PT, R8, R28, 0x3, 0x181f ;  /* 0x00781f001c087f89 */ /* 0x00862800000e0000 */
[----:B----4-:R3:W4:Y:S02]  /*1efa0*/  SHFL.IDX PT, R14, R21, 0x3, 0x181f ;  /* 0x00781f00150e7f89 */ /* 0x01072400000e0000 */
.L_x_835:
[----:B------:R-:W-:-:S05]  /*1efb0*/  VIADD R3, R37, 0x60 ;  /* 0x0000006025037836 */ /* 0x000fca0000000000 */
[----:B------:R-:W-:-:S13]  /*1efc0*/  ISETP.GE.AND P0, PT, R3, R0, PT ;  /* 0x000000000300720c */ /* 0x000fda0003f06270 */
[----:B------:R-:W-:Y:S05]  /*1efd0*/  @P0 BRA `(.L_x_518) ;  /* 0x0000003c005c0947 */ /* 0x000fea0003800000 */
[----:B------:R-:W2:Y:S01]  /*1efe0*/  LDL R11, [R1+0x44] ;  /* 0x00004400010b7983 */ /* 0x000ea20000100800 */
[----:B------:R-:W-:-:S03]  /*1eff0*/  ULDC UR4, c[0x0][0xac8] ;  /* 0x0002b20000047ab9 */ /* 0x000fc60000000800 */
[----:B------:R-:W3:Y:S04]  /*1f000*/  LDL R12, [R1+0x88] ;  /* 0x00008800010c7983 */ /* 0x000ee80000100800 */
[----:B------:R-:W3:Y:S01]  /*1f010*/  LDL R9, [R1+0x4c] ;  /* 0x00004c0001097983 */ /* 0x000ee20000100800 */
[----:B------:R-:W-:Y:S02]  /*1f020*/  ISETP.GE.AND P3, PT, R18, UR4, PT ;  /* 0x0000000412007c0c */ /* 0x000fe4000bf66270 */
[----:B------:R-:W-:-:S11]  /*1f030*/  ISETP.GE.AND P4, PT, R233, UR4, PT ;  /* 0x00000004e9007c0c */ /* 0x000fd6000bf86270 */
[CC--:B----4-:R-:W-:Y:S02]  /*1f040*/  @!P3 LEA R2, P0, R18.reuse, R14.reuse, 0x1 ;  /* 0x0000000e1202b211 */ /* 0x0d0fe400078008ff */
[C---:B-----5:R-:W-:Y:S02]  /*1f050*/  @!P4 LEA R4, P1, R233.reuse, R14, 0x1 ;  /* 0x0000000ee904c211 */ /* 0x060fe400078208ff */
[-C--:B0-----:R-:W-:Y:S02]  /*1f060*/  @!P3 LEA.HI.X R3, R18, R8.reuse, R19, 0x1, P0 ;  /* 0x000000081203b211 */ /* 0x081fe400000f0c13 */
[----:B------:R-:W-:-:S03]  /*1f070*/  @!P4 LEA.HI.X R5, R233, R8, R10, 0x1, P1 ;  /* 0x00000008e905c211 */ /* 0x000fc600008f0c0a */
[----:B------:R0:W-:Y:S04]  /*1f080*/  @!P3 ST.E.128 desc[UR42][R2.64], R40 ;  /* 0x000000280200b985 */ /* 0x0001e8000c101d2a */
[----:B------:R0:W-:Y:S01]  /*1f090*/  @!P4 ST.E.128 desc[UR42][R4.64], R56 ;  /* 0x000000380400c985 */ /* 0x0001e2000c101d2a */
[----:B--2---:R-:W-:-:S13]  /*1f0a0*/  ISETP.GE.AND P5, PT, R11, UR4, PT ;  /* 0x000000040b007c0c */ /* 0x004fda000bfa6270 */
[----:B------:R-:W-:-:S04]  /*1f0b0*/  @!P5 LEA R6, P2, R11, R14, 0x1 ;  /* 0x0000000e0b06d211 */ /* 0x000fc800078408ff */
[----:B---3--:R-:W-:-:S05]  /*1f0c0*/  @!P5 LEA.HI.X R7, R11, R8, R12, 0x1, P2 ;  /* 0x000000080b07d211 */ /* 0x008fca00010f0c0c */
[----:B------:R0:W-:Y:S01]  /*1f0d0*/  @!P5 ST.E.128 desc[UR42][R6.64], R72 ;  /* 0x000000480600d985 */ /* 0x0001e2000c101d2a */
[----:B------:R-:W-:-:S13]  /*1f0e0*/  ISETP.GE.AND P0, PT, R9, UR4, PT ;  /* 0x0000000409007c0c */ /* 0x000fda000bf06270 */
[----:B------:R-:W-:Y:S05]  /*1f0f0*/  @P0 BRA `(.L_x_518) ;  /* 0x0000003c00140947 */ /* 0x000fea0003800000 */
[----:B------:R-:W2:Y:S01]  /*1f100*/  LDL R11, [R1+0x84] ;  /* 0x00008400010b7983 */ /* 0x000ea20000100800 */
[----:B------:R-:W-:-:S04]  /*1f110*/  LEA R14, P0, R9, R14, 0x1 ;  /* 0x0000000e090e7211 */ /* 0x000fc800078008ff */
[----:B--2---:R-:W-:-:S05]  /*1f120*/  LEA.HI.X R15, R9, R8, R11, 0x1, P0 ;  /* 0x00000008090f7211 */ /* 0x004fca00000f0c0b */
[----:B------:R2:W-:Y:S01]  /*1f130*/  ST.E.128 desc[UR42][R14.64], R88 ;  /* 0x000000580e007985 */ /* 0x0005e2000c101d2a */
[----:B------:R-:W-:Y:S05]  /*1f140*/  BRA `(.L_x_518) ;  /* 0x0000003c00007947 */ /* 0x000fea0003800000 */
.L_x_507:
[----:B0-----:R-:W0:Y:S01]  /*1f150*/  @P1 LDC R13, c[0x0][0xbec] ;  /* 0x0002fb00ff0d1b82 */ /* 0x001e220000000800 */
[----:B------:R-:W-:Y:S01]  /*1f160*/  ULDC.64 UR4, c[0x0][0xb08] ;  /* 0x0002c20000047ab9 */ /* 0x000fe20000000a00 */
[----:B------:R-:W-:Y:S02]  /*1f170*/  IMAD.MOV.U32 R14, RZ, RZ, R51 ;  /* 0x000000ffff0e7224 */ /* 0x000fe400078e0033 */
[----:B------:R-:W-:-:S04]  /*1f180*/  IMAD R15, R36, UR4, RZ ;  /* 0x00000004240f7c24 */ /* 0x000fc8000f8e02ff */
[----:B------:R-:W1:Y:S01]  /*1f190*/  @P1 LDC R12, c[0x0][0xbf0] ;  /* 0x0002fc00ff0c1b82 */ /* 0x000e620000000800 */
[----:B------:R-:W-:Y:S02]  /*1f1a0*/  IMAD R15, R2, UR5, R15 ;  /* 0x00000005020f7c24 */ /* 0x000fe4000f8e020f */
[----:B0-----:R-:W-:-:S05]  /*1f1b0*/  @P1 IMAD.HI.U32 R13, R51, R13, RZ ;  /* 0x0000000d330d1227 */ /* 0x001fca00078e00ff */
[----:B-1----:R-:W-:Y:S01]  /*1f1c0*/  @P1 SHF.R.U32.HI R14, RZ, R12, R13 ;  /* 0x0000000cff0e1219 */ /* 0x002fe2000001160d */
[----:B------:R-:W-:Y:S01]  /*1f1d0*/  IMAD.WIDE.U32 R12, R2, UR4, RZ ;  /* 0x00000004020c7c25 */ /* 0x000fe2000f8e00ff */
[----:B------:R-:W-:Y:S01]  /*1f1e0*/  ULDC.64 UR4, c[0x0][0xb38] ;  /* 0x0002ce0000047ab9 */ /* 0x000fe20000000a00 */
[----:B------:R-:W-:Y:S02]  /*1f1f0*/  SHF.R.S32.HI R2, RZ, 0x1f, R11 ;  /* 0x0000001fff027819 */ /* 0x000fe4000001140b */
[----:B------:R-:W-:Y:S02]  /*1f200*/  IMAD.IADD R13, R13, 0x1, R15 ;  /* 0x000000010d0d7824 */ /* 0x000fe400078e020f */
[----:B------:R-:W-:-:S04]  /*1f210*/  IMAD.WIDE.U32 R12, R117, UR4, R12 ;  /* 0x00000004750c7c25 */ /* 0x000fc8000f8e000c */
[----:B------:R-:W-:Y:S01]  /*1f220*/  IMAD R13, R117, UR5, R13 ;  /* 0x00000005750d7c24 */ /* 0x000fe2000f8e020d */
[----:B------:R-:W-:Y:S02]  /*1f230*/  ULDC.64 UR4, c[0x0][0xb40] ;  /* 0x0002d00000047ab9 */ /* 0x000fe40000000a00 */
[----:B------:R-:W-:Y:S02]  /*1f240*/  IMAD R2, R2, UR4, RZ ;  /* 0x0000000402027c24 */ /* 0x000fe4000f8e02ff */
[----:B------:R-:W-:-:S04]  /*1f250*/  IMAD.WIDE.U32 R12, R11, UR4, R12 ;  /* 0x000000040b0c7c25 */ /* 0x000fc8000f8e000c */
[----:B------:R-:W-:Y:S01]  /*1f260*/  IMAD R2, R11, UR5, R2 ;  /* 0x000000050b027c24 */ /* 0x000fe2000f8e0202 */
[----:B------:R-:W-:Y:S01]  /*1f270*/  ULDC.64 UR4, c[0x0][0xb48] ;  /* 0x0002d20000047ab9 */ /* 0x000fe20000000a00 */
[----:B------:R-:W-:Y:S02]  /*1f280*/  SHF.R.S32.HI R11, RZ, 0x1f, R14 ;  /* 0x0000001fff0b7819 */ /* 0x000fe4000001140e */
[----:B------:R-:W-:Y:S02]  /*1f290*/  IMAD.IADD R13, R13, 0x1, R2 ;  /* 0x000000010d0d7824 */ /* 0x000fe400078e0202 */
[----:B------:R-:W-:Y:S02]  /*1f2a0*/  IMAD.MOV R2, RZ, RZ, -R14 ;  /* 0x000000ffff027224 */ /* 0x000fe400078e0a0e */
[----:B------:R-:W-:-:S04]  /*1f2b0*/  IMAD.WIDE.U32 R12, R114, UR4, R12 ;  /* 0x00000004720c7c25 */ /* 0x000fc8000f8e000c */
[----:B------:R-:W-:Y:S01]  /*1f2c0*/  IMAD R13, R114, UR5, R13 ;  /* 0x00000005720d7c24 */ /* 0x000fe2000f8e020d */
[----:B------:R-:W-:Y:S01]  /*1f2d0*/  ULDC.64 UR4, c[0x0][0xb30] ;  /* 0x0002cc0000047ab9 */ /* 0x000fe20000000a00 */
[----:B------:R-:W-:Y:S02]  /*1f2e0*/  IMAD R2, R112, R2, R51 ;  /* 0x0000000270027224 */ /* 0x000fe400078e0233 */
[----:B------:R-:W-:Y:S02]  /*1f2f0*/  IMAD R11, R11, UR4, RZ ;  /* 0x000000040b0b7c24 */ /* 0x000fe4000f8e02ff */
[----:B------:R-:W-:-:S04]  /*1f300*/  IMAD.WIDE.U32 R12, R14, UR4, R12 ;  /* 0x000000040e0c7c25 */ /* 0x000fc8000f8e000c */
[----:B------:R-:W-:Y:S01]  /*1f310*/  IMAD R11, R14, UR5, R11 ;  /* 0x000000050e0b7c24 */ /* 0x000fe2000f8e020b */
[----:B------:R-:W-:Y:S01]  /*1f320*/  ULDC.64 UR4, c[0x0][0xb28] ;  /* 0x0002ca0000047ab9 */ /* 0x000fe20000000a00 */
[----:B------:R-:W-:Y:S02]  /*1f330*/  IADD3 R14, R22, 0x38820, RZ ;  /* 0x00038820160e7810 */ /* 0x000fe40007ffe0ff */
[----:B------:R-:W-:Y:S01]  /*1f340*/  IMAD.IADD R13, R13, 0x1, R11 ;  /* 0x000000010d0d7824 */ /* 0x000fe200078e020b */
[----:B------:R-:W-:Y:S02]  /*1f350*/  SHF.R.S32.HI R11, RZ, 0x1f, R2 ;  /* 0x0000001fff0b7819 */ /* 0x000fe40000011402 */
[----:B------:R-:W-:Y:S01]  /*1f360*/  PRMT R14, RZ, 0x654, R14 ;  /* 0x00000654ff0e7816 */ /* 0x000fe2000000000e */
[----:B------:R-:W-:-:S03]  /*1f370*/  IMAD.WIDE.U32 R12, R2, UR4, R12 ;  /* 0x00000004020c7c25 */ /* 0x000fc6000f8e000c */
[----:B------:R0:W-:Y:S01]  /*1f380*/  SYNCS.ARRIVE.TRANS64.RED.A1T0 RZ, [R14+URZ], RZ ;  /* 0x000000ff0eff79a7 */ /* 0x0001e2000810043f */
[----:B------:R-:W-:-:S04]  /*1f390*/  IMAD R11, R11, UR4, RZ ;  /* 0x000000040b0b7c24 */ /* 0x000fc8000f8e02ff */
[----:B------:R-:W-:Y:S01]  /*1f3a0*/  IMAD R11, R2, UR5, R11 ;  /* 0x00000005020b7c24 */ /* 0x000fe2000f8e020b */
[----:B------:R-:W-:Y:S02]  /*1f3b0*/  ULDC.64 UR4, c[0x0][0xb00] ;  /* 0x0002c00000047ab9 */ /* 0x000fe40000000a00 */
[----:B------:R-:W-:Y:S01]  /*1f3c0*/  LEA R39, P0, R12, UR4, 0x2 ;  /* 0x000000040c277c11 */ /* 0x000fe2000f8010ff */
[----:B------:R-:W-:Y:S01]  /*1f3d0*/  IMAD.IADD R11, R13, 0x1, R11 ;  /* 0x000000010d0b7824 */ /* 0x000fe200078e020b */
[----:B------:R-:W-:-:S04]  /*1f3e0*/  UMOV UR4, 0xffffffff ;  /* 0xffffffff00047882 */ /* 0x000fc80000000000 */
[----:B------:R-:W-:Y:S01]  /*1f3f0*/  LEA.HI.X R40, R12, UR5, R11, 0x2, P0 ;  /* 0x000000050c287c11 */ /* 0x000fe200080f140b */
[----:B0-----:R-:W-:Y:S06]  /*1f400*/  BRA.DIV UR4, `(.L_x_519) ;  /* 0x00000102041c7947 */ /* 0x001fec000b800000 */
[----:B------:R0:W1:Y:S04]  /*1f410*/  SHFL.IDX PT, R41, R40, RZ, 0x1c1f ;  /* 0x001c1fff28297589 */ /* 0x00006800000e0000 */
[----:B------:R0:W2:Y:S02]  /*1f420*/  SHFL.IDX PT, R11, R39, RZ, 0x1c1f ;  /* 0x001c1fff270b7589 */ /* 0x0000a400000e0000 */
.L_x_838:
[----:B------:R-:W-:Y:S01]  /*1f430*/  ISETP.GE.AND P0, PT, R37, R0, PT ;  /* 0x000000002500720c */ /* 0x000fe20003f06270 */
[----:B------:R-:W-:-:S12]  /*1f440*/  BSSY B1, `(.L_x_520) ;  /* 0x00000f5000017945 */ /* 0x000fd80003800000 */
[----:B------:R-:W-:Y:S05]  /*1f450*/  @P0 BRA `(.L_x_521) ;  /* 0x0000000c00cc0947 */ /* 0x000fea0003800000 */
[----:B------:R-:W3:Y:S01]  /*1f460*/  LDL R14, [R1+0x90] ;  /* 0x00009000010e7983 */ /* 0x000ee20000100800 */
[----:B------:R-:W-:-:S03]  /*1f470*/  ULDC UR4, c[0x0][0xac8] ;  /* 0x0002b20000047ab9 */ /* 0x000fc60000000800 */
[----:B------:R-:W4:Y:S04]  /*1f480*/  LDL R109, [R1+0x10c] ;  /* 0x00010c00016d7983 */ /* 0x000f280000100800 */
[----:B------:R-:W5:Y:S04]  /*1f490*/  LDL R110, [R1+0x18c] ;  /* 0x00018c00016e7983 */ /* 0x000f680000100800 */
        /* <DEDUP_REMOVED lines=14> */
[----:B------:R-:W5:Y:S01]  /*1f580*/  LDL R122, [R1+0x148] ;  /* 0x00014800017a7983 */ /* 0x000f620000100800 */
[----:B---3--:R-:W-:-:S13]  /*1f590*/  ISETP.GE.AND P0, PT, R14, UR4, PT ;  /* 0x000000040e007c0c */ /* 0x008fda000bf06270 */
[----:B--2---:R-:W-:Y:S02]  /*1f5a0*/  @!P0 IMAD.MOV.U32 R12, RZ, RZ, R11 ;  /* 0x000000ffff0c8224 */ /* 0x004fe400078e000b */
[----:B-1----:R-:W-:Y:S01]  /*1f5b0*/  @!P0 IMAD.MOV.U32 R13, RZ, RZ, R41 ;  /* 0x000000ffff0d8224 */ /* 0x002fe200078e0029 */
[----:B------:R-:W-:Y:S01]  /*1f5c0*/  @!P0 MOV R15, R206 ;  /* 0x000000ce000f8202 */ /* 0x000fe20000000f00 */
[----:B------:R-:W-:-:S04]  /*1f5d0*/  @!P0 IMAD.WIDE R12, R14, 0x4, R12 ;  /* 0x000000040e0c8825 */ /* 0x000fc800078e020c */
[----:B------:R-:W-:-:S05]  /*1f5e0*/  @!P0 IMAD.MOV.U32 R14, RZ, RZ, R208 ;  /* 0x000000ffff0e8224 */ /* 0x000fca00078e00d0 */
[----:B------:R1:W-:Y:S01]  /*1f5f0*/  @!P0 ST.E.64 desc[UR42][R12.64], R14 ;  /* 0x0000000e0c008985 */ /* 0x0003e2000c101b2a */
[----:B----4-:R-:W-:-:S13]  /*1f600*/  ISETP.GE.AND P0, PT, R109, UR4, PT ;  /* 0x000000046d007c0c */ /* 0x010fda000bf06270 */
[C---:B-1----:R-:W-:Y:S01]  /*1f610*/  @!P0 LEA R12, P1, R109.reuse, R11, 0x2 ;  /* 0x0000000b6d0c8211 */ /* 0x042fe200078210ff */
[----:B------:R-:W-:Y:S02]  /*1f620*/  @!P0 IMAD.MOV.U32 R14, RZ, RZ, R209 ;  /* 0x000000ffff0e8224 */ /* 0x000fe400078e00d1 */
[----:B------:R-:W-:Y:S01]  /*1f630*/  @!P0 IMAD.MOV.U32 R15, RZ, RZ, R207 ;  /* 0x000000ffff0f8224 */ /* 0x000fe200078e00cf */
[----:B-----5:R-:W-:Y:S02]  /*1f640*/  @!P0 LEA.HI.X R13, R109, R41, R110, 0x2, P1 ;  /* 0x000000296d0d8211 */ /* 0x020fe400008f146e */
[----:B------:R-:W2:Y:S04]  /*1f650*/  LDL R109, [R1+0xf4] ;  /* 0x0000f400016d7983 */ /* 0x000ea80000100800 */
[----:B------:R1:W-:Y:S01]  /*1f660*/  @!P0 ST.E.64 desc[UR42][R12.64], R14 ;  /* 0x0000000e0c008985 */ /* 0x0003e2000c101b2a */
[----:B------:R-:W-:-:S02]  /*1f670*/  ISETP.GE.AND P0, PT, R102, UR4, PT ;  /* 0x0000000466007c0c */ /* 0x000fc4000bf06270 */
[----:B------:R-:W-:Y:S01]  /*1f680*/  ISETP.GE.AND P1, PT, R2, UR4, PT ;  /* 0x0000000402007c0c */ /* 0x000fe2000bf26270 */
[----:B------:R-:W3:Y:S10]  /*1f690*/  LDL R110, [R1+0x174] ;  /* 0x00017400016e7983 */ /* 0x000ef40000100800 */
[----:B-1----:R-:W-:Y:S01]  /*1f6a0*/  @!P0 LEA R12, P2, R102, R11, 0x2 ;  /* 0x0000000b660c8211 */ /* 0x002fe200078410ff */
[----:B------:R-:W-:-:S02]  /*1f6b0*/  @!P0 IMAD.MOV.U32 R14, RZ, RZ, R204 ;  /* 0x000000ffff0e8224 */ /* 0x000fc400078e00cc */
[----:B------:R-:W-:Y:S01]  /*1f6c0*/  @!P0 IMAD.MOV.U32 R15, RZ, RZ, R202 ;  /* 0x000000ffff0f8224 */ /* 0x000fe200078e00ca */
[----:B------:R-:W-:Y:S02]  /*1f6d0*/  @!P0 LEA.HI.X R13, R102, R41, R107, 0x2, P2 ;  /* 0x00000029660d8211 */ /* 0x000fe400010f146b */
[----:B------:R-:W4:Y:S04]  /*1f6e0*/  LDL R102, [R1+0xf0] ;  /* 0x0000f00001667983 */ /* 0x000f280000100800 */
[----:B------:R1:W-:Y:S04]  /*1f6f0*/  @!P0 ST.E.64 desc[UR42][R12.64], R14 ;  /* 0x0000000e0c008985 */ /* 0x0003e8000c101b2a */
[----:B------:R-:W5:Y:S01]  /*1f700*/  LDL R107, [R1+0x170] ;  /* 0x00017000016b7983 */ /* 0x000f620000100800 */
[----:B-1----:R-:W-:-:S04]  /*1f710*/  @!P1 LEA R12, P2, R2, R11, 0x2 ;  /* 0x0000000b020c9211 */ /* 0x002fc800078410ff */
[----:B------:R-:W-:Y:S02]  /*1f720*/  @!P1 LEA.HI.X R13, R2, R41, R104, 0x2, P2 ;  /* 0x00000029020d9211 */ /* 0x000fe400010f1468 */
[----:B------:R-:W5:Y:S04]  /*1f730*/  LDL R2, [R1+0xec] ;  /* 0x0000ec0001027983 */ /* 0x000f680000100800 */
[----:B------:R-:W5:Y:S01]  /*1f740*/  LDL R104, [R1+0x16c] ;  /* 0x00016c0001687983 */ /* 0x000f620000100800 */
[----:B------:R-:W-:Y:S01]  /*1f750*/  ISETP.GE.AND P0, PT, R36, UR4, PT ;  /* 0x0000000424007c0c */ /* 0x000fe2000bf06270 */
[----:B------:R-:W-:Y:S01]  /*1f760*/  @!P1 IMAD.MOV.U32 R14, RZ, RZ, R205 ;  /* 0x000000ffff0e9224 */ /* 0x000fe200078e00cd */
[----:B------:R-:W-:-:S05]  /*1f770*/  @!P1 MOV R15, R203 ;  /* 0x000000cb000f9202 */ /* 0x000fca0000000f00 */
[----:B------:R1:W-:Y:S01]  /*1f780*/  @!P1 ST.E.64 desc[UR42][R12.64], R14 ;  /* 0x0000000e0c009985 */ /* 0x0003e2000c101b2a */
[----:B------:R-:W-:-:S05]  /*1f790*/  ISETP.GE.AND P1, PT, R51, UR4, PT ;  /* 0x0000000433007c0c */ /* 0x000fca000bf26270 */
[C---:B-1----:R-:W-:Y:S01]  /*1f7a0*/  @!P0 LEA R12, P2, R36.reuse, R11, 0x2 ;  /* 0x0000000b240c8211 */ /* 0x042fe200078410ff */
[----:B------:R-:W-:Y:S02]  /*1f7b0*/  @!P0 IMAD.MOV.U32 R14, RZ, RZ, R200 ;  /* 0x000000ffff0e8224 */ /* 0x000fe400078e00c8 */
[----:B------:R-:W-:Y:S01]  /*1f7c0*/  @!P0 IMAD.MOV.U32 R15, RZ, RZ, R198 ;  /* 0x000000ffff0f8224 */ /* 0x000fe200078e00c6 */
[----:B------:R-:W-:Y:S02]  /*1f7d0*/  @!P0 LEA.HI.X R13, R36, R41, R101, 0x2, P2 ;  /* 0x00000029240d8211 */ /* 0x000fe400010f1465 */
[----:B------:R-:W5:Y:S04]  /*1f7e0*/  LDL R36, [R1+0xe8] ;  /* 0x0000e80001247983 */ /* 0x000f680000100800 */
[----:B------:R1:W-:Y:S01]  /*1f7f0*/  @!P0 ST.E.64 desc[UR42][R12.64], R14 ;  /* 0x0000000e0c008985 */ /* 0x0003e2000c101b2a */
[----:B------:R-:W-:-:S03]  /*1f800*/  ISETP.GE.AND P0, PT, R103, UR4, PT ;  /* 0x0000000467007c0c */ /* 0x000fc6000bf06270 */
[----:B------:R-:W5:Y:S01]  /*1f810*/  LDL R101, [R1+0xe4] ;  /* 0x0000e40001657983 */ /* 0x000f620000100800 */
[C---:B-1----:R-:W-:Y:S01]  /*1f820*/  @!P1 LEA R12, P2, R51.reuse, R11, 0x2 ;  /* 0x0000000b330c9211 */ /* 0x042fe200078410ff */
[----:B------:R-:W-:Y:S02]  /*1f830*/  @!P1 IMAD.MOV.U32 R14, RZ, RZ, R201 ;  /* 0x000000ffff0e9224 */ /* 0x000fe400078e00c9 */
[----:B------:R-:W-:Y:S01]  /*1f840*/  @!P1 IMAD.MOV.U32 R15, RZ, RZ, R199 ;  /* 0x000000ffff0f9224 */ /* 0x000fe200078e00c7 */
[----:B------:R-:W-:Y:S02]  /*1f850*/  @!P1 LEA.HI.X R13, R51, R41, R37, 0x2, P2 ;  /* 0x00000029330d9211 */ /* 0x000fe400010f1425 */
[----:B------:R-:W5:Y:S04]  /*1f860*/  LDL R37, [R1+0x168] ;  /* 0x0001680001257983 */ /* 0x000f680000100800 */
[----:B------:R1:W-:Y:S04]  /*1f870*/  @!P1 ST.E.64 desc[UR42][R12.64], R14 ;  /* 0x0000000e0c009985 */ /* 0x0003e8000c101b2a */
[----:B------:R-:W5:Y:S01]  /*1f880*/  LDL R51, [R1+0xdc] ;  /* 0x0000dc0001337983 */ /* 0x000f620000100800 */
[----:B-1----:R-:W-:Y:S01]  /*1f890*/  @!P0 LEA R12, P2, R103, R11, 0x2 ;  /* 0x0000000b670c8211 */ /* 0x002fe200078410ff */
[----:B------:R-:W-:Y:S01]  /*1f8a0*/  @!P0 IMAD.MOV.U32 R14, RZ, RZ, R196 ;  /* 0x000000ffff0e8224 */ /* 0x000fe200078e00c4 */
[----:B------:R-:W-:-:S02]  /*1f8b0*/  @!P0 MOV R15, R194 ;  /* 0x000000c2000f8202 */ /* 0x000fc40000000f00 */
[----:B------:R-:W-:Y:S02]  /*1f8c0*/  @!P0 LEA.HI.X R13, R103, R41, R114, 0x2, P2 ;  /* 0x00000029670d8211 */ /* 0x000fe400010f1472 */
[----:B------:R-:W5:Y:S04]  /*1f8d0*/  LDL R103, [R1+0x164] ;  /* 0x0001640001677983 */ /* 0x000f680000100800 */
[----:B------:R1:W-:Y:S04]  /*1f8e0*/  @!P0 ST.E.64 desc[UR42][R12.64], R14 ;  /* 0x0000000e0c008985 */ /* 0x0003e8000c101b2a */
[----:B------:R-:W5:Y:S01]  /*1f8f0*/  LDL R114, [R1+0xd8] ;  /* 0x0000d80001727983 */ /* 0x000f620000100800 */
[----:B--2---:R-:W-:-:S13]  /*1f900*/  ISETP.GE.AND P1, PT, R109, UR4, PT ;  /* 0x000000046d007c0c */ /* 0x004fda000bf26270 */
[C---:B-1----:R-:W-:Y:S01]  /*1f910*/  @!P1 LEA R12, P2, R109.reuse, R11, 0x2 ;  /* 0x0000000b6d0c9211 */ /* 0x042fe200078410ff */
[----:B------:R-:W-:Y:S02]  /*1f920*/  @!P1 IMAD.MOV.U32 R14, RZ, RZ, R197 ;  /* 0x000000ffff0e9224 */ /* 0x000fe400078e00c5 */
[----:B------:R-:W-:Y:S01]  /*1f930*/  @!P1 IMAD.MOV.U32 R15, RZ, RZ, R195 ;  /* 0x000000ffff0f9224 */ /* 0x000fe200078e00c3 */
[----:B---3--:R-:W-:Y:S02]  /*1f940*/  @!P1 LEA.HI.X R13, R109, R41, R110, 0x2, P2 ;  /* 0x000000296d0d9211 */ /* 0x008fe400010f146e */
[----:B------:R-:W2:Y:S01]  /*1f950*/  LDL R109, [R1+0xd4] ;  /* 0x0000d400016d7983 */ /* 0x000ea20000100800 */
[----:B----4-:R-:W-:-:S03]  /*1f960*/  ISETP.GE.AND P0, PT, R102, UR4, PT ;  /* 0x0000000466007c0c */ /* 0x010fc6000bf06270 */
[----:B------:R1:W-:Y:S04]  /*1f970*/  @!P1 ST.E.64 desc[UR42][R12.64], R14 ;  /* 0x0000000e0c009985 */ /* 0x0003e8000c101b2a */
[----:B------:R-:W3:Y:S06]  /*1f980*/  LDL R110, [R1+0x154] ;  /* 0x00015400016e7983 */ /* 0x000eec0000100800 */
[----:B-1----:R-:W-:Y:S01]  /*1f990*/  @!P0 LEA R12, P1, R102, R11, 0x2 ;  /* 0x0000000b660c8211 */ /* 0x002fe200078210ff */
[----:B------:R-:W-:Y:S01]  /*1f9a0*/  @!P0 IMAD.MOV.U32 R14, RZ, RZ, R192 ;  /* 0x000000ffff0e8224 */ /* 0x000fe200078e00c0 */
[----:B-----5:R-:W-:Y:S01]  /*1f9b0*/  ISETP.GE.AND P2, PT, R2, UR4, PT ;  /* 0x0000000402007c0c */ /* 0x020fe2000bf46270 */
[----:B------:R-:W-:Y:S01]  /*1f9c0*/  @!P0 IMAD.MOV.U32 R15, RZ, RZ, R190 ;  /* 0x000000ffff0f8224 */ /* 0x000fe200078e00be */
[----:B------:R-:W-:-:S02]  /*1f9d0*/  @!P0 LEA.HI.X R13, R102, R41, R107, 0x2, P1 ;  /* 0x00000029660d8211 */ /* 0x000fc400008f146b */
[----:B------:R-:W4:Y:S04]  /*1f9e0*/  LDL R102, [R1+0x15c] ;  /* 0x00015c0001667983 */ /* 0x000f280000100800 */
[----:B------:R1:W-:Y:S04]  /*1f9f0*/  @!P0 ST.E.64 desc[UR42][R12.64], R14 ;  /* 0x0000000e0c008985 */ /* 0x0003e8000c101b2a */
[----:B------:R-:W5:Y:S01]  /*1fa00*/  LDL R107, [R1+0x150] ;  /* 0x00015000016b7983 */ /* 0x000f620000100800 */
[----:B-1----:R-:W-:-:S04]  /*1fa10*/  @!P2 LEA R12, P1, R2, R11, 0x2 ;  /* 0x0000000b020ca211 */ /* 0x002fc800078210ff */
[----:B------:R-:W-:Y:S02]  /*1fa20*/  @!P2 LEA.HI.X R13, R2, R41, R104, 0x2, P1 ;  /* 0x00000029020da211 */ /* 0x000fe400008f1468 */
[----:B------:R-:W3:Y:S01]  /*1fa30*/  LDL R104, [R1+0xd0] ;  /* 0x0000d00001687983 */ /* 0x000ee20000100800 */
[----:B------:R-:W-:Y:S01]  /*1fa40*/  ISETP.GE.AND P0, PT, R36, UR4, PT ;  /* 0x0000000424007c0c */ /* 0x000fe2000bf06270 */
[----:B------:R-:W-:Y:S01]  /*1fa50*/  @!P2 IMAD.MOV.U32 R14, RZ, RZ, R193 ;  /* 0x000000ffff0ea224 */ /* 0x000fe200078e00c1 */
[----:B------:R-:W-:Y:S01]  /*1fa60*/  @!P2 MOV R15, R191 ;  /* 0x000000bf000fa202 */ /* 0x000fe20000000f00 */
[----:B------:R-:W5:Y:S01]  /*1fa70*/  LDL R2, [R1+0xcc] ;  /* 0x0000cc0001027983 */ /* 0x000f620000100800 */
[----:B------:R-:W-:-:S03]  /*1fa80*/  ISETP.GE.AND P1, PT, R101, UR4, PT ;  /* 0x0000000465007c0c */ /* 0x000fc6000bf26270 */
[----:B------:R1:W-:Y:S01]  /*1fa90*/  @!P2 ST.E.64 desc[UR42][R12.64], R14 ;  /* 0x0000000e0c00a985 */ /* 0x0003e2000c101b2a */
[----:B------:R-:W-:-:S05]  /*1faa0*/  ISETP.GE.AND P2, PT, R112, UR4, PT ;  /* 0x0000000470007c0c */ /* 0x000fca000bf46270 */
[----:B-1----:R-:W-:-:S04]  /*1fab0*/  @!P0 LEA R14, P3, R36, R11, 0x2 ;  /* 0x0000000b240e8211 */ /* 0x002fc800078610ff */
[----:B------:R-:W-:Y:S01]  /*1fac0*/  @!P0 LEA.HI.X R15, R36, R41, R37, 0x2, P3 ;  /* 0x00000029240f8211 */ /* 0x000fe200018f1425 */
[----:B------:R-:W-:Y:S02]  /*1fad0*/  @!P0 IMAD.MOV.U32 R36, RZ, RZ, R189 ;  /* 0x000000ffff248224 */ /* 0x000fe400078e00bd */
[----:B------:R-:W-:Y:S01]  /*1fae0*/  @!P0 IMAD.MOV.U32 R37, RZ, RZ, R187 ;  /* 0x000000ffff258224 */ /* 0x000fe200078e00bb */
[----:B------:R-:W-:Y:S02]  /*1faf0*/  ISETP.GE.AND P3, PT, R51, UR4, PT ;  /* 0x0000000433007c0c */ /* 0x000fe4000bf66270 */
[C---:B------:R-:W-:Y:S02]  /*1fb00*/  @!P1 LEA R12, P4, R101.reuse, R11, 0x2 ;  /* 0x0000000b650c9211 */ /* 0x040fe400078810ff */
[----:B------:R1:W-:Y:S02]  /*1fb10*/  @!P0 ST.E.64 desc[UR42][R14.64], R36 ;  /* 0x000000240e008985 */ /* 0x0003e4000c101b2a */
[----:B------:R-:W-:Y:S01]  /*1fb20*/  @!P1 LEA.HI.X R13, R101, R41, R103, 0x2, P4 ;  /* 0x00000029650d9211 */ /* 0x000fe200020f1467 */
[----:B-1----:R-:W-:Y:S01]  /*1fb30*/  @!P1 IMAD.MOV.U32 R36, RZ, RZ, R188 ;  /* 0x000000ffff249224 */ /* 0x002fe200078e00bc */
[----:B------:R-:W5:Y:S01]  /*1fb40*/  LDL R101, [R1+0xc4] ;  /* 0x0000c40001657983 */ /* 0x000f620000100800 */
[----:B------:R-:W-:Y:S01]  /*1fb50*/  @!P1 IMAD.MOV.U32 R37, RZ, RZ, R186 ;  /* 0x000000ffff259224 */ /* 0x000fe200078e00ba */
[----:B------:R-:W-:-:S02]  /*1fb60*/  @!P2 LEA R14, P4, R112, R11, 0x2 ;  /* 0x0000000b700ea211 */ /* 0x000fc400078810ff */
[----:B------:R-:W5:Y:S01]  /*1fb70*/  LDL R103, [R1+0x14c] ;  /* 0x00014c0001677983 */ /* 0x000f620000100800 */
[----:B------:R-:W-:-:S03]  /*1fb80*/  ISETP.GE.AND P0, PT, R114, UR4, PT ;  /* 0x0000000472007c0c */ /* 0x000fc6000bf06270 */
[----:B------:R1:W-:Y:S01]  /*1fb90*/  @!P1 ST.E.64 desc[UR42][R12.64], R36 ;  /* 0x000000240c009985 */ /* 0x0003e2000c101b2a */
[----:B------:R-:W-:-:S03]  /*1fba0*/  @!P2 LEA.HI.X R15, R112, R41, R120, 0x2, P4 ;  /* 0x00000029700fa211 */ /* 0x000fc600020f1478 */
[----:B------:R-:W5:Y:S04]  /*1fbb0*/  LDL R112, [R1+0x144] ;  /* 0x0001440001707983 */ /* 0x000f680000100800 */
[----:B------:R-:W5:Y:S01]  /*1fbc0*/  LDL R120, [R1+0x138] ;  /* 0x0001380001787983 */ /* 0x000f620000100800 */
[----:B-1----:R-:W-:Y:S01]  /*1fbd0*/  @!P3 LEA R12, P5, R51, R11, 0x2 ;  /* 0x0000000b330cb211 */ /* 0x002fe200078a10ff */
[----:B------:R-:W-:Y:S01]  /*1fbe0*/  @!P2 IMAD.MOV.U32 R36, RZ, RZ, R185 ;  /* 0x000000ffff24a224 */ /* 0x000fe200078e00b9 */
[----:B------:R-:W-:-:S05]  /*1fbf0*/  @!P2 MOV R37, R183 ;  /* 0x000000b70025a202 */ /* 0x000fca0000000f00 */
[----:B------:R1:W-:Y:S02]  /*1fc00*/  @!P2 ST.E.64 desc[UR42][R14.64], R36 ;  /* 0x000000240e00a985 */ /* 0x0003e4000c101b2a */
[----:B-1----:R-:W-:Y:S02]  /*1fc10*/  @!P3 IMAD.MOV.U32 R36, RZ, RZ, R184 ;  /* 0x000000ffff24b224 */ /* 0x002fe400078e00b8 */
[----:B------:R-:W-:Y:S01]  /*1fc20*/  @!P3 IMAD.MOV.U32 R37, RZ, RZ, R182 ;  /* 0x000000ffff25b224 */ /* 0x000fe200078e00b6 */
[----:B------:R-:W-:-:S04]  /*1fc30*/  @!P0 LEA R14, P4, R114, R11, 0x2 ;  /* 0x0000000b720e8211 */ /* 0x000fc800078810ff */
[-C--:B------:R-:W-:Y:S02]  /*1fc40*/  @!P0 LEA.HI.X R15, R114, R41.reuse, R118, 0x2, P4 ;  /* 0x00000029720f8211 */ /* 0x080fe400020f1476 */
[----:B------:R-:W5:Y:S04]  /*1fc50*/  LDL R118, [R1+0xb8] ;  /* 0x0000b80001767983 */ /* 0x000f680000100800 */
[----:B------:R-:W5:Y:S01]  /*1fc60*/  LDL R114, [R1+0xb4] ;  /* 0x0000b40001727983 */ /* 0x000f620000100800 */
[----:B--2---:R-:W-:Y:S02]  /*1fc70*/  ISETP.GE.AND P1, PT, R109, UR4, PT ;  /* 0x000000046d007c0c */ /* 0x004fe4000bf26270 */
[----:B----4-:R-:W-:Y:S02]  /*1fc80*/  @!P3 LEA.HI.X R13, R51, R41, R102, 0x2, P5 ;  /* 0x00000029330db211 */ /* 0x010fe400028f1466 */
[----:B------:R-:W2:Y:S04]  /*1fc90*/  LDL R51, [R1+0xc0] ;  /* 0x0000c00001337983 */ /* 0x000ea80000100800 */
[----:B------:R-:W4:Y:S04]  /*1fca0*/  LDL R102, [R1+0xbc] ;  /* 0x0000bc0001667983 */ /* 0x000f280000100800 */
[----:B------:R1:W-:Y:S01]  /*1fcb0*/  @!P3 ST.E.64 desc[UR42][R12.64], R36 ;  /* 0x000000240c00b985 */ /* 0x0003e2000c101b2a */
[----:B---3--:R-:W-:Y:S01]  /*1fcc0*/  ISETP.GE.AND P2, PT, R104, UR4, PT ;  /* 0x0000000468007c0c */ /* 0x008fe2000bf46270 */
[----:B-1----:R-:W-:Y:S01]  /*1fcd0*/  @!P0 IMAD.MOV.U32 R36, RZ, RZ, R181 ;  /* 0x000000ffff248224 */ /* 0x002fe200078e00b5 */
[----:B------:R-:W-:Y:S01]  /*1fce0*/  @!P1 LEA R12, P5, R109, R11, 0x2 ;  /* 0x0000000b6d0c9211 */ /* 0x000fe200078a10ff */
[----:B------:R-:W-:-:S03]  /*1fcf0*/  @!P0 IMAD.MOV.U32 R37, RZ, RZ, R179 ;  /* 0x000000ffff258224 */ /* 0x000fc600078e00b3 */
[----:B------:R-:W-:Y:S02]  /*1fd00*/  @!P1 LEA.HI.X R13, R109, R41, R110, 0x2, P5 ;  /* 0x000000296d0d9211 */ /* 0x000fe400028f146e */
[----:B------:R-:W3:Y:S04]  /*1fd10*/  LDL R109, [R1+0x140] ;  /* 0x00014000016d7983 */ /* 0x000ee80000100800 */
[----:B------:R1:W-:Y:S01]  /*1fd20*/  @!P0 ST.E.64 desc[UR42][R14.64], R36 ;  /* 0x000000240e008985 */ /* 0x0003e2000c101b2a */
[----:B-----5:R-:W-:-:S03]  /*1fd30*/  ISETP.GE.AND P3, PT, R2, UR4, PT ;  /* 0x0000000402007c0c */ /* 0x020fc6000bf66270 */
[----:B------:R-:W5:Y:S01]  /*1fd40*/  LDL R110, [R1+0xb0] ;  /* 0x0000b000016e7983 */ /* 0x000f620000100800 */
[----:B-1----:R-:W-:-:S04]  /*1fd50*/  @!P2 LEA R14, P4, R104, R11, 0x2 ;  /* 0x0000000b680ea211 */ /* 0x002fc800078810ff */
[----:B------:R-:W-:Y:S02]  /*1fd60*/  @!P2 LEA.HI.X R15, R104, R41, R107, 0x2, P4 ;  /* 0x00000029680fa211 */ /* 0x000fe400020f146b */
[----:B------:R-:W5:Y:S01]  /*1fd70*/  LDL R104, [R1+0x13c] ;  /* 0x00013c0001687983 */ /* 0x000f620000100800 */
[----:B------:R-:W-:Y:S01]  /*1fd80*/  @!P1 IMAD.MOV.U32 R36, RZ, RZ, R180 ;  /* 0x000000ffff249224 */ /* 0x000fe200078e00b4 */
[----:B------:R-:W-:Y:S02]  /*1fd90*/  @!P1 MOV R37, R178 ;  /* 0x000000b200259202 */ /* 0x000fe40000000f00 */
[----:B------:R-:W-:Y:S01]  /*1fda0*/  ISETP.GE.AND P0, PT, R117, UR4, PT ;  /* 0x0000000475007c0c */ /* 0x000fe2000bf06270 */
[----:B------:R-:W5:Y:S04]  /*1fdb0*/  LDL R107, [R1+0xac] ;  /* 0x0000ac00016b7983 */ /* 0x000f680000100800 */
[----:B------:R1:W-:Y:S01]  /*1fdc0*/  @!P1 ST.E.64 desc[UR42][R12.64], R36 ;  /* 0x000000240c009985 */ /* 0x0003e2000c101b2a */
[----:B------:R-:W-:Y:S01]  /*1fdd0*/  ISETP.GE.AND P1, PT, R101, UR4, PT ;  /* 0x0000000465007c0c */ /* 0x000fe2000bf26270 */
[----:B-1----:R-:W-:-:S02]  /*1fde0*/  @!P2 IMAD.MOV.U32 R36, RZ, RZ, R177 ;  /* 0x000000ffff24a224 */ /* 0x002fc400078e00b1 */
[----:B------:R-:W-:Y:S01]  /*1fdf0*/  @!P2 IMAD.MOV.U32 R37, RZ, RZ, R175 ;  /* 0x000000ffff25a224 */ /* 0x000fe200078e00af */
[----:B------:R-:W-:-:S04]  /*1fe00*/  @!P3 LEA R12, P5, R2, R11, 0x2 ;  /* 0x0000000b020cb211 */ /* 0x000fc800078a10ff */
[----:B------:R1:W-:Y:S01]  /*1fe10*/  @!P2 ST.E.64 desc[UR42][R14.64], R36 ;  /* 0x000000240e00a985 */ /* 0x0003e2000c101b2a */
[----:B------:R-:W-:-:S03]  /*1fe20*/  @!P3 LEA.HI.X R13, R2, R41, R103, 0x2, P5 ;  /* 0x00000029020db211 */ /* 0x000fc600028f1467 */
[----:B------:R-:W5:Y:S01]  /*1fe30*/  LDL R103, [R1+0xa8] ;  /* 0x0000a80001677983 */ /* 0x000f620000100800 */
[----:B-1----:R-:W-:Y:S01]  /*1fe40*/  @!P3 IMAD.MOV.U32 R14, RZ, RZ, R176 ;  /* 0x000000ffff0eb224 */ /* 0x002fe200078e00b0 */
[----:B------:R-:W-:Y:S01]  /*1fe50*/  @!P0 LEA R36, P5, R117, R11, 0x2 ;  /* 0x0000000b75248211 */ /* 0x000fe200078a10ff */
[----:B------:R-:W-:-:S03]  /*1fe60*/  @!P3 IMAD.MOV.U32 R15, RZ, RZ, R174 ;  /* 0x000000ffff0fb224 */ /* 0x000fc600078e00ae */
[----:B------:R-:W-:Y:S02]  /*1fe70*/  @!P0 LEA.HI.X R37, R117, R41, R122, 0x2, P5 ;  /* 0x0000002975258211 */ /* 0x000fe400028f147a */
[----:B------:R1:W-:Y:S01]  /*1fe80*/  @!P3 ST.E.64 desc[UR42][R12.64], R14 ;  /* 0x0000000e0c00b985 */ /* 0x0003e2000c101b2a */
[----:B------:R-:W-:-:S03]  /*1fe90*/  @!P1 LEA R2, P3, R101, R11, 0x2 ;  /* 0x0000000b65029211 */ /* 0x000fc600078610ff */
[----:B------:R-:W5:Y:S01]  /*1fea0*/  LDL R117, [R1+0x134] ;  /* 0x0001340001757983 */ /* 0x000f620000100800 */
[----:B-1----:R-:W-:Y:S01]  /*1feb0*/  @!P0 IMAD.MOV.U32 R12, RZ, RZ, R173 ;  /* 0x000000ffff0c8224 */ /* 0x002fe200078e00ad */
[----:B------:R-:W-:Y:S02]  /*1fec0*/  @!P0 MOV R13, R3 ;  /* 0x00000003000d8202 */ /* 0x000fe40000000f00 */
[----:B------:R-:W-:Y:S02]  /*1fed0*/  @!P1 LEA.HI.X R3, R101, R41, R112, 0x2, P3 ;  /* 0x0000002965039211 */ /* 0x000fe400018f1470 */
[----:B------:R-:W5:Y:S04]  /*1fee0*/  LDL R112, [R1+0x130] ;  /* 0x0001300001707983 */ /* 0x000f680000100800 */
[----:B------:R1:W-:Y:S04]  /*1fef0*/  @!P0 ST.E.64 desc[UR42][R36.64], R12 ;  /* 0x0000000c24008985 */ /* 0x0003e8000c101b2a */
[----:B------:R-:W5:Y:S01]  /*1ff00*/  LDL R101, [R1+0xa4] ;  /* 0x0000a40001657983 */ /* 0x000f620000100800 */
[----:B-1----:R-:W-:-:S03]  /*1ff10*/  @!P1 IMAD.MOV.U32 R12, RZ, RZ, R147 ;  /* 0x000000ffff0c9224 */ /* 0x002fc600078e0093 */
[----:B------:R-:W5:Y:S01]  /*1ff20*/  LDL R37, [R1+0x9c] ;  /* 0x00009c0001257983 */ /* 0x000f620000100800 */
[----:B------:R-:W-:-:S03]  /*1ff30*/  @!P1 IMAD.MOV.U32 R13, RZ, RZ, R57 ;  /* 0x000000ffff0d9224 */ /* 0x000fc600078e0039 */
[----:B------:R-:W5:Y:S04]  /*1ff40*/  LDL R36, [R1+0x98] ;  /* 0x0000980001247983 */ /* 0x000f680000100800 */
[----:B------:R1:W-:Y:S04]  /*1ff50*/  @!P1 ST.E.64 desc[UR42][R2.64], R12 ;  /* 0x0000000c02009985 */ /* 0x0003e8000c101b2a */
[----:B------:R-:W5:Y:S04]  /*1ff60*/  LDL R57, [R1+0x120] ;  /* 0x0001200001397983 */ /* 0x000f680000100800 */
[----:B-1----:R-:W5:Y:S04]  /*1ff70*/  LDL R12, [R1+0x94] ;  /* 0x00009400010c7983 */ /* 0x002f680000100800 */
[----:B------:R-:W5:Y:S01]  /*1ff80*/  LDL R13, [R1+0x114] ;  /* 0x00011400010d7983 */ /* 0x000f620000100800 */
[----:B--2---:R-:W-:-:S02]  /*1ff90*/  ISETP.GE.AND P2, PT, R51, UR4, PT ;  /* 0x0000000433007c0c */ /* 0x004fc4000bf46270 */
[----:B----4-:R-:W-:-:S11]  /*1ffa0*/  ISETP.GE.AND P4, PT, R102, UR4, PT ;  /* 0x0000000466007c0c */ /* 0x010fd6000bf86270 */
[CC--:B------:R-:W-:Y:S02]  /*1ffb0*/  @!P2 LEA R14, P3, R51.reuse, R11.reuse, 0x2 ;  /* 0x0000000b330ea211 */ /* 0x0c0fe400078610ff */
[C---:B------:R-:W-:Y:S02]  /*1ffc0*/  @!P4 LEA R2, P5, R102.reuse, R11, 0x2 ;  /* 0x0000000b6602c211 */ /* 0x040fe400078a10ff */
[-C--:B---3--:R-:W-:Y:S02]  /*1ffd0*/  @!P2 LEA.HI.X R15, R51, R41.reuse, R109, 0x2, P3 ;  /* 0x00000029330fa211 */ /* 0x088fe400018f146d */
[----:B------:R-:W2:Y:S04]  /*1ffe0*/  LDL R109, [R1+0x12c] ;  /* 0x00012c00016d7983 */ /* 0x000ea80000100800 */
[----:B------:R-:W3:Y:S01]  /*1fff0*/  LDL R51, [R1+0xa0] ;  /* 0x0000a00001337983 */ /* 0x000ee20000100800 */
[----:B-----5:R-:W-:-:S03]  /*20000*/  @!P4 LEA.HI.X R3, R102, R41, R104, 0x2, P5 ;  /* 0x000000296603c211 */ /* 0x020fc600028f1468 */
[----:B------:R-:W4:Y:S04]  /*20010*/  LDL R104, [R1+0x128] ;  /* 0x0001280001687983 */ /* 0x000f280000100800 */
[----:B------:R-:W5:Y:S04]  /*20020*/  LDL R102, [R1+0x124] ;  /* 0x0001240001667983 */ /* 0x000f680000100800 */
[----:B------:R1:W-:Y:S04]  /*20030*/  @!P2 ST.E.64 desc[UR42][R14.64], R4 ;  /* 0x000000040e00a985 */ /* 0x0003e8000c101b2a */
[----:B-1----:R-:W5:Y:S04]  /*20040*/  LDL R15, [R1+0x11c] ;  /* 0x00011c00010f7983 */ /* 0x002f680000100800 */
[----:B------:R-:W5:Y:S01]  /*20050*/  LDL R14, [R1+0x118] ;  /* 0x00011800010e7983 */ /* 0x000f620000100800 */
[----:B------:R-:W-:-:S02]  /*20060*/  ISETP.GE.AND P0, PT, R118, UR4, PT ;  /* 0x0000000476007c0c */ /* 0x000fc4000bf06270 */
[----:B------:R-:W-:Y:S02]  /*20070*/  ISETP.GE.AND P1, PT, R114, UR4, PT ;  /* 0x0000000472007c0c */ /* 0x000fe4000bf26270 */
[----:B------:R-:W-:Y:S01]  /*20080*/  ISETP.GE.AND P2, PT, R110, UR4, PT ;  /* 0x000000046e007c0c */ /* 0x000fe2000bf46270 */
[----:B------:R1:W-:Y:S01]  /*20090*/  @!P4 ST.E.64 desc[UR42][R2.64], R58 ;  /* 0x0000003a0200c985 */ /* 0x0003e2000c101b2a */
[----:B------:R-:W-:-:S07]  /*200a0*/  ISETP.GE.AND P4, PT, R107, UR4, PT ;  /* 0x000000046b007c0c */ /* 0x000fce000bf86270 */
[----:B------:R-:W-:-:S04]  /*200b0*/  @!P0 LEA R4, P3, R118, R11, 0x2 ;  /* 0x0000000b76048211 */ /* 0x000fc800078610ff */
[----:B------:R-:W-:Y:S02]  /*200c0*/  @!P0 LEA.HI.X R5, R118, R41, R120, 0x2, P3 ;  /* 0x0000002976058211 */ /* 0x000fe400018f1478 */
[C---:B-1----:R-:W-:Y:S02]  /*200d0*/  @!P1 LEA R2, P5, R114.reuse, R11, 0x2 ;  /* 0x0000000b72029211 */ /* 0x042fe400078a10ff */
[----:B------:R-:W-:Y:S01]  /*200e0*/  ISETP.GE.AND P3, PT, R103, UR4, PT ;  /* 0x0000000467007c0c */ /* 0x000fe2000bf66270 */
[----:B------:R1:W-:Y:S01]  /*200f0*/  @!P0 ST.E.64 desc[UR42][R4.64], R6 ;  /* 0x0000000604008985 */ /* 0x0003e2000c101b2a */
[----:B------:R-:W-:-:S05]  /*20100*/  @!P1 LEA.HI.X R3, R114, R41, R117, 0x2, P5 ;  /* 0x0000002972039211 */ /* 0x000fca00028f1475 */
[----:B------:R0:W-:Y:S01]  /*20110*/  @!P1 ST.E.64 desc[UR42][R2.64], R62 ;  /* 0x0000003e02009985 */ /* 0x0001e2000c101b2a */
[----:B-1----:R-:W-:-:S04]  /*20120*/  @!P2 LEA R4, P0, R110, R11, 0x2 ;  /* 0x0000000b6e04a211 */ /* 0x002fc800078010ff */
[----:B------:R-:W-:Y:S02]  /*20130*/  @!P2 LEA.HI.X R5, R110, R41, R112, 0x2, P0 ;  /* 0x000000296e05a211 */ /* 0x000fe400000f1470 */
[-C--:B0-----:R-:W-:Y:S02]  /*20140*/  @!P4 LEA R2, P1, R107, R11.reuse, 0x2 ;  /* 0x0000000b6b02c211 */ /* 0x081fe400078210ff */
[----:B------:R-:W-:Y:S01]  /*20150*/  ISETP.GE.AND P0, PT, R101, UR4, PT ;  /* 0x0000000465007c0c */ /* 0x000fe2000bf06270 */
[----:B------:R0:W-:Y:S01]  /*20160*/  @!P2 ST.E.64 desc[UR42][R4.64], R8 ;  /* 0x000000080400a985 */ /* 0x0001e2000c101b2a */
[----:B------:R-:W-:-:S11]  /*20170*/  @!P3 LEA R6, P5, R103, R11, 0x2 ;  /* 0x0000000b6706b211 */ /* 0x000fd600078a10ff */
[----:B0-----:R-:W-:Y:S02]  /*20180*/  @!P0 LEA R4, P2, R101, R11, 0x2 ;  /* 0x0000000b65048211 */ /* 0x001fe400078410ff */
[----:B--2---:R-:W-:Y:S02]  /*20190*/  @!P4 LEA.HI.X R3, R107, R41, R109, 0x2, P1 ;  /* 0x000000296b03c211 */ /* 0x004fe400008f146d */
[----:B---3--:R-:W-:-:S03]  /*201a0*/  ISETP.GE.AND P1, PT, R51, UR4, PT ;  /* 0x0000000433007c0c */ /* 0x008fc6000bf26270 */
[----:B------:R0:W-:Y:S01]  /*201b0*/  @!P4 ST.E.64 desc[UR42][R2.64], R66 ;  /* 0x000000420200c985 */ /* 0x0001e2000c101b2a */
[----:B------:R-:W-:Y:S01]  /*201c0*/  ISETP.GE.AND P4, PT, R37, UR4, PT ;  /* 0x0000000425007c0c */ /* 0x000fe2000bf86270 */
[----:B0-----:R-:W-:Y:S02]  /*201d0*/  @!P3 IMAD.MOV.U32 R2, RZ, RZ, R10 ;  /* 0x000000ffff02b224 */ /* 0x001fe400078e000a */
[----:B------:R-:W-:Y:S01]  /*201e0*/  @!P3 IMAD.MOV.U32 R3, RZ, RZ, R20 ;  /* 0x000000ffff03b224 */ /* 0x000fe200078e0014 */
[-C--:B----4-:R-:W-:Y:S02]  /*201f0*/  @!P3 LEA.HI.X R7, R103, R41.reuse, R104, 0x2, P5 ;  /* 0x000000296707b211 */ /* 0x090fe400028f1468 */
[----:B------:R-:W-:Y:S02]  /*20200*/  ISETP.GE.AND P5, PT, R36, UR4, PT ;  /* 0x0000000424007c0c */ /* 0x000fe4000bfa6270 */
[----:B-----5:R-:W-:Y:S01]  /*20210*/  @!P0 LEA.HI.X R5, R101, R41, R102, 0x2, P2 ;  /* 0x0000002965058211 */ /* 0x020fe200010f1466 */
[----:B------:R0:W-:Y:S01]  /*20220*/  @!P3 ST.E.64 desc[UR42][R6.64], R2 ;  /* 0x000000020600b985 */ /* 0x0001e2000c101b2a */
[----:B------:R-:W-:-:S03]  /*20230*/  ISETP.GE.AND P3, PT, R12, UR4, PT ;  /* 0x000000040c007c0c */ /* 0x000fc6000bf66270 */
[----:B------:R1:W-:Y:S01]  /*20240*/  @!P0 ST.E.64 desc[UR42][R4.64], R70 ;  /* 0x0000004604008985 */ /* 0x0003e2000c101b2a */
[----:B------:R-:W-:Y:S01]  /*20250*/  @!P4 IMAD.MOV.U32 R8, RZ, RZ, R73 ;  /* 0x000000ffff08c224 */ /* 0x000fe200078e0049 */
[-C--:B0-----:R-:W-:Y:S02]  /*20260*/  @!P1 LEA R2, P2, R51, R11.reuse, 0x2 ;  /* 0x0000000b33029211 */ /* 0x081fe400078410ff */
[----:B------:R-:W-:Y:S02]  /*20270*/  @!P4 LEA R6, P0, R37, R11, 0x2 ;  /* 0x0000000b2506c211 */ /* 0x000fe400078010ff */
[-C--:B------:R-:W-:Y:S01]  /*20280*/  @!P1 LEA.HI.X R3, R51, R41.reuse, R57, 0x2, P2 ;  /* 0x0000002933039211 */ /* 0x080fe200010f1439 */
[----:B-1----:R-:W-:Y:S01]  /*20290*/  @!P1 IMAD.MOV.U32 R4, RZ, RZ, R21 ;  /* 0x000000ffff049224 */ /* 0x002fe200078e0015 */
[----:B------:R-:W-:Y:S01]  /*202a0*/  @!P1 MOV R5, R24 ;  /* 0x0000001800059202 */ /* 0x000fe20000000f00 */
[----:B------:R-:W-:Y:S01]  /*202b0*/  @!P4 IMAD.MOV.U32 R9, RZ, RZ, R76 ;  /* 0x000000ffff09c224 */ /* 0x000fe200078e004c */
[----:B------:R-:W-:-:S03]  /*202c0*/  @!P4 LEA.HI.X R7, R37, R41, R15, 0x2, P0 ;  /* 0x000000292507c211 */ /* 0x000fc600000f140f */
[----:B------:R0:W-:Y:S04]  /*202d0*/  @!P1 ST.E.64 desc[UR42][R2.64], R4 ;  /* 0x0000000402009985 */ /* 0x0001e8000c101b2a */
[----:B------:R1:W-:Y:S01]  /*202e0*/  @!P4 ST.E.64 desc[UR42][R6.64], R8 ;  /* 0x000000080600c985 */ /* 0x0003e2000c101b2a */
[-C--:B0-----:R-:W-:Y:S02]  /*202f0*/  @!P5 LEA R2, P1, R36, R11.reuse, 0x2 ;  /* 0x0000000b2402d211 */ /* 0x081fe400078210ff */
[----:B------:R-:W-:Y:S02]  /*20300*/  @!P3 LEA R4, P2, R12, R11, 0x2 ;  /* 0x0000000b0c04b211 */ /* 0x000fe400078410ff */
[-C--:B------:R-:W-:Y:S01]  /*20310*/  @!P5 LEA.HI.X R3, R36, R41.reuse, R14, 0x2, P1 ;  /* 0x000000292403d211 */ /* 0x080fe200008f140e */
[----:B-1----:R-:W-:Y:S01]  /*20320*/  @!P5 IMAD.MOV.U32 R6, RZ, RZ, R25 ;  /* 0x000000ffff06d224 */ /* 0x002fe200078e0019 */
[----:B------:R-:W-:Y:S01]  /*20330*/  @!P3 LEA.HI.X R5, R12, R41, R13, 0x2, P2 ;  /* 0x000000290c05b211 */ /* 0x000fe200010f140d */
[----:B------:R-:W-:Y:S01]  /*20340*/  @!P5 IMAD.MOV.U32 R7, RZ, RZ, R26 ;  /* 0x000000ffff07d224 */ /* 0x000fe200078e001a */
[----:B------:R-:W-:Y:S01]  /*20350*/  @!P3 MOV R9, R84 ;  /* 0x000000540009b202 */ /* 0x000fe20000000f00 */
[----:B------:R-:W-:-:S03]  /*20360*/  @!P3 IMAD.MOV.U32 R8, RZ, RZ, R81 ;  /* 0x000000ffff08b224 */ /* 0x000fc600078e0051 */
[----:B------:R3:W-:Y:S04]  /*20370*/  @!P5 ST.E.64 desc[UR42][R2.64], R6 ;  /* 0x000000060200d985 */ /* 0x0007e8000c101b2a */
[----:B------:R3:W-:Y:S02]  /*20380*/  @!P3 ST.E.64 desc[UR42][R4.64], R8 ;  /* 0x000000080400b985 */ /* 0x0007e4000c101b2a */
.L_x_521:
[----:B------:R-:W-:Y:S05]  /*20390*/  BSYNC B1 ;  /* 0x0000000000017941 */ /* 0x000fea0003800000 */
.L_x_520:
[----:B------:R-:W-:-:S03]  /*203a0*/  UMOV UR4, 0xffffffff ;  /* 0xffffffff00047882 */ /* 0x000fc60000000000 */
[----:B------:R-:W-:Y:S05]  /*203b0*/  BRA.DIV UR4, `(.L_x_522) ;  /* 0x000000f204687947 */ /* 0x000fea000b800000 */
[----:B0-----:R-:W0:Y:S04]  /*203c0*/  SHFL.IDX PT, R40, R40, 0x1, 0x1c1f ;  /* 0x003c1f0028287f89 */ /* 0x001e2800000e0000 */
[----:B------:R-:W4:Y:S02]  /*203d0*/  SHFL.IDX PT, R39, R39, 0x1, 0x1c1f ;  /* 0x003c1f0027277f89 */ /* 0x000f2400000e0000 */
.L_x_842:
[----:B------:R-:W-:-:S13]  /*203e0*/  ISETP.GE.AND P0, PT, R38, R0, PT ;  /* 0x000000002600720c */ /* 0x000fda0003f06270 */
[----:B------:R-:W-:Y:S05]  /*203f0*/  @P0 BRA `(.L_x_518) ;  /* 0x0000002800540947 */ /* 0x000fea0003800000 */
[----:B------:R-:W5:Y:S01]  /*20400*/  LDL R66, [R1+0xf4] ;  /* 0x0000f40001427983 */ /* 0x000f620000100800 */
[----:B------:R-:W-:-:S03]  /*20410*/  ULDC UR4, c[0x0][0xac8] ;  /* 0x0002b20000047ab9 */ /* 0x000fc60000000800 */
[----:B------:R-:W4:Y:S04]  /*20420*/  LDL R62, [R1+0xe8] ;  /* 0x0000e800013e7983 */ /* 0x000f280000100800 */
[----:B------:R-:W4:Y:S04]  /*20430*/  LDL R58, [R1+0xe0] ;  /* 0x0000e000013a7983 */ /* 0x000f280000100800 */
[----:B------:R-:W4:Y:S04]  /*20440*/  LDL R51, [R1+0xd8] ;  /* 0x0000d80001337983 */ /* 0x000f280000100800 */
[----:B------:R-:W4:Y:S04]  /*20450*/  LDL R37, [R1+0xd4] ;  /* 0x0000d40001257983 */ /* 0x000f280000100800 */
[----:B------:R-:W4:Y:S04]  /*20460*/  LDL R25, [R1+0x160] ;  /* 0x0001600001197983 */ /* 0x000f280000100800 */
[----:B------:R-:W4:Y:S04]  /*20470*/  LDL R21, [R1+0xd0] ;  /* 0x0000d00001157983 */ /* 0x000f280000100800 */
[----:B---3--:R-:W3:Y:S04]  /*20480*/  LDL R7, [R1+0x15c] ;  /* 0x00015c0001077983 */ /* 0x008ee80000100800 */
[----:B------:R-:W3:Y:S04]  /*20490*/  LDL R6, [R1+0x170] ;  /* 0x0001700001067983 */ /* 0x000ee80000100800 */
        /* <DEDUP_REMOVED lines=9> */
[----:B-1----:R-:W3:Y:S04]  /*20530*/  LDL R41, [R1+0x178] ;  /* 0x0001780001297983 */ /* 0x002ee80000100800 */
        /* <DEDUP_REMOVED lines=14> */
[----:B--2---:R-:W2:Y:S04]  /*20620*/  LDL R11, [R1+0x11c] ;  /* 0x00011c00010b7983 */ /* 0x004ea80000100800 */
[----:B------:R-:W2:Y:S04]  /*20630*/  LDL R14, [R1+0xac] ;  /* 0x0000ac00010e7983 */ /* 0x000ea80000100800 */
[----:B------:R-:W2:Y:S04]  /*20640*/  LDL R9, [R1+0xb4] ;  /* 0x0000b40001097983 */ /* 0x000ea80000100800 */
[----:B------:R-:W2:Y:S04]  /*20650*/  LDL R8, [R1+0x94] ;  /* 0x0000940001087983 */ /* 0x000ea80000100800 */
[----:B------:R-:W2:Y:S01]  /*20660*/  LDL R10, [R1+0xa4] ;  /* 0x0000a400010a7983 */ /* 0x000ea20000100800 */
[----:B-----5:R-:W-:-:S02]  /*20670*/  IMAD.MOV.U32 R101, RZ, RZ, R66 ;  /* 0x000000ffff657224 */ /* 0x020fc400078e0042 */
[----:B----4-:R-:W-:Y:S02]  /*20680*/  IMAD.MOV.U32 R66, RZ, RZ, R62 ;  /* 0x000000ffff427224 */ /* 0x010fe400078e003e */
[----:B------:R-:W-:Y:S02]  /*20690*/  IMAD.MOV.U32 R62, RZ, RZ, R58 ;  /* 0x000000ffff3e7224 */ /* 0x000fe400078e003a */
[----:B------:R-:W-:Y:S02]  /*206a0*/  IMAD.MOV.U32 R58, RZ, RZ, R51 ;  /* 0x000000ffff3a7224 */ /* 0x000fe400078e0033 */
[----:B------:R-:W-:Y:S02]  /*206b0*/  IMAD.MOV.U32 R51, RZ, RZ, R37 ;  /* 0x000000ffff337224 */ /* 0x000fe400078e0025 */
[----:B------:R-:W-:Y:S02]  /*206c0*/  IMAD.MOV.U32 R37, RZ, RZ, R25 ;  /* 0x000000ffff257224 */ /* 0x000fe400078e0019 */
[----:B------:R-:W-:-:S02]  /*206d0*/  IMAD.MOV.U32 R25, RZ, RZ, R21 ;  /* 0x000000ffff197224 */ /* 0x000fc400078e0015 */
[----:B---3--:R-:W-:Y:S02]  /*206e0*/  IMAD.MOV.U32 R21, RZ, RZ, R7 ;  /* 0x000000ffff157224 */ /* 0x008fe400078e0007 */
[----:B------:R-:W-:Y:S01]  /*206f0*/  IMAD.MOV.U32 R7, RZ, RZ, R6 ;  /* 0x000000ffff077224 */ /* 0x000fe200078e0006 */
[----:B------:R-:W-:Y:S01]  /*20700*/  MOV R6, R5 ;  /* 0x0000000500067202 */ /* 0x000fe20000000f00 */
[----:B------:R-:W-:Y:S02]  /*20710*/  IMAD.MOV.U32 R5, RZ, RZ, R4 ;  /* 0x000000ffff057224 */ /* 0x000fe400078e0004 */
[----:B------:R-:W-:Y:S02]  /*20720*/  IMAD.MOV.U32 R4, RZ, RZ, R3 ;  /* 0x000000ffff047224 */ /* 0x000fe400078e0003 */
[----:B------:R-:W-:Y:S02]  /*20730*/  IMAD.MOV.U32 R3, RZ, RZ, R2 ;  /* 0x000000ffff037224 */ /* 0x000fe400078e0002 */
[----:B------:R-:W3:Y:S01]  /*20740*/  LDL R2, [R1+0x154] ;  /* 0x0001540001027983 */ /* 0x000ee20000100800 */
[----:B------:R-:W-:-:S02]  /*20750*/  IMAD.MOV.U32 R103, RZ, RZ, R67 ;  /* 0x000000ffff677224 */ /* 0x000fc400078e0043 */
[----:B------:R-:W-:Y:S01]  /*20760*/  IMAD.MOV.U32 R67, RZ, RZ, R63 ;  /* 0x000000ffff437224 */ /* 0x000fe200078e003f */
[----:B------:R-:W-:-:S03]  /*20770*/  MOV R63, R59 ;  /* 0x0000003b003f7202 */ /* 0x000fc60000000f00 */
[----:B------:R-:W-:Y:S02]  /*20780*/  IMAD.MOV.U32 R71, RZ, RZ, R67 ;  /* 0x000000ffff477224 */ /* 0x000fe400078e0043 */
[----:B------:R-:W-:Y:S01]  /*20790*/  IMAD.MOV.U32 R102, RZ, RZ, R70 ;  /* 0x000000ffff667224 */ /* 0x000fe200078e0046 */
[----:B------:R-:W-:Y:S01]  /*207a0*/  MOV R67, R63 ;  /* 0x0000003f00437202 */ /* 0x000fe20000000f00 */
[----:B------:R-:W-:Y:S02]  /*207b0*/  IMAD.MOV.U32 R70, RZ, RZ, R66 ;  /* 0x000000ffff467224 */ /* 0x000fe400078e0042 */
[----:B------:R-:W-:Y:S01]  /*207c0*/  IMAD.MOV.U32 R59, RZ, RZ, R57 ;  /* 0x000000ffff3b7224 */ /* 0x000fe200078e0039 */
[----:B------:R-:W-:Y:S01]  /*207d0*/  MOV R107, R71 ;  /* 0x00000047006b7202 */ /* 0x000fe20000000f00 */
[----:B------:R-:W-:Y:S02]  /*207e0*/  IMAD.MOV.U32 R66, RZ, RZ, R62 ;  /* 0x000000ffff427224 */ /* 0x000fe400078e003e */
[----:B------:R-:W-:-:S02]  /*207f0*/  IMAD.MOV.U32 R57, RZ, RZ, R41 ;  /* 0x000000ffff397224 */ /* 0x000fc400078e0029 */
[----:B------:R-:W-:Y:S01]  /*20800*/  IMAD.MOV.U32 R63, RZ, RZ, R59 ;  /* 0x000000ffff3f7224 */ /* 0x000fe200078e003b */
[----:B------:R-:W-:Y:S01]  /*20810*/  MOV R41, R36 ;  /* 0x0000002400297202 */ /* 0x000fe20000000f00 */
[----:B------:R-:W-:Y:S01]  /*20820*/  IMAD.MOV.U32 R62, RZ, RZ, R58 ;  /* 0x000000ffff3e7224 */ /* 0x000fe200078e003a */
[----:B------:R-:W-:Y:S01]  /*20830*/  ISETP.GE.AND P0, PT, R73, UR4, PT ;  /* 0x0000000449007c0c */ /* 0x000fe2000bf06270 */
[----:B------:R-:W-:Y:S02]  /*20840*/  IMAD.MOV.U32 R59, RZ, RZ, R57 ;  /* 0x000000ffff3b7224 */ /* 0x000fe400078e0039 */
[----:B------:R-:W-:Y:S01]  /*20850*/  IMAD.MOV.U32 R71, RZ, RZ, R70 ;  /* 0x000000ffff477224 */ /* 0x000fe200078e0046 */
[----:B------:R-:W-:Y:S01]  /*20860*/  MOV R57, R41 ;  /* 0x0000002900397202 */ /* 0x000fe20000000f00 */
[----:B------:R-:W-:Y:S02]  /*20870*/  IMAD.MOV.U32 R36, RZ, RZ, R24 ;  /* 0x000000ffff247224 */ /* 0x000fe400078e0018 */
[----:B------:R-:W-:Y:S01]  /*20880*/  IMAD.MOV.U32 R70, RZ, RZ, R67 ;  /* 0x000000ffff467224 */ /* 0x000fe200078e0043 */
[----:B------:R-:W-:Y:S01]  /*20890*/  ISETP.GE.AND P1, PT, R114, UR4, PT ;  /* 0x0000000472007c0c */ /* 0x000fe2000bf26270 */
[----:B------:R-:W-:Y:S01]  /*208a0*/  IMAD.MOV.U32 R58, RZ, RZ, R51 ;  /* 0x000000ffff3a7224 */ /* 0x000fe200078e0033 */
[----:B------:R-:W4:Y:S01]  /*208b0*/  LDL R24, [R1+0x120] ;  /* 0x0001200001187983 */ /* 0x000f220000100800 */
[----:B------:R-:W-:-:S02]  /*208c0*/  IMAD.MOV.U32 R67, RZ, RZ, R66 ;  /* 0x000000ffff437224 */ /* 0x000fc400078e0042 */
[----:B------:R-:W-:Y:S02]  /*208d0*/  IMAD.MOV.U32 R66, RZ, RZ, R63 ;  /* 0x000000ffff427224 */ /* 0x000fe400078e003f */
[----:B------:R-:W-:Y:S02]  /*208e0*/  IMAD.MOV.U32 R51, RZ, RZ, R37 ;  /* 0x000000ffff337224 */ /* 0x000fe400078e0025 */
[----:B------:R-:W-:Y:S01]  /*208f0*/  IMAD.MOV.U32 R63, RZ, RZ, R62 ;  /* 0x000000ffff3f7224 */ /* 0x000fe200078e003e */
[----:B------:R-:W-:Y:S01]  /*20900*/  MOV R62, R59 ;  /* 0x0000003b003e7202 */ /* 0x000fe20000000f00 */
[----:B------:R-:W-:Y:S02]  /*20910*/  IMAD.MOV.U32 R41, RZ, RZ, R36 ;  /* 0x000000ffff297224 */ /* 0x000fe400078e0024 */
[----:B------:R-:W-:Y:S02]  /*20920*/  IMAD.MOV.U32 R37, RZ, RZ, R25 ;  /* 0x000000ffff257224 */ /* 0x000fe400078e0019 */
[----:B------:R-:W-:-:S02]  /*20930*/  IMAD.MOV.U32 R59, RZ, RZ, R58 ;  /* 0x000000ffff3b7224 */ /* 0x000fc400078e003a */
[----:B------:R-:W-:Y:S02]  /*20940*/  IMAD.MOV.U32 R58, RZ, RZ, R57 ;  /* 0x000000ffff3a7224 */ /* 0x000fe400078e0039 */
[----:B------:R-:W-:Y:S01]  /*20950*/  IMAD.MOV.U32 R36, RZ, RZ, R7 ;  /* 0x000000ffff247224 */ /* 0x000fe200078e0007 */
[----:B------:R-:W-:Y:S01]  /*20960*/  MOV R7, R5 ;  /* 0x0000000500077202 */ /* 0x000fe20000000f00 */
[----:B------:R-:W-:Y:S02]  /*20970*/  IMAD.MOV.U32 R25, RZ, RZ, R6 ;  /* 0x000000ffff197224 */ /* 0x000fe400078e0006 */
[----:B------:R-:W-:Y:S02]  /*20980*/  IMAD.MOV.U32 R57, RZ, RZ, R51 ;  /* 0x000000ffff397224 */ /* 0x000fe400078e0033 */
[----:B------:R-:W-:Y:S02]  /*20990*/  IMAD.MOV.U32 R6, RZ, RZ, R4 ;  /* 0x000000ffff067224 */ /* 0x000fe400078e0004 */
[----:B------:R-:W-:-:S02]  /*209a0*/  IMAD.MOV.U32 R51, RZ, RZ, R41 ;  /* 0x000000ffff337224 */ /* 0x000fc400078e0029 */
[----:B------:R-:W-:Y:S02]  /*209b0*/  IMAD.MOV.U32 R5, RZ, RZ, R3 ;  /* 0x000000ffff057224 */ /* 0x000fe400078e0003 */
[----:B------:R-:W-:Y:S02]  /*209c0*/  IMAD.MOV.U32 R41, RZ, RZ, R37 ;  /* 0x000000ffff297224 */ /* 0x000fe400078e0025 */
[----:B0-----:R-:W-:Y:S02]  /*209d0*/  @!P0 IMAD.MOV.U32 R3, RZ, RZ, R40 ;  /* 0x000000ffff038224 */ /* 0x001fe400078e0028 */
[----:B------:R-:W-:Y:S02]  /*209e0*/  IMAD.MOV.U32 R76, RZ, RZ, R67 ;  /* 0x000000ffff4c7224 */ /* 0x000fe400078e0043 */
[----:B------:R-:W-:Y:S02]  /*209f0*/  IMAD.MOV.U32 R67, RZ, RZ, R59 ;  /* 0x000000ffff437224 */ /* 0x000fe400078e003b */
[----:B------:R-:W-:-:S02]  /*20a00*/  IMAD.MOV.U32 R59, RZ, RZ, R41 ;  /* 0x000000ffff3b7224 */ /* 0x000fc400078e0029 */
[----:B------:R-:W-:Y:S01]  /*20a10*/  IMAD.MOV.U32 R41, RZ, RZ, R6 ;  /* 0x000000ffff297224 */ /* 0x000fe200078e0006 */
[----:B------:R-:W-:Y:S01]  /*20a20*/  @!P1 LEA R6, P4, R114, R39, 0x2 ;  /* 0x0000002772069211 */ /* 0x000fe200078810ff */
[----:B---3--:R-:W-:Y:S02]  /*20a30*/  IMAD.MOV.U32 R4, RZ, RZ, R2 ;  /* 0x000000ffff047224 */ /* 0x008fe400078e0002 */
[----:B------:R-:W-:-:S04]  /*20a40*/  @!P0 IMAD.MOV.U32 R2, RZ, RZ, R39 ;  /* 0x000000ffff028224 */ /* 0x000fc800078e0027 */
[----:B------:R-:W-:-:S04]  /*20a50*/  @!P0 IMAD.WIDE R2, R73, 0x4, R2 ;  /* 0x0000000449028825 */ /* 0x000fc800078e0202 */
[----:B------:R-:W-:Y:S02]  /*20a60*/  IMAD.MOV.U32 R73, RZ, RZ, R66 ;  /* 0x000000ffff497224 */ /* 0x000fe400078e0042 */
[----:B------:R-:W-:Y:S02]  /*20a70*/  IMAD.MOV.U32 R66, RZ, RZ, R57 ;  /* 0x000000ffff427224 */ /* 0x000fe400078e0039 */
[----:B------:R-:W-:Y:S02]  /*20a80*/  IMAD.MOV.U32 R57, RZ, RZ, R25 ;  /* 0x000000ffff397224 */ /* 0x000fe400078e0019 */
[----:B------:R-:W-:Y:S01]  /*20a90*/  IMAD.MOV.U32 R25, RZ, RZ, R7 ;  /* 0x000000ffff197224 */ /* 0x000fe200078e0007 */
[----:B------:R-:W-:Y:S02]  /*20aa0*/  @!P1 LEA.HI.X R7, R114, R40, R117, 0x2, P4 ;  /* 0x0000002872079211 */ /* 0x000fe400020f1475 */
[----:B------:R-:W3:Y:S01]  /*20ab0*/  LDL R114, [R1+0x188] ;  /* 0x0001880001727983 */ /* 0x000ee20000100800 */
[----:B------:R-:W-:Y:S01]  /*20ac0*/  ISETP.GE.AND P3, PT, R112, UR4, PT ;  /* 0x0000000470007c0c */ /* 0x000fe2000bf66270 */
[----:B------:R-:W-:Y:S01]  /*20ad0*/  IMAD.MOV.U32 R84, RZ, RZ, R71 ;  /* 0x000000ffff547224 */ /* 0x000fe200078e0047 */
[----:B------:R-:W-:Y:S01]  /*20ae0*/  MOV R37, R36 ;  /* 0x0000002400257202 */ /* 0x000fe20000000f00 */
[----:B------:R-:W-:Y:S01]  /*20af0*/  IMAD.MOV.U32 R81, RZ, RZ, R70 ;  /* 0x000000ffff517224 */ /* 0x000fe200078e0046 */
[----:B------:R-:W-:Y:S01]  /*20b00*/  MOV R70, R62 ;  /* 0x0000003e00467202 */ /* 0x000fe20000000f00 */
[----:B------:R-:W-:Y:S01]  /*20b10*/  IMAD.MOV.U32 R71, RZ, RZ, R63 ;  /* 0x000000ffff477224 */ /* 0x000fe200078e003f */
[----:B------:R-:W5:Y:S01]  /*20b20*/  LDL R36, [R1+0x130] ;  /* 0x0001300001247983 */ /* 0x000f620000100800 */
[----:B------:R-:W-:Y:S01]  /*20b30*/  IMAD.MOV.U32 R63, RZ, RZ, R58 ;  /* 0x000000ffff3f7224 */ /* 0x000fe200078e003a */
[----:B------:R-:W-:Y:S01]  /*20b40*/  MOV R58, R37 ;  /* 0x00000025003a7202 */ /* 0x000fe20000000f00 */
[----:B------:R-:W-:-:S02]  /*20b50*/  IMAD.MOV.U32 R62, RZ, RZ, R51 ;  /* 0x000000ffff3e7224 */ /* 0x000fc400078e0033 */
[----:B------:R-:W-:Y:S02]  /*20b60*/  IMAD.MOV.U32 R51, RZ, RZ, R5 ;  /* 0x000000ffff337224 */ /* 0x000fe400078e0005 */
[----:B------:R-:W-:Y:S01]  /*20b70*/  IMAD.MOV.U32 R37, RZ, RZ, R4 ;  /* 0x000000ffff257224 */ /* 0x000fe200078e0004 */
[----:B------:R-:W-:Y:S01]  /*20b80*/  @!P0 MOV R4, R27 ;  /* 0x0000001b00048202 */ /* 0x000fe20000000f00 */
[----:B------:R-:W-:-:S05]  /*20b90*/  @!P0 IMAD.MOV.U32 R5, RZ, RZ, R28 ;  /* 0x000000ffff058224 */ /* 0x000fca00078e001c */
[----:B------:R0:W-:Y:S02]  /*20ba0*/  @!P0 ST.E.64 desc[UR42][R2.64], R4 ;  /* 0x0000000402008985 */ /* 0x0001e4000c101b2a */
[----:B0-----:R-:W-:-:S04]  /*20bb0*/  @!P3 LEA R2, P5, R112, R39, 0x2 ;  /* 0x000000277002b211 */ /* 0x001fc800078a10ff */
[----:B---3--:R-:W-:Y:S02]  /*20bc0*/  @!P3 LEA.HI.X R3, R112, R40, R114, 0x2, P5 ;  /* 0x000000287003b211 */ /* 0x008fe400028f1472 */
[----:B------:R-:W3:Y:S01]  /*20bd0*/  LDL R112, [R1+0x184] ;  /* 0x0001840001707983 */ /* 0x000ee20000100800 */
[----:B------:R-:W-:Y:S01]  /*20be0*/  ISETP.GE.AND P2, PT, R110, UR4, PT ;  /* 0x000000046e007c0c */ /* 0x000fe2000bf46270 */
[----:B------:R-:W-:Y:S02]  /*20bf0*/  @!P1 IMAD.MOV.U32 R4, RZ, RZ, R119 ;  /* 0x000000ffff049224 */ /* 0x000fe400078e0077 */
[----:B------:R-:W-:-:S05]  /*20c00*/  @!P1 IMAD.MOV.U32 R5, RZ, RZ, R65 ;  /* 0x000000ffff059224 */ /* 0x000fca00078e0041 */
[----:B------:R0:W-:Y:S01]  /*20c10*/  @!P1 ST.E.64 desc[UR42][R6.64], R4 ;  /* 0x0000000406009985 */ /* 0x0001e2000c101b2a */
[----:B------:R-:W-:Y:S01]  /*20c20*/  IMAD.MOV.U32 R118, RZ, RZ, R84 ;  /* 0x000000ffff767224 */ /* 0x000fe200078e0054 */
[----:B------:R-:W-:Y:S01]  /*20c30*/  MOV R84, R76 ;  /* 0x0000004c00547202 */ /* 0x000fe20000000f00 */
[----:B------:R-:W-:Y:S02]  /*20c40*/  IMAD.MOV.U32 R117, RZ, RZ, R81 ;  /* 0x000000ffff757224 */ /* 0x000fe400078e0051 */
[----:B------:R-:W-:Y:S02]  /*20c50*/  IMAD.MOV.U32 R76, RZ, RZ, R71 ;  /* 0x000000ffff4c7224 */ /* 0x000fe400078e0047 */
[----:B------:R-:W-:Y:S01]  /*20c60*/  IMAD.MOV.U32 R81, RZ, RZ, R73 ;  /* 0x000000ffff517224 */ /* 0x000fe200078e0049 */
[----:B0-----:R-:W-:Y:S01]  /*20c70*/  @!P2 LEA R4, P4, R110, R39, 0x2 ;  /* 0x000000276e04a211 */ /* 0x001fe200078810ff */
[----:B------:R-:W-:Y:S01]  /*20c80*/  IMAD.MOV.U32 R71, RZ, RZ, R67 ;  /* 0x000000ffff477224 */ /* 0x000fe200078e0043 */
[----:B------:R-:W-:Y:S01]  /*20c90*/  MOV R67, R59 ;  /* 0x0000003b00437202 */ /* 0x000fe20000000f00 */
[----:B------:R-:W-:-:S02]  /*20ca0*/  IMAD.MOV.U32 R73, RZ, RZ, R70 ;  /* 0x000000ffff497224 */ /* 0x000fc400078e0046 */
[----:B------:R-:W-:Y:S02]  /*20cb0*/  IMAD.MOV.U32 R70, RZ, RZ, R62 ;  /* 0x000000ffff467224 */ /* 0x000fe400078e003e */
[----:B------:R-:W-:Y:S02]  /*20cc0*/  IMAD.MOV.U32 R59, RZ, RZ, R57 ;  /* 0x000000ffff3b7224 */ /* 0x000fe400078e0039 */
[----:B------:R-:W-:Y:S02]  /*20cd0*/  IMAD.MOV.U32 R62, RZ, RZ, R58 ;  /* 0x000000ffff3e7224 */ /* 0x000fe400078e003a */
[----:B------:R-:W-:Y:S02]  /*20ce0*/  IMAD.MOV.U32 R57, RZ, RZ, R51 ;  /* 0x000000ffff397224 */ /* 0x000fe400078e0033 */
[----:B------:R-:W-:Y:S02]  /*20cf0*/  IMAD.MOV.U32 R58, RZ, RZ, R37 ;  /* 0x000000ffff3a7224 */ /* 0x000fe400078e0025 */
[----:B-----5:R-:W-:Y:S01]  /*20d00*/  IMAD.MOV.U32 R51, RZ, RZ, R36 ;  /* 0x000000ffff337224 */ /* 0x020fe200078e0024 */
[----:B------:R-:W5:Y:S04]  /*20d10*/  LDL R37, [R1+0xbc] ;  /* 0x0000bc0001257983 */ /* 0x000f680000100800 */
[----:B------:R-:W2:Y:S01]  /*20d20*/  LDL R36, [R1+0xb8] ;  /* 0x0000b80001247983 */ /* 0x000ea20000100800 */
[----:B---3--:R-:W-:-:S03]  /*20d30*/  @!P2 LEA.HI.X R5, R110, R40, R112, 0x2, P4 ;  /* 0x000000286e05a211 */ /* 0x008fc600020f1470 */
[----:B------:R-:W3:Y:S01]  /*20d40*/  LDL R110, [R1+0x180] ;  /* 0x00018000016e7983 */ /* 0x000ee20000100800 */
[----:B------:R-:W-:-:S03]  /*20d50*/  ISETP.GE.AND P0, PT, R109, UR4, PT ;  /* 0x000000046d007c0c */ /* 0x000fc6000bf06270 */
[----:B------:R0:W-:Y:S01]  /*20d60*/  @!P3 ST.E.64 desc[UR42][R2.64], R42 ;  /* 0x0000002a0200b985 */ /* 0x0001e2000c101b2a */
[----:B------:R-:W-:Y:S02]  /*20d70*/  IMAD.MOV.U32 R112, RZ, RZ, R84 ;  /* 0x000000ffff707224 */ /* 0x000fe400078e0054 */
[----:B------:R-:W-:Y:S01]  /*20d80*/  IMAD.MOV.U32 R84, RZ, RZ, R76 ;  /* 0x000000ffff547224 */ /* 0x000fe200078e004c */
[----:B------:R-:W-:Y:S01]  /*20d90*/  MOV R76, R71 ;  /* 0x00000047004c7202 */ /* 0x000fe20000000f00 */
[----:B------:R-:W-:Y:S02]  /*20da0*/  IMAD.MOV.U32 R114, RZ, RZ, R81 ;  /* 0x000000ffff727224 */ /* 0x000fe400078e0051 */
[----:B------:R-:W-:-:S03]  /*20db0*/  IMAD.MOV.U32 R81, RZ, RZ, R73 ;  /* 0x000000ffff517224 */ /* 0x000fc600078e0049 */
[----:B0-----:R-:W-:Y:S01]  /*20dc0*/  @!P0 LEA R2, P5, R109, R39, 0x2 ;  /* 0x000000276d028211 */ /* 0x001fe200078a10ff */
[----:B------:R-:W-:Y:S02]  /*20dd0*/  IMAD.MOV.U32 R71, RZ, RZ, R67 ;  /* 0x000000ffff477224 */ /* 0x000fe400078e0043 */
[----:B------:R-:W-:Y:S02]  /*20de0*/  IMAD.MOV.U32 R73, RZ, RZ, R70 ;  /* 0x000000ffff497224 */ /* 0x000fe400078e0046 */
[----:B------:R-:W-:Y:S02]  /*20df0*/  IMAD.MOV.U32 R67, RZ, RZ, R59 ;  /* 0x000000ffff437224 */ /* 0x000fe400078e003b */
[----:B------:R-:W-:Y:S02]  /*20e00*/  IMAD.MOV.U32 R70, RZ, RZ, R62 ;  /* 0x000000ffff467224 */ /* 0x000fe400078e003e */
[----:B------:R-:W-:Y:S01]  /*20e10*/  IMAD.MOV.U32 R59, RZ, RZ, R58 ;  /* 0x000000ffff3b7224 */ /* 0x000fe200078e003a */
[----:B-----5:R-:W-:-:S02]  /*20e20*/  MOV R62, R37 ;  /* 0x00000025003e7202 */ /* 0x020fc40000000f00 */
[----:B------:R-:W5:Y:S01]  /*20e30*/  LDL R37, [R1+0x16c] ;  /* 0x00016c0001257983 */ /* 0x000f620000100800 */
[----:B--2---:R-:W-:-:S03]  /*20e40*/  IMAD.MOV.U32 R58, RZ, RZ, R36 ;  /* 0x000000ffff3a7224 */ /* 0x004fc600078e0024 */
[----:B------:R-:W2:Y:S01]  /*20e50*/  LDL R36, [R1+0xc8] ;  /* 0x0000c80001247983 */ /* 0x000ea20000100800 */
[----:B---3--:R-:W-:-:S03]  /*20e60*/  @!P0 LEA.HI.X R3, R109, R40, R110, 0x2, P5 ;  /* 0x000000286d038211 */ /* 0x008fc600028f146e */
[----:B------:R-:W3:Y:S01]  /*20e70*/  LDL R109, [R1+0x17c] ;  /* 0x00017c00016d7983 */ /* 0x000ee20000100800 */
[----:B------:R-:W-:Y:S01]  /*20e80*/  ISETP.GE.AND P1, PT, R104, UR4, PT ;  /* 0x0000000468007c0c */ /* 0x000fe2000bf26270 */
[----:B------:R-:W-:Y:S01]  /*20e90*/  @!P2 IMAD.MOV.U32 R7, RZ, RZ, R92 ;  /* 0x000000ffff07a224 */ /* 0x000fe200078e005c */
[----:B------:R-:W-:Y:S02]  /*20ea0*/  ISETP.GE.AND P3, PT, R102, UR4, PT ;  /* 0x0000000466007c0c */ /* 0x000fe4000bf66270 */
[----:B------:R-:W-:-:S05]  /*20eb0*/  @!P2 MOV R6, R89 ;  /* 0x000000590006a202 */ /* 0x000fca0000000f00 */
[----:B------:R0:W-:Y:S01]  /*20ec0*/  @!P2 ST.E.64 desc[UR42][R4.64], R6 ;  /* 0x000000060400a985 */ /* 0x0001e2000c101b2a */
[----:B------:R-:W-:-:S03]  /*20ed0*/  IMAD.MOV.U32 R110, RZ, RZ, R84 ;  /* 0x000000ffff6e7224 */ /* 0x000fc600078e0054 */
[----:B------:R1:W-:Y:S01]  /*20ee0*/  @!P0 ST.E.64 desc[UR42][R2.64], R44 ;  /* 0x0000002c02008985 */ /* 0x0003e2000c101b2a */
[----:B------:R-:W-:Y:S01]  /*20ef0*/  IMAD.MOV.U32 R84, RZ, RZ, R76 ;  /* 0x000000ffff547224 */ /* 0x000fe200078e004c */
[----:B------:R-:W-:Y:S02]  /*20f00*/  MOV R76, R71 ;  /* 0x00000047004c7202 */ /* 0x000fe40000000f00 */
[-C--:B0-----:R-:W-:Y:S01]  /*20f10*/  @!P1 LEA R4, P4, R104, R39.reuse, 0x2 ;  /* 0x0000002768049211 */ /* 0x081fe200078810ff */
[----:B------:R-:W-:Y:S01]  /*20f20*/  IMAD.MOV.U32 R71, RZ, RZ, R67 ;  /* 0x000000ffff477224 */ /* 0x000fe200078e0043 */
[----:B-1----:R-:W-:Y:S01]  /*20f30*/  @!P3 LEA R2, P5, R102, R39, 0x2 ;  /* 0x000000276602b211 */ /* 0x002fe200078a10ff */
[----:B--2---:R-:W-:Y:S01]  /*20f40*/  IMAD.MOV.U32 R67, RZ, RZ, R36 ;  /* 0x000000ffff437224 */ /* 0x004fe200078e0024 */
[----:B---3--:R-:W-:Y:S01]  /*20f50*/  @!P1 LEA.HI.X R5, R104, R40, R109, 0x2, P4 ;  /* 0x0000002868059211 */ /* 0x008fe200020f146d */
[----:B------:R-:W-:Y:S02]  /*20f60*/  IMAD.MOV.U32 R104, RZ, RZ, R81 ;  /* 0x000000ffff687224 */ /* 0x000fe400078e0051 */
[----:B------:R-:W-:-:S02]  /*20f70*/  IMAD.MOV.U32 R81, RZ, RZ, R73 ;  /* 0x000000ffff517224 */ /* 0x000fc400078e0049 */
[----:B------:R-:W-:Y:S01]  /*20f80*/  IMAD.MOV.U32 R73, RZ, RZ, R70 ;  /* 0x000000ffff497224 */ /* 0x000fe200078e0046 */
[----:B------:R-:W-:Y:S01]  /*20f90*/  @!P3 LEA.HI.X R3, R102, R40, R104, 0x2, P5 ;  /* 0x000000286603b211 */ /* 0x000fe200028f1468 */
[----:B-----5:R-:W-:Y:S01]  /*20fa0*/  IMAD.MOV.U32 R70, RZ, RZ, R37 ;  /* 0x000000ffff467224 */ /* 0x020fe200078e0025 */
[----:B------:R-:W-:Y:S01]  /*20fb0*/  MOV R102, R81 ;  /* 0x0000005100667202 */ /* 0x000fe20000000f00 */
[----:B------:R-:W-:Y:S02]  /*20fc0*/  IMAD.MOV.U32 R37, RZ, RZ, R26 ;  /* 0x000000ffff257224 */ /* 0x000fe400078e001a */
[----:B------:R-:W-:Y:S02]  /*20fd0*/  IMAD.MOV.U32 R104, RZ, RZ, R84 ;  /* 0x000000ffff687224 */ /* 0x000fe400078e0054 */
[----:B------:R-:W-:Y:S02]  /*20fe0*/  IMAD.MOV.U32 R81, RZ, RZ, R73 ;  /* 0x000000ffff517224 */ /* 0x000fe400078e0049 */
[----:B------:R-:W-:-:S02]  /*20ff0*/  IMAD.MOV.U32 R84, RZ, RZ, R76 ;  /* 0x000000ffff547224 */ /* 0x000fc400078e004c */
[----:B------:R-:W-:Y:S01]  /*21000*/  IMAD.MOV.U32 R76, RZ, RZ, R71 ;  /* 0x000000ffff4c7224 */ /* 0x000fe200078e0047 */
[----:B------:R-:W-:Y:S01]  /*21010*/  MOV R71, R67 ;  /* 0x0000004300477202 */ /* 0x000fe20000000f00 */
[----:B------:R-:W-:Y:S01]  /*21020*/  IMAD.MOV.U32 R73, RZ, RZ, R70 ;  /* 0x000000ffff497224 */ /* 0x000fe200078e0046 */
[----:B------:R-:W2:Y:S01]  /*21030*/  LDL R67, [R1+0x164] ;  /* 0x0001640001437983 */ /* 0x000ea20000100800 */
[----:B------:R-:W-:Y:S01]  /*21040*/  IMAD.MOV.U32 R70, RZ, RZ, R37 ;  /* 0x000000ffff467224 */ /* 0x000fe200078e0025 */
[----:B------:R-:W-:Y:S01]  /*21050*/  MOV R109, R81 ;  /* 0x00000051006d7202 */ /* 0x000fe20000000f00 */
[----:B------:R-:W-:Y:S02]  /*21060*/  IMAD.MOV.U32 R81, RZ, RZ, R76 ;  /* 0x000000ffff517224 */ /* 0x000fe400078e004c */
[----:B------:R-:W-:Y:S02]  /*21070*/  IMAD.MOV.U32 R76, RZ, RZ, R70 ;  /* 0x000000ffff4c7224 */ /* 0x000fe400078e0046 */
[----:B------:R-:W-:-:S02]  /*21080*/  IMAD.MOV.U32 R70, RZ, RZ, R66 ;  /* 0x000000ffff467224 */ /* 0x000fc400078e0042 */
[----:B------:R-:W-:Y:S02]  /*21090*/  IMAD.MOV.U32 R66, RZ, RZ, R63 ;  /* 0x000000ffff427224 */ /* 0x000fe400078e003f */
[----:B------:R-:W3:Y:S01]  /*210a0*/  LDL R63, [R1+0x144] ;  /* 0x00014400013f7983 */ /* 0x000ee20000100800 */
[----:B------:R-:W-:Y:S01]  /*210b0*/  ISETP.GE.AND P2, PT, R101, UR4, PT ;  /* 0x0000000465007c0c */ /* 0x000fe2000bf46270 */
[----:B------:R-:W-:Y:S01]  /*210c0*/  @!P1 IMAD.MOV.U32 R6, RZ, RZ, R49 ;  /* 0x000000ffff069224 */ /* 0x000fe200078e0031 */
[----:B------:R-:W-:Y:S01]  /*210d0*/  ISETP.GE.AND P0, PT, R103, UR4, PT ;  /* 0x0000000467007c0c */ /* 0x000fe2000bf06270 */
[----:B------:R-:W-:-:S05]  /*210e0*/  @!P1 IMAD.MOV.U32 R7, RZ, RZ, R97 ;  /* 0x000000ffff079224 */ /* 0x000fca00078e0061 */
[----:B------:R0:W-:Y:S01]  /*210f0*/  @!P1 ST.E.64 desc[UR42][R4.64], R6 ;  /* 0x0000000604009985 */ /* 0x0001e2000c101b2a */
[----:B------:R-:W-:-:S03]  /*21100*/  ISETP.GE.AND P1, PT, R107, UR4, PT ;  /* 0x000000046b007c0c */ /* 0x000fc6000bf26270 */
[----:B------:R1:W-:Y:S01]  /*21110*/  @!P3 ST.E.64 desc[UR42][R2.64], R46 ;  /* 0x0000002e0200b985 */ /* 0x0003e2000c101b2a */
[----:B0-----:R-:W-:-:S04]  /*21120*/  @!P2 LEA R4, P4, R101, R39, 0x2 ;  /* 0x000000276504a211 */ /* 0x001fc800078810ff */
[----:B------:R-:W-:Y:S01]  /*21130*/  @!P2 LEA.HI.X R5, R101, R40, R102, 0x2, P4 ;  /* 0x000000286505a211 */ /* 0x000fe200020f1466 */
[----:B------:R-:W-:Y:S01]  /*21140*/  IMAD.MOV.U32 R102, RZ, RZ, R84 ;  /* 0x000000ffff667224 */ /* 0x000fe200078e0054 */
[C---:B-1----:R-:W-:Y:S01]  /*21150*/  @!P0 LEA R2, P5, R103.reuse, R39, 0x2 ;  /* 0x0000002767028211 */ /* 0x042fe200078a10ff */
[----:B------:R-:W-:Y:S01]  /*21160*/  IMAD.MOV.U32 R84, RZ, RZ, R73 ;  /* 0x000000ffff547224 */ /* 0x000fe200078e0049 */
[----:B------:R-:W-:Y:S01]  /*21170*/  @!P2 MOV R101, R100 ;  /* 0x000000640065a202 */ /* 0x000fe20000000f00 */
[----:B------:R-:W-:Y:S02]  /*21180*/  IMAD.MOV.U32 R73, RZ, RZ, R71 ;  /* 0x000000ffff497224 */ /* 0x000fe400078e0047 */
[----:B------:R-:W-:Y:S01]  /*21190*/  @!P2 IMAD.MOV.U32 R100, RZ, RZ, R121 ;  /* 0x000000ffff64a224 */ /* 0x000fe200078e0079 */
[----:B------:R-:W-:Y:S01]  /*211a0*/  @!P0 LEA.HI.X R3, R103, R40, R109, 0x2, P5 ;  /* 0x0000002867038211 */ /* 0x000fe200028f146d */
[----:B------:R-:W-:Y:S02]  /*211b0*/  IMAD.MOV.U32 R109, RZ, RZ, R84 ;  /* 0x000000ffff6d7224 */ /* 0x000fe400078e0054 */
[----:B------:R-:W-:Y:S01]  /*211c0*/  IMAD.MOV.U32 R103, RZ, RZ, R76 ;  /* 0x000000ffff677224 */ /* 0x000fe200078e004c */
[----:B------:R0:W-:Y:S01]  /*211d0*/  @!P2 ST.E.64 desc[UR42][R4.64], R100 ;  /* 0x000000640400a985 */ /* 0x0001e2000c101b2a */
[----:B------:R-:W-:-:S02]  /*211e0*/  MOV R76, R70 ;  /* 0x00000046004c7202 */ /* 0x000fc40000000f00 */
[----:B0-----:R-:W-:-:S04]  /*211f0*/  @!P1 LEA R4, P4, R107, R39, 0x2 ;  /* 0x000000276b049211 */ /* 0x001fc800078810ff */
[----:B------:R-:W-:Y:S02]  /*21200*/  @!P1 LEA.HI.X R5, R107, R40, R109, 0x2, P4 ;  /* 0x000000286b059211 */ /* 0x000fe400020f146d */
[----:B--2---:R-:W-:Y:S01]  /*21210*/  MOV R71, R67 ;  /* 0x0000004300477202 */ /* 0x004fe20000000f00 */
[----:B------:R-:W-:-:S04]  /*21220*/  IMAD.MOV.U32 R67, RZ, RZ, R13 ;  /* 0x000000ffff437224 */ /* 0x000fc800078e000d */
[----:B------:R-:W-:Y:S02]  /*21230*/  IMAD.MOV.U32 R84, RZ, RZ, R71 ;  /* 0x000000ffff547224 */ /* 0x000fe400078e0047 */
[----:B------:R-:W-:Y:S02]  /*21240*/  IMAD.MOV.U32 R70, RZ, RZ, R67 ;  /* 0x000000ffff467224 */ /* 0x000fe400078e0043 */
[----:B---3--:R-:W-:Y:S02]  /*21250*/  IMAD.MOV.U32 R71, RZ, RZ, R63 ;  /* 0x000000ffff477224 */ /* 0x008fe400078e003f */
[----:B------:R-:W2:Y:S01]  /*21260*/  LDL R63, [R1+0x158] ;  /* 0x00015800013f7983 */ /* 0x000ea20000100800 */
[----:B------:R-:W-:Y:S02]  /*21270*/  IMAD.MOV.U32 R67, RZ, RZ, R21 ;  /* 0x000000ffff437224 */ /* 0x000fe400078e0015 */
[----:B------:R-:W-:Y:S01]  /*21280*/  IMAD.MOV.U32 R107, RZ, RZ, R84 ;  /* 0x000000ffff6b7224 */ /* 0x000fe200078e0054 */
[----:B------:R-:W-:Y:S01]  /*21290*/  ISETP.GE.AND P3, PT, R118, UR4, PT ;  /* 0x0000000476007c0c */ /* 0x000fe2000bf66270 */
[----:B------:R-:W-:Y:S01]  /*212a0*/  IMAD.MOV.U32 R84, RZ, RZ, R67 ;  /* 0x000000ffff547224 */ /* 0x000fe200078e0043 */
[----:B------:R-:W-:Y:S01]  /*212b0*/  MOV R67, R59 ;  /* 0x0000003b00437202 */ /* 0x000fe20000000f00 */
[----:B------:R-:W-:-:S02]  /*212c0*/  IMAD.MOV.U32 R59, RZ, RZ, R41 ;  /* 0x000000ffff3b7224 */ /* 0x000fc400078e0029 */
[----:B------:R-:W-:Y:S01]  /*212d0*/  @!P0 IMAD.MOV.U32 R49, RZ, RZ, R50 ;  /* 0x000000ffff318224 */ /* 0x000fe200078e0032 */
[----:B------:R-:W3:Y:S01]  /*212e0*/  LDL R41, [R1+0x148] ;  /* 0x0001480001297983 */ /* 0x000ee20000100800 */
[----:B------:R-:W-:-:S03]  /*212f0*/  MOV R120, R103 ;  /* 0x0000006700787202 */ /* 0x000fc60000000f00 */
[----:B------:R0:W-:Y:S01]  /*21300*/  @!P0 ST.E.64 desc[UR42][R2.64], R48 ;  /* 0x0000003002008985 */ /* 0x0001e2000c101b2a */
[----:B------:R-:W-:Y:S01]  /*21310*/  IMAD.MOV.U32 R103, RZ, RZ, R76 ;  /* 0x000000ffff677224 */ /* 0x000fe200078e004c */
[----:B------:R-:W-:Y:S02]  /*21320*/  MOV R26, R20 ;  /* 0x00000014001a7202 */ /* 0x000fe40000000f00 */
[----:B------:R-:W5:Y:S01]  /*21330*/  LDL R20, [R1+0x138] ;  /* 0x0001380001147983 */ /* 0x000f620000100800 */
[----:B------:R-:W-:Y:S01]  /*21340*/  ISETP.GE.AND P2, PT, R117, UR4, PT ;  /* 0x0000000475007c0c */ /* 0x000fe2000bf46270 */
[----:B------:R-:W-:Y:S02]  /*21350*/  @!P1 IMAD.MOV.U32 R109, RZ, RZ, R108 ;  /* 0x000000ffff6d9224 */ /* 0x000fe400078e006c */
[----:B------:R-:W-:Y:S01]  /*21360*/  IMAD.MOV.U32 R13, RZ, RZ, R12 ;  /* 0x000000ffff0d7224 */ /* 0x000fe200078e000c */
[----:B------:R-:W4:Y:S01]  /*21370*/  LDL R21, [R1+0xa0] ;  /* 0x0000a00001157983 */ /* 0x000f220000100800 */
[----:B0-----:R-:W-:-:S03]  /*21380*/  @!P3 LEA R2, P5, R118, R39, 0x2 ;  /* 0x000000277602b211 */ /* 0x001fc600078a10ff */
[----:B------:R-:W4:Y:S01]  /*21390*/  LDL R12, [R1+0x134] ;  /* 0x00013400010c7983 */ /* 0x000f220000100800 */
[----:B------:R-:W-:Y:S01]  /*213a0*/  @!P3 LEA.HI.X R3, R118, R40, R120, 0x2, P5 ;  /* 0x000000287603b211 */ /* 0x000fe200028f1478 */
[----:B------:R-:W-:Y:S02]  /*213b0*/  IMAD.MOV.U32 R118, RZ, RZ, R107 ;  /* 0x000000ffff767224 */ /* 0x000fe400078e006b */
[----:B------:R-:W-:Y:S02]  /*213c0*/  IMAD.MOV.U32 R107, RZ, RZ, R103 ;  /* 0x000000ffff6b7224 */ /* 0x000fe400078e0067 */
[----:B------:R-:W-:Y:S02]  /*213d0*/  IMAD.MOV.U32 R103, RZ, RZ, R84 ;  /* 0x000000ffff677224 */ /* 0x000fe400078e0054 */
[----:B--2---:R-:W-:Y:S02]  /*213e0*/  IMAD.MOV.U32 R76, RZ, RZ, R63 ;  /* 0x000000ffff4c7224 */ /* 0x004fe400078e003f */
[----:B------:R-:W-:-:S02]  /*213f0*/  IMAD.MOV.U32 R63, RZ, RZ, R57 ;  /* 0x000000ffff3f7224 */ /* 0x000fc400078e0039 */
[----:B------:R-:W-:Y:S02]  /*21400*/  IMAD.MOV.U32 R57, RZ, RZ, R25 ;  /* 0x000000ffff397224 */ /* 0x000fe400078e0019 */
[----:B------:R-:W-:Y:S01]  /*21410*/  IMAD.MOV.U32 R84, RZ, RZ, R76 ;  /* 0x000000ffff547224 */ /* 0x000fe200078e004c */
[----:B------:R-:W-:Y:S01]  /*21420*/  MOV R76, R67 ;  /* 0x00000043004c7202 */ /* 0x000fe20000000f00 */
[----:B------:R-:W-:Y:S01]  /*21430*/  IMAD.MOV.U32 R67, RZ, RZ, R63 ;  /* 0x000000ffff437224 */ /* 0x000fe200078e003f */
[----:B------:R-:W-:Y:S01]  /*21440*/  @!P1 MOV R108, R105 ;  /* 0x00000069006c9202 */ /* 0x000fe20000000f00 */
[----:B------:R-:W-:Y:S01]  /*21450*/  IMAD.MOV.U32 R63, RZ, RZ, R59 ;  /* 0x000000ffff3f7224 */ /* 0x000fe200078e003b */
[----:B------:R-:W-:Y:S01]  /*21460*/  ISETP.GE.AND P0, PT, R112, UR4, PT ;  /* 0x0000000470007c0c */ /* 0x000fe2000bf06270 */
[----:B------:R-:W-:Y:S01]  /*21470*/  IMAD.MOV.U32 R59, RZ, RZ, R57 ;  /* 0x000000ffff3b7224 */ /* 0x000fe200078e0039 */
[----:B------:R-:W2:Y:S01]  /*21480*/  LDL R25, [R1+0xa8] ;  /* 0x0000a80001197983 */ /* 0x000ea20000100800 */
[----:B---3--:R-:W-:-:S03]  /*21490*/  IMAD.MOV.U32 R57, RZ, RZ, R41 ;  /* 0x000000ffff397224 */ /* 0x008fc600078e0029 */
[----:B------:R-:W3:Y:S04]  /*214a0*/  LDL R41, [R1+0x13c] ;  /* 0x00013c0001297983 */ /* 0x000ee80000100800 */
[----:B------:R0:W-:Y:S01]  /*214b0*/  @!P1 ST.E.64 desc[UR42][R4.64], R108 ;  /* 0x0000006c04009985 */ /* 0x0001e2000c101b2a */
[----:B-----5:R-:W-:-:S03]  /*214c0*/  IMAD.MOV.U32 R37, RZ, RZ, R20 ;  /* 0x000000ffff257224 */ /* 0x020fc600078e0014 */
[----:B------:R1:W-:Y:S01]  /*214d0*/  @!P3 ST.E.64 desc[UR42][R2.64], R52 ;  /* 0x000000340200b985 */ /* 0x0003e2000c101b2a */
[----:B0-----:R-:W-:-:S04]  /*214e0*/  @!P2 LEA R4, P4, R117, R39, 0x2 ;  /* 0x000000277504a211 */ /* 0x001fc800078810ff */
[----:B------:R-:W-:Y:S02]  /*214f0*/  @!P2 LEA.HI.X R5, R117, R40, R118, 0x2, P4 ;  /* 0x000000287505a211 */ /* 0x000fe400020f1476 */
[----:B------:R-:W-:Y:S01]  /*21500*/  MOV R118, R107 ;  /* 0x0000006b00767202 */ /* 0x000fe20000000f00 */
[----:B------:R-:W-:Y:S02]  /*21510*/  IMAD.MOV.U32 R107, RZ, RZ, R103 ;  /* 0x000000ffff6b7224 */ /* 0x000fe400078e0067 */
[----:B------:R-:W-:Y:S02]  /*21520*/  IMAD.MOV.U32 R103, RZ, RZ, R84 ;  /* 0x000000ffff677224 */ /* 0x000fe400078e0054 */
[----:B------:R-:W-:Y:S01]  /*21530*/  IMAD.MOV.U32 R84, RZ, RZ, R76 ;  /* 0x000000ffff547224 */ /* 0x000fe200078e004c */
[----:B-1----:R-:W-:Y:S01]  /*21540*/  @!P0 LEA R2, P5, R112, R39, 0x2 ;  /* 0x0000002770028211 */ /* 0x002fe200078a10ff */
[----:B------:R-:W-:Y:S01]  /*21550*/  IMAD.MOV.U32 R76, RZ, RZ, R67 ;  /* 0x000000ffff4c7224 */ /* 0x000fe200078e0043 */
[----:B------:R-:W-:Y:S01]  /*21560*/  MOV R67, R63 ;  /* 0x0000003f00437202 */ /* 0x000fe20000000f00 */
[----:B------:R-:W-:-:S02]  /*21570*/  IMAD.MOV.U32 R63, RZ, RZ, R59 ;  /* 0x000000ffff3f7224 */ /* 0x000fc400078e003b */
[----:B------:R-:W-:Y:S01]  /*21580*/  IMAD.MOV.U32 R59, RZ, RZ, R57 ;  /* 0x000000ffff3b7224 */ /* 0x000fe200078e0039 */
[----:B------:R-:W-:Y:S01]  /*21590*/  @!P0 LEA.HI.X R3, R112, R40, R118, 0x2, P5 ;  /* 0x0000002870038211 */ /* 0x000fe200028f1476 */
[----:B------:R-:W-:Y:S01]  /*215a0*/  IMAD.MOV.U32 R118, RZ, RZ, R107 ;  /* 0x000000ffff767224 */ /* 0x000fe200078e006b */
[----:B------:R-:W-:Y:S01]  /*215b0*/  MOV R107, R84 ;  /* 0x00000054006b7202 */ /* 0x000fe20000000f00 */
[----:B------:R-:W-:Y:S02]  /*215c0*/  IMAD.MOV.U32 R84, RZ, RZ, R76 ;  /* 0x000000ffff547224 */ /* 0x000fe400078e004c */
[----:B------:R-:W-:Y:S02]  /*215d0*/  IMAD.MOV.U32 R76, RZ, RZ, R59 ;  /* 0x000000ffff4c7224 */ /* 0x000fe400078e003b */
[----:B------:R-:W-:Y:S02]  /*215e0*/  IMAD.MOV.U32 R20, RZ, RZ, R11 ;  /* 0x000000ffff147224 */ /* 0x000fe400078e000b */
[----:B------:R-:W5:Y:S01]  /*215f0*/  LDL R11, [R1+0x124] ;  /* 0x00012400010b7983 */ /* 0x000f620000100800 */
[----:B------:R-:W-:-:S03]  /*21600*/  IMAD.MOV.U32 R36, RZ, RZ, R14 ;  /* 0x000000ffff247224 */ /* 0x000fc600078e000e */
[----:B------:R-:W5:Y:S01]  /*21610*/  LDL R14, [R1+0x118] ;  /* 0x00011800010e7983 */ /* 0x000f620000100800 */
[----:B------:R-:W-:Y:S01]  /*21620*/  ISETP.GE.AND P1, PT, R114, UR4, PT ;  /* 0x0000000472007c0c */ /* 0x000fe2000bf26270 */
[----:B------:R-:W-:Y:S01]  /*21630*/  @!P2 IMAD.MOV.U32 R117, RZ, RZ, R116 ;  /* 0x000000ffff75a224 */ /* 0x000fe200078e0074 */
[----:B------:R-:W-:Y:S01]  /*21640*/  ISETP.GE.AND P3, PT, R110, UR4, PT ;  /* 0x000000046e007c0c */ /* 0x000fe2000bf66270 */
[----:B------:R-:W-:Y:S02]  /*21650*/  @!P2 IMAD.MOV.U32 R116, RZ, RZ, R113 ;  /* 0x000000ffff74a224 */ /* 0x000fe400078e0071 */
[----:B------:R-:W-:Y:S02]  /*21660*/  IMAD.MOV.U32 R112, RZ, RZ, R103 ;  /* 0x000000ffff707224 */ /* 0x000fe400078e0067 */
[----:B------:R-:W-:Y:S01]  /*21670*/  IMAD.MOV.U32 R103, RZ, RZ, R63 ;  /* 0x000000ffff677224 */ /* 0x000fe200078e003f */
[----:B------:R0:W-:Y:S05]  /*21680*/  @!P2 ST.E.64 desc[UR42][R4.64], R116 ;  /* 0x000000740400a985 */ /* 0x0001ea000c101b2a */
[----:B------:R-:W-:-:S02]  /*21690*/  @!P1 LOP3.LUT R75, R75, R74, RZ, 0x3c, !PT ;  /* 0x0000004a4b4b9212 */ /* 0x000fc400078e3cff */
[----:B------:R-:W-:Y:S02]  /*216a0*/  ISETP.GE.AND P2, PT, R104, UR4, PT ;  /* 0x0000000468007c0c */ /* 0x000fe4000bf46270 */
[----:B------:R-:W-:Y:S01]  /*216b0*/  @!P1 LOP3.LUT R74, R75, R74, RZ, 0x3c, !PT ;  /* 0x0000004a4b4a9212 */ /* 0x000fe200078e3cff */
[----:B---3--:R-:W-:Y:S02]  /*216c0*/  IMAD.MOV.U32 R57, RZ, RZ, R41 ;  /* 0x000000ffff397224 */ /* 0x008fe400078e0029 */
[----:B------:R-:W-:Y:S01]  /*216d0*/  IMAD.MOV.U32 R41, RZ, RZ, R37 ;  /* 0x000000ffff297224 */ /* 0x000fe200078e0025 */
[----:B------:R-:W-:Y:S02]  /*216e0*/  MOV R37, R26 ;  /* 0x0000001a00257202 */ /* 0x000fe40000000f00 */
[----:B------:R-:W3:Y:S02]  /*216f0*/  LDL R26, [R1+0x128] ;  /* 0x00012800011a7983 */ /* 0x000ee40000100800 */
[----:B------:R-:W-:Y:S01]  /*21700*/  MOV R59, R41 ;  /* 0x00000029003b7202 */ /* 0x000fe20000000f00 */
[----:B------:R-:W-:-:S02]  /*21710*/  IMAD.MOV.U32 R41, RZ, RZ, R37 ;  /* 0x000000ffff297224 */ /* 0x000fc400078e0025 */
[----:B------:R-:W-:Y:S02]  /*21720*/  IMAD.MOV.U32 R37, RZ, RZ, R15 ;  /* 0x000000ffff257224 */ /* 0x000fe400078e000f */
[----:B------:R-:W5:Y:S01]  /*21730*/  LDL R15, [R1+0x9c] ;  /* 0x00009c00010f7983 */ /* 0x000f620000100800 */
[----:B------:R-:W-:Y:S01]  /*21740*/  IMAD.MOV.U32 R63, RZ, RZ, R57 ;  /* 0x000000ffff3f7224 */ /* 0x000fe200078e0039 */
[C---:B0-----:R-:W-:Y:S01]  /*21750*/  @!P1 LEA R4, P4, R114.reuse, R39, 0x2 ;  /* 0x0000002772049211 */ /* 0x041fe200078810ff */
[----:B------:R-:W-:Y:S01]  /*21760*/  @!P0 IMAD.MOV.U32 R57, RZ, RZ, R60 ;  /* 0x000000ffff398224 */ /* 0x000fe200078e003c */
[----:B------:R-:W-:Y:S02]  /*21770*/  @!P1 LOP3.LUT R75, R75, R74, RZ, 0x3c, !PT ;  /* 0x0000004a4b4b9212 */ /* 0x000fe400078e3cff */
[----:B------:R-:W-:Y:S02]  /*21780*/  @!P1 LEA.HI.X R5, R114, R40, R118, 0x2, P4 ;  /* 0x0000002872059211 */ /* 0x000fe400020f1476 */
[----:B------:R0:W-:Y:S01]  /*21790*/  @!P0 ST.E.64 desc[UR42][R2.64], R56 ;  /* 0x0000003802008985 */ /* 0x0001e2000c101b2a */
[----:B------:R-:W-:-:S03]  /*217a0*/  ISETP.GE.AND P0, PT, R102, UR4, PT ;  /* 0x0000000466007c0c */ /* 0x000fc6000bf06270 */
[----:B------:R1:W-:Y:S01]  /*217b0*/  @!P1 ST.E.64 desc[UR42][R4.64], R74 ;  /* 0x0000004a04009985 */ /* 0x0003e2000c101b2a */
[----:B------:R-:W-:Y:S02]  /*217c0*/  ISETP.GE.AND P1, PT, R81, UR4, PT ;  /* 0x0000000451007c0c */ /* 0x000fe4000bf26270 */
[----:B0-----:R-:W-:-:S04]  /*217d0*/  @!P3 LEA R2, P5, R110, R39, 0x2 ;  /* 0x000000276e02b211 */ /* 0x001fc800078a10ff */
[----:B------:R-:W-:Y:S01]  /*217e0*/  @!P3 LEA.HI.X R3, R110, R40, R112, 0x2, P5 ;  /* 0x000000286e03b211 */ /* 0x000fe200028f1470 */
[----:B-1----:R-:W-:Y:S01]  /*217f0*/  @!P3 IMAD.MOV.U32 R4, RZ, RZ, R61 ;  /* 0x000000ffff04b224 */ /* 0x002fe200078e003d */
[----:B------:R-:W-:Y:S02]  /*21800*/  @!P3 MOV R5, R55 ;  /* 0x000000370005b202 */ /* 0x000fe40000000f00 */
[----:B------:R-:W-:-:S03]  /*21810*/  @!P2 LEA R6, P4, R104, R39, 0x2 ;  /* 0x000000276806a211 */ /* 0x000fc600078810ff */
[----:B------:R0:W-:Y:S01]  /*21820*/  @!P3 ST.E.64 desc[UR42][R2.64], R4 ;  /* 0x000000040200b985 */ /* 0x0001e2000c101b2a */
[----:B------:R-:W-:Y:S01]  /*21830*/  ISETP.GE.AND P3, PT, R73, UR4, PT ;  /* 0x0000000449007c0c */ /* 0x000fe2000bf66270 */
[----:B------:R-:W-:Y:S01]  /*21840*/  @!P2 IMAD.MOV.U32 R55, RZ, RZ, R79 ;  /* 0x000000ffff37a224 */ /* 0x000fe200078e004f */
[----:B------:R-:W-:Y:S01]  /*21850*/  @!P2 LEA.HI.X R7, R104, R40, R107, 0x2, P4 ;  /* 0x000000286807a211 */ /* 0x000fe200020f146b */
[----:B------:R-:W-:-:S04]  /*21860*/  @!P0 IMAD.MOV.U32 R65, RZ, RZ, R68 ;  /* 0x000000ffff418224 */ /* 0x000fc800078e0044 */
[----:B------:R-:W-:Y:S01]  /*21870*/  @!P2 ST.E.64 desc[UR42][R6.64], R54 ;  /* 0x000000360600a985 */ /* 0x000fe2000c101b2a */
[-C--:B0-----:R-:W-:Y:S02]  /*21880*/  @!P0 LEA R2, P5, R102, R39.reuse, 0x2 ;  /* 0x0000002766028211 */ /* 0x081fe400078a10ff */
[----:B------:R-:W-:Y:S02]  /*21890*/  ISETP.GE.AND P2, PT, R70, UR4, PT ;  /* 0x0000000446007c0c */ /* 0x000fe4000bf46270 */
[----:B------:R-:W-:Y:S02]  /*218a0*/  @!P0 LEA.HI.X R3, R102, R40, R103, 0x2, P5 ;  /* 0x0000002866038211 */ /* 0x000fe400028f1467 */
[----:B------:R-:W-:-:S03]  /*218b0*/  @!P1 LEA R4, P4, R81, R39, 0x2 ;  /* 0x0000002751049211 */ /* 0x000fc600078810ff */
[----:B------:R0:W-:Y:S01]  /*218c0*/  @!P0 ST.E.64 desc[UR42][R2.64], R64 ;  /* 0x0000004002008985 */ /* 0x0001e2000c101b2a */
[----:B------:R-:W-:Y:S02]  /*218d0*/  ISETP.GE.AND P0, PT, R66, UR4, PT ;  /* 0x0000000442007c0c */ /* 0x000fe4000bf06270 */
[----:B------:R-:W-:Y:S02]  /*218e0*/  @!P1 LEA.HI.X R5, R81, R40, R84, 0x2, P4 ;  /* 0x0000002851059211 */ /* 0x000fe400020f1454 */
[----:B0-----:R-:W-:-:S03]  /*218f0*/  @!P3 LEA R2, P5, R73, R39, 0x2 ;  /* 0x000000274902b211 */ /* 0x001fc600078a10ff */
[----:B------:R0:W-:Y:S01]  /*21900*/  @!P1 ST.E.64 desc[UR42][R4.64], R82 ;  /* 0x0000005204009985 */ /* 0x0001e2000c101b2a */
[----:B------:R-:W-:Y:S01]  /*21910*/  @!P3 LEA.HI.X R3, R73, R40, R76, 0x2, P5 ;  /* 0x000000284903b211 */ /* 0x000fe200028f144c */
[----:B------:R-:W-:Y:S02]  /*21920*/  @!P3 IMAD.MOV.U32 R73, RZ, RZ, R72 ;  /* 0x000000ffff49b224 */ /* 0x000fe400078e0048 */
[----:B------:R-:W-:Y:S01]  /*21930*/  @!P3 IMAD.MOV.U32 R72, RZ, RZ, R69 ;  /* 0x000000ffff48b224 */ /* 0x000fe200078e0045 */
[----:B------:R-:W-:Y:S02]  /*21940*/  ISETP.GE.AND P1, PT, R62, UR4, PT ;  /* 0x000000043e007c0c */ /* 0x000fe4000bf26270 */
[----:B------:R-:W-:Y:S02]  /*21950*/  @!P2 MOV R125, R87 ;  /* 0x00000057007da202 */ /* 0x000fe40000000f00 */
[----:B------:R1:W-:Y:S01]  /*21960*/  @!P3 ST.E.64 desc[UR42][R2.64], R72 ;  /* 0x000000480200b985 */ /* 0x0003e2000c101b2a */
[----:B0-----:R-:W-:-:S02]  /*21970*/  @!P2 LEA R4, P4, R70, R39, 0x2 ;  /* 0x000000274604a211 */ /* 0x001fc400078810ff */
[----:B------:R-:W-:Y:S02]  /*21980*/  ISETP.GE.AND P3, PT, R58, UR4, PT ;  /* 0x000000043a007c0c */ /* 0x000fe4000bf66270 */
[-C--:B------:R-:W-:Y:S01]  /*21990*/  @!P2 LEA.HI.X R5, R70, R40.reuse, R71, 0x2, P4 ;  /* 0x000000284605a211 */ /* 0x080fe200020f1447 */
[----:B------:R-:W-:Y:S02]  /*219a0*/  @!P0 IMAD.MOV.U32 R79, RZ, RZ, R78 ;  /* 0x000000ffff4f8224 */ /* 0x000fe400078e004e */
[----:B------:R-:W-:Y:S01]  /*219b0*/  @!P0 IMAD.MOV.U32 R78, RZ, RZ, R77 ;  /* 0x000000ffff4e8224 */ /* 0x000fe200078e004d */
[C---:B-1----:R-:W-:Y:S01]  /*219c0*/  @!P0 LEA R2, P5, R66.reuse, R39, 0x2 ;  /* 0x0000002742028211 */ /* 0x042fe200078a10ff */
[----:B------:R0:W-:Y:S01]  /*219d0*/  @!P2 ST.E.64 desc[UR42][R4.64], R124 ;  /* 0x0000007c0400a985 */ /* 0x0001e2000c101b2a */
[----:B------:R-:W-:Y:S02]  /*219e0*/  ISETP.GE.AND P2, PT, R9, UR4, PT ;  /* 0x0000000409007c0c */ /* 0x000fe4000bf46270 */
[----:B------:R-:W-:Y:S01]  /*219f0*/  @!P0 LEA.HI.X R3, R66, R40, R67, 0x2, P5 ;  /* 0x0000002842038211 */ /* 0x000fe200028f1443 */
[----:B------:R-:W-:-:S04]  /*21a00*/  @!P1 IMAD.MOV.U32 R107, RZ, RZ, R91 ;  /* 0x000000ffff6b9224 */ /* 0x000fc800078e005b */
[----:B------:R1:W-:Y:S01]  /*21a10*/  @!P0 ST.E.64 desc[UR42][R2.64], R78 ;  /* 0x0000004e02008985 */ /* 0x0003e2000c101b2a */
[----:B------:R-:W-:Y:S02]  /*21a20*/  ISETP.GE.AND P0, PT, R41, UR4, PT ;  /* 0x0000000429007c0c */ /* 0x000fe4000bf06270 */
[----:B0-----:R-:W-:-:S04]  /*21a30*/  @!P1 LEA R4, P4, R62, R39, 0x2 ;  /* 0x000000273e049211 */ /* 0x001fc800078810ff */
[-C--:B------:R-:W-:Y:S02]  /*21a40*/  @!P1 LEA.HI.X R5, R62, R40.reuse, R63, 0x2, P4 ;  /* 0x000000283e059211 */ /* 0x080fe400020f143f */
[-C--:B-1----:R-:W-:Y:S01]  /*21a50*/  @!P3 LEA R2, P5, R58, R39.reuse, 0x2 ;  /* 0x000000273a02b211 */ /* 0x082fe200078a10ff */
[----:B------:R-:W-:Y:S01]  /*21a60*/  @!P3 IMAD.MOV.U32 R81, RZ, RZ, R85 ;  /* 0x000000ffff51b224 */ /* 0x000fe200078e0055 */
[----:B------:R-:W-:Y:S01]  /*21a70*/  ISETP.GE.AND P4, PT, R36, UR4, PT ;  /* 0x0000000424007c0c */ /* 0x000fe2000bf86270 */
[----:B------:R0:W-:Y:S01]  /*21a80*/  @!P1 ST.E.64 desc[UR42][R4.64], R106 ;  /* 0x0000006a04009985 */ /* 0x0001e2000c101b2a */
[----:B------:R-:W-:Y:S01]  /*21a90*/  @!P3 LEA.HI.X R3, R58, R40, R59, 0x2, P5 ;  /* 0x000000283a03b211 */ /* 0x000fe200028f143b */
[----:B------:R-:W-:Y:S02]  /*21aa0*/  @!P2 IMAD.MOV.U32 R6, RZ, RZ, R111 ;  /* 0x000000ffff06a224 */ /* 0x000fe400078e006f */
[----:B------:R-:W-:Y:S02]  /*21ab0*/  @!P2 IMAD.MOV.U32 R7, RZ, RZ, R95 ;  /* 0x000000ffff07a224 */ /* 0x000fe400078e005f */
[----:B------:R1:W-:Y:S01]  /*21ac0*/  @!P3 ST.E.64 desc[UR42][R2.64], R80 ;  /* 0x000000500200b985 */ /* 0x0003e2000c101b2a */
[----:B0-----:R-:W-:-:S04]  /*21ad0*/  @!P2 LEA R4, P1, R9, R39, 0x2 ;  /* 0x000000270904a211 */ /* 0x001fc800078210ff */
[-C--:B----4-:R-:W-:Y:S02]  /*21ae0*/  @!P2 LEA.HI.X R5, R9, R40.reuse, R12, 0x2, P1 ;  /* 0x000000280905a211 */ /* 0x090fe400008f140c */
[-C--:B-1----:R-:W-:Y:S02]  /*21af0*/  @!P0 LEA R2, P5, R41, R39.reuse, 0x2 ;  /* 0x0000002729028211 */ /* 0x082fe400078a10ff */
[----:B--2---:R-:W-:Y:S01]  /*21b00*/  ISETP.GE.AND P1, PT, R25, UR4, PT ;  /* 0x0000000419007c0c */ /* 0x004fe2000bf26270 */
[----:B------:R-:W-:Y:S01]  /*21b10*/  @!P0 IMAD.MOV.U32 R87, RZ, RZ, R88 ;  /* 0x000000ffff578224 */ /* 0x000fe200078e0058 */
[----:B------:R-:W-:Y:S01]  /*21b20*/  @!P0 LEA.HI.X R3, R41, R40, R51, 0x2, P5 ;  /* 0x0000002829038211 */ /* 0x000fe200028f1433 */
[----:B------:R0:W-:Y:S01]  /*21b30*/  @!P2 ST.E.64 desc[UR42][R4.64], R6 ;  /* 0x000000060400a985 */ /* 0x0001e2000c101b2a */
[----:B------:R-:W-:Y:S02]  /*21b40*/  MOV R12, R8 ;  /* 0x00000008000c7202 */ /* 0x000fe40000000f00 */
[----:B------:R-:W-:-:S02]  /*21b50*/  @!P4 LEA R8, P3, R36, R39, 0x2 ;  /* 0x000000272408c211 */ /* 0x000fc400078610ff */
[----:B------:R-:W-:Y:S01]  /*21b60*/  ISETP.GE.AND P2, PT, R10, UR4, PT ;  /* 0x000000040a007c0c */ /* 0x000fe2000bf46270 */
[----:B------:R1:W-:Y:S01]  /*21b70*/  @!P0 ST.E.64 desc[UR42][R2.64], R86 ;  /* 0x0000005602008985 */ /* 0x0003e2000c101b2a */
[----:B------:R-:W-:Y:S02]  /*21b80*/  @!P4 LEA.HI.X R9, R36, R40, R37, 0x2, P3 ;  /* 0x000000282409c211 */ /* 0x000fe400018f1425 */
[----:B------:R-:W-:Y:S02]  /*21b90*/  ISETP.GE.AND P3, PT, R21, UR4, PT ;  /* 0x0000000415007c0c */ /* 0x000fe4000bf66270 */
[----:B0-----:R-:W-:Y:S01]  /*21ba0*/  @!P1 LEA R4, P0, R25, R39, 0x2 ;  /* 0x0000002719049211 */ /* 0x001fe200078010ff */
[----:B-1----:R-:W-:Y:S01]  /*21bb0*/  @!P4 IMAD.MOV.U32 R2, RZ, RZ, R115 ;  /* 0x000000ffff02c224 */ /* 0x002fe200078e0073 */
[----:B------:R-:W-:-:S05]  /*21bc0*/  @!P4 MOV R3, R98 ;  /* 0x000000620003c202 */ /* 0x000fca0000000f00 */
[----:B------:R0:W-:Y:S01]  /*21bd0*/  @!P4 ST.E.64 desc[UR42][R8.64], R2 ;  /* 0x000000020800c985 */ /* 0x0001e2000c101b2a */
[----:B------:R-:W-:Y:S01]  /*21be0*/  ISETP.GE.AND P4, PT, R13, UR4, PT ;  /* 0x000000040d007c0c */ /* 0x000fe2000bf86270 */
[----:B------:R-:W-:Y:S02]  /*21bf0*/  @!P1 IMAD.MOV.U32 R91, RZ, RZ, R93 ;  /* 0x000000ffff5b9224 */ /* 0x000fe400078e005d */
[----:B------:R-:W-:Y:S02]  /*21c00*/  @!P2 IMAD.MOV.U32 R98, RZ, RZ, R123 ;  /* 0x000000ffff62a224 */ /* 0x000fe400078e007b */
[----:B------:R-:W-:Y:S01]  /*21c10*/  @!P3 IMAD.MOV.U32 R95, RZ, RZ, R96 ;  /* 0x000000ffff5fb224 */ /* 0x000fe200078e0060 */
[----:B---3--:R-:W-:Y:S02]  /*21c20*/  @!P1 LEA.HI.X R5, R25, R40, R26, 0x2, P0 ;  /* 0x0000002819059211 */ /* 0x008fe400000f141a */
[----:B0-----:R-:W-:Y:S02]  /*21c30*/  @!P2 LEA R2, P0, R10, R39, 0x2 ;  /* 0x000000270a02a211 */ /* 0x001fe400078010ff */
[----:B-----5:R-:W-:-:S02]  /*21c40*/  ISETP.GE.AND P5, PT, R15, UR4, PT ;  /* 0x000000040f007c0c */ /* 0x020fc4000bfa6270 */
[----:B------:R-:W-:Y:S01]  /*21c50*/  @!P2 LEA.HI.X R3, R10, R40, R11, 0x2, P0 ;  /* 0x000000280a03a211 */ /* 0x000fe200000f140b */
[----:B------:R0:W-:Y:S01]  /*21c60*/  @!P1 ST.E.64 desc[UR42][R4.64], R90 ;  /* 0x0000005a04009985 */ /* 0x0001e2000c101b2a */
[----:B------:R-:W-:-:S03]  /*21c70*/  @!P3 LEA R6, P0, R21, R39, 0x2 ;  /* 0x000000271506b211 */ /* 0x000fc600078010ff */
[----:B------:R0:W-:Y:S01]  /*21c80*/  @!P2 ST.E.64 desc[UR42][R2.64], R98 ;  /* 0x000000620200a985 */ /* 0x0001e2000c101b2a */
[----:B------:R-:W-:Y:S02]  /*21c90*/  @!P4 LEA R8, P2, R13, R39, 0x2 ;  /* 0x000000270d08c211 */ /* 0x000fe400078410ff */
[----:B------:R-:W-:-:S03]  /*21ca0*/  @!P3 LEA.HI.X R7, R21, R40, R24, 0x2, P0 ;  /* 0x000000281507b211 */ /* 0x000fc600000f1418 */
[----:B------:R-:W-:Y:S02]  /*21cb0*/  @!P5 LEA R10, P1, R15, R39, 0x2 ;  /* 0x000000270f0ad211 */ /* 0x000fe400078210ff */
[-C--:B------:R-:W-:Y:S02]  /*21cc0*/  @!P4 LEA.HI.X R9, R13, R40.reuse, R14, 0x2, P2 ;  /* 0x000000280d09c211 */ /* 0x080fe400010f140e */
[----:B------:R-:W-:Y:S01]  /*21cd0*/  @!P5 LEA.HI.X R11, R15, R40, R20, 0x2, P1 ;  /* 0x000000280f0bd211 */ /* 0x000fe200008f1414 */
[----:B------:R0:W-:Y:S04]  /*21ce0*/  @!P3 ST.E.64 desc[UR42][R6.64], R94 ;  /* 0x0000005e0600b985 */ /* 0x0001e8000c101b2a */
[----:B------:R0:W-:Y:S04]  /*21cf0*/  @!P5 ST.E.64 desc[UR42][R10.64], R130 ;  /* 0x000000820a00d985 */ /* 0x0001e8000c101b2a */
[----:B------:R0:W-:Y:S01]  /*21d00*/  @!P4 ST.E.64 desc[UR42][R8.64], R32 ;  /* 0x000000200800c985 */ /* 0x0001e2000c101b2a */
[----:B------:R-:W-:-:S13]  /*21d10*/  ISETP.GE.AND P0, PT, R12, UR4, PT ;  /* 0x000000040c007c0c */ /* 0x000fda000bf06270 */
[----:B0-----:R-:W-:Y:S05]  /*21d20*/  @P0 BRA `(.L_x_518) ;  /* 0x0000001000080947 */ /* 0x001fea0003800000 */
[----:B------:R-:W2:Y:S01]  /*21d30*/  LDL R13, [R1+0x114] ;  /* 0x00011400010d7983 */ /* 0x000ea20000100800 */
[----:B------:R-:W-:-:S04]  /*21d40*/  LEA R2, P0, R12, R39, 0x2 ;  /* 0x000000270c027211 */ /* 0x000fc800078010ff */
[----:B--2---:R-:W-:-:S05]  /*21d50*/  LEA.HI.X R3, R12, R40, R13, 0x2, P0 ;  /* 0x000000280c037211 */ /* 0x004fca00000f140d */
[----:B------:R0:W-:Y:S01]  /*21d60*/  ST.E.64 desc[UR42][R2.64], R34 ;  /* 0x0000002202007985 */ /* 0x0001e2000c101b2a */
[----:B------:R-:W-:Y:S05]  /*21d70*/  BRA `(.L_x_518) ;  /* 0x0000000c00f47947 */ /* 0x000fea0003800000 */
.L_x_504:
[----:B------:R-:W2:Y:S01]  /*21d80*/  LDL.LU R4, [R1+0x74] ;  /* 0x0000740001047983 */ /* 0x000ea20000300800 */
[----:B------:R-:W-:Y:S01]  /*21d90*/  ULDC.64 UR6, c[0x0][0xc08] ;  /* 0x0003020000067ab9 */ /* 0x000fe20000000a00 */
[----:B------:R-:W-:Y:S02]  /*21da0*/  ULDC.64 UR4, c[0x0][0xc00] ;  /* 0x0003000000047ab9 */ /* 0x000fe40000000a00 */
[----:B------:R-:W3:Y:S01]  /*21db0*/  LDL.LU R0, [R1+0x78] ;  /* 0x0000780001007983 */ /* 0x000ee20000300800 */
[----:B------:R-:W-:Y:S01]  /*21dc0*/  ISETP.NE.U32.AND P1, PT, RZ, UR6, PT ;  /* 0x00000006ff007c0c */ /* 0x000fe2000bf25070 */
[----:B------:R-:W-:Y:S01]  /*21dd0*/  IMAD.MOV.U32 R15, RZ, RZ, RZ ;  /* 0x000000ffff0f7224 */ /* 0x000fe200078e00ff */
[----:B------:R-:W-:Y:S02]  /*21de0*/  ISETP.NE.U32.AND P0, PT, RZ, UR4, PT ;  /* 0x00000004ff007c0c */ /* 0x000fe4000bf05070 */
[----:B------:R-:W-:Y:S02]  /*21df0*/  ISETP.NE.AND.EX P1, PT, RZ, UR7, PT, P1 ;  /* 0x00000007ff007c0c */ /* 0x000fe4000bf25310 */
[----:B------:R-:W-:Y:S01]  /*21e00*/  ISETP.NE.AND.EX P0, PT, RZ, UR5, PT, P0 ;  /* 0x00000005ff007c0c */ /* 0x000fe2000bf05300 */
[----:B------:R-:W1:Y:S01]  /*21e10*/  S2R R28, SR_TID.X ;  /* 0x00000000001c7919 */ /* 0x000e620000002100 */
[----:B--2---:R-:W-:Y:S01]  /*21e20*/  IADD3 R2, P2, R4, UR4, RZ ;  /* 0x0000000404027c10 */ /* 0x004fe2000ff5e0ff */
[----:B------:R-:W-:-:S03]  /*21e30*/  ULDC UR4, c[0x0][0xa88] ;  /* 0x0002a20000047ab9 */ /* 0x000fc60000000800 */
[----:B---3--:R-:W-:-:S05]  /*21e40*/  IADD3.X R3, R0, UR5, RZ, P2, !PT ;  /* 0x0000000500037c10 */ /* 0x008fca00097fe4ff */
[----:B------:R-:W-:Y:S02]  /*21e50*/  @P1 IADD3 R4, P2, R4, UR6, RZ ;  /* 0x0000000604041c10 */ /* 0x000fe4000ff5e0ff */
[----:B------:R-:W-:Y:S01]  /*21e60*/  MOV R20, UR4 ;  /* 0x0000000400147c02 */ /* 0x000fe20008000f00 */
[----:B------:R2:W5:Y:S01]  /*21e70*/  @P0 LDG.E R15, desc[UR42][R2.64] ;  /* 0x0000002a020f0981 */ /* 0x000562000c1e1900 */
[----:B------:R-:W-:-:S05]  /*21e80*/  @P1 IADD3.X R5, R0, UR7, RZ, P2, !PT ;  /* 0x0000000700051c10 */ /* 0x000fca00097fe4ff */
[----:B------:R2:W5:Y:S01]  /*21e90*/  @P1 LDG.E R20, desc[UR42][R4.64] ;  /* 0x0000002a04141981 */ /* 0x000562000c1e1900 */
[----:B-1----:R-:W-:Y:S01]  /*21ea0*/  VIADD R0, R28, 0xffffff80 ;  /* 0xffffff801c007836 */ /* 0x002fe20000000000 */
[----:B------:R-:W-:-:S04]  /*21eb0*/  ISETP.GT.AND P2, PT, R228, 0x1, PT ;  /* 0x00000001e400780c */ /* 0x000fc80003f44270 */
[----:B------:R-:W-:Y:S01]  /*21ec0*/  ISETP.GT.AND P3, PT, R0, 0x7f, PT ;  /* 0x0000007f0000780c */ /* 0x000fe20003f64270 */
[----:B------:R-:W-:-:S12]  /*21ed0*/  @P1 BRA `(.L_x_523) ;  /* 0x0000000000101947 */ /* 0x000fd80003800000 */
[----:B------:R-:W-:Y:S05]  /*21ee0*/  @!P0 BRA `(.L_x_523) ;  /* 0x00000000000c8947 */ /* 0x000fea0003800000 */
[----:B--2---:R-:W2:Y:S04]  /*21ef0*/  LDG.E R5, desc[UR42][R2.64] ;  /* 0x0000002a02057981 */ /* 0x004ea8000c1e1900 */
[----:B-----5:R-:W2:Y:S02]  /*21f00*/  LDG.E R20, desc[UR42][R2.64+0x4] ;  /* 0x0000042a02147981 */ /* 0x020ea4000c1e1900 */
[----:B--2---:R-:W-:-:S07]  /*21f10*/  IMAD.IADD R20, R20, 0x1, -R5 ;  /* 0x0000000114147824 */ /* 0x004fce00078e0a05 */
.L_x_523:
[----:B--2---:R-:W2:Y:S04]  /*21f20*/  LDL.LU R2, [R1+0x6c] ;  /* 0x00006c0001027983 */ /* 0x004ea80000300800 */
[----:B------:R-:W3:Y:S01]  /*21f30*/  LDL.LU R0, [R1+0x7c] ;  /* 0x00007c0001007983 */ /* 0x000ee20000300800 */
[----:B------:R-:W-:Y:S01]  /*21f40*/  BSSY B1, `(.L_x_524) ;  /* 0x0000039000017945 */ /* 0x000fe20003800000 */
[----:B-----5:R-:W-:Y:S02]  /*21f50*/  SHF.R.S32.HI R14, RZ, 0x1f, R15 ;  /* 0x0000001fff0e7819 */ /* 0x020fe4000001140f */
[----:B--2---:R-:W-:Y:S02]  /*21f60*/  SEL R25, R2, RZ, !P0 ;  /* 0x000000ff02197207 */ /* 0x004fe40004000000 */
[----:B---3--:R-:W-:Y:S01]  /*21f70*/  SEL R24, R0, RZ, !P0 ;  /* 0x000000ff00187207 */ /* 0x008fe20004000000 */
[----:B------:R-:W-:Y:S06]  /*21f80*/  @P3 BRA `(.L_x_525) ;  /* 0x0000000000d03947 */ /* 0x000fec0003800000 */
[----:B------:R-:W2:Y:S01]  /*21f90*/  LDL R0, [R1+0x80] ;  /* 0x0000800001007983 */ /* 0x000ea20000100800 */
[----:B------:R-:W1:Y:S02]  /*21fa0*/  LDC R33, c[0x0][0xbe8] ;  /* 0x0002fa00ff217b82 */ /* 0x000e640000000800 */
[----:B-1----:R-:W-:Y:S02]  /*21fb0*/  IMAD R2, R20, R33, RZ ;  /* 0x0000002114027224 */ /* 0x002fe400078e02ff */
[----:B--2---:R-:W-:-:S04]  /*21fc0*/  IMAD R0, R0, 0x80, R28 ;  /* 0x0000008000007824 */ /* 0x004fc800078e021c */
[----:B------:R-:W-:-:S05]  /*21fd0*/  VIADD R27, R0, 0xffffff80 ;  /* 0xffffff80001b7836 */ /* 0x000fca0000000000 */
[----:B------:R-:W-:-:S13]  /*21fe0*/  ISETP.GE.AND P0, PT, R27, R2, PT ;  /* 0x000000021b00720c */ /* 0x000fda0003f06270 */
[----:B------:R-:W-:Y:S05]  /*21ff0*/  @P0 BRA `(.L_x_525) ;  /* 0x0000000000b40947 */ /* 0x000fea0003800000 */
[----:B------:R-:W2:Y:S01]  /*22000*/  LDL R12, [R1+0x50] ;  /* 0x00005000010c7983 */ /* 0x000ea20000100800 */
[----:B------:R-:W-:Y:S01]  /*22010*/  ISETP.GT.AND P3, PT, R228, 0x1, PT ;  /* 0x00000001e400780c */ /* 0x000fe20003f64270 */
[----:B------:R-:W1:Y:S02]  /*22020*/  LDC.64 R2, c[0x0][0xba8] ;  /* 0x0002ea00ff027b82 */ /* 0x000e640000000a00 */
[----:B------:R-:W3:Y:S01]  /*22030*/  LDL.LU R32, [R1+0x8c] ;  /* 0x00008c0001207983 */ /* 0x000ee20000300800 */
[----:B------:R-:W-:Y:S01]  /*22040*/  MOV R0, 0x9b8 ;  /* 0x000009b800007802 */ /* 0x000fe20000000f00 */
[----:B------:R-:W-:Y:S01]  /*22050*/  IMAD.MOV.U32 R21, RZ, RZ, R27 ;  /* 0x000000ffff157224 */ /* 0x000fe200078e001b */
[----:B------:R-:W-:Y:S02]  /*22060*/  ISETP.NE.AND P0, PT, R33, 0x1, PT ;  /* 0x000000012100780c */ /* 0x000fe40003f05270 */
[----:B------:R-:W-:-:S04]  /*22070*/  SEL R26, R0, 0x978, P3 ;  /* 0x00000978001a7807 */ /* 0x000fc80001800000 */
[----:B------:R-:W2:Y:S08]  /*22080*/  LDC.64 R10, c[0x0][R26+0x218] ;  /* 0x000086001a0a7b82 */ /* 0x000eb00000000a00 */
[----:B------:R-:W4:Y:S08]  /*22090*/  LDC.64 R6, c[0x0][R26+0x220] ;  /* 0x000088001a067b82 */ /* 0x000f300000000a00 */
[----:B------:R-:W5:Y:S08]  /*220a0*/  LDC.64 R8, c[0x0][R26+0x228] ;  /* 0x00008a001a087b82 */ /* 0x000f700000000a00 */
[----:B------:R-:W0:Y:S08]  /*220b0*/  LDC.64 R4, c[0x0][R26+0x210] ;  /* 0x000084001a047b82 */ /* 0x000e300000000a00 */
[----:B------:R-:W4:Y:S08]  /*220c0*/  @P0 LDC R0, c[0x0][0xbec] ;  /* 0x0002fb00ff000b82 */ /* 0x000f300000000800 */
[----:B------:R-:W5:Y:S08]  /*220d0*/  @P0 LDC R37, c[0x0][0xbf0] ;  /* 0x0002fc00ff250b82 */ /* 0x000f700000000800 */
[----:B-1----:R-:W1:Y:S01]  /*220e0*/  @!P3 LDC R2, c[0x0][0xb50] ;  /* 0x0002d400ff02bb82 */ /* 0x002e620000000800 */
[----:B----4-:R-:W-:-:S07]  /*220f0*/  @P0 IMAD.HI.U32 R0, R27, R0, RZ ;  /* 0x000000001b000227 */ /* 0x010fce00078e00ff */
[----:B------:R-:W4:Y:S01]  /*22100*/  @!P3 LDC R3, c[0x0][0xb54] ;  /* 0x0002d500ff03bb82 */ /* 0x000f220000000800 */
[----:B------:R-:W-:Y:S01]  /*22110*/  IMAD R7, R7, R25, RZ ;  /* 0x0000001907077224 */ /* 0x000fe200078e02ff */
[----:B-----5:R-:W-:-:S03]  /*22120*/  @P0 SHF.R.U32.HI R21, RZ, R37, R0 ;  /* 0x00000025ff150219 */ /* 0x020fc60000011600 */
[----:B------:R-:W-:Y:S02]  /*22130*/  IMAD R7, R6, R24, R7 ;  /* 0x0000001806077224 */ /* 0x000fe400078e0207 */
[----:B------:R-:W-:Y:S02]  /*22140*/  IMAD.MOV R0, RZ, RZ, -R21 ;  /* 0x000000ffff007224 */ /* 0x000fe400078e0a15 */
[-C--:B--2---:R-:W-:Y:S02]  /*22150*/  IMAD R35, R11, R12.reuse, RZ ;  /* 0x0000000c0b237224 */ /* 0x084fe400078e02ff */
[----:B------:R-:W-:Y:S01]  /*22160*/  IMAD.WIDE.U32 R10, R10, R12, RZ ;  /* 0x0000000c0a0a7225 */ /* 0x000fe200078e00ff */
[----:B---3--:R-:W-:-:S03]  /*22170*/  SEL R37, R32, RZ, P3 ;  /* 0x000000ff20257207 */ /* 0x008fc60001800000 */
[----:B------:R-:W-:-:S04]  /*22180*/  IMAD.WIDE.U32 R12, R6, R25, RZ ;  /* 0x00000019060c7225 */ /* 0x000fc800078e00ff */
[----:B------:R-:W-:Y:S01]  /*22190*/  IMAD.IADD R11, R35, 0x1, R11 ;  /* 0x00000001230b7824 */ /* 0x000fe200078e020b */
[----:B------:R-:W-:Y:S01]  /*221a0*/  IADD3 R10, P0, P1, R12, R10, R15 ;  /* 0x0000000a0c0a7210 */ /* 0x000fe2000791e00f */
[----:B------:R-:W-:Y:S02]  /*221b0*/  IMAD.IADD R12, R13, 0x1, R7 ;  /* 0x000000010d0c7824 */ /* 0x000fe400078e0207 */
[----:B------:R-:W-:-:S04]  /*221c0*/  IMAD.WIDE.U32 R6, R8, R37, RZ ;  /* 0x0000002508067225 */ /* 0x000fc800078e00ff */
[----:B------:R-:W-:Y:S02]  /*221d0*/  IMAD R13, R9, R37, RZ ;  /* 0x00000025090d7224 */ /* 0x000fe400078e02ff */
[----:B------:R-:W-:Y:S01]  /*221e0*/  IMAD R9, R33, R0, R27 ;  /* 0x0000000021097224 */ /* 0x000fe200078e021b */
[----:B------:R-:W-:Y:S02]  /*221f0*/  IADD3.X R0, R12, R11, R14, P0, P1 ;  /* 0x0000000b0c007210 */ /* 0x000fe400007e240e */
[----:B------:R-:W-:Y:S02]  /*22200*/  IADD3 R6, P0, P1, R21, R10, R6 ;  /* 0x0000000a15067210 */ /* 0x000fe4000791e006 */
[----:B------:R-:W-:Y:S02]  /*22210*/  IADD3 R7, R13, R7, RZ ;  /* 0x000000070d077210 */ /* 0x000fe40007ffe0ff */
[----:B------:R-:W-:Y:S02]  /*22220*/  SHF.R.S32.HI R21, RZ, 0x1f, R21 ;  /* 0x0000001fff157819 */ /* 0x000fe40000011415 */
[----:B------:R-:W-:-:S02]  /*22230*/  SHF.R.S32.HI R11, RZ, 0x1f, R9 ;  /* 0x0000001fff0b7819 */ /* 0x000fc40000011409 */
[----:B------:R-:W-:Y:S01]  /*22240*/  IADD3.X R7, R21, R0, R7, P0, P1 ;  /* 0x0000000015077210 */ /* 0x000fe200007e2407 */
[----:B0-----:R-:W-:Y:S02]  /*22250*/  IMAD R0, R5, R9, RZ ;  /* 0x0000000905007224 */ /* 0x001fe400078e02ff */
[----:B------:R-:W-:Y:S02]  /*22260*/  IMAD.MOV.U32 R5, RZ, RZ, -0x800000 ;  /* 0xff800000ff057424 */ /* 0x000fe400078e00ff */
[C---:B------:R-:W-:Y:S02]  /*22270*/  IMAD R11, R4.reuse, R11, R0 ;  /* 0x0000000b040b7224 */ /* 0x040fe400078e0200 */
[----:B------:R-:W-:-:S04]  /*22280*/  IMAD.WIDE.U32 R6, R4, R9, R6 ;  /* 0x0000000904067225 */ /* 0x000fc800078e0006 */
[----:B------:R-:W-:Y:S01]  /*22290*/  IMAD.IADD R0, R7, 0x1, R11 ;  /* 0x0000000107007824 */ /* 0x000fe200078e020b */
[----:B-1----:R-:W-:-:S04]  /*222a0*/  LEA R2, P0, R6, R2, 0x2 ;  /* 0x0000000206027211 */ /* 0x002fc800078010ff */
[----:B----4-:R-:W-:-:S05]  /*222b0*/  LEA.HI.X R3, R6, R3, R0, 0x2, P0 ;  /* 0x0000000306037211 */ /* 0x010fca00000f1400 */
[----:B------:R1:W-:Y:S04]  /*222c0*/  STG.E desc[UR42][R2.64], R5 ;  /* 0x0000000502007986 */ /* 0x0003e8000c10192a */
.L_x_525:
[----:B------:R-:W-:Y:S05]  /*222d0*/  BSYNC B1 ;  /* 0x0000000000017941 */ /* 0x000fea0003800000 */
.L_x_524:
[----:B------:R-:W-:Y:S05]  /*222e0*/  @P2 BRA `(.L_x_518) ;  /* 0x0000000800982947 */ /* 0x000fea0003800000 */
[----:B------:R-:W2:Y:S01]  /*222f0*/  LDL.LU R10, [R1+0x50] ;  /* 0x00005000010a7983 */ /* 0x000ea20000300800 */
[----:B------:R-:W3:Y:S01]  /*22300*/  LDC R9, c[0x0][0xbe8] ;  /* 0x0002fa00ff097b82 */ /* 0x000ee20000000800 */
[----:B------:R-:W-:Y:S01]  /*22310*/  VIADD R4, R28, 0xffffff80 ;  /* 0xffffff801c047836 */ /* 0x000fe20000000000 */
[----:B------:R-:W-:Y:S01]  /*22320*/  ULDC.64 UR4, c[0x0][0xaa0] ;  /* 0x0002a80000047ab9 */ /* 0x000fe20000000a00 */
[----:B------:R-:W4:Y:S01]  /*22330*/  LDL.LU R8, [R1+0x80] ;  /* 0x0000800001087983 */ /* 0x000f220000300800 */
[----:B------:R-:W-:Y:S02]  /*22340*/  IMAD R0, R14, UR4, RZ ;  /* 0x000000040e007c24 */ /* 0x000fe4000f8e02ff */
[----:B------:R-:W-:Y:S01]  /*22350*/  SHF.R.S32.HI R11, RZ, 0x1f, R4 ;  /* 0x0000001fff0b7819 */ /* 0x000fe20000011404 */
[----:B-1----:R-:W-:-:S04]  /*22360*/  IMAD.WIDE.U32 R2, R15, UR4, RZ ;  /* 0x000000040f027c25 */ /* 0x002fc8000f8e00ff */
[----:B------:R-:W-:Y:S01]  /*22370*/  IMAD R5, R15, UR5, R0 ;  /* 0x000000050f057c24 */ /* 0x000fe2000f8e0200 */
[----:B------:R-:W-:Y:S01]  /*22380*/  LEA.HI R0, R11, R4, RZ, 0x3 ;  /* 0x000000040b007211 */ /* 0x000fe200078f18ff */
[----:B------:R-:W-:Y:S02]  /*22390*/  ULDC.64 UR4, c[0x0][0xae8] ;  /* 0x0002ba0000047ab9 */ /* 0x000fe40000000a00 */
[----:B------:R-:W-:Y:S01]  /*223a0*/  IMAD.IADD R3, R3, 0x1, R5 ;  /* 0x0000000103037824 */ /* 0x000fe200078e0205 */
[----:B------:R-:W-:-:S04]  /*223b0*/  LOP3.LUT R13, R0, 0xfffffff8, RZ, 0xc0, !PT ;  /* 0xfffffff8000d7812 */ /* 0x000fc800078ec0ff */
[----:B------:R-:W-:Y:S02]  /*223c0*/  IADD3 R0, R4, -R13, RZ ;  /* 0x8000000d04007210 */ /* 0x000fe40007ffe0ff */
[----:B---3--:R-:W-:-:S03]  /*223d0*/  ISETP.NE.AND P0, PT, R9, 0x1, PT ;  /* 0x000000010900780c */ /* 0x008fc60003f05270 */
[----:B------:R-:W-:-:S10]  /*223e0*/  IMAD R0, R0, 0x20, R23 ;  /* 0x0000002000007824 */ /* 0x000fd400078e0217 */
[----:B------:R-:W1:Y:S08]  /*223f0*/  @P0 LDC R7, c[0x0][0xbec] ;  /* 0x0002fb00ff070b82 */ /* 0x000e700000000800 */
[----:B------:R-:W3:Y:S01]  /*22400*/  @P0 LDC R11, c[0x0][0xbf0] ;  /* 0x0002fc00ff0b0b82 */ /* 0x000ee20000000800 */
[----:B--2---:R-:W-:-:S04]  /*22410*/  IMAD.WIDE.U32 R2, R10, UR4, R2 ;  /* 0x000000040a027c25 */ /* 0x004fc8000f8e0002 */
[----:B----4-:R-:W-:Y:S02]  /*22420*/  IMAD R6, R8, 0x80, R0 ;  /* 0x0000008008067824 */ /* 0x010fe400078e0200 */
[----:B------:R-:W-:Y:S01]  /*22430*/  IMAD R3, R10, UR5, R3 ;  /* 0x000000050a037c24 */ /* 0x000fe2000f8e0203 */
[----:B------:R-:W-:Y:S01]  /*22440*/  ULDC.64 UR4, c[0x0][0xaf0] ;  /* 0x0002bc0000047ab9 */ /* 0x000fe20000000a00 */
[----:B-1----:R-:W-:-:S04]  /*22450*/  @P0 IMAD.HI.U32 R0, R6, R7, RZ ;  /* 0x0000000706000227 */ /* 0x002fc800078e00ff */
[----:B------:R-:W-:Y:S02]  /*22460*/  IMAD R4, R24, UR4, RZ ;  /* 0x0000000418047c24 */ /* 0x000fe4000f8e02ff */
[----:B------:R-:W-:Y:S01]  /*22470*/  IMAD.MOV.U32 R5, RZ, RZ, R6 ;  /* 0x000000ffff057224 */ /* 0x000fe200078e0006 */
[----:B---3--:R-:W-:Y:S01]  /*22480*/  @P0 SHF.R.U32.HI R5, RZ, R11, R0 ;  /* 0x0000000bff050219 */ /* 0x008fe20000011600 */
[C---:B------:R-:W-:Y:S02]  /*22490*/  IMAD R7, R25.reuse, UR5, R4 ;  /* 0x0000000519077c24 */ /* 0x040fe4000f8e0204 */
[----:B------:R-:W-:Y:S01]  /*224a0*/  IMAD.WIDE.U32 R2, R25, UR4, R2 ;  /* 0x0000000419027c25 */ /* 0x000fe2000f8e0002 */
[----:B------:R-:W-:Y:S01]  /*224b0*/  SHF.R.S32.HI R0, RZ, 0x1f, R5 ;  /* 0x0000001fff007819 */ /* 0x000fe20000011405 */
[----:B------:R-:W-:Y:S02]  /*224c0*/  ULDC.64 UR4, c[0x0][0xae0] ;  /* 0x0002b80000047ab9 */ /* 0x000fe40000000a00 */
[----:B------:R-:W-:Y:S01]  /*224d0*/  IMAD.IADD R3, R3, 0x1, R7 ;  /* 0x0000000103037824 */ /* 0x000fe200078e0207 */
[----:B------:R-:W-:Y:S01]  /*224e0*/  IADD3 R7, -R5, RZ, RZ ;  /* 0x000000ff05077210 */ /* 0x000fe20007ffe1ff */
[----:B------:R-:W-:-:S02]  /*224f0*/  IMAD R0, R0, UR4, RZ ;  /* 0x0000000400007c24 */ /* 0x000fc4000f8e02ff */
[----:B------:R-:W-:-:S04]  /*22500*/  IMAD.WIDE.U32 R2, R5, UR4, R2 ;  /* 0x0000000405027c25 */ /* 0x000fc8000f8e0002 */
[----:B------:R-:W-:Y:S01]  /*22510*/  IMAD R7, R9, R7, R6 ;  /* 0x0000000709077224 */ /* 0x000fe200078e0206 */
[----:B------:R-:W-:Y:S01]  /*22520*/  SHF.R.S32.HI R6, RZ, 0x1f, R233 ;  /* 0x0000001fff067819 */ /* 0x000fe200000114e9 */
[----:B------:R-:W-:Y:S01]  /*22530*/  IMAD R5, R5, UR5, R0 ;  /* 0x0000000505057c24 */ /* 0x000fe2000f8e0200 */
[----:B------:R-:W-:Y:S02]  /*22540*/  ULDC.64 UR4, c[0x0][0xad8] ;  /* 0x0002b60000047ab9 */ /* 0x000fe40000000a00 */
[----:B------:R-:W-:Y:S01]  /*22550*/  SHF.R.S32.HI R0, RZ, 0x1f, R7 ;  /* 0x0000001fff007819 */ /* 0x000fe20000011407 */
[----:B------:R-:W-:-:S04]  /*22560*/  IMAD.IADD R3, R3, 0x1, R5 ;  /* 0x0000000103037824 */ /* 0x000fc800078e0205 */
[----:B------:R-:W-:Y:S02]  /*22570*/  IMAD R0, R0, UR4, RZ ;  /* 0x0000000400007c24 */ /* 0x000fe4000f8e02ff */
[----:B------:R-:W-:-:S04]  /*22580*/  IMAD.WIDE.U32 R4, R7, UR4, R2 ;  /* 0x0000000407047c25 */ /* 0x000fc8000f8e0002 */
        /* <DEDUP_REMOVED lines=8> */
[----:B------:R1:W2:Y:S04]  /*22610*/  SHFL.IDX PT, R0, R3, RZ, 0x181f ;  /* 0x00181fff03007589 */ /* 0x0002a800000e0000 */
[----:B------:R1:W3:Y:S02]  /*22620*/  SHFL.IDX PT, R14, R2, RZ, 0x181f ;  /* 0x00181fff020e7589 */ /* 0x0002e400000e0000 */
.L_x_845:
[----:B------:R-:W-:Y:S01]  /*22630*/  IMAD R9, R20, R9, RZ ;  /* 0x0000000914097224 */ /* 0x000fe200078e02ff */
[----:B------:R-:W-:Y:S04]  /*22640*/  BSSY B1, `(.L_x_527) ;  /* 0x0000018000017945 */ /* 0x000fe80003800000 */
[----:B------:R-:W-:-:S13]  /*22650*/  ISETP.GE.AND P0, PT, R5, R9, PT ;  /* 0x000000090500720c */ /* 0x000fda0003f06270 */
[----:B------:R-:W-:Y:S05]  /*22660*/  @P0 BRA `(.L_x_528) ;  /* 0x0000000000540947 */ /* 0x000fea0003800000 */
[----:B------:R-:W4:Y:S01]  /*22670*/  LDL R8, [R1+0x44] ;  /* 0x0000440001087983 */ /* 0x000f220000100800 */
[----:B------:R-:W-:-:S03]  /*22680*/  ULDC UR4, c[0x0][0xac8] ;  /* 0x0002b20000047ab9 */ /* 0x000fc60000000800 */
[----:B------:R-:W5:Y:S04]  /*22690*/  LDL R4, [R1+0x4c] ;  /* 0x00004c0001047983 */ /* 0x000f680000100800 */
[----:B------:R-:W5:Y:S04]  /*226a0*/  LDL R24, [R1+0x88] ;  /* 0x0000880001187983 */ /* 0x000f680000100800 */
[----:B------:R-:W5:Y:S01]  /*226b0*/  LDL R7, [R1+0x84] ;  /* 0x0000840001077983 */ /* 0x000f620000100800 */
[----:B------:R-:W-:Y:S02]  /*226c0*/  ISETP.GE.AND P3, PT, R18, UR4, PT ;  /* 0x0000000412007c0c */ /* 0x000fe4000bf66270 */
[----:B------:R-:W-:-:S11]  /*226d0*/  ISETP.GE.AND P2, PT, R233, UR4, PT ;  /* 0x00000004e9007c0c */ /* 0x000fd6000bf46270 */
[CC--:B---3--:R-:W-:Y:S02]  /*226e0*/  @!P3 LEA R10, P5, R18.reuse, R14.reuse, 0x1 ;  /* 0x0000000e120ab211 */ /* 0x0c8fe400078a08ff */
[C---:B------:R-:W-:Y:S02]  /*226f0*/  @!P2 LEA R12, P4, R233.reuse, R14, 0x1 ;  /* 0x0000000ee90ca211 */ /* 0x040fe400078808ff */
[-C--:B--2---:R-:W-:Y:S02]  /*22700*/  @!P3 LEA.HI.X R11, R18, R0.reuse, R19, 0x1, P5 ;  /* 0x00000000120bb211 */ /* 0x084fe400028f0c13 */
[----:B------:R-:W-:-:S03]  /*22710*/  @!P2 LEA.HI.X R13, R233, R0, R6, 0x1, P4 ;  /* 0x00000000e90da211 */ /* 0x000fc600020f0c06 */
[----:B------:R2:W-:Y:S04]  /*22720*/  @!P3 ST.E.128 desc[UR42][R10.64], RZ ;  /* 0x000000ff0a00b985 */ /* 0x0005e8000c101d2a */
[----:B------:R2:W-:Y:S01]  /*22730*/  @!P2 ST.E.128 desc[UR42][R12.64], RZ ;  /* 0x000000ff0c00a985 */ /* 0x0005e2000c101d2a */
[----:B----4-:R-:W-:Y:S02]  /*22740*/  ISETP.GE.AND P1, PT, R8, UR4, PT ;  /* 0x0000000408007c0c */ /* 0x010fe4000bf26270 */
[----:B-----5:R-:W-:-:S11]  /*22750*/  ISETP.GE.AND P0, PT, R4, UR4, PT ;  /* 0x0000000404007c0c */ /* 0x020fd6000bf06270 */
[-C--:B------:R-:W-:Y:S02]  /*22760*/  @!P1 LEA R20, P5, R8, R14.reuse, 0x1 ;  /* 0x0000000e08149211 */ /* 0x080fe400078a08ff */
[----:B------:R-:W-:Y:S02]  /*22770*/  @!P0 LEA R14, P4, R4, R14, 0x1 ;  /* 0x0000000e040e8211 */ /* 0x000fe400078808ff */
[-C--:B------:R-:W-:Y:S02]  /*22780*/  @!P1 LEA.HI.X R21, R8, R0.reuse, R24, 0x1, P5 ;  /* 0x0000000008159211 */ /* 0x080fe400028f0c18 */
[----:B------:R-:W-:-:S03]  /*22790*/  @!P0 LEA.HI.X R15, R4, R0, R7, 0x1, P4 ;  /* 0x00000000040f8211 */ /* 0x000fc600020f0c07 */
[----:B------:R2:W-:Y:S04]  /*227a0*/  @!P1 ST.E.128 desc[UR42][R20.64], RZ ;  /* 0x000000ff14009985 */ /* 0x0005e8000c101d2a */
[----:B------:R2:W-:Y:S02]  /*227b0*/  @!P0 ST.E.128 desc[UR42][R14.64], RZ ;  /* 0x000000ff0e008985 */ /* 0x0005e4000c101d2a */
.L_x_528:
[----:B------:R-:W-:Y:S05]  /*227c0*/  BSYNC B1 ;  /* 0x0000000000017941 */ /* 0x000fea0003800000 */
.L_x_527:
[----:B------:R-:W-:-:S03]  /*227d0*/  UMOV UR4, 0xffffffff ;  /* 0xffffffff00047882 */ /* 0x000fc60000000000 */
[----:B------:R-:W-:Y:S05]  /*227e0*/  BRA.DIV UR4, `(.L_x_529) ;  /* 0x000000ce04dc7947 */ /* 0x000fea000b800000 */
[----:B--2---:R2:W4:Y:S04]  /*227f0*/  SHFL.IDX PT, R0, R3, 0x1, 0x181f ;  /* 0x00381f0003007f89 */ /* 0x00452800000e0000 */
[----:B---3--:R2:W3:Y:S02]  /*22800*/  SHFL.IDX PT, R14, R2, 0x1, 0x181f ;  /* 0x00381f00020e7f89 */ /* 0x0084e400000e0000 */
.L_x_849:
[----:B------:R-:W-:Y:S01]  /*22810*/  VIADD R4, R5, 0x20 ;  /* 0x0000002005047836 */ /* 0x000fe20000000000 */
[----:B------:R-:W-:Y:S04]  /*22820*/  BSSY B1, `(.L_x_530) ;  /* 0x0000018000017945 */ /* 0x000fe80003800000 */
[----:B------:R-:W-:-:S13]  /*22830*/  ISETP.GE.AND P0, PT, R4, R9, PT ;  /* 0x000000090400720c */ /* 0x000fda0003f06270 */
[----:B------:R-:W-:Y:S05]  /*22840*/  @P0 BRA `(.L_x_531) ;  /* 0x0000000000540947 */ /* 0x000fea0003800000 */
[----:B------:R-:W5:Y:S01]  /*22850*/  LDL R24, [R1+0x44] ;  /* 0x0000440001187983 */ /* 0x000f620000100800 */
[----:B------:R-:W-:-:S03]  /*22860*/  ULDC UR4, c[0x0][0xac8] ;  /* 0x0002b20000047ab9 */ /* 0x000fc60000000800 */
[----:B------:R-:W2:Y:S04]  /*22870*/  LDL R7, [R1+0x4c] ;  /* 0x00004c0001077983 */ /* 0x000ea80000100800 */
[----:B------:R-:W2:Y:S04]  /*22880*/  LDL R25, [R1+0x88] ;  /* 0x0000880001197983 */ /* 0x000ea80000100800 */
[----:B------:R-:W2:Y:S01]  /*22890*/  LDL R8, [R1+0x84] ;  /* 0x0000840001087983 */ /* 0x000ea20000100800 */
[----:B------:R-:W-:Y:S02]  /*228a0*/  ISETP.GE.AND P3, PT, R18, UR4, PT ;  /* 0x0000000412007c0c */ /* 0x000fe4000bf66270 */
[----:B------:R-:W-:-:S11]  /*228b0*/  ISETP.GE.AND P2, PT, R233, UR4, PT ;  /* 0x00000004e9007c0c */ /* 0x000fd6000bf46270 */
[CC--:B---3--:R-:W-:Y:S02]  /*228c0*/  @!P3 LEA R10, P5, R18.reuse, R14.reuse, 0x1 ;  /* 0x0000000e120ab211 */ /* 0x0c8fe400078a08ff */
[C---:B------:R-:W-:Y:S02]  /*228d0*/  @!P2 LEA R12, P4, R233.reuse, R14, 0x1 ;  /* 0x0000000ee90ca211 */ /* 0x040fe400078808ff */
[-C--:B----4-:R-:W-:Y:S02]  /*228e0*/  @!P3 LEA.HI.X R11, R18, R0.reuse, R19, 0x1, P5 ;  /* 0x00000000120bb211 */ /* 0x090fe400028f0c13 */
[----:B------:R-:W-:-:S03]  /*228f0*/  @!P2 LEA.HI.X R13, R233, R0, R6, 0x1, P4 ;  /* 0x00000000e90da211 */ /* 0x000fc600020f0c06 */
[----:B------:R3:W-:Y:S04]  /*22900*/  @!P3 ST.E.128 desc[UR42][R10.64], RZ ;  /* 0x000000ff0a00b985 */ /* 0x0007e8000c101d2a */
[----:B------:R3:W-:Y:S01]  /*22910*/  @!P2 ST.E.128 desc[UR42][R12.64], RZ ;  /* 0x000000ff0c00a985 */ /* 0x0007e2000c101d2a */
[----:B-----5:R-:W-:Y:S02]  /*22920*/  ISETP.GE.AND P1, PT, R24, UR4, PT ;  /* 0x0000000418007c0c */ /* 0x020fe4000bf26270 */
[----:B--2---:R-:W-:-:S11]  /*22930*/  ISETP.GE.AND P0, PT, R7, UR4, PT ;  /* 0x0000000407007c0c */ /* 0x004fd6000bf06270 */
[CC--:B------:R-:W-:Y:S02]  /*22940*/  @!P1 LEA R20, P5, R24.reuse, R14.reuse, 0x1 ;  /* 0x0000000e18149211 */ /* 0x0c0fe400078a08ff */
[C---:B------:R-:W-:Y:S02]  /*22950*/  @!P0 LEA R14, P4, R7.reuse, R14, 0x1 ;  /* 0x0000000e070e8211 */ /* 0x040fe400078808ff */
[-C--:B------:R-:W-:Y:S02]  /*22960*/  @!P1 LEA.HI.X R21, R24, R0.reuse, R25, 0x1, P5 ;  /* 0x0000000018159211 */ /* 0x080fe400028f0c19 */
[----:B------:R-:W-:-:S03]  /*22970*/  @!P0 LEA.HI.X R15, R7, R0, R8, 0x1, P4 ;  /* 0x00000000070f8211 */ /* 0x000fc600020f0c08 */
[----:B------:R3:W-:Y:S04]  /*22980*/  @!P1 ST.E.128 desc[UR42][R20.64], RZ ;  /* 0x000000ff14009985 */ /* 0x0007e8000c101d2a */
[----:B------:R3:W-:Y:S02]  /*22990*/  @!P0 ST.E.128 desc[UR42][R14.64], RZ ;  /* 0x000000ff0e008985 */ /* 0x0007e4000c101d2a */
.L_x_531:
[----:B------:R-:W-:Y:S05]  /*229a0*/  BSYNC B1 ;  /* 0x0000000000017941 */ /* 0x000fea0003800000 */
.L_x_530:
[----:B------:R-:W-:-:S03]  /*229b0*/  UMOV UR4, 0xffffffff ;  /* 0xffffffff00047882 */ /* 0x000fc60000000000 */
[----:B------:R-:W-:Y:S05]  /*229c0*/  BRA.DIV UR4, `(.L_x_532) ;  /* 0x000000ce04ac7947 */ /* 0x000fea000b800000 */
[----:B----4-:R4:W0:Y:S04]  /*229d0*/  SHFL.IDX PT, R0, R3, 0x2, 0x181f ;  /* 0x00581f0003007f89 */ /* 0x01082800000e0000 */
[----:B---3--:R4:W3:Y:S02]  /*229e0*/  SHFL.IDX PT, R14, R2, 0x2, 0x181f ;  /* 0x00581f00020e7f89 */ /* 0x0088e400000e0000 */
.L_x_853:
[----:B------:R-:W-:Y:S01]  /*229f0*/  IADD3 R4, R5, 0x40, RZ ;  /* 0x0000004005047810 */ /* 0x000fe20007ffe0ff */
[----:B------:R-:W-:Y:S03]  /*22a00*/  BSSY B1, `(.L_x_533) ;  /* 0x0000018000017945 */ /* 0x000fe60003800000 */
[----:B------:R-:W-:-:S13]  /*22a10*/  ISETP.GE.AND P0, PT, R4, R9, PT ;  /* 0x000000090400720c */ /* 0x000fda0003f06270 */
[----:B------:R-:W-:Y:S05]  /*22a20*/  @P0 BRA `(.L_x_534) ;  /* 0x0000000000540947 */ /* 0x000fea0003800000 */
[----:B------:R-:W5:Y:S01]  /*22a30*/  LDL R24, [R1+0x44] ;  /* 0x0000440001187983 */ /* 0x000f620000100800 */
[----:B------:R-:W-:-:S03]  /*22a40*/  ULDC UR4, c[0x0][0xac8] ;  /* 0x0002b20000047ab9 */ /* 0x000fc60000000800 */
[----:B------:R-:W2:Y:S04]  /*22a50*/  LDL R7, [R1+0x4c] ;  /* 0x00004c0001077983 */ /* 0x000ea80000100800 */
[----:B------:R-:W4:Y:S04]  /*22a60*/  LDL R25, [R1+0x88] ;  /* 0x0000880001197983 */ /* 0x000f280000100800 */
[----:B------:R-:W4:Y:S01]  /*22a70*/  LDL R8, [R1+0x84] ;  /* 0x0000840001087983 */ /* 0x000f220000100800 */
[----:B------:R-:W-:Y:S02]  /*22a80*/  ISETP.GE.AND P3, PT, R18, UR4, PT ;  /* 0x0000000412007c0c */ /* 0x000fe4000bf66270 */
[----:B------:R-:W-:-:S11]  /*22a90*/  ISETP.GE.AND P2, PT, R233, UR4, PT ;  /* 0x00000004e9007c0c */ /* 0x000fd6000bf46270 */
[CC--:B---3--:R-:W-:Y:S02]  /*22aa0*/  @!P3 LEA R10, P5, R18.reuse, R14.reuse, 0x1 ;  /* 0x0000000e120ab211 */ /* 0x0c8fe400078a08ff */
[C---:B------:R-:W-:Y:S02]  /*22ab0*/  @!P2 LEA R12, P4, R233.reuse, R14, 0x1 ;  /* 0x0000000ee90ca211 */ /* 0x040fe400078808ff */
[-C--:B0-----:R-:W-:Y:S02]  /*22ac0*/  @!P3 LEA.HI.X R11, R18, R0.reuse, R19, 0x1, P5 ;  /* 0x00000000120bb211 */ /* 0x081fe400028f0c13 */
[----:B------:R-:W-:-:S03]  /*22ad0*/  @!P2 LEA.HI.X R13, R233, R0, R6, 0x1, P4 ;  /* 0x00000000e90da211 */ /* 0x000fc600020f0c06 */
[----:B------:R0:W-:Y:S04]  /*22ae0*/  @!P3 ST.E.128 desc[UR42][R10.64], RZ ;  /* 0x000000ff0a00b985 */ /* 0x0001e8000c101d2a */
[----:B------:R0:W-:Y:S01]  /*22af0*/  @!P2 ST.E.128 desc[UR42][R12.64], RZ ;  /* 0x000000ff0c00a985 */ /* 0x0001e2000c101d2a */
[----:B-----5:R-:W-:Y:S02]  /*22b00*/  ISETP.GE.AND P1, PT, R24, UR4, PT ;  /* 0x0000000418007c0c */ /* 0x020fe4000bf26270 */
[----:B--2---:R-:W-:-:S11]  /*22b10*/  ISETP.GE.AND P0, PT, R7, UR4, PT ;  /* 0x0000000407007c0c */ /* 0x004fd6000bf06270 */
[CC--:B------:R-:W-:Y:S02]  /*22b20*/  @!P1 LEA R20, P5, R24.reuse, R14.reuse, 0x1 ;  /* 0x0000000e18149211 */ /* 0x0c0fe400078a08ff */
[C---:B------:R-:W-:Y:S02]  /*22b30*/  @!P0 LEA R14, P4, R7.reuse, R14, 0x1 ;  /* 0x0000000e070e8211 */ /* 0x040fe400078808ff */
[-C--:B----4-:R-:W-:Y:S02]  /*22b40*/  @!P1 LEA.HI.X R21, R24, R0.reuse, R25, 0x1, P5 ;  /* 0x0000000018159211 */ /* 0x090fe400028f0c19 */
[----:B------:R-:W-:-:S03]  /*22b50*/  @!P0 LEA.HI.X R15, R7, R0, R8, 0x1, P4 ;  /* 0x00000000070f8211 */ /* 0x000fc600020f0c08 */
[----:B------:R0:W-:Y:S04]  /*22b60*/  @!P1 ST.E.128 desc[UR42][R20.64], RZ ;  /* 0x000000ff14009985 */ /* 0x0001e8000c101d2a */
[----:B------:R0:W-:Y:S02]  /*22b70*/  @!P0 ST.E.128 desc[UR42][R14.64], RZ ;  /* 0x000000ff0e008985 */ /* 0x0001e4000c101d2a */
.L_x_534:
[----:B------:R-:W-:Y:S05]  /*22b80*/  BSYNC B1 ;  /* 0x0000000000017941 */ /* 0x000fea0003800000 */
.L_x_533:
[----:B------:R-:W-:-:S03]  /*22b90*/  UMOV UR4, 0xffffffff ;  /* 0xffffffff00047882 */ /* 0x000fc60000000000 */
[----:B------:R-:W-:Y:S05]  /*22ba0*/  BRA.DIV UR4, `(.L_x_535) ;  /* 0x000000ce047c7947 */ /* 0x000fea000b800000 */
[----:B0-----:R0:W0:Y:S04]  /*22bb0*/  SHFL.IDX PT, R0, R3, 0x3, 0x181f ;  /* 0x00781f0003007f89 */ /* 0x00102800000e0000 */
[----:B---3--:R3:W0:Y:S02]  /*22bc0*/  SHFL.IDX PT, R14, R2, 0x3, 0x181f ;  /* 0x00781f00020e7f89 */ /* 0x00862400000e0000 */
.L_x_857:
[----:B-1234-:R-:W-:-:S05]  /*22bd0*/  VIADD R2, R5, 0x60 ;  /* 0x0000006005027836 */ /* 0x01efca0000000000 */
[----:B------:R-:W-:-:S13]  /*22be0*/  ISETP.GE.AND P0, PT, R2, R9, PT ;  /* 0x000000090200720c */ /* 0x000fda0003f06270 */
[----:B------:R-:W-:Y:S05]  /*22bf0*/  @P0 BRA `(.L_x_518) ;  /* 0x0000000000540947 */ /* 0x000fea0003800000 */
[----:B------:R-:W2:Y:S01]  /*22c00*/  LDL R11, [R1+0x44] ;  /* 0x00004400010b7983 */ /* 0x000ea20000100800 */
[----:B------:R-:W-:-:S03]  /*22c10*/  ULDC UR4, c[0x0][0xac8] ;  /* 0x0002b20000047ab9 */ /* 0x000fc60000000800 */
[----:B------:R-:W3:Y:S04]  /*22c20*/  LDL R7, [R1+0x4c] ;  /* 0x00004c0001077983 */ /* 0x000ee80000100800 */
[----:B------:R-:W4:Y:S04]  /*22c30*/  LDL R12, [R1+0x88] ;  /* 0x00008800010c7983 */ /* 0x000f280000100800 */
[----:B------:R-:W5:Y:S01]  /*22c40*/  LDL R10, [R1+0x84] ;  /* 0x00008400010a7983 */ /* 0x000f620000100800 */
[----:B------:R-:W-:Y:S02]  /*22c50*/  ISETP.GE.AND P3, PT, R18, UR4, PT ;  /* 0x0000000412007c0c */ /* 0x000fe4000bf66270 */
[----:B------:R-:W-:-:S11]  /*22c60*/  ISETP.GE.AND P2, PT, R233, UR4, PT ;  /* 0x00000004e9007c0c */ /* 0x000fd6000bf46270 */
[CC--:B0-----:R-:W-:Y:S02]  /*22c70*/  @!P3 LEA R2, P5, R18.reuse, R14.reuse, 0x1 ;  /* 0x0000000e1202b211 */ /* 0x0c1fe400078a08ff */
[C---:B------:R-:W-:Y:S02]  /*22c80*/  @!P2 LEA R4, P4, R233.reuse, R14, 0x1 ;  /* 0x0000000ee904a211 */ /* 0x040fe400078808ff */
[-C--:B------:R-:W-:Y:S02]  /*22c90*/  @!P3 LEA.HI.X R3, R18, R0.reuse, R19, 0x1, P5 ;  /* 0x000000001203b211 */ /* 0x080fe400028f0c13 */
[----:B------:R-:W-:-:S03]  /*22ca0*/  @!P2 LEA.HI.X R5, R233, R0, R6, 0x1, P4 ;  /* 0x00000000e905a211 */ /* 0x000fc600020f0c06 */
[----:B------:R0:W-:Y:S04]  /*22cb0*/  @!P3 ST.E.128 desc[UR42][R2.64], RZ ;  /* 0x000000ff0200b985 */ /* 0x0001e8000c101d2a */
[----:B------:R0:W-:Y:S01]  /*22cc0*/  @!P2 ST.E.128 desc[UR42][R4.64], RZ ;  /* 0x000000ff0400a985 */ /* 0x0001e2000c101d2a */
[----:B--2---:R-:W-:Y:S02]  /*22cd0*/  ISETP.GE.AND P1, PT, R11, UR4, PT ;  /* 0x000000040b007c0c */ /* 0x004fe4000bf26270 */
[----:B---3--:R-:W-:-:S11]  /*22ce0*/  ISETP.GE.AND P0, PT, R7, UR4, PT ;  /* 0x0000000407007c0c */ /* 0x008fd6000bf06270 */
[-C--:B------:R-:W-:Y:S02]  /*22cf0*/  @!P1 LEA R8, P5, R11, R14.reuse, 0x1 ;  /* 0x0000000e0b089211 */ /* 0x080fe400078a08ff */
[----:B------:R-:W-:Y:S02]  /*22d00*/  @!P0 LEA R14, P4, R7, R14, 0x1 ;  /* 0x0000000e070e8211 */ /* 0x000fe400078808ff */
[-C--:B----4-:R-:W-:Y:S02]  /*22d10*/  @!P1 LEA.HI.X R9, R11, R0.reuse, R12, 0x1, P5 ;  /* 0x000000000b099211 */ /* 0x090fe400028f0c0c */
[----:B-----5:R-:W-:-:S03]  /*22d20*/  @!P0 LEA.HI.X R15, R7, R0, R10, 0x1, P4 ;  /* 0x00000000070f8211 */ /* 0x020fc600020f0c0a */
[----:B------:R0:W-:Y:S04]  /*22d30*/  @!P1 ST.E.128 desc[UR42][R8.64], RZ ;  /* 0x000000ff08009985 */ /* 0x0001e8000c101d2a */
[----:B------:R0:W-:Y:S02]  /*22d40*/  @!P0 ST.E.128 desc[UR42][R14.64], RZ ;  /* 0x000000ff0e008985 */ /* 0x0001e4000c101d2a */
.L_x_518:
[----:B------:R-:W-:Y:S05]  /*22d50*/  BSYNC B0 ;  /* 0x0000000000007941 */ /* 0x000fea0003800000 */
.L_x_503:
[----:B------:R-:W-:Y:S02]  /*22d60*/  ULDC UR4, c[0x0][0xc3c] ;  /* 0x00030f0000047ab9 */ /* 0x000fe40000000800 */
[----:B------:R-:W-:-:S13]  /*22d70*/  ISETP.GE.AND P0, PT, R31, UR4, PT ;  /* 0x000000041f007c0c */ /* 0x000fda000bf06270 */
[----:B------:R-:W-:Y:S05]  /*22d80*/  @!P0 BRA `(.L_x_536) ;  /* 0xfffffdec00488947 */ /* 0x000fea000383ffff */
[----:B------:R-:W-:Y:S05]  /*22d90*/  BRA `(.L_x_340) ;  /* 0x0000007c00dc7947 */ /* 0x000fea0003800000 */
.L_x_338:
        /* <DEDUP_REMOVED lines=16> */
[----:B-1----:R1:W-:Y:S04]  /*22ea0*/  STL.64 [R1], R4 ;  /* 0x0000000401007387 */ /* 0x0023e80000100a00 */
[----:B------:R1:W-:Y:S01]  /*22eb0*/  STL.64 [R1+0x8], R6 ;  /* 0x0000080601007387 */ /* 0x0003e20000100a00 */
[----:B------:R-:W-:Y:S06]  /*22ec0*/  BAR.ARV 0x4, 0x180 ;  /* 0x0106000000007b1d */ /* 0x000fec0000002000 */
[----:B------:R-:W-:Y:S05]  /*22ed0*/  BRA `(.L_x_538) ;  /* 0x0000000800a87947 */ /* 0x000fea0003800000 */
.L_x_537:
[----:B------:R-:W1:Y:S01]  /*22ee0*/  S2R R0, SR_TID.X ;  /* 0x0000000000007919 */ /* 0x000e620000002100 */
[----:B------:R-:W-:Y:S01]  /*22ef0*/  ULDC UR4, c[0x0][0xc3c] ;  /* 0x00030f0000047ab9 */ /* 0x000fe20000000800 */
[----:B------:R-:W-:Y:S01]  /*22f00*/  IMAD.MOV.U32 R9, RZ, RZ, RZ ;  /* 0x000000ffff097224 */ /* 0x000fe200078e00ff */
[----:B------:R-:W2:Y:S01]  /*22f10*/  S2UR UR6, SR_CTAID.X ;  /* 0x00000000000679c3 */ /* 0x000ea20000002500 */
[----:B------:R-:W-:Y:S01]  /*22f20*/  ULDC UR5, c[0x0][0xc38] ;  /* 0x00030e0000057ab9 */ /* 0x000fe20000000800 */
[----:B-1----:R-:W-:-:S04]  /*22f30*/  LOP3.LUT R0, R0, 0x1f, RZ, 0xc0, !PT ;  /* 0x0000001f00007812 */ /* 0x002fc800078ec0ff */
[----:B------:R-:W-:-:S04]  /*22f40*/  ISETP.NE.AND P0, PT, R0, 0x1f, PT ;  /* 0x0000001f0000780c */ /* 0x000fc80003f05270 */
[----:B------:R-:W-:-:S13]  /*22f50*/  ISETP.GE.OR P1, PT, R0, UR4, !P0 ;  /* 0x0000000400007c0c */ /* 0x000fda000c726670 */
[----:B0-----:R-:W0:Y:S08]  /*22f60*/  @!P1 LDC.64 R2, c[0x0][0xc80] ;  /* 0x00032000ff029b82 */ /* 0x001e300000000a00 */
[----:B------:R-:W1:Y:S01]  /*22f70*/  @!P1 LDC.64 R4, c[0x0][0xc78] ;  /* 0x00031e00ff049b82 */ /* 0x000e620000000a00 */
[----:B0-----:R-:W-:-:S05]  /*22f80*/  @!P1 IMAD.WIDE.U32 R2, R0, 0x4, R2 ;  /* 0x0000000400029825 */ /* 0x001fca00078e0002 */
[----:B------:R1:W3:Y:S02]  /*22f90*/  @!P1 LDG.E R6, desc[UR42][R2.64] ;  /* 0x0000002a02069981 */ /* 0x0002e4000c1e1900 */
[----:B-1----:R-:W-:-:S05]  /*22fa0*/  @!P1 IMAD.WIDE.U32 R2, R0, 0x4, R4 ;  /* 0x0000000400029825 */ /* 0x002fca00078e0004 */
[----:B------:R-:W3:Y:S01]  /*22fb0*/  @!P1 LDG.E R9, desc[UR42][R2.64] ;  /* 0x0000002a02099981 */ /* 0x000ee2000c1e1900 */
[C---:B------:R-:W-:Y:S01]  /*22fc0*/  ISETP.NE.AND P1, PT, R0.reuse, RZ, PT ;  /* 0x000000ff0000720c */ /* 0x040fe20003f25270 */
[----:B------:R-:W-:Y:S01]  /*22fd0*/  UMOV UR4, URZ ;  /* 0x0000003f00047c82 */ /* 0x000fe20008000000 */
[C---:B------:R-:W-:Y:S02]  /*22fe0*/  ISETP.GE.U32.AND P2, PT, R0.reuse, 0x2, PT ;  /* 0x000000020000780c */ /* 0x040fe40003f46070 */
[C---:B------:R-:W-:Y:S02]  /*22ff0*/  ISETP.GE.U32.AND P3, PT, R0.reuse, 0x4, PT ;  /* 0x000000040000780c */ /* 0x040fe40003f66070 */
[C---:B------:R-:W-:Y:S02]  /*23000*/  ISETP.GE.U32.AND P4, PT, R0.reuse, 0x8, PT ;  /* 0x000000080000780c */ /* 0x040fe40003f86070 */
[----:B------:R-:W-:Y:S01]  /*23010*/  ISETP.GE.U32.AND P5, PT, R0, 0x10, PT ;  /* 0x000000100000780c */ /* 0x000fe20003fa6070 */
[----:B---3--:R-:W-:-:S05]  /*23020*/  IMAD R4, R6, R9, RZ ;  /* 0x0000000906047224 */ /* 0x008fca00078e02ff */
[----:B------:R-:W0:Y:S02]  /*23030*/  SHFL.UP PT, R5, R4, 0x1, RZ ;  /* 0x0420000004057989 */ /* 0x000e2400000e00ff */
[----:B0-----:R-:W-:-:S05]  /*23040*/  SEL R5, R5, RZ, P1 ;  /* 0x000000ff05057207 */ /* 0x001fca0000800000 */
[----:B------:R-:W-:-:S05]  /*23050*/  IMAD.IADD R5, R4, 0x1, R5 ;  /* 0x0000000104057824 */ /* 0x000fca00078e0205 */
[----:B------:R-:W0:Y:S02]  /*23060*/  SHFL.UP PT, R7, R5, 0x2, RZ ;  /* 0x0440000005077989 */ /* 0x000e2400000e00ff */
[----:B0-----:R-:W-:-:S04]  /*23070*/  SEL R8, R7, RZ, P2 ;  /* 0x000000ff07087207 */ /* 0x001fc80001000000 */
[----:B------:R-:W-:-:S05]  /*23080*/  IADD3 R8, R5, R8, RZ ;  /* 0x0000000805087210 */ /* 0x000fca0007ffe0ff */
        /* <DEDUP_REMOVED lines=9> */
[----:B------:R-:W0:Y:S02]  /*23120*/  SHFL.IDX PT, R4, R2, 0x1f, 0x1f ;  /* 0x03e01f0002047f89 */ /* 0x000e2400000e0000 */
[----:B0-----:R-:W-:-:S04]  /*23130*/  IMAD R7, R4, UR5, RZ ;  /* 0x0000000504077c24 */ /* 0x001fc8000f8e02ff */
[----:B------:R-:W-:Y:S01]  /*23140*/  IMAD.MOV.U32 R4, RZ, RZ, R7 ;  /* 0x000000ffff047224 */ /* 0x000fe200078e0007 */
[----:B--2---:R-:W-:-:S13]  /*23150*/  ISETP.GT.AND P6, PT, R7, UR6, PT ;  /* 0x0000000607007c0c */ /* 0x004fda000bfc4270 */
[----:B------:R-:W-:Y:S05]  /*23160*/  @P6 BRA `(.L_x_539) ;  /* 0x0000000000a46947 */ /* 0x000fea0003800000 */
[----:B------:R-:W-:Y:S01]  /*23170*/  MOV R7, R4 ;  /* 0x0000000400077202 */ /* 0x000fe20000000f00 */
[----:B------:R-:W-:Y:S01]  /*23180*/  UMOV UR4, URZ ;  /* 0x0000003f00047c82 */ /* 0x000fe20008000000 */
[----:B------:R-:W-:-:S05]  /*23190*/  ULDC UR5, c[0x0][0xc38] ;  /* 0x00030e0000057ab9 */ /* 0x000fca0000000800 */
.L_x_541:
[----:B------:R-:W0:Y:S01]  /*231a0*/  LDC R2, c[0x0][0xc3c] ;  /* 0x00030f00ff027b82 */ /* 0x000e220000000800 */
[----:B------:R-:W-:Y:S01]  /*231b0*/  ULDC UR7, c[0x0][0xc3c] ;  /* 0x00030f0000077ab9 */ /* 0x000fe20000000800 */
[----:B------:R-:W-:Y:S01]  /*231c0*/  UIADD3 UR4, UR4, 0x1f, URZ ;  /* 0x0000001f04047890 */ /* 0x000fe2000fffe03f */
[----:B------:R-:W-:-:S05]  /*231d0*/  IMAD.U32 R3, RZ, RZ, UR7 ;  /* 0x00000007ff037e24 */ /* 0x000fca000f8e00ff */
[----:B------:R1:W-:Y:S01]  /*231e0*/  STL [R1+0xc], R3 ;  /* 0x00000c0301007387 */ /* 0x0003e20000100800 */
[----:B0-----:R-:W-:-:S13]  /*231f0*/  ISETP.LE.AND P6, PT, R2, UR4, PT ;  /* 0x0000000402007c0c */ /* 0x001fda000bfc3270 */
[----:B-1----:R-:W-:Y:S05]  /*23200*/  @P6 BRA `(.L_x_540) ;  /* 0x0000000400a46947 */ /* 0x002fea0003800000 */
[----:B------:R-:W-:Y:S02]  /*23210*/  VIADD R9, R0, UR4 ;  /* 0x0000000400097c36 */ /* 0x000fe40008000000 */
[----:B------:R-:W-:-:S03]  /*23220*/  IMAD.MOV.U32 R6, RZ, RZ, RZ ;  /* 0x000000ffff067224 */ /* 0x000fc600078e00ff */
[----:B------:R-:W-:-:S13]  /*23230*/  ISETP.GE.OR P6, PT, R9, R2, !P0 ;  /* 0x000000020900720c */ /* 0x000fda00047c6670 */
        /* <DEDUP_REMOVED lines=24> */
[----:B0-----:R-:W-:-:S05]  /*233c0*/  IMAD R4, R4, UR5, RZ ;  /* 0x0000000504047c24 */ /* 0x001fca000f8e02ff */
[----:B------:R-:W-:-:S04]  /*233d0*/  IADD3 R7, R4, R7, RZ ;  /* 0x0000000704077210 */ /* 0x000fc80007ffe0ff */
[----:B------:R-:W-:-:S13]  /*233e0*/  ISETP.GT.AND P6, PT, R7, UR6, PT ;  /* 0x0000000607007c0c */ /* 0x000fda000bfc4270 */
[----:B------:R-:W-:Y:S05]  /*233f0*/  @!P6 BRA `(.L_x_541) ;  /* 0xfffffffc0068e947 */ /* 0x000fea000383ffff */
.L_x_539:
[----:B------:R-:W-:-:S04]  /*23400*/  IMAD.IADD R11, R7, 0x1, -R4 ;  /* 0x00000001070b7824 */ /* 0x000fc800078e0a04 */
[----:B------:R-:W-:-:S05]  /*23410*/  IMAD R3, R2, UR5, R11 ;  /* 0x0000000502037c24 */ /* 0x000fca000f8e020b */
[----:B------:R-:W-:-:S13]  /*23420*/  ISETP.GT.AND P0, PT, R3, UR6, PT ;  /* 0x0000000603007c0c */ /* 0x000fda000bf04270 */
[----:B------:R-:W-:-:S04]  /*23430*/  VOTE.ANY R10, PT, !P0 ;  /* 0x00000000000a7806 */ /* 0x000fc800040e0100 */
[----:B------:R0:W1:Y:S01]  /*23440*/  POPC R5, R10 ;  /* 0x0000000a00057309 */ /* 0x0000620000000000 */
[----:B------:R-:W-:Y:S01]  /*23450*/  ISETP.NE.AND P0, PT, R10, RZ, PT ;  /* 0x000000ff0a00720c */ /* 0x000fe20003f05270 */
[----:B0-----:R-:W-:Y:S01]  /*23460*/  IMAD.MOV.U32 R10, RZ, RZ, RZ ;  /* 0x000000ffff0a7224 */ /* 0x001fe200078e00ff */
[----:B-1----:R-:W0:Y:S04]  /*23470*/  SHFL.IDX PT, R6, R6, R5, 0x1f ;  /* 0x00001f0506067589 */ /* 0x002e2800000e0000 */
[----:B------:R-:W1:Y:S01]  /*23480*/  SHFL.IDX PT, R8, R9, R5, 0x1f ;  /* 0x00001f0509087589 */ /* 0x000e6200000e0000 */
[----:B0-----:R-:W-:-:S04]  /*23490*/  IABS R4, R6 ;  /* 0x0000000600047213 */ /* 0x001fc80000000000 */
[----:B------:R-:W0:Y:S01]  /*234a0*/  I2F.RP R13, R4 ;  /* 0x00000004000d7306 */ /* 0x000e220000209400 */
[----:B-1----:R-:W-:-:S07]  /*234b0*/  IABS R7, R8 ;  /* 0x0000000800077213 */ /* 0x002fce0000000000 */
[----:B------:R-:W-:Y:S08]  /*234c0*/  I2F.RP R12, R7 ;  /* 0x00000007000c7306 */ /* 0x000ff00000209400 */
[----:B0-----:R-:W0:Y:S02]  /*234d0*/  MUFU.RCP R13, R13 ;  /* 0x0000000d000d7308 */ /* 0x001e240000001000 */
[----:B0-----:R-:W-:-:S06]  /*234e0*/  VIADD R3, R13, 0xffffffe ;  /* 0x0ffffffe0d037836 */ /* 0x001fcc0000000000 */
[----:B------:R-:W0:Y:S02]  /*234f0*/  F2I.FTZ.U32.TRUNC.NTZ R3, R3 ;  /* 0x0000000300037305 */ /* 0x000e24000021f000 */
[----:B0-----:R-:W-:Y:S01]  /*23500*/  IMAD.MOV R15, RZ, RZ, -R3 ;  /* 0x000000ffff0f7224 */ /* 0x001fe200078e0a03 */
[----:B------:R-:W-:Y:S06]  /*23510*/  @!P0 BRA `(.L_x_542) ;  /* 0x0000000000088947 */ /* 0x000fec0003800000 */
[----:B------:R-:W-:-:S05]  /*23520*/  IADD3 R9, R5, -0x1, RZ ;  /* 0xffffffff05097810 */ /* 0x000fca0007ffe0ff */
[----:B------:R0:W1:Y:S02]  /*23530*/  SHFL.IDX PT, R10, R2, R9, 0x1f ;  /* 0x00001f09020a7589 */ /* 0x00006400000e0000 */
.L_x_542:
[----:B-1----:R-:W-:Y:S01]  /*23540*/  IMAD R10, R10, UR5, R11 ;  /* 0x000000050a0a7c24 */ /* 0x002fe2000f8e020b */
[----:B------:R-:W1:Y:S01]  /*23550*/  MUFU.RCP R12, R12 ;  /* 0x0000000c000c7308 */ /* 0x000e620000001000 */
[----:B0-----:R-:W-:Y:S02]  /*23560*/  IMAD R9, R15, R4, RZ ;  /* 0x000000040f097224 */ /* 0x001fe400078e02ff */
[----:B------:R-:W-:Y:S01]  /*23570*/  IMAD.MOV.U32 R2, RZ, RZ, RZ ;  /* 0x000000ffff027224 */ /* 0x000fe200078e00ff */
[----:B------:R0:W-:Y:S03]  /*23580*/  STL [R1], R10 ;  /* 0x0000000a01007387 */ /* 0x0001e60000100800 */
[----:B------:R-:W-:Y:S01]  /*23590*/  IMAD.HI.U32 R2, R3, R9, R2 ;  /* 0x0000000903027227 */ /* 0x000fe200078e0002 */
[----:B------:R-:W-:Y:S02]  /*235a0*/  IADD3 R9, -R10, UR6, RZ ;  /* 0x000000060a097c10 */ /* 0x000fe4000fffe1ff */
[----:B------:R-:W-:-:S02]  /*235b0*/  IABS R3, R6 ;  /* 0x0000000600037213 */ /* 0x000fc40000000000 */
[----:B------:R-:W-:-:S03]  /*235c0*/  IABS R11, R9 ;  /* 0x00000009000b7213 */ /* 0x000fc60000000000 */
[----:B------:R-:W-:Y:S02]  /*235d0*/  IMAD.MOV R3, RZ, RZ, -R3 ;  /* 0x000000ffff037224 */ /* 0x000fe400078e0a03 */
[----:B0-----:R-:W-:-:S04]  /*235e0*/  IMAD.HI.U32 R10, R2, R11, RZ ;  /* 0x0000000b020a7227 */ /* 0x001fc800078e00ff */
[----:B------:R-:W-:Y:S02]  /*235f0*/  IMAD R11, R10, R3, R11 ;  /* 0x000000030a0b7224 */ /* 0x000fe400078e020b */
[----:B-1----:R-:W-:-:S03]  /*23600*/  VIADD R3, R12, 0xffffffe ;  /* 0x0ffffffe0c037836 */ /* 0x002fc60000000000 */
[----:B------:R-:W-:-:S03]  /*23610*/  ISETP.GT.U32.AND P1, PT, R4, R11, PT ;  /* 0x0000000b0400720c */ /* 0x000fc60003f24070 */
[----:B------:R-:W0:Y:S10]  /*23620*/  F2I.FTZ.U32.TRUNC.NTZ R3, R3 ;  /* 0x0000000300037305 */ /* 0x000e34000021f000 */
[----:B------:R-:W-:-:S02]  /*23630*/  @!P1 IMAD.IADD R11, R11, 0x1, -R4 ;  /* 0x000000010b0b9824 */ /* 0x000fc400078e0a04 */
[----:B------:R-:W-:Y:S01]  /*23640*/  @!P1 VIADD R10, R10, 0x1 ;  /* 0x000000010a0a9836 */ /* 0x000fe20000000000 */
[----:B------:R-:W-:Y:S02]  /*23650*/  ISETP.NE.AND P1, PT, R6, RZ, PT ;  /* 0x000000ff0600720c */ /* 0x000fe40003f25270 */
[----:B0-----:R-:W-:Y:S02]  /*23660*/  IADD3 R2, RZ, -R3, RZ ;  /* 0x80000003ff027210 */ /* 0x001fe40007ffe0ff */
[----:B------:R-:W-:-:S03]  /*23670*/  ISETP.GE.U32.AND P0, PT, R11, R4, PT ;  /* 0x000000040b00720c */ /* 0x000fc60003f06070 */
[----:B------:R-:W-:Y:S02]  /*23680*/  IMAD R11, R2, R7, RZ ;  /* 0x00000007020b7224 */ /* 0x000fe400078e02ff */
[----:B------:R-:W-:-:S04]  /*23690*/  IMAD.MOV.U32 R2, RZ, RZ, RZ ;  /* 0x000000ffff027224 */ /* 0x000fc800078e00ff */
[----:B------:R-:W-:Y:S01]  /*236a0*/  IMAD.HI.U32 R4, R3, R11, R2 ;  /* 0x0000000b03047227 */ /* 0x000fe200078e0002 */
[----:B------:R-:W-:-:S03]  /*236b0*/  LOP3.LUT R2, R9, R6, RZ, 0x3c, !PT ;  /* 0x0000000609027212 */ /* 0x000fc600078e3cff */
[----:B------:R-:W-:Y:S01]  /*236c0*/  @P0 VIADD R10, R10, 0x1 ;  /* 0x000000010a0a0836 */ /* 0x000fe20000000000 */
[----:B------:R-:W-:Y:S02]  /*236d0*/  ISETP.GE.AND P2, PT, R2, RZ, PT ;  /* 0x000000ff0200720c */ /* 0x000fe40003f46270 */
[----:B------:R-:W-:-:S04]  /*236e0*/  IABS R2, R8 ;  /* 0x0000000800027213 */ /* 0x000fc80000000000 */
[----:B------:R-:W-:-:S07]  /*236f0*/  IADD3 R2, RZ, -R2, RZ ;  /* 0x80000002ff027210 */ /* 0x000fce0007ffe0ff */
        /* <DEDUP_REMOVED lines=10> */
[----:B------:R-:W-:Y:S02]  /*237a0*/  ISETP.GE.U32.AND P0, PT, R2, R7, PT ;  /* 0x000000070200720c */ /* 0x000fe40003f06070 */
[----:B------:R-:W-:-:S04]  /*237b0*/  LOP3.LUT R2, R10, R8, RZ, 0x3c, !PT ;  /* 0x000000080a027212 */ /* 0x000fc800078e3cff */
[----:B------:R-:W-:Y:S01]  /*237c0*/  ISETP.GE.AND P2, PT, R2, RZ, PT ;  /* 0x000000ff0200720c */ /* 0x000fe20003f46270 */
[----:B------:R-:W-:-:S06]  /*237d0*/  VIADD R2, R5, UR4 ;  /* 0x0000000405027c36 */ /* 0x000fcc0008000000 */
[----:B------:R-:W-:-:S06]  /*237e0*/  @P0 VIADD R4, R4, 0x1 ;  /* 0x0000000104040836 */ /* 0x000fcc0000000000 */
[----:B------:R-:W-:Y:S01]  /*237f0*/  @!P2 IMAD.MOV R4, RZ, RZ, -R4 ;  /* 0x000000ffff04a224 */ /* 0x000fe200078e0a04 */
[----:B------:R-:W-:-:S04]  /*23800*/  @!P1 LOP3.LUT R4, RZ, R8, RZ, 0x33, !PT ;  /* 0x00000008ff049212 */ /* 0x000fc800078e33ff */
[----:B------:R-:W-:-:S05]  /*23810*/  IADD3 R3, -R4, RZ, RZ ;  /* 0x000000ff04037210 */ /* 0x000fca0007ffe1ff */
[C---:B------:R-:W-:Y:S02]  /*23820*/  IMAD R10, R8.reuse, R3, R10 ;  /* 0x00000003080a7224 */ /* 0x040fe400078e020a */
[----:B------:R-:W-:Y:S02]  /*23830*/  IMAD R3, R8, 0x1000000, R4 ;  /* 0x0100000008037824 */ /* 0x000fe400078e0204 */
[----:B------:R-:W-:Y:S02]  /*23840*/  IMAD.IADD R4, R9, 0x1, -R6 ;  /* 0x0000000109047824 */ /* 0x000fe400078e0a06 */
[----:B------:R-:W-:-:S03]  /*23850*/  IMAD R3, R10, 0x10000, R3 ;  /* 0x000100000a037824 */ /* 0x000fc600078e0203 */
[----:B------:R1:W-:Y:S04]  /*23860*/  STL [R1+0x4], R4 ;  /* 0x0000040401007387 */ /* 0x0003e80000100800 */
[----:B------:R1:W-:Y:S04]  /*23870*/  STL [R1+0xc], R2 ;  /* 0x00000c0201007387 */ /* 0x0003e80000100800 */
[----:B------:R1:W-:Y:S01]  /*23880*/  STL [R1+0x8], R3 ;  /* 0x0000080301007387 */ /* 0x0003e20000100800 */
[----:B------:R-:W-:Y:S05]  /*23890*/  BRA `(.L_x_543) ;  /* 0x0000000000107947 */ /* 0x000fea0003800000 */
.L_x_540:
[----:B------:R-:W-:Y:S01]  /*238a0*/  MOV R2, UR6 ;  /* 0x0000000600027c02 */ /* 0x000fe20008000f00 */
[----:B------:R0:W-:Y:S04]  /*238b0*/  STL [R1+0x4], RZ ;  /* 0x000004ff01007387 */ /* 0x0001e80000100800 */
[----:B------:R0:W-:Y:S04]  /*238c0*/  STL [R1+0x8], RZ ;  /* 0x000008ff01007387 */ /* 0x0001e80000100800 */
[----:B------:R0:W-:Y:S02]  /*238d0*/  STL [R1], R2 ;  /* 0x0000000201007387 */ /* 0x0001e40000100800 */
.L_x_543:
[----:B-1----:R-:W2:Y:S04]  /*238e0*/  LDL R4, [R1] ;  /* 0x0000000001047983 */ /* 0x002ea80000100800 */
[----:B------:R-:W2:Y:S04]  /*238f0*/  LDL R5, [R1+0x4] ;  /* 0x0000040001057983 */ /* 0x000ea80000100800 */
[----:B------:R-:W2:Y:S04]  /*23900*/  LDL R6, [R1+0x8] ;  /* 0x0000080001067983 */ /* 0x000ea80000100800 */
[----:B------:R-:W2:Y:S01]  /*23910*/  LDL R7, [R1+0xc] ;  /* 0x00000c0001077983 */ /* 0x000ea20000100800 */
[----:B------:R-:W-:-:S13]  /*23920*/  ISETP.NE.AND P0, PT, R0, RZ, PT ;  /* 0x000000ff0000720c */ /* 0x000fda0003f05270 */
[----:B------:R-:W1:Y:S01]  /*23930*/  @!P0 S2R R3, SR_CgaCtaId ;  /* 0x0000000000038919 */ /* 0x000e620000008800 */
[----:B------:R-:W-:-:S04]  /*23940*/  @!P0 MOV R0, 0x400 ;  /* 0x0000040000008802 */ /* 0x000fc80000000f00 */
[----:B-1----:R-:W-:-:S05]  /*23950*/  @!P0 LEA R0, R3, R0, 0x18 ;  /* 0x0000000003008211 */ /* 0x002fca00078ec0ff */
[----:B--2---:R2:W-:Y:S01]  /*23960*/  @!P0 STS.128 [R0+0x388d0], R4 ;  /* 0x0388d00400008388 */ /* 0x0045e20000000c00 */
[----:B------:R-:W-:Y:S06]  /*23970*/  BAR.ARV 0x5, 0x180 ;  /* 0x0146000000007b1d */ /* 0x000fec0000002000 */
.L_x_538:
[----:B--2---:R-:W2:Y:S01]  /*23980*/  LDL R0, [R1+0xc] ;  /* 0x00000c0001007983 */ /* 0x004ea20000100800 */
[----:B------:R-:W-:-:S03]  /*23990*/  ULDC UR4, c[0x0][0xc3c] ;  /* 0x00030f0000047ab9 */ /* 0x000fc60000000800 */
[----:B------:R3:W-:Y:S01]  /*239a0*/  STL [R1+0x1c], RZ ;  /* 0x00001cff01007387 */ /* 0x0007e20000100800 */
[----:B--2---:R-:W-:Y:S01]  /*239b0*/  ISETP.GE.AND P0, PT, R0, UR4, PT ;  /* 0x0000000400007c0c */ /* 0x004fe2000bf06270 */
[----:B------:R-:W-:-:S05]  /*239c0*/  IMAD.MOV.U32 R0, RZ, RZ, 0x1 ;  /* 0x00000001ff007424 */ /* 0x000fca00078e00ff */
[----:B------:R3:W-:Y:S04]  /*239d0*/  STL [R1+0x28], R0 ;  /* 0x0000280001007387 */ /* 0x0007e80000100800 */
[----:B------:R3:W-:Y:S03]  /*239e0*/  STL [R1+0x70], RZ ;  /* 0x000070ff01007387 */ /* 0x0007e60000100800 */
[----:B------:R-:W-:Y:S05]  /*239f0*/  @P0 BRA `(.L_x_544) ;  /* 0x0000006c00c00947 */ /* 0x000fea0003800000 */
[----:B------:R-:W2:Y:S01]  /*23a00*/  S2R R9, SR_TID.X ;  /* 0x0000000000097919 */ /* 0x000ea20000002100 */
[----:B------:R-:W4:Y:S01]  /*23a10*/  S2UR UR5, SR_CgaCtaId ;  /* 0x00000000000579c3 */ /* 0x000f220000008800 */
[----:B------:R-:W-:Y:S01]  /*23a20*/  UMOV UR4, 0x400 ;  /* 0x0000040000047882 */ /* 0x000fe20000000000 */
[----:B------:R-:W-:Y:S01]  /*23a30*/  BSSY B7, `(.L_x_544) ;  /* 0x00006ec000077945 */ /* 0x000fe20003800000 */
[----:B------:R-:W-:Y:S01]  /*23a40*/  ULDC.64 UR40, c[0x0][0x198] ;  /* 0x0000660000287ab9 */ /* 0x000fe20000000a00 */
[----:B------:R-:W-:Y:S02]  /*23a50*/  ULOP3.LUT UR36, UR37, 0x1, URZ, 0xfc, !UPT ;  /* 0x0000000125247892 */ /* 0x000fe4000f8efc3f */
[----:B------:R-:W-:Y:S01]  /*23a60*/  ULOP3.LUT UR39, UR37, 0x2, URZ, 0xfc, !UPT ;  /* 0x0000000225277892 */ /* 0x000fe2000f8efc3f */
[----:B------:R-:W-:Y:S01]  /*23a70*/  ULDC UR38, c[0x0][0xc] ;  /* 0x0000030000267ab9 */ /* 0x000fe20000000800 */
[----:B----4-:R-:W-:-:S06]  /*23a80*/  ULEA UR4, UR5, UR4, 0x18 ;  /* 0x0000000405047291 */ /* 0x010fcc000f8ec03f */
[----:B------:R-:W-:Y:S01]  /*23a90*/  IMAD.U32 R18, RZ, RZ, UR4 ;  /* 0x00000004ff127e24 */ /* 0x000fe2000f8e00ff */
[C---:B--2---:R-:W-:Y:S01]  /*23aa0*/  LOP3.LUT R8, R9.reuse, 0x7f, RZ, 0xc0, !PT ;  /* 0x0000007f09087812 */ /* 0x044fe200078ec0ff */
[C---:B0-----:R-:W-:Y:S01]  /*23ab0*/  IMAD.SHL.U32 R2, R9.reuse, 0x80, RZ ;  /* 0x0000008009027824 */ /* 0x041fe200078e00ff */
[----:B------:R-:W-:-:S03]  /*23ac0*/  R2P PR, R9, 0x6 ;  /* 0x0000000609007804 */ /* 0x000fc60000000000 */
[----:B------:R-:W-:Y:S01]  /*23ad0*/  IMAD.SHL.U32 R3, R8, 0x40, RZ ;  /* 0x0000004008037824 */ /* 0x000fe200078e00ff */
[----:B---3--:R-:W-:-:S04]  /*23ae0*/  LOP3.LUT R0, R2, 0x400, RZ, 0xc0, !PT ;  /* 0x0000040002007812 */ /* 0x008fc800078ec0ff */
[----:B-1----:R-:W-:Y:S02]  /*23af0*/  LOP3.LUT R4, R0, 0x1800, R3, 0xf8, !PT ;  /* 0x0000180000047812 */ /* 0x002fe400078ef803 */
[----:B------:R-:W-:Y:S02]  /*23b00*/  SHF.R.U32.HI R3, RZ, 0x1, R9 ;  /* 0x00000001ff037819 */ /* 0x000fe40000011609 */
[----:B------:R-:W-:-:S04]  /*23b10*/  LOP3.LUT R0, R2, 0x380, RZ, 0xc0, !PT ;  /* 0x0000038002007812 */ /* 0x000fc800078ec0ff */
[C---:B------:R-:W-:Y:S02]  /*23b20*/  LOP3.LUT R3, R0.reuse, 0x30, R3, 0xf8, !PT ;  /* 0x0000003000037812 */ /* 0x040fe400078ef803 */
[----:B------:R-:W-:Y:S01]  /*23b30*/  LOP3.LUT R5, R0, 0x10, R9, 0xf8, !PT ;  /* 0x0000001000057812 */ /* 0x000fe200078ef809 */
[----:B------:R-:W-:-:S05]  /*23b40*/  IMAD.SHL.U32 R0, R9, 0x10, RZ ;  /* 0x0000001009007824 */ /* 0x000fca00078e00ff */
[--C-:B------:R-:W-:Y:S02]  /*23b50*/  LOP3.LUT R3, R3, 0x70, R0.reuse, 0x78, !PT ;  /* 0x0000007003037812 */ /* 0x100fe400078e7800 */
[----:B------:R-:W-:Y:S02]  /*23b60*/  LOP3.LUT R5, R5, 0x70, R0, 0x78, !PT ;  /* 0x0000007005057812 */ /* 0x000fe400078e7800 */
[----:B------:R-:W-:Y:S02]  /*23b70*/  LOP3.LUT R7, R3, 0xc00, R2, 0xf8, !PT ;  /* 0x00000c0003077812 */ /* 0x000fe400078ef802 */
[----:B------:R-:W-:Y:S02]  /*23b80*/  SHF.L.U32 R3, R9, 0x1, RZ ;  /* 0x0000000109037819 */ /* 0x000fe400000006ff */
[----:B------:R-:W-:Y:S01]  /*23b90*/  LOP3.LUT R2, R0, 0x3f0, RZ, 0xc0, !PT ;  /* 0x000003f000027812 */ /* 0x000fe200078ec0ff */
[----:B------:R-:W-:Y:S01]  /*23ba0*/  STL [R1+0x14], R7 ;  /* 0x0000140701007387 */ /* 0x000fe20000100800 */
[----:B------:R-:W-:Y:S01]  /*23bb0*/  LOP3.LUT R6, R4, R5, RZ, 0xfc, !PT ;  /* 0x0000000504067212 */ /* 0x000fe200078efcff */
[----:B------:R-:W-:Y:S01]  /*23bc0*/  IMAD.MOV.U32 R4, RZ, RZ, 0x20 ;  /* 0x00000020ff047424 */ /* 0x000fe200078e00ff */
[----:B------:R-:W-:Y:S01]  /*23bd0*/  LOP3.LUT R3, R2, 0x70, R3, 0x78, !PT ;  /* 0x0000007002037812 */ /* 0x000fe200078e7803 */
[----:B------:R-:W-:Y:S01]  /*23be0*/  IMAD.SHL.U32 R2, R8, 0x10, RZ ;  /* 0x0000001008027824 */ /* 0x000fe200078e00ff */
[----:B------:R-:W-:Y:S01]  /*23bf0*/  SHF.R.U32.HI R8, RZ, 0x3, R8 ;  /* 0x00000003ff087819 */ /* 0x000fe20000011608 */
[----:B------:R-:W-:Y:S01]  /*23c00*/  STL [R1+0x18], R6 ;  /* 0x0000180601007387 */ /* 0x000fe20000100800 */
[----:B------:R-:W-:-:S02]  /*23c10*/  SEL R5, R4, 0xffffffe0, !P1 ;  /* 0xffffffe004057807 */ /* 0x000fc40004800000 */
[----:B------:R-:W-:Y:S01]  /*23c20*/  LOP3.LUT R3, R3, 0x400, R2, 0xf8, !PT ;  /* 0x0000040003037812 */ /* 0x000fe200078ef802 */
[----:B------:R-:W-:Y:S01]  /*23c30*/  IMAD.MOV.U32 R2, RZ, RZ, 0x40 ;  /* 0x00000040ff027424 */ /* 0x000fe200078e00ff */
[----:B------:R-:W-:Y:S02]  /*23c40*/  LOP3.LUT R4, R0, 0x70, RZ, 0xc0, !PT ;  /* 0x0000007000047812 */ /* 0x000fe400078ec0ff */
[----:B------:R-:W-:Y:S02]  /*23c50*/  IADD3 R3, R18, R3, RZ ;  /* 0x0000000312037210 */ /* 0x000fe40007ffe0ff */
[----:B------:R-:W-:Y:S02]  /*23c60*/  SEL R2, R2, 0xffffffc0, !P2 ;  /* 0xffffffc002027807 */ /* 0x000fe40005000000 */
[----:B------:R-:W-:Y:S01]  /*23c70*/  LOP3.LUT R8, R8, 0x70, R0, 0xf8, !PT ;  /* 0x0000007008087812 */ /* 0x000fe200078ef800 */
[----:B------:R-:W-:Y:S02]  /*23c80*/  IMAD.MOV.U32 R0, RZ, RZ, 0x1 ;  /* 0x00000001ff007424 */ /* 0x000fe400078e00ff */
[----:B------:R-:W-:Y:S01]  /*23c90*/  STL [R1+0x44], R2 ;  /* 0x0000440201007387 */ /* 0x000fe20000100800 */
[----:B------:R-:W-:-:S03]  /*23ca0*/  IMAD.MOV.U32 R8, RZ, RZ, 0x1 ;  /* 0x00000001ff087424 */ /* 0x000fc600078e00ff */
[----:B------:R-:W-:Y:S04]  /*23cb0*/  STL [R1+0x48], R5 ;  /* 0x0000480501007387 */ /* 0x000fe80000100800 */
[----:B------:R0:W-:Y:S04]  /*23cc0*/  STL [R1+0x54], R3 ;  /* 0x0000540301007387 */ /* 0x0001e80000100800 */
[----:B------:R-:W-:Y:S04]  /*23cd0*/  STL [R1+0x70], RZ ;  /* 0x000070ff01007387 */ /* 0x000fe80000100800 */
[----:B------:R1:W-:Y:S01]  /*23ce0*/  STL [R1+0x2c], R0 ;  /* 0x00002c0001007387 */ /* 0x0003e20000100800 */
[----:B0-----:R-:W-:-:S03]  /*23cf0*/  LOP3.LUT R3, R4, 0x80, RZ, 0xfc, !PT ;  /* 0x0000008004037812 */ /* 0x001fc600078efcff */
[----:B------:R-:W-:Y:S04]  /*23d00*/  STL [R1+0x20], RZ ;  /* 0x000020ff01007387 */ /* 0x000fe80000100800 */
[----:B------:R-:W-:Y:S01]  /*23d10*/  STL [R1+0x1c], RZ ;  /* 0x00001cff01007387 */ /* 0x000fe20000100800 */
[----:B-1----:R-:W-:-:S03]  /*23d20*/  IMAD.IADD R0, R2, 0x1, R5 ;  /* 0x0000000102007824 */ /* 0x002fc600078e0205 */
[----:B------:R-:W-:Y:S01]  /*23d30*/  STL [R1+0x28], R8 ;  /* 0x0000280801007387 */ /* 0x000fe20000100800 */
[----:B------:R-:W-:-:S03]  /*23d40*/  IMAD.IADD R2, R2, 0x1, R7 ;  /* 0x0000000102027824 */ /* 0x000fc600078e0207 */
[----:B------:R0:W-:Y:S04]  /*23d50*/  STL [R1+0x4c], R0 ;  /* 0x00004c0001007387 */ /* 0x0001e80000100800 */
[----:B------:R1:W-:Y:S01]  /*23d60*/  STL [R1+0x50], R2 ;  /* 0x0000500201007387 */ /* 0x0003e20000100800 */
[----:B0-----:R-:W-:-:S05]  /*23d70*/  LOP3.LUT R0, R6, 0x2000, RZ, 0xfc, !PT ;  /* 0x0000200006007812 */ /* 0x001fca00078efcff */
[----:B------:R1:W-:Y:S02]  /*23d80*/  STL [R1+0x30], R0 ;  /* 0x0000300001007387 */ /* 0x0003e40000100800 */
.L_x_656:
[----:B-12---:R-:W2:Y:S01]  /*23d90*/  LDL R0, [R1+0xc] ;  /* 0x00000c0001007983 */ /* 0x006ea20000100800 */
[----:B------:R-:W2:Y:S01]  /*23da0*/  LDC.64 R2, c[0x0][0xc88] ;  /* 0x00032200ff027b82 */ /* 0x000ea20000000a00 */
[----:B------:R-:W-:Y:S05]  /*23db0*/  YIELD ;  /* 0x0000000000007946 */ /* 0x000fea0003800000 */
[----:B------:R-:W-:Y:S01]  /*23dc0*/  ULDC.64 UR4, c[0x0][0xa28] ;  /* 0x00028a0000047ab9 */ /* 0x000fe20000000a00 */
[----:B------:R-:W-:Y:S01]  /*23dd0*/  IMAD.MOV.U32 R8, RZ, RZ, RZ ;  /* 0x000000ffff087224 */ /* 0x000fe200078e00ff */
[----:B------:R-:W-:Y:S01]  /*23de0*/  ISETP.NE.U32.AND P0, PT, RZ, UR4, PT ;  /* 0x00000004ff007c0c */ /* 0x000fe2000bf05070 */
[----:B------:R-:W-:Y:S01]  /*23df0*/  ULDC.64 UR10, c[0x0][0xa18] ;  /* 0x00028600000a7ab9 */ /* 0x000fe20000000a00 */
[----:B------:R-:W-:Y:S01]  /*23e00*/  ULDC.64 UR8, c[0x0][0xa10] ;  /* 0x0002840000087ab9 */ /* 0x000fe20000000a00 */
[----:B------:R-:W-:Y:S01]  /*23e10*/  ULDC.64 UR6, c[0x0][0xa08] ;  /* 0x0002820000067ab9 */ /* 0x000fe20000000a00 */
[----:B--2---:R-:W-:-:S05]  /*23e20*/  IMAD.WIDE R2, R0, 0x4, R2 ;  /* 0x0000000400027825 */ /* 0x004fca00078e0202 */
[----:B------:R-:W2:Y:S01]  /*23e30*/  LDG.E R15, desc[UR42][R2.64] ;  /* 0x0000002a020f7981 */ /* 0x000ea2000c1e1900 */
[----:B------:R-:W-:Y:S02]  /*23e40*/  ISETP.NE.AND.EX P0, PT, RZ, UR5, PT, P0 ;  /* 0x00000005ff007c0c */ /* 0x000fe4000bf05300 */
[----:B------:R-:W-:Y:S02]  /*23e50*/  MOV R0, RZ ;  /* 0x000000ff00007202 */ /* 0x000fe40000000f00 */
[----:B--2---:R-:W-:Y:S01]  /*23e60*/  SHF.R.S32.HI R4, RZ, 0x1f, R15 ;  /* 0x0000001fff047819 */ /* 0x004fe2000001140f */
[----:B------:R-:W-:-:S08]  /*23e70*/  IMAD.SHL.U32 R14, R15, 0x4, RZ ;  /* 0x000000040f0e7824 */ /* 0x000fd000078e00ff */
[C---:B------:R-:W-:Y:S01]  /*23e80*/  @P0 LEA R2, P1, R15.reuse, UR4, 0x2 ;  /* 0x000000040f020c11 */ /* 0x040fe2000f8210ff */
[----:B------:R-:W-:Y:S03]  /*23e90*/  STL [R1+0x24], R15 ;  /* 0x0000240f01007387 */ /* 0x000fe60000100800 */
[C-C-:B------:R-:W-:Y:S01]  /*23ea0*/  @P0 LEA.HI.X R3, R15.reuse, UR5, R4.reuse, 0x2, P1 ;  /* 0x000000050f030c11 */ /* 0x140fe200088f1404 */
[----:B------:R-:W-:Y:S01]  /*23eb0*/  ULDC.64 UR4, c[0x0][0xa00] ;  /* 0x0002800000047ab9 */ /* 0x000fe20000000a00 */
[----:B------:R-:W-:Y:S01]  /*23ec0*/  SHF.L.U64.HI R13, R15, 0x2, R4 ;  /* 0x000000020f0d7819 */ /* 0x000fe20000010204 */
[----:B0-----:R0:W-:Y:S01]  /*23ed0*/  STL [R1+0x60], R4 ;  /* 0x0000600401007387 */ /* 0x0011e20000100800 */
[----:B------:R-:W-:-:S03]  /*23ee0*/  ISETP.NE.U32.AND P1, PT, RZ, UR4, PT ;  /* 0x00000004ff007c0c */ /* 0x000fc6000bf25070 */
[----:B------:R1:W5:Y:S01]  /*23ef0*/  @P0 LDG.E R0, desc[UR42][R2.64] ;  /* 0x0000002a02000981 */ /* 0x000362000c1e1900 */
[----:B------:R-:W-:Y:S02]  /*23f00*/  ISETP.NE.AND.EX P1, PT, RZ, UR5, PT, P1 ;  /* 0x00000005ff007c0c */ /* 0x000fe4000bf25310 */
[----:B------:R-:W-:Y:S02]  /*23f10*/  CS2R R10, SRZ ;  /* 0x00000000000a7805 */ /* 0x000fe4000001ff00 */
[----:B------:R-:W-:Y:S01]  /*23f20*/  ISETP.NE.U32.AND P3, PT, RZ, UR10, PT ;  /* 0x0000000aff007c0c */ /* 0x000fe2000bf65070 */
[----:B------:R-:W-:Y:S01]  /*23f30*/  STL [R1+0x3c], R14 ;  /* 0x00003c0e01007387 */ /* 0x000fe20000100800 */
[----:B------:R-:W-:Y:S02]  /*23f40*/  ISETP.NE.U32.AND P0, PT, RZ, UR6, PT ;  /* 0x00000006ff007c0c */ /* 0x000fe4000bf05070 */
[----:B------:R-:W-:Y:S01]  /*23f50*/  ISETP.NE.U32.AND P2, PT, RZ, UR8, PT ;  /* 0x00000008ff007c0c */ /* 0x000fe2000bf45070 */
[----:B------:R-:W-:Y:S01]  /*23f60*/  STL [R1+0x58], R13 ;  /* 0x0000580d01007387 */ /* 0x000fe20000100800 */
[----:B------:R-:W-:-:S02]  /*23f70*/  IADD3 R6, P5, R14, UR6, RZ ;  /* 0x000000060e067c10 */ /* 0x000fc4000ffbe0ff */
[C---:B-1----:R-:W-:Y:S02]  /*23f80*/  IADD3 R2, P4, R14.reuse, UR4, RZ ;  /* 0x000000040e027c10 */ /* 0x042fe4000ff9e0ff */
[----:B------:R-:W-:Y:S02]  /*23f90*/  ISETP.NE.AND.EX P3, PT, RZ, UR11, PT, P3 ;  /* 0x0000000bff007c0c */ /* 0x000fe4000bf65330 */
[C---:B------:R-:W-:Y:S02]  /*23fa0*/  IADD3.X R3, R13.reuse, UR5, RZ, P4, !PT ;  /* 0x000000050d037c10 */ /* 0x040fe4000a7fe4ff */
[----:B0-----:R-:W-:Y:S02]  /*23fb0*/  IADD3 R4, P4, R14, UR8, RZ ;  /* 0x000000080e047c10 */ /* 0x001fe4000ff9e0ff */
[----:B------:R-:W-:Y:S01]  /*23fc0*/  ISETP.NE.AND.EX P0, PT, RZ, UR7, PT, P0 ;  /* 0x00000007ff007c0c */ /* 0x000fe2000bf05300 */
[----:B------:R-:W2:Y:S01]  /*23fd0*/  @P1 LDG.E R8, desc[UR42][R2.64] ;  /* 0x0000002a02081981 */ /* 0x000ea2000c1e1900 */
[C---:B------:R-:W-:Y:S01]  /*23fe0*/  IADD3.X R5, R13.reuse, UR9, RZ, P4, !PT ;  /* 0x000000090d057c10 */ /* 0x040fe2000a7fe4ff */
[----:B------:R-:W-:Y:S01]  /*23ff0*/  ULDC UR4, c[0x0][0x288] ;  /* 0x0000a20000047ab9 */ /* 0x000fe20000000800 */
[----:B------:R-:W-:Y:S01]  /*24000*/  ISETP.NE.AND.EX P2, PT, RZ, UR9, PT, P2 ;  /* 0x00000009ff007c0c */ /* 0x000fe2000bf45320 */
[----:B----4-:R-:W-:Y:S01]  /*24010*/  IMAD.U32 R12, RZ, RZ, UR4 ;  /* 0x00000004ff0c7e24 */ /* 0x010fe2000f8e00ff */
[----:B------:R-:W-:Y:S01]  /*24020*/  IADD3.X R7, R13, UR7, RZ, P5, !PT ;  /* 0x000000070d077c10 */ /* 0x000fe2000affe4ff */
[----:B------:R-:W-:-:S06]  /*24030*/  ULDC.64 UR4, c[0x0][0x418] ;  /* 0x0001060000047ab9 */ /* 0x000fcc0000000a00 */
[----:B------:R-:W5:Y:S04]  /*24040*/  @P0 LDG.E R11, desc[UR42][R6.64] ;  /* 0x0000002a060b0981 */ /* 0x000f68000c1e1900 */
[----:B------:R-:W5:Y:S04]  /*24050*/  @P2 LDG.E R10, desc[UR42][R4.64] ;  /* 0x0000002a040a2981 */ /* 0x000f68000c1e1900 */
[----:B--2---:R0:W-:Y:S02]  /*24060*/  STL [R1+0x5c], R8 ;  /* 0x00005c0801007387 */ /* 0x0041e40000100800 */
[----:B0-----:R-:W-:-:S04]  /*24070*/  @P3 IADD3 R8, P4, R14, UR10, RZ ;  /* 0x0000000a0e083c10 */ /* 0x001fc8000ff9e0ff */
[----:B------:R-:W-:-:S05]  /*24080*/  @P3 IADD3.X R9, R13, UR11, RZ, P4, !PT ;  /* 0x0000000b0d093c10 */ /* 0x000fca000a7fe4ff */
[----:B------:R0:W2:Y:S01]  /*24090*/  @P3 LDG.E R12, desc[UR42][R8.64] ;  /* 0x0000002a080c3981 */ /* 0x0000a2000c1e1900 */
[----:B------:R-:W-:-:S03]  /*240a0*/  UISETP.NE.U32.AND UP0, UPT, UR4, URZ, UPT ;  /* 0x0000003f0400728c */ /* 0x000fc6000bf05070 */
[----:B------:R-:W-:Y:S01]  /*240b0*/  ULDC UR4, c[0x0][0x424] ;  /* 0x0001090000047ab9 */ /* 0x000fe20000000800 */
[----:B------:R-:W-:-:S03]  /*240c0*/  UISETP.NE.AND.EX UP0, UPT, UR5, URZ, UPT, UP0 ;  /* 0x0000003f0500728c */ /* 0x000fc6000bf05300 */
[----:B------:R-:W-:Y:S01]  /*240d0*/  ULDC UR5, c[0x0][0x2f0] ;  /* 0x0000bc0000057ab9 */ /* 0x000fe20000000800 */
[----:B------:R-:W-:-:S04]  /*240e0*/  USEL UR4, UR4, 0x1, UP0 ;  /* 0x0000000104047887 */ /* 0x000fc80008000000 */
[----:B------:R-:W-:-:S03]  /*240f0*/  UIMAD UR4, UR4, UR5, URZ ;  /* 0x00000005040472a4 */ /* 0x000fc6000f8e023f */
[----:B------:R-:W-:Y:S02]  /*24100*/  ULDC UR5, c[0x0][0x348] ;  /* 0x0000d20000057ab9 */ /* 0x000fe40000000800 */
[----:B0-----:R-:W-:Y:S01]  /*24110*/  IMAD.U32 R9, RZ, RZ, UR5 ;  /* 0x00000005ff097e24 */ /* 0x001fe2000f8e00ff */
[----:B------:R-:W-:Y:S01]  /*24120*/  MOV R8, UR4 ;  /* 0x0000000400087c02 */ /* 0x000fe20008000f00 */
[----:B--2---:R0:W-:Y:S01]  /*24130*/  STL [R1+0x64], R12 ;  /* 0x0000640c01007387 */ /* 0x0041e20000100800 */
[----:B------:R-:W-:Y:S05]  /*24140*/  @P3 BRA `(.L_x_545) ;  /* 0x0000000000143947 */ /* 0x000fea0003800000 */
[----:B------:R-:W-:Y:S05]  /*24150*/  @!P1 BRA `(.L_x_545) ;  /* 0x0000000000109947 */ /* 0x000fea0003800000 */
[----:B0-----:R-:W2:Y:S04]  /*24160*/  LDG.E R12, desc[UR42][R2.64] ;  /* 0x0000002a020c7981 */ /* 0x001ea8000c1e1900 */
[----:B------:R-:W2:Y:S02]  /*24170*/  LDG.E R2, desc[UR42][R2.64+0x4] ;  /* 0x0000042a02027981 */ /* 0x000ea4000c1e1900 */
[----:B--2---:R-:W-:-:S05]  /*24180*/  IMAD.IADD R2, R2, 0x1, -R12 ;  /* 0x0000000102027824 */ /* 0x004fca00078e0a0c */
[----:B------:R1:W-:Y:S02]  /*24190*/  STL [R1+0x64], R2 ;  /* 0x0000640201007387 */ /* 0x0003e40000100800 */
.L_x_545:
[----:B------:R-:W2:Y:S01]  /*241a0*/  LDL.LU R3, [R1+0x8] ;  /* 0x0000080001037983 */ /* 0x000ea20000300800 */
[----:B0-----:R-:W-:Y:S01]  /*241b0*/  IMAD.MOV.U32 R12, RZ, RZ, R15 ;  /* 0x000000ffff0c7224 */ /* 0x001fe200078e000f */
[----:B------:R-:W-:Y:S02]  /*241c0*/  ULDC.64 UR4, c[0x0][0xa20] ;  /* 0x0002880000047ab9 */ /* 0x000fe40000000a00 */
[----:B------:R-:W-:Y:S02]  /*241d0*/  ISETP.NE.U32.AND P1, PT, RZ, UR4, PT ;  /* 0x00000004ff007c0c */ /* 0x000fe4000bf25070 */
[----:B------:R0:W-:Y:S02]  /*241e0*/  STL [R1+0x34], R12 ;  /* 0x0000340c01007387 */ /* 0x0001e40000100800 */
[----:B------:R-:W-:Y:S02]  /*241f0*/  ISETP.NE.AND.EX P1, PT, RZ, UR5, PT, P1 ;  /* 0x00000005ff007c0c */ /* 0x000fe4000bf25310 */
[----:B--2---:R-:W-:-:S02]  /*24200*/  LOP3.LUT R17, R3, 0xff000000, RZ, 0xc0, !PT ;  /* 0xff00000003117812 */ /* 0x004fc400078ec0ff */
[C---:B-1----:R-:W-:Y:S02]  /*24210*/  LOP3.LUT R2, R3.reuse, 0xff0000, RZ, 0xc0, !PT ;  /* 0x00ff000003027812 */ /* 0x042fe400078ec0ff */
[----:B------:R-:W-:Y:S02]  /*24220*/  SHF.R.U32.HI R17, RZ, 0x8, R17 ;  /* 0x00000008ff117819 */ /* 0x000fe40000011611 */
[----:B------:R-:W-:Y:S02]  /*24230*/  LOP3.LUT R16, R3, 0xffff, RZ, 0xc0, !PT ;  /* 0x0000ffff03107812 */ /* 0x000fe400078ec0ff */
[----:B------:R-:W-:Y:S01]  /*24240*/  LEA.HI R17, R2, R17, RZ, 0x10 ;  /* 0x0000001102117211 */ /* 0x000fe200078f80ff */
[----:B-----5:R-:W-:-:S05]  /*24250*/  IMAD.IADD R2, R11, 0x1, R0 ;  /* 0x000000010b027824 */ /* 0x020fca00078e0200 */
[----:B------:R0:W-:Y:S01]  /*24260*/  STL [R1+0x40], R2 ;  /* 0x0000400201007387 */ /* 0x0001e20000100800 */
[----:B------:R-:W-:Y:S05]  /*24270*/  @!P1 BRA `(.L_x_546) ;  /* 0x0000000000109947 */ /* 0x000fea0003800000 */
[----:B0-----:R-:W-:-:S04]  /*24280*/  IADD3 R2, P0, R14, UR4, RZ ;  /* 0x000000040e027c10 */ /* 0x001fc8000ff1e0ff */
[----:B------:R-:W-:-:S05]  /*24290*/  IADD3.X R3, R13, UR5, RZ, P0, !PT ;  /* 0x000000050d037c10 */ /* 0x000fca00087fe4ff */
[----:B------:R0:W5:Y:S01]  /*242a0*/  LDG.E R8, desc[UR42][R2.64] ;  /* 0x0000002a02087981 */ /* 0x000162000c1e1900 */
[----:B------:R-:W-:Y:S05]  /*242b0*/  BRA `(.L_x_547) ;  /* 0x0000000000107947 */ /* 0x000fea0003800000 */
.L_x_546:
[----:B------:R-:W-:Y:S05]  /*242c0*/  @!P0 BRA `(.L_x_547) ;  /* 0x00000000000c8947 */ /* 0x000fea0003800000 */
[----:B------:R-:W2:Y:S04]  /*242d0*/  LDG.E R8, desc[UR42][R6.64] ;  /* 0x0000002a06087981 */ /* 0x000ea8000c1e1900 */
[----:B------:R-:W2:Y:S02]  /*242e0*/  LDG.E R6, desc[UR42][R6.64+0x4] ;  /* 0x0000042a06067981 */ /* 0x000ea4000c1e1900 */
[----:B--2---:R-:W-:-:S07]  /*242f0*/  IMAD.IADD R8, R6, 0x1, -R8 ;  /* 0x0000000106087824 */ /* 0x004fce00078e0a08 */
.L_x_547:
[----:B-----5:R-:W-:Y:S02]  /*24300*/  IADD3 R6, -R0, R8, RZ ;  /* 0x0000000800067210 */ /* 0x020fe40007ffe1ff */
[----:B------:R-:W2:Y:S04]  /*24310*/  @P2 LDG.E R0, desc[UR42][R4.64] ;  /* 0x0000002a04002981 */ /* 0x000ea8000c1e1900 */
[----:B------:R-:W2:Y:S01]  /*24320*/  @P2 LDG.E R4, desc[UR42][R4.64+0x4] ;  /* 0x0000042a04042981 */ /* 0x000ea2000c1e1900 */
[----:B------:R-:W-:Y:S01]  /*24330*/  BSSY B0, `(.L_x_548) ;  /* 0x0000029000007945 */ /* 0x000fe20003800000 */
[----:B------:R-:W-:Y:S02]  /*24340*/  LOP3.LUT R20, R17, 0xff, RZ, 0xc0, !PT ;  /* 0x000000ff11147812 */ /* 0x000fe400078ec0ff */
[----:B------:R-:W-:Y:S01]  /*24350*/  SHF.R.U32.HI R17, RZ, 0x10, R17 ;  /* 0x00000010ff117819 */ /* 0x000fe20000011611 */
[----:B--2---:R-:W-:-:S04]  /*24360*/  @P2 IMAD.IADD R9, R4, 0x1, -R0 ;  /* 0x0000000104092824 */ /* 0x004fc800078e0a00 */
[----:B0-----:R-:W-:-:S04]  /*24370*/  IMAD.IADD R2, R6, 0x1, R9 ;  /* 0x0000000106027824 */ /* 0x001fc800078e0209 */
[C---:B------:R-:W-:Y:S01]  /*24380*/  VIADD R0, R2.reuse, 0x7f ;  /* 0x0000007f02007836 */ /* 0x040fe20000000000 */
[----:B------:R-:W-:-:S04]  /*24390*/  ISETP.GE.AND P1, PT, R2, 0x1, PT ;  /* 0x000000010200780c */ /* 0x000fc80003f26270 */
[----:B------:R-:W-:-:S04]  /*243a0*/  SHF.R.S32.HI R2, RZ, 0x1f, R0 ;  /* 0x0000001fff027819 */ /* 0x000fc80000011400 */
[----:B------:R-:W-:Y:S01]  /*243b0*/  LEA.HI R2, R2, R0, RZ, 0x7 ;  /* 0x0000000002027211 */ /* 0x000fe200078f38ff */
[----:B------:R-:W-:-:S03]  /*243c0*/  IMAD.MOV.U32 R0, RZ, RZ, RZ ;  /* 0x000000ffff007224 */ /* 0x000fc600078e00ff */
[----:B------:R-:W-:Y:S01]  /*243d0*/  SHF.R.S32.HI R19, RZ, 0x7, R2 ;  /* 0x00000007ff137819 */ /* 0x000fe20000011402 */
[----:B------:R-:W-:Y:S06]  /*243e0*/  @!P1 BRA `(.L_x_549) ;  /* 0x0000000000749947 */ /* 0x000fec0003800000 */
[----:B------:R-:W-:Y:S01]  /*243f0*/  ISETP.NE.AND P0, PT, R17, RZ, PT ;  /* 0x000000ff1100720c */ /* 0x000fe20003f05270 */
[----:B------:R-:W-:-:S03]  /*24400*/  ULDC UR4, c[0x0][0x9f0] ;  /* 0x00027c0000047ab9 */ /* 0x000fc60000000800 */
[----:B------:R-:W-:-:S04]  /*24410*/  SEL R2, R17, UR4, P0 ;  /* 0x0000000411027c07 */ /* 0x000fc80008000000 */
[----:B------:R-:W-:Y:S02]  /*24420*/  IABS R3, R2 ;  /* 0x0000000200037213 */ /* 0x000fe40000000000 */
[----:B------:R-:W-:Y:S02]  /*24430*/  IADD3 R0, R2, -0x1, R19 ;  /* 0xffffffff02007810 */ /* 0x000fe40007ffe013 */
[----:B------:R-:W0:Y:S08]  /*24440*/  I2F.RP R4, R3 ;  /* 0x0000000300047306 */ /* 0x000e300000209400 */
[----:B0-----:R-:W0:Y:S02]  /*24450*/  MUFU.RCP R4, R4 ;  /* 0x0000000400047308 */ /* 0x001e240000001000 */
[----:B0-----:R-:W-:-:S06]  /*24460*/  IADD3 R4, R4, 0xffffffe, RZ ;  /* 0x0ffffffe04047810 */ /* 0x001fcc0007ffe0ff */
[----:B------:R0:W1:Y:S02]  /*24470*/  F2I.FTZ.U32.TRUNC.NTZ R5, R4 ;  /* 0x0000000400057305 */ /* 0x000064000021f000 */
[----:B0-----:R-:W-:-:S04]  /*24480*/  LOP3.LUT R4, R0, R2, RZ, 0x3c, !PT ;  /* 0x0000000200047212 */ /* 0x001fc800078e3cff */
[----:B------:R-:W-:Y:S01]  /*24490*/  ISETP.GE.AND P4, PT, R4, RZ, PT ;  /* 0x000000ff0400720c */ /* 0x000fe20003f86270 */
[----:B-1----:R-:W-:-:S04]  /*244a0*/  IMAD.MOV R4, RZ, RZ, -R5 ;  /* 0x000000ffff047224 */ /* 0x002fc800078e0a05 */
[----:B------:R-:W-:Y:S02]  /*244b0*/  IMAD R7, R4, R3, RZ ;  /* 0x0000000304077224 */ /* 0x000fe400078e02ff */
[----:B------:R-:W-:-:S04]  /*244c0*/  IMAD.MOV.U32 R4, RZ, RZ, RZ ;  /* 0x000000ffff047224 */ /* 0x000fc800078e00ff */
[----:B------:R-:W-:Y:S01]  /*244d0*/  IMAD.HI.U32 R7, R5, R7, R4 ;  /* 0x0000000705077227 */ /* 0x000fe200078e0004 */
[----:B------:R-:W-:Y:S02]  /*244e0*/  IABS R4, R0 ;  /* 0x0000000000047213 */ /* 0x000fe40000000000 */
[----:B------:R-:W-:-:S05]  /*244f0*/  IABS R0, R2 ;  /* 0x0000000200007213 */ /* 0x000fca0000000000 */
[----:B------:R-:W-:-:S04]  /*24500*/  IMAD.MOV R0, RZ, RZ, -R0 ;  /* 0x000000ffff007224 */ /* 0x000fc800078e0a00 */
[----:B------:R-:W-:Y:S02]  /*24510*/  IMAD.MOV.U32 R5, RZ, RZ, R0 ;  /* 0x000000ffff057224 */ /* 0x000fe400078e0000 */
[----:B------:R-:W-:-:S04]  /*24520*/  IMAD.HI.U32 R0, R7, R4, RZ ;  /* 0x0000000407007227 */ /* 0x000fc800078e00ff */
[----:B------:R-:W-:-:S05]  /*24530*/  IMAD R4, R0, R5, R4 ;  /* 0x0000000500047224 */ /* 0x000fca00078e0204 */
[----:B------:R-:W-:-:S13]  /*24540*/  ISETP.GT.U32.AND P3, PT, R3, R4, PT ;  /* 0x000000040300720c */ /* 0x000fda0003f64070 */
[-C--:B------:R-:W-:Y:S01]  /*24550*/  @!P3 IADD3 R4, R4, -R3.reuse, RZ ;  /* 0x800000030404b210 */ /* 0x080fe20007ffe0ff */
[----:B------:R-:W-:Y:S01]  /*24560*/  @!P3 VIADD R0, R0, 0x1 ;  /* 0x000000010000b836 */ /* 0x000fe20000000000 */
[----:B------:R-:W-:Y:S02]  /*24570*/  ISETP.NE.AND P3, PT, R2, RZ, PT ;  /* 0x000000ff0200720c */ /* 0x000fe40003f65270 */
[----:B------:R-:W-:-:S13]  /*24580*/  ISETP.GE.U32.AND P0, PT, R4, R3, PT ;  /* 0x000000030400720c */ /* 0x000fda0003f06070 */
[----:B------:R-:W-:-:S04]  /*24590*/  @P0 VIADD R0, R0, 0x1 ;  /* 0x0000000100000836 */ /* 0x000fc80000000000 */
[----:B------:R-:W-:Y:S01]  /*245a0*/  @!P4 IMAD.MOV R0, RZ, RZ, -R0 ;  /* 0x000000ffff00c224 */ /* 0x000fe200078e0a00 */
[----:B------:R-:W-:-:S07]  /*245b0*/  @!P3 LOP3.LUT R0, RZ, R2, RZ, 0x33, !PT ;  /* 0x00000002ff00b212 */ /* 0x000fce00078e33ff */
.L_x_549:
[----:B------:R-:W-:Y:S05]  /*245c0*/  BSYNC B0 ;  /* 0x0000000000007941 */ /* 0x000fea0003800000 */
.L_x_548:
[-C--:B------:R-:W-:Y:S01]  /*245d0*/  IMAD R2, R20, R0.reuse, RZ ;  /* 0x0000000014027224 */ /* 0x080fe200078e02ff */
[----:B------:R-:W-:Y:S04]  /*245e0*/  BSSY B0, `(.L_x_550) ;  /* 0x0000120000007945 */ /* 0x000fe80003800000 */
[C---:B------:R-:W-:Y:S01]  /*245f0*/  VIADDMNMX R0, R2.reuse, R0, R19, PT ;  /* 0x0000000002007246 */ /* 0x040fe20003800113 */
[----:B------:R-:W-:-:S03]  /*24600*/  IMAD R2, R2, 0x80, -R6 ;  /* 0x0000008002027824 */ /* 0x000fc600078e0a06 */
[----:B------:R-:W-:Y:S02]  /*24610*/  LEA R6, R0, -R6, 0x7 ;  /* 0x8000000600067211 */ /* 0x000fe400078e38ff */
[----:B------:R-:W-:Y:S02]  /*24620*/  VIMNMX R2, RZ, R2, !PT ;  /* 0x00000002ff027248 */ /* 0x000fe40007fe0100 */
[----:B------:R-:W-:-:S04]  /*24630*/  VIMNMX R9, R6, R9, PT ;  /* 0x0000000906097248 */ /* 0x000fc80003fe0100 */
[----:B------:R-:W-:-:S13]  /*24640*/  ISETP.GT.AND P0, PT, R9, R2, PT ;  /* 0x000000020900720c */ /* 0x000fda0003f04270 */
[----:B------:R-:W-:Y:S01]  /*24650*/  @P0 VIADD R0, R9, 0x7f ;  /* 0x0000007f09000836 */ /* 0x000fe20000000000 */
[----:B------:R-:W-:-:S04]  /*24660*/  SHF.R.U32.HI R9, RZ, 0x7, R2 ;  /* 0x00000007ff097819 */ /* 0x000fc80000011602 */
[----:B------:R-:W-:Y:S01]  /*24670*/  @P0 SHF.R.S32.HI R2, RZ, 0x1f, R0 ;  /* 0x0000001fff020819 */ /* 0x000fe20000011400 */
[----:B------:R-:W-:-:S03]  /*24680*/  IMAD.MOV.U32 R6, RZ, RZ, R9 ;  /* 0x000000ffff067224 */ /* 0x000fc600078e0009 */
[----:B------:R-:W-:-:S04]  /*24690*/  @P0 LEA.HI R0, R2, R0, RZ, 0x7 ;  /* 0x0000000002000211 */ /* 0x000fc800078f38ff */
[----:B------:R-:W-:Y:S02]  /*246a0*/  @P0 SHF.R.S32.HI R6, RZ, 0x7, R0 ;  /* 0x00000007ff060819 */ /* 0x000fe40000011400 */
[----:B------:R-:W-:Y:S02]  /*246b0*/  PLOP3.LUT P0, PT, PT, PT, PT, 0x80, 0x0 ;  /* 0x000000000000781c */ /* 0x000fe40003f0f070 */
[----:B------:R-:W-:-:S13]  /*246c0*/  ISETP.GT.AND P3, PT, R6, R9, PT ;  /* 0x000000090600720c */ /* 0x000fda0003f64270 */
[----:B------:R-:W-:Y:S05]  /*246d0*/  @!P3 BRA `(.L_x_551) ;  /* 0x000000100040b947 */ /* 0x000fea0003800000 */
[----:B------:R-:W-:Y:S01]  /*246e0*/  UMOV UR4, 0xffffffff ;  /* 0xffffffff00047882 */ /* 0x000fe20000000000 */
[----:B------:R-:W-:Y:S02]  /*246f0*/  SEL R0, R12, RZ, !P2 ;  /* 0x000000ff0c007207 */ /* 0x000fe40005000000 */
[----:B------:R-:W-:Y:S05]  /*24700*/  BRA.DIV UR4, `(.L_x_552) ;  /* 0x000000b204ec7947 */ /* 0x000fea000b800000 */
[----:B------:R-:W0:Y:S02]  /*24710*/  S2R R2, SR_TID.X ;  /* 0x0000000000027919 */ /* 0x000e240000002100 */
[----:B0-----:R-:W-:-:S04]  /*24720*/  SHF.R.U32.HI R2, RZ, 0x5, R2 ;  /* 0x00000005ff027819 */ /* 0x001fc80000011602 */
[----:B------:R-:W-:-:S05]  /*24730*/  LOP3.LUT R2, R2, 0x3, RZ, 0xc0, !PT ;  /* 0x0000000302027812 */ /* 0x000fca00078ec0ff */
[----:B------:R0:W1:Y:S02]  /*24740*/  SHFL.IDX PT, R14, R2, RZ, 0x1f ;  /* 0x00001fff020e7589 */ /* 0x00006400000e0000 */
.L_x_860:
[----:B-1----:R-:W-:Y:S02]  /*24750*/  ISETP.NE.AND P0, PT, R14, RZ, PT ;  /* 0x000000ff0e00720c */ /* 0x002fe40003f05270 */
[----:B------:R-:W-:-:S11]  /*24760*/  PLOP3.LUT P6, PT, PT, PT, PT, 0x8, 0x0 ;  /* 0x000000000000781c */ /* 0x000fd60003fce170 */
[----:B------:R-:W-:Y:S05]  /*24770*/  @P0 BRA `(.L_x_553) ;  /* 0x00000000000c0947 */ /* 0x000fea0003800000 */
[----:B------:R-:W-:-:S03]  /*24780*/  UMOV UR4, 0xffffffff ;  /* 0xffffffff00047882 */ /* 0x000fc60000000000 */
[----:B------:R-:W-:Y:S05]  /*24790*/  BRA.DIV UR4, `(.L_x_554) ;  /* 0x000000b204fc7947 */ /* 0x000fea000b800000 */
[----:B------:R-:W-:-:S13]  /*247a0*/  ELECT P6, URZ, PT ;  /* 0x00000000003f782f */ /* 0x000fda00038c0000 */
.L_x_553:
[----:B0-----:R-:W2:Y:S01]  /*247b0*/  LDL R2, [R1+0x70] ;  /* 0x0000700001027983 */ /* 0x001ea20000100800 */
[----:B------:R-:W-:Y:S01]  /*247c0*/  BSSY B1, `(.L_x_555) ;  /* 0x0000008000017945 */ /* 0x000fe20003800000 */
[----:B--2---:R-:W-:-:S05]  /*247d0*/  VIADD R2, R2, 0x1 ;  /* 0x0000000102027836 */ /* 0x004fca0000000000 */
[----:B------:R-:W-:-:S04]  /*247e0*/  LEA.HI R3, R2, R2, RZ, 0x1 ;  /* 0x0000000202037211 */ /* 0x000fc800078f08ff */
[----:B------:R-:W-:-:S05]  /*247f0*/  LOP3.LUT R3, R3, 0xfffffffe, RZ, 0xc0, !PT ;  /* 0xfffffffe03037812 */ /* 0x000fca00078ec0ff */
[----:B------:R-:W-:-:S05]  /*24800*/  IMAD.IADD R2, R2, 0x1, -R3 ;  /* 0x0000000102027824 */ /* 0x000fca00078e0a03 */
[----:B------:R-:W-:-:S04]  /*24810*/  SHF.L.U32 R2, R2, 0x1f, RZ ;  /* 0x0000001f02027819 */ /* 0x000fc800000006ff */
[----:B------:R-:W0:Y:S02]  /*24820*/  SYNCS.PHASECHK.TRANS64.TRYWAIT P0, [R18+URZ+0x38820], R2 ;  /* 0x03882002120075a7 */ /* 0x000e24000800017f */
[----:B0-----:R-:W-:Y:S05]  /*24830*/  @!P0 BRA `(.L_x_556) ;  /* 0x000000b000f48947 */ /* 0x001fea0003800000 */
.L_x_863:
[----:B------:R-:W-:Y:S05]  /*24840*/  BSYNC B1 ;  /* 0x0000000000017941 */ /* 0x000fea0003800000 */
.L_x_555:
[----:B------:R-:W-:Y:S04]  /*24850*/  BSSY B1, `(.L_x_557) ;  /* 0x000006f000017945 */ /* 0x000fe80003800000 */
[----:B------:R-:W-:Y:S05]  /*24860*/  @!P6 BRA `(.L_x_558) ;  /* 0x0000000400b4e947 */ /* 0x000fea0003800000 */
[----:B------:R-:W2:Y:S04]  /*24870*/  LDL R5, [R1+0x20] ;  /* 0x0000200001057983 */ /* 0x000ea80000100800 */
[----:B------:R-:W3:Y:S01]  /*24880*/  LDL R4, [R1+0x2c] ;  /* 0x00002c0001047983 */ /* 0x000ee20000100800 */
[----:B------:R-:W1:Y:S01]  /*24890*/  S2R R3, SR_TID.X ;  /* 0x0000000000037919 */ /* 0x000e620000002100 */
[----:B------:R-:W-:Y:S01]  /*248a0*/  BSSY B2, `(.L_x_559) ;  /* 0x0000007000027945 */ /* 0x000fe20003800000 */
[----:B-1----:R-:W-:-:S04]  /*248b0*/  LOP3.LUT R3, R3, 0x7f, RZ, 0xc0, !PT ;  /* 0x0000007f03037812 */ /* 0x002fc800078ec0ff */
[----:B------:R-:W-:Y:S02]  /*248c0*/  ISETP.NE.AND P2, PT, R3, RZ, PT ;  /* 0x000000ff0300720c */ /* 0x000fe40003f45270 */
[----:B--2---:R-:W-:Y:S02]  /*248d0*/  LEA R5, R5, R18, 0x3 ;  /* 0x0000001205057211 */ /* 0x004fe400078e18ff */
[----:B---3--:R-:W-:-:S04]  /*248e0*/  SHF.L.U32 R8, R4, 0x1f, RZ ;  /* 0x0000001f04087819 */ /* 0x008fc800000006ff */
[----:B------:R-:W1:Y:S02]  /*248f0*/  SYNCS.PHASECHK.TRANS64.TRYWAIT P0, [R5+URZ+0x388a0], R8 ;  /* 0x0388a008050075a7 */ /* 0x000e64000800017f */
[----:B-1----:R-:W-:Y:S05]  /*24900*/  @!P0 BRA `(.L_x_560) ;  /* 0x000000b000d48947 */ /* 0x002fea0003800000 */
.L_x_864:
[----:B------:R-:W-:Y:S05]  /*24910*/  BSYNC B2 ;  /* 0x0000000000027941 */ /* 0x000fea0003800000 */
.L_x_559:
[----:B------:R-:W-:Y:S04]  /*24920*/  BSSY B2, `(.L_x_561) ;  /* 0x0000009000027945 */ /* 0x000fe80003800000 */
[----:B------:R-:W-:Y:S05]  /*24930*/  @P2 BRA `(.L_x_562) ;  /* 0x00000000001c2947 */ /* 0x000fea0003800000 */
[----:B0-----:R-:W0:Y:S02]  /*24940*/  S2R R2, SR_TID.X ;  /* 0x0000000000027919 */ /* 0x001e240000002100 */
[----:B0-----:R-:W-:Y:S01]  /*24950*/  LOP3.LUT R3, R2, 0x1f, RZ, 0xc0, !PT ;  /* 0x0000001f02037812 */ /* 0x001fe200078ec0ff */
[----:B------:R-:W-:-:S03]  /*24960*/  IMAD.MOV.U32 R2, RZ, RZ, 0x8000 ;  /* 0x00008000ff027424 */ /* 0x000fc600078e00ff */
[----:B------:R-:W-:Y:S01]  /*24970*/  ISETP.NE.AND P0, PT, R3, RZ, PT ;  /* 0x000000ff0300720c */ /* 0x000fe20003f05270 */
[----:B------:R2:W-:-:S12]  /*24980*/  SYNCS.ARRIVE.TRANS64 RZ, [R5+URZ+0x38890], R2 ;  /* 0x0388900205ff79a7 */ /* 0x0005d8000800003f */
[----:B--2---:R-:W-:Y:S05]  /*24990*/  @!P0 BRA `(.L_x_562) ;  /* 0x0000000000048947 */ /* 0x004fea0003800000 */
[----:B------:R-:W-:Y:S01]  /*249a0*/  BPT.TRAP 0x1 ;  /* 0x000000040000795c */ /* 0x000fe20000300000 */
.L_x_562:
[----:B------:R-:W-:Y:S05]  /*249b0*/  BSYNC B2 ;  /* 0x0000000000027941 */ /* 0x000fea0003800000 */
.L_x_561:
[----:B0-----:R-:W2:Y:S01]  /*249c0*/  LDL R2, [R1+0x20] ;  /* 0x0000200001027983 */ /* 0x001ea20000100800 */
[----:B------:R-:W-:Y:S01]  /*249d0*/  IMAD.MOV.U32 R14, RZ, RZ, RZ ;  /* 0x000000ffff0e7224 */ /* 0x000fe200078e00ff */
[----:B------:R-:W-:Y:S01]  /*249e0*/  UIADD3 UR4, UP0, UR40, 0x570, URZ ;  /* 0x0000057028047890 */ /* 0x000fe2000ff1e03f */
[----:B------:R-:W-:Y:S01]  /*249f0*/  IMAD R3, R6, 0x80, R10 ;  /* 0x0000008006037824 */ /* 0x000fe200078e020a */
[----:B------:R-:W-:Y:S01]  /*24a00*/  PLOP3.LUT P0, PT, PT, PT, PT, 0x80, 0x0 ;  /* 0x000000000000781c */ /* 0x000fe20003f0f070 */
[----:B------:R-:W-:Y:S01]  /*24a10*/  UMOV UR6, 0x0 ;  /* 0x0000000000067882 */ /* 0x000fe20000000000 */
[----:B------:R-:W-:Y:S01]  /*24a20*/  R2UR UR10, R14 ;  /* 0x000000000e0a72ca */ /* 0x000fe200000e0000 */
[----:B------:R-:W-:Y:S01]  /*24a30*/  UIADD3.X UR5, URZ, UR41, URZ, UP0, !UPT ;  /* 0x000000293f057290 */ /* 0x000fe200087fe43f */
[----:B------:R-:W-:Y:S01]  /*24a40*/  IADD3 R3, R3, -0x80, RZ ;  /* 0xffffff8003037810 */ /* 0x000fe20007ffe0ff */
[----:B------:R-:W-:Y:S01]  /*24a50*/  UMOV UR7, 0x12f00000 ;  /* 0x12f0000000077882 */ /* 0x000fe20000000000 */
[----:B--2---:R-:W-:-:S02]  /*24a60*/  IMAD R7, R2, 0x8000, R18 ;  /* 0x0000800002077824 */ /* 0x004fc400078e0212 */
[----:B------:R-:W-:Y:S02]  /*24a70*/  VIADD R2, R5, 0x38890 ;  /* 0x0003889005027836 */ /* 0x000fe40000000000 */
[----:B------:R-:W-:-:S07]  /*24a80*/  VIADD R4, R7, 0x28400 ;  /* 0x0002840007047836 */ /* 0x000fce0000000000 */
.L_x_563:
[----:B------:R-:W-:-:S13]  /*24a90*/  @P0 ELECT P3, URZ, PT ;  /* 0x00000000003f082f */ /* 0x000fda0003860000 */
[----:B------:R-:W-:Y:S02]  /*24aa0*/  @P3 R2UR UR13, R0 ;  /* 0x00000000000d32ca */ /* 0x000fe400000e0000 */
[----:B------:R-:W-:Y:S02]  /*24ab0*/  @P3 R2UR UR12, R16 ;  /* 0x00000000100c32ca */ /* 0x000fe400000e0000 */
[----:B------:R-:W-:Y:S02]  /*24ac0*/  @P3 R2UR UR11, R3 ;  /* 0x00000000030b32ca */ /* 0x000fe400000e0000 */
[----:B------:R-:W-:Y:S02]  /*24ad0*/  @P3 R2UR UR9, R2 ;  /* 0x00000000020932ca */ /* 0x000fe400000e0000 */
[----:B------:R-:W-:Y:S02]  /*24ae0*/  @P3 R2UR UR8, R4 ;  /* 0x00000000040832ca */ /* 0x000fe400000e0000 */
[----:B------:R-:W-:-:S02]  /*24af0*/  @P3 PLOP3.LUT P0, PT, P3, PT, PT, 0x8, 0x0 ;  /* 0x000000000000381c */ /* 0x000fc40001f0e170 */
[----:B------:R-:W-:-:S09]  /*24b00*/  PLOP3.LUT P3, PT, PT, PT, PT, 0x8, 0x0 ;  /* 0x000000000000781c */ /* 0x000fd20003f6e170 */
[----:B------:R0:W-:Y:S02]  /*24b10*/  UTMALDG.4D [UR8], [UR4], desc[UR6] ;  /* 0x00000608040075b4 */ /* 0x0001e40008019000 */
[----:B0-----:R-:W-:Y:S05]  /*24b20*/  @P0 BRA.U.ANY `(.L_x_563) ;  /* 0xfffffffd00d80947 */ /* 0x001fea000393ffff */
[----:B------:R-:W-:Y:S01]  /*24b30*/  IMAD.MOV.U32 R11, RZ, RZ, 0x80 ;  /* 0x00000080ff0b7424 */ /* 0x000fe200078e00ff */
[----:B------:R-:W-:Y:S01]  /*24b40*/  PLOP3.LUT P0, PT, PT, PT, PT, 0x80, 0x0 ;  /* 0x000000000000781c */ /* 0x000fe20003f0f070 */
[----:B------:R-:W-:Y:S01]  /*24b50*/  VIADD R4, R7, 0x2c400 ;  /* 0x0002c40007047836 */ /* 0x000fe20000000000 */
[----:B------:R-:W-:Y:S01]  /*24b60*/  UMOV UR6, 0x0 ;  /* 0x0000000000067882 */ /* 0x000fe20000000000 */
[----:B------:R-:W-:Y:S01]  /*24b70*/  UMOV UR7, 0x12f00000 ;  /* 0x12f0000000077882 */ /* 0x000fe20000000000 */
[----:B------:R-:W-:-:S15]  /*24b80*/  R2UR UR10, R11 ;  /* 0x000000000b0a72ca */ /* 0x000fde00000e0000 */
.L_x_564:
        /* <DEDUP_REMOVED lines=10> */
[----:B------:R-:W0:Y:S01]  /*24c30*/  SYNCS.PHASECHK.TRANS64.TRYWAIT P0, [R5+URZ+0x388c0], R8 ;  /* 0x0388c008050075a7 */ /* 0x000e22000800017f */
[----:B------:R-:W-:Y:S04]  /*24c40*/  BSSY B2, `(.L_x_565) ;  /* 0x0000002000027945 */ /* 0x000fe80003800000 */
[----:B0-----:R-:W-:Y:S05]  /*24c50*/  @!P0 BRA `(.L_x_566) ;  /* 0x000000b000148947 */ /* 0x001fea0003800000 */
.L_x_865:
[----:B------:R-:W-:Y:S05]  /*24c60*/  BSYNC B2 ;  /* 0x0000000000027941 */ /* 0x000fea0003800000 */
.L_x_565:
[----:B------:R-:W-:Y:S01]  /*24c70*/  BSSY B2, `(.L_x_567) ;  /* 0x000000b000027945 */ /* 0x000fe20003800000 */
[----:B------:R-:W-:Y:S01]  /*24c80*/  MOV R12, 0x0 ;  /* 0x00000000000c7802 */ /* 0x000fe20000000f00 */
[----:B------:R-:W-:Y:S02]  /*24c90*/  IMAD.MOV.U32 R13, RZ, RZ, 0x12f00000 ;  /* 0x12f00000ff0d7424 */ /* 0x000fe400078e00ff */
[----:B------:R-:W-:Y:S05]  /*24ca0*/  @P2 BRA `(.L_x_568) ;  /* 0x00000000001c2947 */ /* 0x000fea0003800000 */
[----:B------:R-:W2:Y:S02]  /*24cb0*/  S2R R2, SR_TID.X ;  /* 0x0000000000027919 */ /* 0x000ea40000002100 */
[----:B--2---:R-:W-:Y:S01]  /*24cc0*/  LOP3.LUT R4, R2, 0x1f, RZ, 0xc0, !PT ;  /* 0x0000001f02047812 */ /* 0x004fe200078ec0ff */
[----:B------:R-:W-:-:S03]  /*24cd0*/  IMAD.MOV.U32 R2, RZ, RZ, 0x8000 ;  /* 0x00008000ff027424 */ /* 0x000fc600078e00ff */
[----:B------:R-:W-:Y:S01]  /*24ce0*/  ISETP.NE.AND P0, PT, R4, RZ, PT ;  /* 0x000000ff0400720c */ /* 0x000fe20003f05270 */
[----:B------:R2:W-:-:S12]  /*24cf0*/  SYNCS.ARRIVE.TRANS64 RZ, [R5+URZ+0x388b0], R2 ;  /* 0x0388b00205ff79a7 */ /* 0x0005d8000800003f */
[----:B--2---:R-:W-:Y:S05]  /*24d00*/  @!P0 BRA `(.L_x_568) ;  /* 0x0000000000048947 */ /* 0x004fea0003800000 */
[----:B------:R-:W-:Y:S01]  /*24d10*/  BPT.TRAP 0x1 ;  /* 0x000000040000795c */ /* 0x000fe20000300000 */
.L_x_568:
[----:B------:R-:W-:Y:S05]  /*24d20*/  BSYNC B2 ;  /* 0x0000000000027941 */ /* 0x000fea0003800000 */
.L_x_567:
[----:B------:R-:W-:Y:S01]  /*24d30*/  R2UR UR10, R14 ;  /* 0x000000000e0a72ca */ /* 0x000fe200000e0000 */
[----:B------:R-:W-:Y:S01]  /*24d40*/  UIADD3 UR4, UP0, UR40, 0x670, URZ ;  /* 0x0000067028047890 */ /* 0x000fe2000ff1e03f */
[----:B------:R-:W-:Y:S01]  /*24d50*/  R2UR UR6, R12 ;  /* 0x000000000c0672ca */ /* 0x000fe200000e0000 */
[----:B------:R-:W-:Y:S01]  /*24d60*/  VIADD R2, R5, 0x388b0 ;  /* 0x000388b005027836 */ /* 0x000fe20000000000 */
[----:B------:R-:W-:Y:S01]  /*24d70*/  R2UR UR7, R13 ;  /* 0x000000000d0772ca */ /* 0x000fe200000e0000 */
[----:B------:R-:W-:Y:S01]  /*24d80*/  VIADD R4, R7, 0x10400 ;  /* 0x0001040007047836 */ /* 0x000fe20000000000 */
[----:B------:R-:W-:Y:S01]  /*24d90*/  PLOP3.LUT P0, PT, PT, PT, PT, 0x80, 0x0 ;  /* 0x000000000000781c */ /* 0x000fe20003f0f070 */
[----:B------:R-:W-:-:S12]  /*24da0*/  UIADD3.X UR5, URZ, UR41, URZ, UP0, !UPT ;  /* 0x000000293f057290 */ /* 0x000fd800087fe43f */
.L_x_569:
        /* <DEDUP_REMOVED lines=9> */
[----:B--2---:R-:W-:Y:S05]  /*24e40*/  @P0 BRA.U.ANY `(.L_x_569) ;  /* 0xfffffffd00d80947 */ /* 0x004fea000393ffff */
[----:B------:R-:W-:Y:S02]  /*24e50*/  R2UR UR10, R11 ;  /* 0x000000000b0a72ca */ /* 0x000fe400000e0000 */
[----:B------:R-:W-:Y:S02]  /*24e60*/  R2UR UR6, R12 ;  /* 0x000000000c0672ca */ /* 0x000fe400000e0000 */
[----:B------:R-:W-:Y:S02]  /*24e70*/  R2UR UR7, R13 ;  /* 0x000000000d0772ca */ /* 0x000fe400000e0000 */
[----:B------:R-:W-:Y:S02]  /*24e80*/  PLOP3.LUT P0, PT, PT, PT, PT, 0x80, 0x0 ;  /* 0x000000000000781c */ /* 0x000fe40003f0f070 */
[----:B------:R-:W-:-:S11]  /*24e90*/  IADD3 R4, R7, 0x14400, RZ ;  /* 0x0001440007047810 */ /* 0x000fd60007ffe0ff */
.L_x_570:
        /* <DEDUP_REMOVED lines=10> */
.L_x_558:
[----:B------:R-:W-:Y:S05]  /*24f40*/  BSYNC B1 ;  /* 0x0000000000017941 */ /* 0x000fea0003800000 */
.L_x_557:
[----:B------:R-:W2:Y:S04]  /*24f50*/  LDL.LU R7, [R1+0x20] ;  /* 0x0000200001077983 */ /* 0x000ea80000300800 */
[----:B01----:R-:W3:Y:S01]  /*24f60*/  LDL.LU R5, [R1+0x2c] ;  /* 0x00002c0001057983 */ /* 0x003ee20000300800 */
[----:B------:R-:W-:Y:S01]  /*24f70*/  PLOP3.LUT P0, PT, PT, PT, PT, 0x8, 0x0 ;  /* 0x000000000000781c */ /* 0x000fe20003f0e170 */
[----:B--2---:R-:W-:Y:S02]  /*24f80*/  VIADD R2, R7, 0x1 ;  /* 0x0000000107027836 */ /* 0x004fe40000000000 */
[----:B------:R-:W-:-:S03]  /*24f90*/  VIADD R7, R6, 0xfffffffe ;  /* 0xfffffffe06077836 */ /* 0x000fc60000000000 */
[C---:B------:R-:W-:Y:S02]  /*24fa0*/  ISETP.NE.AND P2, PT, R2.reuse, 0x2, PT ;  /* 0x000000020200780c */ /* 0x040fe40003f45270 */
[----:B------:R-:W-:Y:S02]  /*24fb0*/  ISETP.GE.AND P3, PT, R7, R9, PT ;  /* 0x000000090700720c */ /* 0x000fe40003f66270 */
[----:B------:R-:W-:Y:S02]  /*24fc0*/  SEL R3, RZ, 0x1, P2 ;  /* 0x00000001ff037807 */ /* 0x000fe40001000000 */
[----:B------:R-:W-:Y:S02]  /*24fd0*/  SEL R2, R2, RZ, P2 ;  /* 0x000000ff02027207 */ /* 0x000fe40001000000 */
[----:B---3--:R-:W-:-:S03]  /*24fe0*/  LOP3.LUT R5, R5, R3, RZ, 0x3c, !PT ;  /* 0x0000000305057212 */ /* 0x008fc600078e3cff */
[----:B------:R0:W-:Y:S04]  /*24ff0*/  STL [R1+0x20], R2 ;  /* 0x0000200201007387 */ /* 0x0001e80000100800 */
[----:B------:R0:W-:Y:S01]  /*25000*/  STL [R1+0x2c], R5 ;  /* 0x00002c0501007387 */ /* 0x0001e20000100800 */
[----:B------:R-:W-:Y:S05]  /*25010*/  @!P3 BRA `(.L_x_551) ;  /* 0x0000000400f0b947 */ /* 0x000fea0003800000 */
.L_x_585:
[----:B------:R-:W-:Y:S05]  /*25020*/  YIELD ;  /* 0x0000000000007946 */ /* 0x000fea0003800000 */
[----:B------:R-:W-:Y:S04]  /*25030*/  BSSY B1, `(.L_x_571) ;  /* 0x000006e000017945 */ /* 0x000fe80003800000 */
[----:B-1----:R-:W-:Y:S05]  /*25040*/  @!P6 BRA `(.L_x_572) ;  /* 0x0000000400b0e947 */ /* 0x002fea0003800000 */
[----:B------:R-:W2:Y:S04]  /*25050*/  LDL R4, [R1+0x20] ;  /* 0x0000200001047983 */ /* 0x000ea80000100800 */
[----:B------:R-:W3:Y:S01]  /*25060*/  LDL R3, [R1+0x2c] ;  /* 0x00002c0001037983 */ /* 0x000ee20000100800 */
[----:B0-----:R-:W0:Y:S01]  /*25070*/  S2R R2, SR_TID.X ;  /* 0x0000000000027919 */ /* 0x001e220000002100 */
[----:B------:R-:W-:Y:S01]  /*25080*/  BSSY B2, `(.L_x_573) ;  /* 0x0000007000027945 */ /* 0x000fe20003800000 */
[----:B0-----:R-:W-:-:S04]  /*25090*/  LOP3.LUT R2, R2, 0x7f, RZ, 0xc0, !PT ;  /* 0x0000007f02027812 */ /* 0x001fc800078ec0ff */
[----:B------:R-:W-:Y:S01]  /*250a0*/  ISETP.NE.AND P3, PT, R2, RZ, PT ;  /* 0x000000ff0200720c */ /* 0x000fe20003f65270 */
[----:B--2---:R-:W-:Y:S01]  /*250b0*/  IMAD R6, R4, 0x8, R18 ;  /* 0x0000000804067824 */ /* 0x004fe200078e0212 */
[----:B---3--:R-:W-:-:S04]  /*250c0*/  SHF.L.U32 R5, R3, 0x1f, RZ ;  /* 0x0000001f03057819 */ /* 0x008fc800000006ff */
[----:B------:R-:W0:Y:S02]  /*250d0*/  SYNCS.PHASECHK.TRANS64.TRYWAIT P2, [R6+URZ+0x388a0], R5 ;  /* 0x0388a005060075a7 */ /* 0x000e24000804017f */
[----:B0-----:R-:W-:Y:S05]  /*250e0*/  @!P2 BRA `(.L_x_574) ;  /* 0x000000ac0004a947 */ /* 0x001fea0003800000 */
.L_x_866:
[----:B------:R-:W-:Y:S05]  /*250f0*/  BSYNC B2 ;  /* 0x0000000000027941 */ /* 0x000fea0003800000 */
.L_x_573:
        /* <DEDUP_REMOVED lines=9> */
.L_x_576:
[----:B------:R-:W-:Y:S05]  /*25190*/  BSYNC B2 ;  /* 0x0000000000027941 */ /* 0x000fea0003800000 */
.L_x_575:
[----:B------:R-:W2:Y:S01]  /*251a0*/  LDL R2, [R1+0x20] ;  /* 0x0000200001027983 */ /* 0x000ea20000100800 */
[----:B------:R-:W-:Y:S01]  /*251b0*/  MOV R11, RZ ;  /* 0x000000ff000b7202 */ /* 0x000fe20000000f00 */
[----:B------:R-:W-:Y:S01]  /*251c0*/  UIADD3 UR4, UP0, UR40, 0x570, URZ ;  /* 0x0000057028047890 */ /* 0x000fe2000ff1e03f */
[----:B------:R-:W-:Y:S01]  /*251d0*/  PLOP3.LUT P2, PT, PT, PT, PT, 0x80, 0x0 ;  /* 0x000000000000781c */ /* 0x000fe20003f4f070 */
[----:B------:R-:W-:Y:S01]  /*251e0*/  IMAD R3, R7, 0x80, R10 ;  /* 0x0000008007037824 */ /* 0x000fe200078e020a */
[----:B------:R-:W-:Y:S01]  /*251f0*/  R2UR UR10, R11 ;  /* 0x000000000b0a72ca */ /* 0x000fe200000e0000 */
[----:B------:R-:W-:Y:S01]  /*25200*/  UIADD3.X UR5, URZ, UR41, URZ, UP0, !UPT ;  /* 0x000000293f057290 */ /* 0x000fe200087fe43f */
[----:B------:R-:W-:Y:S01]  /*25210*/  UMOV UR6, 0x0 ;  /* 0x0000000000067882 */ /* 0x000fe20000000000 */
[----:B------:R-:W-:Y:S01]  /*25220*/  UMOV UR7, 0x12f00000 ;  /* 0x12f0000000077882 */ /* 0x000fe20000000000 */
[----:B--2---:R-:W-:Y:S02]  /*25230*/  IMAD R4, R2, 0x8000, R18 ;  /* 0x0000800002047824 */ /* 0x004fe400078e0212 */
[----:B------:R-:W-:-:S02]  /*25240*/  VIADD R2, R6, 0x38890 ;  /* 0x0003889006027836 */ /* 0x000fc40000000000 */
[----:B------:R-:W-:-:S07]  /*25250*/  VIADD R8, R4, 0x28400 ;  /* 0x0002840004087836 */ /* 0x000fce0000000000 */
.L_x_577:
        /* <DEDUP_REMOVED lines=9> */
[----:B-1----:R-:W-:Y:S05]  /*252f0*/  @P2 BRA.U.ANY `(.L_x_577) ;  /* 0xfffffffd00d82947 */ /* 0x002fea000393ffff */
[----:B------:R-:W-:Y:S01]  /*25300*/  MOV R14, 0x80 ;  /* 0x00000080000e7802 */ /* 0x000fe20000000f00 */
[----:B------:R-:W-:Y:S01]  /*25310*/  VIADD R8, R4, 0x2c400 ;  /* 0x0002c40004087836 */ /* 0x000fe20000000000 */
[----:B------:R-:W-:Y:S01]  /*25320*/  PLOP3.LUT P2, PT, PT, PT, PT, 0x80, 0x0 ;  /* 0x000000000000781c */ /* 0x000fe20003f4f070 */
[----:B------:R-:W-:Y:S01]  /*25330*/  UMOV UR6, 0x0 ;  /* 0x0000000000067882 */ /* 0x000fe20000000000 */
[----:B------:R-:W-:Y:S01]  /*25340*/  R2UR UR10, R14 ;  /* 0x000000000e0a72ca */ /* 0x000fe200000e0000 */
[----:B------:R-:W-:-:S14]  /*25350*/  UMOV UR7, 0x12f00000 ;  /* 0x12f0000000077882 */ /* 0x000fdc0000000000 */
.L_x_578:
        /* <DEDUP_REMOVED lines=10> */
[----:B------:R-:W1:Y:S01]  /*25400*/  SYNCS.PHASECHK.TRANS64.TRYWAIT P2, [R6+URZ+0x388c0], R5 ;  /* 0x0388c005060075a7 */ /* 0x000e62000804017f */
[----:B------:R-:W-:Y:S04]  /*25410*/  BSSY B2, `(.L_x_579) ;  /* 0x0000002000027945 */ /* 0x000fe80003800000 */
[----:B-1----:R-:W-:Y:S05]  /*25420*/  @!P2 BRA `(.L_x_580) ;  /* 0x000000a80048a947 */ /* 0x002fea0003800000 */
.L_x_867:
[----:B------:R-:W-:Y:S05]  /*25430*/  BSYNC B2 ;  /* 0x0000000000027941 */ /* 0x000fea0003800000 */
.L_x_579:
[----:B------:R-:W-:Y:S01]  /*25440*/  BSSY B2, `(.L_x_581) ;  /* 0x000000b000027945 */ /* 0x000fe20003800000 */
[----:B------:R-:W-:Y:S02]  /*25450*/  IMAD.MOV.U32 R12, RZ, RZ, 0x0 ;  /* 0x00000000ff0c7424 */ /* 0x000fe400078e00ff */
[----:B------:R-:W-:Y:S01]  /*25460*/  IMAD.MOV.U32 R13, RZ, RZ, 0x12f00000 ;  /* 0x12f00000ff0d7424 */ /* 0x000fe200078e00ff */
[----:B------:R-:W-:Y:S06]  /*25470*/  @P3 BRA `(.L_x_582) ;  /* 0x00000000001c3947 */ /* 0x000fec0003800000 */
[----:B------:R-:W2:Y:S02]  /*25480*/  S2R R2, SR_TID.X ;  /* 0x0000000000027919 */ /* 0x000ea40000002100 */
[----:B--2---:R-:W-:Y:S01]  /*25490*/  LOP3.LUT R8, R2, 0x1f, RZ, 0xc0, !PT ;  /* 0x0000001f02087812 */ /* 0x004fe200078ec0ff */
[----:B------:R-:W-:-:S03]  /*254a0*/  IMAD.MOV.U32 R2, RZ, RZ, 0x8000 ;  /* 0x00008000ff027424 */ /* 0x000fc600078e00ff */
[----:B------:R-:W-:Y:S01]  /*254b0*/  ISETP.NE.AND P2, PT, R8, RZ, PT ;  /* 0x000000ff0800720c */ /* 0x000fe20003f45270 */
[----:B------:R2:W-:-:S12]  /*254c0*/  SYNCS.ARRIVE.TRANS64 RZ, [R6+URZ+0x388b0], R2 ;  /* 0x0388b00206ff79a7 */ /* 0x0005d8000800003f */
[----:B--2---:R-:W-:Y:S05]  /*254d0*/  @!P2 BRA `(.L_x_582) ;  /* 0x000000000004a947 */ /* 0x004fea0003800000 */
[----:B------:R-:W-:Y:S01]  /*254e0*/  BPT.TRAP 0x1 ;  /* 0x000000040000795c */ /* 0x000fe20000300000 */
.L_x_582:
[----:B------:R-:W-:Y:S05]  /*254f0*/  BSYNC B2 ;  /* 0x0000000000027941 */ /* 0x000fea0003800000 */
.L_x_581:
[----:B------:R-:W-:Y:S01]  /*25500*/  R2UR UR10, R11 ;  /* 0x000000000b0a72ca */ /* 0x000fe200000e0000 */
[----:B------:R-:W-:Y:S01]  /*25510*/  UIADD3 UR4, UP0, UR40, 0x670, URZ ;  /* 0x0000067028047890 */ /* 0x000fe2000ff1e03f */
[----:B------:R-:W-:Y:S01]  /*25520*/  R2UR UR6, R12 ;  /* 0x000000000c0672ca */ /* 0x000fe200000e0000 */
[----:B------:R-:W-:Y:S01]  /*25530*/  VIADD R2, R4, 0x10400 ;  /* 0x0001040004027836 */ /* 0x000fe20000000000 */
[----:B------:R-:W-:Y:S01]  /*25540*/  R2UR UR7, R13 ;  /* 0x000000000d0772ca */ /* 0x000fe200000e0000 */
[----:B------:R-:W-:Y:S01]  /*25550*/  UIADD3.X UR5, URZ, UR41, URZ, UP0, !UPT ;  /* 0x000000293f057290 */ /* 0x000fe200087fe43f */
[----:B------:R-:W-:Y:S02]  /*25560*/  PLOP3.LUT P2, PT, PT, PT, PT, 0x80, 0x0 ;  /* 0x000000000000781c */ /* 0x000fe40003f4f070 */
[----:B01----:R-:W-:-:S11]  /*25570*/  IADD3 R6, R6, 0x388b0, RZ ;  /* 0x000388b006067810 */ /* 0x003fd60007ffe0ff */
.L_x_583:
        /* <DEDUP_REMOVED lines=10> */
[----:B------:R-:W-:Y:S01]  /*25620*/  R2UR UR10, R14 ;  /* 0x000000000e0a72ca */ /* 0x000fe200000e0000 */
[----:B------:R-:W-:Y:S01]  /*25630*/  VIADD R4, R4, 0x14400 ;  /* 0x0001440004047836 */ /* 0x000fe20000000000 */
[----:B------:R-:W-:Y:S02]  /*25640*/  R2UR UR6, R12 ;  /* 0x000000000c0672ca */ /* 0x000fe400000e0000 */
[----:B------:R-:W-:Y:S02]  /*25650*/  R2UR UR7, R13 ;  /* 0x000000000d0772ca */ /* 0x000fe400000e0000 */
[----:B------:R-:W-:-:S13]  /*25660*/  PLOP3.LUT P2, PT, PT, PT, PT, 0x80, 0x0 ;  /* 0x000000000000781c */ /* 0x000fda0003f4f070 */
.L_x_584:
        /* <DEDUP_REMOVED lines=10> */
.L_x_572:
[----:B------:R-:W-:Y:S05]  /*25710*/  BSYNC B1 ;  /* 0x0000000000017941 */ /* 0x000fea0003800000 */
.L_x_571:
[----:B0-----:R-:W2:Y:S04]  /*25720*/  LDL.LU R2, [R1+0x20] ;  /* 0x0000200001027983 */ /* 0x001ea80000300800 */
[----:B------:R-:W3:Y:S01]  /*25730*/  LDL.LU R5, [R1+0x2c] ;  /* 0x00002c0001057983 */ /* 0x000ee20000300800 */
[C---:B------:R-:W-:Y:S01]  /*25740*/  ISETP.GT.AND P3, PT, R7.reuse, R9, PT ;  /* 0x000000090700720c */ /* 0x040fe20003f64270 */
[----:B------:R-:W-:Y:S02]  /*25750*/  VIADD R7, R7, 0xffffffff ;  /* 0xffffffff07077836 */ /* 0x000fe40000000000 */
[----:B--2---:R-:W-:-:S05]  /*25760*/  VIADD R2, R2, 0x1 ;  /* 0x0000000102027836 */ /* 0x004fca0000000000 */
[----:B------:R-:W-:-:S04]  /*25770*/  ISETP.NE.AND P2, PT, R2, 0x2, PT ;  /* 0x000000020200780c */ /* 0x000fc80003f45270 */
[----:B------:R-:W-:Y:S02]  /*25780*/  SEL R3, RZ, 0x1, P2 ;  /* 0x00000001ff037807 */ /* 0x000fe40001000000 */
[----:B------:R-:W-:Y:S02]  /*25790*/  SEL R2, R2, RZ, P2 ;  /* 0x000000ff02027207 */ /* 0x000fe40001000000 */
[----:B---3--:R-:W-:-:S05]  /*257a0*/  LOP3.LUT R5, R5, R3, RZ, 0x3c, !PT ;  /* 0x0000000305057212 */ /* 0x008fca00078e3cff */
[----:B------:R1:W-:Y:S04]  /*257b0*/  STL [R1+0x2c], R5 ;  /* 0x00002c0501007387 */ /* 0x0003e80000100800 */
[----:B------:R1:W-:Y:S01]  /*257c0*/  STL [R1+0x20], R2 ;  /* 0x0000200201007387 */ /* 0x0003e20000100800 */
[----:B------:R-:W-:Y:S05]  /*257d0*/  @P3 BRA `(.L_x_585) ;  /* 0xfffffff800103947 */ /* 0x000fea000383ffff */
.L_x_551:
[----:B------:R-:W-:Y:S05]  /*257e0*/  BSYNC B0 ;  /* 0x0000000000007941 */ /* 0x000fea0003800000 */
.L_x_550:
[----:B------:R-:W-:Y:S05]  /*257f0*/  @!P0 WARPSYNC.ALL ;  /* 0x0000000000008948 */ /* 0x000fea0003800000 */
[----:B------:R-:W-:Y:S01]  /*25800*/  @!P0 BAR.SYNC.DEFER_BLOCKING 0xc, 0x180 ;  /* 0x0306000000008b1d */ /* 0x000fe20000010000 */
[----:B------:R-:W-:-:S05]  /*25810*/  MOV R0, RZ ;  /* 0x000000ff00007202 */ /* 0x000fca0000000f00 */
[----:B------:R-:W-:Y:S04]  /*25820*/  BSSY B0, `(.L_x_586) ;  /* 0x000001e000007945 */ /* 0x000fe80003800000 */
[----:B------:R-:W-:Y:S05]  /*25830*/  @!P1 BRA `(.L_x_587) ;  /* 0x0000000000709947 */ /* 0x000fea0003800000 */
[----:B------:R-:W-:-:S13]  /*25840*/  ISETP.NE.AND P0, PT, R17, RZ, PT ;  /* 0x000000ff1100720c */ /* 0x000fda0003f05270 */
[----:B------:R-:W0:Y:S02]  /*25850*/  @!P0 LDC R17, c[0x0][0x9f0] ;  /* 0x00027c00ff118b82 */ /* 0x000e240000000800 */
[----:B01----:R-:W-:-:S04]  /*25860*/  IABS R2, R17 ;  /* 0x0000001100027213 */ /* 0x003fc80000000000 */
[----:B------:R-:W0:Y:S08]  /*25870*/  I2F.RP R4, R2 ;  /* 0x0000000200047306 */ /* 0x000e300000209400 */
[----:B0-----:R-:W0:Y:S02]  /*25880*/  MUFU.RCP R4, R4 ;  /* 0x0000000400047308 */ /* 0x001e240000001000 */
[----:B0-----:R-:W-:-:S06]  /*25890*/  VIADD R4, R4, 0xffffffe ;  /* 0x0ffffffe04047836 */ /* 0x001fcc0000000000 */
[----:B------:R0:W1:Y:S02]  /*258a0*/  F2I.FTZ.U32.TRUNC.NTZ R5, R4 ;  /* 0x0000000400057305 */ /* 0x000064000021f000 */
[----:B0-----:R-:W-:Y:S02]  /*258b0*/  IMAD.MOV.U32 R4, RZ, RZ, RZ ;  /* 0x000000ffff047224 */ /* 0x001fe400078e00ff */
[----:B-1----:R-:W-:-:S04]  /*258c0*/  IMAD.MOV R0, RZ, RZ, -R5 ;  /* 0x000000ffff007224 */ /* 0x002fc800078e0a05 */
[----:B------:R-:W-:-:S04]  /*258d0*/  IMAD R0, R0, R2, RZ ;  /* 0x0000000200007224 */ /* 0x000fc800078e02ff */
[----:B------:R-:W-:Y:S01]  /*258e0*/  IMAD.HI.U32 R6, R5, R0, R4 ;  /* 0x0000000005067227 */ /* 0x000fe200078e0004 */
[----:B------:R-:W-:Y:S02]  /*258f0*/  IABS R0, R17 ;  /* 0x0000001100007213 */ /* 0x000fe40000000000 */
[----:B------:R-:W-:-:S03]  /*25900*/  IADD3 R4, R19, -0x1, R17 ;  /* 0xffffffff13047810 */ /* 0x000fc60007ffe011 */
[----:B------:R-:W-:Y:S01]  /*25910*/  IMAD.MOV R0, RZ, RZ, -R0 ;  /* 0x000000ffff007224 */ /* 0x000fe200078e0a00 */
[----:B------:R-:W-:Y:S02]  /*25920*/  IABS R3, R4 ;  /* 0x0000000400037213 */ /* 0x000fe40000000000 */
[----:B------:R-:W-:Y:S02]  /*25930*/  LOP3.LUT R4, R4, R17, RZ, 0x3c, !PT ;  /* 0x0000001104047212 */ /* 0x000fe400078e3cff */
[----:B------:R-:W-:Y:S01]  /*25940*/  MOV R5, R0 ;  /* 0x0000000000057202 */ /* 0x000fe20000000f00 */
[----:B------:R-:W-:Y:S01]  /*25950*/  IMAD.HI.U32 R0, R6, R3, RZ ;  /* 0x0000000306007227 */ /* 0x000fe200078e00ff */
[----:B------:R-:W-:-:S03]  /*25960*/  ISETP.GE.AND P2, PT, R4, RZ, PT ;  /* 0x000000ff0400720c */ /* 0x000fc60003f46270 */
        /* <DEDUP_REMOVED lines=8> */
[----:B------:R-:W-:-:S07]  /*259f0*/  @!P1 LOP3.LUT R0, RZ, R17, RZ, 0x33, !PT ;  /* 0x00000011ff009212 */ /* 0x000fce00078e33ff */
.L_x_587:
[----:B------:R-:W-:Y:S05]  /*25a00*/  BSYNC B0 ;  /* 0x0000000000007941 */ /* 0x000fea0003800000 */
.L_x_586:
[----:B------:R-:W-:-:S05]  /*25a10*/  IMAD R3, R20, R0, RZ ;  /* 0x0000000014037224 */ /* 0x000fca00078e02ff */
[----:B01----:R-:W-:Y:S01]  /*25a20*/  VIADDMNMX R2, R3, R0, R19, PT ;  /* 0x0000000003027246 */ /* 0x003fe20003800113 */
[----:B------:R0:W-:Y:S03]  /*25a30*/  STL [R1+0x38], R3 ;  /* 0x0000380301007387 */ /* 0x0001e60000100800 */
[----:B------:R-:W-:Y:S01]  /*25a40*/  ISETP.GT.AND P0, PT, R2, R3, PT ;  /* 0x000000030200720c */ /* 0x000fe20003f04270 */
[----:B------:R0:W-:-:S12]  /*25a50*/  STL [R1+0x8], R2 ;  /* 0x0000080201007387 */ /* 0x0001d80000100800 */
[----:B0-----:R-:W-:Y:S05]  /*25a60*/  @P0 BRA `(.L_x_588) ;  /* 0x0000000000480947 */ /* 0x001fea0003800000 */
[----:B------:R-:W0:Y:S02]  /*25a70*/  S2R R2, SR_TID.X ;  /* 0x0000000000027919 */ /* 0x000e240000002100 */
[----:B0-----:R-:W-:-:S04]  /*25a80*/  LOP3.LUT R2, R2, 0x7f, RZ, 0xc0, !PT ;  /* 0x0000007f02027812 */ /* 0x001fc800078ec0ff */
[----:B------:R-:W-:-:S13]  /*25a90*/  ISETP.NE.AND P0, PT, R2, RZ, PT ;  /* 0x000000ff0200720c */ /* 0x000fda0003f05270 */
[----:B------:R-:W-:Y:S05]  /*25aa0*/  @P0 BRA `(.L_x_589) ;  /* 0x0000004000180947 */ /* 0x000fea0003800000 */
[----:B------:R-:W0:Y:S01]  /*25ab0*/  S2R R2, SR_LANEID ;  /* 0x0000000000027919 */ /* 0x000e220000000000 */
[----:B------:R-:W-:Y:S01]  /*25ac0*/  VOTEU.ANY UR4, UPT, PT ;  /* 0x0000000000047886 */ /* 0x000fe200038e0100 */
[----:B------:R-:W1:Y:S01]  /*25ad0*/  LDC.64 R4, c[0x0][0xc60] ;  /* 0x00031800ff047b82 */ /* 0x000e620000000a00 */
[----:B------:R-:W0:Y:S02]  /*25ae0*/  FLO.U32 R0, UR4 ;  /* 0x0000000400007d00 */ /* 0x000e2400080e0000 */
[----:B0-----:R-:W-:-:S06]  /*25af0*/  ISETP.EQ.U32.AND P0, PT, R0, R2, PT ;  /* 0x000000020000720c */ /* 0x001fcc0003f02070 */
[----:B------:R-:W1:Y:S07]  /*25b00*/  POPC R2, UR4 ;  /* 0x0000000400027d09 */ /* 0x000e6e0008000000 */
[----:B-1----:R-:W2:Y:S04]  /*25b10*/  @P0 ATOMG.E.ADD.STRONG.GPU PT, R2, desc[UR42][R4.64], R2 ;  /* 0x00000002040209a8 */ /* 0x002ea800081ee1ea */
[----:B--2---:R0:W1:Y:S02]  /*25b20*/  SHFL.IDX PT, R2, R2, R0, 0x1f ;  /* 0x00001f0002027589 */ /* 0x00406400000e0000 */
[----:B0-----:R-:W0:Y:S02]  /*25b30*/  S2R R0, SR_LTMASK ;  /* 0x0000000000007919 */ /* 0x001e240000003900 */
[----:B0-----:R-:W-:-:S06]  /*25b40*/  LOP3.LUT R0, R0, UR4, RZ, 0xc0, !PT ;  /* 0x0000000400007c12 */ /* 0x001fcc000f8ec0ff */
[----:B------:R-:W1:Y:S02]  /*25b50*/  POPC R0, R0 ;  /* 0x0000000000007309 */ /* 0x000e640000000000 */
[----:B-1----:R-:W-:-:S05]  /*25b60*/  IADD3 R0, R2, UR38, R0 ;  /* 0x0000002602007c10 */ /* 0x002fca000fffe000 */
[----:B------:R2:W-:Y:S01]  /*25b70*/  STL [R1], R0 ;  /* 0x0000000001007387 */ /* 0x0005e20000100800 */
[----:B------:R-:W-:Y:S05]  /*25b80*/  BRA `(.L_x_589) ;  /* 0x0000003c00e07947 */ /* 0x000fea0003800000 */
.L_x_588:
[----:B------:R-:W-:Y:S01]  /*25b90*/  IADD3 R0, R18, 0x28400, RZ ;  /* 0x0002840012007810 */ /* 0x000fe20007ffe0ff */
[----:B------:R-:W-:Y:S03]  /*25ba0*/  BSSY B6, `(.L_x_590) ;  /* 0x0000013000067945 */ /* 0x000fe60003800000 */
[----:B------:R-:W-:-:S13]  /*25bb0*/  LOP3.LUT P0, RZ, R0, 0x3ff, RZ, 0xc0, !PT ;  /* 0x000003ff00ff7812 */ /* 0x000fda000780c0ff */
[----:B------:R-:W-:Y:S05]  /*25bc0*/  @!P0 BRA `(.L_x_591) ;  /* 0x0000000000408947 */ /* 0x000fea0003800000 */
[----:B------:R-:W-:Y:S01]  /*25bd0*/  MOV R2, 0x0 ;  /* 0x0000000000027802 */ /* 0x000fe20000000f00 */
[----:B------:R-:W-:Y:S01]  /*25be0*/  ULDC.64 UR6, c[0x4][0x198] ;  /* 0x0100660000067ab9 */ /* 0x000fe20000000a00 */
[----:B------:R-:W-:Y:S01]  /*25bf0*/  ULDC.64 UR8, c[0x4][0x1a0] ;  /* 0x0100680000087ab9 */ /* 0x000fe20000000a00 */
[----:B------:R-:W-:Y:S01]  /*25c00*/  ULDC.64 UR4, c[0x4][0xe8] ;  /* 0x01003a0000047ab9 */ /* 0x000fe20000000a00 */
[----:B------:R-:W-:Y:S01]  /*25c10*/  IMAD.U32 R4, RZ, RZ, UR6 ;  /* 0x00000006ff047e24 */ /* 0x000fe2000f8e00ff */
[----:B------:R-:W-:Y:S01]  /*25c20*/  MOV R10, UR4 ;  /* 0x00000004000a7c02 */ /* 0x000fe20008000f00 */
[----:B------:R-:W0:Y:S01]  /*25c30*/  LDC.64 R2, c[0x4][R2] ;  /* 0x0100000002027b82 */ /* 0x000e220000000a00 */
[----:B------:R-:W-:Y:S02]  /*25c40*/  IMAD.U32 R5, RZ, RZ, UR7 ;  /* 0x00000007ff057e24 */ /* 0x000fe4000f8e00ff */
        /* <DEDUP_REMOVED lines=8> */
.L_x_591:
[----:B------:R-:W-:Y:S05]  /*25cd0*/  BSYNC B6 ;  /* 0x0000000000067941 */ /* 0x000fea0003800000 */
.L_x_590:
[----:B------:R-:W2:Y:S01]  /*25ce0*/  LDL.LU R17, [R1+0x10] ;  /* 0x0000100001117983 */ /* 0x000ea20000300800 */
[----:B------:R-:W-:Y:S01]  /*25cf0*/  IADD3 R0, R18, 0x10400, RZ ;  /* 0x0001040012007810 */ /* 0x000fe20007ffe0ff */
[----:B------:R-:W-:Y:S03]  /*25d00*/  BSSY B6, `(.L_x_592) ;  /* 0x0000016000067945 */ /* 0x000fe60003800000 */
        /* <DEDUP_REMOVED lines=9> */
[----:B------:R-:W-:Y:S01]  /*25da0*/  IMAD.U32 R4, RZ, RZ, UR6 ;  /* 0x00000006ff047e24 */ /* 0x000fe2000f8e00ff */
[----:B------:R-:W-:Y:S01]  /*25db0*/  MOV R10, UR4 ;  /* 0x00000004000a7c02 */ /* 0x000fe20008000f00 */
[----:B------:R-:W1:Y:S01]  /*25dc0*/  LDC.64 R2, c[0x4][R2] ;  /* 0x0100000002027b82 */ /* 0x000e620000000a00 */
        /* <DEDUP_REMOVED lines=8> */
[----:B01----:R-:W-:Y:S05]  /*25e50*/  CALL.ABS.NOINC R2 ;  /* 0x0000000002007343 */ /* 0x003fea0003c00000 */
.L_x_593:
[----:B------:R-:W-:Y:S05]  /*25e60*/  BSYNC B6 ;  /* 0x0000000000067941 */ /* 0x000fea0003800000 */
.L_x_592:
        /* <DEDUP_REMOVED lines=20> */
.L_x_595:
[----:B------:R-:W-:Y:S05]  /*25fb0*/  BSYNC B6 ;  /* 0x0000000000067941 */ /* 0x000fea0003800000 */
.L_x_594:
[----:B------:R-:W-:Y:S01]  /*25fc0*/  LOP3.LUT P6, RZ, R17, 0x1, RZ, 0xc0, !PT ;  /* 0x0000000111ff7812 */ /* 0x000fe200078cc0ff */
[----:B------:R-:W-:-:S12]  /*25fd0*/  BSSY B6, `(.L_x_596) ;  /* 0x0000012000067945 */ /* 0x000fd80003800000 */
[----:B------:R-:W-:Y:S05]  /*25fe0*/  @!P6 BRA `(.L_x_597) ;  /* 0x000000000040e947 */ /* 0x000fea0003800000 */
[----:B------:R-:W-:Y:S01]  /*25ff0*/  MOV R2, 0x0 ;  /* 0x0000000000027802 */ /* 0x000fe20000000f00 */
[----:B------:R-:W-:Y:S01]  /*26000*/  ULDC.64 UR4, c[0x4][0x198] ;  /* 0x0100660000047ab9 */ /* 0x000fe20000000a00 */
[----:B------:R-:W-:Y:S01]  /*26010*/  ULDC.64 UR6, c[0x4][0x1a0] ;  /* 0x0100680000067ab9 */ /* 0x000fe20000000a00 */
[----:B------:R-:W-:Y:S01]  /*26020*/  ULDC.64 UR8, c[0x4][0x100] ;  /* 0x0100400000087ab9 */ /* 0x000fe20000000a00 */
[----:B------:R-:W-:Y:S01]  /*26030*/  MOV R4, UR4 ;  /* 0x0000000400047c02 */ /* 0x000fe20008000f00 */
[----:B------:R-:W-:Y:S01]  /*26040*/  IMAD.U32 R5, RZ, RZ, UR5 ;  /* 0x00000005ff057e24 */ /* 0x000fe2000f8e00ff */
[----:B------:R-:W1:Y:S01]  /*26050*/  LDC.64 R2, c[0x4][R2] ;  /* 0x0100000002027b82 */ /* 0x000e620000000a00 */
[----:B------:R-:W-:Y:S01]  /*26060*/  IMAD.U32 R6, RZ, RZ, UR6 ;  /* 0x00000006ff067e24 */ /* 0x000fe2000f8e00ff */
[----:B------:R-:W-:Y:S01]  /*26070*/  MOV R11, UR9 ;  /* 0x00000009000b7c02 */ /* 0x000fe20008000f00 */
[----:B------:R-:W-:Y:S02]  /*26080*/  IMAD.U32 R7, RZ, RZ, UR7 ;  /* 0x00000007ff077e24 */ /* 0x000fe4000f8e00ff */
[----:B------:R-:W-:-:S02]  /*26090*/  IMAD.U32 R10, RZ, RZ, UR8 ;  /* 0x00000008ff0a7e24 */ /* 0x000fc4000f8e00ff */
[----:B------:R-:W-:Y:S02]  /*260a0*/  IMAD.MOV.U32 R8, RZ, RZ, 0x70 ;  /* 0x00000070ff087424 */ /* 0x000fe400078e00ff */
[----:B------:R-:W-:Y:S02]  /*260b0*/  IMAD.MOV.U32 R12, RZ, RZ, 0x1 ;  /* 0x00000001ff0c7424 */ /* 0x000fe400078e00ff */
[----:B------:R-:W-:-:S07]  /*260c0*/  IMAD.MOV.U32 R13, RZ, RZ, RZ ;  /* 0x000000ffff0d7224 */ /* 0x000fce00078e00ff */
[----:B------:R-:W-:-:S07]  /*260d0*/  LEPC R20, `(.L_x_597) ;  /* 0x000000001014794e */ /* 0x000fce0000000000 */
[----:B01----:R-:W-:Y:S05]  /*260e0*/  CALL.ABS.NOINC R2 ;  /* 0x0000000002007343 */ /* 0x003fea0003c00000 */
.L_x_597:
[----:B------:R-:W-:Y:S05]  /*260f0*/  BSYNC B6 ;  /* 0x0000000000067941 */ /* 0x000fea0003800000 */
.L_x_596:
[----:B------:R-:W2:Y:S01]  /*26100*/  LDL.LU R2, [R1+0x3c] ;  /* 0x00003c0001027983 */ /* 0x000ea20000300800 */
[----:B------:R-:W-:-:S03]  /*26110*/  ULDC.64 UR4, c[0x0][0x9f8] ;  /* 0x00027e0000047ab9 */ /* 0x000fc60000000a00 */
[----:B0-----:R-:W3:Y:S04]  /*26120*/  LDL.LU R17, [R1+0x58] ;  /* 0x0000580001117983 */ /* 0x001ee80000300800 */
[----:B------:R-:W4:Y:S01]  /*26130*/  LDL R9, [R1+0x34] ;  /* 0x0000340001097983 */ /* 0x000f220000100800 */
[----:B------:R-:W-:-:S04]  /*26140*/  ISETP.NE.U32.AND P0, PT, RZ, UR4, PT ;  /* 0x00000004ff007c0c */ /* 0x000fc8000bf05070 */
[----:B------:R-:W-:-:S13]  /*26150*/  ISETP.NE.AND.EX P0, PT, RZ, UR5, PT, P0 ;  /* 0x00000005ff007c0c */ /* 0x000fda000bf05300 */
[----:B--2---:R-:W-:-:S04]  /*26160*/  @P0 IADD3 R2, P1, R2, UR4, RZ ;  /* 0x0000000402020c10 */ /* 0x004fc8000ff3e0ff */
[----:B---3--:R-:W-:Y:S01]  /*26170*/  @P0 IADD3.X R3, R17, UR5, RZ, P1, !PT ;  /* 0x0000000511030c10 */ /* 0x008fe20008ffe4ff */
[----:B------:R-:W-:-:S04]  /*26180*/  ULDC.64 UR4, c[0x0][0xa08] ;  /* 0x0002820000047ab9 */ /* 0x000fc80000000a00 */
[----:B----4-:R0:W2:Y:S02]  /*26190*/  @P0 LDG.E R9, desc[UR42][R2.64] ;  /* 0x0000002a02090981 */ /* 0x0100a4000c1e1900 */
[----:B0-----:R-:W0:Y:S01]  /*261a0*/  LDC.64 R2, c[0x0][0x418] ;  /* 0x00010600ff027b82 */ /* 0x001e220000000a00 */
[----:B--2---:R-:W-:Y:S01]  /*261b0*/  SHF.R.S32.HI R10, RZ, 0x1f, R9 ;  /* 0x0000001fff0a7819 */ /* 0x004fe20000011409 */
[----:B------:R1:W-:Y:S01]  /*261c0*/  @P0 STL [R1+0x34], R9 ;  /* 0x0000340901000387 */ /* 0x0003e20000100800 */
[----:B0-----:R-:W-:Y:S01]  /*261d0*/  LOP3.LUT P0, RZ, R2, UR4, RZ, 0xfc, !PT ;  /* 0x0000000402ff7c12 */ /* 0x001fe2000f80fcff */
[----:B------:R-:W-:Y:S02]  /*261e0*/  UMOV UR4, 0xffffffff ;  /* 0xffffffff00047882 */ /* 0x000fe40000000000 */
[----:B------:R1:W-:Y:S01]  /*261f0*/  STL [R1+0x3c], R10 ;  /* 0x00003c0a01007387 */ /* 0x0003e20000100800 */
[----:B------:R-:W-:-:S04]  /*26200*/  LOP3.LUT P0, RZ, R3, UR5, RZ, 0xfc, P0 ;  /* 0x0000000503ff7c12 */ /* 0x000fc8000800fcff */
[----:B------:R-:W-:Y:S01]  /*26210*/  SEL R17, R9, RZ, !P0 ;  /* 0x000000ff09117207 */ /* 0x000fe20004000000 */
[----:B------:R-:W-:Y:S08]  /*26220*/  BRA.DIV UR4, `(.L_x_598) ;  /* 0x0000009a04dc7947 */ /* 0x000ff0000b800000 */
[----:B------:R-:W0:Y:S02]  /*26230*/  S2R R0, SR_TID.X ;  /* 0x0000000000007919 */ /* 0x000e240000002100 */
[----:B0-----:R-:W-:-:S04]  /*26240*/  SHF.R.U32.HI R0, RZ, 0x5, R0 ;  /* 0x00000005ff007819 */ /* 0x001fc80000011600 */
[----:B------:R-:W-:-:S05]  /*26250*/  LOP3.LUT R0, R0, 0x3, RZ, 0xc0, !PT ;  /* 0x0000000300007812 */ /* 0x000fca00078ec0ff */
[----:B------:R0:W2:Y:S02]  /*26260*/  SHFL.IDX PT, R14, R0, RZ, 0x1f ;  /* 0x00001fff000e7589 */ /* 0x0000a400000e0000 */
.L_x_870:
[----:B0-----:R-:W3:Y:S01]  /*26270*/  LDL.LU R0, [R1+0x10] ;  /* 0x0000100001007983 */ /* 0x001ee20000300800 */
[----:B------:R-:W-:Y:S02]  /*26280*/  PLOP3.LUT P1, PT, PT, PT, PT, 0x8, 0x0 ;  /* 0x000000000000781c */ /* 0x000fe40003f2e170 */
[----:B--2---:R-:W-:Y:S02]  /*26290*/  ISETP.NE.AND P0, PT, R14, RZ, PT ;  /* 0x000000ff0e00720c */ /* 0x004fe40003f05270 */
[----:B---3--:R-:W-:-:S09]  /*262a0*/  LOP3.LUT R0, R0, 0xfffffffe, RZ, 0xc0, !PT ;  /* 0xfffffffe00007812 */ /* 0x008fd200078ec0ff */
[----:B------:R-:W-:-:S05]  /*262b0*/  @P1 LOP3.LUT R0, R0, 0x1, RZ, 0xfc, !PT ;  /* 0x0000000100001812 */ /* 0x000fca00078efcff */
[----:B------:R0:W-:Y:S01]  /*262c0*/  STL [R1+0x10], R0 ;  /* 0x0000100001007387 */ /* 0x0001e20000100800 */
[----:B------:R-:W-:Y:S05]  /*262d0*/  @P0 BRA `(.L_x_599) ;  /* 0x0000000400900947 */ /* 0x000fea0003800000 */
[----:B------:R-:W-:-:S03]  /*262e0*/  UMOV UR4, 0xffffffff ;  /* 0xffffffff00047882 */ /* 0x000fc60000000000 */
[----:B------:R-:W-:Y:S05]  /*262f0*/  BRA.DIV UR4, `(.L_x_600) ;  /* 0x0000009a04dc7947 */ /* 0x000fea000b800000 */
[----:B------:R-:W-:-:S13]  /*26300*/  ELECT P6, URZ, PT ;  /* 0x00000000003f782f */ /* 0x000fda00038c0000 */
.L_x_873:
[----:B------:R-:W-:Y:S05]  /*26310*/  @!P6 BRA `(.L_x_599) ;  /* 0x000000040080e947 */ /* 0x000fea0003800000 */
[----:B0-----:R-:W2:Y:S01]  /*26320*/  LDL R0, [R1+0x8] ;  /* 0x0000080001007983 */ /* 0x001ea20000100800 */
[----:B------:R-:W-:-:S04]  /*26330*/  ISETP.NE.U32.AND P0, PT, R2, RZ, PT ;  /* 0x000000ff0200720c */ /* 0x000fc80003f05070 */
[----:B------:R-:W-:Y:S01]  /*26340*/  ISETP.NE.AND.EX P0, PT, R3, RZ, PT, P0 ;  /* 0x000000ff0300720c */ /* 0x000fe20003f05300 */
[----:B--2---:R-:W-:-:S12]  /*26350*/  VIADD R4, R0, 0xffffffff ;  /* 0xffffffff00047836 */ /* 0x004fd80000000000 */
[----:B------:R-:W-:Y:S05]  /*26360*/  @!P0 BRA `(.L_x_601) ;  /* 0x0000000000488947 */ /* 0x000fea0003800000 */
[----:B------:R-:W0:Y:S01]  /*26370*/  LDC R8, c[0x0][0x43c] ;  /* 0x00010f00ff087b82 */ /* 0x000e220000000800 */
[----:B------:R-:W-:Y:S01]  /*26380*/  MOV R0, R4 ;  /* 0x0000000400007202 */ /* 0x000fe20000000f00 */
[----:B------:R-:W-:Y:S01]  /*26390*/  ULDC.64 UR4, c[0x0][0x428] ;  /* 0x00010a0000047ab9 */ /* 0x000fe20000000a00 */
[----:B0-----:R-:W-:-:S13]  /*263a0*/  ISETP.NE.AND P0, PT, R8, 0x1, PT ;  /* 0x000000010800780c */ /* 0x001fda0003f05270 */
[----:B------:R-:W0:Y:S02]  /*263b0*/  @P0 LDC.64 R6, c[0x0][0x440] ;  /* 0x00011000ff060b82 */ /* 0x000e240000000a00 */
[----:B0-----:R-:W-:-:S05]  /*263c0*/  @P0 IMAD.HI.U32 R6, R4, R6, RZ ;  /* 0x0000000604060227 */ /* 0x001fca00078e00ff */
[----:B------:R-:W-:-:S04]  /*263d0*/  @P0 SHF.R.U32.HI R0, RZ, R7, R6 ;  /* 0x00000007ff000219 */ /* 0x000fc80000011606 */
[--C-:B------:R-:W-:Y:S01]  /*263e0*/  SHF.R.S32.HI R7, RZ, 0x1f, R0.reuse ;  /* 0x0000001fff077819 */ /* 0x100fe20000011400 */
[--C-:B------:R-:W-:Y:S02]  /*263f0*/  IMAD.MOV R5, RZ, RZ, -R0.reuse ;  /* 0x000000ffff057224 */ /* 0x100fe400078e0a00 */
[----:B------:R-:W-:Y:S02]  /*26400*/  IMAD.MOV.U32 R6, RZ, RZ, R0 ;  /* 0x000000ffff067224 */ /* 0x000fe400078e0000 */
[----:B------:R-:W-:Y:S02]  /*26410*/  IMAD R4, R8, R5, R4 ;  /* 0x0000000508047224 */ /* 0x000fe400078e0204 */
[----:B------:R-:W-:Y:S02]  /*26420*/  IMAD R5, R10, UR4, RZ ;  /* 0x000000040a057c24 */ /* 0x000fe4000f8e02ff */
[----:B------:R-:W-:-:S04]  /*26430*/  IMAD.WIDE.U32 R6, R9, UR4, R6 ;  /* 0x0000000409067c25 */ /* 0x000fc8000f8e0006 */
[----:B------:R-:W-:Y:S01]  /*26440*/  IMAD R0, R9, UR5, R5 ;  /* 0x0000000509007c24 */ /* 0x000fe2000f8e0205 */
[----:B------:R-:W-:-:S03]  /*26450*/  LEA R2, P0, R6, R2, 0x2 ;  /* 0x0000000206027211 */ /* 0x000fc600078010ff */
[----:B------:R-:W-:-:S05]  /*26460*/  IMAD.IADD R0, R7, 0x1, R0 ;  /* 0x0000000107007824 */ /* 0x000fca00078e0200 */
[----:B------:R-:W-:-:S05]  /*26470*/  LEA.HI.X R3, R6, R3, R0, 0x2, P0 ;  /* 0x0000000306037211 */ /* 0x000fca00000f1400 */
[----:B------:R0:W5:Y:S02]  /*26480*/  LDG.E R17, desc[UR42][R2.64] ;  /* 0x0000002a02117981 */ /* 0x000164000c1e1900 */
.L_x_601:
[----:B------:R-:W2:Y:S04]  /*26490*/  LDL R0, [R1+0x1c] ;  /* 0x00001c0001007983 */ /* 0x000ea80000100800 */
[----:B0-----:R-:W3:Y:S01]  /*264a0*/  LDL R2, [R1+0x28] ;  /* 0x0000280001027983 */ /* 0x001ee20000100800 */
[----:B-1----:R-:W0:Y:S02]  /*264b0*/  S2R R9, SR_TID.X ;  /* 0x0000000000097919 */ /* 0x002e240000002100 */
[----:B0-----:R-:W-:-:S04]  /*264c0*/  LOP3.LUT R9, R9, 0x7f, RZ, 0xc0, !PT ;  /* 0x0000007f09097812 */ /* 0x001fc800078ec0ff */
[----:B------:R-:W-:Y:S01]  /*264d0*/  ISETP.NE.AND P1, PT, R9, RZ, PT ;  /* 0x000000ff0900720c */ /* 0x000fe20003f25270 */
[----:B--2---:R-:W-:Y:S01]  /*264e0*/  IMAD R0, R0, 0x8, R18 ;  /* 0x0000000800007824 */ /* 0x004fe200078e0212 */
[----:B---3--:R-:W-:-:S04]  /*264f0*/  SHF.L.U32 R3, R2, 0x1f, RZ ;  /* 0x0000001f02037819 */ /* 0x008fc800000006ff */
[----:B------:R-:W0:Y:S02]  /*26500*/  SYNCS.PHASECHK.TRANS64.TRYWAIT P0, [R0+URZ+0x38880], R3 ;  /* 0x03888003000075a7 */ /* 0x000e24000800017f */
[----:B0-----:R-:W-:Y:S05]  /*26510*/  @!P0 BRA `(.L_x_602) ;  /* 0x0000009800748947 */ /* 0x001fea0003800000 */
.L_x_874:
[----:B------:R-:W-:Y:S05]  /*26520*/  @P1 BRA `(.L_x_603) ;  /* 0x00000000001c1947 */ /* 0x000fea0003800000 */
[----:B------:R-:W1:Y:S02]  /*26530*/  S2R R2, SR_TID.X ;  /* 0x0000000000027919 */ /* 0x000e640000002100 */
[----:B-1----:R-:W-:Y:S02]  /*26540*/  LOP3.LUT R5, R2, 0x1f, RZ, 0xc0, !PT ;  /* 0x0000001f02057812 */ /* 0x002fe400078ec0ff */
[----:B------:R-:W-:Y:S02]  /*26550*/  MOV R2, 0x8000 ;  /* 0x0000800000027802 */ /* 0x000fe40000000f00 */
[----:B------:R-:W-:Y:S02]  /*26560*/  ISETP.NE.AND P0, PT, R5, RZ, PT ;  /* 0x000000ff0500720c */ /* 0x000fe40003f05270 */
[----:B------:R1:W-:Y:S11]  /*26570*/  SYNCS.ARRIVE.TRANS64 RZ, [R0+URZ+0x38870], R2 ;  /* 0x0388700200ff79a7 */ /* 0x0003f6000800003f */
[----:B-1----:R-:W-:Y:S05]  /*26580*/  @!P0 BRA `(.L_x_603) ;  /* 0x0000000000048947 */ /* 0x002fea0003800000 */
[----:B------:R-:W-:Y:S01]  /*26590*/  BPT.TRAP 0x1 ;  /* 0x000000040000795c */ /* 0x000fe20000300000 */
.L_x_603:
[----:B------:R-:W2:Y:S04]  /*265a0*/  LDL R2, [R1+0x1c] ;  /* 0x00001c0001027983 */ /* 0x000ea80000100800 */
[----:B------:R-:W3:Y:S01]  /*265b0*/  LDL R5, [R1+0x40] ;  /* 0x0000400001057983 */ /* 0x000ee20000100800 */
[----:B------:R-:W-:Y:S01]  /*265c0*/  R2UR UR9, R0 ;  /* 0x00000000000972ca */ /* 0x000fe200000e0000 */
[----:B------:R-:W-:Y:S01]  /*265d0*/  UIADD3 UR4, UP0, UR40, 0x470, URZ ;  /* 0x0000047028047890 */ /* 0x000fe2000ff1e03f */
[----:B------:R-:W-:Y:S01]  /*265e0*/  R2UR UR12, R16 ;  /* 0x00000000100c72ca */ /* 0x000fe200000e0000 */
[----:B------:R-:W-:Y:S01]  /*265f0*/  UMOV UR10, URZ ;  /* 0x0000003f000a7c82 */ /* 0x000fe20008000000 */
[----:B-----5:R-:W-:Y:S01]  /*26600*/  R2UR UR13, R17 ;  /* 0x00000000110d72ca */ /* 0x020fe200000e0000 */
[----:B------:R-:W-:Y:S01]  /*26610*/  UIADD3.X UR5, URZ, UR41, URZ, UP0, !UPT ;  /* 0x000000293f057290 */ /* 0x000fe200087fe43f */
[----:B------:R-:W-:Y:S01]  /*26620*/  UMOV UR6, 0x0 ;  /* 0x0000000000067882 */ /* 0x000fe20000000000 */
[----:B------:R-:W-:Y:S01]  /*26630*/  UMOV UR7, 0x14f00000 ;  /* 0x14f0000000077882 */ /* 0x000fe20000000000 */
[----:B------:R-:W-:-:S05]  /*26640*/  UMOV UR15, 0x80 ;  /* 0x00000080000f7882 */ /* 0x000fca0000000000 */
[----:B------:R-:W-:Y:S01]  /*26650*/  UIADD3 UR9, UR9, 0x38870, URZ ;  /* 0x0003887009097890 */ /* 0x000fe2000fffe03f */
[----:B--2---:R-:W-:Y:S02]  /*26660*/  IMAD R2, R2, 0x8000, R18 ;  /* 0x0000800002027824 */ /* 0x004fe400078e0212 */
[----:B---3--:R-:W-:-:S03]  /*26670*/  IMAD R4, R4, 0x80, R5 ;  /* 0x0000008004047824 */ /* 0x008fc600078e0205 */
[----:B------:R-:W-:Y:S02]  /*26680*/  R2UR UR14, R2 ;  /* 0x00000000020e72ca */ /* 0x000fe400000e0000 */
[----:B------:R-:W-:-:S11]  /*26690*/  R2UR UR11, R4 ;  /* 0x00000000040b72ca */ /* 0x000fd600000e0000 */
[----:B------:R-:W-:Y:S02]  /*266a0*/  UIADD3 UR8, UR14, 0x10400, URZ ;  /* 0x000104000e087890 */ /* 0x000fe4000fffe03f */
[----:B------:R-:W-:-:S07]  /*266b0*/  UIADD3 UR14, UR14, 0x14400, URZ ;  /* 0x000144000e0e7890 */ /* 0x000fce000fffe03f */
[----:B------:R1:W-:Y:S02]  /*266c0*/  UTMALDG.4D [UR8], [UR4], desc[UR6] ;  /* 0x00000608040075b4 */ /* 0x0003e40008019000 */
[----:B-1----:R-:W-:Y:S01]  /*266d0*/  UMOV UR8, UR14 ;  /* 0x0000000e00087c82 */ /* 0x002fe20008000000 */
[----:B------:R-:W-:Y:S02]  /*266e0*/  UMOV UR10, UR15 ;  /* 0x0000000f000a7c82 */ /* 0x000fe40008000000 */
[----:B------:R1:W-:Y:S01]  /*266f0*/  UTMALDG.4D [UR8], [UR4], desc[UR6] ;  /* 0x00000608040075b4 */ /* 0x0003e20008019000 */
[----:B------:R-:W2:Y:S02]  /*26700*/  SYNCS.PHASECHK.TRANS64.TRYWAIT P0, [R0+URZ+0x38840], R3 ;  /* 0x03884003000075a7 */ /* 0x000ea4000800017f */
[----:B-12---:R-:W-:Y:S05]  /*26710*/  @!P0 BRA `(.L_x_604) ;  /* 0x0000009800088947 */ /* 0x006fea0003800000 */
.L_x_875:
        /* <DEDUP_REMOVED lines=8> */
.L_x_605:
[----:B01----:R-:W2:Y:S01]  /*267a0*/  LDL.LU R3, [R1+0x10] ;  /* 0x0000100001037983 */ /* 0x003ea20000300800 */
[----:B------:R-:W-:Y:S01]  /*267b0*/  R2UR UR14, R2 ;  /* 0x00000000020e72ca */ /* 0x000fe200000e0000 */
[----:B------:R-:W-:Y:S01]  /*267c0*/  UIADD3 UR4, UP0, UR40, 0x370, URZ ;  /* 0x0000037028047890 */ /* 0x000fe2000ff1e03f */
[----:B------:R-:W-:Y:S01]  /*267d0*/  R2UR UR9, R0 ;  /* 0x00000000000972ca */ /* 0x000fe200000e0000 */
[----:B------:R-:W-:Y:S01]  /*267e0*/  UMOV UR10, URZ ;  /* 0x0000003f000a7c82 */ /* 0x000fe20008000000 */
[----:B------:R-:W-:Y:S01]  /*267f0*/  PLOP3.LUT P0, PT, PT, PT, PT, 0x80, 0x0 ;  /* 0x000000000000781c */ /* 0x000fe20003f0f070 */
[----:B------:R-:W-:Y:S01]  /*26800*/  UIADD3.X UR5, URZ, UR41, URZ, UP0, !UPT ;  /* 0x000000293f057290 */ /* 0x000fe200087fe43f */
[----:B------:R-:W-:Y:S01]  /*26810*/  R2UR UR11, R4 ;  /* 0x00000000040b72ca */ /* 0x000fe200000e0000 */
[----:B------:R-:W-:Y:S01]  /*26820*/  UMOV UR6, 0x0 ;  /* 0x0000000000067882 */ /* 0x000fe20000000000 */
[----:B------:R-:W-:Y:S01]  /*26830*/  R2UR UR12, R16 ;  /* 0x00000000100c72ca */ /* 0x000fe200000e0000 */
[----:B------:R-:W-:Y:S01]  /*26840*/  UMOV UR7, 0x14f00000 ;  /* 0x14f0000000077882 */ /* 0x000fe20000000000 */
[----:B------:R-:W-:Y:S01]  /*26850*/  R2UR UR13, R17 ;  /* 0x00000000110d72ca */ /* 0x000fe200000e0000 */
[----:B------:R-:W-:-:S02]  /*26860*/  UMOV UR15, 0x80 ;  /* 0x00000080000f7882 */ /* 0x000fc40000000000 */
[----:B------:R-:W-:Y:S02]  /*26870*/  UIADD3 UR8, UR14, 0x28400, URZ ;  /* 0x000284000e087890 */ /* 0x000fe4000fffe03f */
[----:B------:R-:W-:Y:S02]  /*26880*/  UIADD3 UR9, UR9, 0x38830, URZ ;  /* 0x0003883009097890 */ /* 0x000fe4000fffe03f */
[----:B------:R-:W-:-:S07]  /*26890*/  UIADD3 UR14, UR14, 0x2c400, URZ ;  /* 0x0002c4000e0e7890 */ /* 0x000fce000fffe03f */
[----:B------:R0:W-:Y:S02]  /*268a0*/  UTMALDG.4D [UR8], [UR4], desc[UR6] ;  /* 0x00000608040075b4 */ /* 0x0001e40008019000 */
[----:B0-----:R-:W-:Y:S01]  /*268b0*/  UMOV UR8, UR14 ;  /* 0x0000000e00087c82 */ /* 0x001fe20008000000 */
[----:B------:R-:W-:Y:S02]  /*268c0*/  UMOV UR10, UR15 ;  /* 0x0000000f000a7c82 */ /* 0x000fe40008000000 */
[----:B------:R3:W-:Y:S01]  /*268d0*/  UTMALDG.4D [UR8], [UR4], desc[UR6] ;  /* 0x00000608040075b4 */ /* 0x0007e20008019000 */
[----:B--2---:R-:W-:-:S04]  /*268e0*/  LOP3.LUT R3, R3, 0xfffffffe, RZ, 0xc0, !PT ;  /* 0xfffffffe03037812 */ /* 0x004fc800078ec0ff */
[----:B------:R-:W-:-:S05]  /*268f0*/  @P0 LOP3.LUT R3, R3, 0x1, RZ, 0xfc, !PT ;  /* 0x0000000103030812 */ /* 0x000fca00078efcff */
[----:B------:R3:W-:Y:S01]  /*26900*/  STL [R1+0x10], R3 ;  /* 0x0000100301007387 */ /* 0x0007e20000100800 */
[----:B------:R-:W-:Y:S01]  /*26910*/  NOP ;  /* 0x0000000000007918 */ /* 0x000fe20000000000 */
.L_x_599:
[----:B---3--:R-:W0:Y:S04]  /*26920*/  LDL.LU R3, [R1+0x5c] ;  /* 0x00005c0001037983 */ /* 0x008e280000300800 */
[----:B------:R-:W2:Y:S04]  /*26930*/  LDL.LU R5, [R1+0x24] ;  /* 0x0000240001057983 */ /* 0x000ea80000300800 */
[----:B------:R-:W3:Y:S01]  /*26940*/  LDL.LU R4, [R1+0x60] ;  /* 0x0000600001047983 */ /* 0x000ee20000300800 */
[----:B------:R-:W-:Y:S05]  /*26950*/  WARPSYNC.ALL ;  /* 0x0000000000007948 */ /* 0x000fea0003800000 */
[----:B------:R-:W-:Y:S01]  /*26960*/  ULDC.64 UR4, c[0x0][0x298] ;  /* 0x0000a60000047ab9 */ /* 0x000fe20000000a00 */
[----:B------:R-:W-:Y:S01]  /*26970*/  ULDC.64 UR6, c[0x0][0xa00] ;  /* 0x0002800000067ab9 */ /* 0x000fe20000000a00 */
[----:B------:R-:W-:Y:S01]  /*26980*/  VIADD R2, R18, 0x20400 ;  /* 0x0002040012027836 */ /* 0x000fe20000000000 */
[----:B------:R-:W-:Y:S01]  /*26990*/  BAR.SYNC.DEFER_BLOCKING 0x8, 0x180 ;  /* 0x0206000000007b1d */ /* 0x000fe20000010000 */
[----:B------:R-:W-:-:S03]  /*269a0*/  ISETP.NE.U32.AND P0, PT, RZ, UR6, PT ;  /* 0x00000006ff007c0c */ /* 0x000fc6000bf05070 */
[----:B------:R-:W-:Y:S02]  /*269b0*/  LOP3.LUT P1, RZ, R2, 0x3ff, RZ, 0xc0, !PT ;  /* 0x000003ff02ff7812 */ /* 0x000fe4000782c0ff */
[----:B------:R-:W-:Y:S01]  /*269c0*/  ISETP.NE.AND.EX P0, PT, RZ, UR7, PT, P0 ;  /* 0x00000007ff007c0c */ /* 0x000fe2000bf05300 */
[----:B------:R-:W-:Y:S01]  /*269d0*/  BSSY B6, `(.L_x_606) ;  /* 0x000001d000067945 */ /* 0x000fe20003800000 */
[----:B0-----:R-:W-:Y:S02]  /*269e0*/  SHF.R.S32.HI R0, RZ, 0x1f, R3 ;  /* 0x0000001fff007819 */ /* 0x001fe40000011403 */
[----:B--2---:R-:W-:-:S03]  /*269f0*/  SEL R5, R5, RZ, !P0 ;  /* 0x000000ff05057207 */ /* 0x004fc60004000000 */
[----:B------:R-:W-:Y:S01]  /*26a00*/  IMAD R0, R0, UR4, RZ ;  /* 0x0000000400007c24 */ /* 0x000fe2000f8e02ff */
[----:B---3--:R-:W-:-:S03]  /*26a10*/  SEL R4, R4, RZ, !P0 ;  /* 0x000000ff04047207 */ /* 0x008fc60004000000 */
[C---:B------:R-:W-:Y:S02]  /*26a20*/  IMAD R0, R3.reuse, UR5, R0 ;  /* 0x0000000503007c24 */ /* 0x040fe4000f8e0200 */
[----:B------:R-:W-:-:S05]  /*26a30*/  IMAD.WIDE.U32 R2, R3, UR4, RZ ;  /* 0x0000000403027c25 */ /* 0x000fca000f8e00ff */
[----:B------:R-:W-:Y:S01]  /*26a40*/  IADD3 R0, R3, R0, RZ ;  /* 0x0000000003007210 */ /* 0x000fe20007ffe0ff */
[----:B------:R0:W-:Y:S04]  /*26a50*/  STL.64 [R1+0x58], R2 ;  /* 0x0000580201007387 */ /* 0x0001e80000100a00 */
[----:B------:R0:W-:Y:S04]  /*26a60*/  STL [R1+0x24], R5 ;  /* 0x0000240501007387 */ /* 0x0001e80000100800 */
[----:B------:R0:W-:Y:S04]  /*26a70*/  STL [R1+0x68], R4 ;  /* 0x0000680401007387 */ /* 0x0001e80000100800 */
[----:B------:R0:W-:Y:S01]  /*26a80*/  STL [R1+0x60], R0 ;  /* 0x0000600001007387 */ /* 0x0001e20000100800 */
[----:B------:R-:W-:Y:S05]  /*26a90*/  @!P1 BRA `(.L_x_607) ;  /* 0x0000000000409947 */ /* 0x000fea0003800000 */
[----:B0-----:R-:W-:Y:S01]  /*26aa0*/  MOV R2, 0x0 ;  /* 0x0000000000027802 */ /* 0x001fe20000000f00 */
[----:B------:R-:W-:Y:S01]  /*26ab0*/  ULDC.64 UR4, c[0x4][0x198] ;  /* 0x0100660000047ab9 */ /* 0x000fe20000000a00 */
[----:B------:R-:W-:Y:S01]  /*26ac0*/  ULDC.64 UR6, c[0x4][0x1a0] ;  /* 0x0100680000067ab9 */ /* 0x000fe20000000a00 */
[----:B------:R-:W-:Y:S01]  /*26ad0*/  ULDC.64 UR8, c[0x4][0x108] ;  /* 0x0100420000087ab9 */ /* 0x000fe20000000a00 */
[----:B------:R-:W-:Y:S01]  /*26ae0*/  IMAD.U32 R4, RZ, RZ, UR4 ;  /* 0x00000004ff047e24 */ /* 0x000fe2000f8e00ff */
[----:B-1----:R-:W-:Y:S01]  /*26af0*/  MOV R10, UR8 ;  /* 0x00000008000a7c02 */ /* 0x002fe20008000f00 */
        /* <DEDUP_REMOVED lines=10> */
.L_x_607:
[----:B------:R-:W-:Y:S05]  /*26ba0*/  BSYNC B6 ;  /* 0x0000000000067941 */ /* 0x000fea0003800000 */
.L_x_606:
[----:B0-----:R-:W2:Y:S01]  /*26bb0*/  LDL.LU R0, [R1+0x68] ;  /* 0x0000680001007983 */ /* 0x001ea20000300800 */
[----:B------:R-:W0:Y:S01]  /*26bc0*/  LDC R8, c[0x0][0x448] ;  /* 0x00011200ff087b82 */ /* 0x000e220000000800 */
[----:B------:R-:W-:Y:S01]  /*26bd0*/  ULDC.64 UR4, c[0x0][0x2d8] ;  /* 0x0000b60000047ab9 */ /* 0x000fe20000000a00 */
[----:B------:R-:W-:Y:S01]  /*26be0*/  ULDC.64 UR6, c[0x0][0x280] ;  /* 0x0000a00000067ab9 */ /* 0x000fe20000000a00 */
[----:B------:R-:W3:Y:S04]  /*26bf0*/  LDL.LU R4, [R1+0x60] ;  /* 0x0000600001047983 */ /* 0x000ee80000300800 */
[----:B------:R-:W3:Y:S04]  /*26c00*/  LDL.LU.64 R2, [R1+0x58] ;  /* 0x0000580001027983 */ /* 0x000ee80000300a00 */
[----:B------:R-:W4:Y:S04]  /*26c10*/  LDL.LU R6, [R1+0x24] ;  /* 0x0000240001067983 */ /* 0x000f280000300800 */
[----:B------:R-:W4:Y:S01]  /*26c20*/  LDL.LU R5, [R1+0x4] ;  /* 0x0000040001057983 */ /* 0x000f220000300800 */
[----:B0-----:R-:W-:Y:S01]  /*26c30*/  ISETP.NE.AND P0, PT, R8, 0x1, PT ;  /* 0x000000010800780c */ /* 0x001fe20003f05270 */
[----:B-1----:R-:W0:-:S12]  /*26c40*/  S2R R9, SR_TID.X ;  /* 0x0000000000097919 */ /* 0x002e180000002100 */
[----:B------:R-:W1:Y:S01]  /*26c50*/  @P0 LDC R7, c[0x0][0x450] ;  /* 0x00011400ff070b82 */ /* 0x000e620000000800 */
[----:B0-----:R-:W-:-:S05]  /*26c60*/  IMAD.SHL.U32 R9, R9, 0x10, RZ ;  /* 0x0000001009097824 */ /* 0x001fca00078e00ff */
[----:B------:R-:W-:-:S04]  /*26c70*/  LOP3.LUT R9, R9, 0x70, RZ, 0xc0, !PT ;  /* 0x0000007009097812 */ /* 0x000fc800078ec0ff */
[----:B------:R-:W-:Y:S02]  /*26c80*/  LOP3.LUT R9, R9, 0x80, RZ, 0xfc, !PT ;  /* 0x0000008009097812 */ /* 0x000fe400078efcff */
[----:B---3--:R-:W-:Y:S02]  /*26c90*/  MOV R3, R4 ;  /* 0x0000000400037202 */ /* 0x008fe40000000f00 */
[----:B------:R-:W0:Y:S01]  /*26ca0*/  S2R R4, SR_TID.X ;  /* 0x0000000000047919 */ /* 0x000e220000002100 */
[----:B------:R-:W-:-:S04]  /*26cb0*/  IMAD.WIDE.U32 R2, R16, UR4, R2 ;  /* 0x0000000410027c25 */ /* 0x000fc8000f8e0002 */
[----:B------:R-:W-:Y:S01]  /*26cc0*/  IMAD R3, R16, UR5, R3 ;  /* 0x0000000510037c24 */ /* 0x000fe2000f8e0203 */
[----:B------:R-:W-:Y:S02]  /*26cd0*/  ULDC.64 UR4, c[0x0][0x2e0] ;  /* 0x0000b80000047ab9 */ /* 0x000fe40000000a00 */
[----:B--2---:R-:W-:Y:S02]  /*26ce0*/  IMAD R0, R0, UR4, RZ ;  /* 0x0000000400007c24 */ /* 0x004fe4000f8e02ff */
[----:B----4-:R-:W-:-:S04]  /*26cf0*/  IMAD.WIDE.U32 R2, R6, UR4, R2 ;  /* 0x0000000406027c25 */ /* 0x010fc8000f8e0002 */
[----:B------:R-:W-:Y:S01]  /*26d00*/  IMAD R0, R6, UR5, R0 ;  /* 0x0000000506007c24 */ /* 0x000fe2000f8e0200 */
[----:B------:R-:W-:Y:S01]  /*26d10*/  ULDC.64 UR4, c[0x0][0x2d0] ;  /* 0x0000b40000047ab9 */ /* 0x000fe20000000a00 */
[C---:B0-----:R-:W-:Y:S01]  /*26d20*/  LOP3.LUT R6, R4.reuse, 0x7f, RZ, 0xc0, !PT ;  /* 0x0000007f04067812 */ /* 0x041fe200078ec0ff */
[----:B------:R-:W-:-:S03]  /*26d30*/  IMAD.SHL.U32 R4, R4, 0x10, RZ ;  /* 0x0000001004047824 */ /* 0x000fc600078e00ff */
[----:B------:R-:W-:-:S04]  /*26d40*/  SHF.R.U32.HI R6, RZ, 0x3, R6 ;  /* 0x00000003ff067819 */ /* 0x000fc80000011606 */
[----:B------:R-:W-:Y:S02]  /*26d50*/  LOP3.LUT R4, R6, 0x70, R4, 0xf8, !PT ;  /* 0x0000007006047812 */ /* 0x000fe400078ef804 */
[----:B------:R-:W0:Y:S01]  /*26d60*/  @P0 LDC R6, c[0x0][0x44c] ;  /* 0x00011300ff060b82 */ /* 0x000e220000000800 */
[----:B------:R-:W-:-:S05]  /*26d70*/  IMAD.SHL.U32 R5, R5, 0x80, RZ ;  /* 0x0000008005057824 */ /* 0x000fca00078e00ff */
[----:B------:R-:W-:Y:S01]  /*26d80*/  LOP3.LUT R4, R4, R5, RZ, 0xfc, !PT ;  /* 0x0000000504047212 */ /* 0x000fe200078efcff */
[----:B------:R-:W-:-:S04]  /*26d90*/  IMAD.IADD R3, R3, 0x1, R0 ;  /* 0x0000000103037824 */ /* 0x000fc800078e0200 */
[----:B------:R-:W-:Y:S02]  /*26da0*/  IMAD.MOV.U32 R0, RZ, RZ, R4 ;  /* 0x000000ffff007224 */ /* 0x000fe400078e0004 */
[----:B0-----:R-:W-:-:S05]  /*26db0*/  @P0 IMAD.HI.U32 R6, R4, R6, RZ ;  /* 0x0000000604060227 */ /* 0x001fca00078e00ff */
[----:B-1----:R-:W-:-:S04]  /*26dc0*/  @P0 SHF.R.U32.HI R0, RZ, R7, R6 ;  /* 0x00000007ff000219 */ /* 0x002fc80000011606 */
[----:B------:R-:W-:-:S05]  /*26dd0*/  IADD3 R6, -R0, RZ, RZ ;  /* 0x000000ff00067210 */ /* 0x000fca0007ffe1ff */
[----:B------:R-:W-:Y:S01]  /*26de0*/  IMAD R4, R8, R6, R4 ;  /* 0x0000000608047224 */ /* 0x000fe200078e0204 */
[----:B------:R-:W-:Y:S01]  /*26df0*/  SHF.R.S32.HI R6, RZ, 0x1f, R0 ;  /* 0x0000001fff067819 */ /* 0x000fe20000011400 */
[----:B------:R-:W-:-:S04]  /*26e00*/  IMAD.WIDE.U32 R2, R0, UR4, R2 ;  /* 0x0000000400027c25 */ /* 0x000fc8000f8e0002 */
[----:B------:R-:W-:-:S04]  /*26e10*/  IMAD R6, R6, UR4, RZ ;  /* 0x0000000406067c24 */ /* 0x000fc8000f8e02ff */
[----:B------:R-:W-:Y:S01]  /*26e20*/  IMAD R0, R0, UR5, R6 ;  /* 0x0000000500007c24 */ /* 0x000fe2000f8e0206 */
[----:B------:R-:W-:-:S03]  /*26e30*/  ULDC.64 UR4, c[0x0][0x2c8] ;  /* 0x0000b20000047ab9 */ /* 0x000fc60000000a00 */
[----:B------:R-:W-:Y:S01]  /*26e40*/  IMAD.IADD R3, R3, 0x1, R0 ;  /* 0x0000000103037824 */ /* 0x000fe200078e0200 */
[----:B------:R-:W-:Y:S01]  /*26e50*/  SHF.R.S32.HI R0, RZ, 0x1f, R4 ;  /* 0x0000001fff007819 */ /* 0x000fe20000011404 */
[----:B------:R-:W-:-:S04]  /*26e60*/  IMAD.WIDE.U32 R2, R4, UR4, R2 ;  /* 0x0000000404027c25 */ /* 0x000fc8000f8e0002 */
[----:B------:R-:W-:Y:S01]  /*26e70*/  IMAD R0, R0, UR4, RZ ;  /* 0x0000000400007c24 */ /* 0x000fe2000f8e02ff */
[----:B------:R-:W-:Y:S02]  /*26e80*/  ULDC UR4, c[0x0][0x2b8] ;  /* 0x0000ae0000047ab9 */ /* 0x000fe40000000800 */
[----:B------:R-:W-:Y:S02]  /*26e90*/  ISETP.GE.AND P1, PT, R9, UR4, PT ;  /* 0x0000000409007c0c */ /* 0x000fe4000bf26270 */
[----:B------:R0:W5:Y:S01]  /*26ea0*/  LDL R9, [R1+0x54] ;  /* 0x0000540001097983 */ /* 0x0001620000100800 */
[----:B------:R-:W1:Y:S01]  /*26eb0*/  S2R R7, SR_TID.X ;  /* 0x0000000000077919 */ /* 0x000e620000002100 */
[----:B------:R-:W-:Y:S01]  /*26ec0*/  IMAD R0, R4, UR5, R0 ;  /* 0x0000000504007c24 */ /* 0x000fe2000f8e0200 */
[----:B------:R-:W-:-:S04]  /*26ed0*/  IADD3 R4, P2, R2, UR6, RZ ;  /* 0x0000000602047c10 */ /* 0x000fc8000ff5e0ff */
[----:B------:R-:W-:Y:S01]  /*26ee0*/  IADD3.X R3, R3, UR7, R0, P2, !PT ;  /* 0x0000000703037c10 */ /* 0x000fe200097fe400 */
[----:B-1----:R-:W-:-:S05]  /*26ef0*/  IMAD.SHL.U32 R10, R7, 0x10, RZ ;  /* 0x00000010070a7824 */ /* 0x002fca00078e00ff */
[----:B------:R-:W-:-:S04]  /*26f00*/  LOP3.LUT R10, R10, 0x70, RZ, 0xc0, !PT ;  /* 0x000000700a0a7812 */ /* 0x000fc800078ec0ff */
[----:B------:R-:W-:Y:S01]  /*26f10*/  ISETP.GE.AND P0, PT, R10, UR4, PT ;  /* 0x000000040a007c0c */ /* 0x000fe2000bf06270 */
[----:B------:R-:W-:-:S03]  /*26f20*/  UMOV UR4, 0xffffffff ;  /* 0xffffffff00047882 */ /* 0x000fc60000000000 */
[----:B0-----:R-:W-:Y:S09]  /*26f30*/  BRA.DIV UR4, `(.L_x_608) ;  /* 0x0000009204147947 */ /* 0x001ff2000b800000 */
[----:B------:R-:W0:Y:S02]  /*26f40*/  S2R R6, SR_TID.X ;  /* 0x0000000000067919 */ /* 0x000e240000002100 */
[----:B0-----:R-:W-:-:S04]  /*26f50*/  LOP3.LUT R6, R6, 0x7f, RZ, 0xc0, !PT ;  /* 0x0000007f06067812 */ /* 0x001fc800078ec0ff */
[----:B------:R-:W-:Y:S02]  /*26f60*/  SHF.R.U32.HI R7, RZ, 0x3, R6 ;  /* 0x00000003ff077819 */ /* 0x000fe40000011606 */
[----:B------:R-:W2:Y:S03]  /*26f70*/  LDL.LU R6, [R1+0x64] ;  /* 0x0000640001067983 */ /* 0x000ea60000300800 */
[----:B------:R-:W-:Y:S02]  /*26f80*/  IMAD.IADD R0, R7, 0x1, R5 ;  /* 0x0000000107007824 */ /* 0x000fe400078e0205 */
[----:B------:R-:W0:Y:S03]  /*26f90*/  SHFL.IDX PT, R7, R4, RZ, 0x181f ;  /* 0x00181fff04077589 */ /* 0x000e2600000e0000 */
[----:B------:R-:W-:Y:S01]  /*26fa0*/  IADD3 R5, R0, 0x10, RZ ;  /* 0x0000001000057810 */ /* 0x000fe20007ffe0ff */
[----:B--2---:R-:W-:-:S02]  /*26fb0*/  IMAD R2, R6, R8, RZ ;  /* 0x0000000806027224 */ /* 0x004fc400078e02ff */
[----:B------:R-:W1:Y:S03]  /*26fc0*/  SHFL.IDX PT, R6, R3, RZ, 0x181f ;  /* 0x00181fff03067589 */ /* 0x000e6600000e0000 */
[-C--:B------:R-:W-:Y:S01]  /*26fd0*/  ISETP.GE.AND P4, PT, R0, R2.reuse, PT ;  /* 0x000000020000720c */ /* 0x080fe20003f86270 */
[----:B------:R-:W-:Y:S01]  /*26fe0*/  SHFL.IDX PT, R8, R3, 0x1, 0x181f ;  /* 0x00381f0003087f89 */ /* 0x000fe200000e0000 */
        /* <DEDUP_REMOVED lines=21> */
[----:B0-----:R-:W-:-:S05]  /*27140*/  @!P2 IMAD.X R6, RZ, RZ, R6, P3 ;  /* 0x000000ffff06a224 */ /* 0x001fca00018e0606 */
[----:B------:R-:W-:Y:S01]  /*27150*/  @!P2 MOV R7, R6 ;  /* 0x000000060007a202 */ /* 0x000fe20000000f00 */
        /* <DEDUP_REMOVED lines=9> */
[----:B------:R-:W-:Y:S01]  /*271f0*/  @!P2 IMAD.MOV.U32 R7, RZ, RZ, R6 ;  /* 0x000000ffff07a224 */ /* 0x000fe200078e0006 */
[----:B------:R-:W-:Y:S01]  /*27200*/  @!P2 MOV R6, R5 ;  /* 0x000000050006a202 */ /* 0x000fe20000000f00 */
[----:B------:R-:W-:-:S04]  /*27210*/  VIADD R5, R0, 0x40 ;  /* 0x0000004000057836 */ /* 0x000fc80000000000 */
        /* <DEDUP_REMOVED lines=8> */
[----:B------:R-:W-:Y:S01]  /*272a0*/  @!P2 IMAD.MOV.U32 R6, RZ, RZ, R5 ;  /* 0x000000ffff06a224 */ /* 0x000fe200078e0005 */
[----:B------:R-:W-:-:S04]  /*272b0*/  IADD3 R5, R0, 0x50, RZ ;  /* 0x0000005000057810 */ /* 0x000fc80007ffe0ff */
        /* <DEDUP_REMOVED lines=15> */
[----:B-1----:R-:W-:-:S04]  /*273b0*/  @!P2 IADD3 R5, P3, R10, R5, RZ ;  /* 0x000000050a05a210 */ /* 0x002fc80007f7e0ff */
[----:B0-----:R-:W-:-:S05]  /*273c0*/  @!P2 IADD3.X R6, RZ, R6, RZ, P3, !PT ;  /* 0x00000006ff06a210 */ /* 0x001fca0001ffe4ff */
[----:B------:R-:W-:Y:S02]  /*273d0*/  @!P2 IMAD.MOV.U32 R7, RZ, RZ, R6 ;  /* 0x000000ffff07a224 */ /* 0x000fe400078e0006 */
[----:B------:R-:W-:Y:S02]  /*273e0*/  @!P2 IMAD.MOV.U32 R6, RZ, RZ, R5 ;  /* 0x000000ffff06a224 */ /* 0x000fe400078e0005 */
[----:B------:R0:W1:Y:S04]  /*273f0*/  SHFL.IDX PT, R5, R3, 0x7, 0x181f ;  /* 0x00f81f0003057f89 */ /* 0x00006800000e0000 */
[----:B------:R0:W-:Y:S04]  /*27400*/  @!P2 LDGSTS.E.BYPASS.LTC128B.128 [R9+0x23400], desc[UR42][R6.64], !P0 ;  /* 0x234000000609afae */ /* 0x0001e8000c101d6a */
[----:B------:R0:W-:Y:S04]  /*27410*/  @!P2 LDGSTS.E.BYPASS.LTC128B.128 [R9+0x27400], desc[UR42][R6.64+0x80], !P1 ;  /* 0x274000800609afae */ /* 0x0001e8000c901d6a */
[----:B------:R0:W2:Y:S02]  /*27420*/  SHFL.IDX PT, R3, R4, 0x7, 0x181f ;  /* 0x00f81f0004037f89 */ /* 0x0000a400000e0000 */
.L_x_892:
[----:B------:R-:W-:Y:S01]  /*27430*/  VIADD R0, R0, 0x70 ;  /* 0x0000007000007836 */ /* 0x000fe20000000000 */
[----:B------:R-:W-:Y:S04]  /*27440*/  BSSY B0, `(.L_x_609) ;  /* 0x000000a000007945 */ /* 0x000fe80003800000 */
[----:B------:R-:W-:-:S13]  /*27450*/  ISETP.GE.AND P2, PT, R0, R2, PT ;  /* 0x000000020000720c */ /* 0x000fda0003f46270 */
[----:B------:R-:W-:Y:S05]  /*27460*/  @P2 BRA `(.L_x_610) ;  /* 0x00000000001c2947 */ /* 0x000fea0003800000 */
[----:B--2---:R-:W-:-:S05]  /*27470*/  IADD3 R2, P2, R10, R3, RZ ;  /* 0x000000030a027210 */ /* 0x004fca0007f5e0ff */
[----:B01----:R-:W-:-:S05]  /*27480*/  IMAD.X R3, RZ, RZ, R5, P2 ;  /* 0x000000ffff037224 */ /* 0x003fca00010e0605 */
[----:B------:R-:W-:Y:S01]  /*27490*/  @!PT LDS RZ, [RZ] ;  /* 0x00000000fffff984 */ /* 0x000fe20000000800 */
[----:B------:R-:W-:Y:S01]  /*274a0*/  @!PT LDS RZ, [RZ] ;  /* 0x00000000fffff984 */ /* 0x000fe20000000800 */
[----:B------:R-:W-:Y:S01]  /*274b0*/  @!PT LDS RZ, [RZ] ;  /* 0x00000000fffff984 */ /* 0x000fe20000000800 */
[----:B------:R3:W-:Y:S04]  /*274c0*/  LDGSTS.E.BYPASS.LTC128B.128 [R9+0x23c00], desc[UR42][R2.64], !P0 ;  /* 0x23c0000002097fae */ /* 0x0007e8000c101d6a */
[----:B------:R3:W-:Y:S02]  /*274d0*/  LDGSTS.E.BYPASS.LTC128B.128 [R9+0x27c00], desc[UR42][R2.64+0x80], !P1 ;  /* 0x27c0008002097fae */ /* 0x0007e4000c901d6a */
.L_x_610:
[----:B------:R-:W-:Y:S05]  /*274e0*/  BSYNC B0 ;  /* 0x0000000000007941 */ /* 0x000fea0003800000 */
.L_x_609:
[----:B------:R-:W-:Y:S01]  /*274f0*/  NOP ;  /* 0x0000000000007918 */ /* 0x000fe20000000000 */
[----:B------:R-:W-:-:S13]  /*27500*/  PLOP3.LUT P0, PT, PT, PT, PT, 0x80, 0x0 ;  /* 0x000000000000781c */ /* 0x000fda0003f0f070 */
.L_x_611:
[----:B------:R-:W-:Y:S02]  /*27510*/  PLOP3.LUT P1, PT, P1, P0, PT, 0xa2, 0x0 ;  /* 0x000000000000781c */ /* 0x000fe40000f21472 */
[----:B------:R-:W-:-:S08]  /*27520*/  @P0 R2UR P1, UR4, R18 ;  /* 0x00000000120402ca */ /* 0x000fd00000020000 */
[----:B------:R-:W-:-:S05]  /*27530*/  @P0 PLOP3.LUT P0, PT, P1, PT, PT, 0x80, 0x0 ;  /* 0x000000000000081c */ /* 0x000fca0000f0f070 */
[----:B------:R-:W-:Y:S01]  /*27540*/  @!P1 SYNCS.ARRIVE.TRANS64.RED.A0T1 RZ, [UR4+0x38800], RZ ;  /* 0x038800ffffff99a7 */ /* 0x000fe20008200404 */
[----:B------:R-:W-:Y:S07]  /*27550*/  @!P1 ARRIVES.LDGSTSBAR.64.TRANSCNT [UR4+0x38800] ;  /* 0x03880000ff0099b0 */ /* 0x000fee0008000a84 */
[----:B------:R-:W-:Y:S05]  /*27560*/  @P0 BRA.U.ANY `(.L_x_611) ;  /* 0xfffffffd00e80947 */ /* 0x000fea000393ffff */
[----:B---3--:R-:W3:Y:S02]  /*27570*/  LDL.LU R2, [R1+0x70] ;  /* 0x0000700001027983 */ /* 0x008ee40000300800 */
[----:B---3--:R-:W-:-:S04]  /*27580*/  IADD3 R2, R2, 0x1, RZ ;  /* 0x0000000102027810 */ /* 0x008fc80007ffe0ff */
[----:B------:R-:W-:Y:S01]  /*27590*/  LEA.HI R0, R2, R2, RZ, 0x1 ;  /* 0x0000000202007211 */ /* 0x000fe200078f08ff */
[----:B------:R3:W-:Y:S03]  /*275a0*/  STL [R1+0x70], R2 ;  /* 0x0000700201007387 */ /* 0x0007e60000100800 */
[----:B------:R-:W-:-:S05]  /*275b0*/  LOP3.LUT R0, R0, 0xfffffffe, RZ, 0xc0, !PT ;  /* 0xfffffffe00007812 */ /* 0x000fca00078ec0ff */
[----:B------:R-:W-:-:S05]  /*275c0*/  IMAD.IADD R0, R2, 0x1, -R0 ;  /* 0x0000000102007824 */ /* 0x000fca00078e0a00 */
[----:B------:R-:W-:Y:S01]  /*275d0*/  SHF.L.U32 R0, R0, 0x1f, RZ ;  /* 0x0000001f00007819 */ /* 0x000fe200000006ff */
[----:B------:R-:W-:Y:S01]  /*275e0*/  NOP ;  /* 0x0000000000007918 */ /* 0x000fe20000000000 */
[----:B------:R3:W-:Y:S01]  /*275f0*/  SYNCS.ARRIVE.TRANS64.A1T0 RZ, [R18+URZ+0x38800], RZ ;  /* 0x038800ff12ff79a7 */ /* 0x0007e2000810003f */
[----:B------:R-:W-:Y:S01]  /*27600*/  BSSY B0, `(.L_x_612) ;  /* 0x0000003000007945 */ /* 0x000fe20003800000 */
[----:B------:R-:W4:Y:S03]  /*27610*/  SYNCS.PHASECHK.TRANS64.TRYWAIT P0, [R18+URZ+0x38820], R0 ;  /* 0x03882000120075a7 */ /* 0x000f26000800017f */
[----:B---34-:R-:W-:Y:S05]  /*27620*/  @!P0 BRA `(.L_x_613) ;  /* 0x00000094001c8947 */ /* 0x018fea0003800000 */
.L_x_893:
[----:B------:R-:W-:Y:S05]  /*27630*/  BSYNC B0 ;  /* 0x0000000000007941 */ /* 0x000fea0003800000 */
.L_x_612:
[----:B------:R-:W4:Y:S04]  /*27640*/  LDL.LU R2, [R1+0x8] ;  /* 0x0000080001027983 */ /* 0x000f280000300800 */
[----:B0-2---:R-:W2:Y:S01]  /*27650*/  LDL R3, [R1+0x38] ;  /* 0x0000380001037983 */ /* 0x005ea20000100800 */
[----:B----4-:R-:W-:-:S05]  /*27660*/  VIADD R2, R2, 0xfffffffe ;  /* 0xfffffffe02027836 */ /* 0x010fca0000000000 */
[----:B--2---:R-:W-:-:S13]  /*27670*/  ISETP.GE.AND P0, PT, R2, R3, PT ;  /* 0x000000030200720c */ /* 0x004fda0003f06270 */
[----:B------:R-:W-:Y:S05]  /*27680*/  @!P0 BRA `(.L_x_614) ;  /* 0x0000001400988947 */ /* 0x000fea0003800000 */
[----:B---3--:R0:W5:Y:S04]  /*27690*/  LDL.LU R0, [R1+0x1c] ;  /* 0x00001c0001007983 */ /* 0x0081680000300800 */
[----:B------:R0:W5:Y:S02]  /*276a0*/  LDL.LU R8, [R1+0x28] ;  /* 0x0000280001087983 */ /* 0x0001640000300800 */
.L_x_636:
[----:B------:R-:W2:Y:S01]  /*276b0*/  LDL R3, [R1+0x10] ;  /* 0x0000100001037983 */ /* 0x000ea20000100800 */
[----:B-----5:R-:W-:Y:S01]  /*276c0*/  VIADD R4, R0, 0x1 ;  /* 0x0000000100047836 */ /* 0x020fe20000000000 */
        /* <DEDUP_REMOVED lines=15> */
[----:B------:R-:W3:Y:S01]  /*277c0*/  LDL R11, [R1+0x3c] ;  /* 0x00003c00010b7983 */ /* 0x000ee20000100800 */
[----:B------:R-:W4:Y:S01]  /*277d0*/  LDC R6, c[0x0][0x43c] ;  /* 0x00010f00ff067b82 */ /* 0x000f220000000800 */
[----:B------:R-:W-:Y:S02]  /*277e0*/  ULDC.64 UR6, c[0x0][0x428] ;  /* 0x00010a0000067ab9 */ /* 0x000fe40000000a00 */
[----:B------:R-:W2:Y:S01]  /*277f0*/  LDL R7, [R1+0x34] ;  /* 0x0000340001077983 */ /* 0x000ea20000100800 */
[----:B----4-:R-:W-:-:S13]  /*27800*/  ISETP.NE.AND P0, PT, R6, 0x1, PT ;  /* 0x000000010600780c */ /* 0x010fda0003f05270 */
[----:B-1----:R-:W1:Y:S02]  /*27810*/  @P0 LDC.64 R4, c[0x0][0x440] ;  /* 0x00011000ff040b82 */ /* 0x002e640000000a00 */
[----:B-1----:R-:W-:Y:S01]  /*27820*/  @P0 IMAD.HI.U32 R3, R2, R4, RZ ;  /* 0x0000000402030227 */ /* 0x002fe200078e00ff */
[----:B------:R-:W-:-:S04]  /*27830*/  MOV R4, R2 ;  /* 0x0000000200047202 */ /* 0x000fc80000000f00 */
[----:B------:R-:W-:-:S04]  /*27840*/  @P0 SHF.R.U32.HI R4, RZ, R5, R3 ;  /* 0x00000005ff040219 */ /* 0x000fc80000011603 */
[--C-:B------:R-:W-:Y:S01]  /*27850*/  SHF.R.S32.HI R5, RZ, 0x1f, R4.reuse ;  /* 0x0000001fff057819 */ /* 0x100fe20000011404 */
[----:B------:R-:W-:-:S04]  /*27860*/  IMAD.MOV R3, RZ, RZ, -R4 ;  /* 0x000000ffff037224 */ /* 0x000fc800078e0a04 */
[----:B------:R-:W-:Y:S02]  /*27870*/  IMAD R3, R6, R3, R2 ;  /* 0x0000000306037224 */ /* 0x000fe400078e0202 */
[----:B---3--:R-:W-:-:S04]  /*27880*/  IMAD R6, R11, UR6, RZ ;  /* 0x000000060b067c24 */ /* 0x008fc8000f8e02ff */
[C---:B--2---:R-:W-:Y:S02]  /*27890*/  IMAD R6, R7.reuse, UR7, R6 ;  /* 0x0000000707067c24 */ /* 0x044fe4000f8e0206 */
[----:B------:R-:W-:-:S04]  /*278a0*/  IMAD.WIDE.U32 R4, R7, UR6, R4 ;  /* 0x0000000607047c25 */ /* 0x000fc8000f8e0004 */
[----:B------:R-:W-:Y:S01]  /*278b0*/  IMAD.IADD R5, R6, 0x1, R5 ;  /* 0x0000000106057824 */ /* 0x000fe200078e0205 */
[----:B------:R-:W-:-:S04]  /*278c0*/  LEA R6, P0, R4, UR4, 0x2 ;  /* 0x0000000404067c11 */ /* 0x000fc8000f8010ff */
[----:B------:R-:W-:-:S05]  /*278d0*/  LEA.HI.X R7, R4, UR5, R5, 0x2, P0 ;  /* 0x0000000504077c11 */ /* 0x000fca00080f1405 */
[----:B------:R3:W5:Y:S04]  /*278e0*/  LDG.E R17, desc[UR42][R6.64] ;  /* 0x0000002a06117981 */ /* 0x000768000c1e1900 */
.L_x_617:
[----:B---3--:R-:W-:Y:S01]  /*278f0*/  IMAD R6, R10, 0x8, R18 ;  /* 0x000000080a067824 */ /* 0x008fe200078e0212 */
[----:B-1----:R-:W-:Y:S01]  /*27900*/  SHF.L.U32 R5, R9, 0x1f, RZ ;  /* 0x0000001f09057819 */ /* 0x002fe200000006ff */
[----:B------:R-:W1:Y:S01]  /*27910*/  S2R R4, SR_TID.X ;  /* 0x0000000000047919 */ /* 0x000e620000002100 */
[----:B------:R-:W-:Y:S02]  /*27920*/  BSSY B1, `(.L_x_618) ;  /* 0x0000005000017945 */ /* 0x000fe40003800000 */
[----:B------:R-:W3:Y:S01]  /*27930*/  SYNCS.PHASECHK.TRANS64.TRYWAIT P0, [R6+URZ+0x38880], R5 ;  /* 0x03888005060075a7 */ /* 0x000ee2000800017f */
[----:B-1----:R-:W-:-:S04]  /*27940*/  LOP3.LUT R4, R4, 0x7f, RZ, 0xc0, !PT ;  /* 0x0000007f04047812 */ /* 0x002fc800078ec0ff */
[----:B------:R-:W-:Y:S01]  /*27950*/  ISETP.NE.AND P1, PT, R4, RZ, PT ;  /* 0x000000ff0400720c */ /* 0x000fe20003f25270 */
[----:B---3--:R-:W-:-:S12]  /*27960*/  @!P0 BRA `(.L_x_619) ;  /* 0x0000009000608947 */ /* 0x008fd80003800000 */
.L_x_894:
[----:B------:R-:W-:Y:S05]  /*27970*/  BSYNC B1 ;  /* 0x0000000000017941 */ /* 0x000fea0003800000 */
.L_x_618:
        /* <DEDUP_REMOVED lines=9> */
.L_x_621:
[----:B------:R-:W-:Y:S05]  /*27a10*/  BSYNC B1 ;  /* 0x0000000000017941 */ /* 0x000fea0003800000 */
.L_x_620:
[----:B------:R-:W3:Y:S04]  /*27a20*/  LDL R4, [R1+0x1c] ;  /* 0x00001c0001047983 */ /* 0x000ee80000100800 */
[----:B------:R-:W4:Y:S01]  /*27a30*/  LDL R7, [R1+0x40] ;  /* 0x0000400001077983 */ /* 0x000f220000100800 */
[----:B------:R-:W-:Y:S01]  /*27a40*/  MOV R13, RZ ;  /* 0x000000ff000d7202 */ /* 0x000fe20000000f00 */
[----:B------:R-:W-:Y:S01]  /*27a50*/  UIADD3 UR4, UP0, UR40, 0x470, URZ ;  /* 0x0000047028047890 */ /* 0x000fe2000ff1e03f */
[----:B------:R-:W-:Y:S01]  /*27a60*/  PLOP3.LUT P0, PT, PT, PT, PT, 0x80, 0x0 ;  /* 0x000000000000781c */ /* 0x000fe20003f0f070 */
[----:B------:R-:W-:Y:S01]  /*27a70*/  UMOV UR6, 0x0 ;  /* 0x0000000000067882 */ /* 0x000fe20000000000 */
[----:B------:R-:W-:Y:S01]  /*27a80*/  R2UR UR10, R13 ;  /* 0x000000000d0a72ca */ /* 0x000fe200000e0000 */
[----:B------:R-:W-:Y:S01]  /*27a90*/  UIADD3.X UR5, URZ, UR41, URZ, UP0, !UPT ;  /* 0x000000293f057290 */ /* 0x000fe200087fe43f */
[----:B------:R-:W-:Y:S01]  /*27aa0*/  UMOV UR7, 0x14f00000 ;  /* 0x14f0000000077882 */ /* 0x000fe20000000000 */
[----:B---3--:R-:W-:-:S02]  /*27ab0*/  IMAD R4, R4, 0x8000, R18 ;  /* 0x0000800004047824 */ /* 0x008fc400078e0212 */
[----:B----4-:R-:W-:Y:S02]  /*27ac0*/  IMAD R7, R3, 0x80, R7 ;  /* 0x0000008003077824 */ /* 0x010fe400078e0207 */
[----:B------:R-:W-:Y:S02]  /*27ad0*/  VIADD R3, R6, 0x38870 ;  /* 0x0003887006037836 */ /* 0x000fe40000000000 */
[----:B--2---:R-:W-:-:S07]  /*27ae0*/  VIADD R9, R4, 0x10400 ;  /* 0x0001040004097836 */ /* 0x004fce0000000000 */
.L_x_622:
[----:B------:R-:W-:-:S13]  /*27af0*/  @P0 ELECT P2, URZ, PT ;  /* 0x00000000003f082f */ /* 0x000fda0003840000 */
[----:B-----5:R-:W-:Y:S02]  /*27b00*/  @P2 R2UR UR13, R17 ;  /* 0x00000000110d22ca */ /* 0x020fe400000e0000 */
        /* <DEDUP_REMOVED lines=8> */
[----:B------:R-:W-:Y:S01]  /*27b90*/  MOV R12, 0x80 ;  /* 0x00000080000c7802 */ /* 0x000fe20000000f00 */
[----:B------:R-:W-:Y:S01]  /*27ba0*/  VIADD R9, R4, 0x14400 ;  /* 0x0001440004097836 */ /* 0x000fe20000000000 */
[----:B------:R-:W-:Y:S01]  /*27bb0*/  PLOP3.LUT P0, PT, PT, PT, PT, 0x80, 0x0 ;  /* 0x000000000000781c */ /* 0x000fe20003f0f070 */
[----:B------:R-:W-:Y:S01]  /*27bc0*/  UMOV UR6, 0x0 ;  /* 0x0000000000067882 */ /* 0x000fe20000000000 */
[----:B------:R-:W-:Y:S01]  /*27bd0*/  R2UR UR10, R12 ;  /* 0x000000000c0a72ca */ /* 0x000fe200000e0000 */
[----:B------:R-:W-:-:S14]  /*27be0*/  UMOV UR7, 0x14f00000 ;  /* 0x14f0000000077882 */ /* 0x000fdc0000000000 */
.L_x_623:
        /* <DEDUP_REMOVED lines=10> */
[----:B------:R-:W2:Y:S01]  /*27c90*/  SYNCS.PHASECHK.TRANS64.TRYWAIT P0, [R6+URZ+0x38840], R5 ;  /* 0x03884005060075a7 */ /* 0x000ea2000800017f */
[----:B------:R-:W-:Y:S04]  /*27ca0*/  BSSY B1, `(.L_x_624) ;  /* 0x0000002000017945 */ /* 0x000fe80003800000 */
[----:B--2---:R-:W-:Y:S05]  /*27cb0*/  @!P0 BRA `(.L_x_625) ;  /* 0x0000008c00a08947 */ /* 0x004fea0003800000 */
.L_x_895:
[----:B------:R-:W-:Y:S05]  /*27cc0*/  BSYNC B1 ;  /* 0x0000000000017941 */ /* 0x000fea0003800000 */
.L_x_624:
[----:B------:R-:W-:Y:S01]  /*27cd0*/  BSSY B1, `(.L_x_626) ;  /* 0x000000b000017945 */ /* 0x000fe20003800000 */
[----:B------:R-:W-:Y:S02]  /*27ce0*/  IMAD.MOV.U32 R10, RZ, RZ, 0x0 ;  /* 0x00000000ff0a7424 */ /* 0x000fe400078e00ff */
[----:B------:R-:W-:Y:S01]  /*27cf0*/  IMAD.MOV.U32 R11, RZ, RZ, 0x14f00000 ;  /* 0x14f00000ff0b7424 */ /* 0x000fe200078e00ff */
[----:B------:R-:W-:Y:S06]  /*27d00*/  @P1 BRA `(.L_x_627) ;  /* 0x00000000001c1947 */ /* 0x000fec0003800000 */
[----:B------:R-:W3:Y:S02]  /*27d10*/  S2R R3, SR_TID.X ;  /* 0x0000000000037919 */ /* 0x000ee40000002100 */
[----:B---3--:R-:W-:Y:S01]  /*27d20*/  LOP3.LUT R9, R3, 0x1f, RZ, 0xc0, !PT ;  /* 0x0000001f03097812 */ /* 0x008fe200078ec0ff */
[----:B------:R-:W-:-:S03]  /*27d30*/  IMAD.MOV.U32 R3, RZ, RZ, 0x8000 ;  /* 0x00008000ff037424 */ /* 0x000fc600078e00ff */
[----:B------:R-:W-:Y:S01]  /*27d40*/  ISETP.NE.AND P0, PT, R9, RZ, PT ;  /* 0x000000ff0900720c */ /* 0x000fe20003f05270 */
[----:B------:R3:W-:-:S12]  /*27d50*/  SYNCS.ARRIVE.TRANS64 RZ, [R6+URZ+0x38830], R3 ;  /* 0x0388300306ff79a7 */ /* 0x0007d8000800003f */
[----:B---3--:R-:W-:Y:S05]  /*27d60*/  @!P0 BRA `(.L_x_627) ;  /* 0x0000000000048947 */ /* 0x008fea0003800000 */
[----:B------:R-:W-:Y:S01]  /*27d70*/  BPT.TRAP 0x1 ;  /* 0x000000040000795c */ /* 0x000fe20000300000 */
.L_x_627:
[----:B------:R-:W-:Y:S05]  /*27d80*/  BSYNC B1 ;  /* 0x0000000000017941 */ /* 0x000fea0003800000 */
.L_x_626:
[----:B------:R-:W-:Y:S01]  /*27d90*/  R2UR UR10, R13 ;  /* 0x000000000d0a72ca */ /* 0x000fe200000e0000 */
[----:B------:R-:W-:Y:S01]  /*27da0*/  UIADD3 UR4, UP0, UR40, 0x370, URZ ;  /* 0x0000037028047890 */ /* 0x000fe2000ff1e03f */
[----:B------:R-:W-:Y:S01]  /*27db0*/  R2UR UR6, R10 ;  /* 0x000000000a0672ca */ /* 0x000fe200000e0000 */
[----:B------:R-:W-:Y:S01]  /*27dc0*/  VIADD R3, R4, 0x28400 ;  /* 0x0002840004037836 */ /* 0x000fe20000000000 */
[----:B------:R-:W-:Y:S01]  /*27dd0*/  R2UR UR7, R11 ;  /* 0x000000000b0772ca */ /* 0x000fe200000e0000 */
[----:B------:R-:W-:Y:S01]  /*27de0*/  UIADD3.X UR5, URZ, UR41, URZ, UP0, !UPT ;  /* 0x000000293f057290 */ /* 0x000fe200087fe43f */
[----:B------:R-:W-:Y:S02]  /*27df0*/  PLOP3.LUT P0, PT, PT, PT, PT, 0x80, 0x0 ;  /* 0x000000000000781c */ /* 0x000fe40003f0f070 */
[----:B-12---:R-:W-:-:S11]  /*27e00*/  IADD3 R6, R6, 0x38830, RZ ;  /* 0x0003883006067810 */ /* 0x006fd60007ffe0ff */
.L_x_628:
        /* <DEDUP_REMOVED lines=15> */
.L_x_629:
        /* <DEDUP_REMOVED lines=9> */
[----:B---3--:R-:W-:Y:S05]  /*27f90*/  @P0 BRA.U.ANY `(.L_x_629) ;  /* 0xfffffffd00d80947 */ /* 0x008fea000393ffff */
.L_x_616:
[----:B------:R-:W-:Y:S05]  /*27fa0*/  BSYNC B0 ;  /* 0x0000000000007941 */ /* 0x000fea0003800000 */
.L_x_615:
[----:B------:R-:W-:-:S06]  /*27fb0*/  UISETP.NE.AND UP0, UPT, UR36, 0x3, UPT ;  /* 0x000000032400788c */ /* 0x000fcc000bf05270 */
[----:B------:R-:W-:-:S13]  /*27fc0*/  PLOP3.LUT P0, PT, PT, PT, UP0, 0x80, 0x0 ;  /* 0x000000000000781c */ /* 0x000fda0003f0f008 */
[----:B------:R-:W-:Y:S05]  /*27fd0*/  @!P0 BRA `(.L_x_630) ;  /* 0x0000000000048947 */ /* 0x000fea0003800000 */
[----:B------:R-:W-:Y:S01]  /*27fe0*/  BPT.TRAP 0x1 ;  /* 0x000000040000795c */ /* 0x000fe20000300000 */
.L_x_630:
[----:B------:R-:W-:Y:S01]  /*27ff0*/  IMAD.U32 R3, RZ, RZ, UR39 ;  /* 0x00000027ff037e24 */ /* 0x000fe2000f8e00ff */
[----:B------:R-:W-:Y:S01]  /*28000*/  LOP3.LUT R4, R8, 0x1, RZ, 0x3c, !PT ;  /* 0x0000000108047812 */ /* 0x000fe200078e3cff */
[----:B------:R-:W-:Y:S03]  /*28010*/  BSSY B0, `(.L_x_631) ;  /* 0x0000006000007945 */ /* 0x000fe60003800000 */
[----:B------:R-:W-:Y:S01]  /*28020*/  ISETP.NE.AND P1, PT, R3, 0x3, PT ;  /* 0x000000030300780c */ /* 0x000fe20003f25270 */
[----:B------:R-:W-:Y:S01]  /*28030*/  IMAD R3, R0, 0x8, R18 ;  /* 0x0000000800037824 */ /* 0x000fe200078e0212 */
[----:B------:R-:W-:-:S04]  /*28040*/  SHF.L.U32 R4, R4, 0x1f, RZ ;  /* 0x0000001f04047819 */ /* 0x000fc800000006ff */
[----:B------:R-:W3:Y:S02]  /*28050*/  SYNCS.PHASECHK.TRANS64.TRYWAIT P0, [R3+URZ+0x38870], R4 ;  /* 0x03887004030075a7 */ /* 0x000ee4000800017f */
[----:B---3--:R-:W-:Y:S05]  /*28060*/  @!P0 BRA `(.L_x_632) ;  /* 0x0000008800c88947 */ /* 0x008fea0003800000 */
.L_x_896:
[----:B------:R-:W-:Y:S05]  /*28070*/  BSYNC B0 ;  /* 0x0000000000007941 */ /* 0x000fea0003800000 */
.L_x_631:
[----:B------:R-:W-:Y:S05]  /*28080*/  @!P1 BRA `(.L_x_633) ;  /* 0x0000000000049947 */ /* 0x000fea0003800000 */
[----:B------:R-:W-:Y:S01]  /*28090*/  BPT.TRAP 0x1 ;  /* 0x000000040000795c */ /* 0x000fe20000300000 */
.L_x_633:
[----:B---3--:R-:W-:Y:S02]  /*280a0*/  SHF.L.U32 R4, R8, 0x1f, RZ ;  /* 0x0000001f08047819 */ /* 0x008fe400000006ff */
[----:B------:R-:W-:Y:S02]  /*280b0*/  SHF.L.U32 R0, R0, 0xf, RZ ;  /* 0x0000000f00007819 */ /* 0x000fe400000006ff */
[----:B------:R-:W3:Y:S02]  /*280c0*/  SYNCS.PHASECHK.TRANS64.TRYWAIT P0, [R3+URZ+0x38860], R4 ;  /* 0x03886004030075a7 */ /* 0x000ee4000800017f */
[----:B---3--:R-:W-:Y:S05]  /*280d0*/  @!P0 BRA `(.L_x_634) ;  /* 0x0000008800c08947 */ /* 0x008fea0003800000 */
.L_x_897:
[----:B------:R-:W4:Y:S04]  /*280e0*/  LDL R14, [R1+0x14] ;  /* 0x00001400010e7983 */ /* 0x000f280000100800 */
[----:B-1----:R-:W2:Y:S04]  /*280f0*/  LDL R5, [R1+0x50] ;  /* 0x0000500001057983 */ /* 0x002ea80000100800 */
[----:B------:R3:W-:Y:S04]  /*28100*/  STL [R1+0x1ac], R3 ;  /* 0x0001ac0301007387 */ /* 0x0007e80000100800 */
[----:B---3--:R-:W3:Y:S01]  /*28110*/  LDL R3, [R1+0x18] ;  /* 0x0000180001037983 */ /* 0x008ee20000100800 */
[----:B------:R-:W-:Y:S05]  /*28120*/  WARPSYNC.ALL ;  /* 0x0000000000007948 */ /* 0x000fea0003800000 */
[----:B------:R1:W-:Y:S04]  /*28130*/  STL [R1+0x1a8], R2 ;  /* 0x0001a80201007387 */ /* 0x0003e80000100800 */
[----:B-1----:R-:W3:Y:S01]  /*28140*/  LDL R2, [R1+0x30] ;  /* 0x0000300001027983 */ /* 0x002ee20000100800 */
[----:B----4-:R-:W-:-:S05]  /*28150*/  LOP3.LUT R4, R0, R14, RZ, 0xfc, !PT ;  /* 0x0000000e00047212 */ /* 0x010fca00078efcff */
[----:B------:R-:W-:-:S05]  /*28160*/  IMAD.IADD R4, R18, 0x1, R4 ;  /* 0x0000000112047824 */ /* 0x000fca00078e0204 */
[----:B--2---:R-:W1:Y:S01]  /*28170*/  LDSM.16.MT88.4 R8, [R4+0x10400] ;  /* 0x010400000408783b */ /* 0x004e620000004200 */
[----:B------:R-:W-:-:S05]  /*28180*/  IADD3 R20, R18, R5, R0 ;  /* 0x0000000512147210 */ /* 0x000fca0007ffe000 */
[----:B------:R-:W2:Y:S01]  /*28190*/  LDSM.16.MT88.4 R4, [R20+0x10400] ;  /* 0x010400001404783b */ /* 0x000ea20000004200 */
[C-C-:B-1----:R-:W-:Y:S02]  /*281a0*/  PRMT R12, R8.reuse, 0x6420, R9.reuse ;  /* 0x00006420080c7816 */ /* 0x142fe40000000009 */
[----:B------:R-:W-:Y:S02]  /*281b0*/  PRMT R13, R8, 0x7531, R9 ;  /* 0x00007531080d7816 */ /* 0x000fe40000000009 */
[----:B---3--:R-:W-:Y:S01]  /*281c0*/  LOP3.LUT R8, R0, R3, RZ, 0xfc, !PT ;  /* 0x0000000300087212 */ /* 0x008fe200078efcff */
[----:B------:R-:W-:Y:S01]  /*281d0*/  IMAD.MOV.U32 R9, RZ, RZ, R14 ;  /* 0x000000ffff097224 */ /* 0x000fe200078e000e */
[C-C-:B------:R-:W-:Y:S02]  /*281e0*/  PRMT R14, R10.reuse, 0x6420, R11.reuse ;  /* 0x000064200a0e7816 */ /* 0x140fe4000000000b */
[----:B------:R-:W-:Y:S01]  /*281f0*/  PRMT R15, R10, 0x7531, R11 ;  /* 0x000075310a0f7816 */ /* 0x000fe2000000000b */
[----:B------:R-:W-:-:S05]  /*28200*/  IMAD.IADD R8, R19, 0x1, R8 ;  /* 0x0000000113087824 */ /* 0x000fca00078e0208 */
[----:B------:R1:W-:Y:S01]  /*28210*/  STSM.16.M88.4 [R8], R12 ;  /* 0x0000000c08007844 */ /* 0x0003e20000000200 */
[C-C-:B--2---:R-:W-:Y:S02]  /*28220*/  PRMT R10, R6.reuse, 0x6420, R7.reuse ;  /* 0x00006420060a7816 */ /* 0x144fe40000000007 */
[----:B------:R-:W-:Y:S02]  /*28230*/  PRMT R11, R6, 0x7531, R7 ;  /* 0x00007531060b7816 */ /* 0x000fe40000000007 */
[----:B-1----:R-:W-:Y:S01]  /*28240*/  IADD3 R12, R0, 0x2000, RZ ;  /* 0x00002000000c7810 */ /* 0x002fe20007ffe0ff */
[----:B------:R-:W-:Y:S01]  /*28250*/  IMAD.MOV.U32 R15, RZ, RZ, R9 ;  /* 0x000000ffff0f7224 */ /* 0x000fe200078e0009 */
[C-C-:B------:R-:W-:Y:S02]  /*28260*/  PRMT R8, R4.reuse, 0x6420, R5.reuse ;  /* 0x0000642004087816 */ /* 0x140fe40000000005 */
[----:B------:R-:W-:Y:S02]  /*28270*/  PRMT R9, R4, 0x7531, R5 ;  /* 0x0000753104097816 */ /* 0x000fe40000000005 */
[----:B------:R-:W-:-:S05]  /*28280*/  LOP3.LUT R4, R12, R3, RZ, 0xfc, !PT ;  /* 0x000000030c047212 */ /* 0x000fca00078efcff */
[----:B------:R-:W-:-:S05]  /*28290*/  IMAD.IADD R4, R19, 0x1, R4 ;  /* 0x0000000113047824 */ /* 0x000fca00078e0204 */
[----:B------:R1:W-:Y:S02]  /*282a0*/  STSM.16.M88.4 [R4], R8 ;  /* 0x0000000804007844 */ /* 0x0003e40000000200 */
[----:B-1----:R-:W-:Y:S02]  /*282b0*/  IMAD.MOV.U32 R11, RZ, RZ, R15 ;  /* 0x000000ffff0b7224 */ /* 0x002fe400078e000f */
[----:B------:R-:W-:-:S05]  /*282c0*/  VIADD R8, R0, 0x4000 ;  /* 0x0000400000087836 */ /* 0x000fca0000000000 */
[----:B------:R-:W-:-:S05]  /*282d0*/  LOP3.LUT R4, R8, R11, RZ, 0xfc, !PT ;  /* 0x0000000b08047212 */ /* 0x000fca00078efcff */
[----:B------:R-:W-:-:S06]  /*282e0*/  IMAD.IADD R4, R18, 0x1, R4 ;  /* 0x0000000112047824 */ /* 0x000fcc00078e0204 */
[----:B------:R-:W1:Y:S01]  /*282f0*/  LDSM.16.MT88.4 R4, [R4+0x10400] ;  /* 0x010400000404783b */ /* 0x000e620000004200 */
[----:B------:R-:W-:-:S04]  /*28300*/  LOP3.LUT R8, R8, R3, RZ, 0xfc, !PT ;  /* 0x0000000308087212 */ /* 0x000fc800078efcff */
[----:B------:R-:W-:Y:S02]  /*28310*/  IADD3 R8, R19, R8, RZ ;  /* 0x0000000813087210 */ /* 0x000fe40007ffe0ff */
[C-C-:B-1----:R-:W-:Y:S02]  /*28320*/  PRMT R12, R4.reuse, 0x6420, R5.reuse ;  /* 0x00006420040c7816 */ /* 0x142fe40000000005 */
[----:B------:R-:W-:Y:S02]  /*28330*/  PRMT R13, R4, 0x7531, R5 ;  /* 0x00007531040d7816 */ /* 0x000fe40000000005 */
[C-C-:B------:R-:W-:Y:S02]  /*28340*/  PRMT R14, R6.reuse, 0x6420, R7.reuse ;  /* 0x00006420060e7816 */ /* 0x140fe40000000007 */
[----:B------:R-:W-:Y:S02]  /*28350*/  PRMT R15, R6, 0x7531, R7 ;  /* 0x00007531060f7816 */ /* 0x000fe40000000007 */
[----:B------:R-:W1:Y:S04]  /*28360*/  LDSM.16.MT88.4 R4, [R20+0x14400] ;  /* 0x014400001404783b */ /* 0x000e680000004200 */
[----:B------:R2:W-:Y:S02]  /*28370*/  STSM.16.M88.4 [R8], R12 ;  /* 0x0000000c08007844 */ /* 0x0005e40000000200 */
[----:B--2---:R-:W-:-:S02]  /*28380*/  VIADD R12, R0, 0x6000 ;  /* 0x00006000000c7836 */ /* 0x004fc40000000000 */
[----:B------:R-:W-:Y:S01]  /*28390*/  IMAD.MOV.U32 R15, RZ, RZ, R11 ;  /* 0x000000ffff0f7224 */ /* 0x000fe200078e000b */
[C-C-:B-1----:R-:W-:Y:S02]  /*283a0*/  PRMT R8, R4.reuse, 0x6420, R5.reuse ;  /* 0x0000642004087816 */ /* 0x142fe40000000005 */
[----:B------:R-:W-:Y:S02]  /*283b0*/  PRMT R9, R4, 0x7531, R5 ;  /* 0x0000753104097816 */ /* 0x000fe40000000005 */
[----:B------:R-:W-:Y:S02]  /*283c0*/  LOP3.LUT R4, R12, R3, RZ, 0xfc, !PT ;  /* 0x000000030c047212 */ /* 0x000fe400078efcff */
[C-C-:B------:R-:W-:Y:S02]  /*283d0*/  PRMT R10, R6.reuse, 0x6420, R7.reuse ;  /* 0x00006420060a7816 */ /* 0x140fe40000000007 */
[----:B------:R-:W-:Y:S01]  /*283e0*/  PRMT R11, R6, 0x7531, R7 ;  /* 0x00007531060b7816 */ /* 0x000fe20000000007 */
[----:B------:R-:W-:-:S05]  /*283f0*/  IMAD.IADD R4, R19, 0x1, R4 ;  /* 0x0000000113047824 */ /* 0x000fca00078e0204 */
[----:B------:R1:W-:Y:S04]  /*28400*/  STSM.16.M88.4 [R4], R8 ;  /* 0x0000000804007844 */ /* 0x0003e80000000200 */
[----:B-1----:R-:W2:Y:S01]  /*28410*/  LDL R10, [R1+0x48] ;  /* 0x00004800010a7983 */ /* 0x002ea20000100800 */
[----:B------:R-:W-:Y:S01]  /*28420*/  IMAD.MOV.U32 R11, RZ, RZ, R15 ;  /* 0x000000ffff0b7224 */ /* 0x000fe200078e000f */
[----:B------:R-:W-:-:S04]  /*28430*/  IADD3 R4, R0, 0x1000, RZ ;  /* 0x0000100000047810 */ /* 0x000fc80007ffe0ff */
[----:B------:R-:W-:-:S05]  /*28440*/  LOP3.LUT R4, R4, R11, RZ, 0xfc, !PT ;  /* 0x0000000b04047212 */ /* 0x000fca00078efcff */
[----:B------:R-:W-:-:S06]  /*28450*/  IMAD.IADD R4, R18, 0x1, R4 ;  /* 0x0000000112047824 */ /* 0x000fcc00078e0204 */
[----:B------:R-:W1:Y:S02]  /*28460*/  LDSM.16.MT88.4 R4, [R4+0x10400] ;  /* 0x010400000404783b */ /* 0x000e640000004200 */
[C-C-:B-1----:R-:W-:Y:S02]  /*28470*/  PRMT R12, R4.reuse, 0x6420, R5.reuse ;  /* 0x00006420040c7816 */ /* 0x142fe40000000005 */
[----:B------:R-:W-:Y:S02]  /*28480*/  PRMT R13, R4, 0x7531, R5 ;  /* 0x00007531040d7816 */ /* 0x000fe40000000005 */
[C-C-:B------:R-:W-:Y:S02]  /*28490*/  PRMT R14, R6.reuse, 0x6420, R7.reuse ;  /* 0x00006420060e7816 */ /* 0x140fe40000000007 */
[----:B------:R-:W-:Y:S02]  /*284a0*/  PRMT R15, R6, 0x7531, R7 ;  /* 0x00007531060f7816 */ /* 0x000fe40000000007 */
[----:B------:R-:W1:Y:S02]  /*284b0*/  LDSM.16.MT88.4 R4, [R20+0x11400] ;  /* 0x011400001404783b */ /* 0x000e640000004200 */
[----:B-1----:R-:W-:Y:S01]  /*284c0*/  PRMT R9, R4, 0x7531, R5 ;  /* 0x0000753104097816 */ /* 0x002fe20000000005 */
[----:B--2---:R-:W-:-:S05]  /*284d0*/  IMAD.IADD R21, R10, 0x1, R0 ;  /* 0x000000010a157824 */ /* 0x004fca00078e0200 */
[----:B------:R-:W-:Y:S02]  /*284e0*/  IADD3 R8, R19, R21, R3 ;  /* 0x0000001513087210 */ /* 0x000fe40007ffe003 */
[----:B------:R-:W-:-:S03]  /*284f0*/  PRMT R10, R6, 0x6420, R7 ;  /* 0x00006420060a7816 */ /* 0x000fc60000000007 */
[----:B------:R1:W-:Y:S02]  /*28500*/  STSM.16.M88.4 [R8], R12 ;  /* 0x0000000c08007844 */ /* 0x0003e40000000200 */
[----:B-1----:R-:W-:Y:S01]  /*28510*/  IMAD.MOV.U32 R15, RZ, RZ, R11 ;  /* 0x000000ffff0f7224 */ /* 0x002fe200078e000b */
[C---:B------:R-:W-:Y:S02]  /*28520*/  IADD3 R14, R19.reuse, R21, R3 ;  /* 0x00000015130e7210 */ /* 0x040fe40007ffe003 */
[----:B------:R-:W-:Y:S02]  /*28530*/  PRMT R8, R4, 0x6420, R5 ;  /* 0x0000642004087816 */ /* 0x000fe40000000005 */
[----:B------:R-:W-:Y:S02]  /*28540*/  PRMT R11, R6, 0x7531, R7 ;  /* 0x00007531060b7816 */ /* 0x000fe40000000007 */
[----:B------:R-:W-:Y:S01]  /*28550*/  IADD3 R21, R19, R2, R21 ;  /* 0x0000000213157210 */ /* 0x000fe20007ffe015 */
[----:B------:R-:W-:-:S04]  /*28560*/  VIADD R4, R0, 0x5000 ;  /* 0x0000500000047836 */ /* 0x000fc80000000000 */
[----:B------:R1:W-:Y:S02]  /*28570*/  STSM.16.M88.4 [R21], R8 ;  /* 0x0000000815007844 */ /* 0x0003e40000000200 */
[----:B-1----:R-:W-:-:S04]  /*28580*/  MOV R11, R15 ;  /* 0x0000000f000b7202 */ /* 0x002fc80000000f00 */
[----:B------:R-:W-:-:S05]  /*28590*/  LOP3.LUT R4, R4, R11, RZ, 0xfc, !PT ;  /* 0x0000000b04047212 */ /* 0x000fca00078efcff */
[----:B------:R-:W-:-:S06]  /*285a0*/  IMAD.IADD R4, R18, 0x1, R4 ;  /* 0x0000000112047824 */ /* 0x000fcc00078e0204 */
[----:B------:R-:W1:Y:S01]  /*285b0*/  LDSM.16.MT88.4 R4, [R4+0x10400] ;  /* 0x010400000404783b */ /* 0x000e620000004200 */
[----:B------:R-:W-:Y:S01]  /*285c0*/  IMAD.MOV.U32 R10, RZ, RZ, R14 ;  /* 0x000000ffff0a7224 */ /* 0x000fe200078e000e */
[C-C-:B-1----:R-:W-:Y:S02]  /*285d0*/  PRMT R12, R4.reuse, 0x6420, R5.reuse ;  /* 0x00006420040c7816 */ /* 0x142fe40000000005 */
[----:B------:R-:W-:Y:S02]  /*285e0*/  PRMT R13, R4, 0x7531, R5 ;  /* 0x00007531040d7816 */ /* 0x000fe40000000005 */
[C-C-:B------:R-:W-:Y:S02]  /*285f0*/  PRMT R14, R6.reuse, 0x6420, R7.reuse ;  /* 0x00006420060e7816 */ /* 0x140fe40000000007 */
[----:B------:R-:W-:Y:S02]  /*28600*/  PRMT R15, R6, 0x7531, R7 ;  /* 0x00007531060f7816 */ /* 0x000fe40000000007 */
[----:B------:R-:W1:Y:S04]  /*28610*/  LDSM.16.MT88.4 R4, [R20+0x15400] ;  /* 0x015400001404783b */ /* 0x000e680000004200 */
[----:B------:R2:W-:Y:S02]  /*28620*/  STSM.16.M88.4 [R10+0x4000], R12 ;  /* 0x0040000c0a007844 */ /* 0x0005e40000000200 */
[----:B--2---:R-:W-:Y:S01]  /*28630*/  IMAD.MOV.U32 R14, RZ, RZ, R11 ;  /* 0x000000ffff0e7224 */ /* 0x004fe200078e000b */
[----:B-1----:R-:W-:-:S02]  /*28640*/  PRMT R8, R4, 0x6420, R5 ;  /* 0x0000642004087816 */ /* 0x002fc40000000005 */
[----:B------:R-:W-:Y:S02]  /*28650*/  PRMT R9, R4, 0x7531, R5 ;  /* 0x0000753104097816 */ /* 0x000fe40000000005 */
[C-C-:B------:R-:W-:Y:S02]  /*28660*/  PRMT R10, R6.reuse, 0x6420, R7.reuse ;  /* 0x00006420060a7816 */ /* 0x140fe40000000007 */
[----:B------:R-:W-:-:S05]  /*28670*/  PRMT R11, R6, 0x7531, R7 ;  /* 0x00007531060b7816 */ /* 0x000fca0000000007 */
[----:B------:R1:W-:Y:S04]  /*28680*/  STSM.16.M88.4 [R21+0x4000], R8 ;  /* 0x0040000815007844 */ /* 0x0003e80000000200 */
[----:B-1----:R-:W2:Y:S01]  /*28690*/  LDL R10, [R1+0x44] ;  /* 0x00004400010a7983 */ /* 0x002ea20000100800 */
[----:B------:R-:W-:Y:S01]  /*286a0*/  VIADD R15, R0, 0x2000 ;  /* 0x00002000000f7836 */ /* 0x000fe20000000000 */
[----:B------:R-:W-:-:S04]  /*286b0*/  MOV R11, R14 ;  /* 0x0000000e000b7202 */ /* 0x000fc80000000f00 */
        /* <DEDUP_REMOVED lines=20> */
[----:B-1----:R-:W-:-:S05]  /*28800*/  IMAD.MOV.U32 R11, RZ, RZ, R14 ;  /* 0x000000ffff0b7224 */ /* 0x002fca00078e000e */
[----:B------:R-:W-:-:S05]  /*28810*/  LOP3.LUT R4, R15, R11, RZ, 0xfc, !PT ;  /* 0x0000000b0f047212 */ /* 0x000fca00078efcff */
[----:B------:R-:W-:-:S06]  /*28820*/  IMAD.IADD R4, R18, 0x1, R4 ;  /* 0x0000000112047824 */ /* 0x000fcc00078e0204 */
[----:B------:R-:W1:Y:S01]  /*28830*/  LDSM.16.MT88.4 R4, [R4+0x10400] ;  /* 0x010400000404783b */ /* 0x000e620000004200 */
[----:B------:R-:W-:Y:S02]  /*28840*/  MOV R10, R13 ;  /* 0x0000000d000a7202 */ /* 0x000fe40000000f00 */
        /* <DEDUP_REMOVED lines=8> */
[----:B------:R-:W-:Y:S01]  /*288d0*/  PRMT R9, R4, 0x7531, R5 ;  /* 0x0000753104097816 */ /* 0x000fe20000000005 */
[----:B------:R-:W-:Y:S01]  /*288e0*/  VIADD R4, R0, 0x3000 ;  /* 0x0000300000047836 */ /* 0x000fe20000000000 */
[----:B------:R-:W-:-:S04]  /*288f0*/  PRMT R10, R6, 0x6420, R7 ;  /* 0x00006420060a7816 */ /* 0x000fc80000000007 */
[----:B------:R-:W-:Y:S02]  /*28900*/  LOP3.LUT R4, R4, R15, RZ, 0xfc, !PT ;  /* 0x0000000f04047212 */ /* 0x000fe400078efcff */
[----:B------:R-:W-:Y:S02]  /*28910*/  PRMT R11, R6, 0x7531, R7 ;  /* 0x00007531060b7816 */ /* 0x000fe40000000007 */
[----:B------:R-:W-:-:S03]  /*28920*/  IADD3 R4, R18, R4, RZ ;  /* 0x0000000412047210 */ /* 0x000fc60007ffe0ff */
[----:B------:R-:W-:Y:S04]  /*28930*/  STSM.16.M88.4 [R21+0x4000], R8 ;  /* 0x0040000815007844 */ /* 0x000fe80000000200 */
[----:B------:R-:W1:Y:S04]  /*28940*/  LDSM.16.MT88.4 R8, [R4+0x10400] ;  /* 0x010400000408783b */ /* 0x000e680000004200 */
[----:B------:R-:W2:Y:S01]  /*28950*/  LDSM.16.MT88.4 R4, [R20+0x13400] ;  /* 0x013400001404783b */ /* 0x000ea20000004200 */
[C-C-:B-1----:R-:W-:Y:S02]  /*28960*/  PRMT R12, R8.reuse, 0x6420, R9.reuse ;  /* 0x00006420080c7816 */ /* 0x142fe40000000009 */
[----:B------:R-:W-:-:S02]  /*28970*/  PRMT R13, R8, 0x7531, R9 ;  /* 0x00007531080d7816 */ /* 0x000fc40000000009 */
[----:B------:R-:W3:Y:S01]  /*28980*/  LDL R8, [R1+0x4c] ;  /* 0x00004c0001087983 */ /* 0x000ee20000100800 */
[----:B------:R-:W-:Y:S01]  /*28990*/  IMAD.MOV.U32 R9, RZ, RZ, R15 ;  /* 0x000000ffff097224 */ /* 0x000fe200078e000f */
[C-C-:B------:R-:W-:Y:S02]  /*289a0*/  PRMT R14, R10.reuse, 0x6420, R11.reuse ;  /* 0x000064200a0e7816 */ /* 0x140fe4000000000b */
[----:B------:R-:W-:Y:S02]  /*289b0*/  PRMT R15, R10, 0x7531, R11 ;  /* 0x000075310a0f7816 */ /* 0x000fe4000000000b */
[C-C-:B--2---:R-:W-:Y:S02]  /*289c0*/  PRMT R10, R6.reuse, 0x6420, R7.reuse ;  /* 0x00006420060a7816 */ /* 0x144fe40000000007 */
[----:B------:R-:W-:Y:S01]  /*289d0*/  PRMT R11, R6, 0x7531, R7 ;  /* 0x00007531060b7816 */ /* 0x000fe20000000007 */
[----:B---3--:R-:W-:-:S05]  /*289e0*/  IMAD.IADD R21, R8, 0x1, R0 ;  /* 0x0000000108157824 */ /* 0x008fca00078e0200 */
[C---:B------:R-:W-:Y:S02]  /*289f0*/  IADD3 R8, R19.reuse, R21, R3 ;  /* 0x0000001513087210 */ /* 0x040fe40007ffe003 */
[----:B------:R1:W5:Y:S01]  /*28a00*/  LDL.LU R3, [R1+0x1ac] ;  /* 0x0001ac0001037983 */ /* 0x0003620000300800 */
[----:B------:R-:W-:-:S03]  /*28a10*/  IADD3 R21, R19, R2, R21 ;  /* 0x0000000213157210 */ /* 0x000fc60007ffe015 */
[----:B------:R1:W5:Y:S01]  /*28a20*/  LDL.LU R2, [R1+0x1a8] ;  /* 0x0001a80001027983 */ /* 0x0003620000300800 */
[----:B------:R-:W-:-:S03]  /*28a30*/  IADD3 R0, R0, 0x7000, RZ ;  /* 0x0000700000007810 */ /* 0x000fc60007ffe0ff */
[----:B------:R2:W-:Y:S02]  /*28a40*/  STSM.16.M88.4 [R8], R12 ;  /* 0x0000000c08007844 */ /* 0x0005e40000000200 */
[----:B--2---:R-:W-:Y:S01]  /*28a50*/  IMAD.MOV.U32 R14, RZ, RZ, R9 ;  /* 0x000000ffff0e7224 */ /* 0x004fe200078e0009 */
[----:B------:R-:W-:Y:S01]  /*28a60*/  PRMT R9, R4, 0x7531, R5 ;  /* 0x0000753104097816 */ /* 0x000fe20000000005 */
[----:B------:R-:W-:-:S03]  /*28a70*/  IMAD.MOV.U32 R15, RZ, RZ, R8 ;  /* 0x000000ffff0f7224 */ /* 0x000fc600078e0008 */
[----:B------:R-:W-:Y:S02]  /*28a80*/  LOP3.LUT R0, R0, R14, RZ, 0xfc, !PT ;  /* 0x0000000e00007212 */ /* 0x000fe400078efcff */
[----:B------:R-:W-:-:S03]  /*28a90*/  PRMT R8, R4, 0x6420, R5 ;  /* 0x0000642004087816 */ /* 0x000fc60000000005 */
[----:B------:R-:W-:Y:S02]  /*28aa0*/  IMAD.IADD R0, R18, 0x1, R0 ;  /* 0x0000000112007824 */ /* 0x000fe400078e0200 */
[----:B------:R-:W-:Y:S04]  /*28ab0*/  STSM.16.M88.4 [R21], R8 ;  /* 0x0000000815007844 */ /* 0x000fe80000000200 */
[----:B------:R2:W3:Y:S04]  /*28ac0*/  LDSM.16.MT88.4 R8, [R0+0x10400] ;  /* 0x010400000008783b */ /* 0x0004e80000004200 */
[----:B------:R-:W4:Y:S01]  /*28ad0*/  LDSM.16.MT88.4 R4, [R20+0x17400] ;  /* 0x017400001404783b */ /* 0x000f220000004200 */
[----:B--2---:R-:W-:Y:S01]  /*28ae0*/  IMAD.MOV.U32 R0, RZ, RZ, R15 ;  /* 0x000000ffff007224 */ /* 0x004fe200078e000f */
[----:B---3--:R-:W-:-:S02]  /*28af0*/  PRMT R12, R8, 0x6420, R9 ;  /* 0x00006420080c7816 */ /* 0x008fc40000000009 */
[----:B------:R-:W-:Y:S02]  /*28b00*/  PRMT R13, R8, 0x7531, R9 ;  /* 0x00007531080d7816 */ /* 0x000fe40000000009 */
[C-C-:B------:R-:W-:Y:S02]  /*28b10*/  PRMT R14, R10.reuse, 0x6420, R11.reuse ;  /* 0x000064200a0e7816 */ /* 0x140fe4000000000b */
[----:B------:R-:W-:Y:S02]  /*28b20*/  PRMT R15, R10, 0x7531, R11 ;  /* 0x000075310a0f7816 */ /* 0x000fe4000000000b */
[C-C-:B----4-:R-:W-:Y:S02]  /*28b30*/  PRMT R8, R4.reuse, 0x6420, R5.reuse ;  /* 0x0000642004087816 */ /* 0x150fe40000000005 */
[----:B------:R-:W-:Y:S02]  /*28b40*/  PRMT R9, R4, 0x7531, R5 ;  /* 0x0000753104097816 */ /* 0x000fe40000000005 */
[----:B------:R-:W-:-:S02]  /*28b50*/  PRMT R10, R6, 0x6420, R7 ;  /* 0x00006420060a7816 */ /* 0x000fc40000000007 */
[----:B------:R-:W-:Y:S01]  /*28b60*/  PRMT R11, R6, 0x7531, R7 ;  /* 0x00007531060b7816 */ /* 0x000fe20000000007 */
[----:B------:R1:W-:Y:S04]  /*28b70*/  STSM.16.M88.4 [R0+0x4000], R12 ;  /* 0x0040000c00007844 */ /* 0x0003e80000000200 */
        /* <DEDUP_REMOVED lines=9> */
.L_x_635:
[----:B-1----:R-:W1:Y:S01]  /*28c10*/  S2R R0, SR_TID.X ;  /* 0x0000000000007919 */ /* 0x002e620000002100 */
[----:B--2--5:R2:W-:Y:S01]  /*28c20*/  SYNCS.ARRIVE.TRANS64.A1T0 RZ, [R3+URZ+0x38850], RZ ;  /* 0x038850ff03ff79a7 */ /* 0x0245e2000810003f */
[----:B------:R4:W5:Y:S01]  /*28c30*/  LDL R8, [R1+0x28] ;  /* 0x0000280001087983 */ /* 0x0009620000100800 */
[----:B-1----:R-:W-:-:S03]  /*28c40*/  LOP3.LUT R4, R0, 0x7f, RZ, 0xc0, !PT ;  /* 0x0000007f00047812 */ /* 0x002fc600078ec0ff */
[----:B------:R-:W3:Y:S01]  /*28c50*/  LDL R0, [R1+0x38] ;  /* 0x0000380001007983 */ /* 0x000ee20000100800 */
[----:B------:R-:W-:Y:S01]  /*28c60*/  BAR.SYNC.DEFER_BLOCKING 0x2, 0x80 ;  /* 0x0082000000007b1d */ /* 0x000fe20000010000 */
[----:B------:R-:W-:-:S13]  /*28c70*/  ISETP.NE.AND P0, PT, R4, RZ, PT ;  /* 0x000000ff0400720c */ /* 0x000fda0003f05270 */
[----:B--2---:R-:W-:-:S05]  /*28c80*/  @!P0 VIADD R3, R3, 0x38880 ;  /* 0x0003888003038836 */ /* 0x004fca0000000000 */
[----:B------:R-:W-:-:S04]  /*28c90*/  @!P0 PRMT R3, RZ, 0x654, R3 ;  /* 0x00000654ff038816 */ /* 0x000fc80000000003 */
[----:B------:R4:W-:Y:S01]  /*28ca0*/  @!P0 SYNCS.ARRIVE.TRANS64.RED.A1T0 RZ, [R3+URZ], RZ ;  /* 0x000000ff03ff89a7 */ /* 0x0009e2000810043f */
[C---:B---3--:R-:W-:Y:S01]  /*28cb0*/  ISETP.GT.AND P0, PT, R2.reuse, R0, PT ;  /* 0x000000000200720c */ /* 0x048fe20003f04270 */
[----:B------:R-:W-:Y:S01]  /*28cc0*/  VIADD R2, R2, 0xffffffff ;  /* 0xffffffff02027836 */ /* 0x000fe20000000000 */
[----:B------:R4:W5:Y:S11]  /*28cd0*/  LDL R0, [R1+0x1c] ;  /* 0x00001c0001007983 */ /* 0x0009760000100800 */
[----:B----4-:R-:W-:Y:S05]  /*28ce0*/  @P0 BRA `(.L_x_636) ;  /* 0xffffffe800700947 */ /* 0x010fea000383ffff */
.L_x_614:
        /* <DEDUP_REMOVED lines=8> */
[----:B---3-5:R-:W2:Y:S02]  /*28d70*/  FLO.U32 R0, UR4 ;  /* 0x0000000400007d00 */ /* 0x028ea400080e0000 */
[----:B--2---:R-:W-:-:S06]  /*28d80*/  ISETP.EQ.U32.AND P1, PT, R0, R2, PT ;  /* 0x000000020000720c */ /* 0x004fcc0003f22070 */
[----:B------:R-:W1:Y:S07]  /*28d90*/  POPC R2, UR4 ;  /* 0x0000000400027d09 */ /* 0x000e6e0008000000 */
[----:B-1----:R-:W2:Y:S04]  /*28da0*/  @P1 ATOMG.E.ADD.STRONG.GPU PT, R2, desc[UR42][R4.64], R2 ;  /* 0x00000002040219a8 */ /* 0x002ea800081ee1ea */
[----:B--2---:R1:W2:Y:S02]  /*28db0*/  SHFL.IDX PT, R2, R2, R0, 0x1f ;  /* 0x00001f0002027589 */ /* 0x0042a400000e0000 */
[----:B-1----:R-:W1:Y:S02]  /*28dc0*/  S2R R0, SR_LTMASK ;  /* 0x0000000000007919 */ /* 0x002e640000003900 */
[----:B-1----:R-:W-:-:S06]  /*28dd0*/  LOP3.LUT R0, R0, UR4, RZ, 0xc0, !PT ;  /* 0x0000000400007c12 */ /* 0x002fcc000f8ec0ff */
[----:B------:R-:W2:Y:S02]  /*28de0*/  POPC R0, R0 ;  /* 0x0000000000007309 */ /* 0x000ea40000000000 */
[----:B--2---:R-:W-:-:S05]  /*28df0*/  IADD3 R0, R2, UR38, R0 ;  /* 0x0000002602007c10 */ /* 0x004fca000fffe000 */
[----:B------:R2:W-:Y:S02]  /*28e00*/  STL [R1], R0 ;  /* 0x0000000001007387 */ /* 0x0005e40000100800 */
.L_x_638:
[----:B------:R-:W-:Y:S05]  /*28e10*/  BSYNC B0 ;  /* 0x0000000000007941 */ /* 0x000fea0003800000 */
.L_x_637:
[----:B------:R-:W-:-:S06]  /*28e20*/  UISETP.NE.AND UP0, UPT, UR36, 0x3, UPT ;  /* 0x000000032400788c */ /* 0x000fcc000bf05270 */
[----:B------:R-:W-:-:S13]  /*28e30*/  PLOP3.LUT P1, PT, PT, PT, UP0, 0x80, 0x0 ;  /* 0x000000000000781c */ /* 0x000fda0003f2f008 */
[----:B------:R-:W-:Y:S05]  /*28e40*/  @!P1 BRA `(.L_x_639) ;  /* 0x0000000000049947 */ /* 0x000fea0003800000 */
[----:B------:R-:W-:Y:S01]  /*28e50*/  BPT.TRAP 0x1 ;  /* 0x000000040000795c */ /* 0x000fe20000300000 */
.L_x_639:
[----:B------:R-:W4:Y:S04]  /*28e60*/  LDL R2, [R1+0x28] ;  /* 0x0000280001027983 */ /* 0x000f280000100800 */
[----:B------:R-:W4:Y:S01]  /*28e70*/  LDL R3, [R1+0x1c] ;  /* 0x00001c0001037983 */ /* 0x000f220000100800 */
[----:B--23-5:R-:W-:Y:S01]  /*28e80*/  MOV R0, UR39 ;  /* 0x0000002700007c02 */ /* 0x02cfe20008000f00 */
[----:B------:R-:W-:Y:S03]  /*28e90*/  BSSY B0, `(.L_x_640) ;  /* 0x0000007000007945 */ /* 0x000fe60003800000 */
[----:B------:R-:W-:Y:S02]  /*28ea0*/  ISETP.NE.AND P2, PT, R0, 0x3, PT ;  /* 0x000000030000780c */ /* 0x000fe40003f45270 */
[----:B----4-:R-:W-:-:S04]  /*28eb0*/  LOP3.LUT R2, R2, 0x1, RZ, 0x3c, !PT ;  /* 0x0000000102027812 */ /* 0x010fc800078e3cff */
[----:B------:R-:W-:Y:S01]  /*28ec0*/  SHF.L.U32 R2, R2, 0x1f, RZ ;  /* 0x0000001f02027819 */ /* 0x000fe200000006ff */
[----:B------:R-:W-:-:S04]  /*28ed0*/  IMAD R0, R3, 0x8, R18 ;  /* 0x0000000803007824 */ /* 0x000fc800078e0212 */
[----:B------:R-:W2:Y:S02]  /*28ee0*/  SYNCS.PHASECHK.TRANS64.TRYWAIT P1, [R0+URZ+0x38870], R2 ;  /* 0x03887002000075a7 */ /* 0x000ea4000802017f */
[----:B--2---:R-:W-:Y:S05]  /*28ef0*/  @!P1 BRA `(.L_x_641) ;  /* 0x0000007c004c9947 */ /* 0x004fea0003800000 */
.L_x_898:
[----:B------:R-:W-:Y:S05]  /*28f00*/  BSYNC B0 ;  /* 0x0000000000007941 */ /* 0x000fea0003800000 */
.L_x_640:
[----:B------:R-:W-:Y:S05]  /*28f10*/  @!P2 BRA `(.L_x_642) ;  /* 0x000000000004a947 */ /* 0x000fea0003800000 */
[----:B------:R-:W-:Y:S01]  /*28f20*/  BPT.TRAP 0x1 ;  /* 0x000000040000795c */ /* 0x000fe20000300000 */
.L_x_642:
[----:B--2---:R-:W2:Y:S02]  /*28f30*/  LDL R2, [R1+0x28] ;  /* 0x0000280001027983 */ /* 0x004ea40000100800 */
[----:B--2---:R-:W-:-:S04]  /*28f40*/  SHF.L.U32 R2, R2, 0x1f, RZ ;  /* 0x0000001f02027819 */ /* 0x004fc800000006ff */
[----:B------:R-:W2:Y:S02]  /*28f50*/  SYNCS.PHASECHK.TRANS64.TRYWAIT P1, [R0+URZ+0x38860], R2 ;  /* 0x03886002000075a7 */ /* 0x000ea4000802017f */
[----:B--2---:R-:W-:Y:S05]  /*28f60*/  @!P1 BRA `(.L_x_643) ;  /* 0x0000007c00449947 */ /* 0x004fea0003800000 */
.L_x_899:
[----:B-1----:R-:W3:Y:S04]  /*28f70*/  LDL R5, [R1+0x1c] ;  /* 0x00001c0001057983 */ /* 0x002ee80000100800 */
[----:B------:R-:W4:Y:S04]  /*28f80*/  LDL R3, [R1+0x14] ;  /* 0x0000140001037983 */ /* 0x000f280000100800 */
[----:B------:R-:W4:Y:S04]  /*28f90*/  LDL R4, [R1+0x50] ;  /* 0x0000500001047983 */ /* 0x000f280000100800 */
[----:B------:R-:W4:Y:S01]  /*28fa0*/  LDL R16, [R1+0x18] ;  /* 0x0000180001107983 */ /* 0x000f220000100800 */
[----:B------:R-:W-:Y:S05]  /*28fb0*/  WARPSYNC.ALL ;  /* 0x0000000000007948 */ /* 0x000fea0003800000 */
[----:B------:R2:W-:Y:S04]  /*28fc0*/  STL [R1+0x1a8], R0 ;  /* 0x0001a80001007387 */ /* 0x0005e80000100800 */
[----:B--2---:R-:W2:Y:S01]  /*28fd0*/  LDL R0, [R1+0x30] ;  /* 0x0000300001007983 */ /* 0x004ea20000100800 */
[----:B---3--:R-:W-:-:S05]  /*28fe0*/  IMAD.SHL.U32 R17, R5, 0x8000, RZ ;  /* 0x0000800005117824 */ /* 0x008fca00078e00ff */
[----:B----4-:R-:W-:-:S05]  /*28ff0*/  LOP3.LUT R2, R17, R3, RZ, 0xfc, !PT ;  /* 0x0000000311027212 */ /* 0x010fca00078efcff */
[----:B------:R-:W-:-:S05]  /*29000*/  IMAD.IADD R2, R18, 0x1, R2 ;  /* 0x0000000112027824 */ /* 0x000fca00078e0202 */
[----:B------:R1:W3:Y:S02]  /*29010*/  LDSM.16.MT88.4 R8, [R2+0x10400] ;  /* 0x010400000208783b */ /* 0x0002e40000004200 */
[----:B-1----:R-:W-:-:S05]  /*29020*/  IADD3 R2, R18, R4, R17 ;  /* 0x0000000412027210 */ /* 0x002fca0007ffe011 */
[----:B------:R-:W1:Y:S01]  /*29030*/  LDSM.16.MT88.4 R4, [R2+0x10400] ;  /* 0x010400000204783b */ /* 0x000e620000004200 */
[C---:B------:R-:W-:Y:S01]  /*29040*/  VIADD R21, R17.reuse, 0x2000 ;  /* 0x0000200011157836 */ /* 0x040fe20000000000 */
[C-C-:B---3--:R-:W-:Y:S02]  /*29050*/  PRMT R12, R8.reuse, 0x6420, R9.reuse ;  /* 0x00006420080c7816 */ /* 0x148fe40000000009 */
[----:B------:R-:W-:Y:S01]  /*29060*/  PRMT R13, R8, 0x7531, R9 ;  /* 0x00007531080d7816 */ /* 0x000fe20000000009 */
[----:B------:R-:W-:Y:S01]  /*29070*/  IMAD.MOV.U32 R9, RZ, RZ, R3 ;  /* 0x000000ffff097224 */ /* 0x000fe200078e0003 */
[----:B------:R-:W-:Y:S02]  /*29080*/  LOP3.LUT R3, R17, R16, RZ, 0xfc, !PT ;  /* 0x0000001011037212 */ /* 0x000fe400078efcff */
[C-C-:B------:R-:W-:Y:S02]  /*29090*/  PRMT R14, R10.reuse, 0x6420, R11.reuse ;  /* 0x000064200a0e7816 */ /* 0x140fe4000000000b */
[----:B------:R-:W-:-:S02]  /*290a0*/  PRMT R15, R10, 0x7531, R11 ;  /* 0x000075310a0f7816 */ /* 0x000fc4000000000b */
[----:B------:R-:W-:-:S05]  /*290b0*/  IADD3 R3, R19, R3, RZ ;  /* 0x0000000313037210 */ /* 0x000fca0007ffe0ff */
[----:B------:R3:W-:Y:S01]  /*290c0*/  STSM.16.M88.4 [R3], R12 ;  /* 0x0000000c03007844 */ /* 0x0007e20000000200 */
[----:B-1----:R-:W-:Y:S02]  /*290d0*/  PRMT R8, R4, 0x6420, R5 ;  /* 0x0000642004087816 */ /* 0x002fe40000000005 */
[C-C-:B------:R-:W-:Y:S02]  /*290e0*/  PRMT R10, R6.reuse, 0x6420, R7.reuse ;  /* 0x00006420060a7816 */ /* 0x140fe40000000007 */
[----:B------:R-:W-:Y:S02]  /*290f0*/  PRMT R11, R6, 0x7531, R7 ;  /* 0x00007531060b7816 */ /* 0x000fe40000000007 */
[----:B---3--:R-:W-:Y:S01]  /*29100*/  LOP3.LUT R3, R21, R16, RZ, 0xfc, !PT ;  /* 0x0000001015037212 */ /* 0x008fe200078efcff */
[----:B------:R-:W-:Y:S01]  /*29110*/  IMAD.MOV.U32 R15, RZ, RZ, R9 ;  /* 0x000000ffff0f7224 */ /* 0x000fe200078e0009 */
[----:B------:R-:W-:-:S03]  /*29120*/  PRMT R9, R4, 0x7531, R5 ;  /* 0x0000753104097816 */ /* 0x000fc60000000005 */
[----:B------:R-:W-:-:S05]  /*29130*/  IMAD.IADD R3, R19, 0x1, R3 ;  /* 0x0000000113037824 */ /* 0x000fca00078e0203 */
[----:B------:R1:W-:Y:S02]  /*29140*/  STSM.16.M88.4 [R3], R8 ;  /* 0x0000000803007844 */ /* 0x0003e40000000200 */
[----:B-1----:R-:W-:Y:S01]  /*29150*/  IMAD.MOV.U32 R11, RZ, RZ, R15 ;  /* 0x000000ffff0b7224 */ /* 0x002fe200078e000f */
[----:B------:R-:W-:-:S04]  /*29160*/  IADD3 R8, R17, 0x4000, RZ ;  /* 0x0000400011087810 */ /* 0x000fc80007ffe0ff */
[----:B------:R-:W-:-:S05]  /*29170*/  LOP3.LUT R3, R8, R11, RZ, 0xfc, !PT ;  /* 0x0000000b08037212 */ /* 0x000fca00078efcff */
[----:B------:R-:W-:-:S05]  /*29180*/  IMAD.IADD R3, R18, 0x1, R3 ;  /* 0x0000000112037824 */ /* 0x000fca00078e0203 */
[----:B------:R1:W3:Y:S01]  /*29190*/  LDSM.16.MT88.4 R4, [R3+0x10400] ;  /* 0x010400000304783b */ /* 0x0002e20000004200 */
[----:B------:R-:W-:Y:S01]  /*291a0*/  VIADD R20, R17, 0x6000 ;  /* 0x0000600011147836 */ /* 0x000fe20000000000 */
[----:B-1----:R-:W-:Y:S02]  /*291b0*/  LOP3.LUT R3, R8, R16, RZ, 0xfc, !PT ;  /* 0x0000001008037212 */ /* 0x002fe400078efcff */
[C-C-:B---3--:R-:W-:Y:S02]  /*291c0*/  PRMT R12, R4.reuse, 0x6420, R5.reuse ;  /* 0x00006420040c7816 */ /* 0x148fe40000000005 */
[----:B------:R-:W-:Y:S02]  /*291d0*/  PRMT R13, R4, 0x7531, R5 ;  /* 0x00007531040d7816 */ /* 0x000fe40000000005 */
[C-C-:B------:R-:W-:Y:S02]  /*291e0*/  PRMT R14, R6.reuse, 0x6420, R7.reuse ;  /* 0x00006420060e7816 */ /* 0x140fe40000000007 */
[----:B------:R-:W-:-:S02]  /*291f0*/  PRMT R15, R6, 0x7531, R7 ;  /* 0x00007531060f7816 */ /* 0x000fc40000000007 */
[----:B------:R-:W1:Y:S01]  /*29200*/  LDSM.16.MT88.4 R4, [R2+0x14400] ;  /* 0x014400000204783b */ /* 0x000e620000004200 */
[----:B------:R-:W-:-:S05]  /*29210*/  IMAD.IADD R3, R19, 0x1, R3 ;  /* 0x0000000113037824 */ /* 0x000fca00078e0203 */
[----:B------:R3:W-:Y:S02]  /*29220*/  STSM.16.M88.4 [R3], R12 ;  /* 0x0000000c03007844 */ /* 0x0007e40000000200 */
[----:B---3--:R-:W-:Y:S01]  /*29230*/  LOP3.LUT R3, R20, R16, RZ, 0xfc, !PT ;  /* 0x0000001014037212 */ /* 0x008fe200078efcff */
[----:B------:R-:W-:-:S03]  /*29240*/  IMAD.MOV.U32 R15, RZ, RZ, R11 ;  /* 0x000000ffff0f7224 */ /* 0x000fc600078e000b */
[----:B------:R-:W-:Y:S02]  /*29250*/  IADD3 R3, R19, R3, RZ ;  /* 0x0000000313037210 */ /* 0x000fe40007ffe0ff */
[C-C-:B-1----:R-:W-:Y:S02]  /*29260*/  PRMT R8, R4.reuse, 0x6420, R5.reuse ;  /* 0x0000642004087816 */ /* 0x142fe40000000005 */
[----:B------:R-:W-:Y:S02]  /*29270*/  PRMT R9, R4, 0x7531, R5 ;  /* 0x0000753104097816 */ /* 0x000fe40000000005 */
[C-C-:B------:R-:W-:Y:S02]  /*29280*/  PRMT R10, R6.reuse, 0x6420, R7.reuse ;  /* 0x00006420060a7816 */ /* 0x140fe40000000007 */
[----:B------:R-:W-:-:S05]  /*29290*/  PRMT R11, R6, 0x7531, R7 ;  /* 0x00007531060b7816 */ /* 0x000fca0000000007 */
[----:B------:R1:W-:Y:S04]  /*292a0*/  STSM.16.M88.4 [R3], R8 ;  /* 0x0000000803007844 */ /* 0x0003e80000000200 */
[----:B-1----:R-:W3:Y:S01]  /*292b0*/  LDL R10, [R1+0x48] ;  /* 0x00004800010a7983 */ /* 0x002ee20000100800 */
[----:B------:R-:W-:Y:S02]  /*292c0*/  IMAD.MOV.U32 R11, RZ, RZ, R15 ;  /* 0x000000ffff0b7224 */ /* 0x000fe400078e000f */
[----:B------:R-:W-:-:S05]  /*292d0*/  VIADD R3, R17, 0x1000 ;  /* 0x0000100011037836 */ /* 0x000fca0000000000 */
        /* <DEDUP_REMOVED lines=9> */
[----:B------:R-:W-:Y:S01]  /*29370*/  PRMT R9, R4, 0x7531, R5 ;  /* 0x0000753104097816 */ /* 0x000fe20000000005 */
[----:B------:R-:W-:Y:S02]  /*29380*/  VIADD R4, R17, 0x5000 ;  /* 0x0000500011047836 */ /* 0x000fe40000000000 */
[----:B---3--:R-:W-:-:S05]  /*29390*/  IMAD.IADD R3, R10, 0x1, R17 ;  /* 0x000000010a037824 */ /* 0x008fca00078e0211 */
[----:B------:R-:W-:Y:S02]  /*293a0*/  IADD3 R16, R19, R3, R16 ;  /* 0x0000000313107210 */ /* 0x000fe40007ffe010 */
[----:B------:R-:W-:-:S03]  /*293b0*/  PRMT R10, R6, 0x6420, R7 ;  /* 0x00006420060a7816 */ /* 0x000fc60000000007 */
[----:B------:R1:W-:Y:S01]  /*293c0*/  STSM.16.M88.4 [R16], R12 ;  /* 0x0000000c10007844 */ /* 0x0003e20000000200 */
[----:B--2---:R-:W-:Y:S02]  /*293d0*/  IADD3 R3, R19, R0, R3 ;  /* 0x0000000013037210 */ /* 0x004fe40007ffe003 */
[----:B-1----:R-:W-:Y:S02]  /*293e0*/  MOV R15, R11 ;  /* 0x0000000b000f7202 */ /* 0x002fe40000000f00 */
[----:B------:R-:W-:-:S05]  /*293f0*/  PRMT R11, R6, 0x7531, R7 ;  /* 0x00007531060b7816 */ /* 0x000fca0000000007 */
[----:B------:R1:W-:Y:S02]  /*29400*/  STSM.16.M88.4 [R3], R8 ;  /* 0x0000000803007844 */ /* 0x0003e40000000200 */
[----:B-1----:R-:W-:-:S05]  /*29410*/  IMAD.MOV.U32 R11, RZ, RZ, R15 ;  /* 0x000000ffff0b7224 */ /* 0x002fca00078e000f */
[----:B------:R-:W-:-:S05]  /*29420*/  LOP3.LUT R4, R4, R11, RZ, 0xfc, !PT ;  /* 0x0000000b04047212 */ /* 0x000fca00078efcff */
[----:B------:R-:W-:-:S06]  /*29430*/  IMAD.IADD R4, R18, 0x1, R4 ;  /* 0x0000000112047824 */ /* 0x000fcc00078e0204 */
[----:B------:R-:W1:Y:S02]  /*29440*/  LDSM.16.MT88.4 R4, [R4+0x10400] ;  /* 0x010400000404783b */ /* 0x000e640000004200 */
[C-C-:B-1----:R-:W-:Y:S02]  /*29450*/  PRMT R12, R4.reuse, 0x6420, R5.reuse ;  /* 0x00006420040c7816 */ /* 0x142fe40000000005 */
[----:B------:R-:W-:Y:S02]  /*29460*/  PRMT R13, R4, 0x7531, R5 ;  /* 0x00007531040d7816 */ /* 0x000fe40000000005 */
[C-C-:B------:R-:W-:Y:S02]  /*29470*/  PRMT R14, R6.reuse, 0x6420, R7.reuse ;  /* 0x00006420060e7816 */ /* 0x140fe40000000007 */
[----:B------:R-:W-:Y:S02]  /*29480*/  PRMT R15, R6, 0x7531, R7 ;  /* 0x00007531060f7816 */ /* 0x000fe40000000007 */
[----:B------:R-:W1:Y:S04]  /*29490*/  LDSM.16.MT88.4 R4, [R2+0x15400] ;  /* 0x015400000204783b */ /* 0x000e680000004200 */
[----:B------:R2:W-:Y:S02]  /*294a0*/  STSM.16.M88.4 [R16+0x4000], R12 ;  /* 0x0040000c10007844 */ /* 0x0005e40000000200 */
[----:B--2---:R-:W-:-:S02]  /*294b0*/  IMAD.MOV.U32 R15, RZ, RZ, R11 ;  /* 0x000000ffff0f7224 */ /* 0x004fc400078e000b */
[----:B------:R-:W2:Y:S01]  /*294c0*/  LDL R16, [R1+0x18] ;  /* 0x0000180001107983 */ /* 0x000ea20000100800 */
[C-C-:B-1----:R-:W-:Y:S02]  /*294d0*/  PRMT R8, R4.reuse, 0x6420, R5.reuse ;  /* 0x0000642004087816 */ /* 0x142fe40000000005 */
[----:B------:R-:W-:Y:S02]  /*294e0*/  PRMT R9, R4, 0x7531, R5 ;  /* 0x0000753104097816 */ /* 0x000fe40000000005 */
[C-C-:B------:R-:W-:Y:S02]  /*294f0*/  PRMT R10, R6.reuse, 0x6420, R7.reuse ;  /* 0x00006420060a7816 */ /* 0x140fe40000000007 */
[----:B------:R-:W-:-:S05]  /*29500*/  PRMT R11, R6, 0x7531, R7 ;  /* 0x00007531060b7816 */ /* 0x000fca0000000007 */
[----:B------:R1:W-:Y:S04]  /*29510*/  STSM.16.M88.4 [R3+0x4000], R8 ;  /* 0x0040000803007844 */ /* 0x0003e80000000200 */
[----:B-1----:R-:W3:Y:S01]  /*29520*/  LDL R10, [R1+0x44] ;  /* 0x00004400010a7983 */ /* 0x002ee20000100800 */
[----:B------:R-:W-:-:S04]  /*29530*/  MOV R11, R15 ;  /* 0x0000000f000b7202 */ /* 0x000fc80000000f00 */
        /* <DEDUP_REMOVED lines=10> */
[----:B---3--:R-:W-:-:S05]  /*295e0*/  IMAD.IADD R3, R10, 0x1, R17 ;  /* 0x000000010a037824 */ /* 0x008fca00078e0211 */
[----:B--2---:R-:W-:Y:S02]  /*295f0*/  IADD3 R16, R19, R3, R16 ;  /* 0x0000000313107210 */ /* 0x004fe40007ffe010 */
[----:B------:R-:W-:-:S03]  /*29600*/  PRMT R10, R6, 0x6420, R7 ;  /* 0x00006420060a7816 */ /* 0x000fc60000000007 */
[----:B------:R1:W-:Y:S01]  /*29610*/  STSM.16.M88.4 [R16], R12 ;  /* 0x0000000c10007844 */ /* 0x0003e20000000200 */
[----:B------:R-:W-:Y:S01]  /*29620*/  IADD3 R3, R19, R0, R3 ;  /* 0x0000000013037210 */ /* 0x000fe20007ffe003 */
[----:B-1----:R-:W-:Y:S01]  /*29630*/  IMAD.MOV.U32 R15, RZ, RZ, R11 ;  /* 0x000000ffff0f7224 */ /* 0x002fe200078e000b */
[----:B------:R-:W-:-:S05]  /*29640*/  PRMT R11, R6, 0x7531, R7 ;  /* 0x00007531060b7816 */ /* 0x000fca0000000007 */
[----:B------:R1:W-:Y:S02]  /*29650*/  STSM.16.M88.4 [R3], R8 ;  /* 0x0000000803007844 */ /* 0x0003e40000000200 */
[----:B-1----:R-:W-:-:S05]  /*29660*/  IMAD.MOV.U32 R11, RZ, RZ, R15 ;  /* 0x000000ffff0b7224 */ /* 0x002fca00078e000f */
[----:B------:R-:W-:-:S04]  /*29670*/  LOP3.LUT R4, R20, R11, RZ, 0xfc, !PT ;  /* 0x0000000b14047212 */ /* 0x000fc800078efcff */
[----:B------:R-:W-:-:S06]  /*29680*/  IADD3 R4, R18, R4, RZ ;  /* 0x0000000412047210 */ /* 0x000fcc0007ffe0ff */
[----:B------:R-:W1:Y:S02]  /*29690*/  LDSM.16.MT88.4 R4, [R4+0x10400] ;  /* 0x010400000404783b */ /* 0x000e640000004200 */
[C-C-:B-1----:R-:W-:Y:S02]  /*296a0*/  PRMT R12, R4.reuse, 0x6420, R5.reuse ;  /* 0x00006420040c7816 */ /* 0x142fe40000000005 */
[----:B------:R-:W-:Y:S02]  /*296b0*/  PRMT R13, R4, 0x7531, R5 ;  /* 0x00007531040d7816 */ /* 0x000fe40000000005 */
[C-C-:B------:R-:W-:Y:S02]  /*296c0*/  PRMT R14, R6.reuse, 0x6420, R7.reuse ;  /* 0x00006420060e7816 */ /* 0x140fe40000000007 */
[----:B------:R-:W-:Y:S02]  /*296d0*/  PRMT R15, R6, 0x7531, R7 ;  /* 0x00007531060f7816 */ /* 0x000fe40000000007 */
[----:B------:R-:W1:Y:S04]  /*296e0*/  LDSM.16.MT88.4 R4, [R2+0x16400] ;  /* 0x016400000204783b */ /* 0x000e680000004200 */
[----:B------:R2:W-:Y:S04]  /*296f0*/  STSM.16.M88.4 [R16+0x4000], R12 ;  /* 0x0040000c10007844 */ /* 0x0005e80000000200 */
[----:B--2---:R-:W2:Y:S04]  /*29700*/  LDL R14, [R1+0x4c] ;  /* 0x00004c00010e7983 */ /* 0x004ea80000100800 */
[----:B------:R-:W3:Y:S01]  /*29710*/  LDL R16, [R1+0x18] ;  /* 0x0000180001107983 */ /* 0x000ee20000100800 */
[----:B------:R-:W-:Y:S01]  /*29720*/  IMAD.MOV.U32 R15, RZ, RZ, R11 ;  /* 0x000000ffff0f7224 */ /* 0x000fe200078e000b */
[----:B-1----:R-:W-:-:S02]  /*29730*/  PRMT R8, R4, 0x6420, R5 ;  /* 0x0000642004087816 */ /* 0x002fc40000000005 */
[----:B------:R-:W-:Y:S02]  /*29740*/  PRMT R9, R4, 0x7531, R5 ;  /* 0x0000753104097816 */ /* 0x000fe40000000005 */
[C-C-:B------:R-:W-:Y:S02]  /*29750*/  PRMT R10, R6.reuse, 0x6420, R7.reuse ;  /* 0x00006420060a7816 */ /* 0x140fe40000000007 */
[----:B------:R-:W-:-:S05]  /*29760*/  PRMT R11, R6, 0x7531, R7 ;  /* 0x00007531060b7816 */ /* 0x000fca0000000007 */
[----:B------:R1:W-:Y:S02]  /*29770*/  STSM.16.M88.4 [R3+0x4000], R8 ;  /* 0x0040000803007844 */ /* 0x0003e40000000200 */
[----:B-1----:R-:W-:-:S05]  /*29780*/  VIADD R3, R17, 0x3000 ;  /* 0x0000300011037836 */ /* 0x002fca0000000000 */
[----:B------:R-:W-:-:S05]  /*29790*/  LOP3.LUT R3, R3, R15, RZ, 0xfc, !PT ;  /* 0x0000000f03037212 */ /* 0x000fca00078efcff */
[----:B------:R-:W-:-:S05]  /*297a0*/  IMAD.IADD R3, R18, 0x1, R3 ;  /* 0x0000000112037824 */ /* 0x000fca00078e0203 */
[----:B------:R-:W1:Y:S02]  /*297b0*/  LDSM.16.MT88.4 R4, [R3+0x10400] ;  /* 0x010400000304783b */ /* 0x000e640000004200 */
[C-C-:B-1----:R-:W-:Y:S02]  /*297c0*/  PRMT R12, R4.reuse, 0x6420, R5.reuse ;  /* 0x00006420040c7816 */ /* 0x142fe40000000005 */
[----:B------:R-:W-:Y:S01]  /*297d0*/  PRMT R13, R4, 0x7531, R5 ;  /* 0x00007531040d7816 */ /* 0x000fe20000000005 */
[----:B--2---:R-:W-:-:S05]  /*297e0*/  IMAD.IADD R3, R14, 0x1, R17 ;  /* 0x000000010e037824 */ /* 0x004fca00078e0211 */
[C---:B---3--:R-:W-:Y:S02]  /*297f0*/  IADD3 R16, R19.reuse, R3, R16 ;  /* 0x0000000313107210 */ /* 0x048fe40007ffe010 */
[----:B------:R-:W-:Y:S02]  /*29800*/  IADD3 R3, R19, R0, R3 ;  /* 0x0000000013037210 */ /* 0x000fe40007ffe003 */
[----:B------:R1:W5:Y:S01]  /*29810*/  LDL.LU R0, [R1+0x1a8] ;  /* 0x0001a80001007983 */ /* 0x0003620000300800 */
[----:B------:R-:W-:Y:S02]  /*29820*/  MOV R19, R15 ;  /* 0x0000000f00137202 */ /* 0x000fe40000000f00 */
[C-C-:B------:R-:W-:Y:S02]  /*29830*/  PRMT R14, R6.reuse, 0x6420, R7.reuse ;  /* 0x00006420060e7816 */ /* 0x140fe40000000007 */
[----:B------:R-:W-:Y:S02]  /*29840*/  PRMT R15, R6, 0x7531, R7 ;  /* 0x00007531060f7816 */ /* 0x000fe40000000007 */
[----:B------:R-:W2:Y:S04]  /*29850*/  LDSM.16.MT88.4 R4, [R2+0x13400] ;  /* 0x013400000204783b */ /* 0x000ea80000004200 */
[----:B------:R-:W-:Y:S01]  /*29860*/  STSM.16.M88.4 [R16], R12 ;  /* 0x0000000c10007844 */ /* 0x000fe20000000200 */
[----:B--2---:R-:W-:-:S02]  /*29870*/  PRMT R8, R4, 0x6420, R5 ;  /* 0x0000642004087816 */ /* 0x004fc40000000005 */
[----:B------:R-:W-:Y:S01]  /*29880*/  PRMT R9, R4, 0x7531, R5 ;  /* 0x0000753104097816 */ /* 0x000fe20000000005 */
[----:B------:R-:W-:Y:S01]  /*29890*/  VIADD R4, R17, 0x7000 ;  /* 0x0000700011047836 */ /* 0x000fe20000000000 */
[----:B------:R-:W-:-:S04]  /*298a0*/  PRMT R10, R6, 0x6420, R7 ;  /* 0x00006420060a7816 */ /* 0x000fc80000000007 */
[----:B------:R-:W-:Y:S02]  /*298b0*/  LOP3.LUT R4, R4, R19, RZ, 0xfc, !PT ;  /* 0x0000001304047212 */ /* 0x000fe400078efcff */
[----:B------:R-:W-:-:S03]  /*298c0*/  PRMT R11, R6, 0x7531, R7 ;  /* 0x00007531060b7816 */ /* 0x000fc60000000007 */
[----:B------:R-:W-:Y:S02]  /*298d0*/  IMAD.IADD R4, R18, 0x1, R4 ;  /* 0x0000000112047824 */ /* 0x000fe400078e0204 */
[----:B------:R-:W-:Y:S04]  /*298e0*/  STSM.16.M88.4 [R3], R8 ;  /* 0x0000000803007844 */ /* 0x000fe80000000200 */
[----:B------:R-:W2:Y:S04]  /*298f0*/  LDSM.16.MT88.4 R8, [R4+0x10400] ;  /* 0x010400000408783b */ /* 0x000ea80000004200 */
[----:B------:R-:W3:Y:S01]  /*29900*/  LDSM.16.MT88.4 R4, [R2+0x17400] ;  /* 0x017400000204783b */ /* 0x000ee20000004200 */
[----:B--2---:R-:W-:-:S02]  /*29910*/  PRMT R12, R8, 0x6420, R9 ;  /* 0x00006420080c7816 */ /* 0x004fc40000000009 */
[----:B------:R-:W-:Y:S02]  /*29920*/  PRMT R13, R8, 0x7531, R9 ;  /* 0x00007531080d7816 */ /* 0x000fe40000000009 */
[C-C-:B------:R-:W-:Y:S02]  /*29930*/  PRMT R14, R10.reuse, 0x6420, R11.reuse ;  /* 0x000064200a0e7816 */ /* 0x140fe4000000000b */
[----:B------:R-:W-:Y:S02]  /*29940*/  PRMT R15, R10, 0x7531, R11 ;  /* 0x000075310a0f7816 */ /* 0x000fe4000000000b */
[C-C-:B---3--:R-:W-:Y:S02]  /*29950*/  PRMT R8, R4.reuse, 0x6420, R5.reuse ;  /* 0x0000642004087816 */ /* 0x148fe40000000005 */
        /* <DEDUP_REMOVED lines=13> */
.L_x_644:
[----:B------:R-:W3:Y:S01]  /*29a30*/  LDL.LU R2, [R1+0x1c] ;  /* 0x00001c0001027983 */ /* 0x000ee20000300800 */
[----:B--2--5:R2:W-:Y:S03]  /*29a40*/  SYNCS.ARRIVE.TRANS64.A1T0 RZ, [R0+URZ+0x38850], RZ ;  /* 0x038850ff00ff79a7 */ /* 0x0245e6000810003f */
[----:B-1----:R-:W4:Y:S01]  /*29a50*/  LDL.LU R3, [R1+0x28] ;  /* 0x0000280001037983 */ /* 0x002f220000300800 */
[----:B--2---:R-:W-:-:S05]  /*29a60*/  @!P0 VIADD R0, R0, 0x38880 ;  /* 0x0003888000008836 */ /* 0x004fca0000000000 */
[----:B------:R-:W-:Y:S01]  /*29a70*/  @!P0 PRMT R0, RZ, 0x654, R0 ;  /* 0x00000654ff008816 */ /* 0x000fe20000000000 */
[----:B------:R-:W-:Y:S06]  /*29a80*/  BAR.SYNC.DEFER_BLOCKING 0x2, 0x80 ;  /* 0x0082000000007b1d */ /* 0x000fec0000010000 */
[----:B------:R3:W-:Y:S02]  /*29a90*/  @!P0 SYNCS.ARRIVE.TRANS64.RED.A1T0 RZ, [R0+URZ], RZ ;  /* 0x000000ff00ff89a7 */ /* 0x0007e4000810043f */
[----:B---3--:R-:W-:-:S05]  /*29aa0*/  VIADD R0, R2, 0x1 ;  /* 0x0000000102007836 */ /* 0x008fca0000000000 */
[----:B------:R-:W-:-:S04]  /*29ab0*/  ISETP.NE.AND P0, PT, R0, 0x2, PT ;  /* 0x000000020000780c */ /* 0x000fc80003f05270 */
[----:B------:R-:W-:Y:S02]  /*29ac0*/  SEL R2, RZ, 0x1, P0 ;  /* 0x00000001ff027807 */ /* 0x000fe40000000000 */
[----:B------:R-:W-:Y:S02]  /*29ad0*/  SEL R0, R0, RZ, P0 ;  /* 0x000000ff00007207 */ /* 0x000fe40000000000 */
[----:B----4-:R-:W-:-:S03]  /*29ae0*/  LOP3.LUT R3, R3, R2, RZ, 0x3c, !PT ;  /* 0x0000000203037212 */ /* 0x010fc600078e3cff */
[----:B------:R1:W-:Y:S04]  /*29af0*/  STL [R1+0x1c], R0 ;  /* 0x00001c0001007387 */ /* 0x0003e80000100800 */
[----:B------:R1:W-:Y:S02]  /*29b00*/  STL [R1+0x28], R3 ;  /* 0x0000280301007387 */ /* 0x0003e40000100800 */
.L_x_589:
[----:B-12---:R-:W2:Y:S02]  /*29b10*/  LDL R0, [R1+0x10] ;  /* 0x0000100001007983 */ /* 0x006ea40000100800 */
[----:B--2---:R-:W-:-:S13]  /*29b20*/  LOP3.LUT P0, RZ, R0, 0x2, RZ, 0xc0, !PT ;  /* 0x0000000200ff7812 */ /* 0x004fda000780c0ff */
[----:B------:R-:W-:Y:S05]  /*29b30*/  @!P0 BRA `(.L_x_645) ;  /* 0x00000000002c8947 */ /* 0x000fea0003800000 */
[----:B------:R-:W-:Y:S05]  /*29b40*/  WARPSYNC.ALL ;  /* 0x0000000000007948 */ /* 0x000fea0003800000 */
[----:B------:R-:W1:Y:S08]  /*29b50*/  S2UR UR5, SR_CgaCtaId ;  /* 0x00000000000579c3 */ /* 0x000e700000008800 */
[----:B------:R-:W-:Y:S06]  /*29b60*/  BAR.SYNC.DEFER_BLOCKING 0x5, 0x180 ;  /* 0x0146000000007b1d */ /* 0x000fec0000010000 */
[----:B------:R-:W-:-:S02]  /*29b70*/  UMOV UR4, 0x400 ;  /* 0x0000040000047882 */ /* 0x000fc40000000000 */
[----:B-1----:R-:W-:-:S06]  /*29b80*/  ULEA UR4, UR5, UR4, 0x18 ;  /* 0x0000000405047291 */ /* 0x002fcc000f8ec03f */
[----:B------:R-:W-:-:S05]  /*29b90*/  MOV R18, UR4 ;  /* 0x0000000400127c02 */ /* 0x000fca0008000f00 */
[----:B------:R-:W1:Y:S04]  /*29ba0*/  LDS.128 R4, [R18+0x388d0] ;  /* 0x0388d00012047984 */ /* 0x000e680000000c00 */
[----:B-1----:R2:W-:Y:S04]  /*29bb0*/  STL.64 [R1], R4 ;  /* 0x0000000401007387 */ /* 0x0025e80000100a00 */
[----:B------:R2:W-:Y:S01]  /*29bc0*/  STL.64 [R1+0x8], R6 ;  /* 0x0000080601007387 */ /* 0x0005e20000100a00 */
[----:B------:R-:W-:Y:S06]  /*29bd0*/  BAR.ARV 0x4, 0x180 ;  /* 0x0106000000007b1d */ /* 0x000fec0000002000 */
[----:B------:R-:W-:Y:S05]  /*29be0*/  BRA `(.L_x_646) ;  /* 0x0000000c00307947 */ /* 0x000fea0003800000 */
.L_x_645:
[----:B------:R-:W1:Y:S01]  /*29bf0*/  S2R R0, SR_TID.X ;  /* 0x0000000000007919 */ /* 0x000e620000002100 */
[----:B------:R-:W-:Y:S01]  /*29c00*/  UMOV UR4, 0xffffffff ;  /* 0xffffffff00047882 */ /* 0x000fe20000000000 */
[----:B-1----:R-:W-:-:S04]  /*29c10*/  LOP3.LUT R16, R0, 0x1f, RZ, 0xc0, !PT ;  /* 0x0000001f00107812 */ /* 0x002fc800078ec0ff */
[----:B------:R-:W-:Y:S01]  /*29c20*/  ISETP.NE.AND P0, PT, R16, 0x1f, PT ;  /* 0x0000001f1000780c */ /* 0x000fe20003f05270 */
[----:B------:R-:W-:-:S12]  /*29c30*/  BRA.DIV UR4, `(.L_x_647) ;  /* 0x0000007204247947 */ /* 0x000fd8000b800000 */
[----:B------:R-:W2:Y:S01]  /*29c40*/  LDL.LU R0, [R1] ;  /* 0x0000000001007983 */ /* 0x000ea20000300800 */
[----:B------:R-:W-:-:S03]  /*29c50*/  ULDC UR4, c[0x0][0xc3c] ;  /* 0x00030f0000047ab9 */ /* 0x000fc60000000800 */
[----:B------:R-:W3:Y:S01]  /*29c60*/  LDL R2, [R1+0xc] ;  /* 0x00000c0001027983 */ /* 0x000ee20000100800 */
[----:B--2---:R-:W-:Y:S02]  /*29c70*/  IMAD.MOV.U32 R10, RZ, RZ, R0 ;  /* 0x000000ffff0a7224 */ /* 0x004fe400078e0000 */
[----:B---3--:R-:W-:-:S05]  /*29c80*/  IMAD.IADD R6, R2, 0x1, R16 ;  /* 0x0000000102067824 */ /* 0x008fca00078e0210 */
[----:B------:R-:W-:-:S13]  /*29c90*/  ISETP.GE.OR P1, PT, R6, UR4, !P0 ;  /* 0x0000000406007c0c */ /* 0x000fda000c726670 */
[----:B------:R-:W1:Y:S08]  /*29ca0*/  @!P1 LDC.64 R2, c[0x0][0xc80] ;  /* 0x00032000ff029b82 */ /* 0x000e700000000a00 */
[----:B------:R-:W2:Y:S01]  /*29cb0*/  @!P1 LDC.64 R4, c[0x0][0xc78] ;  /* 0x00031e00ff049b82 */ /* 0x000ea20000000a00 */
[----:B-1----:R-:W-:-:S05]  /*29cc0*/  @!P1 IMAD.WIDE R2, R6, 0x4, R2 ;  /* 0x0000000406029825 */ /* 0x002fca00078e0202 */
[----:B------:R2:W3:Y:S02]  /*29cd0*/  @!P1 LDG.E R0, desc[UR42][R2.64] ;  /* 0x0000002a02009981 */ /* 0x0004e4000c1e1900 */
[----:B--2---:R-:W-:-:S06]  /*29ce0*/  @!P1 IMAD.WIDE R2, R6, 0x4, R4 ;  /* 0x0000000406029825 */ /* 0x004fcc00078e0204 */
[----:B------:R-:W2:Y:S01]  /*29cf0*/  @!P1 LDG.E R2, desc[UR42][R2.64] ;  /* 0x0000002a02029981 */ /* 0x000ea2000c1e1900 */
[----:B------:R-:W-:Y:S02]  /*29d00*/  CS2R R4, SRZ ;  /* 0x0000000000047805 */ /* 0x000fe4000001ff00 */
[C---:B------:R-:W-:Y:S02]  /*29d10*/  ISETP.GE.U32.AND P2, PT, R16.reuse, 0x2, PT ;  /* 0x000000021000780c */ /* 0x040fe40003f46070 */
[C---:B------:R-:W-:Y:S01]  /*29d20*/  ISETP.GE.U32.AND P3, PT, R16.reuse, 0x4, PT ;  /* 0x000000041000780c */ /* 0x040fe20003f66070 */
[----:B------:R-:W-:Y:S01]  /*29d30*/  SHFL.IDX PT, R6, R10, RZ, 0x1f ;  /* 0x00001fff0a067589 */ /* 0x000fe200000e0000 */
[C---:B------:R-:W-:Y:S02]  /*29d40*/  ISETP.GE.U32.AND P4, PT, R16.reuse, 0x8, PT ;  /* 0x000000081000780c */ /* 0x040fe40003f86070 */
[----:B------:R-:W-:Y:S01]  /*29d50*/  ISETP.GE.U32.AND P5, PT, R16, 0x10, PT ;  /* 0x000000101000780c */ /* 0x000fe20003fa6070 */
[----:B------:R-:W-:Y:S01]  /*29d60*/  SHFL.IDX PT, R8, R10, 0x1, 0x1f ;  /* 0x00201f000a087f89 */ /* 0x000fe200000e0000 */
[----:B------:R-:W-:Y:S01]  /*29d70*/  MOV R9, RZ ;  /* 0x000000ff00097202 */ /* 0x000fe20000000f00 */
[----:B---3--:R-:W-:-:S02]  /*29d80*/  @!P1 IMAD.MOV.U32 R4, RZ, RZ, R0 ;  /* 0x000000ffff049224 */ /* 0x008fc400078e0000 */
[----:B--2---:R-:W-:Y:S01]  /*29d90*/  @!P1 IMAD.MOV.U32 R5, RZ, RZ, R2 ;  /* 0x000000ffff059224 */ /* 0x004fe200078e0002 */
[----:B------:R-:W-:-:S03]  /*29da0*/  ISETP.NE.AND P1, PT, R16, RZ, PT ;  /* 0x000000ff1000720c */ /* 0x000fc60003f25270 */
[----:B------:R-:W-:-:S05]  /*29db0*/  IMAD R0, R5, R4, RZ ;  /* 0x0000000405007224 */ /* 0x000fca00078e02ff */
[----:B------:R-:W1:Y:S02]  /*29dc0*/  SHFL.UP PT, R2, R0, 0x1, RZ ;  /* 0x0420000000027989 */ /* 0x000e6400000e00ff */
[----:B-1----:R-:W-:-:S04]  /*29dd0*/  SEL R2, R2, RZ, P1 ;  /* 0x000000ff02027207 */ /* 0x002fc80000800000 */
[----:B------:R-:W-:-:S05]  /*29de0*/  IADD3 R0, R0, R2, RZ ;  /* 0x0000000200007210 */ /* 0x000fca0007ffe0ff */
[----:B------:R-:W1:Y:S02]  /*29df0*/  SHFL.UP PT, R2, R0, 0x2, RZ ;  /* 0x0440000000027989 */ /* 0x000e6400000e00ff */
[----:B-1----:R-:W-:-:S05]  /*29e00*/  SEL R2, R2, RZ, P2 ;  /* 0x000000ff02027207 */ /* 0x002fca0001000000 */
[----:B------:R-:W-:-:S05]  /*29e10*/  IMAD.IADD R0, R0, 0x1, R2 ;  /* 0x0000000100007824 */ /* 0x000fca00078e0202 */
        /* <DEDUP_REMOVED lines=9> */
[----:B------:R1:W2:Y:S02]  /*29eb0*/  SHFL.IDX PT, R7, R3, 0x1f, 0x1f ;  /* 0x03e01f0003077f89 */ /* 0x0002a400000e0000 */
.L_x_909:
[----:B------:R-:W-:Y:S02]  /*29ec0*/  ULDC UR4, c[0x0][0xc38] ;  /* 0x00030e0000047ab9 */ /* 0x000fe40000000800 */
[----:B------:R-:W-:-:S04]  /*29ed0*/  IMAD.U32 R2, RZ, RZ, UR4 ;  /* 0x00000004ff027e24 */ /* 0x000fc8000f8e00ff */
[----:B--2---:R-:W-:-:S04]  /*29ee0*/  IMAD R7, R7, R2, RZ ;  /* 0x0000000207077224 */ /* 0x004fc800078e02ff */
[----:B------:R-:W-:Y:S02]  /*29ef0*/  IMAD.IADD R0, R8, 0x1, R7 ;  /* 0x0000000108007824 */ /* 0x000fe400078e0207 */
[----:B------:R-:W-:-:S03]  /*29f00*/  IMAD.MOV.U32 R8, RZ, RZ, R3 ;  /* 0x000000ffff087224 */ /* 0x000fc600078e0003 */
[----:B------:R-:W-:-:S13]  /*29f10*/  ISETP.GT.AND P6, PT, R0, R6, PT ;  /* 0x000000060000720c */ /* 0x000fda0003fc4270 */
[----:B------:R-:W-:Y:S05]  /*29f20*/  @P6 BRA `(.L_x_648) ;  /* 0x0000000000b06947 */ /* 0x000fea0003800000 */
.L_x_651:
[----:B-1----:R-:W2:Y:S01]  /*29f30*/  LDL.LU R3, [R1+0xc] ;  /* 0x00000c0001037983 */ /* 0x002ea20000300800 */
[----:B------:R-:W1:Y:S01]  /*29f40*/  LDC R2, c[0x0][0xc3c] ;  /* 0x00030f00ff027b82 */ /* 0x000e620000000800 */
[----:B--2---:R-:W-:-:S05]  /*29f50*/  VIADD R3, R3, 0x1f ;  /* 0x0000001f03037836 */ /* 0x004fca0000000000 */
[----:B-1----:R-:W-:-:S13]  /*29f60*/  ISETP.GE.AND P6, PT, R3, R2, PT ;  /* 0x000000020300720c */ /* 0x002fda0003fc6270 */
[----:B------:R-:W-:Y:S05]  /*29f70*/  @P6 BRA `(.L_x_649) ;  /* 0x0000000400e46947 */ /* 0x000fea0003800000 */
[----:B------:R-:W1:Y:S01]  /*29f80*/  S2R R4, SR_TID.X ;  /* 0x0000000000047919 */ /* 0x000e620000002100 */
[----:B------:R2:W-:Y:S01]  /*29f90*/  STL [R1+0xc], R3 ;  /* 0x00000c0301007387 */ /* 0x0005e20000100800 */
[----:B-1----:R-:W-:-:S04]  /*29fa0*/  LOP3.LUT R4, R4, 0x1f, RZ, 0xc0, !PT ;  /* 0x0000001f04047812 */ /* 0x002fc800078ec0ff */
[----:B------:R-:W-:Y:S01]  /*29fb0*/  IADD3 R5, R3, R4, RZ ;  /* 0x0000000403057210 */ /* 0x000fe20007ffe0ff */
[----:B------:R-:W-:-:S03]  /*29fc0*/  IMAD.MOV.U32 R4, RZ, RZ, RZ ;  /* 0x000000ffff047224 */ /* 0x000fc600078e00ff */
[----:B------:R-:W-:-:S13]  /*29fd0*/  ISETP.GE.OR P6, PT, R5, R2, !P0 ;  /* 0x000000020500720c */ /* 0x000fda00047c6670 */
[----:B--2---:R-:W1:Y:S02]  /*29fe0*/  @!P6 LDC.64 R2, c[0x0][0xc80] ;  /* 0x00032000ff02eb82 */ /* 0x004e640000000a00 */
[----:B-1----:R-:W-:-:S05]  /*29ff0*/  @!P6 IMAD.WIDE R2, R5, 0x4, R2 ;  /* 0x000000040502e825 */ /* 0x002fca00078e0202 */
[----:B------:R1:W2:Y:S02]  /*2a000*/  @!P6 LDG.E R4, desc[UR42][R2.64] ;  /* 0x0000002a0204e981 */ /* 0x0002a4000c1e1900 */
[----:B-1----:R-:W1:Y:S02]  /*2a010*/  @!P6 LDC.64 R2, c[0x0][0xc78] ;  /* 0x00031e00ff02eb82 */ /* 0x002e640000000a00 */
[----:B-1----:R-:W-:-:S04]  /*2a020*/  @!P6 IMAD.WIDE R2, R5, 0x4, R2 ;  /* 0x000000040502e825 */ /* 0x002fc800078e0202 */
[----:B------:R-:W-:-:S06]  /*2a030*/  IMAD.MOV.U32 R5, RZ, RZ, RZ ;  /* 0x000000ffff057224 */ /* 0x000fcc00078e00ff */
[----:B------:R-:W2:Y:S01]  /*2a040*/  @!P6 LDG.E R5, desc[UR42][R2.64] ;  /* 0x0000002a0205e981 */ /* 0x000ea2000c1e1900 */
[----:B------:R-:W-:Y:S01]  /*2a050*/  UMOV UR4, 0xffffffff ;  /* 0xffffffff00047882 */ /* 0x000fe20000000000 */
[----:B--2---:R-:W-:Y:S02]  /*2a060*/  IMAD R2, R5, R4, RZ ;  /* 0x0000000405027224 */ /* 0x004fe400078e02ff */
[----:B------:R-:W-:Y:S05]  /*2a070*/  BRA.DIV UR4, `(.L_x_650) ;  /* 0x0000007204707947 */ /* 0x000fea000b800000 */
[----:B------:R-:W1:Y:S02]  /*2a080*/  SHFL.UP PT, R3, R2, 0x1, RZ ;  /* 0x0420000002037989 */ /* 0x000e6400000e00ff */
[----:B-1----:R-:W-:-:S05]  /*2a090*/  SEL R3, R3, RZ, P1 ;  /* 0x000000ff03037207 */ /* 0x002fca0000800000 */
[----:B------:R-:W-:-:S05]  /*2a0a0*/  IMAD.IADD R2, R2, 0x1, R3 ;  /* 0x0000000102027824 */ /* 0x000fca00078e0203 */
[----:B------:R-:W1:Y:S02]  /*2a0b0*/  SHFL.UP PT, R3, R2, 0x2, RZ ;  /* 0x0440000002037989 */ /* 0x000e6400000e00ff */
[----:B-1----:R-:W-:-:S05]  /*2a0c0*/  SEL R3, R3, RZ, P2 ;  /* 0x000000ff03037207 */ /* 0x002fca0001000000 */
[----:B------:R-:W-:-:S05]  /*2a0d0*/  IMAD.IADD R2, R2, 0x1, R3 ;  /* 0x0000000102027824 */ /* 0x000fca00078e0203 */
        /* <DEDUP_REMOVED lines=9> */
[----:B------:R1:W2:Y:S02]  /*2a170*/  SHFL.IDX PT, R7, R3, 0x1f, 0x1f ;  /* 0x03e01f0003077f89 */ /* 0x0002a400000e0000 */
.L_x_917:
[----:B------:R-:W-:Y:S02]  /*2a180*/  ULDC UR4, c[0x0][0xc38] ;  /* 0x00030e0000047ab9 */ /* 0x000fe40000000800 */
[----:B------:R-:W-:-:S04]  /*2a190*/  IMAD.U32 R2, RZ, RZ, UR4 ;  /* 0x00000004ff027e24 */ /* 0x000fc8000f8e00ff */
[----:B--2---:R-:W-:-:S04]  /*2a1a0*/  IMAD R7, R7, R2, RZ ;  /* 0x0000000207077224 */ /* 0x004fc800078e02ff */
[----:B------:R-:W-:-:S05]  /*2a1b0*/  IMAD.IADD R0, R7, 0x1, R0 ;  /* 0x0000000107007824 */ /* 0x000fca00078e0200 */
[----:B------:R-:W-:-:S13]  /*2a1c0*/  ISETP.GT.AND P6, PT, R0, R6, PT ;  /* 0x000000060000720c */ /* 0x000fda0003fc4270 */
[----:B------:R-:W-:Y:S05]  /*2a1d0*/  @!P6 BRA `(.L_x_651) ;  /* 0xfffffffc0054e947 */ /* 0x000fea000383ffff */
[----:B------:R-:W-:-:S07]  /*2a1e0*/  MOV R8, R3 ;  /* 0x0000000300087202 */ /* 0x000fce0000000f00 */
.L_x_648:
[----:B------:R-:W-:Y:S01]  /*2a1f0*/  IMAD.IADD R7, R0, 0x1, -R7 ;  /* 0x0000000100077824 */ /* 0x000fe200078e0a07 */
[----:B------:R-:W-:-:S03]  /*2a200*/  UMOV UR4, 0xffffffff ;  /* 0xffffffff00047882 */ /* 0x000fc60000000000 */
[----:B------:R-:W-:-:S05]  /*2a210*/  IMAD R0, R8, R2, R7 ;  /* 0x0000000208007224 */ /* 0x000fca00078e0207 */
[----:B------:R-:W-:Y:S01]  /*2a220*/  ISETP.GT.AND P6, PT, R0, R6, PT ;  /* 0x000000060000720c */ /* 0x000fe20003fc4270 */
[----:B------:R-:W-:-:S12]  /*2a230*/  BRA.DIV UR4, `(.L_x_652) ;  /* 0x0000007204d87947 */ /* 0x000fd8000b800000 */
[----:B-1----:R-:W-:-:S04]  /*2a240*/  VOTE.ANY R3, PT, !P6 ;  /* 0x0000000000037806 */ /* 0x002fc800070e0100 */
[----:B------:R-:W1:Y:S02]  /*2a250*/  POPC R0, R3 ;  /* 0x0000000300007309 */ /* 0x000e640000000000 */
[----:B-1----:R1:W2:Y:S04]  /*2a260*/  SHFL.IDX PT, R4, R4, R0, 0x1f ;  /* 0x00001f0004047589 */ /* 0x0022a800000e0000 */
[----:B------:R1:W3:Y:S02]  /*2a270*/  SHFL.IDX PT, R5, R5, R0, 0x1f ;  /* 0x00001f0005057589 */ /* 0x0002e400000e0000 */
.L_x_922:
[----:B------:R-:W-:-:S13]  /*2a280*/  ISETP.NE.AND P0, PT, R3, RZ, PT ;  /* 0x000000ff0300720c */ /* 0x000fda0003f05270 */
[----:B------:R-:W-:Y:S05]  /*2a290*/  @!P0 BRA `(.L_x_653) ;  /* 0x0000000000148947 */ /* 0x000fea0003800000 */
[----:B------:R-:W-:Y:S01]  /*2a2a0*/  UMOV UR4, 0xffffffff ;  /* 0xffffffff00047882 */ /* 0x000fe20000000000 */
[----:B------:R-:W-:Y:S02]  /*2a2b0*/  VIADD R12, R0, 0xffffffff ;  /* 0xffffffff000c7836 */ /* 0x000fe40000000000 */
[----:B------:R-:W-:Y:S05]  /*2a2c0*/  BRA.DIV UR4, `(.L_x_654) ;  /* 0x0000007604107947 */ /* 0x000fea000b800000 */
[----:B------:R4:W0:Y:S02]  /*2a2d0*/  SHFL.IDX PT, R8, R8, R12, 0x1f ;  /* 0x00001f0c08087589 */ /* 0x00082400000e0000 */
.L_x_925:
[----:B0-----:R-:W-:-:S07]  /*2a2e0*/  IMAD.MOV.U32 R9, RZ, RZ, R8 ;  /* 0x000000ffff097224 */ /* 0x001fce00078e0008 */
.L_x_653:
[----:B------:R-:W5:Y:S01]  /*2a2f0*/  LDL.LU R10, [R1+0xc] ;  /* 0x00000c00010a7983 */ /* 0x000f620000300800 */
[----:B------:R-:W-:Y:S01]  /*2a300*/  IMAD R7, R9, R2, R7 ;  /* 0x0000000209077224 */ /* 0x000fe200078e0207 */
[----:B--2---:R-:W-:-:S04]  /*2a310*/  IABS R2, R4 ;  /* 0x0000000400027213 */ /* 0x004fc80000000000 */
[----:B------:R-:W2:Y:S01]  /*2a320*/  I2F.RP R8, R2 ;  /* 0x0000000200087306 */ /* 0x000ea20000209400 */
[----:B------:R0:W-:Y:S07]  /*2a330*/  STL [R1], R7 ;  /* 0x0000000701007387 */ /* 0x0001ee0000100800 */
[----:B--2---:R-:W2:Y:S02]  /*2a340*/  MUFU.RCP R8, R8 ;  /* 0x0000000800087308 */ /* 0x004ea40000001000 */
[----:B--2---:R-:W-:-:S06]  /*2a350*/  VIADD R8, R8, 0xffffffe ;  /* 0x0ffffffe08087836 */ /* 0x004fcc0000000000 */
[----:B------:R2:W1:Y:S02]  /*2a360*/  F2I.FTZ.U32.TRUNC.NTZ R9, R8 ;  /* 0x0000000800097305 */ /* 0x000464000021f000 */
[----:B--2---:R-:W-:Y:S01]  /*2a370*/  IMAD.MOV.U32 R8, RZ, RZ, RZ ;  /* 0x000000ffff087224 */ /* 0x004fe200078e00ff */
[----:B-1----:R-:W-:-:S05]  /*2a380*/  IADD3 R3, RZ, -R9, RZ ;  /* 0x80000009ff037210 */ /* 0x002fca0007ffe0ff */
[----:B------:R-:W-:-:S04]  /*2a390*/  IMAD R3, R3, R2, RZ ;  /* 0x0000000203037224 */ /* 0x000fc800078e02ff */
[----:B------:R-:W-:Y:S01]  /*2a3a0*/  IMAD.HI.U32 R9, R9, R3, R8 ;  /* 0x0000000309097227 */ /* 0x000fe200078e0008 */
[----:B------:R-:W-:-:S03]  /*2a3b0*/  IABS R3, R4 ;  /* 0x0000000400037213 */ /* 0x000fc60000000000 */
[----:B------:R-:W-:Y:S02]  /*2a3c0*/  IMAD.IADD R8, R6, 0x1, -R7 ;  /* 0x0000000106087824 */ /* 0x000fe400078e0a07 */
[----:B------:R-:W-:-:S03]  /*2a3d0*/  IMAD.MOV R3, RZ, RZ, -R3 ;  /* 0x000000ffff037224 */ /* 0x000fc600078e0a03 */
[----:B------:R-:W-:Y:S02]  /*2a3e0*/  IABS R6, R8 ;  /* 0x0000000800067213 */ /* 0x000fe40000000000 */
[----:B0-----:R-:W-:-:S03]  /*2a3f0*/  MOV R7, R3 ;  /* 0x0000000300077202 */ /* 0x001fc60000000f00 */
[----:B------:R-:W-:-:S04]  /*2a400*/  IMAD.HI.U32 R3, R9, R6, RZ ;  /* 0x0000000609037227 */ /* 0x000fc800078e00ff */
[----:B------:R-:W-:-:S05]  /*2a410*/  IMAD R6, R3, R7, R6 ;  /* 0x0000000703067224 */ /* 0x000fca00078e0206 */
[----:B------:R-:W-:-:S13]  /*2a420*/  ISETP.GT.U32.AND P1, PT, R2, R6, PT ;  /* 0x000000060200720c */ /* 0x000fda0003f24070 */
[----:B------:R-:W-:Y:S01]  /*2a430*/  @!P1 IMAD.IADD R6, R6, 0x1, -R2 ;  /* 0x0000000106069824 */ /* 0x000fe200078e0a02 */
[----:B------:R-:W-:Y:S02]  /*2a440*/  @!P1 IADD3 R3, R3, 0x1, RZ ;  /* 0x0000000103039810 */ /* 0x000fe40007ffe0ff */
[----:B------:R-:W-:Y:S02]  /*2a450*/  ISETP.NE.AND P1, PT, R4, RZ, PT ;  /* 0x000000ff0400720c */ /* 0x000fe40003f25270 */
[----:B------:R-:W-:Y:S02]  /*2a460*/  ISETP.GE.U32.AND P0, PT, R6, R2, PT ;  /* 0x000000020600720c */ /* 0x000fe40003f06070 */
[----:B---3--:R-:W-:-:S04]  /*2a470*/  IABS R2, R5 ;  /* 0x0000000500027213 */ /* 0x008fc80000000000 */
[----:B------:R-:W0:Y:S07]  /*2a480*/  I2F.RP R6, R2 ;  /* 0x0000000200067306 */ /* 0x000e2e0000209400 */
[----:B------:R-:W-:Y:S01]  /*2a490*/  @P0 VIADD R3, R3, 0x1 ;  /* 0x0000000103030836 */ /* 0x000fe20000000000 */
[----:B0-----:R-:W0:Y:S02]  /*2a4a0*/  MUFU.RCP R6, R6 ;  /* 0x0000000600067308 */ /* 0x001e240000001000 */
[----:B0-----:R-:W-:-:S06]  /*2a4b0*/  VIADD R6, R6, 0xffffffe ;  /* 0x0ffffffe06067836 */ /* 0x001fcc0000000000 */
[----:B------:R-:W0:Y:S02]  /*2a4c0*/  F2I.FTZ.U32.TRUNC.NTZ R7, R6 ;  /* 0x0000000600077305 */ /* 0x000e24000021f000 */
[----:B0-----:R-:W-:-:S04]  /*2a4d0*/  IMAD.MOV R6, RZ, RZ, -R7 ;  /* 0x000000ffff067224 */ /* 0x001fc800078e0a07 */
[----:B------:R-:W-:Y:S02]  /*2a4e0*/  IMAD R9, R6, R2, RZ ;  /* 0x0000000206097224 */ /* 0x000fe400078e02ff */
[----:B------:R-:W-:Y:S02]  /*2a4f0*/  IMAD.MOV.U32 R6, RZ, RZ, RZ ;  /* 0x000000ffff067224 */ /* 0x000fe400078e00ff */
[----:B-----5:R-:W-:Y:S02]  /*2a500*/  IMAD.MOV.U32 R11, RZ, RZ, R10 ;  /* 0x000000ffff0b7224 */ /* 0x020fe400078e000a */
[----:B------:R-:W-:Y:S01]  /*2a510*/  IMAD.HI.U32 R10, R7, R9, R6 ;  /* 0x00000009070a7227 */ /* 0x000fe200078e0006 */
[----:B------:R-:W-:-:S03]  /*2a520*/  LOP3.LUT R6, R8, R4, RZ, 0x3c, !PT ;  /* 0x0000000408067212 */ /* 0x000fc600078e3cff */
[----:B------:R-:W-:Y:S01]  /*2a530*/  IMAD.IADD R11, R0, 0x1, R11 ;  /* 0x00000001000b7824 */ /* 0x000fe200078e020b */
[----:B------:R-:W-:Y:S02]  /*2a540*/  ISETP.GE.AND P2, PT, R6, RZ, PT ;  /* 0x000000ff0600720c */ /* 0x000fe40003f46270 */
[----:B------:R-:W-:-:S05]  /*2a550*/  IABS R6, R5 ;  /* 0x0000000500067213 */ /* 0x000fca0000000000 */
[----:B------:R-:W-:-:S04]  /*2a560*/  IMAD.MOV R6, RZ, RZ, -R6 ;  /* 0x000000ffff067224 */ /* 0x000fc800078e0a06 */
[----:B------:R-:W-:Y:S02]  /*2a570*/  IMAD.MOV.U32 R9, RZ, RZ, R6 ;  /* 0x000000ffff097224 */ /* 0x000fe400078e0006 */
[----:B------:R-:W-:Y:S01]  /*2a580*/  @!P2 IMAD.MOV R3, RZ, RZ, -R3 ;  /* 0x000000ffff03a224 */ /* 0x000fe200078e0a03 */
[----:B------:R-:W-:-:S04]  /*2a590*/  @!P1 LOP3.LUT R3, RZ, R4, RZ, 0x33, !PT ;  /* 0x00000004ff039212 */ /* 0x000fc800078e33ff */
[-C--:B------:R-:W-:Y:S01]  /*2a5a0*/  IABS R7, R3.reuse ;  /* 0x0000000300077213 */ /* 0x080fe20000000000 */
[----:B------:R-:W-:-:S04]  /*2a5b0*/  IMAD R4, R4, R3, RZ ;  /* 0x0000000304047224 */ /* 0x000fc800078e02ff */
[----:B------:R-:W-:-:S04]  /*2a5c0*/  IMAD.HI.U32 R6, R10, R7, RZ ;  /* 0x000000070a067227 */ /* 0x000fc800078e00ff */
[----:B------:R-:W-:-:S05]  /*2a5d0*/  IMAD R7, R6, R9, R7 ;  /* 0x0000000906077224 */ /* 0x000fca00078e0207 */
[----:B------:R-:W-:-:S13]  /*2a5e0*/  ISETP.GT.U32.AND P1, PT, R2, R7, PT ;  /* 0x000000070200720c */ /* 0x000fda0003f24070 */
[-C--:B------:R-:W-:Y:S01]  /*2a5f0*/  @!P1 IADD3 R7, R7, -R2.reuse, RZ ;  /* 0x8000000207079210 */ /* 0x080fe20007ffe0ff */
[----:B------:R-:W-:Y:S01]  /*2a600*/  @!P1 VIADD R6, R6, 0x1 ;  /* 0x0000000106069836 */ /* 0x000fe20000000000 */
[----:B------:R-:W-:Y:S02]  /*2a610*/  ISETP.NE.AND P1, PT, R5, RZ, PT ;  /* 0x000000ff0500720c */ /* 0x000fe40003f25270 */
[----:B------:R-:W-:Y:S02]  /*2a620*/  ISETP.GE.U32.AND P0, PT, R7, R2, PT ;  /* 0x000000020700720c */ /* 0x000fe40003f06070 */
[----:B------:R-:W-:-:S04]  /*2a630*/  LOP3.LUT R2, R3, R5, RZ, 0x3c, !PT ;  /* 0x0000000503027212 */ /* 0x000fc800078e3cff */
[----:B------:R-:W-:-:S07]  /*2a640*/  ISETP.GE.AND P2, PT, R2, RZ, PT ;  /* 0x000000ff0200720c */ /* 0x000fce0003f46270 */
[----:B------:R-:W-:-:S06]  /*2a650*/  @P0 VIADD R6, R6, 0x1 ;  /* 0x0000000106060836 */ /* 0x000fcc0000000000 */
[----:B------:R-:W-:Y:S01]  /*2a660*/  @!P2 IMAD.MOV R6, RZ, RZ, -R6 ;  /* 0x000000ffff06a224 */ /* 0x000fe200078e0a06 */
[----:B------:R-:W-:-:S05]  /*2a670*/  @!P1 LOP3.LUT R6, RZ, R5, RZ, 0x33, !PT ;  /* 0x00000005ff069212 */ /* 0x000fca00078e33ff */
[----:B------:R-:W-:-:S04]  /*2a680*/  IMAD.MOV R2, RZ, RZ, -R6 ;  /* 0x000000ffff027224 */ /* 0x000fc800078e0a06 */
[C---:B------:R-:W-:Y:S01]  /*2a690*/  IMAD R3, R5.reuse, R2, R3 ;  /* 0x0000000205037224 */ /* 0x040fe200078e0203 */
[----:B------:R-:W-:Y:S01]  /*2a6a0*/  LEA R5, R5, R6, 0x18 ;  /* 0x0000000605057211 */ /* 0x000fe200078ec0ff */
[----:B------:R-:W-:-:S04]  /*2a6b0*/  IMAD.IADD R2, R8, 0x1, -R4 ;  /* 0x0000000108027824 */ /* 0x000fc800078e0a04 */
[----:B------:R-:W-:-:S05]  /*2a6c0*/  IMAD R0, R3, 0x10000, R5 ;  /* 0x0001000003007824 */ /* 0x000fca00078e0205 */
[----:B------:R2:W-:Y:S04]  /*2a6d0*/  STL [R1+0x8], R0 ;  /* 0x0000080001007387 */ /* 0x0005e80000100800 */
[----:B------:R2:W-:Y:S04]  /*2a6e0*/  STL [R1+0xc], R11 ;  /* 0x00000c0b01007387 */ /* 0x0005e80000100800 */
[----:B------:R2:W-:Y:S01]  /*2a6f0*/  STL [R1+0x4], R2 ;  /* 0x0000040201007387 */ /* 0x0005e20000100800 */
[----:B------:R-:W-:Y:S05]  /*2a700*/  BRA `(.L_x_655) ;  /* 0x0000000000287947 */ /* 0x000fea0003800000 */
.L_x_649:
[----:B------:R-:W-:Y:S01]  /*2a710*/  UMOV UR4, URZ ;  /* 0x0000003f00047c82 */ /* 0x000fe20008000000 */
[----:B------:R-:W-:Y:S01]  /*2a720*/  ULDC UR6, c[0x0][0xc3c] ;  /* 0x00030f0000067ab9 */ /* 0x000fe20000000800 */
[----:B------:R-:W-:Y:S01]  /*2a730*/  UMOV UR5, URZ ;  /* 0x0000003f00057c82 */ /* 0x000fe20008000000 */
[----:B------:R-:W-:Y:S01]  /*2a740*/  IMAD.U32 R3, RZ, RZ, UR4 ;  /* 0x00000004ff037e24 */ /* 0x000fe2000f8e00ff */
[----:B------:R-:W-:Y:S01]  /*2a750*/  MOV R2, UR5 ;  /* 0x0000000500027c02 */ /* 0x000fe20008000f00 */
[----:B------:R-:W-:Y:S01]  /*2a760*/  IMAD.U32 R0, RZ, RZ, UR6 ;  /* 0x00000006ff007e24 */ /* 0x000fe2000f8e00ff */
[----:B------:R1:W-:Y:S04]  /*2a770*/  STL [R1], R6 ;  /* 0x0000000601007387 */ /* 0x0003e80000100800 */
[----:B------:R1:W-:Y:S04]  /*2a780*/  STL [R1+0x4], R3 ;  /* 0x0000040301007387 */ /* 0x0003e80000100800 */
[----:B------:R1:W-:Y:S04]  /*2a790*/  STL [R1+0xc], R0 ;  /* 0x00000c0001007387 */ /* 0x0003e80000100800 */
[----:B------:R1:W-:Y:S02]  /*2a7a0*/  STL [R1+0x8], R2 ;  /* 0x0000080201007387 */ /* 0x0003e40000100800 */
.L_x_655:
[----:B-12---:R-:W2:Y:S04]  /*2a7b0*/  LDL R2, [R1+0xc] ;  /* 0x00000c0001027983 */ /* 0x006ea80000100800 */
[----:B------:R-:W3:Y:S04]  /*2a7c0*/  LDL R3, [R1+0x8] ;  /* 0x0000080001037983 */ /* 0x000ee80000100800 */
[----:B------:R-:W5:Y:S04]  /*2a7d0*/  LDL R4, [R1] ;  /* 0x0000000001047983 */ /* 0x000f680000100800 */
[----:B------:R-:W5:Y:S01]  /*2a7e0*/  LDL R5, [R1+0x4] ;  /* 0x0000040001057983 */ /* 0x000f620000100800 */
[----:B------:R-:W1:Y:S01]  /*2a7f0*/  S2R R0, SR_TID.X ;  /* 0x0000000000007919 */ /* 0x000e620000002100 */
[----:B------:R-:W-:Y:S05]  /*2a800*/  WARPSYNC.ALL ;  /* 0x0000000000007948 */ /* 0x000fea0003800000 */
[----:B-1----:R-:W-:Y:S01]  /*2a810*/  LOP3.LUT R0, R0, 0x1f, RZ, 0xc0, !PT ;  /* 0x0000001f00007812 */ /* 0x002fe200078ec0ff */
[----:B------:R-:W-:Y:S03]  /*2a820*/  BAR.SYNC.DEFER_BLOCKING 0x4, 0x180 ;  /* 0x0106000000007b1d */ /* 0x000fe60000010000 */
[----:B------:R-:W-:-:S13]  /*2a830*/  ISETP.NE.AND P0, PT, R0, RZ, PT ;  /* 0x000000ff0000720c */ /* 0x000fda0003f05270 */
[----:B------:R-:W1:Y:S01]  /*2a840*/  @!P0 S2R R0, SR_CgaCtaId ;  /* 0x0000000000008919 */ /* 0x000e620000008800 */
[----:B--2---:R-:W-:Y:S01]  /*2a850*/  IMAD.MOV.U32 R7, RZ, RZ, R2 ;  /* 0x000000ffff077224 */ /* 0x004fe200078e0002 */
[----:B------:R-:W-:Y:S01]  /*2a860*/  @!P0 MOV R2, 0x400 ;  /* 0x0000040000028802 */ /* 0x000fe20000000f00 */
[----:B---3--:R-:W-:-:S03]  /*2a870*/  IMAD.MOV.U32 R6, RZ, RZ, R3 ;  /* 0x000000ffff067224 */ /* 0x008fc600078e0003 */
[----:B-1----:R-:W-:-:S05]  /*2a880*/  @!P0 LEA R18, R0, R2, 0x18 ;  /* 0x0000000200128211 */ /* 0x002fca00078ec0ff */
[----:B-----5:R1:W-:Y:S01]  /*2a890*/  @!P0 STS.128 [R18+0x388d0], R4 ;  /* 0x0388d00412008388 */ /* 0x0203e20000000c00 */
[----:B------:R-:W-:Y:S06]  /*2a8a0*/  BAR.ARV 0x5, 0x180 ;  /* 0x0146000000007b1d */ /* 0x000fec0000002000 */
.L_x_646:
[----:B------:R-:W3:Y:S01]  /*2a8b0*/  LDL R0, [R1+0xc] ;  /* 0x00000c0001007983 */ /* 0x000ee20000100800 */
[----:B------:R-:W-:Y:S02]  /*2a8c0*/  ULDC UR4, c[0x0][0xc3c] ;  /* 0x00030f0000047ab9 */ /* 0x000fe40000000800 */
[----:B---3--:R-:W-:-:S13]  /*2a8d0*/  ISETP.GE.AND P0, PT, R0, UR4, PT ;  /* 0x0000000400007c0c */ /* 0x008fda000bf06270 */
[----:B------:R-:W-:Y:S05]  /*2a8e0*/  @!P0 BRA `(.L_x_656) ;  /* 0xffffff9400288947 */ /* 0x000fea000383ffff */
[----:B------:R-:W-:Y:S05]  /*2a8f0*/  BSYNC B7 ;  /* 0x0000000000077941 */ /* 0x000fea0003800000 */
.L_x_544:
[----:B---3--:R-:W3:Y:S01]  /*2a900*/  LDL.LU R0, [R1+0x70] ;  /* 0x0000700001007983 */ /* 0x008ee20000300800 */
[----:B------:R-:W-:Y:S01]  /*2a910*/  BSSY B0, `(.L_x_657) ;  /* 0x000000b000007945 */ /* 0x000fe20003800000 */
[----:B-12---:R-:W1:Y:S01]  /*2a920*/  S2R R5, SR_CgaCtaId ;  /* 0x0000000000057919 */ /* 0x006e620000008800 */
[----:B---3--:R-:W-:-:S05]  /*2a930*/  VIADD R0, R0, 0x1 ;  /* 0x0000000100007836 */ /* 0x008fca0000000000 */
[----:B0-----:R-:W-:-:S04]  /*2a940*/  LEA.HI R2, R0, R0, RZ, 0x1 ;  /* 0x0000000000027211 */ /* 0x001fc800078f08ff */
[----:B------:R-:W-:-:S04]  /*2a950*/  LOP3.LUT R3, R2, 0xfffffffe, RZ, 0xc0, !PT ;  /* 0xfffffffe02037812 */ /* 0x000fc800078ec0ff */
[----:B------:R-:W-:Y:S02]  /*2a960*/  IADD3 R3, R0, -R3, RZ ;  /* 0x8000000300037210 */ /* 0x000fe40007ffe0ff */
[----:B------:R-:W-:Y:S02]  /*2a970*/  MOV R0, 0x400 ;  /* 0x0000040000007802 */ /* 0x000fe40000000f00 */
[----:B------:R-:W-:Y:S02]  /*2a980*/  SHF.L.U32 R3, R3, 0x1f, RZ ;  /* 0x0000001f03037819 */ /* 0x000fe400000006ff */
[----:B-1----:R-:W-:-:S04]  /*2a990*/  LEA R0, R5, R0, 0x18 ;  /* 0x0000000005007211 */ /* 0x002fc800078ec0ff */
[----:B------:R-:W0:Y:S02]  /*2a9a0*/  SYNCS.PHASECHK.TRANS64.TRYWAIT P0, [R0+URZ+0x38820], R3 ;  /* 0x03882003000075a7 */ /* 0x000e24000800017f */
[----:B0-----:R-:W-:Y:S05]  /*2a9b0*/  @!P0 BRA `(.L_x_658) ;  /* 0x0000006c007c8947 */ /* 0x001fea0003800000 */
.L_x_926:
[----:B------:R-:W-:Y:S05]  /*2a9c0*/  BSYNC B0 ;  /* 0x0000000000007941 */ /* 0x000fea0003800000 */
.L_x_657:
[----:B------:R-:W-:-:S03]  /*2a9d0*/  UMOV UR4, 0xffffffff ;  /* 0xffffffff00047882 */ /* 0x000fc60000000000 */
[----:B------:R-:W-:Y:S05]  /*2a9e0*/  BRA.DIV UR4, `(.L_x_659) ;  /* 0x0000006e04847947 */ /* 0x000fea000b800000 */
[----:B------:R-:W1:Y:S02]  /*2a9f0*/  S2R R2, SR_TID.X ;  /* 0x0000000000027919 */ /* 0x000e640000002100 */
[----:B-1----:R-:W-:-:S04]  /*2aa00*/  SHF.R.U32.HI R2, RZ, 0x5, R2 ;  /* 0x00000005ff027819 */ /* 0x002fc80000011602 */
[----:B------:R-:W-:-:S05]  /*2aa10*/  LOP3.LUT R2, R2, 0x3, RZ, 0xc0, !PT ;  /* 0x0000000302027812 */ /* 0x000fca00078ec0ff */
[----:B------:R1:W2:Y:S02]  /*2aa20*/  SHFL.IDX PT, R14, R2, RZ, 0x1f ;  /* 0x00001fff020e7589 */ /* 0x0002a400000e0000 */
.L_x_929:
[----:B--2---:R-:W-:-:S13]  /*2aa30*/  ISETP.NE.AND P0, PT, R14, RZ, PT ;  /* 0x000000ff0e00720c */ /* 0x004fda0003f05270 */
[----:B------:R-:W-:Y:S05]  /*2aa40*/  @P0 BRA `(.L_x_340) ;  /* 0x0000000000b00947 */ /* 0x000fea0003800000 */
[----:B------:R-:W-:-:S03]  /*2aa50*/  UMOV UR4, 0xffffffff ;  /* 0xffffffff00047882 */ /* 0x000fc60000000000 */
[----:B------:R-:W-:Y:S05]  /*2aa60*/  BRA.DIV UR4, `(.L_x_660) ;  /* 0x0000006e04987947 */ /* 0x000fea000b800000 */
[----:B------:R-:W-:-:S13]  /*2aa70*/  ELECT P6, URZ, PT ;  /* 0x00000000003f782f */ /* 0x000fda00038c0000 */
.L_x_932:
[----:B------:R-:W-:Y:S05]  /*2aa80*/  @!P6 BRA `(.L_x_340) ;  /* 0x0000000000a0e947 */ /* 0x000fea0003800000 */
[----:B------:R-:W-:-:S06]  /*2aa90*/  ULOP3.LUT UR4, UR37, 0x2, URZ, 0xfc, !UPT ;  /* 0x0000000225047892 */ /* 0x000fcc000f8efc3f */
[----:B-1----:R-:W-:-:S05]  /*2aaa0*/  IMAD.U32 R2, RZ, RZ, UR4 ;  /* 0x00000004ff027e24 */ /* 0x002fca000f8e00ff */
[----:B------:R-:W-:-:S13]  /*2aab0*/  ISETP.NE.AND P0, PT, R2, 0x3, PT ;  /* 0x000000030200780c */ /* 0x000fda0003f05270 */
[----:B------:R-:W-:Y:S05]  /*2aac0*/  @!P0 BRA `(.L_x_661) ;  /* 0x0000000000048947 */ /* 0x000fea0003800000 */
[----:B------:R-:W-:Y:S01]  /*2aad0*/  BPT.TRAP 0x1 ;  /* 0x000000040000795c */ /* 0x000fe20000300000 */
.L_x_661:
        /* <DEDUP_REMOVED lines=10> */
[----:B------:R-:W-:Y:S02]  /*2ab80*/  LOP3.LUT R4, R7, R4, RZ, 0x3c, !PT ;  /* 0x0000000407047212 */ /* 0x000fe400078e3cff */
[----:B------:R-:W-:-:S02]  /*2ab90*/  LEA R7, R3, R2, 0x3 ;  /* 0x0000000203077211 */ /* 0x000fc400078e18ff */
[----:B------:R-:W-:Y:S01]  /*2aba0*/  SHF.L.U32 R2, R4, 0x1f, RZ ;  /* 0x0000001f04027819 */ /* 0x000fe200000006ff */
[----:B0-----:R-:W-:Y:S06]  /*2abb0*/  @!P1 BRA `(.L_x_662) ;  /* 0x0000006c00649947 */ /* 0x001fec0003800000 */
.L_x_933:
[----:B------:R-:W1:Y:S02]  /*2abc0*/  SYNCS.PHASECHK.TRANS64.TRYWAIT P1, [R7+URZ], R2 ;  /* 0x00000002070075a7 */ /* 0x000e64000802017f */
[----:B-1----:R-:W-:Y:S05]  /*2abd0*/  @!P1 BRA `(.L_x_663) ;  /* 0x0000006c00709947 */ /* 0x002fea0003800000 */
.L_x_934:
[----:B------:R-:W-:Y:S05]  /*2abe0*/  @!P0 BRA `(.L_x_664) ;  /* 0x0000000000048947 */ /* 0x000fea0003800000 */
[----:B------:R-:W-:Y:S01]  /*2abf0*/  BPT.TRAP 0x1 ;  /* 0x000000040000795c */ /* 0x000fe20000300000 */
.L_x_664:
[----:B------:R-:W2:Y:S02]  /*2ac00*/  LDL.LU R4, [R1+0x1c] ;  /* 0x00001c0001047983 */ /* 0x000ea40000300800 */
[----:B--2---:R-:W-:-:S04]  /*2ac10*/  IMAD R4, R4, 0x8, R0 ;  /* 0x0000000804047824 */ /* 0x004fc800078e0200 */
[----:B------:R-:W2:Y:S02]  /*2ac20*/  SYNCS.PHASECHK.TRANS64.TRYWAIT P1, [R4+URZ+0x38860], R5 ;  /* 0x03886005040075a7 */ /* 0x000ea4000802017f */
[----:B--2---:R-:W-:Y:S05]  /*2ac30*/  @!P1 BRA `(.L_x_665) ;  /* 0x0000006c006c9947 */ /* 0x004fea0003800000 */
.L_x_935:
[----:B------:R-:W-:Y:S05]  /*2ac40*/  @!P0 BRA `(.L_x_666) ;  /* 0x0000000000048947 */ /* 0x000fea0003800000 */
[----:B------:R-:W-:Y:S01]  /*2ac50*/  BPT.TRAP 0x1 ;  /* 0x000000040000795c */ /* 0x000fe20000300000 */
.L_x_666:
[----:B------:R-:W-:-:S04]  /*2ac60*/  IMAD R3, R3, 0x8, R0 ;  /* 0x0000000803037824 */ /* 0x000fc800078e0200 */
[----:B------:R-:W3:Y:S02]  /*2ac70*/  SYNCS.PHASECHK.TRANS64.TRYWAIT P1, [R3+URZ+0x38860], R2 ;  /* 0x03886002030075a7 */ /* 0x000ee4000802017f */
[----:B---3--:R-:W-:Y:S05]  /*2ac80*/  @!P1 BRA `(.L_x_667) ;  /* 0x0000006c006c9947 */ /* 0x008fea0003800000 */
.L_x_936:
[----:B------:R-:W-:Y:S05]  /*2ac90*/  @!P0 BRA `(.L_x_668) ;  /* 0x0000000000048947 */ /* 0x000fea0003800000 */
[----:B------:R-:W-:Y:S01]  /*2aca0*/  BPT.TRAP 0x1 ;  /* 0x000000040000795c */ /* 0x000fe20000300000 */
.L_x_668:
[----:B------:R-:W5:Y:S02]  /*2acb0*/  SYNCS.PHASECHK.TRANS64.TRYWAIT P0, [R4+URZ+0x38880], R5 ;  /* 0x03888005040075a7 */ /* 0x000f64000800017f */
[----:B-----5:R-:W-:Y:S05]  /*2acc0*/  @!P0 BRA `(.L_x_669) ;  /* 0x0000006c00708947 */ /* 0x020fea0003800000 */
.L_x_670:
[----:B------:R0:W0:Y:S02]  /*2acd0*/  SYNCS.PHASECHK.TRANS64.TRYWAIT P0, [R3+URZ+0x38880], R2 ;  /* 0x03888002030075a7 */ /* 0x000024000800017f */
[----:B0-----:R-:W-:Y:S05]  /*2ace0*/  @!P0 NANOSLEEP.SYNCS 0x989680 ;  /* 0x009896800000895d */ /* 0x001fea0003900000 */
[----:B------:R-:W0:Y:S02]  /*2acf0*/  @!P0 SYNCS.PHASECHK.TRANS64 P0, [R3+URZ+0x38880], R2 ;  /* 0x03888002030085a7 */ /* 0x000e24000800007f */
[----:B0-----:R-:W-:Y:S05]  /*2ad00*/  @!P0 BRA `(.L_x_670) ;  /* 0xfffffffc00f08947 */ /* 0x001fea000383ffff */
.L_x_340:
[----:B------:R-:W-:Y:S05]  /*2ad10*/  BSYNC B8 ;  /* 0x0000000000087941 */ /* 0x000fea0003800000 */
.L_x_337:
[----:B------:R-:W-:Y:S05]  /*2ad20*/  EXIT ;  /* 0x000000000000794d */ /* 0x000fea0003800000 */
.L_x_364:
[----:B-1----:R1:W2:Y:S02]  /*2ad30*/  SYNCS.PHASECHK.TRANS64.TRYWAIT P6, [R112+URZ+0x38890], R126 ;  /* 0x0388907e700075a7 */ /* 0x0022a400080c017f */
[----:B--2---:R-:W-:Y:S05]  /*2ad40*/  @!P6 NANOSLEEP.SYNCS 0x989680 ;  /* 0x009896800000e95d */ /* 0x004fea0003900000 */
[----:B------:R-:W2:Y:S02]  /*2ad50*/  @!P6 SYNCS.PHASECHK.TRANS64 P6, [R112+URZ+0x38890], R126 ;  /* 0x0388907e7000e5a7 */ /* 0x000ea400080c007f */
[----:B--2---:R-:W-:Y:S05]  /*2ad60*/  @!P6 BRA `(.L_x_364) ;  /* 0xfffffffc00f0e947 */ /* 0x004fea000383ffff */
[----:B------:R-:W-:Y:S05]  /*2ad70*/  BRA `(.L_x_671) ;  /* 0xfffffd8c00d47947 */ /* 0x000fea000383ffff */
.L_x_398:
[----:B-1----:R1:W2:Y:S02]  /*2ad80*/  SYNCS.PHASECHK.TRANS64.TRYWAIT P3, [R112+URZ+0x38890], R126 ;  /* 0x0388907e700075a7 */ /* 0x0022a4000806017f */
[----:B--2---:R-:W-:Y:S05]  /*2ad90*/  @!P3 NANOSLEEP.SYNCS 0x989680 ;  /* 0x009896800000b95d */ /* 0x004fea0003900000 */
[----:B------:R-:W2:Y:S02]  /*2ada0*/  @!P3 SYNCS.PHASECHK.TRANS64 P3, [R112+URZ+0x38890], R126 ;  /* 0x0388907e7000b5a7 */ /* 0x000ea4000806007f */
[----:B--2---:R-:W-:Y:S05]  /*2adb0*/  @!P3 BRA `(.L_x_398) ;  /* 0xfffffffc00f0b947 */ /* 0x004fea000383ffff */
[----:B------:R-:W-:Y:S05]  /*2adc0*/  BRA `(.L_x_672) ;  /* 0xfffffdd000d87947 */ /* 0x000fea000383ffff */
.L_x_415:
[----:B-1----:R1:W2:Y:S02]  /*2add0*/  SYNCS.PHASECHK.TRANS64.TRYWAIT P2, [R112+URZ+0x38890], R126 ;  /* 0x0388907e700075a7 */ /* 0x0022a4000804017f */
[----:B--2---:R-:W-:Y:S05]  /*2ade0*/  @!P2 NANOSLEEP.SYNCS 0x989680 ;  /* 0x009896800000a95d */ /* 0x004fea0003900000 */
[----:B------:R-:W2:Y:S02]  /*2adf0*/  @!P2 SYNCS.PHASECHK.TRANS64 P2, [R112+URZ+0x38890], R126 ;  /* 0x0388907e7000a5a7 */ /* 0x000ea4000804007f */
[----:B--2---:R-:W-:Y:S05]  /*2ae00*/  @!P2 BRA `(.L_x_415) ;  /* 0xfffffffc00f0a947 */ /* 0x004fea000383ffff */
[----:B------:R-:W-:Y:S05]  /*2ae10*/  BRA `(.L_x_673) ;  /* 0xfffffe1800047947 */ /* 0x000fea000383ffff */
.L_x_425:
[----:B--2---:R2:W3:Y:S02]  /*2ae20*/  SYNCS.PHASECHK.TRANS64.TRYWAIT P3, [R112+URZ+0x388b0], R126 ;  /* 0x0388b07e700075a7 */ /* 0x0044e4000806017f */
[----:B---3--:R-:W-:Y:S05]  /*2ae30*/  @!P3 NANOSLEEP.SYNCS 0x989680 ;  /* 0x009896800000b95d */ /* 0x008fea0003900000 */
[----:B------:R-:W3:Y:S02]  /*2ae40*/  @!P3 SYNCS.PHASECHK.TRANS64 P3, [R112+URZ+0x388b0], R126 ;  /* 0x0388b07e7000b5a7 */ /* 0x000ee4000806007f */
[----:B---3--:R-:W-:Y:S05]  /*2ae50*/  @!P3 BRA `(.L_x_425) ;  /* 0xfffffffc00f0b947 */ /* 0x008fea000383ffff */
[----:B------:R-:W-:Y:S05]  /*2ae60*/  BRA `(.L_x_674) ;  /* 0xfffffe1c00687947 */ /* 0x000fea000383ffff */
.L_x_439:
[----:B------:R-:W-:Y:S01]  /*2ae70*/  BSSY B0, `(.L_x_675) ;  /* 0x0000007000007945 */ /* 0x000fe20003800000 */
[----:B------:R-:W-:Y:S01]  /*2ae80*/  IMAD.MOV.U32 R12, RZ, RZ, RZ ;  /* 0x000000ffff0c7224 */ /* 0x000fe200078e00ff */
[----:B------:R-:W-:Y:S01]  /*2ae90*/  MOV R15, 0xffffffff ;  /* 0xffffffff000f7802 */ /* 0x000fe20000000f00 */
[----:B------:R-:W-:-:S07]  /*2aea0*/  IMAD.MOV.U32 R11, RZ, RZ, 0x1f ;  /* 0x0000001fff0b7424 */ /* 0x000fce00078e00ff */
[----:B-----5:R-:W-:Y:S05]  /*2aeb0*/  WARPSYNC.COLLECTIVE R15, `(.L_x_676) ;  /* 0x000000000f087348 */ /* 0x020fea0003c00000 */
[----:B------:R0:W1:Y:S02]  /*2aec0*/  SHFL.IDX P6, R14, R13, R12, R11 ;  /* 0x0000000c0d0e7389 */ /* 0x00006400000c000b */
[----:B01---5:R-:W-:Y:S01]  /*2aed0*/  ENDCOLLECTIVE ;  /* 0x000000000000791b */ /* 0x023fe20003800000 */
.L_x_676:
[----:B------:R-:W-:Y:S05]  /*2aee0*/  BSYNC B0 ;  /* 0x0000000000007941 */ /* 0x000fea0003800000 */
.L_x_675:
[----:B------:R1:W-:Y:S01]  /*2aef0*/  STL [R1+0x30], R14 ;  /* 0x0000300e01007387 */ /* 0x0003e20000100800 */
[----:B------:R-:W-:Y:S05]  /*2af00*/  BRA `(.L_x_677) ;  /* 0xfffffe2c005c7947 */ /* 0x000fea000383ffff */
.L_x_451:
[----:B------:R-:W-:Y:S01]  /*2af10*/  BSSY B1, `(.L_x_678) ;  /* 0x0000008000017945 */ /* 0x000fe20003800000 */
[----:B------:R-:W-:Y:S02]  /*2af20*/  IMAD.MOV.U32 R13, RZ, RZ, R24 ;  /* 0x000000ffff0d7224 */ /* 0x000fe400078e0018 */
[----:B------:R-:W-:Y:S02]  /*2af30*/  IMAD.MOV.U32 R12, RZ, RZ, RZ ;  /* 0x000000ffff0c7224 */ /* 0x000fe400078e00ff */
[----:B------:R-:W-:Y:S02]  /*2af40*/  IMAD.MOV.U32 R11, RZ, RZ, 0x181f ;  /* 0x0000181fff0b7424 */ /* 0x000fe400078e00ff */
[----:B------:R-:W-:-:S07]  /*2af50*/  IMAD.MOV.U32 R15, RZ, RZ, -0x1 ;  /* 0xffffffffff0f7424 */ /* 0x000fce00078e00ff */
[----:B-1----:R-:W-:Y:S05]  /*2af60*/  WARPSYNC.COLLECTIVE R15, `(.L_x_679) ;  /* 0x000000000f087348 */ /* 0x002fea0003c00000 */
[----:B-1----:R0:W1:Y:S02]  /*2af70*/  SHFL.IDX P6, R14, R13, R12, R11 ;  /* 0x0000000c0d0e7389 */ /* 0x00206400000c000b */
[----:B01----:R-:W-:Y:S01]  /*2af80*/  ENDCOLLECTIVE ;  /* 0x000000000000791b */ /* 0x003fe20003800000 */
.L_x_679:
[----:B------:R-:W-:Y:S05]  /*2af90*/  BSYNC B1 ;  /* 0x0000000000017941 */ /* 0x000fea0003800000 */
.L_x_678:
[----:B------:R-:W-:Y:S01]  /*2afa0*/  IMAD.MOV.U32 R13, RZ, RZ, R26 ;  /* 0x000000ffff0d7224 */ /* 0x000fe200078e001a */
[----:B------:R-:W-:Y:S01]  /*2afb0*/  MOV R3, R14 ;  /* 0x0000000e00037202 */ /* 0x000fe20000000f00 */
[----:B------:R-:W-:Y:S02]  /*2afc0*/  IMAD.MOV.U32 R12, RZ, RZ, RZ ;  /* 0x000000ffff0c7224 */ /* 0x000fe400078e00ff */
[----:B------:R-:W-:Y:S02]  /*2afd0*/  IMAD.MOV.U32 R11, RZ, RZ, 0x181f ;  /* 0x0000181fff0b7424 */ /* 0x000fe400078e00ff */
[----:B------:R-:W-:-:S07]  /*2afe0*/  IMAD.MOV.U32 R15, RZ, RZ, -0x1 ;  /* 0xffffffffff0f7424 */ /* 0x000fce00078e00ff */
[----:B------:R-:W-:Y:S05]  /*2aff0*/  WARPSYNC.COLLECTIVE R15, `(.L_x_680) ;  /* 0x000000000f087348 */ /* 0x000fea0003c00000 */
[----:B------:R0:W1:Y:S02]  /*2b000*/  SHFL.IDX P6, R14, R13, R12, R11 ;  /* 0x0000000c0d0e7389 */ /* 0x00006400000c000b */
[----:B01----:R-:W-:Y:S01]  /*2b010*/  ENDCOLLECTIVE ;  /* 0x000000000000791b */ /* 0x003fe20003800000 */
.L_x_680:
[----:B------:R-:W-:Y:S01]  /*2b020*/  IMAD.MOV.U32 R13, RZ, RZ, R28 ;  /* 0x000000ffff0d7224 */ /* 0x000fe200078e001c */
[----:B------:R-:W-:-:S07]  /*2b030*/  MOV R26, R14 ;  /* 0x0000000e001a7202 */ /* 0x000fce0000000f00 */
[----:B------:R-:W-:Y:S05]  /*2b040*/  WARPSYNC.COLLECTIVE R15, `(.L_x_681) ;  /* 0x000000000f087348 */ /* 0x000fea0003c00000 */
[----:B------:R0:W1:Y:S02]  /*2b050*/  SHFL.IDX P6, R14, R13, R12, R11 ;  /* 0x0000000c0d0e7389 */ /* 0x00006400000c000b */
[----:B01----:R-:W-:Y:S01]  /*2b060*/  ENDCOLLECTIVE ;  /* 0x000000000000791b */ /* 0x003fe20003800000 */
.L_x_681:
[----:B------:R-:W-:Y:S02]  /*2b070*/  IMAD.MOV.U32 R13, RZ, RZ, R30 ;  /* 0x000000ffff0d7224 */ /* 0x000fe400078e001e */
[----:B------:R-:W-:-:S07]  /*2b080*/  IMAD.MOV.U32 R27, RZ, RZ, R14 ;  /* 0x000000ffff1b7224 */ /* 0x000fce00078e000e */
[----:B------:R-:W-:Y:S05]  /*2b090*/  WARPSYNC.COLLECTIVE R15, `(.L_x_682) ;  /* 0x000000000f087348 */ /* 0x000fea0003c00000 */
[----:B------:R0:W1:Y:S02]  /*2b0a0*/  SHFL.IDX P6, R14, R13, R12, R11 ;  /* 0x0000000c0d0e7389 */ /* 0x00006400000c000b */
[----:B01----:R-:W-:Y:S01]  /*2b0b0*/  ENDCOLLECTIVE ;  /* 0x000000000000791b */ /* 0x003fe20003800000 */
.L_x_682:
[----:B------:R-:W-:Y:S01]  /*2b0c0*/  IMAD.MOV.U32 R20, RZ, RZ, R14 ;  /* 0x000000ffff147224 */ /* 0x000fe200078e000e */
[----:B------:R-:W-:Y:S06]  /*2b0d0*/  BRA `(.L_x_683) ;  /* 0xfffffe3000547947 */ /* 0x000fec000383ffff */
.L_x_455:
[----:B0-----:R0:W1:Y:S02]  /*2b0e0*/  SYNCS.PHASECHK.TRANS64.TRYWAIT P0, [R22+URZ+0x38800], R35 ;  /* 0x03880023160075a7 */ /* 0x001064000800017f */
[----:B-1----:R-:W-:Y:S05]  /*2b0f0*/  @!P0 NANOSLEEP.SYNCS 0x989680 ;  /* 0x009896800000895d */ /* 0x002fea0003900000 */
[----:B------:R-:W1:Y:S02]  /*2b100*/  @!P0 SYNCS.PHASECHK.TRANS64 P0, [R22+URZ+0x38800], R35 ;  /* 0x03880023160085a7 */ /* 0x000e64000800007f */
[----:B-1----:R-:W-:Y:S05]  /*2b110*/  @!P0 BRA `(.L_x_455) ;  /* 0xfffffffc00f08947 */ /* 0x002fea000383ffff */
[----:B------:R-:W-:Y:S05]  /*2b120*/  BRA `(.L_x_684) ;  /* 0xfffffe3400b47947 */ /* 0x000fea000383ffff */
.L_x_471:
[----:B------:R-:W-:Y:S01]  /*2b130*/  BSSY B1, `(.L_x_685) ;  /* 0x0000008000017945 */ /* 0x000fe20003800000 */
[----:B------:R-:W-:Y:S01]  /*2b140*/  MOV R13, R24 ;  /* 0x00000018000d7202 */ /* 0x000fe20000000f00 */
[----:B------:R-:W-:Y:S02]  /*2b150*/  IMAD.MOV.U32 R12, RZ, RZ, RZ ;  /* 0x000000ffff0c7224 */ /* 0x000fe400078e00ff */
[----:B------:R-:W-:Y:S02]  /*2b160*/  IMAD.MOV.U32 R11, RZ, RZ, 0x181f ;  /* 0x0000181fff0b7424 */ /* 0x000fe400078e00ff */
[----:B------:R-:W-:-:S07]  /*2b170*/  IMAD.MOV.U32 R15, RZ, RZ, -0x1 ;  /* 0xffffffffff0f7424 */ /* 0x000fce00078e00ff */
[----:B-1----:R-:W-:Y:S05]  /*2b180*/  WARPSYNC.COLLECTIVE R15, `(.L_x_686) ;  /* 0x000000000f087348 */ /* 0x002fea0003c00000 */
[----:B-1----:R0:W1:Y:S02]  /*2b190*/  SHFL.IDX P6, R14, R13, R12, R11 ;  /* 0x0000000c0d0e7389 */ /* 0x00206400000c000b */
[----:B01----:R-:W-:Y:S01]  /*2b1a0*/  ENDCOLLECTIVE ;  /* 0x000000000000791b */ /* 0x003fe20003800000 */
.L_x_686:
[----:B------:R-:W-:Y:S05]  /*2b1b0*/  BSYNC B1 ;  /* 0x0000000000017941 */ /* 0x000fea0003800000 */
.L_x_685:
[----:B------:R-:W-:Y:S01]  /*2b1c0*/  MOV R13, R26 ;  /* 0x0000001a000d7202 */ /* 0x000fe20000000f00 */
[----:B------:R-:W-:Y:S02]  /*2b1d0*/  IMAD.MOV.U32 R12, RZ, RZ, RZ ;  /* 0x000000ffff0c7224 */ /* 0x000fe400078e00ff */
[----:B------:R-:W-:Y:S02]  /*2b1e0*/  IMAD.MOV.U32 R11, RZ, RZ, 0x181f ;  /* 0x0000181fff0b7424 */ /* 0x000fe400078e00ff */
[----:B------:R-:W-:Y:S02]  /*2b1f0*/  IMAD.MOV.U32 R15, RZ, RZ, -0x1 ;  /* 0xffffffffff0f7424 */ /* 0x000fe400078e00ff */
[----:B------:R-:W-:-:S07]  /*2b200*/  IMAD.MOV.U32 R3, RZ, RZ, R14 ;  /* 0x000000ffff037224 */ /* 0x000fce00078e000e */
[----:B------:R-:W-:Y:S05]  /*2b210*/  WARPSYNC.COLLECTIVE R15, `(.L_x_687) ;  /* 0x000000000f087348 */ /* 0x000fea0003c00000 */
[----:B------:R0:W1:Y:S02]  /*2b220*/  SHFL.IDX P6, R14, R13, R12, R11 ;  /* 0x0000000c0d0e7389 */ /* 0x00006400000c000b */
[----:B01----:R-:W-:Y:S01]  /*2b230*/  ENDCOLLECTIVE ;  /* 0x000000000000791b */ /* 0x003fe20003800000 */
.L_x_687:
[----:B------:R-:W-:Y:S01]  /*2b240*/  MOV R13, R28 ;  /* 0x0000001c000d7202 */ /* 0x000fe20000000f00 */
[----:B------:R-:W-:-:S07]  /*2b250*/  IMAD.MOV.U32 R27, RZ, RZ, R14 ;  /* 0x000000ffff1b7224 */ /* 0x000fce00078e000e */
[----:B------:R-:W-:Y:S05]  /*2b260*/  WARPSYNC.COLLECTIVE R15, `(.L_x_688) ;  /* 0x000000000f087348 */ /* 0x000fea0003c00000 */
[----:B------:R0:W1:Y:S02]  /*2b270*/  SHFL.IDX P6, R14, R13, R12, R11 ;  /* 0x0000000c0d0e7389 */ /* 0x00006400000c000b */
[----:B01----:R-:W-:Y:S01]  /*2b280*/  ENDCOLLECTIVE ;  /* 0x000000000000791b */ /* 0x003fe20003800000 */
.L_x_688:
[----:B------:R-:W-:Y:S02]  /*2b290*/  IMAD.MOV.U32 R13, RZ, RZ, R30 ;  /* 0x000000ffff0d7224 */ /* 0x000fe400078e001e */
[----:B------:R-:W-:-:S07]  /*2b2a0*/  IMAD.MOV.U32 R21, RZ, RZ, R14 ;  /* 0x000000ffff157224 */ /* 0x000fce00078e000e */
[----:B------:R-:W-:Y:S05]  /*2b2b0*/  WARPSYNC.COLLECTIVE R15, `(.L_x_689) ;  /* 0x000000000f087348 */ /* 0x000fea0003c00000 */
[----:B------:R0:W1:Y:S02]  /*2b2c0*/  SHFL.IDX P6, R14, R13, R12, R11 ;  /* 0x0000000c0d0e7389 */ /* 0x00006400000c000b */
[----:B01----:R-:W-:Y:S01]  /*2b2d0*/  ENDCOLLECTIVE ;  /* 0x000000000000791b */ /* 0x003fe20003800000 */
.L_x_689:
[----:B------:R-:W-:Y:S05]  /*2b2e0*/  BRA `(.L_x_690) ;  /* 0xfffffe64006c7947 */ /* 0x000fea000383ffff */
.L_x_475:
[----:B0-----:R0:W1:Y:S02]  /*2b2f0*/  SYNCS.PHASECHK.TRANS64.TRYWAIT P4, [R22+URZ+0x38800], R39 ;  /* 0x03880027160075a7 */ /* 0x001064000808017f */
[----:B-1----:R-:W-:Y:S05]  /*2b300*/  @!P4 NANOSLEEP.SYNCS 0x989680 ;  /* 0x009896800000c95d */ /* 0x002fea0003900000 */
[----:B------:R-:W1:Y:S02]  /*2b310*/  @!P4 SYNCS.PHASECHK.TRANS64 P4, [R22+URZ+0x38800], R39 ;  /* 0x038800271600c5a7 */ /* 0x000e64000808007f */
[----:B-1----:R-:W-:Y:S05]  /*2b320*/  @!P4 BRA `(.L_x_475) ;  /* 0xfffffffc00f0c947 */ /* 0x002fea000383ffff */
[----:B------:R-:W-:Y:S05]  /*2b330*/  BRA `(.L_x_691) ;  /* 0xfffffe6800d47947 */ /* 0x000fea000383ffff */
.L_x_485:
[----:B-1----:R1:W3:Y:S02]  /*2b340*/  SYNCS.PHASECHK.TRANS64.TRYWAIT P1, [R3+URZ+0x38830], R6 ;  /* 0x03883006030075a7 */ /* 0x0022e4000802017f */
[----:B---3--:R-:W-:Y:S05]  /*2b350*/  @!P1 NANOSLEEP.SYNCS 0x989680 ;  /* 0x009896800000995d */ /* 0x008fea0003900000 */
[----:B------:R-:W3:Y:S02]  /*2b360*/  @!P1 SYNCS.PHASECHK.TRANS64 P1, [R3+URZ+0x38830], R6 ;  /* 0x03883006030095a7 */ /* 0x000ee4000802007f */
[----:B---3--:R-:W-:Y:S05]  /*2b370*/  @!P1 BRA `(.L_x_485) ;  /* 0xfffffffc00f09947 */ /* 0x008fea000383ffff */
[----:B------:R-:W-:Y:S05]  /*2b380*/  BRA `(.L_x_484) ;  /* 0xfffffe9c00f47947 */ /* 0x000fea000383ffff */
.L_x_491:
[----:B-1----:R1:W2:Y:S02]  /*2b390*/  SYNCS.PHASECHK.TRANS64.TRYWAIT P2, [R0+URZ+0x38830], R8 ;  /* 0x03883008000075a7 */ /* 0x0022a4000804017f */
[----:B--2---:R-:W-:Y:S05]  /*2b3a0*/  @!P2 NANOSLEEP.SYNCS 0x989680 ;  /* 0x009896800000a95d */ /* 0x004fea0003900000 */
[----:B------:R-:W2:Y:S02]  /*2b3b0*/  @!P2 SYNCS.PHASECHK.TRANS64 P2, [R0+URZ+0x38830], R8 ;  /* 0x038830080000a5a7 */ /* 0x000ea4000804007f */
[----:B--2---:R-:W-:Y:S05]  /*2b3c0*/  @!P2 BRA `(.L_x_491) ;  /* 0xfffffffc00f0a947 */ /* 0x004fea000383ffff */
[----:B------:R-:W-:Y:S05]  /*2b3d0*/  BRA `(.L_x_490) ;  /* 0xfffffecc003c7947 */ /* 0x000fea000383ffff */
.L_x_495:
[----:B-1----:R1:W2:Y:S02]  /*2b3e0*/  SYNCS.PHASECHK.TRANS64.TRYWAIT P1, [R8+URZ+0x38850], R0 ;  /* 0x03885000080075a7 */ /* 0x0022a4000802017f */
[----:B--2---:R-:W-:Y:S05]  /*2b3f0*/  @!P1 NANOSLEEP.SYNCS 0x989680 ;  /* 0x009896800000995d */ /* 0x004fea0003900000 */
[----:B------:R-:W2:Y:S02]  /*2b400*/  @!P1 SYNCS.PHASECHK.TRANS64 P1, [R8+URZ+0x38850], R0 ;  /* 0x03885000080095a7 */ /* 0x000ea4000802007f */
[----:B--2---:R-:W-:Y:S05]  /*2b410*/  @!P1 BRA `(.L_x_495) ;  /* 0xfffffffc00f09947 */ /* 0x004fea000383ffff */
[----:B------:R-:W-:Y:S05]  /*2b420*/  BRA `(.L_x_492) ;  /* 0xfffffed000c07947 */ /* 0x000fea000383ffff */
.L_x_501:
[----:B-1----:R1:W2:Y:S02]  /*2b430*/  SYNCS.PHASECHK.TRANS64.TRYWAIT P1, [R7+URZ+0x38850], R4 ;  /* 0x03885004070075a7 */ /* 0x0022a4000802017f */
[----:B--2---:R-:W-:Y:S05]  /*2b440*/  @!P1 NANOSLEEP.SYNCS 0x989680 ;  /* 0x009896800000995d */ /* 0x004fea0003900000 */
[----:B------:R-:W2:Y:S02]  /*2b450*/  @!P1 SYNCS.PHASECHK.TRANS64 P1, [R7+URZ+0x38850], R4 ;  /* 0x03885004070095a7 */ /* 0x000ea4000802007f */
[----:B--2---:R-:W-:Y:S05]  /*2b460*/  @!P1 BRA `(.L_x_501) ;  /* 0xfffffffc00f09947 */ /* 0x004fea000383ffff */
[----:B------:R-:W-:Y:S05]  /*2b470*/  BRA `(.L_x_500) ;  /* 0xfffffef000cc7947 */ /* 0x000fea000383ffff */
.L_x_505:
        /* <DEDUP_REMOVED lines=10> */
[----:B-----5:R-:W-:Y:S01]  /*2b520*/  IMAD.MOV.U32 R12, RZ, RZ, R0 ;  /* 0x000000ffff0c7224 */ /* 0x020fe200078e0000 */
[----:B------:R-:W-:Y:S01]  /*2b530*/  SEL R60, R13, R60, P0 ;  /* 0x0000003c0d3c7207 */ /* 0x000fe20000000000 */
[----:B------:R-:W-:Y:S01]  /*2b540*/  IMAD.MOV.U32 R13, RZ, RZ, R55 ;  /* 0x000000ffff0d7224 */ /* 0x000fe200078e0037 */
[----:B------:R-:W-:Y:S01]  /*2b550*/  SEL R68, R15, R68, P0 ;  /* 0x000000440f447207 */ /* 0x000fe20000000000 */
[----:B------:R-:W-:Y:S01]  /*2b560*/  IMAD.MOV.U32 R15, RZ, RZ, -0x1 ;  /* 0xffffffffff0f7424 */ /* 0x000fe200078e00ff */
[----:B------:R-:W-:-:S02]  /*2b570*/  MOV R11, 0x1c1f ;  /* 0x00001c1f000b7802 */ /* 0x000fc40000000f00 */
[----:B------:R-:W-:Y:S02]  /*2b580*/  SEL R34, R14, R33, P0 ;  /* 0x000000210e227207 */ /* 0x000fe40000000000 */
[----:B------:R-:W-:-:S07]  /*2b590*/  SEL R33, R33, R14, P0 ;  /* 0x0000000e21217207 */ /* 0x000fce0000000000 */
[----:B01----:R-:W-:Y:S05]  /*2b5a0*/  WARPSYNC.COLLECTIVE R15, `(.L_x_692) ;  /* 0x000000000f087348 */ /* 0x003fea0003c00000 */
[----:B------:R2:W3:Y:S02]  /*2b5b0*/  SHFL.IDX P6, R14, R13, R12, R11 ;  /* 0x0000000c0d0e7389 */ /* 0x0004e400000c000b */
[----:B0123--:R-:W-:Y:S01]  /*2b5c0*/  ENDCOLLECTIVE ;  /* 0x000000000000791b */ /* 0x00ffe20003800000 */
.L_x_692:
[----:B------:R-:W-:Y:S02]  /*2b5d0*/  LOP3.LUT R2, R0, 0x2, RZ, 0x3c, !PT ;  /* 0x0000000200027812 */ /* 0x000fe400078e3cff */
[----:B------:R-:W-:Y:S02]  /*2b5e0*/  SEL R39, R9, R8, P0 ;  /* 0x0000000809277207 */ /* 0x000fe40000000000 */
[----:B------:R-:W-:Y:S02]  /*2b5f0*/  SEL R9, R8, R9, P0 ;  /* 0x0000000908097207 */ /* 0x000fe40000000000 */
[----:B------:R-:W-:Y:S02]  /*2b600*/  SEL R210, R10, R147, P0 ;  /* 0x000000930ad27207 */ /* 0x000fe40000000000 */
[----:B------:R-:W-:Y:S02]  /*2b610*/  SEL R211, R147, R10, P0 ;  /* 0x0000000a93d37207 */ /* 0x000fe40000000000 */
[----:B------:R-:W-:-:S02]  /*2b620*/  SEL R21, R32, R25, P0 ;  /* 0x0000001920157207 */ /* 0x000fc40000000000 */
[----:B------:R-:W-:Y:S01]  /*2b630*/  SEL R24, R25, R32, P0 ;  /* 0x0000002019187207 */ /* 0x000fe20000000000 */
[----:B------:R-:W-:Y:S01]  /*2b640*/  IMAD.MOV.U32 R13, RZ, RZ, R4 ;  /* 0x000000ffff0d7224 */ /* 0x000fe200078e0004 */
[----:B------:R-:W-:Y:S02]  /*2b650*/  SEL R25, R44, R20, P0 ;  /* 0x000000142c197207 */ /* 0x000fe40000000000 */
[----:B------:R-:W-:Y:S02]  /*2b660*/  SEL R51, R20, R44, P0 ;  /* 0x0000002c14337207 */ /* 0x000fe40000000000 */
[----:B------:R-:W-:Y:S02]  /*2b670*/  SEL R44, R76, R48, P0 ;  /* 0x000000304c2c7207 */ /* 0x000fe40000000000 */
[----:B------:R-:W-:Y:S02]  /*2b680*/  SEL R32, R45, R73, P0 ;  /* 0x000000492d207207 */ /* 0x000fe40000000000 */
[----:B------:R-:W-:Y:S01]  /*2b690*/  SEL R48, R48, R76, P0 ;  /* 0x0000004c30307207 */ /* 0x000fe20000000000 */
[----:B------:R-:W-:Y:S01]  /*2b6a0*/  IMAD.MOV.U32 R3, RZ, RZ, R14 ;  /* 0x000000ffff037224 */ /* 0x000fe200078e000e */
[----:B------:R-:W-:-:S07]  /*2b6b0*/  SEL R28, R73, R45, P0 ;  /* 0x0000002d491c7207 */ /* 0x000fce0000000000 */
[----:B------:R-:W-:Y:S05]  /*2b6c0*/  WARPSYNC.COLLECTIVE R15, `(.L_x_693) ;  /* 0x000000000f087348 */ /* 0x000fea0003c00000 */
[----:B------:R0:W1:Y:S02]  /*2b6d0*/  SHFL.IDX P6, R14, R13, R12, R11 ;  /* 0x0000000c0d0e7389 */ /* 0x00006400000c000b */
[----:B01----:R-:W-:Y:S01]  /*2b6e0*/  ENDCOLLECTIVE ;  /* 0x000000000000791b */ /* 0x003fe20003800000 */
.L_x_693:
[----:B------:R-:W-:Y:S02]  /*2b6f0*/  SEL R43, R84, R56, P0 ;  /* 0x00000038542b7207 */ /* 0x000fe40000000000 */
[----:B------:R-:W-:Y:S02]  /*2b700*/  SEL R27, R53, R81, P0 ;  /* 0x00000051351b7207 */ /* 0x000fe40000000000 */
[----:B------:R-:W-:Y:S02]  /*2b710*/  SEL R56, R56, R84, P0 ;  /* 0x0000005438387207 */ /* 0x000fe40000000000 */
[----:B------:R-:W-:Y:S02]  /*2b720*/  SEL R26, R81, R53, P0 ;  /* 0x00000035511a7207 */ /* 0x000fe40000000000 */
[----:B------:R-:W-:Y:S02]  /*2b730*/  SEL R45, R92, R64, P0 ;  /* 0x000000405c2d7207 */ /* 0x000fe40000000000 */
[----:B------:R-:W-:-:S02]  /*2b740*/  SEL R42, R61, R89, P0 ;  /* 0x000000593d2a7207 */ /* 0x000fc40000000000 */
[----:B------:R-:W-:Y:S01]  /*2b750*/  SEL R64, R64, R92, P0 ;  /* 0x0000005c40407207 */ /* 0x000fe20000000000 */
[----:B------:R-:W-:Y:S01]  /*2b760*/  IMAD.MOV.U32 R12, RZ, RZ, R2 ;  /* 0x000000ffff0c7224 */ /* 0x000fe200078e0002 */
[----:B------:R-:W-:Y:S02]  /*2b770*/  MOV R13, R6 ;  /* 0x00000006000d7202 */ /* 0x000fe40000000f00 */
        /* <DEDUP_REMOVED lines=9> */
.L_x_694:
        /* <DEDUP_REMOVED lines=18> */
.L_x_695:
        /* <DEDUP_REMOVED lines=18> */
.L_x_696:
        /* <DEDUP_REMOVED lines=18> */
.L_x_697:
        /* <DEDUP_REMOVED lines=18> */
.L_x_698:
        /* <DEDUP_REMOVED lines=18> */
.L_x_699:
        /* <DEDUP_REMOVED lines=18> */
.L_x_700:
        /* <DEDUP_REMOVED lines=18> */
.L_x_701:
[----:B------:R-:W-:Y:S02]  /*2bff0*/  SEL R206, R3, R6, P0 ;  /* 0x0000000603ce7207 */ /* 0x000fe40000000000 */
[----:B------:R-:W-:Y:S02]  /*2c000*/  SEL R207, R6, R3, P0 ;  /* 0x0000000306cf7207 */ /* 0x000fe40000000000 */
[----:B------:R-:W-:Y:S02]  /*2c010*/  SEL R204, R8, R9, P0 ;  /* 0x0000000908cc7207 */ /* 0x000fe40000000000 */
[----:B------:R-:W-:Y:S02]  /*2c020*/  SEL R205, R9, R8, P0 ;  /* 0x0000000809cd7207 */ /* 0x000fe40000000000 */
[----:B------:R-:W-:Y:S02]  /*2c030*/  SEL R202, R7, R10, P0 ;  /* 0x0000000a07ca7207 */ /* 0x000fe40000000000 */
[----:B------:R-:W-:-:S02]  /*2c040*/  SEL R203, R10, R7, P0 ;  /* 0x000000070acb7207 */ /* 0x000fc40000000000 */
[----:B------:R-:W-:Y:S01]  /*2c050*/  MOV R13, R51 ;  /* 0x00000033000d7202 */ /* 0x000fe20000000f00 */
[----:B------:R-:W-:Y:S02]  /*2c060*/  IMAD.MOV.U32 R12, RZ, RZ, R2 ;  /* 0x000000ffff0c7224 */ /* 0x000fe400078e0002 */
[----:B------:R-:W-:-:S07]  /*2c070*/  IMAD.MOV.U32 R21, RZ, RZ, R14 ;  /* 0x000000ffff157224 */ /* 0x000fce00078e000e */
[----:B------:R-:W-:Y:S05]  /*2c080*/  WARPSYNC.COLLECTIVE R15, `(.L_x_702) ;  /* 0x000000000f087348 */ /* 0x000fea0003c00000 */
[----:B------:R0:W1:Y:S02]  /*2c090*/  SHFL.IDX P6, R14, R13, R12, R11 ;  /* 0x0000000c0d0e7389 */ /* 0x00006400000c000b */
[----:B01----:R-:W-:Y:S01]  /*2c0a0*/  ENDCOLLECTIVE ;  /* 0x000000000000791b */ /* 0x003fe20003800000 */
.L_x_702:
[----:B------:R-:W-:Y:S02]  /*2c0b0*/  IMAD.MOV.U32 R13, RZ, RZ, R24 ;  /* 0x000000ffff0d7224 */ /* 0x000fe400078e0018 */
[----:B------:R-:W-:-:S07]  /*2c0c0*/  IMAD.MOV.U32 R25, RZ, RZ, R14 ;  /* 0x000000ffff197224 */ /* 0x000fce00078e000e */
[----:B------:R-:W-:Y:S05]  /*2c0d0*/  WARPSYNC.COLLECTIVE R15, `(.L_x_703) ;  /* 0x000000000f087348 */ /* 0x000fea0003c00000 */
[----:B------:R0:W1:Y:S02]  /*2c0e0*/  SHFL.IDX P6, R14, R13, R12, R11 ;  /* 0x0000000c0d0e7389 */ /* 0x00006400000c000b */
[----:B01----:R-:W-:Y:S01]  /*2c0f0*/  ENDCOLLECTIVE ;  /* 0x000000000000791b */ /* 0x003fe20003800000 */
.L_x_703:
[----:B------:R-:W-:Y:S02]  /*2c100*/  SEL R198, R20, R25, P0 ;  /* 0x0000001914c67207 */ /* 0x000fe40000000000 */
[----:B------:R-:W-:Y:S02]  /*2c110*/  SEL R199, R25, R20, P0 ;  /* 0x0000001419c77207 */ /* 0x000fe40000000000 */
[----:B------:R-:W-:Y:S01]  /*2c120*/  MOV R13, R49 ;  /* 0x00000031000d7202 */ /* 0x000fe20000000f00 */
[----:B------:R-:W-:Y:S02]  /*2c130*/  IMAD.MOV.U32 R12, RZ, RZ, R0 ;  /* 0x000000ffff0c7224 */ /* 0x000fe400078e0000 */
[----:B------:R-:W-:-:S07]  /*2c140*/  IMAD.MOV.U32 R24, RZ, RZ, R14 ;  /* 0x000000ffff187224 */ /* 0x000fce00078e000e */
[----:B------:R-:W-:Y:S05]  /*2c150*/  WARPSYNC.COLLECTIVE R15, `(.L_x_704) ;  /* 0x000000000f087348 */ /* 0x000fea0003c00000 */
[----:B------:R0:W1:Y:S02]  /*2c160*/  SHFL.IDX P6, R14, R13, R12, R11 ;  /* 0x0000000c0d0e7389 */ /* 0x00006400000c000b */
[----:B01----:R-:W-:Y:S01]  /*2c170*/  ENDCOLLECTIVE ;  /* 0x000000000000791b */ /* 0x003fe20003800000 */
.L_x_704:
[----:B------:R-:W-:Y:S02]  /*2c180*/  SEL R200, R21, R24, P0 ;  /* 0x0000001815c87207 */ /* 0x000fe40000000000 */
[----:B------:R-:W-:Y:S01]  /*2c190*/  SEL R201, R24, R21, P0 ;  /* 0x0000001518c97207 */ /* 0x000fe20000000000 */
[----:B------:R-:W-:Y:S02]  /*2c1a0*/  IMAD.MOV.U32 R13, RZ, RZ, R38 ;  /* 0x000000ffff0d7224 */ /* 0x000fe400078e0026 */
[----:B------:R-:W-:-:S07]  /*2c1b0*/  IMAD.MOV.U32 R39, RZ, RZ, R14 ;  /* 0x000000ffff277224 */ /* 0x000fce00078e000e */
[----:B------:R-:W-:Y:S05]  /*2c1c0*/  WARPSYNC.COLLECTIVE R15, `(.L_x_705) ;  /* 0x000000000f087348 */ /* 0x000fea0003c00000 */
[----:B------:R0:W1:Y:S02]  /*2c1d0*/  SHFL.IDX P6, R14, R13, R12, R11 ;  /* 0x0000000c0d0e7389 */ /* 0x00006400000c000b */
[----:B01----:R-:W-:Y:S01]  /*2c1e0*/  ENDCOLLECTIVE ;  /* 0x000000000000791b */ /* 0x003fe20003800000 */
.L_x_705:
[----:B------:R-:W-:Y:S01]  /*2c1f0*/  MOV R13, R52 ;  /* 0x00000034000d7202 */ /* 0x000fe20000000f00 */
[----:B------:R-:W-:Y:S02]  /*2c200*/  IMAD.MOV.U32 R12, RZ, RZ, R2 ;  /* 0x000000ffff0c7224 */ /* 0x000fe400078e0002 */
[----:B------:R-:W-:-:S07]  /*2c210*/  IMAD.MOV.U32 R38, RZ, RZ, R14 ;  /* 0x000000ffff267224 */ /* 0x000fce00078e000e */
[----:B------:R-:W-:Y:S05]  /*2c220*/  WARPSYNC.COLLECTIVE R15, `(.L_x_706) ;  /* 0x000000000f087348 */ /* 0x000fea0003c00000 */
[----:B------:R0:W1:Y:S02]  /*2c230*/  SHFL.IDX P6, R14, R13, R12, R11 ;  /* 0x0000000c0d0e7389 */ /* 0x00006400000c000b */
[----:B01----:R-:W-:Y:S01]  /*2c240*/  ENDCOLLECTIVE ;  /* 0x000000000000791b */ /* 0x003fe20003800000 */
.L_x_706:
[----:B------:R-:W-:Y:S02]  /*2c250*/  IMAD.MOV.U32 R13, RZ, RZ, R37 ;  /* 0x000000ffff0d7224 */ /* 0x000fe400078e0025 */
[----:B------:R-:W-:-:S07]  /*2c260*/  IMAD.MOV.U32 R52, RZ, RZ, R14 ;  /* 0x000000ffff347224 */ /* 0x000fce00078e000e */
[----:B------:R-:W-:Y:S05]  /*2c270*/  WARPSYNC.COLLECTIVE R15, `(.L_x_707) ;  /* 0x000000000f087348 */ /* 0x000fea0003c00000 */
[----:B------:R0:W1:Y:S02]  /*2c280*/  SHFL.IDX P6, R14, R13, R12, R11 ;  /* 0x0000000c0d0e7389 */ /* 0x00006400000c000b */
[----:B01----:R-:W-:Y:S01]  /*2c290*/  ENDCOLLECTIVE ;  /* 0x000000000000791b */ /* 0x003fe20003800000 */
.L_x_707:
        /* <DEDUP_REMOVED lines=8> */
.L_x_708:
[----:B------:R-:W-:Y:S02]  /*2c320*/  SEL R196, R38, R37, P0 ;  /* 0x0000002526c47207 */ /* 0x000fe40000000000 */
[----:B------:R-:W-:Y:S01]  /*2c330*/  SEL R197, R37, R38, P0 ;  /* 0x0000002625c57207 */ /* 0x000fe20000000000 */
[----:B------:R-:W-:Y:S02]  /*2c340*/  IMAD.MOV.U32 R13, RZ, RZ, R36 ;  /* 0x000000ffff0d7224 */ /* 0x000fe400078e0024 */
[----:B------:R-:W-:-:S07]  /*2c350*/  IMAD.MOV.U32 R47, RZ, RZ, R14 ;  /* 0x000000ffff2f7224 */ /* 0x000fce00078e000e */
[----:B------:R-:W-:Y:S05]  /*2c360*/  WARPSYNC.COLLECTIVE R15, `(.L_x_709) ;  /* 0x000000000f087348 */ /* 0x000fea0003c00000 */
[----:B------:R0:W1:Y:S02]  /*2c370*/  SHFL.IDX P6, R14, R13, R12, R11 ;  /* 0x0000000c0d0e7389 */ /* 0x00006400000c000b */
[----:B01----:R-:W-:Y:S01]  /*2c380*/  ENDCOLLECTIVE ;  /* 0x000000000000791b */ /* 0x003fe20003800000 */
.L_x_709:
[----:B------:R-:W-:Y:S01]  /*2c390*/  MOV R13, R60 ;  /* 0x0000003c000d7202 */ /* 0x000fe20000000f00 */
[----:B------:R-:W-:Y:S02]  /*2c3a0*/  IMAD.MOV.U32 R12, RZ, RZ, R2 ;  /* 0x000000ffff0c7224 */ /* 0x000fe400078e0002 */
[----:B------:R-:W-:-:S07]  /*2c3b0*/  IMAD.MOV.U32 R36, RZ, RZ, R14 ;  /* 0x000000ffff247224 */ /* 0x000fce00078e000e */
[----:B------:R-:W-:Y:S05]  /*2c3c0*/  WARPSYNC.COLLECTIVE R15, `(.L_x_710) ;  /* 0x000000000f087348 */ /* 0x000fea0003c00000 */
[----:B------:R0:W1:Y:S02]  /*2c3d0*/  SHFL.IDX P6, R14, R13, R12, R11 ;  /* 0x0000000c0d0e7389 */ /* 0x00006400000c000b */
[----:B01----:R-:W-:Y:S01]  /*2c3e0*/  ENDCOLLECTIVE ;  /* 0x000000000000791b */ /* 0x003fe20003800000 */
.L_x_710:
[----:B------:R-:W-:Y:S02]  /*2c3f0*/  IMAD.MOV.U32 R13, RZ, RZ, R35 ;  /* 0x000000ffff0d7224 */ /* 0x000fe400078e0023 */
[----:B------:R-:W-:-:S07]  /*2c400*/  IMAD.MOV.U32 R60, RZ, RZ, R14 ;  /* 0x000000ffff3c7224 */ /* 0x000fce00078e000e */
[----:B------:R-:W-:Y:S05]  /*2c410*/  WARPSYNC.COLLECTIVE R15, `(.L_x_711) ;  /* 0x000000000f087348 */ /* 0x000fea0003c00000 */
[----:B------:R0:W1:Y:S02]  /*2c420*/  SHFL.IDX P6, R14, R13, R12, R11 ;  /* 0x0000000c0d0e7389 */ /* 0x00006400000c000b */
[----:B01----:R-:W-:Y:S01]  /*2c430*/  ENDCOLLECTIVE ;  /* 0x000000000000791b */ /* 0x003fe20003800000 */
.L_x_711:
        /* <DEDUP_REMOVED lines=8> */
.L_x_712:
[----:B------:R-:W-:Y:S02]  /*2c4c0*/  SEL R192, R36, R35, P0 ;  /* 0x0000002324c07207 */ /* 0x000fe40000000000 */
[----:B------:R-:W-:Y:S01]  /*2c4d0*/  SEL R193, R35, R36, P0 ;  /* 0x0000002423c17207 */ /* 0x000fe20000000000 */
[----:B------:R-:W-:Y:S02]  /*2c4e0*/  IMAD.MOV.U32 R13, RZ, RZ, R34 ;  /* 0x000000ffff0d7224 */ /* 0x000fe400078e0022 */
[----:B------:R-:W-:-:S07]  /*2c4f0*/  IMAD.MOV.U32 R46, RZ, RZ, R14 ;  /* 0x000000ffff2e7224 */ /* 0x000fce00078e000e */
[----:B------:R-:W-:Y:S05]  /*2c500*/  WARPSYNC.COLLECTIVE R15, `(.L_x_713) ;  /* 0x000000000f087348 */ /* 0x000fea0003c00000 */
[----:B------:R0:W1:Y:S02]  /*2c510*/  SHFL.IDX P6, R14, R13, R12, R11 ;  /* 0x0000000c0d0e7389 */ /* 0x00006400000c000b */
[----:B01----:R-:W-:Y:S01]  /*2c520*/  ENDCOLLECTIVE ;  /* 0x000000000000791b */ /* 0x003fe20003800000 */
.L_x_713:
[----:B------:R-:W-:Y:S01]  /*2c530*/  MOV R13, R68 ;  /* 0x00000044000d7202 */ /* 0x000fe20000000f00 */
[----:B------:R-:W-:Y:S02]  /*2c540*/  IMAD.MOV.U32 R12, RZ, RZ, R2 ;  /* 0x000000ffff0c7224 */ /* 0x000fe400078e0002 */
[----:B------:R-:W-:-:S07]  /*2c550*/  IMAD.MOV.U32 R34, RZ, RZ, R14 ;  /* 0x000000ffff227224 */ /* 0x000fce00078e000e */
[----:B------:R-:W-:Y:S05]  /*2c560*/  WARPSYNC.COLLECTIVE R15, `(.L_x_714) ;  /* 0x000000000f087348 */ /* 0x000fea0003c00000 */
[----:B------:R0:W1:Y:S02]  /*2c570*/  SHFL.IDX P6, R14, R13, R12, R11 ;  /* 0x0000000c0d0e7389 */ /* 0x00006400000c000b */
[----:B01----:R-:W-:Y:S01]  /*2c580*/  ENDCOLLECTIVE ;  /* 0x000000000000791b */ /* 0x003fe20003800000 */
.L_x_714:
[----:B------:R-:W-:Y:S02]  /*2c590*/  IMAD.MOV.U32 R13, RZ, RZ, R33 ;  /* 0x000000ffff0d7224 */ /* 0x000fe400078e0021 */
[----:B------:R-:W-:-:S07]  /*2c5a0*/  IMAD.MOV.U32 R68, RZ, RZ, R14 ;  /* 0x000000ffff447224 */ /* 0x000fce00078e000e */
[----:B------:R-:W-:Y:S05]  /*2c5b0*/  WARPSYNC.COLLECTIVE R15, `(.L_x_715) ;  /* 0x000000000f087348 */ /* 0x000fea0003c00000 */
[----:B------:R0:W1:Y:S02]  /*2c5c0*/  SHFL.IDX P6, R14, R13, R12, R11 ;  /* 0x0000000c0d0e7389 */ /* 0x00006400000c000b */
[----:B01----:R-:W-:Y:S01]  /*2c5d0*/  ENDCOLLECTIVE ;  /* 0x000000000000791b */ /* 0x003fe20003800000 */
.L_x_715:
        /* <DEDUP_REMOVED lines=8> */
.L_x_716:
[----:B------:R-:W-:Y:S02]  /*2c660*/  SEL R189, R34, R33, P0 ;  /* 0x0000002122bd7207 */ /* 0x000fe40000000000 */
[----:B------:R-:W-:Y:S01]  /*2c670*/  SEL R188, R33, R34, P0 ;  /* 0x0000002221bc7207 */ /* 0x000fe20000000000 */
[----:B------:R-:W-:Y:S02]  /*2c680*/  IMAD.MOV.U32 R13, RZ, RZ, R32 ;  /* 0x000000ffff0d7224 */ /* 0x000fe400078e0020 */
[----:B------:R-:W-:-:S07]  /*2c690*/  IMAD.MOV.U32 R44, RZ, RZ, R14 ;  /* 0x000000ffff2c7224 */ /* 0x000fce00078e000e */
[----:B------:R-:W-:Y:S05]  /*2c6a0*/  WARPSYNC.COLLECTIVE R15, `(.L_x_717) ;  /* 0x000000000f087348 */ /* 0x000fea0003c00000 */
[----:B------:R0:W1:Y:S02]  /*2c6b0*/  SHFL.IDX P6, R14, R13, R12, R11 ;  /* 0x0000000c0d0e7389 */ /* 0x00006400000c000b */
[----:B01----:R-:W-:Y:S01]  /*2c6c0*/  ENDCOLLECTIVE ;  /* 0x000000000000791b */ /* 0x003fe20003800000 */
.L_x_717:
[----:B------:R-:W-:Y:S01]  /*2c6d0*/  MOV R13, R48 ;  /* 0x00000030000d7202 */ /* 0x000fe20000000f00 */
[----:B------:R-:W-:Y:S02]  /*2c6e0*/  IMAD.MOV.U32 R12, RZ, RZ, R2 ;  /* 0x000000ffff0c7224 */ /* 0x000fe400078e0002 */
[----:B------:R-:W-:-:S07]  /*2c6f0*/  IMAD.MOV.U32 R32, RZ, RZ, R14 ;  /* 0x000000ffff207224 */ /* 0x000fce00078e000e */
[----:B------:R-:W-:Y:S05]  /*2c700*/  WARPSYNC.COLLECTIVE R15, `(.L_x_718) ;  /* 0x000000000f087348 */ /* 0x000fea0003c00000 */
[----:B------:R0:W1:Y:S02]  /*2c710*/  SHFL.IDX P6, R14, R13, R12, R11 ;  /* 0x0000000c0d0e7389 */ /* 0x00006400000c000b */
[----:B01----:R-:W-:Y:S01]  /*2c720*/  ENDCOLLECTIVE ;  /* 0x000000000000791b */ /* 0x003fe20003800000 */
.L_x_718:
[----:B------:R-:W-:Y:S02]  /*2c730*/  IMAD.MOV.U32 R13, RZ, RZ, R28 ;  /* 0x000000ffff0d7224 */ /* 0x000fe400078e001c */
[----:B------:R-:W-:-:S07]  /*2c740*/  IMAD.MOV.U32 R48, RZ, RZ, R14 ;  /* 0x000000ffff307224 */ /* 0x000fce00078e000e */
[----:B------:R-:W-:Y:S05]  /*2c750*/  WARPSYNC.COLLECTIVE R15, `(.L_x_719) ;  /* 0x000000000f087348 */ /* 0x000fea0003c00000 */
[----:B------:R0:W1:Y:S02]  /*2c760*/  SHFL.IDX P6, R14, R13, R12, R11 ;  /* 0x0000000c0d0e7389 */ /* 0x00006400000c000b */
[----:B01----:R-:W-:Y:S01]  /*2c770*/  ENDCOLLECTIVE ;  /* 0x000000000000791b */ /* 0x003fe20003800000 */
.L_x_719:
        /* <DEDUP_REMOVED lines=8> */
.L_x_720:
[----:B------:R-:W-:Y:S02]  /*2c800*/  SEL R185, R32, R28, P0 ;  /* 0x0000001c20b97207 */ /* 0x000fe40000000000 */
[----:B------:R-:W-:Y:S01]  /*2c810*/  SEL R184, R28, R32, P0 ;  /* 0x000000201cb87207 */ /* 0x000fe20000000000 */
[----:B------:R-:W-:Y:S02]  /*2c820*/  IMAD.MOV.U32 R13, RZ, RZ, R27 ;  /* 0x000000ffff0d7224 */ /* 0x000fe400078e001b */
[----:B------:R-:W-:-:S07]  /*2c830*/  IMAD.MOV.U32 R43, RZ, RZ, R14 ;  /* 0x000000ffff2b7224 */ /* 0x000fce00078e000e */
[----:B------:R-:W-:Y:S05]  /*2c840*/  WARPSYNC.COLLECTIVE R15, `(.L_x_721) ;  /* 0x000000000f087348 */ /* 0x000fea0003c00000 */
[----:B------:R0:W1:Y:S02]  /*2c850*/  SHFL.IDX P6, R14, R13, R12, R11 ;  /* 0x0000000c0d0e7389 */ /* 0x00006400000c000b */
[----:B01----:R-:W-:Y:S01]  /*2c860*/  ENDCOLLECTIVE ;  /* 0x000000000000791b */ /* 0x003fe20003800000 */
.L_x_721:
[----:B------:R-:W-:Y:S01]  /*2c870*/  MOV R13, R56 ;  /* 0x00000038000d7202 */ /* 0x000fe20000000f00 */
[----:B------:R-:W-:Y:S02]  /*2c880*/  IMAD.MOV.U32 R12, RZ, RZ, R2 ;  /* 0x000000ffff0c7224 */ /* 0x000fe400078e0002 */
[----:B------:R-:W-:-:S07]  /*2c890*/  IMAD.MOV.U32 R27, RZ, RZ, R14 ;  /* 0x000000ffff1b7224 */ /* 0x000fce00078e000e */
[----:B------:R-:W-:Y:S05]  /*2c8a0*/  WARPSYNC.COLLECTIVE R15, `(.L_x_722) ;  /* 0x000000000f087348 */ /* 0x000fea0003c00000 */
[----:B------:R0:W1:Y:S02]  /*2c8b0*/  SHFL.IDX P6, R14, R13, R12, R11 ;  /* 0x0000000c0d0e7389 */ /* 0x00006400000c000b */
[----:B01----:R-:W-:Y:S01]  /*2c8c0*/  ENDCOLLECTIVE ;  /* 0x000000000000791b */ /* 0x003fe20003800000 */
.L_x_722:
[----:B------:R-:W-:Y:S02]  /*2c8d0*/  IMAD.MOV.U32 R13, RZ, RZ, R26 ;  /* 0x000000ffff0d7224 */ /* 0x000fe400078e001a */
[----:B------:R-:W-:-:S07]  /*2c8e0*/  IMAD.MOV.U32 R56, RZ, RZ, R14 ;  /* 0x000000ffff387224 */ /* 0x000fce00078e000e */
[----:B------:R-:W-:Y:S05]  /*2c8f0*/  WARPSYNC.COLLECTIVE R15, `(.L_x_723) ;  /* 0x000000000f087348 */ /* 0x000fea0003c00000 */
[----:B------:R0:W1:Y:S02]  /*2c900*/  SHFL.IDX P6, R14, R13, R12, R11 ;  /* 0x0000000c0d0e7389 */ /* 0x00006400000c000b */
[----:B01----:R-:W-:Y:S01]  /*2c910*/  ENDCOLLECTIVE ;  /* 0x000000000000791b */ /* 0x003fe20003800000 */
.L_x_723:
        /* <DEDUP_REMOVED lines=8> */
.L_x_724:
[----:B------:R-:W-:Y:S02]  /*2c9a0*/  SEL R181, R27, R26, P0 ;  /* 0x0000001a1bb57207 */ /* 0x000fe40000000000 */
[----:B------:R-:W-:Y:S01]  /*2c9b0*/  SEL R180, R26, R27, P0 ;  /* 0x0000001b1ab47207 */ /* 0x000fe20000000000 */
[----:B------:R-:W-:Y:S02]  /*2c9c0*/  IMAD.MOV.U32 R13, RZ, RZ, R42 ;  /* 0x000000ffff0d7224 */ /* 0x000fe400078e002a */
[----:B------:R-:W-:-:S07]  /*2c9d0*/  IMAD.MOV.U32 R45, RZ, RZ, R14 ;  /* 0x000000ffff2d7224 */ /* 0x000fce00078e000e */
[----:B------:R-:W-:Y:S05]  /*2c9e0*/  WARPSYNC.COLLECTIVE R15, `(.L_x_725) ;  /* 0x000000000f087348 */ /* 0x000fea0003c00000 */
[----:B------:R0:W1:Y:S02]  /*2c9f0*/  SHFL.IDX P6, R14, R13, R12, R11 ;  /* 0x0000000c0d0e7389 */ /* 0x00006400000c000b */
[----:B01----:R-:W-:Y:S01]  /*2ca00*/  ENDCOLLECTIVE ;  /* 0x000000000000791b */ /* 0x003fe20003800000 */
.L_x_725:
[----:B------:R-:W-:Y:S01]  /*2ca10*/  MOV R13, R64 ;  /* 0x00000040000d7202 */ /* 0x000fe20000000f00 */
[----:B------:R-:W-:Y:S02]  /*2ca20*/  IMAD.MOV.U32 R12, RZ, RZ, R2 ;  /* 0x000000ffff0c7224 */ /* 0x000fe400078e0002 */
[----:B------:R-:W-:-:S07]  /*2ca30*/  IMAD.MOV.U32 R42, RZ, RZ, R14 ;  /* 0x000000ffff2a7224 */ /* 0x000fce00078e000e */
[----:B------:R-:W-:Y:S05]  /*2ca40*/  WARPSYNC.COLLECTIVE R15, `(.L_x_726) ;  /* 0x000000000f087348 */ /* 0x000fea0003c00000 */
[----:B------:R0:W1:Y:S02]  /*2ca50*/  SHFL.IDX P6, R14, R13, R12, R11 ;  /* 0x0000000c0d0e7389 */ /* 0x00006400000c000b */
[----:B01----:R-:W-:Y:S01]  /*2ca60*/  ENDCOLLECTIVE ;  /* 0x000000000000791b */ /* 0x003fe20003800000 */
.L_x_726:
[----:B------:R-:W-:Y:S02]  /*2ca70*/  IMAD.MOV.U32 R13, RZ, RZ, R61 ;  /* 0x000000ffff0d7224 */ /* 0x000fe400078e003d */
[----:B------:R-:W-:-:S07]  /*2ca80*/  IMAD.MOV.U32 R64, RZ, RZ, R14 ;  /* 0x000000ffff407224 */ /* 0x000fce00078e000e */
[----:B------:R-:W-:Y:S05]  /*2ca90*/  WARPSYNC.COLLECTIVE R15, `(.L_x_727) ;  /* 0x000000000f087348 */ /* 0x000fea0003c00000 */
[----:B------:R0:W1:Y:S02]  /*2caa0*/  SHFL.IDX P6, R14, R13, R12, R11 ;  /* 0x0000000c0d0e7389 */ /* 0x00006400000c000b */
[----:B01----:R-:W-:Y:S01]  /*2cab0*/  ENDCOLLECTIVE ;  /* 0x000000000000791b */ /* 0x003fe20003800000 */
.L_x_727:
        /* <DEDUP_REMOVED lines=8> */
.L_x_728:
[----:B------:R-:W-:Y:S02]  /*2cb40*/  SEL R177, R42, R61, P0 ;  /* 0x0000003d2ab17207 */ /* 0x000fe40000000000 */
[----:B------:R-:W-:Y:S01]  /*2cb50*/  SEL R176, R61, R42, P0 ;  /* 0x0000002a3db07207 */ /* 0x000fe20000000000 */
[----:B------:R-:W-:Y:S02]  /*2cb60*/  IMAD.MOV.U32 R13, RZ, RZ, R53 ;  /* 0x000000ffff0d7224 */ /* 0x000fe400078e0035 */
[----:B------:R-:W-:-:S07]  /*2cb70*/  IMAD.MOV.U32 R57, RZ, RZ, R14 ;  /* 0x000000ffff397224 */ /* 0x000fce00078e000e */
[----:B------:R-:W-:Y:S05]  /*2cb80*/  WARPSYNC.COLLECTIVE R15, `(.L_x_729) ;  /* 0x000000000f087348 */ /* 0x000fea0003c00000 */
[----:B------:R0:W1:Y:S02]  /*2cb90*/  SHFL.IDX P6, R14, R13, R12, R11 ;  /* 0x0000000c0d0e7389 */ /* 0x00006400000c000b */
[----:B01----:R-:W-:Y:S01]  /*2cba0*/  ENDCOLLECTIVE ;  /* 0x000000000000791b */ /* 0x003fe20003800000 */
.L_x_729:
[----:B------:R-:W-:Y:S01]  /*2cbb0*/  MOV R13, R72 ;  /* 0x00000048000d7202 */ /* 0x000fe20000000f00 */
[----:B------:R-:W-:Y:S02]  /*2cbc0*/  IMAD.MOV.U32 R12, RZ, RZ, R2 ;  /* 0x000000ffff0c7224 */ /* 0x000fe400078e0002 */
[----:B------:R-:W-:-:S07]  /*2cbd0*/  IMAD.MOV.U32 R53, RZ, RZ, R14 ;  /* 0x000000ffff357224 */ /* 0x000fce00078e000e */
[----:B------:R-:W-:Y:S05]  /*2cbe0*/  WARPSYNC.COLLECTIVE R15, `(.L_x_730) ;  /* 0x000000000f087348 */ /* 0x000fea0003c00000 */
[----:B------:R0:W1:Y:S02]  /*2cbf0*/  SHFL.IDX P6, R14, R13, R12, R11 ;  /* 0x0000000c0d0e7389 */ /* 0x00006400000c000b */
[----:B01----:R-:W-:Y:S01]  /*2cc00*/  ENDCOLLECTIVE ;  /* 0x000000000000791b */ /* 0x003fe20003800000 */
.L_x_730:
[----:B------:R-:W-:Y:S02]  /*2cc10*/  IMAD.MOV.U32 R13, RZ, RZ, R69 ;  /* 0x000000ffff0d7224 */ /* 0x000fe400078e0045 */
[----:B------:R-:W-:-:S07]  /*2cc20*/  IMAD.MOV.U32 R72, RZ, RZ, R14 ;  /* 0x000000ffff487224 */ /* 0x000fce00078e000e */
[----:B------:R-:W-:Y:S05]  /*2cc30*/  WARPSYNC.COLLECTIVE R15, `(.L_x_731) ;  /* 0x000000000f087348 */ /* 0x000fea0003c00000 */
[----:B------:R0:W1:Y:S02]  /*2cc40*/  SHFL.IDX P6, R14, R13, R12, R11 ;  /* 0x0000000c0d0e7389 */ /* 0x00006400000c000b */
[----:B01----:R-:W-:Y:S01]  /*2cc50*/  ENDCOLLECTIVE ;  /* 0x000000000000791b */ /* 0x003fe20003800000 */
.L_x_731:
        /* <DEDUP_REMOVED lines=8> */
.L_x_732:
[----:B------:R-:W-:Y:S02]  /*2cce0*/  SEL R173, R53, R69, P0 ;  /* 0x0000004535ad7207 */ /* 0x000fe40000000000 */
[----:B------:R-:W-:Y:S01]  /*2ccf0*/  SEL R147, R69, R53, P0 ;  /* 0x0000003545937207 */ /* 0x000fe20000000000 */
[----:B------:R-:W-:Y:S02]  /*2cd00*/  IMAD.MOV.U32 R13, RZ, RZ, R58 ;  /* 0x000000ffff0d7224 */ /* 0x000fe400078e003a */
[----:B------:R-:W-:-:S07]  /*2cd10*/  IMAD.MOV.U32 R59, RZ, RZ, R14 ;  /* 0x000000ffff3b7224 */ /* 0x000fce00078e000e */
[----:B------:R-:W-:Y:S05]  /*2cd20*/  WARPSYNC.COLLECTIVE R15, `(.L_x_733) ;  /* 0x000000000f087348 */ /* 0x000fea0003c00000 */
[----:B------:R0:W1:Y:S02]  /*2cd30*/  SHFL.IDX P6, R14, R13, R12, R11 ;  /* 0x0000000c0d0e7389 */ /* 0x00006400000c000b */
[----:B01----:R-:W-:Y:S01]  /*2cd40*/  ENDCOLLECTIVE ;  /* 0x000000000000791b */ /* 0x003fe20003800000 */
.L_x_733:
[----:B------:R-:W-:Y:S01]  /*2cd50*/  MOV R13, R80 ;  /* 0x00000050000d7202 */ /* 0x000fe20000000f00 */
[----:B------:R-:W-:Y:S02]  /*2cd60*/  IMAD.MOV.U32 R12, RZ, RZ, R2 ;  /* 0x000000ffff0c7224 */ /* 0x000fe400078e0002 */
[----:B------:R-:W-:-:S07]  /*2cd70*/  IMAD.MOV.U32 R58, RZ, RZ, R14 ;  /* 0x000000ffff3a7224 */ /* 0x000fce00078e000e */
[----:B------:R-:W-:Y:S05]  /*2cd80*/  WARPSYNC.COLLECTIVE R15, `(.L_x_734) ;  /* 0x000000000f087348 */ /* 0x000fea0003c00000 */
[----:B------:R0:W1:Y:S02]  /*2cd90*/  SHFL.IDX P6, R14, R13, R12, R11 ;  /* 0x0000000c0d0e7389 */ /* 0x00006400000c000b */
[----:B01----:R-:W-:Y:S01]  /*2cda0*/  ENDCOLLECTIVE ;  /* 0x000000000000791b */ /* 0x003fe20003800000 */
.L_x_734:
[----:B------:R-:W-:Y:S02]  /*2cdb0*/  IMAD.MOV.U32 R13, RZ, RZ, R77 ;  /* 0x000000ffff0d7224 */ /* 0x000fe400078e004d */
[----:B------:R-:W-:-:S07]  /*2cdc0*/  IMAD.MOV.U32 R80, RZ, RZ, R14 ;  /* 0x000000ffff507224 */ /* 0x000fce00078e000e */
[----:B------:R-:W-:Y:S05]  /*2cdd0*/  WARPSYNC.COLLECTIVE R15, `(.L_x_735) ;  /* 0x000000000f087348 */ /* 0x000fea0003c00000 */
[----:B------:R0:W1:Y:S02]  /*2cde0*/  SHFL.IDX P6, R14, R13, R12, R11 ;  /* 0x0000000c0d0e7389 */ /* 0x00006400000c000b */
[----:B01----:R-:W-:Y:S01]  /*2cdf0*/  ENDCOLLECTIVE ;  /* 0x000000000000791b */ /* 0x003fe20003800000 */
.L_x_735:
        /* <DEDUP_REMOVED lines=8> */
.L_x_736:
[----:B------:R-:W-:Y:S02]  /*2ce80*/  SEL R4, R58, R77, P0 ;  /* 0x0000004d3a047207 */ /* 0x000fe40000000000 */
[----:B------:R-:W-:Y:S01]  /*2ce90*/  SEL R58, R77, R58, P0 ;  /* 0x0000003a4d3a7207 */ /* 0x000fe20000000000 */
[----:B------:R-:W-:Y:S02]  /*2cea0*/  IMAD.MOV.U32 R13, RZ, RZ, R62 ;  /* 0x000000ffff0d7224 */ /* 0x000fe400078e003e */
[----:B------:R-:W-:-:S07]  /*2ceb0*/  IMAD.MOV.U32 R63, RZ, RZ, R14 ;  /* 0x000000ffff3f7224 */ /* 0x000fce00078e000e */
[----:B------:R-:W-:Y:S05]  /*2cec0*/  WARPSYNC.COLLECTIVE R15, `(.L_x_737) ;  /* 0x000000000f087348 */ /* 0x000fea0003c00000 */
[----:B------:R0:W1:Y:S02]  /*2ced0*/  SHFL.IDX P6, R14, R13, R12, R11 ;  /* 0x0000000c0d0e7389 */ /* 0x00006400000c000b */
[----:B01----:R-:W-:Y:S01]  /*2cee0*/  ENDCOLLECTIVE ;  /* 0x000000000000791b */ /* 0x003fe20003800000 */
.L_x_737:
[----:B------:R-:W-:Y:S01]  /*2cef0*/  MOV R13, R88 ;  /* 0x00000058000d7202 */ /* 0x000fe20000000f00 */
[----:B------:R-:W-:Y:S02]  /*2cf00*/  IMAD.MOV.U32 R12, RZ, RZ, R2 ;  /* 0x000000ffff0c7224 */ /* 0x000fe400078e0002 */
[----:B------:R-:W-:-:S07]  /*2cf10*/  IMAD.MOV.U32 R62, RZ, RZ, R14 ;  /* 0x000000ffff3e7224 */ /* 0x000fce00078e000e */
[----:B------:R-:W-:Y:S05]  /*2cf20*/  WARPSYNC.COLLECTIVE R15, `(.L_x_738) ;  /* 0x000000000f087348 */ /* 0x000fea0003c00000 */
[----:B------:R0:W1:Y:S02]  /*2cf30*/  SHFL.IDX P6, R14, R13, R12, R11 ;  /* 0x0000000c0d0e7389 */ /* 0x00006400000c000b */
[----:B01----:R-:W-:Y:S01]  /*2cf40*/  ENDCOLLECTIVE ;  /* 0x000000000000791b */ /* 0x003fe20003800000 */
.L_x_738:
[----:B------:R-:W-:Y:S02]  /*2cf50*/  IMAD.MOV.U32 R13, RZ, RZ, R85 ;  /* 0x000000ffff0d7224 */ /* 0x000fe400078e0055 */
[----:B------:R-:W-:-:S07]  /*2cf60*/  IMAD.MOV.U32 R88, RZ, RZ, R14 ;  /* 0x000000ffff587224 */ /* 0x000fce00078e000e */
[----:B------:R-:W-:Y:S05]  /*2cf70*/  WARPSYNC.COLLECTIVE R15, `(.L_x_739) ;  /* 0x000000000f087348 */ /* 0x000fea0003c00000 */
[----:B------:R0:W1:Y:S02]  /*2cf80*/  SHFL.IDX P6, R14, R13, R12, R11 ;  /* 0x0000000c0d0e7389 */ /* 0x00006400000c000b */
[----:B01----:R-:W-:Y:S01]  /*2cf90*/  ENDCOLLECTIVE ;  /* 0x000000000000791b */ /* 0x003fe20003800000 */
.L_x_739:
        /* <DEDUP_REMOVED lines=8> */
.L_x_740:
[----:B------:R-:W-:Y:S02]  /*2d020*/  SEL R6, R62, R85, P0 ;  /* 0x000000553e067207 */ /* 0x000fe40000000000 */
[----:B------:R-:W-:Y:S01]  /*2d030*/  SEL R62, R85, R62, P0 ;  /* 0x0000003e553e7207 */ /* 0x000fe20000000000 */
[----:B------:R-:W-:Y:S02]  /*2d040*/  IMAD.MOV.U32 R13, RZ, RZ, R66 ;  /* 0x000000ffff0d7224 */ /* 0x000fe400078e0042 */
[----:B------:R-:W-:-:S07]  /*2d050*/  IMAD.MOV.U32 R67, RZ, RZ, R14 ;  /* 0x000000ffff437224 */ /* 0x000fce00078e000e */
[----:B------:R-:W-:Y:S05]  /*2d060*/  WARPSYNC.COLLECTIVE R15, `(.L_x_741) ;  /* 0x000000000f087348 */ /* 0x000fea0003c00000 */
[----:B------:R0:W1:Y:S02]  /*2d070*/  SHFL.IDX P6, R14, R13, R12, R11 ;  /* 0x0000000c0d0e7389 */ /* 0x00006400000c000b */
[----:B01----:R-:W-:Y:S01]  /*2d080*/  ENDCOLLECTIVE ;  /* 0x000000000000791b */ /* 0x003fe20003800000 */
.L_x_741:
[----:B------:R-:W-:Y:S01]  /*2d090*/  MOV R13, R96 ;  /* 0x00000060000d7202 */ /* 0x000fe20000000f00 */
[----:B------:R-:W-:Y:S02]  /*2d0a0*/  IMAD.MOV.U32 R12, RZ, RZ, R2 ;  /* 0x000000ffff0c7224 */ /* 0x000fe400078e0002 */
[----:B------:R-:W-:-:S07]  /*2d0b0*/  IMAD.MOV.U32 R66, RZ, RZ, R14 ;  /* 0x000000ffff427224 */ /* 0x000fce00078e000e */
[----:B------:R-:W-:Y:S05]  /*2d0c0*/  WARPSYNC.COLLECTIVE R15, `(.L_x_742) ;  /* 0x000000000f087348 */ /* 0x000fea0003c00000 */
[----:B------:R0:W1:Y:S02]  /*2d0d0*/  SHFL.IDX P6, R14, R13, R12, R11 ;  /* 0x0000000c0d0e7389 */ /* 0x00006400000c000b */
[----:B01----:R-:W-:Y:S01]  /*2d0e0*/  ENDCOLLECTIVE ;  /* 0x000000000000791b */ /* 0x003fe20003800000 */
.L_x_742:
[----:B------:R-:W-:Y:S02]  /*2d0f0*/  IMAD.MOV.U32 R13, RZ, RZ, R93 ;  /* 0x000000ffff0d7224 */ /* 0x000fe400078e005d */
[----:B------:R-:W-:-:S07]  /*2d100*/  IMAD.MOV.U32 R96, RZ, RZ, R14 ;  /* 0x000000ffff607224 */ /* 0x000fce00078e000e */
[----:B------:R-:W-:Y:S05]  /*2d110*/  WARPSYNC.COLLECTIVE R15, `(.L_x_743) ;  /* 0x000000000f087348 */ /* 0x000fea0003c00000 */
[----:B------:R0:W1:Y:S02]  /*2d120*/  SHFL.IDX P6, R14, R13, R12, R11 ;  /* 0x0000000c0d0e7389 */ /* 0x00006400000c000b */
[----:B01----:R-:W-:Y:S01]  /*2d130*/  ENDCOLLECTIVE ;  /* 0x000000000000791b */ /* 0x003fe20003800000 */
.L_x_743:
        /* <DEDUP_REMOVED lines=8> */
.L_x_744:
[----:B------:R-:W-:Y:S02]  /*2d1c0*/  SEL R8, R66, R93, P0 ;  /* 0x0000005d42087207 */ /* 0x000fe40000000000 */
[----:B------:R-:W-:Y:S01]  /*2d1d0*/  SEL R66, R93, R66, P0 ;  /* 0x000000425d427207 */ /* 0x000fe20000000000 */
[----:B------:R-:W-:Y:S02]  /*2d1e0*/  IMAD.MOV.U32 R13, RZ, RZ, R70 ;  /* 0x000000ffff0d7224 */ /* 0x000fe400078e0046 */
[----:B------:R-:W-:-:S07]  /*2d1f0*/  IMAD.MOV.U32 R71, RZ, RZ, R14 ;  /* 0x000000ffff477224 */ /* 0x000fce00078e000e */
[----:B------:R-:W-:Y:S05]  /*2d200*/  WARPSYNC.COLLECTIVE R15, `(.L_x_745) ;  /* 0x000000000f087348 */ /* 0x000fea0003c00000 */
[----:B------:R0:W1:Y:S02]  /*2d210*/  SHFL.IDX P6, R14, R13, R12, R11 ;  /* 0x0000000c0d0e7389 */ /* 0x00006400000c000b */
[----:B01----:R-:W-:Y:S01]  /*2d220*/  ENDCOLLECTIVE ;  /* 0x000000000000791b */ /* 0x003fe20003800000 */
.L_x_745:
[----:B------:R-:W-:Y:S01]  /*2d230*/  MOV R13, R104 ;  /* 0x00000068000d7202 */ /* 0x000fe20000000f00 */
[----:B------:R-:W-:Y:S02]  /*2d240*/  IMAD.MOV.U32 R12, RZ, RZ, R2 ;  /* 0x000000ffff0c7224 */ /* 0x000fe400078e0002 */
[----:B------:R-:W-:-:S07]  /*2d250*/  IMAD.MOV.U32 R70, RZ, RZ, R14 ;  /* 0x000000ffff467224 */ /* 0x000fce00078e000e */
[----:B------:R-:W-:Y:S05]  /*2d260*/  WARPSYNC.COLLECTIVE R15, `(.L_x_746) ;  /* 0x000000000f087348 */ /* 0x000fea0003c00000 */
[----:B------:R0:W1:Y:S02]  /*2d270*/  SHFL.IDX P6, R14, R13, R12, R11 ;  /* 0x0000000c0d0e7389 */ /* 0x00006400000c000b */
[----:B01----:R-:W-:Y:S01]  /*2d280*/  ENDCOLLECTIVE ;  /* 0x000000000000791b */ /* 0x003fe20003800000 */
.L_x_746:
[----:B------:R-:W-:Y:S02]  /*2d290*/  IMAD.MOV.U32 R13, RZ, RZ, R101 ;  /* 0x000000ffff0d7224 */ /* 0x000fe400078e0065 */
[----:B------:R-:W-:-:S07]  /*2d2a0*/  IMAD.MOV.U32 R104, RZ, RZ, R14 ;  /* 0x000000ffff687224 */ /* 0x000fce00078e000e */
[----:B------:R-:W-:Y:S05]  /*2d2b0*/  WARPSYNC.COLLECTIVE R15, `(.L_x_747) ;  /* 0x000000000f087348 */ /* 0x000fea0003c00000 */
[----:B------:R0:W1:Y:S02]  /*2d2c0*/  SHFL.IDX P6, R14, R13, R12, R11 ;  /* 0x0000000c0d0e7389 */ /* 0x00006400000c000b */
[----:B01----:R-:W-:Y:S01]  /*2d2d0*/  ENDCOLLECTIVE ;  /* 0x000000000000791b */ /* 0x003fe20003800000 */
.L_x_747:
        /* <DEDUP_REMOVED lines=8> */
.L_x_748:
[----:B------:R-:W-:Y:S02]  /*2d360*/  SEL R10, R70, R101, P0 ;  /* 0x00000065460a7207 */ /* 0x000fe40000000000 */
[----:B------:R-:W-:Y:S01]  /*2d370*/  SEL R70, R101, R70, P0 ;  /* 0x0000004665467207 */ /* 0x000fe20000000000 */
[----:B------:R-:W-:Y:S02]  /*2d380*/  IMAD.MOV.U32 R13, RZ, RZ, R73 ;  /* 0x000000ffff0d7224 */ /* 0x000fe400078e0049 */
[----:B------:R-:W-:-:S07]  /*2d390*/  IMAD.MOV.U32 R76, RZ, RZ, R14 ;  /* 0x000000ffff4c7224 */ /* 0x000fce00078e000e */
[----:B------:R-:W-:Y:S05]  /*2d3a0*/  WARPSYNC.COLLECTIVE R15, `(.L_x_749) ;  /* 0x000000000f087348 */ /* 0x000fea0003c00000 */
[----:B------:R0:W1:Y:S02]  /*2d3b0*/  SHFL.IDX P6, R14, R13, R12, R11 ;  /* 0x0000000c0d0e7389 */ /* 0x00006400000c000b */
[----:B01----:R-:W-:Y:S01]  /*2d3c0*/  ENDCOLLECTIVE ;  /* 0x000000000000791b */ /* 0x003fe20003800000 */
.L_x_749:
[----:B------:R-:W-:Y:S01]  /*2d3d0*/  MOV R13, R112 ;  /* 0x00000070000d7202 */ /* 0x000fe20000000f00 */
[----:B------:R-:W-:Y:S02]  /*2d3e0*/  IMAD.MOV.U32 R12, RZ, RZ, R2 ;  /* 0x000000ffff0c7224 */ /* 0x000fe400078e0002 */
[----:B------:R-:W-:-:S07]  /*2d3f0*/  IMAD.MOV.U32 R73, RZ, RZ, R14 ;  /* 0x000000ffff497224 */ /* 0x000fce00078e000e */
[----:B------:R-:W-:Y:S05]  /*2d400*/  WARPSYNC.COLLECTIVE R15, `(.L_x_750) ;  /* 0x000000000f087348 */ /* 0x000fea0003c00000 */
[----:B------:R0:W1:Y:S02]  /*2d410*/  SHFL.IDX P6, R14, R13, R12, R11 ;  /* 0x0000000c0d0e7389 */ /* 0x00006400000c000b */
[----:B01----:R-:W-:Y:S01]  /*2d420*/  ENDCOLLECTIVE ;  /* 0x000000000000791b */ /* 0x003fe20003800000 */
.L_x_750:
[----:B------:R-:W-:Y:S02]  /*2d430*/  IMAD.MOV.U32 R13, RZ, RZ, R109 ;  /* 0x000000ffff0d7224 */ /* 0x000fe400078e006d */
[----:B------:R-:W-:-:S07]  /*2d440*/  IMAD.MOV.U32 R112, RZ, RZ, R14 ;  /* 0x000000ffff707224 */ /* 0x000fce00078e000e */
[----:B------:R-:W-:Y:S05]  /*2d450*/  WARPSYNC.COLLECTIVE R15, `(.L_x_751) ;  /* 0x000000000f087348 */ /* 0x000fea0003c00000 */
[----:B------:R0:W1:Y:S02]  /*2d460*/  SHFL.IDX P6, R14, R13, R12, R11 ;  /* 0x0000000c0d0e7389 */ /* 0x00006400000c000b */
[----:B01----:R-:W-:Y:S01]  /*2d470*/  ENDCOLLECTIVE ;  /* 0x000000000000791b */ /* 0x003fe20003800000 */
.L_x_751:
        /* <DEDUP_REMOVED lines=8> */
.L_x_752:
[----:B------:R-:W-:Y:S02]  /*2d500*/  SEL R21, R73, R109, P0 ;  /* 0x0000006d49157207 */ /* 0x000fe40000000000 */
[----:B------:R-:W-:Y:S01]  /*2d510*/  SEL R73, R109, R73, P0 ;  /* 0x000000496d497207 */ /* 0x000fe20000000000 */
[----:B------:R-:W-:Y:S02]  /*2d520*/  IMAD.MOV.U32 R13, RZ, RZ, R81 ;  /* 0x000000ffff0d7224 */ /* 0x000fe400078e0051 */
[----:B------:R-:W-:-:S07]  /*2d530*/  IMAD.MOV.U32 R84, RZ, RZ, R14 ;  /* 0x000000ffff547224 */ /* 0x000fce00078e000e */
[----:B------:R-:W-:Y:S05]  /*2d540*/  WARPSYNC.COLLECTIVE R15, `(.L_x_753) ;  /* 0x000000000f087348 */ /* 0x000fea0003c00000 */
[----:B------:R0:W1:Y:S02]  /*2d550*/  SHFL.IDX P6, R14, R13, R12, R11 ;  /* 0x0000000c0d0e7389 */ /* 0x00006400000c000b */
[----:B01----:R-:W-:Y:S01]  /*2d560*/  ENDCOLLECTIVE ;  /* 0x000000000000791b */ /* 0x003fe20003800000 */
.L_x_753:
[----:B------:R-:W-:Y:S01]  /*2d570*/  MOV R13, R120 ;  /* 0x00000078000d7202 */ /* 0x000fe20000000f00 */
[----:B------:R-:W-:Y:S02]  /*2d580*/  IMAD.MOV.U32 R12, RZ, RZ, R2 ;  /* 0x000000ffff0c7224 */ /* 0x000fe400078e0002 */
[----:B------:R-:W-:-:S07]  /*2d590*/  IMAD.MOV.U32 R81, RZ, RZ, R14 ;  /* 0x000000ffff517224 */ /* 0x000fce00078e000e */
[----:B------:R-:W-:Y:S05]  /*2d5a0*/  WARPSYNC.COLLECTIVE R15, `(.L_x_754) ;  /* 0x000000000f087348 */ /* 0x000fea0003c00000 */
[----:B------:R0:W1:Y:S02]  /*2d5b0*/  SHFL.IDX P6, R14, R13, R12, R11 ;  /* 0x0000000c0d0e7389 */ /* 0x00006400000c000b */
[----:B01----:R-:W-:Y:S01]  /*2d5c0*/  ENDCOLLECTIVE ;  /* 0x000000000000791b */ /* 0x003fe20003800000 */
.L_x_754:
[----:B------:R-:W-:Y:S02]  /*2d5d0*/  IMAD.MOV.U32 R13, RZ, RZ, R117 ;  /* 0x000000ffff0d7224 */ /* 0x000fe400078e0075 */
[----:B------:R-:W-:-:S07]  /*2d5e0*/  IMAD.MOV.U32 R120, RZ, RZ, R14 ;  /* 0x000000ffff787224 */ /* 0x000fce00078e000e */
[----:B------:R-:W-:Y:S05]  /*2d5f0*/  WARPSYNC.COLLECTIVE R15, `(.L_x_755) ;  /* 0x000000000f087348 */ /* 0x000fea0003c00000 */
[----:B------:R0:W1:Y:S02]  /*2d600*/  SHFL.IDX P6, R14, R13, R12, R11 ;  /* 0x0000000c0d0e7389 */ /* 0x00006400000c000b */
[----:B01----:R-:W-:Y:S01]  /*2d610*/  ENDCOLLECTIVE ;  /* 0x000000000000791b */ /* 0x003fe20003800000 */
.L_x_755:
        /* <DEDUP_REMOVED lines=8> */
.L_x_756:
[----:B------:R-:W-:Y:S02]  /*2d6a0*/  SEL R25, R81, R117, P0 ;  /* 0x0000007551197207 */ /* 0x000fe40000000000 */
[----:B------:R-:W-:Y:S01]  /*2d6b0*/  SEL R81, R117, R81, P0 ;  /* 0x0000005175517207 */ /* 0x000fe20000000000 */
[----:B------:R-:W-:Y:S02]  /*2d6c0*/  IMAD.MOV.U32 R13, RZ, RZ, R119 ;  /* 0x000000ffff0d7224 */ /* 0x000fe400078e0077 */
[----:B------:R-:W-:-:S07]  /*2d6d0*/  IMAD.MOV.U32 R65, RZ, RZ, R14 ;  /* 0x000000ffff417224 */ /* 0x000fce00078e000e */
[----:B------:R-:W-:Y:S05]  /*2d6e0*/  WARPSYNC.COLLECTIVE R15, `(.L_x_757) ;  /* 0x000000000f087348 */ /* 0x000fea0003c00000 */
[----:B------:R0:W1:Y:S02]  /*2d6f0*/  SHFL.IDX P6, R14, R13, R12, R11 ;  /* 0x0000000c0d0e7389 */ /* 0x00006400000c000b */
[----:B01----:R-:W-:Y:S01]  /*2d700*/  ENDCOLLECTIVE ;  /* 0x000000000000791b */ /* 0x003fe20003800000 */
.L_x_757:
[----:B------:R-:W-:Y:S01]  /*2d710*/  MOV R13, R125 ;  /* 0x0000007d000d7202 */ /* 0x000fe20000000f00 */
[----:B------:R-:W-:Y:S02]  /*2d720*/  IMAD.MOV.U32 R12, RZ, RZ, R2 ;  /* 0x000000ffff0c7224 */ /* 0x000fe400078e0002 */
[----:B------:R-:W-:-:S07]  /*2d730*/  IMAD.MOV.U32 R119, RZ, RZ, R14 ;  /* 0x000000ffff777224 */ /* 0x000fce00078e000e */
[----:B------:R-:W-:Y:S05]  /*2d740*/  WARPSYNC.COLLECTIVE R15, `(.L_x_758) ;  /* 0x000000000f087348 */ /* 0x000fea0003c00000 */
[----:B------:R0:W1:Y:S02]  /*2d750*/  SHFL.IDX P6, R14, R13, R12, R11 ;  /* 0x0000000c0d0e7389 */ /* 0x00006400000c000b */
[----:B01----:R-:W-:Y:S01]  /*2d760*/  ENDCOLLECTIVE ;  /* 0x000000000000791b */ /* 0x003fe20003800000 */
.L_x_758:
[----:B------:R-:W-:Y:S02]  /*2d770*/  IMAD.MOV.U32 R13, RZ, RZ, R159 ;  /* 0x000000ffff0d7224 */ /* 0x000fe400078e009f */
[----:B------:R-:W-:-:S07]  /*2d780*/  IMAD.MOV.U32 R125, RZ, RZ, R14 ;  /* 0x000000ffff7d7224 */ /* 0x000fce00078e000e */
[----:B------:R-:W-:Y:S05]  /*2d790*/  WARPSYNC.COLLECTIVE R15, `(.L_x_759) ;  /* 0x000000000f087348 */ /* 0x000fea0003c00000 */
[----:B------:R0:W1:Y:S02]  /*2d7a0*/  SHFL.IDX P6, R14, R13, R12, R11 ;  /* 0x0000000c0d0e7389 */ /* 0x00006400000c000b */
[----:B01----:R-:W-:Y:S01]  /*2d7b0*/  ENDCOLLECTIVE ;  /* 0x000000000000791b */ /* 0x003fe20003800000 */
.L_x_759:
        /* <DEDUP_REMOVED lines=8> */
.L_x_760:
[----:B------:R-:W-:Y:S02]  /*2d840*/  SEL R27, R119, R159, P0 ;  /* 0x0000009f771b7207 */ /* 0x000fe40000000000 */
[----:B------:R-:W-:Y:S01]  /*2d850*/  SEL R119, R159, R119, P0 ;  /* 0x000000779f777207 */ /* 0x000fe20000000000 */
[----:B------:R-:W-:Y:S02]  /*2d860*/  IMAD.MOV.U32 R13, RZ, RZ, R89 ;  /* 0x000000ffff0d7224 */ /* 0x000fe400078e0059 */
[----:B------:R-:W-:-:S07]  /*2d870*/  IMAD.MOV.U32 R92, RZ, RZ, R14 ;  /* 0x000000ffff5c7224 */ /* 0x000fce00078e000e */
[----:B------:R-:W-:Y:S05]  /*2d880*/  WARPSYNC.COLLECTIVE R15, `(.L_x_761) ;  /* 0x000000000f087348 */ /* 0x000fea0003c00000 */
[----:B------:R0:W1:Y:S02]  /*2d890*/  SHFL.IDX P6, R14, R13, R12, R11 ;  /* 0x0000000c0d0e7389 */ /* 0x00006400000c000b */
[----:B01----:R-:W-:Y:S01]  /*2d8a0*/  ENDCOLLECTIVE ;  /* 0x000000000000791b */ /* 0x003fe20003800000 */
.L_x_761:
[----:B------:R-:W-:Y:S01]  /*2d8b0*/  MOV R13, R133 ;  /* 0x00000085000d7202 */ /* 0x000fe20000000f00 */
[----:B------:R-:W-:Y:S02]  /*2d8c0*/  IMAD.MOV.U32 R12, RZ, RZ, R2 ;  /* 0x000000ffff0c7224 */ /* 0x000fe400078e0002 */
[----:B------:R-:W-:-:S07]  /*2d8d0*/  IMAD.MOV.U32 R89, RZ, RZ, R14 ;  /* 0x000000ffff597224 */ /* 0x000fce00078e000e */
[----:B------:R-:W-:Y:S05]  /*2d8e0*/  WARPSYNC.COLLECTIVE R15, `(.L_x_762) ;  /* 0x000000000f087348 */ /* 0x000fea0003c00000 */
[----:B------:R0:W1:Y:S02]  /*2d8f0*/  SHFL.IDX P6, R14, R13, R12, R11 ;  /* 0x0000000c0d0e7389 */ /* 0x00006400000c000b */
[----:B01----:R-:W-:Y:S01]  /*2d900*/  ENDCOLLECTIVE ;  /* 0x000000000000791b */ /* 0x003fe20003800000 */
.L_x_762:
[----:B------:R-:W-:Y:S02]  /*2d910*/  IMAD.MOV.U32 R13, RZ, RZ, R128 ;  /* 0x000000ffff0d7224 */ /* 0x000fe400078e0080 */
[----:B------:R-:W-:-:S07]  /*2d920*/  IMAD.MOV.U32 R133, RZ, RZ, R14 ;  /* 0x000000ffff857224 */ /* 0x000fce00078e000e */
[----:B------:R-:W-:Y:S05]  /*2d930*/  WARPSYNC.COLLECTIVE R15, `(.L_x_763) ;  /* 0x000000000f087348 */ /* 0x000fea0003c00000 */
[----:B------:R0:W1:Y:S02]  /*2d940*/  SHFL.IDX P6, R14, R13, R12, R11 ;  /* 0x0000000c0d0e7389 */ /* 0x00006400000c000b */
[----:B01----:R-:W-:Y:S01]  /*2d950*/  ENDCOLLECTIVE ;  /* 0x000000000000791b */ /* 0x003fe20003800000 */
.L_x_763:
        /* <DEDUP_REMOVED lines=8> */
.L_x_764:
[----:B------:R-:W-:Y:S02]  /*2d9e0*/  SEL R42, R89, R128, P0 ;  /* 0x00000080592a7207 */ /* 0x000fe40000000000 */
[----:B------:R-:W-:Y:S01]  /*2d9f0*/  SEL R89, R128, R89, P0 ;  /* 0x0000005980597207 */ /* 0x000fe20000000000 */
[----:B------:R-:W-:Y:S02]  /*2da00*/  IMAD.MOV.U32 R13, RZ, RZ, R124 ;  /* 0x000000ffff0d7224 */ /* 0x000fe400078e007c */
[----:B------:R-:W-:-:S07]  /*2da10*/  IMAD.MOV.U32 R97, RZ, RZ, R14 ;  /* 0x000000ffff617224 */ /* 0x000fce00078e000e */
[----:B------:R-:W-:Y:S05]  /*2da20*/  WARPSYNC.COLLECTIVE R15, `(.L_x_765) ;  /* 0x000000000f087348 */ /* 0x000fea0003c00000 */
[----:B------:R0:W1:Y:S02]  /*2da30*/  SHFL.IDX P6, R14, R13, R12, R11 ;  /* 0x0000000c0d0e7389 */ /* 0x00006400000c000b */
[----:B01----:R-:W-:Y:S01]  /*2da40*/  ENDCOLLECTIVE ;  /* 0x000000000000791b */ /* 0x003fe20003800000 */
.L_x_765:
[----:B------:R-:W-:Y:S01]  /*2da50*/  MOV R13, R141 ;  /* 0x0000008d000d7202 */ /* 0x000fe20000000f00 */
[----:B------:R-:W-:Y:S02]  /*2da60*/  IMAD.MOV.U32 R12, RZ, RZ, R2 ;  /* 0x000000ffff0c7224 */ /* 0x000fe400078e0002 */
[----:B------:R-:W-:-:S07]  /*2da70*/  IMAD.MOV.U32 R50, RZ, RZ, R14 ;  /* 0x000000ffff327224 */ /* 0x000fce00078e000e */
[----:B------:R-:W-:Y:S05]  /*2da80*/  WARPSYNC.COLLECTIVE R15, `(.L_x_766) ;  /* 0x000000000f087348 */ /* 0x000fea0003c00000 */
[----:B------:R0:W1:Y:S02]  /*2da90*/  SHFL.IDX P6, R14, R13, R12, R11 ;  /* 0x0000000c0d0e7389 */ /* 0x00006400000c000b */
[----:B01----:R-:W-:Y:S01]  /*2daa0*/  ENDCOLLECTIVE ;  /* 0x000000000000791b */ /* 0x003fe20003800000 */
.L_x_766:
[----:B------:R-:W-:Y:S02]  /*2dab0*/  IMAD.MOV.U32 R13, RZ, RZ, R136 ;  /* 0x000000ffff0d7224 */ /* 0x000fe400078e0088 */
[----:B------:R-:W-:-:S07]  /*2dac0*/  IMAD.MOV.U32 R141, RZ, RZ, R14 ;  /* 0x000000ffff8d7224 */ /* 0x000fce00078e000e */
[----:B------:R-:W-:Y:S05]  /*2dad0*/  WARPSYNC.COLLECTIVE R15, `(.L_x_767) ;  /* 0x000000000f087348 */ /* 0x000fea0003c00000 */
[----:B------:R0:W1:Y:S02]  /*2dae0*/  SHFL.IDX P6, R14, R13, R12, R11 ;  /* 0x0000000c0d0e7389 */ /* 0x00006400000c000b */
[----:B01----:R-:W-:Y:S01]  /*2daf0*/  ENDCOLLECTIVE ;  /* 0x000000000000791b */ /* 0x003fe20003800000 */
.L_x_767:
        /* <DEDUP_REMOVED lines=8> */
.L_x_768:
[----:B------:R-:W-:Y:S02]  /*2db80*/  SEL R44, R50, R49, P0 ;  /* 0x00000031322c7207 */ /* 0x000fe40000000000 */
[----:B------:R-:W-:Y:S01]  /*2db90*/  SEL R49, R49, R50, P0 ;  /* 0x0000003231317207 */ /* 0x000fe20000000000 */
[----:B------:R-:W-:Y:S02]  /*2dba0*/  IMAD.MOV.U32 R13, RZ, RZ, R121 ;  /* 0x000000ffff0d7224 */ /* 0x000fe400078e0079 */
[----:B------:R-:W-:-:S07]  /*2dbb0*/  IMAD.MOV.U32 R100, RZ, RZ, R14 ;  /* 0x000000ffff647224 */ /* 0x000fce00078e000e */
[----:B------:R-:W-:Y:S05]  /*2dbc0*/  WARPSYNC.COLLECTIVE R15, `(.L_x_769) ;  /* 0x000000000f087348 */ /* 0x000fea0003c00000 */
[----:B------:R0:W1:Y:S02]  /*2dbd0*/  SHFL.IDX P6, R14, R13, R12, R11 ;  /* 0x0000000c0d0e7389 */ /* 0x00006400000c000b */
[----:B01----:R-:W-:Y:S01]  /*2dbe0*/  ENDCOLLECTIVE ;  /* 0x000000000000791b */ /* 0x003fe20003800000 */
.L_x_769:
[----:B------:R-:W-:Y:S01]  /*2dbf0*/  MOV R13, R149 ;  /* 0x00000095000d7202 */ /* 0x000fe20000000f00 */
[----:B------:R-:W-:Y:S02]  /*2dc00*/  IMAD.MOV.U32 R12, RZ, RZ, R2 ;  /* 0x000000ffff0c7224 */ /* 0x000fe400078e0002 */
[----:B------:R-:W-:-:S07]  /*2dc10*/  IMAD.MOV.U32 R121, RZ, RZ, R14 ;  /* 0x000000ffff797224 */ /* 0x000fce00078e000e */
[----:B------:R-:W-:Y:S05]  /*2dc20*/  WARPSYNC.COLLECTIVE R15, `(.L_x_770) ;  /* 0x000000000f087348 */ /* 0x000fea0003c00000 */
[----:B------:R0:W1:Y:S02]  /*2dc30*/  SHFL.IDX P6, R14, R13, R12, R11 ;  /* 0x0000000c0d0e7389 */ /* 0x00006400000c000b */
[----:B01----:R-:W-:Y:S01]  /*2dc40*/  ENDCOLLECTIVE ;  /* 0x000000000000791b */ /* 0x003fe20003800000 */
.L_x_770:
[----:B------:R-:W-:Y:S02]  /*2dc50*/  IMAD.MOV.U32 R13, RZ, RZ, R144 ;  /* 0x000000ffff0d7224 */ /* 0x000fe400078e0090 */
[----:B------:R-:W-:-:S07]  /*2dc60*/  IMAD.MOV.U32 R149, RZ, RZ, R14 ;  /* 0x000000ffff957224 */ /* 0x000fce00078e000e */
[----:B------:R-:W-:Y:S05]  /*2dc70*/  WARPSYNC.COLLECTIVE R15, `(.L_x_771) ;  /* 0x000000000f087348 */ /* 0x000fea0003c00000 */
[----:B------:R0:W1:Y:S02]  /*2dc80*/  SHFL.IDX P6, R14, R13, R12, R11 ;  /* 0x0000000c0d0e7389 */ /* 0x00006400000c000b */
[----:B01----:R-:W-:Y:S01]  /*2dc90*/  ENDCOLLECTIVE ;  /* 0x000000000000791b */ /* 0x003fe20003800000 */
.L_x_771:
        /* <DEDUP_REMOVED lines=8> */
.L_x_772:
[----:B------:R-:W-:Y:S02]  /*2dd20*/  SEL R46, R121, R144, P0 ;  /* 0x00000090792e7207 */ /* 0x000fe40000000000 */
[----:B------:R-:W-:Y:S01]  /*2dd30*/  SEL R121, R144, R121, P0 ;  /* 0x0000007990797207 */ /* 0x000fe20000000000 */
[----:B------:R-:W-:Y:S02]  /*2dd40*/  IMAD.MOV.U32 R13, RZ, RZ, R105 ;  /* 0x000000ffff0d7224 */ /* 0x000fe400078e0069 */
[----:B------:R-:W-:-:S07]  /*2dd50*/  IMAD.MOV.U32 R108, RZ, RZ, R14 ;  /* 0x000000ffff6c7224 */ /* 0x000fce00078e000e */
[----:B------:R-:W-:Y:S05]  /*2dd60*/  WARPSYNC.COLLECTIVE R15, `(.L_x_773) ;  /* 0x000000000f087348 */ /* 0x000fea0003c00000 */
[----:B------:R0:W1:Y:S02]  /*2dd70*/  SHFL.IDX P6, R14, R13, R12, R11 ;  /* 0x0000000c0d0e7389 */ /* 0x00006400000c000b */
[----:B01----:R-:W-:Y:S01]  /*2dd80*/  ENDCOLLECTIVE ;  /* 0x000000000000791b */ /* 0x003fe20003800000 */
.L_x_773:
[----:B------:R-:W-:Y:S01]  /*2dd90*/  MOV R13, R154 ;  /* 0x0000009a000d7202 */ /* 0x000fe20000000f00 */
[----:B------:R-:W-:Y:S02]  /*2dda0*/  IMAD.MOV.U32 R12, RZ, RZ, R2 ;  /* 0x000000ffff0c7224 */ /* 0x000fe400078e0002 */
[----:B------:R-:W-:-:S07]  /*2ddb0*/  IMAD.MOV.U32 R105, RZ, RZ, R14 ;  /* 0x000000ffff697224 */ /* 0x000fce00078e000e */
[----:B------:R-:W-:Y:S05]  /*2ddc0*/  WARPSYNC.COLLECTIVE R15, `(.L_x_774) ;  /* 0x000000000f087348 */ /* 0x000fea0003c00000 */
[----:B------:R0:W1:Y:S02]  /*2ddd0*/  SHFL.IDX P6, R14, R13, R12, R11 ;  /* 0x0000000c0d0e7389 */ /* 0x00006400000c000b */
[----:B01----:R-:W-:Y:S01]  /*2dde0*/  ENDCOLLECTIVE ;  /* 0x000000000000791b */ /* 0x003fe20003800000 */
.L_x_774:
[----:B------:R-:W-:Y:S02]  /*2ddf0*/  IMAD.MOV.U32 R13, RZ, RZ, R153 ;  /* 0x000000ffff0d7224 */ /* 0x000fe400078e0099 */
[----:B------:R-:W-:-:S07]  /*2de00*/  IMAD.MOV.U32 R154, RZ, RZ, R14 ;  /* 0x000000ffff9a7224 */ /* 0x000fce00078e000e */
[----:B------:R-:W-:Y:S05]  /*2de10*/  WARPSYNC.COLLECTIVE R15, `(.L_x_775) ;  /* 0x000000000f087348 */ /* 0x000fea0003c00000 */
[----:B------:R0:W1:Y:S02]  /*2de20*/  SHFL.IDX P6, R14, R13, R12, R11 ;  /* 0x0000000c0d0e7389 */ /* 0x00006400000c000b */
[----:B01----:R-:W-:Y:S01]  /*2de30*/  ENDCOLLECTIVE ;  /* 0x000000000000791b */ /* 0x003fe20003800000 */
.L_x_775:
        /* <DEDUP_REMOVED lines=8> */
.L_x_776:
[----:B------:R-:W-:Y:S02]  /*2dec0*/  SEL R48, R105, R153, P0 ;  /* 0x0000009969307207 */ /* 0x000fe40000000000 */
[----:B------:R-:W-:Y:S01]  /*2ded0*/  SEL R105, R153, R105, P0 ;  /* 0x0000006999697207 */ /* 0x000fe20000000000 */
[----:B------:R-:W-:Y:S02]  /*2dee0*/  IMAD.MOV.U32 R13, RZ, RZ, R113 ;  /* 0x000000ffff0d7224 */ /* 0x000fe400078e0071 */
[----:B------:R-:W-:-:S07]  /*2def0*/  IMAD.MOV.U32 R116, RZ, RZ, R14 ;  /* 0x000000ffff747224 */ /* 0x000fce00078e000e */
[----:B------:R-:W-:Y:S05]  /*2df00*/  WARPSYNC.COLLECTIVE R15, `(.L_x_777) ;  /* 0x000000000f087348 */ /* 0x000fea0003c00000 */
[----:B------:R0:W1:Y:S02]  /*2df10*/  SHFL.IDX P6, R14, R13, R12, R11 ;  /* 0x0000000c0d0e7389 */ /* 0x00006400000c000b */
[----:B01----:R-:W-:Y:S01]  /*2df20*/  ENDCOLLECTIVE ;  /* 0x000000000000791b */ /* 0x003fe20003800000 */
.L_x_777:
[----:B------:R-:W-:Y:S01]  /*2df30*/  MOV R13, R156 ;  /* 0x0000009c000d7202 */ /* 0x000fe20000000f00 */
[----:B------:R-:W-:Y:S02]  /*2df40*/  IMAD.MOV.U32 R12, RZ, RZ, R2 ;  /* 0x000000ffff0c7224 */ /* 0x000fe400078e0002 */
[----:B------:R-:W-:-:S07]  /*2df50*/  IMAD.MOV.U32 R113, RZ, RZ, R14 ;  /* 0x000000ffff717224 */ /* 0x000fce00078e000e */
[----:B------:R-:W-:Y:S05]  /*2df60*/  WARPSYNC.COLLECTIVE R15, `(.L_x_778) ;  /* 0x000000000f087348 */ /* 0x000fea0003c00000 */
[----:B------:R0:W1:Y:S02]  /*2df70*/  SHFL.IDX P6, R14, R13, R12, R11 ;  /* 0x0000000c0d0e7389 */ /* 0x00006400000c000b */
[----:B01----:R-:W-:Y:S01]  /*2df80*/  ENDCOLLECTIVE ;  /* 0x000000000000791b */ /* 0x003fe20003800000 */
.L_x_778:
[----:B------:R-:W-:Y:S02]  /*2df90*/  IMAD.MOV.U32 R13, RZ, RZ, R155 ;  /* 0x000000ffff0d7224 */ /* 0x000fe400078e009b */
[----:B------:R-:W-:-:S07]  /*2dfa0*/  IMAD.MOV.U32 R156, RZ, RZ, R14 ;  /* 0x000000ffff9c7224 */ /* 0x000fce00078e000e */
[----:B------:R-:W-:Y:S05]  /*2dfb0*/  WARPSYNC.COLLECTIVE R15, `(.L_x_779) ;  /* 0x000000000f087348 */ /* 0x000fea0003c00000 */
[----:B------:R0:W1:Y:S02]  /*2dfc0*/  SHFL.IDX P6, R14, R13, R12, R11 ;  /* 0x0000000c0d0e7389 */ /* 0x00006400000c000b */
[----:B01----:R-:W-:Y:S01]  /*2dfd0*/  ENDCOLLECTIVE ;  /* 0x000000000000791b */ /* 0x003fe20003800000 */
.L_x_779:
        /* <DEDUP_REMOVED lines=8> */
.L_x_780:
[----:B------:R-:W-:Y:S02]  /*2e060*/  SEL R52, R113, R155, P0 ;  /* 0x0000009b71347207 */ /* 0x000fe40000000000 */
[----:B------:R-:W-:Y:S01]  /*2e070*/  SEL R113, R155, R113, P0 ;  /* 0x000000719b717207 */ /* 0x000fe20000000000 */
[----:B------:R-:W-:Y:S02]  /*2e080*/  IMAD.MOV.U32 R13, RZ, RZ, R118 ;  /* 0x000000ffff0d7224 */ /* 0x000fe400078e0076 */
[----:B------:R-:W-:-:S07]  /*2e090*/  IMAD.MOV.U32 R74, RZ, RZ, R14 ;  /* 0x000000ffff4a7224 */ /* 0x000fce00078e000e */
[----:B------:R-:W-:Y:S05]  /*2e0a0*/  WARPSYNC.COLLECTIVE R15, `(.L_x_781) ;  /* 0x000000000f087348 */ /* 0x000fea0003c00000 */
[----:B------:R0:W1:Y:S02]  /*2e0b0*/  SHFL.IDX P6, R14, R13, R12, R11 ;  /* 0x0000000c0d0e7389 */ /* 0x00006400000c000b */
[----:B01----:R-:W-:Y:S01]  /*2e0c0*/  ENDCOLLECTIVE ;  /* 0x000000000000791b */ /* 0x003fe20003800000 */
.L_x_781:
[----:B------:R-:W-:Y:S01]  /*2e0d0*/  MOV R13, R78 ;  /* 0x0000004e000d7202 */ /* 0x000fe20000000f00 */
[----:B------:R-:W-:Y:S02]  /*2e0e0*/  IMAD.MOV.U32 R12, RZ, RZ, R2 ;  /* 0x000000ffff0c7224 */ /* 0x000fe400078e0002 */
[----:B------:R-:W-:-:S07]  /*2e0f0*/  IMAD.MOV.U32 R118, RZ, RZ, R14 ;  /* 0x000000ffff767224 */ /* 0x000fce00078e000e */
[----:B------:R-:W-:Y:S05]  /*2e100*/  WARPSYNC.COLLECTIVE R15, `(.L_x_782) ;  /* 0x000000000f087348 */ /* 0x000fea0003c00000 */
[----:B------:R0:W1:Y:S02]  /*2e110*/  SHFL.IDX P6, R14, R13, R12, R11 ;  /* 0x0000000c0d0e7389 */ /* 0x00006400000c000b */
[----:B01----:R-:W-:Y:S01]  /*2e120*/  ENDCOLLECTIVE ;  /* 0x000000000000791b */ /* 0x003fe20003800000 */
.L_x_782:
[----:B------:R-:W-:Y:S02]  /*2e130*/  IMAD.MOV.U32 R13, RZ, RZ, R75 ;  /* 0x000000ffff0d7224 */ /* 0x000fe400078e004b */
[----:B------:R-:W-:-:S07]  /*2e140*/  IMAD.MOV.U32 R78, RZ, RZ, R14 ;  /* 0x000000ffff4e7224 */ /* 0x000fce00078e000e */
[----:B------:R-:W-:Y:S05]  /*2e150*/  WARPSYNC.COLLECTIVE R15, `(.L_x_783) ;  /* 0x000000000f087348 */ /* 0x000fea0003c00000 */
[----:B------:R0:W1:Y:S02]  /*2e160*/  SHFL.IDX P6, R14, R13, R12, R11 ;  /* 0x0000000c0d0e7389 */ /* 0x00006400000c000b */
[----:B01----:R-:W-:Y:S01]  /*2e170*/  ENDCOLLECTIVE ;  /* 0x000000000000791b */ /* 0x003fe20003800000 */
.L_x_783:
        /* <DEDUP_REMOVED lines=8> */
.L_x_784:
[----:B------:R-:W-:Y:S02]  /*2e200*/  SEL R56, R118, R75, P0 ;  /* 0x0000004b76387207 */ /* 0x000fe40000000000 */
[----:B------:R-:W-:Y:S01]  /*2e210*/  SEL R75, R75, R118, P0 ;  /* 0x000000764b4b7207 */ /* 0x000fe20000000000 */
[----:B------:R-:W-:Y:S02]  /*2e220*/  IMAD.MOV.U32 R13, RZ, RZ, R127 ;  /* 0x000000ffff0d7224 */ /* 0x000fe400078e007f */
[----:B------:R-:W-:-:S07]  /*2e230*/  IMAD.MOV.U32 R79, RZ, RZ, R14 ;  /* 0x000000ffff4f7224 */ /* 0x000fce00078e000e */
[----:B------:R-:W-:Y:S05]  /*2e240*/  WARPSYNC.COLLECTIVE R15, `(.L_x_785) ;  /* 0x000000000f087348 */ /* 0x000fea0003c00000 */
[----:B------:R0:W1:Y:S02]  /*2e250*/  SHFL.IDX P6, R14, R13, R12, R11 ;  /* 0x0000000c0d0e7389 */ /* 0x00006400000c000b */
[----:B01----:R-:W-:Y:S01]  /*2e260*/  ENDCOLLECTIVE ;  /* 0x000000000000791b */ /* 0x003fe20003800000 */
.L_x_785:
[----:B------:R-:W-:Y:S01]  /*2e270*/  MOV R13, R86 ;  /* 0x00000056000d7202 */ /* 0x000fe20000000f00 */
[----:B------:R-:W-:Y:S02]  /*2e280*/  IMAD.MOV.U32 R12, RZ, RZ, R2 ;  /* 0x000000ffff0c7224 */ /* 0x000fe400078e0002 */
[----:B------:R-:W-:-:S07]  /*2e290*/  IMAD.MOV.U32 R54, RZ, RZ, R14 ;  /* 0x000000ffff367224 */ /* 0x000fce00078e000e */
[----:B------:R-:W-:Y:S05]  /*2e2a0*/  WARPSYNC.COLLECTIVE R15, `(.L_x_786) ;  /* 0x000000000f087348 */ /* 0x000fea0003c00000 */
[----:B------:R0:W1:Y:S02]  /*2e2b0*/  SHFL.IDX P6, R14, R13, R12, R11 ;  /* 0x0000000c0d0e7389 */ /* 0x00006400000c000b */
[----:B01----:R-:W-:Y:S01]  /*2e2c0*/  ENDCOLLECTIVE ;  /* 0x000000000000791b */ /* 0x003fe20003800000 */
.L_x_786:
[----:B------:R-:W-:Y:S02]  /*2e2d0*/  IMAD.MOV.U32 R13, RZ, RZ, R129 ;  /* 0x000000ffff0d7224 */ /* 0x000fe400078e0081 */
[----:B------:R-:W-:-:S07]  /*2e2e0*/  IMAD.MOV.U32 R86, RZ, RZ, R14 ;  /* 0x000000ffff567224 */ /* 0x000fce00078e000e */
[----:B------:R-:W-:Y:S05]  /*2e2f0*/  WARPSYNC.COLLECTIVE R15, `(.L_x_787) ;  /* 0x000000000f087348 */ /* 0x000fea0003c00000 */
[----:B------:R0:W1:Y:S02]  /*2e300*/  SHFL.IDX P6, R14, R13, R12, R11 ;  /* 0x0000000c0d0e7389 */ /* 0x00006400000c000b */
[----:B01----:R-:W-:Y:S01]  /*2e310*/  ENDCOLLECTIVE ;  /* 0x000000000000791b */ /* 0x003fe20003800000 */
.L_x_787:
[----:B------:R-:W-:Y:S01]  /*2e320*/  MOV R13, R83 ;  /* 0x00000053000d7202 */ /* 0x000fe20000000f00 */
[----:B------:R-:W-:Y:S02]  /*2e330*/  IMAD.MOV.U32 R12, RZ, RZ, R0 ;  /* 0x000000ffff0c7224 */ /* 0x000fe400078e0000 */
[----:B------:R-:W-:-:S07]  /*2e340*/  IMAD.MOV.U32 R55, RZ, RZ, R14 ;  /* 0x000000ffff377224 */ /* 0x000fce00078e000e */
[----:B------:R-:W-:Y:S05]  /*2e350*/  WARPSYNC.COLLECTIVE R15, `(.L_x_788) ;  /* 0x000000000f087348 */ /* 0x000fea0003c00000 */
[----:B------:R0:W1:Y:S02]  /*2e360*/  SHFL.IDX P6, R14, R13, R12, R11 ;  /* 0x0000000c0d0e7389 */ /* 0x00006400000c000b */
[----:B01----:R-:W-:Y:S01]  /*2e370*/  ENDCOLLECTIVE ;  /* 0x000000000000791b */ /* 0x003fe20003800000 */
.L_x_788:
[----:B------:R-:W-:Y:S02]  /*2e380*/  SEL R61, R54, R55, P0 ;  /* 0x00000037363d7207 */ /* 0x000fe40000000000 */
[----:B------:R-:W-:Y:S02]  /*2e390*/  SEL R54, R55, R54, P0 ;  /* 0x0000003637367207 */ /* 0x000fe40000000000 */
[----:B------:R-:W-:Y:S02]  /*2e3a0*/  SEL R55, R79, R86, P0 ;  /* 0x000000564f377207 */ /* 0x000fe40000000000 */
[----:B------:R-:W-:Y:S01]  /*2e3b0*/  SEL R79, R86, R79, P0 ;  /* 0x0000004f564f7207 */ /* 0x000fe20000000000 */
[----:B------:R-:W-:Y:S02]  /*2e3c0*/  IMAD.MOV.U32 R13, RZ, RZ, R82 ;  /* 0x000000ffff0d7224 */ /* 0x000fe400078e0052 */
[----:B------:R-:W-:-:S07]  /*2e3d0*/  IMAD.MOV.U32 R83, RZ, RZ, R14 ;  /* 0x000000ffff537224 */ /* 0x000fce00078e000e */
[----:B------:R-:W-:Y:S05]  /*2e3e0*/  WARPSYNC.COLLECTIVE R15, `(.L_x_789) ;  /* 0x000000000f087348 */ /* 0x000fea0003c00000 */
[----:B------:R0:W1:Y:S02]  /*2e3f0*/  SHFL.IDX P6, R14, R13, R12, R11 ;  /* 0x0000000c0d0e7389 */ /* 0x00006400000c000b */
[----:B01----:R-:W-:Y:S01]  /*2e400*/  ENDCOLLECTIVE ;  /* 0x000000000000791b */ /* 0x003fe20003800000 */
.L_x_789:
[----:B------:R-:W-:Y:S01]  /*2e410*/  MOV R13, R94 ;  /* 0x0000005e000d7202 */ /* 0x000fe20000000f00 */
[----:B------:R-:W-:Y:S02]  /*2e420*/  IMAD.MOV.U32 R12, RZ, RZ, R2 ;  /* 0x000000ffff0c7224 */ /* 0x000fe400078e0002 */
[----:B------:R-:W-:-:S07]  /*2e430*/  IMAD.MOV.U32 R82, RZ, RZ, R14 ;  /* 0x000000ffff527224 */ /* 0x000fce00078e000e */
[----:B------:R-:W-:Y:S05]  /*2e440*/  WARPSYNC.COLLECTIVE R15, `(.L_x_790) ;  /* 0x000000000f087348 */ /* 0x000fea0003c00000 */
[----:B------:R0:W1:Y:S02]  /*2e450*/  SHFL.IDX P6, R14, R13, R12, R11 ;  /* 0x0000000c0d0e7389 */ /* 0x00006400000c000b */
[----:B01----:R-:W-:Y:S01]  /*2e460*/  ENDCOLLECTIVE ;  /* 0x000000000000791b */ /* 0x003fe20003800000 */
.L_x_790:
[----:B------:R-:W-:Y:S02]  /*2e470*/  IMAD.MOV.U32 R13, RZ, RZ, R90 ;  /* 0x000000ffff0d7224 */ /* 0x000fe400078e005a */
[----:B------:R-:W-:-:S07]  /*2e480*/  IMAD.MOV.U32 R94, RZ, RZ, R14 ;  /* 0x000000ffff5e7224 */ /* 0x000fce00078e000e */
[----:B------:R-:W-:Y:S05]  /*2e490*/  WARPSYNC.COLLECTIVE R15, `(.L_x_791) ;  /* 0x000000000f087348 */ /* 0x000fea0003c00000 */
[----:B------:R0:W1:Y:S02]  /*2e4a0*/  SHFL.IDX P6, R14, R13, R12, R11 ;  /* 0x0000000c0d0e7389 */ /* 0x00006400000c000b */
[----:B01----:R-:W-:Y:S01]  /*2e4b0*/  ENDCOLLECTIVE ;  /* 0x000000000000791b */ /* 0x003fe20003800000 */
.L_x_791:
        /* <DEDUP_REMOVED lines=8> */
.L_x_792:
[----:B------:R-:W-:Y:S02]  /*2e540*/  SEL R64, R82, R90, P0 ;  /* 0x0000005a52407207 */ /* 0x000fe40000000000 */
[----:B------:R-:W-:Y:S01]  /*2e550*/  SEL R82, R90, R82, P0 ;  /* 0x000000525a527207 */ /* 0x000fe20000000000 */
[----:B------:R-:W-:Y:S02]  /*2e560*/  IMAD.MOV.U32 R13, RZ, RZ, R132 ;  /* 0x000000ffff0d7224 */ /* 0x000fe400078e0084 */
[----:B------:R-:W-:-:S07]  /*2e570*/  IMAD.MOV.U32 R87, RZ, RZ, R14 ;  /* 0x000000ffff577224 */ /* 0x000fce00078e000e */
[----:B------:R-:W-:Y:S05]  /*2e580*/  WARPSYNC.COLLECTIVE R15, `(.L_x_793) ;  /* 0x000000000f087348 */ /* 0x000fea0003c00000 */
[----:B------:R0:W1:Y:S02]  /*2e590*/  SHFL.IDX P6, R14, R13, R12, R11 ;  /* 0x0000000c0d0e7389 */ /* 0x00006400000c000b */
[----:B01----:R-:W-:Y:S01]  /*2e5a0*/  ENDCOLLECTIVE ;  /* 0x000000000000791b */ /* 0x003fe20003800000 */
.L_x_793:
[----:B------:R-:W-:Y:S01]  /*2e5b0*/  MOV R13, R102 ;  /* 0x00000066000d7202 */ /* 0x000fe20000000f00 */
[----:B------:R-:W-:Y:S02]  /*2e5c0*/  IMAD.MOV.U32 R12, RZ, RZ, R2 ;  /* 0x000000ffff0c7224 */ /* 0x000fe400078e0002 */
[----:B------:R-:W-:-:S07]  /*2e5d0*/  IMAD.MOV.U32 R127, RZ, RZ, R14 ;  /* 0x000000ffff7f7224 */ /* 0x000fce00078e000e */
[----:B------:R-:W-:Y:S05]  /*2e5e0*/  WARPSYNC.COLLECTIVE R15, `(.L_x_794) ;  /* 0x000000000f087348 */ /* 0x000fea0003c00000 */
[----:B------:R0:W1:Y:S02]  /*2e5f0*/  SHFL.IDX P6, R14, R13, R12, R11 ;  /* 0x0000000c0d0e7389 */ /* 0x00006400000c000b */
[----:B01----:R-:W-:Y:S01]  /*2e600*/  ENDCOLLECTIVE ;  /* 0x000000000000791b */ /* 0x003fe20003800000 */
.L_x_794:
[----:B------:R-:W-:Y:S02]  /*2e610*/  IMAD.MOV.U32 R13, RZ, RZ, R137 ;  /* 0x000000ffff0d7224 */ /* 0x000fe400078e0089 */
[----:B------:R-:W-:-:S07]  /*2e620*/  IMAD.MOV.U32 R102, RZ, RZ, R14 ;  /* 0x000000ffff667224 */ /* 0x000fce00078e000e */
[----:B------:R-:W-:Y:S05]  /*2e630*/  WARPSYNC.COLLECTIVE R15, `(.L_x_795) ;  /* 0x000000000f087348 */ /* 0x000fea0003c00000 */
[----:B------:R0:W1:Y:S02]  /*2e640*/  SHFL.IDX P6, R14, R13, R12, R11 ;  /* 0x0000000c0d0e7389 */ /* 0x00006400000c000b */
[----:B01----:R-:W-:Y:S01]  /*2e650*/  ENDCOLLECTIVE ;  /* 0x000000000000791b */ /* 0x003fe20003800000 */
.L_x_795:
        /* <DEDUP_REMOVED lines=8> */
.L_x_796:
[----:B------:R-:W-:Y:S02]  /*2e6e0*/  SEL R69, R127, R124, P0 ;  /* 0x0000007c7f457207 */ /* 0x000fe40000000000 */
[----:B------:R-:W-:Y:S01]  /*2e6f0*/  SEL R124, R124, R127, P0 ;  /* 0x0000007f7c7c7207 */ /* 0x000fe20000000000 */
[----:B------:R-:W-:Y:S02]  /*2e700*/  IMAD.MOV.U32 R13, RZ, RZ, R140 ;  /* 0x000000ffff0d7224 */ /* 0x000fe400078e008c */
[----:B------:R-:W-:-:S07]  /*2e710*/  IMAD.MOV.U32 R91, RZ, RZ, R14 ;  /* 0x000000ffff5b7224 */ /* 0x000fce00078e000e */
[----:B------:R-:W-:Y:S05]  /*2e720*/  WARPSYNC.COLLECTIVE R15, `(.L_x_797) ;  /* 0x000000000f087348 */ /* 0x000fea0003c00000 */
[----:B------:R0:W1:Y:S02]  /*2e730*/  SHFL.IDX P6, R14, R13, R12, R11 ;  /* 0x0000000c0d0e7389 */ /* 0x00006400000c000b */
[----:B01----:R-:W-:Y:S01]  /*2e740*/  ENDCOLLECTIVE ;  /* 0x000000000000791b */ /* 0x003fe20003800000 */
.L_x_797:
[----:B------:R-:W-:Y:S01]  /*2e750*/  MOV R13, R110 ;  /* 0x0000006e000d7202 */ /* 0x000fe20000000f00 */
[----:B------:R-:W-:Y:S02]  /*2e760*/  IMAD.MOV.U32 R12, RZ, RZ, R2 ;  /* 0x000000ffff0c7224 */ /* 0x000fe400078e0002 */
[----:B------:R-:W-:-:S07]  /*2e770*/  IMAD.MOV.U32 R106, RZ, RZ, R14 ;  /* 0x000000ffff6a7224 */ /* 0x000fce00078e000e */
[----:B------:R-:W-:Y:S05]  /*2e780*/  WARPSYNC.COLLECTIVE R15, `(.L_x_798) ;  /* 0x000000000f087348 */ /* 0x000fea0003c00000 */
[----:B------:R0:W1:Y:S02]  /*2e790*/  SHFL.IDX P6, R14, R13, R12, R11 ;  /* 0x0000000c0d0e7389 */ /* 0x00006400000c000b */
[----:B01----:R-:W-:Y:S01]  /*2e7a0*/  ENDCOLLECTIVE ;  /* 0x000000000000791b */ /* 0x003fe20003800000 */
.L_x_798:
[----:B------:R-:W-:Y:S02]  /*2e7b0*/  IMAD.MOV.U32 R13, RZ, RZ, R107 ;  /* 0x000000ffff0d7224 */ /* 0x000fe400078e006b */
[----:B------:R-:W-:-:S07]  /*2e7c0*/  IMAD.MOV.U32 R110, RZ, RZ, R14 ;  /* 0x000000ffff6e7224 */ /* 0x000fce00078e000e */
[----:B------:R-:W-:Y:S05]  /*2e7d0*/  WARPSYNC.COLLECTIVE R15, `(.L_x_799) ;  /* 0x000000000f087348 */ /* 0x000fea0003c00000 */
[----:B------:R0:W1:Y:S02]  /*2e7e0*/  SHFL.IDX P6, R14, R13, R12, R11 ;  /* 0x0000000c0d0e7389 */ /* 0x00006400000c000b */
[----:B01----:R-:W-:Y:S01]  /*2e7f0*/  ENDCOLLECTIVE ;  /* 0x000000000000791b */ /* 0x003fe20003800000 */
.L_x_799:
        /* <DEDUP_REMOVED lines=8> */
.L_x_800:
[----:B------:R-:W-:Y:S02]  /*2e880*/  SEL R77, R106, R107, P0 ;  /* 0x0000006b6a4d7207 */ /* 0x000fe40000000000 */
[----:B------:R-:W-:Y:S01]  /*2e890*/  SEL R106, R107, R106, P0 ;  /* 0x0000006a6b6a7207 */ /* 0x000fe20000000000 */
[----:B------:R-:W-:Y:S02]  /*2e8a0*/  IMAD.MOV.U32 R13, RZ, RZ, R111 ;  /* 0x000000ffff0d7224 */ /* 0x000fe400078e006f */
[----:B------:R-:W-:-:S07]  /*2e8b0*/  IMAD.MOV.U32 R95, RZ, RZ, R14 ;  /* 0x000000ffff5f7224 */ /* 0x000fce00078e000e */
[----:B------:R-:W-:Y:S05]  /*2e8c0*/  WARPSYNC.COLLECTIVE R15, `(.L_x_801) ;  /* 0x000000000f087348 */ /* 0x000fea0003c00000 */
[----:B------:R0:W1:Y:S02]  /*2e8d0*/  SHFL.IDX P6, R14, R13, R12, R11 ;  /* 0x0000000c0d0e7389 */ /* 0x00006400000c000b */
[----:B01----:R-:W-:Y:S01]  /*2e8e0*/  ENDCOLLECTIVE ;  /* 0x000000000000791b */ /* 0x003fe20003800000 */
.L_x_801:
[----:B------:R-:W-:Y:S01]  /*2e8f0*/  MOV R13, R157 ;  /* 0x0000009d000d7202 */ /* 0x000fe20000000f00 */
[----:B------:R-:W-:Y:S02]  /*2e900*/  IMAD.MOV.U32 R12, RZ, RZ, R2 ;  /* 0x000000ffff0c7224 */ /* 0x000fe400078e0002 */
[----:B------:R-:W-:-:S07]  /*2e910*/  IMAD.MOV.U32 R114, RZ, RZ, R14 ;  /* 0x000000ffff727224 */ /* 0x000fce00078e000e */
[----:B------:R-:W-:Y:S05]  /*2e920*/  WARPSYNC.COLLECTIVE R15, `(.L_x_802) ;  /* 0x000000000f087348 */ /* 0x000fea0003c00000 */
[----:B------:R0:W1:Y:S02]  /*2e930*/  SHFL.IDX P6, R14, R13, R12, R11 ;  /* 0x0000000c0d0e7389 */ /* 0x00006400000c000b */
[----:B01----:R-:W-:Y:S01]  /*2e940*/  ENDCOLLECTIVE ;  /* 0x000000000000791b */ /* 0x003fe20003800000 */
.L_x_802:
[----:B------:R-:W-:Y:S02]  /*2e950*/  IMAD.MOV.U32 R13, RZ, RZ, R115 ;  /* 0x000000ffff0d7224 */ /* 0x000fe400078e0073 */
[----:B------:R-:W-:-:S07]  /*2e960*/  IMAD.MOV.U32 R157, RZ, RZ, R14 ;  /* 0x000000ffff9d7224 */ /* 0x000fce00078e000e */
[----:B------:R-:W-:Y:S05]  /*2e970*/  WARPSYNC.COLLECTIVE R15, `(.L_x_803) ;  /* 0x000000000f087348 */ /* 0x000fea0003c00000 */
[----:B------:R0:W1:Y:S02]  /*2e980*/  SHFL.IDX P6, R14, R13, R12, R11 ;  /* 0x0000000c0d0e7389 */ /* 0x00006400000c000b */
[----:B01----:R-:W-:Y:S01]  /*2e990*/  ENDCOLLECTIVE ;  /* 0x000000000000791b */ /* 0x003fe20003800000 */
.L_x_803:
        /* <DEDUP_REMOVED lines=8> */
.L_x_804:
[----:B------:R-:W-:Y:S02]  /*2ea20*/  SEL R80, R114, R111, P0 ;  /* 0x0000006f72507207 */ /* 0x000fe40000000000 */
[----:B------:R-:W-:Y:S01]  /*2ea30*/  SEL R111, R111, R114, P0 ;  /* 0x000000726f6f7207 */ /* 0x000fe20000000000 */
[----:B------:R-:W-:Y:S02]  /*2ea40*/  IMAD.MOV.U32 R13, RZ, RZ, R145 ;  /* 0x000000ffff0d7224 */ /* 0x000fe400078e0091 */
[----:B------:R-:W-:-:S07]  /*2ea50*/  IMAD.MOV.U32 R98, RZ, RZ, R14 ;  /* 0x000000ffff627224 */ /* 0x000fce00078e000e */
[----:B------:R-:W-:Y:S05]  /*2ea60*/  WARPSYNC.COLLECTIVE R15, `(.L_x_805) ;  /* 0x000000000f087348 */ /* 0x000fea0003c00000 */
[----:B------:R0:W1:Y:S02]  /*2ea70*/  SHFL.IDX P6, R14, R13, R12, R11 ;  /* 0x0000000c0d0e7389 */ /* 0x00006400000c000b */
[----:B01----:R-:W-:Y:S01]  /*2ea80*/  ENDCOLLECTIVE ;  /* 0x000000000000791b */ /* 0x003fe20003800000 */
.L_x_805:
[----:B------:R-:W-:Y:S01]  /*2ea90*/  MOV R13, R126 ;  /* 0x0000007e000d7202 */ /* 0x000fe20000000f00 */
[----:B------:R-:W-:Y:S02]  /*2eaa0*/  IMAD.MOV.U32 R12, RZ, RZ, R2 ;  /* 0x000000ffff0c7224 */ /* 0x000fe400078e0002 */
[----:B------:R-:W-:-:S07]  /*2eab0*/  IMAD.MOV.U32 R115, RZ, RZ, R14 ;  /* 0x000000ffff737224 */ /* 0x000fce00078e000e */
[----:B------:R-:W-:Y:S05]  /*2eac0*/  WARPSYNC.COLLECTIVE R15, `(.L_x_806) ;  /* 0x000000000f087348 */ /* 0x000fea0003c00000 */
[----:B------:R0:W1:Y:S02]  /*2ead0*/  SHFL.IDX P6, R14, R13, R12, R11 ;  /* 0x0000000c0d0e7389 */ /* 0x00006400000c000b */
[----:B01----:R-:W-:Y:S01]  /*2eae0*/  ENDCOLLECTIVE ;  /* 0x000000000000791b */ /* 0x003fe20003800000 */
.L_x_806:
[----:B------:R-:W-:Y:S02]  /*2eaf0*/  IMAD.MOV.U32 R13, RZ, RZ, R122 ;  /* 0x000000ffff0d7224 */ /* 0x000fe400078e007a */
[----:B------:R-:W-:-:S07]  /*2eb00*/  IMAD.MOV.U32 R126, RZ, RZ, R14 ;  /* 0x000000ffff7e7224 */ /* 0x000fce00078e000e */
[----:B------:R-:W-:Y:S05]  /*2eb10*/  WARPSYNC.COLLECTIVE R15, `(.L_x_807) ;  /* 0x000000000f087348 */ /* 0x000fea0003c00000 */
[----:B------:R0:W1:Y:S02]  /*2eb20*/  SHFL.IDX P6, R14, R13, R12, R11 ;  /* 0x0000000c0d0e7389 */ /* 0x00006400000c000b */
[----:B01----:R-:W-:Y:S01]  /*2eb30*/  ENDCOLLECTIVE ;  /* 0x000000000000791b */ /* 0x003fe20003800000 */
.L_x_807:
        /* <DEDUP_REMOVED lines=8> */
.L_x_808:
[----:B------:R-:W-:Y:S02]  /*2ebc0*/  SEL R86, R115, R122, P0 ;  /* 0x0000007a73567207 */ /* 0x000fe40000000000 */
[----:B------:R-:W-:Y:S01]  /*2ebd0*/  SEL R115, R122, R115, P0 ;  /* 0x000000737a737207 */ /* 0x000fe20000000000 */
[----:B------:R-:W-:Y:S02]  /*2ebe0*/  IMAD.MOV.U32 R13, RZ, RZ, R123 ;  /* 0x000000ffff0d7224 */ /* 0x000fe400078e007b */
[----:B------:R-:W-:-:S07]  /*2ebf0*/  IMAD.MOV.U32 R99, RZ, RZ, R14 ;  /* 0x000000ffff637224 */ /* 0x000fce00078e000e */
[----:B------:R-:W-:Y:S05]  /*2ec00*/  WARPSYNC.COLLECTIVE R15, `(.L_x_809) ;  /* 0x000000000f087348 */ /* 0x000fea0003c00000 */
[----:B------:R0:W1:Y:S02]  /*2ec10*/  SHFL.IDX P6, R14, R13, R12, R11 ;  /* 0x0000000c0d0e7389 */ /* 0x00006400000c000b */
[----:B01----:R-:W-:Y:S01]  /*2ec20*/  ENDCOLLECTIVE ;  /* 0x000000000000791b */ /* 0x003fe20003800000 */
.L_x_809:
[----:B------:R-:W-:Y:S01]  /*2ec30*/  MOV R13, R134 ;  /* 0x00000086000d7202 */ /* 0x000fe20000000f00 */
[----:B------:R-:W-:Y:S02]  /*2ec40*/  IMAD.MOV.U32 R12, RZ, RZ, R2 ;  /* 0x000000ffff0c7224 */ /* 0x000fe400078e0002 */
[----:B------:R-:W-:-:S07]  /*2ec50*/  IMAD.MOV.U32 R129, RZ, RZ, R14 ;  /* 0x000000ffff817224 */ /* 0x000fce00078e000e */
[----:B------:R-:W-:Y:S05]  /*2ec60*/  WARPSYNC.COLLECTIVE R15, `(.L_x_810) ;  /* 0x000000000f087348 */ /* 0x000fea0003c00000 */
[----:B------:R0:W1:Y:S02]  /*2ec70*/  SHFL.IDX P6, R14, R13, R12, R11 ;  /* 0x0000000c0d0e7389 */ /* 0x00006400000c000b */
[----:B01----:R-:W-:Y:S01]  /*2ec80*/  ENDCOLLECTIVE ;  /* 0x000000000000791b */ /* 0x003fe20003800000 */
.L_x_810:
[----:B------:R-:W-:Y:S02]  /*2ec90*/  IMAD.MOV.U32 R13, RZ, RZ, R130 ;  /* 0x000000ffff0d7224 */ /* 0x000fe400078e0082 */
[----:B------:R-:W-:-:S07]  /*2eca0*/  IMAD.MOV.U32 R134, RZ, RZ, R14 ;  /* 0x000000ffff867224 */ /* 0x000fce00078e000e */
[----:B------:R-:W-:Y:S05]  /*2ecb0*/  WARPSYNC.COLLECTIVE R15, `(.L_x_811) ;  /* 0x000000000f087348 */ /* 0x000fea0003c00000 */
[----:B------:R0:W1:Y:S02]  /*2ecc0*/  SHFL.IDX P6, R14, R13, R12, R11 ;  /* 0x0000000c0d0e7389 */ /* 0x00006400000c000b */
[----:B01----:R-:W-:Y:S01]  /*2ecd0*/  ENDCOLLECTIVE ;  /* 0x000000000000791b */ /* 0x003fe20003800000 */
.L_x_811:
        /* <DEDUP_REMOVED lines=8> */
.L_x_812:
[----:B------:R-:W-:Y:S02]  /*2ed60*/  SEL R90, R129, R123, P0 ;  /* 0x0000007b815a7207 */ /* 0x000fe40000000000 */
[----:B------:R-:W-:Y:S01]  /*2ed70*/  SEL R123, R123, R129, P0 ;  /* 0x000000817b7b7207 */ /* 0x000fe20000000000 */
[----:B------:R-:W-:Y:S02]  /*2ed80*/  IMAD.MOV.U32 R13, RZ, RZ, R135 ;  /* 0x000000ffff0d7224 */ /* 0x000fe400078e0087 */
[----:B------:R-:W-:-:S07]  /*2ed90*/  IMAD.MOV.U32 R131, RZ, RZ, R14 ;  /* 0x000000ffff837224 */ /* 0x000fce00078e000e */
[----:B------:R-:W-:Y:S05]  /*2eda0*/  WARPSYNC.COLLECTIVE R15, `(.L_x_813) ;  /* 0x000000000f087348 */ /* 0x000fea0003c00000 */
[----:B------:R0:W1:Y:S02]  /*2edb0*/  SHFL.IDX P6, R14, R13, R12, R11 ;  /* 0x0000000c0d0e7389 */ /* 0x00006400000c000b */
[----:B01----:R-:W-:Y:S01]  /*2edc0*/  ENDCOLLECTIVE ;  /* 0x000000000000791b */ /* 0x003fe20003800000 */
.L_x_813:
[----:B------:R-:W-:Y:S01]  /*2edd0*/  MOV R13, R142 ;  /* 0x0000008e000d7202 */ /* 0x000fe20000000f00 */
[----:B------:R-:W-:Y:S02]  /*2ede0*/  IMAD.MOV.U32 R12, RZ, RZ, R2 ;  /* 0x000000ffff0c7224 */ /* 0x000fe400078e0002 */
[----:B------:R-:W-:-:S07]  /*2edf0*/  IMAD.MOV.U32 R130, RZ, RZ, R14 ;  /* 0x000000ffff827224 */ /* 0x000fce00078e000e */
[----:B------:R-:W-:Y:S05]  /*2ee00*/  WARPSYNC.COLLECTIVE R15, `(.L_x_814) ;  /* 0x000000000f087348 */ /* 0x000fea0003c00000 */
[----:B------:R0:W1:Y:S02]  /*2ee10*/  SHFL.IDX P6, R14, R13, R12, R11 ;  /* 0x0000000c0d0e7389 */ /* 0x00006400000c000b */
[----:B01----:R-:W-:Y:S01]  /*2ee20*/  ENDCOLLECTIVE ;  /* 0x000000000000791b */ /* 0x003fe20003800000 */
.L_x_814:
[----:B------:R-:W-:Y:S02]  /*2ee30*/  IMAD.MOV.U32 R13, RZ, RZ, R138 ;  /* 0x000000ffff0d7224 */ /* 0x000fe400078e008a */
[----:B------:R-:W-:-:S07]  /*2ee40*/  IMAD.MOV.U32 R142, RZ, RZ, R14 ;  /* 0x000000ffff8e7224 */ /* 0x000fce00078e000e */
[----:B------:R-:W-:Y:S05]  /*2ee50*/  WARPSYNC.COLLECTIVE R15, `(.L_x_815) ;  /* 0x000000000f087348 */ /* 0x000fea0003c00000 */
[----:B------:R0:W1:Y:S02]  /*2ee60*/  SHFL.IDX P6, R14, R13, R12, R11 ;  /* 0x0000000c0d0e7389 */ /* 0x00006400000c000b */
[----:B01----:R-:W-:Y:S01]  /*2ee70*/  ENDCOLLECTIVE ;  /* 0x000000000000791b */ /* 0x003fe20003800000 */
.L_x_815:
        /* <DEDUP_REMOVED lines=8> */
.L_x_816:
[----:B------:R-:W-:Y:S02]  /*2ef00*/  SEL R94, R130, R132, P0 ;  /* 0x00000084825e7207 */ /* 0x000fe40000000000 */
[----:B------:R-:W-:Y:S01]  /*2ef10*/  SEL R130, R132, R130, P0 ;  /* 0x0000008284827207 */ /* 0x000fe20000000000 */
[----:B------:R-:W-:Y:S02]  /*2ef20*/  IMAD.MOV.U32 R13, RZ, RZ, R210 ;  /* 0x000000ffff0d7224 */ /* 0x000fe400078e00d2 */
[----:B------:R-:W-:-:S07]  /*2ef30*/  IMAD.MOV.U32 R103, RZ, RZ, R14 ;  /* 0x000000ffff677224 */ /* 0x000fce00078e000e */
[----:B------:R-:W-:Y:S05]  /*2ef40*/  WARPSYNC.COLLECTIVE R15, `(.L_x_817) ;  /* 0x000000000f087348 */ /* 0x000fea0003c00000 */
[----:B------:R0:W1:Y:S02]  /*2ef50*/  SHFL.IDX P6, R14, R13, R12, R11 ;  /* 0x0000000c0d0e7389 */ /* 0x00006400000c000b */
[----:B01----:R-:W-:Y:S01]  /*2ef60*/  ENDCOLLECTIVE ;  /* 0x000000000000791b */ /* 0x003fe20003800000 */
.L_x_817:
[----:B------:R-:W-:Y:S01]  /*2ef70*/  MOV R13, R150 ;  /* 0x00000096000d7202 */ /* 0x000fe20000000f00 */
[----:B------:R-:W-:Y:S01]  /*2ef80*/  IMAD.MOV.U32 R12, RZ, RZ, R2 ;  /* 0x000000ffff0c7224 */ /* 0x000fe200078e0002 */
[----:B------:R-:W-:Y:S01]  /*2ef90*/  MOV R2, RZ ;  /* 0x000000ff00027202 */ /* 0x000fe20000000f00 */
[----:B------:R-:W-:-:S07]  /*2efa0*/  IMAD.MOV.U32 R51, RZ, RZ, R14 ;  /* 0x000000ffff337224 */ /* 0x000fce00078e000e */
[----:B------:R-:W-:Y:S05]  /*2efb0*/  WARPSYNC.COLLECTIVE R15, `(.L_x_818) ;  /* 0x000000000f087348 */ /* 0x000fea0003c00000 */
[----:B------:R0:W1:Y:S02]  /*2efc0*/  SHFL.IDX P6, R14, R13, R12, R11 ;  /* 0x0000000c0d0e7389 */ /* 0x00006400000c000b */
[----:B01----:R-:W-:Y:S01]  /*2efd0*/  ENDCOLLECTIVE ;  /* 0x000000000000791b */ /* 0x003fe20003800000 */
.L_x_818:
[----:B------:R-:W-:Y:S02]  /*2efe0*/  IMAD.MOV.U32 R13, RZ, RZ, R211 ;  /* 0x000000ffff0d7224 */ /* 0x000fe400078e00d3 */
[----:B------:R-:W-:-:S07]  /*2eff0*/  IMAD.MOV.U32 R150, RZ, RZ, R14 ;  /* 0x000000ffff967224 */ /* 0x000fce00078e000e */
[----:B------:R-:W-:Y:S05]  /*2f000*/  WARPSYNC.COLLECTIVE R15, `(.L_x_819) ;  /* 0x000000000f087348 */ /* 0x000fea0003c00000 */
[----:B------:R0:W1:Y:S02]  /*2f010*/  SHFL.IDX P6, R14, R13, R12, R11 ;  /* 0x0000000c0d0e7389 */ /* 0x00006400000c000b */
[----:B01----:R-:W-:Y:S01]  /*2f020*/  ENDCOLLECTIVE ;  /* 0x000000000000791b */ /* 0x003fe20003800000 */
.L_x_819:
[----:B------:R-:W-:Y:S01]  /*2f030*/  IMAD.MOV.U32 R0, RZ, RZ, R14 ;  /* 0x000000ffff007224 */ /* 0x000fe200078e000e */
[----:B------:R-:W-:Y:S06]  /*2f040*/  BRA `(.L_x_820) ;  /* 0xfffffee4003c7947 */ /* 0x000fec000383ffff */
.L_x_508:
[----:B------:R-:W-:Y:S02]  /*2f050*/  IMAD.MOV.U32 R13, RZ, RZ, R28 ;  /* 0x000000ffff0d7224 */ /* 0x000fe400078e001c */
[----:B------:R-:W-:Y:S02]  /*2f060*/  IMAD.MOV.U32 R12, RZ, RZ, RZ ;  /* 0x000000ffff0c7224 */ /* 0x000fe400078e00ff */
[----:B------:R-:W-:Y:S02]  /*2f070*/  IMAD.MOV.U32 R11, RZ, RZ, 0x181f ;  /* 0x0000181fff0b7424 */ /* 0x000fe400078e00ff */
[----:B------:R-:W-:-:S07]  /*2f080*/  IMAD.MOV.U32 R15, RZ, RZ, -0x1 ;  /* 0xffffffffff0f7424 */ /* 0x000fce00078e00ff */
[----:B-----5:R-:W-:Y:S05]  /*2f090*/  WARPSYNC.COLLECTIVE R15, `(.L_x_821) ;  /* 0x000000000f087348 */ /* 0x020fea0003c00000 */
[----:B------:R0:W1:Y:S02]  /*2f0a0*/  SHFL.IDX P6, R14, R13, R12, R11 ;  /* 0x0000000c0d0e7389 */ /* 0x00006400000c000b */
[----:B01---5:R-:W-:Y:S01]  /*2f0b0*/  ENDCOLLECTIVE ;  /* 0x000000000000791b */ /* 0x023fe20003800000 */
.L_x_821:
[----:B------:R-:W-:Y:S01]  /*2f0c0*/  IMAD.MOV.U32 R13, RZ, RZ, R21 ;  /* 0x000000ffff0d7224 */ /* 0x000fe200078e0015 */
[----:B------:R-:W-:-:S07]  /*2f0d0*/  MOV R20, R14 ;  /* 0x0000000e00147202 */ /* 0x000fce0000000f00 */
[----:B------:R-:W-:Y:S05]  /*2f0e0*/  WARPSYNC.COLLECTIVE R15, `(.L_x_822) ;  /* 0x000000000f087348 */ /* 0x000fea0003c00000 */
[----:B------:R0:W1:Y:S02]  /*2f0f0*/  SHFL.IDX P6, R14, R13, R12, R11 ;  /* 0x0000000c0d0e7389 */ /* 0x00006400000c000b */
[----:B01----:R-:W-:Y:S01]  /*2f100*/  ENDCOLLECTIVE ;  /* 0x000000000000791b */ /* 0x003fe20003800000 */
.L_x_822:
[----:B------:R-:W-:Y:S05]  /*2f110*/  BRA `(.L_x_823) ;  /* 0xfffffef800347947 */ /* 0x000fea000383ffff */
.L_x_511:
[----:B------:R-:W-:Y:S01]  /*2f120*/  BSSY B1, `(.L_x_824) ;  /* 0x0000008000017945 */ /* 0x000fe20003800000 */
[----:B-1----:R-:W-:Y:S01]  /*2f130*/  IMAD.MOV.U32 R13, RZ, RZ, R28 ;  /* 0x000000ffff0d7224 */ /* 0x002fe200078e001c */
[----:B------:R-:W-:Y:S01]  /*2f140*/  MOV R15, 0xffffffff ;  /* 0xffffffff000f7802 */ /* 0x000fe20000000f00 */
[----:B------:R-:W-:Y:S02]  /*2f150*/  IMAD.MOV.U32 R12, RZ, RZ, 0x1 ;  /* 0x00000001ff0c7424 */ /* 0x000fe400078e00ff */
[----:B------:R-:W-:-:S07]  /*2f160*/  IMAD.MOV.U32 R11, RZ, RZ, 0x181f ;  /* 0x0000181fff0b7424 */ /* 0x000fce00078e00ff */
[----:B0-2--5:R-:W-:Y:S05]  /*2f170*/  WARPSYNC.COLLECTIVE R15, `(.L_x_825) ;  /* 0x000000000f087348 */ /* 0x025fea0003c00000 */
[----:B--2---:R1:W2:Y:S02]  /*2f180*/  SHFL.IDX P6, R14, R13, R12, R11 ;  /* 0x0000000c0d0e7389 */ /* 0x0042a400000c000b */
[----:B012--5:R-:W-:Y:S01]  /*2f190*/  ENDCOLLECTIVE ;  /* 0x000000000000791b */ /* 0x027fe20003800000 */
.L_x_825:
[----:B------:R-:W-:Y:S05]  /*2f1a0*/  BSYNC B1 ;  /* 0x0000000000017941 */ /* 0x000fea0003800000 */
.L_x_824:
[----:B------:R-:W-:Y:S01]  /*2f1b0*/  IMAD.MOV.U32 R13, RZ, RZ, R21 ;  /* 0x000000ffff0d7224 */ /* 0x000fe200078e0015 */
[----:B------:R-:W-:Y:S01]  /*2f1c0*/  MOV R15, 0xffffffff ;  /* 0xffffffff000f7802 */ /* 0x000fe20000000f00 */
[----:B------:R-:W-:Y:S02]  /*2f1d0*/  IMAD.MOV.U32 R12, RZ, RZ, 0x1 ;  /* 0x00000001ff0c7424 */ /* 0x000fe400078e00ff */
[----:B------:R-:W-:Y:S02]  /*2f1e0*/  IMAD.MOV.U32 R11, RZ, RZ, 0x181f ;  /* 0x0000181fff0b7424 */ /* 0x000fe400078e00ff */
[----:B------:R-:W-:-:S07]  /*2f1f0*/  IMAD.MOV.U32 R9, RZ, RZ, R14 ;  /* 0x000000ffff097224 */ /* 0x000fce00078e000e */
[----:B------:R-:W-:Y:S05]  /*2f200*/  WARPSYNC.COLLECTIVE R15, `(.L_x_826) ;  /* 0x000000000f087348 */ /* 0x000fea0003c00000 */
[----:B------:R0:W1:Y:S02]  /*2f210*/  SHFL.IDX P6, R14, R13, R12, R11 ;  /* 0x0000000c0d0e7389 */ /* 0x00006400000c000b */
[----:B01----:R-:W-:Y:S01]  /*2f220*/  ENDCOLLECTIVE ;  /* 0x000000000000791b */ /* 0x003fe20003800000 */
.L_x_826:
[----:B------:R-:W-:Y:S05]  /*2f230*/  BRA `(.L_x_827) ;  /* 0xfffffef800647947 */ /* 0x000fea000383ffff */
.L_x_514:
[----:B------:R-:W-:Y:S01]  /*2f240*/  BSSY B1, `(.L_x_828) ;  /* 0x0000008000017945 */ /* 0x000fe20003800000 */
[----:B------:R-:W-:Y:S02]  /*2f250*/  IMAD.MOV.U32 R13, RZ, RZ, R28 ;  /* 0x000000ffff0d7224 */ /* 0x000fe400078e001c */
[----:B------:R-:W-:Y:S02]  /*2f260*/  IMAD.MOV.U32 R12, RZ, RZ, 0x2 ;  /* 0x00000002ff0c7424 */ /* 0x000fe400078e00ff */
[----:B------:R-:W-:Y:S02]  /*2f270*/  IMAD.MOV.U32 R11, RZ, RZ, 0x181f ;  /* 0x0000181fff0b7424 */ /* 0x000fe400078e00ff */
[----:B------:R-:W-:-:S07]  /*2f280*/  IMAD.MOV.U32 R15, RZ, RZ, -0x1 ;  /* 0xffffffffff0f7424 */ /* 0x000fce00078e00ff */
[----:B0123-5:R-:W-:Y:S05]  /*2f290*/  WARPSYNC.COLLECTIVE R15, `(.L_x_829) ;  /* 0x000000000f087348 */ /* 0x02ffea0003c00000 */
[----:B--2---:R2:W4:Y:S02]  /*2f2a0*/  SHFL.IDX P6, R14, R13, R12, R11 ;  /* 0x0000000c0d0e7389 */ /* 0x00452400000c000b */
[----:B012345:R-:W-:Y:S01]  /*2f2b0*/  ENDCOLLECTIVE ;  /* 0x000000000000791b */ /* 0x03ffe20003800000 */
.L_x_829:
[----:B------:R-:W-:Y:S05]  /*2f2c0*/  BSYNC B1 ;  /* 0x0000000000017941 */ /* 0x000fea0003800000 */
.L_x_828:
[----:B------:R-:W-:Y:S01]  /*2f2d0*/  IMAD.MOV.U32 R13, RZ, RZ, R21 ;  /* 0x000000ffff0d7224 */ /* 0x000fe200078e0015 */
[----:B------:R-:W-:Y:S01]  /*2f2e0*/  MOV R9, R14 ;  /* 0x0000000e00097202 */ /* 0x000fe20000000f00 */
[----:B------:R-:W-:Y:S02]  /*2f2f0*/  IMAD.MOV.U32 R12, RZ, RZ, 0x2 ;  /* 0x00000002ff0c7424 */ /* 0x000fe400078e00ff */
[----:B------:R-:W-:Y:S02]  /*2f300*/  IMAD.MOV.U32 R11, RZ, RZ, 0x181f ;  /* 0x0000181fff0b7424 */ /* 0x000fe400078e00ff */
[----:B------:R-:W-:-:S07]  /*2f310*/  IMAD.MOV.U32 R15, RZ, RZ, -0x1 ;  /* 0xffffffffff0f7424 */ /* 0x000fce00078e00ff */
[----:B------:R-:W-:Y:S05]  /*2f320*/  WARPSYNC.COLLECTIVE R15, `(.L_x_830) ;  /* 0x000000000f087348 */ /* 0x000fea0003c00000 */
[----:B------:R0:W1:Y:S02]  /*2f330*/  SHFL.IDX P6, R14, R13, R12, R11 ;  /* 0x0000000c0d0e7389 */ /* 0x00006400000c000b */
[----:B01----:R-:W-:Y:S01]  /*2f340*/  ENDCOLLECTIVE ;  /* 0x000000000000791b */ /* 0x003fe20003800000 */
.L_x_830:
[----:B------:R-:W-:Y:S05]  /*2f350*/  BRA `(.L_x_831) ;  /* 0xfffffef8009c7947 */ /* 0x000fea000383ffff */
.L_x_517:
[----:B------:R-:W-:Y:S01]  /*2f360*/  BSSY B1, `(.L_x_832) ;  /* 0x0000008000017945 */ /* 0x000fe20003800000 */
[----:B------:R-:W-:Y:S01]  /*2f370*/  MOV R13, R28 ;  /* 0x0000001c000d7202 */ /* 0x000fe20000000f00 */
[----:B------:R-:W-:Y:S02]  /*2f380*/  IMAD.MOV.U32 R12, RZ, RZ, 0x3 ;  /* 0x00000003ff0c7424 */ /* 0x000fe400078e00ff */
[----:B------:R-:W-:Y:S02]  /*2f390*/  IMAD.MOV.U32 R11, RZ, RZ, 0x181f ;  /* 0x0000181fff0b7424 */ /* 0x000fe400078e00ff */
[----:B------:R-:W-:-:S07]  /*2f3a0*/  IMAD.MOV.U32 R15, RZ, RZ, -0x1 ;  /* 0xffffffffff0f7424 */ /* 0x000fce00078e00ff */
[----:B012345:R-:W-:Y:S05]  /*2f3b0*/  WARPSYNC.COLLECTIVE R15, `(.L_x_833) ;  /* 0x000000000f087348 */ /* 0x03ffea0003c00000 */
[----:B----4-:R4:W0:Y:S02]  /*2f3c0*/  SHFL.IDX P6, R14, R13, R12, R11 ;  /* 0x0000000c0d0e7389 */ /* 0x01082400000c000b */
[----:B012345:R-:W-:Y:S01]  /*2f3d0*/  ENDCOLLECTIVE ;  /* 0x000000000000791b */ /* 0x03ffe20003800000 */
.L_x_833:
[----:B------:R-:W-:Y:S05]  /*2f3e0*/  BSYNC B1 ;  /* 0x0000000000017941 */ /* 0x000fea0003800000 */
.L_x_832:
[----:B------:R-:W-:Y:S01]  /*2f3f0*/  MOV R13, R21 ;  /* 0x00000015000d7202 */ /* 0x000fe20000000f00 */
[----:B------:R-:W-:Y:S02]  /*2f400*/  IMAD.MOV.U32 R12, RZ, RZ, 0x3 ;  /* 0x00000003ff0c7424 */ /* 0x000fe400078e00ff */
[----:B------:R-:W-:Y:S02]  /*2f410*/  IMAD.MOV.U32 R11, RZ, RZ, 0x181f ;  /* 0x0000181fff0b7424 */ /* 0x000fe400078e00ff */
[----:B------:R-:W-:Y:S02]  /*2f420*/  IMAD.MOV.U32 R15, RZ, RZ, -0x1 ;  /* 0xffffffffff0f7424 */ /* 0x000fe400078e00ff */
[----:B------:R-:W-:-:S07]  /*2f430*/  IMAD.MOV.U32 R8, RZ, RZ, R14 ;  /* 0x000000ffff087224 */ /* 0x000fce00078e000e */
[----:B------:R-:W-:Y:S05]  /*2f440*/  WARPSYNC.COLLECTIVE R15, `(.L_x_834) ;  /* 0x000000000f087348 */ /* 0x000fea0003c00000 */
[----:B------:R0:W1:Y:S02]  /*2f450*/  SHFL.IDX P6, R14, R13, R12, R11 ;  /* 0x0000000c0d0e7389 */ /* 0x00006400000c000b */
[----:B01----:R-:W-:Y:S01]  /*2f460*/  ENDCOLLECTIVE ;  /* 0x000000000000791b */ /* 0x003fe20003800000 */
.L_x_834:
[----:B------:R-:W-:Y:S05]  /*2f470*/  BRA `(.L_x_835) ;  /* 0xfffffef800cc7947 */ /* 0x000fea000383ffff */
.L_x_519:
[----:B------:R-:W-:Y:S01]  /*2f480*/  IMAD.MOV.U32 R13, RZ, RZ, R40 ;  /* 0x000000ffff0d7224 */ /* 0x000fe200078e0028 */
[----:B------:R-:W-:Y:S01]  /*2f490*/  MOV R12, RZ ;  /* 0x000000ff000c7202 */ /* 0x000fe20000000f00 */
[----:B------:R-:W-:Y:S02]  /*2f4a0*/  IMAD.MOV.U32 R11, RZ, RZ, 0x1c1f ;  /* 0x00001c1fff0b7424 */ /* 0x000fe400078e00ff */
[----:B------:R-:W-:-:S07]  /*2f4b0*/  IMAD.MOV.U32 R15, RZ, RZ, -0x1 ;  /* 0xffffffffff0f7424 */ /* 0x000fce00078e00ff */
[----:B------:R-:W-:Y:S05]  /*2f4c0*/  WARPSYNC.COLLECTIVE R15, `(.L_x_836) ;  /* 0x000000000f087348 */ /* 0x000fea0003c00000 */
[----:B------:R0:W1:Y:S02]  /*2f4d0*/  SHFL.IDX P6, R14, R13, R12, R11 ;  /* 0x0000000c0d0e7389 */ /* 0x00006400000c000b */
[----:B01----:R-:W-:Y:S01]  /*2f4e0*/  ENDCOLLECTIVE ;  /* 0x000000000000791b */ /* 0x003fe20003800000 */
.L_x_836:
[----:B------:R-:W-:Y:S02]  /*2f4f0*/  IMAD.MOV.U32 R13, RZ, RZ, R39 ;  /* 0x000000ffff0d7224 */ /* 0x000fe400078e0027 */
[----:B------:R-:W-:-:S07]  /*2f500*/  IMAD.MOV.U32 R41, RZ, RZ, R14 ;  /* 0x000000ffff297224 */ /* 0x000fce00078e000e */
[----:B------:R-:W-:Y:S05]  /*2f510*/  WARPSYNC.COLLECTIVE R15, `(.L_x_837) ;  /* 0x000000000f087348 */ /* 0x000fea0003c00000 */
[----:B------:R0:W1:Y:S02]  /*2f520*/  SHFL.IDX P6, R14, R13, R12, R11 ;  /* 0x0000000c0d0e7389 */ /* 0x00006400000c000b */
[----:B01----:R-:W-:Y:S01]  /*2f530*/  ENDCOLLECTIVE ;  /* 0x000000000000791b */ /* 0x003fe20003800000 */
.L_x_837:
[----:B------:R-:W-:Y:S01]  /*2f540*/  MOV R11, R14 ;  /* 0x0000000e000b7202 */ /* 0x000fe20000000f00 */
[----:B------:R-:W-:Y:S06]  /*2f550*/  BRA `(.L_x_838) ;  /* 0xfffffefc00b47947 */ /* 0x000fec000383ffff */
.L_x_522:
[----:B------:R-:W-:Y:S01]  /*2f560*/  BSSY B1, `(.L_x_839) ;  /* 0x0000008000017945 */ /* 0x000fe20003800000 */
[----:B------:R-:W-:Y:S02]  /*2f570*/  IMAD.MOV.U32 R13, RZ, RZ, R40 ;  /* 0x000000ffff0d7224 */ /* 0x000fe400078e0028 */
[----:B------:R-:W-:Y:S02]  /*2f580*/  IMAD.MOV.U32 R12, RZ, RZ, 0x1 ;  /* 0x00000001ff0c7424 */ /* 0x000fe400078e00ff */
[----:B--2---:R-:W-:Y:S02]  /*2f590*/  IMAD.MOV.U32 R11, RZ, RZ, 0x1c1f ;  /* 0x00001c1fff0b7424 */ /* 0x004fe400078e00ff */
[----:B------:R-:W-:-:S07]  /*2f5a0*/  IMAD.MOV.U32 R15, RZ, RZ, -0x1 ;  /* 0xffffffffff0f7424 */ /* 0x000fce00078e00ff */
[----:B01-3--:R-:W-:Y:S05]  /*2f5b0*/  WARPSYNC.COLLECTIVE R15, `(.L_x_840) ;  /* 0x000000000f087348 */ /* 0x00bfea0003c00000 */
[----:B------:R2:W4:Y:S02]  /*2f5c0*/  SHFL.IDX P6, R14, R13, R12, R11 ;  /* 0x0000000c0d0e7389 */ /* 0x00052400000c000b */
[----:B01234-:R-:W-:Y:S01]  /*2f5d0*/  ENDCOLLECTIVE ;  /* 0x000000000000791b */ /* 0x01ffe20003800000 */
.L_x_840:
[----:B------:R-:W-:Y:S05]  /*2f5e0*/  BSYNC B1 ;  /* 0x0000000000017941 */ /* 0x000fea0003800000 */
.L_x_839:
        /* <DEDUP_REMOVED lines=8> */
.L_x_841:
[----:B------:R-:W-:Y:S01]  /*2f670*/  MOV R39, R14 ;  /* 0x0000000e00277202 */ /* 0x000fe20000000f00 */
[----:B------:R-:W-:Y:S06]  /*2f680*/  BRA `(.L_x_842) ;  /* 0xffffff0c00547947 */ /* 0x000fec000383ffff */
.L_x_526:
[----:B------:R-:W-:Y:S02]  /*2f690*/  IMAD.MOV.U32 R13, RZ, RZ, R3 ;  /* 0x000000ffff0d7224 */ /* 0x000fe400078e0003 */
[----:B------:R-:W-:Y:S02]  /*2f6a0*/  IMAD.MOV.U32 R12, RZ, RZ, RZ ;  /* 0x000000ffff0c7224 */ /* 0x000fe400078e00ff */
[----:B------:R-:W-:Y:S02]  /*2f6b0*/  IMAD.MOV.U32 R11, RZ, RZ, 0x181f ;  /* 0x0000181fff0b7424 */ /* 0x000fe400078e00ff */
[----:B------:R-:W-:-:S07]  /*2f6c0*/  IMAD.MOV.U32 R15, RZ, RZ, -0x1 ;  /* 0xffffffffff0f7424 */ /* 0x000fce00078e00ff */
[----:B0-----:R-:W-:Y:S05]  /*2f6d0*/  WARPSYNC.COLLECTIVE R15, `(.L_x_843) ;  /* 0x000000000f087348 */ /* 0x001fea0003c00000 */
[----:B------:R1:W2:Y:S02]  /*2f6e0*/  SHFL.IDX P6, R14, R13, R12, R11 ;  /* 0x0000000c0d0e7389 */ /* 0x0002a400000c000b */
[----:B012---:R-:W-:Y:S01]  /*2f6f0*/  ENDCOLLECTIVE ;  /* 0x000000000000791b */ /* 0x007fe20003800000 */
.L_x_843:
[----:B------:R-:W-:Y:S01]  /*2f700*/  IMAD.MOV.U32 R13, RZ, RZ, R2 ;  /* 0x000000ffff0d7224 */ /* 0x000fe200078e0002 */
[----:B------:R-:W-:-:S07]  /*2f710*/  MOV R0, R14 ;  /* 0x0000000e00007202 */ /* 0x000fce0000000f00 */
[----:B------:R-:W-:Y:S05]  /*2f720*/  WARPSYNC.COLLECTIVE R15, `(.L_x_844) ;  /* 0x000000000f087348 */ /* 0x000fea0003c00000 */
[----:B------:R0:W1:Y:S02]  /*2f730*/  SHFL.IDX P6, R14, R13, R12, R11 ;  /* 0x0000000c0d0e7389 */ /* 0x00006400000c000b */
[----:B01----:R-:W-:Y:S01]  /*2f740*/  ENDCOLLECTIVE ;  /* 0x000000000000791b */ /* 0x003fe20003800000 */
.L_x_844:
[----:B------:R-:W-:Y:S05]  /*2f750*/  BRA `(.L_x_845) ;  /* 0xffffff2c00b47947 */ /* 0x000fea000383ffff */
.L_x_529:
[----:B------:R-:W-:Y:S01]  /*2f760*/  BSSY B1, `(.L_x_846) ;  /* 0x0000008000017945 */ /* 0x000fe20003800000 */
[----:B--2---:R-:W-:Y:S01]  /*2f770*/  IMAD.MOV.U32 R13, RZ, RZ, R3 ;  /* 0x000000ffff0d7224 */ /* 0x004fe200078e0003 */
[----:B------:R-:W-:Y:S01]  /*2f780*/  MOV R15, 0xffffffff ;  /* 0xffffffff000f7802 */ /* 0x000fe20000000f00 */
[----:B------:R-:W-:Y:S02]  /*2f790*/  IMAD.MOV.U32 R12, RZ, RZ, 0x1 ;  /* 0x00000001ff0c7424 */ /* 0x000fe400078e00ff */
[----:B------:R-:W-:-:S07]  /*2f7a0*/  IMAD.MOV.U32 R11, RZ, RZ, 0x181f ;  /* 0x0000181fff0b7424 */ /* 0x000fce00078e00ff */
[----:B01-3--:R-:W-:Y:S05]  /*2f7b0*/  WARPSYNC.COLLECTIVE R15, `(.L_x_847) ;  /* 0x000000000f087348 */ /* 0x00bfea0003c00000 */
[----:B---3--:R2:W3:Y:S02]  /*2f7c0*/  SHFL.IDX P6, R14, R13, R12, R11 ;  /* 0x0000000c0d0e7389 */ /* 0x0084e400000c000b */
[----:B0123--:R-:W-:Y:S01]  /*2f7d0*/  ENDCOLLECTIVE ;  /* 0x000000000000791b */ /* 0x00ffe20003800000 */
.L_x_847:
[----:B------:R-:W-:Y:S05]  /*2f7e0*/  BSYNC B1 ;  /* 0x0000000000017941 */ /* 0x000fea0003800000 */
.L_x_846:
        /* <DEDUP_REMOVED lines=8> */
.L_x_848:
[----:B------:R-:W-:Y:S05]  /*2f870*/  BRA `(.L_x_849) ;  /* 0xffffff2c00e47947 */ /* 0x000fea000383ffff */
.L_x_532:
[----:B------:R-:W-:Y:S01]  /*2f880*/  BSSY B1, `(.L_x_850) ;  /* 0x0000008000017945 */ /* 0x000fe20003800000 */
[----:B---3--:R-:W-:Y:S02]  /*2f890*/  IMAD.MOV.U32 R13, RZ, RZ, R3 ;  /* 0x000000ffff0d7224 */ /* 0x008fe400078e0003 */
[----:B------:R-:W-:Y:S02]  /*2f8a0*/  IMAD.MOV.U32 R12, RZ, RZ, 0x2 ;  /* 0x00000002ff0c7424 */ /* 0x000fe400078e00ff */
[----:B------:R-:W-:Y:S02]  /*2f8b0*/  IMAD.MOV.U32 R11, RZ, RZ, 0x181f ;  /* 0x0000181fff0b7424 */ /* 0x000fe400078e00ff */
[----:B------:R-:W-:-:S07]  /*2f8c0*/  IMAD.MOV.U32 R15, RZ, RZ, -0x1 ;  /* 0xffffffffff0f7424 */ /* 0x000fce00078e00ff */
[----:B012-4-:R-:W-:Y:S05]  /*2f8d0*/  WARPSYNC.COLLECTIVE R15, `(.L_x_851) ;  /* 0x000000000f087348 */ /* 0x017fea0003c00000 */
[----:B------:R3:W0:Y:S02]  /*2f8e0*/  SHFL.IDX P6, R14, R13, R12, R11 ;  /* 0x0000000c0d0e7389 */ /* 0x00062400000c000b */
[----:B01234-:R-:W-:Y:S01]  /*2f8f0*/  ENDCOLLECTIVE ;  /* 0x000000000000791b */ /* 0x01ffe20003800000 */
.L_x_851:
[----:B------:R-:W-:Y:S05]  /*2f900*/  BSYNC B1 ;  /* 0x0000000000017941 */ /* 0x000fea0003800000 */
.L_x_850:
        /* <DEDUP_REMOVED lines=8> */
.L_x_852:
[----:B------:R-:W-:Y:S05]  /*2f990*/  BRA `(.L_x_853) ;  /* 0xffffff3000147947 */ /* 0x000fea000383ffff */
.L_x_535:
[----:B------:R-:W-:Y:S01]  /*2f9a0*/  BSSY B1, `(.L_x_854) ;  /* 0x0000008000017945 */ /* 0x000fe20003800000 */
[----:B0-----:R-:W-:Y:S01]  /*2f9b0*/  MOV R13, R3 ;  /* 0x00000003000d7202 */ /* 0x001fe20000000f00 */
[----:B------:R-:W-:Y:S02]  /*2f9c0*/  IMAD.MOV.U32 R12, RZ, RZ, 0x3 ;  /* 0x00000003ff0c7424 */ /* 0x000fe400078e00ff */
[----:B------:R-:W-:Y:S02]  /*2f9d0*/  IMAD.MOV.U32 R11, RZ, RZ, 0x181f ;  /* 0x0000181fff0b7424 */ /* 0x000fe400078e00ff */
[----:B------:R-:W-:-:S07]  /*2f9e0*/  IMAD.MOV.U32 R15, RZ, RZ, -0x1 ;  /* 0xffffffffff0f7424 */ /* 0x000fce00078e00ff */
[----:B-1234-:R-:W-:Y:S05]  /*2f9f0*/  WARPSYNC.COLLECTIVE R15, `(.L_x_855) ;  /* 0x000000000f087348 */ /* 0x01efea0003c00000 */
[----:B---3--:R0:W3:Y:S02]  /*2fa00*/  SHFL.IDX P6, R14, R13, R12, R11 ;  /* 0x0000000c0d0e7389 */ /* 0x0080e400000c000b */
[----:B01234-:R-:W-:Y:S01]  /*2fa10*/  ENDCOLLECTIVE ;  /* 0x000000000000791b */ /* 0x01ffe20003800000 */
.L_x_855:
[----:B------:R-:W-:Y:S05]  /*2fa20*/  BSYNC B1 ;  /* 0x0000000000017941 */ /* 0x000fea0003800000 */
.L_x_854:
        /* <DEDUP_REMOVED lines=8> */
.L_x_856:
[----:B------:R-:W-:Y:S05]  /*2fab0*/  BRA `(.L_x_857) ;  /* 0xffffff3000447947 */ /* 0x000fea000383ffff */
.L_x_552:
[----:B------:R-:W0:Y:S01]  /*2fac0*/  S2R R3, SR_TID.X ;  /* 0x0000000000037919 */ /* 0x000e220000002100 */
[----:B------:R-:W-:Y:S01]  /*2fad0*/  BSSY B1, `(.L_x_858) ;  /* 0x000000a000017945 */ /* 0x000fe20003800000 */
[----:B------:R-:W-:Y:S01]  /*2fae0*/  MOV R12, RZ ;  /* 0x000000ff000c7202 */ /* 0x000fe20000000f00 */
[----:B------:R-:W-:Y:S02]  /*2faf0*/  IMAD.MOV.U32 R11, RZ, RZ, 0x1f ;  /* 0x0000001fff0b7424 */ /* 0x000fe400078e00ff */
[----:B------:R-:W-:Y:S01]  /*2fb00*/  IMAD.MOV.U32 R15, RZ, RZ, -0x1 ;  /* 0xffffffffff0f7424 */ /* 0x000fe200078e00ff */
[----:B0-----:R-:W-:-:S04]  /*2fb10*/  SHF.R.U32.HI R3, RZ, 0x5, R3 ;  /* 0x00000005ff037819 */ /* 0x001fc80000011603 */
[----:B------:R-:W-:-:S05]  /*2fb20*/  LOP3.LUT R3, R3, 0x3, RZ, 0xc0, !PT ;  /* 0x0000000303037812 */ /* 0x000fca00078ec0ff */
[----:B------:R-:W-:-:S07]  /*2fb30*/  IMAD.MOV.U32 R13, RZ, RZ, R3 ;  /* 0x000000ffff0d7224 */ /* 0x000fce00078e0003 */
[----:B------:R-:W-:Y:S05]  /*2fb40*/  WARPSYNC.COLLECTIVE R15, `(.L_x_859) ;  /* 0x000000000f087348 */ /* 0x000fea0003c00000 */
[----:B------:R0:W1:Y:S02]  /*2fb50*/  SHFL.IDX P6, R14, R13, R12, R11 ;  /* 0x0000000c0d0e7389 */ /* 0x00006400000c000b */
[----:B01----:R-:W-:Y:S01]  /*2fb60*/  ENDCOLLECTIVE ;  /* 0x000000000000791b */ /* 0x003fe20003800000 */
.L_x_859:
[----:B------:R-:W-:Y:S05]  /*2fb70*/  BSYNC B1 ;  /* 0x0000000000017941 */ /* 0x000fea0003800000 */
.L_x_858:
[----:B------:R-:W-:Y:S05]  /*2fb80*/  BRA `(.L_x_860) ;  /* 0xffffff4800f07947 */ /* 0x000fea000383ffff */
.L_x_554:
[----:B------:R-:W-:Y:S01]  /*2fb90*/  BSSY B1, `(.L_x_861) ;  /* 0x0000006000017945 */ /* 0x000fe20003800000 */
[----:B------:R-:W-:-:S07]  /*2fba0*/  IMAD.MOV.U32 R15, RZ, RZ, -0x1 ;  /* 0xffffffffff0f7424 */ /* 0x000fce00078e00ff */
[----:B0-----:R-:W-:Y:S05]  /*2fbb0*/  WARPSYNC.COLLECTIVE R15, `(.L_x_862) ;  /* 0x000000000f0c7348 */ /* 0x001fea0003c00000 */
[----:B------:R-:W-:Y:S02]  /*2fbc0*/  ELECT P6, UR62, PT ;  /* 0x00000000003e782f */ /* 0x000fe400038c0000 */
[----:B------:R-:W-:Y:S01]  /*2fbd0*/  MOV R14, UR62 ;  /* 0x0000003e000e7c02 */ /* 0x000fe20008000f00 */
[----:B0-----:R-:W-:Y:S10]  /*2fbe0*/  ENDCOLLECTIVE ;  /* 0x000000000000791b */ /* 0x001ff40003800000 */
.L_x_862:
[----:B------:R-:W-:Y:S05]  /*2fbf0*/  BSYNC B1 ;  /* 0x0000000000017941 */ /* 0x000fea0003800000 */
.L_x_861:
[----:B------:R-:W-:Y:S05]  /*2fc00*/  BRA `(.L_x_553) ;  /* 0xffffff4800e87947 */ /* 0x000fea000383ffff */
.L_x_556:
[----:B0-----:R0:W1:Y:S02]  /*2fc10*/  SYNCS.PHASECHK.TRANS64.TRYWAIT P0, [R18+URZ+0x38820], R2 ;  /* 0x03882002120075a7 */ /* 0x001064000800017f */
[----:B-1----:R-:W-:Y:S05]  /*2fc20*/  @!P0 NANOSLEEP.SYNCS 0x989680 ;  /* 0x009896800000895d */ /* 0x002fea0003900000 */
[----:B------:R-:W1:Y:S02]  /*2fc30*/  @!P0 SYNCS.PHASECHK.TRANS64 P0, [R18+URZ+0x38820], R2 ;  /* 0x03882002120085a7 */ /* 0x000e64000800007f */
[----:B-1----:R-:W-:Y:S05]  /*2fc40*/  @!P0 BRA `(.L_x_556) ;  /* 0xfffffffc00f08947 */ /* 0x002fea000383ffff */
[----:B------:R-:W-:Y:S05]  /*2fc50*/  BRA `(.L_x_863) ;  /* 0xffffff4800f87947 */ /* 0x000fea000383ffff */
.L_x_560:
[----:B-1----:R1:W2:Y:S02]  /*2fc60*/  SYNCS.PHASECHK.TRANS64.TRYWAIT P0, [R5+URZ+0x388a0], R8 ;  /* 0x0388a008050075a7 */ /* 0x0022a4000800017f */
[----:B--2---:R-:W-:Y:S05]  /*2fc70*/  @!P0 NANOSLEEP.SYNCS 0x989680 ;  /* 0x009896800000895d */ /* 0x004fea0003900000 */
[----:B------:R-:W2:Y:S02]  /*2fc80*/  @!P0 SYNCS.PHASECHK.TRANS64 P0, [R5+URZ+0x388a0], R8 ;  /* 0x0388a008050085a7 */ /* 0x000ea4000800007f */
[----:B--2---:R-:W-:Y:S05]  /*2fc90*/  @!P0 BRA `(.L_x_560) ;  /* 0xfffffffc00f08947 */ /* 0x004fea000383ffff */
[----:B------:R-:W-:Y:S05]  /*2fca0*/  BRA `(.L_x_864) ;  /* 0xffffff4c00187947 */ /* 0x000fea000383ffff */
.L_x_566:
[----:B0-----:R0:W2:Y:S02]  /*2fcb0*/  SYNCS.PHASECHK.TRANS64.TRYWAIT P0, [R5+URZ+0x388c0], R8 ;  /* 0x0388c008050075a7 */ /* 0x0010a4000800017f */
[----:B--2---:R-:W-:Y:S05]  /*2fcc0*/  @!P0 NANOSLEEP.SYNCS 0x989680 ;  /* 0x009896800000895d */ /* 0x004fea0003900000 */
[----:B------:R-:W2:Y:S02]  /*2fcd0*/  @!P0 SYNCS.PHASECHK.TRANS64 P0, [R5+URZ+0x388c0], R8 ;  /* 0x0388c008050085a7 */ /* 0x000ea4000800007f */
[----:B--2---:R-:W-:Y:S05]  /*2fce0*/  @!P0 BRA `(.L_x_566) ;  /* 0xfffffffc00f08947 */ /* 0x004fea000383ffff */
[----:B------:R-:W-:Y:S05]  /*2fcf0*/  BRA `(.L_x_865) ;  /* 0xffffff4c00d87947 */ /* 0x000fea000383ffff */
.L_x_574:
[----:B0-----:R0:W1:Y:S02]  /*2fd00*/  SYNCS.PHASECHK.TRANS64.TRYWAIT P2, [R6+URZ+0x388a0], R5 ;  /* 0x0388a005060075a7 */ /* 0x001064000804017f */
[----:B-1----:R-:W-:Y:S05]  /*2fd10*/  @!P2 NANOSLEEP.SYNCS 0x989680 ;  /* 0x009896800000a95d */ /* 0x002fea0003900000 */
[----:B------:R-:W1:Y:S02]  /*2fd20*/  @!P2 SYNCS.PHASECHK.TRANS64 P2, [R6+URZ+0x388a0], R5 ;  /* 0x0388a0050600a5a7 */ /* 0x000e64000804007f */
[----:B-1----:R-:W-:Y:S05]  /*2fd30*/  @!P2 BRA `(.L_x_574) ;  /* 0xfffffffc00f0a947 */ /* 0x002fea000383ffff */
[----:B------:R-:W-:Y:S05]  /*2fd40*/  BRA `(.L_x_866) ;  /* 0xffffff5000e87947 */ /* 0x000fea000383ffff */
.L_x_580:
[----:B-1----:R1:W2:Y:S02]  /*2fd50*/  SYNCS.PHASECHK.TRANS64.TRYWAIT P2, [R6+URZ+0x388c0], R5 ;  /* 0x0388c005060075a7 */ /* 0x0022a4000804017f */
[----:B--2---:R-:W-:Y:S05]  /*2fd60*/  @!P2 NANOSLEEP.SYNCS 0x989680 ;  /* 0x009896800000a95d */ /* 0x004fea0003900000 */
[----:B------:R-:W2:Y:S02]  /*2fd70*/  @!P2 SYNCS.PHASECHK.TRANS64 P2, [R6+URZ+0x388c0], R5 ;  /* 0x0388c0050600a5a7 */ /* 0x000ea4000804007f */
[----:B--2---:R-:W-:Y:S05]  /*2fd80*/  @!P2 BRA `(.L_x_580) ;  /* 0xfffffffc00f0a947 */ /* 0x004fea000383ffff */
[----:B------:R-:W-:Y:S05]  /*2fd90*/  BRA `(.L_x_867) ;  /* 0xffffff5400a47947 */ /* 0x000fea000383ffff */
.L_x_598:
        /* <DEDUP_REMOVED lines=8> */
[----:B-1----:R-:W-:Y:S05]  /*2fe20*/  WARPSYNC.COLLECTIVE R15, `(.L_x_869) ;  /* 0x000000000f087348 */ /* 0x002fea0003c00000 */
[----:B------:R0:W2:Y:S02]  /*2fe30*/  SHFL.IDX P6, R14, R13, R12, R11 ;  /* 0x0000000c0d0e7389 */ /* 0x0000a400000c000b */
[----:B012---:R-:W-:Y:S01]  /*2fe40*/  ENDCOLLECTIVE ;  /* 0x000000000000791b */ /* 0x007fe20003800000 */
.L_x_869:
[----:B------:R-:W-:Y:S05]  /*2fe50*/  BSYNC B0 ;  /* 0x0000000000007941 */ /* 0x000fea0003800000 */
.L_x_868:
[----:B------:R-:W-:Y:S05]  /*2fe60*/  BRA `(.L_x_870) ;  /* 0xffffff6400007947 */ /* 0x000fea000383ffff */
.L_x_600:
[----:B------:R-:W-:Y:S01]  /*2fe70*/  BSSY B0, `(.L_x_871) ;  /* 0x0000006000007945 */ /* 0x000fe20003800000 */
[----:B------:R-:W-:-:S07]  /*2fe80*/  IMAD.MOV.U32 R15, RZ, RZ, -0x1 ;  /* 0xffffffffff0f7424 */ /* 0x000fce00078e00ff */
[----:B01----:R-:W-:Y:S05]  /*2fe90*/  WARPSYNC.COLLECTIVE R15, `(.L_x_872) ;  /* 0x000000000f0c7348 */ /* 0x003fea0003c00000 */
[----:B------:R-:W-:Y:S02]  /*2fea0*/  ELECT P6, UR62, PT ;  /* 0x00000000003e782f */ /* 0x000fe400038c0000 */
[----:B------:R-:W-:Y:S01]  /*2feb0*/  MOV R14, UR62 ;  /* 0x0000003e000e7c02 */ /* 0x000fe20008000f00 */
[----:B01----:R-:W-:Y:S10]  /*2fec0*/  ENDCOLLECTIVE ;  /* 0x000000000000791b */ /* 0x003ff40003800000 */
.L_x_872:
[----:B------:R-:W-:Y:S05]  /*2fed0*/  BSYNC B0 ;  /* 0x0000000000007941 */ /* 0x000fea0003800000 */
.L_x_871:
[----:B------:R-:W-:Y:S05]  /*2fee0*/  BRA `(.L_x_873) ;  /* 0xffffff6400087947 */ /* 0x000fea000383ffff */
.L_x_602:
[----:B0-----:R0:W1:Y:S02]  /*2fef0*/  SYNCS.PHASECHK.TRANS64.TRYWAIT P0, [R0+URZ+0x38880], R3 ;  /* 0x03888003000075a7 */ /* 0x001064000800017f */
[----:B-1----:R-:W-:Y:S05]  /*2ff00*/  @!P0 NANOSLEEP.SYNCS 0x989680 ;  /* 0x009896800000895d */ /* 0x002fea0003900000 */
[----:B------:R-:W1:Y:S02]  /*2ff10*/  @!P0 SYNCS.PHASECHK.TRANS64 P0, [R0+URZ+0x38880], R3 ;  /* 0x03888003000085a7 */ /* 0x000e64000800007f */
[----:B-1----:R-:W-:Y:S05]  /*2ff20*/  @!P0 BRA `(.L_x_602) ;  /* 0xfffffffc00f08947 */ /* 0x002fea000383ffff */
[----:B------:R-:W-:Y:S05]  /*2ff30*/  BRA `(.L_x_874) ;  /* 0xffffff6400787947 */ /* 0x000fea000383ffff */
.L_x_604:
[----:B-1----:R1:W2:Y:S02]  /*2ff40*/  SYNCS.PHASECHK.TRANS64.TRYWAIT P0, [R0+URZ+0x38840], R3 ;  /* 0x03884003000075a7 */ /* 0x0022a4000800017f */
[----:B--2---:R-:W-:Y:S05]  /*2ff50*/  @!P0 NANOSLEEP.SYNCS 0x989680 ;  /* 0x009896800000895d */ /* 0x004fea0003900000 */
[----:B------:R-:W2:Y:S02]  /*2ff60*/  @!P0 SYNCS.PHASECHK.TRANS64 P0, [R0+URZ+0x38840], R3 ;  /* 0x03884003000085a7 */ /* 0x000ea4000800007f */
[----:B--2---:R-:W-:Y:S05]  /*2ff70*/  @!P0 BRA `(.L_x_604) ;  /* 0xfffffffc00f08947 */ /* 0x004fea000383ffff */
[----:B------:R-:W-:Y:S05]  /*2ff80*/  BRA `(.L_x_875) ;  /* 0xffffff6400e47947 */ /* 0x000fea000383ffff */
.L_x_608:
[----:B------:R-:W2:Y:S01]  /*2ff90*/  LDL.LU R11, [R1+0x64] ;  /* 0x00006400010b7983 */ /* 0x000ea20000300800 */
[----:B------:R-:W-:Y:S01]  /*2ffa0*/  IMAD.MOV.U32 R13, RZ, RZ, R3 ;  /* 0x000000ffff0d7224 */ /* 0x000fe200078e0003 */
[----:B------:R-:W-:Y:S01]  /*2ffb0*/  MOV R12, RZ ;  /* 0x000000ff000c7202 */ /* 0x000fe20000000f00 */
[----:B------:R-:W-:Y:S01]  /*2ffc0*/  IMAD.MOV.U32 R15, RZ, RZ, -0x1 ;  /* 0xffffffffff0f7424 */ /* 0x000fe200078e00ff */
[----:B------:R-:W-:-:S04]  /*2ffd0*/  LOP3.LUT R7, R7, 0x7f, RZ, 0xc0, !PT ;  /* 0x0000007f07077812 */ /* 0x000fc800078ec0ff */
[----:B------:R-:W-:-:S05]  /*2ffe0*/  SHF.R.U32.HI R0, RZ, 0x3, R7 ;  /* 0x00000003ff007819 */ /* 0x000fca0000011607 */
[----:B------:R-:W-:-:S04]  /*2fff0*/  IMAD.IADD R0, R0, 0x1, R5 ;  /* 0x0000000100007824 */ /* 0x000fc800078e0205 */
[----:B------:R-:W-:Y:S02]  /*30000*/  VIADD R5, R0, 0x10 ;  /* 0x0000001000057836 */ /* 0x000fe40000000000 */
[----:B--2---:R-:W-:Y:S02]  /*30010*/  IMAD R2, R11, R8, RZ ;  /* 0x000000080b027224 */ /* 0x004fe400078e02ff */
[----:B------:R-:W-:-:S03]  /*30020*/  IMAD.MOV.U32 R11, RZ, RZ, 0x181f ;  /* 0x0000181fff0b7424 */ /* 0x000fc600078e00ff */
[----:B------:R-:W-:-:S13]  /*30030*/  ISETP.GE.AND P2, PT, R0, R2, PT ;  /* 0x000000020000720c */ /* 0x000fda0003f46270 */
[----:B-----5:R-:W-:Y:S05]  /*30040*/  WARPSYNC.COLLECTIVE R15, `(.L_x_876) ;  /* 0x000000000f087348 */ /* 0x020fea0003c00000 */
[----:B------:R0:W1:Y:S02]  /*30050*/  SHFL.IDX P6, R14, R13, R12, R11 ;  /* 0x0000000c0d0e7389 */ /* 0x00006400000c000b */
[----:B01---5:R-:W-:Y:S01]  /*30060*/  ENDCOLLECTIVE ;  /* 0x000000000000791b */ /* 0x023fe20003800000 */
.L_x_876:
[----:B------:R-:W-:Y:S02]  /*30070*/  IMAD.MOV.U32 R13, RZ, RZ, R4 ;  /* 0x000000ffff0d7224 */ /* 0x000fe400078e0004 */
[----:B------:R-:W-:-:S07]  /*30080*/  IMAD.MOV.U32 R6, RZ, RZ, R14 ;  /* 0x000000ffff067224 */ /* 0x000fce00078e000e */
[----:B------:R-:W-:Y:S05]  /*30090*/  WARPSYNC.COLLECTIVE R15, `(.L_x_877) ;  /* 0x000000000f087348 */ /* 0x000fea0003c00000 */
[----:B------:R0:W1:Y:S02]  /*300a0*/  SHFL.IDX P6, R14, R13, R12, R11 ;  /* 0x0000000c0d0e7389 */ /* 0x00006400000c000b */
[----:B01----:R-:W-:Y:S01]  /*300b0*/  ENDCOLLECTIVE ;  /* 0x000000000000791b */ /* 0x003fe20003800000 */
.L_x_877:
[----:B------:R-:W-:Y:S01]  /*300c0*/  IMAD.MOV.U32 R13, RZ, RZ, R3 ;  /* 0x000000ffff0d7224 */ /* 0x000fe200078e0003 */
[----:B------:R-:W-:Y:S02]  /*300d0*/  MOV R12, 0x1 ;  /* 0x00000001000c7802 */ /* 0x000fe40000000f00 */
[----:B------:R-:W-:-:S07]  /*300e0*/  MOV R7, R14 ;  /* 0x0000000e00077202 */ /* 0x000fce0000000f00 */
[----:B------:R-:W-:Y:S05]  /*300f0*/  WARPSYNC.COLLECTIVE R15, `(.L_x_878) ;  /* 0x000000000f087348 */ /* 0x000fea0003c00000 */
[----:B------:R0:W1:Y:S02]  /*30100*/  SHFL.IDX P6, R14, R13, R12, R11 ;  /* 0x0000000c0d0e7389 */ /* 0x00006400000c000b */
[----:B01----:R-:W-:Y:S01]  /*30110*/  ENDCOLLECTIVE ;  /* 0x000000000000791b */ /* 0x003fe20003800000 */
.L_x_878:
[----:B------:R-:W-:-:S05]  /*30120*/  @!P2 IADD3 R7, P3, R10, R7, RZ ;  /* 0x000000070a07a210 */ /* 0x000fca0007f7e0ff */
[----:B------:R-:W-:-:S05]  /*30130*/  @!P2 IMAD.X R6, RZ, RZ, R6, P3 ;  /* 0x000000ffff06a224 */ /* 0x000fca00018e0606 */
[----:B------:R-:W-:Y:S01]  /*30140*/  @!P2 LOP3.LUT R7, R7, R6, RZ, 0x3c, !PT ;  /* 0x000000060707a212 */ /* 0x000fe200078e3cff */
[----:B------:R-:W-:-:S03]  /*30150*/  IMAD.MOV.U32 R13, RZ, RZ, R4 ;  /* 0x000000ffff0d7224 */ /* 0x000fc600078e0004 */
[----:B------:R-:W-:-:S04]  /*30160*/  @!P2 LOP3.LUT R6, R7, R6, RZ, 0x3c, !PT ;  /* 0x000000060706a212 */ /* 0x000fc800078e3cff */
[----:B------:R-:W-:Y:S01]  /*30170*/  @!P2 LOP3.LUT R7, R7, R6, RZ, 0x3c, !PT ;  /* 0x000000060707a212 */ /* 0x000fe200078e3cff */
[----:B------:R-:W-:-:S04]  /*30180*/  IMAD.MOV.U32 R8, RZ, RZ, R14 ;  /* 0x000000ffff087224 */ /* 0x000fc800078e000e */
[----:B------:R-:W-:Y:S01]  /*30190*/  @!PT LDS RZ, [RZ] ;  /* 0x00000000fffff984 */ /* 0x000fe20000000800 */
[----:B------:R-:W-:Y:S01]  /*301a0*/  @!PT LDS RZ, [RZ] ;  /* 0x00000000fffff984 */ /* 0x000fe20000000800 */
[----:B------:R-:W-:Y:S01]  /*301b0*/  @!PT LDS RZ, [RZ] ;  /* 0x00000000fffff984 */ /* 0x000fe20000000800 */
[----:B------:R0:W-:Y:S03]  /*301c0*/  @!P2 LDGSTS.E.BYPASS.LTC128B.128 [R9+0x20400], desc[UR42][R6.64], !P0 ;  /* 0x204000000609afae */ /* 0x0001e6000c101d6a */
[----:B0-----:R-:W-:Y:S05]  /*301d0*/  WARPSYNC.COLLECTIVE R15, `(.L_x_879) ;  /* 0x000000000f087348 */ /* 0x001fea0003c00000 */
[----:B------:R1:W2:Y:S02]  /*301e0*/  SHFL.IDX P6, R14, R13, R12, R11 ;  /* 0x0000000c0d0e7389 */ /* 0x0002a400000c000b */
[----:B012---:R-:W-:Y:S01]  /*301f0*/  ENDCOLLECTIVE ;  /* 0x000000000000791b */ /* 0x007fe20003800000 */
.L_x_879:
[----:B------:R-:W-:Y:S01]  /*30200*/  @!PT LDS RZ, [RZ] ;  /* 0x00000000fffff984 */ /* 0x000fe20000000800 */
[----:B------:R-:W-:Y:S01]  /*30210*/  @!PT LDS RZ, [RZ] ;  /* 0x00000000fffff984 */ /* 0x000fe20000000800 */
[----:B------:R-:W-:Y:S01]  /*30220*/  @!PT LDS RZ, [RZ] ;  /* 0x00000000fffff984 */ /* 0x000fe20000000800 */
        /* <DEDUP_REMOVED lines=8> */
.L_x_880:
[----:B------:R-:W-:Y:S02]  /*302b0*/  @!P2 IADD3 R7, P3, R10, R5, RZ ;  /* 0x000000050a07a210 */ /* 0x000fe40007f7e0ff */
[----:B------:R-:W-:-:S03]  /*302c0*/  IADD3 R5, R0, 0x20, RZ ;  /* 0x0000002000057810 */ /* 0x000fc60007ffe0ff */
        /* <DEDUP_REMOVED lines=15> */
.L_x_881:
[----:B------:R-:W-:Y:S01]  /*303c0*/  MOV R13, R3 ;  /* 0x00000003000d7202 */ /* 0x000fe20000000f00 */
[----:B------:R-:W-:Y:S01]  /*303d0*/  IMAD.MOV.U32 R12, RZ, RZ, 0x3 ;  /* 0x00000003ff0c7424 */ /* 0x000fe200078e00ff */
[----:B------:R-:W-:-:S07]  /*303e0*/  MOV R5, R14 ;  /* 0x0000000e00057202 */ /* 0x000fce0000000f00 */
[----:B------:R-:W-:Y:S05]  /*303f0*/  WARPSYNC.COLLECTIVE R15, `(.L_x_882) ;  /* 0x000000000f087348 */ /* 0x000fea0003c00000 */
[----:B------:R0:W1:Y:S02]  /*30400*/  SHFL.IDX P6, R14, R13, R12, R11 ;  /* 0x0000000c0d0e7389 */ /* 0x00006400000c000b */
[----:B01----:R-:W-:Y:S01]  /*30410*/  ENDCOLLECTIVE ;  /* 0x000000000000791b */ /* 0x003fe20003800000 */
.L_x_882:
        /* <DEDUP_REMOVED lines=16> */
.L_x_883:
[----:B------:R-:W-:Y:S01]  /*30520*/  IMAD.MOV.U32 R13, RZ, RZ, R3 ;  /* 0x000000ffff0d7224 */ /* 0x000fe200078e0003 */
[----:B------:R-:W-:Y:S01]  /*30530*/  MOV R12, 0x4 ;  /* 0x00000004000c7802 */ /* 0x000fe20000000f00 */
[----:B------:R-:W-:-:S07]  /*30540*/  IMAD.MOV.U32 R5, RZ, RZ, R14 ;  /* 0x000000ffff057224 */ /* 0x000fce00078e000e */
[----:B------:R-:W-:Y:S05]  /*30550*/  WARPSYNC.COLLECTIVE R15, `(.L_x_884) ;  /* 0x000000000f087348 */ /* 0x000fea0003c00000 */
[----:B------:R0:W1:Y:S02]  /*30560*/  SHFL.IDX P6, R14, R13, R12, R11 ;  /* 0x0000000c0d0e7389 */ /* 0x00006400000c000b */
[----:B01----:R-:W-:Y:S01]  /*30570*/  ENDCOLLECTIVE ;  /* 0x000000000000791b */ /* 0x003fe20003800000 */
.L_x_884:
[----:B------:R-:W-:-:S04]  /*30580*/  @!P2 IADD3 R5, P3, R10, R5, RZ ;  /* 0x000000050a05a210 */ /* 0x000fc80007f7e0ff */
[----:B------:R-:W-:-:S05]  /*30590*/  @!P2 IADD3.X R6, RZ, R6, RZ, P3, !PT ;  /* 0x00000006ff06a210 */ /* 0x000fca0001ffe4ff */
        /* <DEDUP_REMOVED lines=14> */
.L_x_885:
[----:B------:R-:W-:Y:S02]  /*30680*/  IMAD.MOV.U32 R13, RZ, RZ, R3 ;  /* 0x000000ffff0d7224 */ /* 0x000fe400078e0003 */
[----:B------:R-:W-:Y:S02]  /*30690*/  IMAD.MOV.U32 R12, RZ, RZ, 0x5 ;  /* 0x00000005ff0c7424 */ /* 0x000fe400078e00ff */
[----:B------:R-:W-:-:S07]  /*306a0*/  IMAD.MOV.U32 R5, RZ, RZ, R14 ;  /* 0x000000ffff057224 */ /* 0x000fce00078e000e */
[----:B------:R-:W-:Y:S05]  /*306b0*/  WARPSYNC.COLLECTIVE R15, `(.L_x_886) ;  /* 0x000000000f087348 */ /* 0x000fea0003c00000 */
[----:B------:R0:W1:Y:S02]  /*306c0*/  SHFL.IDX P6, R14, R13, R12, R11 ;  /* 0x0000000c0d0e7389 */ /* 0x00006400000c000b */
[----:B01----:R-:W-:Y:S01]  /*306d0*/  ENDCOLLECTIVE ;  /* 0x000000000000791b */ /* 0x003fe20003800000 */
.L_x_886:
[----:B------:R-:W-:-:S05]  /*306e0*/  @!P2 IADD3 R5, P3, R10, R5, RZ ;  /* 0x000000050a05a210 */ /* 0x000fca0007f7e0ff */
[----:B------:R-:W-:-:S05]  /*306f0*/  @!P2 IMAD.X R6, RZ, RZ, R6, P3 ;  /* 0x000000ffff06a224 */ /* 0x000fca00018e0606 */
[----:B------:R-:W-:Y:S01]  /*30700*/  @!P2 MOV R7, R6 ;  /* 0x000000060007a202 */ /* 0x000fe20000000f00 */
        /* <DEDUP_REMOVED lines=8> */
[----:B------:R-:W-:-:S02]  /*30790*/  ISETP.GE.AND P2, PT, R5, R2, PT ;  /* 0x000000020500720c */ /* 0x000fc40003f46270 */
[----:B0-----:R-:W-:-:S11]  /*307a0*/  MOV R6, R14 ;  /* 0x0000000e00067202 */ /* 0x001fd60000000f00 */
[----:B------:R-:W-:Y:S05]  /*307b0*/  WARPSYNC.COLLECTIVE R15, `(.L_x_887) ;  /* 0x000000000f087348 */ /* 0x000fea0003c00000 */
[----:B------:R0:W1:Y:S02]  /*307c0*/  SHFL.IDX P6, R14, R13, R12, R11 ;  /* 0x0000000c0d0e7389 */ /* 0x00006400000c000b */
[----:B01----:R-:W-:Y:S01]  /*307d0*/  ENDCOLLECTIVE ;  /* 0x000000000000791b */ /* 0x003fe20003800000 */
.L_x_887:
[----:B------:R-:W-:Y:S02]  /*307e0*/  IMAD.MOV.U32 R13, RZ, RZ, R3 ;  /* 0x000000ffff0d7224 */ /* 0x000fe400078e0003 */
[----:B------:R-:W-:Y:S02]  /*307f0*/  IMAD.MOV.U32 R12, RZ, RZ, 0x6 ;  /* 0x00000006ff0c7424 */ /* 0x000fe400078e00ff */
[----:B------:R-:W-:-:S07]  /*30800*/  IMAD.MOV.U32 R5, RZ, RZ, R14 ;  /* 0x000000ffff057224 */ /* 0x000fce00078e000e */
[----:B------:R-:W-:Y:S05]  /*30810*/  WARPSYNC.COLLECTIVE R15, `(.L_x_888) ;  /* 0x000000000f087348 */ /* 0x000fea0003c00000 */
[----:B------:R0:W1:Y:S02]  /*30820*/  SHFL.IDX P6, R14, R13, R12, R11 ;  /* 0x0000000c0d0e7389 */ /* 0x00006400000c000b */
[----:B01----:R-:W-:Y:S01]  /*30830*/  ENDCOLLECTIVE ;  /* 0x000000000000791b */ /* 0x003fe20003800000 */
.L_x_888:
[----:B------:R-:W-:-:S05]  /*30840*/  @!P2 IADD3 R5, P3, R10, R5, RZ ;  /* 0x000000050a05a210 */ /* 0x000fca0007f7e0ff */
[----:B------:R-:W-:-:S04]  /*30850*/  @!P2 IMAD.X R6, RZ, RZ, R6, P3 ;  /* 0x000000ffff06a224 */ /* 0x000fc800018e0606 */
[----:B------:R-:W-:Y:S01]  /*30860*/  @!P2 IMAD.MOV.U32 R7, RZ, RZ, R6 ;  /* 0x000000ffff07a224 */ /* 0x000fe200078e0006 */
[----:B------:R-:W-:Y:S01]  /*30870*/  @!P2 MOV R6, R5 ;  /* 0x000000050006a202 */ /* 0x000fe20000000f00 */
[----:B------:R-:W-:-:S04]  /*30880*/  IMAD.MOV.U32 R13, RZ, RZ, R4 ;  /* 0x000000ffff0d7224 */ /* 0x000fc800078e0004 */
        /* <DEDUP_REMOVED lines=9> */
.L_x_889:
[----:B------:R-:W-:-:S05]  /*30920*/  VIADD R7, R0, 0x60 ;  /* 0x0000006000077836 */ /* 0x000fca0000000000 */
[----:B------:R-:W-:Y:S02]  /*30930*/  ISETP.GE.AND P2, PT, R7, R2, PT ;  /* 0x000000020700720c */ /* 0x000fe40003f46270 */
[----:B------:R-:W-:Y:S01]  /*30940*/  MOV R13, R3 ;  /* 0x00000003000d7202 */ /* 0x000fe20000000f00 */
[----:B------:R-:W-:Y:S01]  /*30950*/  IMAD.MOV.U32 R12, RZ, RZ, 0x7 ;  /* 0x00000007ff0c7424 */ /* 0x000fe200078e00ff */
[----:B------:R-:W-:-:S09]  /*30960*/  MOV R5, R14 ;  /* 0x0000000e00057202 */ /* 0x000fd20000000f00 */
[----:B------:R-:W-:Y:S05]  /*30970*/  WARPSYNC.COLLECTIVE R15, `(.L_x_890) ;  /* 0x000000000f087348 */ /* 0x000fea0003c00000 */
[----:B------:R0:W1:Y:S02]  /*30980*/  SHFL.IDX P6, R14, R13, R12, R11 ;  /* 0x0000000c0d0e7389 */ /* 0x00006400000c000b */
[----:B01----:R-:W-:Y:S01]  /*30990*/  ENDCOLLECTIVE ;  /* 0x000000000000791b */ /* 0x003fe20003800000 */
.L_x_890:
        /* <DEDUP_REMOVED lines=8> */
[----:B------:R0:W-:Y:S04]  /*30a20*/  @!P2 LDGSTS.E.BYPASS.LTC128B.128 [R9+0x23400], desc[UR42][R6.64], !P0 ;  /* 0x234000000609afae */ /* 0x0001e8000c101d6a */
[----:B------:R0:W-:Y:S01]  /*30a30*/  @!P2 LDGSTS.E.BYPASS.LTC128B.128 [R9+0x27400], desc[UR42][R6.64+0x80], !P1 ;  /* 0x274000800609afae */ /* 0x0001e2000c901d6a */
[----:B------:R-:W-:-:S07]  /*30a40*/  IMAD.MOV.U32 R5, RZ, RZ, R14 ;  /* 0x000000ffff057224 */ /* 0x000fce00078e000e */
[----:B0-----:R-:W-:Y:S05]  /*30a50*/  WARPSYNC.COLLECTIVE R15, `(.L_x_891) ;  /* 0x000000000f087348 */ /* 0x001fea0003c00000 */
[----:B------:R1:W2:Y:S02]  /*30a60*/  SHFL.IDX P6, R14, R13, R12, R11 ;  /* 0x0000000c0d0e7389 */ /* 0x0002a400000c000b */
[----:B012---:R-:W-:Y:S01]  /*30a70*/  ENDCOLLECTIVE ;  /* 0x000000000000791b */ /* 0x007fe20003800000 */
.L_x_891:
[----:B------:R-:W-:Y:S01]  /*30a80*/  IMAD.MOV.U32 R3, RZ, RZ, R14 ;  /* 0x000000ffff037224 */ /* 0x000fe200078e000e */
[----:B------:R-:W-:Y:S06]  /*30a90*/  BRA `(.L_x_892) ;  /* 0xffffff6800647947 */ /* 0x000fec000383ffff */
.L_x_613:
[----:B---3--:R3:W4:Y:S02]  /*30aa0*/  SYNCS.PHASECHK.TRANS64.TRYWAIT P0, [R18+URZ+0x38820], R0 ;  /* 0x03882000120075a7 */ /* 0x008724000800017f */
[----:B----4-:R-:W-:Y:S05]  /*30ab0*/  @!P0 NANOSLEEP.SYNCS 0x989680 ;  /* 0x009896800000895d */ /* 0x010fea0003900000 */
[----:B------:R-:W4:Y:S02]  /*30ac0*/  @!P0 SYNCS.PHASECHK.TRANS64 P0, [R18+URZ+0x38820], R0 ;  /* 0x03882000120085a7 */ /* 0x000f24000800007f */
[----:B----4-:R-:W-:Y:S05]  /*30ad0*/  @!P0 BRA `(.L_x_613) ;  /* 0xfffffffc00f08947 */ /* 0x010fea000383ffff */
[----:B------:R-:W-:Y:S05]  /*30ae0*/  BRA `(.L_x_893) ;  /* 0xffffff6800d07947 */ /* 0x000fea000383ffff */
.L_x_619:
[----:B-1----:R1:W3:Y:S02]  /*30af0*/  SYNCS.PHASECHK.TRANS64.TRYWAIT P0, [R6+URZ+0x38880], R5 ;  /* 0x03888005060075a7 */ /* 0x0022e4000800017f */
[----:B---3--:R-:W-:Y:S05]  /*30b00*/  @!P0 NANOSLEEP.SYNCS 0x989680 ;  /* 0x009896800000895d */ /* 0x008fea0003900000 */
[----:B------:R-:W3:Y:S02]  /*30b10*/  @!P0 SYNCS.PHASECHK.TRANS64 P0, [R6+URZ+0x38880], R5 ;  /* 0x03888005060085a7 */ /* 0x000ee4000800007f */
[----:B---3--:R-:W-:Y:S05]  /*30b20*/  @!P0 BRA `(.L_x_619) ;  /* 0xfffffffc00f08947 */ /* 0x008fea000383ffff */
[----:B------:R-:W-:Y:S05]  /*30b30*/  BRA `(.L_x_894) ;  /* 0xffffff6c008c7947 */ /* 0x000fea000383ffff */
.L_x_625:
[----:B--2---:R2:W3:Y:S02]  /*30b40*/  SYNCS.PHASECHK.TRANS64.TRYWAIT P0, [R6+URZ+0x38840], R5 ;  /* 0x03884005060075a7 */ /* 0x0044e4000800017f */
[----:B---3--:R-:W-:Y:S05]  /*30b50*/  @!P0 NANOSLEEP.SYNCS 0x989680 ;  /* 0x009896800000895d */ /* 0x008fea0003900000 */
[----:B------:R-:W3:Y:S02]  /*30b60*/  @!P0 SYNCS.PHASECHK.TRANS64 P0, [R6+URZ+0x38840], R5 ;  /* 0x03884005060085a7 */ /* 0x000ee4000800007f */
[----:B---3--:R-:W-:Y:S05]  /*30b70*/  @!P0 BRA `(.L_x_625) ;  /* 0xfffffffc00f08947 */ /* 0x008fea000383ffff */
[----:B------:R-:W-:Y:S05]  /*30b80*/  BRA `(.L_x_895) ;  /* 0xffffff70004c7947 */ /* 0x000fea000383ffff */
.L_x_632:
[----:B---3--:R3:W4:Y:S02]  /*30b90*/  SYNCS.PHASECHK.TRANS64.TRYWAIT P0, [R3+URZ+0x38870], R4 ;  /* 0x03887004030075a7 */ /* 0x008724000800017f */
[----:B----4-:R-:W-:Y:S05]  /*30ba0*/  @!P0 NANOSLEEP.SYNCS 0x989680 ;  /* 0x009896800000895d */ /* 0x010fea0003900000 */
[----:B------:R-:W4:Y:S02]  /*30bb0*/  @!P0 SYNCS.PHASECHK.TRANS64 P0, [R3+URZ+0x38870], R4 ;  /* 0x03887004030085a7 */ /* 0x000f24000800007f */
[----:B----4-:R-:W-:Y:S05]  /*30bc0*/  @!P0 BRA `(.L_x_632) ;  /* 0xfffffffc00f08947 */ /* 0x010fea000383ffff */
[----:B------:R-:W-:Y:S05]  /*30bd0*/  BRA `(.L_x_896) ;  /* 0xffffff7400247947 */ /* 0x000fea000383ffff */
.L_x_634:
[----:B---3--:R3:W4:Y:S02]  /*30be0*/  SYNCS.PHASECHK.TRANS64.TRYWAIT P0, [R3+URZ+0x38860], R4 ;  /* 0x03886004030075a7 */ /* 0x008724000800017f */
[----:B----4-:R-:W-:Y:S05]  /*30bf0*/  @!P0 NANOSLEEP.SYNCS 0x989680 ;  /* 0x009896800000895d */ /* 0x010fea0003900000 */
[----:B------:R-:W4:Y:S02]  /*30c00*/  @!P0 SYNCS.PHASECHK.TRANS64 P0, [R3+URZ+0x38860], R4 ;  /* 0x03886004030085a7 */ /* 0x000f24000800007f */
[----:B----4-:R-:W-:Y:S05]  /*30c10*/  @!P0 BRA `(.L_x_634) ;  /* 0xfffffffc00f08947 */ /* 0x010fea000383ffff */
[----:B------:R-:W-:Y:S05]  /*30c20*/  BRA `(.L_x_897) ;  /* 0xffffff74002c7947 */ /* 0x000fea000383ffff */
.L_x_641:
[----:B--2---:R2:W3:Y:S02]  /*30c30*/  SYNCS.PHASECHK.TRANS64.TRYWAIT P1, [R0+URZ+0x38870], R2 ;  /* 0x03887002000075a7 */ /* 0x0044e4000802017f */
[----:B---3--:R-:W-:Y:S05]  /*30c40*/  @!P1 NANOSLEEP.SYNCS 0x989680 ;  /* 0x009896800000995d */ /* 0x008fea0003900000 */
[----:B------:R-:W3:Y:S02]  /*30c50*/  @!P1 SYNCS.PHASECHK.TRANS64 P1, [R0+URZ+0x38870], R2 ;  /* 0x03887002000095a7 */ /* 0x000ee4000802007f */
[----:B---3--:R-:W-:Y:S05]  /*30c60*/  @!P1 BRA `(.L_x_641) ;  /* 0xfffffffc00f09947 */ /* 0x008fea000383ffff */
[----:B------:R-:W-:Y:S05]  /*30c70*/  BRA `(.L_x_898) ;  /* 0xffffff8000a07947 */ /* 0x000fea000383ffff */
.L_x_643:
[----:B--2---:R2:W3:Y:S02]  /*30c80*/  SYNCS.PHASECHK.TRANS64.TRYWAIT P1, [R0+URZ+0x38860], R2 ;  /* 0x03886002000075a7 */ /* 0x0044e4000802017f */
[----:B---3--:R-:W-:Y:S05]  /*30c90*/  @!P1 NANOSLEEP.SYNCS 0x989680 ;  /* 0x009896800000995d */ /* 0x008fea0003900000 */
[----:B------:R-:W3:Y:S02]  /*30ca0*/  @!P1 SYNCS.PHASECHK.TRANS64 P1, [R0+URZ+0x38860], R2 ;  /* 0x03886002000095a7 */ /* 0x000ee4000802007f */
[----:B---3--:R-:W-:Y:S05]  /*30cb0*/  @!P1 BRA `(.L_x_643) ;  /* 0xfffffffc00f09947 */ /* 0x008fea000383ffff */
[----:B------:R-:W-:Y:S05]  /*30cc0*/  BRA `(.L_x_899) ;  /* 0xffffff8000a87947 */ /* 0x000fea000383ffff */
.L_x_647:
[----:B------:R-:W2:Y:S01]  /*30cd0*/  LDL R2, [R1] ;  /* 0x0000000001027983 */ /* 0x000ea20000100800 */
[----:B------:R-:W-:Y:S01]  /*30ce0*/  BSSY B0, `(.L_x_900) ;  /* 0x0000008000007945 */ /* 0x000fe20003800000 */
[----:B------:R-:W-:Y:S02]  /*30cf0*/  IMAD.MOV.U32 R12, RZ, RZ, RZ ;  /* 0x000000ffff0c7224 */ /* 0x000fe400078e00ff */
[----:B------:R-:W-:Y:S02]  /*30d00*/  IMAD.MOV.U32 R11, RZ, RZ, 0x1f ;  /* 0x0000001fff0b7424 */ /* 0x000fe400078e00ff */
[----:B------:R-:W-:Y:S01]  /*30d10*/  IMAD.MOV.U32 R15, RZ, RZ, -0x1 ;  /* 0xffffffffff0f7424 */ /* 0x000fe200078e00ff */
[----:B--2---:R-:W-:-:S07]  /*30d20*/  MOV R13, R2 ;  /* 0x00000002000d7202 */ /* 0x004fce0000000f00 */
[----:B0-----:R-:W-:Y:S05]  /*30d30*/  WARPSYNC.COLLECTIVE R15, `(.L_x_901) ;  /* 0x000000000f087348 */ /* 0x001fea0003c00000 */
[----:B------:R1:W2:Y:S02]  /*30d40*/  SHFL.IDX P6, R14, R13, R12, R11 ;  /* 0x0000000c0d0e7389 */ /* 0x0002a400000c000b */
[----:B012---:R-:W-:Y:S01]  /*30d50*/  ENDCOLLECTIVE ;  /* 0x000000000000791b */ /* 0x007fe20003800000 */
.L_x_901:
[----:B------:R-:W-:Y:S05]  /*30d60*/  BSYNC B0 ;  /* 0x0000000000007941 */ /* 0x000fea0003800000 */
.L_x_900:
[----:B------:R0:W5:Y:S01]  /*30d70*/  LDL R0, [R1+0xc] ;  /* 0x00000c0001007983 */ /* 0x0001620000100800 */
[----:B------:R-:W-:Y:S01]  /*30d80*/  MOV R13, R2 ;  /* 0x00000002000d7202 */ /* 0x000fe20000000f00 */
[----:B------:R-:W-:Y:S02]  /*30d90*/  IMAD.MOV.U32 R12, RZ, RZ, 0x1 ;  /* 0x00000001ff0c7424 */ /* 0x000fe400078e00ff */
[----:B------:R-:W-:Y:S02]  /*30da0*/  IMAD.MOV.U32 R11, RZ, RZ, 0x1f ;  /* 0x0000001fff0b7424 */ /* 0x000fe400078e00ff */
[----:B------:R-:W-:Y:S02]  /*30db0*/  IMAD.MOV.U32 R15, RZ, RZ, -0x1 ;  /* 0xffffffffff0f7424 */ /* 0x000fe400078e00ff */
[----:B0-----:R-:W-:-:S07]  /*30dc0*/  IMAD.MOV.U32 R6, RZ, RZ, R14 ;  /* 0x000000ffff067224 */ /* 0x001fce00078e000e */
[----:B-----5:R-:W-:Y:S05]  /*30dd0*/  WARPSYNC.COLLECTIVE R15, `(.L_x_902) ;  /* 0x000000000f087348 */ /* 0x020fea0003c00000 */
[----:B------:R0:W1:Y:S02]  /*30de0*/  SHFL.IDX P6, R14, R13, R12, R11 ;  /* 0x0000000c0d0e7389 */ /* 0x00006400000c000b */
[----:B01---5:R-:W-:Y:S01]  /*30df0*/  ENDCOLLECTIVE ;  /* 0x000000000000791b */ /* 0x023fe20003800000 */
.L_x_902:
[----:B------:R-:W-:Y:S01]  /*30e00*/  ULDC UR4, c[0x0][0xc3c] ;  /* 0x00030f0000047ab9 */ /* 0x000fe20000000800 */
[----:B------:R-:W-:Y:S01]  /*30e10*/  IADD3 R7, R0, R16, RZ ;  /* 0x0000001000077210 */ /* 0x000fe20007ffe0ff */
[----:B------:R-:W-:Y:S02]  /*30e20*/  IMAD.MOV.U32 R11, RZ, RZ, RZ ;  /* 0x000000ffff0b7224 */ /* 0x000fe400078e00ff */
[----:B------:R-:W-:Y:S01]  /*30e30*/  IMAD.MOV.U32 R8, RZ, RZ, R14 ;  /* 0x000000ffff087224 */ /* 0x000fe200078e000e */
[----:B------:R-:W-:-:S13]  /*30e40*/  ISETP.GE.OR P1, PT, R7, UR4, !P0 ;  /* 0x0000000407007c0c */ /* 0x000fda000c726670 */
[----:B------:R-:W0:Y:S08]  /*30e50*/  @!P1 LDC.64 R2, c[0x0][0xc80] ;  /* 0x00032000ff029b82 */ /* 0x000e300000000a00 */
[----:B------:R-:W1:Y:S01]  /*30e60*/  @!P1 LDC.64 R4, c[0x0][0xc78] ;  /* 0x00031e00ff049b82 */ /* 0x000e620000000a00 */
[----:B0-----:R-:W-:-:S05]  /*30e70*/  @!P1 IMAD.WIDE R2, R7, 0x4, R2 ;  /* 0x0000000407029825 */ /* 0x001fca00078e0202 */
[----:B------:R1:W2:Y:S02]  /*30e80*/  @!P1 LDG.E R0, desc[UR42][R2.64] ;  /* 0x0000002a02009981 */ /* 0x0002a4000c1e1900 */
[----:B-1----:R-:W-:-:S06]  /*30e90*/  @!P1 IMAD.WIDE R2, R7, 0x4, R4 ;  /* 0x0000000407029825 */ /* 0x002fcc00078e0204 */
[----:B------:R-:W3:Y:S01]  /*30ea0*/  @!P1 LDG.E R2, desc[UR42][R2.64] ;  /* 0x0000002a02029981 */ /* 0x000ee2000c1e1900 */
[----:B------:R-:W-:Y:S02]  /*30eb0*/  CS2R R4, SRZ ;  /* 0x0000000000047805 */ /* 0x000fe4000001ff00 */
[C---:B------:R-:W-:Y:S01]  /*30ec0*/  ISETP.GE.U32.AND P2, PT, R16.reuse, 0x2, PT ;  /* 0x000000021000780c */ /* 0x040fe20003f46070 */
[----:B------:R-:W-:Y:S01]  /*30ed0*/  IMAD.MOV.U32 R9, RZ, RZ, RZ ;  /* 0x000000ffff097224 */ /* 0x000fe200078e00ff */
[C---:B------:R-:W-:Y:S02]  /*30ee0*/  ISETP.GE.U32.AND P3, PT, R16.reuse, 0x4, PT ;  /* 0x000000041000780c */ /* 0x040fe40003f66070 */
[C---:B------:R-:W-:Y:S02]  /*30ef0*/  ISETP.GE.U32.AND P4, PT, R16.reuse, 0x8, PT ;  /* 0x000000081000780c */ /* 0x040fe40003f86070 */
[----:B------:R-:W-:Y:S01]  /*30f00*/  ISETP.GE.U32.AND P5, PT, R16, 0x10, PT ;  /* 0x000000101000780c */ /* 0x000fe20003fa6070 */
[----:B--2---:R-:W-:-:S02]  /*30f10*/  @!P1 IMAD.MOV.U32 R4, RZ, RZ, R0 ;  /* 0x000000ffff049224 */ /* 0x004fc400078e0000 */
[----:B---3--:R-:W-:Y:S01]  /*30f20*/  @!P1 IMAD.MOV.U32 R5, RZ, RZ, R2 ;  /* 0x000000ffff059224 */ /* 0x008fe200078e0002 */
[----:B------:R-:W-:-:S03]  /*30f30*/  ISETP.NE.AND P1, PT, R16, RZ, PT ;  /* 0x000000ff1000720c */ /* 0x000fc60003f25270 */
[----:B------:R-:W-:-:S04]  /*30f40*/  IMAD R0, R5, R4, RZ ;  /* 0x0000000405007224 */ /* 0x000fc800078e02ff */
[----:B------:R-:W-:-:S07]  /*30f50*/  IMAD.MOV.U32 R13, RZ, RZ, R0 ;  /* 0x000000ffff0d7224 */ /* 0x000fce00078e0000 */
[----:B------:R-:W-:Y:S05]  /*30f60*/  WARPSYNC.COLLECTIVE R15, `(.L_x_903) ;  /* 0x000000000f087348 */ /* 0x000fea0003c00000 */
[----:B------:R0:W1:Y:S02]  /*30f70*/  SHFL.UP P6, R14, R13, R12, R11 ;  /* 0x0400000c0d0e7389 */ /* 0x00006400000c000b */
[----:B01----:R-:W-:Y:S01]  /*30f80*/  ENDCOLLECTIVE ;  /* 0x000000000000791b */ /* 0x003fe20003800000 */
.L_x_903:
[----:B------:R-:W-:Y:S01]  /*30f90*/  IMAD.MOV.U32 R12, RZ, RZ, 0x2 ;  /* 0x00000002ff0c7424 */ /* 0x000fe200078e00ff */
[----:B------:R-:W-:-:S04]  /*30fa0*/  MOV R2, R14 ;  /* 0x0000000e00027202 */ /* 0x000fc80000000f00 */
[----:B------:R-:W-:-:S05]  /*30fb0*/  SEL R2, R2, RZ, P1 ;  /* 0x000000ff02027207 */ /* 0x000fca0000800000 */
[----:B------:R-:W-:-:S04]  /*30fc0*/  IMAD.IADD R0, R0, 0x1, R2 ;  /* 0x0000000100007824 */ /* 0x000fc800078e0202 */
[----:B------:R-:W-:-:S07]  /*30fd0*/  IMAD.MOV.U32 R13, RZ, RZ, R0 ;  /* 0x000000ffff0d7224 */ /* 0x000fce00078e0000 */
[----:B------:R-:W-:Y:S05]  /*30fe0*/  WARPSYNC.COLLECTIVE R15, `(.L_x_904) ;  /* 0x000000000f087348 */ /* 0x000fea0003c00000 */
[----:B------:R0:W1:Y:S02]  /*30ff0*/  SHFL.UP P6, R14, R13, R12, R11 ;  /* 0x0400000c0d0e7389 */ /* 0x00006400000c000b */
[----:B01----:R-:W-:Y:S01]  /*31000*/  ENDCOLLECTIVE ;  /* 0x000000000000791b */ /* 0x003fe20003800000 */
.L_x_904:
[----:B------:R-:W-:Y:S02]  /*31010*/  IMAD.MOV.U32 R12, RZ, RZ, 0x4 ;  /* 0x00000004ff0c7424 */ /* 0x000fe400078e00ff */
[----:B------:R-:W-:-:S05]  /*31020*/  IMAD.MOV.U32 R2, RZ, RZ, R14 ;  /* 0x000000ffff027224 */ /* 0x000fca00078e000e */
[----:B------:R-:W-:-:S04]  /*31030*/  SEL R2, R2, RZ, P2 ;  /* 0x000000ff02027207 */ /* 0x000fc80001000000 */
[----:B------:R-:W-:-:S05]  /*31040*/  IADD3 R0, R0, R2, RZ ;  /* 0x0000000200007210 */ /* 0x000fca0007ffe0ff */
[----:B------:R-:W-:-:S07]  /*31050*/  IMAD.MOV.U32 R13, RZ, RZ, R0 ;  /* 0x000000ffff0d7224 */ /* 0x000fce00078e0000 */
[----:B------:R-:W-:Y:S05]  /*31060*/  WARPSYNC.COLLECTIVE R15, `(.L_x_905) ;  /* 0x000000000f087348 */ /* 0x000fea0003c00000 */
[----:B------:R0:W1:Y:S02]  /*31070*/  SHFL.UP P6, R14, R13, R12, R11 ;  /* 0x0400000c0d0e7389 */ /* 0x00006400000c000b */
[----:B01----:R-:W-:Y:S01]  /*31080*/  ENDCOLLECTIVE ;  /* 0x000000000000791b */ /* 0x003fe20003800000 */
.L_x_905:
[----:B------:R-:W-:Y:S02]  /*31090*/  IMAD.MOV.U32 R12, RZ, RZ, 0x8 ;  /* 0x00000008ff0c7424 */ /* 0x000fe400078e00ff */
[----:B------:R-:W-:-:S05]  /*310a0*/  IMAD.MOV.U32 R2, RZ, RZ, R14 ;  /* 0x000000ffff027224 */ /* 0x000fca00078e000e */
[----:B------:R-:W-:-:S05]  /*310b0*/  SEL R2, R2, RZ, P3 ;  /* 0x000000ff02027207 */ /* 0x000fca0001800000 */
[----:B------:R-:W-:-:S05]  /*310c0*/  IMAD.IADD R0, R0, 0x1, R2 ;  /* 0x0000000100007824 */ /* 0x000fca00078e0202 */
[----:B------:R-:W-:-:S07]  /*310d0*/  MOV R13, R0 ;  /* 0x00000000000d7202 */ /* 0x000fce0000000f00 */
[----:B------:R-:W-:Y:S05]  /*310e0*/  WARPSYNC.COLLECTIVE R15, `(.L_x_906) ;  /* 0x000000000f087348 */ /* 0x000fea0003c00000 */
[----:B------:R0:W1:Y:S02]  /*310f0*/  SHFL.UP P6, R14, R13, R12, R11 ;  /* 0x0400000c0d0e7389 */ /* 0x00006400000c000b */
[----:B01----:R-:W-:Y:S01]  /*31100*/  ENDCOLLECTIVE ;  /* 0x000000000000791b */ /* 0x003fe20003800000 */
.L_x_906:
[----:B------:R-:W-:Y:S01]  /*31110*/  MOV R12, 0x10 ;  /* 0x00000010000c7802 */ /* 0x000fe20000000f00 */
[----:B------:R-:W-:-:S05]  /*31120*/  IMAD.MOV.U32 R2, RZ, RZ, R14 ;  /* 0x000000ffff027224 */ /* 0x000fca00078e000e */
[----:B------:R-:W-:-:S05]  /*31130*/  SEL R2, R2, RZ, P4 ;  /* 0x000000ff02027207 */ /* 0x000fca0002000000 */
[----:B------:R-:W-:-:S04]  /*31140*/  IMAD.IADD R0, R0, 0x1, R2 ;  /* 0x0000000100007824 */ /* 0x000fc800078e0202 */
[----:B------:R-:W-:-:S07]  /*31150*/  IMAD.MOV.U32 R13, RZ, RZ, R0 ;  /* 0x000000ffff0d7224 */ /* 0x000fce00078e0000 */
[----:B------:R-:W-:Y:S05]  /*31160*/  WARPSYNC.COLLECTIVE R15, `(.L_x_907) ;  /* 0x000000000f087348 */ /* 0x000fea0003c00000 */
[----:B------:R0:W1:Y:S02]  /*31170*/  SHFL.UP P6, R14, R13, R12, R11 ;  /* 0x0400000c0d0e7389 */ /* 0x00006400000c000b */
[----:B01----:R-:W-:Y:S01]  /*31180*/  ENDCOLLECTIVE ;  /* 0x000000000000791b */ /* 0x003fe20003800000 */
.L_x_907:
[----:B------:R-:W-:Y:S01]  /*31190*/  IMAD.MOV.U32 R12, RZ, RZ, 0x1f ;  /* 0x0000001fff0c7424 */ /* 0x000fe200078e00ff */
[----:B------:R-:W-:Y:S01]  /*311a0*/  MOV R11, 0x1f ;  /* 0x0000001f000b7802 */ /* 0x000fe20000000f00 */
[----:B------:R-:W-:-:S05]  /*311b0*/  IMAD.MOV.U32 R2, RZ, RZ, R14 ;  /* 0x000000ffff027224 */ /* 0x000fca00078e000e */
[----:B------:R-:W-:-:S05]  /*311c0*/  SEL R2, R2, RZ, P5 ;  /* 0x000000ff02027207 */ /* 0x000fca0002800000 */
[----:B------:R-:W-:-:S04]  /*311d0*/  IMAD.IADD R3, R0, 0x1, R2 ;  /* 0x0000000100037824 */ /* 0x000fc800078e0202 */
[----:B------:R-:W-:-:S07]  /*311e0*/  IMAD.MOV.U32 R13, RZ, RZ, R3 ;  /* 0x000000ffff0d7224 */ /* 0x000fce00078e0003 */
[----:B------:R-:W-:Y:S05]  /*311f0*/  WARPSYNC.COLLECTIVE R15, `(.L_x_908) ;  /* 0x000000000f087348 */ /* 0x000fea0003c00000 */
[----:B------:R0:W1:Y:S02]  /*31200*/  SHFL.IDX P6, R14, R13, R12, R11 ;  /* 0x0000000c0d0e7389 */ /* 0x00006400000c000b */
[----:B01----:R-:W-:Y:S01]  /*31210*/  ENDCOLLECTIVE ;  /* 0x000000000000791b */ /* 0x003fe20003800000 */
.L_x_908:
[----:B------:R-:W-:Y:S01]  /*31220*/  IMAD.MOV.U32 R7, RZ, RZ, R14 ;  /* 0x000000ffff077224 */ /* 0x000fe200078e000e */
[----:B------:R-:W-:Y:S06]  /*31230*/  BRA `(.L_x_909) ;  /* 0xffffff8c00207947 */ /* 0x000fec000383ffff */
.L_x_650:
[----:B------:R-:W-:Y:S01]  /*31240*/  BSSY B0, `(.L_x_910) ;  /* 0x0000008000007945 */ /* 0x000fe20003800000 */
[----:B------:R-:W-:Y:S01]  /*31250*/  IMAD.MOV.U32 R13, RZ, RZ, R2 ;  /* 0x000000ffff0d7224 */ /* 0x000fe200078e0002 */
[----:B------:R-:W-:Y:S01]  /*31260*/  MOV R11, RZ ;  /* 0x000000ff000b7202 */ /* 0x000fe20000000f00 */
[----:B------:R-:W-:Y:S02]  /*31270*/  IMAD.MOV.U32 R12, RZ, RZ, 0x1 ;  /* 0x00000001ff0c7424 */ /* 0x000fe400078e00ff */
[----:B------:R-:W-:-:S07]  /*31280*/  IMAD.MOV.U32 R15, RZ, RZ, -0x1 ;  /* 0xffffffffff0f7424 */ /* 0x000fce00078e00ff */
[----:B0-----:R-:W-:Y:S05]  /*31290*/  WARPSYNC.COLLECTIVE R15, `(.L_x_911) ;  /* 0x000000000f087348 */ /* 0x001fea0003c00000 */
[----:B------:R1:W2:Y:S02]  /*312a0*/  SHFL.UP P6, R14, R13, R12, R11 ;  /* 0x0400000c0d0e7389 */ /* 0x0002a400000c000b */
[----:B012---:R-:W-:Y:S01]  /*312b0*/  ENDCOLLECTIVE ;  /* 0x000000000000791b */ /* 0x007fe20003800000 */
.L_x_911:
[----:B------:R-:W-:Y:S05]  /*312c0*/  BSYNC B0 ;  /* 0x0000000000007941 */ /* 0x000fea0003800000 */
.L_x_910:
[----:B------:R-:W-:Y:S01]  /*312d0*/  IMAD.MOV.U32 R3, RZ, RZ, R14 ;  /* 0x000000ffff037224 */ /* 0x000fe200078e000e */
[----:B------:R-:W-:Y:S01]  /*312e0*/  MOV R12, 0x2 ;  /* 0x00000002000c7802 */ /* 0x000fe20000000f00 */
[----:B------:R-:W-:Y:S02]  /*312f0*/  IMAD.MOV.U32 R11, RZ, RZ, RZ ;  /* 0x000000ffff0b7224 */ /* 0x000fe400078e00ff */
[----:B------:R-:W-:Y:S01]  /*31300*/  IMAD.MOV.U32 R15, RZ, RZ, -0x1 ;  /* 0xffffffffff0f7424 */ /* 0x000fe200078e00ff */
[----:B------:R-:W-:-:S05]  /*31310*/  SEL R3, R3, RZ, P1 ;  /* 0x000000ff03037207 */ /* 0x000fca0000800000 */
[----:B------:R-:W-:-:S04]  /*31320*/  IMAD.IADD R2, R2, 0x1, R3 ;  /* 0x0000000102027824 */ /* 0x000fc800078e0203 */
[----:B------:R-:W-:-:S07]  /*31330*/  IMAD.MOV.U32 R13, RZ, RZ, R2 ;  /* 0x000000ffff0d7224 */ /* 0x000fce00078e0002 */
[----:B------:R-:W-:Y:S05]  /*31340*/  WARPSYNC.COLLECTIVE R15, `(.L_x_912) ;  /* 0x000000000f087348 */ /* 0x000fea0003c00000 */
[----:B------:R0:W1:Y:S02]  /*31350*/  SHFL.UP P6, R14, R13, R12, R11 ;  /* 0x0400000c0d0e7389 */ /* 0x00006400000c000b */
[----:B01----:R-:W-:Y:S01]  /*31360*/  ENDCOLLECTIVE ;  /* 0x000000000000791b */ /* 0x003fe20003800000 */
.L_x_912:
        /* <DEDUP_REMOVED lines=8> */
.L_x_913:
        /* <DEDUP_REMOVED lines=8> */
.L_x_914:
[----:B------:R-:W-:Y:S02]  /*31470*/  IMAD.MOV.U32 R12, RZ, RZ, 0x10 ;  /* 0x00000010ff0c7424 */ /* 0x000fe400078e00ff */
[----:B------:R-:W-:-:S05]  /*31480*/  IMAD.MOV.U32 R3, RZ, RZ, R14 ;  /* 0x000000ffff037224 */ /* 0x000fca00078e000e */
[----:B------:R-:W-:-:S05]  /*31490*/  SEL R3, R3, RZ, P4 ;  /* 0x000000ff03037207 */ /* 0x000fca0002000000 */
[----:B------:R-:W-:-:S04]  /*314a0*/  IMAD.IADD R2, R2, 0x1, R3 ;  /* 0x0000000102027824 */ /* 0x000fc800078e0203 */
[----:B------:R-:W-:-:S07]  /*314b0*/  IMAD.MOV.U32 R13, RZ, RZ, R2 ;  /* 0x000000ffff0d7224 */ /* 0x000fce00078e0002 */
[----:B------:R-:W-:Y:S05]  /*314c0*/  WARPSYNC.COLLECTIVE R15, `(.L_x_915) ;  /* 0x000000000f087348 */ /* 0x000fea0003c00000 */
[----:B------:R0:W1:Y:S02]  /*314d0*/  SHFL.UP P6, R14, R13, R12, R11 ;  /* 0x0400000c0d0e7389 */ /* 0x00006400000c000b */
[----:B01----:R-:W-:Y:S01]  /*314e0*/  ENDCOLLECTIVE ;  /* 0x000000000000791b */ /* 0x003fe20003800000 */
.L_x_915:
[----:B------:R-:W-:Y:S02]  /*314f0*/  IMAD.MOV.U32 R12, RZ, RZ, 0x1f ;  /* 0x0000001fff0c7424 */ /* 0x000fe400078e00ff */
[----:B------:R-:W-:Y:S01]  /*31500*/  IMAD.MOV.U32 R11, RZ, RZ, 0x1f ;  /* 0x0000001fff0b7424 */ /* 0x000fe200078e00ff */
[----:B------:R-:W-:-:S04]  /*31510*/  MOV R3, R14 ;  /* 0x0000000e00037202 */ /* 0x000fc80000000f00 */
[----:B------:R-:W-:-:S05]  /*31520*/  SEL R3, R3, RZ, P5 ;  /* 0x000000ff03037207 */ /* 0x000fca0002800000 */
[----:B------:R-:W-:-:S04]  /*31530*/  IMAD.IADD R3, R2, 0x1, R3 ;  /* 0x0000000102037824 */ /* 0x000fc800078e0203 */
[----:B------:R-:W-:-:S07]  /*31540*/  IMAD.MOV.U32 R13, RZ, RZ, R3 ;  /* 0x000000ffff0d7224 */ /* 0x000fce00078e0003 */
[----:B------:R-:W-:Y:S05]  /*31550*/  WARPSYNC.COLLECTIVE R15, `(.L_x_916) ;  /* 0x000000000f087348 */ /* 0x000fea0003c00000 */
[----:B------:R0:W1:Y:S02]  /*31560*/  SHFL.IDX P6, R14, R13, R12, R11 ;  /* 0x0000000c0d0e7389 */ /* 0x00006400000c000b */
[----:B01----:R-:W-:Y:S01]  /*31570*/  ENDCOLLECTIVE ;  /* 0x000000000000791b */ /* 0x003fe20003800000 */
.L_x_916:
[----:B------:R-:W-:Y:S01]  /*31580*/  MOV R7, R14 ;  /* 0x0000000e00077202 */ /* 0x000fe20000000f00 */
[----:B------:R-:W-:Y:S06]  /*31590*/  BRA `(.L_x_917) ;  /* 0xffffff8800f87947 */ /* 0x000fec000383ffff */
.L_x_652:
[----:B------:R-:W-:Y:S01]  /*315a0*/  BSSY B0, `(.L_x_918) ;  /* 0x0000006000007945 */ /* 0x000fe20003800000 */
[----:B------:R-:W-:Y:S01]  /*315b0*/  PLOP3.LUT P6, PT, P6, PT, PT, 0x8, 0x0 ;  /* 0x000000000000781c */ /* 0x000fe200037ce170 */
[----:B------:R-:W-:-:S12]  /*315c0*/  IMAD.MOV.U32 R15, RZ, RZ, -0x1 ;  /* 0xffffffffff0f7424 */ /* 0x000fd800078e00ff */
[----:B01----:R-:W-:Y:S05]  /*315d0*/  WARPSYNC.COLLECTIVE R15, `(.L_x_919) ;  /* 0x000000000f087348 */ /* 0x003fea0003c00000 */
[----:B------:R-:W-:Y:S01]  /*315e0*/  VOTE.ANY R14, PT, P6 ;  /* 0x00000000000e7806 */ /* 0x000fe200030e0100 */
[----:B01----:R-:W-:Y:S06]  /*315f0*/  ENDCOLLECTIVE ;  /* 0x000000000000791b */ /* 0x003fec0003800000 */
.L_x_919:
[----:B------:R-:W-:Y:S05]  /*31600*/  BSYNC B0 ;  /* 0x0000000000007941 */ /* 0x000fea0003800000 */
.L_x_918:
[----:B------:R-:W-:Y:S01]  /*31610*/  IMAD.MOV.U32 R3, RZ, RZ, R14 ;  /* 0x000000ffff037224 */ /* 0x000fe200078e000e */
[----:B------:R-:W-:Y:S01]  /*31620*/  MOV R11, 0x1f ;  /* 0x0000001f000b7802 */ /* 0x000fe20000000f00 */
[----:B------:R-:W-:Y:S02]  /*31630*/  IMAD.MOV.U32 R13, RZ, RZ, R4 ;  /* 0x000000ffff0d7224 */ /* 0x000fe400078e0004 */
[----:B------:R-:W0:Y:S01]  /*31640*/  POPC R0, R3 ;  /* 0x0000000300007309 */ /* 0x000e220000000000 */
[----:B------:R-:W-:Y:S02]  /*31650*/  IMAD.MOV.U32 R15, RZ, RZ, -0x1 ;  /* 0xffffffffff0f7424 */ /* 0x000fe400078e00ff */
[----:B0-----:R-:W-:-:S07]  /*31660*/  IMAD.MOV.U32 R12, RZ, RZ, R0 ;  /* 0x000000ffff0c7224 */ /* 0x001fce00078e0000 */
[----:B------:R-:W-:Y:S05]  /*31670*/  WARPSYNC.COLLECTIVE R15, `(.L_x_920) ;  /* 0x000000000f087348 */ /* 0x000fea0003c00000 */
[----:B------:R0:W1:Y:S02]  /*31680*/  SHFL.IDX P6, R14, R13, R12, R11 ;  /* 0x0000000c0d0e7389 */ /* 0x00006400000c000b */
[----:B01----:R-:W-:Y:S01]  /*31690*/  ENDCOLLECTIVE ;  /* 0x000000000000791b */ /* 0x003fe20003800000 */
.L_x_920:
[----:B------:R-:W-:Y:S02]  /*316a0*/  IMAD.MOV.U32 R13, RZ, RZ, R5 ;  /* 0x000000ffff0d7224 */ /* 0x000fe400078e0005 */
[----:B------:R-:W-:-:S07]  /*316b0*/  IMAD.MOV.U32 R4, RZ, RZ, R14 ;  /* 0x000000ffff047224 */ /* 0x000fce00078e000e */
[----:B------:R-:W-:Y:S05]  /*316c0*/  WARPSYNC.COLLECTIVE R15, `(.L_x_921) ;  /* 0x000000000f087348 */ /* 0x000fea0003c00000 */
[----:B------:R0:W1:Y:S02]  /*316d0*/  SHFL.IDX P6, R14, R13, R12, R11 ;  /* 0x0000000c0d0e7389 */ /* 0x00006400000c000b */
[----:B01----:R-:W-:Y:S01]  /*316e0*/  ENDCOLLECTIVE ;  /* 0x000000000000791b */ /* 0x003fe20003800000 */
.L_x_921:
[----:B------:R-:W-:Y:S01]  /*316f0*/  IMAD.MOV.U32 R5, RZ, RZ, R14 ;  /* 0x000000ffff057224 */ /* 0x000fe200078e000e */
[----:B------:R-:W-:Y:S06]  /*31700*/  BRA `(.L_x_922) ;  /* 0xffffff8800dc7947 */ /* 0x000fec000383ffff */
.L_x_654:
[----:B------:R-:W-:Y:S01]  /*31710*/  BSSY B0, `(.L_x_923) ;  /* 0x0000007000007945 */ /* 0x000fe20003800000 */
[----:B------:R-:W-:Y:S01]  /*31720*/  MOV R13, R8 ;  /* 0x00000008000d7202 */ /* 0x000fe20000000f00 */
[----:B------:R-:W-:Y:S02]  /*31730*/  IMAD.MOV.U32 R11, RZ, RZ, 0x1f ;  /* 0x0000001fff0b7424 */ /* 0x000fe400078e00ff */
[----:B------:R-:W-:-:S07]  /*31740*/  IMAD.MOV.U32 R15, RZ, RZ, -0x1 ;  /* 0xffffffffff0f7424 */ /* 0x000fce00078e00ff */
[----:B0123--:R-:W-:Y:S05]  /*31750*/  WARPSYNC.COLLECTIVE R15, `(.L_x_924) ;  /* 0x000000000f087348 */ /* 0x00ffea0003c00000 */
[----:B------:R4:W0:Y:S02]  /*31760*/  SHFL.IDX P6, R14, R13, R12, R11 ;  /* 0x0000000c0d0e7389 */ /* 0x00082400000c000b */
[----:B01234-:R-:W-:Y:S01]  /*31770*/  ENDCOLLECTIVE ;  /* 0x000000000000791b */ /* 0x01ffe20003800000 */
.L_x_924:
[----:B------:R-:W-:Y:S05]  /*31780*/  BSYNC B0 ;  /* 0x0000000000007941 */ /* 0x000fea0003800000 */
.L_x_923:
[----:B------:R-:W-:Y:S01]  /*31790*/  IMAD.MOV.U32 R8, RZ, RZ, R14 ;  /* 0x000000ffff087224 */ /* 0x000fe200078e000e */
[----:B------:R-:W-:Y:S06]  /*317a0*/  BRA `(.L_x_925) ;  /* 0xffffff8800cc7947 */ /* 0x000fec000383ffff */
.L_x_658:
[----:B0-----:R0:W1:Y:S02]  /*317b0*/  SYNCS.PHASECHK.TRANS64.TRYWAIT P0, [R0+URZ+0x38820], R3 ;  /* 0x03882003000075a7 */ /* 0x001064000800017f */
[----:B-1----:R-:W-:Y:S05]  /*317c0*/  @!P0 NANOSLEEP.SYNCS 0x989680 ;  /* 0x009896800000895d */ /* 0x002fea0003900000 */
[----:B------:R-:W1:Y:S02]  /*317d0*/  @!P0 SYNCS.PHASECHK.TRANS64 P0, [R0+URZ+0x38820], R3 ;  /* 0x03882003000085a7 */ /* 0x000e64000800007f */
[----:B-1----:R-:W-:Y:S05]  /*317e0*/  @!P0 BRA `(.L_x_658) ;  /* 0xfffffffc00f08947 */ /* 0x002fea000383ffff */
[----:B------:R-:W-:Y:S05]  /*317f0*/  BRA `(.L_x_926) ;  /* 0xffffff9000707947 */ /* 0x000fea000383ffff */
.L_x_659:
[----:B------:R-:W1:Y:S01]  /*31800*/  S2R R2, SR_TID.X ;  /* 0x0000000000027919 */ /* 0x000e620000002100 */
[----:B------:R-:W-:Y:S01]  /*31810*/  BSSY B0, `(.L_x_927) ;  /* 0x000000a000007945 */ /* 0x000fe20003800000 */
[----:B----4-:R-:W-:Y:S01]  /*31820*/  MOV R12, RZ ;  /* 0x000000ff000c7202 */ /* 0x010fe20000000f00 */
        /* <DEDUP_REMOVED lines=8> */
.L_x_928:
[----:B------:R-:W-:Y:S05]  /*318b0*/  BSYNC B0 ;  /* 0x0000000000007941 */ /* 0x000fea0003800000 */
.L_x_927:
[----:B------:R-:W-:Y:S05]  /*318c0*/  BRA `(.L_x_929) ;  /* 0xffffff9000587947 */ /* 0x000fea000383ffff */
.L_x_660:
[----:B------:R-:W-:Y:S01]  /*318d0*/  BSSY B0, `(.L_x_930) ;  /* 0x0000006000007945 */ /* 0x000fe20003800000 */
[----:B------:R-:W-:-:S07]  /*318e0*/  IMAD.MOV.U32 R15, RZ, RZ, -0x1 ;  /* 0xffffffffff0f7424 */ /* 0x000fce00078e00ff */
[----:B01--4-:R-:W-:Y:S05]  /*318f0*/  WARPSYNC.COLLECTIVE R15, `(.L_x_931) ;  /* 0x000000000f0c7348 */ /* 0x013fea0003c00000 */
[----:B------:R-:W-:Y:S02]  /*31900*/  ELECT P6, UR62, PT ;  /* 0x00000000003e782f */ /* 0x000fe400038c0000 */
[----:B------:R-:W-:Y:S01]  /*31910*/  MOV R14, UR62 ;  /* 0x0000003e000e7c02 */ /* 0x000fe20008000f00 */
[----:B01--4-:R-:W-:Y:S10]  /*31920*/  ENDCOLLECTIVE ;  /* 0x000000000000791b */ /* 0x013ff40003800000 */
.L_x_931:
[----:B------:R-:W-:Y:S05]  /*31930*/  BSYNC B0 ;  /* 0x0000000000007941 */ /* 0x000fea0003800000 */
.L_x_930:
[----:B------:R-:W-:Y:S05]  /*31940*/  BRA `(.L_x_932) ;  /* 0xffffff90004c7947 */ /* 0x000fea000383ffff */
.L_x_662:
[----:B0-----:R0:W1:Y:S02]  /*31950*/  SYNCS.PHASECHK.TRANS64.TRYWAIT P1, [R6+URZ], R5 ;  /* 0x00000005060075a7 */ /* 0x001064000802017f */
[----:B-1----:R-:W-:Y:S05]  /*31960*/  @!P1 NANOSLEEP.SYNCS 0x989680 ;  /* 0x009896800000995d */ /* 0x002fea0003900000 */
[----:B------:R-:W1:Y:S02]  /*31970*/  @!P1 SYNCS.PHASECHK.TRANS64 P1, [R6+URZ], R5 ;  /* 0x00000005060095a7 */ /* 0x000e64000802007f */
[----:B-1----:R-:W-:Y:S05]  /*31980*/  @!P1 BRA `(.L_x_662) ;  /* 0xfffffffc00f09947 */ /* 0x002fea000383ffff */
[----:B------:R-:W-:Y:S05]  /*31990*/  BRA `(.L_x_933) ;  /* 0xffffff9000887947 */ /* 0x000fea000383ffff */
.L_x_663:
[----:B-1----:R1:W2:Y:S02]  /*319a0*/  SYNCS.PHASECHK.TRANS64.TRYWAIT P1, [R7+URZ], R2 ;  /* 0x00000002070075a7 */ /* 0x0022a4000802017f */
[----:B--2---:R-:W-:Y:S05]  /*319b0*/  @!P1 NANOSLEEP.SYNCS 0x989680 ;  /* 0x009896800000995d */ /* 0x004fea0003900000 */
[----:B------:R-:W2:Y:S02]  /*319c0*/  @!P1 SYNCS.PHASECHK.TRANS64 P1, [R7+URZ], R2 ;  /* 0x00000002070095a7 */ /* 0x000ea4000802007f */
[----:B--2---:R-:W-:Y:S05]  /*319d0*/  @!P1 BRA `(.L_x_663) ;  /* 0xfffffffc00f09947 */ /* 0x004fea000383ffff */
[----:B------:R-:W-:Y:S05]  /*319e0*/  BRA `(.L_x_934) ;  /* 0xffffff90007c7947 */ /* 0x000fea000383ffff */
.L_x_665:
[----:B--2---:R2:W3:Y:S02]  /*319f0*/  SYNCS.PHASECHK.TRANS64.TRYWAIT P1, [R4+URZ+0x38860], R5 ;  /* 0x03886005040075a7 */ /* 0x0044e4000802017f */
[----:B---3--:R-:W-:Y:S05]  /*31a00*/  @!P1 NANOSLEEP.SYNCS 0x989680 ;  /* 0x009896800000995d */ /* 0x008fea0003900000 */
[----:B------:R-:W3:Y:S02]  /*31a10*/  @!P1 SYNCS.PHASECHK.TRANS64 P1, [R4+URZ+0x38860], R5 ;  /* 0x03886005040095a7 */ /* 0x000ee4000802007f */
[----:B---3--:R-:W-:Y:S05]  /*31a20*/  @!P1 BRA `(.L_x_665) ;  /* 0xfffffffc00f09947 */ /* 0x008fea000383ffff */
[----:B------:R-:W-:Y:S05]  /*31a30*/  BRA `(.L_x_935) ;  /* 0xffffff9000807947 */ /* 0x000fea000383ffff */
.L_x_667:
[----:B---3--:R3:W0:Y:S02]  /*31a40*/  SYNCS.PHASECHK.TRANS64.TRYWAIT P1, [R3+URZ+0x38860], R2 ;  /* 0x03886002030075a7 */ /* 0x008624000802017f */
[----:B0-----:R-:W-:Y:S05]  /*31a50*/  @!P1 NANOSLEEP.SYNCS 0x989680 ;  /* 0x009896800000995d */ /* 0x001fea0003900000 */
[----:B------:R-:W0:Y:S02]  /*31a60*/  @!P1 SYNCS.PHASECHK.TRANS64 P1, [R3+URZ+0x38860], R2 ;  /* 0x03886002030095a7 */ /* 0x000e24000802007f */
[----:B0-----:R-:W-:Y:S05]  /*31a70*/  @!P1 BRA `(.L_x_667) ;  /* 0xfffffffc00f09947 */ /* 0x001fea000383ffff */
[----:B------:R-:W-:Y:S05]  /*31a80*/  BRA `(.L_x_936) ;  /* 0xffffff9000807947 */ /* 0x000fea000383ffff */
.L_x_669:
[----:B------:R0:W0:Y:S02]  /*31a90*/  SYNCS.PHASECHK.TRANS64.TRYWAIT P0, [R4+URZ+0x38880], R5 ;  /* 0x03888005040075a7 */ /* 0x000024000800017f */
[----:B0-----:R-:W-:Y:S05]  /*31aa0*/  @!P0 NANOSLEEP.SYNCS 0x989680 ;  /* 0x009896800000895d */ /* 0x001fea0003900000 */
[----:B------:R-:W0:Y:S02]  /*31ab0*/  @!P0 SYNCS.PHASECHK.TRANS64 P0, [R4+URZ+0x38880], R5 ;  /* 0x03888005040085a7 */ /* 0x000e24000800007f */
[----:B0-----:R-:W-:Y:S05]  /*31ac0*/  @!P0 BRA `(.L_x_669) ;  /* 0xfffffffc00f08947 */ /* 0x001fea000383ffff */
[----:B------:R-:W-:Y:S05]  /*31ad0*/  BRA `(.L_x_670) ;  /* 0xffffff90007c7947 */ /* 0x000fea000383ffff */
.L_x_937:
        /* <DEDUP_REMOVED lines=10> */
.L_x_13259:


//--------------------- .text._ZN7cutlass13device_kernelIN5flash11enable_sm90INS1_16FlashAttnFwdSm90INS1_25CollectiveMainloopFwdSm90ILi2EN4cute5tupleIJNS5_1CILi1EEES8_S8_EEENS6_IJNS7_ILi128EEENS7_ILi64EEENS7_ILi256EEEEEELi256ENS_12float_e4m3_tEfNS_4arch4Sm90ELb0ELb1ELb0ELb0ELb0ELb0ELb0ELb1ELb1ELb1ELb1ELb0EEENS1_21CollectiveEpilogueFwdINS6_IJSA_SC_SB_EEES9_NS_10bfloat16_tESG_Li256ELb0ELb1ELb1ELb1EEENS1_19SingleTileSchedulerILb0ELb1ELb1ELi128EEEEEEEEEvNT_6ParamsE --------------------------
	.section	.text._ZN7cutlass13device_kernelIN5flash11enable_sm90INS1_16FlashAttnFwdSm90INS1_25CollectiveMainloopFwdSm90ILi2EN4cute5tupleIJNS5_1CILi1EEES8_S8_EEENS6_IJNS7_ILi128EEENS7_ILi64EEENS7_ILi256EEEEEELi256ENS_12float_e4m3_tEfNS_4arch4Sm90ELb0ELb1ELb0ELb0ELb0ELb0ELb0ELb1ELb1ELb1ELb1ELb0EEENS1_21CollectiveEpilogueFwdINS6_IJSA_SC_SB_EEES9_NS_10bfloat16_tESG_Li256ELb0ELb1ELb1ELb1EEENS1_19SingleTileSchedulerILb0ELb1ELb1ELi128EEEEEEEEEvNT_6ParamsE,"ax",@progbits
	.align	128
.text._ZN7cutlass13device_kernelIN5flash11enable_sm90INS1_16FlashAttnFwdSm90INS1_25CollectiveMainloopFwdSm90ILi2EN4cute5tupleIJNS5_1CILi1EEES8_S8_EEENS6_IJNS7_ILi128EEENS7_ILi64EEENS7_ILi256EEEEEELi256ENS_12float_e4m3_tEfNS_4arch4Sm90ELb0ELb1ELb0ELb0ELb0ELb0ELb0ELb1ELb1ELb1ELb1ELb0EEENS1_21CollectiveEpilogueFwdINS6_IJSA_SC_SB_EEES9_NS_10bfloat16_tESG_Li256ELb0ELb1ELb1ELb1EEENS1_19SingleTileSchedulerILb0ELb1ELb1ELi128EEEEEEEEEvNT_6ParamsE:
        .type           _ZN7cutlass13device_kernelIN5flash11enable_sm90INS1_16FlashAttnFwdSm90INS1_25CollectiveMainloopFwdSm90ILi2EN4cute5tupleIJNS5_1CILi1EEES8_S8_EEENS6_IJNS7_ILi128EEENS7_ILi64EEENS7_ILi256EEEEEELi256ENS_12float_e4m3_tEfNS_4arch4Sm90ELb0ELb1ELb0ELb0ELb0ELb0ELb0ELb1ELb1ELb1ELb1ELb0EEENS1_21CollectiveEpilogueFwdINS6_IJSA_SC_SB_EEES9_NS_10bfloat16_tESG_Li256ELb0ELb1ELb1ELb1EEENS1_19SingleTileSchedulerILb0ELb1ELb1ELi128EEEEEEEEEvNT_6ParamsE,@function
        .size           _ZN7cutlass13device_kernelIN5flash11enable_sm90INS1_16FlashAttnFwdSm90INS1_25CollectiveMainloopFwdSm90ILi2EN4cute5tupleIJNS5_1CILi1EEES8_S8_EEENS6_IJNS7_ILi128EEENS7_ILi64EEENS7_ILi256EEEEEELi256ENS_12float_e4m3_tEfNS_4arch4Sm90ELb0ELb1ELb0ELb0ELb0ELb0ELb0ELb1ELb1ELb1ELb1ELb0EEENS1_21CollectiveEpilogueFwdINS6_IJSA_SC_SB_EEES9_NS_10bfloat16_tESG_Li256ELb0ELb1ELb1ELb1EEENS1_19SingleTileSchedulerILb0ELb1ELb1ELi128EEEEEEEEEvNT_6ParamsE,(.L_x_13260 - _ZN7cutlass13device_kernelIN5flash11enable_sm90INS1_16FlashAttnFwdSm90INS1_25CollectiveMainloopFwdSm90ILi2EN4cute5tupleIJNS5_1CILi1EEES8_S8_EEENS6_IJNS7_ILi128EEENS7_ILi64EEENS7_ILi256EEEEEELi256ENS_12float_e4m3_tEfNS_4arch4Sm90ELb0ELb1ELb0ELb0ELb0ELb0ELb0ELb1ELb1ELb1ELb1ELb0EEENS1_21CollectiveEpilogueFwdINS6_IJSA_SC_SB_EEES9_NS_10bfloat16_tESG_Li256ELb0ELb1ELb1ELb1EEENS1_19SingleTileSchedulerILb0ELb1ELb1ELi128EEEEEEEEEvNT_6ParamsE)
        .other          _ZN7cutlass13device_kernelIN5flash11enable_sm90INS1_16FlashAttnFwdSm90INS1_25CollectiveMainloopFwdSm90ILi2EN4cute5tupleIJNS5_1CILi1EEES8_S8_EEENS6_IJNS7_ILi128EEENS7_ILi64EEENS7_ILi256EEEEEELi256ENS_12float_e4m3_tEfNS_4arch4Sm90ELb0ELb1ELb0ELb0ELb0ELb0ELb0ELb1ELb1ELb1ELb1ELb0EEENS1_21CollectiveEpilogueFwdINS6_IJSA_SC_SB_EEES9_NS_10bfloat16_tESG_Li256ELb0ELb1ELb1ELb1EEENS1_19SingleTileSchedulerILb0ELb1ELb1ELi128EEEEEEEEEvNT_6ParamsE,@"STO_CUDA_ENTRY STV_DEFAULT"
_ZN7cutlass13device_kernelIN5flash11enable_sm90INS1_16FlashAttnFwdSm90INS1_25CollectiveMainloopFwdSm90ILi2EN4cute5tupleIJNS5_1CILi1EEES8_S8_EEENS6_IJNS7_ILi128EEENS7_ILi64EEENS7_ILi256EEEEEELi256ENS_12float_e4m3_tEfNS_4arch4Sm90ELb0ELb1ELb0ELb0ELb0ELb0ELb0ELb1ELb1ELb1ELb1ELb0EEENS1_21CollectiveEpilogueFwdINS6_IJSA_SC_SB_EEES9_NS_10bfloat16_tESG_Li256ELb0ELb1ELb1ELb1EEENS1_19SingleTileSchedulerILb0ELb1ELb1ELi128EEEEEEEEEvNT_6ParamsE:
        /* <DEDUP_REMOVED lines=18> */
.L_x_939:
[----:B------:R-:W-:Y:S05]  /*0120*/  BSYNC B0 ;  /* 0x0000000000007941 */ /* 0x000fea0003800000 */
.L_x_938:
        /* <DEDUP_REMOVED lines=41> */
.L_x_940:
        /* <DEDUP_REMOVED lines=22> */
.L_x_941:
        /* <DEDUP_REMOVED lines=18> */
.L_x_942:
        /* <DEDUP_REMOVED lines=22> */
.L_x_943:
        /* <DEDUP_REMOVED lines=22> */
.L_x_944:
        /* <DEDUP_REMOVED lines=8> */
.L_x_947:
[----:B------:R-:W-:-:S08]  /*0980*/  NOP ;  /* 0x0000000000007918 */ /* 0x000fd00000000000 */
[----:B------:R-:W0:Y:S02]  /*0990*/  USETMAXREG.TRY_ALLOC.CTAPOOL UP0, 0xf0 ;  /* 0x000000f0000079c8 */ /* 0x000e240008000600 */
[----:B0-----:R-:W-:-:S13]  /*09a0*/  PLOP3.LUT P0, PT, PT, PT, UP0, 0x80, 0x0 ;  /* 0x000000000000781c */ /* 0x001fda0003f0f008 */
[----:B------:R-:W-:Y:S05]  /*09b0*/  @!P0 BRA `(.L_x_947) ;  /* 0xfffffffc00f08947 */ /* 0x000fea000383ffff */
[----:B------:R-:W0:Y:S01]  /*09c0*/  S2R R4, SR_TID.X ;  /* 0x0000000000047919 */ /* 0x000e220000002100 */
[----:B------:R-:W1:Y:S01]  /*09d0*/  S2UR UR6, SR_CTAID.Y ;  /* 0x00000000000679c3 */ /* 0x000e620000002600 */
[----:B------:R-:W-:Y:S02]  /*09e0*/  ULDC UR7, c[0x0][0xc50] ;  /* 0x0003140000077ab9 */ /* 0x000fe40000000800 */
[----:B------:R-:W-:-:S05]  /*09f0*/  UISETP.NE.AND UP0, UPT, UR7, 0x1, UPT ;  /* 0x000000010700788c */ /* 0x000fca000bf05270 */
[----:B------:R-:W2:Y:S06]  /*0a00*/  S2UR UR36, SR_CTAID.Z ;  /* 0x00000000002479c3 */ /* 0x000eac0000002700 */
[----:B------:R-:W-:Y:S01]  /*0a10*/  @UP0 ULDC UR4, c[0x0][0xc54] ;  /* 0x0003150000040ab9 */ /* 0x000fe20000000800 */
[----:B------:R-:W-:Y:S01]  /*0a20*/  @UP0 ULDC UR8, c[0x0][0xc58] ;  /* 0x0003160000080ab9 */ /* 0x000fe20000000800 */
[----:B-1----:R-:W-:Y:S02]  /*0a30*/  UIMAD.WIDE.U32 UR4, UR6, UR4, URZ ;  /* 0x00000004060472a5 */ /* 0x002fe4000f8e003f */
[----:B------:R-:W-:-:S02]  /*0a40*/  UMOV UR42, UR6 ;  /* 0x00000006002a7c82 */ /* 0x000fc40008000000 */
[----:B------:R-:W-:Y:S01]  /*0a50*/  @UP0 USHF.R.U32.HI UR42, URZ, UR8, UR5 ;  /* 0x000000083f2a0299 */ /* 0x000fe20008011605 */
[----:B0-----:R-:W-:-:S03]  /*0a60*/  LOP3.LUT R0, R4, 0xffffff80, RZ, 0xc0, !PT ;  /* 0xffffff8004007812 */ /* 0x001fc600078ec0ff */
[----:B------:R-:W-:Y:S01]  /*0a70*/  UIADD3 UR4, -UR42, URZ, URZ ;  /* 0x0000003f2a047290 */ /* 0x000fe2000fffe13f */
[----:B------:R-:W-:Y:S06]  /*0a80*/  BAR.ARV 0x8, 0x180 ;  /* 0x0206000000007b1d */ /* 0x000fec0000002000 */
[----:B------:R-:W-:Y:S01]  /*0a90*/  ISETP.NE.AND P0, PT, R0, 0x80, PT ;  /* 0x000000800000780c */ /* 0x000fe20003f05270 */
[----:B------:R-:W-:-:S12]  /*0aa0*/  UIMAD UR6, UR7, UR4, UR6 ;  /* 0x00000004070672a4 */ /* 0x000fd8000f8e0206 */
[----:B------:R-:W-:Y:S06]  /*0ab0*/  @!P0 BAR.ARV 0x9, 0x100 ;  /* 0x0244000000008b1d */ /* 0x000fec0000002000 */
[----:B--2---:R-:W-:-:S13]  /*0ac0*/  ISETP.LE.AND P0, PT, RZ, UR36, PT ;  /* 0x00000024ff007c0c */ /* 0x004fda000bf03270 */
[----:B------:R-:W-:Y:S05]  /*0ad0*/  @!P0 BRA `(.L_x_948) ;  /* 0x0000012800608947 */ /* 0x000fea0003800000 */
[----:B------:R-:W-:Y:S01]  /*0ae0*/  ULDC.64 UR4, c[0x0][0x990] ;  /* 0x0002640000047ab9 */ /* 0x000fe20000000a00 */
[----:B------:R-:W-:Y:S01]  /*0af0*/  ULDC.64 UR8, c[0x0][0x998] ;  /* 0x0002660000087ab9 */ /* 0x000fe20000000a00 */
[----:B------:R-:W-:Y:S01]  /*0b00*/  UISETP.NE.U32.AND UP0, UPT, UR4, URZ, UPT ;  /* 0x0000003f0400728c */ /* 0x000fe2000bf05070 */
[----:B------:R-:W-:Y:S01]  /*0b10*/  IMAD.MOV.U32 R5, RZ, RZ, 0x3f800000 ;  /* 0x3f800000ff057424 */ /* 0x000fe200078e00ff */
[----:B------:R-:W-:Y:S01]  /*0b20*/  UISETP.NE.U32.AND UP1, UPT, UR8, URZ, UPT ;  /* 0x0000003f0800728c */ /* 0x000fe2000bf25070 */
[----:B------:R-:W-:Y:S01]  /*0b30*/  IMAD.MOV.U32 R0, RZ, RZ, 0x3f800000 ;  /* 0x3f800000ff007424 */ /* 0x000fe200078e00ff */
[----:B------:R-:W-:Y:S02]  /*0b40*/  UISETP.NE.AND.EX UP0, UPT, UR5, URZ, UPT, UP0 ;  /* 0x0000003f0500728c */ /* 0x000fe4000bf05300 */
[----:B------:R-:W-:Y:S02]  /*0b50*/  UISETP.NE.AND.EX UP1, UPT, UR9, URZ, UPT, UP1 ;  /* 0x0000003f0900728c */ /* 0x000fe4000bf25310 */
[----:B------:R-:W-:-:S02]  /*0b60*/  USHF.R.S32.HI UR37, URZ, 0x1f, UR36 ;  /* 0x0000001f3f257899 */ /* 0x000fc40008011424 */
[----:B------:R-:W-:Y:S01]  /*0b70*/  PLOP3.LUT P0, PT, PT, PT, UP0, 0x80, 0x0 ;  /* 0x000000000000781c */ /* 0x000fe20003f0f008 */
[----:B------:R-:W0:Y:S01]  /*0b80*/  S2UR UR47, SR_CTAID.X ;  /* 0x00000000002f79c3 */ /* 0x000e220000002500 */
[----:B------:R-:W-:Y:S01]  /*0b90*/  PLOP3.LUT P1, PT, PT, PT, UP1, 0x80, 0x0 ;  /* 0x000000000000781c */ /* 0x000fe20003f2f018 */
[----:B------:R-:W-:Y:S01]  /*0ba0*/  ULDC UR39, c[0x0][0x424] ;  /* 0x0001090000277ab9 */ /* 0x000fe20000000800 */
[----:B------:R-:W-:Y:S01]  /*0bb0*/  ULDC UR43, c[0x0][0x288] ;  /* 0x0000a200002b7ab9 */ /* 0x000fe20000000800 */
[----:B------:R-:W-:Y:S02]  /*0bc0*/  @UP0 ULDC.64 UR12, c[0x0][0x9a8] ;  /* 0x00026a00000c0ab9 */ /* 0x000fe40000000a00 */
[----:B------:R-:W-:Y:S01]  /*0bd0*/  @UP1 ULDC.64 UR16, c[0x0][0x9b8] ;  /* 0x00026e0000101ab9 */ /* 0x000fe20000000a00 */
[----:B------:R-:W-:Y:S02]  /*0be0*/  @UP0 UIMAD UR7, UR37, UR12, URZ ;  /* 0x0000000c250702a4 */ /* 0x000fe4000f8e023f */
[----:B------:R-:W-:-:S02]  /*0bf0*/  @UP1 UIMAD UR15, UR37, UR16, URZ ;  /* 0x00000010250f12a4 */ /* 0x000fc4000f8e023f */
[----:B------:R-:W-:Y:S02]  /*0c00*/  @UP0 UIMAD UR14, UR36, UR13, UR7 ;  /* 0x0000000d240e02a4 */ /* 0x000fe4000f8e0207 */
[----:B------:R-:W-:Y:S02]  /*0c10*/  @UP0 UIMAD.WIDE.U32 UR10, UR36, UR12, URZ ;  /* 0x0000000c240a02a5 */ /* 0x000fe4000f8e003f */
[----:B------:R-:W-:Y:S02]  /*0c20*/  @UP0 USHF.R.S32.HI UR7, URZ, 0x1f, UR42 ;  /* 0x0000001f3f070899 */ /* 0x000fe4000801142a */
[----:B------:R-:W-:Y:S02]  /*0c30*/  @UP1 UIMAD.WIDE.U32 UR12, UR36, UR16, URZ ;  /* 0x00000010240c12a5 */ /* 0x000fe4000f8e003f */
[----:B------:R-:W-:Y:S02]  /*0c40*/  @UP1 UIMAD UR15, UR36, UR17, UR15 ;  /* 0x00000011240f12a4 */ /* 0x000fe4000f8e020f */
[----:B------:R-:W-:Y:S01]  /*0c50*/  @UP1 USHF.R.S32.HI UR20, URZ, 0x1f, UR42 ;  /* 0x0000001f3f141899 */ /* 0x000fe2000801142a */
[----:B------:R-:W-:Y:S01]  /*0c60*/  @UP0 ULDC.64 UR16, c[0x0][0x9b0] ;  /* 0x00026c0000100ab9 */ /* 0x000fe20000000a00 */
[----:B------:R-:W-:Y:S01]  /*0c70*/  @UP1 ULDC.64 UR18, c[0x0][0x9c0] ;  /* 0x0002700000121ab9 */ /* 0x000fe20000000a00 */
[----:B------:R-:W-:-:S02]  /*0c80*/  @UP0 UIMAD UR7, UR7, UR16, URZ ;  /* 0x00000010070702a4 */ /* 0x000fc4000f8e023f */
[----:B------:R-:W-:Y:S02]  /*0c90*/  @UP0 UIADD3 UR11, UR11, UR14, URZ ;  /* 0x0000000e0b0b0290 */ /* 0x000fe4000fffe03f */
[----:B------:R-:W-:Y:S02]  /*0ca0*/  @UP1 UIMAD UR14, UR20, UR18, URZ ;  /* 0x00000012140e12a4 */ /* 0x000fe4000f8e023f */
[----:B------:R-:W-:Y:S02]  /*0cb0*/  @UP1 UIADD3 UR13, UR13, UR15, URZ ;  /* 0x0000000f0d0d1290 */ /* 0x000fe4000fffe03f */
[----:B------:R-:W-:Y:S02]  /*0cc0*/  @UP0 UIMAD UR7, UR42, UR17, UR7 ;  /* 0x000000112a0702a4 */ /* 0x000fe4000f8e0207 */
[----:B------:R-:W-:Y:S02]  /*0cd0*/  @UP0 UIMAD.WIDE.U32 UR10, UR42, UR16, UR10 ;  /* 0x000000102a0a02a5 */ /* 0x000fe4000f8e000a */
[----:B------:R-:W-:-:S02]  /*0ce0*/  @UP1 UIMAD UR14, UR42, UR19, UR14 ;  /* 0x000000132a0e12a4 */ /* 0x000fc4000f8e020e */
[----:B------:R-:W-:Y:S02]  /*0cf0*/  @UP1 UIMAD.WIDE.U32 UR12, UR42, UR18, UR12 ;  /* 0x000000122a0c12a5 */ /* 0x000fe4000f8e000c */
[----:B------:R-:W-:Y:S02]  /*0d00*/  @UP0 UIADD3 UR11, UR11, UR7, URZ ;  /* 0x000000070b0b0290 */ /* 0x000fe4000fffe03f */
[----:B------:R-:W-:Y:S02]  /*0d10*/  @UP0 ULEA UR4, UP2, UR10, UR4, 0x2 ;  /* 0x000000040a040291 */ /* 0x000fe4000f84103f */
[----:B------:R-:W-:Y:S02]  /*0d20*/  @UP1 UIADD3 UR7, UR13, UR14, URZ ;  /* 0x0000000e0d071290 */ /* 0x000fe4000fffe03f */
[----:B------:R-:W-:Y:S02]  /*0d30*/  @UP1 ULEA UR8, UP3, UR12, UR8, 0x2 ;  /* 0x000000080c081291 */ /* 0x000fe4000f86103f */
[----:B------:R-:W-:Y:S01]  /*0d40*/  @UP0 ULEA.HI.X UR5, UR10, UR5, UR11, 0x2, UP2 ;  /* 0x000000050a050291 */ /* 0x000fe200090f140b */
[----:B------:R-:W-:Y:S01]  /*0d50*/  IMAD.U32 R2, RZ, RZ, UR4 ;  /* 0x00000004ff027e24 */ /* 0x000fe2000f8e00ff */
[----:B------:R-:W-:-:S02]  /*0d60*/  @UP1 ULEA.HI.X UR9, UR12, UR9, UR7, 0x2, UP3 ;  /* 0x000000090c091291 */ /* 0x000fc400098f1407 */
[----:B------:R-:W-:Y:S01]  /*0d70*/  IMAD.U32 R6, RZ, RZ, UR8 ;  /* 0x00000008ff067e24 */ /* 0x000fe2000f8e00ff */
[----:B------:R-:W-:Y:S01]  /*0d80*/  ULDC UR7, c[0x0][0x448] ;  /* 0x0001120000077ab9 */ /* 0x000fe20000000800 */
[----:B------:R-:W-:Y:S01]  /*0d90*/  IMAD.U32 R3, RZ, RZ, UR5 ;  /* 0x00000005ff037e24 */ /* 0x000fe2000f8e00ff */
[----:B------:R-:W-:Y:S01]  /*0da0*/  ULDC.64 UR4, c[0x0][0x418] ;  /* 0x0001060000047ab9 */ /* 0x000fe20000000a00 */
[----:B------:R-:W-:Y:S01]  /*0db0*/  IMAD.U32 R7, RZ, RZ, UR9 ;  /* 0x00000009ff077e24 */ /* 0x000fe2000f8e00ff */
[----:B0-----:R-:W-:Y:S02]  /*0dc0*/  USHF.L.U32 UR47, UR47, 0x7, URZ ;  /* 0x000000072f2f7899 */ /* 0x001fe4000800063f */
[----:B------:R-:W2:Y:S01]  /*0dd0*/  @P0 LDG.E R5, desc[UR44][R2.64] ;  /* 0x0000002c02050981 */ /* 0x000ea2000c1e1900 */
[----:B------:R-:W-:-:S03]  /*0de0*/  ULDC UR13, c[0x0][0x2f0] ;  /* 0x0000bc00000d7ab9 */ /* 0x000fc60000000800 */
[----:B------:R-:W2:Y:S01]  /*0df0*/  @P1 LDG.E R0, desc[UR44][R6.64] ;  /* 0x0000002c06001981 */ /* 0x000ea2000c1e1900 */
[----:B------:R-:W-:Y:S01]  /*0e00*/  UISETP.NE.AND UP1, UPT, UR7, 0x1, UPT ;  /* 0x000000010700788c */ /* 0x000fe2000bf25270 */
[----:B------:R-:W-:Y:S01]  /*0e10*/  VIADD R18, R4, 0xffffff80 ;  /* 0xffffff8004127836 */ /* 0x000fe20000000000 */
[----:B------:R-:W-:Y:S02]  /*0e20*/  UISETP.NE.U32.AND UP0, UPT, UR4, URZ, UPT ;  /* 0x0000003f0400728c */ /* 0x000fe4000bf05070 */
[----:B------:R-:W-:Y:S02]  /*0e30*/  UIADD3 UR10, -UR43, 0x1, URZ ;  /* 0x000000012b0a7890 */ /* 0x000fe4000fffe13f */
[----:B------:R-:W-:Y:S02]  /*0e40*/  UISETP.NE.AND.EX UP0, UPT, UR5, URZ, UPT, UP0 ;  /* 0x0000003f0500728c */ /* 0x000fe4000bf05300 */
[----:B------:R-:W-:Y:S01]  /*0e50*/  UIADD3 UR7, UR47, 0x7f, URZ ;  /* 0x0000007f2f077890 */ /* 0x000fe2000fffe03f */
[----:B------:R-:W-:Y:S01]  /*0e60*/  ULDC.64 UR4, c[0x0][0x9e0] ;  /* 0x0002780000047ab9 */ /* 0x000fe20000000a00 */
[----:B------:R-:W-:-:S02]  /*0e70*/  USEL UR39, UR39, 0x1, UP0 ;  /* 0x0000000127277887 */ /* 0x000fc40008000000 */
[----:B------:R-:W-:Y:S02]  /*0e80*/  UISETP.GE.AND UP0, UPT, UR5, 0x1, UPT ;  /* 0x000000010500788c */ /* 0x000fe4000bf06270 */
[----:B------:R-:W-:Y:S01]  /*0e90*/  @UP1 UIADD3 UR8, UR47, 0x7f, URZ ;  /* 0x0000007f2f081890 */ /* 0x000fe2000fffe03f */
[----:B------:R-:W-:Y:S01]  /*0ea0*/  @UP1 ULDC UR9, c[0x0][0x44c] ;  /* 0x0001130000091ab9 */ /* 0x000fe20000000800 */
[----:B------:R-:W-:Y:S02]  /*0eb0*/  @UP1 ULDC UR11, c[0x0][0x450] ;  /* 0x00011400000b1ab9 */ /* 0x000fe40000000800 */
[----:B------:R-:W-:Y:S01]  /*0ec0*/  UIMAD.WIDE.U32 UR8, UR8, UR9, URZ ;  /* 0x00000009080872a5 */ /* 0x000fe2000f8e003f */
[----:B------:R-:W-:Y:S01]  /*0ed0*/  PLOP3.LUT P1, PT, PT, PT, UP0, 0x80, 0x0 ;  /* 0x000000000000781c */ /* 0x000fe20003f2f008 */
[----:B------:R-:W-:Y:S02]  /*0ee0*/  UIMAD UR10, UR39, UR13, UR10 ;  /* 0x0000000d270a72a4 */ /* 0x000fe4000f8e020a */
[----:B------:R-:W-:-:S04]  /*0ef0*/  @UP1 USHF.R.U32.HI UR7, URZ, UR11, UR9 ;  /* 0x0000000b3f071299 */ /* 0x000fc80008011609 */
[----:B------:R-:W-:-:S03]  /*0f00*/  UIADD3 UR10, UR10, UR7, URZ ;  /* 0x000000070a0a7290 */ /* 0x000fc6000fffe03f */
[----:B------:R-:W-:Y:S01]  /*0f10*/  ULDC UR7, c[0x0][0x988] ;  /* 0x0002620000077ab9 */ /* 0x000fe20000000800 */
[----:B------:R-:W-:Y:S01]  /*0f20*/  UIADD3 UR4, UR10, UR4, URZ ;  /* 0x000000040a047290 */ /* 0x000fe2000fffe03f */
[----:B--2---:R-:W-:-:S04]  /*0f30*/  FMUL.FTZ R0, R5, R0 ;  /* 0x0000000005007220 */ /* 0x004fc80000410000 */
[----:B------:R-:W-:Y:S01]  /*0f40*/  FMUL.FTZ R2, R0, UR7 ;  /* 0x0000000700027c20 */ /* 0x000fe20008410000 */
[----:B------:R-:W-:Y:S06]  /*0f50*/  @!P1 BRA `(.L_x_949) ;  /* 0x0000000000449947 */ /* 0x000fec0003800000 */
[----:B------:R-:W-:Y:S01]  /*0f60*/  ISETP.LT.AND P0, PT, RZ, UR10, PT ;  /* 0x0000000aff007c0c */ /* 0x000fe2000bf01270 */
[----:B------:R-:W-:-:S12]  /*0f70*/  UIADD3 UR7, UR10, -0x1, URZ ;  /* 0xffffffff0a077890 */ /* 0x000fd8000fffe03f */
[----:B------:R-:W-:Y:S05]  /*0f80*/  @P0 BRA `(.L_x_950) ;  /* 0x00000000001c0947 */ /* 0x000fea0003800000 */
[----:B------:R-:W-:Y:S02]  /*0f90*/  UISETP.NE.AND UP0, UPT, UR5, 0x1, UPT ;  /* 0x000000010500788c */ /* 0x000fe4000bf05270 */
[----:B------:R-:W-:-:S09]  /*0fa0*/  UIADD3 UR7, -UR10, URZ, URZ ;  /* 0x0000003f0a077290 */ /* 0x000fd2000fffe13f */
[----:B------:R-:W-:Y:S02]  /*0fb0*/  @UP0 ULDC.64 UR10, c[0x0][0x9e8] ;  /* 0x00027a00000a0ab9 */ /* 0x000fe40000000a00 */
[----:B------:R-:W-:-:S04]  /*0fc0*/  UIMAD.WIDE.U32 UR8, UR7, UR10, URZ ;  /* 0x0000000a070872a5 */ /* 0x000fc8000f8e003f */
[----:B------:R-:W-:-:S04]  /*0fd0*/  @UP0 USHF.R.U32.HI UR7, URZ, UR11, UR9 ;  /* 0x0000000b3f070299 */ /* 0x000fc80008011609 */
[----:B------:R-:W-:Y:S01]  /*0fe0*/  ULOP3.LUT UR7, URZ, UR7, URZ, 0x33, !UPT ;  /* 0x000000073f077292 */ /* 0x000fe2000f8e333f */
[----:B------:R-:W-:Y:S11]  /*0ff0*/  BRA `(.L_x_951) ;  /* 0x0000000000107947 */ /* 0x000ff60003800000 */
.L_x_950:
[----:B------:R-:W-:-:S11]  /*1000*/  UISETP.NE.AND UP0, UPT, UR5, 0x1, UPT ;  /* 0x000000010500788c */ /* 0x000fd6000bf05270 */
[----:B------:R-:W-:Y:S02]  /*1010*/  @UP0 ULDC.64 UR10, c[0x0][0x9e8] ;  /* 0x00027a00000a0ab9 */ /* 0x000fe40000000a00 */
[----:B------:R-:W-:-:S04]  /*1020*/  UIMAD.WIDE.U32 UR8, UR7, UR10, URZ ;  /* 0x0000000a070872a5 */ /* 0x000fc8000f8e003f */
[----:B------:R-:W-:-:S12]  /*1030*/  @UP0 USHF.R.U32.HI UR7, URZ, UR11, UR9 ;  /* 0x0000000b3f070299 */ /* 0x000fd80008011609 */
.L_x_951:
[----:B------:R-:W-:-:S04]  /*1040*/  UIMAD UR7, UR7, UR5, UR5 ;  /* 0x00000005070772a4 */ /* 0x000fc8000f8e0205 */
[----:B------:R-:W-:-:S04]  /*1050*/  UISETP.LT.AND UP0, UPT, UR4, UR7, UPT ;  /* 0x000000070400728c */ /* 0x000fc8000bf01270 */
[----:B------:R-:W-:-:S12]  /*1060*/  USEL UR4, UR4, UR7, UP0 ;  /* 0x0000000704047287 */ /* 0x000fd80008000000 */
.L_x_949:
[----:B------:R-:W-:Y:S02]  /*1070*/  UIMAD UR7, UR39, UR13, 0x3f ;  /* 0x0000003f270774a4 */ /* 0x000fe4000f8e020d */
[----:B------:R-:W-:Y:S01]  /*1080*/  UIADD3 UR10, UR4, 0x3f, URZ ;  /* 0x0000003f040a7890 */ /* 0x000fe2000fffe03f */
[----:B------:R-:W-:Y:S01]  /*1090*/  @UP1 ULDC UR8, c[0x0][0x44c] ;  /* 0x0001130000081ab9 */ /* 0x000fe20000000800 */
[----:B------:R-:W-:Y:S01]  /*10a0*/  @UP1 ULDC UR14, c[0x0][0x450] ;  /* 0x00011400000e1ab9 */ /* 0x000fe20000000800 */
[----:B------:R-:W-:Y:S02]  /*10b0*/  UIMAD.WIDE.U32 UR8, UR47, UR8, URZ ;  /* 0x000000082f0872a5 */ /* 0x000fe4000f8e003f */
[----:B------:R-:W-:Y:S02]  /*10c0*/  USHF.R.S32.HI UR4, URZ, 0x1f, UR7 ;  /* 0x0000001f3f047899 */ /* 0x000fe40008011407 */
[----:B------:R-:W-:Y:S01]  /*10d0*/  USHF.R.S32.HI UR11, URZ, 0x1f, UR10 ;  /* 0x0000001f3f0b7899 */ /* 0x000fe2000801140a */
[----:B------:R-:W-:Y:S01]  /*10e0*/  UMOV UR12, UR47 ;  /* 0x0000002f000c7c82 */ /* 0x000fe20008000000 */
[----:B------:R-:W-:-:S02]  /*10f0*/  UIMAD UR43, UR39, UR13, -UR43 ;  /* 0x0000000d272b72a4 */ /* 0x000fc4000f8e0a2b */
[----:B------:R-:W-:Y:S02]  /*1100*/  @UP1 USHF.R.U32.HI UR12, URZ, UR14, UR9 ;  /* 0x0000000e3f0c1299 */ /* 0x000fe40008011609 */
[----:B------:R-:W-:Y:S02]  /*1110*/  ULEA.HI UR4, UR4, UR7, URZ, 0x6 ;  /* 0x0000000704047291 */ /* 0x000fe4000f8f303f */
[----:B------:R-:W-:Y:S02]  /*1120*/  ULEA.HI UR11, UR11, UR10, URZ, 0x6 ;  /* 0x0000000a0b0b7291 */ /* 0x000fe4000f8f303f */
[----:B------:R-:W-:Y:S02]  /*1130*/  UIADD3 UR7, UR43, UR12, URZ ;  /* 0x0000000c2b077290 */ /* 0x000fe4000fffe03f */
[----:B------:R-:W-:Y:S02]  /*1140*/  USHF.R.S32.HI UR4, URZ, 0x6, UR4 ;  /* 0x000000063f047899 */ /* 0x000fe40008011404 */
[----:B------:R-:W-:Y:S01]  /*1150*/  USHF.R.S32.HI UR11, URZ, 0x6, UR11 ;  /* 0x000000063f0b7899 */ /* 0x000fe2000801140b */
[----:B------:R-:W-:-:S02]  /*1160*/  ULDC UR8, c[0x0][0x9dc] ;  /* 0x0002770000087ab9 */ /* 0x000fc40000000800 */
[----:B------:R-:W-:Y:S02]  /*1170*/  UIADD3 UR8, UR7, -UR8, URZ ;  /* 0x8000000807087290 */ /* 0x000fe4000fffe03f */
[----:B------:R-:W-:-:S04]  /*1180*/  UISETP.LT.AND UP0, UPT, UR4, UR11, UPT ;  /* 0x0000000b0400728c */ /* 0x000fc8000bf01270 */
[----:B------:R-:W-:Y:S01]  /*1190*/  USEL UR4, UR4, UR11, UP0 ;  /* 0x0000000b04047287 */ /* 0x000fe20008000000 */
[----:B------:R-:W-:Y:S01]  /*11a0*/  IMAD.U32 R0, RZ, RZ, UR8 ;  /* 0x00000008ff007e24 */ /* 0x000fe2000f8e00ff */
[----:B------:R-:W-:Y:S10]  /*11b0*/  @!P1 BRA `(.L_x_952) ;  /* 0x0000000000409947 */ /* 0x000ff40003800000 */
[----:B------:R-:W-:-:S06]  /*11c0*/  UISETP.GT.AND UP0, UPT, UR7, -0x1, UPT ;  /* 0xffffffff0700788c */ /* 0x000fcc000bf04270 */
[----:B------:R-:W-:-:S13]  /*11d0*/  PLOP3.LUT P0, PT, PT, PT, UP0, 0x80, 0x0 ;  /* 0x000000000000781c */ /* 0x000fda0003f0f008 */
[----:B------:R-:W-:Y:S05]  /*11e0*/  @P0 BRA `(.L_x_953) ;  /* 0x00000000001c0947 */ /* 0x000fea0003800000 */
[----:B------:R-:W-:Y:S02]  /*11f0*/  UISETP.NE.AND UP0, UPT, UR5, 0x1, UPT ;  /* 0x000000010500788c */ /* 0x000fe4000bf05270 */
[----:B------:R-:W-:-:S09]  /*1200*/  ULOP3.LUT UR7, URZ, UR7, URZ, 0x33, !UPT ;  /* 0x000000073f077292 */ /* 0x000fd2000f8e333f */
[----:B------:R-:W-:Y:S02]  /*1210*/  @UP0 ULDC.64 UR10, c[0x0][0x9e8] ;  /* 0x00027a00000a0ab9 */ /* 0x000fe40000000a00 */
[----:B------:R-:W-:-:S04]  /*1220*/  UIMAD.WIDE.U32 UR8, UR7, UR10, URZ ;  /* 0x0000000a070872a5 */ /* 0x000fc8000f8e003f */
[----:B------:R-:W-:-:S04]  /*1230*/  @UP0 USHF.R.U32.HI UR7, URZ, UR11, UR9 ;  /* 0x0000000b3f070299 */ /* 0x000fc80008011609 */
[----:B------:R-:W-:Y:S01]  /*1240*/  ULOP3.LUT UR7, URZ, UR7, URZ, 0x33, !UPT ;  /* 0x000000073f077292 */ /* 0x000fe2000f8e333f */
[----:B------:R-:W-:Y:S11]  /*1250*/  BRA `(.L_x_954) ;  /* 0x0000000000107947 */ /* 0x000ff60003800000 */
.L_x_953:
[----:B------:R-:W-:-:S11]  /*1260*/  UISETP.NE.AND UP0, UPT, UR5, 0x1, UPT ;  /* 0x000000010500788c */ /* 0x000fd6000bf05270 */
[----:B------:R-:W-:Y:S02]  /*1270*/  @UP0 ULDC.64 UR10, c[0x0][0x9e8] ;  /* 0x00027a00000a0ab9 */ /* 0x000fe40000000a00 */
[----:B------:R-:W-:-:S04]  /*1280*/  UIMAD.WIDE.U32 UR8, UR7, UR10, URZ ;  /* 0x0000000a070872a5 */ /* 0x000fc8000f8e003f */
[----:B------:R-:W-:-:S12]  /*1290*/  @UP0 USHF.R.U32.HI UR7, URZ, UR11, UR9 ;  /* 0x0000000b3f070299 */ /* 0x000fd80008011609 */
.L_x_954:
[----:B------:R-:W-:-:S06]  /*12a0*/  UIMAD UR5, UR7, UR5, URZ ;  /* 0x00000005070572a4 */ /* 0x000fcc000f8e023f */
[----:B------:R-:W-:-:S07]  /*12b0*/  VIMNMX R0, R0, UR5, !PT ;  /* 0x0000000500007c48 */ /* 0x000fce000ffe0100 */
.L_x_952:
[----:B------:R-:W-:Y:S01]  /*12c0*/  SHF.R.S32.HI R3, RZ, 0x1f, R0 ;  /* 0x0000001fff037819 */ /* 0x000fe20000011400 */
[----:B------:R-:W-:Y:S02]  /*12d0*/  USHF.R.U32.HI UR5, URZ, 0x10, UR6 ;  /* 0x000000103f057899 */ /* 0x000fe40008011606 */
[----:B------:R-:W-:Y:S01]  /*12e0*/  ULOP3.LUT UR6, UR6, 0xffff, URZ, 0xc0, !UPT ;  /* 0x0000ffff06067892 */ /* 0x000fe2000f8ec03f */
[----:B------:R-:W-:Y:S01]  /*12f0*/  LEA.HI R3, R3, R0, RZ, 0x6 ;  /* 0x0000000003037211 */ /* 0x000fe200078f30ff */
[----:B------:R-:W-:-:S03]  /*1300*/  UISETP.NE.AND UP0, UPT, UR5, URZ, UPT ;  /* 0x0000003f0500728c */ /* 0x000fc6000bf05270 */
[----:B------:R-:W-:-:S04]  /*1310*/  SHF.R.S32.HI R3, RZ, 0x6, R3 ;  /* 0x00000006ff037819 */ /* 0x000fc80000011403 */
[----:B------:R-:W-:Y:S01]  /*1320*/  VIMNMX R16, RZ, R3, !PT ;  /* 0x00000003ff107248 */ /* 0x000fe20007fe0100 */
[----:B------:R-:W-:-:S03]  /*1330*/  IMAD.MOV.U32 R3, RZ, RZ, RZ ;  /* 0x000000ffff037224 */ /* 0x000fc600078e00ff */
[----:B------:R-:W-:Y:S01]  /*1340*/  ISETP.LT.AND P0, PT, R16, UR4, PT ;  /* 0x0000000410007c0c */ /* 0x000fe2000bf01270 */
[----:B------:R-:W-:-:S12]  /*1350*/  @!UP0 ULDC UR5, c[0x0][0x9f0] ;  /* 0x00027c0000058ab9 */ /* 0x000fd80000000800 */
[----:B------:R-:W-:Y:S05]  /*1360*/  @!P0 BRA `(.L_x_955) ;  /* 0x0000000000748947 */ /* 0x000fea0003800000 */
[----:B------:R-:W-:Y:S01]  /*1370*/  IMAD.U32 R7, RZ, RZ, UR5 ;  /* 0x00000005ff077e24 */ /* 0x000fe2000f8e00ff */
[----:B------:R-:W-:-:S04]  /*1380*/  UIADD3 UR7, UR5, -0x1, UR4 ;  /* 0xffffffff05077890 */ /* 0x000fc8000fffe004 */
[-C--:B------:R-:W-:Y:S02]  /*1390*/  IABS R6, R7.reuse ;  /* 0x0000000700067213 */ /* 0x080fe40000000000 */
[----:B------:R-:W-:Y:S02]  /*13a0*/  IADD3 R0, -R16, UR7, RZ ;  /* 0x0000000710007c10 */ /* 0x000fe4000fffe1ff */
[----:B------:R-:W0:Y:S01]  /*13b0*/  I2F.RP R3, R6 ;  /* 0x0000000600037306 */ /* 0x000e220000209400 */
[----:B------:R-:W-:Y:S02]  /*13c0*/  IABS R10, R7 ;  /* 0x00000007000a7213 */ /* 0x000fe40000000000 */
[----:B------:R-:W-:Y:S02]  /*13d0*/  IABS R8, R0 ;  /* 0x0000000000087213 */ /* 0x000fe40000000000 */
[----:B------:R-:W-:-:S04]  /*13e0*/  LOP3.LUT R0, R0, UR5, RZ, 0x3c, !PT ;  /* 0x0000000500007c12 */ /* 0x000fc8000f8e3cff */
[----:B------:R-:W-:Y:S01]  /*13f0*/  ISETP.GE.AND P2, PT, R0, RZ, PT ;  /* 0x000000ff0000720c */ /* 0x000fe20003f46270 */
[----:B0-----:R-:W0:Y:S02]  /*1400*/  MUFU.RCP R3, R3 ;  /* 0x0000000300037308 */ /* 0x001e240000001000 */
[----:B0-----:R-:W-:Y:S02]  /*1410*/  VIADD R4, R3, 0xffffffe ;  /* 0x0ffffffe03047836 */ /* 0x001fe40000000000 */
[----:B------:R-:W-:-:S04]  /*1420*/  IMAD.MOV R3, RZ, RZ, -R10 ;  /* 0x000000ffff037224 */ /* 0x000fc800078e0a0a */
[----:B------:R0:W1:Y:S02]  /*1430*/  F2I.FTZ.U32.TRUNC.NTZ R5, R4 ;  /* 0x0000000400057305 */ /* 0x000064000021f000 */
[----:B0-----:R-:W-:Y:S02]  /*1440*/  IMAD.MOV.U32 R4, RZ, RZ, RZ ;  /* 0x000000ffff047224 */ /* 0x001fe400078e00ff */
[----:B-1----:R-:W-:-:S04]  /*1450*/  IMAD.MOV R9, RZ, RZ, -R5 ;  /* 0x000000ffff097224 */ /* 0x002fc800078e0a05 */
[----:B------:R-:W-:-:S04]  /*1460*/  IMAD R7, R9, R6, RZ ;  /* 0x0000000609077224 */ /* 0x000fc800078e02ff */
[----:B------:R-:W-:-:S04]  /*1470*/  IMAD.HI.U32 R5, R5, R7, R4 ;  /* 0x0000000705057227 */ /* 0x000fc800078e0004 */
[----:B------:R-:W-:-:S04]  /*1480*/  IMAD.MOV.U32 R4, RZ, RZ, R8 ;  /* 0x000000ffff047224 */ /* 0x000fc800078e0008 */
        /* <DEDUP_REMOVED lines=8> */
[----:B------:R-:W-:-:S04]  /*1510*/  IMAD.MOV.U32 R3, RZ, RZ, R5 ;  /* 0x000000ffff037224 */ /* 0x000fc800078e0005 */
[----:B------:R-:W-:Y:S01]  /*1520*/  @!P2 IMAD.MOV R3, RZ, RZ, -R3 ;  /* 0x000000ffff03a224 */ /* 0x000fe200078e0a03 */
[----:B------:R-:W-:-:S07]  /*1530*/  @!P1 LOP3.LUT R3, RZ, UR5, RZ, 0x33, !PT ;  /* 0x00000005ff039c12 */ /* 0x000fce000f8e33ff */
.L_x_955:
[----:B------:R-:W-:Y:S01]  /*1540*/  IMAD R16, R3, UR6, R16 ;  /* 0x0000000603107c24 */ /* 0x000fe2000f8e0210 */
[----:B------:R-:W-:Y:S02]  /*1550*/  PLOP3.LUT P0, PT, PT, PT, PT, 0x80, 0x0 ;  /* 0x000000000000781c */ /* 0x000fe40003f0f070 */
[----:B------:R-:W-:Y:S01]  /*1560*/  CS2R R28, SRZ ;  /* 0x00000000001c7805 */ /* 0x000fe2000001ff00 */
[----:B------:R-:W-:Y:S01]  /*1570*/  IMAD.MOV.U32 R0, RZ, RZ, RZ ;  /* 0x000000ffff007224 */ /* 0x000fe200078e00ff */
[----:B------:R-:W-:Y:S02]  /*1580*/  CS2R R24, SRZ ;  /* 0x0000000000187805 */ /* 0x000fe4000001ff00 */
[----:B------:R-:W-:Y:S02]  /*1590*/  VIADDMNMX R3, R16, R3, UR4, PT ;  /* 0x0000000410037e46 */ /* 0x000fe4000b800103 */
[----:B------:R-:W-:Y:S01]  /*15a0*/  CS2R R30, SRZ ;  /* 0x00000000001e7805 */ /* 0x000fe2000001ff00 */
[----:B------:R-:W-:Y:S01]  /*15b0*/  IMAD.MOV.U32 R26, RZ, RZ, RZ ;  /* 0x000000ffff1a7224 */ /* 0x000fe200078e00ff */
[----:B------:R-:W-:-:S02]  /*15c0*/  CS2R R8, SRZ ;  /* 0x0000000000087805 */ /* 0x000fc4000001ff00 */
[----:B------:R-:W-:Y:S01]  /*15d0*/  R2UR UR50, R3 ;  /* 0x00000000033272ca */ /* 0x000fe200000e0000 */
[----:B------:R-:W-:Y:S01]  /*15e0*/  IMAD.MOV.U32 R3, RZ, RZ, RZ ;  /* 0x000000ffff037224 */ /* 0x000fe200078e00ff */
        /* <DEDUP_REMOVED lines=9> */
[----:B------:R-:W-:Y:S02]  /*1680*/  CS2R R52, SRZ ;  /* 0x0000000000347805 */ /* 0x000fe4000001ff00 */
[----:B------:R-:W-:Y:S02]  /*1690*/  CS2R R48, SRZ ;  /* 0x0000000000307805 */ /* 0x000fe4000001ff00 */
[----:B------:R-:W-:Y:S02]  /*16a0*/  ISETP.LT.AND P1, PT, R16, UR50, PT ;  /* 0x0000003210007c0c */ /* 0x000fe4000bf21270 */
        /* <DEDUP_REMOVED lines=50> */
[----:B------:R-:W-:Y:S06]  /*19d0*/  @!P1 BRA `(.L_x_956) ;  /* 0x0000009c00a09947 */ /* 0x000fec0003800000 */
[----:B------:R-:W-:Y:S01]  /*19e0*/  SHF.R.S32.HI R19, RZ, 0x1f, R18 ;  /* 0x0000001fff137819 */ /* 0x000fe20000011412 */
[----:B------:R-:W0:Y:S01]  /*19f0*/  S2UR UR5, SR_CgaCtaId ;  /* 0x00000000000579c3 */ /* 0x000e220000008800 */
[----:B------:R-:W-:Y:S02]  /*1a00*/  UMOV UR41, 0x400 ;  /* 0x0000040000297882 */ /* 0x000fe40000000000 */
[----:B------:R-:W-:-:S04]  /*1a10*/  LEA.HI R22, R19, R18, RZ, 0x7 ;  /* 0x0000001213167211 */ /* 0x000fc800078f38ff */
[----:B------:R-:W-:-:S05]  /*1a20*/  SHF.R.S32.HI R23, RZ, 0x7, R22 ;  /* 0x00000007ff177819 */ /* 0x000fca0000011416 */
        /* <DEDUP_REMOVED lines=29> */
.L_x_957:
[----:B------:R-:W-:-:S04]  /*1c00*/  SHF.L.U32 R0, RZ, 0x1f, RZ ;  /* 0x0000001fff007819 */ /* 0x000fc800000006ff */
[----:B------:R-:W0:Y:S02]  /*1c10*/  SYNCS.PHASECHK.TRANS64.TRYWAIT P0, [UR41+0x20800], R0 ;  /* 0x02080000ff0075a7 */ /* 0x000e240008000169 */
[----:B0-----:R-:W-:Y:S05]  /*1c20*/  @!P0 BRA `(.L_x_958) ;  /* 0x0000011800148947 */ /* 0x001fea0003800000 */
.L_x_1099:
[----:B------:R-:W-:-:S06]  /*1c30*/  ULOP3.LUT UR4, UR38, 0x1, URZ, 0xfc, !UPT ;  /* 0x0000000126047892 */ /* 0x000fcc000f8efc3f */
[----:B0-----:R-:W-:-:S05]  /*1c40*/  IMAD.U32 R3, RZ, RZ, UR4 ;  /* 0x00000004ff037e24 */ /* 0x001fca000f8e00ff */
[----:B------:R-:W-:-:S13]  /*1c50*/  ISETP.NE.AND P4, PT, R3, 0x3, PT ;  /* 0x000000030300780c */ /* 0x000fda0003f85270 */
[----:B------:R-:W-:Y:S05]  /*1c60*/  @!P4 BRA `(.L_x_959) ;  /* 0x000000000004c947 */ /* 0x000fea0003800000 */
[----:B------:R-:W-:Y:S01]  /*1c70*/  BPT.TRAP 0x1 ;  /* 0x000000040000795c */ /* 0x000fe20000300000 */
.L_x_959:
[----:B------:R0:W1:Y:S01]  /*1c80*/  SYNCS.PHASECHK.TRANS64.TRYWAIT P0, [UR41+0x20830], R0 ;  /* 0x02083000ff0075a7 */ /* 0x0000620008000169 */
[----:B------:R-:W-:Y:S05]  /*1c90*/  @!P4 BRA `(.L_x_960) ;  /* 0x000000000004c947 */ /* 0x000fea0003800000 */
[----:B------:R-:W-:Y:S01]  /*1ca0*/  BPT.TRAP 0x1 ;  /* 0x000000040000795c */ /* 0x000fe20000300000 */
.L_x_960:
[----:B------:R-:W2:Y:S01]  /*1cb0*/  S2R R3, SR_TID.X ;  /* 0x0000000000037919 */ /* 0x000ea20000002100 */
[----:B------:R-:W-:-:S05]  /*1cc0*/  IMAD.U32 R4, RZ, RZ, UR46 ;  /* 0x0000002eff047e24 */ /* 0x000fca000f8e00ff */
[----:B------:R-:W-:Y:S02]  /*1cd0*/  LOP3.LUT R4, R4, 0x10000, RZ, 0xfc, !PT ;  /* 0x0001000004047812 */ /* 0x000fe400078efcff */
[----:B--2---:R-:W-:-:S04]  /*1ce0*/  LOP3.LUT R3, R3, 0x7f, RZ, 0xc0, !PT ;  /* 0x0000007f03037812 */ /* 0x004fc800078ec0ff */
[----:B------:R-:W-:Y:S01]  /*1cf0*/  ISETP.NE.AND P5, PT, R3, RZ, PT ;  /* 0x000000ff0300720c */ /* 0x000fe20003fa5270 */
[----:B-1----:R-:W-:-:S12]  /*1d00*/  @P0 BRA `(.L_x_961) ;  /* 0x0000000000080947 */ /* 0x002fd80003800000 */
[----:B------:R-:W1:Y:S02]  /*1d10*/  SYNCS.PHASECHK.TRANS64.TRYWAIT P0, [UR41+0x20830], R0 ;  /* 0x02083000ff0075a7 */ /* 0x000e640008000169 */
[----:B-1----:R-:W-:Y:S05]  /*1d20*/  @!P0 BRA `(.L_x_962) ;  /* 0x0000011400ec8947 */ /* 0x002fea0003800000 */
.L_x_961:
[----:B------:R-:W-:Y:S05]  /*1d30*/  WARPSYNC.ALL ;  /* 0x0000000000007948 */ /* 0x000fea0003800000 */
[----:B------:R-:W-:Y:S01]  /*1d40*/  IMAD.MOV.U32 R5, RZ, RZ, 0x40000040 ;  /* 0x40000040ff057424 */ /* 0x000fe200078e00ff */
[----:B------:R-:W-:Y:S01]  /*1d50*/  UIADD3 UR4, UR41, 0x18400, URZ ;  /* 0x0001840029047890 */ /* 0x000fe2000fffe03f */
[C---:B------:R-:W-:Y:S01]  /*1d60*/  R2UR UR8, R4.reuse ;  /* 0x00000000040872ca */ /* 0x040fe200000e0000 */
[----:B------:R-:W-:Y:S02]  /*1d70*/  WARPGROUP.ARRIVE ;  /* 0x00000000000079c5 */ /* 0x000fe40000000000 */
[----:B------:R-:W-:Y:S01]  /*1d80*/  R2UR UR9, R5 ;  /* 0x00000000050972ca */ /* 0x000fe200000e0000 */
[----:B------:R-:W-:Y:S01]  /*1d90*/  USHF.R.U32.HI UR4, URZ, 0x4, UR4 ;  /* 0x000000043f047899 */ /* 0x000fe20008011604 */
[----:B------:R-:W-:Y:S01]  /*1da0*/  R2UR UR28, R4 ;  /* 0x00000000041c72ca */ /* 0x000fe200000e0000 */
[----:B------:R-:W-:Y:S01]  /*1db0*/  UMOV UR11, 0x40000040 ;  /* 0x40000040000b7882 */ /* 0x000fe20000000000 */
[----:B------:R-:W-:Y:S01]  /*1dc0*/  UMOV UR5, 0x40000040 ;  /* 0x4000004000057882 */ /* 0x000fe20000000000 */
[----:B------:R-:W-:Y:S01]  /*1dd0*/  ULOP3.LUT UR4, UR4, 0x3fff, URZ, 0xc0, !UPT ;  /* 0x00003fff04047892 */ /* 0x000fe2000f8ec03f */
[----:B-1----:R-:W-:Y:S01]  /*1de0*/  LOP3.LUT R3, R22, 0xffffff80, RZ, 0xc0, !PT ;  /* 0xffffff8016037812 */ /* 0x002fe200078ec0ff */
[----:B------:R-:W-:Y:S01]  /*1df0*/  UMOV UR7, 0x40000040 ;  /* 0x4000004000077882 */ /* 0x000fe20000000000 */
[----:B------:R-:W-:Y:S01]  /*1e00*/  UMOV UR13, 0x40000040 ;  /* 0x40000040000d7882 */ /* 0x000fe20000000000 */
[----:B------:R-:W-:Y:S01]  /*1e10*/  ULOP3.LUT UR46, UR4, 0x10000, URZ, 0xfc, !UPT ;  /* 0x00010000042e7892 */ /* 0x000fe2000f8efc3f */
[----:B------:R-:W-:Y:S01]  /*1e20*/  LEA.HI R19, R19, R18, RZ, 0x2 ;  /* 0x0000001213137211 */ /* 0x000fe200078f10ff */
[----:B------:R-:W-:Y:S01]  /*1e30*/  UMOV UR15, 0x40000040 ;  /* 0x40000040000f7882 */ /* 0x000fe20000000000 */
[----:B------:R-:W-:Y:S01]  /*1e40*/  UMOV UR17, 0x40000040 ;  /* 0x4000004000117882 */ /* 0x000fe20000000000 */
[----:B------:R-:W-:Y:S01]  /*1e50*/  UIADD3 UR6, UR46, 0x2, URZ ;  /* 0x000000022e067890 */ /* 0x000fe2000fffe03f */
[C---:B------:R-:W-:Y:S01]  /*1e60*/  IMAD.IADD R3, R18.reuse, 0x1, -R3 ;  /* 0x0000000112037824 */ /* 0x040fe200078e0a03 */
[----:B------:R-:W-:Y:S01]  /*1e70*/  UIADD3 UR4, UR28, 0x2, URZ ;  /* 0x000000021c047890 */ /* 0x000fe2000fffe03f */
[----:B------:R-:W-:Y:S01]  /*1e80*/  LOP3.LUT R19, R19, 0xfffffffc, RZ, 0xc0, !PT ;  /* 0xfffffffc13137812 */ /* 0x000fe200078ec0ff */
[----:B------:R-:W-:Y:S01]  /*1e90*/  UMOV UR10, UR46 ;  /* 0x0000002e000a7c82 */ /* 0x000fe20008000000 */
[----:B------:R-:W-:Y:S01]  /*1ea0*/  UIADD3 UR12, UR28, 0x6, URZ ;  /* 0x000000061c0c7890 */ /* 0x000fe2000fffe03f */
[----:B------:R-:W-:Y:S01]  /*1eb0*/  QGMMA.64x64x32.F32.E4M3.E4M3 R24, gdesc[UR8], RZ, !UPT, gsb0 ;  /* 0x00e00000081879f3 */ /* 0x000fe2000c0008ff */
[----:B------:R-:W-:Y:S01]  /*1ec0*/  UIADD3 UR8, UR28, 0x4, URZ ;  /* 0x000000041c087890 */ /* 0x000fe2000fffe03f */
[----:B0-----:R-:W-:Y:S01]  /*1ed0*/  SHF.R.S32.HI R0, RZ, 0x1f, R3 ;  /* 0x0000001fff007819 */ /* 0x001fe20000011403 */
[----:B------:R-:W-:Y:S01]  /*1ee0*/  UIADD3 UR10, UR46, 0x4, URZ ;  /* 0x000000042e0a7890 */ /* 0x000fe2000fffe03f */
[----:B------:R-:W-:Y:S01]  /*1ef0*/  IMAD.IADD R19, R18, 0x1, -R19 ;  /* 0x0000000112137824 */ /* 0x000fe200078e0a13 */
[----:B------:R-:W-:Y:S01]  /*1f00*/  UMOV UR9, 0x40000040 ;  /* 0x4000004000097882 */ /* 0x000fe20000000000 */
[----:B------:R-:W-:Y:S01]  /*1f10*/  UMOV UR11, 0x40000040 ;  /* 0x40000040000b7882 */ /* 0x000fe20000000000 */
[----:B------:R-:W-:Y:S01]  /*1f20*/  UIADD3 UR14, UR46, 0x6, URZ ;  /* 0x000000062e0e7890 */ /* 0x000fe2000fffe03f */
[CC--:B------:R-:W-:Y:S01]  /*1f30*/  LEA.HI R6, R0.reuse, R3.reuse, RZ, 0x2 ;  /* 0x0000000300067211 */ /* 0x0c0fe200078f10ff */
[----:B------:R-:W-:Y:S01]  /*1f40*/  UIADD3 UR16, UR28, 0x400, URZ ;  /* 0x000004001c107890 */ /* 0x000fe2000fffe03f */
[----:B------:R-:W-:Y:S01]  /*1f50*/  LEA.HI R7, R0, R3, RZ, 0x5 ;  /* 0x0000000300077211 */ /* 0x000fe200078f28ff */
[----:B------:R-:W-:Y:S01]  /*1f60*/  UIADD3 UR18, UR46, 0x200, URZ ;  /* 0x000002002e127890 */ /* 0x000fe2000fffe03f */
[--C-:B------:R-:W-:Y:S01]  /*1f70*/  SHF.R.S32.HI R0, RZ, 0x2, R6.reuse ;  /* 0x00000002ff007819 */ /* 0x100fe20000011406 */
[----:B------:R-:W-:Y:S01]  /*1f80*/  UMOV UR19, 0x40000040 ;  /* 0x4000004000137882 */ /* 0x000fe20000000000 */
[----:B------:R-:W-:Y:S01]  /*1f90*/  UIADD3 UR20, UR28, 0x402, URZ ;  /* 0x000004021c147890 */ /* 0x000fe2000fffe03f */
[----:B------:R-:W-:Y:S01]  /*1fa0*/  SHF.R.S32.HI R9, RZ, 0x1f, R6 ;  /* 0x0000001fff097819 */ /* 0x000fe20000011406 */
[----:B------:R-:W-:Y:S01]  /*1fb0*/  UIADD3 UR22, UR46, 0x202, URZ ;  /* 0x000002022e167890 */ /* 0x000fe2000fffe03f */
[----:B------:R-:W-:Y:S01]  /*1fc0*/  LEA.HI R8, R23, R23, RZ, 0x1 ;  /* 0x0000001717087211 */ /* 0x000fe200078f08ff */
[----:B------:R-:W-:Y:S01]  /*1fd0*/  UMOV UR21, 0x40000040 ;  /* 0x4000004000157882 */ /* 0x000fe20000000000 */
[----:B------:R-:W-:Y:S01]  /*1fe0*/  UMOV UR23, 0x40000040 ;  /* 0x4000004000177882 */ /* 0x000fe20000000000 */
[----:B------:R-:W-:Y:S01]  /*1ff0*/  UIADD3 UR24, UR28, 0x404, URZ ;  /* 0x000004041c187890 */ /* 0x000fe2000fffe03f */
[----:B------:R-:W-:Y:S01]  /*2000*/  SHF.R.S32.HI R7, RZ, 0x5, R7 ;  /* 0x00000005ff077819 */ /* 0x000fe20000011407 */
[----:B------:R-:W-:Y:S01]  /*2010*/  UIADD3 UR26, UR46, 0x204, URZ ;  /* 0x000002042e1a7890 */ /* 0x000fe2000fffe03f */
[-C--:B------:R-:W-:Y:S01]  /*2020*/  LEA.HI R9, R9, R0.reuse, RZ, 0x3 ;  /* 0x0000000009097211 */ /* 0x080fe200078f18ff */
[----:B------:R-:W-:Y:S01]  /*2030*/  UMOV UR25, 0x40000040 ;  /* 0x4000004000197882 */ /* 0x000fe20000000000 */
[----:B------:R-:W-:Y:S01]  /*2040*/  UMOV UR27, 0x40000040 ;  /* 0x40000040001b7882 */ /* 0x000fe20000000000 */
[----:B------:R-:W-:Y:S01]  /*2050*/  UIADD3 UR28, UR28, 0x406, URZ ;  /* 0x000004061c1c7890 */ /* 0x000fe2000fffe03f */
[----:B------:R-:W-:Y:S01]  /*2060*/  LOP3.LUT R8, R8, 0x3fffffe, RZ, 0xc0, !PT ;  /* 0x03fffffe08087812 */ /* 0x000fe200078ec0ff */
[----:B------:R-:W-:Y:S01]  /*2070*/  UIADD3 UR30, UR46, 0x206, URZ ;  /* 0x000002062e1e7890 */ /* 0x000fe2000fffe03f */
[----:B------:R-:W-:Y:S01]  /*2080*/  LEA.HI R10, R19, R19, RZ, 0x1 ;  /* 0x00000013130a7211 */ /* 0x000fe200078f08ff */
[----:B------:R-:W-:Y:S01]  /*2090*/  UMOV UR29, 0x40000040 ;  /* 0x40000040001d7882 */ /* 0x000fe20000000000 */
[----:B------:R-:W-:Y:S01]  /*20a0*/  UMOV UR31, 0x40000040 ;  /* 0x40000040001f7882 */ /* 0x000fe20000000000 */
[----:B------:R-:W-:Y:S01]  /*20b0*/  LEA R7, R7, UR47, 0x4 ;  /* 0x0000002f07077c11 */ /* 0x000fe2000f8e20ff */
[----:B------:R-:W-:Y:S01]  /*20c0*/  IMAD.IADD R8, R23, 0x1, -R8 ;  /* 0x0000000117087824 */ /* 0x000fe200078e0a08 */
[----:B------:R-:W-:Y:S01]  /*20d0*/  LOP3.LUT R9, R9, 0xfffffff8, RZ, 0xc0, !PT ;  /* 0xfffffff809097812 */ /* 0x000fe200078ec0ff */
[----:B------:R-:W0:Y:S01]  /*20e0*/  LDC.64 R12, c[0x0][0x9e0] ;  /* 0x00027800ff0c7b82 */ /* 0x000e220000000a00 */
[----:B------:R-:W-:Y:S01]  /*20f0*/  LOP3.LUT R10, R10, 0x1ffffffe, RZ, 0xc0, !PT ;  /* 0x1ffffffe0a0a7812 */ /* 0x000fe200078ec0ff */
[----:B------:R-:W-:Y:S01]  /*2100*/  ULDC UR54, c[0x0][0x2f0] ;  /* 0x0000bc0000367ab9 */ /* 0x000fe20000000800 */
[----:B------:R-:W-:Y:S01]  /*2110*/  IADD3 R9, R7, R0, -R9 ;  /* 0x0000000007097210 */ /* 0x000fe20007ffe809 */
[----:B------:R-:W-:Y:S01]  /*2120*/  IMAD.U32 R14, RZ, RZ, UR54 ;  /* 0x00000036ff0e7e24 */ /* 0x000fe2000f8e00ff */
[----:B------:R-:W-:Y:S01]  /*2130*/  LOP3.LUT R6, R6, 0x7ffffffc, RZ, 0xc0, !PT ;  /* 0x7ffffffc06067812 */ /* 0x000fe200078ec0ff */
[----:B------:R-:W-:Y:S01]  /*2140*/  IMAD.IADD R7, R19, 0x1, -R10 ;  /* 0x0000000113077824 */ /* 0x000fe200078e0a0a */
[----:B------:R-:W-:Y:S01]  /*2150*/  ULDC UR48, c[0x0][0x9dc] ;  /* 0x0002770000307ab9 */ /* 0x000fe20000000800 */
[----:B------:R-:W-:Y:S01]  /*2160*/  IMAD R8, R8, 0x40, R9 ;  /* 0x0000004008087824 */ /* 0x000fe200078e0209 */
[----:B------:R-:W-:Y:S01]  /*2170*/  ULDC UR53, c[0x0][0x288] ;  /* 0x0000a20000357ab9 */ /* 0x000fe20000000800 */
[----:B------:R-:W-:Y:S01]  /*2180*/  IMAD.IADD R6, R3, 0x1, -R6 ;  /* 0x0000000103067824 */ /* 0x000fe200078e0a06 */
[----:B------:R-:W-:Y:S01]  /*2190*/  ULOP3.LUT UR48, URZ, UR48, URZ, 0x33, !UPT ;  /* 0x000000303f307292 */ /* 0x000fe2000f8e333f */
[----:B------:R-:W-:-:S02]  /*21a0*/  IMAD R7, R7, 0x8, R8 ;  /* 0x0000000807077824 */ /* 0x000fc400078e0208 */
[----:B------:R-:W-:Y:S02]  /*21b0*/  IMAD.U32 R0, RZ, RZ, UR41 ;  /* 0x00000029ff007e24 */ /* 0x000fe4000f8e00ff */
[----:B------:R-:W-:Y:S02]  /*21c0*/  IMAD.MOV.U32 R8, RZ, RZ, R7 ;  /* 0x000000ffff087224 */ /* 0x000fe400078e0007 */
[----:B------:R-:W-:-:S05]  /*21d0*/  @!P5 VIADD R0, R0, 0x20840 ;  /* 0x000208400000d836 */ /* 0x000fca0000000000 */
[----:B------:R-:W-:Y:S02]  /*21e0*/  @!P5 PRMT R0, RZ, 0x654, R0 ;  /* 0x00000654ff00d816 */ /* 0x000fe40000000000 */
[----:B0-----:R-:W-:Y:S01]  /*21f0*/  ISETP.GE.AND P6, PT, R13, 0x1, PT ;  /* 0x000000010d00780c */ /* 0x001fe20003fc6270 */
[----:B------:R-:W-:Y:S02]  /*2200*/  WARPGROUP.DEPBAR.LE gsb0, 0x0 ;  /* 0x00008000000079c5 */ /* 0x000fe40000010000 */
[----:B------:R-:W-:-:S06]  /*2210*/  WARPGROUP.ARRIVE ;  /* 0x00000000000079c5 */ /* 0x000fcc0000000000 */
[----:B------:R-:W-:Y:S01]  /*2220*/  QGMMA.64x64x32.F32.E4M3.E4M3 R24, gdesc[UR4], R24, gsb0 ;  /* 0x00e00000041879f3 */ /* 0x000fe20008000818 */
[----:B------:R-:W-:Y:S02]  /*2230*/  ULDC UR6, c[0x0][0x448] ;  /* 0x0001120000067ab9 */ /* 0x000fe40000000800 */
[----:B------:R-:W-:-:S03]  /*2240*/  UISETP.NE.AND UP0, UPT, UR6, 0x1, UPT ;  /* 0x000000010600788c */ /* 0x000fc6000bf05270 */
[----:B------:R-:W-:Y:S02]  /*2250*/  UMOV UR6, 0xffffffc0 ;  /* 0xffffffc000067882 */ /* 0x000fe40000000000 */
[----:B------:R-:W-:Y:S01]  /*2260*/  UIMAD UR6, UR50, UR6, 0x40 ;  /* 0x00000040320674a4 */ /* 0x000fe2000f8e0206 */
[----:B------:R-:W-:Y:S02]  /*2270*/  PLOP3.LUT P0, PT, PT, PT, UP0, 0x80, 0x0 ;  /* 0x000000000000781c */ /* 0x000fe40003f0f008 */
[----:B------:R-:W-:-:S03]  /*2280*/  PLOP3.LUT P1, PT, PT, PT, UP0, 0x80, 0x0 ;  /* 0x000000000000781c */ /* 0x000fc60003f2f008 */
[----:B------:R-:W-:-:S08]  /*2290*/  @UP0 ULDC UR7, c[0x0][0x44c] ;  /* 0x0001130000070ab9 */ /* 0x000fd00000000800 */
[----:B------:R-:W-:Y:S01]  /*22a0*/  @P0 IMAD.HI.U32 R9, R7, UR7, RZ ;  /* 0x0000000707090c27 */ /* 0x000fe2000f8e00ff */
[----:B------:R-:W-:-:S06]  /*22b0*/  UIADD3 UR7, UR6, 0x1, URZ ;  /* 0x0000000106077890 */ /* 0x000fcc000fffe03f */
[----:B------:R-:W-:Y:S01]  /*22c0*/  IMAD.U32 R3, RZ, RZ, UR7 ;  /* 0x00000007ff037e24 */ /* 0x000fe2000f8e00ff */
[----:B------:R-:W-:-:S03]  /*22d0*/  UIMAD UR7, UR39, UR54, UR6 ;  /* 0x00000036270772a4 */ /* 0x000fc6000f8e0206 */
[----:B------:R-:W-:-:S03]  /*22e0*/  IMAD R3, R6, -0x2, R3 ;  /* 0xfffffffe06037824 */ /* 0x000fc600078e0203 */
[----:B------:R-:W-:Y:S02]  /*22f0*/  IMAD.U32 R11, RZ, RZ, UR7 ;  /* 0x00000007ff0b7e24 */ /* 0x000fe4000f8e00ff */
[----:B------:R-:W-:Y:S02]  /*2300*/  IMAD R3, R14, UR39, R3 ;  /* 0x000000270e037c24 */ /* 0x000fe4000f8e0203 */
[----:B------:R-:W-:Y:S02]  /*2310*/  IMAD R11, R6, -0x2, R11 ;  /* 0xfffffffe060b7824 */ /* 0x000fe400078e020b */
[----:B------:R-:W-:-:S04]  /*2320*/  VIADD R3, R3, -UR53 ;  /* 0x8000003503037c36 */ /* 0x000fc80008000000 */
[C---:B------:R-:W-:Y:S02]  /*2330*/  IMAD.IADD R14, R3.reuse, 0x1, R12 ;  /* 0x00000001030e7824 */ /* 0x040fe400078e020c */
[----:B------:R-:W-:Y:S01]  /*2340*/  VIADD R15, R3, UR48 ;  /* 0x00000030030f7c36 */ /* 0x000fe20008000000 */
[----:B------:R-:W-:Y:S02]  /*2350*/  WARPGROUP.DEPBAR.LE gsb0, 0x0 ;  /* 0x00008000000079c5 */ /* 0x000fe40000010000 */
[----:B------:R-:W-:-:S06]  /*2360*/  WARPGROUP.ARRIVE ;  /* 0x00000000000079c5 */ /* 0x000fcc0000000000 */
[----:B------:R-:W-:Y:S01]  /*2370*/  QGMMA.64x64x32.F32.E4M3.E4M3 R24, gdesc[UR8], R24, gsb0 ;  /* 0x00e00000081879f3 */ /* 0x000fe20008000818 */
[----:B------:R-:W-:Y:S02]  /*2380*/  @UP0 ULDC UR10, c[0x0][0x450] ;  /* 0x00011400000a0ab9 */ /* 0x000fe40000000800 */
[----:B------:R-:W-:-:S05]  /*2390*/  @P1 SHF.R.U32.HI R8, RZ, UR10, R9 ;  /* 0x0000000aff081c19 */ /* 0x000fca0008011609 */
[----:B------:R-:W0:Y:S02]  /*23a0*/  SHFL.IDX PT, R10, R8, RZ, 0x1c1f ;  /* 0x001c1fff080a7589 */ /* 0x000e2400000e0000 */
[----:B0-----:R-:W-:Y:S01]  /*23b0*/  IMAD.IADD R3, R15, 0x1, R10 ;  /* 0x000000010f037824 */ /* 0x001fe200078e020a */
[----:B------:R-:W-:Y:S02]  /*23c0*/  WARPGROUP.DEPBAR.LE gsb0, 0x0 ;  /* 0x00008000000079c5 */ /* 0x000fe40000010000 */
[----:B------:R-:W-:-:S06]  /*23d0*/  WARPGROUP.ARRIVE ;  /* 0x00000000000079c5 */ /* 0x000fcc0000000000 */
[----:B------:R-:W-:Y:S01]  /*23e0*/  QGMMA.64x64x32.F32.E4M3.E4M3 R24, gdesc[UR12], R24, gsb0 ;  /* 0x00e000000c1879f3 */ /* 0x000fe20008000818 */
[----:B------:R-:W-:Y:S02]  /*23f0*/  ULEA UR14, UR50, 0xffffffc0, 0x6 ;  /* 0xffffffc0320e7891 */ /* 0x000fe4000f8e303f */
[----:B------:R-:W-:Y:S02]  /*2400*/  WARPGROUP.DEPBAR.LE gsb0, 0x0 ;  /* 0x00008000000079c5 */ /* 0x000fe40000010000 */
[----:B------:R-:W-:-:S06]  /*2410*/  WARPGROUP.ARRIVE ;  /* 0x00000000000079c5 */ /* 0x000fcc0000000000 */
[----:B------:R-:W-:Y:S03]  /*2420*/  QGMMA.64x64x32.F32.E4M3.E4M3 R24, gdesc[UR16], R24, gsb0 ;  /* 0x00e00000101879f3 */ /* 0x000fe60008000818 */
        /* <DEDUP_REMOVED lines=10> */
[----:B------:R0:W-:Y:S02]  /*24d0*/  @!P5 SYNCS.ARRIVE.TRANS64.RED.A1T0 RZ, [R0+URZ], RZ ;  /* 0x000000ff00ffd9a7 */ /* 0x0001e4000810043f */
[----:B0-----:R-:W-:Y:S01]  /*24e0*/  VIADDMNMX R0, R10, R14, R11, PT ;  /* 0x0000000e0a007246 */ /* 0x001fe2000380010b */
[----:B------:R-:W-:Y:S06]  /*24f0*/  @!P6 BRA `(.L_x_963) ;  /* 0x000000000058e947 */ /* 0x000fec0003800000 */
[----:B------:R-:W-:Y:S01]  /*2500*/  IMAD.U32 R9, RZ, RZ, UR54 ;  /* 0x00000036ff097e24 */ /* 0x000fe2000f8e00ff */
[----:B------:R-:W-:Y:S03]  /*2510*/  BSSY B0, `(.L_x_964) ;  /* 0x0000010000007945 */ /* 0x000fe60003800000 */
[----:B------:R-:W-:-:S04]  /*2520*/  IMAD R9, R9, UR39, R10 ;  /* 0x0000002709097c24 */ /* 0x000fc8000f8e020a */
[----:B------:R-:W-:-:S05]  /*2530*/  VIADD R9, R9, -UR53 ;  /* 0x8000003509097c36 */ /* 0x000fca0008000000 */
[----:B------:R-:W-:-:S13]  /*2540*/  ISETP.GT.AND P0, PT, R9, -0x1, PT ;  /* 0xffffffff0900780c */ /* 0x000fda0003f04270 */
[----:B------:R-:W-:Y:S05]  /*2550*/  @P0 BRA `(.L_x_965) ;  /* 0x00000000001c0947 */ /* 0x000fea0003800000 */
[----:B------:R-:W-:Y:S02]  /*2560*/  ISETP.NE.AND P0, PT, R13, 0x1, PT ;  /* 0x000000010d00780c */ /* 0x000fe40003f05270 */
[----:B------:R-:W-:-:S11]  /*2570*/  LOP3.LUT R9, RZ, R9, RZ, 0x33, !PT ;  /* 0x00000009ff097212 */ /* 0x000fd600078e33ff */
[----:B------:R-:W0:Y:S02]  /*2580*/  @P0 LDC.64 R18, c[0x0][0x9e8] ;  /* 0x00027a00ff120b82 */ /* 0x000e240000000a00 */
[----:B0-----:R-:W-:-:S05]  /*2590*/  @P0 IMAD.HI.U32 R10, R9, R18, RZ ;  /* 0x00000012090a0227 */ /* 0x001fca00078e00ff */
[----:B------:R-:W-:-:S04]  /*25a0*/  @P0 SHF.R.U32.HI R9, RZ, R19, R10 ;  /* 0x00000013ff090219 */ /* 0x000fc8000001160a */
[----:B------:R-:W-:Y:S01]  /*25b0*/  LOP3.LUT R9, RZ, R9, RZ, 0x33, !PT ;  /* 0x00000009ff097212 */ /* 0x000fe200078e33ff */
[----:B------:R-:W-:Y:S06]  /*25c0*/  BRA `(.L_x_966) ;  /* 0x0000000000107947 */ /* 0x000fec0003800000 */
.L_x_965:
[----:B------:R-:W-:-:S13]  /*25d0*/  ISETP.NE.AND P0, PT, R13, 0x1, PT ;  /* 0x000000010d00780c */ /* 0x000fda0003f05270 */
[----:B------:R-:W0:Y:S02]  /*25e0*/  @P0 LDC.64 R18, c[0x0][0x9e8] ;  /* 0x00027a00ff120b82 */ /* 0x000e240000000a00 */
[----:B0-----:R-:W-:-:S05]  /*25f0*/  @P0 IMAD.HI.U32 R10, R9, R18, RZ ;  /* 0x00000012090a0227 */ /* 0x001fca00078e00ff */
[----:B------:R-:W-:-:S07]  /*2600*/  @P0 SHF.R.U32.HI R9, RZ, R19, R10 ;  /* 0x00000013ff090219 */ /* 0x000fce000001160a */
.L_x_966:
[----:B------:R-:W-:Y:S05]  /*2610*/  BSYNC B0 ;  /* 0x0000000000007941 */ /* 0x000fea0003800000 */
.L_x_964:
[----:B------:R-:W-:-:S04]  /*2620*/  IMAD R9, R9, R13, -UR14 ;  /* 0x8000000e09097e24 */ /* 0x000fc8000f8e020d */
[----:B------:R-:W-:-:S05]  /*2630*/  IMAD R10, R6, -0x2, R9 ;  /* 0xfffffffe060a7824 */ /* 0x000fca00078e0209 */
[----:B------:R-:W-:Y:S02]  /*2640*/  VIMNMX R3, R3, R10, !PT ;  /* 0x0000000a03037248 */ /* 0x000fe40007fe0100 */
[----:B------:R-:W-:-:S07]  /*2650*/  VIADDMNMX R0, R10, R13, R0, PT ;  /* 0x0000000d0a007246 */ /* 0x000fce0003800100 */
.L_x_963:
[----:B------:R-:W-:Y:S01]  /*2660*/  UISETP.GE.AND UP1, UPT, UR6, 0x2, UPT ;  /* 0x000000020600788c */ /* 0x000fe2000bf26270 */
[----:B------:R-:W0:Y:S01]  /*2670*/  SHFL.IDX PT, R8, R8, 0x1, 0x1c1f ;  /* 0x003c1f0008087f89 */ /* 0x000e2200000e0000 */
[----:B------:R-:W-:Y:S02]  /*2680*/  UISETP.GE.AND UP4, UPT, UR6, 0x9, UPT ;  /* 0x000000090600788c */ /* 0x000fe4000bf86270 */
[----:B------:R-:W-:Y:S02]  /*2690*/  UISETP.GE.AND UP2, UPT, UR6, 0x1, UPT ;  /* 0x000000010600788c */ /* 0x000fe4000bf46270 */
[----:B------:R-:W-:Y:S01]  /*26a0*/  PLOP3.LUT P1, PT, PT, PT, UP1, 0x40, 0x0 ;  /* 0x000000000000781c */ /* 0x000fe20003f2e818 */
[----:B------:R-:W-:Y:S01]  /*26b0*/  UP2UR UR10, UPR, URZ, 0x2 ;  /* 0x000000023f0a7883 */ /* 0x000fe20008000000 */
[----:B------:R-:W-:Y:S01]  /*26c0*/  PLOP3.LUT P0, PT, PT, PT, UP4, 0x40, 0x0 ;  /* 0x000000000000781c */ /* 0x000fe20003f0e848 */
[----:B------:R-:W-:Y:S01]  /*26d0*/  UISETP.GE.AND UP1, UPT, UR6, 0x12, UPT ;  /* 0x000000120600788c */ /* 0x000fe2000bf26270 */
[C---:B------:R-:W-:Y:S01]  /*26e0*/  ISETP.GT.AND P1, PT, R3.reuse, 0x1, P1 ;  /* 0x000000010300780c */ /* 0x040fe20000f24270 */
[----:B------:R-:W-:Y:S01]  /*26f0*/  UISETP.GE.AND UP3, UPT, UR6, 0xa, UPT ;  /* 0x0000000a0600788c */ /* 0x000fe2000bf66270 */
[----:B------:R-:W-:Y:S01]  /*2700*/  PLOP3.LUT P2, PT, PT, PT, UP2, 0x40, 0x0 ;  /* 0x000000000000781c */ /* 0x000fe20003f4e828 */
[----:B------:R-:W-:Y:S01]  /*2710*/  UP2UR UR19, UPR, URZ, 0x2 ;  /* 0x000000023f137883 */ /* 0x000fe20008000000 */
[C---:B------:R-:W-:Y:S01]  /*2720*/  ISETP.LT.OR P1, PT, R0.reuse, 0x2, P1 ;  /* 0x000000020000780c */ /* 0x040fe20000f21670 */
[----:B------:R-:W-:Y:S01]  /*2730*/  UP2UR UR11, UPR, URZ, 0x4 ;  /* 0x000000043f0b7883 */ /* 0x000fe20008000000 */
[C---:B------:R-:W-:Y:S01]  /*2740*/  ISETP.GT.AND P0, PT, R3.reuse, 0x8, P0 ;  /* 0x000000080300780c */ /* 0x040fe20000704270 */
[----:B------:R-:W-:Y:S01]  /*2750*/  UISETP.GE.AND UP2, UPT, UR6, 0x11, UPT ;  /* 0x000000110600788c */ /* 0x000fe2000bf46270 */
[----:B------:R-:W-:Y:S01]  /*2760*/  ISETP.GT.AND P2, PT, R3, RZ, P2 ;  /* 0x000000ff0300720c */ /* 0x000fe20001744270 */
[----:B------:R-:W-:Y:S01]  /*2770*/  UP2UR UR7, UPR, URZ, 0x10 ;  /* 0x000000103f077883 */ /* 0x000fe20008000000 */
[----:B------:R-:W-:Y:S01]  /*2780*/  FSEL R57, R25, -INF , !P1 ;  /* 0xff80000019397808 */ /* 0x000fe20004800000 */
[----:B------:R-:W-:Y:S01]  /*2790*/  UP2UR UR18, UPR, URZ, 0x4 ;  /* 0x000000043f127883 */ /* 0x000fe20008000000 */
[----:B------:R-:W-:Y:S01]  /*27a0*/  PLOP3.LUT P1, PT, PT, PT, UP1, 0x40, 0x0 ;  /* 0x000000000000781c */ /* 0x000fe20003f2e818 */
[----:B------:R-:W-:Y:S01]  /*27b0*/  UISETP.GE.AND UP1, UPT, UR6, 0x19, UPT ;  /* 0x000000190600788c */ /* 0x000fe2000bf26270 */
[----:B------:R-:W-:Y:S01]  /*27c0*/  PLOP3.LUT P3, PT, PT, PT, UP3, 0x40, 0x0 ;  /* 0x000000000000781c */ /* 0x000fe20003f6e838 */
[----:B------:R-:W-:Y:S01]  /*27d0*/  UP2UR UR15, UPR, URZ, 0x8 ;  /* 0x000000083f0f7883 */ /* 0x000fe20008000000 */
[C---:B------:R-:W-:Y:S01]  /*27e0*/  ISETP.LT.OR P0, PT, R0.reuse, 0x9, P0 ;  /* 0x000000090000780c */ /* 0x040fe20000701670 */
[----:B------:R-:W-:Y:S01]  /*27f0*/  UP2UR UR22, UPR, URZ, 0x2 ;  /* 0x000000023f167883 */ /* 0x000fe20008000000 */
[----:B------:R-:W-:Y:S01]  /*2800*/  ISETP.LT.OR P2, PT, R0, 0x1, P2 ;  /* 0x000000010000780c */ /* 0x000fe20001741670 */
[----:B------:R-:W-:Y:S01]  /*2810*/  UISETP.GE.AND UP3, UPT, UR6, 0x31, UPT ;  /* 0x000000310600788c */ /* 0x000fe2000bf66270 */
[C---:B------:R-:W-:Y:S01]  /*2820*/  ISETP.GT.AND P3, PT, R3.reuse, 0x9, P3 ;  /* 0x000000090300780c */ /* 0x040fe20001f64270 */
[----:B------:R-:W-:Y:S01]  /*2830*/  UISETP.GE.AND UP4, UPT, UR6, 0x32, UPT ;  /* 0x000000320600788c */ /* 0x000fe2000bf86270 */
[----:B------:R-:W-:Y:S01]  /*2840*/  FSEL R59, R28, -INF , !P0 ;  /* 0xff8000001c3b7808 */ /* 0x000fe20004000000 */
[----:B------:R-:W-:Y:S01]  /*2850*/  UISETP.GE.AND UP5, UPT, UR6, 0x39, UPT ;  /* 0x000000390600788c */ /* 0x000fe2000bfa6270 */
[----:B------:R-:W-:Y:S01]  /*2860*/  FSEL R24, R24, -INF , !P2 ;  /* 0xff80000018187808 */ /* 0x000fe20005000000 */
[----:B------:R-:W-:Y:S01]  /*2870*/  UISETP.GE.AND UP6, UPT, UR6, 0x3a, UPT ;  /* 0x0000003a0600788c */ /* 0x000fe2000bfc6270 */
[----:B------:R-:W-:Y:S01]  /*2880*/  PLOP3.LUT P0, PT, PT, PT, UP1, 0x40, 0x0 ;  /* 0x000000000000781c */ /* 0x000fe20003f0e818 */
[----:B------:R-:W-:Y:S01]  /*2890*/  UISETP.GE.AND UP1, UPT, UR6, 0x1a, UPT ;  /* 0x0000001a0600788c */ /* 0x000fe2000bf26270 */
[----:B------:R-:W-:Y:S01]  /*28a0*/  PLOP3.LUT P2, PT, PT, PT, UP2, 0x40, 0x0 ;  /* 0x000000000000781c */ /* 0x000fe20003f4e828 */
[----:B------:R-:W-:Y:S01]  /*28b0*/  UISETP.GE.AND UP2, UPT, UR6, 0x2a, UPT ;  /* 0x0000002a0600788c */ /* 0x000fe2000bf46270 */
[----:B------:R-:W-:Y:S01]  /*28c0*/  ISETP.LT.OR P3, PT, R0, 0xa, P3 ;  /* 0x0000000a0000780c */ /* 0x000fe20001f61670 */
[----:B------:R-:W-:Y:S01]  /*28d0*/  UP2UR UR23, UPR, URZ, 0x2 ;  /* 0x000000023f177883 */ /* 0x000fe20008000000 */
[----:B------:R-:W-:-:S02]  /*28e0*/  ISETP.GT.AND P2, PT, R3, 0x10, P2 ;  /* 0x000000100300780c */ /* 0x000fc40001744270 */
[----:B------:R-:W-:Y:S02]  /*28f0*/  FSEL R61, R29, -INF , !P3 ;  /* 0xff8000001d3d7808 */ /* 0x000fe40005800000 */
[----:B------:R-:W-:Y:S01]  /*2900*/  PLOP3.LUT P3, PT, PT, PT, UP1, 0x40, 0x0 ;  /* 0x000000000000781c */ /* 0x000fe20003f6e818 */
[----:B------:R-:W-:Y:S01]  /*2910*/  UISETP.GE.AND UP1, UPT, UR6, 0x21, UPT ;  /* 0x000000210600788c */ /* 0x000fe2000bf26270 */
[----:B------:R-:W-:Y:S02]  /*2920*/  ISETP.LT.OR P2, PT, R0, 0x11, P2 ;  /* 0x000000110000780c */ /* 0x000fe40001741670 */
[----:B------:R-:W-:Y:S01]  /*2930*/  ISETP.GT.AND P1, PT, R3, 0x11, P1 ;  /* 0x000000110300780c */ /* 0x000fe20000f24270 */
[----:B------:R-:W-:Y:S01]  /*2940*/  UP2UR UR26, UPR, URZ, 0x2 ;  /* 0x000000023f1a7883 */ /* 0x000fe20008000000 */
[----:B------:R-:W-:Y:S02]  /*2950*/  FSEL R22, R32, -INF , !P2 ;  /* 0xff80000020167808 */ /* 0x000fe40005000000 */
[----:B------:R-:W-:Y:S01]  /*2960*/  PLOP3.LUT P2, PT, PT, PT, UP1, 0x40, 0x0 ;  /* 0x000000000000781c */ /* 0x000fe20003f4e818 */
[----:B------:R-:W-:Y:S01]  /*2970*/  UISETP.GE.AND UP1, UPT, UR6, 0x22, UPT ;  /* 0x000000220600788c */ /* 0x000fe2000bf26270 */
[----:B------:R-:W-:-:S02]  /*2980*/  ISETP.LT.OR P1, PT, R0, 0x12, P1 ;  /* 0x000000120000780c */ /* 0x000fc40000f21670 */
[C---:B------:R-:W-:Y:S01]  /*2990*/  ISETP.GT.AND P0, PT, R3.reuse, 0x18, P0 ;  /* 0x000000180300780c */ /* 0x040fe20000704270 */
[----:B------:R-:W-:Y:S01]  /*29a0*/  UP2UR UR27, UPR, URZ, 0x2 ;  /* 0x000000023f1b7883 */ /* 0x000fe20008000000 */
[----:B------:R-:W-:Y:S02]  /*29b0*/  ISETP.GT.AND P3, PT, R3, 0x19, P3 ;  /* 0x000000190300780c */ /* 0x000fe40001f64270 */
[----:B------:R-:W-:Y:S02]  /*29c0*/  FSEL R28, R33, -INF , !P1 ;  /* 0xff800000211c7808 */ /* 0x000fe40004800000 */
[----:B------:R-:W-:Y:S01]  /*29d0*/  PLOP3.LUT P1, PT, PT, PT, UP1, 0x40, 0x0 ;  /* 0x000000000000781c */ /* 0x000fe20003f2e818 */
[----:B------:R-:W-:Y:S01]  /*29e0*/  UISETP.GE.AND UP1, UPT, UR6, 0x29, UPT ;  /* 0x000000290600788c */ /* 0x000fe2000bf26270 */
[C---:B------:R-:W-:Y:S02]  /*29f0*/  ISETP.LT.OR P0, PT, R0.reuse, 0x19, P0 ;  /* 0x000000190000780c */ /* 0x040fe40000701670 */
[----:B------:R-:W-:-:S02]  /*2a00*/  ISETP.LT.OR P3, PT, R0, 0x1a, P3 ;  /* 0x0000001a0000780c */ /* 0x000fc40001f61670 */
[----:B------:R-:W-:Y:S02]  /*2a10*/  FSEL R36, R36, -INF , !P0 ;  /* 0xff80000024247808 */ /* 0x000fe40004000000 */
[----:B------:R-:W-:Y:S02]  /*2a20*/  FSEL R32, R37, -INF , !P3 ;  /* 0xff80000025207808 */ /* 0x000fe40005800000 */
[----:B------:R-:W-:Y:S02]  /*2a30*/  PLOP3.LUT P0, PT, PT, PT, UP1, 0x40, 0x0 ;  /* 0x000000000000781c */ /* 0x000fe40003f0e818 */
[----:B------:R-:W-:Y:S02]  /*2a40*/  PLOP3.LUT P3, PT, PT, PT, UP2, 0x40, 0x0 ;  /* 0x000000000000781c */ /* 0x000fe40003f6e828 */
[C---:B------:R-:W-:Y:S02]  /*2a50*/  ISETP.GT.AND P2, PT, R3.reuse, 0x20, P2 ;  /* 0x000000200300780c */ /* 0x040fe40001744270 */
[----:B------:R-:W-:-:S02]  /*2a60*/  ISETP.GT.AND P1, PT, R3, 0x21, P1 ;  /* 0x000000210300780c */ /* 0x000fc40000f24270 */
[C---:B------:R-:W-:Y:S02]  /*2a70*/  ISETP.GT.AND P0, PT, R3.reuse, 0x28, P0 ;  /* 0x000000280300780c */ /* 0x040fe40000704270 */
[----:B------:R-:W-:Y:S02]  /*2a80*/  ISETP.GT.AND P3, PT, R3, 0x29, P3 ;  /* 0x000000290300780c */ /* 0x000fe40001f64270 */
[C---:B------:R-:W-:Y:S02]  /*2a90*/  ISETP.LT.OR P2, PT, R0.reuse, 0x21, P2 ;  /* 0x000000210000780c */ /* 0x040fe40001741670 */
[C---:B------:R-:W-:Y:S02]  /*2aa0*/  ISETP.LT.OR P1, PT, R0.reuse, 0x22, P1 ;  /* 0x000000220000780c */ /* 0x040fe40000f21670 */
[C---:B------:R-:W-:Y:S02]  /*2ab0*/  ISETP.LT.OR P0, PT, R0.reuse, 0x29, P0 ;  /* 0x000000290000780c */ /* 0x040fe40000701670 */
[----:B------:R-:W-:-:S02]  /*2ac0*/  ISETP.LT.OR P3, PT, R0, 0x2a, P3 ;  /* 0x0000002a0000780c */ /* 0x000fc40001f61670 */
[----:B------:R-:W-:Y:S02]  /*2ad0*/  FSEL R40, R40, -INF , !P2 ;  /* 0xff80000028287808 */ /* 0x000fe40005000000 */
[----:B------:R-:W-:Y:S02]  /*2ae0*/  FSEL R56, R41, -INF , !P1 ;  /* 0xff80000029387808 */ /* 0x000fe40004800000 */
[----:B------:R-:W-:Y:S02]  /*2af0*/  FSEL R44, R44, -INF , !P0 ;  /* 0xff8000002c2c7808 */ /* 0x000fe40004000000 */
[----:B------:R-:W-:Y:S02]  /*2b00*/  FSEL R58, R45, -INF , !P3 ;  /* 0xff8000002d3a7808 */ /* 0x000fe40005800000 */
[----:B------:R-:W-:Y:S02]  /*2b10*/  PLOP3.LUT P2, PT, PT, PT, UP3, 0x40, 0x0 ;  /* 0x000000000000781c */ /* 0x000fe40003f4e838 */
[----:B------:R-:W-:-:S02]  /*2b20*/  PLOP3.LUT P1, PT, PT, PT, UP4, 0x40, 0x0 ;  /* 0x000000000000781c */ /* 0x000fc40003f2e848 */
[----:B------:R-:W-:Y:S02]  /*2b30*/  PLOP3.LUT P0, PT, PT, PT, UP5, 0x40, 0x0 ;  /* 0x000000000000781c */ /* 0x000fe40003f0e858 */
[----:B------:R-:W-:Y:S02]  /*2b40*/  PLOP3.LUT P3, PT, PT, PT, UP6, 0x40, 0x0 ;  /* 0x000000000000781c */ /* 0x000fe40003f6e868 */
[C---:B------:R-:W-:Y:S02]  /*2b50*/  ISETP.GT.AND P2, PT, R3.reuse, 0x30, P2 ;  /* 0x000000300300780c */ /* 0x040fe40001744270 */
[C---:B------:R-:W-:Y:S02]  /*2b60*/  ISETP.GT.AND P1, PT, R3.reuse, 0x31, P1 ;  /* 0x000000310300780c */ /* 0x040fe40000f24270 */
[C---:B------:R-:W-:Y:S02]  /*2b70*/  ISETP.GT.AND P0, PT, R3.reuse, 0x38, P0 ;  /* 0x000000380300780c */ /* 0x040fe40000704270 */
[----:B------:R-:W-:Y:S01]  /*2b80*/  ISETP.GT.AND P3, PT, R3, 0x39, P3 ;  /* 0x000000390300780c */ /* 0x000fe20001f64270 */
[----:B0-----:R-:W-:Y:S01]  /*2b90*/  IMAD.IADD R3, R15, 0x1, R8 ;  /* 0x000000010f037824 */ /* 0x001fe200078e0208 */
[----:B------:R-:W-:-:S02]  /*2ba0*/  ISETP.LT.OR P2, PT, R0, 0x31, P2 ;  /* 0x000000310000780c */ /* 0x000fc40001741670 */
[C---:B------:R-:W-:Y:S02]  /*2bb0*/  ISETP.LT.OR P1, PT, R0.reuse, 0x32, P1 ;  /* 0x000000320000780c */ /* 0x040fe40000f21670 */
[C---:B------:R-:W-:Y:S02]  /*2bc0*/  ISETP.LT.OR P0, PT, R0.reuse, 0x39, P0 ;  /* 0x000000390000780c */ /* 0x040fe40000701670 */
[----:B------:R-:W-:Y:S02]  /*2bd0*/  ISETP.LT.OR P3, PT, R0, 0x3a, P3 ;  /* 0x0000003a0000780c */ /* 0x000fe40001f61670 */
[----:B------:R-:W-:Y:S02]  /*2be0*/  VIADDMNMX R0, R8, R14, R11, PT ;  /* 0x0000000e08007246 */ /* 0x000fe4000380010b */
[----:B------:R-:W-:Y:S02]  /*2bf0*/  FSEL R48, R48, -INF , !P2 ;  /* 0xff80000030307808 */ /* 0x000fe40005000000 */
[----:B------:R-:W-:-:S02]  /*2c00*/  FSEL R60, R49, -INF , !P1 ;  /* 0xff800000313c7808 */ /* 0x000fc40004800000 */
[----:B------:R-:W-:Y:S02]  /*2c10*/  FSEL R52, R52, -INF , !P0 ;  /* 0xff80000034347808 */ /* 0x000fe40004000000 */
[----:B------:R-:W-:Y:S01]  /*2c20*/  FSEL R62, R53, -INF , !P3 ;  /* 0xff800000353e7808 */ /* 0x000fe20005800000 */
        /* <DEDUP_REMOVED lines=14> */
.L_x_969:
[----:B------:R-:W-:-:S13]  /*2d10*/  ISETP.NE.AND P0, PT, R13, 0x1, PT ;  /* 0x000000010d00780c */ /* 0x000fda0003f05270 */
[----:B------:R-:W0:Y:S02]  /*2d20*/  @P0 LDC.64 R10, c[0x0][0x9e8] ;  /* 0x00027a00ff0a0b82 */ /* 0x000e240000000a00 */
[----:B0-----:R-:W-:-:S05]  /*2d30*/  @P0 IMAD.HI.U32 R10, R8, R10, RZ ;  /* 0x0000000a080a0227 */ /* 0x001fca00078e00ff */
[----:B------:R-:W-:-:S07]  /*2d40*/  @P0 SHF.R.U32.HI R8, RZ, R11, R10 ;  /* 0x0000000bff080219 */ /* 0x000fce000001160a */
.L_x_970:
[----:B------:R-:W-:Y:S05]  /*2d50*/  BSYNC B0 ;  /* 0x0000000000007941 */ /* 0x000fea0003800000 */
.L_x_968:
[----:B------:R-:W-:-:S04]  /*2d60*/  IMAD R9, R8, R13, -UR14 ;  /* 0x8000000e08097e24 */ /* 0x000fc8000f8e020d */
[----:B------:R-:W-:-:S05]  /*2d70*/  IMAD R8, R6, -0x2, R9 ;  /* 0xfffffffe06087824 */ /* 0x000fca00078e0209 */
[----:B------:R-:W-:Y:S02]  /*2d80*/  VIMNMX R3, R3, R8, !PT ;  /* 0x0000000803037248 */ /* 0x000fe40007fe0100 */
[----:B------:R-:W-:-:S07]  /*2d90*/  VIADDMNMX R0, R8, R13, R0, PT ;  /* 0x0000000d08007246 */ /* 0x000fce0003800100 */
.L_x_967:
[----:B------:R-:W-:Y:S01]  /*2da0*/  FMNMX.FTZ R8, R24, R57, !PT ;  /* 0x0000003918087209 */ /* 0x000fe20007810000 */
[----:B------:R-:W-:Y:S02]  /*2db0*/  UP2UR UR6, UPR, URZ, 0x8 ;  /* 0x000000083f067883 */ /* 0x000fe40008000000 */
[----:B------:R-:W-:Y:S01]  /*2dc0*/  UISETP.NE.AND UP3, UPT, UR7, URZ, UPT ;  /* 0x0000003f0700728c */ /* 0x000fe2000bf65270 */
[----:B------:R-:W-:Y:S01]  /*2dd0*/  FMNMX.FTZ R8, R59, R8, !PT ;  /* 0x000000083b087209 */ /* 0x000fe20007810000 */
[----:B------:R-:W-:Y:S02]  /*2de0*/  UP2UR UR7, UPR, URZ, 0x10 ;  /* 0x000000103f077883 */ /* 0x000fe40008000000 */
[----:B------:R-:W-:Y:S01]  /*2df0*/  UISETP.NE.AND UP4, UPT, UR10, URZ, UPT ;  /* 0x0000003f0a00728c */ /* 0x000fe2000bf85270 */
[----:B------:R-:W-:Y:S01]  /*2e00*/  FMNMX.FTZ R8, R61, R8, !PT ;  /* 0x000000083d087209 */ /* 0x000fe20007810000 */
[----:B------:R-:W-:Y:S01]  /*2e10*/  UP2UR UR10, UPR, URZ, 0x20 ;  /* 0x000000203f0a7883 */ /* 0x000fe20008000000 */
[----:B------:R-:W-:Y:S01]  /*2e20*/  PLOP3.LUT P2, PT, PT, PT, UP3, 0x40, 0x0 ;  /* 0x000000000000781c */ /* 0x000fe20003f4e838 */
[----:B------:R-:W-:Y:S01]  /*2e30*/  UISETP.NE.AND UP5, UPT, UR11, URZ, UPT ;  /* 0x0000003f0b00728c */ /* 0x000fe2000bfa5270 */
[----:B------:R-:W-:Y:S01]  /*2e40*/  FMNMX.FTZ R8, R22, R8, !PT ;  /* 0x0000000816087209 */ /* 0x000fe20007810000 */
[----:B------:R-:W-:Y:S01]  /*2e50*/  UP2UR UR14, UPR, URZ, 0x1 ;  /* 0x000000013f0e7883 */ /* 0x000fe20008000000 */
[----:B------:R-:W-:Y:S01]  /*2e60*/  PLOP3.LUT P1, PT, PT, PT, UP4, 0x40, 0x0 ;  /* 0x000000000000781c */ /* 0x000fe20003f2e848 */
[----:B------:R-:W-:Y:S01]  /*2e70*/  UISETP.NE.AND UP0, UPT, UR18, URZ, UPT ;  /* 0x0000003f1200728c */ /* 0x000fe2000bf05270 */
[----:B------:R-:W-:Y:S01]  /*2e80*/  FMNMX.FTZ R8, R28, R8, !PT ;  /* 0x000000081c087209 */ /* 0x000fe20007810000 */
[----:B------:R-:W-:Y:S01]  /*2e90*/  UISETP.NE.AND UP3, UPT, UR19, URZ, UPT ;  /* 0x0000003f1300728c */ /* 0x000fe2000bf65270 */
[----:B------:R-:W-:Y:S01]  /*2ea0*/  PLOP3.LUT P3, PT, PT, PT, UP5, 0x40, 0x0 ;  /* 0x000000000000781c */ /* 0x000fe20003f6e858 */
[----:B------:R-:W-:Y:S01]  /*2eb0*/  UISETP.NE.AND UP5, UPT, UR15, URZ, UPT ;  /* 0x0000003f0f00728c */ /* 0x000fe2000bfa5270 */
[----:B------:R-:W-:Y:S01]  /*2ec0*/  FMNMX.FTZ R8, R36, R8, !PT ;  /* 0x0000000824087209 */ /* 0x000fe20007810000 */
[----:B------:R-:W-:Y:S01]  /*2ed0*/  UISETP.NE.AND UP4, UPT, UR22, URZ, UPT ;  /* 0x0000003f1600728c */ /* 0x000fe2000bf85270 */
[C---:B------:R-:W-:Y:S01]  /*2ee0*/  ISETP.GT.AND P3, PT, R3.reuse, RZ, P3 ;  /* 0x000000ff0300720c */ /* 0x040fe20001f64270 */
[----:B------:R-:W-:Y:S01]  /*2ef0*/  UP2UR UR11, UPR, URZ, 0x40 ;  /* 0x000000403f0b7883 */ /* 0x000fe20008000000 */
[----:B------:R-:W-:Y:S01]  /*2f00*/  FMNMX.FTZ R8, R32, R8, !PT ;  /* 0x0000000820087209 */ /* 0x000fe20007810000 */
[----:B------:R-:W-:Y:S01]  /*2f10*/  UISETP.NE.AND UP6, UPT, UR26, URZ, UPT ;  /* 0x0000003f1a00728c */ /* 0x000fe2000bfc5270 */
[----:B------:R-:W-:Y:S01]  /*2f20*/  ISETP.GT.AND P1, PT, R3, 0x1, P1 ;  /* 0x000000010300780c */ /* 0x000fe20000f24270 */
[----:B------:R-:W-:Y:S01]  /*2f30*/  UIADD3 UR50, UR50, -0x2, URZ ;  /* 0xfffffffe32327890 */ /* 0x000fe2000fffe03f */
[----:B------:R-:W-:-:S02]  /*2f40*/  FMNMX.FTZ R8, R40, R8, !PT ;  /* 0x0000000828087209 */ /* 0x000fc40007810000 */
[----:B------:R-:W-:Y:S02]  /*2f50*/  ISETP.LT.OR P3, PT, R0, 0x1, P3 ;  /* 0x000000010000780c */ /* 0x000fe40001f61670 */
[----:B------:R-:W-:Y:S02]  /*2f60*/  FMNMX.FTZ R8, R56, R8, !PT ;  /* 0x0000000838087209 */ /* 0x000fe40007810000 */
[----:B------:R-:W-:Y:S02]  /*2f70*/  ISETP.LT.OR P1, PT, R0, 0x2, P1 ;  /* 0x000000020000780c */ /* 0x000fe40000f21670 */
[----:B------:R-:W-:Y:S02]  /*2f80*/  FMNMX.FTZ R8, R44, R8, !PT ;  /* 0x000000082c087209 */ /* 0x000fe40007810000 */
[----:B------:R-:W-:Y:S02]  /*2f90*/  ISETP.GT.AND P2, PT, R3, 0x8, P2 ;  /* 0x000000080300780c */ /* 0x000fe40001744270 */
[----:B------:R-:W-:-:S02]  /*2fa0*/  FMNMX.FTZ R8, R58, R8, !PT ;  /* 0x000000083a087209 */ /* 0x000fc40007810000 */
[----:B------:R-:W-:Y:S02]  /*2fb0*/  FSEL R15, R26, -INF , !P3 ;  /* 0xff8000001a0f7808 */ /* 0x000fe40005800000 */
[----:B------:R-:W-:Y:S02]  /*2fc0*/  FMNMX.FTZ R8, R48, R8, !PT ;  /* 0x0000000830087209 */ /* 0x000fe40007810000 */
[----:B------:R-:W-:Y:S01]  /*2fd0*/  PLOP3.LUT P3, PT, PT, PT, UP0, 0x40, 0x0 ;  /* 0x000000000000781c */ /* 0x000fe20003f6e808 */
[----:B------:R-:W-:Y:S01]  /*2fe0*/  UISETP.NE.AND UP0, UPT, UR27, URZ, UPT ;  /* 0x0000003f1b00728c */ /* 0x000fe2000bf05270 */
[----:B------:R-:W-:Y:S02]  /*2ff0*/  FMNMX.FTZ R8, R60, R8, !PT ;  /* 0x000000083c087209 */ /* 0x000fe40007810000 */
[----:B------:R-:W-:Y:S02]  /*3000*/  FSEL R27, R27, -INF , !P1 ;  /* 0xff8000001b1b7808 */ /* 0x000fe40004800000 */
[----:B------:R-:W-:-:S02]  /*3010*/  FMNMX.FTZ R8, R52, R8, !PT ;  /* 0x0000000834087209 */ /* 0x000fc40007810000 */
[----:B------:R-:W-:Y:S02]  /*3020*/  ISETP.LT.OR P2, PT, R0, 0x9, P2 ;  /* 0x000000090000780c */ /* 0x000fe40001741670 */
[----:B------:R-:W-:Y:S02]  /*3030*/  FMNMX.FTZ R8, R62, R8, !PT ;  /* 0x000000083e087209 */ /* 0x000fe40007810000 */
[----:B------:R-:W-:Y:S01]  /*3040*/  PLOP3.LUT P1, PT, PT, PT, UP3, 0x40, 0x0 ;  /* 0x000000000000781c */ /* 0x000fe20003f2e838 */
[----:B------:R-:W-:Y:S01]  /*3050*/  UISETP.NE.AND UP3, UPT, UR6, URZ, UPT ;  /* 0x0000003f0600728c */ /* 0x000fe2000bf65270 */
[----:B------:R-:W-:Y:S01]  /*3060*/  FSEL R19, R30, -INF , !P2 ;  /* 0xff8000001e137808 */ /* 0x000fe20005000000 */
[----:B------:R-:W0:Y:S01]  /*3070*/  SHFL.BFLY PT, R9, R8, 0x2, 0x1f ;  /* 0x0c401f0008097f89 */ /* 0x000e2200000e0000 */
[----:B------:R-:W-:Y:S02]  /*3080*/  ISETP.GT.AND P3, PT, R3, 0x10, P3 ;  /* 0x000000100300780c */ /* 0x000fe40001f64270 */
[----:B------:R-:W-:Y:S01]  /*3090*/  PLOP3.LUT P2, PT, PT, PT, UP4, 0x40, 0x0 ;  /* 0x000000000000781c */ /* 0x000fe20003f4e848 */
[----:B------:R-:W-:Y:S01]  /*30a0*/  UISETP.NE.AND UP4, UPT, UR7, URZ, UPT ;  /* 0x0000003f0700728c */ /* 0x000fe2000bf85270 */
[----:B------:R-:W-:-:S02]  /*30b0*/  ISETP.LT.OR P3, PT, R0, 0x11, P3 ;  /* 0x000000110000780c */ /* 0x000fc40001f61670 */
[C---:B------:R-:W-:Y:S02]  /*30c0*/  ISETP.GT.AND P1, PT, R3.reuse, 0x11, P1 ;  /* 0x000000110300780c */ /* 0x040fe40000f24270 */
[----:B------:R-:W-:Y:S02]  /*30d0*/  FSEL R21, R34, -INF , !P3 ;  /* 0xff80000022157808 */ /* 0x000fe40005800000 */
[----:B------:R-:W-:Y:S02]  /*30e0*/  ISETP.LT.OR P1, PT, R0, 0x12, P1 ;  /* 0x000000120000780c */ /* 0x000fe40000f21670 */
[----:B------:R-:W-:Y:S02]  /*30f0*/  ISETP.GT.AND P2, PT, R3, 0x18, P2 ;  /* 0x000000180300780c */ /* 0x000fe40001744270 */
[----:B------:R-:W-:Y:S01]  /*3100*/  PLOP3.LUT P3, PT, PT, PT, UP6, 0x40, 0x0 ;  /* 0x000000000000781c */ /* 0x000fe20003f6e868 */
[----:B------:R-:W-:Y:S01]  /*3110*/  UISETP.NE.AND UP6, UPT, UR11, URZ, UPT ;  /* 0x0000003f0b00728c */ /* 0x000fe2000bfc5270 */
[----:B------:R-:W-:-:S02]  /*3120*/  FSEL R35, R35, -INF , !P1 ;  /* 0xff80000023237808 */ /* 0x000fc40004800000 */
[----:B------:R-:W-:Y:S02]  /*3130*/  ISETP.LT.OR P2, PT, R0, 0x19, P2 ;  /* 0x000000190000780c */ /* 0x000fe40001741670 */
[----:B------:R-:W-:Y:S01]  /*3140*/  PLOP3.LUT P1, PT, PT, PT, UP0, 0x40, 0x0 ;  /* 0x000000000000781c */ /* 0x000fe20003f2e808 */
[----:B------:R-:W-:Y:S01]  /*3150*/  UISETP.NE.AND UP0, UPT, UR14, URZ, UPT ;  /* 0x0000003f0e00728c */ /* 0x000fe2000bf05270 */
[----:B------:R-:W-:Y:S02]  /*3160*/  ISETP.GT.AND P3, PT, R3, 0x20, P3 ;  /* 0x000000200300780c */ /* 0x000fe40001f64270 */
[----:B0-----:R-:W-:Y:S02]  /*3170*/  FMNMX.FTZ R10, R8, R9, !PT ;  /* 0x00000009080a7209 */ /* 0x001fe40007810000 */
[----:B------:R-:W-:Y:S02]  /*3180*/  FMNMX.FTZ R8, R15, R27, !PT ;  /* 0x0000001b0f087209 */ /* 0x000fe40007810000 */
[----:B------:R-:W-:Y:S01]  /*3190*/  FSEL R23, R38, -INF , !P2 ;  /* 0xff80000026177808 */ /* 0x000fe20005000000 */
[----:B------:R-:W0:Y:S01]  /*31a0*/  SHFL.BFLY PT, R9, R10, 0x1, 0x1f ;  /* 0x0c201f000a097f89 */ /* 0x000e2200000e0000 */
[----:B------:R-:W-:-:S02]  /*31b0*/  FMNMX.FTZ R8, R19, R8, !PT ;  /* 0x0000000813087209 */ /* 0x000fc40007810000 */
[----:B------:R-:W-:Y:S01]  /*31c0*/  PLOP3.LUT P2, PT, PT, PT, UP1, 0x40, 0x0 ;  /* 0x000000000000781c */ /* 0x000fe20003f4e818 */
[----:B------:R-:W-:Y:S01]  /*31d0*/  @UP0 ULDC UR6, c[0x0][0x44c] ;  /* 0x0001130000060ab9 */ /* 0x000fe20000000800 */
[----:B------:R-:W-:Y:S01]  /*31e0*/  ISETP.LT.OR P3, PT, R0, 0x21, P3 ;  /* 0x000000210000780c */ /* 0x000fe20001f61670 */
[----:B------:R-:W-:Y:S01]  /*31f0*/  UIMAD.WIDE.U32 UR6, UR47, UR6, URZ ;  /* 0x000000062f0672a5 */ /* 0x000fe2000f8e003f */
[C---:B------:R-:W-:Y:S02]  /*3200*/  ISETP.GT.AND P1, PT, R3.reuse, 0x21, P1 ;  /* 0x000000210300780c */ /* 0x040fe40000f24270 */
[----:B------:R-:W-:Y:S02]  /*3210*/  FSEL R25, R42, -INF , !P3 ;  /* 0xff8000002a197808 */ /* 0x000fe40005800000 */
[----:B------:R-:W-:Y:S02]  /*3220*/  ISETP.GT.AND P2, PT, R3, 0x28, P2 ;  /* 0x000000280300780c */ /* 0x000fe40001744270 */
[----:B------:R-:W-:-:S02]  /*3230*/  ISETP.LT.OR P1, PT, R0, 0x22, P1 ;  /* 0x000000220000780c */ /* 0x000fc40000f21670 */
[----:B------:R-:W-:Y:S02]  /*3240*/  PLOP3.LUT P3, PT, PT, PT, UP3, 0x40, 0x0 ;  /* 0x000000000000781c */ /* 0x000fe40003f6e838 */
[----:B------:R-:W-:Y:S02]  /*3250*/  ISETP.LT.OR P2, PT, R0, 0x29, P2 ;  /* 0x000000290000780c */ /* 0x000fe40001741670 */
[----:B------:R-:W-:Y:S02]  /*3260*/  FSEL R43, R43, -INF , !P1 ;  /* 0xff8000002b2b7808 */ /* 0x000fe40004800000 */
[----:B------:R-:W-:Y:S02]  /*3270*/  PLOP3.LUT P1, PT, PT, PT, UP4, 0x40, 0x0 ;  /* 0x000000000000781c */ /* 0x000fe40003f2e848 */
[----:B------:R-:W-:Y:S02]  /*3280*/  FSEL R29, R46, -INF , !P2 ;  /* 0xff8000002e1d7808 */ /* 0x000fe40005000000 */
[----:B0-----:R-:W-:-:S02]  /*3290*/  FMNMX.FTZ R9, R10, R9, !PT ;  /* 0x000000090a097209 */ /* 0x001fc40007810000 */
[----:B------:R-:W-:Y:S02]  /*32a0*/  ISETP.GT.AND P3, PT, R3, 0x30, P3 ;  /* 0x000000300300780c */ /* 0x000fe40001f64270 */
[----:B------:R-:W-:Y:S01]  /*32b0*/  FSETP.NEU.FTZ.AND P0, PT, R9, -INF , PT ;  /* 0xff8000000900780b */ /* 0x000fe20003f1d000 */
[----:B------:R-:W-:Y:S01]  /*32c0*/  FFMA.FTZ R11, R2, R9, -8 ;  /* 0xc1000000020b7423 */ /* 0x000fe20000010009 */
[----:B------:R-:W-:Y:S02]  /*32d0*/  ISETP.GT.AND P1, PT, R3, 0x31, P1 ;  /* 0x000000310300780c */ /* 0x000fe40000f24270 */
[C---:B------:R-:W-:Y:S02]  /*32e0*/  ISETP.LT.OR P3, PT, R0.reuse, 0x31, P3 ;  /* 0x000000310000780c */ /* 0x040fe40001f61670 */
[----:B------:R-:W-:Y:S02]  /*32f0*/  FSEL R37, R11, RZ, P0 ;  /* 0x000000ff0b257208 */ /* 0x000fe40000000000 */
[----:B------:R-:W-:Y:S01]  /*3300*/  PLOP3.LUT P0, PT, PT, PT, UP5, 0x40, 0x0 ;  /* 0x000000000000781c */ /* 0x000fe20003f0e858 */
[----:B------:R-:W-:Y:S01]  /*3310*/  UISETP.NE.AND UP5, UPT, UR23, URZ, UPT ;  /* 0x0000003f1700728c */ /* 0x000fe2000bfa5270 */
[----:B------:R-:W-:Y:S01]  /*3320*/  ISETP.LT.OR P1, PT, R0, 0x32, P1 ;  /* 0x000000320000780c */ /* 0x000fe20000f21670 */
[C-C-:B------:R-:W-:Y:S01]  /*3330*/  FFMA.FTZ R14, R2.reuse, R57, -R37.reuse ;  /* 0x00000039020e7223 */ /* 0x140fe20000010825 */
[----:B------:R-:W-:Y:S01]  /*3340*/  ISETP.GT.AND P0, PT, R3, 0x9, P0 ;  /* 0x000000090300780c */ /* 0x000fe20000704270 */
[C-C-:B------:R-:W-:Y:S01]  /*3350*/  FFMA.FTZ R10, R2.reuse, R24, -R37.reuse ;  /* 0x00000018020a7223 */ /* 0x140fe20000010825 */
[----:B------:R-:W-:Y:S01]  /*3360*/  FSEL R51, R51, -INF , !P1 ;  /* 0xff80000033337808 */ /* 0x000fe20004800000 */
[--C-:B------:R-:W-:Y:S01]  /*3370*/  FFMA.FTZ R20, R2, R61, -R37.reuse ;  /* 0x0000003d02147223 */ /* 0x100fe20000010825 */
[----:B------:R-:W-:Y:S01]  /*3380*/  ISETP.LT.OR P0, PT, R0, 0xa, P0 ;  /* 0x0000000a0000780c */ /* 0x000fe20000701670 */
[----:B------:R0:W-:Y:S01]  /*3390*/  MUFU.EX2 R41, R14 ;  /* 0x0000000e00297308 */ /* 0x0001e20000000800 */
[C-C-:B------:R-:W-:Y:S01]  /*33a0*/  FFMA.FTZ R22, R2.reuse, R22, -R37.reuse ;  /* 0x0000001602167223 */ /* 0x140fe20000010825 */
[C-C-:B------:R-:W-:Y:S01]  /*33b0*/  FFMA.FTZ R30, R2.reuse, R60, -R37.reuse ;  /* 0x0000003c021e7223 */ /* 0x140fe20000010825 */
[----:B------:R-:W-:Y:S01]  /*33c0*/  FSEL R31, R31, -INF , !P0 ;  /* 0xff8000001f1f7808 */ /* 0x000fe20004000000 */
[C-C-:B------:R-:W-:Y:S01]  /*33d0*/  FFMA.FTZ R24, R2.reuse, R36, -R37.reuse ;  /* 0x0000002402187223 */ /* 0x140fe20000010825 */
[----:B------:R-:W-:Y:S01]  /*33e0*/  PLOP3.LUT P0, PT, PT, PT, UP5, 0x40, 0x0 ;  /* 0x000000000000781c */ /* 0x000fe20003f0e858 */
[----:B------:R-:W-:Y:S01]  /*33f0*/  UISETP.NE.AND UP5, UPT, UR10, URZ, UPT ;  /* 0x0000003f0a00728c */ /* 0x000fe2000bfa5270 */
[----:B------:R-:W-:Y:S01]  /*3400*/  FMNMX.FTZ R8, R31, R8, !PT ;  /* 0x000000081f087209 */ /* 0x000fe20007810000 */
[----:B------:R1:W-:Y:S01]  /*3410*/  MUFU.EX2 R45, R20 ;  /* 0x00000014002d7308 */ /* 0x0003e20000000800 */
[----:B------:R-:W-:Y:S01]  /*3420*/  ISETP.GT.AND P0, PT, R3, 0x19, P0 ;  /* 0x000000190300780c */ /* 0x000fe20000704270 */
[C-C-:B0-----:R-:W-:Y:S01]  /*3430*/  FFMA.FTZ R14, R2.reuse, R28, -R37.reuse ;  /* 0x0000001c020e7223 */ /* 0x141fe20000010825 */
[----:B------:R-:W-:Y:S01]  /*3440*/  FMNMX.FTZ R8, R21, R8, !PT ;  /* 0x0000000815087209 */ /* 0x000fe20007810000 */
[--C-:B------:R-:W-:Y:S01]  /*3450*/  FFMA.FTZ R26, R2, R32, -R37.reuse ;  /* 0x00000020021a7223 */ /* 0x100fe20000010825 */
[----:B------:R-:W-:Y:S01]  /*3460*/  ISETP.LT.OR P0, PT, R0, 0x1a, P0 ;  /* 0x0000001a0000780c */ /* 0x000fe20000701670 */
[C-C-:B------:R-:W-:Y:S01]  /*3470*/  FFMA.FTZ R28, R2.reuse, R40, -R37.reuse ;  /* 0x00000028021c7223 */ /* 0x140fe20000010825 */
[----:B------:R-:W-:Y:S01]  /*3480*/  FMNMX.FTZ R8, R35, R8, !PT ;  /* 0x0000000823087209 */ /* 0x000fe20007810000 */
[----:B------:R-:W0:Y:S01]  /*3490*/  MUFU.EX2 R10, R10 ;  /* 0x0000000a000a7308 */ /* 0x000e220000000800 */
[----:B------:R-:W-:Y:S01]  /*34a0*/  FSEL R39, R39, -INF , !P0 ;  /* 0xff80000027277808 */ /* 0x000fe20004000000 */
[----:B-1----:R-:W-:Y:S01]  /*34b0*/  FFMA.FTZ R20, R2, R58, -R37 ;  /* 0x0000003a02147223 */ /* 0x002fe20000010825 */
[----:B------:R-:W-:Y:S01]  /*34c0*/  FMNMX.FTZ R8, R23, R8, !PT ;  /* 0x0000000817087209 */ /* 0x000fe20007810000 */
[----:B------:R-:W-:Y:S01]  /*34d0*/  @UP0 ULDC UR10, c[0x0][0x450] ;  /* 0x00011400000a0ab9 */ /* 0x000fe20000000800 */
[----:B------:R-:W-:Y:S01]  /*34e0*/  PLOP3.LUT P0, PT, PT, PT, UP2, 0x40, 0x0 ;  /* 0x000000000000781c */ /* 0x000fe20003f0e828 */
[----:B------:R-:W-:Y:S01]  /*34f0*/  @UP0 USHF.R.U32.HI UR47, URZ, UR10, UR7 ;  /* 0x0000000a3f2f0299 */ /* 0x000fe20008011607 */
[----:B------:R-:W-:Y:S01]  /*3500*/  FMNMX.FTZ R8, R39, R8, !PT ;  /* 0x0000000827087209 */ /* 0x000fe20007810000 */
[----:B------:R-:W-:Y:S01]  /*3510*/  MUFU.EX2 R22, R22 ;  /* 0x0000001600167308 */ /* 0x000fe20000000800 */
[----:B------:R-:W-:Y:S01]  /*3520*/  ISETP.GT.AND P0, PT, R3, 0x29, P0 ;  /* 0x000000290300780c */ /* 0x000fe20000704270 */
[----:B------:R-:W-:Y:S01]  /*3530*/  UIADD3 UR43, UR43, UR47, URZ ;  /* 0x0000002f2b2b7290 */ /* 0x000fe2000fffe03f */
[----:B------:R-:W-:-:S02]  /*3540*/  FMNMX.FTZ R8, R25, R8, !PT ;  /* 0x0000000819087209 */ /* 0x000fc40007810000 */
[----:B------:R-:W-:Y:S02]  /*3550*/  ISETP.LT.OR P0, PT, R0, 0x2a, P0 ;  /* 0x0000002a0000780c */ /* 0x000fe40000701670 */
[----:B------:R-:W-:Y:S01]  /*3560*/  FMNMX.FTZ R8, R43, R8, !PT ;  /* 0x000000082b087209 */ /* 0x000fe20007810000 */
[----:B------:R-:W-:Y:S01]  /*3570*/  MUFU.EX2 R61, R30 ;  /* 0x0000001e003d7308 */ /* 0x000fe20000000800 */
[----:B------:R-:W-:Y:S01]  /*3580*/  FSEL R47, R47, -INF , !P0 ;  /* 0xff8000002f2f7808 */ /* 0x000fe20004000000 */
[----:B------:R-:W-:Y:S01]  /*3590*/  VIADD R12, R12, UR43 ;  /* 0x0000002b0c0c7c36 */ /* 0x000fe20008000000 */
[----:B------:R-:W-:Y:S02]  /*35a0*/  PLOP3.LUT P2, PT, PT, PT, UP5, 0x40, 0x0 ;  /* 0x000000000000781c */ /* 0x000fe40003f4e858 */
[----:B------:R-:W-:Y:S02]  /*35b0*/  PLOP3.LUT P0, PT, PT, PT, UP6, 0x40, 0x0 ;  /* 0x000000000000781c */ /* 0x000fe40003f0e868 */
[----:B------:R-:W-:Y:S01]  /*35c0*/  FMNMX.FTZ R8, R29, R8, !PT ;  /* 0x000000081d087209 */ /* 0x000fe20007810000 */
[----:B------:R1:W-:Y:S01]  /*35d0*/  MUFU.EX2 R49, R14 ;  /* 0x0000000e00317308 */ /* 0x0003e20000000800 */
[----:B------:R-:W-:-:S02]  /*35e0*/  ISETP.GT.AND P2, PT, R3, 0x38, P2 ;  /* 0x000000380300780c */ /* 0x000fc40001744270 */
[----:B------:R-:W-:Y:S02]  /*35f0*/  ISETP.GT.AND P0, PT, R3, 0x39, P0 ;  /* 0x000000390300780c */ /* 0x000fe40000704270 */
[----:B------:R-:W-:Y:S02]  /*3600*/  FSEL R3, R50, -INF , !P3 ;  /* 0xff80000032037808 */ /* 0x000fe40005800000 */
[----:B------:R-:W-:Y:S01]  /*3610*/  FMNMX.FTZ R8, R47, R8, !PT ;  /* 0x000000082f087209 */ /* 0x000fe20007810000 */
[----:B------:R-:W-:Y:S01]  /*3620*/  MUFU.EX2 R24, R24 ;  /* 0x0000001800187308 */ /* 0x000fe20000000800 */
[----:B------:R-:W-:Y:S01]  /*3630*/  ISETP.LT.OR P2, PT, R0, 0x39, P2 ;  /* 0x000000390000780c */ /* 0x000fe20001741670 */
[--C-:B-1----:R-:W-:Y:S01]  /*3640*/  FFMA.FTZ R14, R2, R44, -R37.reuse ;  /* 0x0000002c020e7223 */ /* 0x102fe20000010825 */
[----:B------:R-:W-:Y:S02]  /*3650*/  FMNMX.FTZ R8, R3, R8, !PT ;  /* 0x0000000803087209 */ /* 0x000fe40007810000 */
[----:B------:R-:W-:Y:S01]  /*3660*/  ISETP.LT.OR P0, PT, R0, 0x3a, P0 ;  /* 0x0000003a0000780c */ /* 0x000fe20000701670 */
[----:B------:R-:W-:Y:S01]  /*3670*/  FFMA.FTZ R0, R2, R59, -R37 ;  /* 0x0000003b02007223 */ /* 0x000fe20000010825 */
[----:B------:R-:W-:Y:S01]  /*3680*/  FSEL R33, R54, -INF , !P2 ;  /* 0xff80000036217808 */ /* 0x000fe20005000000 */
[----:B------:R-:W-:Y:S01]  /*3690*/  MUFU.EX2 R59, R20 ;  /* 0x00000014003b7308 */ /* 0x000fe20000000800 */
[----:B------:R-:W-:-:S02]  /*36a0*/  FMNMX.FTZ R8, R51, R8, !PT ;  /* 0x0000000833087209 */ /* 0x000fc40007810000 */
[----:B------:R-:W-:Y:S02]  /*36b0*/  FSEL R55, R55, -INF , !P0 ;  /* 0xff80000037377808 */ /* 0x000fe40004000000 */
[----:B------:R-:W-:-:S03]  /*36c0*/  FMNMX.FTZ R8, R33, R8, !PT ;  /* 0x0000000821087209 */ /* 0x000fc60007810000 */
[----:B------:R-:W1:Y:S01]  /*36d0*/  MUFU.EX2 R18, R0 ;  /* 0x0000000000127308 */ /* 0x000e620000000800 */
[----:B------:R-:W-:-:S05]  /*36e0*/  FMNMX.FTZ R8, R55, R8, !PT ;  /* 0x0000000837087209 */ /* 0x000fca0007810000 */
[----:B------:R-:W2:Y:S02]  /*36f0*/  SHFL.BFLY PT, R11, R8, 0x2, 0x1f ;  /* 0x0c401f00080b7f89 */ /* 0x000ea400000e0000 */
[----:B------:R3:W-:Y:S08]  /*3700*/  MUFU.EX2 R53, R26 ;  /* 0x0000001a00357308 */ /* 0x0007f00000000800 */
[----:B------:R-:W-:Y:S01]  /*3710*/  MUFU.EX2 R14, R14 ;  /* 0x0000000e000e7308 */ /* 0x000fe20000000800 */
[----:B---3--:R-:W-:-:S07]  /*3720*/  FFMA.FTZ R26, R2, R48, -R37 ;  /* 0x00000030021a7223 */ /* 0x008fce0000010825 */
[----:B------:R-:W-:Y:S01]  /*3730*/  MUFU.EX2 R28, R28 ;  /* 0x0000001c001c7308 */ /* 0x000fe20000000800 */
[----:B--2---:R-:W-:Y:S01]  /*3740*/  FMNMX.FTZ R0, R8, R11, !PT ;  /* 0x0000000b08007209 */ /* 0x004fe20007810000 */
[----:B------:R-:W-:-:S06]  /*3750*/  FFMA.FTZ R8, R2, R56, -R37 ;  /* 0x0000003802087223 */ /* 0x000fcc0000010825 */
[----:B------:R-:W-:Y:S01]  /*3760*/  MUFU.EX2 R26, R26 ;  /* 0x0000001a001a7308 */ /* 0x000fe20000000800 */
[----:B------:R-:W2:Y:S07]  /*3770*/  SHFL.BFLY PT, R11, R0, 0x1, 0x1f ;  /* 0x0c201f00000b7f89 */ /* 0x000eae00000e0000 */
[----:B------:R3:W-:Y:S01]  /*3780*/  MUFU.EX2 R57, R8 ;  /* 0x0000000800397308 */ /* 0x0007e20000000800 */
[----:B--2---:R-:W-:Y:S01]  /*3790*/  FMNMX.FTZ R11, R0, R11, !PT ;  /* 0x0000000b000b7209 */ /* 0x004fe20007810000 */
[C-C-:B------:R-:W-:Y:S01]  /*37a0*/  FFMA.FTZ R0, R2.reuse, R52, -R37.reuse ;  /* 0x0000003402007223 */ /* 0x140fe20000010825 */
[----:B------:R-:W-:-:S02]  /*37b0*/  FFMA.FTZ R37, R2, R62, -R37 ;  /* 0x0000003e02257223 */ /* 0x000fc40000010825 */
[----:B------:R-:W-:Y:S01]  /*37c0*/  FSETP.NEU.FTZ.AND P0, PT, R11, -INF , PT ;  /* 0xff8000000b00780b */ /* 0x000fe20003f1d000 */
[----:B---3--:R-:W-:Y:S02]  /*37d0*/  FFMA.FTZ R8, R2, R11, -8 ;  /* 0xc100000002087423 */ /* 0x008fe4000001000b */
[----:B------:R-:W-:Y:S03]  /*37e0*/  MUFU.EX2 R0, R0 ;  /* 0x0000000000007308 */ /* 0x000fe60000000800 */
[----:B------:R-:W-:-:S05]  /*37f0*/  FSEL R8, R8, RZ, P0 ;  /* 0x000000ff08087208 */ /* 0x000fca0000000000 */
        /* <DEDUP_REMOVED lines=14> */
[----:B0-----:R-:W-:Y:S01]  /*38e0*/  FADD.FTZ R27, R10, R41 ;  /* 0x000000290a1b7221 */ /* 0x001fe20000010000 */
[C-C-:B------:R-:W-:Y:S01]  /*38f0*/  FFMA.FTZ R3, R2.reuse, R3, -R8.reuse ;  /* 0x0000000302037223 */ /* 0x140fe20000010808 */
[C-C-:B------:R-:W-:Y:S01]  /*3900*/  FFMA.FTZ R51, R2.reuse, R51, -R8.reuse ;  /* 0x0000003302337223 */ /* 0x140fe20000010808 */
[--C-:B------:R-:W-:Y:S01]  /*3910*/  FFMA.FTZ R33, R2, R33, -R8.reuse ;  /* 0x0000002102217223 */ /* 0x100fe20000010808 */
[----:B-1----:R-:W-:Y:S01]  /*3920*/  FADD.FTZ R40, R18, R27 ;  /* 0x0000001b12287221 */ /* 0x002fe20000010000 */
[C---:B------:R-:W-:Y:S01]  /*3930*/  F2FP.SATFINITE.E4M3.F32.PACK_AB_MERGE_C R27, R45.reuse, R18, RZ ;  /* 0x000000122d1b723e */ /* 0x040fe200048070ff */
[----:B------:R-:W-:Y:S01]  /*3940*/  FFMA.FTZ R8, R2, R55, -R8 ;  /* 0x0000003702087223 */ /* 0x000fe20000010808 */
[----:B------:R-:W0:Y:S01]  /*3950*/  MUFU.EX2 R19, R19 ;  /* 0x0000001300137308 */ /* 0x000e220000000800 */
[----:B------:R-:W-:Y:S01]  /*3960*/  FADD.FTZ R45, R45, R40 ;  /* 0x000000282d2d7221 */ /* 0x000fe20000010000 */
[----:B------:R-:W-:-:S06]  /*3970*/  F2FP.SATFINITE.E4M3.F32.PACK_AB_MERGE_C R188, R41, R10, R27 ;  /* 0x0000000a29bc723e */ /* 0x000fcc000480701b */
[----:B------:R1:W3:Y:S01]  /*3980*/  MUFU.EX2 R30, R31 ;  /* 0x0000001f001e7308 */ /* 0x0002e20000000800 */
[----:B--2---:R-:W-:-:S07]  /*3990*/  FADD.FTZ R38, R15, R20 ;  /* 0x000000140f267221 */ /* 0x004fce0000010000 */
[----:B------:R-:W2:Y:S01]  /*39a0*/  MUFU.EX2 R21, R21 ;  /* 0x0000001500157308 */ /* 0x000ea20000000800 */
[----:B0-----:R-:W-:Y:S01]  /*39b0*/  FADD.FTZ R27, R19, R38 ;  /* 0x00000026131b7221 */ /* 0x001fe20000010000 */
[----:B------:R-:W-:-:S04]  /*39c0*/  FADD.FTZ R38, R22, R45 ;  /* 0x0000002d16267221 */ /* 0x000fc80000010000 */
[----:B-1----:R-:W-:Y:S02]  /*39d0*/  FADD.FTZ R31, R49, R38 ;  /* 0x00000026311f7221 */ /* 0x002fe40000010000 */
[----:B------:R0:W1:Y:S01]  /*39e0*/  MUFU.EX2 R32, R35 ;  /* 0x0000002300207308 */ /* 0x0000620000000800 */
[C---:B---3--:R-:W-:Y:S01]  /*39f0*/  FADD.FTZ R10, R30.reuse, R27 ;  /* 0x0000001b1e0a7221 */ /* 0x048fe20000010000 */
[----:B------:R-:W-:-:S04]  /*3a00*/  F2FP.SATFINITE.E4M3.F32.PACK_AB_MERGE_C R30, R30, R19, RZ ;  /* 0x000000131e1e723e */ /* 0x000fc800048070ff */
[----:B------:R-:W-:Y:S02]  /*3a10*/  F2FP.SATFINITE.E4M3.F32.PACK_AB_MERGE_C R189, R20, R15, R30 ;  /* 0x0000000f14bd723e */ /* 0x000fe4000480701e */
[----:B------:R-:W3:Y:S01]  /*3a20*/  MUFU.EX2 R23, R23 ;  /* 0x0000001700177308 */ /* 0x000ee20000000800 */
[----:B0-----:R-:W-:Y:S01]  /*3a30*/  F2FP.SATFINITE.E4M3.F32.PACK_AB_MERGE_C R35, R53, R24, RZ ;  /* 0x000000183523723e */ /* 0x001fe200048070ff */
[----:B--2---:R-:W-:Y:S01]  /*3a40*/  FADD.FTZ R27, R21, R10 ;  /* 0x0000000a151b7221 */ /* 0x004fe20000010000 */
[----:B------:R-:W-:Y:S01]  /*3a50*/  FADD.FTZ R24, R24, R31 ;  /* 0x0000001f18187221 */ /* 0x000fe20000010000 */
[----:B------:R-:W-:Y:S02]  /*3a60*/  F2FP.SATFINITE.E4M3.F32.PACK_AB_MERGE_C R31, R59, R14, RZ ;  /* 0x0000000e3b1f723e */ /* 0x000fe400048070ff */
[----:B------:R-:W-:Y:S01]  /*3a70*/  F2FP.SATFINITE.E4M3.F32.PACK_AB_MERGE_C R190, R49, R22, R35 ;  /* 0x0000001631be723e */ /* 0x000fe20004807023 */
[----:B------:R-:W-:Y:S01]  /*3a80*/  FADD.FTZ R53, R53, R24 ;  /* 0x0000001835357221 */ /* 0x000fe20000010000 */
[----:B------:R-:W0:Y:S01]  /*3a90*/  MUFU.EX2 R34, R39 ;  /* 0x0000002700227308 */ /* 0x000e220000000800 */
[----:B-1----:R-:W-:Y:S01]  /*3aa0*/  FADD.FTZ R22, R32, R27 ;  /* 0x0000001b20167221 */ /* 0x002fe20000010000 */
[----:B------:R-:W-:Y:S01]  /*3ab0*/  F2FP.SATFINITE.E4M3.F32.PACK_AB_MERGE_C R184, R57, R28, R31 ;  /* 0x0000001c39b8723e */ /* 0x000fe2000480701f */
[----:B------:R-:W-:-:S04]  /*3ac0*/  FADD.FTZ R28, R28, R53 ;  /* 0x000000351c1c7221 */ /* 0x000fc80000010000 */
[----:B------:R-:W-:Y:S01]  /*3ad0*/  FADD.FTZ R57, R57, R28 ;  /* 0x0000001c39397221 */ /* 0x000fe20000010000 */
[----:B------:R-:W1:Y:S01]  /*3ae0*/  MUFU.EX2 R25, R25 ;  /* 0x0000001900197308 */ /* 0x000e620000000800 */
[----:B---3--:R-:W-:-:S07]  /*3af0*/  FADD.FTZ R27, R23, R22 ;  /* 0x00000016171b7221 */ /* 0x008fce0000010000 */
[----:B------:R-:W2:Y:S01]  /*3b00*/  MUFU.EX2 R36, R43 ;  /* 0x0000002b00247308 */ /* 0x000ea20000000800 */
[C---:B0-----:R-:W-:Y:S01]  /*3b10*/  FADD.FTZ R22, R34.reuse, R27 ;  /* 0x0000001b22167221 */ /* 0x041fe20000010000 */
[----:B------:R-:W-:-:S04]  /*3b20*/  F2FP.SATFINITE.E4M3.F32.PACK_AB_MERGE_C R23, R34, R23, RZ ;  /* 0x000000172217723e */ /* 0x000fc800048070ff */
[----:B------:R-:W-:Y:S02]  /*3b30*/  F2FP.SATFINITE.E4M3.F32.PACK_AB_MERGE_C R191, R32, R21, R23 ;  /* 0x0000001520bf723e */ /* 0x000fe40004807017 */
[----:B------:R-:W0:Y:S01]  /*3b40*/  MUFU.EX2 R29, R29 ;  /* 0x0000001d001d7308 */ /* 0x000e220000000800 */
[----:B-1----:R-:W-:Y:S01]  /*3b50*/  FADD.FTZ R19, R25, R22 ;  /* 0x0000001619137221 */ /* 0x002fe20000010000 */
[----:B------:R-:W-:-:S04]  /*3b60*/  FADD.FTZ R22, R14, R57 ;  /* 0x000000390e167221 */ /* 0x000fc80000010000 */
[----:B------:R-:W-:Y:S02]  /*3b70*/  FADD.FTZ R59, R59, R22 ;  /* 0x000000163b3b7221 */ /* 0x000fe40000010000 */
[----:B------:R-:W1:Y:S01]  /*3b80*/  MUFU.EX2 R37, R37 ;  /* 0x0000002500257308 */ /* 0x000e620000000800 */
[----:B--2---:R-:W-:-:S07]  /*3b90*/  FADD.FTZ R14, R36, R19 ;  /* 0x00000013240e7221 */ /* 0x004fce0000010000 */
[----:B------:R-:W2:Y:S01]  /*3ba0*/  MUFU.EX2 R18, R47 ;  /* 0x0000002f00127308 */ /* 0x000ea20000000800 */
[----:B0-----:R-:W-:-:S07]  /*3bb0*/  FADD.FTZ R19, R29, R14 ;  /* 0x0000000e1d137221 */ /* 0x001fce0000010000 */
[----:B------:R-:W0:Y:S01]  /*3bc0*/  MUFU.EX2 R3, R3 ;  /* 0x0000000300037308 */ /* 0x000e220000000800 */
[----:B-1----:R-:W-:-:S04]  /*3bd0*/  F2FP.SATFINITE.E4M3.F32.PACK_AB_MERGE_C R24, R37, R0, RZ ;  /* 0x000000002518723e */ /* 0x002fc800048070ff */
[C---:B------:R-:W-:Y:S01]  /*3be0*/  F2FP.SATFINITE.E4M3.F32.PACK_AB_MERGE_C R186, R61.reuse, R26, R24 ;  /* 0x0000001a3dba723e */ /* 0x040fe20004807018 */
[----:B------:R-:W-:Y:S02]  /*3bf0*/  FADD.FTZ R26, R26, R59 ;  /* 0x0000003b1a1a7221 */ /* 0x000fe40000010000 */
[----:B------:R-:W1:Y:S01]  /*3c00*/  MUFU.EX2 R10, R51 ;  /* 0x00000033000a7308 */ /* 0x000e620000000800 */
[C---:B--2---:R-:W-:Y:S01]  /*3c10*/  F2FP.SATFINITE.E4M3.F32.PACK_AB_MERGE_C R29, R18.reuse, R29, RZ ;  /* 0x0000001d121d723e */ /* 0x044fe200048070ff */
[----:B------:R-:W-:Y:S01]  /*3c20*/  FADD.FTZ R18, R18, R19 ;  /* 0x0000001312127221 */ /* 0x000fe20000010000 */
[----:B------:R-:W-:Y:S02]  /*3c30*/  FADD.FTZ R61, R61, R26 ;  /* 0x0000001a3d3d7221 */ /* 0x000fe40000010000 */
[----:B------:R-:W-:Y:S02]  /*3c40*/  F2FP.SATFINITE.E4M3.F32.PACK_AB_MERGE_C R185, R36, R25, R29 ;  /* 0x0000001924b9723e */ /* 0x000fe4000480701d */
[----:B------:R-:W-:Y:S01]  /*3c50*/  FADD.FTZ R0, R0, R61 ;  /* 0x0000003d00007221 */ /* 0x000fe20000010000 */
[----:B------:R-:W-:Y:S01]  /*3c60*/  MUFU.EX2 R33, R33 ;  /* 0x0000002100217308 */ /* 0x000fe20000000800 */
[----:B0-----:R-:W-:-:S02]  /*3c70*/  FADD.FTZ R15, R3, R18 ;  /* 0x00000012030f7221 */ /* 0x001fc40000010000 */
[----:B------:R-:W-:-:S05]  /*3c80*/  FADD.FTZ R0, R37, R0 ;  /* 0x0000000025007221 */ /* 0x000fca0000010000 */
[----:B------:R-:W0:Y:S01]  /*3c90*/  MUFU.EX2 R8, R8 ;  /* 0x0000000800087308 */ /* 0x000e220000000800 */
[----:B-1----:R-:W-:Y:S01]  /*3ca0*/  FADD.FTZ R14, R10, R15 ;  /* 0x0000000f0a0e7221 */ /* 0x002fe20000010000 */
[----:B0-----:R-:W-:-:S03]  /*3cb0*/  F2FP.SATFINITE.E4M3.F32.PACK_AB_MERGE_C R15, R8, R33, RZ ;  /* 0x00000021080f723e */ /* 0x001fc600048070ff */
[----:B------:R-:W-:Y:S01]  /*3cc0*/  FADD.FTZ R33, R33, R14 ;  /* 0x0000000e21217221 */ /* 0x000fe20000010000 */
[----:B------:R-:W-:-:S03]  /*3cd0*/  F2FP.SATFINITE.E4M3.F32.PACK_AB_MERGE_C R187, R10, R3, R15 ;  /* 0x000000030abb723e */ /* 0x000fc6000480700f */
[----:B------:R-:W-:Y:S01]  /*3ce0*/  FADD.FTZ R3, R8, R33 ;  /* 0x0000002108037221 */ /* 0x000fe20000010000 */
[----:B------:R-:W-:Y:S06]  /*3cf0*/  @!P6 BRA `(.L_x_971) ;  /* 0x000000000044e947 */ /* 0x000fec0003800000 */
[----:B------:R-:W-:Y:S01]  /*3d00*/  ISETP.LT.AND P0, PT, RZ, UR43, PT ;  /* 0x0000002bff007c0c */ /* 0x000fe2000bf01270 */
[----:B------:R-:W-:-:S06]  /*3d10*/  UIADD3 UR6, UR43, -0x1, URZ ;  /* 0xffffffff2b067890 */ /* 0x000fcc000fffe03f */
[----:B------:R-:W-:-:S06]  /*3d20*/  IMAD.U32 R8, RZ, RZ, UR6 ;  /* 0x00000006ff087e24 */ /* 0x000fcc000f8e00ff */
[----:B------:R-:W-:Y:S05]  /*3d30*/  @P0 BRA `(.L_x_972) ;  /* 0x00000000001c0947 */ /* 0x000fea0003800000 */
[----:B------:R-:W-:Y:S01]  /*3d40*/  ISETP.NE.AND P0, PT, R13, 0x1, PT ;  /* 0x000000010d00780c */ /* 0x000fe20003f05270 */
[----:B------:R-:W-:-:S12]  /*3d50*/  IMAD R15, RZ, RZ, -UR43 ;  /* 0x8000002bff0f7e24 */ /* 0x000fd8000f8e02ff */
[----:B------:R-:W0:Y:S02]  /*3d60*/  @P0 LDC.64 R18, c[0x0][0x9e8] ;  /* 0x00027a00ff120b82 */ /* 0x000e240000000a00 */
[----:B0-----:R-:W-:-:S05]  /*3d70*/  @P0 IMAD.HI.U32 R8, R15, R18, RZ ;  /* 0x000000120f080227 */ /* 0x001fca00078e00ff */
[----:B------:R-:W-:-:S04]  /*3d80*/  @P0 SHF.R.U32.HI R15, RZ, R19, R8 ;  /* 0x00000013ff0f0219 */ /* 0x000fc80000011608 */
[----:B------:R-:W-:Y:S01]  /*3d90*/  LOP3.LUT R8, RZ, R15, RZ, 0x33, !PT ;  /* 0x0000000fff087212 */ /* 0x000fe200078e33ff */
[----:B------:R-:W-:Y:S06]  /*3da0*/  BRA `(.L_x_973) ;  /* 0x0000000000107947 */ /* 0x000fec0003800000 */
.L_x_972:
[----:B------:R-:W-:-:S13]  /*3db0*/  ISETP.NE.AND P0, PT, R13, 0x1, PT ;  /* 0x000000010d00780c */ /* 0x000fda0003f05270 */
[----:B------:R-:W0:Y:S02]  /*3dc0*/  @P0 LDC.64 R14, c[0x0][0x9e8] ;  /* 0x00027a00ff0e0b82 */ /* 0x000e240000000a00 */
[----:B0-----:R-:W-:-:S05]  /*3dd0*/  @P0 IMAD.HI.U32 R10, R8, R14, RZ ;  /* 0x0000000e080a0227 */ /* 0x001fca00078e00ff */
[----:B------:R-:W-:-:S07]  /*3de0*/  @P0 SHF.R.U32.HI R8, RZ, R15, R10 ;  /* 0x0000000fff080219 */ /* 0x000fce000001160a */
.L_x_973:
[----:B------:R-:W-:-:S05]  /*3df0*/  IMAD R13, R8, R13, R13 ;  /* 0x0000000d080d7224 */ /* 0x000fca00078e020d */
[----:B------:R-:W-:-:S07]  /*3e00*/  VIMNMX R12, R12, R13, PT ;  /* 0x0000000d0c0c7248 */ /* 0x000fce0003fe0100 */
.L_x_971:
[----:B------:R-:W-:Y:S01]  /*3e10*/  SHF.R.S32.HI R13, RZ, 0x1f, R12 ;  /* 0x0000001fff0d7819 */ /* 0x000fe2000001140c */
[----:B------:R-:W0:Y:S01]  /*3e20*/  S2UR UR43, SR_CgaCtaId ;  /* 0x00000000002b79c3 */ /* 0x000e220000008800 */
[----:B------:R-:W-:Y:S01]  /*3e30*/  UMOV UR49, URZ ;  /* 0x0000003f00317c82 */ /* 0x000fe20008000000 */
[----:B------:R-:W-:Y:S01]  /*3e40*/  UMOV UR47, URZ ;  /* 0x0000003f002f7c82 */ /* 0x000fe20008000000 */
[----:B------:R-:W-:Y:S02]  /*3e50*/  LEA.HI R13, R13, R12, RZ, 0x6 ;  /* 0x0000000c0d0d7211 */ /* 0x000fe400078f30ff */
[----:B------:R-:W-:Y:S02]  /*3e60*/  CS2R R24, SRZ ;  /* 0x0000000000187805 */ /* 0x000fe4000001ff00 */
[----:B------:R-:W-:Y:S02]  /*3e70*/  CS2R R26, SRZ ;  /* 0x00000000001a7805 */ /* 0x000fe4000001ff00 */
[----:B------:R-:W-:-:S02]  /*3e80*/  CS2R R28, SRZ ;  /* 0x00000000001c7805 */ /* 0x000fc4000001ff00 */
[----:B------:R-:W-:Y:S02]  /*3e90*/  SHF.R.S32.HI R13, RZ, 0x6, R13 ;  /* 0x00000006ff0d7819 */ /* 0x000fe4000001140d */
[----:B------:R-:W-:Y:S02]  /*3ea0*/  CS2R R30, SRZ ;  /* 0x00000000001e7805 */ /* 0x000fe4000001ff00 */
[----:B------:R-:W-:Y:S02]  /*3eb0*/  CS2R R32, SRZ ;  /* 0x0000000000207805 */ /* 0x000fe4000001ff00 */
[----:B------:R-:W-:Y:S02]  /*3ec0*/  CS2R R34, SRZ ;  /* 0x0000000000227805 */ /* 0x000fe4000001ff00 */
[----:B------:R-:W-:Y:S02]  /*3ed0*/  VIMNMX R8, R16, R13, !PT ;  /* 0x0000000d10087248 */ /* 0x000fe40007fe0100 */
[----:B------:R-:W-:-:S02]  /*3ee0*/  CS2R R36, SRZ ;  /* 0x0000000000247805 */ /* 0x000fc4000001ff00 */
[----:B------:R-:W-:Y:S02]  /*3ef0*/  CS2R R38, SRZ ;  /* 0x0000000000267805 */ /* 0x000fe4000001ff00 */
[----:B------:R-:W-:Y:S02]  /*3f00*/  CS2R R40, SRZ ;  /* 0x0000000000287805 */ /* 0x000fe4000001ff00 */
[----:B------:R-:W-:Y:S02]  /*3f10*/  ISETP.LE.AND P0, PT, R8, UR50, PT ;  /* 0x0000003208007c0c */ /* 0x000fe4000bf03270 */
        /* <DEDUP_REMOVED lines=55> */
[----:B0-----:R-:W-:Y:S06]  /*4290*/  @!P0 BRA `(.L_x_974) ;  /* 0x00000028001c8947 */ /* 0x001fec0003800000 */
        /* <DEDUP_REMOVED lines=64> */
[----:B------:R-:W-:Y:S01]  /*46a0*/  UMOV UR52, URZ ;  /* 0x0000003f00347c82 */ /* 0x000fe20008000000 */
[----:B------:R-:W-:Y:S01]  /*46b0*/  UMOV UR51, URZ ;  /* 0x0000003f00337c82 */ /* 0x000fe20008000000 */
[----:B------:R-:W-:Y:S01]  /*46c0*/  ULDC UR55, c[0x0][0x9e4] ;  /* 0x0002790000377ab9 */ /* 0x000fe20000000800 */
[----:B------:R-:W-:Y:S01]  /*46d0*/  ULDC UR53, c[0x0][0x288] ;  /* 0x0000a20000357ab9 */ /* 0x000fe20000000800 */
[----:B------:R-:W-:Y:S01]  /*46e0*/  ULDC UR54, c[0x0][0x2f0] ;  /* 0x0000bc0000367ab9 */ /* 0x000fe20000000800 */
[----:B------:R-:W-:-:S05]  /*46f0*/  ULDC UR56, c[0x0][0x9e0] ;  /* 0x0002780000387ab9 */ /* 0x000fca0000000800 */
.L_x_992:
[----:B------:R-:W-:Y:S01]  /*4700*/  UIADD3 UR49, UR51, 0x1, URZ ;  /* 0x0000000133317890 */ /* 0x000fe2000fffe03f */
[----:B------:R-:W-:-:S03]  /*4710*/  ISETP.NE.AND P1, PT, RZ, UR40, PT ;  /* 0x00000028ff007c0c */ /* 0x000fc6000bf25270 */
[----:B------:R-:W-:-:S04]  /*4720*/  UISETP.NE.AND UP1, UPT, UR49, 0x2, UPT ;  /* 0x000000023100788c */ /* 0x000fc8000bf25270 */
[----:B------:R-:W-:Y:S02]  /*4730*/  USEL UR47, URZ, 0x1, UP1 ;  /* 0x000000013f2f7887 */ /* 0x000fe40008800000 */
[----:B------:R-:W-:Y:S02]  /*4740*/  USEL UR49, UR49, URZ, UP1 ;  /* 0x0000003f31317287 */ /* 0x000fe40008800000 */
[----:B------:R-:W-:Y:S02]  /*4750*/  ULOP3.LUT UR47, UR52, UR47, URZ, 0x3c, !UPT ;  /* 0x0000002f342f7292 */ /* 0x000fe4000f8e3c3f */
[----:B------:R-:W-:Y:S10]  /*4760*/  @P1 BRA `(.L_x_975) ;  /* 0x00000000002c1947 */ /* 0x000ff40003800000 */
[----:B------:R-:W-:Y:S05]  /*4770*/  @!P4 BRA `(.L_x_976) ;  /* 0x000000000004c947 */ /* 0x000fea0003800000 */
[----:B------:R-:W-:Y:S01]  /*4780*/  BPT.TRAP 0x1 ;  /* 0x000000040000795c */ /* 0x000fe20000300000 */
.L_x_976:
[----:B------:R-:W-:Y:S01]  /*4790*/  ULEA UR6, UR49, UR41, 0x3 ;  /* 0x0000002931067291 */ /* 0x000fe2000f8e183f */
[----:B------:R-:W-:-:S05]  /*47a0*/  IMAD.U32 R10, RZ, RZ, UR47 ;  /* 0x0000002fff0a7e24 */ /* 0x000fca000f8e00ff */
[----:B------:R-:W-:-:S04]  /*47b0*/  SHF.L.U32 R10, R10, 0x1f, RZ ;  /* 0x0000001f0a0a7819 */ /* 0x000fc800000006ff */
[----:B------:R0:W1:Y:S01]  /*47c0*/  SYNCS.PHASECHK.TRANS64.TRYWAIT P0, [UR6+0x20830], R10 ;  /* 0x0208300aff0075a7 */ /* 0x0000620008000146 */
[----:B------:R-:W-:Y:S05]  /*47d0*/  @!P4 BRA `(.L_x_977) ;  /* 0x000000000004c947 */ /* 0x000fea0003800000 */
[----:B------:R-:W-:Y:S01]  /*47e0*/  BPT.TRAP 0x1 ;  /* 0x000000040000795c */ /* 0x000fe20000300000 */
.L_x_977:
[----:B-1----:R-:W-:Y:S05]  /*47f0*/  @P0 BRA `(.L_x_975) ;  /* 0x0000000000080947 */ /* 0x002fea0003800000 */
[----:B------:R-:W1:Y:S02]  /*4800*/  SYNCS.PHASECHK.TRANS64.TRYWAIT P0, [UR6+0x20830], R10 ;  /* 0x0208300aff0075a7 */ /* 0x000e640008000146 */
[----:B-1----:R-:W-:Y:S05]  /*4810*/  @!P0 BRA `(.L_x_978) ;  /* 0x000000ec00488947 */ /* 0x002fea0003800000 */
.L_x_975:
[----:B01----:R-:W-:Y:S01]  /*4820*/  VIADD R10, R17, 0x8 ;  /* 0x00000008110a7836 */ /* 0x003fe20000000000 */
[----:B------:R-:W-:Y:S01]  /*4830*/  R2UR UR32, R4 ;  /* 0x00000000042072ca */ /* 0x000fe200000e0000 */
[----:B------:R-:W-:Y:S01]  /*4840*/  ULEA UR34, UR49, UR46, 0xa ;  /* 0x0000002e31227291 */ /* 0x000fe2000f8e503f */
[----:B------:R-:W-:Y:S01]  /*4850*/  R2UR UR33, R5 ;  /* 0x00000000052172ca */ /* 0x000fe200000e0000 */
[----:B------:R-:W-:Y:S01]  /*4860*/  UMOV UR35, 0x40000040 ;  /* 0x4000004000237882 */ /* 0x000fe20000000000 */
[----:B------:R0:W-:Y:S01]  /*4870*/  BAR.SYNC.DEFER_BLOCKING R10, 0x100 ;  /* 0x0004000a0000751d */ /* 0x0001e20000010000 */
[----:B------:R-:W-:Y:S02]  /*4880*/  UIADD3 UR6, UR34, 0x2, URZ ;  /* 0x0000000222067890 */ /* 0x000fe4000fffe03f */
[----:B------:R-:W-:Y:S02]  /*4890*/  UIADD3 UR10, UR34, 0x4, URZ ;  /* 0x00000004220a7890 */ /* 0x000fe4000fffe03f */
[----:B------:R-:W-:Y:S01]  /*48a0*/  UIADD3 UR14, UR34, 0x6, URZ ;  /* 0x00000006220e7890 */ /* 0x000fe2000fffe03f */
[----:B------:R-:W-:Y:S01]  /*48b0*/  UMOV UR7, 0x40000040 ;  /* 0x4000004000077882 */ /* 0x000fe20000000000 */
[----:B------:R-:W-:Y:S01]  /*48c0*/  UMOV UR11, 0x40000040 ;  /* 0x40000040000b7882 */ /* 0x000fe20000000000 */
[----:B------:R-:W-:Y:S01]  /*48d0*/  UMOV UR15, 0x40000040 ;  /* 0x40000040000f7882 */ /* 0x000fe20000000000 */
[----:B------:R-:W-:Y:S01]  /*48e0*/  UIADD3 UR18, UR34, 0x200, URZ ;  /* 0x0000020022127890 */ /* 0x000fe2000fffe03f */
[----:B------:R-:W-:Y:S01]  /*48f0*/  UMOV UR19, 0x40000040 ;  /* 0x4000004000137882 */ /* 0x000fe20000000000 */
[----:B------:R-:W-:Y:S01]  /*4900*/  UIADD3 UR22, UR34, 0x202, URZ ;  /* 0x0000020222167890 */ /* 0x000fe2000fffe03f */
[----:B------:R-:W-:Y:S01]  /*4910*/  UMOV UR23, 0x40000040 ;  /* 0x4000004000177882 */ /* 0x000fe20000000000 */
[----:B------:R-:W-:Y:S01]  /*4920*/  UIADD3 UR26, UR34, 0x204, URZ ;  /* 0x00000204221a7890 */ /* 0x000fe2000fffe03f */
[----:B------:R-:W-:Y:S01]  /*4930*/  UMOV UR27, 0x40000040 ;  /* 0x40000040001b7882 */ /* 0x000fe20000000000 */
[----:B------:R-:W-:Y:S01]  /*4940*/  UIADD3 UR30, UR34, 0x206, URZ ;  /* 0x00000206221e7890 */ /* 0x000fe2000fffe03f */
[----:B------:R-:W-:Y:S01]  /*4950*/  UMOV UR31, 0x40000040 ;  /* 0x40000040001f7882 */ /* 0x000fe20000000000 */
[----:B------:R-:W-:-:S06]  /*4960*/  WARPGROUP.ARRIVE ;  /* 0x00000000000079c5 */ /* 0x000fcc0000000000 */
[----:B------:R-:W-:Y:S03]  /*4970*/  QGMMA.64x64x32.F32.E4M3.E4M3 R152, gdesc[UR32], RZ, !UPT, gsb0 ;  /* 0x00e00000209879f3 */ /* 0x000fe6000c0008ff */
        /* <DEDUP_REMOVED lines=22> */
[----:B0-----:R-:W-:Y:S05]  /*4ae0*/  @P1 BRA `(.L_x_979) ;  /* 0x00000000002c1947 */ /* 0x001fea0003800000 */
[----:B------:R-:W-:Y:S05]  /*4af0*/  @!P4 BRA `(.L_x_980) ;  /* 0x000000000004c947 */ /* 0x000fea0003800000 */
[----:B------:R-:W-:Y:S01]  /*4b00*/  BPT.TRAP 0x1 ;  /* 0x000000040000795c */ /* 0x000fe20000300000 */
.L_x_980:
[----:B------:R-:W-:Y:S01]  /*4b10*/  ULEA UR6, UR51, UR41, 0x3 ;  /* 0x0000002933067291 */ /* 0x000fe2000f8e183f */
[----:B------:R-:W-:-:S05]  /*4b20*/  IMAD.U32 R10, RZ, RZ, UR52 ;  /* 0x00000034ff0a7e24 */ /* 0x000fca000f8e00ff */
[----:B------:R-:W-:-:S04]  /*4b30*/  SHF.L.U32 R10, R10, 0x1f, RZ ;  /* 0x0000001f0a0a7819 */ /* 0x000fc800000006ff */
[----:B------:R0:W1:Y:S01]  /*4b40*/  SYNCS.PHASECHK.TRANS64.TRYWAIT P0, [UR6+0x20850], R10 ;  /* 0x0208500aff0075a7 */ /* 0x0000620008000146 */
[----:B------:R-:W-:Y:S05]  /*4b50*/  @!P4 BRA `(.L_x_981) ;  /* 0x000000000004c947 */ /* 0x000fea0003800000 */
[----:B------:R-:W-:Y:S01]  /*4b60*/  BPT.TRAP 0x1 ;  /* 0x000000040000795c */ /* 0x000fe20000300000 */
.L_x_981:
[----:B-1----:R-:W-:Y:S05]  /*4b70*/  @P0 BRA `(.L_x_979) ;  /* 0x0000000000080947 */ /* 0x002fea0003800000 */
[----:B------:R-:W1:Y:S02]  /*4b80*/  SYNCS.PHASECHK.TRANS64.TRYWAIT P0, [UR6+0x20850], R10 ;  /* 0x0208500aff0075a7 */ /* 0x000e640008000146 */
[----:B-1----:R-:W-:Y:S05]  /*4b90*/  @!P0 BRA `(.L_x_982) ;  /* 0x000000e800808947 */ /* 0x002fea0003800000 */
.L_x_979:
[----:B------:R-:W-:Y:S01]  /*4ba0*/  UIADD3 UR6, UR41, 0x400, URZ ;  /* 0x0000040029067890 */ /* 0x000fe2000fffe03f */
[----:B------:R-:W-:Y:S01]  /*4bb0*/  WARPGROUP.ARRIVE ;  /* 0x00000000000079c5 */ /* 0x000fe20000000000 */
[----:B------:R-:W-:Y:S01]  /*4bc0*/  UMOV UR7, 0x80000020 ;  /* 0x8000002000077882 */ /* 0x000fe20000000000 */
[----:B------:R-:W-:Y:S01]  /*4bd0*/  PLOP3.LUT P0, PT, PT, PT, UP0, 0x80, 0x0 ;  /* 0x000000000000781c */ /* 0x000fe20003f0f008 */
[----:B------:R-:W-:Y:S01]  /*4be0*/  USHF.R.U32.HI UR6, URZ, 0x4, UR6 ;  /* 0x000000043f067899 */ /* 0x000fe20008011606 */
[----:B------:R-:W-:Y:S01]  /*4bf0*/  PLOP3.LUT P1, PT, PT, PT, UP0, 0x80, 0x0 ;  /* 0x000000000000781c */ /* 0x000fe20003f2f008 */
[----:B------:R-:W-:Y:S01]  /*4c00*/  @UP0 ULDC UR10, c[0x0][0x450] ;  /* 0x00011400000a0ab9 */ /* 0x000fe20000000800 */
[----:B------:R-:W-:Y:S01]  /*4c10*/  IMAD.MOV.U32 R14, RZ, RZ, R7 ;  /* 0x000000ffff0e7224 */ /* 0x000fe200078e0007 */
[----:B------:R-:W-:Y:S01]  /*4c20*/  ULOP3.LUT UR6, UR6, 0x3fff, URZ, 0xc0, !UPT ;  /* 0x00003fff06067892 */ /* 0x000fe2000f8ec03f */
[----:B------:R-:W-:Y:S02]  /*4c30*/  IMAD.U32 R12, RZ, RZ, UR49 ;  /* 0x00000031ff0c7e24 */ /* 0x000fe4000f8e00ff */
[----:B------:R-:W-:Y:S01]  /*4c40*/  IMAD.U32 R18, RZ, RZ, UR54 ;  /* 0x00000036ff127e24 */ /* 0x000fe2000f8e00ff */
[----:B------:R-:W-:-:S02]  /*4c50*/  ULOP3.LUT UR6, UR6, 0x10000, URZ, 0xfc, !UPT ;  /* 0x0001000006067892 */ /* 0x000fc4000f8efc3f */
[----:B------:R-:W-:Y:S02]  /*4c60*/  @!P5 LEA R12, R12, UR41, 0x3 ;  /* 0x000000290c0cdc11 */ /* 0x000fe4000f8e18ff */
[----:B------:R-:W-:-:S03]  /*4c70*/  ULEA UR6, UR51, UR6, 0xa ;  /* 0x0000000633067291 */ /* 0x000fc6000f8e503f */
[----:B------:R-:W-:-:S05]  /*4c80*/  @!P5 VIADD R12, R12, 0x20840 ;  /* 0x000208400c0cd836 */ /* 0x000fca0000000000 */
[----:B------:R-:W-:Y:S01]  /*4c90*/  @!P5 PRMT R12, RZ, 0x654, R12 ;  /* 0x00000654ff0cd816 */ /* 0x000fe2000000000c */
[----:B------:R-:W-:Y:S01]  /*4ca0*/  QGMMA.64x256x32.F32.E4M3.E4M3 R24, R188, gdesc[UR4], R24, gsb0 ;  /* 0x03e00004bc187df3 */ /* 0x000fe20008000818 */
[----:B------:R-:W-:Y:S01]  /*4cb0*/  UIADD3 UR6, UR6, 0x2, URZ ;  /* 0x0000000206067890 */ /* 0x000fe2000fffe03f */
[----:B------:R-:W-:Y:S01]  /*4cc0*/  UMOV UR7, 0x80000020 ;  /* 0x8000002000077882 */ /* 0x000fe20000000000 */
[----:B------:R-:W-:Y:S02]  /*4cd0*/  WARPGROUP.DEPBAR.LE gsb0, 0x0 ;  /* 0x00008000000079c5 */ /* 0x000fe40000010000 */
[----:B------:R-:W-:-:S15]  /*4ce0*/  WARPGROUP.ARRIVE ;  /* 0x00000000000079c5 */ /* 0x000fde0000000000 */
[----:B------:R-:W-:-:S08]  /*4cf0*/  NOP ;  /* 0x0000000000007918 */ /* 0x000fd00000000000 */
[----:B------:R-:W-:Y:S01]  /*4d00*/  QGMMA.64x256x32.F32.E4M3.E4M3 R24, R184, gdesc[UR4], R24, gsb0 ;  /* 0x03e00004b8187df3 */ /* 0x000fe20008000818 */
[----:B------:R-:W-:Y:S01]  /*4d10*/  @UP0 ULDC UR6, c[0x0][0x44c] ;  /* 0x0001130000060ab9 */ /* 0x000fe20000000800 */
[----:B------:R-:W-:Y:S01]  /*4d20*/  USHF.L.U32 UR7, UR50, 0x6, URZ ;  /* 0x0000000632077899 */ /* 0x000fe2000800063f */
[----:B01----:R-:W-:-:S03]  /*4d30*/  @P0 IMAD.HI.U32 R10, R7, UR6, RZ ;  /* 0x00000006070a0c27 */ /* 0x003fc6000f8e00ff */
[----:B------:R-:W-:Y:S02]  /*4d40*/  UIADD3 UR6, -UR7, 0x1, URZ ;  /* 0x0000000107067890 */ /* 0x000fe4000fffe13f */
[----:B------:R-:W-:Y:S02]  /*4d50*/  @P1 SHF.R.U32.HI R14, RZ, UR10, R10 ;  /* 0x0000000aff0e1c19 */ /* 0x000fe4000801160a */
[----:B------:R-:W-:Y:S02]  /*4d60*/  IADD3 R10, -R17, 0xb, RZ ;  /* 0x0000000b110a7810 */ /* 0x000fe40007ffe1ff */
[----:B------:R-:W-:Y:S01]  /*4d70*/  IMAD.U32 R13, RZ, RZ, UR6 ;  /* 0x00000006ff0d7e24 */ /* 0x000fe2000f8e00ff */
[----:B------:R-:W0:Y:S03]  /*4d80*/  SHFL.IDX PT, R15, R14, RZ, 0x1c1f ;  /* 0x001c1fff0e0f7589 */ /* 0x000e2600000e0000 */
[----:B------:R-:W-:-:S04]  /*4d90*/  IMAD R13, R6, -0x2, R13 ;  /* 0xfffffffe060d7824 */ /* 0x000fc800078e020d */
[----:B------:R-:W-:-:S04]  /*4da0*/  IMAD R13, R18, UR39, R13 ;  /* 0x00000027120d7c24 */ /* 0x000fc8000f8e020d */
[----:B------:R-:W-:-:S04]  /*4db0*/  VIADD R13, R13, -UR53 ;  /* 0x800000350d0d7c36 */ /* 0x000fc80008000000 */
[C---:B------:R-:W-:Y:S02]  /*4dc0*/  VIADD R20, R13.reuse, UR56 ;  /* 0x000000380d147c36 */ /* 0x040fe40008000000 */
[----:B------:R-:W-:-:S04]  /*4dd0*/  VIADD R22, R13, UR48 ;  /* 0x000000300d167c36 */ /* 0x000fc80008000000 */
[--C-:B0-----:R-:W-:Y:S01]  /*4de0*/  IMAD.IADD R18, R22, 0x1, R15.reuse ;  /* 0x0000000116127824 */ /* 0x101fe200078e020f */
[----:B------:R-:W-:Y:S02]  /*4df0*/  WARPGROUP.DEPBAR.LE gsb0, 0x0 ;  /* 0x00008000000079c5 */ /* 0x000fe40000010000 */
[----:B------:R0:W-:Y:S06]  /*4e00*/  BAR.ARV R10, 0x100 ;  /* 0x0004000a0000751d */ /* 0x0001ec0000002000 */
[----:B------:R1:W-:Y:S02]  /*4e10*/  @!P5 SYNCS.ARRIVE.TRANS64.RED.A1T0 RZ, [R12+URZ], RZ ;  /* 0x000000ff0cffd9a7 */ /* 0x0003e4000810043f */
[----:B-1----:R-:W-:Y:S01]  /*4e20*/  IMAD.IADD R12, R20, 0x1, R15 ;  /* 0x00000001140c7824 */ /* 0x002fe200078e020f */
[----:B0-----:R-:W-:Y:S06]  /*4e30*/  @!P6 BRA `(.L_x_983) ;  /* 0x000000000060e947 */ /* 0x001fec0003800000 */
[----:B------:R-:W-:Y:S01]  /*4e40*/  IMAD.U32 R10, RZ, RZ, UR54 ;  /* 0x00000036ff0a7e24 */ /* 0x000fe2000f8e00ff */
[----:B------:R-:W-:Y:S03]  /*4e50*/  BSSY B0, `(.L_x_984) ;  /* 0x0000012000007945 */ /* 0x000fe60003800000 */
[----:B------:R-:W-:-:S04]  /*4e60*/  IMAD R10, R10, UR39, R15 ;  /* 0x000000270a0a7c24 */ /* 0x000fc8000f8e020f */
[----:B------:R-:W-:-:S05]  /*4e70*/  VIADD R13, R10, -UR53 ;  /* 0x800000350a0d7c36 */ /* 0x000fca0008000000 */
[----:B------:R-:W-:-:S13]  /*4e80*/  ISETP.GT.AND P0, PT, R13, -0x1, PT ;  /* 0xffffffff0d00780c */ /* 0x000fda0003f04270 */
[----:B------:R-:W-:Y:S05]  /*4e90*/  @P0 BRA `(.L_x_985) ;  /* 0x0000000000200947 */ /* 0x000fea0003800000 */
[----:B------:R-:W-:Y:S01]  /*4ea0*/  IMAD.U32 R184, RZ, RZ, UR55 ;  /* 0x00000037ffb87e24 */ /* 0x000fe2000f8e00ff */
[----:B------:R-:W-:-:S04]  /*4eb0*/  LOP3.LUT R13, RZ, R13, RZ, 0x33, !PT ;  /* 0x0000000dff0d7212 */ /* 0x000fc800078e33ff */
[----:B------:R-:W-:-:S13]  /*4ec0*/  ISETP.NE.AND P0, PT, R184, 0x1, PT ;  /* 0x00000001b800780c */ /* 0x000fda0003f05270 */
[----:B------:R-:W0:Y:S02]  /*4ed0*/  @P0 LDC.64 R186, c[0x0][0x9e8] ;  /* 0x00027a00ffba0b82 */ /* 0x000e240000000a00 */
[----:B0-----:R-:W-:-:S05]  /*4ee0*/  @P0 IMAD.HI.U32 R10, R13, R186, RZ ;  /* 0x000000ba0d0a0227 */ /* 0x001fca00078e00ff */
[----:B------:R-:W-:-:S04]  /*4ef0*/  @P0 SHF.R.U32.HI R13, RZ, R187, R10 ;  /* 0x000000bbff0d0219 */ /* 0x000fc8000001160a */
[----:B------:R-:W-:Y:S01]  /*4f00*/  LOP3.LUT R13, RZ, R13, RZ, 0x33, !PT ;  /* 0x0000000dff0d7212 */ /* 0x000fe200078e33ff */
[----:B------:R-:W-:Y:S06]  /*4f10*/  BRA `(.L_x_986) ;  /* 0x0000000000147947 */ /* 0x000fec0003800000 */
.L_x_985:
[----:B------:R-:W-:-:S05]  /*4f20*/  IMAD.U32 R184, RZ, RZ, UR55 ;  /* 0x00000037ffb87e24 */ /* 0x000fca000f8e00ff */
[----:B------:R-:W-:-:S13]  /*4f30*/  ISETP.NE.AND P0, PT, R184, 0x1, PT ;  /* 0x00000001b800780c */ /* 0x000fda0003f05270 */
[----:B------:R-:W0:Y:S02]  /*4f40*/  @P0 LDC.64 R186, c[0x0][0x9e8] ;  /* 0x00027a00ffba0b82 */ /* 0x000e240000000a00 */
[----:B0-----:R-:W-:-:S05]  /*4f50*/  @P0 IMAD.HI.U32 R10, R13, R186, RZ ;  /* 0x000000ba0d0a0227 */ /* 0x001fca00078e00ff */
[----:B------:R-:W-:-:S07]  /*4f60*/  @P0 SHF.R.U32.HI R13, RZ, R187, R10 ;  /* 0x000000bbff0d0219 */ /* 0x000fce000001160a */
.L_x_986:
[----:B------:R-:W-:Y:S05]  /*4f70*/  BSYNC B0 ;  /* 0x0000000000007941 */ /* 0x000fea0003800000 */
.L_x_984:
[----:B------:R-:W-:-:S04]  /*4f80*/  IMAD R13, R13, R184, -UR7 ;  /* 0x800000070d0d7e24 */ /* 0x000fc8000f8e02b8 */
[----:B------:R-:W-:-:S05]  /*4f90*/  IMAD R13, R6, -0x2, R13 ;  /* 0xfffffffe060d7824 */ /* 0x000fca00078e020d */
[----:B------:R-:W-:Y:S02]  /*4fa0*/  VIADDMNMX R12, R13, R184, R12, PT ;  /* 0x000000b80d0c7246 */ /* 0x000fe4000380010c */
[----:B------:R-:W-:-:S07]  /*4fb0*/  VIMNMX R18, R18, R13, !PT ;  /* 0x0000000d12127248 */ /* 0x000fce0007fe0100 */
.L_x_983:
[----:B------:R-:W-:Y:S01]  /*4fc0*/  UISETP.GT.AND UP1, UPT, UR50, -0x1, UPT ;  /* 0xffffffff3200788c */ /* 0x000fe2000bf24270 */
[----:B------:R-:W0:Y:S05]  /*4fd0*/  SHFL.IDX PT, R189, R14, 0x1, 0x1c1f ;  /* 0x003c1f000ebd7f89 */ /* 0x000e2a00000e0000 */
[----:B------:R-:W-:-:S04]  /*4fe0*/  PLOP3.LUT P0, PT, PT, PT, UP1, 0x80, 0x0 ;  /* 0x000000000000781c */ /* 0x000fc80003f0f018 */
[C---:B------:R-:W-:Y:S02]  /*4ff0*/  ISETP.GT.AND P1, PT, R18.reuse, RZ, P0 ;  /* 0x000000ff1200720c */ /* 0x040fe40000724270 */
[----:B------:R-:W-:Y:S02]  /*5000*/  ISETP.GT.AND P3, PT, R18, 0x1, P0 ;  /* 0x000000011200780c */ /* 0x000fe40000764270 */
[----:B------:R-:W-:Y:S02]  /*5010*/  ISETP.LT.OR P2, PT, R12, 0x1, P1 ;  /* 0x000000010c00780c */ /* 0x000fe40000f41670 */
[----:B------:R-:W-:Y:S02]  /*5020*/  ISETP.GT.AND P1, PT, R18, 0x8, P0 ;  /* 0x000000081200780c */ /* 0x000fe40000724270 */
[----:B------:R-:W-:Y:S02]  /*5030*/  FSEL R152, R152, -INF , !P2 ;  /* 0xff80000098987808 */ /* 0x000fe40005000000 */
[----:B------:R-:W-:-:S02]  /*5040*/  ISETP.GT.AND P2, PT, R18, 0x9, P0 ;  /* 0x000000091200780c */ /* 0x000fc40000744270 */
[C---:B------:R-:W-:Y:S02]  /*5050*/  ISETP.LT.OR P3, PT, R12.reuse, 0x2, P3 ;  /* 0x000000020c00780c */ /* 0x040fe40001f61670 */
[----:B------:R-:W-:Y:S01]  /*5060*/  ISETP.LT.OR P1, PT, R12, 0x9, P1 ;  /* 0x000000090c00780c */ /* 0x000fe20000f21670 */
[--C-:B0-----:R-:W-:Y:S01]  /*5070*/  IMAD.IADD R10, R20, 0x1, R189.reuse ;  /* 0x00000001140a7824 */ /* 0x101fe200078e02bd */
[----:B------:R-:W-:Y:S01]  /*5080*/  ISETP.LT.OR P2, PT, R12, 0xa, P2 ;  /* 0x0000000a0c00780c */ /* 0x000fe20001741670 */
[----:B------:R-:W-:Y:S01]  /*5090*/  IMAD.IADD R14, R22, 0x1, R189 ;  /* 0x00000001160e7824 */ /* 0x000fe200078e02bd */
[----:B------:R-:W-:Y:S02]  /*50a0*/  FSEL R187, R153, -INF , !P3 ;  /* 0xff80000099bb7808 */ /* 0x000fe40005800000 */
[----:B------:R-:W-:Y:S02]  /*50b0*/  FSEL R185, R156, -INF , !P1 ;  /* 0xff8000009cb97808 */ /* 0x000fe40004800000 */
[----:B------:R-:W-:-:S02]  /*50c0*/  FSEL R157, R157, -INF , !P2 ;  /* 0xff8000009d9d7808 */ /* 0x000fc40005000000 */
[C---:B------:R-:W-:Y:S02]  /*50d0*/  ISETP.GT.AND P3, PT, R18.reuse, 0x10, P0 ;  /* 0x000000101200780c */ /* 0x040fe40000764270 */
[C---:B------:R-:W-:Y:S02]  /*50e0*/  ISETP.GT.AND P1, PT, R18.reuse, 0x11, P0 ;  /* 0x000000111200780c */ /* 0x040fe40000724270 */
[----:B------:R-:W-:Y:S02]  /*50f0*/  ISETP.GT.AND P2, PT, R18, 0x18, P0 ;  /* 0x000000181200780c */ /* 0x000fe40000744270 */
[C---:B------:R-:W-:Y:S02]  /*5100*/  ISETP.LT.OR P3, PT, R12.reuse, 0x11, P3 ;  /* 0x000000110c00780c */ /* 0x040fe40001f61670 */
[C---:B------:R-:W-:Y:S02]  /*5110*/  ISETP.LT.OR P1, PT, R12.reuse, 0x12, P1 ;  /* 0x000000120c00780c */ /* 0x040fe40000f21670 */
[----:B------:R-:W-:-:S02]  /*5120*/  ISETP.LT.OR P2, PT, R12, 0x19, P2 ;  /* 0x000000190c00780c */ /* 0x000fc40001741670 */
[----:B------:R-:W-:Y:S02]  /*5130*/  FSEL R15, R160, -INF , !P3 ;  /* 0xff800000a00f7808 */ /* 0x000fe40005800000 */
[----:B------:R-:W-:Y:S02]  /*5140*/  FSEL R161, R161, -INF , !P1 ;  /* 0xff800000a1a17808 */ /* 0x000fe40004800000 */
[----:B------:R-:W-:Y:S02]  /*5150*/  FSEL R13, R164, -INF , !P2 ;  /* 0xff800000a40d7808 */ /* 0x000fe40005000000 */
[C---:B------:R-:W-:Y:S02]  /*5160*/  ISETP.GT.AND P3, PT, R18.reuse, 0x19, P0 ;  /* 0x000000191200780c */ /* 0x040fe40000764270 */
[C---:B------:R-:W-:Y:S02]  /*5170*/  ISETP.GT.AND P1, PT, R18.reuse, 0x20, P0 ;  /* 0x000000201200780c */ /* 0x040fe40000724270 */
[----:B------:R-:W-:-:S02]  /*5180*/  ISETP.GT.AND P2, PT, R18, 0x21, P0 ;  /* 0x000000211200780c */ /* 0x000fc40000744270 */
[C---:B------:R-:W-:Y:S02]  /*5190*/  ISETP.LT.OR P3, PT, R12.reuse, 0x1a, P3 ;  /* 0x0000001a0c00780c */ /* 0x040fe40001f61670 */
[C---:B------:R-:W-:Y:S02]  /*51a0*/  ISETP.LT.OR P1, PT, R12.reuse, 0x21, P1 ;  /* 0x000000210c00780c */ /* 0x040fe40000f21670 */
[----:B------:R-:W-:Y:S02]  /*51b0*/  ISETP.LT.OR P2, PT, R12, 0x22, P2 ;  /* 0x000000220c00780c */ /* 0x000fe40001741670 */
        /* <DEDUP_REMOVED lines=36> */
.L_x_989:
[----:B------:R-:W-:-:S05]  /*5400*/  IMAD.U32 R18, RZ, RZ, UR55 ;  /* 0x00000037ff127e24 */ /* 0x000fca000f8e00ff */
[----:B------:R-:W-:-:S13]  /*5410*/  ISETP.NE.AND P1, PT, R18, 0x1, PT ;  /* 0x000000011200780c */ /* 0x000fda0003f25270 */
[----:B------:R-:W0:Y:S02]  /*5420*/  @P1 LDC.64 R190, c[0x0][0x9e8] ;  /* 0x00027a00ffbe1b82 */ /* 0x000e240000000a00 */
[----:B0-----:R-:W-:-:S05]  /*5430*/  @P1 IMAD.HI.U32 R12, R189, R190, RZ ;  /* 0x000000bebd0c1227 */ /* 0x001fca00078e00ff */
[----:B------:R-:W-:-:S07]  /*5440*/  @P1 SHF.R.U32.HI R189, RZ, R191, R12 ;  /* 0x000000bfffbd1219 */ /* 0x000fce000001160c */
.L_x_990:
[----:B------:R-:W-:Y:S05]  /*5450*/  BSYNC B0 ;  /* 0x0000000000007941 */ /* 0x000fea0003800000 */
.L_x_988:
[----:B------:R-:W-:-:S04]  /*5460*/  IMAD R189, R189, R18, -UR7 ;  /* 0x80000007bdbd7e24 */ /* 0x000fc8000f8e0212 */
[----:B------:R-:W-:-:S05]  /*5470*/  IMAD R189, R6, -0x2, R189 ;  /* 0xfffffffe06bd7824 */ /* 0x000fca00078e02bd */
[----:B------:R-:W-:Y:S02]  /*5480*/  VIADDMNMX R10, R189, R18, R10, PT ;  /* 0x00000012bd0a7246 */ /* 0x000fe4000380010a */
[----:B------:R-:W-:-:S07]  /*5490*/  VIMNMX R14, R14, R189, !PT ;  /* 0x000000bd0e0e7248 */ /* 0x000fce0007fe0100 */
.L_x_987:
[----:B------:R-:W-:Y:S02]  /*54a0*/  FMNMX.FTZ R12, R152, R9, !PT ;  /* 0x00000009980c7209 */ /* 0x000fe40007810000 */
[----:B------:R-:W-:Y:S02]  /*54b0*/  ISETP.GT.AND P1, PT, R14, 0x1, P0 ;  /* 0x000000010e00780c */ /* 0x000fe40000724270 */
[----:B------:R-:W-:Y:S02]  /*54c0*/  FMNMX.FTZ R12, R187, R12, !PT ;  /* 0x0000000cbb0c7209 */ /* 0x000fe40007810000 */
[----:B------:R-:W-:Y:S02]  /*54d0*/  ISETP.LT.OR P1, PT, R10, 0x2, P1 ;  /* 0x000000020a00780c */ /* 0x000fe40000f21670 */
[----:B------:R-:W-:Y:S02]  /*54e0*/  FMNMX.FTZ R12, R185, R12, !PT ;  /* 0x0000000cb90c7209 */ /* 0x000fe40007810000 */
[----:B------:R-:W-:-:S02]  /*54f0*/  ISETP.GT.AND P2, PT, R14, 0x8, P0 ;  /* 0x000000080e00780c */ /* 0x000fc40000744270 */
[----:B------:R-:W-:Y:S02]  /*5500*/  FMNMX.FTZ R12, R157, R12, !PT ;  /* 0x0000000c9d0c7209 */ /* 0x000fe40007810000 */
[----:B------:R-:W-:Y:S02]  /*5510*/  ISETP.LT.OR P2, PT, R10, 0x9, P2 ;  /* 0x000000090a00780c */ /* 0x000fe40001741670 */
[----:B------:R-:W-:Y:S02]  /*5520*/  FMNMX.FTZ R12, R15, R12, !PT ;  /* 0x0000000c0f0c7209 */ /* 0x000fe40007810000 */
[----:B------:R-:W-:Y:S02]  /*5530*/  ISETP.GT.AND P3, PT, R14, 0x9, P0 ;  /* 0x000000090e00780c */ /* 0x000fe40000764270 */
[----:B------:R-:W-:Y:S02]  /*5540*/  FMNMX.FTZ R12, R161, R12, !PT ;  /* 0x0000000ca10c7209 */ /* 0x000fe40007810000 */
[----:B------:R-:W-:-:S02]  /*5550*/  FSEL R191, R158, -INF , !P2 ;  /* 0xff8000009ebf7808 */ /* 0x000fc40005000000 */
        /* <DEDUP_REMOVED lines=11> */
[----:B------:R-:W-:-:S02]  /*5610*/  ISETP.LT.OR P3, PT, R10, 0x12, P3 ;  /* 0x000000120a00780c */ /* 0x000fc40001f61670 */
[----:B------:R-:W-:Y:S02]  /*5620*/  FMNMX.FTZ R12, R23, R12, !PT ;  /* 0x0000000c170c7209 */ /* 0x000fe40007810000 */
[----:B------:R-:W-:Y:S02]  /*5630*/  FSEL R163, R163, -INF , !P3 ;  /* 0xff800000a3a37808 */ /* 0x000fe40005800000 */
[----:B------:R-:W-:Y:S02]  /*5640*/  FMNMX.FTZ R12, R177, R12, !PT ;  /* 0x0000000cb10c7209 */ /* 0x000fe40007810000 */
[----:B------:R-:W-:Y:S02]  /*5650*/  ISETP.GT.AND P3, PT, R14, 0x20, P0 ;  /* 0x000000200e00780c */ /* 0x000fe40000764270 */
[----:B------:R-:W-:Y:S02]  /*5660*/  FMNMX.FTZ R12, R153, R12, !PT ;  /* 0x0000000c990c7209 */ /* 0x000fe40007810000 */
[----:B------:R-:W-:-:S02]  /*5670*/  ISETP.LT.OR P3, PT, R10, 0x21, P3 ;  /* 0x000000210a00780c */ /* 0x000fc40001f61670 */
[----:B------:R-:W-:Y:S02]  /*5680*/  FMNMX.FTZ R12, R181, R12, !PT ;  /* 0x0000000cb50c7209 */ /* 0x000fe40007810000 */
[----:B------:R-:W-:-:S03]  /*5690*/  FSEL R197, R170, -INF , !P3 ;  /* 0xff800000aac57808 */ /* 0x000fc60005800000 */
[----:B------:R-:W0:Y:S02]  /*56a0*/  SHFL.BFLY PT, R189, R12, 0x2, 0x1f ;  /* 0x0c401f000cbd7f89 */ /* 0x000e2400000e0000 */
[----:B0-----:R-:W-:Y:S02]  /*56b0*/  FMNMX.FTZ R18, R12, R189, !PT ;  /* 0x000000bd0c127209 */ /* 0x001fe40007810000 */
[----:B------:R-:W-:Y:S02]  /*56c0*/  FSEL R189, R155, -INF , !P1 ;  /* 0xff8000009bbd7808 */ /* 0x000fe40004800000 */
[----:B------:R-:W-:Y:S01]  /*56d0*/  ISETP.GT.AND P1, PT, R14, RZ, P0 ;  /* 0x000000ff0e00720c */ /* 0x000fe20000724270 */
[----:B------:R-:W0:Y:S03]  /*56e0*/  SHFL.BFLY PT, R193, R18, 0x1, 0x1f ;  /* 0x0c201f0012c17f89 */ /* 0x000e2600000e0000 */
[----:B------:R-:W-:-:S04]  /*56f0*/  ISETP.LT.OR P1, PT, R10, 0x1, P1 ;  /* 0x000000010a00780c */ /* 0x000fc80000f21670 */
[----:B------:R-:W-:Y:S02]  /*5700*/  FSEL R154, R154, -INF , !P1 ;  /* 0xff8000009a9a7808 */ /* 0x000fe40004800000 */
[----:B------:R-:W-:Y:S02]  /*5710*/  ISETP.GT.AND P1, PT, R14, 0x18, P0 ;  /* 0x000000180e00780c */ /* 0x000fe40000724270 */
[----:B------:R-:W-:Y:S02]  /*5720*/  FMNMX.FTZ R12, R154, R11, !PT ;  /* 0x0000000b9a0c7209 */ /* 0x000fe40007810000 */
[----:B------:R-:W-:Y:S02]  /*5730*/  ISETP.LT.OR P1, PT, R10, 0x19, P1 ;  /* 0x000000190a00780c */ /* 0x000fe40000f21670 */
[----:B------:R-:W-:Y:S02]  /*5740*/  FMNMX.FTZ R12, R189, R12, !PT ;  /* 0x0000000cbd0c7209 */ /* 0x000fe40007810000 */
[----:B------:R-:W-:-:S02]  /*5750*/  FSEL R195, R166, -INF , !P1 ;  /* 0xff800000a6c37808 */ /* 0x000fc40004800000 */
[----:B------:R-:W-:Y:S02]  /*5760*/  FMNMX.FTZ R12, R191, R12, !PT ;  /* 0x0000000cbf0c7209 */ /* 0x000fe40007810000 */
[----:B------:R-:W-:Y:S02]  /*5770*/  ISETP.GT.AND P1, PT, R14, 0x21, P0 ;  /* 0x000000210e00780c */ /* 0x000fe40000724270 */
[----:B------:R-:W-:Y:S02]  /*5780*/  FMNMX.FTZ R12, R159, R12, !PT ;  /* 0x0000000c9f0c7209 */ /* 0x000fe40007810000 */
[----:B0-----:R-:W-:Y:S02]  /*5790*/  FMNMX.FTZ R155, R18, R193, !PT ;  /* 0x000000c1129b7209 */ /* 0x001fe40007810000 */
[----:B------:R-:W-:Y:S02]  /*57a0*/  FSEL R193, R162, -INF , !P2 ;  /* 0xff800000a2c17808 */ /* 0x000fe40005000000 */
[----:B------:R-:W-:Y:S01]  /*57b0*/  ISETP.GT.AND P2, PT, R14, 0x19, P0 ;  /* 0x000000190e00780c */ /* 0x000fe20000744270 */
[----:B------:R-:W-:-:S01]  /*57c0*/  FFMA.FTZ R18, R2, R155, -8 ;  /* 0xc100000002127423 */ /* 0x000fc2000001009b */
[----:B------:R-:W-:-:S02]  /*57d0*/  FMNMX.FTZ R12, R193, R12, !PT ;  /* 0x0000000cc10c7209 */ /* 0x000fc40007810000 */
[----:B------:R-:W-:Y:S02]  /*57e0*/  ISETP.LT.OR P2, PT, R10, 0x1a, P2 ;  /* 0x0000001a0a00780c */ /* 0x000fe40001741670 */
[----:B------:R-:W-:Y:S02]  /*57f0*/  FMNMX.FTZ R12, R163, R12, !PT ;  /* 0x0000000ca30c7209 */ /* 0x000fe40007810000 */
[----:B------:R-:W-:Y:S02]  /*5800*/  FSEL R167, R167, -INF , !P2 ;  /* 0xff800000a7a77808 */ /* 0x000fe40005000000 */
[----:B------:R-:W-:Y:S02]  /*5810*/  FMNMX.FTZ R12, R195, R12, !PT ;  /* 0x0000000cc30c7209 */ /* 0x000fe40007810000 */
[----:B------:R-:W-:Y:S02]  /*5820*/  ISETP.GT.AND P2, PT, R14, 0x28, P0 ;  /* 0x000000280e00780c */ /* 0x000fe40000744270 */
[----:B------:R-:W-:-:S02]  /*5830*/  ISETP.LT.OR P1, PT, R10, 0x22, P1 ;  /* 0x000000220a00780c */ /* 0x000fc40000f21670 */
[----:B------:R-:W-:Y:S02]  /*5840*/  FMNMX.FTZ R12, R167, R12, !PT ;  /* 0x0000000ca70c7209 */ /* 0x000fe40007810000 */
[----:B------:R-:W-:Y:S02]  /*5850*/  ISETP.LT.OR P2, PT, R10, 0x29, P2 ;  /* 0x000000290a00780c */ /* 0x000fe40001741670 */
[----:B------:R-:W-:Y:S02]  /*5860*/  FSEL R171, R171, -INF , !P1 ;  /* 0xff800000abab7808 */ /* 0x000fe40004800000 */
[----:B------:R-:W-:Y:S02]  /*5870*/  FSETP.NEU.FTZ.AND P3, PT, R155, -INF , PT ;  /* 0xff8000009b00780b */ /* 0x000fe40003f7d000 */
[----:B------:R-:W-:Y:S02]  /*5880*/  ISETP.GT.AND P1, PT, R14, 0x29, P0 ;  /* 0x000000290e00780c */ /* 0x000fe40000724270 */
[----:B------:R-:W-:-:S02]  /*5890*/  FMNMX.FTZ R12, R197, R12, !PT ;  /* 0x0000000cc50c7209 */ /* 0x000fc40007810000 */
[----:B------:R-:W-:Y:S02]  /*58a0*/  FSEL R199, R174, -INF , !P2 ;  /* 0xff800000aec77808 */ /* 0x000fe40005000000 */
[----:B------:R-:W-:Y:S02]  /*58b0*/  FSEL R162, R18, RZ, P3 ;  /* 0x000000ff12a27208 */ /* 0x000fe40001800000 */
[----:B------:R-:W-:Y:S02]  /*58c0*/  ISETP.GT.AND P2, PT, R14, 0x30, P0 ;  /* 0x000000300e00780c */ /* 0x000fe40000744270 */
[----:B------:R-:W-:Y:S01]  /*58d0*/  ISETP.LT.OR P1, PT, R10, 0x2a, P1 ;  /* 0x0000002a0a00780c */ /* 0x000fe20000f21670 */
[----:B------:R-:W-:-:S01]  /*58e0*/  FFMA.FTZ R20, R2, R187, -R162 ;  /* 0x000000bb02147223 */ /* 0x000fc200000108a2 */
[----:B------:R-:W-:Y:S01]  /*58f0*/  FMNMX.FTZ R18, R171, R12, !PT ;  /* 0x0000000cab127209 */ /* 0x000fe20007810000 */
[----:B------:R-:W-:-:S01]  /*5900*/  FFMA.FTZ R156, R2, R153, -R162 ;  /* 0x00000099029c7223 */ /* 0x000fc200000108a2 */
[----:B------:R-:W-:Y:S01]  /*5910*/  ISETP.LT.OR P2, PT, R10, 0x31, P2 ;  /* 0x000000310a00780c */ /* 0x000fe20001741670 */
[----:B------:R-:W-:-:S01]  /*5920*/  FFMA.FTZ R201, R2, R152, -R162 ;  /* 0x0000009802c97223 */ /* 0x000fc200000108a2 */
[----:B------:R-:W-:Y:S01]  /*5930*/  FSEL R175, R175, -INF , !P1 ;  /* 0xff800000afaf7808 */ /* 0x000fe20004800000 */
[----:B------:R0:W-:Y:S01]  /*5940*/  MUFU.EX2 R12, R20 ;  /* 0x00000014000c7308 */ /* 0x0001e20000000800 */
[----:B------:R-:W-:Y:S01]  /*5950*/  ISETP.GT.AND P1, PT, R14, 0x31, P0 ;  /* 0x000000310e00780c */ /* 0x000fe20000724270 */
[C-C-:B------:R-:W-:Y:S01]  /*5960*/  FFMA.FTZ R157, R2.reuse, R157, -R162.reuse ;  /* 0x0000009d029d7223 */ /* 0x140fe200000108a2 */
[----:B------:R-:W-:Y:S01]  /*5970*/  FMNMX.FTZ R18, R199, R18, !PT ;  /* 0x00000012c7127209 */ /* 0x000fe20007810000 */
[--C-:B------:R-:W-:Y:S01]  /*5980*/  FFMA.FTZ R13, R2, R13, -R162.reuse ;  /* 0x0000000d020d7223 */ /* 0x100fe200000108a2 */
[----:B------:R-:W-:Y:S01]  /*5990*/  FSEL R187, R178, -INF , !P2 ;  /* 0xff800000b2bb7808 */ /* 0x000fe20005000000 */
[--C-:B------:R-:W-:Y:S01]  /*59a0*/  FFMA.FTZ R19, R2, R19, -R162.reuse ;  /* 0x0000001302137223 */ /* 0x100fe200000108a2 */
[----:B------:R-:W-:Y:S01]  /*59b0*/  ISETP.GT.AND P2, PT, R14, 0x38, P0 ;  /* 0x000000380e00780c */ /* 0x000fe20000744270 */
[--C-:B------:R-:W-:Y:S01]  /*59c0*/  FFMA.FTZ R21, R2, R21, -R162.reuse ;  /* 0x0000001502157223 */ /* 0x100fe200000108a2 */
[----:B------:R-:W-:Y:S01]  /*59d0*/  ISETP.LT.OR P1, PT, R10, 0x32, P1 ;  /* 0x000000320a00780c */ /* 0x000fe20000f21670 */
[C-C-:B0-----:R-:W-:Y:S01]  /*59e0*/  FFMA.FTZ R20, R2.reuse, R169, -R162.reuse ;  /* 0x000000a902147223 */ /* 0x141fe200000108a2 */
[----:B------:R-:W-:Y:S01]  /*59f0*/  FMNMX.FTZ R18, R175, R18, !PT ;  /* 0x00000012af127209 */ /* 0x000fe20007810000 */
[--C-:B------:R-:W-:Y:S01]  /*5a00*/  FFMA.FTZ R23, R2, R23, -R162.reuse ;  /* 0x0000001702177223 */ /* 0x100fe200000108a2 */
[----:B------:R-:W-:Y:S01]  /*5a10*/  ISETP.GT.AND P0, PT, R14, 0x39, P0 ;  /* 0x000000390e00780c */ /* 0x000fe20000704270 */
[--C-:B------:R-:W-:Y:S01]  /*5a20*/  FFMA.FTZ R14, R2, R185, -R162.reuse ;  /* 0x000000b9020e7223 */ /* 0x100fe200000108a2 */
[----:B------:R-:W-:Y:S01]  /*5a30*/  ISETP.LT.OR P2, PT, R10, 0x39, P2 ;  /* 0x000000390a00780c */ /* 0x000fe20001741670 */
[----:B------:R-:W-:Y:S01]  /*5a40*/  FFMA.FTZ R152, R2, R177, -R162 ;  /* 0x000000b102987223 */ /* 0x000fe200000108a2 */
[----:B------:R-:W-:Y:S01]  /*5a50*/  FSEL R179, R179, -INF , !P1 ;  /* 0xff800000b3b37808 */ /* 0x000fe20004800000 */
[----:B------:R-:W-:Y:S01]  /*5a60*/  MUFU.EX2 R201, R201 ;  /* 0x000000c900c97308 */ /* 0x000fe20000000800 */
[----:B------:R-:W-:-:S02]  /*5a70*/  FMNMX.FTZ R18, R187, R18, !PT ;  /* 0x00000012bb127209 */ /* 0x000fc40007810000 */
[----:B------:R-:W-:Y:S01]  /*5a80*/  ISETP.LT.OR P0, PT, R10, 0x3a, P0 ;  /* 0x0000003a0a00780c */ /* 0x000fe20000701670 */
[----:B------:R-:W-:-:S01]  /*5a90*/  FFMA.FTZ R10, R2, R15, -R162 ;  /* 0x0000000f020a7223 */ /* 0x000fc200000108a2 */
[----:B------:R-:W-:Y:S01]  /*5aa0*/  FSEL R185, R182, -INF , !P2 ;  /* 0xff800000b6b97808 */ /* 0x000fe20005000000 */
[----:B------:R-:W-:-:S01]  /*5ab0*/  FFMA.FTZ R15, R2, R161, -R162 ;  /* 0x000000a1020f7223 */ /* 0x000fc200000108a2 */
[----:B------:R-:W-:Y:S01]  /*5ac0*/  FMNMX.FTZ R18, R179, R18, !PT ;  /* 0x00000012b3127209 */ /* 0x000fe20007810000 */
[----:B------:R-:W-:Y:S01]  /*5ad0*/  MUFU.EX2 R14, R14 ;  /* 0x0000000e000e7308 */ /* 0x000fe20000000800 */
[----:B------:R-:W-:Y:S02]  /*5ae0*/  FSEL R183, R183, -INF , !P0 ;  /* 0xff800000b7b77808 */ /* 0x000fe40004000000 */
[----:B------:R-:W-:Y:S02]  /*5af0*/  FMNMX.FTZ R18, R185, R18, !PT ;  /* 0x00000012b9127209 */ /* 0x000fe40007810000 */
[----:B------:R-:W-:-:S02]  /*5b00*/  FSEL R160, R155, RZ, P3 ;  /* 0x000000ff9ba07208 */ /* 0x000fc40001800000 */
[----:B------:R-:W-:Y:S01]  /*5b10*/  FMNMX.FTZ R22, R183, R18, !PT ;  /* 0x00000012b7167209 */ /* 0x000fe20007810000 */
[----:B------:R-:W-:-:S01]  /*5b20*/  FFMA.FTZ R18, R2, R165, -R162 ;  /* 0x000000a502127223 */ /* 0x000fc200000108a2 */
[----:B------:R-:W-:Y:S03]  /*5b30*/  MUFU.EX2 R157, R157 ;  /* 0x0000009d009d7308 */ /* 0x000fe60000000800 */
[----:B------:R-:W0:Y:S05]  /*5b40*/  SHFL.BFLY PT, R161, R22, 0x2, 0x1f ;  /* 0x0c401f0016a17f89 */ /* 0x000e2a00000e0000 */
[----:B------:R-:W-:Y:S08]  /*5b50*/  MUFU.EX2 R10, R10 ;  /* 0x0000000a000a7308 */ /* 0x000ff00000000800 */
[----:B------:R-:W-:Y:S08]  /*5b60*/  MUFU.EX2 R15, R15 ;  /* 0x0000000f000f7308 */ /* 0x000ff00000000800 */
[----:B------:R-:W-:Y:S01]  /*5b70*/  MUFU.EX2 R13, R13 ;  /* 0x0000000d000d7308 */ /* 0x000fe20000000800 */
[----:B0-----:R-:W-:Y:S01]  /*5b80*/  FMNMX.FTZ R161, R22, R161, !PT ;  /* 0x000000a116a17209 */ /* 0x001fe20007810000 */
[C-C-:B------:R-:W-:Y:S01]  /*5b90*/  FFMA.FTZ R22, R2.reuse, R173, -R162.reuse ;  /* 0x000000ad02167223 */ /* 0x140fe200000108a2 */
[----:B------:R-:W-:-:S03]  /*5ba0*/  FFMA.FTZ R162, R2, R181, -R162 ;  /* 0x000000b502a27223 */ /* 0x000fc600000108a2 */
[----:B------:R-:W0:Y:S02]  /*5bb0*/  SHFL.BFLY PT, R158, R161, 0x1, 0x1f ;  /* 0x0c201f00a19e7f89 */ /* 0x000e2400000e0000 */
[----:B------:R-:W-:Y:S08]  /*5bc0*/  MUFU.EX2 R18, R18 ;  /* 0x0000001200127308 */ /* 0x000ff00000000800 */
[----:B------:R-:W-:Y:S08]  /*5bd0*/  MUFU.EX2 R19, R19 ;  /* 0x0000001300137308 */ /* 0x000ff00000000800 */
[----:B------:R-:W-:Y:S01]  /*5be0*/  MUFU.EX2 R20, R20 ;  /* 0x0000001400147308 */ /* 0x000fe20000000800 */
[----:B0-----:R-:W-:Y:S01]  /*5bf0*/  FMNMX.FTZ R153, R161, R158, !PT ;  /* 0x0000009ea1997209 */ /* 0x001fe20007810000 */
[----:B------:R-:W-:-:S06]  /*5c00*/  FADD.FTZ R161, -R160, R9 ;  /* 0x00000009a0a17221 */ /* 0x000fcc0000010100 */
[----:B------:R-:W-:Y:S01]  /*5c10*/  MUFU.EX2 R21, R21 ;  /* 0x0000001500157308 */ /* 0x000fe20000000800 */
[----:B------:R-:W-:Y:S01]  /*5c20*/  FSETP.NEU.FTZ.AND P0, PT, R153, -INF , PT ;  /* 0xff8000009900780b */ /* 0x000fe20003f1d000 */
[C---:B------:R-:W-:Y:S01]  /*5c30*/  FFMA.FTZ R160, R2.reuse, R153, -8 ;  /* 0xc100000002a07423 */ /* 0x040fe20000010099 */
[----:B------:R-:W-:-:S05]  /*5c40*/  FMUL.FTZ R158, R2, R161 ;  /* 0x000000a1029e7220 */ /* 0x000fca0000410000 */
[----:B------:R0:W-:Y:S01]  /*5c50*/  MUFU.EX2 R9, R162 ;  /* 0x000000a200097308 */ /* 0x0001e20000000800 */
[----:B------:R-:W-:-:S05]  /*5c60*/  FSEL R164, R160, RZ, P0 ;  /* 0x000000ffa0a47208 */ /* 0x000fca0000000000 */
[C-C-:B------:R-:W-:Y:S01]  /*5c70*/  FFMA.FTZ R154, R2.reuse, R154, -R164.reuse ;  /* 0x0000009a029a7223 */ /* 0x140fe200000108a4 */
[----:B------:R-:W-:-:S01]  /*5c80*/  FFMA.FTZ R161, R2, R189, -R164 ;  /* 0x000000bd02a17223 */ /* 0x000fc200000108a4 */
[----:B------:R-:W1:Y:S01]  /*5c90*/  MUFU.EX2 R158, R158 ;  /* 0x0000009e009e7308 */ /* 0x000e620000000800 */
[----:B0-----:R-:W-:Y:S01]  /*5ca0*/  FSEL R162, R153, RZ, P0 ;  /* 0x000000ff99a27208 */ /* 0x001fe20000000000 */
[C-C-:B------:R-:W-:Y:S01]  /*5cb0*/  FFMA.FTZ R191, R2.reuse, R191, -R164.reuse ;  /* 0x000000bf02bf7223 */ /* 0x140fe200000108a4 */
[----:B------:R-:W-:-:S01]  /*5cc0*/  FFMA.FTZ R165, R2, R159, -R164 ;  /* 0x0000009f02a57223 */ /* 0x000fc200000108a4 */
[C-C-:B------:R-:W-:Y:S01]  /*5cd0*/  FFMA.FTZ R159, R2.reuse, R193, -R164.reuse ;  /* 0x000000c1029f7223 */ /* 0x140fe200000108a4 */
[----:B------:R-:W-:-:S01]  /*5ce0*/  FFMA.FTZ R160, R2, R163, -R164 ;  /* 0x000000a302a07223 */ /* 0x000fc200000108a4 */
[----:B------:R-:W-:Y:S01]  /*5cf0*/  FADD.FTZ R11, -R162, R11 ;  /* 0x0000000ba20b7221 */ /* 0x000fe20000010100 */
[----:B------:R-:W-:-:S01]  /*5d00*/  FFMA.FTZ R195, R2, R195, -R164 ;  /* 0x000000c302c37223 */ /* 0x000fc200000108a4 */
[----:B------:R-:W-:Y:S01]  /*5d10*/  MUFU.EX2 R154, R154 ;  /* 0x0000009a009a7308 */ /* 0x000fe20000000800 */
[----:B------:R-:W-:-:S01]  /*5d20*/  FFMA.FTZ R167, R2, R167, -R164 ;  /* 0x000000a702a77223 */ /* 0x000fc200000108a4 */
[C---:B------:R-:W-:Y:S01]  /*5d30*/  FMUL.FTZ R11, R2.reuse, R11 ;  /* 0x0000000b020b7220 */ /* 0x040fe20000410000 */
[----:B------:R-:W-:-:S01]  /*5d40*/  FFMA.FTZ R197, R2, R197, -R164 ;  /* 0x000000c502c57223 */ /* 0x000fc200000108a4 */
[C-C-:B------:R-:W-:Y:S01]  /*5d50*/  FFMA.FTZ R171, R2.reuse, R171, -R164.reuse ;  /* 0x000000ab02ab7223 */ /* 0x140fe200000108a4 */
[----:B------:R-:W-:-:S01]  /*5d60*/  FFMA.FTZ R199, R2, R199, -R164 ;  /* 0x000000c702c77223 */ /* 0x000fc200000108a4 */
[C-C-:B------:R-:W-:Y:S01]  /*5d70*/  FFMA.FTZ R175, R2.reuse, R175, -R164.reuse ;  /* 0x000000af02af7223 */ /* 0x140fe200000108a4 */
[----:B------:R-:W-:-:S01]  /*5d80*/  FFMA.FTZ R187, R2, R187, -R164 ;  /* 0x000000bb02bb7223 */ /* 0x000fc200000108a4 */
[----:B------:R-:W0:Y:S01]  /*5d90*/  MUFU.EX2 R11, R11 ;  /* 0x0000000b000b7308 */ /* 0x000e220000000800 */
[----:B-1----:R-:W-:-:S01]  /*5da0*/  FFMA.FTZ R163, R158, R0, R201 ;  /* 0x000000009ea37223 */ /* 0x002fc200000100c9 */
[C-C-:B------:R-:W-:Y:S01]  /*5db0*/  FFMA.FTZ R179, R2.reuse, R179, -R164.reuse ;  /* 0x000000b302b37223 */ /* 0x140fe200000108a4 */
[----:B------:R-:W-:-:S01]  /*5dc0*/  FFMA.FTZ R185, R2, R185, -R164 ;  /* 0x000000b902b97223 */ /* 0x000fc200000108a4 */
[----:B------:R-:W-:Y:S01]  /*5dd0*/  FFMA.FTZ R164, R2, R183, -R164 ;  /* 0x000000b702a47223 */ /* 0x000fe200000108a4 */
[----:B------:R-:W-:-:S03]  /*5de0*/  FADD.FTZ R163, R12, R163 ;  /* 0x000000a30ca37221 */ /* 0x000fc60000010000 */
[----:B------:R-:W1:Y:S01]  /*5df0*/  MUFU.EX2 R161, R161 ;  /* 0x000000a100a17308 */ /* 0x000e620000000800 */
[----:B------:R-:W-:-:S07]  /*5e00*/  FADD.FTZ R162, R14, R163 ;  /* 0x000000a30ea27221 */ /* 0x000fce0000010000 */
[----:B------:R-:W2:Y:S01]  /*5e10*/  MUFU.EX2 R191, R191 ;  /* 0x000000bf00bf7308 */ /* 0x000ea20000000800 */
[----:B0-----:R-:W-:-:S01]  /*5e20*/  FFMA.FTZ R0, R11, R3, R154 ;  /* 0x000000030b007223 */ /* 0x001fc2000001009a */
[----:B------:R-:W-:-:S04]  /*5e30*/  FADD.FTZ R3, R157, R162 ;  /* 0x000000a29d037221 */ /* 0x000fc80000010000 */
[----:B------:R-:W-:Y:S02]  /*5e40*/  FADD.FTZ R162, R10, R3 ;  /* 0x000000030aa27221 */ /* 0x000fe40000010000 */
[----:B------:R-:W0:Y:S01]  /*5e50*/  MUFU.EX2 R165, R165 ;  /* 0x000000a500a57308 */ /* 0x000e220000000800 */
[----:B-1----:R-:W-:-:S01]  /*5e60*/  FADD.FTZ R0, R161, R0 ;  /* 0x00000000a1007221 */ /* 0x002fc20000010000 */
[----:B------:R-:W-:-:S04]  /*5e70*/  FADD.FTZ R162, R15, R162 ;  /* 0x000000a20fa27221 */ /* 0x000fc80000010000 */
[----:B------:R-:W-:Y:S02]  /*5e80*/  FADD.FTZ R163, R13, R162 ;  /* 0x000000a20da37221 */ /* 0x000fe40000010000 */
[----:B------:R-:W1:Y:S01]  /*5e90*/  MUFU.EX2 R159, R159 ;  /* 0x0000009f009f7308 */ /* 0x000e620000000800 */
[----:B--2---:R-:W-:-:S07]  /*5ea0*/  FADD.FTZ R0, R191, R0 ;  /* 0x00000000bf007221 */ /* 0x004fce0000010000 */
[----:B------:R-:W2:Y:S01]  /*5eb0*/  MUFU.EX2 R160, R160 ;  /* 0x000000a000a07308 */ /* 0x000ea20000000800 */
[----:B0-----:R-:W-:-:S07]  /*5ec0*/  FADD.FTZ R0, R165, R0 ;  /* 0x00000000a5007221 */ /* 0x001fce0000010000 */
[----:B------:R-:W0:Y:S01]  /*5ed0*/  MUFU.EX2 R166, R195 ;  /* 0x000000c300a67308 */ /* 0x000e220000000800 */
[----:B-1----:R-:W-:-:S01]  /*5ee0*/  FADD.FTZ R3, R159, R0 ;  /* 0x000000009f037221 */ /* 0x002fc20000010000 */
[----:B------:R-:W-:-:S04]  /*5ef0*/  FADD.FTZ R0, R18, R163 ;  /* 0x000000a312007221 */ /* 0x000fc80000010000 */
[----:B------:R-:W-:Y:S02]  /*5f00*/  FADD.FTZ R163, R19, R0 ;  /* 0x0000000013a37221 */ /* 0x000fe40000010000 */
[----:B------:R-:W1:Y:S01]  /*5f10*/  MUFU.EX2 R167, R167 ;  /* 0x000000a700a77308 */ /* 0x000e620000000800 */
[----:B--2---:R-:W-:-:S01]  /*5f20*/  FADD.FTZ R3, R160, R3 ;  /* 0x00000003a0037221 */ /* 0x004fc20000010000 */
[----:B------:R-:W-:-:S04]  /*5f30*/  FADD.FTZ R0, R20, R163 ;  /* 0x000000a314007221 */ /* 0x000fc80000010000 */
[----:B------:R-:W-:Y:S02]  /*5f40*/  FADD.FTZ R163, R21, R0 ;  /* 0x0000000015a37221 */ /* 0x000fe40000010000 */
        /* <DEDUP_REMOVED lines=23> */
[----:B--2---:R-:W-:-:S04]  /*60c0*/  FADD.FTZ R0, R156, R163 ;  /* 0x000000a39c007221 */ /* 0x004fc80000010000 */
[----:B------:R-:W-:Y:S01]  /*60d0*/  FADD.FTZ R0, R9, R0 ;  /* 0x0000000009007221 */ /* 0x000fe20000010000 */
[----:B0-----:R-:W-:-:S04]  /*60e0*/  FADD.FTZ R3, R172, R3 ;  /* 0x00000003ac037221 */ /* 0x001fc80000010000 */
[----:B-1----:R-:W-:Y:S01]  /*60f0*/  FADD.FTZ R3, R164, R3 ;  /* 0x00000003a4037221 */ /* 0x002fe20000010000 */
[----:B------:R-:W-:Y:S06]  /*6100*/  @!P4 BRA `(.L_x_991) ;  /* 0x000000000004c947 */ /* 0x000fec0003800000 */
[----:B------:R-:W-:Y:S01]  /*6110*/  BPT.TRAP 0x1 ;  /* 0x000000040000795c */ /* 0x000fe20000300000 */
.L_x_991:
[----:B------:R-:W-:Y:S01]  /*6120*/  ULEA UR6, UR51, UR41, 0x3 ;  /* 0x0000002933067291 */ /* 0x000fe2000f8e183f */
[----:B------:R-:W-:Y:S01]  /*6130*/  ISETP.LT.AND P0, PT, R8, UR50, PT ;  /* 0x0000003208007c0c */ /* 0x000fe2000bf01270 */
[----:B------:R-:W-:Y:S01]  /*6140*/  UMOV UR52, UR47 ;  /* 0x0000002f00347c82 */ /* 0x000fe20008000000 */
[----:B------:R-:W-:Y:S01]  /*6150*/  F2FP.SATFINITE.E4M3.F32.PACK_AB_MERGE_C R14, R157, R14, RZ ;  /* 0x0000000e9d0e723e */ /* 0x000fe200048070ff */
[----:B------:R-:W-:Y:S01]  /*6160*/  UIADD3 UR6, UR6, 0x20860, URZ ;  /* 0x0002086006067890 */ /* 0x000fe2000fffe03f */
[----:B------:R-:W-:Y:S01]  /*6170*/  F2FP.SATFINITE.E4M3.F32.PACK_AB_MERGE_C R13, R18, R13, RZ ;  /* 0x0000000d120d723e */ /* 0x000fe200048070ff */
[----:B------:R-:W-:Y:S01]  /*6180*/  UMOV UR51, UR49 ;  /* 0x0000003100337c82 */ /* 0x000fe20008000000 */
[----:B------:R-:W-:Y:S01]  /*6190*/  F2FP.SATFINITE.E4M3.F32.PACK_AB_MERGE_C R21, R22, R21, RZ ;  /* 0x000000151615723e */ /* 0x000fe200048070ff */
[----:B------:R-:W-:Y:S01]  /*61a0*/  UPRMT UR6, UR43, 0x654, UR6 ;  /* 0x000006542b067896 */ /* 0x000fe20008000006 */
[----:B------:R-:W-:Y:S01]  /*61b0*/  F2FP.SATFINITE.E4M3.F32.PACK_AB_MERGE_C R9, R9, R156, RZ ;  /* 0x0000009c0909723e */ /* 0x000fe200048070ff */
[----:B------:R-:W-:Y:S01]  /*61c0*/  FMUL.FTZ R26, R26, R11 ;  /* 0x0000000b1a1a7220 */ /* 0x000fe20000410000 */
[----:B------:R-:W-:Y:S01]  /*61d0*/  F2FP.SATFINITE.E4M3.F32.PACK_AB_MERGE_C R157, R165, R191, RZ ;  /* 0x000000bfa59d723e */ /* 0x000fe200048070ff */
[-C--:B------:R-:W-:Y:S01]  /*61e0*/  FMUL.FTZ R27, R27, R11.reuse ;  /* 0x0000000b1b1b7220 */ /* 0x080fe20000410000 */
[----:B------:R-:W-:Y:S01]  /*61f0*/  F2FP.SATFINITE.E4M3.F32.PACK_AB_MERGE_C R18, R167, R166, RZ ;  /* 0x000000a6a712723e */ /* 0x000fe200048070ff */
[-C--:B------:R-:W-:Y:S01]  /*6200*/  FMUL.FTZ R30, R30, R11.reuse ;  /* 0x0000000b1e1e7220 */ /* 0x080fe20000410000 */
[----:B------:R-:W-:Y:S01]  /*6210*/  F2FP.SATFINITE.E4M3.F32.PACK_AB_MERGE_C R22, R175, R170, RZ ;  /* 0x000000aaaf16723e */ /* 0x000fe200048070ff */
[-C--:B------:R-:W-:Y:S01]  /*6220*/  FMUL.FTZ R31, R31, R11.reuse ;  /* 0x0000000b1f1f7220 */ /* 0x080fe20000410000 */
[----:B------:R-:W-:Y:S01]  /*6230*/  SYNCS.ARRIVE.TRANS64.RED.A1T0 RZ, [UR6], RZ ;  /* 0x000000ffffff79a7 */ /* 0x000fe20008100406 */
[----:B------:R-:W-:Y:S01]  /*6240*/  UIADD3 UR6, UR50, -0x1, URZ ;  /* 0xffffffff32067890 */ /* 0x000fe2000fffe03f */
[----:B------:R-:W-:Y:S01]  /*6250*/  F2FP.SATFINITE.E4M3.F32.PACK_AB_MERGE_C R156, R164, R172, RZ ;  /* 0x000000aca49c723e */ /* 0x000fe200048070ff */
[----:B------:R-:W-:Y:S01]  /*6260*/  FMUL.FTZ R34, R34, R11 ;  /* 0x0000000b22227220 */ /* 0x000fe20000410000 */
[----:B------:R-:W-:Y:S01]  /*6270*/  F2FP.SATFINITE.E4M3.F32.PACK_AB_MERGE_C R186, R152, R23, R9 ;  /* 0x0000001798ba723e */ /* 0x000fe20004807009 */
[-C--:B------:R-:W-:Y:S01]  /*6280*/  FMUL.FTZ R35, R35, R11.reuse ;  /* 0x0000000b23237220 */ /* 0x080fe20000410000 */
[-C--:B------:R-:W-:Y:S01]  /*6290*/  FMUL.FTZ R38, R38, R11.reuse ;  /* 0x0000000b26267220 */ /* 0x080fe20000410000 */
[-C--:B------:R-:W-:Y:S01]  /*62a0*/  FMUL.FTZ R39, R39, R11.reuse ;  /* 0x0000000b27277220 */ /* 0x080fe20000410000 */
[----:B------:R-:W-:Y:S01]  /*62b0*/  UMOV UR50, UR6 ;  /* 0x0000000600327c82 */ /* 0x000fe20008000000 */
        /* <DEDUP_REMOVED lines=57> */
[----:B------:R-:W-:Y:S01]  /*6650*/  FMUL.FTZ R24, R24, R158 ;  /* 0x0000009e18187220 */ /* 0x000fe20000410000 */
[----:B------:R-:W-:Y:S01]  /*6660*/  F2FP.SATFINITE.E4M3.F32.PACK_AB_MERGE_C R189, R161, R154, R157 ;  /* 0x0000009aa1bd723e */ /* 0x000fe2000480709d */
        /* <DEDUP_REMOVED lines=68> */
[----:B------:R-:W-:-:S02]  /*6ab0*/  IMAD.MOV.U32 R11, RZ, RZ, R153 ;  /* 0x000000ffff0b7224 */ /* 0x000fc400078e0099 */
[----:B------:R-:W-:Y:S01]  /*6ac0*/  IMAD.MOV.U32 R9, RZ, RZ, R155 ;  /* 0x000000ffff097224 */ /* 0x000fe200078e009b */
[----:B------:R-:W-:Y:S06]  /*6ad0*/  @P0 BRA `(.L_x_992) ;  /* 0xffffffdc00080947 */ /* 0x000fec000383ffff */
[----:B------:R-:W-:Y:S01]  /*6ae0*/  IMAD.MOV.U32 R11, RZ, RZ, R153 ;  /* 0x000000ffff0b7224 */ /* 0x000fe200078e0099 */
[----:B------:R-:W-:Y:S01]  /*6af0*/  UMOV UR50, UR6 ;  /* 0x0000000600327c82 */ /* 0x000fe20008000000 */
[----:B------:R-:W-:-:S07]  /*6b00*/  IMAD.MOV.U32 R9, RZ, RZ, R155 ;  /* 0x000000ffff097224 */ /* 0x000fce00078e009b */
.L_x_974:
[----:B------:R-:W0:Y:S01]  /*6b10*/  LDC R8, c[0x0][0x448] ;  /* 0x00011200ff087b82 */ /* 0x000e220000000800 */
[----:B------:R-:W-:-:S04]  /*6b20*/  UIADD3 UR53, -UR53, 0x1, URZ ;  /* 0x0000000135357890 */ /* 0x000fc8000fffe13f */
[----:B------:R-:W-:-:S03]  /*6b30*/  UIMAD UR53, UR39, UR54, UR53 ;  /* 0x00000036273572a4 */ /* 0x000fc6000f8e0235 */
[----:B------:R-:W1:Y:S08]  /*6b40*/  S2UR UR6, SR_CTAID.X ;  /* 0x00000000000679c3 */ /* 0x000e700000002500 */
[----:B------:R-:W2:Y:S01]  /*6b50*/  LDC R15, c[0x0][0x9e4] ;  /* 0x00027900ff0f7b82 */ /* 0x000ea20000000800 */
[----:B0-----:R-:W-:Y:S01]  /*6b60*/  ISETP.NE.AND P3, PT, R8, 0x1, PT ;  /* 0x000000010800780c */ /* 0x001fe20003f65270 */
[----:B-1----:R-:W-:-:S12]  /*6b70*/  ULEA UR6, UR6, 0x7f, 0x7 ;  /* 0x0000007f06067891 */ /* 0x002fd8000f8e383f */
[----:B------:R-:W0:Y:S01]  /*6b80*/  @P3 LDC R10, c[0x0][0x44c] ;  /* 0x00011300ff0a3b82 */ /* 0x000e220000000800 */
[----:B------:R-:W-:Y:S01]  /*6b90*/  IMAD.U32 R8, RZ, RZ, UR6 ;  /* 0x00000006ff087e24 */ /* 0x000fe2000f8e00ff */
[----:B--2---:R-:W-:-:S06]  /*6ba0*/  ISETP.GE.AND P6, PT, R15, 0x1, PT ;  /* 0x000000010f00780c */ /* 0x004fcc0003fc6270 */
[----:B------:R-:W1:Y:S01]  /*6bb0*/  @P3 LDC R13, c[0x0][0x450] ;  /* 0x00011400ff0d3b82 */ /* 0x000e620000000800 */
[----:B0-----:R-:W-:Y:S01]  /*6bc0*/  @P3 IMAD.HI.U32 R10, R10, UR6, RZ ;  /* 0x000000060a0a3c27 */ /* 0x001fe2000f8e00ff */
[----:B------:R-:W-:-:S04]  /*6bd0*/  ULDC UR6, c[0x0][0x9dc] ;  /* 0x0002770000067ab9 */ /* 0x000fc80000000800 */
[----:B-1----:R-:W-:-:S05]  /*6be0*/  @P3 SHF.R.U32.HI R8, RZ, R13, R10 ;  /* 0x0000000dff083219 */ /* 0x002fca000001160a */
[----:B------:R-:W-:-:S04]  /*6bf0*/  VIADD R8, R8, UR53 ;  /* 0x0000003508087c36 */ /* 0x000fc80008000000 */
[----:B------:R-:W-:Y:S01]  /*6c00*/  VIADD R10, R8, -UR6 ;  /* 0x80000006080a7c36 */ /* 0x000fe20008000000 */
[----:B------:R-:W-:Y:S06]  /*6c10*/  @!P6 BRA `(.L_x_993) ;  /* 0x00000000003ce947 */ /* 0x000fec0003800000 */
        /* <DEDUP_REMOVED lines=9> */
.L_x_994:
[----:B------:R-:W-:-:S13]  /*6cb0*/  ISETP.NE.AND P0, PT, R15, 0x1, PT ;  /* 0x000000010f00780c */ /* 0x000fda0003f05270 */
[----:B------:R-:W0:Y:S02]  /*6cc0*/  @P0 LDC.64 R12, c[0x0][0x9e8] ;  /* 0x00027a00ff0c0b82 */ /* 0x000e240000000a00 */
[----:B0-----:R-:W-:-:S05]  /*6cd0*/  @P0 IMAD.HI.U32 R12, R8, R12, RZ ;  /* 0x0000000c080c0227 */ /* 0x001fca00078e00ff */
[----:B------:R-:W-:-:S07]  /*6ce0*/  @P0 SHF.R.U32.HI R8, RZ, R13, R12 ;  /* 0x0000000dff080219 */ /* 0x000fce000001160c */
.L_x_995:
[----:B------:R-:W-:-:S05]  /*6cf0*/  IMAD R13, R8, R15, RZ ;  /* 0x0000000f080d7224 */ /* 0x000fca00078e02ff */
[----:B------:R-:W-:-:S07]  /*6d00*/  VIMNMX R10, R10, R13, !PT ;  /* 0x0000000d0a0a7248 */ /* 0x000fce0007fe0100 */
.L_x_993:
[----:B------:R-:W-:-:S05]  /*6d10*/  VIADD R10, R10, 0x3f ;  /* 0x0000003f0a0a7836 */ /* 0x000fca0000000000 */
[----:B------:R-:W-:-:S04]  /*6d20*/  SHF.R.S32.HI R13, RZ, 0x1f, R10 ;  /* 0x0000001fff0d7819 */ /* 0x000fc8000001140a */
[----:B------:R-:W-:-:S04]  /*6d30*/  LEA.HI R13, R13, R10, RZ, 0x6 ;  /* 0x0000000a0d0d7211 */ /* 0x000fc800078f30ff */
[----:B------:R-:W-:-:S04]  /*6d40*/  SHF.R.S32.HI R13, RZ, 0x6, R13 ;  /* 0x00000006ff0d7819 */ /* 0x000fc8000001140d */
[----:B------:R-:W-:-:S04]  /*6d50*/  VIMNMX R8, R16, R13, !PT ;  /* 0x0000000d10087248 */ /* 0x000fc80007fe0100 */
[----:B------:R-:W-:-:S13]  /*6d60*/  ISETP.LE.AND P0, PT, R8, UR50, PT ;  /* 0x0000003208007c0c */ /* 0x000fda000bf03270 */
[----:B------:R-:W-:Y:S05]  /*6d70*/  @!P0 BRA `(.L_x_996) ;  /* 0x0000001800588947 */ /* 0x000fea0003800000 */
[----:B------:R-:W-:Y:S01]  /*6d80*/  IMAD.MOV.U32 R10, RZ, RZ, R11 ;  /* 0x000000ffff0a7224 */ /* 0x000fe200078e000b */
[----:B------:R-:W-:Y:S01]  /*6d90*/  UMOV UR52, UR47 ;  /* 0x0000002f00347c82 */ /* 0x000fe20008000000 */
[----:B------:R-:W-:Y:S01]  /*6da0*/  IMAD.MOV.U32 R12, RZ, RZ, R9 ;  /* 0x000000ffff0c7224 */ /* 0x000fe200078e0009 */
[----:B------:R-:W-:-:S06]  /*6db0*/  UMOV UR51, UR49 ;  /* 0x0000003100337c82 */ /* 0x000fcc0008000000 */
.L_x_1006:
[----:B------:R-:W-:Y:S01]  /*6dc0*/  ISETP.NE.AND P0, PT, RZ, UR40, PT ;  /* 0x00000028ff007c0c */ /* 0x000fe2000bf05270 */
[----:B------:R-:W-:-:S04]  /*6dd0*/  UISETP.NE.AND UP0, UPT, UR51, 0x1, UPT ;  /* 0x000000013300788c */ /* 0x000fc8000bf05270 */
[----:B------:R-:W-:-:S04]  /*6de0*/  USEL UR47, URZ, 0x1, UP0 ;  /* 0x000000013f2f7887 */ /* 0x000fc80008000000 */
[----:B------:R-:W-:-:S04]  /*6df0*/  ULOP3.LUT UR47, UR52, UR47, URZ, 0x3c, !UPT ;  /* 0x0000002f342f7292 */ /* 0x000fc8000f8e3c3f */
[----:B------:R-:W-:Y:S08]  /*6e00*/  @P0 BRA `(.L_x_997) ;  /* 0x0000000000380947 */ /* 0x000ff00003800000 */
[----:B------:R-:W-:Y:S05]  /*6e10*/  @!P4 BRA `(.L_x_998) ;  /* 0x000000000004c947 */ /* 0x000fea0003800000 */
[----:B------:R-:W-:Y:S01]  /*6e20*/  BPT.TRAP 0x1 ;  /* 0x000000040000795c */ /* 0x000fe20000300000 */
.L_x_998:
[----:B------:R-:W-:Y:S01]  /*6e30*/  UIADD3 UR6, UR51, 0x1, URZ ;  /* 0x0000000133067890 */ /* 0x000fe2000fffe03f */
[----:B------:R-:W-:-:S03]  /*6e40*/  IMAD.U32 R9, RZ, RZ, UR47 ;  /* 0x0000002fff097e24 */ /* 0x000fc6000f8e00ff */
[----:B------:R-:W-:Y:S02]  /*6e50*/  UISETP.NE.AND UP0, UPT, UR6, 0x2, UPT ;  /* 0x000000020600788c */ /* 0x000fe4000bf05270 */
[----:B------:R-:W-:Y:S02]  /*6e60*/  SHF.L.U32 R9, R9, 0x1f, RZ ;  /* 0x0000001f09097819 */ /* 0x000fe400000006ff */
[----:B------:R-:W-:-:S04]  /*6e70*/  USEL UR6, UR6, URZ, UP0 ;  /* 0x0000003f06067287 */ /* 0x000fc80008000000 */
[----:B------:R-:W-:-:S09]  /*6e80*/  ULEA UR6, UR6, UR41, 0x3 ;  /* 0x0000002906067291 */ /* 0x000fd2000f8e183f */
[----:B------:R0:W1:Y:S01]  /*6e90*/  SYNCS.PHASECHK.TRANS64.TRYWAIT P1, [UR6+0x20830], R9 ;  /* 0x02083009ff0075a7 */ /* 0x0000620008020146 */
[----:B------:R-:W-:Y:S05]  /*6ea0*/  @!P4 BRA `(.L_x_999) ;  /* 0x000000000004c947 */ /* 0x000fea0003800000 */
[----:B------:R-:W-:Y:S01]  /*6eb0*/  BPT.TRAP 0x1 ;  /* 0x000000040000795c */ /* 0x000fe20000300000 */
.L_x_999:
[----:B-1----:R-:W-:Y:S05]  /*6ec0*/  @P1 BRA `(.L_x_997) ;  /* 0x0000000000081947 */ /* 0x002fea0003800000 */
[----:B------:R-:W1:Y:S02]  /*6ed0*/  SYNCS.PHASECHK.TRANS64.TRYWAIT P1, [UR6+0x20830], R9 ;  /* 0x02083009ff0075a7 */ /* 0x000e640008020146 */
[----:B-1----:R-:W-:Y:S05]  /*6ee0*/  @!P1 BRA `(.L_x_1000) ;  /* 0x000000c400c49947 */ /* 0x002fea0003800000 */
.L_x_997:
        /* <DEDUP_REMOVED lines=23> */
[----:B------:R-:W-:Y:S01]  /*7060*/  QGMMA.64x64x32.F32.E4M3.E4M3 R152, gdesc[UR32], RZ, !UPT, gsb0 ;  /* 0x00e00000209879f3 */ /* 0x000fe2000c0008ff */
[----:B------:R-:W-:Y:S02]  /*7070*/  UMOV UR31, 0x40000040 ;  /* 0x40000040001f7882 */ /* 0x000fe40000000000 */
        /* <DEDUP_REMOVED lines=25> */
.L_x_1002:
[----:B------:R-:W-:Y:S01]  /*7210*/  ULEA UR6, UR51, UR41, 0x3 ;  /* 0x0000002933067291 */ /* 0x000fe2000f8e183f */
[----:B------:R-:W-:-:S05]  /*7220*/  IMAD.U32 R9, RZ, RZ, UR52 ;  /* 0x00000034ff097e24 */ /* 0x000fca000f8e00ff */
[----:B------:R-:W-:-:S04]  /*7230*/  SHF.L.U32 R9, R9, 0x1f, RZ ;  /* 0x0000001f09097819 */ /* 0x000fc800000006ff */
[----:B------:R0:W1:Y:S01]  /*7240*/  SYNCS.PHASECHK.TRANS64.TRYWAIT P0, [UR6+0x20850], R9 ;  /* 0x02085009ff0075a7 */ /* 0x0000620008000146 */
[----:B------:R-:W-:Y:S05]  /*7250*/  @!P4 BRA `(.L_x_1003) ;  /* 0x000000000004c947 */ /* 0x000fea0003800000 */
[----:B------:R-:W-:Y:S01]  /*7260*/  BPT.TRAP 0x1 ;  /* 0x000000040000795c */ /* 0x000fe20000300000 */
.L_x_1003:
[----:B-1----:R-:W-:Y:S05]  /*7270*/  @P0 BRA `(.L_x_1001) ;  /* 0x0000000000080947 */ /* 0x002fea0003800000 */
[----:B------:R-:W1:Y:S02]  /*7280*/  SYNCS.PHASECHK.TRANS64.TRYWAIT P0, [UR6+0x20850], R9 ;  /* 0x02085009ff0075a7 */ /* 0x000e640008000146 */
[----:B-1----:R-:W-:Y:S05]  /*7290*/  @!P0 BRA `(.L_x_1004) ;  /* 0x000000c000f08947 */ /* 0x002fea0003800000 */
.L_x_1001:
[----:B------:R-:W-:Y:S01]  /*72a0*/  UIADD3 UR6, UR41, 0x400, URZ ;  /* 0x0000040029067890 */ /* 0x000fe2000fffe03f */
[----:B------:R-:W-:Y:S01]  /*72b0*/  WARPGROUP.ARRIVE ;  /* 0x00000000000079c5 */ /* 0x000fe20000000000 */
[----:B------:R-:W-:Y:S01]  /*72c0*/  UMOV UR7, 0x80000020 ;  /* 0x8000002000077882 */ /* 0x000fe20000000000 */
[----:B-1----:R-:W-:Y:S01]  /*72d0*/  FMNMX.FTZ R14, R152, R12, !PT ;  /* 0x0000000c980e7209 */ /* 0x002fe20007810000 */
[----:B------:R-:W-:Y:S01]  /*72e0*/  USHF.R.U32.HI UR6, URZ, 0x4, UR6 ;  /* 0x000000043f067899 */ /* 0x000fe20008011606 */
[----:B------:R-:W-:Y:S02]  /*72f0*/  FMNMX.FTZ R18, R154, R10, !PT ;  /* 0x0000000a9a127209 */ /* 0x000fe40007810000 */
[----:B0-----:R-:W-:Y:S01]  /*7300*/  FMNMX.FTZ R9, R153, R14, !PT ;  /* 0x0000000e99097209 */ /* 0x001fe20007810000 */
[----:B------:R-:W-:Y:S01]  /*7310*/  ULOP3.LUT UR6, UR6, 0x3fff, URZ, 0xc0, !UPT ;  /* 0x00003fff06067892 */ /* 0x000fe2000f8ec03f */
[----:B------:R-:W-:Y:S02]  /*7320*/  FMNMX.FTZ R11, R155, R18, !PT ;  /* 0x000000129b0b7209 */ /* 0x000fe40007810000 */
[----:B------:R-:W-:Y:S01]  /*7330*/  FMNMX.FTZ R14, R156, R9, !PT ;  /* 0x000000099c0e7209 */ /* 0x000fe20007810000 */
[----:B------:R-:W-:Y:S01]  /*7340*/  ULOP3.LUT UR6, UR6, 0x10000, URZ, 0xfc, !UPT ;  /* 0x0001000006067892 */ /* 0x000fe2000f8efc3f */
[----:B------:R-:W-:-:S02]  /*7350*/  FMNMX.FTZ R18, R158, R11, !PT ;  /* 0x0000000b9e127209 */ /* 0x000fc40007810000 */
[----:B------:R-:W-:Y:S01]  /*7360*/  FMNMX.FTZ R9, R157, R14, !PT ;  /* 0x0000000e9d097209 */ /* 0x000fe20007810000 */
[----:B------:R-:W-:Y:S01]  /*7370*/  ULEA UR6, UR51, UR6, 0xa ;  /* 0x0000000633067291 */ /* 0x000fe2000f8e503f */
[----:B------:R-:W-:Y:S02]  /*7380*/  FMNMX.FTZ R11, R159, R18, !PT ;  /* 0x000000129f0b7209 */ /* 0x000fe40007810000 */
[----:B------:R-:W-:Y:S02]  /*7390*/  FMNMX.FTZ R14, R160, R9, !PT ;  /* 0x00000009a00e7209 */ /* 0x000fe40007810000 */
[----:B------:R-:W-:Y:S02]  /*73a0*/  FMNMX.FTZ R18, R162, R11, !PT ;  /* 0x0000000ba2127209 */ /* 0x000fe40007810000 */
[----:B------:R-:W-:Y:S02]  /*73b0*/  FMNMX.FTZ R9, R161, R14, !PT ;  /* 0x0000000ea1097209 */ /* 0x000fe40007810000 */
[----:B------:R-:W-:Y:S01]  /*73c0*/  QGMMA.64x256x32.F32.E4M3.E4M3 R24, R188, gdesc[UR4], R24, gsb0 ;  /* 0x03e00004bc187df3 */ /* 0x000fe20008000818 */
[----:B------:R-:W-:Y:S01]  /*73d0*/  FMNMX.FTZ R11, R163, R18, !PT ;  /* 0x00000012a30b7209 */ /* 0x000fe20007810000 */
        /* <DEDUP_REMOVED lines=30> */
[----:B------:R-:W-:Y:S02]  /*75c0*/  FADD.FTZ R13, -R9, R12 ;  /* 0x0000000c090d7221 */ /* 0x000fe40000010100 */
[----:B------:R-:W-:-:S02]  /*75d0*/  FADD.FTZ R21, -R11, R10 ;  /* 0x0000000a0b157221 */ /* 0x000fc40000010100 */
[C---:B------:R-:W-:Y:S02]  /*75e0*/  FMUL.FTZ R13, R2.reuse, R13 ;  /* 0x0000000d020d7220 */ /* 0x040fe40000410000 */
[----:B------:R-:W-:-:S04]  /*75f0*/  FMUL.FTZ R10, R2, R21 ;  /* 0x00000015020a7220 */ /* 0x000fc80000410000 */
[----:B------:R-:W-:Y:S08]  /*7600*/  MUFU.EX2 R13, R13 ;  /* 0x0000000d000d7308 */ /* 0x000ff00000000800 */
[----:B------:R-:W-:Y:S01]  /*7610*/  MUFU.EX2 R10, R10 ;  /* 0x0000000a000a7308 */ /* 0x000fe20000000800 */
[----:B------:R-:W-:Y:S02]  /*7620*/  WARPGROUP.DEPBAR.LE gsb0, 0x0 ;  /* 0x00008000000079c5 */ /* 0x000fe40000010000 */
[----:B------:R-:W-:Y:S01]  /*7630*/  WARPGROUP.ARRIVE ;  /* 0x00000000000079c5 */ /* 0x000fe20000000000 */
[----:B------:R-:W-:-:S04]  /*7640*/  FFMA.FTZ R189, R2, R9, -8 ;  /* 0xc100000002bd7423 */ /* 0x000fc80000010009 */
[C-C-:B------:R-:W-:Y:S01]  /*7650*/  FFMA.FTZ R19, R2.reuse, R157, -R189.reuse ;  /* 0x0000009d02137223 */ /* 0x140fe200000108bd */
[----:B------:R-:W-:Y:S01]  /*7660*/  QGMMA.64x256x32.F32.E4M3.E4M3 R24, R184, gdesc[UR4], R24, gsb0 ;  /* 0x03e00004b8187df3 */ /* 0x000fe20008000818 */
[----:B------:R-:W-:-:S01]  /*7670*/  FFMA.FTZ R157, R2, R173, -R189 ;  /* 0x000000ad029d7223 */ /* 0x000fc200000108bd */
[C---:B------:R-:W-:Y:S01]  /*7680*/  FFMA.FTZ R173, R2.reuse, R11, -8 ;  /* 0xc100000002ad7423 */ /* 0x040fe2000001000b */
[----:B------:R-:W-:-:S01]  /*7690*/  FFMA.FTZ R12, R2, R152, -R189 ;  /* 0x00000098020c7223 */ /* 0x000fc200000108bd */
[C-C-:B------:R-:W-:Y:S01]  /*76a0*/  FFMA.FTZ R23, R2.reuse, R165, -R189.reuse ;  /* 0x000000a502177223 */ /* 0x140fe200000108bd */
[----:B------:R-:W-:-:S01]  /*76b0*/  FFMA.FTZ R15, R2, R153, -R189 ;  /* 0x00000099020f7223 */ /* 0x000fc200000108bd */
[C-C-:B------:R-:W-:Y:S01]  /*76c0*/  FFMA.FTZ R165, R2.reuse, R154, -R173.reuse ;  /* 0x0000009a02a57223 */ /* 0x140fe200000108ad */
[----:B------:R-:W-:-:S01]  /*76d0*/  FFMA.FTZ R154, R2, R155, -R173 ;  /* 0x0000009b029a7223 */ /* 0x000fc200000108ad */
[C-C-:B------:R-:W-:Y:S01]  /*76e0*/  FFMA.FTZ R14, R2.reuse, R156, -R189.reuse ;  /* 0x0000009c020e7223 */ /* 0x140fe200000108bd */
        /* <DEDUP_REMOVED lines=16> */
[----:B------:R-:W-:Y:S01]  /*77f0*/  MUFU.EX2 R15, R15 ;  /* 0x0000000f000f7308 */ /* 0x000fe20000000800 */
        /* <DEDUP_REMOVED lines=9> */
[C---:B------:R-:W-:Y:S01]  /*7890*/  FFMA.FTZ R160, R2.reuse, R180, -R189 ;  /* 0x000000b402a07223 */ /* 0x040fe200000108bd */
[----:B------:R-:W-:-:S01]  /*78a0*/  FFMA.FTZ R182, R2, R182, -R173 ;  /* 0x000000b602b67223 */ /* 0x000fc200000108ad */
[C---:B------:R-:W-:Y:S01]  /*78b0*/  FFMA.FTZ R169, R2.reuse, R181, -R189 ;  /* 0x000000b502a97223 */ /* 0x040fe200000108bd */
[----:B------:R-:W-:-:S01]  /*78c0*/  FFMA.FTZ R173, R2, R183, -R173 ;  /* 0x000000b702ad7223 */ /* 0x000fc200000108ad */
[----:B------:R-:W-:-:S02]  /*78d0*/  IADD3 R163, -R17, 0xb, RZ ;  /* 0x0000000b11a37810 */ /* 0x000fc40007ffe1ff */
[----:B------:R-:W-:Y:S08]  /*78e0*/  MUFU.EX2 R14, R14 ;  /* 0x0000000e000e7308 */ /* 0x000ff00000000800 */
[----:B------:R-:W1:Y:S01]  /*78f0*/  MUFU.EX2 R164, R164 ;  /* 0x000000a400a47308 */ /* 0x000e620000000800 */
[----:B0-----:R-:W-:-:S07]  /*7900*/  FADD.FTZ R3, R154, R3 ;  /* 0x000000039a037221 */ /* 0x001fce0000010000 */
[----:B------:R-:W0:Y:S08]  /*7910*/  MUFU.EX2 R19, R19 ;  /* 0x0000001300137308 */ /* 0x000e300000000800 */
[----:B------:R2:W3:Y:S01]  /*7920*/  MUFU.EX2 R168, R159 ;  /* 0x0000009f00a87308 */ /* 0x0004e20000000800 */
[----:B-1----:R-:W-:-:S07]  /*7930*/  FADD.FTZ R3, R164, R3 ;  /* 0x00000003a4037221 */ /* 0x002fce0000010000 */
[----:B------:R-:W1:Y:S01]  /*7940*/  MUFU.EX2 R18, R18 ;  /* 0x0000001200127308 */ /* 0x000e620000000800 */
[----:B--2---:R-:W-:-:S04]  /*7950*/  FADD.FTZ R159, R15, R0 ;  /* 0x000000000f9f7221 */ /* 0x004fc80000010000 */
[----:B------:R-:W-:-:S03]  /*7960*/  FADD.FTZ R0, R14, R159 ;  /* 0x0000009f0e007221 */ /* 0x000fc60000010000 */
[----:B------:R-:W2:Y:S01]  /*7970*/  MUFU.EX2 R155, R155 ;  /* 0x0000009b009b7308 */ /* 0x000ea20000000800 */
[----:B0-----:R-:W-:-:S01]  /*7980*/  FADD.FTZ R159, R19, R0 ;  /* 0x00000000139f7221 */ /* 0x001fc20000010000 */
[----:B---3--:R-:W-:-:S06]  /*7990*/  FADD.FTZ R0, R168, R3 ;  /* 0x00000003a8007221 */ /* 0x008fcc0000010000 */
[----:B------:R-:W0:Y:S01]  /*79a0*/  MUFU.EX2 R21, R21 ;  /* 0x0000001500157308 */ /* 0x000e220000000800 */
[----:B-1----:R-:W-:-:S07]  /*79b0*/  FADD.FTZ R162, R18, R159 ;  /* 0x0000009f12a27221 */ /* 0x002fce0000010000 */
[----:B------:R-:W1:Y:S01]  /*79c0*/  MUFU.EX2 R158, R158 ;  /* 0x0000009e009e7308 */ /* 0x000e620000000800 */
[----:B--2---:R-:W-:-:S07]  /*79d0*/  FADD.FTZ R3, R155, R0 ;  /* 0x000000009b037221 */ /* 0x004fce0000010000 */
[----:B------:R-:W2:Y:S01]  /*79e0*/  MUFU.EX2 R20, R20 ;  /* 0x0000001400147308 */ /* 0x000ea20000000800 */
[----:B0-----:R-:W-:-:S01]  /*79f0*/  FADD.FTZ R159, R21, R162 ;  /* 0x000000a2159f7221 */ /* 0x001fc20000010000 */
[----:B------:R-:W-:-:S06]  /*7a00*/  IMAD.U32 R162, RZ, RZ, UR49 ;  /* 0x00000031ffa27e24 */ /* 0x000fcc000f8e00ff */
        /* <DEDUP_REMOVED lines=8> */
[----:B------:R-:W-:-:S05]  /*7a90*/  @!P5 LEA R0, R162, UR41, 0x3 ;  /* 0x00000029a200dc11 */ /* 0x000fca000f8e18ff */
[----:B------:R-:W-:Y:S01]  /*7aa0*/  @!P5 VIADD R0, R0, 0x20840 ;  /* 0x000208400000d836 */ /* 0x000fe20000000000 */
[----:B------:R-:W1:Y:S01]  /*7ab0*/  MUFU.EX2 R170, R170 ;  /* 0x000000aa00aa7308 */ /* 0x000e620000000800 */
[----:B--2---:R-:W-:-:S03]  /*7ac0*/  FADD.FTZ R3, R167, R3 ;  /* 0x00000003a7037221 */ /* 0x004fc60000010000 */
[----:B------:R-:W-:-:S04]  /*7ad0*/  @!P5 PRMT R0, RZ, 0x654, R0 ;  /* 0x00000654ff00d816 */ /* 0x000fc80000000000 */
        /* <DEDUP_REMOVED lines=12> */
[----:B------:R-:W-:Y:S01]  /*7ba0*/  MUFU.EX2 R156, R156 ;  /* 0x0000009c009c7308 */ /* 0x000fe20000000800 */
[----:B0-----:R-:W-:-:S07]  /*7bb0*/  FADD.FTZ R159, R157, R162 ;  /* 0x000000a29d9f7221 */ /* 0x001fce0000010000 */
        /* <DEDUP_REMOVED lines=10> */
[----:B0-----:R-:W-:-:S01]  /*7c60*/  FADD.FTZ R3, R182, R3 ;  /* 0x00000003b6037221 */ /* 0x001fc20000010000 */
[----:B------:R-:W-:-:S02]  /*7c70*/  WARPGROUP.DEPBAR.LE gsb0, 0x0 ;  /* 0x00008000000079c5 */ /* 0x000fc40000010000 */
[----:B------:R0:W-:Y:S06]  /*7c80*/  BAR.ARV R163, 0x100 ;  /* 0x000400a30000751d */ /* 0x0001ec0000002000 */
[----:B------:R2:W-:Y:S01]  /*7c90*/  @!P5 SYNCS.ARRIVE.TRANS64.RED.A1T0 RZ, [R0+URZ], RZ ;  /* 0x000000ff00ffd9a7 */ /* 0x0005e2000810043f */
[----:B-1----:R-:W-:-:S01]  /*7ca0*/  FADD.FTZ R3, R173, R3 ;  /* 0x00000003ad037221 */ /* 0x002fc20000010000 */
[----:B--2---:R-:W-:-:S04]  /*7cb0*/  FADD.FTZ R0, R156, R159 ;  /* 0x0000009f9c007221 */ /* 0x004fc80000010000 */
[----:B------:R-:W-:-:S04]  /*7cc0*/  FADD.FTZ R159, R161, R0 ;  /* 0x00000000a19f7221 */ /* 0x000fc80000010000 */
[----:B------:R-:W-:-:S04]  /*7cd0*/  FADD.FTZ R0, R160, R159 ;  /* 0x0000009fa0007221 */ /* 0x000fc80000010000 */
[----:B------:R-:W-:Y:S01]  /*7ce0*/  FADD.FTZ R0, R169, R0 ;  /* 0x00000000a9007221 */ /* 0x000fe20000010000 */
[----:B0-----:R-:W-:Y:S06]  /*7cf0*/  @!P4 BRA `(.L_x_1005) ;  /* 0x000000000004c947 */ /* 0x001fec0003800000 */
[----:B------:R-:W-:Y:S01]  /*7d00*/  BPT.TRAP 0x1 ;  /* 0x000000040000795c */ /* 0x000fe20000300000 */
.L_x_1005:
        /* <DEDUP_REMOVED lines=156> */
[----:B------:R-:W-:-:S05]  /*86d0*/  UMOV UR50, UR6 ;  /* 0x0000000600327c82 */ /* 0x000fca0008000000 */
.L_x_996:
[----:B------:R-:W-:-:S13]  /*86e0*/  ISETP.LE.AND P0, PT, R16, UR50, PT ;  /* 0x0000003210007c0c */ /* 0x000fda000bf03270 */
[----:B------:R-:W-:Y:S05]  /*86f0*/  @!P0 BRA `(.L_x_1007) ;  /* 0x0000002400048947 */ /* 0x000fea0003800000 */
[C---:B------:R-:W-:Y:S01]  /*8700*/  VIADD R8, R17.reuse, 0x8 ;  /* 0x0000000811087836 */ /* 0x040fe20000000000 */
[----:B------:R-:W-:Y:S01]  /*8710*/  IADD3 R17, -R17, 0xb, RZ ;  /* 0x0000000b11117810 */ /* 0x000fe20007ffe1ff */
[----:B------:R-:W-:Y:S01]  /*8720*/  IMAD.MOV.U32 R10, RZ, RZ, R11 ;  /* 0x000000ffff0a7224 */ /* 0x000fe200078e000b */
[----:B------:R-:W-:Y:S01]  /*8730*/  UMOV UR56, UR47 ;  /* 0x0000002f00387c82 */ /* 0x000fe20008000000 */
[----:B------:R-:W-:Y:S01]  /*8740*/  IMAD.MOV.U32 R12, RZ, RZ, R9 ;  /* 0x000000ffff0c7224 */ /* 0x000fe200078e0009 */
[----:B------:R-:W-:Y:S01]  /*8750*/  UMOV UR55, UR49 ;  /* 0x0000003100377c82 */ /* 0x000fe20008000000 */
[----:B------:R-:W-:Y:S01]  /*8760*/  ULDC UR51, c[0x0][0x9e4] ;  /* 0x0002790000337ab9 */ /* 0x000fe20000000800 */
[----:B------:R-:W-:Y:S01]  /*8770*/  ULDC UR53, c[0x0][0x288] ;  /* 0x0000a20000357ab9 */ /* 0x000fe20000000800 */
[----:B------:R-:W-:Y:S01]  /*8780*/  ULDC UR54, c[0x0][0x2f0] ;  /* 0x0000bc0000367ab9 */ /* 0x000fe20000000800 */
[----:B------:R-:W-:-:S05]  /*8790*/  ULDC UR52, c[0x0][0x9e0] ;  /* 0x0002780000347ab9 */ /* 0x000fca0000000800 */
.L_x_1025:
        /* <DEDUP_REMOVED lines=9> */
.L_x_1009:
[----:B------:R-:W-:Y:S01]  /*8830*/  ULEA UR6, UR49, UR41, 0x3 ;  /* 0x0000002931067291 */ /* 0x000fe2000f8e183f */
[----:B------:R-:W-:-:S05]  /*8840*/  IMAD.U32 R9, RZ, RZ, UR47 ;  /* 0x0000002fff097e24 */ /* 0x000fca000f8e00ff */
[----:B------:R-:W-:-:S04]  /*8850*/  SHF.L.U32 R9, R9, 0x1f, RZ ;  /* 0x0000001f09097819 */ /* 0x000fc800000006ff */
[----:B------:R0:W1:Y:S01]  /*8860*/  SYNCS.PHASECHK.TRANS64.TRYWAIT P1, [UR6+0x20830], R9 ;  /* 0x02083009ff0075a7 */ /* 0x0000620008020146 */
[----:B------:R-:W-:Y:S05]  /*8870*/  @!P4 BRA `(.L_x_1010) ;  /* 0x000000000004c947 */ /* 0x000fea0003800000 */
[----:B------:R-:W-:Y:S01]  /*8880*/  BPT.TRAP 0x1 ;  /* 0x000000040000795c */ /* 0x000fe20000300000 */
.L_x_1010:
[----:B-1----:R-:W-:Y:S05]  /*8890*/  @P1 BRA `(.L_x_1008) ;  /* 0x0000000000081947 */ /* 0x002fea0003800000 */
[----:B------:R-:W1:Y:S02]  /*88a0*/  SYNCS.PHASECHK.TRANS64.TRYWAIT P1, [UR6+0x20830], R9 ;  /* 0x02083009ff0075a7 */ /* 0x000e640008020146 */
[----:B-1----:R-:W-:Y:S05]  /*88b0*/  @!P1 BRA `(.L_x_1011) ;  /* 0x000000ac00809947 */ /* 0x002fea0003800000 */
.L_x_1008:
[----:B------:R2:W-:Y:S01]  /*88c0*/  BAR.SYNC.DEFER_BLOCKING R8, 0x100 ;  /* 0x000400080000751d */ /* 0x0005e20000010000 */
[----:B------:R-:W-:Y:S01]  /*88d0*/  R2UR UR32, R4 ;  /* 0x00000000042072ca */ /* 0x000fe200000e0000 */
[----:B------:R-:W-:Y:S01]  /*88e0*/  ULEA UR34, UR49, UR46, 0xa ;  /* 0x0000002e31227291 */ /* 0x000fe2000f8e503f */
[----:B------:R-:W-:-:S03]  /*88f0*/  R2UR UR33, R5 ;  /* 0x00000000052172ca */ /* 0x000fc600000e0000 */
        /* <DEDUP_REMOVED lines=12> */
[----:B------:R-:W-:Y:S01]  /*89c0*/  WARPGROUP.ARRIVE ;  /* 0x00000000000079c5 */ /* 0x000fe20000000000 */
[----:B------:R-:W-:Y:S01]  /*89d0*/  UMOV UR27, 0x40000040 ;  /* 0x40000040001b7882 */ /* 0x000fe20000000000 */
[----:B------:R-:W-:Y:S01]  /*89e0*/  UIADD3 UR30, UR34, 0x206, URZ ;  /* 0x00000206221e7890 */ /* 0x000fe2000fffe03f */
[----:B------:R-:W-:-:S03]  /*89f0*/  UMOV UR31, 0x40000040 ;  /* 0x40000040001f7882 */ /* 0x000fc60000000000 */
        /* <DEDUP_REMOVED lines=23> */
[----:B--2---:R-:W-:Y:S05]  /*8b70*/  @P0 BRA `(.L_x_1012) ;  /* 0x00000000002c0947 */ /* 0x004fea0003800000 */
[----:B------:R-:W-:Y:S05]  /*8b80*/  @!P4 BRA `(.L_x_1013) ;  /* 0x000000000004c947 */ /* 0x000fea0003800000 */
[----:B------:R-:W-:Y:S01]  /*8b90*/  BPT.TRAP 0x1 ;  /* 0x000000040000795c */ /* 0x000fe20000300000 */
.L_x_1013:
[----:B------:R-:W-:Y:S01]  /*8ba0*/  ULEA UR6, UR55, UR41, 0x3 ;  /* 0x0000002937067291 */ /* 0x000fe2000f8e183f */
[----:B01----:R-:W-:-:S05]  /*8bb0*/  IMAD.U32 R9, RZ, RZ, UR56 ;  /* 0x00000038ff097e24 */ /* 0x003fca000f8e00ff */
[----:B------:R-:W-:-:S04]  /*8bc0*/  SHF.L.U32 R9, R9, 0x1f, RZ ;  /* 0x0000001f09097819 */ /* 0x000fc800000006ff */
[----:B------:R0:W1:Y:S01]  /*8bd0*/  SYNCS.PHASECHK.TRANS64.TRYWAIT P0, [UR6+0x20850], R9 ;  /* 0x02085009ff0075a7 */ /* 0x0000620008000146 */
[----:B------:R-:W-:Y:S05]  /*8be0*/  @!P4 BRA `(.L_x_1014) ;  /* 0x000000000004c947 */ /* 0x000fea0003800000 */
[----:B------:R-:W-:Y:S01]  /*8bf0*/  BPT.TRAP 0x1 ;  /* 0x000000040000795c */ /* 0x000fe20000300000 */
.L_x_1014:
[----:B-1----:R-:W-:Y:S05]  /*8c00*/  @P0 BRA `(.L_x_1012) ;  /* 0x0000000000080947 */ /* 0x002fea0003800000 */
[----:B------:R-:W1:Y:S02]  /*8c10*/  SYNCS.PHASECHK.TRANS64.TRYWAIT P0, [UR6+0x20850], R9 ;  /* 0x02085009ff0075a7 */ /* 0x000e640008000146 */
[----:B-1----:R-:W-:Y:S05]  /*8c20*/  @!P0 BRA `(.L_x_1015) ;  /* 0x000000a800bc8947 */ /* 0x002fea0003800000 */
.L_x_1012:
[----:B------:R-:W-:Y:S01]  /*8c30*/  UIADD3 UR6, UR41, 0x400, URZ ;  /* 0x0000040029067890 */ /* 0x000fe2000fffe03f */
[----:B------:R-:W-:Y:S01]  /*8c40*/  WARPGROUP.ARRIVE ;  /* 0x00000000000079c5 */ /* 0x000fe20000000000 */
[----:B------:R-:W-:Y:S01]  /*8c50*/  UMOV UR7, 0x80000020 ;  /* 0x8000002000077882 */ /* 0x000fe20000000000 */
[----:B-1----:R-:W1:Y:S01]  /*8c60*/  @P3 LDC R14, c[0x0][0x44c] ;  /* 0x00011300ff0e3b82 */ /* 0x002e620000000800 */
[----:B------:R-:W-:Y:S01]  /*8c70*/  USHF.R.U32.HI UR6, URZ, 0x4, UR6 ;  /* 0x000000043f067899 */ /* 0x000fe20008011606 */
[----:B------:R-:W-:Y:S02]  /*8c80*/  IMAD.U32 R11, RZ, RZ, UR49 ;  /* 0x00000031ff0b7e24 */ /* 0x000fe4000f8e00ff */
[----:B0-----:R-:W-:Y:S01]  /*8c90*/  IMAD.MOV.U32 R9, RZ, RZ, R7 ;  /* 0x000000ffff097224 */ /* 0x001fe200078e0007 */
[----:B------:R-:W-:Y:S02]  /*8ca0*/  ULOP3.LUT UR6, UR6, 0x3fff, URZ, 0xc0, !UPT ;  /* 0x00003fff06067892 */ /* 0x000fe4000f8ec03f */
[----:B------:R-:W-:Y:S01]  /*8cb0*/  @!P5 LEA R11, R11, UR41, 0x3 ;  /* 0x000000290b0bdc11 */ /* 0x000fe2000f8e18ff */
[----:B------:R-:W0:Y:S01]  /*8cc0*/  @P3 LDC R13, c[0x0][0x450] ;  /* 0x00011400ff0d3b82 */ /* 0x000e220000000800 */
[----:B------:R-:W-:-:S03]  /*8cd0*/  ULOP3.LUT UR6, UR6, 0x10000, URZ, 0xfc, !UPT ;  /* 0x0001000006067892 */ /* 0x000fc6000f8efc3f */
[----:B------:R-:W-:Y:S01]  /*8ce0*/  @!P5 VIADD R11, R11, 0x20840 ;  /* 0x000208400b0bd836 */ /* 0x000fe20000000000 */
[----:B------:R-:W-:-:S09]  /*8cf0*/  ULEA UR6, UR55, UR6, 0xa ;  /* 0x0000000637067291 */ /* 0x000fd2000f8e503f */
[----:B------:R-:W-:Y:S01]  /*8d00*/  QGMMA.64x256x32.F32.E4M3.E4M3 R24, R188, gdesc[UR4], R24, gsb0 ;  /* 0x03e00004bc187df3 */ /* 0x000fe20008000818 */
[----:B------:R-:W-:Y:S01]  /*8d10*/  UIADD3 UR6, UR6, 0x2, URZ ;  /* 0x0000000206067890 */ /* 0x000fe2000fffe03f */
[----:B-1----:R-:W-:Y:S01]  /*8d20*/  @P3 IMAD.HI.U32 R14, R7, R14, RZ ;  /* 0x0000000e070e3227 */ /* 0x002fe200078e00ff */
[----:B------:R-:W-:-:S04]  /*8d30*/  UMOV UR7, 0x80000020 ;  /* 0x8000002000077882 */ /* 0x000fc80000000000 */
[----:B0-----:R-:W-:Y:S02]  /*8d40*/  @P3 SHF.R.U32.HI R9, RZ, R13, R14 ;  /* 0x0000000dff093219 */ /* 0x001fe4000001160e */
[----:B------:R-:W-:-:S03]  /*8d50*/  @!P5 PRMT R14, RZ, 0x654, R11 ;  /* 0x00000654ff0ed816 */ /* 0x000fc6000000000b */
[----:B------:R-:W0:Y:S01]  /*8d60*/  SHFL.IDX PT, R13, R9, RZ, 0x1c1f ;  /* 0x001c1fff090d7589 */ /* 0x000e2200000e0000 */
[----:B------:R-:W-:Y:S02]  /*8d70*/  WARPGROUP.DEPBAR.LE gsb0, 0x0 ;  /* 0x00008000000079c5 */ /* 0x000fe40000010000 */
[----:B------:R-:W-:-:S13]  /*8d80*/  WARPGROUP.ARRIVE ;  /* 0x00000000000079c5 */ /* 0x000fda0000000000 */
[----:B------:R-:W-:Y:S01]  /*8d90*/  QGMMA.64x256x32.F32.E4M3.E4M3 R24, R184, gdesc[UR4], R24, gsb0 ;  /* 0x03e00004b8187df3 */ /* 0x000fe20008000818 */
[----:B------:R-:W-:-:S04]  /*8da0*/  USHF.L.U32 UR7, UR50, 0x6, URZ ;  /* 0x0000000632077899 */ /* 0x000fc8000800063f */
[----:B------:R-:W-:-:S06]  /*8db0*/  UIADD3 UR6, -UR7, 0x1, URZ ;  /* 0x0000000107067890 */ /* 0x000fcc000fffe13f */
[----:B------:R-:W-:-:S04]  /*8dc0*/  IMAD.U32 R15, RZ, RZ, UR6 ;  /* 0x00000006ff0f7e24 */ /* 0x000fc8000f8e00ff */
[----:B------:R-:W-:Y:S01]  /*8dd0*/  IMAD R11, R6, -0x2, R15 ;  /* 0xfffffffe060b7824 */ /* 0x000fe200078e020f */
[----:B------:R-:W-:Y:S02]  /*8de0*/  WARPGROUP.DEPBAR.LE gsb0, 0x0 ;  /* 0x00008000000079c5 */ /* 0x000fe40000010000 */
[----:B------:R-:W-:Y:S01]  /*8df0*/  IMAD.U32 R186, RZ, RZ, UR54 ;  /* 0x00000036ffba7e24 */ /* 0x000fe2000f8e00ff */
[----:B------:R1:W-:Y:S06]  /*8e00*/  BAR.ARV R17, 0x100 ;  /* 0x000400110000751d */ /* 0x0003ec0000002000 */
[----:B------:R-:W-:Y:S01]  /*8e10*/  IMAD R11, R186, UR39, R11 ;  /* 0x00000027ba0b7c24 */ /* 0x000fe2000f8e020b */
[----:B------:R0:W-:Y:S03]  /*8e20*/  @!P5 SYNCS.ARRIVE.TRANS64.RED.A1T0 RZ, [R14+URZ], RZ ;  /* 0x000000ff0effd9a7 */ /* 0x0001e6000810043f */
[----:B------:R-:W-:-:S04]  /*8e30*/  VIADD R11, R11, -UR53 ;  /* 0x800000350b0b7c36 */ /* 0x000fc80008000000 */
[C---:B------:R-:W-:Y:S02]  /*8e40*/  VIADD R22, R11.reuse, UR52 ;  /* 0x000000340b167c36 */ /* 0x040fe40008000000 */
[----:B------:R-:W-:Y:S02]  /*8e50*/  VIADD R23, R11, UR48 ;  /* 0x000000300b177c36 */ /* 0x000fe40008000000 */
[--C-:B0-----:R-:W-:Y:S02]  /*8e60*/  IMAD.IADD R14, R22, 0x1, R13.reuse ;  /* 0x00000001160e7824 */ /* 0x101fe400078e020d */
[----:B------:R-:W-:Y:S01]  /*8e70*/  IMAD.IADD R18, R23, 0x1, R13 ;  /* 0x0000000117127824 */ /* 0x000fe200078e020d */
[----:B-1----:R-:W-:Y:S06]  /*8e80*/  @!P6 BRA `(.L_x_1016) ;  /* 0x00000000005ce947 */ /* 0x002fec0003800000 */
[----:B------:R-:W-:Y:S01]  /*8e90*/  IMAD R11, R186, UR39, R13 ;  /* 0x00000027ba0b7c24 */ /* 0x000fe2000f8e020d */
[----:B------:R-:W-:Y:S03]  /*8ea0*/  BSSY B0, `(.L_x_1017) ;  /* 0x0000011000007945 */ /* 0x000fe60003800000 */
        /* <DEDUP_REMOVED lines=11> */
.L_x_1018:
[----:B------:R-:W-:-:S05]  /*8f60*/  IMAD.U32 R184, RZ, RZ, UR51 ;  /* 0x00000033ffb87e24 */ /* 0x000fca000f8e00ff */
[----:B------:R-:W-:-:S13]  /*8f70*/  ISETP.NE.AND P0, PT, R184, 0x1, PT ;  /* 0x00000001b800780c */ /* 0x000fda0003f05270 */
[----:B------:R-:W0:Y:S02]  /*8f80*/  @P0 LDC.64 R20, c[0x0][0x9e8] ;  /* 0x00027a00ff140b82 */ /* 0x000e240000000a00 */
[----:B0-----:R-:W-:-:S05]  /*8f90*/  @P0 IMAD.HI.U32 R20, R11, R20, RZ ;  /* 0x000000140b140227 */ /* 0x001fca00078e00ff */
[----:B------:R-:W-:-:S07]  /*8fa0*/  @P0 SHF.R.U32.HI R11, RZ, R21, R20 ;  /* 0x00000015ff0b0219 */ /* 0x000fce0000011614 */
.L_x_1019:
[----:B------:R-:W-:Y:S05]  /*8fb0*/  BSYNC B0 ;  /* 0x0000000000007941 */ /* 0x000fea0003800000 */
.L_x_1017:
[----:B------:R-:W-:-:S04]  /*8fc0*/  IMAD R11, R11, R184, -UR7 ;  /* 0x800000070b0b7e24 */ /* 0x000fc8000f8e02b8 */
[----:B------:R-:W-:-:S05]  /*8fd0*/  IMAD R11, R6, -0x2, R11 ;  /* 0xfffffffe060b7824 */ /* 0x000fca00078e020b */
[----:B------:R-:W-:Y:S02]  /*8fe0*/  VIADDMNMX R14, R11, R184, R14, PT ;  /* 0x000000b80b0e7246 */ /* 0x000fe4000380010e */
[----:B------:R-:W-:-:S07]  /*8ff0*/  VIMNMX R18, R18, R11, !PT ;  /* 0x0000000b12127248 */ /* 0x000fce0007fe0100 */
.L_x_1016:
[----:B------:R-:W-:Y:S01]  /*9000*/  UISETP.GT.AND UP0, UPT, UR50, -0x1, UPT ;  /* 0xffffffff3200788c */ /* 0x000fe2000bf04270 */
[----:B------:R-:W0:Y:S05]  /*9010*/  SHFL.IDX PT, R9, R9, 0x1, 0x1c1f ;  /* 0x003c1f0009097f89 */ /* 0x000e2a00000e0000 */
[----:B------:R-:W-:-:S04]  /*9020*/  PLOP3.LUT P0, PT, PT, PT, UP0, 0x80, 0x0 ;  /* 0x000000000000781c */ /* 0x000fc80003f0f008 */
[C---:B------:R-:W-:Y:S02]  /*9030*/  ISETP.GT.AND P2, PT, R18.reuse, RZ, P0 ;  /* 0x000000ff1200720c */ /* 0x040fe40000744270 */
[----:B------:R-:W-:Y:S02]  /*9040*/  ISETP.GT.AND P1, PT, R18, 0x1, P0 ;  /* 0x000000011200780c */ /* 0x000fe40000724270 */
[C---:B------:R-:W-:Y:S02]  /*9050*/  ISETP.LT.OR P2, PT, R14.reuse, 0x1, P2 ;  /* 0x000000010e00780c */ /* 0x040fe40001741670 */
[----:B------:R-:W-:Y:S02]  /*9060*/  ISETP.LT.OR P1, PT, R14, 0x2, P1 ;  /* 0x000000020e00780c */ /* 0x000fe40000f21670 */
[----:B------:R-:W-:Y:S02]  /*9070*/  FSEL R187, R152, -INF , !P2 ;  /* 0xff80000098bb7808 */ /* 0x000fe40005000000 */
[----:B------:R-:W-:-:S02]  /*9080*/  FSEL R185, R153, -INF , !P1 ;  /* 0xff80000099b97808 */ /* 0x000fc40004800000 */
[C---:B------:R-:W-:Y:S02]  /*9090*/  ISETP.GT.AND P2, PT, R18.reuse, 0x8, P0 ;  /* 0x000000081200780c */ /* 0x040fe40000744270 */
[----:B------:R-:W-:Y:S01]  /*90a0*/  ISETP.GT.AND P1, PT, R18, 0x9, P0 ;  /* 0x000000091200780c */ /* 0x000fe20000724270 */
[----:B0-----:R-:W-:Y:S01]  /*90b0*/  IMAD.IADD R20, R23, 0x1, R9 ;  /* 0x0000000117147824 */ /* 0x001fe200078e0209 */
[C---:B------:R-:W-:Y:S02]  /*90c0*/  ISETP.LT.OR P2, PT, R14.reuse, 0x9, P2 ;  /* 0x000000090e00780c */ /* 0x040fe40001741670 */
[----:B------:R-:W-:Y:S02]  /*90d0*/  ISETP.LT.OR P1, PT, R14, 0xa, P1 ;  /* 0x0000000a0e00780c */ /* 0x000fe40000f21670 */
[----:B------:R-:W-:Y:S02]  /*90e0*/  FSEL R153, R156, -INF , !P2 ;  /* 0xff8000009c997808 */ /* 0x000fe40005000000 */
[----:B------:R-:W-:-:S02]  /*90f0*/  FSEL R157, R157, -INF , !P1 ;  /* 0xff8000009d9d7808 */ /* 0x000fc40004800000 */
[C---:B------:R-:W-:Y:S02]  /*9100*/  ISETP.GT.AND P2, PT, R18.reuse, 0x10, P0 ;  /* 0x000000101200780c */ /* 0x040fe40000744270 */
[----:B------:R-:W-:Y:S02]  /*9110*/  ISETP.GT.AND P1, PT, R18, 0x11, P0 ;  /* 0x000000111200780c */ /* 0x000fe40000724270 */
        /* <DEDUP_REMOVED lines=31> */
[----:B------:R-:W-:Y:S01]  /*9310*/  ISETP.LT.OR P1, PT, R14, 0x3a, P1 ;  /* 0x0000003a0e00780c */ /* 0x000fe20000f21670 */
[----:B------:R-:W-:Y:S01]  /*9320*/  IMAD.IADD R14, R22, 0x1, R9 ;  /* 0x00000001160e7824 */ /* 0x000fe200078e0209 */
[----:B------:R-:W-:Y:S02]  /*9330*/  FSEL R23, R180, -INF , !P2 ;  /* 0xff800000b4177808 */ /* 0x000fe40005000000 */
[----:B------:R-:W-:Y:S01]  /*9340*/  FSEL R181, R181, -INF , !P1 ;  /* 0xff800000b5b57808 */ /* 0x000fe20004800000 */
[----:B------:R-:W-:Y:S08]  /*9350*/  @!P6 BRA `(.L_x_1020) ;  /* 0x00000000005ce947 */ /* 0x000ff00003800000 */
        /* <DEDUP_REMOVED lines=13> */
.L_x_1022:
[----:B------:R-:W-:-:S05]  /*9430*/  IMAD.U32 R22, RZ, RZ, UR51 ;  /* 0x00000033ff167e24 */ /* 0x000fca000f8e00ff */
[----:B------:R-:W-:-:S13]  /*9440*/  ISETP.NE.AND P1, PT, R22, 0x1, PT ;  /* 0x000000011600780c */ /* 0x000fda0003f25270 */
[----:B------:R-:W0:Y:S02]  /*9450*/  @P1 LDC.64 R188, c[0x0][0x9e8] ;  /* 0x00027a00ffbc1b82 */ /* 0x000e240000000a00 */
[----:B0-----:R-:W-:-:S05]  /*9460*/  @P1 IMAD.HI.U32 R18, R9, R188, RZ ;  /* 0x000000bc09121227 */ /* 0x001fca00078e00ff */
[----:B------:R-:W-:-:S07]  /*9470*/  @P1 SHF.R.U32.HI R9, RZ, R189, R18 ;  /* 0x000000bdff091219 */ /* 0x000fce0000011612 */
.L_x_1023:
[----:B------:R-:W-:Y:S05]  /*9480*/  BSYNC B0 ;  /* 0x0000000000007941 */ /* 0x000fea0003800000 */
.L_x_1021:
[----:B------:R-:W-:-:S04]  /*9490*/  IMAD R9, R9, R22, -UR7 ;  /* 0x8000000709097e24 */ /* 0x000fc8000f8e0216 */
[----:B------:R-:W-:-:S05]  /*94a0*/  IMAD R9, R6, -0x2, R9 ;  /* 0xfffffffe06097824 */ /* 0x000fca00078e0209 */
[----:B------:R-:W-:Y:S02]  /*94b0*/  VIADDMNMX R14, R9, R22, R14, PT ;  /* 0x00000016090e7246 */ /* 0x000fe4000380010e */
[----:B------:R-:W-:-:S07]  /*94c0*/  VIMNMX R20, R20, R9, !PT ;  /* 0x0000000914147248 */ /* 0x000fce0007fe0100 */
.L_x_1020:
[----:B------:R-:W-:Y:S02]  /*94d0*/  FMNMX.FTZ R18, R187, R12, !PT ;  /* 0x0000000cbb127209 */ /* 0x000fe40007810000 */
[----:B------:R-:W-:Y:S02]  /*94e0*/  ISETP.GT.AND P2, PT, R20, 0x1, P0 ;  /* 0x000000011400780c */ /* 0x000fe40000744270 */
[----:B------:R-:W-:Y:S02]  /*94f0*/  FMNMX.FTZ R18, R185, R18, !PT ;  /* 0x00000012b9127209 */ /* 0x000fe40007810000 */
[----:B------:R-:W-:Y:S02]  /*9500*/  ISETP.LT.OR P2, PT, R14, 0x2, P2 ;  /* 0x000000020e00780c */ /* 0x000fe40001741670 */
[----:B------:R-:W-:Y:S02]  /*9510*/  FMNMX.FTZ R18, R153, R18, !PT ;  /* 0x0000001299127209 */ /* 0x000fe40007810000 */
[----:B------:R-:W-:-:S02]  /*9520*/  FSEL R155, R155, -INF , !P2 ;  /* 0xff8000009b9b7808 */ /* 0x000fc40005000000 */
[----:B------:R-:W-:Y:S02]  /*9530*/  FMNMX.FTZ R18, R157, R18, !PT ;  /* 0x000000129d127209 */ /* 0x000fe40007810000 */
[C---:B------:R-:W-:Y:S02]  /*9540*/  ISETP.GT.AND P2, PT, R20.reuse, 0x9, P0 ;  /* 0x000000091400780c */ /* 0x040fe40000744270 */
[----:B------:R-:W-:Y:S02]  /*9550*/  FMNMX.FTZ R18, R15, R18, !PT ;  /* 0x000000120f127209 */ /* 0x000fe40007810000 */
[----:B------:R-:W-:Y:S02]  /*9560*/  ISETP.GT.AND P1, PT, R20, 0x8, P0 ;  /* 0x000000081400780c */ /* 0x000fe40000724270 */
[----:B------:R-:W-:Y:S02]  /*9570*/  FMNMX.FTZ R18, R161, R18, !PT ;  /* 0x00000012a1127209 */ /* 0x000fe40007810000 */
[----:B------:R-:W-:-:S02]  /*9580*/  ISETP.LT.OR P2, PT, R14, 0xa, P2 ;  /* 0x0000000a0e00780c */ /* 0x000fc40001741670 */
[----:B------:R-:W-:Y:S02]  /*9590*/  FMNMX.FTZ R18, R11, R18, !PT ;  /* 0x000000120b127209 */ /* 0x000fe40007810000 */
[----:B------:R-:W-:Y:S02]  /*95a0*/  ISETP.LT.OR P1, PT, R14, 0x9, P1 ;  /* 0x000000090e00780c */ /* 0x000fe40000f21670 */
[----:B------:R-:W-:Y:S02]  /*95b0*/  FMNMX.FTZ R18, R165, R18, !PT ;  /* 0x00000012a5127209 */ /* 0x000fe40007810000 */
[----:B------:R-:W-:Y:S02]  /*95c0*/  FSEL R159, R159, -INF , !P2 ;  /* 0xff8000009f9f7808 */ /* 0x000fe40005000000 */
[----:B------:R-:W-:Y:S02]  /*95d0*/  FMNMX.FTZ R18, R13, R18, !PT ;  /* 0x000000120d127209 */ /* 0x000fe40007810000 */
[----:B------:R-:W-:-:S02]  /*95e0*/  ISETP.GT.AND P2, PT, R20, 0x11, P0 ;  /* 0x000000111400780c */ /* 0x000fc40000744270 */
[----:B------:R-:W-:Y:S02]  /*95f0*/  FMNMX.FTZ R18, R169, R18, !PT ;  /* 0x00000012a9127209 */ /* 0x000fe40007810000 */
[----:B------:R-:W-:Y:S02]  /*9600*/  FSEL R189, R158, -INF , !P1 ;  /* 0xff8000009ebd7808 */ /* 0x000fe40004800000 */
        /* <DEDUP_REMOVED lines=9> */
[----:B------:R-:W-:-:S02]  /*96a0*/  ISETP.GT.AND P2, PT, R20, RZ, P0 ;  /* 0x000000ff1400720c */ /* 0x000fc40000744270 */
[----:B------:R-:W-:Y:S02]  /*96b0*/  FMNMX.FTZ R18, R181, R18, !PT ;  /* 0x00000012b5127209 */ /* 0x000fe40007810000 */
[----:B------:R-:W-:Y:S02]  /*96c0*/  FSEL R191, R162, -INF , !P1 ;  /* 0xff800000a2bf7808 */ /* 0x000fe40004800000 */
[----:B------:R-:W-:Y:S01]  /*96d0*/  ISETP.GT.AND P1, PT, R20, 0x18, P0 ;  /* 0x000000181400780c */ /* 0x000fe20000724270 */
[----:B------:R-:W0:Y:S01]  /*96e0*/  SHFL.BFLY PT, R9, R18, 0x2, 0x1f ;  /* 0x0c401f0012097f89 */ /* 0x000e2200000e0000 */
[C---:B------:R-:W-:Y:S02]  /*96f0*/  ISETP.LT.OR P2, PT, R14.reuse, 0x1, P2 ;  /* 0x000000010e00780c */ /* 0x040fe40001741670 */
[----:B------:R-:W-:Y:S02]  /*9700*/  ISETP.LT.OR P1, PT, R14, 0x19, P1 ;  /* 0x000000190e00780c */ /* 0x000fe40000f21670 */
[----:B------:R-:W-:-:S02]  /*9710*/  FSEL R197, R154, -INF , !P2 ;  /* 0xff8000009ac57808 */ /* 0x000fc40005000000 */
[----:B------:R-:W-:Y:S02]  /*9720*/  FSEL R163, R166, -INF , !P1 ;  /* 0xff800000a6a37808 */ /* 0x000fe40004800000 */
[C---:B------:R-:W-:Y:S02]  /*9730*/  ISETP.GT.AND P1, PT, R20.reuse, 0x19, P0 ;  /* 0x000000191400780c */ /* 0x040fe40000724270 */
[----:B------:R-:W-:Y:S02]  /*9740*/  ISETP.GT.AND P2, PT, R20, 0x20, P0 ;  /* 0x000000201400780c */ /* 0x000fe40000744270 */
[C---:B------:R-:W-:Y:S02]  /*9750*/  ISETP.LT.OR P1, PT, R14.reuse, 0x1a, P1 ;  /* 0x0000001a0e00780c */ /* 0x040fe40000f21670 */
[----:B------:R-:W-:Y:S02]  /*9760*/  ISETP.LT.OR P2, PT, R14, 0x21, P2 ;  /* 0x000000210e00780c */ /* 0x000fe40001741670 */
[----:B------:R-:W-:-:S02]  /*9770*/  FSEL R167, R167, -INF , !P1 ;  /* 0xff800000a7a77808 */ /* 0x000fc40004800000 */
[----:B------:R-:W-:Y:S02]  /*9780*/  ISETP.GT.AND P1, PT, R20, 0x21, P0 ;  /* 0x000000211400780c */ /* 0x000fe40000724270 */
[----:B------:R-:W-:Y:S02]  /*9790*/  FSEL R195, R170, -INF , !P2 ;  /* 0xff800000aac37808 */ /* 0x000fe40005000000 */
[----:B------:R-:W-:Y:S02]  /*97a0*/  ISETP.LT.OR P1, PT, R14, 0x22, P1 ;  /* 0x000000220e00780c */ /* 0x000fe40000f21670 */
[----:B0-----:R-:W-:Y:S02]  /*97b0*/  FMNMX.FTZ R9, R18, R9, !PT ;  /* 0x0000000912097209 */ /* 0x001fe40007810000 */
[----:B------:R-:W-:Y:S02]  /*97c0*/  FMNMX.FTZ R18, R197, R10, !PT ;  /* 0x0000000ac5127209 */ /* 0x000fe40007810000 */
[----:B------:R-:W-:Y:S01]  /*97d0*/  ISETP.GT.AND P2, PT, R20, 0x28, P0 ;  /* 0x000000281400780c */ /* 0x000fe20000744270 */
[----:B------:R-:W0:Y:S01]  /*97e0*/  SHFL.BFLY PT, R22, R9, 0x1, 0x1f ;  /* 0x0c201f0009167f89 */ /* 0x000e2200000e0000 */
[----:B------:R-:W-:-:S02]  /*97f0*/  FMNMX.FTZ R18, R155, R18, !PT ;  /* 0x000000129b127209 */ /* 0x000fc40007810000 */
[----:B------:R-:W-:Y:S02]  /*9800*/  FSEL R171, R171, -INF , !P1 ;  /* 0xff800000abab7808 */ /* 0x000fe40004800000 */
[----:B------:R-:W-:Y:S02]  /*9810*/  FMNMX.FTZ R18, R189, R18, !PT ;  /* 0x00000012bd127209 */ /* 0x000fe40007810000 */
[----:B------:R-:W-:Y:S02]  /*9820*/  ISETP.GT.AND P1, PT, R20, 0x29, P0 ;  /* 0x000000291400780c */ /* 0x000fe40000724270 */
[----:B------:R-:W-:Y:S02]  /*9830*/  FMNMX.FTZ R18, R159, R18, !PT ;  /* 0x000000129f127209 */ /* 0x000fe40007810000 */
[----:B------:R-:W-:Y:S02]  /*9840*/  ISETP.LT.OR P2, PT, R14, 0x29, P2 ;  /* 0x000000290e00780c */ /* 0x000fe40001741670 */
[----:B------:R-:W-:-:S02]  /*9850*/  FMNMX.FTZ R18, R191, R18, !PT ;  /* 0x00000012bf127209 */ /* 0x000fc40007810000 */
[----:B------:R-:W-:Y:S02]  /*9860*/  ISETP.LT.OR P1, PT, R14, 0x2a, P1 ;  /* 0x0000002a0e00780c */ /* 0x000fe40000f21670 */
[----:B------:R-:W-:Y:S02]  /*9870*/  FMNMX.FTZ R18, R193, R18, !PT ;  /* 0x00000012c1127209 */ /* 0x000fe40007810000 */
[----:B------:R-:W-:Y:S02]  /*9880*/  FSEL R199, R174, -INF , !P2 ;  /* 0xff800000aec77808 */ /* 0x000fe40005000000 */
[----:B------:R-:W-:Y:S02]  /*9890*/  FMNMX.FTZ R18, R163, R18, !PT ;  /* 0x00000012a3127209 */ /* 0x000fe40007810000 */
[----:B------:R-:W-:Y:S02]  /*98a0*/  FSEL R175, R175, -INF , !P1 ;  /* 0xff800000afaf7808 */ /* 0x000fe40004800000 */
[----:B0-----:R-:W-:-:S02]  /*98b0*/  FMNMX.FTZ R9, R9, R22, !PT ;  /* 0x0000001609097209 */ /* 0x001fc40007810000 */
[----:B------:R-:W-:Y:S02]  /*98c0*/  ISETP.GT.AND P1, PT, R20, 0x30, P0 ;  /* 0x000000301400780c */ /* 0x000fe40000724270 */
[----:B------:R-:W-:Y:S01]  /*98d0*/  FSETP.NEU.FTZ.AND P2, PT, R9, -INF , PT ;  /* 0xff8000000900780b */ /* 0x000fe20003f5d000 */
[----:B------:R-:W-:-:S01]  /*98e0*/  FFMA.FTZ R22, R2, R9, -8 ;  /* 0xc100000002167423 */ /* 0x000fc20000010009 */
[----:B------:R-:W-:Y:S02]  /*98f0*/  FMNMX.FTZ R18, R167, R18, !PT ;  /* 0x00000012a7127209 */ /* 0x000fe40007810000 */
[----:B------:R-:W-:Y:S02]  /*9900*/  ISETP.LT.OR P1, PT, R14, 0x31, P1 ;  /* 0x000000310e00780c */ /* 0x000fe40000f21670 */
[----:B------:R-:W-:Y:S02]  /*9910*/  FSEL R160, R22, RZ, P2 ;  /* 0x000000ff16a07208 */ /* 0x000fe40001000000 */
[----:B------:R-:W-:-:S03]  /*9920*/  FMNMX.FTZ R18, R195, R18, !PT ;  /* 0x00000012c3127209 */ /* 0x000fc60007810000 */
[--C-:B------:R-:W-:Y:S01]  /*9930*/  FFMA.FTZ R201, R2, R187, -R160.reuse ;  /* 0x000000bb02c97223 */ /* 0x100fe200000108a0 */
[----:B------:R-:W-:Y:S01]  /*9940*/  FSEL R187, R178, -INF , !P1 ;  /* 0xff800000b2bb7808 */ /* 0x000fe20004800000 */
[--C-:B------:R-:W-:Y:S01]  /*9950*/  FFMA.FTZ R152, R2, R153, -R160.reuse ;  /* 0x0000009902987223 */ /* 0x100fe200000108a0 */
[----:B------:R-:W-:Y:S01]  /*9960*/  ISETP.GT.AND P1, PT, R20, 0x31, P0 ;  /* 0x000000311400780c */ /* 0x000fe20000724270 */
[C-C-:B------:R-:W-:Y:S01]  /*9970*/  FFMA.FTZ R185, R2.reuse, R185, -R160.reuse ;  /* 0x000000b902b97223 */ /* 0x140fe200000108a0 */
[----:B------:R-:W-:Y:S01]  /*9980*/  FMNMX.FTZ R22, R171, R18, !PT ;  /* 0x00000012ab167209 */ /* 0x000fe20007810000 */
[--C-:B------:R-:W-:Y:S01]  /*9990*/  FFMA.FTZ R157, R2, R157, -R160.reuse ;  /* 0x0000009d029d7223 */ /* 0x100fe200000108a0 */
[----:B------:R-:W-:Y:S01]  /*99a0*/  ISETP.LT.OR P1, PT, R14, 0x32, P1 ;  /* 0x000000320e00780c */ /* 0x000fe20000f21670 */
[----:B------:R-:W-:Y:S01]  /*99b0*/  MUFU.EX2 R18, R185 ;  /* 0x000000b900127308 */ /* 0x000fe20000000800 */
[----:B------:R-:W-:Y:S01]  /*99c0*/  FMNMX.FTZ R22, R199, R22, !PT ;  /* 0x00000016c7167209 */ /* 0x000fe20007810000 */
[C-C-:B------:R-:W-:Y:S01]  /*99d0*/  FFMA.FTZ R13, R2.reuse, R13, -R160.reuse ;  /* 0x0000000d020d7223 */ /* 0x140fe200000108a0 */
[----:B------:R-:W-:Y:S01]  /*99e0*/  FSEL R179, R179, -INF , !P1 ;  /* 0xff800000b3b37808 */ /* 0x000fe20004800000 */
[--C-:B------:R-:W-:Y:S01]  /*99f0*/  FFMA.FTZ R19, R2, R19, -R160.reuse ;  /* 0x0000001302137223 */ /* 0x100fe200000108a0 */
[----:B------:R-:W-:Y:S01]  /*9a00*/  ISETP.GT.AND P1, PT, R20, 0x38, P0 ;  /* 0x000000381400780c */ /* 0x000fe20000724270 */
[C-C-:B------:R-:W-:Y:S01]  /*9a10*/  FFMA.FTZ R21, R2.reuse, R21, -R160.reuse ;  /* 0x0000001502157223 */ /* 0x140fe200000108a0 */
[----:B------:R-:W-:Y:S01]  /*9a20*/  FMNMX.FTZ R22, R175, R22, !PT ;  /* 0x00000016af167209 */ /* 0x000fe20007810000 */
[--C-:B------:R-:W-:Y:S01]  /*9a30*/  FFMA.FTZ R156, R2, R177, -R160.reuse ;  /* 0x000000b1029c7223 */ /* 0x100fe200000108a0 */
[----:B------:R-:W-:Y:S01]  /*9a40*/  ISETP.GT.AND P0, PT, R20, 0x39, P0 ;  /* 0x000000391400780c */ /* 0x000fe20000704270 */
[--C-:B------:R-:W-:Y:S01]  /*9a50*/  FFMA.FTZ R23, R2, R23, -R160.reuse ;  /* 0x0000001702177223 */ /* 0x100fe200000108a0 */
[----:B------:R-:W-:Y:S01]  /*9a60*/  ISETP.LT.OR P1, PT, R14, 0x39, P1 ;  /* 0x000000390e00780c */ /* 0x000fe20000f21670 */
[----:B------:R0:W-:Y:S01]  /*9a70*/  MUFU.EX2 R20, R152 ;  /* 0x0000009800147308 */ /* 0x0001e20000000800 */
[----:B------:R-:W-:Y:S01]  /*9a80*/  FMNMX.FTZ R22, R187, R22, !PT ;  /* 0x00000016bb167209 */ /* 0x000fe20007810000 */
[--C-:B------:R-:W-:Y:S01]  /*9a90*/  FFMA.FTZ R181, R2, R181, -R160.reuse ;  /* 0x000000b502b57223 */ /* 0x100fe200000108a0 */
[----:B------:R-:W-:Y:S01]  /*9aa0*/  ISETP.LT.OR P0, PT, R14, 0x3a, P0 ;  /* 0x0000003a0e00780c */ /* 0x000fe20000701670 */
[--C-:B------:R-:W-:Y:S01]  /*9ab0*/  FFMA.FTZ R14, R2, R15, -R160.reuse ;  /* 0x0000000f020e7223 */ /* 0x100fe200000108a0 */
[----:B------:R-:W-:Y:S01]  /*9ac0*/  FSEL R153, R182, -INF , !P1 ;  /* 0xff800000b6997808 */ /* 0x000fe20004800000 */
[C-C-:B------:R-:W-:Y:S01]  /*9ad0*/  FFMA.FTZ R15, R2.reuse, R161, -R160.reuse ;  /* 0x000000a1020f7223 */ /* 0x140fe200000108a0 */
[----:B------:R-:W-:Y:S01]  /*9ae0*/  FMNMX.FTZ R22, R179, R22, !PT ;  /* 0x00000016b3167209 */ /* 0x000fe20007810000 */
[C-C-:B------:R-:W-:Y:S01]  /*9af0*/  FFMA.FTZ R161, R2.reuse, R165, -R160.reuse ;  /* 0x000000a502a17223 */ /* 0x140fe200000108a0 */
[----:B------:R-:W-:Y:S01]  /*9b00*/  FSEL R183, R183, -INF , !P0 ;  /* 0xff800000b7b77808 */ /* 0x000fe20004000000 */
[----:B0-----:R-:W-:Y:S01]  /*9b10*/  FFMA.FTZ R152, R2, R169, -R160 ;  /* 0x000000a902987223 */ /* 0x001fe200000108a0 */
[----:B------:R-:W-:Y:S01]  /*9b20*/  FMNMX.FTZ R22, R153, R22, !PT ;  /* 0x0000001699167209 */ /* 0x000fe20007810000 */
[----:B------:R-:W-:Y:S01]  /*9b30*/  MUFU.EX2 R201, R201 ;  /* 0x000000c900c97308 */ /* 0x000fe20000000800 */
[----:B------:R-:W-:-:S02]  /*9b40*/  FSEL R165, R9, RZ, P2 ;  /* 0x000000ff09a57208 */ /* 0x000fc40001000000 */
[----:B------:R-:W-:Y:S01]  /*9b50*/  FMNMX.FTZ R154, R183, R22, !PT ;  /* 0x00000016b79a7209 */ /* 0x000fe20007810000 */
[----:B------:R-:W-:-:S02]  /*9b60*/  FFMA.FTZ R22, R2, R11, -R160 ;  /* 0x0000000b02167223 */ /* 0x000fc400000108a0 */
[----:B------:R-:W-:Y:S02]  /*9b70*/  FADD.FTZ R165, -R165, R12 ;  /* 0x0000000ca5a57221 */ /* 0x000fe40000010100 */
[----:B------:R-:W0:Y:S01]  /*9b80*/  SHFL.BFLY PT, R185, R154, 0x2, 0x1f ;  /* 0x0c401f009ab97f89 */ /* 0x000e2200000e0000 */
[----:B------:R-:W-:Y:S01]  /*9b90*/  MUFU.EX2 R157, R157 ;  /* 0x0000009d009d7308 */ /* 0x000fe20000000800 */
[----:B------:R-:W-:-:S07]  /*9ba0*/  FMUL.FTZ R12, R2, R165 ;  /* 0x000000a5020c7220 */ /* 0x000fce0000410000 */
[----:B------:R-:W1:Y:S08]  /*9bb0*/  MUFU.EX2 R12, R12 ;  /* 0x0000000c000c7308 */ /* 0x000e700000000800 */
[----:B------:R-:W-:Y:S01]  /*9bc0*/  MUFU.EX2 R14, R14 ;  /* 0x0000000e000e7308 */ /* 0x000fe20000000800 */
[----:B0-----:R-:W-:Y:S01]  /*9bd0*/  FMNMX.FTZ R185, R154, R185, !PT ;  /* 0x000000b99ab97209 */ /* 0x001fe20007810000 */
[----:B------:R-:W-:-:S06]  /*9be0*/  FFMA.FTZ R154, R2, R173, -R160 ;  /* 0x000000ad029a7223 */ /* 0x000fcc00000108a0 */
[----:B------:R-:W-:Y:S01]  /*9bf0*/  MUFU.EX2 R15, R15 ;  /* 0x0000000f000f7308 */ /* 0x000fe20000000800 */
[----:B------:R-:W0:Y:S07]  /*9c00*/  SHFL.BFLY PT, R158, R185, 0x1, 0x1f ;  /* 0x0c201f00b99e7f89 */ /* 0x000e2e00000e0000 */
[----:B------:R-:W-:Y:S08]  /*9c10*/  MUFU.EX2 R22, R22 ;  /* 0x0000001600167308 */ /* 0x000ff00000000800 */
[----:B------:R-:W-:Y:S08]  /*9c20*/  MUFU.EX2 R161, R161 ;  /* 0x000000a100a17308 */ /* 0x000ff00000000800 */
[----:B------:R-:W-:Y:S01]  /*9c30*/  MUFU.EX2 R13, R13 ;  /* 0x0000000d000d7308 */ /* 0x000fe20000000800 */
[----:B0-----:R-:W-:-:S04]  /*9c40*/  FMNMX.FTZ R11, R185, R158, !PT ;  /* 0x0000009eb90b7209 */ /* 0x001fc80007810000 */
[----:B------:R-:W-:Y:S01]  /*9c50*/  FSETP.NEU.FTZ.AND P0, PT, R11, -INF , PT ;  /* 0xff8000000b00780b */ /* 0x000fe20003f1d000 */
[----:B------:R-:W-:-:S02]  /*9c60*/  FFMA.FTZ R160, R2, R11, -8 ;  /* 0xc100000002a07423 */ /* 0x000fc4000001000b */
[----:B------:R-:W-:Y:S01]  /*9c70*/  MUFU.EX2 R152, R152 ;  /* 0x0000009800987308 */ /* 0x000fe20000000800 */
[----:B------:R-:W-:Y:S02]  /*9c80*/  FSEL R165, R11, RZ, P0 ;  /* 0x000000ff0ba57208 */ /* 0x000fe40000000000 */
[----:B------:R-:W-:-:S03]  /*9c90*/  FSEL R164, R160, RZ, P0 ;  /* 0x000000ffa0a47208 */ /* 0x000fc60000000000 */
[----:B------:R-:W-:Y:S02]  /*9ca0*/  FADD.FTZ R165, -R165, R10 ;  /* 0x0000000aa5a57221 */ /* 0x000fe40000010100 */
[----:B------:R-:W-:Y:S01]  /*9cb0*/  MUFU.EX2 R19, R19 ;  /* 0x0000001300137308 */ /* 0x000fe20000000800 */
[----:B------:R-:W-:-:S01]  /*9cc0*/  FFMA.FTZ R168, R2, R163, -R164 ;  /* 0x000000a302a87223 */ /* 0x000fc200000108a4 */
[C-C-:B------:R-:W-:Y:S01]  /*9cd0*/  FFMA.FTZ R160, R2.reuse, R197, -R164.reuse ;  /* 0x000000c502a07223 */ /* 0x140fe200000108a4 */
[C---:B------:R-:W-:Y:S01]  /*9ce0*/  FMUL.FTZ R163, R2.reuse, R165 ;  /* 0x000000a502a37220 */ /* 0x040fe20000410000 */
[C-C-:B------:R-:W-:Y:S01]  /*9cf0*/  FFMA.FTZ R155, R2.reuse, R155, -R164.reuse ;  /* 0x0000009b029b7223 */ /* 0x140fe200000108a4 */
[----:B------:R-:W-:-:S01]  /*9d00*/  FFMA.FTZ R189, R2, R189, -R164 ;  /* 0x000000bd02bd7223 */ /* 0x000fc200000108a4 */
[C-C-:B------:R-:W-:Y:S01]  /*9d10*/  FFMA.FTZ R166, R2.reuse, R159, -R164.reuse ;  /* 0x0000009f02a67223 */ /* 0x140fe200000108a4 */
[----:B------:R-:W-:-:S01]  /*9d20*/  FFMA.FTZ R159, R2, R191, -R164 ;  /* 0x000000bf029f7223 */ /* 0x000fc200000108a4 */
[----:B------:R-:W-:Y:S01]  /*9d30*/  MUFU.EX2 R160, R160 ;  /* 0x000000a000a07308 */ /* 0x000fe20000000800 */
[----:B------:R-:W-:-:S01]  /*9d40*/  FFMA.FTZ R162, R2, R193, -R164 ;  /* 0x000000c102a27223 */ /* 0x000fc200000108a4 */
[----:B-1----:R-:W-:Y:S01]  /*9d50*/  FFMA.FTZ R165, R12, R0, R201 ;  /* 0x000000000ca57223 */ /* 0x002fe200000100c9 */
[----:B------:R-:W-:-:S01]  /*9d60*/  FFMA.FTZ R167, R2, R167, -R164 ;  /* 0x000000a702a77223 */ /* 0x000fc200000108a4 */
[C-C-:B------:R-:W-:Y:S01]  /*9d70*/  FFMA.FTZ R195, R2.reuse, R195, -R164.reuse ;  /* 0x000000c302c37223 */ /* 0x140fe200000108a4 */
[----:B------:R-:W-:-:S01]  /*9d80*/  FFMA.FTZ R171, R2, R171, -R164 ;  /* 0x000000ab02ab7223 */ /* 0x000fc200000108a4 */
[----:B------:R-:W-:Y:S01]  /*9d90*/  FADD.FTZ R165, R18, R165 ;  /* 0x000000a512a57221 */ /* 0x000fe20000010000 */
[----:B------:R-:W-:-:S01]  /*9da0*/  FFMA.FTZ R199, R2, R199, -R164 ;  /* 0x000000c702c77223 */ /* 0x000fc200000108a4 */
[----:B------:R-:W0:Y:S01]  /*9db0*/  MUFU.EX2 R163, R163 ;  /* 0x000000a300a37308 */ /* 0x000e220000000800 */
[----:B------:R-:W-:-:S01]  /*9dc0*/  FFMA.FTZ R175, R2, R175, -R164 ;  /* 0x000000af02af7223 */ /* 0x000fc200000108a4 */
[----:B------:R-:W-:Y:S01]  /*9dd0*/  FADD.FTZ R10, R20, R165 ;  /* 0x000000a5140a7221 */ /* 0x000fe20000010000 */
[----:B------:R-:W-:-:S01]  /*9de0*/  FFMA.FTZ R187, R2, R187, -R164 ;  /* 0x000000bb02bb7223 */ /* 0x000fc200000108a4 */
[C-C-:B------:R-:W-:Y:S01]  /*9df0*/  FFMA.FTZ R179, R2.reuse, R179, -R164.reuse ;  /* 0x000000b302b37223 */ /* 0x140fe200000108a4 */
[----:B------:R-:W-:-:S01]  /*9e00*/  FFMA.FTZ R153, R2, R153, -R164 ;  /* 0x0000009902997223 */ /* 0x000fc200000108a4 */
[----:B------:R-:W-:-:S02]  /*9e10*/  FFMA.FTZ R164, R2, R183, -R164 ;  /* 0x000000b702a47223 */ /* 0x000fc400000108a4 */
[----:B------:R-:W1:Y:S08]  /*9e20*/  MUFU.EX2 R155, R155 ;  /* 0x0000009b009b7308 */ /* 0x000e700000000800 */
[----:B------:R-:W2:Y:S01]  /*9e30*/  MUFU.EX2 R189, R189 ;  /* 0x000000bd00bd7308 */ /* 0x000ea20000000800 */
[----:B0-----:R-:W-:-:S01]  /*9e40*/  FFMA.FTZ R0, R163, R3, R160 ;  /* 0x00000003a3007223 */ /* 0x001fc200000100a0 */
[----:B------:R-:W-:-:S04]  /*9e50*/  FADD.FTZ R3, R157, R10 ;  /* 0x0000000a9d037221 */ /* 0x000fc80000010000 */
[----:B------:R-:W-:Y:S02]  /*9e60*/  FADD.FTZ R10, R14, R3 ;  /* 0x000000030e0a7221 */ /* 0x000fe40000010000 */
[----:B------:R-:W0:Y:S01]  /*9e70*/  MUFU.EX2 R166, R166 ;  /* 0x000000a600a67308 */ /* 0x000e220000000800 */
[----:B-1----:R-:W-:-:S01]  /*9e80*/  FADD.FTZ R0, R155, R0 ;  /* 0x000000009b007221 */ /* 0x002fc20000010000 */
[----:B------:R-:W-:-:S06]  /*9e90*/  FADD.FTZ R165, R15, R10 ;  /* 0x0000000a0fa57221 */ /* 0x000fcc0000010000 */
        /* <DEDUP_REMOVED lines=13> */
[----:B0-----:R-:W-:-:S01]  /*9f70*/  FADD.FTZ R3, R168, R3 ;  /* 0x00000003a8037221 */ /* 0x001fc20000010000 */
[----:B------:R-:W-:-:S06]  /*9f80*/  FADD.FTZ R165, R19, R0 ;  /* 0x0000000013a57221 */ /* 0x000fcc0000010000 */
        /* <DEDUP_REMOVED lines=18> */
[----:B------:R2:W0:Y:S01]  /*a0b0*/  MUFU.EX2 R178, R153 ;  /* 0x0000009900b27308 */ /* 0x0004220000000800 */
[----:B-1----:R-:W-:-:S07]  /*a0c0*/  FADD.FTZ R3, R176, R3 ;  /* 0x00000003b0037221 */ /* 0x002fce0000010000 */
[----:B------:R-:W1:Y:S01]  /*a0d0*/  MUFU.EX2 R158, R181 ;  /* 0x000000b5009e7308 */ /* 0x000e620000000800 */
[----:B--2---:R-:W-:-:S07]  /*a0e0*/  FADD.FTZ R153, R23, R0 ;  /* 0x0000000017997221 */ /* 0x004fce0000010000 */
[----:B------:R-:W2:Y:S01]  /*a0f0*/  MUFU.EX2 R164, R164 ;  /* 0x000000a400a47308 */ /* 0x000ea20000000800 */
[----:B0-----:R-:W-:-:S01]  /*a100*/  FADD.FTZ R3, R178, R3 ;  /* 0x00000003b2037221 */ /* 0x001fc20000010000 */
[----:B-1----:R-:W-:-:S03]  /*a110*/  FADD.FTZ R0, R158, R153 ;  /* 0x000000999e007221 */ /* 0x002fc60000010000 */
[----:B--2---:R-:W-:Y:S01]  /*a120*/  FADD.FTZ R3, R164, R3 ;  /* 0x00000003a4037221 */ /* 0x004fe20000010000 */
[----:B------:R-:W-:Y:S06]  /*a130*/  @!P4 BRA `(.L_x_1024) ;  /* 0x000000000004c947 */ /* 0x000fec0003800000 */
[----:B------:R-:W-:Y:S01]  /*a140*/  BPT.TRAP 0x1 ;  /* 0x000000040000795c */ /* 0x000fe20000300000 */
.L_x_1024:
        /* <DEDUP_REMOVED lines=14> */
[-C--:B------:R-:W-:Y:S01]  /*a230*/  FMUL.FTZ R28, R28, R12.reuse ;  /* 0x0000000c1c1c7220 */ /* 0x080fe20000410000 */
        /* <DEDUP_REMOVED lines=141> */
.L_x_1007:
[----:B------:R-:W-:Y:S06]  /*ab10*/  BAR.ARV 0x8, 0x180 ;  /* 0x0206000000007b1d */ /* 0x000fec0000002000 */
[----:B------:R-:W-:Y:S05]  /*ab20*/  @!P4 BRA `(.L_x_1026) ;  /* 0x000000000004c947 */ /* 0x000fea0003800000 */
[----:B------:R-:W-:Y:S01]  /*ab30*/  BPT.TRAP 0x1 ;  /* 0x000000040000795c */ /* 0x000fe20000300000 */
.L_x_1026:
[----:B------:R-:W-:Y:S01]  /*ab40*/  ULEA UR14, UR49, UR41, 0x3 ;  /* 0x00000029310e7291 */ /* 0x000fe2000f8e183f */
[----:B------:R-:W-:-:S05]  /*ab50*/  IMAD.U32 R4, RZ, RZ, UR47 ;  /* 0x0000002fff047e24 */ /* 0x000fca000f8e00ff */
[----:B------:R-:W-:-:S04]  /*ab60*/  SHF.L.U32 R4, R4, 0x1f, RZ ;  /* 0x0000001f04047819 */ /* 0x000fc800000006ff */
[----:B------:R0:W1:Y:S01]  /*ab70*/  SYNCS.PHASECHK.TRANS64.TRYWAIT P0, [UR14+0x20850], R4 ;  /* 0x02085004ff0075a7 */ /* 0x000062000800014e */
[----:B------:R-:W-:Y:S05]  /*ab80*/  @!P4 BRA `(.L_x_1027) ;  /* 0x000000000004c947 */ /* 0x000fea0003800000 */
[----:B------:R-:W-:Y:S01]  /*ab90*/  BPT.TRAP 0x1 ;  /* 0x000000040000795c */ /* 0x000fe20000300000 */
.L_x_1027:
[----:B-1----:R-:W-:Y:S05]  /*aba0*/  @P0 BRA `(.L_x_1028) ;  /* 0x0000000000080947 */ /* 0x002fea0003800000 */
[----:B------:R-:W1:Y:S02]  /*abb0*/  SYNCS.PHASECHK.TRANS64.TRYWAIT P0, [UR14+0x20850], R4 ;  /* 0x02085004ff0075a7 */ /* 0x000e64000800014e */
[----:B-1----:R-:W-:Y:S05]  /*abc0*/  @!P0 BRA `(.L_x_1029) ;  /* 0x0000008800ec8947 */ /* 0x002fea0003800000 */
.L_x_1028:
[----:B------:R-:W-:Y:S01]  /*abd0*/  ULDC.64 UR10, c[0x0][0x9a0] ;  /* 0x00026800000a7ab9 */ /* 0x000fe20000000a00 */
[----:B------:R-:W-:Y:S01]  /*abe0*/  UIADD3 UR41, UR41, 0x400, URZ ;  /* 0x0000040029297890 */ /* 0x000fe2000fffe03f */
[----:B------:R-:W-:Y:S01]  /*abf0*/  WARPGROUP.ARRIVE ;  /* 0x00000000000079c5 */ /* 0x000fe20000000000 */
[----:B------:R-:W-:Y:S01]  /*ac00*/  UISETP.NE.U32.AND UP0, UPT, UR10, URZ, UPT ;  /* 0x0000003f0a00728c */ /* 0x000fe2000bf05070 */
[----:B------:R-:W-:Y:S01]  /*ac10*/  IMAD.MOV.U32 R6, RZ, RZ, 0x3f800000 ;  /* 0x3f800000ff067424 */ /* 0x000fe200078e00ff */
[----:B------:R-:W-:Y:S02]  /*ac20*/  USHF.R.U32.HI UR41, URZ, 0x4, UR41 ;  /* 0x000000043f297899 */ /* 0x000fe40008011629 */
[----:B------:R-:W-:Y:S02]  /*ac30*/  UISETP.NE.AND.EX UP0, UPT, UR11, URZ, UPT, UP0 ;  /* 0x0000003f0b00728c */ /* 0x000fe4000bf05300 */
[----:B------:R-:W-:Y:S01]  /*ac40*/  ULOP3.LUT UR41, UR41, 0x3fff, URZ, 0xc0, !UPT ;  /* 0x00003fff29297892 */ /* 0x000fe2000f8ec03f */
[----:B------:R-:W-:-:S03]  /*ac50*/  UMOV UR19, 0x80000020 ;  /* 0x8000002000137882 */ /* 0x000fc60000000000 */
[----:B------:R-:W-:-:S05]  /*ac60*/  PLOP3.LUT P0, PT, PT, PT, UP0, 0x80, 0x0 ;  /* 0x000000000000781c */ /* 0x000fca0003f0f008 */
[----:B------:R-:W-:Y:S01]  /*ac70*/  @UP0 ULDC.64 UR8, c[0x0][0x9c8] ;  /* 0x0002720000080ab9 */ /* 0x000fe20000000a00 */
[----:B------:R-:W-:Y:S02]  /*ac80*/  @UP0 USHF.R.S32.HI UR7, URZ, 0x1f, UR42 ;  /* 0x0000001f3f070899 */ /* 0x000fe4000801142a */
[----:B------:R-:W-:Y:S02]  /*ac90*/  @UP0 UIMAD UR6, UR37, UR8, URZ ;  /* 0x00000008250602a4 */ /* 0x000fe4000f8e023f */
[----:B------:R-:W-:Y:S02]  /*aca0*/  @UP0 UIMAD.WIDE.U32 UR4, UR36, UR8, URZ ;  /* 0x00000008240402a5 */ /* 0x000fe4000f8e003f */
[----:B------:R-:W-:Y:S02]  /*acb0*/  ULOP3.LUT UR8, UR41, 0x10000, URZ, 0xfc, !UPT ;  /* 0x0001000029087892 */ /* 0x000fe4000f8efc3f */
[----:B------:R-:W-:Y:S02]  /*acc0*/  @UP0 UIMAD UR6, UR36, UR9, UR6 ;  /* 0x00000009240602a4 */ /* 0x000fe4000f8e0206 */
[----:B------:R-:W-:Y:S01]  /*acd0*/  ULEA UR8, UR49, UR8, 0xa ;  /* 0x0000000831087291 */ /* 0x000fe2000f8e503f */
[----:B------:R-:W-:Y:S01]  /*ace0*/  @UP0 ULDC.64 UR12, c[0x0][0x9d0] ;  /* 0x00027400000c0ab9 */ /* 0x000fe20000000a00 */
[----:B------:R-:W-:-:S02]  /*acf0*/  @UP0 UIADD3 UR5, UR5, UR6, URZ ;  /* 0x0000000605050290 */ /* 0x000fc4000fffe03f */
[----:B------:R-:W-:-:S03]  /*ad00*/  @UP0 UIMAD UR6, UR7, UR12, URZ ;  /* 0x0000000c070602a4 */ /* 0x000fc6000f8e023f */
[----:B------:R-:W-:Y:S01]  /*ad10*/  UMOV UR18, UR8 ;  /* 0x0000000800127c82 */ /* 0x000fe20008000000 */
[----:B------:R-:W-:Y:S01]  /*ad20*/  @UP0 UIMAD.WIDE.U32 UR4, UR42, UR12, UR4 ;  /* 0x0000000c2a0402a5 */ /* 0x000fe2000f8e0004 */
[----:B------:R-:W-:Y:S01]  /*ad30*/  QGMMA.64x256x32.F32.E4M3.E4M3 R24, R188, gdesc[UR16], R24, gsb0 ;  /* 0x03e00010bc187df3 */ /* 0x000fe20008000818 */
[----:B------:R-:W-:-:S04]  /*ad40*/  @UP0 UIMAD UR6, UR42, UR13, UR6 ;  /* 0x0000000d2a0602a4 */ /* 0x000fc8000f8e0206 */
[----:B------:R-:W-:Y:S02]  /*ad50*/  @UP0 UIADD3 UR5, UR5, UR6, URZ ;  /* 0x0000000605050290 */ /* 0x000fe4000fffe03f */
[----:B------:R-:W-:-:S04]  /*ad60*/  @UP0 ULEA UR6, UP1, UR4, UR10, 0x2 ;  /* 0x0000000a04060291 */ /* 0x000fc8000f82103f */
[----:B------:R-:W-:Y:S02]  /*ad70*/  @UP0 ULEA.HI.X UR7, UR4, UR11, UR5, 0x2, UP1 ;  /* 0x0000000b04070291 */ /* 0x000fe400088f1405 */
[----:B01----:R-:W-:-:S04]  /*ad80*/  IMAD.U32 R4, RZ, RZ, UR6 ;  /* 0x00000006ff047e24 */ /* 0x003fc8000f8e00ff */
[----:B------:R-:W-:-:S05]  /*ad90*/  IMAD.U32 R5, RZ, RZ, UR7 ;  /* 0x00000007ff057e24 */ /* 0x000fca000f8e00ff */
[----:B------:R0:W2:Y:S01]  /*ada0*/  @P0 LDG.E R6, desc[UR44][R4.64] ;  /* 0x0000002c04060981 */ /* 0x0000a2000c1e1900 */
[----:B------:R-:W-:Y:S01]  /*adb0*/  UIADD3 UR8, UR8, 0x2, URZ ;  /* 0x0000000208087890 */ /* 0x000fe2000fffe03f */
[----:B------:R-:W-:-:S06]  /*adc0*/  UMOV UR7, 0x80000020 ;  /* 0x8000002000077882 */ /* 0x000fcc0000000000 */
[----:B------:R-:W-:Y:S01]  /*add0*/  UMOV UR6, UR8 ;  /* 0x0000000800067c82 */ /* 0x000fe20008000000 */
[----:B------:R-:W1:Y:S04]  /*ade0*/  SHFL.BFLY PT, R7, R0, 0x2, 0x1f ;  /* 0x0c401f0000077f89 */ /* 0x000e6800000e0000 */
[----:B------:R-:W3:Y:S01]  /*adf0*/  SHFL.BFLY PT, R10, R3, 0x2, 0x1f ;  /* 0x0c401f00030a7f89 */ /* 0x000ee200000e0000 */
        /* <DEDUP_REMOVED lines=16> */
[----:B------:R-:W1:Y:S01]  /*af00*/  @P2 MUFU.LG2 R8, R16 ;  /* 0x0000001000082308 */ /* 0x000e620000000c00 */
[----:B------:R-:W-:Y:S02]  /*af10*/  WARPGROUP.DEPBAR.LE gsb0, 0x0 ;  /* 0x00008000000079c5 */ /* 0x000fe40000010000 */
[----:B------:R-:W-:-:S06]  /*af20*/  WARPGROUP.ARRIVE ;  /* 0x00000000000079c5 */ /* 0x000fcc0000000000 */
[----:B------:R-:W-:Y:S01]  /*af30*/  QGMMA.64x256x32.F32.E4M3.E4M3 R24, R184, gdesc[UR4], R24, gsb0 ;  /* 0x03e00004b8187df3 */ /* 0x000fe20008000818 */
[----:B------:R-:W3:Y:S01]  /*af40*/  @P0 MUFU.RCP R13, R14 ;  /* 0x0000000e000d0308 */ /* 0x000ee20000001000 */
[C---:B------:R-:W-:Y:S01]  /*af50*/  @P1 FMUL.FTZ R4, R2.reuse, 0.69314718246459960938 ;  /* 0x3f31721802041820 */ /* 0x040fe20000410000 */
[----:B------:R-:W-:Y:S01]  /*af60*/  @P2 FMUL.FTZ R17, R2, 0.69314718246459960938 ;  /* 0x3f31721802112820 */ /* 0x000fe20000410000 */
[----:B0-----:R-:W-:Y:S01]  /*af70*/  @P1 FMUL.FTZ R7, R7, 0.69314718246459960938 ;  /* 0x3f31721807071820 */ /* 0x001fe20000410000 */
[----:B-1----:R-:W-:Y:S01]  /*af80*/  @P2 FMUL.FTZ R8, R8, 0.69314718246459960938 ;  /* 0x3f31721808082820 */ /* 0x002fe20000410000 */
[----:B------:R-:W-:Y:S02]  /*af90*/  IMAD.MOV.U32 R0, RZ, RZ, -0x800000 ;  /* 0xff800000ff007424 */ /* 0x000fe400078e00ff */
[----:B------:R-:W-:Y:S02]  /*afa0*/  IMAD.MOV.U32 R3, RZ, RZ, -0x800000 ;  /* 0xff800000ff037424 */ /* 0x000fe400078e00ff */
[----:B------:R-:W-:Y:S01]  /*afb0*/  @P1 FFMA.FTZ R0, R4, R9, R7 ;  /* 0x0000000904001223 */ /* 0x000fe20000010007 */
[----:B------:R-:W-:Y:S01]  /*afc0*/  @P2 FFMA.FTZ R3, R17, R11, R8 ;  /* 0x0000000b11032223 */ /* 0x000fe20000010008 */
[-C--:B--2---:R-:W-:Y:S01]  /*afd0*/  FMUL.FTZ R5, R5, R6.reuse ;  /* 0x0000000605057220 */ /* 0x084fe20000410000 */
[----:B---3--:R-:W-:Y:S01]  /*afe0*/  FMUL.FTZ R2, R13, R6 ;  /* 0x000000060d027220 */ /* 0x008fe20000410000 */
[----:B------:R-:W-:-:S02]  /*aff0*/  WARPGROUP.DEPBAR.LE gsb0, 0x0 ;  /* 0x00008000000079c5 */ /* 0x000fc40000010000 */
[----:B------:R-:W-:Y:S05]  /*b000*/  @!P4 BRA `(.L_x_1030) ;  /* 0x000000000004c947 */ /* 0x000fea0003800000 */
[----:B------:R-:W-:Y:S01]  /*b010*/  BPT.TRAP 0x1 ;  /* 0x000000040000795c */ /* 0x000fe20000300000 */
.L_x_1030:
        /* <DEDUP_REMOVED lines=132> */
.L_x_956:
[----:B------:R-:W-:Y:S05]  /*b860*/  @P0 BRA `(.L_x_1031) ;  /* 0x00000038006c0947 */ /* 0x000fea0003800000 */
[----:B------:R-:W0:Y:S01]  /*b870*/  S2R R6, SR_TID.X ;  /* 0x0000000000067919 */ /* 0x000e220000002100 */
[----:B------:R-:W-:Y:S01]  /*b880*/  ULDC.64 UR4, c[0x4][0x110] ;  /* 0x0100440000047ab9 */ /* 0x000fe20000000a00 */
[----:B------:R-:W-:Y:S01]  /*b890*/  ULDC.64 UR8, c[0x0][0xbd0] ;  /* 0x0002f40000087ab9 */ /* 0x000fe20000000a00 */
[----:B------:R-:W-:Y:S01]  /*b8a0*/  USHF.R.S32.HI UR7, URZ, 0x1f, UR42 ;  /* 0x0000001f3f077899 */ /* 0x000fe2000801142a */
[----:B------:R-:W1:Y:S01]  /*b8b0*/  S2R R12, SR_CTAID.X ;  /* 0x00000000000c7919 */ /* 0x000e620000002500 */
[----:B------:R-:W-:Y:S01]  /*b8c0*/  ULDC.64 UR10, c[0x0][0xb38] ;  /* 0x0002ce00000a7ab9 */ /* 0x000fe20000000a00 */
[----:B0-----:R-:W-:-:S05]  /*b8d0*/  IMAD.SHL.U32 R2, R6, 0x4, RZ ;  /* 0x0000000406027824 */ /* 0x001fca00078e00ff */
[----:B------:R-:W-:Y:S01]  /*b8e0*/  LOP3.LUT R2, R2, 0xc, RZ, 0xc0, !PT ;  /* 0x0000000c02027812 */ /* 0x000fe200078ec0ff */
[----:B------:R-:W-:Y:S03]  /*b8f0*/  BAR.SYNC.DEFER_BLOCKING 0x1, 0x100 ;  /* 0x0044000000007b1d */ /* 0x000fe60000010000 */
[----:B------:R-:W-:-:S05]  /*b900*/  IADD3 R4, P0, R2, UR4, RZ ;  /* 0x0000000402047c10 */ /* 0x000fca000ff1e0ff */
[----:B------:R-:W-:-:S05]  /*b910*/  IMAD.X R5, RZ, RZ, UR5, P0 ;  /* 0x00000005ff057e24 */ /* 0x000fca00080e06ff */
[----:B------:R0:W2:Y:S01]  /*b920*/  LDG.E.CONSTANT R2, desc[UR44][R4.64] ;  /* 0x0000002c04027981 */ /* 0x0000a2000c1e9900 */
[C---:B------:R-:W-:Y:S01]  /*b930*/  LOP3.LUT P0, R10, R6.reuse, 0x3, RZ, 0xc0, !PT ;  /* 0x00000003060a7812 */ /* 0x040fe2000780c0ff */
[----:B------:R-:W-:Y:S01]  /*b940*/  VIADD R6, R6, 0xffffff80 ;  /* 0xffffff8006067836 */ /* 0x000fe20000000000 */
[----:B------:R-:W-:Y:S01]  /*b950*/  UIMAD.WIDE.U32 UR4, UR42, UR8, URZ ;  /* 0x000000082a0472a5 */ /* 0x000fe2000f8e003f */
[----:B------:R-:W-:Y:S01]  /*b960*/  BSSY B0, `(.L_x_1032) ;  /* 0x00002b1000007945 */ /* 0x000fe20003800000 */
[----:B------:R-:W-:Y:S01]  /*b970*/  ISETP.EQ.OR P0, PT, R10, 0x3, !P0 ;  /* 0x000000030a00780c */ /* 0x000fe20004702670 */
[----:B------:R-:W-:Y:S02]  /*b980*/  UIMAD UR6, UR7, UR8, URZ ;  /* 0x00000008070672a4 */ /* 0x000fe4000f8e023f */
[----:B------:R-:W-:Y:S01]  /*b990*/  UIMAD UR8, UR7, UR10, URZ ;  /* 0x0000000a070872a4 */ /* 0x000fe2000f8e023f */
[----:B------:R-:W-:Y:S01]  /*b9a0*/  SEL R13, R24, R25, P0 ;  /* 0x00000019180d7207 */ /* 0x000fe20000000000 */
[----:B------:R-:W-:Y:S01]  /*b9b0*/  UIMAD UR9, UR42, UR9, UR6 ;  /* 0x000000092a0972a4 */ /* 0x000fe2000f8e0206 */
[----:B------:R-:W-:Y:S01]  /*b9c0*/  SEL R24, R25, R24, P0 ;  /* 0x0000001819187207 */ /* 0x000fe20000000000 */
[----:B------:R-:W-:Y:S01]  /*b9d0*/  UIMAD.WIDE.U32 UR6, UR42, UR10, URZ ;  /* 0x0000000a2a0672a5 */ /* 0x000fe2000f8e003f */
[----:B0-----:R-:W-:Y:S01]  /*b9e0*/  SHF.R.S32.HI R5, RZ, 0x1f, R6 ;  /* 0x0000001fff057819 */ /* 0x001fe20000011406 */
[----:B------:R-:W-:Y:S01]  /*b9f0*/  UIADD3 UR9, UR5, UR9, URZ ;  /* 0x0000000905097290 */ /* 0x000fe2000fffe03f */
[----:B------:R-:W-:Y:S01]  /*ba00*/  SEL R25, R44, R45, P0 ;  /* 0x0000002d2c197207 */ /* 0x000fe20000000000 */
[----:B------:R-:W-:Y:S01]  /*ba10*/  UIMAD UR8, UR42, UR11, UR8 ;  /* 0x0000000b2a0872a4 */ /* 0x000fe2000f8e0208 */
[----:B------:R-:W-:-:S02]  /*ba20*/  SEL R153, R112, R113, P0 ;  /* 0x0000007170997207 */ /* 0x000fc40000000000 */
[----:B------:R-:W-:Y:S01]  /*ba30*/  SEL R35, R56, R57, P0 ;  /* 0x0000003938237207 */ /* 0x000fe20000000000 */
[----:B------:R-:W-:Y:S01]  /*ba40*/  UIADD3 UR8, UR7, UR8, URZ ;  /* 0x0000000807087290 */ /* 0x000fe2000fffe03f */
[----:B------:R-:W-:Y:S02]  /*ba50*/  SEL R112, R113, R112, P0 ;  /* 0x0000007071707207 */ /* 0x000fe40000000000 */
[----:B------:R-:W-:Y:S02]  /*ba60*/  SEL R56, R57, R56, P0 ;  /* 0x0000003839387207 */ /* 0x000fe40000000000 */
[----:B------:R-:W-:Y:S02]  /*ba70*/  SEL R113, R120, R121, P0 ;  /* 0x0000007978717207 */ /* 0x000fe40000000000 */
[----:B------:R-:W-:Y:S02]  /*ba80*/  LEA.HI R4, R5, R6, RZ, 0x7 ;  /* 0x0000000605047211 */ /* 0x000fe400078f38ff */
        /* <DEDUP_REMOVED lines=52> */
[----:B------:R-:W-:Y:S02]  /*bdd0*/  SHF.R.S32.HI R7, RZ, 0x1f, R18 ;  /* 0x0000001fff077819 */ /* 0x000fe40000011412 */
[----:B------:R-:W-:Y:S02]  /*bde0*/  SEL R88, R89, R88, P0 ;  /* 0x0000005859587207 */ /* 0x000fe40000000000 */
[----:B------:R-:W-:Y:S02]  /*bdf0*/  SEL R26, R9, R26, P0 ;  /* 0x0000001a091a7207 */ /* 0x000fe40000000000 */
[----:B------:R-:W-:-:S02]  /*be00*/  SEL R207, R138, R139, P0 ;  /* 0x0000008b8acf7207 */ /* 0x000fc40000000000 */
[----:B------:R-:W-:Y:S02]  /*be10*/  SEL R89, R116, R117, P0 ;  /* 0x0000007574597207 */ /* 0x000fe40000000000 */
[----:B------:R-:W-:Y:S02]  /*be20*/  SEL R138, R139, R138, P0 ;  /* 0x0000008a8b8a7207 */ /* 0x000fe40000000000 */
[----:B------:R-:W-:Y:S02]  /*be30*/  SHF.R.S32.HI R9, RZ, 0x7, R4 ;  /* 0x00000007ff097819 */ /* 0x000fe40000011404 */
[----:B------:R-:W-:Y:S02]  /*be40*/  SEL R116, R117, R116, P0 ;  /* 0x0000007475747207 */ /* 0x000fe40000000000 */
[----:B------:R-:W-:Y:S02]  /*be50*/  LEA.HI R5, R5, R6, RZ, 0x2 ;  /* 0x0000000605057211 */ /* 0x000fe400078f10ff */
[----:B------:R-:W-:-:S02]  /*be60*/  SEL R72, R73, R72, P0 ;  /* 0x0000004849487207 */ /* 0x000fc40000000000 */
[----:B------:R-:W-:Y:S02]  /*be70*/  LEA.HI R11, R7, R18, RZ, 0x2 ;  /* 0x00000012070b7211 */ /* 0x000fe400078f10ff */
[----:B------:R-:W-:Y:S02]  /*be80*/  SEL R73, R84, R85, P0 ;  /* 0x0000005554497207 */ /* 0x000fe40000000000 */
[----:B------:R-:W-:Y:S02]  /*be90*/  SEL R117, R38, R39, P0 ;  /* 0x0000002726757207 */ /* 0x000fe40000000000 */
[----:B------:R-:W-:Y:S02]  /*bea0*/  SEL R179, R74, R75, P0 ;  /* 0x0000004b4ab37207 */ /* 0x000fe40000000000 */
[----:B------:R-:W-:Y:S02]  /*beb0*/  SEL R84, R85, R84, P0 ;  /* 0x0000005455547207 */ /* 0x000fe40000000000 */
[----:B------:R-:W-:-:S02]  /*bec0*/  SEL R155, R124, R125, P0 ;  /* 0x0000007d7c9b7207 */ /* 0x000fc40000000000 */
[----:B------:R-:W-:Y:S02]  /*bed0*/  SEL R16, R39, R38, P0 ;  /* 0x0000002627107207 */ /* 0x000fe40000000000 */
[----:B------:R-:W-:Y:S02]  /*bee0*/  SEL R74, R75, R74, P0 ;  /* 0x0000004a4b4a7207 */ /* 0x000fe40000000000 */
[----:B------:R-:W-:Y:S02]  /*bef0*/  LEA.HI R4, R4, R9, RZ, 0x1 ;  /* 0x0000000904047211 */ /* 0x000fe400078f08ff */
[----:B------:R-:W-:Y:S02]  /*bf00*/  SEL R85, R96, R97, P0 ;  /* 0x0000006160557207 */ /* 0x000fe40000000000 */
[----:B------:R-:W-:Y:S02]  /*bf10*/  SEL R124, R125, R124, P0 ;  /* 0x0000007c7d7c7207 */ /* 0x000fe40000000000 */
[----:B------:R-:W-:-:S02]  /*bf20*/  LOP3.LUT R75, R5, 0xfffffffc, RZ, 0xc0, !PT ;  /* 0xfffffffc054b7812 */ /* 0x000fc400078ec0ff */
[----:B------:R-:W-:Y:S02]  /*bf30*/  SEL R15, R28, R29, P0 ;  /* 0x0000001d1c0f7207 */ /* 0x000fe40000000000 */
[----:B------:R-:W-:Y:S01]  /*bf40*/  SEL R96, R97, R96, P0 ;  /* 0x0000006061607207 */ /* 0x000fe20000000000 */
[----:B------:R-:W-:Y:S01]  /*bf50*/  IMAD.IADD R75, R6, 0x1, -R75 ;  /* 0x00000001064b7824 */ /* 0x000fe200078e0a4b */
[----:B------:R-:W-:Y:S02]  /*bf60*/  SEL R163, R144, R145, P0 ;  /* 0x0000009190a37207 */ /* 0x000fe40000000000 */
[----:B------:R-:W-:Y:S02]  /*bf70*/  SEL R39, R42, R43, P0 ;  /* 0x0000002b2a277207 */ /* 0x000fe40000000000 */
[----:B------:R-:W-:Y:S02]  /*bf80*/  SEL R14, R43, R42, P0 ;  /* 0x0000002a2b0e7207 */ /* 0x000fe40000000000 */
[----:B------:R-:W-:-:S02]  /*bf90*/  SEL R209, R142, R143, P0 ;  /* 0x0000008f8ed17207 */ /* 0x000fc40000000000 */
[--C-:B------:R-:W-:Y:S02]  /*bfa0*/  SHF.R.S32.HI R5, RZ, 0x2, R11.reuse ;  /* 0x00000002ff057819 */ /* 0x100fe4000001140b */
[----:B------:R-:W-:Y:S02]  /*bfb0*/  SHF.R.S32.HI R10, RZ, 0x1f, R11 ;  /* 0x0000001fff0a7819 */ /* 0x000fe4000001140b */
        /* <DEDUP_REMOVED lines=20> */
[----:B------:R-:W-:Y:S02]  /*c100*/  LOP3.LUT R4, R4, 0x3fffffe, RZ, 0xc0, !PT ;  /* 0x03fffffe04047812 */ /* 0x000fe400078ec0ff */
[----:B------:R-:W-:-:S02]  /*c110*/  SEL R157, R128, R129, P0 ;  /* 0x00000081809d7207 */ /* 0x000fc40000000000 */
[----:B------:R-:W-:Y:S01]  /*c120*/  SEL R181, R78, R79, P0 ;  /* 0x0000004f4eb57207 */ /* 0x000fe20000000000 */
[----:B------:R-:W-:Y:S01]  /*c130*/  IMAD.IADD R9, R9, 0x1, -R4 ;  /* 0x0000000109097824 */ /* 0x000fe200078e0a04 */
        /* <DEDUP_REMOVED lines=8> */
[----:B------:R-:W-:Y:S02]  /*c1c0*/  LEA.HI R10, R10, R5, RZ, 0x3 ;  /* 0x000000050a0a7211 */ /* 0x000fe400078f18ff */
        /* <DEDUP_REMOVED lines=9> */
[----:B------:R-:W-:Y:S02]  /*c260*/  LOP3.LUT R4, R10, 0xfffffff8, RZ, 0xc0, !PT ;  /* 0xfffffff80a047812 */ /* 0x000fe400078ec0ff */
[----:B------:R-:W-:Y:S02]  /*c270*/  LEA.HI R7, R7, R18, RZ, 0x5 ;  /* 0x0000001207077211 */ /* 0x000fe400078f28ff */
[----:B------:R-:W-:Y:S01]  /*c280*/  SEL R45, R45, R44, P0 ;  /* 0x0000002c2d2d7207 */ /* 0x000fe20000000000 */
[----:B------:R-:W-:Y:S01]  /*c290*/  IMAD.IADD R4, R5, 0x1, -R4 ;  /* 0x0000000105047824 */ /* 0x000fe200078e0a04 */
[----:B------:R-:W-:Y:S01]  /*c2a0*/  SEL R62, R63, R62, P0 ;  /* 0x0000003e3f3e7207 */ /* 0x000fe20000000000 */
[----:B------:R-:W-:Y:S01]  /*c2b0*/  IMAD.U32 R5, RZ, RZ, UR5 ;  /* 0x00000005ff057e24 */ /* 0x000fe2000f8e00ff */
[----:B------:R-:W-:Y:S01]  /*c2c0*/  SEL R63, R83, R82, P0 ;  /* 0x00000052533f7207 */ /* 0x000fe20000000000 */
[----:B------:R-:W-:Y:S01]  /*c2d0*/  IMAD.U32 R5, RZ, RZ, UR9 ;  /* 0x00000009ff057e24 */ /* 0x000fe2000f8e00ff */
[----:B------:R-:W-:-:S02]  /*c2e0*/  SEL R47, R50, R51, P0 ;  /* 0x00000033322f7207 */ /* 0x000fc40000000000 */
[----:B------:R-:W-:Y:S02]  /*c2f0*/  SEL R51, R82, R83, P0 ;  /* 0x0000005352337207 */ /* 0x000fe40000000000 */
[----:B------:R-:W-:Y:S02]  /*c300*/  SHF.R.S32.HI R7, RZ, 0x5, R7 ;  /* 0x00000005ff077819 */ /* 0x000fe40000011407 */
[----:B------:R-:W-:Y:S02]  /*c310*/  SEL R183, R86, R87, P0 ;  /* 0x0000005756b77207 */ /* 0x000fe40000000000 */
[----:B------:R-:W-:Y:S01]  /*c320*/  SEL R86, R87, R86, P0 ;  /* 0x0000005657567207 */ /* 0x000fe20000000000 */
[----:B------:R-:W-:Y:S01]  /*c330*/  IMAD R10, R7, 0x10, R4 ;  /* 0x00000010070a7824 */ /* 0x000fe200078e0204 */
[----:B------:R-:W-:Y:S01]  /*c340*/  LEA.HI R6, R75, R75, RZ, 0x1 ;  /* 0x0000004b4b067211 */ /* 0x000fe200078f08ff */
[----:B------:R-:W-:Y:S01]  /*c350*/  IMAD.U32 R4, RZ, RZ, UR4 ;  /* 0x00000004ff047e24 */ /* 0x000fe2000f8e00ff */
[----:B------:R-:W0:Y:S01]  /*c360*/  S2UR UR4, SR_CTAID.Y ;  /* 0x00000000000479c3 */ /* 0x000e220000002600 */
[----:B------:R-:W-:Y:S01]  /*c370*/  IMAD R10, R9, 0x40, R10 ;  /* 0x00000040090a7824 */ /* 0x000fe200078e020a */
[----:B------:R-:W-:Y:S01]  /*c380*/  LOP3.LUT R36, R6, 0x1ffffffe, RZ, 0xc0, !PT ;  /* 0x1ffffffe06247812 */ /* 0x000fe200078ec0ff */
[----:B------:R-:W-:Y:S01]  /*c390*/  IMAD.U32 R7, RZ, RZ, UR7 ;  /* 0x00000007ff077e24 */ /* 0x000fe2000f8e00ff */
[----:B------:R-:W-:Y:S01]  /*c3a0*/  LOP3.LUT R9, R11, 0x7ffffffc, RZ, 0xc0, !PT ;  /* 0x7ffffffc0b097812 */ /* 0x000fe200078ec0ff */
[----:B--2---:R2:W-:Y:S01]  /*c3b0*/  SHFL.IDX PT, R127, R25, R2, 0x1c1f ;  /* 0x001c1f02197f7589 */ /* 0x0045e200000e0000 */
[----:B------:R-:W-:Y:S01]  /*c3c0*/  SEL R191, R106, R107, P0 ;  /* 0x0000006b6abf7207 */ /* 0x000fe20000000000 */
[----:B------:R-:W-:Y:S01]  /*c3d0*/  IMAD.IADD R75, R75, 0x1, -R36 ;  /* 0x000000014b4b7824 */ /* 0x000fe200078e0a24 */
[----:B------:R-:W-:Y:S01]  /*c3e0*/  SEL R125, R107, R106, P0 ;  /* 0x0000006a6b7d7207 */ /* 0x000fe20000000000 */
[----:B------:R-:W-:Y:S01]  /*c3f0*/  SHFL.IDX PT, R131, R23, R2, 0x1c1f ;  /* 0x001c1f0217837589 */ /* 0x000fe200000e0000 */
[----:B------:R-:W-:Y:S01]  /*c400*/  LOP3.LUT P1, RZ, R18, 0x3, RZ, 0xc0, !PT ;  /* 0x0000000312ff7812 */ /* 0x000fe2000782c0ff */
[----:B------:R-:W-:-:S02]  /*c410*/  IMAD R11, R75, 0x8, R10 ;  /* 0x000000084b0b7824 */ /* 0x000fc400078e020a */
[----:B------:R-:W-:Y:S01]  /*c420*/  SHFL.IDX PT, R134, R21, R2, 0x1c1f ;  /* 0x001c1f0215867589 */ /* 0x000fe200000e0000 */
[----:B------:R-:W-:Y:S01]  /*c430*/  IMAD.IADD R9, R18, 0x1, -R9 ;  /* 0x0000000112097824 */ /* 0x000fe200078e0a09 */
[----:B--2---:R-:W-:Y:S01]  /*c440*/  LOP3.LUT R25, R2, 0x2, RZ, 0x3c, !PT ;  /* 0x0000000202197812 */ /* 0x004fe200078e3cff */
[C---:B-1----:R-:W-:Y:S01]  /*c450*/  IMAD R10, R12.reuse, 0x80, R10 ;  /* 0x000000800c0a7824 */ /* 0x042fe200078e020a */
[----:B------:R-:W-:Y:S01]  /*c460*/  SHFL.IDX PT, R135, R19, R2, 0x1c1f ;  /* 0x001c1f0213877589 */ /* 0x000fe200000e0000 */
[----:B------:R-:W-:Y:S02]  /*c470*/  IMAD R11, R12, 0x80, R11 ;  /* 0x000000800c0b7824 */ /* 0x000fe400078e020b */
[----:B------:R-:W-:Y:S01]  /*c480*/  IMAD.U32 R6, RZ, RZ, UR6 ;  /* 0x00000006ff067e24 */ /* 0x000fe2000f8e00ff */
[----:B------:R-:W1:Y:S01]  /*c490*/  SHFL.IDX PT, R23, R37, R25, 0x1c1f ;  /* 0x001c1f1925177589 */ /* 0x000e6200000e0000 */
[----:B------:R-:W-:Y:S01]  /*c4a0*/  IMAD.U32 R7, RZ, RZ, UR8 ;  /* 0x00000008ff077e24 */ /* 0x000fe2000f8e00ff */
[----:B------:R-:W-:Y:S01]  /*c4b0*/  ULDC.64 UR6, c[0x0][0xb48] ;  /* 0x0002d20000067ab9 */ /* 0x000fe20000000a00 */
[----:B------:R-:W-:Y:S01]  /*c4c0*/  ULDC.64 UR8, c[0x0][0xb28] ;  /* 0x0002ca0000087ab9 */ /* 0x000fe20000000a00 */
[----:B------:R-:W-:Y:S01]  /*c4d0*/  SHFL.IDX PT, R32, R32, R25, 0x1c1f ;  /* 0x001c1f1920207589 */ /* 0x000fe200000e0000 */
[----:B------:R-:W-:-:S03]  /*c4e0*/  IMAD.SHL.U32 R9, R9, 0x2, RZ ;  /* 0x0000000209097824 */ /* 0x000fc600078e00ff */
[----:B------:R-:W-:Y:S04]  /*c4f0*/  SHFL.IDX PT, R114, R61, R2, 0x1c1f ;  /* 0x001c1f023d727589 */ /* 0x000fe800000e0000 */
[----:B------:R-:W-:Y:S04]  /*c500*/  SHFL.IDX PT, R126, R27, R2, 0x1c1f ;  /* 0x001c1f021b7e7589 */ /* 0x000fe800000e0000 */
[----:B------:R-:W-:Y:S04]  /*c510*/  SHFL.IDX PT, R162, R53, R25, 0x1c1f ;  /* 0x001c1f1935a27589 */ /* 0x000fe800000e0000 */
[----:B------:R-:W-:Y:S04]  /*c520*/  SHFL.IDX PT, R61, R48, R25, 0x1c1f ;  /* 0x001c1f19303d7589 */ /* 0x000fe800000e0000 */
[----:B------:R-:W-:Y:S01]  /*c530*/  SHFL.IDX PT, R115, R57, R2, 0x1c1f ;  /* 0x001c1f0239737589 */ /* 0x000fe200000e0000 */
[----:B-1----:R-:W-:-:S02]  /*c540*/  SEL R21, R134, R23, P0 ;  /* 0x0000001786157207 */ /* 0x002fc40000000000 */
[----:B------:R-:W-:Y:S01]  /*c550*/  SEL R23, R23, R134, P0 ;  /* 0x0000008617177207 */ /* 0x000fe20000000000 */
[----:B------:R-:W-:Y:S04]  /*c560*/  SHFL.IDX PT, R68, R68, R25, 0x1c1f ;  /* 0x001c1f1944447589 */ /* 0x000fe800000e0000 */
[----:B------:R1:W-:Y:S04]  /*c570*/  SHFL.IDX PT, R53, R8, R25, 0x1c1f ;  /* 0x001c1f1908357589 */ /* 0x0003e800000e0000 */
[----:B------:R-:W-:Y:S04]  /*c580*/  SHFL.IDX PT, R119, R169, R2, 0x1c1f ;  /* 0x001c1f02a9777589 */ /* 0x000fe800000e0000 */
[----:B------:R-:W-:Y:S01]  /*c590*/  SHFL.IDX PT, R152, R31, R25, 0x1c1f ;  /* 0x001c1f191f987589 */ /* 0x000fe200000e0000 */
[----:B-1----:R-:W1:Y:S03]  /*c5a0*/  LDC R8, c[0x0][0xbe8] ;  /* 0x0002fa00ff087b82 */ /* 0x002e660000000800 */
[----:B------:R-:W-:Y:S04]  /*c5b0*/  SHFL.IDX PT, R139, R13, R2, 0x1c1f ;  /* 0x001c1f020d8b7589 */ /* 0x000fe800000e0000 */
[----:B------:R-:W-:Y:S04]  /*c5c0*/  SHFL.IDX PT, R24, R24, R25, 0x1c1f ;  /* 0x001c1f1918187589 */ /* 0x000fe800000e0000 */
[----:B------:R-:W-:Y:S04]  /*c5d0*/  SHFL.IDX PT, R168, R116, R25, 0x1c1f ;  /* 0x001c1f1974a87589 */ /* 0x000fe800000e0000 */
[----:B------:R-:W-:Y:S04]  /*c5e0*/  SHFL.IDX PT, R121, R121, R2, 0x1c1f ;  /* 0x001c1f0279797589 */ /* 0x000fe800000e0000 */
[----:B------:R-:W-:Y:S04]  /*c5f0*/  SHFL.IDX PT, R116, R34, R25, 0x1c1f ;  /* 0x001c1f1922747589 */ /* 0x000fe800000e0000 */
[----:B------:R-:W2:Y:S01]  /*c600*/  SHFL.IDX PT, R33, R33, R2, 0x1c1f ;  /* 0x001c1f0221217589 */ /* 0x000ea200000e0000 */
[----:B-1----:R-:W-:-:S03]  /*c610*/  ISETP.NE.AND P2, PT, R8, 0x1, PT ;  /* 0x000000010800780c */ /* 0x002fc60003f45270 */
[----:B------:R-:W-:Y:S04]  /*c620*/  SHFL.IDX PT, R35, R35, R2, 0x1c1f ;  /* 0x001c1f0223237589 */ /* 0x000fe800000e0000 */
[----:B------:R-:W1:Y:S04]  /*c630*/  SHFL.IDX PT, R164, R56, R25, 0x1c1f ;  /* 0x001c1f1938a47589 */ /* 0x000e6800000e0000 */
[----:B------:R-:W-:Y:S04]  /*c640*/  SHFL.IDX PT, R170, R112, R25, 0x1c1f ;  /* 0x001c1f1970aa7589 */ /* 0x000fe800000e0000 */
[----:B------:R-:W-:Y:S04]  /*c650*/  SHFL.IDX PT, R123, R41, R2, 0x1c1f ;  /* 0x001c1f02297b7589 */ /* 0x000fe800000e0000 */
[----:B------:R-:W-:Y:S04]  /*c660*/  SHFL.IDX PT, R105, R65, R2, 0x1c1f ;  /* 0x001c1f0241697589 */ /* 0x000fe800000e0000 */
[----:B------:R-:W-:Y:S01]  /*c670*/  SHFL.IDX PT, R117, R117, R2, 0x1c1f ;  /* 0x001c1f0275757589 */ /* 0x000fe200000e0000 */
[----:B--2---:R-:W-:-:S03]  /*c680*/  SEL R31, R162, R33, P0 ;  /* 0x00000021a21f7207 */ /* 0x004fc60000000000 */
[----:B------:R-:W2:Y:S04]  /*c690*/  SHFL.IDX PT, R60, R60, R25, 0x1c1f ;  /* 0x001c1f193c3c7589 */ /* 0x000ea800000e0000 */
[----:B------:R3:W-:Y:S01]  /*c6a0*/  SHFL.IDX PT, R112, R16, R25, 0x1c1f ;  /* 0x001c1f1910707589 */ /* 0x0007e200000e0000 */
[----:B-1----:R-:W-:-:S03]  /*c6b0*/  SEL R34, R164, R35, P0 ;  /* 0x00000023a4227207 */ /* 0x002fc60000000000 */
[----:B------:R-:W-:Y:S04]  /*c6c0*/  SHFL.IDX PT, R122, R49, R2, 0x1c1f ;  /* 0x001c1f02317a7589 */ /* 0x000fe800000e0000 */
[----:B------:R-:W-:Y:S01]  /*c6d0*/  SHFL.IDX PT, R79, R93, R2, 0x1c1f ;  /* 0x001c1f025d4f7589 */ /* 0x000fe200000e0000 */
[----:B---3--:R-:W-:-:S03]  /*c6e0*/  SEL R16, R139, R24, P0 ;  /* 0x000000188b107207 */ /* 0x008fc60000000000 */
        /* <DEDUP_REMOVED lines=8> */
[----:B------:R1:W-:Y:S04]  /*c770*/  SHFL.IDX PT, R124, R14, R25, 0x1c1f ;  /* 0x001c1f190e7c7589 */ /* 0x0003e800000e0000 */
[----:B------:R-:W-:Y:S04]  /*c780*/  SHFL.IDX PT, R103, R43, R2, 0x1c1f ;  /* 0x001c1f022b677589 */ /* 0x000fe800000e0000 */
[----:B------:R-:W-:Y:S01]  /*c790*/  SHFL.IDX PT, R167, R144, R25, 0x1c1f ;  /* 0x001c1f1990a77589 */ /* 0x000fe200000e0000 */
[----:B-1----:R-:W-:-:S03]  /*c7a0*/  SEL R14, R24, R139, P0 ;  /* 0x0000008b180e7207 */ /* 0x002fc60000000000 */
[----:B------:R1:W-:Y:S04]  /*c7b0*/  SHFL.IDX PT, R96, R22, R25, 0x1c1f ;  /* 0x001c1f1916607589 */ /* 0x0003e800000e0000 */
[----:B------:R-:W-:Y:S04]  /*c7c0*/  SHFL.IDX PT, R91, R173, R2, 0x1c1f ;  /* 0x001c1f02ad5b7589 */ /* 0x000fe800000e0000 */
[----:B------:R3:W-:Y:S01]  /*c7d0*/  SHFL.IDX PT, R144, R28, R25, 0x1c1f ;  /* 0x001c1f191c907589 */ /* 0x0007e200000e0000 */
[----:B-1----:R-:W-:-:S03]  /*c7e0*/  SEL R22, R32, R135, P0 ;  /* 0x0000008720167207 */ /* 0x002fc60000000000 */
[----:B------:R-:W-:Y:S04]  /*c7f0*/  SHFL.IDX PT, R99, R157, R2, 0x1c1f ;  /* 0x001c1f029d637589 */ /* 0x000fe800000e0000 */
[----:B------:R-:W-:Y:S01]  /*c800*/  SHFL.IDX PT, R13, R143, R2, 0x1c1f ;  /* 0x001c1f028f0d7589 */ /* 0x000fe200000e0000 */
[----:B---3--:R-:W-:-:S03]  /*c810*/  SEL R28, R126, R61, P0 ;  /* 0x0000003d7e1c7207 */ /* 0x008fc60000000000 */
[----:B------:R-:W1:Y:S04]  /*c820*/  SHFL.IDX PT, R150, R150, R25, 0x1c1f ;  /* 0x001c1f1996967589 */ /* 0x000e6800000e0000 */
[----:B------:R3:W-:Y:S04]  /*c830*/  SHFL.IDX PT, R157, R20, R25, 0x1c1f ;  /* 0x001c1f19149d7589 */ /* 0x0007e800000e0000 */
[----:B------:R-:W-:Y:S04]  /*c840*/  SHFL.IDX PT, R82, R97, R2, 0x1c1f ;  /* 0x001c1f0261527589 */ /* 0x000fe800000e0000 */
[----:B------:R-:W-:Y:S01]  /*c850*/  SHFL.IDX PT, R166, R84, R25, 0x1c1f ;  /* 0x001c1f1954a67589 */ /* 0x000fe200000e0000 */
[----:B---3--:R-:W-:-:S02]  /*c860*/  SEL R20, R135, R32, P0 ;  /* 0x0000002087147207 */ /* 0x008fc40000000000 */
[----:B------:R-:W3:Y:S01]  /*c870*/  LDC.64 R134, c[0x0][0xbd8] ;  /* 0x0002f600ff867b82 */ /* 0x000ee20000000a00 */
[----:B------:R-:W-:Y:S01]  /*c880*/  SHFL.IDX PT, R95, R155, R2, 0x1c1f ;  /* 0x001c1f029b5f7589 */ /* 0x000fe200000e0000 */
[----:B------:R-:W-:Y:S02]  /*c890*/  SEL R32, R35, R164, P0 ;  /* 0x000000a423207207 */ /* 0x000fe40000000000 */
[----:B--2---:R-:W-:Y:S01]  /*c8a0*/  SEL R35, R60, R123, P0 ;  /* 0x0000007b3c237207 */ /* 0x004fe20000000000 */
[----:B------:R-:W-:Y:S01]  /*c8b0*/  SHFL.IDX PT, R97, R171, R2, 0x1c1f ;  /* 0x001c1f02ab617589 */ /* 0x000fe200000e0000 */
[----:B-1----:R-:W-:-:S03]  /*c8c0*/  SEL R19, R13, R150, P0 ;  /* 0x000000960d137207 */ /* 0x002fc60000000000 */
[----:B------:R-:W-:Y:S01]  /*c8d0*/  SHFL.IDX PT, R158, R45, R25, 0x1c1f ;  /* 0x001c1f192d9e7589 */ /* 0x000fe200000e0000 */
[----:B------:R-:W-:Y:S02]  /*c8e0*/  SEL R13, R150, R13, P0 ;  /* 0x0000000d960d7207 */ /* 0x000fe40000000000 */
[----:B------:R-:W1:Y:S01]  /*c8f0*/  @P2 LDC R150, c[0x0][0xbf0] ;  /* 0x0002fc00ff962b82 */ /* 0x000e620000000800 */
[----:B------:R-:W2:Y:S04]  /*c900*/  SHFL.IDX PT, R160, R40, R25, 0x1c1f ;  /* 0x001c1f1928a07589 */ /* 0x000ea800000e0000 */
[----:B------:R-:W-:Y:S04]  /*c910*/  SHFL.IDX PT, R176, R128, R25, 0x1c1f ;  /* 0x001c1f1980b07589 */ /* 0x000fe800000e0000 */
[----:B------:R4:W5:Y:S04]  /*c920*/  SHFL.IDX PT, R84, R30, R25, 0x1c1f ;  /* 0x001c1f191e547589 */ /* 0x00096800000e0000 */
[----:B------:R-:W-:Y:S04]  /*c930*/  SHFL.IDX PT, R78, R85, R2, 0x1c1f ;  /* 0x001c1f02554e7589 */ /* 0x000fe800000e0000 */
[----:B------:R-:W-:Y:S01]  /*c940*/  SHFL.IDX PT, R90, R175, R2, 0x1c1f ;  /* 0x001c1f02af5a7589 */ /* 0x000fe200000e0000 */
[----:B----4-:R-:W-:-:S03]  /*c950*/  SEL R30, R61, R126, P0 ;  /* 0x0000007e3d1e7207 */ /* 0x010fc60000000000 */
[----:B------:R-:W-:Y:S01]  /*c960*/  SHFL.IDX PT, R154, R140, R25, 0x1c1f ;  /* 0x001c1f198c9a7589 */ /* 0x000fe200000e0000 */
[----:B------:R-:W-:Y:S02]  /*c970*/  SEL R61, R115, R68, P0 ;  /* 0x00000044733d7207 */ /* 0x000fe40000000000 */
[----:B------:R-:W-:Y:S01]  /*c980*/  SEL R126, R144, R91, P0 ;  /* 0x0000005b907e7207 */ /* 0x000fe20000000000 */
[----:B------:R4:W-:Y:S01]  /*c990*/  SHFL.IDX PT, R155, R62, R25, 0x1c1f ;  /* 0x001c1f193e9b7589 */ /* 0x0009e200000e0000 */
[----:B--2---:R-:W-:Y:S02]  /*c9a0*/  SEL R24, R131, R160, P0 ;  /* 0x000000a083187207 */ /* 0x004fe40000000000 */
[----:B------:R-:W-:Y:S01]  /*c9b0*/  SEL R27, R158, R127, P0 ;  /* 0x0000007f9e1b7207 */ /* 0x000fe20000000000 */
[----:B------:R2:W-:Y:S04]  /*c9c0*/  SHFL.IDX PT, R128, R63, R25, 0x1c1f ;  /* 0x001c1f193f807589 */ /* 0x0005e800000e0000 */
[----:B------:R-:W-:Y:S01]  /*c9d0*/  SHFL.IDX PT, R85, R177, R2, 0x1c1f ;  /* 0x001c1f02b1557589 */ /* 0x000fe200000e0000 */
[----:B----4-:R-:W-:-:S03]  /*c9e0*/  SEL R62, R65, R122, P0 ;  /* 0x0000007a413e7207 */ /* 0x010fc60000000000 */
[----:B------:R-:W-:Y:S01]  /*c9f0*/  SHFL.IDX PT, R140, R66, R25, 0x1c1f ;  /* 0x001c1f19428c7589 */ /* 0x000fe200000e0000 */
[----:B--2---:R-:W-:-:S03]  /*ca00*/  SEL R63, R68, R115, P0 ;  /* 0x00000073443f7207 */ /* 0x004fc60000000000 */
[----:B------:R-:W-:Y:S01]  /*ca10*/  SHFL.IDX PT, R59, R59, R2, 0x1c1f ;  /* 0x001c1f023b3b7589 */ /* 0x000fe200000e0000 */
[----:B------:R-:W-:Y:S02]  /*ca20*/  SEL R115, R119, R152, P0 ;  /* 0x0000009877737207 */ /* 0x000fe40000000000 */
[----:B------:R-:W-:Y:S01]  /*ca30*/  SEL R119, R152, R119, P0 ;  /* 0x0000007798777207 */ /* 0x000fe20000000000 */
[----:B------:R-:W-:Y:S01]  /*ca40*/  SHFL.IDX PT, R165, R136, R25, 0x1c1f ;  /* 0x001c1f1988a57589 */ /* 0x000fe200000e0000 */
[----:B------:R-:W0:Y:S03]  /*ca50*/  LDC R152, c[0x0][0xc50] ;  /* 0x00031400ff987b82 */ /* 0x000e260000000800 */
[----:B------:R-:W2:Y:S04]  /*ca60*/  SHFL.IDX PT, R48, R70, R25, 0x1c1f ;  /* 0x001c1f1946307589 */ /* 0x000ea800000e0000 */
[----:B------:R-:W-:Y:S04]  /*ca70*/  SHFL.IDX PT, R87, R153, R2, 0x1c1f ;  /* 0x001c1f0299577589 */ /* 0x000fe800000e0000 */
[----:B------:R-:W-:Y:S04]  /*ca80*/  SHFL.IDX PT, R49, R179, R2, 0x1c1f ;  /* 0x001c1f02b3317589 */ /* 0x000fe800000e0000 */
[----:B------:R-:W-:Y:S04]  /*ca90*/  SHFL.IDX PT, R136, R74, R25, 0x1c1f ;  /* 0x001c1f194a887589 */ /* 0x000fe800000e0000 */
[----:B------:R-:W-:Y:S04]  /*caa0*/  SHFL.IDX PT, R50, R181, R2, 0x1c1f ;  /* 0x001c1f02b5327589 */ /* 0x000fe800000e0000 */
[----:B------:R-:W-:Y:S04]  /*cab0*/  SHFL.IDX PT, R153, R67, R25, 0x1c1f ;  /* 0x001c1f1943997589 */ /* 0x000fe800000e0000 */
[----:B------:R4:W-:Y:S04]  /*cac0*/  SHFL.IDX PT, R37, R138, R25, 0x1c1f ;  /* 0x001c1f198a257589 */ /* 0x0009e800000e0000 */
[----:B------:R-:W-:Y:S04]  /*cad0*/  SHFL.IDX PT, R110, R163, R2, 0x1c1f ;  /* 0x001c1f02a36e7589 */ /* 0x000fe800000e0000 */
[----:B------:R5:W-:Y:S01]  /*cae0*/  SHFL.IDX PT, R163, R120, R25, 0x1c1f ;  /* 0x001c1f1978a37589 */ /* 0x000be200000e0000 */
[----:B----4-:R-:W4:Y:S03]  /*caf0*/  LDC.64 R138, c[0x0][0xb40] ;  /* 0x0002d000ff8a7b82 */ /* 0x010f260000000a00 */
[----:B------:R3:W-:Y:S04]  /*cb00*/  SHFL.IDX PT, R156, R29, R25, 0x1c1f ;  /* 0x001c1f191d9c7589 */ /* 0x0007e800000e0000 */
[----:B------:R1:W-:Y:S01]  /*cb10*/  SHFL.IDX PT, R56, R109, R25, 0x1c1f ;  /* 0x001c1f196d387589 */ /* 0x0003e200000e0000 */
[----:B-----5:R-:W-:-:S02]  /*cb20*/  SEL R120, R121, R116, P0 ;  /* 0x0000007479787207 */ /* 0x020fc40000000000 */
[----:B------:R-:W-:Y:S01]  /*cb30*/  SEL R116, R116, R121, P0 ;  /* 0x0000007974747207 */ /* 0x000fe20000000000 */
[----:B------:R-:W5:Y:S01]  /*cb40*/  SHFL.IDX PT, R102, R47, R2, 0x1c1f ;  /* 0x001c1f022f667589 */ /* 0x000f6200000e0000 */
[----:B---3--:R-:W-:Y:S02]  /*cb50*/  SEL R29, R33, R162, P0 ;  /* 0x000000a2211d7207 */ /* 0x008fe40000000000 */
[----:B------:R-:W-:Y:S01]  /*cb60*/  SEL R33, R123, R60, P0 ;  /* 0x0000003c7b217207 */ /* 0x000fe20000000000 */
[----:B------:R3:W-:Y:S01]  /*cb70*/  SHFL.IDX PT, R45, R142, R25, 0x1c1f ;  /* 0x001c1f198e2d7589 */ /* 0x0007e200000e0000 */
[----:B------:R-:W-:Y:S02]  /*cb80*/  SEL R121, R117, R112, P0 ;  /* 0x0000007075797207 */ /* 0x000fe40000000000 */
[----:B------:R-:W-:Y:S01]  /*cb90*/  SEL R60, R122, R65, P0 ;  /* 0x000000417a3c7207 */ /* 0x000fe20000000000 */
[----:B------:R-:W-:Y:S01]  /*cba0*/  SHFL.IDX PT, R12, R17, R2, 0x1c1f ;  /* 0x001c1f02110c7589 */ /* 0x000fe200000e0000 */
[----:B-1----:R-:W-:-:S02]  /*cbb0*/  SEL R109, R111, R148, P0 ;  /* 0x000000946f6d7207 */ /* 0x002fc40000000000 */
[----:B------:R-:W-:Y:S01]  /*cbc0*/  SEL R117, R112, R117, P0 ;  /* 0x0000007570757207 */ /* 0x000fe20000000000 */
[----:B------:R-:W1:Y:S01]  /*cbd0*/  SHFL.IDX PT, R15, R15, R2, 0x1c1f ;  /* 0x001c1f020f0f7589 */ /* 0x000e6200000e0000 */
[----:B------:R-:W-:Y:S01]  /*cbe0*/  SEL R111, R148, R111, P0 ;  /* 0x0000006f946f7207 */ /* 0x000fe20000000000 */
[----:B---3--:R-:W-:Y:S01]  /*cbf0*/  IMAD R142, R134, UR37, RZ ;  /* 0x00000025868e7c24 */ /* 0x008fe2000f8e02ff */
[----:B------:R-:W-:Y:S01]  /*cc00*/  SEL R112, R113, R124, P0 ;  /* 0x0000007c71707207 */ /* 0x000fe20000000000 */
[----:B------:R-:W3:Y:S01]  /*cc10*/  @P2 LDC R148, c[0x0][0xbec] ;  /* 0x0002fb00ff942b82 */ /* 0x000ee20000000800 */
[----:B------:R-:W-:Y:S01]  /*cc20*/  SEL R122, R124, R113, P0 ;  /* 0x000000717c7a7207 */ /* 0x000fe20000000000 */
[----:B------:R-:W-:Y:S01]  /*cc30*/  SHFL.IDX PT, R69, R69, R2, 0x1c1f ;  /* 0x001c1f0245457589 */ /* 0x000fe200000e0000 */
[----:B------:R-:W-:Y:S01]  /*cc40*/  SEL R113, R103, R96, P0 ;  /* 0x0000006067717207 */ /* 0x000fe20000000000 */
[----:B----4-:R-:W-:Y:S01]  /*cc50*/  IMAD.WIDE.U32 R6, R138, UR36, R6 ;  /* 0x000000248a067c25 */ /* 0x010fe2000f8e0006 */
[----:B------:R-:W-:Y:S01]  /*cc60*/  SEL R123, R96, R103, P0 ;  /* 0x00000067607b7207 */ /* 0x000fe20000000000 */
[----:B------:R-:W-:Y:S01]  /*cc70*/  SHFL.IDX PT, R73, R73, R2, 0x1c1f ;  /* 0x001c1f0249497589 */ /* 0x000fe200000e0000 */
[----:B------:R-:W-:-:S02]  /*cc80*/  SEL R96, R91, R144, P0 ;  /* 0x000000905b607207 */ /* 0x000fc40000000000 */
[----:B------:R-:W4:Y:S01]  /*cc90*/  @P2 LDC R144, c[0x0][0xbec] ;  /* 0x0002fb00ff902b82 */ /* 0x000f220000000800 */
[----:B------:R-:W-:Y:S01]  /*cca0*/  SHFL.IDX PT, R77, R77, R2, 0x1c1f ;  /* 0x001c1f024d4d7589 */ /* 0x000fe200000e0000 */
[----:B------:R-:W-:Y:S02]  /*ccb0*/  SEL R103, R84, R97, P0 ;  /* 0x0000006154677207 */ /* 0x000fe40000000000 */
[----:B--2---:R-:W-:Y:S01]  /*ccc0*/  SEL R91, R48, R59, P0 ;  /* 0x0000003b305b7207 */ /* 0x004fe20000000000 */
[----:B------:R-:W-:Y:S01]  /*ccd0*/  SHFL.IDX PT, R75, R81, R2, 0x1c1f ;  /* 0x001c1f02514b7589 */ /* 0x000fe200000e0000 */
[----:B-----5:R-:W-:Y:S02]  /*cce0*/  SEL R124, R102, R157, P0 ;  /* 0x0000009d667c7207 */ /* 0x020fe40000000000 */
[----:B------:R-:W-:Y:S01]  /*ccf0*/  SEL R102, R157, R102, P0 ;  /* 0x000000669d667207 */ /* 0x000fe20000000000 */
[----:B------:R-:W-:Y:S01]  /*cd00*/  SHFL.IDX PT, R83, R147, R2, 0x1c1f ;  /* 0x001c1f0293537589 */ /* 0x000fe200000e0000 */
[----:B-1----:R-:W-:-:S03]  /*cd10*/  SEL R17, R15, R156, P0 ;  /* 0x0000009c0f117207 */ /* 0x002fc60000000000 */
[----:B------:R-:W-:Y:S01]  /*cd20*/  SHFL.IDX PT, R89, R89, R2, 0x1c1f ;  /* 0x001c1f0259597589 */ /* 0x000fe200000e0000 */
[----:B------:R-:W-:-:S03]  /*cd30*/  SEL R15, R156, R15, P0 ;  /* 0x0000000f9c0f7207 */ /* 0x000fc60000000000 */
[----:B------:R-:W-:Y:S04]  /*cd40*/  SHFL.IDX PT, R101, R101, R2, 0x1c1f ;  /* 0x001c1f0265657589 */ /* 0x000fe800000e0000 */
[----:B------:R-:W-:Y:S01]  /*cd50*/  SHFL.IDX PT, R106, R159, R2, 0x1c1f ;  /* 0x001c1f029f6a7589 */ /* 0x000fe200000e0000 */
[----:B----4-:R-:W-:-:S03]  /*cd60*/  @P2 IMAD.HI.U32 R144, R11, R144, RZ ;  /* 0x000000900b902227 */ /* 0x010fc600078e00ff */
        /* <DEDUP_REMOVED lines=19> */
[----:B------:R-:W2:Y:S04]  /*cea0*/  SHFL.IDX PT, R76, R76, R25, 0x1c1f ;  /* 0x001c1f194c4c7589 */ /* 0x000ea800000e0000 */
[----:B------:R-:W4:Y:S01]  /*ceb0*/  SHFL.IDX PT, R81, R72, R25, 0x1c1f ;  /* 0x001c1f1948517589 */ /* 0x000f2200000e0000 */
[----:B-1----:R-:W1:Y:S03]  /*cec0*/  @P2 LDC R141, c[0x0][0xbf0] ;  /* 0x0002fc00ff8d2b82 */ /* 0x002e660000000800 */
[----:B------:R-:W5:Y:S04]  /*ced0*/  SHFL.IDX PT, R80, R80, R25, 0x1c1f ;  /* 0x001c1f1950507589 */ /* 0x000f6800000e0000 */
[----:B------:R-:W-:Y:S04]  /*cee0*/  SHFL.IDX PT, R92, R92, R25, 0x1c1f ;  /* 0x001c1f195c5c7589 */ /* 0x000fe800000e0000 */
[----:B------:R-:W0:Y:S04]  /*cef0*/  SHFL.IDX PT, R88, R88, R25, 0x1c1f ;  /* 0x001c1f1958587589 */ /* 0x000e2800000e0000 */
[----:B------:R-:W3:Y:S04]  /*cf00*/  SHFL.IDX PT, R100, R100, R25, 0x1c1f ;  /* 0x001c1f1964647589 */ /* 0x000ee800000e0000 */
[----:B------:R-:W1:Y:S01]  /*cf10*/  SHFL.IDX PT, R108, R108, R25, 0x1c1f ;  /* 0x001c1f196c6c7589 */ /* 0x000e6200000e0000 */
[----:B--2---:R-:W-:-:S02]  /*cf20*/  SEL R65, R105, R76, P0 ;  /* 0x0000004c69417207 */ /* 0x004fc40000000000 */
[----:B------:R-:W-:Y:S01]  /*cf30*/  SEL R67, R76, R105, P0 ;  /* 0x000000694c437207 */ /* 0x000fe20000000000 */
[----:B------:R-:W2:Y:S01]  /*cf40*/  SHFL.IDX PT, R161, R104, R25, 0x1c1f ;  /* 0x001c1f1968a17589 */ /* 0x000ea200000e0000 */
[----:B----4-:R-:W-:Y:S02]  /*cf50*/  SEL R64, R114, R81, P0 ;  /* 0x0000005172407207 */ /* 0x010fe40000000000 */
[----:B------:R-:W-:Y:S01]  /*cf60*/  SEL R66, R81, R114, P0 ;  /* 0x0000007251427207 */ /* 0x000fe20000000000 */
[----:B------:R4:W2:Y:S01]  /*cf70*/  SHFL.IDX PT, R159, R26, R25, 0x1c1f ;  /* 0x001c1f191a9f7589 */ /* 0x0008a200000e0000 */
[----:B-----5:R-:W-:Y:S02]  /*cf80*/  SEL R68, R69, R80, P0 ;  /* 0x0000005045447207 */ /* 0x020fe40000000000 */
[----:B------:R-:W-:Y:S01]  /*cf90*/  SEL R70, R80, R69, P0 ;  /* 0x0000004550467207 */ /* 0x000fe20000000000 */
[----:B------:R-:W-:Y:S01]  /*cfa0*/  SHFL.IDX PT, R147, R86, R25, 0x1c1f ;  /* 0x001c1f1956937589 */ /* 0x000fe200000e0000 */
[----:B------:R-:W-:-:S02]  /*cfb0*/  SEL R69, R73, R166, P0 ;  /* 0x000000a649457207 */ /* 0x000fc40000000000 */
[----:B------:R-:W-:Y:S01]  /*cfc0*/  SEL R76, R78, R93, P0 ;  /* 0x0000005d4e4c7207 */ /* 0x000fe20000000000 */
[----:B------:R5:W2:Y:S01]  /*cfd0*/  SHFL.IDX PT, R151, R71, R25, 0x1c1f ;  /* 0x001c1f1947977589 */ /* 0x000aa200000e0000 */
[----:B0-----:R-:W-:Y:S02]  /*cfe0*/  SEL R72, R77, R88, P0 ;  /* 0x000000584d487207 */ /* 0x001fe40000000000 */
[----:B----4-:R-:W-:Y:S01]  /*cff0*/  SEL R26, R160, R131, P0 ;  /* 0x00000083a01a7207 */ /* 0x010fe20000000000 */
[----:B------:R0:W-:Y:S01]  /*d000*/  SHFL.IDX PT, R143, R129, R25, 0x1c1f ;  /* 0x001c1f19818f7589 */ /* 0x0001e200000e0000 */
[----:B------:R-:W-:Y:S01]  /*d010*/  IMAD R131, RZ, RZ, -UR42 ;  /* 0x8000002aff837e24 */ /* 0x000fe2000f8e02ff */
[----:B------:R-:W-:Y:S02]  /*d020*/  SEL R74, R88, R77, P0 ;  /* 0x0000004d584a7207 */ /* 0x000fe40000000000 */
[----:B------:R-:W4:Y:S01]  /*d030*/  SHFL.IDX PT, R132, R98, R25, 0x1c1f ;  /* 0x001c1f1962847589 */ /* 0x000f2200000e0000 */
[----:B------:R-:W-:Y:S01]  /*d040*/  IMAD R152, R152, R131, UR4 ;  /* 0x0000000498987e24 */ /* 0x000fe2000f8e0283 */
[----:B------:R-:W-:Y:S01]  /*d050*/  ULDC.64 UR4, c[0x0][0xbe0] ;  /* 0x0002f80000047ab9 */ /* 0x000fe20000000a00 */
[----:B-----5:R-:W-:Y:S01]  /*d060*/  SEL R71, R166, R73, P0 ;  /* 0x00000049a6477207 */ /* 0x020fe20000000000 */
[----:B------:R-:W-:Y:S01]  /*d070*/  SHFL.IDX PT, R137, R137, R25, 0x1c1f ;  /* 0x001c1f1989897589 */ /* 0x000fe200000e0000 */
[----:B---3--:R-:W-:Y:S01]  /*d080*/  SEL R77, R79, R100, P0 ;  /* 0x000000644f4d7207 */ /* 0x008fe20000000000 */
[----:B0-----:R-:W-:Y:S01]  /*d090*/  IMAD R129, R135, UR36, R142 ;  /* 0x0000002487817c24 */ /* 0x001fe2000f8e028e */
[----:B------:R-:W-:Y:S01]  /*d0a0*/  SHF.R.S32.HI R131, RZ, 0x1f, R152 ;  /* 0x0000001fff837819 */ /* 0x000fe20000011498 */
[----:B------:R0:W-:Y:S01]  /*d0b0*/  SHFL.IDX PT, R2, R125, R25, 0x1c1f ;  /* 0x001c1f197d027589 */ /* 0x0001e200000e0000 */
[----:B------:R-:W-:Y:S01]  /*d0c0*/  IMAD.WIDE.U32 R134, R134, UR36, R4 ;  /* 0x0000002486867c25 */ /* 0x000fe2000f8e0004 */
[----:B------:R-:W-:-:S02]  /*d0d0*/  SEL R4, R49, R136, P0 ;  /* 0x0000008831047207 */ /* 0x000fc40000000000 */
[----:B------:R-:W-:Y:S01]  /*d0e0*/  SHFL.IDX PT, R133, R133, R25, 0x1c1f ;  /* 0x001c1f1985857589 */ /* 0x000fe200000e0000 */
[----:B------:R-:W-:Y:S01]  /*d0f0*/  SEL R5, R50, R153, P0 ;  /* 0x0000009932057207 */ /* 0x000fe20000000000 */
[----:B------:R-:W-:Y:S01]  /*d100*/  IMAD.IADD R135, R135, 0x1, R129 ;  /* 0x0000000187877824 */ /* 0x000fe200078e0281 */
[----:B------:R-:W-:Y:S01]  /*d110*/  SEL R73, R75, R92, P0 ;  /* 0x0000005c4b497207 */ /* 0x000fe20000000000 */
[----:B------:R-:W-:Y:S01]  /*d120*/  SHFL.IDX PT, R146, R146, R25, 0x1c1f ;  /* 0x001c1f1992927589 */ /* 0x000fe200000e0000 */
[----:B------:R-:W-:Y:S01]  /*d130*/  @P2 IMAD.HI.U32 R129, R11, R148, RZ ;  /* 0x000000940b812227 */ /* 0x000fe200078e00ff */
[----:B0-----:R-:W-:Y:S02]  /*d140*/  SEL R125, R97, R84, P0 ;  /* 0x00000054617d7207 */ /* 0x001fe40000000000 */
[----:B------:R-:W-:Y:S01]  /*d150*/  SHFL.IDX PT, R145, R145, R25, 0x1c1f ;  /* 0x001c1f1991917589 */ /* 0x000fe200000e0000 */
[----:B------:R-:W-:Y:S02]  /*d160*/  SEL R97, R90, R155, P0 ;  /* 0x0000009b5a617207 */ /* 0x000fe40000000000 */
[----:B------:R-:W-:Y:S01]  /*d170*/  SEL R84, R85, R140, P0 ;  /* 0x0000008c55547207 */ /* 0x000fe20000000000 */
[----:B------:R-:W-:Y:S01]  /*d180*/  SHFL.IDX PT, R149, R149, R25, 0x1c1f ;  /* 0x001c1f1995957589 */ /* 0x000fe200000e0000 */
[----:B------:R-:W-:-:S02]  /*d190*/  SEL R79, R100, R79, P0 ;  /* 0x0000004f644f7207 */ /* 0x000fc40000000000 */
[----:B-1----:R-:W-:Y:S01]  /*d1a0*/  SEL R81, R83, R108, P0 ;  /* 0x0000006c53517207 */ /* 0x002fe20000000000 */
[----:B------:R0:W-:Y:S01]  /*d1b0*/  SHFL.IDX PT, R130, R130, R25, 0x1c1f ;  /* 0x001c1f1982827589 */ /* 0x0001e200000e0000 */
[----:B------:R-:W-:Y:S02]  /*d1c0*/  SEL R75, R92, R75, P0 ;  /* 0x0000004b5c4b7207 */ /* 0x000fe40000000000 */
[----:B------:R-:W-:Y:S02]  /*d1d0*/  SEL R78, R93, R78, P0 ;  /* 0x0000004e5d4e7207 */ /* 0x000fe40000000000 */
[----:B------:R-:W-:Y:S02]  /*d1e0*/  SEL R83, R108, R83, P0 ;  /* 0x000000536c537207 */ /* 0x000fe40000000000 */
[----:B------:R-:W-:Y:S02]  /*d1f0*/  SEL R86, R87, R170, P0 ;  /* 0x000000aa57567207 */ /* 0x000fe40000000000 */
[----:B------:R-:W-:-:S02]  /*d200*/  SEL R88, R170, R87, P0 ;  /* 0x00000057aa587207 */ /* 0x000fc40000000000 */
[----:B0-----:R-:W-:Y:S02]  /*d210*/  SEL R25, R127, R158, P0 ;  /* 0x0000009e7f197207 */ /* 0x001fe40000000000 */
[----:B------:R-:W-:Y:S02]  /*d220*/  SEL R127, R155, R90, P0 ;  /* 0x0000005a9b7f7207 */ /* 0x000fe40000000000 */
[----:B------:R-:W-:Y:S02]  /*d230*/  SEL R90, R140, R85, P0 ;  /* 0x000000558c5a7207 */ /* 0x000fe40000000000 */
[----:B------:R-:W-:Y:S01]  /*d240*/  SEL R85, R59, R48, P0 ;  /* 0x000000303b557207 */ /* 0x000fe20000000000 */
[----:B------:R-:W-:Y:S01]  /*d250*/  IMAD.MOV.U32 R59, RZ, RZ, R11 ;  /* 0x000000ffff3b7224 */ /* 0x000fe200078e000b */
[----:B------:R-:W-:Y:S02]  /*d260*/  SEL R48, R136, R49, P0 ;  /* 0x0000003188307207 */ /* 0x000fe40000000000 */
[----:B------:R-:W-:Y:S01]  /*d270*/  SEL R49, R153, R50, P0 ;  /* 0x0000003299317207 */ /* 0x000fe20000000000 */
[----:B------:R-:W-:Y:S01]  /*d280*/  IMAD R50, R138, UR37, RZ ;  /* 0x000000258a327c24 */ /* 0x000fe2000f8e02ff */
[----:B------:R-:W-:Y:S01]  /*d290*/  @P2 SHF.R.U32.HI R59, RZ, R150, R129 ;  /* 0x00000096ff3b2219 */ /* 0x000fe20000011681 */
[----:B------:R-:W-:Y:S01]  /*d2a0*/  IMAD.MOV.U32 R138, RZ, RZ, R6 ;  /* 0x000000ffff8a7224 */ /* 0x000fe200078e0006 */
[----:B------:R-:W-:Y:S01]  /*d2b0*/  SEL R98, R99, R176, P0 ;  /* 0x000000b063627207 */ /* 0x000fe20000000000 */
[----:B------:R-:W-:Y:S01]  /*d2c0*/  IMAD R139, R139, UR36, R50 ;  /* 0x000000248b8b7c24 */ /* 0x000fe2000f8e0232 */
[----:B------:R-:W-:Y:S01]  /*d2d0*/  SEL R100, R176, R99, P0 ;  /* 0x00000063b0647207 */ /* 0x000fe20000000000 */
[----:B------:R-:W-:Y:S01]  /*d2e0*/  IMAD.MOV.U32 R129, RZ, RZ, R11 ;  /* 0x000000ffff817224 */ /* 0x000fe200078e000b */
[----:B------:R-:W-:Y:S01]  /*d2f0*/  @P2 SHF.R.U32.HI R129, RZ, R141, R144 ;  /* 0x0000008dff812219 */ /* 0x000fe20000011690 */
[----:B------:R-:W-:Y:S01]  /*d300*/  IMAD.IADD R139, R7, 0x1, R139 ;  /* 0x00000001078b7824 */ /* 0x000fe200078e028b */
[----:B--2---:R-:W-:Y:S01]  /*d310*/  SEL R80, R82, R161, P0 ;  /* 0x000000a152507207 */ /* 0x004fe20000000000 */
[----:B------:R-:W-:Y:S01]  /*d320*/  IMAD R7, R131, UR4, RZ ;  /* 0x0000000483077c24 */ /* 0x000fe2000f8e02ff */
[----:B------:R-:W-:Y:S01]  /*d330*/  SEL R87, R89, R168, P0 ;  /* 0x000000a859577207 */ /* 0x000fe20000000000 */
[----:B------:R-:W-:Y:S01]  /*d340*/  IMAD R131, R131, UR6, RZ ;  /* 0x0000000683837c24 */ /* 0x000fe2000f8e02ff */
[----:B------:R-:W-:Y:S01]  /*d350*/  SEL R92, R94, R163, P0 ;  /* 0x000000a35e5c7207 */ /* 0x000fe20000000000 */
[C---:B------:R-:W-:Y:S01]  /*d360*/  IMAD R50, R152.reuse, UR5, R7 ;  /* 0x0000000598327c24 */ /* 0x040fe2000f8e0207 */
[----:B------:R-:W-:Y:S01]  /*d370*/  SEL R93, R95, R172, P0 ;  /* 0x000000ac5f5d7207 */ /* 0x000fe20000000000 */
[----:B------:R-:W-:Y:S01]  /*d380*/  IMAD.WIDE.U32 R6, R152, UR4, R134 ;  /* 0x0000000498067c25 */ /* 0x000fe2000f8e0086 */
[----:B------:R-:W-:Y:S01]  /*d390*/  ULDC.64 UR4, c[0x0][0xb30] ;  /* 0x0002cc0000047ab9 */ /* 0x000fe20000000a00 */
[----:B------:R-:W-:-:S02]  /*d3a0*/  SEL R99, R101, R174, P0 ;  /* 0x000000ae65637207 */ /* 0x000fc40000000000 */
[C---:B------:R-:W-:Y:S01]  /*d3b0*/  IMAD R135, R152.reuse, UR7, R131 ;  /* 0x0000000798877c24 */ /* 0x040fe2000f8e0283 */
[----:B------:R-:W-:Y:S01]  /*d3c0*/  SHF.R.S32.HI R131, RZ, 0x1f, R59 ;  /* 0x0000001fff837819 */ /* 0x000fe2000001143b */
[----:B------:R-:W-:Y:S01]  /*d3d0*/  IMAD.WIDE.U32 R138, R152, UR6, R138 ;  /* 0x00000006988a7c25 */ /* 0x000fe2000f8e008a */
[----:B------:R-:W-:Y:S01]  /*d3e0*/  IADD3 R134, P2, R59, R6, RZ ;  /* 0x000000063b867210 */ /* 0x000fe20007f5e0ff */
[----:B------:R-:W-:Y:S01]  /*d3f0*/  ULDC.64 UR6, c[0x0][0xbc8] ;  /* 0x0002f20000067ab9 */ /* 0x000fe20000000a00 */
[----:B------:R-:W-:Y:S01]  /*d400*/  SHF.R.S32.HI R6, RZ, 0x1f, R129 ;  /* 0x0000001fff067819 */ /* 0x000fe20000011481 */
[----:B------:R-:W-:Y:S01]  /*d410*/  IMAD.MOV R59, RZ, RZ, -R59 ;  /* 0x000000ffff3b7224 */ /* 0x000fe200078e0a3b */
[----:B------:R-:W-:Y:S01]  /*d420*/  SEL R104, R106, R165, P0 ;  /* 0x000000a56a687207 */ /* 0x000fe20000000000 */
[----:B------:R-:W-:Y:S01]  /*d430*/  IMAD.MOV R136, RZ, RZ, -R129 ;  /* 0x000000ffff887224 */ /* 0x000fe200078e0a81 */
[----:B------:R-:W-:Y:S01]  /*d440*/  SEL R105, R107, R154, P0 ;  /* 0x0000009a6b697207 */ /* 0x000fe20000000000 */
[----:B------:R-:W-:Y:S01]  /*d450*/  IMAD R59, R8, R59, R11 ;  /* 0x0000003b083b7224 */ /* 0x000fe200078e020b */
[----:B------:R-:W-:Y:S01]  /*d460*/  SEL R108, R110, R167, P0 ;  /* 0x000000a76e6c7207 */ /* 0x000fe20000000000 */
[----:B------:R-:W-:Y:S01]  /*d470*/  IMAD R6, R6, UR4, RZ ;  /* 0x0000000406067c24 */ /* 0x000fe2000f8e02ff */
[----:B------:R-:W-:Y:S01]  /*d480*/  SEL R114, R118, R159, P0 ;  /* 0x0000009f76727207 */ /* 0x000fe20000000000 */
[----:B------:R-:W-:Y:S01]  /*d490*/  IMAD.IADD R139, R139, 0x1, R135 ;  /* 0x000000018b8b7824 */ /* 0x000fe200078e0287 */
[----:B------:R-:W-:Y:S01]  /*d4a0*/  IADD3.X R135, R131, R7, R50, P2, !PT ;  /* 0x0000000783877210 */ /* 0x000fe200017fe432 */
[----:B------:R-:W-:Y:S01]  /*d4b0*/  IMAD R11, R8, R136, R11 ;  /* 0x00000088080b7224 */ /* 0x000fe200078e020b */
[----:B------:R-:W-:Y:S01]  /*d4c0*/  SHF.R.S32.HI R50, RZ, 0x1f, R59 ;  /* 0x0000001fff327819 */ /* 0x000fe2000001143b */
[C---:B------:R-:W-:Y:S01]  /*d4d0*/  IMAD R131, R129.reuse, UR5, R6 ;  /* 0x0000000581837c24 */ /* 0x040fe2000f8e0206 */
[----:B------:R-:W0:Y:S01]  /*d4e0*/  S2UR UR5, SR_CgaCtaId ;  /* 0x00000000000579c3 */ /* 0x000e220000008800 */
[----:B------:R-:W-:Y:S01]  /*d4f0*/  IMAD.WIDE.U32 R6, R129, UR4, R138 ;  /* 0x0000000481067c25 */ /* 0x000fe2000f8e008a */
[----:B------:R-:W-:Y:S01]  /*d500*/  SHF.R.S32.HI R129, RZ, 0x1f, R11 ;  /* 0x0000001fff817819 */ /* 0x000fe2000001140b */
[----:B------:R-:W-:Y:S01]  /*d510*/  UMOV UR4, 0x400 ;  /* 0x0000040000047882 */ /* 0x000fe20000000000 */
[----:B------:R-:W-:Y:S01]  /*d520*/  SEL R82, R161, R82, P0 ;  /* 0x00000052a1527207 */ /* 0x000fe20000000000 */
[----:B------:R-:W-:Y:S01]  /*d530*/  IMAD R50, R50, UR6, RZ ;  /* 0x0000000632327c24 */ /* 0x000fe2000f8e02ff */
[----:B------:R-:W-:Y:S01]  /*d540*/  SEL R89, R168, R89, P0 ;  /* 0x00000059a8597207 */ /* 0x000fe20000000000 */
[----:B------:R-:W-:Y:S01]  /*d550*/  IMAD.IADD R7, R7, 0x1, R131 ;  /* 0x0000000107077824 */ /* 0x000fe200078e0283 */
        /* <DEDUP_REMOVED lines=8> */
[----:B------:R-:W-:Y:S01]  /*d5e0*/  IMAD.WIDE.U32 R138, R11, UR8, R6 ;  /* 0x000000080b8a7c25 */ /* 0x000fe2000f8e0006 */
[----:B------:R-:W-:Y:S02]  /*d5f0*/  SEL R6, R51, R128, P0 ;  /* 0x0000008033067207 */ /* 0x000fe40000000000 */
[----:B------:R-:W-:Y:S01]  /*d600*/  SEL R128, R54, R151, P0 ;  /* 0x0000009736807207 */ /* 0x000fe20000000000 */
[----:B------:R-:W-:Y:S01]  /*d610*/  IMAD R131, R11, UR9, R136 ;  /* 0x000000090b837c24 */ /* 0x000fe2000f8e0288 */
[----:B------:R-:W-:Y:S01]  /*d620*/  LEA R136, P2, R134, UR6, 0x2 ;  /* 0x0000000686887c11 */ /* 0x000fe2000f8410ff */
[----:B------:R-:W-:Y:S01]  /*d630*/  IMAD.IADD R7, R135, 0x1, R129 ;  /* 0x0000000187077824 */ /* 0x000fe200078e0281 */
[----:B------:R-:W-:Y:S01]  /*d640*/  ULDC UR6, c[0x0][0xa88] ;  /* 0x0002a20000067ab9 */ /* 0x000fe20000000800 */
[----:B0-----:R-:W-:Y:S01]  /*d650*/  ULEA UR4, UR5, UR4, 0x18 ;  /* 0x0000000405047291 */ /* 0x001fe2000f8ec03f */
[----:B------:R-:W-:Y:S01]  /*d660*/  IMAD R11, R8, UR6, RZ ;  /* 0x00000006080b7c24 */ /* 0x000fe2000f8e02ff */
[----:B------:R-:W-:Y:S01]  /*d670*/  SHFL.IDX PT, R140, R136, RZ, 0x1c1f ;  /* 0x001c1fff888c7589 */ /* 0x000fe200000e0000 */
[----:B------:R-:W-:Y:S01]  /*d680*/  LEA.HI.X R134, R134, UR7, R7, 0x2, P2 ;  /* 0x0000000786867c11 */ /* 0x000fe200090f1407 */
[C---:B------:R-:W-:Y:S01]  /*d690*/  VIADD R8, R10.reuse, 0x8 ;  /* 0x000000080a087836 */ /* 0x040fe20000000000 */
[----:B------:R-:W-:Y:S01]  /*d6a0*/  UIADD3 UR4, UR4, 0x20820, URZ ;  /* 0x0002082004047890 */ /* 0x000fe2000fffe03f */
[----:B------:R-:W-:Y:S01]  /*d6b0*/  SHFL.IDX PT, R152, R136, 0x1, 0x1c1f ;  /* 0x003c1f0088987f89 */ /* 0x000fe200000e0000 */
[-C--:B------:R-:W-:Y:S01]  /*d6c0*/  ISETP.GE.OR P2, PT, R10, R11.reuse, P1 ;  /* 0x0000000b0a00720c */ /* 0x080fe20000f46670 */
[----:B------:R-:W-:Y:S01]  /*d6d0*/  ULDC.64 UR8, c[0x0][0xb00] ;  /* 0x0002c00000087ab9 */ /* 0x000fe20000000a00 */
[----:B------:R-:W-:Y:S01]  /*d6e0*/  ISETP.GE.OR P1, PT, R8, R11, P1 ;  /* 0x0000000b0800720c */ /* 0x000fe20000f26670 */
[----:B------:R-:W0:Y:S01]  /*d6f0*/  SHFL.IDX PT, R141, R134, RZ, 0x1c1f ;  /* 0x001c1fff868d7589 */ /* 0x000e2200000e0000 */
[----:B------:R-:W-:Y:S01]  /*d700*/  UPRMT UR4, URZ, 0x654, UR4 ;  /* 0x000006543f047896 */ /* 0x000fe20008000004 */
[----:B------:R-:W-:Y:S01]  /*d710*/  IMAD.IADD R131, R139, 0x1, R131 ;  /* 0x000000018b837824 */ /* 0x000fe200078e0283 */
[----:B------:R-:W-:Y:S01]  /*d720*/  LEA R59, P3, R138, UR8, 0x2 ;  /* 0x000000088a3b7c11 */ /* 0x000fe2000f8610ff */
[----:B------:R1:W2:Y:S01]  /*d730*/  SHFL.IDX PT, R153, R134, 0x1, 0x1c1f ;  /* 0x003c1f0086997f89 */ /* 0x0002a200000e0000 */
[----:B------:R-:W-:-:S02]  /*d740*/  SEL R129, R55, R56, P0 ;  /* 0x0000003837817207 */ /* 0x000fc40000000000 */
[----:B------:R-:W-:Y:S02]  /*d750*/  LEA.HI.X R131, R138, UR9, R131, 0x2, P3 ;  /* 0x000000098a837c11 */ /* 0x000fe400098f1483 */
[----:B------:R-:W-:Y:S01]  /*d760*/  ISETP.GE.AND P3, PT, R10, R11, PT ;  /* 0x0000000b0a00720c */ /* 0x000fe20003f66270 */
[----:B------:R-:W-:Y:S01]  /*d770*/  SYNCS.ARRIVE.TRANS64.RED.A1T0 RZ, [UR4], RZ ;  /* 0x000000ffffff79a7 */ /* 0x000fe20008100404 */
[----:B------:R3:W3:Y:S01]  /*d780*/  SHFL.IDX PT, R138, R59, RZ, 0x1c1f ;  /* 0x001c1fff3b8a7589 */ /* 0x0006e200000e0000 */
[----:B------:R-:W-:Y:S02]  /*d790*/  SEL R55, R56, R55, P0 ;  /* 0x0000003738377207 */ /* 0x000fe40000000000 */
[----:B----4-:R-:W-:Y:S01]  /*d7a0*/  SEL R56, R57, R132, P0 ;  /* 0x0000008439387207 */ /* 0x010fe20000000000 */
[----:B------:R4:W3:Y:S01]  /*d7b0*/  SHFL.IDX PT, R139, R131, RZ, 0x1c1f ;  /* 0x001c1fff838b7589 */ /* 0x0008e200000e0000 */
[----:B-1----:R-:W-:Y:S02]  /*d7c0*/  SEL R134, R132, R57, P0 ;  /* 0x0000003984867207 */ /* 0x002fe40000000000 */
[----:B------:R-:W-:-:S02]  /*d7d0*/  SEL R106, R165, R106, P0 ;  /* 0x0000006aa56a7207 */ /* 0x000fc40000000000 */
[----:B------:R-:W-:Y:S02]  /*d7e0*/  SEL R107, R154, R107, P0 ;  /* 0x0000006b9a6b7207 */ /* 0x000fe40000000000 */
[----:B------:R-:W-:Y:S01]  /*d7f0*/  SEL R110, R167, R110, P0 ;  /* 0x0000006ea76e7207 */ /* 0x000fe20000000000 */
[----:B0-----:R4:W-:Y:S01]  /*d800*/  @!P2 ST.E desc[UR44][R140.64], R0 ;  /* 0x000000008c00a985 */ /* 0x0019e2000c10192c */
[----:B------:R-:W-:Y:S02]  /*d810*/  SEL R118, R159, R118, P0 ;  /* 0x000000769f767207 */ /* 0x000fe40000000000 */
[----:B------:R-:W-:Y:S01]  /*d820*/  SEL R7, R52, R147, P0 ;  /* 0x0000009334077207 */ /* 0x000fe20000000000 */
[----:B--2---:R4:W-:Y:S01]  /*d830*/  @!P1 ST.E desc[UR44][R152.64], R3 ;  /* 0x0000000398009985 */ /* 0x0049e2000c10192c */
[----:B------:R-:W-:Y:S02]  /*d840*/  SEL R51, R147, R52, P0 ;  /* 0x0000003493337207 */ /* 0x000fe40000000000 */
[----:B------:R-:W-:-:S02]  /*d850*/  SEL R54, R151, R54, P0 ;  /* 0x0000003697367207 */ /* 0x000fc40000000000 */
[----:B------:R-:W-:Y:S02]  /*d860*/  SEL R57, R58, R143, P0 ;  /* 0x0000008f3a397207 */ /* 0x000fe40000000000 */
[----:B------:R-:W-:Y:S01]  /*d870*/  SEL R135, R143, R58, P0 ;  /* 0x0000003a8f877207 */ /* 0x000fe20000000000 */
[----:B------:R-:W-:Y:S06]  /*d880*/  @P3 BRA `(.L_x_1033) ;  /* 0x0000000800f83947 */ /* 0x000fec0003800000 */
[----:B------:R-:W-:Y:S01]  /*d890*/  ULDC UR4, c[0x0][0xac8] ;  /* 0x0002b20000047ab9 */ /* 0x000fe20000000800 */
[C---:B----4-:R-:W-:Y:S01]  /*d8a0*/  VIADD R0, R9.reuse, 0x8 ;  /* 0x0000000809007836 */ /* 0x050fe20000000000 */
[C---:B------:R-:W-:Y:S01]  /*d8b0*/  ISETP.GE.AND P1, PT, R9.reuse, UR4, PT ;  /* 0x0000000409007c0c */ /* 0x040fe2000bf26270 */
[C---:B------:R-:W-:Y:S02]  /*d8c0*/  VIADD R3, R9.reuse, 0x10 ;  /* 0x0000001009037836 */ /* 0x040fe40000000000 */
[C---:B------:R-:W-:Y:S01]  /*d8d0*/  VIADD R52, R9.reuse, 0x18 ;  /* 0x0000001809347836 */ /* 0x040fe20000000000 */
[----:B------:R-:W-:Y:S01]  /*d8e0*/  ISETP.GE.AND P4, PT, R0, UR4, PT ;  /* 0x0000000400007c0c */ /* 0x000fe2000bf86270 */
[----:B------:R-:W-:Y:S01]  /*d8f0*/  VIADD R58, R9, 0x20 ;  /* 0x00000020093a7836 */ /* 0x000fe20000000000 */
[----:B------:R-:W-:Y:S01]  /*d900*/  ISETP.GE.AND P5, PT, R3, UR4, PT ;  /* 0x0000000403007c0c */ /* 0x000fe2000bfa6270 */
[C---:B------:R-:W-:Y:S01]  /*d910*/  VIADD R132, R9.reuse, 0x28 ;  /* 0x0000002809847836 */ /* 0x040fe20000000000 */
[----:B------:R-:W-:Y:S01]  /*d920*/  ISETP.GE.AND P6, PT, R52, UR4, PT ;  /* 0x0000000434007c0c */ /* 0x000fe2000bfc6270 */
[----:B------:R-:W-:-:S03]  /*d930*/  VIADD R136, R9, 0x30 ;  /* 0x0000003009887836 */ /* 0x000fc60000000000 */
[----:B------:R-:W-:Y:S01]  /*d940*/  ISETP.GE.AND P2, PT, R132, UR4, PT ;  /* 0x0000000484007c0c */ /* 0x000fe2000bf46270 */
[----:B---3--:R-:W-:Y:S01]  /*d950*/  @!P1 IMAD.WIDE R140, R9, 0x4, R138 ;  /* 0x00000004098c9825 */ /* 0x008fe200078e028a */
[----:B------:R-:W-:-:S03]  /*d960*/  ISETP.GE.AND P3, PT, R136, UR4, PT ;  /* 0x0000000488007c0c */ /* 0x000fc6000bf66270 */
[----:B------:R-:W-:Y:S01]  /*d970*/  @!P4 LEA.HI R0, R0, R0, RZ, 0x1 ;  /* 0x000000000000c211 */ /* 0x000fe200078f08ff */
[----:B------:R0:W-:Y:S01]  /*d980*/  @!P1 ST.E.64 desc[UR44][R140.64], R16 ;  /* 0x000000108c009985 */ /* 0x0001e2000c101b2c */
[----:B------:R-:W-:Y:S02]  /*d990*/  ISETP.GE.AND P1, PT, R58, UR4, PT ;  /* 0x000000043a007c0c */ /* 0x000fe4000bf26270 */
[----:B------:R-:W-:Y:S02]  /*d9a0*/  @!P5 LEA.HI R10, R3, R3, RZ, 0x1 ;  /* 0x00000003030ad211 */ /* 0x000fe400078f08ff */
[----:B------:R-:W-:Y:S01]  /*d9b0*/  @!P4 LOP3.LUT R3, R0, 0xfffffffe, RZ, 0xc0, !PT ;  /* 0xfffffffe0003c812 */ /* 0x000fe200078ec0ff */
[C---:B------:R-:W-:Y:S01]  /*d9c0*/  VIADD R0, R9.reuse, 0x38 ;  /* 0x0000003809007836 */ /* 0x040fe20000000000 */
[----:B------:R-:W-:Y:S01]  /*d9d0*/  @!P5 LOP3.LUT R143, R10, 0xfffffffe, RZ, 0xc0, !PT ;  /* 0xfffffffe0a8fd812 */ /* 0x000fe200078ec0ff */
[----:B------:R-:W-:Y:S01]  /*d9e0*/  VIADD R10, R9, 0x40 ;  /* 0x00000040090a7836 */ /* 0x000fe20000000000 */
[----:B------:R-:W-:-:S02]  /*d9f0*/  @!P6 LEA.HI R52, R52, R52, RZ, 0x1 ;  /* 0x000000343434e211 */ /* 0x000fc400078f08ff */
[----:B------:R-:W-:Y:S02]  /*da00*/  @!P2 LEA.HI R132, R132, R132, RZ, 0x1 ;  /* 0x000000848484a211 */ /* 0x000fe400078f08ff */
[----:B------:R-:W-:Y:S01]  /*da10*/  @!P6 LOP3.LUT R147, R52, 0xfffffffe, RZ, 0xc0, !PT ;  /* 0xfffffffe3493e812 */ /* 0x000fe200078ec0ff */
[--C-:B0-----:R-:W-:Y:S01]  /*da20*/  @!P4 IMAD.WIDE R16, R3, 0x4, R138.reuse ;  /* 0x000000040310c825 */ /* 0x101fe200078e028a */
[----:B------:R-:W-:Y:S02]  /*da30*/  @!P1 LEA.HI R58, R58, R58, RZ, 0x1 ;  /* 0x0000003a3a3a9211 */ /* 0x000fe400078f08ff */
[----:B------:R-:W-:Y:S01]  /*da40*/  @!P3 LEA.HI R136, R136, R136, RZ, 0x1 ;  /* 0x000000888888b211 */ /* 0x000fe200078f08ff */
[--C-:B------:R-:W-:Y:S01]  /*da50*/  @!P5 IMAD.WIDE R140, R143, 0x4, R138.reuse ;  /* 0x000000048f8cd825 */ /* 0x100fe200078e028a */
[----:B------:R0:W-:Y:S01]  /*da60*/  @!P4 ST.E.64 desc[UR44][R16.64], R14 ;  /* 0x0000000e1000c985 */ /* 0x0001e2000c101b2c */
[----:B------:R-:W-:Y:S02]  /*da70*/  @!P1 LOP3.LUT R3, R58, 0xfffffffe, RZ, 0xc0, !PT ;  /* 0xfffffffe3a039812 */ /* 0x000fe400078ec0ff */
[----:B------:R-:W-:Y:S01]  /*da80*/  @!P6 IMAD.WIDE R142, R147, 0x4, R138 ;  /* 0x00000004938ee825 */ /* 0x000fe200078e028a */
[----:B------:R1:W-:Y:S01]  /*da90*/  @!P5 ST.E.64 desc[UR44][R140.64], R20 ;  /* 0x000000148c00d985 */ /* 0x0003e2000c101b2c */
[----:B------:R-:W-:-:S02]  /*daa0*/  ISETP.GE.AND P4, PT, R0, UR4, PT ;  /* 0x0000000400007c0c */ /* 0x000fc4000bf86270 */
[C---:B------:R-:W-:Y:S01]  /*dab0*/  VIADD R52, R9.reuse, 0x48 ;  /* 0x0000004809347836 */ /* 0x040fe20000000000 */
[----:B------:R2:W-:Y:S01]  /*dac0*/  @!P6 ST.E.64 desc[UR44][R142.64], R22 ;  /* 0x000000168e00e985 */ /* 0x0005e2000c101b2c */
[----:B------:R-:W-:Y:S01]  /*dad0*/  ISETP.GE.AND P5, PT, R10, UR4, PT ;  /* 0x000000040a007c0c */ /* 0x000fe2000bfa6270 */
[----:B------:R-:W-:Y:S02]  /*dae0*/  VIADD R58, R9, 0x58 ;  /* 0x00000058093a7836 */ /* 0x000fe40000000000 */
[----:B------:R-:W-:Y:S02]  /*daf0*/  ISETP.GE.AND P6, PT, R52, UR4, PT ;  /* 0x0000000434007c0c */ /* 0x000fe4000bfc6270 */
[----:B0-----:R-:W-:Y:S01]  /*db00*/  @!P2 LOP3.LUT R17, R132, 0xfffffffe, RZ, 0xc0, !PT ;  /* 0xfffffffe8411a812 */ /* 0x001fe200078ec0ff */
[----:B------:R-:W-:Y:S01]  /*db10*/  @!P1 IMAD.WIDE R14, R3, 0x4, R138 ;  /* 0x00000004030e9825 */ /* 0x000fe200078e028a */
[----:B-1----:R-:W-:-:S03]  /*db20*/  @!P3 LOP3.LUT R21, R136, 0xfffffffe, RZ, 0xc0, !PT ;  /* 0xfffffffe8815b812 */ /* 0x002fc600078ec0ff */
[--C-:B------:R-:W-:Y:S01]  /*db30*/  @!P2 IMAD.WIDE R16, R17, 0x4, R138.reuse ;  /* 0x000000041110a825 */ /* 0x100fe200078e028a */
[----:B------:R0:W-:Y:S01]  /*db40*/  @!P1 ST.E.64 desc[UR44][R14.64], R24 ;  /* 0x000000180e009985 */ /* 0x0001e2000c101b2c */
[----:B------:R-:W-:Y:S02]  /*db50*/  @!P4 LEA.HI R0, R0, R0, RZ, 0x1 ;  /* 0x000000000000c211 */ /* 0x000fe400078f08ff */
[--C-:B------:R-:W-:Y:S01]  /*db60*/  @!P3 IMAD.WIDE R20, R21, 0x4, R138.reuse ;  /* 0x000000041514b825 */ /* 0x100fe200078e028a */
[----:B------:R1:W-:Y:S01]  /*db70*/  @!P2 ST.E.64 desc[UR44][R16.64], R26 ;  /* 0x0000001a1000a985 */ /* 0x0003e2000c101b2c */
[----:B------:R-:W-:Y:S02]  /*db80*/  @!P5 LEA.HI R10, R10, R10, RZ, 0x1 ;  /* 0x0000000a0a0ad211 */ /* 0x000fe400078f08ff */
[C---:B--2---:R-:W-:Y:S01]  /*db90*/  VIADD R22, R9.reuse, 0x50 ;  /* 0x0000005009167836 */ /* 0x044fe20000000000 */
[----:B------:R2:W-:Y:S01]  /*dba0*/  @!P3 ST.E.64 desc[UR44][R20.64], R28 ;  /* 0x0000001c1400b985 */ /* 0x0005e2000c101b2c */
[----:B------:R-:W-:Y:S01]  /*dbb0*/  @!P4 LOP3.LUT R3, R0, 0xfffffffe, RZ, 0xc0, !PT ;  /* 0xfffffffe0003c812 */ /* 0x000fe200078ec0ff */
[C---:B------:R-:W-:Y:S01]  /*dbc0*/  VIADD R132, R9.reuse, 0x60 ;  /* 0x0000006009847836 */ /* 0x040fe20000000000 */
[----:B------:R-:W-:Y:S01]  /*dbd0*/  @!P6 LEA.HI R52, R52, R52, RZ, 0x1 ;  /* 0x000000343434e211 */ /* 0x000fe200078f08ff */
[----:B------:R-:W-:Y:S01]  /*dbe0*/  VIADD R0, R9, 0x68 ;  /* 0x0000006809007836 */ /* 0x000fe20000000000 */
[----:B------:R-:W-:Y:S01]  /*dbf0*/  ISETP.GE.AND P3, PT, R22, UR4, PT ;  /* 0x0000000416007c0c */ /* 0x000fe2000bf66270 */
[----:B0-----:R-:W-:Y:S01]  /*dc00*/  @!P4 IMAD.WIDE R14, R3, 0x4, R138 ;  /* 0x00000004030ec825 */ /* 0x001fe200078e028a */
[----:B------:R-:W-:-:S02]  /*dc10*/  @!P5 LOP3.LUT R23, R10, 0xfffffffe, RZ, 0xc0, !PT ;  /* 0xfffffffe0a17d812 */ /* 0x000fc400078ec0ff */
[----:B------:R-:W-:Y:S01]  /*dc20*/  ISETP.GE.AND P1, PT, R58, UR4, PT ;  /* 0x000000043a007c0c */ /* 0x000fe2000bf26270 */
[----:B------:R-:W-:Y:S01]  /*dc30*/  VIADD R10, R9, 0x70 ;  /* 0x00000070090a7836 */ /* 0x000fe20000000000 */
[----:B------:R-:W-:Y:S01]  /*dc40*/  ISETP.GE.AND P2, PT, R132, UR4, PT ;  /* 0x0000000484007c0c */ /* 0x000fe2000bf46270 */
[--C-:B-1----:R-:W-:Y:S01]  /*dc50*/  @!P5 IMAD.WIDE R16, R23, 0x4, R138.reuse ;  /* 0x000000041710d825 */ /* 0x102fe200078e028a */
[----:B------:R0:W-:Y:S01]  /*dc60*/  @!P4 ST.E.64 desc[UR44][R14.64], R30 ;  /* 0x0000001e0e00c985 */ /* 0x0001e2000c101b2c */
[----:B--2---:R-:W-:Y:S02]  /*dc70*/  @!P6 LOP3.LUT R21, R52, 0xfffffffe, RZ, 0xc0, !PT ;  /* 0xfffffffe3415e812 */ /* 0x004fe400078ec0ff */
[----:B------:R-:W-:Y:S01]  /*dc80*/  ISETP.GE.AND P4, PT, R0, UR4, PT ;  /* 0x0000000400007c0c */ /* 0x000fe2000bf86270 */
[----:B------:R1:W-:Y:S01]  /*dc90*/  @!P5 ST.E.64 desc[UR44][R16.64], R32 ;  /* 0x000000201000d985 */ /* 0x0003e2000c101b2c */
[----:B------:R-:W-:Y:S01]  /*dca0*/  @!P3 LEA.HI R22, R22, R22, RZ, 0x1 ;  /* 0x000000161616b211 */ /* 0x000fe200078f08ff */
[----:B------:R-:W-:Y:S01]  /*dcb0*/  @!P6 IMAD.WIDE R20, R21, 0x4, R138 ;  /* 0x000000041514e825 */ /* 0x000fe200078e028a */
[----:B------:R-:W-:-:S02]  /*dcc0*/  ISETP.GE.AND P5, PT, R10, UR4, PT ;  /* 0x000000040a007c0c */ /* 0x000fc4000bfa6270 */
[----:B------:R-:W-:Y:S01]  /*dcd0*/  @!P3 LOP3.LUT R3, R22, 0xfffffffe, RZ, 0xc0, !PT ;  /* 0xfffffffe1603b812 */ /* 0x000fe200078ec0ff */
[C---:B------:R-:W-:Y:S01]  /*dce0*/  VIADD R22, R9.reuse, 0x78 ;  /* 0x0000007809167836 */ /* 0x040fe20000000000 */
[----:B------:R2:W-:Y:S01]  /*dcf0*/  @!P6 ST.E.64 desc[UR44][R20.64], R34 ;  /* 0x000000221400e985 */ /* 0x0005e2000c101b2c */
[----:B------:R-:W-:Y:S01]  /*dd00*/  @!P1 LEA.HI R58, R58, R58, RZ, 0x1 ;  /* 0x0000003a3a3a9211 */ /* 0x000fe200078f08ff */
[----:B------:R-:W-:Y:S01]  /*dd10*/  VIADD R24, R9, 0x88 ;  /* 0x0000008809187836 */ /* 0x000fe20000000000 */
[----:B------:R-:W-:Y:S01]  /*dd20*/  @!P2 LEA.HI R132, R132, R132, RZ, 0x1 ;  /* 0x000000848484a211 */ /* 0x000fe200078f08ff */
[--C-:B0-----:R-:W-:Y:S01]  /*dd30*/  @!P3 IMAD.WIDE R14, R3, 0x4, R138.reuse ;  /* 0x00000004030eb825 */ /* 0x101fe200078e028a */
[----:B------:R-:W-:Y:S02]  /*dd40*/  @!P1 LOP3.LUT R23, R58, 0xfffffffe, RZ, 0xc0, !PT ;  /* 0xfffffffe3a179812 */ /* 0x000fe400078ec0ff */
[----:B------:R-:W-:Y:S01]  /*dd50*/  @!P4 LEA.HI R0, R0, R0, RZ, 0x1 ;  /* 0x000000000000c211 */ /* 0x000fe200078f08ff */
[----:B------:R-:W-:Y:S01]  /*dd60*/  VIADD R25, R9, 0xa0 ;  /* 0x000000a009197836 */ /* 0x000fe20000000000 */
[----:B------:R0:W-:Y:S01]  /*dd70*/  @!P3 ST.E.64 desc[UR44][R14.64], R60 ;  /* 0x0000003c0e00b985 */ /* 0x0001e2000c101b2c */
[----:B------:R-:W-:Y:S01]  /*dd80*/  ISETP.GE.AND P3, PT, R22, UR4, PT ;  /* 0x0000000416007c0c */ /* 0x000fe2000bf66270 */
[----:B-1----:R-:W-:Y:S01]  /*dd90*/  @!P1 IMAD.WIDE R16, R23, 0x4, R138 ;  /* 0x0000000417109825 */ /* 0x002fe200078e028a */
[----:B------:R-:W-:-:S02]  /*dda0*/  @!P5 LEA.HI R10, R10, R10, RZ, 0x1 ;  /* 0x0000000a0a0ad211 */ /* 0x000fc400078f08ff */
[----:B--2---:R-:W-:Y:S01]  /*ddb0*/  @!P2 LOP3.LUT R21, R132, 0xfffffffe, RZ, 0xc0, !PT ;  /* 0xfffffffe8415a812 */ /* 0x004fe200078ec0ff */
[C---:B------:R-:W-:Y:S01]  /*ddc0*/  VIADD R23, R9.reuse, 0x80 ;  /* 0x0000008009177836 */ /* 0x040fe20000000000 */
[----:B------:R1:W-:Y:S01]  /*ddd0*/  @!P1 ST.E.64 desc[UR44][R16.64], R62 ;  /* 0x0000003e10009985 */ /* 0x0003e2000c101b2c */
[----:B------:R-:W-:Y:S01]  /*dde0*/  @!P4 LOP3.LUT R3, R0, 0xfffffffe, RZ, 0xc0, !PT ;  /* 0xfffffffe0003c812 */ /* 0x000fe200078ec0ff */
[----:B------:R-:W-:Y:S01]  /*ddf0*/  VIADD R0, R9, 0x90 ;  /* 0x0000009009007836 */ /* 0x000fe20000000000 */
[----:B------:R-:W-:Y:S01]  /*de00*/  ISETP.GE.AND P1, PT, R24, UR4, PT ;  /* 0x0000000418007c0c */ /* 0x000fe2000bf26270 */
[--C-:B------:R-:W-:Y:S01]  /*de10*/  @!P2 IMAD.WIDE R20, R21, 0x4, R138.reuse ;  /* 0x000000041514a825 */ /* 0x100fe200078e028a */
[----:B------:R-:W-:Y:S02]  /*de20*/  ISETP.GE.AND P6, PT, R23, UR4, PT ;  /* 0x0000000417007c0c */ /* 0x000fe4000bfc6270 */
[----:B------:R-:W-:Y:S01]  /*de30*/  @!P3 LEA.HI R22, R22, R22, RZ, 0x1 ;  /* 0x000000161616b211 */ /* 0x000fe200078f08ff */
[----:B0-----:R-:W-:Y:S01]  /*de40*/  @!P4 IMAD.WIDE R14, R3, 0x4, R138 ;  /* 0x00000004030ec825 */ /* 0x001fe200078e028a */
[----:B------:R0:W-:Y:S01]  /*de50*/  @!P2 ST.E.64 desc[UR44][R20.64], R64 ;  /* 0x000000401400a985 */ /* 0x0001e2000c101b2c */
[----:B------:R-:W-:-:S03]  /*de60*/  ISETP.GE.AND P2, PT, R0, UR4, PT ;  /* 0x0000000400007c0c */ /* 0x000fc6000bf46270 */
[----:B------:R2:W-:Y:S01]  /*de70*/  @!P4 ST.E.64 desc[UR44][R14.64], R66 ;  /* 0x000000420e00c985 */ /* 0x0005e2000c101b2c */
[----:B-1----:R-:W-:Y:S01]  /*de80*/  @!P5 LOP3.LUT R17, R10, 0xfffffffe, RZ, 0xc0, !PT ;  /* 0xfffffffe0a11d812 */ /* 0x002fe200078ec0ff */
[----:B------:R-:W-:Y:S01]  /*de90*/  VIADD R10, R9, 0x98 ;  /* 0x00000098090a7836 */ /* 0x000fe20000000000 */
[----:B------:R-:W-:Y:S02]  /*dea0*/  @!P1 LEA.HI R24, R24, R24, RZ, 0x1 ;  /* 0x0000001818189211 */ /* 0x000fe400078f08ff */
[----:B------:R-:W-:Y:S01]  /*deb0*/  @!P6 LEA.HI R23, R23, R23, RZ, 0x1 ;  /* 0x000000171717e211 */ /* 0x000fe200078f08ff */
[--C-:B------:R-:W-:Y:S01]  /*dec0*/  @!P5 IMAD.WIDE R16, R17, 0x4, R138.reuse ;  /* 0x000000041110d825 */ /* 0x100fe200078e028a */
[----:B------:R-:W-:Y:S02]  /*ded0*/  ISETP.GE.AND P4, PT, R25, UR4, PT ;  /* 0x0000000419007c0c */ /* 0x000fe4000bf86270 */
[----:B------:R-:W-:Y:S02]  /*dee0*/  @!P6 LOP3.LUT R23, R23, 0xfffffffe, RZ, 0xc0, !PT ;  /* 0xfffffffe1717e812 */ /* 0x000fe400078ec0ff */
[----:B0-----:R-:W-:Y:S01]  /*def0*/  @!P3 LOP3.LUT R21, R22, 0xfffffffe, RZ, 0xc0, !PT ;  /* 0xfffffffe1615b812 */ /* 0x001fe200078ec0ff */
[----:B------:R0:W-:Y:S01]  /*df00*/  @!P5 ST.E.64 desc[UR44][R16.64], R68 ;  /* 0x000000441000d985 */ /* 0x0001e2000c101b2c */
[----:B------:R-:W-:Y:S01]  /*df10*/  @!P2 LEA.HI R0, R0, R0, RZ, 0x1 ;  /* 0x000000000000a211 */ /* 0x000fe200078f08ff */
[----:B------:R-:W-:Y:S01]  /*df20*/  @!P6 IMAD.WIDE R22, R23, 0x4, R138 ;  /* 0x000000041716e825 */ /* 0x000fe200078e028a */
[----:B--2---:R-:W-:-:S02]  /*df30*/  @!P1 LOP3.LUT R15, R24, 0xfffffffe, RZ, 0xc0, !PT ;  /* 0xfffffffe180f9812 */ /* 0x004fc400078ec0ff */
[----:B------:R-:W-:Y:S01]  /*df40*/  @!P2 LOP3.LUT R3, R0, 0xfffffffe, RZ, 0xc0, !PT ;  /* 0xfffffffe0003a812 */ /* 0x000fe200078ec0ff */
[--C-:B------:R-:W-:Y:S02]  /*df50*/  @!P3 IMAD.WIDE R20, R21, 0x4, R138.reuse ;  /* 0x000000041514b825 */ /* 0x100fe400078e028a */
[----:B------:R-:W-:Y:S02]  /*df60*/  @!P4 LEA.HI R25, R25, R25, RZ, 0x1 ;  /* 0x000000191919c211 */ /* 0x000fe400078f08ff */
[--C-:B------:R-:W-:Y:S01]  /*df70*/  @!P1 IMAD.WIDE R14, R15, 0x4, R138.reuse ;  /* 0x000000040f0e9825 */ /* 0x100fe200078e028a */
[----:B------:R1:W-:Y:S01]  /*df80*/  @!P3 ST.E.64 desc[UR44][R20.64], R70 ;  /* 0x000000461400b985 */ /* 0x0003e2000c101b2c */
[----:B------:R-:W-:Y:S02]  /*df90*/  ISETP.GE.AND P3, PT, R10, UR4, PT ;  /* 0x000000040a007c0c */ /* 0x000fe4000bf66270 */
[----:B------:R-:W-:Y:S01]  /*dfa0*/  VIADD R0, R9, 0xa8 ;  /* 0x000000a809007836 */ /* 0x000fe20000000000 */
[----:B------:R2:W-:Y:S01]  /*dfb0*/  @!P6 ST.E.64 desc[UR44][R22.64], R72 ;  /* 0x000000481600e985 */ /* 0x0005e2000c101b2c */
[----:B0-----:R-:W-:-:S03]  /*dfc0*/  @!P2 IMAD.WIDE R16, R3, 0x4, R138 ;  /* 0x000000040310a825 */ /* 0x001fc600078e028a */
[----:B------:R0:W-:Y:S01]  /*dfd0*/  @!P1 ST.E.64 desc[UR44][R14.64], R74 ;  /* 0x0000004a0e009985 */ /* 0x0001e2000c101b2c */
[----:B------:R-:W-:Y:S01]  /*dfe0*/  ISETP.GE.AND P1, PT, R0, UR4, PT ;  /* 0x0000000400007c0c */ /* 0x000fe2000bf26270 */
[C---:B------:R-:W-:Y:S02]  /*dff0*/  VIADD R24, R9.reuse, 0xb8 ;  /* 0x000000b809187836 */ /* 0x040fe40000000000 */
[----:B------:R3:W-:Y:S02]  /*e000*/  @!P2 ST.E.64 desc[UR44][R16.64], R76 ;  /* 0x0000004c1000a985 */ /* 0x0007e4000c101b2c */
[----:B------:R-:W-:Y:S01]  /*e010*/  @!P3 LEA.HI R10, R10, R10, RZ, 0x1 ;  /* 0x0000000a0a0ab211 */ /* 0x000fe200078f08ff */
[C---:B-1----:R-:W-:Y:S01]  /*e020*/  VIADD R20, R9.reuse, 0xb0 ;  /* 0x000000b009147836 */ /* 0x042fe20000000000 */
[----:B------:R-:W-:Y:S02]  /*e030*/  ISETP.GE.AND P5, PT, R24, UR4, PT ;  /* 0x0000000418007c0c */ /* 0x000fe4000bfa6270 */
[----:B------:R-:W-:Y:S01]  /*e040*/  @!P3 LOP3.LUT R3, R10, 0xfffffffe, RZ, 0xc0, !PT ;  /* 0xfffffffe0a03b812 */ /* 0x000fe200078ec0ff */
[C---:B--2---:R-:W-:Y:S01]  /*e050*/  VIADD R22, R9.reuse, 0xc0 ;  /* 0x000000c009167836 */ /* 0x044fe20000000000 */
[----:B------:R-:W-:Y:S01]  /*e060*/  ISETP.GE.AND P6, PT, R20, UR4, PT ;  /* 0x0000000414007c0c */ /* 0x000fe2000bfc6270 */
[----:B------:R-:W-:Y:S01]  /*e070*/  VIADD R10, R9, 0xc8 ;  /* 0x000000c8090a7836 */ /* 0x000fe20000000000 */
[----:B------:R-:W-:Y:S01]  /*e080*/  @!P1 LEA.HI R0, R0, R0, RZ, 0x1 ;  /* 0x0000000000009211 */ /* 0x000fe200078f08ff */
[----:B0-----:R-:W-:Y:S01]  /*e090*/  @!P3 IMAD.WIDE R14, R3, 0x4, R138 ;  /* 0x00000004030eb825 */ /* 0x001fe200078e028a */
[----:B------:R-:W-:-:S02]  /*e0a0*/  ISETP.GE.AND P2, PT, R22, UR4, PT ;  /* 0x0000000416007c0c */ /* 0x000fc4000bf46270 */
[----:B------:R-:W-:Y:S02]  /*e0b0*/  @!P1 LOP3.LUT R21, R0, 0xfffffffe, RZ, 0xc0, !PT ;  /* 0xfffffffe00159812 */ /* 0x000fe400078ec0ff */
[----:B------:R0:W-:Y:S01]  /*e0c0*/  @!P3 ST.E.64 desc[UR44][R14.64], R78 ;  /* 0x0000004e0e00b985 */ /* 0x0001e2000c101b2c */
[----:B------:R-:W-:Y:S02]  /*e0d0*/  ISETP.GE.AND P3, PT, R10, UR4, PT ;  /* 0x000000040a007c0c */ /* 0x000fe4000bf66270 */
[----:B---3--:R-:W-:Y:S02]  /*e0e0*/  @!P4 LOP3.LUT R17, R25, 0xfffffffe, RZ, 0xc0, !PT ;  /* 0xfffffffe1911c812 */ /* 0x008fe400078ec0ff */
[----:B------:R-:W-:Y:S01]  /*e0f0*/  @!P6 LEA.HI R0, R20, R20, RZ, 0x1 ;  /* 0x000000141400e211 */ /* 0x000fe200078f08ff */
[--C-:B------:R-:W-:Y:S01]  /*e100*/  @!P1 IMAD.WIDE R20, R21, 0x4, R138.reuse ;  /* 0x0000000415149825 */ /* 0x100fe200078e028a */
[----:B------:R-:W-:Y:S02]  /*e110*/  @!P5 LEA.HI R24, R24, R24, RZ, 0x1 ;  /* 0x000000181818d211 */ /* 0x000fe400078f08ff */
[----:B------:R-:W-:Y:S01]  /*e120*/  @!P6 LOP3.LUT R3, R0, 0xfffffffe, RZ, 0xc0, !PT ;  /* 0xfffffffe0003e812 */ /* 0x000fe200078ec0ff */
[----:B------:R-:W-:Y:S01]  /*e130*/  @!P4 IMAD.WIDE R16, R17, 0x4, R138 ;  /* 0x000000041110c825 */ /* 0x000fe200078e028a */
[----:B------:R-:W-:-:S02]  /*e140*/  @!P2 LEA.HI R22, R22, R22, RZ, 0x1 ;  /* 0x000000161616a211 */ /* 0x000fc400078f08ff */
[----:B------:R-:W-:Y:S01]  /*e150*/  @!P5 LOP3.LUT R23, R24, 0xfffffffe, RZ, 0xc0, !PT ;  /* 0xfffffffe1817d812 */ /* 0x000fe200078ec0ff */
[--C-:B0-----:R-:W-:Y:S01]  /*e160*/  @!P6 IMAD.WIDE R14, R3, 0x4, R138.reuse ;  /* 0x00000004030ee825 */ /* 0x101fe200078e028a */
[----:B------:R-:W-:Y:S01]  /*e170*/  @!P3 LEA.HI R10, R10, R10, RZ, 0x1 ;  /* 0x0000000a0a0ab211 */ /* 0x000fe200078f08ff */
[----:B------:R0:W-:Y:S01]  /*e180*/  @!P4 ST.E.64 desc[UR44][R16.64], R80 ;  /* 0x000000501000c985 */ /* 0x0001e2000c101b2c */
[----:B------:R-:W-:Y:S01]  /*e190*/  @!P2 LOP3.LUT R3, R22, 0xfffffffe, RZ, 0xc0, !PT ;  /* 0xfffffffe1603a812 */ /* 0x000fe200078ec0ff */
[----:B------:R-:W-:Y:S01]  /*e1a0*/  @!P5 IMAD.WIDE R22, R23, 0x4, R138 ;  /* 0x000000041716d825 */ /* 0x000fe200078e028a */
[----:B------:R-:W-:Y:S01]  /*e1b0*/  @!P3 LOP3.LUT R25, R10, 0xfffffffe, RZ, 0xc0, !PT ;  /* 0xfffffffe0a19b812 */ /* 0x000fe200078ec0ff */
[----:B------:R1:W-:Y:S02]  /*e1c0*/  @!P1 ST.E.64 desc[UR44][R20.64], R82 ;  /* 0x0000005214009985 */ /* 0x0003e4000c101b2c */
[C---:B------:R-:W-:Y:S02]  /*e1d0*/  VIADD R0, R9.reuse, 0xd0 ;  /* 0x000000d009007836 */ /* 0x040fe40000000000 */
[----:B------:R2:W-:Y:S01]  /*e1e0*/  @!P6 ST.E.64 desc[UR44][R14.64], R86 ;  /* 0x000000560e00e985 */ /* 0x0005e2000c101b2c */
[----:B------:R-:W-:-:S02]  /*e1f0*/  VIADD R10, R9, 0xe0 ;  /* 0x000000e0090a7836 */ /* 0x000fc40000000000 */
[----:B------:R-:W-:Y:S01]  /*e200*/  VIADD R24, R9, 0xe8 ;  /* 0x000000e809187836 */ /* 0x000fe20000000000 */
[----:B------:R-:W-:Y:S01]  /*e210*/  @!P5 ST.E.64 desc[UR44][R22.64], R88 ;  /* 0x000000581600d985 */ /* 0x000fe2000c101b2c */
[----:B------:R-:W-:Y:S01]  /*e220*/  ISETP.GE.AND P1, PT, R0, UR4, PT ;  /* 0x0000000400007c0c */ /* 0x000fe2000bf26270 */
[--C-:B0-----:R-:W-:Y:S02]  /*e230*/  @!P2 IMAD.WIDE R16, R3, 0x4, R138.reuse ;  /* 0x000000040310a825 */ /* 0x101fe400078e028a */
[----:B------:R-:W-:Y:S02]  /*e240*/  ISETP.GE.AND P4, PT, R24, UR4, PT ;  /* 0x0000000418007c0c */ /* 0x000fe4000bf86270 */
[----:B-1----:R-:W-:Y:S01]  /*e250*/  @!P3 IMAD.WIDE R20, R25, 0x4, R138 ;  /* 0x000000041914b825 */ /* 0x002fe200078e028a */
[----:B------:R0:W-:Y:S03]  /*e260*/  @!P2 ST.E.64 desc[UR44][R16.64], R92 ;  /* 0x0000005c1000a985 */ /* 0x0001e6000c101b2c */
[C---:B------:R-:W-:Y:S01]  /*e270*/  VIADD R3, R9.reuse, 0xd8 ;  /* 0x000000d809037836 */ /* 0x040fe20000000000 */
[----:B------:R1:W-:Y:S01]  /*e280*/  @!P3 ST.E.64 desc[UR44][R20.64], R94 ;  /* 0x0000005e1400b985 */ /* 0x0003e2000c101b2c */
[C---:B--2---:R-:W-:Y:S01]  /*e290*/  VIADD R15, R9.reuse, 0xf8 ;  /* 0x000000f8090f7836 */ /* 0x044fe20000000000 */
[----:B------:R-:W-:Y:S01]  /*e2a0*/  ISETP.GE.AND P3, PT, R10, UR4, PT ;  /* 0x000000040a007c0c */ /* 0x000fe2000bf66270 */
[----:B------:R-:W-:Y:S01]  /*e2b0*/  VIADD R14, R9, 0xf0 ;  /* 0x000000f0090e7836 */ /* 0x000fe20000000000 */
[----:B------:R-:W-:-:S02]  /*e2c0*/  ISETP.GE.AND P2, PT, R3, UR4, PT ;  /* 0x0000000403007c0c */ /* 0x000fc4000bf46270 */
[----:B------:R-:W-:Y:S02]  /*e2d0*/  ISETP.GE.AND P6, PT, R15, UR4, PT ;  /* 0x000000040f007c0c */ /* 0x000fe4000bfc6270 */
        /* <DEDUP_REMOVED lines=25> */
.L_x_1033:
[----:B------:R-:W-:Y:S05]  /*e470*/  BSYNC B0 ;  /* 0x0000000000007941 */ /* 0x000fea0003800000 */
.L_x_1032:
[----:B------:R-:W-:Y:S01]  /*e480*/  ISETP.GE.AND P1, PT, R8, R11, PT ;  /* 0x0000000b0800720c */ /* 0x000fe20003f26270 */
[----:B0-----:R0:W1:Y:S01]  /*e490*/  SHFL.IDX PT, R15, R131, 0x1, 0x1c1f ;  /* 0x003c1f00830f7f89 */ /* 0x00106200000e0000 */
[----:B------:R-:W-:Y:S02]  /*e4a0*/  SEL R10, R36, R37, P0 ;  /* 0x00000025240a7207 */ /* 0x000fe40000000000 */
[----:B------:R-:W-:Y:S01]  /*e4b0*/  SEL R36, R37, R36, P0 ;  /* 0x0000002425247207 */ /* 0x000fe20000000000 */
[----:B------:R2:W0:Y:S01]  /*e4c0*/  SHFL.IDX PT, R14, R59, 0x1, 0x1c1f ;  /* 0x003c1f003b0e7f89 */ /* 0x00042200000e0000 */
        /* <DEDUP_REMOVED lines=10> */
[----:B----4-:R-:W-:Y:S02]  /*e570*/  SEL R3, R137, R46, P0 ;  /* 0x0000002e89037207 */ /* 0x010fe40000000000 */
[----:B------:R-:W-:Y:S02]  /*e580*/  SEL R20, R44, R133, P0 ;  /* 0x000000852c147207 */ /* 0x000fe40000000000 */
[----:B------:R-:W-:Y:S02]  /*e590*/  SEL R24, R133, R44, P0 ;  /* 0x0000002c85187207 */ /* 0x000fe40000000000 */
[----:B------:R-:W-:Y:S02]  /*e5a0*/  SEL R42, R145, R42, P0 ;  /* 0x0000002a912a7207 */ /* 0x000fe40000000000 */
[----:B------:R-:W-:-:S02]  /*e5b0*/  SEL R23, R41, R146, P0 ;  /* 0x0000009229177207 */ /* 0x000fc40000000000 */
[----:B------:R-:W-:Y:S02]  /*e5c0*/  SEL R43, R146, R41, P0 ;  /* 0x00000029922b7207 */ /* 0x000fe40000000000 */
[----:B------:R-:W-:Y:S02]  /*e5d0*/  SEL R130, R130, R39, P0 ;  /* 0x0000002782827207 */ /* 0x000fe40000000000 */
[----:B------:R-:W-:Y:S02]  /*e5e0*/  SEL R27, R38, R149, P0 ;  /* 0x00000095261b7207 */ /* 0x000fe40000000000 */
[----:B0-----:R-:W-:Y:S02]  /*e5f0*/  SEL R131, R149, R38, P0 ;  /* 0x0000002695837207 */ /* 0x001fe40000000000 */
[----:B------:R-:W-:Y:S01]  /*e600*/  SEL R12, R53, R12, P0 ;  /* 0x0000000c350c7207 */ /* 0x000fe20000000000 */
[----:B-12---:R-:W-:Y:S06]  /*e610*/  @P1 BRA `(.L_x_948) ;  /* 0x0000004c00901947 */ /* 0x006fec0003800000 */
        /* <DEDUP_REMOVED lines=12> */
[----:B------:R-:W-:Y:S01]  /*e6e0*/  VIADD R41, R9, 0x40 ;  /* 0x0000004009297836 */ /* 0x000fe20000000000 */
[----:B------:R-:W-:-:S03]  /*e6f0*/  ISETP.GE.AND P2, PT, R38, UR4, PT ;  /* 0x0000000426007c0c */ /* 0x000fc6000bf46270 */
[C-C-:B------:R-:W-:Y:S02]  /*e700*/  @!P3 IMAD.WIDE R28, R9.reuse, 0x4, R14.reuse ;  /* 0x00000004091cb825 */ /* 0x140fe400078e020e */
[----:B------:R-:W-:Y:S02]  /*e710*/  @!P4 LEA.HI R0, R0, R0, RZ, 0x1 ;  /* 0x000000000000c211 */ /* 0x000fe400078f08ff */
[----:B------:R-:W-:Y:S01]  /*e720*/  @!P5 LEA.HI R8, R8, R8, RZ, 0x1 ;  /* 0x000000080808d211 */ /* 0x000fe200078f08ff */
[----:B------:R0:W-:Y:S01]  /*e730*/  @!P3 ST.E.64 desc[UR44][R28.64], R114 ;  /* 0x000000721c00b985 */ /* 0x0001e2000c101b2c */
[----:B------:R-:W-:Y:S02]  /*e740*/  @!P4 LOP3.LUT R31, R0, 0xfffffffe, RZ, 0xc0, !PT ;  /* 0xfffffffe001fc812 */ /* 0x000fe400078ec0ff */
[----:B------:R-:W-:Y:S01]  /*e750*/  @!P5 LOP3.LUT R33, R8, 0xfffffffe, RZ, 0xc0, !PT ;  /* 0xfffffffe0821d812 */ /* 0x000fe200078ec0ff */
[----:B------:R-:W-:Y:S01]  /*e760*/  VIADD R8, R9, 0x30 ;  /* 0x0000003009087836 */ /* 0x000fe20000000000 */
[----:B------:R-:W-:Y:S01]  /*e770*/  @!P0 LEA.HI R34, R34, R34, RZ, 0x1 ;  /* 0x0000002222228211 */ /* 0x000fe200078f08ff */
[----:B------:R-:W-:Y:S01]  /*e780*/  @!P4 IMAD.WIDE R30, R31, 0x4, R14 ;  /* 0x000000041f1ec825 */ /* 0x000fe200078e020e */
[----:B------:R-:W-:-:S02]  /*e790*/  @!P1 LEA.HI R0, R35, R35, RZ, 0x1 ;  /* 0x0000002323009211 */ /* 0x000fc400078f08ff */
[----:B------:R-:W-:Y:S01]  /*e7a0*/  @!P0 LOP3.LUT R35, R34, 0xfffffffe, RZ, 0xc0, !PT ;  /* 0xfffffffe22238812 */ /* 0x000fe200078ec0ff */
[--C-:B------:R-:W-:Y:S01]  /*e7b0*/  @!P5 IMAD.WIDE R32, R33, 0x4, R14.reuse ;  /* 0x000000042120d825 */ /* 0x100fe200078e020e */
[----:B------:R-:W-:Y:S01]  /*e7c0*/  ISETP.GE.AND P3, PT, R8, UR4, PT ;  /* 0x0000000408007c0c */ /* 0x000fe2000bf66270 */
[----:B------:R1:W-:Y:S01]  /*e7d0*/  @!P4 ST.E.64 desc[UR44][R30.64], R118 ;  /* 0x000000761e00c985 */ /* 0x0003e2000c101b2c */
[----:B------:R-:W-:Y:S01]  /*e7e0*/  @!P1 LOP3.LUT R39, R0, 0xfffffffe, RZ, 0xc0, !PT ;  /* 0xfffffffe00279812 */ /* 0x000fe200078ec0ff */
[----:B0-----:R-:W-:Y:S01]  /*e7f0*/  @!P0 IMAD.WIDE R28, R35, 0x4, R14 ;  /* 0x00000004231c8825 */ /* 0x001fe200078e020e */
[----:B------:R-:W-:Y:S01]  /*e800*/  ISETP.GE.AND P4, PT, R40, UR4, PT ;  /* 0x0000000428007c0c */ /* 0x000fe2000bf86270 */
[----:B------:R0:W-:Y:S01]  /*e810*/  @!P5 ST.E.64 desc[UR44][R32.64], R120 ;  /* 0x000000782000d985 */ /* 0x0001e2000c101b2c */
[----:B------:R-:W-:Y:S01]  /*e820*/  ISETP.GE.AND P5, PT, R41, UR4, PT ;  /* 0x0000000429007c0c */ /* 0x000fe2000bfa6270 */
[C---:B------:R-:W-:Y:S01]  /*e830*/  VIADD R0, R9.reuse, 0x48 ;  /* 0x0000004809007836 */ /* 0x040fe20000000000 */
[----:B------:R-:W-:Y:S01]  /*e840*/  @!P2 LEA.HI R38, R38, R38, RZ, 0x1 ;  /* 0x000000262626a211 */ /* 0x000fe200078f08ff */
[----:B------:R-:W-:Y:S01]  /*e850*/  VIADD R34, R9, 0x50 ;  /* 0x0000005009227836 */ /* 0x000fe20000000000 */
[----:B------:R2:W-:Y:S02]  /*e860*/  @!P0 ST.E.64 desc[UR44][R28.64], R116 ;  /* 0x000000741c008985 */ /* 0x0005e4000c101b2c */
[----:B------:R-:W-:-:S02]  /*e870*/  ISETP.GE.AND P0, PT, R0, UR4, PT ;  /* 0x0000000400007c0c */ /* 0x000fc4000bf06270 */
[----:B------:R-:W-:Y:S01]  /*e880*/  @!P3 LEA.HI R8, R8, R8, RZ, 0x1 ;  /* 0x000000080808b211 */ /* 0x000fe200078f08ff */
[--C-:B-1----:R-:W-:Y:S02]  /*e890*/  @!P1 IMAD.WIDE R30, R39, 0x4, R14.reuse ;  /* 0x00000004271e9825 */ /* 0x102fe400078e020e */
[----:B------:R-:W-:Y:S02]  /*e8a0*/  @!P4 LEA.HI R40, R40, R40, RZ, 0x1 ;  /* 0x000000282828c211 */ /* 0x000fe400078f08ff */
[----:B0-----:R-:W-:Y:S01]  /*e8b0*/  @!P2 LOP3.LUT R33, R38, 0xfffffffe, RZ, 0xc0, !PT ;  /* 0xfffffffe2621a812 */ /* 0x001fe200078ec0ff */
[----:B------:R0:W-:Y:S01]  /*e8c0*/  @!P1 ST.E.64 desc[UR44][R30.64], R112 ;  /* 0x000000701e009985 */ /* 0x0001e2000c101b2c */
[----:B------:R-:W-:Y:S01]  /*e8d0*/  ISETP.GE.AND P1, PT, R34, UR4, PT ;  /* 0x0000000422007c0c */ /* 0x000fe2000bf26270 */
[----:B------:R-:W-:Y:S01]  /*e8e0*/  VIADD R38, R9, 0x58 ;  /* 0x0000005809267836 */ /* 0x000fe20000000000 */
[----:B------:R-:W-:Y:S01]  /*e8f0*/  @!P5 LEA.HI R41, R41, R41, RZ, 0x1 ;  /* 0x000000292929d211 */ /* 0x000fe200078f08ff */
[----:B------:R-:W-:Y:S01]  /*e900*/  @!P2 IMAD.WIDE R32, R33, 0x4, R14 ;  /* 0x000000042120a825 */ /* 0x000fe200078e020e */
[----:B------:R-:W-:-:S02]  /*e910*/  @!P3 LOP3.LUT R35, R8, 0xfffffffe, RZ, 0xc0, !PT ;  /* 0xfffffffe0823b812 */ /* 0x000fc400078ec0ff */
[----:B------:R-:W-:Y:S01]  /*e920*/  @!P4 LOP3.LUT R39, R40, 0xfffffffe, RZ, 0xc0, !PT ;  /* 0xfffffffe2827c812 */ /* 0x000fe200078ec0ff */
[----:B------:R-:W-:Y:S01]  /*e930*/  VIADD R8, R9, 0x60 ;  /* 0x0000006009087836 */ /* 0x000fe20000000000 */
[----:B------:R1:W-:Y:S01]  /*e940*/  @!P2 ST.E.64 desc[UR44][R32.64], R122 ;  /* 0x0000007a2000a985 */ /* 0x0003e2000c101b2c */
[----:B------:R-:W-:Y:S01]  /*e950*/  ISETP.GE.AND P2, PT, R38, UR4, PT ;  /* 0x0000000426007c0c */ /* 0x000fe2000bf46270 */
[--C-:B--2---:R-:W-:Y:S01]  /*e960*/  @!P3 IMAD.WIDE R28, R35, 0x4, R14.reuse ;  /* 0x00000004231cb825 */ /* 0x104fe200078e020e */
[----:B------:R-:W-:Y:S02]  /*e970*/  @!P0 LEA.HI R0, R0, R0, RZ, 0x1 ;  /* 0x0000000000008211 */ /* 0x000fe400078f08ff */
[----:B------:R-:W-:Y:S01]  /*e980*/  @!P1 LEA.HI R34, R34, R34, RZ, 0x1 ;  /* 0x0000002222229211 */ /* 0x000fe200078f08ff */
[----:B0-----:R-:W-:Y:S01]  /*e990*/  @!P4 IMAD.WIDE R30, R39, 0x4, R14 ;  /* 0x00000004271ec825 */ /* 0x001fe200078e020e */
[----:B------:R0:W-:Y:S01]  /*e9a0*/  @!P3 ST.E.64 desc[UR44][R28.64], R124 ;  /* 0x0000007c1c00b985 */ /* 0x0001e2000c101b2c */
[----:B------:R-:W-:-:S02]  /*e9b0*/  @!P0 LOP3.LUT R35, R0, 0xfffffffe, RZ, 0xc0, !PT ;  /* 0xfffffffe00238812 */ /* 0x000fc400078ec0ff */
[C---:B------:R-:W-:Y:S01]  /*e9c0*/  VIADD R40, R9.reuse, 0x68 ;  /* 0x0000006809287836 */ /* 0x040fe20000000000 */
[----:B------:R-:W-:Y:S01]  /*e9d0*/  ISETP.GE.AND P3, PT, R8, UR4, PT ;  /* 0x0000000408007c0c */ /* 0x000fe2000bf66270 */
[----:B------:R2:W-:Y:S01]  /*e9e0*/  @!P4 ST.E.64 desc[UR44][R30.64], R102 ;  /* 0x000000661e00c985 */ /* 0x0005e2000c101b2c */
[----:B------:R-:W-:Y:S01]  /*e9f0*/  @!P1 LOP3.LUT R39, R34, 0xfffffffe, RZ, 0xc0, !PT ;  /* 0xfffffffe22279812 */ /* 0x000fe200078ec0ff */
[----:B------:R-:W-:Y:S01]  /*ea00*/  VIADD R0, R9, 0x78 ;  /* 0x0000007809007836 */ /* 0x000fe20000000000 */
[----:B-1----:R-:W-:Y:S01]  /*ea10*/  @!P5 LOP3.LUT R33, R41, 0xfffffffe, RZ, 0xc0, !PT ;  /* 0xfffffffe2921d812 */ /* 0x002fe200078ec0ff */
[C---:B------:R-:W-:Y:S01]  /*ea20*/  VIADD R41, R9.reuse, 0x70 ;  /* 0x0000007009297836 */ /* 0x040fe20000000000 */
[----:B------:R-:W-:Y:S01]  /*ea30*/  @!P2 LEA.HI R38, R38, R38, RZ, 0x1 ;  /* 0x000000262626a211 */ /* 0x000fe200078f08ff */
[----:B------:R-:W-:Y:S01]  /*ea40*/  VIADD R34, R9, 0x80 ;  /* 0x0000008009227836 */ /* 0x000fe20000000000 */
[----:B------:R-:W-:Y:S01]  /*ea50*/  ISETP.GE.AND P6, PT, R0, UR4, PT ;  /* 0x0000000400007c0c */ /* 0x000fe2000bfc6270 */
[----:B------:R-:W-:Y:S01]  /*ea60*/  @!P5 IMAD.WIDE R32, R33, 0x4, R14 ;  /* 0x000000042120d825 */ /* 0x000fe200078e020e */
[----:B------:R-:W-:-:S03]  /*ea70*/  ISETP.GE.AND P4, PT, R41, UR4, PT ;  /* 0x0000000429007c0c */ /* 0x000fc6000bf86270 */
[--C-:B0-----:R-:W-:Y:S01]  /*ea80*/  @!P0 IMAD.WIDE R28, R35, 0x4, R14.reuse ;  /* 0x00000004231c8825 */ /* 0x101fe200078e020e */
[----:B------:R0:W-:Y:S01]  /*ea90*/  @!P5 ST.E.64 desc[UR44][R32.64], R96 ;  /* 0x000000602000d985 */ /* 0x0001e2000c101b2c */
[----:B------:R-:W-:Y:S02]  /*eaa0*/  ISETP.GE.AND P5, PT, R40, UR4, PT ;  /* 0x0000000428007c0c */ /* 0x000fe4000bfa6270 */
[----:B--2---:R-:W-:Y:S01]  /*eab0*/  @!P1 IMAD.WIDE R30, R39, 0x4, R14 ;  /* 0x00000004271e9825 */ /* 0x004fe200078e020e */
[----:B------:R1:W-:Y:S01]  /*eac0*/  @!P0 ST.E.64 desc[UR44][R28.64], R126 ;  /* 0x0000007e1c008985 */ /* 0x0003e2000c101b2c */
[----:B------:R-:W-:Y:S02]  /*ead0*/  @!P3 LEA.HI R8, R8, R8, RZ, 0x1 ;  /* 0x000000080808b211 */ /* 0x000fe400078f08ff */
[----:B------:R-:W-:Y:S01]  /*eae0*/  @!P6 LEA.HI R0, R0, R0, RZ, 0x1 ;  /* 0x000000000000e211 */ /* 0x000fe200078f08ff */
[----:B------:R2:W-:Y:S01]  /*eaf0*/  @!P1 ST.E.64 desc[UR44][R30.64], R84 ;  /* 0x000000541e009985 */ /* 0x0005e2000c101b2c */
[----:B------:R-:W-:-:S02]  /*eb00*/  ISETP.GE.AND P1, PT, R34, UR4, PT ;  /* 0x0000000422007c0c */ /* 0x000fc4000bf26270 */
[----:B------:R-:W-:Y:S01]  /*eb10*/  @!P3 LOP3.LUT R35, R8, 0xfffffffe, RZ, 0xc0, !PT ;  /* 0xfffffffe0823b812 */ /* 0x000fe200078ec0ff */
[----:B------:R-:W-:Y:S01]  /*eb20*/  VIADD R8, R9, 0x90 ;  /* 0x0000009009087836 */ /* 0x000fe20000000000 */
[----:B------:R-:W-:Y:S02]  /*eb30*/  @!P4 LEA.HI R41, R41, R41, RZ, 0x1 ;  /* 0x000000292929c211 */ /* 0x000fe400078f08ff */
[----:B0-----:R-:W-:Y:S01]  /*eb40*/  @!P2 LOP3.LUT R33, R38, 0xfffffffe, RZ, 0xc0, !PT ;  /* 0xfffffffe2621a812 */ /* 0x001fe200078ec0ff */
[----:B------:R-:W-:Y:S01]  /*eb50*/  VIADD R38, R9, 0x88 ;  /* 0x0000008809267836 */ /* 0x000fe20000000000 */
[----:B------:R-:W-:Y:S01]  /*eb60*/  @!P5 LEA.HI R40, R40, R40, RZ, 0x1 ;  /* 0x000000282828d211 */ /* 0x000fe200078f08ff */
[--C-:B-1----:R-:W-:Y:S01]  /*eb70*/  @!P3 IMAD.WIDE R28, R35, 0x4, R14.reuse ;  /* 0x00000004231cb825 */ /* 0x102fe200078e020e */
[----:B------:R-:W-:Y:S02]  /*eb80*/  @!P6 LOP3.LUT R35, R0, 0xfffffffe, RZ, 0xc0, !PT ;  /* 0xfffffffe0023e812 */ /* 0x000fe400078ec0ff */
[----:B------:R-:W-:Y:S01]  /*eb90*/  ISETP.GE.AND P0, PT, R38, UR4, PT ;  /* 0x0000000426007c0c */ /* 0x000fe2000bf06270 */
[----:B------:R-:W-:Y:S01]  /*eba0*/  @!P2 IMAD.WIDE R32, R33, 0x4, R14 ;  /* 0x000000042120a825 */ /* 0x000fe200078e020e */
[----:B------:R-:W-:-:S02]  /*ebb0*/  @!P5 LOP3.LUT R39, R40, 0xfffffffe, RZ, 0xc0, !PT ;  /* 0xfffffffe2827d812 */ /* 0x000fc400078ec0ff */
[----:B------:R-:W-:Y:S01]  /*ebc0*/  @!P1 LEA.HI R34, R34, R34, RZ, 0x1 ;  /* 0x0000002222229211 */ /* 0x000fe200078f08ff */
[----:B------:R-:W-:Y:S01]  /*ebd0*/  VIADD R0, R9, 0x98 ;  /* 0x0000009809007836 */ /* 0x000fe20000000000 */
[----:B------:R0:W-:Y:S01]  /*ebe0*/  @!P2 ST.E.64 desc[UR44][R32.64], R90 ;  /* 0x0000005a2000a985 */ /* 0x0001e2000c101b2c */
[----:B--2---:R-:W-:Y:S01]  /*ebf0*/  @!P5 IMAD.WIDE R30, R39, 0x4, R14 ;  /* 0x00000004271ed825 */ /* 0x004fe200078e020e */
[----:B------:R-:W-:Y:S02]  /*ec00*/  ISETP.GE.AND P2, PT, R8, UR4, PT ;  /* 0x0000000408007c0c */ /* 0x000fe4000bf46270 */
[----:B------:R1:W-:Y:S01]  /*ec10*/  @!P3 ST.E.64 desc[UR44][R28.64], R4 ;  /* 0x000000041c00b985 */ /* 0x0003e2000c101b2c */
[----:B------:R-:W-:Y:S01]  /*ec20*/  VIADD R39, R9, 0xa0 ;  /* 0x000000a009277836 */ /* 0x000fe20000000000 */
[----:B------:R-:W-:Y:S02]  /*ec30*/  ISETP.GE.AND P3, PT, R0, UR4, PT ;  /* 0x0000000400007c0c */ /* 0x000fe4000bf66270 */
[----:B------:R-:W-:Y:S01]  /*ec40*/  @!P0 LEA.HI R38, R38, R38, RZ, 0x1 ;  /* 0x0000002626268211 */ /* 0x000fe200078f08ff */
[----:B------:R2:W-:Y:S01]  /*ec50*/  @!P5 ST.E.64 desc[UR44][R30.64], R48 ;  /* 0x000000301e00d985 */ /* 0x0005e2000c101b2c */
[----:B0-----:R-:W-:-:S05]  /*ec60*/  @!P4 LOP3.LUT R33, R41, 0xfffffffe, RZ, 0xc0, !PT ;  /* 0xfffffffe2921c812 */ /* 0x001fca00078ec0ff */
[----:B------:R-:W-:Y:S02]  /*ec70*/  @!P2 LEA.HI R8, R8, R8, RZ, 0x1 ;  /* 0x000000080808a211 */ /* 0x000fe400078f08ff */
[----:B-1----:R-:W-:Y:S01]  /*ec80*/  @!P1 LOP3.LUT R29, R34, 0xfffffffe, RZ, 0xc0, !PT ;  /* 0xfffffffe221d9812 */ /* 0x002fe200078ec0ff */
[--C-:B------:R-:W-:Y:S01]  /*ec90*/  @!P4 IMAD.WIDE R32, R33, 0x4, R14.reuse ;  /* 0x000000042120c825 */ /* 0x100fe200078e020e */
[----:B------:R-:W-:Y:S02]  /*eca0*/  @!P3 LEA.HI R0, R0, R0, RZ, 0x1 ;  /* 0x000000000000b211 */ /* 0x000fe400078f08ff */
[----:B--2---:R-:W-:Y:S02]  /*ecb0*/  @!P0 LOP3.LUT R31, R38, 0xfffffffe, RZ, 0xc0, !PT ;  /* 0xfffffffe261f8812 */ /* 0x004fe400078ec0ff */
[----:B------:R0:W-:Y:S01]  /*ecc0*/  @!P4 ST.E.64 desc[UR44][R32.64], R6 ;  /* 0x000000062000c985 */ /* 0x0001e2000c101b2c */
[----:B------:R-:W-:Y:S01]  /*ecd0*/  @!P6 IMAD.WIDE R4, R35, 0x4, R14 ;  /* 0x000000042304e825 */ /* 0x000fe200078e020e */
[----:B------:R-:W-:-:S03]  /*ece0*/  ISETP.GE.AND P4, PT, R39, UR4, PT ;  /* 0x0000000427007c0c */ /* 0x000fc6000bf86270 */
[----:B------:R-:W-:Y:S01]  /*ecf0*/  VIADD R30, R9, 0xa8 ;  /* 0x000000a8091e7836 */ /* 0x000fe20000000000 */
[----:B------:R1:W-:Y:S04]  /*ed00*/  @!P6 ST.E.64 desc[UR44][R4.64], R50 ;  /* 0x000000320400e985 */ /* 0x0003e8000c101b2c */
[----:B------:R-:W-:Y:S01]  /*ed10*/  ISETP.GE.AND P5, PT, R30, UR4, PT ;  /* 0x000000041e007c0c */ /* 0x000fe2000bfa6270 */
[----:B0-----:R-:W-:-:S04]  /*ed20*/  @!P1 IMAD.WIDE R6, R29, 0x4, R14 ;  /* 0x000000041d069825 */ /* 0x001fc800078e020e */
[----:B------:R-:W-:Y:S01]  /*ed30*/  @!P4 LEA.HI R39, R39, R39, RZ, 0x1 ;  /* 0x000000272727c211 */ /* 0x000fe200078f08ff */
[----:B------:R-:W-:Y:S01]  /*ed40*/  VIADD R32, R9, 0xb0 ;  /* 0x000000b009207836 */ /* 0x000fe20000000000 */
[----:B------:R0:W-:Y:S01]  /*ed50*/  @!P1 ST.E.64 desc[UR44][R6.64], R128 ;  /* 0x0000008006009985 */ /* 0x0001e2000c101b2c */
[--C-:B------:R-:W-:Y:S01]  /*ed60*/  @!P0 IMAD.WIDE R28, R31, 0x4, R14.reuse ;  /* 0x000000041f1c8825 */ /* 0x100fe200078e020e */
[----:B-1----:R-:W-:Y:S02]  /*ed70*/  @!P2 LOP3.LUT R5, R8, 0xfffffffe, RZ, 0xc0, !PT ;  /* 0xfffffffe0805a812 */ /* 0x002fe400078ec0ff */
[----:B------:R-:W-:Y:S01]  /*ed80*/  ISETP.GE.AND P1, PT, R32, UR4, PT ;  /* 0x0000000420007c0c */ /* 0x000fe2000bf26270 */
[----:B------:R-:W-:Y:S01]  /*ed90*/  VIADD R33, R9, 0xb8 ;  /* 0x000000b809217836 */ /* 0x000fe20000000000 */
[----:B------:R1:W-:Y:S01]  /*eda0*/  @!P0 ST.E.64 desc[UR44][R28.64], R54 ;  /* 0x000000361c008985 */ /* 0x0003e2000c101b2c */
[----:B------:R-:W-:Y:S01]  /*edb0*/  @!P5 LEA.HI R30, R30, R30, RZ, 0x1 ;  /* 0x0000001e1e1ed211 */ /* 0x000fe200078f08ff */
[----:B------:R-:W-:-:S02]  /*edc0*/  @!P2 IMAD.WIDE R4, R5, 0x4, R14 ;  /* 0x000000040504a825 */ /* 0x000fc400078e020e */
[----:B------:R-:W-:Y:S02]  /*edd0*/  ISETP.GE.AND P0, PT, R33, UR4, PT ;  /* 0x0000000421007c0c */ /* 0x000fe4000bf06270 */
[----:B------:R-:W-:Y:S01]  /*ede0*/  @!P5 LOP3.LUT R31, R30, 0xfffffffe, RZ, 0xc0, !PT ;  /* 0xfffffffe1e1fd812 */ /* 0x000fe200078ec0ff */
[----:B------:R-:W-:Y:S01]  /*edf0*/  VIADD R8, R9, 0xc0 ;  /* 0x000000c009087836 */ /* 0x000fe20000000000 */
[----:B0-----:R-:W-:Y:S01]  /*ee00*/  @!P3 LOP3.LUT R7, R0, 0xfffffffe, RZ, 0xc0, !PT ;  /* 0xfffffffe0007b812 */ /* 0x001fe200078ec0ff */
[----:B------:R0:W-:Y:S02]  /*ee10*/  @!P2 ST.E.64 desc[UR44][R4.64], R56 ;  /* 0x000000380400a985 */ /* 0x0001e4000c101b2c */
[----:B------:R-:W-:Y:S01]  /*ee20*/  @!P1 LEA.HI R32, R32, R32, RZ, 0x1 ;  /* 0x0000002020209211 */ /* 0x000fe200078f08ff */
[--C-:B------:R-:W-:Y:S01]  /*ee30*/  @!P5 IMAD.WIDE R30, R31, 0x4, R14.reuse ;  /* 0x000000041f1ed825 */ /* 0x100fe200078e020e */
[----:B------:R-:W-:Y:S02]  /*ee40*/  ISETP.GE.AND P2, PT, R8, UR4, PT ;  /* 0x0000000408007c0c */ /* 0x000fe4000bf46270 */
[----:B-1----:R-:W-:Y:S01]  /*ee50*/  @!P4 LOP3.LUT R29, R39, 0xfffffffe, RZ, 0xc0, !PT ;  /* 0xfffffffe271dc812 */ /* 0x002fe200078ec0ff */
[----:B------:R-:W-:Y:S01]  /*ee60*/  @!P3 IMAD.WIDE R6, R7, 0x4, R14 ;  /* 0x000000040706b825 */ /* 0x000fe200078e020e */
[----:B------:R-:W-:-:S02]  /*ee70*/  @!P0 LEA.HI R0, R33, R33, RZ, 0x1 ;  /* 0x0000002121008211 */ /* 0x000fc400078f08ff */
[----:B------:R-:W-:Y:S01]  /*ee80*/  @!P1 LOP3.LUT R33, R32, 0xfffffffe, RZ, 0xc0, !PT ;  /* 0xfffffffe20219812 */ /* 0x000fe200078ec0ff */
[--C-:B------:R-:W-:Y:S01]  /*ee90*/  @!P4 IMAD.WIDE R28, R29, 0x4, R14.reuse ;  /* 0x000000041d1cc825 */ /* 0x100fe200078e020e */
[----:B------:R-:W-:Y:S01]  /*eea0*/  @!P0 LOP3.LUT R35, R0, 0xfffffffe, RZ, 0xc0, !PT ;  /* 0xfffffffe00238812 */ /* 0x000fe200078ec0ff */
[----:B------:R1:W-:Y:S02]  /*eeb0*/  @!P3 ST.E.64 desc[UR44][R6.64], R134 ;  /* 0x000000860600b985 */ /* 0x0003e4000c101b2c */
[----:B0-----:R-:W-:Y:S02]  /*eec0*/  @!P1 IMAD.WIDE R4, R33, 0x4, R14 ;  /* 0x0000000421049825 */ /* 0x001fe400078e020e */
[----:B------:R0:W-:Y:S01]  /*eed0*/  @!P4 ST.E.64 desc[UR44][R28.64], R16 ;  /* 0x000000101c00c985 */ /* 0x0001e2000c101b2c */
[----:B------:R-:W-:Y:S01]  /*eee0*/  @!P2 LEA.HI R8, R8, R8, RZ, 0x1 ;  /* 0x000000080808a211 */ /* 0x000fe200078f08ff */
[C---:B------:R-:W-:Y:S02]  /*eef0*/  VIADD R32, R9.reuse, 0xc8 ;  /* 0x000000c809207836 */ /* 0x040fe40000000000 */
[----:B------:R-:W-:Y:S01]  /*ef00*/  VIADD R0, R9, 0xd0 ;  /* 0x000000d009007836 */ /* 0x000fe20000000000 */
[----:B------:R2:W-:Y:S02]  /*ef10*/  @!P5 ST.E.64 desc[UR44][R30.64], R2 ;  /* 0x000000021e00d985 */ /* 0x0005e4000c101b2c */
[----:B------:R-:W-:-:S02]  /*ef20*/  ISETP.GE.AND P3, PT, R32, UR4, PT ;  /* 0x0000000420007c0c */ /* 0x000fc4000bf66270 */
[----:B------:R4:W-:Y:S01]  /*ef30*/  @!P1 ST.E.64 desc[UR44][R4.64], R20 ;  /* 0x0000001404009985 */ /* 0x0009e2000c101b2c */
[----:B-1----:R-:W-:Y:S01]  /*ef40*/  @!P0 IMAD.WIDE R6, R35, 0x4, R14 ;  /* 0x0000000423068825 */ /* 0x002fe200078e020e */
[----:B------:R-:W-:-:S03]  /*ef50*/  ISETP.GE.AND P1, PT, R0, UR4, PT ;  /* 0x0000000400007c0c */ /* 0x000fc6000bf26270 */
[C---:B0-----:R-:W-:Y:S01]  /*ef60*/  VIADD R16, R9.reuse, 0xd8 ;  /* 0x000000d809107836 */ /* 0x041fe20000000000 */
[----:B------:R0:W-:Y:S01]  /*ef70*/  @!P0 ST.E.64 desc[UR44][R6.64], R24 ;  /* 0x0000001806008985 */ /* 0x0001e2000c101b2c */
[C---:B------:R-:W-:Y:S02]  /*ef80*/  VIADD R17, R9.reuse, 0xe0 ;  /* 0x000000e009117836 */ /* 0x040fe40000000000 */
[C---:B------:R-:W-:Y:S01]  /*ef90*/  VIADD R28, R9.reuse, 0xe8 ;  /* 0x000000e8091c7836 */ /* 0x040fe20000000000 */
[----:B------:R-:W-:Y:S01]  /*efa0*/  ISETP.GE.AND P0, PT, R16, UR4, PT ;  /* 0x0000000410007c0c */ /* 0x000fe2000bf06270 */
[----:B------:R-:W-:Y:S01]  /*efb0*/  VIADD R29, R9, 0xf0 ;  /* 0x000000f0091d7836 */ /* 0x000fe20000000000 */
[----:B------:R-:W-:Y:S01]  /*efc0*/  ISETP.GE.AND P4, PT, R17, UR4, PT ;  /* 0x0000000411007c0c */ /* 0x000fe2000bf86270 */
[----:B------:R-:W-:Y:S01]  /*efd0*/  VIADD R9, R9, 0xf8 ;  /* 0x000000f809097836 */ /* 0x000fe20000000000 */
[----:B------:R-:W-:Y:S02]  /*efe0*/  ISETP.GE.AND P5, PT, R28, UR4, PT ;  /* 0x000000041c007c0c */ /* 0x000fe4000bfa6270 */
[----:B------:R-:W-:-:S02]  /*eff0*/  ISETP.GE.AND P6, PT, R29, UR4, PT ;  /* 0x000000041d007c0c */ /* 0x000fc4000bfc6270 */
[----:B--2---:R-:W-:Y:S02]  /*f000*/  @!P2 LOP3.LUT R3, R8, 0xfffffffe, RZ, 0xc0, !PT ;  /* 0xfffffffe0803a812 */ /* 0x004fe400078ec0ff */
[----:B------:R-:W-:Y:S02]  /*f010*/  @!P3 LEA.HI R32, R32, R32, RZ, 0x1 ;  /* 0x000000202020b211 */ /* 0x000fe400078f08ff */
[----:B------:R-:W-:Y:S01]  /*f020*/  @!P1 LEA.HI R0, R0, R0, RZ, 0x1 ;  /* 0x0000000000009211 */ /* 0x000fe200078f08ff */
[--C-:B------:R-:W-:Y:S01]  /*f030*/  @!P2 IMAD.WIDE R2, R3, 0x4, R14.reuse ;  /* 0x000000040302a825 */ /* 0x100fe200078e020e */
[----:B----4-:R-:W-:Y:S02]  /*f040*/  @!P3 LOP3.LUT R5, R32, 0xfffffffe, RZ, 0xc0, !PT ;  /* 0xfffffffe2005b812 */ /* 0x010fe400078ec0ff */
[----:B0-----:R-:W-:Y:S02]  /*f050*/  @!P1 LOP3.LUT R7, R0, 0xfffffffe, RZ, 0xc0, !PT ;  /* 0xfffffffe00079812 */ /* 0x001fe400078ec0ff */
[----:B------:R-:W-:Y:S01]  /*f060*/  @!P0 LEA.HI R16, R16, R16, RZ, 0x1 ;  /* 0x0000001010108211 */ /* 0x000fe200078f08ff */
[--C-:B------:R-:W-:Y:S01]  /*f070*/  @!P3 IMAD.WIDE R4, R5, 0x4, R14.reuse ;  /* 0x000000040504b825 */ /* 0x100fe200078e020e */
[----:B------:R-:W-:Y:S01]  /*f080*/  @!P4 LEA.HI R0, R17, R17, RZ, 0x1 ;  /* 0x000000111100c211 */ /* 0x000fe200078f08ff */
[----:B------:R0:W-:Y:S01]  /*f090*/  @!P2 ST.E.64 desc[UR44][R2.64], R22 ;  /* 0x000000160200a985 */ /* 0x0001e2000c101b2c */
[----:B------:R-:W-:Y:S01]  /*f0a0*/  @!P5 LEA.HI R28, R28, R28, RZ, 0x1 ;  /* 0x0000001c1c1cd211 */ /* 0x000fe200078f08ff */
[----:B------:R-:W-:Y:S01]  /*f0b0*/  @!P1 IMAD.WIDE R6, R7, 0x4, R14 ;  /* 0x0000000407069825 */ /* 0x000fe200078e020e */
[----:B------:R-:W-:Y:S01]  /*f0c0*/  @!P6 LEA.HI R29, R29, R29, RZ, 0x1 ;  /* 0x0000001d1d1de211 */ /* 0x000fe200078f08ff */
[----:B------:R1:W-:Y:S01]  /*f0d0*/  @!P3 ST.E.64 desc[UR44][R4.64], R42 ;  /* 0x0000002a0400b985 */ /* 0x0003e2000c101b2c */
[----:B------:R-:W-:-:S02]  /*f0e0*/  @!P0 LOP3.LUT R17, R16, 0xfffffffe, RZ, 0xc0, !PT ;  /* 0xfffffffe10118812 */ /* 0x000fc400078ec0ff */
[----:B------:R-:W-:Y:S01]  /*f0f0*/  @!P4 LOP3.LUT R21, R0, 0xfffffffe, RZ, 0xc0, !PT ;  /* 0xfffffffe0015c812 */ /* 0x000fe200078ec0ff */
[----:B------:R2:W-:Y:S01]  /*f100*/  @!P1 ST.E.64 desc[UR44][R6.64], R26 ;  /* 0x0000001a06009985 */ /* 0x0005e2000c101b2c */
[----:B------:R-:W-:Y:S01]  /*f110*/  @!P6 LOP3.LUT R29, R29, 0xfffffffe, RZ, 0xc0, !PT ;  /* 0xfffffffe1d1de812 */ /* 0x000fe200078ec0ff */
[----:B------:R-:W-:Y:S01]  /*f120*/  @!P0 IMAD.WIDE R16, R17, 0x4, R14 ;  /* 0x0000000411108825 */ /* 0x000fe200078e020e */
[----:B0-----:R-:W-:-:S03]  /*f130*/  @!P5 LOP3.LUT R23, R28, 0xfffffffe, RZ, 0xc0, !PT ;  /* 0xfffffffe1c17d812 */ /* 0x001fc600078ec0ff */
[--C-:B------:R-:W-:Y:S01]  /*f140*/  @!P4 IMAD.WIDE R2, R21, 0x4, R14.reuse ;  /* 0x000000041502c825 */ /* 0x100fe200078e020e */
[----:B------:R2:W-:Y:S01]  /*f150*/  @!P0 ST.E.64 desc[UR44][R16.64], R130 ;  /* 0x0000008210008985 */ /* 0x0005e2000c101b2c */
[----:B------:R-:W-:Y:S02]  /*f160*/  ISETP.GE.AND P0, PT, R9, UR4, PT ;  /* 0x0000000409007c0c */ /* 0x000fe4000bf06270 */
        /* <DEDUP_REMOVED lines=11> */
.L_x_1031:
        /* <DEDUP_REMOVED lines=14> */
[----:B------:R-:W-:Y:S01]  /*f300*/  USHF.R.S32.HI UR6, URZ, 0x1f, UR42 ;  /* 0x0000001f3f067899 */ /* 0x000fe2000801142a */
[----:B------:R-:W-:Y:S01]  /*f310*/  IMAD.MOV.U32 R5, RZ, RZ, R0 ;  /* 0x000000ffff057224 */ /* 0x000fe200078e0000 */
[----:B------:R-:W-:Y:S02]  /*f320*/  ULDC.64 UR8, c[0x0][0xbd0] ;  /* 0x0002f40000087ab9 */ /* 0x000fe40000000a00 */
[----:B------:R-:W-:Y:S02]  /*f330*/  UIMAD UR6, UR6, UR8, URZ ;  /* 0x00000008060672a4 */ /* 0x000fe4000f8e023f */
[----:B------:R-:W-:Y:S01]  /*f340*/  UIMAD.WIDE.U32 UR4, UR42, UR8, URZ ;  /* 0x000000082a0472a5 */ /* 0x000fe2000f8e003f */
[----:B------:R-:W1:Y:S01]  /*f350*/  S2UR UR7, SR_CTAID.Y ;  /* 0x00000000000779c3 */ /* 0x000e620000002600 */
[----:B------:R-:W-:-:S04]  /*f360*/  UIMAD UR6, UR42, UR9, UR6 ;  /* 0x000000092a0672a4 */ /* 0x000fc8000f8e0206 */
[----:B------:R-:W-:Y:S02]  /*f370*/  UIADD3 UR6, UR5, UR6, URZ ;  /* 0x0000000605067290 */ /* 0x000fe4000fffe03f */
[----:B------:R-:W-:Y:S01]  /*f380*/  IMAD.U32 R3, RZ, RZ, UR5 ;  /* 0x00000005ff037e24 */ /* 0x000fe2000f8e00ff */
[----:B------:R-:W2:Y:S01]  /*f390*/  @P0 LDC R7, c[0x0][0xbec] ;  /* 0x0002fb00ff070b82 */ /* 0x000ea20000000800 */
[----:B------:R-:W-:Y:S01]  /*f3a0*/  IMAD.U32 R2, RZ, RZ, UR4 ;  /* 0x00000004ff027e24 */ /* 0x000fe2000f8e00ff */
[----:B------:R-:W-:Y:S01]  /*f3b0*/  ULDC.64 UR4, c[0x0][0xbe0] ;  /* 0x0002f80000047ab9 */ /* 0x000fe20000000a00 */
[----:B------:R-:W-:-:S05]  /*f3c0*/  IMAD.U32 R3, RZ, RZ, UR6 ;  /* 0x00000006ff037e24 */ /* 0x000fca000f8e00ff */
[----:B------:R-:W3:Y:S01]  /*f3d0*/  @P0 LDC R9, c[0x0][0xbf0] ;  /* 0x0002fc00ff090b82 */ /* 0x000ee20000000800 */
[C---:B0-----:R-:W-:Y:S02]  /*f3e0*/  IMAD R12, R10.reuse, UR37, RZ ;  /* 0x000000250a0c7c24 */ /* 0x041fe4000f8e02ff */
[----:B------:R-:W-:-:S04]  /*f3f0*/  IMAD.WIDE.U32 R2, R10, UR36, R2 ;  /* 0x000000240a027c25 */ /* 0x000fc8000f8e0002 */
[----:B------:R-:W-:Y:S01]  /*f400*/  IMAD R11, R11, UR36, R12 ;  /* 0x000000240b0b7c24 */ /* 0x000fe2000f8e020c */
[----:B------:R-:W1:Y:S03]  /*f410*/  LDC R8, c[0x0][0xc50] ;  /* 0x00031400ff087b82 */ /* 0x000e660000000800 */
[----:B------:R-:W-:Y:S02]  /*f420*/  IMAD.IADD R3, R11, 0x1, R3 ;  /* 0x000000010b037824 */ /* 0x000fe400078e0203 */
[----:B--2---:R-:W-:-:S04]  /*f430*/  @P0 IMAD.HI.U32 R4, R0, R7, RZ ;  /* 0x0000000700040227 */ /* 0x004fc800078e00ff */
[----:B------:R-:W-:Y:S01]  /*f440*/  IMAD R7, RZ, RZ, -UR42 ;  /* 0x8000002aff077e24 */ /* 0x000fe2000f8e02ff */
[----:B---3--:R-:W-:-:S03]  /*f450*/  @P0 SHF.R.U32.HI R5, RZ, R9, R4 ;  /* 0x00000009ff050219 */ /* 0x008fc60000011604 */
[----:B-1----:R-:W-:Y:S02]  /*f460*/  IMAD R9, R8, R7, UR7 ;  /* 0x0000000708097e24 */ /* 0x002fe4000f8e0207 */
[----:B------:R-:W-:Y:S02]  /*f470*/  IMAD.MOV R7, RZ, RZ, -R5 ;  /* 0x000000ffff077224 */ /* 0x000fe400078e0a05 */
[----:B------:R-:W-:Y:S01]  /*f480*/  IMAD.WIDE.U32 R2, R9, UR4, R2 ;  /* 0x0000000409027c25 */ /* 0x000fe2000f8e0002 */
[----:B------:R-:W-:-:S03]  /*f490*/  SHF.R.S32.HI R4, RZ, 0x1f, R9 ;  /* 0x0000001fff047819 */ /* 0x000fc60000011409 */
[----:B------:R-:W-:Y:S01]  /*f4a0*/  IMAD R7, R6, R7, R0 ;  /* 0x0000000706077224 */ /* 0x000fe200078e0200 */
[----:B------:R-:W-:Y:S01]  /*f4b0*/  IADD3 R2, P0, R5, R2, RZ ;  /* 0x0000000205027210 */ /* 0x000fe20007f1e0ff */
[----:B------:R-:W-:-:S03]  /*f4c0*/  IMAD R4, R4, UR4, RZ ;  /* 0x0000000404047c24 */ /* 0x000fc6000f8e02ff */
[----:B------:R-:W-:Y:S01]  /*f4d0*/  SHF.R.S32.HI R0, RZ, 0x1f, R7 ;  /* 0x0000001fff007819 */ /* 0x000fe20000011407 */
[----:B------:R-:W-:Y:S01]  /*f4e0*/  IMAD R4, R9, UR5, R4 ;  /* 0x0000000509047c24 */ /* 0x000fe2000f8e0204 */
[----:B------:R-:W-:Y:S01]  /*f4f0*/  SHF.R.S32.HI R9, RZ, 0x1f, R5 ;  /* 0x0000001fff097819 */ /* 0x000fe20000011405 */
[----:B------:R-:W-:Y:S02]  /*f500*/  ULDC.64 UR4, c[0x0][0xbc8] ;  /* 0x0002f20000047ab9 */ /* 0x000fe40000000a00 */
[----:B------:R-:W-:Y:S01]  /*f510*/  IMAD R0, R0, UR4, RZ ;  /* 0x0000000400007c24 */ /* 0x000fe2000f8e02ff */
[----:B------:R-:W-:-:S03]  /*f520*/  IADD3.X R3, R9, R3, R4, P0, !PT ;  /* 0x0000000309037210 */ /* 0x000fc600007fe404 */
[C---:B------:R-:W-:Y:S02]  /*f530*/  IMAD R5, R7.reuse, UR5, R0 ;  /* 0x0000000507057c24 */ /* 0x040fe4000f8e0200 */
[----:B------:R-:W-:Y:S01]  /*f540*/  IMAD.WIDE.U32 R2, R7, UR4, R2 ;  /* 0x0000000407027c25 */ /* 0x000fe2000f8e0002 */
[----:B------:R-:W-:-:S03]  /*f550*/  ULDC.64 UR4, c[0x0][0xba8] ;  /* 0x0002ea0000047ab9 */ /* 0x000fc60000000a00 */
[----:B------:R-:W-:Y:S01]  /*f560*/  IMAD.IADD R3, R3, 0x1, R5 ;  /* 0x0000000103037824 */ /* 0x000fe200078e0205 */
[----:B------:R-:W-:-:S04]  /*f570*/  LEA R4, P0, R2, UR4, 0x2 ;  /* 0x0000000402047c11 */ /* 0x000fc8000f8010ff */
[----:B------:R-:W-:Y:S01]  /*f580*/  LEA.HI.X R5, R2, UR5, R3, 0x2, P0 ;  /* 0x0000000502057c11 */ /* 0x000fe200080f1403 */
[----:B------:R-:W-:-:S05]  /*f590*/  IMAD.MOV.U32 R3, RZ, RZ, -0x800000 ;  /* 0xff800000ff037424 */ /* 0x000fca00078e00ff */
[----:B------:R1:W-:Y:S01]  /*f5a0*/  STG.E desc[UR44][R4.64], R3 ;  /* 0x0000000304007986 */ /* 0x0003e2000c10192c */
[----:B------:R-:W-:Y:S05]  /*f5b0*/  BRA `(.L_x_948) ;  /* 0x0000003c00a87947 */ /* 0x000fea0003800000 */
.L_x_946:
[----:B------:R-:W-:-:S08]  /*f5c0*/  NOP ;  /* 0x0000000000007918 */ /* 0x000fd00000000000 */
[----:B------:R-:W0:-:S00]  /*f5d0*/  USETMAXREG.DEALLOC.CTAPOOL 0x18 ;  /* 0x00000018000079c8 */ /* 0x000e0000080e0500 */
        /* <DEDUP_REMOVED lines=16> */
.L_x_1034:
[----:B------:R-:W-:Y:S01]  /*f6e0*/  ULDC UR8, c[0x0][0xc50] ;  /* 0x0003140000087ab9 */ /* 0x000fe20000000800 */
[----:B------:R-:W-:Y:S01]  /*f6f0*/  UMOV UR36, UR7 ;  /* 0x0000000700247c82 */ /* 0x000fe20008000000 */
[----:B------:R-:W-:-:S11]  /*f700*/  UISETP.NE.AND UP0, UPT, UR8, 0x1, UPT ;  /* 0x000000010800788c */ /* 0x000fd6000bf05270 */
[----:B------:R-:W-:Y:S01]  /*f710*/  @UP0 ULDC UR4, c[0x0][0xc54] ;  /* 0x0003150000040ab9 */ /* 0x000fe20000000800 */
[----:B------:R-:W-:Y:S01]  /*f720*/  @UP0 ULDC UR6, c[0x0][0xc58] ;  /* 0x0003160000060ab9 */ /* 0x000fe20000000800 */
[----:B------:R-:W-:-:S04]  /*f730*/  UIMAD.WIDE.U32 UR4, UR7, UR4, URZ ;  /* 0x00000004070472a5 */ /* 0x000fc8000f8e003f */
[----:B------:R-:W-:-:S12]  /*f740*/  @UP0 USHF.R.U32.HI UR36, URZ, UR6, UR5 ;  /* 0x000000063f240299 */ /* 0x000fd80008011605 */
.L_x_1035:
[----:B------:R-:W-:Y:S01]  /*f750*/  ISETP.GE.AND P0, PT, R18, RZ, PT ;  /* 0x000000ff1200720c */ /* 0x000fe20003f06270 */
[----:B------:R-:W-:Y:S01]  /*f760*/  UIADD3 UR6, -UR36, URZ, URZ ;  /* 0x0000003f24067290 */ /* 0x000fe2000fffe13f */
[----:B------:R-:W-:Y:S02]  /*f770*/  IMAD.MOV.U32 R20, RZ, RZ, 0x1 ;  /* 0x00000001ff147424 */ /* 0x000fe400078e00ff */
[----:B------:R-:W-:Y:S01]  /*f780*/  IMAD.MOV.U32 R0, RZ, RZ, RZ ;  /* 0x000000ffff007224 */ /* 0x000fe200078e00ff */
[----:B------:R-:W-:Y:S01]  /*f790*/  UIMAD UR6, UR8, UR6, UR7 ;  /* 0x00000006080672a4 */ /* 0x000fe2000f8e0207 */
[----:B------:R-:W-:-:S07]  /*f7a0*/  IMAD.MOV.U32 R2, RZ, RZ, 0x1 ;  /* 0x00000001ff027424 */ /* 0x000fce00078e00ff */
[----:B------:R-:W-:Y:S05]  /*f7b0*/  @!P0 BRA `(.L_x_1036) ;  /* 0x00000038005c8947 */ /* 0x000fea0003800000 */
[----:B------:R-:W0:Y:S01]  /*f7c0*/  S2UR UR40, SR_CTAID.X ;  /* 0x00000000002879c3 */ /* 0x000e220000002500 */
[----:B------:R-:W-:Y:S01]  /*f7d0*/  ULDC.64 UR4, c[0x0][0x418] ;  /* 0x0001060000047ab9 */ /* 0x000fe20000000a00 */
[----:B------:R-:W-:Y:S01]  /*f7e0*/  ULDC UR7, c[0x0][0x448] ;  /* 0x0001120000077ab9 */ /* 0x000fe20000000800 */
[----:B------:R-:W-:Y:S02]  /*f7f0*/  UISETP.NE.U32.AND UP0, UPT, UR4, URZ, UPT ;  /* 0x0000003f0400728c */ /* 0x000fe4000bf05070 */
[----:B------:R-:W-:Y:S02]  /*f800*/  UISETP.NE.AND UP1, UPT, UR7, 0x1, UPT ;  /* 0x000000010700788c */ /* 0x000fe4000bf25270 */
[----:B------:R-:W-:Y:S01]  /*f810*/  UISETP.NE.AND.EX UP0, UPT, UR5, URZ, UPT, UP0 ;  /* 0x0000003f0500728c */ /* 0x000fe2000bf05300 */
[----:B------:R-:W-:Y:S01]  /*f820*/  ULDC UR4, c[0x0][0x424] ;  /* 0x0001090000047ab9 */ /* 0x000fe20000000800 */
[----:B------:R-:W-:Y:S02]  /*f830*/  ULDC UR12, c[0x0][0x288] ;  /* 0x0000a200000c7ab9 */ /* 0x000fe40000000800 */
[----:B------:R-:W-:-:S02]  /*f840*/  USEL UR11, UR4, 0x1, UP0 ;  /* 0x00000001040b7887 */ /* 0x000fc40008000000 */
[----:B------:R-:W-:Y:S01]  /*f850*/  UIADD3 UR10, -UR12, 0x1, URZ ;  /* 0x000000010c0a7890 */ /* 0x000fe2000fffe13f */
[----:B------:R-:W-:Y:S02]  /*f860*/  ULDC.64 UR4, c[0x0][0x9e0] ;  /* 0x0002780000047ab9 */ /* 0x000fe40000000a00 */
[----:B------:R-:W-:Y:S01]  /*f870*/  @UP1 ULDC UR8, c[0x0][0x44c] ;  /* 0x0001130000081ab9 */ /* 0x000fe20000000800 */
[----:B------:R-:W-:Y:S01]  /*f880*/  UISETP.GE.AND UP0, UPT, UR5, 0x1, UPT ;  /* 0x000000010500788c */ /* 0x000fe2000bf06270 */
[----:B------:R-:W-:Y:S01]  /*f890*/  ULDC UR13, c[0x0][0x2f0] ;  /* 0x0000bc00000d7ab9 */ /* 0x000fe20000000800 */
[----:B------:R-:W-:Y:S01]  /*f8a0*/  @UP1 ULDC UR14, c[0x0][0x450] ;  /* 0x00011400000e1ab9 */ /* 0x000fe20000000800 */
[----:B------:R-:W-:-:S03]  /*f8b0*/  UIMAD UR10, UR11, UR13, UR10 ;  /* 0x0000000d0b0a72a4 */ /* 0x000fc6000f8e020a */
[----:B------:R-:W-:Y:S01]  /*f8c0*/  PLOP3.LUT P1, PT, PT, PT, UP0, 0x80, 0x0 ;  /* 0x000000000000781c */ /* 0x000fe20003f2f008 */
[----:B0-----:R-:W-:-:S04]  /*f8d0*/  USHF.L.U32 UR40, UR40, 0x7, URZ ;  /* 0x0000000728287899 */ /* 0x001fc8000800063f */
[----:B------:R-:W-:-:S04]  /*f8e0*/  UIADD3 UR7, UR40, 0x7f, URZ ;  /* 0x0000007f28077890 */ /* 0x000fc8000fffe03f */
[----:B------:R-:W-:-:S04]  /*f8f0*/  UIMAD.WIDE.U32 UR8, UR7, UR8, URZ ;  /* 0x00000008070872a5 */ /* 0x000fc8000f8e003f */
[----:B------:R-:W-:-:S04]  /*f900*/  @UP1 USHF.R.U32.HI UR7, URZ, UR14, UR9 ;  /* 0x0000000e3f071299 */ /* 0x000fc80008011609 */
[----:B------:R-:W-:-:S04]  /*f910*/  UIADD3 UR8, UR10, UR7, URZ ;  /* 0x000000070a087290 */ /* 0x000fc8000fffe03f */
[----:B------:R-:W-:Y:S01]  /*f920*/  UIADD3 UR4, UR8, UR4, URZ ;  /* 0x0000000408047290 */ /* 0x000fe2000fffe03f */
[----:B------:R-:W-:Y:S11]  /*f930*/  @!P1 BRA `(.L_x_1037) ;  /* 0x0000000000449947 */ /* 0x000ff60003800000 */
        /* <DEDUP_REMOVED lines=10> */
.L_x_1038:
[----:B------:R-:W-:-:S11]  /*f9e0*/  UISETP.NE.AND UP0, UPT, UR5, 0x1, UPT ;  /* 0x000000010500788c */ /* 0x000fd6000bf05270 */
[----:B------:R-:W-:Y:S02]  /*f9f0*/  @UP0 ULDC.64 UR14, c[0x0][0x9e8] ;  /* 0x00027a00000e0ab9 */ /* 0x000fe40000000a00 */
[----:B------:R-:W-:-:S04]  /*fa00*/  UIMAD.WIDE.U32 UR8, UR7, UR14, URZ ;  /* 0x0000000e070872a5 */ /* 0x000fc8000f8e003f */
[----:B------:R-:W-:-:S12]  /*fa10*/  @UP0 USHF.R.U32.HI UR7, URZ, UR15, UR9 ;  /* 0x0000000f3f070299 */ /* 0x000fd80008011609 */
.L_x_1039:
[----:B------:R-:W-:-:S04]  /*fa20*/  UIMAD UR7, UR7, UR5, UR5 ;  /* 0x00000005070772a4 */ /* 0x000fc8000f8e0205 */
[----:B------:R-:W-:-:S04]  /*fa30*/  UISETP.LT.AND UP0, UPT, UR4, UR7, UPT ;  /* 0x000000070400728c */ /* 0x000fc8000bf01270 */
[----:B------:R-:W-:-:S12]  /*fa40*/  USEL UR4, UR4, UR7, UP0 ;  /* 0x0000000704047287 */ /* 0x000fd80008000000 */
.L_x_1037:
[----:B------:R-:W-:Y:S02]  /*fa50*/  UIMAD UR14, UR11, UR13, 0x3f ;  /* 0x0000003f0b0e74a4 */ /* 0x000fe4000f8e020d */
[----:B------:R-:W-:Y:S02]  /*fa60*/  UIADD3 UR4, UR4, 0x3f, URZ ;  /* 0x0000003f04047890 */ /* 0x000fe4000fffe03f */
[----:B------:R-:W-:Y:S02]  /*fa70*/  USHF.R.S32.HI UR15, URZ, 0x1f, UR14 ;  /* 0x0000001f3f0f7899 */ /* 0x000fe4000801140e */
[----:B------:R-:W-:Y:S01]  /*fa80*/  USHF.R.S32.HI UR7, URZ, 0x1f, UR4 ;  /* 0x0000001f3f077899 */ /* 0x000fe20008011404 */
[----:B------:R-:W-:Y:S01]  /*fa90*/  @UP1 ULDC UR8, c[0x0][0x44c] ;  /* 0x0001130000081ab9 */ /* 0x000fe20000000800 */
[----:B------:R-:W-:Y:S02]  /*faa0*/  ULEA.HI UR15, UR15, UR14, URZ, 0x6 ;  /* 0x0000000e0f0f7291 */ /* 0x000fe4000f8f303f */
[----:B------:R-:W-:-:S02]  /*fab0*/  ULEA.HI UR7, UR7, UR4, URZ, 0x6 ;  /* 0x0000000407077291 */ /* 0x000fc4000f8f303f */
[----:B------:R-:W-:Y:S01]  /*fac0*/  UIMAD.WIDE.U32 UR8, UR40, UR8, URZ ;  /* 0x00000008280872a5 */ /* 0x000fe2000f8e003f */
[----:B------:R-:W-:Y:S01]  /*fad0*/  @UP1 ULDC UR16, c[0x0][0x450] ;  /* 0x0001140000101ab9 */ /* 0x000fe20000000800 */
[----:B------:R-:W-:Y:S01]  /*fae0*/  UMOV UR10, UR40 ;  /* 0x00000028000a7c82 */ /* 0x000fe20008000000 */
[----:B------:R-:W-:Y:S02]  /*faf0*/  USHF.R.S32.HI UR15, URZ, 0x6, UR15 ;  /* 0x000000063f0f7899 */ /* 0x000fe4000801140f */
[----:B------:R-:W-:Y:S02]  /*fb00*/  USHF.R.S32.HI UR7, URZ, 0x6, UR7 ;  /* 0x000000063f077899 */ /* 0x000fe40008011407 */
[----:B------:R-:W-:Y:S02]  /*fb10*/  UIMAD UR4, UR11, UR13, -UR12 ;  /* 0x0000000d0b0472a4 */ /* 0x000fe4000f8e0a0c */
[----:B------:R-:W-:Y:S02]  /*fb20*/  @UP1 USHF.R.U32.HI UR10, URZ, UR16, UR9 ;  /* 0x000000103f0a1299 */ /* 0x000fe40008011609 */
[----:B------:R-:W-:-:S02]  /*fb30*/  UISETP.LT.AND UP0, UPT, UR15, UR7, UPT ;  /* 0x000000070f00728c */ /* 0x000fc4000bf01270 */
[----:B------:R-:W-:Y:S01]  /*fb40*/  UIADD3 UR4, UR4, UR10, URZ ;  /* 0x0000000a04047290 */ /* 0x000fe2000fffe03f */
[----:B------:R-:W-:Y:S01]  /*fb50*/  ULDC UR8, c[0x0][0x9dc] ;  /* 0x0002770000087ab9 */ /* 0x000fe20000000800 */
[----:B------:R-:W-:Y:S02]  /*fb60*/  USEL UR10, UR15, UR7, UP0 ;  /* 0x000000070f0a7287 */ /* 0x000fe40008000000 */
[----:B------:R-:W-:Y:S01]  /*fb70*/  UIADD3 UR7, UR4, -UR8, URZ ;  /* 0x8000000804077290 */ /* 0x000fe2000fffe03f */
[----:B------:R-:W-:Y:S11]  /*fb80*/  @!P1 BRA `(.L_x_1040) ;  /* 0x0000000000449947 */ /* 0x000ff60003800000 */
        /* <DEDUP_REMOVED lines=10> */
.L_x_1041:
[----:B------:R-:W-:-:S11]  /*fc30*/  UISETP.NE.AND UP0, UPT, UR5, 0x1, UPT ;  /* 0x000000010500788c */ /* 0x000fd6000bf05270 */
[----:B------:R-:W-:Y:S02]  /*fc40*/  @UP0 ULDC.64 UR12, c[0x0][0x9e8] ;  /* 0x00027a00000c0ab9 */ /* 0x000fe40000000a00 */
[----:B------:R-:W-:-:S04]  /*fc50*/  UIMAD.WIDE.U32 UR8, UR4, UR12, URZ ;  /* 0x0000000c040872a5 */ /* 0x000fc8000f8e003f */
[----:B------:R-:W-:-:S12]  /*fc60*/  @UP0 USHF.R.U32.HI UR4, URZ, UR13, UR9 ;  /* 0x0000000d3f040299 */ /* 0x000fd80008011609 */
.L_x_1042:
[----:B------:R-:W-:-:S04]  /*fc70*/  UIMAD UR4, UR4, UR5, URZ ;  /* 0x00000005040472a4 */ /* 0x000fc8000f8e023f */
[----:B------:R-:W-:-:S04]  /*fc80*/  UISETP.LT.AND UP0, UPT, UR7, UR4, UPT ;  /* 0x000000040700728c */ /* 0x000fc8000bf01270 */
[----:B------:R-:W-:-:S12]  /*fc90*/  USEL UR7, UR7, UR4, !UP0 ;  /* 0x0000000407077287 */ /* 0x000fd8000c000000 */
.L_x_1040:
[----:B------:R-:W-:Y:S02]  /*fca0*/  USHF.R.S32.HI UR4, URZ, 0x1f, UR7 ;  /* 0x0000001f3f047899 */ /* 0x000fe40008011407 */
[----:B------:R-:W-:Y:S02]  /*fcb0*/  USHF.R.U32.HI UR12, URZ, 0x10, UR6 ;  /* 0x000000103f0c7899 */ /* 0x000fe40008011606 */
[----:B------:R-:W-:Y:S02]  /*fcc0*/  ULEA.HI UR4, UR4, UR7, URZ, 0x6 ;  /* 0x0000000704047291 */ /* 0x000fe4000f8f303f */
[----:B------:R-:W-:Y:S02]  /*fcd0*/  ULOP3.LUT UR41, UR6, 0xffff, URZ, 0xc0, !UPT ;  /* 0x0000ffff06297892 */ /* 0x000fe4000f8ec03f */
[----:B------:R-:W-:-:S04]  /*fce0*/  USHF.R.S32.HI UR4, URZ, 0x6, UR4 ;  /* 0x000000063f047899 */ /* 0x000fc80008011404 */
[----:B------:R-:W-:-:S04]  /*fcf0*/  UISETP.LT.AND UP0, UPT, URZ, UR4, UPT ;  /* 0x000000043f00728c */ /* 0x000fc8000bf01270 */
[----:B------:R-:W-:Y:S02]  /*fd00*/  USEL UR11, URZ, UR4, !UP0 ;  /* 0x000000043f0b7287 */ /* 0x000fe4000c000000 */
[----:B------:R-:W-:Y:S02]  /*fd10*/  UISETP.NE.AND UP0, UPT, UR12, URZ, UPT ;  /* 0x0000003f0c00728c */ /* 0x000fe4000bf05270 */
[----:B------:R-:W-:Y:S01]  /*fd20*/  UISETP.GT.AND UP1, UPT, UR10, UR11, UPT ;  /* 0x0000000b0a00728c */ /* 0x000fe2000bf24270 */
[----:B------:R-:W-:-:S05]  /*fd30*/  UMOV UR4, URZ ;  /* 0x0000003f00047c82 */ /* 0x000fca0008000000 */
[----:B------:R-:W-:-:S03]  /*fd40*/  PLOP3.LUT P0, PT, PT, PT, UP1, 0x80, 0x0 ;  /* 0x000000000000781c */ /* 0x000fc60003f0f018 */
[----:B------:R-:W-:-:S10]  /*fd50*/  @!UP0 ULDC UR12, c[0x0][0x9f0] ;  /* 0x00027c00000c8ab9 */ /* 0x000fd40000000800 */
[----:B------:R-:W-:Y:S05]  /*fd60*/  @!P0 BRA `(.L_x_1043) ;  /* 0x0000000000808947 */ /* 0x000fea0003800000 */
[----:B------:R-:W-:Y:S01]  /*fd70*/  IMAD.U32 R3, RZ, RZ, UR12 ;  /* 0x0000000cff037e24 */ /* 0x000fe2000f8e00ff */
[----:B------:R-:W-:-:S04]  /*fd80*/  UIADD3 UR4, UR12, -0x1, UR10 ;  /* 0xffffffff0c047890 */ /* 0x000fc8000fffe00a */
[-C--:B------:R-:W-:Y:S01]  /*fd90*/  IABS R0, R3.reuse ;  /* 0x0000000300007213 */ /* 0x080fe20000000000 */
[----:B------:R-:W-:Y:S01]  /*fda0*/  UIADD3 UR6, -UR11, UR4, URZ ;  /* 0x000000040b067290 */ /* 0x000fe2000fffe13f */
[----:B------:R-:W-:Y:S02]  /*fdb0*/  IABS R3, R3 ;  /* 0x0000000300037213 */ /* 0x000fe40000000000 */
[----:B------:R-:W-:Y:S01]  /*fdc0*/  R2UR UR13, R0 ;  /* 0x00000000000d72ca */ /* 0x000fe200000e0000 */
[----:B------:R-:W-:Y:S02]  /*fdd0*/  UMOV UR4, URZ ;  /* 0x0000003f00047c82 */ /* 0x000fe40008000000 */
[----:B------:R-:W-:-:S05]  /*fde0*/  IMAD.MOV R3, RZ, RZ, -R3 ;  /* 0x000000ffff037224 */ /* 0x000fca00078e0a03 */
[----:B------:R-:W-:-:S05]  /*fdf0*/  R2UR UR9, R3 ;  /* 0x00000000030972ca */ /* 0x000fca00000e0000 */
[----:B------:R-:W0:Y:S08]  /*fe00*/  I2F.RP R0, UR13 ;  /* 0x0000000d00007d06 */ /* 0x000e300008209400 */
[----:B0-----:R-:W0:Y:S02]  /*fe10*/  MUFU.RCP R0, R0 ;  /* 0x0000000000007308 */ /* 0x001e240000001000 */
[----:B0-----:R-:W-:Y:S01]  /*fe20*/  VIADD R2, R0, 0xffffffe ;  /* 0x0ffffffe00027836 */ /* 0x001fe20000000000 */
[----:B------:R-:W-:Y:S01]  /*fe30*/  IABS R0, UR6 ;  /* 0x0000000600007c13 */ /* 0x000fe20008000000 */
[----:B------:R-:W-:-:S03]  /*fe40*/  ULOP3.LUT UR6, UR6, UR12, URZ, 0x3c, !UPT ;  /* 0x0000000c06067292 */ /* 0x000fc6000f8e3c3f */
[----:B------:R-:W-:Y:S01]  /*fe50*/  R2UR UR8, R0 ;  /* 0x00000000000872ca */ /* 0x000fe200000e0000 */
[----:B------:R-:W0:Y:S02]  /*fe60*/  F2I.FTZ.U32.TRUNC.NTZ R2, R2 ;  /* 0x0000000200027305 */ /* 0x000e24000021f000 */
[----:B0-----:R-:W-:-:S13]  /*fe70*/  R2UR UR5, R2 ;  /* 0x00000000020572ca */ /* 0x001fda00000e0000 */
[----:B------:R-:W-:-:S04]  /*fe80*/  UIADD3 UR7, URZ, -UR5, URZ ;  /* 0x800000053f077290 */ /* 0x000fc8000fffe03f */
[----:B------:R-:W-:-:S04]  /*fe90*/  UIMAD UR7, UR7, UR13, URZ ;  /* 0x0000000d070772a4 */ /* 0x000fc8000f8e023f */
[----:B------:R-:W-:-:S04]  /*fea0*/  UIMAD.WIDE.U32 UR4, UR5, UR7, UR4 ;  /* 0x00000007050472a5 */ /* 0x000fc8000f8e0004 */
[----:B------:R-:W-:-:S04]  /*feb0*/  UIMAD.WIDE.U32 UR4, UR5, UR8, URZ ;  /* 0x00000008050472a5 */ /* 0x000fc8000f8e003f */
        /* <DEDUP_REMOVED lines=11> */
.L_x_1043:
[----:B------:R-:W-:Y:S01]  /*ff70*/  UIMAD UR41, UR41, UR4, UR11 ;  /* 0x00000004292972a4 */ /* 0x000fe2000f8e020b */
[----:B------:R-:W-:Y:S02]  /*ff80*/  IMAD.U32 R17, RZ, RZ, UR10 ;  /* 0x0000000aff117e24 */ /* 0x000fe4000f8e00ff */
[----:B------:R-:W-:Y:S02]  /*ff90*/  IMAD.MOV.U32 R20, RZ, RZ, 0x1 ;  /* 0x00000001ff147424 */ /* 0x000fe400078e00ff */
[----:B------:R-:W-:Y:S02]  /*ffa0*/  IMAD.MOV.U32 R2, RZ, RZ, 0x1 ;  /* 0x00000001ff027424 */ /* 0x000fe400078e00ff */
[----:B------:R-:W-:-:S05]  /*ffb0*/  IMAD.U32 R0, RZ, RZ, UR41 ;  /* 0x00000029ff007e24 */ /* 0x000fca000f8e00ff */
[----:B------:R-:W-:Y:S01]  /*ffc0*/  VIADDMNMX R17, R0, UR4, R17, PT ;  /* 0x0000000400117c46 */ /* 0x000fe2000b800111 */
[----:B------:R-:W-:-:S03]  /*ffd0*/  IMAD.MOV.U32 R0, RZ, RZ, RZ ;  /* 0x000000ffff007224 */ /* 0x000fc600078e00ff */
[----:B------:R-:W-:-:S13]  /*ffe0*/  ISETP.GT.AND P0, PT, R17, UR41, PT ;  /* 0x0000002911007c0c */ /* 0x000fda000bf04270 */
        /* <DEDUP_REMOVED lines=24> */
.L_x_1044:
        /* <DEDUP_REMOVED lines=20> */
.L_x_1045:
        /* <DEDUP_REMOVED lines=20> */
.L_x_1046:
        /* <DEDUP_REMOVED lines=18> */
.L_x_1047:
[----:B------:R-:W0:Y:S01]  /*10510*/  LDC.64 R2, c[0x0][0x9f8] ;  /* 0x00027e00ff027b82 */ /* 0x000e220000000a00 */
[----:B------:R-:W-:Y:S01]  /*10520*/  IMAD.MOV.U32 R9, RZ, RZ, R18 ;  /* 0x000000ffff097224 */ /* 0x000fe200078e0012 */
[----:B------:R-:W1:Y:S01]  /*10530*/  S2R R6, SR_TID.X ;  /* 0x0000000000067919 */ /* 0x000e620000002100 */
[----:B0-----:R-:W-:-:S04]  /*10540*/  ISETP.NE.U32.AND P0, PT, R2, RZ, PT ;  /* 0x000000ff0200720c */ /* 0x001fc80003f05070 */
[----:B------:R-:W-:-:S13]  /*10550*/  ISETP.NE.AND.EX P0, PT, R3, RZ, PT, P0 ;  /* 0x000000ff0300720c */ /* 0x000fda0003f05300 */
[----:B------:R-:W0:Y:S02]  /*10560*/  @P0 LDC.64 R2, c[0x0][0x9f8] ;  /* 0x00027e00ff020b82 */ /* 0x000e240000000a00 */
[----:B0-----:R-:W-:-:S05]  /*10570*/  @P0 IMAD.WIDE R2, R18, 0x4, R2 ;  /* 0x0000000412020825 */ /* 0x001fca00078e0202 */
[----:B------:R0:W2:Y:S01]  /*10580*/  @P0 LDG.E R9, desc[UR44][R2.64] ;  /* 0x0000002c02090981 */ /* 0x0000a2000c1e1900 */
[C---:B-1----:R-:W-:Y:S01]  /*10590*/  IMAD.SHL.U32 R0, R6.reuse, 0x40, RZ ;  /* 0x0000004006007824 */ /* 0x042fe200078e00ff */
[C---:B------:R-:W-:Y:S01]  /*105a0*/  LOP3.LUT R8, R6.reuse, 0x7f, RZ, 0xc0, !PT ;  /* 0x0000007f06087812 */ /* 0x040fe200078ec0ff */
[C---:B------:R-:W-:Y:S01]  /*105b0*/  IMAD.SHL.U32 R5, R6.reuse, 0x8, RZ ;  /* 0x0000000806057824 */ /* 0x040fe200078e00ff */
[C---:B------:R-:W-:Y:S01]  /*105c0*/  LOP3.LUT P1, RZ, R6.reuse, 0x4, RZ, 0xc0, !PT ;  /* 0x0000000406ff7812 */ /* 0x040fe2000782c0ff */
[----:B------:R-:W-:Y:S01]  /*105d0*/  IMAD.SHL.U32 R18, R6, 0x10, RZ ;  /* 0x0000001006127824 */ /* 0x000fe200078e00ff */
[----:B------:R-:W-:Y:S01]  /*105e0*/  LOP3.LUT R4, R0, 0x180, RZ, 0xc0, !PT ;  /* 0x0000018000047812 */ /* 0x000fe200078ec0ff */
[----:B------:R-:W-:-:S03]  /*105f0*/  UMOV UR4, 0xffffffff ;  /* 0xffffffff00047882 */ /* 0x000fc60000000000 */
[----:B------:R-:W-:Y:S01]  /*10600*/  LOP3.LUT R4, R4, 0x10, R6, 0xf8, !PT ;  /* 0x0000001004047812 */ /* 0x000fe200078ef806 */
[----:B0-----:R-:W0:Y:S01]  /*10610*/  LDC.64 R2, c[0x0][0x418] ;  /* 0x00010600ff027b82 */ /* 0x001e220000000a00 */
[----:B------:R-:W-:Y:S02]  /*10620*/  LOP3.LUT R18, R18, 0x70, RZ, 0xc0, !PT ;  /* 0x0000007012127812 */ /* 0x000fe400078ec0ff */
[----:B------:R-:W-:Y:S02]  /*10630*/  LOP3.LUT R7, R4, 0x30, R5, 0x78, !PT ;  /* 0x0000003004077812 */ /* 0x000fe400078e7805 */
[----:B------:R-:W-:Y:S02]  /*10640*/  SHF.R.U32.HI R5, RZ, 0x5, R8 ;  /* 0x00000005ff057819 */ /* 0x000fe40000011608 */
[C---:B------:R-:W-:Y:S02]  /*10650*/  LOP3.LUT R4, R0.reuse, 0x40, RZ, 0xc0, !PT ;  /* 0x0000004000047812 */ /* 0x040fe400078ec0ff */
[----:B------:R-:W-:-:S03]  /*10660*/  LOP3.LUT R0, R0, 0x200, RZ, 0xc0, !PT ;  /* 0x0000020000007812 */ /* 0x000fc600078ec0ff */
[----:B------:R-:W-:-:S05]  /*10670*/  IMAD R4, R5, 0x400, R4 ;  /* 0x0000040005047824 */ /* 0x000fca00078e0204 */
[----:B------:R-:W-:Y:S01]  /*10680*/  IADD3 R4, R7, R4, R0 ;  /* 0x0000000407047210 */ /* 0x000fe20007ffe000 */
[----:B------:R-:W-:Y:S01]  /*10690*/  IMAD.SHL.U32 R0, R6, 0x80, RZ ;  /* 0x0000008006007824 */ /* 0x000fe200078e00ff */
[----:B------:R-:W-:-:S03]  /*106a0*/  SHF.R.U32.HI R6, RZ, 0x5, R6 ;  /* 0x00000005ff067819 */ /* 0x000fc60000011606 */
[----:B------:R1:W-:Y:S01]  /*106b0*/  STL [R1+0x8], R4 ;  /* 0x0000080401007387 */ /* 0x0003e20000100800 */
[----:B------:R-:W-:Y:S02]  /*106c0*/  LOP3.LUT R6, R6, 0x3, RZ, 0xc0, !PT ;  /* 0x0000000306067812 */ /* 0x000fe400078ec0ff */
[----:B0-----:R-:W-:-:S04]  /*106d0*/  ISETP.NE.U32.AND P0, PT, R2, RZ, PT ;  /* 0x000000ff0200720c */ /* 0x001fc80003f05070 */
[----:B------:R-:W-:Y:S02]  /*106e0*/  ISETP.NE.AND.EX P2, PT, R3, RZ, PT, P0 ;  /* 0x000000ff0300720c */ /* 0x000fe40003f45300 */
[----:B-1----:R-:W-:-:S05]  /*106f0*/  LOP3.LUT R4, R0, 0x380, RZ, 0xc0, !PT ;  /* 0x0000038000047812 */ /* 0x002fca00078ec0ff */
[----:B------:R-:W-:Y:S02]  /*10700*/  IMAD R5, R5, 0x10, R4 ;  /* 0x0000001005057824 */ /* 0x000fe400078e0204 */
[----:B------:R-:W-:-:S03]  /*10710*/  IMAD.MOV.U32 R4, RZ, RZ, 0x20 ;  /* 0x00000020ff047424 */ /* 0x000fc600078e00ff */
[----:B------:R-:W-:-:S04]  /*10720*/  LOP3.LUT R5, R5, R18, RZ, 0x3c, !PT ;  /* 0x0000001205057212 */ /* 0x000fc800078e3cff */
[----:B------:R-:W-:Y:S02]  /*10730*/  LOP3.LUT R0, R5, 0xc00, R0, 0xf8, !PT ;  /* 0x00000c0005007812 */ /* 0x000fe400078ef800 */
[----:B------:R-:W-:-:S03]  /*10740*/  P2R R5, PR, RZ, 0x4 ;  /* 0x00000004ff057803 */ /* 0x000fc60000000000 */
[----:B------:R0:W-:Y:S02]  /*10750*/  STL [R1], R0 ;  /* 0x0000000001007387 */ /* 0x0001e40000100800 */
[----:B0-----:R-:W-:-:S05]  /*10760*/  IMAD.MOV.U32 R0, RZ, RZ, 0x40 ;  /* 0x00000040ff007424 */ /* 0x001fca00078e00ff */
[----:B------:R-:W-:Y:S02]  /*10770*/  SEL R7, R0, 0xffffffc0, !P1 ;  /* 0xffffffc000077807 */ /* 0x000fe40004800000 */
[----:B------:R-:W-:Y:S02]  /*10780*/  SEL R0, R4, 0xffffffe0, !P1 ;  /* 0xffffffe004007807 */ /* 0x000fe40004800000 */
[----:B--2---:R-:W-:Y:S01]  /*10790*/  SHF.R.S32.HI R10, RZ, 0x1f, R9 ;  /* 0x0000001fff0a7819 */ /* 0x004fe20000011409 */
[----:B------:R0:W-:Y:S01]  /*107a0*/  STL [R1+0x4], R9 ;  /* 0x0000040901007387 */ /* 0x0001e20000100800 */
[----:B------:R-:W-:-:S03]  /*107b0*/  SEL R16, R9, RZ, !P2 ;  /* 0x000000ff09107207 */ /* 0x000fc60005000000 */
[----:B------:R0:W-:Y:S04]  /*107c0*/  STL [R1+0x14], R5 ;  /* 0x0000140501007387 */ /* 0x0001e80000100800 */
[----:B------:R0:W-:Y:S01]  /*107d0*/  STL [R1+0xc], R10 ;  /* 0x00000c0a01007387 */ /* 0x0001e20000100800 */
[----:B------:R-:W-:Y:S05]  /*107e0*/  BRA.DIV UR4, `(.L_x_1048) ;  /* 0x0000002e04fc7947 */ /* 0x000fea000b800000 */
[----:B------:R1:W2:Y:S02]  /*107f0*/  SHFL.IDX PT, R14, R6, RZ, 0x1f ;  /* 0x00001fff060e7589 */ /* 0x0002a400000e0000 */
.L_x_1101:
[----:B------:R-:W-:Y:S02]  /*10800*/  PLOP3.LUT P1, PT, PT, PT, PT, 0x8, 0x0 ;  /* 0x000000000000781c */ /* 0x000fe40003f2e170 */
[----:B--2---:R-:W-:Y:S02]  /*10810*/  ISETP.NE.AND P0, PT, R14, RZ, PT ;  /* 0x000000ff0e00720c */ /* 0x004fe40003f05270 */
[----:B------:R-:W-:-:S05]  /*10820*/  P2R R0, PR, RZ, 0x2 ;  /* 0x00000002ff007803 */ /* 0x000fca0000000000 */
[----:B------:R2:W-:Y:S06]  /*10830*/  STL [R1+0x10], R0 ;  /* 0x0000100001007387 */ /* 0x0005ec0000100800 */
[----:B------:R-:W-:Y:S05]  /*10840*/  @P0 BRA `(.L_x_1049) ;  /* 0x0000000400580947 */ /* 0x000fea0003800000 */
[----:B------:R-:W-:Y:S01]  /*10850*/  UMOV UR4, 0xffffffff ;  /* 0xffffffff00047882 */ /* 0x000fe20000000000 */
[----:B--2---:R-:W-:Y:S02]  /*10860*/  VIADD R0, R17, 0xffffffff ;  /* 0xffffffff11007836 */ /* 0x004fe40000000000 */
[----:B------:R-:W-:Y:S05]  /*10870*/  BRA.DIV UR4, `(.L_x_1050) ;  /* 0x0000002e04f87947 */ /* 0x000fea000b800000 */
[----:B------:R-:W-:-:S13]  /*10880*/  ELECT P6, URZ, PT ;  /* 0x00000000003f782f */ /* 0x000fda00038c0000 */
.L_x_1104:
[----:B------:R-:W-:Y:S05]  /*10890*/  @!P6 BRA `(.L_x_1049) ;  /* 0x000000040044e947 */ /* 0x000fea0003800000 */
[----:B------:R-:W-:Y:S01]  /*108a0*/  IMAD.MOV.U32 R16, RZ, RZ, R9 ;  /* 0x000000ffff107224 */ /* 0x000fe200078e0009 */
[----:B------:R-:W-:Y:S06]  /*108b0*/  @!P2 BRA `(.L_x_1051) ;  /* 0x000000000044a947 */ /* 0x000fec0003800000 */
[----:B------:R-:W2:Y:S01]  /*108c0*/  LDC R7, c[0x0][0x43c] ;  /* 0x00010f00ff077b82 */ /* 0x000ea20000000800 */
[----:B------:R-:W-:Y:S01]  /*108d0*/  ULDC.64 UR4, c[0x0][0x428] ;  /* 0x00010a0000047ab9 */ /* 0x000fe20000000a00 */
[----:B--2---:R-:W-:-:S13]  /*108e0*/  ISETP.NE.AND P0, PT, R7, 0x1, PT ;  /* 0x000000010700780c */ /* 0x004fda0003f05270 */
[----:B0-----:R-:W1:Y:S02]  /*108f0*/  @P0 LDC.64 R4, c[0x0][0x440] ;  /* 0x00011000ff040b82 */ /* 0x001e640000000a00 */
        /* <DEDUP_REMOVED lines=13> */
.L_x_1051:
[----:B--2---:R-:W-:Y:S01]  /*109d0*/  IMAD.MOV.U32 R2, RZ, RZ, 0x1 ;  /* 0x00000001ff027424 */ /* 0x004fe200078e00ff */
[----:B------:R-:W-:-:S04]  /*109e0*/  ISETP.NE.AND P1, PT, R8, RZ, PT ;  /* 0x000000ff0800720c */ /* 0x000fc80003f25270 */
[----:B------:R-:W-:-:S04]  /*109f0*/  SHF.L.U32 R2, R2, 0x1f, RZ ;  /* 0x0000001f02027819 */ /* 0x000fc800000006ff */
[----:B------:R-:W2:Y:S02]  /*10a00*/  SYNCS.PHASECHK.TRANS64.TRYWAIT P0, [UR39+0x20880], R2 ;  /* 0x02088002ff0075a7 */ /* 0x000ea40008000167 */
[----:B--2---:R-:W-:Y:S05]  /*10a10*/  @!P0 BRA `(.L_x_1052) ;  /* 0x0000002c00b08947 */ /* 0x004fea0003800000 */
.L_x_1105:
[----:B------:R-:W-:Y:S05]  /*10a20*/  @P1 BRA `(.L_x_1053) ;  /* 0x0000000000181947 */ /* 0x000fea0003800000 */
[----:B------:R-:W3:Y:S01]  /*10a30*/  S2R R4, SR_TID.X ;  /* 0x0000000000047919 */ /* 0x000ee20000002100 */
[----:B------:R-:W-:-:S04]  /*10a40*/  IMAD.MOV.U32 R3, RZ, RZ, 0x4000 ;  /* 0x00004000ff037424 */ /* 0x000fc800078e00ff */
[----:B------:R4:W-:Y:S01]  /*10a50*/  SYNCS.ARRIVE.TRANS64 RZ, [UR39+0x20870], R3 ;  /* 0x02087003ffff79a7 */ /* 0x0009e20008000027 */
[----:B---3--:R-:W-:-:S13]  /*10a60*/  LOP3.LUT P0, RZ, R4, 0x1f, RZ, 0xc0, !PT ;  /* 0x0000001f04ff7812 */ /* 0x008fda000780c0ff */
[----:B----4-:R-:W-:Y:S05]  /*10a70*/  @!P0 BRA `(.L_x_1053) ;  /* 0x0000000000048947 */ /* 0x010fea0003800000 */
[----:B------:R-:W-:Y:S01]  /*10a80*/  BPT.TRAP 0x1 ;  /* 0x000000040000795c */ /* 0x000fe20000300000 */
.L_x_1053:
        /* <DEDUP_REMOVED lines=19> */
[----:B------:R-:W4:Y:S02]  /*10bc0*/  SYNCS.PHASECHK.TRANS64.TRYWAIT P0, [UR39+0x20840], R2 ;  /* 0x02084002ff0075a7 */ /* 0x000f240008000167 */
[----:B---34-:R-:W-:Y:S05]  /*10bd0*/  @!P0 BRA `(.L_x_1054) ;  /* 0x0000002c00548947 */ /* 0x018fea0003800000 */
.L_x_1106:
[----:B------:R-:W-:Y:S05]  /*10be0*/  @P1 BRA `(.L_x_1055) ;  /* 0x0000000000181947 */ /* 0x000fea0003800000 */
[----:B------:R-:W4:Y:S01]  /*10bf0*/  S2R R3, SR_TID.X ;  /* 0x0000000000037919 */ /* 0x000f220000002100 */
[----:B--23--:R-:W-:-:S04]  /*10c00*/  IMAD.MOV.U32 R2, RZ, RZ, 0x4000 ;  /* 0x00004000ff027424 */ /* 0x00cfc800078e00ff */
[----:B------:R2:W-:Y:S01]  /*10c10*/  SYNCS.ARRIVE.TRANS64 RZ, [UR39+0x20830], R2 ;  /* 0x02083002ffff79a7 */ /* 0x0005e20008000027 */
[----:B----4-:R-:W-:-:S13]  /*10c20*/  LOP3.LUT P0, RZ, R3, 0x1f, RZ, 0xc0, !PT ;  /* 0x0000001f03ff7812 */ /* 0x010fda000780c0ff */
[----:B--2---:R-:W-:Y:S05]  /*10c30*/  @!P0 BRA `(.L_x_1055) ;  /* 0x0000000000048947 */ /* 0x004fea0003800000 */
[----:B------:R-:W-:Y:S01]  /*10c40*/  BPT.TRAP 0x1 ;  /* 0x000000040000795c */ /* 0x000fe20000300000 */
.L_x_1055:
[----:B------:R-:W-:Y:S01]  /*10c50*/  ULDC.64 UR4, c[0x0][0x198] ;  /* 0x0000660000047ab9 */ /* 0x000fe20000000a00 */
[----:B------:R-:W-:Y:S01]  /*10c60*/  R2UR UR11, R0 ;  /* 0x00000000000b72ca */ /* 0x000fe200000e0000 */
[----:B------:R-:W-:Y:S01]  /*10c70*/  UIADD3 UR4, UP0, UR4, 0x370, URZ ;  /* 0x0000037004047890 */ /* 0x000fe2000ff1e03f */
[----:B------:R-:W-:Y:S01]  /*10c80*/  R2UR UR13, R16 ;  /* 0x00000000100d72ca */ /* 0x000fe200000e0000 */
[----:B------:R-:W-:Y:S01]  /*10c90*/  UIADD3 UR8, UR39, 0x18400, URZ ;  /* 0x0001840027087890 */ /* 0x000fe2000fffe03f */
[----:B------:R-:W-:Y:S01]  /*10ca0*/  PLOP3.LUT P0, PT, PT, PT, PT, 0x80, 0x0 ;  /* 0x000000000000781c */ /* 0x000fe20003f0f070 */
[----:B------:R-:W-:Y:S02]  /*10cb0*/  UIADD3 UR9, UR39, 0x20830, URZ ;  /* 0x0002083027097890 */ /* 0x000fe4000fffe03f */
[----:B------:R-:W-:Y:S01]  /*10cc0*/  UIADD3.X UR5, URZ, UR5, URZ, UP0, !UPT ;  /* 0x000000053f057290 */ /* 0x000fe200087fe43f */
[----:B------:R-:W-:Y:S01]  /*10cd0*/  P2R R0, PR, RZ, 0x1 ;  /* 0x00000001ff007803 */ /* 0x000fe20000000000 */
        /* <DEDUP_REMOVED lines=11> */
[----:B------:R4:W-:Y:S01]  /*10d90*/  STL [R1+0x10], R0 ;  /* 0x0000100001007387 */ /* 0x0009e20000100800 */
[----:B------:R-:W-:Y:S01]  /*10da0*/  NOP ;  /* 0x0000000000007918 */ /* 0x000fe20000000000 */
.L_x_1049:
[----:B------:R-:W-:Y:S05]  /*10db0*/  WARPSYNC.ALL ;  /* 0x0000000000007948 */ /* 0x000fea0003800000 */
[----:B----4-:R-:W-:Y:S01]  /*10dc0*/  UIADD3 UR4, UR39, 0x10400, URZ ;  /* 0x0001040027047890 */ /* 0x010fe2000fffe03f */
[----:B------:R-:W-:Y:S03]  /*10dd0*/  BAR.SYNC.DEFER_BLOCKING 0x8, 0x180 ;  /* 0x0206000000007b1d */ /* 0x000fe60000010000 */
[----:B------:R-:W-:-:S06]  /*10de0*/  ULOP3.LUT UP0, URZ, UR4, 0x3ff, URZ, 0xc0, !UPT ;  /* 0x000003ff043f7892 */ /* 0x000fcc000f80c03f */
[----:B------:R-:W-:-:S13]  /*10df0*/  PLOP3.LUT P0, PT, PT, PT, UP0, 0x80, 0x0 ;  /* 0x000000000000781c */ /* 0x000fda0003f0f008 */
[----:B------:R-:W-:Y:S05]  /*10e00*/  @!P0 BRA `(.L_x_1056) ;  /* 0x0000000000408947 */ /* 0x000fea0003800000 */
[----:B--23--:R-:W-:Y:S01]  /*10e10*/  MOV R2, 0x0 ;  /* 0x0000000000027802 */ /* 0x00cfe20000000f00 */
[----:B------:R-:W-:Y:S01]  /*10e20*/  ULDC.64 UR6, c[0x4][0x198] ;  /* 0x0100660000067ab9 */ /* 0x000fe20000000a00 */
[----:B------:R-:W-:Y:S01]  /*10e30*/  ULDC.64 UR8, c[0x4][0x1a0] ;  /* 0x0100680000087ab9 */ /* 0x000fe20000000a00 */
[----:B------:R-:W-:Y:S01]  /*10e40*/  ULDC.64 UR4, c[0x4][0x108] ;  /* 0x0100420000047ab9 */ /* 0x000fe20000000a00 */
[----:B------:R-:W-:Y:S02]  /*10e50*/  IMAD.U32 R4, RZ, RZ, UR6 ;  /* 0x00000006ff047e24 */ /* 0x000fe4000f8e00ff */
[----:B------:R-:W2:Y:S01]  /*10e60*/  LDC.64 R2, c[0x4][R2] ;  /* 0x0100000002027b82 */ /* 0x000ea20000000a00 */
[----:B0-----:R-:W-:Y:S02]  /*10e70*/  IMAD.U32 R5, RZ, RZ, UR7 ;  /* 0x00000007ff057e24 */ /* 0x001fe4000f8e00ff */
        /* <DEDUP_REMOVED lines=8> */
[----:B--2---:R-:W-:Y:S05]  /*10f00*/  CALL.ABS.NOINC R2 ;  /* 0x0000000002007343 */ /* 0x004fea0003c00000 */
.L_x_1056:
[----:B------:R-:W0:Y:S01]  /*10f10*/  S2R R4, SR_CTAID.Z ;  /* 0x0000000000047919 */ /* 0x000e220000002700 */
[----:B------:R-:W4:Y:S01]  /*10f20*/  LDC R8, c[0x0][0x448] ;  /* 0x00011200ff087b82 */ /* 0x000f220000000800 */
[----:B------:R-:W-:Y:S01]  /*10f30*/  USHF.R.S32.HI UR4, URZ, 0x1f, UR36 ;  /* 0x0000001f3f047899 */ /* 0x000fe20008011424 */
[----:B------:R-:W5:Y:S01]  /*10f40*/  S2R R7, SR_TID.X ;  /* 0x0000000000077919 */ /* 0x000f620000002100 */
[----:B------:R-:W-:Y:S02]  /*10f50*/  ULDC.64 UR8, c[0x0][0x2d8] ;  /* 0x0000b60000087ab9 */ /* 0x000fe40000000a00 */
[----:B------:R-:W-:-:S03]  /*10f60*/  UIMAD UR6, UR4, UR8, URZ ;  /* 0x00000008040672a4 */ /* 0x000fc6000f8e023f */
[----:B--23--:R-:W2:Y:S01]  /*10f70*/  LDC.64 R2, c[0x0][0x2e0] ;  /* 0x0000b800ff027b82 */ /* 0x00cea20000000a00 */
[----:B------:R-:W-:Y:S02]  /*10f80*/  UIMAD.WIDE.U32 UR4, UR36, UR8, URZ ;  /* 0x00000008240472a5 */ /* 0x000fe4000f8e003f */
[----:B------:R-:W-:-:S04]  /*10f90*/  UIMAD UR6, UR36, UR9, UR6 ;  /* 0x00000009240672a4 */ /* 0x000fc8000f8e0206 */
[----:B------:R-:W-:Y:S01]  /*10fa0*/  UIADD3 UR5, UR5, UR6, URZ ;  /* 0x0000000605057290 */ /* 0x000fe2000fffe03f */
[----:B----4-:R-:W-:Y:S02]  /*10fb0*/  ISETP.NE.AND P0, PT, R8, 0x1, PT ;  /* 0x000000010800780c */ /* 0x010fe40003f05270 */
[----:B0-----:R-:W-:Y:S02]  /*10fc0*/  SHF.R.S32.HI R5, RZ, 0x1f, R4 ;  /* 0x0000001fff057819 */ /* 0x001fe40000011404 */
[----:B-----5:R-:W-:-:S03]  /*10fd0*/  LOP3.LUT R9, R7, 0x7f, RZ, 0xc0, !PT ;  /* 0x0000007f07097812 */ /* 0x020fc600078ec0ff */
[----:B--2---:R-:W-:-:S06]  /*10fe0*/  IMAD R0, R5, R2, RZ ;  /* 0x0000000205007224 */ /* 0x004fcc00078e02ff */
        /* <DEDUP_REMOVED lines=8> */
[----:B------:R-:W-:-:S04]  /*11070*/  VIADD R5, R5, UR40 ;  /* 0x0000002805057c36 */ /* 0x000fc80008000000 */
        /* <DEDUP_REMOVED lines=11> */
[----:B------:R-:W-:Y:S02]  /*11130*/  IMAD.IADD R3, R3, 0x1, R5 ;  /* 0x0000000103037824 */ /* 0x000fe400078e0205 */
[----:B------:R-:W-:Y:S02]  /*11140*/  IMAD R4, R4, UR4, RZ ;  /* 0x0000000404047c24 */ /* 0x000fe4000f8e02ff */
[----:B------:R-:W-:-:S04]  /*11150*/  IMAD.WIDE.U32 R2, R0, UR4, R2 ;  /* 0x0000000400027c25 */ /* 0x000fc8000f8e0002 */
[----:B------:R-:W-:Y:S01]  /*11160*/  IMAD R4, R0, UR5, R4 ;  /* 0x0000000500047c24 */ /* 0x000fe2000f8e0204 */
[----:B------:R-:W-:Y:S02]  /*11170*/  ULDC.64 UR4, c[0x0][0x280] ;  /* 0x0000a00000047ab9 */ /* 0x000fe40000000a00 */
[----:B------:R-:W-:Y:S01]  /*11180*/  IADD3 R0, P0, R2, UR4, RZ ;  /* 0x0000000402007c10 */ /* 0x000fe2000ff1e0ff */
[----:B------:R-:W-:Y:S01]  /*11190*/  ULDC UR4, c[0x0][0x2b8] ;  /* 0x0000ae0000047ab9 */ /* 0x000fe20000000800 */
[----:B------:R-:W-:Y:S02]  /*111a0*/  LOP3.LUT R2, R18, 0x80, RZ, 0xfc, !PT ;  /* 0x0000008012027812 */ /* 0x000fe400078efcff */
[----:B------:R-:W-:Y:S01]  /*111b0*/  IADD3.X R5, R3, UR5, R4, P0, !PT ;  /* 0x0000000503057c10 */ /* 0x000fe200087fe404 */
[C---:B------:R-:W-:Y:S01]  /*111c0*/  IMAD.SHL.U32 R3, R7.reuse, 0x80, RZ ;  /* 0x0000008007037824 */ /* 0x040fe200078e00ff */
[----:B------:R-:W-:Y:S01]  /*111d0*/  ISETP.GE.AND P0, PT, R2, UR4, PT ;  /* 0x0000000402007c0c */ /* 0x000fe2000bf06270 */
[----:B------:R-:W-:Y:S01]  /*111e0*/  IMAD.SHL.U32 R2, R7, 0x10, RZ ;  /* 0x0000001007027824 */ /* 0x000fe200078e00ff */
[C---:B------:R-:W-:Y:S01]  /*111f0*/  ISETP.GE.AND P1, PT, R18.reuse, UR4, PT ;  /* 0x0000000412007c0c */ /* 0x040fe2000bf26270 */
[----:B------:R-:W-:Y:S01]  /*11200*/  UMOV UR4, 0xffffffff ;  /* 0xffffffff00047882 */ /* 0x000fe20000000000 */
[----:B------:R-:W-:-:S04]  /*11210*/  LOP3.LUT R3, R18, 0x380, R3, 0xf8, !PT ;  /* 0x0000038012037812 */ /* 0x000fc800078ef803 */
[----:B------:R-:W-:Y:S01]  /*11220*/  LOP3.LUT R2, R3, 0x70, R2, 0x78, !PT ;  /* 0x0000007003027812 */ /* 0x000fe200078e7802 */
[----:B------:R-:W-:-:S05]  /*11230*/  IMAD.SHL.U32 R3, R9, 0x10, RZ ;  /* 0x0000001009037824 */ /* 0x000fca00078e00ff */
[----:B------:R-:W-:Y:S01]  /*11240*/  LOP3.LUT R4, R2, 0x400, R3, 0xf8, !PT ;  /* 0x0000040002047812 */ /* 0x000fe200078ef803 */
[----:B------:R-:W-:Y:S06]  /*11250*/  BRA.DIV UR4, `(.L_x_1057) ;  /* 0x0000002604c87947 */ /* 0x000fec000b800000 */
[----:B------:R-:W0:Y:S01]  /*11260*/  SHFL.IDX PT, R7, R0, RZ, 0x181f ;  /* 0x00181fff00077589 */ /* 0x000e2200000e0000 */
[----:B------:R-:W-:Y:S01]  /*11270*/  ULDC UR4, c[0x0][0x288] ;  /* 0x0000a20000047ab9 */ /* 0x000fe20000000800 */
[----:B------:R-:W-:Y:S01]  /*11280*/  LEA.HI R2, R9, UR40, RZ, 0x1d ;  /* 0x0000002809027c11 */ /* 0x000fe2000f8fe8ff */
[----:B------:R-:W-:Y:S01]  /*11290*/  IMAD R3, R8, UR4, RZ ;  /* 0x0000000408037c24 */ /* 0x000fe2000f8e02ff */
[----:B------:R-:W1:Y:S04]  /*112a0*/  SHFL.IDX PT, R6, R5, RZ, 0x181f ;  /* 0x00181fff05067589 */ /* 0x000e6800000e0000 */
[----:B------:R-:W-:Y:S01]  /*112b0*/  ISETP.GE.AND P2, PT, R2, R3, PT ;  /* 0x000000030200720c */ /* 0x000fe20003f46270 */
[----:B------:R-:W-:-:S12]  /*112c0*/  SHFL.IDX PT, R14, R0, 0x7, 0x181f ;  /* 0x00f81f00000e7f89 */ /* 0x000fd800000e0000 */
        /* <DEDUP_REMOVED lines=71> */
[----:B------:R-:W1:Y:S04]  /*11740*/  SHFL.IDX PT, R6, R5, 0x6, 0x181f ;  /* 0x00d81f0005067f89 */ /* 0x000e6800000e0000 */
[----:B------:R-:W2:Y:S07]  /*11750*/  SHFL.IDX PT, R5, R5, 0x7, 0x181f ;  /* 0x00f81f0005057f89 */ /* 0x000eae00000e0000 */
[----:B------:R-:W-:Y:S01]  /*11760*/  @!P2 VIADD R8, R4, UR39 ;  /* 0x000000270408ac36 */ /* 0x000fe20008000000 */
[----:B0-----:R-:W-:-:S05]  /*11770*/  @!P2 IADD3 R7, P3, R18, R7, RZ ;  /* 0x000000071207a210 */ /* 0x001fca0007f7e0ff */
[----:B-1----:R-:W-:-:S05]  /*11780*/  @!P2 IMAD.X R6, RZ, RZ, R6, P3 ;  /* 0x000000ffff06a224 */ /* 0x002fca00018e0606 */
[----:B------:R-:W-:-:S04]  /*11790*/  @!P2 LOP3.LUT R7, R7, R6, RZ, 0x3c, !PT ;  /* 0x000000060707a212 */ /* 0x000fc800078e3cff */
[----:B------:R-:W-:-:S04]  /*117a0*/  @!P2 LOP3.LUT R6, R7, R6, RZ, 0x3c, !PT ;  /* 0x000000060706a212 */ /* 0x000fc800078e3cff */
[----:B------:R-:W-:-:S05]  /*117b0*/  @!P2 LOP3.LUT R7, R7, R6, RZ, 0x3c, !PT ;  /* 0x000000060707a212 */ /* 0x000fca00078e3cff */
[----:B------:R0:W-:Y:S04]  /*117c0*/  @!P2 LDGSTS.E.BYPASS.LTC128B.128 [R8+0x13400], desc[UR44][R6.64], !P1 ;  /* 0x134000000608afae */ /* 0x0001e8000c901d6c */
[----:B--2---:R0:W-:Y:S02]  /*117d0*/  @!P2 LDGSTS.E.BYPASS.LTC128B.128 [R8+0x17400], desc[UR44][R6.64+0x80], !P0 ;  /* 0x174000800608afae */ /* 0x0041e4000c101d6c */
.L_x_1123:
[----:B------:R-:W-:Y:S01]  /*117e0*/  VIADD R2, R2, 0x70 ;  /* 0x0000007002027836 */ /* 0x000fe20000000000 */
[----:B------:R-:W-:Y:S04]  /*117f0*/  BSSY B0, `(.L_x_1058) ;  /* 0x000000b000007945 */ /* 0x000fe80003800000 */
[----:B------:R-:W-:-:S13]  /*11800*/  ISETP.GE.AND P2, PT, R2, R3, PT ;  /* 0x000000030200720c */ /* 0x000fda0003f46270 */
[----:B------:R-:W-:Y:S05]  /*11810*/  @P2 BRA `(.L_x_1059) ;  /* 0x0000000000202947 */ /* 0x000fea0003800000 */
[----:B------:R-:W-:-:S05]  /*11820*/  IADD3 R2, P2, R18, R14, RZ ;  /* 0x0000000e12027210 */ /* 0x000fca0007f5e0ff */
[----:B------:R-:W-:Y:S02]  /*11830*/  IMAD.X R3, RZ, RZ, R5, P2 ;  /* 0x000000ffff037224 */ /* 0x000fe400010e0605 */
[----:B------:R-:W-:-:S05]  /*11840*/  VIADD R5, R4, UR39 ;  /* 0x0000002704057c36 */ /* 0x000fca0008000000 */
[----:B------:R-:W-:Y:S01]  /*11850*/  @!PT LDS RZ, [RZ] ;  /* 0x00000000fffff984 */ /* 0x000fe20000000800 */
[----:B------:R-:W-:Y:S01]  /*11860*/  @!PT LDS RZ, [RZ] ;  /* 0x00000000fffff984 */ /* 0x000fe20000000800 */
[----:B------:R-:W-:Y:S01]  /*11870*/  @!PT LDS RZ, [RZ] ;  /* 0x00000000fffff984 */ /* 0x000fe20000000800 */
[----:B------:R1:W-:Y:S04]  /*11880*/  LDGSTS.E.BYPASS.LTC128B.128 [R5+0x13c00], desc[UR44][R2.64], !P1 ;  /* 0x13c0000002057fae */ /* 0x0003e8000c901d6c */
[----:B------:R1:W-:Y:S02]  /*11890*/  LDGSTS.E.BYPASS.LTC128B.128 [R5+0x17c00], desc[UR44][R2.64+0x80], !P0 ;  /* 0x17c0008002057fae */ /* 0x0003e4000c101d6c */
.L_x_1059:
[----:B------:R-:W-:Y:S05]  /*118a0*/  BSYNC B0 ;  /* 0x0000000000007941 */ /* 0x000fea0003800000 */
.L_x_1058:
[----:B------:R-:W-:Y:S01]  /*118b0*/  NOP ;  /* 0x0000000000007918 */ /* 0x000fe20000000000 */
[----:B------:R-:W-:Y:S01]  /*118c0*/  SYNCS.ARRIVE.TRANS64.RED.A0T1 RZ, [UR39+0x20800], RZ ;  /* 0x020800ffffff79a7 */ /* 0x000fe20008200427 */
[----:B------:R-:W-:Y:S01]  /*118d0*/  IMAD.MOV.U32 R0, RZ, RZ, 0x1 ;  /* 0x00000001ff007424 */ /* 0x000fe200078e00ff */
[----:B------:R-:W-:Y:S04]  /*118e0*/  ARRIVES.LDGSTSBAR.64.TRANSCNT [UR39+0x20800] ;  /* 0x02080000ff0079b0 */ /* 0x000fe80008000aa7 */
[----:B------:R-:W-:Y:S01]  /*118f0*/  SHF.L.U32 R0, R0, 0x1f, RZ ;  /* 0x0000001f00007819 */ /* 0x000fe200000006ff */
[----:B------:R-:W-:Y:S01]  /*11900*/  NOP ;  /* 0x0000000000007918 */ /* 0x000fe20000000000 */
[----:B------:R-:W-:Y:S02]  /*11910*/  SYNCS.ARRIVE.TRANS64.A1T0 RZ, [UR39+0x20800], RZ ;  /* 0x020800ffffff79a7 */ /* 0x000fe40008100027 */
[----:B------:R-:W2:Y:S02]  /*11920*/  SYNCS.PHASECHK.TRANS64.TRYWAIT P0, [UR39+0x20820], R0 ;  /* 0x02082000ff0075a7 */ /* 0x000ea40008000167 */
[----:B--2---:R-:W-:Y:S05]  /*11930*/  @!P0 BRA `(.L_x_1060) ;  /* 0x0000002800ec8947 */ /* 0x004fea0003800000 */
.L_x_1124:
[----:B-1----:R-:W-:Y:S02]  /*11940*/  VIADD R2, R17, 0xfffffffe ;  /* 0xfffffffe11027836 */ /* 0x002fe40000000000 */
[----:B------:R-:W-:-:S03]  /*11950*/  IMAD.MOV.U32 R20, RZ, RZ, 0x1 ;  /* 0x00000001ff147424 */ /* 0x000fc600078e00ff */
[----:B------:R-:W-:-:S13]  /*11960*/  ISETP.GE.AND P0, PT, R2, UR41, PT ;  /* 0x0000002902007c0c */ /* 0x000fda000bf06270 */
[----:B------:R-:W-:Y:S05]  /*11970*/  @!P0 BRA `(.L_x_1061) ;  /* 0x0000001000088947 */ /* 0x000fea0003800000 */
[----:B------:R-:W3:Y:S01]  /*11980*/  LDL R5, [R1] ;  /* 0x0000000001057983 */ /* 0x000ee20000100800 */
[----:B--2---:R-:W-:Y:S02]  /*11990*/  IMAD.MOV.U32 R0, RZ, RZ, 0x1 ;  /* 0x00000001ff007424 */ /* 0x004fe400078e00ff */
[----:B------:R-:W-:Y:S01]  /*119a0*/  IMAD.MOV.U32 R3, RZ, RZ, RZ ;  /* 0x000000ffff037224 */ /* 0x000fe200078e00ff */
[----:B------:R-:W1:Y:S02]  /*119b0*/  S2R R4, SR_TID.X ;  /* 0x0000000000047919 */ /* 0x000e640000002100 */
[----:B-1----:R-:W-:Y:S01]  /*119c0*/  LOP3.LUT P1, RZ, R4, 0x4, RZ, 0xc0, !PT ;  /* 0x0000000404ff7812 */ /* 0x002fe2000782c0ff */
[----:B------:R-:W-:-:S05]  /*119d0*/  IMAD.MOV.U32 R4, RZ, RZ, 0x40 ;  /* 0x00000040ff047424 */ /* 0x000fca00078e00ff */
[----:B------:R-:W-:-:S05]  /*119e0*/  SEL R4, R4, 0xffffffc0, !P1 ;  /* 0xffffffc004047807 */ /* 0x000fca0004800000 */
[----:B---3--:R-:W-:-:S07]  /*119f0*/  IMAD.IADD R21, R4, 0x1, R5 ;  /* 0x0000000104157824 */ /* 0x008fce00078e0205 */
.L_x_1080:
[----:B------:R-:W2:Y:S01]  /*11a00*/  LDL R4, [R1+0x10] ;  /* 0x0000100001047983 */ /* 0x000ea20000100800 */
[----:B------:R-:W-:Y:S01]  /*11a10*/  VIADD R19, R3, 0x1 ;  /* 0x0000000103137836 */ /* 0x000fe20000000000 */
[----:B------:R-:W-:Y:S04]  /*11a20*/  BSSY B0, `(.L_x_1062) ;  /* 0x0000082000007945 */ /* 0x000fe80003800000 */
[----:B------:R-:W-:-:S04]  /*11a30*/  ISETP.NE.AND P0, PT, R19, 0x2, PT ;  /* 0x000000021300780c */ /* 0x000fc80003f05270 */
[----:B------:R-:W-:Y:S02]  /*11a40*/  SEL R5, RZ, 0x1, P0 ;  /* 0x00000001ff057807 */ /* 0x000fe40000000000 */
[----:B------:R-:W-:Y:S02]  /*11a50*/  SEL R19, R19, RZ, P0 ;  /* 0x000000ff13137207 */ /* 0x000fe40000000000 */
[----:B------:R-:W-:Y:S02]  /*11a60*/  LOP3.LUT R20, R0, R5, RZ, 0x3c, !PT ;  /* 0x0000000500147212 */ /* 0x000fe400078e3cff */
[----:B--2---:R-:W-:-:S13]  /*11a70*/  ISETP.NE.AND P1, PT, R4, RZ, PT ;  /* 0x000000ff0400720c */ /* 0x004fda0003f25270 */
[----:B------:R-:W-:Y:S05]  /*11a80*/  @!P1 BRA `(.L_x_1063) ;  /* 0x0000000400ec9947 */ /* 0x000fea0003800000 */
[----:B------:R-:W2:Y:S01]  /*11a90*/  LDL R4, [R1+0x14] ;  /* 0x0000140001047983 */ /* 0x000ea20000100800 */
[----:B0-----:R-:W-:Y:S01]  /*11aa0*/  IMAD.MOV.U32 R6, RZ, RZ, R2 ;  /* 0x000000ffff067224 */ /* 0x001fe200078e0002 */
[----:B--2---:R-:W-:-:S13]  /*11ab0*/  ISETP.NE.AND P1, PT, R4, RZ, PT ;  /* 0x000000ff0400720c */ /* 0x004fda0003f25270 */
[----:B------:R-:W-:Y:S05]  /*11ac0*/  @!P1 BRA `(.L_x_1064) ;  /* 0x0000000000509947 */ /* 0x000fea0003800000 */
[----:B------:R-:W2:Y:S01]  /*11ad0*/  LDL R9, [R1+0xc] ;  /* 0x00000c0001097983 */ /* 0x000ea20000100800 */
[----:B------:R-:W0:Y:S01]  /*11ae0*/  LDC R6, c[0x0][0x43c] ;  /* 0x00010f00ff067b82 */ /* 0x000e220000000800 */
[----:B------:R-:W-:Y:S02]  /*11af0*/  ULDC.64 UR4, c[0x0][0x428] ;  /* 0x00010a0000047ab9 */ /* 0x000fe40000000a00 */
[----:B------:R-:W3:Y:S05]  /*11b00*/  LDL R8, [R1+0x4] ;  /* 0x0000040001087983 */ /* 0x000eea0000100800 */
[----:B------:R-:W1:Y:S01]  /*11b10*/  LDC.64 R16, c[0x0][0x418] ;  /* 0x00010600ff107b82 */ /* 0x000e620000000a00 */
[----:B0-----:R-:W-:-:S13]  /*11b20*/  ISETP.NE.AND P0, PT, R6, 0x1, PT ;  /* 0x000000010600780c */ /* 0x001fda0003f05270 */
[----:B------:R-:W0:Y:S02]  /*11b30*/  @P0 LDC.64 R4, c[0x0][0x440] ;  /* 0x00011000ff040b82 */ /* 0x000e240000000a00 */
[----:B0-----:R-:W-:-:S04]  /*11b40*/  @P0 IMAD.HI.U32 R7, R2, R4, RZ ;  /* 0x0000000402070227 */ /* 0x001fc800078e00ff */
[----:B------:R-:W-:Y:S01]  /*11b50*/  IMAD.MOV.U32 R4, RZ, RZ, R2 ;  /* 0x000000ffff047224 */ /* 0x000fe200078e0002 */
[----:B------:R-:W-:-:S05]  /*11b60*/  @P0 SHF.R.U32.HI R4, RZ, R5, R7 ;  /* 0x00000005ff040219 */ /* 0x000fca0000011607 */
[----:B------:R-:W-:-:S04]  /*11b70*/  IMAD.MOV R5, RZ, RZ, -R4 ;  /* 0x000000ffff057224 */ /* 0x000fc800078e0a04 */
[----:B------:R-:W-:Y:S01]  /*11b80*/  IMAD R6, R6, R5, R2 ;  /* 0x0000000506067224 */ /* 0x000fe200078e0202 */
[----:B------:R-:W-:Y:S01]  /*11b90*/  SHF.R.S32.HI R5, RZ, 0x1f, R4 ;  /* 0x0000001fff057819 */ /* 0x000fe20000011404 */
[----:B--2---:R-:W-:-:S04]  /*11ba0*/  IMAD R7, R9, UR4, RZ ;  /* 0x0000000409077c24 */ /* 0x004fc8000f8e02ff */
[C---:B---3--:R-:W-:Y:S02]  /*11bb0*/  IMAD R7, R8.reuse, UR5, R7 ;  /* 0x0000000508077c24 */ /* 0x048fe4000f8e0207 */
[----:B------:R-:W-:-:S04]  /*11bc0*/  IMAD.WIDE.U32 R4, R8, UR4, R4 ;  /* 0x0000000408047c25 */ /* 0x000fc8000f8e0004 */
[----:B------:R-:W-:Y:S01]  /*11bd0*/  IMAD.IADD R7, R7, 0x1, R5 ;  /* 0x0000000107077824 */ /* 0x000fe200078e0205 */
[----:B-1----:R-:W-:-:S04]  /*11be0*/  LEA R16, P0, R4, R16, 0x2 ;  /* 0x0000001004107211 */ /* 0x002fc800078010ff */
[----:B------:R-:W-:-:S05]  /*11bf0*/  LEA.HI.X R17, R4, R17, R7, 0x2, P0 ;  /* 0x0000001104117211 */ /* 0x000fca00000f1407 */
[----:B------:R0:W5:Y:S04]  /*11c00*/  LDG.E R16, desc[UR44][R16.64] ;  /* 0x0000002c10107981 */ /* 0x000168000c1e1900 */
.L_x_1064:
[----:B------:R-:W-:Y:S01]  /*11c10*/  LEA R7, R19, UR39, 0x3 ;  /* 0x0000002713077c11 */ /* 0x000fe2000f8e18ff */
[----:B------:R-:W1:Y:S01]  /*11c20*/  S2R R4, SR_TID.X ;  /* 0x0000000000047919 */ /* 0x000e620000002100 */
[----:B------:R-:W-:-:S04]  /*11c30*/  SHF.L.U32 R5, R20, 0x1f, RZ ;  /* 0x0000001f14057819 */ /* 0x000fc800000006ff */
[----:B------:R-:W2:Y:S01]  /*11c40*/  SYNCS.PHASECHK.TRANS64.TRYWAIT P0, [R7+URZ+0x20880], R5 ;  /* 0x02088005070075a7 */ /* 0x000ea2000800017f */
[----:B-1----:R-:W-:-:S04]  /*11c50*/  LOP3.LUT R4, R4, 0x7f, RZ, 0xc0, !PT ;  /* 0x0000007f04047812 */ /* 0x002fc800078ec0ff */
[----:B------:R-:W-:Y:S01]  /*11c60*/  ISETP.NE.AND P1, PT, R4, RZ, PT ;  /* 0x000000ff0400720c */ /* 0x000fe20003f25270 */
[----:B--2---:R-:W-:-:S12]  /*11c70*/  @!P0 BRA `(.L_x_1065) ;  /* 0x0000002800308947 */ /* 0x004fd80003800000 */
.L_x_1125:
[----:B------:R-:W-:Y:S04]  /*11c80*/  BSSY B1, `(.L_x_1066) ;  /* 0x0000009000017945 */ /* 0x000fe80003800000 */
        /* <DEDUP_REMOVED lines=8> */
.L_x_1067:
[----:B------:R-:W-:Y:S05]  /*11d10*/  BSYNC B1 ;  /* 0x0000000000017941 */ /* 0x000fea0003800000 */
.L_x_1066:
        /* <DEDUP_REMOVED lines=15> */
.L_x_1068:
[----:B------:R-:W-:-:S13]  /*11e10*/  @P0 ELECT P2, URZ, PT ;  /* 0x00000000003f082f */ /* 0x000fda0003840000 */
[----:B-----5:R-:W-:Y:S02]  /*11e20*/  @P2 R2UR UR37, R16 ;  /* 0x00000000102522ca */ /* 0x020fe400000e0000 */
[----:B------:R-:W-:-:S11]  /*11e30*/  @P2 PLOP3.LUT P0, PT, P2, PT, PT, 0x8, 0x0 ;  /* 0x000000000000281c */ /* 0x000fd6000170e170 */
[----:B------:R2:W-:Y:S01]  /*11e40*/  UTMALDG.4D [UR32], [UR4], desc[UR6] ;  /* 0x00000620040075b4 */ /* 0x0005e20008019000 */
[----:B------:R-:W-:Y:S01]  /*11e50*/  PLOP3.LUT P2, PT, PT, PT, PT, 0x8, 0x0 ;  /* 0x000000000000781c */ /* 0x000fe20003f4e170 */
[----:B--2---:R-:W-:-:S12]  /*11e60*/  @P0 BRA.U.ANY `(.L_x_1068) ;  /* 0xfffffffd00e80947 */ /* 0x004fd8000393ffff */
[----:B------:R-:W-:Y:S01]  /*11e70*/  IMAD.MOV.U32 R10, RZ, RZ, 0x80 ;  /* 0x00000080ff0a7424 */ /* 0x000fe200078e00ff */
[----:B------:R-:W-:Y:S01]  /*11e80*/  R2UR UR11, R6 ;  /* 0x00000000060b72ca */ /* 0x000fe200000e0000 */
[----:B------:R-:W-:Y:S01]  /*11e90*/  UIADD3 UR8, UR8, 0xa400, URZ ;  /* 0x0000a40008087890 */ /* 0x000fe2000fffe03f */
[----:B------:R-:W-:Y:S01]  /*11ea0*/  PLOP3.LUT P0, PT, PT, PT, PT, 0x80, 0x0 ;  /* 0x000000000000781c */ /* 0x000fe20003f0f070 */
[----:B------:R-:W-:Y:S01]  /*11eb0*/  UMOV UR6, 0x0 ;  /* 0x0000000000067882 */ /* 0x000fe20000000000 */
[----:B------:R-:W-:Y:S01]  /*11ec0*/  R2UR UR10, R10 ;  /* 0x000000000a0a72ca */ /* 0x000fe200000e0000 */
[----:B------:R-:W-:-:S14]  /*11ed0*/  UMOV UR7, 0x14f00000 ;  /* 0x14f0000000077882 */ /* 0x000fdc0000000000 */
.L_x_1069:
[----:B------:R-:W-:-:S13]  /*11ee0*/  @P0 ELECT P2, URZ, PT ;  /* 0x00000000003f082f */ /* 0x000fda0003840000 */
[----:B------:R-:W-:Y:S01]  /*11ef0*/  @P2 R2UR UR13, R16 ;  /* 0x00000000100d22ca */ /* 0x000fe200000e0000 */
[----:B------:R-:W-:Y:S01]  /*11f00*/  UMOV UR9, UR33 ;  /* 0x0000002100097c82 */ /* 0x000fe20008000000 */
[----:B------:R-:W-:Y:S01]  /*11f10*/  UMOV UR12, UR36 ;  /* 0x00000024000c7c82 */ /* 0x000fe20008000000 */
[----:B------:R-:W-:-:S10]  /*11f20*/  @P2 PLOP3.LUT P0, PT, P2, PT, PT, 0x8, 0x0 ;  /* 0x000000000000281c */ /* 0x000fd4000170e170 */
[----:B------:R2:W-:Y:S01]  /*11f30*/  UTMALDG.4D [UR8], [UR4], desc[UR6] ;  /* 0x00000608040075b4 */ /* 0x0005e20008019000 */
[----:B------:R-:W-:Y:S02]  /*11f40*/  PLOP3.LUT P2, PT, PT, PT, PT, 0x8, 0x0 ;  /* 0x000000000000781c */ /* 0x000fe40003f4e170 */
[----:B--2---:R-:W-:Y:S11]  /*11f50*/  @P0 BRA.U.ANY `(.L_x_1069) ;  /* 0xfffffffd00e00947 */ /* 0x004ff6000393ffff */
[----:B------:R-:W2:Y:S02]  /*11f60*/  SYNCS.PHASECHK.TRANS64.TRYWAIT P0, [R7+URZ+0x20840], R5 ;  /* 0x02084005070075a7 */ /* 0x000ea4000800017f */
[----:B--2---:R-:W-:Y:S05]  /*11f70*/  @!P0 BRA `(.L_x_1070) ;  /* 0x0000002400848947 */ /* 0x004fea0003800000 */
.L_x_1126:
        /* <DEDUP_REMOVED lines=11> */
.L_x_1072:
[----:B------:R-:W-:Y:S05]  /*12030*/  BSYNC B1 ;  /* 0x0000000000017941 */ /* 0x000fea0003800000 */
.L_x_1071:
        /* <DEDUP_REMOVED lines=12> */
.L_x_1073:
[----:B------:R-:W-:-:S13]  /*12100*/  @P0 ELECT P1, URZ, PT ;  /* 0x00000000003f082f */ /* 0x000fda0003820000 */
[----:B------:R-:W-:Y:S01]  /*12110*/  @P1 R2UR UR13, R16 ;  /* 0x00000000100d12ca */ /* 0x000fe200000e0000 */
[----:B------:R-:W-:Y:S01]  /*12120*/  UMOV UR12, UR36 ;  /* 0x00000024000c7c82 */ /* 0x000fe20008000000 */
[----:B------:R-:W-:-:S11]  /*12130*/  @P1 PLOP3.LUT P0, PT, P1, PT, PT, 0x8, 0x0 ;  /* 0x000000000000181c */ /* 0x000fd60000f0e170 */
[----:B------:R3:W-:Y:S01]  /*12140*/  UTMALDG.4D [UR8], [UR6], desc[UR14] ;  /* 0x00000e08060075b4 */ /* 0x0007e20008019000 */
[----:B------:R-:W-:Y:S01]  /*12150*/  PLOP3.LUT P1, PT, PT, PT, PT, 0x8, 0x0 ;  /* 0x000000000000781c */ /* 0x000fe20003f2e170 */
[----:B---3--:R-:W-:-:S12]  /*12160*/  @P0 BRA.U.ANY `(.L_x_1073) ;  /* 0xfffffffd00e40947 */ /* 0x008fd8000393ffff */
[----:B------:R-:W-:Y:S01]  /*12170*/  R2UR UR10, R10 ;  /* 0x000000000a0a72ca */ /* 0x000fe200000e0000 */
[----:B------:R-:W-:Y:S01]  /*12180*/  UIADD3 UR8, UR4, 0x1a400, URZ ;  /* 0x0001a40004087890 */ /* 0x000fe2000fffe03f */
[----:B------:R-:W-:Y:S02]  /*12190*/  R2UR UR14, R8 ;  /* 0x00000000080e72ca */ /* 0x000fe400000e0000 */
[----:B------:R-:W-:Y:S02]  /*121a0*/  R2UR UR15, R9 ;  /* 0x00000000090f72ca */ /* 0x000fe400000e0000 */
[----:B------:R-:W-:Y:S02]  /*121b0*/  R2UR UR11, R6 ;  /* 0x00000000060b72ca */ /* 0x000fe400000e0000 */
[----:B------:R-:W-:-:S13]  /*121c0*/  PLOP3.LUT P0, PT, PT, PT, PT, 0x80, 0x0 ;  /* 0x000000000000781c */ /* 0x000fda0003f0f070 */
.L_x_1074:
[----:B------:R-:W-:-:S13]  /*121d0*/  @P0 ELECT P1, URZ, PT ;  /* 0x00000000003f082f */ /* 0x000fda0003820000 */
[----:B------:R-:W-:Y:S01]  /*121e0*/  @P1 R2UR UR13, R16 ;  /* 0x00000000100d12ca */ /* 0x000fe200000e0000 */
[----:B------:R-:W-:Y:S01]  /*121f0*/  UMOV UR12, UR36 ;  /* 0x00000024000c7c82 */ /* 0x000fe20008000000 */
[----:B------:R-:W-:-:S11]  /*12200*/  @P1 PLOP3.LUT P0, PT, P1, PT, PT, 0x8, 0x0 ;  /* 0x000000000000181c */ /* 0x000fd60000f0e170 */
[----:B------:R3:W-:Y:S01]  /*12210*/  UTMALDG.4D [UR8], [UR6], desc[UR14] ;  /* 0x00000e08060075b4 */ /* 0x0007e20008019000 */
[----:B------:R-:W-:Y:S01]  /*12220*/  PLOP3.LUT P1, PT, PT, PT, PT, 0x8, 0x0 ;  /* 0x000000000000781c */ /* 0x000fe20003f2e170 */
[----:B---3--:R-:W-:-:S12]  /*12230*/  @P0 BRA.U.ANY `(.L_x_1074) ;  /* 0xfffffffd00e40947 */ /* 0x008fd8000393ffff */
.L_x_1063:
[----:B------:R-:W-:Y:S05]  /*12240*/  BSYNC B0 ;  /* 0x0000000000007941 */ /* 0x000fea0003800000 */
.L_x_1062:
[----:B------:R-:W-:-:S05]  /*12250*/  IMAD.U32 R4, RZ, RZ, UR38 ;  /* 0x00000026ff047e24 */ /* 0x000fca000f8e00ff */
[----:B------:R-:W-:-:S04]  /*12260*/  LOP3.LUT R4, R4, 0x1, RZ, 0xfc, !PT ;  /* 0x0000000104047812 */ /* 0x000fc800078efcff */
[----:B------:R-:W-:-:S13]  /*12270*/  ISETP.NE.AND P0, PT, R4, 0x3, PT ;  /* 0x000000030400780c */ /* 0x000fda0003f05270 */
[----:B------:R-:W-:Y:S05]  /*12280*/  @!P0 BRA `(.L_x_1075) ;  /* 0x0000000000048947 */ /* 0x000fea0003800000 */
[----:B------:R-:W-:Y:S01]  /*12290*/  BPT.TRAP 0x1 ;  /* 0x000000040000795c */ /* 0x000fe20000300000 */
.L_x_1075:
[----:B------:R-:W-:Y:S01]  /*122a0*/  LOP3.LUT R4, R0, 0x1, RZ, 0x3c, !PT ;  /* 0x0000000100047812 */ /* 0x000fe200078e3cff */
[----:B-12---:R-:W-:Y:S01]  /*122b0*/  IMAD.U32 R5, RZ, RZ, UR38 ;  /* 0x00000026ff057e24 */ /* 0x006fe2000f8e00ff */
[----:B------:R-:W-:Y:S02]  /*122c0*/  LEA R18, R3, UR39, 0x3 ;  /* 0x0000002703127c11 */ /* 0x000fe4000f8e18ff */
[----:B------:R-:W-:Y:S02]  /*122d0*/  SHF.L.U32 R4, R4, 0x1f, RZ ;  /* 0x0000001f04047819 */ /* 0x000fe400000006ff */
[----:B------:R-:W-:Y:S02]  /*122e0*/  LOP3.LUT R5, R5, 0x2, RZ, 0xfc, !PT ;  /* 0x0000000205057812 */ /* 0x000fe400078efcff */
[----:B------:R-:W1:Y:S02]  /*122f0*/  SYNCS.PHASECHK.TRANS64.TRYWAIT P0, [R18+URZ+0x20870], R4 ;  /* 0x02087004120075a7 */ /* 0x000e64000800017f */
[----:B------:R-:W-:Y:S01]  /*12300*/  ISETP.NE.AND P1, PT, R5, 0x3, PT ;  /* 0x000000030500780c */ /* 0x000fe20003f25270 */
[----:B-1----:R-:W-:-:S12]  /*12310*/  @!P0 BRA `(.L_x_1076) ;  /* 0x0000002000b08947 */ /* 0x002fd80003800000 */
.L_x_1127:
[----:B------:R-:W-:Y:S05]  /*12320*/  @!P1 BRA `(.L_x_1077) ;  /* 0x0000000000049947 */ /* 0x000fea0003800000 */
[----:B------:R-:W-:Y:S01]  /*12330*/  BPT.TRAP 0x1 ;  /* 0x000000040000795c */ /* 0x000fe20000300000 */
.L_x_1077:
[----:B-1----:R-:W-:Y:S01]  /*12340*/  SHF.L.U32 R4, R0, 0x1f, RZ ;  /* 0x0000001f00047819 */ /* 0x002fe200000006ff */
[----:B------:R-:W-:-:S03]  /*12350*/  IMAD.SHL.U32 R0, R3, 0x4000, RZ ;  /* 0x0000400003007824 */ /* 0x000fc600078e00ff */
[----:B------:R-:W1:Y:S02]  /*12360*/  SYNCS.PHASECHK.TRANS64.TRYWAIT P0, [R18+URZ+0x20860], R4 ;  /* 0x02086004120075a7 */ /* 0x000e64000800017f */
[----:B-1----:R-:W-:Y:S05]  /*12370*/  @!P0 BRA `(.L_x_1078) ;  /* 0x0000002000ac8947 */ /* 0x002fea0003800000 */
.L_x_1128:
[----:B------:R-:W2:Y:S04]  /*12380*/  LDL R12, [R1+0x8] ;  /* 0x00000800010c7983 */ /* 0x000ea80000100800 */
[----:B------:R3:W-:Y:S04]  /*12390*/  STL [R1+0x18], R2 ;  /* 0x0000180201007387 */ /* 0x0007e80000100800 */
[----:B---3--:R-:W3:Y:S01]  /*123a0*/  LDL R2, [R1] ;  /* 0x0000000001027983 */ /* 0x008ee20000100800 */
[----:B------:R-:W-:Y:S05]  /*123b0*/  WARPSYNC.ALL ;  /* 0x0000000000007948 */ /* 0x000fea0003800000 */
[----:B0-----:R-:W-:Y:S01]  /*123c0*/  IADD3 R17, R21, UR39, R0 ;  /* 0x0000002715117c10 */ /* 0x001fe2000fffe000 */
[----:B------:R-:W-:-:S04]  /*123d0*/  IMAD.U32 R3, RZ, RZ, UR39 ;  /* 0x00000027ff037e24 */ /* 0x000fc8000f8e00ff */
[----:B------:R-:W-:-:S05]  /*123e0*/  VIADD R3, R3, 0x400 ;  /* 0x0000040003037836 */ /* 0x000fca0000000000 */
[----:B--2---:R-:W-:Y:S02]  /*123f0*/  IADD3 R3, R3, R0, R12 ;  /* 0x0000000003037210 */ /* 0x004fe40007ffe00c */
[----:B---3--:R-:W-:-:S06]  /*12400*/  LOP3.LUT R8, R0, R2, RZ, 0xfc, !PT ;  /* 0x0000000200087212 */ /* 0x008fcc00078efcff */
[----:B------:R-:W1:Y:S02]  /*12410*/  LDSM.16.MT88.4 R8, [R8+UR39+0x8400] ;  /* 0x008400270808783b */ /* 0x000e640008004200 */
[C-C-:B-1----:R-:W-:Y:S02]  /*12420*/  PRMT R4, R8.reuse, 0x6420, R9.reuse ;  /* 0x0000642008047816 */ /* 0x142fe40000000009 */
[----:B------:R-:W-:Y:S02]  /*12430*/  PRMT R5, R8, 0x7531, R9 ;  /* 0x0000753108057816 */ /* 0x000fe40000000009 */
[C-C-:B------:R-:W-:Y:S02]  /*12440*/  PRMT R6, R10.reuse, 0x6420, R11.reuse ;  /* 0x000064200a067816 */ /* 0x140fe4000000000b */
[----:B------:R-:W-:Y:S02]  /*12450*/  PRMT R7, R10, 0x7531, R11 ;  /* 0x000075310a077816 */ /* 0x000fe4000000000b */
[----:B------:R-:W0:Y:S04]  /*12460*/  LDSM.16.MT88.4 R8, [R17+0x8400] ;  /* 0x008400001108783b */ /* 0x000e280000004200 */
[----:B------:R1:W-:Y:S02]  /*12470*/  STSM.16.M88.4 [R3], R4 ;  /* 0x0000000403007844 */ /* 0x0003e40000000200 */
[----:B-1----:R-:W-:-:S02]  /*12480*/  VIADD R4, R0, 0x2000 ;  /* 0x0000200000047836 */ /* 0x002fc40000000000 */
[----:B------:R-:W-:-:S03]  /*12490*/  IMAD.MOV.U32 R7, RZ, RZ, R12 ;  /* 0x000000ffff077224 */ /* 0x000fc600078e000c */
[----:B------:R-:W-:Y:S02]  /*124a0*/  LOP3.LUT R4, R4, R2, RZ, 0xfc, !PT ;  /* 0x0000000204047212 */ /* 0x000fe400078efcff */
[C-C-:B0-----:R-:W-:Y:S02]  /*124b0*/  PRMT R12, R8.reuse, 0x6420, R9.reuse ;  /* 0x00006420080c7816 */ /* 0x141fe40000000009 */
[----:B------:R-:W-:Y:S02]  /*124c0*/  PRMT R13, R8, 0x7531, R9 ;  /* 0x00007531080d7816 */ /* 0x000fe40000000009 */
[C-C-:B------:R-:W-:Y:S02]  /*124d0*/  PRMT R14, R10.reuse, 0x6420, R11.reuse ;  /* 0x000064200a0e7816 */ /* 0x140fe4000000000b */
        /* <DEDUP_REMOVED lines=15> */
[----:B------:R0:W-:Y:S02]  /*125d0*/  STSM.16.M88.4 [R3+0x3000], R12 ;  /* 0x0030000c03007844 */ /* 0x0001e40000000200 */
[----:B0-----:R-:W-:Y:S02]  /*125e0*/  IMAD.MOV.U32 R14, RZ, RZ, R7 ;  /* 0x000000ffff0e7224 */ /* 0x001fe400078e0007 */
[----:B------:R-:W0:Y:S01]  /*125f0*/  S2R R7, SR_TID.X ;  /* 0x0000000000077919 */ /* 0x000e220000002100 */
[----:B------:R-:W-:Y:S02]  /*12600*/  VIADD R3, R0, 0x1000 ;  /* 0x0000100000037836 */ /* 0x000fe40000000000 */
[----:B------:R-:W-:Y:S02]  /*12610*/  IMAD.MOV.U32 R13, RZ, RZ, 0x20 ;  /* 0x00000020ff0d7424 */ /* 0x000fe400078e00ff */
[----:B------:R-:W-:Y:S01]  /*12620*/  IMAD.U32 R15, RZ, RZ, UR39 ;  /* 0x00000027ff0f7e24 */ /* 0x000fe2000f8e00ff */
[----:B------:R-:W-:-:S03]  /*12630*/  LOP3.LUT R3, R3, R2, RZ, 0xfc, !PT ;  /* 0x0000000203037212 */ /* 0x000fc600078efcff */
[----:B------:R-:W-:Y:S02]  /*12640*/  VIADD R15, R15, 0x400 ;  /* 0x000004000f0f7836 */ /* 0x000fe40000000000 */
[----:B------:R1:W2:Y:S01]  /*12650*/  LDSM.16.MT88.4 R8, [R3+UR39+0x8400] ;  /* 0x008400270308783b */ /* 0x0002a20008004200 */
[----:B0-----:R-:W-:-:S04]  /*12660*/  LOP3.LUT P0, RZ, R7, 0x4, RZ, 0xc0, !PT ;  /* 0x0000000407ff7812 */ /* 0x001fc8000780c0ff */
[----:B------:R-:W-:-:S04]  /*12670*/  SEL R13, R13, 0xffffffe0, !P0 ;  /* 0xffffffe00d0d7807 */ /* 0x000fc80004000000 */
[----:B-1----:R-:W-:Y:S01]  /*12680*/  IADD3 R3, R14, R0, R13 ;  /* 0x000000000e037210 */ /* 0x002fe20007ffe00d */
[----:B------:R-:W-:-:S04]  /*12690*/  VIADD R0, R0, 0x3000 ;  /* 0x0000300000007836 */ /* 0x000fc80000000000 */
[----:B------:R-:W-:Y:S01]  /*126a0*/  IMAD.IADD R3, R3, 0x1, R15 ;  /* 0x0000000103037824 */ /* 0x000fe200078e020f */
[----:B------:R-:W-:Y:S02]  /*126b0*/  LOP3.LUT R0, R0, R2, RZ, 0xfc, !PT ;  /* 0x0000000200007212 */ /* 0x000fe400078efcff */
[----:B------:R0:W5:Y:S01]  /*126c0*/  LDL.LU R2, [R1+0x18] ;  /* 0x0000180001027983 */ /* 0x0001620000300800 */
[C-C-:B--2---:R-:W-:Y:S02]  /*126d0*/  PRMT R4, R8.reuse, 0x6420, R9.reuse ;  /* 0x0000642008047816 */ /* 0x144fe40000000009 */
[----:B------:R-:W-:Y:S02]  /*126e0*/  PRMT R5, R8, 0x7531, R9 ;  /* 0x0000753108057816 */ /* 0x000fe40000000009 */
[C-C-:B------:R-:W-:Y:S02]  /*126f0*/  PRMT R6, R10.reuse, 0x6420, R11.reuse ;  /* 0x000064200a067816 */ /* 0x140fe4000000000b */
[----:B------:R-:W-:-:S02]  /*12700*/  PRMT R7, R10, 0x7531, R11 ;  /* 0x000075310a077816 */ /* 0x000fc4000000000b */
[----:B------:R-:W1:Y:S04]  /*12710*/  LDSM.16.MT88.4 R8, [R17+0x9400] ;  /* 0x009400001108783b */ /* 0x000e680000004200 */
[----:B------:R1:W-:Y:S02]  /*12720*/  STSM.16.M88.4 [R3], R4 ;  /* 0x0000000403007844 */ /* 0x0003e40000000200 */
[C-C-:B-1----:R-:W-:Y:S02]  /*12730*/  PRMT R4, R8.reuse, 0x6420, R9.reuse ;  /* 0x0000642008047816 */ /* 0x142fe40000000009 */
[----:B------:R-:W-:Y:S02]  /*12740*/  PRMT R5, R8, 0x7531, R9 ;  /* 0x0000753108057816 */ /* 0x000fe40000000009 */
[----:B------:R-:W-:-:S02]  /*12750*/  PRMT R6, R10, 0x6420, R11 ;  /* 0x000064200a067816 */ /* 0x000fc4000000000b */
[----:B------:R-:W-:-:S05]  /*12760*/  PRMT R7, R10, 0x7531, R11 ;  /* 0x000075310a077816 */ /* 0x000fca000000000b */
[----:B------:R-:W-:Y:S04]  /*12770*/  STSM.16.M88.4 [R3+0x1000], R4 ;  /* 0x0010000403007844 */ /* 0x000fe80000000200 */
[----:B------:R-:W1:Y:S02]  /*12780*/  LDSM.16.MT88.4 R8, [R0+UR39+0x8400] ;  /* 0x008400270008783b */ /* 0x000e640008004200 */
        /* <DEDUP_REMOVED lines=19> */
.L_x_1079:
[----:B------:R-:W2:Y:S01]  /*128c0*/  S2R R0, SR_TID.X ;  /* 0x0000000000007919 */ /* 0x000ea20000002100 */
[----:B-1----:R1:W-:Y:S01]  /*128d0*/  SYNCS.ARRIVE.TRANS64.A1T0 RZ, [R18+URZ+0x20850], RZ ;  /* 0x020850ff12ff79a7 */ /* 0x0023e2000810003f */
[----:B0-----:R-:W-:Y:S01]  /*128e0*/  IMAD.MOV.U32 R3, RZ, RZ, R19 ;  /* 0x000000ffff037224 */ /* 0x001fe200078e0013 */
[----:B--2---:R-:W-:Y:S01]  /*128f0*/  LOP3.LUT R0, R0, 0x7f, RZ, 0xc0, !PT ;  /* 0x0000007f00007812 */ /* 0x004fe200078ec0ff */
[----:B------:R-:W-:Y:S03]  /*12900*/  BAR.SYNC.DEFER_BLOCKING 0x2, 0x80 ;  /* 0x0082000000007b1d */ /* 0x000fe60000010000 */
[----:B------:R-:W-:Y:S01]  /*12910*/  ISETP.NE.AND P0, PT, R0, RZ, PT ;  /* 0x000000ff0000720c */ /* 0x000fe20003f05270 */
[----:B------:R-:W-:-:S12]  /*12920*/  IMAD.MOV.U32 R0, RZ, RZ, R20 ;  /* 0x000000ffff007224 */ /* 0x000fd800078e0014 */
[----:B-1----:R-:W-:-:S05]  /*12930*/  @!P0 VIADD R18, R18, 0x20880 ;  /* 0x0002088012128836 */ /* 0x002fca0000000000 */
[----:B------:R-:W-:-:S04]  /*12940*/  @!P0 PRMT R18, RZ, 0x654, R18 ;  /* 0x00000654ff128816 */ /* 0x000fc80000000012 */
[----:B------:R1:W-:Y:S01]  /*12950*/  @!P0 SYNCS.ARRIVE.TRANS64.RED.A1T0 RZ, [R18+URZ], RZ ;  /* 0x000000ff12ff89a7 */ /* 0x0003e2000810043f */
[C---:B-----5:R-:W-:Y:S01]  /*12960*/  ISETP.GT.AND P0, PT, R2.reuse, UR41, PT ;  /* 0x0000002902007c0c */ /* 0x060fe2000bf04270 */
[----:B------:R-:W-:-:S12]  /*12970*/  VIADD R2, R2, 0xffffffff ;  /* 0xffffffff02027836 */ /* 0x000fd80000000000 */
[----:B-1----:R-:W-:Y:S05]  /*12980*/  @P0 BRA `(.L_x_1080) ;  /* 0xfffffff0001c0947 */ /* 0x002fea000383ffff */
[----:B------:R-:W-:Y:S05]  /*12990*/  BRA `(.L_x_1081) ;  /* 0x0000000000047947 */ /* 0x000fea0003800000 */
.L_x_1061:
[----:B--2---:R-:W-:-:S07]  /*129a0*/  IMAD.MOV.U32 R19, RZ, RZ, RZ ;  /* 0x000000ffff137224 */ /* 0x004fce00078e00ff */
.L_x_1081:
[----:B------:R-:W-:-:S04]  /*129b0*/  ULOP3.LUT UR4, UR38, 0x1, URZ, 0xfc, !UPT ;  /* 0x0000000126047892 */ /* 0x000fc8000f8efc3f */
[----:B------:R-:W-:-:S06]  /*129c0*/  UISETP.NE.AND UP0, UPT, UR4, 0x3, UPT ;  /* 0x000000030400788c */ /* 0x000fcc000bf05270 */
[----:B------:R-:W-:-:S13]  /*129d0*/  PLOP3.LUT P0, PT, PT, PT, UP0, 0x80, 0x0 ;  /* 0x000000000000781c */ /* 0x000fda0003f0f008 */
[----:B------:R-:W-:Y:S05]  /*129e0*/  @!P0 BRA `(.L_x_1082) ;  /* 0x0000000000048947 */ /* 0x000fea0003800000 */
[----:B------:R-:W-:Y:S01]  /*129f0*/  BPT.TRAP 0x1 ;  /* 0x000000040000795c */ /* 0x000fe20000300000 */
.L_x_1082:
[----:B------:R-:W-:Y:S01]  /*12a00*/  LOP3.LUT R0, R20, 0x1, RZ, 0x3c, !PT ;  /* 0x0000000114007812 */ /* 0x000fe200078e3cff */
[----:B------:R-:W-:Y:S01]  /*12a10*/  BSSY B0, `(.L_x_1083) ;  /* 0x0000005000007945 */ /* 0x000fe20003800000 */
[----:B------:R-:W-:Y:S02]  /*12a20*/  LEA R3, R19, UR39, 0x3 ;  /* 0x0000002713037c11 */ /* 0x000fe4000f8e18ff */
[----:B------:R-:W-:-:S04]  /*12a30*/  SHF.L.U32 R0, R0, 0x1f, RZ ;  /* 0x0000001f00007819 */ /* 0x000fc800000006ff */
[----:B------:R-:W1:Y:S02]  /*12a40*/  SYNCS.PHASECHK.TRANS64.TRYWAIT P0, [R3+URZ+0x20870], R0 ;  /* 0x02087000030075a7 */ /* 0x000e64000800017f */
[----:B-1----:R-:W-:Y:S05]  /*12a50*/  @!P0 BRA `(.L_x_1084) ;  /* 0x0000001c00088947 */ /* 0x002fea0003800000 */
.L_x_1129:
[----:B------:R-:W-:Y:S05]  /*12a60*/  BSYNC B0 ;  /* 0x0000000000007941 */ /* 0x000fea0003800000 */
.L_x_1083:
[----:B------:R-:W-:-:S06]  /*12a70*/  ULOP3.LUT UR4, UR38, 0x2, URZ, 0xfc, !UPT ;  /* 0x0000000226047892 */ /* 0x000fcc000f8efc3f */
[----:B-1----:R-:W-:-:S05]  /*12a80*/  IMAD.U32 R0, RZ, RZ, UR4 ;  /* 0x00000004ff007e24 */ /* 0x002fca000f8e00ff */
[----:B------:R-:W-:-:S13]  /*12a90*/  ISETP.NE.AND P1, PT, R0, 0x3, PT ;  /* 0x000000030000780c */ /* 0x000fda0003f25270 */
[----:B------:R-:W-:Y:S05]  /*12aa0*/  @!P1 BRA `(.L_x_1085) ;  /* 0x0000000000049947 */ /* 0x000fea0003800000 */
[----:B------:R-:W-:Y:S01]  /*12ab0*/  BPT.TRAP 0x1 ;  /* 0x000000040000795c */ /* 0x000fe20000300000 */
.L_x_1085:
[----:B------:R-:W-:-:S04]  /*12ac0*/  SHF.L.U32 R0, R20, 0x1f, RZ ;  /* 0x0000001f14007819 */ /* 0x000fc800000006ff */
[----:B------:R-:W1:Y:S02]  /*12ad0*/  SYNCS.PHASECHK.TRANS64.TRYWAIT P0, [R3+URZ+0x20860], R0 ;  /* 0x02086000030075a7 */ /* 0x000e64000800017f */
[----:B-1----:R-:W-:Y:S05]  /*12ae0*/  @!P0 BRA `(.L_x_1086) ;  /* 0x0000001800f88947 */ /* 0x002fea0003800000 */
.L_x_1130:
[----:B------:R-:W2:Y:S04]  /*12af0*/  LDL.LU R13, [R1] ;  /* 0x00000000010d7983 */ /* 0x000ea80000300800 */
[----:B------:R-:W1:Y:S01]  /*12b00*/  LDL.LU R18, [R1+0x8] ;  /* 0x0000080001127983 */ /* 0x000e620000300800 */
[----:B------:R-:W-:Y:S01]  /*12b10*/  IMAD.SHL.U32 R16, R19, 0x4000, RZ ;  /* 0x0000400013107824 */ /* 0x000fe200078e00ff */
[----:B------:R-:W-:Y:S05]  /*12b20*/  WARPSYNC.ALL ;  /* 0x0000000000007948 */ /* 0x000fea0003800000 */
[----:B------:R-:W3:Y:S01]  /*12b30*/  S2R R2, SR_TID.X ;  /* 0x0000000000027919 */ /* 0x000ee20000002100 */
[----:B------:R-:W-:-:S04]  /*12b40*/  IMAD.U32 R14, RZ, RZ, UR39 ;  /* 0x00000027ff0e7e24 */ /* 0x000fc8000f8e00ff */
[----:B------:R-:W-:Y:S01]  /*12b50*/  VIADD R14, R14, 0x400 ;  /* 0x000004000e0e7836 */ /* 0x000fe20000000000 */
[----:B---3--:R-:W-:Y:S01]  /*12b60*/  LOP3.LUT P0, RZ, R2, 0x4, RZ, 0xc0, !PT ;  /* 0x0000000402ff7812 */ /* 0x008fe2000780c0ff */
[----:B------:R-:W-:-:S05]  /*12b70*/  IMAD.MOV.U32 R2, RZ, RZ, 0x40 ;  /* 0x00000040ff027424 */ /* 0x000fca00078e00ff */
[----:B------:R-:W-:Y:S02]  /*12b80*/  SEL R2, R2, 0xffffffc0, !P0 ;  /* 0xffffffc002027807 */ /* 0x000fe40004000000 */
[CC--:B--2---:R-:W-:Y:S02]  /*12b90*/  LOP3.LUT R12, R16.reuse, R13.reuse, RZ, 0xfc, !PT ;  /* 0x0000000d100c7212 */ /* 0x0c4fe400078efcff */
[----:B------:R-:W-:Y:S02]  /*12ba0*/  IADD3 R2, R16, R13, R2 ;  /* 0x0000000d10027210 */ /* 0x000fe40007ffe002 */
[----:B-1----:R-:W-:Y:S01]  /*12bb0*/  IADD3 R0, R14, R16, R18 ;  /* 0x000000100e007210 */ /* 0x002fe20007ffe012 */
[----:B0-----:R-:W0:Y:S02]  /*12bc0*/  LDSM.16.MT88.4 R4, [R12+UR39+0x8400] ;  /* 0x008400270c04783b */ /* 0x001e240008004200 */
[C-C-:B0-----:R-:W-:Y:S02]  /*12bd0*/  PRMT R8, R4.reuse, 0x6420, R5.reuse ;  /* 0x0000642004087816 */ /* 0x141fe40000000005 */
[----:B------:R-:W-:-:S02]  /*12be0*/  PRMT R9, R4, 0x7531, R5 ;  /* 0x0000753104097816 */ /* 0x000fc40000000005 */
        /* <DEDUP_REMOVED lines=8> */
[----:B------:R-:W-:-:S05]  /*12c70*/  PRMT R11, R6, 0x7531, R7 ;  /* 0x00007531060b7816 */ /* 0x000fca0000000007 */
[----:B------:R0:W-:Y:S02]  /*12c80*/  STSM.16.M88.4 [R0+0x1000], R8 ;  /* 0x0010000800007844 */ /* 0x0001e40000000200 */
[----:B0-----:R-:W-:-:S05]  /*12c90*/  IMAD.MOV.U32 R11, RZ, RZ, R13 ;  /* 0x000000ffff0b7224 */ /* 0x001fca00078e000d */
[----:B------:R-:W-:-:S05]  /*12ca0*/  LOP3.LUT R17, R4, R11, RZ, 0xfc, !PT ;  /* 0x0000000b04117212 */ /* 0x000fca00078efcff */
[----:B------:R0:W1:Y:S02]  /*12cb0*/  LDSM.16.MT88.4 R4, [R17+UR39+0x8400] ;  /* 0x008400271104783b */ /* 0x0000640008004200 */
[----:B0-----:R-:W0:Y:S01]  /*12cc0*/  S2R R17, SR_TID.X ;  /* 0x0000000000117919 */ /* 0x001e220000002100 */
[C-C-:B-1----:R-:W-:Y:S02]  /*12cd0*/  PRMT R12, R4.reuse, 0x6420, R5.reuse ;  /* 0x00006420040c7816 */ /* 0x142fe40000000005 */
[----:B------:R-:W-:Y:S02]  /*12ce0*/  PRMT R13, R4, 0x7531, R5 ;  /* 0x00007531040d7816 */ /* 0x000fe40000000005 */
[C-C-:B------:R-:W-:Y:S02]  /*12cf0*/  PRMT R14, R6.reuse, 0x6420, R7.reuse ;  /* 0x00006420060e7816 */ /* 0x140fe40000000007 */
[----:B------:R-:W-:Y:S02]  /*12d00*/  PRMT R15, R6, 0x7531, R7 ;  /* 0x00007531060f7816 */ /* 0x000fe40000000007 */
[----:B------:R-:W1:Y:S01]  /*12d10*/  LDSM.16.MT88.4 R4, [R2+UR39+0xa400] ;  /* 0x00a400270204783b */ /* 0x000e620008004200 */
[----:B0-----:R-:W-:-:S03]  /*12d20*/  LOP3.LUT P0, RZ, R17, 0x4, RZ, 0xc0, !PT ;  /* 0x0000000411ff7812 */ /* 0x001fc6000780c0ff */
[----:B------:R0:W-:Y:S02]  /*12d30*/  STSM.16.M88.4 [R0+0x2000], R12 ;  /* 0x0020000c00007844 */ /* 0x0001e40000000200 */
[----:B0-----:R-:W-:Y:S02]  /*12d40*/  IMAD.MOV.U32 R14, RZ, RZ, R11 ;  /* 0x000000ffff0e7224 */ /* 0x001fe400078e000b */
[----:B------:R-:W-:-:S05]  /*12d50*/  IMAD.MOV.U32 R15, RZ, RZ, 0x20 ;  /* 0x00000020ff0f7424 */ /* 0x000fca00078e00ff */
[----:B------:R-:W-:-:S04]  /*12d60*/  SEL R15, R15, 0xffffffe0, !P0 ;  /* 0xffffffe00f0f7807 */ /* 0x000fc80004000000 */
[----:B------:R-:W-:Y:S01]  /*12d70*/  IADD3 R18, R18, R16, R15 ;  /* 0x0000001012127210 */ /* 0x000fe20007ffe00f */
[----:B------:R-:W-:-:S04]  /*12d80*/  IMAD.U32 R15, RZ, RZ, UR39 ;  /* 0x00000027ff0f7e24 */ /* 0x000fc8000f8e00ff */
[----:B------:R-:W-:Y:S01]  /*12d90*/  VIADD R15, R15, 0x400 ;  /* 0x000004000f0f7836 */ /* 0x000fe20000000000 */
[C-C-:B-1----:R-:W-:Y:S02]  /*12da0*/  PRMT R8, R4.reuse, 0x6420, R5.reuse ;  /* 0x0000642004087816 */ /* 0x142fe40000000005 */
[----:B------:R-:W-:Y:S01]  /*12db0*/  PRMT R9, R4, 0x7531, R5 ;  /* 0x0000753104097816 */ /* 0x000fe20000000005 */
[----:B------:R-:W-:Y:S01]  /*12dc0*/  VIADD R4, R16, 0x1000 ;  /* 0x0000100010047836 */ /* 0x000fe20000000000 */
[--C-:B------:R-:W-:Y:S01]  /*12dd0*/  PRMT R10, R6, 0x6420, R7.reuse ;  /* 0x00006420060a7816 */ /* 0x100fe20000000007 */
[----:B------:R-:W-:Y:S01]  /*12de0*/  VIADD R16, R16, 0x3000 ;  /* 0x0000300010107836 */ /* 0x000fe20000000000 */
[----:B------:R-:W-:Y:S02]  /*12df0*/  PRMT R11, R6, 0x7531, R7 ;  /* 0x00007531060b7816 */ /* 0x000fe40000000007 */
[----:B------:R-:W-:-:S03]  /*12e00*/  LOP3.LUT R17, R4, R14, RZ, 0xfc, !PT ;  /* 0x0000000e04117212 */ /* 0x000fc600078efcff */
[----:B------:R-:W-:Y:S04]  /*12e10*/  STSM.16.M88.4 [R0+0x3000], R8 ;  /* 0x0030000800007844 */ /* 0x000fe80000000200 */
[----:B------:R0:W1:Y:S04]  /*12e20*/  LDSM.16.MT88.4 R8, [R17+UR39+0x8400] ;  /* 0x008400271108783b */ /* 0x0000680008004200 */
[----:B------:R-:W2:Y:S01]  /*12e30*/  LDSM.16.MT88.4 R4, [R2+UR39+0x9400] ;  /* 0x009400270204783b */ /* 0x000ea20008004200 */
[----:B0-----:R-:W-:Y:S02]  /*12e40*/  IMAD.MOV.U32 R17, RZ, RZ, R14 ;  /* 0x000000ffff117224 */ /* 0x001fe400078e000e */
[----:B------:R-:W-:-:S03]  /*12e50*/  IMAD.IADD R0, R18, 0x1, R15 ;  /* 0x0000000112007824 */ /* 0x000fc600078e020f */
[----:B------:R-:W-:Y:S02]  /*12e60*/  LOP3.LUT R16, R16, R17, RZ, 0xfc, !PT ;  /* 0x0000001110107212 */ /* 0x000fe400078efcff */
[C-C-:B-1----:R-:W-:Y:S02]  /*12e70*/  PRMT R12, R8.reuse, 0x6420, R9.reuse ;  /* 0x00006420080c7816 */ /* 0x142fe40000000009 */
[----:B------:R-:W-:Y:S02]  /*12e80*/  PRMT R13, R8, 0x7531, R9 ;  /* 0x00007531080d7816 */ /* 0x000fe40000000009 */
[C-C-:B------:R-:W-:Y:S02]  /*12e90*/  PRMT R14, R10.reuse, 0x6420, R11.reuse ;  /* 0x000064200a0e7816 */ /* 0x140fe4000000000b */
[----:B------:R-:W-:Y:S02]  /*12ea0*/  PRMT R15, R10, 0x7531, R11 ;  /* 0x000075310a0f7816 */ /* 0x000fe4000000000b */
[----:B--2---:R-:W-:-:S02]  /*12eb0*/  PRMT R8, R4, 0x6420, R5 ;  /* 0x0000642004087816 */ /* 0x004fc40000000005 */
[----:B------:R-:W-:Y:S01]  /*12ec0*/  PRMT R9, R4, 0x7531, R5 ;  /* 0x0000753104097816 */ /* 0x000fe20000000005 */
[----:B------:R-:W-:Y:S01]  /*12ed0*/  STSM.16.M88.4 [R0], R12 ;  /* 0x0000000c00007844 */ /* 0x000fe20000000200 */
[C-C-:B------:R-:W-:Y:S02]  /*12ee0*/  PRMT R10, R6.reuse, 0x6420, R7.reuse ;  /* 0x00006420060a7816 */ /* 0x140fe40000000007 */
        /* <DEDUP_REMOVED lines=22> */
.L_x_1087:
[----:B0-----:R-:W0:Y:S01]  /*13050*/  S2R R0, SR_TID.X ;  /* 0x0000000000007919 */ /* 0x001e220000002100 */
[----:B-1----:R-:W-:Y:S01]  /*13060*/  SYNCS.ARRIVE.TRANS64.A1T0 RZ, [R3+URZ+0x20850], RZ ;  /* 0x020850ff03ff79a7 */ /* 0x002fe2000810003f */
[----:B------:R-:W-:Y:S01]  /*13070*/  IMAD.MOV.U32 R2, RZ, RZ, RZ ;  /* 0x000000ffff027224 */ /* 0x000fe200078e00ff */
[----:B0-----:R-:W-:Y:S01]  /*13080*/  LOP3.LUT R0, R0, 0x7f, RZ, 0xc0, !PT ;  /* 0x0000007f00007812 */ /* 0x001fe200078ec0ff */
[----:B------:R-:W-:Y:S03]  /*13090*/  BAR.SYNC.DEFER_BLOCKING 0x2, 0x80 ;  /* 0x0082000000007b1d */ /* 0x000fe60000010000 */
[----:B------:R-:W-:-:S13]  /*130a0*/  ISETP.NE.AND P0, PT, R0, RZ, PT ;  /* 0x000000ff0000720c */ /* 0x000fda0003f05270 */
[----:B------:R-:W-:-:S05]  /*130b0*/  @!P0 VIADD R0, R3, 0x20880 ;  /* 0x0002088003008836 */ /* 0x000fca0000000000 */
[----:B------:R-:W-:-:S04]  /*130c0*/  @!P0 PRMT R0, RZ, 0x654, R0 ;  /* 0x00000654ff008816 */ /* 0x000fc80000000000 */
[----:B------:R0:W-:Y:S02]  /*130d0*/  @!P0 SYNCS.ARRIVE.TRANS64.RED.A1T0 RZ, [R0+URZ], RZ ;  /* 0x000000ff00ff89a7 */ /* 0x0001e4000810043f */
[----:B0-----:R-:W-:-:S05]  /*130e0*/  VIADD R0, R19, 0x1 ;  /* 0x0000000113007836 */ /* 0x001fca0000000000 */
[----:B------:R-:W-:-:S04]  /*130f0*/  ISETP.NE.AND P0, PT, R0, 0x2, PT ;  /* 0x000000020000780c */ /* 0x000fc80003f05270 */
[----:B------:R-:W-:Y:S02]  /*13100*/  SEL R3, RZ, 0x1, P0 ;  /* 0x00000001ff037807 */ /* 0x000fe40000000000 */
[----:B------:R-:W-:Y:S02]  /*13110*/  SEL R0, R0, RZ, P0 ;  /* 0x000000ff00007207 */ /* 0x000fe40000000000 */
[----:B------:R-:W-:-:S07]  /*13120*/  LOP3.LUT R20, R20, R3, RZ, 0x3c, !PT ;  /* 0x0000000314147212 */ /* 0x000fce00078e3cff */
.L_x_1036:
[----:B------:R-:W0:Y:S01]  /*13130*/  S2R R4, SR_CgaCtaId ;  /* 0x0000000000047919 */ /* 0x000e220000008800 */
[----:B------:R-:W-:Y:S02]  /*13140*/  MOV R3, 0x400 ;  /* 0x0000040000037802 */ /* 0x000fe40000000f00 */
[----:B------:R-:W-:Y:S02]  /*13150*/  SHF.L.U32 R2, R2, 0x1f, RZ ;  /* 0x0000001f02027819 */ /* 0x000fe400000006ff */
[----:B0-----:R-:W-:-:S04]  /*13160*/  LEA R9, R4, R3, 0x18 ;  /* 0x0000000304097211 */ /* 0x001fc800078ec0ff */
[----:B------:R-:W0:Y:S02]  /*13170*/  SYNCS.PHASECHK.TRANS64.TRYWAIT P0, [R9+URZ+0x20820], R2 ;  /* 0x02082002090075a7 */ /* 0x000e24000800017f */
[----:B0-----:R-:W-:Y:S05]  /*13180*/  @!P0 BRA `(.L_x_1088) ;  /* 0x0000001400648947 */ /* 0x001fea0003800000 */
.L_x_1131:
        /* <DEDUP_REMOVED lines=8> */
[----:B------:R-:W-:-:S06]  /*13210*/  ULOP3.LUT UR4, UR38, 0x2, URZ, 0xfc, !UPT ;  /* 0x0000000226047892 */ /* 0x000fcc000f8efc3f */
[----:B------:R-:W-:-:S05]  /*13220*/  IMAD.U32 R2, RZ, RZ, UR4 ;  /* 0x00000004ff027e24 */ /* 0x000fca000f8e00ff */
[----:B------:R-:W-:-:S13]  /*13230*/  ISETP.NE.AND P0, PT, R2, 0x3, PT ;  /* 0x000000030200780c */ /* 0x000fda0003f05270 */
[----:B------:R-:W-:Y:S05]  /*13240*/  @!P0 BRA `(.L_x_1089) ;  /* 0x0000000000048947 */ /* 0x000fea0003800000 */
[----:B------:R-:W-:Y:S01]  /*13250*/  BPT.TRAP 0x1 ;  /* 0x000000040000795c */ /* 0x000fe20000300000 */
.L_x_1089:
        /* <DEDUP_REMOVED lines=12> */
.L_x_1132:
[----:B------:R-:W1:Y:S02]  /*13320*/  SYNCS.PHASECHK.TRANS64.TRYWAIT P1, [R7+URZ], R2 ;  /* 0x00000002070075a7 */ /* 0x000e64000802017f */
[----:B-1----:R-:W-:Y:S05]  /*13330*/  @!P1 BRA `(.L_x_1091) ;  /* 0x0000001400209947 */ /* 0x002fea0003800000 */
.L_x_1133:
[----:B------:R-:W-:Y:S05]  /*13340*/  @!P0 BRA `(.L_x_1092) ;  /* 0x0000000000048947 */ /* 0x000fea0003800000 */
[----:B------:R-:W-:Y:S01]  /*13350*/  BPT.TRAP 0x1 ;  /* 0x000000040000795c */ /* 0x000fe20000300000 */
.L_x_1092:
[----:B0-----:R-:W-:-:S04]  /*13360*/  IMAD R5, R0, 0x8, R9 ;  /* 0x0000000800057824 */ /* 0x001fc800078e0209 */
[----:B------:R-:W0:Y:S02]  /*13370*/  SYNCS.PHASECHK.TRANS64.TRYWAIT P1, [R5+URZ+0x20860], R4 ;  /* 0x02086004050075a7 */ /* 0x000e24000802017f */
[----:B0-----:R-:W-:Y:S05]  /*13380*/  @!P1 BRA `(.L_x_1093) ;  /* 0x0000001400209947 */ /* 0x001fea0003800000 */
.L_x_1134:
[----:B------:R-:W-:Y:S05]  /*13390*/  @!P0 BRA `(.L_x_1094) ;  /* 0x0000000000048947 */ /* 0x000fea0003800000 */
[----:B------:R-:W-:Y:S01]  /*133a0*/  BPT.TRAP 0x1 ;  /* 0x000000040000795c */ /* 0x000fe20000300000 */
.L_x_1094:
[----:B------:R-:W-:-:S04]  /*133b0*/  IMAD R3, R3, 0x8, R9 ;  /* 0x0000000803037824 */ /* 0x000fc800078e0209 */
[----:B------:R-:W2:Y:S02]  /*133c0*/  SYNCS.PHASECHK.TRANS64.TRYWAIT P1, [R3+URZ+0x20860], R2 ;  /* 0x02086002030075a7 */ /* 0x000ea4000802017f */
[----:B--2---:R-:W-:Y:S05]  /*133d0*/  @!P1 BRA `(.L_x_1095) ;  /* 0x0000001400209947 */ /* 0x004fea0003800000 */
.L_x_1135:
[----:B------:R-:W-:Y:S05]  /*133e0*/  @!P0 BRA `(.L_x_1096) ;  /* 0x0000000000048947 */ /* 0x000fea0003800000 */
[----:B------:R-:W-:Y:S01]  /*133f0*/  BPT.TRAP 0x1 ;  /* 0x000000040000795c */ /* 0x000fe20000300000 */
.L_x_1096:
[----:B------:R-:W3:Y:S02]  /*13400*/  SYNCS.PHASECHK.TRANS64.TRYWAIT P0, [R5+URZ+0x20880], R4 ;  /* 0x02088004050075a7 */ /* 0x000ee4000800017f */
[----:B---3--:R-:W-:Y:S05]  /*13410*/  @!P0 BRA `(.L_x_1097) ;  /* 0x0000001400248947 */ /* 0x008fea0003800000 */
.L_x_1098:
[----:B----4-:R4:W0:Y:S02]  /*13420*/  SYNCS.PHASECHK.TRANS64.TRYWAIT P0, [R3+URZ+0x20880], R2 ;  /* 0x02088002030075a7 */ /* 0x010824000800017f */
[----:B0-----:R-:W-:Y:S05]  /*13430*/  @!P0 NANOSLEEP.SYNCS 0x989680 ;  /* 0x009896800000895d */ /* 0x001fea0003900000 */
[----:B------:R-:W0:Y:S02]  /*13440*/  @!P0 SYNCS.PHASECHK.TRANS64 P0, [R3+URZ+0x20880], R2 ;  /* 0x02088002030085a7 */ /* 0x000e24000800007f */
[----:B0-----:R-:W-:Y:S05]  /*13450*/  @!P0 BRA `(.L_x_1098) ;  /* 0xfffffffc00f08947 */ /* 0x001fea000383ffff */
.L_x_948:
[----:B------:R-:W-:Y:S05]  /*13460*/  BSYNC B6 ;  /* 0x0000000000067941 */ /* 0x000fea0003800000 */
.L_x_945:
[----:B------:R-:W-:Y:S05]  /*13470*/  EXIT ;  /* 0x000000000000794d */ /* 0x000fea0003800000 */
.L_x_958:
[----:B0-----:R-:W-:-:S04]  /*13480*/  IMAD.U32 R3, RZ, RZ, UR41 ;  /* 0x00000029ff037e24 */ /* 0x001fc8000f8e00ff */
[----:B------:R0:W1:Y:S03]  /*13490*/  SYNCS.PHASECHK.TRANS64.TRYWAIT P0, [R3+URZ+0x20800], R0 ;  /* 0x02080000030075a7 */ /* 0x000066000800017f */
[----:B-1----:R-:W-:Y:S05]  /*134a0*/  @!P0 NANOSLEEP.SYNCS 0x989680 ;  /* 0x009896800000895d */ /* 0x002fea0003900000 */
[----:B------:R-:W1:Y:S02]  /*134b0*/  @!P0 SYNCS.PHASECHK.TRANS64 P0, [R3+URZ+0x20800], R0 ;  /* 0x02080000030085a7 */ /* 0x000e64000800007f */
[----:B-1----:R-:W-:Y:S05]  /*134c0*/  @!P0 BRA `(.L_x_958) ;  /* 0xfffffffc00ec8947 */ /* 0x002fea000383ffff */
[----:B------:R-:W-:Y:S05]  /*134d0*/  BRA `(.L_x_1099) ;  /* 0xfffffee400d47947 */ /* 0x000fea000383ffff */
.L_x_962:
[----:B-1----:R-:W-:-:S04]  /*134e0*/  IMAD.U32 R3, RZ, RZ, UR41 ;  /* 0x00000029ff037e24 */ /* 0x002fc8000f8e00ff */
[----:B------:R1:W2:Y:S03]  /*134f0*/  SYNCS.PHASECHK.TRANS64.TRYWAIT P0, [R3+URZ+0x20830], R0 ;  /* 0x02083000030075a7 */ /* 0x0002a6000800017f */
[----:B--2---:R-:W-:Y:S05]  /*13500*/  @!P0 NANOSLEEP.SYNCS 0x989680 ;  /* 0x009896800000895d */ /* 0x004fea0003900000 */
[----:B------:R-:W2:Y:S02]  /*13510*/  @!P0 SYNCS.PHASECHK.TRANS64 P0, [R3+URZ+0x20830], R0 ;  /* 0x02083000030085a7 */ /* 0x000ea4000800007f */
[----:B--2---:R-:W-:Y:S05]  /*13520*/  @!P0 BRA `(.L_x_962) ;  /* 0xfffffffc00ec8947 */ /* 0x004fea000383ffff */
[----:B------:R-:W-:Y:S05]  /*13530*/  BRA `(.L_x_961) ;  /* 0xfffffee400fc7947 */ /* 0x000fea000383ffff */
.L_x_978:
[----:B-1----:R-:W-:-:S04]  /*13540*/  IMAD.U32 R13, RZ, RZ, UR6 ;  /* 0x00000006ff0d7e24 */ /* 0x002fc8000f8e00ff */
[----:B------:R1:W2:Y:S03]  /*13550*/  SYNCS.PHASECHK.TRANS64.TRYWAIT P0, [R13+URZ+0x20830], R10 ;  /* 0x0208300a0d0075a7 */ /* 0x0002a6000800017f */
[----:B--2---:R-:W-:Y:S05]  /*13560*/  @!P0 NANOSLEEP.SYNCS 0x989680 ;  /* 0x009896800000895d */ /* 0x004fea0003900000 */
[----:B------:R-:W2:Y:S02]  /*13570*/  @!P0 SYNCS.PHASECHK.TRANS64 P0, [R13+URZ+0x20830], R10 ;  /* 0x0208300a0d0085a7 */ /* 0x000ea4000800007f */
[----:B--2---:R-:W-:Y:S05]  /*13580*/  @!P0 BRA `(.L_x_978) ;  /* 0xfffffffc00ec8947 */ /* 0x004fea000383ffff */
[----:B------:R-:W-:Y:S05]  /*13590*/  BRA `(.L_x_975) ;  /* 0xffffff1000a07947 */ /* 0x000fea000383ffff */
.L_x_982:
[----:B-1----:R-:W-:-:S04]  /*135a0*/  IMAD.U32 R13, RZ, RZ, UR6 ;  /* 0x00000006ff0d7e24 */ /* 0x002fc8000f8e00ff */
[----:B------:R1:W2:Y:S03]  /*135b0*/  SYNCS.PHASECHK.TRANS64.TRYWAIT P0, [R13+URZ+0x20850], R10 ;  /* 0x0208500a0d0075a7 */ /* 0x0002a6000800017f */
[----:B--2---:R-:W-:Y:S05]  /*135c0*/  @!P0 NANOSLEEP.SYNCS 0x989680 ;  /* 0x009896800000895d */ /* 0x004fea0003900000 */
[----:B------:R-:W2:Y:S02]  /*135d0*/  @!P0 SYNCS.PHASECHK.TRANS64 P0, [R13+URZ+0x20850], R10 ;  /* 0x0208500a0d0085a7 */ /* 0x000ea4000800007f */
[----:B--2---:R-:W-:Y:S05]  /*135e0*/  @!P0 BRA `(.L_x_982) ;  /* 0xfffffffc00ec8947 */ /* 0x004fea000383ffff */
[----:B------:R-:W-:Y:S05]  /*135f0*/  BRA `(.L_x_979) ;  /* 0xffffff1400687947 */ /* 0x000fea000383ffff */
.L_x_1000:
[----:B-1----:R-:W-:-:S04]  /*13600*/  IMAD.U32 R14, RZ, RZ, UR6 ;  /* 0x00000006ff0e7e24 */ /* 0x002fc8000f8e00ff */
[----:B------:R1:W2:Y:S03]  /*13610*/  SYNCS.PHASECHK.TRANS64.TRYWAIT P1, [R14+URZ+0x20830], R9 ;  /* 0x020830090e0075a7 */ /* 0x0002a6000802017f */
[----:B--2---:R-:W-:Y:S05]  /*13620*/  @!P1 NANOSLEEP.SYNCS 0x989680 ;  /* 0x009896800000995d */ /* 0x004fea0003900000 */
[----:B------:R-:W2:Y:S02]  /*13630*/  @!P1 SYNCS.PHASECHK.TRANS64 P1, [R14+URZ+0x20830], R9 ;  /* 0x020830090e0095a7 */ /* 0x000ea4000802007f */
[----:B--2---:R-:W-:Y:S05]  /*13640*/  @!P1 BRA `(.L_x_1000) ;  /* 0xfffffffc00ec9947 */ /* 0x004fea000383ffff */
[----:B------:R-:W-:Y:S05]  /*13650*/  BRA `(.L_x_997) ;  /* 0xffffff3800247947 */ /* 0x000fea000383ffff */
.L_x_1004:
[----:B-1----:R-:W-:-:S04]  /*13660*/  IMAD.U32 R14, RZ, RZ, UR6 ;  /* 0x00000006ff0e7e24 */ /* 0x002fc8000f8e00ff */
[----:B------:R1:W2:Y:S03]  /*13670*/  SYNCS.PHASECHK.TRANS64.TRYWAIT P0, [R14+URZ+0x20850], R9 ;  /* 0x020850090e0075a7 */ /* 0x0002a6000800017f */
[----:B--2---:R-:W-:Y:S05]  /*13680*/  @!P0 NANOSLEEP.SYNCS 0x989680 ;  /* 0x009896800000895d */ /* 0x004fea0003900000 */
[----:B------:R-:W2:Y:S02]  /*13690*/  @!P0 SYNCS.PHASECHK.TRANS64 P0, [R14+URZ+0x20850], R9 ;  /* 0x020850090e0085a7 */ /* 0x000ea4000800007f */
[----:B--2---:R-:W-:Y:S05]  /*136a0*/  @!P0 BRA `(.L_x_1004) ;  /* 0xfffffffc00ec8947 */ /* 0x004fea000383ffff */
[----:B------:R-:W-:Y:S05]  /*136b0*/  BRA `(.L_x_1001) ;  /* 0xffffff3800f87947 */ /* 0x000fea000383ffff */
.L_x_1011:
[----:B-1----:R-:W-:-:S04]  /*136c0*/  IMAD.U32 R14, RZ, RZ, UR6 ;  /* 0x00000006ff0e7e24 */ /* 0x002fc8000f8e00ff */
[----:B------:R1:W2:Y:S03]  /*136d0*/  SYNCS.PHASECHK.TRANS64.TRYWAIT P1, [R14+URZ+0x20830], R9 ;  /* 0x020830090e0075a7 */ /* 0x0002a6000802017f */
[----:B--2---:R-:W-:Y:S05]  /*136e0*/  @!P1 NANOSLEEP.SYNCS 0x989680 ;  /* 0x009896800000995d */ /* 0x004fea0003900000 */
[----:B------:R-:W2:Y:S02]  /*136f0*/  @!P1 SYNCS.PHASECHK.TRANS64 P1, [R14+URZ+0x20830], R9 ;  /* 0x020830090e0095a7 */ /* 0x000ea4000802007f */
[----:B--2---:R-:W-:Y:S05]  /*13700*/  @!P1 BRA `(.L_x_1011) ;  /* 0xfffffffc00ec9947 */ /* 0x004fea000383ffff */
[----:B------:R-:W-:Y:S05]  /*13710*/  BRA `(.L_x_1008) ;  /* 0xffffff5000687947 */ /* 0x000fea000383ffff */
.L_x_1015:
[----:B-1----:R-:W-:-:S04]  /*13720*/  IMAD.U32 R14, RZ, RZ, UR6 ;  /* 0x00000006ff0e7e24 */ /* 0x002fc8000f8e00ff */
[----:B------:R1:W2:Y:S03]  /*13730*/  SYNCS.PHASECHK.TRANS64.TRYWAIT P0, [R14+URZ+0x20850], R9 ;  /* 0x020850090e0075a7 */ /* 0x0002a6000800017f */
[----:B--2---:R-:W-:Y:S05]  /*13740*/  @!P0 NANOSLEEP.SYNCS 0x989680 ;  /* 0x009896800000895d */ /* 0x004fea0003900000 */
[----:B------:R-:W2:Y:S02]  /*13750*/  @!P0 SYNCS.PHASECHK.TRANS64 P0, [R14+URZ+0x20850], R9 ;  /* 0x020850090e0085a7 */ /* 0x000ea4000800007f */
[----:B--2---:R-:W-:Y:S05]  /*13760*/  @!P0 BRA `(.L_x_1015) ;  /* 0xfffffffc00ec8947 */ /* 0x004fea000383ffff */
[----:B------:R-:W-:Y:S05]  /*13770*/  BRA `(.L_x_1012) ;  /* 0xffffff54002c7947 */ /* 0x000fea000383ffff */
.L_x_1029:
[----:B-1----:R-:W-:-:S04]  /*13780*/  IMAD.U32 R5, RZ, RZ, UR14 ;  /* 0x0000000eff057e24 */ /* 0x002fc8000f8e00ff */
[----:B------:R1:W2:Y:S03]  /*13790*/  SYNCS.PHASECHK.TRANS64.TRYWAIT P0, [R5+URZ+0x20850], R4 ;  /* 0x02085004050075a7 */ /* 0x0002a6000800017f */
[----:B--2---:R-:W-:Y:S05]  /*137a0*/  @!P0 NANOSLEEP.SYNCS 0x989680 ;  /* 0x009896800000895d */ /* 0x004fea0003900000 */
[----:B------:R-:W2:Y:S02]  /*137b0*/  @!P0 SYNCS.PHASECHK.TRANS64 P0, [R5+URZ+0x20850], R4 ;  /* 0x02085004050085a7 */ /* 0x000ea4000800007f */
[----:B--2---:R-:W-:Y:S05]  /*137c0*/  @!P0 BRA `(.L_x_1029) ;  /* 0xfffffffc00ec8947 */ /* 0x004fea000383ffff */
[----:B------:R-:W-:Y:S05]  /*137d0*/  BRA `(.L_x_1028) ;  /* 0xffffff7000fc7947 */ /* 0x000fea000383ffff */
.L_x_1048:
[----:B------:R-:W-:Y:S02]  /*137e0*/  IMAD.MOV.U32 R13, RZ, RZ, R6 ;  /* 0x000000ffff0d7224 */ /* 0x000fe400078e0006 */
[----:B------:R-:W-:Y:S02]  /*137f0*/  IMAD.MOV.U32 R12, RZ, RZ, RZ ;  /* 0x000000ffff0c7224 */ /* 0x000fe400078e00ff */
[----:B------:R-:W-:Y:S02]  /*13800*/  IMAD.MOV.U32 R11, RZ, RZ, 0x1f ;  /* 0x0000001fff0b7424 */ /* 0x000fe400078e00ff */
[----:B------:R-:W-:-:S07]  /*13810*/  IMAD.MOV.U32 R15, RZ, RZ, -0x1 ;  /* 0xffffffffff0f7424 */ /* 0x000fce00078e00ff */
[----:B0-----:R-:W-:Y:S05]  /*13820*/  WARPSYNC.COLLECTIVE R15, `(.L_x_1100) ;  /* 0x000000000f087348 */ /* 0x001fea0003c00000 */
[----:B------:R1:W2:Y:S02]  /*13830*/  SHFL.IDX P6, R14, R13, R12, R11 ;  /* 0x0000000c0d0e7389 */ /* 0x0002a400000c000b */
[----:B012---:R-:W-:Y:S01]  /*13840*/  ENDCOLLECTIVE ;  /* 0x000000000000791b */ /* 0x007fe20003800000 */
.L_x_1100:
[----:B------:R-:W-:Y:S05]  /*13850*/  BRA `(.L_x_1101) ;  /* 0xffffffcc00e87947 */ /* 0x000fea000383ffff */
.L_x_1050:
[----:B------:R-:W-:Y:S01]  /*13860*/  BSSY B0, `(.L_x_1102) ;  /* 0x0000006000007945 */ /* 0x000fe20003800000 */
[----:B------:R-:W-:-:S07]  /*13870*/  IMAD.MOV.U32 R15, RZ, RZ, -0x1 ;  /* 0xffffffffff0f7424 */ /* 0x000fce00078e00ff */
[----:B01----:R-:W-:Y:S05]  /*13880*/  WARPSYNC.COLLECTIVE R15, `(.L_x_1103) ;  /* 0x000000000f0c7348 */ /* 0x003fea0003c00000 */
[----:B------:R-:W-:Y:S02]  /*13890*/  ELECT P6, UR62, PT ;  /* 0x00000000003e782f */ /* 0x000fe400038c0000 */
[----:B------:R-:W-:Y:S01]  /*138a0*/  MOV R14, UR62 ;  /* 0x0000003e000e7c02 */ /* 0x000fe20008000f00 */
[----:B01----:R-:W-:Y:S10]  /*138b0*/  ENDCOLLECTIVE ;  /* 0x000000000000791b */ /* 0x003ff40003800000 */
.L_x_1103:
[----:B------:R-:W-:Y:S05]  /*138c0*/  BSYNC B0 ;  /* 0x0000000000007941 */ /* 0x000fea0003800000 */
.L_x_1102:
[----:B------:R-:W-:Y:S05]  /*138d0*/  BRA `(.L_x_1104) ;  /* 0xffffffcc00ec7947 */ /* 0x000fea000383ffff */
.L_x_1052:
[----:B--2---:R2:W3:Y:S02]  /*138e0*/  SYNCS.PHASECHK.TRANS64.TRYWAIT P0, [R19+URZ+0x20880], R2 ;  /* 0x02088002130075a7 */ /* 0x0044e4000800017f */
[----:B---3--:R-:W-:Y:S05]  /*138f0*/  @!P0 NANOSLEEP.SYNCS 0x989680 ;  /* 0x009896800000895d */ /* 0x008fea0003900000 */
[----:B------:R-:W3:Y:S02]  /*13900*/  @!P0 SYNCS.PHASECHK.TRANS64 P0, [R19+URZ+0x20880], R2 ;  /* 0x02088002130085a7 */ /* 0x000ee4000800007f */
[----:B---3--:R-:W-:Y:S05]  /*13910*/  @!P0 BRA `(.L_x_1052) ;  /* 0xfffffffc00f08947 */ /* 0x008fea000383ffff */
[----:B------:R-:W-:Y:S05]  /*13920*/  BRA `(.L_x_1105) ;  /* 0xffffffd0003c7947 */ /* 0x000fea000383ffff */
.L_x_1054:
[----:B---3--:R3:W4:Y:S02]  /*13930*/  SYNCS.PHASECHK.TRANS64.TRYWAIT P0, [R19+URZ+0x20840], R2 ;  /* 0x02084002130075a7 */ /* 0x008724000800017f */
[----:B----4-:R-:W-:Y:S05]  /*13940*/  @!P0 NANOSLEEP.SYNCS 0x989680 ;  /* 0x009896800000895d */ /* 0x010fea0003900000 */
[----:B------:R-:W4:Y:S02]  /*13950*/  @!P0 SYNCS.PHASECHK.TRANS64 P0, [R19+URZ+0x20840], R2 ;  /* 0x02084002130085a7 */ /* 0x000f24000800007f */
[----:B----4-:R-:W-:Y:S05]  /*13960*/  @!P0 BRA `(.L_x_1054) ;  /* 0xfffffffc00f08947 */ /* 0x010fea000383ffff */
[----:B------:R-:W-:Y:S05]  /*13970*/  BRA `(.L_x_1106) ;  /* 0xffffffd000987947 */ /* 0x000fea000383ffff */
.L_x_1057:
[----:B------:R-:W-:Y:S01]  /*13980*/  IMAD.MOV.U32 R13, RZ, RZ, R5 ;  /* 0x000000ffff0d7224 */ /* 0x000fe200078e0005 */
[----:B------:R-:W-:Y:S01]  /*13990*/  LEA.HI R2, R9, UR40, RZ, 0x1d ;  /* 0x0000002809027c11 */ /* 0x000fe2000f8fe8ff */
[----:B------:R-:W-:Y:S02]  /*139a0*/  IMAD.MOV.U32 R12, RZ, RZ, RZ ;  /* 0x000000ffff0c7224 */ /* 0x000fe400078e00ff */
[----:B------:R-:W-:Y:S02]  /*139b0*/  IMAD.MOV.U32 R11, RZ, RZ, 0x181f ;  /* 0x0000181fff0b7424 */ /* 0x000fe400078e00ff */
[----:B------:R-:W-:-:S07]  /*139c0*/  IMAD.MOV.U32 R15, RZ, RZ, -0x1 ;  /* 0xffffffffff0f7424 */ /* 0x000fce00078e00ff */
[----:B------:R-:W-:Y:S05]  /*139d0*/  WARPSYNC.COLLECTIVE R15, `(.L_x_1107) ;  /* 0x000000000f087348 */ /* 0x000fea0003c00000 */
[----:B------:R0:W1:Y:S02]  /*139e0*/  SHFL.IDX P6, R14, R13, R12, R11 ;  /* 0x0000000c0d0e7389 */ /* 0x00006400000c000b */
[----:B01----:R-:W-:Y:S01]  /*139f0*/  ENDCOLLECTIVE ;  /* 0x000000000000791b */ /* 0x003fe20003800000 */
.L_x_1107:
[----:B------:R-:W-:Y:S02]  /*13a00*/  IMAD.MOV.U32 R13, RZ, RZ, R0 ;  /* 0x000000ffff0d7224 */ /* 0x000fe400078e0000 */
[----:B------:R-:W-:-:S07]  /*13a10*/  IMAD.MOV.U32 R6, RZ, RZ, R14 ;  /* 0x000000ffff067224 */ /* 0x000fce00078e000e */
[----:B------:R-:W-:Y:S05]  /*13a20*/  WARPSYNC.COLLECTIVE R15, `(.L_x_1108) ;  /* 0x000000000f087348 */ /* 0x000fea0003c00000 */
[----:B------:R0:W1:Y:S02]  /*13a30*/  SHFL.IDX P6, R14, R13, R12, R11 ;  /* 0x0000000c0d0e7389 */ /* 0x00006400000c000b */
[----:B01----:R-:W-:Y:S01]  /*13a40*/  ENDCOLLECTIVE ;  /* 0x000000000000791b */ /* 0x003fe20003800000 */
.L_x_1108:
        /* <DEDUP_REMOVED lines=10> */
.L_x_1109:
        /* <DEDUP_REMOVED lines=17> */
.L_x_1110:
[----:B------:R-:W-:Y:S02]  /*13c00*/  @!P2 VIADD R8, R4, UR39 ;  /* 0x000000270408ac36 */ /* 0x000fe40008000000 */
[----:B------:R-:W-:Y:S02]  /*13c10*/  IMAD.MOV.U32 R13, RZ, RZ, R5 ;  /* 0x000000ffff0d7224 */ /* 0x000fe400078e0005 */
[----:B------:R-:W-:Y:S02]  /*13c20*/  IMAD.MOV.U32 R12, RZ, RZ, 0x2 ;  /* 0x00000002ff0c7424 */ /* 0x000fe400078e00ff */
[----:B------:R-:W-:-:S07]  /*13c30*/  IMAD.MOV.U32 R7, RZ, RZ, R14 ;  /* 0x000000ffff077224 */ /* 0x000fce00078e000e */
[----:B------:R-:W-:Y:S05]  /*13c40*/  WARPSYNC.COLLECTIVE R15, `(.L_x_1111) ;  /* 0x000000000f087348 */ /* 0x000fea0003c00000 */
[----:B------:R0:W1:Y:S02]  /*13c50*/  SHFL.IDX P6, R14, R13, R12, R11 ;  /* 0x0000000c0d0e7389 */ /* 0x00006400000c000b */
[----:B01----:R-:W-:Y:S01]  /*13c60*/  ENDCOLLECTIVE ;  /* 0x000000000000791b */ /* 0x003fe20003800000 */
.L_x_1111:
        /* <DEDUP_REMOVED lines=17> */
.L_x_1112:
[----:B------:R-:W-:Y:S02]  /*13d80*/  @!P2 VIADD R8, R4, UR39 ;  /* 0x000000270408ac36 */ /* 0x000fe40008000000 */
[----:B------:R-:W-:Y:S02]  /*13d90*/  IMAD.MOV.U32 R13, RZ, RZ, R5 ;  /* 0x000000ffff0d7224 */ /* 0x000fe400078e0005 */
[----:B------:R-:W-:Y:S02]  /*13da0*/  IMAD.MOV.U32 R12, RZ, RZ, 0x3 ;  /* 0x00000003ff0c7424 */ /* 0x000fe400078e00ff */
[----:B------:R-:W-:-:S07]  /*13db0*/  IMAD.MOV.U32 R7, RZ, RZ, R14 ;  /* 0x000000ffff077224 */ /* 0x000fce00078e000e */
[----:B------:R-:W-:Y:S05]  /*13dc0*/  WARPSYNC.COLLECTIVE R15, `(.L_x_1113) ;  /* 0x000000000f087348 */ /* 0x000fea0003c00000 */
[----:B------:R0:W1:Y:S02]  /*13dd0*/  SHFL.IDX P6, R14, R13, R12, R11 ;  /* 0x0000000c0d0e7389 */ /* 0x00006400000c000b */
[----:B01----:R-:W-:Y:S01]  /*13de0*/  ENDCOLLECTIVE ;  /* 0x000000000000791b */ /* 0x003fe20003800000 */
.L_x_1113:
        /* <DEDUP_REMOVED lines=17> */
.L_x_1114:
[----:B------:R-:W-:Y:S02]  /*13f00*/  @!P2 VIADD R8, R4, UR39 ;  /* 0x000000270408ac36 */ /* 0x000fe40008000000 */
[----:B------:R-:W-:Y:S02]  /*13f10*/  IMAD.MOV.U32 R13, RZ, RZ, R5 ;  /* 0x000000ffff0d7224 */ /* 0x000fe400078e0005 */
[----:B------:R-:W-:Y:S02]  /*13f20*/  IMAD.MOV.U32 R12, RZ, RZ, 0x4 ;  /* 0x00000004ff0c7424 */ /* 0x000fe400078e00ff */
[----:B------:R-:W-:-:S07]  /*13f30*/  IMAD.MOV.U32 R7, RZ, RZ, R14 ;  /* 0x000000ffff077224 */ /* 0x000fce00078e000e */
[----:B------:R-:W-:Y:S05]  /*13f40*/  WARPSYNC.COLLECTIVE R15, `(.L_x_1115) ;  /* 0x000000000f087348 */ /* 0x000fea0003c00000 */
[----:B------:R0:W1:Y:S02]  /*13f50*/  SHFL.IDX P6, R14, R13, R12, R11 ;  /* 0x0000000c0d0e7389 */ /* 0x00006400000c000b */
[----:B01----:R-:W-:Y:S01]  /*13f60*/  ENDCOLLECTIVE ;  /* 0x000000000000791b */ /* 0x003fe20003800000 */
.L_x_1115:
        /* <DEDUP_REMOVED lines=17> */
.L_x_1116:
[----:B------:R-:W-:Y:S02]  /*14080*/  @!P2 VIADD R8, R4, UR39 ;  /* 0x000000270408ac36 */ /* 0x000fe40008000000 */
[----:B------:R-:W-:Y:S02]  /*14090*/  IMAD.MOV.U32 R13, RZ, RZ, R5 ;  /* 0x000000ffff0d7224 */ /* 0x000fe400078e0005 */
[----:B------:R-:W-:Y:S02]  /*140a0*/  IMAD.MOV.U32 R12, RZ, RZ, 0x5 ;  /* 0x00000005ff0c7424 */ /* 0x000fe400078e00ff */
[----:B------:R-:W-:-:S07]  /*140b0*/  IMAD.MOV.U32 R7, RZ, RZ, R14 ;  /* 0x000000ffff077224 */ /* 0x000fce00078e000e */
[----:B------:R-:W-:Y:S05]  /*140c0*/  WARPSYNC.COLLECTIVE R15, `(.L_x_1117) ;  /* 0x000000000f087348 */ /* 0x000fea0003c00000 */
[----:B------:R0:W1:Y:S02]  /*140d0*/  SHFL.IDX P6, R14, R13, R12, R11 ;  /* 0x0000000c0d0e7389 */ /* 0x00006400000c000b */
[----:B01----:R-:W-:Y:S01]  /*140e0*/  ENDCOLLECTIVE ;  /* 0x000000000000791b */ /* 0x003fe20003800000 */
.L_x_1117:
        /* <DEDUP_REMOVED lines=17> */
.L_x_1118:
[----:B------:R-:W-:Y:S02]  /*14200*/  @!P2 VIADD R8, R4, UR39 ;  /* 0x000000270408ac36 */ /* 0x000fe40008000000 */
[----:B------:R-:W-:Y:S02]  /*14210*/  IMAD.MOV.U32 R13, RZ, RZ, R5 ;  /* 0x000000ffff0d7224 */ /* 0x000fe400078e0005 */
[----:B------:R-:W-:Y:S02]  /*14220*/  IMAD.MOV.U32 R12, RZ, RZ, 0x6 ;  /* 0x00000006ff0c7424 */ /* 0x000fe400078e00ff */
[----:B------:R-:W-:-:S07]  /*14230*/  IMAD.MOV.U32 R7, RZ, RZ, R14 ;  /* 0x000000ffff077224 */ /* 0x000fce00078e000e */
[----:B------:R-:W-:Y:S05]  /*14240*/  WARPSYNC.COLLECTIVE R15, `(.L_x_1119) ;  /* 0x000000000f087348 */ /* 0x000fea0003c00000 */
[----:B------:R0:W1:Y:S02]  /*14250*/  SHFL.IDX P6, R14, R13, R12, R11 ;  /* 0x0000000c0d0e7389 */ /* 0x00006400000c000b */
[----:B01----:R-:W-:Y:S01]  /*14260*/  ENDCOLLECTIVE ;  /* 0x000000000000791b */ /* 0x003fe20003800000 */
.L_x_1119:
        /* <DEDUP_REMOVED lines=15> */
.L_x_1120:
        /* <DEDUP_REMOVED lines=9> */
.L_x_1121:
        /* <DEDUP_REMOVED lines=10> */
[----:B------:R0:W-:Y:S04]  /*14490*/  @!P2 LDGSTS.E.BYPASS.LTC128B.128 [R8+0x13400], desc[UR44][R6.64], !P1 ;  /* 0x134000000608afae */ /* 0x0001e8000c901d6c */
[----:B------:R0:W-:Y:S02]  /*144a0*/  @!P2 LDGSTS.E.BYPASS.LTC128B.128 [R8+0x17400], desc[UR44][R6.64+0x80], !P0 ;  /* 0x174000800608afae */ /* 0x0001e4000c101d6c */
[----:B0-----:R-:W-:Y:S05]  /*144b0*/  WARPSYNC.COLLECTIVE R15, `(.L_x_1122) ;  /* 0x000000000f087348 */ /* 0x001fea0003c00000 */
[----:B------:R1:W2:Y:S02]  /*144c0*/  SHFL.IDX P6, R14, R13, R12, R11 ;  /* 0x0000000c0d0e7389 */ /* 0x0002a400000c000b */
[----:B012---:R-:W-:Y:S01]  /*144d0*/  ENDCOLLECTIVE ;  /* 0x000000000000791b */ /* 0x007fe20003800000 */
.L_x_1122:
[----:B------:R-:W-:Y:S05]  /*144e0*/  BRA `(.L_x_1123) ;  /* 0xffffffd000bc7947 */ /* 0x000fea000383ffff */
.L_x_1060:
[----:B--2---:R2:W3:Y:S02]  /*144f0*/  SYNCS.PHASECHK.TRANS64.TRYWAIT P0, [R19+URZ+0x20820], R0 ;  /* 0x02082000130075a7 */ /* 0x0044e4000800017f */
[----:B---3--:R-:W-:Y:S05]  /*14500*/  @!P0 NANOSLEEP.SYNCS 0x989680 ;  /* 0x009896800000895d */ /* 0x008fea0003900000 */
[----:B------:R-:W3:Y:S02]  /*14510*/  @!P0 SYNCS.PHASECHK.TRANS64 P0, [R19+URZ+0x20820], R0 ;  /* 0x02082000130085a7 */ /* 0x000ee4000800007f */
[----:B---3--:R-:W-:Y:S05]  /*14520*/  @!P0 BRA `(.L_x_1060) ;  /* 0xfffffffc00f08947 */ /* 0x008fea000383ffff */
[----:B------:R-:W-:Y:S05]  /*14530*/  BRA `(.L_x_1124) ;  /* 0xffffffd400007947 */ /* 0x000fea000383ffff */
.L_x_1065:
[----:B-1----:R1:W2:Y:S02]  /*14540*/  SYNCS.PHASECHK.TRANS64.TRYWAIT P0, [R7+URZ+0x20880], R5 ;  /* 0x02088005070075a7 */ /* 0x0022a4000800017f */
[----:B--2---:R-:W-:Y:S05]  /*14550*/  @!P0 NANOSLEEP.SYNCS 0x989680 ;  /* 0x009896800000895d */ /* 0x004fea0003900000 */
[----:B------:R-:W2:Y:S02]  /*14560*/  @!P0 SYNCS.PHASECHK.TRANS64 P0, [R7+URZ+0x20880], R5 ;  /* 0x02088005070085a7 */ /* 0x000ea4000800007f */
[----:B--2---:R-:W-:Y:S05]  /*14570*/  @!P0 BRA `(.L_x_1065) ;  /* 0xfffffffc00f08947 */ /* 0x004fea000383ffff */
[----:B------:R-:W-:Y:S05]  /*14580*/  BRA `(.L_x_1125) ;  /* 0xffffffd400bc7947 */ /* 0x000fea000383ffff */
.L_x_1070:
[----:B--2---:R2:W3:Y:S02]  /*14590*/  SYNCS.PHASECHK.TRANS64.TRYWAIT P0, [R7+URZ+0x20840], R5 ;  /* 0x02084005070075a7 */ /* 0x0044e4000800017f */
[----:B---3--:R-:W-:Y:S05]  /*145a0*/  @!P0 NANOSLEEP.SYNCS 0x989680 ;  /* 0x009896800000895d */ /* 0x008fea0003900000 */
[----:B------:R-:W3:Y:S02]  /*145b0*/  @!P0 SYNCS.PHASECHK.TRANS64 P0, [R7+URZ+0x20840], R5 ;  /* 0x02084005070085a7 */ /* 0x000ee4000800007f */
[----:B---3--:R-:W-:Y:S05]  /*145c0*/  @!P0 BRA `(.L_x_1070) ;  /* 0xfffffffc00f08947 */ /* 0x008fea000383ffff */
[----:B------:R-:W-:Y:S05]  /*145d0*/  BRA `(.L_x_1126) ;  /* 0xffffffd800687947 */ /* 0x000fea000383ffff */
.L_x_1076:
[----:B-1----:R1:W2:Y:S02]  /*145e0*/  SYNCS.PHASECHK.TRANS64.TRYWAIT P0, [R18+URZ+0x20870], R4 ;  /* 0x02087004120075a7 */ /* 0x0022a4000800017f */
[----:B--2---:R-:W-:Y:S05]  /*145f0*/  @!P0 NANOSLEEP.SYNCS 0x989680 ;  /* 0x009896800000895d */ /* 0x004fea0003900000 */
[----:B------:R-:W2:Y:S02]  /*14600*/  @!P0 SYNCS.PHASECHK.TRANS64 P0, [R18+URZ+0x20870], R4 ;  /* 0x02087004120085a7 */ /* 0x000ea4000800007f */
[----:B--2---:R-:W-:Y:S05]  /*14610*/  @!P0 BRA `(.L_x_1076) ;  /* 0xfffffffc00f08947 */ /* 0x004fea000383ffff */
[----:B------:R-:W-:Y:S05]  /*14620*/  BRA `(.L_x_1127) ;  /* 0xffffffdc003c7947 */ /* 0x000fea000383ffff */
.L_x_1078:
[----:B-1----:R1:W2:Y:S02]  /*14630*/  SYNCS.PHASECHK.TRANS64.TRYWAIT P0, [R18+URZ+0x20860], R4 ;  /* 0x02086004120075a7 */ /* 0x0022a4000800017f */
[----:B--2---:R-:W-:Y:S05]  /*14640*/  @!P0 NANOSLEEP.SYNCS 0x989680 ;  /* 0x009896800000895d */ /* 0x004fea0003900000 */
[----:B------:R-:W2:Y:S02]  /*14650*/  @!P0 SYNCS.PHASECHK.TRANS64 P0, [R18+URZ+0x20860], R4 ;  /* 0x02086004120085a7 */ /* 0x000ea4000800007f */
[----:B--2---:R-:W-:Y:S05]  /*14660*/  @!P0 BRA `(.L_x_1078) ;  /* 0xfffffffc00f08947 */ /* 0x004fea000383ffff */
[----:B------:R-:W-:Y:S05]  /*14670*/  BRA `(.L_x_1128) ;  /* 0xffffffdc00407947 */ /* 0x000fea000383ffff */
.L_x_1084:
[----:B-1----:R1:W2:Y:S02]  /*14680*/  SYNCS.PHASECHK.TRANS64.TRYWAIT P0, [R3+URZ+0x20870], R0 ;  /* 0x02087000030075a7 */ /* 0x0022a4000800017f */
[----:B--2---:R-:W-:Y:S05]  /*14690*/  @!P0 NANOSLEEP.SYNCS 0x989680 ;  /* 0x009896800000895d */ /* 0x004fea0003900000 */
[----:B------:R-:W2:Y:S02]  /*146a0*/  @!P0 SYNCS.PHASECHK.TRANS64 P0, [R3+URZ+0x20870], R0 ;  /* 0x02087000030085a7 */ /* 0x000ea4000800007f */
[----:B--2---:R-:W-:Y:S05]  /*146b0*/  @!P0 BRA `(.L_x_1084) ;  /* 0xfffffffc00f08947 */ /* 0x004fea000383ffff */
[----:B------:R-:W-:Y:S05]  /*146c0*/  BRA `(.L_x_1129) ;  /* 0xffffffe000e47947 */ /* 0x000fea000383ffff */
.L_x_1086:
[----:B-1----:R1:W2:Y:S02]  /*146d0*/  SYNCS.PHASECHK.TRANS64.TRYWAIT P0, [R3+URZ+0x20860], R0 ;  /* 0x02086000030075a7 */ /* 0x0022a4000800017f */
[----:B--2---:R-:W-:Y:S05]  /*146e0*/  @!P0 NANOSLEEP.SYNCS 0x989680 ;  /* 0x009896800000895d */ /* 0x004fea0003900000 */
[----:B------:R-:W2:Y:S02]  /*146f0*/  @!P0 SYNCS.PHASECHK.TRANS64 P0, [R3+URZ+0x20860], R0 ;  /* 0x02086000030085a7 */ /* 0x000ea4000800007f */
[----:B--2---:R-:W-:Y:S05]  /*14700*/  @!P0 BRA `(.L_x_1086) ;  /* 0xfffffffc00f08947 */ /* 0x004fea000383ffff */
[----:B------:R-:W-:Y:S05]  /*14710*/  BRA `(.L_x_1130) ;  /* 0xffffffe000f47947 */ /* 0x000fea000383ffff */
.L_x_1088:
[----:B0-----:R0:W1:Y:S02]  /*14720*/  SYNCS.PHASECHK.TRANS64.TRYWAIT P0, [R9+URZ+0x20820], R2 ;  /* 0x02082002090075a7 */ /* 0x001064000800017f */
[----:B-1----:R-:W-:Y:S05]  /*14730*/  @!P0 NANOSLEEP.SYNCS 0x989680 ;  /* 0x009896800000895d */ /* 0x002fea0003900000 */
[----:B------:R-:W1:Y:S02]  /*14740*/  @!P0 SYNCS.PHASECHK.TRANS64 P0, [R9+URZ+0x20820], R2 ;  /* 0x02082002090085a7 */ /* 0x000e64000800007f */
[----:B-1----:R-:W-:Y:S05]  /*14750*/  @!P0 BRA `(.L_x_1088) ;  /* 0xfffffffc00f08947 */ /* 0x002fea000383ffff */
[----:B------:R-:W-:Y:S05]  /*14760*/  BRA `(.L_x_1131) ;  /* 0xffffffe800887947 */ /* 0x000fea000383ffff */
.L_x_1090:
[----:B0-----:R0:W1:Y:S02]  /*14770*/  SYNCS.PHASECHK.TRANS64.TRYWAIT P1, [R5+URZ], R4 ;  /* 0x00000004050075a7 */ /* 0x001064000802017f */
[----:B-1----:R-:W-:Y:S05]  /*14780*/  @!P1 NANOSLEEP.SYNCS 0x989680 ;  /* 0x009896800000995d */ /* 0x002fea0003900000 */
[----:B------:R-:W1:Y:S02]  /*14790*/  @!P1 SYNCS.PHASECHK.TRANS64 P1, [R5+URZ], R4 ;  /* 0x00000004050095a7 */ /* 0x000e64000802007f */
[----:B-1----:R-:W-:Y:S05]  /*147a0*/  @!P1 BRA `(.L_x_1090) ;  /* 0xfffffffc00f09947 */ /* 0x002fea000383ffff */
[----:B------:R-:W-:Y:S05]  /*147b0*/  BRA `(.L_x_1132) ;  /* 0xffffffe800d87947 */ /* 0x000fea000383ffff */
.L_x_1091:
[----:B-1----:R1:W2:Y:S02]  /*147c0*/  SYNCS.PHASECHK.TRANS64.TRYWAIT P1, [R7+URZ], R2 ;  /* 0x00000002070075a7 */ /* 0x0022a4000802017f */
[----:B--2---:R-:W-:Y:S05]  /*147d0*/  @!P1 NANOSLEEP.SYNCS 0x989680 ;  /* 0x009896800000995d */ /* 0x004fea0003900000 */
[----:B------:R-:W2:Y:S02]  /*147e0*/  @!P1 SYNCS.PHASECHK.TRANS64 P1, [R7+URZ], R2 ;  /* 0x00000002070095a7 */ /* 0x000ea4000802007f */
[----:B--2---:R-:W-:Y:S05]  /*147f0*/  @!P1 BRA `(.L_x_1091) ;  /* 0xfffffffc00f09947 */ /* 0x004fea000383ffff */
[----:B------:R-:W-:Y:S05]  /*14800*/  BRA `(.L_x_1133) ;  /* 0xffffffe800cc7947 */ /* 0x000fea000383ffff */
.L_x_1093:
[----:B0-----:R0:W2:Y:S02]  /*14810*/  SYNCS.PHASECHK.TRANS64.TRYWAIT P1, [R5+URZ+0x20860], R4 ;  /* 0x02086004050075a7 */ /* 0x0010a4000802017f */
[----:B--2---:R-:W-:Y:S05]  /*14820*/  @!P1 NANOSLEEP.SYNCS 0x989680 ;  /* 0x009896800000995d */ /* 0x004fea0003900000 */
[----:B------:R-:W2:Y:S02]  /*14830*/  @!P1 SYNCS.PHASECHK.TRANS64 P1, [R5+URZ+0x20860], R4 ;  /* 0x02086004050095a7 */ /* 0x000ea4000802007f */
[----:B--2---:R-:W-:Y:S05]  /*14840*/  @!P1 BRA `(.L_x_1093) ;  /* 0xfffffffc00f09947 */ /* 0x004fea000383ffff */
[----:B------:R-:W-:Y:S05]  /*14850*/  BRA `(.L_x_1134) ;  /* 0xffffffe800cc7947 */ /* 0x000fea000383ffff */
.L_x_1095:
[----:B--2---:R2:W3:Y:S02]  /*14860*/  SYNCS.PHASECHK.TRANS64.TRYWAIT P1, [R3+URZ+0x20860], R2 ;  /* 0x02086002030075a7 */ /* 0x0044e4000802017f */
[----:B---3--:R-:W-:Y:S05]  /*14870*/  @!P1 NANOSLEEP.SYNCS 0x989680 ;  /* 0x009896800000995d */ /* 0x008fea0003900000 */
[----:B------:R-:W3:Y:S02]  /*14880*/  @!P1 SYNCS.PHASECHK.TRANS64 P1, [R3+URZ+0x20860], R2 ;  /* 0x02086002030095a7 */ /* 0x000ee4000802007f */
[----:B---3--:R-:W-:Y:S05]  /*14890*/  @!P1 BRA `(.L_x_1095) ;  /* 0xfffffffc00f09947 */ /* 0x008fea000383ffff */
[----:B------:R-:W-:Y:S05]  /*148a0*/  BRA `(.L_x_1135) ;  /* 0xffffffe800cc7947 */ /* 0x000fea000383ffff */
.L_x_1097:
[----:B---3--:R3:W4:Y:S02]  /*148b0*/  SYNCS.PHASECHK.TRANS64.TRYWAIT P0, [R5+URZ+0x20880], R4 ;  /* 0x02088004050075a7 */ /* 0x008724000800017f */
[----:B----4-:R-:W-:Y:S05]  /*148c0*/  @!P0 NANOSLEEP.SYNCS 0x989680 ;  /* 0x009896800000895d */ /* 0x010fea0003900000 */
[----:B------:R-:W4:Y:S02]  /*148d0*/  @!P0 SYNCS.PHASECHK.TRANS64 P0, [R5+URZ+0x20880], R4 ;  /* 0x02088004050085a7 */ /* 0x000f24000800007f */
[----:B----4-:R-:W-:Y:S05]  /*148e0*/  @!P0 BRA `(.L_x_1097) ;  /* 0xfffffffc00f08947 */ /* 0x010fea000383ffff */
[----:B------:R-:W-:Y:S05]  /*148f0*/  BRA `(.L_x_1098) ;  /* 0xffffffe800c87947 */ /* 0x000fea000383ffff */
.L_x_1136:
        /* <DEDUP_REMOVED lines=16> */
.L_x_13260:


//--------------------- .text._ZN7cutlass13device_kernelIN5flash11enable_sm90INS1_16FlashAttnFwdSm90INS1_25CollectiveMainloopFwdSm90ILi2EN4cute5tupleIJNS5_1CILi1EEES8_S8_EEENS6_IJNS7_ILi128EEENS7_ILi64EEENS7_ILi256EEEEEELi256ENS_12float_e4m3_tEfNS_4arch4Sm90ELb0ELb1ELb0ELb1ELb0ELb0ELb0ELb1ELb1ELb1ELb1ELb0EEENS1_21CollectiveEpilogueFwdINS6_IJSA_SC_SB_EEES9_NS_10bfloat16_tESG_Li256ELb1ELb1ELb1ELb1EEENS1_36VarlenDynamicPersistentTileSchedulerILi128ELi64ELi256ELi128ELb1ELb1ELb1ELb1ELb0ELb1EEEEEEEEEvNT_6ParamsE --------------------------
	.section	.text._ZN7cutlass13device_kernelIN5flash11enable_sm90INS1_16FlashAttnFwdSm90INS1_25CollectiveMainloopFwdSm90ILi2EN4cute5tupleIJNS5_1CILi1EEES8_S8_EEENS6_IJNS7_ILi128EEENS7_ILi64EEENS7_ILi256EEEEEELi256ENS_12float_e4m3_tEfNS_4arch4Sm90ELb0ELb1ELb0ELb1ELb0ELb0ELb0ELb1ELb1ELb1ELb1ELb0EEENS1_21CollectiveEpilogueFwdINS6_IJSA_SC_SB_EEES9_NS_10bfloat16_tESG_Li256ELb1ELb1ELb1ELb1EEENS1_36VarlenDynamicPersistentTileSchedulerILi128ELi64ELi256ELi128ELb1ELb1ELb1ELb1ELb0ELb1EEEEEEEEEvNT_6ParamsE,"ax",@progbits
	.align	128
.text._ZN7cutlass13device_kernelIN5flash11enable_sm90INS1_16FlashAttnFwdSm90INS1_25CollectiveMainloopFwdSm90ILi2EN4cute5tupleIJNS5_1CILi1EEES8_S8_EEENS6_IJNS7_ILi128EEENS7_ILi64EEENS7_ILi256EEEEEELi256ENS_12float_e4m3_tEfNS_4arch4Sm90ELb0ELb1ELb0ELb1ELb0ELb0ELb0ELb1ELb1ELb1ELb1ELb0EEENS1_21CollectiveEpilogueFwdINS6_IJSA_SC_SB_EEES9_NS_10bfloat16_tESG_Li256ELb1ELb1ELb1ELb1EEENS1_36VarlenDynamicPersistentTileSchedulerILi128ELi64ELi256ELi128ELb1ELb1ELb1ELb1ELb0ELb1EEEEEEEEEvNT_6ParamsE:
        .type           _ZN7cutlass13device_kernelIN5flash11enable_sm90INS1_16FlashAttnFwdSm90INS1_25CollectiveMainloopFwdSm90ILi2EN4cute5tupleIJNS5_1CILi1EEES8_S8_EEENS6_IJNS7_ILi128EEENS7_ILi64EEENS7_ILi256EEEEEELi256ENS_12float_e4m3_tEfNS_4arch4Sm90ELb0ELb1ELb0ELb1ELb0ELb0ELb0ELb1ELb1ELb1ELb1ELb0EEENS1_21CollectiveEpilogueFwdINS6_IJSA_SC_SB_EEES9_NS_10bfloat16_tESG_Li256ELb1ELb1ELb1ELb1EEENS1_36VarlenDynamicPersistentTileSchedulerILi128ELi64ELi256ELi128ELb1ELb1ELb1ELb1ELb0ELb1EEEEEEEEEvNT_6ParamsE,@function
        .size           _ZN7cutlass13device_kernelIN5flash11enable_sm90INS1_16FlashAttnFwdSm90INS1_25CollectiveMainloopFwdSm90ILi2EN4cute5tupleIJNS5_1CILi1EEES8_S8_EEENS6_IJNS7_ILi128EEENS7_ILi64EEENS7_ILi256EEEEEELi256ENS_12float_e4m3_tEfNS_4arch4Sm90ELb0ELb1ELb0ELb1ELb0ELb0ELb0ELb1ELb1ELb1ELb1ELb0EEENS1_21CollectiveEpilogueFwdINS6_IJSA_SC_SB_EEES9_NS_10bfloat16_tESG_Li256ELb1ELb1ELb1ELb1EEENS1_36VarlenDynamicPersistentTileSchedulerILi128ELi64ELi256ELi128ELb1ELb1ELb1ELb1ELb0ELb1EEEEEEEEEvNT_6ParamsE,(.L_x_13261 - _ZN7cutlass13device_kernelIN5flash11enable_sm90INS1_16FlashAttnFwdSm90INS1_25CollectiveMainloopFwdSm90ILi2EN4cute5tupleIJNS5_1CILi1EEES8_S8_EEENS6_IJNS7_ILi128EEENS7_ILi64EEENS7_ILi256EEEEEELi256ENS_12float_e4m3_tEfNS_4arch4Sm90ELb0ELb1ELb0ELb1ELb0ELb0ELb0ELb1ELb1ELb1ELb1ELb0EEENS1_21CollectiveEpilogueFwdINS6_IJSA_SC_SB_EEES9_NS_10bfloat16_tESG_Li256ELb1ELb1ELb1ELb1EEENS1_36VarlenDynamicPersistentTileSchedulerILi128ELi64ELi256ELi128ELb1ELb1ELb1ELb1ELb0ELb1EEEEEEEEEvNT_6ParamsE)
        .other          _ZN7cutlass13device_kernelIN5flash11enable_sm90INS1_16FlashAttnFwdSm90INS1_25CollectiveMainloopFwdSm90ILi2EN4cute5tupleIJNS5_1CILi1EEES8_S8_EEENS6_IJNS7_ILi128EEENS7_ILi64EEENS7_ILi256EEEEEELi256ENS_12float_e4m3_tEfNS_4arch4Sm90ELb0ELb1ELb0ELb1ELb0ELb0ELb0ELb1ELb1ELb1ELb1ELb0EEENS1_21CollectiveEpilogueFwdINS6_IJSA_SC_SB_EEES9_NS_10bfloat16_tESG_Li256ELb1ELb1ELb1ELb1EEENS1_36VarlenDynamicPersistentTileSchedulerILi128ELi64ELi256ELi128ELb1ELb1ELb1ELb1ELb0ELb1EEEEEEEEEvNT_6ParamsE,@"STO_CUDA_ENTRY STV_DEFAULT"
_ZN7cutlass13device_kernelIN5flash11enable_sm90INS1_16FlashAttnFwdSm90INS1_25CollectiveMainloopFwdSm90ILi2EN4cute5tupleIJNS5_1CILi1EEES8_S8_EEENS6_IJNS7_ILi128EEENS7_ILi64EEENS7_ILi256EEEEEELi256ENS_12float_e4m3_tEfNS_4arch4Sm90ELb0ELb1ELb0ELb1ELb0ELb0ELb0ELb1ELb1ELb1ELb1ELb0EEENS1_21CollectiveEpilogueFwdINS6_IJSA_SC_SB_EEES9_NS_10bfloat16_tESG_Li256ELb1ELb1ELb1ELb1EEENS1_36VarlenDynamicPersistentTileSchedulerILi128ELi64ELi256ELi128ELb1ELb1ELb1ELb1ELb0ELb1EEEEEEEEEvNT_6ParamsE:
        /* <DEDUP_REMOVED lines=18> */
.L_x_1138:
[----:B------:R-:W-:Y:S05]  /*0120*/  BSYNC B0 ;  /* 0x0000000000007941 */ /* 0x000fea0003800000 */
.L_x_1137:
        /* <DEDUP_REMOVED lines=41> */
.L_x_1139:
        /* <DEDUP_REMOVED lines=22> */
.L_x_1140:
        /* <DEDUP_REMOVED lines=18> */
.L_x_1141:
        /* <DEDUP_REMOVED lines=22> */
.L_x_1142:
        /* <DEDUP_REMOVED lines=22> */
.L_x_1143:
[----:B0-----:R-:W-:Y:S01]  /*0900*/  UMOV UR4, 0x1 ;  /* 0x0000000100047882 */ /* 0x001fe20000000000 */
[----:B------:R-:W-:Y:S01]  /*0910*/  PLOP3.LUT P0, PT, PT, PT, UP0, 0x80, 0x0 ;  /* 0x000000000000781c */ /* 0x000fe20003f0f008 */
[----:B------:R-:W-:Y:S01]  /*0920*/  USEL UR4, UR4, 0x2, !UP0 ;  /* 0x0000000204047887 */ /* 0x000fe2000c000000 */
[----:B------:R-:W-:Y:S01]  /*0930*/  NOP ;  /* 0x0000000000007918 */ /* 0x000fe20000000000 */
[----:B------:R-:W-:-:S04]  /*0940*/  ULDC.64 UR48, c[0x0][0x208] ;  /* 0x0000820000307ab9 */ /* 0x000fc80000000a00 */
[----:B------:R-:W-:-:S05]  /*0950*/  IMAD.U32 R2, RZ, RZ, UR4 ;  /* 0x00000004ff027e24 */ /* 0x000fca000f8e00ff */
[----:B------:R0:W-:Y:S01]  /*0960*/  STL [R1+0x3c], R2 ;  /* 0x00003c0201007387 */ /* 0x0001e20000100800 */
[----:B-12-4-:R-:W-:Y:S06]  /*0970*/  BAR.SYNC.DEFER_BLOCKING 0x0 ;  /* 0x0000000000007b1d */ /* 0x016fec0000010000 */
[----:B------:R-:W-:Y:S05]  /*0980*/  @!P0 BRA `(.L_x_1144) ;  /* 0x0000011400a88947 */ /* 0x000fea0003800000 */
.L_x_1145:
[----:B------:R-:W-:-:S08]  /*0990*/  NOP ;  /* 0x0000000000007918 */ /* 0x000fd00000000000 */
[----:B------:R-:W1:Y:S02]  /*09a0*/  USETMAXREG.TRY_ALLOC.CTAPOOL UP0, 0xf0 ;  /* 0x000000f0000079c8 */ /* 0x000e640008000600 */
[----:B-1----:R-:W-:-:S13]  /*09b0*/  PLOP3.LUT P0, PT, PT, PT, UP0, 0x80, 0x0 ;  /* 0x000000000000781c */ /* 0x002fda0003f0f008 */
[----:B------:R-:W-:Y:S05]  /*09c0*/  @!P0 BRA `(.L_x_1145) ;  /* 0xfffffffc00f08947 */ /* 0x000fea000383ffff */
[----:B0-----:R-:W0:Y:S01]  /*09d0*/  S2R R2, SR_TID.X ;  /* 0x0000000000027919 */ /* 0x001e220000002100 */
        /* <DEDUP_REMOVED lines=13> */
[----:B------:R-:W2:Y:S01]  /*0ab0*/  LDL R3, [R1+0x3c] ;  /* 0x00003c0001037983 */ /* 0x000ea20000100800 */
[----:B------:R-:W-:Y:S01]  /*0ac0*/  VIADD R0, R2, 0xffffff80 ;  /* 0xffffff8002007836 */ /* 0x000fe20000000000 */
[----:B------:R-:W-:Y:S01]  /*0ad0*/  R2UR UR5, R5 ;  /* 0x00000000050572ca */ /* 0x000fe200000e0000 */
[----:B------:R-:W-:Y:S01]  /*0ae0*/  UMOV UR60, URZ ;  /* 0x0000003f003c7c82 */ /* 0x000fe20008000000 */
[----:B------:R-:W-:Y:S01]  /*0af0*/  R2UR UR6, R6 ;  /* 0x00000000060672ca */ /* 0x000fe200000e0000 */
[----:B------:R-:W-:Y:S01]  /*0b00*/  UMOV UR36, URZ ;  /* 0x0000003f00247c82 */ /* 0x000fe20008000000 */
[----:B------:R-:W-:Y:S01]  /*0b10*/  R2UR UR52, R7 ;  /* 0x00000000073472ca */ /* 0x000fe200000e0000 */
[----:B------:R-:W-:Y:S01]  /*0b20*/  UMOV UR37, URZ ;  /* 0x0000003f00257c82 */ /* 0x000fe20008000000 */
[----:B--2---:R-:W-:Y:S02]  /*0b30*/  R2UR UR4, R3 ;  /* 0x00000000030472ca */ /* 0x004fe400000e0000 */
[----:B------:R-:W-:-:S04]  /*0b40*/  SHF.R.S32.HI R3, RZ, 0x1f, R0 ;  /* 0x0000001fff037819 */ /* 0x000fc80000011400 */
[CC--:B------:R-:W-:Y:S02]  /*0b50*/  LEA.HI R2, R3.reuse, R0.reuse, RZ, 0x7 ;  /* 0x0000000003027211 */ /* 0x0c0fe400078f38ff */
[CC--:B------:R-:W-:Y:S02]  /*0b60*/  LEA.HI R4, R3.reuse, R0.reuse, RZ, 0x5 ;  /* 0x0000000003047211 */ /* 0x0c0fe400078f28ff */
[----:B------:R-:W-:Y:S02]  /*0b70*/  LOP3.LUT R217, R2, 0xffffff80, RZ, 0xc0, !PT ;  /* 0xffffff8002d97812 */ /* 0x000fe400078ec0ff */
[CC--:B------:R-:W-:Y:S01]  /*0b80*/  LEA.HI R5, R3.reuse, R0.reuse, RZ, 0x2 ;  /* 0x0000000003057211 */ /* 0x0c0fe200078f10ff */
[----:B------:R-:W-:Y:S01]  /*0b90*/  IMAD.SHL.U32 R6, R4, 0x20, RZ ;  /* 0x0000002004067824 */ /* 0x000fe200078e00ff */
[----:B------:R-:W-:Y:S01]  /*0ba0*/  LEA.HI R3, R3, R0, RZ, 0x4 ;  /* 0x0000000003037211 */ /* 0x000fe200078f20ff */
[----:B------:R-:W-:Y:S01]  /*0bb0*/  IMAD.IADD R217, R0, 0x1, -R217 ;  /* 0x0000000100d97824 */ /* 0x000fe200078e0ad9 */
[----:B------:R-:W-:Y:S01]  /*0bc0*/  LOP3.LUT R11, R5, 0xfffffffc, RZ, 0xc0, !PT ;  /* 0xfffffffc050b7812 */ /* 0x000fe200078ec0ff */
[----:B------:R-:W-:Y:S01]  /*0bd0*/  ULOP3.LUT UR61, UR4, 0x1, URZ, 0xfc, !UPT ;  /* 0x00000001043d7892 */ /* 0x000fe2000f8efc3f */
[----:B------:R-:W-:-:S02]  /*0be0*/  LOP3.LUT R5, R3, 0x3fffff0, RZ, 0xc0, !PT ;  /* 0x03fffff003057812 */ /* 0x000fc400078ec0ff */
[----:B------:R-:W-:Y:S01]  /*0bf0*/  SHF.R.S32.HI R8, RZ, 0x1f, R217 ;  /* 0x0000001fff087819 */ /* 0x000fe200000114d9 */
[C---:B------:R-:W-:Y:S01]  /*0c00*/  IMAD.IADD R12, R0.reuse, 0x1, -R11 ;  /* 0x00000001000c7824 */ /* 0x040fe200078e0a0b */
[----:B------:R-:W-:Y:S01]  /*0c10*/  SHF.R.S32.HI R4, RZ, 0x4, R3 ;  /* 0x00000004ff047819 */ /* 0x000fe20000011403 */
[----:B------:R-:W-:Y:S01]  /*0c20*/  IMAD.IADD R5, R0, 0x1, -R5 ;  /* 0x0000000100057824 */ /* 0x000fe200078e0a05 */
[----:B------:R-:W-:Y:S02]  /*0c30*/  LEA.HI R9, R8, R217, RZ, 0x2 ;  /* 0x000000d908097211 */ /* 0x000fe400078f10ff */
[----:B------:R-:W-:Y:S02]  /*0c40*/  LEA.HI R0, R3, R4, RZ, 0x1 ;  /* 0x0000000403007211 */ /* 0x000fe400078f08ff */
[--C-:B------:R-:W-:Y:S02]  /*0c50*/  SHF.R.S32.HI R10, RZ, 0x2, R9.reuse ;  /* 0x00000002ff0a7819 */ /* 0x100fe40000011409 */
[----:B------:R-:W-:-:S02]  /*0c60*/  SHF.R.S32.HI R7, RZ, 0x1f, R9 ;  /* 0x0000001fff077819 */ /* 0x000fc40000011409 */
[----:B------:R-:W-:Y:S02]  /*0c70*/  SHF.R.S32.HI R3, RZ, 0x7, R2 ;  /* 0x00000007ff037819 */ /* 0x000fe40000011402 */
[----:B------:R-:W-:Y:S02]  /*0c80*/  LEA.HI R11, R7, R10, RZ, 0x3 ;  /* 0x0000000a070b7211 */ /* 0x000fe400078f18ff */
[----:B------:R-:W-:Y:S02]  /*0c90*/  LOP3.LUT R6, R6, 0xfffffc00, RZ, 0xc0, !PT ;  /* 0xfffffc0006067812 */ /* 0x000fe400078ec0ff */
[----:B------:R-:W-:Y:S02]  /*0ca0*/  LOP3.LUT R7, R0, 0x1ffffffe, RZ, 0xc0, !PT ;  /* 0x1ffffffe00077812 */ /* 0x000fe400078ec0ff */
[----:B------:R-:W-:Y:S01]  /*0cb0*/  LOP3.LUT R11, R11, 0xfffffff8, RZ, 0xc0, !PT ;  /* 0xfffffff80b0b7812 */ /* 0x000fe200078ec0ff */
[----:B------:R-:W-:Y:S01]  /*0cc0*/  IMAD R6, R5, 0x40, R6 ;  /* 0x0000004005067824 */ /* 0x000fe200078e0206 */
[----:B------:R-:W-:Y:S01]  /*0cd0*/  LEA.HI R2, R2, R3, RZ, 0x1 ;  /* 0x0000000302027211 */ /* 0x000fe200078f08ff */
[----:B------:R-:W-:Y:S01]  /*0ce0*/  IMAD.IADD R7, R4, 0x1, -R7 ;  /* 0x0000000104077824 */ /* 0x000fe200078e0a07 */
[----:B------:R-:W-:Y:S01]  /*0cf0*/  LEA.HI R8, R8, R217, RZ, 0x5 ;  /* 0x000000d908087211 */ /* 0x000fe200078f28ff */
[----:B------:R-:W-:Y:S01]  /*0d00*/  IMAD.IADD R11, R10, 0x1, -R11 ;  /* 0x000000010a0b7824 */ /* 0x000fe200078e0a0b */
[----:B------:R-:W-:-:S02]  /*0d10*/  LEA.HI R0, R12, R12, RZ, 0x1 ;  /* 0x0000000c0c007211 */ /* 0x000fc400078f08ff */
[----:B------:R-:W-:Y:S02]  /*0d20*/  LOP3.LUT R2, R2, 0x3fffffe, RZ, 0xc0, !PT ;  /* 0x03fffffe02027812 */ /* 0x000fe400078ec0ff */
[----:B------:R-:W-:Y:S02]  /*0d30*/  SHF.R.S32.HI R8, RZ, 0x5, R8 ;  /* 0x00000005ff087819 */ /* 0x000fe40000011408 */
[----:B------:R-:W-:Y:S01]  /*0d40*/  LOP3.LUT R5, R0, 0x1ffffffe, RZ, 0xc0, !PT ;  /* 0x1ffffffe00057812 */ /* 0x000fe200078ec0ff */
[----:B------:R-:W-:Y:S01]  /*0d50*/  IMAD R0, R7, 0x8, R6 ;  /* 0x0000000807007824 */ /* 0x000fe200078e0206 */
[----:B------:R-:W-:Y:S01]  /*0d60*/  LOP3.LUT R4, R9, 0x7ffffffc, RZ, 0xc0, !PT ;  /* 0x7ffffffc09047812 */ /* 0x000fe200078ec0ff */
[----:B------:R-:W-:Y:S02]  /*0d70*/  IMAD.IADD R3, R3, 0x1, -R2 ;  /* 0x0000000103037824 */ /* 0x000fe400078e0a02 */
[----:B------:R-:W-:Y:S01]  /*0d80*/  IMAD R8, R8, 0x10, R11 ;  /* 0x0000001008087824 */ /* 0x000fe200078e020b */
[----:B------:R0:W-:Y:S01]  /*0d90*/  STL [R1+0x2c], R0 ;  /* 0x00002c0001007387 */ /* 0x0001e20000100800 */
[----:B------:R-:W-:-:S02]  /*0da0*/  IMAD.IADD R2, R217, 0x1, -R4 ;  /* 0x00000001d9027824 */ /* 0x000fc400078e0a04 */
[----:B------:R-:W-:Y:S02]  /*0db0*/  IMAD.IADD R5, R12, 0x1, -R5 ;  /* 0x000000010c057824 */ /* 0x000fe400078e0a05 */
[----:B------:R-:W-:-:S04]  /*0dc0*/  IMAD.SHL.U32 R2, R2, 0x2, RZ ;  /* 0x0000000202027824 */ /* 0x000fc800078e00ff */
[C---:B------:R-:W-:Y:S02]  /*0dd0*/  VIADD R215, R2.reuse, 0x8 ;  /* 0x0000000802d77836 */ /* 0x040fe40000000000 */
        /* <DEDUP_REMOVED lines=57> */
[----:B------:R-:W-:Y:S01]  /*1170*/  SHF.R.S32.HI R219, RZ, 0x1f, R19 ;  /* 0x0000001fffdb7819 */ /* 0x000fe20000011413 */
[----:B------:R-:W-:Y:S01]  /*1180*/  IMAD R16, R5, 0x8, R0 ;  /* 0x0000000805107824 */ /* 0x000fe200078e0200 */
[----:B0-----:R-:W-:-:S07]  /*1190*/  SHF.R.S32.HI R218, RZ, 0x1f, R18 ;  /* 0x0000001fffda7819 */ /* 0x001fce0000011412 */
.L_x_1253:
[----:B------:R-:W-:Y:S01]  /*11a0*/  ULDC.64 UR8, c[0x0][0xa28] ;  /* 0x00028a0000087ab9 */ /* 0x000fe20000000a00 */
[----:B------:R-:W-:Y:S02]  /*11b0*/  ULOP3.LUT UR4, UR6, 0xff000000, URZ, 0xc0, !UPT ;  /* 0xff00000006047892 */ /* 0x000fe4000f8ec03f */
[----:B------:R-:W-:Y:S01]  /*11c0*/  UISETP.NE.U32.AND UP0, UPT, UR8, URZ, UPT ;  /* 0x0000003f0800728c */ /* 0x000fe2000bf05070 */
[----:B------:R-:W-:-:S03]  /*11d0*/  ULDC UR7, c[0x0][0x424] ;  /* 0x0001090000077ab9 */ /* 0x000fc60000000800 */
[----:B------:R-:W-:-:S03]  /*11e0*/  UISETP.NE.AND.EX UP0, UPT, UR9, URZ, UPT, UP0 ;  /* 0x0000003f0900728c */ /* 0x000fc6000bf05300 */
[----:B------:R-:W-:Y:S02]  /*11f0*/  ULDC.64 UR8, c[0x0][0xa18] ;  /* 0x0002860000087ab9 */ /* 0x000fe40000000a00 */
[----:B------:R-:W-:Y:S01]  /*1200*/  UISETP.NE.U32.AND UP1, UPT, UR8, URZ, UPT ;  /* 0x0000003f0800728c */ /* 0x000fe2000bf25070 */
[----:B------:R-:W-:-:S03]  /*1210*/  PLOP3.LUT P0, PT, PT, PT, UP0, 0x80, 0x0 ;  /* 0x000000000000781c */ /* 0x000fc60003f0f008 */
[----:B------:R-:W-:-:S03]  /*1220*/  UISETP.NE.AND.EX UP1, UPT, UR9, URZ, UPT, UP1 ;  /* 0x0000003f0900728c */ /* 0x000fc6000bf25310 */
[----:B------:R-:W-:Y:S02]  /*1230*/  @UP0 ULDC.64 UR8, c[0x0][0xa28] ;  /* 0x00028a0000080ab9 */ /* 0x000fe40000000a00 */
[----:B------:R-:W-:Y:S01]  /*1240*/  @UP0 UIMAD.WIDE UR8, UR52, 0x4, UR8 ;  /* 0x00000004340808a5 */ /* 0x000fe2000f8e0208 */
[----:B------:R-:W-:-:S05]  /*1250*/  PLOP3.LUT P2, PT, PT, PT, UP1, 0x80, 0x0 ;  /* 0x000000000000781c */ /* 0x000fca0003f4f018 */
[----:B------:R-:W-:Y:S01]  /*1260*/  @UP1 ULDC.64 UR10, c[0x0][0xa18] ;  /* 0x00028600000a1ab9 */ /* 0x000fe20000000a00 */
[----:B01-34-:R-:W-:Y:S02]  /*1270*/  IMAD.U32 R4, RZ, RZ, UR8 ;  /* 0x00000008ff047e24 */ /* 0x01bfe4000f8e00ff */
[----:B------:R-:W-:Y:S01]  /*1280*/  IMAD.U32 R5, RZ, RZ, UR9 ;  /* 0x00000009ff057e24 */ /* 0x000fe2000f8e00ff */
[----:B------:R-:W-:Y:S02]  /*1290*/  @UP1 UIMAD.WIDE UR8, UR52, 0x4, UR10 ;  /* 0x00000004340818a5 */ /* 0x000fe4000f8e020a */
[----:B------:R-:W-:Y:S02]  /*12a0*/  ULOP3.LUT UR54, UR6, 0xff0000, URZ, 0xc0, !UPT ;  /* 0x00ff000006367892 */ /* 0x000fe4000f8ec03f */
[----:B--2---:R-:W2:Y:S01]  /*12b0*/  @P0 LDG.E R4, desc[UR48][R4.64] ;  /* 0x0000003004040981 */ /* 0x004ea2000c1e1900 */
[----:B------:R-:W-:Y:S01]  /*12c0*/  ULDC.64 UR10, c[0x0][0xa20] ;  /* 0x00028800000a7ab9 */ /* 0x000fe20000000a00 */
[----:B------:R-:W-:-:S02]  /*12d0*/  IMAD.U32 R6, RZ, RZ, UR8 ;  /* 0x00000008ff067e24 */ /* 0x000fc4000f8e00ff */
[----:B------:R-:W-:Y:S01]  /*12e0*/  IMAD.U32 R7, RZ, RZ, UR9 ;  /* 0x00000009ff077e24 */ /* 0x000fe2000f8e00ff */
[----:B------:R-:W-:-:S04]  /*12f0*/  ULDC.64 UR8, c[0x0][0x418] ;  /* 0x0001060000087ab9 */ /* 0x000fc80000000a00 */
[----:B------:R-:W3:Y:S01]  /*1300*/  @P2 LDG.E R6, desc[UR48][R6.64] ;  /* 0x0000003006062981 */ /* 0x000ee2000c1e1900 */
[----:B------:R-:W-:Y:S01]  /*1310*/  UISETP.NE.U32.AND UP0, UPT, UR8, URZ, UPT ;  /* 0x0000003f0800728c */ /* 0x000fe2000bf05070 */
[----:B------:R-:W-:Y:S01]  /*1320*/  ISETP.NE.U32.AND P1, PT, RZ, UR10, PT ;  /* 0x0000000aff007c0c */ /* 0x000fe2000bf25070 */
[----:B------:R-:W-:Y:S02]  /*1330*/  USHF.R.U32.HI UR4, URZ, 0x8, UR4 ;  /* 0x000000083f047899 */ /* 0x000fe40008011604 */
[----:B------:R-:W-:Y:S01]  /*1340*/  UISETP.NE.AND.EX UP0, UPT, UR9, URZ, UPT, UP0 ;  /* 0x0000003f0900728c */ /* 0x000fe2000bf05300 */
[----:B------:R-:W-:Y:S01]  /*1350*/  ISETP.NE.AND.EX P1, PT, RZ, UR11, PT, P1 ;  /* 0x0000000bff007c0c */ /* 0x000fe2000bf25310 */
[----:B------:R-:W-:Y:S01]  /*1360*/  ULDC UR8, c[0x0][0x2f0] ;  /* 0x0000bc0000087ab9 */ /* 0x000fe20000000800 */
[----:B------:R-:W-:Y:S01]  /*1370*/  UMOV UR39, URZ ;  /* 0x0000003f00277c82 */ /* 0x000fe20008000000 */
[----:B------:R-:W-:Y:S02]  /*1380*/  USEL UR7, UR7, 0x1, UP0 ;  /* 0x0000000107077887 */ /* 0x000fe40008000000 */
[----:B------:R-:W-:Y:S01]  /*1390*/  ULEA.HI UR54, UR54, UR4, URZ, 0x10 ;  /* 0x0000000436367291 */ /* 0x000fe2000f8f803f */
[----:B------:R-:W-:Y:S01]  /*13a0*/  ULDC UR38, c[0x0][0x288] ;  /* 0x0000a20000267ab9 */ /* 0x000fe20000000800 */
[----:B------:R-:W-:-:S02]  /*13b0*/  UIMAD UR4, UR7, UR8, URZ ;  /* 0x00000008070472a4 */ /* 0x000fc4000f8e023f */
[----:B------:R-:W-:Y:S01]  /*13c0*/  ULOP3.LUT UR53, UR6, 0xffff, URZ, 0xc0, !UPT ;  /* 0x0000ffff06357892 */ /* 0x000fe2000f8ec03f */
[----:B--2---:R-:W-:Y:S02]  /*13d0*/  @P0 R2UR UR39, R4 ;  /* 0x00000000042702ca */ /* 0x004fe400000e0000 */
[----:B---3--:R-:W-:Y:S01]  /*13e0*/  @P2 R2UR UR38, R6 ;  /* 0x00000000062622ca */ /* 0x008fe200000e0000 */
[----:B-----5:R-:W-:-:S14]  /*13f0*/  @P2 BRA `(.L_x_1146) ;  /* 0x0000000000342947 */ /* 0x020fdc0003800000 */
        /* <DEDUP_REMOVED lines=13> */
.L_x_1146:
[----:B------:R-:W-:Y:S01]  /*14d0*/  UMOV UR56, UR52 ;  /* 0x0000003400387c82 */ /* 0x000fe20008000000 */
[----:B------:R-:W-:Y:S05]  /*14e0*/  @!P1 BRA `(.L_x_1147) ;  /* 0x00000000001c9947 */ /* 0x000fea0003800000 */
[----:B------:R-:W-:Y:S02]  /*14f0*/  ULDC.64 UR6, c[0x0][0xa20] ;  /* 0x0002880000067ab9 */ /* 0x000fe40000000a00 */
[----:B------:R-:W-:-:S06]  /*1500*/  UIMAD.WIDE UR6, UR52, 0x4, UR6 ;  /* 0x00000004340678a5 */ /* 0x000fcc000f8e0206 */
[----:B------:R-:W-:Y:S02]  /*1510*/  IMAD.U32 R4, RZ, RZ, UR6 ;  /* 0x00000006ff047e24 */ /* 0x000fe4000f8e00ff */
[----:B------:R-:W-:-:S05]  /*1520*/  IMAD.U32 R5, RZ, RZ, UR7 ;  /* 0x00000007ff057e24 */ /* 0x000fca000f8e00ff */
[----:B------:R-:W2:Y:S02]  /*1530*/  LDG.E R4, desc[UR48][R4.64] ;  /* 0x0000003004047981 */ /* 0x000ea4000c1e1900 */
[----:B--2---:R-:W-:Y:S01]  /*1540*/  R2UR UR4, R4 ;  /* 0x00000000040472ca */ /* 0x004fe200000e0000 */
[----:B------:R-:W-:-:S14]  /*1550*/  BRA `(.L_x_1148) ;  /* 0x0000000000347947 */ /* 0x000fdc0003800000 */
.L_x_1147:
        /* <DEDUP_REMOVED lines=13> */
.L_x_1148:
[----:B------:R-:W-:Y:S01]  /*1630*/  ULDC.64 UR8, c[0x0][0x990] ;  /* 0x0002640000087ab9 */ /* 0x000fe20000000a00 */
[----:B------:R-:W-:Y:S01]  /*1640*/  ULDC.64 UR6, c[0x0][0x998] ;  /* 0x0002660000067ab9 */ /* 0x000fe20000000a00 */
[----:B------:R-:W-:Y:S01]  /*1650*/  UISETP.NE.U32.AND UP0, UPT, UR8, URZ, UPT ;  /* 0x0000003f0800728c */ /* 0x000fe2000bf05070 */
[----:B------:R-:W-:Y:S01]  /*1660*/  IMAD.MOV.U32 R3, RZ, RZ, 0x3f800000 ;  /* 0x3f800000ff037424 */ /* 0x000fe200078e00ff */
[----:B------:R-:W-:Y:S01]  /*1670*/  UISETP.NE.U32.AND UP1, UPT, UR6, URZ, UPT ;  /* 0x0000003f0600728c */ /* 0x000fe2000bf25070 */
[----:B------:R-:W-:Y:S01]  /*1680*/  IMAD.MOV.U32 R0, RZ, RZ, 0x3f800000 ;  /* 0x3f800000ff007424 */ /* 0x000fe200078e00ff */
[----:B------:R-:W-:Y:S02]  /*1690*/  UISETP.NE.AND.EX UP0, UPT, UR9, URZ, UPT, UP0 ;  /* 0x0000003f0900728c */ /* 0x000fe4000bf05300 */
[----:B------:R-:W-:-:S04]  /*16a0*/  UISETP.NE.AND.EX UP1, UPT, UR7, URZ, UPT, UP1 ;  /* 0x0000003f0700728c */ /* 0x000fc8000bf25310 */
[----:B------:R-:W-:Y:S02]  /*16b0*/  PLOP3.LUT P0, PT, PT, PT, UP0, 0x80, 0x0 ;  /* 0x000000000000781c */ /* 0x000fe40003f0f008 */
[----:B------:R-:W-:-:S03]  /*16c0*/  PLOP3.LUT P1, PT, PT, PT, UP1, 0x80, 0x0 ;  /* 0x000000000000781c */ /* 0x000fc60003f2f018 */
[----:B------:R-:W-:Y:S02]  /*16d0*/  @UP0 USHF.R.S32.HI UR12, URZ, 0x1f, UR52 ;  /* 0x0000001f3f0c0899 */ /* 0x000fe40008011434 */
[----:B------:R-:W-:Y:S01]  /*16e0*/  @UP1 USHF.R.S32.HI UR15, URZ, 0x1f, UR52 ;  /* 0x0000001f3f0f1899 */ /* 0x000fe20008011434 */
[----:B------:R-:W-:Y:S01]  /*16f0*/  @UP0 ULDC.64 UR16, c[0x0][0x9a8] ;  /* 0x00026a0000100ab9 */ /* 0x000fe20000000a00 */
[----:B------:R-:W-:Y:S01]  /*1700*/  @UP1 ULDC.64 UR18, c[0x0][0x9b8] ;  /* 0x00026e0000121ab9 */ /* 0x000fe20000000a00 */
[----:B------:R-:W-:Y:S02]  /*1710*/  @UP0 UIMAD UR12, UR12, UR16, URZ ;  /* 0x000000100c0c02a4 */ /* 0x000fe4000f8e023f */
[----:B------:R-:W-:Y:S02]  /*1720*/  @UP1 UIMAD UR15, UR15, UR18, URZ ;  /* 0x000000120f0f12a4 */ /* 0x000fe4000f8e023f */
[----:B------:R-:W-:Y:S02]  /*1730*/  @UP0 UIMAD UR14, UR52, UR17, UR12 ;  /* 0x00000011340e02a4 */ /* 0x000fe4000f8e020c */
[----:B------:R-:W-:-:S02]  /*1740*/  @UP1 UIMAD UR15, UR52, UR19, UR15 ;  /* 0x00000013340f12a4 */ /* 0x000fc4000f8e020f */
[----:B------:R-:W-:Y:S02]  /*1750*/  @UP0 UIMAD.WIDE.U32 UR10, UR52, UR16, URZ ;  /* 0x00000010340a02a5 */ /* 0x000fe4000f8e003f */
[----:B------:R-:W-:Y:S02]  /*1760*/  @UP1 UIMAD.WIDE.U32 UR12, UR52, UR18, URZ ;  /* 0x00000012340c12a5 */ /* 0x000fe4000f8e003f */
[----:B------:R-:W-:Y:S02]  /*1770*/  @UP0 UIADD3 UR11, UR11, UR14, URZ ;  /* 0x0000000e0b0b0290 */ /* 0x000fe4000fffe03f */
[----:B------:R-:W-:Y:S01]  /*1780*/  @UP1 UIADD3 UR13, UR13, UR15, URZ ;  /* 0x0000000f0d0d1290 */ /* 0x000fe2000fffe03f */
[----:B------:R-:W-:Y:S02]  /*1790*/  @UP1 ULDC.64 UR16, c[0x0][0x9c0] ;  /* 0x0002700000101ab9 */ /* 0x000fe40000000a00 */
[----:B------:R-:W-:Y:S01]  /*17a0*/  @UP0 ULDC.64 UR14, c[0x0][0x9b0] ;  /* 0x00026c00000e0ab9 */ /* 0x000fe20000000a00 */
[----:B------:R-:W-:-:S02]  /*17b0*/  @UP1 UIMAD.WIDE.U32 UR12, UR53, UR16, UR12 ;  /* 0x00000010350c12a5 */ /* 0x000fc4000f8e000c */
[----:B------:R-:W-:Y:S02]  /*17c0*/  @UP0 UIMAD.WIDE.U32 UR10, UR53, UR14, UR10 ;  /* 0x0000000e350a02a5 */ /* 0x000fe4000f8e000a */
[----:B------:R-:W-:Y:S02]  /*17d0*/  @UP1 ULEA UR6, UP3, UR12, UR6, 0x2 ;  /* 0x000000060c061291 */ /* 0x000fe4000f86103f */
[----:B------:R-:W-:Y:S02]  /*17e0*/  @UP0 UIMAD UR14, UR53, UR15, UR11 ;  /* 0x0000000f350e02a4 */ /* 0x000fe4000f8e020b */
[----:B------:R-:W-:Y:S02]  /*17f0*/  @UP1 UIMAD UR11, UR53, UR17, UR13 ;  /* 0x00000011350b12a4 */ /* 0x000fe4000f8e020d */
[----:B------:R-:W-:Y:S01]  /*1800*/  @UP0 ULEA UR8, UP2, UR10, UR8, 0x2 ;  /* 0x000000080a080291 */ /* 0x000fe2000f84103f */
[----:B------:R-:W-:Y:S01]  /*1810*/  IMAD.U32 R6, RZ, RZ, UR6 ;  /* 0x00000006ff067e24 */ /* 0x000fe2000f8e00ff */
[----:B------:R-:W-:-:S02]  /*1820*/  @UP1 ULEA.HI.X UR7, UR12, UR7, UR11, 0x2, UP3 ;  /* 0x000000070c071291 */ /* 0x000fc400098f140b */
[----:B------:R-:W-:Y:S02]  /*1830*/  @UP0 ULEA.HI.X UR9, UR10, UR9, UR14, 0x2, UP2 ;  /* 0x000000090a090291 */ /* 0x000fe400090f140e */
[----:B------:R-:W-:Y:S01]  /*1840*/  IMAD.U32 R4, RZ, RZ, UR8 ;  /* 0x00000008ff047e24 */ /* 0x000fe2000f8e00ff */
[----:B------:R-:W-:Y:S01]  /*1850*/  ULDC UR6, c[0x0][0x448] ;  /* 0x0001120000067ab9 */ /* 0x000fe20000000800 */
[----:B------:R-:W-:Y:S01]  /*1860*/  IMAD.U32 R7, RZ, RZ, UR7 ;  /* 0x00000007ff077e24 */ /* 0x000fe2000f8e00ff */
[----:B------:R-:W-:Y:S01]  /*1870*/  USHF.L.U32 UR42, UR5, 0x7, URZ ;  /* 0x00000007052a7899 */ /* 0x000fe2000800063f */
[----:B------:R-:W-:Y:S01]  /*1880*/  IMAD.U32 R5, RZ, RZ, UR9 ;  /* 0x00000009ff057e24 */ /* 0x000fe2000f8e00ff */
[----:B------:R-:W-:Y:S02]  /*1890*/  UIADD3 UR39, -UR39, UR4, URZ ;  /* 0x0000000427277290 */ /* 0x000fe4000fffe13f */
[----:B------:R-:W2:Y:S01]  /*18a0*/  @P1 LDG.E R0, desc[UR48][R6.64] ;  /* 0x0000003006001981 */ /* 0x000ea2000c1e1900 */
[----:B------:R-:W-:Y:S01]  /*18b0*/  UISETP.NE.AND UP0, UPT, UR6, 0x1, UPT ;  /* 0x000000010600788c */ /* 0x000fe2000bf05270 */
[----:B------:R-:W-:-:S02]  /*18c0*/  ULDC.64 UR4, c[0x0][0x9e0] ;  /* 0x0002780000047ab9 */ /* 0x000fc40000000a00 */
[----:B------:R-:W2:Y:S01]  /*18d0*/  @P0 LDG.E R3, desc[UR48][R4.64] ;  /* 0x0000003004030981 */ /* 0x000ea2000c1e1900 */
[----:B------:R-:W-:Y:S02]  /*18e0*/  UISETP.GE.AND UP1, UPT, UR5, 0x1, UPT ;  /* 0x000000010500788c */ /* 0x000fe4000bf26270 */
[----:B------:R-:W-:Y:S01]  /*18f0*/  UIADD3 UR8, UR42, 0x7f, URZ ;  /* 0x0000007f2a087890 */ /* 0x000fe2000fffe03f */
[----:B------:R-:W-:-:S04]  /*1900*/  ULDC UR10, c[0x0][0x988] ;  /* 0x00026200000a7ab9 */ /* 0x000fc80000000800 */
[----:B------:R-:W-:Y:S01]  /*1910*/  @UP0 ULDC UR6, c[0x0][0x44c] ;  /* 0x0001130000060ab9 */ /* 0x000fe20000000800 */
[----:B------:R-:W-:Y:S01]  /*1920*/  PLOP3.LUT P1, PT, PT, PT, UP1, 0x80, 0x0 ;  /* 0x000000000000781c */ /* 0x000fe20003f2f018 */
[----:B------:R-:W-:Y:S01]  /*1930*/  UIMAD.WIDE.U32 UR6, UR8, UR6, URZ ;  /* 0x00000006080672a5 */ /* 0x000fe2000f8e003f */
[----:B------:R-:W-:Y:S01]  /*1940*/  @UP0 ULDC UR11, c[0x0][0x450] ;  /* 0x00011400000b0ab9 */ /* 0x000fe20000000800 */
[----:B------:R-:W-:Y:S02]  /*1950*/  UIADD3 UR9, UR39, 0x1, -UR38 ;  /* 0x0000000127097890 */ /* 0x000fe4000fffe826 */
[----:B------:R-:W-:-:S04]  /*1960*/  @UP0 USHF.R.U32.HI UR8, URZ, UR11, UR7 ;  /* 0x0000000b3f080299 */ /* 0x000fc80008011607 */
[----:B------:R-:W-:-:S04]  /*1970*/  UIADD3 UR9, UR9, UR8, URZ ;  /* 0x0000000809097290 */ /* 0x000fc8000fffe03f */
[----:B------:R-:W-:Y:S01]  /*1980*/  UIADD3 UR4, UR9, UR4, URZ ;  /* 0x0000000409047290 */ /* 0x000fe2000fffe03f */
[----:B--2---:R-:W-:-:S04]  /*1990*/  FMUL.FTZ R0, R3, R0 ;  /* 0x0000000003007220 */ /* 0x004fc80000410000 */
[----:B------:R-:W-:-:S05]  /*19a0*/  FMUL.FTZ R0, R0, UR10 ;  /* 0x0000000a00007c20 */ /* 0x000fca0008410000 */
[----:B------:R-:W-:Y:S01]  /*19b0*/  R2UR UR40, R0 ;  /* 0x00000000002872ca */ /* 0x000fe200000e0000 */
[----:B------:R-:W-:-:S14]  /*19c0*/  @!P1 BRA `(.L_x_1149) ;  /* 0x0000000000449947 */ /* 0x000fdc0003800000 */
        /* <DEDUP_REMOVED lines=10> */
.L_x_1150:
[----:B------:R-:W-:-:S11]  /*1a70*/  UISETP.NE.AND UP1, UPT, UR5, 0x1, UPT ;  /* 0x000000010500788c */ /* 0x000fd6000bf25270 */
[----:B------:R-:W-:Y:S02]  /*1a80*/  @UP1 ULDC.64 UR10, c[0x0][0x9e8] ;  /* 0x00027a00000a1ab9 */ /* 0x000fe40000000a00 */
[----:B------:R-:W-:-:S04]  /*1a90*/  UIMAD.WIDE.U32 UR6, UR8, UR10, URZ ;  /* 0x0000000a080672a5 */ /* 0x000fc8000f8e003f */
[----:B------:R-:W-:-:S12]  /*1aa0*/  @UP1 USHF.R.U32.HI UR8, URZ, UR11, UR7 ;  /* 0x0000000b3f081299 */ /* 0x000fd80008011607 */
.L_x_1151:
[----:B------:R-:W-:-:S04]  /*1ab0*/  UIMAD UR8, UR8, UR5, UR5 ;  /* 0x00000005080872a4 */ /* 0x000fc8000f8e0205 */
[----:B------:R-:W-:-:S04]  /*1ac0*/  UISETP.LT.AND UP1, UPT, UR4, UR8, UPT ;  /* 0x000000080400728c */ /* 0x000fc8000bf21270 */
[----:B------:R-:W-:-:S12]  /*1ad0*/  USEL UR4, UR4, UR8, UP1 ;  /* 0x0000000804047287 */ /* 0x000fd80008800000 */
.L_x_1149:
[----:B------:R-:W-:Y:S02]  /*1ae0*/  UIADD3 UR8, UR39, 0x3f, URZ ;  /* 0x0000003f27087890 */ /* 0x000fe4000fffe03f */
        /* <DEDUP_REMOVED lines=11> */
[----:B------:R-:W-:Y:S02]  /*1ba0*/  UIADD3 UR44, UR39, -UR38, URZ ;  /* 0x80000026272c7290 */ /* 0x000fe4000fffe03f */
        /* <DEDUP_REMOVED lines=17> */
.L_x_1153:
[----:B------:R-:W-:-:S11]  /*1cc0*/  UISETP.NE.AND UP0, UPT, UR5, 0x1, UPT ;  /* 0x000000010500788c */ /* 0x000fd6000bf05270 */
[----:B------:R-:W-:Y:S02]  /*1cd0*/  @UP0 ULDC.64 UR10, c[0x0][0x9e8] ;  /* 0x00027a00000a0ab9 */ /* 0x000fe40000000a00 */
[----:B------:R-:W-:-:S04]  /*1ce0*/  UIMAD.WIDE.U32 UR8, UR7, UR10, URZ ;  /* 0x0000000a070872a5 */ /* 0x000fc8000f8e003f */
[----:B------:R-:W-:-:S12]  /*1cf0*/  @UP0 USHF.R.U32.HI UR7, URZ, UR11, UR9 ;  /* 0x0000000b3f070299 */ /* 0x000fd80008011609 */
.L_x_1154:
[----:B------:R-:W-:-:S04]  /*1d00*/  UIMAD UR5, UR7, UR5, URZ ;  /* 0x00000005070572a4 */ /* 0x000fc8000f8e023f */
[----:B------:R-:W-:-:S04]  /*1d10*/  UISETP.LT.AND UP0, UPT, UR4, UR5, UPT ;  /* 0x000000050400728c */ /* 0x000fc8000bf01270 */
[----:B------:R-:W-:-:S12]  /*1d20*/  USEL UR4, UR4, UR5, !UP0 ;  /* 0x0000000504047287 */ /* 0x000fd8000c000000 */
.L_x_1152:
[----:B------:R-:W-:Y:S02]  /*1d30*/  USHF.R.S32.HI UR5, URZ, 0x1f, UR4 ;  /* 0x0000001f3f057899 */ /* 0x000fe40008011404 */
[----:B------:R-:W-:Y:S02]  /*1d40*/  ULOP3.LUT UR55, UR54, 0xff, URZ, 0xc0, !UPT ;  /* 0x000000ff36377892 */ /* 0x000fe4000f8ec03f */
[----:B------:R-:W-:Y:S02]  /*1d50*/  ULEA.HI UR5, UR5, UR4, URZ, 0x6 ;  /* 0x0000000405057291 */ /* 0x000fe4000f8f303f */
[----:B------:R-:W-:Y:S02]  /*1d60*/  USHF.R.U32.HI UR54, URZ, 0x10, UR54 ;  /* 0x000000103f367899 */ /* 0x000fe40008011636 */
[----:B------:R-:W-:Y:S01]  /*1d70*/  USHF.R.S32.HI UR5, URZ, 0x6, UR5 ;  /* 0x000000063f057899 */ /* 0x000fe20008011405 */
[----:B------:R-:W-:-:S03]  /*1d80*/  UMOV UR4, URZ ;  /* 0x0000003f00047c82 */ /* 0x000fc60008000000 */
[----:B------:R-:W-:-:S04]  /*1d90*/  UISETP.LT.AND UP0, UPT, URZ, UR5, UPT ;  /* 0x000000053f00728c */ /* 0x000fc8000bf01270 */
[----:B------:R-:W-:-:S04]  /*1da0*/  USEL UR51, URZ, UR5, !UP0 ;  /* 0x000000053f337287 */ /* 0x000fc8000c000000 */
[----:B------:R-:W-:-:S06]  /*1db0*/  UISETP.GT.AND UP0, UPT, UR6, UR51, UPT ;  /* 0x000000330600728c */ /* 0x000fcc000bf04270 */
[----:B------:R-:W-:-:S13]  /*1dc0*/  PLOP3.LUT P0, PT, PT, PT, UP0, 0x80, 0x0 ;  /* 0x000000000000781c */ /* 0x000fda0003f0f008 */
[----:B------:R-:W-:Y:S05]  /*1dd0*/  @!P0 BRA `(.L_x_1155) ;  /* 0x0000000000948947 */ /* 0x000fea0003800000 */
[----:B------:R-:W-:Y:S01]  /*1de0*/  UISETP.NE.AND UP0, UPT, UR54, URZ, UPT ;  /* 0x0000003f3600728c */ /* 0x000fe2000bf05270 */
[----:B------:R-:W-:-:S03]  /*1df0*/  ULDC UR4, c[0x0][0x9f0] ;  /* 0x00027c0000047ab9 */ /* 0x000fc60000000800 */
[----:B------:R-:W-:-:S04]  /*1e00*/  USEL UR10, UR54, UR4, UP0 ;  /* 0x00000004360a7287 */ /* 0x000fc80008000000 */
[----:B------:R-:W-:Y:S02]  /*1e10*/  UIADD3 UR4, UR10, -0x1, UR6 ;  /* 0xffffffff0a047890 */ /* 0x000fe4000fffe006 */
[----:B------:R-:W-:Y:S02]  /*1e20*/  IMAD.U32 R4, RZ, RZ, UR10 ;  /* 0x0000000aff047e24 */ /* 0x000fe4000f8e00ff */
[----:B------:R-:W-:-:S03]  /*1e30*/  UIADD3 UR7, -UR51, UR4, URZ ;  /* 0x0000000433077290 */ /* 0x000fc6000fffe13f */
[-C--:B------:R-:W-:Y:S01]  /*1e40*/  IABS R0, R4.reuse ;  /* 0x0000000400007213 */ /* 0x080fe20000000000 */
[----:B------:R-:W-:Y:S01]  /*1e50*/  UMOV UR4, URZ ;  /* 0x0000003f00047c82 */ /* 0x000fe20008000000 */
[----:B------:R-:W-:Y:S01]  /*1e60*/  IABS R6, R4 ;  /* 0x0000000400067213 */ /* 0x000fe20000000000 */
[----:B------:R-:W-:Y:S01]  /*1e70*/  IMAD.U32 R5, RZ, RZ, UR7 ;  /* 0x00000007ff057e24 */ /* 0x000fe2000f8e00ff */
[----:B------:R-:W-:Y:S01]  /*1e80*/  R2UR UR11, R0 ;  /* 0x00000000000b72ca */ /* 0x000fe200000e0000 */
[----:B------:R-:W-:-:S03]  /*1e90*/  ULOP3.LUT UR7, UR7, UR10, URZ, 0x3c, !UPT ;  /* 0x0000000a07077292 */ /* 0x000fc6000f8e3c3f */
[----:B------:R-:W-:-:S05]  /*1ea0*/  IABS R5, R5 ;  /* 0x0000000500057213 */ /* 0x000fca0000000000 */
[----:B------:R-:W-:-:S04]  /*1eb0*/  IMAD.MOV.U32 R4, RZ, RZ, R5 ;  /* 0x000000ffff047224 */ /* 0x000fc800078e0005 */
[----:B------:R-:W0:Y:S01]  /*1ec0*/  I2F.RP R0, UR11 ;  /* 0x0000000b00007d06 */ /* 0x000e220008209400 */
[----:B------:R-:W-:-:S07]  /*1ed0*/  R2UR UR9, R4 ;  /* 0x00000000040972ca */ /* 0x000fce00000e0000 */
[----:B0-----:R-:W0:Y:S02]  /*1ee0*/  MUFU.RCP R0, R0 ;  /* 0x0000000000007308 */ /* 0x001e240000001000 */
[----:B0-----:R-:W-:Y:S02]  /*1ef0*/  VIADD R3, R0, 0xffffffe ;  /* 0x0ffffffe00037836 */ /* 0x001fe40000000000 */
        /* <DEDUP_REMOVED lines=19> */
.L_x_1155:
[----:B------:R-:W-:Y:S01]  /*2030*/  UIMAD UR51, UR55, UR4, UR51 ;  /* 0x00000004373372a4 */ /* 0x000fe2000f8e0233 */
[----:B------:R-:W-:Y:S01]  /*2040*/  IMAD.U32 R146, RZ, RZ, UR6 ;  /* 0x00000006ff927e24 */ /* 0x000fe2000f8e00ff */
[----:B------:R-:W-:Y:S01]  /*2050*/  PLOP3.LUT P0, PT, PT, PT, PT, 0x80, 0x0 ;  /* 0x000000000000781c */ /* 0x000fe20003f0f070 */
[----:B------:R-:W-:Y:S01]  /*2060*/  IMAD.U32 R3, RZ, RZ, UR4 ;  /* 0x00000004ff037e24 */ /* 0x000fe2000f8e00ff */
[----:B------:R-:W-:Y:S01]  /*2070*/  CS2R R28, SRZ ;  /* 0x00000000001c7805 */ /* 0x000fe2000001ff00 */
[----:B------:R-:W-:Y:S01]  /*2080*/  IMAD.MOV.U32 R0, RZ, RZ, RZ ;  /* 0x000000ffff007224 */ /* 0x000fe200078e00ff */
[----:B------:R-:W-:Y:S02]  /*2090*/  CS2R R24, SRZ ;  /* 0x0000000000187805 */ /* 0x000fe4000001ff00 */
[----:B------:R-:W-:Y:S02]  /*20a0*/  CS2R R30, SRZ ;  /* 0x00000000001e7805 */ /* 0x000fe4000001ff00 */
[----:B------:R-:W-:Y:S01]  /*20b0*/  VIADDMNMX R146, R3, UR51, R146, PT ;  /* 0x0000003303927c46 */ /* 0x000fe2000b800192 */
[----:B------:R-:W-:Y:S01]  /*20c0*/  IMAD.MOV.U32 R3, RZ, RZ, RZ ;  /* 0x000000ffff037224 */ /* 0x000fe200078e00ff */
[----:B------:R-:W-:-:S02]  /*20d0*/  CS2R R26, SRZ ;  /* 0x00000000001a7805 */ /* 0x000fc4000001ff00 */
[----:B------:R-:W-:Y:S02]  /*20e0*/  CS2R R36, SRZ ;  /* 0x0000000000247805 */ /* 0x000fe4000001ff00 */
[----:B------:R-:W-:Y:S02]  /*20f0*/  ISETP.GT.AND P1, PT, R146, UR51, PT ;  /* 0x0000003392007c0c */ /* 0x000fe4000bf24270 */
        /* <DEDUP_REMOVED lines=58> */
[----:B------:R-:W-:-:S02]  /*24a0*/  IMAD.MOV.U32 R8, RZ, RZ, RZ ;  /* 0x000000ffff087224 */ /* 0x000fc400078e00ff */
        /* <DEDUP_REMOVED lines=38> */
.L_x_1157:
[----:B------:R-:W-:Y:S01]  /*2710*/  ULEA.HI UR4, UR60, UR60, URZ, 0x1 ;  /* 0x0000003c3c047291 */ /* 0x000fe2000f8f083f */
[----:B------:R-:W-:-:S03]  /*2720*/  IMAD.U32 R3, RZ, RZ, UR61 ;  /* 0x0000003dff037e24 */ /* 0x000fc6000f8e00ff */
[----:B------:R-:W-:Y:S02]  /*2730*/  ULOP3.LUT UR4, UR4, 0xfffffffe, URZ, 0xc0, !UPT ;  /* 0xfffffffe04047892 */ /* 0x000fe4000f8ec03f */
[----:B------:R-:W-:Y:S02]  /*2740*/  ISETP.NE.AND P0, PT, R3, 0x3, PT ;  /* 0x000000030300780c */ /* 0x000fe40003f05270 */
[----:B------:R-:W-:-:S06]  /*2750*/  UIADD3 UR4, UR60, -UR4, URZ ;  /* 0x800000043c047290 */ /* 0x000fcc000fffe03f */
[----:B------:R-:W-:-:S05]  /*2760*/  IMAD.U32 R0, RZ, RZ, UR4 ;  /* 0x00000004ff007e24 */ /* 0x000fca000f8e00ff */
[----:B------:R-:W-:-:S04]  /*2770*/  SHF.L.U32 R0, R0, 0x1f, RZ ;  /* 0x0000001f00007819 */ /* 0x000fc800000006ff */
[----:B------:R-:W0:Y:S02]  /*2780*/  SYNCS.PHASECHK.TRANS64.TRYWAIT P1, [UR41+0x28400], R0 ;  /* 0x02840000ff0075a7 */ /* 0x000e240008020169 */
[----:B0-----:R-:W-:Y:S05]  /*2790*/  @!P1 BRA `(.L_x_1158) ;  /* 0x0000016000c89947 */ /* 0x001fea0003800000 */
.L_x_1358:
[----:B------:R-:W-:Y:S05]  /*27a0*/  @!P0 BRA `(.L_x_1159) ;  /* 0x0000000000048947 */ /* 0x000fea0003800000 */
[----:B------:R-:W-:Y:S01]  /*27b0*/  BPT.TRAP 0x1 ;  /* 0x000000040000795c */ /* 0x000fe20000300000 */
.L_x_1159:
[----:B------:R-:W-:Y:S02]  /*27c0*/  IMAD.U32 R5, RZ, RZ, UR37 ;  /* 0x00000025ff057e24 */ /* 0x000fe4000f8e00ff */
[----:B0-----:R-:W-:-:S03]  /*27d0*/  IMAD.U32 R0, RZ, RZ, UR36 ;  /* 0x00000024ff007e24 */ /* 0x001fc6000f8e00ff */
[----:B------:R-:W-:Y:S02]  /*27e0*/  LEA R5, R5, UR41, 0x3 ;  /* 0x0000002905057c11 */ /* 0x000fe4000f8e18ff */
[----:B------:R-:W-:-:S04]  /*27f0*/  SHF.L.U32 R0, R0, 0x1f, RZ ;  /* 0x0000001f00007819 */ /* 0x000fc800000006ff */
[----:B------:R0:W1:Y:S01]  /*2800*/  SYNCS.PHASECHK.TRANS64.TRYWAIT P2, [R5+URZ+0x28430], R0 ;  /* 0x02843000050075a7 */ /* 0x000062000804017f */
[----:B------:R-:W-:Y:S05]  /*2810*/  @!P0 BRA `(.L_x_1160) ;  /* 0x0000000000048947 */ /* 0x000fea0003800000 */
[----:B------:R-:W-:Y:S01]  /*2820*/  BPT.TRAP 0x1 ;  /* 0x000000040000795c */ /* 0x000fe20000300000 */
.L_x_1160:
[----:B------:R-:W2:Y:S02]  /*2830*/  S2R R3, SR_TID.X ;  /* 0x0000000000037919 */ /* 0x000ea40000002100 */
[----:B--2---:R-:W-:Y:S01]  /*2840*/  LOP3.LUT P1, RZ, R3, 0x7f, RZ, 0xc0, !PT ;  /* 0x0000007f03ff7812 */ /* 0x004fe2000782c0ff */
[----:B-1----:R-:W-:-:S12]  /*2850*/  @P2 BRA `(.L_x_1161) ;  /* 0x0000000000082947 */ /* 0x002fd80003800000 */
[----:B------:R-:W1:Y:S02]  /*2860*/  SYNCS.PHASECHK.TRANS64.TRYWAIT P2, [R5+URZ+0x28430], R0 ;  /* 0x02843000050075a7 */ /* 0x000e64000804017f */
[----:B-1----:R-:W-:Y:S05]  /*2870*/  @!P2 BRA `(.L_x_1162) ;  /* 0x0000016000a8a947 */ /* 0x002fea0003800000 */
.L_x_1161:
[----:B------:R-:W-:Y:S05]  /*2880*/  WARPSYNC.ALL ;  /* 0x0000000000007948 */ /* 0x000fea0003800000 */
[----:B------:R-:W-:Y:S01]  /*2890*/  UIADD3 UR4, UR41, 0x20000, URZ ;  /* 0x0002000029047890 */ /* 0x000fe2000fffe03f */
[----:B------:R-:W-:Y:S01]  /*28a0*/  WARPGROUP.ARRIVE ;  /* 0x00000000000079c5 */ /* 0x000fe20000000000 */
[----:B------:R-:W-:Y:S01]  /*28b0*/  ULOP3.LUT UR32, UR45, 0x10000, URZ, 0xfc, !UPT ;  /* 0x000100002d207892 */ /* 0x000fe2000f8efc3f */
[----:B01----:R-:W-:Y:S01]  /*28c0*/  VIADD R0, R16, UR42 ;  /* 0x0000002a10007c36 */ /* 0x003fe20008000000 */
[----:B------:R-:W-:Y:S01]  /*28d0*/  USHF.R.U32.HI UR4, URZ, 0x4, UR4 ;  /* 0x000000043f047899 */ /* 0x000fe20008011604 */
[----:B------:R-:W-:Y:S01]  /*28e0*/  LEA R6, R146, 0xffffffc0, 0x6 ;  /* 0xffffffc092067811 */ /* 0x000fe200078e30ff */
[----:B------:R-:W-:Y:S01]  /*28f0*/  UMOV UR33, 0x40000040 ;  /* 0x4000004000217882 */ /* 0x000fe20000000000 */
[----:B------:R-:W-:Y:S01]  /*2900*/  UMOV UR35, 0x40000040 ;  /* 0x4000004000237882 */ /* 0x000fe20000000000 */
[----:B------:R-:W-:Y:S01]  /*2910*/  ULOP3.LUT UR4, UR4, 0x3fff, URZ, 0xc0, !UPT ;  /* 0x00003fff04047892 */ /* 0x000fe2000f8ec03f */
[----:B------:R-:W-:Y:S01]  /*2920*/  IMAD.MOV.U32 R3, RZ, RZ, R0 ;  /* 0x000000ffff037224 */ /* 0x000fe200078e0000 */
[----:B------:R-:W-:Y:S01]  /*2930*/  UMOV UR5, 0x40000040 ;  /* 0x4000004000057882 */ /* 0x000fe20000000000 */
[----:B------:R-:W-:Y:S01]  /*2940*/  UMOV UR7, 0x40000040 ;  /* 0x4000004000077882 */ /* 0x000fe20000000000 */
[----:B------:R-:W-:-:S02]  /*2950*/  ULOP3.LUT UR43, UR4, 0x10000, URZ, 0xfc, !UPT ;  /* 0x00010000042b7892 */ /* 0x000fc4000f8efc3f */
[----:B------:R-:W-:Y:S02]  /*2960*/  UIADD3 UR4, UR32, 0x2, URZ ;  /* 0x0000000220047890 */ /* 0x000fe4000fffe03f */
[----:B------:R-:W-:Y:S02]  /*2970*/  ULEA UR34, UR37, UR43, 0xa ;  /* 0x0000002b25227291 */ /* 0x000fe4000f8e503f */
[----:B------:R-:W-:Y:S02]  /*2980*/  UIADD3 UR8, UR32, 0x4, URZ ;  /* 0x0000000420087890 */ /* 0x000fe4000fffe03f */
[----:B------:R-:W-:Y:S02]  /*2990*/  UIADD3 UR6, UR34, 0x2, URZ ;  /* 0x0000000222067890 */ /* 0x000fe4000fffe03f */
[----:B------:R-:W-:Y:S01]  /*29a0*/  UIADD3 UR10, UR34, 0x4, URZ ;  /* 0x00000004220a7890 */ /* 0x000fe2000fffe03f */
[----:B------:R-:W-:Y:S02]  /*29b0*/  UMOV UR9, 0x40000040 ;  /* 0x4000004000097882 */ /* 0x000fe40000000000 */
[----:B------:R-:W-:Y:S01]  /*29c0*/  QGMMA.64x64x32.F32.E4M3.E4M3 R24, gdesc[UR32], RZ, !UPT, gsb0 ;  /* 0x00e00000201879f3 */ /* 0x000fe2000c0008ff */
[----:B------:R-:W-:Y:S01]  /*29d0*/  UMOV UR11, 0x40000040 ;  /* 0x40000040000b7882 */ /* 0x000fe20000000000 */
[----:B------:R-:W-:-:S02]  /*29e0*/  UIADD3 UR12, UR32, 0x6, URZ ;  /* 0x00000006200c7890 */ /* 0x000fc4000fffe03f */
[----:B------:R-:W-:Y:S01]  /*29f0*/  UIADD3 UR14, UR34, 0x6, URZ ;  /* 0x00000006220e7890 */ /* 0x000fe2000fffe03f */
[----:B------:R-:W-:Y:S01]  /*2a00*/  UMOV UR13, 0x40000040 ;  /* 0x40000040000d7882 */ /* 0x000fe20000000000 */
[----:B------:R-:W-:Y:S01]  /*2a10*/  UMOV UR15, 0x40000040 ;  /* 0x40000040000f7882 */ /* 0x000fe20000000000 */
[----:B------:R-:W-:Y:S02]  /*2a20*/  UIADD3 UR16, UR32, 0x400, URZ ;  /* 0x0000040020107890 */ /* 0x000fe4000fffe03f */
[----:B------:R-:W-:Y:S01]  /*2a30*/  UIADD3 UR18, UR34, 0x200, URZ ;  /* 0x0000020022127890 */ /* 0x000fe2000fffe03f */
[----:B------:R-:W-:Y:S01]  /*2a40*/  UMOV UR17, 0x40000040 ;  /* 0x4000004000117882 */ /* 0x000fe20000000000 */
[----:B------:R-:W-:Y:S01]  /*2a50*/  UMOV UR19, 0x40000040 ;  /* 0x4000004000137882 */ /* 0x000fe20000000000 */
[----:B------:R-:W-:Y:S02]  /*2a60*/  UIADD3 UR20, UR32, 0x402, URZ ;  /* 0x0000040220147890 */ /* 0x000fe4000fffe03f */
[----:B------:R-:W-:Y:S01]  /*2a70*/  UIADD3 UR22, UR34, 0x202, URZ ;  /* 0x0000020222167890 */ /* 0x000fe2000fffe03f */
[----:B------:R-:W-:Y:S01]  /*2a80*/  UMOV UR21, 0x40000040 ;  /* 0x4000004000157882 */ /* 0x000fe20000000000 */
        /* <DEDUP_REMOVED lines=9> */
[----:B------:R-:W-:Y:S02]  /*2b20*/  WARPGROUP.DEPBAR.LE gsb0, 0x0 ;  /* 0x00008000000079c5 */ /* 0x000fe40000010000 */
[----:B------:R-:W-:-:S06]  /*2b30*/  WARPGROUP.ARRIVE ;  /* 0x00000000000079c5 */ /* 0x000fcc0000000000 */
[----:B------:R-:W-:Y:S01]  /*2b40*/  QGMMA.64x64x32.F32.E4M3.E4M3 R24, gdesc[UR4], R24, gsb0 ;  /* 0x00e00000041879f3 */ /* 0x000fe20008000818 */
[----:B------:R-:W-:Y:S02]  /*2b50*/  ULDC UR6, c[0x0][0x448] ;  /* 0x0001120000067ab9 */ /* 0x000fe40000000800 */
[----:B------:R-:W-:-:S06]  /*2b60*/  UISETP.NE.AND UP0, UPT, UR6, 0x1, UPT ;  /* 0x000000010600788c */ /* 0x000fcc000bf05270 */
[----:B------:R-:W-:Y:S02]  /*2b70*/  PLOP3.LUT P2, PT, PT, PT, UP0, 0x80, 0x0 ;  /* 0x000000000000781c */ /* 0x000fe40003f4f008 */
[----:B------:R-:W-:-:S03]  /*2b80*/  PLOP3.LUT P3, PT, PT, PT, UP0, 0x80, 0x0 ;  /* 0x000000000000781c */ /* 0x000fc60003f6f008 */
[----:B------:R-:W-:-:S08]  /*2b90*/  @UP0 ULDC UR6, c[0x0][0x44c] ;  /* 0x0001130000060ab9 */ /* 0x000fd00000000800 */
[----:B------:R-:W-:Y:S01]  /*2ba0*/  @P2 IMAD.HI.U32 R4, R0, UR6, RZ ;  /* 0x0000000600042c27 */ /* 0x000fe2000f8e00ff */
[----:B------:R-:W-:-:S03]  /*2bb0*/  @UP0 ULDC UR6, c[0x0][0x450] ;  /* 0x0001140000060ab9 */ /* 0x000fc60000000800 */
[----:B------:R-:W-:Y:S01]  /*2bc0*/  @!P1 VIADD R0, R5, 0x28440 ;  /* 0x0002844005009836 */ /* 0x000fe20000000000 */
[----:B------:R-:W-:Y:S01]  /*2bd0*/  @P3 SHF.R.U32.HI R3, RZ, UR6, R4 ;  /* 0x00000006ff033c19 */ /* 0x000fe20008011604 */
[----:B------:R-:W-:Y:S01]  /*2be0*/  IMAD.MOV.U32 R5, RZ, RZ, -0x40 ;  /* 0xffffffc0ff057424 */ /* 0x000fe200078e00ff */
[----:B------:R-:W-:Y:S02]  /*2bf0*/  ULDC UR6, c[0x0][0x9dc] ;  /* 0x0002770000067ab9 */ /* 0x000fe40000000800 */
[----:B------:R-:W-:Y:S01]  /*2c00*/  @!P1 PRMT R0, RZ, 0x654, R0 ;  /* 0x00000654ff009816 */ /* 0x000fe20000000000 */
[----:B------:R-:W0:Y:S01]  /*2c10*/  SHFL.IDX PT, R11, R3, RZ, 0x1c1f ;  /* 0x001c1fff030b7589 */ /* 0x000e2200000e0000 */
[----:B------:R-:W-:Y:S01]  /*2c20*/  IMAD R7, R146, R5, 0x40 ;  /* 0x0000004092077424 */ /* 0x000fe200078e0205 */
[----:B------:R-:W-:Y:S01]  /*2c30*/  ULOP3.LUT UR7, URZ, UR6, URZ, 0x33, !UPT ;  /* 0x000000063f077292 */ /* 0x000fe2000f8e333f */
[----:B------:R-:W-:-:S03]  /*2c40*/  IMAD.U32 R5, RZ, RZ, UR38 ;  /* 0x00000026ff057e24 */ /* 0x000fc6000f8e00ff */
[----:B------:R-:W-:Y:S01]  /*2c50*/  IADD3 R8, -R2, UR39, R7 ;  /* 0x0000002702087c10 */ /* 0x000fe2000fffe107 */
[----:B------:R-:W-:Y:S02]  /*2c60*/  WARPGROUP.DEPBAR.LE gsb0, 0x0 ;  /* 0x00008000000079c5 */ /* 0x000fe40000010000 */
[----:B------:R-:W-:-:S06]  /*2c70*/  WARPGROUP.ARRIVE ;  /* 0x00000000000079c5 */ /* 0x000fcc0000000000 */
[----:B------:R-:W-:Y:S01]  /*2c80*/  QGMMA.64x64x32.F32.E4M3.E4M3 R24, gdesc[UR8], R24, gsb0 ;  /* 0x00e00000081879f3 */ /* 0x000fe20008000818 */
[----:B------:R-:W-:Y:S02]  /*2c90*/  ULDC.64 UR10, c[0x0][0x9e0] ;  /* 0x00027800000a7ab9 */ /* 0x000fe40000000a00 */
[----:B------:R-:W-:-:S06]  /*2ca0*/  UISETP.GE.AND UP1, UPT, UR11, 0x1, UPT ;  /* 0x000000010b00788c */ /* 0x000fcc000bf26270 */
[----:B------:R-:W-:Y:S01]  /*2cb0*/  PLOP3.LUT P2, PT, PT, PT, UP1, 0x40, 0x0 ;  /* 0x000000000000781c */ /* 0x000fe20003f4e818 */
        /* <DEDUP_REMOVED lines=17> */
[----:B-1----:R-:W-:-:S04]  /*2dd0*/  IADD3 R0, -R2, 0x1, R7 ;  /* 0x0000000102007810 */ /* 0x002fc80007ffe107 */
[----:B------:R-:W-:-:S05]  /*2de0*/  IADD3 R0, -R5, UR39, R0 ;  /* 0x0000002705007c10 */ /* 0x000fca000fffe100 */
[C---:B------:R-:W-:Y:S02]  /*2df0*/  VIADD R9, R0.reuse, UR10 ;  /* 0x0000000a00097c36 */ /* 0x040fe40008000000 */
[----:B------:R-:W-:-:S03]  /*2e00*/  VIADD R10, R0, UR7 ;  /* 0x00000007000a7c36 */ /* 0x000fc60008000000 */
[----:B0-----:R-:W-:Y:S01]  /*2e10*/  VIADDMNMX R0, R11, R9, R8, PT ;  /* 0x000000090b007246 */ /* 0x001fe20003800108 */
[----:B------:R-:W-:Y:S01]  /*2e20*/  IMAD.IADD R4, R10, 0x1, R11 ;  /* 0x000000010a047824 */ /* 0x000fe200078e020b */
[----:B------:R-:W-:Y:S06]  /*2e30*/  @P2 BRA `(.L_x_1163) ;  /* 0x00000000005c2947 */ /* 0x000fec0003800000 */
[----:B------:R-:W-:Y:S01]  /*2e40*/  IMAD.U32 R12, RZ, RZ, UR38 ;  /* 0x00000026ff0c7e24 */ /* 0x000fe2000f8e00ff */
[----:B------:R-:W-:Y:S04]  /*2e50*/  BSSY B0, `(.L_x_1164) ;  /* 0x0000011000007945 */ /* 0x000fe80003800000 */
[----:B------:R-:W-:-:S04]  /*2e60*/  IADD3 R5, -R12, UR39, R11 ;  /* 0x000000270c057c10 */ /* 0x000fc8000fffe10b */
[----:B------:R-:W-:-:S13]  /*2e70*/  ISETP.GT.AND P2, PT, R5, -0x1, PT ;  /* 0xffffffff0500780c */ /* 0x000fda0003f44270 */
[----:B------:R-:W-:Y:S05]  /*2e80*/  @P2 BRA `(.L_x_1165) ;  /* 0x0000000000202947 */ /* 0x000fea0003800000 */
[----:B------:R-:W-:Y:S01]  /*2e90*/  UISETP.NE.AND UP2, UPT, UR11, 0x1, UPT ;  /* 0x000000010b00788c */ /* 0x000fe2000bf45270 */
[----:B------:R-:W-:-:S05]  /*2ea0*/  LOP3.LUT R5, RZ, R5, RZ, 0x33, !PT ;  /* 0x00000005ff057212 */ /* 0x000fca00078e33ff */
[----:B------:R-:W-:-:S05]  /*2eb0*/  PLOP3.LUT P2, PT, PT, PT, UP2, 0x80, 0x0 ;  /* 0x000000000000781c */ /* 0x000fca0003f4f028 */
[----:B------:R-:W-:-:S08]  /*2ec0*/  @UP2 ULDC.64 UR14, c[0x0][0x9e8] ;  /* 0x00027a00000e2ab9 */ /* 0x000fd00000000a00 */
[----:B------:R-:W-:-:S05]  /*2ed0*/  @P2 IMAD.HI.U32 R11, R5, UR14, RZ ;  /* 0x0000000e050b2c27 */ /* 0x000fca000f8e00ff */
[----:B------:R-:W-:-:S04]  /*2ee0*/  @P2 SHF.R.U32.HI R5, RZ, UR15, R11 ;  /* 0x0000000fff052c19 */ /* 0x000fc8000801160b */
[----:B------:R-:W-:Y:S01]  /*2ef0*/  LOP3.LUT R5, RZ, R5, RZ, 0x33, !PT ;  /* 0x00000005ff057212 */ /* 0x000fe200078e33ff */
[----:B------:R-:W-:Y:S06]  /*2f00*/  BRA `(.L_x_1166) ;  /* 0x0000000000147947 */ /* 0x000fec0003800000 */
.L_x_1165:
[----:B------:R-:W-:-:S06]  /*2f10*/  UISETP.NE.AND UP2, UPT, UR11, 0x1, UPT ;  /* 0x000000010b00788c */ /* 0x000fcc000bf45270 */
[----:B------:R-:W-:-:S05]  /*2f20*/  PLOP3.LUT P2, PT, PT, PT, UP2, 0x80, 0x0 ;  /* 0x000000000000781c */ /* 0x000fca0003f4f028 */
[----:B------:R-:W-:-:S08]  /*2f30*/  @UP2 ULDC.64 UR14, c[0x0][0x9e8] ;  /* 0x00027a00000e2ab9 */ /* 0x000fd00000000a00 */
[----:B------:R-:W-:-:S05]  /*2f40*/  @P2 IMAD.HI.U32 R11, R5, UR14, RZ ;  /* 0x0000000e050b2c27 */ /* 0x000fca000f8e00ff */
[----:B------:R-:W-:-:S07]  /*2f50*/  @P2 SHF.R.U32.HI R5, RZ, UR15, R11 ;  /* 0x0000000fff052c19 */ /* 0x000fce000801160b */
.L_x_1166:
[----:B------:R-:W-:Y:S05]  /*2f60*/  BSYNC B0 ;  /* 0x0000000000007941 */ /* 0x000fea0003800000 */
.L_x_1164:
[----:B------:R-:W-:-:S04]  /*2f70*/  IMAD R5, R5, UR11, -R6 ;  /* 0x0000000b05057c24 */ /* 0x000fc8000f8e0a06 */
[----:B------:R-:W-:-:S05]  /*2f80*/  IMAD.IADD R5, R5, 0x1, -R2 ;  /* 0x0000000105057824 */ /* 0x000fca00078e0a02 */
[----:B------:R-:W-:Y:S02]  /*2f90*/  VIMNMX R4, R4, R5, !PT ;  /* 0x0000000504047248 */ /* 0x000fe40007fe0100 */
[----:B------:R-:W-:-:S07]  /*2fa0*/  VIADDMNMX R0, R5, UR11, R0, PT ;  /* 0x0000000b05007c46 */ /* 0x000fce000b800100 */
.L_x_1163:
[C---:B------:R-:W-:Y:S01]  /*2fb0*/  ISETP.GE.AND P2, PT, R7.reuse, 0x2, PT ;  /* 0x000000020700780c */ /* 0x040fe20003f46270 */
[----:B------:R-:W0:Y:S01]  /*2fc0*/  SHFL.IDX PT, R3, R3, 0x1, 0x1c1f ;  /* 0x003c1f0003037f89 */ /* 0x000e2200000e0000 */
[C---:B------:R-:W-:Y:S02]  /*2fd0*/  ISETP.GE.AND P6, PT, R7.reuse, 0xa, PT ;  /* 0x0000000a0700780c */ /* 0x040fe40003fc6270 */
[----:B------:R-:W-:Y:S02]  /*2fe0*/  ISETP.GT.AND P4, PT, R4, 0x1, !P2 ;  /* 0x000000010400780c */ /* 0x000fe40005784270 */
[----:B------:R-:W-:Y:S02]  /*2ff0*/  ISETP.GE.AND P3, PT, R7, 0x9, PT ;  /* 0x000000090700780c */ /* 0x000fe40003f66270 */
[----:B------:R-:W-:Y:S02]  /*3000*/  ISETP.LT.OR P4, PT, R0, 0x2, P4 ;  /* 0x000000020000780c */ /* 0x000fe40002781670 */
[----:B------:R-:W-:-:S02]  /*3010*/  P2R R13, PR, RZ, 0x40 ;  /* 0x00000040ff0d7803 */ /* 0x000fc40000000000 */
[----:B------:R-:W-:Y:S02]  /*3020*/  FSEL R12, R25, -INF , !P4 ;  /* 0xff800000190c7808 */ /* 0x000fe40006000000 */
[C---:B------:R-:W-:Y:S02]  /*3030*/  ISETP.GT.AND P4, PT, R4.reuse, 0x9, !P6 ;  /* 0x000000090400780c */ /* 0x040fe40007784270 */
[----:B------:R-:W-:Y:S02]  /*3040*/  ISETP.GT.AND P5, PT, R4, 0x8, !P3 ;  /* 0x000000080400780c */ /* 0x000fe40005fa4270 */
[----:B------:R-:W-:Y:S02]  /*3050*/  ISETP.LT.OR P4, PT, R0, 0xa, P4 ;  /* 0x0000000a0000780c */ /* 0x000fe40002781670 */
[----:B------:R-:W-:Y:S02]  /*3060*/  ISETP.GE.AND P6, PT, R7, 0x11, PT ;  /* 0x000000110700780c */ /* 0x000fe40003fc6270 */
[----:B------:R-:W-:-:S02]  /*3070*/  FSEL R14, R29, -INF , !P4 ;  /* 0xff8000001d0e7808 */ /* 0x000fc40006000000 */
[----:B------:R-:W-:Y:S01]  /*3080*/  ISETP.LT.OR P5, PT, R0, 0x9, P5 ;  /* 0x000000090000780c */ /* 0x000fe20002fa1670 */
[----:B0-----:R-:W-:Y:S01]  /*3090*/  IMAD.IADD R5, R10, 0x1, R3 ;  /* 0x000000010a057824 */ /* 0x001fe200078e0203 */
[----:B------:R-:W-:Y:S02]  /*30a0*/  ISETP.GT.AND P4, PT, R4, 0x10, !P6 ;  /* 0x000000100400780c */ /* 0x000fe40007784270 */
[----:B------:R-:W-:Y:S02]  /*30b0*/  FSEL R28, R28, -INF , !P5 ;  /* 0xff8000001c1c7808 */ /* 0x000fe40006800000 */
[----:B------:R-:W-:Y:S02]  /*30c0*/  ISETP.LT.OR P4, PT, R0, 0x11, P4 ;  /* 0x000000110000780c */ /* 0x000fe40002781670 */
[----:B------:R-:W-:Y:S02]  /*30d0*/  ISETP.GE.AND P5, PT, R7, 0x12, PT ;  /* 0x000000120700780c */ /* 0x000fe40003fa6270 */
[----:B------:R-:W-:-:S02]  /*30e0*/  FSEL R32, R32, -INF , !P4 ;  /* 0xff80000020207808 */ /* 0x000fc40006000000 */
[----:B------:R-:W-:Y:S02]  /*30f0*/  ISETP.GT.AND P4, PT, R4, 0x11, !P5 ;  /* 0x000000110400780c */ /* 0x000fe40006f84270 */
[----:B------:R-:W-:Y:S02]  /*3100*/  P2R R21, PR, RZ, 0x20 ;  /* 0x00000020ff157803 */ /* 0x000fe40000000000 */
[----:B------:R-:W-:Y:S02]  /*3110*/  ISETP.LT.OR P4, PT, R0, 0x12, P4 ;  /* 0x000000120000780c */ /* 0x000fe40002781670 */
[----:B------:R-:W-:Y:S02]  /*3120*/  ISETP.GE.AND P5, PT, R7, 0x19, PT ;  /* 0x000000190700780c */ /* 0x000fe40003fa6270 */
[----:B------:R-:W-:Y:S02]  /*3130*/  FSEL R20, R33, -INF , !P4 ;  /* 0xff80000021147808 */ /* 0x000fe40006000000 */
[----:B------:R-:W-:-:S02]  /*3140*/  ISETP.GT.AND P4, PT, R4, 0x18, !P5 ;  /* 0x000000180400780c */ /* 0x000fc40006f84270 */
[----:B------:R-:W-:Y:S02]  /*3150*/  P2R R25, PR, RZ, 0x20 ;  /* 0x00000020ff197803 */ /* 0x000fe40000000000 */
[----:B------:R-:W-:Y:S02]  /*3160*/  ISETP.LT.OR P4, PT, R0, 0x19, P4 ;  /* 0x000000190000780c */ /* 0x000fe40002781670 */
[----:B------:R-:W-:Y:S02]  /*3170*/  ISETP.GE.AND P5, PT, R7, 0x1a, PT ;  /* 0x0000001a0700780c */ /* 0x000fe40003fa6270 */
[----:B------:R-:W-:Y:S02]  /*3180*/  FSEL R36, R36, -INF , !P4 ;  /* 0xff80000024247808 */ /* 0x000fe40006000000 */
[----:B------:R-:W-:Y:S02]  /*3190*/  ISETP.GT.AND P4, PT, R4, 0x19, !P5 ;  /* 0x000000190400780c */ /* 0x000fe40006f84270 */
[----:B------:R-:W-:-:S02]  /*31a0*/  P2R R29, PR, RZ, 0x20 ;  /* 0x00000020ff1d7803 */ /* 0x000fc40000000000 */
[----:B------:R-:W-:Y:S02]  /*31b0*/  ISETP.LT.OR P4, PT, R0, 0x1a, P4 ;  /* 0x0000001a0000780c */ /* 0x000fe40002781670 */
[----:B------:R-:W-:Y:S02]  /*31c0*/  ISETP.GE.AND P5, PT, R7, 0x21, PT ;  /* 0x000000210700780c */ /* 0x000fe40003fa6270 */
[----:B------:R-:W-:Y:S02]  /*31d0*/  FSEL R56, R37, -INF , !P4 ;  /* 0xff80000025387808 */ /* 0x000fe40006000000 */
[----:B------:R-:W-:Y:S02]  /*31e0*/  ISETP.GT.AND P4, PT, R4, 0x20, !P5 ;  /* 0x000000200400780c */ /* 0x000fe40006f84270 */
[----:B------:R-:W-:Y:S02]  /*31f0*/  P2R R33, PR, RZ, 0x20 ;  /* 0x00000020ff217803 */ /* 0x000fe40000000000 */
[----:B------:R-:W-:-:S02]  /*3200*/  ISETP.LT.OR P4, PT, R0, 0x21, P4 ;  /* 0x000000210000780c */ /* 0x000fc40002781670 */
[C---:B------:R-:W-:Y:S02]  /*3210*/  ISETP.GE.AND P5, PT, R7.reuse, 0x22, PT ;  /* 0x000000220700780c */ /* 0x040fe40003fa6270 */
[----:B------:R-:W-:Y:S02]  /*3220*/  FSEL R40, R40, -INF , !P4 ;  /* 0xff80000028287808 */ /* 0x000fe40006000000 */
[----:B------:R-:W-:Y:S02]  /*3230*/  ISETP.GT.AND P4, PT, R4, 0x21, !P5 ;  /* 0x000000210400780c */ /* 0x000fe40006f84270 */
[----:B------:R-:W-:Y:S02]  /*3240*/  P2R R37, PR, RZ, 0x20 ;  /* 0x00000020ff257803 */ /* 0x000fe40000000000 */
[----:B------:R-:W-:Y:S02]  /*3250*/  ISETP.LT.OR P4, PT, R0, 0x22, P4 ;  /* 0x000000220000780c */ /* 0x000fe40002781670 */
[----:B------:R-:W-:-:S02]  /*3260*/  ISETP.GE.AND P5, PT, R7, 0x29, PT ;  /* 0x000000290700780c */ /* 0x000fc40003fa6270 */
[----:B------:R-:W-:Y:S02]  /*3270*/  FSEL R58, R41, -INF , !P4 ;  /* 0xff800000293a7808 */ /* 0x000fe40006000000 */
[----:B------:R-:W-:Y:S02]  /*3280*/  ISETP.GT.AND P4, PT, R4, 0x28, !P5 ;  /* 0x000000280400780c */ /* 0x000fe40006f84270 */
[----:B------:R-:W-:Y:S02]  /*3290*/  P2R R41, PR, RZ, 0x20 ;  /* 0x00000020ff297803 */ /* 0x000fe40000000000 */
        /* <DEDUP_REMOVED lines=11> */
[----:B------:R-:W-:Y:S02]  /*3350*/  P2R R15, PR, RZ, 0x40 ;  /* 0x00000040ff0f7803 */ /* 0x000fe40000000000 */
[----:B------:R-:W-:Y:S02]  /*3360*/  FSEL R48, R48, -INF , !P4 ;  /* 0xff80000030307808 */ /* 0x000fe40006000000 */
[----:B------:R-:W-:-:S04]  /*3370*/  ISETP.GE.AND P4, PT, R7, 0x32, PT ;  /* 0x000000320700780c */ /* 0x000fc80003f86270 */
[----:B------:R-:W-:-:S04]  /*3380*/  ISETP.GT.AND P5, PT, R4, 0x31, !P4 ;  /* 0x000000310400780c */ /* 0x000fc800067a4270 */
[----:B------:R-:W-:-:S04]  /*3390*/  ISETP.LT.OR P5, PT, R0, 0x32, P5 ;  /* 0x000000320000780c */ /* 0x000fc80002fa1670 */
[----:B------:R-:W-:Y:S02]  /*33a0*/  FSEL R62, R49, -INF , !P5 ;  /* 0xff800000313e7808 */ /* 0x000fe40006800000 */
[----:B------:R-:W-:-:S04]  /*33b0*/  ISETP.GE.AND P5, PT, R7, 0x39, PT ;  /* 0x000000390700780c */ /* 0x000fc80003fa6270 */
[----:B------:R-:W-:-:S04]  /*33c0*/  ISETP.GT.AND P6, PT, R4, 0x38, !P5 ;  /* 0x000000380400780c */ /* 0x000fc80006fc4270 */
[----:B------:R-:W-:-:S04]  /*33d0*/  ISETP.LT.OR P6, PT, R0, 0x39, P6 ;  /* 0x000000390000780c */ /* 0x000fc800037c1670 */
[----:B------:R-:W-:Y:S02]  /*33e0*/  FSEL R52, R52, -INF , !P6 ;  /* 0xff80000034347808 */ /* 0x000fe40007000000 */
[----:B------:R-:W-:-:S04]  /*33f0*/  ISETP.GE.AND P6, PT, R7, 0x1, PT ;  /* 0x000000010700780c */ /* 0x000fc80003fc6270 */
[----:B------:R-:W-:Y:S02]  /*3400*/  P2R R11, PR, RZ, 0x40 ;  /* 0x00000040ff0b7803 */ /* 0x000fe40000000000 */
[----:B------:R-:W-:-:S04]  /*3410*/  ISETP.GT.AND P6, PT, R4, RZ, !P6 ;  /* 0x000000ff0400720c */ /* 0x000fc800077c4270 */
[----:B------:R-:W-:-:S04]  /*3420*/  ISETP.LT.OR P6, PT, R0, 0x1, P6 ;  /* 0x000000010000780c */ /* 0x000fc800037c1670 */
[----:B------:R-:W-:Y:S02]  /*3430*/  FSEL R24, R24, -INF , !P6 ;  /* 0xff80000018187808 */ /* 0x000fe40007000000 */
[----:B------:R-:W-:-:S04]  /*3440*/  ISETP.GE.AND P6, PT, R7, 0x3a, PT ;  /* 0x0000003a0700780c */ /* 0x000fc80003fc6270 */
[----:B------:R-:W-:Y:S02]  /*3450*/  P2R R7, PR, RZ, 0x40 ;  /* 0x00000040ff077803 */ /* 0x000fe40000000000 */
[----:B------:R-:W-:-:S04]  /*3460*/  ISETP.GT.AND P6, PT, R4, 0x39, !P6 ;  /* 0x000000390400780c */ /* 0x000fc800077c4270 */
[----:B------:R-:W-:Y:S02]  /*3470*/  ISETP.LT.OR P6, PT, R0, 0x3a, P6 ;  /* 0x0000003a0000780c */ /* 0x000fe400037c1670 */
[----:B------:R-:W-:Y:S02]  /*3480*/  VIADDMNMX R0, R3, R9, R8, PT ;  /* 0x0000000903007246 */ /* 0x000fe40003800108 */
[----:B------:R-:W-:Y:S02]  /*3490*/  FSEL R64, R53, -INF , !P6 ;  /* 0xff80000035407808 */ /* 0x000fe40007000000 */
[----:B------:R-:W-:-:S13]  /*34a0*/  PLOP3.LUT P6, PT, PT, PT, UP1, 0x40, 0x0 ;  /* 0x000000000000781c */ /* 0x000fda0003fce818 */
[----:B------:R-:W-:Y:S05]  /*34b0*/  @P6 BRA `(.L_x_1167) ;  /* 0x0000000000646947 */ /* 0x000fea0003800000 */
        /* <DEDUP_REMOVED lines=9> */
[----:B------:R-:W-:Y:S01]  /*3550*/  @P6 IMAD.HI.U32 R4, R3, UR14, RZ ;  /* 0x0000000e03046c27 */ /* 0x000fe2000f8e00ff */
[----:B------:R-:W-:-:S13]  /*3560*/  PLOP3.LUT P6, PT, PT, PT, UP2, 0x80, 0x0 ;  /* 0x000000000000781c */ /* 0x000fda0003fcf028 */
[----:B------:R-:W-:-:S04]  /*3570*/  @P6 SHF.R.U32.HI R3, RZ, UR15, R4 ;  /* 0x0000000fff036c19 */ /* 0x000fc80008011604 */
[----:B------:R-:W-:Y:S01]  /*3580*/  LOP3.LUT R3, RZ, R3, RZ, 0x33, !PT ;  /* 0x00000003ff037212 */ /* 0x000fe200078e33ff */
[----:B------:R-:W-:Y:S06]  /*3590*/  BRA `(.L_x_1170) ;  /* 0x0000000000187947 */ /* 0x000fec0003800000 */
.L_x_1169:
[----:B------:R-:W-:-:S06]  /*35a0*/  UISETP.NE.AND UP2, UPT, UR11, 0x1, UPT ;  /* 0x000000010b00788c */ /* 0x000fcc000bf45270 */
[----:B------:R-:W-:-:S05]  /*35b0*/  PLOP3.LUT P6, PT, PT, PT, UP2, 0x80, 0x0 ;  /* 0x000000000000781c */ /* 0x000fca0003fcf028 */
[----:B------:R-:W-:-:S08]  /*35c0*/  @UP2 ULDC.64 UR14, c[0x0][0x9e8] ;  /* 0x00027a00000e2ab9 */ /* 0x000fd00000000a00 */
[----:B------:R-:W-:Y:S01]  /*35d0*/  @P6 IMAD.HI.U32 R4, R3, UR14, RZ ;  /* 0x0000000e03046c27 */ /* 0x000fe2000f8e00ff */
[----:B------:R-:W-:-:S13]  /*35e0*/  PLOP3.LUT P6, PT, PT, PT, UP2, 0x80, 0x0 ;  /* 0x000000000000781c */ /* 0x000fda0003fcf028 */
[----:B------:R-:W-:-:S07]  /*35f0*/  @P6 SHF.R.U32.HI R3, RZ, UR15, R4 ;  /* 0x0000000fff036c19 */ /* 0x000fce0008011604 */
.L_x_1170:
[----:B------:R-:W-:Y:S05]  /*3600*/  BSYNC B0 ;  /* 0x0000000000007941 */ /* 0x000fea0003800000 */
.L_x_1168:
[----:B------:R-:W-:-:S04]  /*3610*/  IMAD R3, R3, UR11, -R6 ;  /* 0x0000000b03037c24 */ /* 0x000fc8000f8e0a06 */
[----:B------:R-:W-:-:S05]  /*3620*/  IMAD.IADD R3, R3, 0x1, -R2 ;  /* 0x0000000103037824 */ /* 0x000fca00078e0a02 */
[----:B------:R-:W-:Y:S02]  /*3630*/  VIMNMX R5, R5, R3, !PT ;  /* 0x0000000305057248 */ /* 0x000fe40007fe0100 */
[----:B------:R-:W-:-:S07]  /*3640*/  VIADDMNMX R0, R3, UR11, R0, PT ;  /* 0x0000000b03007c46 */ /* 0x000fce000b800100 */
.L_x_1167:
[----:B------:R-:W-:Y:S01]  /*3650*/  ISETP.GT.AND P2, PT, R5, 0x1, !P2 ;  /* 0x000000010500780c */ /* 0x000fe20005744270 */
[----:B------:R-:W-:Y:S01]  /*3660*/  IMAD.U32 R9, RZ, RZ, UR40 ;  /* 0x00000028ff097e24 */ /* 0x000fe2000f8e00ff */
[----:B------:R-:W-:Y:S01]  /*3670*/  FMNMX.FTZ R3, R24, R12, !PT ;  /* 0x0000000c18037209 */ /* 0x000fe20007810000 */
[----:B------:R-:W-:Y:S01]  /*3680*/  @UP0 ULDC UR14, c[0x0][0x44c] ;  /* 0x00011300000e0ab9 */ /* 0x000fe20000000800 */
[----:B------:R-:W-:Y:S01]  /*3690*/  ISETP.LT.OR P2, PT, R0, 0x2, P2 ;  /* 0x000000020000780c */ /* 0x000fe20001741670 */
[----:B------:R-:W-:Y:S01]  /*36a0*/  UIMAD.WIDE.U32 UR14, UR42, UR14, URZ ;  /* 0x0000000e2a0e72a5 */ /* 0x000fe2000f8e003f */
[----:B------:R-:W-:Y:S01]  /*36b0*/  FMNMX.FTZ R3, R28, R3, !PT ;  /* 0x000000031c037209 */ /* 0x000fe20007810000 */
[----:B------:R-:W-:Y:S01]  /*36c0*/  @UP0 ULDC UR18, c[0x0][0x450] ;  /* 0x0001140000120ab9 */ /* 0x000fe20000000800 */
[----:B------:R-:W-:Y:S01]  /*36d0*/  FSEL R27, R27, -INF , !P2 ;  /* 0xff8000001b1b7808 */ /* 0x000fe20005000000 */
[----:B------:R-:W-:Y:S01]  /*36e0*/  UMOV UR7, UR42 ;  /* 0x0000002a00077c82 */ /* 0x000fe20008000000 */
[----:B------:R-:W-:Y:S01]  /*36f0*/  ISETP.NE.AND P2, PT, R13, RZ, PT ;  /* 0x000000ff0d00720c */ /* 0x000fe20003f45270 */
[----:B------:R-:W-:Y:S01]  /*3700*/  @UP0 USHF.R.U32.HI UR7, URZ, UR18, UR15 ;  /* 0x000000123f070299 */ /* 0x000fe2000801160f */
[----:B------:R-:W-:-:S02]  /*3710*/  FMNMX.FTZ R3, R14, R3, !PT ;  /* 0x000000030e037209 */ /* 0x000fc40007810000 */
[----:B------:R-:W-:Y:S01]  /*3720*/  ISETP.GT.AND P2, PT, R5, 0x9, !P2 ;  /* 0x000000090500780c */ /* 0x000fe20005744270 */
[----:B------:R-:W-:Y:S01]  /*3730*/  UIADD3 UR44, UR44, UR7, URZ ;  /* 0x000000072c2c7290 */ /* 0x000fe2000fffe03f */
[----:B------:R-:W-:Y:S02]  /*3740*/  FMNMX.FTZ R3, R32, R3, !PT ;  /* 0x0000000320037209 */ /* 0x000fe40007810000 */
[----:B------:R-:W-:Y:S01]  /*3750*/  ISETP.LT.OR P2, PT, R0, 0xa, P2 ;  /* 0x0000000a0000780c */ /* 0x000fe20001741670 */
[----:B------:R-:W-:Y:S01]  /*3760*/  UIADD3 UR10, UR44, UR10, URZ ;  /* 0x0000000a2c0a7290 */ /* 0x000fe2000fffe03f */
[----:B------:R-:W-:Y:S02]  /*3770*/  FMNMX.FTZ R3, R20, R3, !PT ;  /* 0x0000000314037209 */ /* 0x000fe40007810000 */
[----:B------:R-:W-:Y:S02]  /*3780*/  FSEL R31, R31, -INF , !P2 ;  /* 0xff8000001f1f7808 */ /* 0x000fe40005000000 */
[----:B------:R-:W-:-:S02]  /*3790*/  ISETP.NE.AND P2, PT, R15, RZ, PT ;  /* 0x000000ff0f00720c */ /* 0x000fc40003f45270 */
[----:B------:R-:W-:Y:S02]  /*37a0*/  FMNMX.FTZ R3, R36, R3, !PT ;  /* 0x0000000324037209 */ /* 0x000fe40007810000 */
[----:B------:R-:W-:Y:S02]  /*37b0*/  ISETP.GT.AND P2, PT, R5, 0x10, !P2 ;  /* 0x000000100500780c */ /* 0x000fe40005744270 */
[----:B------:R-:W-:Y:S02]  /*37c0*/  FMNMX.FTZ R3, R56, R3, !PT ;  /* 0x0000000338037209 */ /* 0x000fe40007810000 */
[----:B------:R-:W-:Y:S02]  /*37d0*/  ISETP.LT.OR P2, PT, R0, 0x11, P2 ;  /* 0x000000110000780c */ /* 0x000fe40001741670 */
[----:B------:R-:W-:Y:S02]  /*37e0*/  FMNMX.FTZ R3, R40, R3, !PT ;  /* 0x0000000328037209 */ /* 0x000fe40007810000 */
[----:B------:R-:W-:-:S02]  /*37f0*/  FSEL R34, R34, -INF , !P2 ;  /* 0xff80000022227808 */ /* 0x000fc40005000000 */
[----:B------:R-:W-:Y:S02]  /*3800*/  ISETP.NE.AND P2, PT, R21, RZ, PT ;  /* 0x000000ff1500720c */ /* 0x000fe40003f45270 */
[----:B------:R-:W-:Y:S02]  /*3810*/  FMNMX.FTZ R3, R58, R3, !PT ;  /* 0x000000033a037209 */ /* 0x000fe40007810000 */
[----:B------:R-:W-:Y:S02]  /*3820*/  ISETP.GT.AND P2, PT, R5, 0x11, !P2 ;  /* 0x000000110500780c */ /* 0x000fe40005744270 */
[----:B------:R-:W-:Y:S02]  /*3830*/  FMNMX.FTZ R3, R44, R3, !PT ;  /* 0x000000032c037209 */ /* 0x000fe40007810000 */
[----:B------:R-:W-:Y:S02]  /*3840*/  ISETP.LT.OR P2, PT, R0, 0x12, P2 ;  /* 0x000000120000780c */ /* 0x000fe40001741670 */
[----:B------:R-:W-:-:S02]  /*3850*/  FMNMX.FTZ R3, R60, R3, !PT ;  /* 0x000000033c037209 */ /* 0x000fc40007810000 */
[----:B------:R-:W-:Y:S02]  /*3860*/  FSEL R35, R35, -INF , !P2 ;  /* 0xff80000023237808 */ /* 0x000fe40005000000 */
[----:B------:R-:W-:Y:S02]  /*3870*/  ISETP.NE.AND P2, PT, R25, RZ, PT ;  /* 0x000000ff1900720c */ /* 0x000fe40003f45270 */
[----:B------:R-:W-:Y:S02]  /*3880*/  FMNMX.FTZ R3, R48, R3, !PT ;  /* 0x0000000330037209 */ /* 0x000fe40007810000 */
[----:B------:R-:W-:Y:S02]  /*3890*/  ISETP.GT.AND P2, PT, R5, 0x18, !P2 ;  /* 0x000000180500780c */ /* 0x000fe40005744270 */
[----:B------:R-:W-:Y:S02]  /*38a0*/  FMNMX.FTZ R3, R62, R3, !PT ;  /* 0x000000033e037209 */ /* 0x000fe40007810000 */
[----:B------:R-:W-:-:S02]  /*38b0*/  ISETP.LT.OR P2, PT, R0, 0x19, P2 ;  /* 0x000000190000780c */ /* 0x000fc40001741670 */
[----:B------:R-:W-:Y:S02]  /*38c0*/  ISETP.GT.AND P3, PT, R5, 0x8, !P3 ;  /* 0x000000080500780c */ /* 0x000fe40005f64270 */
[----:B------:R-:W-:Y:S02]  /*38d0*/  FSEL R38, R38, -INF , !P2 ;  /* 0xff80000026267808 */ /* 0x000fe40005000000 */
[----:B------:R-:W-:Y:S02]  /*38e0*/  ISETP.NE.AND P2, PT, R29, RZ, PT ;  /* 0x000000ff1d00720c */ /* 0x000fe40003f45270 */
[----:B------:R-:W-:Y:S02]  /*38f0*/  FMNMX.FTZ R3, R52, R3, !PT ;  /* 0x0000000334037209 */ /* 0x000fe40007810000 */
[----:B------:R-:W-:Y:S02]  /*3900*/  ISETP.GT.AND P2, PT, R5, 0x19, !P2 ;  /* 0x000000190500780c */ /* 0x000fe40005744270 */
[----:B------:R-:W-:-:S02]  /*3910*/  ISETP.LT.OR P3, PT, R0, 0x9, P3 ;  /* 0x000000090000780c */ /* 0x000fc40001f61670 */
[----:B------:R-:W-:Y:S02]  /*3920*/  ISETP.LT.OR P2, PT, R0, 0x1a, P2 ;  /* 0x0000001a0000780c */ /* 0x000fe40001741670 */
[----:B------:R-:W-:Y:S02]  /*3930*/  FMNMX.FTZ R6, R64, R3, !PT ;  /* 0x0000000340067209 */ /* 0x000fe40007810000 */
[----:B------:R-:W-:Y:S02]  /*3940*/  FSEL R39, R39, -INF , !P2 ;  /* 0xff80000027277808 */ /* 0x000fe40005000000 */
[----:B------:R-:W-:Y:S01]  /*3950*/  ISETP.NE.AND P2, PT, R33, RZ, PT ;  /* 0x000000ff2100720c */ /* 0x000fe20003f45270 */
[----:B------:R-:W0:Y:S01]  /*3960*/  SHFL.BFLY PT, R3, R6, 0x2, 0x1f ;  /* 0x0c401f0006037f89 */ /* 0x000e2200000e0000 */
[----:B------:R-:W-:Y:S02]  /*3970*/  FSEL R30, R30, -INF , !P3 ;  /* 0xff8000001e1e7808 */ /* 0x000fe40005800000 */
[----:B------:R-:W-:-:S02]  /*3980*/  ISETP.GT.AND P2, PT, R5, 0x20, !P2 ;  /* 0x000000200500780c */ /* 0x000fc40005744270 */
[----:B------:R-:W-:Y:S02]  /*3990*/  ISETP.NE.AND P3, PT, R41, RZ, PT ;  /* 0x000000ff2900720c */ /* 0x000fe40003f65270 */
[----:B------:R-:W-:Y:S02]  /*39a0*/  ISETP.LT.OR P2, PT, R0, 0x21, P2 ;  /* 0x000000210000780c */ /* 0x000fe40001741670 */
[----:B------:R-:W-:Y:S02]  /*39b0*/  ISETP.NE.AND P6, PT, R11, RZ, PT ;  /* 0x000000ff0b00720c */ /* 0x000fe40003fc5270 */
[----:B------:R-:W-:Y:S02]  /*39c0*/  FSEL R42, R42, -INF , !P2 ;  /* 0xff8000002a2a7808 */ /* 0x000fe40005000000 */
[----:B------:R-:W-:Y:S02]  /*39d0*/  ISETP.NE.AND P2, PT, R37, RZ, PT ;  /* 0x000000ff2500720c */ /* 0x000fe40003f45270 */
[----:B------:R-:W-:-:S02]  /*39e0*/  ISETP.GT.AND P4, PT, R5, 0x31, !P4 ;  /* 0x000000310500780c */ /* 0x000fc40006784270 */
[C---:B------:R-:W-:Y:S02]  /*39f0*/  ISETP.GT.AND P2, PT, R5.reuse, 0x21, !P2 ;  /* 0x000000210500780c */ /* 0x040fe40005744270 */
[----:B------:R-:W-:Y:S02]  /*3a00*/  ISETP.GT.AND P5, PT, R5, 0x38, !P5 ;  /* 0x000000380500780c */ /* 0x000fe40006fa4270 */
[C---:B------:R-:W-:Y:S02]  /*3a10*/  ISETP.LT.OR P2, PT, R0.reuse, 0x22, P2 ;  /* 0x000000220000780c */ /* 0x040fe40001741670 */
[----:B------:R-:W-:Y:S02]  /*3a20*/  ISETP.LT.OR P4, PT, R0, 0x32, P4 ;  /* 0x000000320000780c */ /* 0x000fe40002781670 */
[----:B------:R-:W-:Y:S02]  /*3a30*/  FSEL R43, R43, -INF , !P2 ;  /* 0xff8000002b2b7808 */ /* 0x000fe40005000000 */
[----:B------:R-:W-:-:S02]  /*3a40*/  ISETP.GT.AND P2, PT, R5, 0x28, !P3 ;  /* 0x000000280500780c */ /* 0x000fc40005f44270 */
[----:B------:R-:W-:Y:S02]  /*3a50*/  ISETP.NE.AND P3, PT, R45, RZ, PT ;  /* 0x000000ff2d00720c */ /* 0x000fe40003f65270 */
[----:B------:R-:W-:Y:S02]  /*3a60*/  ISETP.LT.OR P2, PT, R0, 0x29, P2 ;  /* 0x000000290000780c */ /* 0x000fe40001741670 */
[C---:B------:R-:W-:Y:S02]  /*3a70*/  ISETP.GT.AND P3, PT, R5.reuse, 0x30, !P3 ;  /* 0x000000300500780c */ /* 0x040fe40005f64270 */
[----:B------:R-:W-:Y:S02]  /*3a80*/  FSEL R46, R46, -INF , !P2 ;  /* 0xff8000002e2e7808 */ /* 0x000fe40005000000 */
[----:B------:R-:W-:Y:S02]  /*3a90*/  ISETP.GT.AND P2, PT, R5, RZ, !P6 ;  /* 0x000000ff0500720c */ /* 0x000fe40007744270 */
[----:B------:R-:W-:-:S02]  /*3aa0*/  ISETP.NE.AND P6, PT, R7, RZ, PT ;  /* 0x000000ff0700720c */ /* 0x000fc40003fc5270 */
[----:B------:R-:W-:Y:S02]  /*3ab0*/  ISETP.LT.OR P2, PT, R0, 0x1, P2 ;  /* 0x000000010000780c */ /* 0x000fe40001741670 */
[----:B0-----:R-:W-:Y:S02]  /*3ac0*/  FMNMX.FTZ R7, R6, R3, !PT ;  /* 0x0000000306077209 */ /* 0x001fe40007810000 */
[----:B------:R-:W-:Y:S02]  /*3ad0*/  FSEL R26, R26, -INF , !P2 ;  /* 0xff8000001a1a7808 */ /* 0x000fe40005000000 */
[----:B------:R-:W-:Y:S01]  /*3ae0*/  ISETP.NE.AND P2, PT, R57, RZ, PT ;  /* 0x000000ff3900720c */ /* 0x000fe20003f45270 */
[----:B------:R-:W0:Y:S01]  /*3af0*/  SHFL.BFLY PT, R8, R7, 0x1, 0x1f ;  /* 0x0c201f0007087f89 */ /* 0x000e2200000e0000 */
[----:B------:R-:W-:Y:S02]  /*3b00*/  FMNMX.FTZ R3, R26, R27, !PT ;  /* 0x0000001b1a037209 */ /* 0x000fe40007810000 */
[----:B------:R-:W-:-:S02]  /*3b10*/  ISETP.GT.AND P2, PT, R5, 0x29, !P2 ;  /* 0x000000290500780c */ /* 0x000fc40005744270 */
[----:B------:R-:W-:Y:S02]  /*3b20*/  FMNMX.FTZ R4, R30, R3, !PT ;  /* 0x000000031e047209 */ /* 0x000fe40007810000 */
[----:B------:R-:W-:Y:S02]  /*3b30*/  ISETP.LT.OR P2, PT, R0, 0x2a, P2 ;  /* 0x0000002a0000780c */ /* 0x000fe40001741670 */
[----:B------:R-:W-:Y:S02]  /*3b40*/  FMNMX.FTZ R3, R31, R4, !PT ;  /* 0x000000041f037209 */ /* 0x000fe40007810000 */
[----:B------:R-:W-:Y:S02]  /*3b50*/  FSEL R47, R47, -INF , !P2 ;  /* 0xff8000002f2f7808 */ /* 0x000fe40005000000 */
[----:B------:R-:W-:Y:S02]  /*3b60*/  FMNMX.FTZ R4, R34, R3, !PT ;  /* 0x0000000322047209 */ /* 0x000fe40007810000 */
[----:B------:R-:W-:-:S02]  /*3b70*/  ISETP.LT.OR P3, PT, R0, 0x31, P3 ;  /* 0x000000310000780c */ /* 0x000fc40001f61670 */
[----:B------:R-:W-:Y:S02]  /*3b80*/  FMNMX.FTZ R3, R35, R4, !PT ;  /* 0x0000000423037209 */ /* 0x000fe40007810000 */
[----:B------:R-:W-:Y:S02]  /*3b90*/  FSEL R50, R50, -INF , !P3 ;  /* 0xff80000032327808 */ /* 0x000fe40005800000 */
[----:B------:R-:W-:Y:S02]  /*3ba0*/  FMNMX.FTZ R6, R38, R3, !PT ;  /* 0x0000000326067209 */ /* 0x000fe40007810000 */
[----:B------:R-:W-:Y:S02]  /*3bb0*/  ISETP.LT.OR P5, PT, R0, 0x39, P5 ;  /* 0x000000390000780c */ /* 0x000fe40002fa1670 */
[----:B------:R-:W-:Y:S02]  /*3bc0*/  FMNMX.FTZ R3, R39, R6, !PT ;  /* 0x0000000627037209 */ /* 0x000fe40007810000 */
[----:B0-----:R-:W-:-:S02]  /*3bd0*/  FMNMX.FTZ R4, R7, R8, !PT ;  /* 0x0000000807047209 */ /* 0x001fc40007810000 */
[----:B------:R-:W-:Y:S02]  /*3be0*/  FMNMX.FTZ R6, R42, R3, !PT ;  /* 0x000000032a067209 */ /* 0x000fe40007810000 */
[C---:B------:R-:W-:Y:S01]  /*3bf0*/  FSETP.NEU.FTZ.AND P2, PT, R4.reuse, -INF , PT ;  /* 0xff8000000400780b */ /* 0x040fe20003f5d000 */
[----:B------:R-:W-:-:S01]  /*3c00*/  FFMA.FTZ R7, R4, R9, -8 ;  /* 0xc100000004077423 */ /* 0x000fc20000010009 */
[----:B------:R-:W-:Y:S02]  /*3c10*/  FMNMX.FTZ R3, R43, R6, !PT ;  /* 0x000000062b037209 */ /* 0x000fe40007810000 */
[----:B------:R-:W-:Y:S02]  /*3c20*/  FSEL R51, R51, -INF , !P4 ;  /* 0xff80000033337808 */ /* 0x000fe40006000000 */
[----:B------:R-:W-:Y:S02]  /*3c30*/  FMNMX.FTZ R6, R46, R3, !PT ;  /* 0x000000032e067209 */ /* 0x000fe40007810000 */
[----:B------:R-:W-:-:S02]  /*3c40*/  FSEL R7, R7, RZ, P2 ;  /* 0x000000ff07077208 */ /* 0x000fc40001000000 */
[----:B------:R-:W-:Y:S02]  /*3c50*/  FMNMX.FTZ R3, R47, R6, !PT ;  /* 0x000000062f037209 */ /* 0x000fe40007810000 */
[----:B------:R-:W-:Y:S01]  /*3c60*/  ISETP.GT.AND P2, PT, R5, 0x39, !P6 ;  /* 0x000000390500780c */ /* 0x000fe20007744270 */
[--C-:B------:R-:W-:Y:S01]  /*3c70*/  FFMA.FTZ R5, R24, UR40, -R7.reuse ;  /* 0x0000002818057c23 */ /* 0x100fe20008010807 */
[----:B------:R-:W-:Y:S01]  /*3c80*/  FMNMX.FTZ R6, R50, R3, !PT ;  /* 0x0000000332067209 */ /* 0x000fe20007810000 */
[--C-:B------:R-:W-:Y:S01]  /*3c90*/  FFMA.FTZ R9, R12, UR40, -R7.reuse ;  /* 0x000000280c097c23 */ /* 0x100fe20008010807 */
[----:B------:R-:W-:Y:S01]  /*3ca0*/  ISETP.LT.OR P2, PT, R0, 0x3a, P2 ;  /* 0x0000003a0000780c */ /* 0x000fe20001741670 */
[----:B------:R0:W-:Y:S01]  /*3cb0*/  MUFU.EX2 R8, R5 ;  /* 0x0000000500087308 */ /* 0x0001e20000000800 */
[----:B------:R-:W-:Y:S01]  /*3cc0*/  FSEL R54, R54, -INF , !P5 ;  /* 0xff80000036367808 */ /* 0x000fe20006800000 */
[--C-:B------:R-:W-:Y:S01]  /*3cd0*/  FFMA.FTZ R12, R32, UR40, -R7.reuse ;  /* 0x00000028200c7c23 */ /* 0x100fe20008010807 */
[----:B------:R-:W-:Y:S01]  /*3ce0*/  FMNMX.FTZ R3, R51, R6, !PT ;  /* 0x0000000633037209 */ /* 0x000fe20007810000 */
[----:B------:R-:W-:Y:S01]  /*3cf0*/  IMAD.U32 R32, RZ, RZ, UR40 ;  /* 0x00000028ff207e24 */ /* 0x000fe2000f8e00ff */
[----:B------:R-:W-:Y:S01]  /*3d00*/  FSEL R55, R55, -INF , !P2 ;  /* 0xff80000037377808 */ /* 0x000fe20005000000 */
[--C-:B------:R-:W-:Y:S01]  /*3d10*/  FFMA.FTZ R10, R14, UR40, -R7.reuse ;  /* 0x000000280e0a7c23 */ /* 0x100fe20008010807 */
[----:B------:R-:W-:Y:S01]  /*3d20*/  FMNMX.FTZ R0, R54, R3, !PT ;  /* 0x0000000336007209 */ /* 0x000fe20007810000 */
[----:B------:R-:W1:Y:S01]  /*3d30*/  MUFU.EX2 R9, R9 ;  /* 0x0000000900097308 */ /* 0x000e620000000800 */
[----:B0-----:R-:W-:-:S01]  /*3d40*/  FFMA.FTZ R5, R28, UR40, -R7 ;  /* 0x000000281c057c23 */ /* 0x001fc20008010807 */
[--C-:B------:R-:W-:Y:S01]  /*3d50*/  FFMA.FTZ R13, R20, UR40, -R7.reuse ;  /* 0x00000028140d7c23 */ /* 0x100fe20008010807 */
[----:B------:R-:W-:Y:S01]  /*3d60*/  FMNMX.FTZ R0, R55, R0, !PT ;  /* 0x0000000037007209 */ /* 0x000fe20007810000 */
[--C-:B------:R-:W-:Y:S01]  /*3d70*/  FFMA.FTZ R14, R36, UR40, -R7.reuse ;  /* 0x00000028240e7c23 */ /* 0x100fe20008010807 */
[----:B------:R-:W-:-:S01]  /*3d80*/  FFMA.FTZ R24, R44, UR40, -R7 ;  /* 0x000000282c187c23 */ /* 0x000fc20008010807 */
[--C-:B------:R-:W-:Y:S01]  /*3d90*/  FFMA.FTZ R25, R60, UR40, -R7.reuse ;  /* 0x000000283c197c23 */ /* 0x100fe20008010807 */
[----:B------:R-:W-:-:S01]  /*3da0*/  FFMA.FTZ R20, R40, UR40, -R7 ;  /* 0x0000002828147c23 */ /* 0x000fc20008010807 */
[----:B------:R-:W0:Y:S01]  /*3db0*/  SHFL.BFLY PT, R3, R0, 0x2, 0x1f ;  /* 0x0c401f0000037f89 */ /* 0x000e2200000e0000 */
[----:B------:R2:W3:Y:S01]  /*3dc0*/  MUFU.EX2 R6, R5 ;  /* 0x0000000500067308 */ /* 0x0004e20000000800 */
[----:B------:R-:W-:-:S01]  /*3dd0*/  FFMA.FTZ R28, R48, UR40, -R7 ;  /* 0x00000028301c7c23 */ /* 0x000fc20008010807 */
[----:B------:R-:W-:-:S06]  /*3de0*/  FFMA.FTZ R29, R62, UR40, -R7 ;  /* 0x000000283e1d7c23 */ /* 0x000fcc0008010807 */
[----:B------:R4:W5:Y:S01]  /*3df0*/  MUFU.EX2 R11, R10 ;  /* 0x0000000a000b7308 */ /* 0x0009620000000800 */
[----:B--2---:R-:W-:-:S01]  /*3e00*/  FFMA.FTZ R5, R56, UR40, -R7 ;  /* 0x0000002838057c23 */ /* 0x004fc20008010807 */
[----:B-1----:R-:W-:-:S06]  /*3e10*/  FADD.FTZ R33, R8, R9 ;  /* 0x0000000908217221 */ /* 0x002fcc0000010000 */
[----:B------:R-:W-:Y:S01]  /*3e20*/  MUFU.EX2 R15, R5 ;  /* 0x00000005000f7308 */ /* 0x000fe20000000800 */
[----:B----4-:R-:W-:-:S01]  /*3e30*/  FFMA.FTZ R10, R58, UR40, -R7 ;  /* 0x000000283a0a7c23 */ /* 0x010fc20008010807 */
[----:B0-----:R-:W-:-:S06]  /*3e40*/  FMNMX.FTZ R3, R0, R3, !PT ;  /* 0x0000000300037209 */ /* 0x001fcc0007810000 */
[----:B------:R3:W-:Y:S01]  /*3e50*/  MUFU.EX2 R21, R10 ;  /* 0x0000000a00157308 */ /* 0x0007e20000000800 */
[----:B------:R-:W0:Y:S07]  /*3e60*/  SHFL.BFLY PT, R0, R3, 0x1, 0x1f ;  /* 0x0c201f0003007f89 */ /* 0x000e2e00000e0000 */
[----:B------:R-:W1:Y:S01]  /*3e70*/  MUFU.EX2 R12, R12 ;  /* 0x0000000c000c7308 */ /* 0x000e620000000800 */
[----:B---3--:R-:W-:-:S01]  /*3e80*/  FADD.FTZ R10, R6, R33 ;  /* 0x00000021060a7221 */ /* 0x008fc20000010000 */
[----:B-----5:R-:W-:-:S03]  /*3e90*/  F2FP.SATFINITE.E4M3.F32.PACK_AB_MERGE_C R6, R11, R6, RZ ;  /* 0x000000060b06723e */ /* 0x020fc600048070ff */
[----:B------:R-:W-:Y:S01]  /*3ea0*/  FADD.FTZ R33, R11, R10 ;  /* 0x0000000a0b217221 */ /* 0x000fe20000010000 */
[----:B------:R-:W-:Y:S02]  /*3eb0*/  F2FP.SATFINITE.E4M3.F32.PACK_AB_MERGE_C R188, R9, R8, R6 ;  /* 0x0000000809bc723e */ /* 0x000fe40004807006 */
[----:B------:R-:W-:Y:S08]  /*3ec0*/  MUFU.EX2 R13, R13 ;  /* 0x0000000d000d7308 */ /* 0x000ff00000000800 */
[----:B------:R-:W2:Y:S01]  /*3ed0*/  MUFU.EX2 R14, R14 ;  /* 0x0000000e000e7308 */ /* 0x000ea20000000800 */
[----:B-1----:R-:W-:-:S01]  /*3ee0*/  FADD.FTZ R10, R12, R33 ;  /* 0x000000210c0a7221 */ /* 0x002fc20000010000 */
[----:B0-----:R-:W-:Y:S01]  /*3ef0*/  FMNMX.FTZ R5, R3, R0, !PT ;  /* 0x0000000003057209 */ /* 0x001fe20007810000 */
[----:B------:R-:W-:-:S01]  /*3f00*/  FFMA.FTZ R0, R52, UR40, -R7 ;  /* 0x0000002834007c23 */ /* 0x000fc20008010807 */
[----:B------:R-:W-:-:S02]  /*3f10*/  FFMA.FTZ R7, R64, UR40, -R7 ;  /* 0x0000002840077c23 */ /* 0x000fc40008010807 */
[C---:B------:R-:W-:Y:S01]  /*3f20*/  FSETP.NEU.FTZ.AND P2, PT, R5.reuse, -INF , PT ;  /* 0xff8000000500780b */ /* 0x040fe20003f5d000 */
[----:B------:R-:W-:Y:S01]  /*3f30*/  FFMA.FTZ R3, R5, R32, -8 ;  /* 0xc100000005037423 */ /* 0x000fe20000010020 */
[----:B------:R-:W-:Y:S04]  /*3f40*/  MUFU.EX2 R24, R24 ;  /* 0x0000001800187308 */ /* 0x000fe80000000800 */
[----:B------:R-:W-:Y:S02]  /*3f50*/  FSEL R3, R3, RZ, P2 ;  /* 0x000000ff03037208 */ /* 0x000fe40001000000 */
[----:B------:R-:W-:Y:S02]  /*3f60*/  PLOP3.LUT P2, PT, PT, PT, UP1, 0x40, 0x0 ;  /* 0x000000000000781c */ /* 0x000fe40003f4e818 */
        /* <DEDUP_REMOVED lines=14> */
[----:B--2---:R-:W-:Y:S01]  /*4050*/  F2FP.SATFINITE.E4M3.F32.PACK_AB_MERGE_C R8, R15, R14, RZ ;  /* 0x0000000e0f08723e */ /* 0x004fe200048070ff */
[----:B------:R-:W-:-:S01]  /*4060*/  FFMA.FTZ R50, R50, UR40, -R3 ;  /* 0x0000002832327c23 */ /* 0x000fc20008010803 */
[----:B------:R-:W0:Y:S01]  /*4070*/  MUFU.EX2 R27, R27 ;  /* 0x0000001b001b7308 */ /* 0x000e220000000800 */
[----:B------:R-:W-:-:S01]  /*4080*/  FFMA.FTZ R51, R51, UR40, -R3 ;  /* 0x0000002833337c23 */ /* 0x000fc20008010803 */
[----:B------:R-:W-:Y:S01]  /*4090*/  F2FP.SATFINITE.E4M3.F32.PACK_AB_MERGE_C R190, R13, R12, R8 ;  /* 0x0000000c0dbe723e */ /* 0x000fe20004807008 */
[----:B------:R-:W-:-:S01]  /*40a0*/  FFMA.FTZ R54, R54, UR40, -R3 ;  /* 0x0000002836367c23 */ /* 0x000fc20008010803 */
[----:B------:R-:W-:-:S04]  /*40b0*/  FFMA.FTZ R3, R55, UR40, -R3 ;  /* 0x0000002837037c23 */ /* 0x000fc80008010803 */
[----:B------:R-:W1:Y:S08]  /*40c0*/  MUFU.EX2 R30, R30 ;  /* 0x0000001e001e7308 */ /* 0x000e700000000800 */
[----:B------:R-:W2:Y:S01]  /*40d0*/  MUFU.EX2 R31, R31 ;  /* 0x0000001f001f7308 */ /* 0x000ea20000000800 */
[----:B0-----:R-:W-:-:S07]  /*40e0*/  FADD.FTZ R11, R26, R27 ;  /* 0x0000001b1a0b7221 */ /* 0x001fce0000010000 */
[----:B------:R-:W0:Y:S01]  /*40f0*/  MUFU.EX2 R34, R34 ;  /* 0x0000002200227308 */ /* 0x000e220000000800 */
[----:B-1----:R-:W-:-:S01]  /*4100*/  FADD.FTZ R6, R30, R11 ;  /* 0x0000000b1e067221 */ /* 0x002fc20000010000 */
[----:B------:R-:W-:Y:S01]  /*4110*/  FADD.FTZ R11, R13, R10 ;  /* 0x0000000a0d0b7221 */ /* 0x000fe20000010000 */
[----:B------:R-:W-:-:S03]  /*4120*/  F2FP.SATFINITE.E4M3.F32.PACK_AB_MERGE_C R10, R25, R24, RZ ;  /* 0x00000018190a723e */ /* 0x000fc600048070ff */
[----:B------:R-:W-:Y:S02]  /*4130*/  FADD.FTZ R14, R14, R11 ;  /* 0x0000000b0e0e7221 */ /* 0x000fe40000010000 */
[----:B------:R-:W1:Y:S01]  /*4140*/  MUFU.EX2 R35, R35 ;  /* 0x0000002300237308 */ /* 0x000e620000000800 */
[----:B--2---:R-:W-:-:S01]  /*4150*/  FADD.FTZ R9, R31, R6 ;  /* 0x000000061f097221 */ /* 0x004fc20000010000 */
[----:B------:R-:W-:Y:S01]  /*4160*/  FADD.FTZ R15, R15, R14 ;  /* 0x0000000e0f0f7221 */ /* 0x000fe20000010000 */
[----:B------:R-:W-:-:S04]  /*4170*/  F2FP.SATFINITE.E4M3.F32.PACK_AB_MERGE_C R30, R31, R30, RZ ;  /* 0x0000001e1f1e723e */ /* 0x000fc800048070ff */
[----:B------:R-:W-:Y:S01]  /*4180*/  F2FP.SATFINITE.E4M3.F32.PACK_AB_MERGE_C R189, R27, R26, R30 ;  /* 0x0000001a1bbd723e */ /* 0x000fe2000480701e */
        /* <DEDUP_REMOVED lines=8> */
[----:B------:R-:W-:-:S04]  /*4210*/  F2FP.SATFINITE.E4M3.F32.PACK_AB_MERGE_C R38, R39, R38, RZ ;  /* 0x000000262726723e */ /* 0x000fc800048070ff */
[----:B------:R-:W-:Y:S02]  /*4220*/  F2FP.SATFINITE.E4M3.F32.PACK_AB_MERGE_C R191, R35, R34, R38 ;  /* 0x0000002223bf723e */ /* 0x000fe40004807026 */
[----:B------:R-:W0:Y:S01]  /*4230*/  MUFU.EX2 R43, R43 ;  /* 0x0000002b002b7308 */ /* 0x000e220000000800 */
[----:B-1----:R-:W-:-:S01]  /*4240*/  FADD.FTZ R8, R20, R15 ;  /* 0x0000000f14087221 */ /* 0x002fc20000010000 */
[----:B------:R-:W-:-:S03]  /*4250*/  F2FP.SATFINITE.E4M3.F32.PACK_AB_MERGE_C R184, R21, R20, R10 ;  /* 0x0000001415b8723e */ /* 0x000fc6000480700a */
[----:B------:R-:W-:-:S03]  /*4260*/  FADD.FTZ R21, R21, R8 ;  /* 0x0000000815157221 */ /* 0x000fc60000010000 */
[----:B------:R-:W1:Y:S01]  /*4270*/  MUFU.EX2 R46, R46 ;  /* 0x0000002e002e7308 */ /* 0x000e620000000800 */
[----:B--2---:R-:W-:-:S01]  /*4280*/  FADD.FTZ R6, R42, R9 ;  /* 0x000000092a067221 */ /* 0x004fc20000010000 */
[----:B------:R-:W-:-:S04]  /*4290*/  FADD.FTZ R24, R24, R21 ;  /* 0x0000001518187221 */ /* 0x000fc80000010000 */
[----:B------:R-:W-:Y:S02]  /*42a0*/  FADD.FTZ R25, R25, R24 ;  /* 0x0000001819197221 */ /* 0x000fe40000010000 */
[----:B------:R-:W-:Y:S01]  /*42b0*/  MUFU.EX2 R0, R0 ;  /* 0x0000000000007308 */ /* 0x000fe20000000800 */
[----:B0-----:R-:W-:-:S07]  /*42c0*/  FADD.FTZ R9, R43, R6 ;  /* 0x000000062b097221 */ /* 0x001fce0000010000 */
[----:B------:R-:W0:Y:S01]  /*42d0*/  MUFU.EX2 R7, R7 ;  /* 0x0000000700077308 */ /* 0x000e220000000800 */
[----:B-1----:R-:W-:-:S07]  /*42e0*/  FADD.FTZ R6, R46, R9 ;  /* 0x000000092e067221 */ /* 0x002fce0000010000 */
[----:B------:R-:W1:Y:S08]  /*42f0*/  MUFU.EX2 R47, R47 ;  /* 0x0000002f002f7308 */ /* 0x000e700000000800 */
[----:B------:R-:W-:Y:S01]  /*4300*/  MUFU.EX2 R28, R28 ;  /* 0x0000001c001c7308 */ /* 0x000fe20000000800 */
[----:B0-----:R-:W-:-:S07]  /*4310*/  F2FP.SATFINITE.E4M3.F32.PACK_AB_MERGE_C R8, R7, R0, RZ ;  /* 0x000000000708723e */ /* 0x001fce00048070ff */
[----:B------:R-:W0:Y:S01]  /*4320*/  MUFU.EX2 R29, R29 ;  /* 0x0000001d001d7308 */ /* 0x000e220000000800 */
[C---:B-1----:R-:W-:Y:S01]  /*4330*/  F2FP.SATFINITE.E4M3.F32.PACK_AB_MERGE_C R46, R47.reuse, R46, RZ ;  /* 0x0000002e2f2e723e */ /* 0x042fe200048070ff */
[----:B------:R-:W-:-:S03]  /*4340*/  FADD.FTZ R47, R47, R6 ;  /* 0x000000062f2f7221 */ /* 0x000fc60000010000 */
[----:B------:R-:W-:-:S03]  /*4350*/  F2FP.SATFINITE.E4M3.F32.PACK_AB_MERGE_C R185, R43, R42, R46 ;  /* 0x0000002a2bb9723e */ /* 0x000fc6000480702e */
[----:B------:R-:W1:Y:S08]  /*4360*/  MUFU.EX2 R50, R50 ;  /* 0x0000003200327308 */ /* 0x000e700000000800 */
[----:B------:R-:W2:Y:S01]  /*4370*/  MUFU.EX2 R51, R51 ;  /* 0x0000003300337308 */ /* 0x000ea20000000800 */
[----:B0-----:R-:W-:Y:S01]  /*4380*/  F2FP.SATFINITE.E4M3.F32.PACK_AB_MERGE_C R186, R29, R28, R8 ;  /* 0x0000001c1dba723e */ /* 0x001fe20004807008 */
[----:B------:R-:W-:-:S04]  /*4390*/  FADD.FTZ R28, R28, R25 ;  /* 0x000000191c1c7221 */ /* 0x000fc80000010000 */
[----:B------:R-:W-:Y:S02]  /*43a0*/  FADD.FTZ R29, R29, R28 ;  /* 0x0000001c1d1d7221 */ /* 0x000fe40000010000 */
[----:B------:R-:W-:Y:S01]  /*43b0*/  MUFU.EX2 R54, R54 ;  /* 0x0000003600367308 */ /* 0x000fe20000000800 */
[----:B-1----:R-:W-:-:S01]  /*43c0*/  FADD.FTZ R6, R50, R47 ;  /* 0x0000002f32067221 */ /* 0x002fc20000010000 */
[----:B------:R-:W-:-:S04]  /*43d0*/  FADD.FTZ R0, R0, R29 ;  /* 0x0000001d00007221 */ /* 0x000fc80000010000 */
[----:B------:R-:W-:Y:S02]  /*43e0*/  FADD.FTZ R0, R7, R0 ;  /* 0x0000000007007221 */ /* 0x000fe40000010000 */
[----:B------:R-:W0:Y:S01]  /*43f0*/  MUFU.EX2 R3, R3 ;  /* 0x0000000300037308 */ /* 0x000e220000000800 */
[----:B--2---:R-:W-:-:S01]  /*4400*/  FADD.FTZ R9, R51, R6 ;  /* 0x0000000633097221 */ /* 0x004fc20000010000 */
[----:B0-----:R-:W-:-:S03]  /*4410*/  F2FP.SATFINITE.E4M3.F32.PACK_AB_MERGE_C R6, R3, R54, RZ ;  /* 0x000000360306723e */ /* 0x001fc600048070ff */
[----:B------:R-:W-:Y:S01]  /*4420*/  FADD.FTZ R54, R54, R9 ;  /* 0x0000000936367221 */ /* 0x000fe20000010000 */
[----:B------:R-:W-:-:S03]  /*4430*/  F2FP.SATFINITE.E4M3.F32.PACK_AB_MERGE_C R187, R51, R50, R6 ;  /* 0x0000003233bb723e */ /* 0x000fc60004807006 */
[----:B------:R-:W-:Y:S01]  /*4440*/  FADD.FTZ R3, R3, R54 ;  /* 0x0000003603037221 */ /* 0x000fe20000010000 */
[----:B------:R-:W-:Y:S01]  /*4450*/  VIADD R6, R146, 0xfffffffe ;  /* 0xfffffffe92067836 */ /* 0x000fe20000000000 */
[----:B------:R-:W-:Y:S06]  /*4460*/  @P2 BRA `(.L_x_1171) ;  /* 0x0000000000442947 */ /* 0x000fec0003800000 */
        /* <DEDUP_REMOVED lines=10> */
.L_x_1172:
[----:B------:R-:W-:-:S11]  /*4510*/  UISETP.NE.AND UP2, UPT, UR11, 0x1, UPT ;  /* 0x000000010b00788c */ /* 0x000fd6000bf45270 */
[----:B------:R-:W-:Y:S02]  /*4520*/  @UP2 ULDC.64 UR14, c[0x0][0x9e8] ;  /* 0x00027a00000e2ab9 */ /* 0x000fe40000000a00 */
[----:B------:R-:W-:-:S04]  /*4530*/  UIMAD.WIDE.U32 UR18, UR7, UR14, URZ ;  /* 0x0000000e071272a5 */ /* 0x000fc8000f8e003f */
[----:B------:R-:W-:-:S12]  /*4540*/  @UP2 USHF.R.U32.HI UR7, URZ, UR15, UR19 ;  /* 0x0000000f3f072299 */ /* 0x000fd80008011613 */
.L_x_1173:
[----:B------:R-:W-:-:S04]  /*4550*/  UIMAD UR7, UR7, UR11, UR11 ;  /* 0x0000000b070772a4 */ /* 0x000fc8000f8e020b */
[----:B------:R-:W-:-:S04]  /*4560*/  UISETP.LT.AND UP2, UPT, UR10, UR7, UPT ;  /* 0x000000070a00728c */ /* 0x000fc8000bf41270 */
[----:B------:R-:W-:-:S12]  /*4570*/  USEL UR10, UR10, UR7, UP2 ;  /* 0x000000070a0a7287 */ /* 0x000fd80009000000 */
.L_x_1171:
[----:B------:R-:W-:Y:S01]  /*4580*/  USHF.R.S32.HI UR7, URZ, 0x1f, UR10 ;  /* 0x0000001f3f077899 */ /* 0x000fe2000801140a */
[----:B------:R-:W-:Y:S02]  /*4590*/  CS2R R24, SRZ ;  /* 0x0000000000187805 */ /* 0x000fe4000001ff00 */
[----:B------:R-:W-:Y:S02]  /*45a0*/  CS2R R26, SRZ ;  /* 0x00000000001a7805 */ /* 0x000fe4000001ff00 */
[----:B------:R-:W-:Y:S01]  /*45b0*/  CS2R R28, SRZ ;  /* 0x00000000001c7805 */ /* 0x000fe2000001ff00 */
[----:B------:R-:W-:Y:S01]  /*45c0*/  ULEA.HI UR7, UR7, UR10, URZ, 0x6 ;  /* 0x0000000a07077291 */ /* 0x000fe2000f8f303f */
[----:B------:R-:W-:Y:S02]  /*45d0*/  CS2R R30, SRZ ;  /* 0x00000000001e7805 */ /* 0x000fe4000001ff00 */
[----:B------:R-:W-:Y:S02]  /*45e0*/  CS2R R32, SRZ ;  /* 0x0000000000207805 */ /* 0x000fe4000001ff00 */
[----:B------:R-:W-:Y:S01]  /*45f0*/  CS2R R34, SRZ ;  /* 0x0000000000227805 */ /* 0x000fe2000001ff00 */
[----:B------:R-:W-:Y:S01]  /*4600*/  USHF.R.S32.HI UR7, URZ, 0x6, UR7 ;  /* 0x000000063f077899 */ /* 0x000fe20008011407 */
[----:B------:R-:W-:-:S02]  /*4610*/  CS2R R36, SRZ ;  /* 0x0000000000247805 */ /* 0x000fc4000001ff00 */
[----:B------:R-:W-:Y:S02]  /*4620*/  CS2R R38, SRZ ;  /* 0x0000000000267805 */ /* 0x000fe4000001ff00 */
[----:B------:R-:W-:Y:S01]  /*4630*/  CS2R R40, SRZ ;  /* 0x0000000000287805 */ /* 0x000fe2000001ff00 */
[----:B------:R-:W-:Y:S01]  /*4640*/  UISETP.LT.AND UP2, UPT, UR51, UR7, UPT ;  /* 0x000000073300728c */ /* 0x000fe2000bf41270 */
[----:B------:R-:W-:Y:S02]  /*4650*/  CS2R R42, SRZ ;  /* 0x00000000002a7805 */ /* 0x000fe4000001ff00 */
[----:B------:R-:W-:Y:S02]  /*4660*/  CS2R R44, SRZ ;  /* 0x00000000002c7805 */ /* 0x000fe4000001ff00 */
[----:B------:R-:W-:Y:S01]  /*4670*/  CS2R R46, SRZ ;  /* 0x00000000002e7805 */ /* 0x000fe2000001ff00 */
[----:B------:R-:W-:Y:S01]  /*4680*/  USEL UR46, UR51, UR7, !UP2 ;  /* 0x00000007332e7287 */ /* 0x000fe2000d000000 */
[----:B------:R-:W-:-:S02]  /*4690*/  CS2R R48, SRZ ;  /* 0x0000000000307805 */ /* 0x000fc4000001ff00 */
[----:B------:R-:W-:Y:S02]  /*46a0*/  CS2R R50, SRZ ;  /* 0x0000000000327805 */ /* 0x000fe4000001ff00 */
[----:B------:R-:W-:Y:S02]  /*46b0*/  CS2R R52, SRZ ;  /* 0x0000000000347805 */ /* 0x000fe4000001ff00 */
[----:B------:R-:W-:Y:S02]  /*46c0*/  CS2R R54, SRZ ;  /* 0x0000000000367805 */ /* 0x000fe4000001ff00 */
[----:B------:R-:W-:Y:S02]  /*46d0*/  CS2R R56, SRZ ;  /* 0x0000000000387805 */ /* 0x000fe4000001ff00 */
[----:B------:R-:W-:Y:S02]  /*46e0*/  ISETP.GE.AND P2, PT, R6, UR46, PT ;  /* 0x0000002e06007c0c */ /* 0x000fe4000bf46270 */
        /* <DEDUP_REMOVED lines=47> */
[----:B------:R-:W-:Y:S06]  /*49e0*/  @!P2 BRA `(.L_x_1174) ;  /* 0x00000028001ca947 */ /* 0x000fec0003800000 */
        /* <DEDUP_REMOVED lines=64> */
[----:B------:R-:W-:Y:S01]  /*4df0*/  ULDC UR50, c[0x0][0x9e4] ;  /* 0x0002790000327ab9 */ /* 0x000fe20000000800 */
[----:B------:R-:W-:Y:S01]  /*4e00*/  ULDC UR58, c[0x0][0x9dc] ;  /* 0x00027700003a7ab9 */ /* 0x000fe20000000800 */
[----:B------:R-:W-:-:S05]  /*4e10*/  ULDC UR59, c[0x0][0x9e0] ;  /* 0x00027800003b7ab9 */ /* 0x000fca0000000800 */
.L_x_1192:
        /* <DEDUP_REMOVED lines=9> */
.L_x_1176:
[----:B------:R-:W-:Y:S01]  /*4eb0*/  ULEA UR6, UR44, UR41, 0x3 ;  /* 0x000000292c067291 */ /* 0x000fe2000f8e183f */
[----:B------:R-:W-:-:S05]  /*4ec0*/  IMAD.U32 R7, RZ, RZ, UR45 ;  /* 0x0000002dff077e24 */ /* 0x000fca000f8e00ff */
[----:B------:R-:W-:-:S04]  /*4ed0*/  SHF.L.U32 R7, R7, 0x1f, RZ ;  /* 0x0000001f07077819 */ /* 0x000fc800000006ff */
[----:B------:R0:W1:Y:S01]  /*4ee0*/  SYNCS.PHASECHK.TRANS64.TRYWAIT P2, [UR6+0x28430], R7 ;  /* 0x02843007ff0075a7 */ /* 0x0000620008040146 */
[----:B------:R-:W-:Y:S05]  /*4ef0*/  @!P0 BRA `(.L_x_1177) ;  /* 0x0000000000048947 */ /* 0x000fea0003800000 */
[----:B------:R-:W-:Y:S01]  /*4f00*/  BPT.TRAP 0x1 ;  /* 0x000000040000795c */ /* 0x000fe20000300000 */
.L_x_1177:
[----:B-1----:R-:W-:Y:S05]  /*4f10*/  @P2 BRA `(.L_x_1175) ;  /* 0x0000000000082947 */ /* 0x002fea0003800000 */
[----:B------:R-:W1:Y:S02]  /*4f20*/  SYNCS.PHASECHK.TRANS64.TRYWAIT P2, [UR6+0x28430], R7 ;  /* 0x02843007ff0075a7 */ /* 0x000e640008040146 */
[----:B-1----:R-:W-:Y:S05]  /*4f30*/  @!P2 BRA `(.L_x_1178) ;  /* 0x0000013c000ca947 */ /* 0x002fea0003800000 */
.L_x_1175:
[----:B-1----:R-:W1:Y:S01]  /*4f40*/  S2R R8, SR_TID.X ;  /* 0x0000000000087919 */ /* 0x002e620000002100 */
[----:B------:R-:W-:Y:S01]  /*4f50*/  ULEA UR30, UR44, UR43, 0xa ;  /* 0x0000002b2c1e7291 */ /* 0x000fe2000f8e503f */
[----:B------:R-:W-:Y:S01]  /*4f60*/  UMOV UR35, 0x40000040 ;  /* 0x4000004000237882 */ /* 0x000fe20000000000 */
[----:B------:R-:W-:Y:S02]  /*4f70*/  UMOV UR7, 0x40000040 ;  /* 0x4000004000077882 */ /* 0x000fe40000000000 */
[----:B------:R-:W-:Y:S02]  /*4f80*/  UIADD3 UR6, UR30, 0x2, URZ ;  /* 0x000000021e067890 */ /* 0x000fe4000fffe03f */
[----:B------:R-:W-:Y:S02]  /*4f90*/  UIADD3 UR10, UR30, 0x4, URZ ;  /* 0x000000041e0a7890 */ /* 0x000fe4000fffe03f */
[----:B------:R-:W-:Y:S01]  /*4fa0*/  UMOV UR34, UR30 ;  /* 0x0000001e00227c82 */ /* 0x000fe20008000000 */
        /* <DEDUP_REMOVED lines=11> */
[----:B-1----:R-:W-:-:S05]  /*5060*/  SHF.R.U32.HI R8, RZ, 0x7, R8 ;  /* 0x00000007ff087819 */ /* 0x002fca0000011608 */
[----:B0-----:R-:W-:-:S05]  /*5070*/  VIADD R7, R8, 0x8 ;  /* 0x0000000808077836 */ /* 0x001fca0000000000 */
[----:B------:R0:W-:Y:S06]  /*5080*/  BAR.SYNC.DEFER_BLOCKING R7, 0x100 ;  /* 0x000400070000751d */ /* 0x0001ec0000010000 */
        /* <DEDUP_REMOVED lines=27> */
.L_x_1180:
[----:B------:R-:W-:Y:S01]  /*5240*/  ULEA UR6, UR37, UR41, 0x3 ;  /* 0x0000002925067291 */ /* 0x000fe2000f8e183f */
[----:B------:R-:W-:-:S05]  /*5250*/  IMAD.U32 R7, RZ, RZ, UR36 ;  /* 0x00000024ff077e24 */ /* 0x000fca000f8e00ff */
[----:B------:R-:W-:-:S04]  /*5260*/  SHF.L.U32 R7, R7, 0x1f, RZ ;  /* 0x0000001f07077819 */ /* 0x000fc800000006ff */
[----:B------:R0:W1:Y:S01]  /*5270*/  SYNCS.PHASECHK.TRANS64.TRYWAIT P2, [UR6+0x28450], R7 ;  /* 0x02845007ff0075a7 */ /* 0x0000620008040146 */
[----:B------:R-:W-:Y:S05]  /*5280*/  @!P0 BRA `(.L_x_1181) ;  /* 0x0000000000048947 */ /* 0x000fea0003800000 */
[----:B------:R-:W-:Y:S01]  /*5290*/  BPT.TRAP 0x1 ;  /* 0x000000040000795c */ /* 0x000fe20000300000 */
.L_x_1181:
[----:B-1----:R-:W-:Y:S05]  /*52a0*/  @P2 BRA `(.L_x_1179) ;  /* 0x0000000000082947 */ /* 0x002fea0003800000 */
[----:B------:R-:W1:Y:S02]  /*52b0*/  SYNCS.PHASECHK.TRANS64.TRYWAIT P2, [UR6+0x28450], R7 ;  /* 0x02845007ff0075a7 */ /* 0x000e640008040146 */
[----:B-1----:R-:W-:Y:S05]  /*52c0*/  @!P2 BRA `(.L_x_1182) ;  /* 0x000001380040a947 */ /* 0x002fea0003800000 */
.L_x_1179:
[----:B------:R-:W-:Y:S01]  /*52d0*/  UIADD3 UR6, UR41, 0x8000, URZ ;  /* 0x0000800029067890 */ /* 0x000fe2000fffe03f */
[----:B------:R-:W-:Y:S01]  /*52e0*/  WARPGROUP.ARRIVE ;  /* 0x00000000000079c5 */ /* 0x000fe20000000000 */
[----:B------:R-:W-:-:S05]  /*52f0*/  UMOV UR7, 0x80000020 ;  /* 0x8000002000077882 */ /* 0x000fca0000000000 */
[----:B------:R-:W2:Y:S01]  /*5300*/  S2R R9, SR_TID.X ;  /* 0x0000000000097919 */ /* 0x000ea20000002100 */
[----:B------:R-:W-:Y:S01]  /*5310*/  USHF.R.U32.HI UR6, URZ, 0x4, UR6 ;  /* 0x000000043f067899 */ /* 0x000fe20008011606 */
[----:B------:R-:W-:Y:S01]  /*5320*/  PLOP3.LUT P2, PT, PT, PT, UP0, 0x80, 0x0 ;  /* 0x000000000000781c */ /* 0x000fe20003f4f008 */
[----:B01----:R-:W-:Y:S01]  /*5330*/  IMAD.U32 R7, RZ, RZ, UR44 ;  /* 0x0000002cff077e24 */ /* 0x003fe2000f8e00ff */
[----:B------:R-:W-:Y:S01]  /*5340*/  PLOP3.LUT P3, PT, PT, PT, UP0, 0x80, 0x0 ;  /* 0x000000000000781c */ /* 0x000fe20003f6f008 */
[----:B------:R-:W-:Y:S01]  /*5350*/  ULOP3.LUT UR6, UR6, 0x3fff, URZ, 0xc0, !UPT ;  /* 0x00003fff06067892 */ /* 0x000fe2000f8ec03f */
[----:B------:R-:W-:Y:S02]  /*5360*/  VIADD R10, R16, UR42 ;  /* 0x0000002a100a7c36 */ /* 0x000fe40008000000 */
[----:B------:R-:W-:Y:S01]  /*5370*/  @!P1 LEA R7, R7, UR41, 0x3 ;  /* 0x0000002907079c11 */ /* 0x000fe2000f8e18ff */
[----:B------:R-:W-:Y:S01]  /*5380*/  ULOP3.LUT UR6, UR6, 0x10000, URZ, 0xfc, !UPT ;  /* 0x0001000006067892 */ /* 0x000fe2000f8efc3f */
[----:B------:R-:W-:-:S03]  /*5390*/  IMAD.U32 R12, RZ, RZ, UR38 ;  /* 0x00000026ff0c7e24 */ /* 0x000fc6000f8e00ff */
[----:B------:R-:W-:Y:S01]  /*53a0*/  ULEA UR6, UR37, UR6, 0xa ;  /* 0x0000000625067291 */ /* 0x000fe2000f8e503f */
[----:B------:R-:W-:-:S05]  /*53b0*/  @!P1 VIADD R7, R7, 0x28440 ;  /* 0x0002844007079836 */ /* 0x000fca0000000000 */
[----:B------:R-:W-:-:S03]  /*53c0*/  @!P1 PRMT R7, RZ, 0x654, R7 ;  /* 0x00000654ff079816 */ /* 0x000fc60000000007 */
[----:B------:R-:W-:Y:S01]  /*53d0*/  QGMMA.64x256x32.F32.E4M3.E4M3 R24, R188, gdesc[UR4], R24, gsb0 ;  /* 0x03e00004bc187df3 */ /* 0x000fe20008000818 */
[----:B------:R-:W-:Y:S01]  /*53e0*/  UIADD3 UR6, UR6, 0x2, URZ ;  /* 0x0000000206067890 */ /* 0x000fe2000fffe03f */
[----:B------:R-:W-:Y:S01]  /*53f0*/  UMOV UR7, 0x80000020 ;  /* 0x8000002000077882 */ /* 0x000fe20000000000 */
[----:B--2---:R-:W-:Y:S01]  /*5400*/  SHF.R.U32.HI R9, RZ, 0x7, R9 ;  /* 0x00000007ff097819 */ /* 0x004fe20000011609 */
[----:B------:R-:W-:Y:S02]  /*5410*/  WARPGROUP.DEPBAR.LE gsb0, 0x0 ;  /* 0x00008000000079c5 */ /* 0x000fe40000010000 */
[----:B------:R-:W-:-:S15]  /*5420*/  WARPGROUP.ARRIVE ;  /* 0x00000000000079c5 */ /* 0x000fde0000000000 */
[----:B------:R-:W-:-:S07]  /*5430*/  NOP ;  /* 0x0000000000007918 */ /* 0x000fce0000000000 */
[----:B------:R-:W-:Y:S01]  /*5440*/  QGMMA.64x256x32.F32.E4M3.E4M3 R24, R184, gdesc[UR4], R24, gsb0 ;  /* 0x03e00004b8187df3 */ /* 0x000fe20008000818 */
[----:B------:R-:W-:Y:S02]  /*5450*/  @UP0 ULDC UR6, c[0x0][0x44c] ;  /* 0x0001130000060ab9 */ /* 0x000fe40000000800 */
[----:B------:R-:W-:Y:S01]  /*5460*/  @P2 IMAD.HI.U32 R8, R10, UR6, RZ ;  /* 0x000000060a082c27 */ /* 0x000fe2000f8e00ff */
[----:B------:R-:W-:Y:S01]  /*5470*/  @UP0 ULDC UR6, c[0x0][0x450] ;  /* 0x0001140000060ab9 */ /* 0x000fe20000000800 */
[----:B------:R-:W-:-:S03]  /*5480*/  PLOP3.LUT P2, PT, PT, PT, UP1, 0x40, 0x0 ;  /* 0x000000000000781c */ /* 0x000fc60003f4e818 */
[----:B------:R-:W-:Y:S01]  /*5490*/  @P3 SHF.R.U32.HI R10, RZ, UR6, R8 ;  /* 0x00000006ff0a3c19 */ /* 0x000fe20008011608 */
[----:B------:R-:W-:Y:S01]  /*54a0*/  UMOV UR6, UR58 ;  /* 0x0000003a00067c82 */ /* 0x000fe20008000000 */
[----:B------:R-:W-:Y:S01]  /*54b0*/  IADD3 R8, -R9, 0xb, RZ ;  /* 0x0000000b09087810 */ /* 0x000fe20007ffe1ff */
[----:B------:R-:W-:Y:S02]  /*54c0*/  ULOP3.LUT UR7, URZ, UR6, URZ, 0x33, !UPT ;  /* 0x000000063f077292 */ /* 0x000fe4000f8e333f */
[----:B------:R-:W0:Y:S01]  /*54d0*/  SHFL.IDX PT, R15, R10, RZ, 0x1c1f ;  /* 0x001c1fff0a0f7589 */ /* 0x000e2200000e0000 */
[----:B------:R-:W-:Y:S02]  /*54e0*/  WARPGROUP.DEPBAR.LE gsb0, 0x0 ;  /* 0x00008000000079c5 */ /* 0x000fe40000010000 */
[----:B------:R1:W-:Y:S06]  /*54f0*/  BAR.ARV R8, 0x100 ;  /* 0x000400080000751d */ /* 0x0003ec0000002000 */
[----:B------:R2:W-:Y:S02]  /*5500*/  @!P1 SYNCS.ARRIVE.TRANS64.RED.A1T0 RZ, [R7+URZ], RZ ;  /* 0x000000ff07ff99a7 */ /* 0x0005e4000810043f */
[----:B--2---:R-:W-:-:S05]  /*5510*/  IMAD.SHL.U32 R7, R6, 0x40, RZ ;  /* 0x0000004006077824 */ /* 0x004fca00078e00ff */
[----:B------:R-:W-:-:S04]  /*5520*/  IADD3 R9, -R2, 0x1, -R7 ;  /* 0x0000000102097810 */ /* 0x000fc80007ffe907 */
[----:B------:R-:W-:-:S05]  /*5530*/  IADD3 R9, -R12, UR39, R9 ;  /* 0x000000270c097c10 */ /* 0x000fca000fffe109 */
[C---:B------:R-:W-:Y:S02]  /*5540*/  VIADD R11, R9.reuse, UR59 ;  /* 0x0000003b090b7c36 */ /* 0x040fe40008000000 */
[----:B------:R-:W-:Y:S02]  /*5550*/  VIADD R12, R9, UR7 ;  /* 0x00000007090c7c36 */ /* 0x000fe40008000000 */
[--C-:B0-----:R-:W-:Y:S02]  /*5560*/  IMAD.IADD R13, R11, 0x1, R15.reuse ;  /* 0x000000010b0d7824 */ /* 0x101fe400078e020f */
[----:B------:R-:W-:Y:S01]  /*5570*/  IMAD.IADD R14, R12, 0x1, R15 ;  /* 0x000000010c0e7824 */ /* 0x000fe200078e020f */
[----:B-1----:R-:W-:Y:S06]  /*5580*/  @P2 BRA `(.L_x_1183) ;  /* 0x00000000005c2947 */ /* 0x002fec0003800000 */
[----:B------:R-:W-:Y:S01]  /*5590*/  IMAD.U32 R8, RZ, RZ, UR38 ;  /* 0x00000026ff087e24 */ /* 0x000fe2000f8e00ff */
[----:B------:R-:W-:Y:S04]  /*55a0*/  BSSY B0, `(.L_x_1184) ;  /* 0x0000011000007945 */ /* 0x000fe80003800000 */
[----:B------:R-:W-:-:S04]  /*55b0*/  IADD3 R15, -R8, UR39, R15 ;  /* 0x00000027080f7c10 */ /* 0x000fc8000fffe10f */
        /* <DEDUP_REMOVED lines=10> */
.L_x_1185:
[----:B------:R-:W-:-:S05]  /*5660*/  IMAD.U32 R20, RZ, RZ, UR50 ;  /* 0x00000032ff147e24 */ /* 0x000fca000f8e00ff */
[----:B------:R-:W-:-:S13]  /*5670*/  ISETP.NE.AND P2, PT, R20, 0x1, PT ;  /* 0x000000011400780c */ /* 0x000fda0003f45270 */
[----:B------:R-:W0:Y:S02]  /*5680*/  @P2 LDC.64 R8, c[0x0][0x9e8] ;  /* 0x00027a00ff082b82 */ /* 0x000e240000000a00 */
[----:B0-----:R-:W-:-:S05]  /*5690*/  @P2 IMAD.HI.U32 R8, R15, R8, RZ ;  /* 0x000000080f082227 */ /* 0x001fca00078e00ff */
[----:B------:R-:W-:-:S07]  /*56a0*/  @P2 SHF.R.U32.HI R15, RZ, R9, R8 ;  /* 0x00000009ff0f2219 */ /* 0x000fce0000011608 */
.L_x_1186:
[----:B------:R-:W-:Y:S05]  /*56b0*/  BSYNC B0 ;  /* 0x0000000000007941 */ /* 0x000fea0003800000 */
.L_x_1184:
[----:B------:R-:W-:-:S04]  /*56c0*/  IMAD R15, R15, R20, -R7 ;  /* 0x000000140f0f7224 */ /* 0x000fc800078e0a07 */
[----:B------:R-:W-:-:S05]  /*56d0*/  IMAD.IADD R15, R15, 0x1, -R2 ;  /* 0x000000010f0f7824 */ /* 0x000fca00078e0a02 */
[----:B------:R-:W-:Y:S02]  /*56e0*/  VIMNMX R14, R14, R15, !PT ;  /* 0x0000000f0e0e7248 */ /* 0x000fe40007fe0100 */
[----:B------:R-:W-:-:S07]  /*56f0*/  VIADDMNMX R13, R15, R20, R13, PT ;  /* 0x000000140f0d7246 */ /* 0x000fce000380010d */
.L_x_1183:
[----:B------:R-:W-:Y:S01]  /*5700*/  ISETP.GT.AND P2, PT, R6, -0x1, PT ;  /* 0xffffffff0600780c */ /* 0x000fe20003f44270 */
[----:B------:R-:W0:Y:S03]  /*5710*/  SHFL.IDX PT, R10, R10, 0x1, 0x1c1f ;  /* 0x003c1f000a0a7f89 */ /* 0x000e2600000e0000 */
[C---:B------:R-:W-:Y:S02]  /*5720*/  ISETP.GT.AND P5, PT, R14.reuse, RZ, P2 ;  /* 0x000000ff0e00720c */ /* 0x040fe400017a4270 */
[C---:B------:R-:W-:Y:S02]  /*5730*/  ISETP.GT.AND P4, PT, R14.reuse, 0x1, P2 ;  /* 0x000000010e00780c */ /* 0x040fe40001784270 */
[----:B------:R-:W-:Y:S02]  /*5740*/  ISETP.LT.OR P5, PT, R13, 0x1, P5 ;  /* 0x000000010d00780c */ /* 0x000fe40002fa1670 */
[----:B------:R-:W-:-:S02]  /*5750*/  ISETP.GT.AND P6, PT, R14, 0x8, P2 ;  /* 0x000000080e00780c */ /* 0x000fc400017c4270 */
[----:B------:R-:W-:Y:S02]  /*5760*/  FSEL R152, R152, -INF , !P5 ;  /* 0xff80000098987808 */ /* 0x000fe40006800000 */
[C---:B------:R-:W-:Y:S02]  /*5770*/  ISETP.GT.AND P5, PT, R14.reuse, 0x10, P2 ;  /* 0x000000100e00780c */ /* 0x040fe400017a4270 */
[----:B------:R-:W-:Y:S02]  /*5780*/  ISETP.GT.AND P3, PT, R14, 0x9, P2 ;  /* 0x000000090e00780c */ /* 0x000fe40001764270 */
[C---:B------:R-:W-:Y:S02]  /*5790*/  ISETP.LT.OR P5, PT, R13.reuse, 0x11, P5 ;  /* 0x000000110d00780c */ /* 0x040fe40002fa1670 */
[----:B------:R-:W-:Y:S02]  /*57a0*/  ISETP.LT.OR P4, PT, R13, 0x2, P4 ;  /* 0x000000020d00780c */ /* 0x000fe40002781670 */
[----:B------:R-:W-:-:S02]  /*57b0*/  FSEL R160, R160, -INF , !P5 ;  /* 0xff800000a0a07808 */ /* 0x000fc40006800000 */
[----:B------:R-:W-:Y:S01]  /*57c0*/  ISETP.GT.AND P5, PT, R14, 0x20, P2 ;  /* 0x000000200e00780c */ /* 0x000fe200017a4270 */
[--C-:B0-----:R-:W-:Y:S01]  /*57d0*/  IMAD.IADD R11, R11, 0x1, R10.reuse ;  /* 0x000000010b0b7824 */ /* 0x101fe200078e020a */
[C---:B------:R-:W-:Y:S01]  /*57e0*/  ISETP.LT.OR P6, PT, R13.reuse, 0x9, P6 ;  /* 0x000000090d00780c */ /* 0x040fe200037c1670 */
[----:B------:R-:W-:Y:S01]  /*57f0*/  IMAD.IADD R12, R12, 0x1, R10 ;  /* 0x000000010c0c7824 */ /* 0x000fe200078e020a */
[C---:B------:R-:W-:Y:S02]  /*5800*/  ISETP.LT.OR P3, PT, R13.reuse, 0xa, P3 ;  /* 0x0000000a0d00780c */ /* 0x040fe40001f61670 */
[----:B------:R-:W-:Y:S02]  /*5810*/  ISETP.LT.OR P5, PT, R13, 0x21, P5 ;  /* 0x000000210d00780c */ /* 0x000fe40002fa1670 */
[----:B------:R-:W-:Y:S02]  /*5820*/  FSEL R153, R153, -INF , !P4 ;  /* 0xff80000099997808 */ /* 0x000fe40006000000 */
[----:B------:R-:W-:-:S02]  /*5830*/  FSEL R156, R156, -INF , !P6 ;  /* 0xff8000009c9c7808 */ /* 0x000fc40007000000 */
[----:B------:R-:W-:Y:S02]  /*5840*/  FSEL R157, R157, -INF , !P3 ;  /* 0xff8000009d9d7808 */ /* 0x000fe40005800000 */
[C---:B------:R-:W-:Y:S02]  /*5850*/  ISETP.GT.AND P4, PT, R14.reuse, 0x11, P2 ;  /* 0x000000110e00780c */ /* 0x040fe40001784270 */
[C---:B------:R-:W-:Y:S02]  /*5860*/  ISETP.GT.AND P6, PT, R14.reuse, 0x18, P2 ;  /* 0x000000180e00780c */ /* 0x040fe400017c4270 */
[----:B------:R-:W-:Y:S02]  /*5870*/  ISETP.GT.AND P3, PT, R14, 0x19, P2 ;  /* 0x000000190e00780c */ /* 0x000fe40001764270 */
[----:B------:R-:W-:Y:S02]  /*5880*/  FSEL R168, R168, -INF , !P5 ;  /* 0xff800000a8a87808 */ /* 0x000fe40006800000 */
[----:B------:R-:W-:-:S02]  /*5890*/  ISETP.GT.AND P5, PT, R14, 0x30, P2 ;  /* 0x000000300e00780c */ /* 0x000fc400017a4270 */
[C---:B------:R-:W-:Y:S02]  /*58a0*/  ISETP.LT.OR P4, PT, R13.reuse, 0x12, P4 ;  /* 0x000000120d00780c */ /* 0x040fe40002781670 */
[C---:B------:R-:W-:Y:S02]  /*58b0*/  ISETP.LT.OR P6, PT, R13.reuse, 0x19, P6 ;  /* 0x000000190d00780c */ /* 0x040fe400037c1670 */
        /* <DEDUP_REMOVED lines=9> */
[----:B------:R-:W-:-:S02]  /*5950*/  PLOP3.LUT P5, PT, PT, PT, UP1, 0x40, 0x0 ;  /* 0x000000000000781c */ /* 0x000fc40003fae818 */
        /* <DEDUP_REMOVED lines=14> */
[----:B------:R-:W-:Y:S01]  /*5a40*/  FSEL R181, R181, -INF , !P3 ;  /* 0xff800000b5b57808 */ /* 0x000fe20005800000 */
[----:B------:R-:W-:Y:S06]  /*5a50*/  @P5 BRA `(.L_x_1187) ;  /* 0x00000000005c5947 */ /* 0x000fec0003800000 */
        /* <DEDUP_REMOVED lines=13> */
.L_x_1189:
[----:B------:R-:W-:-:S05]  /*5b30*/  IMAD.U32 R13, RZ, RZ, UR50 ;  /* 0x00000032ff0d7e24 */ /* 0x000fca000f8e00ff */
[----:B------:R-:W-:-:S13]  /*5b40*/  ISETP.NE.AND P3, PT, R13, 0x1, PT ;  /* 0x000000010d00780c */ /* 0x000fda0003f65270 */
[----:B------:R-:W0:Y:S02]  /*5b50*/  @P3 LDC.64 R8, c[0x0][0x9e8] ;  /* 0x00027a00ff083b82 */ /* 0x000e240000000a00 */
[----:B0-----:R-:W-:-:S05]  /*5b60*/  @P3 IMAD.HI.U32 R8, R10, R8, RZ ;  /* 0x000000080a083227 */ /* 0x001fca00078e00ff */
[----:B------:R-:W-:-:S07]  /*5b70*/  @P3 SHF.R.U32.HI R10, RZ, R9, R8 ;  /* 0x00000009ff0a3219 */ /* 0x000fce0000011608 */
.L_x_1190:
[----:B------:R-:W-:Y:S05]  /*5b80*/  BSYNC B0 ;  /* 0x0000000000007941 */ /* 0x000fea0003800000 */
.L_x_1188:
[----:B------:R-:W-:-:S04]  /*5b90*/  IMAD R7, R10, R13, -R7 ;  /* 0x0000000d0a077224 */ /* 0x000fc800078e0a07 */
[----:B------:R-:W-:-:S05]  /*5ba0*/  IMAD.IADD R8, R7, 0x1, -R2 ;  /* 0x0000000107087824 */ /* 0x000fca00078e0a02 */
[----:B------:R-:W-:Y:S02]  /*5bb0*/  VIADDMNMX R11, R8, R13, R11, PT ;  /* 0x0000000d080b7246 */ /* 0x000fe4000380010b */
[----:B------:R-:W-:-:S07]  /*5bc0*/  VIMNMX R12, R12, R8, !PT ;  /* 0x000000080c0c7248 */ /* 0x000fce0007fe0100 */
.L_x_1187:
[----:B------:R-:W-:Y:S02]  /*5bd0*/  FMNMX.FTZ R8, R152, R4, !PT ;  /* 0x0000000498087209 */ /* 0x000fe40007810000 */
        /* <DEDUP_REMOVED lines=16> */
[----:B------:R-:W-:-:S02]  /*5ce0*/  ISETP.GT.AND P5, PT, R12, 0x1, P2 ;  /* 0x000000010c00780c */ /* 0x000fc400017a4270 */
[----:B------:R-:W-:Y:S02]  /*5cf0*/  FMNMX.FTZ R7, R169, R8, !PT ;  /* 0x00000008a9077209 */ /* 0x000fe40007810000 */
[----:B------:R-:W-:Y:S02]  /*5d00*/  FSEL R170, R170, -INF , !P4 ;  /* 0xff800000aaaa7808 */ /* 0x000fe40006000000 */
[----:B------:R-:W-:Y:S02]  /*5d10*/  FMNMX.FTZ R8, R172, R7, !PT ;  /* 0x00000007ac087209 */ /* 0x000fe40007810000 */
[----:B------:R-:W-:Y:S02]  /*5d20*/  ISETP.GT.AND P4, PT, R12, RZ, P2 ;  /* 0x000000ff0c00720c */ /* 0x000fe40001784270 */
        /* <DEDUP_REMOVED lines=9> */
[----:B------:R-:W-:Y:S02]  /*5dc0*/  ISETP.GT.AND P5, PT, R12, 0x10, P2 ;  /* 0x000000100c00780c */ /* 0x000fe400017a4270 */
[----:B------:R-:W-:Y:S01]  /*5dd0*/  FSEL R154, R154, -INF , !P4 ;  /* 0xff8000009a9a7808 */ /* 0x000fe20006000000 */
        /* <DEDUP_REMOVED lines=10> */
[----:B------:R-:W-:Y:S02]  /*5e80*/  FSEL R167, R167, -INF , !P5 ;  /* 0xff800000a7a77808 */ /* 0x000fe40006800000 */
[C---:B------:R-:W-:Y:S02]  /*5e90*/  ISETP.GT.AND P3, PT, R12.reuse, 0x21, P2 ;  /* 0x000000210c00780c */ /* 0x040fe40001764270 */
[----:B------:R-:W-:Y:S02]  /*5ea0*/  ISETP.GT.AND P5, PT, R12, 0x28, P2 ;  /* 0x000000280c00780c */ /* 0x000fe400017a4270 */
[----:B0-----:R-:W-:Y:S01]  /*5eb0*/  FMNMX.FTZ R9, R8, R7, !PT ;  /* 0x0000000708097209 */ /* 0x001fe20007810000 */
[----:B------:R-:W-:Y:S01]  /*5ec0*/  IMAD.U32 R8, RZ, RZ, UR40 ;  /* 0x00000028ff087e24 */ /* 0x000fe2000f8e00ff */
[C---:B------:R-:W-:Y:S02]  /*5ed0*/  ISETP.LT.OR P3, PT, R11.reuse, 0x22, P3 ;  /* 0x000000220b00780c */ /* 0x040fe40001f61670 */
[----:B------:R-:W-:Y:S01]  /*5ee0*/  ISETP.LT.OR P5, PT, R11, 0x29, P5 ;  /* 0x000000290b00780c */ /* 0x000fe20002fa1670 */
[----:B------:R-:W0:Y:S01]  /*5ef0*/  SHFL.BFLY PT, R10, R9, 0x1, 0x1f ;  /* 0x0c201f00090a7f89 */ /* 0x000e2200000e0000 */
[----:B------:R-:W-:-:S02]  /*5f00*/  FSEL R171, R171, -INF , !P3 ;  /* 0xff800000abab7808 */ /* 0x000fc40005800000 */
[----:B------:R-:W-:Y:S02]  /*5f10*/  FSEL R174, R174, -INF , !P5 ;  /* 0xff800000aeae7808 */ /* 0x000fe40006800000 */
[C---:B------:R-:W-:Y:S02]  /*5f20*/  ISETP.GT.AND P3, PT, R12.reuse, 0x29, P2 ;  /* 0x000000290c00780c */ /* 0x040fe40001764270 */
[C---:B------:R-:W-:Y:S02]  /*5f30*/  ISETP.GT.AND P5, PT, R12.reuse, 0x30, P2 ;  /* 0x000000300c00780c */ /* 0x040fe400017a4270 */
[----:B------:R-:W-:Y:S02]  /*5f40*/  ISETP.GT.AND P4, PT, R12, 0x38, P2 ;  /* 0x000000380c00780c */ /* 0x000fe40001784270 */
[C---:B------:R-:W-:Y:S02]  /*5f50*/  ISETP.LT.OR P3, PT, R11.reuse, 0x2a, P3 ;  /* 0x0000002a0b00780c */ /* 0x040fe40001f61670 */
[----:B------:R-:W-:-:S02]  /*5f60*/  ISETP.LT.OR P5, PT, R11, 0x31, P5 ;  /* 0x000000310b00780c */ /* 0x000fc40002fa1670 */
[----:B------:R-:W-:Y:S02]  /*5f70*/  ISETP.LT.OR P4, PT, R11, 0x39, P4 ;  /* 0x000000390b00780c */ /* 0x000fe40002781670 */
[----:B------:R-:W-:Y:S02]  /*5f80*/  FSEL R175, R175, -INF , !P3 ;  /* 0xff800000afaf7808 */ /* 0x000fe40005800000 */
[----:B------:R-:W-:Y:S02]  /*5f90*/  FSEL R178, R178, -INF , !P5 ;  /* 0xff800000b2b27808 */ /* 0x000fe40006800000 */
[----:B------:R-:W-:Y:S02]  /*5fa0*/  FSEL R182, R182, -INF , !P4 ;  /* 0xff800000b6b67808 */ /* 0x000fe40006000000 */
[----:B0-----:R-:W-:Y:S02]  /*5fb0*/  FMNMX.FTZ R7, R9, R10, !PT ;  /* 0x0000000a09077209 */ /* 0x001fe40007810000 */
[----:B------:R-:W-:-:S02]  /*5fc0*/  FMNMX.FTZ R10, R154, R5, !PT ;  /* 0x000000059a0a7209 */ /* 0x000fc40007810000 */
[C---:B------:R-:W-:Y:S01]  /*5fd0*/  FSETP.NEU.FTZ.AND P6, PT, R7.reuse, -INF , PT ;  /* 0xff8000000700780b */ /* 0x040fe20003fdd000 */
[----:B------:R-:W-:-:S01]  /*5fe0*/  FFMA.FTZ R8, R7, R8, -8 ;  /* 0xc100000007087423 */ /* 0x000fc20000010008 */
[----:B------:R-:W-:Y:S02]  /*5ff0*/  FMNMX.FTZ R9, R155, R10, !PT ;  /* 0x0000000a9b097209 */ /* 0x000fe40007810000 */
[----:B------:R-:W-:Y:S02]  /*6000*/  FSEL R13, R7, RZ, P6 ;  /* 0x000000ff070d7208 */ /* 0x000fe40003000000 */
[----:B------:R-:W-:Y:S02]  /*6010*/  FMNMX.FTZ R10, R158, R9, !PT ;  /* 0x000000099e0a7209 */ /* 0x000fe40007810000 */
[----:B------:R-:W-:Y:S01]  /*6020*/  FSEL R8, R8, RZ, P6 ;  /* 0x000000ff08087208 */ /* 0x000fe20003000000 */
[----:B------:R-:W-:Y:S01]  /*6030*/  FADD.FTZ R4, -R13, R4 ;  /* 0x000000040d047221 */ /* 0x000fe20000010100 */
[----:B------:R-:W-:-:S02]  /*6040*/  FMNMX.FTZ R9, R159, R10, !PT ;  /* 0x0000000a9f097209 */ /* 0x000fc40007810000 */
[----:B------:R-:W-:Y:S01]  /*6050*/  ISETP.GT.AND P6, PT, R12, 0x31, P2 ;  /* 0x000000310c00780c */ /* 0x000fe200017c4270 */
[----:B------:R-:W-:-:S01]  /*6060*/  FFMA.FTZ R160, R160, UR40, -R8 ;  /* 0x00000028a0a07c23 */ /* 0x000fc20008010808 */
[----:B------:R-:W-:Y:S01]  /*6070*/  FMNMX.FTZ R10, R162, R9, !PT ;  /* 0x00000009a20a7209 */ /* 0x000fe20007810000 */
[----:B------:R-:W-:-:S01]  /*6080*/  FFMA.FTZ R152, R152, UR40, -R8 ;  /* 0x0000002898987c23 */ /* 0x000fc20008010808 */
[----:B------:R-:W-:Y:S01]  /*6090*/  ISETP.GT.AND P2, PT, R12, 0x39, P2 ;  /* 0x000000390c00780c */ /* 0x000fe20001744270 */
[----:B------:R-:W-:-:S01]  /*60a0*/  FFMA.FTZ R156, R156, UR40, -R8 ;  /* 0x000000289c9c7c23 */ /* 0x000fc20008010808 */
[----:B------:R-:W-:Y:S01]  /*60b0*/  FMNMX.FTZ R9, R163, R10, !PT ;  /* 0x0000000aa3097209 */ /* 0x000fe20007810000 */
[----:B------:R-:W-:-:S01]  /*60c0*/  FFMA.FTZ R20, R161, UR40, -R8 ;  /* 0x00000028a1147c23 */ /* 0x000fc20008010808 */
[----:B------:R-:W-:Y:S01]  /*60d0*/  ISETP.LT.OR P6, PT, R11, 0x32, P6 ;  /* 0x000000320b00780c */ /* 0x000fe200037c1670 */
[----:B------:R-:W-:-:S01]  /*60e0*/  FFMA.FTZ R21, R164, UR40, -R8 ;  /* 0x00000028a4157c23 */ /* 0x000fc20008010808 */
[----:B------:R-:W-:Y:S01]  /*60f0*/  FMNMX.FTZ R10, R166, R9, !PT ;  /* 0x00000009a60a7209 */ /* 0x000fe20007810000 */
[----:B------:R-:W-:-:S01]  /*6100*/  FFMA.FTZ R172, R172, UR40, -R8 ;  /* 0x00000028acac7c23 */ /* 0x000fc20008010808 */
[----:B------:R-:W-:Y:S01]  /*6110*/  ISETP.LT.OR P2, PT, R11, 0x3a, P2 ;  /* 0x0000003a0b00780c */ /* 0x000fe20001741670 */
[----:B------:R0:W-:Y:S01]  /*6120*/  MUFU.EX2 R9, R152 ;  /* 0x0000009800097308 */ /* 0x0001e20000000800 */
[----:B------:R-:W-:Y:S01]  /*6130*/  FMNMX.FTZ R11, R167, R10, !PT ;  /* 0x0000000aa70b7209 */ /* 0x000fe20007810000 */
[--C-:B------:R-:W-:Y:S01]  /*6140*/  FFMA.FTZ R10, R153, UR40, -R8.reuse ;  /* 0x00000028990a7c23 */ /* 0x100fe20008010808 */
[----:B------:R-:W-:Y:S01]  /*6150*/  FSEL R179, R179, -INF , !P6 ;  /* 0xff800000b3b37808 */ /* 0x000fe20007000000 */
[--C-:B------:R-:W-:Y:S01]  /*6160*/  FFMA.FTZ R153, R168, UR40, -R8.reuse ;  /* 0x00000028a8997c23 */ /* 0x100fe20008010808 */
[----:B------:R-:W-:Y:S01]  /*6170*/  FMNMX.FTZ R12, R170, R11, !PT ;  /* 0x0000000baa0c7209 */ /* 0x000fe20007810000 */
[--C-:B------:R-:W-:Y:S01]  /*6180*/  FFMA.FTZ R161, R176, UR40, -R8.reuse ;  /* 0x00000028b0a17c23 */ /* 0x100fe20008010808 */
[----:B------:R-:W-:Y:S01]  /*6190*/  FSEL R183, R183, -INF , !P2 ;  /* 0xff800000b7b77808 */ /* 0x000fe20005000000 */
[--C-:B------:R-:W-:Y:S01]  /*61a0*/  FFMA.FTZ R164, R177, UR40, -R8.reuse ;  /* 0x00000028b1a47c23 */ /* 0x100fe20008010808 */
[----:B------:R-:W-:Y:S01]  /*61b0*/  FMNMX.FTZ R11, R171, R12, !PT ;  /* 0x0000000cab0b7209 */ /* 0x000fe20007810000 */
[--C-:B0-----:R-:W-:Y:S01]  /*61c0*/  FFMA.FTZ R152, R165, UR40, -R8.reuse ;  /* 0x00000028a5987c23 */ /* 0x101fe20008010808 */
[----:B------:R-:W-:-:S01]  /*61d0*/  FFMA.FTZ R165, R180, UR40, -R8 ;  /* 0x00000028b4a57c23 */ /* 0x000fc20008010808 */
[--C-:B------:R-:W-:Y:S01]  /*61e0*/  FFMA.FTZ R181, R181, UR40, -R8.reuse ;  /* 0x00000028b5b57c23 */ /* 0x100fe20008010808 */
[----:B------:R-:W-:Y:S01]  /*61f0*/  FMNMX.FTZ R12, R174, R11, !PT ;  /* 0x0000000bae0c7209 */ /* 0x000fe20007810000 */
[----:B------:R-:W-:Y:S01]  /*6200*/  FMUL.FTZ R4, R4, UR40 ;  /* 0x0000002804047c20 */ /* 0x000fe20008410000 */
[----:B------:R0:W-:Y:S02]  /*6210*/  MUFU.EX2 R11, R156 ;  /* 0x0000009c000b7308 */ /* 0x0001e40000000800 */
[----:B------:R-:W-:Y:S01]  /*6220*/  FMNMX.FTZ R13, R175, R12, !PT ;  /* 0x0000000caf0d7209 */ /* 0x000fe20007810000 */
[--C-:B------:R-:W-:Y:S01]  /*6230*/  FFMA.FTZ R12, R157, UR40, -R8.reuse ;  /* 0x000000289d0c7c23 */ /* 0x100fe20008010808 */
[----:B------:R-:W-:-:S02]  /*6240*/  FFMA.FTZ R157, R173, UR40, -R8 ;  /* 0x00000028ad9d7c23 */ /* 0x000fc40008010808 */
[----:B------:R-:W-:Y:S02]  /*6250*/  FMNMX.FTZ R14, R178, R13, !PT ;  /* 0x0000000db20e7209 */ /* 0x000fe40007810000 */
[----:B------:R-:W1:Y:S01]  /*6260*/  MUFU.EX2 R4, R4 ;  /* 0x0000000400047308 */ /* 0x000e620000000800 */
[----:B0-----:R-:W-:-:S01]  /*6270*/  FFMA.FTZ R156, R169, UR40, -R8 ;  /* 0x00000028a99c7c23 */ /* 0x001fc20008010808 */
[----:B------:R-:W-:-:S04]  /*6280*/  FMNMX.FTZ R13, R179, R14, !PT ;  /* 0x0000000eb30d7209 */ /* 0x000fc80007810000 */
[----:B------:R-:W-:Y:S02]  /*6290*/  FMNMX.FTZ R14, R182, R13, !PT ;  /* 0x0000000db60e7209 */ /* 0x000fe40007810000 */
[----:B------:R0:W-:Y:S02]  /*62a0*/  MUFU.EX2 R13, R160 ;  /* 0x000000a0000d7308 */ /* 0x0001e40000000800 */
[----:B------:R-:W-:-:S05]  /*62b0*/  FMNMX.FTZ R14, R183, R14, !PT ;  /* 0x0000000eb70e7209 */ /* 0x000fca0007810000 */
[----:B------:R-:W2:Y:S01]  /*62c0*/  SHFL.BFLY PT, R15, R14, 0x2, 0x1f ;  /* 0x0c401f000e0f7f89 */ /* 0x000ea200000e0000 */
[----:B------:R-:W3:Y:S08]  /*62d0*/  MUFU.EX2 R10, R10 ;  /* 0x0000000a000a7308 */ /* 0x000ef00000000800 */
[----:B------:R-:W4:Y:S08]  /*62e0*/  MUFU.EX2 R12, R12 ;  /* 0x0000000c000c7308 */ /* 0x000f300000000800 */
[----:B------:R-:W5:Y:S01]  /*62f0*/  MUFU.EX2 R20, R20 ;  /* 0x0000001400147308 */ /* 0x000f620000000800 */
[----:B--2---:R-:W-:-:S07]  /*6300*/  FMNMX.FTZ R15, R14, R15, !PT ;  /* 0x0000000f0e0f7209 */ /* 0x004fce0007810000 */
[----:B------:R-:W-:Y:S01]  /*6310*/  MUFU.EX2 R21, R21 ;  /* 0x0000001500157308 */ /* 0x000fe20000000800 */
[----:B0-----:R-:W0:Y:S07]  /*6320*/  SHFL.BFLY PT, R160, R15, 0x1, 0x1f ;  /* 0x0c201f000fa07f89 */ /* 0x001e2e00000e0000 */
[----:B------:R-:W-:Y:S08]  /*6330*/  MUFU.EX2 R152, R152 ;  /* 0x0000009800987308 */ /* 0x000ff00000000800 */
[----:B------:R-:W-:Y:S08]  /*6340*/  MUFU.EX2 R153, R153 ;  /* 0x0000009900997308 */ /* 0x000ff00000000800 */
[----:B------:R-:W-:Y:S01]  /*6350*/  MUFU.EX2 R156, R156 ;  /* 0x0000009c009c7308 */ /* 0x000fe20000000800 */
[----:B0-----:R-:W-:Y:S01]  /*6360*/  FMNMX.FTZ R8, R15, R160, !PT ;  /* 0x000000a00f087209 */ /* 0x001fe20007810000 */
[----:B------:R-:W-:-:S03]  /*6370*/  IMAD.U32 R15, RZ, RZ, UR40 ;  /* 0x00000028ff0f7e24 */ /* 0x000fc6000f8e00ff */
[C---:B------:R-:W-:Y:S01]  /*6380*/  FSETP.NEU.FTZ.AND P2, PT, R8.reuse, -INF , PT ;  /* 0xff8000000800780b */ /* 0x040fe20003f5d000 */
[----:B------:R-:W-:-:S02]  /*6390*/  FFMA.FTZ R15, R8, R15, -8 ;  /* 0xc1000000080f7423 */ /* 0x000fc4000001000f */
[----:B------:R-:W-:Y:S01]  /*63a0*/  MUFU.EX2 R14, R172 ;  /* 0x000000ac000e7308 */ /* 0x000fe20000000800 */
[----:B------:R-:W-:Y:S02]  /*63b0*/  FSEL R168, R8, RZ, P2 ;  /* 0x000000ff08a87208 */ /* 0x000fe40001000000 */
[----:B------:R-:W-:-:S03]  /*63c0*/  FSEL R15, R15, RZ, P2 ;  /* 0x000000ff0f0f7208 */ /* 0x000fc60001000000 */
[----:B------:R-:W-:Y:S02]  /*63d0*/  FADD.FTZ R168, -R168, R5 ;  /* 0x00000005a8a87221 */ /* 0x000fe40000010100 */
[----:B------:R-:W-:Y:S01]  /*63e0*/  MUFU.EX2 R157, R157 ;  /* 0x0000009d009d7308 */ /* 0x000fe20000000800 */
[----:B------:R-:W-:-:S01]  /*63f0*/  FFMA.FTZ R5, R167, UR40, -R15 ;  /* 0x00000028a7057c23 */ /* 0x000fc2000801080f */
[--C-:B------:R-:W-:Y:S01]  /*6400*/  FFMA.FTZ R154, R154, UR40, -R15.reuse ;  /* 0x000000289a9a7c23 */ /* 0x100fe2000801080f */
[----:B------:R-:W-:Y:S01]  /*6410*/  FMUL.FTZ R167, R168, UR40 ;  /* 0x00000028a8a77c20 */ /* 0x000fe20008410000 */
[--C-:B------:R-:W-:Y:S01]  /*6420*/  FFMA.FTZ R155, R155, UR40, -R15.reuse ;  /* 0x000000289b9b7c23 */ /* 0x100fe2000801080f */
[----:B------:R-:W-:-:S01]  /*6430*/  FFMA.FTZ R158, R158, UR40, -R15 ;  /* 0x000000289e9e7c23 */ /* 0x000fc2000801080f */
[--C-:B------:R-:W-:Y:S01]  /*6440*/  FFMA.FTZ R159, R159, UR40, -R15.reuse ;  /* 0x000000289f9f7c23 */ /* 0x100fe2000801080f */
[----:B------:R-:W-:-:S01]  /*6450*/  FFMA.FTZ R162, R162, UR40, -R15 ;  /* 0x00000028a2a27c23 */ /* 0x000fc2000801080f */
[----:B------:R-:W-:Y:S01]  /*6460*/  MUFU.EX2 R154, R154 ;  /* 0x0000009a009a7308 */ /* 0x000fe20000000800 */
[----:B------:R-:W-:-:S01]  /*6470*/  FFMA.FTZ R163, R163, UR40, -R15 ;  /* 0x00000028a3a37c23 */ /* 0x000fc2000801080f */
[----:B------:R-:W-:Y:S01]  /*6480*/  FFMA.FTZ R169, R171, UR40, -R15 ;  /* 0x00000028aba97c23 */ /* 0x000fe2000801080f */
[----:B-1----:R-:W-:-:S01]  /*6490*/  FFMA.FTZ R171, R4, R0, R9 ;  /* 0x0000000004ab7223 */ /* 0x002fc20000010009 */
[--C-:B------:R-:W-:Y:S01]  /*64a0*/  FFMA.FTZ R166, R166, UR40, -R15.reuse ;  /* 0x00000028a6a67c23 */ /* 0x100fe2000801080f */
[----:B------:R-:W-:-:S01]  /*64b0*/  FFMA.FTZ R168, R170, UR40, -R15 ;  /* 0x00000028aaa87c23 */ /* 0x000fc2000801080f */
[----:B------:R-:W-:Y:S01]  /*64c0*/  FFMA.FTZ R174, R174, UR40, -R15 ;  /* 0x00000028aeae7c23 */ /* 0x000fe2000801080f */
[----:B---3--:R-:W-:-:S01]  /*64d0*/  FADD.FTZ R170, R10, R171 ;  /* 0x000000ab0aaa7221 */ /* 0x008fc20000010000 */
[----:B------:R-:W0:Y:S01]  /*64e0*/  MUFU.EX2 R167, R167 ;  /* 0x000000a700a77308 */ /* 0x000e220000000800 */
[----:B------:R-:W-:-:S01]  /*64f0*/  FFMA.FTZ R175, R175, UR40, -R15 ;  /* 0x00000028afaf7c23 */ /* 0x000fc2000801080f */
[----:B------:R-:W-:Y:S01]  /*6500*/  FFMA.FTZ R178, R178, UR40, -R15 ;  /* 0x00000028b2b27c23 */ /* 0x000fe2000801080f */
[----:B------:R-:W-:-:S01]  /*6510*/  FADD.FTZ R171, R11, R170 ;  /* 0x000000aa0bab7221 */ /* 0x000fc20000010000 */
[--C-:B------:R-:W-:Y:S01]  /*6520*/  FFMA.FTZ R179, R179, UR40, -R15.reuse ;  /* 0x00000028b3b37c23 */ /* 0x100fe2000801080f */
[----:B------:R-:W-:-:S01]  /*6530*/  FFMA.FTZ R182, R182, UR40, -R15 ;  /* 0x00000028b6b67c23 */ /* 0x000fc2000801080f */
[----:B------:R-:W-:Y:S01]  /*6540*/  FFMA.FTZ R15, R183, UR40, -R15 ;  /* 0x00000028b70f7c23 */ /* 0x000fe2000801080f */
[----:B----4-:R-:W-:-:S01]  /*6550*/  FADD.FTZ R170, R12, R171 ;  /* 0x000000ab0caa7221 */ /* 0x010fc20000010000 */
[----:B------:R-:W1:Y:S03]  /*6560*/  MUFU.EX2 R155, R155 ;  /* 0x0000009b009b7308 */ /* 0x000e660000000800 */
[----:B------:R-:W-:-:S04]  /*6570*/  FADD.FTZ R171, R13, R170 ;  /* 0x000000aa0dab7221 */ /* 0x000fc80000010000 */
[----:B-----5:R-:W-:Y:S01]  /*6580*/  FADD.FTZ R170, R20, R171 ;  /* 0x000000ab14aa7221 */ /* 0x020fe20000010000 */
[----:B------:R-:W2:Y:S01]  /*6590*/  MUFU.EX2 R158, R158 ;  /* 0x0000009e009e7308 */ /* 0x000ea20000000800 */
[----:B0-----:R-:W-:-:S02]  /*65a0*/  FFMA.FTZ R0, R167, R3, R154 ;  /* 0x00000003a7007223 */ /* 0x001fc4000001009a */
[----:B------:R-:W-:-:S04]  /*65b0*/  FADD.FTZ R171, R21, R170 ;  /* 0x000000aa15ab7221 */ /* 0x000fc80000010000 */
[----:B------:R-:W-:Y:S01]  /*65c0*/  FADD.FTZ R170, R152, R171 ;  /* 0x000000ab98aa7221 */ /* 0x000fe20000010000 */
[----:B------:R-:W0:Y:S01]  /*65d0*/  MUFU.EX2 R159, R159 ;  /* 0x0000009f009f7308 */ /* 0x000e220000000800 */
[----:B-1----:R-:W-:-:S02]  /*65e0*/  FADD.FTZ R3, R155, R0 ;  /* 0x000000009b037221 */ /* 0x002fc40000010000 */
[----:B------:R-:W-:-:S04]  /*65f0*/  FADD.FTZ R171, R153, R170 ;  /* 0x000000aa99ab7221 */ /* 0x000fc80000010000 */
[----:B------:R-:W-:Y:S01]  /*6600*/  FADD.FTZ R171, R156, R171 ;  /* 0x000000ab9cab7221 */ /* 0x000fe20000010000 */
        /* <DEDUP_REMOVED lines=16> */
[----:B------:R-:W-:-:S04]  /*6710*/  FADD.FTZ R0, R14, R171 ;  /* 0x000000ab0e007221 */ /* 0x000fc80000010000 */
[----:B------:R-:W-:Y:S02]  /*6720*/  FADD.FTZ R0, R157, R0 ;  /* 0x000000009d007221 */ /* 0x000fe40000010000 */
        /* <DEDUP_REMOVED lines=16> */
[----:B0-----:R-:W-:-:S03]  /*6830*/  FADD.FTZ R0, R160, R171 ;  /* 0x000000aba0007221 */ /* 0x001fc60000010000 */
[----:B-1----:R-:W-:Y:S01]  /*6840*/  FADD.FTZ R3, R15, R170 ;  /* 0x000000aa0f037221 */ /* 0x002fe20000010000 */
[----:B------:R-:W-:Y:S06]  /*6850*/  @!P0 BRA `(.L_x_1191) ;  /* 0x0000000000048947 */ /* 0x000fec0003800000 */
[----:B------:R-:W-:Y:S01]  /*6860*/  BPT.TRAP 0x1 ;  /* 0x000000040000795c */ /* 0x000fe20000300000 */
.L_x_1191:
[----:B------:R-:W-:Y:S01]  /*6870*/  ULEA UR7, UR37, UR41, 0x3 ;  /* 0x0000002925077291 */ /* 0x000fe2000f8e183f */
[----:B------:R-:W-:Y:S01]  /*6880*/  ISETP.GT.AND P2, PT, R6, UR46, PT ;  /* 0x0000002e06007c0c */ /* 0x000fe2000bf44270 */
        /* <DEDUP_REMOVED lines=15> */
[----:B------:R-:W-:Y:S01]  /*6980*/  F2FP.SATFINITE.E4M3.F32.PACK_AB_MERGE_C R15, R15, R182, RZ ;  /* 0x000000b60f0f723e */ /* 0x000fe200048070ff */
[----:B------:R-:W-:Y:S01]  /*6990*/  SYNCS.ARRIVE.TRANS64.RED.A1T0 RZ, [UR7], RZ ;  /* 0x000000ffffff79a7 */ /* 0x000fe20008100407 */
        /* <DEDUP_REMOVED lines=62> */
[----:B------:R-:W-:Y:S01]  /*6d80*/  VIADD R6, R6, 0xffffffff ;  /* 0xffffffff06067836 */ /* 0x000fe20000000000 */
[----:B------:R-:W-:Y:S01]  /*6d90*/  F2FP.SATFINITE.E4M3.F32.PACK_AB_MERGE_C R189, R155, R154, R189 ;  /* 0x0000009a9bbd723e */ /* 0x000fe200048070bd */
[----:B------:R-:W-:Y:S01]  /*6da0*/  FMUL.FTZ R26, R26, R167 ;  /* 0x000000a71a1a7220 */ /* 0x000fe20000410000 */
[----:B------:R-:W-:Y:S01]  /*6db0*/  F2FP.SATFINITE.E4M3.F32.PACK_AB_MERGE_C R190, R20, R13, R190 ;  /* 0x0000000d14be723e */ /* 0x000fe200048070be */
        /* <DEDUP_REMOVED lines=72> */
[----:B------:R-:W-:Y:S01]  /*7240*/  IMAD.MOV.U32 R4, RZ, RZ, R7 ;  /* 0x000000ffff047224 */ /* 0x000fe200078e0007 */
[----:B------:R-:W-:-:S06]  /*7250*/  UMOV UR36, UR45 ;  /* 0x0000002d00247c82 */ /* 0x000fcc0008000000 */
.L_x_1174:
[----:B------:R-:W-:Y:S01]  /*7260*/  ULDC UR7, c[0x0][0x448] ;  /* 0x0001120000077ab9 */ /* 0x000fe20000000800 */
[----:B------:R-:W-:Y:S01]  /*7270*/  ULDC UR14, c[0x0][0x9e4] ;  /* 0x00027900000e7ab9 */ /* 0x000fe20000000800 */
[----:B------:R-:W-:Y:S02]  /*7280*/  UISETP.NE.AND UP0, UPT, UR7, 0x1, UPT ;  /* 0x000000010700788c */ /* 0x000fe4000bf05270 */
[----:B------:R-:W-:Y:S02]  /*7290*/  UISETP.GE.AND UP1, UPT, UR14, 0x1, UPT ;  /* 0x000000010e00788c */ /* 0x000fe4000bf26270 */
[----:B------:R-:W-:Y:S02]  /*72a0*/  UIADD3 UR7, UR42, 0x7f, URZ ;  /* 0x0000007f2a077890 */ /* 0x000fe4000fffe03f */
[----:B------:R-:W-:Y:S02]  /*72b0*/  UIADD3 UR15, UR39, 0x1, -UR38 ;  /* 0x00000001270f7890 */ /* 0x000fe4000fffe826 */
[----:B------:R-:W-:-:S03]  /*72c0*/  PLOP3.LUT P5, PT, PT, PT, UP1, 0x80, 0x0 ;  /* 0x000000000000781c */ /* 0x000fc60003faf018 */
[----:B------:R-:W-:Y:S01]  /*72d0*/  @UP0 ULDC UR10, c[0x0][0x44c] ;  /* 0x00011300000a0ab9 */ /* 0x000fe20000000800 */
[----:B------:R-:W-:Y:S01]  /*72e0*/  @UP0 ULDC UR18, c[0x0][0x450] ;  /* 0x0001140000120ab9 */ /* 0x000fe20000000800 */
[----:B------:R-:W-:-:S04]  /*72f0*/  UIMAD.WIDE.U32 UR10, UR7, UR10, URZ ;  /* 0x0000000a070a72a5 */ /* 0x000fc8000f8e003f */
[----:B------:R-:W-:-:S04]  /*7300*/  @UP0 USHF.R.U32.HI UR7, URZ, UR18, UR11 ;  /* 0x000000123f070299 */ /* 0x000fc8000801160b */
[----:B------:R-:W-:-:S04]  /*7310*/  UIADD3 UR7, UR15, UR7, URZ ;  /* 0x000000070f077290 */ /* 0x000fc8000fffe03f */
[----:B------:R-:W-:Y:S01]  /*7320*/  UIADD3 UR18, UR7, -UR6, URZ ;  /* 0x8000000607127290 */ /* 0x000fe2000fffe03f */
[----:B------:R-:W-:Y:S11]  /*7330*/  @!P5 BRA `(.L_x_1193) ;  /* 0x000000000048d947 */ /* 0x000ff60003800000 */
[----:B------:R-:W-:Y:S02]  /*7340*/  UMOV UR15, UR7 ;  /* 0x00000007000f7c82 */ /* 0x000fe40008000000 */
        /* <DEDUP_REMOVED lines=10> */
.L_x_1194:
[----:B------:R-:W-:-:S11]  /*73f0*/  UISETP.NE.AND UP1, UPT, UR14, 0x1, UPT ;  /* 0x000000010e00788c */ /* 0x000fd6000bf25270 */
[----:B------:R-:W-:Y:S02]  /*7400*/  @UP1 ULDC.64 UR6, c[0x0][0x9e8] ;  /* 0x00027a0000061ab9 */ /* 0x000fe40000000a00 */
[----:B------:R-:W-:-:S04]  /*7410*/  UIMAD.WIDE.U32 UR10, UR15, UR6, URZ ;  /* 0x000000060f0a72a5 */ /* 0x000fc8000f8e003f */
[----:B------:R-:W-:-:S12]  /*7420*/  @UP1 USHF.R.U32.HI UR15, URZ, UR7, UR11 ;  /* 0x000000073f0f1299 */ /* 0x000fd8000801160b */
.L_x_1195:
[----:B------:R-:W-:-:S04]  /*7430*/  UIMAD UR14, UR15, UR14, URZ ;  /* 0x0000000e0f0e72a4 */ /* 0x000fc8000f8e023f */
[----:B------:R-:W-:-:S04]  /*7440*/  UISETP.LT.AND UP1, UPT, UR18, UR14, UPT ;  /* 0x0000000e1200728c */ /* 0x000fc8000bf21270 */
[----:B------:R-:W-:-:S12]  /*7450*/  USEL UR18, UR18, UR14, !UP1 ;  /* 0x0000000e12127287 */ /* 0x000fd8000c800000 */
.L_x_1193:
[----:B------:R-:W-:-:S04]  /*7460*/  UIADD3 UR18, UR18, 0x3f, URZ ;  /* 0x0000003f12127890 */ /* 0x000fc8000fffe03f */
[----:B------:R-:W-:-:S04]  /*7470*/  USHF.R.S32.HI UR6, URZ, 0x1f, UR18 ;  /* 0x0000001f3f067899 */ /* 0x000fc80008011412 */
[----:B------:R-:W-:-:S04]  /*7480*/  ULEA.HI UR6, UR6, UR18, URZ, 0x6 ;  /* 0x0000001206067291 */ /* 0x000fc8000f8f303f */
[----:B------:R-:W-:-:S04]  /*7490*/  USHF.R.S32.HI UR6, URZ, 0x6, UR6 ;  /* 0x000000063f067899 */ /* 0x000fc80008011406 */
[----:B------:R-:W-:-:S04]  /*74a0*/  UISETP.LT.AND UP1, UPT, UR51, UR6, UPT ;  /* 0x000000063300728c */ /* 0x000fc8000bf21270 */
[----:B------:R-:W-:-:S06]  /*74b0*/  USEL UR46, UR51, UR6, !UP1 ;  /* 0x00000006332e7287 */ /* 0x000fcc000c800000 */
[----:B------:R-:W-:-:S13]  /*74c0*/  ISETP.GE.AND P2, PT, R6, UR46, PT ;  /* 0x0000002e06007c0c */ /* 0x000fda000bf46270 */
[----:B------:R-:W-:Y:S05]  /*74d0*/  @!P2 BRA `(.L_x_1196) ;  /* 0x000000180064a947 */ /* 0x000fea0003800000 */
[----:B------:R-:W-:Y:S01]  /*74e0*/  IMAD.MOV.U32 R8, RZ, RZ, R5 ;  /* 0x000000ffff087224 */ /* 0x000fe200078e0005 */
[----:B------:R-:W-:Y:S01]  /*74f0*/  UMOV UR44, UR36 ;  /* 0x00000024002c7c82 */ /* 0x000fe20008000000 */
[----:B------:R-:W-:-:S07]  /*7500*/  IMAD.MOV.U32 R7, RZ, RZ, R4 ;  /* 0x000000ffff077224 */ /* 0x000fce00078e0004 */
.L_x_1206:
[----:B------:R-:W-:Y:S01]  /*7510*/  ISETP.NE.AND P3, PT, RZ, UR47, PT ;  /* 0x0000002fff007c0c */ /* 0x000fe2000bf65270 */
[----:B------:R-:W-:-:S04]  /*7520*/  UISETP.NE.AND UP1, UPT, UR37, 0x1, UPT ;  /* 0x000000012500788c */ /* 0x000fc8000bf25270 */
[----:B------:R-:W-:-:S04]  /*7530*/  USEL UR36, URZ, 0x1, UP1 ;  /* 0x000000013f247887 */ /* 0x000fc80008800000 */
[----:B------:R-:W-:-:S04]  /*7540*/  ULOP3.LUT UR36, UR44, UR36, URZ, 0x3c, !UPT ;  /* 0x000000242c247292 */ /* 0x000fc8000f8e3c3f */
[----:B------:R-:W-:Y:S08]  /*7550*/  @P3 BRA `(.L_x_1197) ;  /* 0x0000000000383947 */ /* 0x000ff00003800000 */
[----:B------:R-:W-:Y:S05]  /*7560*/  @!P0 BRA `(.L_x_1198) ;  /* 0x0000000000048947 */ /* 0x000fea0003800000 */
[----:B------:R-:W-:Y:S01]  /*7570*/  BPT.TRAP 0x1 ;  /* 0x000000040000795c */ /* 0x000fe20000300000 */
.L_x_1198:
        /* <DEDUP_REMOVED lines=9> */
.L_x_1199:
[----:B-1----:R-:W-:Y:S05]  /*7610*/  @P2 BRA `(.L_x_1197) ;  /* 0x0000000000082947 */ /* 0x002fea0003800000 */
[----:B------:R-:W1:Y:S02]  /*7620*/  SYNCS.PHASECHK.TRANS64.TRYWAIT P2, [UR6+0x28430], R4 ;  /* 0x02843004ff0075a7 */ /* 0x000e640008040146 */
[----:B-1----:R-:W-:Y:S05]  /*7630*/  @!P2 BRA `(.L_x_1200) ;  /* 0x00000114007ca947 */ /* 0x002fea0003800000 */
.L_x_1197:
[----:B-1----:R-:W1:Y:S01]  /*7640*/  S2R R5, SR_TID.X ;  /* 0x0000000000057919 */ /* 0x002e620000002100 */
        /* <DEDUP_REMOVED lines=14> */
[----:B------:R-:W-:Y:S01]  /*7730*/  UMOV UR34, UR30 ;  /* 0x0000001e00227c82 */ /* 0x000fe20008000000 */
[----:B------:R-:W-:Y:S02]  /*7740*/  UIADD3 UR14, UR30, 0x6, URZ ;  /* 0x000000061e0e7890 */ /* 0x000fe4000fffe03f */
[----:B------:R-:W-:-:S02]  /*7750*/  UIADD3 UR18, UR30, 0x200, URZ ;  /* 0x000002001e127890 */ /* 0x000fc4000fffe03f */
[----:B------:R-:W-:Y:S02]  /*7760*/  UIADD3 UR22, UR30, 0x202, URZ ;  /* 0x000002021e167890 */ /* 0x000fe4000fffe03f */
[----:B------:R-:W-:Y:S02]  /*7770*/  UIADD3 UR26, UR30, 0x204, URZ ;  /* 0x000002041e1a7890 */ /* 0x000fe4000fffe03f */
[----:B------:R-:W-:Y:S01]  /*7780*/  UIADD3 UR30, UR30, 0x206, URZ ;  /* 0x000002061e1e7890 */ /* 0x000fe2000fffe03f */
        /* <DEDUP_REMOVED lines=30> */
.L_x_1202:
[----:B------:R-:W-:Y:S01]  /*7970*/  ULEA UR6, UR37, UR41, 0x3 ;  /* 0x0000002925067291 */ /* 0x000fe2000f8e183f */
[----:B------:R-:W-:-:S05]  /*7980*/  IMAD.U32 R4, RZ, RZ, UR44 ;  /* 0x0000002cff047e24 */ /* 0x000fca000f8e00ff */
[----:B------:R-:W-:-:S04]  /*7990*/  SHF.L.U32 R4, R4, 0x1f, RZ ;  /* 0x0000001f04047819 */ /* 0x000fc800000006ff */
[----:B------:R0:W1:Y:S01]  /*79a0*/  SYNCS.PHASECHK.TRANS64.TRYWAIT P2, [UR6+0x28450], R4 ;  /* 0x02845004ff0075a7 */ /* 0x0000620008040146 */
[----:B------:R-:W-:Y:S05]  /*79b0*/  @!P0 BRA `(.L_x_1203) ;  /* 0x0000000000048947 */ /* 0x000fea0003800000 */
[----:B------:R-:W-:Y:S01]  /*79c0*/  BPT.TRAP 0x1 ;  /* 0x000000040000795c */ /* 0x000fe20000300000 */
.L_x_1203:
[----:B-1----:R-:W-:Y:S05]  /*79d0*/  @P2 BRA `(.L_x_1201) ;  /* 0x0000000000082947 */ /* 0x002fea0003800000 */
[----:B------:R-:W1:Y:S02]  /*79e0*/  SYNCS.PHASECHK.TRANS64.TRYWAIT P2, [UR6+0x28450], R4 ;  /* 0x02845004ff0075a7 */ /* 0x000e640008040146 */
[----:B-1----:R-:W-:Y:S05]  /*79f0*/  @!P2 BRA `(.L_x_1204) ;  /* 0x0000011000a4a947 */ /* 0x002fea0003800000 */
.L_x_1201:
[----:B------:R-:W-:Y:S01]  /*7a00*/  UIADD3 UR6, UR41, 0x8000, URZ ;  /* 0x0000800029067890 */ /* 0x000fe2000fffe03f */
[----:B------:R-:W-:Y:S01]  /*7a10*/  WARPGROUP.ARRIVE ;  /* 0x00000000000079c5 */ /* 0x000fe20000000000 */
[----:B------:R-:W-:Y:S01]  /*7a20*/  UMOV UR7, 0x80000020 ;  /* 0x8000002000077882 */ /* 0x000fe20000000000 */
[----:B01----:R-:W-:Y:S01]  /*7a30*/  FMNMX.FTZ R4, R152, R7, !PT ;  /* 0x0000000798047209 */ /* 0x003fe20007810000 */
[----:B------:R-:W-:-:S03]  /*7a40*/  USHF.R.U32.HI UR6, URZ, 0x4, UR6 ;  /* 0x000000043f067899 */ /* 0x000fc60008011606 */
[----:B------:R-:W0:Y:S01]  /*7a50*/  S2R R216, SR_TID.X ;  /* 0x0000000000d87919 */ /* 0x000e220000002100 */
[----:B------:R-:W-:Y:S01]  /*7a60*/  FMNMX.FTZ R5, R153, R4, !PT ;  /* 0x0000000499057209 */ /* 0x000fe20007810000 */
[----:B------:R-:W-:Y:S01]  /*7a70*/  ULOP3.LUT UR6, UR6, 0x3fff, URZ, 0xc0, !UPT ;  /* 0x00003fff06067892 */ /* 0x000fe2000f8ec03f */
[----:B------:R-:W-:-:S03]  /*7a80*/  FMNMX.FTZ R4, R154, R8, !PT ;  /* 0x000000089a047209 */ /* 0x000fc60007810000 */
[----:B------:R-:W-:Y:S01]  /*7a90*/  ULOP3.LUT UR6, UR6, 0x10000, URZ, 0xfc, !UPT ;  /* 0x0001000006067892 */ /* 0x000fe2000f8efc3f */
[----:B------:R-:W-:Y:S02]  /*7aa0*/  FMNMX.FTZ R9, R155, R4, !PT ;  /* 0x000000049b097209 */ /* 0x000fe40007810000 */
[----:B------:R-:W-:Y:S01]  /*7ab0*/  FMNMX.FTZ R4, R156, R5, !PT ;  /* 0x000000059c047209 */ /* 0x000fe20007810000 */
[----:B------:R-:W-:Y:S01]  /*7ac0*/  ULEA UR6, UR37, UR6, 0xa ;  /* 0x0000000625067291 */ /* 0x000fe2000f8e503f */
[----:B------:R-:W-:Y:S02]  /*7ad0*/  FMNMX.FTZ R10, R158, R9, !PT ;  /* 0x000000099e0a7209 */ /* 0x000fe40007810000 */
[----:B------:R-:W-:Y:S02]  /*7ae0*/  FMNMX.FTZ R5, R157, R4, !PT ;  /* 0x000000049d057209 */ /* 0x000fe40007810000 */
[----:B------:R-:W-:Y:S02]  /*7af0*/  FMNMX.FTZ R9, R159, R10, !PT ;  /* 0x0000000a9f097209 */ /* 0x000fe40007810000 */
[----:B------:R-:W-:-:S02]  /*7b00*/  FMNMX.FTZ R4, R160, R5, !PT ;  /* 0x00000005a0047209 */ /* 0x000fc40007810000 */
[----:B------:R-:W-:Y:S01]  /*7b10*/  QGMMA.64x256x32.F32.E4M3.E4M3 R24, R188, gdesc[UR4], R24, gsb0 ;  /* 0x03e00004bc187df3 */ /* 0x000fe20008000818 */
[----:B------:R-:W-:Y:S01]  /*7b20*/  UIADD3 UR6, UR6, 0x2, URZ ;  /* 0x0000000206067890 */ /* 0x000fe2000fffe03f */
[----:B------:R-:W-:Y:S01]  /*7b30*/  FMNMX.FTZ R10, R162, R9, !PT ;  /* 0x00000009a20a7209 */ /* 0x000fe20007810000 */
        /* <DEDUP_REMOVED lines=23> */
[----:B0-----:R-:W-:Y:S01]  /*7cb0*/  SHF.R.U32.HI R216, RZ, 0x7, R216 ;  /* 0x00000007ffd87819 */ /* 0x001fe200000116d8 */
[----:B------:R-:W0:Y:S04]  /*7cc0*/  SHFL.BFLY PT, R4, R9, 0x2, 0x1f ;  /* 0x0c401f0009047f89 */ /* 0x000e2800000e0000 */
[----:B------:R-:W1:Y:S01]  /*7cd0*/  SHFL.BFLY PT, R5, R10, 0x2, 0x1f ;  /* 0x0c401f000a057f89 */ /* 0x000e6200000e0000 */
[----:B0-----:R-:W-:Y:S01]  /*7ce0*/  FMNMX.FTZ R11, R9, R4, !PT ;  /* 0x00000004090b7209 */ /* 0x001fe20007810000 */
[----:B------:R-:W-:Y:S01]  /*7cf0*/  IMAD.U32 R9, RZ, RZ, UR40 ;  /* 0x00000028ff097e24 */ /* 0x000fe2000f8e00ff */
[----:B-1----:R-:W-:-:S03]  /*7d00*/  FMNMX.FTZ R12, R10, R5, !PT ;  /* 0x000000050a0c7209 */ /* 0x002fc60007810000 */
[----:B------:R-:W0:Y:S04]  /*7d10*/  SHFL.BFLY PT, R4, R11, 0x1, 0x1f ;  /* 0x0c201f000b047f89 */ /* 0x000e2800000e0000 */
[----:B------:R-:W1:Y:S01]  /*7d20*/  SHFL.BFLY PT, R5, R12, 0x1, 0x1f ;  /* 0x0c201f000c057f89 */ /* 0x000e6200000e0000 */
[----:B0-----:R-:W-:Y:S02]  /*7d30*/  FMNMX.FTZ R4, R11, R4, !PT ;  /* 0x000000040b047209 */ /* 0x001fe40007810000 */
[----:B-1----:R-:W-:-:S03]  /*7d40*/  FMNMX.FTZ R5, R12, R5, !PT ;  /* 0x000000050c057209 */ /* 0x002fc60007810000 */
[C---:B------:R-:W-:Y:S01]  /*7d50*/  FFMA.FTZ R9, R4.reuse, R9, -8 ;  /* 0xc100000004097423 */ /* 0x040fe20000010009 */
[----:B------:R-:W-:-:S03]  /*7d60*/  FADD.FTZ R7, -R4, R7 ;  /* 0x0000000704077221 */ /* 0x000fc60000010100 */
[--C-:B------:R-:W-:Y:S01]  /*7d70*/  FFMA.FTZ R10, R152, UR40, -R9.reuse ;  /* 0x00000028980a7c23 */ /* 0x100fe20008010809 */
[----:B------:R-:W-:-:S01]  /*7d80*/  FFMA.FTZ R152, R168, UR40, -R9 ;  /* 0x00000028a8987c23 */ /* 0x000fc20008010809 */
[----:B------:R-:W-:Y:S02]  /*7d90*/  IMAD.U32 R168, RZ, RZ, UR40 ;  /* 0x00000028ffa87e24 */ /* 0x000fe4000f8e00ff */
[----:B------:R-:W-:-:S01]  /*7da0*/  FFMA.FTZ R21, R165, UR40, -R9 ;  /* 0x00000028a5157c23 */ /* 0x000fc20008010809 */
[----:B------:R-:W-:Y:S01]  /*7db0*/  FADD.FTZ R8, -R5, R8 ;  /* 0x0000000805087221 */ /* 0x000fe20000010100 */
[----:B------:R-:W-:-:S01]  /*7dc0*/  FFMA.FTZ R11, R153, UR40, -R9 ;  /* 0x00000028990b7c23 */ /* 0x000fc20008010809 */
[----:B------:R-:W-:Y:S01]  /*7dd0*/  FFMA.FTZ R165, R5, R168, -8 ;  /* 0xc100000005a57423 */ /* 0x000fe200000100a8 */
[----:B------:R-:W-:Y:S01]  /*7de0*/  FMUL.FTZ R7, R7, UR40 ;  /* 0x0000002807077c20 */ /* 0x000fe20008410000 */
[----:B------:R-:W-:Y:S01]  /*7df0*/  FFMA.FTZ R153, R169, UR40, -R9 ;  /* 0x00000028a9997c23 */ /* 0x000fe20008010809 */
[----:B------:R-:W-:Y:S01]  /*7e00*/  FMUL.FTZ R8, R8, UR40 ;  /* 0x0000002808087c20 */ /* 0x000fe20008410000 */
[--C-:B------:R-:W-:Y:S01]  /*7e10*/  FFMA.FTZ R169, R154, UR40, -R165.reuse ;  /* 0x000000289aa97c23 */ /* 0x100fe200080108a5 */
[----:B------:R-:W-:-:S01]  /*7e20*/  FFMA.FTZ R154, R155, UR40, -R165 ;  /* 0x000000289b9a7c23 */ /* 0x000fc200080108a5 */
[--C-:B------:R-:W-:Y:S01]  /*7e30*/  FFMA.FTZ R155, R158, UR40, -R165.reuse ;  /* 0x000000289e9b7c23 */ /* 0x100fe200080108a5 */
[----:B------:R-:W-:Y:S01]  /*7e40*/  MUFU.EX2 R7, R7 ;  /* 0x0000000700077308 */ /* 0x000fe20000000800 */
[----:B------:R-:W-:-:S01]  /*7e50*/  FFMA.FTZ R158, R159, UR40, -R165 ;  /* 0x000000289f9e7c23 */ /* 0x000fc200080108a5 */
[----:B------:R-:W-:-:S02]  /*7e60*/  IMAD.U32 R168, RZ, RZ, UR45 ;  /* 0x0000002dffa87e24 */ /* 0x000fc4000f8e00ff */
[----:B------:R-:W-:-:S01]  /*7e70*/  FFMA.FTZ R159, R162, UR40, -R165 ;  /* 0x00000028a29f7c23 */ /* 0x000fc200080108a5 */
[----:B------:R-:W-:Y:S01]  /*7e80*/  FFMA.FTZ R162, R163, UR40, -R165 ;  /* 0x00000028a3a27c23 */ /* 0x000fe200080108a5 */
[----:B------:R-:W-:-:S01]  /*7e90*/  FFMA.FTZ R12, R156, UR40, -R9 ;  /* 0x000000289c0c7c23 */ /* 0x000fc20008010809 */
[--C-:B------:R-:W-:Y:S01]  /*7ea0*/  FFMA.FTZ R163, R166, UR40, -R165.reuse ;  /* 0x00000028a6a37c23 */ /* 0x100fe200080108a5 */
[----:B------:R-:W-:-:S01]  /*7eb0*/  FFMA.FTZ R166, R167, UR40, -R165 ;  /* 0x00000028a7a67c23 */ /* 0x000fc200080108a5 */
[----:B------:R-:W0:Y:S01]  /*7ec0*/  MUFU.EX2 R10, R10 ;  /* 0x0000000a000a7308 */ /* 0x000e220000000800 */
[----:B------:R-:W-:Y:S01]  /*7ed0*/  @!P1 LEA R167, R168, UR41, 0x3 ;  /* 0x00000029a8a79c11 */ /* 0x000fe2000f8e18ff */
[--C-:B------:R-:W-:Y:S01]  /*7ee0*/  FFMA.FTZ R13, R157, UR40, -R9.reuse ;  /* 0x000000289d0d7c23 */ /* 0x100fe20008010809 */
[----:B------:R-:W-:-:S01]  /*7ef0*/  FFMA.FTZ R14, R160, UR40, -R9 ;  /* 0x00000028a00e7c23 */ /* 0x000fc20008010809 */
[----:B------:R-:W-:Y:S01]  /*7f00*/  FFMA.FTZ R156, R172, UR40, -R9 ;  /* 0x00000028ac9c7c23 */ /* 0x000fe20008010809 */
[----:B------:R-:W-:Y:S01]  /*7f10*/  IADD3 R172, -R216, 0xb, RZ ;  /* 0x0000000bd8ac7810 */ /* 0x000fe20007ffe1ff */
[----:B------:R-:W-:-:S02]  /*7f20*/  @!P1 VIADD R167, R167, 0x28440 ;  /* 0x00028440a7a79836 */ /* 0x000fc40000000000 */
[----:B------:R-:W-:-:S01]  /*7f30*/  FFMA.FTZ R15, R161, UR40, -R9 ;  /* 0x00000028a10f7c23 */ /* 0x000fc20008010809 */
[----:B------:R-:W-:Y:S01]  /*7f40*/  MUFU.EX2 R8, R8 ;  /* 0x0000000800087308 */ /* 0x000fe20000000800 */
[----:B------:R-:W-:-:S01]  /*7f50*/  FFMA.FTZ R20, R164, UR40, -R9 ;  /* 0x00000028a4147c23 */ /* 0x000fc20008010809 */
[----:B------:R-:W-:Y:S01]  /*7f60*/  FFMA.FTZ R170, R170, UR40, -R165 ;  /* 0x00000028aaaa7c23 */ /* 0x000fe200080108a5 */
[----:B------:R-:W-:Y:S01]  /*7f70*/  @!P1 PRMT R168, RZ, 0x654, R167 ;  /* 0x00000654ffa89816 */ /* 0x000fe200000000a7 */
[----:B------:R-:W-:Y:S01]  /*7f80*/  FFMA.FTZ R174, R174, UR40, -R165 ;  /* 0x00000028aeae7c23 */ /* 0x000fe200080108a5 */
[----:B------:R-:W-:-:S01]  /*7f90*/  FFMA.FTZ R157, R173, UR40, -R9 ;  /* 0x00000028ad9d7c23 */ /* 0x000fc20008010809 */
[----:B------:R-:W-:Y:S01]  /*7fa0*/  FFMA.FTZ R175, R175, UR40, -R165 ;  /* 0x00000028afaf7c23 */ /* 0x000fe200080108a5 */
[----:B------:R-:W-:-:S01]  /*7fb0*/  FFMA.FTZ R160, R176, UR40, -R9 ;  /* 0x00000028b0a07c23 */ /* 0x000fc20008010809 */
[----:B------:R-:W1:Y:S01]  /*7fc0*/  MUFU.EX2 R169, R169 ;  /* 0x000000a900a97308 */ /* 0x000e620000000800 */
[----:B0-----:R-:W-:-:S01]  /*7fd0*/  FFMA.FTZ R0, R7, R0, R10 ;  /* 0x0000000007007223 */ /* 0x001fc2000001000a */
[----:B------:R-:W-:Y:S01]  /*7fe0*/  FFMA.FTZ R178, R178, UR40, -R165 ;  /* 0x00000028b2b27c23 */ /* 0x000fe200080108a5 */
[----:B------:R-:W-:-:S01]  /*7ff0*/  FFMA.FTZ R161, R177, UR40, -R9 ;  /* 0x00000028b1a17c23 */ /* 0x000fc20008010809 */
[----:B------:R-:W-:Y:S01]  /*8000*/  FFMA.FTZ R179, R179, UR40, -R165 ;  /* 0x00000028b3b37c23 */ /* 0x000fe200080108a5 */
[----:B------:R-:W-:-:S01]  /*8010*/  FFMA.FTZ R164, R180, UR40, -R9 ;  /* 0x00000028b4a47c23 */ /* 0x000fc20008010809 */
[----:B------:R-:W-:Y:S01]  /*8020*/  FFMA.FTZ R182, R182, UR40, -R165 ;  /* 0x00000028b6b67c23 */ /* 0x000fe200080108a5 */
[----:B------:R-:W-:-:S01]  /*8030*/  FFMA.FTZ R9, R181, UR40, -R9 ;  /* 0x00000028b5097c23 */ /* 0x000fc20008010809 */
[----:B------:R-:W0:Y:S08]  /*8040*/  MUFU.EX2 R11, R11 ;  /* 0x0000000b000b7308 */ /* 0x000e300000000800 */
[----:B------:R-:W2:Y:S01]  /*8050*/  MUFU.EX2 R154, R154 ;  /* 0x0000009a009a7308 */ /* 0x000ea20000000800 */
[----:B-1----:R-:W-:-:S07]  /*8060*/  FFMA.FTZ R3, R8, R3, R169 ;  /* 0x0000000308037223 */ /* 0x002fce00000100a9 */
[----:B------:R-:W1:Y:S08]  /*8070*/  MUFU.EX2 R12, R12 ;  /* 0x0000000c000c7308 */ /* 0x000e700000000800 */
[----:B------:R-:W3:Y:S08]  /*8080*/  MUFU.EX2 R155, R155 ;  /* 0x0000009b009b7308 */ /* 0x000ef00000000800 */
[----:B------:R-:W4:Y:S08]  /*8090*/  MUFU.EX2 R13, R13 ;  /* 0x0000000d000d7308 */ /* 0x000f300000000800 */
[----:B------:R-:W5:Y:S08]  /*80a0*/  MUFU.EX2 R158, R158 ;  /* 0x0000009e009e7308 */ /* 0x000f700000000800 */
[----:B------:R-:W5:Y:S08]  /*80b0*/  MUFU.EX2 R14, R14 ;  /* 0x0000000e000e7308 */ /* 0x000f700000000800 */
[----:B------:R-:W5:Y:S08]  /*80c0*/  MUFU.EX2 R159, R159 ;  /* 0x0000009f009f7308 */ /* 0x000f700000000800 */
[----:B------:R-:W5:Y:S08]  /*80d0*/  MUFU.EX2 R15, R15 ;  /* 0x0000000f000f7308 */ /* 0x000f700000000800 */
[----:B------:R-:W5:Y:S08]  /*80e0*/  MUFU.EX2 R162, R162 ;  /* 0x000000a200a27308 */ /* 0x000f700000000800 */
[----:B------:R-:W5:Y:S08]  /*80f0*/  MUFU.EX2 R20, R20 ;  /* 0x0000001400147308 */ /* 0x000f700000000800 */
[----:B------:R-:W5:Y:S08]  /*8100*/  MUFU.EX2 R163, R163 ;  /* 0x000000a300a37308 */ /* 0x000f700000000800 */
[----:B------:R1:W-:Y:S08]  /*8110*/  MUFU.EX2 R167, R170 ;  /* 0x000000aa00a77308 */ /* 0x0003f00000000800 */
[----:B------:R-:W5:Y:S08]  /*8120*/  MUFU.EX2 R21, R21 ;  /* 0x0000001500157308 */ /* 0x000f700000000800 */
[----:B------:R-:W5:Y:S01]  /*8130*/  MUFU.EX2 R166, R166 ;  /* 0x000000a600a67308 */ /* 0x000f620000000800 */
[----:B------:R-:W-:-:S02]  /*8140*/  WARPGROUP.DEPBAR.LE gsb0, 0x0 ;  /* 0x00008000000079c5 */ /* 0x000fc40000010000 */
[----:B------:R-:W-:-:S05]  /*8150*/  WARPGROUP.ARRIVE ;  /* 0x00000000000079c5 */ /* 0x000fca0000000000 */
[----:B------:R-:W5:Y:S01]  /*8160*/  MUFU.EX2 R152, R152 ;  /* 0x0000009800987308 */ /* 0x000f620000000800 */
[----:B------:R-:W-:Y:S07]  /*8170*/  QGMMA.64x256x32.F32.E4M3.E4M3 R24, R184, gdesc[UR4], R24, gsb0 ;  /* 0x03e00004b8187df3 */ /* 0x000fee0008000818 */
[----:B------:R-:W5:Y:S08]  /*8180*/  MUFU.EX2 R153, R153 ;  /* 0x0000009900997308 */ /* 0x000f700000000800 */
[----:B------:R-:W-:Y:S08]  /*8190*/  MUFU.EX2 R156, R156 ;  /* 0x0000009c009c7308 */ /* 0x000ff00000000800 */
        /* <DEDUP_REMOVED lines=9> */
[----:B------:R-:W-:Y:S01]  /*8230*/  MUFU.EX2 R9, R9 ;  /* 0x0000000900097308 */ /* 0x000fe20000000800 */
[----:B------:R-:W-:-:S02]  /*8240*/  WARPGROUP.DEPBAR.LE gsb0, 0x0 ;  /* 0x00008000000079c5 */ /* 0x000fc40000010000 */
[----:B------:R0:W-:Y:S06]  /*8250*/  BAR.ARV R172, 0x100 ;  /* 0x000400ac0000751d */ /* 0x0001ec0000002000 */
[----:B------:R2:W-:Y:S02]  /*8260*/  @!P1 SYNCS.ARRIVE.TRANS64.RED.A1T0 RZ, [R168+URZ], RZ ;  /* 0x000000ffa8ff99a7 */ /* 0x0005e4000810043f */
[----:B--2---:R-:W-:-:S01]  /*8270*/  FFMA.FTZ R168, R171, UR40, -R165 ;  /* 0x00000028aba87c23 */ /* 0x004fc200080108a5 */
[----:B0-----:R-:W-:Y:S01]  /*8280*/  FADD.FTZ R171, R11, R0 ;  /* 0x000000000bab7221 */ /* 0x001fe20000010000 */
[----:B------:R-:W-:-:S01]  /*8290*/  FADD.FTZ R0, R154, R3 ;  /* 0x000000039a007221 */ /* 0x000fc20000010000 */
[----:B------:R-:W-:-:S02]  /*82a0*/  FFMA.FTZ R165, R183, UR40, -R165 ;  /* 0x00000028b7a57c23 */ /* 0x000fc400080108a5 */
[----:B-1----:R-:W-:-:S01]  /*82b0*/  FADD.FTZ R170, R12, R171 ;  /* 0x000000ab0caa7221 */ /* 0x002fc20000010000 */
[----:B---3--:R-:W-:Y:S01]  /*82c0*/  FADD.FTZ R3, R155, R0 ;  /* 0x000000009b037221 */ /* 0x008fe20000010000 */
[----:B------:R-:W0:Y:S02]  /*82d0*/  MUFU.EX2 R168, R168 ;  /* 0x000000a800a87308 */ /* 0x000e240000000800 */
[----:B----4-:R-:W-:-:S01]  /*82e0*/  FADD.FTZ R171, R13, R170 ;  /* 0x000000aa0dab7221 */ /* 0x010fc20000010000 */
[----:B-----5:R-:W-:-:S03]  /*82f0*/  FADD.FTZ R0, R158, R3 ;  /* 0x000000039e007221 */ /* 0x020fc60000010000 */
[----:B------:R-:W-:Y:S01]  /*8300*/  FADD.FTZ R170, R14, R171 ;  /* 0x000000ab0eaa7221 */ /* 0x000fe20000010000 */
[----:B------:R-:W-:-:S01]  /*8310*/  FADD.FTZ R3, R159, R0 ;  /* 0x000000009f037221 */ /* 0x000fc20000010000 */
[----:B------:R-:W1:Y:S02]  /*8320*/  MUFU.EX2 R165, R165 ;  /* 0x000000a500a57308 */ /* 0x000e640000000800 */
[----:B------:R-:W-:-:S01]  /*8330*/  FADD.FTZ R171, R15, R170 ;  /* 0x000000aa0fab7221 */ /* 0x000fc20000010000 */
[----:B------:R-:W-:-:S03]  /*8340*/  FADD.FTZ R0, R162, R3 ;  /* 0x00000003a2007221 */ /* 0x000fc60000010000 */
[----:B------:R-:W-:Y:S01]  /*8350*/  FADD.FTZ R170, R20, R171 ;  /* 0x000000ab14aa7221 */ /* 0x000fe20000010000 */
[----:B------:R-:W-:-:S03]  /*8360*/  FADD.FTZ R3, R163, R0 ;  /* 0x00000000a3037221 */ /* 0x000fc60000010000 */
[----:B------:R-:W-:Y:S01]  /*8370*/  FADD.FTZ R171, R21, R170 ;  /* 0x000000aa15ab7221 */ /* 0x000fe20000010000 */
[----:B------:R-:W-:-:S03]  /*8380*/  FADD.FTZ R0, R166, R3 ;  /* 0x00000003a6007221 */ /* 0x000fc60000010000 */
[----:B------:R-:W-:Y:S01]  /*8390*/  FADD.FTZ R170, R152, R171 ;  /* 0x000000ab98aa7221 */ /* 0x000fe20000010000 */
[----:B------:R-:W-:-:S03]  /*83a0*/  FADD.FTZ R3, R167, R0 ;  /* 0x00000000a7037221 */ /* 0x000fc60000010000 */
[----:B------:R-:W-:Y:S01]  /*83b0*/  FADD.FTZ R171, R153, R170 ;  /* 0x000000aa99ab7221 */ /* 0x000fe20000010000 */
[----:B0-----:R-:W-:-:S03]  /*83c0*/  FADD.FTZ R3, R168, R3 ;  /* 0x00000003a8037221 */ /* 0x001fc60000010000 */
[----:B------:R-:W-:Y:S01]  /*83d0*/  FADD.FTZ R0, R156, R171 ;  /* 0x000000ab9c007221 */ /* 0x000fe20000010000 */
        /* <DEDUP_REMOVED lines=10> */
[----:B-1----:R-:W-:-:S01]  /*8480*/  FADD.FTZ R3, R165, R170 ;  /* 0x000000aaa5037221 */ /* 0x002fc20000010000 */
[----:B------:R-:W-:Y:S06]  /*8490*/  @!P0 BRA `(.L_x_1205) ;  /* 0x0000000000048947 */ /* 0x000fec0003800000 */
[----:B------:R-:W-:Y:S01]  /*84a0*/  BPT.TRAP 0x1 ;  /* 0x000000040000795c */ /* 0x000fe20000300000 */
.L_x_1205:
        /* <DEDUP_REMOVED lines=146> */
[----:B------:R-:W-:Y:S01]  /*8dd0*/  IMAD.MOV.U32 R8, RZ, RZ, R5 ;  /* 0x000000ffff087224 */ /* 0x000fe200078e0005 */
[----:B------:R-:W-:Y:S01]  /*8de0*/  F2FP.SATFINITE.E4M3.F32.PACK_AB_MERGE_C R190, R15, R14, R190 ;  /* 0x0000000e0fbe723e */ /* 0x000fe200048070be */
[----:B------:R-:W-:Y:S01]  /*8df0*/  IMAD.MOV.U32 R7, RZ, RZ, R4 ;  /* 0x000000ffff077224 */ /* 0x000fe200078e0004 */
[----:B------:R-:W-:-:S02]  /*8e00*/  F2FP.SATFINITE.E4M3.F32.PACK_AB_MERGE_C R191, R162, R159, R163 ;  /* 0x0000009fa2bf723e */ /* 0x000fc400048070a3 */
[----:B------:R-:W-:Y:S02]  /*8e10*/  F2FP.SATFINITE.E4M3.F32.PACK_AB_MERGE_C R184, R153, R152, R156 ;  /* 0x0000009899b8723e */ /* 0x000fe4000480709c */
[----:B------:R-:W-:Y:S02]  /*8e20*/  F2FP.SATFINITE.E4M3.F32.PACK_AB_MERGE_C R185, R168, R167, R174 ;  /* 0x000000a7a8b9723e */ /* 0x000fe400048070ae */
[----:B------:R-:W-:Y:S02]  /*8e30*/  F2FP.SATFINITE.E4M3.F32.PACK_AB_MERGE_C R186, R161, R160, R9 ;  /* 0x000000a0a1ba723e */ /* 0x000fe40004807009 */
[----:B------:R-:W-:Y:S01]  /*8e40*/  F2FP.SATFINITE.E4M3.F32.PACK_AB_MERGE_C R187, R179, R178, R165 ;  /* 0x000000b2b3bb723e */ /* 0x000fe200048070a5 */
[----:B------:R-:W-:Y:S06]  /*8e50*/  @P2 BRA `(.L_x_1206) ;  /* 0xffffffe400ac2947 */ /* 0x000fec000383ffff */
[----:B------:R-:W-:-:S05]  /*8e60*/  UMOV UR37, UR45 ;  /* 0x0000002d00257c82 */ /* 0x000fca0008000000 */
.L_x_1196:
[----:B------:R-:W-:-:S13]  /*8e70*/  ISETP.GE.AND P2, PT, R6, UR51, PT ;  /* 0x0000003306007c0c */ /* 0x000fda000bf46270 */
[----:B------:R-:W-:Y:S05]  /*8e80*/  @!P2 BRA `(.L_x_1207) ;  /* 0x00000024001ca947 */ /* 0x000fea0003800000 */
[----:B------:R-:W-:Y:S01]  /*8e90*/  IMAD.MOV.U32 R7, RZ, RZ, R5 ;  /* 0x000000ffff077224 */ /* 0x000fe200078e0005 */
[----:B------:R-:W-:Y:S01]  /*8ea0*/  UMOV UR44, UR36 ;  /* 0x00000024002c7c82 */ /* 0x000fe20008000000 */
[----:B------:R-:W-:Y:S01]  /*8eb0*/  IMAD.MOV.U32 R8, RZ, RZ, R4 ;  /* 0x000000ffff087224 */ /* 0x000fe200078e0004 */
[----:B------:R-:W-:Y:S01]  /*8ec0*/  ULDC UR46, c[0x0][0x9e4] ;  /* 0x00027900002e7ab9 */ /* 0x000fe20000000800 */
[----:B------:R-:W-:Y:S01]  /*8ed0*/  ULDC UR50, c[0x0][0x9dc] ;  /* 0x0002770000327ab9 */ /* 0x000fe20000000800 */
[----:B------:R-:W-:-:S05]  /*8ee0*/  ULDC UR58, c[0x0][0x9e0] ;  /* 0x00027800003a7ab9 */ /* 0x000fca0000000800 */
.L_x_1225:
[----:B------:R-:W-:Y:S01]  /*8ef0*/  ISETP.NE.AND P3, PT, RZ, UR47, PT ;  /* 0x0000002fff007c0c */ /* 0x000fe2000bf65270 */
[----:B------:R-:W-:-:S04]  /*8f00*/  UISETP.NE.AND UP1, UPT, UR37, 0x1, UPT ;  /* 0x000000012500788c */ /* 0x000fc8000bf25270 */
[----:B------:R-:W-:-:S04]  /*8f10*/  USEL UR36, URZ, 0x1, UP1 ;  /* 0x000000013f247887 */ /* 0x000fc80008800000 */
[----:B------:R-:W-:-:S04]  /*8f20*/  ULOP3.LUT UR36, UR44, UR36, URZ, 0x3c, !UPT ;  /* 0x000000242c247292 */ /* 0x000fc8000f8e3c3f */
[----:B------:R-:W-:Y:S08]  /*8f30*/  @P3 BRA `(.L_x_1208) ;  /* 0x0000000000383947 */ /* 0x000ff00003800000 */
[----:B------:R-:W-:Y:S05]  /*8f40*/  @!P0 BRA `(.L_x_1209) ;  /* 0x0000000000048947 */ /* 0x000fea0003800000 */
[----:B------:R-:W-:Y:S01]  /*8f50*/  BPT.TRAP 0x1 ;  /* 0x000000040000795c */ /* 0x000fe20000300000 */
.L_x_1209:
        /* <DEDUP_REMOVED lines=9> */
.L_x_1210:
[----:B-1----:R-:W-:Y:S05]  /*8ff0*/  @P2 BRA `(.L_x_1208) ;  /* 0x0000000000082947 */ /* 0x002fea0003800000 */
[----:B------:R-:W1:Y:S02]  /*9000*/  SYNCS.PHASECHK.TRANS64.TRYWAIT P2, [UR6+0x28430], R4 ;  /* 0x02843004ff0075a7 */ /* 0x000e640008040146 */
[----:B-1----:R-:W-:Y:S05]  /*9010*/  @!P2 BRA `(.L_x_1211) ;  /* 0x000000fc0034a947 */ /* 0x002fea0003800000 */
.L_x_1208:
        /* <DEDUP_REMOVED lines=51> */
.L_x_1213:
[----:B------:R-:W-:Y:S01]  /*9350*/  ULEA UR6, UR37, UR41, 0x3 ;  /* 0x0000002925067291 */ /* 0x000fe2000f8e183f */
[----:B------:R-:W-:-:S05]  /*9360*/  IMAD.U32 R4, RZ, RZ, UR44 ;  /* 0x0000002cff047e24 */ /* 0x000fca000f8e00ff */
[----:B------:R-:W-:-:S04]  /*9370*/  SHF.L.U32 R4, R4, 0x1f, RZ ;  /* 0x0000001f04047819 */ /* 0x000fc800000006ff */
[----:B------:R0:W1:Y:S01]  /*9380*/  SYNCS.PHASECHK.TRANS64.TRYWAIT P2, [UR6+0x28450], R4 ;  /* 0x02845004ff0075a7 */ /* 0x0000620008040146 */
[----:B------:R-:W-:Y:S05]  /*9390*/  @!P0 BRA `(.L_x_1214) ;  /* 0x0000000000048947 */ /* 0x000fea0003800000 */
[----:B------:R-:W-:Y:S01]  /*93a0*/  BPT.TRAP 0x1 ;  /* 0x000000040000795c */ /* 0x000fe20000300000 */
.L_x_1214:
[----:B-1----:R-:W-:Y:S05]  /*93b0*/  @P2 BRA `(.L_x_1212) ;  /* 0x0000000000082947 */ /* 0x002fea0003800000 */
[----:B------:R-:W1:Y:S02]  /*93c0*/  SYNCS.PHASECHK.TRANS64.TRYWAIT P2, [UR6+0x28450], R4 ;  /* 0x02845004ff0075a7 */ /* 0x000e640008040146 */
[----:B-1----:R-:W-:Y:S05]  /*93d0*/  @!P2 BRA `(.L_x_1215) ;  /* 0x000000f8005ca947 */ /* 0x002fea0003800000 */
.L_x_1212:
[----:B------:R-:W-:Y:S01]  /*93e0*/  UIADD3 UR6, UR41, 0x8000, URZ ;  /* 0x0000800029067890 */ /* 0x000fe2000fffe03f */
[----:B------:R-:W-:Y:S01]  /*93f0*/  WARPGROUP.ARRIVE ;  /* 0x00000000000079c5 */ /* 0x000fe20000000000 */
[----:B------:R-:W-:-:S05]  /*9400*/  UMOV UR7, 0x80000020 ;  /* 0x8000002000077882 */ /* 0x000fca0000000000 */
[----:B------:R-:W2:Y:S01]  /*9410*/  S2R R9, SR_TID.X ;  /* 0x0000000000097919 */ /* 0x000ea20000002100 */
[----:B------:R-:W-:Y:S01]  /*9420*/  USHF.R.U32.HI UR6, URZ, 0x4, UR6 ;  /* 0x000000043f067899 */ /* 0x000fe20008011606 */
[----:B------:R-:W-:Y:S01]  /*9430*/  PLOP3.LUT P2, PT, PT, PT, UP0, 0x80, 0x0 ;  /* 0x000000000000781c */ /* 0x000fe20003f4f008 */
[----:B------:R-:W-:Y:S02]  /*9440*/  VIADD R10, R16, UR42 ;  /* 0x0000002a100a7c36 */ /* 0x000fe40008000000 */
[----:B------:R-:W-:Y:S01]  /*9450*/  ULOP3.LUT UR6, UR6, 0x3fff, URZ, 0xc0, !UPT ;  /* 0x00003fff06067892 */ /* 0x000fe2000f8ec03f */
[----:B01----:R-:W-:Y:S02]  /*9460*/  IMAD.U32 R4, RZ, RZ, UR45 ;  /* 0x0000002dff047e24 */ /* 0x003fe4000f8e00ff */
[----:B------:R-:W-:Y:S01]  /*9470*/  IMAD.U32 R11, RZ, RZ, UR38 ;  /* 0x00000026ff0b7e24 */ /* 0x000fe2000f8e00ff */
[----:B------:R-:W-:Y:S02]  /*9480*/  ULOP3.LUT UR6, UR6, 0x10000, URZ, 0xfc, !UPT ;  /* 0x0001000006067892 */ /* 0x000fe4000f8efc3f */
[----:B------:R-:W-:-:S02]  /*9490*/  @!P1 LEA R4, R4, UR41, 0x3 ;  /* 0x0000002904049c11 */ /* 0x000fc4000f8e18ff */
[----:B------:R-:W-:-:S03]  /*94a0*/  ULEA UR6, UR37, UR6, 0xa ;  /* 0x0000000625067291 */ /* 0x000fc6000f8e503f */
[----:B------:R-:W-:-:S05]  /*94b0*/  @!P1 VIADD R4, R4, 0x28440 ;  /* 0x0002844004049836 */ /* 0x000fca0000000000 */
[----:B------:R-:W-:Y:S01]  /*94c0*/  @!P1 PRMT R4, RZ, 0x654, R4 ;  /* 0x00000654ff049816 */ /* 0x000fe20000000004 */
        /* <DEDUP_REMOVED lines=10> */
[----:B------:R-:W-:-:S04]  /*9570*/  @UP0 ULDC UR6, c[0x0][0x450] ;  /* 0x0001140000060ab9 */ /* 0x000fc80000000800 */
[----:B------:R-:W-:Y:S01]  /*9580*/  @P2 SHF.R.U32.HI R10, RZ, UR6, R5 ;  /* 0x00000006ff0a2c19 */ /* 0x000fe20008011605 */
[----:B------:R-:W-:Y:S01]  /*9590*/  ULOP3.LUT UR6, URZ, UR50, URZ, 0x33, !UPT ;  /* 0x000000323f067292 */ /* 0x000fe2000f8e333f */
[----:B------:R-:W-:Y:S01]  /*95a0*/  IADD3 R5, -R9, 0xb, RZ ;  /* 0x0000000b09057810 */ /* 0x000fe20007ffe1ff */
[----:B------:R-:W-:Y:S02]  /*95b0*/  IMAD.SHL.U32 R9, R6, 0x40, RZ ;  /* 0x0000004006097824 */ /* 0x000fe400078e00ff */
[----:B------:R-:W0:Y:S01]  /*95c0*/  SHFL.IDX PT, R15, R10, RZ, 0x1c1f ;  /* 0x001c1fff0a0f7589 */ /* 0x000e2200000e0000 */
[----:B------:R-:W-:Y:S02]  /*95d0*/  WARPGROUP.DEPBAR.LE gsb0, 0x0 ;  /* 0x00008000000079c5 */ /* 0x000fe40000010000 */
[----:B------:R1:W-:Y:S06]  /*95e0*/  BAR.ARV R5, 0x100 ;  /* 0x000400050000751d */ /* 0x0003ec0000002000 */
[----:B------:R2:W-:Y:S02]  /*95f0*/  @!P1 SYNCS.ARRIVE.TRANS64.RED.A1T0 RZ, [R4+URZ], RZ ;  /* 0x000000ff04ff99a7 */ /* 0x0005e4000810043f */
[----:B--2---:R-:W-:-:S04]  /*9600*/  IADD3 R4, -R2, 0x1, -R9 ;  /* 0x0000000102047810 */ /* 0x004fc80007ffe909 */
[----:B------:R-:W-:-:S05]  /*9610*/  IADD3 R4, -R11, UR39, R4 ;  /* 0x000000270b047c10 */ /* 0x000fca000fffe104 */
[C---:B------:R-:W-:Y:S02]  /*9620*/  VIADD R11, R4.reuse, UR58 ;  /* 0x0000003a040b7c36 */ /* 0x040fe40008000000 */
[----:B------:R-:W-:Y:S02]  /*9630*/  VIADD R12, R4, UR6 ;  /* 0x00000006040c7c36 */ /* 0x000fe40008000000 */
[--C-:B0-----:R-:W-:Y:S02]  /*9640*/  IMAD.IADD R13, R11, 0x1, R15.reuse ;  /* 0x000000010b0d7824 */ /* 0x101fe400078e020f */
[----:B------:R-:W-:Y:S01]  /*9650*/  IMAD.IADD R14, R12, 0x1, R15 ;  /* 0x000000010c0e7824 */ /* 0x000fe200078e020f */
[----:B-1----:R-:W-:Y:S06]  /*9660*/  @!P5 BRA `(.L_x_1216) ;  /* 0x00000000005cd947 */ /* 0x002fec0003800000 */
        /* <DEDUP_REMOVED lines=13> */
.L_x_1218:
[----:B------:R-:W-:-:S05]  /*9740*/  IMAD.U32 R20, RZ, RZ, UR46 ;  /* 0x0000002eff147e24 */ /* 0x000fca000f8e00ff */
[----:B------:R-:W-:-:S13]  /*9750*/  ISETP.NE.AND P2, PT, R20, 0x1, PT ;  /* 0x000000011400780c */ /* 0x000fda0003f45270 */
[----:B------:R-:W0:Y:S02]  /*9760*/  @P2 LDC.64 R4, c[0x0][0x9e8] ;  /* 0x00027a00ff042b82 */ /* 0x000e240000000a00 */
[----:B0-----:R-:W-:-:S05]  /*9770*/  @P2 IMAD.HI.U32 R4, R15, R4, RZ ;  /* 0x000000040f042227 */ /* 0x001fca00078e00ff */
[----:B------:R-:W-:-:S07]  /*9780*/  @P2 SHF.R.U32.HI R15, RZ, R5, R4 ;  /* 0x00000005ff0f2219 */ /* 0x000fce0000011604 */
.L_x_1219:
[----:B------:R-:W-:Y:S05]  /*9790*/  BSYNC B0 ;  /* 0x0000000000007941 */ /* 0x000fea0003800000 */
.L_x_1217:
[----:B------:R-:W-:-:S04]  /*97a0*/  IMAD R15, R15, R20, -R9 ;  /* 0x000000140f0f7224 */ /* 0x000fc800078e0a09 */
[----:B------:R-:W-:-:S05]  /*97b0*/  IMAD.IADD R15, R15, 0x1, -R2 ;  /* 0x000000010f0f7824 */ /* 0x000fca00078e0a02 */
[----:B------:R-:W-:Y:S02]  /*97c0*/  VIMNMX R14, R14, R15, !PT ;  /* 0x0000000f0e0e7248 */ /* 0x000fe40007fe0100 */
[----:B------:R-:W-:-:S07]  /*97d0*/  VIADDMNMX R13, R15, R20, R13, PT ;  /* 0x000000140f0d7246 */ /* 0x000fce000380010d */
.L_x_1216:
[----:B------:R-:W-:Y:S01]  /*97e0*/  ISETP.GT.AND P2, PT, R6, -0x1, PT ;  /* 0xffffffff0600780c */ /* 0x000fe20003f44270 */
[----:B------:R-:W0:Y:S03]  /*97f0*/  SHFL.IDX PT, R10, R10, 0x1, 0x1c1f ;  /* 0x003c1f000a0a7f89 */ /* 0x000e2600000e0000 */
[C---:B------:R-:W-:Y:S02]  /*9800*/  ISETP.GT.AND P3, PT, R14.reuse, RZ, P2 ;  /* 0x000000ff0e00720c */ /* 0x040fe40001764270 */
[C---:B------:R-:W-:Y:S02]  /*9810*/  ISETP.GT.AND P6, PT, R14.reuse, 0x1, P2 ;  /* 0x000000010e00780c */ /* 0x040fe400017c4270 */
[----:B------:R-:W-:Y:S02]  /*9820*/  ISETP.LT.OR P4, PT, R13, 0x1, P3 ;  /* 0x000000010d00780c */ /* 0x000fe40001f81670 */
[----:B------:R-:W-:-:S02]  /*9830*/  ISETP.GT.AND P3, PT, R14, 0x8, P2 ;  /* 0x000000080e00780c */ /* 0x000fc40001764270 */
[----:B------:R-:W-:Y:S02]  /*9840*/  FSEL R152, R152, -INF , !P4 ;  /* 0xff80000098987808 */ /* 0x000fe40006000000 */
[----:B------:R-:W-:Y:S02]  /*9850*/  ISETP.GT.AND P4, PT, R14, 0x9, P2 ;  /* 0x000000090e00780c */ /* 0x000fe40001784270 */
[C---:B------:R-:W-:Y:S02]  /*9860*/  ISETP.LT.OR P6, PT, R13.reuse, 0x2, P6 ;  /* 0x000000020d00780c */ /* 0x040fe400037c1670 */
[C---:B------:R-:W-:Y:S02]  /*9870*/  ISETP.LT.OR P3, PT, R13.reuse, 0x9, P3 ;  /* 0x000000090d00780c */ /* 0x040fe40001f61670 */
[----:B------:R-:W-:Y:S02]  /*9880*/  ISETP.LT.OR P4, PT, R13, 0xa, P4 ;  /* 0x0000000a0d00780c */ /* 0x000fe40002781670 */
[----:B------:R-:W-:-:S02]  /*9890*/  FSEL R153, R153, -INF , !P6 ;  /* 0xff80000099997808 */ /* 0x000fc40007000000 */
[----:B------:R-:W-:Y:S01]  /*98a0*/  FSEL R156, R156, -INF , !P3 ;  /* 0xff8000009c9c7808 */ /* 0x000fe20005800000 */
[--C-:B0-----:R-:W-:Y:S01]  /*98b0*/  IMAD.IADD R11, R11, 0x1, R10.reuse ;  /* 0x000000010b0b7824 */ /* 0x101fe200078e020a */
[----:B------:R-:W-:Y:S01]  /*98c0*/  FSEL R157, R157, -INF , !P4 ;  /* 0xff8000009d9d7808 */ /* 0x000fe20006000000 */
[----:B------:R-:W-:Y:S01]  /*98d0*/  IMAD.IADD R12, R12, 0x1, R10 ;  /* 0x000000010c0c7824 */ /* 0x000fe200078e020a */
[C---:B------:R-:W-:Y:S02]  /*98e0*/  ISETP.GT.AND P6, PT, R14.reuse, 0x10, P2 ;  /* 0x000000100e00780c */ /* 0x040fe400017c4270 */
[C---:B------:R-:W-:Y:S02]  /*98f0*/  ISETP.GT.AND P3, PT, R14.reuse, 0x11, P2 ;  /* 0x000000110e00780c */ /* 0x040fe40001764270 */
[----:B------:R-:W-:Y:S02]  /*9900*/  ISETP.GT.AND P4, PT, R14, 0x18, P2 ;  /* 0x000000180e00780c */ /* 0x000fe40001784270 */
[----:B------:R-:W-:-:S02]  /*9910*/  ISETP.LT.OR P6, PT, R13, 0x11, P6 ;  /* 0x000000110d00780c */ /* 0x000fc400037c1670 */
[C---:B------:R-:W-:Y:S02]  /*9920*/  ISETP.LT.OR P3, PT, R13.reuse, 0x12, P3 ;  /* 0x000000120d00780c */ /* 0x040fe40001f61670 */
[----:B------:R-:W-:Y:S02]  /*9930*/  ISETP.LT.OR P4, PT, R13, 0x19, P4 ;  /* 0x000000190d00780c */ /* 0x000fe40002781670 */
[----:B------:R-:W-:Y:S02]  /*9940*/  FSEL R160, R160, -INF , !P6 ;  /* 0xff800000a0a07808 */ /* 0x000fe40007000000 */
[----:B------:R-:W-:Y:S02]  /*9950*/  FSEL R161, R161, -INF , !P3 ;  /* 0xff800000a1a17808 */ /* 0x000fe40005800000 */
[----:B------:R-:W-:Y:S02]  /*9960*/  FSEL R164, R164, -INF , !P4 ;  /* 0xff800000a4a47808 */ /* 0x000fe40006000000 */
[----:B------:R-:W-:-:S02]  /*9970*/  ISETP.GT.AND P6, PT, R14, 0x19, P2 ;  /* 0x000000190e00780c */ /* 0x000fc400017c4270 */
[C---:B------:R-:W-:Y:S02]  /*9980*/  ISETP.GT.AND P3, PT, R14.reuse, 0x20, P2 ;  /* 0x000000200e00780c */ /* 0x040fe40001764270 */
[----:B------:R-:W-:Y:S02]  /*9990*/  ISETP.GT.AND P4, PT, R14, 0x21, P2 ;  /* 0x000000210e00780c */ /* 0x000fe40001784270 */
[C---:B------:R-:W-:Y:S02]  /*99a0*/  ISETP.LT.OR P6, PT, R13.reuse, 0x1a, P6 ;  /* 0x0000001a0d00780c */ /* 0x040fe400037c1670 */
[C---:B------:R-:W-:Y:S02]  /*99b0*/  ISETP.LT.OR P3, PT, R13.reuse, 0x21, P3 ;  /* 0x000000210d00780c */ /* 0x040fe40001f61670 */
[----:B------:R-:W-:Y:S02]  /*99c0*/  ISETP.LT.OR P4, PT, R13, 0x22, P4 ;  /* 0x000000220d00780c */ /* 0x000fe40002781670 */
[----:B------:R-:W-:-:S02]  /*99d0*/  FSEL R165, R165, -INF , !P6 ;  /* 0xff800000a5a57808 */ /* 0x000fc40007000000 */
[----:B------:R-:W-:Y:S02]  /*99e0*/  FSEL R168, R168, -INF , !P3 ;  /* 0xff800000a8a87808 */ /* 0x000fe40005800000 */
[----:B------:R-:W-:Y:S02]  /*99f0*/  FSEL R169, R169, -INF , !P4 ;  /* 0xff800000a9a97808 */ /* 0x000fe40006000000 */
        /* <DEDUP_REMOVED lines=17> */
[----:B------:R-:W-:Y:S01]  /*9b10*/  FSEL R181, R181, -INF , !P4 ;  /* 0xff800000b5b57808 */ /* 0x000fe20006000000 */
[----:B------:R-:W-:Y:S06]  /*9b20*/  @!P5 BRA `(.L_x_1220) ;  /* 0x00000000005cd947 */ /* 0x000fec0003800000 */
        /* <DEDUP_REMOVED lines=13> */
.L_x_1222:
[----:B------:R-:W-:-:S05]  /*9c00*/  IMAD.U32 R13, RZ, RZ, UR46 ;  /* 0x0000002eff0d7e24 */ /* 0x000fca000f8e00ff */
[----:B------:R-:W-:-:S13]  /*9c10*/  ISETP.NE.AND P3, PT, R13, 0x1, PT ;  /* 0x000000010d00780c */ /* 0x000fda0003f65270 */
[----:B------:R-:W0:Y:S02]  /*9c20*/  @P3 LDC.64 R4, c[0x0][0x9e8] ;  /* 0x00027a00ff043b82 */ /* 0x000e240000000a00 */
[----:B0-----:R-:W-:-:S05]  /*9c30*/  @P3 IMAD.HI.U32 R4, R10, R4, RZ ;  /* 0x000000040a043227 */ /* 0x001fca00078e00ff */
[----:B------:R-:W-:-:S07]  /*9c40*/  @P3 SHF.R.U32.HI R10, RZ, R5, R4 ;  /* 0x00000005ff0a3219 */ /* 0x000fce0000011604 */
.L_x_1223:
[----:B------:R-:W-:Y:S05]  /*9c50*/  BSYNC B0 ;  /* 0x0000000000007941 */ /* 0x000fea0003800000 */
.L_x_1221:
[----:B------:R-:W-:-:S04]  /*9c60*/  IMAD R9, R10, R13, -R9 ;  /* 0x0000000d0a097224 */ /* 0x000fc800078e0a09 */
[----:B------:R-:W-:-:S05]  /*9c70*/  IMAD.IADD R4, R9, 0x1, -R2 ;  /* 0x0000000109047824 */ /* 0x000fca00078e0a02 */
[----:B------:R-:W-:Y:S02]  /*9c80*/  VIADDMNMX R11, R4, R13, R11, PT ;  /* 0x0000000d040b7246 */ /* 0x000fe4000380010b */
[----:B------:R-:W-:-:S07]  /*9c90*/  VIMNMX R12, R12, R4, !PT ;  /* 0x000000040c0c7248 */ /* 0x000fce0007fe0100 */
.L_x_1220:
        /* <DEDUP_REMOVED lines=32> */
[----:B------:R-:W-:Y:S01]  /*9ea0*/  ISETP.GT.AND P3, PT, R12, 0x28, P2 ;  /* 0x000000280c00780c */ /* 0x000fe20001764270 */
[----:B------:R-:W0:Y:S01]  /*9eb0*/  SHFL.BFLY PT, R4, R5, 0x2, 0x1f ;  /* 0x0c401f0005047f89 */ /* 0x000e2200000e0000 */
[C---:B------:R-:W-:Y:S02]  /*9ec0*/  ISETP.LT.OR P4, PT, R11.reuse, 0xa, P4 ;  /* 0x0000000a0b00780c */ /* 0x040fe40002781670 */
[----:B------:R-:W-:Y:S02]  /*9ed0*/  ISETP.LT.OR P3, PT, R11, 0x29, P3 ;  /* 0x000000290b00780c */ /* 0x000fe40001f61670 */
[----:B------:R-:W-:-:S02]  /*9ee0*/  FSEL R159, R159, -INF , !P4 ;  /* 0xff8000009f9f7808 */ /* 0x000fc40006000000 */
[----:B------:R-:W-:Y:S02]  /*9ef0*/  ISETP.GT.AND P4, PT, R12, 0x11, P2 ;  /* 0x000000110c00780c */ /* 0x000fe40001784270 */
[----:B------:R-:W-:Y:S02]  /*9f00*/  FSEL R174, R174, -INF , !P3 ;  /* 0xff800000aeae7808 */ /* 0x000fe40005800000 */
[----:B------:R-:W-:Y:S02]  /*9f10*/  ISETP.GT.AND P3, PT, R12, RZ, P2 ;  /* 0x000000ff0c00720c */ /* 0x000fe40001764270 */
[C---:B------:R-:W-:Y:S02]  /*9f20*/  ISETP.LT.OR P4, PT, R11.reuse, 0x12, P4 ;  /* 0x000000120b00780c */ /* 0x040fe40002781670 */
[----:B------:R-:W-:Y:S02]  /*9f30*/  ISETP.LT.OR P3, PT, R11, 0x1, P3 ;  /* 0x000000010b00780c */ /* 0x000fe40001f61670 */
[----:B------:R-:W-:-:S02]  /*9f40*/  FSEL R163, R163, -INF , !P4 ;  /* 0xff800000a3a37808 */ /* 0x000fc40006000000 */
[----:B------:R-:W-:Y:S02]  /*9f50*/  ISETP.GT.AND P4, PT, R12, 0x19, P2 ;  /* 0x000000190c00780c */ /* 0x000fe40001784270 */
[----:B------:R-:W-:Y:S02]  /*9f60*/  FSEL R154, R154, -INF , !P3 ;  /* 0xff8000009a9a7808 */ /* 0x000fe40005800000 */
[----:B------:R-:W-:Y:S02]  /*9f70*/  ISETP.LT.OR P4, PT, R11, 0x1a, P4 ;  /* 0x0000001a0b00780c */ /* 0x000fe40002781670 */
[----:B0-----:R-:W-:Y:S01]  /*9f80*/  FMNMX.FTZ R9, R5, R4, !PT ;  /* 0x0000000405097209 */ /* 0x001fe20007810000 */
[----:B------:R-:W-:Y:S01]  /*9f90*/  IMAD.U32 R5, RZ, RZ, UR40 ;  /* 0x00000028ff057e24 */ /* 0x000fe2000f8e00ff */
[----:B------:R-:W-:Y:S02]  /*9fa0*/  FMNMX.FTZ R10, R154, R7, !PT ;  /* 0x000000079a0a7209 */ /* 0x000fe40007810000 */
[----:B------:R-:W-:Y:S01]  /*9fb0*/  FSEL R167, R167, -INF , !P4 ;  /* 0xff800000a7a77808 */ /* 0x000fe20006000000 */
[----:B------:R-:W0:Y:S01]  /*9fc0*/  SHFL.BFLY PT, R4, R9, 0x1, 0x1f ;  /* 0x0c201f0009047f89 */ /* 0x000e2200000e0000 */
[----:B------:R-:W-:-:S02]  /*9fd0*/  ISETP.GT.AND P4, PT, R12, 0x21, P2 ;  /* 0x000000210c00780c */ /* 0x000fc40001784270 */
[C---:B------:R-:W-:Y:S02]  /*9fe0*/  ISETP.GT.AND P3, PT, R12.reuse, 0x31, P2 ;  /* 0x000000310c00780c */ /* 0x040fe40001764270 */
[C---:B------:R-:W-:Y:S02]  /*9ff0*/  ISETP.LT.OR P4, PT, R11.reuse, 0x22, P4 ;  /* 0x000000220b00780c */ /* 0x040fe40002781670 */
[----:B------:R-:W-:Y:S02]  /*a000*/  ISETP.LT.OR P3, PT, R11, 0x32, P3 ;  /* 0x000000320b00780c */ /* 0x000fe40001f61670 */
[----:B------:R-:W-:Y:S02]  /*a010*/  FSEL R171, R171, -INF , !P4 ;  /* 0xff800000abab7808 */ /* 0x000fe40006000000 */
[----:B------:R-:W-:Y:S02]  /*a020*/  ISETP.GT.AND P4, PT, R12, 0x29, P2 ;  /* 0x000000290c00780c */ /* 0x000fe40001784270 */
[----:B------:R-:W-:-:S02]  /*a030*/  FSEL R179, R179, -INF , !P3 ;  /* 0xff800000b3b37808 */ /* 0x000fc40005800000 */
[----:B------:R-:W-:-:S04]  /*a040*/  ISETP.LT.OR P4, PT, R11, 0x2a, P4 ;  /* 0x0000002a0b00780c */ /* 0x000fc80002781670 */
[----:B------:R-:W-:Y:S02]  /*a050*/  FSEL R175, R175, -INF , !P4 ;  /* 0xff800000afaf7808 */ /* 0x000fe40006000000 */
[----:B------:R-:W-:Y:S02]  /*a060*/  ISETP.GT.AND P4, PT, R12, 0x30, P2 ;  /* 0x000000300c00780c */ /* 0x000fe40001784270 */
[----:B0-----:R-:W-:Y:S02]  /*a070*/  FMNMX.FTZ R4, R9, R4, !PT ;  /* 0x0000000409047209 */ /* 0x001fe40007810000 */
[----:B------:R-:W-:Y:S02]  /*a080*/  FMNMX.FTZ R9, R155, R10, !PT ;  /* 0x0000000a9b097209 */ /* 0x000fe40007810000 */
[C---:B------:R-:W-:Y:S01]  /*a090*/  FSETP.NEU.FTZ.AND P6, PT, R4.reuse, -INF , PT ;  /* 0xff8000000400780b */ /* 0x040fe20003fdd000 */
[----:B------:R-:W-:-:S01]  /*a0a0*/  FFMA.FTZ R5, R4, R5, -8 ;  /* 0xc100000004057423 */ /* 0x000fc20000010005 */
[----:B------:R-:W-:-:S02]  /*a0b0*/  FMNMX.FTZ R10, R158, R9, !PT ;  /* 0x000000099e0a7209 */ /* 0x000fc40007810000 */
[----:B------:R-:W-:Y:S02]  /*a0c0*/  FSEL R13, R4, RZ, P6 ;  /* 0x000000ff040d7208 */ /* 0x000fe40003000000 */
[----:B------:R-:W-:Y:S02]  /*a0d0*/  FMNMX.FTZ R9, R159, R10, !PT ;  /* 0x0000000a9f097209 */ /* 0x000fe40007810000 */
[----:B------:R-:W-:Y:S01]  /*a0e0*/  FSEL R5, R5, RZ, P6 ;  /* 0x000000ff05057208 */ /* 0x000fe20003000000 */
[----:B------:R-:W-:Y:S01]  /*a0f0*/  FADD.FTZ R8, -R13, R8 ;  /* 0x000000080d087221 */ /* 0x000fe20000010100 */
[----:B------:R-:W-:Y:S02]  /*a100*/  FMNMX.FTZ R10, R162, R9, !PT ;  /* 0x00000009a20a7209 */ /* 0x000fe40007810000 */
        /* <DEDUP_REMOVED lines=8> */
[C---:B------:R-:W-:Y:S01]  /*a190*/  ISETP.LT.OR P4, PT, R11.reuse, 0x31, P4 ;  /* 0x000000310b00780c */ /* 0x040fe20002781670 */
[----:B------:R-:W-:Y:S01]  /*a1a0*/  MUFU.EX2 R9, R152 ;  /* 0x0000009800097308 */ /* 0x000fe20000000800 */
[----:B------:R-:W-:Y:S01]  /*a1b0*/  ISETP.LT.OR P6, PT, R11, 0x39, P6 ;  /* 0x000000390b00780c */ /* 0x000fe200037c1670 */
[--C-:B------:R-:W-:Y:S01]  /*a1c0*/  FFMA.FTZ R21, R165, UR40, -R5.reuse ;  /* 0x00000028a5157c23 */ /* 0x100fe20008010805 */
[----:B------:R-:W-:Y:S01]  /*a1d0*/  ISETP.LT.OR P2, PT, R11, 0x3a, P2 ;  /* 0x0000003a0b00780c */ /* 0x000fe20001741670 */
[--C-:B------:R-:W-:Y:S01]  /*a1e0*/  FFMA.FTZ R172, R172, UR40, -R5.reuse ;  /* 0x00000028acac7c23 */ /* 0x100fe20008010805 */
        /* <DEDUP_REMOVED lines=11> */
[----:B------:R-:W-:Y:S01]  /*a2a0*/  IMAD.U32 R168, RZ, RZ, UR40 ;  /* 0x00000028ffa87e24 */ /* 0x000fe2000f8e00ff */
[----:B------:R-:W-:Y:S01]  /*a2b0*/  FMNMX.FTZ R12, R174, R11, !PT ;  /* 0x0000000bae0c7209 */ /* 0x000fe20007810000 */
[----:B------:R-:W-:Y:S01]  /*a2c0*/  FMUL.FTZ R8, R8, UR40 ;  /* 0x0000002808087c20 */ /* 0x000fe20008410000 */
[----:B------:R0:W-:Y:S02]  /*a2d0*/  MUFU.EX2 R11, R156 ;  /* 0x0000009c000b7308 */ /* 0x0001e40000000800 */
[----:B------:R-:W-:Y:S01]  /*a2e0*/  FMNMX.FTZ R13, R175, R12, !PT ;  /* 0x0000000caf0d7209 */ /* 0x000fe20007810000 */
[----:B------:R-:W-:-:S03]  /*a2f0*/  FFMA.FTZ R12, R157, UR40, -R5 ;  /* 0x000000289d0c7c23 */ /* 0x000fc60008010805 */
[----:B------:R-:W-:Y:S02]  /*a300*/  FMNMX.FTZ R14, R178, R13, !PT ;  /* 0x0000000db20e7209 */ /* 0x000fe40007810000 */
[----:B------:R-:W1:Y:S01]  /*a310*/  MUFU.EX2 R8, R8 ;  /* 0x0000000800087308 */ /* 0x000e620000000800 */
[----:B0-----:R-:W-:-:S01]  /*a320*/  FFMA.FTZ R156, R169, UR40, -R5 ;  /* 0x00000028a99c7c23 */ /* 0x001fc20008010805 */
[----:B------:R-:W-:-:S04]  /*a330*/  FMNMX.FTZ R13, R179, R14, !PT ;  /* 0x0000000eb30d7209 */ /* 0x000fc80007810000 */
[----:B------:R-:W-:Y:S02]  /*a340*/  FMNMX.FTZ R14, R182, R13, !PT ;  /* 0x0000000db60e7209 */ /* 0x000fe40007810000 */
[----:B------:R0:W-:Y:S02]  /*a350*/  MUFU.EX2 R13, R160 ;  /* 0x000000a0000d7308 */ /* 0x0001e40000000800 */
[----:B------:R-:W-:Y:S01]  /*a360*/  FMNMX.FTZ R15, R183, R14, !PT ;  /* 0x0000000eb70f7209 */ /* 0x000fe20007810000 */
[--C-:B------:R-:W-:Y:S01]  /*a370*/  FFMA.FTZ R14, R161, UR40, -R5.reuse ;  /* 0x00000028a10e7c23 */ /* 0x100fe20008010805 */
[----:B------:R-:W-:-:S03]  /*a380*/  FFMA.FTZ R161, R176, UR40, -R5 ;  /* 0x00000028b0a17c23 */ /* 0x000fc60008010805 */
[----:B------:R-:W2:Y:S01]  /*a390*/  SHFL.BFLY PT, R152, R15, 0x2, 0x1f ;  /* 0x0c401f000f987f89 */ /* 0x000ea200000e0000 */
[----:B------:R-:W3:Y:S01]  /*a3a0*/  MUFU.EX2 R10, R10 ;  /* 0x0000000a000a7308 */ /* 0x000ee20000000800 */
[----:B0-----:R-:W-:-:S07]  /*a3b0*/  FFMA.FTZ R160, R173, UR40, -R5 ;  /* 0x00000028ada07c23 */ /* 0x001fce0008010805 */
[----:B------:R-:W0:Y:S08]  /*a3c0*/  MUFU.EX2 R12, R12 ;  /* 0x0000000c000c7308 */ /* 0x000e300000000800 */
[----:B------:R-:W4:Y:S01]  /*a3d0*/  MUFU.EX2 R14, R14 ;  /* 0x0000000e000e7308 */ /* 0x000f220000000800 */
[----:B--2---:R-:W-:-:S07]  /*a3e0*/  FMNMX.FTZ R152, R15, R152, !PT ;  /* 0x000000980f987209 */ /* 0x004fce0007810000 */
[----:B------:R-:W-:Y:S01]  /*a3f0*/  MUFU.EX2 R20, R20 ;  /* 0x0000001400147308 */ /* 0x000fe20000000800 */
[----:B------:R-:W2:Y:S07]  /*a400*/  SHFL.BFLY PT, R157, R152, 0x1, 0x1f ;  /* 0x0c201f00989d7f89 */ /* 0x000eae00000e0000 */
[----:B------:R-:W-:Y:S08]  /*a410*/  MUFU.EX2 R21, R21 ;  /* 0x0000001500157308 */ /* 0x000ff00000000800 */
[----:B------:R-:W-:Y:S08]  /*a420*/  MUFU.EX2 R153, R153 ;  /* 0x0000009900997308 */ /* 0x000ff00000000800 */
[----:B------:R-:W-:Y:S01]  /*a430*/  MUFU.EX2 R156, R156 ;  /* 0x0000009c009c7308 */ /* 0x000fe20000000800 */
[----:B--2---:R-:W-:-:S04]  /*a440*/  FMNMX.FTZ R5, R152, R157, !PT ;  /* 0x0000009d98057209 */ /* 0x004fc80007810000 */
        /* <DEDUP_REMOVED lines=22> */
[----:B------:R-:W1:Y:S01]  /*a5b0*/  MUFU.EX2 R167, R167 ;  /* 0x000000a700a77308 */ /* 0x000e620000000800 */
[----:B------:R-:W-:-:S01]  /*a5c0*/  FFMA.FTZ R175, R175, UR40, -R157 ;  /* 0x00000028afaf7c23 */ /* 0x000fc2000801089d */
[----:B------:R-:W-:Y:S01]  /*a5d0*/  FFMA.FTZ R178, R178, UR40, -R157 ;  /* 0x00000028b2b27c23 */ /* 0x000fe2000801089d */
[----:B------:R-:W-:-:S01]  /*a5e0*/  FADD.FTZ R171, R11, R170 ;  /* 0x000000aa0bab7221 */ /* 0x000fc20000010000 */
[--C-:B------:R-:W-:Y:S01]  /*a5f0*/  FFMA.FTZ R179, R179, UR40, -R157.reuse ;  /* 0x00000028b3b37c23 */ /* 0x100fe2000801089d */
[----:B------:R-:W-:-:S01]  /*a600*/  FFMA.FTZ R182, R182, UR40, -R157 ;  /* 0x00000028b6b67c23 */ /* 0x000fc2000801089d */
[----:B------:R-:W-:Y:S01]  /*a610*/  FFMA.FTZ R157, R183, UR40, -R157 ;  /* 0x00000028b79d7c23 */ /* 0x000fe2000801089d */
[----:B0-----:R-:W-:-:S01]  /*a620*/  FADD.FTZ R170, R12, R171 ;  /* 0x000000ab0caa7221 */ /* 0x001fc20000010000 */
[----:B------:R-:W0:Y:S03]  /*a630*/  MUFU.EX2 R155, R155 ;  /* 0x0000009b009b7308 */ /* 0x000e260000000800 */
[----:B------:R-:W-:-:S04]  /*a640*/  FADD.FTZ R171, R13, R170 ;  /* 0x000000aa0dab7221 */ /* 0x000fc80000010000 */
[----:B----4-:R-:W-:Y:S01]  /*a650*/  FADD.FTZ R171, R14, R171 ;  /* 0x000000ab0eab7221 */ /* 0x010fe20000010000 */
[----:B------:R-:W2:Y:S01]  /*a660*/  MUFU.EX2 R158, R158 ;  /* 0x0000009e009e7308 */ /* 0x000ea20000000800 */
[----:B-1----:R-:W-:-:S07]  /*a670*/  FFMA.FTZ R0, R167, R3, R154 ;  /* 0x00000003a7007223 */ /* 0x002fce000001009a */
        /* <DEDUP_REMOVED lines=9> */
[----:B--2---:R-:W-:-:S01]  /*a710*/  FADD.FTZ R3, R163, R0 ;  /* 0x00000000a3037221 */ /* 0x004fc20000010000 */
[----:B------:R-:W-:-:S04]  /*a720*/  FADD.FTZ R0, R20, R171 ;  /* 0x000000ab14007221 */ /* 0x000fc80000010000 */
[----:B------:R-:W-:Y:S02]  /*a730*/  FADD.FTZ R0, R21, R0 ;  /* 0x0000000015007221 */ /* 0x000fe40000010000 */
[----:B------:R-:W2:Y:S01]  /*a740*/  MUFU.EX2 R168, R168 ;  /* 0x000000a800a87308 */ /* 0x000ea20000000800 */
[----:B-1----:R-:W-:-:S01]  /*a750*/  FADD.FTZ R170, R166, R3 ;  /* 0x00000003a6aa7221 */ /* 0x002fc20000010000 */
[----:B------:R-:W-:-:S06]  /*a760*/  FADD.FTZ R171, R153, R0 ;  /* 0x0000000099ab7221 */ /* 0x000fcc0000010000 */
[----:B------:R-:W1:Y:S01]  /*a770*/  MUFU.EX2 R169, R169 ;  /* 0x000000a900a97308 */ /* 0x000e620000000800 */
[----:B0-----:R-:W-:-:S01]  /*a780*/  FADD.FTZ R3, R7, R170 ;  /* 0x000000aa07037221 */ /* 0x001fc20000010000 */
[----:B------:R-:W-:-:S04]  /*a790*/  FADD.FTZ R170, R156, R171 ;  /* 0x000000ab9caa7221 */ /* 0x000fc80000010000 */
[----:B------:R-:W-:Y:S02]  /*a7a0*/  FADD.FTZ R171, R15, R170 ;  /* 0x000000aa0fab7221 */ /* 0x000fe40000010000 */
[----:B------:R-:W0:Y:S01]  /*a7b0*/  MUFU.EX2 R174, R174 ;  /* 0x000000ae00ae7308 */ /* 0x000e220000000800 */
[----:B--2---:R-:W-:-:S01]  /*a7c0*/  FADD.FTZ R0, R168, R3 ;  /* 0x00000003a8007221 */ /* 0x004fc20000010000 */
[----:B------:R-:W-:-:S06]  /*a7d0*/  FADD.FTZ R170, R160, R171 ;  /* 0x000000aba0aa7221 */ /* 0x000fcc0000010000 */
        /* <DEDUP_REMOVED lines=18> */
[----:B-1----:R-:W-:-:S03]  /*a900*/  FADD.FTZ R0, R152, R171 ;  /* 0x000000ab98007221 */ /* 0x002fc60000010000 */
[----:B0-----:R-:W-:Y:S01]  /*a910*/  FADD.FTZ R3, R157, R170 ;  /* 0x000000aa9d037221 */ /* 0x001fe20000010000 */
[----:B------:R-:W-:Y:S06]  /*a920*/  @!P0 BRA `(.L_x_1224) ;  /* 0x0000000000048947 */ /* 0x000fec0003800000 */
[----:B------:R-:W-:Y:S01]  /*a930*/  BPT.TRAP 0x1 ;  /* 0x000000040000795c */ /* 0x000fe20000300000 */
.L_x_1224:
        /* <DEDUP_REMOVED lines=156> */
.L_x_1207:
[----:B------:R-:W-:Y:S06]  /*b300*/  BAR.ARV 0x8, 0x180 ;  /* 0x0206000000007b1d */ /* 0x000fec0000002000 */
[----:B------:R-:W-:Y:S05]  /*b310*/  @!P0 BRA `(.L_x_1226) ;  /* 0x0000000000048947 */ /* 0x000fea0003800000 */
[----:B------:R-:W-:Y:S01]  /*b320*/  BPT.TRAP 0x1 ;  /* 0x000000040000795c */ /* 0x000fe20000300000 */
.L_x_1226:
[----:B------:R-:W-:Y:S01]  /*b330*/  ULEA UR14, UR37, UR41, 0x3 ;  /* 0x00000029250e7291 */ /* 0x000fe2000f8e183f */
[----:B------:R-:W-:-:S05]  /*b340*/  IMAD.U32 R6, RZ, RZ, UR36 ;  /* 0x00000024ff067e24 */ /* 0x000fca000f8e00ff */
[----:B------:R-:W-:-:S04]  /*b350*/  SHF.L.U32 R6, R6, 0x1f, RZ ;  /* 0x0000001f06067819 */ /* 0x000fc800000006ff */
[----:B------:R0:W1:Y:S01]  /*b360*/  SYNCS.PHASECHK.TRANS64.TRYWAIT P1, [UR14+0x28450], R6 ;  /* 0x02845006ff0075a7 */ /* 0x000062000802014e */
[----:B------:R-:W-:Y:S05]  /*b370*/  @!P0 BRA `(.L_x_1227) ;  /* 0x0000000000048947 */ /* 0x000fea0003800000 */
[----:B------:R-:W-:Y:S01]  /*b380*/  BPT.TRAP 0x1 ;  /* 0x000000040000795c */ /* 0x000fe20000300000 */
.L_x_1227:
[----:B-1----:R-:W-:Y:S05]  /*b390*/  @P1 BRA `(.L_x_1228) ;  /* 0x0000000000081947 */ /* 0x002fea0003800000 */
[----:B------:R-:W1:Y:S02]  /*b3a0*/  SYNCS.PHASECHK.TRANS64.TRYWAIT P1, [UR14+0x28450], R6 ;  /* 0x02845006ff0075a7 */ /* 0x000e64000802014e */
[----:B-1----:R-:W-:Y:S05]  /*b3b0*/  @!P1 BRA `(.L_x_1229) ;  /* 0x000000d8007c9947 */ /* 0x002fea0003800000 */
.L_x_1228:
[----:B------:R-:W-:Y:S01]  /*b3c0*/  ULDC.64 UR4, c[0x0][0x9a0] ;  /* 0x0002680000047ab9 */ /* 0x000fe20000000a00 */
[----:B------:R-:W-:Y:S01]  /*b3d0*/  UIADD3 UR41, UR41, 0x8000, URZ ;  /* 0x0000800029297890 */ /* 0x000fe2000fffe03f */
[----:B------:R-:W-:Y:S01]  /*b3e0*/  WARPGROUP.ARRIVE ;  /* 0x00000000000079c5 */ /* 0x000fe20000000000 */
[----:B------:R-:W-:Y:S01]  /*b3f0*/  UISETP.NE.U32.AND UP0, UPT, UR4, URZ, UPT ;  /* 0x0000003f0400728c */ /* 0x000fe2000bf05070 */
[----:B------:R-:W-:Y:S01]  /*b400*/  IMAD.MOV.U32 R8, RZ, RZ, 0x3f800000 ;  /* 0x3f800000ff087424 */ /* 0x000fe200078e00ff */
[----:B------:R-:W-:Y:S02]  /*b410*/  USHF.R.U32.HI UR41, URZ, 0x4, UR41 ;  /* 0x000000043f297899 */ /* 0x000fe40008011629 */
[----:B------:R-:W-:Y:S02]  /*b420*/  UISETP.NE.AND.EX UP0, UPT, UR5, URZ, UPT, UP0 ;  /* 0x0000003f0500728c */ /* 0x000fe4000bf05300 */
[----:B------:R-:W-:-:S04]  /*b430*/  ULOP3.LUT UR41, UR41, 0x3fff, URZ, 0xc0, !UPT ;  /* 0x00003fff29297892 */ /* 0x000fc8000f8ec03f */
[----:B------:R-:W-:-:S05]  /*b440*/  PLOP3.LUT P1, PT, PT, PT, UP0, 0x80, 0x0 ;  /* 0x000000000000781c */ /* 0x000fca0003f2f008 */
[----:B------:R-:W-:Y:S01]  /*b450*/  @UP0 USHF.R.S32.HI UR8, URZ, 0x1f, UR52 ;  /* 0x0000001f3f080899 */ /* 0x000fe20008011434 */
[----:B------:R-:W-:Y:S01]  /*b460*/  @UP0 ULDC.64 UR10, c[0x0][0x9c8] ;  /* 0x00027200000a0ab9 */ /* 0x000fe20000000a00 */
[----:B------:R-:W-:Y:S02]  /*b470*/  @UP0 ULDC.64 UR12, c[0x0][0x9d0] ;  /* 0x00027400000c0ab9 */ /* 0x000fe40000000a00 */
[----:B------:R-:W-:Y:S02]  /*b480*/  @UP0 UIMAD UR8, UR8, UR10, URZ ;  /* 0x0000000a080802a4 */ /* 0x000fe4000f8e023f */
[----:B------:R-:W-:Y:S02]  /*b490*/  @UP0 UIMAD.WIDE.U32 UR6, UR52, UR10, URZ ;  /* 0x0000000a340602a5 */ /* 0x000fe4000f8e003f */
[----:B------:R-:W-:Y:S02]  /*b4a0*/  @UP0 UIMAD UR8, UR52, UR11, UR8 ;  /* 0x0000000b340802a4 */ /* 0x000fe4000f8e0208 */
[----:B------:R-:W-:-:S02]  /*b4b0*/  ULOP3.LUT UR10, UR41, 0x10000, URZ, 0xfc, !UPT ;  /* 0x00010000290a7892 */ /* 0x000fc4000f8efc3f */
[----:B------:R-:W-:Y:S02]  /*b4c0*/  @UP0 UIADD3 UR7, UR7, UR8, URZ ;  /* 0x0000000807070290 */ /* 0x000fe4000fffe03f */
[----:B------:R-:W-:Y:S02]  /*b4d0*/  ULEA UR10, UR37, UR10, 0xa ;  /* 0x0000000a250a7291 */ /* 0x000fe4000f8e503f */
[----:B------:R-:W-:-:S03]  /*b4e0*/  @UP0 UIMAD.WIDE.U32 UR8, UR53, UR12, UR6 ;  /* 0x0000000c350802a5 */ /* 0x000fc6000f8e0006 */
[----:B------:R-:W-:Y:S01]  /*b4f0*/  UMOV UR7, 0x80000020 ;  /* 0x8000002000077882 */ /* 0x000fe20000000000 */
[----:B------:R-:W-:Y:S01]  /*b500*/  @UP0 UIMAD UR9, UR53, UR13, UR9 ;  /* 0x0000000d350902a4 */ /* 0x000fe2000f8e0209 */
[----:B------:R-:W-:Y:S01]  /*b510*/  UMOV UR6, UR10 ;  /* 0x0000000a00067c82 */ /* 0x000fe20008000000 */
[----:B------:R-:W-:-:S09]  /*b520*/  @UP0 ULEA UR4, UP1, UR8, UR4, 0x2 ;  /* 0x0000000408040291 */ /* 0x000fd2000f82103f */
[----:B------:R-:W-:Y:S01]  /*b530*/  QGMMA.64x256x32.F32.E4M3.E4M3 R24, R188, gdesc[UR4], R24, gsb0 ;  /* 0x03e00004bc187df3 */ /* 0x000fe20008000818 */
[----:B------:R-:W-:Y:S01]  /*b540*/  @UP0 ULEA.HI.X UR5, UR8, UR5, UR9, 0x2, UP1 ;  /* 0x0000000508050291 */ /* 0x000fe200088f1409 */
[----:B01----:R-:W-:-:S05]  /*b550*/  IMAD.U32 R6, RZ, RZ, UR4 ;  /* 0x00000004ff067e24 */ /* 0x003fca000f8e00ff */
[----:B------:R-:W-:-:S05]  /*b560*/  IMAD.U32 R7, RZ, RZ, UR5 ;  /* 0x00000005ff077e24 */ /* 0x000fca000f8e00ff */
[----:B------:R0:W2:Y:S01]  /*b570*/  @P1 LDG.E R8, desc[UR48][R6.64] ;  /* 0x0000003006081981 */ /* 0x0000a2000c1e1900 */
[----:B------:R-:W-:Y:S01]  /*b580*/  UIADD3 UR10, UR10, 0x2, URZ ;  /* 0x000000020a0a7890 */ /* 0x000fe2000fffe03f */
[----:B------:R-:W-:Y:S02]  /*b590*/  UMOV UR11, 0x80000020 ;  /* 0x80000020000b7882 */ /* 0x000fe40000000000 */
[----:B------:R-:W1:Y:S04]  /*b5a0*/  SHFL.BFLY PT, R9, R0, 0x2, 0x1f ;  /* 0x0c401f0000097f89 */ /* 0x000e6800000e0000 */
[----:B------:R-:W3:Y:S01]  /*b5b0*/  SHFL.BFLY PT, R12, R3, 0x2, 0x1f ;  /* 0x0c401f00030c7f89 */ /* 0x000ee200000e0000 */
[----:B-1----:R-:W-:-:S01]  /*b5c0*/  FADD.FTZ R9, R9, R0 ;  /* 0x0000000009097221 */ /* 0x002fc20000010000 */
        /* <DEDUP_REMOVED lines=17> */
[----:B------:R-:W-:-:S02]  /*b6e0*/  WARPGROUP.DEPBAR.LE gsb0, 0x0 ;  /* 0x00008000000079c5 */ /* 0x000fc40000010000 */
[----:B------:R-:W-:-:S06]  /*b6f0*/  WARPGROUP.ARRIVE ;  /* 0x00000000000079c5 */ /* 0x000fcc0000000000 */
[----:B------:R-:W-:Y:S01]  /*b700*/  QGMMA.64x256x32.F32.E4M3.E4M3 R24, R184, gdesc[UR8], R24, gsb0 ;  /* 0x03e00008b8187df3 */ /* 0x000fe20008000818 */
[----:B------:R-:W-:Y:S02]  /*b710*/  IMAD.U32 R9, RZ, RZ, UR40 ;  /* 0x00000028ff097e24 */ /* 0x000fe4000f8e00ff */
[----:B------:R-:W-:Y:S02]  /*b720*/  IMAD.U32 R12, RZ, RZ, UR40 ;  /* 0x00000028ff0c7e24 */ /* 0x000fe4000f8e00ff */
[----:B0-----:R-:W-:Y:S01]  /*b730*/  @P2 FMUL.FTZ R6, R6, 0.69314718246459960938 ;  /* 0x3f31721806062820 */ /* 0x001fe20000410000 */
[----:B------:R-:W-:Y:S01]  /*b740*/  @P2 FMUL.FTZ R9, R9, 0.69314718246459960938 ;  /* 0x3f31721809092820 */ /* 0x000fe20000410000 */
[----:B-1----:R-:W-:Y:S01]  /*b750*/  @P3 FMUL.FTZ R10, R10, 0.69314718246459960938 ;  /* 0x3f3172180a0a3820 */ /* 0x002fe20000410000 */
[----:B------:R-:W-:Y:S01]  /*b760*/  @P3 FMUL.FTZ R13, R12, 0.69314718246459960938 ;  /* 0x3f3172180c0d3820 */ /* 0x000fe20000410000 */
[----:B------:R-:W-:Y:S02]  /*b770*/  IMAD.MOV.U32 R0, RZ, RZ, -0x800000 ;  /* 0xff800000ff007424 */ /* 0x000fe400078e00ff */
[----:B------:R-:W-:Y:S01]  /*b780*/  @P2 FFMA.FTZ R0, R9, R4, R6 ;  /* 0x0000000409002223 */ /* 0x000fe20000010006 */
[----:B------:R-:W-:-:S02]  /*b790*/  IMAD.MOV.U32 R3, RZ, RZ, -0x800000 ;  /* 0xff800000ff037424 */ /* 0x000fc400078e00ff */
[----:B------:R-:W-:Y:S01]  /*b7a0*/  @P3 FFMA.FTZ R3, R13, R5, R10 ;  /* 0x000000050d033223 */ /* 0x000fe2000001000a */
[-C--:B--2---:R-:W-:Y:S01]  /*b7b0*/  FMUL.FTZ R5, R7, R8.reuse ;  /* 0x0000000807057220 */ /* 0x084fe20000410000 */
[----:B---3--:R-:W-:Y:S01]  /*b7c0*/  FMUL.FTZ R4, R11, R8 ;  /* 0x000000080b047220 */ /* 0x008fe20000410000 */
[----:B------:R-:W-:Y:S02]  /*b7d0*/  WARPGROUP.DEPBAR.LE gsb0, 0x0 ;  /* 0x00008000000079c5 */ /* 0x000fe40000010000 */
[----:B------:R-:W-:Y:S05]  /*b7e0*/  @!P0 BRA `(.L_x_1230) ;  /* 0x0000000000048947 */ /* 0x000fea0003800000 */
[----:B------:R-:W-:Y:S01]  /*b7f0*/  BPT.TRAP 0x1 ;  /* 0x000000040000795c */ /* 0x000fe20000300000 */
.L_x_1230:
[----:B------:R-:W-:Y:S01]  /*b800*/  UIADD3 UR4, UR14, 0x28460, URZ ;  /* 0x000284600e047890 */ /* 0x000fe2000fffe03f */
[-C--:B------:R-:W-:Y:S01]  /*b810*/  FMUL.FTZ R24, R24, R5.reuse ;  /* 0x0000000518187220 */ /* 0x080fe20000410000 */
[----:B------:R-:W-:Y:S01]  /*b820*/  UIADD3 UR37, UR37, 0x1, URZ ;  /* 0x0000000125257890 */ /* 0x000fe2000fffe03f */
[-C--:B------:R-:W-:Y:S01]  /*b830*/  FMUL.FTZ R29, R29, R5.reuse ;  /* 0x000000051d1d7220 */ /* 0x080fe20000410000 */
[----:B------:R-:W-:Y:S01]  /*b840*/  UPRMT UR4, UR57, 0x654, UR4 ;  /* 0x0000065439047896 */ /* 0x000fe20008000004 */
[-C--:B------:R-:W-:Y:S01]  /*b850*/  FMUL.FTZ R32, R32, R5.reuse ;  /* 0x0000000520207220 */ /* 0x080fe20000410000 */
[----:B------:R-:W-:Y:S01]  /*b860*/  UISETP.NE.AND UP0, UPT, UR37, 0x2, UPT ;  /* 0x000000022500788c */ /* 0x000fe2000bf05270 */
[-C--:B------:R-:W-:Y:S01]  /*b870*/  FMUL.FTZ R37, R37, R5.reuse ;  /* 0x0000000525257220 */ /* 0x080fe20000410000 */
[-C--:B------:R-:W-:Y:S01]  /*b880*/  FMUL.FTZ R40, R40, R5.reuse ;  /* 0x0000000528287220 */ /* 0x080fe20000410000 */
[-C--:B------:R-:W-:Y:S01]  /*b890*/  FMUL.FTZ R45, R45, R5.reuse ;  /* 0x000000052d2d7220 */ /* 0x080fe20000410000 */
[-C--:B------:R-:W-:Y:S01]  /*b8a0*/  FMUL.FTZ R48, R48, R5.reuse ;  /* 0x0000000530307220 */ /* 0x080fe20000410000 */
[-C--:B------:R-:W-:Y:S01]  /*b8b0*/  FMUL.FTZ R53, R53, R5.reuse ;  /* 0x0000000535357220 */ /* 0x080fe20000410000 */
[-C--:B------:R-:W-:Y:S01]  /*b8c0*/  FMUL.FTZ R56, R56, R5.reuse ;  /* 0x0000000538387220 */ /* 0x080fe20000410000 */
[----:B------:R-:W-:Y:S01]  /*b8d0*/  SYNCS.ARRIVE.TRANS64.RED.A1T0 RZ, [UR4], RZ ;  /* 0x000000ffffff79a7 */ /* 0x000fe20008100404 */
        /* <DEDUP_REMOVED lines=120> */
[----:B------:R-:W-:Y:S01]  /*c060*/  FMUL.FTZ R147, R147, R4 ;  /* 0x0000000493937220 */ /* 0x000fe20000410000 */
[----:B------:R-:W-:-:S02]  /*c070*/  UIADD3 UR60, UR60, 0x1, URZ ;  /* 0x000000013c3c7890 */ /* 0x000fc4000fffe03f */
[----:B------:R-:W-:Y:S02]  /*c080*/  USEL UR37, UR37, URZ, UP0 ;  /* 0x0000003f25257287 */ /* 0x000fe40008000000 */
[----:B------:R-:W-:-:S12]  /*c090*/  ULOP3.LUT UR36, UR36, UR4, URZ, 0x3c, !UPT ;  /* 0x0000000424247292 */ /* 0x000fd8000f8e3c3f */
.L_x_1156:
[----:B------:R-:W0:Y:S08]  /*c0a0*/  S2UR UR4, SR_CgaCtaId ;  /* 0x00000000000479c3 */ /* 0x000e300000008800 */
[----:B------:R-:W-:Y:S01]  /*c0b0*/  BAR.SYNC.DEFER_BLOCKING 0x5, 0x180 ;  /* 0x0146000000007b1d */ /* 0x000fe20000010000 */
[----:B------:R-:W-:-:S05]  /*c0c0*/  UISETP.NE.AND UP0, UPT, UR54, URZ, UPT ;  /* 0x0000003f3600728c */ /* 0x000fca000bf05270 */
[----:B------:R-:W-:Y:S01]  /*c0d0*/  UMOV UR7, 0x400 ;  /* 0x0000040000077882 */ /* 0x000fe20000000000 */
[----:B------:R-:W-:Y:S05]  /*c0e0*/  BSSY B0, `(.L_x_1231) ;  /* 0x00005ef000007945 */ /* 0x000fea0003800000 */
[----:B------:R-:W-:Y:S01]  /*c0f0*/  @!UP0 ULDC UR54, c[0x0][0xad4] ;  /* 0x0002b50000368ab9 */ /* 0x000fe20000000800 */
[----:B0-----:R-:W-:-:S09]  /*c100*/  ULEA UR7, UR4, UR7, 0x18 ;  /* 0x0000000704077291 */ /* 0x001fd2000f8ec03f */
[----:B------:R-:W0:Y:S02]  /*c110*/  LDS.128 R4, [UR7+0x284d0] ;  /* 0x0284d007ff047984 */ /* 0x000e240008000c00 */
[----:B0-----:R-:W-:Y:S02]  /*c120*/  R2UR UR5, R5 ;  /* 0x00000000050572ca */ /* 0x001fe400000e0000 */
[----:B------:R-:W-:Y:S02]  /*c130*/  R2UR UR6, R6 ;  /* 0x00000000060672ca */ /* 0x000fe400000e0000 */
[----:B------:R-:W-:Y:S01]  /*c140*/  R2UR UR52, R7 ;  /* 0x00000000073472ca */ /* 0x000fe200000e0000 */
[----:B------:R-:W-:Y:S06]  /*c150*/  BAR.ARV 0x4, 0x180 ;  /* 0x0106000000007b1d */ /* 0x000fec0000002000 */
[----:B------:R-:W-:Y:S08]  /*c160*/  @P0 BRA `(.L_x_1232) ;  /* 0x0000004c00d00947 */ /* 0x000ff00003800000 */
[----:B------:R-:W0:Y:S01]  /*c170*/  S2R R9, SR_TID.X ;  /* 0x0000000000097919 */ /* 0x000e220000002100 */
[----:B------:R-:W-:Y:S01]  /*c180*/  ULDC.64 UR8, c[0x4][0x110] ;  /* 0x0100440000087ab9 */ /* 0x000fe20000000a00 */
[----:B------:R-:W1:Y:S01]  /*c190*/  S2UR UR4, SR_SWINHI ;  /* 0x00000000000479c3 */ /* 0x000e620000002f00 */
[----:B------:R-:W-:Y:S01]  /*c1a0*/  ULDC.64 UR14, c[0x0][0xc00] ;  /* 0x00030000000e7ab9 */ /* 0x000fe20000000a00 */
[----:B------:R-:W-:Y:S01]  /*c1b0*/  ULDC.64 UR10, c[0x0][0xc00] ;  /* 0x00030000000a7ab9 */ /* 0x000fe20000000a00 */
[----:B------:R-:W-:-:S05]  /*c1c0*/  ULDC.64 UR12, c[0x0][0xc08] ;  /* 0x00030200000c7ab9 */ /* 0x000fca0000000a00 */
[----:B------:R-:W-:Y:S01]  /*c1d0*/  BAR.SYNC.DEFER_BLOCKING 0x1, 0x100 ;  /* 0x0044000000007b1d */ /* 0x000fe20000010000 */
[----:B------:R-:W-:-:S05]  /*c1e0*/  UISETP.GT.AND UP1, UPT, UR54, 0x1, UPT ;  /* 0x000000013600788c */ /* 0x000fca000bf24270 */
[----:B------:R-:W-:Y:S01]  /*c1f0*/  ULDC UR20, c[0x0][0xbe8] ;  /* 0x0002fa0000147ab9 */ /* 0x000fe20000000800 */
[----:B0-----:R-:W-:-:S05]  /*c200*/  IMAD.SHL.U32 R4, R9, 0x4, RZ ;  /* 0x0000000409047824 */ /* 0x001fca00078e00ff */
[----:B------:R-:W-:-:S04]  /*c210*/  LOP3.LUT R4, R4, 0xc, RZ, 0xc0, !PT ;  /* 0x0000000c04047812 */ /* 0x000fc800078ec0ff */
[----:B------:R-:W-:-:S05]  /*c220*/  IADD3 R4, P0, R4, UR8, RZ ;  /* 0x0000000804047c10 */ /* 0x000fca000ff1e0ff */
[----:B------:R-:W-:-:S05]  /*c230*/  IMAD.X R5, RZ, RZ, UR9, P0 ;  /* 0x00000009ff057e24 */ /* 0x000fca00080e06ff */
[----:B------:R0:W2:Y:S01]  /*c240*/  LDG.E.CONSTANT R7, desc[UR48][R4.64] ;  /* 0x0000003004077981 */ /* 0x0000a2000c1e9900 */
[----:B------:R-:W-:-:S03]  /*c250*/  LOP3.LUT P0, R6, R9, 0x3, RZ, 0xc0, !PT ;  /* 0x0000000309067812 */ /* 0x000fc6000780c0ff */
[----:B------:R-:W3:Y:S01]  /*c260*/  LDL R4, [R1+0x2c] ;  /* 0x00002c0001047983 */ /* 0x000ee20000100800 */
[----:B------:R-:W-:Y:S01]  /*c270*/  ISETP.EQ.OR P0, PT, R6, 0x3, !P0 ;  /* 0x000000030600780c */ /* 0x000fe20004702670 */
[----:B------:R-:W-:Y:S01]  /*c280*/  UMOV UR8, UR7 ;  /* 0x0000000700087c82 */ /* 0x000fe20008000000 */
[----:B-1----:R-:W-:Y:S01]  /*c290*/  UMOV UR9, UR4 ;  /* 0x0000000400097c82 */ /* 0x002fe20008000000 */
[----:B------:R-:W-:Y:S01]  /*c2a0*/  UIMAD.WIDE UR10, UR56, 0x4, UR10 ;  /* 0x00000004380a78a5 */ /* 0x000fe2000f8e020a */
        /* <DEDUP_REMOVED lines=16> */
[----:B------:R-:W-:Y:S01]  /*c3b0*/  IMAD.MOV.U32 R30, RZ, RZ, 0x2 ;  /* 0x00000002ff1e7424 */ /* 0x000fe200078e00ff */
        /* <DEDUP_REMOVED lines=11> */
[----:B0-----:R-:W-:Y:S02]  /*c470*/  SEL R5, R147, R8, P0 ;  /* 0x0000000893057207 */ /* 0x001fe40000000000 */
        /* <DEDUP_REMOVED lines=99> */
[----:B------:R-:W-:Y:S01]  /*cab0*/  SEL R130, R131, R130, P0 ;  /* 0x0000008283827207 */ /* 0x000fe20000000000 */
[----:B--2---:R-:W-:Y:S04]  /*cac0*/  SHFL.IDX PT, R152, R109, R7, 0x1c1f ;  /* 0x001c1f076d987589 */ /* 0x004fe800000e0000 */
[----:B------:R-:W-:Y:S04]  /*cad0*/  SHFL.IDX PT, R103, R53, R7, 0x1c1f ;  /* 0x001c1f0735677589 */ /* 0x000fe800000e0000 */
[----:B------:R-:W-:Y:S01]  /*cae0*/  SHFL.IDX PT, R114, R65, R7, 0x1c1f ;  /* 0x001c1f0741727589 */ /* 0x000fe200000e0000 */
[----:B---3--:R-:W-:-:S03]  /*caf0*/  IMAD.WIDE R30, R4, R30, UR8 ;  /* 0x00000008041e7e25 */ /* 0x008fc6000f8e021e */
[----:B------:R-:W-:Y:S01]  /*cb00*/  SHFL.IDX PT, R6, R6, R7, 0x1c1f ;  /* 0x001c1f0706067589 */ /* 0x000fe200000e0000 */
[----:B------:R-:W-:-:S03]  /*cb10*/  IADD3 R83, P2, R30, 0xc020, RZ ;  /* 0x0000c0201e537810 */ /* 0x000fc60007f5e0ff */
[----:B------:R-:W-:Y:S01]  /*cb20*/  SHFL.IDX PT, R119, R49, R7, 0x1c1f ;  /* 0x001c1f0731777589 */ /* 0x000fe200000e0000 */
[----:B------:R-:W-:Y:S02]  /*cb30*/  IADD3 R75, P4, R30, 0xc060, RZ ;  /* 0x0000c0601e4b7810 */ /* 0x000fe40007f9e0ff */
[----:B------:R-:W-:Y:S01]  /*cb40*/  LOP3.LUT R82, R83, 0x380, RZ, 0xc0, !PT ;  /* 0x0000038053527812 */ /* 0x000fe200078ec0ff */
[----:B------:R-:W-:Y:S01]  /*cb50*/  SHFL.IDX PT, R107, R57, R7, 0x1c1f ;  /* 0x001c1f07396b7589 */ /* 0x000fe200000e0000 */
[----:B------:R-:W-:Y:S02]  /*cb60*/  LOP3.LUT R74, R75, 0x380, RZ, 0xc0, !PT ;  /* 0x000003804b4a7812 */ /* 0x000fe400078ec0ff */
[----:B------:R-:W-:Y:S01]  /*cb70*/  SHF.R.U64 R82, R82, 0x3, RZ ;  /* 0x0000000352527819 */ /* 0x000fe200000012ff */
[----:B------:R-:W-:Y:S01]  /*cb80*/  SHFL.IDX PT, R111, R61, R7, 0x1c1f ;  /* 0x001c1f073d6f7589 */ /* 0x000fe200000e0000 */
[----:B------:R-:W-:Y:S02]  /*cb90*/  IADD3 R79, P3, R30, 0xc040, RZ ;  /* 0x0000c0401e4f7810 */ /* 0x000fe40007f7e0ff */
[----:B------:R-:W-:Y:S01]  /*cba0*/  LOP3.LUT R82, R82, R83, RZ, 0x3c, !PT ;  /* 0x0000005352527212 */ /* 0x000fe200078e3cff */
[----:B------:R-:W-:Y:S01]  /*cbb0*/  IMAD.X R83, RZ, RZ, R31, P2 ;  /* 0x000000ffff537224 */ /* 0x000fe200010e061f */
[----:B------:R-:W-:Y:S01]  /*cbc0*/  IADD3 R59, P2, R30, 0x4060, RZ ;  /* 0x000040601e3b7810 */ /* 0x000fe20007f5e0ff */
[----:B------:R-:W-:Y:S01]  /*cbd0*/  SHFL.IDX PT, R90, R69, R7, 0x1c1f ;  /* 0x001c1f07455a7589 */ /* 0x000fe200000e0000 */
[----:B------:R-:W-:-:S02]  /*cbe0*/  SHF.R.U64 R74, R74, 0x3, RZ ;  /* 0x000000034a4a7819 */ /* 0x000fc400000012ff */
[----:B------:R-:W-:Y:S01]  /*cbf0*/  LOP3.LUT R78, R79, 0x380, RZ, 0xc0, !PT ;  /* 0x000003804f4e7812 */ /* 0x000fe200078ec0ff */
[----:B------:R-:W-:Y:S01]  /*cc00*/  SHFL.IDX PT, R89, R89, R7, 0x1c1f ;  /* 0x001c1f0759597589 */ /* 0x000fe200000e0000 */
[----:B------:R-:W-:Y:S02]  /*cc10*/  LOP3.LUT R58, R59, 0x380, RZ, 0xc0, !PT ;  /* 0x000003803b3a7812 */ /* 0x000fe400078ec0ff */
[----:B------:R-:W-:Y:S01]  /*cc20*/  LOP3.LUT R74, R74, R75, RZ, 0x3c, !PT ;  /* 0x0000004b4a4a7212 */ /* 0x000fe200078e3cff */
[--C-:B------:R-:W-:Y:S01]  /*cc30*/  IMAD.X R75, RZ, RZ, R31.reuse, P4 ;  /* 0x000000ffff4b7224 */ /* 0x100fe200020e061f */
[----:B------:R-:W-:Y:S01]  /*cc40*/  SHF.R.U64 R78, R78, 0x3, RZ ;  /* 0x000000034e4e7819 */ /* 0x000fe200000012ff */
[----:B------:R-:W-:Y:S01]  /*cc50*/  SHFL.IDX PT, R160, R160, R7, 0x1c1f ;  /* 0x001c1f07a0a07589 */ /* 0x000fe200000e0000 */
[----:B------:R-:W-:Y:S02]  /*cc60*/  IADD3 R51, P4, R30, 0x8020, RZ ;  /* 0x000080201e337810 */ /* 0x000fe40007f9e0ff */
[----:B------:R-:W-:Y:S01]  /*cc70*/  SHF.R.U64 R58, R58, 0x3, RZ ;  /* 0x000000033a3a7819 */ /* 0x000fe200000012ff */
[----:B------:R-:W-:Y:S01]  /*cc80*/  SHFL.IDX PT, R154, R154, R7, 0x1c1f ;  /* 0x001c1f079a9a7589 */ /* 0x000fe200000e0000 */
[----:B------:R-:W-:Y:S01]  /*cc90*/  LOP3.LUT R78, R78, R79, RZ, 0x3c, !PT ;  /* 0x0000004f4e4e7212 */ /* 0x000fe200078e3cff */
[----:B------:R-:W-:Y:S01]  /*cca0*/  IMAD.X R79, RZ, RZ, R31, P3 ;  /* 0x000000ffff4f7224 */ /* 0x000fe200018e061f */
[C---:B------:R-:W-:Y:S01]  /*ccb0*/  IADD3 R47, P5, R30.reuse, 0x8040, RZ ;  /* 0x000080401e2f7810 */ /* 0x040fe20007fbe0ff */
[----:B------:R-:W-:Y:S01]  /*ccc0*/  SHFL.IDX PT, R158, R158, R7, 0x1c1f ;  /* 0x001c1f079e9e7589 */ /* 0x000fe200000e0000 */
[----:B------:R-:W-:-:S02]  /*ccd0*/  IADD3 R87, P1, R30, 0xc000, RZ ;  /* 0x0000c0001e577810 */ /* 0x000fc40007f3e0ff */
[----:B------:R-:W-:Y:S01]  /*cce0*/  IADD3 R43, P6, R30, 0x8060, RZ ;  /* 0x000080601e2b7810 */ /* 0x000fe20007fde0ff */
[----:B------:R-:W-:Y:S01]  /*ccf0*/  SHFL.IDX PT, R53, R161, R7, 0x1c1f ;  /* 0x001c1f07a1357589 */ /* 0x000fe200000e0000 */
[----:B------:R-:W-:Y:S02]  /*cd00*/  LOP3.LUT R50, R51, 0x380, RZ, 0xc0, !PT ;  /* 0x0000038033327812 */ /* 0x000fe400078ec0ff */
[----:B------:R-:W-:Y:S01]  /*cd10*/  LOP3.LUT R58, R58, R59, RZ, 0x3c, !PT ;  /* 0x0000003b3a3a7212 */ /* 0x000fe200078e3cff */
[----:B------:R-:W-:Y:S01]  /*cd20*/  IMAD.X R59, RZ, RZ, R31, P2 ;  /* 0x000000ffff3b7224 */ /* 0x000fe200010e061f */
[C---:B------:R-:W-:Y:S01]  /*cd30*/  IADD3 R55, P3, R30.reuse, 0x8000, RZ ;  /* 0x000080001e377810 */ /* 0x040fe20007f7e0ff */
[----:B------:R-:W-:Y:S01]  /*cd40*/  SHFL.IDX PT, R164, R164, R7, 0x1c1f ;  /* 0x001c1f07a4a47589 */ /* 0x000fe200000e0000 */
[----:B------:R-:W-:Y:S02]  /*cd50*/  IADD3 R35, P2, R30, 0x60, RZ ;  /* 0x000000601e237810 */ /* 0x000fe40007f5e0ff */
[----:B------:R-:W-:Y:S01]  /*cd60*/  LOP3.LUT R46, R47, 0x380, RZ, 0xc0, !PT ;  /* 0x000003802f2e7812 */ /* 0x000fe200078ec0ff */
[----:B------:R-:W-:Y:S01]  /*cd70*/  SHFL.IDX PT, R166, R166, R7, 0x1c1f ;  /* 0x001c1f07a6a67589 */ /* 0x000fe200000e0000 */
[----:B------:R-:W-:-:S02]  /*cd80*/  LOP3.LUT R86, R87, 0x380, RZ, 0xc0, !PT ;  /* 0x0000038057567812 */ /* 0x000fc400078ec0ff */
[----:B------:R-:W-:Y:S01]  /*cd90*/  LOP3.LUT R42, R43, 0x380, RZ, 0xc0, !PT ;  /* 0x000003802b2a7812 */ /* 0x000fe200078ec0ff */
[----:B------:R-:W-:Y:S01]  /*cda0*/  SHFL.IDX PT, R168, R168, R7, 0x1c1f ;  /* 0x001c1f07a8a87589 */ /* 0x000fe200000e0000 */
[----:B------:R-:W-:Y:S02]  /*cdb0*/  SHF.R.U64 R50, R50, 0x3, RZ ;  /* 0x0000000332327819 */ /* 0x000fe400000012ff */
[----:B------:R-:W-:Y:S01]  /*cdc0*/  LOP3.LUT R54, R55, 0x380, RZ, 0xc0, !PT ;  /* 0x0000038037367812 */ /* 0x000fe200078ec0ff */
[----:B------:R-:W-:Y:S01]  /*cdd0*/  SHFL.IDX PT, R170, R170, R7, 0x1c1f ;  /* 0x001c1f07aaaa7589 */ /* 0x000fe200000e0000 */
[----:B------:R-:W-:Y:S02]  /*cde0*/  LOP3.LUT R34, R35, 0x380, RZ, 0xc0, !PT ;  /* 0x0000038023227812 */ /* 0x000fe400078ec0ff */
[----:B------:R-:W-:Y:S01]  /*cdf0*/  SHF.R.U64 R46, R46, 0x3, RZ ;  /* 0x000000032e2e7819 */ /* 0x000fe200000012ff */
[----:B------:R-:W-:Y:S01]  /*ce00*/  SHFL.IDX PT, R172, R172, R7, 0x1c1f ;  /* 0x001c1f07acac7589 */ /* 0x000fe200000e0000 */
[----:B------:R-:W-:-:S02]  /*ce10*/  SHF.R.U64 R86, R86, 0x3, RZ ;  /* 0x0000000356567819 */ /* 0x000fc400000012ff */
[----:B------:R-:W-:Y:S01]  /*ce20*/  SHF.R.U64 R42, R42, 0x3, RZ ;  /* 0x000000032a2a7819 */ /* 0x000fe200000012ff */
[----:B------:R-:W-:Y:S01]  /*ce30*/  SHFL.IDX PT, R173, R173, R7, 0x1c1f ;  /* 0x001c1f07adad7589 */ /* 0x000fe200000e0000 */
        /* <DEDUP_REMOVED lines=22> */
[----:B------:R-:W-:Y:S01]  /*cfa0*/  SHFL.IDX PT, R131, R178, R7, 0x1c1f ;  /* 0x001c1f07b2837589 */ /* 0x000fe200000e0000 */
[C---:B------:R-:W-:Y:S02]  /*cfb0*/  IADD3 R39, P3, R30.reuse, 0x4000, RZ ;  /* 0x000040001e277810 */ /* 0x040fe40007f7e0ff */
[----:B------:R-:W-:Y:S02]  /*cfc0*/  LOP3.LUT R35, R30, 0x380, RZ, 0xc0, !PT ;  /* 0x000003801e237812 */ /* 0x000fe400078ec0ff */
[----:B------:R-:W-:-:S02]  /*cfd0*/  LOP3.LUT R70, R71, 0x380, RZ, 0xc0, !PT ;  /* 0x0000038047467812 */ /* 0x000fc400078ec0ff */
[----:B------:R-:W-:Y:S02]  /*cfe0*/  LOP3.LUT R62, R63, 0x380, RZ, 0xc0, !PT ;  /* 0x000003803f3e7812 */ /* 0x000fe400078ec0ff */
[----:B------:R-:W-:Y:S02]  /*cff0*/  LOP3.LUT R66, R67, 0x380, RZ, 0xc0, !PT ;  /* 0x0000038043427812 */ /* 0x000fe400078ec0ff */
[----:B------:R-:W-:Y:S02]  /*d000*/  SHF.R.U64 R80, R80, 0x3, RZ ;  /* 0x0000000350507819 */ /* 0x000fe400000012ff */
[----:B------:R-:W-:Y:S02]  /*d010*/  LOP3.LUT R38, R39, 0x380, RZ, 0xc0, !PT ;  /* 0x0000038027267812 */ /* 0x000fe400078ec0ff */
[----:B------:R-:W-:Y:S02]  /*d020*/  SHF.R.U64 R35, R35, 0x3, RZ ;  /* 0x0000000323237819 */ /* 0x000fe400000012ff */
[----:B------:R-:W-:-:S02]  /*d030*/  SHF.R.U64 R70, R70, 0x3, RZ ;  /* 0x0000000346467819 */ /* 0x000fc400000012ff */
[----:B------:R-:W-:Y:S02]  /*d040*/  SHF.R.U64 R62, R62, 0x3, RZ ;  /* 0x000000033e3e7819 */ /* 0x000fe400000012ff */
[----:B------:R-:W-:Y:S02]  /*d050*/  SHF.R.U64 R66, R66, 0x3, RZ ;  /* 0x0000000342427819 */ /* 0x000fe400000012ff */
[----:B------:R-:W-:Y:S01]  /*d060*/  LOP3.LUT R80, R80, R81, RZ, 0x3c, !PT ;  /* 0x0000005150507212 */ /* 0x000fe200078e3cff */
[--C-:B------:R-:W-:Y:S01]  /*d070*/  IMAD.X R81, RZ, RZ, R31.reuse, P4 ;  /* 0x000000ffff517224 */ /* 0x100fe200020e061f */
[----:B------:R-:W-:Y:S02]  /*d080*/  SHF.R.U64 R38, R38, 0x3, RZ ;  /* 0x0000000326267819 */ /* 0x000fe400000012ff */
[----:B------:R-:W-:Y:S01]  /*d090*/  LOP3.LUT R30, R35, R30, RZ, 0x3c, !PT ;  /* 0x0000001e231e7212 */ /* 0x000fe200078e3cff */
[----:B------:R-:W-:Y:S01]  /*d0a0*/  IMAD.X R35, RZ, RZ, R31, P2 ;  /* 0x000000ffff237224 */ /* 0x000fe200010e061f */
[----:B------:R-:W-:-:S02]  /*d0b0*/  MOV R186, R50 ;  /* 0x0000003200ba7202 */ /* 0x000fc40000000f00 */
[----:B------:R-:W-:Y:S01]  /*d0c0*/  LOP3.LUT R70, R70, R71, RZ, 0x3c, !PT ;  /* 0x0000004746467212 */ /* 0x000fe200078e3cff */
[----:B------:R0:W-:Y:S01]  /*d0d0*/  SHFL.IDX PT, R50, R21, R7, 0x1c1f ;  /* 0x001c1f0715327589 */ /* 0x0001e200000e0000 */
[----:B------:R-:W-:Y:S01]  /*d0e0*/  LOP3.LUT R62, R62, R63, RZ, 0x3c, !PT ;  /* 0x0000003f3e3e7212 */ /* 0x000fe200078e3cff */
[--C-:B------:R-:W-:Y:S01]  /*d0f0*/  IMAD.X R71, RZ, RZ, R31.reuse, P5 ;  /* 0x000000ffff477224 */ /* 0x100fe200028e061f */
[----:B------:R-:W-:Y:S01]  /*d100*/  LOP3.LUT R66, R66, R67, RZ, 0x3c, !PT ;  /* 0x0000004342427212 */ /* 0x000fe200078e3cff */
[--C-:B------:R-:W-:Y:S01]  /*d110*/  IMAD.X R63, RZ, RZ, R31.reuse, P1 ;  /* 0x000000ffff3f7224 */ /* 0x100fe200008e061f */
[----:B------:R-:W-:Y:S01]  /*d120*/  LOP3.LUT R38, R38, R39, RZ, 0x3c, !PT ;  /* 0x0000002726267212 */ /* 0x000fe200078e3cff */
[--C-:B------:R-:W-:Y:S01]  /*d130*/  IMAD.X R67, RZ, RZ, R31.reuse, P6 ;  /* 0x000000ffff437224 */ /* 0x100fe200030e061f */
[----:B------:R-:W-:Y:S01]  /*d140*/  MOV R80, R80 ;  /* 0x0000005000507202 */ /* 0x000fe20000000f00 */
[----:B------:R-:W-:Y:S01]  /*d150*/  IMAD.X R39, RZ, RZ, R31, P3 ;  /* 0x000000ffff277224 */ /* 0x000fe200018e061f */
[----:B------:R-:W-:-:S02]  /*d160*/  MOV R81, R34 ;  /* 0x0000002200517202 */ /* 0x000fc40000000f00 */
[----:B0-----:R-:W-:Y:S01]  /*d170*/  LOP3.LUT R21, R7, 0x2, RZ, 0x3c, !PT ;  /* 0x0000000207157812 */ /* 0x001fe200078e3cff */
[----:B------:R-:W-:Y:S01]  /*d180*/  SHFL.IDX PT, R35, R10, R7, 0x1c1f ;  /* 0x001c1f070a237589 */ /* 0x000fe200000e0000 */
[----:B------:R-:W-:Y:S02]  /*d190*/  MOV R191, R78 ;  /* 0x0000004e00bf7202 */ /* 0x000fe40000000f00 */
[----:B------:R-:W-:Y:S01]  /*d1a0*/  MOV R189, R86 ;  /* 0x0000005600bd7202 */ /* 0x000fe20000000f00 */
[----:B------:R-:W-:Y:S01]  /*d1b0*/  SHFL.IDX PT, R10, R24, R21, 0x1c1f ;  /* 0x001c1f15180a7589 */ /* 0x000fe200000e0000 */
[----:B------:R-:W-:Y:S02]  /*d1c0*/  MOV R188, R42 ;  /* 0x0000002a00bc7202 */ /* 0x000fe40000000f00 */
[----:B------:R-:W-:Y:S01]  /*d1d0*/  MOV R84, R70 ;  /* 0x0000004600547202 */ /* 0x000fe20000000f00 */
[----:B------:R-:W-:Y:S01]  /*d1e0*/  SHFL.IDX PT, R42, R15, R7, 0x1c1f ;  /* 0x001c1f070f2a7589 */ /* 0x000fe200000e0000 */
[----:B------:R-:W-:-:S02]  /*d1f0*/  MOV R184, R58 ;  /* 0x0000003a00b87202 */ /* 0x000fc40000000f00 */
[----:B------:R-:W-:Y:S01]  /*d200*/  MOV R183, R62 ;  /* 0x0000003e00b77202 */ /* 0x000fe20000000f00 */
        /* <DEDUP_REMOVED lines=9> */
[----:B------:R-:W0:Y:S01]  /*d2a0*/  SHFL.IDX PT, R24, R32, R21, 0x1c1f ;  /* 0x001c1f1520187589 */ /* 0x000e2200000e0000 */
[----:B------:R-:W-:-:S03]  /*d2b0*/  MOV R185, R54 ;  /* 0x0000003600b97202 */ /* 0x000fc60000000f00 */
        /* <DEDUP_REMOVED lines=28> */
[----:B0-----:R-:W-:-:S03]  /*d480*/  SEL R20, R35, R24, P0 ;  /* 0x0000001823147207 */ /* 0x001fc60000000000 */
[----:B------:R-:W-:Y:S01]  /*d490*/  SHFL.IDX PT, R73, R113, R7, 0x1c1f ;  /* 0x001c1f0771497589 */ /* 0x000fe200000e0000 */
[----:B------:R-:W-:-:S03]  /*d4a0*/  SEL R24, R24, R35, P0 ;  /* 0x0000002318187207 */ /* 0x000fc60000000000 */
        /* <DEDUP_REMOVED lines=15> */
[----:B------:R-:W0:Y:S04]  /*d5a0*/  SHFL.IDX PT, R56, R64, R21, 0x1c1f ;  /* 0x001c1f1540387589 */ /* 0x000e2800000e0000 */
[----:B------:R-:W-:Y:S04]  /*d5b0*/  SHFL.IDX PT, R127, R112, R21, 0x1c1f ;  /* 0x001c1f15707f7589 */ /* 0x000fe800000e0000 */
[----:B------:R-:W-:Y:S04]  /*d5c0*/  SHFL.IDX PT, R139, R124, R21, 0x1c1f ;  /* 0x001c1f157c8b7589 */ /* 0x000fe800000e0000 */
[----:B------:R-:W-:Y:S04]  /*d5d0*/  SHFL.IDX PT, R76, R136, R21, 0x1c1f ;  /* 0x001c1f15884c7589 */ /* 0x000fe800000e0000 */
[----:B------:R-:W1:Y:S04]  /*d5e0*/  SHFL.IDX PT, R27, R27, R21, 0x1c1f ;  /* 0x001c1f151b1b7589 */ /* 0x000e6800000e0000 */
[----:B------:R-:W-:Y:S04]  /*d5f0*/  SHFL.IDX PT, R7, R150, R21, 0x1c1f ;  /* 0x001c1f1596077589 */ /* 0x000fe800000e0000 */
[----:B------:R2:W3:Y:S01]  /*d600*/  SHFL.IDX PT, R120, R102, R21, 0x1c1f ;  /* 0x001c1f1566787589 */ /* 0x0004e200000e0000 */
[----:B0-----:R-:W-:-:S02]  /*d610*/  SEL R54, R55, R56, P0 ;  /* 0x0000003837367207 */ /* 0x001fc40000000000 */
[----:B------:R-:W-:Y:S01]  /*d620*/  SEL R56, R56, R55, P0 ;  /* 0x0000003738387207 */ /* 0x000fe20000000000 */
[----:B------:R-:W0:Y:S04]  /*d630*/  SHFL.IDX PT, R28, R28, R21, 0x1c1f ;  /* 0x001c1f151c1c7589 */ /* 0x000e2800000e0000 */
[----:B------:R-:W4:Y:S01]  /*d640*/  SHFL.IDX PT, R36, R36, R21, 0x1c1f ;  /* 0x001c1f1524247589 */ /* 0x000f2200000e0000 */
[----:B--2---:R-:W-:-:S03]  /*d650*/  SEL R102, R103, R109, P0 ;  /* 0x0000006d67667207 */ /* 0x004fc60000000000 */
[----:B------:R-:W2:Y:S04]  /*d660*/  SHFL.IDX PT, R64, R72, R21, 0x1c1f ;  /* 0x001c1f1548407589 */ /* 0x000ea800000e0000 */
[----:B------:R-:W5:Y:S01]  /*d670*/  SHFL.IDX PT, R26, R26, R21, 0x1c1f ;  /* 0x001c1f151a1a7589 */ /* 0x000f6200000e0000 */
[----:B-1----:R-:W-:Y:S02]  /*d680*/  SEL R13, R15, R27, P0 ;  /* 0x0000001b0f0d7207 */ /* 0x002fe40000000000 */
[----:B------:R-:W-:Y:S01]  /*d690*/  SEL R15, R27, R15, P0 ;  /* 0x0000000f1b0f7207 */ /* 0x000fe20000000000 */
[----:B------:R-:W1:Y:S04]  /*d6a0*/  SHFL.IDX PT, R112, R94, R21, 0x1c1f ;  /* 0x001c1f155e707589 */ /* 0x000e6800000e0000 */
[----:B------:R-:W-:Y:S01]  /*d6b0*/  SHFL.IDX PT, R124, R106, R21, 0x1c1f ;  /* 0x001c1f156a7c7589 */ /* 0x000fe200000e0000 */
[----:B---3--:R-:W-:-:S02]  /*d6c0*/  SEL R115, R117, R120, P0 ;  /* 0x0000007875737207 */ /* 0x008fc40000000000 */
[----:B------:R-:W-:Y:S01]  /*d6d0*/  SEL R117, R120, R117, P0 ;  /* 0x0000007578757207 */ /* 0x000fe20000000000 */
[----:B------:R-:W-:Y:S01]  /*d6e0*/  SHFL.IDX PT, R136, R118, R21, 0x1c1f ;  /* 0x001c1f1576887589 */ /* 0x000fe200000e0000 */
[----:B0-----:R-:W-:Y:S02]  /*d6f0*/  SEL R9, R38, R28, P0 ;  /* 0x0000001c26097207 */ /* 0x001fe40000000000 */
[----:B------:R-:W-:Y:S01]  /*d700*/  SEL R11, R28, R38, P0 ;  /* 0x000000261c0b7207 */ /* 0x000fe20000000000 */
[----:B------:R-:W0:Y:S01]  /*d710*/  SHFL.IDX PT, R146, R96, R21, 0x1c1f ;  /* 0x001c1f1560927589 */ /* 0x000e2200000e0000 */
[----:B----4-:R-:W-:Y:S02]  /*d720*/  SEL R25, R36, R30, P0 ;  /* 0x0000001e24197207 */ /* 0x010fe40000000000 */
[----:B------:R-:W-:Y:S01]  /*d730*/  SEL R38, R39, R40, P0 ;  /* 0x0000002827267207 */ /* 0x000fe20000000000 */
[----:B------:R3:W4:Y:S01]  /*d740*/  SHFL.IDX PT, R123, R104, R21, 0x1c1f ;  /* 0x001c1f15687b7589 */ /* 0x00072200000e0000 */
[----:B------:R-:W-:-:S02]  /*d750*/  SEL R40, R40, R39, P0 ;  /* 0x0000002728287207 */ /* 0x000fc40000000000 */
[----:B--2---:R-:W-:Y:S01]  /*d760*/  SEL R62, R63, R64, P0 ;  /* 0x000000403f3e7207 */ /* 0x004fe20000000000 */
[----:B------:R-:W-:Y:S01]  /*d770*/  SHFL.IDX PT, R88, R128, R21, 0x1c1f ;  /* 0x001c1f1580587589 */ /* 0x000fe200000e0000 */
[----:B-----5:R-:W-:Y:S02]  /*d780*/  SEL R12, R14, R26, P0 ;  /* 0x0000001a0e0c7207 */ /* 0x020fe40000000000 */
[----:B------:R-:W-:Y:S01]  /*d790*/  SEL R14, R26, R14, P0 ;  /* 0x0000000e1a0e7207 */ /* 0x000fe20000000000 */
[----:B------:R-:W2:Y:S01]  /*d7a0*/  SHFL.IDX PT, R72, R140, R21, 0x1c1f ;  /* 0x001c1f158c487589 */ /* 0x000ea200000e0000 */
[----:B------:R-:W-:Y:S02]  /*d7b0*/  SEL R64, R64, R63, P0 ;  /* 0x0000003f40407207 */ /* 0x000fe40000000000 */
[----:B---3--:R-:W-:Y:S01]  /*d7c0*/  SEL R104, R109, R103, P0 ;  /* 0x000000676d687207 */ /* 0x008fe20000000000 */
[----:B------:R-:W-:Y:S01]  /*d7d0*/  SHFL.IDX PT, R98, R148, R21, 0x1c1f ;  /* 0x001c1f1594627589 */ /* 0x000fe200000e0000 */
[----:B------:R-:W-:-:S02]  /*d7e0*/  SEL R103, R107, R105, P0 ;  /* 0x000000696b677207 */ /* 0x000fc40000000000 */
[----:B------:R-:W-:Y:S01]  /*d7f0*/  SEL R105, R105, R107, P0 ;  /* 0x0000006b69697207 */ /* 0x000fe20000000000 */
[----:B------:R-:W3:Y:S01]  /*d800*/  SHFL.IDX PT, R137, R137, R21, 0x1c1f ;  /* 0x001c1f1589897589 */ /* 0x000ee200000e0000 */
[----:B-1----:R-:W-:Y:S02]  /*d810*/  SEL R107, R175, R112, P0 ;  /* 0x00000070af6b7207 */ /* 0x002fe40000000000 */
[----:B------:R-:W-:Y:S01]  /*d820*/  SEL R109, R112, R175, P0 ;  /* 0x000000af706d7207 */ /* 0x000fe20000000000 */
[----:B------:R-:W1:Y:S01]  /*d830*/  SHFL.IDX PT, R129, R129, R21, 0x1c1f ;  /* 0x001c1f1581817589 */ /* 0x000e6200000e0000 */
[----:B0-----:R-:W-:Y:S02]  /*d840*/  SEL R112, R146, R111, P0 ;  /* 0x0000006f92707207 */ /* 0x001fe40000000000 */
[----:B------:R-:W-:Y:S01]  /*d850*/  SEL R63, R66, R65, P0 ;  /* 0x00000041423f7207 */ /* 0x000fe20000000000 */
[----:B------:R-:W0:Y:S01]  /*d860*/  SHFL.IDX PT, R147, R147, R21, 0x1c1f ;  /* 0x001c1f1593937589 */ /* 0x000e2200000e0000 */
[----:B----4-:R-:W-:-:S02]  /*d870*/  SEL R118, R90, R123, P0 ;  /* 0x0000007b5a767207 */ /* 0x010fc40000000000 */
[----:B------:R-:W-:Y:S01]  /*d880*/  SEL R120, R123, R90, P0 ;  /* 0x0000005a7b787207 */ /* 0x000fe20000000000 */
[----:B------:R4:W5:Y:S01]  /*d890*/  SHFL.IDX PT, R128, R110, R21, 0x1c1f ;  /* 0x001c1f156e807589 */ /* 0x00096200000e0000 */
[----:B------:R-:W-:-:S03]  /*d8a0*/  SEL R65, R65, R66, P0 ;  /* 0x0000004241417207 */ /* 0x000fc60000000000 */
[----:B------:R1:W-:Y:S01]  /*d8b0*/  SHFL.IDX PT, R140, R122, R21, 0x1c1f ;  /* 0x001c1f157a8c7589 */ /* 0x0003e200000e0000 */
[----:B--2---:R-:W-:-:S03]  /*d8c0*/  SEL R151, R73, R72, P0 ;  /* 0x0000004849977207 */ /* 0x004fc60000000000 */
[----:B------:R2:W5:Y:S01]  /*d8d0*/  SHFL.IDX PT, R148, R130, R21, 0x1c1f ;  /* 0x001c1f1582947589 */ /* 0x00056200000e0000 */
[----:B----4-:R-:W-:-:S03]  /*d8e0*/  SEL R110, R111, R146, P0 ;  /* 0x000000926f6e7207 */ /* 0x010fc60000000000 */
[----:B------:R-:W4:Y:S01]  /*d8f0*/  SHFL.IDX PT, R44, R44, R21, 0x1c1f ;  /* 0x001c1f152c2c7589 */ /* 0x000f2200000e0000 */
[----:B---3--:R-:W-:Y:S02]  /*d900*/  SEL R27, R29, R137, P0 ;  /* 0x000000891d1b7207 */ /* 0x008fe40000000000 */
[----:B-1----:R-:W-:Y:S01]  /*d910*/  SEL R122, R125, R124, P0 ;  /* 0x0000007c7d7a7207 */ /* 0x002fe20000000000 */
[----:B------:R-:W1:Y:S01]  /*d920*/  SHFL.IDX PT, R52, R52, R21, 0x1c1f ;  /* 0x001c1f1534347589 */ /* 0x000e6200000e0000 */
[----:B------:R-:W-:Y:S02]  /*d930*/  SEL R124, R124, R125, P0 ;  /* 0x0000007d7c7c7207 */ /* 0x000fe40000000000 */
[----:B--2---:R-:W-:Y:S01]  /*d940*/  SEL R130, R131, R132, P0 ;  /* 0x0000008483827207 */ /* 0x004fe20000000000 */
        /* <DEDUP_REMOVED lines=10> */
[----:B0-----:R-:W-:Y:S02]  /*d9f0*/  SEL R35, R37, R147, P0 ;  /* 0x0000009325237207 */ /* 0x001fe40000000000 */
[----:B-----5:R-:W-:Y:S01]  /*da00*/  SEL R123, R177, R128, P0 ;  /* 0x00000080b17b7207 */ /* 0x020fe20000000000 */
[----:B------:R0:W3:Y:S01]  /*da10*/  SHFL.IDX PT, R144, R126, R21, 0x1c1f ;  /* 0x001c1f157e907589 */ /* 0x0000e200000e0000 */
[----:B------:R-:W-:-:S02]  /*da20*/  SEL R125, R128, R177, P0 ;  /* 0x000000b1807d7207 */ /* 0x000fc40000000000 */
[----:B------:R-:W-:Y:S01]  /*da30*/  SEL R136, R135, R78, P0 ;  /* 0x0000004e87887207 */ /* 0x000fe20000000000 */
[----:B------:R5:W3:Y:S01]  /*da40*/  SHFL.IDX PT, R150, R134, R21, 0x1c1f ;  /* 0x001c1f1586967589 */ /* 0x000ae200000e0000 */
[----:B------:R-:W-:Y:S02]  /*da50*/  SEL R146, R149, R148, P0 ;  /* 0x0000009495927207 */ /* 0x000fe40000000000 */
[----:B----4-:R-:W-:Y:S01]  /*da60*/  SEL R33, R44, R34, P0 ;  /* 0x000000222c217207 */ /* 0x010fe20000000000 */
[----:B------:R4:W3:Y:S01]  /*da70*/  SHFL.IDX PT, R101, R41, R21, 0x1c1f ;  /* 0x001c1f1529657589 */ /* 0x0008e200000e0000 */
[----:B------:R-:W-:Y:S02]  /*da80*/  SEL R37, R147, R37, P0 ;  /* 0x0000002593257207 */ /* 0x000fe40000000000 */
[----:B-1----:R-:W-:Y:S01]  /*da90*/  SEL R39, R42, R52, P0 ;  /* 0x000000342a277207 */ /* 0x002fe20000000000 */
[----:B------:R-:W-:Y:S01]  /*daa0*/  SHFL.IDX PT, R155, R155, R21, 0x1c1f ;  /* 0x001c1f159b9b7589 */ /* 0x000fe200000e0000 */
[----:B0-----:R-:W-:-:S02]  /*dab0*/  SEL R126, R86, R127, P0 ;  /* 0x0000007f567e7207 */ /* 0x001fc40000000000 */
[----:B-----5:R-:W-:Y:S01]  /*dac0*/  SEL R134, R78, R135, P0 ;  /* 0x000000874e867207 */ /* 0x020fe20000000000 */
[----:B------:R-:W-:Y:S01]  /*dad0*/  SHFL.IDX PT, R121, R108, R21, 0x1c1f ;  /* 0x001c1f156c797589 */ /* 0x000fe200000e0000 */
[----:B------:R-:W-:Y:S02]  /*dae0*/  SEL R128, R127, R86, P0 ;  /* 0x000000567f807207 */ /* 0x000fe40000000000 */
[----:B----4-:R-:W-:Y:S01]  /*daf0*/  SEL R41, R52, R42, P0 ;  /* 0x0000002a34297207 */ /* 0x010fe20000000000 */
[----:B------:R-:W0:Y:S01]  /*db00*/  SHFL.IDX PT, R60, R60, R21, 0x1c1f ;  /* 0x001c1f153c3c7589 */ /* 0x000e2200000e0000 */
[----:B------:R-:W-:Y:S02]  /*db10*/  SEL R135, R77, R139, P0 ;  /* 0x0000008b4d877207 */ /* 0x000fe40000000000 */
[----:B------:R-:W-:Y:S01]  /*db20*/  SEL R137, R139, R77, P0 ;  /* 0x0000004d8b897207 */ /* 0x000fe20000000000 */
[----:B------:R-:W-:Y:S01]  /*db30*/  SHFL.IDX PT, R108, R91, R21, 0x1c1f ;  /* 0x001c1f155b6c7589 */ /* 0x000fe200000e0000 */
[----:B------:R-:W-:-:S02]  /*db40*/  SEL R148, R148, R149, P0 ;  /* 0x0000009594947207 */ /* 0x000fc40000000000 */
[----:B--2---:R-:W-:Y:S01]  /*db50*/  SEL R42, R154, R153, P0 ;  /* 0x000000999a2a7207 */ /* 0x004fe20000000000 */
[----:B------:R-:W1:Y:S01]  /*db60*/  SHFL.IDX PT, R51, R157, R21, 0x1c1f ;  /* 0x001c1f159d337589 */ /* 0x000e6200000e0000 */
[----:B------:R-:W-:Y:S02]  /*db70*/  SEL R127, R89, R143, P0 ;  /* 0x0000008f597f7207 */ /* 0x000fe40000000000 */
[----:B------:R-:W-:Y:S01]  /*db80*/  SEL R129, R143, R89, P0 ;  /* 0x000000598f817207 */ /* 0x000fe20000000000 */
[----:B------:R2:W-:Y:S01]  /*db90*/  SHFL.IDX PT, R91, R138, R21, 0x1c1f ;  /* 0x001c1f158a5b7589 */ /* 0x0005e200000e0000 */
[----:B---3--:R-:W-:Y:S02]  /*dba0*/  SEL R139, R99, R144, P0 ;  /* 0x00000090638b7207 */ /* 0x008fe40000000000 */
[----:B------:R-:W-:Y:S01]  /*dbb0*/  SEL R147, R79, R150, P0 ;  /* 0x000000964f937207 */ /* 0x000fe20000000000 */
[----:B------:R-:W-:Y:S01]  /*dbc0*/  SHFL.IDX PT, R159, R159, R21, 0x1c1f ;  /* 0x001c1f159f9f7589 */ /* 0x000fe200000e0000 */
[----:B------:R-:W-:-:S02]  /*dbd0*/  SEL R149, R150, R79, P0 ;  /* 0x0000004f96957207 */ /* 0x000fc40000000000 */
[----:B------:R-:W-:Y:S01]  /*dbe0*/  SEL R143, R74, R85, P0 ;  /* 0x000000554a8f7207 */ /* 0x000fe20000000000 */
[----:B------:R-:W3:Y:S01]  /*dbf0*/  SHFL.IDX PT, R68, R68, R21, 0x1c1f ;  /* 0x001c1f1544447589 */ /* 0x000ee200000e0000 */
[----:B------:R-:W-:Y:S02]  /*dc00*/  SEL R150, R152, R76, P0 ;  /* 0x0000004c98967207 */ /* 0x000fe40000000000 */
[----:B--2---:R-:W-:Y:S01]  /*dc10*/  SEL R138, R141, R140, P0 ;  /* 0x0000008c8d8a7207 */ /* 0x004fe20000000000 */
[----:B------:R-:W-:Y:S01]  /*dc20*/  SHFL.IDX PT, R163, R163, R21, 0x1c1f ;  /* 0x001c1f15a3a37589 */ /* 0x000fe200000e0000 */
[----:B------:R-:W-:Y:S02]  /*dc30*/  SEL R140, R140, R141, P0 ;  /* 0x0000008d8c8c7207 */ /* 0x000fe40000000000 */
[----:B------:R-:W-:Y:S01]  /*dc40*/  SEL R141, R144, R99, P0 ;  /* 0x00000063908d7207 */ /* 0x000fe20000000000 */
[----:B------:R-:W2:Y:S01]  /*dc50*/  SHFL.IDX PT, R162, R162, R21, 0x1c1f ;  /* 0x001c1f15a2a27589 */ /* 0x000ea200000e0000 */
[----:B------:R-:W-:-:S02]  /*dc60*/  SEL R144, R88, R75, P0 ;  /* 0x0000004b58907207 */ /* 0x000fc40000000000 */
[----:B------:R-:W-:Y:S01]  /*dc70*/  SEL R152, R76, R152, P0 ;  /* 0x000000984c987207 */ /* 0x000fe20000000000 */
[----:B------:R-:W-:Y:S01]  /*dc80*/  SHFL.IDX PT, R167, R167, R21, 0x1c1f ;  /* 0x001c1f15a7a77589 */ /* 0x000fe200000e0000 */
[----:B------:R-:W-:Y:S02]  /*dc90*/  F2FP.BF16.F32.PACK_AB R77, R27, R26 ;  /* 0x0000001a1b4d723e */ /* 0x000fe400000010ff */
[----:B------:R-:W-:Y:S01]  /*dca0*/  F2FP.BF16.F32.PACK_AB R78, R25, R24 ;  /* 0x00000018194e723e */ /* 0x000fe200000010ff */
[----:B------:R-:W4:Y:S01]  /*dcb0*/  SHFL.IDX PT, R165, R165, R21, 0x1c1f ;  /* 0x001c1f15a5a57589 */ /* 0x000f2200000e0000 */
[----:B------:R-:W-:Y:S02]  /*dcc0*/  F2FP.BF16.F32.PACK_AB R79, R29, R28 ;  /* 0x0000001c1d4f723e */ /* 0x000fe400000010ff */
[----:B------:R-:W-:Y:S01]  /*dcd0*/  SEL R70, R71, R101, P0 ;  /* 0x0000006547467207 */ /* 0x000fe20000000000 */
[----:B------:R-:W5:Y:S01]  /*dce0*/  SHFL.IDX PT, R113, R100, R21, 0x1c1f ;  /* 0x001c1f1564717589 */ /* 0x000f6200000e0000 */
[----:B------:R-:W-:-:S02]  /*dcf0*/  SEL R92, R101, R71, P0 ;  /* 0x00000047655c7207 */ /* 0x000fc40000000000 */
[----:B------:R-:W-:Y:S01]  /*dd00*/  SEL R71, R119, R93, P0 ;  /* 0x0000005d77477207 */ /* 0x000fe20000000000 */
[----:B------:R-:W-:Y:S01]  /*dd10*/  SHFL.IDX PT, R171, R171, R21, 0x1c1f ;  /* 0x001c1f15abab7589 */ /* 0x000fe200000e0000 */
[----:B------:R-:W-:Y:S02]  /*dd20*/  SEL R93, R93, R119, P0 ;  /* 0x000000775d5d7207 */ /* 0x000fe40000000000 */
[----:B0-----:R-:W-:Y:S01]  /*dd30*/  SEL R49, R60, R50, P0 ;  /* 0x000000323c317207 */ /* 0x001fe20000000000 */
[----:B------:R-:W0:Y:S01]  /*dd40*/  SHFL.IDX PT, R169, R169, R21, 0x1c1f ;  /* 0x001c1f15a9a97589 */ /* 0x000e2200000e0000 */
[----:B------:R-:W-:Y:S02]  /*dd50*/  SEL R119, R87, R121, P0 ;  /* 0x0000007957777207 */ /* 0x000fe40000000000 */
[----:B-1----:R-:W-:Y:S01]  /*dd60*/  SEL R52, R51, R158, P0 ;  /* 0x0000009e33347207 */ /* 0x002fe20000000000 */
[----:B------:R1:W0:Y:S01]  /*dd70*/  SHFL.IDX PT, R157, R142, R21, 0x1c1f ;  /* 0x001c1f158e9d7589 */ /* 0x00022200000e0000 */
[----:B------:R-:W-:-:S02]  /*dd80*/  SEL R121, R121, R87, P0 ;  /* 0x0000005779797207 */ /* 0x000fc40000000000 */
[----:B---3--:R-:W-:Y:S01]  /*dd90*/  SEL R55, R58, R68, P0 ;  /* 0x000000443a377207 */ /* 0x008fe20000000000 */
[----:B------:R-:W3:Y:S01]  /*dda0*/  SHFL.IDX PT, R116, R95, R21, 0x1c1f ;  /* 0x001c1f155f747589 */ /* 0x000ee200000e0000 */
[----:B------:R-:W-:Y:S02]  /*ddb0*/  SEL R57, R68, R58, P0 ;  /* 0x0000003a44397207 */ /* 0x000fe40000000000 */
[----:B------:R-:W-:Y:S01]  /*ddc0*/  F2FP.BF16.F32.PACK_AB R90, R41, R40 ;  /* 0x00000028295a723e */ /* 0x000fe200000010ff */
[----:B------:R4:W3:Y:S01]  /*ddd0*/  SHFL.IDX PT, R96, R5, R21, 0x1c1f ;  /* 0x001c1f1505607589 */ /* 0x0008e200000e0000 */
[----:B--2---:R-:W-:Y:S02]  /*dde0*/  SEL R58, R164, R162, P0 ;  /* 0x000000a2a43a7207 */ /* 0x004fe40000000000 */
[----:B-1----:R-:W-:Y:S02]  /*ddf0*/  SEL R142, R75, R88, P0 ;  /* 0x000000584b8e7207 */ /* 0x002fe40000000000 */
[----:B------:R-:W-:-:S02]  /*de00*/  F2FP.BF16.F32.PACK_AB R75, R15, R14 ;  /* 0x0000000e0f4b723e */ /* 0x000fc400000010ff */
[----:B------:R-:W-:Y:S02]  /*de10*/  F2FP.BF16.F32.PACK_AB R88, R39, R38 ;  /* 0x000000262758723e */ /* 0x000fe400000010ff */
[----:B------:R-:W-:Y:S02]  /*de20*/  SEL R59, R166, R163, P0 ;  /* 0x000000a3a63b7207 */ /* 0x000fe40000000000 */
[----:B----4-:R-:W-:Y:S02]  /*de30*/  SEL R5, R8, R7, P0 ;  /* 0x0000000708057207 */ /* 0x010fe40000000000 */
        /* <DEDUP_REMOVED lines=12> */
[----:B------:R-:W-:Y:S02]  /*df00*/  F2FP.BF16.F32.PACK_AB R72, R9, R8 ;  /* 0x000000080948723e */ /* 0x000fe400000010ff */
[----:B------:R-:W-:Y:S02]  /*df10*/  F2FP.BF16.F32.PACK_AB R73, R13, R12 ;  /* 0x0000000c0d49723e */ /* 0x000fe400000010ff */
[----:B------:R-:W-:-:S02]  /*df20*/  F2FP.BF16.F32.PACK_AB R74, R11, R10 ;  /* 0x0000000a0b4a723e */ /* 0x000fc400000010ff */
[----:B------:R-:W-:Y:S02]  /*df30*/  F2FP.BF16.F32.PACK_AB R76, R21, R20 ;  /* 0x00000014154c723e */ /* 0x000fe400000010ff */
[----:B------:R-:W-:Y:S01]  /*df40*/  SEL R43, R45, R155, P0 ;  /* 0x0000009b2d2b7207 */ /* 0x000fe20000000000 */
[----:B------:R-:W-:Y:S01]  /*df50*/  STSM.16.M88.4 [R83], R72 ;  /* 0x0000004853007844 */ /* 0x000fe20000000200 */
[----:B------:R-:W-:Y:S02]  /*df60*/  SEL R46, R47, R48, P0 ;  /* 0x000000302f2e7207 */ /* 0x000fe40000000000 */
[----:B------:R-:W-:Y:S01]  /*df70*/  SEL R45, R155, R45, P0 ;  /* 0x0000002d9b2d7207 */ /* 0x000fe20000000000 */
[----:B------:R1:W-:Y:S01]  /*df80*/  STSM.16.M88.4 [R84], R76 ;  /* 0x0000004c54007844 */ /* 0x0003e20000000200 */
[----:B------:R-:W-:Y:S02]  /*df90*/  SEL R48, R48, R47, P0 ;  /* 0x0000002f30307207 */ /* 0x000fe40000000000 */
[----:B------:R-:W-:-:S02]  /*dfa0*/  SEL R47, R50, R60, P0 ;  /* 0x0000003c322f7207 */ /* 0x000fc40000000000 */
[----:B------:R-:W-:Y:S02]  /*dfb0*/  SEL R50, R158, R51, P0 ;  /* 0x000000339e327207 */ /* 0x000fe40000000000 */
[----:B------:R-:W-:Y:S02]  /*dfc0*/  SEL R154, R156, R91, P0 ;  /* 0x0000005b9c9a7207 */ /* 0x000fe40000000000 */
[----:B------:R-:W-:Y:S02]  /*dfd0*/  SEL R51, R53, R159, P0 ;  /* 0x0000009f35337207 */ /* 0x000fe40000000000 */
[----:B------:R-:W-:Y:S02]  /*dfe0*/  SEL R156, R91, R156, P0 ;  /* 0x0000009c5b9c7207 */ /* 0x000fe40000000000 */
[----:B------:R-:W-:Y:S02]  /*dff0*/  F2FP.BF16.F32.PACK_AB R85, R35, R34 ;  /* 0x000000222355723e */ /* 0x000fe400000010ff */
[----:B------:R-:W-:-:S02]  /*e000*/  F2FP.BF16.F32.PACK_AB R86, R33, R32 ;  /* 0x000000202156723e */ /* 0x000fc400000010ff */
[----:B-1----:R-:W-:Y:S02]  /*e010*/  F2FP.BF16.F32.PACK_AB R84, R31, R30 ;  /* 0x0000001e1f54723e */ /* 0x002fe400000010ff */
[----:B------:R-:W-:Y:S02]  /*e020*/  F2FP.BF16.F32.PACK_AB R87, R37, R36 ;  /* 0x000000242557723e */ /* 0x000fe400000010ff */
[----:B------:R-:W-:Y:S02]  /*e030*/  SEL R53, R159, R53, P0 ;  /* 0x000000359f357207 */ /* 0x000fe40000000000 */
[----:B------:R-:W-:Y:S01]  /*e040*/  F2FP.BF16.F32.PACK_AB R91, R45, R44 ;  /* 0x0000002c2d5b723e */ /* 0x000fe200000010ff */
[----:B------:R1:W-:Y:S01]  /*e050*/  STSM.16.M88.4 [R80], R84 ;  /* 0x0000005450007844 */ /* 0x0003e20000000200 */
[----:B------:R-:W-:Y:S02]  /*e060*/  F2FP.BF16.F32.PACK_AB R89, R43, R42 ;  /* 0x0000002a2b59723e */ /* 0x000fe400000010ff */
[----:B------:R-:W-:-:S02]  /*e070*/  SEL R60, R162, R164, P0 ;  /* 0x000000a4a23c7207 */ /* 0x000fc40000000000 */
[----:B------:R-:W-:Y:S01]  /*e080*/  SEL R61, R163, R166, P0 ;  /* 0x000000a6a33d7207 */ /* 0x000fe20000000000 */
[----:B------:R2:W-:Y:S01]  /*e090*/  STSM.16.M88.4 [R81], R88 ;  /* 0x0000005851007844 */ /* 0x0005e20000000200 */
[----:B------:R-:W-:Y:S02]  /*e0a0*/  SEL R66, R168, R165, P0 ;  /* 0x000000a5a8427207 */ /* 0x000fe40000000000 */
[----:B------:R-:W-:Y:S02]  /*e0b0*/  SEL R68, R165, R168, P0 ;  /* 0x000000a8a5447207 */ /* 0x000fe40000000000 */
[----:B------:R-:W-:Y:S02]  /*e0c0*/  SEL R67, R170, R167, P0 ;  /* 0x000000a7aa437207 */ /* 0x000fe40000000000 */
[----:B------:R-:W-:Y:S02]  /*e0d0*/  SEL R69, R167, R170, P0 ;  /* 0x000000aaa7457207 */ /* 0x000fe40000000000 */
[----:B-----5:R-:W-:-:S02]  /*e0e0*/  SEL R111, R114, R113, P0 ;  /* 0x00000071726f7207 */ /* 0x020fc40000000000 */
[----:B0-----:R-:W-:Y:S02]  /*e0f0*/  SEL R94, R172, R169, P0 ;  /* 0x000000a9ac5e7207 */ /* 0x001fe40000000000 */
        /* <DEDUP_REMOVED lines=11> */
[----:B---3--:R-:W-:Y:S01]  /*e1b0*/  SEL R114, R176, R116, P0 ;  /* 0x00000074b0727207 */ /* 0x008fe20000000000 */
[----:B------:R0:W-:Y:S01]  /*e1c0*/  STSM.16.M88.4 [R4], R72 ;  /* 0x0000004804007844 */ /* 0x0001e20000000200 */
[----:B------:R-:W-:Y:S02]  /*e1d0*/  SEL R157, R157, R82, P0 ;  /* 0x000000529d9d7207 */ /* 0x000fe40000000000 */
[----:B------:R-:W-:Y:S02]  /*e1e0*/  F2FP.BF16.F32.PACK_AB R76, R55, R54 ;  /* 0x00000036374c723e */ /* 0x000fe400000010ff */
[----:B------:R-:W-:Y:S02]  /*e1f0*/  F2FP.BF16.F32.PACK_AB R78, R57, R56 ;  /* 0x00000038394e723e */ /* 0x000fe400000010ff */
[----:B------:R-:W-:Y:S02]  /*e200*/  F2FP.BF16.F32.PACK_AB R79, R61, R60 ;  /* 0x0000003c3d4f723e */ /* 0x000fe400000010ff */
[----:B------:R-:W-:-:S02]  /*e210*/  F2FP.BF16.F32.PACK_AB R77, R59, R58 ;  /* 0x0000003a3b4d723e */ /* 0x000fc400000010ff */
[----:B------:R-:W-:Y:S02]  /*e220*/  SEL R116, R116, R176, P0 ;  /* 0x000000b074747207 */ /* 0x000fe40000000000 */
[----:B-1----:R-:W-:Y:S01]  /*e230*/  F2FP.BF16.F32.PACK_AB R80, R63, R62 ;  /* 0x0000003e3f50723e */ /* 0x002fe200000010ff */
[----:B------:R-:W-:Y:S01]  /*e240*/  STSM.16.M88.4 [R182], R76 ;  /* 0x0000004cb6007844 */ /* 0x000fe20000000200 */
[----:B------:R-:W-:Y:S02]  /*e250*/  F2FP.BF16.F32.PACK_AB R82, R65, R64 ;  /* 0x000000404152723e */ /* 0x000fe400000010ff */
[----:B------:R-:W-:Y:S02]  /*e260*/  F2FP.BF16.F32.PACK_AB R83, R69, R68 ;  /* 0x000000444553723e */ /* 0x000fe400000010ff */
[----:B--2---:R-:W-:Y:S02]  /*e270*/  F2FP.BF16.F32.PACK_AB R81, R67, R66 ;  /* 0x000000424351723e */ /* 0x004fe400000010ff */
[----:B------:R-:W-:-:S02]  /*e280*/  F2FP.BF16.F32.PACK_AB R84, R71, R70 ;  /* 0x000000464754723e */ /* 0x000fc400000010ff */
[----:B------:R-:W-:Y:S01]  /*e290*/  F2FP.BF16.F32.PACK_AB R86, R93, R92 ;  /* 0x0000005c5d56723e */ /* 0x000fe200000010ff */
        /* <DEDUP_REMOVED lines=8> */
[----:B0-----:R-:W-:Y:S02]  /*e320*/  F2FP.BF16.F32.PACK_AB R72, R111, R110 ;  /* 0x0000006e6f48723e */ /* 0x001fe400000010ff */
[----:B------:R-:W-:Y:S01]  /*e330*/  F2FP.BF16.F32.PACK_AB R74, R113, R112 ;  /* 0x00000070714a723e */ /* 0x000fe200000010ff */
[----:B------:R-:W-:Y:S01]  /*e340*/  STSM.16.M88.4 [R185], R88 ;  /* 0x00000058b9007844 */ /* 0x000fe20000000200 */
[----:B------:R-:W-:Y:S02]  /*e350*/  F2FP.BF16.F32.PACK_AB R75, R117, R116 ;  /* 0x00000074754b723e */ /* 0x000fe400000010ff */
[----:B------:R-:W-:Y:S02]  /*e360*/  F2FP.BF16.F32.PACK_AB R73, R115, R114 ;  /* 0x000000727349723e */ /* 0x000fe400000010ff */
[----:B------:R-:W-:-:S02]  /*e370*/  SEL R158, R160, R161, P0 ;  /* 0x000000a1a09e7207 */ /* 0x000fc40000000000 */
[----:B-1----:R-:W-:Y:S01]  /*e380*/  F2FP.BF16.F32.PACK_AB R80, R119, R118 ;  /* 0x000000767750723e */ /* 0x002fe200000010ff */
[----:B------:R0:W-:Y:S01]  /*e390*/  STSM.16.M88.4 [R186], R72 ;  /* 0x00000048ba007844 */ /* 0x0001e20000000200 */
[----:B------:R-:W-:Y:S02]  /*e3a0*/  F2FP.BF16.F32.PACK_AB R82, R121, R120 ;  /* 0x000000787952723e */ /* 0x000fe400000010ff */
[----:B------:R-:W-:Y:S02]  /*e3b0*/  F2FP.BF16.F32.PACK_AB R83, R125, R124 ;  /* 0x0000007c7d53723e */ /* 0x000fe400000010ff */
[----:B------:R-:W-:Y:S02]  /*e3c0*/  F2FP.BF16.F32.PACK_AB R81, R123, R122 ;  /* 0x0000007a7b51723e */ /* 0x000fe400000010ff */
        /* <DEDUP_REMOVED lines=10> */
[----:B0-----:R-:W-:Y:S02]  /*e470*/  F2FP.BF16.F32.PACK_AB R72, R135, R134 ;  /* 0x000000868748723e */ /* 0x001fe400000010ff */
[----:B------:R-:W-:Y:S01]  /*e480*/  F2FP.BF16.F32.PACK_AB R74, R137, R136 ;  /* 0x00000088894a723e */ /* 0x000fe200000010ff */
[----:B------:R-:W-:Y:S01]  /*e490*/  STSM.16.M88.4 [R188], R96 ;  /* 0x00000060bc007844 */ /* 0x000fe20000000200 */
[----:B------:R-:W-:Y:S02]  /*e4a0*/  F2FP.BF16.F32.PACK_AB R75, R141, R140 ;  /* 0x0000008c8d4b723e */ /* 0x000fe400000010ff */
[----:B------:R-:W-:Y:S02]  /*e4b0*/  F2FP.BF16.F32.PACK_AB R73, R139, R138 ;  /* 0x0000008a8b49723e */ /* 0x000fe400000010ff */
[----:B------:R-:W-:Y:S02]  /*e4c0*/  F2FP.BF16.F32.PACK_AB R76, R143, R142 ;  /* 0x0000008e8f4c723e */ /* 0x000fe400000010ff */
[----:B------:R-:W-:Y:S01]  /*e4d0*/  F2FP.BF16.F32.PACK_AB R78, R145, R144 ;  /* 0x00000090914e723e */ /* 0x000fe200000010ff */
[----:B------:R0:W-:Y:S01]  /*e4e0*/  STSM.16.M88.4 [R189], R72 ;  /* 0x00000048bd007844 */ /* 0x0001e20000000200 */
[----:B------:R-:W-:-:S02]  /*e4f0*/  F2FP.BF16.F32.PACK_AB R79, R149, R148 ;  /* 0x00000094954f723e */ /* 0x000fc400000010ff */
[----:B------:R-:W-:Y:S02]  /*e500*/  F2FP.BF16.F32.PACK_AB R77, R147, R146 ;  /* 0x00000092934d723e */ /* 0x000fe400000010ff */
[----:B-1----:R-:W-:Y:S02]  /*e510*/  F2FP.BF16.F32.PACK_AB R80, R151, R150 ;  /* 0x000000969750723e */ /* 0x002fe400000010ff */
[----:B------:R-:W-:Y:S01]  /*e520*/  F2FP.BF16.F32.PACK_AB R82, R153, R152 ;  /* 0x000000989952723e */ /* 0x000fe200000010ff */
[----:B------:R-:W-:Y:S01]  /*e530*/  STSM.16.M88.4 [R190], R76 ;  /* 0x0000004cbe007844 */ /* 0x000fe20000000200 */
[----:B------:R-:W-:Y:S02]  /*e540*/  F2FP.BF16.F32.PACK_AB R83, R157, R156 ;  /* 0x0000009c9d53723e */ /* 0x000fe400000010ff */
[----:B------:R-:W-:Y:S02]  /*e550*/  F2FP.BF16.F32.PACK_AB R81, R155, R154 ;  /* 0x0000009a9b51723e */ /* 0x000fe400000010ff */
[----:B------:R-:W-:-:S02]  /*e560*/  F2FP.BF16.F32.PACK_AB R85, R5, R4 ;  /* 0x000000040555723e */ /* 0x000fc400000010ff */
[----:B------:R-:W-:Y:S01]  /*e570*/  F2FP.BF16.F32.PACK_AB R86, R161, R160 ;  /* 0x000000a0a156723e */ /* 0x000fe200000010ff */
[----:B------:R1:W-:Y:S01]  /*e580*/  STSM.16.M88.4 [R191], R80 ;  /* 0x00000050bf007844 */ /* 0x0003e20000000200 */
[----:B------:R-:W-:Y:S01]  /*e590*/  F2FP.BF16.F32.PACK_AB R87, R7, R6 ;  /* 0x000000060757723e */ /* 0x000fe200000010ff */
[----:B0-----:R-:W-:Y:S01]  /*e5a0*/  IMAD.U32 R72, RZ, RZ, UR10 ;  /* 0x0000000aff487e24 */ /* 0x001fe2000f8e00ff */
[----:B------:R-:W-:Y:S01]  /*e5b0*/  F2FP.BF16.F32.PACK_AB R84, R159, R158 ;  /* 0x0000009e9f54723e */ /* 0x000fe200000010ff */
[----:B------:R-:W-:Y:S01]  /*e5c0*/  IMAD.U32 R73, RZ, RZ, UR11 ;  /* 0x0000000bff497e24 */ /* 0x000fe2000f8e00ff */
[----:B------:R-:W-:-:S03]  /*e5d0*/  ISETP.NE.U32.AND P0, PT, RZ, UR14, PT ;  /* 0x0000000eff007c0c */ /* 0x000fc6000bf05070 */
[----:B------:R0:W-:Y:S01]  /*e5e0*/  STSM.16.M88.4 [R216], R84 ;  /* 0x00000054d8007844 */ /* 0x0001e20000000200 */
[----:B------:R-:W-:Y:S01]  /*e5f0*/  ISETP.NE.AND.EX P0, PT, RZ, UR15, PT, P0 ;  /* 0x0000000fff007c0c */ /* 0x000fe2000bf05300 */
[----:B------:R-:W-:Y:S01]  /*e600*/  BAR.SYNC.DEFER_BLOCKING 0x1, 0x100 ;  /* 0x0044000000007b1d */ /* 0x000fe20000010000 */
[----:B------:R-:W-:-:S04]  /*e610*/  UISETP.NE.U32.AND UP0, UPT, UR12, URZ, UPT ;  /* 0x0000003f0c00728c */ /* 0x000fc8000bf05070 */
[----:B------:R-:W-:-:S07]  /*e620*/  UISETP.NE.AND.EX UP0, UPT, UR13, URZ, UPT, UP0 ;  /* 0x0000003f0d00728c */ /* 0x000fce000bf05300 */
[----:B------:R2:W3:Y:S04]  /*e630*/  @P0 LDG.E R88, desc[UR48][R72.64] ;  /* 0x0000003048580981 */ /* 0x0004e8000c1e1900 */
[----:B------:R-:W-:Y:S01]  /*e640*/  @UP0 ULDC.64 UR12, c[0x0][0xc08] ;  /* 0x00030200000c0ab9 */ /* 0x000fe20000000a00 */
[----:B------:R-:W-:Y:S01]  /*e650*/  PLOP3.LUT P4, PT, PT, PT, UP0, 0x80, 0x0 ;  /* 0x000000000000781c */ /* 0x000fe20003f8f008 */
[----:B------:R-:W-:-:S06]  /*e660*/  @UP0 UIMAD.WIDE UR12, UR56, 0x4, UR12 ;  /* 0x00000004380c08a5 */ /* 0x000fcc000f8e020c */
[----:B--2---:R-:W-:Y:S02]  /*e670*/  IMAD.U32 R72, RZ, RZ, UR12 ;  /* 0x0000000cff487e24 */ /* 0x004fe4000f8e00ff */
[----:B------:R-:W-:-:S05]  /*e680*/  IMAD.U32 R73, RZ, RZ, UR13 ;  /* 0x0000000dff497e24 */ /* 0x000fca000f8e00ff */
[----:B------:R2:W4:Y:S01]  /*e690*/  @P4 LDG.E R74, desc[UR48][R72.64] ;  /* 0x00000030484a4981 */ /* 0x000522000c1e1900 */
[----:B------:R-:W-:Y:S01]  /*e6a0*/  UMOV UR22, 0x9b8 ;  /* 0x000009b800167882 */ /* 0x000fe20000000000 */
[----:B------:R-:W-:Y:S01]  /*e6b0*/  UISETP.NE.AND UP2, UPT, UR20, 0x1, UPT ;  /* 0x000000011400788c */ /* 0x000fe2000bf45270 */
[----:B-1----:R-:W-:Y:S01]  /*e6c0*/  VIADD R80, R16, UR42 ;  /* 0x0000002a10507c36 */ /* 0x002fe20008000000 */
[----:B------:R-:W-:Y:S02]  /*e6d0*/  USEL UR22, UR22, 0x978, UP1 ;  /* 0x0000097816167887 */ /* 0x000fe40008800000 */
[----:B------:R-:W-:Y:S02]  /*e6e0*/  UISETP.NE.U32.AND UP0, UPT, UR14, URZ, UPT ;  /* 0x0000003f0e00728c */ /* 0x000fe4000bf05070 */
[----:B------:R-:W-:Y:S01]  /*e6f0*/  PLOP3.LUT P1, PT, PT, PT, UP2, 0x80, 0x0 ;  /* 0x000000000000781c */ /* 0x000fe20003f2f028 */
[----:B------:R-:W-:Y:S01]  /*e700*/  UMOV UR4, URZ ;  /* 0x0000003f00047c82 */ /* 0x000fe20008000000 */
[----:B------:R-:W-:Y:S01]  /*e710*/  UISETP.NE.AND.EX UP0, UPT, UR15, URZ, UPT, UP0 ;  /* 0x0000003f0f00728c */ /* 0x000fe2000bf05300 */
[----:B--2---:R-:W-:Y:S01]  /*e720*/  IMAD.MOV.U32 R73, RZ, RZ, R80 ;  /* 0x000000ffff497224 */ /* 0x004fe200078e0050 */
[----:B------:R-:W-:-:S02]  /*e730*/  USHF.R.S32.HI UR24, URZ, 0x1f, UR56 ;  /* 0x0000001f3f187899 */ /* 0x000fc40008011438 */
[----:B------:R-:W-:Y:S02]  /*e740*/  USEL UR21, UR55, URZ, UP1 ;  /* 0x0000003f37157287 */ /* 0x000fe40008800000 */
[----:B------:R-:W-:Y:S01]  /*e750*/  ULDC.64 UR12, c[0x0][UR22+0x218] ;  /* 0x00008600160c7abb */ /* 0x000fe20008000a00 */
[----:B------:R-:W-:Y:S01]  /*e760*/  @UP2 ULDC UR26, c[0x0][0xbec] ;  /* 0x0002fb00001a2ab9 */ /* 0x000fe20000000800 */
[----:B------:R-:W-:Y:S02]  /*e770*/  UIMAD.WIDE.U32 UR14, UR12, UR53, URZ ;  /* 0x000000350c0e72a5 */ /* 0x000fe4000f8e003f */
[----:B------:R-:W-:Y:S01]  /*e780*/  USEL UR12, UR56, URZ, !UP0 ;  /* 0x0000003f380c7287 */ /* 0x000fe2000c000000 */
[----:B------:R-:W-:Y:S01]  /*e790*/  @P1 IMAD.HI.U32 R72, R80, UR26, RZ ;  /* 0x0000001a50481c27 */ /* 0x000fe2000f8e00ff */
[----:B------:R-:W-:Y:S01]  /*e7a0*/  ULDC.64 UR16, c[0x0][UR22+0x220] ;  /* 0x0000880016107abb */ /* 0x000fe20008000a00 */
[----:B------:R-:W-:Y:S01]  /*e7b0*/  ULDC.64 UR18, c[0x0][UR22+0x228] ;  /* 0x00008a0016127abb */ /* 0x000fe20008000a00 */
[----:B------:R-:W-:-:S02]  /*e7c0*/  UIMAD UR23, UR13, UR53, URZ ;  /* 0x000000350d1772a4 */ /* 0x000fc4000f8e023f */
[----:B------:R-:W-:Y:S02]  /*e7d0*/  USEL UR13, UR24, URZ, !UP0 ;  /* 0x0000003f180d7287 */ /* 0x000fe4000c000000 */
[----:B------:R-:W-:Y:S02]  /*e7e0*/  UIMAD UR17, UR17, UR12, URZ ;  /* 0x0000000c111172a4 */ /* 0x000fe4000f8e023f */
[----:B------:R-:W-:Y:S01]  /*e7f0*/  UIMAD.WIDE.U32 UR24, UR18, UR21, URZ ;  /* 0x00000015121872a5 */ /* 0x000fe2000f8e003f */
[----:B------:R-:W-:Y:S01]  /*e800*/  @UP2 ULDC UR27, c[0x0][0xbf0] ;  /* 0x0002fc00001b2ab9 */ /* 0x000fe20000000800 */
[----:B------:R-:W-:Y:S01]  /*e810*/  UIMAD UR21, UR19, UR21, URZ ;  /* 0x00000015131572a4 */ /* 0x000fe2000f8e023f */
[----:B------:R-:W-:Y:S01]  /*e820*/  @P1 SHF.R.U32.HI R73, RZ, UR27, R72 ;  /* 0x0000001bff491c19 */ /* 0x000fe20008011648 */
[----:B------:R-:W-:Y:S02]  /*e830*/  UIMAD.WIDE.U32 UR18, UR16, UR12, URZ ;  /* 0x0000000c101272a5 */ /* 0x000fe4000f8e003f */
[----:B------:R-:W-:Y:S01]  /*e840*/  IMAD.U32 R72, RZ, RZ, UR24 ;  /* 0x00000018ff487e24 */ /* 0x000fe2000f8e00ff */
[----:B------:R-:W-:-:S02]  /*e850*/  UIMAD UR17, UR16, UR13, UR17 ;  /* 0x0000000d101172a4 */ /* 0x000fc4000f8e0211 */
[----:B------:R-:W-:Y:S01]  /*e860*/  UIADD3 UR21, UR25, UR21, URZ ;  /* 0x0000001519157290 */ /* 0x000fe2000fffe03f */
[----:B------:R-:W-:Y:S01]  /*e870*/  IMAD.MOV R75, RZ, RZ, -R73 ;  /* 0x000000ffff4b7224 */ /* 0x000fe200078e0a49 */
[----:B------:R-:W-:Y:S02]  /*e880*/  UIADD3 UR13, UR15, UR23, URZ ;  /* 0x000000170f0d7290 */ /* 0x000fe4000fffe03f */
[----:B------:R-:W-:Y:S01]  /*e890*/  UIADD3 UR17, UR19, UR17, URZ ;  /* 0x0000001113117290 */ /* 0x000fe2000fffe03f */
        /* <DEDUP_REMOVED lines=10> */
[----:B------:R-:W-:Y:S01]  /*e940*/  ULDC.64 UR14, c[0x0][UR22+0x210] ;  /* 0x00008400160e7abb */ /* 0x000fe20008000a00 */
[----:B------:R-:W-:Y:S01]  /*e950*/  SHF.R.S32.HI R73, RZ, 0x1f, R73 ;  /* 0x0000001fff497819 */ /* 0x000fe20000011449 */
[----:B------:R-:W-:Y:S01]  /*e960*/  IMAD R77, R75, UR15, RZ ;  /* 0x0000000f4b4d7c24 */ /* 0x000fe2000f8e02ff */
[----:B------:R-:W-:-:S02]  /*e970*/  @!UP1 ULDC UR19, c[0x0][0xb54] ;  /* 0x0002d50000139ab9 */ /* 0x000fc40000000800 */
[----:B------:R-:W-:Y:S01]  /*e980*/  IADD3.X R73, R73, UR13, R78, P2, P3 ;  /* 0x0000000d49497c10 */ /* 0x000fe200097e644e */
[----:B------:R-:W-:Y:S01]  /*e990*/  IMAD R77, R76, UR14, R77 ;  /* 0x0000000e4c4d7c24 */ /* 0x000fe2000f8e024d */
[----:B------:R-:W-:Y:S01]  /*e9a0*/  ULDC UR13, c[0x0][0xa88] ;  /* 0x0002a200000d7ab9 */ /* 0x000fe20000000800 */
[----:B----4-:R-:W-:Y:S01]  /*e9b0*/  @P4 R2UR UR13, R74 ;  /* 0x000000004a0d42ca */ /* 0x010fe200000e0000 */
[----:B------:R-:W-:-:S04]  /*e9c0*/  IMAD.WIDE.U32 R72, R75, UR14, R72 ;  /* 0x0000000e4b487c25 */ /* 0x000fc8000f8e0048 */
[----:B------:R-:W-:Y:S01]  /*e9d0*/  IMAD.IADD R73, R73, 0x1, R77 ;  /* 0x0000000149497824 */ /* 0x000fe200078e024d */
[----:B------:R-:W-:-:S04]  /*e9e0*/  LEA R77, P2, R72, UR18, 0x2 ;  /* 0x00000012484d7c11 */ /* 0x000fc8000f8410ff */
[----:B------:R-:W-:Y:S01]  /*e9f0*/  LEA.HI.X R78, R72, UR19, R73, 0x2, P2 ;  /* 0x00000013484e7c11 */ /* 0x000fe200090f1449 */
[----:B0-----:R-:W-:Y:S08]  /*ea00*/  @P4 BRA `(.L_x_1233) ;  /* 0x0000000000284947 */ /* 0x001ff00003800000 */
        /* <DEDUP_REMOVED lines=10> */
.L_x_1233:
[----:B------:R-:W2:Y:S01]  /*eab0*/  LDL R76, [R1+0x28] ;  /* 0x00002800014c7983 */ /* 0x000ea20000100800 */
[----:B------:R-:W-:Y:S01]  /*eac0*/  UIMAD UR10, UR13, UR20, URZ ;  /* 0x000000140d0a72a4 */ /* 0x000fe2000f8e023f */
[----:B------:R-:W-:Y:S02]  /*ead0*/  LOP3.LUT P0, RZ, R217, 0x3, RZ, 0xc0, !PT ;  /* 0x00000003d9ff7812 */ /* 0x000fe4000780c0ff */
[----:B------:R-:W-:Y:S04]  /*eae0*/  SHFL.IDX PT, R72, R77, RZ, 0x1c1f ;  /* 0x001c1fff4d487589 */ /* 0x000fe800000e0000 */
[----:B------:R-:W0:Y:S04]  /*eaf0*/  SHFL.IDX PT, R73, R78, RZ, 0x1c1f ;  /* 0x001c1fff4e497589 */ /* 0x000e2800000e0000 */
[----:B------:R-:W-:Y:S04]  /*eb00*/  SHFL.IDX PT, R74, R77, 0x1, 0x1c1f ;  /* 0x003c1f004d4a7f89 */ /* 0x000fe800000e0000 */
[----:B------:R-:W1:Y:S01]  /*eb10*/  SHFL.IDX PT, R75, R78, 0x1, 0x1c1f ;  /* 0x003c1f004e4b7f89 */ /* 0x000e6200000e0000 */
[----:B--2---:R-:W-:-:S04]  /*eb20*/  VIADD R79, R76, UR42 ;  /* 0x0000002a4c4f7c36 */ /* 0x004fc80008000000 */
[C---:B------:R-:W-:Y:S01]  /*eb30*/  VIADD R76, R79.reuse, 0x8 ;  /* 0x000000084f4c7836 */ /* 0x040fe20000000000 */
[----:B------:R-:W-:-:S04]  /*eb40*/  ISETP.GE.OR P2, PT, R79, UR10, P0 ;  /* 0x0000000a4f007c0c */ /* 0x000fc80008746670 */
[----:B------:R-:W-:-:S09]  /*eb50*/  ISETP.GE.OR P0, PT, R76, UR10, P0 ;  /* 0x0000000a4c007c0c */ /* 0x000fd20008706670 */
[----:B0-----:R0:W-:Y:S04]  /*eb60*/  @!P2 ST.E desc[UR48][R72.64], R0 ;  /* 0x000000004800a985 */ /* 0x0011e8000c101930 */
[----:B-1----:R0:W-:Y:S01]  /*eb70*/  @!P0 ST.E desc[UR48][R74.64], R3 ;  /* 0x000000034a008985 */ /* 0x0021e2000c101930 */
[----:B------:R-:W-:-:S13]  /*eb80*/  PLOP3.LUT P0, PT, PT, PT, UP1, 0x80, 0x0 ;  /* 0x000000000000781c */ /* 0x000fda0003f0f018 */
[----:B0-----:R-:W-:Y:S05]  /*eb90*/  @P0 BRA `(.L_x_1234) ;  /* 0x0000001000080947 */ /* 0x001fea0003800000 */
[----:B------:R-:W0:Y:S01]  /*eba0*/  S2R R81, SR_TID.X ;  /* 0x0000000000517919 */ /* 0x000e220000002100 */
[----:B------:R-:W-:Y:S01]  /*ebb0*/  ULDC.64 UR14, c[0x0][0xaa0] ;  /* 0x0002a800000e7ab9 */ /* 0x000fe20000000a00 */
[----:B0-----:R-:W-:-:S05]  /*ebc0*/  VIADD R0, R81, 0xffffff80 ;  /* 0xffffff8051007836 */ /* 0x001fca0000000000 */
[----:B------:R-:W-:-:S04]  /*ebd0*/  SHF.R.S32.HI R3, RZ, 0x1f, R0 ;  /* 0x0000001fff037819 */ /* 0x000fc80000011400 */
[----:B------:R-:W-:-:S04]  /*ebe0*/  LEA.HI R3, R3, R0, RZ, 0x3 ;  /* 0x0000000003037211 */ /* 0x000fc800078f18ff */
[----:B------:R-:W-:Y:S02]  /*ebf0*/  LOP3.LUT R5, R3, 0xfffffff8, RZ, 0xc0, !PT ;  /* 0xfffffff803057812 */ /* 0x000fe400078ec0ff */
[----:B------:R-:W-:-:S03]  /*ec00*/  SHF.R.S32.HI R81, RZ, 0x3, R3 ;  /* 0x00000003ff517819 */ /* 0x000fc60000011403 */
[----:B------:R-:W-:Y:S02]  /*ec10*/  IMAD.IADD R20, R0, 0x1, -R5 ;  /* 0x0000000100147824 */ /* 0x000fe400078e0a05 */
[----:B------:R-:W-:Y:S02]  /*ec20*/  IMAD.MOV.U32 R5, RZ, RZ, 0x2 ;  /* 0x00000002ff057424 */ /* 0x000fe400078e00ff */
[----:B------:R-:W-:-:S04]  /*ec30*/  IMAD.SHL.U32 R0, R20, 0x8, RZ ;  /* 0x0000000814007824 */ /* 0x000fc800078e00ff */
[----:B------:R-:W-:-:S04]  /*ec40*/  IMAD R4, R81, 0x40, R0 ;  /* 0x0000004051047824 */ /* 0x000fc800078e0200 */
[----:B------:R-:W-:-:S03]  /*ec50*/  IMAD.WIDE R4, R4, R5, UR8 ;  /* 0x0000000804047e25 */ /* 0x000fc6000f8e0205 */
[C---:B------:R-:W-:Y:S01]  /*ec60*/  IADD3 R25, P2, R4.reuse, 0x3000, RZ ;  /* 0x0000300004197810 */ /* 0x040fe20007f5e0ff */
[----:B------:R-:W-:Y:S01]  /*ec70*/  UIMAD UR11, UR16, UR14, URZ ;  /* 0x0000000e100b72a4 */ /* 0x000fe2000f8e023f */
[C---:B------:R-:W-:Y:S02]  /*ec80*/  IADD3 R9, P4, R4.reuse, 0x1000, RZ ;  /* 0x0000100004097810 */ /* 0x040fe40007f9e0ff */
[----:B------:R-:W-:Y:S02]  /*ec90*/  LOP3.LUT R24, R25, 0x380, RZ, 0xc0, !PT ;  /* 0x0000038019187812 */ /* 0x000fe400078ec0ff */
[----:B------:R-:W-:Y:S02]  /*eca0*/  IADD3 R13, P3, R4, 0x2000, RZ ;  /* 0x00002000040d7810 */ /* 0x000fe40007f7e0ff */
[----:B------:R-:W-:Y:S01]  /*ecb0*/  SHF.R.U64 R24, R24, 0x3, RZ ;  /* 0x0000000318187819 */ /* 0x000fe200000012ff */
[----:B------:R-:W-:Y:S01]  /*ecc0*/  UIMAD.WIDE.U32 UR8, UR4, UR14, URZ ;  /* 0x0000000e040872a5 */ /* 0x000fe2000f8e003f */
[----:B------:R-:W-:-:S02]  /*ecd0*/  LOP3.LUT R8, R9, 0x380, RZ, 0xc0, !PT ;  /* 0x0000038009087812 */ /* 0x000fc400078ec0ff */
[----:B------:R-:W-:Y:S01]  /*ece0*/  LOP3.LUT R24, R24, R25, RZ, 0x3c, !PT ;  /* 0x0000001918187212 */ /* 0x000fe200078e3cff */
[--C-:B------:R-:W-:Y:S01]  /*ecf0*/  IMAD.X R25, RZ, RZ, R5.reuse, P2 ;  /* 0x000000ffff197224 */ /* 0x100fe200010e0605 */
[----:B------:R-:W-:Y:S01]  /*ed00*/  IADD3 R49, P2, R4, 0x9000, RZ ;  /* 0x0000900004317810 */ /* 0x000fe20007f5e0ff */
[----:B------:R-:W-:Y:S01]  /*ed10*/  UIMAD UR11, UR4, UR15, UR11 ;  /* 0x0000000f040b72a4 */ /* 0x000fe2000f8e020b */
[----:B------:R-:W-:Y:S02]  /*ed20*/  LOP3.LUT R12, R13, 0x380, RZ, 0xc0, !PT ;  /* 0x000003800d0c7812 */ /* 0x000fe400078ec0ff */
[----:B------:R-:W-:Y:S01]  /*ed30*/  LOP3.LUT R48, R49, 0x380, RZ, 0xc0, !PT ;  /* 0x0000038031307812 */ /* 0x000fe200078ec0ff */
[----:B------:R-:W-:Y:S01]  /*ed40*/  UIADD3 UR9, UR9, UR11, URZ ;  /* 0x0000000b09097290 */ /* 0x000fe2000fffe03f */
[----:B------:R-:W-:Y:S01]  /*ed50*/  SHF.R.U64 R8, R8, 0x3, RZ ;  /* 0x0000000308087819 */ /* 0x000fe200000012ff */
[----:B------:R-:W-:Y:S01]  /*ed60*/  ULDC.64 UR14, c[0x0][0xae8] ;  /* 0x0002ba00000e7ab9 */ /* 0x000fe20000000a00 */
[----:B------:R-:W-:Y:S01]  /*ed70*/  SHF.R.U64 R48, R48, 0x3, RZ ;  /* 0x0000000330307819 */ /* 0x000fe200000012ff */
[----:B------:R-:W-:Y:S01]  /*ed80*/  USHF.R.S32.HI UR4, URZ, 0x1f, UR12 ;  /* 0x0000001f3f047899 */ /* 0x000fe2000801140c */
[----:B------:R-:W-:Y:S01]  /*ed90*/  SHF.R.U64 R12, R12, 0x3, RZ ;  /* 0x000000030c0c7819 */ /* 0x000fe200000012ff */
[----:B------:R-:W-:Y:S01]  /*eda0*/  @UP2 ULDC UR11, c[0x0][0xbec] ;  /* 0x0002fb00000b2ab9 */ /* 0x000fe20000000800 */
[----:B------:R-:W-:Y:S01]  /*edb0*/  LOP3.LUT R48, R48, R49, RZ, 0x3c, !PT ;  /* 0x0000003130307212 */ /* 0x000fe200078e3cff */
[--C-:B------:R-:W-:Y:S01]  /*edc0*/  IMAD.X R49, RZ, RZ, R5.reuse, P2 ;  /* 0x000000ffff317224 */ /* 0x100fe200010e0605 */
[----:B------:R-:W-:Y:S01]  /*edd0*/  IADD3 R6, P2, R4, 0xf000, RZ ;  /* 0x0000f00004067810 */ /* 0x000fe20007f5e0ff */
[----:B------:R-:W-:Y:S01]  /*ede0*/  UIMAD.WIDE.U32 UR8, UR53, UR14, UR8 ;  /* 0x0000000e350872a5 */ /* 0x000fe2000f8e0008 */
[----:B------:R-:W-:Y:S01]  /*edf0*/  LOP3.LUT R8, R8, R9, RZ, 0x3c, !PT ;  /* 0x0000000908087212 */ /* 0x000fe200078e3cff */
[--C-:B------:R-:W-:Y:S01]  /*ee00*/  IMAD.X R9, RZ, RZ, R5.reuse, P4 ;  /* 0x000000ffff097224 */ /* 0x100fe200020e0605 */
[----:B------:R-:W-:Y:S01]  /*ee10*/  LOP3.LUT R3, R6, 0x380, RZ, 0xc0, !PT ;  /* 0x0000038006037812 */ /* 0x000fe200078ec0ff */
[--C-:B------:R-:W-:Y:S01]  /*ee20*/  IMAD.X R73, RZ, RZ, R5.reuse, P2 ;  /* 0x000000ffff497224 */ /* 0x100fe200010e0605 */
[----:B------:R-:W-:Y:S01]  /*ee30*/  LOP3.LUT R12, R12, R13, RZ, 0x3c, !PT ;  /* 0x0000000d0c0c7212 */ /* 0x000fe200078e3cff */
[----:B------:R-:W-:Y:S01]  /*ee40*/  IMAD.X R13, RZ, RZ, R5, P3 ;  /* 0x000000ffff0d7224 */ /* 0x000fe200018e0605 */
[----:B------:R-:W-:-:S02]  /*ee50*/  SHF.R.U64 R3, R3, 0x3, RZ ;  /* 0x0000000303037819 */ /* 0x000fc400000012ff */
[C---:B------:R-:W-:Y:S02]  /*ee60*/  IADD3 R29, P0, R4.reuse, 0x4000, RZ ;  /* 0x00004000041d7810 */ /* 0x040fe40007f1e0ff */
[C---:B------:R-:W-:Y:S02]  /*ee70*/  IADD3 R33, P6, R4.reuse, 0x5000, RZ ;  /* 0x0000500004217810 */ /* 0x040fe40007fde0ff */
[----:B------:R-:W-:Y:S01]  /*ee80*/  IADD3 R37, P5, R4, 0x6000, RZ ;  /* 0x0000600004257810 */ /* 0x000fe20007fbe0ff */
[----:B------:R-:W-:Y:S01]  /*ee90*/  UIMAD UR9, UR53, UR15, UR9 ;  /* 0x0000000f350972a4 */ /* 0x000fe2000f8e0209 */
[----:B------:R-:W-:Y:S01]  /*eea0*/  LOP3.LUT R72, R3, R6, RZ, 0x3c, !PT ;  /* 0x0000000603487212 */ /* 0x000fe200078e3cff */
[----:B------:R-:W-:Y:S01]  /*eeb0*/  IMAD R3, R20, 0x20, R81 ;  /* 0x0000002014037824 */ /* 0x000fe200078e0251 */
[C---:B------:R-:W-:Y:S01]  /*eec0*/  IADD3 R41, P4, R4.reuse, 0x7000, RZ ;  /* 0x0000700004297810 */ /* 0x040fe20007f9e0ff */
[----:B------:R-:W-:Y:S01]  /*eed0*/  ULDC.64 UR14, c[0x0][0xaf0] ;  /* 0x0002bc00000e7ab9 */ /* 0x000fe20000000a00 */
[----:B------:R-:W-:Y:S01]  /*eee0*/  IADD3 R45, P3, R4, 0x8000, RZ ;  /* 0x00008000042d7810 */ /* 0x000fe20007f7e0ff */
[----:B------:R-:W-:Y:S01]  /*eef0*/  VIADD R78, R3, UR42 ;  /* 0x0000002a034e7c36 */ /* 0x000fe20008000000 */
[----:B------:R-:W-:Y:S01]  /*ef00*/  LOP3.LUT R28, R29, 0x380, RZ, 0xc0, !PT ;  /* 0x000003801d1c7812 */ /* 0x000fe200078ec0ff */
[----:B------:R-:W-:Y:S01]  /*ef10*/  UIMAD UR4, UR4, UR14, URZ ;  /* 0x0000000e040472a4 */ /* 0x000fe2000f8e023f */
[----:B------:R-:W-:Y:S01]  /*ef20*/  LOP3.LUT R32, R33, 0x380, RZ, 0xc0, !PT ;  /* 0x0000038021207812 */ /* 0x000fe200078ec0ff */
[----:B------:R-:W5:Y:S01]  /*ef30*/  LD.E.128 R8, desc[UR48][R8.64] ;  /* 0x0000003008087980 */ /* 0x000f62000c101d00 */
[----:B------:R-:W-:-:S02]  /*ef40*/  LOP3.LUT R36, R37, 0x380, RZ, 0xc0, !PT ;  /* 0x0000038025247812 */ /* 0x000fc400078ec0ff */
[----:B------:R-:W-:Y:S01]  /*ef50*/  LOP3.LUT R40, R41, 0x380, RZ, 0xc0, !PT ;  /* 0x0000038029287812 */ /* 0x000fe200078ec0ff */
[----:B------:R-:W5:Y:S01]  /*ef60*/  LD.E.128 R12, desc[UR48][R12.64] ;  /* 0x000000300c0c7980 */ /* 0x000f62000c101d00 */
[----:B------:R-:W-:Y:S01]  /*ef70*/  LOP3.LUT R44, R45, 0x380, RZ, 0xc0, !PT ;  /* 0x000003802d2c7812 */ /* 0x000fe200078ec0ff */
[----:B------:R-:W-:Y:S01]  /*ef80*/  @P1 IMAD.HI.U32 R20, R78, UR11, RZ ;  /* 0x0000000b4e141c27 */ /* 0x000fe2000f8e00ff */
[----:B------:R-:W-:Y:S01]  /*ef90*/  SHF.R.U64 R28, R28, 0x3, RZ ;  /* 0x000000031c1c7819 */ /* 0x000fe200000012ff */
[----:B------:R-:W-:Y:S01]  /*efa0*/  UIMAD UR4, UR12, UR15, UR4 ;  /* 0x0000000f0c0472a4 */ /* 0x000fe2000f8e0204 */
[----:B------:R-:W-:Y:S01]  /*efb0*/  SHF.R.U64 R32, R32, 0x3, RZ ;  /* 0x0000000320207819 */ /* 0x000fe200000012ff */
[----:B------:R-:W5:Y:S01]  /*efc0*/  LD.E.128 R24, desc[UR48][R24.64] ;  /* 0x0000003018187980 */ /* 0x000f62000c101d00 */
[----:B------:R-:W-:Y:S02]  /*efd0*/  SHF.R.U64 R36, R36, 0x3, RZ ;  /* 0x0000000324247819 */ /* 0x000fe400000012ff */
[----:B------:R-:W-:Y:S01]  /*efe0*/  SHF.R.U64 R40, R40, 0x3, RZ ;  /* 0x0000000328287819 */ /* 0x000fe200000012ff */
[----:B------:R-:W5:Y:S01]  /*eff0*/  LD.E.128 R48, desc[UR48][R48.64] ;  /* 0x0000003030307980 */ /* 0x000f62000c101d00 */
[----:B------:R-:W-:Y:S01]  /*f000*/  SHF.R.U64 R44, R44, 0x3, RZ ;  /* 0x000000032c2c7819 */ /* 0x000fe200000012ff */
[----:B------:R-:W-:Y:S01]  /*f010*/  UIMAD.WIDE.U32 UR12, UR12, UR14, UR8 ;  /* 0x0000000e0c0c72a5 */ /* 0x000fe2000f8e0008 */
[----:B------:R-:W-:Y:S01]  /*f020*/  LOP3.LUT R28, R28, R29, RZ, 0x3c, !PT ;  /* 0x0000001d1c1c7212 */ /* 0x000fe200078e3cff */
[----:B------:R-:W-:Y:S01]  /*f030*/  IMAD.MOV.U32 R3, RZ, RZ, R78 ;  /* 0x000000ffff037224 */ /* 0x000fe200078e004e */
[----:B------:R-:W-:Y:S01]  /*f040*/  @UP2 ULDC UR8, c[0x0][0xbf0] ;  /* 0x0002fc0000082ab9 */ /* 0x000fe20000000800 */
        /* <DEDUP_REMOVED lines=8> */
[----:B------:R-:W-:Y:S01]  /*f0d0*/  @P1 SHF.R.U32.HI R3, RZ, UR8, R20 ;  /* 0x00000008ff031c19 */ /* 0x000fe20008011614 */
[----:B------:R-:W-:Y:S01]  /*f0e0*/  IMAD.X R45, RZ, RZ, R5, P3 ;  /* 0x000000ffff2d7224 */ /* 0x000fe200018e0605 */
[C---:B------:R-:W-:Y:S01]  /*f0f0*/  IADD3 R53, P0, R4.reuse, 0xa000, RZ ;  /* 0x0000a00004357810 */ /* 0x040fe20007f1e0ff */
[----:B------:R-:W-:Y:S01]  /*f100*/  UIADD3 UR4, UR13, UR4, URZ ;  /* 0x000000040d047290 */ /* 0x000fe2000fffe03f */
[C---:B------:R-:W-:Y:S01]  /*f110*/  IADD3 R57, P6, R4.reuse, 0xb000, RZ ;  /* 0x0000b00004397810 */ /* 0x040fe20007fde0ff */
[----:B------:R-:W-:Y:S01]  /*f120*/  ULDC.64 UR8, c[0x0][0xae0] ;  /* 0x0002b80000087ab9 */ /* 0x000fe20000000a00 */
[----:B------:R-:W-:-:S02]  /*f130*/  IADD3 R61, P5, R4, 0xc000, RZ ;  /* 0x0000c000043d7810 */ /* 0x000fc40007fbe0ff */
[C---:B------:R-:W-:Y:S01]  /*f140*/  LOP3.LUT R7, R4.reuse, 0x380, RZ, 0xc0, !PT ;  /* 0x0000038004077812 */ /* 0x040fe200078ec0ff */
[----:B------:R-:W-:Y:S01]  /*f150*/  IMAD.U32 R21, RZ, RZ, UR13 ;  /* 0x0000000dff157e24 */ /* 0x000fe2000f8e00ff */
[C---:B------:R-:W-:Y:S01]  /*f160*/  IADD3 R65, P4, R4.reuse, 0xd000, RZ ;  /* 0x0000d00004417810 */ /* 0x040fe20007f9e0ff */
[--C-:B------:R-:W-:Y:S01]  /*f170*/  IMAD.MOV R77, RZ, RZ, -R3.reuse ;  /* 0x000000ffff4d7224 */ /* 0x100fe200078e0a03 */
[----:B------:R-:W-:Y:S01]  /*f180*/  IADD3 R69, P3, R4, 0xe000, RZ ;  /* 0x0000e00004457810 */ /* 0x000fe20007f7e0ff */
[----:B------:R-:W-:Y:S01]  /*f190*/  IMAD.U32 R20, RZ, RZ, UR12 ;  /* 0x0000000cff147e24 */ /* 0x000fe2000f8e00ff */
[----:B------:R-:W-:Y:S01]  /*f1a0*/  SHF.R.S32.HI R76, RZ, 0x1f, R3 ;  /* 0x0000001fff4c7819 */ /* 0x000fe20000011403 */
[----:B------:R-:W5:Y:S01]  /*f1b0*/  LD.E.128 R28, desc[UR48][R28.64] ;  /* 0x000000301c1c7980 */ /* 0x000f62000c101d00 */
[----:B------:R-:W-:Y:S02]  /*f1c0*/  LOP3.LUT R52, R53, 0x380, RZ, 0xc0, !PT ;  /* 0x0000038035347812 */ /* 0x000fe400078ec0ff */
[----:B------:R-:W-:Y:S01]  /*f1d0*/  LOP3.LUT R56, R57, 0x380, RZ, 0xc0, !PT ;  /* 0x0000038039387812 */ /* 0x000fe200078ec0ff */
[----:B------:R-:W5:Y:S01]  /*f1e0*/  LD.E.128 R32, desc[UR48][R32.64] ;  /* 0x0000003020207980 */ /* 0x000f62000c101d00 */
[----:B------:R-:W-:-:S02]  /*f1f0*/  LOP3.LUT R60, R61, 0x380, RZ, 0xc0, !PT ;  /* 0x000003803d3c7812 */ /* 0x000fc400078ec0ff */
[----:B------:R-:W-:Y:S01]  /*f200*/  LOP3.LUT R64, R65, 0x380, RZ, 0xc0, !PT ;  /* 0x0000038041407812 */ /* 0x000fe200078ec0ff */
[----:B------:R-:W5:Y:S01]  /*f210*/  LD.E.128 R36, desc[UR48][R36.64] ;  /* 0x0000003024247980 */ /* 0x000f62000c101d00 */
[----:B------:R-:W-:Y:S01]  /*f220*/  LOP3.LUT R68, R69, 0x380, RZ, 0xc0, !PT ;  /* 0x0000038045447812 */ /* 0x000fe200078ec0ff */
[----:B------:R-:W-:Y:S01]  /*f230*/  IMAD.U32 R21, RZ, RZ, UR4 ;  /* 0x00000004ff157e24 */ /* 0x000fe2000f8e00ff */
[----:B------:R-:W-:Y:S01]  /*f240*/  SHF.R.U64 R52, R52, 0x3, RZ ;  /* 0x0000000334347819 */ /* 0x000fe200000012ff */
[----:B------:R-:W-:Y:S01]  /*f250*/  IMAD R76, R76, UR8, RZ ;  /* 0x000000084c4c7c24 */ /* 0x000fe2000f8e02ff */
[----:B------:R-:W-:Y:S01]  /*f260*/  SHF.R.U64 R56, R56, 0x3, RZ ;  /* 0x0000000338387819 */ /* 0x000fe200000012ff */
[----:B------:R-:W-:Y:S01]  /*f270*/  IMAD R77, R77, UR20, R78 ;  /* 0x000000144d4d7c24 */ /* 0x000fe2000f8e024e */
[----:B------:R-:W-:Y:S01]  /*f280*/  SHF.R.U64 R60, R60, 0x3, RZ ;  /* 0x000000033c3c7819 */ /* 0x000fe200000012ff */
[----:B------:R-:W5:Y:S01]  /*f290*/  LD.E.128 R40, desc[UR48][R40.64] ;  /* 0x0000003028287980 */ /* 0x000f62000c101d00 */
[----:B------:R-:W-:-:S02]  /*f2a0*/  SHF.R.U64 R64, R64, 0x3, RZ ;  /* 0x0000000340407819 */ /* 0x000fc400000012ff */
[----:B------:R-:W-:Y:S01]  /*f2b0*/  SHF.R.U64 R68, R68, 0x3, RZ ;  /* 0x0000000344447819 */ /* 0x000fe200000012ff */
[----:B------:R-:W5:Y:S01]  /*f2c0*/  LD.E.128 R44, desc[UR48][R44.64] ;  /* 0x000000302c2c7980 */ /* 0x000f62000c101d00 */
[----:B------:R-:W-:Y:S01]  /*f2d0*/  SHF.R.U64 R7, R7, 0x3, RZ ;  /* 0x0000000307077819 */ /* 0x000fe200000012ff */
[C---:B------:R-:W-:Y:S01]  /*f2e0*/  IMAD R79, R3.reuse, UR9, R76 ;  /* 0x00000009034f7c24 */ /* 0x040fe2000f8e024c */
[----:B------:R-:W-:Y:S01]  /*f2f0*/  LOP3.LUT R52, R52, R53, RZ, 0x3c, !PT ;  /* 0x0000003534347212 */ /* 0x000fe200078e3cff */
[----:B------:R-:W-:Y:S01]  /*f300*/  IMAD.WIDE.U32 R20, R3, UR8, R20 ;  /* 0x0000000803147c25 */ /* 0x000fe2000f8e0014 */
[----:B------:R-:W-:Y:S01]  /*f310*/  LOP3.LUT R56, R56, R57, RZ, 0x3c, !PT ;  /* 0x0000003938387212 */ /* 0x000fe200078e3cff */
        /* <DEDUP_REMOVED lines=9> */
[----:B------:R-:W-:Y:S01]  /*f3b0*/  SHF.R.S32.HI R3, RZ, 0x1f, R77 ;  /* 0x0000001fff037819 */ /* 0x000fe2000001144d */
[----:B------:R-:W-:Y:S01]  /*f3c0*/  IMAD.X R69, RZ, RZ, R5, P3 ;  /* 0x000000ffff457224 */ /* 0x000fe200018e0605 */
[----:B------:R-:W5:Y:S01]  /*f3d0*/  LD.E.128 R52, desc[UR48][R52.64] ;  /* 0x0000003034347980 */ /* 0x000f62000c101d00 */
[----:B------:R-:W-:-:S02]  /*f3e0*/  IMAD.IADD R21, R21, 0x1, R79 ;  /* 0x0000000115157824 */ /* 0x000fc400078e024f */
[----:B------:R-:W-:Y:S01]  /*f3f0*/  IMAD R76, R3, UR8, RZ ;  /* 0x00000008034c7c24 */ /* 0x000fe2000f8e02ff */
[----:B------:R-:W5:Y:S01]  /*f400*/  LD.E.128 R4, desc[UR48][R4.64] ;  /* 0x0000003004047980 */ /* 0x000f62000c101d00 */
[----:B------:R-:W-:-:S03]  /*f410*/  IMAD.WIDE.U32 R20, R77, UR8, R20 ;  /* 0x000000084d147c25 */ /* 0x000fc6000f8e0014 */
[----:B------:R-:W5:Y:S01]  /*f420*/  LD.E.128 R56, desc[UR48][R56.64] ;  /* 0x0000003038387980 */ /* 0x000f62000c101d00 */
[----:B------:R-:W-:Y:S01]  /*f430*/  IMAD R3, R77, UR9, R76 ;  /* 0x000000094d037c24 */ /* 0x000fe2000f8e024c */
[----:B------:R-:W-:Y:S02]  /*f440*/  ULDC.64 UR8, c[0x0][0xa80] ;  /* 0x0002a00000087ab9 */ /* 0x000fe40000000a00 */
[----:B------:R-:W5:Y:S04]  /*f450*/  LD.E.128 R60, desc[UR48][R60.64] ;  /* 0x000000303c3c7980 */ /* 0x000f68000c101d00 */
[----:B------:R-:W5:Y:S04]  /*f460*/  LD.E.128 R64, desc[UR48][R64.64] ;  /* 0x0000003040407980 */ /* 0x000f68000c101d00 */
        /* <DEDUP_REMOVED lines=8> */
[----:B------:R-:W-:Y:S01]  /*f4f0*/  IMAD.IADD R3, R21, 0x1, R3 ;  /* 0x0000000115037824 */ /* 0x000fe200078e0203 */
[----:B------:R-:W-:Y:S01]  /*f500*/  LEA R82, P2, R20, UR8, 0x1 ;  /* 0x0000000814527c11 */ /* 0x000fe2000f8408ff */
[----:B------:R-:W-:Y:S01]  /*f510*/  VIADD R84, R81, UR42 ;  /* 0x0000002a51547c36 */ /* 0x000fe20008000000 */
[----:B------:R-:W-:-:S02]  /*f520*/  UIADD3 UR7, UR7, 0x28420, URZ ;  /* 0x0002842007077890 */ /* 0x000fc4000fffe03f */
[----:B------:R-:W-:Y:S02]  /*f530*/  LEA.HI.X R83, R20, UR9, R3, 0x1, P2 ;  /* 0x0000000914537c11 */ /* 0x000fe400090f0c03 */
[C---:B------:R-:W-:Y:S01]  /*f540*/  ISETP.GE.AND P2, PT, R84.reuse, UR10, PT ;  /* 0x0000000a54007c0c */ /* 0x040fe2000bf46270 */
[----:B------:R-:W-:Y:S01]  /*f550*/  UPRMT UR7, URZ, 0x654, UR7 ;  /* 0x000006543f077896 */ /* 0x000fe20008000007 */
[C---:B------:R-:W-:Y:S02]  /*f560*/  VIADD R76, R84.reuse, 0x20 ;  /* 0x00000020544c7836 */ /* 0x040fe40000000000 */
[----:B------:R-:W-:Y:S02]  /*f570*/  VIADD R77, R84, 0x40 ;  /* 0x00000040544d7836 */ /* 0x000fe40000000000 */
[C---:B------:R-:W-:Y:S02]  /*f580*/  VIADD R88, R0.reuse, 0x80 ;  /* 0x0000008000587836 */ /* 0x040fe40000000000 */
[----:B------:R-:W-:-:S02]  /*f590*/  VIADD R90, R0, 0xc0 ;  /* 0x000000c0005a7836 */ /* 0x000fc40000000000 */
[----:B------:R-:W-:Y:S01]  /*f5a0*/  VIADD R86, R0, 0x40 ;  /* 0x0000004000567836 */ /* 0x000fe20000000000 */
[----:B0-----:R0:W1:Y:S01]  /*f5b0*/  SHFL.IDX PT, R81, R82, RZ, 0x181f ;  /* 0x00181fff52517589 */ /* 0x00106200000e0000 */
[----:B------:R-:W-:Y:S03]  /*f5c0*/  BSSY B1, `(.L_x_1235) ;  /* 0x000001b000017945 */ /* 0x000fe60003800000 */
[----:B------:R0:W2:Y:S01]  /*f5d0*/  SHFL.IDX PT, R3, R83, RZ, 0x181f ;  /* 0x00181fff53037589 */ /* 0x0000a200000e0000 */
[----:B------:R-:W-:Y:S01]  /*f5e0*/  SYNCS.ARRIVE.TRANS64.RED.A1T0 RZ, [UR7], RZ ;  /* 0x000000ffffff79a7 */ /* 0x000fe20008100407 */
[----:B------:R-:W-:Y:S02]  /*f5f0*/  ISETP.GE.AND P1, PT, R76, UR10, PT ;  /* 0x0000000a4c007c0c */ /* 0x000fe4000bf26270 */
[----:B------:R-:W-:Y:S02]  /*f600*/  ISETP.GE.AND P0, PT, R77, UR10, PT ;  /* 0x0000000a4d007c0c */ /* 0x000fe4000bf06270 */
[----:B------:R-:W-:-:S02]  /*f610*/  SHF.R.S32.HI R91, RZ, 0x1f, R0 ;  /* 0x0000001fff5b7819 */ /* 0x000fc40000011400 */
        /* <DEDUP_REMOVED lines=21> */
.L_x_1236:
[----:B------:R-:W-:Y:S05]  /*f770*/  BSYNC B1 ;  /* 0x0000000000017941 */ /* 0x000fea0003800000 */
.L_x_1235:
[----:B--2---:R2:W3:Y:S01]  /*f780*/  SHFL.IDX PT, R3, R83, 0x1, 0x181f ;  /* 0x00381f0053037f89 */ /* 0x0044e200000e0000 */
[----:B------:R-:W-:Y:S03]  /*f790*/  BSSY B1, `(.L_x_1237) ;  /* 0x0000014000017945 */ /* 0x000fe60003800000 */
[----:B0----5:R2:W0:Y:S01]  /*f7a0*/  SHFL.IDX PT, R29, R82, 0x1, 0x181f ;  /* 0x00381f00521d7f89 */ /* 0x02142200000e0000 */
[----:B------:R-:W-:Y:S05]  /*f7b0*/  @P1 BRA `(.L_x_1238) ;  /* 0x0000000000441947 */ /* 0x000fea0003800000 */
[----:B------:R-:W-:Y:S02]  /*f7c0*/  ULDC UR4, c[0x0][0xac8] ;  /* 0x0002b20000047ab9 */ /* 0x000fe40000000800 */
[----:B------:R-:W-:Y:S02]  /*f7d0*/  ISETP.GE.AND P4, PT, R0, UR4, PT ;  /* 0x0000000400007c0c */ /* 0x000fe4000bf86270 */
[----:B------:R-:W-:Y:S02]  /*f7e0*/  ISETP.GE.AND P3, PT, R86, UR4, PT ;  /* 0x0000000456007c0c */ /* 0x000fe4000bf66270 */
[----:B------:R-:W-:Y:S02]  /*f7f0*/  ISETP.GE.AND P2, PT, R88, UR4, PT ;  /* 0x0000000458007c0c */ /* 0x000fe4000bf46270 */
[----:B------:R-:W-:-:S07]  /*f800*/  ISETP.GE.AND P1, PT, R90, UR4, PT ;  /* 0x000000045a007c0c */ /* 0x000fce000bf26270 */
[-C--:B0-----:R-:W-:Y:S02]  /*f810*/  @!P4 LEA R4, P6, R0, R29.reuse, 0x1 ;  /* 0x0000001d0004c211 */ /* 0x081fe400078c08ff */
        /* <DEDUP_REMOVED lines=11> */
.L_x_1238:
[----:B------:R-:W-:Y:S05]  /*f8d0*/  BSYNC B1 ;  /* 0x0000000000017941 */ /* 0x000fea0003800000 */
.L_x_1237:
[----:B---3--:R3:W0:Y:S01]  /*f8e0*/  SHFL.IDX PT, R3, R83, 0x2, 0x181f ;  /* 0x00581f0053037f89 */ /* 0x00862200000e0000 */
[----:B------:R-:W-:Y:S03]  /*f8f0*/  BSSY B1, `(.L_x_1239) ;  /* 0x0000014000017945 */ /* 0x000fe60003800000 */
[----:B----4-:R3:W4:Y:S01]  /*f900*/  SHFL.IDX PT, R11, R82, 0x2, 0x181f ;  /* 0x00581f00520b7f89 */ /* 0x01072200000e0000 */
        /* <DEDUP_REMOVED lines=12> */
[----:B------:R0:W-:Y:S01]  /*f9d0*/  @!P3 ST.E.128 desc[UR48][R4.64], R12 ;  /* 0x0000000c0400b985 */ /* 0x0001e2000c101d30 */
[----:B------:R-:W-:-:S02]  /*f9e0*/  @!P1 LEA.HI.X R9, R88, R3, R85, 0x1, P4 ;  /* 0x0000000358099211 */ /* 0x000fc400020f0c55 */
[----:B------:R-:W-:Y:S01]  /*f9f0*/  @!P0 LEA.HI.X R11, R90, R3, R87, 0x1, P6 ;  /* 0x000000035a0b8211 */ /* 0x000fe200030f0c57 */
[----:B------:R0:W-:Y:S04]  /*fa00*/  @!P2 ST.E.128 desc[UR48][R6.64], R36 ;  /* 0x000000240600a985 */ /* 0x0001e8000c101d30 */
[----:B------:R0:W-:Y:S04]  /*fa10*/  @!P1 ST.E.128 desc[UR48][R8.64], R52 ;  /* 0x0000003408009985 */ /* 0x0001e8000c101d30 */
[----:B------:R0:W-:Y:S02]  /*fa20*/  @!P0 ST.E.128 desc[UR48][R10.64], R68 ;  /* 0x000000440a008985 */ /* 0x0001e4000c101d30 */
.L_x_1240:
[----:B------:R-:W-:Y:S05]  /*fa30*/  BSYNC B1 ;  /* 0x0000000000017941 */ /* 0x000fea0003800000 */
.L_x_1239:
[----:B0-----:R-:W-:Y:S01]  /*fa40*/  VIADD R3, R84, 0x60 ;  /* 0x0000006054037836 */ /* 0x001fe20000000000 */
[----:B--23--:R-:W0:Y:S04]  /*fa50*/  SHFL.IDX PT, R83, R83, 0x3, 0x181f ;  /* 0x00781f0053537f89 */ /* 0x00ce2800000e0000 */
[----:B------:R-:W-:Y:S01]  /*fa60*/  ISETP.GE.AND P0, PT, R3, UR10, PT ;  /* 0x0000000a03007c0c */ /* 0x000fe2000bf06270 */
[----:B----4-:R4:W2:-:S12]  /*fa70*/  SHFL.IDX PT, R11, R82, 0x3, 0x181f ;  /* 0x00781f00520b7f89 */ /* 0x01089800000e0000 */
[----:B----4-:R-:W-:Y:S05]  /*fa80*/  @P0 BRA `(.L_x_1241) ;  /* 0x0000002400500947 */ /* 0x010fea0003800000 */
[----:B------:R-:W-:Y:S02]  /*fa90*/  ULDC UR4, c[0x0][0xac8] ;  /* 0x0002b20000047ab9 */ /* 0x000fe40000000800 */
[----:B------:R-:W-:Y:S02]  /*faa0*/  ISETP.GE.AND P3, PT, R0, UR4, PT ;  /* 0x0000000400007c0c */ /* 0x000fe4000bf66270 */
[----:B------:R-:W-:Y:S02]  /*fab0*/  ISETP.GE.AND P4, PT, R86, UR4, PT ;  /* 0x0000000456007c0c */ /* 0x000fe4000bf86270 */
[----:B------:R-:W-:-:S09]  /*fac0*/  ISETP.GE.AND P5, PT, R88, UR4, PT ;  /* 0x0000000458007c0c */ /* 0x000fd2000bfa6270 */
[-C--:B--2---:R-:W-:Y:S02]  /*fad0*/  @!P3 LEA R4, P0, R0, R11.reuse, 0x1 ;  /* 0x0000000b0004b211 */ /* 0x084fe400078008ff */
[-C--:B------:R-:W-:Y:S02]  /*fae0*/  @!P4 LEA R6, P1, R86, R11.reuse, 0x1 ;  /* 0x0000000b5606c211 */ /* 0x080fe400078208ff */
[----:B------:R-:W-:Y:S02]  /*faf0*/  @!P5 LEA R8, P2, R88, R11, 0x1 ;  /* 0x0000000b5808d211 */ /* 0x000fe400078408ff */
[-C--:B0-----:R-:W-:Y:S02]  /*fb00*/  @!P3 LEA.HI.X R5, R0, R83.reuse, R91, 0x1, P0 ;  /* 0x000000530005b211 */ /* 0x081fe400000f0c5b */
[-C--:B------:R-:W-:Y:S02]  /*fb10*/  @!P4 LEA.HI.X R7, R86, R83.reuse, R89, 0x1, P1 ;  /* 0x000000535607c211 */ /* 0x080fe400008f0c59 */
[----:B------:R-:W-:Y:S01]  /*fb20*/  @!P5 LEA.HI.X R9, R88, R83, R85, 0x1, P2 ;  /* 0x000000535809d211 */ /* 0x000fe200010f0c55 */
[----:B------:R4:W-:Y:S01]  /*fb30*/  @!P3 ST.E.128 desc[UR48][R4.64], R24 ;  /* 0x000000180400b985 */ /* 0x0009e2000c101d30 */
[----:B------:R-:W-:-:S03]  /*fb40*/  ISETP.GE.AND P0, PT, R90, UR4, PT ;  /* 0x000000045a007c0c */ /* 0x000fc6000bf06270 */
[----:B------:R4:W-:Y:S04]  /*fb50*/  @!P4 ST.E.128 desc[UR48][R6.64], R40 ;  /* 0x000000280600c985 */ /* 0x0009e8000c101d30 */
[----:B------:R4:W-:Y:S06]  /*fb60*/  @!P5 ST.E.128 desc[UR48][R8.64], R56 ;  /* 0x000000380800d985 */ /* 0x0009ec000c101d30 */
[----:B------:R-:W-:Y:S05]  /*fb70*/  @P0 BRA `(.L_x_1241) ;  /* 0x0000002400140947 */ /* 0x000fea0003800000 */
[----:B----4-:R-:W-:-:S04]  /*fb80*/  LEA R4, P0, R90, R11, 0x1 ;  /* 0x0000000b5a047211 */ /* 0x010fc800078008ff */
[----:B------:R-:W-:-:S05]  /*fb90*/  LEA.HI.X R5, R90, R83, R87, 0x1, P0 ;  /* 0x000000535a057211 */ /* 0x000fca00000f0c57 */
[----:B------:R0:W-:Y:S01]  /*fba0*/  ST.E.128 desc[UR48][R4.64], R72 ;  /* 0x0000004804007985 */ /* 0x0001e2000c101d30 */
[----:B------:R-:W-:Y:S05]  /*fbb0*/  BRA `(.L_x_1241) ;  /* 0x0000002400047947 */ /* 0x000fea0003800000 */
.L_x_1234:
[----:B------:R-:W-:Y:S01]  /*fbc0*/  ULDC.64 UR14, c[0x0][0xb08] ;  /* 0x0002c200000e7ab9 */ /* 0x000fe20000000a00 */
[----:B------:R-:W-:Y:S01]  /*fbd0*/  IMAD.MOV.U32 R3, RZ, RZ, R80 ;  /* 0x000000ffff037224 */ /* 0x000fe200078e0050 */
[----:B------:R-:W-:Y:S01]  /*fbe0*/  UIMAD UR11, UR16, UR14, URZ ;  /* 0x0000000e100b72a4 */ /* 0x000fe2000f8e023f */
[----:B------:R-:W-:Y:S01]  /*fbf0*/  ISETP.GE.AND P0, PT, R79, UR10, PT ;  /* 0x0000000a4f007c0c */ /* 0x000fe2000bf06270 */
[----:B------:R-:W-:Y:S01]  /*fc00*/  UIMAD.WIDE.U32 UR8, UR4, UR14, URZ ;  /* 0x0000000e040872a5 */ /* 0x000fe2000f8e003f */
[----:B------:R-:W-:Y:S01]  /*fc10*/  BSSY B1, `(.L_x_1242) ;  /* 0x00000bd000017945 */ /* 0x000fe20003800000 */
[----:B------:R-:W-:Y:S01]  /*fc20*/  UIMAD UR11, UR4, UR15, UR11 ;  /* 0x0000000f040b72a4 */ /* 0x000fe2000f8e020b */
[----:B------:R-:W-:Y:S01]  /*fc30*/  SHF.R.S32.HI R81, RZ, 0x1f, R208 ;  /* 0x0000001fff517819 */ /* 0x000fe200000114d0 */
[----:B------:R-:W-:Y:S01]  /*fc40*/  USHF.R.S32.HI UR4, URZ, 0x1f, UR12 ;  /* 0x0000001f3f047899 */ /* 0x000fe2000801140c */
[----:B------:R-:W-:Y:S01]  /*fc50*/  SHF.R.S32.HI R82, RZ, 0x1f, R209 ;  /* 0x0000001fff527819 */ /* 0x000fe200000114d1 */
[----:B------:R-:W-:Y:S01]  /*fc60*/  UIADD3 UR9, UR9, UR11, URZ ;  /* 0x0000000b09097290 */ /* 0x000fe2000fffe03f */
[----:B------:R-:W-:Y:S01]  /*fc70*/  SHF.R.S32.HI R83, RZ, 0x1f, R210 ;  /* 0x0000001fff537819 */ /* 0x000fe200000114d2 */
[----:B------:R-:W-:Y:S01]  /*fc80*/  ULDC.64 UR14, c[0x0][0xb38] ;  /* 0x0002ce00000e7ab9 */ /* 0x000fe20000000a00 */
[----:B------:R-:W-:Y:S01]  /*fc90*/  ULDC.64 UR16, c[0x0][0xb40] ;  /* 0x0002d00000107ab9 */ /* 0x000fe20000000a00 */
[----:B------:R-:W-:Y:S01]  /*fca0*/  UIMAD.WIDE.U32 UR8, UR53, UR14, UR8 ;  /* 0x0000000e350872a5 */ /* 0x000fe2000f8e0008 */
[----:B------:R-:W-:Y:S01]  /*fcb0*/  SHF.R.S32.HI R84, RZ, 0x1f, R211 ;  /* 0x0000001fff547819 */ /* 0x000fe200000114d3 */
[----:B------:R-:W-:Y:S01]  /*fcc0*/  UIMAD UR4, UR4, UR16, URZ ;  /* 0x00000010040472a4 */ /* 0x000fe2000f8e023f */
[----:B------:R-:W-:Y:S01]  /*fcd0*/  SHF.R.S32.HI R85, RZ, 0x1f, R212 ;  /* 0x0000001fff557819 */ /* 0x000fe200000114d4 */
[----:B------:R-:W-:Y:S01]  /*fce0*/  UIMAD UR9, UR53, UR15, UR9 ;  /* 0x0000000f350972a4 */ /* 0x000fe2000f8e0209 */
[----:B------:R-:W-:Y:S01]  /*fcf0*/  SHF.R.S32.HI R86, RZ, 0x1f, R213 ;  /* 0x0000001fff567819 */ /* 0x000fe200000114d5 */
[----:B------:R-:W-:Y:S01]  /*fd00*/  UIMAD UR4, UR12, UR17, UR4 ;  /* 0x000000110c0472a4 */ /* 0x000fe2000f8e0204 */
[----:B------:R-:W-:Y:S01]  /*fd10*/  SHF.R.S32.HI R87, RZ, 0x1f, R214 ;  /* 0x0000001fff577819 */ /* 0x000fe200000114d6 */
[----:B------:R-:W-:Y:S01]  /*fd20*/  UIMAD.WIDE.U32 UR12, UR12, UR16, UR8 ;  /* 0x000000100c0c72a5 */ /* 0x000fe2000f8e0008 */
[----:B------:R-:W-:Y:S01]  /*fd30*/  SHF.R.S32.HI R88, RZ, 0x1f, R215 ;  /* 0x0000001fff587819 */ /* 0x000fe200000114d7 */
[----:B------:R-:W-:Y:S01]  /*fd40*/  ULDC.64 UR14, c[0x0][0xb48] ;  /* 0x0002d200000e7ab9 */ /* 0x000fe20000000a00 */
[----:B------:R-:W-:Y:S01]  /*fd50*/  @UP2 ULDC UR8, c[0x0][0xbec] ;  /* 0x0002fb0000082ab9 */ /* 0x000fe20000000800 */
[----:B------:R-:W-:Y:S01]  /*fd60*/  UIADD3 UR9, UR13, UR4, URZ ;  /* 0x000000040d097290 */ /* 0x000fe2000fffe03f */
[----:B------:R-:W-:Y:S01]  /*fd70*/  @P1 IMAD.HI.U32 R0, R80, UR8, RZ ;  /* 0x0000000850001c27 */ /* 0x000fe2000f8e00ff */
[----:B------:R-:W-:Y:S01]  /*fd80*/  UIADD3 UR7, UR7, 0x28420, URZ ;  /* 0x0002842007077890 */ /* 0x000fe2000fffe03f */
[----:B------:R-:W-:Y:S01]  /*fd90*/  SHF.R.S32.HI R89, RZ, 0x1f, R2 ;  /* 0x0000001fff597819 */ /* 0x000fe20000011402 */
[----:B------:R-:W-:Y:S01]  /*fda0*/  @UP2 ULDC UR4, c[0x0][0xbf0] ;  /* 0x0002fc0000042ab9 */ /* 0x000fe20000000800 */
[----:B------:R-:W-:Y:S01]  /*fdb0*/  UMOV UR8, UR12 ;  /* 0x0000000c00087c82 */ /* 0x000fe20008000000 */
[----:B------:R-:W-:Y:S01]  /*fdc0*/  @P1 SHF.R.U32.HI R3, RZ, UR4, R0 ;  /* 0x00000004ff031c19 */ /* 0x000fe20008011600 */
[----:B------:R-:W-:Y:S01]  /*fdd0*/  UIMAD.WIDE.U32 UR8, UR55, UR14, UR8 ;  /* 0x0000000e370872a5 */ /* 0x000fe2000f8e0008 */
[----:B------:R-:W-:-:S02]  /*fde0*/  ULDC.64 UR12, c[0x0][0xb30] ;  /* 0x0002cc00000c7ab9 */ /* 0x000fc40000000a00 */
[--C-:B------:R-:W-:Y:S01]  /*fdf0*/  SHF.R.S32.HI R0, RZ, 0x1f, R3.reuse ;  /* 0x0000001fff007819 */ /* 0x100fe20000011403 */
[----:B------:R-:W-:Y:S01]  /*fe00*/  IMAD.MOV R75, RZ, RZ, -R3 ;  /* 0x000000ffff4b7224 */ /* 0x000fe200078e0a03 */
[----:B------:R-:W-:Y:S02]  /*fe10*/  UIMAD UR55, UR55, UR15, UR9 ;  /* 0x0000000f373772a4 */ /* 0x000fe4000f8e0209 */
[----:B------:R-:W-:Y:S01]  /*fe20*/  IMAD.U32 R73, RZ, RZ, UR9 ;  /* 0x00000009ff497e24 */ /* 0x000fe2000f8e00ff */
[----:B------:R-:W-:Y:S01]  /*fe30*/  UPRMT UR7, URZ, 0x654, UR7 ;  /* 0x000006543f077896 */ /* 0x000fe20008000007 */
[----:B------:R-:W-:Y:S02]  /*fe40*/  IMAD R75, R75, UR20, R80 ;  /* 0x000000144b4b7c24 */ /* 0x000fe4000f8e0250 */
[----:B------:R-:W-:Y:S02]  /*fe50*/  IMAD R0, R0, UR12, RZ ;  /* 0x0000000c00007c24 */ /* 0x000fe4000f8e02ff */
[----:B------:R-:W-:Y:S01]  /*fe60*/  IMAD.U32 R72, RZ, RZ, UR8 ;  /* 0x00000008ff487e24 */ /* 0x000fe2000f8e00ff */
[----:B------:R-:W-:Y:S01]  /*fe70*/  ULDC.64 UR8, c[0x0][0xb28] ;  /* 0x0002ca0000087ab9 */ /* 0x000fe20000000a00 */
[----:B------:R-:W-:-:S02]  /*fe80*/  IMAD.U32 R73, RZ, RZ, UR55 ;  /* 0x00000037ff497e24 */ /* 0x000fc4000f8e00ff */
[C---:B------:R-:W-:Y:S01]  /*fe90*/  IMAD R77, R3.reuse, UR13, R0 ;  /* 0x0000000d034d7c24 */ /* 0x040fe2000f8e0200 */
[----:B------:R-:W-:Y:S01]  /*fea0*/  SHF.R.S32.HI R0, RZ, 0x1f, R75 ;  /* 0x0000001fff007819 */ /* 0x000fe2000001144b */
[----:B------:R-:W-:Y:S01]  /*feb0*/  IMAD.WIDE.U32 R72, R3, UR12, R72 ;  /* 0x0000000c03487c25 */ /* 0x000fe2000f8e0048 */
[----:B------:R-:W-:Y:S03]  /*fec0*/  SYNCS.ARRIVE.TRANS64.RED.A1T0 RZ, [UR7], RZ ;  /* 0x000000ffffff79a7 */ /* 0x000fe60008100407 */
[----:B------:R-:W-:Y:S02]  /*fed0*/  IMAD R0, R0, UR8, RZ ;  /* 0x0000000800007c24 */ /* 0x000fe4000f8e02ff */
[----:B------:R-:W-:Y:S02]  /*fee0*/  IMAD.IADD R73, R73, 0x1, R77 ;  /* 0x0000000149497824 */ /* 0x000fe400078e024d */
[----:B------:R-:W-:-:S02]  /*fef0*/  IMAD R3, R75, UR9, R0 ;  /* 0x000000094b037c24 */ /* 0x000fc4000f8e0200 */
[----:B------:R-:W-:Y:S01]  /*ff00*/  IMAD.WIDE.U32 R72, R75, UR8, R72 ;  /* 0x000000084b487c25 */ /* 0x000fe2000f8e0048 */
[----:B------:R-:W-:-:S03]  /*ff10*/  ULDC.64 UR8, c[0x0][0xb00] ;  /* 0x0002c00000087ab9 */ /* 0x000fc60000000a00 */
[----:B------:R-:W-:Y:S01]  /*ff20*/  IMAD.IADD R3, R73, 0x1, R3 ;  /* 0x0000000149037824 */ /* 0x000fe200078e0203 */
[----:B------:R-:W-:-:S04]  /*ff30*/  LEA R0, P1, R72, UR8, 0x2 ;  /* 0x0000000848007c11 */ /* 0x000fc8000f8210ff */
[----:B------:R-:W-:Y:S01]  /*ff40*/  LEA.HI.X R3, R72, UR9, R3, 0x2, P1 ;  /* 0x0000000948037c11 */ /* 0x000fe200088f1403 */
[----:B------:R0:W1:Y:S04]  /*ff50*/  SHFL.IDX PT, R77, R0, RZ, 0x1c1f ;  /* 0x001c1fff004d7589 */ /* 0x00006800000e0000 */
[----:B------:R0:W2:Y:S01]  /*ff60*/  SHFL.IDX PT, R78, R3, RZ, 0x1c1f ;  /* 0x001c1fff034e7589 */ /* 0x0000a200000e0000 */
[----:B------:R-:W-:Y:S05]  /*ff70*/  @P0 BRA `(.L_x_1243) ;  /* 0x0000000800180947 */ /* 0x000fea0003800000 */
[----:B------:R-:W-:Y:S02]  /*ff80*/  ULDC UR4, c[0x0][0xac8] ;  /* 0x0002b20000047ab9 */ /* 0x000fe40000000800 */
[----:B------:R-:W-:Y:S02]  /*ff90*/  ISETP.GE.AND P2, PT, R2, UR4, PT ;  /* 0x0000000402007c0c */ /* 0x000fe4000bf46270 */
[----:B------:R-:W-:Y:S02]  /*ffa0*/  ISETP.GE.AND P1, PT, R215, UR4, PT ;  /* 0x00000004d7007c0c */ /* 0x000fe4000bf26270 */
[----:B------:R-:W-:Y:S02]  /*ffb0*/  ISETP.GE.AND P3, PT, R214, UR4, PT ;  /* 0x00000004d6007c0c */ /* 0x000fe4000bf66270 */
[----:B------:R-:W-:-:S07]  /*ffc0*/  ISETP.GE.AND P0, PT, R213, UR4, PT ;  /* 0x00000004d5007c0c */ /* 0x000fce000bf06270 */
[CC--:B-1----:R-:W-:Y:S02]  /*ffd0*/  @!P2 LEA R72, P4, R2.reuse, R77.reuse, 0x2 ;  /* 0x0000004d0248a211 */ /* 0x0c2fe400078810ff */
[C---:B------:R-:W-:Y:S02]  /*ffe0*/  @!P1 LEA R74, P5, R215.reuse, R77, 0x2 ;  /* 0x0000004dd74a9211 */ /* 0x040fe400078a10ff */
[-C--:B--2---:R-:W-:Y:S02]  /*fff0*/  @!P2 LEA.HI.X R73, R2, R78.reuse, R89, 0x2, P4 ;  /* 0x0000004e0249a211 */ /* 0x084fe400020f1459 */
[----:B------:R-:W-:Y:S02]  /*10000*/  @!P1 LEA.HI.X R75, R215, R78, R88, 0x2, P5 ;  /* 0x0000004ed74b9211 */ /* 0x000fe400028f1458 */
[----:B------:R-:W-:Y:S01]  /*10010*/  ISETP.GE.AND P4, PT, R212, UR4, PT ;  /* 0x00000004d4007c0c */ /* 0x000fe2000bf86270 */
[----:B------:R1:W-:Y:S04]  /*10020*/  @!P2 ST.E.64 desc[UR48][R72.64], R8 ;  /* 0x000000084800a985 */ /* 0x0003e8000c101b30 */
[----:B------:R2:W-:Y:S01]  /*10030*/  @!P1 ST.E.64 desc[UR48][R74.64], R10 ;  /* 0x0000000a4a009985 */ /* 0x0005e2000c101b30 */
[----:B------:R-:W-:-:S02]  /*10040*/  ISETP.GE.AND P1, PT, R211, UR4, PT ;  /* 0x00000004d3007c0c */ /* 0x000fc4000bf26270 */
[----:B-1----:R-:W-:-:S05]  /*10050*/  @!P3 LEA R8, P2, R214, R77, 0x2 ;  /* 0x0000004dd608b211 */ /* 0x002fca00078410ff */
[-C--:B------:R-:W-:Y:S02]  /*10060*/  @!P4 LEA R72, P5, R212, R77.reuse, 0x2 ;  /* 0x0000004dd448c211 */ /* 0x080fe400078a10ff */
[C---:B--2---:R-:W-:Y:S02]  /*10070*/  @!P0 LEA R10, P6, R213.reuse, R77, 0x2 ;  /* 0x0000004dd50a8211 */ /* 0x044fe400078c10ff */
[-C--:B------:R-:W-:Y:S02]  /*10080*/  @!P3 LEA.HI.X R9, R214, R78.reuse, R87, 0x2, P2 ;  /* 0x0000004ed609b211 */ /* 0x080fe400010f1457 */
[-C--:B------:R-:W-:Y:S02]  /*10090*/  @!P0 LEA.HI.X R11, R213, R78.reuse, R86, 0x2, P6 ;  /* 0x0000004ed50b8211 */ /* 0x080fe400030f1456 */
[----:B------:R-:W-:Y:S01]  /*100a0*/  ISETP.GE.AND P2, PT, R210, UR4, PT ;  /* 0x00000004d2007c0c */ /* 0x000fe2000bf46270 */
[----:B------:R1:W-:Y:S01]  /*100b0*/  @!P3 ST.E.64 desc[UR48][R8.64], R20 ;  /* 0x000000140800b985 */ /* 0x0003e2000c101b30 */
[----:B------:R-:W-:-:S02]  /*100c0*/  @!P4 LEA.HI.X R73, R212, R78, R85, 0x2, P5 ;  /* 0x0000004ed449c211 */ /* 0x000fc400028f1455 */
[----:B------:R-:W-:Y:S01]  /*100d0*/  ISETP.GE.AND P3, PT, R209, UR4, PT ;  /* 0x00000004d1007c0c */ /* 0x000fe2000bf66270 */
[----:B------:R2:W-:Y:S04]  /*100e0*/  @!P0 ST.E.64 desc[UR48][R10.64], R24 ;  /* 0x000000180a008985 */ /* 0x0005e8000c101b30 */
[----:B------:R-:W-:Y:S01]  /*100f0*/  @!P4 ST.E.64 desc[UR48][R72.64], R30 ;  /* 0x0000001e4800c985 */ /* 0x000fe2000c101b30 */
[----:B------:R-:W-:Y:S02]  /*10100*/  ISETP.GE.AND P4, PT, R208, UR4, PT ;  /* 0x00000004d0007c0c */ /* 0x000fe4000bf86270 */
[----:B-1----:R-:W-:-:S05]  /*10110*/  @!P1 LEA R8, P0, R211, R77, 0x2 ;  /* 0x0000004dd3089211 */ /* 0x002fca00078010ff */
[-C--:B------:R-:W-:Y:S02]  /*10120*/  @!P3 LEA R20, P5, R209, R77.reuse, 0x2 ;  /* 0x0000004dd114b211 */ /* 0x080fe400078a10ff */
[-C--:B------:R-:W-:Y:S02]  /*10130*/  @!P1 LEA.HI.X R9, R211, R78.reuse, R84, 0x2, P0 ;  /* 0x0000004ed3099211 */ /* 0x080fe400000f1454 */
[----:B--2---:R-:W-:Y:S02]  /*10140*/  @!P2 LEA R10, P6, R210, R77, 0x2 ;  /* 0x0000004dd20aa211 */ /* 0x004fe400078c10ff */
[----:B------:R-:W-:Y:S01]  /*10150*/  ISETP.GE.AND P0, PT, R207, UR4, PT ;  /* 0x00000004cf007c0c */ /* 0x000fe2000bf06270 */
[----:B------:R1:W-:Y:S01]  /*10160*/  @!P1 ST.E.64 desc[UR48][R8.64], R32 ;  /* 0x0000002008009985 */ /* 0x0003e2000c101b30 */
[----:B------:R-:W-:Y:S02]  /*10170*/  ISETP.GE.AND P1, PT, R206, UR4, PT ;  /* 0x00000004ce007c0c */ /* 0x000fe4000bf26270 */
[----:B------:R-:W-:-:S02]  /*10180*/  @!P2 LEA.HI.X R11, R210, R78, R83, 0x2, P6 ;  /* 0x0000004ed20ba211 */ /* 0x000fc400030f1453 */
[----:B------:R-:W-:-:S03]  /*10190*/  @!P3 LEA.HI.X R21, R209, R78, R82, 0x2, P5 ;  /* 0x0000004ed115b211 */ /* 0x000fc600028f1452 */
[----:B------:R2:W-:Y:S01]  /*101a0*/  @!P2 ST.E.64 desc[UR48][R10.64], R38 ;  /* 0x000000260a00a985 */ /* 0x0005e2000c101b30 */
[----:B------:R-:W-:-:S03]  /*101b0*/  ISETP.GE.AND P2, PT, R205, UR4, PT ;  /* 0x00000004cd007c0c */ /* 0x000fc6000bf46270 */
[----:B------:R3:W-:Y:S01]  /*101c0*/  @!P3 ST.E.64 desc[UR48][R20.64], R40 ;  /* 0x000000281400b985 */ /* 0x0007e2000c101b30 */
[----:B------:R-:W-:Y:S02]  /*101d0*/  ISETP.GE.AND P3, PT, R204, UR4, PT ;  /* 0x00000004cc007c0c */ /* 0x000fe4000bf66270 */
[----:B-1----:R-:W-:-:S04]  /*101e0*/  @!P4 LEA R8, P5, R208, R77, 0x2 ;  /* 0x0000004dd008c211 */ /* 0x002fc800078a10ff */
[----:B------:R-:W-:Y:S02]  /*101f0*/  @!P4 LEA.HI.X R9, R208, R78, R81, 0x2, P5 ;  /* 0x0000004ed009c211 */ /* 0x000fe400028f1451 */
[----:B--2---:R-:W-:-:S03]  /*10200*/  @!P0 LEA R10, P6, R207, R77, 0x2 ;  /* 0x0000004dcf0a8211 */ /* 0x004fc600078c10ff */
[----:B------:R1:W-:Y:S01]  /*10210*/  @!P4 ST.E.64 desc[UR48][R8.64], R46 ;  /* 0x0000002e0800c985 */ /* 0x0003e2000c101b30 */
[----:B------:R-:W-:Y:S02]  /*10220*/  ISETP.GE.AND P4, PT, R203, UR4, PT ;  /* 0x00000004cb007c0c */ /* 0x000fe4000bf86270 */
[C---:B---3--:R-:W-:Y:S02]  /*10230*/  @!P1 LEA R20, P5, R206.reuse, R77, 0x2 ;  /* 0x0000004dce149211 */ /* 0x048fe400078a10ff */
[-C--:B------:R-:W-:Y:S02]  /*10240*/  @!P0 LEA.HI.X R11, R207, R78.reuse, R237, 0x2, P6 ;  /* 0x0000004ecf0b8211 */ /* 0x080fe400030f14ed */
[----:B------:R-:W-:-:S03]  /*10250*/  @!P1 LEA.HI.X R21, R206, R78, R236, 0x2, P5 ;  /* 0x0000004ece159211 */ /* 0x000fc600028f14ec */
[----:B------:R2:W-:Y:S01]  /*10260*/  @!P0 ST.E.64 desc[UR48][R10.64], R48 ;  /* 0x000000300a008985 */ /* 0x0005e2000c101b30 */
[----:B-1----:R-:W-:-:S03]  /*10270*/  @!P2 LEA R8, P0, R205, R77, 0x2 ;  /* 0x0000004dcd08a211 */ /* 0x002fc600078010ff */
[----:B------:R1:W-:Y:S01]  /*10280*/  @!P1 ST.E.64 desc[UR48][R20.64], R54 ;  /* 0x0000003614009985 */ /* 0x0003e2000c101b30 */
[----:B------:R-:W-:Y:S02]  /*10290*/  ISETP.GE.AND P1, PT, R202, UR4, PT ;  /* 0x00000004ca007c0c */ /* 0x000fe4000bf26270 */
[----:B------:R-:W-:Y:S02]  /*102a0*/  @!P2 LEA.HI.X R9, R205, R78, R235, 0x2, P0 ;  /* 0x0000004ecd09a211 */ /* 0x000fe400000f14eb */
[----:B------:R-:W-:-:S03]  /*102b0*/  ISETP.GE.AND P0, PT, R201, UR4, PT ;  /* 0x00000004c9007c0c */ /* 0x000fc6000bf06270 */
[----:B------:R3:W-:Y:S01]  /*102c0*/  @!P2 ST.E.64 desc[UR48][R8.64], R56 ;  /* 0x000000380800a985 */ /* 0x0007e2000c101b30 */
[-C--:B--2---:R-:W-:Y:S02]  /*102d0*/  @!P3 LEA R10, P6, R204, R77.reuse, 0x2 ;  /* 0x0000004dcc0ab211 */ /* 0x084fe400078c10ff */
[----:B------:R-:W-:Y:S02]  /*102e0*/  ISETP.GE.AND P2, PT, R200, UR4, PT ;  /* 0x00000004c8007c0c */ /* 0x000fe4000bf46270 */
[----:B------:R-:W-:Y:S02]  /*102f0*/  @!P3 LEA.HI.X R11, R204, R78, R234, 0x2, P6 ;  /* 0x0000004ecc0bb211 */ /* 0x000fe400030f14ea */
[----:B-1----:R-:W-:-:S03]  /*10300*/  @!P4 LEA R20, P5, R203, R77, 0x2 ;  /* 0x0000004dcb14c211 */ /* 0x002fc600078a10ff */
[----:B------:R1:W-:Y:S01]  /*10310*/  @!P3 ST.E.64 desc[UR48][R10.64], R62 ;  /* 0x0000003e0a00b985 */ /* 0x0003e2000c101b30 */
[-C--:B------:R-:W-:Y:S02]  /*10320*/  @!P4 LEA.HI.X R21, R203, R78.reuse, R233, 0x2, P5 ;  /* 0x0000004ecb15c211 */ /* 0x080fe400028f14e9 */
[----:B------:R-:W-:Y:S02]  /*10330*/  ISETP.GE.AND P3, PT, R199, UR4, PT ;  /* 0x00000004c7007c0c */ /* 0x000fe4000bf66270 */
[-C--:B---3--:R-:W-:Y:S01]  /*10340*/  @!P1 LEA R8, P5, R202, R77.reuse, 0x2 ;  /* 0x0000004dca089211 */ /* 0x088fe200078a10ff */
[----:B------:R2:W-:Y:S01]  /*10350*/  @!P4 ST.E.64 desc[UR48][R20.64], R64 ;  /* 0x000000401400c985 */ /* 0x0005e2000c101b30 */
[----:B------:R-:W-:Y:S02]  /*10360*/  ISETP.GE.AND P4, PT, R198, UR4, PT ;  /* 0x00000004c6007c0c */ /* 0x000fe4000bf86270 */
[----:B------:R-:W-:Y:S02]  /*10370*/  @!P1 LEA.HI.X R9, R202, R78, R232, 0x2, P5 ;  /* 0x0000004eca099211 */ /* 0x000fe400028f14e8 */
[----:B-1----:R-:W-:-:S03]  /*10380*/  @!P0 LEA R10, P6, R201, R77, 0x2 ;  /* 0x0000004dc90a8211 */ /* 0x002fc600078c10ff */
[----:B------:R1:W-:Y:S01]  /*10390*/  @!P1 ST.E.64 desc[UR48][R8.64], R70 ;  /* 0x0000004608009985 */ /* 0x0003e2000c101b30 */
[----:B------:R-:W-:Y:S02]  /*103a0*/  ISETP.GE.AND P1, PT, R197, UR4, PT ;  /* 0x00000004c5007c0c */ /* 0x000fe4000bf26270 */
[----:B------:R-:W-:Y:S02]  /*103b0*/  @!P0 LEA.HI.X R11, R201, R78, R231, 0x2, P6 ;  /* 0x0000004ec90b8211 */ /* 0x000fe400030f14e7 */
[----:B--2---:R-:W-:-:S03]  /*103c0*/  @!P2 LEA R20, P5, R200, R77, 0x2 ;  /* 0x0000004dc814a211 */ /* 0x004fc600078a10ff */
[----:B------:R2:W-:Y:S01]  /*103d0*/  @!P0 ST.E.64 desc[UR48][R10.64], R92 ;  /* 0x0000005c0a008985 */ /* 0x0005e2000c101b30 */
[----:B------:R-:W-:-:S05]  /*103e0*/  @!P2 LEA.HI.X R21, R200, R78, R230, 0x2, P5 ;  /* 0x0000004ec815a211 */ /* 0x000fca00028f14e6 */
[----:B------:R3:W-:Y:S01]  /*103f0*/  @!P2 ST.E.64 desc[UR48][R20.64], R102 ;  /* 0x000000661400a985 */ /* 0x0007e2000c101b30 */
[CC--:B-1----:R-:W-:Y:S02]  /*10400*/  @!P3 LEA R8, P0, R199.reuse, R77.reuse, 0x2 ;  /* 0x0000004dc708b211 */ /* 0x0c2fe400078010ff */
[----:B------:R-:W-:Y:S02]  /*10410*/  ISETP.GE.AND P2, PT, R196, UR4, PT ;  /* 0x00000004c4007c0c */ /* 0x000fe4000bf46270 */
[----:B------:R-:W-:Y:S02]  /*10420*/  @!P3 LEA.HI.X R9, R199, R78, R229, 0x2, P0 ;  /* 0x0000004ec709b211 */ /* 0x000fe400000f14e5 */
[----:B------:R-:W-:Y:S02]  /*10430*/  ISETP.GE.AND P0, PT, R195, UR4, PT ;  /* 0x00000004c3007c0c */ /* 0x000fe4000bf06270 */
[----:B--2---:R-:W-:Y:S01]  /*10440*/  @!P4 LEA R10, P6, R198, R77, 0x2 ;  /* 0x0000004dc60ac211 */ /* 0x004fe200078c10ff */
[----:B------:R1:W-:Y:S01]  /*10450*/  @!P3 ST.E.64 desc[UR48][R8.64], R104 ;  /* 0x000000680800b985 */ /* 0x0003e2000c101b30 */
[----:B------:R-:W-:-:S02]  /*10460*/  ISETP.GE.AND P3, PT, R194, UR4, PT ;  /* 0x00000004c2007c0c */ /* 0x000fc4000bf66270 */
[----:B------:R-:W-:Y:S02]  /*10470*/  @!P4 LEA.HI.X R11, R198, R78, R228, 0x2, P6 ;  /* 0x0000004ec60bc211 */ /* 0x000fe400030f14e4 */
[----:B---3--:R-:W-:-:S03]  /*10480*/  @!P1 LEA R20, P5, R197, R77, 0x2 ;  /* 0x0000004dc5149211 */ /* 0x008fc600078a10ff */
[----:B------:R2:W-:Y:S01]  /*10490*/  @!P4 ST.E.64 desc[UR48][R10.64], R110 ;  /* 0x0000006e0a00c985 */ /* 0x0005e2000c101b30 */
[-C--:B------:R-:W-:Y:S02]  /*104a0*/  @!P1 LEA.HI.X R21, R197, R78.reuse, R227, 0x2, P5 ;  /* 0x0000004ec5159211 */ /* 0x080fe400028f14e3 */
[CC--:B------:R-:W-:Y:S02]  /*104b0*/  @!P2 LEA R24, P4, R196.reuse, R77.reuse, 0x2 ;  /* 0x0000004dc418a211 */ /* 0x0c0fe400078810ff */
[----:B------:R-:W-:Y:S01]  /*104c0*/  @!P0 LEA R32, P6, R195, R77, 0x2 ;  /* 0x0000004dc3208211 */ /* 0x000fe200078c10ff */
[----:B------:R3:W-:Y:S01]  /*104d0*/  @!P1 ST.E.64 desc[UR48][R20.64], R112 ;  /* 0x0000007014009985 */ /* 0x0007e2000c101b30 */
[----:B------:R-:W-:Y:S02]  /*104e0*/  ISETP.GE.AND P1, PT, R193, UR4, PT ;  /* 0x00000004c1007c0c */ /* 0x000fe4000bf26270 */
[----:B------:R-:W-:Y:S02]  /*104f0*/  @!P2 LEA.HI.X R25, R196, R78, R226, 0x2, P4 ;  /* 0x0000004ec419a211 */ /* 0x000fe400020f14e2 */
[----:B------:R-:W-:-:S02]  /*10500*/  ISETP.GE.AND P4, PT, R192, UR4, PT ;  /* 0x00000004c0007c0c */ /* 0x000fc4000bf86270 */
[-C--:B------:R-:W-:Y:S01]  /*10510*/  @!P0 LEA.HI.X R33, R195, R78.reuse, R225, 0x2, P6 ;  /* 0x0000004ec3218211 */ /* 0x080fe200030f14e1 */
[----:B------:R-:W-:Y:S01]  /*10520*/  @!P2 ST.E.64 desc[UR48][R24.64], R118 ;  /* 0x000000761800a985 */ /* 0x000fe2000c101b30 */
[----:B------:R-:W-:Y:S02]  /*10530*/  ISETP.GE.AND P2, PT, R23, UR4, PT ;  /* 0x0000000417007c0c */ /* 0x000fe4000bf46270 */
[CC--:B------:R-:W-:Y:S01]  /*10540*/  @!P3 LEA R30, P5, R194.reuse, R77.reuse, 0x2 ;  /* 0x0000004dc21eb211 */ /* 0x0c0fe200078a10ff */
[----:B------:R4:W-:Y:S02]  /*10550*/  @!P0 ST.E.64 desc[UR48][R32.64], R120 ;  /* 0x0000007820008985 */ /* 0x0009e4000c101b30 */
[C---:B-1----:R-:W-:Y:S02]  /*10560*/  @!P1 LEA R8, P0, R193.reuse, R77, 0x2 ;  /* 0x0000004dc1089211 */ /* 0x042fe400078010ff */
[-C--:B------:R-:W-:Y:S02]  /*10570*/  @!P3 LEA.HI.X R31, R194, R78.reuse, R224, 0x2, P5 ;  /* 0x0000004ec21fb211 */ /* 0x080fe400028f14e0 */
[----:B------:R-:W-:-:S02]  /*10580*/  @!P1 LEA.HI.X R9, R193, R78, R223, 0x2, P0 ;  /* 0x0000004ec1099211 */ /* 0x000fc400000f14df */
[----:B------:R-:W-:Y:S01]  /*10590*/  ISETP.GE.AND P0, PT, R22, UR4, PT ;  /* 0x0000000416007c0c */ /* 0x000fe2000bf06270 */
[----:B------:R1:W-:Y:S01]  /*105a0*/  @!P3 ST.E.64 desc[UR48][R30.64], R126 ;  /* 0x0000007e1e00b985 */ /* 0x0003e2000c101b30 */
[CC--:B--2---:R-:W-:Y:S02]  /*105b0*/  @!P4 LEA R10, P3, R192.reuse, R77.reuse, 0x2 ;  /* 0x0000004dc00ac211 */ /* 0x0c4fe400078610ff */
[C---:B---3--:R-:W-:Y:S01]  /*105c0*/  @!P2 LEA R20, P5, R23.reuse, R77, 0x2 ;  /* 0x0000004d1714a211 */ /* 0x048fe200078a10ff */
[----:B------:R2:W-:Y:S01]  /*105d0*/  @!P1 ST.E.64 desc[UR48][R8.64], R128 ;  /* 0x0000008008009985 */ /* 0x0005e2000c101b30 */
[-C--:B------:R-:W-:Y:S01]  /*105e0*/  @!P4 LEA.HI.X R11, R192, R78.reuse, R222, 0x2, P3 ;  /* 0x0000004ec00bc211 */ /* 0x080fe200018f14de */
[C---:B----4-:R-:W-:Y:S01]  /*105f0*/  VIADD R32, R2.reuse, 0xf0 ;  /* 0x000000f002207836 */ /* 0x050fe20000000000 */
[----:B------:R-:W-:Y:S01]  /*10600*/  @!P2 LEA.HI.X R21, R23, R78, R221, 0x2, P5 ;  /* 0x0000004e1715a211 */ /* 0x000fe200028f14dd */
[----:B------:R-:W-:Y:S01]  /*10610*/  VIADD R33, R2, 0xf8 ;  /* 0x000000f802217836 */ /* 0x000fe20000000000 */
[----:B------:R-:W-:Y:S01]  /*10620*/  ISETP.GE.AND P1, PT, R17, UR4, PT ;  /* 0x0000000411007c0c */ /* 0x000fe2000bf26270 */
[----:B------:R3:W-:Y:S01]  /*10630*/  @!P4 ST.E.64 desc[UR48][R10.64], R134 ;  /* 0x000000860a00c985 */ /* 0x0007e2000c101b30 */
[----:B------:R-:W-:-:S02]  /*10640*/  ISETP.GE.AND P3, PT, R32, UR4, PT ;  /* 0x0000000420007c0c */ /* 0x000fc4000bf66270 */
[----:B------:R-:W-:Y:S01]  /*10650*/  ISETP.GE.AND P5, PT, R19, UR4, PT ;  /* 0x0000000413007c0c */ /* 0x000fe2000bfa6270 */
[----:B------:R4:W-:Y:S01]  /*10660*/  @!P2 ST.E.64 desc[UR48][R20.64], R136 ;  /* 0x000000881400a985 */ /* 0x0009e2000c101b30 */
[-C--:B------:R-:W-:Y:S02]  /*10670*/  @!P0 LEA R24, P2, R22, R77.reuse, 0x2 ;  /* 0x0000004d16188211 */ /* 0x080fe400078410ff */
[----:B------:R-:W-:Y:S02]  /*10680*/  ISETP.GE.AND P4, PT, R18, UR4, PT ;  /* 0x0000000412007c0c */ /* 0x000fe4000bf86270 */
[----:B------:R-:W-:Y:S02]  /*10690*/  @!P0 LEA.HI.X R25, R22, R78, R220, 0x2, P2 ;  /* 0x0000004e16198211 */ /* 0x000fe400010f14dc */
[----:B------:R-:W-:Y:S02]  /*106a0*/  ISETP.GE.AND P2, PT, R33, UR4, PT ;  /* 0x0000000421007c0c */ /* 0x000fe4000bf46270 */
[----:B-1----:R-:W-:Y:S01]  /*106b0*/  SHF.R.S32.HI R31, RZ, 0x1f, R17 ;  /* 0x0000001fff1f7819 */ /* 0x002fe20000011411 */
[----:B------:R1:W-:Y:S01]  /*106c0*/  @!P0 ST.E.64 desc[UR48][R24.64], R142 ;  /* 0x0000008e18008985 */ /* 0x0003e2000c101b30 */
[----:B--2---:R-:W-:-:S02]  /*106d0*/  @!P1 LEA R8, P6, R17, R77, 0x2 ;  /* 0x0000004d11089211 */ /* 0x004fc400078c10ff */
[----:B---3--:R-:W-:Y:S02]  /*106e0*/  SHF.R.S32.HI R11, RZ, 0x1f, R32 ;  /* 0x0000001fff0b7819 */ /* 0x008fe40000011420 */
[CC--:B------:R-:W-:Y:S02]  /*106f0*/  @!P3 LEA R30, P0, R32.reuse, R77.reuse, 0x2 ;  /* 0x0000004d201eb211 */ /* 0x0c0fe400078010ff */
[-C--:B------:R-:W-:Y:S02]  /*10700*/  @!P1 LEA.HI.X R9, R17, R78.reuse, R31, 0x2, P6 ;  /* 0x0000004e11099211 */ /* 0x080fe400030f141f */
[C---:B------:R-:W-:Y:S02]  /*10710*/  @!P5 LEA R10, P6, R19.reuse, R77, 0x2 ;  /* 0x0000004d130ad211 */ /* 0x040fe400078c10ff */
[-C--:B------:R-:W-:Y:S02]  /*10720*/  @!P3 LEA.HI.X R31, R32, R78.reuse, R11, 0x2, P0 ;  /* 0x0000004e201fb211 */ /* 0x080fe400000f140b */
[----:B------:R-:W-:-:S02]  /*10730*/  @!P5 LEA.HI.X R11, R19, R78, R219, 0x2, P6 ;  /* 0x0000004e130bd211 */ /* 0x000fc400030f14db */
[----:B----4-:R-:W-:Y:S02]  /*10740*/  SHF.R.S32.HI R21, RZ, 0x1f, R33 ;  /* 0x0000001fff157819 */ /* 0x010fe40000011421 */
[CC--:B------:R-:W-:Y:S01]  /*10750*/  @!P2 LEA R32, P6, R33.reuse, R77.reuse, 0x2 ;  /* 0x0000004d2120a211 */ /* 0x0c0fe200078c10ff */
[----:B------:R1:W-:Y:S01]  /*10760*/  @!P5 ST.E.64 desc[UR48][R10.64], R144 ;  /* 0x000000900a00d985 */ /* 0x0003e2000c101b30 */
[C---:B------:R-:W-:Y:S02]  /*10770*/  @!P4 LEA R20, P0, R18.reuse, R77, 0x2 ;  /* 0x0000004d1214c211 */ /* 0x040fe400078010ff */
[-C--:B------:R-:W-:Y:S02]  /*10780*/  @!P2 LEA.HI.X R33, R33, R78.reuse, R21, 0x2, P6 ;  /* 0x0000004e2121a211 */ /* 0x080fe400030f1415 */
[----:B------:R-:W-:-:S05]  /*10790*/  @!P4 LEA.HI.X R21, R18, R78, R218, 0x2, P0 ;  /* 0x0000004e1215c211 */ /* 0x000fca00000f14da */
[----:B------:R1:W-:Y:S04]  /*107a0*/  @!P4 ST.E.64 desc[UR48][R20.64], R150 ;  /* 0x000000961400c985 */ /* 0x0003e8000c101b30 */
[----:B------:R1:W-:Y:S04]  /*107b0*/  @!P1 ST.E.64 desc[UR48][R8.64], R152 ;  /* 0x0000009808009985 */ /* 0x0003e8000c101b30 */
[----:B------:R1:W-:Y:S04]  /*107c0*/  @!P3 ST.E.64 desc[UR48][R30.64], R158 ;  /* 0x0000009e1e00b985 */ /* 0x0003e8000c101b30 */
[----:B------:R1:W-:Y:S02]  /*107d0*/  @!P2 ST.E.64 desc[UR48][R32.64], R160 ;  /* 0x000000a02000a985 */ /* 0x0003e4000c101b30 */
.L_x_1243:
[----:B------:R-:W-:Y:S05]  /*107e0*/  BSYNC B1 ;  /* 0x0000000000017941 */ /* 0x000fea0003800000 */
.L_x_1242:
[----:B------:R-:W-:Y:S01]  /*107f0*/  ISETP.GE.AND P0, PT, R76, UR10, PT ;  /* 0x0000000a4c007c0c */ /* 0x000fe2000bf06270 */
[----:B0-----:R-:W0:Y:S04]  /*10800*/  SHFL.IDX PT, R3, R3, 0x1, 0x1c1f ;  /* 0x003c1f0003037f89 */ /* 0x001e2800000e0000 */
[----:B------:R-:W3:Y:S08]  /*10810*/  SHFL.IDX PT, R0, R0, 0x1, 0x1c1f ;  /* 0x003c1f0000007f89 */ /* 0x000ef000000e0000 */
[----:B------:R-:W-:Y:S05]  /*10820*/  @P0 BRA `(.L_x_1241) ;  /* 0x0000001400e80947 */ /* 0x000fea0003800000 */
[----:B------:R-:W-:Y:S02]  /*10830*/  ULDC UR4, c[0x0][0xac8] ;  /* 0x0002b20000047ab9 */ /* 0x000fe40000000800 */
[----:B------:R-:W-:Y:S02]  /*10840*/  ISETP.GE.AND P5, PT, R2, UR4, PT ;  /* 0x0000000402007c0c */ /* 0x000fe4000bfa6270 */
[----:B------:R-:W-:Y:S02]  /*10850*/  ISETP.GE.AND P1, PT, R215, UR4, PT ;  /* 0x00000004d7007c0c */ /* 0x000fe4000bf26270 */
[----:B------:R-:W-:Y:S02]  /*10860*/  ISETP.GE.AND P4, PT, R214, UR4, PT ;  /* 0x00000004d6007c0c */ /* 0x000fe4000bf86270 */
[----:B------:R-:W-:-:S07]  /*10870*/  ISETP.GE.AND P3, PT, R213, UR4, PT ;  /* 0x00000004d5007c0c */ /* 0x000fce000bf66270 */
[CC--:B-1-3--:R-:W-:Y:S02]  /*10880*/  @!P5 LEA R8, P0, R2.reuse, R0.reuse, 0x2 ;  /* 0x000000000208d211 */ /* 0x0cafe400078010ff */
[CC--:B------:R-:W-:Y:S02]  /*10890*/  @!P1 LEA R10, P2, R215.reuse, R0.reuse, 0x2 ;  /* 0x00000000d70a9211 */ /* 0x0c0fe400078410ff */
[-C--:B0-----:R-:W-:Y:S02]  /*108a0*/  @!P5 LEA.HI.X R9, R2, R3.reuse, R89, 0x2, P0 ;  /* 0x000000030209d211 */ /* 0x081fe400000f1459 */
[----:B------:R-:W-:Y:S02]  /*108b0*/  @!P1 LEA.HI.X R11, R215, R3, R88, 0x2, P2 ;  /* 0x00000003d70b9211 */ /* 0x000fe400010f1458 */
[----:B------:R-:W-:Y:S01]  /*108c0*/  ISETP.GE.AND P0, PT, R212, UR4, PT ;  /* 0x00000004d4007c0c */ /* 0x000fe2000bf06270 */
[----:B------:R0:W-:Y:S01]  /*108d0*/  @!P5 ST.E.64 desc[UR48][R8.64], R12 ;  /* 0x0000000c0800d985 */ /* 0x0001e2000c101b30 */
[----:B------:R-:W-:-:S02]  /*108e0*/  @!P4 LEA R20, P2, R214, R0, 0x2 ;  /* 0x00000000d614c211 */ /* 0x000fc400078410ff */
[----:B------:R-:W-:Y:S01]  /*108f0*/  @!P3 LEA R24, P6, R213, R0, 0x2 ;  /* 0x00000000d518b211 */ /* 0x000fe200078c10ff */
[----:B------:R1:W-:Y:S01]  /*10900*/  @!P1 ST.E.64 desc[UR48][R10.64], R14 ;  /* 0x0000000e0a009985 */ /* 0x0003e2000c101b30 */
[----:B------:R-:W-:Y:S02]  /*10910*/  ISETP.GE.AND P1, PT, R211, UR4, PT ;  /* 0x00000004d3007c0c */ /* 0x000fe4000bf26270 */
[-C--:B------:R-:W-:Y:S02]  /*10920*/  @!P4 LEA.HI.X R21, R214, R3.reuse, R87, 0x2, P2 ;  /* 0x00000003d615c211 */ /* 0x080fe400010f1457 */
[----:B------:R-:W-:Y:S02]  /*10930*/  ISETP.GE.AND P2, PT, R210, UR4, PT ;  /* 0x00000004d2007c0c */ /* 0x000fe4000bf46270 */
[----:B------:R-:W-:Y:S01]  /*10940*/  @!P3 LEA.HI.X R25, R213, R3, R86, 0x2, P6 ;  /* 0x00000003d519b211 */ /* 0x000fe200030f1456 */
[----:B------:R3:W-:Y:S01]  /*10950*/  @!P4 ST.E.64 desc[UR48][R20.64], R26 ;  /* 0x0000001a1400c985 */ /* 0x0007e2000c101b30 */
[----:B------:R-:W-:-:S02]  /*10960*/  ISETP.GE.AND P4, PT, R209, UR4, PT ;  /* 0x00000004d1007c0c */ /* 0x000fc4000bf86270 */
[-C--:B------:R-:W-:Y:S01]  /*10970*/  @!P0 LEA R30, P5, R212, R0.reuse, 0x2 ;  /* 0x00000000d41e8211 */ /* 0x080fe200078a10ff */
[----:B------:R4:W-:Y:S01]  /*10980*/  @!P3 ST.E.64 desc[UR48][R24.64], R28 ;  /* 0x0000001c1800b985 */ /* 0x0009e2000c101b30 */
[----:B------:R-:W-:Y:S02]  /*10990*/  ISETP.GE.AND P3, PT, R208, UR4, PT ;  /* 0x00000004d0007c0c */ /* 0x000fe4000bf66270 */
[-C--:B------:R-:W-:Y:S02]  /*109a0*/  @!P0 LEA.HI.X R31, R212, R3.reuse, R85, 0x2, P5 ;  /* 0x00000003d41f8211 */ /* 0x080fe400028f1455 */
[CC--:B0-----:R-:W-:Y:S02]  /*109b0*/  @!P1 LEA R8, P5, R211.reuse, R0.reuse, 0x2 ;  /* 0x00000000d3089211 */ /* 0x0c1fe400078a10ff */
[----:B-1----:R-:W-:Y:S01]  /*109c0*/  @!P2 LEA R10, P6, R210, R0, 0x2 ;  /* 0x00000000d20aa211 */ /* 0x002fe200078c10ff */
[----:B------:R-:W-:Y:S01]  /*109d0*/  @!P0 ST.E.64 desc[UR48][R30.64], R34 ;  /* 0x000000221e008985 */ /* 0x000fe2000c101b30 */
[-C--:B------:R-:W-:Y:S01]  /*109e0*/  @!P1 LEA.HI.X R9, R211, R3.reuse, R84, 0x2, P5 ;  /* 0x00000003d3099211 */ /* 0x080fe200028f1454 */
[----:B---3--:R-:W-:Y:S01]  /*109f0*/  VIADD R26, R2, 0xf0 ;  /* 0x000000f0021a7836 */ /* 0x008fe20000000000 */
[----:B------:R-:W-:-:S02]  /*10a00*/  @!P2 LEA.HI.X R11, R210, R3, R83, 0x2, P6 ;  /* 0x00000003d20ba211 */ /* 0x000fc400030f1453 */
[-C--:B------:R-:W-:Y:S01]  /*10a10*/  @!P4 LEA R12, P5, R209, R0.reuse, 0x2 ;  /* 0x00000000d10cc211 */ /* 0x080fe200078a10ff */
[----:B------:R0:W-:Y:S01]  /*10a20*/  @!P1 ST.E.64 desc[UR48][R8.64], R36 ;  /* 0x0000002408009985 */ /* 0x0001e2000c101b30 */
[----:B------:R-:W-:Y:S02]  /*10a30*/  ISETP.GE.AND P0, PT, R207, UR4, PT ;  /* 0x00000004cf007c0c */ /* 0x000fe4000bf06270 */
        /* <DEDUP_REMOVED lines=11> */
[----:B----4-:R-:W-:Y:S02]  /*10af0*/  @!P1 LEA R24, P5, R206, R0, 0x2 ;  /* 0x00000000ce189211 */ /* 0x010fe400078a10ff */
[----:B------:R-:W-:-:S02]  /*10b00*/  @!P0 LEA.HI.X R21, R207, R3, R237, 0x2, P6 ;  /* 0x00000003cf158211 */ /* 0x000fc400030f14ed */
[-C--:B------:R-:W-:Y:S02]  /*10b10*/  @!P1 LEA.HI.X R25, R206, R3.reuse, R236, 0x2, P5 ;  /* 0x00000003ce199211 */ /* 0x080fe400028f14ec */
[CC--:B0-----:R-:W-:Y:S01]  /*10b20*/  @!P4 LEA R8, P5, R205.reuse, R0.reuse, 0x2 ;  /* 0x00000000cd08c211 */ /* 0x0c1fe200078a10ff */
[----:B------:R0:W-:Y:S01]  /*10b30*/  @!P0 ST.E.64 desc[UR48][R20.64], R52 ;  /* 0x0000003414008985 */ /* 0x0001e2000c101b30 */
[----:B------:R-:W-:Y:S02]  /*10b40*/  ISETP.GE.AND P0, PT, R202, UR4, PT ;  /* 0x00000004ca007c0c */ /* 0x000fe4000bf06270 */
[-C--:B-1----:R-:W-:Y:S01]  /*10b50*/  @!P2 LEA R10, P6, R204, R0.reuse, 0x2 ;  /* 0x00000000cc0aa211 */ /* 0x082fe200078c10ff */
[----:B------:R1:W-:Y:S01]  /*10b60*/  @!P1 ST.E.64 desc[UR48][R24.64], R58 ;  /* 0x0000003a18009985 */ /* 0x0003e2000c101b30 */
[----:B------:R-:W-:Y:S02]  /*10b70*/  @!P4 LEA.HI.X R9, R205, R3, R235, 0x2, P5 ;  /* 0x00000003cd09c211 */ /* 0x000fe400028f14eb */
[----:B---3--:R-:W-:-:S02]  /*10b80*/  @!P3 LEA R12, P5, R203, R0, 0x2 ;  /* 0x00000000cb0cb211 */ /* 0x008fc400078a10ff */
[-C--:B------:R-:W-:Y:S01]  /*10b90*/  @!P2 LEA.HI.X R11, R204, R3.reuse, R234, 0x2, P6 ;  /* 0x00000003cc0ba211 */ /* 0x080fe200030f14ea */
[----:B------:R3:W-:Y:S01]  /*10ba0*/  @!P4 ST.E.64 desc[UR48][R8.64], R60 ;  /* 0x0000003c0800c985 */ /* 0x0007e2000c101b30 */
[----:B------:R-:W-:Y:S02]  /*10bb0*/  @!P3 LEA.HI.X R13, R203, R3, R233, 0x2, P5 ;  /* 0x00000003cb0db211 */ /* 0x000fe400028f14e9 */
[----:B------:R-:W-:Y:S01]  /*10bc0*/  ISETP.GE.AND P1, PT, R201, UR4, PT ;  /* 0x00000004c9007c0c */ /* 0x000fe2000bf26270 */
[----:B------:R4:W-:Y:S01]  /*10bd0*/  @!P2 ST.E.64 desc[UR48][R10.64], R66 ;  /* 0x000000420a00a985 */ /* 0x0009e2000c101b30 */
[----:B------:R-:W-:Y:S02]  /*10be0*/  ISETP.GE.AND P4, PT, R200, UR4, PT ;  /* 0x00000004c8007c0c */ /* 0x000fe4000bf86270 */
[----:B-----5:R-:W-:Y:S01]  /*10bf0*/  @!P0 LEA R14, P2, R202, R0, 0x2 ;  /* 0x00000000ca0e8211 */ /* 0x020fe200078410ff */
[----:B------:R5:W-:Y:S01]  /*10c00*/  @!P3 ST.E.64 desc[UR48][R12.64], R68 ;  /* 0x000000440c00b985 */ /* 0x000be2000c101b30 */
[----:B------:R-:W-:-:S02]  /*10c10*/  ISETP.GE.AND P3, PT, R199, UR4, PT ;  /* 0x00000004c7007c0c */ /* 0x000fc4000bf66270 */
[----:B------:R-:W-:Y:S02]  /*10c20*/  @!P0 LEA.HI.X R15, R202, R3, R232, 0x2, P2 ;  /* 0x00000003ca0f8211 */ /* 0x000fe400010f14e8 */
[----:B------:R-:W-:-:S03]  /*10c30*/  ISETP.GE.AND P2, PT, R198, UR4, PT ;  /* 0x00000004c6007c0c */ /* 0x000fc6000bf46270 */
[CC--:B0-----:R-:W-:Y:S01]  /*10c40*/  @!P1 LEA R20, P6, R201.reuse, R0.reuse, 0x2 ;  /* 0x00000000c9149211 */ /* 0x0c1fe200078c10ff */
[----:B------:R0:W-:Y:S01]  /*10c50*/  @!P0 ST.E.64 desc[UR48][R14.64], R94 ;  /* 0x0000005e0e008985 */ /* 0x0001e2000c101b30 */
[CC--:B-1----:R-:W-:Y:S02]  /*10c60*/  @!P4 LEA R24, P5, R200.reuse, R0.reuse, 0x2 ;  /* 0x00000000c818c211 */ /* 0x0c2fe400078a10ff */
[-C--:B------:R-:W-:Y:S02]  /*10c70*/  @!P1 LEA.HI.X R21, R201, R3.reuse, R231, 0x2, P6 ;  /* 0x00000003c9159211 */ /* 0x080fe400030f14e7 */
[----:B------:R-:W-:Y:S02]  /*10c80*/  ISETP.GE.AND P0, PT, R197, UR4, PT ;  /* 0x00000004c5007c0c */ /* 0x000fe4000bf06270 */
[----:B------:R-:W-:Y:S01]  /*10c90*/  @!P4 LEA.HI.X R25, R200, R3, R230, 0x2, P5 ;  /* 0x00000003c819c211 */ /* 0x000fe200028f14e6 */
[----:B------:R1:W-:Y:S01]  /*10ca0*/  @!P1 ST.E.64 desc[UR48][R20.64], R100 ;  /* 0x0000006414009985 */ /* 0x0003e2000c101b30 */
[----:B---3--:R-:W-:-:S02]  /*10cb0*/  @!P3 LEA R8, P5, R199, R0, 0x2 ;  /* 0x00000000c708b211 */ /* 0x008fc400078a10ff */
[----:B------:R-:W-:Y:S01]  /*10cc0*/  ISETP.GE.AND P1, PT, R196, UR4, PT ;  /* 0x00000004c4007c0c */ /* 0x000fe2000bf26270 */
[----:B------:R3:W-:Y:S01]  /*10cd0*/  @!P4 ST.E.64 desc[UR48][R24.64], R106 ;  /* 0x0000006a1800c985 */ /* 0x0007e2000c101b30 */
[----:B------:R-:W-:Y:S02]  /*10ce0*/  @!P3 LEA.HI.X R9, R199, R3, R229, 0x2, P5 ;  /* 0x00000003c709b211 */ /* 0x000fe400028f14e5 */
[-C--:B----4-:R-:W-:Y:S02]  /*10cf0*/  @!P2 LEA R10, P6, R198, R0.reuse, 0x2 ;  /* 0x00000000c60aa211 */ /* 0x090fe400078c10ff */
[----:B------:R-:W-:Y:S01]  /*10d00*/  ISETP.GE.AND P4, PT, R195, UR4, PT ;  /* 0x00000004c3007c0c */ /* 0x000fe2000bf86270 */
[----:B------:R4:W-:Y:S01]  /*10d10*/  @!P3 ST.E.64 desc[UR48][R8.64], R108 ;  /* 0x0000006c0800b985 */ /* 0x0009e2000c101b30 */
[----:B------:R-:W-:Y:S02]  /*10d20*/  ISETP.GE.AND P3, PT, R194, UR4, PT ;  /* 0x00000004c2007c0c */ /* 0x000fe4000bf66270 */
[----:B-----5:R-:W-:-:S02]  /*10d30*/  @!P0 LEA R12, P5, R197, R0, 0x2 ;  /* 0x00000000c50c8211 */ /* 0x020fc400078a10ff */
[-C--:B------:R-:W-:Y:S02]  /*10d40*/  @!P2 LEA.HI.X R11, R198, R3.reuse, R228, 0x2, P6 ;  /* 0x00000003c60ba211 */ /* 0x080fe400030f14e4 */
[----:B------:R-:W-:-:S03]  /*10d50*/  @!P0 LEA.HI.X R13, R197, R3, R227, 0x2, P5 ;  /* 0x00000003c50d8211 */ /* 0x000fc600028f14e3 */
[----:B------:R5:W-:Y:S01]  /*10d60*/  @!P2 ST.E.64 desc[UR48][R10.64], R114 ;  /* 0x000000720a00a985 */ /* 0x000be2000c101b30 */
[CC--:B0-----:R-:W-:Y:S02]  /*10d70*/  @!P1 LEA R14, P2, R196.reuse, R0.reuse, 0x2 ;  /* 0x00000000c40e9211 */ /* 0x0c1fe400078410ff */
[-C--:B-1----:R-:W-:Y:S01]  /*10d80*/  @!P4 LEA R20, P5, R195, R0.reuse, 0x2 ;  /* 0x00000000c314c211 */ /* 0x082fe200078a10ff */
[----:B------:R0:W-:Y:S01]  /*10d90*/  @!P0 ST.E.64 desc[UR48][R12.64], R116 ;  /* 0x000000740c008985 */ /* 0x0001e2000c101b30 */
[----:B------:R-:W-:Y:S02]  /*10da0*/  ISETP.GE.AND P0, PT, R193, UR4, PT ;  /* 0x00000004c1007c0c */ /* 0x000fe4000bf06270 */
[-C--:B------:R-:W-:Y:S02]  /*10db0*/  @!P1 LEA.HI.X R15, R196, R3.reuse, R226, 0x2, P2 ;  /* 0x00000003c40f9211 */ /* 0x080fe400010f14e2 */
[----:B------:R-:W-:Y:S02]  /*10dc0*/  ISETP.GE.AND P2, PT, R192, UR4, PT ;  /* 0x00000004c0007c0c */ /* 0x000fe4000bf46270 */
[----:B---3--:R-:W-:Y:S01]  /*10dd0*/  @!P3 LEA R24, P6, R194, R0, 0x2 ;  /* 0x00000000c218b211 */ /* 0x008fe200078c10ff */
[----:B------:R1:W-:Y:S01]  /*10de0*/  @!P1 ST.E.64 desc[UR48][R14.64], R122 ;  /* 0x0000007a0e009985 */ /* 0x0003e2000c101b30 */
[----:B------:R-:W-:-:S02]  /*10df0*/  @!P4 LEA.HI.X R21, R195, R3, R225, 0x2, P5 ;  /* 0x00000003c315c211 */ /* 0x000fc400028f14e1 */
[----:B------:R-:W-:-:S03]  /*10e00*/  @!P3 LEA.HI.X R25, R194, R3, R224, 0x2, P6 ;  /* 0x00000003c219b211 */ /* 0x000fc600030f14e0 */
[----:B------:R3:W-:Y:S01]  /*10e10*/  @!P4 ST.E.64 desc[UR48][R20.64], R124 ;  /* 0x0000007c1400c985 */ /* 0x0007e2000c101b30 */
[-C--:B----4-:R-:W-:Y:S02]  /*10e20*/  @!P0 LEA R8, P1, R193, R0.reuse, 0x2 ;  /* 0x00000000c1088211 */ /* 0x090fe400078210ff */
[----:B------:R-:W-:Y:S01]  /*10e30*/  ISETP.GE.AND P4, PT, R23, UR4, PT ;  /* 0x0000000417007c0c */ /* 0x000fe2000bf86270 */
[----:B------:R4:W-:Y:S01]  /*10e40*/  @!P3 ST.E.64 desc[UR48][R24.64], R130 ;  /* 0x000000821800b985 */ /* 0x0009e2000c101b30 */
[----:B------:R-:W-:Y:S02]  /*10e50*/  ISETP.GE.AND P3, PT, R22, UR4, PT ;  /* 0x0000000416007c0c */ /* 0x000fe4000bf66270 */
[C---:B-----5:R-:W-:Y:S02]  /*10e60*/  @!P2 LEA R10, P5, R192.reuse, R0, 0x2 ;  /* 0x00000000c00aa211 */ /* 0x060fe400078a10ff */
        /* <DEDUP_REMOVED lines=10> */
[-C--:B------:R-:W-:Y:S02]  /*10f10*/  @!P3 LEA.HI.X R15, R22, R3.reuse, R220, 0x2, P6 ;  /* 0x00000003160fb211 */ /* 0x080fe400030f14dc */
[----:B------:R-:W-:Y:S01]  /*10f20*/  ISETP.GE.AND P6, PT, R17, UR4, PT ;  /* 0x0000000411007c0c */ /* 0x000fe2000bfc6270 */
[----:B------:R1:W-:Y:S01]  /*10f30*/  @!P4 ST.E.64 desc[UR48][R12.64], R140 ;  /* 0x0000008c0c00c985 */ /* 0x0003e2000c101b30 */
[----:B---3--:R-:W-:Y:S02]  /*10f40*/  SHF.R.S32.HI R20, RZ, 0x1f, R26 ;  /* 0x0000001fff147819 */ /* 0x008fe4000001141a */
[CC--:B----4-:R-:W-:Y:S01]  /*10f50*/  @!P1 LEA R24, P5, R26.reuse, R0.reuse, 0x2 ;  /* 0x000000001a189211 */ /* 0x0d0fe200078a10ff */
[----:B------:R3:W-:Y:S01]  /*10f60*/  @!P3 ST.E.64 desc[UR48][R14.64], R146 ;  /* 0x000000920e00b985 */ /* 0x0007e2000c101b30 */
[----:B-----5:R-:W-:Y:S02]  /*10f70*/  @!P2 LEA R8, P4, R19, R0, 0x2 ;  /* 0x000000001308a211 */ /* 0x020fe400078810ff */
[----:B------:R-:W-:-:S02]  /*10f80*/  @!P1 LEA.HI.X R25, R26, R3, R20, 0x2, P5 ;  /* 0x000000031a199211 */ /* 0x000fc400028f1414 */
[-C--:B0-----:R-:W-:Y:S02]  /*10f90*/  @!P0 LEA R10, P3, R18, R0.reuse, 0x2 ;  /* 0x00000000120a8211 */ /* 0x081fe400078610ff */
[-C--:B------:R-:W-:Y:S02]  /*10fa0*/  @!P2 LEA.HI.X R9, R19, R3.reuse, R219, 0x2, P4 ;  /* 0x000000031309a211 */ /* 0x080fe400020f14db */
[----:B------:R-:W-:Y:S01]  /*10fb0*/  SHF.R.S32.HI R26, RZ, 0x1f, R17 ;  /* 0x0000001fff1a7819 */ /* 0x000fe20000011411 */
[----:B-1----:R-:W-:Y:S01]  /*10fc0*/  VIADD R12, R2, 0xf8 ;  /* 0x000000f8020c7836 */ /* 0x002fe20000000000 */
[C---:B------:R-:W-:Y:S01]  /*10fd0*/  @!P6 LEA R20, P4, R17.reuse, R0, 0x2 ;  /* 0x000000001114e211 */ /* 0x040fe200078810ff */
[----:B------:R3:W-:Y:S01]  /*10fe0*/  @!P2 ST.E.64 desc[UR48][R8.64], R148 ;  /* 0x000000940800a985 */ /* 0x0007e2000c101b30 */
[-C--:B------:R-:W-:Y:S02]  /*10ff0*/  @!P0 LEA.HI.X R11, R18, R3.reuse, R218, 0x2, P3 ;  /* 0x00000003120b8211 */ /* 0x080fe400018f14da */
[----:B------:R-:W-:-:S03]  /*11000*/  @!P6 LEA.HI.X R21, R17, R3, R26, 0x2, P4 ;  /* 0x000000031115e211 */ /* 0x000fc600020f141a */
[----:B------:R3:W-:Y:S01]  /*11010*/  @!P0 ST.E.64 desc[UR48][R10.64], R154 ;  /* 0x0000009a0a008985 */ /* 0x0007e2000c101b30 */
[----:B------:R-:W-:-:S03]  /*11020*/  ISETP.GE.AND P0, PT, R12, UR4, PT ;  /* 0x000000040c007c0c */ /* 0x000fc6000bf06270 */
[----:B------:R3:W-:Y:S04]  /*11030*/  @!P6 ST.E.64 desc[UR48][R20.64], R156 ;  /* 0x0000009c1400e985 */ /* 0x0007e8000c101b30 */
[----:B------:R3:W-:Y:S06]  /*11040*/  @!P1 ST.E.64 desc[UR48][R24.64], R4 ;  /* 0x0000000418009985 */ /* 0x0007ec000c101b30 */
[----:B------:R-:W-:Y:S05]  /*11050*/  @P0 BRA `(.L_x_1241) ;  /* 0x0000000c00dc0947 */ /* 0x000fea0003800000 */
[----:B---3--:R-:W-:Y:S02]  /*11060*/  LEA R4, P0, R12, R0, 0x2 ;  /* 0x000000000c047211 */ /* 0x008fe400078010ff */
[----:B------:R-:W-:-:S04]  /*11070*/  SHF.R.S32.HI R0, RZ, 0x1f, R12 ;  /* 0x0000001fff007819 */ /* 0x000fc8000001140c */
[----:B------:R-:W-:-:S05]  /*11080*/  LEA.HI.X R5, R12, R3, R0, 0x2, P0 ;  /* 0x000000030c057211 */ /* 0x000fca00000f1400 */
[----:B------:R0:W-:Y:S01]  /*11090*/  ST.E.64 desc[UR48][R4.64], R6 ;  /* 0x0000000604007985 */ /* 0x0001e2000c101b30 */
[----:B------:R-:W-:Y:S05]  /*110a0*/  BRA `(.L_x_1241) ;  /* 0x0000000c00c87947 */ /* 0x000fea0003800000 */
.L_x_1232:
        /* <DEDUP_REMOVED lines=9> */
[----:B------:R-:W-:Y:S01]  /*11140*/  UISETP.NE.U32.AND UP1, UPT, UR8, URZ, UPT ;  /* 0x0000003f0800728c */ /* 0x000fe2000bf25070 */
[----:B------:R-:W-:Y:S02]  /*11150*/  ULDC UR4, c[0x0][0xa88] ;  /* 0x0002a20000047ab9 */ /* 0x000fe40000000800 */
[----:B------:R-:W2:Y:S01]  /*11160*/  @P1 LDG.E R3, desc[UR48][R4.64] ;  /* 0x0000003004031981 */ /* 0x000ea2000c1e1900 */
[----:B------:R-:W-:Y:S01]  /*11170*/  UISETP.NE.AND.EX UP1, UPT, UR9, URZ, UPT, UP1 ;  /* 0x0000003f0900728c */ /* 0x000fe2000bf25310 */
[----:B------:R-:W-:Y:S01]  /*11180*/  IMAD.U32 R0, RZ, RZ, UR4 ;  /* 0x00000004ff007e24 */ /* 0x000fe2000f8e00ff */
[----:B------:R-:W0:Y:S04]  /*11190*/  S2R R10, SR_TID.X ;  /* 0x00000000000a7919 */ /* 0x000e280000002100 */
[----:B------:R-:W-:-:S05]  /*111a0*/  PLOP3.LUT P2, PT, PT, PT, UP1, 0x80, 0x0 ;  /* 0x000000000000781c */ /* 0x000fca0003f4f018 */
[----:B------:R-:W-:Y:S02]  /*111b0*/  @UP1 ULDC.64 UR8, c[0x0][0xc08] ;  /* 0x0003020000081ab9 */ /* 0x000fe40000000a00 */
[----:B------:R-:W-:-:S06]  /*111c0*/  @UP1 UIMAD.WIDE UR8, UR56, 0x4, UR8 ;  /* 0x00000004380818a5 */ /* 0x000fcc000f8e0208 */
[----:B------:R-:W-:Y:S02]  /*111d0*/  IMAD.U32 R6, RZ, RZ, UR8 ;  /* 0x00000008ff067e24 */ /* 0x000fe4000f8e00ff */
[----:B------:R-:W-:-:S05]  /*111e0*/  IMAD.U32 R7, RZ, RZ, UR9 ;  /* 0x00000009ff077e24 */ /* 0x000fca000f8e00ff */
[----:B------:R1:W5:Y:S01]  /*111f0*/  @P2 LDG.E R0, desc[UR48][R6.64] ;  /* 0x0000003006002981 */ /* 0x000362000c1e1900 */
[----:B------:R-:W-:Y:S01]  /*11200*/  UMOV UR4, URZ ;  /* 0x0000003f00047c82 */ /* 0x000fe20008000000 */
[----:B0-----:R-:W-:-:S05]  /*11210*/  VIADD R8, R10, 0xffffff80 ;  /* 0xffffff800a087836 */ /* 0x001fca0000000000 */
[----:B------:R-:W-:Y:S02]  /*11220*/  ISETP.GT.AND P0, PT, R8, 0x7f, PT ;  /* 0x0000007f0800780c */ /* 0x000fe40003f04270 */
[----:B--2---:R-:W-:Y:S01]  /*11230*/  @P1 R2UR UR4, R3 ;  /* 0x00000000030412ca */ /* 0x004fe200000e0000 */
[----:B-1----:R-:W-:-:S14]  /*11240*/  @P2 BRA `(.L_x_1244) ;  /* 0x0000000000102947 */ /* 0x002fdc0003800000 */
[----:B------:R-:W-:Y:S05]  /*11250*/  @!P1 BRA `(.L_x_1244) ;  /* 0x00000000000c9947 */ /* 0x000fea0003800000 */
[----:B------:R-:W2:Y:S04]  /*11260*/  LDG.E R3, desc[UR48][R4.64] ;  /* 0x0000003004037981 */ /* 0x000ea8000c1e1900 */
[----:B-----5:R-:W2:Y:S02]  /*11270*/  LDG.E R0, desc[UR48][R4.64+0x4] ;  /* 0x0000043004007981 */ /* 0x020ea4000c1e1900 */
[----:B--2---:R-:W-:-:S07]  /*11280*/  IMAD.IADD R0, R0, 0x1, -R3 ;  /* 0x0000000100007824 */ /* 0x004fce00078e0a03 */
.L_x_1244:
[----:B------:R-:W-:Y:S01]  /*11290*/  USHF.R.S32.HI UR12, URZ, 0x1f, UR56 ;  /* 0x0000001f3f0c7899 */ /* 0x000fe20008011438 */
[----:B------:R-:W-:Y:S01]  /*112a0*/  BSSY B1, `(.L_x_1245) ;  /* 0x0000039000017945 */ /* 0x000fe20003800000 */
[----:B------:R-:W-:Y:S02]  /*112b0*/  USHF.R.S32.HI UR18, URZ, 0x1f, UR4 ;  /* 0x0000001f3f127899 */ /* 0x000fe40008011404 */
[----:B------:R-:W-:Y:S02]  /*112c0*/  USEL UR7, UR56, URZ, !UP0 ;  /* 0x0000003f38077287 */ /* 0x000fe4000c000000 */
[----:B------:R-:W-:Y:S01]  /*112d0*/  USEL UR12, UR12, URZ, !UP0 ;  /* 0x0000003f0c0c7287 */ /* 0x000fe2000c000000 */
[----:B------:R-:W-:Y:S11]  /*112e0*/  @P0 BRA `(.L_x_1246) ;  /* 0x0000000000d00947 */ /* 0x000ff60003800000 */
[----:B------:R-:W0:Y:S01]  /*112f0*/  LDC R9, c[0x0][0xbe8] ;  /* 0x0002fa00ff097b82 */ /* 0x000e220000000800 */
[----:B------:R-:W-:-:S05]  /*11300*/  IMAD.U32 R6, RZ, RZ, UR42 ;  /* 0x0000002aff067e24 */ /* 0x000fca000f8e00ff */
[----:B------:R-:W-:Y:S01]  /*11310*/  IADD3 R6, R6, -0x80, R10 ;  /* 0xffffff8006067810 */ /* 0x000fe20007ffe00a */
[----:B0----5:R-:W-:-:S05]  /*11320*/  IMAD R3, R0, R9, RZ ;  /* 0x0000000900037224 */ /* 0x021fca00078e02ff */
[----:B------:R-:W-:-:S13]  /*11330*/  ISETP.GE.AND P0, PT, R6, R3, PT ;  /* 0x000000030600720c */ /* 0x000fda0003f06270 */
[----:B------:R-:W-:Y:S05]  /*11340*/  @P0 BRA `(.L_x_1246) ;  /* 0x0000000000b80947 */ /* 0x000fea0003800000 */
[----:B------:R-:W-:Y:S01]  /*11350*/  ISETP.NE.AND P0, PT, R9, 0x1, PT ;  /* 0x000000010900780c */ /* 0x000fe20003f05270 */
[----:B------:R-:W-:Y:S01]  /*11360*/  UISETP.GT.AND UP2, UPT, UR54, 0x1, UPT ;  /* 0x000000013600788c */ /* 0x000fe2000bf44270 */
[----:B------:R-:W-:-:S03]  /*11370*/  UMOV UR8, 0x9b8 ;  /* 0x000009b800087882 */ /* 0x000fc60000000000 */
[----:B------:R-:W-:Y:S02]  /*11380*/  USEL UR19, UR8, 0x978, UP2 ;  /* 0x0000097808137887 */ /* 0x000fe40009000000 */
[----:B------:R-:W-:-:S06]  /*11390*/  USEL UR21, UR55, URZ, UP2 ;  /* 0x0000003f37157287 */ /* 0x000fcc0009000000 */
[----:B------:R-:W0:Y:S04]  /*113a0*/  @P0 LDC R3, c[0x0][0xbec] ;  /* 0x0002fb00ff030b82 */ /* 0x000e280000000800 */
[----:B------:R-:W-:Y:S01]  /*113b0*/  ULDC.64 UR8, c[0x0][UR19+0x218] ;  /* 0x0000860013087abb */ /* 0x000fe20008000a00 */
[----:B------:R-:W-:Y:S01]  /*113c0*/  ULDC.64 UR14, c[0x0][UR19+0x220] ;  /* 0x00008800130e7abb */ /* 0x000fe20008000a00 */
[----:B------:R-:W-:Y:S01]  /*113d0*/  ULDC.64 UR16, c[0x0][UR19+0x228] ;  /* 0x00008a0013107abb */ /* 0x000fe20008000a00 */
[----:B------:R-:W-:Y:S01]  /*113e0*/  UIMAD.WIDE.U32 UR10, UR8, UR53, URZ ;  /* 0x00000035080a72a5 */ /* 0x000fe2000f8e003f */
[----:B------:R-:W1:Y:S01]  /*113f0*/  @P0 LDC R5, c[0x0][0xbf0] ;  /* 0x0002fc00ff050b82 */ /* 0x000e620000000800 */
        /* <DEDUP_REMOVED lines=8> */
[----:B0-----:R-:W-:Y:S01]  /*11480*/  @P0 IMAD.HI.U32 R4, R6, R3, RZ ;  /* 0x0000000306040227 */ /* 0x001fe200078e00ff */
[----:B------:R-:W-:-:S02]  /*11490*/  UIADD3 UR11, UR20, UR11, URZ ;  /* 0x0000000b140b7290 */ /* 0x000fc4000fffe03f */
[----:B------:R-:W-:Y:S01]  /*114a0*/  UIADD3 UR13, UR9, UR13, URZ ;  /* 0x0000000d090d7290 */ /* 0x000fe2000fffe03f */
[----:B------:R-:W-:Y:S02]  /*114b0*/  IMAD.MOV.U32 R3, RZ, RZ, R6 ;  /* 0x000000ffff037224 */ /* 0x000fe400078e0006 */
[----:B------:R-:W-:Y:S01]  /*114c0*/  IMAD.U32 R10, RZ, RZ, UR8 ;  /* 0x00000008ff0a7e24 */ /* 0x000fe2000f8e00ff */
[----:B------:R-:W-:Y:S01]  /*114d0*/  ULDC.64 UR8, c[0x0][UR19+0x210] ;  /* 0x0000840013087abb */ /* 0x000fe20008000a00 */
[----:B-1----:R-:W-:Y:S01]  /*114e0*/  @P0 SHF.R.U32.HI R3, RZ, R5, R4 ;  /* 0x00000005ff030219 */ /* 0x002fe20000011604 */
[----:B------:R-:W-:Y:S02]  /*114f0*/  IMAD.U32 R4, RZ, RZ, UR22 ;  /* 0x00000016ff047e24 */ /* 0x000fe4000f8e00ff */
[----:B------:R-:W-:Y:S01]  /*11500*/  IMAD.U32 R5, RZ, RZ, UR23 ;  /* 0x00000017ff057e24 */ /* 0x000fe2000f8e00ff */
[--C-:B------:R-:W-:Y:S01]  /*11510*/  SHF.R.S32.HI R5, RZ, 0x1f, R3.reuse ;  /* 0x0000001fff057819 */ /* 0x100fe20000011403 */
[----:B------:R-:W-:Y:S01]  /*11520*/  IMAD.MOV R7, RZ, RZ, -R3 ;  /* 0x000000ffff077224 */ /* 0x000fe200078e0a03 */
[----:B------:R-:W-:Y:S01]  /*11530*/  IADD3 R4, P0, P1, R3, UR10, R4 ;  /* 0x0000000a03047c10 */ /* 0x000fe2000f91e004 */
[----:B------:R-:W-:-:S02]  /*11540*/  UIADD3.X UR10, UR13, UR11, UR18, UP0, UP1 ;  /* 0x0000000b0d0a7290 */ /* 0x000fc400087e2412 */
        /* <DEDUP_REMOVED lines=14> */
.L_x_1246:
[----:B------:R-:W-:Y:S05]  /*11630*/  BSYNC B1 ;  /* 0x0000000000017941 */ /* 0x000fea0003800000 */
.L_x_1245:
[----:B------:R-:W-:-:S06]  /*11640*/  UISETP.GT.AND UP0, UPT, UR54, 0x1, UPT ;  /* 0x000000013600788c */ /* 0x000fcc000bf04270 */
[----:B------:R-:W-:-:S13]  /*11650*/  PLOP3.LUT P0, PT, PT, PT, UP0, 0x80, 0x0 ;  /* 0x000000000000781c */ /* 0x000fda0003f0f008 */
[----:B------:R-:W-:Y:S05]  /*11660*/  @P0 BRA `(.L_x_1241) ;  /* 0x0000000800580947 */ /* 0x000fea0003800000 */
[----:B------:R-:W1:Y:S01]  /*11670*/  LDC R11, c[0x0][0xbe8] ;  /* 0x0002fa00ff0b7b82 */ /* 0x000e620000000800 */
[----:B0-----:R-:W-:Y:S01]  /*11680*/  SHF.R.S32.HI R3, RZ, 0x1f, R8 ;  /* 0x0000001fff037819 */ /* 0x001fe20000011408 */
        /* <DEDUP_REMOVED lines=9> */
[----:B------:R-:W-:-:S03]  /*11720*/  UIADD3 UR9, UR9, UR10, URZ ;  /* 0x0000000a09097290 */ /* 0x000fc6000fffe03f */
[----:B------:R-:W-:Y:S01]  /*11730*/  IMAD R3, R10, 0x20, R13 ;  /* 0x000000200a037824 */ /* 0x000fe200078e020d */
[----:B------:R-:W-:Y:S02]  /*11740*/  ULDC.64 UR10, c[0x0][0xae8] ;  /* 0x0002ba00000a7ab9 */ /* 0x000fe40000000a00 */
[----:B------:R-:W-:Y:S01]  /*11750*/  UIMAD.WIDE.U32 UR8, UR53, UR10, UR8 ;  /* 0x0000000a350872a5 */ /* 0x000fe2000f8e0008 */
[----:B------:R-:W-:Y:S01]  /*11760*/  VIADD R8, R3, UR42 ;  /* 0x0000002a03087c36 */ /* 0x000fe20008000000 */
[----:B-1----:R-:W-:Y:S02]  /*11770*/  ISETP.NE.AND P0, PT, R11, 0x1, PT ;  /* 0x000000010b00780c */ /* 0x002fe40003f05270 */
[----:B------:R-:W-:Y:S01]  /*11780*/  UIMAD UR9, UR53, UR11, UR9 ;  /* 0x0000000b350972a4 */ /* 0x000fe2000f8e0209 */
[----:B------:R-:W-:Y:S02]  /*11790*/  IMAD.MOV.U32 R3, RZ, RZ, R8 ;  /* 0x000000ffff037224 */ /* 0x000fe400078e0008 */
[----:B------:R-:W-:-:S02]  /*117a0*/  ULDC.64 UR10, c[0x0][0xaf0] ;  /* 0x0002bc00000a7ab9 */ /* 0x000fc40000000a00 */
[----:B------:R-:W-:Y:S02]  /*117b0*/  UIMAD UR12, UR12, UR10, URZ ;  /* 0x0000000a0c0c72a4 */ /* 0x000fe4000f8e023f */
[----:B------:R-:W-:Y:S02]  /*117c0*/  UIMAD.WIDE.U32 UR8, UR7, UR10, UR8 ;  /* 0x0000000a070872a5 */ /* 0x000fe4000f8e0008 */
[----:B------:R-:W-:Y:S02]  /*117d0*/  UIMAD UR4, UR7, UR11, UR12 ;  /* 0x0000000b070472a4 */ /* 0x000fe4000f8e020c */
[----:B------:R-:W0:Y:S02]  /*117e0*/  @P0 LDC R5, c[0x0][0xbec] ;  /* 0x0002fb00ff050b82 */ /* 0x000e240000000800 */
[----:B------:R-:W-:Y:S01]  /*117f0*/  UIADD3 UR4, UR9, UR4, URZ ;  /* 0x0000000409047290 */ /* 0x000fe2000fffe03f */
[----:B------:R-:W-:-:S05]  /*11800*/  ULDC.64 UR10, c[0x0][0xae0] ;  /* 0x0002b800000a7ab9 */ /* 0x000fca0000000a00 */
[----:B------:R-:W1:Y:S01]  /*11810*/  @P0 LDC R7, c[0x0][0xbf0] ;  /* 0x0002fc00ff070b82 */ /* 0x000e620000000800 */
[----:B0-----:R-:W-:-:S04]  /*11820*/  @P0 IMAD.HI.U32 R4, R8, R5, RZ ;  /* 0x0000000508040227 */ /* 0x001fc800078e00ff */
[----:B------:R-:W-:Y:S02]  /*11830*/  IMAD.U32 R5, RZ, RZ, UR9 ;  /* 0x00000009ff057e24 */ /* 0x000fe4000f8e00ff */
[----:B------:R-:W-:Y:S01]  /*11840*/  IMAD.U32 R5, RZ, RZ, UR4 ;  /* 0x00000004ff057e24 */ /* 0x000fe2000f8e00ff */
[----:B-1----:R-:W-:Y:S01]  /*11850*/  @P0 SHF.R.U32.HI R3, RZ, R7, R4 ;  /* 0x00000007ff030219 */ /* 0x002fe20000011604 */
[----:B------:R-:W-:Y:S01]  /*11860*/  IMAD.U32 R4, RZ, RZ, UR8 ;  /* 0x00000008ff047e24 */ /* 0x000fe2000f8e00ff */
[----:B------:R-:W-:Y:S02]  /*11870*/  ULDC.64 UR8, c[0x0][0xad8] ;  /* 0x0002b60000087ab9 */ /* 0x000fe40000000a00 */
[--C-:B------:R-:W-:Y:S01]  /*11880*/  SHF.R.S32.HI R6, RZ, 0x1f, R3.reuse ;  /* 0x0000001fff067819 */ /* 0x100fe20000011403 */
[----:B------:R-:W-:Y:S02]  /*11890*/  IMAD.MOV R7, RZ, RZ, -R3 ;  /* 0x000000ffff077224 */ /* 0x000fe400078e0a03 */
[----:B------:R-:W-:-:S04]  /*118a0*/  IMAD.WIDE.U32 R4, R3, UR10, R4 ;  /* 0x0000000a03047c25 */ /* 0x000fc8000f8e0004 */
[----:B------:R-:W-:Y:S02]  /*118b0*/  IMAD R7, R11, R7, R8 ;  /* 0x000000070b077224 */ /* 0x000fe400078e0208 */
[----:B------:R-:W-:Y:S02]  /*118c0*/  IMAD R6, R6, UR10, RZ ;  /* 0x0000000a06067c24 */ /* 0x000fe4000f8e02ff */
[----:B------:R-:W-:Y:S02]  /*118d0*/  VIADD R8, R13, UR42 ;  /* 0x0000002a0d087c36 */ /* 0x000fe40008000000 */
[----:B------:R-:W-:Y:S01]  /*118e0*/  IMAD R9, R3, UR11, R6 ;  /* 0x0000000b03097c24 */ /* 0x000fe2000f8e0206 */
[----:B------:R-:W-:Y:S01]  /*118f0*/  SHF.R.S32.HI R6, RZ, 0x1f, R7 ;  /* 0x0000001fff067819 */ /* 0x000fe20000011407 */
[----:B-----5:R-:W-:Y:S02]  /*11900*/  IMAD R11, R0, R11, RZ ;  /* 0x0000000b000b7224 */ /* 0x020fe400078e02ff */
[----:B------:R-:W-:-:S02]  /*11910*/  IMAD.IADD R5, R5, 0x1, R9 ;  /* 0x0000000105057824 */ /* 0x000fc400078e0209 */
[----:B------:R-:W-:Y:S02]  /*11920*/  IMAD R6, R6, UR8, RZ ;  /* 0x0000000806067c24 */ /* 0x000fe4000f8e02ff */
[----:B------:R-:W-:-:S04]  /*11930*/  IMAD.WIDE.U32 R4, R7, UR8, R4 ;  /* 0x0000000807047c25 */ /* 0x000fc8000f8e0004 */
[----:B------:R-:W-:Y:S01]  /*11940*/  IMAD R9, R7, UR9, R6 ;  /* 0x0000000907097c24 */ /* 0x000fe2000f8e0206 */
[----:B------:R-:W-:Y:S01]  /*11950*/  ULDC.64 UR8, c[0x0][0xa80] ;  /* 0x0002a00000087ab9 */ /* 0x000fe20000000a00 */
[----:B------:R-:W-:Y:S01]  /*11960*/  VIADD R3, R8, 0x40 ;  /* 0x0000004008037836 */ /* 0x000fe20000000000 */
[----:B------:R-:W-:Y:S01]  /*11970*/  LEA R6, P2, R4, UR8, 0x1 ;  /* 0x0000000804067c11 */ /* 0x000fe2000f8408ff */
[----:B------:R-:W-:Y:S02]  /*11980*/  IMAD.IADD R5, R5, 0x1, R9 ;  /* 0x0000000105057824 */ /* 0x000fe400078e0209 */
[----:B------:R-:W-:Y:S01]  /*11990*/  VIADD R0, R8, 0x20 ;  /* 0x0000002008007836 */ /* 0x000fe20000000000 */
[-C--:B------:R-:W-:Y:S01]  /*119a0*/  ISETP.GE.AND P0, PT, R3, R11.reuse, PT ;  /* 0x0000000b0300720c */ /* 0x080fe20003f06270 */
[----:B------:R-:W-:Y:S01]  /*119b0*/  IMAD.SHL.U32 R7, R10, 0x8, RZ ;  /* 0x000000080a077824 */ /* 0x000fe200078e00ff */
[----:B------:R-:W-:Y:S02]  /*119c0*/  LEA.HI.X R3, R4, UR9, R5, 0x1, P2 ;  /* 0x0000000904037c11 */ /* 0x000fe400090f0c05 */
[-C--:B------:R-:W-:Y:S01]  /*119d0*/  ISETP.GE.AND P2, PT, R8, R11.reuse, PT ;  /* 0x0000000b0800720c */ /* 0x080fe20003f46270 */
[C---:B------:R-:W-:Y:S01]  /*119e0*/  VIADD R9, R7.reuse, 0x80 ;  /* 0x0000008007097836 */ /* 0x040fe20000000000 */
[----:B------:R-:W-:Y:S01]  /*119f0*/  ISETP.GE.AND P1, PT, R0, R11, PT ;  /* 0x0000000b0000720c */ /* 0x000fe20003f26270 */
[C---:B------:R-:W-:Y:S01]  /*11a00*/  VIADD R15, R7.reuse, 0xc0 ;  /* 0x000000c0070f7836 */ /* 0x040fe20000000000 */
[----:B------:R0:W1:Y:S01]  /*11a10*/  SHFL.IDX PT, R4, R6, RZ, 0x181f ;  /* 0x00181fff06047589 */ /* 0x00006200000e0000 */
[----:B------:R-:W-:Y:S01]  /*11a20*/  VIADD R13, R7, 0x40 ;  /* 0x00000040070d7836 */ /* 0x000fe20000000000 */
[----:B------:R-:W-:-:S02]  /*11a30*/  SHF.R.S32.HI R12, RZ, 0x1f, R7 ;  /* 0x0000001fff0c7819 */ /* 0x000fc40000011407 */
[----:B------:R0:W2:Y:S01]  /*11a40*/  SHFL.IDX PT, R0, R3, RZ, 0x181f ;  /* 0x00181fff03007589 */ /* 0x0000a200000e0000 */
[----:B------:R-:W-:Y:S02]  /*11a50*/  SHF.R.S32.HI R10, RZ, 0x1f, R9 ;  /* 0x0000001fff0a7819 */ /* 0x000fe40000011409 */
[----:B------:R-:W-:Y:S02]  /*11a60*/  SHF.R.S32.HI R14, RZ, 0x1f, R15 ;  /* 0x0000001fff0e7819 */ /* 0x000fe4000001140f */
[----:B------:R-:W-:Y:S01]  /*11a70*/  SHF.R.S32.HI R20, RZ, 0x1f, R13 ;  /* 0x0000001fff147819 */ /* 0x000fe2000001140d */
[----:B------:R-:W-:Y:S06]  /*11a80*/  @P2 BRA `(.L_x_1248) ;  /* 0x0000000000442947 */ /* 0x000fec0003800000 */
        /* <DEDUP_REMOVED lines=17> */
.L_x_1248:
[----:B------:R-:W-:Y:S05]  /*11ba0*/  BSYNC B1 ;  /* 0x0000000000017941 */ /* 0x000fea0003800000 */
.L_x_1247:
[----:B--2---:R2:W4:Y:S01]  /*11bb0*/  SHFL.IDX PT, R0, R3, 0x1, 0x181f ;  /* 0x00381f0003007f89 */ /* 0x00452200000e0000 */
[----:B------:R-:W-:Y:S03]  /*11bc0*/  BSSY B1, `(.L_x_1249) ;  /* 0x0000014000017945 */ /* 0x000fe60003800000 */
[----:B-1-3--:R2:W1:Y:S01]  /*11bd0*/  SHFL.IDX PT, R4, R6, 0x1, 0x181f ;  /* 0x00381f0006047f89 */ /* 0x00a46200000e0000 */
[----:B------:R-:W-:Y:S05]  /*11be0*/  @P1 BRA `(.L_x_1250) ;  /* 0x0000000000441947 */ /* 0x000fea0003800000 */
[----:B------:R-:W-:Y:S02]  /*11bf0*/  ULDC UR4, c[0x0][0xac8] ;  /* 0x0002b20000047ab9 */ /* 0x000fe40000000800 */
[----:B------:R-:W-:Y:S02]  /*11c00*/  ISETP.GE.AND P4, PT, R7, UR4, PT ;  /* 0x0000000407007c0c */ /* 0x000fe4000bf86270 */
[----:B------:R-:W-:Y:S02]  /*11c10*/  ISETP.GE.AND P3, PT, R13, UR4, PT ;  /* 0x000000040d007c0c */ /* 0x000fe4000bf66270 */
[----:B------:R-:W-:Y:S02]  /*11c20*/  ISETP.GE.AND P2, PT, R9, UR4, PT ;  /* 0x0000000409007c0c */ /* 0x000fe4000bf46270 */
[----:B------:R-:W-:-:S07]  /*11c30*/  ISETP.GE.AND P1, PT, R15, UR4, PT ;  /* 0x000000040f007c0c */ /* 0x000fce000bf26270 */
[-C--:B-1----:R-:W-:Y:S02]  /*11c40*/  @!P4 LEA R24, P6, R7, R4.reuse, 0x1 ;  /* 0x000000040718c211 */ /* 0x082fe400078c08ff */
[----:B------:R-:W-:Y:S02]  /*11c50*/  @!P3 LEA R26, P5, R13, R4, 0x1 ;  /* 0x000000040d1ab211 */ /* 0x000fe400078a08ff */
[----:B----4-:R-:W-:Y:S02]  /*11c60*/  @!P4 LEA.HI.X R25, R7, R0, R12, 0x1, P6 ;  /* 0x000000000719c211 */ /* 0x010fe400030f0c0c */
        /* <DEDUP_REMOVED lines=9> */
.L_x_1250:
[----:B------:R-:W-:Y:S05]  /*11d00*/  BSYNC B1 ;  /* 0x0000000000017941 */ /* 0x000fea0003800000 */
.L_x_1249:
[----:B----4-:R4:W0:Y:S01]  /*11d10*/  SHFL.IDX PT, R0, R3, 0x2, 0x181f ;  /* 0x00581f0003007f89 */ /* 0x01082200000e0000 */
        /* <DEDUP_REMOVED lines=20> */
.L_x_1252:
[----:B------:R-:W-:Y:S05]  /*11e60*/  BSYNC B1 ;  /* 0x0000000000017941 */ /* 0x000fea0003800000 */
.L_x_1251:
[----:B0-----:R-:W-:Y:S01]  /*11e70*/  VIADD R0, R8, 0x60 ;  /* 0x0000006008007836 */ /* 0x001fe20000000000 */
[----:B--2-4-:R-:W2:Y:S04]  /*11e80*/  SHFL.IDX PT, R3, R3, 0x3, 0x181f ;  /* 0x00781f0003037f89 */ /* 0x014ea800000e0000 */
[----:B------:R-:W-:Y:S01]  /*11e90*/  ISETP.GE.AND P0, PT, R0, R11, PT ;  /* 0x0000000b0000720c */ /* 0x000fe20003f06270 */
[----:B-1-3--:R1:W3:-:S12]  /*11ea0*/  SHFL.IDX PT, R4, R6, 0x3, 0x181f ;  /* 0x00781f0006047f89 */ /* 0x00a2d800000e0000 */
[----:B-1----:R-:W-:Y:S05]  /*11eb0*/  @P0 BRA `(.L_x_1241) ;  /* 0x0000000000440947 */ /* 0x002fea0003800000 */
[----:B------:R-:W-:Y:S02]  /*11ec0*/  ULDC UR4, c[0x0][0xac8] ;  /* 0x0002b20000047ab9 */ /* 0x000fe40000000800 */
[----:B------:R-:W-:Y:S02]  /*11ed0*/  ISETP.GE.AND P3, PT, R7, UR4, PT ;  /* 0x0000000407007c0c */ /* 0x000fe4000bf66270 */
[----:B------:R-:W-:Y:S02]  /*11ee0*/  ISETP.GE.AND P2, PT, R13, UR4, PT ;  /* 0x000000040d007c0c */ /* 0x000fe4000bf46270 */
[----:B------:R-:W-:Y:S02]  /*11ef0*/  ISETP.GE.AND P1, PT, R9, UR4, PT ;  /* 0x0000000409007c0c */ /* 0x000fe4000bf26270 */
[----:B------:R-:W-:-:S07]  /*11f00*/  ISETP.GE.AND P0, PT, R15, UR4, PT ;  /* 0x000000040f007c0c */ /* 0x000fce000bf06270 */
[----:B---3--:R-:W-:-:S04]  /*11f10*/  @!P3 LEA R6, P4, R7, R4, 0x1 ;  /* 0x000000040706b211 */ /* 0x008fc800078808ff */
[-C--:B--2---:R-:W-:Y:S02]  /*11f20*/  @!P3 LEA.HI.X R7, R7, R3.reuse, R12, 0x1, P4 ;  /* 0x000000030707b211 */ /* 0x084fe400020f0c0c */
        /* <DEDUP_REMOVED lines=10> */
.L_x_1241:
[----:B------:R-:W-:Y:S05]  /*11fd0*/  BSYNC B0 ;  /* 0x0000000000007941 */ /* 0x000fea0003800000 */
.L_x_1231:
[----:B------:R-:W-:Y:S02]  /*11fe0*/  ULDC UR4, c[0x0][0xc3c] ;  /* 0x00030f0000047ab9 */ /* 0x000fe40000000800 */
[----:B------:R-:W-:-:S06]  /*11ff0*/  UISETP.GE.AND UP0, UPT, UR52, UR4, UPT ;  /* 0x000000043400728c */ /* 0x000fcc000bf06270 */
[----:B------:R-:W-:-:S13]  /*12000*/  PLOP3.LUT P0, PT, PT, PT, UP0, 0x80, 0x0 ;  /* 0x000000000000781c */ /* 0x000fda0003f0f008 */
[----:B------:R-:W-:Y:S05]  /*12010*/  @!P0 BRA `(.L_x_1253) ;  /* 0xfffffef000608947 */ /* 0x000fea000383ffff */
[----:B------:R-:W-:Y:S05]  /*12020*/  EXIT ;  /* 0x000000000000794d */ /* 0x000fea0003800000 */
.L_x_1144:
[----:B------:R-:W-:-:S08]  /*12030*/  NOP ;  /* 0x0000000000007918 */ /* 0x000fd00000000000 */
[----:B0-----:R-:W0:-:S00]  /*12040*/  USETMAXREG.DEALLOC.CTAPOOL 0x18 ;  /* 0x00000018000079c8 */ /* 0x001e0000080e0500 */
        /* <DEDUP_REMOVED lines=20> */
.L_x_1254:
        /* <DEDUP_REMOVED lines=21> */
[----:B------:R-:W-:Y:S02]  /*122e0*/  IMAD.IADD R7, R4, 0x1, R7 ;  /* 0x0000000104077824 */ /* 0x000fe400078e0207 */
[----:B------:R-:W0:Y:S03]  /*122f0*/  LDC R4, c[0x0][0xc38] ;  /* 0x00030e00ff047b82 */ /* 0x000e260000000800 */
[----:B------:R-:W1:Y:S02]  /*12300*/  SHFL.UP PT, R8, R7, 0x2, RZ ;  /* 0x0440000007087989 */ /* 0x000e6400000e00ff */
[----:B-1----:R-:W-:-:S05]  /*12310*/  SEL R8, R8, RZ, P2 ;  /* 0x000000ff08087207 */ /* 0x002fca0001000000 */
[----:B------:R-:W-:Y:S02]  /*12320*/  IMAD.IADD R8, R7, 0x1, R8 ;  /* 0x0000000107087824 */ /* 0x000fe400078e0208 */
[----:B------:R-:W1:Y:S03]  /*12330*/  S2R R7, SR_CTAID.X ;  /* 0x0000000000077919 */ /* 0x000e660000002500 */
[----:B------:R-:W2:Y:S02]  /*12340*/  SHFL.UP PT, R9, R8, 0x4, RZ ;  /* 0x0480000008097989 */ /* 0x000ea400000e00ff */
[----:B--2---:R-:W-:-:S05]  /*12350*/  SEL R9, R9, RZ, P3 ;  /* 0x000000ff09097207 */ /* 0x004fca0001800000 */
[----:B------:R-:W-:-:S05]  /*12360*/  IMAD.IADD R9, R8, 0x1, R9 ;  /* 0x0000000108097824 */ /* 0x000fca00078e0209 */
[----:B------:R-:W2:Y:S02]  /*12370*/  SHFL.UP PT, R2, R9, 0x8, RZ ;  /* 0x0500000009027989 */ /* 0x000ea400000e00ff */
[----:B--2---:R-:W-:-:S05]  /*12380*/  SEL R2, R2, RZ, P4 ;  /* 0x000000ff02027207 */ /* 0x004fca0002000000 */
[----:B------:R-:W-:-:S05]  /*12390*/  IMAD.IADD R2, R9, 0x1, R2 ;  /* 0x0000000109027824 */ /* 0x000fca00078e0202 */
[----:B------:R-:W2:Y:S02]  /*123a0*/  SHFL.UP PT, R3, R2, 0x10, RZ ;  /* 0x0600000002037989 */ /* 0x000ea400000e00ff */
[----:B--2---:R-:W-:-:S05]  /*123b0*/  SEL R3, R3, RZ, P5 ;  /* 0x000000ff03037207 */ /* 0x004fca0002800000 */
[----:B------:R-:W-:-:S05]  /*123c0*/  IMAD.IADD R3, R2, 0x1, R3 ;  /* 0x0000000102037824 */ /* 0x000fca00078e0203 */
[----:B------:R-:W0:Y:S02]  /*123d0*/  SHFL.IDX PT, R11, R3, 0x1f, 0x1f ;  /* 0x03e01f00030b7f89 */ /* 0x000e2400000e0000 */
[----:B0-----:R-:W-:-:S04]  /*123e0*/  IMAD R8, R11, R4, RZ ;  /* 0x000000040b087224 */ /* 0x001fc800078e02ff */
[----:B------:R-:W-:Y:S01]  /*123f0*/  IMAD.MOV.U32 R9, RZ, RZ, R8 ;  /* 0x000000ffff097224 */ /* 0x000fe200078e0008 */
[----:B-1----:R-:W-:-:S13]  /*12400*/  ISETP.GT.AND P6, PT, R8, R7, PT ;  /* 0x000000070800720c */ /* 0x002fda0003fc4270 */
[----:B------:R-:W-:Y:S05]  /*12410*/  @P6 BRA `(.L_x_1256) ;  /* 0x0000000000a86947 */ /* 0x000fea0003800000 */
[----:B------:R-:W-:Y:S01]  /*12420*/  IMAD.MOV.U32 R8, RZ, RZ, R9 ;  /* 0x000000ffff087224 */ /* 0x000fe200078e0009 */
[----:B------:R-:W-:Y:S01]  /*12430*/  UMOV UR38, URZ ;  /* 0x0000003f00267c82 */ /* 0x000fe20008000000 */
[----:B------:R-:W-:-:S05]  /*12440*/  ULDC UR5, c[0x0][0xc3c] ;  /* 0x00030f0000057ab9 */ /* 0x000fca0000000800 */
.L_x_1258:
        /* <DEDUP_REMOVED lines=22> */
[----:B------:R-:W-:Y:S02]  /*125b0*/  IMAD.IADD R9, R4, 0x1, R9 ;  /* 0x0000000104097824 */ /* 0x000fe400078e0209 */
[----:B------:R-:W0:Y:S03]  /*125c0*/  LDC R4, c[0x0][0xc38] ;  /* 0x00030e00ff047b82 */ /* 0x000e260000000800 */
        /* <DEDUP_REMOVED lines=9> */
[----:B------:R-:W0:Y:S02]  /*12660*/  SHFL.IDX PT, R11, R2, 0x1f, 0x1f ;  /* 0x03e01f00020b7f89 */ /* 0x000e2400000e0000 */
[----:B0-----:R-:W-:-:S04]  /*12670*/  IMAD R9, R11, R4, RZ ;  /* 0x000000040b097224 */ /* 0x001fc800078e02ff */
[----:B------:R-:W-:-:S05]  /*12680*/  IMAD.IADD R8, R9, 0x1, R8 ;  /* 0x0000000109087824 */ /* 0x000fca00078e0208 */
[----:B------:R-:W-:-:S13]  /*12690*/  ISETP.GT.AND P6, PT, R8, R7, PT ;  /* 0x000000070800720c */ /* 0x000fda0003fc4270 */
[----:B------:R-:W-:Y:S05]  /*126a0*/  @!P6 BRA `(.L_x_1258) ;  /* 0xfffffffc0068e947 */ /* 0x000fea000383ffff */
[----:B------:R-:W-:-:S07]  /*126b0*/  IMAD.MOV.U32 R3, RZ, RZ, R2 ;  /* 0x000000ffff037224 */ /* 0x000fce00078e0002 */
.L_x_1256:
        /* <DEDUP_REMOVED lines=8> */
[----:B------:R-:W-:-:S04]  /*12740*/  IMAD.U32 R11, RZ, RZ, UR4 ;  /* 0x00000004ff0b7e24 */ /* 0x000fc8000f8e00ff */
[----:B------:R0:W1:Y:S04]  /*12750*/  SHFL.IDX PT, R8, R5, R8, 0x1f ;  /* 0x00001f0805087589 */ /* 0x00006800000e0000 */
[----:B------:R0:W2:Y:S01]  /*12760*/  SHFL.IDX PT, R6, R6, R11, 0x1f ;  /* 0x00001f0b06067589 */ /* 0x0000a200000e0000 */
[----:B------:R-:W-:Y:S05]  /*12770*/  @!P0 BRA `(.L_x_1259) ;  /* 0x00000000000c8947 */ /* 0x000fea0003800000 */
[----:B------:R-:W-:-:S06]  /*12780*/  UIADD3 UR5, UR4, -0x1, URZ ;  /* 0xffffffff04057890 */ /* 0x000fcc000fffe03f */
[----:B------:R-:W-:-:S05]  /*12790*/  IMAD.U32 R2, RZ, RZ, UR5 ;  /* 0x00000005ff027e24 */ /* 0x000fca000f8e00ff */
[----:B------:R3:W4:Y:S02]  /*127a0*/  SHFL.IDX PT, R9, R3, R2, 0x1f ;  /* 0x00001f0203097589 */ /* 0x00072400000e0000 */
.L_x_1259:
[----:B---34-:R-:W-:Y:S01]  /*127b0*/  IMAD R2, R9, R4, R10 ;  /* 0x0000000409027224 */ /* 0x018fe200078e020a */
[----:B-1----:R-:W-:Y:S01]  /*127c0*/  ISETP.NE.AND P0, PT, R8, 0x1, PT ;  /* 0x000000010800780c */ /* 0x002fe20003f05270 */
[----:B------:R-:W-:Y:S02]  /*127d0*/  UIADD3 UR38, UR4, UR38, URZ ;  /* 0x0000002604267290 */ /* 0x000fe4000fffe03f */
[----:B0-----:R-:W-:Y:S01]  /*127e0*/  IMAD.IADD R5, R7, 0x1, -R2 ;  /* 0x0000000107057824 */ /* 0x001fe200078e0a02 */
[----:B------:R0:W-:Y:S09]  /*127f0*/  STL [R1+0x10], R2 ;  /* 0x0000100201007387 */ /* 0x0001f20000100800 */
[----:B------:R-:W-:Y:S05]  /*12800*/  @!P0 BRA `(.L_x_1260) ;  /* 0x0000000000e08947 */ /* 0x000fea0003800000 */
[----:B--2---:R-:W-:Y:S02]  /*12810*/  IABS R4, R6 ;  /* 0x0000000600047213 */ /* 0x004fe40000000000 */
[----:B------:R-:W-:Y:S02]  /*12820*/  IABS R7, R8 ;  /* 0x0000000800077213 */ /* 0x000fe40000000000 */
[----:B------:R-:W1:Y:S08]  /*12830*/  I2F.RP R9, R4 ;  /* 0x0000000400097306 */ /* 0x000e700000209400 */
[----:B------:R-:W2:Y:S08]  /*12840*/  I2F.RP R10, R7 ;  /* 0x00000007000a7306 */ /* 0x000eb00000209400 */
[----:B-1----:R-:W0:Y:S08]  /*12850*/  MUFU.RCP R9, R9 ;  /* 0x0000000900097308 */ /* 0x002e300000001000 */
[----:B--2---:R-:W-:Y:S01]  /*12860*/  MUFU.RCP R10, R10 ;  /* 0x0000000a000a7308 */ /* 0x004fe20000001000 */
[----:B0-----:R-:W-:Y:S01]  /*12870*/  VIADD R2, R9, 0xffffffe ;  /* 0x0ffffffe09027836 */ /* 0x001fe20000000000 */
[----:B------:R-:W-:-:S06]  /*12880*/  IABS R9, R6 ;  /* 0x0000000600097213 */ /* 0x000fcc0000000000 */
[----:B------:R0:W1:Y:S02]  /*12890*/  F2I.FTZ.U32.TRUNC.NTZ R3, R2 ;  /* 0x0000000200037305 */ /* 0x000064000021f000 */
[----:B0-----:R-:W-:Y:S02]  /*128a0*/  IMAD.MOV.U32 R2, RZ, RZ, RZ ;  /* 0x000000ffff027224 */ /* 0x001fe400078e00ff */
[----:B-1----:R-:W-:-:S04]  /*128b0*/  IMAD.MOV R11, RZ, RZ, -R3 ;  /* 0x000000ffff0b7224 */ /* 0x002fc800078e0a03 */
[----:B------:R-:W-:-:S04]  /*128c0*/  IMAD R11, R11, R4, RZ ;  /* 0x000000040b0b7224 */ /* 0x000fc800078e02ff */
[----:B------:R-:W-:Y:S01]  /*128d0*/  IMAD.HI.U32 R3, R3, R11, R2 ;  /* 0x0000000b03037227 */ /* 0x000fe200078e0002 */
[----:B------:R-:W-:-:S03]  /*128e0*/  IABS R2, R5 ;  /* 0x0000000500027213 */ /* 0x000fc60000000000 */
[----:B------:R-:W-:Y:S02]  /*128f0*/  IMAD.MOV R11, RZ, RZ, -R9 ;  /* 0x000000ffff0b7224 */ /* 0x000fe400078e0a09 */
[----:B------:R-:W-:-:S04]  /*12900*/  IMAD.HI.U32 R9, R3, R2, RZ ;  /* 0x0000000203097227 */ /* 0x000fc800078e00ff */
[----:B------:R-:W-:Y:S02]  /*12910*/  VIADD R3, R10, 0xffffffe ;  /* 0x0ffffffe0a037836 */ /* 0x000fe40000000000 */
[----:B------:R-:W-:-:S04]  /*12920*/  IMAD R11, R9, R11, R2 ;  /* 0x0000000b090b7224 */ /* 0x000fc800078e0202 */
[----:B------:R-:W0:Y:S01]  /*12930*/  F2I.FTZ.U32.TRUNC.NTZ R3, R3 ;  /* 0x0000000300037305 */ /* 0x000e22000021f000 */
[----:B------:R-:W-:-:S13]  /*12940*/  ISETP.GT.U32.AND P1, PT, R4, R11, PT ;  /* 0x0000000b0400720c */ /* 0x000fda0003f24070 */
[----:B------:R-:W-:Y:S02]  /*12950*/  @!P1 IMAD.IADD R11, R11, 0x1, -R4 ;  /* 0x000000010b0b9824 */ /* 0x000fe400078e0a04 */
[----:B0-----:R-:W-:Y:S02]  /*12960*/  IMAD.MOV R2, RZ, RZ, -R3 ;  /* 0x000000ffff027224 */ /* 0x001fe400078e0a03 */
[----:B------:R-:W-:Y:S01]  /*12970*/  @!P1 VIADD R9, R9, 0x1 ;  /* 0x0000000109099836 */ /* 0x000fe20000000000 */
[----:B------:R-:W-:Y:S01]  /*12980*/  ISETP.GE.U32.AND P0, PT, R11, R4, PT ;  /* 0x000000040b00720c */ /* 0x000fe20003f06070 */
[----:B------:R-:W-:Y:S01]  /*12990*/  IMAD R11, R2, R7, RZ ;  /* 0x00000007020b7224 */ /* 0x000fe200078e02ff */
[----:B------:R-:W-:Y:S01]  /*129a0*/  ISETP.NE.AND P1, PT, R6, RZ, PT ;  /* 0x000000ff0600720c */ /* 0x000fe20003f25270 */
[----:B------:R-:W-:-:S04]  /*129b0*/  IMAD.MOV.U32 R2, RZ, RZ, RZ ;  /* 0x000000ffff027224 */ /* 0x000fc800078e00ff */
[----:B------:R-:W-:Y:S01]  /*129c0*/  IMAD.HI.U32 R4, R3, R11, R2 ;  /* 0x0000000b03047227 */ /* 0x000fe200078e0002 */
[----:B------:R-:W-:-:S04]  /*129d0*/  LOP3.LUT R2, R5, R6, RZ, 0x3c, !PT ;  /* 0x0000000605027212 */ /* 0x000fc800078e3cff */
[----:B------:R-:W-:Y:S01]  /*129e0*/  ISETP.GE.AND P2, PT, R2, RZ, PT ;  /* 0x000000ff0200720c */ /* 0x000fe20003f46270 */
[----:B------:R-:W-:Y:S01]  /*129f0*/  @P0 VIADD R9, R9, 0x1 ;  /* 0x0000000109090836 */ /* 0x000fe20000000000 */
[----:B------:R-:W-:-:S05]  /*12a00*/  IABS R2, R8 ;  /* 0x0000000800027213 */ /* 0x000fca0000000000 */
[----:B------:R-:W-:-:S06]  /*12a10*/  IMAD.MOV R2, RZ, RZ, -R2 ;  /* 0x000000ffff027224 */ /* 0x000fcc00078e0a02 */
[----:B------:R-:W-:Y:S01]  /*12a20*/  @!P2 IMAD.MOV R9, RZ, RZ, -R9 ;  /* 0x000000ffff09a224 */ /* 0x000fe200078e0a09 */
[----:B------:R-:W-:-:S04]  /*12a30*/  @!P1 LOP3.LUT R9, RZ, R6, RZ, 0x33, !PT ;  /* 0x00000006ff099212 */ /* 0x000fc800078e33ff */
        /* <DEDUP_REMOVED lines=13> */
[--C-:B------:R-:W-:Y:S02]  /*12b10*/  IMAD.MOV R2, RZ, RZ, -R4.reuse ;  /* 0x000000ffff027224 */ /* 0x100fe400078e0a04 */
[C---:B------:R-:W-:Y:S02]  /*12b20*/  IMAD R3, R8.reuse, 0x1000000, R4 ;  /* 0x0100000008037824 */ /* 0x040fe400078e0204 */
[--C-:B------:R-:W-:Y:S02]  /*12b30*/  IMAD R8, R8, R2, R9.reuse ;  /* 0x0000000208087224 */ /* 0x100fe400078e0209 */
[----:B------:R-:W-:Y:S02]  /*12b40*/  IMAD.MOV R2, RZ, RZ, -R9 ;  /* 0x000000ffff027224 */ /* 0x000fe400078e0a09 */
[----:B------:R-:W-:Y:S02]  /*12b50*/  IMAD R3, R8, 0x10000, R3 ;  /* 0x0001000008037824 */ /* 0x000fe400078e0203 */
[----:B------:R-:W-:-:S03]  /*12b60*/  IMAD R2, R6, R2, R5 ;  /* 0x0000000206027224 */ /* 0x000fc600078e0205 */
[----:B------:R0:W-:Y:S01]  /*12b70*/  STL [R1+0x18], R3 ;  /* 0x0000180301007387 */ /* 0x0001e20000100800 */
[----:B------:R-:W-:Y:S05]  /*12b80*/  BRA `(.L_x_1261) ;  /* 0x0000000000fc7947 */ /* 0x000fea0003800000 */
.L_x_1260:
[----:B------:R-:W-:Y:S02]  /*12b90*/  ULDC.64 UR4, c[0x0][0xc90] ;  /* 0x0003240000047ab9 */ /* 0x000fe40000000a00 */
[----:B------:R-:W-:-:S06]  /*12ba0*/  UIMAD.WIDE UR4, UR38, 0x4, UR4 ;  /* 0x00000004260478a5 */ /* 0x000fcc000f8e0204 */
[----:B0-----:R-:W-:Y:S02]  /*12bb0*/  IMAD.U32 R2, RZ, RZ, UR4 ;  /* 0x00000004ff027e24 */ /* 0x001fe4000f8e00ff */
[----:B------:R-:W-:-:S05]  /*12bc0*/  IMAD.U32 R3, RZ, RZ, UR5 ;  /* 0x00000005ff037e24 */ /* 0x000fca000f8e00ff */
[----:B------:R0:W2:Y:S02]  /*12bd0*/  LDG.E R7, desc[UR48][R2.64] ;  /* 0x0000003002077981 */ /* 0x0000a4000c1e1900 */
[----:B0-----:R-:W-:Y:S02]  /*12be0*/  IMAD.MOV.U32 R2, RZ, RZ, RZ ;  /* 0x000000ffff027224 */ /* 0x001fe400078e00ff */
[----:B--2---:R-:W-:-:S05]  /*12bf0*/  IMAD R8, R6, R7, RZ ;  /* 0x0000000706087224 */ /* 0x004fca00078e02ff */
[----:B------:R-:W-:-:S04]  /*12c00*/  IABS R9, R8 ;  /* 0x0000000800097213 */ /* 0x000fc80000000000 */
[----:B------:R-:W0:Y:S08]  /*12c10*/  I2F.RP R10, R9 ;  /* 0x00000009000a7306 */ /* 0x000e300000209400 */
[----:B0-----:R-:W0:Y:S02]  /*12c20*/  MUFU.RCP R10, R10 ;  /* 0x0000000a000a7308 */ /* 0x001e240000001000 */
[----:B0-----:R-:W-:-:S06]  /*12c30*/  VIADD R11, R10, 0xffffffe ;  /* 0x0ffffffe0a0b7836 */ /* 0x001fcc0000000000 */
[----:B------:R-:W0:Y:S02]  /*12c40*/  F2I.FTZ.U32.TRUNC.NTZ R3, R11 ;  /* 0x0000000b00037305 */ /* 0x000e24000021f000 */
[----:B0-----:R-:W-:-:S04]  /*12c50*/  IMAD.MOV R12, RZ, RZ, -R3 ;  /* 0x000000ffff0c7224 */ /* 0x001fc800078e0a03 */
[----:B------:R-:W-:-:S04]  /*12c60*/  IMAD R13, R12, R9, RZ ;  /* 0x000000090c0d7224 */ /* 0x000fc800078e02ff */
[----:B------:R-:W-:Y:S01]  /*12c70*/  IMAD.HI.U32 R2, R3, R13, R2 ;  /* 0x0000000d03027227 */ /* 0x000fe200078e0002 */
[----:B------:R-:W-:Y:S02]  /*12c80*/  IABS R13, R5 ;  /* 0x00000005000d7213 */ /* 0x000fe40000000000 */
[----:B------:R-:W-:-:S03]  /*12c90*/  IABS R3, R8 ;  /* 0x0000000800037213 */ /* 0x000fc60000000000 */
[----:B------:R-:W-:-:S04]  /*12ca0*/  IMAD.HI.U32 R2, R2, R13, RZ ;  /* 0x0000000d02027227 */ /* 0x000fc800078e00ff */
[----:B------:R-:W-:-:S04]  /*12cb0*/  IMAD.MOV R3, RZ, RZ, -R3 ;  /* 0x000000ffff037224 */ /* 0x000fc800078e0a03 */
[----:B------:R-:W-:Y:S01]  /*12cc0*/  IMAD R10, R2, R3, R13 ;  /* 0x00000003020a7224 */ /* 0x000fe200078e020d */
[----:B------:R-:W-:-:S04]  /*12cd0*/  LOP3.LUT R3, R5, R8, RZ, 0x3c, !PT ;  /* 0x0000000805037212 */ /* 0x000fc800078e3cff */
[----:B------:R-:W-:Y:S02]  /*12ce0*/  ISETP.GT.U32.AND P1, PT, R9, R10, PT ;  /* 0x0000000a0900720c */ /* 0x000fe40003f24070 */
[----:B------:R-:W-:-:S11]  /*12cf0*/  ISETP.GE.AND P2, PT, R3, RZ, PT ;  /* 0x000000ff0300720c */ /* 0x000fd60003f46270 */
[----:B------:R-:W-:Y:S02]  /*12d00*/  @!P1 IMAD.IADD R10, R10, 0x1, -R9 ;  /* 0x000000010a0a9824 */ /* 0x000fe400078e0a09 */
[----:B------:R-:W-:Y:S01]  /*12d10*/  @!P1 VIADD R2, R2, 0x1 ;  /* 0x0000000102029836 */ /* 0x000fe20000000000 */
[----:B------:R-:W-:Y:S02]  /*12d20*/  ISETP.NE.AND P1, PT, R8, RZ, PT ;  /* 0x000000ff0800720c */ /* 0x000fe40003f25270 */
[----:B------:R-:W-:-:S13]  /*12d30*/  ISETP.GE.U32.AND P0, PT, R10, R9, PT ;  /* 0x000000090a00720c */ /* 0x000fda0003f06070 */
[----:B------:R-:W-:-:S04]  /*12d40*/  @P0 VIADD R2, R2, 0x1 ;  /* 0x0000000102020836 */ /* 0x000fc80000000000 */
[----:B------:R-:W-:Y:S01]  /*12d50*/  @!P2 IMAD.MOV R2, RZ, RZ, -R2 ;  /* 0x000000ffff02a224 */ /* 0x000fe200078e0a02 */
[----:B------:R-:W-:-:S05]  /*12d60*/  @!P1 LOP3.LUT R2, RZ, R8, RZ, 0x33, !PT ;  /* 0x00000008ff029212 */ /* 0x000fca00078e33ff */
[----:B------:R-:W-:Y:S02]  /*12d70*/  IMAD R9, R7, R2, RZ ;  /* 0x0000000207097224 */ /* 0x000fe400078e02ff */
[----:B------:R-:W-:Y:S02]  /*12d80*/  IMAD.MOV R2, RZ, RZ, -R2 ;  /* 0x000000ffff027224 */ /* 0x000fe400078e0a02 */
[----:B------:R-:W-:Y:S02]  /*12d90*/  IMAD.MOV R3, RZ, RZ, -R9 ;  /* 0x000000ffff037224 */ /* 0x000fe400078e0a09 */
[----:B------:R-:W-:-:S03]  /*12da0*/  IMAD R5, R8, R2, R5 ;  /* 0x0000000208057224 */ /* 0x000fc600078e0205 */
[----:B------:R-:W-:-:S04]  /*12db0*/  VIADDMNMX R4, R3, R4, R7, PT ;  /* 0x0000000403047246 */ /* 0x000fc80003800107 */
[-C--:B------:R-:W-:Y:S02]  /*12dc0*/  IABS R7, R4.reuse ;  /* 0x0000000400077213 */ /* 0x080fe40000000000 */
[----:B------:R-:W-:Y:S02]  /*12dd0*/  IABS R8, R4 ;  /* 0x0000000400087213 */ /* 0x000fe40000000000 */
[----:B------:R-:W0:Y:S03]  /*12de0*/  I2F.RP R10, R7 ;  /* 0x00000007000a7306 */ /* 0x000e260000209400 */
[----:B------:R-:W-:-:S05]  /*12df0*/  IMAD.MOV R8, RZ, RZ, -R8 ;  /* 0x000000ffff087224 */ /* 0x000fca00078e0a08 */
[----:B0-----:R-:W0:Y:S02]  /*12e00*/  MUFU.RCP R10, R10 ;  /* 0x0000000a000a7308 */ /* 0x001e240000001000 */
[----:B0-----:R-:W-:-:S06]  /*12e10*/  VIADD R3, R10, 0xffffffe ;  /* 0x0ffffffe0a037836 */ /* 0x001fcc0000000000 */
[----:B------:R-:W0:Y:S02]  /*12e20*/  F2I.FTZ.U32.TRUNC.NTZ R3, R3 ;  /* 0x0000000300037305 */ /* 0x000e24000021f000 */
[----:B0-----:R-:W-:-:S04]  /*12e30*/  IMAD.MOV R2, RZ, RZ, -R3 ;  /* 0x000000ffff027224 */ /* 0x001fc800078e0a03 */
[----:B------:R-:W-:Y:S02]  /*12e40*/  IMAD R11, R2, R7, RZ ;  /* 0x00000007020b7224 */ /* 0x000fe400078e02ff */
[----:B------:R-:W-:-:S04]  /*12e50*/  IMAD.MOV.U32 R2, RZ, RZ, RZ ;  /* 0x000000ffff027224 */ /* 0x000fc800078e00ff */
[----:B------:R-:W-:Y:S01]  /*12e60*/  IMAD.HI.U32 R2, R3, R11, R2 ;  /* 0x0000000b03027227 */ /* 0x000fe200078e0002 */
[----:B------:R-:W-:Y:S02]  /*12e70*/  IABS R11, R5 ;  /* 0x00000005000b7213 */ /* 0x000fe40000000000 */
[----:B------:R-:W-:Y:S02]  /*12e80*/  LOP3.LUT R3, R5, R4, RZ, 0x3c, !PT ;  /* 0x0000000405037212 */ /* 0x000fe400078e3cff */
[----:B------:R-:W-:Y:S01]  /*12e90*/  IADD3 R5, R9, 0x1000000, R5 ;  /* 0x0100000009057810 */ /* 0x000fe20007ffe005 */
        /* <DEDUP_REMOVED lines=10> */
[----:B------:R-:W-:Y:S01]  /*12f40*/  @!P1 LOP3.LUT R2, RZ, R4, RZ, 0x33, !PT ;  /* 0x00000004ff029212 */ /* 0x000fe200078e33ff */
[----:B------:R-:W-:-:S04]  /*12f50*/  IMAD.MOV R4, RZ, RZ, -R4 ;  /* 0x000000ffff047224 */ /* 0x000fc800078e0a04 */
[----:B------:R-:W-:-:S05]  /*12f60*/  IMAD R3, R2, R4, R5 ;  /* 0x0000000402037224 */ /* 0x000fca00078e0205 */
[----:B------:R1:W-:Y:S02]  /*12f70*/  STL [R1+0x18], R3 ;  /* 0x0000180301007387 */ /* 0x0003e40000100800 */
.L_x_1261:
[----:B01----:R-:W-:-:S05]  /*12f80*/  LOP3.LUT R3, RZ, R2, RZ, 0x33, !PT ;  /* 0x00000002ff037212 */ /* 0x003fca00078e33ff */
[----:B------:R-:W-:-:S05]  /*12f90*/  IMAD.IADD R2, R6, 0x1, R3 ;  /* 0x0000000106027824 */ /* 0x000fca00078e0203 */
[----:B------:R1:W-:Y:S01]  /*12fa0*/  STL [R1+0x14], R2 ;  /* 0x0000140201007387 */ /* 0x0003e20000100800 */
[----:B------:R-:W-:Y:S05]  /*12fb0*/  BRA `(.L_x_1262) ;  /* 0x00000000000c7947 */ /* 0x000fea0003800000 */
.L_x_1257:
[----:B------:R0:W-:Y:S04]  /*12fc0*/  STL [R1+0x10], R7 ;  /* 0x0000100701007387 */ /* 0x0001e80000100800 */
[----:B------:R0:W-:Y:S04]  /*12fd0*/  STL [R1+0x14], RZ ;  /* 0x000014ff01007387 */ /* 0x0001e80000100800 */
[----:B------:R0:W-:Y:S02]  /*12fe0*/  STL [R1+0x18], RZ ;  /* 0x000018ff01007387 */ /* 0x0001e40000100800 */
.L_x_1262:
[----:B------:R-:W2:Y:S04]  /*12ff0*/  LDL R4, [R1+0x10] ;  /* 0x0000100001047983 */ /* 0x000ea80000100800 */
[----:B------:R-:W2:Y:S04]  /*13000*/  LDL R5, [R1+0x14] ;  /* 0x0000140001057983 */ /* 0x000ea80000100800 */
[----:B------:R-:W2:Y:S01]  /*13010*/  LDL R6, [R1+0x18] ;  /* 0x0000180001067983 */ /* 0x000ea20000100800 */
[----:B------:R-:W-:Y:S01]  /*13020*/  ISETP.NE.AND P0, PT, R0, RZ, PT ;  /* 0x000000ff0000720c */ /* 0x000fe20003f05270 */
[----:B-1----:R-:W-:-:S12]  /*13030*/  IMAD.U32 R2, RZ, RZ, UR38 ;  /* 0x00000026ff027e24 */ /* 0x002fd8000f8e00ff */
[----:B------:R-:W1:Y:S01]  /*13040*/  @!P0 S2R R3, SR_CgaCtaId ;  /* 0x0000000000038919 */ /* 0x000e620000008800 */
[----:B------:R-:W-:Y:S01]  /*13050*/  @!P0 MOV R0, 0x400 ;  /* 0x0000040000008802 */ /* 0x000fe20000000f00 */
[----:B0-----:R-:W-:-:S03]  /*13060*/  @!P0 IMAD.MOV.U32 R7, RZ, RZ, R2 ;  /* 0x000000ffff078224 */ /* 0x001fc600078e0002 */
[----:B-1----:R-:W-:-:S05]  /*13070*/  @!P0 LEA R0, R3, R0, 0x18 ;  /* 0x0000000003008211 */ /* 0x002fca00078ec0ff */
[----:B--2---:R0:W-:Y:S01]  /*13080*/  @!P0 STS.128 [R0+0x284d0], R4 ;  /* 0x0284d00400008388 */ /* 0x0041e20000000c00 */
[----:B------:R-:W-:Y:S06]  /*13090*/  BAR.ARV 0x5, 0x180 ;  /* 0x0146000000007b1d */ /* 0x000fec0000002000 */
.L_x_1255:
[----:B0-----:R-:W-:Y:S01]  /*130a0*/  IMAD.MOV.U32 R0, RZ, RZ, 0x1 ;  /* 0x00000001ff007424 */ /* 0x001fe200078e00ff */
[----:B------:R-:W-:Y:S01]  /*130b0*/  ULDC UR4, c[0x0][0xc3c] ;  /* 0x00030f0000047ab9 */ /* 0x000fe20000000800 */
[----:B------:R0:W-:Y:S01]  /*130c0*/  STL [R1], RZ ;  /* 0x000000ff01007387 */ /* 0x0001e20000100800 */
[----:B------:R-:W-:-:S03]  /*130d0*/  UISETP.GE.AND UP0, UPT, UR38, UR4, UPT ;  /* 0x000000042600728c */ /* 0x000fc6000bf06270 */
[----:B------:R0:W-:Y:S03]  /*130e0*/  STL [R1+0x8], R0 ;  /* 0x0000080001007387 */ /* 0x0001e60000100800 */
[----:B------:R-:W-:Y:S01]  /*130f0*/  PLOP3.LUT P0, PT, PT, PT, UP0, 0x80, 0x0 ;  /* 0x000000000000781c */ /* 0x000fe20003f0f008 */
[----:B------:R0:W-:-:S12]  /*13100*/  STL [R1+0x38], RZ ;  /* 0x000038ff01007387 */ /* 0x0001d80000100800 */
[----:B0-----:R-:W-:Y:S05]  /*13110*/  @P0 BRA `(.L_x_1263) ;  /* 0x0000005400500947 */ /* 0x001fea0003800000 */
[----:B------:R-:W2:Y:S01]  /*13120*/  LDL R0, [R1+0x3c] ;  /* 0x00003c0001007983 */ /* 0x000ea20000100800 */
[----:B------:R-:W0:Y:S01]  /*13130*/  S2UR UR5, SR_CgaCtaId ;  /* 0x00000000000579c3 */ /* 0x000e220000008800 */
[----:B------:R-:W-:Y:S01]  /*13140*/  UMOV UR4, 0x400 ;  /* 0x0000040000047882 */ /* 0x000fe20000000000 */
[----:B------:R-:W-:Y:S01]  /*13150*/  ULDC UR46, c[0x0][0xc] ;  /* 0x00000300002e7ab9 */ /* 0x000fe20000000800 */
[----:B------:R-:W3:Y:S01]  /*13160*/  S2R R7, SR_TID.X ;  /* 0x0000000000077919 */ /* 0x000ee20000002100 */
[----:B------:R-:W-:Y:S01]  /*13170*/  ULDC.64 UR44, c[0x0][0x198] ;  /* 0x00006600002c7ab9 */ /* 0x000fe20000000a00 */
[----:B0-----:R-:W-:-:S06]  /*13180*/  ULEA UR4, UR5, UR4, 0x18 ;  /* 0x0000000405047291 */ /* 0x001fcc000f8ec03f */
[----:B------:R-:W-:Y:S02]  /*13190*/  IMAD.U32 R17, RZ, RZ, UR4 ;  /* 0x00000004ff117e24 */ /* 0x000fe4000f8e00ff */
[C---:B---3--:R-:W-:Y:S01]  /*131a0*/  IMAD.SHL.U32 R3, R7.reuse, 0x8, RZ ;  /* 0x0000000807037824 */ /* 0x048fe200078e00ff */
[C---:B-1----:R-:W-:Y:S02]  /*131b0*/  LOP3.LUT R4, R7.reuse, 0x7f, RZ, 0xc0, !PT ;  /* 0x0000007f07047812 */ /* 0x042fe400078ec0ff */
[C---:B------:R-:W-:Y:S02]  /*131c0*/  LOP3.LUT P0, RZ, R7.reuse, 0x4, RZ, 0xc0, !PT ;  /* 0x0000000407ff7812 */ /* 0x040fe4000780c0ff */
[----:B--2---:R-:W-:Y:S01]  /*131d0*/  R2UR UR6, R0 ;  /* 0x00000000000672ca */ /* 0x004fe200000e0000 */
[----:B------:R-:W-:-:S05]  /*131e0*/  IMAD.SHL.U32 R0, R7, 0x40, RZ ;  /* 0x0000004007007824 */ /* 0x000fca00078e00ff */
[----:B------:R-:W-:-:S04]  /*131f0*/  LOP3.LUT R2, R0, 0x180, RZ, 0xc0, !PT ;  /* 0x0000018000027812 */ /* 0x000fc800078ec0ff */
[----:B------:R-:W-:-:S03]  /*13200*/  LOP3.LUT R2, R2, 0x10, R7, 0xf8, !PT ;  /* 0x0000001002027812 */ /* 0x000fc600078ef807 */
[----:B------:R-:W-:Y:S01]  /*13210*/  ULOP3.LUT UR39, UR6, 0x1, URZ, 0xfc, !UPT ;  /* 0x0000000106277892 */ /* 0x000fe2000f8efc3f */
[----:B------:R-:W-:Y:S01]  /*13220*/  LOP3.LUT R5, R2, 0x30, R3, 0x78, !PT ;  /* 0x0000003002057812 */ /* 0x000fe200078e7803 */
[----:B------:R-:W-:Y:S01]  /*13230*/  ULOP3.LUT UR42, UR6, 0x2, URZ, 0xfc, !UPT ;  /* 0x00000002062a7892 */ /* 0x000fe2000f8efc3f */
[----:B------:R-:W-:Y:S02]  /*13240*/  SHF.R.U32.HI R3, RZ, 0x5, R4 ;  /* 0x00000005ff037819 */ /* 0x000fe40000011604 */
[C---:B------:R-:W-:Y:S02]  /*13250*/  LOP3.LUT R2, R0.reuse, 0x40, RZ, 0xc0, !PT ;  /* 0x0000004000027812 */ /* 0x040fe400078ec0ff */
[----:B------:R-:W-:-:S03]  /*13260*/  LOP3.LUT R0, R0, 0x200, RZ, 0xc0, !PT ;  /* 0x0000020000007812 */ /* 0x000fc600078ec0ff */
[----:B------:R-:W-:-:S05]  /*13270*/  IMAD R2, R3, 0x400, R2 ;  /* 0x0000040003027824 */ /* 0x000fca00078e0202 */
[----:B------:R-:W-:Y:S01]  /*13280*/  IADD3 R5, R5, R2, R0 ;  /* 0x0000000205057210 */ /* 0x000fe20007ffe000 */
[----:B------:R-:W-:-:S04]  /*13290*/  IMAD.SHL.U32 R2, R7, 0x80, RZ ;  /* 0x0000008007027824 */ /* 0x000fc800078e00ff */
[----:B------:R0:W-:Y:S01]  /*132a0*/  STL [R1+0x20], R5 ;  /* 0x0000200501007387 */ /* 0x0001e20000100800 */
[----:B------:R-:W-:-:S05]  /*132b0*/  LOP3.LUT R0, R2, 0x380, RZ, 0xc0, !PT ;  /* 0x0000038002007812 */ /* 0x000fca00078ec0ff */
[----:B------:R-:W-:Y:S02]  /*132c0*/  IMAD R3, R3, 0x10, R0 ;  /* 0x0000001003037824 */ /* 0x000fe400078e0200 */
[----:B------:R-:W-:Y:S01]  /*132d0*/  IMAD.SHL.U32 R0, R7, 0x10, RZ ;  /* 0x0000001007007824 */ /* 0x000fe200078e00ff */
[----:B0-----:R-:W-:-:S04]  /*132e0*/  SHF.R.U32.HI R5, RZ, 0x3, R4 ;  /* 0x00000003ff057819 */ /* 0x001fc80000011604 */
[----:B------:R-:W-:-:S04]  /*132f0*/  LOP3.LUT R3, R3, 0x70, R0, 0x78, !PT ;  /* 0x0000007003037812 */ /* 0x000fc800078e7800 */
[----:B------:R-:W-:Y:S01]  /*13300*/  LOP3.LUT R6, R3, 0xc00, R2, 0xf8, !PT ;  /* 0x00000c0003067812 */ /* 0x000fe200078ef802 */
[----:B------:R-:W-:Y:S01]  /*13310*/  IMAD.SHL.U32 R3, R7, 0x2, RZ ;  /* 0x0000000207037824 */ /* 0x000fe200078e00ff */
[----:B------:R-:W-:-:S03]  /*13320*/  LOP3.LUT R2, R0, 0x3f0, RZ, 0xc0, !PT ;  /* 0x000003f000027812 */ /* 0x000fc600078ec0ff */
[----:B------:R-:W-:Y:S01]  /*13330*/  STL [R1+0x4], R6 ;  /* 0x0000040601007387 */ /* 0x000fe20000100800 */
[----:B------:R-:W-:Y:S01]  /*13340*/  LOP3.LUT R3, R2, 0x70, R3, 0x78, !PT ;  /* 0x0000007002037812 */ /* 0x000fe200078e7803 */
[----:B------:R-:W-:Y:S02]  /*13350*/  IMAD.SHL.U32 R2, R4, 0x10, RZ ;  /* 0x0000001004027824 */ /* 0x000fe400078e00ff */
[C---:B------:R-:W-:Y:S02]  /*13360*/  VIADD R4, R6.reuse, 0x40 ;  /* 0x0000004006047836 */ /* 0x040fe40000000000 */
[----:B------:R-:W-:Y:S01]  /*13370*/  @P0 VIADD R4, R6, 0xffffffc0 ;  /* 0xffffffc006040836 */ /* 0x000fe20000000000 */
[----:B------:R-:W-:Y:S01]  /*13380*/  LOP3.LUT R2, R3, 0x400, R2, 0xf8, !PT ;  /* 0x0000040003027812 */ /* 0x000fe200078ef802 */
[----:B------:R-:W-:-:S04]  /*13390*/  IMAD.MOV.U32 R3, RZ, RZ, 0x20 ;  /* 0x00000020ff037424 */ /* 0x000fc800078e00ff */
[----:B------:R-:W-:Y:S01]  /*133a0*/  IMAD.IADD R2, R17, 0x1, R2 ;  /* 0x0000000111027824 */ /* 0x000fe200078e0202 */
[----:B------:R-:W-:Y:S02]  /*133b0*/  SEL R3, R3, 0xffffffe0, !P0 ;  /* 0xffffffe003037807 */ /* 0x000fe40004000000 */
[----:B------:R-:W-:Y:S02]  /*133c0*/  LOP3.LUT R3, R0, 0x70, RZ, 0xc0, !PT ;  /* 0x0000007000037812 */ /* 0x000fe400078ec0ff */
[----:B------:R-:W-:Y:S01]  /*133d0*/  LOP3.LUT R0, R5, 0x70, R0, 0xf8, !PT ;  /* 0x0000007005007812 */ /* 0x000fe200078ef800 */
[----:B------:R-:W-:Y:S01]  /*133e0*/  IMAD.MOV.U32 R0, RZ, RZ, 0x1 ;  /* 0x00000001ff007424 */ /* 0x000fe200078e00ff */
[----:B------:R-:W-:Y:S04]  /*133f0*/  STL [R1+0x30], R2 ;  /* 0x0000300201007387 */ /* 0x000fe80000100800 */
[----:B------:R-:W-:Y:S04]  /*13400*/  STL [R1+0x38], RZ ;  /* 0x000038ff01007387 */ /* 0x000fe80000100800 */
[----:B------:R-:W-:Y:S04]  /*13410*/  STL [R1+0x2c], R4 ;  /* 0x00002c0401007387 */ /* 0x000fe80000100800 */
[----:B------:R0:W-:Y:S04]  /*13420*/  STL [R1+0x8], R0 ;  /* 0x0000080001007387 */ /* 0x0001e80000100800 */
[----:B------:R1:W-:Y:S01]  /*13430*/  STL [R1], RZ ;  /* 0x000000ff01007387 */ /* 0x0003e20000100800 */
[----:B0-----:R-:W-:-:S07]  /*13440*/  LOP3.LUT R0, R3, 0x80, RZ, 0xfc, !PT ;  /* 0x0000008003007812 */ /* 0x001fce00078efcff */
.L_x_1341:
[----:B------:R-:W-:Y:S01]  /*13450*/  ULDC.64 UR8, c[0x0][0xa00] ;  /* 0x0002800000087ab9 */ /* 0x000fe20000000a00 */
[----:B------:R-:W-:Y:S01]  /*13460*/  ULDC.64 UR6, c[0x0][0xa00] ;  /* 0x0002800000067ab9 */ /* 0x000fe20000000a00 */
[----:B------:R-:W-:Y:S01]  /*13470*/  ISETP.NE.U32.AND P0, PT, RZ, UR8, PT ;  /* 0x00000008ff007c0c */ /* 0x000fe2000bf05070 */
[----:B------:R-:W-:Y:S01]  /*13480*/  UIMAD.WIDE UR6, UR38, 0x4, UR6 ;  /* 0x00000004260678a5 */ /* 0x000fe2000f8e0206 */
[----:B-1----:R-:W2:Y:S01]  /*13490*/  LDL.LU R7, [R1+0x18] ;  /* 0x0000180001077983 */ /* 0x002ea20000300800 */
[----:B------:R-:W-:Y:S01]  /*134a0*/  ULDC.64 UR4, c[0x0][0xa28] ;  /* 0x00028a0000047ab9 */ /* 0x000fe20000000a00 */
[----:B------:R-:W-:Y:S01]  /*134b0*/  ISETP.NE.AND.EX P0, PT, RZ, UR9, PT, P0 ;  /* 0x00000009ff007c0c */ /* 0x000fe2000bf05300 */
[----:B------:R-:W-:Y:S01]  /*134c0*/  UISETP.NE.U32.AND UP0, UPT, UR4, URZ, UPT ;  /* 0x0000003f0400728c */ /* 0x000fe2000bf05070 */
[----:B------:R-:W-:Y:S01]  /*134d0*/  IMAD.MOV.U32 R0, RZ, RZ, RZ ;  /* 0x000000ffff007224 */ /* 0x000fe200078e00ff */
[----:B------:R-:W-:Y:S01]  /*134e0*/  ULDC.64 UR10, c[0x0][0xa18] ;  /* 0x00028600000a7ab9 */ /* 0x000fe20000000a00 */
[----:B------:R-:W-:Y:S01]  /*134f0*/  IMAD.U32 R2, RZ, RZ, UR6 ;  /* 0x00000006ff027e24 */ /* 0x000fe2000f8e00ff */
[----:B------:R-:W-:Y:S01]  /*13500*/  UISETP.NE.AND.EX UP0, UPT, UR5, URZ, UPT, UP0 ;  /* 0x0000003f0500728c */ /* 0x000fe2000bf05300 */
[----:B------:R-:W-:Y:S01]  /*13510*/  IMAD.U32 R3, RZ, RZ, UR7 ;  /* 0x00000007ff037e24 */ /* 0x000fe2000f8e00ff */
[----:B0-----:R-:W0:Y:S01]  /*13520*/  LDC R19, c[0x0][0x288] ;  /* 0x0000a200ff137b82 */ /* 0x001e220000000800 */
[----:B------:R-:W-:-:S03]  /*13530*/  ULDC.64 UR8, c[0x0][0xa08] ;  /* 0x0002820000087ab9 */ /* 0x000fc60000000a00 */
[----:B------:R-:W-:Y:S02]  /*13540*/  PLOP3.LUT P1, PT, PT, PT, UP0, 0x80, 0x0 ;  /* 0x000000000000781c */ /* 0x000fe40003f2f008 */
[----:B------:R3:W4:Y:S01]  /*13550*/  @P0 LDG.E R5, desc[UR48][R2.64] ;  /* 0x0000003002050981 */ /* 0x000722000c1e1900 */
[----:B------:R-:W-:Y:S01]  /*13560*/  IMAD.MOV.U32 R4, RZ, RZ, RZ ;  /* 0x000000ffff047224 */ /* 0x000fe200078e00ff */
[----:B------:R-:W-:Y:S01]  /*13570*/  UMOV UR43, URZ ;  /* 0x0000003f002b7c82 */ /* 0x000fe20008000000 */
[----:B------:R-:W-:Y:S01]  /*13580*/  @UP0 ULDC.64 UR4, c[0x0][0xa28] ;  /* 0x00028a0000040ab9 */ /* 0x000fe20000000a00 */
[----:B------:R-:W1:Y:S01]  /*13590*/  LDC R6, c[0x0][0x2f0] ;  /* 0x0000bc00ff067b82 */ /* 0x000e620000000800 */
[----:B------:R-:W-:Y:S02]  /*135a0*/  @UP0 UIMAD.WIDE UR4, UR38, 0x4, UR4 ;  /* 0x00000004260408a5 */ /* 0x000fe4000f8e0204 */
[----:B------:R-:W-:-:S04]  /*135b0*/  UISETP.NE.U32.AND UP0, UPT, UR10, URZ, UPT ;  /* 0x0000003f0a00728c */ /* 0x000fc8000bf05070 */
[----:B---3--:R-:W-:Y:S02]  /*135c0*/  IMAD.U32 R2, RZ, RZ, UR4 ;  /* 0x00000004ff027e24 */ /* 0x008fe4000f8e00ff */
[----:B------:R-:W-:Y:S01]  /*135d0*/  IMAD.U32 R3, RZ, RZ, UR5 ;  /* 0x00000005ff037e24 */ /* 0x000fe2000f8e00ff */
[----:B------:R-:W-:Y:S01]  /*135e0*/  ULDC.64 UR4, c[0x0][0xa08] ;  /* 0x0002820000047ab9 */ /* 0x000fe20000000a00 */
[----:B------:R-:W-:-:S03]  /*135f0*/  UISETP.NE.AND.EX UP0, UPT, UR11, URZ, UPT, UP0 ;  /* 0x0000003f0b00728c */ /* 0x000fc6000bf05300 */
[----:B------:R3:W5:Y:S01]  /*13600*/  @P1 LDG.E R0, desc[UR48][R2.64] ;  /* 0x0000003002001981 */ /* 0x000762000c1e1900 */
[----:B------:R-:W-:Y:S01]  /*13610*/  ISETP.NE.U32.AND P1, PT, RZ, UR4, PT ;  /* 0x00000004ff007c0c */ /* 0x000fe2000bf25070 */
[----:B------:R-:W-:-:S03]  /*13620*/  UIMAD.WIDE UR8, UR38, 0x4, UR8 ;  /* 0x00000004260878a5 */ /* 0x000fc6000f8e0208 */
[----:B------:R-:W-:Y:S02]  /*13630*/  ISETP.NE.AND.EX P1, PT, RZ, UR5, PT, P1 ;  /* 0x00000005ff007c0c */ /* 0x000fe4000bf25310 */
[----:B------:R-:W-:Y:S01]  /*13640*/  PLOP3.LUT P4, PT, PT, PT, UP0, 0x80, 0x0 ;  /* 0x000000000000781c */ /* 0x000fe20003f8f008 */
[----:B------:R-:W-:Y:S01]  /*13650*/  @UP0 ULDC.64 UR4, c[0x0][0xa18] ;  /* 0x0002860000040ab9 */ /* 0x000fe20000000a00 */
[----:B---3--:R-:W-:Y:S01]  /*13660*/  IMAD.U32 R2, RZ, RZ, UR8 ;  /* 0x00000008ff027e24 */ /* 0x008fe2000f8e00ff */
[----:B------:R-:W-:Y:S01]  /*13670*/  @UP0 UIMAD.WIDE UR4, UR38, 0x4, UR4 ;  /* 0x00000004260408a5 */ /* 0x000fe2000f8e0204 */
[----:B------:R-:W-:-:S07]  /*13680*/  IMAD.U32 R3, RZ, RZ, UR9 ;  /* 0x00000009ff037e24 */ /* 0x000fce000f8e00ff */
[----:B------:R3:W5:Y:S02]  /*13690*/  @P1 LDG.E R4, desc[UR48][R2.64] ;  /* 0x0000003002041981 */ /* 0x000764000c1e1900 */
[----:B---3--:R-:W-:Y:S02]  /*136a0*/  IMAD.U32 R2, RZ, RZ, UR4 ;  /* 0x00000004ff027e24 */ /* 0x008fe4000f8e00ff */
[----:B------:R-:W-:Y:S01]  /*136b0*/  IMAD.U32 R3, RZ, RZ, UR5 ;  /* 0x00000005ff037e24 */ /* 0x000fe2000f8e00ff */
[----:B------:R-:W-:-:S04]  /*136c0*/  ULDC.64 UR4, c[0x0][0xa20] ;  /* 0x0002880000047ab9 */ /* 0x000fc80000000a00 */
[----:B0-----:R0:W5:Y:S02]  /*136d0*/  @P4 LDG.E R19, desc[UR48][R2.64] ;  /* 0x0000003002134981 */ /* 0x001164000c1e1900 */
[----:B0-----:R-:W0:Y:S01]  /*136e0*/  LDC.64 R2, c[0x0][0x418] ;  /* 0x00010600ff027b82 */ /* 0x001e220000000a00 */
[----:B------:R-:W-:-:S04]  /*136f0*/  ISETP.NE.U32.AND P3, PT, RZ, UR4, PT ;  /* 0x00000004ff007c0c */ /* 0x000fc8000bf65070 */
[----:B------:R-:W-:Y:S02]  /*13700*/  ISETP.NE.AND.EX P3, PT, RZ, UR5, PT, P3 ;  /* 0x00000005ff007c0c */ /* 0x000fe4000bf65330 */
[----:B0-----:R-:W-:-:S04]  /*13710*/  ISETP.NE.U32.AND P2, PT, R2, RZ, PT ;  /* 0x000000ff0200720c */ /* 0x001fc80003f45070 */
[----:B------:R-:W-:Y:S02]  /*13720*/  ISETP.NE.AND.EX P2, PT, R3, RZ, PT, P2 ;  /* 0x000000ff0300720c */ /* 0x000fe40003f45320 */
[----:B--2---:R-:W-:Y:S02]  /*13730*/  R2UR UR36, R7 ;  /* 0x00000000072472ca */ /* 0x004fe400000e0000 */
[----:B----4-:R-:W-:Y:S02]  /*13740*/  @P0 R2UR UR43, R5 ;  /* 0x00000000052b02ca */ /* 0x010fe400000e0000 */
[----:B------:R-:W0:Y:S01]  /*13750*/  LDC R5, c[0x0][0x424] ;  /* 0x00010900ff057b82 */ /* 0x000e220000000800 */
[----:B------:R-:W-:-:S08]  /*13760*/  LOP3.LUT R2, R7, 0xff000000, RZ, 0xc0, !PT ;  /* 0xff00000007027812 */ /* 0x000fd000078ec0ff */
[----:B------:R-:W-:Y:S01]  /*13770*/  ULOP3.LUT UR36, UR36, 0xffff, URZ, 0xc0, !UPT ;  /* 0x0000ffff24247892 */ /* 0x000fe2000f8ec03f */
[----:B------:R-:W-:Y:S02]  /*13780*/  LOP3.LUT R7, R7, 0xff0000, RZ, 0xc0, !PT ;  /* 0x00ff000007077812 */ /* 0x000fe400078ec0ff */
[----:B------:R-:W-:-:S04]  /*13790*/  SHF.R.U32.HI R2, RZ, 0x8, R2 ;  /* 0x00000008ff027819 */ /* 0x000fc80000011602 */
[----:B------:R-:W-:Y:S02]  /*137a0*/  LEA.HI R7, R7, R2, RZ, 0x10 ;  /* 0x0000000207077211 */ /* 0x000fe400078f80ff */
[----:B0-----:R-:W-:-:S05]  /*137b0*/  SEL R5, R5, 0x1, P2 ;  /* 0x0000000105057807 */ /* 0x001fca0001000000 */
[----:B-1----:R-:W-:Y:S01]  /*137c0*/  IMAD R5, R5, R6, RZ ;  /* 0x0000000605057224 */ /* 0x002fe200078e02ff */
[----:B------:R-:W-:Y:S06]  /*137d0*/  @P4 BRA `(.L_x_1264) ;  /* 0x0000000000184947 */ /* 0x000fec0003800000 */
[----:B------:R-:W-:Y:S05]  /*137e0*/  @!P0 BRA `(.L_x_1264) ;  /* 0x0000000000148947 */ /* 0x000fea0003800000 */
[----:B------:R-:W-:Y:S02]  /*137f0*/  IMAD.U32 R2, RZ, RZ, UR6 ;  /* 0x00000006ff027e24 */ /* 0x000fe4000f8e00ff */
[----:B------:R-:W-:-:S05]  /*13800*/  IMAD.U32 R3, RZ, RZ, UR7 ;  /* 0x00000007ff037e24 */ /* 0x000fca000f8e00ff */
[----:B-----5:R-:W2:Y:S04]  /*13810*/  LDG.E R19, desc[UR48][R2.64] ;  /* 0x0000003002137981 */ /* 0x020ea8000c1e1900 */
[----:B------:R-:W2:Y:S02]  /*13820*/  LDG.E R2, desc[UR48][R2.64+0x4] ;  /* 0x0000043002027981 */ /* 0x000ea4000c1e1900 */
[----:B--2---:R-:W-:-:S07]  /*13830*/  IMAD.IADD R19, R2, 0x1, -R19 ;  /* 0x0000000102137824 */ /* 0x004fce00078e0a13 */
.L_x_1264:
[----:B-----5:R-:W-:-:S05]  /*13840*/  IMAD.IADD R2, R4, 0x1, R0 ;  /* 0x0000000104027824 */ /* 0x020fca00078e0200 */
[----:B------:R0:W-:Y:S01]  /*13850*/  STL [R1+0x28], R2 ;  /* 0x0000280201007387 */ /* 0x0001e20000100800 */
[----:B------:R-:W-:Y:S05]  /*13860*/  @!P3 BRA `(.L_x_1265) ;  /* 0x000000000018b947 */ /* 0x000fea0003800000 */
[----:B------:R-:W-:Y:S02]  /*13870*/  ULDC.64 UR4, c[0x0][0xa20] ;  /* 0x0002880000047ab9 */ /* 0x000fe40000000a00 */
[----:B------:R-:W-:-:S06]  /*13880*/  UIMAD.WIDE UR4, UR38, 0x4, UR4 ;  /* 0x00000004260478a5 */ /* 0x000fcc000f8e0204 */
[----:B0-----:R-:W-:Y:S02]  /*13890*/  IMAD.U32 R2, RZ, RZ, UR4 ;  /* 0x00000004ff027e24 */ /* 0x001fe4000f8e00ff */
[----:B------:R-:W-:-:S05]  /*138a0*/  IMAD.U32 R3, RZ, RZ, UR5 ;  /* 0x00000005ff037e24 */ /* 0x000fca000f8e00ff */
[----:B------:R1:W5:Y:S01]  /*138b0*/  LDG.E R5, desc[UR48][R2.64] ;  /* 0x0000003002057981 */ /* 0x000362000c1e1900 */
[----:B------:R-:W-:Y:S05]  /*138c0*/  BRA `(.L_x_1266) ;  /* 0x0000000000187947 */ /* 0x000fea0003800000 */
.L_x_1265:
[----:B------:R-:W-:Y:S05]  /*138d0*/  @!P1 BRA `(.L_x_1266) ;  /* 0x0000000000149947 */ /* 0x000fea0003800000 */
[----:B0-----:R-:W-:Y:S02]  /*138e0*/  IMAD.U32 R2, RZ, RZ, UR8 ;  /* 0x00000008ff027e24 */ /* 0x001fe4000f8e00ff */
[----:B------:R-:W-:-:S05]  /*138f0*/  IMAD.U32 R3, RZ, RZ, UR9 ;  /* 0x00000009ff037e24 */ /* 0x000fca000f8e00ff */
[----:B------:R-:W2:Y:S04]  /*13900*/  LDG.E R5, desc[UR48][R2.64] ;  /* 0x0000003002057981 */ /* 0x000ea8000c1e1900 */
[----:B------:R-:W2:Y:S02]  /*13910*/  LDG.E R2, desc[UR48][R2.64+0x4] ;  /* 0x0000043002027981 */ /* 0x000ea4000c1e1900 */
[----:B--2---:R-:W-:-:S07]  /*13920*/  IMAD.IADD R5, R2, 0x1, -R5 ;  /* 0x0000000102057824 */ /* 0x004fce00078e0a05 */
.L_x_1266:
[----:B------:R-:W2:Y:S01]  /*13930*/  LDL.LU R4, [R1+0x14] ;  /* 0x0000140001047983 */ /* 0x000ea20000300800 */
[----:B01----:R-:W0:Y:S01]  /*13940*/  LDC R2, c[0x0][0x448] ;  /* 0x00011200ff027b82 */ /* 0x003e220000000800 */
[----:B-----5:R-:W-:Y:S01]  /*13950*/  IMAD.IADD R0, R5, 0x1, -R0 ;  /* 0x0000000105007824 */ /* 0x020fe200078e0a00 */
[----:B0-----:R-:W-:-:S13]  /*13960*/  ISETP.NE.AND P1, PT, R2, 0x1, PT ;  /* 0x000000010200780c */ /* 0x001fda0003f25270 */
[----:B------:R-:W0:Y:S08]  /*13970*/  @P1 LDC R3, c[0x0][0x44c] ;  /* 0x00011300ff031b82 */ /* 0x000e300000000800 */
[----:B------:R-:W1:Y:S01]  /*13980*/  @P1 LDC R2, c[0x0][0x450] ;  /* 0x00011400ff021b82 */ /* 0x000e620000000800 */
[----:B--2---:R-:W-:-:S04]  /*13990*/  IMAD.SHL.U32 R18, R4, 0x80, RZ ;  /* 0x0000008004127824 */ /* 0x004fc800078e00ff */
[----:B------:R-:W-:-:S04]  /*139a0*/  VIADD R4, R18, 0x7f ;  /* 0x0000007f12047836 */ /* 0x000fc80000000000 */
[----:B0-----:R-:W-:-:S04]  /*139b0*/  @P1 IMAD.HI.U32 R3, R4, R3, RZ ;  /* 0x0000000304031227 */ /* 0x001fc800078e00ff */
[----:B------:R-:W-:Y:S01]  /*139c0*/  IMAD.MOV.U32 R6, RZ, RZ, R4 ;  /* 0x000000ffff067224 */ /* 0x000fe200078e0004 */
[----:B-1----:R-:W-:Y:S02]  /*139d0*/  @P1 SHF.R.U32.HI R6, RZ, R2, R3 ;  /* 0x00000002ff061219 */ /* 0x002fe40000011603 */
[----:B------:R-:W-:-:S05]  /*139e0*/  IADD3 R2, R0, 0x1, -R19 ;  /* 0x0000000100027810 */ /* 0x000fca0007ffe813 */
[----:B------:R-:W-:Y:S02]  /*139f0*/  IMAD.IADD R6, R2, 0x1, R6 ;  /* 0x0000000102067824 */ /* 0x000fe400078e0206 */
[----:B------:R-:W0:Y:S02]  /*13a00*/  LDC.64 R2, c[0x0][0x9e0] ;  /* 0x00027800ff027b82 */ /* 0x000e240000000a00 */
[----:B0-----:R-:W-:Y:S01]  /*13a10*/  ISETP.GE.AND P2, PT, R3, 0x1, PT ;  /* 0x000000010300780c */ /* 0x001fe20003f46270 */
[----:B------:R-:W-:-:S12]  /*13a20*/  IMAD.IADD R2, R6, 0x1, R2 ;  /* 0x0000000106027824 */ /* 0x000fd800078e0202 */
[----:B------:R-:W-:Y:S05]  /*13a30*/  @!P2 BRA `(.L_x_1267) ;  /* 0x000000000040a947 */ /* 0x000fea0003800000 */
[C---:B------:R-:W-:Y:S01]  /*13a40*/  ISETP.GT.AND P0, PT, R6.reuse, RZ, PT ;  /* 0x000000ff0600720c */ /* 0x040fe20003f04270 */
[----:B------:R-:W-:-:S12]  /*13a50*/  VIADD R8, R6, 0xffffffff ;  /* 0xffffffff06087836 */ /* 0x000fd80000000000 */
[----:B------:R-:W-:Y:S05]  /*13a60*/  @P0 BRA `(.L_x_1268) ;  /* 0x00000000001c0947 */ /* 0x000fea0003800000 */
[----:B------:R-:W-:Y:S01]  /*13a70*/  ISETP.NE.AND P0, PT, R3, 0x1, PT ;  /* 0x000000010300780c */ /* 0x000fe20003f05270 */
[----:B------:R-:W-:-:S12]  /*13a80*/  IMAD.MOV R6, RZ, RZ, -R6 ;  /* 0x000000ffff067224 */ /* 0x000fd800078e0a06 */
[----:B------:R-:W0:Y:S02]  /*13a90*/  @P0 LDC.64 R4, c[0x0][0x9e8] ;  /* 0x00027a00ff040b82 */ /* 0x000e240000000a00 */
[----:B0-----:R-:W-:-:S05]  /*13aa0*/  @P0 IMAD.HI.U32 R4, R6, R4, RZ ;  /* 0x0000000406040227 */ /* 0x001fca00078e00ff */
[----:B------:R-:W-:-:S04]  /*13ab0*/  @P0 SHF.R.U32.HI R6, RZ, R5, R4 ;  /* 0x00000005ff060219 */ /* 0x000fc80000011604 */
[----:B------:R-:W-:Y:S01]  /*13ac0*/  LOP3.LUT R8, RZ, R6, RZ, 0x33, !PT ;  /* 0x00000006ff087212 */ /* 0x000fe200078e33ff */
[----:B------:R-:W-:Y:S06]  /*13ad0*/  BRA `(.L_x_1269) ;  /* 0x0000000000107947 */ /* 0x000fec0003800000 */
.L_x_1268:
[----:B------:R-:W-:-:S13]  /*13ae0*/  ISETP.NE.AND P0, PT, R3, 0x1, PT ;  /* 0x000000010300780c */ /* 0x000fda0003f05270 */
[----:B------:R-:W0:Y:S02]  /*13af0*/  @P0 LDC.64 R4, c[0x0][0x9e8] ;  /* 0x00027a00ff040b82 */ /* 0x000e240000000a00 */
[----:B0-----:R-:W-:-:S05]  /*13b00*/  @P0 IMAD.HI.U32 R4, R8, R4, RZ ;  /* 0x0000000408040227 */ /* 0x001fca00078e00ff */
[----:B------:R-:W-:-:S07]  /*13b10*/  @P0 SHF.R.U32.HI R8, RZ, R5, R4 ;  /* 0x00000005ff080219 */ /* 0x000fce0000011604 */
.L_x_1269:
[----:B------:R-:W-:-:S05]  /*13b20*/  IMAD R8, R8, R3, R3 ;  /* 0x0000000308087224 */ /* 0x000fca00078e0203 */
[----:B------:R-:W-:-:S07]  /*13b30*/  VIMNMX R2, R2, R8, PT ;  /* 0x0000000802027248 */ /* 0x000fce0003fe0100 */
.L_x_1267:
[----:B------:R-:W0:Y:S01]  /*13b40*/  @P1 LDC R4, c[0x0][0x44c] ;  /* 0x00011300ff041b82 */ /* 0x000e220000000800 */
[----:B------:R-:W-:Y:S01]  /*13b50*/  IMAD.MOV.U32 R5, RZ, RZ, R18 ;  /* 0x000000ffff057224 */ /* 0x000fe200078e0012 */
[----:B------:R-:W-:Y:S01]  /*13b60*/  ULDC UR4, c[0x0][0x9dc] ;  /* 0x0002770000047ab9 */ /* 0x000fe20000000800 */
[----:B------:R-:W-:-:S05]  /*13b70*/  VIADD R2, R2, 0x3f ;  /* 0x0000003f02027836 */ /* 0x000fca0000000000 */
[----:B------:R-:W1:Y:S01]  /*13b80*/  @P1 LDC R6, c[0x0][0x450] ;  /* 0x00011400ff061b82 */ /* 0x000e620000000800 */
[----:B0-----:R-:W-:-:S05]  /*13b90*/  @P1 IMAD.HI.U32 R4, R18, R4, RZ ;  /* 0x0000000412041227 */ /* 0x001fca00078e00ff */
[----:B-1----:R-:W-:Y:S02]  /*13ba0*/  @P1 SHF.R.U32.HI R5, RZ, R6, R4 ;  /* 0x00000006ff051219 */ /* 0x002fe40000011604 */
[----:B------:R-:W-:Y:S02]  /*13bb0*/  SHF.R.S32.HI R4, RZ, 0x1f, R2 ;  /* 0x0000001fff047819 */ /* 0x000fe40000011402 */
[----:B------:R-:W-:Y:S01]  /*13bc0*/  IADD3 R6, R5, R0, -R19 ;  /* 0x0000000005067210 */ /* 0x000fe20007ffe813 */
[----:B------:R-:W-:Y:S01]  /*13bd0*/  VIADD R0, R0, 0x3f ;  /* 0x0000003f00007836 */ /* 0x000fe20000000000 */
[----:B------:R-:W-:-:S04]  /*13be0*/  LEA.HI R4, R4, R2, RZ, 0x6 ;  /* 0x0000000204047211 */ /* 0x000fc800078f30ff */
[----:B------:R-:W-:-:S04]  /*13bf0*/  SHF.R.S32.HI R2, RZ, 0x1f, R0 ;  /* 0x0000001fff027819 */ /* 0x000fc80000011400 */
[----:B------:R-:W-:Y:S02]  /*13c00*/  LEA.HI R2, R2, R0, RZ, 0x6 ;  /* 0x0000000002027211 */ /* 0x000fe400078f30ff */
[----:B------:R-:W-:Y:S02]  /*13c10*/  SHF.R.S32.HI R0, RZ, 0x6, R4 ;  /* 0x00000006ff007819 */ /* 0x000fe40000011404 */
[----:B------:R-:W-:-:S04]  /*13c20*/  SHF.R.S32.HI R2, RZ, 0x6, R2 ;  /* 0x00000006ff027819 */ /* 0x000fc80000011402 */
[----:B------:R-:W-:Y:S01]  /*13c30*/  VIMNMX R0, R2, R0, PT ;  /* 0x0000000002007248 */ /* 0x000fe20003fe0100 */
        /* <DEDUP_REMOVED lines=11> */
.L_x_1271:
[----:B------:R-:W-:-:S13]  /*13cf0*/  ISETP.NE.AND P0, PT, R3, 0x1, PT ;  /* 0x000000010300780c */ /* 0x000fda0003f05270 */
[----:B------:R-:W0:Y:S02]  /*13d00*/  @P0 LDC.64 R4, c[0x0][0x9e8] ;  /* 0x00027a00ff040b82 */ /* 0x000e240000000a00 */
[----:B0-----:R-:W-:-:S05]  /*13d10*/  @P0 IMAD.HI.U32 R4, R6, R4, RZ ;  /* 0x0000000406040227 */ /* 0x001fca00078e00ff */
[----:B------:R-:W-:-:S07]  /*13d20*/  @P0 SHF.R.U32.HI R6, RZ, R5, R4 ;  /* 0x00000005ff060219 */ /* 0x000fce0000011604 */
.L_x_1272:
[----:B------:R-:W-:-:S05]  /*13d30*/  IMAD R3, R6, R3, RZ ;  /* 0x0000000306037224 */ /* 0x000fca00078e02ff */
[----:B------:R-:W-:-:S07]  /*13d40*/  VIMNMX R2, R2, R3, !PT ;  /* 0x0000000302027248 */ /* 0x000fce0007fe0100 */
.L_x_1270:
[----:B------:R-:W-:Y:S02]  /*13d50*/  SHF.R.U32.HI R5, RZ, 0x10, R7 ;  /* 0x00000010ff057819 */ /* 0x000fe40000011607 */
[----:B------:R-:W-:Y:S02]  /*13d60*/  SHF.R.S32.HI R3, RZ, 0x1f, R2 ;  /* 0x0000001fff037819 */ /* 0x000fe40000011402 */
[----:B------:R-:W-:Y:S02]  /*13d70*/  ISETP.NE.AND P0, PT, R5, RZ, PT ;  /* 0x000000ff0500720c */ /* 0x000fe40003f05270 */
[----:B------:R-:W-:Y:S01]  /*13d80*/  LEA.HI R3, R3, R2, RZ, 0x6 ;  /* 0x0000000203037211 */ /* 0x000fe200078f30ff */
[----:B------:R-:W-:-:S03]  /*13d90*/  IMAD.MOV.U32 R2, RZ, RZ, RZ ;  /* 0x000000ffff027224 */ /* 0x000fc600078e00ff */
[----:B------:R-:W-:-:S04]  /*13da0*/  SHF.R.S32.HI R3, RZ, 0x6, R3 ;  /* 0x00000006ff037819 */ /* 0x000fc80000011403 */
[----:B------:R-:W-:-:S03]  /*13db0*/  VIMNMX R4, RZ, R3, !PT ;  /* 0x00000003ff047248 */ /* 0x000fc60007fe0100 */
[----:B------:R-:W0:Y:S01]  /*13dc0*/  @!P0 LDC R5, c[0x0][0x9f0] ;  /* 0x00027c00ff058b82 */ /* 0x000e220000000800 */
[----:B------:R-:W-:-:S13]  /*13dd0*/  ISETP.GT.AND P1, PT, R0, R4, PT ;  /* 0x000000040000720c */ /* 0x000fda0003f24270 */
[----:B------:R-:W-:Y:S05]  /*13de0*/  @!P1 BRA `(.L_x_1273) ;  /* 0x0000000000689947 */ /* 0x000fea0003800000 */
[-C--:B0-----:R-:W-:Y:S02]  /*13df0*/  IABS R6, R5.reuse ;  /* 0x0000000500067213 */ /* 0x081fe40000000000 */
        /* <DEDUP_REMOVED lines=10> */
[----:B------:R-:W-:-:S05]  /*13ea0*/  IADD3 R8, R5, -0x1, R0 ;  /* 0xffffffff05087810 */ /* 0x000fca0007ffe000 */
[----:B------:R-:W-:-:S05]  /*13eb0*/  IMAD.IADD R8, R8, 0x1, -R4 ;  /* 0x0000000108087824 */ /* 0x000fca00078e0a04 */
[----:B------:R-:W-:Y:S02]  /*13ec0*/  IABS R3, R8 ;  /* 0x0000000800037213 */ /* 0x000fe40000000000 */
[----:B------:R-:W-:-:S03]  /*13ed0*/  LOP3.LUT R8, R8, R5, RZ, 0x3c, !PT ;  /* 0x0000000508087212 */ /* 0x000fc600078e3cff */
        /* <DEDUP_REMOVED lines=11> */
.L_x_1273:
[----:B------:R-:W-:Y:S01]  /*13f90*/  LOP3.LUT R7, R7, 0xff, RZ, 0xc0, !PT ;  /* 0x000000ff07077812 */ /* 0x000fe200078ec0ff */
[----:B------:R-:W-:Y:S04]  /*13fa0*/  BSSY B7, `(.L_x_1274) ;  /* 0x000035f000077945 */ /* 0x000fe80003800000 */
[----:B------:R-:W-:-:S05]  /*13fb0*/  IMAD R3, R7, R2, R4 ;  /* 0x0000000207037224 */ /* 0x000fca00078e0204 */
[----:B------:R-:W-:Y:S01]  /*13fc0*/  VIADDMNMX R0, R3, R2, R0, PT ;  /* 0x0000000203007246 */ /* 0x000fe20003800100 */
[----:B------:R1:W-:Y:S03]  /*13fd0*/  STL [R1+0x18], R3 ;  /* 0x0000180301007387 */ /* 0x0003e60000100800 */
[----:B------:R-:W-:Y:S01]  /*13fe0*/  ISETP.GT.AND P0, PT, R0, R3, PT ;  /* 0x000000030000720c */ /* 0x000fe20003f04270 */
[----:B------:R1:W-:-:S12]  /*13ff0*/  STL [R1+0x34], R0 ;  /* 0x0000340001007387 */ /* 0x0003d80000100800 */
[----:B-1----:R-:W-:Y:S05]  /*14000*/  @P0 BRA `(.L_x_1275) ;  /* 0x0000000000480947 */ /* 0x002fea0003800000 */
[----:B------:R-:W1:Y:S02]  /*14010*/  S2R R3, SR_TID.X ;  /* 0x0000000000037919 */ /* 0x000e640000002100 */
[----:B-1----:R-:W-:-:S04]  /*14020*/  LOP3.LUT R3, R3, 0x7f, RZ, 0xc0, !PT ;  /* 0x0000007f03037812 */ /* 0x002fc800078ec0ff */
[----:B------:R-:W-:-:S13]  /*14030*/  ISETP.NE.AND P0, PT, R3, RZ, PT ;  /* 0x000000ff0300720c */ /* 0x000fda0003f05270 */
[----:B------:R-:W-:Y:S05]  /*14040*/  @P0 BRA `(.L_x_1276) ;  /* 0x0000003400500947 */ /* 0x000fea0003800000 */
[----:B------:R-:W1:Y:S01]  /*14050*/  S2R R3, SR_LANEID ;  /* 0x0000000000037919 */ /* 0x000e620000000000 */
[----:B------:R-:W-:Y:S02]  /*14060*/  VOTEU.ANY UR4, UPT, PT ;  /* 0x0000000000047886 */ /* 0x000fe400038e0100 */
[----:B------:R-:W1:Y:S08]  /*14070*/  FLO.U32 R0, UR4 ;  /* 0x0000000400007d00 */ /* 0x000e7000080e0000 */
[----:B------:R-:W2:Y:S01]  /*14080*/  POPC R4, UR4 ;  /* 0x0000000400047d09 */ /* 0x000ea20008000000 */
[----:B-1----:R-:W-:-:S02]  /*14090*/  ISETP.EQ.U32.AND P0, PT, R0, R3, PT ;  /* 0x000000030000720c */ /* 0x002fc40003f02070 */
[----:B------:R-:W2:Y:S11]  /*140a0*/  LDC.64 R2, c[0x0][0xc60] ;  /* 0x00031800ff027b82 */ /* 0x000eb60000000a00 */
[----:B--2---:R-:W2:Y:S01]  /*140b0*/  @P0 ATOMG.E.ADD.STRONG.GPU PT, R3, desc[UR48][R2.64], R4 ;  /* 0x00000004020309a8 */ /* 0x004ea200081ee1f0 */
[----:B0-----:R-:W0:Y:S02]  /*140c0*/  S2R R5, SR_LTMASK ;  /* 0x0000000000057919 */ /* 0x001e240000003900 */
[----:B0-----:R-:W-:-:S06]  /*140d0*/  LOP3.LUT R5, R5, UR4, RZ, 0xc0, !PT ;  /* 0x0000000405057c12 */ /* 0x001fcc000f8ec0ff */
[----:B------:R-:W0:Y:S01]  /*140e0*/  POPC R5, R5 ;  /* 0x0000000500057309 */ /* 0x000e220000000000 */
[----:B--2---:R-:W0:Y:S02]  /*140f0*/  SHFL.IDX PT, R0, R3, R0, 0x1f ;  /* 0x00001f0003007589 */ /* 0x004e2400000e0000 */
[----:B0-----:R-:W-:-:S05]  /*14100*/  IADD3 R0, R0, UR46, R5 ;  /* 0x0000002e00007c10 */ /* 0x001fca000fffe005 */
[----:B------:R2:W-:Y:S01]  /*14110*/  STL [R1+0x10], R0 ;  /* 0x0000100001007387 */ /* 0x0005e20000100800 */
[----:B------:R-:W-:Y:S05]  /*14120*/  BRA `(.L_x_1276) ;  /* 0x0000003400187947 */ /* 0x000fea0003800000 */
.L_x_1275:
        /* <DEDUP_REMOVED lines=9> */
[----:B------:R-:W1:Y:S01]  /*141c0*/  LDC.64 R2, c[0x4][R2] ;  /* 0x0100000002027b82 */ /* 0x000e620000000a00 */
[----:B0-----:R-:W-:Y:S02]  /*141d0*/  IMAD.U32 R5, RZ, RZ, UR7 ;  /* 0x00000007ff057e24 */ /* 0x001fe4000f8e00ff */
        /* <DEDUP_REMOVED lines=8> */
[----:B-1----:R-:W-:Y:S05]  /*14260*/  CALL.ABS.NOINC R2 ;  /* 0x0000000002007343 */ /* 0x002fea0003c00000 */
.L_x_1278:
[----:B------:R-:W-:Y:S05]  /*14270*/  BSYNC B6 ;  /* 0x0000000000067941 */ /* 0x000fea0003800000 */
.L_x_1277:
        /* <DEDUP_REMOVED lines=13> */
[----:B------:R-:W2:Y:S01]  /*14350*/  LDC.64 R2, c[0x4][R2] ;  /* 0x0100000002027b82 */ /* 0x000ea20000000a00 */
        /* <DEDUP_REMOVED lines=9> */
[----:B-12---:R-:W-:Y:S05]  /*143f0*/  CALL.ABS.NOINC R2 ;  /* 0x0000000002007343 */ /* 0x006fea0003c00000 */
.L_x_1280:
[----:B------:R-:W-:Y:S05]  /*14400*/  BSYNC B6 ;  /* 0x0000000000067941 */ /* 0x000fea0003800000 */
.L_x_1279:
[----:B------:R-:W-:Y:S01]  /*14410*/  VIADD R0, R17, 0x8000 ;  /* 0x0000800011007836 */ /* 0x000fe20000000000 */
[----:B------:R-:W-:Y:S04]  /*14420*/  BSSY B6, `(.L_x_1281) ;  /* 0x0000014000067945 */ /* 0x000fe80003800000 */
[----:B------:R2:W-:Y:S01]  /*14430*/  STL [R1+0xc], R0 ;  /* 0x00000c0001007387 */ /* 0x0005e20000100800 */
[----:B------:R-:W-:-:S13]  /*14440*/  LOP3.LUT P0, RZ, R0, 0x1bf, RZ, 0xc0, !PT ;  /* 0x000001bf00ff7812 */ /* 0x000fda000780c0ff */
[----:B--2---:R-:W-:Y:S05]  /*14450*/  @!P0 BRA `(.L_x_1282) ;  /* 0x0000000000408947 */ /* 0x004fea0003800000 */
        /* <DEDUP_REMOVED lines=16> */
.L_x_1282:
[----:B------:R-:W-:Y:S05]  /*14560*/  BSYNC B6 ;  /* 0x0000000000067941 */ /* 0x000fea0003800000 */
.L_x_1281:
        /* <DEDUP_REMOVED lines=19> */
.L_x_1284:
[----:B------:R-:W-:Y:S05]  /*146a0*/  BSYNC B6 ;  /* 0x0000000000067941 */ /* 0x000fea0003800000 */
.L_x_1283:
[----:B------:R-:W-:Y:S01]  /*146b0*/  ULDC.64 UR4, c[0x0][0x9f8] ;  /* 0x00027e0000047ab9 */ /* 0x000fe20000000a00 */
[----:B------:R-:W-:Y:S01]  /*146c0*/  IMAD.U32 R8, RZ, RZ, UR38 ;  /* 0x00000026ff087e24 */ /* 0x000fe2000f8e00ff */
[----:B------:R-:W-:-:S04]  /*146d0*/  UISETP.NE.U32.AND UP0, UPT, UR4, URZ, UPT ;  /* 0x0000003f0400728c */ /* 0x000fc8000bf05070 */
[----:B------:R-:W-:-:S06]  /*146e0*/  UISETP.NE.AND.EX UP0, UPT, UR5, URZ, UPT, UP0 ;  /* 0x0000003f0500728c */ /* 0x000fcc000bf05300 */
[----:B------:R-:W-:-:S05]  /*146f0*/  PLOP3.LUT P0, PT, PT, PT, UP0, 0x80, 0x0 ;  /* 0x000000000000781c */ /* 0x000fca0003f0f008 */
[----:B------:R-:W-:Y:S02]  /*14700*/  @UP0 ULDC.64 UR4, c[0x0][0x9f8] ;  /* 0x00027e0000040ab9 */ /* 0x000fe40000000a00 */
[----:B------:R-:W-:-:S06]  /*14710*/  @UP0 UIMAD.WIDE UR4, UR38, 0x4, UR4 ;  /* 0x00000004260408a5 */ /* 0x000fcc000f8e0204 */
[----:B------:R-:W-:Y:S02]  /*14720*/  IMAD.U32 R2, RZ, RZ, UR4 ;  /* 0x00000004ff027e24 */ /* 0x000fe4000f8e00ff */
[----:B------:R-:W-:Y:S01]  /*14730*/  IMAD.U32 R3, RZ, RZ, UR5 ;  /* 0x00000005ff037e24 */ /* 0x000fe2000f8e00ff */
[----:B------:R-:W2:Y:S01]  /*14740*/  S2R R0, SR_TID.X ;  /* 0x0000000000007919 */ /* 0x000ea20000002100 */
[----:B------:R-:W-:-:S03]  /*14750*/  ULDC.64 UR4, c[0x0][0xa08] ;  /* 0x0002820000047ab9 */ /* 0x000fc60000000a00 */
[----:B------:R3:W4:Y:S02]  /*14760*/  @P0 LDG.E R8, desc[UR48][R2.64] ;  /* 0x0000003002080981 */ /* 0x000724000c1e1900 */
[----:B---3--:R-:W3:Y:S01]  /*14770*/  LDC.64 R2, c[0x0][0x418] ;  /* 0x00010600ff027b82 */ /* 0x008ee20000000a00 */
[----:B--2---:R-:W-:-:S04]  /*14780*/  SHF.R.U32.HI R0, RZ, 0x5, R0 ;  /* 0x00000005ff007819 */ /* 0x004fc80000011600 */
[----:B------:R-:W-:Y:S02]  /*14790*/  LOP3.LUT R0, R0, 0x3, RZ, 0xc0, !PT ;  /* 0x0000000300007812 */ /* 0x000fe400078ec0ff */
[----:B---3--:R-:W-:Y:S01]  /*147a0*/  LOP3.LUT P0, RZ, R2, UR4, RZ, 0xfc, !PT ;  /* 0x0000000402ff7c12 */ /* 0x008fe2000f80fcff */
[----:B------:R-:W-:-:S03]  /*147b0*/  UMOV UR4, 0xffffffff ;  /* 0xffffffff00047882 */ /* 0x000fc60000000000 */
[----:B------:R-:W-:Y:S02]  /*147c0*/  LOP3.LUT P0, RZ, R3, UR5, RZ, 0xfc, P0 ;  /* 0x0000000503ff7c12 */ /* 0x000fe4000800fcff */
[----:B----4-:R-:W-:Y:S01]  /*147d0*/  SHF.R.S32.HI R9, RZ, 0x1f, R8 ;  /* 0x0000001fff097819 */ /* 0x010fe20000011408 */
[----:B------:R2:W-:Y:S01]  /*147e0*/  STL [R1+0x14], R8 ;  /* 0x0000140801007387 */ /* 0x0005e20000100800 */
[----:B-1----:R-:W-:-:S03]  /*147f0*/  SEL R16, R8, RZ, !P0 ;  /* 0x000000ff08107207 */ /* 0x002fc60004000000 */
[----:B------:R2:W-:Y:S01]  /*14800*/  STL [R1+0x1c], R9 ;  /* 0x00001c0901007387 */ /* 0x0005e20000100800 */
[----:B------:R-:W-:Y:S05]  /*14810*/  BRA.DIV UR4, `(.L_x_1285) ;  /* 0x00000046047c7947 */ /* 0x000fea000b800000 */
[----:B------:R1:W3:Y:S02]  /*14820*/  SHFL.IDX PT, R14, R0, RZ, 0x1f ;  /* 0x00001fff000e7589 */ /* 0x0002e400000e0000 */
.L_x_1360:
[----:B-1----:R-:W4:Y:S01]  /*14830*/  LDL.LU R0, [R1+0x24] ;  /* 0x0000240001007983 */ /* 0x002f220000300800 */
[----:B------:R-:W-:Y:S02]  /*14840*/  PLOP3.LUT P1, PT, PT, PT, PT, 0x8, 0x0 ;  /* 0x000000000000781c */ /* 0x000fe40003f2e170 */
[----:B---3--:R-:W-:Y:S02]  /*14850*/  ISETP.NE.AND P0, PT, R14, RZ, PT ;  /* 0x000000ff0e00720c */ /* 0x008fe40003f05270 */
[----:B----4-:R-:W-:-:S09]  /*14860*/  LOP3.LUT R0, R0, 0xfffffffe, RZ, 0xc0, !PT ;  /* 0xfffffffe00007812 */ /* 0x010fd200078ec0ff */
[----:B------:R-:W-:-:S05]  /*14870*/  @P1 LOP3.LUT R0, R0, 0x1, RZ, 0xfc, !PT ;  /* 0x0000000100001812 */ /* 0x000fca00078efcff */
[----:B------:R1:W-:Y:S01]  /*14880*/  STL [R1+0x24], R0 ;  /* 0x0000240001007387 */ /* 0x0003e20000100800 */
[----:B------:R-:W-:Y:S05]  /*14890*/  @P0 BRA `(.L_x_1286) ;  /* 0x0000000400980947 */ /* 0x000fea0003800000 */
[----:B-1----:R-:W3:Y:S01]  /*148a0*/  LDL R0, [R1+0x34] ;  /* 0x0000340001007983 */ /* 0x002ee20000100800 */
[----:B------:R-:W-:Y:S01]  /*148b0*/  UMOV UR4, 0xffffffff ;  /* 0xffffffff00047882 */ /* 0x000fe20000000000 */
[----:B---3--:R-:W-:Y:S02]  /*148c0*/  VIADD R0, R0, 0xffffffff ;  /* 0xffffffff00007836 */ /* 0x008fe40000000000 */
[----:B------:R-:W-:Y:S05]  /*148d0*/  BRA.DIV UR4, `(.L_x_1287) ;  /* 0x00000046046c7947 */ /* 0x000fea000b800000 */
[----:B------:R-:W-:-:S13]  /*148e0*/  ELECT P6, URZ, PT ;  /* 0x00000000003f782f */ /* 0x000fda00038c0000 */
.L_x_1363:
[----:B------:R-:W-:Y:S05]  /*148f0*/  @!P6 BRA `(.L_x_1286) ;  /* 0x000000040080e947 */ /* 0x000fea0003800000 */
[----:B------:R-:W-:-:S04]  /*14900*/  ISETP.NE.U32.AND P0, PT, R2, RZ, PT ;  /* 0x000000ff0200720c */ /* 0x000fc80003f05070 */
[----:B------:R-:W-:-:S13]  /*14910*/  ISETP.NE.AND.EX P0, PT, R3, RZ, PT, P0 ;  /* 0x000000ff0300720c */ /* 0x000fda0003f05300 */
[----:B------:R-:W-:Y:S05]  /*14920*/  @!P0 BRA `(.L_x_1288) ;  /* 0x0000000000448947 */ /* 0x000fea0003800000 */
[----:B------:R-:W1:Y:S01]  /*14930*/  LDC R7, c[0x0][0x43c] ;  /* 0x00010f00ff077b82 */ /* 0x000e620000000800 */
[----:B------:R-:W-:Y:S01]  /*14940*/  ULDC.64 UR4, c[0x0][0x428] ;  /* 0x00010a0000047ab9 */ /* 0x000fe20000000a00 */
[----:B-1----:R-:W-:-:S13]  /*14950*/  ISETP.NE.AND P0, PT, R7, 0x1, PT ;  /* 0x000000010700780c */ /* 0x002fda0003f05270 */
[----:B0-----:R-:W0:Y:S02]  /*14960*/  @P0 LDC.64 R4, c[0x0][0x440] ;  /* 0x00011000ff040b82 */ /* 0x001e240000000a00 */
        /* <DEDUP_REMOVED lines=13> */
.L_x_1288:
[----:B-1----:R-:W3:Y:S04]  /*14a40*/  LDL R2, [R1] ;  /* 0x0000000001027983 */ /* 0x002ee80000100800 */
[----:B------:R-:W4:Y:S01]  /*14a50*/  LDL R3, [R1+0x8] ;  /* 0x0000080001037983 */ /* 0x000f220000100800 */
[----:B--2---:R-:W1:Y:S02]  /*14a60*/  S2R R8, SR_TID.X ;  /* 0x0000000000087919 */ /* 0x004e640000002100 */
[----:B-1----:R-:W-:-:S04]  /*14a70*/  LOP3.LUT R8, R8, 0x7f, RZ, 0xc0, !PT ;  /* 0x0000007f08087812 */ /* 0x002fc800078ec0ff */
[----:B------:R-:W-:Y:S01]  /*14a80*/  ISETP.NE.AND P1, PT, R8, RZ, PT ;  /* 0x000000ff0800720c */ /* 0x000fe20003f25270 */
[----:B---3--:R-:W-:Y:S01]  /*14a90*/  IMAD R2, R2, 0x8, R17 ;  /* 0x0000000802027824 */ /* 0x008fe200078e0211 */
[----:B----4-:R-:W-:-:S04]  /*14aa0*/  SHF.L.U32 R4, R3, 0x1f, RZ ;  /* 0x0000001f03047819 */ /* 0x010fc800000006ff */
[----:B------:R-:W1:Y:S02]  /*14ab0*/  SYNCS.PHASECHK.TRANS64.TRYWAIT P0, [R2+URZ+0x28480], R4 ;  /* 0x02848004020075a7 */ /* 0x000e64000800017f */
[----:B-1----:R-:W-:Y:S05]  /*14ac0*/  @!P0 BRA `(.L_x_1289) ;  /* 0x0000004400108947 */ /* 0x002fea0003800000 */
.L_x_1364:
[----:B------:R-:W-:Y:S05]  /*14ad0*/  @P1 BRA `(.L_x_1290) ;  /* 0x00000000001c1947 */ /* 0x000fea0003800000 */
[----:B------:R-:W0:Y:S02]  /*14ae0*/  S2R R3, SR_TID.X ;  /* 0x0000000000037919 */ /* 0x000e240000002100 */
[----:B0-----:R-:W-:Y:S01]  /*14af0*/  LOP3.LUT R5, R3, 0x1f, RZ, 0xc0, !PT ;  /* 0x0000001f03057812 */ /* 0x001fe200078ec0ff */
[----:B------:R-:W-:-:S03]  /*14b00*/  IMAD.MOV.U32 R3, RZ, RZ, 0x4000 ;  /* 0x00004000ff037424 */ /* 0x000fc600078e00ff */
[----:B------:R-:W-:Y:S01]  /*14b10*/  ISETP.NE.AND P0, PT, R5, RZ, PT ;  /* 0x000000ff0500720c */ /* 0x000fe20003f05270 */
[----:B------:R2:W-:-:S12]  /*14b20*/  SYNCS.ARRIVE.TRANS64 RZ, [R2+URZ+0x28470], R3 ;  /* 0x0284700302ff79a7 */ /* 0x0005d8000800003f */
[----:B--2---:R-:W-:Y:S05]  /*14b30*/  @!P0 BRA `(.L_x_1290) ;  /* 0x0000000000048947 */ /* 0x004fea0003800000 */
[----:B------:R-:W-:Y:S01]  /*14b40*/  BPT.TRAP 0x1 ;  /* 0x000000040000795c */ /* 0x000fe20000300000 */
.L_x_1290:
[----:B------:R-:W2:Y:S04]  /*14b50*/  LDL R3, [R1] ;  /* 0x0000000001037983 */ /* 0x000ea80000100800 */
[----:B0-----:R-:W3:Y:S01]  /*14b60*/  LDL R5, [R1+0x28] ;  /* 0x0000280001057983 */ /* 0x001ee20000100800 */
[----:B------:R-:W-:Y:S01]  /*14b70*/  R2UR UR33, R2 ;  /* 0x00000000022172ca */ /* 0x000fe200000e0000 */
[----:B------:R-:W-:Y:S01]  /*14b80*/  UIADD3 UR4, UP0, UR44, 0x470, URZ ;  /* 0x000004702c047890 */ /* 0x000fe2000ff1e03f */
[----:B-----5:R-:W-:Y:S01]  /*14b90*/  R2UR UR37, R16 ;  /* 0x00000000102572ca */ /* 0x020fe200000e0000 */
[----:B------:R-:W-:Y:S01]  /*14ba0*/  UMOV UR6, 0x0 ;  /* 0x0000000000067882 */ /* 0x000fe20000000000 */
[----:B------:R-:W-:Y:S01]  /*14bb0*/  UMOV UR7, 0x14f00000 ;  /* 0x14f0000000077882 */ /* 0x000fe20000000000 */
[----:B------:R-:W-:Y:S01]  /*14bc0*/  UIADD3.X UR5, URZ, UR45, URZ, UP0, !UPT ;  /* 0x0000002d3f057290 */ /* 0x000fe200087fe43f */
[----:B------:R-:W-:Y:S01]  /*14bd0*/  UMOV UR34, URZ ;  /* 0x0000003f00227c82 */ /* 0x000fe20008000000 */
[----:B------:R-:W-:Y:S01]  /*14be0*/  UMOV UR10, 0x80 ;  /* 0x00000080000a7882 */ /* 0x000fe20000000000 */
[----:B------:R-:W-:-:S05]  /*14bf0*/  UMOV UR12, UR36 ;  /* 0x00000024000c7c82 */ /* 0x000fca0008000000 */
[----:B------:R-:W-:Y:S02]  /*14c00*/  UIADD3 UR33, UR33, 0x28470, URZ ;  /* 0x0002847021217890 */ /* 0x000fe4000fffe03f */
[----:B------:R-:W-:-:S05]  /*14c10*/  UMOV UR13, UR37 ;  /* 0x00000025000d7c82 */ /* 0x000fca0008000000 */
[----:B------:R-:W-:Y:S01]  /*14c20*/  UMOV UR9, UR33 ;  /* 0x0000002100097c82 */ /* 0x000fe20008000000 */
[----:B--2---:R-:W-:Y:S02]  /*14c30*/  IMAD R3, R3, 0x4000, R17 ;  /* 0x0000400003037824 */ /* 0x004fe400078e0211 */
[----:B---3--:R-:W-:-:S03]  /*14c40*/  IMAD R0, R0, 0x40, R5 ;  /* 0x0000004000007824 */ /* 0x008fc600078e0205 */
[----:B------:R-:W-:Y:S02]  /*14c50*/  R2UR UR8, R3 ;  /* 0x00000000030872ca */ /* 0x000fe400000e0000 */
[----:B------:R-:W-:-:S11]  /*14c60*/  R2UR UR35, R0 ;  /* 0x00000000002372ca */ /* 0x000fd600000e0000 */
[----:B------:R-:W-:Y:S02]  /*14c70*/  UIADD3 UR32, UR8, 0x10000, URZ ;  /* 0x0001000008207890 */ /* 0x000fe4000fffe03f */
[----:B------:R-:W-:Y:S01]  /*14c80*/  UIADD3 UR8, UR8, 0x12000, URZ ;  /* 0x0001200008087890 */ /* 0x000fe2000fffe03f */
[----:B------:R-:W-:-:S06]  /*14c90*/  UMOV UR11, UR35 ;  /* 0x00000023000b7c82 */ /* 0x000fcc0008000000 */
[----:B------:R0:W-:Y:S02]  /*14ca0*/  UTMALDG.4D [UR32], [UR4], desc[UR6] ;  /* 0x00000620040075b4 */ /* 0x0001e40008019000 */
[----:B------:R0:W-:Y:S01]  /*14cb0*/  UTMALDG.4D [UR8], [UR4], desc[UR6] ;  /* 0x00000608040075b4 */ /* 0x0001e20008019000 */
[----:B------:R-:W2:Y:S02]  /*14cc0*/  SYNCS.PHASECHK.TRANS64.TRYWAIT P0, [R2+URZ+0x28440], R4 ;  /* 0x02844004020075a7 */ /* 0x000ea4000800017f */
[----:B0-2---:R-:W-:Y:S05]  /*14cd0*/  @!P0 BRA `(.L_x_1291) ;  /* 0x0000004000a08947 */ /* 0x005fea0003800000 */
.L_x_1365:
        /* <DEDUP_REMOVED lines=8> */
.L_x_1292:
        /* <DEDUP_REMOVED lines=26> */
.L_x_1286:
[----:B------:R-:W-:Y:S05]  /*14f00*/  WARPSYNC.ALL ;  /* 0x0000000000007948 */ /* 0x000fea0003800000 */
[----:B-1----:R-:W-:Y:S01]  /*14f10*/  VIADD R0, R17, 0x18000 ;  /* 0x0001800011007836 */ /* 0x002fe20000000000 */
[----:B---3--:R-:W-:Y:S01]  /*14f20*/  USHF.R.S32.HI UR4, URZ, 0x1f, UR43 ;  /* 0x0000001f3f047899 */ /* 0x008fe2000801142b */
[----:B------:R-:W-:Y:S03]  /*14f30*/  BAR.SYNC.DEFER_BLOCKING 0x8, 0x180 ;  /* 0x0206000000007b1d */ /* 0x000fe60000010000 */
[----:B------:R-:W-:-:S03]  /*14f40*/  LOP3.LUT P0, RZ, R0, 0x3ff, RZ, 0xc0, !PT ;  /* 0x000003ff00ff7812 */ /* 0x000fc6000780c0ff */
[----:B------:R-:W-:Y:S01]  /*14f50*/  ULDC.64 UR6, c[0x0][0x298] ;  /* 0x0000a60000067ab9 */ /* 0x000fe20000000a00 */
[----:B------:R-:W-:Y:S01]  /*14f60*/  BSSY B6, `(.L_x_1293) ;  /* 0x0000016000067945 */ /* 0x000fe20003800000 */
[----:B------:R-:W-:Y:S02]  /*14f70*/  UIMAD UR4, UR4, UR6, URZ ;  /* 0x00000006040472a4 */ /* 0x000fe4000f8e023f */
[----:B------:R-:W-:Y:S02]  /*14f80*/  UIMAD.WIDE.U32 UR40, UR43, UR6, URZ ;  /* 0x000000062b2872a5 */ /* 0x000fe4000f8e003f */
[----:B------:R-:W-:-:S04]  /*14f90*/  UIMAD UR4, UR43, UR7, UR4 ;  /* 0x000000072b0472a4 */ /* 0x000fc8000f8e0204 */
[----:B------:R-:W-:Y:S01]  /*14fa0*/  UIADD3 UR37, UR41, UR4, URZ ;  /* 0x0000000429257290 */ /* 0x000fe2000fffe03f */
[----:B------:R-:W-:Y:S11]  /*14fb0*/  @!P0 BRA `(.L_x_1294) ;  /* 0x0000000000408947 */ /* 0x000ff60003800000 */
        /* <DEDUP_REMOVED lines=15> */
[----:B-1----:R-:W-:Y:S05]  /*150b0*/  CALL.ABS.NOINC R2 ;  /* 0x0000000002007343 */ /* 0x002fea0003c00000 */
.L_x_1294:
[----:B------:R-:W-:Y:S05]  /*150c0*/  BSYNC B6 ;  /* 0x0000000000067941 */ /* 0x000fea0003800000 */
.L_x_1293:
[----:B--2---:R-:W1:Y:S01]  /*150d0*/  LDC R8, c[0x0][0x448] ;  /* 0x00011200ff087b82 */ /* 0x004e620000000800 */
[----:B------:R-:W2:Y:S01]  /*150e0*/  S2R R2, SR_TID.X ;  /* 0x0000000000027919 */ /* 0x000ea20000002100 */
[----:B------:R-:W-:Y:S01]  /*150f0*/  ULDC.64 UR8, c[0x0][0xa00] ;  /* 0x0002800000087ab9 */ /* 0x000fe20000000a00 */
[----:B------:R-:W-:Y:S01]  /*15100*/  ULDC.64 UR6, c[0x0][0x2d8] ;  /* 0x0000b60000067ab9 */ /* 0x000fe20000000a00 */
[----:B------:R-:W-:Y:S01]  /*15110*/  UISETP.NE.U32.AND UP0, UPT, UR8, URZ, UPT ;  /* 0x0000003f0800728c */ /* 0x000fe2000bf05070 */
[----:B------:R-:W3:Y:S01]  /*15120*/  S2R R9, SR_TID.X ;  /* 0x0000000000097919 */ /* 0x000ee20000002100 */
[----:B------:R-:W-:Y:S01]  /*15130*/  UMOV UR4, UR40 ;  /* 0x0000002800047c82 */ /* 0x000fe20008000000 */
[----:B------:R-:W-:Y:S01]  /*15140*/  UMOV UR5, UR37 ;  /* 0x0000002500057c82 */ /* 0x000fe20008000000 */
[----:B------:R-:W-:Y:S02]  /*15150*/  UISETP.NE.AND.EX UP0, UPT, UR9, URZ, UPT, UP0 ;  /* 0x0000003f0900728c */ /* 0x000fe4000bf05300 */
[----:B------:R-:W-:-:S02]  /*15160*/  UIMAD.WIDE.U32 UR4, UR36, UR6, UR4 ;  /* 0x00000006240472a5 */ /* 0x000fc4000f8e0004 */
[----:B------:R-:W-:Y:S01]  /*15170*/  USHF.R.S32.HI UR6, URZ, 0x1f, UR38 ;  /* 0x0000001f3f067899 */ /* 0x000fe20008011426 */
[----:B------:R-:W-:Y:S01]  /*15180*/  ULDC.64 UR8, c[0x0][0x2e0] ;  /* 0x0000b80000087ab9 */ /* 0x000fe20000000a00 */
[----:B------:R-:W-:Y:S02]  /*15190*/  UIMAD UR5, UR36, UR7, UR5 ;  /* 0x00000007240572a4 */ /* 0x000fe4000f8e0205 */
[----:B------:R-:W-:Y:S02]  /*151a0*/  USEL UR6, UR6, URZ, !UP0 ;  /* 0x0000003f06067287 */ /* 0x000fe4000c000000 */
[----:B------:R-:W-:Y:S02]  /*151b0*/  USEL UR7, UR38, URZ, !UP0 ;  /* 0x0000003f26077287 */ /* 0x000fe4000c000000 */
[----:B------:R-:W-:Y:S02]  /*151c0*/  UIMAD UR6, UR6, UR8, URZ ;  /* 0x00000008060672a4 */ /* 0x000fe4000f8e023f */
[----:B------:R-:W-:Y:S01]  /*151d0*/  UIMAD.WIDE.U32 UR4, UR7, UR8, UR4 ;  /* 0x00000008070472a5 */ /* 0x000fe2000f8e0004 */
[----:B-1----:R-:W-:Y:S01]  /*151e0*/  ISETP.NE.AND P0, PT, R8, 0x1, PT ;  /* 0x000000010800780c */ /* 0x002fe20003f05270 */
[----:B------:R-:W-:-:S04]  /*151f0*/  UIMAD UR6, UR7, UR9, UR6 ;  /* 0x00000009070672a4 */ /* 0x000fc8000f8e0206 */
[----:B------:R-:W-:Y:S01]  /*15200*/  UIADD3 UR6, UR5, UR6, URZ ;  /* 0x0000000605067290 */ /* 0x000fe2000fffe03f */
[----:B------:R-:W-:Y:S02]  /*15210*/  IMAD.U32 R6, RZ, RZ, UR4 ;  /* 0x00000004ff067e24 */ /* 0x000fe4000f8e00ff */
[----:B------:R-:W-:Y:S01]  /*15220*/  IMAD.U32 R7, RZ, RZ, UR5 ;  /* 0x00000005ff077e24 */ /* 0x000fe2000f8e00ff */
[C---:B--2---:R-:W-:Y:S01]  /*15230*/  LOP3.LUT R0, R2.reuse, 0x7f, RZ, 0xc0, !PT ;  /* 0x0000007f02007812 */ /* 0x044fe200078ec0ff */
[----:B------:R-:W-:Y:S01]  /*15240*/  IMAD.SHL.U32 R2, R2, 0x10, RZ ;  /* 0x0000001002027824 */ /* 0x000fe200078e00ff */
[----:B------:R-:W-:Y:S02]  /*15250*/  ULDC.64 UR4, c[0x0][0x2d0] ;  /* 0x0000b40000047ab9 */ /* 0x000fe40000000a00 */
[----:B------:R-:W1:Y:S01]  /*15260*/  @P0 LDC R3, c[0x0][0x44c] ;  /* 0x00011300ff030b82 */ /* 0x000e620000000800 */
[----:B------:R-:W-:Y:S01]  /*15270*/  SHF.R.U32.HI R0, RZ, 0x3, R0 ;  /* 0x00000003ff007819 */ /* 0x000fe20000011600 */
[----:B---3--:R-:W-:Y:S01]  /*15280*/  IMAD.SHL.U32 R9, R9, 0x10, RZ ;  /* 0x0000001009097824 */ /* 0x008fe200078e00ff */
[----:B------:R-:W2:Y:S02]  /*15290*/  S2R R7, SR_TID.X ;  /* 0x0000000000077919 */ /* 0x000ea40000002100 */
[----:B------:R-:W-:-:S02]  /*152a0*/  LOP3.LUT R2, R0, 0x70, R2, 0xf8, !PT ;  /* 0x0000007000027812 */ /* 0x000fc400078ef802 */
[----:B------:R-:W-:Y:S01]  /*152b0*/  LOP3.LUT R9, R9, 0x70, RZ, 0xc0, !PT ;  /* 0x0000007009097812 */ /* 0x000fe200078ec0ff */
[----:B------:R-:W3:Y:S02]  /*152c0*/  @P0 LDC R4, c[0x0][0x450] ;  /* 0x00011400ff040b82 */ /* 0x000ee40000000800 */
[----:B------:R-:W-:Y:S01]  /*152d0*/  IMAD.IADD R2, R2, 0x1, R18 ;  /* 0x0000000102027824 */ /* 0x000fe200078e0212 */
[----:B------:R-:W-:-:S03]  /*152e0*/  LOP3.LUT R9, R9, 0x80, RZ, 0xfc, !PT ;  /* 0x0000008009097812 */ /* 0x000fc600078efcff */
[----:B------:R-:W-:Y:S02]  /*152f0*/  IMAD.MOV.U32 R0, RZ, RZ, R2 ;  /* 0x000000ffff007224 */ /* 0x000fe400078e0002 */
[----:B-1----:R-:W-:-:S05]  /*15300*/  @P0 IMAD.HI.U32 R3, R2, R3, RZ ;  /* 0x0000000302030227 */ /* 0x002fca00078e00ff */
[----:B---3--:R-:W-:Y:S01]  /*15310*/  @P0 SHF.R.U32.HI R0, RZ, R4, R3 ;  /* 0x00000004ff000219 */ /* 0x008fe20000011603 */
[----:B------:R-:W-:Y:S01]  /*15320*/  IMAD.U32 R3, RZ, RZ, UR6 ;  /* 0x00000006ff037e24 */ /* 0x000fe2000f8e00ff */
[----:B------:R-:W-:Y:S01]  /*15330*/  ULDC.64 UR6, c[0x0][0x280] ;  /* 0x0000a00000067ab9 */ /* 0x000fe20000000a00 */
[----:B--2---:R-:W-:Y:S01]  /*15340*/  IMAD.SHL.U32 R10, R7, 0x10, RZ ;  /* 0x00000010070a7824 */ /* 0x004fe200078e00ff */
[--C-:B0-----:R-:W-:Y:S01]  /*15350*/  SHF.R.S32.HI R5, RZ, 0x1f, R0.reuse ;  /* 0x0000001fff057819 */ /* 0x101fe20000011400 */
[----:B------:R-:W-:-:S03]  /*15360*/  IMAD.MOV R4, RZ, RZ, -R0 ;  /* 0x000000ffff047224 */ /* 0x000fc600078e0a00 */
[----:B------:R-:W-:Y:S01]  /*15370*/  LOP3.LUT R10, R10, 0x70, RZ, 0xc0, !PT ;  /* 0x000000700a0a7812 */ /* 0x000fe200078ec0ff */
[----:B------:R-:W-:Y:S02]  /*15380*/  IMAD R4, R8, R4, R2 ;  /* 0x0000000408047224 */ /* 0x000fe400078e0202 */
[----:B------:R-:W-:Y:S02]  /*15390*/  IMAD.MOV.U32 R2, RZ, RZ, R6 ;  /* 0x000000ffff027224 */ /* 0x000fe400078e0006 */
[----:B------:R-:W-:Y:S02]  /*153a0*/  IMAD R5, R5, UR4, RZ ;  /* 0x0000000405057c24 */ /* 0x000fe4000f8e02ff */
[----:B------:R-:W-:-:S04]  /*153b0*/  IMAD.WIDE.U32 R2, R0, UR4, R2 ;  /* 0x0000000400027c25 */ /* 0x000fc8000f8e0002 */
[----:B------:R-:W-:Y:S01]  /*153c0*/  IMAD R0, R0, UR5, R5 ;  /* 0x0000000500007c24 */ /* 0x000fe2000f8e0205 */
[----:B------:R-:W-:-:S03]  /*153d0*/  ULDC.64 UR4, c[0x0][0x2c8] ;  /* 0x0000b20000047ab9 */ /* 0x000fc60000000a00 */
[----:B------:R-:W-:Y:S01]  /*153e0*/  IMAD.IADD R3, R3, 0x1, R0 ;  /* 0x0000000103037824 */ /* 0x000fe200078e0200 */
[----:B------:R-:W-:Y:S01]  /*153f0*/  SHF.R.S32.HI R0, RZ, 0x1f, R4 ;  /* 0x0000001fff007819 */ /* 0x000fe20000011404 */
[----:B------:R-:W-:-:S04]  /*15400*/  IMAD.WIDE.U32 R2, R4, UR4, R2 ;  /* 0x0000000404027c25 */ /* 0x000fc8000f8e0002 */
[----:B------:R-:W-:Y:S01]  /*15410*/  IMAD R0, R0, UR4, RZ ;  /* 0x0000000400007c24 */ /* 0x000fe2000f8e02ff */
[----:B------:R-:W-:Y:S02]  /*15420*/  ULDC UR4, c[0x0][0x2b8] ;  /* 0x0000ae0000047ab9 */ /* 0x000fe40000000800 */
[----:B------:R-:W-:Y:S01]  /*15430*/  ISETP.GE.AND P1, PT, R9, UR4, PT ;  /* 0x0000000409007c0c */ /* 0x000fe2000bf26270 */
[----:B------:R-:W-:Y:S01]  /*15440*/  IMAD R0, R4, UR5, R0 ;  /* 0x0000000504007c24 */ /* 0x000fe2000f8e0200 */
[----:B------:R0:W5:Y:S01]  /*15450*/  LDL R9, [R1+0x30] ;  /* 0x0000300001097983 */ /* 0x0001620000100800 */
[----:B------:R-:W-:Y:S02]  /*15460*/  IADD3 R4, P2, R2, UR6, RZ ;  /* 0x0000000602047c10 */ /* 0x000fe4000ff5e0ff */
[----:B------:R-:W-:Y:S01]  /*15470*/  ISETP.GE.AND P0, PT, R10, UR4, PT ;  /* 0x000000040a007c0c */ /* 0x000fe2000bf06270 */
[----:B------:R-:W-:Y:S01]  /*15480*/  UMOV UR4, 0xffffffff ;  /* 0xffffffff00047882 */ /* 0x000fe20000000000 */
[----:B------:R-:W-:-:S02]  /*15490*/  IADD3.X R3, R3, UR7, R0, P2, !PT ;  /* 0x0000000703037c10 */ /* 0x000fc400097fe400 */
[----:B------:R-:W-:Y:S09]  /*154a0*/  BRA.DIV UR4, `(.L_x_1295) ;  /* 0x0000003a04c07947 */ /* 0x000ff2000b800000 */
[----:B------:R-:W1:Y:S01]  /*154b0*/  S2R R5, SR_TID.X ;  /* 0x0000000000057919 */ /* 0x000e620000002100 */
[----:B------:R-:W-:Y:S01]  /*154c0*/  IMAD R2, R19, R8, RZ ;  /* 0x0000000813027224 */ /* 0x000fe200078e02ff */
[----:B------:R-:W2:Y:S04]  /*154d0*/  SHFL.IDX PT, R7, R4, RZ, 0x181f ;  /* 0x00181fff04077589 */ /* 0x000ea800000e0000 */
[----:B------:R-:W3:Y:S04]  /*154e0*/  SHFL.IDX PT, R6, R3, RZ, 0x181f ;  /* 0x00181fff03067589 */ /* 0x000ee800000e0000 */
[----:B------:R-:W-:Y:S01]  /*154f0*/  SHFL.IDX PT, R8, R3, 0x1, 0x181f ;  /* 0x00381f0003087f89 */ /* 0x000fe200000e0000 */
[----:B-1----:R-:W-:-:S04]  /*15500*/  LOP3.LUT R5, R5, 0x7f, RZ, 0xc0, !PT ;  /* 0x0000007f05057812 */ /* 0x002fc800078ec0ff */
[----:B------:R-:W-:-:S05]  /*15510*/  SHF.R.U32.HI R5, RZ, 0x3, R5 ;  /* 0x00000003ff057819 */ /* 0x000fca0000011605 */
[----:B------:R-:W-:-:S04]  /*15520*/  IMAD.IADD R0, R5, 0x1, R18 ;  /* 0x0000000105007824 */ /* 0x000fc800078e0212 */
[C---:B------:R-:W-:Y:S01]  /*15530*/  VIADD R5, R0.reuse, 0x10 ;  /* 0x0000001000057836 */ /* 0x040fe20000000000 */
[----:B------:R-:W-:-:S04]  /*15540*/  ISETP.GE.AND P4, PT, R0, R2, PT ;  /* 0x000000020000720c */ /* 0x000fc80003f86270 */
[----:B------:R-:W-:Y:S02]  /*15550*/  ISETP.GE.AND P2, PT, R5, R2, PT ;  /* 0x000000020500720c */ /* 0x000fe40003f46270 */
[----:B------:R-:W1:Y:S07]  /*15560*/  SHFL.IDX PT, R5, R4, 0x1, 0x181f ;  /* 0x00381f0004057f89 */ /* 0x000e6e00000e0000 */
[----:B--2---:R-:W-:-:S05]  /*15570*/  @!P4 IADD3 R7, P3, R10, R7, RZ ;  /* 0x000000070a07c210 */ /* 0x004fca0007f7e0ff */
[----:B---3--:R-:W-:-:S05]  /*15580*/  @!P4 IMAD.X R6, RZ, RZ, R6, P3 ;  /* 0x000000ffff06c224 */ /* 0x008fca00018e0606 */
[----:B------:R-:W-:-:S04]  /*15590*/  @!P4 LOP3.LUT R7, R7, R6, RZ, 0x3c, !PT ;  /* 0x000000060707c212 */ /* 0x000fc800078e3cff */
[----:B------:R-:W-:-:S04]  /*155a0*/  @!P4 LOP3.LUT R6, R7, R6, RZ, 0x3c, !PT ;  /* 0x000000060706c212 */ /* 0x000fc800078e3cff */
[----:B------:R-:W-:-:S05]  /*155b0*/  @!P4 LOP3.LUT R7, R7, R6, RZ, 0x3c, !PT ;  /* 0x000000060707c212 */ /* 0x000fca00078e3cff */
[----:B-----5:R-:W-:Y:S04]  /*155c0*/  @!P4 LDGSTS.E.BYPASS.LTC128B.128 [R9+0x18000], desc[UR48][R6.64], !P0 ;  /* 0x180000000609cfae */ /* 0x020fe8000c101d70 */
[----:B------:R1:W-:Y:S02]  /*155d0*/  @!P4 LDGSTS.E.BYPASS.LTC128B.128 [R9+0x1c000], desc[UR48][R6.64+0x80], !P1 ;  /* 0x1c0000800609cfae */ /* 0x0003e4000c901d70 */
[----:B-1----:R-:W-:Y:S01]  /*155e0*/  @!P2 IADD3 R7, P3, R10, R5, RZ ;  /* 0x000000050a07a210 */ /* 0x002fe20007f7e0ff */
        /* <DEDUP_REMOVED lines=8> */
[----:B------:R-:W2:Y:S04]  /*15670*/  SHFL.IDX PT, R5, R4, 0x2, 0x181f ;  /* 0x00581f0004057f89 */ /* 0x000ea800000e0000 */
[----:B-1----:R-:W1:Y:S06]  /*15680*/  SHFL.IDX PT, R6, R3, 0x2, 0x181f ;  /* 0x00581f0003067f89 */ /* 0x002e6c00000e0000 */
[----:B--2---:R-:W-:-:S05]  /*15690*/  @!P2 IADD3 R5, P3, R10, R5, RZ ;  /* 0x000000050a05a210 */ /* 0x004fca0007f7e0ff */
[----:B-1----:R-:W-:-:S04]  /*156a0*/  @!P2 IMAD.X R6, RZ, RZ, R6, P3 ;  /* 0x000000ffff06a224 */ /* 0x002fc800018e0606 */
[----:B------:R-:W-:Y:S02]  /*156b0*/  @!P2 IMAD.MOV.U32 R7, RZ, RZ, R6 ;  /* 0x000000ffff07a224 */ /* 0x000fe400078e0006 */
[----:B------:R-:W-:Y:S02]  /*156c0*/  @!P2 IMAD.MOV.U32 R6, RZ, RZ, R5 ;  /* 0x000000ffff06a224 */ /* 0x000fe400078e0005 */
[----:B------:R-:W-:-:S03]  /*156d0*/  VIADD R5, R0, 0x30 ;  /* 0x0000003000057836 */ /* 0x000fc60000000000 */
        /* <DEDUP_REMOVED lines=34> */
[----:B------:R-:W-:Y:S04]  /*15900*/  SHFL.IDX PT, R4, R4, 0x7, 0x181f ;  /* 0x00f81f0004047f89 */ /* 0x000fe800000e0000 */
[----:B-1----:R-:W1:Y:S04]  /*15910*/  SHFL.IDX PT, R6, R3, 0x6, 0x181f ;  /* 0x00d81f0003067f89 */ /* 0x002e6800000e0000 */
[----:B------:R-:W3:Y:S01]  /*15920*/  SHFL.IDX PT, R3, R3, 0x7, 0x181f ;  /* 0x00f81f0003037f89 */ /* 0x000ee200000e0000 */
[----:B--2---:R-:W-:-:S05]  /*15930*/  @!P2 IADD3 R5, P3, R10, R5, RZ ;  /* 0x000000050a05a210 */ /* 0x004fca0007f7e0ff */
[----:B-1----:R-:W-:-:S04]  /*15940*/  @!P2 IMAD.X R6, RZ, RZ, R6, P3 ;  /* 0x000000ffff06a224 */ /* 0x002fc800018e0606 */
[----:B------:R-:W-:Y:S02]  /*15950*/  @!P2 IMAD.MOV.U32 R7, RZ, RZ, R6 ;  /* 0x000000ffff07a224 */ /* 0x000fe400078e0006 */
[----:B------:R-:W-:-:S05]  /*15960*/  @!P2 IMAD.MOV.U32 R6, RZ, RZ, R5 ;  /* 0x000000ffff06a224 */ /* 0x000fca00078e0005 */
[----:B------:R1:W-:Y:S04]  /*15970*/  @!P2 LDGSTS.E.BYPASS.LTC128B.128 [R9+0x1b000], desc[UR48][R6.64], !P0 ;  /* 0x1b0000000609afae */ /* 0x0003e8000c101d70 */
[----:B---3--:R1:W-:Y:S02]  /*15980*/  @!P2 LDGSTS.E.BYPASS.LTC128B.128 [R9+0x1f000], desc[UR48][R6.64+0x80], !P1 ;  /* 0x1f0000800609afae */ /* 0x0083e4000c901d70 */
.L_x_1382:
[----:B------:R-:W-:Y:S01]  /*15990*/  VIADD R0, R0, 0x70 ;  /* 0x0000007000007836 */ /* 0x000fe20000000000 */
[----:B------:R-:W-:Y:S04]  /*159a0*/  BSSY B0, `(.L_x_1296) ;  /* 0x000000a000007945 */ /* 0x000fe80003800000 */
[----:B------:R-:W-:-:S13]  /*159b0*/  ISETP.GE.AND P2, PT, R0, R2, PT ;  /* 0x000000020000720c */ /* 0x000fda0003f46270 */
[----:B------:R-:W-:Y:S05]  /*159c0*/  @P2 BRA `(.L_x_1297) ;  /* 0x00000000001c2947 */ /* 0x000fea0003800000 */
[----:B------:R-:W-:-:S05]  /*159d0*/  IADD3 R2, P2, R10, R4, RZ ;  /* 0x000000040a027210 */ /* 0x000fca0007f5e0ff */
[----:B------:R-:W-:-:S05]  /*159e0*/  IMAD.X R3, RZ, RZ, R3, P2 ;  /* 0x000000ffff037224 */ /* 0x000fca00010e0603 */
[----:B------:R-:W-:Y:S01]  /*159f0*/  @!PT LDS RZ, [RZ] ;  /* 0x00000000fffff984 */ /* 0x000fe20000000800 */
[----:B------:R-:W-:Y:S01]  /*15a00*/  @!PT LDS RZ, [RZ] ;  /* 0x00000000fffff984 */ /* 0x000fe20000000800 */
[----:B------:R-:W-:Y:S01]  /*15a10*/  @!PT LDS RZ, [RZ] ;  /* 0x00000000fffff984 */ /* 0x000fe20000000800 */
[----:B------:R2:W-:Y:S04]  /*15a20*/  LDGSTS.E.BYPASS.LTC128B.128 [R9+0x1b800], desc[UR48][R2.64], !P0 ;  /* 0x1b80000002097fae */ /* 0x0005e8000c101d70 */
[----:B------:R2:W-:Y:S02]  /*15a30*/  LDGSTS.E.BYPASS.LTC128B.128 [R9+0x1f800], desc[UR48][R2.64+0x80], !P1 ;  /* 0x1f80008002097fae */ /* 0x0005e4000c901d70 */
.L_x_1297:
[----:B------:R-:W-:Y:S05]  /*15a40*/  BSYNC B0 ;  /* 0x0000000000007941 */ /* 0x000fea0003800000 */
.L_x_1296:
[----:B------:R-:W-:Y:S01]  /*15a50*/  NOP ;  /* 0x0000000000007918 */ /* 0x000fe20000000000 */
[----:B------:R-:W-:-:S13]  /*15a60*/  PLOP3.LUT P0, PT, PT, PT, PT, 0x80, 0x0 ;  /* 0x000000000000781c */ /* 0x000fda0003f0f070 */
.L_x_1298:
[----:B------:R-:W-:Y:S02]  /*15a70*/  PLOP3.LUT P1, PT, P1, P0, PT, 0xa2, 0x0 ;  /* 0x000000000000781c */ /* 0x000fe40000f21472 */
[----:B------:R-:W-:-:S08]  /*15a80*/  @P0 R2UR P1, UR4, R17 ;  /* 0x00000000110402ca */ /* 0x000fd00000020000 */
[----:B------:R-:W-:-:S05]  /*15a90*/  @P0 PLOP3.LUT P0, PT, P1, PT, PT, 0x80, 0x0 ;  /* 0x000000000000081c */ /* 0x000fca0000f0f070 */
[----:B------:R-:W-:Y:S01]  /*15aa0*/  @!P1 SYNCS.ARRIVE.TRANS64.RED.A0T1 RZ, [UR4+0x28400], RZ ;  /* 0x028400ffffff99a7 */ /* 0x000fe20008200404 */
[----:B------:R-:W-:Y:S07]  /*15ab0*/  @!P1 ARRIVES.LDGSTSBAR.64.TRANSCNT [UR4+0x28400] ;  /* 0x02840000ff0099b0 */ /* 0x000fee0008000a84 */
[----:B------:R-:W-:Y:S05]  /*15ac0*/  @P0 BRA.U.ANY `(.L_x_1298) ;  /* 0xfffffffd00e80947 */ /* 0x000fea000393ffff */
[----:B--2---:R-:W2:Y:S02]  /*15ad0*/  LDL.LU R2, [R1+0x38] ;  /* 0x0000380001027983 */ /* 0x004ea40000300800 */
        /* <DEDUP_REMOVED lines=9> */
[----:B------:R-:W3:Y:S03]  /*15b70*/  SYNCS.PHASECHK.TRANS64.TRYWAIT P0, [R17+URZ+0x28420], R0 ;  /* 0x02842000110075a7 */ /* 0x000ee6000800017f */
[----:B--23--:R-:W-:Y:S05]  /*15b80*/  @!P0 BRA `(.L_x_1300) ;  /* 0x0000003c00bc8947 */ /* 0x00cfea0003800000 */
.L_x_1383:
[----:B------:R-:W-:Y:S05]  /*15b90*/  BSYNC B0 ;  /* 0x0000000000007941 */ /* 0x000fea0003800000 */
.L_x_1299:
[----:B------:R-:W3:Y:S04]  /*15ba0*/  LDL.LU R2, [R1+0x34] ;  /* 0x0000340001027983 */ /* 0x000ee80000300800 */
[----:B------:R-:W4:Y:S01]  /*15bb0*/  LDL R3, [R1+0x18] ;  /* 0x0000180001037983 */ /* 0x000f220000100800 */
[----:B---3--:R-:W-:-:S05]  /*15bc0*/  VIADD R2, R2, 0xfffffffe ;  /* 0xfffffffe02027836 */ /* 0x008fca0000000000 */
[----:B----4-:R-:W-:-:S13]  /*15bd0*/  ISETP.GE.AND P0, PT, R2, R3, PT ;  /* 0x000000030200720c */ /* 0x010fda0003f06270 */
[----:B------:R-:W-:Y:S05]  /*15be0*/  @!P0 BRA `(.L_x_1301) ;  /* 0x0000001000388947 */ /* 0x000fea0003800000 */
[----:B--2---:R2:W5:Y:S04]  /*15bf0*/  LDL.LU R0, [R1] ;  /* 0x0000000001007983 */ /* 0x0045680000300800 */
[----:B------:R2:W5:Y:S02]  /*15c00*/  LDL.LU R3, [R1+0x8] ;  /* 0x0000080001037983 */ /* 0x0005640000300800 */
.L_x_1323:
[----:B------:R-:W3:Y:S01]  /*15c10*/  LDL R4, [R1+0x24] ;  /* 0x0000240001047983 */ /* 0x000ee20000100800 */
[----:B-----5:R-:W-:Y:S01]  /*15c20*/  VIADD R5, R0, 0x1 ;  /* 0x0000000100057836 */ /* 0x020fe20000000000 */
[----:B------:R-:W-:Y:S05]  /*15c30*/  YIELD ;  /* 0x0000000000007946 */ /* 0x000fea0003800000 */
[C---:B------:R-:W-:Y:S01]  /*15c40*/  ISETP.NE.AND P0, PT, R5.reuse, 0x2, PT ;  /* 0x000000020500780c */ /* 0x040fe20003f05270 */
[----:B------:R-:W-:Y:S03]  /*15c50*/  BSSY B0, `(.L_x_1302) ;  /* 0x000008b000007945 */ /* 0x000fe60003800000 */
[----:B------:R-:W-:-:S02]  /*15c60*/  SEL R10, R5, RZ, P0 ;  /* 0x000000ff050a7207 */ /* 0x000fc40000000000 */
[----:B---3--:R-:W-:Y:S02]  /*15c70*/  LOP3.LUT P1, RZ, R4, 0x1, RZ, 0xc0, !PT ;  /* 0x0000000104ff7812 */ /* 0x008fe4000782c0ff */
[----:B------:R-:W-:-:S04]  /*15c80*/  SEL R4, RZ, 0x1, P0 ;  /* 0x00000001ff047807 */ /* 0x000fc80000000000 */
[----:B-1----:R-:W-:-:S05]  /*15c90*/  LOP3.LUT R9, R3, R4, RZ, 0x3c, !PT ;  /* 0x0000000403097212 */ /* 0x002fca00078e3cff */
[----:B------:R1:W-:Y:S04]  /*15ca0*/  STL [R1+0x8], R9 ;  /* 0x0000080901007387 */ /* 0x0003e80000100800 */
[----:B------:R1:W-:Y:S01]  /*15cb0*/  STL [R1], R10 ;  /* 0x0000000a01007387 */ /* 0x0003e20000100800 */
        /* <DEDUP_REMOVED lines=11> */
[----:B------:R-:W4:Y:S02]  /*15d70*/  @P0 LDC.64 R4, c[0x0][0x440] ;  /* 0x00011000ff040b82 */ /* 0x000f240000000a00 */
[----:B----4-:R-:W-:-:S04]  /*15d80*/  @P0 IMAD.HI.U32 R6, R2, R4, RZ ;  /* 0x0000000402060227 */ /* 0x010fc800078e00ff */
[----:B------:R-:W-:Y:S01]  /*15d90*/  IMAD.MOV.U32 R4, RZ, RZ, R2 ;  /* 0x000000ffff047224 */ /* 0x000fe200078e0002 */
        /* <DEDUP_REMOVED lines=11> */
.L_x_1304:
[----:B---3--:R-:W-:Y:S01]  /*15e50*/  IMAD R6, R10, 0x8, R17 ;  /* 0x000000080a067824 */ /* 0x008fe200078e0211 */
[----:B------:R-:W-:Y:S01]  /*15e60*/  SHF.L.U32 R5, R9, 0x1f, RZ ;  /* 0x0000001f09057819 */ /* 0x000fe200000006ff */
[----:B------:R-:W3:Y:S01]  /*15e70*/  S2R R4, SR_TID.X ;  /* 0x0000000000047919 */ /* 0x000ee20000002100 */
[----:B------:R-:W-:Y:S02]  /*15e80*/  BSSY B1, `(.L_x_1305) ;  /* 0x0000005000017945 */ /* 0x000fe40003800000 */
[----:B------:R-:W4:Y:S01]  /*15e90*/  SYNCS.PHASECHK.TRANS64.TRYWAIT P0, [R6+URZ+0x28480], R5 ;  /* 0x02848005060075a7 */ /* 0x000f22000800017f */
[----:B---3--:R-:W-:-:S04]  /*15ea0*/  LOP3.LUT R4, R4, 0x7f, RZ, 0xc0, !PT ;  /* 0x0000007f04047812 */ /* 0x008fc800078ec0ff */
[----:B------:R-:W-:Y:S01]  /*15eb0*/  ISETP.NE.AND P1, PT, R4, RZ, PT ;  /* 0x000000ff0400720c */ /* 0x000fe20003f25270 */
[----:B----4-:R-:W-:-:S12]  /*15ec0*/  @!P0 BRA `(.L_x_1306) ;  /* 0x0000003c00008947 */ /* 0x010fd80003800000 */
.L_x_1384:
[----:B------:R-:W-:Y:S05]  /*15ed0*/  BSYNC B1 ;  /* 0x0000000000017941 */ /* 0x000fea0003800000 */
.L_x_1305:
[----:B------:R-:W-:Y:S04]  /*15ee0*/  BSSY B1, `(.L_x_1307) ;  /* 0x0000009000017945 */ /* 0x000fe80003800000 */
[----:B------:R-:W-:Y:S05]  /*15ef0*/  @P1 BRA `(.L_x_1308) ;  /* 0x00000000001c1947 */ /* 0x000fea0003800000 */
[----:B------:R-:W4:Y:S02]  /*15f00*/  S2R R4, SR_TID.X ;  /* 0x0000000000047919 */ /* 0x000f240000002100 */
[----:B----4-:R-:W-:Y:S01]  /*15f10*/  LOP3.LUT R7, R4, 0x1f, RZ, 0xc0, !PT ;  /* 0x0000001f04077812 */ /* 0x010fe200078ec0ff */
[----:B------:R-:W-:-:S03]  /*15f20*/  IMAD.MOV.U32 R4, RZ, RZ, 0x4000 ;  /* 0x00004000ff047424 */ /* 0x000fc600078e00ff */
[----:B------:R-:W-:Y:S01]  /*15f30*/  ISETP.NE.AND P0, PT, R7, RZ, PT ;  /* 0x000000ff0700720c */ /* 0x000fe20003f05270 */
[----:B------:R4:W-:-:S12]  /*15f40*/  SYNCS.ARRIVE.TRANS64 RZ, [R6+URZ+0x28470], R4 ;  /* 0x0284700406ff79a7 */ /* 0x0009d8000800003f */
[----:B----4-:R-:W-:Y:S05]  /*15f50*/  @!P0 BRA `(.L_x_1308) ;  /* 0x0000000000048947 */ /* 0x010fea0003800000 */
[----:B------:R-:W-:Y:S01]  /*15f60*/  BPT.TRAP 0x1 ;  /* 0x000000040000795c */ /* 0x000fe20000300000 */
.L_x_1308:
[----:B------:R-:W-:Y:S05]  /*15f70*/  BSYNC B1 ;  /* 0x0000000000017941 */ /* 0x000fea0003800000 */
.L_x_1307:
[----:B------:R-:W4:Y:S04]  /*15f80*/  LDL R4, [R1] ;  /* 0x0000000001047983 */ /* 0x000f280000100800 */
[----:B------:R-:W2:Y:S01]  /*15f90*/  LDL R7, [R1+0x28] ;  /* 0x0000280001077983 */ /* 0x000ea20000100800 */
[----:B------:R-:W-:Y:S01]  /*15fa0*/  IMAD.MOV.U32 R13, RZ, RZ, RZ ;  /* 0x000000ffff0d7224 */ /* 0x000fe200078e00ff */
[----:B------:R-:W-:Y:S01]  /*15fb0*/  UIADD3 UR4, UP0, UR44, 0x470, URZ ;  /* 0x000004702c047890 */ /* 0x000fe2000ff1e03f */
[----:B------:R-:W-:Y:S01]  /*15fc0*/  PLOP3.LUT P0, PT, PT, PT, PT, 0x80, 0x0 ;  /* 0x000000000000781c */ /* 0x000fe20003f0f070 */
[----:B------:R-:W-:Y:S01]  /*15fd0*/  UMOV UR6, 0x0 ;  /* 0x0000000000067882 */ /* 0x000fe20000000000 */
[----:B------:R-:W-:Y:S01]  /*15fe0*/  UMOV UR7, 0x14f00000 ;  /* 0x14f0000000077882 */ /* 0x000fe20000000000 */
[----:B------:R-:W-:Y:S01]  /*15ff0*/  R2UR UR10, R13 ;  /* 0x000000000d0a72ca */ /* 0x000fe200000e0000 */
[----:B------:R-:W-:Y:S01]  /*16000*/  UIADD3.X UR5, URZ, UR45, URZ, UP0, !UPT ;  /* 0x0000002d3f057290 */ /* 0x000fe200087fe43f */
[----:B----4-:R-:W-:-:S02]  /*16010*/  IMAD R4, R4, 0x4000, R17 ;  /* 0x0000400004047824 */ /* 0x010fc400078e0211 */
[----:B--2---:R-:W-:Y:S02]  /*16020*/  IMAD R8, R8, 0x40, R7 ;  /* 0x0000004008087824 */ /* 0x004fe400078e0207 */
[----:B------:R-:W-:Y:S02]  /*16030*/  VIADD R7, R6, 0x28470 ;  /* 0x0002847006077836 */ /* 0x000fe40000000000 */
[----:B-1----:R-:W-:-:S07]  /*16040*/  VIADD R9, R4, 0x10000 ;  /* 0x0001000004097836 */ /* 0x002fce0000000000 */
.L_x_1309:
        /* <DEDUP_REMOVED lines=16> */
.L_x_1310:
        /* <DEDUP_REMOVED lines=13> */
.L_x_1385:
[----:B------:R-:W-:Y:S05]  /*16220*/  BSYNC B1 ;  /* 0x0000000000017941 */ /* 0x000fea0003800000 */
.L_x_1311:
[----:B------:R-:W-:Y:S01]  /*16230*/  BSSY B1, `(.L_x_1313) ;  /* 0x000000b000017945 */ /* 0x000fe20003800000 */
[----:B------:R-:W-:Y:S02]  /*16240*/  IMAD.MOV.U32 R10, RZ, RZ, 0x0 ;  /* 0x00000000ff0a7424 */ /* 0x000fe400078e00ff */
[----:B------:R-:W-:Y:S01]  /*16250*/  IMAD.MOV.U32 R11, RZ, RZ, 0x14f00000 ;  /* 0x14f00000ff0b7424 */ /* 0x000fe200078e00ff */
[----:B------:R-:W-:Y:S06]  /*16260*/  @P1 BRA `(.L_x_1314) ;  /* 0x00000000001c1947 */ /* 0x000fec0003800000 */
[----:B------:R-:W2:Y:S01]  /*16270*/  S2R R7, SR_TID.X ;  /* 0x0000000000077919 */ /* 0x000ea20000002100 */
[----:B-1-3--:R-:W-:-:S04]  /*16280*/  IMAD.MOV.U32 R5, RZ, RZ, 0x4000 ;  /* 0x00004000ff057424 */ /* 0x00afc800078e00ff */
[----:B------:R4:W-:Y:S01]  /*16290*/  SYNCS.ARRIVE.TRANS64 RZ, [R6+URZ+0x28430], R5 ;  /* 0x0284300506ff79a7 */ /* 0x0009e2000800003f */
[----:B--2---:R-:W-:-:S04]  /*162a0*/  LOP3.LUT R7, R7, 0x1f, RZ, 0xc0, !PT ;  /* 0x0000001f07077812 */ /* 0x004fc800078ec0ff */
[----:B------:R-:W-:-:S13]  /*162b0*/  ISETP.NE.AND P0, PT, R7, RZ, PT ;  /* 0x000000ff0700720c */ /* 0x000fda0003f05270 */
[----:B----4-:R-:W-:Y:S05]  /*162c0*/  @!P0 BRA `(.L_x_1314) ;  /* 0x0000000000048947 */ /* 0x010fea0003800000 */
[----:B------:R-:W-:Y:S01]  /*162d0*/  BPT.TRAP 0x1 ;  /* 0x000000040000795c */ /* 0x000fe20000300000 */
.L_x_1314:
[----:B------:R-:W-:Y:S05]  /*162e0*/  BSYNC B1 ;  /* 0x0000000000017941 */ /* 0x000fea0003800000 */
.L_x_1313:
[----:B------:R-:W-:Y:S01]  /*162f0*/  R2UR UR10, R13 ;  /* 0x000000000d0a72ca */ /* 0x000fe200000e0000 */
[----:B------:R-:W-:Y:S01]  /*16300*/  UIADD3 UR4, UP0, UR44, 0x370, URZ ;  /* 0x000003702c047890 */ /* 0x000fe2000ff1e03f */
[----:B------:R-:W-:Y:S01]  /*16310*/  R2UR UR6, R10 ;  /* 0x000000000a0672ca */ /* 0x000fe200000e0000 */
[----:B-1-3--:R-:W-:Y:S01]  /*16320*/  VIADD R6, R6, 0x28430 ;  /* 0x0002843006067836 */ /* 0x00afe20000000000 */
[----:B------:R-:W-:Y:S01]  /*16330*/  R2UR UR7, R11 ;  /* 0x000000000b0772ca */ /* 0x000fe200000e0000 */
[----:B------:R-:W-:Y:S01]  /*16340*/  VIADD R5, R4, 0x20000 ;  /* 0x0002000004057836 */ /* 0x000fe20000000000 */
[----:B------:R-:W-:Y:S01]  /*16350*/  PLOP3.LUT P0, PT, PT, PT, PT, 0x80, 0x0 ;  /* 0x000000000000781c */ /* 0x000fe20003f0f070 */
[----:B------:R-:W-:-:S12]  /*16360*/  UIADD3.X UR5, URZ, UR45, URZ, UP0, !UPT ;  /* 0x0000002d3f057290 */ /* 0x000fd800087fe43f */
.L_x_1315:
        /* <DEDUP_REMOVED lines=15> */
.L_x_1316:
        /* <DEDUP_REMOVED lines=9> */
[----:B---3--:R-:W-:Y:S05]  /*164f0*/  @P0 BRA.U.ANY `(.L_x_1316) ;  /* 0xfffffffd00d80947 */ /* 0x008fea000393ffff */
.L_x_1303:
[----:B------:R-:W-:Y:S05]  /*16500*/  BSYNC B0 ;  /* 0x0000000000007941 */ /* 0x000fea0003800000 */
.L_x_1302:
[----:B------:R-:W-:-:S06]  /*16510*/  UISETP.NE.AND UP0, UPT, UR39, 0x3, UPT ;  /* 0x000000032700788c */ /* 0x000fcc000bf05270 */
[----:B------:R-:W-:-:S13]  /*16520*/  PLOP3.LUT P0, PT, PT, PT, UP0, 0x80, 0x0 ;  /* 0x000000000000781c */ /* 0x000fda0003f0f008 */
[----:B------:R-:W-:Y:S05]  /*16530*/  @!P0 BRA `(.L_x_1317) ;  /* 0x0000000000048947 */ /* 0x000fea0003800000 */
[----:B------:R-:W-:Y:S01]  /*16540*/  BPT.TRAP 0x1 ;  /* 0x000000040000795c */ /* 0x000fe20000300000 */
.L_x_1317:
[----:B------:R-:W-:Y:S01]  /*16550*/  IMAD.U32 R4, RZ, RZ, UR42 ;  /* 0x0000002aff047e24 */ /* 0x000fe2000f8e00ff */
[----:B------:R-:W-:Y:S01]  /*16560*/  BSSY B0, `(.L_x_1318) ;  /* 0x0000007000007945 */ /* 0x000fe20003800000 */
[----:B------:R-:W-:-:S03]  /*16570*/  IMAD R19, R0, 0x8, R17 ;  /* 0x0000000800137824 */ /* 0x000fc600078e0211 */
[----:B------:R-:W-:Y:S02]  /*16580*/  ISETP.NE.AND P1, PT, R4, 0x3, PT ;  /* 0x000000030400780c */ /* 0x000fe40003f25270 */
[----:B------:R-:W-:-:S04]  /*16590*/  LOP3.LUT R4, R3, 0x1, RZ, 0x3c, !PT ;  /* 0x0000000103047812 */ /* 0x000fc800078e3cff */
[----:B------:R-:W-:-:S04]  /*165a0*/  SHF.L.U32 R4, R4, 0x1f, RZ ;  /* 0x0000001f04047819 */ /* 0x000fc800000006ff */
[----:B------:R-:W3:Y:S02]  /*165b0*/  SYNCS.PHASECHK.TRANS64.TRYWAIT P0, [R19+URZ+0x28470], R4 ;  /* 0x02847004130075a7 */ /* 0x000ee4000800017f */
[----:B---3--:R-:W-:Y:S05]  /*165c0*/  @!P0 BRA `(.L_x_1319) ;  /* 0x0000003400688947 */ /* 0x008fea0003800000 */
.L_x_1386:
[----:B------:R-:W-:Y:S05]  /*165d0*/  BSYNC B0 ;  /* 0x0000000000007941 */ /* 0x000fea0003800000 */
.L_x_1318:
[----:B------:R-:W-:Y:S05]  /*165e0*/  @!P1 BRA `(.L_x_1320) ;  /* 0x0000000000049947 */ /* 0x000fea0003800000 */
[----:B------:R-:W-:Y:S01]  /*165f0*/  BPT.TRAP 0x1 ;  /* 0x000000040000795c */ /* 0x000fe20000300000 */
.L_x_1320:
[----:B------:R-:W-:Y:S01]  /*16600*/  SHF.L.U32 R3, R3, 0x1f, RZ ;  /* 0x0000001f03037819 */ /* 0x000fe200000006ff */
[----:B------:R-:W-:-:S03]  /*16610*/  IMAD.SHL.U32 R0, R0, 0x4000, RZ ;  /* 0x0000400000007824 */ /* 0x000fc600078e00ff */
[----:B------:R-:W4:Y:S02]  /*16620*/  SYNCS.PHASECHK.TRANS64.TRYWAIT P0, [R19+URZ+0x28460], R3 ;  /* 0x02846003130075a7 */ /* 0x000f24000800017f */
[----:B----4-:R-:W-:Y:S05]  /*16630*/  @!P0 BRA `(.L_x_1321) ;  /* 0x0000003400608947 */ /* 0x010fea0003800000 */
.L_x_1387:
[----:B------:R-:W4:Y:S04]  /*16640*/  LDL R12, [R1+0x4] ;  /* 0x00000400010c7983 */ /* 0x000f280000100800 */
[----:B------:R-:W2:Y:S04]  /*16650*/  LDL R14, [R1+0x2c] ;  /* 0x00002c00010e7983 */ /* 0x000ea80000100800 */
[----:B------:R-:W3:Y:S04]  /*16660*/  LDL R13, [R1+0x20] ;  /* 0x00002000010d7983 */ /* 0x000ee80000100800 */
[----:B------:R0:W-:Y:S04]  /*16670*/  STL [R1+0x40], R2 ;  /* 0x0000400201007387 */ /* 0x0001e80000100800 */
[----:B0-----:R-:W3:Y:S01]  /*16680*/  LDL R2, [R1+0xc] ;  /* 0x00000c0001027983 */ /* 0x001ee20000100800 */
[----:B------:R-:W-:Y:S05]  /*16690*/  WARPSYNC.ALL ;  /* 0x0000000000007948 */ /* 0x000fea0003800000 */
[----:B----4-:R-:W-:-:S05]  /*166a0*/  LOP3.LUT R3, R0, R12, RZ, 0xfc, !PT ;  /* 0x0000000c00037212 */ /* 0x010fca00078efcff */
[----:B------:R-:W-:-:S05]  /*166b0*/  IMAD.IADD R3, R17, 0x1, R3 ;  /* 0x0000000111037824 */ /* 0x000fca00078e0203 */
[----:B-1----:R-:W3:Y:S01]  /*166c0*/  LDSM.16.MT88.4 R8, [R3+0x10000] ;  /* 0x010000000308783b */ /* 0x002ee20000004200 */
[----:B--2---:R-:W-:Y:S02]  /*166d0*/  IADD3 R18, R17, R14, R0 ;  /* 0x0000000e11127210 */ /* 0x004fe40007ffe000 */
[C-C-:B---3--:R-:W-:Y:S02]  /*166e0*/  PRMT R4, R8.reuse, 0x6420, R9.reuse ;  /* 0x0000642008047816 */ /* 0x148fe40000000009 */
[----:B------:R-:W-:Y:S02]  /*166f0*/  PRMT R5, R8, 0x7531, R9 ;  /* 0x0000753108057816 */ /* 0x000fe40000000009 */
[C-C-:B------:R-:W-:Y:S02]  /*16700*/  PRMT R6, R10.reuse, 0x6420, R11.reuse ;  /* 0x000064200a067816 */ /* 0x140fe4000000000b */
[----:B------:R-:W-:Y:S02]  /*16710*/  PRMT R7, R10, 0x7531, R11 ;  /* 0x000075310a077816 */ /* 0x000fe4000000000b */
[----:B------:R-:W0:Y:S01]  /*16720*/  LDSM.16.MT88.4 R8, [R18+0x10000] ;  /* 0x010000001208783b */ /* 0x000e220000004200 */
[----:B------:R-:W-:-:S05]  /*16730*/  IADD3 R3, R2, R0, R13 ;  /* 0x0000000002037210 */ /* 0x000fca0007ffe00d */
[----:B------:R1:W-:Y:S02]  /*16740*/  STSM.16.M88.4 [R3], R4 ;  /* 0x0000000403007844 */ /* 0x0003e40000000200 */
[----:B-1----:R-:W-:Y:S02]  /*16750*/  IMAD.MOV.U32 R6, RZ, RZ, R13 ;  /* 0x000000ffff067224 */ /* 0x002fe400078e000d */
[----:B------:R-:W-:Y:S02]  /*16760*/  IMAD.MOV.U32 R7, RZ, RZ, R12 ;  /* 0x000000ffff077224 */ /* 0x000fe400078e000c */
[----:B------:R-:W-:Y:S01]  /*16770*/  VIADD R4, R0, 0x2000 ;  /* 0x0000200000047836 */ /* 0x000fe20000000000 */
[C-C-:B0-----:R-:W-:Y:S02]  /*16780*/  PRMT R12, R8.reuse, 0x6420, R9.reuse ;  /* 0x00006420080c7816 */ /* 0x141fe40000000009 */
[----:B------:R-:W-:Y:S02]  /*16790*/  PRMT R13, R8, 0x7531, R9 ;  /* 0x00007531080d7816 */ /* 0x000fe40000000009 */
[----:B------:R-:W-:-:S02]  /*167a0*/  PRMT R14, R10, 0x6420, R11 ;  /* 0x000064200a0e7816 */ /* 0x000fc4000000000b */
[----:B------:R-:W-:-:S05]  /*167b0*/  PRMT R15, R10, 0x7531, R11 ;  /* 0x000075310a0f7816 */ /* 0x000fca000000000b */
[----:B------:R0:W-:Y:S02]  /*167c0*/  STSM.16.M88.4 [R3+0x1000], R12 ;  /* 0x0010000c03007844 */ /* 0x0001e40000000200 */
[----:B0-----:R-:W-:-:S05]  /*167d0*/  IMAD.MOV.U32 R15, RZ, RZ, R7 ;  /* 0x000000ffff0f7224 */ /* 0x001fca00078e0007 */
[----:B------:R-:W-:-:S05]  /*167e0*/  LOP3.LUT R4, R4, R15, RZ, 0xfc, !PT ;  /* 0x0000000f04047212 */ /* 0x000fca00078efcff */
[----:B------:R-:W-:-:S05]  /*167f0*/  IMAD.IADD R4, R17, 0x1, R4 ;  /* 0x0000000111047824 */ /* 0x000fca00078e0204 */
[----:B------:R-:W0:Y:S01]  /*16800*/  LDSM.16.MT88.4 R8, [R4+0x10000] ;  /* 0x010000000408783b */ /* 0x000e220000004200 */
[----:B------:R-:W-:Y:S01]  /*16810*/  IMAD.MOV.U32 R14, RZ, RZ, R6 ;  /* 0x000000ffff0e7224 */ /* 0x000fe200078e0006 */
[C-C-:B0-----:R-:W-:Y:S02]  /*16820*/  PRMT R4, R8.reuse, 0x6420, R9.reuse ;  /* 0x0000642008047816 */ /* 0x141fe40000000009 */
[----:B------:R-:W-:Y:S02]  /*16830*/  PRMT R5, R8, 0x7531, R9 ;  /* 0x0000753108057816 */ /* 0x000fe40000000009 */
        /* <DEDUP_REMOVED lines=10> */
[----:B------:R0:W-:Y:S02]  /*168e0*/  STSM.16.M88.4 [R3+0x3000], R12 ;  /* 0x0030000c03007844 */ /* 0x0001e40000000200 */
[----:B0-----:R-:W-:Y:S02]  /*168f0*/  IMAD.MOV.U32 R15, RZ, RZ, R7 ;  /* 0x000000ffff0f7224 */ /* 0x001fe400078e0007 */
[----:B------:R-:W0:Y:S01]  /*16900*/  S2R R7, SR_TID.X ;  /* 0x0000000000077919 */ /* 0x000e220000002100 */
[----:B------:R-:W-:Y:S02]  /*16910*/  VIADD R3, R0, 0x1000 ;  /* 0x0000100000037836 */ /* 0x000fe40000000000 */
[----:B------:R-:W-:-:S03]  /*16920*/  IMAD.MOV.U32 R13, RZ, RZ, 0x20 ;  /* 0x00000020ff0d7424 */ /* 0x000fc600078e00ff */
[----:B------:R-:W-:Y:S01]  /*16930*/  LOP3.LUT R3, R3, R15, RZ, 0xfc, !PT ;  /* 0x0000000f03037212 */ /* 0x000fe200078efcff */
[----:B------:R-:W-:-:S04]  /*16940*/  IMAD.MOV.U32 R14, RZ, RZ, R6 ;  /* 0x000000ffff0e7224 */ /* 0x000fc800078e0006 */
[----:B------:R-:W-:-:S05]  /*16950*/  IMAD.IADD R3, R17, 0x1, R3 ;  /* 0x0000000111037824 */ /* 0x000fca00078e0203 */
[----:B------:R1:W2:Y:S01]  /*16960*/  LDSM.16.MT88.4 R8, [R3+0x10000] ;  /* 0x010000000308783b */ /* 0x0002a20000004200 */
[----:B0-----:R-:W-:-:S04]  /*16970*/  LOP3.LUT P0, RZ, R7, 0x4, RZ, 0xc0, !PT ;  /* 0x0000000407ff7812 */ /* 0x001fc8000780c0ff */
[----:B------:R-:W-:-:S04]  /*16980*/  SEL R13, R13, 0xffffffe0, !P0 ;  /* 0xffffffe00d0d7807 */ /* 0x000fc80004000000 */
[----:B-1----:R-:W-:-:S05]  /*16990*/  IADD3 R3, R14, R0, R13 ;  /* 0x000000000e037210 */ /* 0x002fca0007ffe00d */
[----:B------:R-:W-:Y:S02]  /*169a0*/  IMAD.IADD R3, R2, 0x1, R3 ;  /* 0x0000000102037824 */ /* 0x000fe400078e0203 */
[----:B------:R0:W5:Y:S01]  /*169b0*/  LDL.LU R2, [R1+0x40] ;  /* 0x0000400001027983 */ /* 0x0001620000300800 */
[C-C-:B--2---:R-:W-:Y:S02]  /*169c0*/  PRMT R4, R8.reuse, 0x6420, R9.reuse ;  /* 0x0000642008047816 */ /* 0x144fe40000000009 */
[----:B------:R-:W-:Y:S02]  /*169d0*/  PRMT R5, R8, 0x7531, R9 ;  /* 0x0000753108057816 */ /* 0x000fe40000000009 */
[C-C-:B------:R-:W-:Y:S02]  /*169e0*/  PRMT R6, R10.reuse, 0x6420, R11.reuse ;  /* 0x000064200a067816 */ /* 0x140fe4000000000b */
[----:B------:R-:W-:Y:S02]  /*169f0*/  PRMT R7, R10, 0x7531, R11 ;  /* 0x000075310a077816 */ /* 0x000fe4000000000b */
[----:B------:R-:W1:Y:S01]  /*16a00*/  LDSM.16.MT88.4 R8, [R18+0x11000] ;  /* 0x011000001208783b */ /* 0x000e620000004200 */
[----:B------:R-:W-:-:S03]  /*16a10*/  VIADD R0, R0, 0x3000 ;  /* 0x0000300000007836 */ /* 0x000fc60000000000 */
[----:B------:R2:W-:Y:S02]  /*16a20*/  STSM.16.M88.4 [R3], R4 ;  /* 0x0000000403007844 */ /* 0x0005e40000000200 */
[----:B--2---:R-:W-:-:S05]  /*16a30*/  IMAD.MOV.U32 R7, RZ, RZ, R15 ;  /* 0x000000ffff077224 */ /* 0x004fca00078e000f */
[----:B------:R-:W-:-:S05]  /*16a40*/  LOP3.LUT R0, R0, R7, RZ, 0xfc, !PT ;  /* 0x0000000700007212 */ /* 0x000fca00078efcff */
        /* <DEDUP_REMOVED lines=26> */
.L_x_1322:
[----:B------:R-:W0:Y:S01]  /*16bf0*/  S2R R0, SR_TID.X ;  /* 0x0000000000007919 */ /* 0x000e220000002100 */
[----:B-1----:R1:W-:Y:S01]  /*16c00*/  SYNCS.ARRIVE.TRANS64.A1T0 RZ, [R19+URZ+0x28450], RZ ;  /* 0x028450ff13ff79a7 */ /* 0x0023e2000810003f */
[----:B0-----:R-:W-:Y:S02]  /*16c10*/  LOP3.LUT R3, R0, 0x7f, RZ, 0xc0, !PT ;  /* 0x0000007f00037812 */ /* 0x001fe400078ec0ff */
[----:B------:R-:W2:Y:S01]  /*16c20*/  LDL R0, [R1+0x18] ;  /* 0x0000180001007983 */ /* 0x000ea20000100800 */
[----:B------:R-:W-:Y:S01]  /*16c30*/  BAR.SYNC.DEFER_BLOCKING 0x2, 0x80 ;  /* 0x0082000000007b1d */ /* 0x000fe20000010000 */
[----:B------:R-:W-:-:S05]  /*16c40*/  ISETP.NE.AND P0, PT, R3, RZ, PT ;  /* 0x000000ff0300720c */ /* 0x000fca0003f05270 */
[----:B------:R3:W5:Y:S08]  /*16c50*/  LDL R3, [R1+0x8] ;  /* 0x0000080001037983 */ /* 0x0007700000100800 */
[----:B-1----:R-:W-:-:S05]  /*16c60*/  @!P0 VIADD R19, R19, 0x28480 ;  /* 0x0002848013138836 */ /* 0x002fca0000000000 */
[----:B------:R-:W-:-:S04]  /*16c70*/  @!P0 PRMT R19, RZ, 0x654, R19 ;  /* 0x00000654ff138816 */ /* 0x000fc80000000013 */
[----:B------:R3:W-:Y:S01]  /*16c80*/  @!P0 SYNCS.ARRIVE.TRANS64.RED.A1T0 RZ, [R19+URZ], RZ ;  /* 0x000000ff13ff89a7 */ /* 0x0007e2000810043f */
[C---:B--2--5:R-:W-:Y:S01]  /*16c90*/  ISETP.GT.AND P0, PT, R2.reuse, R0, PT ;  /* 0x000000000200720c */ /* 0x064fe20003f04270 */
[----:B------:R-:W-:Y:S01]  /*16ca0*/  VIADD R2, R2, 0xffffffff ;  /* 0xffffffff02027836 */ /* 0x000fe20000000000 */
[----:B------:R3:W5:Y:S11]  /*16cb0*/  LDL R0, [R1] ;  /* 0x0000000001007983 */ /* 0x0007760000100800 */
[----:B---3--:R-:W-:Y:S05]  /*16cc0*/  @P0 BRA `(.L_x_1323) ;  /* 0xffffffec00d00947 */ /* 0x008fea000383ffff */
.L_x_1301:
[----:B------:R-:W3:Y:S01]  /*16cd0*/  S2R R4, SR_TID.X ;  /* 0x0000000000047919 */ /* 0x000ee20000002100 */
[----:B------:R-:W-:Y:S01]  /*16ce0*/  BSSY B0, `(.L_x_1324) ;  /* 0x0000011000007945 */ /* 0x000fe20003800000 */
[----:B---3--:R-:W-:-:S04]  /*16cf0*/  LOP3.LUT R4, R4, 0x7f, RZ, 0xc0, !PT ;  /* 0x0000007f04047812 */ /* 0x008fc800078ec0ff */
[----:B------:R-:W-:-:S13]  /*16d00*/  ISETP.NE.AND P0, PT, R4, RZ, PT ;  /* 0x000000ff0400720c */ /* 0x000fda0003f05270 */
[----:B------:R-:W-:Y:S05]  /*16d10*/  @P0 BRA `(.L_x_1325) ;  /* 0x0000000000340947 */ /* 0x000fea0003800000 */
[----:B------:R-:W3:Y:S01]  /*16d20*/  S2R R3, SR_LANEID ;  /* 0x0000000000037919 */ /* 0x000ee20000000000 */
[----:B------:R-:W-:Y:S01]  /*16d30*/  VOTEU.ANY UR4, UPT, PT ;  /* 0x0000000000047886 */ /* 0x000fe200038e0100 */
[----:B------:R-:W4:Y:S01]  /*16d40*/  LDC.64 R4, c[0x0][0xc60] ;  /* 0x00031800ff047b82 */ /* 0x000f220000000a00 */
[----:B--2--5:R-:W3:Y:S08]  /*16d50*/  FLO.U32 R0, UR4 ;  /* 0x0000000400007d00 */ /* 0x024ef000080e0000 */
[----:B------:R-:W4:Y:S01]  /*16d60*/  POPC R2, UR4 ;  /* 0x0000000400027d09 */ /* 0x000f220008000000 */
[----:B---3--:R-:W-:-:S13]  /*16d70*/  ISETP.EQ.U32.AND P1, PT, R0, R3, PT ;  /* 0x000000030000720c */ /* 0x008fda0003f22070 */
[----:B----4-:R-:W2:Y:S01]  /*16d80*/  @P1 ATOMG.E.ADD.STRONG.GPU PT, R5, desc[UR48][R4.64], R2 ;  /* 0x00000002040519a8 */ /* 0x010ea200081ee1f0 */
[----:B------:R-:W3:Y:S02]  /*16d90*/  S2R R3, SR_LTMASK ;  /* 0x0000000000037919 */ /* 0x000ee40000003900 */
[----:B---3--:R-:W-:-:S06]  /*16da0*/  LOP3.LUT R3, R3, UR4, RZ, 0xc0, !PT ;  /* 0x0000000403037c12 */ /* 0x008fcc000f8ec0ff */
[----:B------:R-:W3:Y:S01]  /*16db0*/  POPC R3, R3 ;  /* 0x0000000300037309 */ /* 0x000ee20000000000 */
[----:B--2---:R-:W3:Y:S02]  /*16dc0*/  SHFL.IDX PT, R0, R5, R0, 0x1f ;  /* 0x00001f0005007589 */ /* 0x004ee400000e0000 */
[----:B---3--:R-:W-:-:S05]  /*16dd0*/  IADD3 R0, R0, UR46, R3 ;  /* 0x0000002e00007c10 */ /* 0x008fca000fffe003 */
[----:B------:R3:W-:Y:S02]  /*16de0*/  STL [R1+0x10], R0 ;  /* 0x0000100001007387 */ /* 0x0007e40000100800 */
.L_x_1325:
[----:B------:R-:W-:Y:S05]  /*16df0*/  BSYNC B0 ;  /* 0x0000000000007941 */ /* 0x000fea0003800000 */
.L_x_1324:
[----:B------:R-:W-:-:S06]  /*16e00*/  UISETP.NE.AND UP0, UPT, UR39, 0x3, UPT ;  /* 0x000000032700788c */ /* 0x000fcc000bf05270 */
[----:B------:R-:W-:-:S13]  /*16e10*/  PLOP3.LUT P1, PT, PT, PT, UP0, 0x80, 0x0 ;  /* 0x000000000000781c */ /* 0x000fda0003f2f008 */
[----:B------:R-:W-:Y:S05]  /*16e20*/  @!P1 BRA `(.L_x_1326) ;  /* 0x0000000000049947 */ /* 0x000fea0003800000 */
[----:B------:R-:W-:Y:S01]  /*16e30*/  BPT.TRAP 0x1 ;  /* 0x000000040000795c */ /* 0x000fe20000300000 */
.L_x_1326:
[----:B------:R-:W4:Y:S04]  /*16e40*/  LDL R3, [R1+0x8] ;  /* 0x0000080001037983 */ /* 0x000f280000100800 */
[----:B------:R-:W4:Y:S01]  /*16e50*/  LDL R2, [R1] ;  /* 0x0000000001027983 */ /* 0x000f220000100800 */
[----:B--23-5:R-:W-:Y:S01]  /*16e60*/  IMAD.U32 R0, RZ, RZ, UR42 ;  /* 0x0000002aff007e24 */ /* 0x02cfe2000f8e00ff */
[----:B------:R-:W-:Y:S04]  /*16e70*/  BSSY B0, `(.L_x_1327) ;  /* 0x0000007000007945 */ /* 0x000fe80003800000 */
[----:B------:R-:W-:-:S02]  /*16e80*/  ISETP.NE.AND P2, PT, R0, 0x3, PT ;  /* 0x000000030000780c */ /* 0x000fc40003f45270 */
[----:B----4-:R-:W-:-:S04]  /*16e90*/  LOP3.LUT R0, R3, 0x1, RZ, 0x3c, !PT ;  /* 0x0000000103007812 */ /* 0x010fc800078e3cff */
[----:B------:R-:W-:Y:S01]  /*16ea0*/  SHF.L.U32 R0, R0, 0x1f, RZ ;  /* 0x0000001f00007819 */ /* 0x000fe200000006ff */
[----:B------:R-:W-:-:S04]  /*16eb0*/  IMAD R2, R2, 0x8, R17 ;  /* 0x0000000802027824 */ /* 0x000fc800078e0211 */
[----:B------:R-:W2:Y:S02]  /*16ec0*/  SYNCS.PHASECHK.TRANS64.TRYWAIT P1, [R2+URZ+0x28470], R0 ;  /* 0x02847000020075a7 */ /* 0x000ea4000802017f */
[----:B--2---:R-:W-:Y:S05]  /*16ed0*/  @!P1 BRA `(.L_x_1328) ;  /* 0x0000002c004c9947 */ /* 0x004fea0003800000 */
.L_x_1388:
[----:B------:R-:W-:Y:S05]  /*16ee0*/  BSYNC B0 ;  /* 0x0000000000007941 */ /* 0x000fea0003800000 */
.L_x_1327:
[----:B------:R-:W-:Y:S05]  /*16ef0*/  @!P2 BRA `(.L_x_1329) ;  /* 0x000000000004a947 */ /* 0x000fea0003800000 */
[----:B------:R-:W-:Y:S01]  /*16f00*/  BPT.TRAP 0x1 ;  /* 0x000000040000795c */ /* 0x000fe20000300000 */
.L_x_1329:
[----:B--2---:R-:W2:Y:S02]  /*16f10*/  LDL R0, [R1+0x8] ;  /* 0x0000080001007983 */ /* 0x004ea40000100800 */
[----:B--2---:R-:W-:-:S04]  /*16f20*/  SHF.L.U32 R0, R0, 0x1f, RZ ;  /* 0x0000001f00007819 */ /* 0x004fc800000006ff */
[----:B------:R-:W2:Y:S02]  /*16f30*/  SYNCS.PHASECHK.TRANS64.TRYWAIT P1, [R2+URZ+0x28460], R0 ;  /* 0x02846000020075a7 */ /* 0x000ea4000802017f */
[----:B--2---:R-:W-:Y:S05]  /*16f40*/  @!P1 BRA `(.L_x_1330) ;  /* 0x0000002c00449947 */ /* 0x004fea0003800000 */
.L_x_1389:
[----:B------:R-:W3:Y:S04]  /*16f50*/  LDL R3, [R1+0x2c] ;  /* 0x00002c0001037983 */ /* 0x000ee80000100800 */
[----:B------:R-:W4:Y:S04]  /*16f60*/  LDL R12, [R1+0x20] ;  /* 0x00002000010c7983 */ /* 0x000f280000100800 */
[----:B------:R2:W-:Y:S04]  /*16f70*/  STL [R1+0x40], R2 ;  /* 0x0000400201007387 */ /* 0x0005e80000100800 */
[----:B--2---:R-:W4:Y:S04]  /*16f80*/  LDL.LU R2, [R1+0xc] ;  /* 0x00000c0001027983 */ /* 0x004f280000300800 */
[----:B------:R-:W2:Y:S04]  /*16f90*/  LDL R18, [R1] ;  /* 0x0000000001127983 */ /* 0x000ea80000100800 */
[----:B------:R-:W3:Y:S01]  /*16fa0*/  LDL R19, [R1+0x4] ;  /* 0x0000040001137983 */ /* 0x000ee20000100800 */
[----:B------:R-:W-:Y:S05]  /*16fb0*/  WARPSYNC.ALL ;  /* 0x0000000000007948 */ /* 0x000fea0003800000 */
[----:B--2---:R-:W-:-:S05]  /*16fc0*/  IMAD.SHL.U32 R16, R18, 0x4000, RZ ;  /* 0x0000400012107824 */ /* 0x004fca00078e00ff */
[----:B---3--:R-:W-:-:S05]  /*16fd0*/  LOP3.LUT R0, R16, R19, RZ, 0xfc, !PT ;  /* 0x0000001310007212 */ /* 0x008fca00078efcff */
[----:B------:R-:W-:-:S05]  /*16fe0*/  IMAD.IADD R0, R17, 0x1, R0 ;  /* 0x0000000111007824 */ /* 0x000fca00078e0200 */
[----:B-1----:R-:W1:Y:S01]  /*16ff0*/  LDSM.16.MT88.4 R4, [R0+0x10000] ;  /* 0x010000000004783b */ /* 0x002e620000004200 */
[----:B------:R-:W-:Y:S02]  /*17000*/  IADD3 R3, R17, R3, R16 ;  /* 0x0000000311037210 */ /* 0x000fe40007ffe010 */
[C-C-:B-1----:R-:W-:Y:S02]  /*17010*/  PRMT R8, R4.reuse, 0x6420, R5.reuse ;  /* 0x0000642004087816 */ /* 0x142fe40000000005 */
[----:B------:R-:W-:Y:S02]  /*17020*/  PRMT R9, R4, 0x7531, R5 ;  /* 0x0000753104097816 */ /* 0x000fe40000000005 */
[C-C-:B------:R-:W-:Y:S02]  /*17030*/  PRMT R10, R6.reuse, 0x6420, R7.reuse ;  /* 0x00006420060a7816 */ /* 0x140fe40000000007 */
[----:B------:R-:W-:Y:S02]  /*17040*/  PRMT R11, R6, 0x7531, R7 ;  /* 0x00007531060b7816 */ /* 0x000fe40000000007 */
[----:B------:R-:W1:Y:S01]  /*17050*/  LDSM.16.MT88.4 R4, [R3+0x10000] ;  /* 0x010000000304783b */ /* 0x000e620000004200 */
[----:B----4-:R-:W-:-:S05]  /*17060*/  IADD3 R0, R2, R16, R12 ;  /* 0x0000001002007210 */ /* 0x010fca0007ffe00c */
[----:B------:R1:W-:Y:S02]  /*17070*/  STSM.16.M88.4 [R0], R8 ;  /* 0x0000000800007844 */ /* 0x0003e40000000200 */
[C-C-:B-1----:R-:W-:Y:S02]  /*17080*/  PRMT R8, R4.reuse, 0x6420, R5.reuse ;  /* 0x0000642004087816 */ /* 0x142fe40000000005 */
[----:B------:R-:W-:Y:S01]  /*17090*/  PRMT R9, R4, 0x7531, R5 ;  /* 0x0000753104097816 */ /* 0x000fe20000000005 */
[----:B------:R-:W-:-:S05]  /*170a0*/  VIADD R4, R16, 0x2000 ;  /* 0x0000200010047836 */ /* 0x000fca0000000000 */
[----:B------:R-:W-:Y:S02]  /*170b0*/  LOP3.LUT R4, R4, R19, RZ, 0xfc, !PT ;  /* 0x0000001304047212 */ /* 0x000fe400078efcff */
[C-C-:B------:R-:W-:Y:S02]  /*170c0*/  PRMT R10, R6.reuse, 0x6420, R7.reuse ;  /* 0x00006420060a7816 */ /* 0x140fe40000000007 */
[----:B------:R-:W-:Y:S01]  /*170d0*/  PRMT R11, R6, 0x7531, R7 ;  /* 0x00007531060b7816 */ /* 0x000fe20000000007 */
[----:B------:R-:W-:-:S04]  /*170e0*/  IMAD.IADD R4, R17, 0x1, R4 ;  /* 0x0000000111047824 */ /* 0x000fc800078e0204 */
[----:B------:R1:W-:Y:S04]  /*170f0*/  STSM.16.M88.4 [R0+0x1000], R8 ;  /* 0x0010000800007844 */ /* 0x0003e80000000200 */
[----:B------:R-:W2:Y:S01]  /*17100*/  LDSM.16.MT88.4 R4, [R4+0x10000] ;  /* 0x010000000404783b */ /* 0x000ea20000004200 */
[----:B-1----:R-:W-:Y:S01]  /*17110*/  IMAD.MOV.U32 R11, RZ, RZ, R12 ;  /* 0x000000ffff0b7224 */ /* 0x002fe200078e000c */
[C-C-:B--2---:R-:W-:Y:S02]  /*17120*/  PRMT R12, R4.reuse, 0x6420, R5.reuse ;  /* 0x00006420040c7816 */ /* 0x144fe40000000005 */
[----:B------:R-:W-:Y:S02]  /*17130*/  PRMT R13, R4, 0x7531, R5 ;  /* 0x00007531040d7816 */ /* 0x000fe40000000005 */
[----:B------:R-:W-:-:S02]  /*17140*/  PRMT R14, R6, 0x6420, R7 ;  /* 0x00006420060e7816 */ /* 0x000fc40000000007 */
[----:B------:R-:W-:Y:S02]  /*17150*/  PRMT R15, R6, 0x7531, R7 ;  /* 0x00007531060f7816 */ /* 0x000fe40000000007 */
[----:B------:R-:W1:Y:S04]  /*17160*/  LDSM.16.MT88.4 R4, [R3+0x12000] ;  /* 0x012000000304783b */ /* 0x000e680000004200 */
[----:B------:R2:W-:Y:S02]  /*17170*/  STSM.16.M88.4 [R0+0x2000], R12 ;  /* 0x0020000c00007844 */ /* 0x0005e40000000200 */
[----:B--2---:R-:W-:Y:S01]  /*17180*/  IMAD.MOV.U32 R15, RZ, RZ, R11 ;  /* 0x000000ffff0f7224 */ /* 0x004fe200078e000b */
[C-C-:B-1----:R-:W-:Y:S02]  /*17190*/  PRMT R8, R4.reuse, 0x6420, R5.reuse ;  /* 0x0000642004087816 */ /* 0x142fe40000000005 */
[----:B------:R-:W-:-:S02]  /*171a0*/  PRMT R9, R4, 0x7531, R5 ;  /* 0x0000753104097816 */ /* 0x000fc40000000005 */
[C-C-:B------:R-:W-:Y:S02]  /*171b0*/  PRMT R10, R6.reuse, 0x6420, R7.reuse ;  /* 0x00006420060a7816 */ /* 0x140fe40000000007 */
[----:B------:R-:W-:-:S05]  /*171c0*/  PRMT R11, R6, 0x7531, R7 ;  /* 0x00007531060b7816 */ /* 0x000fca0000000007 */
[----:B------:R1:W-:Y:S02]  /*171d0*/  STSM.16.M88.4 [R0+0x3000], R8 ;  /* 0x0030000800007844 */ /* 0x0003e40000000200 */
[----:B-1----:R-:W-:Y:S02]  /*171e0*/  IMAD.MOV.U32 R11, RZ, RZ, R15 ;  /* 0x000000ffff0b7224 */ /* 0x002fe400078e000f */
[----:B------:R-:W1:Y:S01]  /*171f0*/  S2R R15, SR_TID.X ;  /* 0x00000000000f7919 */ /* 0x000e620000002100 */
[----:B------:R-:W-:Y:S02]  /*17200*/  VIADD R0, R16, 0x1000 ;  /* 0x0000100010007836 */ /* 0x000fe40000000000 */
[----:B------:R-:W-:-:S03]  /*17210*/  IMAD.MOV.U32 R10, RZ, RZ, 0x20 ;  /* 0x00000020ff0a7424 */ /* 0x000fc600078e00ff */
[----:B------:R-:W-:-:S05]  /*17220*/  LOP3.LUT R0, R0, R19, RZ, 0xfc, !PT ;  /* 0x0000001300007212 */ /* 0x000fca00078efcff */
[----:B------:R-:W-:-:S05]  /*17230*/  IMAD.IADD R0, R17, 0x1, R0 ;  /* 0x0000000111007824 */ /* 0x000fca00078e0200 */
[----:B------:R2:W3:Y:S01]  /*17240*/  LDSM.16.MT88.4 R4, [R0+0x10000] ;  /* 0x010000000004783b */ /* 0x0004e20000004200 */
[----:B-1----:R-:W-:-:S04]  /*17250*/  LOP3.LUT P1, RZ, R15, 0x4, RZ, 0xc0, !PT ;  /* 0x000000040fff7812 */ /* 0x002fc8000782c0ff */
[----:B------:R-:W-:-:S04]  /*17260*/  SEL R10, R10, 0xffffffe0, !P1 ;  /* 0xffffffe00a0a7807 */ /* 0x000fc80004800000 */
[----:B--2---:R-:W-:-:S05]  /*17270*/  IADD3 R0, R11, R16, R10 ;  /* 0x000000100b007210 */ /* 0x004fca0007ffe00a */
[----:B------:R-:W-:Y:S02]  /*17280*/  IMAD.IADD R0, R2, 0x1, R0 ;  /* 0x0000000102007824 */ /* 0x000fe400078e0200 */
[----:B------:R1:W5:Y:S01]  /*17290*/  LDL.LU R2, [R1+0x40] ;  /* 0x0000400001027983 */ /* 0x0003620000300800 */
[C-C-:B---3--:R-:W-:Y:S02]  /*172a0*/  PRMT R12, R4.reuse, 0x6420, R5.reuse ;  /* 0x00006420040c7816 */ /* 0x148fe40000000005 */
[----:B------:R-:W-:Y:S02]  /*172b0*/  PRMT R13, R4, 0x7531, R5 ;  /* 0x00007531040d7816 */ /* 0x000fe40000000005 */
[C-C-:B------:R-:W-:Y:S02]  /*172c0*/  PRMT R14, R6.reuse, 0x6420, R7.reuse ;  /* 0x00006420060e7816 */ /* 0x140fe40000000007 */
[----:B------:R-:W-:Y:S02]  /*172d0*/  PRMT R15, R6, 0x7531, R7 ;  /* 0x00007531060f7816 */ /* 0x000fe40000000007 */
[----:B------:R-:W2:Y:S01]  /*172e0*/  LDSM.16.MT88.4 R4, [R3+0x11000] ;  /* 0x011000000304783b */ /* 0x000ea20000004200 */
[----:B------:R-:W-:-:S05]  /*172f0*/  VIADD R16, R16, 0x3000 ;  /* 0x0000300010107836 */ /* 0x000fca0000000000 */
[----:B------:R-:W-:Y:S01]  /*17300*/  LOP3.LUT R16, R16, R19, RZ, 0xfc, !PT ;  /* 0x0000001310107212 */ /* 0x000fe200078efcff */
[----:B------:R-:W-:Y:S01]  /*17310*/  STSM.16.M88.4 [R0], R12 ;  /* 0x0000000c00007844 */ /* 0x000fe20000000200 */
[C-C-:B--2---:R-:W-:Y:S02]  /*17320*/  PRMT R8, R4.reuse, 0x6420, R5.reuse ;  /* 0x0000642004087816 */ /* 0x144fe40000000005 */
[----:B------:R-:W-:Y:S01]  /*17330*/  PRMT R9, R4, 0x7531, R5 ;  /* 0x0000753104097816 */ /* 0x000fe20000000005 */
[----:B------:R-:W-:Y:S01]  /*17340*/  IMAD.IADD R4, R17, 0x1, R16 ;  /* 0x0000000111047824 */ /* 0x000fe200078e0210 */
[C-C-:B------:R-:W-:Y:S02]  /*17350*/  PRMT R10, R6.reuse, 0x6420, R7.reuse ;  /* 0x00006420060a7816 */ /* 0x140fe40000000007 */
[----:B------:R-:W-:-:S05]  /*17360*/  PRMT R11, R6, 0x7531, R7 ;  /* 0x00007531060b7816 */ /* 0x000fca0000000007 */
[----:B------:R-:W-:Y:S04]  /*17370*/  STSM.16.M88.4 [R0+0x1000], R8 ;  /* 0x0010000800007844 */ /* 0x000fe80000000200 */
[----:B------:R-:W2:Y:S02]  /*17380*/  LDSM.16.MT88.4 R4, [R4+0x10000] ;  /* 0x010000000404783b */ /* 0x000ea40000004200 */
[C-C-:B--2---:R-:W-:Y:S02]  /*17390*/  PRMT R12, R4.reuse, 0x6420, R5.reuse ;  /* 0x00006420040c7816 */ /* 0x144fe40000000005 */
[----:B------:R-:W-:Y:S02]  /*173a0*/  PRMT R13, R4, 0x7531, R5 ;  /* 0x00007531040d7816 */ /* 0x000fe40000000005 */
[----:B------:R-:W-:-:S02]  /*173b0*/  PRMT R14, R6, 0x6420, R7 ;  /* 0x00006420060e7816 */ /* 0x000fc40000000007 */
[----:B------:R-:W-:Y:S02]  /*173c0*/  PRMT R15, R6, 0x7531, R7 ;  /* 0x00007531060f7816 */ /* 0x000fe40000000007 */
[----:B------:R-:W2:Y:S04]  /*173d0*/  LDSM.16.MT88.4 R4, [R3+0x13000] ;  /* 0x013000000304783b */ /* 0x000ea80000004200 */
[----:B------:R1:W-:Y:S01]  /*173e0*/  STSM.16.M88.4 [R0+0x2000], R12 ;  /* 0x0020000c00007844 */ /* 0x0003e20000000200 */
[C-C-:B--2---:R-:W-:Y:S02]  /*173f0*/  PRMT R8, R4.reuse, 0x6420, R5.reuse ;  /* 0x0000642004087816 */ /* 0x144fe40000000005 */
        /* <DEDUP_REMOVED lines=12> */
.L_x_1331:
[----:B------:R-:W3:Y:S01]  /*174c0*/  LDL.LU R3, [R1+0x8] ;  /* 0x0000080001037983 */ /* 0x000ee20000300800 */
[----:B--2--5:R2:W-:Y:S01]  /*174d0*/  SYNCS.ARRIVE.TRANS64.A1T0 RZ, [R2+URZ+0x28450], RZ ;  /* 0x028450ff02ff79a7 */ /* 0x0245e2000810003f */
[----:B-1----:R-:W-:Y:S02]  /*174e0*/  VIADD R0, R18, 0x1 ;  /* 0x0000000112007836 */ /* 0x002fe40000000000 */
[----:B--2---:R-:W-:-:S05]  /*174f0*/  @!P0 VIADD R2, R2, 0x28480 ;  /* 0x0002848002028836 */ /* 0x004fca0000000000 */
[----:B------:R-:W-:Y:S01]  /*17500*/  @!P0 PRMT R2, RZ, 0x654, R2 ;  /* 0x00000654ff028816 */ /* 0x000fe20000000002 */
[----:B------:R-:W-:Y:S06]  /*17510*/  BAR.SYNC.DEFER_BLOCKING 0x2, 0x80 ;  /* 0x0082000000007b1d */ /* 0x000fec0000010000 */
[----:B------:R1:W-:Y:S01]  /*17520*/  @!P0 SYNCS.ARRIVE.TRANS64.RED.A1T0 RZ, [R2+URZ], RZ ;  /* 0x000000ff02ff89a7 */ /* 0x0003e2000810043f */
[----:B------:R-:W-:-:S04]  /*17530*/  ISETP.NE.AND P0, PT, R0, 0x2, PT ;  /* 0x000000020000780c */ /* 0x000fc80003f05270 */
[----:B------:R-:W-:Y:S02]  /*17540*/  SEL R0, R0, RZ, P0 ;  /* 0x000000ff00007207 */ /* 0x000fe40000000000 */
[----:B-1----:R-:W-:-:S03]  /*17550*/  SEL R2, RZ, 0x1, P0 ;  /* 0x00000001ff027807 */ /* 0x002fc60000000000 */
[----:B------:R1:W-:Y:S01]  /*17560*/  STL [R1], R0 ;  /* 0x0000000001007387 */ /* 0x0003e20000100800 */
[----:B---3--:R-:W-:-:S05]  /*17570*/  LOP3.LUT R3, R3, R2, RZ, 0x3c, !PT ;  /* 0x0000000203037212 */ /* 0x008fca00078e3cff */
[----:B------:R1:W-:Y:S02]  /*17580*/  STL [R1+0x8], R3 ;  /* 0x0000080301007387 */ /* 0x0003e40000100800 */
.L_x_1276:
[----:B------:R-:W-:Y:S05]  /*17590*/  BSYNC B7 ;  /* 0x0000000000077941 */ /* 0x000fea0003800000 */
.L_x_1274:
[----:B-12---:R-:W2:Y:S02]  /*175a0*/  LDL R0, [R1+0x24] ;  /* 0x0000240001007983 */ /* 0x006ea40000100800 */
[----:B--2---:R-:W-:-:S13]  /*175b0*/  LOP3.LUT P0, RZ, R0, 0x2, RZ, 0xc0, !PT ;  /* 0x0000000200ff7812 */ /* 0x004fda000780c0ff */
[----:B------:R-:W-:Y:S05]  /*175c0*/  @!P0 BRA `(.L_x_1332) ;  /* 0x0000000000308947 */ /* 0x000fea0003800000 */
[----:B------:R-:W1:Y:S08]  /*175d0*/  S2UR UR5, SR_CgaCtaId ;  /* 0x00000000000579c3 */ /* 0x000e700000008800 */
[----:B------:R-:W-:Y:S06]  /*175e0*/  BAR.SYNC.DEFER_BLOCKING 0x5, 0x180 ;  /* 0x0146000000007b1d */ /* 0x000fec0000010000 */
[----:B------:R-:W-:-:S02]  /*175f0*/  UMOV UR4, 0x400 ;  /* 0x0000040000047882 */ /* 0x000fc40000000000 */
[----:B-1----:R-:W-:-:S06]  /*17600*/  ULEA UR4, UR5, UR4, 0x18 ;  /* 0x0000000405047291 */ /* 0x002fcc000f8ec03f */
[----:B------:R-:W-:-:S05]  /*17610*/  IMAD.U32 R17, RZ, RZ, UR4 ;  /* 0x00000004ff117e24 */ /* 0x000fca000f8e00ff */
[----:B0-----:R-:W0:Y:S04]  /*17620*/  LDS.128 R4, [R17+0x284d0] ;  /* 0x0284d00011047984 */ /* 0x001e280000000c00 */
[----:B0-----:R0:W-:Y:S01]  /*17630*/  STL.64 [R1+0x10], R4 ;  /* 0x0000100401007387 */ /* 0x0011e20000100a00 */
[----:B------:R-:W-:-:S03]  /*17640*/  IMAD.MOV.U32 R0, RZ, RZ, R7 ;  /* 0x000000ffff007224 */ /* 0x000fc600078e0007 */
[----:B------:R0:W-:Y:S02]  /*17650*/  STL [R1+0x18], R6 ;  /* 0x0000180601007387 */ /* 0x0001e40000100800 */
[----:B------:R-:W-:Y:S01]  /*17660*/  R2UR UR38, R0 ;  /* 0x00000000002672ca */ /* 0x000fe200000e0000 */
[----:B------:R-:W-:Y:S06]  /*17670*/  BAR.ARV 0x4, 0x180 ;  /* 0x0106000000007b1d */ /* 0x000fec0000002000 */
[----:B------:R-:W-:Y:S08]  /*17680*/  BRA `(.L_x_1333) ;  /* 0x0000000c00e47947 */ /* 0x000ff00003800000 */
.L_x_1332:
[----:B------:R-:W2:Y:S01]  /*17690*/  LDL.LU R0, [R1+0x10] ;  /* 0x0000100001007983 */ /* 0x000ea20000300800 */
[----:B------:R-:W-:Y:S01]  /*176a0*/  ULDC UR4, c[0x0][0xc3c] ;  /* 0x00030f0000047ab9 */ /* 0x000fe20000000800 */
[----:B------:R-:W1:Y:S02]  /*176b0*/  S2R R2, SR_TID.X ;  /* 0x0000000000027919 */ /* 0x000e640000002100 */
[----:B-1----:R-:W-:-:S04]  /*176c0*/  LOP3.LUT R9, R2, 0x1f, RZ, 0xc0, !PT ;  /* 0x0000001f02097812 */ /* 0x002fc800078ec0ff */
[C---:B------:R-:W-:Y:S01]  /*176d0*/  ISETP.NE.AND P0, PT, R9.reuse, 0x1f, PT ;  /* 0x0000001f0900780c */ /* 0x040fe20003f05270 */
[----:B------:R-:W-:-:S05]  /*176e0*/  VIADD R6, R9, UR38 ;  /* 0x0000002609067c36 */ /* 0x000fca0008000000 */
[----:B------:R-:W-:Y:S01]  /*176f0*/  ISETP.GE.OR P1, PT, R6, UR4, !P0 ;  /* 0x0000000406007c0c */ /* 0x000fe2000c726670 */
[----:B------:R-:W-:Y:S02]  /*17700*/  IMAD.MOV.U32 R7, RZ, RZ, RZ ;  /* 0x000000ffff077224 */ /* 0x000fe400078e00ff */
[----:B--2---:R-:W-:-:S10]  /*17710*/  IMAD.MOV.U32 R8, RZ, RZ, R0 ;  /* 0x000000ffff087224 */ /* 0x004fd400078e0000 */
[----:B------:R-:W1:Y:S01]  /*17720*/  @!P1 LDC.64 R2, c[0x0][0xc80] ;  /* 0x00032000ff029b82 */ /* 0x000e620000000a00 */
[----:B------:R-:W-:Y:S01]  /*17730*/  IMAD.MOV.U32 R0, RZ, RZ, RZ ;  /* 0x000000ffff007224 */ /* 0x000fe200078e00ff */
[----:B------:R-:W-:Y:S01]  /*17740*/  ISETP.GE.U32.AND P2, PT, R9, 0x2, PT ;  /* 0x000000020900780c */ /* 0x000fe20003f46070 */
[----:B------:R-:W-:-:S05]  /*17750*/  ULDC UR4, c[0x0][0xc3c] ;  /* 0x00030f0000047ab9 */ /* 0x000fca0000000800 */
[----:B0-----:R-:W0:Y:S01]  /*17760*/  @!P1 LDC.64 R4, c[0x0][0xc78] ;  /* 0x00031e00ff049b82 */ /* 0x001e220000000a00 */
[----:B-1----:R-:W-:-:S05]  /*17770*/  @!P1 IMAD.WIDE R2, R6, 0x4, R2 ;  /* 0x0000000406029825 */ /* 0x002fca00078e0202 */
[----:B------:R0:W2:Y:S02]  /*17780*/  @!P1 LDG.E R0, desc[UR48][R2.64] ;  /* 0x0000003002009981 */ /* 0x0000a4000c1e1900 */
[----:B0-----:R-:W-:-:S05]  /*17790*/  @!P1 IMAD.WIDE R2, R6, 0x4, R4 ;  /* 0x0000000406029825 */ /* 0x001fca00078e0204 */
[----:B------:R-:W2:Y:S01]  /*177a0*/  @!P1 LDG.E R7, desc[UR48][R2.64] ;  /* 0x0000003002079981 */ /* 0x000ea2000c1e1900 */
[C---:B------:R-:W-:Y:S01]  /*177b0*/  ISETP.NE.AND P1, PT, R9.reuse, RZ, PT ;  /* 0x000000ff0900720c */ /* 0x040fe20003f25270 */
[----:B------:R-:W-:Y:S01]  /*177c0*/  IMAD.MOV.U32 R5, RZ, RZ, RZ ;  /* 0x000000ffff057224 */ /* 0x000fe200078e00ff */
[C---:B------:R-:W-:Y:S01]  /*177d0*/  ISETP.GE.U32.AND P3, PT, R9.reuse, 0x4, PT ;  /* 0x000000040900780c */ /* 0x040fe20003f66070 */
[----:B------:R-:W-:Y:S01]  /*177e0*/  SHFL.IDX PT, R6, R8, 0x1, 0x1f ;  /* 0x00201f0008067f89 */ /* 0x000fe200000e0000 */
[C---:B------:R-:W-:Y:S02]  /*177f0*/  ISETP.GE.U32.AND P4, PT, R9.reuse, 0x8, PT ;  /* 0x000000080900780c */ /* 0x040fe40003f86070 */
[----:B------:R-:W-:Y:S01]  /*17800*/  ISETP.GE.U32.AND P5, PT, R9, 0x10, PT ;  /* 0x000000100900780c */ /* 0x000fe20003fa6070 */
[----:B------:R-:W-:Y:S01]  /*17810*/  SHFL.IDX PT, R4, R8, RZ, 0x1f ;  /* 0x00001fff08047589 */ /* 0x000fe200000e0000 */
[----:B------:R-:W0:Y:S01]  /*17820*/  LDC R9, c[0x0][0xc38] ;  /* 0x00030e00ff097b82 */ /* 0x000e220000000800 */
[----:B--2---:R-:W-:-:S05]  /*17830*/  IMAD R2, R7, R0, RZ ;  /* 0x0000000007027224 */ /* 0x004fca00078e02ff */
        /* <DEDUP_REMOVED lines=19> */
[----:B------:R-:W-:Y:S05]  /*17970*/  @P6 BRA `(.L_x_1334) ;  /* 0x0000000000986947 */ /* 0x000fea0003800000 */
.L_x_1336:
[----:B------:R-:W-:-:S04]  /*17980*/  UIADD3 UR38, UR38, 0x1f, URZ ;  /* 0x0000001f26267890 */ /* 0x000fc8000fffe03f */
[----:B------:R-:W-:-:S06]  /*17990*/  UISETP.GE.AND UP0, UPT, UR38, UR4, UPT ;  /* 0x000000042600728c */ /* 0x000fcc000bf06270 */
[----:B------:R-:W-:-:S13]  /*179a0*/  PLOP3.LUT P6, PT, PT, PT, UP0, 0x40, 0x0 ;  /* 0x000000000000781c */ /* 0x000fda0003fce808 */
[----:B------:R-:W-:Y:S05]  /*179b0*/  @!P6 BRA `(.L_x_1335) ;  /* 0x0000000800c8e947 */ /* 0x000fea0003800000 */
[----:B------:R-:W0:Y:S01]  /*179c0*/  S2R R0, SR_TID.X ;  /* 0x0000000000007919 */ /* 0x000e220000002100 */
[----:B------:R-:W1:Y:S01]  /*179d0*/  LDC R9, c[0x0][0xc38] ;  /* 0x00030e00ff097b82 */ /* 0x000e620000000800 */
[----:B0-----:R-:W-:-:S05]  /*179e0*/  LOP3.LUT R0, R0, 0x1f, RZ, 0xc0, !PT ;  /* 0x0000001f00007812 */ /* 0x001fca00078ec0ff */
[----:B------:R-:W-:Y:S02]  /*179f0*/  VIADD R7, R0, UR38 ;  /* 0x0000002600077c36 */ /* 0x000fe40008000000 */
[----:B------:R-:W-:-:S03]  /*17a00*/  IMAD.MOV.U32 R0, RZ, RZ, RZ ;  /* 0x000000ffff007224 */ /* 0x000fc600078e00ff */
        /* <DEDUP_REMOVED lines=29> */
.L_x_1334:
        /* <DEDUP_REMOVED lines=13> */
.L_x_1337:
[----:B---34-:R-:W-:Y:S01]  /*17cb0*/  IMAD R2, R5, R9, R6 ;  /* 0x0000000905027224 */ /* 0x018fe200078e0206 */
[----:B--2---:R-:W-:Y:S01]  /*17cc0*/  ISETP.NE.AND P0, PT, R7, 0x1, PT ;  /* 0x000000010700780c */ /* 0x004fe20003f05270 */
[----:B------:R-:W-:Y:S02]  /*17cd0*/  UIADD3 UR38, UR4, UR38, URZ ;  /* 0x0000002604267290 */ /* 0x000fe4000fffe03f */
[----:B------:R-:W-:Y:S01]  /*17ce0*/  IMAD.IADD R4, R4, 0x1, -R2 ;  /* 0x0000000104047824 */ /* 0x000fe200078e0a02 */
[----:B------:R2:W-:Y:S09]  /*17cf0*/  STL [R1+0x10], R2 ;  /* 0x0000100201007387 */ /* 0x0005f20000100800 */
[----:B------:R-:W-:Y:S05]  /*17d00*/  @!P0 BRA `(.L_x_1338) ;  /* 0x0000000000e48947 */ /* 0x000fea0003800000 */
[----:B-1----:R-:W-:-:S04]  /*17d10*/  IABS R5, R0 ;  /* 0x0000000000057213 */ /* 0x002fc80000000000 */
[----:B--2---:R-:W1:Y:S08]  /*17d20*/  I2F.RP R2, R5 ;  /* 0x0000000500027306 */ /* 0x004e700000209400 */
[----:B-1----:R-:W1:Y:S02]  /*17d30*/  MUFU.RCP R2, R2 ;  /* 0x0000000200027308 */ /* 0x002e640000001000 */
[----:B-1----:R-:W-:-:S06]  /*17d40*/  VIADD R2, R2, 0xffffffe ;  /* 0x0ffffffe02027836 */ /* 0x002fcc0000000000 */
[----:B0-----:R-:W0:Y:S02]  /*17d50*/  F2I.FTZ.U32.TRUNC.NTZ R3, R2 ;  /* 0x0000000200037305 */ /* 0x001e24000021f000 */
[----:B0-----:R-:W-:-:S04]  /*17d60*/  IMAD.MOV R2, RZ, RZ, -R3 ;  /* 0x000000ffff027224 */ /* 0x001fc800078e0a03 */
        /* <DEDUP_REMOVED lines=12> */
[----:B------:R-:W-:Y:S02]  /*17e30*/  ISETP.GE.U32.AND P0, PT, R2, R5, PT ;  /* 0x000000050200720c */ /* 0x000fe40003f06070 */
[----:B------:R-:W-:-:S04]  /*17e40*/  IABS R5, R7 ;  /* 0x0000000700057213 */ /* 0x000fc80000000000 */
        /* <DEDUP_REMOVED lines=9> */
[----:B------:R-:W-:-:S03]  /*17ee0*/  LOP3.LUT R2, R4, R0, RZ, 0x3c, !PT ;  /* 0x0000000004027212 */ /* 0x000fc600078e3cff */
[----:B------:R-:W-:Y:S01]  /*17ef0*/  IMAD.MOV.U32 R3, RZ, RZ, R8 ;  /* 0x000000ffff037224 */ /* 0x000fe200078e0008 */
[----:B------:R-:W-:Y:S02]  /*17f00*/  ISETP.GE.AND P2, PT, R2, RZ, PT ;  /* 0x000000ff0200720c */ /* 0x000fe40003f46270 */
        /* <DEDUP_REMOVED lines=11> */
[----:B------:R-:W-:Y:S01]  /*17fc0*/  ISETP.GE.U32.AND P0, PT, R2, R5, PT ;  /* 0x000000050200720c */ /* 0x000fe20003f06070 */
[----:B------:R-:W-:-:S04]  /*17fd0*/  IMAD.MOV R2, RZ, RZ, -R3 ;  /* 0x000000ffff027224 */ /* 0x000fc800078e0a03 */
[----:B------:R-:W-:Y:S01]  /*17fe0*/  IMAD R4, R0, R2, R4 ;  /* 0x0000000200047224 */ /* 0x000fe200078e0204 */
[----:B------:R-:W-:-:S04]  /*17ff0*/  LOP3.LUT R2, R3, R7, RZ, 0x3c, !PT ;  /* 0x0000000703027212 */ /* 0x000fc800078e3cff */
[----:B------:R-:W-:-:S03]  /*18000*/  ISETP.GE.AND P2, PT, R2, RZ, PT ;  /* 0x000000ff0200720c */ /* 0x000fc60003f46270 */
[----:B------:R-:W-:-:S10]  /*18010*/  @P0 VIADD R6, R6, 0x1 ;  /* 0x0000000106060836 */ /* 0x000fd40000000000 */
[----:B------:R-:W-:Y:S01]  /*18020*/  @!P2 IMAD.MOV R6, RZ, RZ, -R6 ;  /* 0x000000ffff06a224 */ /* 0x000fe200078e0a06 */
[----:B------:R-:W-:-:S05]  /*18030*/  @!P1 LOP3.LUT R6, RZ, R7, RZ, 0x33, !PT ;  /* 0x00000007ff069212 */ /* 0x000fca00078e33ff */
[--C-:B------:R-:W-:Y:S02]  /*18040*/  IMAD.MOV R2, RZ, RZ, -R6.reuse ;  /* 0x000000ffff027224 */ /* 0x100fe400078e0a06 */
[C---:B------:R-:W-:Y:S02]  /*18050*/  IMAD R6, R7.reuse, 0x1000000, R6 ;  /* 0x0100000007067824 */ /* 0x040fe400078e0206 */
[----:B------:R-:W-:-:S04]  /*18060*/  IMAD R2, R7, R2, R3 ;  /* 0x0000000207027224 */ /* 0x000fc800078e0203 */
[----:B------:R-:W-:-:S05]  /*18070*/  IMAD R2, R2, 0x10000, R6 ;  /* 0x0001000002027824 */ /* 0x000fca00078e0206 */
[----:B------:R0:W-:Y:S01]  /*18080*/  STL [R1+0x18], R2 ;  /* 0x0000180201007387 */ /* 0x0001e20000100800 */
[----:B------:R-:W-:Y:S05]  /*18090*/  BRA `(.L_x_1339) ;  /* 0x0000000400007947 */ /* 0x000fea0003800000 */
.L_x_1338:
[----:B------:R-:W-:Y:S02]  /*180a0*/  ULDC.64 UR4, c[0x0][0xc90] ;  /* 0x0003240000047ab9 */ /* 0x000fe40000000a00 */
[----:B------:R-:W-:-:S06]  /*180b0*/  UIMAD.WIDE UR4, UR38, 0x4, UR4 ;  /* 0x00000004260478a5 */ /* 0x000fcc000f8e0204 */
[----:B--2---:R-:W-:Y:S02]  /*180c0*/  IMAD.U32 R2, RZ, RZ, UR4 ;  /* 0x00000004ff027e24 */ /* 0x004fe4000f8e00ff */
[----:B0-----:R-:W-:-:S05]  /*180d0*/  IMAD.U32 R3, RZ, RZ, UR5 ;  /* 0x00000005ff037e24 */ /* 0x001fca000f8e00ff */
[----:B------:R-:W1:Y:S02]  /*180e0*/  LDG.E R6, desc[UR48][R2.64] ;  /* 0x0000003002067981 */ /* 0x000e64000c1e1900 */
[----:B-1----:R-:W-:-:S05]  /*180f0*/  IMAD R5, R0, R6, RZ ;  /* 0x0000000600057224 */ /* 0x002fca00078e02ff */
[----:B------:R-:W-:-:S04]  /*18100*/  IABS R7, R5 ;  /* 0x0000000500077213 */ /* 0x000fc80000000000 */
[----:B------:R-:W0:Y:S08]  /*18110*/  I2F.RP R2, R7 ;  /* 0x0000000700027306 */ /* 0x000e300000209400 */
        /* <DEDUP_REMOVED lines=22> */
[----:B------:R-:W-:Y:S02]  /*18280*/  IMAD R7, R6, R2, RZ ;  /* 0x0000000206077224 */ /* 0x000fe400078e02ff */
[----:B------:R-:W-:Y:S02]  /*18290*/  IMAD.MOV R2, RZ, RZ, -R2 ;  /* 0x000000ffff027224 */ /* 0x000fe400078e0a02 */
[----:B------:R-:W-:Y:S02]  /*182a0*/  IMAD.MOV R3, RZ, RZ, -R7 ;  /* 0x000000ffff037224 */ /* 0x000fe400078e0a07 */
[----:B------:R-:W-:-:S03]  /*182b0*/  IMAD R4, R5, R2, R4 ;  /* 0x0000000205047224 */ /* 0x000fc600078e0204 */
[----:B------:R-:W-:-:S04]  /*182c0*/  VIADDMNMX R6, R3, R9, R6, PT ;  /* 0x0000000903067246 */ /* 0x000fc80003800106 */
        /* <DEDUP_REMOVED lines=19> */
[----:B------:R-:W-:Y:S02]  /*18400*/  LOP3.LUT R3, R4, R6, RZ, 0x3c, !PT ;  /* 0x0000000604037212 */ /* 0x000fe400078e3cff */
[----:B------:R-:W-:Y:S02]  /*18410*/  IADD3 R4, R7, 0x1000000, R4 ;  /* 0x0100000007047810 */ /* 0x000fe40007ffe004 */
[----:B------:R-:W-:-:S07]  /*18420*/  ISETP.GE.AND P2, PT, R3, RZ, PT ;  /* 0x000000ff0300720c */ /* 0x000fce0003f46270 */
[----:B------:R-:W-:-:S06]  /*18430*/  @P0 VIADD R2, R2, 0x1 ;  /* 0x0000000102020836 */ /* 0x000fcc0000000000 */
[----:B------:R-:W-:Y:S01]  /*18440*/  @!P2 IMAD.MOV R2, RZ, RZ, -R2 ;  /* 0x000000ffff02a224 */ /* 0x000fe200078e0a02 */
[----:B------:R-:W-:Y:S01]  /*18450*/  @!P1 LOP3.LUT R2, RZ, R6, RZ, 0x33, !PT ;  /* 0x00000006ff029212 */ /* 0x000fe200078e33ff */
[----:B------:R-:W-:-:S04]  /*18460*/  IMAD.MOV R6, RZ, RZ, -R6 ;  /* 0x000000ffff067224 */ /* 0x000fc800078e0a06 */
[----:B------:R-:W-:Y:S02]  /*18470*/  IMAD R3, R2, R6, R4 ;  /* 0x0000000602037224 */ /* 0x000fe400078e0204 */
[----:B------:R-:W-:-:S03]  /*18480*/  IMAD.MOV.U32 R4, RZ, RZ, R2 ;  /* 0x000000ffff047224 */ /* 0x000fc600078e0002 */
[----:B------:R1:W-:Y:S04]  /*18490*/  STL [R1+0x18], R3 ;  /* 0x0000180301007387 */ /* 0x0003e80000100800 */
.L_x_1339:
[----:B------:R-:W-:-:S05]  /*184a0*/  LOP3.LUT R4, RZ, R4, RZ, 0x33, !PT ;  /* 0x00000004ff047212 */ /* 0x000fca00078e33ff */
[----:B------:R-:W-:-:S05]  /*184b0*/  IMAD.IADD R0, R0, 0x1, R4 ;  /* 0x0000000100007824 */ /* 0x000fca00078e0204 */
[----:B------:R2:W-:Y:S01]  /*184c0*/  STL [R1+0x14], R0 ;  /* 0x0000140001007387 */ /* 0x0005e20000100800 */
[----:B------:R-:W-:Y:S05]  /*184d0*/  BRA `(.L_x_1340) ;  /* 0x0000000000107947 */ /* 0x000fea0003800000 */
.L_x_1335:
[----:B------:R0:W-:Y:S01]  /*184e0*/  STL [R1+0x10], R4 ;  /* 0x0000100401007387 */ /* 0x0001e20000100800 */
[----:B------:R-:W-:-:S03]  /*184f0*/  ULDC UR38, c[0x0][0xc3c] ;  /* 0x00030f0000267ab9 */ /* 0x000fc60000000800 */
[----:B------:R0:W-:Y:S04]  /*18500*/  STL [R1+0x14], RZ ;  /* 0x000014ff01007387 */ /* 0x0001e80000100800 */
[----:B------:R0:W-:Y:S02]  /*18510*/  STL [R1+0x18], RZ ;  /* 0x000018ff01007387 */ /* 0x0001e40000100800 */
.L_x_1340:
[----:B0-----:R-:W3:Y:S04]  /*18520*/  LDL R2, [R1+0x18] ;  /* 0x0000180001027983 */ /* 0x001ee80000100800 */
[----:B-1----:R-:W4:Y:S04]  /*18530*/  LDL R3, [R1+0x14] ;  /* 0x0000140001037983 */ /* 0x002f280000100800 */
[----:B------:R-:W5:Y:S01]  /*18540*/  LDL R4, [R1+0x10] ;  /* 0x0000100001047983 */ /* 0x000f620000100800 */
[----:B--2---:R-:W0:Y:S02]  /*18550*/  S2R R0, SR_TID.X ;  /* 0x0000000000007919 */ /* 0x004e240000002100 */
[----:B0-----:R-:W-:Y:S01]  /*18560*/  LOP3.LUT R0, R0, 0x1f, RZ, 0xc0, !PT ;  /* 0x0000001f00007812 */ /* 0x001fe200078ec0ff */
[----:B------:R-:W-:Y:S03]  /*18570*/  BAR.SYNC.DEFER_BLOCKING 0x4, 0x180 ;  /* 0x0106000000007b1d */ /* 0x000fe60000010000 */
[----:B------:R-:W-:-:S13]  /*18580*/  ISETP.NE.AND P0, PT, R0, RZ, PT ;  /* 0x000000ff0000720c */ /* 0x000fda0003f05270 */
[----:B------:R-:W0:Y:S01]  /*18590*/  @!P0 S2R R0, SR_CgaCtaId ;  /* 0x0000000000008919 */ /* 0x000e220000008800 */
[----:B---3--:R-:W-:Y:S01]  /*185a0*/  IMAD.MOV.U32 R6, RZ, RZ, R2 ;  /* 0x000000ffff067224 */ /* 0x008fe200078e0002 */
[----:B------:R-:W-:-:S04]  /*185b0*/  @!P0 MOV R2, 0x400 ;  /* 0x0000040000028802 */ /* 0x000fc80000000f00 */
[----:B0-----:R-:W-:Y:S01]  /*185c0*/  @!P0 LEA R17, R0, R2, 0x18 ;  /* 0x0000000200118211 */ /* 0x001fe200078ec0ff */
[----:B------:R-:W-:Y:S02]  /*185d0*/  IMAD.U32 R0, RZ, RZ, UR38 ;  /* 0x00000026ff007e24 */ /* 0x000fe4000f8e00ff */
[----:B----4-:R-:W-:Y:S02]  /*185e0*/  IMAD.MOV.U32 R5, RZ, RZ, R3 ;  /* 0x000000ffff057224 */ /* 0x010fe400078e0003 */
[----:B------:R-:W-:-:S05]  /*185f0*/  @!P0 IMAD.MOV.U32 R7, RZ, RZ, R0 ;  /* 0x000000ffff078224 */ /* 0x000fca00078e0000 */
[----:B-----5:R1:W-:Y:S01]  /*18600*/  @!P0 STS.128 [R17+0x284d0], R4 ;  /* 0x0284d00411008388 */ /* 0x0203e20000000c00 */
[----:B------:R-:W-:Y:S06]  /*18610*/  BAR.ARV 0x5, 0x180 ;  /* 0x0146000000007b1d */ /* 0x000fec0000002000 */
.L_x_1333:
[----:B------:R-:W-:Y:S02]  /*18620*/  ULDC UR4, c[0x0][0xc3c] ;  /* 0x00030f0000047ab9 */ /* 0x000fe40000000800 */
[----:B------:R-:W-:-:S06]  /*18630*/  UISETP.GE.AND UP0, UPT, UR38, UR4, UPT ;  /* 0x000000042600728c */ /* 0x000fcc000bf06270 */
[----:B------:R-:W-:-:S13]  /*18640*/  PLOP3.LUT P0, PT, PT, PT, UP0, 0x80, 0x0 ;  /* 0x000000000000781c */ /* 0x000fda0003f0f008 */
[----:B------:R-:W-:Y:S05]  /*18650*/  @!P0 BRA `(.L_x_1341) ;  /* 0xffffffac007c8947 */ /* 0x000fea000383ffff */
.L_x_1263:
[----:B------:R-:W2:Y:S01]  /*18660*/  LDL.LU R0, [R1+0x38] ;  /* 0x0000380001007983 */ /* 0x000ea20000300800 */
[----:B------:R-:W-:Y:S01]  /*18670*/  BSSY B0, `(.L_x_1342) ;  /* 0x000000b000007945 */ /* 0x000fe20003800000 */
[----:B01----:R-:W0:Y:S01]  /*18680*/  S2R R5, SR_CgaCtaId ;  /* 0x0000000000057919 */ /* 0x003e220000008800 */
[----:B--2---:R-:W-:-:S05]  /*18690*/  VIADD R0, R0, 0x1 ;  /* 0x0000000100007836 */ /* 0x004fca0000000000 */
[----:B------:R-:W-:-:S04]  /*186a0*/  LEA.HI R2, R0, R0, RZ, 0x1 ;  /* 0x0000000000027211 */ /* 0x000fc800078f08ff */
[----:B------:R-:W-:-:S05]  /*186b0*/  LOP3.LUT R3, R2, 0xfffffffe, RZ, 0xc0, !PT ;  /* 0xfffffffe02037812 */ /* 0x000fca00078ec0ff */
[----:B------:R-:W-:Y:S01]  /*186c0*/  IMAD.IADD R3, R0, 0x1, -R3 ;  /* 0x0000000100037824 */ /* 0x000fe200078e0a03 */
[----:B------:R-:W-:-:S04]  /*186d0*/  MOV R0, 0x400 ;  /* 0x0000040000007802 */ /* 0x000fc80000000f00 */
[----:B0-----:R-:W-:Y:S02]  /*186e0*/  LEA R0, R5, R0, 0x18 ;  /* 0x0000000005007211 */ /* 0x001fe400078ec0ff */
[----:B------:R-:W-:-:S04]  /*186f0*/  SHF.L.U32 R3, R3, 0x1f, RZ ;  /* 0x0000001f03037819 */ /* 0x000fc800000006ff */
[----:B------:R-:W0:Y:S02]  /*18700*/  SYNCS.PHASECHK.TRANS64.TRYWAIT P0, [R0+URZ+0x28420], R3 ;  /* 0x02842003000075a7 */ /* 0x000e24000800017f */
[----:B0-----:R-:W-:Y:S05]  /*18710*/  @!P0 BRA `(.L_x_1343) ;  /* 0x0000001400648947 */ /* 0x001fea0003800000 */
.L_x_1390:
[----:B------:R-:W-:Y:S05]  /*18720*/  BSYNC B0 ;  /* 0x0000000000007941 */ /* 0x000fea0003800000 */
.L_x_1342:
[----:B------:R-:W-:-:S03]  /*18730*/  UMOV UR4, 0xffffffff ;  /* 0xffffffff00047882 */ /* 0x000fc60000000000 */
[----:B------:R-:W-:Y:S05]  /*18740*/  BRA.DIV UR4, `(.L_x_1344) ;  /* 0x00000016046c7947 */ /* 0x000fea000b800000 */
[----:B------:R-:W1:Y:S02]  /*18750*/  S2R R2, SR_TID.X ;  /* 0x0000000000027919 */ /* 0x000e640000002100 */
[----:B-1----:R-:W-:-:S04]  /*18760*/  SHF.R.U32.HI R2, RZ, 0x5, R2 ;  /* 0x00000005ff027819 */ /* 0x002fc80000011602 */
[----:B------:R-:W-:-:S05]  /*18770*/  LOP3.LUT R2, R2, 0x3, RZ, 0xc0, !PT ;  /* 0x0000000302027812 */ /* 0x000fca00078ec0ff */
[----:B------:R1:W2:Y:S02]  /*18780*/  SHFL.IDX PT, R14, R2, RZ, 0x1f ;  /* 0x00001fff020e7589 */ /* 0x0002a400000e0000 */
.L_x_1393:
[----:B--2---:R-:W-:Y:S01]  /*18790*/  ISETP.NE.AND P0, PT, R14, RZ, PT ;  /* 0x000000ff0e00720c */ /* 0x004fe20003f05270 */
[----:B------:R-:W-:-:S12]  /*187a0*/  BSSY B0, `(.L_x_1345) ;  /* 0x0000030000007945 */ /* 0x000fd80003800000 */
[----:B------:R-:W-:Y:S05]  /*187b0*/  @P0 BRA `(.L_x_1346) ;  /* 0x0000000000b80947 */ /* 0x000fea0003800000 */
[----:B------:R-:W-:-:S03]  /*187c0*/  UMOV UR4, 0xffffffff ;  /* 0xffffffff00047882 */ /* 0x000fc60000000000 */
[----:B------:R-:W-:Y:S05]  /*187d0*/  BRA.DIV UR4, `(.L_x_1347) ;  /* 0x00000016047c7947 */ /* 0x000fea000b800000 */
[----:B------:R-:W-:-:S13]  /*187e0*/  ELECT P6, URZ, PT ;  /* 0x00000000003f782f */ /* 0x000fda00038c0000 */
.L_x_1396:
[----:B------:R-:W-:Y:S05]  /*187f0*/  @!P6 BRA `(.L_x_1346) ;  /* 0x0000000000a8e947 */ /* 0x000fea0003800000 */
[----:B-1----:R-:W2:Y:S02]  /*18800*/  LDL R2, [R1+0x3c] ;  /* 0x00003c0001027983 */ /* 0x002ea40000100800 */
[----:B--2---:R-:W-:-:S13]  /*18810*/  R2UR UR4, R2 ;  /* 0x00000000020472ca */ /* 0x004fda00000e0000 */
[----:B------:R-:W-:-:S06]  /*18820*/  ULOP3.LUT UR4, UR4, 0x2, URZ, 0xfc, !UPT ;  /* 0x0000000204047892 */ /* 0x000fcc000f8efc3f */
[----:B------:R-:W-:-:S05]  /*18830*/  IMAD.U32 R2, RZ, RZ, UR4 ;  /* 0x00000004ff027e24 */ /* 0x000fca000f8e00ff */
[----:B------:R-:W-:-:S13]  /*18840*/  ISETP.NE.AND P0, PT, R2, 0x3, PT ;  /* 0x000000030200780c */ /* 0x000fda0003f05270 */
[----:B------:R-:W-:Y:S05]  /*18850*/  @!P0 BRA `(.L_x_1348) ;  /* 0x0000000000048947 */ /* 0x000fea0003800000 */
[----:B------:R-:W-:Y:S01]  /*18860*/  BPT.TRAP 0x1 ;  /* 0x000000040000795c */ /* 0x000fe20000300000 */
.L_x_1348:
[----:B0-----:R-:W2:Y:S04]  /*18870*/  LDL R3, [R1] ;  /* 0x0000000001037983 */ /* 0x001ea80000100800 */
        /* <DEDUP_REMOVED lines=13> */
.L_x_1397:
[----:B------:R-:W1:Y:S02]  /*18950*/  SYNCS.PHASECHK.TRANS64.TRYWAIT P1, [R7+URZ], R2 ;  /* 0x00000002070075a7 */ /* 0x000e64000802017f */
[----:B-1----:R-:W-:Y:S05]  /*18960*/  @!P1 BRA `(.L_x_1350) ;  /* 0x00000014004c9947 */ /* 0x002fea0003800000 */
.L_x_1398:
[----:B------:R-:W-:Y:S05]  /*18970*/  @!P0 BRA `(.L_x_1351) ;  /* 0x0000000000048947 */ /* 0x000fea0003800000 */
[----:B------:R-:W-:Y:S01]  /*18980*/  BPT.TRAP 0x1 ;  /* 0x000000040000795c */ /* 0x000fe20000300000 */
.L_x_1351:
[----:B------:R-:W2:Y:S02]  /*18990*/  LDL.LU R4, [R1] ;  /* 0x0000000001047983 */ /* 0x000ea40000300800 */
[----:B--2---:R-:W-:-:S04]  /*189a0*/  IMAD R4, R4, 0x8, R0 ;  /* 0x0000000804047824 */ /* 0x004fc800078e0200 */
[----:B------:R-:W2:Y:S02]  /*189b0*/  SYNCS.PHASECHK.TRANS64.TRYWAIT P1, [R4+URZ+0x28460], R5 ;  /* 0x02846005040075a7 */ /* 0x000ea4000802017f */
[----:B--2---:R-:W-:Y:S05]  /*189c0*/  @!P1 BRA `(.L_x_1352) ;  /* 0x0000001400489947 */ /* 0x004fea0003800000 */
.L_x_1399:
[----:B------:R-:W-:Y:S05]  /*189d0*/  @!P0 BRA `(.L_x_1353) ;  /* 0x0000000000048947 */ /* 0x000fea0003800000 */
[----:B------:R-:W-:Y:S01]  /*189e0*/  BPT.TRAP 0x1 ;  /* 0x000000040000795c */ /* 0x000fe20000300000 */
.L_x_1353:
[----:B------:R-:W-:-:S04]  /*189f0*/  IMAD R3, R3, 0x8, R0 ;  /* 0x0000000803037824 */ /* 0x000fc800078e0200 */
[----:B------:R-:W3:Y:S02]  /*18a00*/  SYNCS.PHASECHK.TRANS64.TRYWAIT P1, [R3+URZ+0x28460], R2 ;  /* 0x02846002030075a7 */ /* 0x000ee4000802017f */
[----:B---3--:R-:W-:Y:S05]  /*18a10*/  @!P1 BRA `(.L_x_1354) ;  /* 0x0000001400489947 */ /* 0x008fea0003800000 */
.L_x_1400:
[----:B------:R-:W-:Y:S05]  /*18a20*/  @!P0 BRA `(.L_x_1355) ;  /* 0x0000000000048947 */ /* 0x000fea0003800000 */
[----:B------:R-:W-:Y:S01]  /*18a30*/  BPT.TRAP 0x1 ;  /* 0x000000040000795c */ /* 0x000fe20000300000 */
.L_x_1355:
[----:B------:R-:W4:Y:S02]  /*18a40*/  SYNCS.PHASECHK.TRANS64.TRYWAIT P0, [R4+URZ+0x28480], R5 ;  /* 0x02848005040075a7 */ /* 0x000f24000800017f */
[----:B----4-:R-:W-:Y:S05]  /*18a50*/  @!P0 BRA `(.L_x_1356) ;  /* 0x00000014004c8947 */ /* 0x010fea0003800000 */
.L_x_1357:
[----:B------:R0:W0:Y:S02]  /*18a60*/  SYNCS.PHASECHK.TRANS64.TRYWAIT P0, [R3+URZ+0x28480], R2 ;  /* 0x02848002030075a7 */ /* 0x000024000800017f */
[----:B0-----:R-:W-:Y:S05]  /*18a70*/  @!P0 NANOSLEEP.SYNCS 0x989680 ;  /* 0x009896800000895d */ /* 0x001fea0003900000 */
[----:B------:R-:W0:Y:S02]  /*18a80*/  @!P0 SYNCS.PHASECHK.TRANS64 P0, [R3+URZ+0x28480], R2 ;  /* 0x02848002030085a7 */ /* 0x000e24000800007f */
[----:B0-----:R-:W-:Y:S05]  /*18a90*/  @!P0 BRA `(.L_x_1357) ;  /* 0xfffffffc00f08947 */ /* 0x001fea000383ffff */
.L_x_1346:
[----:B------:R-:W-:Y:S05]  /*18aa0*/  BSYNC B0 ;  /* 0x0000000000007941 */ /* 0x000fea0003800000 */
.L_x_1345:
[----:B------:R-:W-:Y:S05]  /*18ab0*/  EXIT ;  /* 0x000000000000794d */ /* 0x000fea0003800000 */
.L_x_1158:
[----:B0-----:R-:W-:-:S04]  /*18ac0*/  IMAD.U32 R3, RZ, RZ, UR41 ;  /* 0x00000029ff037e24 */ /* 0x001fc8000f8e00ff */
[----:B------:R0:W1:Y:S03]  /*18ad0*/  SYNCS.PHASECHK.TRANS64.TRYWAIT P1, [R3+URZ+0x28400], R0 ;  /* 0x02840000030075a7 */ /* 0x000066000802017f */
[----:B-1----:R-:W-:Y:S05]  /*18ae0*/  @!P1 NANOSLEEP.SYNCS 0x989680 ;  /* 0x009896800000995d */ /* 0x002fea0003900000 */
[----:B------:R-:W1:Y:S02]  /*18af0*/  @!P1 SYNCS.PHASECHK.TRANS64 P1, [R3+URZ+0x28400], R0 ;  /* 0x02840000030095a7 */ /* 0x000e64000802007f */
[----:B-1----:R-:W-:Y:S05]  /*18b00*/  @!P1 BRA `(.L_x_1158) ;  /* 0xfffffffc00ec9947 */ /* 0x002fea000383ffff */
[----:B------:R-:W-:Y:S05]  /*18b10*/  BRA `(.L_x_1358) ;  /* 0xfffffe9c00207947 */ /* 0x000fea000383ffff */
.L_x_1162:
[----:B-1----:R1:W2:Y:S02]  /*18b20*/  SYNCS.PHASECHK.TRANS64.TRYWAIT P2, [R5+URZ+0x28430], R0 ;  /* 0x02843000050075a7 */ /* 0x0022a4000804017f */
[----:B--2---:R-:W-:Y:S05]  /*18b30*/  @!P2 NANOSLEEP.SYNCS 0x989680 ;  /* 0x009896800000a95d */ /* 0x004fea0003900000 */
[----:B------:R-:W2:Y:S02]  /*18b40*/  @!P2 SYNCS.PHASECHK.TRANS64 P2, [R5+URZ+0x28430], R0 ;  /* 0x028430000500a5a7 */ /* 0x000ea4000804007f */
[----:B--2---:R-:W-:Y:S05]  /*18b50*/  @!P2 BRA `(.L_x_1162) ;  /* 0xfffffffc00f0a947 */ /* 0x004fea000383ffff */
[----:B------:R-:W-:Y:S05]  /*18b60*/  BRA `(.L_x_1161) ;  /* 0xfffffe9c00447947 */ /* 0x000fea000383ffff */
.L_x_1178:
[----:B-1----:R-:W-:-:S04]  /*18b70*/  IMAD.U32 R8, RZ, RZ, UR6 ;  /* 0x00000006ff087e24 */ /* 0x002fc8000f8e00ff */
[----:B------:R1:W2:Y:S03]  /*18b80*/  SYNCS.PHASECHK.TRANS64.TRYWAIT P2, [R8+URZ+0x28430], R7 ;  /* 0x02843007080075a7 */ /* 0x0002a6000804017f */
[----:B--2---:R-:W-:Y:S05]  /*18b90*/  @!P2 NANOSLEEP.SYNCS 0x989680 ;  /* 0x009896800000a95d */ /* 0x004fea0003900000 */
[----:B------:R-:W2:Y:S02]  /*18ba0*/  @!P2 SYNCS.PHASECHK.TRANS64 P2, [R8+URZ+0x28430], R7 ;  /* 0x028430070800a5a7 */ /* 0x000ea4000804007f */
[----:B--2---:R-:W-:Y:S05]  /*18bb0*/  @!P2 BRA `(.L_x_1178) ;  /* 0xfffffffc00eca947 */ /* 0x004fea000383ffff */
[----:B------:R-:W-:Y:S05]  /*18bc0*/  BRA `(.L_x_1175) ;  /* 0xfffffec000dc7947 */ /* 0x000fea000383ffff */
.L_x_1182:
[----:B-1----:R-:W-:-:S04]  /*18bd0*/  IMAD.U32 R8, RZ, RZ, UR6 ;  /* 0x00000006ff087e24 */ /* 0x002fc8000f8e00ff */
[----:B------:R1:W2:Y:S03]  /*18be0*/  SYNCS.PHASECHK.TRANS64.TRYWAIT P2, [R8+URZ+0x28450], R7 ;  /* 0x02845007080075a7 */ /* 0x0002a6000804017f */
[----:B--2---:R-:W-:Y:S05]  /*18bf0*/  @!P2 NANOSLEEP.SYNCS 0x989680 ;  /* 0x009896800000a95d */ /* 0x004fea0003900000 */
[----:B------:R-:W2:Y:S02]  /*18c00*/  @!P2 SYNCS.PHASECHK.TRANS64 P2, [R8+URZ+0x28450], R7 ;  /* 0x028450070800a5a7 */ /* 0x000ea4000804007f */
[----:B--2---:R-:W-:Y:S05]  /*18c10*/  @!P2 BRA `(.L_x_1182) ;  /* 0xfffffffc00eca947 */ /* 0x004fea000383ffff */
[----:B------:R-:W-:Y:S05]  /*18c20*/  BRA `(.L_x_1179) ;  /* 0xfffffec400a87947 */ /* 0x000fea000383ffff */
.L_x_1200:
[----:B-1----:R-:W-:-:S04]  /*18c30*/  IMAD.U32 R5, RZ, RZ, UR6 ;  /* 0x00000006ff057e24 */ /* 0x002fc8000f8e00ff */
[----:B------:R1:W2:Y:S03]  /*18c40*/  SYNCS.PHASECHK.TRANS64.TRYWAIT P2, [R5+URZ+0x28430], R4 ;  /* 0x02843004050075a7 */ /* 0x0002a6000804017f */
[----:B--2---:R-:W-:Y:S05]  /*18c50*/  @!P2 NANOSLEEP.SYNCS 0x989680 ;  /* 0x009896800000a95d */ /* 0x004fea0003900000 */
[----:B------:R-:W2:Y:S02]  /*18c60*/  @!P2 SYNCS.PHASECHK.TRANS64 P2, [R5+URZ+0x28430], R4 ;  /* 0x028430040500a5a7 */ /* 0x000ea4000804007f */
[----:B--2---:R-:W-:Y:S05]  /*18c70*/  @!P2 BRA `(.L_x_1200) ;  /* 0xfffffffc00eca947 */ /* 0x004fea000383ffff */
[----:B------:R-:W-:Y:S05]  /*18c80*/  BRA `(.L_x_1197) ;  /* 0xfffffee8006c7947 */ /* 0x000fea000383ffff */
.L_x_1204:
[----:B-1----:R-:W-:-:S04]  /*18c90*/  IMAD.U32 R5, RZ, RZ, UR6 ;  /* 0x00000006ff057e24 */ /* 0x002fc8000f8e00ff */
[----:B------:R1:W2:Y:S03]  /*18ca0*/  SYNCS.PHASECHK.TRANS64.TRYWAIT P2, [R5+URZ+0x28450], R4 ;  /* 0x02845004050075a7 */ /* 0x0002a6000804017f */
[----:B--2---:R-:W-:Y:S05]  /*18cb0*/  @!P2 NANOSLEEP.SYNCS 0x989680 ;  /* 0x009896800000a95d */ /* 0x004fea0003900000 */
[----:B------:R-:W2:Y:S02]  /*18cc0*/  @!P2 SYNCS.PHASECHK.TRANS64 P2, [R5+URZ+0x28450], R4 ;  /* 0x028450040500a5a7 */ /* 0x000ea4000804007f */
[----:B--2---:R-:W-:Y:S05]  /*18cd0*/  @!P2 BRA `(.L_x_1204) ;  /* 0xfffffffc00eca947 */ /* 0x004fea000383ffff */
[----:B------:R-:W-:Y:S05]  /*18ce0*/  BRA `(.L_x_1201) ;  /* 0xfffffeec00447947 */ /* 0x000fea000383ffff */
.L_x_1211:
[----:B-1----:R-:W-:-:S04]  /*18cf0*/  IMAD.U32 R5, RZ, RZ, UR6 ;  /* 0x00000006ff057e24 */ /* 0x002fc8000f8e00ff */
[----:B------:R1:W2:Y:S03]  /*18d00*/  SYNCS.PHASECHK.TRANS64.TRYWAIT P2, [R5+URZ+0x28430], R4 ;  /* 0x02843004050075a7 */ /* 0x0002a6000804017f */
[----:B--2---:R-:W-:Y:S05]  /*18d10*/  @!P2 NANOSLEEP.SYNCS 0x989680 ;  /* 0x009896800000a95d */ /* 0x004fea0003900000 */
[----:B------:R-:W2:Y:S02]  /*18d20*/  @!P2 SYNCS.PHASECHK.TRANS64 P2, [R5+URZ+0x28430], R4 ;  /* 0x028430040500a5a7 */ /* 0x000ea4000804007f */
[----:B--2---:R-:W-:Y:S05]  /*18d30*/  @!P2 BRA `(.L_x_1211) ;  /* 0xfffffffc00eca947 */ /* 0x004fea000383ffff */
[----:B------:R-:W-:Y:S05]  /*18d40*/  BRA `(.L_x_1208) ;  /* 0xffffff0000b47947 */ /* 0x000fea000383ffff */
.L_x_1215:
[----:B-1----:R-:W-:-:S04]  /*18d50*/  IMAD.U32 R5, RZ, RZ, UR6 ;  /* 0x00000006ff057e24 */ /* 0x002fc8000f8e00ff */
[----:B------:R1:W2:Y:S03]  /*18d60*/  SYNCS.PHASECHK.TRANS64.TRYWAIT P2, [R5+URZ+0x28450], R4 ;  /* 0x02845004050075a7 */ /* 0x0002a6000804017f */
[----:B--2---:R-:W-:Y:S05]  /*18d70*/  @!P2 NANOSLEEP.SYNCS 0x989680 ;  /* 0x009896800000a95d */ /* 0x004fea0003900000 */
[----:B------:R-:W2:Y:S02]  /*18d80*/  @!P2 SYNCS.PHASECHK.TRANS64 P2, [R5+URZ+0x28450], R4 ;  /* 0x028450040500a5a7 */ /* 0x000ea4000804007f */
[----:B--2---:R-:W-:Y:S05]  /*18d90*/  @!P2 BRA `(.L_x_1215) ;  /* 0xfffffffc00eca947 */ /* 0x004fea000383ffff */
[----:B------:R-:W-:Y:S05]  /*18da0*/  BRA `(.L_x_1212) ;  /* 0xffffff04008c7947 */ /* 0x000fea000383ffff */
.L_x_1229:
[----:B-1----:R-:W-:-:S04]  /*18db0*/  IMAD.U32 R7, RZ, RZ, UR14 ;  /* 0x0000000eff077e24 */ /* 0x002fc8000f8e00ff */
[----:B------:R1:W2:Y:S03]  /*18dc0*/  SYNCS.PHASECHK.TRANS64.TRYWAIT P1, [R7+URZ+0x28450], R6 ;  /* 0x02845006070075a7 */ /* 0x0002a6000802017f */
[----:B--2---:R-:W-:Y:S05]  /*18dd0*/  @!P1 NANOSLEEP.SYNCS 0x989680 ;  /* 0x009896800000995d */ /* 0x004fea0003900000 */
[----:B------:R-:W2:Y:S02]  /*18de0*/  @!P1 SYNCS.PHASECHK.TRANS64 P1, [R7+URZ+0x28450], R6 ;  /* 0x02845006070095a7 */ /* 0x000ea4000802007f */
[----:B--2---:R-:W-:Y:S05]  /*18df0*/  @!P1 BRA `(.L_x_1229) ;  /* 0xfffffffc00ec9947 */ /* 0x004fea000383ffff */
[----:B------:R-:W-:Y:S05]  /*18e00*/  BRA `(.L_x_1228) ;  /* 0xffffff24006c7947 */ /* 0x000fea000383ffff */
.L_x_1285:
[----:B------:R-:W-:Y:S02]  /*18e10*/  IMAD.MOV.U32 R13, RZ, RZ, R0 ;  /* 0x000000ffff0d7224 */ /* 0x000fe400078e0000 */
[----:B------:R-:W-:Y:S02]  /*18e20*/  IMAD.MOV.U32 R12, RZ, RZ, RZ ;  /* 0x000000ffff0c7224 */ /* 0x000fe400078e00ff */
[----:B------:R-:W-:Y:S02]  /*18e30*/  IMAD.MOV.U32 R11, RZ, RZ, 0x1f ;  /* 0x0000001fff0b7424 */ /* 0x000fe400078e00ff */
[----:B------:R-:W-:-:S07]  /*18e40*/  IMAD.MOV.U32 R15, RZ, RZ, -0x1 ;  /* 0xffffffffff0f7424 */ /* 0x000fce00078e00ff */
[----:B0-2---:R-:W-:Y:S05]  /*18e50*/  WARPSYNC.COLLECTIVE R15, `(.L_x_1359) ;  /* 0x000000000f087348 */ /* 0x005fea0003c00000 */
[----:B------:R1:W3:Y:S02]  /*18e60*/  SHFL.IDX P6, R14, R13, R12, R11 ;  /* 0x0000000c0d0e7389 */ /* 0x0002e400000c000b */
[----:B0123--:R-:W-:Y:S01]  /*18e70*/  ENDCOLLECTIVE ;  /* 0x000000000000791b */ /* 0x00ffe20003800000 */
.L_x_1359:
[----:B------:R-:W-:Y:S05]  /*18e80*/  BRA `(.L_x_1360) ;  /* 0xffffffb800687947 */ /* 0x000fea000383ffff */
.L_x_1287:
[----:B------:R-:W-:Y:S01]  /*18e90*/  BSSY B0, `(.L_x_1361) ;  /* 0x0000006000007945 */ /* 0x000fe20003800000 */
[----:B------:R-:W-:-:S07]  /*18ea0*/  IMAD.MOV.U32 R15, RZ, RZ, -0x1 ;  /* 0xffffffffff0f7424 */ /* 0x000fce00078e00ff */
[----:B0-2---:R-:W-:Y:S05]  /*18eb0*/  WARPSYNC.COLLECTIVE R15, `(.L_x_1362) ;  /* 0x000000000f0c7348 */ /* 0x005fea0003c00000 */
[----:B------:R-:W-:Y:S02]  /*18ec0*/  ELECT P6, UR62, PT ;  /* 0x00000000003e782f */ /* 0x000fe400038c0000 */
[----:B------:R-:W-:Y:S01]  /*18ed0*/  MOV R14, UR62 ;  /* 0x0000003e000e7c02 */ /* 0x000fe20008000f00 */
[----:B0-2---:R-:W-:Y:S10]  /*18ee0*/  ENDCOLLECTIVE ;  /* 0x000000000000791b */ /* 0x005ff40003800000 */
.L_x_1362:
[----:B------:R-:W-:Y:S05]  /*18ef0*/  BSYNC B0 ;  /* 0x0000000000007941 */ /* 0x000fea0003800000 */
.L_x_1361:
[----:B------:R-:W-:Y:S05]  /*18f00*/  BRA `(.L_x_1363) ;  /* 0xffffffb800787947 */ /* 0x000fea000383ffff */
.L_x_1289:
[----:B-1----:R1:W2:Y:S02]  /*18f10*/  SYNCS.PHASECHK.TRANS64.TRYWAIT P0, [R2+URZ+0x28480], R4 ;  /* 0x02848004020075a7 */ /* 0x0022a4000800017f */
[----:B--2---:R-:W-:Y:S05]  /*18f20*/  @!P0 NANOSLEEP.SYNCS 0x989680 ;  /* 0x009896800000895d */ /* 0x004fea0003900000 */
[----:B------:R-:W2:Y:S02]  /*18f30*/  @!P0 SYNCS.PHASECHK.TRANS64 P0, [R2+URZ+0x28480], R4 ;  /* 0x02848004020085a7 */ /* 0x000ea4000800007f */
[----:B--2---:R-:W-:Y:S05]  /*18f40*/  @!P0 BRA `(.L_x_1289) ;  /* 0xfffffffc00f08947 */ /* 0x004fea000383ffff */
[----:B------:R-:W-:Y:S05]  /*18f50*/  BRA `(.L_x_1364) ;  /* 0xffffffb800dc7947 */ /* 0x000fea000383ffff */
.L_x_1291:
[----:B0-----:R0:W2:Y:S02]  /*18f60*/  SYNCS.PHASECHK.TRANS64.TRYWAIT P0, [R2+URZ+0x28440], R4 ;  /* 0x02844004020075a7 */ /* 0x0010a4000800017f */
[----:B--2---:R-:W-:Y:S05]  /*18f70*/  @!P0 NANOSLEEP.SYNCS 0x989680 ;  /* 0x009896800000895d */ /* 0x004fea0003900000 */
[----:B------:R-:W2:Y:S02]  /*18f80*/  @!P0 SYNCS.PHASECHK.TRANS64 P0, [R2+URZ+0x28440], R4 ;  /* 0x02844004020085a7 */ /* 0x000ea4000800007f */
[----:B--2---:R-:W-:Y:S05]  /*18f90*/  @!P0 BRA `(.L_x_1291) ;  /* 0xfffffffc00f08947 */ /* 0x004fea000383ffff */
[----:B------:R-:W-:Y:S05]  /*18fa0*/  BRA `(.L_x_1365) ;  /* 0xffffffbc004c7947 */ /* 0x000fea000383ffff */
.L_x_1295:
[----:B------:R-:W-:Y:S01]  /*18fb0*/  IMAD.MOV.U32 R13, RZ, RZ, R3 ;  /* 0x000000ffff0d7224 */ /* 0x000fe200078e0003 */
[----:B------:R-:W-:Y:S01]  /*18fc0*/  LOP3.LUT R7, R7, 0x7f, RZ, 0xc0, !PT ;  /* 0x0000007f07077812 */ /* 0x000fe200078ec0ff */
[----:B------:R-:W-:Y:S02]  /*18fd0*/  IMAD.MOV.U32 R12, RZ, RZ, RZ ;  /* 0x000000ffff0c7224 */ /* 0x000fe400078e00ff */
[----:B------:R-:W-:Y:S01]  /*18fe0*/  IMAD.MOV.U32 R11, RZ, RZ, 0x181f ;  /* 0x0000181fff0b7424 */ /* 0x000fe200078e00ff */
[----:B------:R-:W-:Y:S01]  /*18ff0*/  SHF.R.U32.HI R5, RZ, 0x3, R7 ;  /* 0x00000003ff057819 */ /* 0x000fe20000011607 */
[----:B------:R-:W-:Y:S02]  /*19000*/  IMAD.MOV.U32 R15, RZ, RZ, -0x1 ;  /* 0xffffffffff0f7424 */ /* 0x000fe400078e00ff */
[----:B------:R-:W-:Y:S02]  /*19010*/  IMAD R2, R19, R8, RZ ;  /* 0x0000000813027224 */ /* 0x000fe400078e02ff */
[----:B------:R-:W-:-:S07]  /*19020*/  IMAD.IADD R0, R5, 0x1, R18 ;  /* 0x0000000105007824 */ /* 0x000fce00078e0212 */
[----:B0----5:R-:W-:Y:S05]  /*19030*/  WARPSYNC.COLLECTIVE R15, `(.L_x_1366) ;  /* 0x000000000f087348 */ /* 0x021fea0003c00000 */
[----:B------:R1:W2:Y:S02]  /*19040*/  SHFL.IDX P6, R14, R13, R12, R11 ;  /* 0x0000000c0d0e7389 */ /* 0x0002a400000c000b */
[----:B012--5:R-:W-:Y:S01]  /*19050*/  ENDCOLLECTIVE ;  /* 0x000000000000791b */ /* 0x027fe20003800000 */
.L_x_1366:
[C---:B------:R-:W-:Y:S01]  /*19060*/  VIADD R5, R0.reuse, 0x10 ;  /* 0x0000001000057836 */ /* 0x040fe20000000000 */
[----:B------:R-:W-:Y:S01]  /*19070*/  ISETP.GE.AND P2, PT, R0, R2, PT ;  /* 0x000000020000720c */ /* 0x000fe20003f46270 */
[----:B------:R-:W-:Y:S02]  /*19080*/  IMAD.MOV.U32 R13, RZ, RZ, R4 ;  /* 0x000000ffff0d7224 */ /* 0x000fe400078e0004 */
[----:B------:R-:W-:-:S10]  /*19090*/  IMAD.MOV.U32 R6, RZ, RZ, R14 ;  /* 0x000000ffff067224 */ /* 0x000fd400078e000e */
[----:B------:R-:W-:Y:S05]  /*190a0*/  WARPSYNC.COLLECTIVE R15, `(.L_x_1367) ;  /* 0x000000000f087348 */ /* 0x000fea0003c00000 */
[----:B------:R0:W1:Y:S02]  /*190b0*/  SHFL.IDX P6, R14, R13, R12, R11 ;  /* 0x0000000c0d0e7389 */ /* 0x00006400000c000b */
[----:B01----:R-:W-:Y:S01]  /*190c0*/  ENDCOLLECTIVE ;  /* 0x000000000000791b */ /* 0x003fe20003800000 */
.L_x_1367:
[----:B------:R-:W-:Y:S02]  /*190d0*/  IMAD.MOV.U32 R13, RZ, RZ, R3 ;  /* 0x000000ffff0d7224 */ /* 0x000fe400078e0003 */
[----:B------:R-:W-:Y:S02]  /*190e0*/  IMAD.MOV.U32 R12, RZ, RZ, 0x1 ;  /* 0x00000001ff0c7424 */ /* 0x000fe400078e00ff */
[----:B------:R-:W-:-:S07]  /*190f0*/  IMAD.MOV.U32 R7, RZ, RZ, R14 ;  /* 0x000000ffff077224 */ /* 0x000fce00078e000e */
[----:B------:R-:W-:Y:S05]  /*19100*/  WARPSYNC.COLLECTIVE R15, `(.L_x_1368) ;  /* 0x000000000f087348 */ /* 0x000fea0003c00000 */
[----:B------:R0:W1:Y:S02]  /*19110*/  SHFL.IDX P6, R14, R13, R12, R11 ;  /* 0x0000000c0d0e7389 */ /* 0x00006400000c000b */
[----:B01----:R-:W-:Y:S01]  /*19120*/  ENDCOLLECTIVE ;  /* 0x000000000000791b */ /* 0x003fe20003800000 */
.L_x_1368:
        /* <DEDUP_REMOVED lines=10> */
.L_x_1369:
        /* <DEDUP_REMOVED lines=12> */
.L_x_1370:
        /* <DEDUP_REMOVED lines=17> */
.L_x_1371:
[----:B------:R-:W-:Y:S02]  /*193a0*/  IMAD.MOV.U32 R13, RZ, RZ, R3 ;  /* 0x000000ffff0d7224 */ /* 0x000fe400078e0003 */
[----:B------:R-:W-:Y:S02]  /*193b0*/  IMAD.MOV.U32 R12, RZ, RZ, 0x3 ;  /* 0x00000003ff0c7424 */ /* 0x000fe400078e00ff */
[----:B------:R-:W-:-:S07]  /*193c0*/  IMAD.MOV.U32 R5, RZ, RZ, R14 ;  /* 0x000000ffff057224 */ /* 0x000fce00078e000e */
[----:B------:R-:W-:Y:S05]  /*193d0*/  WARPSYNC.COLLECTIVE R15, `(.L_x_1372) ;  /* 0x000000000f087348 */ /* 0x000fea0003c00000 */
[----:B------:R0:W1:Y:S02]  /*193e0*/  SHFL.IDX P6, R14, R13, R12, R11 ;  /* 0x0000000c0d0e7389 */ /* 0x00006400000c000b */
[----:B01----:R-:W-:Y:S01]  /*193f0*/  ENDCOLLECTIVE ;  /* 0x000000000000791b */ /* 0x003fe20003800000 */
.L_x_1372:
        /* <DEDUP_REMOVED lines=16> */
.L_x_1373:
[----:B------:R-:W-:Y:S02]  /*19500*/  IMAD.MOV.U32 R13, RZ, RZ, R3 ;  /* 0x000000ffff0d7224 */ /* 0x000fe400078e0003 */
[----:B------:R-:W-:Y:S02]  /*19510*/  IMAD.MOV.U32 R12, RZ, RZ, 0x4 ;  /* 0x00000004ff0c7424 */ /* 0x000fe400078e00ff */
[----:B------:R-:W-:-:S07]  /*19520*/  IMAD.MOV.U32 R5, RZ, RZ, R14 ;  /* 0x000000ffff057224 */ /* 0x000fce00078e000e */
[----:B------:R-:W-:Y:S05]  /*19530*/  WARPSYNC.COLLECTIVE R15, `(.L_x_1374) ;  /* 0x000000000f087348 */ /* 0x000fea0003c00000 */
[----:B------:R0:W1:Y:S02]  /*19540*/  SHFL.IDX P6, R14, R13, R12, R11 ;  /* 0x0000000c0d0e7389 */ /* 0x00006400000c000b */
[----:B01----:R-:W-:Y:S01]  /*19550*/  ENDCOLLECTIVE ;  /* 0x000000000000791b */ /* 0x003fe20003800000 */
.L_x_1374:
        /* <DEDUP_REMOVED lines=16> */
.L_x_1375:
[----:B------:R-:W-:Y:S02]  /*19660*/  IMAD.MOV.U32 R13, RZ, RZ, R3 ;  /* 0x000000ffff0d7224 */ /* 0x000fe400078e0003 */
[----:B------:R-:W-:Y:S02]  /*19670*/  IMAD.MOV.U32 R12, RZ, RZ, 0x5 ;  /* 0x00000005ff0c7424 */ /* 0x000fe400078e00ff */
[----:B------:R-:W-:-:S07]  /*19680*/  IMAD.MOV.U32 R5, RZ, RZ, R14 ;  /* 0x000000ffff057224 */ /* 0x000fce00078e000e */
[----:B------:R-:W-:Y:S05]  /*19690*/  WARPSYNC.COLLECTIVE R15, `(.L_x_1376) ;  /* 0x000000000f087348 */ /* 0x000fea0003c00000 */
[----:B------:R0:W1:Y:S02]  /*196a0*/  SHFL.IDX P6, R14, R13, R12, R11 ;  /* 0x0000000c0d0e7389 */ /* 0x00006400000c000b */
[----:B01----:R-:W-:Y:S01]  /*196b0*/  ENDCOLLECTIVE ;  /* 0x000000000000791b */ /* 0x003fe20003800000 */
.L_x_1376:
        /* <DEDUP_REMOVED lines=16> */
.L_x_1377:
[----:B------:R-:W-:Y:S02]  /*197c0*/  IMAD.MOV.U32 R13, RZ, RZ, R3 ;  /* 0x000000ffff0d7224 */ /* 0x000fe400078e0003 */
[----:B------:R-:W-:Y:S02]  /*197d0*/  IMAD.MOV.U32 R12, RZ, RZ, 0x6 ;  /* 0x00000006ff0c7424 */ /* 0x000fe400078e00ff */
[----:B------:R-:W-:-:S07]  /*197e0*/  IMAD.MOV.U32 R5, RZ, RZ, R14 ;  /* 0x000000ffff057224 */ /* 0x000fce00078e000e */
[----:B------:R-:W-:Y:S05]  /*197f0*/  WARPSYNC.COLLECTIVE R15, `(.L_x_1378) ;  /* 0x000000000f087348 */ /* 0x000fea0003c00000 */
[----:B------:R0:W1:Y:S02]  /*19800*/  SHFL.IDX P6, R14, R13, R12, R11 ;  /* 0x0000000c0d0e7389 */ /* 0x00006400000c000b */
[----:B01----:R-:W-:Y:S01]  /*19810*/  ENDCOLLECTIVE ;  /* 0x000000000000791b */ /* 0x003fe20003800000 */
.L_x_1378:
        /* <DEDUP_REMOVED lines=14> */
.L_x_1379:
        /* <DEDUP_REMOVED lines=8> */
.L_x_1380:
        /* <DEDUP_REMOVED lines=14> */
.L_x_1381:
[----:B------:R-:W-:Y:S01]  /*19a60*/  IMAD.MOV.U32 R4, RZ, RZ, R14 ;  /* 0x000000ffff047224 */ /* 0x000fe200078e000e */
[----:B------:R-:W-:Y:S06]  /*19a70*/  BRA `(.L_x_1382) ;  /* 0xffffffbc00c47947 */ /* 0x000fec000383ffff */
.L_x_1300:
[----:B--2---:R2:W3:Y:S02]  /*19a80*/  SYNCS.PHASECHK.TRANS64.TRYWAIT P0, [R17+URZ+0x28420], R0 ;  /* 0x02842000110075a7 */ /* 0x0044e4000800017f */
[----:B---3--:R-:W-:Y:S05]  /*19a90*/  @!P0 NANOSLEEP.SYNCS 0x989680 ;  /* 0x009896800000895d */ /* 0x008fea0003900000 */
[----:B------:R-:W3:Y:S02]  /*19aa0*/  @!P0 SYNCS.PHASECHK.TRANS64 P0, [R17+URZ+0x28420], R0 ;  /* 0x02842000110085a7 */ /* 0x000ee4000800007f */
[----:B---3--:R-:W-:Y:S05]  /*19ab0*/  @!P0 BRA `(.L_x_1300) ;  /* 0xfffffffc00f08947 */ /* 0x008fea000383ffff */
[----:B------:R-:W-:Y:S05]  /*19ac0*/  BRA `(.L_x_1383) ;  /* 0xffffffc000307947 */ /* 0x000fea000383ffff */
.L_x_1306:
[----:B---3--:R3:W4:Y:S02]  /*19ad0*/  SYNCS.PHASECHK.TRANS64.TRYWAIT P0, [R6+URZ+0x28480], R5 ;  /* 0x02848005060075a7 */ /* 0x008724000800017f */
[----:B----4-:R-:W-:Y:S05]  /*19ae0*/  @!P0 NANOSLEEP.SYNCS 0x989680 ;  /* 0x009896800000895d */ /* 0x010fea0003900000 */
[----:B------:R-:W4:Y:S02]  /*19af0*/  @!P0 SYNCS.PHASECHK.TRANS64 P0, [R6+URZ+0x28480], R5 ;  /* 0x02848005060085a7 */ /* 0x000f24000800007f */
[----:B----4-:R-:W-:Y:S05]  /*19b00*/  @!P0 BRA `(.L_x_1306) ;  /* 0xfffffffc00f08947 */ /* 0x010fea000383ffff */
[----:B------:R-:W-:Y:S05]  /*19b10*/  BRA `(.L_x_1384) ;  /* 0xffffffc000ec7947 */ /* 0x000fea000383ffff */
.L_x_1312:
[----:B-1----:R1:W2:Y:S02]  /*19b20*/  SYNCS.PHASECHK.TRANS64.TRYWAIT P0, [R6+URZ+0x28440], R5 ;  /* 0x02844005060075a7 */ /* 0x0022a4000800017f */
[----:B--2---:R-:W-:Y:S05]  /*19b30*/  @!P0 NANOSLEEP.SYNCS 0x989680 ;  /* 0x009896800000895d */ /* 0x004fea0003900000 */
[----:B------:R-:W2:Y:S02]  /*19b40*/  @!P0 SYNCS.PHASECHK.TRANS64 P0, [R6+URZ+0x28440], R5 ;  /* 0x02844005060085a7 */ /* 0x000ea4000800007f */
[----:B--2---:R-:W-:Y:S05]  /*19b50*/  @!P0 BRA `(.L_x_1312) ;  /* 0xfffffffc00f08947 */ /* 0x004fea000383ffff */
[----:B------:R-:W-:Y:S05]  /*19b60*/  BRA `(.L_x_1385) ;  /* 0xffffffc400ac7947 */ /* 0x000fea000383ffff */
.L_x_1319:
[----:B---3--:R3:W4:Y:S02]  /*19b70*/  SYNCS.PHASECHK.TRANS64.TRYWAIT P0, [R19+URZ+0x28470], R4 ;  /* 0x02847004130075a7 */ /* 0x008724000800017f */
[----:B----4-:R-:W-:Y:S05]  /*19b80*/  @!P0 NANOSLEEP.SYNCS 0x989680 ;  /* 0x009896800000895d */ /* 0x010fea0003900000 */
[----:B------:R-:W4:Y:S02]  /*19b90*/  @!P0 SYNCS.PHASECHK.TRANS64 P0, [R19+URZ+0x28470], R4 ;  /* 0x02847004130085a7 */ /* 0x000f24000800007f */
[----:B----4-:R-:W-:Y:S05]  /*19ba0*/  @!P0 BRA `(.L_x_1319) ;  /* 0xfffffffc00f08947 */ /* 0x010fea000383ffff */
[----:B------:R-:W-:Y:S05]  /*19bb0*/  BRA `(.L_x_1386) ;  /* 0xffffffc800847947 */ /* 0x000fea000383ffff */
.L_x_1321:
[----:B----4-:R4:W0:Y:S02]  /*19bc0*/  SYNCS.PHASECHK.TRANS64.TRYWAIT P0, [R19+URZ+0x28460], R3 ;  /* 0x02846003130075a7 */ /* 0x010824000800017f */
[----:B0-----:R-:W-:Y:S05]  /*19bd0*/  @!P0 NANOSLEEP.SYNCS 0x989680 ;  /* 0x009896800000895d */ /* 0x001fea0003900000 */
[----:B------:R-:W0:Y:S02]  /*19be0*/  @!P0 SYNCS.PHASECHK.TRANS64 P0, [R19+URZ+0x28460], R3 ;  /* 0x02846003130085a7 */ /* 0x000e24000800007f */
[----:B0-----:R-:W-:Y:S05]  /*19bf0*/  @!P0 BRA `(.L_x_1321) ;  /* 0xfffffffc00f08947 */ /* 0x001fea000383ffff */
[----:B------:R-:W-:Y:S05]  /*19c00*/  BRA `(.L_x_1387) ;  /* 0xffffffc8008c7947 */ /* 0x000fea000383ffff */
.L_x_1328:
[----:B--2---:R2:W3:Y:S02]  /*19c10*/  SYNCS.PHASECHK.TRANS64.TRYWAIT P1, [R2+URZ+0x28470], R0 ;  /* 0x02847000020075a7 */ /* 0x0044e4000802017f */
[----:B---3--:R-:W-:Y:S05]  /*19c20*/  @!P1 NANOSLEEP.SYNCS 0x989680 ;  /* 0x009896800000995d */ /* 0x008fea0003900000 */
[----:B------:R-:W3:Y:S02]  /*19c30*/  @!P1 SYNCS.PHASECHK.TRANS64 P1, [R2+URZ+0x28470], R0 ;  /* 0x02847000020095a7 */ /* 0x000ee4000802007f */
[----:B---3--:R-:W-:Y:S05]  /*19c40*/  @!P1 BRA `(.L_x_1328) ;  /* 0xfffffffc00f09947 */ /* 0x008fea000383ffff */
[----:B------:R-:W-:Y:S05]  /*19c50*/  BRA `(.L_x_1388) ;  /* 0xffffffd000a07947 */ /* 0x000fea000383ffff */
.L_x_1330:
[----:B--2---:R2:W3:Y:S02]  /*19c60*/  SYNCS.PHASECHK.TRANS64.TRYWAIT P1, [R2+URZ+0x28460], R0 ;  /* 0x02846000020075a7 */ /* 0x0044e4000802017f */
[----:B---3--:R-:W-:Y:S05]  /*19c70*/  @!P1 NANOSLEEP.SYNCS 0x989680 ;  /* 0x009896800000995d */ /* 0x008fea0003900000 */
[----:B------:R-:W3:Y:S02]  /*19c80*/  @!P1 SYNCS.PHASECHK.TRANS64 P1, [R2+URZ+0x28460], R0 ;  /* 0x02846000020095a7 */ /* 0x000ee4000802007f */
[----:B---3--:R-:W-:Y:S05]  /*19c90*/  @!P1 BRA `(.L_x_1330) ;  /* 0xfffffffc00f09947 */ /* 0x008fea000383ffff */
[----:B------:R-:W-:Y:S05]  /*19ca0*/  BRA `(.L_x_1389) ;  /* 0xffffffd000a87947 */ /* 0x000fea000383ffff */
.L_x_1343:
[----:B0-----:R0:W1:Y:S02]  /*19cb0*/  SYNCS.PHASECHK.TRANS64.TRYWAIT P0, [R0+URZ+0x28420], R3 ;  /* 0x02842003000075a7 */ /* 0x001064000800017f */
[----:B-1----:R-:W-:Y:S05]  /*19cc0*/  @!P0 NANOSLEEP.SYNCS 0x989680 ;  /* 0x009896800000895d */ /* 0x002fea0003900000 */
[----:B------:R-:W1:Y:S02]  /*19cd0*/  @!P0 SYNCS.PHASECHK.TRANS64 P0, [R0+URZ+0x28420], R3 ;  /* 0x02842003000085a7 */ /* 0x000e64000800007f */
[----:B-1----:R-:W-:Y:S05]  /*19ce0*/  @!P0 BRA `(.L_x_1343) ;  /* 0xfffffffc00f08947 */ /* 0x002fea000383ffff */
[----:B------:R-:W-:Y:S05]  /*19cf0*/  BRA `(.L_x_1390) ;  /* 0xffffffe800887947 */ /* 0x000fea000383ffff */
.L_x_1344:
        /* <DEDUP_REMOVED lines=11> */
.L_x_1392:
[----:B------:R-:W-:Y:S05]  /*19db0*/  BSYNC B0 ;  /* 0x0000000000007941 */ /* 0x000fea0003800000 */
.L_x_1391:
[----:B------:R-:W-:Y:S05]  /*19dc0*/  BRA `(.L_x_1393) ;  /* 0xffffffe800707947 */ /* 0x000fea000383ffff */
.L_x_1347:
[----:B------:R-:W-:Y:S01]  /*19dd0*/  BSSY B1, `(.L_x_1394) ;  /* 0x0000006000017945 */ /* 0x000fe20003800000 */
[----:B------:R-:W-:-:S07]  /*19de0*/  IMAD.MOV.U32 R15, RZ, RZ, -0x1 ;  /* 0xffffffffff0f7424 */ /* 0x000fce00078e00ff */
[----:B01----:R-:W-:Y:S05]  /*19df0*/  WARPSYNC.COLLECTIVE R15, `(.L_x_1395) ;  /* 0x000000000f0c7348 */ /* 0x003fea0003c00000 */
[----:B------:R-:W-:Y:S02]  /*19e00*/  ELECT P6, UR62, PT ;  /* 0x00000000003e782f */ /* 0x000fe400038c0000 */
[----:B------:R-:W-:Y:S01]  /*19e10*/  MOV R14, UR62 ;  /* 0x0000003e000e7c02 */ /* 0x000fe20008000f00 */
[----:B01----:R-:W-:Y:S10]  /*19e20*/  ENDCOLLECTIVE ;  /* 0x000000000000791b */ /* 0x003ff40003800000 */
.L_x_1395:
[----:B------:R-:W-:Y:S05]  /*19e30*/  BSYNC B1 ;  /* 0x0000000000017941 */ /* 0x000fea0003800000 */
.L_x_1394:
[----:B------:R-:W-:Y:S05]  /*19e40*/  BRA `(.L_x_1396) ;  /* 0xffffffe800687947 */ /* 0x000fea000383ffff */
.L_x_1349:
[----:B0-----:R0:W1:Y:S02]  /*19e50*/  SYNCS.PHASECHK.TRANS64.TRYWAIT P1, [R6+URZ], R5 ;  /* 0x00000005060075a7 */ /* 0x001064000802017f */
[----:B-1----:R-:W-:Y:S05]  /*19e60*/  @!P1 NANOSLEEP.SYNCS 0x989680 ;  /* 0x009896800000995d */ /* 0x002fea0003900000 */
[----:B------:R-:W1:Y:S02]  /*19e70*/  @!P1 SYNCS.PHASECHK.TRANS64 P1, [R6+URZ], R5 ;  /* 0x00000005060095a7 */ /* 0x000e64000802007f */
[----:B-1----:R-:W-:Y:S05]  /*19e80*/  @!P1 BRA `(.L_x_1349) ;  /* 0xfffffffc00f09947 */ /* 0x002fea000383ffff */
[----:B------:R-:W-:Y:S05]  /*19e90*/  BRA `(.L_x_1397) ;  /* 0xffffffe800ac7947 */ /* 0x000fea000383ffff */
.L_x_1350:
[----:B-1----:R1:W2:Y:S02]  /*19ea0*/  SYNCS.PHASECHK.TRANS64.TRYWAIT P1, [R7+URZ], R2 ;  /* 0x00000002070075a7 */ /* 0x0022a4000802017f */
[----:B--2---:R-:W-:Y:S05]  /*19eb0*/  @!P1 NANOSLEEP.SYNCS 0x989680 ;  /* 0x009896800000995d */ /* 0x004fea0003900000 */
[----:B------:R-:W2:Y:S02]  /*19ec0*/  @!P1 SYNCS.PHASECHK.TRANS64 P1, [R7+URZ], R2 ;  /* 0x00000002070095a7 */ /* 0x000ea4000802007f */
[----:B--2---:R-:W-:Y:S05]  /*19ed0*/  @!P1 BRA `(.L_x_1350) ;  /* 0xfffffffc00f09947 */ /* 0x004fea000383ffff */
[----:B------:R-:W-:Y:S05]  /*19ee0*/  BRA `(.L_x_1398) ;  /* 0xffffffe800a07947 */ /* 0x000fea000383ffff */
.L_x_1352:
[----:B--2---:R2:W3:Y:S02]  /*19ef0*/  SYNCS.PHASECHK.TRANS64.TRYWAIT P1, [R4+URZ+0x28460], R5 ;  /* 0x02846005040075a7 */ /* 0x0044e4000802017f */
[----:B---3--:R-:W-:Y:S05]  /*19f00*/  @!P1 NANOSLEEP.SYNCS 0x989680 ;  /* 0x009896800000995d */ /* 0x008fea0003900000 */
[----:B------:R-:W3:Y:S02]  /*19f10*/  @!P1 SYNCS.PHASECHK.TRANS64 P1, [R4+URZ+0x28460], R5 ;  /* 0x02846005040095a7 */ /* 0x000ee4000802007f */
[----:B---3--:R-:W-:Y:S05]  /*19f20*/  @!P1 BRA `(.L_x_1352) ;  /* 0xfffffffc00f09947 */ /* 0x008fea000383ffff */
[----:B------:R-:W-:Y:S05]  /*19f30*/  BRA `(.L_x_1399) ;  /* 0xffffffe800a47947 */ /* 0x000fea000383ffff */
.L_x_1354:
[----:B---3--:R3:W4:Y:S02]  /*19f40*/  SYNCS.PHASECHK.TRANS64.TRYWAIT P1, [R3+URZ+0x28460], R2 ;  /* 0x02846002030075a7 */ /* 0x008724000802017f */
[----:B----4-:R-:W-:Y:S05]  /*19f50*/  @!P1 NANOSLEEP.SYNCS 0x989680 ;  /* 0x009896800000995d */ /* 0x010fea0003900000 */
[----:B------:R-:W4:Y:S02]  /*19f60*/  @!P1 SYNCS.PHASECHK.TRANS64 P1, [R3+URZ+0x28460], R2 ;  /* 0x02846002030095a7 */ /* 0x000f24000802007f */
[----:B----4-:R-:W-:Y:S05]  /*19f70*/  @!P1 BRA `(.L_x_1354) ;  /* 0xfffffffc00f09947 */ /* 0x010fea000383ffff */
[----:B------:R-:W-:Y:S05]  /*19f80*/  BRA `(.L_x_1400) ;  /* 0xffffffe800a47947 */ /* 0x000fea000383ffff */
.L_x_1356:
[----:B----4-:R4:W0:Y:S02]  /*19f90*/  SYNCS.PHASECHK.TRANS64.TRYWAIT P0, [R4+URZ+0x28480], R5 ;  /* 0x02848005040075a7 */ /* 0x010824000800017f */
[----:B0-----:R-:W-:Y:S05]  /*19fa0*/  @!P0 NANOSLEEP.SYNCS 0x989680 ;  /* 0x009896800000895d */ /* 0x001fea0003900000 */
[----:B------:R-:W0:Y:S02]  /*19fb0*/  @!P0 SYNCS.PHASECHK.TRANS64 P0, [R4+URZ+0x28480], R5 ;  /* 0x02848005040085a7 */ /* 0x000e24000800007f */
[----:B0-----:R-:W-:Y:S05]  /*19fc0*/  @!P0 BRA `(.L_x_1356) ;  /* 0xfffffffc00f08947 */ /* 0x001fea000383ffff */
[----:B------:R-:W-:Y:S05]  /*19fd0*/  BRA `(.L_x_1357) ;  /* 0xffffffe800a07947 */ /* 0x000fea000383ffff */
.L_x_1401:
        /* <DEDUP_REMOVED lines=10> */
.L_x_13261:


//--------------------- .text._ZN7cutlass13device_kernelIN5flash11enable_sm90INS1_16FlashAttnFwdSm90INS1_25CollectiveMainloopFwdSm90ILi2EN4cute5tupleIJNS5_1CILi1EEES8_S8_EEENS6_IJNS7_ILi128EEENS7_ILi64EEENS7_ILi256EEEEEELi256ENS_12float_e4m3_tEfNS_4arch4Sm90ELb0ELb1ELb0ELb1ELb0ELb1ELb0ELb1ELb1ELb1ELb1ELb0EEENS1_21CollectiveEpilogueFwdINS6_IJSA_SC_SB_EEES9_NS_10bfloat16_tESG_Li256ELb1ELb1ELb1ELb1EEENS1_36VarlenDynamicPersistentTileSchedulerILi128ELi64ELi256ELi128ELb1ELb1ELb1ELb1ELb0ELb1EEEEEEEEEvNT_6ParamsE --------------------------
	.section	.text._ZN7cutlass13device_kernelIN5flash11enable_sm90INS1_16FlashAttnFwdSm90INS1_25CollectiveMainloopFwdSm90ILi2EN4cute5tupleIJNS5_1CILi1EEES8_S8_EEENS6_IJNS7_ILi128EEENS7_ILi64EEENS7_ILi256EEEEEELi256ENS_12float_e4m3_tEfNS_4arch4Sm90ELb0ELb1ELb0ELb1ELb0ELb1ELb0ELb1ELb1ELb1ELb1ELb0EEENS1_21CollectiveEpilogueFwdINS6_IJSA_SC_SB_EEES9_NS_10bfloat16_tESG_Li256ELb1ELb1ELb1ELb1EEENS1_36VarlenDynamicPersistentTileSchedulerILi128ELi64ELi256ELi128ELb1ELb1ELb1ELb1ELb0ELb1EEEEEEEEEvNT_6ParamsE,"ax",@progbits
	.align	128
.text._ZN7cutlass13device_kernelIN5flash11enable_sm90INS1_16FlashAttnFwdSm90INS1_25CollectiveMainloopFwdSm90ILi2EN4cute5tupleIJNS5_1CILi1EEES8_S8_EEENS6_IJNS7_ILi128EEENS7_ILi64EEENS7_ILi256EEEEEELi256ENS_12float_e4m3_tEfNS_4arch4Sm90ELb0ELb1ELb0ELb1ELb0ELb1ELb0ELb1ELb1ELb1ELb1ELb0EEENS1_21CollectiveEpilogueFwdINS6_IJSA_SC_SB_EEES9_NS_10bfloat16_tESG_Li256ELb1ELb1ELb1ELb1EEENS1_36VarlenDynamicPersistentTileSchedulerILi128ELi64ELi256ELi128ELb1ELb1ELb1ELb1ELb0ELb1EEEEEEEEEvNT_6ParamsE:
        .type           _ZN7cutlass13device_kernelIN5flash11enable_sm90INS1_16FlashAttnFwdSm90INS1_25CollectiveMainloopFwdSm90ILi2EN4cute5tupleIJNS5_1CILi1EEES8_S8_EEENS6_IJNS7_ILi128EEENS7_ILi64EEENS7_ILi256EEEEEELi256ENS_12float_e4m3_tEfNS_4arch4Sm90ELb0ELb1ELb0ELb1ELb0ELb1ELb0ELb1ELb1ELb1ELb1ELb0EEENS1_21CollectiveEpilogueFwdINS6_IJSA_SC_SB_EEES9_NS_10bfloat16_tESG_Li256ELb1ELb1ELb1ELb1EEENS1_36VarlenDynamicPersistentTileSchedulerILi128ELi64ELi256ELi128ELb1ELb1ELb1ELb1ELb0ELb1EEEEEEEEEvNT_6ParamsE,@function
        .size           _ZN7cutlass13device_kernelIN5flash11enable_sm90INS1_16FlashAttnFwdSm90INS1_25CollectiveMainloopFwdSm90ILi2EN4cute5tupleIJNS5_1CILi1EEES8_S8_EEENS6_IJNS7_ILi128EEENS7_ILi64EEENS7_ILi256EEEEEELi256ENS_12float_e4m3_tEfNS_4arch4Sm90ELb0ELb1ELb0ELb1ELb0ELb1ELb0ELb1ELb1ELb1ELb1ELb0EEENS1_21CollectiveEpilogueFwdINS6_IJSA_SC_SB_EEES9_NS_10bfloat16_tESG_Li256ELb1ELb1ELb1ELb1EEENS1_36VarlenDynamicPersistentTileSchedulerILi128ELi64ELi256ELi128ELb1ELb1ELb1ELb1ELb0ELb1EEEEEEEEEvNT_6ParamsE,(.L_x_13262 - _ZN7cutlass13device_kernelIN5flash11enable_sm90INS1_16FlashAttnFwdSm90INS1_25CollectiveMainloopFwdSm90ILi2EN4cute5tupleIJNS5_1CILi1EEES8_S8_EEENS6_IJNS7_ILi128EEENS7_ILi64EEENS7_ILi256EEEEEELi256ENS_12float_e4m3_tEfNS_4arch4Sm90ELb0ELb1ELb0ELb1ELb0ELb1ELb0ELb1ELb1ELb1ELb1ELb0EEENS1_21CollectiveEpilogueFwdINS6_IJSA_SC_SB_EEES9_NS_10bfloat16_tESG_Li256ELb1ELb1ELb1ELb1EEENS1_36VarlenDynamicPersistentTileSchedulerILi128ELi64ELi256ELi128ELb1ELb1ELb1ELb1ELb0ELb1EEEEEEEEEvNT_6ParamsE)
        .other          _ZN7cutlass13device_kernelIN5flash11enable_sm90INS1_16FlashAttnFwdSm90INS1_25CollectiveMainloopFwdSm90ILi2EN4cute5tupleIJNS5_1CILi1EEES8_S8_EEENS6_IJNS7_ILi128EEENS7_ILi64EEENS7_ILi256EEEEEELi256ENS_12float_e4m3_tEfNS_4arch4Sm90ELb0ELb1ELb0ELb1ELb0ELb1ELb0ELb1ELb1ELb1ELb1ELb0EEENS1_21CollectiveEpilogueFwdINS6_IJSA_SC_SB_EEES9_NS_10bfloat16_tESG_Li256ELb1ELb1ELb1ELb1EEENS1_36VarlenDynamicPersistentTileSchedulerILi128ELi64ELi256ELi128ELb1ELb1ELb1ELb1ELb0ELb1EEEEEEEEEvNT_6ParamsE,@"STO_CUDA_ENTRY STV_DEFAULT"
_ZN7cutlass13device_kernelIN5flash11enable_sm90INS1_16FlashAttnFwdSm90INS1_25CollectiveMainloopFwdSm90ILi2EN4cute5tupleIJNS5_1CILi1EEES8_S8_EEENS6_IJNS7_ILi128EEENS7_ILi64EEENS7_ILi256EEEEEELi256ENS_12float_e4m3_tEfNS_4arch4Sm90ELb0ELb1ELb0ELb1ELb0ELb1ELb0ELb1ELb1ELb1ELb1ELb0EEENS1_21CollectiveEpilogueFwdINS6_IJSA_SC_SB_EEES9_NS_10bfloat16_tESG_Li256ELb1ELb1ELb1ELb1EEENS1_36VarlenDynamicPersistentTileSchedulerILi128ELi64ELi256ELi128ELb1ELb1ELb1ELb1ELb0ELb1EEEEEEEEEvNT_6ParamsE:
        /* <DEDUP_REMOVED lines=24> */
.L_x_1403:
[----:B------:R-:W-:Y:S05]  /*0180*/  BSYNC B0 ;  /* 0x0000000000007941 */ /* 0x000fea0003800000 */
.L_x_1402:
        /* <DEDUP_REMOVED lines=41> */
.L_x_1404:
        /* <DEDUP_REMOVED lines=22> */
.L_x_1405:
        /* <DEDUP_REMOVED lines=18> */
.L_x_1406:
        /* <DEDUP_REMOVED lines=22> */
.L_x_1407:
        /* <DEDUP_REMOVED lines=22> */
.L_x_1408:
        /* <DEDUP_REMOVED lines=8> */
.L_x_1411:
[----:B------:R-:W-:-:S08]  /*09e0*/  NOP ;  /* 0x0000000000007918 */ /* 0x000fd00000000000 */
[----:B------:R-:W0:Y:S02]  /*09f0*/  USETMAXREG.TRY_ALLOC.CTAPOOL UP0, 0xf0 ;  /* 0x000000f0000079c8 */ /* 0x000e240008000600 */
[----:B0-----:R-:W-:-:S13]  /*0a00*/  PLOP3.LUT P0, PT, PT, PT, UP0, 0x80, 0x0 ;  /* 0x000000000000781c */ /* 0x001fda0003f0f008 */
[----:B------:R-:W-:Y:S05]  /*0a10*/  @!P0 BRA `(.L_x_1411) ;  /* 0xfffffffc00f08947 */ /* 0x000fea000383ffff */
[----:B------:R-:W2:Y:S01]  /*0a20*/  LDL.LU R0, [R1] ;  /* 0x0000000001007983 */ /* 0x000ea20000300800 */
        /* <DEDUP_REMOVED lines=15> */
[----:B------:R1:W-:Y:S01]  /*0b20*/  STL [R1], R0 ;  /* 0x0000000001007387 */ /* 0x0003e20000100800 */
[----:B0-----:R-:W-:-:S13]  /*0b30*/  ISETP.GE.AND P0, PT, R207, UR4, PT ;  /* 0x00000004cf007c0c */ /* 0x001fda000bf06270 */
[----:B-1----:R-:W-:Y:S05]  /*0b40*/  @P0 BRA `(.L_x_1412) ;  /* 0x000002a800380947 */ /* 0x002fea0003800000 */
[----:B------:R-:W0:Y:S01]  /*0b50*/  S2R R0, SR_TID.X ;  /* 0x0000000000007919 */ /* 0x000e220000002100 */
[----:B------:R-:W-:Y:S02]  /*0b60*/  R2UR UR44, R16 ;  /* 0x00000000102c72ca */ /* 0x000fe400000e0000 */
[----:B------:R-:W-:Y:S01]  /*0b70*/  CS2R R192, SRZ ;  /* 0x0000000000c07805 */ /* 0x000fe2000001ff00 */
[----:B------:R-:W-:Y:S01]  /*0b80*/  IMAD.MOV.U32 R198, RZ, RZ, RZ ;  /* 0x000000ffffc67224 */ /* 0x000fe200078e00ff */
[----:B------:R-:W-:Y:S01]  /*0b90*/  ULOP3.LUT UR45, UR40, 0x1, URZ, 0xfc, !UPT ;  /* 0x00000001282d7892 */ /* 0x000fe2000f8efc3f */
[----:B------:R-:W-:Y:S01]  /*0ba0*/  IMAD.MOV.U32 R200, RZ, RZ, RZ ;  /* 0x000000ffffc87224 */ /* 0x000fe200078e00ff */
[----:B------:R-:W-:-:S07]  /*0bb0*/  UMOV UR43, URZ ;  /* 0x0000003f002b7c82 */ /* 0x000fce0008000000 */
[----:B------:R-:W-:Y:S01]  /*0bc0*/  UIADD3 UR44, UR44, 0x18000, URZ ;  /* 0x000180002c2c7890 */ /* 0x000fe2000fffe03f */
[----:B0-----:R-:W-:-:S05]  /*0bd0*/  VIADD R0, R0, 0xffffff80 ;  /* 0xffffff8000007836 */ /* 0x001fca0000000000 */
[----:B------:R-:W-:-:S04]  /*0be0*/  SHF.R.S32.HI R3, RZ, 0x1f, R0 ;  /* 0x0000001fff037819 */ /* 0x000fc80000011400 */
[CC--:B------:R-:W-:Y:S02]  /*0bf0*/  LEA.HI R2, R3.reuse, R0.reuse, RZ, 0x7 ;  /* 0x0000000003027211 */ /* 0x0c0fe400078f38ff */
[CC--:B------:R-:W-:Y:S02]  /*0c00*/  LEA.HI R5, R3.reuse, R0.reuse, RZ, 0x2 ;  /* 0x0000000003057211 */ /* 0x0c0fe400078f10ff */
[CC--:B------:R-:W-:Y:S02]  /*0c10*/  LEA.HI R6, R3.reuse, R0.reuse, RZ, 0x4 ;  /* 0x0000000003067211 */ /* 0x0c0fe400078f20ff */
[CC--:B------:R-:W-:Y:S02]  /*0c20*/  LEA.HI R17, R3.reuse, R0.reuse, RZ, 0x3 ;  /* 0x0000000003117211 */ /* 0x0c0fe400078f18ff */
[----:B------:R-:W-:Y:S02]  /*0c30*/  LOP3.LUT R11, R2, 0xffffff80, RZ, 0xc0, !PT ;  /* 0xffffff80020b7812 */ /* 0x000fe400078ec0ff */
[----:B------:R-:W-:-:S02]  /*0c40*/  LEA.HI R8, R3, R0, RZ, 0x5 ;  /* 0x0000000003087211 */ /* 0x000fc400078f28ff */
[----:B------:R-:W-:Y:S01]  /*0c50*/  LEA.HI R4, R3, R0, RZ, 0x6 ;  /* 0x0000000003047211 */ /* 0x000fe200078f30ff */
[----:B------:R-:W-:Y:S01]  /*0c60*/  IMAD.IADD R20, R0, 0x1, -R11 ;  /* 0x0000000100147824 */ /* 0x000fe200078e0a0b */
[----:B------:R-:W-:Y:S01]  /*0c70*/  LOP3.LUT R13, R5, 0xfffffffc, RZ, 0xc0, !PT ;  /* 0xfffffffc050d7812 */ /* 0x000fe200078ec0ff */
[----:B------:R-:W-:Y:S01]  /*0c80*/  IMAD.SHL.U32 R8, R8, 0x20, RZ ;  /* 0x0000002008087824 */ /* 0x000fe200078e00ff */
[----:B------:R-:W-:Y:S01]  /*0c90*/  LOP3.LUT R7, R6, 0x3fffff0, RZ, 0xc0, !PT ;  /* 0x03fffff006077812 */ /* 0x000fe200078ec0ff */
[----:B------:R-:W-:Y:S01]  /*0ca0*/  IMAD.SHL.U32 R4, R4, 0x10, RZ ;  /* 0x0000001004047824 */ /* 0x000fe200078e00ff */
[----:B------:R-:W-:Y:S01]  /*0cb0*/  LOP3.LUT R5, R17, 0xfffffff8, RZ, 0xc0, !PT ;  /* 0xfffffff811057812 */ /* 0x000fe200078ec0ff */
[C---:B------:R-:W-:Y:S01]  /*0cc0*/  IMAD.IADD R13, R0.reuse, 0x1, -R13 ;  /* 0x00000001000d7824 */ /* 0x040fe200078e0a0d */
[----:B------:R-:W-:Y:S01]  /*0cd0*/  SHF.R.S32.HI R3, RZ, 0x7, R2 ;  /* 0x00000007ff037819 */ /* 0x000fe20000011402 */
[C---:B------:R-:W-:Y:S01]  /*0ce0*/  IMAD.IADD R7, R0.reuse, 0x1, -R7 ;  /* 0x0000000100077824 */ /* 0x040fe200078e0a07 */
[----:B------:R-:W-:Y:S01]  /*0cf0*/  SHF.R.S32.HI R9, RZ, 0x4, R6 ;  /* 0x00000004ff097819 */ /* 0x000fe20000011406 */
[----:B------:R-:W-:Y:S01]  /*0d00*/  IMAD.IADD R5, R0, 0x1, -R5 ;  /* 0x0000000100057824 */ /* 0x000fe200078e0a05 */
[----:B------:R-:W-:Y:S01]  /*0d10*/  LEA.HI R2, R2, R3, RZ, 0x1 ;  /* 0x0000000302027211 */ /* 0x000fe200078f08ff */
[----:B------:R-:W-:Y:S01]  /*0d20*/  STL [R1+0x98], R20 ;  /* 0x0000981401007387 */ /* 0x000fe20000100800 */
[----:B------:R-:W-:Y:S01]  /*0d30*/  LEA.HI R6, R6, R9, RZ, 0x1 ;  /* 0x0000000906067211 */ /* 0x000fe200078f08ff */
[C---:B------:R-:W-:Y:S01]  /*0d40*/  IMAD.SHL.U32 R22, R5.reuse, 0x10, RZ ;  /* 0x0000001005167824 */ /* 0x040fe200078e00ff */
[----:B------:R-:W-:Y:S01]  /*0d50*/  SHF.R.S32.HI R0, RZ, 0x1f, R20 ;  /* 0x0000001fff007819 */ /* 0x000fe20000011414 */
[----:B------:R-:W-:Y:S01]  /*0d60*/  IMAD.SHL.U32 R18, R5, 0x8, RZ ;  /* 0x0000000805127824 */ /* 0x000fe200078e00ff */
[----:B------:R-:W-:-:S02]  /*0d70*/  LOP3.LUT R8, R8, 0xfffffc00, RZ, 0xc0, !PT ;  /* 0xfffffc0008087812 */ /* 0x000fc400078ec0ff */
[----:B------:R-:W-:Y:S01]  /*0d80*/  LOP3.LUT R2, R2, 0x3fffffe, RZ, 0xc0, !PT ;  /* 0x03fffffe02027812 */ /* 0x000fe200078ec0ff */
[----:B------:R-:W-:Y:S01]  /*0d90*/  VIADD R194, R18, 0x40 ;  /* 0x0000004012c27836 */ /* 0x000fe20000000000 */
[----:B------:R-:W-:Y:S01]  /*0da0*/  LOP3.LUT R6, R6, 0x1ffffffe, RZ, 0xc0, !PT ;  /* 0x1ffffffe06067812 */ /* 0x000fe200078ec0ff */
[----:B------:R-:W-:Y:S01]  /*0db0*/  IMAD R7, R7, 0x40, R8 ;  /* 0x0000004007077824 */ /* 0x000fe200078e0208 */
[-C--:B------:R-:W-:Y:S01]  /*0dc0*/  LEA.HI R10, R0, R20.reuse, RZ, 0x2 ;  /* 0x00000014000a7211 */ /* 0x080fe200078f10ff */
[----:B------:R-:W-:Y:S01]  /*0dd0*/  IMAD.IADD R2, R3, 0x1, -R2 ;  /* 0x0000000103027824 */ /* 0x000fe200078e0a02 */
[----:B------:R-:W-:Y:S01]  /*0de0*/  SHF.R.S32.HI R17, RZ, 0x3, R17 ;  /* 0x00000003ff117819 */ /* 0x000fe20000011411 */
[----:B------:R-:W-:Y:S01]  /*0df0*/  IMAD.IADD R6, R9, 0x1, -R6 ;  /* 0x0000000109067824 */ /* 0x000fe200078e0a06 */
[--C-:B------:R-:W-:Y:S01]  /*0e00*/  SHF.R.S32.HI R3, RZ, 0x2, R10.reuse ;  /* 0x00000002ff037819 */ /* 0x100fe2000001140a */
[----:B------:R-:W-:Y:S01]  /*0e10*/  VIADD R208, R18, 0x80 ;  /* 0x0000008012d07836 */ /* 0x000fe20000000000 */
[----:B------:R-:W-:Y:S01]  /*0e20*/  SHF.R.S32.HI R8, RZ, 0x1f, R10 ;  /* 0x0000001fff087819 */ /* 0x000fe2000001140a */
[----:B------:R-:W-:Y:S01]  /*0e30*/  IMAD R6, R6, 0x8, R7 ;  /* 0x0000000806067824 */ /* 0x000fe200078e0207 */
[----:B------:R-:W-:Y:S01]  /*0e40*/  LEA.HI R9, R13, R13, RZ, 0x1 ;  /* 0x0000000d0d097211 */ /* 0x000fe200078f08ff */
[C---:B------:R-:W-:Y:S01]  /*0e50*/  VIADD R7, R17.reuse, 0x40 ;  /* 0x0000004011077836 */ /* 0x040fe20000000000 */
[----:B------:R-:W-:Y:S01]  /*0e60*/  LEA.HI R8, R8, R3, RZ, 0x3 ;  /* 0x0000000308087211 */ /* 0x000fe200078f18ff */
[----:B------:R-:W-:Y:S01]  /*0e70*/  VIADD R219, R17, 0x20 ;  /* 0x0000002011db7836 */ /* 0x000fe20000000000 */
[----:B------:R-:W-:Y:S01]  /*0e80*/  LEA.HI R0, R0, R20, RZ, 0x5 ;  /* 0x0000001400007211 */ /* 0x000fe200078f28ff */
[----:B------:R0:W-:Y:S01]  /*0e90*/  STL [R1+0xac], R6 ;  /* 0x0000ac0601007387 */ /* 0x0001e20000100800 */
[----:B------:R-:W-:Y:S01]  /*0ea0*/  LOP3.LUT R8, R8, 0xfffffff8, RZ, 0xc0, !PT ;  /* 0xfffffff808087812 */ /* 0x000fe200078ec0ff */
[----:B------:R-:W-:Y:S01]  /*0eb0*/  IMAD.SHL.U32 R203, R219, 0x80, RZ ;  /* 0x00000080dbcb7824 */ /* 0x000fe200078e00ff */
[----:B------:R-:W-:Y:S01]  /*0ec0*/  SHF.R.S32.HI R0, RZ, 0x5, R0 ;  /* 0x00000005ff007819 */ /* 0x000fe20000011400 */
[----:B------:R-:W-:Y:S01]  /*0ed0*/  IMAD.SHL.U32 R209, R17, 0x80, RZ ;  /* 0x0000008011d17824 */ /* 0x000fe200078e00ff */
[----:B------:R-:W-:Y:S01]  /*0ee0*/  SHF.R.S32.HI R12, RZ, 0x1f, R7 ;  /* 0x0000001fff0c7819 */ /* 0x000fe20000011407 */
[----:B------:R-:W-:Y:S01]  /*0ef0*/  IMAD.IADD R3, R3, 0x1, -R8 ;  /* 0x0000000103037824 */ /* 0x000fe200078e0a08 */
[----:B------:R-:W-:Y:S01]  /*0f00*/  LOP3.LUT R10, R10, 0x7ffffffc, RZ, 0xc0, !PT ;  /* 0x7ffffffc0a0a7812 */ /* 0x000fe200078ec0ff */
[----:B------:R-:W-:Y:S01]  /*0f10*/  VIADD R210, R18, 0xc0 ;  /* 0x000000c012d27836 */ /* 0x000fe20000000000 */
[----:B------:R-:W-:Y:S01]  /*0f20*/  LEA.HI R12, R12, R7, RZ, 0x3 ;  /* 0x000000070c0c7211 */ /* 0x000fe200078f18ff */
[----:B------:R-:W-:Y:S01]  /*0f30*/  IMAD R3, R0, 0x10, R3 ;  /* 0x0000001000037824 */ /* 0x000fe200078e0203 */
[----:B0-----:R-:W-:Y:S01]  /*0f40*/  LOP3.LUT R6, R9, 0x1ffffffe, RZ, 0xc0, !PT ;  /* 0x1ffffffe09067812 */ /* 0x001fe200078ec0ff */
[----:B------:R-:W-:Y:S01]  /*0f50*/  VIADD R9, R17, 0x60 ;  /* 0x0000006011097836 */ /* 0x000fe20000000000 */
[----:B------:R-:W-:Y:S01]  /*0f60*/  SHF.R.S32.HI R0, RZ, 0x1f, R219 ;  /* 0x0000001fff007819 */ /* 0x000fe200000114db */
[----:B------:R-:W-:Y:S01]  /*0f70*/  IMAD.SHL.U32 R7, R7, 0x80, RZ ;  /* 0x0000008007077824 */ /* 0x000fe200078e00ff */
[----:B------:R-:W-:Y:S01]  /*0f80*/  LOP3.LUT R203, R203, 0x380, RZ, 0xc0, !PT ;  /* 0x00000380cbcb7812 */ /* 0x000fe200078ec0ff */
[----:B------:R-:W-:Y:S01]  /*0f90*/  IMAD R15, R2, 0x40, R3 ;  /* 0x00000040020f7824 */ /* 0x000fe200078e0203 */
[----:B------:R-:W-:Y:S01]  /*0fa0*/  SHF.R.S32.HI R14, RZ, 0x1f, R9 ;  /* 0x0000001fff0e7819 */ /* 0x000fe20000011409 */
[----:B------:R-:W-:Y:S01]  /*0fb0*/  IMAD.SHL.U32 R12, R12, 0x80, RZ ;  /* 0x000000800c0c7824 */ /* 0x000fe200078e00ff */
[----:B------:R-:W-:Y:S01]  /*0fc0*/  LEA.HI R2, R0, R219, RZ, 0x3 ;  /* 0x000000db00027211 */ /* 0x000fe200078f18ff */
[----:B------:R-:W-:Y:S01]  /*0fd0*/  IMAD.IADD R6, R13, 0x1, -R6 ;  /* 0x000000010d067824 */ /* 0x000fe200078e0a06 */
[----:B------:R-:W-:Y:S01]  /*0fe0*/  LEA.HI R14, R14, R9, RZ, 0x3 ;  /* 0x000000090e0e7211 */ /* 0x000fe200078f18ff */
[----:B------:R-:W-:Y:S01]  /*0ff0*/  IMAD.SHL.U32 R9, R9, 0x80, RZ ;  /* 0x0000008009097824 */ /* 0x000fe200078e00ff */
[----:B------:R-:W-:Y:S01]  /*1000*/  LOP3.LUT R7, R7, 0x380, RZ, 0xc0, !PT ;  /* 0x0000038007077812 */ /* 0x000fe200078ec0ff */
[----:B------:R-:W-:Y:S01]  /*1010*/  IMAD.SHL.U32 R2, R2, 0x80, RZ ;  /* 0x0000008002027824 */ /* 0x000fe200078e00ff */
[----:B------:R-:W-:Y:S01]  /*1020*/  LOP3.LUT R209, R209, 0x380, RZ, 0xc0, !PT ;  /* 0x00000380d1d17812 */ /* 0x000fe200078ec0ff */
[----:B------:R-:W-:Y:S01]  /*1030*/  IMAD.SHL.U32 R14, R14, 0x80, RZ ;  /* 0x000000800e0e7824 */ /* 0x000fe200078e00ff */
[----:B------:R-:W-:Y:S01]  /*1040*/  LOP3.LUT R11, R9, 0x380, RZ, 0xc0, !PT ;  /* 0x00000380090b7812 */ /* 0x000fe200078ec0ff */
[----:B------:R-:W-:Y:S01]  /*1050*/  IMAD.IADD R10, R20, 0x1, -R10 ;  /* 0x00000001140a7824 */ /* 0x000fe200078e0a0a */
[--C-:B------:R-:W-:Y:S01]  /*1060*/  LOP3.LUT R8, R7, 0x70, R22.reuse, 0xf8, !PT ;  /* 0x0000007007087812 */ /* 0x100fe200078ef816 */
[----:B------:R-:W-:Y:S01]  /*1070*/  STL [R1+0xa8], R15 ;  /* 0x0000a80f01007387 */ /* 0x000fe20000100800 */
[----:B------:R-:W-:Y:S01]  /*1080*/  SHF.R.U32.HI R9, RZ, 0x3, R7 ;  /* 0x00000003ff097819 */ /* 0x000fe20000011607 */
[----:B------:R-:W-:Y:S01]  /*1090*/  IMAD.SHL.U32 R196, R10, 0x2, RZ ;  /* 0x000000020ac47824 */ /* 0x000fe200078e00ff */
[--C-:B------:R-:W-:Y:S01]  /*10a0*/  LOP3.LUT R13, R11, 0x70, R22.reuse, 0xf8, !PT ;  /* 0x000000700b0d7812 */ /* 0x100fe200078ef816 */
[----:B------:R-:W-:Y:S01]  /*10b0*/  IMAD R202, R6, 0x8, R15 ;  /* 0x0000000806ca7824 */ /* 0x000fe200078e020f */
[----:B------:R-:W-:Y:S01]  /*10c0*/  LOP3.LUT R7, R12, 0xfffffc00, RZ, 0xc0, !PT ;  /* 0xfffffc000c077812 */ /* 0x000fe200078ec0ff */
[C---:B------:R-:W-:Y:S01]  /*10d0*/  VIADD R25, R196.reuse, 0x8 ;  /* 0x00000008c4197836 */ /* 0x040fe20000000000 */
[----:B------:R-:W-:Y:S01]  /*10e0*/  SHF.R.U32.HI R11, RZ, 0x3, R11 ;  /* 0x00000003ff0b7819 */ /* 0x000fe2000001160b */
[----:B------:R-:W-:Y:S01]  /*10f0*/  VIADD R24, R196, 0x10 ;  /* 0x00000010c4187836 */ /* 0x000fe20000000000 */
[----:B------:R-:W-:Y:S01]  /*1100*/  LOP3.LUT R14, R14, 0xfffffc00, RZ, 0xc0, !PT ;  /* 0xfffffc000e0e7812 */ /* 0x000fe200078ec0ff */
[----:B------:R-:W-:Y:S01]  /*1110*/  VIADD R20, R196, 0x20 ;  /* 0x00000020c4147836 */ /* 0x000fe20000000000 */
[----:B------:R-:W-:Y:S01]  /*1120*/  LOP3.LUT R213, R4, 0xfffffc00, RZ, 0xc0, !PT ;  /* 0xfffffc0004d57812 */ /* 0x000fe200078ec0ff */
[C---:B------:R-:W-:Y:S01]  /*1130*/  VIADD R12, R196.reuse, 0x38 ;  /* 0x00000038c40c7836 */ /* 0x040fe20000000000 */
[----:B------:R-:W-:Y:S01]  /*1140*/  SHF.R.U32.HI R4, RZ, 0x3, R203 ;  /* 0x00000003ff047819 */ /* 0x000fe200000116cb */
[C---:B------:R-:W-:Y:S01]  /*1150*/  VIADD R10, R196.reuse, 0x48 ;  /* 0x00000048c40a7836 */ /* 0x040fe20000000000 */
[--C-:B------:R-:W-:Y:S01]  /*1160*/  LOP3.LUT R3, R203, 0x70, R22.reuse, 0xf8, !PT ;  /* 0x00000070cb037812 */ /* 0x100fe200078ef816 */
[----:B------:R-:W-:Y:S01]  /*1170*/  VIADD R5, R196, 0x68 ;  /* 0x00000068c4057836 */ /* 0x000fe20000000000 */
[----:B------:R-:W-:Y:S01]  /*1180*/  LOP3.LUT R212, R2, 0xfffffc00, RZ, 0xc0, !PT ;  /* 0xfffffc0002d47812 */ /* 0x000fe200078ec0ff */
[C---:B------:R-:W-:Y:S01]  /*1190*/  VIADD R237, R196.reuse, 0x90 ;  /* 0x00000090c4ed7836 */ /* 0x040fe20000000000 */
[----:B------:R-:W-:Y:S01]  /*11a0*/  LOP3.LUT R7, R7, R8, R9, 0xf6, !PT ;  /* 0x0000000807077212 */ /* 0x000fe200078ef609 */
[C---:B------:R-:W-:Y:S01]  /*11b0*/  VIADD R9, R196.reuse, 0x50 ;  /* 0x00000050c4097836 */ /* 0x040fe20000000000 */
[----:B------:R-:W-:Y:S01]  /*11c0*/  LOP3.LUT R0, R209, 0x70, R22, 0xf8, !PT ;  /* 0x00000070d1007812 */ /* 0x000fe200078ef816 */
[C---:B------:R-:W-:Y:S01]  /*11d0*/  VIADD R8, R196.reuse, 0x58 ;  /* 0x00000058c4087836 */ /* 0x040fe20000000000 */
[----:B------:R-:W-:Y:S01]  /*11e0*/  SHF.R.U32.HI R21, RZ, 0x3, R209 ;  /* 0x00000003ff157819 */ /* 0x000fe200000116d1 */
[----:B------:R-:W-:Y:S01]  /*11f0*/  VIADD R236, R196, 0x98 ;  /* 0x00000098c4ec7836 */ /* 0x000fe20000000000 */
[----:B------:R-:W-:Y:S01]  /*1200*/  LOP3.LUT R11, R14, R13, R11, 0xf6, !PT ;  /* 0x0000000d0e0b7212 */ /* 0x000fe200078ef60b */
[----:B------:R-:W-:Y:S01]  /*1210*/  VIADD R14, R196, 0x28 ;  /* 0x00000028c40e7836 */ /* 0x000fe20000000000 */
[----:B------:R-:W-:Y:S01]  /*1220*/  LOP3.LUT R3, R212, R3, R4, 0xf6, !PT ;  /* 0x00000003d4037212 */ /* 0x000fe200078ef604 */
[----:B------:R-:W-:Y:S01]  /*1230*/  VIADD R13, R196, 0x30 ;  /* 0x00000030c40d7836 */ /* 0x000fe20000000000 */
[----:B------:R-:W-:Y:S01]  /*1240*/  LOP3.LUT R215, R213, R0, R21, 0xf6, !PT ;  /* 0x00000000d5d77212 */ /* 0x000fe200078ef615 */
[C---:B------:R-:W-:Y:S01]  /*1250*/  IMAD.IADD R0, R16.reuse, 0x1, R7 ;  /* 0x0000000110007824 */ /* 0x040fe200078e0207 */
[----:B------:R-:W-:Y:S01]  /*1260*/  SHF.R.S32.HI R27, RZ, 0x1f, R25 ;  /* 0x0000001fff1b7819 */ /* 0x000fe20000011419 */
[----:B------:R-:W-:Y:S01]  /*1270*/  IMAD.IADD R4, R16, 0x1, R11 ;  /* 0x0000000110047824 */ /* 0x000fe200078e020b */
[----:B------:R-:W-:Y:S01]  /*1280*/  SHF.R.S32.HI R26, RZ, 0x1f, R24 ;  /* 0x0000001fff1a7819 */ /* 0x000fe20000011418 */
[----:B------:R-:W-:Y:S01]  /*1290*/  VIADD R21, R196, 0x18 ;  /* 0x00000018c4157836 */ /* 0x000fe20000000000 */
[----:B------:R0:W-:Y:S01]  /*12a0*/  STL [R1+0xa0], R0 ;  /* 0x0000a00001007387 */ /* 0x0001e20000100800 */
[----:B------:R-:W-:Y:S01]  /*12b0*/  IMAD.IADD R2, R16, 0x1, R3 ;  /* 0x0000000110027824 */ /* 0x000fe200078e0203 */
[----:B------:R-:W-:Y:S01]  /*12c0*/  SHF.R.S32.HI R24, RZ, 0x1f, R20 ;  /* 0x0000001fff187819 */ /* 0x000fe20000011414 */
[C---:B------:R-:W-:Y:S01]  /*12d0*/  VIADD R11, R196.reuse, 0x40 ;  /* 0x00000040c40b7836 */ /* 0x040fe20000000000 */
[----:B------:R1:W-:Y:S01]  /*12e0*/  STL [R1+0x9c], R4 ;  /* 0x00009c0401007387 */ /* 0x0003e20000100800 */
[C---:B------:R-:W-:Y:S01]  /*12f0*/  VIADD R7, R196.reuse, 0x60 ;  /* 0x00000060c4077836 */ /* 0x040fe20000000000 */
[----:B------:R-:W-:Y:S01]  /*1300*/  SHF.R.S32.HI R25, RZ, 0x1f, R21 ;  /* 0x0000001fff197819 */ /* 0x000fe20000011415 */
[C---:B------:R-:W-:Y:S01]  /*1310*/  VIADD R3, R196.reuse, 0x78 ;  /* 0x00000078c4037836 */ /* 0x040fe20000000000 */
[----:B------:R2:W-:Y:S01]  /*1320*/  STL [R1+0xa4], R2 ;  /* 0x0000a40201007387 */ /* 0x0005e20000100800 */
[----:B------:R-:W-:Y:S01]  /*1330*/  SHF.R.S32.HI R21, RZ, 0x1f, R14 ;  /* 0x0000001fff157819 */ /* 0x000fe2000001140e */
[C---:B------:R-:W-:Y:S01]  /*1340*/  VIADD R235, R196.reuse, 0xa0 ;  /* 0x000000a0c4eb7836 */ /* 0x040fe20000000000 */
[----:B0-----:R-:W-:Y:S01]  /*1350*/  SHF.R.S32.HI R0, RZ, 0x1f, R196 ;  /* 0x0000001fff007819 */ /* 0x001fe200000114c4 */
[C---:B------:R-:W-:Y:S01]  /*1360*/  VIADD R0, R196.reuse, 0x88 ;  /* 0x00000088c4007836 */ /* 0x040fe20000000000 */
[----:B------:R-:W-:Y:S01]  /*1370*/  SHF.R.S32.HI R20, RZ, 0x1f, R13 ;  /* 0x0000001fff147819 */ /* 0x000fe2000001140d */
[C---:B-1----:R-:W-:Y:S01]  /*1380*/  VIADD R4, R196.reuse, 0x70 ;  /* 0x00000070c4047836 */ /* 0x042fe20000000000 */
[----:B------:R-:W-:Y:S01]  /*1390*/  SHF.R.S32.HI R14, RZ, 0x1f, R12 ;  /* 0x0000001fff0e7819 */ /* 0x000fe2000001140c */
[C---:B------:R-:W-:Y:S01]  /*13a0*/  VIADD R234, R196.reuse, 0xa8 ;  /* 0x000000a8c4ea7836 */ /* 0x040fe20000000000 */
[----:B------:R-:W-:Y:S01]  /*13b0*/  SHF.R.S32.HI R13, RZ, 0x1f, R11 ;  /* 0x0000001fff0d7819 */ /* 0x000fe2000001140b */
[C---:B--2---:R-:W-:Y:S01]  /*13c0*/  VIADD R2, R196.reuse, 0x80 ;  /* 0x00000080c4027836 */ /* 0x044fe20000000000 */
        /* <DEDUP_REMOVED lines=21> */
[----:B------:R-:W-:Y:S01]  /*1520*/  IMAD.IADD R214, R16, 0x1, R215 ;  /* 0x0000000110d67824 */ /* 0x000fe200078e02d7 */
[----:B------:R-:W-:-:S02]  /*1530*/  SHF.R.S32.HI R3, RZ, 0x1f, R235 ;  /* 0x0000001fff037819 */ /* 0x000fc400000114eb */
[----:B------:R-:W-:Y:S02]  /*1540*/  SHF.R.S32.HI R2, RZ, 0x1f, R234 ;  /* 0x0000001fff027819 */ /* 0x000fe400000114ea */
[----:B------:R-:W-:Y:S02]  /*1550*/  SHF.R.S32.HI R0, RZ, 0x1f, R233 ;  /* 0x0000001fff007819 */ /* 0x000fe400000114e9 */
[----:B------:R-:W-:Y:S02]  /*1560*/  SHF.R.S32.HI R3, RZ, 0x1f, R232 ;  /* 0x0000001fff037819 */ /* 0x000fe400000114e8 */
[----:B------:R-:W-:Y:S02]  /*1570*/  SHF.R.S32.HI R2, RZ, 0x1f, R231 ;  /* 0x0000001fff027819 */ /* 0x000fe400000114e7 */
[----:B------:R-:W-:Y:S02]  /*1580*/  SHF.R.S32.HI R0, RZ, 0x1f, R230 ;  /* 0x0000001fff007819 */ /* 0x000fe400000114e6 */
        /* <DEDUP_REMOVED lines=10> */
[----:B------:R-:W-:-:S07]  /*1630*/  SHF.R.S32.HI R0, RZ, 0x1f, R224 ;  /* 0x0000001fff007819 */ /* 0x000fce00000114e0 */
.L_x_1654:
[----:B------:R-:W-:Y:S05]  /*1640*/  YIELD ;  /* 0x0000000000007946 */ /* 0x000fea0003800000 */
[----:B------:R-:W-:Y:S01]  /*1650*/  ULDC.64 UR4, c[0x0][0xa28] ;  /* 0x00028a0000047ab9 */ /* 0x000fe20000000a00 */
[----:B01----:R-:W0:Y:S01]  /*1660*/  LDC.64 R4, c[0x0][0xa08] ;  /* 0x00028200ff047b82 */ /* 0x003e220000000a00 */
[----:B------:R-:W-:Y:S01]  /*1670*/  ISETP.NE.U32.AND P1, PT, RZ, UR4, PT ;  /* 0x00000004ff007c0c */ /* 0x000fe2000bf25070 */
[----:B------:R-:W-:Y:S02]  /*1680*/  IMAD.MOV.U32 R24, RZ, RZ, RZ ;  /* 0x000000ffff187224 */ /* 0x000fe400078e00ff */
[----:B------:R-:W-:Y:S01]  /*1690*/  IMAD.MOV.U32 R10, RZ, RZ, RZ ;  /* 0x000000ffff0a7224 */ /* 0x000fe200078e00ff */
[----:B------:R-:W-:Y:S01]  /*16a0*/  ISETP.NE.AND.EX P1, PT, RZ, UR5, PT, P1 ;  /* 0x00000005ff007c0c */ /* 0x000fe2000bf25310 */
[----:B------:R-:W-:-:S02]  /*16b0*/  ULDC.64 UR4, c[0x0][0xa18] ;  /* 0x0002860000047ab9 */ /* 0x000fc40000000a00 */
[----:B------:R-:W-:-:S04]  /*16c0*/  ISETP.NE.U32.AND P2, PT, RZ, UR4, PT ;  /* 0x00000004ff007c0c */ /* 0x000fc8000bf45070 */
[----:B------:R-:W-:Y:S01]  /*16d0*/  ISETP.NE.AND.EX P2, PT, RZ, UR5, PT, P2 ;  /* 0x00000005ff007c0c */ /* 0x000fe2000bf45320 */
[----:B------:R-:W-:Y:S02]  /*16e0*/  ULDC.64 UR4, c[0x0][0xa08] ;  /* 0x0002820000047ab9 */ /* 0x000fe40000000a00 */
[----:B------:R-:W-:-:S03]  /*16f0*/  ISETP.NE.U32.AND P0, PT, RZ, UR4, PT ;  /* 0x00000004ff007c0c */ /* 0x000fc6000bf05070 */
[----:B------:R-:W1:Y:S01]  /*1700*/  @P1 LDC.64 R2, c[0x0][0xa28] ;  /* 0x00028a00ff021b82 */ /* 0x000e620000000a00 */
[----:B------:R-:W-:Y:S01]  /*1710*/  ISETP.NE.AND.EX P0, PT, RZ, UR5, PT, P0 ;  /* 0x00000005ff007c0c */ /* 0x000fe2000bf05300 */
[----:B0-----:R-:W-:-:S06]  /*1720*/  IMAD.WIDE R4, R207, 0x4, R4 ;  /* 0x00000004cf047825 */ /* 0x001fcc00078e0204 */
[----:B------:R-:W0:Y:S01]  /*1730*/  @P2 LDC.64 R6, c[0x0][0xa18] ;  /* 0x00028600ff062b82 */ /* 0x000e220000000a00 */
[----:B------:R-:W-:Y:S02]  /*1740*/  ULDC UR4, c[0x0][0x288] ;  /* 0x0000a20000047ab9 */ /* 0x000fe40000000800 */
[----:B------:R-:W-:Y:S01]  /*1750*/  IMAD.U32 R195, RZ, RZ, UR4 ;  /* 0x00000004ffc37e24 */ /* 0x000fe2000f8e00ff */
[----:B------:R-:W-:Y:S02]  /*1760*/  ULDC.64 UR4, c[0x0][0x418] ;  /* 0x0001060000047ab9 */ /* 0x000fe40000000a00 */
[----:B------:R-:W5:Y:S01]  /*1770*/  @P0 LDG.E R24, desc[UR46][R4.64] ;  /* 0x0000002e04180981 */ /* 0x000f62000c1e1900 */
[----:B-1----:R-:W-:-:S04]  /*1780*/  @P1 IMAD.WIDE R2, R207, 0x4, R2 ;  /* 0x00000004cf021825 */ /* 0x002fc800078e0202 */
[----:B0-----:R-:W-:Y:S01]  /*1790*/  @P2 IMAD.WIDE R6, R207, 0x4, R6 ;  /* 0x00000004cf062825 */ /* 0x001fe200078e0206 */
[----:B------:R-:W-:Y:S01]  /*17a0*/  UISETP.NE.U32.AND UP0, UPT, UR4, URZ, UPT ;  /* 0x0000003f0400728c */ /* 0x000fe2000bf05070 */
[----:B------:R0:W5:Y:S02]  /*17b0*/  @P1 LDG.E R10, desc[UR46][R2.64] ;  /* 0x0000002e020a1981 */ /* 0x000164000c1e1900 */
[----:B------:R-:W-:Y:S02]  /*17c0*/  ULDC UR4, c[0x0][0x424] ;  /* 0x0001090000047ab9 */ /* 0x000fe40000000800 */
[----:B------:R1:W5:Y:S01]  /*17d0*/  @P2 LDG.E R195, desc[UR46][R6.64] ;  /* 0x0000002e06c32981 */ /* 0x000362000c1e1900 */
[----:B------:R-:W-:-:S03]  /*17e0*/  UISETP.NE.AND.EX UP0, UPT, UR5, URZ, UPT, UP0 ;  /* 0x0000003f0500728c */ /* 0x000fc6000bf05300 */
[----:B------:R-:W-:Y:S01]  /*17f0*/  ULDC UR5, c[0x0][0x2f0] ;  /* 0x0000bc0000057ab9 */ /* 0x000fe20000000800 */
[----:B------:R-:W-:-:S04]  /*1800*/  USEL UR4, UR4, 0x1, UP0 ;  /* 0x0000000104047887 */ /* 0x000fc80008000000 */
[----:B------:R-:W-:-:S03]  /*1810*/  UIMAD UR4, UR4, UR5, URZ ;  /* 0x00000005040472a4 */ /* 0x000fc6000f8e023f */
[----:B------:R-:W-:Y:S02]  /*1820*/  ULDC UR5, c[0x0][0x348] ;  /* 0x0000d20000057ab9 */ /* 0x000fe40000000800 */
[----:B0-----:R-:W-:Y:S02]  /*1830*/  IMAD.U32 R2, RZ, RZ, UR5 ;  /* 0x00000005ff027e24 */ /* 0x001fe4000f8e00ff */
[----:B------:R-:W-:Y:S01]  /*1840*/  IMAD.U32 R25, RZ, RZ, UR4 ;  /* 0x00000004ff197e24 */ /* 0x000fe2000f8e00ff */
[----:B-12-4-:R-:W-:Y:S06]  /*1850*/  @P2 BRA `(.L_x_1413) ;  /* 0x0000000000242947 */ /* 0x016fec0003800000 */
        /* <DEDUP_REMOVED lines=9> */
.L_x_1413:
[----:B------:R-:W-:Y:S01]  /*18f0*/  ULDC.64 UR4, c[0x0][0xa20] ;  /* 0x0002880000047ab9 */ /* 0x000fe20000000a00 */
[C---:B------:R-:W-:Y:S01]  /*1900*/  LOP3.LUT R3, R206.reuse, 0xff000000, RZ, 0xc0, !PT ;  /* 0xff000000ce037812 */ /* 0x040fe200078ec0ff */
[----:B------:R-:W-:Y:S01]  /*1910*/  IMAD.MOV.U32 R218, RZ, RZ, R207 ;  /* 0x000000ffffda7224 */ /* 0x000fe200078e00cf */
[----:B------:R-:W-:Y:S02]  /*1920*/  ISETP.NE.U32.AND P1, PT, RZ, UR4, PT ;  /* 0x00000004ff007c0c */ /* 0x000fe4000bf25070 */
[C---:B------:R-:W-:Y:S02]  /*1930*/  LOP3.LUT R0, R206.reuse, 0xff0000, RZ, 0xc0, !PT ;  /* 0x00ff0000ce007812 */ /* 0x040fe400078ec0ff */
[----:B------:R-:W-:Y:S02]  /*1940*/  ISETP.NE.AND.EX P1, PT, RZ, UR5, PT, P1 ;  /* 0x00000005ff007c0c */ /* 0x000fe4000bf25310 */
[----:B------:R-:W-:Y:S02]  /*1950*/  SHF.R.U32.HI R3, RZ, 0x8, R3 ;  /* 0x00000008ff037819 */ /* 0x000fe40000011603 */
[----:B------:R-:W-:-:S02]  /*1960*/  LOP3.LUT R211, R206, 0xffff, RZ, 0xc0, !PT ;  /* 0x0000ffffced37812 */ /* 0x000fc400078ec0ff */
[----:B------:R-:W-:-:S07]  /*1970*/  LEA.HI R217, R0, R3, RZ, 0x10 ;  /* 0x0000000300d97211 */ /* 0x000fce00078f80ff */
[----:B------:R-:W-:Y:S05]  /*1980*/  @!P1 BRA `(.L_x_1414) ;  /* 0x0000000000109947 */ /* 0x000fea0003800000 */
[----:B------:R-:W0:Y:S02]  /*1990*/  LDC.64 R4, c[0x0][0xa20] ;  /* 0x00028800ff047b82 */ /* 0x000e240000000a00 */
[----:B0-----:R-:W-:-:S05]  /*19a0*/  IMAD.WIDE R4, R207, 0x4, R4 ;  /* 0x00000004cf047825 */ /* 0x001fca00078e0204 */
[----:B------:R0:W5:Y:S01]  /*19b0*/  LDG.E R25, desc[UR46][R4.64] ;  /* 0x0000002e04197981 */ /* 0x000162000c1e1900 */
[----:B------:R-:W-:Y:S05]  /*19c0*/  BRA `(.L_x_1415) ;  /* 0x0000000000107947 */ /* 0x000fea0003800000 */
.L_x_1414:
[----:B------:R-:W-:Y:S05]  /*19d0*/  @!P0 BRA `(.L_x_1415) ;  /* 0x00000000000c8947 */ /* 0x000fea0003800000 */
[----:B------:R-:W2:Y:S04]  /*19e0*/  LDG.E R0, desc[UR46][R4.64] ;  /* 0x0000002e04007981 */ /* 0x000ea8000c1e1900 */
[----:B------:R-:W2:Y:S02]  /*19f0*/  LDG.E R25, desc[UR46][R4.64+0x4] ;  /* 0x0000042e04197981 */ /* 0x000ea4000c1e1900 */
[----:B--2---:R-:W-:-:S07]  /*1a00*/  IMAD.IADD R25, R25, 0x1, -R0 ;  /* 0x0000000119197824 */ /* 0x004fce00078e0a00 */
.L_x_1415:
[----:B------:R-:W-:Y:S01]  /*1a10*/  ULDC.64 UR4, c[0x0][0xa10] ;  /* 0x0002840000047ab9 */ /* 0x000fe20000000a00 */
[----:B0-----:R-:W0:Y:S01]  /*1a20*/  LDC R4, c[0x0][0x448] ;  /* 0x00011200ff047b82 */ /* 0x001e220000000800 */
[----:B------:R-:W-:-:S04]  /*1a30*/  ISETP.NE.U32.AND P0, PT, RZ, UR4, PT ;  /* 0x00000004ff007c0c */ /* 0x000fc8000bf05070 */
[----:B------:R-:W-:Y:S01]  /*1a40*/  ISETP.NE.AND.EX P0, PT, RZ, UR5, PT, P0 ;  /* 0x00000005ff007c0c */ /* 0x000fe2000bf05300 */
[----:B------:R-:W-:Y:S02]  /*1a50*/  ULDC.64 UR4, c[0x0][0xa30] ;  /* 0x00028c0000047ab9 */ /* 0x000fe40000000a00 */
[----:B------:R-:W-:-:S04]  /*1a60*/  ISETP.NE.U32.AND P1, PT, RZ, UR4, PT ;  /* 0x00000004ff007c0c */ /* 0x000fc8000bf25070 */
[----:B------:R-:W-:-:S06]  /*1a70*/  ISETP.NE.AND.EX P1, PT, RZ, UR5, PT, P1 ;  /* 0x00000005ff007c0c */ /* 0x000fcc000bf25310 */
[----:B------:R-:W1:Y:S08]  /*1a80*/  @P0 LDC.64 R6, c[0x0][0xa10] ;  /* 0x00028400ff060b82 */ /* 0x000e700000000a00 */
[----:B------:R-:W2:Y:S01]  /*1a90*/  @P1 LDC.64 R8, c[0x0][0xa30] ;  /* 0x00028c00ff081b82 */ /* 0x000ea20000000a00 */
[----:B-1----:R-:W-:-:S05]  /*1aa0*/  @P0 IMAD.WIDE R6, R207, 0x4, R6 ;  /* 0x00000004cf060825 */ /* 0x002fca00078e0206 */
[----:B------:R-:W3:Y:S04]  /*1ab0*/  @P0 LDG.E R0, desc[UR46][R6.64] ;  /* 0x0000002e06000981 */ /* 0x000ee8000c1e1900 */
[----:B------:R-:W3:Y:S01]  /*1ac0*/  @P0 LDG.E R3, desc[UR46][R6.64+0x4] ;  /* 0x0000042e06030981 */ /* 0x000ee2000c1e1900 */
[----:B-----5:R-:W-:Y:S02]  /*1ad0*/  IMAD.MOV.U32 R38, RZ, RZ, R25 ;  /* 0x000000ffff267224 */ /* 0x020fe400078e0019 */
[----:B--2---:R-:W-:-:S05]  /*1ae0*/  @P1 IMAD.WIDE R8, R207, 0x4, R8 ;  /* 0x00000004cf081825 */ /* 0x004fca00078e0208 */
[----:B------:R1:W5:Y:S01]  /*1af0*/  @P1 LDG.E R38, desc[UR46][R8.64] ;  /* 0x0000002e08261981 */ /* 0x000362000c1e1900 */
[----:B0-----:R-:W-:Y:S01]  /*1b00*/  ISETP.NE.AND P1, PT, R4, 0x1, PT ;  /* 0x000000010400780c */ /* 0x001fe20003f25270 */
[----:B------:R-:W-:Y:S01]  /*1b10*/  IMAD.SHL.U32 R199, R205, 0x80, RZ ;  /* 0x00000080cdc77824 */ /* 0x000fe200078e00ff */
[----:B------:R-:W0:Y:S01]  /*1b20*/  LDC.64 R4, c[0x0][0x9e0] ;  /* 0x00027800ff047b82 */ /* 0x000e220000000a00 */
[----:B------:R-:W-:-:S10]  /*1b30*/  IMAD.IADD R13, R25, 0x1, -R10 ;  /* 0x00000001190d7824 */ /* 0x000fd400078e0a0a */
[----:B------:R-:W2:Y:S08]  /*1b40*/  @P1 LDC R11, c[0x0][0x44c] ;  /* 0x00011300ff0b1b82 */ /* 0x000eb00000000800 */
[----:B------:R-:W4:Y:S01]  /*1b50*/  @P1 LDC R12, c[0x0][0x450] ;  /* 0x00011400ff0c1b82 */ /* 0x000f220000000800 */
[----:B0-----:R-:W-:Y:S01]  /*1b60*/  ISETP.GE.AND P2, PT, R5, 0x1, PT ;  /* 0x000000010500780c */ /* 0x001fe20003f46270 */
[----:B---3--:R-:W-:-:S02]  /*1b70*/  @P0 IMAD.IADD R2, R3, 0x1, -R0 ;  /* 0x0000000103020824 */ /* 0x008fc400078e0a00 */
[----:B------:R-:W-:Y:S02]  /*1b80*/  VIADD R0, R199, 0x7f ;  /* 0x0000007fc7007836 */ /* 0x000fe40000000000 */
[----:B------:R-:W-:Y:S02]  /*1b90*/  IMAD.IADD R197, R13, 0x1, R2 ;  /* 0x000000010dc57824 */ /* 0x000fe400078e0202 */
[----:B--2---:R-:W-:-:S03]  /*1ba0*/  @P1 IMAD.HI.U32 R3, R0, R11, RZ ;  /* 0x0000000b00031227 */ /* 0x004fc600078e00ff */
[C---:B------:R-:W-:Y:S01]  /*1bb0*/  IADD3 R40, R197.reuse, 0x1, -R195 ;  /* 0x00000001c5287810 */ /* 0x040fe20007ffe8c3 */
[----:B------:R-:W-:Y:S01]  /*1bc0*/  IMAD.MOV.U32 R7, RZ, RZ, R0 ;  /* 0x000000ffff077224 */ /* 0x000fe200078e0000 */
[----:B----4-:R-:W-:Y:S01]  /*1bd0*/  @P1 SHF.R.U32.HI R7, RZ, R12, R3 ;  /* 0x0000000cff071219 */ /* 0x010fe20000011603 */
[----:B------:R-:W-:-:S04]  /*1be0*/  VIADD R0, R197, 0x3f ;  /* 0x0000003fc5007836 */ /* 0x000fc80000000000 */
[----:B-1----:R-:W-:Y:S01]  /*1bf0*/  IMAD.IADD R9, R40, 0x1, R7 ;  /* 0x0000000128097824 */ /* 0x002fe200078e0207 */
[----:B------:R-:W-:-:S03]  /*1c00*/  SHF.R.S32.HI R3, RZ, 0x1f, R0 ;  /* 0x0000001fff037819 */ /* 0x000fc60000011400 */
[----:B------:R-:W-:Y:S01]  /*1c10*/  IMAD.IADD R4, R9, 0x1, R4 ;  /* 0x0000000109047824 */ /* 0x000fe200078e0204 */
[----:B------:R-:W-:-:S04]  /*1c20*/  LEA.HI R3, R3, R0, RZ, 0x6 ;  /* 0x0000000003037211 */ /* 0x000fc800078f30ff */
[----:B------:R-:W-:Y:S01]  /*1c30*/  SHF.R.S32.HI R36, RZ, 0x6, R3 ;  /* 0x00000006ff247819 */ /* 0x000fe20000011403 */
[----:B------:R-:W-:Y:S06]  /*1c40*/  @!P2 BRA `(.L_x_1416) ;  /* 0x000000000048a947 */ /* 0x000fec0003800000 */
[C---:B------:R-:W-:Y:S01]  /*1c50*/  ISETP.GT.AND P0, PT, R9.reuse, RZ, PT ;  /* 0x000000ff0900720c */ /* 0x040fe20003f04270 */
[----:B------:R-:W-:Y:S01]  /*1c60*/  BSSY B0, `(.L_x_1417) ;  /* 0x000000e000007945 */ /* 0x000fe20003800000 */
[----:B------:R-:W-:-:S11]  /*1c70*/  VIADD R0, R9, 0xffffffff ;  /* 0xffffffff09007836 */ /* 0x000fd60000000000 */
        /* <DEDUP_REMOVED lines=8> */
.L_x_1418:
[----:B------:R-:W-:-:S13]  /*1d00*/  ISETP.NE.AND P0, PT, R5, 0x1, PT ;  /* 0x000000010500780c */ /* 0x000fda0003f05270 */
[----:B------:R-:W0:Y:S02]  /*1d10*/  @P0 LDC.64 R6, c[0x0][0x9e8] ;  /* 0x00027a00ff060b82 */ /* 0x000e240000000a00 */
[----:B0-----:R-:W-:-:S05]  /*1d20*/  @P0 IMAD.HI.U32 R6, R0, R6, RZ ;  /* 0x0000000600060227 */ /* 0x001fca00078e00ff */
[----:B------:R-:W-:-:S07]  /*1d30*/  @P0 SHF.R.U32.HI R0, RZ, R7, R6 ;  /* 0x00000007ff000219 */ /* 0x000fce0000011606 */
.L_x_1419:
[----:B------:R-:W-:Y:S05]  /*1d40*/  BSYNC B0 ;  /* 0x0000000000007941 */ /* 0x000fea0003800000 */
.L_x_1417:
[----:B------:R-:W-:-:S05]  /*1d50*/  IMAD R3, R0, R5, R5 ;  /* 0x0000000500037224 */ /* 0x000fca00078e0205 */
[----:B------:R-:W-:-:S07]  /*1d60*/  VIMNMX R4, R4, R3, PT ;  /* 0x0000000304047248 */ /* 0x000fce0003fe0100 */
.L_x_1416:
[----:B------:R-:W0:Y:S01]  /*1d70*/  @P1 LDC R6, c[0x0][0x44c] ;  /* 0x00011300ff061b82 */ /* 0x000e220000000800 */
[----:B------:R-:W-:Y:S01]  /*1d80*/  VIADD R4, R4, 0x3f ;  /* 0x0000003f04047836 */ /* 0x000fe20000000000 */
[----:B------:R-:W-:Y:S01]  /*1d90*/  ULDC UR4, c[0x0][0x9dc] ;  /* 0x0002770000047ab9 */ /* 0x000fe20000000800 */
[----:B------:R-:W-:Y:S02]  /*1da0*/  IMAD.MOV.U32 R0, RZ, RZ, R199 ;  /* 0x000000ffff007224 */ /* 0x000fe400078e00c7 */
[----:B------:R-:W-:Y:S01]  /*1db0*/  IMAD.IADD R165, R197, 0x1, -R195 ;  /* 0x00000001c5a57824 */ /* 0x000fe200078e0ac3 */
[----:B------:R-:W-:Y:S02]  /*1dc0*/  SHF.R.S32.HI R3, RZ, 0x1f, R4 ;  /* 0x0000001fff037819 */ /* 0x000fe40000011404 */
[----:B------:R-:W1:Y:S02]  /*1dd0*/  @P1 LDC R7, c[0x0][0x450] ;  /* 0x00011400ff071b82 */ /* 0x000e640000000800 */
[----:B------:R-:W-:-:S04]  /*1de0*/  LEA.HI R3, R3, R4, RZ, 0x6 ;  /* 0x0000000403037211 */ /* 0x000fc800078f30ff */
[----:B------:R-:W-:-:S04]  /*1df0*/  SHF.R.S32.HI R3, RZ, 0x6, R3 ;  /* 0x00000006ff037819 */ /* 0x000fc80000011403 */
[----:B------:R-:W-:Y:S01]  /*1e00*/  VIMNMX R8, R36, R3, PT ;  /* 0x0000000324087248 */ /* 0x000fe20003fe0100 */
[----:B0-----:R-:W-:-:S05]  /*1e10*/  @P1 IMAD.HI.U32 R6, R199, R6, RZ ;  /* 0x00000006c7061227 */ /* 0x001fca00078e00ff */
[----:B-1----:R-:W-:-:S05]  /*1e20*/  @P1 SHF.R.U32.HI R0, RZ, R7, R6 ;  /* 0x00000007ff001219 */ /* 0x002fca0000011606 */
[----:B------:R-:W-:-:S04]  /*1e30*/  IMAD.IADD R0, R165, 0x1, R0 ;  /* 0x00000001a5007824 */ /* 0x000fc800078e0200 */
[----:B------:R-:W-:Y:S01]  /*1e40*/  VIADD R3, R0, -UR4 ;  /* 0x8000000400037c36 */ /* 0x000fe20008000000 */
[----:B------:R-:W-:Y:S06]  /*1e50*/  @!P2 BRA `(.L_x_1420) ;  /* 0x000000000044a947 */ /* 0x000fec0003800000 */
[----:B------:R-:W-:Y:S01]  /*1e60*/  ISETP.GT.AND P0, PT, R0, -0x1, PT ;  /* 0xffffffff0000780c */ /* 0x000fe20003f04270 */
[----:B------:R-:W-:-:S12]  /*1e70*/  BSSY B0, `(.L_x_1421) ;  /* 0x000000d000007945 */ /* 0x000fd80003800000 */
        /* <DEDUP_REMOVED lines=8> */
.L_x_1422:
[----:B------:R-:W-:-:S13]  /*1f00*/  ISETP.NE.AND P0, PT, R5, 0x1, PT ;  /* 0x000000010500780c */ /* 0x000fda0003f05270 */
[----:B------:R-:W0:Y:S02]  /*1f10*/  @P0 LDC.64 R6, c[0x0][0x9e8] ;  /* 0x00027a00ff060b82 */ /* 0x000e240000000a00 */
[----:B0-----:R-:W-:-:S05]  /*1f20*/  @P0 IMAD.HI.U32 R6, R0, R6, RZ ;  /* 0x0000000600060227 */ /* 0x001fca00078e00ff */
[----:B------:R-:W-:-:S07]  /*1f30*/  @P0 SHF.R.U32.HI R0, RZ, R7, R6 ;  /* 0x00000007ff000219 */ /* 0x000fce0000011606 */
.L_x_1423:
[----:B------:R-:W-:Y:S05]  /*1f40*/  BSYNC B0 ;  /* 0x0000000000007941 */ /* 0x000fea0003800000 */
.L_x_1421:
[----:B------:R-:W-:-:S05]  /*1f50*/  IMAD R0, R0, R5, RZ ;  /* 0x0000000500007224 */ /* 0x000fca00078e02ff */
[----:B------:R-:W-:-:S07]  /*1f60*/  VIMNMX R3, R3, R0, !PT ;  /* 0x0000000003037248 */ /* 0x000fce0007fe0100 */
.L_x_1420:
[----:B------:R-:W-:Y:S01]  /*1f70*/  SHF.R.S32.HI R0, RZ, 0x1f, R3 ;  /* 0x0000001fff007819 */ /* 0x000fe20000011403 */
[----:B------:R-:W-:Y:S01]  /*1f80*/  BSSY B0, `(.L_x_1424) ;  /* 0x0000028000007945 */ /* 0x000fe20003800000 */
[----:B------:R-:W-:Y:S02]  /*1f90*/  LOP3.LUT R222, R217, 0xff, RZ, 0xc0, !PT ;  /* 0x000000ffd9de7812 */ /* 0x000fe400078ec0ff */
[----:B------:R-:W-:Y:S01]  /*1fa0*/  LEA.HI R0, R0, R3, RZ, 0x6 ;  /* 0x0000000300007211 */ /* 0x000fe200078f30ff */
[----:B------:R-:W-:Y:S01]  /*1fb0*/  IMAD.MOV.U32 R3, RZ, RZ, RZ ;  /* 0x000000ffff037224 */ /* 0x000fe200078e00ff */
[----:B------:R-:W-:Y:S02]  /*1fc0*/  SHF.R.U32.HI R217, RZ, 0x10, R217 ;  /* 0x00000010ffd97819 */ /* 0x000fe400000116d9 */
[----:B------:R-:W-:-:S04]  /*1fd0*/  SHF.R.S32.HI R0, RZ, 0x6, R0 ;  /* 0x00000006ff007819 */ /* 0x000fc80000011400 */
[----:B------:R-:W-:-:S04]  /*1fe0*/  VIMNMX R9, RZ, R0, !PT ;  /* 0x00000000ff097248 */ /* 0x000fc80007fe0100 */
[----:B------:R-:W-:-:S13]  /*1ff0*/  ISETP.GT.AND P0, PT, R8, R9, PT ;  /* 0x000000090800720c */ /* 0x000fda0003f04270 */
[----:B------:R-:W-:Y:S05]  /*2000*/  @!P0 BRA `(.L_x_1425) ;  /* 0x00000000007c8947 */ /* 0x000fea0003800000 */
[----:B------:R-:W-:Y:S01]  /*2010*/  ISETP.NE.AND P0, PT, R217, RZ, PT ;  /* 0x000000ffd900720c */ /* 0x000fe20003f05270 */
[----:B------:R-:W-:-:S03]  /*2020*/  ULDC UR4, c[0x0][0x9f0] ;  /* 0x00027c0000047ab9 */ /* 0x000fc60000000800 */
[----:B------:R-:W-:-:S04]  /*2030*/  SEL R11, R217, UR4, P0 ;  /* 0x00000004d90b7c07 */ /* 0x000fc80008000000 */
[-C--:B------:R-:W-:Y:S02]  /*2040*/  IABS R6, R11.reuse ;  /* 0x0000000b00067213 */ /* 0x080fe40000000000 */
[----:B------:R-:W-:Y:S02]  /*2050*/  IADD3 R0, R11, -0x1, R8 ;  /* 0xffffffff0b007810 */ /* 0x000fe40007ffe008 */
[----:B------:R-:W0:Y:S01]  /*2060*/  I2F.RP R3, R6 ;  /* 0x0000000600037306 */ /* 0x000e220000209400 */
[----:B------:R-:W-:Y:S02]  /*2070*/  IABS R12, R11 ;  /* 0x0000000b000c7213 */ /* 0x000fe40000000000 */
[----:B------:R-:W-:-:S05]  /*2080*/  IMAD.IADD R0, R0, 0x1, -R9 ;  /* 0x0000000100007824 */ /* 0x000fca00078e0a09 */
[----:B------:R-:W-:Y:S02]  /*2090*/  IABS R10, R0 ;  /* 0x00000000000a7213 */ /* 0x000fe40000000000 */
[----:B------:R-:W-:-:S04]  /*20a0*/  LOP3.LUT R0, R0, R11, RZ, 0x3c, !PT ;  /* 0x0000000b00007212 */ /* 0x000fc800078e3cff */
        /* <DEDUP_REMOVED lines=21> */
.L_x_1425:
[----:B------:R-:W-:Y:S05]  /*2200*/  BSYNC B0 ;  /* 0x0000000000007941 */ /* 0x000fea0003800000 */
.L_x_1424:
[----:B------:R-:W-:-:S05]  /*2210*/  IMAD R0, R222, R3, R9 ;  /* 0x00000003de007224 */ /* 0x000fca00078e0209 */
[C---:B------:R-:W-:Y:S01]  /*2220*/  VIADDMNMX R3, R0.reuse, R3, R8, PT ;  /* 0x0000000300037246 */ /* 0x040fe20003800108 */
[----:B------:R-:W-:-:S04]  /*2230*/  IMAD R0, R0, 0x40, -R13 ;  /* 0x0000004000007824 */ /* 0x000fc800078e0a0d */
        /* <DEDUP_REMOVED lines=20> */
[----:B------:R-:W-:Y:S02]  /*2380*/  IMAD.U32 R4, RZ, RZ, UR4 ;  /* 0x00000004ff047e24 */ /* 0x000fe4000f8e00ff */
[----:B------:R-:W-:Y:S01]  /*2390*/  IMAD.U32 R5, RZ, RZ, UR5 ;  /* 0x00000005ff057e24 */ /* 0x000fe2000f8e00ff */
[----:B------:R-:W0:Y:S01]  /*23a0*/  LDC.64 R14, c[0x4][R14] ;  /* 0x010000000e0e7b82 */ /* 0x000e220000000a00 */
[----:B------:R-:W-:Y:S01]  /*23b0*/  ULDC.64 UR4, c[0x4][0x1a0] ;  /* 0x0100680000047ab9 */ /* 0x000fe20000000a00 */
        /* <DEDUP_REMOVED lines=8> */
[----:B0----5:R-:W-:Y:S05]  /*2440*/  CALL.ABS.NOINC R14 ;  /* 0x000000000e007343 */ /* 0x021fea0003c00000 */
.L_x_1428:
[----:B------:R-:W-:Y:S05]  /*2450*/  BSYNC B6 ;  /* 0x0000000000067941 */ /* 0x000fea0003800000 */
.L_x_1427:
        /* <DEDUP_REMOVED lines=20> */
.L_x_1430:
[----:B------:R-:W-:Y:S05]  /*25a0*/  BSYNC B6 ;  /* 0x0000000000067941 */ /* 0x000fea0003800000 */
.L_x_1429:
[----:B------:R-:W-:Y:S01]  /*25b0*/  ULDC.64 UR4, c[0x0][0x9f8] ;  /* 0x00027e0000047ab9 */ /* 0x000fe20000000a00 */
[----:B------:R-:W-:Y:S01]  /*25c0*/  IMAD.MOV.U32 R0, RZ, RZ, R207 ;  /* 0x000000ffff007224 */ /* 0x000fe200078e00cf */
[----:B------:R-:W-:Y:S01]  /*25d0*/  ISETP.NE.U32.AND P0, PT, RZ, UR4, PT ;  /* 0x00000004ff007c0c */ /* 0x000fe2000bf05070 */
[----:B------:R-:W0:Y:S01]  /*25e0*/  LDC.64 R8, c[0x0][0x300] ;  /* 0x0000c000ff087b82 */ /* 0x000e220000000a00 */
[----:B------:R-:W-:Y:S01]  /*25f0*/  IMAD.IADD R24, R24, 0x1, R25 ;  /* 0x0000000118187824 */ /* 0x000fe200078e0219 */
[----:B------:R-:W-:Y:S01]  /*2600*/  ULDC.64 UR6, c[0x0][0x310] ;  /* 0x0000c40000067ab9 */ /* 0x000fe20000000a00 */
[----:B------:R-:W-:Y:S01]  /*2610*/  ISETP.NE.AND.EX P0, PT, RZ, UR5, PT, P0 ;  /* 0x00000005ff007c0c */ /* 0x000fe2000bf05300 */
[----:B------:R-:W1:Y:S01]  /*2620*/  S2R R20, SR_TID.X ;  /* 0x0000000000147919 */ /* 0x000e620000002100 */
[----:B------:R-:W-:-:S03]  /*2630*/  ULDC.64 UR4, c[0x0][0xa08] ;  /* 0x0002820000047ab9 */ /* 0x000fc60000000a00 */
[----:B------:R-:W2:Y:S08]  /*2640*/  LDC R71, c[0x0][0x3f4] ;  /* 0x0000fd00ff477b82 */ /* 0x000eb00000000800 */
[----:B------:R-:W3:Y:S02]  /*2650*/  @P0 LDC.64 R6, c[0x0][0x9f8] ;  /* 0x00027e00ff060b82 */ /* 0x000ee40000000a00 */
[----:B---3--:R-:W-:-:S05]  /*2660*/  @P0 IMAD.WIDE R6, R207, 0x4, R6 ;  /* 0x00000004cf060825 */ /* 0x008fca00078e0206 */
[----:B------:R3:W4:Y:S01]  /*2670*/  @P0 LDG.E R0, desc[UR46][R6.64] ;  /* 0x0000002e06000981 */ /* 0x000722000c1e1900 */
[----:B------:R-:W-:Y:S01]  /*2680*/  SHF.R.S32.HI R14, RZ, 0x1f, R24 ;  /* 0x0000001fff0e7819 */ /* 0x000fe20000011418 */
[-C--:B0-----:R-:W-:Y:S01]  /*2690*/  IMAD.WIDE.U32 R4, R24, R8.reuse, RZ ;  /* 0x0000000818047225 */ /* 0x081fe200078e00ff */
[----:B------:R-:W-:Y:S02]  /*26a0*/  ISETP.NE.U32.AND P0, PT, RZ, UR4, PT ;  /* 0x00000004ff007c0c */ /* 0x000fe4000bf05070 */
[----:B-1----:R-:W-:Y:S01]  /*26b0*/  SHF.R.U32.HI R26, RZ, 0x7, R20 ;  /* 0x00000007ff1a7819 */ /* 0x002fe20000011614 */
[-C--:B------:R-:W-:Y:S01]  /*26c0*/  IMAD R10, R14, R8.reuse, RZ ;  /* 0x000000080e0a7224 */ /* 0x080fe200078e02ff */
[----:B------:R-:W-:Y:S01]  /*26d0*/  ISETP.NE.AND.EX P0, PT, RZ, UR5, PT, P0 ;  /* 0x00000005ff007c0c */ /* 0x000fe2000bf05300 */
[----:B------:R-:W-:Y:S01]  /*26e0*/  ULDC.64 UR4, c[0x0][0x308] ;  /* 0x0000c20000047ab9 */ /* 0x000fe20000000a00 */
[----:B------:R-:W-:Y:S01]  /*26f0*/  SHF.R.S32.HI R23, RZ, 0x1f, R22 ;  /* 0x0000001fff177819 */ /* 0x000fe20000011416 */
[----:B------:R-:W-:Y:S01]  /*2700*/  IMAD R3, R24, R9, R10 ;  /* 0x0000000918037224 */ /* 0x000fe200078e020a */
[----:B---3--:R-:W0:Y:S01]  /*2710*/  LDC.64 R6, c[0x0][0x3f8] ;  /* 0x0000fe00ff067b82 */ /* 0x008e220000000a00 */
[----:B------:R-:W-:Y:S01]  /*2720*/  ISETP.NE.AND P6, PT, R26, 0x1, PT ;  /* 0x000000011a00780c */ /* 0x000fe20003fc5270 */
[----:B------:R-:W-:Y:S01]  /*2730*/  VIADD R68, R22, 0x80 ;  /* 0x0000008016447836 */ /* 0x000fe20000000000 */
[C---:B------:R-:W-:Y:S01]  /*2740*/  SHF.L.U64.HI R56, R8.reuse, 0x6, R9 ;  /* 0x0000000608387819 */ /* 0x040fe20000010209 */
[----:B------:R-:W-:Y:S01]  /*2750*/  IMAD.IADD R5, R5, 0x1, R3 ;  /* 0x0000000105057824 */ /* 0x000fe200078e0203 */
[----:B------:R-:W-:Y:S01]  /*2760*/  SHF.L.U64.HI R57, R8, 0x5, R9 ;  /* 0x0000000508397819 */ /* 0x000fe20000010209 */
[----:B------:R-:W-:Y:S01]  /*2770*/  IMAD.WIDE.U32 R20, R17, R8, R22 ;  /* 0x0000000811147225 */ /* 0x000fe200078e0016 */
[----:B------:R-:W-:-:S02]  /*2780*/  SHF.R.U32.HI R27, RZ, 0x3, R209 ;  /* 0x00000003ff1b7819 */ /* 0x000fc400000116d1 */
[----:B------:R-:W-:Y:S01]  /*2790*/  SHF.R.U32.HI R25, RZ, 0x3, R203 ;  /* 0x00000003ff197819 */ /* 0x000fe200000116cb */
[----:B------:R-:W-:Y:S01]  /*27a0*/  IMAD.WIDE.U32 R4, R211, UR4, R4 ;  /* 0x00000004d3047c25 */ /* 0x000fe2000f8e0004 */
[----:B------:R-:W-:Y:S02]  /*27b0*/  IADD3 R54, P1, R17, R24, RZ ;  /* 0x0000001811367210 */ /* 0x000fe40007f3e0ff */
[----:B------:R-:W-:Y:S01]  /*27c0*/  SHF.R.S32.HI R69, RZ, 0x1f, R219 ;  /* 0x0000001fff457819 */ /* 0x000fe200000114db */
[----:B------:R-:W-:Y:S02]  /*27d0*/  IMAD R5, R211, UR5, R5 ;  /* 0x00000005d3057c24 */ /* 0x000fe4000f8e0205 */
[----:B------:R-:W-:Y:S02]  /*27e0*/  IMAD.X R55, R223, 0x1, R14, P1 ;  /* 0x00000001df377824 */ /* 0x000fe400008e060e */
[C---:B------:R-:W-:Y:S02]  /*27f0*/  IMAD.SHL.U32 R58, R8.reuse, 0x40, RZ ;  /* 0x00000040083a7824 */ /* 0x040fe400078e00ff */
[----:B------:R-:W-:-:S02]  /*2800*/  IMAD.SHL.U32 R59, R8, 0x20, RZ ;  /* 0x00000020083b7824 */ /* 0x000fc400078e00ff */
[----:B------:R-:W-:Y:S02]  /*2810*/  VIADD R70, R26, 0x8 ;  /* 0x000000081a467836 */ /* 0x000fe40000000000 */
[-C--:B0-----:R-:W-:Y:S01]  /*2820*/  IMAD R10, R223, R6.reuse, RZ ;  /* 0x00000006df0a7224 */ /* 0x081fe200078e02ff */
[C---:B------:R-:W-:Y:S01]  /*2830*/  SHF.L.U64.HI R60, R6.reuse, 0x5, R7 ;  /* 0x00000005063c7819 */ /* 0x040fe20000010207 */
[----:B------:R-:W-:Y:S01]  /*2840*/  IMAD.WIDE.U32 R46, R17, R6, R18 ;  /* 0x00000006112e7225 */ /* 0x000fe200078e0012 */
[----:B------:R-:W-:-:S03]  /*2850*/  SHF.L.U64.HI R61, R6, 0x6, R7 ;  /* 0x00000006063d7819 */ /* 0x000fc60000010207 */
[C---:B------:R-:W-:Y:S02]  /*2860*/  IMAD R13, R17.reuse, R7, R10 ;  /* 0x00000007110d7224 */ /* 0x040fe400078e020a */
[----:B------:R-:W-:-:S04]  /*2870*/  IMAD.WIDE.U32 R48, R17, R6, R22 ;  /* 0x0000000611307225 */ /* 0x000fc800078e0016 */
[----:B------:R-:W-:Y:S02]  /*2880*/  IMAD.IADD R47, R47, 0x1, R13 ;  /* 0x000000012f2f7824 */ /* 0x000fe400078e020d */
[----:B------:R-:W-:Y:S02]  /*2890*/  IMAD.IADD R49, R13, 0x1, R49 ;  /* 0x000000010d317824 */ /* 0x000fe400078e0231 */
[----:B-----5:R-:W-:-:S04]  /*28a0*/  IMAD.WIDE.U32 R46, R38, R6, R46 ;  /* 0x00000006262e7225 */ /* 0x020fc800078e002e */
[----:B------:R-:W-:-:S04]  /*28b0*/  IMAD.WIDE.U32 R48, R38, R6, R48 ;  /* 0x0000000626307225 */ /* 0x000fc800078e0030 */
[C---:B------:R-:W-:Y:S02]  /*28c0*/  IMAD.SHL.U32 R62, R6.reuse, 0x20, RZ ;  /* 0x00000020063e7824 */ /* 0x040fe400078e00ff */
[----:B------:R-:W-:Y:S01]  /*28d0*/  IMAD.SHL.U32 R63, R6, 0x40, RZ ;  /* 0x00000040063f7824 */ /* 0x000fe200078e00ff */
[----:B----4-:R-:W-:Y:S02]  /*28e0*/  SHF.R.S32.HI R3, RZ, 0x1f, R0 ;  /* 0x0000001fff037819 */ /* 0x010fe40000011400 */
[----:B------:R-:W-:Y:S02]  /*28f0*/  SEL R15, R0, RZ, !P0 ;  /* 0x000000ff000f7207 */ /* 0x000fe40004000000 */
[----:B------:R-:W-:-:S03]  /*2900*/  SEL R12, R3, RZ, !P0 ;  /* 0x000000ff030c7207 */ /* 0x000fc60004000000 */
[----:B------:R-:W-:Y:S02]  /*2910*/  IMAD.WIDE.U32 R44, R15, UR6, R4 ;  /* 0x000000060f2c7c25 */ /* 0x000fe4000f8e0004 */
[----:B------:R-:W0:Y:S02]  /*2920*/  LDC.64 R4, c[0x0][0x408] ;  /* 0x00010200ff047b82 */ /* 0x000e240000000a00 */
[----:B------:R-:W-:-:S04]  /*2930*/  IMAD R0, R12, UR6, RZ ;  /* 0x000000060c007c24 */ /* 0x000fc8000f8e02ff */
[----:B------:R-:W-:Y:S01]  /*2940*/  IMAD R3, R15, UR7, R0 ;  /* 0x000000070f037c24 */ /* 0x000fe2000f8e0200 */
[----:B------:R-:W-:Y:S05]  /*2950*/  @!P6 WARPSYNC.ALL ;  /* 0x000000000000e948 */ /* 0x000fea0003800000 */
[----:B------:R-:W-:Y:S01]  /*2960*/  IMAD R0, R223, R8, RZ ;  /* 0x00000008df007224 */ /* 0x000fe200078e02ff */
[----:B------:R-:W-:Y:S02]  /*2970*/  ULDC.64 UR4, c[0x0][0x330] ;  /* 0x0000cc0000047ab9 */ /* 0x000fe40000000a00 */
[----:B------:R-:W-:-:S04]  /*2980*/  IMAD.WIDE.U32 R42, R211, UR4, R22 ;  /* 0x00000004d32a7c25 */ /* 0x000fc8000f8e0016 */
[----:B------:R-:W-:Y:S02]  /*2990*/  IMAD R11, R17, R9, R0 ;  /* 0x00000009110b7224 */ /* 0x000fe400078e0200 */
[----:B------:R-:W-:Y:S01]  /*29a0*/  IMAD.IADD R0, R45, 0x1, R3 ;  /* 0x000000012d007824 */ /* 0x000fe200078e0203 */
[----:B------:R-:W-:Y:S01]  /*29b0*/  IADD3 R3, P0, R44, R20, RZ ;  /* 0x000000142c037210 */ /* 0x000fe20007f1e0ff */
[----:B------:R-:W-:Y:S01]  /*29c0*/  IMAD R43, R211, UR5, R43 ;  /* 0x00000005d32b7c24 */ /* 0x000fe2000f8e022b */
[----:B------:R-:W-:Y:S01]  /*29d0*/  ULDC.64 UR4, c[0x0][0x338] ;  /* 0x0000ce0000047ab9 */ /* 0x000fe20000000a00 */
[-C--:B0-----:R-:W-:Y:S01]  /*29e0*/  IMAD.WIDE.U32 R50, R17, R4.reuse, R18 ;  /* 0x0000000411327225 */ /* 0x081fe200078e0012 */
[----:B------:R-:W-:Y:S02]  /*29f0*/  IADD3.X R20, R0, R21, R11, P0, !PT ;  /* 0x0000001500147210 */ /* 0x000fe400007fe40b */
[----:B--2---:R-:W-:Y:S01]  /*2a00*/  ISETP.GE.AND P0, PT, R22, R71, PT ;  /* 0x000000471600720c */ /* 0x004fe20003f06270 */
[----:B------:R-:W-:Y:S01]  /*2a10*/  IMAD R10, R12, UR4, RZ ;  /* 0x000000040c0a7c24 */ /* 0x000fe2000f8e02ff */
[C-C-:B------:R-:W-:Y:S01]  /*2a20*/  SHF.L.U64.HI R64, R4.reuse, 0x5, R5.reuse ;  /* 0x0000000504407819 */ /* 0x140fe20000010205 */
[----:B------:R-:W-:Y:S01]  /*2a30*/  IMAD R12, R223, R4, RZ ;  /* 0x00000004df0c7224 */ /* 0x000fe200078e02ff */
[----:B------:R-:W-:Y:S01]  /*2a40*/  SEL R11, R71, RZ, P0 ;  /* 0x000000ff470b7207 */ /* 0x000fe20000000000 */
[C---:B------:R-:W-:Y:S01]  /*2a50*/  IMAD R87, R15.reuse, UR5, R10 ;  /* 0x000000050f577c24 */ /* 0x040fe2000f8e020a */
[----:B------:R-:W-:Y:S01]  /*2a60*/  SHF.L.U64.HI R65, R4, 0x6, R5 ;  /* 0x0000000604417819 */ /* 0x000fe20000010205 */
[----:B------:R-:W-:Y:S01]  /*2a70*/  IMAD.WIDE.U32 R42, R15, UR4, R42 ;  /* 0x000000040f2a7c25 */ /* 0x000fe2000f8e002a */
[----:B------:R-:W-:Y:S01]  /*2a80*/  SHF.R.S32.HI R15, RZ, 0x1f, R38 ;  /* 0x0000001fff0f7819 */ /* 0x000fe20000011426 */
[----:B------:R-:W-:-:S02]  /*2a90*/  ULDC UR4, c[0x0][0x2f4] ;  /* 0x0000bd0000047ab9 */ /* 0x000fc40000000800 */
[C---:B------:R-:W-:Y:S01]  /*2aa0*/  IMAD.IADD R11, R22.reuse, 0x1, R11 ;  /* 0x00000001160b7824 */ /* 0x040fe200078e020b */
[----:B------:R-:W-:Y:S01]  /*2ab0*/  ISETP.GE.AND P1, PT, R22, UR4, PT ;  /* 0x0000000416007c0c */ /* 0x000fe2000bf26270 */
[C---:B------:R-:W-:Y:S01]  /*2ac0*/  IMAD R13, R17.reuse, R5, R12 ;  /* 0x00000005110d7224 */ /* 0x040fe200078e020c */
[----:B------:R-:W-:Y:S01]  /*2ad0*/  ISETP.GE.AND P2, PT, R68, UR4, PT ;  /* 0x0000000444007c0c */ /* 0x000fe2000bf46270 */
[----:B------:R-:W-:Y:S01]  /*2ae0*/  IMAD.WIDE.U32 R52, R17, R4, R22 ;  /* 0x0000000411347225 */ /* 0x000fe200078e0016 */
[----:B------:R-:W-:-:S03]  /*2af0*/  SHF.R.S32.HI R10, RZ, 0x1f, R11 ;  /* 0x0000001fff0a7819 */ /* 0x000fc6000001140b */
[----:B------:R-:W-:Y:S01]  /*2b00*/  IMAD.IADD R51, R51, 0x1, R13 ;  /* 0x0000000133337824 */ /* 0x000fe200078e020d */
[CC--:B------:R-:W-:Y:S01]  /*2b10*/  LEA.HI R12, R10.reuse, R11.reuse, RZ, 0x7 ;  /* 0x0000000b0a0c7211 */ /* 0x0c0fe200078f38ff */
[----:B------:R-:W-:Y:S01]  /*2b20*/  IMAD.IADD R53, R13, 0x1, R53 ;  /* 0x000000010d357824 */ /* 0x000fe200078e0235 */
[----:B------:R-:W-:Y:S01]  /*2b30*/  LEA.HI R10, R10, R11, RZ, 0x4 ;  /* 0x0000000b0a0a7211 */ /* 0x000fe200078f20ff */
[----:B------:R-:W-:Y:S02]  /*2b40*/  IMAD R9, R15, R6, RZ ;  /* 0x000000060f097224 */ /* 0x000fe400078e02ff */
[----:B------:R-:W-:Y:S01]  /*2b50*/  IMAD.SHL.U32 R12, R12, 0x40, RZ ;  /* 0x000000400c0c7824 */ /* 0x000fe200078e00ff */
[--C-:B------:R-:W-:Y:S01]  /*2b60*/  LOP3.LUT R11, R209, 0x70, R10.reuse, 0xf8, !PT ;  /* 0x00000070d10b7812 */ /* 0x100fe200078ef80a */
[-C--:B------:R-:W-:Y:S01]  /*2b70*/  IMAD R15, R15, R4.reuse, RZ ;  /* 0x000000040f0f7224 */ /* 0x080fe200078e02ff */
[----:B------:R-:W-:Y:S01]  /*2b80*/  LOP3.LUT R13, R203, 0x70, R10, 0xf8, !PT ;  /* 0x00000070cb0d7812 */ /* 0x000fe200078ef80a */
[----:B------:R-:W-:Y:S01]  /*2b90*/  IMAD R9, R38, R7, R9 ;  /* 0x0000000726097224 */ /* 0x000fe200078e0209 */
[----:B------:R-:W-:Y:S01]  /*2ba0*/  LOP3.LUT R12, R12, 0xffffe000, RZ, 0xc0, !PT ;  /* 0xffffe0000c0c7812 */ /* 0x000fe200078ec0ff */
[C---:B------:R-:W-:Y:S01]  /*2bb0*/  IMAD R15, R38.reuse, R5, R15 ;  /* 0x00000005260f7224 */ /* 0x040fe200078e020f */
[----:B------:R-:W-:Y:S01]  /*2bc0*/  LOP3.LUT R11, R11, R27, RZ, 0x3c, !PT ;  /* 0x0000001b0b0b7212 */ /* 0x000fe200078e3cff */
[----:B------:R-:W-:Y:S01]  /*2bd0*/  IMAD.WIDE.U32 R50, R38, R4, R50 ;  /* 0x0000000426327225 */ /* 0x000fe200078e0032 */
[----:B------:R-:W-:-:S02]  /*2be0*/  LOP3.LUT R13, R13, R25, RZ, 0x3c, !PT ;  /* 0x000000190d0d7212 */ /* 0x000fc400078e3cff */
[----:B------:R-:W-:Y:S01]  /*2bf0*/  LOP3.LUT R74, R10, 0xfffffff0, RZ, 0xc0, !PT ;  /* 0xfffffff00a4a7812 */ /* 0x000fe200078ec0ff */
[----:B------:R-:W-:Y:S01]  /*2c00*/  IMAD.WIDE.U32 R52, R38, R4, R52 ;  /* 0x0000000426347225 */ /* 0x000fe200078e0034 */
[-C--:B------:R-:W-:Y:S02]  /*2c10*/  IADD3 R21, R11, R12.reuse, R213 ;  /* 0x0000000c0b157210 */ /* 0x080fe40007ffe0d5 */
[----:B------:R-:W-:Y:S01]  /*2c20*/  IADD3 R41, R13, R12, R212 ;  /* 0x0000000c0d297210 */ /* 0x000fe20007ffe0d4 */
[C---:B------:R-:W-:Y:S01]  /*2c30*/  IMAD.SHL.U32 R66, R4.reuse, 0x20, RZ ;  /* 0x0000002004427824 */ /* 0x040fe200078e00ff */
[----:B------:R-:W-:Y:S01]  /*2c40*/  SHF.R.S32.HI R79, RZ, 0x4, R10 ;  /* 0x00000004ff4f7819 */ /* 0x000fe2000001140a */
[----:B------:R-:W-:Y:S01]  /*2c50*/  IMAD.SHL.U32 R67, R4, 0x40, RZ ;  /* 0x0000004004437824 */ /* 0x000fe200078e00ff */
[----:B------:R-:W-:Y:S01]  /*2c60*/  SHF.R.S32.HI R86, RZ, 0x1f, R74 ;  /* 0x0000001fff567819 */ /* 0x000fe2000001144a */
[----:B------:R-:W-:Y:S02]  /*2c70*/  IMAD.SHL.U32 R71, R71, 0x2, RZ ;  /* 0x0000000247477824 */ /* 0x000fe400078e00ff */
[----:B------:R-:W-:-:S02]  /*2c80*/  IMAD.IADD R72, R47, 0x1, R9 ;  /* 0x000000012f487824 */ /* 0x000fc400078e0209 */
[----:B------:R-:W-:Y:S02]  /*2c90*/  IMAD.IADD R73, R9, 0x1, R49 ;  /* 0x0000000109497824 */ /* 0x000fe400078e0231 */
[----:B------:R-:W-:Y:S02]  /*2ca0*/  IMAD.IADD R75, R51, 0x1, R15 ;  /* 0x00000001334b7824 */ /* 0x000fe400078e020f */
[----:B------:R-:W-:Y:S02]  /*2cb0*/  IMAD.IADD R78, R15, 0x1, R53 ;  /* 0x000000010f4e7824 */ /* 0x000fe400078e0235 */
[----:B------:R-:W-:Y:S01]  /*2cc0*/  IMAD.IADD R87, R43, 0x1, R87 ;  /* 0x000000012b577824 */ /* 0x000fe200078e0257 */
[----:B------:R-:W-:Y:S06]  /*2cd0*/  @!P6 BAR.SYNC.DEFER_BLOCKING 0x9, 0x100 ;  /* 0x024400000000eb1d */ /* 0x000fec0000010000 */
.L_x_1478:
[----:B0-----:R-:W0:Y:S01]  /*2ce0*/  LDC.64 R76, c[0x0][0x2e8] ;  /* 0x0000ba00ff4c7b82 */ /* 0x001e220000000a00 */
[----:B------:R-:W-:Y:S01]  /*2cf0*/  VIADD R37, R37, 0xffffffff ;  /* 0xffffffff25257836 */ /* 0x000fe20000000000 */
[----:B------:R-:W-:Y:S05]  /*2d00*/  YIELD ;  /* 0x0000000000007946 */ /* 0x000fea0003800000 */
[----:B------:R-:W-:Y:S01]  /*2d10*/  SHF.R.S32.HI R11, RZ, 0x1f, R37 ;  /* 0x0000001fff0b7819 */ /* 0x000fe20000011425 */
[----:B------:R-:W1:Y:S01]  /*2d20*/  LDC R82, c[0x0][0x3f4] ;  /* 0x0000fd00ff527b82 */ /* 0x000e620000000800 */
[-C--:B------:R-:W-:Y:S01]  /*2d30*/  IMAD R5, R56, R37.reuse, RZ ;  /* 0x0000002538057224 */ /* 0x080fe200078e02ff */
[----:B------:R-:W-:Y:S01]  /*2d40*/  BSSY B0, `(.L_x_1431) ;  /* 0x0000487000007945 */ /* 0x000fe20003800000 */
[----:B------:R-:W-:-:S04]  /*2d50*/  IMAD.WIDE.U32 R80, R58, R37, RZ ;  /* 0x000000253a507225 */ /* 0x000fc800078e00ff */
[----:B------:R-:W-:Y:S01]  /*2d60*/  IMAD R5, R11, R58, R5 ;  /* 0x0000003a0b057224 */ /* 0x000fe200078e0205 */
[----:B------:R-:W-:Y:S01]  /*2d70*/  IADD3 R13, P3, P4, R3, R80, R59 ;  /* 0x00000050030d7210 */ /* 0x000fe20007c7e03b */
[----:B------:R-:W-:Y:S02]  /*2d80*/  IMAD R89, R192, 0x4000, R215 ;  /* 0x00004000c0597824 */ /* 0x000fe400078e02d7 */
[----:B------:R-:W-:Y:S02]  /*2d90*/  IMAD.IADD R33, R81, 0x1, R5 ;  /* 0x0000000151217824 */ /* 0x000fe400078e0205 */
[----:B------:R-:W-:-:S03]  /*2da0*/  IMAD.IADD R89, R16, 0x1, R89 ;  /* 0x0000000110597824 */ /* 0x000fc600078e0259 */
[----:B------:R-:W-:Y:S02]  /*2db0*/  IADD3.X R4, R20, R33, R57, P3, P4 ;  /* 0x0000002114047210 */ /* 0x000fe40001fe8439 */
[-C--:B0-----:R-:W-:Y:S02]  /*2dc0*/  IADD3 R14, P4, P5, R80, R76.reuse, R3 ;  /* 0x0000004c500e7210 */ /* 0x081fe40007d9e003 */
[----:B------:R-:W-:Y:S02]  /*2dd0*/  IADD3 R12, P3, R13, R76, RZ ;  /* 0x0000004c0d0c7210 */ /* 0x000fe40007f7e0ff */
[----:B------:R-:W-:Y:S02]  /*2de0*/  IADD3.X R15, R33, R77, R20, P4, P5 ;  /* 0x0000004d210f7210 */ /* 0x000fe400027ea414 */
[----:B-1----:R-:W-:Y:S01]  /*2df0*/  ISETP.GE.AND P4, PT, R82, 0x1, PT ;  /* 0x000000015200780c */ /* 0x002fe20003f86270 */
[----:B------:R-:W-:Y:S01]  /*2e00*/  IMAD.X R13, R4, 0x1, R77, P3 ;  /* 0x00000001040d7824 */ /* 0x000fe200018e064d */
[----:B------:R-:W-:-:S04]  /*2e10*/  ISETP.GT.AND P5, PT, R37, R39, PT ;  /* 0x000000272500720c */ /* 0x000fc80003fa4270 */
[----:B------:R-:W-:-:S07]  /*2e20*/  P2R R88, PR, RZ, 0x20 ;  /* 0x00000020ff587803 */ /* 0x000fce0000000000 */
[----:B----4-:R-:W-:Y:S05]  /*2e30*/  @!P4 BRA `(.L_x_1432) ;  /* 0x000000440074c947 */ /* 0x010fea0003800000 */
[----:B------:R-:W-:Y:S01]  /*2e40*/  ULDC.U8 UR4, c[0x0][0x410] ;  /* 0x0001040000047ab9 */ /* 0x000fe20000000000 */
[-C--:B------:R-:W-:Y:S01]  /*2e50*/  IMAD R4, R61, R37.reuse, RZ ;  /* 0x000000253d047224 */ /* 0x080fe200078e02ff */
[----:B------:R-:W-:Y:S01]  /*2e60*/  ISETP.NE.AND P3, PT, RZ, UR4, PT ;  /* 0x00000004ff007c0c */ /* 0x000fe2000bf65270 */
[----:B------:R-:W-:Y:S02]  /*2e70*/  IMAD R6, R65, R37, RZ ;  /* 0x0000002541067224 */ /* 0x000fe400078e02ff */
[C---:B------:R-:W-:Y:S02]  /*2e80*/  IMAD R9, R11.reuse, R63, R4 ;  /* 0x0000003f0b097224 */ /* 0x040fe400078e0204 */
[----:B------:R-:W-:Y:S02]  /*2e90*/  IMAD R11, R11, R67, R6 ;  /* 0x000000430b0b7224 */ /* 0x000fe400078e0206 */
[----:B------:R-:W-:Y:S02]  /*2ea0*/  IMAD R90, R37, -0x40, R2 ;  /* 0xffffffc0255a7824 */ /* 0x000fe400078e0202 */
[----:B------:R-:W-:-:S03]  /*2eb0*/  IMAD.WIDE.U32 R6, R63, R37, RZ ;  /* 0x000000253f067225 */ /* 0x000fc600078e00ff */
[----:B------:R-:W-:Y:S01]  /*2ec0*/  VIMNMX R90, R90, 0x40, PT ;  /* 0x000000405a5a7848 */ /* 0x000fe20003fe0100 */
[----:B------:R-:W-:-:S04]  /*2ed0*/  IMAD.WIDE.U32 R4, R67, R37, RZ ;  /* 0x0000002543047225 */ /* 0x000fc800078e00ff */
        /* <DEDUP_REMOVED lines=9> */
[----:B------:R-:W-:-:S03]  /*2f70*/  CS2R R32, SRZ ;  /* 0x0000000000207805 */ /* 0x000fc6000001ff00 */
[----:B------:R-:W-:Y:S05]  /*2f80*/  @P4 BRA `(.L_x_1435) ;  /* 0x0000000000404947 */ /* 0x000fea0003800000 */
        /* <DEDUP_REMOVED lines=16> */
.L_x_1435:
[----:B------:R-:W-:Y:S05]  /*3090*/  BSYNC B1 ;  /* 0x0000000000017941 */ /* 0x000fea0003800000 */
.L_x_1434:
[----:B------:R-:W-:Y:S01]  /*30a0*/  ISETP.GE.AND P5, PT, R219, R90, PT ;  /* 0x0000005adb00720c */ /* 0x000fe20003fa6270 */
[----:B------:R-:W-:Y:S01]  /*30b0*/  BSSY B1, `(.L_x_1436) ;  /* 0x000001b000017945 */ /* 0x000fe20003800000 */
[----:B0-----:R-:W-:Y:S02]  /*30c0*/  CS2R R24, SRZ ;  /* 0x0000000000187805 */ /* 0x001fe4000001ff00 */
[----:B------:R-:W-:Y:S01]  /*30d0*/  CS2R R10, SRZ ;  /* 0x00000000000a7805 */ /* 0x000fe2000001ff00 */
[----:B-----5:R-:W-:Y:S01]  /*30e0*/  IMAD.MOV.U32 R83, RZ, RZ, R28 ;  /* 0x000000ffff537224 */ /* 0x020fe200078e001c */
[----:B------:R-:W-:Y:S01]  /*30f0*/  CS2R R26, SRZ ;  /* 0x00000000001a7805 */ /* 0x000fe2000001ff00 */
[----:B------:R-:W-:-:S06]  /*3100*/  IMAD.MOV.U32 R85, RZ, RZ, R34 ;  /* 0x000000ffff557224 */ /* 0x000fcc00078e0022 */
        /* <DEDUP_REMOVED lines=21> */
.L_x_1437:
[----:B------:R-:W-:Y:S05]  /*3260*/  BSYNC B1 ;  /* 0x0000000000017941 */ /* 0x000fea0003800000 */
.L_x_1436:
[----:B------:R-:W-:Y:S01]  /*3270*/  UISETP.NE.AND UP0, UPT, UR45, 0x3, UPT ;  /* 0x000000032d00788c */ /* 0x000fe2000bf05270 */
[----:B------:R-:W-:Y:S02]  /*3280*/  IMAD.MOV.U32 R84, RZ, RZ, R30 ;  /* 0x000000ffff547224 */ /* 0x000fe400078e001e */
[----:B------:R-:W-:Y:S02]  /*3290*/  IMAD.MOV.U32 R101, RZ, RZ, R32 ;  /* 0x000000ffff657224 */ /* 0x000fe400078e0020 */
[----:B-----5:R-:W-:Y:S01]  /*32a0*/  IMAD.MOV.U32 R76, RZ, RZ, R8 ;  /* 0x000000ffff4c7224 */ /* 0x020fe200078e0008 */
[----:B------:R-:W-:Y:S01]  /*32b0*/  PLOP3.LUT P3, PT, PT, PT, UP0, 0x80, 0x0 ;  /* 0x000000000000781c */ /* 0x000fe20003f6f008 */
[----:B------:R-:W-:Y:S02]  /*32c0*/  IMAD.MOV.U32 R80, RZ, RZ, R24 ;  /* 0x000000ffff507224 */ /* 0x000fe400078e0018 */
[----:B------:R-:W-:Y:S02]  /*32d0*/  IMAD.MOV.U32 R77, RZ, RZ, R10 ;  /* 0x000000ffff4d7224 */ /* 0x000fe400078e000a */
[----:B------:R-:W-:-:S08]  /*32e0*/  IMAD.MOV.U32 R81, RZ, RZ, R26 ;  /* 0x000000ffff517224 */ /* 0x000fd000078e001a */
[----:B------:R-:W-:Y:S05]  /*32f0*/  @!P3 BRA `(.L_x_1438) ;  /* 0x000000000004b947 */ /* 0x000fea0003800000 */
[----:B------:R-:W-:Y:S01]  /*3300*/  BPT.TRAP 0x1 ;  /* 0x000000040000795c */ /* 0x000fe20000300000 */
.L_x_1438:
[----:B------:R-:W-:Y:S01]  /*3310*/  IMAD R91, R192, 0x8, R16 ;  /* 0x00000008c05b7824 */ /* 0x000fe200078e0210 */
[----:B------:R-:W-:Y:S01]  /*3320*/  SHF.L.U32 R92, R198, 0x1f, RZ ;  /* 0x0000001fc65c7819 */ /* 0x000fe200000006ff */
[----:B------:R-:W-:Y:S03]  /*3330*/  BSSY B1, `(.L_x_1439) ;  /* 0x0000003000017945 */ /* 0x000fe60003800000 */
[----:B------:R-:W1:Y:S02]  /*3340*/  SYNCS.PHASECHK.TRANS64.TRYWAIT P6, [R91+URZ+0x28490], R92 ;  /* 0x0284905c5b0075a7 */ /* 0x000e6400080c017f */
[----:B-1----:R-:W-:Y:S05]  /*3350*/  @!P6 BRA `(.L_x_1440) ;  /* 0x00000280003ce947 */ /* 0x002fea0003800000 */
.L_x_1809:
[----:B------:R-:W-:Y:S05]  /*3360*/  BSYNC B1 ;  /* 0x0000000000017941 */ /* 0x000fea0003800000 */
.L_x_1439:
[----:B------:R-:W-:Y:S04]  /*3370*/  BSSY B1, `(.L_x_1441) ;  /* 0x00000e9000017945 */ /* 0x000fe80003800000 */
[----:B------:R-:W-:Y:S05]  /*3380*/  @P4 BRA `(.L_x_1442) ;  /* 0x0000000c009c4947 */ /* 0x000fea0003800000 */
[----:B------:R-:W-:Y:S04]  /*3390*/  BSSY B2, `(.L_x_1443) ;  /* 0x0000073000027945 */ /* 0x000fe80003800000 */
[----:B------:R-:W-:Y:S05]  /*33a0*/  @P1 BRA `(.L_x_1444) ;  /* 0x0000000400c41947 */ /* 0x000fea0003800000 */
[----:B0-----:R0:W2:Y:S01]  /*33b0*/  LDS.128 R4, [R89+0x20000] ;  /* 0x0200000059047984 */ /* 0x0010a20000000c00 */
[----:B------:R-:W-:Y:S01]  /*33c0*/  ISETP.GE.AND P4, PT, R18, R82, PT ;  /* 0x000000521200720c */ /* 0x000fe20003f86270 */
[----:B------:R-:W-:-:S12]  /*33d0*/  BSSY B3, `(.L_x_1445) ;  /* 0x000006d000037945 */ /* 0x000fd80003800000 */
[----:B0-----:R-:W-:Y:S05]  /*33e0*/  @P4 BRA `(.L_x_1446) ;  /* 0x0000000400ac4947 */ /* 0x001fea0003800000 */
[--C-:B------:R-:W-:Y:S02]  /*33f0*/  SHF.R.U32.HI R98, RZ, 0x10, R35.reuse ;  /* 0x00000010ff627819 */ /* 0x100fe40000011623 */
[--C-:B------:R-:W-:Y:S02]  /*3400*/  SHF.R.U32.HI R96, RZ, 0x8, R35.reuse ;  /* 0x00000008ff607819 */ /* 0x100fe40000011623 */
[----:B------:R-:W-:Y:S02]  /*3410*/  LOP3.LUT R32, R35, 0xff, RZ, 0xc0, !PT ;  /* 0x000000ff23207812 */ /* 0x000fe400078ec0ff */
[----:B------:R-:W-:Y:S02]  /*3420*/  SHF.R.U32.HI R97, RZ, 0x18, R35 ;  /* 0x00000018ff617819 */ /* 0x000fe40000011623 */
[----:B------:R-:W-:Y:S02]  /*3430*/  SHF.R.U32.HI R93, RZ, 0x8, R33 ;  /* 0x00000008ff5d7819 */ /* 0x000fe40000011621 */
[----:B------:R-:W-:-:S02]  /*3440*/  LOP3.LUT R34, R33, 0xff, RZ, 0xc0, !PT ;  /* 0x000000ff21227812 */ /* 0x000fc400078ec0ff */
[--C-:B------:R-:W-:Y:S02]  /*3450*/  SHF.R.U32.HI R35, RZ, 0x18, R33.reuse ;  /* 0x00000018ff237819 */ /* 0x100fe40000011621 */
[----:B------:R-:W-:Y:S02]  /*3460*/  SHF.R.U32.HI R95, RZ, 0x10, R33 ;  /* 0x00000010ff5f7819 */ /* 0x000fe40000011621 */
[----:B------:R-:W-:Y:S01]  /*3470*/  PRMT R33, R97, 0x654, R32 ;  /* 0x0000065461217816 */ /* 0x000fe20000000020 */
[----:B------:R-:W-:Y:S01]  /*3480*/  IMAD.SHL.U32 R32, R96, 0x100, RZ ;  /* 0x0000010060207824 */ /* 0x000fe200078e00ff */
[----:B------:R-:W-:Y:S01]  /*3490*/  PRMT R94, R35, 0x654, R34 ;  /* 0x00000654235e7816 */ /* 0x000fe20000000022 */
[----:B------:R-:W-:Y:S01]  /*34a0*/  IMAD.SHL.U32 R35, R93, 0x100, RZ ;  /* 0x000001005d237824 */ /* 0x000fe200078e00ff */
[----:B------:R-:W-:Y:S01]  /*34b0*/  F2FP.F16.E4M3.UNPACK_B R93, R101.H1 ;  /* 0x00000065ff5d723e */ /* 0x000fe200030006ff */
[----:B--2---:R-:W-:Y:S01]  /*34c0*/  IMAD.MOV.U32 R34, RZ, RZ, R4 ;  /* 0x000000ffff227224 */ /* 0x004fe200078e0004 */
[----:B------:R-:W-:Y:S01]  /*34d0*/  LOP3.LUT R33, R33, 0xff00, R32, 0xf8, !PT ;  /* 0x0000ff0021217812 */ /* 0x000fe200078ef820 */
[----:B------:R-:W-:Y:S01]  /*34e0*/  IMAD.U32 R32, R98, 0x10000, RZ ;  /* 0x0001000062207824 */ /* 0x000fe200078e00ff */
[----:B------:R-:W-:Y:S01]  /*34f0*/  LOP3.LUT R94, R94, 0xff00, R35, 0xf8, !PT ;  /* 0x0000ff005e5e7812 */ /* 0x000fe200078ef823 */
[----:B------:R-:W-:Y:S01]  /*3500*/  IMAD.U32 R35, R95, 0x10000, RZ ;  /* 0x000100005f237824 */ /* 0x000fe200078e00ff */
[----:B------:R-:W-:Y:S01]  /*3510*/  F2FP.F16.E4M3.UNPACK_B R4, R5 ;  /* 0x00000005ff04723e */ /* 0x000fe200020006ff */
[--C-:B------:R-:W-:Y:S01]  /*3520*/  HADD2.F32 R97, -RZ, R93.reuse.H0_H0 ;  /* 0x2000005dff617230 */ /* 0x100fe20000004100 */
[----:B------:R-:W-:Y:S01]  /*3530*/  LOP3.LUT R32, R33, 0xff0000, R32, 0xf8, !PT ;  /* 0x00ff000021207812 */ /* 0x000fe200078ef820 */
[----:B------:R-:W-:Y:S01]  /*3540*/  HADD2.F32 R98, -RZ, R93.H1_H1 ;  /* 0x3000005dff627230 */ /* 0x000fe20000004100 */
[----:B------:R-:W-:Y:S01]  /*3550*/  LOP3.LUT R33, R94, 0xff0000, R35, 0xf8, !PT ;  /* 0x00ff00005e217812 */ /* 0x000fe200078ef823 */
[--C-:B------:R-:W-:Y:S01]  /*3560*/  HADD2.F32 R35, -RZ, R4.reuse.H1_H1 ;  /* 0x30000004ff237230 */ /* 0x100fe20000004100 */
[----:B------:R-:W-:Y:S01]  /*3570*/  F2FP.F16.E4M3.UNPACK_B R95, R85.H1 ;  /* 0x00000055ff5f723e */ /* 0x000fe200030006ff */
[----:B------:R-:W-:Y:S01]  /*3580*/  HADD2.F32 R4, -RZ, R4.H0_H0 ;  /* 0x20000004ff047230 */ /* 0x000fe20000004100 */
[----:B------:R-:W-:-:S02]  /*3590*/  F2FP.F16.E4M3.UNPACK_B R5, R5.H1 ;  /* 0x00000005ff05723e */ /* 0x000fc400030006ff */
[CC--:B------:R-:W-:Y:S01]  /*35a0*/  FMUL.FTZ R99, R35.reuse, R97.reuse ;  /* 0x0000006123637220 */ /* 0x0c0fe20000410000 */
[----:B------:R-:W-:Y:S02]  /*35b0*/  HADD2.F32 R96, -RZ, R95.H0_H0 ;  /* 0x2000005fff607230 */ /* 0x000fe40000004100 */
[C---:B------:R-:W-:Y:S01]  /*35c0*/  FMUL.FTZ R100, R4.reuse, R97 ;  /* 0x0000006104647220 */ /* 0x040fe20000410000 */
[--C-:B------:R-:W-:Y:S01]  /*35d0*/  HADD2.F32 R94, -RZ, R5.reuse.H1_H1 ;  /* 0x30000005ff5e7230 */ /* 0x100fe20000004100 */
[----:B------:R-:W-:Y:S01]  /*35e0*/  F2FP.F16.E4M3.UNPACK_B R97, R101 ;  /* 0x00000065ff61723e */ /* 0x000fe200020006ff */
[----:B------:R-:W-:Y:S02]  /*35f0*/  HADD2.F32 R93, -RZ, R5.H0_H0 ;  /* 0x20000005ff5d7230 */ /* 0x000fe40000004100 */
[-C--:B------:R-:W-:Y:S01]  /*3600*/  FFMA.FTZ R4, R4, R96.reuse, -R99 ;  /* 0x0000006004047223 */ /* 0x080fe20000010863 */
[----:B------:R-:W-:Y:S02]  /*3610*/  HADD2.F32 R95, -RZ, R95.H1_H1 ;  /* 0x3000005fff5f7230 */ /* 0x000fe40000004100 */
[----:B------:R-:W-:Y:S01]  /*3620*/  FFMA.FTZ R5, R35, R96, R100 ;  /* 0x0000006023057223 */ /* 0x000fe20000010064 */
[CC--:B------:R-:W-:Y:S01]  /*3630*/  FMUL.FTZ R102, R94.reuse, R98.reuse ;  /* 0x000000625e667220 */ /* 0x0c0fe20000410000 */
[C---:B------:R-:W-:Y:S01]  /*3640*/  FMUL.FTZ R99, R93.reuse, R98 ;  /* 0x000000625d637220 */ /* 0x040fe20000410000 */
[-C--:B------:R-:W-:Y:S01]  /*3650*/  F2FP.F16.E4M3.UNPACK_B R35, R34.reuse.H1 ;  /* 0x00000022ff23723e */ /* 0x080fe200030006ff */
[--C-:B------:R-:W-:Y:S01]  /*3660*/  HADD2.F32 R98, -RZ, R97.reuse.H0_H0 ;  /* 0x20000061ff627230 */ /* 0x100fe20000004100 */
[----:B------:R-:W-:Y:S01]  /*3670*/  F2FP.F16.E4M3.UNPACK_B R34, R34 ;  /* 0x00000022ff22723e */ /* 0x000fe200020006ff */
[-C--:B------:R-:W-:Y:S01]  /*3680*/  FFMA.FTZ R101, R93, R95.reuse, -R102 ;  /* 0x0000005f5d657223 */ /* 0x080fe20000010866 */
[----:B------:R-:W-:Y:S01]  /*3690*/  FFMA.FTZ R104, R94, R95, R99 ;  /* 0x0000005f5e687223 */ /* 0x000fe20000010063 */
[----:B------:R-:W-:Y:S01]  /*36a0*/  HADD2.F32 R99, -RZ, R97.H1_H1 ;  /* 0x30000061ff637230 */ /* 0x000fe20000004100 */
[----:B------:R-:W-:Y:S01]  /*36b0*/  F2FP.F16.E4M3.UNPACK_B R95, R85 ;  /* 0x00000055ff5f723e */ /* 0x000fe200020006ff */
[--C-:B------:R-:W-:Y:S01]  /*36c0*/  HADD2.F32 R94, -RZ, R35.reuse.H1_H1 ;  /* 0x30000023ff5e7230 */ /* 0x100fe20000004100 */
[----:B------:R-:W-:Y:S01]  /*36d0*/  F2FP.F16.E4M3.UNPACK_B R97, R32 ;  /* 0x00000020ff61723e */ /* 0x000fe200020006ff */
[----:B------:R-:W-:-:S02]  /*36e0*/  HADD2.F32 R93, -RZ, R35.H0_H0 ;  /* 0x20000023ff5d7230 */ /* 0x000fc40000004100 */
[--C-:B------:R-:W-:Y:S02]  /*36f0*/  HADD2.F32 R85, -RZ, R34.reuse.H1_H1 ;  /* 0x30000022ff557230 */ /* 0x100fe40000004100 */
[CC--:B------:R-:W-:Y:S01]  /*3700*/  FMUL.FTZ R102, R94.reuse, R99.reuse ;  /* 0x000000635e667220 */ /* 0x0c0fe20000410000 */
[----:B------:R-:W-:Y:S02]  /*3710*/  HADD2.F32 R35, -RZ, R34.H0_H0 ;  /* 0x20000022ff237230 */ /* 0x000fe40000004100 */
[----:B------:R-:W-:Y:S01]  /*3720*/  FMUL.FTZ R99, R93, R99 ;  /* 0x000000635d637220 */ /* 0x000fe20000410000 */
[--C-:B------:R-:W-:Y:S02]  /*3730*/  HADD2.F32 R34, -RZ, R95.reuse.H1_H1 ;  /* 0x3000005fff227230 */ /* 0x100fe40000004100 */
[-C--:B------:R-:W-:Y:S01]  /*3740*/  FMUL.FTZ R100, R85, R98.reuse ;  /* 0x0000006255647220 */ /* 0x080fe20000410000 */
[----:B------:R-:W-:Y:S02]  /*3750*/  HADD2.F32 R96, -RZ, R95.H0_H0 ;  /* 0x2000005fff607230 */ /* 0x000fe40000004100 */
[----:B------:R-:W-:Y:S01]  /*3760*/  FMUL.FTZ R98, R35, R98 ;  /* 0x0000006223627220 */ /* 0x000fe20000410000 */
[----:B------:R-:W-:Y:S01]  /*3770*/  F2FP.F16.E4M3.UNPACK_B R95, R7.H1 ;  /* 0x00000007ff5f723e */ /* 0x000fe200030006ff */
[-C--:B------:R-:W-:Y:S01]  /*3780*/  FFMA.FTZ R93, R93, R34.reuse, -R102 ;  /* 0x000000225d5d7223 */ /* 0x080fe20000010866 */
[----:B------:R-:W-:Y:S01]  /*3790*/  FFMA.FTZ R94, R94, R34, R99 ;  /* 0x000000225e5e7223 */ /* 0x000fe20000010063 */
[-C--:B------:R-:W-:Y:S01]  /*37a0*/  FFMA.FTZ R34, R35, R96.reuse, -R100 ;  /* 0x0000006023227223 */ /* 0x080fe20000010864 */
[----:B------:R-:W-:Y:S01]  /*37b0*/  FFMA.FTZ R35, R85, R96, R98 ;  /* 0x0000006055237223 */ /* 0x000fe20000010062 */
[----:B------:R-:W-:Y:S01]  /*37c0*/  F2FP.SATFINITE.E4M3.F32.PACK_AB_MERGE_C R85, R104, R101, RZ ;  /* 0x000000656855723e */ /* 0x000fe200048070ff */
[--C-:B------:R-:W-:Y:S01]  /*37d0*/  HADD2.F32 R96, -RZ, R95.reuse.H0_H0 ;  /* 0x2000005fff607230 */ /* 0x100fe20000004100 */
[----:B------:R-:W-:Y:S01]  /*37e0*/  F2FP.SATFINITE.E4M3.F32.PACK_AB_MERGE_C R93, R94, R93, RZ ;  /* 0x0000005d5e5d723e */ /* 0x000fe200048070ff */
[----:B------:R-:W-:Y:S01]  /*37f0*/  HADD2.F32 R95, -RZ, R95.H1_H1 ;  /* 0x3000005fff5f7230 */ /* 0x000fe20000004100 */
[----:B------:R-:W-:-:S02]  /*3800*/  F2FP.F16.E4M3.UNPACK_B R101, R33.H1 ;  /* 0x00000021ff65723e */ /* 0x000fc400030006ff */
[----:B------:R-:W-:Y:S02]  /*3810*/  F2FP.F16.E4M3.UNPACK_B R94, R6.H1 ;  /* 0x00000006ff5e723e */ /* 0x000fe400030006ff */
[----:B------:R-:W-:Y:S01]  /*3820*/  F2FP.F16.E4M3.UNPACK_B R100, R33 ;  /* 0x00000021ff64723e */ /* 0x000fe200020006ff */
[----:B------:R-:W-:Y:S01]  /*3830*/  HADD2.F32 R103, -RZ, R101.H1_H1 ;  /* 0x30000065ff677230 */ /* 0x000fe20000004100 */
[----:B------:R-:W-:Y:S01]  /*3840*/  F2FP.F16.E4M3.UNPACK_B R98, R32.H1 ;  /* 0x00000020ff62723e */ /* 0x000fe200030006ff */
[----:B------:R-:W-:Y:S01]  /*3850*/  HADD2.F32 R33, -RZ, R94.H1_H1 ;  /* 0x3000005eff217230 */ /* 0x000fe20000004100 */
[----:B------:R-:W-:Y:S01]  /*3860*/  F2FP.F16.E4M3.UNPACK_B R7, R7 ;  /* 0x00000007ff07723e */ /* 0x000fe200020006ff */
[----:B------:R-:W-:Y:S02]  /*3870*/  HADD2.F32 R102, -RZ, R100.H1_H1 ;  /* 0x30000064ff667230 */ /* 0x000fe40000004100 */
[----:B------:R-:W-:Y:S01]  /*3880*/  FMUL.FTZ R105, R95, R103 ;  /* 0x000000675f697220 */ /* 0x000fe20000410000 */
[----:B------:R-:W-:-:S02]  /*3890*/  HADD2.F32 R94, -RZ, R94.H0_H0 ;  /* 0x2000005eff5e7230 */ /* 0x000fc40000004100 */
[----:B------:R-:W-:Y:S01]  /*38a0*/  FMUL.FTZ R104, R96, R103 ;  /* 0x0000006760687220 */ /* 0x000fe20000410000 */
[----:B------:R-:W-:Y:S02]  /*38b0*/  HADD2.F32 R32, -RZ, R97.H1_H1 ;  /* 0x30000061ff207230 */ /* 0x000fe40000004100 */
[C---:B------:R-:W-:Y:S01]  /*38c0*/  FMUL.FTZ R103, R33.reuse, R102 ;  /* 0x0000006621677220 */ /* 0x040fe20000410000 */
[----:B------:R-:W-:Y:S01]  /*38d0*/  F2FP.F16.E4M3.UNPACK_B R6, R6 ;  /* 0x00000006ff06723e */ /* 0x000fe200020006ff */
[C---:B------:R-:W-:Y:S01]  /*38e0*/  FMUL.FTZ R102, R94.reuse, R102 ;  /* 0x000000665e667220 */ /* 0x040fe20000410000 */
[----:B------:R-:W-:Y:S02]  /*38f0*/  HADD2.F32 R99, -RZ, R98.H1_H1 ;  /* 0x30000062ff637230 */ /* 0x000fe40000004100 */
[-C--:B------:R-:W-:Y:S01]  /*3900*/  FFMA.FTZ R103, R94, R32.reuse, -R103 ;  /* 0x000000205e677223 */ /* 0x080fe20000010867 */
[----:B------:R-:W-:Y:S02]  /*3910*/  HADD2.F32 R101, -RZ, R101.H0_H0 ;  /* 0x20000065ff657230 */ /* 0x000fe40000004100 */
[----:B------:R-:W-:Y:S01]  /*3920*/  FFMA.FTZ R102, R33, R32, R102 ;  /* 0x0000002021667223 */ /* 0x000fe20000010066 */
[----:B------:R-:W-:-:S02]  /*3930*/  HADD2.F32 R32, -RZ, R7.H0_H0 ;  /* 0x20000007ff207230 */ /* 0x000fc40000004100 */
[-C--:B------:R-:W-:Y:S01]  /*3940*/  FFMA.FTZ R105, R96, R99.reuse, -R105 ;  /* 0x0000006360697223 */ /* 0x080fe20000010869 */
[----:B------:R-:W-:Y:S02]  /*3950*/  HADD2.F32 R33, -RZ, R7.H1_H1 ;  /* 0x30000007ff217230 */ /* 0x000fe40000004100 */
[----:B------:R-:W-:Y:S01]  /*3960*/  FFMA.FTZ R104, R95, R99, R104 ;  /* 0x000000635f687223 */ /* 0x000fe20000010068 */
[--C-:B------:R-:W-:Y:S02]  /*3970*/  HADD2.F32 R7, -RZ, R6.reuse.H0_H0 ;  /* 0x20000006ff077230 */ /* 0x100fe40000004100 */
[-C--:B------:R-:W-:Y:S01]  /*3980*/  FMUL.FTZ R96, R32, R101.reuse ;  /* 0x0000006520607220 */ /* 0x080fe20000410000 */
[----:B------:R-:W-:Y:S02]  /*3990*/  HADD2.F32 R6, -RZ, R6.H1_H1 ;  /* 0x30000006ff067230 */ /* 0x000fe40000004100 */
[----:B------:R-:W-:Y:S01]  /*39a0*/  FMUL.FTZ R99, R33, R101 ;  /* 0x0000006521637220 */ /* 0x000fe20000410000 */
[----:B------:R-:W-:Y:S01]  /*39b0*/  HADD2.F32 R100, -RZ, R100.H0_H0 ;  /* 0x20000064ff647230 */ /* 0x000fe20000004100 */
[----:B------:R-:W-:Y:S01]  /*39c0*/  F2FP.SATFINITE.E4M3.F32.PACK_AB_MERGE_C R102, R102, R103, RZ ;  /* 0x000000676666723e */ /* 0x000fe200048070ff */
[----:B------:R-:W-:Y:S01]  /*39d0*/  HADD2.F32 R98, -RZ, R98.H0_H0 ;  /* 0x20000062ff627230 */ /* 0x000fe20000004100 */
[----:B------:R-:W-:Y:S01]  /*39e0*/  F2FP.SATFINITE.E4M3.F32.PACK_AB_MERGE_C R104, R104, R105, RZ ;  /* 0x000000696868723e */ /* 0x000fe200048070ff */
[----:B------:R-:W-:-:S02]  /*39f0*/  HADD2.F32 R97, -RZ, R97.H0_H0 ;  /* 0x20000061ff617230 */ /* 0x000fc40000004100 */
[-C--:B------:R-:W-:Y:S01]  /*3a00*/  FMUL.FTZ R94, R6, R100.reuse ;  /* 0x00000064065e7220 */ /* 0x080fe20000410000 */
[----:B------:R-:W-:Y:S01]  /*3a10*/  FMUL.FTZ R95, R7, R100 ;  /* 0x00000064075f7220 */ /* 0x000fe20000410000 */
[-C--:B------:R-:W-:Y:S01]  /*3a20*/  FFMA.FTZ R99, R32, R98.reuse, -R99 ;  /* 0x0000006220637223 */ /* 0x080fe20000010863 */
[----:B------:R-:W-:Y:S01]  /*3a30*/  FFMA.FTZ R96, R33, R98, R96 ;  /* 0x0000006221607223 */ /* 0x000fe20000010060 */
[-C--:B------:R-:W-:Y:S01]  /*3a40*/  FFMA.FTZ R94, R7, R97.reuse, -R94 ;  /* 0x00000061075e7223 */ /* 0x080fe2000001085e */
[----:B------:R-:W-:Y:S01]  /*3a50*/  FFMA.FTZ R95, R6, R97, R95 ;  /* 0x00000061065f7223 */ /* 0x000fe2000001005f */
[----:B------:R-:W-:Y:S02]  /*3a60*/  F2FP.SATFINITE.E4M3.F32.PACK_AB_MERGE_C R5, R5, R4, R85 ;  /* 0x000000040505723e */ /* 0x000fe40004807055 */
[----:B------:R-:W-:Y:S02]  /*3a70*/  F2FP.SATFINITE.E4M3.F32.PACK_AB_MERGE_C R4, R35, R34, R93 ;  /* 0x000000222304723e */ /* 0x000fe4000480705d */
[----:B------:R-:W-:-:S02]  /*3a80*/  F2FP.SATFINITE.E4M3.F32.PACK_AB_MERGE_C R6, R95, R94, R102 ;  /* 0x0000005e5f06723e */ /* 0x000fc40004807066 */
[----:B------:R-:W-:-:S07]  /*3a90*/  F2FP.SATFINITE.E4M3.F32.PACK_AB_MERGE_C R7, R96, R99, R104 ;  /* 0x000000636007723e */ /* 0x000fce0004807068 */
.L_x_1446:
[----:B------:R-:W-:Y:S05]  /*3aa0*/  BSYNC B3 ;  /* 0x0000000000037941 */ /* 0x000fea0003800000 */
.L_x_1445:
[----:B--2---:R2:W-:Y:S02]  /*3ab0*/  STG.E.128 desc[UR46][R14.64], R4 ;  /* 0x000000040e007986 */ /* 0x0045e4000c101d2e */
.L_x_1444:
[----:B------:R-:W-:Y:S05]  /*3ac0*/  BSYNC B2 ;  /* 0x0000000000027941 */ /* 0x000fea0003800000 */
.L_x_1443:
[----:B------:R-:W-:Y:S05]  /*3ad0*/  @P2 BRA `(.L_x_1442) ;  /* 0x0000000400c82947 */ /* 0x000fea0003800000 */
[----:B0-2---:R0:W2:Y:S01]  /*3ae0*/  LDS.128 R4, [R89+0x22000] ;  /* 0x0220000059047984 */ /* 0x0050a20000000c00 */
        /* <DEDUP_REMOVED lines=10> */
[----:B------:R-:W-:Y:S01]  /*3b90*/  SHF.R.U32.HI R34, RZ, 0x10, R31 ;  /* 0x00000010ff227819 */ /* 0x000fe2000001161f */
[----:B------:R-:W-:Y:S01]  /*3ba0*/  IMAD.SHL.U32 R31, R30, 0x100, RZ ;  /* 0x000001001e1f7824 */ /* 0x000fe200078e00ff */
[----:B------:R-:W-:Y:S01]  /*3bb0*/  PRMT R28, R85, 0x654, R28 ;  /* 0x00000654551c7816 */ /* 0x000fe2000000001c */
[----:B------:R-:W-:Y:S01]  /*3bc0*/  IMAD.SHL.U32 R33, R33, 0x100, RZ ;  /* 0x0000010021217824 */ /* 0x000fe200078e00ff */
[----:B------:R-:W-:Y:S01]  /*3bd0*/  PRMT R32, R32, 0x654, R29 ;  /* 0x0000065420207816 */ /* 0x000fe2000000001d */
[----:B--2---:R-:W-:Y:S01]  /*3be0*/  IMAD.MOV.U32 R29, RZ, RZ, R5 ;  /* 0x000000ffff1d7224 */ /* 0x004fe200078e0005 */
[----:B------:R-:W-:Y:S01]  /*3bf0*/  LOP3.LUT R5, R28, 0xff00, R31, 0xf8, !PT ;  /* 0x0000ff001c057812 */ /* 0x000fe200078ef81f */
[----:B------:R-:W-:Y:S01]  /*3c00*/  IMAD.U32 R28, R35, 0x10000, RZ ;  /* 0x00010000231c7824 */ /* 0x000fe200078e00ff */
[----:B------:R-:W-:Y:S01]  /*3c10*/  LOP3.LUT R33, R32, 0xff00, R33, 0xf8, !PT ;  /* 0x0000ff0020217812 */ /* 0x000fe200078ef821 */
[----:B------:R-:W-:Y:S01]  /*3c20*/  IMAD.MOV.U32 R30, RZ, RZ, R4 ;  /* 0x000000ffff1e7224 */ /* 0x000fe200078e0004 */
[----:B------:R-:W-:Y:S01]  /*3c30*/  F2FP.F16.E4M3.UNPACK_B R4, R29 ;  /* 0x0000001dff04723e */ /* 0x000fe200020006ff */
[----:B------:R-:W-:Y:S01]  /*3c40*/  IMAD.U32 R34, R34, 0x10000, RZ ;  /* 0x0001000022227824 */ /* 0x000fe200078e00ff */
[----:B------:R-:W-:-:S02]  /*3c50*/  F2FP.F16.E4M3.UNPACK_B R32, R84.H1 ;  /* 0x00000054ff20723e */ /* 0x000fc400030006ff */
[----:B------:R-:W-:Y:S01]  /*3c60*/  LOP3.LUT R5, R5, 0xff0000, R28, 0xf8, !PT ;  /* 0x00ff000005057812 */ /* 0x000fe200078ef81c */
[----:B------:R-:W-:Y:S01]  /*3c70*/  HADD2.F32 R31, -RZ, R4.H1_H1 ;  /* 0x30000004ff1f7230 */ /* 0x000fe20000004100 */
[----:B------:R-:W-:Y:S01]  /*3c80*/  LOP3.LUT R28, R33, 0xff0000, R34, 0xf8, !PT ;  /* 0x00ff0000211c7812 */ /* 0x000fe200078ef822 */
[----:B------:R-:W-:Y:S01]  /*3c90*/  HADD2.F32 R85, -RZ, R32.H0_H0 ;  /* 0x20000020ff557230 */ /* 0x000fe20000004100 */
[----:B------:R-:W-:Y:S01]  /*3ca0*/  F2FP.F16.E4M3.UNPACK_B R34, R83.H1 ;  /* 0x00000053ff22723e */ /* 0x000fe200030006ff */
[----:B------:R-:W-:Y:S01]  /*3cb0*/  HADD2.F32 R4, -RZ, R4.H0_H0 ;  /* 0x20000004ff047230 */ /* 0x000fe20000004100 */
[----:B------:R-:W-:Y:S01]  /*3cc0*/  F2FP.F16.E4M3.UNPACK_B R29, R29.H1 ;  /* 0x0000001dff1d723e */ /* 0x000fe200030006ff */
[----:B------:R-:W-:Y:S02]  /*3cd0*/  HADD2.F32 R93, -RZ, R32.H1_H1 ;  /* 0x30000020ff5d7230 */ /* 0x000fe40000004100 */
[----:B------:R-:W-:Y:S01]  /*3ce0*/  FMUL.FTZ R95, R31, R85 ;  /* 0x000000551f5f7220 */ /* 0x000fe20000410000 */
[----:B------:R-:W-:-:S02]  /*3cf0*/  HADD2.F32 R35, -RZ, R34.H0_H0 ;  /* 0x20000022ff237230 */ /* 0x000fc40000004100 */
[----:B------:R-:W-:Y:S01]  /*3d00*/  FMUL.FTZ R94, R4, R85 ;  /* 0x00000055045e7220 */ /* 0x000fe20000410000 */
[--C-:B------:R-:W-:Y:S01]  /*3d10*/  HADD2.F32 R33, -RZ, R29.reuse.H1_H1 ;  /* 0x3000001dff217230 */ /* 0x100fe20000004100 */
[----:B------:R-:W-:Y:S01]  /*3d20*/  F2FP.F16.E4M3.UNPACK_B R84, R84 ;  /* 0x00000054ff54723e */ /* 0x000fe200020006ff */
[----:B------:R-:W-:Y:S02]  /*3d30*/  HADD2.F32 R32, -RZ, R29.H0_H0 ;  /* 0x2000001dff207230 */ /* 0x000fe40000004100 */
[----:B------:R-:W-:Y:S01]  /*3d40*/  FFMA.FTZ R29, R31, R35, R94 ;  /* 0x000000231f1d7223 */ /* 0x000fe2000001005e */
[----:B------:R-:W-:Y:S02]  /*3d50*/  HADD2.F32 R34, -RZ, R34.H1_H1 ;  /* 0x30000022ff227230 */ /* 0x000fe40000004100 */
[CC--:B------:R-:W-:Y:S01]  /*3d60*/  FMUL.FTZ R85, R33.reuse, R93.reuse ;  /* 0x0000005d21557220 */ /* 0x0c0fe20000410000 */
[-C--:B------:R-:W-:Y:S01]  /*3d70*/  F2FP.F16.E4M3.UNPACK_B R31, R30.reuse.H1 ;  /* 0x0000001eff1f723e */ /* 0x080fe200030006ff */
[----:B------:R-:W-:Y:S01]  /*3d80*/  FMUL.FTZ R96, R32, R93 ;  /* 0x0000005d20607220 */ /* 0x000fe20000410000 */
[----:B------:R-:W-:Y:S01]  /*3d90*/  F2FP.F16.E4M3.UNPACK_B R30, R30 ;  /* 0x0000001eff1e723e */ /* 0x000fe200020006ff */
[----:B------:R-:W-:Y:S01]  /*3da0*/  FFMA.FTZ R4, R4, R35, -R95 ;  /* 0x0000002304047223 */ /* 0x000fe2000001085f */
[-C--:B------:R-:W-:Y:S01]  /*3db0*/  FFMA.FTZ R93, R32, R34.reuse, -R85 ;  /* 0x00000022205d7223 */ /* 0x080fe20000010855 */
[----:B------:R-:W-:Y:S01]  /*3dc0*/  FFMA.FTZ R98, R33, R34, R96 ;  /* 0x0000002221627223 */ /* 0x000fe20000010060 */
[----:B------:R-:W-:Y:S01]  /*3dd0*/  F2FP.F16.E4M3.UNPACK_B R83, R83 ;  /* 0x00000053ff53723e */ /* 0x000fe200020006ff */
[----:B------:R-:W-:-:S02]  /*3de0*/  HADD2.F32 R35, -RZ, R84.H1_H1 ;  /* 0x30000054ff237230 */ /* 0x000fc40000004100 */
[--C-:B------:R-:W-:Y:S01]  /*3df0*/  HADD2.F32 R34, -RZ, R31.reuse.H1_H1 ;  /* 0x3000001fff227230 */ /* 0x100fe20000004100 */
[----:B------:R-:W-:Y:S01]  /*3e00*/  F2FP.SATFINITE.E4M3.F32.PACK_AB_MERGE_C R100, R98, R93, RZ ;  /* 0x0000005d6264723e */ /* 0x000fe200048070ff */
[----:B------:R-:W-:Y:S01]  /*3e10*/  HADD2.F32 R33, -RZ, R31.H0_H0 ;  /* 0x2000001fff217230 */ /* 0x000fe20000004100 */
[----:B------:R-:W-:Y:S01]  /*3e20*/  F2FP.F16.E4M3.UNPACK_B R93, R28.H1 ;  /* 0x0000001cff5d723e */ /* 0x000fe200030006ff */
[--C-:B------:R-:W-:Y:S02]  /*3e30*/  HADD2.F32 R31, -RZ, R30.reuse.H0_H0 ;  /* 0x2000001eff1f7230 */ /* 0x100fe40000004100 */
[-C--:B------:R-:W-:Y:S01]  /*3e40*/  FMUL.FTZ R96, R34, R35.reuse ;  /* 0x0000002322607220 */ /* 0x080fe20000410000 */
[----:B------:R-:W-:Y:S02]  /*3e50*/  HADD2.F32 R32, -RZ, R30.H1_H1 ;  /* 0x3000001eff207230 */ /* 0x000fe40000004100 */
[----:B------:R-:W-:Y:S01]  /*3e60*/  FMUL.FTZ R85, R33, R35 ;  /* 0x0000002321557220 */ /* 0x000fe20000410000 */
[----:B------:R-:W-:-:S02]  /*3e70*/  HADD2.F32 R84, -RZ, R84.H0_H0 ;  /* 0x20000054ff547230 */ /* 0x000fc40000004100 */
[--C-:B------:R-:W-:Y:S02]  /*3e80*/  HADD2.F32 R30, -RZ, R83.reuse.H1_H1 ;  /* 0x30000053ff1e7230 */ /* 0x100fe40000004100 */
[----:B------:R-:W-:Y:S02]  /*3e90*/  HADD2.F32 R83, -RZ, R83.H0_H0 ;  /* 0x20000053ff537230 */ /* 0x000fe40000004100 */
[-C--:B------:R-:W-:Y:S01]  /*3ea0*/  FMUL.FTZ R94, R32, R84.reuse ;  /* 0x00000054205e7220 */ /* 0x080fe20000410000 */
[----:B------:R-:W-:Y:S01]  /*3eb0*/  FMUL.FTZ R35, R31, R84 ;  /* 0x000000541f237220 */ /* 0x000fe20000410000 */
[-C--:B------:R-:W-:Y:S01]  /*3ec0*/  FFMA.FTZ R96, R33, R30.reuse, -R96 ;  /* 0x0000001e21607223 */ /* 0x080fe20000010860 */
[----:B------:R-:W-:Y:S01]  /*3ed0*/  FFMA.FTZ R85, R34, R30, R85 ;  /* 0x0000001e22557223 */ /* 0x000fe20000010055 */
[----:B------:R-:W-:Y:S01]  /*3ee0*/  F2FP.F16.E4M3.UNPACK_B R33, R7.H1 ;  /* 0x00000007ff21723e */ /* 0x000fe200030006ff */
[-C--:B------:R-:W-:Y:S01]  /*3ef0*/  FFMA.FTZ R30, R31, R83.reuse, -R94 ;  /* 0x000000531f1e7223 */ /* 0x080fe2000001085e */
[----:B------:R-:W-:Y:S01]  /*3f00*/  FFMA.FTZ R31, R32, R83, R35 ;  /* 0x00000053201f7223 */ /* 0x000fe20000010023 */
[-C--:B------:R-:W-:Y:S01]  /*3f10*/  F2FP.F16.E4M3.UNPACK_B R83, R5.reuse.H1 ;  /* 0x00000005ff53723e */ /* 0x080fe200030006ff */
[----:B------:R-:W-:Y:S01]  /*3f20*/  HADD2.F32 R94, -RZ, R93.H1_H1 ;  /* 0x3000005dff5e7230 */ /* 0x000fe20000004100 */
[----:B------:R-:W-:Y:S01]  /*3f30*/  F2FP.SATFINITE.E4M3.F32.PACK_AB_MERGE_C R98, R85, R96, RZ ;  /* 0x000000605562723e */ /* 0x000fe200048070ff */
[--C-:B------:R-:W-:Y:S01]  /*3f40*/  HADD2.F32 R34, -RZ, R33.reuse.H0_H0 ;  /* 0x20000021ff227230 */ /* 0x100fe20000004100 */
[----:B------:R-:W-:Y:S01]  /*3f50*/  F2FP.F16.E4M3.UNPACK_B R32, R6.H1 ;  /* 0x00000006ff20723e */ /* 0x000fe200030006ff */
[----:B------:R-:W-:Y:S01]  /*3f60*/  HADD2.F32 R33, -RZ, R33.H1_H1 ;  /* 0x30000021ff217230 */ /* 0x000fe20000004100 */
[----:B------:R-:W-:Y:S01]  /*3f70*/  F2FP.F16.E4M3.UNPACK_B R85, R28 ;  /* 0x0000001cff55723e */ /* 0x000fe200020006ff */
[----:B------:R-:W-:Y:S01]  /*3f80*/  HADD2.F32 R84, -RZ, R83.H1_H1 ;  /* 0x30000053ff547230 */ /* 0x000fe20000004100 */
[----:B------:R-:W-:Y:S01]  /*3f90*/  F2FP.F16.E4M3.UNPACK_B R35, R5 ;  /* 0x00000005ff23723e */ /* 0x000fe200020006ff */
[----:B------:R-:W-:-:S02]  /*3fa0*/  HADD2.F32 R28, -RZ, R32.H1_H1 ;  /* 0x30000020ff1c7230 */ /* 0x000fc40000004100 */
[-C--:B------:R-:W-:Y:S01]  /*3fb0*/  FMUL.FTZ R5, R33, R94.reuse ;  /* 0x0000005e21057220 */ /* 0x080fe20000410000 */
[----:B------:R-:W-:Y:S02]  /*3fc0*/  HADD2.F32 R95, -RZ, R85.H1_H1 ;  /* 0x30000055ff5f7230 */ /* 0x000fe40000004100 */
[C---:B------:R-:W-:Y:S01]  /*3fd0*/  FMUL.FTZ R96, R34.reuse, R94 ;  /* 0x0000005e22607220 */ /* 0x040fe20000410000 */
[----:B------:R-:W-:Y:S02]  /*3fe0*/  HADD2.F32 R32, -RZ, R32.H0_H0 ;  /* 0x20000020ff207230 */ /* 0x000fe40000004100 */
[----:B------:R-:W-:Y:S01]  /*3ff0*/  FFMA.FTZ R94, R34, R84, -R5 ;  /* 0x00000054225e7223 */ /* 0x000fe20000010805 */
        /* <DEDUP_REMOVED lines=8> */
[--C-:B------:R-:W-:Y:S02]  /*4080*/  HADD2.F32 R5, -RZ, R6.reuse.H0_H0 ;  /* 0x20000006ff057230 */ /* 0x100fe40000004100 */
[----:B------:R-:W-:Y:S01]  /*4090*/  FFMA.FTZ R99, R33, R84, R96 ;  /* 0x0000005421637223 */ /* 0x000fe20000010060 */
[--C-:B------:R-:W-:Y:S02]  /*40a0*/  HADD2.F32 R28, -RZ, R7.reuse.H0_H0 ;  /* 0x20000007ff1c7230 */ /* 0x100fe40000004100 */
[----:B------:R-:W-:Y:S01]  /*40b0*/  HADD2.F32 R6, -RZ, R6.H1_H1 ;  /* 0x30000006ff067230 */ /* 0x000fe20000004100 */
[----:B------:R-:W-:Y:S01]  /*40c0*/  F2FP.SATFINITE.E4M3.F32.PACK_AB_MERGE_C R34, R34, R97, RZ ;  /* 0x000000612222723e */ /* 0x000fe200048070ff */
[----:B------:R-:W-:Y:S01]  /*40d0*/  HADD2.F32 R7, -RZ, R7.H1_H1 ;  /* 0x30000007ff077230 */ /* 0x000fe20000004100 */
[----:B------:R-:W-:Y:S01]  /*40e0*/  F2FP.SATFINITE.E4M3.F32.PACK_AB_MERGE_C R94, R99, R94, RZ ;  /* 0x0000005e635e723e */ /* 0x000fe200048070ff */
[----:B------:R-:W-:-:S02]  /*40f0*/  HADD2.F32 R93, -RZ, R93.H0_H0 ;  /* 0x2000005dff5d7230 */ /* 0x000fc40000004100 */
[-C--:B------:R-:W-:Y:S01]  /*4100*/  FMUL.FTZ R32, R6, R85.reuse ;  /* 0x0000005506207220 */ /* 0x080fe20000410000 */
[----:B------:R-:W-:Y:S02]  /*4110*/  HADD2.F32 R83, -RZ, R83.H0_H0 ;  /* 0x20000053ff537230 */ /* 0x000fe40000004100 */
[----:B------:R-:W-:Y:S01]  /*4120*/  FMUL.FTZ R85, R5, R85 ;  /* 0x0000005505557220 */ /* 0x000fe20000410000 */
[----:B------:R-:W-:Y:S02]  /*4130*/  HADD2.F32 R35, -RZ, R35.H0_H0 ;  /* 0x20000023ff237230 */ /* 0x000fe40000004100 */
[-C--:B------:R-:W-:Y:S01]  /*4140*/  FMUL.FTZ R33, R7, R93.reuse ;  /* 0x0000005d07217220 */ /* 0x080fe20000410000 */
[----:B------:R-:W-:-:S03]  /*4150*/  FMUL.FTZ R84, R28, R93 ;  /* 0x0000005d1c547220 */ /* 0x000fc60000410000 */
[-C--:B------:R-:W-:Y:S01]  /*4160*/  FFMA.FTZ R33, R28, R83.reuse, -R33 ;  /* 0x000000531c217223 */ /* 0x080fe20000010821 */
[----:B------:R-:W-:Y:S01]  /*4170*/  FFMA.FTZ R84, R7, R83, R84 ;  /* 0x0000005307547223 */ /* 0x000fe20000010054 */
[-C--:B------:R-:W-:Y:S01]  /*4180*/  FFMA.FTZ R32, R5, R35.reuse, -R32 ;  /* 0x0000002305207223 */ /* 0x080fe20000010820 */
[----:B------:R-:W-:Y:S01]  /*4190*/  FFMA.FTZ R85, R6, R35, R85 ;  /* 0x0000002306557223 */ /* 0x000fe20000010055 */
[----:B------:R-:W-:Y:S02]  /*41a0*/  F2FP.SATFINITE.E4M3.F32.PACK_AB_MERGE_C R5, R29, R4, R100 ;  /* 0x000000041d05723e */ /* 0x000fe40004807064 */
[----:B------:R-:W-:Y:S02]  /*41b0*/  F2FP.SATFINITE.E4M3.F32.PACK_AB_MERGE_C R4, R31, R30, R98 ;  /* 0x0000001e1f04723e */ /* 0x000fe40004807062 */
[----:B------:R-:W-:Y:S02]  /*41c0*/  F2FP.SATFINITE.E4M3.F32.PACK_AB_MERGE_C R6, R85, R32, R34 ;  /* 0x000000205506723e */ /* 0x000fe40004807022 */
[----:B------:R-:W-:-:S07]  /*41d0*/  F2FP.SATFINITE.E4M3.F32.PACK_AB_MERGE_C R7, R84, R33, R94 ;  /* 0x000000215407723e */ /* 0x000fce000480705e */
.L_x_1448:
[----:B------:R-:W-:Y:S05]  /*41e0*/  BSYNC B2 ;  /* 0x0000000000027941 */ /* 0x000fea0003800000 */
.L_x_1447:
[----:B--2---:R3:W-:Y:S02]  /*41f0*/  STG.E.128 desc[UR46][R14.64+0x80], R4 ;  /* 0x000080040e007986 */ /* 0x0047e4000c101d2e */
.L_x_1442:
[----:B------:R-:W-:Y:S05]  /*4200*/  BSYNC B1 ;  /* 0x0000000000017941 */ /* 0x000fea0003800000 */
.L_x_1441:
[----:B------:R-:W-:Y:S05]  /*4210*/  @P5 BRA `(.L_x_1449) ;  /* 0x0000003000e45947 */ /* 0x000fea0003800000 */
[----:B------:R-:W-:Y:S04]  /*4220*/  BSSY B1, `(.L_x_1450) ;  /* 0x0000073000017945 */ /* 0x000fe80003800000 */
[----:B------:R-:W-:Y:S05]  /*4230*/  @P1 BRA `(.L_x_1451) ;  /* 0x0000000400c41947 */ /* 0x000fea0003800000 */
[----:B0-23--:R0:W2:Y:S01]  /*4240*/  LDS.128 R4, [R89+0x21000] ;  /* 0x0210000059047984 */ /* 0x00d0a20000000c00 */
[----:B------:R-:W-:Y:S01]  /*4250*/  ISETP.GE.AND P4, PT, R18, R82, PT ;  /* 0x000000521200720c */ /* 0x000fe20003f86270 */
[----:B------:R-:W-:-:S12]  /*4260*/  BSSY B2, `(.L_x_1452) ;  /* 0x000006d000027945 */ /* 0x000fd80003800000 */
[----:B0-----:R-:W-:Y:S05]  /*4270*/  @P4 BRA `(.L_x_1453) ;  /* 0x0000000400ac4947 */ /* 0x001fea0003800000 */
[--C-:B------:R-:W-:Y:S02]  /*4280*/  SHF.R.U32.HI R15, RZ, 0x18, R25.reuse ;  /* 0x00000018ff0f7819 */ /* 0x100fe40000011619 */
[----:B------:R-:W-:Y:S02]  /*4290*/  LOP3.LUT R14, R25, 0xff, RZ, 0xc0, !PT ;  /* 0x000000ff190e7812 */ /* 0x000fe400078ec0ff */
[--C-:B------:R-:W-:Y:S02]  /*42a0*/  SHF.R.U32.HI R29, RZ, 0x8, R25.reuse ;  /* 0x00000008ff1d7819 */ /* 0x100fe40000011619 */
[----:B------:R-:W-:Y:S02]  /*42b0*/  SHF.R.U32.HI R28, RZ, 0x10, R25 ;  /* 0x00000010ff1c7819 */ /* 0x000fe40000011619 */
[----:B------:R-:W-:Y:S02]  /*42c0*/  SHF.R.U32.HI R25, RZ, 0x18, R27 ;  /* 0x00000018ff197819 */ /* 0x000fe4000001161b */
[----:B------:R-:W-:-:S02]  /*42d0*/  LOP3.LUT R24, R27, 0xff, RZ, 0xc0, !PT ;  /* 0x000000ff1b187812 */ /* 0x000fc400078ec0ff */
[--C-:B------:R-:W-:Y:S02]  /*42e0*/  SHF.R.U32.HI R26, RZ, 0x8, R27.reuse ;  /* 0x00000008ff1a7819 */ /* 0x100fe4000001161b */
[----:B------:R-:W-:Y:S01]  /*42f0*/  PRMT R25, R25, 0x654, R24 ;  /* 0x0000065419197816 */ /* 0x000fe20000000018 */
[----:B------:R-:W-:Y:S01]  /*4300*/  IMAD.SHL.U32 R24, R29, 0x100, RZ ;  /* 0x000001001d187824 */ /* 0x000fe200078e00ff */
[----:B------:R-:W-:Y:S01]  /*4310*/  SHF.R.U32.HI R27, RZ, 0x10, R27 ;  /* 0x00000010ff1b7819 */ /* 0x000fe2000001161b */
[----:B------:R-:W-:Y:S01]  /*4320*/  IMAD.SHL.U32 R26, R26, 0x100, RZ ;  /* 0x000001001a1a7824 */ /* 0x000fe200078e00ff */
[----:B------:R-:W-:Y:S01]  /*4330*/  PRMT R15, R15, 0x654, R14 ;  /* 0x000006540f0f7816 */ /* 0x000fe2000000000e */
[----:B--2---:R-:W-:Y:S01]  /*4340*/  IMAD.MOV.U32 R14, RZ, RZ, R4 ;  /* 0x000000ffff0e7224 */ /* 0x004fe200078e0004 */
[----:B------:R-:W-:Y:S01]  /*4350*/  F2FP.F16.E4M3.UNPACK_B R4, R5 ;  /* 0x00000005ff04723e */ /* 0x000fe200020006ff */
[----:B------:R-:W-:Y:S01]  /*4360*/  IMAD.U32 R27, R27, 0x10000, RZ ;  /* 0x000100001b1b7824 */ /* 0x000fe200078e00ff */
[----:B------:R-:W-:Y:S01]  /*4370*/  LOP3.LUT R15, R15, 0xff00, R24, 0xf8, !PT ;  /* 0x0000ff000f0f7812 */ /* 0x000fe200078ef818 */
[----:B------:R-:W-:Y:S01]  /*4380*/  IMAD.U32 R24, R28, 0x10000, RZ ;  /* 0x000100001c187824 */ /* 0x000fe200078e00ff */
[----:B------:R-:W-:-:S02]  /*4390*/  LOP3.LUT R26, R25, 0xff00, R26, 0xf8, !PT ;  /* 0x0000ff00191a7812 */ /* 0x000fc400078ef81a */
[----:B------:R-:W-:Y:S02]  /*43a0*/  F2FP.F16.E4M3.UNPACK_B R25, R81.H1 ;  /* 0x00000051ff19723e */ /* 0x000fe400030006ff */
[----:B------:R-:W-:Y:S01]  /*43b0*/  LOP3.LUT R28, R15, 0xff0000, R24, 0xf8, !PT ;  /* 0x00ff00000f1c7812 */ /* 0x000fe200078ef818 */
[--C-:B------:R-:W-:Y:S01]  /*43c0*/  HADD2.F32 R15, -RZ, R4.reuse.H1_H1 ;  /* 0x30000004ff0f7230 */ /* 0x100fe20000004100 */
[----:B------:R-:W-:Y:S01]  /*43d0*/  LOP3.LUT R31, R26, 0xff0000, R27, 0xf8, !PT ;  /* 0x00ff00001a1f7812 */ /* 0x000fe200078ef81b */
[--C-:B------:R-:W-:Y:S01]  /*43e0*/  HADD2.F32 R29, -RZ, R25.reuse.H0_H0 ;  /* 0x20000019ff1d7230 */ /* 0x100fe20000004100 */
        /* <DEDUP_REMOVED lines=10> */
[-C--:B------:R-:W-:Y:S01]  /*4490*/  FFMA.FTZ R5, R15, R27.reuse, R32 ;  /* 0x0000001b0f057223 */ /* 0x080fe20000010020 */
[----:B------:R-:W-:Y:S02]  /*44a0*/  HADD2.F32 R26, -RZ, R26.H1_H1 ;  /* 0x3000001aff1a7230 */ /* 0x000fe40000004100 */
[C---:B------:R-:W-:Y:S01]  /*44b0*/  FMUL.FTZ R29, R25.reuse, R30 ;  /* 0x0000001e191d7220 */ /* 0x040fe20000410000 */
[----:B------:R-:W-:Y:S01]  /*44c0*/  F2FP.F16.E4M3.UNPACK_B R15, R14.H1 ;  /* 0x0000000eff0f723e */ /* 0x000fe200030006ff */
[----:B------:R-:W-:Y:S01]  /*44d0*/  FMUL.FTZ R30, R24, R30 ;  /* 0x0000001e181e7220 */ /* 0x000fe20000410000 */
[----:B------:R-:W-:Y:S01]  /*44e0*/  F2FP.F16.E4M3.UNPACK_B R14, R14 ;  /* 0x0000000eff0e723e */ /* 0x000fe200020006ff */
[----:B------:R-:W-:Y:S01]  /*44f0*/  FFMA.FTZ R4, R4, R27, -R33 ;  /* 0x0000001b04047223 */ /* 0x000fe20000010821 */
[-C--:B------:R-:W-:Y:S01]  /*4500*/  FFMA.FTZ R34, R24, R26.reuse, -R29 ;  /* 0x0000001a18227223 */ /* 0x080fe2000001081d */
[----:B------:R-:W-:Y:S01]  /*4510*/  FFMA.FTZ R35, R25, R26, R30 ;  /* 0x0000001a19237223 */ /* 0x000fe2000001001e */
[----:B------:R-:W-:Y:S01]  /*4520*/  F2FP.F16.E4M3.UNPACK_B R80, R80 ;  /* 0x00000050ff50723e */ /* 0x000fe200020006ff */
[----:B------:R-:W-:-:S02]  /*4530*/  HADD2.F32 R27, -RZ, R81.H1_H1 ;  /* 0x30000051ff1b7230 */ /* 0x000fc40000004100 */
[--C-:B------:R-:W-:Y:S01]  /*4540*/  HADD2.F32 R24, -RZ, R15.reuse.H0_H0 ;  /* 0x2000000fff187230 */ /* 0x100fe20000004100 */
[----:B------:R-:W-:Y:S01]  /*4550*/  F2FP.SATFINITE.E4M3.F32.PACK_AB_MERGE_C R83, R35, R34, RZ ;  /* 0x000000222353723e */ /* 0x000fe200048070ff */
[----:B------:R-:W-:Y:S02]  /*4560*/  HADD2.F32 R25, -RZ, R15.H1_H1 ;  /* 0x3000000fff197230 */ /* 0x000fe40000004100 */
[--C-:B------:R-:W-:Y:S02]  /*4570*/  HADD2.F32 R15, -RZ, R14.reuse.H0_H0 ;  /* 0x2000000eff0f7230 */ /* 0x100fe40000004100 */
[-C--:B------:R-:W-:Y:S01]  /*4580*/  FMUL.FTZ R32, R24, R27.reuse ;  /* 0x0000001b18207220 */ /* 0x080fe20000410000 */
[----:B------:R-:W-:Y:S02]  /*4590*/  HADD2.F32 R81, -RZ, R81.H0_H0 ;  /* 0x20000051ff517230 */ /* 0x000fe40000004100 */
[----:B------:R-:W-:Y:S01]  /*45a0*/  FMUL.FTZ R29, R25, R27 ;  /* 0x0000001b191d7220 */ /* 0x000fe20000410000 */
[----:B------:R-:W-:Y:S01]  /*45b0*/  HADD2.F32 R14, -RZ, R14.H1_H1 ;  /* 0x3000000eff0e7230 */ /* 0x000fe20000004100 */
[----:B------:R-:W-:Y:S01]  /*45c0*/  F2FP.SATFINITE.E4M3.F32.PACK_AB_MERGE_C R5, R5, R4, R83 ;  /* 0x000000040505723e */ /* 0x000fe20004807053 */
[----:B------:R-:W-:-:S02]  /*45d0*/  HADD2.F32 R26, -RZ, R80.H1_H1 ;  /* 0x30000050ff1a7230 */ /* 0x000fc40000004100 */
[----:B------:R-:W-:Y:S02]  /*45e0*/  HADD2.F32 R80, -RZ, R80.H0_H0 ;  /* 0x20000050ff507230 */ /* 0x000fe40000004100 */
[-C--:B------:R-:W-:Y:S01]  /*45f0*/  FMUL.FTZ R30, R14, R81.reuse ;  /* 0x000000510e1e7220 */ /* 0x080fe20000410000 */
[----:B------:R-:W-:Y:S01]  /*4600*/  FMUL.FTZ R81, R15, R81 ;  /* 0x000000510f517220 */ /* 0x000fe20000410000 */
[-C--:B------:R-:W-:Y:S01]  /*4610*/  FFMA.FTZ R29, R24, R26.reuse, -R29 ;  /* 0x0000001a181d7223 */ /* 0x080fe2000001081d */
[----:B------:R-:W-:Y:S01]  /*4620*/  FFMA.FTZ R32, R25, R26, R32 ;  /* 0x0000001a19207223 */ /* 0x000fe20000010020 */
[-C--:B------:R-:W-:Y:S01]  /*4630*/  FFMA.FTZ R33, R15, R80.reuse, -R30 ;  /* 0x000000500f217223 */ /* 0x080fe2000001081e */
[----:B------:R-:W-:Y:S01]  /*4640*/  FFMA.FTZ R80, R14, R80, R81 ;  /* 0x000000500e507223 */ /* 0x000fe20000010051 */
[----:B------:R-:W-:Y:S02]  /*4650*/  F2FP.F16.E4M3.UNPACK_B R15, R7.H1 ;  /* 0x00000007ff0f723e */ /* 0x000fe400030006ff */
[----:B------:R-:W-:-:S02]  /*4660*/  F2FP.SATFINITE.E4M3.F32.PACK_AB_MERGE_C R81, R32, R29, RZ ;  /* 0x0000001d2051723e */ /* 0x000fc400048070ff */
[-C--:B------:R-:W-:Y:S01]  /*4670*/  F2FP.F16.E4M3.UNPACK_B R29, R31.reuse.H1 ;  /* 0x0000001fff1d723e */ /* 0x080fe200030006ff */
[--C-:B------:R-:W-:Y:S01]  /*4680*/  HADD2.F32 R25, -RZ, R15.reuse.H1_H1 ;  /* 0x3000000fff197230 */ /* 0x100fe20000004100 */
[----:B------:R-:W-:Y:S01]  /*4690*/  F2FP.F16.E4M3.UNPACK_B R26, R28.H1 ;  /* 0x0000001cff1a723e */ /* 0x000fe200030006ff */
[----:B------:R-:W-:Y:S01]  /*46a0*/  HADD2.F32 R24, -RZ, R15.H0_H0 ;  /* 0x2000000fff187230 */ /* 0x000fe20000004100 */
[----:B------:R-:W-:Y:S01]  /*46b0*/  F2FP.F16.E4M3.UNPACK_B R14, R6.H1 ;  /* 0x00000006ff0e723e */ /* 0x000fe200030006ff */
[----:B------:R-:W-:Y:S01]  /*46c0*/  HADD2.F32 R32, -RZ, R29.H1_H1 ;  /* 0x3000001dff207230 */ /* 0x000fe20000004100 */
[----:B------:R-:W-:Y:S01]  /*46d0*/  F2FP.F16.E4M3.UNPACK_B R31, R31 ;  /* 0x0000001fff1f723e */ /* 0x000fe200020006ff */
[----:B------:R-:W-:Y:S01]  /*46e0*/  HADD2.F32 R27, -RZ, R26.H1_H1 ;  /* 0x3000001aff1b7230 */ /* 0x000fe20000004100 */
[----:B------:R-:W-:Y:S01]  /*46f0*/  F2FP.F16.E4M3.UNPACK_B R28, R28 ;  /* 0x0000001cff1c723e */ /* 0x000fe200020006ff */
[----:B------:R-:W-:Y:S02]  /*4700*/  HADD2.F32 R15, -RZ, R14.H1_H1 ;  /* 0x3000000eff0f7230 */ /* 0x000fe40000004100 */
[----:B------:R-:W-:Y:S01]  /*4710*/  FMUL.FTZ R35, R25, R32 ;  /* 0x0000002019237220 */ /* 0x000fe20000410000 */
[----:B------:R-:W-:-:S02]  /*4720*/  HADD2.F32 R30, -RZ, R31.H1_H1 ;  /* 0x3000001fff1e7230 */ /* 0x000fc40000004100 */
        /* <DEDUP_REMOVED lines=13> */
[----:B------:R-:W-:Y:S01]  /*4800*/  HADD2.F32 R15, -RZ, R7.H1_H1 ;  /* 0x30000007ff0f7230 */ /* 0x000fe20000004100 */
[----:B------:R-:W-:Y:S01]  /*4810*/  F2FP.SATFINITE.E4M3.F32.PACK_AB_MERGE_C R4, R80, R33, R81 ;  /* 0x000000215004723e */ /* 0x000fe20004807051 */
[--C-:B------:R-:W-:Y:S01]  /*4820*/  HADD2.F32 R7, -RZ, R6.reuse.H0_H0 ;  /* 0x20000006ff077230 */ /* 0x100fe20000004100 */
[----:B------:R-:W-:Y:S01]  /*4830*/  F2FP.SATFINITE.E4M3.F32.PACK_AB_MERGE_C R30, R30, R35, RZ ;  /* 0x000000231e1e723e */ /* 0x000fe200048070ff */
[----:B------:R-:W-:Y:S01]  /*4840*/  HADD2.F32 R6, -RZ, R6.H1_H1 ;  /* 0x30000006ff067230 */ /* 0x000fe20000004100 */
[----:B------:R-:W-:Y:S01]  /*4850*/  F2FP.SATFINITE.E4M3.F32.PACK_AB_MERGE_C R27, R27, R34, RZ ;  /* 0x000000221b1b723e */ /* 0x000fe200048070ff */
[----:B------:R-:W-:-:S02]  /*4860*/  HADD2.F32 R29, -RZ, R29.H0_H0 ;  /* 0x2000001dff1d7230 */ /* 0x000fc40000004100 */
[----:B------:R-:W-:Y:S02]  /*4870*/  HADD2.F32 R26, -RZ, R26.H0_H0 ;  /* 0x2000001aff1a7230 */ /* 0x000fe40000004100 */
[----:B------:R-:W-:Y:S01]  /*4880*/  FMUL.FTZ R24, R6, R31 ;  /* 0x0000001f06187220 */ /* 0x000fe20000410000 */
[----:B------:R-:W-:Y:S02]  /*4890*/  HADD2.F32 R28, -RZ, R28.H0_H0 ;  /* 0x2000001cff1c7230 */ /* 0x000fe40000004100 */
[-C--:B------:R-:W-:Y:S01]  /*48a0*/  FMUL.FTZ R25, R15, R29.reuse ;  /* 0x0000001d0f197220 */ /* 0x080fe20000410000 */
[C---:B------:R-:W-:Y:S01]  /*48b0*/  FMUL.FTZ R32, R14.reuse, R29 ;  /* 0x0000001d0e207220 */ /* 0x040fe20000410000 */
[----:B------:R-:W-:Y:S02]  /*48c0*/  FMUL.FTZ R31, R7, R31 ;  /* 0x0000001f071f7220 */ /* 0x000fe40000410000 */
[-C--:B------:R-:W-:Y:S01]  /*48d0*/  FFMA.FTZ R25, R14, R26.reuse, -R25 ;  /* 0x0000001a0e197223 */ /* 0x080fe20000010819 */
[----:B------:R-:W-:Y:S01]  /*48e0*/  FFMA.FTZ R32, R15, R26, R32 ;  /* 0x0000001a0f207223 */ /* 0x000fe20000010020 */
[-C--:B------:R-:W-:Y:S01]  /*48f0*/  FFMA.FTZ R24, R7, R28.reuse, -R24 ;  /* 0x0000001c07187223 */ /* 0x080fe20000010818 */
[----:B------:R-:W-:-:S03]  /*4900*/  FFMA.FTZ R31, R6, R28, R31 ;  /* 0x0000001c061f7223 */ /* 0x000fc6000001001f */
[----:B------:R-:W-:Y:S02]  /*4910*/  F2FP.SATFINITE.E4M3.F32.PACK_AB_MERGE_C R7, R32, R25, R27 ;  /* 0x000000192007723e */ /* 0x000fe4000480701b */
[----:B------:R-:W-:-:S07]  /*4920*/  F2FP.SATFINITE.E4M3.F32.PACK_AB_MERGE_C R6, R31, R24, R30 ;  /* 0x000000181f06723e */ /* 0x000fce000480701e */
.L_x_1453:
[----:B------:R-:W-:Y:S05]  /*4930*/  BSYNC B2 ;  /* 0x0000000000027941 */ /* 0x000fea0003800000 */
.L_x_1452:
[----:B--2---:R4:W-:Y:S02]  /*4940*/  STG.E.128 desc[UR46][R12.64], R4 ;  /* 0x000000040c007986 */ /* 0x0049e4000c101d2e */
.L_x_1451:
[----:B------:R-:W-:Y:S05]  /*4950*/  BSYNC B1 ;  /* 0x0000000000017941 */ /* 0x000fea0003800000 */
.L_x_1450:
[----:B------:R-:W-:Y:S05]  /*4960*/  @P2 BRA `(.L_x_1449) ;  /* 0x0000002c00102947 */ /* 0x000fea0003800000 */
[----:B0-234-:R0:W2:Y:S01]  /*4970*/  LDS.128 R4, [R89+0x23000] ;  /* 0x0230000059047984 */ /* 0x01d0a20000000c00 */
        /* <DEDUP_REMOVED lines=8> */
[----:B------:R-:W-:-:S02]  /*4a00*/  SHF.R.U32.HI R24, RZ, 0x10, R11 ;  /* 0x00000010ff187819 */ /* 0x000fc4000001160b */
[----:B------:R-:W-:Y:S01]  /*4a10*/  LOP3.LUT R14, R11, 0xff0000ff, RZ, 0xc0, !PT ;  /* 0xff0000ff0b0e7812 */ /* 0x000fe200078ec0ff */
[----:B------:R-:W-:Y:S01]  /*4a20*/  IMAD.SHL.U32 R11, R15, 0x100, RZ ;  /* 0x000001000f0b7824 */ /* 0x000fe200078e00ff */
[----:B------:R-:W-:Y:S01]  /*4a30*/  PRMT R10, R9, 0x654, R8 ;  /* 0x00000654090a7816 */ /* 0x000fe20000000008 */
[----:B------:R-:W-:Y:S02]  /*4a40*/  IMAD.SHL.U32 R9, R25, 0x100, RZ ;  /* 0x0000010019097824 */ /* 0x000fe400078e00ff */
[----:B--2---:R-:W-:Y:S01]  /*4a50*/  IMAD.MOV.U32 R8, RZ, RZ, R4 ;  /* 0x000000ffff087224 */ /* 0x004fe200078e0004 */
[----:B------:R-:W-:Y:S01]  /*4a60*/  LOP3.LUT R15, R14, 0xff00, R11, 0xf8, !PT ;  /* 0x0000ff000e0f7812 */ /* 0x000fe200078ef80b */
[----:B------:R-:W-:Y:S01]  /*4a70*/  IMAD.U32 R14, R24, 0x10000, RZ ;  /* 0x00010000180e7824 */ /* 0x000fe200078e00ff */
[----:B------:R-:W-:Y:S01]  /*4a80*/  LOP3.LUT R10, R10, 0xff00, R9, 0xf8, !PT ;  /* 0x0000ff000a0a7812 */ /* 0x000fe200078ef809 */
[----:B------:R-:W-:Y:S01]  /*4a90*/  IMAD.U32 R9, R26, 0x10000, RZ ;  /* 0x000100001a097824 */ /* 0x000fe200078e00ff */
[----:B------:R-:W-:-:S02]  /*4aa0*/  F2FP.F16.E4M3.UNPACK_B R4, R5 ;  /* 0x00000005ff04723e */ /* 0x000fc400020006ff */
        /* <DEDUP_REMOVED lines=20> */
[----:B------:R-:W-:Y:S01]  /*4bf0*/  FFMA.FTZ R4, R4, R15, -R29 ;  /* 0x0000000f04047223 */ /* 0x000fe2000001081d */
[----:B------:R-:W-:Y:S01]  /*4c00*/  FFMA.FTZ R30, R10, R14, -R25 ;  /* 0x0000000e0a1e7223 */ /* 0x000fe20000010819 */
[----:B------:R-:W-:Y:S01]  /*4c10*/  F2FP.F16.E4M3.UNPACK_B R8, R8 ;  /* 0x00000008ff08723e */ /* 0x000fe200020006ff */
[----:B------:R-:W-:Y:S01]  /*4c20*/  FFMA.FTZ R31, R11, R14, R26 ;  /* 0x0000000e0b1f7223 */ /* 0x000fe2000001001a */
[----:B------:R-:W-:Y:S01]  /*4c30*/  F2FP.F16.E4M3.UNPACK_B R76, R76 ;  /* 0x0000004cff4c723e */ /* 0x000fe200020006ff */
[----:B------:R-:W-:-:S02]  /*4c40*/  HADD2.F32 R15, -RZ, R77.H1_H1 ;  /* 0x3000004dff0f7230 */ /* 0x000fc40000004100 */
[--C-:B------:R-:W-:Y:S01]  /*4c50*/  HADD2.F32 R10, -RZ, R9.reuse.H0_H0 ;  /* 0x20000009ff0a7230 */ /* 0x100fe20000004100 */
[----:B------:R-:W-:Y:S01]  /*4c60*/  F2FP.SATFINITE.E4M3.F32.PACK_AB_MERGE_C R33, R31, R30, RZ ;  /* 0x0000001e1f21723e */ /* 0x000fe200048070ff */
[----:B------:R-:W-:Y:S02]  /*4c70*/  HADD2.F32 R11, -RZ, R9.H1_H1 ;  /* 0x30000009ff0b7230 */ /* 0x000fe40000004100 */
[----:B------:R-:W-:Y:S02]  /*4c80*/  HADD2.F32 R9, -RZ, R8.H0_H0 ;  /* 0x20000008ff097230 */ /* 0x000fe40000004100 */
[-C--:B------:R-:W-:Y:S01]  /*4c90*/  FMUL.FTZ R28, R10, R15.reuse ;  /* 0x0000000f0a1c7220 */ /* 0x080fe20000410000 */
[----:B------:R-:W-:Y:S02]  /*4ca0*/  HADD2.F32 R14, -RZ, R76.H1_H1 ;  /* 0x3000004cff0e7230 */ /* 0x000fe40000004100 */
[----:B------:R-:W-:Y:S01]  /*4cb0*/  FMUL.FTZ R25, R11, R15 ;  /* 0x0000000f0b197220 */ /* 0x000fe20000410000 */
[----:B------:R-:W-:Y:S01]  /*4cc0*/  HADD2.F32 R77, -RZ, R77.H0_H0 ;  /* 0x2000004dff4d7230 */ /* 0x000fe20000004100 */
[----:B------:R-:W-:Y:S01]  /*4cd0*/  F2FP.SATFINITE.E4M3.F32.PACK_AB_MERGE_C R5, R5, R4, R33 ;  /* 0x000000040505723e */ /* 0x000fe20004807021 */
[----:B------:R-:W-:-:S02]  /*4ce0*/  HADD2.F32 R8, -RZ, R8.H1_H1 ;  /* 0x30000008ff087230 */ /* 0x000fc40000004100 */
[-C--:B------:R-:W-:Y:S01]  /*4cf0*/  FFMA.FTZ R25, R10, R14.reuse, -R25 ;  /* 0x0000000e0a197223 */ /* 0x080fe20000010819 */
[----:B------:R-:W-:Y:S02]  /*4d00*/  HADD2.F32 R76, -RZ, R76.H0_H0 ;  /* 0x2000004cff4c7230 */ /* 0x000fe40000004100 */
[----:B------:R-:W-:Y:S01]  /*4d10*/  FFMA.FTZ R28, R11, R14, R28 ;  /* 0x0000000e0b1c7223 */ /* 0x000fe2000001001c */
[-C--:B------:R-:W-:Y:S01]  /*4d20*/  F2FP.F16.E4M3.UNPACK_B R14, R24.reuse.H1 ;  /* 0x00000018ff0e723e */ /* 0x080fe200030006ff */
[-C--:B------:R-:W-:Y:S01]  /*4d30*/  FMUL.FTZ R26, R8, R77.reuse ;  /* 0x0000004d081a7220 */ /* 0x080fe20000410000 */
[C---:B------:R-:W-:Y:S01]  /*4d40*/  FMUL.FTZ R77, R9.reuse, R77 ;  /* 0x0000004d094d7220 */ /* 0x040fe20000410000 */
[----:B------:R-:W-:Y:S02]  /*4d50*/  F2FP.F16.E4M3.UNPACK_B R24, R24 ;  /* 0x00000018ff18723e */ /* 0x000fe400020006ff */
[-C--:B------:R-:W-:Y:S01]  /*4d60*/  FFMA.FTZ R29, R9, R76.reuse, -R26 ;  /* 0x0000004c091d7223 */ /* 0x080fe2000001081a */
[----:B------:R-:W-:Y:S01]  /*4d70*/  F2FP.SATFINITE.E4M3.F32.PACK_AB_MERGE_C R32, R28, R25, RZ ;  /* 0x000000191c20723e */ /* 0x000fe200048070ff */
[----:B------:R-:W-:Y:S01]  /*4d80*/  FFMA.FTZ R76, R8, R76, R77 ;  /* 0x0000004c084c7223 */ /* 0x000fe2000001004d */
[----:B------:R-:W-:Y:S01]  /*4d90*/  F2FP.F16.E4M3.UNPACK_B R9, R7.H1 ;  /* 0x00000007ff09723e */ /* 0x000fe200030006ff */
[--C-:B------:R-:W-:Y:S01]  /*4da0*/  HADD2.F32 R15, -RZ, R14.reuse.H1_H1 ;  /* 0x3000000eff0f7230 */ /* 0x100fe20000004100 */
[-C--:B------:R-:W-:Y:S01]  /*4db0*/  F2FP.F16.E4M3.UNPACK_B R25, R27.reuse.H1 ;  /* 0x0000001bff19723e */ /* 0x080fe200030006ff */
[----:B------:R-:W-:Y:S01]  /*4dc0*/  HADD2.F32 R14, -RZ, R14.H0_H0 ;  /* 0x2000000eff0e7230 */ /* 0x000fe20000004100 */
[-C--:B------:R-:W-:Y:S01]  /*4dd0*/  F2FP.F16.E4M3.UNPACK_B R8, R6.reuse.H1 ;  /* 0x00000006ff08723e */ /* 0x080fe200030006ff */
[----:B------:R-:W-:Y:S01]  /*4de0*/  HADD2.F32 R11, -RZ, R9.H1_H1 ;  /* 0x30000009ff0b7230 */ /* 0x000fe20000004100 */
[----:B------:R-:W-:Y:S01]  /*4df0*/  F2FP.F16.E4M3.UNPACK_B R27, R27 ;  /* 0x0000001bff1b723e */ /* 0x000fe200020006ff */
[----:B------:R-:W-:Y:S01]  /*4e00*/  HADD2.F32 R28, -RZ, R25.H1_H1 ;  /* 0x30000019ff1c7230 */ /* 0x000fe20000004100 */
[----:B------:R-:W-:Y:S01]  /*4e10*/  F2FP.F16.E4M3.UNPACK_B R7, R7 ;  /* 0x00000007ff07723e */ /* 0x000fe200020006ff */
[----:B------:R-:W-:Y:S01]  /*4e20*/  HADD2.F32 R10, -RZ, R9.H0_H0 ;  /* 0x20000009ff0a7230 */ /* 0x000fe20000004100 */
[----:B------:R-:W-:Y:S01]  /*4e30*/  F2FP.F16.E4M3.UNPACK_B R6, R6 ;  /* 0x00000006ff06723e */ /* 0x000fe200020006ff */
[----:B------:R-:W-:-:S02]  /*4e40*/  HADD2.F32 R9, -RZ, R8.H1_H1 ;  /* 0x30000008ff097230 */ /* 0x000fc40000004100 */
[-C--:B------:R-:W-:Y:S01]  /*4e50*/  FMUL.FTZ R31, R11, R28.reuse ;  /* 0x0000001c0b1f7220 */ /* 0x080fe20000410000 */
[--C-:B------:R-:W-:Y:S02]  /*4e60*/  HADD2.F32 R26, -RZ, R27.reuse.H1_H1 ;  /* 0x3000001bff1a7230 */ /* 0x100fe40000004100 */
[C---:B------:R-:W-:Y:S01]  /*4e70*/  FMUL.FTZ R28, R10.reuse, R28 ;  /* 0x0000001c0a1c7220 */ /* 0x040fe20000410000 */
[----:B------:R-:W-:Y:S02]  /*4e80*/  HADD2.F32 R8, -RZ, R8.H0_H0 ;  /* 0x20000008ff087230 */ /* 0x000fe40000004100 */
[----:B------:R-:W-:Y:S01]  /*4e90*/  FFMA.FTZ R30, R10, R15, -R31 ;  /* 0x0000000f0a1e7223 */ /* 0x000fe2000001081f */
[----:B------:R-:W-:Y:S02]  /*4ea0*/  HADD2.F32 R10, -RZ, R24.H1_H1 ;  /* 0x30000018ff0a7230 */ /* 0x000fe40000004100 */
[----:B------:R-:W-:Y:S01]  /*4eb0*/  FMUL.FTZ R31, R9, R26 ;  /* 0x0000001a091f7220 */ /* 0x000fe20000410000 */
[----:B------:R-:W-:-:S02]  /*4ec0*/  HADD2.F32 R27, -RZ, R27.H0_H0 ;  /* 0x2000001bff1b7230 */ /* 0x000fc40000004100 */
[C---:B------:R-:W-:Y:S01]  /*4ed0*/  FMUL.FTZ R26, R8.reuse, R26 ;  /* 0x0000001a081a7220 */ /* 0x040fe20000410000 */
[----:B------:R-:W-:Y:S02]  /*4ee0*/  HADD2.F32 R25, -RZ, R25.H0_H0 ;  /* 0x20000019ff197230 */ /* 0x000fe40000004100 */
[-C--:B------:R-:W-:Y:S01]  /*4ef0*/  FFMA.FTZ R31, R8, R10.reuse, -R31 ;  /* 0x0000000a081f7223 */ /* 0x080fe2000001081f */
[--C-:B------:R-:W-:Y:S02]  /*4f00*/  HADD2.F32 R8, -RZ, R7.reuse.H0_H0 ;  /* 0x20000007ff087230 */ /* 0x100fe40000004100 */
[----:B------:R-:W-:Y:S01]  /*4f10*/  FFMA.FTZ R26, R9, R10, R26 ;  /* 0x0000000a091a7223 */ /* 0x000fe2000001001a */
[----:B------:R-:W-:Y:S02]  /*4f20*/  HADD2.F32 R9, -RZ, R7.H1_H1 ;  /* 0x30000007ff097230 */ /* 0x000fe40000004100 */
[----:B------:R-:W-:Y:S01]  /*4f30*/  FFMA.FTZ R15, R11, R15, R28 ;  /* 0x0000000f0b0f7223 */ /* 0x000fe2000001001c */
[----:B------:R-:W-:-:S02]  /*4f40*/  HADD2.F32 R7, -RZ, R6.H0_H0 ;  /* 0x20000006ff077230 */ /* 0x000fc40000004100 */
[-C--:B------:R-:W-:Y:S01]  /*4f50*/  FMUL.FTZ R28, R8, R25.reuse ;  /* 0x00000019081c7220 */ /* 0x080fe20000410000 */
[----:B------:R-:W-:Y:S02]  /*4f60*/  HADD2.F32 R6, -RZ, R6.H1_H1 ;  /* 0x30000006ff067230 */ /* 0x000fe40000004100 */
[C---:B------:R-:W-:Y:S01]  /*4f70*/  FMUL.FTZ R11, R9.reuse, R25 ;  /* 0x00000019090b7220 */ /* 0x040fe20000410000 */
[----:B------:R-:W-:Y:S02]  /*4f80*/  HADD2.F32 R24, -RZ, R24.H0_H0 ;  /* 0x20000018ff187230 */ /* 0x000fe40000004100 */
[-C--:B------:R-:W-:Y:S01]  /*4f90*/  FFMA.FTZ R28, R9, R14.reuse, R28 ;  /* 0x0000000e091c7223 */ /* 0x080fe2000001001c */
[----:B------:R-:W-:Y:S01]  /*4fa0*/  F2FP.SATFINITE.E4M3.F32.PACK_AB_MERGE_C R26, R26, R31, RZ ;  /* 0x0000001f1a1a723e */ /* 0x000fe200048070ff */
[-C--:B------:R-:W-:Y:S01]  /*4fb0*/  FMUL.FTZ R10, R6, R27.reuse ;  /* 0x0000001b060a7220 */ /* 0x080fe20000410000 */
[----:B------:R-:W-:Y:S01]  /*4fc0*/  FMUL.FTZ R27, R7, R27 ;  /* 0x0000001b071b7220 */ /* 0x000fe20000410000 */
[----:B------:R-:W-:Y:S01]  /*4fd0*/  FFMA.FTZ R11, R8, R14, -R11 ;  /* 0x0000000e080b7223 */ /* 0x000fe2000001080b */
[----:B------:R-:W-:Y:S01]  /*4fe0*/  F2FP.SATFINITE.E4M3.F32.PACK_AB_MERGE_C R15, R15, R30, RZ ;  /* 0x0000001e0f0f723e */ /* 0x000fe200048070ff */
[-C--:B------:R-:W-:Y:S01]  /*4ff0*/  FFMA.FTZ R10, R7, R24.reuse, -R10 ;  /* 0x00000018070a7223 */ /* 0x080fe2000001080a */
[----:B------:R-:W-:Y:S01]  /*5000*/  FFMA.FTZ R27, R6, R24, R27 ;  /* 0x00000018061b7223 */ /* 0x000fe2000001001b */
[----:B------:R-:W-:-:S02]  /*5010*/  F2FP.SATFINITE.E4M3.F32.PACK_AB_MERGE_C R4, R76, R29, R32 ;  /* 0x0000001d4c04723e */ /* 0x000fc40004807020 */
[----:B------:R-:W-:Y:S02]  /*5020*/  F2FP.SATFINITE.E4M3.F32.PACK_AB_MERGE_C R7, R28, R11, R15 ;  /* 0x0000000b1c07723e */ /* 0x000fe4000480700f */
[----:B------:R-:W-:-:S07]  /*5030*/  F2FP.SATFINITE.E4M3.F32.PACK_AB_MERGE_C R6, R27, R10, R26 ;  /* 0x0000000a1b06723e */ /* 0x000fce000480701a */
.L_x_1455:
[----:B------:R-:W-:Y:S05]  /*5040*/  BSYNC B1 ;  /* 0x0000000000017941 */ /* 0x000fea0003800000 */
.L_x_1454:
[----:B--2---:R0:W-:Y:S01]  /*5050*/  STG.E.128 desc[UR46][R12.64+0x80], R4 ;  /* 0x000080040c007986 */ /* 0x0041e2000c101d2e */
[----:B------:R-:W-:Y:S05]  /*5060*/  BRA `(.L_x_1449) ;  /* 0x0000002400507947 */ /* 0x000fea0003800000 */
.L_x_1433:
[----:B------:R-:W-:Y:S02]  /*5070*/  ISETP.GE.AND P3, PT, R219, R90, PT ;  /* 0x0000005adb00720c */ /* 0x000fe40003f66270 */
[----:B------:R-:W-:Y:S02]  /*5080*/  CS2R R10, SRZ ;  /* 0x00000000000a7805 */ /* 0x000fe4000001ff00 */
[----:B------:R-:W-:Y:S02]  /*5090*/  CS2R R8, SRZ ;  /* 0x0000000000087805 */ /* 0x000fe4000001ff00 */
[----:B------:R-:W-:-:S13]  /*50a0*/  ISETP.GE.OR P3, PT, R22, R82, P3 ;  /* 0x000000521600720c */ /* 0x000fda0001f66670 */
[----:B------:R-:W-:Y:S01]  /*50b0*/  @!P3 IADD3 R27, P4, P5, R48, R6, R62 ;  /* 0x00000006301bb210 */ /* 0x000fe20007d9e03e */
[----:B------:R-:W0:Y:S03]  /*50c0*/  @!P3 LDC.64 R28, c[0x0][0x3e8] ;  /* 0x0000fa00ff1cbb82 */ /* 0x000e260000000a00 */
[----:B------:R-:W-:Y:S02]  /*50d0*/  @!P3 IADD3.X R26, R73, R91, R60, P4, P5 ;  /* 0x0000005b491ab210 */ /* 0x000fe400027ea43c */
[----:B------:R-:W-:-:S03]  /*50e0*/  ISETP.GE.AND P4, PT, R17, R90, PT ;  /* 0x0000005a1100720c */ /* 0x000fc60003f86270 */
[----:B------:R-:W1:Y:S01]  /*50f0*/  @!P3 LDC.64 R30, c[0x0][0x400] ;  /* 0x00010000ff1ebb82 */ /* 0x000e620000000a00 */
[----:B------:R-:W-:-:S13]  /*5100*/  ISETP.GE.OR P4, PT, R22, R82, P4 ;  /* 0x000000521600720c */ /* 0x000fda0002786670 */
[----:B------:R-:W2:Y:S08]  /*5110*/  @!P4 LDC.64 R12, c[0x0][0x3e8] ;  /* 0x0000fa00ff0ccb82 */ /* 0x000eb00000000a00 */
[----:B------:R-:W3:Y:S01]  /*5120*/  @!P4 LDC.64 R14, c[0x0][0x400] ;  /* 0x00010000ff0ecb82 */ /* 0x000ee20000000a00 */
[----:B--2---:R-:W-:Y:S02]  /*5130*/  @!P4 IADD3 R12, P5, P6, R48, R12, R6 ;  /* 0x0000000c300cc210 */ /* 0x004fe40007ebe006 */
[----:B------:R-:W-:-:S02]  /*5140*/  CS2R R6, SRZ ;  /* 0x0000000000067805 */ /* 0x000fc4000001ff00 */
[----:B------:R-:W-:Y:S02]  /*5150*/  @!P4 IADD3.X R13, R73, R13, R91, P5, P6 ;  /* 0x0000000d490dc210 */ /* 0x000fe40002fec45b */
[----:B---3--:R-:W-:-:S04]  /*5160*/  @!P4 IADD3 R14, P5, P6, R52, R14, R4 ;  /* 0x0000000e340ec210 */ /* 0x008fc80007ebe004 */
[----:B------:R-:W-:Y:S02]  /*5170*/  @!P4 IADD3.X R15, R78, R15, R93, P5, P6 ;  /* 0x0000000f4e0fc210 */ /* 0x000fe40002fec45d */
[----:B------:R-:W-:Y:S02]  /*5180*/  @!P3 IADD3 R25, P5, P6, R52, R4, R66 ;  /* 0x000000043419b210 */ /* 0x000fe40007ebe042 */
[----:B------:R-:W-:Y:S01]  /*5190*/  CS2R R4, SRZ ;  /* 0x0000000000047805 */ /* 0x000fe2000001ff00 */
[----:B------:R2:W3:Y:S01]  /*51a0*/  @!P4 LDG.E.128 R8, desc[UR46][R14.64] ;  /* 0x0000002e0e08c981 */ /* 0x0004e2000c1e1d00 */
[----:B------:R-:W-:-:S04]  /*51b0*/  @!P3 IADD3.X R24, R78, R93, R64, P5, P6 ;  /* 0x0000005d4e18b210 */ /* 0x000fc80002fec440 */
[----:B------:R4:W5:Y:S01]  /*51c0*/  @!P4 LDG.E.128 R4, desc[UR46][R12.64] ;  /* 0x0000002e0c04c981 */ /* 0x000962000c1e1d00 */
[----:B0-----:R-:W-:-:S05]  /*51d0*/  @!P3 IADD3 R28, P4, R27, R28, RZ ;  /* 0x0000001c1b1cb210 */ /* 0x001fca0007f9e0ff */
[----:B------:R-:W-:Y:S01]  /*51e0*/  @!P3 IMAD.X R29, R26, 0x1, R29, P4 ;  /* 0x000000011a1db824 */ /* 0x000fe200020e061d */
[----:B-1----:R-:W-:Y:S02]  /*51f0*/  @!P3 IADD3 R30, P4, R25, R30, RZ ;  /* 0x0000001e191eb210 */ /* 0x002fe40007f9e0ff */
[----:B--2---:R-:W-:Y:S02]  /*5200*/  CS2R R14, SRZ ;  /* 0x00000000000e7805 */ /* 0x004fe4000001ff00 */
[----:B------:R-:W-:Y:S02]  /*5210*/  CS2R R26, SRZ ;  /* 0x00000000001a7805 */ /* 0x000fe4000001ff00 */
[----:B----4-:R-:W-:Y:S01]  /*5220*/  CS2R R12, SRZ ;  /* 0x00000000000c7805 */ /* 0x010fe2000001ff00 */
[----:B------:R-:W-:Y:S01]  /*5230*/  @!P3 IMAD.X R31, R24, 0x1, R31, P4 ;  /* 0x00000001181fb824 */ /* 0x000fe200020e061f */
[----:B------:R-:W-:-:S04]  /*5240*/  CS2R R24, SRZ ;  /* 0x0000000000187805 */ /* 0x000fc8000001ff00 */
[----:B------:R-:W2:Y:S04]  /*5250*/  @!P3 LDG.E.128 R12, desc[UR46][R28.64] ;  /* 0x0000002e1c0cb981 */ /* 0x000ea8000c1e1d00 */
[----:B------:R-:W4:Y:S01]  /*5260*/  @!P3 LDG.E.128 R24, desc[UR46][R30.64] ;  /* 0x0000002e1e18b981 */ /* 0x000f22000c1e1d00 */
[----:B------:R-:W-:-:S06]  /*5270*/  UISETP.NE.AND UP0, UPT, UR45, 0x3, UPT ;  /* 0x000000032d00788c */ /* 0x000fcc000bf05270 */
[----:B------:R-:W-:Y:S02]  /*5280*/  PLOP3.LUT P3, PT, PT, PT, UP0, 0x80, 0x0 ;  /* 0x000000000000781c */ /* 0x000fe40003f6f008 */
[----:B------:R-:W-:Y:S01]  /*5290*/  ISETP.GE.AND P4, PT, R22, R82, PT ;  /* 0x000000521600720c */ /* 0x000fe20003f86270 */
[----:B---3--:R-:W-:Y:S02]  /*52a0*/  IMAD.MOV.U32 R104, RZ, RZ, R10 ;  /* 0x000000ffff687224 */ /* 0x008fe400078e000a */
[----:B------:R-:W-:Y:S02]  /*52b0*/  IMAD.MOV.U32 R106, RZ, RZ, R8 ;  /* 0x000000ffff6a7224 */ /* 0x000fe400078e0008 */
[----:B-----5:R-:W-:Y:S02]  /*52c0*/  IMAD.MOV.U32 R103, RZ, RZ, R6 ;  /* 0x000000ffff677224 */ /* 0x020fe400078e0006 */
[----:B------:R-:W-:Y:S02]  /*52d0*/  IMAD.MOV.U32 R105, RZ, RZ, R4 ;  /* 0x000000ffff697224 */ /* 0x000fe400078e0004 */
[----:B--2---:R-:W-:-:S02]  /*52e0*/  IMAD.MOV.U32 R93, RZ, RZ, R14 ;  /* 0x000000ffff5d7224 */ /* 0x004fc400078e000e */
[----:B------:R-:W-:Y:S02]  /*52f0*/  IMAD.MOV.U32 R94, RZ, RZ, R12 ;  /* 0x000000ffff5e7224 */ /* 0x000fe400078e000c */
[----:B----4-:R-:W-:Y:S02]  /*5300*/  IMAD.MOV.U32 R95, RZ, RZ, R26 ;  /* 0x000000ffff5f7224 */ /* 0x010fe400078e001a */
[----:B------:R-:W-:Y:S01]  /*5310*/  IMAD.MOV.U32 R96, RZ, RZ, R24 ;  /* 0x000000ffff607224 */ /* 0x000fe200078e0018 */
[----:B------:R-:W-:Y:S06]  /*5320*/  @!P3 BRA `(.L_x_1456) ;  /* 0x000000000004b947 */ /* 0x000fec0003800000 */
[----:B------:R-:W-:Y:S01]  /*5330*/  BPT.TRAP 0x1 ;  /* 0x000000040000795c */ /* 0x000fe20000300000 */
.L_x_1456:
[----:B------:R-:W-:Y:S01]  /*5340*/  IMAD R91, R192, 0x8, R16 ;  /* 0x00000008c05b7824 */ /* 0x000fe200078e0210 */
[----:B------:R-:W-:Y:S01]  /*5350*/  SHF.L.U32 R92, R198, 0x1f, RZ ;  /* 0x0000001fc65c7819 */ /* 0x000fe200000006ff */
[----:B------:R-:W0:Y:S01]  /*5360*/  LDC R98, c[0x0][0x2f4] ;  /* 0x0000bd00ff627b82 */ /* 0x000e220000000800 */
[----:B------:R-:W-:Y:S01]  /*5370*/  BSSY B1, `(.L_x_1457) ;  /* 0x0000006000017945 */ /* 0x000fe20003800000 */
[----:B------:R-:W-:Y:S01]  /*5380*/  IMAD.MOV.U32 R81, RZ, RZ, R33 ;  /* 0x000000ffff517224 */ /* 0x000fe200078e0021 */
[----:B------:R-:W1:Y:S05]  /*5390*/  SYNCS.PHASECHK.TRANS64.TRYWAIT P5, [R91+URZ+0x28490], R92 ;  /* 0x0284905c5b0075a7 */ /* 0x000e6a00080a017f */
[----:B------:R-:W2:Y:S01]  /*53a0*/  LDC.64 R82, c[0x0][0x300] ;  /* 0x0000c000ff527b82 */ /* 0x000ea20000000a00 */
[----:B0-----:R-:W-:Y:S01]  /*53b0*/  IMAD.IADD R100, R98, 0x1, -R71 ;  /* 0x0000000162647824 */ /* 0x001fe200078e0a47 */
[----:B-1----:R-:W-:Y:S06]  /*53c0*/  @!P5 BRA `(.L_x_1458) ;  /* 0x000002600034d947 */ /* 0x002fec0003800000 */
.L_x_1810:
[----:B------:R-:W-:Y:S05]  /*53d0*/  BSYNC B1 ;  /* 0x0000000000017941 */ /* 0x000fea0003800000 */
.L_x_1457:
[----:B------:R-:W-:Y:S01]  /*53e0*/  ISETP.GE.OR P5, PT, R17, R90, P1 ;  /* 0x0000005a1100720c */ /* 0x000fe20000fa6670 */
[----:B------:R-:W-:-:S12]  /*53f0*/  BSSY B1, `(.L_x_1459) ;  /* 0x00000fe000017945 */ /* 0x000fd80003800000 */
[----:B------:R-:W-:Y:S05]  /*5400*/  @P5 BRA `(.L_x_1460) ;  /* 0x0000000c00f05947 */ /* 0x000fea0003800000 */
[-C--:B--2---:R-:W-:Y:S01]  /*5410*/  IMAD R28, R223, R82.reuse, RZ ;  /* 0x00000052df1c7224 */ /* 0x084fe200078e02ff */
[----:B------:R-:W-:Y:S01]  /*5420*/  SHF.R.U32.HI R30, RZ, 0x3, R209 ;  /* 0x00000003ff1e7819 */ /* 0x000fe200000116d1 */
[C---:B------:R-:W-:Y:S01]  /*5430*/  IMAD.WIDE.U32 R84, R17.reuse, R82, R80 ;  /* 0x0000005211547225 */ /* 0x040fe200078e0050 */
[----:B------:R-:W-:Y:S03]  /*5440*/  BSSY B2, `(.L_x_1461) ;  /* 0x00000ec000027945 */ /* 0x000fe60003800000 */
[----:B------:R-:W-:Y:S01]  /*5450*/  IMAD R97, R17, R83, R28 ;  /* 0x0000005311617224 */ /* 0x000fe200078e021c */
[----:B------:R-:W-:Y:S02]  /*5460*/  SEL R28, R71, R100, !P0 ;  /* 0x00000064471c7207 */ /* 0x000fe40004000000 */
[----:B------:R-:W-:Y:S01]  /*5470*/  IADD3 R99, P5, P6, R44, R84, R74 ;  /* 0x000000542c637210 */ /* 0x000fe20007ebe04a */
[----:B------:R-:W-:Y:S01]  /*5480*/  IMAD.IADD R97, R97, 0x1, R85 ;  /* 0x0000000161617824 */ /* 0x000fe200078e0255 */
[----:B------:R-:W-:-:S04]  /*5490*/  SHF.R.S32.HI R29, RZ, 0x1f, R28 ;  /* 0x0000001fff1d7819 */ /* 0x000fc8000001141c */
[----:B------:R-:W-:Y:S02]  /*54a0*/  LEA.HI R28, R29, R28, RZ, 0x5 ;  /* 0x0000001c1d1c7211 */ /* 0x000fe400078f28ff */
[----:B------:R-:W-:Y:S02]  /*54b0*/  IADD3.X R102, R0, R97, R86, P5, P6 ;  /* 0x0000006100667210 */ /* 0x000fe40002fec456 */
[----:B------:R-:W-:-:S04]  /*54c0*/  LEA.HI.SX32 R28, R28, R79, 0x1b ;  /* 0x0000004f1c1c7211 */ /* 0x000fc800078fdaff */
[----:B------:R-:W-:Y:S01]  /*54d0*/  SHF.R.S32.HI R29, RZ, 0x1f, R28 ;  /* 0x0000001fff1d7819 */ /* 0x000fe2000001141c */
[----:B------:R-:W-:-:S03]  /*54e0*/  IMAD.SHL.U32 R101, R28, 0x10, RZ ;  /* 0x000000101c657824 */ /* 0x000fc600078e00ff */
[----:B------:R-:W-:Y:S02]  /*54f0*/  LEA.HI R29, R29, R28, RZ, 0x3 ;  /* 0x0000001c1d1d7211 */ /* 0x000fe400078f18ff */
[----:B------:R-:W-:-:S03]  /*5500*/  LOP3.LUT R28, R209, 0x70, R101, 0xf8, !PT ;  /* 0x00000070d11c7812 */ /* 0x000fc600078ef865 */
[----:B------:R-:W-:Y:S01]  /*5510*/  IMAD.SHL.U32 R29, R29, 0x400, RZ ;  /* 0x000004001d1d7824 */ /* 0x000fe200078e00ff */
[----:B------:R-:W-:-:S04]  /*5520*/  LOP3.LUT R30, R28, R30, RZ, 0x3c, !PT ;  /* 0x0000001e1c1e7212 */ /* 0x000fc800078e3cff */
[----:B------:R-:W-:Y:S01]  /*5530*/  LOP3.LUT R28, R29, 0xffffe000, RZ, 0xc0, !PT ;  /* 0xffffe0001d1c7812 */ /* 0x000fe200078ec0ff */
[----:B------:R-:W-:-:S03]  /*5540*/  IMAD R29, R192, 0x4000, R21 ;  /* 0x00004000c01d7824 */ /* 0x000fc600078e0215 */
[----:B------:R-:W-:Y:S01]  /*5550*/  IADD3 R31, R30, R28, R213 ;  /* 0x0000001c1e1f7210 */ /* 0x000fe20007ffe0d5 */
[----:B------:R-:W-:-:S04]  /*5560*/  IMAD.IADD R29, R16, 0x1, R29 ;  /* 0x00000001101d7824 */ /* 0x000fc800078e021d */
[----:B------:R-:W-:-:S04]  /*5570*/  IMAD R31, R192, 0x4000, R31 ;  /* 0x00004000c01f7824 */ /* 0x000fc800078e021f */
[----:B------:R-:W-:Y:S02]  /*5580*/  IMAD.IADD R32, R16, 0x1, R31 ;  /* 0x0000000110207824 */ /* 0x000fe400078e021f */
[----:B------:R-:W1:Y:S04]  /*5590*/  LDS.128 R28, [R29+0x20000] ;  /* 0x020000001d1c7984 */ /* 0x000e680000000c00 */
[----:B------:R-:W2:Y:S01]  /*55a0*/  LDS.128 R32, [R32+0x20000] ;  /* 0x0200000020207984 */ /* 0x000ea20000000c00 */
[----:B------:R-:W-:Y:S05]  /*55b0*/  @P4 BRA `(.L_x_1462) ;  /* 0x0000000c00504947 */ /* 0x000fea0003800000 */
[--C-:B------:R-:W-:Y:S02]  /*55c0*/  SHF.R.U32.HI R115, RZ, 0x8, R5.reuse ;  /* 0x00000008ff737819 */ /* 0x100fe40000011605 */
[--C-:B------:R-:W-:Y:S02]  /*55d0*/  SHF.R.U32.HI R117, RZ, 0x18, R5.reuse ;  /* 0x00000018ff757819 */ /* 0x100fe40000011605 */
[----:B------:R-:W-:Y:S02]  /*55e0*/  LOP3.LUT R10, R5, 0xff, RZ, 0xc0, !PT ;  /* 0x000000ff050a7812 */ /* 0x000fe400078ec0ff */
[----:B------:R-:W-:Y:S02]  /*55f0*/  SHF.R.U32.HI R6, RZ, 0x10, R5 ;  /* 0x00000010ff067819 */ /* 0x000fe40000011605 */
[--C-:B------:R-:W-:Y:S02]  /*5600*/  SHF.R.U32.HI R113, RZ, 0x18, R9.reuse ;  /* 0x00000018ff717819 */ /* 0x100fe40000011609 */
[----:B------:R-:W-:Y:S01]  /*5610*/  LOP3.LUT R108, R9, 0xff, RZ, 0xc0, !PT ;  /* 0x000000ff096c7812 */ /* 0x000fe200078ec0ff */
[----:B------:R-:W-:Y:S01]  /*5620*/  IMAD.U32 R6, R6, 0x10000, RZ ;  /* 0x0001000006067824 */ /* 0x000fe200078e00ff */
[----:B------:R-:W-:-:S02]  /*5630*/  SHF.R.U32.HI R111, RZ, 0x8, R9 ;  /* 0x00000008ff6f7819 */ /* 0x000fc40000011609 */
[----:B------:R-:W-:Y:S01]  /*5640*/  SHF.R.U32.HI R5, RZ, 0x10, R9 ;  /* 0x00000010ff057819 */ /* 0x000fe20000011609 */
[----:B------:R-:W-:Y:S01]  /*5650*/  IMAD.SHL.U32 R9, R115, 0x100, RZ ;  /* 0x0000010073097824 */ /* 0x000fe200078e00ff */
[----:B------:R-:W-:Y:S02]  /*5660*/  SHF.R.U32.HI R110, RZ, 0x8, R11 ;  /* 0x00000008ff6e7819 */ /* 0x000fe4000001160b */
[----:B------:R-:W-:Y:S02]  /*5670*/  PRMT R10, R117, 0x654, R10 ;  /* 0x00000654750a7816 */ /* 0x000fe4000000000a */
[----:B------:R-:W-:Y:S02]  /*5680*/  SHF.R.U32.HI R8, RZ, 0x8, R7 ;  /* 0x00000008ff087819 */ /* 0x000fe40000011607 */
[----:B------:R-:W-:Y:S02]  /*5690*/  SHF.R.U32.HI R112, RZ, 0x18, R11 ;  /* 0x00000018ff707819 */ /* 0x000fe4000001160b */
[----:B------:R-:W-:Y:S01]  /*56a0*/  LOP3.LUT R109, R11, 0xff, RZ, 0xc0, !PT ;  /* 0x000000ff0b6d7812 */ /* 0x000fe200078ec0ff */
[----:B------:R-:W-:Y:S01]  /*56b0*/  IMAD.SHL.U32 R8, R8, 0x100, RZ ;  /* 0x0000010008087824 */ /* 0x000fe200078e00ff */
[----:B------:R-:W-:-:S02]  /*56c0*/  SHF.R.U32.HI R114, RZ, 0x18, R7 ;  /* 0x00000018ff727819 */ /* 0x000fc40000011607 */
[----:B------:R-:W-:Y:S02]  /*56d0*/  LOP3.LUT R107, R7, 0xff, RZ, 0xc0, !PT ;  /* 0x000000ff076b7812 */ /* 0x000fe400078ec0ff */
[----:B------:R-:W-:Y:S02]  /*56e0*/  SHF.R.U32.HI R4, RZ, 0x10, R7 ;  /* 0x00000010ff047819 */ /* 0x000fe40000011607 */
[----:B------:R-:W-:Y:S01]  /*56f0*/  SHF.R.U32.HI R7, RZ, 0x10, R11 ;  /* 0x00000010ff077819 */ /* 0x000fe2000001160b */
[----:B------:R-:W-:Y:S01]  /*5700*/  IMAD.SHL.U32 R11, R111, 0x100, RZ ;  /* 0x000001006f0b7824 */ /* 0x000fe200078e00ff */
[----:B------:R-:W-:Y:S01]  /*5710*/  LOP3.LUT R9, R10, 0xff00, R9, 0xf8, !PT ;  /* 0x0000ff000a097812 */ /* 0x000fe200078ef809 */
[----:B------:R-:W-:Y:S01]  /*5720*/  IMAD.SHL.U32 R10, R110, 0x100, RZ ;  /* 0x000001006e0a7824 */ /* 0x000fe200078e00ff */
[----:B------:R-:W-:Y:S02]  /*5730*/  PRMT R108, R113, 0x654, R108 ;  /* 0x00000654716c7816 */ /* 0x000fe4000000006c */
[----:B------:R-:W-:Y:S01]  /*5740*/  PRMT R109, R112, 0x654, R109 ;  /* 0x00000654706d7816 */ /* 0x000fe2000000006d */
[----:B------:R-:W-:Y:S01]  /*5750*/  IMAD.U32 R112, R5, 0x10000, RZ ;  /* 0x0001000005707824 */ /* 0x000fe200078e00ff */
[----:B------:R-:W-:Y:S01]  /*5760*/  PRMT R107, R114, 0x654, R107 ;  /* 0x00000654726b7816 */ /* 0x000fe2000000006b */
[----:B------:R-:W-:Y:S01]  /*5770*/  IMAD.U32 R114, R7, 0x10000, RZ ;  /* 0x0001000007727824 */ /* 0x000fe200078e00ff */
[----:B------:R-:W-:Y:S01]  /*5780*/  LOP3.LUT R6, R9, 0xff0000, R6, 0xf8, !PT ;  /* 0x00ff000009067812 */ /* 0x000fe200078ef806 */
[----:B------:R-:W-:Y:S01]  /*5790*/  IMAD.U32 R9, R4, 0x10000, RZ ;  /* 0x0001000004097824 */ /* 0x000fe200078e00ff */
[----:B------:R-:W-:-:S02]  /*57a0*/  LOP3.LUT R111, R108, 0xff00, R11, 0xf8, !PT ;  /* 0x0000ff006c6f7812 */ /* 0x000fc400078ef80b */
[----:B------:R-:W-:Y:S02]  /*57b0*/  LOP3.LUT R113, R109, 0xff00, R10, 0xf8, !PT ;  /* 0x0000ff006d717812 */ /* 0x000fe400078ef80a */
[----:B------:R-:W-:Y:S02]  /*57c0*/  LOP3.LUT R8, R107, 0xff00, R8, 0xf8, !PT ;  /* 0x0000ff006b087812 */ /* 0x000fe400078ef808 */
[----:B------:R-:W-:Y:S02]  /*57d0*/  F2FP.F16.E4M3.UNPACK_B R109, R106.H1 ;  /* 0x0000006aff6d723e */ /* 0x000fe400030006ff */
[----:B--2---:R-:W-:Y:S02]  /*57e0*/  F2FP.F16.E4M3.UNPACK_B R11, R32.H1 ;  /* 0x00000020ff0b723e */ /* 0x004fe400030006ff */
[----:B-1----:R-:W-:Y:S01]  /*57f0*/  F2FP.F16.E4M3.UNPACK_B R10, R28.H1 ;  /* 0x0000001cff0a723e */ /* 0x002fe200030006ff */
[----:B------:R-:W-:Y:S01]  /*5800*/  HADD2.F32 R110, -RZ, R109.H0_H0 ;  /* 0x2000006dff6e7230 */ /* 0x000fe20000004100 */
[----:B------:R-:W-:Y:S01]  /*5810*/  LOP3.LUT R4, R8, 0xff0000, R9, 0xf8, !PT ;  /* 0x00ff000008047812 */ /* 0x000fe200078ef809 */
[----:B------:R-:W-:Y:S01]  /*5820*/  HADD2.F32 R9, -RZ, R11.H0_H0 ;  /* 0x2000000bff097230 */ /* 0x000fe20000004100 */
[----:B------:R-:W-:Y:S01]  /*5830*/  F2FP.F16.E4M3.UNPACK_B R107, R105.H1 ;  /* 0x00000069ff6b723e */ /* 0x000fe200030006ff */
[----:B------:R-:W-:Y:S01]  /*5840*/  HADD2.F32 R8, -RZ, R10.H0_H0 ;  /* 0x2000000aff087230 */ /* 0x000fe20000004100 */
[----:B------:R-:W-:Y:S01]  /*5850*/  LOP3.LUT R7, R111, 0xff0000, R112, 0xf8, !PT ;  /* 0x00ff00006f077812 */ /* 0x000fe200078ef870 */
[----:B------:R-:W-:-:S02]  /*5860*/  HADD2.F32 R112, -RZ, R109.H1_H1 ;  /* 0x3000006dff707230 */ /* 0x000fc40000004100 */
[CC--:B------:R-:W-:Y:S01]  /*5870*/  FMUL.FTZ R115, R9.reuse, R110.reuse ;  /* 0x0000006e09737220 */ /* 0x0c0fe20000410000 */
[--C-:B------:R-:W-:Y:S02]  /*5880*/  HADD2.F32 R108, -RZ, R107.reuse.H0_H0 ;  /* 0x2000006bff6c7230 */ /* 0x100fe40000004100 */
[C---:B------:R-:W-:Y:S01]  /*5890*/  FMUL.FTZ R110, R8.reuse, R110 ;  /* 0x0000006e086e7220 */ /* 0x040fe20000410000 */
[----:B------:R-:W-:Y:S01]  /*58a0*/  HADD2.F32 R10, -RZ, R10.H1_H1 ;  /* 0x3000000aff0a7230 */ /* 0x000fe20000004100 */
[----:B------:R-:W-:Y:S01]  /*58b0*/  F2FP.F16.E4M3.UNPACK_B R109, R105 ;  /* 0x00000069ff6d723e */ /* 0x000fe200020006ff */
[-C--:B------:R-:W-:Y:S01]  /*58c0*/  FFMA.FTZ R8, R8, R108.reuse, -R115 ;  /* 0x0000006c08087223 */ /* 0x080fe20000010873 */
[----:B------:R-:W-:Y:S01]  /*58d0*/  FFMA.FTZ R9, R9, R108, R110 ;  /* 0x0000006c09097223 */ /* 0x000fe2000001006e */
[----:B------:R-:W-:Y:S01]  /*58e0*/  HADD2.F32 R108, -RZ, R107.H1_H1 ;  /* 0x3000006bff6c7230 */ /* 0x000fe20000004100 */
[----:B------:R-:W-:Y:S01]  /*58f0*/  F2FP.F16.E4M3.UNPACK_B R110, R106 ;  /* 0x0000006aff6e723e */ /* 0x000fe200020006ff */
[----:B------:R-:W-:Y:S01]  /*5900*/  HADD2.F32 R107, -RZ, R11.H1_H1 ;  /* 0x3000000bff6b7230 */ /* 0x000fe20000004100 */
[----:B------:R-:W-:-:S02]  /*5910*/  F2FP.F16.E4M3.UNPACK_B R32, R32 ;  /* 0x00000020ff20723e */ /* 0x000fc400020006ff */
[----:B------:R-:W-:Y:S01]  /*5920*/  F2FP.F16.E4M3.UNPACK_B R105, R28 ;  /* 0x0000001cff69723e */ /* 0x000fe200020006ff */
[----:B------:R-:W-:Y:S02]  /*5930*/  HADD2.F32 R111, -RZ, R110.H0_H0 ;  /* 0x2000006eff6f7230 */ /* 0x000fe40000004100 */
[-C--:B------:R-:W-:Y:S01]  /*5940*/  FMUL.FTZ R11, R107, R112.reuse ;  /* 0x000000706b0b7220 */ /* 0x080fe20000410000 */
[C---:B------:R-:W-:Y:S01]  /*5950*/  FMUL.FTZ R112, R10.reuse, R112 ;  /* 0x000000700a707220 */ /* 0x040fe20000410000 */
[----:B------:R-:W-:Y:S01]  /*5960*/  HADD2.F32 R106, -RZ, R32.H0_H0 ;  /* 0x20000020ff6a7230 */ /* 0x000fe20000004100 */
[----:B------:R-:W-:Y:S01]  /*5970*/  LOP3.LUT R5, R113, 0xff0000, R114, 0xf8, !PT ;  /* 0x00ff000071057812 */ /* 0x000fe200078ef872 */
[----:B------:R-:W-:Y:S02]  /*5980*/  HADD2.F32 R28, -RZ, R105.H0_H0 ;  /* 0x20000069ff1c7230 */ /* 0x000fe40000004100 */
[-C--:B------:R-:W-:Y:S01]  /*5990*/  FFMA.FTZ R11, R10, R108.reuse, -R11 ;  /* 0x0000006c0a0b7223 */ /* 0x080fe2000001080b */
[----:B------:R-:W-:Y:S01]  /*59a0*/  FFMA.FTZ R10, R107, R108, R112 ;  /* 0x0000006c6b0a7223 */ /* 0x000fe20000010070 */
[----:B------:R-:W-:-:S02]  /*59b0*/  HADD2.F32 R107, -RZ, R109.H0_H0 ;  /* 0x2000006dff6b7230 */ /* 0x000fc40000004100 */
[-C--:B------:R-:W-:Y:S01]  /*59c0*/  FMUL.FTZ R113, R106, R111.reuse ;  /* 0x0000006f6a717220 */ /* 0x080fe20000410000 */
[----:B------:R-:W-:Y:S01]  /*59d0*/  FMUL.FTZ R111, R28, R111 ;  /* 0x0000006f1c6f7220 */ /* 0x000fe20000410000 */
[----:B------:R-:W-:Y:S01]  /*59e0*/  HADD2.F32 R110, -RZ, R110.H1_H1 ;  /* 0x3000006eff6e7230 */ /* 0x000fe20000004100 */
[----:B------:R-:W-:Y:S01]  /*59f0*/  F2FP.F16.E4M3.UNPACK_B R112, R103.H1 ;  /* 0x00000067ff70723e */ /* 0x000fe200030006ff */
[----:B------:R-:W-:Y:S02]  /*5a00*/  HADD2.F32 R108, -RZ, R32.H1_H1 ;  /* 0x30000020ff6c7230 */ /* 0x000fe40000004100 */
[-C--:B------:R-:W-:Y:S01]  /*5a10*/  FFMA.FTZ R32, R106, R107.reuse, R111 ;  /* 0x0000006b6a207223 */ /* 0x080fe2000001006f */
[----:B------:R-:W-:Y:S02]  /*5a20*/  HADD2.F32 R105, -RZ, R105.H1_H1 ;  /* 0x30000069ff697230 */ /* 0x000fe40000004100 */
[----:B------:R-:W-:Y:S01]  /*5a30*/  FFMA.FTZ R28, R28, R107, -R113 ;  /* 0x0000006b1c1c7223 */ /* 0x000fe20000010871 */
[----:B------:R-:W-:-:S02]  /*5a40*/  HADD2.F32 R111, -RZ, R109.H1_H1 ;  /* 0x3000006dff6f7230 */ /* 0x000fc40000004100 */
[C---:B------:R-:W-:Y:S01]  /*5a50*/  FMUL.FTZ R106, R108.reuse, R110 ;  /* 0x0000006e6c6a7220 */ /* 0x040fe20000410000 */
[----:B------:R-:W-:Y:S01]  /*5a60*/  F2FP.F16.E4M3.UNPACK_B R113, R104.H1 ;  /* 0x00000068ff71723e */ /* 0x000fe200030006ff */
[C---:B------:R-:W-:Y:S01]  /*5a70*/  FMUL.FTZ R117, R105.reuse, R110 ;  /* 0x0000006e69757220 */ /* 0x040fe20000410000 */
[----:B------:R-:W-:Y:S01]  /*5a80*/  F2FP.F16.E4M3.UNPACK_B R109, R34.H1 ;  /* 0x00000022ff6d723e */ /* 0x000fe200030006ff */
[-C--:B------:R-:W-:Y:S01]  /*5a90*/  FFMA.FTZ R107, R105, R111.reuse, -R106 ;  /* 0x0000006f696b7223 */ /* 0x080fe2000001086a */
[-C--:B------:R-:W-:Y:S01]  /*5aa0*/  F2FP.F16.E4M3.UNPACK_B R106, R30.reuse.H1 ;  /* 0x0000001eff6a723e */ /* 0x080fe200030006ff */
[----:B------:R-:W-:Y:S02]  /*5ab0*/  HADD2.F32 R115, -RZ, R113.H0_H0 ;  /* 0x20000071ff737230 */ /* 0x000fe40000004100 */
[----:B------:R-:W-:Y:S01]  /*5ac0*/  FFMA.FTZ R105, R108, R111, R117 ;  /* 0x0000006f6c697223 */ /* 0x000fe20000010075 */
[----:B------:R-:W-:Y:S01]  /*5ad0*/  HADD2.F32 R110, -RZ, R109.H0_H0 ;  /* 0x2000006dff6e7230 */ /* 0x000fe20000004100 */
[----:B------:R-:W-:Y:S01]  /*5ae0*/  F2FP.F16.E4M3.UNPACK_B R30, R30 ;  /* 0x0000001eff1e723e */ /* 0x000fe200020006ff */
[----:B------:R-:W-:Y:S01]  /*5af0*/  HADD2.F32 R108, -RZ, R106.H0_H0 ;  /* 0x2000006aff6c7230 */ /* 0x000fe20000004100 */
[----:B------:R-:W-:Y:S01]  /*5b00*/  F2FP.SATFINITE.E4M3.F32.PACK_AB_MERGE_C R9, R10, R9, RZ ;  /* 0x000000090a09723e */ /* 0x000fe200048070ff */
[----:B------:R-:W-:-:S02]  /*5b10*/  HADD2.F32 R114, -RZ, R113.H1_H1 ;  /* 0x30000071ff727230 */ /* 0x000fc40000004100 */
[-C--:B------:R-:W-:Y:S01]  /*5b20*/  FMUL.FTZ R117, R110, R115.reuse ;  /* 0x000000736e757220 */ /* 0x080fe20000410000 */
[----:B------:R-:W-:Y:S02]  /*5b30*/  HADD2.F32 R113, -RZ, R112.H0_H0 ;  /* 0x20000070ff717230 */ /* 0x000fe40000004100 */
[C---:B------:R-:W-:Y:S01]  /*5b40*/  FMUL.FTZ R115, R108.reuse, R115 ;  /* 0x000000736c737220 */ /* 0x040fe20000410000 */
[----:B------:R-:W-:Y:S01]  /*5b50*/  HADD2.F32 R111, -RZ, R109.H1_H1 ;  /* 0x3000006dff6f7230 */ /* 0x000fe20000004100 */
[----:B------:R-:W-:Y:S01]  /*5b60*/  F2FP.SATFINITE.E4M3.F32.PACK_AB_MERGE_C R8, R11, R8, RZ ;  /* 0x000000080b08723e */ /* 0x000fe200048070ff */
[----:B------:R-:W-:Y:S02]  /*5b70*/  HADD2.F32 R109, -RZ, R106.H1_H1 ;  /* 0x3000006aff6d7230 */ /* 0x000fe40000004100 */
[-C--:B------:R-:W-:Y:S01]  /*5b80*/  FFMA.FTZ R106, R108, R113.reuse, -R117 ;  /* 0x000000716c6a7223 */ /* 0x080fe20000010875 */
[----:B------:R-:W-:Y:S02]  /*5b90*/  HADD2.F32 R112, -RZ, R112.H1_H1 ;  /* 0x30000070ff707230 */ /* 0x000fe40000004100 */
[-C--:B------:R-:W-:Y:S01]  /*5ba0*/  FMUL.FTZ R116, R111, R114.reuse ;  /* 0x000000726f747220 */ /* 0x080fe20000410000 */
[----:B------:R-:W-:Y:S01]  /*5bb0*/  FFMA.FTZ R108, R110, R113, R115 ;  /* 0x000000716e6c7223 */ /* 0x000fe20000010073 */
[C---:B------:R-:W-:Y:S01]  /*5bc0*/  FMUL.FTZ R114, R109.reuse, R114 ;  /* 0x000000726d727220 */ /* 0x040fe20000410000 */
[----:B------:R-:W-:Y:S01]  /*5bd0*/  F2FP.F16.E4M3.UNPACK_B R110, R104 ;  /* 0x00000068ff6e723e */ /* 0x000fe200020006ff */
[----:B------:R-:W-:Y:S01]  /*5be0*/  FFMA.FTZ R109, R109, R112, -R116 ;  /* 0x000000706d6d7223 */ /* 0x000fe20000010874 */
[----:B------:R-:W-:Y:S01]  /*5bf0*/  F2FP.F16.E4M3.UNPACK_B R104, R34 ;  /* 0x00000022ff68723e */ /* 0x000fe200020006ff */
[----:B------:R-:W-:Y:S01]  /*5c00*/  FFMA.FTZ R121, R111, R112, R114 ;  /* 0x000000706f797223 */ /* 0x000fe20000010072 */
[----:B------:R-:W-:Y:S01]  /*5c10*/  HADD2.F32 R34, -RZ, R30.H0_H0 ;  /* 0x2000001eff227230 */ /* 0x000fe20000004100 */
[----:B------:R-:W-:Y:S01]  /*5c20*/  F2FP.SATFINITE.E4M3.F32.PACK_AB_MERGE_C R32, R105, R32, R9 ;  /* 0x000000206920723e */ /* 0x000fe20004807009 */
[--C-:B------:R-:W-:Y:S01]  /*5c30*/  HADD2.F32 R112, -RZ, R110.reuse.H0_H0 ;  /* 0x2000006eff707230 */ /* 0x100fe20000004100 */
[----:B------:R-:W-:Y:S01]  /*5c40*/  F2FP.F16.E4M3.UNPACK_B R10, R33 ;  /* 0x00000021ff0a723e */ /* 0x000fe200020006ff */
[----:B------:R-:W-:Y:S01]  /*5c50*/  HADD2.F32 R115, -RZ, R110.H1_H1 ;  /* 0x3000006eff737230 */ /* 0x000fe20000004100 */
[----:B------:R-:W-:Y:S01]  /*5c60*/  F2FP.F16.E4M3.UNPACK_B R110, R103 ;  /* 0x00000067ff6e723e */ /* 0x000fe200020006ff */
[--C-:B------:R-:W-:Y:S01]  /*5c70*/  HADD2.F32 R103, -RZ, R104.reuse.H0_H0 ;  /* 0x20000068ff677230 */ /* 0x100fe20000004100 */
[----:B------:R-:W-:Y:S01]  /*5c80*/  F2FP.F16.E4M3.UNPACK_B R11, R7 ;  /* 0x00000007ff0b723e */ /* 0x000fe200020006ff */
[----:B------:R-:W-:Y:S01]  /*5c90*/  HADD2.F32 R104, -RZ, R104.H1_H1 ;  /* 0x30000068ff687230 */ /* 0x000fe20000004100 */
[----:B------:R-:W-:Y:S01]  /*5ca0*/  F2FP.F16.E4M3.UNPACK_B R9, R29 ;  /* 0x0000001dff09723e */ /* 0x000fe200020006ff */
[----:B------:R-:W-:-:S02]  /*5cb0*/  HADD2.F32 R30, -RZ, R30.H1_H1 ;  /* 0x3000001eff1e7230 */ /* 0x000fc40000004100 */
[-C--:B------:R-:W-:Y:S01]  /*5cc0*/  FMUL.FTZ R117, R103, R112.reuse ;  /* 0x0000007067757220 */ /* 0x080fe20000410000 */
[--C-:B------:R-:W-:Y:S02]  /*5cd0*/  HADD2.F32 R111, -RZ, R110.reuse.H0_H0 ;  /* 0x2000006eff6f7230 */ /* 0x100fe40000004100 */
[-C--:B------:R-:W-:Y:S01]  /*5ce0*/  FMUL.FTZ R119, R104, R115.reuse ;  /* 0x0000007368777220 */ /* 0x080fe20000410000 */
[----:B------:R-:W-:Y:S02]  /*5cf0*/  HADD2.F32 R113, -RZ, R110.H1_H1 ;  /* 0x3000006eff717230 */ /* 0x000fe40000004100 */
[----:B------:R-:W-:Y:S01]  /*5d00*/  FMUL.FTZ R112, R34, R112 ;  /* 0x0000007022707220 */ /* 0x000fe20000410000 */
[----:B------:R-:W-:Y:S01]  /*5d10*/  FMUL.FTZ R115, R30, R115 ;  /* 0x000000731e737220 */ /* 0x000fe20000410000 */
[-C--:B------:R-:W-:Y:S01]  /*5d20*/  FFMA.FTZ R117, R34, R111.reuse, -R117 ;  /* 0x0000006f22757223 */ /* 0x080fe20000010875 */
[----:B------:R-:W-:Y:S01]  /*5d30*/  F2FP.SATFINITE.E4M3.F32.PACK_AB_MERGE_C R109, R109, R106, RZ ;  /* 0x0000006a6d6d723e */ /* 0x000fe200048070ff */
[----:B------:R-:W-:Y:S01]  /*5d40*/  FFMA.FTZ R34, R103, R111, R112 ;  /* 0x0000006f67227223 */ /* 0x000fe20000010070 */
[----:B------:R-:W-:Y:S01]  /*5d50*/  FFMA.FTZ R115, R104, R113, R115 ;  /* 0x0000007168737223 */ /* 0x000fe20000010073 */
[----:B------:R-:W-:Y:S01]  /*5d60*/  F2FP.SATFINITE.E4M3.F32.PACK_AB_MERGE_C R28, R107, R28, R8 ;  /* 0x0000001c6b1c723e */ /* 0x000fe20004807008 */
[--C-:B------:R-:W-:Y:S01]  /*5d70*/  HADD2.F32 R103, -RZ, R10.reuse.H0_H0 ;  /* 0x2000000aff677230 */ /* 0x100fe20000004100 */
[----:B------:R-:W-:Y:S01]  /*5d80*/  F2FP.SATFINITE.E4M3.F32.PACK_AB_MERGE_C R108, R121, R108, RZ ;  /* 0x0000006c796c723e */ /* 0x000fe200048070ff */
[----:B------:R-:W-:Y:S01]  /*5d90*/  HADD2.F32 R106, -RZ, R11.H0_H0 ;  /* 0x2000000bff6a7230 */ /* 0x000fe20000004100 */
[----:B------:R-:W-:Y:S01]  /*5da0*/  F2FP.F16.E4M3.UNPACK_B R104, R6 ;  /* 0x00000006ff68723e */ /* 0x000fe200020006ff */
[----:B------:R-:W-:Y:S01]  /*5db0*/  HADD2.F32 R8, -RZ, R9.H0_H0 ;  /* 0x20000009ff087230 */ /* 0x000fe20000004100 */
[----:B------:R-:W-:Y:S01]  /*5dc0*/  F2FP.SATFINITE.E4M3.F32.PACK_AB_MERGE_C R34, R115, R34, R108 ;  /* 0x000000227322723e */ /* 0x000fe2000480706c */
[----:B------:R-:W-:-:S02]  /*5dd0*/  HADD2.F32 R10, -RZ, R10.H1_H1 ;  /* 0x3000000aff0a7230 */ /* 0x000fc40000004100 */
[CC--:B------:R-:W-:Y:S01]  /*5de0*/  FMUL.FTZ R107, R103.reuse, R106.reuse ;  /* 0x0000006a676b7220 */ /* 0x0c0fe20000410000 */
[--C-:B------:R-:W-:Y:S02]  /*5df0*/  HADD2.F32 R105, -RZ, R104.reuse.H0_H0 ;  /* 0x20000068ff697230 */ /* 0x100fe40000004100 */
[C---:B------:R-:W-:Y:S01]  /*5e00*/  FMUL.FTZ R108, R8.reuse, R106 ;  /* 0x0000006a086c7220 */ /* 0x040fe20000410000 */
[----:B------:R-:W-:Y:S01]  /*5e10*/  HADD2.F32 R106, -RZ, R11.H1_H1 ;  /* 0x3000000bff6a7230 */ /* 0x000fe20000004100 */
[----:B------:R-:W-:Y:S01]  /*5e20*/  F2FP.F16.E4M3.UNPACK_B R33, R33.H1 ;  /* 0x00000021ff21723e */ /* 0x000fe200030006ff */
[----:B------:R-:W-:Y:S02]  /*5e30*/  HADD2.F32 R11, -RZ, R9.H1_H1 ;  /* 0x30000009ff0b7230 */ /* 0x000fe40000004100 */
[-C--:B------:R-:W-:Y:S01]  /*5e40*/  FFMA.FTZ R8, R8, R105.reuse, -R107 ;  /* 0x0000006908087223 */ /* 0x080fe2000001086b */
[----:B------:R-:W-:Y:S01]  /*5e50*/  FFMA.FTZ R9, R103, R105, R108 ;  /* 0x0000006967097223 */ /* 0x000fe2000001006c */
[----:B------:R-:W-:-:S02]  /*5e60*/  HADD2.F32 R104, -RZ, R104.H1_H1 ;  /* 0x30000068ff687230 */ /* 0x000fc40000004100 */
[-C--:B------:R-:W-:Y:S01]  /*5e70*/  FMUL.FTZ R108, R10, R106.reuse ;  /* 0x0000006a0a6c7220 */ /* 0x080fe20000410000 */
[C---:B------:R-:W-:Y:S01]  /*5e80*/  FMUL.FTZ R103, R11.reuse, R106 ;  /* 0x0000006a0b677220 */ /* 0x040fe20000410000 */
[----:B------:R-:W-:Y:S01]  /*5e90*/  F2FP.F16.E4M3.UNPACK_B R105, R7.H1 ;  /* 0x00000007ff69723e */ /* 0x000fe200030006ff */
[----:B------:R-:W-:Y:S01]  /*5ea0*/  FFMA.FTZ R30, R30, R113, -R119 ;  /* 0x000000711e1e7223 */ /* 0x000fe20000010877 */
[----:B------:R-:W-:Y:S01]  /*5eb0*/  F2FP.F16.E4M3.UNPACK_B R29, R29.H1 ;  /* 0x0000001dff1d723e */ /* 0x000fe200030006ff */
[-C--:B------:R-:W-:Y:S01]  /*5ec0*/  FFMA.FTZ R11, R11, R104.reuse, -R108 ;  /* 0x000000680b0b7223 */ /* 0x080fe2000001086c */
[----:B------:R-:W-:Y:S01]  /*5ed0*/  FFMA.FTZ R10, R10, R104, R103 ;  /* 0x000000680a0a7223 */ /* 0x000fe20000010067 */
[----:B------:R-:W-:Y:S01]  /*5ee0*/  F2FP.F16.E4M3.UNPACK_B R6, R6.H1 ;  /* 0x00000006ff06723e */ /* 0x000fe200030006ff */
[----:B------:R-:W-:Y:S01]  /*5ef0*/  HADD2.F32 R103, -RZ, R33.H0_H0 ;  /* 0x20000021ff677230 */ /* 0x000fe20000004100 */
[----:B------:R-:W-:Y:S01]  /*5f00*/  F2FP.F16.E4M3.UNPACK_B R113, R5 ;  /* 0x00000005ff71723e */ /* 0x000fe200020006ff */
[----:B------:R-:W-:Y:S01]  /*5f10*/  HADD2.F32 R108, -RZ, R105.H0_H0 ;  /* 0x20000069ff6c7230 */ /* 0x000fe20000004100 */
[----:B------:R-:W-:Y:S01]  /*5f20*/  F2FP.SATFINITE.E4M3.F32.PACK_AB_MERGE_C R30, R30, R117, R109 ;  /* 0x000000751e1e723e */ /* 0x000fe2000480706d */
[----:B------:R-:W-:Y:S01]  /*5f30*/  HADD2.F32 R7, -RZ, R29.H0_H0 ;  /* 0x2000001dff077230 */ /* 0x000fe20000004100 */
[----:B------:R-:W-:Y:S01]  /*5f40*/  F2FP.F16.E4M3.UNPACK_B R114, R5.H1 ;  /* 0x00000005ff72723e */ /* 0x000fe200030006ff */
[----:B------:R-:W-:-:S02]  /*5f50*/  HADD2.F32 R106, -RZ, R6.H0_H0 ;  /* 0x20000006ff6a7230 */ /* 0x000fc40000004100 */
[-C--:B------:R-:W-:Y:S01]  /*5f60*/  FMUL.FTZ R110, R103, R108.reuse ;  /* 0x0000006c676e7220 */ /* 0x080fe20000410000 */
[----:B------:R-:W-:Y:S02]  /*5f70*/  HADD2.F32 R29, -RZ, R29.H1_H1 ;  /* 0x3000001dff1d7230 */ /* 0x000fe40000004100 */
[C---:B------:R-:W-:Y:S01]  /*5f80*/  FMUL.FTZ R108, R7.reuse, R108 ;  /* 0x0000006c076c7220 */ /* 0x040fe20000410000 */
[----:B------:R-:W-:Y:S01]  /*5f90*/  HADD2.F32 R104, -RZ, R33.H1_H1 ;  /* 0x30000021ff687230 */ /* 0x000fe20000004100 */
[-C--:B------:R-:W-:Y:S01]  /*5fa0*/  F2FP.F16.E4M3.UNPACK_B R33, R31.reuse ;  /* 0x0000001fff21723e */ /* 0x080fe200020006ff */
[----:B------:R-:W-:Y:S01]  /*5fb0*/  HADD2.F32 R105, -RZ, R105.H1_H1 ;  /* 0x30000069ff697230 */ /* 0x000fe20000004100 */
[----:B------:R-:W-:Y:S01]  /*5fc0*/  F2FP.F16.E4M3.UNPACK_B R31, R31.H1 ;  /* 0x0000001fff1f723e */ /* 0x000fe200030006ff */
[----:B------:R-:W-:Y:S02]  /*5fd0*/  HADD2.F32 R107, -RZ, R6.H1_H1 ;  /* 0x30000006ff6b7230 */ /* 0x000fe40000004100 */
[-C--:B------:R-:W-:Y:S01]  /*5fe0*/  FFMA.FTZ R6, R7, R106.reuse, -R110 ;  /* 0x0000006a07067223 */ /* 0x080fe2000001086e */
[----:B------:R-:W-:Y:S01]  /*5ff0*/  FFMA.FTZ R7, R103, R106, R108 ;  /* 0x0000006a67077223 */ /* 0x000fe2000001006c */
[CC--:B------:R-:W-:Y:S01]  /*6000*/  FMUL.FTZ R112, R104.reuse, R105.reuse ;  /* 0x0000006968707220 */ /* 0x0c0fe20000410000 */
[C---:B------:R-:W-:Y:S01]  /*6010*/  FMUL.FTZ R103, R29.reuse, R105 ;  /* 0x000000691d677220 */ /* 0x040fe20000410000 */
[-C--:B------:R-:W-:Y:S01]  /*6020*/  F2FP.F16.E4M3.UNPACK_B R105, R35.reuse ;  /* 0x00000023ff69723e */ /* 0x080fe200020006ff */
[----:B------:R-:W-:Y:S01]  /*6030*/  HADD2.F32 R5, -RZ, R114.H0_H0 ;  /* 0x20000072ff057230 */ /* 0x000fe20000004100 */
[----:B------:R-:W-:Y:S01]  /*6040*/  F2FP.F16.E4M3.UNPACK_B R106, R35.H1 ;  /* 0x00000023ff6a723e */ /* 0x000fe200030006ff */
[-C--:B------:R-:W-:Y:S01]  /*6050*/  FFMA.FTZ R29, R29, R107.reuse, -R112 ;  /* 0x0000006b1d1d7223 */ /* 0x080fe20000010870 */
[----:B------:R-:W-:Y:S01]  /*6060*/  FFMA.FTZ R104, R104, R107, R103 ;  /* 0x0000006b68687223 */ /* 0x000fe20000010067 */
[-C--:B------:R-:W-:Y:S01]  /*6070*/  F2FP.F16.E4M3.UNPACK_B R109, R4.reuse ;  /* 0x00000004ff6d723e */ /* 0x080fe200020006ff */
[----:B------:R-:W-:Y:S01]  /*6080*/  HADD2.F32 R35, -RZ, R33.H0_H0 ;  /* 0x20000021ff237230 */ /* 0x000fe20000004100 */
[----:B------:R-:W-:Y:S01]  /*6090*/  F2FP.F16.E4M3.UNPACK_B R110, R4.H1 ;  /* 0x00000004ff6e723e */ /* 0x000fe200030006ff */
[----:B------:R-:W-:Y:S01]  /*60a0*/  HADD2.F32 R107, -RZ, R105.H0_H0 ;  /* 0x20000069ff6b7230 */ /* 0x000fe20000004100 */
[----:B------:R-:W-:Y:S01]  /*60b0*/  F2FP.SATFINITE.E4M3.F32.PACK_AB_MERGE_C R6, R29, R6, RZ ;  /* 0x000000061d06723e */ /* 0x000fe200048070ff */
[----:B------:R-:W-:Y:S01]  /*60c0*/  HADD2.F32 R4, -RZ, R113.H0_H0 ;  /* 0x20000071ff047230 */ /* 0x000fe20000004100 */
        /* <DEDUP_REMOVED lines=9> */
[----:B------:R-:W-:Y:S02]  /*6160*/  HADD2.F32 R114, -RZ, R114.H1_H1 ;  /* 0x30000072ff727230 */ /* 0x000fe40000004100 */
[----:B------:R-:W-:Y:S01]  /*6170*/  FMUL.FTZ R115, R103, R5 ;  /* 0x0000000567737220 */ /* 0x000fe20000410000 */
[----:B------:R-:W-:-:S02]  /*6180*/  HADD2.F32 R31, -RZ, R31.H1_H1 ;  /* 0x3000001fff1f7230 */ /* 0x000fc40000004100 */
[-C--:B------:R-:W-:Y:S01]  /*6190*/  FFMA.FTZ R4, R35, R112.reuse, -R116 ;  /* 0x0000007023047223 */ /* 0x080fe20000010874 */
[--C-:B------:R-:W-:Y:S02]  /*61a0*/  HADD2.F32 R111, -RZ, R110.reuse.H0_H0 ;  /* 0x2000006eff6f7230 */ /* 0x100fe40000004100 */
[----:B------:R-:W-:Y:S01]  /*61b0*/  FFMA.FTZ R5, R107, R112, R118 ;  /* 0x000000706b057223 */ /* 0x000fe20000010076 */
[----:B------:R-:W-:Y:S02]  /*61c0*/  HADD2.F32 R105, -RZ, R105.H1_H1 ;  /* 0x30000069ff697230 */ /* 0x000fe40000004100 */
[-C--:B------:R-:W-:Y:S01]  /*61d0*/  FMUL.FTZ R116, R106, R114.reuse ;  /* 0x000000726a747220 */ /* 0x080fe20000410000 */
[----:B------:R-:W-:Y:S02]  /*61e0*/  HADD2.F32 R112, -RZ, R113.H1_H1 ;  /* 0x30000071ff707230 */ /* 0x000fe40000004100 */
[----:B------:R-:W-:Y:S01]  /*61f0*/  FMUL.FTZ R35, R31, R114 ;  /* 0x000000721f237220 */ /* 0x000fe20000410000 */
[----:B------:R-:W-:-:S02]  /*6200*/  HADD2.F32 R110, -RZ, R110.H1_H1 ;  /* 0x3000006eff6e7230 */ /* 0x000fc40000004100 */
[-C--:B------:R-:W-:Y:S01]  /*6210*/  FFMA.FTZ R115, R108, R111.reuse, R115 ;  /* 0x0000006f6c737223 */ /* 0x080fe20000010073 */
[----:B------:R-:W-:Y:S02]  /*6220*/  HADD2.F32 R33, -RZ, R33.H1_H1 ;  /* 0x30000021ff217230 */ /* 0x000fe40000004100 */
[----:B------:R-:W-:Y:S01]  /*6230*/  FFMA.FTZ R120, R103, R111, -R120 ;  /* 0x0000006f67787223 */ /* 0x000fe20000010878 */
[----:B------:R-:W-:Y:S02]  /*6240*/  HADD2.F32 R108, -RZ, R109.H1_H1 ;  /* 0x3000006dff6c7230 */ /* 0x000fe40000004100 */
[----:B------:R-:W-:Y:S01]  /*6250*/  FMUL.FTZ R114, R105, R112 ;  /* 0x0000007069727220 */ /* 0x000fe20000410000 */
[----:B------:R-:W-:Y:S01]  /*6260*/  FFMA.FTZ R31, R31, R110, -R116 ;  /* 0x0000006e1f1f7223 */ /* 0x000fe20000010874 */
[C---:B------:R-:W-:Y:S01]  /*6270*/  FMUL.FTZ R112, R33.reuse, R112 ;  /* 0x0000007021707220 */ /* 0x040fe20000410000 */
[----:B------:R-:W-:Y:S01]  /*6280*/  FFMA.FTZ R106, R106, R110, R35 ;  /* 0x0000006e6a6a7223 */ /* 0x000fe20000010023 */
[----:B------:R-:W-:-:S02]  /*6290*/  FFMA.FTZ R33, R33, R108, -R114 ;  /* 0x0000006c21217223 */ /* 0x000fc40000010872 */
[----:B------:R-:W-:Y:S01]  /*62a0*/  FFMA.FTZ R112, R105, R108, R112 ;  /* 0x0000006c69707223 */ /* 0x000fe20000010070 */
[----:B------:R-:W-:Y:S02]  /*62b0*/  F2FP.SATFINITE.E4M3.F32.PACK_AB_MERGE_C R31, R31, R120, RZ ;  /* 0x000000781f1f723e */ /* 0x000fe400048070ff */
[----:B------:R-:W-:Y:S02]  /*62c0*/  F2FP.SATFINITE.E4M3.F32.PACK_AB_MERGE_C R106, R106, R115, RZ ;  /* 0x000000736a6a723e */ /* 0x000fe400048070ff */
[----:B------:R-:W-:Y:S02]  /*62d0*/  F2FP.SATFINITE.E4M3.F32.PACK_AB_MERGE_C R31, R33, R4, R31 ;  /* 0x00000004211f723e */ /* 0x000fe4000480701f */
[----:B------:R-:W-:Y:S02]  /*62e0*/  F2FP.SATFINITE.E4M3.F32.PACK_AB_MERGE_C R33, R10, R9, R7 ;  /* 0x000000090a21723e */ /* 0x000fe40004807007 */
[----:B------:R-:W-:-:S07]  /*62f0*/  F2FP.SATFINITE.E4M3.F32.PACK_AB_MERGE_C R35, R112, R5, R106 ;  /* 0x000000057023723e */ /* 0x000fce000480706a */
.L_x_1462:
[----:B------:R-:W-:Y:S05]  /*6300*/  BSYNC B2 ;  /* 0x0000000000027941 */ /* 0x000fea0003800000 */
.L_x_1461:
[----:B------:R-:W-:Y:S02]  /*6310*/  ISETP.GE.AND P5, PT, R101, R98, PT ;  /* 0x000000626500720c */ /* 0x000fe40003fa6270 */
[----:B------:R-:W-:-:S11]  /*6320*/  P2R R5, PR, RZ, 0x1 ;  /* 0x00000001ff057803 */ /* 0x000fd60000000000 */
[--C-:B------:R-:W-:Y:S02]  /*6330*/  @!P5 SHF.R.S32.HI R4, RZ, 0x1f, R101.reuse ;  /* 0x0000001fff04d819 */ /* 0x100fe40000011465 */
[----:B------:R-:W-:-:S04]  /*6340*/  @!P5 IADD3 R7, P0, P6, R44, R84, R101 ;  /* 0x000000542c07d210 */ /* 0x000fc80007e1e065 */
[----:B------:R-:W-:Y:S02]  /*6350*/  @!P5 IADD3.X R8, R0, R97, R4, P0, P6 ;  /* 0x000000610008d210 */ /* 0x000fe400007ec404 */
[----:B------:R-:W-:Y:S02]  /*6360*/  IADD3 R4, P6, R99, R76, RZ ;  /* 0x0000004c63047210 */ /* 0x000fe40007fde0ff */
[----:B------:R-:W-:-:S03]  /*6370*/  ISETP.NE.AND P0, PT, R5, RZ, PT ;  /* 0x000000ff0500720c */ /* 0x000fc60003f05270 */
[----:B------:R-:W-:Y:S01]  /*6380*/  IMAD.X R5, R102, 0x1, R77, P6 ;  /* 0x0000000166057824 */ /* 0x000fe200030e064d */
[----:B------:R-:W-:-:S04]  /*6390*/  @!P5 IADD3 R6, P6, R7, R76, RZ ;  /* 0x0000004c0706d210 */ /* 0x000fc80007fde0ff */
[----:B-1----:R1:W-:Y:S01]  /*63a0*/  STG.E.128 desc[UR46][R4.64], R28 ;  /* 0x0000001c04007986 */ /* 0x0023e2000c101d2e */
[----:B------:R-:W-:-:S05]  /*63b0*/  @!P5 IMAD.X R7, R8, 0x1, R77, P6 ;  /* 0x000000010807d824 */ /* 0x000fca00030e064d */
[----:B--2---:R1:W-:Y:S03]  /*63c0*/  @!P5 STG.E.128 desc[UR46][R6.64], R32 ;  /* 0x000000200600d986 */ /* 0x0043e6000c101d2e */
.L_x_1460:
[----:B------:R-:W-:Y:S05]  /*63d0*/  BSYNC B1 ;  /* 0x0000000000017941 */ /* 0x000fea0003800000 */
.L_x_1459:
[----:B------:R-:W-:Y:S01]  /*63e0*/  ISETP.GE.OR P5, PT, R219, R90, P1 ;  /* 0x0000005adb00720c */ /* 0x000fe20000fa6670 */
[-C--:B-12---:R-:W-:Y:S02]  /*63f0*/  IMAD R4, R69, R82.reuse, RZ ;  /* 0x0000005245047224 */ /* 0x086fe400078e02ff */
[----:B------:R-:W-:-:S04]  /*6400*/  IMAD.WIDE.U32 R80, R219, R82, R80 ;  /* 0x00000052db507225 */ /* 0x000fc800078e0050 */
[----:B------:R-:W-:-:S06]  /*6410*/  IMAD R31, R219, R83, R4 ;  /* 0x00000053db1f7224 */ /* 0x000fcc00078e0204 */
[----:B------:R-:W-:Y:S05]  /*6420*/  @P5 BRA `(.L_x_1449) ;  /* 0x0000001000605947 */ /* 0x000fea0003800000 */
[----:B------:R-:W-:Y:S01]  /*6430*/  SEL R100, R71, R100, !P0 ;  /* 0x0000006447647207 */ /* 0x000fe20004000000 */
[----:B------:R-:W-:Y:S01]  /*6440*/  IMAD.IADD R31, R81, 0x1, R31 ;  /* 0x00000001511f7824 */ /* 0x000fe200078e021f */
[----:B------:R-:W-:Y:S01]  /*6450*/  IADD3 R29, P5, P6, R44, R80, R74 ;  /* 0x000000502c1d7210 */ /* 0x000fe20007ebe04a */
[----:B------:R-:W-:Y:S01]  /*6460*/  BSSY B1, `(.L_x_1463) ;  /* 0x00000f0000017945 */ /* 0x000fe20003800000 */
[----:B------:R-:W-:Y:S02]  /*6470*/  SHF.R.S32.HI R5, RZ, 0x1f, R100 ;  /* 0x0000001fff057819 */ /* 0x000fe40000011464 */
[----:B------:R-:W-:Y:S02]  /*6480*/  IADD3.X R4, R0, R31, R86, P5, P6 ;  /* 0x0000001f00047210 */ /* 0x000fe40002fec456 */
[----:B------:R-:W-:Y:S02]  /*6490*/  LEA.HI R100, R5, R100, RZ, 0x5 ;  /* 0x0000006405647211 */ /* 0x000fe400078f28ff */
[----:B------:R-:W-:-:S02]  /*64a0*/  IADD3 R28, P5, R29, R76, RZ ;  /* 0x0000004c1d1c7210 */ /* 0x000fc40007fbe0ff */
[----:B------:R-:W-:Y:S02]  /*64b0*/  LEA.HI.SX32 R100, R100, R79, 0x1b ;  /* 0x0000004f64647211 */ /* 0x000fe400078fdaff */
[----:B------:R-:W-:Y:S01]  /*64c0*/  SHF.R.U32.HI R7, RZ, 0x3, R203 ;  /* 0x00000003ff077819 */ /* 0x000fe200000116cb */
[----:B------:R-:W-:Y:S01]  /*64d0*/  IMAD.X R29, R4, 0x1, R77, P5 ;  /* 0x00000001041d7824 */ /* 0x000fe200028e064d */
[----:B------:R-:W-:Y:S01]  /*64e0*/  SHF.R.S32.HI R5, RZ, 0x1f, R100 ;  /* 0x0000001fff057819 */ /* 0x000fe20000011464 */
[----:B------:R-:W-:-:S03]  /*64f0*/  IMAD.SHL.U32 R33, R100, 0x10, RZ ;  /* 0x0000001064217824 */ /* 0x000fc600078e00ff */
[----:B------:R-:W-:Y:S02]  /*6500*/  LEA.HI R5, R5, R100, RZ, 0x3 ;  /* 0x0000006405057211 */ /* 0x000fe400078f18ff */
[----:B------:R-:W-:-:S03]  /*6510*/  LOP3.LUT R4, R203, 0x70, R33, 0xf8, !PT ;  /* 0x00000070cb047812 */ /* 0x000fc600078ef821 */
[----:B------:R-:W-:Y:S01]  /*6520*/  IMAD.SHL.U32 R6, R5, 0x400, RZ ;  /* 0x0000040005067824 */ /* 0x000fe200078e00ff */
[----:B------:R-:W-:-:S04]  /*6530*/  LOP3.LUT R5, R4, R7, RZ, 0x3c, !PT ;  /* 0x0000000704057212 */ /* 0x000fc800078e3cff */
[----:B------:R-:W-:-:S04]  /*6540*/  LOP3.LUT R6, R6, 0xffffe000, RZ, 0xc0, !PT ;  /* 0xffffe00006067812 */ /* 0x000fc800078ec0ff */
[----:B------:R-:W-:Y:S01]  /*6550*/  IADD3 R7, R5, R6, R212 ;  /* 0x0000000605077210 */ /* 0x000fe20007ffe0d4 */
[----:B------:R-:W-:-:S04]  /*6560*/  IMAD R5, R192, 0x4000, R41 ;  /* 0x00004000c0057824 */ /* 0x000fc800078e0229 */
[----:B------:R-:W-:Y:S02]  /*6570*/  IMAD R7, R192, 0x4000, R7 ;  /* 0x00004000c0077824 */ /* 0x000fe400078e0207 */
[C---:B------:R-:W-:Y:S02]  /*6580*/  IMAD.IADD R5, R16.reuse, 0x1, R5 ;  /* 0x0000000110057824 */ /* 0x040fe400078e0205 */
[----:B------:R-:W-:-:S04]  /*6590*/  IMAD.IADD R8, R16, 0x1, R7 ;  /* 0x0000000110087824 */ /* 0x000fc800078e0207 */
[----:B------:R-:W1:Y:S04]  /*65a0*/  LDS.128 R4, [R5+0x20000] ;  /* 0x0200000005047984 */ /* 0x000e680000000c00 */
[----:B------:R-:W2:Y:S01]  /*65b0*/  LDS.128 R8, [R8+0x20000] ;  /* 0x0200000008087984 */ /* 0x000ea20000000c00 */
[----:B------:R-:W-:Y:S05]  /*65c0*/  @P4 BRA `(.L_x_1464) ;  /* 0x0000000c00644947 */ /* 0x000fea0003800000 */
[----:B------:R-:W-:Y:S01]  /*65d0*/  SHF.R.U32.HI R100, RZ, 0x8, R13 ;  /* 0x00000008ff647819 */ /* 0x000fe2000001160d */
[----:B-1----:R-:W-:Y:S01]  /*65e0*/  IMAD.MOV.U32 R24, RZ, RZ, R4 ;  /* 0x000000ffff187224 */ /* 0x002fe200078e0004 */
[----:B------:R-:W-:Y:S01]  /*65f0*/  LOP3.LUT R14, R13, 0xff, RZ, 0xc0, !PT ;  /* 0x000000ff0d0e7812 */ /* 0x000fe200078ec0ff */
[----:B------:R-:W-:Y:S01]  /*6600*/  IMAD.MOV.U32 R12, RZ, RZ, R5 ;  /* 0x000000ffff0c7224 */ /* 0x000fe200078e0005 */
[----:B------:R-:W-:Y:S01]  /*6610*/  SHF.R.U32.HI R99, RZ, 0x18, R13 ;  /* 0x00000018ff637819 */ /* 0x000fe2000001160d */
[----:B------:R-:W-:Y:S01]  /*6620*/  IMAD.SHL.U32 R4, R100, 0x100, RZ ;  /* 0x0000010064047824 */ /* 0x000fe200078e00ff */
[--C-:B------:R-:W-:Y:S02]  /*6630*/  SHF.R.U32.HI R85, RZ, 0x8, R15.reuse ;  /* 0x00000008ff557819 */ /* 0x100fe4000001160f */
[----:B------:R-:W-:Y:S02]  /*6640*/  PRMT R5, R99, 0x654, R14 ;  /* 0x0000065463057816 */ /* 0x000fe4000000000e */
[----:B------:R-:W-:-:S02]  /*6650*/  SHF.R.U32.HI R97, RZ, 0x10, R15 ;  /* 0x00000010ff617819 */ /* 0x000fc4000001160f */
[----:B------:R-:W-:Y:S02]  /*6660*/  LOP3.LUT R26, R15, 0xff, RZ, 0xc0, !PT ;  /* 0x000000ff0f1a7812 */ /* 0x000fe400078ec0ff */
[----:B------:R-:W-:Y:S02]  /*6670*/  SHF.R.U32.HI R15, RZ, 0x18, R15 ;  /* 0x00000018ff0f7819 */ /* 0x000fe4000001160f */
[----:B------:R-:W-:Y:S01]  /*6680*/  LOP3.LUT R5, R5, 0xff00, R4, 0xf8, !PT ;  /* 0x0000ff0005057812 */ /* 0x000fe200078ef804 */
[----:B------:R-:W-:Y:S01]  /*6690*/  IMAD.SHL.U32 R4, R85, 0x100, RZ ;  /* 0x0000010055047824 */ /* 0x000fe200078e00ff */
[----:B------:R-:W-:Y:S02]  /*66a0*/  SHF.R.U32.HI R34, RZ, 0x8, R25 ;  /* 0x00000008ff227819 */ /* 0x000fe40000011619 */
[----:B------:R-:W-:Y:S01]  /*66b0*/  SHF.R.U32.HI R101, RZ, 0x10, R13 ;  /* 0x00000010ff657819 */ /* 0x000fe2000001160d */
[----:B------:R-:W-:Y:S01]  /*66c0*/  IMAD.MOV.U32 R13, RZ, RZ, R6 ;  /* 0x000000ffff0d7224 */ /* 0x000fe200078e0006 */
[----:B------:R-:W-:-:S02]  /*66d0*/  SHF.R.U32.HI R84, RZ, 0x10, R25 ;  /* 0x00000010ff547819 */ /* 0x000fc40000011619 */
[----:B------:R-:W-:Y:S01]  /*66e0*/  LOP3.LUT R30, R25, 0xff, RZ, 0xc0, !PT ;  /* 0x000000ff191e7812 */ /* 0x000fe200078ec0ff */
[----:B------:R-:W-:Y:S01]  /*66f0*/  IMAD.U32 R6, R101, 0x10000, RZ ;  /* 0x0001000065067824 */ /* 0x000fe200078e00ff */
[----:B------:R-:W-:Y:S01]  /*6700*/  SHF.R.U32.HI R35, RZ, 0x18, R25 ;  /* 0x00000018ff237819 */ /* 0x000fe20000011619 */
[----:B--2---:R-:W-:Y:S01]  /*6710*/  IMAD.MOV.U32 R25, RZ, RZ, R8 ;  /* 0x000000ffff197224 */ /* 0x004fe200078e0008 */
[--C-:B------:R-:W-:Y:S01]  /*6720*/  SHF.R.U32.HI R32, RZ, 0x8, R27.reuse ;  /* 0x00000008ff207819 */ /* 0x100fe2000001161b */
[----:B------:R-:W-:Y:S01]  /*6730*/  IMAD.SHL.U32 R8, R34, 0x100, RZ ;  /* 0x0000010022087824 */ /* 0x000fe200078e00ff */
[----:B------:R-:W-:Y:S02]  /*6740*/  PRMT R15, R15, 0x654, R26 ;  /* 0x000006540f0f7816 */ /* 0x000fe4000000001a */
[----:B------:R-:W-:Y:S01]  /*6750*/  SHF.R.U32.HI R82, RZ, 0x10, R27 ;  /* 0x00000010ff527819 */ /* 0x000fe2000001161b */
[----:B------:R-:W-:Y:S01]  /*6760*/  IMAD.SHL.U32 R14, R32, 0x100, RZ ;  /* 0x00000100200e7824 */ /* 0x000fe200078e00ff */
[----:B------:R-:W-:-:S02]  /*6770*/  LOP3.LUT R83, R27, 0xff0000ff, RZ, 0xc0, !PT ;  /* 0xff0000ff1b537812 */ /* 0x000fc400078ec0ff */
[----:B------:R-:W-:Y:S01]  /*6780*/  LOP3.LUT R15, R15, 0xff00, R4, 0xf8, !PT ;  /* 0x0000ff000f0f7812 */ /* 0x000fe200078ef804 */
[----:B------:R-:W-:Y:S01]  /*6790*/  IMAD.U32 R4, R97, 0x10000, RZ ;  /* 0x0001000061047824 */ /* 0x000fe200078e00ff */
[----:B------:R-:W-:Y:S01]  /*67a0*/  PRMT R27, R35, 0x654, R30 ;  /* 0x00000654231b7816 */ /* 0x000fe2000000001e */
[----:B------:R-:W-:Y:S01]  /*67b0*/  IMAD.U32 R82, R82, 0x10000, RZ ;  /* 0x0001000052527824 */ /* 0x000fe200078e00ff */
[----:B------:R-:W-:Y:S02]  /*67c0*/  F2FP.F16.E4M3.UNPACK_B R34, R96.H1 ;  /* 0x00000060ff22723e */ /* 0x000fe400030006ff */
[----:B------:R-:W-:Y:S02]  /*67d0*/  F2FP.F16.E4M3.UNPACK_B R30, R25.H1 ;  /* 0x00000019ff1e723e */ /* 0x000fe400030006ff */
[----:B------:R-:W-:Y:S02]  /*67e0*/  F2FP.F16.E4M3.UNPACK_B R26, R24.H1 ;  /* 0x00000018ff1a723e */ /* 0x000fe400030006ff */
[----:B------:R-:W-:Y:S01]  /*67f0*/  LOP3.LUT R35, R27, 0xff00, R8, 0xf8, !PT ;  /* 0x0000ff001b237812 */ /* 0x000fe200078ef808 */
[----:B------:R-:W-:Y:S01]  /*6800*/  IMAD.U32 R8, R84, 0x10000, RZ ;  /* 0x0001000054087824 */ /* 0x000fe200078e00ff */
[----:B------:R-:W-:Y:S01]  /*6810*/  LOP3.LUT R83, R83, 0xff00, R14, 0xf8, !PT ;  /* 0x0000ff0053537812 */ /* 0x000fe200078ef80e */
[----:B------:R-:W-:Y:S01]  /*6820*/  HADD2.F32 R14, -RZ, R26.H0_H0 ;  /* 0x2000001aff0e7230 */ /* 0x000fe20000004100 */
[----:B------:R-:W-:Y:S01]  /*6830*/  LOP3.LUT R6, R5, 0xff0000, R6, 0xf8, !PT ;  /* 0x00ff000005067812 */ /* 0x000fe200078ef806 */
[----:B------:R-:W-:Y:S01]  /*6840*/  HADD2.F32 R5, -RZ, R34.H0_H0 ;  /* 0x20000022ff057230 */ /* 0x000fe20000004100 */
[----:B------:R-:W-:Y:S01]  /*6850*/  LOP3.LUT R4, R15, 0xff0000, R4, 0xf8, !PT ;  /* 0x00ff00000f047812 */ /* 0x000fe200078ef804 */
[----:B------:R-:W-:Y:S01]  /*6860*/  HADD2.F32 R15, -RZ, R30.H0_H0 ;  /* 0x2000001eff0f7230 */ /* 0x000fe20000004100 */
[----:B------:R-:W-:Y:S01]  /*6870*/  F2FP.F16.E4M3.UNPACK_B R27, R94.H1 ;  /* 0x0000005eff1b723e */ /* 0x000fe200030006ff */
[----:B------:R-:W-:-:S02]  /*6880*/  HADD2.F32 R34, -RZ, R34.H1_H1 ;  /* 0x30000022ff227230 */ /* 0x000fc40000004100 */
[CC--:B------:R-:W-:Y:S01]  /*6890*/  FMUL.FTZ R84, R14.reuse, R5.reuse ;  /* 0x000000050e547220 */ /* 0x0c0fe20000410000 */
[----:B------:R-:W-:Y:S01]  /*68a0*/  LOP3.LUT R8, R35, 0xff0000, R8, 0xf8, !PT ;  /* 0x00ff000023087812 */ /* 0x000fe200078ef808 */
[----:B------:R-:W-:Y:S01]  /*68b0*/  FMUL.FTZ R85, R15, R5 ;  /* 0x000000050f557220 */ /* 0x000fe20000410000 */
[--C-:B------:R-:W-:Y:S01]  /*68c0*/  HADD2.F32 R32, -RZ, R27.reuse.H0_H0 ;  /* 0x2000001bff207230 */ /* 0x100fe20000004100 */
[----:B------:R-:W-:Y:S01]  /*68d0*/  LOP3.LUT R5, R83, 0xff0000, R82, 0xf8, !PT ;  /* 0x00ff000053057812 */ /* 0x000fe200078ef852 */
[----:B------:R-:W-:Y:S01]  /*68e0*/  HADD2.F32 R82, -RZ, R27.H1_H1 ;  /* 0x3000001bff527230 */ /* 0x000fe20000004100 */
[----:B------:R-:W-:Y:S01]  /*68f0*/  F2FP.F16.E4M3.UNPACK_B R96, R96 ;  /* 0x00000060ff60723e */ /* 0x000fe200020006ff */
[----:B------:R-:W-:Y:S02]  /*6900*/  HADD2.F32 R27, -RZ, R26.H1_H1 ;  /* 0x3000001aff1b7230 */ /* 0x000fe40000004100 */
[-C--:B------:R-:W-:Y:S01]  /*6910*/  FFMA.FTZ R14, R14, R32.reuse, -R85 ;  /* 0x000000200e0e7223 */ /* 0x080fe20000010855 */
[----:B------:R-:W-:Y:S01]  /*6920*/  FFMA.FTZ R15, R15, R32, R84 ;  /* 0x000000200f0f7223 */ /* 0x000fe20000010054 */
[----:B------:R-:W-:Y:S01]  /*6930*/  HADD2.F32 R35, -RZ, R30.H1_H1 ;  /* 0x3000001eff237230 */ /* 0x000fe20000004100 */
[----:B------:R-:W-:Y:S01]  /*6940*/  F2FP.F16.E4M3.UNPACK_B R32, R25 ;  /* 0x00000019ff20723e */ /* 0x000fe200020006ff */
[----:B------:R-:W-:Y:S01]  /*6950*/  FMUL.FTZ R84, R27, R34 ;  /* 0x000000221b547220 */ /* 0x000fe20000410000 */
[----:B------:R-:W-:Y:S01]  /*6960*/  F2FP.F16.E4M3.UNPACK_B R30, R24 ;  /* 0x00000018ff1e723e */ /* 0x000fe200020006ff */
[----:B------:R-:W-:Y:S01]  /*6970*/  HADD2.F32 R83, -RZ, R96.H0_H0 ;  /* 0x20000060ff537230 */ /* 0x000fe20000004100 */
[----:B------:R-:W-:Y:S01]  /*6980*/  F2FP.F16.E4M3.UNPACK_B R94, R94 ;  /* 0x0000005eff5e723e */ /* 0x000fe200020006ff */
[----:B------:R-:W-:Y:S01]  /*6990*/  FMUL.FTZ R24, R35, R34 ;  /* 0x0000002223187220 */ /* 0x000fe20000410000 */
[----:B------:R-:W-:-:S02]  /*69a0*/  HADD2.F32 R34, -RZ, R32.H0_H0 ;  /* 0x20000020ff227230 */ /* 0x000fc40000004100 */
[----:B------:R-:W-:Y:S02]  /*69b0*/  HADD2.F32 R26, -RZ, R30.H0_H0 ;  /* 0x2000001eff1a7230 */ /* 0x000fe40000004100 */
[-C--:B------:R-:W-:Y:S01]  /*69c0*/  FFMA.FTZ R25, R27, R82.reuse, -R24 ;  /* 0x000000521b197223 */ /* 0x080fe20000010818 */
[----:B------:R-:W-:Y:S02]  /*69d0*/  HADD2.F32 R27, -RZ, R94.H0_H0 ;  /* 0x2000005eff1b7230 */ /* 0x000fe40000004100 */
[----:B------:R-:W-:Y:S01]  /*69e0*/  FFMA.FTZ R24, R35, R82, R84 ;  /* 0x0000005223187223 */ /* 0x000fe20000010054 */
[-C--:B------:R-:W-:Y:S01]  /*69f0*/  FMUL.FTZ R85, R34, R83.reuse ;  /* 0x0000005322557220 */ /* 0x080fe20000410000 */
[----:B------:R-:W-:Y:S01]  /*6a00*/  FMUL.FTZ R83, R26, R83 ;  /* 0x000000531a537220 */ /* 0x000fe20000410000 */
[----:B------:R-:W-:Y:S01]  /*6a10*/  HADD2.F32 R35, -RZ, R96.H1_H1 ;  /* 0x30000060ff237230 */ /* 0x000fe20000004100 */
[----:B------:R-:W-:Y:S01]  /*6a20*/  F2FP.SATFINITE.E4M3.F32.PACK_AB_MERGE_C R14, R25, R14, RZ ;  /* 0x0000000e190e723e */ /* 0x000fe200048070ff */
[----:B------:R-:W-:-:S02]  /*6a30*/  HADD2.F32 R82, -RZ, R32.H1_H1 ;  /* 0x30000020ff527230 */ /* 0x000fc40000004100 */
[-C--:B------:R-:W-:Y:S01]  /*6a40*/  FFMA.FTZ R26, R26, R27.reuse, -R85 ;  /* 0x0000001b1a1a7223 */ /* 0x080fe20000010855 */
[----:B------:R-:W-:Y:S02]  /*6a50*/  HADD2.F32 R30, -RZ, R30.H1_H1 ;  /* 0x3000001eff1e7230 */ /* 0x000fe40000004100 */
[----:B------:R-:W-:Y:S01]  /*6a60*/  FFMA.FTZ R27, R34, R27, R83 ;  /* 0x0000001b221b7223 */ /* 0x000fe20000010053 */
[----:B------:R-:W-:Y:S02]  /*6a70*/  HADD2.F32 R85, -RZ, R94.H1_H1 ;  /* 0x3000005eff557230 */ /* 0x000fe40000004100 */
[-C--:B------:R-:W-:Y:S01]  /*6a80*/  FMUL.FTZ R97, R82, R35.reuse ;  /* 0x0000002352617220 */ /* 0x080fe20000410000 */
[----:B------:R-:W-:Y:S01]  /*6a90*/  F2FP.F16.E4M3.UNPACK_B R83, R10.H1 ;  /* 0x0000000aff53723e */ /* 0x000fe200030006ff */
[C---:B------:R-:W-:Y:S01]  /*6aa0*/  FMUL.FTZ R99, R30.reuse, R35 ;  /* 0x000000231e637220 */ /* 0x040fe20000410000 */
[----:B------:R-:W-:Y:S01]  /*6ab0*/  F2FP.F16.E4M3.UNPACK_B R34, R95.H1 ;  /* 0x0000005fff22723e */ /* 0x000fe200030006ff */
[----:B------:R-:W-:Y:S01]  /*6ac0*/  FFMA.FTZ R35, R30, R85, -R97 ;  /* 0x000000551e237223 */ /* 0x000fe20000010861 */
[----:B------:R-:W-:Y:S01]  /*6ad0*/  F2FP.F16.E4M3.UNPACK_B R94, R93.H1 ;  /* 0x0000005dff5e723e */ /* 0x000fe200030006ff */
[--C-:B------:R-:W-:Y:S01]  /*6ae0*/  HADD2.F32 R84, -RZ, R83.reuse.H0_H0 ;  /* 0x20000053ff547230 */ /* 0x100fe20000004100 */
[----:B------:R-:W-:Y:S01]  /*6af0*/  F2FP.F16.E4M3.UNPACK_B R32, R13.H1 ;  /* 0x0000000dff20723e */ /* 0x000fe200030006ff */
[----:B------:R-:W-:Y:S01]  /*6b00*/  FFMA.FTZ R30, R82, R85, R99 ;  /* 0x00000055521e7223 */ /* 0x000fe20000010063 */
[--C-:B------:R-:W-:Y:S01]  /*6b10*/  HADD2.F32 R82, -RZ, R34.reuse.H1_H1 ;  /* 0x30000022ff527230 */ /* 0x100fe20000004100 */
[----:B------:R-:W-:Y:S01]  /*6b20*/  F2FP.F16.E4M3.UNPACK_B R95, R95 ;  /* 0x0000005fff5f723e */ /* 0x000fe200020006ff */
[----:B------:R-:W-:Y:S01]  /*6b30*/  HADD2.F32 R83, -RZ, R83.H1_H1 ;  /* 0x30000053ff537230 */ /* 0x000fe20000004100 */
[----:B------:R-:W-:Y:S01]  /*6b40*/  F2FP.F16.E4M3.UNPACK_B R13, R13 ;  /* 0x0000000dff0d723e */ /* 0x000fe200020006ff */
[----:B------:R-:W-:Y:S01]  /*6b50*/  HADD2.F32 R97, -RZ, R34.H0_H0 ;  /* 0x20000022ff617230 */ /* 0x000fe20000004100 */
[----:B------:R-:W-:Y:S01]  /*6b60*/  F2FP.F16.E4M3.UNPACK_B R93, R93 ;  /* 0x0000005dff5d723e */ /* 0x000fe200020006ff */
[----:B------:R-:W-:-:S02]  /*6b70*/  HADD2.F32 R34, -RZ, R32.H0_H0 ;  /* 0x20000020ff227230 */ /* 0x000fc40000004100 */
[-C--:B------:R-:W-:Y:S01]  /*6b80*/  FMUL.FTZ R101, R83, R82.reuse ;  /* 0x0000005253657220 */ /* 0x080fe20000410000 */
[----:B------:R-:W-:Y:S02]  /*6b90*/  HADD2.F32 R85, -RZ, R94.H0_H0 ;  /* 0x2000005eff557230 */ /* 0x000fe40000004100 */
[-C--:B------:R-:W-:Y:S01]  /*6ba0*/  FMUL.FTZ R99, R84, R97.reuse ;  /* 0x0000006154637220 */ /* 0x080fe20000410000 */
[----:B------:R-:W-:Y:S02]  /*6bb0*/  HADD2.F32 R32, -RZ, R32.H1_H1 ;  /* 0x30000020ff207230 */ /* 0x000fe40000004100 */
[C---:B------:R-:W-:Y:S01]  /*6bc0*/  FMUL.FTZ R97, R34.reuse, R97 ;  /* 0x0000006122617220 */ /* 0x040fe20000410000 */
[----:B------:R-:W-:Y:S02]  /*6bd0*/  HADD2.F32 R94, -RZ, R94.H1_H1 ;  /* 0x3000005eff5e7230 */ /* 0x000fe40000004100 */
[----:B------:R-:W-:Y:S01]  /*6be0*/  FFMA.FTZ R99, R34, R85, -R99 ;  /* 0x0000005522637223 */ /* 0x000fe20000010863 */
[----:B------:R-:W-:Y:S01]  /*6bf0*/  F2FP.SATFINITE.E4M3.F32.PACK_AB_MERGE_C R24, R24, R15, RZ ;  /* 0x0000000f1818723e */ /* 0x000fe200048070ff */
[----:B------:R-:W-:Y:S01]  /*6c00*/  FMUL.FTZ R82, R32, R82 ;  /* 0x0000005220527220 */ /* 0x000fe20000410000 */
[----:B------:R-:W-:Y:S01]  /*6c10*/  FFMA.FTZ R84, R84, R85, R97 ;  /* 0x0000005554547223 */ /* 0x000fe20000010061 */
[----:B------:R-:W-:Y:S01]  /*6c20*/  FFMA.FTZ R96, R32, R94, -R101 ;  /* 0x0000005e20607223 */ /* 0x000fe20000010865 */
[----:B------:R-:W-:Y:S01]  /*6c30*/  F2FP.F16.E4M3.UNPACK_B R32, R10 ;  /* 0x0000000aff20723e */ /* 0x000fe200020006ff */
[----:B------:R-:W-:-:S02]  /*6c40*/  HADD2.F32 R85, -RZ, R95.H0_H0 ;  /* 0x2000005fff557230 */ /* 0x000fc40000004100 */
[----:B------:R-:W-:Y:S01]  /*6c50*/  FFMA.FTZ R101, R83, R94, R82 ;  /* 0x0000005e53657223 */ /* 0x000fe20000010052 */
[----:B------:R-:W-:Y:S01]  /*6c60*/  HADD2.F32 R95, -RZ, R95.H1_H1 ;  /* 0x3000005fff5f7230 */ /* 0x000fe20000004100 */
[----:B------:R-:W-:Y:S01]  /*6c70*/  F2FP.SATFINITE.E4M3.F32.PACK_AB_MERGE_C R15, R35, R26, R14 ;  /* 0x0000001a230f723e */ /* 0x000fe2000480700e */
[--C-:B------:R-:W-:Y:S01]  /*6c80*/  HADD2.F32 R34, -RZ, R32.reuse.H0_H0 ;  /* 0x20000020ff227230 */ /* 0x100fe20000004100 */
[----:B------:R-:W-:Y:S01]  /*6c90*/  F2FP.F16.E4M3.UNPACK_B R26, R8 ;  /* 0x00000008ff1a723e */ /* 0x000fe200020006ff */
[--C-:B------:R-:W-:Y:S01]  /*6ca0*/  HADD2.F32 R10, -RZ, R13.reuse.H0_H0 ;  /* 0x2000000dff0a7230 */ /* 0x100fe20000004100 */
[----:B------:R-:W-:Y:S01]  /*6cb0*/  F2FP.F16.E4M3.UNPACK_B R25, R12 ;  /* 0x0000000cff19723e */ /* 0x000fe200020006ff */
[----:B------:R-:W-:Y:S02]  /*6cc0*/  HADD2.F32 R32, -RZ, R32.H1_H1 ;  /* 0x30000020ff207230 */ /* 0x000fe40000004100 */
[----:B------:R-:W-:Y:S01]  /*6cd0*/  FMUL.FTZ R97, R34, R85 ;  /* 0x0000005522617220 */ /* 0x000fe20000410000 */
[----:B------:R-:W-:Y:S01]  /*6ce0*/  HADD2.F32 R13, -RZ, R13.H1_H1 ;  /* 0x3000000dff0d7230 */ /* 0x000fe20000004100 */
[----:B------:R-:W-:Y:S01]  /*6cf0*/  F2FP.SATFINITE.E4M3.F32.PACK_AB_MERGE_C R14, R30, R27, R24 ;  /* 0x0000001b1e0e723e */ /* 0x000fe20004807018 */
[----:B------:R-:W-:-:S02]  /*6d00*/  HADD2.F32 R83, -RZ, R93.H0_H0 ;  /* 0x2000005dff537230 */ /* 0x000fc40000004100 */
[-C--:B------:R-:W-:Y:S01]  /*6d10*/  FMUL.FTZ R82, R32, R95.reuse ;  /* 0x0000005f20527220 */ /* 0x080fe20000410000 */
[----:B------:R-:W-:Y:S02]  /*6d20*/  HADD2.F32 R93, -RZ, R93.H1_H1 ;  /* 0x3000005dff5d7230 */ /* 0x000fe40000004100 */
[C---:B------:R-:W-:Y:S01]  /*6d30*/  FMUL.FTZ R95, R13.reuse, R95 ;  /* 0x0000005f0d5f7220 */ /* 0x040fe20000410000 */
[C---:B------:R-:W-:Y:S01]  /*6d40*/  FMUL.FTZ R85, R10.reuse, R85 ;  /* 0x000000550a557220 */ /* 0x040fe20000410000 */
[----:B------:R-:W-:Y:S01]  /*6d50*/  F2FP.F16.E4M3.UNPACK_B R30, R6 ;  /* 0x00000006ff1e723e */ /* 0x000fe200020006ff */
[----:B------:R-:W-:Y:S01]  /*6d60*/  FFMA.FTZ R97, R10, R83, -R97 ;  /* 0x000000530a617223 */ /* 0x000fe20000010861 */
[----:B------:R-:W-:Y:S01]  /*6d70*/  FFMA.FTZ R95, R32, R93, R95 ;  /* 0x0000005d205f7223 */ /* 0x000fe2000001005f */
[----:B------:R-:W-:Y:S01]  /*6d80*/  F2FP.F16.E4M3.UNPACK_B R32, R9 ;  /* 0x00000009ff20723e */ /* 0x000fe200020006ff */
[----:B------:R-:W-:Y:S01]  /*6d90*/  FFMA.FTZ R82, R13, R93, -R82 ;  /* 0x0000005d0d527223 */ /* 0x000fe20000010852 */
[----:B------:R-:W-:Y:S01]  /*6da0*/  HADD2.F32 R35, -RZ, R26.H0_H0 ;  /* 0x2000001aff237230 */ /* 0x000fe20000004100 */
[----:B------:R-:W-:Y:S01]  /*6db0*/  F2FP.SATFINITE.E4M3.F32.PACK_AB_MERGE_C R13, R96, R99, RZ ;  /* 0x00000063600d723e */ /* 0x000fe200048070ff */
[----:B------:R-:W-:-:S02]  /*6dc0*/  HADD2.F32 R24, -RZ, R25.H0_H0 ;  /* 0x20000019ff187230 */ /* 0x000fc40000004100 */
[----:B------:R-:W-:Y:S01]  /*6dd0*/  FFMA.FTZ R10, R34, R83, R85 ;  /* 0x00000053220a7223 */ /* 0x000fe20000010055 */
[----:B------:R-:W-:Y:S01]  /*6de0*/  HADD2.F32 R27, -RZ, R32.H0_H0 ;  /* 0x20000020ff1b7230 */ /* 0x000fe20000004100 */
[----:B------:R-:W-:Y:S01]  /*6df0*/  F2FP.SATFINITE.E4M3.F32.PACK_AB_MERGE_C R13, R82, R97, R13 ;  /* 0x00000061520d723e */ /* 0x000fe2000480700d */
[----:B------:R-:W-:Y:S02]  /*6e00*/  HADD2.F32 R34, -RZ, R30.H0_H0 ;  /* 0x2000001eff227230 */ /* 0x000fe40000004100 */
[-C--:B------:R-:W-:Y:S01]  /*6e10*/  FMUL.FTZ R82, R24, R35.reuse ;  /* 0x0000002318527220 */ /* 0x080fe20000410000 */
[----:B------:R-:W-:Y:S02]  /*6e20*/  HADD2.F32 R32, -RZ, R32.H1_H1 ;  /* 0x30000020ff207230 */ /* 0x000fe40000004100 */
[----:B------:R-:W-:Y:S01]  /*6e30*/  FMUL.FTZ R85, R27, R35 ;  /* 0x000000231b557220 */ /* 0x000fe20000410000 */
[----:B------:R-:W-:Y:S01]  /*6e40*/  HADD2.F32 R83, -RZ, R26.H1_H1 ;  /* 0x3000001aff537230 */ /* 0x000fe20000004100 */
[----:B------:R-:W-:Y:S01]  /*6e50*/  F2FP.F16.E4M3.UNPACK_B R12, R12.H1 ;  /* 0x0000000cff0c723e */ /* 0x000fe200030006ff */
[----:B------:R-:W-:-:S02]  /*6e60*/  HADD2.F32 R26, -RZ, R25.H1_H1 ;  /* 0x30000019ff1a7230 */ /* 0x000fc40000004100 */
[-C--:B------:R-:W-:Y:S01]  /*6e70*/  FFMA.FTZ R24, R24, R34.reuse, -R85 ;  /* 0x0000002218187223 */ /* 0x080fe20000010855 */
[----:B------:R-:W-:Y:S01]  /*6e80*/  FFMA.FTZ R25, R27, R34, R82 ;  /* 0x000000221b197223 */ /* 0x000fe20000010052 */
[----:B------:R-:W-:Y:S02]  /*6e90*/  HADD2.F32 R35, -RZ, R30.H1_H1 ;  /* 0x3000001eff237230 */ /* 0x000fe40000004100 */
[-C--:B------:R-:W-:Y:S01]  /*6ea0*/  FMUL.FTZ R85, R32, R83.reuse ;  /* 0x0000005320557220 */ /* 0x080fe20000410000 */
[----:B------:R-:W-:Y:S01]  /*6eb0*/  FMUL.FTZ R83, R26, R83 ;  /* 0x000000531a537220 */ /* 0x000fe20000410000 */
[----:B------:R-:W-:Y:S02]  /*6ec0*/  F2FP.F16.E4M3.UNPACK_B R27, R9.H1 ;  /* 0x00000009ff1b723e */ /* 0x000fe400030006ff */
[----:B------:R-:W-:Y:S01]  /*6ed0*/  F2FP.F16.E4M3.UNPACK_B R34, R8.H1 ;  /* 0x00000008ff22723e */ /* 0x000fe200030006ff */
[-C--:B------:R-:W-:Y:S01]  /*6ee0*/  FFMA.FTZ R8, R32, R35.reuse, R83 ;  /* 0x0000002320087223 */ /* 0x080fe20000010053 */
[----:B------:R-:W-:Y:S01]  /*6ef0*/  FFMA.FTZ R9, R26, R35, -R85 ;  /* 0x000000231a097223 */ /* 0x000fe20000010855 */
[--C-:B------:R-:W-:Y:S01]  /*6f00*/  HADD2.F32 R30, -RZ, R27.reuse.H0_H0 ;  /* 0x2000001bff1e7230 */ /* 0x100fe20000004100 */
[----:B------:R-:W-:Y:S01]  /*6f10*/  F2FP.F16.E4M3.UNPACK_B R6, R6.H1 ;  /* 0x00000006ff06723e */ /* 0x000fe200030006ff */
[----:B------:R-:W-:Y:S01]  /*6f20*/  HADD2.F32 R83, -RZ, R34.H0_H0 ;  /* 0x20000022ff537230 */ /* 0x000fe20000004100 */
[----:B------:R-:W-:Y:S01]  /*6f30*/  F2FP.SATFINITE.E4M3.F32.PACK_AB_MERGE_C R84, R101, R84, RZ ;  /* 0x000000546554723e */ /* 0x000fe200048070ff */
[----:B------:R-:W-:Y:S01]  /*6f40*/  HADD2.F32 R26, -RZ, R12.H0_H0 ;  /* 0x2000000cff1a7230 */ /* 0x000fe20000004100 */
[----:B------:R-:W-:Y:S01]  /*6f50*/  F2FP.F16.E4M3.UNPACK_B R82, R5 ;  /* 0x00000005ff52723e */ /* 0x000fe200020006ff */
[----:B------:R-:W-:-:S02]  /*6f60*/  HADD2.F32 R27, -RZ, R27.H1_H1 ;  /* 0x3000001bff1b7230 */ /* 0x000fc40000004100 */
[-C--:B------:R-:W-:Y:S01]  /*6f70*/  FMUL.FTZ R85, R30, R83.reuse ;  /* 0x000000531e557220 */ /* 0x080fe20000410000 */
[----:B------:R-:W-:Y:S02]  /*6f80*/  HADD2.F32 R34, -RZ, R34.H1_H1 ;  /* 0x30000022ff227230 */ /* 0x000fe40000004100 */
[----:B------:R-:W-:Y:S01]  /*6f90*/  FMUL.FTZ R83, R26, R83 ;  /* 0x000000531a537220 */ /* 0x000fe20000410000 */
[----:B------:R-:W-:Y:S01]  /*6fa0*/  HADD2.F32 R12, -RZ, R12.H1_H1 ;  /* 0x3000000cff0c7230 */ /* 0x000fe20000004100 */
[----:B------:R-:W-:Y:S01]  /*6fb0*/  F2FP.SATFINITE.E4M3.F32.PACK_AB_MERGE_C R10, R95, R10, R84 ;  /* 0x0000000a5f0a723e */ /* 0x000fe20004807054 */
[--C-:B------:R-:W-:Y:S02]  /*6fc0*/  HADD2.F32 R35, -RZ, R6.reuse.H0_H0 ;  /* 0x20000006ff237230 */ /* 0x100fe40000004100 */
[CC--:B------:R-:W-:Y:S01]  /*6fd0*/  FMUL.FTZ R93, R27.reuse, R34.reuse ;  /* 0x000000221b5d7220 */ /* 0x0c0fe20000410000 */
[----:B------:R-:W-:Y:S02]  /*6fe0*/  HADD2.F32 R32, -RZ, R6.H1_H1 ;  /* 0x30000006ff207230 */ /* 0x000fe40000004100 */
[----:B------:R-:W-:Y:S01]  /*6ff0*/  FMUL.FTZ R34, R12, R34 ;  /* 0x000000220c227220 */ /* 0x000fe20000410000 */
[----:B------:R-:W-:Y:S01]  /*7000*/  F2FP.F16.E4M3.UNPACK_B R84, R5.H1 ;  /* 0x00000005ff54723e */ /* 0x000fe200030006ff */
[----:B------:R-:W-:Y:S01]  /*7010*/  FFMA.FTZ R94, R30, R35, R83 ;  /* 0x000000231e5e7223 */ /* 0x000fe20000010053 */
[----:B------:R-:W-:Y:S01]  /*7020*/  F2FP.F16.E4M3.UNPACK_B R30, R11 ;  /* 0x0000000bff1e723e */ /* 0x000fe200020006ff */
[-C--:B------:R-:W-:Y:S01]  /*7030*/  FFMA.FTZ R95, R12, R32.reuse, -R93 ;  /* 0x000000200c5f7223 */ /* 0x080fe2000001085d */
[----:B------:R-:W-:Y:S01]  /*7040*/  FFMA.FTZ R97, R27, R32, R34 ;  /* 0x000000201b617223 */ /* 0x000fe20000010022 */
[----:B------:R-:W-:Y:S01]  /*7050*/  F2FP.F16.E4M3.UNPACK_B R12, R7 ;  /* 0x00000007ff0c723e */ /* 0x000fe200020006ff */
[----:B------:R-:W-:Y:S01]  /*7060*/  FFMA.FTZ R6, R26, R35, -R85 ;  /* 0x000000231a067223 */ /* 0x000fe20000010855 */
[----:B------:R-:W-:Y:S01]  /*7070*/  F2FP.F16.E4M3.UNPACK_B R27, R11.H1 ;  /* 0x0000000bff1b723e */ /* 0x000fe200030006ff */
[----:B------:R-:W-:Y:S01]  /*7080*/  HADD2.F32 R32, -RZ, R30.H0_H0 ;  /* 0x2000001eff207230 */ /* 0x000fe20000004100 */
[----:B------:R-:W-:Y:S01]  /*7090*/  F2FP.F16.E4M3.UNPACK_B R7, R7.H1 ;  /* 0x00000007ff07723e */ /* 0x000fe200030006ff */
[----:B------:R-:W-:Y:S01]  /*70a0*/  HADD2.F32 R85, -RZ, R82.H0_H0 ;  /* 0x20000052ff557230 */ /* 0x000fe20000004100 */
[-C--:B------:R-:W-:Y:S01]  /*70b0*/  F2FP.F16.E4M3.UNPACK_B R5, R4.reuse ;  /* 0x00000004ff05723e */ /* 0x080fe200020006ff */
[----:B------:R-:W-:Y:S01]  /*70c0*/  HADD2.F32 R93, -RZ, R84.H0_H0 ;  /* 0x20000054ff5d7230 */ /* 0x000fe20000004100 */
[----:B------:R-:W-:Y:S01]  /*70d0*/  F2FP.F16.E4M3.UNPACK_B R34, R4.H1 ;  /* 0x00000004ff22723e */ /* 0x000fe200030006ff */
[----:B------:R-:W-:-:S02]  /*70e0*/  HADD2.F32 R4, -RZ, R27.H0_H0 ;  /* 0x2000001bff047230 */ /* 0x000fc40000004100 */
[----:B------:R-:W-:Y:S01]  /*70f0*/  FMUL.FTZ R96, R32, R85 ;  /* 0x0000005520607220 */ /* 0x000fe20000410000 */
[----:B------:R-:W-:Y:S01]  /*7100*/  HADD2.F32 R26, -RZ, R7.H0_H0 ;  /* 0x20000007ff1a7230 */ /* 0x000fe20000004100 */
[----:B------:R-:W-:Y:S01]  /*7110*/  F2FP.SATFINITE.E4M3.F32.PACK_AB_MERGE_C R6, R95, R6, RZ ;  /* 0x000000065f06723e */ /* 0x000fe200048070ff */
[----:B------:R-:W-:Y:S02]  /*7120*/  HADD2.F32 R11, -RZ, R12.H0_H0 ;  /* 0x2000000cff0b7230 */ /* 0x000fe40000004100 */
[-C--:B------:R-:W-:Y:S01]  /*7130*/  FMUL.FTZ R99, R4, R93.reuse ;  /* 0x0000005d04637220 */ /* 0x080fe20000410000 */
[----:B------:R-:W-:Y:S02]  /*7140*/  HADD2.F32 R35, -RZ, R5.H0_H0 ;  /* 0x20000005ff237230 */ /* 0x000fe40000004100 */
[----:B------:R-:W-:Y:S01]  /*7150*/  FMUL.FTZ R93, R26, R93 ;  /* 0x0000005d1a5d7220 */ /* 0x000fe20000410000 */
[----:B------:R-:W-:Y:S02]  /*7160*/  HADD2.F32 R83, -RZ, R34.H0_H0 ;  /* 0x20000022ff537230 */ /* 0x000fe40000004100 */
[----:B------:R-:W-:Y:S01]  /*7170*/  FMUL.FTZ R85, R11, R85 ;  /* 0x000000550b557220 */ /* 0x000fe20000410000 */
[----:B------:R-:W-:-:S02]  /*7180*/  HADD2.F32 R27, -RZ, R27.H1_H1 ;  /* 0x3000001bff1b7230 */ /* 0x000fc40000004100 */
[----:B------:R-:W-:Y:S01]  /*7190*/  FFMA.FTZ R96, R11, R35, -R96 ;  /* 0x000000230b607223 */ /* 0x000fe20000010860 */
[----:B------:R-:W-:Y:S02]  /*71a0*/  HADD2.F32 R84, -RZ, R84.H1_H1 ;  /* 0x30000054ff547230 */ /* 0x000fe40000004100 */
[----:B------:R-:W-:Y:S01]  /*71b0*/  FFMA.FTZ R93, R4, R83, R93 ;  /* 0x00000053045d7223 */ /* 0x000fe2000001005d */
[----:B------:R-:W-:Y:S02]  /*71c0*/  HADD2.F32 R7, -RZ, R7.H1_H1 ;  /* 0x30000007ff077230 */ /* 0x000fe40000004100 */
[----:B------:R-:W-:Y:S01]  /*71d0*/  FFMA.FTZ R85, R32, R35, R85 ;  /* 0x0000002320557223 */ /* 0x000fe20000010055 */
[----:B------:R-:W-:Y:S02]  /*71e0*/  HADD2.F32 R30, -RZ, R30.H1_H1 ;  /* 0x3000001eff1e7230 */ /* 0x000fe40000004100 */
[----:B------:R-:W-:Y:S01]  /*71f0*/  FMUL.FTZ R4, R27, R84 ;  /* 0x000000541b047220 */ /* 0x000fe20000410000 */
[----:B------:R-:W-:-:S02]  /*7200*/  HADD2.F32 R11, -RZ, R82.H1_H1 ;  /* 0x30000052ff0b7230 */ /* 0x000fc40000004100 */
[C---:B------:R-:W-:Y:S01]  /*7210*/  FMUL.FTZ R84, R7.reuse, R84 ;  /* 0x0000005407547220 */ /* 0x040fe20000410000 */
[----:B------:R-:W-:Y:S02]  /*7220*/  HADD2.F32 R34, -RZ, R34.H1_H1 ;  /* 0x30000022ff227230 */ /* 0x000fe40000004100 */
[----:B------:R-:W-:Y:S01]  /*7230*/  FFMA.FTZ R99, R26, R83, -R99 ;  /* 0x000000531a637223 */ /* 0x000fe20000010863 */
[----:B------:R-:W-:Y:S02]  /*7240*/  HADD2.F32 R12, -RZ, R12.H1_H1 ;  /* 0x3000000cff0c7230 */ /* 0x000fe40000004100 */
[-C--:B------:R-:W-:Y:S01]  /*7250*/  FMUL.FTZ R35, R30, R11.reuse ;  /* 0x0000000b1e237220 */ /* 0x080fe20000410000 */
[----:B------:R-:W-:Y:S02]  /*7260*/  HADD2.F32 R5, -RZ, R5.H1_H1 ;  /* 0x30000005ff057230 */ /* 0x000fe40000004100 */
[-C--:B------:R-:W-:Y:S01]  /*7270*/  FFMA.FTZ R4, R7, R34.reuse, -R4 ;  /* 0x0000002207047223 */ /* 0x080fe20000010804 */
[----:B------:R-:W-:Y:S01]  /*7280*/  FFMA.FTZ R84, R27, R34, R84 ;  /* 0x000000221b547223 */ /* 0x000fe20000010054 */
[C---:B------:R-:W-:Y:S01]  /*7290*/  FMUL.FTZ R11, R12.reuse, R11 ;  /* 0x0000000b0c0b7220 */ /* 0x040fe20000410000 */
[----:B------:R-:W-:Y:S01]  /*72a0*/  F2FP.SATFINITE.E4M3.F32.PACK_AB_MERGE_C R94, R97, R94, RZ ;  /* 0x0000005e615e723e */ /* 0x000fe200048070ff */
[----:B------:R-:W-:Y:S01]  /*72b0*/  FFMA.FTZ R35, R12, R5, -R35 ;  /* 0x000000050c237223 */ /* 0x000fe20000010823 */
[----:B------:R-:W-:Y:S01]  /*72c0*/  F2FP.SATFINITE.E4M3.F32.PACK_AB_MERGE_C R4, R4, R99, RZ ;  /* 0x000000630404723e */ /* 0x000fe200048070ff */
[----:B------:R-:W-:Y:S01]  /*72d0*/  FFMA.FTZ R30, R30, R5, R11 ;  /* 0x000000051e1e7223 */ /* 0x000fe2000001000b */
[----:B------:R-:W-:-:S02]  /*72e0*/  F2FP.SATFINITE.E4M3.F32.PACK_AB_MERGE_C R84, R84, R93, RZ ;  /* 0x0000005d5454723e */ /* 0x000fc400048070ff */
[----:B------:R-:W-:Y:S01]  /*72f0*/  F2FP.SATFINITE.E4M3.F32.PACK_AB_MERGE_C R5, R9, R24, R6 ;  /* 0x000000180905723e */ /* 0x000fe20004807006 */
[----:B------:R-:W-:Y:S01]  /*7300*/  IMAD.MOV.U32 R6, RZ, RZ, R13 ;  /* 0x000000ffff067224 */ /* 0x000fe200078e000d */
[----:B------:R-:W-:Y:S01]  /*7310*/  F2FP.SATFINITE.E4M3.F32.PACK_AB_MERGE_C R7, R35, R96, R4 ;  /* 0x000000602307723e */ /* 0x000fe20004807004 */
[----:B------:R-:W-:Y:S01]  /*7320*/  IMAD.MOV.U32 R4, RZ, RZ, R15 ;  /* 0x000000ffff047224 */ /* 0x000fe200078e000f */
[----:B------:R-:W-:Y:S01]  /*7330*/  F2FP.SATFINITE.E4M3.F32.PACK_AB_MERGE_C R9, R8, R25, R94 ;  /* 0x000000190809723e */ /* 0x000fe2000480705e */
[----:B------:R-:W-:Y:S01]  /*7340*/  IMAD.MOV.U32 R8, RZ, RZ, R14 ;  /* 0x000000ffff087224 */ /* 0x000fe200078e000e */
[----:B------:R-:W-:-:S07]  /*7350*/  F2FP.SATFINITE.E4M3.F32.PACK_AB_MERGE_C R11, R30, R85, R84 ;  /* 0x000000551e0b723e */ /* 0x000fce0004807054 */
.L_x_1464:
[----:B------:R-:W-:Y:S05]  /*7360*/  BSYNC B1 ;  /* 0x0000000000017941 */ /* 0x000fea0003800000 */
.L_x_1463:
[----:B-1----:R4:W-:Y:S01]  /*7370*/  STG.E.128 desc[UR46][R28.64], R4 ;  /* 0x000000041c007986 */ /* 0x0029e2000c101d2e */
[----:B------:R-:W-:-:S13]  /*7380*/  ISETP.GE.AND P4, PT, R33, R98, PT ;  /* 0x000000622100720c */ /* 0x000fda0003f86270 */
[----:B------:R-:W-:Y:S05]  /*7390*/  @P4 BRA `(.L_x_1449) ;  /* 0x0000000000844947 */ /* 0x000fea0003800000 */
[--C-:B----4-:R-:W-:Y:S02]  /*73a0*/  SHF.R.S32.HI R4, RZ, 0x1f, R33.reuse ;  /* 0x0000001fff047819 */ /* 0x110fe40000011421 */
[----:B------:R-:W-:-:S04]  /*73b0*/  IADD3 R33, P4, P5, R44, R80, R33 ;  /* 0x000000502c217210 */ /* 0x000fc80007d9e021 */
[----:B------:R-:W-:Y:S02]  /*73c0*/  IADD3.X R4, R0, R31, R4, P4, P5 ;  /* 0x0000001f00047210 */ /* 0x000fe400027ea404 */
[----:B------:R-:W-:-:S05]  /*73d0*/  IADD3 R76, P4, R33, R76, RZ ;  /* 0x0000004c214c7210 */ /* 0x000fca0007f9e0ff */
[----:B------:R-:W-:-:S05]  /*73e0*/  IMAD.X R77, R4, 0x1, R77, P4 ;  /* 0x00000001044d7824 */ /* 0x000fca00020e064d */
[----:B--2---:R1:W-:Y:S01]  /*73f0*/  STG.E.128 desc[UR46][R76.64], R8 ;  /* 0x000000084c007986 */ /* 0x0043e2000c101d2e */
[----:B------:R-:W-:Y:S05]  /*7400*/  BRA `(.L_x_1449) ;  /* 0x0000000000687947 */ /* 0x000fea0003800000 */
.L_x_1432:
[----:B------:R-:W-:-:S06]  /*7410*/  UISETP.NE.AND UP0, UPT, UR45, 0x3, UPT ;  /* 0x000000032d00788c */ /* 0x000fcc000bf05270 */
[----:B------:R-:W-:-:S13]  /*7420*/  PLOP3.LUT P3, PT, PT, PT, UP0, 0x80, 0x0 ;  /* 0x000000000000781c */ /* 0x000fda0003f6f008 */
[----:B------:R-:W-:Y:S05]  /*7430*/  @!P3 BRA `(.L_x_1465) ;  /* 0x000000000004b947 */ /* 0x000fea0003800000 */
[----:B------:R-:W-:Y:S01]  /*7440*/  BPT.TRAP 0x1 ;  /* 0x000000040000795c */ /* 0x000fe20000300000 */
.L_x_1465:
[----:B------:R-:W-:Y:S01]  /*7450*/  IMAD R91, R192, 0x8, R16 ;  /* 0x00000008c05b7824 */ /* 0x000fe200078e0210 */
[----:B------:R-:W-:Y:S01]  /*7460*/  SHF.L.U32 R92, R198, 0x1f, RZ ;  /* 0x0000001fc65c7819 */ /* 0x000fe200000006ff */
[----:B------:R-:W-:Y:S01]  /*7470*/  IMAD R90, R37, -0x40, R2 ;  /* 0xffffffc0255a7824 */ /* 0x000fe200078e0202 */
[----:B------:R-:W-:Y:S02]  /*7480*/  BSSY B1, `(.L_x_1466) ;  /* 0x0000004000017945 */ /* 0x000fe40003800000 */
[----:B------:R-:W0:Y:S02]  /*7490*/  SYNCS.PHASECHK.TRANS64.TRYWAIT P4, [R91+URZ+0x28490], R92 ;  /* 0x0284905c5b0075a7 */ /* 0x000e24000808017f */
[----:B------:R-:W-:Y:S01]  /*74a0*/  VIMNMX R90, R90, 0x40, PT ;  /* 0x000000405a5a7848 */ /* 0x000fe20003fe0100 */
[----:B0-----:R-:W-:Y:S06]  /*74b0*/  @!P4 BRA `(.L_x_1467) ;  /* 0x00000240000cc947 */ /* 0x001fec0003800000 */
.L_x_1811:
[----:B------:R-:W-:Y:S05]  /*74c0*/  BSYNC B1 ;  /* 0x0000000000017941 */ /* 0x000fea0003800000 */
.L_x_1466:
[-C--:B------:R-:W-:Y:S01]  /*74d0*/  ISETP.GE.AND P5, PT, R17, R90.reuse, PT ;  /* 0x0000005a1100720c */ /* 0x080fe20003fa6270 */
[----:B------:R-:W-:Y:S01]  /*74e0*/  BSSY B1, `(.L_x_1468) ;  /* 0x0000007000017945 */ /* 0x000fe20003800000 */
[----:B------:R-:W-:-:S11]  /*74f0*/  ISETP.GE.AND P4, PT, R219, R90, PT ;  /* 0x0000005adb00720c */ /* 0x000fd60003f86270 */
[----:B------:R-:W-:Y:S05]  /*7500*/  @P5 BRA `(.L_x_1469) ;  /* 0x0000000000105947 */ /* 0x000fea0003800000 */
[----:B------:R-:W1:Y:S04]  /*7510*/  @!P1 LDS.128 R4, [R89+0x20000] ;  /* 0x0200000059049984 */ /* 0x000e680000000c00 */
[----:B------:R-:W2:Y:S04]  /*7520*/  @!P2 LDS.128 R8, [R89+0x22000] ;  /* 0x022000005908a984 */ /* 0x000ea80000000c00 */
[----:B-1----:R1:W-:Y:S04]  /*7530*/  @!P1 STG.E.128 desc[UR46][R14.64], R4 ;  /* 0x000000040e009986 */ /* 0x0023e8000c101d2e */
[----:B--2---:R1:W-:Y:S02]  /*7540*/  @!P2 STG.E.128 desc[UR46][R14.64+0x80], R8 ;  /* 0x000080080e00a986 */ /* 0x0043e4000c101d2e */
.L_x_1469:
[----:B------:R-:W-:Y:S05]  /*7550*/  BSYNC B1 ;  /* 0x0000000000017941 */ /* 0x000fea0003800000 */
.L_x_1468:
[----:B------:R-:W-:Y:S05]  /*7560*/  @P4 BRA `(.L_x_1449) ;  /* 0x0000000000104947 */ /* 0x000fea0003800000 */
[----:B-1----:R-:W1:Y:S04]  /*7570*/  @!P1 LDS.128 R4, [R89+0x21000] ;  /* 0x0210000059049984 */ /* 0x002e680000000c00 */
[----:B------:R-:W2:Y:S04]  /*7580*/  @!P2 LDS.128 R8, [R89+0x23000] ;  /* 0x023000005908a984 */ /* 0x000ea80000000c00 */
[----:B-1----:R3:W-:Y:S04]  /*7590*/  @!P1 STG.E.128 desc[UR46][R12.64], R4 ;  /* 0x000000040c009986 */ /* 0x0027e8000c101d2e */
[----:B--2---:R3:W-:Y:S02]  /*75a0*/  @!P2 STG.E.128 desc[UR46][R12.64+0x80], R8 ;  /* 0x000080080c00a986 */ /* 0x0047e4000c101d2e */
.L_x_1449:
[----:B------:R-:W-:Y:S05]  /*75b0*/  BSYNC B0 ;  /* 0x0000000000007941 */ /* 0x000fea0003800000 */
.L_x_1431:
[----:B01234-:R-:W0:Y:S01]  /*75c0*/  S2R R4, SR_TID.X ;  /* 0x0000000000047919 */ /* 0x01fe220000002100 */
[----:B------:R-:W-:Y:S01]  /*75d0*/  @!PT LDS RZ, [RZ] ;  /* 0x00000000fffff984 */ /* 0x000fe20000000800 */
[----:B------:R-:W-:Y:S01]  /*75e0*/  @!PT LDS RZ, [RZ] ;  /* 0x00000000fffff984 */ /* 0x000fe20000000800 */
[----:B------:R-:W-:Y:S01]  /*75f0*/  @!PT LDS RZ, [RZ] ;  /* 0x00000000fffff984 */ /* 0x000fe20000000800 */
[----:B------:R-:W-:Y:S01]  /*7600*/  @!PT LDS RZ, [RZ] ;  /* 0x00000000fffff984 */ /* 0x000fe20000000800 */
[----:B------:R1:W-:Y:S06]  /*7610*/  MEMBAR.ALL.CTA ;  /* 0x0000000000007992 */ /* 0x0003ec0000008000 */
[----:B-1----:R-:W1:Y:S01]  /*7620*/  FENCE.VIEW.ASYNC.S ;  /* 0x00000000000073c6 */ /* 0x002e620000000000 */
[----:B------:R-:W-:Y:S05]  /*7630*/  WARPSYNC.ALL ;  /* 0x0000000000007948 */ /* 0x000fea0003800000 */
[----:B------:R-:W-:Y:S01]  /*7640*/  BSSY B0, `(.L_x_1470) ;  /* 0x0000009000007945 */ /* 0x000fe20003800000 */
[----:B0-----:R-:W-:Y:S01]  /*7650*/  LOP3.LUT R4, R4, 0x7f, RZ, 0xc0, !PT ;  /* 0x0000007f04047812 */ /* 0x001fe200078ec0ff */
[----:B-1----:R0:W-:Y:S03]  /*7660*/  BAR.SYNC.DEFER_BLOCKING R70, 0x80 ;  /* 0x000200460000751d */ /* 0x0021e60000010000 */
[----:B------:R-:W-:-:S13]  /*7670*/  ISETP.NE.AND P4, PT, R4, RZ, PT ;  /* 0x000000ff0400720c */ /* 0x000fda0003f85270 */
[----:B------:R-:W-:-:S05]  /*7680*/  @!P4 VIADD R4, R91, 0x284a0 ;  /* 0x000284a05b04c836 */ /* 0x000fca0000000000 */
[----:B------:R-:W-:-:S04]  /*7690*/  @!P4 PRMT R4, RZ, 0x654, R4 ;  /* 0x00000654ff04c816 */ /* 0x000fc80000000004 */
[----:B------:R0:W-:Y:S01]  /*76a0*/  @!P4 SYNCS.ARRIVE.TRANS64.RED.A1T0 RZ, [R4+URZ], RZ ;  /* 0x000000ff04ffc9a7 */ /* 0x0001e2000810043f */
[----:B------:R-:W-:Y:S05]  /*76b0*/  @!P3 BRA `(.L_x_1471) ;  /* 0x000000000004b947 */ /* 0x000fea0003800000 */
[----:B------:R-:W-:Y:S01]  /*76c0*/  BPT.TRAP 0x1 ;  /* 0x000000040000795c */ /* 0x000fe20000300000 */
.L_x_1471:
[----:B------:R-:W-:Y:S05]  /*76d0*/  BSYNC B0 ;  /* 0x0000000000007941 */ /* 0x000fea0003800000 */
.L_x_1470:
[----:B------:R-:W1:Y:S01]  /*76e0*/  SYNCS.PHASECHK.TRANS64.TRYWAIT P3, [R91+URZ+0x284b0], R92 ;  /* 0x0284b05c5b0075a7 */ /* 0x000e62000806017f */
[----:B------:R-:W-:Y:S01]  /*76f0*/  ULDC UR41, c[0x0][0x2f4] ;  /* 0x0000bd0000297ab9 */ /* 0x000fe20000000800 */
[----:B------:R-:W-:Y:S01]  /*7700*/  ULDC.64 UR36, c[0x0][0x328] ;  /* 0x0000ca0000247ab9 */ /* 0x000fe20000000a00 */
[----:B------:R-:W-:Y:S01]  /*7710*/  ULDC.64 UR38, c[0x0][0x318] ;  /* 0x0000c60000267ab9 */ /* 0x000fe20000000a00 */
[----:B------:R-:W-:Y:S04]  /*7720*/  BSSY B0, `(.L_x_1472) ;  /* 0x0000002000007945 */ /* 0x000fe80003800000 */
[----:B-1----:R-:W-:Y:S05]  /*7730*/  @!P3 BRA `(.L_x_1473) ;  /* 0x0000023c0080b947 */ /* 0x002fea0003800000 */
.L_x_1812:
[----:B------:R-:W-:Y:S05]  /*7740*/  BSYNC B0 ;  /* 0x0000000000007941 */ /* 0x000fea0003800000 */
.L_x_1472:
[----:B------:R-:W-:Y:S01]  /*7750*/  ISETP.GE.AND P3, PT, R17, R90, PT ;  /* 0x0000005a1100720c */ /* 0x000fe20003f66270 */
[----:B------:R-:W-:Y:S01]  /*7760*/  BSSY B0, `(.L_x_1474) ;  /* 0x0000010000007945 */ /* 0x000fe20003800000 */
[----:B------:R-:W-:-:S11]  /*7770*/  IMAD.WIDE R8, R37, 0x40, R54 ;  /* 0x0000004025087825 */ /* 0x000fd600078e0236 */
        /* <DEDUP_REMOVED lines=14> */
.L_x_1475:
[----:B------:R-:W-:Y:S05]  /*7860*/  BSYNC B0 ;  /* 0x0000000000007941 */ /* 0x000fea0003800000 */
.L_x_1474:
[----:B------:R-:W-:Y:S01]  /*7870*/  ISETP.GE.AND P3, PT, R219, R90, PT ;  /* 0x0000005adb00720c */ /* 0x000fe20003f66270 */
[----:B------:R-:W-:-:S12]  /*7880*/  BSSY B0, `(.L_x_1476) ;  /* 0x0000011000007945 */ /* 0x000fd80003800000 */
[----:B------:R-:W-:Y:S05]  /*7890*/  @P3 BRA `(.L_x_1477) ;  /* 0x00000000003c3947 */ /* 0x000fea0003800000 */
[----:B--2---:R-:W-:Y:S01]  /*78a0*/  IADD3 R7, P3, R8, 0x20, RZ ;  /* 0x0000002008077810 */ /* 0x004fe20007f7e0ff */
[----:B0-----:R-:W-:Y:S02]  /*78b0*/  IMAD.MOV.U32 R4, RZ, RZ, R42 ;  /* 0x000000ffff047224 */ /* 0x001fe400078e002a */
        /* <DEDUP_REMOVED lines=13> */
.L_x_1477:
[----:B------:R-:W-:Y:S05]  /*7990*/  BSYNC B0 ;  /* 0x0000000000007941 */ /* 0x000fea0003800000 */
.L_x_1476:
[----:B------:R-:W-:Y:S01]  /*79a0*/  @!PT LDS RZ, [RZ] ;  /* 0x00000000fffff984 */ /* 0x000fe20000000800 */
[----:B------:R-:W-:Y:S01]  /*79b0*/  @!PT LDS RZ, [RZ] ;  /* 0x00000000fffff984 */ /* 0x000fe20000000800 */
[----:B------:R-:W-:Y:S01]  /*79c0*/  @!PT LDS RZ, [RZ] ;  /* 0x00000000fffff984 */ /* 0x000fe20000000800 */
[----:B------:R-:W-:Y:S01]  /*79d0*/  @!PT LDS RZ, [RZ] ;  /* 0x00000000fffff984 */ /* 0x000fe20000000800 */
[----:B------:R4:W-:Y:S06]  /*79e0*/  MEMBAR.ALL.CTA ;  /* 0x0000000000007992 */ /* 0x0009ec0000008000 */
[----:B----4-:R-:W4:Y:S02]  /*79f0*/  FENCE.VIEW.ASYNC.S ;  /* 0x00000000000073c6 */ /* 0x010f240000000000 */
[----:B----4-:R4:W-:Y:S01]  /*7a00*/  BAR.SYNC.DEFER_BLOCKING R70, 0x80 ;  /* 0x000200460000751d */ /* 0x0109e20000010000 */
[----:B------:R-:W-:Y:S01]  /*7a10*/  ISETP.NE.AND P5, PT, R88, RZ, PT ;  /* 0x000000ff5800720c */ /* 0x000fe20003fa5270 */
[----:B------:R-:W-:-:S02]  /*7a20*/  VIADD R192, R192, 0x1 ;  /* 0x00000001c0c07836 */ /* 0x000fc40000000000 */
[----:B-1----:R-:W-:-:S03]  /*7a30*/  @!P4 VIADD R91, R91, 0x284c0 ;  /* 0x000284c05b5bc836 */ /* 0x002fc60000000000 */
[C---:B------:R-:W-:Y:S02]  /*7a40*/  ISETP.NE.AND P3, PT, R192.reuse, 0x2, PT ;  /* 0x00000002c000780c */ /* 0x040fe40003f65270 */
[----:B------:R-:W-:Y:S02]  /*7a50*/  @!P4 PRMT R91, RZ, 0x654, R91 ;  /* 0x00000654ff5bc816 */ /* 0x000fe4000000005b */
[----:B--23--:R-:W-:Y:S02]  /*7a60*/  SEL R5, RZ, 0x1, P3 ;  /* 0x00000001ff057807 */ /* 0x00cfe40001800000 */
[----:B------:R-:W-:Y:S02]  /*7a70*/  SEL R192, R192, RZ, P3 ;  /* 0x000000ffc0c07207 */ /* 0x000fe40001800000 */
[----:B------:R-:W-:Y:S01]  /*7a80*/  LOP3.LUT R198, R198, R5, RZ, 0x3c, !PT ;  /* 0x00000005c6c67212 */ /* 0x000fe200078e3cff */
[----:B------:R4:W-:Y:S01]  /*7a90*/  @!P4 SYNCS.ARRIVE.TRANS64.RED.A1T0 RZ, [R91+URZ], RZ ;  /* 0x000000ff5bffc9a7 */ /* 0x0009e2000810043f */
[----:B------:R-:W-:Y:S05]  /*7aa0*/  @P5 BRA `(.L_x_1478) ;  /* 0xffffffb0008c5947 */ /* 0x000fea000383ffff */
[----:B0-----:R-:W0:Y:S01]  /*7ab0*/  S2R R4, SR_TID.X ;  /* 0x0000000000047919 */ /* 0x001e220000002100 */
[----:B------:R-:W-:Y:S02]  /*7ac0*/  PLOP3.LUT P0, PT, PT, PT, PT, 0x8, 0x0 ;  /* 0x000000000000781c */ /* 0x000fe40003f0e170 */
[----:B0-----:R-:W-:-:S04]  /*7ad0*/  SHF.R.U32.HI R4, RZ, 0x7, R4 ;  /* 0x00000007ff047819 */ /* 0x001fc80000011604 */
[----:B------:R-:W-:-:S13]  /*7ae0*/  ISETP.NE.AND P5, PT, R4, 0x1, PT ;  /* 0x000000010400780c */ /* 0x000fda0003fa5270 */
[----:B------:R-:W-:Y:S06]  /*7af0*/  @!P5 BAR.ARV 0x9, 0x100 ;  /* 0x024400000000db1d */ /* 0x000fec0000002000 */
.L_x_1426:
[----:B------:R-:W-:Y:S05]  /*7b00*/  @P0 BRA `(.L_x_1479) ;  /* 0x00000000000c0947 */ /* 0x000fea0003800000 */
[----:B------:R-:W0:Y:S01]  /*7b10*/  FENCE.VIEW.ASYNC.G ;  /* 0x00000000000073c6 */ /* 0x000e220000000100 */
[----:B------:R-:W-:Y:S05]  /*7b20*/  WARPSYNC.ALL ;  /* 0x0000000000007948 */ /* 0x000fea0003800000 */
[----:B0-----:R-:W-:Y:S06]  /*7b30*/  BAR.ARV 0xc, 0x180 ;  /* 0x0306000000007b1d */ /* 0x001fec0000002000 */
.L_x_1479:
[----:B------:R-:W-:Y:S01]  /*7b40*/  ULDC.64 UR6, c[0x0][0x998] ;  /* 0x0002660000067ab9 */ /* 0x000fe20000000a00 */
[----:B------:R-:W-:Y:S01]  /*7b50*/  ULDC.64 UR4, c[0x0][0x990] ;  /* 0x0002640000047ab9 */ /* 0x000fe20000000a00 */
[----:B------:R-:W-:Y:S02]  /*7b60*/  ISETP.NE.U32.AND P1, PT, RZ, UR6, PT ;  /* 0x00000006ff007c0c */ /* 0x000fe4000bf25070 */
[----:B------:R-:W-:Y:S02]  /*7b70*/  ISETP.NE.U32.AND P0, PT, RZ, UR4, PT ;  /* 0x00000004ff007c0c */ /* 0x000fe4000bf05070 */
[----:B------:R-:W-:Y:S02]  /*7b80*/  ISETP.NE.AND.EX P1, PT, RZ, UR7, PT, P1 ;  /* 0x00000007ff007c0c */ /* 0x000fe4000bf25310 */
[----:B------:R-:W-:-:S11]  /*7b90*/  ISETP.NE.AND.EX P0, PT, RZ, UR5, PT, P0 ;  /* 0x00000005ff007c0c */ /* 0x000fd6000bf05300 */
[----:B------:R-:W0:Y:S01]  /*7ba0*/  @P1 LDC.64 R8, c[0x0][0x9b8] ;  /* 0x00026e00ff081b82 */ /* 0x000e220000000a00 */
[--C-:B------:R-:W-:Y:S02]  /*7bb0*/  @P1 SHF.R.S32.HI R13, RZ, 0x1f, R207.reuse ;  /* 0x0000001fff0d1819 */ /* 0x100fe400000114cf */
[----:B------:R-:W-:-:S05]  /*7bc0*/  @P0 SHF.R.S32.HI R11, RZ, 0x1f, R207 ;  /* 0x0000001fff0b0819 */ /* 0x000fca00000114cf */
[----:B------:R-:W1:Y:S08]  /*7bd0*/  @P0 LDC.64 R6, c[0x0][0x9a8] ;  /* 0x00026a00ff060b82 */ /* 0x000e700000000a00 */
[----:B------:R-:W2:Y:S08]  /*7be0*/  @P1 LDC.64 R4, c[0x0][0x9c0] ;  /* 0x00027000ff041b82 */ /* 0x000eb00000000a00 */
[----:B------:R-:W3:Y:S01]  /*7bf0*/  @P0 LDC.64 R2, c[0x0][0x9b0] ;  /* 0x00026c00ff020b82 */ /* 0x000ee20000000a00 */
[----:B0-----:R-:W-:-:S02]  /*7c00*/  @P1 IMAD R10, R13, R8, RZ ;  /* 0x000000080d0a1224 */ /* 0x001fc400078e02ff */
[----:B-1----:R-:W-:Y:S02]  /*7c10*/  @P0 IMAD R0, R11, R6, RZ ;  /* 0x000000060b000224 */ /* 0x002fe400078e02ff */
[C---:B------:R-:W-:Y:S02]  /*7c20*/  @P1 IMAD R11, R207.reuse, R9, R10 ;  /* 0x00000009cf0b1224 */ /* 0x040fe400078e020a */
[C---:B------:R-:W-:Y:S02]  /*7c30*/  @P0 IMAD R13, R207.reuse, R7, R0 ;  /* 0x00000007cf0d0224 */ /* 0x040fe400078e0200 */
[----:B------:R-:W-:-:S04]  /*7c40*/  @P1 IMAD.WIDE.U32 R8, R207, R8, RZ ;  /* 0x00000008cf081225 */ /* 0x000fc800078e00ff */
[----:B------:R-:W-:-:S04]  /*7c50*/  @P0 IMAD.WIDE.U32 R6, R207, R6, RZ ;  /* 0x00000006cf060225 */ /* 0x000fc800078e00ff */
[----:B------:R-:W-:Y:S02]  /*7c60*/  @P1 IMAD.IADD R11, R9, 0x1, R11 ;  /* 0x00000001090b1824 */ /* 0x000fe400078e020b */
[----:B------:R-:W-:Y:S02]  /*7c70*/  @P1 IMAD.MOV.U32 R10, RZ, RZ, R8 ;  /* 0x000000ffff0a1224 */ /* 0x000fe400078e0008 */
[----:B------:R-:W-:Y:S02]  /*7c80*/  @P0 IMAD.IADD R9, R7, 0x1, R13 ;  /* 0x0000000107090824 */ /* 0x000fe400078e020d */
[----:B------:R-:W-:Y:S02]  /*7c90*/  @P0 IMAD.MOV.U32 R8, RZ, RZ, R6 ;  /* 0x000000ffff080224 */ /* 0x000fe400078e0006 */
[----:B--2---:R-:W-:-:S04]  /*7ca0*/  @P1 IMAD.WIDE.U32 R6, R211, R4, R10 ;  /* 0x00000004d3061225 */ /* 0x004fc800078e000a */
[C---:B---3--:R-:W-:Y:S01]  /*7cb0*/  @P0 IMAD.WIDE.U32 R8, R211.reuse, R2, R8 ;  /* 0x00000002d3080225 */ /* 0x048fe200078e0008 */
[----:B------:R-:W-:Y:S01]  /*7cc0*/  @P1 LEA R4, P3, R6, UR6, 0x2 ;  /* 0x0000000606041c11 */ /* 0x000fe2000f8610ff */
[----:B------:R-:W0:Y:S02]  /*7cd0*/  LDC R2, c[0x0][0x448] ;  /* 0x00011200ff027b82 */ /* 0x000e240000000800 */
[C---:B------:R-:W-:Y:S01]  /*7ce0*/  @P1 IMAD R5, R211.reuse, R5, R7 ;  /* 0x00000005d3051224 */ /* 0x040fe200078e0207 */
[----:B------:R-:W-:Y:S01]  /*7cf0*/  @P0 LEA R10, P2, R8, UR4, 0x2 ;  /* 0x00000004080a0c11 */ /* 0x000fe2000f8410ff */
[----:B------:R-:W-:Y:S01]  /*7d00*/  @P0 IMAD R3, R211, R3, R9 ;  /* 0x00000003d3030224 */ /* 0x000fe200078e0209 */
[----:B------:R-:W-:Y:S01]  /*7d10*/  ULDC UR4, c[0x0][0x988] ;  /* 0x0002620000047ab9 */ /* 0x000fe20000000800 */
[----:B------:R-:W-:Y:S01]  /*7d20*/  IMAD.MOV.U32 R0, RZ, RZ, 0x3f800000 ;  /* 0x3f800000ff007424 */ /* 0x000fe200078e00ff */
[----:B------:R-:W-:Y:S01]  /*7d30*/  @P1 LEA.HI.X R5, R6, UR7, R5, 0x2, P3 ;  /* 0x0000000706051c11 */ /* 0x000fe200098f1405 */
[----:B------:R-:W-:Y:S01]  /*7d40*/  IMAD.MOV.U32 R7, RZ, RZ, 0x3f800000 ;  /* 0x3f800000ff077424 */ /* 0x000fe200078e00ff */
[----:B------:R-:W-:-:S03]  /*7d50*/  @P0 LEA.HI.X R11, R8, UR5, R3, 0x2, P2 ;  /* 0x00000005080b0c11 */ /* 0x000fc600090f1403 */
[----:B------:R1:W2:Y:S04]  /*7d60*/  @P1 LDG.E R0, desc[UR46][R4.64] ;  /* 0x0000002e04001981 */ /* 0x0002a8000c1e1900 */
[----:B------:R-:W2:Y:S01]  /*7d70*/  @P0 LDG.E R7, desc[UR46][R10.64] ;  /* 0x0000002e0a070981 */ /* 0x000ea2000c1e1900 */
[----:B------:R-:W-:Y:S01]  /*7d80*/  VIADD R9, R199, 0x7f ;  /* 0x0000007fc7097836 */ /* 0x000fe20000000000 */
[----:B0-----:R-:W-:Y:S02]  /*7d90*/  ISETP.NE.AND P1, PT, R2, 0x1, PT ;  /* 0x000000010200780c */ /* 0x001fe40003f25270 */
[----:B------:R-:W0:Y:S11]  /*7da0*/  LDC.64 R2, c[0x0][0x9e0] ;  /* 0x00027800ff027b82 */ /* 0x000e360000000a00 */
[----:B------:R-:W3:Y:S08]  /*7db0*/  @P1 LDC R6, c[0x0][0x44c] ;  /* 0x00011300ff061b82 */ /* 0x000ef00000000800 */
[----:B------:R-:W4:Y:S01]  /*7dc0*/  @P1 LDC R13, c[0x0][0x450] ;  /* 0x00011400ff0d1b82 */ /* 0x000f220000000800 */
[----:B0-----:R-:W-:Y:S01]  /*7dd0*/  ISETP.GE.AND P2, PT, R3, 0x1, PT ;  /* 0x000000010300780c */ /* 0x001fe20003f46270 */
[----:B---3--:R-:W-:-:S05]  /*7de0*/  @P1 IMAD.HI.U32 R6, R9, R6, RZ ;  /* 0x0000000609061227 */ /* 0x008fca00078e00ff */
[----:B----4-:R-:W-:-:S05]  /*7df0*/  @P1 SHF.R.U32.HI R9, RZ, R13, R6 ;  /* 0x0000000dff091219 */ /* 0x010fca0000011606 */
[----:B------:R-:W-:-:S04]  /*7e00*/  IMAD.IADD R9, R40, 0x1, R9 ;  /* 0x0000000128097824 */ /* 0x000fc800078e0209 */
[----:B-1----:R-:W-:Y:S02]  /*7e10*/  IMAD.IADD R4, R9, 0x1, R2 ;  /* 0x0000000109047824 */ /* 0x002fe400078e0202 */
[----:B--2---:R-:W-:-:S04]  /*7e20*/  FMUL.FTZ R0, R7, R0 ;  /* 0x0000000007007220 */ /* 0x004fc80000410000 */
[----:B------:R-:W-:Y:S01]  /*7e30*/  FMUL.FTZ R2, R0, UR4 ;  /* 0x0000000400027c20 */ /* 0x000fe20008410000 */
        /* <DEDUP_REMOVED lines=12> */
.L_x_1482:
[----:B------:R-:W-:-:S13]  /*7f00*/  ISETP.NE.AND P0, PT, R3, 0x1, PT ;  /* 0x000000010300780c */ /* 0x000fda0003f05270 */
[----:B------:R-:W0:Y:S02]  /*7f10*/  @P0 LDC.64 R6, c[0x0][0x9e8] ;  /* 0x00027a00ff060b82 */ /* 0x000e240000000a00 */
[----:B0-----:R-:W-:-:S05]  /*7f20*/  @P0 IMAD.HI.U32 R6, R0, R6, RZ ;  /* 0x0000000600060227 */ /* 0x001fca00078e00ff */
[----:B------:R-:W-:-:S07]  /*7f30*/  @P0 SHF.R.U32.HI R0, RZ, R7, R6 ;  /* 0x00000007ff000219 */ /* 0x000fce0000011606 */
.L_x_1483:
[----:B------:R-:W-:Y:S05]  /*7f40*/  BSYNC B0 ;  /* 0x0000000000007941 */ /* 0x000fea0003800000 */
.L_x_1481:
[----:B------:R-:W-:-:S05]  /*7f50*/  IMAD R5, R0, R3, R3 ;  /* 0x0000000300057224 */ /* 0x000fca00078e0203 */
[----:B------:R-:W-:-:S07]  /*7f60*/  VIMNMX R4, R4, R5, PT ;  /* 0x0000000504047248 */ /* 0x000fce0003fe0100 */
.L_x_1480:
[----:B------:R-:W0:Y:S01]  /*7f70*/  @P1 LDC R0, c[0x0][0x44c] ;  /* 0x00011300ff001b82 */ /* 0x000e220000000800 */
[----:B------:R-:W-:Y:S01]  /*7f80*/  VIADD R4, R4, 0x3f ;  /* 0x0000003f04047836 */ /* 0x000fe20000000000 */
[----:B------:R-:W-:-:S04]  /*7f90*/  ULDC UR4, c[0x0][0x9dc] ;  /* 0x0002770000047ab9 */ /* 0x000fc80000000800 */
[----:B------:R-:W-:Y:S02]  /*7fa0*/  SHF.R.S32.HI R5, RZ, 0x1f, R4 ;  /* 0x0000001fff057819 */ /* 0x000fe40000011404 */
[----:B------:R-:W1:Y:S02]  /*7fb0*/  @P1 LDC R7, c[0x0][0x450] ;  /* 0x00011400ff071b82 */ /* 0x000e640000000800 */
[----:B------:R-:W-:-:S04]  /*7fc0*/  LEA.HI R5, R5, R4, RZ, 0x6 ;  /* 0x0000000405057211 */ /* 0x000fc800078f30ff */
[----:B------:R-:W-:-:S04]  /*7fd0*/  SHF.R.S32.HI R5, RZ, 0x6, R5 ;  /* 0x00000006ff057819 */ /* 0x000fc80000011405 */
[----:B------:R-:W-:Y:S01]  /*7fe0*/  VIMNMX R36, R36, R5, PT ;  /* 0x0000000524247248 */ /* 0x000fe20003fe0100 */
[----:B0-----:R-:W-:-:S04]  /*7ff0*/  @P1 IMAD.HI.U32 R6, R199, R0, RZ ;  /* 0x00000000c7061227 */ /* 0x001fc800078e00ff */
[----:B------:R-:W-:Y:S01]  /*8000*/  IMAD.MOV.U32 R0, RZ, RZ, R199 ;  /* 0x000000ffff007224 */ /* 0x000fe200078e00c7 */
        /* <DEDUP_REMOVED lines=14> */
.L_x_1486:
[----:B------:R-:W-:-:S13]  /*80f0*/  ISETP.NE.AND P0, PT, R3, 0x1, PT ;  /* 0x000000010300780c */ /* 0x000fda0003f05270 */
[----:B------:R-:W0:Y:S02]  /*8100*/  @P0 LDC.64 R6, c[0x0][0x9e8] ;  /* 0x00027a00ff060b82 */ /* 0x000e240000000a00 */
[----:B0-----:R-:W-:-:S05]  /*8110*/  @P0 IMAD.HI.U32 R6, R0, R6, RZ ;  /* 0x0000000600060227 */ /* 0x001fca00078e00ff */
[----:B------:R-:W-:-:S07]  /*8120*/  @P0 SHF.R.U32.HI R0, RZ, R7, R6 ;  /* 0x00000007ff000219 */ /* 0x000fce0000011606 */
.L_x_1487:
[----:B------:R-:W-:Y:S05]  /*8130*/  BSYNC B0 ;  /* 0x0000000000007941 */ /* 0x000fea0003800000 */
.L_x_1485:
[----:B------:R-:W-:-:S05]  /*8140*/  IMAD R3, R0, R3, RZ ;  /* 0x0000000300037224 */ /* 0x000fca00078e02ff */
[----:B------:R-:W-:-:S07]  /*8150*/  VIMNMX R4, R4, R3, !PT ;  /* 0x0000000304047248 */ /* 0x000fce0007fe0100 */
.L_x_1484:
[----:B------:R-:W-:Y:S01]  /*8160*/  SHF.R.S32.HI R3, RZ, 0x1f, R4 ;  /* 0x0000001fff037819 */ /* 0x000fe20000011404 */
[----:B------:R-:W-:Y:S03]  /*8170*/  BSSY B0, `(.L_x_1488) ;  /* 0x0000026000007945 */ /* 0x000fe60003800000 */
[----:B------:R-:W-:-:S04]  /*8180*/  LEA.HI R3, R3, R4, RZ, 0x6 ;  /* 0x0000000403037211 */ /* 0x000fc800078f30ff */
[----:B------:R-:W-:-:S04]  /*8190*/  SHF.R.S32.HI R3, RZ, 0x6, R3 ;  /* 0x00000006ff037819 */ /* 0x000fc80000011403 */
[----:B------:R-:W-:Y:S01]  /*81a0*/  VIMNMX R9, RZ, R3, !PT ;  /* 0x00000003ff097248 */ /* 0x000fe20007fe0100 */
[----:B------:R-:W-:-:S03]  /*81b0*/  IMAD.MOV.U32 R3, RZ, RZ, RZ ;  /* 0x000000ffff037224 */ /* 0x000fc600078e00ff */
        /* <DEDUP_REMOVED lines=33> */
.L_x_1489:
[----:B------:R-:W-:Y:S05]  /*83d0*/  BSYNC B0 ;  /* 0x0000000000007941 */ /* 0x000fea0003800000 */
.L_x_1488:
[-C--:B------:R-:W-:Y:S01]  /*83e0*/  IMAD R204, R222, R3.reuse, R9 ;  /* 0x00000003decc7224 */ /* 0x080fe200078e0209 */
[----:B------:R-:W-:Y:S02]  /*83f0*/  PLOP3.LUT P0, PT, PT, PT, PT, 0x80, 0x0 ;  /* 0x000000000000781c */ /* 0x000fe40003f0f070 */
[----:B------:R-:W-:Y:S02]  /*8400*/  CS2R R28, SRZ ;  /* 0x00000000001c7805 */ /* 0x000fe4000001ff00 */
[----:B------:R-:W-:Y:S01]  /*8410*/  CS2R R162, SRZ ;  /* 0x0000000000a27805 */ /* 0x000fe2000001ff00 */
[----:B------:R-:W-:Y:S01]  /*8420*/  IMAD.MOV.U32 R5, RZ, RZ, RZ ;  /* 0x000000ffff057224 */ /* 0x000fe200078e00ff */
[----:B------:R-:W-:Y:S02]  /*8430*/  VIADDMNMX R164, R204, R3, R36, PT ;  /* 0x00000003cca47246 */ /* 0x000fe40003800124 */
[----:B------:R-:W-:Y:S02]  /*8440*/  CS2R R146, SRZ ;  /* 0x0000000000927805 */ /* 0x000fe4000001ff00 */
[----:B------:R-:W-:Y:S01]  /*8450*/  CS2R R56, SRZ ;  /* 0x0000000000387805 */ /* 0x000fe2000001ff00 */
[----:B------:R-:W-:Y:S01]  /*8460*/  IMAD.MOV.U32 R0, RZ, RZ, RZ ;  /* 0x000000ffff007224 */ /* 0x000fe200078e00ff */
[----:B------:R-:W-:Y:S01]  /*8470*/  ISETP.GT.AND P1, PT, R164, R204, PT ;  /* 0x000000cca400720c */ /* 0x000fe20003f24270 */
[----:B------:R-:W-:Y:S01]  /*8480*/  IMAD.MOV.U32 R25, RZ, RZ, RZ ;  /* 0x000000ffff197224 */ /* 0x000fe200078e00ff */
[----:B------:R-:W-:-:S02]  /*8490*/  CS2R R152, SRZ ;  /* 0x0000000000987805 */ /* 0x000fc4000001ff00 */
[----:B------:R-:W-:Y:S02]  /*84a0*/  CS2R R156, SRZ ;  /* 0x00000000009c7805 */ /* 0x000fe4000001ff00 */
[----:B------:R-:W-:Y:S02]  /*84b0*/  CS2R R36, SRZ ;  /* 0x0000000000247805 */ /* 0x000fe4000001ff00 */
[----:B------:R-:W-:Y:S02]  /*84c0*/  CS2R R6, SRZ ;  /* 0x0000000000067805 */ /* 0x000fe4000001ff00 */
        /* <DEDUP_REMOVED lines=57> */
[----:B------:R-:W0:Y:S01]  /*8860*/  S2R R4, SR_TID.X ;  /* 0x0000000000047919 */ /* 0x000e220000002100 */
[----:B------:R-:W-:Y:S01]  /*8870*/  UMOV UR4, 0xffffffff ;  /* 0xffffffff00047882 */ /* 0x000fe20000000000 */
[----:B0-----:R-:W-:-:S05]  /*8880*/  VIADD R26, R4, 0xffffff80 ;  /* 0xffffff80041a7836 */ /* 0x001fca0000000000 */
[----:B------:R-:W-:-:S04]  /*8890*/  SHF.R.S32.HI R29, RZ, 0x1f, R26 ;  /* 0x0000001fff1d7819 */ /* 0x000fc8000001141a */
[----:B------:R-:W-:-:S04]  /*88a0*/  LEA.HI R13, R29, R26, RZ, 0x7 ;  /* 0x0000001a1d0d7211 */ /* 0x000fc800078f38ff */
[----:B------:R-:W-:Y:S01]  /*88b0*/  SHF.R.S32.HI R13, RZ, 0x7, R13 ;  /* 0x00000007ff0d7819 */ /* 0x000fe2000001140d */
[----:B------:R-:W-:Y:S06]  /*88c0*/  BRA.DIV UR4, `(.L_x_1491) ;  /* 0x0000022e04307947 */ /* 0x000fec000b800000 */
[----:B------:R0:W1:Y:S02]  /*88d0*/  SHFL.IDX PT, R201, R13, RZ, 0x1f ;  /* 0x00001fff0dc97589 */ /* 0x00006400000e0000 */
.L_x_1815:
[----:B-1----:R-:W-:Y:S01]  /*88e0*/  LEA.HI R0, R201, R201, RZ, 0x1 ;  /* 0x000000c9c9007211 */ /* 0x002fe200078f08ff */
[----:B------:R-:W-:-:S03]  /*88f0*/  ULOP3.LUT UP0, URZ, UR44, 0x1bf, URZ, 0xc0, !UPT ;  /* 0x000001bf2c3f7892 */ /* 0x000fc6000f80c03f */
[----:B------:R-:W-:-:S03]  /*8900*/  LOP3.LUT R0, R0, 0x1e, RZ, 0xc0, !PT ;  /* 0x0000001e00007812 */ /* 0x000fc600078ec0ff */
[----:B------:R-:W-:Y:S02]  /*8910*/  PLOP3.LUT P0, PT, PT, PT, UP0, 0x80, 0x0 ;  /* 0x000000000000781c */ /* 0x000fe40003f0f008 */
[----:B------:R-:W-:-:S05]  /*8920*/  IMAD.IADD R0, R201, 0x1, -R0 ;  /* 0x00000001c9007824 */ /* 0x000fca00078e0a00 */
[----:B------:R-:W-:-:S04]  /*8930*/  LEA R0, R0, UR44, 0xd ;  /* 0x0000002c00007c11 */ /* 0x000fc8000f8e68ff */
[----:B------:R-:W-:-:S04]  /*8940*/  SHF.R.U32.HI R0, RZ, 0x4, R0 ;  /* 0x00000004ff007819 */ /* 0x000fc80000011600 */
[----:B------:R-:W-:Y:S01]  /*8950*/  LOP3.LUT R36, R0, 0x3fff, RZ, 0xc0, !PT ;  /* 0x00003fff00247812 */ /* 0x000fe200078ec0ff */
[----:B------:R-:W-:Y:S06]  /*8960*/  @!P0 BRA `(.L_x_1492) ;  /* 0x0000000000408947 */ /* 0x000fec0003800000 */
[----:B------:R-:W-:Y:S01]  /*8970*/  MOV R14, 0x0 ;  /* 0x00000000000e7802 */ /* 0x000fe20000000f00 */
[----:B------:R-:W-:Y:S01]  /*8980*/  ULDC.64 UR4, c[0x4][0x198] ;  /* 0x0100660000047ab9 */ /* 0x000fe20000000a00 */
[----:B------:R-:W-:Y:S01]  /*8990*/  ULDC.64 UR6, c[0x4][0x1a0] ;  /* 0x0100680000067ab9 */ /* 0x000fe20000000a00 */
[----:B------:R-:W-:Y:S02]  /*89a0*/  IMAD.U32 R4, RZ, RZ, UR4 ;  /* 0x00000004ff047e24 */ /* 0x000fe4000f8e00ff */
[----:B------:R-:W-:Y:S01]  /*89b0*/  IMAD.U32 R5, RZ, RZ, UR5 ;  /* 0x00000005ff057e24 */ /* 0x000fe2000f8e00ff */
[----:B------:R-:W1:Y:S01]  /*89c0*/  LDC.64 R14, c[0x4][R14] ;  /* 0x010000000e0e7b82 */ /* 0x000e620000000a00 */
[----:B------:R-:W-:Y:S01]  /*89d0*/  ULDC.64 UR4, c[0x4][0x138] ;  /* 0x01004e0000047ab9 */ /* 0x000fe20000000a00 */
[----:B------:R-:W-:Y:S02]  /*89e0*/  IMAD.U32 R6, RZ, RZ, UR6 ;  /* 0x00000006ff067e24 */ /* 0x000fe4000f8e00ff */
[----:B------:R-:W-:-:S02]  /*89f0*/  IMAD.U32 R7, RZ, RZ, UR7 ;  /* 0x00000007ff077e24 */ /* 0x000fc4000f8e00ff */
[----:B------:R-:W-:Y:S02]  /*8a00*/  IMAD.U32 R10, RZ, RZ, UR4 ;  /* 0x00000004ff0a7e24 */ /* 0x000fe4000f8e00ff */
[----:B------:R-:W-:Y:S02]  /*8a10*/  IMAD.U32 R11, RZ, RZ, UR5 ;  /* 0x00000005ff0b7e24 */ /* 0x000fe4000f8e00ff */
[----:B------:R-:W-:Y:S02]  /*8a20*/  IMAD.MOV.U32 R8, RZ, RZ, 0x70 ;  /* 0x00000070ff087424 */ /* 0x000fe400078e00ff */
[----:B------:R-:W-:Y:S02]  /*8a30*/  IMAD.MOV.U32 R12, RZ, RZ, 0x1 ;  /* 0x00000001ff0c7424 */ /* 0x000fe400078e00ff */
[----:B0-----:R-:W-:-:S07]  /*8a40*/  IMAD.MOV.U32 R13, RZ, RZ, RZ ;  /* 0x000000ffff0d7224 */ /* 0x001fce00078e00ff */
[----:B------:R-:W-:-:S07]  /*8a50*/  LEPC R20, `(.L_x_1492) ;  /* 0x000000001014794e */ /* 0x000fce0000000000 */
[----:B-1---5:R-:W-:Y:S05]  /*8a60*/  CALL.ABS.NOINC R14 ;  /* 0x000000000e007343 */ /* 0x022fea0003c00000 */
.L_x_1492:
[----:B------:R-:W-:Y:S02]  /*8a70*/  ULDC UR4, c[0x0][0x3f4] ;  /* 0x0000fd0000047ab9 */ /* 0x000fe40000000800 */
[----:B------:R-:W-:-:S13]  /*8a80*/  ISETP.LT.AND P0, PT, RZ, UR4, PT ;  /* 0x00000004ff007c0c */ /* 0x000fda000bf01270 */
[----:B------:R-:W-:Y:S05]  /*8a90*/  @P0 BRA `(.L_x_1493) ;  /* 0x0000000000400947 */ /* 0x000fea0003800000 */
[----:B------:R-:W-:-:S04]  /*8aa0*/  ULEA.HI UR4, UR43, UR43, URZ, 0x1 ;  /* 0x0000002b2b047291 */ /* 0x000fc8000f8f083f */
[----:B------:R-:W-:-:S04]  /*8ab0*/  ULOP3.LUT UR4, UR4, 0xfffffffe, URZ, 0xc0, !UPT ;  /* 0xfffffffe04047892 */ /* 0x000fc8000f8ec03f */
[----:B------:R-:W-:-:S06]  /*8ac0*/  UIADD3 UR4, UR43, -UR4, URZ ;  /* 0x800000042b047290 */ /* 0x000fcc000fffe03f */
[----:B------:R-:W-:-:S05]  /*8ad0*/  IMAD.U32 R3, RZ, RZ, UR4 ;  /* 0x00000004ff037e24 */ /* 0x000fca000f8e00ff */
[----:B------:R-:W-:-:S04]  /*8ae0*/  SHF.L.U32 R3, R3, 0x1f, RZ ;  /* 0x0000001f03037819 */ /* 0x000fc800000006ff */
[----:B------:R1:W2:Y:S03]  /*8af0*/  SYNCS.PHASECHK.TRANS64.TRYWAIT P0, [R16+URZ+0x28400], R3 ;  /* 0x02840003100075a7 */ /* 0x0002a6000800017f */
[----:B--2---:R-:W-:Y:S05]  /*8b00*/  @!P0 NANOSLEEP.SYNCS 0x989680 ;  /* 0x009896800000895d */ /* 0x004fea0003900000 */
[----:B------:R-:W2:Y:S01]  /*8b10*/  @!P0 SYNCS.PHASECHK.TRANS64 P0, [R16+URZ+0x28400], R3 ;  /* 0x02840003100085a7 */ /* 0x000ea2000800007f */
[----:B------:R-:W-:Y:S04]  /*8b20*/  BSSY B0, `(.L_x_1494) ;  /* 0x0000006000007945 */ /* 0x000fe80003800000 */
[----:B--2---:R-:W-:Y:S05]  /*8b30*/  @P0 BRA `(.L_x_1495) ;  /* 0x0000000000100947 */ /* 0x004fea0003800000 */
.L_x_1496:
[----:B--2---:R2:W3:Y:S02]  /*8b40*/  SYNCS.PHASECHK.TRANS64.TRYWAIT P0, [R16+URZ+0x28400], R3 ;  /* 0x02840003100075a7 */ /* 0x0044e4000800017f */
[----:B---3--:R-:W-:Y:S05]  /*8b50*/  @!P0 NANOSLEEP.SYNCS 0x989680 ;  /* 0x009896800000895d */ /* 0x008fea0003900000 */
[----:B------:R-:W3:Y:S02]  /*8b60*/  @!P0 SYNCS.PHASECHK.TRANS64 P0, [R16+URZ+0x28400], R3 ;  /* 0x02840003100085a7 */ /* 0x000ee4000800007f */
[----:B---3--:R-:W-:Y:S05]  /*8b70*/  @!P0 BRA `(.L_x_1496) ;  /* 0xfffffffc00f08947 */ /* 0x008fea000383ffff */
.L_x_1495:
[----:B------:R-:W-:Y:S05]  /*8b80*/  BSYNC B0 ;  /* 0x0000000000007941 */ /* 0x000fea0003800000 */
.L_x_1494:
[----:B------:R-:W-:Y:S05]  /*8b90*/  BRA `(.L_x_1497) ;  /* 0x00000094006c7947 */ /* 0x000fea0003800000 */
.L_x_1493:
[----:B------:R-:W-:Y:S01]  /*8ba0*/  ULOP3.LUT UP0, URZ, UR44, 0x3ff, URZ, 0xc0, !UPT ;  /* 0x000003ff2c3f7892 */ /* 0x000fe2000f80c03f */
[----:B-----5:R-:W-:Y:S01]  /*8bb0*/  SHF.R.S32.HI R0, RZ, 0x1f, R38 ;  /* 0x0000001fff007819 */ /* 0x020fe20000011426 */
[----:B------:R-:W-:Y:S01]  /*8bc0*/  ULDC.64 UR4, c[0x0][0x3f8] ;  /* 0x0000fe0000047ab9 */ /* 0x000fe20000000a00 */
[----:B------:R-:W-:Y:S01]  /*8bd0*/  ULDC.64 UR6, c[0x0][0x408] ;  /* 0x0001020000067ab9 */ /* 0x000fe20000000a00 */
[----:B------:R-:W-:Y:S02]  /*8be0*/  IMAD.WIDE.U32 R24, R38, UR4, RZ ;  /* 0x0000000426187c25 */ /* 0x000fe4000f8e00ff */
[----:B------:R-:W-:Y:S02]  /*8bf0*/  PLOP3.LUT P0, PT, PT, PT, UP0, 0x80, 0x0 ;  /* 0x000000000000781c */ /* 0x000fe40003f0f008 */
[C---:B------:R-:W-:Y:S02]  /*8c00*/  IMAD R3, R0.reuse, UR4, RZ ;  /* 0x0000000400037c24 */ /* 0x040fe4000f8e02ff */
[----:B------:R-:W-:-:S02]  /*8c10*/  IMAD R5, R0, UR6, RZ ;  /* 0x0000000600057c24 */ /* 0x000fc4000f8e02ff */
[C---:B------:R-:W-:Y:S02]  /*8c20*/  IMAD R3, R38.reuse, UR5, R3 ;  /* 0x0000000526037c24 */ /* 0x040fe4000f8e0203 */
[C---:B------:R-:W-:Y:S02]  /*8c30*/  IMAD R5, R38.reuse, UR7, R5 ;  /* 0x0000000726057c24 */ /* 0x040fe4000f8e0205 */
[----:B------:R-:W-:-:S04]  /*8c40*/  IMAD.WIDE.U32 R38, R38, UR6, RZ ;  /* 0x0000000626267c25 */ /* 0x000fc8000f8e00ff */
[----:B------:R-:W-:Y:S02]  /*8c50*/  IMAD.IADD R49, R3, 0x1, R25 ;  /* 0x0000000103317824 */ /* 0x000fe400078e0219 */
[----:B------:R-:W-:Y:S01]  /*8c60*/  IMAD.IADD R27, R5, 0x1, R39 ;  /* 0x00000001051b7824 */ /* 0x000fe200078e0227 */
        /* <DEDUP_REMOVED lines=16> */
[----:B-1----:R-:W-:Y:S05]  /*8d70*/  CALL.ABS.NOINC R14 ;  /* 0x000000000e007343 */ /* 0x002fea0003c00000 */
.L_x_1498:
[----:B------:R-:W-:Y:S01]  /*8d80*/  ULDC.U8 UR4, c[0x0][0x410] ;  /* 0x0001040000047ab9 */ /* 0x000fe20000000000 */
[----:B------:R-:W-:Y:S01]  /*8d90*/  LEA.HI R29, R29, R26, RZ, 0x3 ;  /* 0x0000001a1d1d7211 */ /* 0x000fe200078f18ff */
[----:B------:R-:W-:Y:S01]  /*8da0*/  IMAD.IADD R37, R17, 0x1, R199 ;  /* 0x0000000111257824 */ /* 0x000fe200078e02c7 */
[----:B------:R-:W-:Y:S01]  /*8db0*/  ISETP.NE.AND P0, PT, RZ, UR4, PT ;  /* 0x00000004ff007c0c */ /* 0x000fe2000bf05270 */
[----:B------:R-:W-:Y:S01]  /*8dc0*/  BSSY B0, `(.L_x_1499) ;  /* 0x0000930000007945 */ /* 0x000fe20003800000 */
[----:B------:R-:W-:-:S05]  /*8dd0*/  LOP3.LUT R29, R29, 0xfffffff8, RZ, 0xc0, !PT ;  /* 0xfffffff81d1d7812 */ /* 0x000fca00078ec0ff */
[----:B------:R-:W-:-:S04]  /*8de0*/  IMAD.IADD R0, R26, 0x1, -R29 ;  /* 0x000000011a007824 */ /* 0x000fc800078e0a1d */
[----:B------:R-:W-:Y:S02]  /*8df0*/  IMAD R3, R0, 0x20, R37 ;  /* 0x0000002000037824 */ /* 0x000fe400078e0225 */
[----:B------:R-:W-:Y:S05]  /*8e00*/  @!P0 BRA `(.L_x_1500) ;  /* 0x00000048005c8947 */ /* 0x000fea0003800000 */
[----:B------:R-:W1:Y:S01]  /*8e10*/  LDC R50, c[0x0][0x448] ;  /* 0x00011200ff327b82 */ /* 0x000e620000000800 */
[----:B------:R-:W-:Y:S01]  /*8e20*/  ULDC.64 UR4, c[0x0][0x3f8] ;  /* 0x0000fe0000047ab9 */ /* 0x000fe20000000a00 */
[----:B------:R-:W-:Y:S01]  /*8e30*/  IMAD.MOV.U32 R48, RZ, RZ, R24 ;  /* 0x000000ffff307224 */ /* 0x000fe200078e0018 */
[----:B------:R-:W-:Y:S01]  /*8e40*/  ULDC.64 UR6, c[0x0][0x408] ;  /* 0x0001020000067ab9 */ /* 0x000fe20000000a00 */
[----:B------:R-:W-:Y:S01]  /*8e50*/  IMAD.MOV.U32 R4, RZ, RZ, R38 ;  /* 0x000000ffff047224 */ /* 0x000fe200078e0026 */
[----:B------:R-:W-:Y:S01]  /*8e60*/  ULDC.64 UR8, c[0x0][0x400] ;  /* 0x0001000000087ab9 */ /* 0x000fe20000000a00 */
[----:B-1----:R-:W-:-:S13]  /*8e70*/  ISETP.NE.AND P0, PT, R50, 0x1, PT ;  /* 0x000000013200780c */ /* 0x002fda0003f05270 */
[----:B------:R-:W1:Y:S08]  /*8e80*/  @P0 LDC R0, c[0x0][0x44c] ;  /* 0x00011300ff000b82 */ /* 0x000e700000000800 */
[----:B------:R-:W2:Y:S01]  /*8e90*/  @P0 LDC R5, c[0x0][0x450] ;  /* 0x00011400ff050b82 */ /* 0x000ea20000000800 */
[----:B-1----:R-:W-:-:S05]  /*8ea0*/  @P0 IMAD.HI.U32 R0, R3, R0, RZ ;  /* 0x0000000003000227 */ /* 0x002fca00078e00ff */
[----:B--2---:R-:W-:Y:S01]  /*8eb0*/  @P0 SHF.R.U32.HI R3, RZ, R5, R0 ;  /* 0x00000005ff030219 */ /* 0x004fe20000011600 */
[----:B------:R-:W-:-:S03]  /*8ec0*/  IMAD.MOV.U32 R5, RZ, RZ, R27 ;  /* 0x000000ffff057224 */ /* 0x000fc600078e001b */
[----:B------:R-:W-:Y:S01]  /*8ed0*/  SHF.R.S32.HI R0, RZ, 0x1f, R3 ;  /* 0x0000001fff007819 */ /* 0x000fe20000011403 */
[----:B------:R-:W-:-:S04]  /*8ee0*/  IMAD.WIDE.U32 R48, R3, UR4, R48 ;  /* 0x0000000403307c25 */ /* 0x000fc8000f8e0030 */
[----:B------:R-:W-:Y:S02]  /*8ef0*/  IMAD R6, R0, UR4, RZ ;  /* 0x0000000400067c24 */ /* 0x000fe4000f8e02ff */
[----:B------:R-:W-:-:S04]  /*8f00*/  IMAD.WIDE.U32 R4, R3, UR6, R4 ;  /* 0x0000000603047c25 */ /* 0x000fc8000f8e0004 */
[C---:B------:R-:W-:Y:S01]  /*8f10*/  IMAD R7, R3.reuse, UR5, R6 ;  /* 0x0000000503077c24 */ /* 0x040fe2000f8e0206 */
[----:B------:R-:W-:Y:S01]  /*8f20*/  ULDC.64 UR4, c[0x0][0x3e8] ;  /* 0x0000fa0000047ab9 */ /* 0x000fe20000000a00 */
[----:B------:R-:W-:Y:S01]  /*8f30*/  IMAD R6, R0, UR6, RZ ;  /* 0x0000000600067c24 */ /* 0x000fe2000f8e02ff */
[----:B------:R-:W-:Y:S01]  /*8f40*/  IADD3 R0, P0, R48, UR4, RZ ;  /* 0x0000000430007c10 */ /* 0x000fe2000ff1e0ff */
[----:B------:R-:W-:Y:S01]  /*8f50*/  UMOV UR4, 0xffffffff ;  /* 0xffffffff00047882 */ /* 0x000fe20000000000 */
[----:B------:R-:W-:Y:S01]  /*8f60*/  IADD3 R51, P1, R4, UR8, RZ ;  /* 0x0000000804337c10 */ /* 0x000fe2000ff3e0ff */
[----:B------:R-:W-:Y:S01]  /*8f70*/  IMAD R3, R3, UR7, R6 ;  /* 0x0000000703037c24 */ /* 0x000fe2000f8e0206 */
[----:B------:R-:W-:-:S04]  /*8f80*/  IADD3.X R48, R49, UR5, R7, P0, !PT ;  /* 0x0000000531307c10 */ /* 0x000fc800087fe407 */
[----:B------:R-:W-:Y:S01]  /*8f90*/  IADD3.X R49, R5, UR9, R3, P1, !PT ;  /* 0x0000000905317c10 */ /* 0x000fe20008ffe403 */
[----:B------:R-:W-:Y:S06]  /*8fa0*/  BRA.DIV UR4, `(.L_x_1501) ;  /* 0x0000022604a07947 */ /* 0x000fec000b800000 */
[----:B------:R1:W2:Y:S04]  /*8fb0*/  SHFL.IDX PT, R3, R48, RZ, 0x181f ;  /* 0x00181fff30037589 */ /* 0x0002a800000e0000 */
[----:B------:R1:W3:Y:S04]  /*8fc0*/  SHFL.IDX PT, R5, R0, RZ, 0x181f ;  /* 0x00181fff00057589 */ /* 0x0002e800000e0000 */
[----:B------:R1:W4:Y:S04]  /*8fd0*/  SHFL.IDX PT, R9, R49, RZ, 0x181f ;  /* 0x00181fff31097589 */ /* 0x00032800000e0000 */
[----:B------:R1:W0:Y:S02]  /*8fe0*/  SHFL.IDX PT, R14, R51, RZ, 0x181f ;  /* 0x00181fff330e7589 */ /* 0x00022400000e0000 */
.L_x_1821:
[----:B------:R-:W-:Y:S01]  /*8ff0*/  IMAD R50, R195, R50, RZ ;  /* 0x00000032c3327224 */ /* 0x000fe200078e02ff */
[----:B------:R-:W-:Y:S01]  /*9000*/  BSSY B1, `(.L_x_1502) ;  /* 0x000001a000017945 */ /* 0x000fe20003800000 */
[----:B------:R-:W-:Y:S02]  /*9010*/  CS2R R40, SRZ ;  /* 0x0000000000287805 */ /* 0x000fe4000001ff00 */
[----:B------:R-:W-:Y:S02]  /*9020*/  CS2R R44, SRZ ;  /* 0x00000000002c7805 */ /* 0x000fe4000001ff00 */
[----:B------:R-:W-:Y:S02]  /*9030*/  CS2R R42, SRZ ;  /* 0x00000000002a7805 */ /* 0x000fe4000001ff00 */
[----:B------:R-:W-:Y:S02]  /*9040*/  ISETP.GE.AND P0, PT, R37, R50, PT ;  /* 0x000000322500720c */ /* 0x000fe40003f06270 */
[----:B------:R-:W-:-:S11]  /*9050*/  CS2R R46, SRZ ;  /* 0x00000000002e7805 */ /* 0x000fd6000001ff00 */
[----:B------:R-:W-:Y:S05]  /*9060*/  @P0 BRA `(.L_x_1503) ;  /* 0x00000000004c0947 */ /* 0x000fea0003800000 */
[----:B------:R-:W-:Y:S01]  /*9070*/  ULDC UR4, c[0x0][0x3f4] ;  /* 0x0000fd0000047ab9 */ /* 0x000fe20000000800 */
[----:B------:R-:W-:Y:S02]  /*9080*/  CS2R R40, SRZ ;  /* 0x0000000000287805 */ /* 0x000fe4000001ff00 */
[----:B------:R-:W-:Y:S02]  /*9090*/  ISETP.GE.AND P4, PT, R194, UR4, PT ;  /* 0x00000004c2007c0c */ /* 0x000fe4000bf86270 */
[----:B------:R-:W-:Y:S02]  /*90a0*/  CS2R R44, SRZ ;  /* 0x00000000002c7805 */ /* 0x000fe4000001ff00 */
[----:B------:R-:W-:Y:S02]  /*90b0*/  ISETP.GE.AND P3, PT, R18, UR4, PT ;  /* 0x0000000412007c0c */ /* 0x000fe4000bf66270 */
[----:B------:R-:W-:-:S07]  /*90c0*/  CS2R R46, SRZ ;  /* 0x00000000002e7805 */ /* 0x000fce000001ff00 */
[----:B---3--:R-:W-:-:S04]  /*90d0*/  @!P4 IADD3 R10, P0, R194, R5, RZ ;  /* 0x00000005c20ac210 */ /* 0x008fc80007f1e0ff */
[-C--:B0-----:R-:W-:Y:S02]  /*90e0*/  @!P3 IADD3 R6, P1, R18, R14.reuse, RZ ;  /* 0x0000000e1206b210 */ /* 0x081fe40007f3e0ff */
[----:B------:R-:W-:Y:S01]  /*90f0*/  @!P4 IADD3 R8, P2, R194, R14, RZ ;  /* 0x0000000ec208c210 */ /* 0x000fe20007f5e0ff */
[--C-:B--2---:R-:W-:Y:S01]  /*9100*/  @!P4 IMAD.X R11, R3, 0x1, R216.reuse, P0 ;  /* 0x00000001030bc824 */ /* 0x104fe200000e06d8 */
[----:B------:R-:W-:Y:S01]  /*9110*/  @!P3 IADD3 R4, P0, R18, R5, RZ ;  /* 0x000000051204b210 */ /* 0x000fe20007f1e0ff */
[C-C-:B----4-:R-:W-:Y:S01]  /*9120*/  @!P3 IMAD.X R7, R9.reuse, 0x1, R19.reuse, P1 ;  /* 0x000000010907b824 */ /* 0x150fe200008e0613 */
[----:B------:R-:W-:Y:S01]  /*9130*/  CS2R R42, SRZ ;  /* 0x00000000002a7805 */ /* 0x000fe2000001ff00 */
[----:B------:R-:W-:Y:S01]  /*9140*/  @!P4 IMAD.X R9, R9, 0x1, R216, P2 ;  /* 0x000000010909c824 */ /* 0x000fe200010e06d8 */
[----:B------:R0:W5:Y:S01]  /*9150*/  @!P4 LD.E.64 R40, desc[UR46][R10.64] ;  /* 0x0000002e0a28c980 */ /* 0x000162000c101b00 */
[----:B------:R-:W-:-:S03]  /*9160*/  @!P3 IMAD.X R5, R3, 0x1, R19, P0 ;  /* 0x000000010305b824 */ /* 0x000fc600000e0613 */
[----:B------:R0:W5:Y:S04]  /*9170*/  @!P3 LD.E.64 R46, desc[UR46][R6.64] ;  /* 0x0000002e062eb980 */ /* 0x000168000c101b00 */
[----:B------:R0:W5:Y:S04]  /*9180*/  @!P3 LD.E.64 R44, desc[UR46][R4.64] ;  /* 0x0000002e042cb980 */ /* 0x000168000c101b00 */
[----:B------:R0:W5:Y:S02]  /*9190*/  @!P4 LD.E.64 R42, desc[UR46][R8.64] ;  /* 0x0000002e082ac980 */ /* 0x000164000c101b00 */
.L_x_1503:
[----:B------:R-:W-:Y:S05]  /*91a0*/  BSYNC B1 ;  /* 0x0000000000017941 */ /* 0x000fea0003800000 */
.L_x_1502:
[----:B------:R-:W-:Y:S01]  /*91b0*/  UMOV UR4, 0xffffffff ;  /* 0xffffffff00047882 */ /* 0x000fe20000000000 */
[----:B------:R-:W-:Y:S02]  /*91c0*/  CS2R R30, SRZ ;  /* 0x00000000001e7805 */ /* 0x000fe4000001ff00 */
[----:B------:R-:W-:Y:S05]  /*91d0*/  BRA.DIV UR4, `(.L_x_1504) ;  /* 0x0000022604847947 */ /* 0x000fea000b800000 */
[----:B--2---:R2:W1:Y:S04]  /*91e0*/  SHFL.IDX PT, R3, R48, 0x1, 0x181f ;  /* 0x00381f0030037f89 */ /* 0x00446800000e0000 */
[----:B0--3--:R2:W0:Y:S04]  /*91f0*/  SHFL.IDX PT, R5, R0, 0x1, 0x181f ;  /* 0x00381f0000057f89 */ /* 0x00942800000e0000 */
[----:B----4-:R2:W3:Y:S04]  /*9200*/  SHFL.IDX PT, R9, R49, 0x1, 0x181f ;  /* 0x00381f0031097f89 */ /* 0x0104e800000e0000 */
[----:B------:R2:W4:Y:S02]  /*9210*/  SHFL.IDX PT, R14, R51, 0x1, 0x181f ;  /* 0x00381f00330e7f89 */ /* 0x00052400000e0000 */
.L_x_1827:
[----:B------:R-:W-:Y:S01]  /*9220*/  VIADD R4, R37, 0x20 ;  /* 0x0000002025047836 */ /* 0x000fe20000000000 */
[----:B------:R-:W-:Y:S01]  /*9230*/  BSSY B1, `(.L_x_1505) ;  /* 0x0000019000017945 */ /* 0x000fe20003800000 */
[----:B------:R-:W-:Y:S02]  /*9240*/  CS2R R34, SRZ ;  /* 0x0000000000227805 */ /* 0x000fe4000001ff00 */
[----:B------:R-:W-:Y:S02]  /*9250*/  CS2R R32, SRZ ;  /* 0x0000000000207805 */ /* 0x000fe4000001ff00 */
[----:B------:R-:W-:Y:S02]  /*9260*/  CS2R R38, SRZ ;  /* 0x0000000000267805 */ /* 0x000fe4000001ff00 */
[----:B------:R-:W-:-:S13]  /*9270*/  ISETP.GE.AND P0, PT, R4, R50, PT ;  /* 0x000000320400720c */ /* 0x000fda0003f06270 */
[----:B------:R-:W-:Y:S05]  /*9280*/  @P0 BRA `(.L_x_1506) ;  /* 0x00000000004c0947 */ /* 0x000fea0003800000 */
[----:B------:R-:W-:Y:S01]  /*9290*/  ULDC UR4, c[0x0][0x3f4] ;  /* 0x0000fd0000047ab9 */ /* 0x000fe20000000800 */
[----:B------:R-:W-:Y:S02]  /*92a0*/  CS2R R30, SRZ ;  /* 0x00000000001e7805 */ /* 0x000fe4000001ff00 */
[----:B------:R-:W-:Y:S02]  /*92b0*/  ISETP.GE.AND P4, PT, R194, UR4, PT ;  /* 0x00000004c2007c0c */ /* 0x000fe4000bf86270 */
[----:B------:R-:W-:Y:S02]  /*92c0*/  CS2R R34, SRZ ;  /* 0x0000000000227805 */ /* 0x000fe4000001ff00 */
[----:B------:R-:W-:-:S09]  /*92d0*/  ISETP.GE.AND P3, PT, R18, UR4, PT ;  /* 0x0000000412007c0c */ /* 0x000fd2000bf66270 */
[----:B0-----:R-:W-:-:S05]  /*92e0*/  @!P4 IADD3 R6, P0, R194, R5, RZ ;  /* 0x00000005c206c210 */ /* 0x001fca0007f1e0ff */
[C---:B-1----:R-:W-:Y:S01]  /*92f0*/  @!P4 IMAD.X R7, R3.reuse, 0x1, R216, P0 ;  /* 0x000000010307c824 */ /* 0x042fe200000e06d8 */
[----:B------:R-:W-:Y:S02]  /*9300*/  @!P3 IADD3 R4, P0, R18, R5, RZ ;  /* 0x000000051204b210 */ /* 0x000fe40007f1e0ff */
[----:B----4-:R-:W-:Y:S02]  /*9310*/  @!P4 IADD3 R8, P2, R194, R14, RZ ;  /* 0x0000000ec208c210 */ /* 0x010fe40007f5e0ff */
[----:B------:R0:W5:Y:S01]  /*9320*/  @!P4 LD.E.64 R30, desc[UR46][R6.64] ;  /* 0x0000002e061ec980 */ /* 0x000162000c101b00 */
[----:B------:R-:W-:Y:S02]  /*9330*/  CS2R R38, SRZ ;  /* 0x0000000000267805 */ /* 0x000fe4000001ff00 */
[----:B------:R-:W-:Y:S01]  /*9340*/  CS2R R32, SRZ ;  /* 0x0000000000207805 */ /* 0x000fe2000001ff00 */
[----:B------:R-:W-:-:S05]  /*9350*/  @!P3 IMAD.X R5, R3, 0x1, R19, P0 ;  /* 0x000000010305b824 */ /* 0x000fca00000e0613 */
[----:B------:R1:W5:Y:S01]  /*9360*/  @!P3 LD.E.64 R34, desc[UR46][R4.64] ;  /* 0x0000002e0422b980 */ /* 0x000362000c101b00 */
[----:B0-----:R-:W-:-:S05]  /*9370*/  @!P3 IADD3 R6, P1, R18, R14, RZ ;  /* 0x0000000e1206b210 */ /* 0x001fca0007f3e0ff */
[C---:B---3--:R-:W-:Y:S02]  /*9380*/  @!P3 IMAD.X R7, R9.reuse, 0x1, R19, P1 ;  /* 0x000000010907b824 */ /* 0x048fe400008e0613 */
[----:B------:R-:W-:-:S03]  /*9390*/  @!P4 IMAD.X R9, R9, 0x1, R216, P2 ;  /* 0x000000010909c824 */ /* 0x000fc600010e06d8 */
[----:B------:R1:W5:Y:S04]  /*93a0*/  @!P3 LD.E.64 R38, desc[UR46][R6.64] ;  /* 0x0000002e0626b980 */ /* 0x000368000c101b00 */
[----:B------:R1:W5:Y:S02]  /*93b0*/  @!P4 LD.E.64 R32, desc[UR46][R8.64] ;  /* 0x0000002e0820c980 */ /* 0x000364000c101b00 */
.L_x_1506:
[----:B------:R-:W-:Y:S05]  /*93c0*/  BSYNC B1 ;  /* 0x0000000000017941 */ /* 0x000fea0003800000 */
.L_x_1505:
[----:B------:R-:W-:-:S03]  /*93d0*/  UMOV UR4, 0xffffffff ;  /* 0xffffffff00047882 */ /* 0x000fc60000000000 */
[----:B------:R-:W-:Y:S05]  /*93e0*/  BRA.DIV UR4, `(.L_x_1507) ;  /* 0x0000022604707947 */ /* 0x000fea000b800000 */
[----:B-1----:R1:W1:Y:S04]  /*93f0*/  SHFL.IDX PT, R3, R48, 0x2, 0x181f ;  /* 0x00581f0030037f89 */ /* 0x00226800000e0000 */
[----:B0-----:R0:W0:Y:S04]  /*9400*/  SHFL.IDX PT, R5, R0, 0x2, 0x181f ;  /* 0x00581f0000057f89 */ /* 0x00102800000e0000 */
[----:B---3--:R3:W0:Y:S04]  /*9410*/  SHFL.IDX PT, R9, R49, 0x2, 0x181f ;  /* 0x00581f0031097f89 */ /* 0x00862800000e0000 */
[----:B----4-:R3:W4:Y:S02]  /*9420*/  SHFL.IDX PT, R14, R51, 0x2, 0x181f ;  /* 0x00581f00330e7f89 */ /* 0x01072400000e0000 */
.L_x_1833:
[----:B------:R-:W-:Y:S01]  /*9430*/  VIADD R4, R37, 0x40 ;  /* 0x0000004025047836 */ /* 0x000fe20000000000 */
        /* <DEDUP_REMOVED lines=22> */
[C---:B------:R-:W-:Y:S02]  /*95a0*/  @!P3 IMAD.X R7, R9.reuse, 0x1, R19, P1 ;  /* 0x000000010907b824 */ /* 0x040fe400008e0613 */
[----:B------:R-:W-:-:S03]  /*95b0*/  @!P4 IMAD.X R9, R9, 0x1, R216, P2 ;  /* 0x000000010909c824 */ /* 0x000fc600010e06d8 */
[----:B------:R1:W5:Y:S04]  /*95c0*/  @!P3 LD.E.64 R28, desc[UR46][R6.64] ;  /* 0x0000002e061cb980 */ /* 0x000368000c101b00 */
[----:B------:R1:W5:Y:S02]  /*95d0*/  @!P4 LD.E.64 R20, desc[UR46][R8.64] ;  /* 0x0000002e0814c980 */ /* 0x000364000c101b00 */
.L_x_1509:
[----:B------:R-:W-:Y:S05]  /*95e0*/  BSYNC B1 ;  /* 0x0000000000017941 */ /* 0x000fea0003800000 */
.L_x_1508:
[----:B------:R-:W-:Y:S01]  /*95f0*/  UMOV UR4, 0xffffffff ;  /* 0xffffffff00047882 */ /* 0x000fe20000000000 */
[----:B01----:R-:W-:Y:S02]  /*9600*/  CS2R R8, SRZ ;  /* 0x0000000000087805 */ /* 0x003fe4000001ff00 */
[----:B------:R-:W-:Y:S05]  /*9610*/  BRA.DIV UR4, `(.L_x_1510) ;  /* 0x0000022604547947 */ /* 0x000fea000b800000 */
[----:B------:R0:W1:Y:S04]  /*9620*/  SHFL.IDX PT, R3, R48, 0x3, 0x181f ;  /* 0x00781f0030037f89 */ /* 0x00006800000e0000 */
[----:B------:R0:W0:Y:S04]  /*9630*/  SHFL.IDX PT, R5, R0, 0x3, 0x181f ;  /* 0x00781f0000057f89 */ /* 0x00002800000e0000 */
[----:B--23--:R-:W2:Y:S04]  /*9640*/  SHFL.IDX PT, R49, R49, 0x3, 0x181f ;  /* 0x00781f0031317f89 */ /* 0x00cea800000e0000 */
[----:B------:R-:W3:Y:S02]  /*9650*/  SHFL.IDX PT, R51, R51, 0x3, 0x181f ;  /* 0x00781f0033337f89 */ /* 0x000ee400000e0000 */
.L_x_1839:
[----:B------:R-:W-:Y:S01]  /*9660*/  VIADD R37, R37, 0x60 ;  /* 0x0000006025257836 */ /* 0x000fe20000000000 */
[----:B------:R-:W-:Y:S01]  /*9670*/  BSSY B1, `(.L_x_1511) ;  /* 0x0000019000017945 */ /* 0x000fe20003800000 */
[----:B------:R-:W-:Y:S02]  /*9680*/  CS2R R12, SRZ ;  /* 0x00000000000c7805 */ /* 0x000fe4000001ff00 */
[----:B------:R-:W-:Y:S02]  /*9690*/  CS2R R10, SRZ ;  /* 0x00000000000a7805 */ /* 0x000fe4000001ff00 */
[----:B----4-:R-:W-:Y:S02]  /*96a0*/  CS2R R14, SRZ ;  /* 0x00000000000e7805 */ /* 0x010fe4000001ff00 */
        /* <DEDUP_REMOVED lines=10> */
[----:B---3--:R-:W-:Y:S02]  /*9750*/  @!P4 IADD3 R48, P2, R194, R51, RZ ;  /* 0x00000033c230c210 */ /* 0x008fe40007f5e0ff */
[----:B------:R0:W5:Y:S01]  /*9760*/  @!P4 LD.E.64 R8, desc[UR46][R6.64] ;  /* 0x0000002e0608c980 */ /* 0x000162000c101b00 */
[----:B------:R-:W-:Y:S02]  /*9770*/  CS2R R14, SRZ ;  /* 0x00000000000e7805 */ /* 0x000fe4000001ff00 */
[----:B------:R-:W-:Y:S01]  /*9780*/  CS2R R10, SRZ ;  /* 0x00000000000a7805 */ /* 0x000fe2000001ff00 */
[----:B------:R-:W-:-:S05]  /*9790*/  @!P3 IMAD.X R5, R3, 0x1, R19, P0 ;  /* 0x000000010305b824 */ /* 0x000fca00000e0613 */
[----:B------:R4:W5:Y:S01]  /*97a0*/  @!P3 LD.E.64 R12, desc[UR46][R4.64] ;  /* 0x0000002e040cb980 */ /* 0x000962000c101b00 */
[----:B0-----:R-:W-:-:S05]  /*97b0*/  @!P3 IADD3 R6, P1, R18, R51, RZ ;  /* 0x000000331206b210 */ /* 0x001fca0007f3e0ff */
[C---:B--2---:R-:W-:Y:S02]  /*97c0*/  @!P3 IMAD.X R7, R49.reuse, 0x1, R19, P1 ;  /* 0x000000013107b824 */ /* 0x044fe400008e0613 */
[----:B------:R-:W-:-:S03]  /*97d0*/  @!P4 IMAD.X R49, R49, 0x1, R216, P2 ;  /* 0x000000013131c824 */ /* 0x000fc600010e06d8 */
[----:B------:R4:W5:Y:S04]  /*97e0*/  @!P3 LD.E.64 R14, desc[UR46][R6.64] ;  /* 0x0000002e060eb980 */ /* 0x000968000c101b00 */
[----:B------:R4:W5:Y:S02]  /*97f0*/  @!P4 LD.E.64 R10, desc[UR46][R48.64] ;  /* 0x0000002e300ac980 */ /* 0x000964000c101b00 */
.L_x_1512:
[----:B------:R-:W-:Y:S05]  /*9800*/  BSYNC B1 ;  /* 0x0000000000017941 */ /* 0x000fea0003800000 */
.L_x_1511:
[----:B------:R-:W-:Y:S01]  /*9810*/  ULEA.HI UR4, UR43, UR43, URZ, 0x1 ;  /* 0x0000002b2b047291 */ /* 0x000fe2000f8f083f */
[----:B0-----:R-:W-:Y:S01]  /*9820*/  VIADDMNMX R0, R50, -R199, 0x80, PT ;  /* 0x0000008032007446 */ /* 0x001fe200038009c7 */
[----:B------:R-:W-:Y:S02]  /*9830*/  BSSY B1, `(.L_x_1513) ;  /* 0x0000008000017945 */ /* 0x000fe40003800000 */
[----:B------:R-:W-:Y:S01]  /*9840*/  ULOP3.LUT UR4, UR4, 0xfffffffe, URZ, 0xc0, !UPT ;  /* 0xfffffffe04047892 */ /* 0x000fe2000f8ec03f */
[----:B------:R-:W-:-:S03]  /*9850*/  ISETP.GE.AND P1, PT, R17, R0, PT ;  /* 0x000000001100720c */ /* 0x000fc60003f26270 */
[----:B------:R-:W-:-:S06]  /*9860*/  UIADD3 UR4, UR43, -UR4, URZ ;  /* 0x800000042b047290 */ /* 0x000fcc000fffe03f */
[----:B-1----:R-:W-:-:S05]  /*9870*/  IMAD.U32 R3, RZ, RZ, UR4 ;  /* 0x00000004ff037e24 */ /* 0x002fca000f8e00ff */
[----:B------:R-:W-:-:S04]  /*9880*/  SHF.L.U32 R3, R3, 0x1f, RZ ;  /* 0x0000001f03037819 */ /* 0x000fc800000006ff */
[----:B------:R-:W0:Y:S02]  /*9890*/  SYNCS.PHASECHK.TRANS64.TRYWAIT P0, [R16+URZ+0x28400], R3 ;  /* 0x02840003100075a7 */ /* 0x000e24000800017f */
[----:B0-----:R-:W-:Y:S05]  /*98a0*/  @!P0 BRA `(.L_x_1514) ;  /* 0x0000022400248947 */ /* 0x001fea0003800000 */
.L_x_1840:
[----:B------:R-:W-:Y:S05]  /*98b0*/  BSYNC B1 ;  /* 0x0000000000017941 */ /* 0x000fea0003800000 */
.L_x_1513:
[----:B------:R-:W-:Y:S04]  /*98c0*/  BSSY B1, `(.L_x_1515) ;  /* 0x00000f9000017945 */ /* 0x000fe80003800000 */
[----:B------:R-:W-:Y:S05]  /*98d0*/  @P1 BRA `(.L_x_1516) ;  /* 0x0000000c00dc1947 */ /* 0x000fea0003800000 */
[----:B0-----:R-:W0:Y:S01]  /*98e0*/  LDC R3, c[0x0][0x3f4] ;  /* 0x0000fd00ff037b82 */ /* 0x001e220000000800 */
[----:B------:R-:W-:Y:S01]  /*98f0*/  BSSY B2, `(.L_x_1517) ;  /* 0x000007a000027945 */ /* 0x000fe20003800000 */
[-C--:B0-----:R-:W-:Y:S02]  /*9900*/  ISETP.GE.AND P0, PT, R18, R3.reuse, PT ;  /* 0x000000031200720c */ /* 0x081fe40003f06270 */
[----:B------:R-:W-:-:S11]  /*9910*/  ISETP.GE.AND P1, PT, R194, R3, PT ;  /* 0x00000003c200720c */ /* 0x000fd60003f26270 */
[----:B------:R-:W-:Y:S05]  /*9920*/  @P0 BRA `(.L_x_1518) ;  /* 0x0000000400d80947 */ /* 0x000fea0003800000 */
[----:B----4-:R-:W0:Y:S01]  /*9930*/  LDS.128 R4, [R214+0x18000] ;  /* 0x01800000d6047984 */ /* 0x010e220000000c00 */
[----:B-----5:R-:W-:Y:S02]  /*9940*/  SHF.R.U32.HI R37, RZ, 0x8, R44 ;  /* 0x00000008ff257819 */ /* 0x020fe4000001162c */
[----:B------:R-:W-:Y:S02]  /*9950*/  SHF.R.U32.HI R50, RZ, 0x8, R45 ;  /* 0x00000008ff327819 */ /* 0x000fe4000001162d */
[----:B------:R-:W-:Y:S02]  /*9960*/  LOP3.LUT R3, R44, 0xff, RZ, 0xc0, !PT ;  /* 0x000000ff2c037812 */ /* 0x000fe400078ec0ff */
[----:B------:R-:W-:Y:S02]  /*9970*/  LOP3.LUT R48, R37, 0xff, RZ, 0xc0, !PT ;  /* 0x000000ff25307812 */ /* 0x000fe400078ec0ff */
[----:B------:R-:W-:Y:S02]  /*9980*/  SHF.R.U32.HI R52, RZ, 0x8, R47 ;  /* 0x00000008ff347819 */ /* 0x000fe4000001162f */
[----:B--2---:R-:W-:-:S02]  /*9990*/  LOP3.LUT R49, R45, 0xff, RZ, 0xc0, !PT ;  /* 0x000000ff2d317812 */ /* 0x004fc400078ec0ff */
[----:B------:R-:W-:Y:S02]  /*99a0*/  LOP3.LUT R50, R50, 0xff, RZ, 0xc0, !PT ;  /* 0x000000ff32327812 */ /* 0x000fe400078ec0ff */
[----:B------:R-:W-:Y:S02]  /*99b0*/  PRMT R3, R48, 0x7604, R3 ;  /* 0x0000760430037816 */ /* 0x000fe40000000003 */
[----:B------:R-:W-:Y:S02]  /*99c0*/  SHF.R.U32.HI R54, RZ, 0x10, R45 ;  /* 0x00000010ff367819 */ /* 0x000fe4000001162d */
[----:B------:R-:W-:Y:S02]  /*99d0*/  SHF.R.U32.HI R48, RZ, 0x8, R46 ;  /* 0x00000008ff307819 */ /* 0x000fe4000001162e */
[----:B------:R-:W-:Y:S02]  /*99e0*/  SHF.R.U32.HI R53, RZ, 0x10, R47 ;  /* 0x00000010ff357819 */ /* 0x000fe4000001162f */
[----:B---3--:R-:W-:-:S02]  /*99f0*/  LOP3.LUT R51, R47, 0xff, RZ, 0xc0, !PT ;  /* 0x000000ff2f337812 */ /* 0x008fc400078ec0ff */
[----:B------:R-:W-:Y:S01]  /*9a00*/  LOP3.LUT R52, R52, 0xff, RZ, 0xc0, !PT ;  /* 0x000000ff34347812 */ /* 0x000fe200078ec0ff */
[----:B------:R-:W-:Y:S01]  /*9a10*/  IMAD.U32 R53, R53, 0x10000, RZ ;  /* 0x0001000035357824 */ /* 0x000fe200078e00ff */
[----:B------:R-:W-:Y:S02]  /*9a20*/  PRMT R49, R50, 0x7604, R49 ;  /* 0x0000760432317816 */ /* 0x000fe40000000031 */
[----:B------:R-:W-:Y:S01]  /*9a30*/  LOP3.LUT R50, R48, 0xff, RZ, 0xc0, !PT ;  /* 0x000000ff30327812 */ /* 0x000fe200078ec0ff */
[----:B------:R-:W-:Y:S01]  /*9a40*/  IMAD.U32 R48, R54, 0x10000, RZ ;  /* 0x0001000036307824 */ /* 0x000fe200078e00ff */
[----:B------:R-:W-:Y:S02]  /*9a50*/  PRMT R52, R52, 0x7604, R51 ;  /* 0x0000760434347816 */ /* 0x000fe40000000033 */
[----:B------:R-:W-:Y:S02]  /*9a60*/  LOP3.LUT R37, R46, 0xff, RZ, 0xc0, !PT ;  /* 0x000000ff2e257812 */ /* 0x000fe400078ec0ff */
[----:B------:R-:W-:-:S02]  /*9a70*/  LOP3.LUT R49, R49, 0xff0000, R48, 0xf8, !PT ;  /* 0x00ff000031317812 */ /* 0x000fc400078ef830 */
[----:B------:R-:W-:Y:S02]  /*9a80*/  LOP3.LUT R53, R52, 0xff0000, R53, 0xf8, !PT ;  /* 0x00ff000034357812 */ /* 0x000fe400078ef835 */
[----:B------:R-:W-:Y:S02]  /*9a90*/  LOP3.LUT R49, R49, 0xff000000, R45, 0xf8, !PT ;  /* 0xff00000031317812 */ /* 0x000fe400078ef82d */
[----:B------:R-:W-:Y:S02]  /*9aa0*/  LOP3.LUT R53, R53, 0xff000000, R47, 0xf8, !PT ;  /* 0xff00000035357812 */ /* 0x000fe400078ef82f */
[----:B------:R-:W-:Y:S02]  /*9ab0*/  PRMT R51, R50, 0x7604, R37 ;  /* 0x0000760432337816 */ /* 0x000fe40000000025 */
[----:B------:R-:W-:Y:S02]  /*9ac0*/  LOP3.LUT R37, R3, 0xff0000, R44, 0xf8, !PT ;  /* 0x00ff000003257812 */ /* 0x000fe400078ef82c */
[----:B0-----:R-:W-:-:S02]  /*9ad0*/  F2FP.F16.E4M3.UNPACK_B R3, R6.H1 ;  /* 0x00000006ff03723e */ /* 0x001fc400030006ff */
[----:B------:R-:W-:Y:S02]  /*9ae0*/  F2FP.F16.E4M3.UNPACK_B R52, R53 ;  /* 0x00000035ff34723e */ /* 0x000fe400020006ff */
[----:B------:R-:W-:Y:S02]  /*9af0*/  F2FP.F16.E4M3.UNPACK_B R47, R49 ;  /* 0x00000031ff2f723e */ /* 0x000fe400020006ff */
[----:B------:R-:W-:Y:S01]  /*9b00*/  LOP3.LUT R48, R37, 0xff000000, R44, 0xf8, !PT ;  /* 0xff00000025307812 */ /* 0x000fe200078ef82c */
[----:B------:R-:W-:Y:S01]  /*9b10*/  HADD2.F32 R37, -RZ, R3.H1_H1 ;  /* 0x30000003ff257230 */ /* 0x000fe20000004100 */
[--C-:B------:R-:W-:Y:S01]  /*9b20*/  LOP3.LUT R51, R51, 0xff0000, R46.reuse, 0xf8, !PT ;  /* 0x00ff000033337812 */ /* 0x100fe200078ef82e */
[--C-:B------:R-:W-:Y:S01]  /*9b30*/  HADD2.F32 R54, -RZ, R52.reuse.H1_H1 ;  /* 0x30000034ff367230 */ /* 0x100fe20000004100 */
[----:B------:R-:W-:Y:S01]  /*9b40*/  F2FP.F16.E4M3.UNPACK_B R6, R6 ;  /* 0x00000006ff06723e */ /* 0x000fe200020006ff */
[----:B------:R-:W-:Y:S01]  /*9b50*/  HADD2.F32 R50, -RZ, R47.H1_H1 ;  /* 0x3000002fff327230 */ /* 0x000fe20000004100 */
[----:B------:R-:W-:Y:S01]  /*9b60*/  LOP3.LUT R51, R51, 0xff000000, R46, 0xf8, !PT ;  /* 0xff00000033337812 */ /* 0x000fe200078ef82e */
[----:B------:R-:W-:Y:S01]  /*9b70*/  HADD2.F32 R44, -RZ, R3.H0_H0 ;  /* 0x20000003ff2c7230 */ /* 0x000fe20000004100 */
[-C--:B------:R-:W-:Y:S01]  /*9b80*/  F2FP.F16.E4M3.UNPACK_B R45, R7.reuse ;  /* 0x00000007ff2d723e */ /* 0x080fe200020006ff */
[C---:B------:R-:W-:Y:S01]  /*9b90*/  FMUL.FTZ R55, R37.reuse, R54 ;  /* 0x0000003625377220 */ /* 0x040fe20000410000 */
[----:B------:R-:W-:Y:S01]  /*9ba0*/  F2FP.F16.E4M3.UNPACK_B R46, R7.H1 ;  /* 0x00000007ff2e723e */ /* 0x000fe200030006ff */
[-C--:B------:R-:W-:Y:S01]  /*9bb0*/  FMUL.FTZ R57, R37, R50.reuse ;  /* 0x0000003225397220 */ /* 0x080fe20000410000 */
[-C--:B------:R-:W-:Y:S01]  /*9bc0*/  F2FP.F16.E4M3.UNPACK_B R7, R5.reuse ;  /* 0x00000005ff07723e */ /* 0x080fe200020006ff */
[----:B------:R-:W-:Y:S01]  /*9bd0*/  HADD2.F32 R52, -RZ, R52.H0_H0 ;  /* 0x20000034ff347230 */ /* 0x000fe20000004100 */
[----:B------:R-:W-:Y:S01]  /*9be0*/  F2FP.F16.E4M3.UNPACK_B R37, R5.H1 ;  /* 0x00000005ff25723e */ /* 0x000fe200030006ff */
[--C-:B------:R-:W-:Y:S01]  /*9bf0*/  HADD2.F32 R5, -RZ, R6.reuse.H1_H1 ;  /* 0x30000006ff057230 */ /* 0x100fe20000004100 */
[----:B------:R-:W-:Y:S01]  /*9c00*/  F2FP.F16.E4M3.UNPACK_B R53, R53.H1 ;  /* 0x00000035ff35723e */ /* 0x000fe200030006ff */
[----:B------:R-:W-:Y:S01]  /*9c10*/  HADD2.F32 R47, -RZ, R47.H0_H0 ;  /* 0x2000002fff2f7230 */ /* 0x000fe20000004100 */
[----:B------:R-:W-:Y:S01]  /*9c20*/  F2FP.F16.E4M3.UNPACK_B R49, R49.H1 ;  /* 0x00000031ff31723e */ /* 0x000fe200030006ff */
[C---:B------:R-:W-:Y:S01]  /*9c30*/  FFMA.FTZ R56, R44.reuse, R50, -R55 ;  /* 0x000000322c387223 */ /* 0x040fe20000010837 */
[----:B------:R-:W-:Y:S01]  /*9c40*/  FFMA.FTZ R59, R44, R54, R57 ;  /* 0x000000362c3b7223 */ /* 0x000fe20000010039 */
[----:B------:R-:W-:-:S02]  /*9c50*/  HADD2.F32 R6, -RZ, R6.H0_H0 ;  /* 0x20000006ff067230 */ /* 0x000fc40000004100 */
[C---:B------:R-:W-:Y:S01]  /*9c60*/  FMUL.FTZ R55, R5.reuse, R52 ;  /* 0x0000003405377220 */ /* 0x040fe20000410000 */
[-C--:B------:R-:W-:Y:S01]  /*9c70*/  FMUL.FTZ R57, R5, R47.reuse ;  /* 0x0000002f05397220 */ /* 0x080fe20000410000 */
[----:B------:R-:W-:Y:S01]  /*9c80*/  HADD2.F32 R5, -RZ, R45.H1_H1 ;  /* 0x3000002dff057230 */ /* 0x000fe20000004100 */
[----:B------:R-:W-:Y:S01]  /*9c90*/  F2FP.F16.E4M3.UNPACK_B R3, R4 ;  /* 0x00000004ff03723e */ /* 0x000fe200020006ff */
[----:B------:R-:W-:Y:S02]  /*9ca0*/  HADD2.F32 R50, -RZ, R53.H0_H0 ;  /* 0x20000035ff327230 */ /* 0x000fe40000004100 */
[C---:B------:R-:W-:Y:S01]  /*9cb0*/  FFMA.FTZ R55, R6.reuse, R47, -R55 ;  /* 0x0000002f06377223 */ /* 0x040fe20000010837 */
[----:B------:R-:W-:Y:S02]  /*9cc0*/  HADD2.F32 R44, -RZ, R49.H0_H0 ;  /* 0x20000031ff2c7230 */ /* 0x000fe40000004100 */
[----:B------:R-:W-:Y:S01]  /*9cd0*/  FFMA.FTZ R54, R6, R52, R57 ;  /* 0x0000003406367223 */ /* 0x000fe20000010039 */
[----:B------:R-:W-:-:S02]  /*9ce0*/  HADD2.F32 R45, -RZ, R45.H0_H0 ;  /* 0x2000002dff2d7230 */ /* 0x000fc40000004100 */
[C---:B------:R-:W-:Y:S01]  /*9cf0*/  FMUL.FTZ R52, R5.reuse, R50 ;  /* 0x0000003205347220 */ /* 0x040fe20000410000 */
[----:B------:R-:W-:Y:S02]  /*9d00*/  HADD2.F32 R53, -RZ, R53.H1_H1 ;  /* 0x30000035ff357230 */ /* 0x000fe40000004100 */
[-C--:B------:R-:W-:Y:S01]  /*9d10*/  FMUL.FTZ R58, R5, R44.reuse ;  /* 0x0000002c053a7220 */ /* 0x080fe20000410000 */
[--C-:B------:R-:W-:Y:S02]  /*9d20*/  HADD2.F32 R6, -RZ, R46.reuse.H1_H1 ;  /* 0x3000002eff067230 */ /* 0x100fe40000004100 */
[C---:B------:R-:W-:Y:S01]  /*9d30*/  FFMA.FTZ R57, R45.reuse, R44, -R52 ;  /* 0x0000002c2d397223 */ /* 0x040fe20000010834 */
[----:B------:R-:W-:Y:S02]  /*9d40*/  HADD2.F32 R49, -RZ, R49.H1_H1 ;  /* 0x30000031ff317230 */ /* 0x000fe40000004100 */
[----:B------:R-:W-:Y:S01]  /*9d50*/  FFMA.FTZ R58, R45, R50, R58 ;  /* 0x000000322d3a7223 */ /* 0x000fe2000001003a */
[----:B------:R-:W-:-:S02]  /*9d60*/  HADD2.F32 R46, -RZ, R46.H0_H0 ;  /* 0x2000002eff2e7230 */ /* 0x000fc40000004100 */
[C---:B------:R-:W-:Y:S01]  /*9d70*/  FMUL.FTZ R47, R6.reuse, R53 ;  /* 0x00000035062f7220 */ /* 0x040fe20000410000 */
[----:B------:R-:W-:Y:S01]  /*9d80*/  F2FP.F16.E4M3.UNPACK_B R5, R51 ;  /* 0x00000033ff05723e */ /* 0x000fe200020006ff */
[-C--:B------:R-:W-:Y:S01]  /*9d90*/  FMUL.FTZ R45, R6, R49.reuse ;  /* 0x00000031062d7220 */ /* 0x080fe20000410000 */
[----:B------:R-:W-:Y:S01]  /*9da0*/  F2FP.F16.E4M3.UNPACK_B R4, R4.H1 ;  /* 0x00000004ff04723e */ /* 0x000fe200030006ff */
[C---:B------:R-:W-:Y:S01]  /*9db0*/  FFMA.FTZ R60, R46.reuse, R49, -R47 ;  /* 0x000000312e3c7223 */ /* 0x040fe2000001082f */
[-C--:B------:R-:W-:Y:S01]  /*9dc0*/  F2FP.F16.E4M3.UNPACK_B R44, R48.reuse ;  /* 0x00000030ff2c723e */ /* 0x080fe200020006ff */
[----:B------:R-:W-:Y:S01]  /*9dd0*/  FFMA.FTZ R53, R46, R53, R45 ;  /* 0x000000352e357223 */ /* 0x000fe2000001002d */
[--C-:B------:R-:W-:Y:S01]  /*9de0*/  HADD2.F32 R47, -RZ, R5.reuse.H1_H1 ;  /* 0x30000005ff2f7230 */ /* 0x100fe20000004100 */
[----:B------:R-:W-:Y:S01]  /*9df0*/  F2FP.F16.E4M3.UNPACK_B R48, R48.H1 ;  /* 0x00000030ff30723e */ /* 0x000fe200030006ff */
[----:B------:R-:W-:Y:S01]  /*9e00*/  HADD2.F32 R46, -RZ, R5.H0_H0 ;  /* 0x20000005ff2e7230 */ /* 0x000fe20000004100 */
[----:B------:R-:W-:Y:S01]  /*9e10*/  F2FP.F16.E4M3.UNPACK_B R51, R51.H1 ;  /* 0x00000033ff33723e */ /* 0x000fe200030006ff */
[----:B------:R-:W-:-:S02]  /*9e20*/  HADD2.F32 R6, -RZ, R4.H1_H1 ;  /* 0x30000004ff067230 */ /* 0x000fc40000004100 */
[----:B------:R-:W-:Y:S02]  /*9e30*/  HADD2.F32 R45, -RZ, R44.H1_H1 ;  /* 0x3000002cff2d7230 */ /* 0x000fe40000004100 */
[----:B------:R-:W-:Y:S02]  /*9e40*/  HADD2.F32 R5, -RZ, R4.H0_H0 ;  /* 0x20000004ff057230 */ /* 0x000fe40000004100 */
[C---:B------:R-:W-:Y:S01]  /*9e50*/  FMUL.FTZ R50, R6.reuse, R47 ;  /* 0x0000002f06327220 */ /* 0x040fe20000410000 */
[--C-:B------:R-:W-:Y:S02]  /*9e60*/  HADD2.F32 R4, -RZ, R3.reuse.H1_H1 ;  /* 0x30000003ff047230 */ /* 0x100fe40000004100 */
[-C--:B------:R-:W-:Y:S01]  /*9e70*/  FMUL.FTZ R52, R6, R45.reuse ;  /* 0x0000002d06347220 */ /* 0x080fe20000410000 */
[----:B------:R-:W-:Y:S02]  /*9e80*/  HADD2.F32 R44, -RZ, R44.H0_H0 ;  /* 0x2000002cff2c7230 */ /* 0x000fe40000004100 */
[----:B------:R-:W-:Y:S01]  /*9e90*/  FFMA.FTZ R50, R5, R45, -R50 ;  /* 0x0000002d05327223 */ /* 0x000fe20000010832 */
[----:B------:R-:W-:-:S02]  /*9ea0*/  HADD2.F32 R3, -RZ, R3.H0_H0 ;  /* 0x20000003ff037230 */ /* 0x000fc40000004100 */
[C---:B------:R-:W-:Y:S01]  /*9eb0*/  FMUL.FTZ R6, R4.reuse, R46 ;  /* 0x0000002e04067220 */ /* 0x040fe20000410000 */
[----:B------:R-:W-:Y:S01]  /*9ec0*/  FFMA.FTZ R47, R5, R47, R52 ;  /* 0x0000002f052f7223 */ /* 0x000fe20000010034 */
[-C--:B------:R-:W-:Y:S01]  /*9ed0*/  FMUL.FTZ R49, R4, R44.reuse ;  /* 0x0000002c04317220 */ /* 0x080fe20000410000 */
[----:B------:R-:W-:Y:S02]  /*9ee0*/  HADD2.F32 R5, -RZ, R48.H1_H1 ;  /* 0x30000030ff057230 */ /* 0x000fe40000004100 */
[C---:B------:R-:W-:Y:S01]  /*9ef0*/  FFMA.FTZ R45, R3.reuse, R44, -R6 ;  /* 0x0000002c032d7223 */ /* 0x040fe20000010806 */
[----:B------:R-:W-:Y:S02]  /*9f00*/  HADD2.F32 R4, -RZ, R37.H1_H1 ;  /* 0x30000025ff047230 */ /* 0x000fe40000004100 */
[----:B------:R-:W-:Y:S01]  /*9f10*/  FFMA.FTZ R46, R3, R46, R49 ;  /* 0x0000002e032e7223 */ /* 0x000fe20000010031 */
[--C-:B------:R-:W-:Y:S02]  /*9f20*/  HADD2.F32 R44, -RZ, R51.reuse.H1_H1 ;  /* 0x30000033ff2c7230 */ /* 0x100fe40000004100 */
[----:B------:R-:W-:-:S02]  /*9f30*/  HADD2.F32 R6, -RZ, R51.H0_H0 ;  /* 0x20000033ff067230 */ /* 0x000fc40000004100 */
[CC--:B------:R-:W-:Y:S01]  /*9f40*/  FMUL.FTZ R49, R4.reuse, R5.reuse ;  /* 0x0000000504317220 */ /* 0x0c0fe20000410000 */
[----:B------:R-:W-:Y:S02]  /*9f50*/  HADD2.F32 R3, -RZ, R7.H1_H1 ;  /* 0x30000007ff037230 */ /* 0x000fe40000004100 */
[----:B------:R-:W-:Y:S01]  /*9f60*/  FMUL.FTZ R52, R4, R44 ;  /* 0x0000002c04347220 */ /* 0x000fe20000410000 */
[----:B------:R-:W-:Y:S02]  /*9f70*/  HADD2.F32 R48, -RZ, R48.H0_H0 ;  /* 0x20000030ff307230 */ /* 0x000fe40000004100 */
[----:B------:R-:W-:Y:S02]  /*9f80*/  HADD2.F32 R37, -RZ, R37.H0_H0 ;  /* 0x20000025ff257230 */ /* 0x000fe40000004100 */
[C---:B------:R-:W-:Y:S01]  /*9f90*/  FMUL.FTZ R4, R3.reuse, R6 ;  /* 0x0000000603047220 */ /* 0x040fe20000410000 */
[----:B------:R-:W-:Y:S02]  /*9fa0*/  HADD2.F32 R7, -RZ, R7.H0_H0 ;  /* 0x20000007ff077230 */ /* 0x000fe40000004100 */
[----:B------:R-:W-:Y:S01]  /*9fb0*/  FMUL.FTZ R3, R3, R48 ;  /* 0x0000003003037220 */ /* 0x000fe20000410000 */
[C---:B------:R-:W-:Y:S01]  /*9fc0*/  FFMA.FTZ R52, R37.reuse, R5, -R52 ;  /* 0x0000000525347223 */ /* 0x040fe20000010834 */
[----:B------:R-:W-:Y:S01]  /*9fd0*/  FFMA.FTZ R49, R37, R44, R49 ;  /* 0x0000002c25317223 */ /* 0x000fe20000010031 */
[C---:B------:R-:W-:Y:S01]  /*9fe0*/  FFMA.FTZ R5, R7.reuse, R48, -R4 ;  /* 0x0000003007057223 */ /* 0x040fe20000010804 */
[----:B------:R-:W-:Y:S01]  /*9ff0*/  FFMA.FTZ R44, R7, R6, R3 ;  /* 0x00000006072c7223 */ /* 0x000fe20000010003 */
[----:B------:R-:W-:-:S02]  /*a000*/  F2FP.SATFINITE.E4M3.F32.PACK_AB_MERGE_C R6, R59, R56, RZ ;  /* 0x000000383b06723e */ /* 0x000fc400048070ff */
[----:B------:R-:W-:Y:S02]  /*a010*/  F2FP.SATFINITE.E4M3.F32.PACK_AB_MERGE_C R7, R53, R60, RZ ;  /* 0x0000003c3507723e */ /* 0x000fe400048070ff */
[----:B------:R-:W-:Y:S02]  /*a020*/  F2FP.SATFINITE.E4M3.F32.PACK_AB_MERGE_C R4, R47, R50, RZ ;  /* 0x000000322f04723e */ /* 0x000fe400048070ff */
[----:B------:R-:W-:Y:S02]  /*a030*/  F2FP.SATFINITE.E4M3.F32.PACK_AB_MERGE_C R49, R49, R52, RZ ;  /* 0x000000343131723e */ /* 0x000fe400048070ff */
[----:B------:R-:W-:Y:S02]  /*a040*/  F2FP.SATFINITE.E4M3.F32.PACK_AB_MERGE_C R6, R54, R55, R6 ;  /* 0x000000373606723e */ /* 0x000fe40004807006 */
[----:B------:R-:W-:Y:S02]  /*a050*/  F2FP.SATFINITE.E4M3.F32.PACK_AB_MERGE_C R7, R58, R57, R7 ;  /* 0x000000393a07723e */ /* 0x000fe40004807007 */
[----:B------:R-:W-:-:S02]  /*a060*/  F2FP.SATFINITE.E4M3.F32.PACK_AB_MERGE_C R4, R46, R45, R4 ;  /* 0x0000002d2e04723e */ /* 0x000fc40004807004 */
[----:B------:R-:W-:-:S05]  /*a070*/  F2FP.SATFINITE.E4M3.F32.PACK_AB_MERGE_C R5, R44, R5, R49 ;  /* 0x000000052c05723e */ /* 0x000fca0004807031 */
[----:B------:R0:W-:Y:S02]  /*a080*/  STS.128 [R214+0x18000], R4 ;  /* 0x01800004d6007388 */ /* 0x0001e40000000c00 */
.L_x_1518:
[----:B------:R-:W-:Y:S05]  /*a090*/  BSYNC B2 ;  /* 0x0000000000027941 */ /* 0x000fea0003800000 */
.L_x_1517:
[----:B------:R-:W-:Y:S05]  /*a0a0*/  @P1 BRA `(.L_x_1516) ;  /* 0x0000000400e81947 */ /* 0x000fea0003800000 */
[----:B0---4-:R-:W0:Y:S01]  /*a0b0*/  LDS.128 R4, [R214+0x1c000] ;  /* 0x01c00000d6047984 */ /* 0x011e220000000c00 */
[----:B-----5:R-:W-:Y:S02]  /*a0c0*/  SHF.R.U32.HI R45, RZ, 0x8, R42 ;  /* 0x00000008ff2d7819 */ /* 0x020fe4000001162a */
[----:B------:R-:W-:Y:S02]  /*a0d0*/  LOP3.LUT R48, R42, 0xff, RZ, 0xc0, !PT ;  /* 0x000000ff2a307812 */ /* 0x000fe400078ec0ff */
[----:B------:R-:W-:Y:S02]  /*a0e0*/  LOP3.LUT R45, R45, 0xff, RZ, 0xc0, !PT ;  /* 0x000000ff2d2d7812 */ /* 0x000fe400078ec0ff */
[----:B------:R-:W-:Y:S02]  /*a0f0*/  SHF.R.U32.HI R37, RZ, 0x8, R41 ;  /* 0x00000008ff257819 */ /* 0x000fe40000011629 */
[----:B------:R-:W-:Y:S02]  /*a100*/  SHF.R.U32.HI R47, RZ, 0x8, R43 ;  /* 0x00000008ff2f7819 */ /* 0x000fe4000001162b */
[----:B------:R-:W-:-:S02]  /*a110*/  SHF.R.U32.HI R3, RZ, 0x8, R40 ;  /* 0x00000008ff037819 */ /* 0x000fc40000011628 */
[----:B------:R-:W-:Y:S02]  /*a120*/  PRMT R48, R45, 0x7604, R48 ;  /* 0x000076042d307816 */ /* 0x000fe40000000030 */
[----:B------:R-:W-:Y:S02]  /*a130*/  LOP3.LUT R46, R41, 0xff, RZ, 0xc0, !PT ;  /* 0x000000ff292e7812 */ /* 0x000fe400078ec0ff */
[----:B------:R-:W-:Y:S02]  /*a140*/  LOP3.LUT R50, R43, 0xff, RZ, 0xc0, !PT ;  /* 0x000000ff2b327812 */ /* 0x000fe400078ec0ff */
[----:B------:R-:W-:Y:S02]  /*a150*/  LOP3.LUT R37, R37, 0xff, RZ, 0xc0, !PT ;  /* 0x000000ff25257812 */ /* 0x000fe400078ec0ff */
[----:B------:R-:W-:Y:S02]  /*a160*/  LOP3.LUT R47, R47, 0xff, RZ, 0xc0, !PT ;  /* 0x000000ff2f2f7812 */ /* 0x000fe400078ec0ff */
[----:B------:R-:W-:-:S02]  /*a170*/  SHF.R.U32.HI R45, RZ, 0x10, R41 ;  /* 0x00000010ff2d7819 */ /* 0x000fc40000011629 */
[----:B--2---:R-:W-:Y:S02]  /*a180*/  SHF.R.U32.HI R49, RZ, 0x10, R43 ;  /* 0x00000010ff317819 */ /* 0x004fe4000001162b */
[----:B------:R-:W-:Y:S02]  /*a190*/  LOP3.LUT R44, R40, 0xff, RZ, 0xc0, !PT ;  /* 0x000000ff282c7812 */ /* 0x000fe400078ec0ff */
[----:B------:R-:W-:Y:S02]  /*a1a0*/  LOP3.LUT R3, R3, 0xff, RZ, 0xc0, !PT ;  /* 0x000000ff03037812 */ /* 0x000fe400078ec0ff */
[----:B------:R-:W-:Y:S02]  /*a1b0*/  PRMT R46, R37, 0x7604, R46 ;  /* 0x00007604252e7816 */ /* 0x000fe4000000002e */
[----:B------:R-:W-:Y:S02]  /*a1c0*/  PRMT R50, R47, 0x7604, R50 ;  /* 0x000076042f327816 */ /* 0x000fe40000000032 */
[----:B------:R-:W-:-:S02]  /*a1d0*/  LOP3.LUT R45, R45, 0xff, RZ, 0xc0, !PT ;  /* 0x000000ff2d2d7812 */ /* 0x000fc400078ec0ff */
[----:B------:R-:W-:Y:S02]  /*a1e0*/  LOP3.LUT R49, R49, 0xff, RZ, 0xc0, !PT ;  /* 0x000000ff31317812 */ /* 0x000fe400078ec0ff */
[----:B------:R-:W-:Y:S02]  /*a1f0*/  PRMT R44, R3, 0x7604, R44 ;  /* 0x00007604032c7816 */ /* 0x000fe4000000002c */
[----:B------:R-:W-:Y:S02]  /*a200*/  SHF.R.U32.HI R3, RZ, 0x10, R40 ;  /* 0x00000010ff037819 */ /* 0x000fe40000011628 */
[----:B------:R-:W-:Y:S02]  /*a210*/  SHF.R.U32.HI R37, RZ, 0x10, R42 ;  /* 0x00000010ff257819 */ /* 0x000fe4000001162a */
[----:B------:R-:W-:Y:S02]  /*a220*/  PRMT R45, R45, 0x7054, R46 ;  /* 0x000070542d2d7816 */ /* 0x000fe4000000002e */
[----:B------:R-:W-:-:S02]  /*a230*/  PRMT R49, R49, 0x7054, R50 ;  /* 0x0000705431317816 */ /* 0x000fc40000000032 */
[----:B------:R-:W-:Y:S02]  /*a240*/  LOP3.LUT R3, R3, 0xff, RZ, 0xc0, !PT ;  /* 0x000000ff03037812 */ /* 0x000fe400078ec0ff */
[----:B------:R-:W-:Y:S02]  /*a250*/  LOP3.LUT R47, R37, 0xff, RZ, 0xc0, !PT ;  /* 0x000000ff252f7812 */ /* 0x000fe400078ec0ff */
[----:B------:R-:W-:Y:S02]  /*a260*/  LOP3.LUT R49, R49, 0xff000000, R43, 0xf8, !PT ;  /* 0xff00000031317812 */ /* 0x000fe400078ef82b */
[----:B------:R-:W-:Y:S02]  /*a270*/  LOP3.LUT R45, R45, 0xff000000, R41, 0xf8, !PT ;  /* 0xff0000002d2d7812 */ /* 0x000fe400078ef829 */
[----:B------:R-:W-:Y:S02]  /*a280*/  PRMT R37, R3, 0x7054, R44 ;  /* 0x0000705403257816 */ /* 0x000fe4000000002c */
[----:B------:R-:W-:-:S02]  /*a290*/  PRMT R47, R47, 0x7054, R48 ;  /* 0x000070542f2f7816 */ /* 0x000fc40000000030 */
[-C--:B0-----:R-:W-:Y:S02]  /*a2a0*/  F2FP.F16.E4M3.UNPACK_B R3, R6.reuse.H1 ;  /* 0x00000006ff03723e */ /* 0x081fe400030006ff */
[----:B------:R-:W-:Y:S02]  /*a2b0*/  F2FP.F16.E4M3.UNPACK_B R48, R49 ;  /* 0x00000031ff30723e */ /* 0x000fe400020006ff */
[----:B------:R-:W-:Y:S02]  /*a2c0*/  F2FP.F16.E4M3.UNPACK_B R43, R45 ;  /* 0x0000002dff2b723e */ /* 0x000fe400020006ff */
[----:B------:R-:W-:Y:S01]  /*a2d0*/  LOP3.LUT R44, R37, 0xff000000, R40, 0xf8, !PT ;  /* 0xff000000252c7812 */ /* 0x000fe200078ef828 */
[----:B------:R-:W-:Y:S01]  /*a2e0*/  HADD2.F32 R37, -RZ, R3.H1_H1 ;  /* 0x30000003ff257230 */ /* 0x000fe20000004100 */
[----:B------:R-:W-:Y:S01]  /*a2f0*/  F2FP.F16.E4M3.UNPACK_B R6, R6 ;  /* 0x00000006ff06723e */ /* 0x000fe200020006ff */
[--C-:B------:R-:W-:Y:S01]  /*a300*/  HADD2.F32 R50, -RZ, R48.reuse.H1_H1 ;  /* 0x30000030ff327230 */ /* 0x100fe20000004100 */
[----:B------:R-:W-:Y:S01]  /*a310*/  LOP3.LUT R47, R47, 0xff000000, R42, 0xf8, !PT ;  /* 0xff0000002f2f7812 */ /* 0x000fe200078ef82a */
[----:B------:R-:W-:Y:S01]  /*a320*/  HADD2.F32 R46, -RZ, R43.H1_H1 ;  /* 0x3000002bff2e7230 */ /* 0x000fe20000004100 */
[-C--:B------:R-:W-:Y:S01]  /*a330*/  F2FP.F16.E4M3.UNPACK_B R41, R7.reuse ;  /* 0x00000007ff29723e */ /* 0x080fe200020006ff */
[----:B------:R-:W-:Y:S01]  /*a340*/  HADD2.F32 R40, -RZ, R3.H0_H0 ;  /* 0x20000003ff287230 */ /* 0x000fe20000004100 */
[----:B------:R-:W-:Y:S01]  /*a350*/  F2FP.F16.E4M3.UNPACK_B R42, R7.H1 ;  /* 0x00000007ff2a723e */ /* 0x000fe200030006ff */
[C---:B---3--:R-:W-:Y:S01]  /*a360*/  FMUL.FTZ R51, R37.reuse, R50 ;  /* 0x0000003225337220 */ /* 0x048fe20000410000 */
        /* <DEDUP_REMOVED lines=78> */
.L_x_1516:
[----:B------:R-:W-:Y:S05]  /*a850*/  BSYNC B1 ;  /* 0x0000000000017941 */ /* 0x000fea0003800000 */
.L_x_1515:
[----:B------:R-:W-:Y:S01]  /*a860*/  ISETP.GE.AND P0, PT, R219, R0, PT ;  /* 0x00000000db00720c */ /* 0x000fe20003f06270 */
[----:B------:R-:W-:-:S12]  /*a870*/  BSSY B1, `(.L_x_1519) ;  /* 0x00000f9000017945 */ /* 0x000fd80003800000 */
[----:B------:R-:W-:Y:S05]  /*a880*/  @P0 BRA `(.L_x_1520) ;  /* 0x0000000c00dc0947 */ /* 0x000fea0003800000 */
[----:B0-----:R-:W0:Y:S01]  /*a890*/  LDC R3, c[0x0][0x3f4] ;  /* 0x0000fd00ff037b82 */ /* 0x001e220000000800 */
[----:B------:R-:W-:Y:S01]  /*a8a0*/  BSSY B2, `(.L_x_1521) ;  /* 0x000007e000027945 */ /* 0x000fe20003800000 */
[-C--:B0-----:R-:W-:Y:S02]  /*a8b0*/  ISETP.GE.AND P0, PT, R18, R3.reuse, PT ;  /* 0x000000031200720c */ /* 0x081fe40003f06270 */
[----:B------:R-:W-:-:S11]  /*a8c0*/  ISETP.GE.AND P1, PT, R194, R3, PT ;  /* 0x00000003c200720c */ /* 0x000fd60003f26270 */
[----:B------:R-:W-:Y:S05]  /*a8d0*/  @P0 BRA `(.L_x_1522) ;  /* 0x0000000400e80947 */ /* 0x000fea0003800000 */
[----:B-1--4-:R-:W0:Y:S01]  /*a8e0*/  LDS.128 R4, [R214+0x19000] ;  /* 0x01900000d6047984 */ /* 0x012e220000000c00 */
        /* <DEDUP_REMOVED lines=12> */
[----:B------:R-:W-:Y:S02]  /*a9b0*/  SHF.R.U32.HI R45, RZ, 0x10, R39 ;  /* 0x00000010ff2d7819 */ /* 0x000fe40000011627 */
        /* <DEDUP_REMOVED lines=19> */
[----:B------:R-:W-:Y:S01]  /*aaf0*/  F2FP.F16.E4M3.UNPACK_B R39, R41 ;  /* 0x00000029ff27723e */ /* 0x000fe200020006ff */
[--C-:B------:R-:W-:Y:S01]  /*ab00*/  HADD2.F32 R35, -RZ, R3.reuse.H0_H0 ;  /* 0x20000003ff237230 */ /* 0x100fe20000004100 */
[----:B------:R-:W-:Y:S01]  /*ab10*/  LOP3.LUT R40, R37, 0xff000000, R34, 0xf8, !PT ;  /* 0xff00000025287812 */ /* 0x000fe200078ef822 */
[----:B------:R-:W-:Y:S01]  /*ab20*/  HADD2.F32 R34, -RZ, R3.H1_H1 ;  /* 0x30000003ff227230 */ /* 0x000fe20000004100 */
[----:B------:R-:W-:Y:S01]  /*ab30*/  F2FP.F16.E4M3.UNPACK_B R6, R6 ;  /* 0x00000006ff06723e */ /* 0x000fe200020006ff */
[--C-:B------:R-:W-:Y:S01]  /*ab40*/  HADD2.F32 R46, -RZ, R44.reuse.H1_H1 ;  /* 0x3000002cff2e7230 */ /* 0x100fe20000004100 */
[----:B------:R-:W-:Y:S01]  /*ab50*/  LOP3.LUT R43, R43, 0xff000000, R38, 0xf8, !PT ;  /* 0xff0000002b2b7812 */ /* 0x000fe200078ef826 */
[--C-:B------:R-:W-:Y:S01]  /*ab60*/  HADD2.F32 R42, -RZ, R39.reuse.H1_H1 ;  /* 0x30000027ff2a7230 */ /* 0x100fe20000004100 */
[-C--:B------:R-:W-:Y:S01]  /*ab70*/  F2FP.F16.E4M3.UNPACK_B R37, R7.reuse ;  /* 0x00000007ff25723e */ /* 0x080fe200020006ff */
[----:B------:R-:W-:Y:S01]  /*ab80*/  HADD2.F32 R44, -RZ, R44.H0_H0 ;  /* 0x2000002cff2c7230 */ /* 0x000fe20000004100 */
[----:B------:R-:W-:Y:S01]  /*ab90*/  F2FP.F16.E4M3.UNPACK_B R38, R7.H1 ;  /* 0x00000007ff26723e */ /* 0x000fe200030006ff */
[C---:B------:R-:W-:Y:S01]  /*aba0*/  FMUL.FTZ R48, R34.reuse, R46 ;  /* 0x0000002e22307220 */ /* 0x040fe20000410000 */
[----:B------:R-:W-:Y:S01]  /*abb0*/  FMUL.FTZ R47, R34, R42 ;  /* 0x0000002a222f7220 */ /* 0x000fe20000410000 */
[-C--:B------:R-:W-:Y:S01]  /*abc0*/  F2FP.F16.E4M3.UNPACK_B R7, R5.reuse ;  /* 0x00000005ff07723e */ /* 0x080fe200020006ff */
[----:B------:R-:W-:Y:S01]  /*abd0*/  HADD2.F32 R39, -RZ, R39.H0_H0 ;  /* 0x20000027ff277230 */ /* 0x000fe20000004100 */
[----:B------:R-:W-:Y:S01]  /*abe0*/  F2FP.F16.E4M3.UNPACK_B R34, R5.H1 ;  /* 0x00000005ff22723e */ /* 0x000fe200030006ff */
[----:B------:R-:W-:-:S02]  /*abf0*/  HADD2.F32 R5, -RZ, R6.H1_H1 ;  /* 0x30000006ff057230 */ /* 0x000fc40000004100 */
[C---:B------:R-:W-:Y:S01]  /*ac00*/  FFMA.FTZ R50, R35.reuse, R42, -R48 ;  /* 0x0000002a23327223 */ /* 0x040fe20000010830 */
[----:B---3--:R-:W-:Y:S01]  /*ac10*/  FFMA.FTZ R51, R35, R46, R47 ;  /* 0x0000002e23337223 */ /* 0x008fe2000001002f */
[----:B------:R-:W-:Y:S01]  /*ac20*/  HADD2.F32 R6, -RZ, R6.H0_H0 ;  /* 0x20000006ff067230 */ /* 0x000fe20000004100 */
[----:B------:R-:W-:Y:S01]  /*ac30*/  F2FP.F16.E4M3.UNPACK_B R45, R45.H1 ;  /* 0x0000002dff2d723e */ /* 0x000fe200030006ff */
[C---:B------:R-:W-:Y:S01]  /*ac40*/  FMUL.FTZ R35, R5.reuse, R44 ;  /* 0x0000002c05237220 */ /* 0x040fe20000410000 */
[----:B------:R-:W-:Y:S01]  /*ac50*/  F2FP.F16.E4M3.UNPACK_B R41, R41.H1 ;  /* 0x00000029ff29723e */ /* 0x000fe200030006ff */
[-C--:B--2---:R-:W-:Y:S01]  /*ac60*/  FMUL.FTZ R49, R5, R39.reuse ;  /* 0x0000002705317220 */ /* 0x084fe20000410000 */
[----:B------:R-:W-:Y:S02]  /*ac70*/  HADD2.F32 R5, -RZ, R37.H1_H1 ;  /* 0x30000025ff057230 */ /* 0x000fe40000004100 */
[----:B------:R-:W-:Y:S01]  /*ac80*/  FFMA.FTZ R47, R6, R39, -R35 ;  /* 0x00000027062f7223 */ /* 0x000fe20000010823 */
[----:B------:R-:W-:-:S02]  /*ac90*/  HADD2.F32 R46, -RZ, R45.H0_H0 ;  /* 0x2000002dff2e7230 */ /* 0x000fc40000004100 */
[----:B------:R-:W-:Y:S01]  /*aca0*/  FFMA.FTZ R48, R6, R44, R49 ;  /* 0x0000002c06307223 */ /* 0x000fe20000010031 */
[----:B------:R-:W-:Y:S01]  /*acb0*/  HADD2.F32 R42, -RZ, R41.H0_H0 ;  /* 0x20000029ff2a7230 */ /* 0x000fe20000004100 */
[----:B------:R-:W-:Y:S01]  /*acc0*/  F2FP.F16.E4M3.UNPACK_B R3, R4 ;  /* 0x00000004ff03723e */ /* 0x000fe200020006ff */
[----:B------:R-:W-:Y:S02]  /*acd0*/  HADD2.F32 R45, -RZ, R45.H1_H1 ;  /* 0x3000002dff2d7230 */ /* 0x000fe40000004100 */
[C---:B------:R-:W-:Y:S01]  /*ace0*/  FMUL.FTZ R44, R5.reuse, R46 ;  /* 0x0000002e052c7220 */ /* 0x040fe20000410000 */
[----:B------:R-:W-:Y:S02]  /*acf0*/  HADD2.F32 R6, -RZ, R38.H1_H1 ;  /* 0x30000026ff067230 */ /* 0x000fe40000004100 */
[----:B------:R-:W-:Y:S01]  /*ad00*/  FMUL.FTZ R52, R5, R42 ;  /* 0x0000002a05347220 */ /* 0x000fe20000410000 */
[----:B------:R-:W-:Y:S01]  /*ad10*/  HADD2.F32 R37, -RZ, R37.H0_H0 ;  /* 0x20000025ff257230 */ /* 0x000fe20000004100 */
[----:B------:R-:W-:Y:S01]  /*ad20*/  F2FP.F16.E4M3.UNPACK_B R5, R43 ;  /* 0x0000002bff05723e */ /* 0x000fe200020006ff */
[----:B------:R-:W-:-:S02]  /*ad30*/  HADD2.F32 R41, -RZ, R41.H1_H1 ;  /* 0x30000029ff297230 */ /* 0x000fc40000004100 */
[C---:B------:R-:W-:Y:S01]  /*ad40*/  FMUL.FTZ R35, R6.reuse, R45 ;  /* 0x0000002d06237220 */ /* 0x040fe20000410000 */
[----:B------:R-:W-:Y:S02]  /*ad50*/  HADD2.F32 R38, -RZ, R38.H0_H0 ;  /* 0x20000026ff267230 */ /* 0x000fe40000004100 */
[C---:B------:R-:W-:Y:S01]  /*ad60*/  FFMA.FTZ R49, R37.reuse, R42, -R44 ;  /* 0x0000002a25317223 */ /* 0x040fe2000001082c */
[----:B------:R-:W-:Y:S01]  /*ad70*/  FFMA.FTZ R52, R37, R46, R52 ;  /* 0x0000002e25347223 */ /* 0x000fe20000010034 */
        /* <DEDUP_REMOVED lines=13> */
[----:B------:R-:W-:Y:S02]  /*ae50*/  HADD2.F32 R4, -RZ, R3.H1_H1 ;  /* 0x30000003ff047230 */ /* 0x000fe40000004100 */
[-C--:B------:R-:W-:Y:S01]  /*ae60*/  FMUL.FTZ R44, R6, R37.reuse ;  /* 0x00000025062c7220 */ /* 0x080fe20000410000 */
[----:B------:R-:W-:Y:S02]  /*ae70*/  HADD2.F32 R35, -RZ, R35.H0_H0 ;  /* 0x20000023ff237230 */ /* 0x000fe40000004100 */
[----:B------:R-:W-:Y:S01]  /*ae80*/  FFMA.FTZ R42, R5, R37, -R42 ;  /* 0x00000025052a7223 */ /* 0x000fe2000001082a */
[----:B------:R-:W-:-:S02]  /*ae90*/  HADD2.F32 R3, -RZ, R3.H0_H0 ;  /* 0x20000003ff037230 */ /* 0x000fc40000004100 */
[CC--:B------:R-:W-:Y:S01]  /*aea0*/  FMUL.FTZ R6, R4.reuse, R38.reuse ;  /* 0x0000002604067220 */ /* 0x0c0fe20000410000 */
        /* <DEDUP_REMOVED lines=8> */
[C---:B------:R-:W-:Y:S01]  /*af30*/  FMUL.FTZ R44, R4.reuse, R5 ;  /* 0x00000005042c7220 */ /* 0x040fe20000410000 */
[--C-:B------:R-:W-:Y:S02]  /*af40*/  HADD2.F32 R3, -RZ, R7.reuse.H1_H1 ;  /* 0x30000007ff037230 */ /* 0x100fe40000004100 */
[----:B------:R-:W-:Y:S01]  /*af50*/  FMUL.FTZ R41, R4, R35 ;  /* 0x0000002304297220 */ /* 0x000fe20000410000 */
[----:B------:R-:W-:Y:S02]  /*af60*/  HADD2.F32 R40, -RZ, R40.H0_H0 ;  /* 0x20000028ff287230 */ /* 0x000fe40000004100 */
[----:B------:R-:W-:Y:S02]  /*af70*/  HADD2.F32 R34, -RZ, R34.H0_H0 ;  /* 0x20000022ff227230 */ /* 0x000fe40000004100 */
[C---:B------:R-:W-:Y:S01]  /*af80*/  FMUL.FTZ R4, R3.reuse, R6 ;  /* 0x0000000603047220 */ /* 0x040fe20000410000 */
[----:B------:R-:W-:Y:S02]  /*af90*/  HADD2.F32 R7, -RZ, R7.H0_H0 ;  /* 0x20000007ff077230 */ /* 0x000fe40000004100 */
[-C--:B------:R-:W-:Y:S01]  /*afa0*/  FMUL.FTZ R3, R3, R40.reuse ;  /* 0x0000002803037220 */ /* 0x080fe20000410000 */
        /* <DEDUP_REMOVED lines=13> */
.L_x_1522:
[----:B------:R-:W-:Y:S05]  /*b080*/  BSYNC B2 ;  /* 0x0000000000027941 */ /* 0x000fea0003800000 */
.L_x_1521:
[----:B------:R-:W-:Y:S05]  /*b090*/  @P1 BRA `(.L_x_1520) ;  /* 0x0000000400d81947 */ /* 0x000fea0003800000 */
[----:B01--4-:R-:W0:Y:S01]  /*b0a0*/  LDS.128 R4, [R214+0x1d000] ;  /* 0x01d00000d6047984 */ /* 0x013e220000000c00 */
[----:B-----5:R-:W-:Y:S02]  /*b0b0*/  SHF.R.U32.HI R34, RZ, 0x8, R30 ;  /* 0x00000008ff227819 */ /* 0x020fe4000001161e */
[----:B------:R-:W-:Y:S02]  /*b0c0*/  SHF.R.U32.HI R38, RZ, 0x8, R31 ;  /* 0x00000008ff267819 */ /* 0x000fe4000001161f */
[----:B------:R-:W-:Y:S02]  /*b0d0*/  LOP3.LUT R3, R30, 0xff, RZ, 0xc0, !PT ;  /* 0x000000ff1e037812 */ /* 0x000fe400078ec0ff */
[----:B------:R-:W-:Y:S02]  /*b0e0*/  LOP3.LUT R34, R34, 0xff, RZ, 0xc0, !PT ;  /* 0x000000ff22227812 */ /* 0x000fe400078ec0ff */
[----:B------:R-:W-:Y:S02]  /*b0f0*/  SHF.R.U32.HI R40, RZ, 0x8, R33 ;  /* 0x00000008ff287819 */ /* 0x000fe40000011621 */
[----:B------:R-:W-:-:S02]  /*b100*/  LOP3.LUT R35, R31, 0xff, RZ, 0xc0, !PT ;  /* 0x000000ff1f237812 */ /* 0x000fc400078ec0ff */
[----:B------:R-:W-:Y:S02]  /*b110*/  LOP3.LUT R38, R38, 0xff, RZ, 0xc0, !PT ;  /* 0x000000ff26267812 */ /* 0x000fe400078ec0ff */
[----:B------:R-:W-:Y:S02]  /*b120*/  PRMT R3, R34, 0x7604, R3 ;  /* 0x0000760422037816 */ /* 0x000fe40000000003 */
[----:B------:R-:W-:Y:S02]  /*b130*/  SHF.R.U32.HI R42, RZ, 0x10, R31 ;  /* 0x00000010ff2a7819 */ /* 0x000fe4000001161f */
[----:B------:R-:W-:Y:S02]  /*b140*/  SHF.R.U32.HI R34, RZ, 0x8, R32 ;  /* 0x00000008ff227819 */ /* 0x000fe40000011620 */
[----:B------:R-:W-:Y:S02]  /*b150*/  SHF.R.U32.HI R41, RZ, 0x10, R33 ;  /* 0x00000010ff297819 */ /* 0x000fe40000011621 */
[----:B------:R-:W-:-:S02]  /*b160*/  LOP3.LUT R39, R33, 0xff, RZ, 0xc0, !PT ;  /* 0x000000ff21277812 */ /* 0x000fc400078ec0ff */
[----:B------:R-:W-:Y:S01]  /*b170*/  LOP3.LUT R40, R40, 0xff, RZ, 0xc0, !PT ;  /* 0x000000ff28287812 */ /* 0x000fe200078ec0ff */
[----:B------:R-:W-:Y:S01]  /*b180*/  IMAD.U32 R41, R41, 0x10000, RZ ;  /* 0x0001000029297824 */ /* 0x000fe200078e00ff */
[----:B------:R-:W-:Y:S02]  /*b190*/  PRMT R35, R38, 0x7604, R35 ;  /* 0x0000760426237816 */ /* 0x000fe40000000023 */
[----:B------:R-:W-:Y:S01]  /*b1a0*/  LOP3.LUT R38, R34, 0xff, RZ, 0xc0, !PT ;  /* 0x000000ff22267812 */ /* 0x000fe200078ec0ff */
[----:B------:R-:W-:Y:S01]  /*b1b0*/  IMAD.U32 R34, R42, 0x10000, RZ ;  /* 0x000100002a227824 */ /* 0x000fe200078e00ff */
[----:B------:R-:W-:Y:S02]  /*b1c0*/  LOP3.LUT R37, R32, 0xff, RZ, 0xc0, !PT ;  /* 0x000000ff20257812 */ /* 0x000fe400078ec0ff */
[----:B------:R-:W-:Y:S02]  /*b1d0*/  PRMT R40, R40, 0x7604, R39 ;  /* 0x0000760428287816 */ /* 0x000fe40000000027 */
[----:B------:R-:W-:-:S02]  /*b1e0*/  PRMT R39, R38, 0x7604, R37 ;  /* 0x0000760426277816 */ /* 0x000fc40000000025 */
[----:B------:R-:W-:Y:S02]  /*b1f0*/  LOP3.LUT R37, R35, 0xff0000, R34, 0xf8, !PT ;  /* 0x00ff000023257812 */ /* 0x000fe400078ef822 */
[----:B------:R-:W-:Y:S02]  /*b200*/  LOP3.LUT R41, R40, 0xff0000, R41, 0xf8, !PT ;  /* 0x00ff000028297812 */ /* 0x000fe400078ef829 */
[----:B------:R-:W-:Y:S02]  /*b210*/  LOP3.LUT R37, R37, 0xff000000, R31, 0xf8, !PT ;  /* 0xff00000025257812 */ /* 0x000fe400078ef81f */
[----:B------:R-:W-:Y:S02]  /*b220*/  LOP3.LUT R41, R41, 0xff000000, R33, 0xf8, !PT ;  /* 0xff00000029297812 */ /* 0x000fe400078ef821 */
[----:B------:R-:W-:Y:S02]  /*b230*/  LOP3.LUT R35, R3, 0xff0000, R30, 0xf8, !PT ;  /* 0x00ff000003237812 */ /* 0x000fe400078ef81e */
[----:B0-----:R-:W-:-:S02]  /*b240*/  F2FP.F16.E4M3.UNPACK_B R3, R6.H1 ;  /* 0x00000006ff03723e */ /* 0x001fc400030006ff */
[----:B------:R-:W-:Y:S02]  /*b250*/  F2FP.F16.E4M3.UNPACK_B R40, R41 ;  /* 0x00000029ff28723e */ /* 0x000fe400020006ff */
[----:B------:R-:W-:Y:S01]  /*b260*/  F2FP.F16.E4M3.UNPACK_B R34, R37 ;  /* 0x00000025ff22723e */ /* 0x000fe200020006ff */
[--C-:B------:R-:W-:Y:S01]  /*b270*/  HADD2.F32 R31, -RZ, R3.reuse.H0_H0 ;  /* 0x20000003ff1f7230 */ /* 0x100fe20000004100 */
[----:B------:R-:W-:Y:S01]  /*b280*/  LOP3.LUT R35, R35, 0xff000000, R30, 0xf8, !PT ;  /* 0xff00000023237812 */ /* 0x000fe200078ef81e */
[----:B------:R-:W-:Y:S01]  /*b290*/  HADD2.F32 R30, -RZ, R3.H1_H1 ;  /* 0x30000003ff1e7230 */ /* 0x000fe20000004100 */
[--C-:B------:R-:W-:Y:S01]  /*b2a0*/  LOP3.LUT R39, R39, 0xff0000, R32.reuse, 0xf8, !PT ;  /* 0x00ff000027277812 */ /* 0x100fe200078ef820 */
[----:B------:R-:W-:Y:S01]  /*b2b0*/  HADD2.F32 R42, -RZ, R40.H1_H1 ;  /* 0x30000028ff2a7230 */ /* 0x000fe20000004100 */
[----:B------:R-:W-:Y:S01]  /*b2c0*/  F2FP.F16.E4M3.UNPACK_B R6, R6 ;  /* 0x00000006ff06723e */ /* 0x000fe200020006ff */
[----:B------:R-:W-:Y:S01]  /*b2d0*/  HADD2.F32 R38, -RZ, R34.H1_H1 ;  /* 0x30000022ff267230 */ /* 0x000fe20000004100 */
[----:B------:R-:W-:Y:S01]  /*b2e0*/  LOP3.LUT R39, R39, 0xff000000, R32, 0xf8, !PT ;  /* 0xff00000027277812 */ /* 0x000fe200078ef820 */
[----:B------:R-:W-:Y:S01]  /*b2f0*/  HADD2.F32 R40, -RZ, R40.H0_H0 ;  /* 0x20000028ff287230 */ /* 0x000fe20000004100 */
[-C--:B------:R-:W-:Y:S01]  /*b300*/  F2FP.F16.E4M3.UNPACK_B R32, R7.reuse ;  /* 0x00000007ff20723e */ /* 0x080fe200020006ff */
[C---:B------:R-:W-:Y:S01]  /*b310*/  FMUL.FTZ R44, R30.reuse, R42 ;  /* 0x0000002a1e2c7220 */ /* 0x040fe20000410000 */
[----:B------:R-:W-:Y:S01]  /*b320*/  F2FP.F16.E4M3.UNPACK_B R33, R7.H1 ;  /* 0x00000007ff21723e */ /* 0x000fe200030006ff */
[----:B------:R-:W-:Y:S01]  /*b330*/  FMUL.FTZ R43, R30, R38 ;  /* 0x000000261e2b7220 */ /* 0x000fe20000410000 */
[-C--:B------:R-:W-:Y:S01]  /*b340*/  F2FP.F16.E4M3.UNPACK_B R7, R5.reuse ;  /* 0x00000005ff07723e */ /* 0x080fe200020006ff */
[----:B------:R-:W-:Y:S01]  /*b350*/  HADD2.F32 R34, -RZ, R34.H0_H0 ;  /* 0x20000022ff227230 */ /* 0x000fe20000004100 */
[----:B------:R-:W-:Y:S01]  /*b360*/  F2FP.F16.E4M3.UNPACK_B R30, R5.H1 ;  /* 0x00000005ff1e723e */ /* 0x000fe200030006ff */
[----:B------:R-:W-:-:S02]  /*b370*/  HADD2.F32 R5, -RZ, R6.H1_H1 ;  /* 0x30000006ff057230 */ /* 0x000fc40000004100 */
[C---:B------:R-:W-:Y:S01]  /*b380*/  FFMA.FTZ R44, R31.reuse, R38, -R44 ;  /* 0x000000261f2c7223 */ /* 0x040fe2000001082c */
[----:B------:R-:W-:Y:S01]  /*b390*/  FFMA.FTZ R45, R31, R42, R43 ;  /* 0x0000002a1f2d7223 */ /* 0x000fe2000001002b */
[----:B------:R-:W-:Y:S01]  /*b3a0*/  HADD2.F32 R6, -RZ, R6.H0_H0 ;  /* 0x20000006ff067230 */ /* 0x000fe20000004100 */
[----:B------:R-:W-:Y:S01]  /*b3b0*/  F2FP.F16.E4M3.UNPACK_B R41, R41.H1 ;  /* 0x00000029ff29723e */ /* 0x000fe200030006ff */
[C---:B------:R-:W-:Y:S01]  /*b3c0*/  FMUL.FTZ R31, R5.reuse, R40 ;  /* 0x00000028051f7220 */ /* 0x040fe20000410000 */
[----:B------:R-:W-:Y:S01]  /*b3d0*/  F2FP.F16.E4M3.UNPACK_B R37, R37.H1 ;  /* 0x00000025ff25723e */ /* 0x000fe200030006ff */
[-C--:B------:R-:W-:Y:S01]  /*b3e0*/  FMUL.FTZ R43, R5, R34.reuse ;  /* 0x00000022052b7220 */ /* 0x080fe20000410000 */
[----:B------:R-:W-:Y:S02]  /*b3f0*/  HADD2.F32 R5, -RZ, R32.H1_H1 ;  /* 0x30000020ff057230 */ /* 0x000fe40000004100 */
[----:B------:R-:W-:Y:S01]  /*b400*/  FFMA.FTZ R42, R6, R34, -R31 ;  /* 0x00000022062a7223 */ /* 0x000fe2000001081f */
[----:B------:R-:W-:-:S02]  /*b410*/  HADD2.F32 R38, -RZ, R41.H0_H0 ;  /* 0x20000029ff267230 */ /* 0x000fc40000004100 */
[----:B------:R-:W-:Y:S01]  /*b420*/  FFMA.FTZ R43, R6, R40, R43 ;  /* 0x00000028062b7223 */ /* 0x000fe2000001002b */
[----:B------:R-:W-:Y:S01]  /*b430*/  HADD2.F32 R31, -RZ, R37.H0_H0 ;  /* 0x20000025ff1f7230 */ /* 0x000fe20000004100 */
[----:B------:R-:W-:Y:S01]  /*b440*/  F2FP.F16.E4M3.UNPACK_B R3, R4 ;  /* 0x00000004ff03723e */ /* 0x000fe200020006ff */
[----:B------:R-:W-:Y:S02]  /*b450*/  HADD2.F32 R32, -RZ, R32.H0_H0 ;  /* 0x20000020ff207230 */ /* 0x000fe40000004100 */
[C---:B------:R-:W-:Y:S01]  /*b460*/  FMUL.FTZ R47, R5.reuse, R38 ;  /* 0x00000026052f7220 */ /* 0x040fe20000410000 */
[----:B------:R-:W-:Y:S02]  /*b470*/  HADD2.F32 R41, -RZ, R41.H1_H1 ;  /* 0x30000029ff297230 */ /* 0x000fe40000004100 */
[-C--:B------:R-:W-:Y:S01]  /*b480*/  FMUL.FTZ R5, R5, R31.reuse ;  /* 0x0000001f05057220 */ /* 0x080fe20000410000 */
[----:B------:R-:W-:Y:S02]  /*b490*/  HADD2.F32 R6, -RZ, R33.H1_H1 ;  /* 0x30000021ff067230 */ /* 0x000fe40000004100 */
[----:B------:R-:W-:Y:S01]  /*b4a0*/  FFMA.FTZ R47, R32, R31, -R47 ;  /* 0x0000001f202f7223 */ /* 0x000fe2000001082f */
[----:B------:R-:W-:-:S02]  /*b4b0*/  HADD2.F32 R37, -RZ, R37.H1_H1 ;  /* 0x30000025ff257230 */ /* 0x000fc40000004100 */
[----:B------:R-:W-:Y:S01]  /*b4c0*/  FFMA.FTZ R46, R32, R38, R5 ;  /* 0x00000026202e7223 */ /* 0x000fe20000010005 */
[----:B------:R-:W-:Y:S02]  /*b4d0*/  HADD2.F32 R33, -RZ, R33.H0_H0 ;  /* 0x20000021ff217230 */ /* 0x000fe40000004100 */
[C---:B------:R-:W-:Y:S01]  /*b4e0*/  FMUL.FTZ R34, R6.reuse, R41 ;  /* 0x0000002906227220 */ /* 0x040fe20000410000 */
[----:B------:R-:W-:Y:S01]  /*b4f0*/  F2FP.F16.E4M3.UNPACK_B R5, R39 ;  /* 0x00000027ff05723e */ /* 0x000fe200020006ff */
[-C--:B------:R-:W-:Y:S01]  /*b500*/  FMUL.FTZ R32, R6, R37.reuse ;  /* 0x0000002506207220 */ /* 0x080fe20000410000 */
[----:B------:R-:W-:Y:S01]  /*b510*/  F2FP.F16.E4M3.UNPACK_B R4, R4.H1 ;  /* 0x00000004ff04723e */ /* 0x000fe200030006ff */
[C---:B------:R-:W-:Y:S01]  /*b520*/  FFMA.FTZ R48, R33.reuse, R37, -R34 ;  /* 0x0000002521307223 */ /* 0x040fe20000010822 */
[----:B------:R-:W-:Y:S01]  /*b530*/  F2FP.F16.E4M3.UNPACK_B R31, R35 ;  /* 0x00000023ff1f723e */ /* 0x000fe200020006ff */
        /* <DEDUP_REMOVED lines=19> */
[--C-:B------:R-:W-:Y:S02]  /*b670*/  HADD2.F32 R31, -RZ, R39.reuse.H1_H1 ;  /* 0x30000027ff1f7230 */ /* 0x100fe40000004100 */
[----:B------:R-:W-:Y:S01]  /*b680*/  FFMA.FTZ R33, R3, R33, R4 ;  /* 0x0000002103217223 */ /* 0x000fe20000010004 */
[----:B------:R-:W-:Y:S02]  /*b690*/  HADD2.F32 R4, -RZ, R30.H1_H1 ;  /* 0x3000001eff047230 */ /* 0x000fe40000004100 */
[----:B------:R-:W-:-:S02]  /*b6a0*/  HADD2.F32 R32, -RZ, R39.H0_H0 ;  /* 0x20000027ff207230 */ /* 0x000fc40000004100 */
[----:B------:R-:W-:Y:S02]  /*b6b0*/  HADD2.F32 R3, -RZ, R7.H1_H1 ;  /* 0x30000007ff037230 */ /* 0x000fe40000004100 */
[C---:B------:R-:W-:Y:S01]  /*b6c0*/  FMUL.FTZ R40, R4.reuse, R5 ;  /* 0x0000000504287220 */ /* 0x040fe20000410000 */
[----:B------:R-:W-:Y:S02]  /*b6d0*/  HADD2.F32 R6, -RZ, R35.H0_H0 ;  /* 0x20000023ff067230 */ /* 0x000fe40000004100 */
[----:B------:R-:W-:Y:S01]  /*b6e0*/  FMUL.FTZ R35, R4, R31 ;  /* 0x0000001f04237220 */ /* 0x000fe20000410000 */
        /* <DEDUP_REMOVED lines=17> */
.L_x_1520:
[----:B------:R-:W-:Y:S05]  /*b800*/  BSYNC B1 ;  /* 0x0000000000017941 */ /* 0x000fea0003800000 */
.L_x_1519:
[----:B0-----:R-:W-:Y:S01]  /*b810*/  VIADD R3, R17, 0x40 ;  /* 0x0000004011037836 */ /* 0x001fe20000000000 */
[----:B------:R-:W-:Y:S04]  /*b820*/  BSSY B1, `(.L_x_1523) ;  /* 0x00000fa000017945 */ /* 0x000fe80003800000 */
[----:B------:R-:W-:-:S13]  /*b830*/  ISETP.GE.AND P0, PT, R3, R0, PT ;  /* 0x000000000300720c */ /* 0x000fda0003f06270 */
[----:B------:R-:W-:Y:S05]  /*b840*/  @P0 BRA `(.L_x_1524) ;  /* 0x0000000c00dc0947 */ /* 0x000fea0003800000 */
[----:B------:R-:W0:Y:S01]  /*b850*/  LDC R3, c[0x0][0x3f4] ;  /* 0x0000fd00ff037b82 */ /* 0x000e220000000800 */
        /* <DEDUP_REMOVED lines=10> */
[----:B------:R-:W-:-:S02]  /*b900*/  PRMT R3, R30, 0x7604, R3 ;  /* 0x000076041e037816 */ /* 0x000fc40000000003 */
[----:B------:R-:W-:Y:S02]  /*b910*/  LOP3.LUT R31, R27, 0xff, RZ, 0xc0, !PT ;  /* 0x000000ff1b1f7812 */ /* 0x000fe400078ec0ff */
[----:B------:R-:W-:Y:S02]  /*b920*/  LOP3.LUT R32, R32, 0xff, RZ, 0xc0, !PT ;  /* 0x000000ff20207812 */ /* 0x000fe400078ec0ff */
        /* <DEDUP_REMOVED lines=109> */
.L_x_1526:
[----:B------:R-:W-:Y:S05]  /*c000*/  BSYNC B2 ;  /* 0x0000000000027941 */ /* 0x000fea0003800000 */
.L_x_1525:
[----:B------:R-:W-:Y:S05]  /*c010*/  @P1 BRA `(.L_x_1524) ;  /* 0x0000000400e81947 */ /* 0x000fea0003800000 */
[----:B01--4-:R-:W0:Y:S01]  /*c020*/  LDS.128 R4, [R214+0x1e000] ;  /* 0x01e00000d6047984 */ /* 0x013e220000000c00 */
[----:B-----5:R-:W-:Y:S02]  /*c030*/  SHF.R.U32.HI R27, RZ, 0x8, R25 ;  /* 0x00000008ff1b7819 */ /* 0x020fe40000011619 */
[----:B------:R-:W-:Y:S02]  /*c040*/  SHF.R.U32.HI R32, RZ, 0x8, R21 ;  /* 0x00000008ff207819 */ /* 0x000fe40000011615 */
[----:B------:R-:W-:Y:S02]  /*c050*/  SHF.R.U32.HI R29, RZ, 0x8, R20 ;  /* 0x00000008ff1d7819 */ /* 0x000fe40000011614 */
[----:B------:R-:W-:Y:S02]  /*c060*/  LOP3.LUT R28, R25, 0xff, RZ, 0xc0, !PT ;  /* 0x000000ff191c7812 */ /* 0x000fe400078ec0ff */
[----:B------:R-:W-:Y:S02]  /*c070*/  LOP3.LUT R33, R21, 0xff, RZ, 0xc0, !PT ;  /* 0x000000ff15217812 */ /* 0x000fe400078ec0ff */
[----:B------:R-:W-:-:S02]  /*c080*/  LOP3.LUT R27, R27, 0xff, RZ, 0xc0, !PT ;  /* 0x000000ff1b1b7812 */ /* 0x000fc400078ec0ff */
[----:B------:R-:W-:Y:S02]  /*c090*/  LOP3.LUT R32, R32, 0xff, RZ, 0xc0, !PT ;  /* 0x000000ff20207812 */ /* 0x000fe400078ec0ff */
[----:B------:R-:W-:Y:S02]  /*c0a0*/  SHF.R.U32.HI R3, RZ, 0x8, R24 ;  /* 0x00000008ff037819 */ /* 0x000fe40000011618 */
[----:B------:R-:W-:Y:S02]  /*c0b0*/  LOP3.LUT R30, R29, 0xff, RZ, 0xc0, !PT ;  /* 0x000000ff1d1e7812 */ /* 0x000fe400078ec0ff */
[----:B------:R-:W-:Y:S02]  /*c0c0*/  PRMT R29, R27, 0x7604, R28 ;  /* 0x000076041b1d7816 */ /* 0x000fe4000000001c */
[----:B------:R-:W-:Y:S02]  /*c0d0*/  PRMT R33, R32, 0x7604, R33 ;  /* 0x0000760420217816 */ /* 0x000fe40000000021 */
[----:B------:R-:W-:-:S02]  /*c0e0*/  SHF.R.U32.HI R28, RZ, 0x10, R25 ;  /* 0x00000010ff1c7819 */ /* 0x000fc40000011619 */
[----:B------:R-:W-:Y:S02]  /*c0f0*/  SHF.R.U32.HI R32, RZ, 0x10, R21 ;  /* 0x00000010ff207819 */ /* 0x000fe40000011615 */
[----:B------:R-:W-:Y:S02]  /*c100*/  LOP3.LUT R26, R24, 0xff, RZ, 0xc0, !PT ;  /* 0x000000ff181a7812 */ /* 0x000fe400078ec0ff */
[----:B------:R-:W-:Y:S02]  /*c110*/  LOP3.LUT R3, R3, 0xff, RZ, 0xc0, !PT ;  /* 0x000000ff03037812 */ /* 0x000fe400078ec0ff */
[----:B------:R-:W-:Y:S02]  /*c120*/  LOP3.LUT R28, R28, 0xff, RZ, 0xc0, !PT ;  /* 0x000000ff1c1c7812 */ /* 0x000fe400078ec0ff */
[----:B------:R-:W-:Y:S02]  /*c130*/  LOP3.LUT R32, R32, 0xff, RZ, 0xc0, !PT ;  /* 0x000000ff20207812 */ /* 0x000fe400078ec0ff */
[----:B------:R-:W-:-:S02]  /*c140*/  LOP3.LUT R31, R20, 0xff, RZ, 0xc0, !PT ;  /* 0x000000ff141f7812 */ /* 0x000fc400078ec0ff */
[----:B------:R-:W-:Y:S02]  /*c150*/  PRMT R26, R3, 0x7604, R26 ;  /* 0x00007604031a7816 */ /* 0x000fe4000000001a */
[----:B------:R-:W-:Y:S02]  /*c160*/  SHF.R.U32.HI R3, RZ, 0x10, R24 ;  /* 0x00000010ff037819 */ /* 0x000fe40000011618 */
[----:B------:R-:W-:Y:S02]  /*c170*/  SHF.R.U32.HI R27, RZ, 0x10, R20 ;  /* 0x00000010ff1b7819 */ /* 0x000fe40000011614 */
[----:B------:R-:W-:Y:S02]  /*c180*/  PRMT R29, R28, 0x7054, R29 ;  /* 0x000070541c1d7816 */ /* 0x000fe4000000001d */
        /* <DEDUP_REMOVED lines=15> */
[----:B------:R-:W-:Y:S01]  /*c280*/  HADD2.F32 R32, -RZ, R30.H1_H1 ;  /* 0x3000001eff207230 */ /* 0x000fe20000004100 */
[----:B------:R-:W-:Y:S01]  /*c290*/  LOP3.LUT R27, R27, 0xff000000, R24, 0xf8, !PT ;  /* 0xff0000001b1b7812 */ /* 0x000fe200078ef818 */
[----:B------:R-:W-:Y:S01]  /*c2a0*/  HADD2.F32 R28, -RZ, R26.H1_H1 ;  /* 0x3000001aff1c7230 */ /* 0x000fe20000004100 */
        /* <DEDUP_REMOVED lines=81> */
.L_x_1524:
[----:B------:R-:W-:Y:S05]  /*c7c0*/  BSYNC B1 ;  /* 0x0000000000017941 */ /* 0x000fea0003800000 */
.L_x_1523:
[----:B------:R-:W-:-:S05]  /*c7d0*/  VIADD R3, R17, 0x60 ;  /* 0x0000006011037836 */ /* 0x000fca0000000000 */
        /* <DEDUP_REMOVED lines=9> */
[----:B------:R-:W-:Y:S02]  /*c870*/  SHF.R.U32.HI R26, RZ, 0x8, R15 ;  /* 0x00000008ff1a7819 */ /* 0x000fe4000001160f */
[----:B------:R-:W-:Y:S02]  /*c880*/  LOP3.LUT R21, R13, 0xff, RZ, 0xc0, !PT ;  /* 0x000000ff0d157812 */ /* 0x000fe400078ec0ff */
[----:B------:R-:W-:Y:S02]  /*c890*/  LOP3.LUT R27, R15, 0xff, RZ, 0xc0, !PT ;  /* 0x000000ff0f1b7812 */ /* 0x000fe400078ec0ff */
[----:B------:R-:W-:Y:S02]  /*c8a0*/  LOP3.LUT R20, R20, 0xff, RZ, 0xc0, !PT ;  /* 0x000000ff14147812 */ /* 0x000fe400078ec0ff */
[----:B------:R-:W-:-:S02]  /*c8b0*/  LOP3.LUT R26, R26, 0xff, RZ, 0xc0, !PT ;  /* 0x000000ff1a1a7812 */ /* 0x000fc400078ec0ff */
[----:B------:R-:W-:Y:S02]  /*c8c0*/  SHF.R.U32.HI R0, RZ, 0x8, R12 ;  /* 0x00000008ff007819 */ /* 0x000fe4000001160c */
[----:B------:R-:W-:Y:S02]  /*c8d0*/  SHF.R.U32.HI R24, RZ, 0x8, R14 ;  /* 0x00000008ff187819 */ /* 0x000fe4000001160e */
[----:B------:R-:W-:Y:S02]  /*c8e0*/  PRMT R21, R20, 0x7604, R21 ;  /* 0x0000760414157816 */ /* 0x000fe40000000015 */
[----:B------:R-:W-:Y:S02]  /*c8f0*/  PRMT R27, R26, 0x7604, R27 ;  /* 0x000076041a1b7816 */ /* 0x000fe4000000001b */
[----:B------:R-:W-:Y:S02]  /*c900*/  SHF.R.U32.HI R20, RZ, 0x10, R13 ;  /* 0x00000010ff147819 */ /* 0x000fe4000001160d */
[----:B------:R-:W-:-:S02]  /*c910*/  SHF.R.U32.HI R26, RZ, 0x10, R15 ;  /* 0x00000010ff1a7819 */ /* 0x000fc4000001160f */
        /* <DEDUP_REMOVED lines=21> */
[----:B------:R-:W-:Y:S01]  /*ca70*/  HADD2.F32 R13, -RZ, R0.H1_H1 ;  /* 0x30000000ff0d7230 */ /* 0x000fe20000004100 */
[----:B------:R-:W-:Y:S01]  /*ca80*/  LOP3.LUT R20, R3, 0xff000000, R12, 0xf8, !PT ;  /* 0xff00000003147812 */ /* 0x000fe200078ef80c */
[----:B------:R-:W-:Y:S01]  /*ca90*/  HADD2.F32 R29, -RZ, R28.H1_H1 ;  /* 0x3000001cff1d7230 */ /* 0x000fe20000004100 */
[----:B------:R-:W-:Y:S01]  /*caa0*/  LOP3.LUT R26, R25, 0xff000000, R14, 0xf8, !PT ;  /* 0xff000000191a7812 */ /* 0x000fe200078ef80e */
[----:B------:R-:W-:Y:S01]  /*cab0*/  HADD2.F32 R25, -RZ, R24.H1_H1 ;  /* 0x30000018ff197230 */ /* 0x000fe20000004100 */
[----:B------:R-:W-:Y:S01]  /*cac0*/  F2FP.F16.E4M3.UNPACK_B R3, R6 ;  /* 0x00000006ff03723e */ /* 0x000fe200020006ff */
[----:B------:R-:W-:Y:S01]  /*cad0*/  HADD2.F32 R12, -RZ, R0.H0_H0 ;  /* 0x20000000ff0c7230 */ /* 0x000fe20000004100 */
[----:B------:R-:W-:Y:S01]  /*cae0*/  F2FP.F16.E4M3.UNPACK_B R14, R7 ;  /* 0x00000007ff0e723e */ /* 0x000fe200020006ff */
[C---:B------:R-:W-:Y:S01]  /*caf0*/  FMUL.FTZ R31, R13.reuse, R29 ;  /* 0x0000001d0d1f7220 */ /* 0x040fe20000410000 */
[----:B------:R-:W-:Y:S01]  /*cb00*/  F2FP.F16.E4M3.UNPACK_B R15, R7.H1 ;  /* 0x00000007ff0f723e */ /* 0x000fe200030006ff */
[----:B------:R-:W-:Y:S01]  /*cb10*/  FMUL.FTZ R30, R13, R25 ;  /* 0x000000190d1e7220 */ /* 0x000fe20000410000 */
[-C--:B------:R-:W-:Y:S01]  /*cb20*/  F2FP.F16.E4M3.UNPACK_B R6, R5.reuse ;  /* 0x00000005ff06723e */ /* 0x080fe200020006ff */
[----:B------:R-:W-:Y:S01]  /*cb30*/  HADD2.F32 R28, -RZ, R28.H0_H0 ;  /* 0x2000001cff1c7230 */ /* 0x000fe20000004100 */
[----:B------:R-:W-:Y:S01]  /*cb40*/  F2FP.F16.E4M3.UNPACK_B R7, R5.H1 ;  /* 0x00000005ff07723e */ /* 0x000fe200030006ff */
[----:B------:R-:W-:Y:S01]  /*cb50*/  HADD2.F32 R5, -RZ, R3.H1_H1 ;  /* 0x30000003ff057230 */ /* 0x000fe20000004100 */
[----:B------:R-:W-:Y:S01]  /*cb60*/  F2FP.F16.E4M3.UNPACK_B R27, R27.H1 ;  /* 0x0000001bff1b723e */ /* 0x000fe200030006ff */
[----:B------:R-:W-:-:S02]  /*cb70*/  HADD2.F32 R24, -RZ, R24.H0_H0 ;  /* 0x20000018ff187230 */ /* 0x000fc40000004100 */
[C---:B------:R-:W-:Y:S01]  /*cb80*/  FFMA.FTZ R31, R12.reuse, R25, -R31 ;  /* 0x000000190c1f7223 */ /* 0x040fe2000001081f */
[----:B------:R-:W-:Y:S01]  /*cb90*/  FFMA.FTZ R30, R12, R29, R30 ;  /* 0x0000001d0c1e7223 */ /* 0x000fe2000001001e */
[----:B------:R-:W-:Y:S01]  /*cba0*/  HADD2.F32 R3, -RZ, R3.H0_H0 ;  /* 0x20000003ff037230 */ /* 0x000fe20000004100 */
[----:B------:R-:W-:Y:S01]  /*cbb0*/  F2FP.F16.E4M3.UNPACK_B R21, R21.H1 ;  /* 0x00000015ff15723e */ /* 0x000fe200030006ff */
[C---:B------:R-:W-:Y:S01]  /*cbc0*/  FMUL.FTZ R12, R5.reuse, R28 ;  /* 0x0000001c050c7220 */ /* 0x040fe20000410000 */
[----:B------:R-:W-:Y:S01]  /*cbd0*/  FMUL.FTZ R25, R5, R24 ;  /* 0x0000001805197220 */ /* 0x000fe20000410000 */
[--C-:B------:R-:W-:Y:S01]  /*cbe0*/  HADD2.F32 R5, -RZ, R14.reuse.H1_H1 ;  /* 0x3000000eff057230 */ /* 0x100fe20000004100 */
[----:B------:R-:W-:Y:S01]  /*cbf0*/  F2FP.F16.E4M3.UNPACK_B R0, R4 ;  /* 0x00000004ff00723e */ /* 0x000fe200020006ff */
[----:B------:R-:W-:Y:S02]  /*cc00*/  HADD2.F32 R13, -RZ, R27.H0_H0 ;  /* 0x2000001bff0d7230 */ /* 0x000fe40000004100 */
[C---:B------:R-:W-:Y:S01]  /*cc10*/  FFMA.FTZ R29, R3.reuse, R24, -R12 ;  /* 0x00000018031d7223 */ /* 0x040fe2000001080c */
[----:B------:R-:W-:Y:S01]  /*cc20*/  FFMA.FTZ R28, R3, R28, R25 ;  /* 0x0000001c031c7223 */ /* 0x000fe20000010019 */
[----:B------:R-:W-:Y:S01]  /*cc30*/  HADD2.F32 R12, -RZ, R21.H0_H0 ;  /* 0x20000015ff0c7230 */ /* 0x000fe20000004100 */
[----:B------:R-:W-:Y:S01]  /*cc40*/  F2FP.F16.E4M3.UNPACK_B R4, R4.H1 ;  /* 0x00000004ff04723e */ /* 0x000fe200030006ff */
[----:B------:R-:W-:-:S02]  /*cc50*/  HADD2.F32 R14, -RZ, R14.H0_H0 ;  /* 0x2000000eff0e7230 */ /* 0x000fc40000004100 */
[CC--:B------:R-:W-:Y:S01]  /*cc60*/  FMUL.FTZ R25, R5.reuse, R13.reuse ;  /* 0x0000000d05197220 */ /* 0x0c0fe20000410000 */
[----:B------:R-:W-:Y:S02]  /*cc70*/  HADD2.F32 R24, -RZ, R27.H1_H1 ;  /* 0x3000001bff187230 */ /* 0x000fe40000004100 */
[-C--:B------:R-:W-:Y:S01]  /*cc80*/  FMUL.FTZ R5, R5, R12.reuse ;  /* 0x0000000c05057220 */ /* 0x080fe20000410000 */
[----:B------:R-:W-:Y:S02]  /*cc90*/  HADD2.F32 R3, -RZ, R15.H1_H1 ;  /* 0x3000000fff037230 */ /* 0x000fe40000004100 */
[C---:B------:R-:W-:Y:S01]  /*cca0*/  FFMA.FTZ R27, R14.reuse, R12, -R25 ;  /* 0x0000000c0e1b7223 */ /* 0x040fe20000010819 */
[----:B------:R-:W-:Y:S02]  /*ccb0*/  HADD2.F32 R12, -RZ, R21.H1_H1 ;  /* 0x30000015ff0c7230 */ /* 0x000fe40000004100 */
[----:B------:R-:W-:Y:S01]  /*ccc0*/  FFMA.FTZ R32, R14, R13, R5 ;  /* 0x0000000d0e207223 */ /* 0x000fe20000010005 */
[----:B------:R-:W-:-:S02]  /*ccd0*/  HADD2.F32 R15, -RZ, R15.H0_H0 ;  /* 0x2000000fff0f7230 */ /* 0x000fc40000004100 */
[C---:B------:R-:W-:Y:S01]  /*cce0*/  FMUL.FTZ R34, R3.reuse, R24 ;  /* 0x0000001803227220 */ /* 0x040fe20000410000 */
[----:B------:R-:W-:Y:S01]  /*ccf0*/  F2FP.F16.E4M3.UNPACK_B R13, R26 ;  /* 0x0000001aff0d723e */ /* 0x000fe200020006ff */
[-C--:B------:R-:W-:Y:S01]  /*cd00*/  FMUL.FTZ R14, R3, R12.reuse ;  /* 0x0000000c030e7220 */ /* 0x080fe20000410000 */
[----:B------:R-:W-:Y:S02]  /*cd10*/  HADD2.F32 R5, -RZ, R4.H1_H1 ;  /* 0x30000004ff057230 */ /* 0x000fe40000004100 */
        /* <DEDUP_REMOVED lines=8> */
[C---:B------:R-:W-:Y:S01]  /*cda0*/  FMUL.FTZ R15, R5.reuse, R21 ;  /* 0x00000015050f7220 */ /* 0x040fe20000410000 */
[----:B------:R-:W-:Y:S02]  /*cdb0*/  HADD2.F32 R3, -RZ, R0.H1_H1 ;  /* 0x30000000ff037230 */ /* 0x000fe40000004100 */
[----:B------:R-:W-:Y:S02]  /*cdc0*/  HADD2.F32 R12, -RZ, R12.H0_H0 ;  /* 0x2000000cff0c7230 */ /* 0x000fe40000004100 */
[-C--:B------:R-:W-:Y:S01]  /*cdd0*/  FMUL.FTZ R25, R5, R13.reuse ;  /* 0x0000000d05197220 */ /* 0x080fe20000410000 */
        /* <DEDUP_REMOVED lines=8> */
[----:B------:R-:W-:-:S02]  /*ce60*/  HADD2.F32 R4, -RZ, R20.H1_H1 ;  /* 0x30000014ff047230 */ /* 0x000fc40000004100 */
[--C-:B------:R-:W-:Y:S02]  /*ce70*/  HADD2.F32 R3, -RZ, R7.reuse.H1_H1 ;  /* 0x30000007ff037230 */ /* 0x100fe40000004100 */
[--C-:B------:R-:W-:Y:S02]  /*ce80*/  HADD2.F32 R12, -RZ, R26.reuse.H1_H1 ;  /* 0x3000001aff0c7230 */ /* 0x100fe40000004100 */
[----:B------:R-:W-:Y:S02]  /*ce90*/  HADD2.F32 R13, -RZ, R26.H0_H0 ;  /* 0x2000001aff0d7230 */ /* 0x000fe40000004100 */
[C---:B------:R-:W-:Y:S01]  /*cea0*/  FMUL.FTZ R21, R3.reuse, R4 ;  /* 0x0000000403157220 */ /* 0x040fe20000410000 */
[----:B------:R-:W-:Y:S02]  /*ceb0*/  HADD2.F32 R0, -RZ, R6.H1_H1 ;  /* 0x30000006ff007230 */ /* 0x000fe40000004100 */
[----:B------:R-:W-:Y:S02]  /*cec0*/  HADD2.F32 R5, -RZ, R20.H0_H0 ;  /* 0x20000014ff057230 */ /* 0x000fe40000004100 */
[----:B------:R-:W-:Y:S01]  /*ced0*/  FMUL.FTZ R20, R3, R12 ;  /* 0x0000000c03147220 */ /* 0x000fe20000410000 */
[----:B------:R-:W-:-:S02]  /*cee0*/  HADD2.F32 R7, -RZ, R7.H0_H0 ;  /* 0x20000007ff077230 */ /* 0x000fc40000004100 */
[C---:B------:R-:W-:Y:S01]  /*cef0*/  FMUL.FTZ R3, R0.reuse, R13 ;  /* 0x0000000d00037220 */ /* 0x040fe20000410000 */
[----:B------:R-:W-:Y:S02]  /*cf00*/  HADD2.F32 R6, -RZ, R6.H0_H0 ;  /* 0x20000006ff067230 */ /* 0x000fe40000004100 */
[-C--:B------:R-:W-:Y:S01]  /*cf10*/  FMUL.FTZ R0, R0, R5.reuse ;  /* 0x0000000500007220 */ /* 0x080fe20000410000 */
[C---:B------:R-:W-:Y:S01]  /*cf20*/  FFMA.FTZ R20, R7.reuse, R4, -R20 ;  /* 0x0000000407147223 */ /* 0x040fe20000010814 */
[----:B------:R-:W-:Y:S01]  /*cf30*/  FFMA.FTZ R21, R7, R12, R21 ;  /* 0x0000000c07157223 */ /* 0x000fe20000010015 */
[C---:B------:R-:W-:Y:S01]  /*cf40*/  FFMA.FTZ R5, R6.reuse, R5, -R3 ;  /* 0x0000000506057223 */ /* 0x040fe20000010803 */
[----:B------:R-:W-:Y:S01]  /*cf50*/  FFMA.FTZ R0, R6, R13, R0 ;  /* 0x0000000d06007223 */ /* 0x000fe20000010000 */
[----:B------:R-:W-:Y:S02]  /*cf60*/  F2FP.SATFINITE.E4M3.F32.PACK_AB_MERGE_C R6, R30, R31, RZ ;  /* 0x0000001f1e06723e */ /* 0x000fe400048070ff */
[----:B------:R-:W-:-:S02]  /*cf70*/  F2FP.SATFINITE.E4M3.F32.PACK_AB_MERGE_C R7, R33, R34, RZ ;  /* 0x000000222107723e */ /* 0x000fc400048070ff */
[----:B------:R-:W-:Y:S02]  /*cf80*/  F2FP.SATFINITE.E4M3.F32.PACK_AB_MERGE_C R4, R25, R24, RZ ;  /* 0x000000181904723e */ /* 0x000fe400048070ff */
[----:B------:R-:W-:Y:S02]  /*cf90*/  F2FP.SATFINITE.E4M3.F32.PACK_AB_MERGE_C R20, R21, R20, RZ ;  /* 0x000000141514723e */ /* 0x000fe400048070ff */
[----:B------:R-:W-:Y:S02]  /*cfa0*/  F2FP.SATFINITE.E4M3.F32.PACK_AB_MERGE_C R6, R28, R29, R6 ;  /* 0x0000001d1c06723e */ /* 0x000fe40004807006 */
[----:B------:R-:W-:Y:S02]  /*cfb0*/  F2FP.SATFINITE.E4M3.F32.PACK_AB_MERGE_C R7, R32, R27, R7 ;  /* 0x0000001b2007723e */ /* 0x000fe40004807007 */
[----:B------:R-:W-:Y:S02]  /*cfc0*/  F2FP.SATFINITE.E4M3.F32.PACK_AB_MERGE_C R4, R14, R15, R4 ;  /* 0x0000000f0e04723e */ /* 0x000fe40004807004 */
[----:B------:R-:W-:-:S05]  /*cfd0*/  F2FP.SATFINITE.E4M3.F32.PACK_AB_MERGE_C R5, R0, R5, R20 ;  /* 0x000000050005723e */ /* 0x000fca0004807014 */
[----:B------:R0:W-:Y:S02]  /*cfe0*/  STS.128 [R214+0x1b000], R4 ;  /* 0x01b00004d6007388 */ /* 0x0001e40000000c00 */
.L_x_1529:
[----:B------:R-:W-:Y:S05]  /*cff0*/  BSYNC B1 ;  /* 0x0000000000017941 */ /* 0x000fea0003800000 */
.L_x_1528:
[----:B------:R-:W-:Y:S05]  /*d000*/  @P1 BRA `(.L_x_1527) ;  /* 0x00000050002c1947 */ /* 0x000fea0003800000 */
[----:B01--4-:R-:W0:Y:S01]  /*d010*/  LDS.128 R4, [R214+0x1f000] ;  /* 0x01f00000d6047984 */ /* 0x013e220000000c00 */
[----:B-----5:R-:W-:Y:S02]  /*d020*/  SHF.R.U32.HI R13, RZ, 0x8, R9 ;  /* 0x00000008ff0d7819 */ /* 0x020fe40000011609 */
[----:B------:R-:W-:Y:S02]  /*d030*/  LOP3.LUT R12, R9, 0xff, RZ, 0xc0, !PT ;  /* 0x000000ff090c7812 */ /* 0x000fe400078ec0ff */
[----:B------:R-:W-:Y:S02]  /*d040*/  LOP3.LUT R13, R13, 0xff, RZ, 0xc0, !PT ;  /* 0x000000ff0d0d7812 */ /* 0x000fe400078ec0ff */
[----:B------:R-:W-:Y:S02]  /*d050*/  SHF.R.U32.HI R21, RZ, 0x8, R11 ;  /* 0x00000008ff157819 */ /* 0x000fe4000001160b */
[----:B------:R-:W-:Y:S02]  /*d060*/  PRMT R12, R13, 0x7604, R12 ;  /* 0x000076040d0c7816 */ /* 0x000fe4000000000c */
[----:B------:R-:W-:-:S02]  /*d070*/  SHF.R.U32.HI R24, RZ, 0x10, R9 ;  /* 0x00000010ff187819 */ /* 0x000fc40000011609 */
[----:B------:R-:W-:Y:S02]  /*d080*/  SHF.R.U32.HI R13, RZ, 0x8, R10 ;  /* 0x00000008ff0d7819 */ /* 0x000fe4000001160a */
[----:B------:R-:W-:Y:S02]  /*d090*/  LOP3.LUT R14, R11, 0xff, RZ, 0xc0, !PT ;  /* 0x000000ff0b0e7812 */ /* 0x000fe400078ec0ff */
[----:B------:R-:W-:Y:S02]  /*d0a0*/  LOP3.LUT R21, R21, 0xff, RZ, 0xc0, !PT ;  /* 0x000000ff15157812 */ /* 0x000fe400078ec0ff */
[----:B------:R-:W-:Y:S02]  /*d0b0*/  SHF.R.U32.HI R20, RZ, 0x10, R11 ;  /* 0x00000010ff147819 */ /* 0x000fe4000001160b */
[----:B------:R-:W-:Y:S02]  /*d0c0*/  SHF.R.U32.HI R3, RZ, 0x8, R8 ;  /* 0x00000008ff037819 */ /* 0x000fe40000011608 */
[----:B------:R-:W-:Y:S01]  /*d0d0*/  LOP3.LUT R15, R13, 0xff, RZ, 0xc0, !PT ;  /* 0x000000ff0d0f7812 */ /* 0x000fe200078ec0ff */
[----:B------:R-:W-:Y:S01]  /*d0e0*/  IMAD.U32 R13, R24, 0x10000, RZ ;  /* 0x00010000180d7824 */ /* 0x000fe200078e00ff */
[----:B------:R-:W-:Y:S01]  /*d0f0*/  PRMT R14, R21, 0x7604, R14 ;  /* 0x00007604150e7816 */ /* 0x000fe2000000000e */
[----:B------:R-:W-:Y:S01]  /*d100*/  IMAD.U32 R21, R20, 0x10000, RZ ;  /* 0x0001000014157824 */ /* 0x000fe200078e00ff */
[----:B------:R-:W-:-:S02]  /*d110*/  LOP3.LUT R0, R8, 0xff, RZ, 0xc0, !PT ;  /* 0x000000ff08007812 */ /* 0x000fc400078ec0ff */
[----:B------:R-:W-:Y:S02]  /*d120*/  LOP3.LUT R3, R3, 0xff, RZ, 0xc0, !PT ;  /* 0x000000ff03037812 */ /* 0x000fe400078ec0ff */
[----:B------:R-:W-:Y:S02]  /*d130*/  LOP3.LUT R13, R12, 0xff0000, R13, 0xf8, !PT ;  /* 0x00ff00000c0d7812 */ /* 0x000fe400078ef80d */
[----:B------:R-:W-:Y:S02]  /*d140*/  PRMT R3, R3, 0x7604, R0 ;  /* 0x0000760403037816 */ /* 0x000fe40000000000 */
[----:B------:R-:W-:Y:S02]  /*d150*/  LOP3.LUT R0, R10, 0xff, RZ, 0xc0, !PT ;  /* 0x000000ff0a007812 */ /* 0x000fe400078ec0ff */
[----:B------:R-:W-:Y:S02]  /*d160*/  LOP3.LUT R21, R14, 0xff0000, R21, 0xf8, !PT ;  /* 0x00ff00000e157812 */ /* 0x000fe400078ef815 */
[----:B------:R-:W-:-:S02]  /*d170*/  PRMT R15, R15, 0x7604, R0 ;  /* 0x000076040f0f7816 */ /* 0x000fc40000000000 */
[----:B------:R-:W-:Y:S02]  /*d180*/  LOP3.LUT R21, R21, 0xff000000, R11, 0xf8, !PT ;  /* 0xff00000015157812 */ /* 0x000fe400078ef80b */
[----:B------:R-:W-:Y:S02]  /*d190*/  LOP3.LUT R13, R13, 0xff000000, R9, 0xf8, !PT ;  /* 0xff0000000d0d7812 */ /* 0x000fe400078ef809 */
[----:B------:R-:W-:Y:S02]  /*d1a0*/  LOP3.LUT R3, R3, 0xff0000, R8, 0xf8, !PT ;  /* 0x00ff000003037812 */ /* 0x000fe400078ef808 */
[----:B0-----:R-:W-:Y:S02]  /*d1b0*/  F2FP.F16.E4M3.UNPACK_B R0, R6.H1 ;  /* 0x00000006ff00723e */ /* 0x001fe400030006ff */
[----:B------:R-:W-:Y:S02]  /*d1c0*/  LOP3.LUT R15, R15, 0xff0000, R10, 0xf8, !PT ;  /* 0x00ff00000f0f7812 */ /* 0x000fe400078ef80a */
[----:B------:R-:W-:Y:S01]  /*d1d0*/  F2FP.F16.E4M3.UNPACK_B R24, R21 ;  /* 0x00000015ff18723e */ /* 0x000fe200020006ff */
[----:B------:R-:W-:Y:S01]  /*d1e0*/  HADD2.F32 R9, -RZ, R0.H1_H1 ;  /* 0x30000000ff097230 */ /* 0x000fe20000004100 */
[----:B------:R-:W-:-:S02]  /*d1f0*/  F2FP.F16.E4M3.UNPACK_B R14, R13 ;  /* 0x0000000dff0e723e */ /* 0x000fc400020006ff */
        /* <DEDUP_REMOVED lines=86> */
[----:B------:R0:W-:Y:S01]  /*d760*/  STS.128 [R214+0x1f000], R4 ;  /* 0x01f00004d6007388 */ /* 0x0001e20000000c00 */
[----:B------:R-:W-:Y:S05]  /*d770*/  BRA `(.L_x_1527) ;  /* 0x0000004800507947 */ /* 0x000fea0003800000 */
.L_x_1500:
[----:B------:R-:W1:Y:S01]  /*d780*/  LDC R54, c[0x0][0x448] ;  /* 0x00011200ff367b82 */ /* 0x000e620000000800 */
[----:B------:R-:W-:Y:S01]  /*d790*/  IMAD.MOV.U32 R10, RZ, RZ, R24 ;  /* 0x000000ffff0a7224 */ /* 0x000fe200078e0018 */
[----:B------:R-:W-:Y:S01]  /*d7a0*/  ULDC.64 UR4, c[0x0][0x3f8] ;  /* 0x0000fe0000047ab9 */ /* 0x000fe20000000a00 */
[----:B------:R-:W-:Y:S01]  /*d7b0*/  IMAD.MOV.U32 R11, RZ, RZ, R49 ;  /* 0x000000ffff0b7224 */ /* 0x000fe200078e0031 */
[----:B------:R-:W-:Y:S01]  /*d7c0*/  ULDC.64 UR6, c[0x0][0x408] ;  /* 0x0001020000067ab9 */ /* 0x000fe20000000a00 */
[----:B------:R-:W-:Y:S01]  /*d7d0*/  ULDC.64 UR8, c[0x0][0x400] ;  /* 0x0001000000087ab9 */ /* 0x000fe20000000a00 */
[----:B------:R-:W-:Y:S02]  /*d7e0*/  SHF.R.S32.HI R56, RZ, 0x1f, R22 ;  /* 0x0000001fff387819 */ /* 0x000fe40000011416 */
[----:B-1----:R-:W-:-:S13]  /*d7f0*/  ISETP.NE.AND P0, PT, R54, 0x1, PT ;  /* 0x000000013600780c */ /* 0x002fda0003f05270 */
[----:B------:R-:W1:Y:S08]  /*d800*/  @P0 LDC R4, c[0x0][0x44c] ;  /* 0x00011300ff040b82 */ /* 0x000e700000000800 */
[----:B------:R-:W2:Y:S01]  /*d810*/  @P0 LDC R5, c[0x0][0x450] ;  /* 0x00011400ff050b82 */ /* 0x000ea20000000800 */
[----:B-1----:R-:W-:-:S05]  /*d820*/  @P0 IMAD.HI.U32 R4, R3, R4, RZ ;  /* 0x0000000403040227 */ /* 0x002fca00078e00ff */
[----:B--2---:R-:W-:Y:S01]  /*d830*/  @P0 SHF.R.U32.HI R3, RZ, R5, R4 ;  /* 0x00000005ff030219 */ /* 0x004fe20000011604 */
[----:B------:R-:W-:Y:S02]  /*d840*/  IMAD.MOV.U32 R4, RZ, RZ, R38 ;  /* 0x000000ffff047224 */ /* 0x000fe400078e0026 */
[----:B------:R-:W-:Y:S01]  /*d850*/  IMAD.MOV.U32 R5, RZ, RZ, R27 ;  /* 0x000000ffff057224 */ /* 0x000fe200078e001b */
[----:B------:R-:W-:Y:S01]  /*d860*/  SHF.R.S32.HI R6, RZ, 0x1f, R3 ;  /* 0x0000001fff067819 */ /* 0x000fe20000011403 */
[----:B------:R-:W-:-:S04]  /*d870*/  IMAD.WIDE.U32 R10, R3, UR4, R10 ;  /* 0x00000004030a7c25 */ /* 0x000fc8000f8e000a */
[----:B------:R-:W-:Y:S02]  /*d880*/  IMAD R8, R6, UR4, RZ ;  /* 0x0000000406087c24 */ /* 0x000fe4000f8e02ff */
[----:B------:R-:W-:-:S04]  /*d890*/  IMAD.WIDE.U32 R4, R3, UR6, R4 ;  /* 0x0000000603047c25 */ /* 0x000fc8000f8e0004 */
[----:B------:R-:W-:Y:S01]  /*d8a0*/  IMAD R6, R6, UR6, RZ ;  /* 0x0000000606067c24 */ /* 0x000fe2000f8e02ff */
[----:B------:R-:W-:Y:S01]  /*d8b0*/  IADD3 R57, P1, R4, UR8, RZ ;  /* 0x0000000804397c10 */ /* 0x000fe2000ff3e0ff */
[C---:B------:R-:W-:Y:S01]  /*d8c0*/  IMAD R7, R3.reuse, UR5, R8 ;  /* 0x0000000503077c24 */ /* 0x040fe2000f8e0208 */
[----:B------:R-:W-:Y:S01]  /*d8d0*/  ULDC.64 UR4, c[0x0][0x3e8] ;  /* 0x0000fa0000047ab9 */ /* 0x000fe20000000a00 */
[----:B------:R-:W-:Y:S01]  /*d8e0*/  IMAD R3, R3, UR7, R6 ;  /* 0x0000000703037c24 */ /* 0x000fe2000f8e0206 */
[----:B------:R-:W-:Y:S01]  /*d8f0*/  IADD3 R55, P0, R10, UR4, RZ ;  /* 0x000000040a377c10 */ /* 0x000fe2000ff1e0ff */
[----:B------:R-:W-:-:S03]  /*d900*/  UMOV UR4, 0xffffffff ;  /* 0xffffffff00047882 */ /* 0x000fc60000000000 */
[----:B------:R-:W-:Y:S02]  /*d910*/  IADD3.X R10, R11, UR5, R7, P0, !PT ;  /* 0x000000050b0a7c10 */ /* 0x000fe400087fe407 */
[----:B------:R-:W-:Y:S01]  /*d920*/  IADD3.X R52, R5, UR9, R3, P1, !PT ;  /* 0x0000000905347c10 */ /* 0x000fe20008ffe403 */
[----:B------:R-:W-:Y:S06]  /*d930*/  BRA.DIV UR4, `(.L_x_1530) ;  /* 0x000001e604147947 */ /* 0x000fec000b800000 */
[----:B------:R-:W1:Y:S01]  /*d940*/  LDC R53, c[0x0][0x3f4] ;  /* 0x0000fd00ff357b82 */ /* 0x000e620000000800 */
[----:B------:R-:W2:Y:S01]  /*d950*/  SHFL.IDX PT, R14, R57, RZ, 0x181f ;  /* 0x00181fff390e7589 */ /* 0x000ea200000e0000 */
[----:B------:R-:W-:-:S03]  /*d960*/  IMAD R54, R195, R54, RZ ;  /* 0x00000036c3367224 */ /* 0x000fc600078e02ff */
[----:B------:R-:W3:Y:S04]  /*d970*/  SHFL.IDX PT, R5, R55, RZ, 0x181f ;  /* 0x00181fff37057589 */ /* 0x000ee800000e0000 */
[----:B------:R-:W4:Y:S04]  /*d980*/  SHFL.IDX PT, R4, R52, RZ, 0x181f ;  /* 0x00181fff34047589 */ /* 0x000f2800000e0000 */
[----:B------:R-:W5:Y:S01]  /*d990*/  SHFL.IDX PT, R3, R10, RZ, 0x181f ;  /* 0x00181fff0a037589 */ /* 0x000f6200000e0000 */
[----:B-1----:R-:W-:-:S04]  /*d9a0*/  ISETP.GE.AND P0, PT, R22, R53, PT ;  /* 0x000000351600720c */ /* 0x002fc80003f06270 */
[----:B------:R-:W-:-:S13]  /*d9b0*/  ISETP.GE.OR P1, PT, R37, R54, P0 ;  /* 0x000000362500720c */ /* 0x000fda0000726670 */
[C---:B--2---:R-:W-:Y:S02]  /*d9c0*/  @!P1 IADD3 R24, P3, R22.reuse, R14, RZ ;  /* 0x0000000e16189210 */ /* 0x044fe40007f7e0ff */
[----:B---3--:R-:W-:-:S03]  /*d9d0*/  @!P1 IADD3 R6, P2, R22, R5, RZ ;  /* 0x0000000516069210 */ /* 0x008fc60007f5e0ff */
[--C-:B----4-:R-:W-:Y:S02]  /*d9e0*/  @!P1 IMAD.X R25, R4, 0x1, R56.reuse, P3 ;  /* 0x0000000104199824 */ /* 0x110fe400018e0638 */
[----:B-----5:R-:W-:Y:S02]  /*d9f0*/  @!P1 IMAD.X R5, R3, 0x1, R56, P2 ;  /* 0x0000000103059824 */ /* 0x020fe400010e0638 */
[----:B------:R-:W-:Y:S02]  /*da00*/  @!P1 IMAD.MOV.U32 R4, RZ, RZ, R6 ;  /* 0x000000ffff049224 */ /* 0x000fe400078e0006 */
[----:B------:R-:W2:Y:S04]  /*da10*/  @!P1 LD.E.128 R24, desc[UR46][R24.64] ;  /* 0x0000002e18189980 */ /* 0x000ea8000c101d00 */
[----:B------:R-:W3:Y:S04]  /*da20*/  @!P1 LD.E.128 R4, desc[UR46][R4.64] ;  /* 0x0000002e04049980 */ /* 0x000ee8000c101d00 */
[----:B------:R1:W4:Y:S04]  /*da30*/  SHFL.IDX PT, R3, R10, 0x1, 0x181f ;  /* 0x00381f000a037f89 */ /* 0x00032800000e0000 */
[----:B------:R1:W0:Y:S04]  /*da40*/  SHFL.IDX PT, R9, R55, 0x1, 0x181f ;  /* 0x00381f0037097f89 */ /* 0x00022800000e0000 */
[----:B------:R1:W0:Y:S04]  /*da50*/  SHFL.IDX PT, R8, R52, 0x1, 0x181f ;  /* 0x00381f0034087f89 */ /* 0x00022800000e0000 */
[----:B------:R1:W0:Y:S01]  /*da60*/  SHFL.IDX PT, R14, R57, 0x1, 0x181f ;  /* 0x00381f00390e7f89 */ /* 0x00022200000e0000 */
[----:B------:R-:W-:-:S02]  /*da70*/  CS2R R44, SRZ ;  /* 0x00000000002c7805 */ /* 0x000fc4000001ff00 */
[----:B------:R-:W-:Y:S02]  /*da80*/  CS2R R46, SRZ ;  /* 0x00000000002e7805 */ /* 0x000fe4000001ff00 */
[----:B------:R-:W-:Y:S02]  /*da90*/  CS2R R48, SRZ ;  /* 0x0000000000307805 */ /* 0x000fe4000001ff00 */
[----:B------:R-:W-:Y:S01]  /*daa0*/  CS2R R50, SRZ ;  /* 0x0000000000327805 */ /* 0x000fe2000001ff00 */
[----:B--2---:R-:W-:Y:S02]  /*dab0*/  @!P1 IMAD.MOV.U32 R48, RZ, RZ, R24 ;  /* 0x000000ffff309224 */ /* 0x004fe400078e0018 */
[----:B------:R-:W-:Y:S02]  /*dac0*/  @!P1 IMAD.MOV.U32 R49, RZ, RZ, R25 ;  /* 0x000000ffff319224 */ /* 0x000fe400078e0019 */
[----:B---3--:R-:W-:Y:S02]  /*dad0*/  @!P1 IMAD.MOV.U32 R44, RZ, RZ, R4 ;  /* 0x000000ffff2c9224 */ /* 0x008fe400078e0004 */
[----:B------:R-:W-:Y:S01]  /*dae0*/  @!P1 IMAD.MOV.U32 R45, RZ, RZ, R5 ;  /* 0x000000ffff2d9224 */ /* 0x000fe200078e0005 */
[----:B------:R-:W-:Y:S01]  /*daf0*/  CS2R R4, SRZ ;  /* 0x0000000000047805 */ /* 0x000fe2000001ff00 */
[----:B------:R-:W-:-:S02]  /*db00*/  @!P1 IMAD.MOV.U32 R46, RZ, RZ, R6 ;  /* 0x000000ffff2e9224 */ /* 0x000fc400078e0006 */
[----:B------:R-:W-:Y:S02]  /*db10*/  @!P1 IMAD.MOV.U32 R47, RZ, RZ, R7 ;  /* 0x000000ffff2f9224 */ /* 0x000fe400078e0007 */
[----:B------:R-:W-:Y:S02]  /*db20*/  @!P1 IMAD.MOV.U32 R50, RZ, RZ, R26 ;  /* 0x000000ffff329224 */ /* 0x000fe400078e001a */
[----:B01--4-:R-:W-:-:S07]  /*db30*/  @!P1 IMAD.MOV.U32 R51, RZ, RZ, R27 ;  /* 0x000000ffff339224 */ /* 0x013fce00078e001b */
.L_x_1850:
[----:B------:R-:W-:Y:S01]  /*db40*/  VIADD R7, R37, 0x20 ;  /* 0x0000002025077836 */ /* 0x000fe20000000000 */
[----:B------:R-:W-:Y:S01]  /*db50*/  BSSY B1, `(.L_x_1531) ;  /* 0x0000010000017945 */ /* 0x000fe20003800000 */
[----:B------:R-:W-:Y:S02]  /*db60*/  CS2R R28, SRZ ;  /* 0x00000000001c7805 */ /* 0x000fe4000001ff00 */
[----:B------:R-:W-:Y:S02]  /*db70*/  CS2R R30, SRZ ;  /* 0x00000000001e7805 */ /* 0x000fe4000001ff00 */
[----:B------:R-:W-:Y:S02]  /*db80*/  ISETP.GE.AND P1, PT, R7, R54, PT ;  /* 0x000000360700720c */ /* 0x000fe40003f26270 */
[----:B------:R-:W-:-:S11]  /*db90*/  CS2R R6, SRZ ;  /* 0x0000000000067805 */ /* 0x000fd6000001ff00 */
[----:B------:R-:W-:Y:S05]  /*dba0*/  @P1 BRA `(.L_x_1532) ;  /* 0x0000000000281947 */ /* 0x000fea0003800000 */
[----:B------:R-:W-:Y:S02]  /*dbb0*/  CS2R R6, SRZ ;  /* 0x0000000000067805 */ /* 0x000fe4000001ff00 */
[----:B------:R-:W-:Y:S02]  /*dbc0*/  CS2R R28, SRZ ;  /* 0x00000000001c7805 */ /* 0x000fe4000001ff00 */
[----:B------:R-:W-:Y:S01]  /*dbd0*/  CS2R R30, SRZ ;  /* 0x00000000001e7805 */ /* 0x000fe2000001ff00 */
[----:B------:R-:W-:Y:S06]  /*dbe0*/  @P0 BRA `(.L_x_1532) ;  /* 0x0000000000180947 */ /* 0x000fec0003800000 */
[C---:B------:R-:W-:Y:S02]  /*dbf0*/  IADD3 R28, P1, R22.reuse, R9, RZ ;  /* 0x00000009161c7210 */ /* 0x040fe40007f3e0ff */
[----:B------:R-:W-:-:S03]  /*dc00*/  IADD3 R4, P2, R22, R14, RZ ;  /* 0x0000000e16047210 */ /* 0x000fc60007f5e0ff */
[--C-:B------:R-:W-:Y:S02]  /*dc10*/  IMAD.X R29, R3, 0x1, R56.reuse, P1 ;  /* 0x00000001031d7824 */ /* 0x100fe400008e0638 */
[----:B------:R-:W-:-:S04]  /*dc20*/  IMAD.X R5, R8, 0x1, R56, P2 ;  /* 0x0000000108057824 */ /* 0x000fc800010e0638 */
[----:B------:R-:W5:Y:S04]  /*dc30*/  LD.E.128 R28, desc[UR46][R28.64] ;  /* 0x0000002e1c1c7980 */ /* 0x000f68000c101d00 */
[----:B------:R-:W5:Y:S02]  /*dc40*/  LD.E.128 R4, desc[UR46][R4.64] ;  /* 0x0000002e04047980 */ /* 0x000f64000c101d00 */
.L_x_1532:
[----:B------:R-:W-:Y:S05]  /*dc50*/  BSYNC B1 ;  /* 0x0000000000017941 */ /* 0x000fea0003800000 */
.L_x_1531:
[----:B------:R-:W-:-:S03]  /*dc60*/  UMOV UR4, 0xffffffff ;  /* 0xffffffff00047882 */ /* 0x000fc60000000000 */
[----:B------:R-:W-:Y:S05]  /*dc70*/  BRA.DIV UR4, `(.L_x_1533) ;  /* 0x000001e604647947 */ /* 0x000fea000b800000 */
[----:B------:R-:W0:Y:S01]  /*dc80*/  SHFL.IDX PT, R9, R55, 0x2, 0x181f ;  /* 0x00581f0037097f89 */ /* 0x000e2200000e0000 */
[----:B------:R-:W-:-:S03]  /*dc90*/  VIADD R11, R37, 0x40 ;  /* 0x00000040250b7836 */ /* 0x000fc60000000000 */
[----:B------:R-:W1:Y:S02]  /*dca0*/  SHFL.IDX PT, R14, R57, 0x2, 0x181f ;  /* 0x00581f00390e7f89 */ /* 0x000e6400000e0000 */
[----:B------:R-:W-:Y:S02]  /*dcb0*/  ISETP.GE.OR P1, PT, R11, R54, P0 ;  /* 0x000000360b00720c */ /* 0x000fe40000726670 */
[----:B------:R-:W2:Y:S04]  /*dcc0*/  SHFL.IDX PT, R3, R10, 0x2, 0x181f ;  /* 0x00581f000a037f89 */ /* 0x000ea800000e0000 */
[----:B------:R-:W3:Y:S07]  /*dcd0*/  SHFL.IDX PT, R8, R52, 0x2, 0x181f ;  /* 0x00581f0034087f89 */ /* 0x000eee00000e0000 */
[----:B0-----:R-:W-:-:S02]  /*dce0*/  @!P1 IADD3 R24, P2, R22, R9, RZ ;  /* 0x0000000916189210 */ /* 0x001fc40007f5e0ff */
[----:B-1----:R-:W-:-:S03]  /*dcf0*/  @!P1 IADD3 R32, P3, R22, R14, RZ ;  /* 0x0000000e16209210 */ /* 0x002fc60007f7e0ff */
[--C-:B--2---:R-:W-:Y:S02]  /*dd00*/  @!P1 IMAD.X R25, R3, 0x1, R56.reuse, P2 ;  /* 0x0000000103199824 */ /* 0x104fe400010e0638 */
[----:B---3--:R-:W-:-:S04]  /*dd10*/  @!P1 IMAD.X R33, R8, 0x1, R56, P3 ;  /* 0x0000000108219824 */ /* 0x008fc800018e0638 */
[----:B------:R-:W2:Y:S04]  /*dd20*/  @!P1 LD.E.128 R24, desc[UR46][R24.64] ;  /* 0x0000002e18189980 */ /* 0x000ea8000c101d00 */
[----:B------:R-:W3:Y:S01]  /*dd30*/  @!P1 LD.E.128 R32, desc[UR46][R32.64] ;  /* 0x0000002e20209980 */ /* 0x000ee2000c101d00 */
[----:B------:R-:W-:Y:S02]  /*dd40*/  CS2R R20, SRZ ;  /* 0x0000000000147805 */ /* 0x000fe4000001ff00 */
[----:B------:R-:W-:Y:S02]  /*dd50*/  CS2R R38, SRZ ;  /* 0x0000000000267805 */ /* 0x000fe4000001ff00 */
[----:B------:R-:W-:Y:S01]  /*dd60*/  CS2R R40, SRZ ;  /* 0x0000000000287805 */ /* 0x000fe2000001ff00 */
[----:B------:R-:W0:Y:S01]  /*dd70*/  SHFL.IDX PT, R55, R55, 0x3, 0x181f ;  /* 0x00781f0037377f89 */ /* 0x000e2200000e0000 */
[----:B------:R-:W-:-:S02]  /*dd80*/  CS2R R42, SRZ ;  /* 0x00000000002a7805 */ /* 0x000fc4000001ff00 */
[----:B------:R-:W-:Y:S01]  /*dd90*/  CS2R R8, SRZ ;  /* 0x0000000000087805 */ /* 0x000fe2000001ff00 */
[----:B------:R1:W4:Y:S04]  /*dda0*/  SHFL.IDX PT, R3, R10, 0x3, 0x181f ;  /* 0x00781f000a037f89 */ /* 0x00032800000e0000 */
[----:B------:R-:W0:Y:S04]  /*ddb0*/  SHFL.IDX PT, R57, R57, 0x3, 0x181f ;  /* 0x00781f0039397f89 */ /* 0x000e2800000e0000 */
[----:B------:R-:W0:Y:S01]  /*ddc0*/  SHFL.IDX PT, R52, R52, 0x3, 0x181f ;  /* 0x00781f0034347f89 */ /* 0x000e2200000e0000 */
[----:B--2---:R-:W-:-:S02]  /*ddd0*/  @!P1 IMAD.MOV.U32 R20, RZ, RZ, R24 ;  /* 0x000000ffff149224 */ /* 0x004fc400078e0018 */
[----:B------:R-:W-:Y:S02]  /*dde0*/  @!P1 IMAD.MOV.U32 R21, RZ, RZ, R25 ;  /* 0x000000ffff159224 */ /* 0x000fe400078e0019 */
[----:B------:R-:W-:Y:S02]  /*ddf0*/  @!P1 IMAD.MOV.U32 R38, RZ, RZ, R26 ;  /* 0x000000ffff269224 */ /* 0x000fe400078e001a */
[----:B------:R-:W-:Y:S02]  /*de00*/  @!P1 IMAD.MOV.U32 R39, RZ, RZ, R27 ;  /* 0x000000ffff279224 */ /* 0x000fe400078e001b */
[----:B---3--:R-:W-:Y:S02]  /*de10*/  @!P1 IMAD.MOV.U32 R40, RZ, RZ, R32 ;  /* 0x000000ffff289224 */ /* 0x008fe400078e0020 */
[----:B------:R-:W-:Y:S02]  /*de20*/  @!P1 IMAD.MOV.U32 R41, RZ, RZ, R33 ;  /* 0x000000ffff299224 */ /* 0x000fe400078e0021 */
[----:B------:R-:W-:-:S02]  /*de30*/  @!P1 IMAD.MOV.U32 R42, RZ, RZ, R34 ;  /* 0x000000ffff2a9224 */ /* 0x000fc400078e0022 */
[----:B01--4-:R-:W-:-:S07]  /*de40*/  @!P1 IMAD.MOV.U32 R43, RZ, RZ, R35 ;  /* 0x000000ffff2b9224 */ /* 0x013fce00078e0023 */
.L_x_1860:
[----:B------:R-:W-:Y:S01]  /*de50*/  VIADD R37, R37, 0x60 ;  /* 0x0000006025257836 */ /* 0x000fe20000000000 */
[----:B------:R-:W-:Y:S01]  /*de60*/  BSSY B1, `(.L_x_1534) ;  /* 0x0000010000017945 */ /* 0x000fe20003800000 */
[----:B------:R-:W-:Y:S02]  /*de70*/  CS2R R10, SRZ ;  /* 0x00000000000a7805 */ /* 0x000fe4000001ff00 */
[----:B------:R-:W-:Y:S02]  /*de80*/  CS2R R12, SRZ ;  /* 0x00000000000c7805 */ /* 0x000fe4000001ff00 */
[----:B------:R-:W-:Y:S02]  /*de90*/  CS2R R14, SRZ ;  /* 0x00000000000e7805 */ /* 0x000fe4000001ff00 */
[----:B------:R-:W-:-:S13]  /*dea0*/  ISETP.GE.AND P1, PT, R37, R54, PT ;  /* 0x000000362500720c */ /* 0x000fda0003f26270 */
        /* <DEDUP_REMOVED lines=11> */
.L_x_1535:
[----:B------:R-:W-:Y:S05]  /*df60*/  BSYNC B1 ;  /* 0x0000000000017941 */ /* 0x000fea0003800000 */
.L_x_1534:
[----:B------:R-:W-:Y:S01]  /*df70*/  ULEA.HI UR4, UR43, UR43, URZ, 0x1 ;  /* 0x0000002b2b047291 */ /* 0x000fe2000f8f083f */
[C---:B------:R-:W-:Y:S01]  /*df80*/  VIADD R37, R17.reuse, 0x40 ;  /* 0x0000004011257836 */ /* 0x040fe20000000000 */
[----:B------:R-:W-:Y:S01]  /*df90*/  VIADDMNMX R54, R54, -R199, 0x80, PT ;  /* 0x0000008036367446 */ /* 0x000fe200038009c7 */
[C---:B------:R-:W-:Y:S01]  /*dfa0*/  VIADD R3, R17.reuse, 0x60 ;  /* 0x0000006011037836 */ /* 0x040fe20000000000 */
[----:B------:R-:W-:Y:S01]  /*dfb0*/  ULOP3.LUT UR4, UR4, 0xfffffffe, URZ, 0xc0, !UPT ;  /* 0xfffffffe04047892 */ /* 0x000fe2000f8ec03f */
[----:B------:R-:W-:Y:S01]  /*dfc0*/  BSSY B1, `(.L_x_1536) ;  /* 0x000000a000017945 */ /* 0x000fe20003800000 */
[-C--:B------:R-:W-:Y:S02]  /*dfd0*/  ISETP.GE.OR P3, PT, R17, R54.reuse, P0 ;  /* 0x000000361100720c */ /* 0x080fe40000766670 */
[----:B------:R-:W-:Y:S01]  /*dfe0*/  UIADD3 UR4, UR43, -UR4, URZ ;  /* 0x800000042b047290 */ /* 0x000fe2000fffe03f */
[-C--:B------:R-:W-:Y:S02]  /*dff0*/  ISETP.GE.OR P2, PT, R219, R54.reuse, P0 ;  /* 0x00000036db00720c */ /* 0x080fe40000746670 */
[----:B------:R-:W-:-:S02]  /*e000*/  ISETP.GE.OR P1, PT, R37, R54, P0 ;  /* 0x000000362500720c */ /* 0x000fc40000726670 */
[----:B------:R-:W-:Y:S01]  /*e010*/  ISETP.GE.OR P0, PT, R3, R54, P0 ;  /* 0x000000360300720c */ /* 0x000fe20000706670 */
[----:B------:R-:W-:-:S05]  /*e020*/  IMAD.U32 R25, RZ, RZ, UR4 ;  /* 0x00000004ff197e24 */ /* 0x000fca000f8e00ff */
[----:B------:R-:W-:-:S04]  /*e030*/  SHF.L.U32 R25, R25, 0x1f, RZ ;  /* 0x0000001f19197819 */ /* 0x000fc800000006ff */
[----:B------:R-:W0:Y:S02]  /*e040*/  SYNCS.PHASECHK.TRANS64.TRYWAIT P4, [R16+URZ+0x28400], R25 ;  /* 0x02840019100075a7 */ /* 0x000e24000808017f */
[----:B0-----:R-:W-:Y:S05]  /*e050*/  @!P4 BRA `(.L_x_1537) ;  /* 0x000001e40084c947 */ /* 0x001fea0003800000 */
.L_x_1861:
[----:B------:R-:W-:Y:S05]  /*e060*/  BSYNC B1 ;  /* 0x0000000000017941 */ /* 0x000fea0003800000 */
.L_x_1536:
[----:B------:R-:W-:Y:S04]  /*e070*/  BSSY B1, `(.L_x_1538) ;  /* 0x0000101000017945 */ /* 0x000fe80003800000 */
[----:B------:R-:W-:Y:S05]  /*e080*/  @P3 BRA `(.L_x_1539) ;  /* 0x0000000c00fc3947 */ /* 0x000fea0003800000 */
[----:B------:R-:W-:Y:S02]  /*e090*/  SHF.R.U32.HI R24, RZ, 0x8, R44 ;  /* 0x00000008ff187819 */ /* 0x000fe4000001162c */
[----:B------:R-:W-:Y:S02]  /*e0a0*/  LOP3.LUT R26, R44, 0xff, RZ, 0xc0, !PT ;  /* 0x000000ff2c1a7812 */ /* 0x000fe400078ec0ff */
[----:B0-----:R-:W-:Y:S02]  /*e0b0*/  LOP3.LUT R25, R24, 0xff, RZ, 0xc0, !PT ;  /* 0x000000ff18197812 */ /* 0x001fe400078ec0ff */
[----:B------:R-:W-:Y:S02]  /*e0c0*/  LEA.HI R24, R53, R0, RZ, 0x1c ;  /* 0x0000000035187211 */ /* 0x000fe400078fe0ff */
[----:B------:R-:W-:Y:S02]  /*e0d0*/  PRMT R55, R25, 0x7604, R26 ;  /* 0x0000760419377816 */ /* 0x000fe4000000001a */
[----:B------:R-:W-:-:S02]  /*e0e0*/  SHF.R.S32.HI R25, RZ, 0x1f, R24 ;  /* 0x0000001fff197819 */ /* 0x000fc40000011418 */
[----:B------:R-:W-:Y:S02]  /*e0f0*/  SHF.R.U32.HI R27, RZ, 0x8, R45 ;  /* 0x00000008ff1b7819 */ /* 0x000fe4000001162d */
[----:B------:R-:W-:Y:S01]  /*e100*/  LEA.HI R25, R25, R24, RZ, 0x3 ;  /* 0x0000001819197211 */ /* 0x000fe200078f18ff */
[----:B------:R-:W-:Y:S01]  /*e110*/  IMAD.SHL.U32 R24, R24, 0x10, RZ ;  /* 0x0000001018187824 */ /* 0x000fe200078e00ff */
[----:B------:R-:W-:Y:S02]  /*e120*/  LOP3.LUT R32, R45, 0xff, RZ, 0xc0, !PT ;  /* 0x000000ff2d207812 */ /* 0x000fe400078ec0ff */
[----:B------:R-:W-:Y:S01]  /*e130*/  LOP3.LUT R27, R27, 0xff, RZ, 0xc0, !PT ;  /* 0x000000ff1b1b7812 */ /* 0x000fe200078ec0ff */
[----:B------:R-:W-:Y:S01]  /*e140*/  IMAD.SHL.U32 R25, R25, 0x800, RZ ;  /* 0x0000080019197824 */ /* 0x000fe200078e00ff */
[----:B------:R-:W-:Y:S02]  /*e150*/  SHF.R.U32.HI R26, RZ, 0x8, R46 ;  /* 0x00000008ff1a7819 */ /* 0x000fe4000001162e */
[----:B------:R-:W-:-:S02]  /*e160*/  SHF.R.U32.HI R33, RZ, 0x8, R47 ;  /* 0x00000008ff217819 */ /* 0x000fc4000001162f */
[----:B------:R-:W-:Y:S02]  /*e170*/  LOP3.LUT R24, R209, 0x70, R24, 0xf8, !PT ;  /* 0x00000070d1187812 */ /* 0x000fe400078ef818 */
[----:B------:R-:W-:Y:S02]  /*e180*/  SHF.R.U32.HI R54, RZ, 0x3, R209 ;  /* 0x00000003ff367819 */ /* 0x000fe400000116d1 */
[----:B------:R-:W-:Y:S02]  /*e190*/  PRMT R57, R27, 0x7604, R32 ;  /* 0x000076041b397816 */ /* 0x000fe40000000020 */
[----:B------:R-:W-:Y:S02]  /*e1a0*/  LOP3.LUT R27, R26, 0xff, RZ, 0xc0, !PT ;  /* 0x000000ff1a1b7812 */ /* 0x000fe400078ec0ff */
[----:B------:R-:W-:Y:S02]  /*e1b0*/  LOP3.LUT R32, R46, 0xff, RZ, 0xc0, !PT ;  /* 0x000000ff2e207812 */ /* 0x000fe400078ec0ff */
[----:B------:R-:W-:-:S02]  /*e1c0*/  LOP3.LUT R34, R47, 0xff, RZ, 0xc0, !PT ;  /* 0x000000ff2f227812 */ /* 0x000fc400078ec0ff */
[----:B------:R-:W-:Y:S02]  /*e1d0*/  SHF.R.U32.HI R35, RZ, 0x8, R48 ;  /* 0x00000008ff237819 */ /* 0x000fe40000011630 */
[----:B------:R-:W-:Y:S02]  /*e1e0*/  LOP3.LUT R33, R33, 0xff, RZ, 0xc0, !PT ;  /* 0x000000ff21217812 */ /* 0x000fe400078ec0ff */
[----:B------:R-:W-:Y:S02]  /*e1f0*/  LOP3.LUT R26, R24, R54, RZ, 0x3c, !PT ;  /* 0x00000036181a7212 */ /* 0x000fe400078e3cff */
[----:B------:R-:W-:Y:S02]  /*e200*/  LOP3.LUT R24, R25, 0xffffc000, RZ, 0xc0, !PT ;  /* 0xffffc00019187812 */ /* 0x000fe400078ec0ff */
[----:B------:R-:W-:Y:S02]  /*e210*/  LOP3.LUT R52, R48, 0xff, RZ, 0xc0, !PT ;  /* 0x000000ff30347812 */ /* 0x000fe400078ec0ff */
[----:B------:R-:W-:-:S02]  /*e220*/  LOP3.LUT R35, R35, 0xff, RZ, 0xc0, !PT ;  /* 0x000000ff23237812 */ /* 0x000fc400078ec0ff */
[----:B------:R-:W-:Y:S02]  /*e230*/  PRMT R59, R27, 0x7604, R32 ;  /* 0x000076041b3b7816 */ /* 0x000fe40000000020 */
[----:B------:R-:W-:Y:S02]  /*e240*/  PRMT R61, R33, 0x7604, R34 ;  /* 0x00007604213d7816 */ /* 0x000fe40000000022 */
[----:B------:R-:W-:Y:S02]  /*e250*/  IADD3 R33, R26, R24, R213 ;  /* 0x000000181a217210 */ /* 0x000fe40007ffe0d5 */
[----:B------:R-:W-:Y:S01]  /*e260*/  SHF.R.U32.HI R32, RZ, 0x8, R49 ;  /* 0x00000008ff207819 */ /* 0x000fe20000011631 */
[----:B------:R-:W-:Y:S01]  /*e270*/  LDS.128 R24, [R214+0x18000] ;  /* 0x01800000d6187984 */ /* 0x000fe20000000c00 */
[----:B------:R-:W-:Y:S02]  /*e280*/  SHF.R.U32.HI R34, RZ, 0x8, R50 ;  /* 0x00000008ff227819 */ /* 0x000fe40000011632 */
[----:B------:R-:W-:Y:S01]  /*e290*/  PRMT R63, R35, 0x7604, R52 ;  /* 0x00007604233f7816 */ /* 0x000fe20000000034 */
[----:B------:R-:W-:Y:S01]  /*e2a0*/  IMAD.IADD R52, R16, 0x1, R33 ;  /* 0x0000000110347824 */ /* 0x000fe200078e0221 */
[----:B------:R-:W-:-:S02]  /*e2b0*/  LOP3.LUT R35, R49, 0xff, RZ, 0xc0, !PT ;  /* 0x000000ff31237812 */ /* 0x000fc400078ec0ff */
[----:B------:R-:W-:Y:S02]  /*e2c0*/  LOP3.LUT R32, R32, 0xff, RZ, 0xc0, !PT ;  /* 0x000000ff20207812 */ /* 0x000fe400078ec0ff */
[----:B------:R-:W-:Y:S02]  /*e2d0*/  LOP3.LUT R34, R34, 0xff, RZ, 0xc0, !PT ;  /* 0x000000ff22227812 */ /* 0x000fe400078ec0ff */
[----:B------:R-:W-:Y:S02]  /*e2e0*/  LOP3.LUT R65, R50, 0xff, RZ, 0xc0, !PT ;  /* 0x000000ff32417812 */ /* 0x000fe400078ec0ff */
[----:B------:R-:W-:Y:S02]  /*e2f0*/  PRMT R67, R32, 0x7604, R35 ;  /* 0x0000760420437816 */ /* 0x000fe40000000023 */
[----:B------:R-:W-:Y:S02]  /*e300*/  PRMT R69, R34, 0x7604, R65 ;  /* 0x0000760422457816 */ /* 0x000fe40000000041 */
[----:B------:R-:W0:Y:S01]  /*e310*/  LDS.128 R32, [R52+0x18000] ;  /* 0x0180000034207984 */ /* 0x000e220000000c00 */
[----:B------:R-:W-:-:S02]  /*e320*/  SHF.R.U32.HI R54, RZ, 0x8, R51 ;  /* 0x00000008ff367819 */ /* 0x000fc40000011633 */
[----:B------:R-:W-:Y:S02]  /*e330*/  SHF.R.U32.HI R56, RZ, 0x10, R45 ;  /* 0x00000010ff387819 */ /* 0x000fe4000001162d */
[----:B------:R-:W-:Y:S02]  /*e340*/  LOP3.LUT R71, R51, 0xff, RZ, 0xc0, !PT ;  /* 0x000000ff33477812 */ /* 0x000fe400078ec0ff */
[----:B------:R-:W-:Y:S02]  /*e350*/  LOP3.LUT R54, R54, 0xff, RZ, 0xc0, !PT ;  /* 0x000000ff36367812 */ /* 0x000fe400078ec0ff */
[----:B------:R-:W-:Y:S02]  /*e360*/  SHF.R.U32.HI R58, RZ, 0x10, R46 ;  /* 0x00000010ff3a7819 */ /* 0x000fe4000001162e */
[----:B------:R-:W-:Y:S02]  /*e370*/  LOP3.LUT R56, R56, 0xff, RZ, 0xc0, !PT ;  /* 0x000000ff38387812 */ /* 0x000fe400078ec0ff */
[----:B------:R-:W-:-:S02]  /*e380*/  PRMT R71, R54, 0x7604, R71 ;  /* 0x0000760436477816 */ /* 0x000fc40000000047 */
[----:B------:R-:W-:Y:S02]  /*e390*/  SHF.R.U32.HI R54, RZ, 0x10, R44 ;  /* 0x00000010ff367819 */ /* 0x000fe4000001162c */
[----:B------:R-:W-:Y:S02]  /*e3a0*/  LOP3.LUT R58, R58, 0xff, RZ, 0xc0, !PT ;  /* 0x000000ff3a3a7812 */ /* 0x000fe400078ec0ff */
[----:B------:R-:W-:Y:S02]  /*e3b0*/  PRMT R57, R56, 0x7054, R57 ;  /* 0x0000705438397816 */ /* 0x000fe40000000039 */
[----:B------:R-:W-:Y:S02]  /*e3c0*/  SHF.R.U32.HI R56, RZ, 0x10, R49 ;  /* 0x00000010ff387819 */ /* 0x000fe40000011631 */
[----:B------:R-:W-:Y:S02]  /*e3d0*/  LOP3.LUT R54, R54, 0xff, RZ, 0xc0, !PT ;  /* 0x000000ff36367812 */ /* 0x000fe400078ec0ff */
[----:B------:R-:W-:-:S02]  /*e3e0*/  PRMT R59, R58, 0x7054, R59 ;  /* 0x000070543a3b7816 */ /* 0x000fc4000000003b */
[----:B------:R-:W-:Y:S02]  /*e3f0*/  SHF.R.U32.HI R58, RZ, 0x10, R50 ;  /* 0x00000010ff3a7819 */ /* 0x000fe40000011632 */
[----:B------:R-:W-:Y:S02]  /*e400*/  LOP3.LUT R56, R56, 0xff, RZ, 0xc0, !PT ;  /* 0x000000ff38387812 */ /* 0x000fe400078ec0ff */
[----:B------:R-:W-:Y:S02]  /*e410*/  SHF.R.U32.HI R60, RZ, 0x10, R47 ;  /* 0x00000010ff3c7819 */ /* 0x000fe4000001162f */
[----:B------:R-:W-:Y:S02]  /*e420*/  PRMT R55, R54, 0x7054, R55 ;  /* 0x0000705436377816 */ /* 0x000fe40000000037 */
[----:B------:R-:W-:Y:S02]  /*e430*/  SHF.R.U32.HI R54, RZ, 0x10, R48 ;  /* 0x00000010ff367819 */ /* 0x000fe40000011630 */
[----:B------:R-:W-:-:S02]  /*e440*/  LOP3.LUT R58, R58, 0xff, RZ, 0xc0, !PT ;  /* 0x000000ff3a3a7812 */ /* 0x000fc400078ec0ff */
[----:B------:R-:W-:Y:S02]  /*e450*/  PRMT R67, R56, 0x7054, R67 ;  /* 0x0000705438437816 */ /* 0x000fe40000000043 */
[----:B------:R-:W-:Y:S02]  /*e460*/  LOP3.LUT R60, R60, 0xff, RZ, 0xc0, !PT ;  /* 0x000000ff3c3c7812 */ /* 0x000fe400078ec0ff */
[----:B------:R-:W-:Y:S02]  /*e470*/  LOP3.LUT R54, R54, 0xff, RZ, 0xc0, !PT ;  /* 0x000000ff36367812 */ /* 0x000fe400078ec0ff */
[----:B------:R-:W-:Y:S02]  /*e480*/  PRMT R69, R58, 0x7054, R69 ;  /* 0x000070543a457816 */ /* 0x000fe40000000045 */
[----:B------:R-:W-:Y:S02]  /*e490*/  LOP3.LUT R67, R67, 0xff000000, R49, 0xf8, !PT ;  /* 0xff00000043437812 */ /* 0x000fe400078ef831 */
[----:B------:R-:W-:-:S02]  /*e4a0*/  PRMT R61, R60, 0x7054, R61 ;  /* 0x000070543c3d7816 */ /* 0x000fc4000000003d */
[----:B------:R-:W-:Y:S02]  /*e4b0*/  LOP3.LUT R57, R57, 0xff000000, R45, 0xf8, !PT ;  /* 0xff00000039397812 */ /* 0x000fe400078ef82d */
[----:B------:R-:W-:Y:S02]  /*e4c0*/  SHF.R.U32.HI R60, RZ, 0x10, R51 ;  /* 0x00000010ff3c7819 */ /* 0x000fe40000011633 */
[----:B------:R-:W-:Y:S02]  /*e4d0*/  PRMT R65, R54, 0x7054, R63 ;  /* 0x0000705436417816 */ /* 0x000fe4000000003f */
[----:B------:R-:W-:Y:S02]  /*e4e0*/  LOP3.LUT R45, R69, 0xff000000, R50, 0xf8, !PT ;  /* 0xff000000452d7812 */ /* 0x000fe400078ef832 */
[----:B------:R-:W-:Y:S02]  /*e4f0*/  F2FP.F16.E4M3.UNPACK_B R66, R67 ;  /* 0x00000043ff42723e */ /* 0x000fe400020006ff */
[----:B0-----:R-:W-:-:S02]  /*e500*/  F2FP.F16.E4M3.UNPACK_B R50, R33 ;  /* 0x00000021ff32723e */ /* 0x001fc400020006ff */
[----:B------:R-:W-:Y:S01]  /*e510*/  LOP3.LUT R54, R55, 0xff000000, R44, 0xf8, !PT ;  /* 0xff00000037367812 */ /* 0x000fe200078ef82c */
[--C-:B------:R-:W-:Y:S01]  /*e520*/  HADD2.F32 R68, -RZ, R66.reuse.H0_H0 ;  /* 0x20000042ff447230 */ /* 0x100fe20000004100 */
[----:B------:R-:W-:Y:S01]  /*e530*/  LOP3.LUT R44, R59, 0xff000000, R46, 0xf8, !PT ;  /* 0xff0000003b2c7812 */ /* 0x000fe200078ef82e */
[----:B------:R-:W-:Y:S01]  /*e540*/  HADD2.F32 R69, -RZ, R66.H1_H1 ;  /* 0x30000042ff457230 */ /* 0x000fe20000004100 */
[----:B------:R-:W-:Y:S02]  /*e550*/  LOP3.LUT R63, R61, 0xff000000, R47, 0xf8, !PT ;  /* 0xff0000003d3f7812 */ /* 0x000fe400078ef82f */
[----:B------:R-:W-:Y:S02]  /*e560*/  LOP3.LUT R60, R60, 0xff, RZ, 0xc0, !PT ;  /* 0x000000ff3c3c7812 */ /* 0x000fe400078ec0ff */
[----:B------:R-:W-:Y:S02]  /*e570*/  LOP3.LUT R47, R65, 0xff000000, R48, 0xf8, !PT ;  /* 0xff000000412f7812 */ /* 0x000fe400078ef830 */
[----:B------:R-:W-:-:S02]  /*e580*/  F2FP.F16.E4M3.UNPACK_B R59, R57 ;  /* 0x00000039ff3b723e */ /* 0x000fc400020006ff */
[-C--:B------:R-:W-:Y:S02]  /*e590*/  F2FP.F16.E4M3.UNPACK_B R48, R25.reuse ;  /* 0x00000019ff30723e */ /* 0x080fe400020006ff */
[----:B------:R-:W-:Y:S01]  /*e5a0*/  F2FP.F16.E4M3.UNPACK_B R55, R25.H1 ;  /* 0x00000019ff37723e */ /* 0x000fe200030006ff */
[----:B------:R-:W-:Y:S01]  /*e5b0*/  HADD2.F32 R25, -RZ, R50.H0_H0 ;  /* 0x20000032ff197230 */ /* 0x000fe20000004100 */
[----:B------:R-:W-:Y:S01]  /*e5c0*/  PRMT R71, R60, 0x7054, R71 ;  /* 0x000070543c477816 */ /* 0x000fe20000000047 */
[--C-:B------:R-:W-:Y:S01]  /*e5d0*/  HADD2.F32 R60, -RZ, R59.reuse.H0_H0 ;  /* 0x2000003bff3c7230 */ /* 0x100fe20000004100 */
[-C--:B------:R-:W-:Y:S01]  /*e5e0*/  F2FP.F16.E4M3.UNPACK_B R61, R35.reuse ;  /* 0x00000023ff3d723e */ /* 0x080fe200020006ff */
[----:B------:R-:W-:Y:S01]  /*e5f0*/  HADD2.F32 R49, -RZ, R48.H0_H0 ;  /* 0x20000030ff317230 */ /* 0x000fe20000004100 */
[----:B------:R-:W-:Y:S01]  /*e600*/  F2FP.F16.E4M3.UNPACK_B R65, R35.H1 ;  /* 0x00000023ff41723e */ /* 0x000fe200030006ff */
[----:B------:R-:W-:Y:S01]  /*e610*/  HADD2.F32 R59, -RZ, R59.H1_H1 ;  /* 0x3000003bff3b7230 */ /* 0x000fe20000004100 */
[----:B------:R-:W-:-:S02]  /*e620*/  F2FP.F16.E4M3.UNPACK_B R35, R32 ;  /* 0x00000020ff23723e */ /* 0x000fc400020006ff */
[----:B------:R-:W-:Y:S01]  /*e630*/  F2FP.F16.E4M3.UNPACK_B R62, R32.H1 ;  /* 0x00000020ff3e723e */ /* 0x000fe200030006ff */
[C---:B------:R-:W-:Y:S01]  /*e640*/  FMUL.FTZ R32, R25.reuse, R68 ;  /* 0x0000004419207220 */ /* 0x040fe20000410000 */
[----:B------:R-:W-:Y:S01]  /*e650*/  F2FP.F16.E4M3.UNPACK_B R56, R33.H1 ;  /* 0x00000021ff38723e */ /* 0x000fe200030006ff */
[-C--:B------:R-:W-:Y:S01]  /*e660*/  FMUL.FTZ R33, R25, R60.reuse ;  /* 0x0000003c19217220 */ /* 0x080fe20000410000 */
[----:B------:R-:W-:Y:S01]  /*e670*/  F2FP.F16.E4M3.UNPACK_B R67, R67.H1 ;  /* 0x00000043ff43723e */ /* 0x000fe200030006ff */
[C---:B------:R-:W-:Y:S01]  /*e680*/  FFMA.FTZ R25, R49.reuse, R60, -R32 ;  /* 0x0000003c31197223 */ /* 0x040fe20000010820 */
[----:B------:R-:W-:Y:S01]  /*e690*/  F2FP.F16.E4M3.UNPACK_B R57, R57.H1 ;  /* 0x00000039ff39723e */ /* 0x000fe200030006ff */
[----:B------:R-:W-:Y:S02]  /*e6a0*/  HADD2.F32 R32, -RZ, R48.H1_H1 ;  /* 0x30000030ff207230 */ /* 0x000fe40000004100 */
[----:B------:R-:W-:Y:S01]  /*e6b0*/  FFMA.FTZ R33, R49, R68, R33 ;  /* 0x0000004431217223 */ /* 0x000fe20000010021 */
[----:B------:R-:W-:Y:S01]  /*e6c0*/  HADD2.F32 R48, -RZ, R50.H1_H1 ;  /* 0x30000032ff307230 */ /* 0x000fe20000004100 */
[----:B------:R-:W-:Y:S01]  /*e6d0*/  LOP3.LUT R71, R71, 0xff000000, R51, 0xf8, !PT ;  /* 0xff00000047477812 */ /* 0x000fe200078ef833 */
[----:B------:R-:W-:Y:S01]  /*e6e0*/  HADD2.F32 R66, -RZ, R67.H0_H0 ;  /* 0x20000043ff427230 */ /* 0x000fe20000004100 */
[----:B------:R-:W-:Y:S01]  /*e6f0*/  F2FP.F16.E4M3.UNPACK_B R58, R27 ;  /* 0x0000001bff3a723e */ /* 0x000fe200020006ff */
[----:B------:R-:W-:-:S02]  /*e700*/  HADD2.F32 R49, -RZ, R56.H0_H0 ;  /* 0x20000038ff317230 */ /* 0x000fc40000004100 */
[C---:B------:R-:W-:Y:S01]  /*e710*/  FMUL.FTZ R73, R48.reuse, R69 ;  /* 0x0000004530497220 */ /* 0x040fe20000410000 */
[----:B------:R-:W-:Y:S02]  /*e720*/  HADD2.F32 R60, -RZ, R57.H0_H0 ;  /* 0x20000039ff3c7230 */ /* 0x000fe40000004100 */
[-C--:B------:R-:W-:Y:S01]  /*e730*/  FMUL.FTZ R68, R48, R59.reuse ;  /* 0x0000003b30447220 */ /* 0x080fe20000410000 */
[----:B------:R-:W-:Y:S02]  /*e740*/  HADD2.F32 R50, -RZ, R55.H0_H0 ;  /* 0x20000037ff327230 */ /* 0x000fe40000004100 */
[C---:B------:R-:W-:Y:S01]  /*e750*/  FMUL.FTZ R75, R49.reuse, R66 ;  /* 0x00000042314b7220 */ /* 0x040fe20000410000 */
[C---:B------:R-:W-:Y:S01]  /*e760*/  FFMA.FTZ R48, R32.reuse, R59, -R73 ;  /* 0x0000003b20307223 */ /* 0x040fe20000010849 */
[-C--:B------:R-:W-:Y:S01]  /*e770*/  FMUL.FTZ R77, R49, R60.reuse ;  /* 0x0000003c314d7220 */ /* 0x080fe20000410000 */
[----:B------:R-:W-:Y:S01]  /*e780*/  FFMA.FTZ R32, R32, R69, R68 ;  /* 0x0000004520207223 */ /* 0x000fe20000010044 */
[----:B------:R-:W-:Y:S01]  /*e790*/  F2FP.F16.E4M3.UNPACK_B R69, R71 ;  /* 0x00000047ff45723e */ /* 0x000fe200020006ff */
[C---:B------:R-:W-:Y:S01]  /*e7a0*/  FFMA.FTZ R49, R50.reuse, R60, -R75 ;  /* 0x0000003c32317223 */ /* 0x040fe2000001084b */
[----:B------:R-:W-:Y:S01]  /*e7b0*/  FFMA.FTZ R50, R50, R66, R77 ;  /* 0x0000004232327223 */ /* 0x000fe2000001004d */
[----:B------:R-:W-:Y:S01]  /*e7c0*/  F2FP.F16.E4M3.UNPACK_B R66, R63 ;  /* 0x0000003fff42723e */ /* 0x000fe200020006ff */
[----:B------:R-:W-:Y:S01]  /*e7d0*/  HADD2.F32 R59, -RZ, R57.H1_H1 ;  /* 0x30000039ff3b7230 */ /* 0x000fe20000004100 */
[----:B------:R-:W-:Y:S01]  /*e7e0*/  F2FP.F16.E4M3.UNPACK_B R64, R27.H1 ;  /* 0x0000001bff40723e */ /* 0x000fe200030006ff */
[----:B------:R-:W-:Y:S01]  /*e7f0*/  HADD2.F32 R68, -RZ, R67.H1_H1 ;  /* 0x30000043ff447230 */ /* 0x000fe20000004100 */
[-C--:B------:R-:W-:Y:S01]  /*e800*/  F2FP.F16.E4M3.UNPACK_B R51, R24.reuse.H1 ;  /* 0x00000018ff33723e */ /* 0x080fe200030006ff */
[----:B------:R-:W-:Y:S01]  /*e810*/  HADD2.F32 R56, -RZ, R56.H1_H1 ;  /* 0x30000038ff387230 */ /* 0x000fe20000004100 */
[----:B------:R-:W-:Y:S01]  /*e820*/  F2FP.F16.E4M3.UNPACK_B R46, R24 ;  /* 0x00000018ff2e723e */ /* 0x000fe200020006ff */
[----:B------:R-:W-:Y:S01]  /*e830*/  HADD2.F32 R70, -RZ, R69.H0_H0 ;  /* 0x20000045ff467230 */ /* 0x000fe20000004100 */
[----:B------:R-:W-:Y:S01]  /*e840*/  F2FP.F16.E4M3.UNPACK_B R24, R26 ;  /* 0x0000001aff18723e */ /* 0x000fe200020006ff */
[----:B------:R-:W-:-:S02]  /*e850*/  HADD2.F32 R57, -RZ, R61.H0_H0 ;  /* 0x2000003dff397230 */ /* 0x000fc40000004100 */
[C---:B------:R-:W-:Y:S01]  /*e860*/  FMUL.FTZ R72, R56.reuse, R68 ;  /* 0x0000004438487220 */ /* 0x040fe20000410000 */
[----:B------:R-:W-:Y:S02]  /*e870*/  HADD2.F32 R67, -RZ, R66.H0_H0 ;  /* 0x20000042ff437230 */ /* 0x000fe40000004100 */
[----:B------:R-:W-:Y:S01]  /*e880*/  FMUL.FTZ R73, R56, R59 ;  /* 0x0000003b38497220 */ /* 0x000fe20000410000 */
[----:B------:R-:W-:Y:S02]  /*e890*/  HADD2.F32 R55, -RZ, R55.H1_H1 ;  /* 0x30000037ff377230 */ /* 0x000fe40000004100 */
[C---:B------:R-:W-:Y:S01]  /*e8a0*/  FMUL.FTZ R75, R57.reuse, R70 ;  /* 0x00000046394b7220 */ /* 0x040fe20000410000 */
[----:B------:R-:W-:Y:S02]  /*e8b0*/  HADD2.F32 R60, -RZ, R58.H0_H0 ;  /* 0x2000003aff3c7230 */ /* 0x000fe40000004100 */
[----:B------:R-:W-:Y:S01]  /*e8c0*/  FMUL.FTZ R77, R57, R67 ;  /* 0x00000043394d7220 */ /* 0x000fe20000410000 */
[----:B------:R-:W-:-:S02]  /*e8d0*/  HADD2.F32 R69, -RZ, R69.H1_H1 ;  /* 0x30000045ff457230 */ /* 0x000fc40000004100 */
[C---:B------:R-:W-:Y:S01]  /*e8e0*/  FFMA.FTZ R56, R55.reuse, R59, -R72 ;  /* 0x0000003b37387223 */ /* 0x040fe20000010848 */
[----:B------:R-:W-:Y:S01]  /*e8f0*/  F2FP.F16.E4M3.UNPACK_B R72, R71.H1 ;  /* 0x00000047ff48723e */ /* 0x000fe200030006ff */
[C---:B------:R-:W-:Y:S01]  /*e900*/  FFMA.FTZ R57, R60.reuse, R67, -R75 ;  /* 0x000000433c397223 */ /* 0x040fe2000001084b */
[----:B------:R-:W-:Y:S01]  /*e910*/  HADD2.F32 R67, -RZ, R66.H1_H1 ;  /* 0x30000042ff437230 */ /* 0x000fe20000004100 */
[----:B------:R-:W-:Y:S01]  /*e920*/  F2FP.F16.E4M3.UNPACK_B R66, R63.H1 ;  /* 0x0000003fff42723e */ /* 0x000fe200030006ff */
[----:B------:R-:W-:Y:S01]  /*e930*/  FFMA.FTZ R59, R55, R68, R73 ;  /* 0x00000044373b7223 */ /* 0x000fe20000010049 */
[----:B------:R-:W-:Y:S02]  /*e940*/  HADD2.F32 R61, -RZ, R61.H1_H1 ;  /* 0x3000003dff3d7230 */ /* 0x000fe40000004100 */
[----:B------:R-:W-:Y:S01]  /*e950*/  FFMA.FTZ R55, R60, R70, R77 ;  /* 0x000000463c377223 */ /* 0x000fe2000001004d */
[----:B------:R-:W-:Y:S01]  /*e960*/  HADD2.F32 R70, -RZ, R72.H0_H0 ;  /* 0x20000048ff467230 */ /* 0x000fe20000004100 */
[----:B------:R-:W-:Y:S01]  /*e970*/  F2FP.F16.E4M3.UNPACK_B R27, R26.H1 ;  /* 0x0000001aff1b723e */ /* 0x000fe200030006ff */
        /* <DEDUP_REMOVED lines=12> */
[----:B------:R-:W-:Y:S01]  /*ea40*/  FFMA.FTZ R63, R63, R70, R73 ;  /* 0x000000463f3f7223 */ /* 0x000fe20000010049 */
[----:B------:R-:W-:Y:S01]  /*ea50*/  HADD2.F32 R70, -RZ, R66.H1_H1 ;  /* 0x30000042ff467230 */ /* 0x000fe20000004100 */
[----:B------:R-:W-:Y:S01]  /*ea60*/  F2FP.F16.E4M3.UNPACK_B R68, R54.H1 ;  /* 0x00000036ff44723e */ /* 0x000fe200030006ff */
[----:B------:R-:W-:Y:S02]  /*ea70*/  HADD2.F32 R73, -RZ, R72.H1_H1 ;  /* 0x30000048ff497230 */ /* 0x000fe40000004100 */
[----:B------:R-:W-:Y:S01]  /*ea80*/  FFMA.FTZ R58, R58, R69, R74 ;  /* 0x000000453a3a7223 */ /* 0x000fe2000001004a */
[----:B------:R-:W-:Y:S02]  /*ea90*/  HADD2.F32 R66, -RZ, R64.H1_H1 ;  /* 0x30000040ff427230 */ /* 0x000fe40000004100 */
[----:B------:R-:W-:Y:S01]  /*eaa0*/  FMUL.FTZ R76, R65, R70 ;  /* 0x00000046414c7220 */ /* 0x000fe20000410000 */
[----:B------:R-:W-:-:S02]  /*eab0*/  HADD2.F32 R72, -RZ, R71.H0_H0 ;  /* 0x20000047ff487230 */ /* 0x000fc40000004100 */
[----:B------:R-:W-:Y:S01]  /*eac0*/  FMUL.FTZ R77, R65, R73 ;  /* 0x00000049414d7220 */ /* 0x000fe20000410000 */
[----:B------:R-:W-:Y:S01]  /*ead0*/  HADD2.F32 R64, -RZ, R62.H0_H0 ;  /* 0x2000003eff407230 */ /* 0x000fe20000004100 */
[-C--:B------:R-:W-:Y:S01]  /*eae0*/  F2FP.F16.E4M3.UNPACK_B R26, R34.reuse ;  /* 0x00000022ff1a723e */ /* 0x080fe200020006ff */
[----:B------:R-:W-:Y:S01]  /*eaf0*/  HADD2.F32 R69, -RZ, R68.H0_H0 ;  /* 0x20000044ff457230 */ /* 0x000fe20000004100 */
[----:B------:R-:W-:Y:S01]  /*eb00*/  F2FP.F16.E4M3.UNPACK_B R34, R34.H1 ;  /* 0x00000022ff22723e */ /* 0x000fe200030006ff */
[----:B------:R-:W-:Y:S02]  /*eb10*/  HADD2.F32 R67, -RZ, R51.H0_H0 ;  /* 0x20000033ff437230 */ /* 0x000fe40000004100 */
[C---:B------:R-:W-:Y:S01]  /*eb20*/  FMUL.FTZ R74, R64.reuse, R72 ;  /* 0x00000048404a7220 */ /* 0x040fe20000410000 */
[----:B------:R-:W-:Y:S02]  /*eb30*/  HADD2.F32 R71, -RZ, R71.H1_H1 ;  /* 0x30000047ff477230 */ /* 0x000fe40000004100 */
[----:B------:R-:W-:Y:S01]  /*eb40*/  FMUL.FTZ R75, R64, R69 ;  /* 0x00000045404b7220 */ /* 0x000fe20000410000 */
[----:B------:R-:W-:-:S02]  /*eb50*/  HADD2.F32 R62, -RZ, R62.H1_H1 ;  /* 0x3000003eff3e7230 */ /* 0x000fc40000004100 */
[C---:B------:R-:W-:Y:S01]  /*eb60*/  FFMA.FTZ R65, R67.reuse, R69, -R74 ;  /* 0x0000004543417223 */ /* 0x040fe2000001084a */
[----:B------:R-:W-:Y:S02]  /*eb70*/  HADD2.F32 R69, -RZ, R68.H1_H1 ;  /* 0x30000044ff457230 */ /* 0x000fe40000004100 */
[----:B------:R-:W-:Y:S01]  /*eb80*/  FFMA.FTZ R64, R66, R70, -R77 ;  /* 0x0000004642407223 */ /* 0x000fe2000001084d */
[----:B------:R-:W-:Y:S01]  /*eb90*/  FFMA.FTZ R67, R67, R72, R75 ;  /* 0x0000004843437223 */ /* 0x000fe2000001004b */
[----:B------:R-:W-:Y:S01]  /*eba0*/  HADD2.F32 R51, -RZ, R51.H1_H1 ;  /* 0x30000033ff337230 */ /* 0x000fe20000004100 */
[----:B------:R-:W-:Y:S01]  /*ebb0*/  F2FP.F16.E4M3.UNPACK_B R70, R47 ;  /* 0x0000002fff46723e */ /* 0x000fe200020006ff */
[C---:B------:R-:W-:Y:S01]  /*ebc0*/  FMUL.FTZ R72, R62.reuse, R71 ;  /* 0x000000473e487220 */ /* 0x040fe20000410000 */
[----:B------:R-:W-:Y:S01]  /*ebd0*/  F2FP.F16.E4M3.UNPACK_B R68, R54 ;  /* 0x00000036ff44723e */ /* 0x000fe200020006ff */
[----:B------:R-:W-:Y:S01]  /*ebe0*/  FMUL.FTZ R74, R62, R69 ;  /* 0x000000453e4a7220 */ /* 0x000fe20000410000 */
[----:B------:R-:W-:Y:S01]  /*ebf0*/  FFMA.FTZ R66, R66, R73, R76 ;  /* 0x0000004942427223 */ /* 0x000fe2000001004c */
[----:B------:R-:W-:Y:S01]  /*ec00*/  FFMA.FTZ R76, R51, R69, -R72 ;  /* 0x00000045334c7223 */ /* 0x000fe20000010848 */
[----:B------:R-:W-:-:S02]  /*ec10*/  HADD2.F32 R62, -RZ, R70.H0_H0 ;  /* 0x20000046ff3e7230 */ /* 0x000fc40000004100 */
[----:B------:R-:W-:Y:S01]  /*ec20*/  FFMA.FTZ R78, R51, R71, R74 ;  /* 0x00000047334e7223 */ /* 0x000fe2000001004a */
[--C-:B------:R-:W-:Y:S01]  /*ec30*/  HADD2.F32 R54, -RZ, R35.reuse.H0_H0 ;  /* 0x20000023ff367230 */ /* 0x100fe20000004100 */
[----:B------:R-:W-:Y:S01]  /*ec40*/  F2FP.SATFINITE.E4M3.F32.PACK_AB_MERGE_C R49, R56, R49, RZ ;  /* 0x000000313831723e */ /* 0x000fe200048070ff */
[----:B------:R-:W-:Y:S01]  /*ec50*/  HADD2.F32 R51, -RZ, R68.H0_H0 ;  /* 0x20000044ff337230 */ /* 0x000fe20000004100 */
[----:B------:R-:W-:Y:S01]  /*ec60*/  F2FP.SATFINITE.E4M3.F32.PACK_AB_MERGE_C R50, R59, R50, RZ ;  /* 0x000000323b32723e */ /* 0x000fe200048070ff */
[----:B------:R-:W-:Y:S02]  /*ec70*/  HADD2.F32 R47, -RZ, R46.H0_H0 ;  /* 0x2000002eff2f7230 */ /* 0x000fe40000004100 */
[C---:B------:R-:W-:Y:S01]  /*ec80*/  FMUL.FTZ R72, R54.reuse, R62 ;  /* 0x0000003e36487220 */ /* 0x040fe20000410000 */
[----:B------:R-:W-:Y:S02]  /*ec90*/  HADD2.F32 R70, -RZ, R70.H1_H1 ;  /* 0x30000046ff467230 */ /* 0x000fe40000004100 */
[----:B------:R-:W-:Y:S01]  /*eca0*/  FMUL.FTZ R74, R54, R51 ;  /* 0x00000033364a7220 */ /* 0x000fe20000410000 */
[----:B------:R-:W-:Y:S01]  /*ecb0*/  HADD2.F32 R35, -RZ, R35.H1_H1 ;  /* 0x30000023ff237230 */ /* 0x000fe20000004100 */
[----:B------:R-:W-:Y:S01]  /*ecc0*/  F2FP.F16.E4M3.UNPACK_B R54, R45.H1 ;  /* 0x0000002dff36723e */ /* 0x000fe200030006ff */
[----:B------:R-:W-:-:S02]  /*ecd0*/  HADD2.F32 R68, -RZ, R68.H1_H1 ;  /* 0x30000044ff447230 */ /* 0x000fc40000004100 */
[----:B------:R-:W-:Y:S01]  /*ece0*/  FFMA.FTZ R72, R47, R51, -R72 ;  /* 0x000000332f487223 */ /* 0x000fe20000010848 */
[----:B------:R-:W-:Y:S02]  /*ecf0*/  HADD2.F32 R46, -RZ, R46.H1_H1 ;  /* 0x3000002eff2e7230 */ /* 0x000fe40000004100 */
[----:B------:R-:W-:Y:S01]  /*ed00*/  FMUL.FTZ R69, R35, R70 ;  /* 0x0000004623457220 */ /* 0x000fe20000410000 */
[----:B------:R-:W-:Y:S01]  /*ed10*/  FFMA.FTZ R74, R47, R62, R74 ;  /* 0x0000003e2f4a7223 */ /* 0x000fe2000001004a */
[----:B------:R-:W-:Y:S01]  /*ed20*/  F2FP.F16.E4M3.UNPACK_B R51, R44.H1 ;  /* 0x0000002cff33723e */ /* 0x000fe200030006ff */
[-C--:B------:R-:W-:Y:S01]  /*ed30*/  FMUL.FTZ R35, R35, R68.reuse ;  /* 0x0000004423237220 */ /* 0x080fe20000410000 */
[----:B------:R-:W-:Y:S02]  /*ed40*/  HADD2.F32 R62, -RZ, R54.H0_H0 ;  /* 0x20000036ff3e7230 */ /* 0x000fe40000004100 */
        /* <DEDUP_REMOVED lines=13> */
[----:B------:R-:W-:Y:S01]  /*ee20*/  HADD2.F32 R27, -RZ, R27.H1_H1 ;  /* 0x3000001bff1b7230 */ /* 0x000fe20000004100 */
[----:B------:R-:W-:Y:S01]  /*ee30*/  F2FP.SATFINITE.E4M3.F32.PACK_AB_MERGE_C R67, R78, R67, RZ ;  /* 0x000000434e43723e */ /* 0x000fe200048070ff */
[--C-:B------:R-:W-:Y:S02]  /*ee40*/  HADD2.F32 R35, -RZ, R44.reuse.H0_H0 ;  /* 0x2000002cff237230 */ /* 0x100fe40000004100 */
[CC--:B------:R-:W-:Y:S01]  /*ee50*/  FMUL.FTZ R46, R34.reuse, R54.reuse ;  /* 0x00000036222e7220 */ /* 0x0c0fe20000410000 */
[----:B------:R-:W-:Y:S01]  /*ee60*/  FMUL.FTZ R47, R34, R51 ;  /* 0x00000033222f7220 */ /* 0x000fe20000410000 */
[----:B------:R-:W-:Y:S01]  /*ee70*/  F2FP.F16.E4M3.UNPACK_B R34, R45 ;  /* 0x0000002dff22723e */ /* 0x000fe200020006ff */
[----:B------:R-:W-:Y:S02]  /*ee80*/  HADD2.F32 R45, -RZ, R44.H1_H1 ;  /* 0x3000002cff2d7230 */ /* 0x000fe40000004100 */
[C---:B------:R-:W-:Y:S01]  /*ee90*/  FFMA.FTZ R75, R27.reuse, R51, -R46 ;  /* 0x000000331b4b7223 */ /* 0x040fe2000001082e */
[----:B------:R-:W-:Y:S01]  /*eea0*/  FFMA.FTZ R77, R27, R54, R47 ;  /* 0x000000361b4d7223 */ /* 0x000fe2000001002f */
[----:B------:R-:W-:Y:S01]  /*eeb0*/  HADD2.F32 R27, -RZ, R26.H0_H0 ;  /* 0x2000001aff1b7230 */ /* 0x000fe20000004100 */
[----:B------:R-:W-:Y:S01]  /*eec0*/  F2FP.SATFINITE.E4M3.F32.PACK_AB_MERGE_C R25, R48, R25, R49 ;  /* 0x000000193019723e */ /* 0x000fe20004807031 */
[--C-:B------:R-:W-:Y:S01]  /*eed0*/  HADD2.F32 R44, -RZ, R34.reuse.H0_H0 ;  /* 0x20000022ff2c7230 */ /* 0x100fe20000004100 */
[----:B------:R-:W-:Y:S01]  /*eee0*/  F2FP.SATFINITE.E4M3.F32.PACK_AB_MERGE_C R68, R75, R68, RZ ;  /* 0x000000444b44723e */ /* 0x000fe200048070ff */
[----:B------:R-:W-:Y:S01]  /*eef0*/  HADD2.F32 R47, -RZ, R34.H1_H1 ;  /* 0x30000022ff2f7230 */ /* 0x000fe20000004100 */
[----:B------:R-:W-:Y:S01]  /*ef00*/  F2FP.SATFINITE.E4M3.F32.PACK_AB_MERGE_C R70, R77, R70, RZ ;  /* 0x000000464d46723e */ /* 0x000fe200048070ff */
[----:B------:R-:W-:-:S02]  /*ef10*/  HADD2.F32 R34, -RZ, R26.H1_H1 ;  /* 0x3000001aff227230 */ /* 0x000fc40000004100 */
[CC--:B------:R-:W-:Y:S01]  /*ef20*/  FMUL.FTZ R51, R27.reuse, R44.reuse ;  /* 0x0000002c1b337220 */ /* 0x0c0fe20000410000 */
[--C-:B------:R-:W-:Y:S02]  /*ef30*/  HADD2.F32 R26, -RZ, R24.reuse.H0_H0 ;  /* 0x20000018ff1a7230 */ /* 0x100fe40000004100 */
[----:B------:R-:W-:Y:S01]  /*ef40*/  FMUL.FTZ R27, R27, R35 ;  /* 0x000000231b1b7220 */ /* 0x000fe20000410000 */
[----:B------:R-:W-:Y:S02]  /*ef50*/  HADD2.F32 R24, -RZ, R24.H1_H1 ;  /* 0x30000018ff187230 */ /* 0x000fe40000004100 */
[C---:B------:R-:W-:Y:S01]  /*ef60*/  FMUL.FTZ R73, R34.reuse, R47 ;  /* 0x0000002f22497220 */ /* 0x040fe20000410000 */
        /* <DEDUP_REMOVED lines=8> */
[----:B------:R-:W-:Y:S02]  /*eff0*/  F2FP.SATFINITE.E4M3.F32.PACK_AB_MERGE_C R27, R60, R57, R27 ;  /* 0x000000393c1b723e */ /* 0x000fe4000480701b */
[----:B------:R-:W-:Y:S02]  /*f000*/  F2FP.SATFINITE.E4M3.F32.PACK_AB_MERGE_C R33, R32, R33, R50 ;  /* 0x000000212021723e */ /* 0x000fe40004807032 */
[----:B------:R-:W-:Y:S02]  /*f010*/  F2FP.SATFINITE.E4M3.F32.PACK_AB_MERGE_C R24, R69, R72, R24 ;  /* 0x000000484518723e */ /* 0x000fe40004807018 */
[----:B------:R-:W-:-:S02]  /*f020*/  F2FP.SATFINITE.E4M3.F32.PACK_AB_MERGE_C R26, R26, R51, R68 ;  /* 0x000000331a1a723e */ /* 0x000fc40004807044 */
[----:B------:R-:W-:Y:S02]  /*f030*/  F2FP.SATFINITE.E4M3.F32.PACK_AB_MERGE_C R35, R58, R55, R35 ;  /* 0x000000373a23723e */ /* 0x000fe40004807023 */
[----:B------:R-:W-:Y:S01]  /*f040*/  F2FP.SATFINITE.E4M3.F32.PACK_AB_MERGE_C R32, R71, R74, R67 ;  /* 0x0000004a4720723e */ /* 0x000fe20004807043 */
[----:B------:R1:W-:Y:S01]  /*f050*/  STS.128 [R214+0x18000], R24 ;  /* 0x01800018d6007388 */ /* 0x0003e20000000c00 */
[----:B------:R-:W-:-:S05]  /*f060*/  F2FP.SATFINITE.E4M3.F32.PACK_AB_MERGE_C R34, R47, R34, R70 ;  /* 0x000000222f22723e */ /* 0x000fca0004807046 */
[----:B------:R1:W-:Y:S02]  /*f070*/  STS.128 [R52+0x18000], R32 ;  /* 0x0180002034007388 */ /* 0x0003e40000000c00 */
.L_x_1539:
[----:B------:R-:W-:Y:S05]  /*f080*/  BSYNC B1 ;  /* 0x0000000000017941 */ /* 0x000fea0003800000 */
.L_x_1538:
[----:B------:R-:W-:Y:S04]  /*f090*/  BSSY B1, `(.L_x_1540) ;  /* 0x00000fa000017945 */ /* 0x000fe80003800000 */
[----:B------:R-:W-:Y:S05]  /*f0a0*/  @P2 BRA `(.L_x_1541) ;  /* 0x0000000c00e02947 */ /* 0x000fea0003800000 */
[----:B------:R-:W2:Y:S01]  /*f0b0*/  LDL R70, [R1+0xa4] ;  /* 0x0000a40001467983 */ /* 0x000ea20000100800 */
[----:B01---5:R-:W-:Y:S02]  /*f0c0*/  SHF.R.U32.HI R25, RZ, 0x8, R28 ;  /* 0x00000008ff197819 */ /* 0x023fe4000001161c */
[----:B------:R-:W-:Y:S02]  /*f0d0*/  LOP3.LUT R24, R28, 0xff, RZ, 0xc0, !PT ;  /* 0x000000ff1c187812 */ /* 0x000fe400078ec0ff */
[----:B------:R-:W-:Y:S02]  /*f0e0*/  SHF.R.U32.HI R33, RZ, 0x8, R30 ;  /* 0x00000008ff217819 */ /* 0x000fe4000001161e */
[----:B------:R-:W-:Y:S02]  /*f0f0*/  LOP3.LUT R25, R25, 0xff, RZ, 0xc0, !PT ;  /* 0x000000ff19197812 */ /* 0x000fe400078ec0ff */
[----:B------:R-:W-:Y:S02]  /*f100*/  LEA.HI R34, R53, R0, RZ, 0x1c ;  /* 0x0000000035227211 */ /* 0x000fe400078fe0ff */
[----:B------:R-:W-:-:S02]  /*f110*/  LOP3.LUT R32, R30, 0xff, RZ, 0xc0, !PT ;  /* 0x000000ff1e207812 */ /* 0x000fc400078ec0ff */
[----:B------:R-:W-:Y:S02]  /*f120*/  LOP3.LUT R33, R33, 0xff, RZ, 0xc0, !PT ;  /* 0x000000ff21217812 */ /* 0x000fe400078ec0ff */
[----:B------:R-:W-:Y:S01]  /*f130*/  PRMT R45, R25, 0x7604, R24 ;  /* 0x00007604192d7816 */ /* 0x000fe20000000018 */
[----:B------:R-:W-:Y:S01]  /*f140*/  IMAD.SHL.U32 R24, R34, 0x10, RZ ;  /* 0x0000001022187824 */ /* 0x000fe200078e00ff */
[----:B------:R-:W-:Y:S02]  /*f150*/  SHF.R.S32.HI R25, RZ, 0x1f, R34 ;  /* 0x0000001fff197819 */ /* 0x000fe40000011422 */
[----:B------:R-:W-:Y:S02]  /*f160*/  PRMT R49, R33, 0x7604, R32 ;  /* 0x0000760421317816 */ /* 0x000fe40000000020 */
[----:B------:R-:W-:Y:S02]  /*f170*/  LEA.HI R33, R25, R34, RZ, 0x3 ;  /* 0x0000002219217211 */ /* 0x000fe400078f18ff */
[----:B------:R-:W-:-:S02]  /*f180*/  SHF.R.U32.HI R27, RZ, 0x8, R29 ;  /* 0x00000008ff1b7819 */ /* 0x000fc4000001161d */
[----:B------:R-:W-:Y:S01]  /*f190*/  LOP3.LUT R24, R203, 0x70, R24, 0xf8, !PT ;  /* 0x00000070cb187812 */ /* 0x000fe200078ef818 */
[----:B------:R-:W-:Y:S01]  /*f1a0*/  IMAD.SHL.U32 R34, R33, 0x800, RZ ;  /* 0x0000080021227824 */ /* 0x000fe200078e00ff */
[----:B------:R-:W-:Y:S02]  /*f1b0*/  SHF.R.U32.HI R35, RZ, 0x3, R203 ;  /* 0x00000003ff237819 */ /* 0x000fe400000116cb */
[----:B------:R-:W-:Y:S02]  /*f1c0*/  LOP3.LUT R26, R29, 0xff, RZ, 0xc0, !PT ;  /* 0x000000ff1d1a7812 */ /* 0x000fe400078ec0ff */
[----:B------:R-:W-:Y:S02]  /*f1d0*/  LOP3.LUT R27, R27, 0xff, RZ, 0xc0, !PT ;  /* 0x000000ff1b1b7812 */ /* 0x000fe400078ec0ff */
[----:B------:R-:W-:Y:S02]  /*f1e0*/  LOP3.LUT R33, R24, R35, RZ, 0x3c, !PT ;  /* 0x0000002318217212 */ /* 0x000fe400078e3cff */
[----:B------:R-:W-:-:S02]  /*f1f0*/  LOP3.LUT R34, R34, 0xffffc000, RZ, 0xc0, !PT ;  /* 0xffffc00022227812 */ /* 0x000fc400078ec0ff */
[----:B------:R-:W-:Y:S02]  /*f200*/  PRMT R46, R27, 0x7604, R26 ;  /* 0x000076041b2e7816 */ /* 0x000fe4000000001a */
[----:B------:R-:W-:Y:S02]  /*f210*/  SHF.R.U32.HI R26, RZ, 0x8, R31 ;  /* 0x00000008ff1a7819 */ /* 0x000fe4000001161f */
[----:B------:R-:W-:Y:S02]  /*f220*/  SHF.R.U32.HI R32, RZ, 0x8, R4 ;  /* 0x00000008ff207819 */ /* 0x000fe40000011604 */
[----:B------:R-:W-:Y:S02]  /*f230*/  IADD3 R33, R33, R34, R212 ;  /* 0x0000002221217210 */ /* 0x000fe40007ffe0d4 */
[----:B------:R-:W-:Y:S02]  /*f240*/  LOP3.LUT R25, R31, 0xff, RZ, 0xc0, !PT ;  /* 0x000000ff1f197812 */ /* 0x000fe400078ec0ff */
[----:B------:R-:W-:Y:S01]  /*f250*/  LOP3.LUT R27, R4, 0xff, RZ, 0xc0, !PT ;  /* 0x000000ff041b7812 */ /* 0x000fe200078ec0ff */
[----:B------:R-:W-:Y:S01]  /*f260*/  IMAD.IADD R44, R16, 0x1, R33 ;  /* 0x00000001102c7824 */ /* 0x000fe200078e0221 */
[----:B------:R-:W-:-:S02]  /*f270*/  LOP3.LUT R26, R26, 0xff, RZ, 0xc0, !PT ;  /* 0x000000ff1a1a7812 */ /* 0x000fc400078ec0ff */
[----:B------:R-:W-:Y:S02]  /*f280*/  LOP3.LUT R32, R32, 0xff, RZ, 0xc0, !PT ;  /* 0x000000ff20207812 */ /* 0x000fe400078ec0ff */
[----:B------:R-:W-:Y:S02]  /*f290*/  PRMT R48, R26, 0x7604, R25 ;  /* 0x000076041a307816 */ /* 0x000fe40000000019 */
[----:B------:R-:W-:Y:S02]  /*f2a0*/  PRMT R55, R32, 0x7604, R27 ;  /* 0x0000760420377816 */ /* 0x000fe4000000001b */
[----:B------:R-:W0:Y:S01]  /*f2b0*/  LDS.128 R32, [R44+0x18000] ;  /* 0x018000002c207984 */ /* 0x000e220000000c00 */
[----:B------:R-:W-:Y:S02]  /*f2c0*/  SHF.R.U32.HI R57, RZ, 0x8, R7 ;  /* 0x00000008ff397819 */ /* 0x000fe40000011607 */
        /* <DEDUP_REMOVED lines=17> */
[----:B------:R-:W-:Y:S01]  /*f3e0*/  LOP3.LUT R45, R45, 0xff0000, R28, 0xf8, !PT ;  /* 0x00ff00002d2d7812 */ /* 0x000fe200078ef81c */
[----:B------:R-:W-:Y:S01]  /*f3f0*/  IMAD.U32 R51, R51, 0x10000, RZ ;  /* 0x0001000033337824 */ /* 0x000fe200078e00ff */
[----:B------:R-:W-:Y:S01]  /*f400*/  LOP3.LUT R57, R50, 0xff0000, R57, 0xf8, !PT ;  /* 0x00ff000032397812 */ /* 0x000fe200078ef839 */
[----:B------:R-:W-:Y:S01]  /*f410*/  IMAD.U32 R61, R61, 0x10000, RZ ;  /* 0x000100003d3d7824 */ /* 0x000fe200078e00ff */
[----:B------:R-:W-:-:S02]  /*f420*/  LOP3.LUT R47, R46, 0xff0000, R47, 0xf8, !PT ;  /* 0x00ff00002e2f7812 */ /* 0x000fc400078ef82f */
[----:B------:R-:W-:Y:S02]  /*f430*/  LOP3.LUT R51, R48, 0xff0000, R51, 0xf8, !PT ;  /* 0x00ff000030337812 */ /* 0x000fe400078ef833 */
[----:B------:R-:W-:Y:S02]  /*f440*/  LOP3.LUT R49, R49, 0xff0000, R30, 0xf8, !PT ;  /* 0x00ff000031317812 */ /* 0x000fe400078ef81e */
[----:B------:R-:W-:Y:S02]  /*f450*/  LOP3.LUT R55, R55, 0xff0000, R4, 0xf8, !PT ;  /* 0x00ff000037377812 */ /* 0x000fe400078ef804 */
[----:B------:R-:W-:Y:S02]  /*f460*/  LOP3.LUT R59, R59, 0xff0000, R6, 0xf8, !PT ;  /* 0x00ff00003b3b7812 */ /* 0x000fe400078ef806 */
[----:B------:R-:W-:Y:S02]  /*f470*/  LOP3.LUT R61, R54, 0xff0000, R61, 0xf8, !PT ;  /* 0x00ff0000363d7812 */ /* 0x000fe400078ef83d */
[----:B------:R-:W-:-:S02]  /*f480*/  LOP3.LUT R58, R57, 0xff000000, R5, 0xf8, !PT ;  /* 0xff000000393a7812 */ /* 0x000fc400078ef805 */
[----:B------:R-:W-:Y:S02]  /*f490*/  LOP3.LUT R45, R45, 0xff000000, R28, 0xf8, !PT ;  /* 0xff0000002d2d7812 */ /* 0x000fe400078ef81c */
[----:B------:R-:W-:Y:S02]  /*f4a0*/  LOP3.LUT R47, R47, 0xff000000, R29, 0xf8, !PT ;  /* 0xff0000002f2f7812 */ /* 0x000fe400078ef81d */
[----:B------:R-:W-:Y:S02]  /*f4b0*/  LOP3.LUT R54, R51, 0xff000000, R31, 0xf8, !PT ;  /* 0xff00000033367812 */ /* 0x000fe400078ef81f */
[----:B------:R-:W-:Y:S02]  /*f4c0*/  LOP3.LUT R28, R49, 0xff000000, R30, 0xf8, !PT ;  /* 0xff000000311c7812 */ /* 0x000fe400078ef81e */
[----:B------:R-:W-:Y:S02]  /*f4d0*/  LOP3.LUT R31, R55, 0xff000000, R4, 0xf8, !PT ;  /* 0xff000000371f7812 */ /* 0x000fe400078ef804 */
[----:B------:R-:W-:-:S02]  /*f4e0*/  LOP3.LUT R4, R59, 0xff000000, R6, 0xf8, !PT ;  /* 0xff0000003b047812 */ /* 0x000fc400078ef806 */
[----:B------:R-:W-:Y:S02]  /*f4f0*/  F2FP.F16.E4M3.UNPACK_B R59, R58 ;  /* 0x0000003aff3b723e */ /* 0x000fe400020006ff */
[-C--:B0-----:R-:W-:Y:S02]  /*f500*/  F2FP.F16.E4M3.UNPACK_B R48, R32.reuse ;  /* 0x00000020ff30723e */ /* 0x081fe400020006ff */
[----:B------:R-:W-:Y:S01]  /*f510*/  F2FP.F16.E4M3.UNPACK_B R55, R32.H1 ;  /* 0x00000020ff37723e */ /* 0x000fe200030006ff */
[--C-:B------:R-:W-:Y:S01]  /*f520*/  HADD2.F32 R60, -RZ, R59.reuse.H0_H0 ;  /* 0x2000003bff3c7230 */ /* 0x100fe20000004100 */
[-C--:B------:R-:W-:Y:S01]  /*f530*/  F2FP.F16.E4M3.UNPACK_B R51, R35.reuse ;  /* 0x00000023ff33723e */ /* 0x080fe200020006ff */
[----:B------:R-:W-:Y:S01]  /*f540*/  HADD2.F32 R59, -RZ, R59.H1_H1 ;  /* 0x3000003bff3b7230 */ /* 0x000fe20000004100 */
[----:B------:R-:W-:Y:S02]  /*f550*/  F2FP.F16.E4M3.UNPACK_B R57, R35.H1 ;  /* 0x00000023ff39723e */ /* 0x000fe400030006ff */
[----:B------:R-:W-:-:S02]  /*f560*/  F2FP.F16.E4M3.UNPACK_B R58, R58.H1 ;  /* 0x0000003aff3a723e */ /* 0x000fc400030006ff */
[----:B------:R-:W-:Y:S02]  /*f570*/  LOP3.LUT R61, R61, 0xff000000, R7, 0xf8, !PT ;  /* 0xff0000003d3d7812 */ /* 0x000fe400078ef807 */
[-C--:B------:R-:W-:Y:S02]  /*f580*/  F2FP.F16.E4M3.UNPACK_B R7, R34.reuse ;  /* 0x00000022ff07723e */ /* 0x080fe400020006ff */
[----:B------:R-:W-:Y:S02]  /*f590*/  F2FP.F16.E4M3.UNPACK_B R62, R61 ;  /* 0x0000003dff3e723e */ /* 0x000fe400020006ff */
[----:B------:R-:W-:-:S03]  /*f5a0*/  F2FP.F16.E4M3.UNPACK_B R34, R34.H1 ;  /* 0x00000022ff22723e */ /* 0x000fc600030006ff */
[--C-:B------:R-:W-:Y:S02]  /*f5b0*/  HADD2.F32 R64, -RZ, R62.reuse.H0_H0 ;  /* 0x2000003eff407230 */ /* 0x100fe40000004100 */
[----:B------:R-:W-:Y:S01]  /*f5c0*/  HADD2.F32 R62, -RZ, R62.H1_H1 ;  /* 0x3000003eff3e7230 */ /* 0x000fe20000004100 */
[----:B--2---:R-:W0:Y:S02]  /*f5d0*/  LDS.128 R24, [R70+0x18000] ;  /* 0x0180000046187984 */ /* 0x004e240000000c00 */
[-C--:B0-----:R-:W-:Y:S02]  /*f5e0*/  F2FP.F16.E4M3.UNPACK_B R29, R24.reuse ;  /* 0x00000018ff1d723e */ /* 0x081fe400020006ff */
[----:B------:R-:W-:Y:S02]  /*f5f0*/  F2FP.F16.E4M3.UNPACK_B R49, R24.H1 ;  /* 0x00000018ff31723e */ /* 0x000fe400030006ff */
[-C--:B------:R-:W-:Y:S02]  /*f600*/  F2FP.F16.E4M3.UNPACK_B R50, R27.reuse ;  /* 0x0000001bff32723e */ /* 0x080fe400020006ff */
[----:B------:R-:W-:-:S02]  /*f610*/  F2FP.F16.E4M3.UNPACK_B R56, R27.H1 ;  /* 0x0000001bff38723e */ /* 0x000fc400030006ff */
[----:B------:R-:W-:Y:S02]  /*f620*/  F2FP.F16.E4M3.UNPACK_B R24, R33 ;  /* 0x00000021ff18723e */ /* 0x000fe400020006ff */
[----:B------:R-:W-:Y:S02]  /*f630*/  F2FP.F16.E4M3.UNPACK_B R27, R47 ;  /* 0x0000002fff1b723e */ /* 0x000fe400020006ff */
[-C--:B------:R-:W-:Y:S01]  /*f640*/  F2FP.F16.E4M3.UNPACK_B R30, R25.reuse ;  /* 0x00000019ff1e723e */ /* 0x080fe200020006ff */
[----:B------:R-:W-:Y:S01]  /*f650*/  HADD2.F32 R6, -RZ, R24.H0_H0 ;  /* 0x20000018ff067230 */ /* 0x000fe20000004100 */
[----:B------:R-:W-:Y:S01]  /*f660*/  F2FP.F16.E4M3.UNPACK_B R46, R25.H1 ;  /* 0x00000019ff2e723e */ /* 0x000fe200030006ff */
[----:B------:R-:W-:Y:S01]  /*f670*/  HADD2.F32 R52, -RZ, R27.H0_H0 ;  /* 0x2000001bff347230 */ /* 0x000fe20000004100 */
[----:B------:R-:W-:Y:S01]  /*f680*/  F2FP.F16.E4M3.UNPACK_B R33, R33.H1 ;  /* 0x00000021ff21723e */ /* 0x000fe200030006ff */
[----:B------:R-:W-:Y:S02]  /*f690*/  HADD2.F32 R25, -RZ, R30.H0_H0 ;  /* 0x2000001eff197230 */ /* 0x000fe40000004100 */
[----:B------:R-:W-:Y:S01]  /*f6a0*/  FMUL.FTZ R32, R6, R60 ;  /* 0x0000003c06207220 */ /* 0x000fe20000410000 */
[----:B------:R-:W-:-:S02]  /*f6b0*/  HADD2.F32 R24, -RZ, R24.H1_H1 ;  /* 0x30000018ff187230 */ /* 0x000fc40000004100 */
[-C--:B------:R-:W-:Y:S01]  /*f6c0*/  FMUL.FTZ R35, R6, R52.reuse ;  /* 0x0000003406237220 */ /* 0x080fe20000410000 */
[----:B------:R-:W-:Y:S01]  /*f6d0*/  F2FP.F16.E4M3.UNPACK_B R47, R47.H1 ;  /* 0x0000002fff2f723e */ /* 0x000fe200030006ff */
[C---:B------:R-:W-:Y:S01]  /*f6e0*/  FFMA.FTZ R6, R25.reuse, R52, -R32 ;  /* 0x0000003419067223 */ /* 0x040fe20000010820 */
[----:B------:R-:W-:Y:S02]  /*f6f0*/  HADD2.F32 R30, -RZ, R30.H1_H1 ;  /* 0x3000001eff1e7230 */ /* 0x000fe40000004100 */
[----:B------:R-:W-:Y:S01]  /*f700*/  FFMA.FTZ R25, R25, R60, R35 ;  /* 0x0000003c19197223 */ /* 0x000fe20000010023 */
[----:B------:R-:W-:Y:S02]  /*f710*/  HADD2.F32 R35, -RZ, R27.H1_H1 ;  /* 0x3000001bff237230 */ /* 0x000fe40000004100 */
[----:B------:R-:W-:Y:S01]  /*f720*/  FMUL.FTZ R63, R24, R59 ;  /* 0x0000003b183f7220 */ /* 0x000fe20000410000 */
[----:B------:R-:W-:Y:S01]  /*f730*/  HADD2.F32 R60, -RZ, R58.H0_H0 ;  /* 0x2000003aff3c7230 */ /* 0x000fe20000004100 */
[----:B------:R-:W-:Y:S01]  /*f740*/  F2FP.F16.E4M3.UNPACK_B R5, R26 ;  /* 0x0000001aff05723e */ /* 0x000fe200020006ff */
[----:B------:R-:W-:-:S02]  /*f750*/  HADD2.F32 R27, -RZ, R33.H0_H0 ;  /* 0x20000021ff1b7230 */ /* 0x000fc40000004100 */
[----:B------:R-:W-:Y:S01]  /*f760*/  FMUL.FTZ R24, R24, R35 ;  /* 0x0000002318187220 */ /* 0x000fe20000410000 */
[--C-:B------:R-:W-:Y:S01]  /*f770*/  HADD2.F32 R52, -RZ, R47.reuse.H0_H0 ;  /* 0x2000002fff347230 */ /* 0x100fe20000004100 */
[----:B------:R-:W-:Y:S01]  /*f780*/  F2FP.F16.E4M3.UNPACK_B R26, R26.H1 ;  /* 0x0000001aff1a723e */ /* 0x000fe200030006ff */
[----:B------:R-:W-:Y:S02]  /*f790*/  HADD2.F32 R32, -RZ, R46.H0_H0 ;  /* 0x2000002eff207230 */ /* 0x000fe40000004100 */
[C---:B------:R-:W-:Y:S01]  /*f7a0*/  FMUL.FTZ R65, R27.reuse, R60 ;  /* 0x0000003c1b417220 */ /* 0x040fe20000410000 */
[C---:B------:R-:W-:Y:S01]  /*f7b0*/  FFMA.FTZ R24, R30.reuse, R59, R24 ;  /* 0x0000003b1e187223 */ /* 0x040fe20000010018 */
[----:B------:R-:W-:Y:S01]  /*f7c0*/  FMUL.FTZ R67, R27, R52 ;  /* 0x000000341b437220 */ /* 0x000fe20000410000 */
[----:B------:R-:W-:Y:S02]  /*f7d0*/  HADD2.F32 R59, -RZ, R58.H1_H1 ;  /* 0x3000003aff3b7230 */ /* 0x000fe40000004100 */
[----:B------:R-:W-:Y:S01]  /*f7e0*/  FFMA.FTZ R27, R30, R35, -R63 ;  /* 0x000000231e1b7223 */ /* 0x000fe2000001083f */
[----:B------:R-:W-:Y:S01]  /*f7f0*/  F2FP.F16.E4M3.UNPACK_B R58, R54 ;  /* 0x00000036ff3a723e */ /* 0x000fe200020006ff */
[----:B------:R-:W-:Y:S01]  /*f800*/  FFMA.FTZ R30, R32, R52, -R65 ;  /* 0x00000034201e7223 */ /* 0x000fe20000010841 */
[----:B------:R-:W-:-:S02]  /*f810*/  HADD2.F32 R52, -RZ, R47.H1_H1 ;  /* 0x3000002fff347230 */ /* 0x000fc40000004100 */
[----:B------:R-:W-:Y:S01]  /*f820*/  FFMA.FTZ R32, R32, R60, R67 ;  /* 0x0000003c20207223 */ /* 0x000fe20000010043 */
[----:B------:R-:W-:Y:S02]  /*f830*/  HADD2.F32 R33, -RZ, R33.H1_H1 ;  /* 0x30000021ff217230 */ /* 0x000fe40000004100 */
[----:B------:R-:W-:Y:S02]  /*f840*/  HADD2.F32 R47, -RZ, R51.H0_H0 ;  /* 0x20000033ff2f7230 */ /* 0x000fe40000004100 */
[----:B------:R-:W-:Y:S02]  /*f850*/  HADD2.F32 R60, -RZ, R58.H0_H0 ;  /* 0x2000003aff3c7230 */ /* 0x000fe40000004100 */
[C---:B------:R-:W-:Y:S01]  /*f860*/  FMUL.FTZ R63, R33.reuse, R59 ;  /* 0x0000003b213f7220 */ /* 0x040fe20000410000 */
[----:B------:R-:W-:Y:S02]  /*f870*/  HADD2.F32 R46, -RZ, R46.H1_H1 ;  /* 0x3000002eff2e7230 */ /* 0x000fe40000004100 */
[----:B------:R-:W-:Y:S01]  /*f880*/  FMUL.FTZ R66, R33, R52 ;  /* 0x0000003421427220 */ /* 0x000fe20000410000 */
[----:B------:R-:W-:-:S02]  /*f890*/  HADD2.F32 R35, -RZ, R50.H0_H0 ;  /* 0x20000032ff237230 */ /* 0x000fc40000004100 */
[C---:B------:R-:W-:Y:S01]  /*f8a0*/  FMUL.FTZ R68, R47.reuse, R64 ;  /* 0x000000402f447220 */ /* 0x040fe20000410000 */
[----:B------:R-:W-:Y:S01]  /*f8b0*/  FMUL.FTZ R65, R47, R60 ;  /* 0x0000003c2f417220 */ /* 0x000fe20000410000 */
[C---:B------:R-:W-:Y:S01]  /*f8c0*/  FFMA.FTZ R33, R46.reuse, R52, -R63 ;  /* 0x000000342e217223 */ /* 0x040fe2000001083f */
[----:B------:R-:W-:Y:S01]  /*f8d0*/  FFMA.FTZ R47, R46, R59, R66 ;  /* 0x0000003b2e2f7223 */ /* 0x000fe20000010042 */
[C---:B------:R-:W-:Y:S01]  /*f8e0*/  FFMA.FTZ R46, R35.reuse, R60, -R68 ;  /* 0x0000003c232e7223 */ /* 0x040fe20000010844 */
[----:B------:R-:W-:Y:S01]  /*f8f0*/  HADD2.F32 R59, -RZ, R58.H1_H1 ;  /* 0x3000003aff3b7230 */ /* 0x000fe20000004100 */
[----:B------:R-:W-:Y:S01]  /*f900*/  F2FP.F16.E4M3.UNPACK_B R60, R61.H1 ;  /* 0x0000003dff3c723e */ /* 0x000fe200030006ff */
[----:B------:R-:W-:Y:S01]  /*f910*/  HADD2.F32 R51, -RZ, R51.H1_H1 ;  /* 0x30000033ff337230 */ /* 0x000fe20000004100 */
[----:B------:R-:W-:Y:S01]  /*f920*/  F2FP.F16.E4M3.UNPACK_B R58, R54.H1 ;  /* 0x00000036ff3a723e */ /* 0x000fe200030006ff */
[----:B------:R-:W-:Y:S02]  /*f930*/  HADD2.F32 R52, -RZ, R57.H0_H0 ;  /* 0x20000039ff347230 */ /* 0x000fe40000004100 */
[----:B------:R-:W-:Y:S01]  /*f940*/  FFMA.FTZ R35, R35, R64, R65 ;  /* 0x0000004023237223 */ /* 0x000fe20000010041 */
        /* <DEDUP_REMOVED lines=8> */
[----:B------:R-:W-:Y:S01]  /*f9d0*/  F2FP.SATFINITE.E4M3.F32.PACK_AB_MERGE_C R32, R47, R32, RZ ;  /* 0x000000202f20723e */ /* 0x000fe200048070ff */
[----:B------:R-:W-:Y:S01]  /*f9e0*/  FFMA.FTZ R51, R50, R59, -R65 ;  /* 0x0000003b32337223 */ /* 0x000fe20000010841 */
[----:B------:R-:W-:-:S02]  /*f9f0*/  HADD2.F32 R65, -RZ, R60.H1_H1 ;  /* 0x3000003cff417230 */ /* 0x000fc40000004100 */
[C---:B------:R-:W-:Y:S01]  /*fa00*/  FFMA.FTZ R52, R54.reuse, R61, -R69 ;  /* 0x0000003d36347223 */ /* 0x040fe20000010845 */
[----:B------:R-:W-:Y:S01]  /*fa10*/  FFMA.FTZ R54, R54, R63, R64 ;  /* 0x0000003f36367223 */ /* 0x000fe20000010040 */
[----:B------:R-:W-:Y:S01]  /*fa20*/  FFMA.FTZ R50, R50, R62, R67 ;  /* 0x0000003e32327223 */ /* 0x000fe20000010043 */
[----:B------:R-:W-:Y:S01]  /*fa30*/  F2FP.F16.E4M3.UNPACK_B R63, R31.H1 ;  /* 0x0000001fff3f723e */ /* 0x000fe200030006ff */
[----:B------:R-:W-:Y:S01]  /*fa40*/  HADD2.F32 R62, -RZ, R58.H1_H1 ;  /* 0x3000003aff3e7230 */ /* 0x000fe20000004100 */
[----:B------:R-:W-:Y:S01]  /*fa50*/  F2FP.F16.E4M3.UNPACK_B R60, R45.H1 ;  /* 0x0000002dff3c723e */ /* 0x000fe200030006ff */
[----:B------:R-:W-:Y:S01]  /*fa60*/  HADD2.F32 R58, -RZ, R57.H1_H1 ;  /* 0x30000039ff3a7230 */ /* 0x000fe20000004100 */
[----:B------:R-:W-:Y:S01]  /*fa70*/  F2FP.SATFINITE.E4M3.F32.PACK_AB_MERGE_C R25, R24, R25, R32 ;  /* 0x000000191819723e */ /* 0x000fe20004807020 */
[----:B------:R-:W-:Y:S02]  /*fa80*/  HADD2.F32 R64, -RZ, R63.H0_H0 ;  /* 0x2000003fff407230 */ /* 0x000fe40000004100 */
        /* <DEDUP_REMOVED lines=10> */
[----:B------:R-:W-:Y:S01]  /*fb30*/  FFMA.FTZ R59, R59, R65, R58 ;  /* 0x000000413b3b7223 */ /* 0x000fe2000001003a */
[----:B------:R-:W-:Y:S02]  /*fb40*/  HADD2.F32 R58, -RZ, R63.H1_H1 ;  /* 0x3000003fff3a7230 */ /* 0x000fe40000004100 */
[C---:B------:R-:W-:Y:S01]  /*fb50*/  FFMA.FTZ R67, R56.reuse, R61, -R67 ;  /* 0x0000003d38437223 */ /* 0x040fe20000010843 */
[----:B------:R-:W-:Y:S01]  /*fb60*/  HADD2.F32 R60, -RZ, R60.H1_H1 ;  /* 0x3000003cff3c7230 */ /* 0x000fe20000004100 */
[----:B------:R-:W-:Y:S01]  /*fb70*/  F2FP.F16.E4M3.UNPACK_B R61, R31 ;  /* 0x0000001fff3d723e */ /* 0x000fe200020006ff */
[----:B------:R-:W-:Y:S01]  /*fb80*/  FFMA.FTZ R69, R56, R64, R69 ;  /* 0x0000004038457223 */ /* 0x000fe20000010045 */
[----:B------:R-:W-:Y:S02]  /*fb90*/  HADD2.F32 R49, -RZ, R49.H1_H1 ;  /* 0x30000031ff317230 */ /* 0x000fe40000004100 */
[C---:B------:R-:W-:Y:S01]  /*fba0*/  FMUL.FTZ R64, R55.reuse, R58 ;  /* 0x0000003a37407220 */ /* 0x040fe20000410000 */
[----:B------:R-:W-:Y:S01]  /*fbb0*/  F2FP.F16.E4M3.UNPACK_B R56, R45 ;  /* 0x0000002dff38723e */ /* 0x000fe200020006ff */
[----:B------:R-:W-:Y:S01]  /*fbc0*/  FMUL.FTZ R55, R55, R60 ;  /* 0x0000003c37377220 */ /* 0x000fe20000410000 */
[----:B------:R-:W-:-:S02]  /*fbd0*/  HADD2.F32 R62, -RZ, R61.H0_H0 ;  /* 0x2000003dff3e7230 */ /* 0x000fc40000004100 */
[C---:B------:R-:W-:Y:S01]  /*fbe0*/  FFMA.FTZ R66, R49.reuse, R60, -R64 ;  /* 0x0000003c31427223 */ /* 0x040fe20000010840 */
[----:B------:R-:W-:Y:S02]  /*fbf0*/  HADD2.F32 R45, -RZ, R48.H0_H0 ;  /* 0x20000030ff2d7230 */ /* 0x000fe40000004100 */
[----:B------:R-:W-:Y:S01]  /*fc00*/  FFMA.FTZ R68, R49, R58, R55 ;  /* 0x0000003a31447223 */ /* 0x000fe20000010037 */
        /* <DEDUP_REMOVED lines=8> */
[----:B------:R-:W-:Y:S01]  /*fc90*/  HADD2.F32 R56, -RZ, R56.H1_H1 ;  /* 0x30000038ff387230 */ /* 0x000fe20000004100 */
[----:B------:R-:W-:Y:S01]  /*fca0*/  F2FP.F16.E4M3.UNPACK_B R45, R28.H1 ;  /* 0x0000001cff2d723e */ /* 0x000fe200030006ff */
[----:B------:R-:W-:Y:S02]  /*fcb0*/  HADD2.F32 R29, -RZ, R29.H1_H1 ;  /* 0x3000001dff1d7230 */ /* 0x000fe40000004100 */
[C---:B------:R-:W-:Y:S01]  /*fcc0*/  FMUL.FTZ R58, R48.reuse, R61 ;  /* 0x0000003d303a7220 */ /* 0x040fe20000410000 */
[----:B------:R-:W-:Y:S01]  /*fcd0*/  FFMA.FTZ R64, R31, R62, R64 ;  /* 0x0000003e1f407223 */ /* 0x000fe20000010040 */
[-C--:B------:R-:W-:Y:S01]  /*fce0*/  FMUL.FTZ R48, R48, R56.reuse ;  /* 0x0000003830307220 */ /* 0x080fe20000410000 */
[----:B------:R-:W-:Y:S02]  /*fcf0*/  HADD2.F32 R31, -RZ, R34.H0_H0 ;  /* 0x20000022ff1f7230 */ /* 0x000fe40000004100 */
        /* <DEDUP_REMOVED lines=9> */
[----:B------:R-:W-:Y:S01]  /*fd90*/  HADD2.F32 R45, -RZ, R45.H1_H1 ;  /* 0x3000002dff2d7230 */ /* 0x000fe20000004100 */
[----:B------:R-:W-:Y:S01]  /*fda0*/  F2FP.F16.E4M3.UNPACK_B R4, R4 ;  /* 0x00000004ff04723e */ /* 0x000fe200020006ff */
[----:B------:R-:W-:-:S02]  /*fdb0*/  HADD2.F32 R29, -RZ, R26.H0_H0 ;  /* 0x2000001aff1d7230 */ /* 0x000fc40000004100 */
[C---:B------:R-:W-:Y:S01]  /*fdc0*/  FMUL.FTZ R31, R34.reuse, R49 ;  /* 0x00000031221f7220 */ /* 0x040fe20000410000 */
[----:B------:R-:W-:Y:S02]  /*fdd0*/  HADD2.F32 R26, -RZ, R26.H1_H1 ;  /* 0x3000001aff1a7230 */ /* 0x000fe40000004100 */
[-C--:B------:R-:W-:Y:S01]  /*fde0*/  FMUL.FTZ R34, R34, R45.reuse ;  /* 0x0000002d22227220 */ /* 0x080fe20000410000 */
[----:B------:R-:W-:Y:S01]  /*fdf0*/  F2FP.SATFINITE.E4M3.F32.PACK_AB_MERGE_C R54, R59, R54, RZ ;  /* 0x000000363b36723e */ /* 0x000fe200048070ff */
[C---:B------:R-:W-:Y:S01]  /*fe00*/  FFMA.FTZ R58, R29.reuse, R48, -R58 ;  /* 0x000000301d3a7223 */ /* 0x040fe2000001083a */
[----:B------:R-:W-:Y:S01]  /*fe10*/  FFMA.FTZ R62, R29, R56, R62 ;  /* 0x000000381d3e7223 */ /* 0x000fe2000001003e */
[C---:B------:R-:W-:Y:S01]  /*fe20*/  FFMA.FTZ R63, R26.reuse, R45, -R31 ;  /* 0x0000002d1a3f7223 */ /* 0x040fe2000001081f */
[----:B------:R-:W-:Y:S01]  /*fe30*/  FFMA.FTZ R49, R26, R49, R34 ;  /* 0x000000311a317223 */ /* 0x000fe20000010022 */
[--C-:B------:R-:W-:Y:S01]  /*fe40*/  HADD2.F32 R26, -RZ, R7.reuse.H0_H0 ;  /* 0x20000007ff1a7230 */ /* 0x100fe20000004100 */
[----:B------:R-:W-:Y:S01]  /*fe50*/  F2FP.SATFINITE.E4M3.F32.PACK_AB_MERGE_C R68, R68, R69, RZ ;  /* 0x000000454444723e */ /* 0x000fe200048070ff */
[----:B------:R-:W-:Y:S01]  /*fe60*/  HADD2.F32 R29, -RZ, R28.H0_H0 ;  /* 0x2000001cff1d7230 */ /* 0x000fe20000004100 */
[----:B------:R-:W-:Y:S01]  /*fe70*/  F2FP.SATFINITE.E4M3.F32.PACK_AB_MERGE_C R58, R63, R58, RZ ;  /* 0x0000003a3f3a723e */ /* 0x000fe200048070ff */
[--C-:B------:R-:W-:Y:S01]  /*fe80*/  HADD2.F32 R31, -RZ, R4.reuse.H0_H0 ;  /* 0x20000004ff1f7230 */ /* 0x100fe20000004100 */
[----:B------:R-:W-:Y:S01]  /*fe90*/  F2FP.SATFINITE.E4M3.F32.PACK_AB_MERGE_C R49, R49, R62, RZ ;  /* 0x0000003e3131723e */ /* 0x000fe200048070ff */
[----:B------:R-:W-:Y:S01]  /*fea0*/  HADD2.F32 R34, -RZ, R4.H1_H1 ;  /* 0x30000004ff227230 */ /* 0x000fe20000004100 */
[----:B------:R-:W-:Y:S01]  /*feb0*/  F2FP.SATFINITE.E4M3.F32.PACK_AB_MERGE_C R24, R61, R64, R68 ;  /* 0x000000403d18723e */ /* 0x000fe20004807044 */
[----:B------:R-:W-:-:S02]  /*fec0*/  HADD2.F32 R7, -RZ, R7.H1_H1 ;  /* 0x30000007ff077230 */ /* 0x000fc40000004100 */
[C---:B------:R-:W-:Y:S01]  /*fed0*/  FMUL.FTZ R45, R26.reuse, R31 ;  /* 0x0000001f1a2d7220 */ /* 0x040fe20000410000 */
[----:B------:R-:W-:Y:S02]  /*fee0*/  HADD2.F32 R28, -RZ, R28.H1_H1 ;  /* 0x3000001cff1c7230 */ /* 0x000fe40000004100 */
[-C--:B------:R-:W-:Y:S01]  /*fef0*/  FMUL.FTZ R26, R26, R29.reuse ;  /* 0x0000001d1a1a7220 */ /* 0x080fe20000410000 */
[--C-:B------:R-:W-:Y:S02]  /*ff00*/  HADD2.F32 R4, -RZ, R5.reuse.H0_H0 ;  /* 0x20000005ff047230 */ /* 0x100fe40000004100 */
[C---:B------:R-:W-:Y:S01]  /*ff10*/  FMUL.FTZ R48, R7.reuse, R34 ;  /* 0x0000002207307220 */ /* 0x040fe20000410000 */
[----:B------:R-:W-:Y:S02]  /*ff20*/  HADD2.F32 R5, -RZ, R5.H1_H1 ;  /* 0x30000005ff057230 */ /* 0x000fe40000004100 */
        /* <DEDUP_REMOVED lines=14> */
[----:B------:R2:W-:Y:S04]  /*10010*/  STS.128 [R70+0x18000], R4 ;  /* 0x0180000446007388 */ /* 0x0005e80000000c00 */
[----:B------:R2:W-:Y:S02]  /*10020*/  STS.128 [R44+0x18000], R24 ;  /* 0x018000182c007388 */ /* 0x0005e40000000c00 */
.L_x_1541:
[----:B------:R-:W-:Y:S05]  /*10030*/  BSYNC B1 ;  /* 0x0000000000017941 */ /* 0x000fea0003800000 */
.L_x_1540:
[----:B------:R-:W-:Y:S04]  /*10040*/  BSSY B1, `(.L_x_1542) ;  /* 0x0000108000017945 */ /* 0x000fe80003800000 */
[----:B------:R-:W-:Y:S05]  /*10050*/  @P1 BRA `(.L_x_1543) ;  /* 0x0000001000181947 */ /* 0x000fea0003800000 */
[----:B------:R-:W3:Y:S01]  /*10060*/  LDL R63, [R1+0xa0] ;  /* 0x0000a000013f7983 */ /* 0x000ee20000100800 */
[----:B012---:R-:W-:Y:S01]  /*10070*/  LEA.HI R25, R53, R0, RZ, 0x1c ;  /* 0x0000000035197211 */ /* 0x007fe200078fe0ff */
[----:B-----5:R-:W-:Y:S01]  /*10080*/  IMAD.SHL.U32 R5, R37, 0x80, RZ ;  /* 0x0000008025057824 */ /* 0x020fe200078e00ff */
[----:B------:R-:W-:Y:S02]  /*10090*/  SHF.R.S32.HI R4, RZ, 0x1f, R37 ;  /* 0x0000001fff047819 */ /* 0x000fe40000011425 */
[----:B------:R-:W-:Y:S01]  /*100a0*/  SHF.R.U32.HI R7, RZ, 0x8, R21 ;  /* 0x00000008ff077819 */ /* 0x000fe20000011615 */
[----:B------:R-:W-:Y:S01]  /*100b0*/  IMAD.SHL.U32 R26, R25, 0x10, RZ ;  /* 0x00000010191a7824 */ /* 0x000fe200078e00ff */
[----:B------:R-:W-:Y:S02]  /*100c0*/  SHF.R.S32.HI R28, RZ, 0x1f, R25 ;  /* 0x0000001fff1c7819 */ /* 0x000fe40000011419 */
[----:B------:R-:W-:Y:S02]  /*100d0*/  LEA.HI R37, R4, R37, RZ, 0x3 ;  /* 0x0000002504257211 */ /* 0x000fe400078f18ff */
[----:B------:R-:W-:-:S02]  /*100e0*/  SHF.R.U32.HI R4, RZ, 0x8, R20 ;  /* 0x00000008ff047819 */ /* 0x000fc40000011614 */
[----:B------:R-:W-:Y:S01]  /*100f0*/  LOP3.LUT R24, R21, 0xff, RZ, 0xc0, !PT ;  /* 0x000000ff15187812 */ /* 0x000fe200078ec0ff */
[----:B------:R-:W-:Y:S01]  /*10100*/  IMAD.SHL.U32 R37, R37, 0x80, RZ ;  /* 0x0000008025257824 */ /* 0x000fe200078e00ff */
[----:B------:R-:W-:Y:S02]  /*10110*/  LOP3.LUT R27, R5, 0x380, RZ, 0xc0, !PT ;  /* 0x00000380051b7812 */ /* 0x000fe400078ec0ff */
[----:B------:R-:W-:Y:S02]  /*10120*/  LOP3.LUT R7, R7, 0xff, RZ, 0xc0, !PT ;  /* 0x000000ff07077812 */ /* 0x000fe400078ec0ff */
[----:B------:R-:W-:Y:S02]  /*10130*/  LEA.HI R28, R28, R25, RZ, 0x3 ;  /* 0x000000191c1c7211 */ /* 0x000fe400078f18ff */
[----:B------:R-:W-:Y:S02]  /*10140*/  LOP3.LUT R5, R4, 0xff, RZ, 0xc0, !PT ;  /* 0x000000ff04057812 */ /* 0x000fe400078ec0ff */
[----:B------:R-:W-:Y:S01]  /*10150*/  LOP3.LUT R4, R27, 0x70, R26, 0xf8, !PT ;  /* 0x000000701b047812 */ /* 0x000fe200078ef81a */
[----:B------:R-:W-:Y:S01]  /*10160*/  IMAD.SHL.U32 R28, R28, 0x800, RZ ;  /* 0x000008001c1c7824 */ /* 0x000fe200078e00ff */
[----:B------:R-:W-:-:S02]  /*10170*/  PRMT R32, R7, 0x7604, R24 ;  /* 0x0000760407207816 */ /* 0x000fc40000000018 */
[----:B------:R-:W-:Y:S02]  /*10180*/  SHF.R.U32.HI R27, RZ, 0x3, R27 ;  /* 0x00000003ff1b7819 */ /* 0x000fe4000001161b */
[----:B------:R-:W-:Y:S02]  /*10190*/  SHF.R.U32.HI R7, RZ, 0x8, R39 ;  /* 0x00000008ff077819 */ /* 0x000fe40000011627 */
[----:B------:R-:W-:Y:S02]  /*101a0*/  SHF.R.U32.HI R25, RZ, 0x8, R40 ;  /* 0x00000008ff197819 */ /* 0x000fe40000011628 */
[----:B------:R-:W-:Y:S02]  /*101b0*/  LOP3.LUT R4, R4, R27, RZ, 0x3c, !PT ;  /* 0x0000001b04047212 */ /* 0x000fe400078e3cff */
[----:B------:R-:W-:Y:S02]  /*101c0*/  LOP3.LUT R24, R39, 0xff, RZ, 0xc0, !PT ;  /* 0x000000ff27187812 */ /* 0x000fe400078ec0ff */
[----:B------:R-:W-:-:S02]  /*101d0*/  LOP3.LUT R26, R40, 0xff, RZ, 0xc0, !PT ;  /* 0x000000ff281a7812 */ /* 0x000fc400078ec0ff */
[----:B------:R-:W-:Y:S02]  /*101e0*/  LOP3.LUT R7, R7, 0xff, RZ, 0xc0, !PT ;  /* 0x000000ff07077812 */ /* 0x000fe400078ec0ff */
[----:B------:R-:W-:Y:S02]  /*101f0*/  LOP3.LUT R25, R25, 0xff, RZ, 0xc0, !PT ;  /* 0x000000ff19197812 */ /* 0x000fe400078ec0ff */
[----:B------:R-:W-:Y:S02]  /*10200*/  LOP3.LUT R29, R37, 0xfffffc00, RZ, 0xc0, !PT ;  /* 0xfffffc00251d7812 */ /* 0x000fe400078ec0ff */
[----:B------:R-:W-:Y:S02]  /*10210*/  LOP3.LUT R27, R28, 0xffffc000, RZ, 0xc0, !PT ;  /* 0xffffc0001c1b7812 */ /* 0x000fe400078ec0ff */
[----:B------:R-:W-:Y:S02]  /*10220*/  LOP3.LUT R6, R20, 0xff, RZ, 0xc0, !PT ;  /* 0x000000ff14067812 */ /* 0x000fe400078ec0ff */
[----:B------:R-:W-:-:S02]  /*10230*/  PRMT R44, R7, 0x7604, R24 ;  /* 0x00007604072c7816 */ /* 0x000fc40000000018 */
[----:B------:R-:W-:Y:S02]  /*10240*/  PRMT R37, R25, 0x7604, R26 ;  /* 0x0000760419257816 */ /* 0x000fe4000000001a */
[----:B------:R-:W-:Y:S02]  /*10250*/  IADD3 R25, R4, R27, R29 ;  /* 0x0000001b04197210 */ /* 0x000fe40007ffe01d */
[----:B------:R-:W-:Y:S02]  /*10260*/  SHF.R.U32.HI R24, RZ, 0x8, R41 ;  /* 0x00000008ff187819 */ /* 0x000fe40000011629 */
[----:B------:R-:W-:Y:S01]  /*10270*/  SHF.R.U32.HI R26, RZ, 0x8, R42 ;  /* 0x00000008ff1a7819 */ /* 0x000fe2000001162a */
[----:B------:R-:W-:Y:S01]  /*10280*/  IMAD.IADD R28, R16, 0x1, R25 ;  /* 0x00000001101c7824 */ /* 0x000fe200078e0219 */
[----:B------:R-:W-:Y:S02]  /*10290*/  PRMT R30, R5, 0x7604, R6 ;  /* 0x00007604051e7816 */ /* 0x000fe40000000006 */
        /* <DEDUP_REMOVED lines=9> */
[----:B------:R-:W0:Y:S01]  /*10330*/  LDS.128 R24, [R28+0x18000] ;  /* 0x018000001c187984 */ /* 0x000e220000000c00 */
[----:B------:R-:W-:Y:S02]  /*10340*/  PRMT R34, R5, 0x7604, R6 ;  /* 0x0000760405227816 */ /* 0x000fe40000000006 */
[----:B------:R-:W-:Y:S02]  /*10350*/  SHF.R.U32.HI R31, RZ, 0x8, R43 ;  /* 0x00000008ff1f7819 */ /* 0x000fe4000001162b */
[----:B------:R-:W-:Y:S02]  /*10360*/  LOP3.LUT R46, R43, 0xff, RZ, 0xc0, !PT ;  /* 0x000000ff2b2e7812 */ /* 0x000fe400078ec0ff */
[----:B------:R-:W-:-:S02]  /*10370*/  LOP3.LUT R31, R31, 0xff, RZ, 0xc0, !PT ;  /* 0x000000ff1f1f7812 */ /* 0x000fc400078ec0ff */
[----:B------:R-:W-:Y:S02]  /*10380*/  SHF.R.U32.HI R29, RZ, 0x10, R20 ;  /* 0x00000010ff1d7819 */ /* 0x000fe40000011614 */
[----:B------:R-:W-:Y:S02]  /*10390*/  PRMT R49, R31, 0x7604, R46 ;  /* 0x000076041f317816 */ /* 0x000fe4000000002e */
[----:B------:R-:W-:Y:S02]  /*103a0*/  SHF.R.U32.HI R31, RZ, 0x10, R21 ;  /* 0x00000010ff1f7819 */ /* 0x000fe40000011615 */
[----:B------:R-:W-:Y:S02]  /*103b0*/  SHF.R.U32.HI R35, RZ, 0x10, R39 ;  /* 0x00000010ff237819 */ /* 0x000fe40000011627 */
[----:B------:R-:W-:Y:S02]  /*103c0*/  LOP3.LUT R31, R31, 0xff, RZ, 0xc0, !PT ;  /* 0x000000ff1f1f7812 */ /* 0x000fe400078ec0ff */
[----:B------:R-:W-:-:S02]  /*103d0*/  SHF.R.U32.HI R33, RZ, 0x10, R38 ;  /* 0x00000010ff217819 */ /* 0x000fc40000011626 */
[----:B------:R-:W-:Y:S02]  /*103e0*/  LOP3.LUT R29, R29, 0xff, RZ, 0xc0, !PT ;  /* 0x000000ff1d1d7812 */ /* 0x000fe400078ec0ff */
[----:B------:R-:W-:Y:S02]  /*103f0*/  LOP3.LUT R35, R35, 0xff, RZ, 0xc0, !PT ;  /* 0x000000ff23237812 */ /* 0x000fe400078ec0ff */
[----:B------:R-:W-:Y:S02]  /*10400*/  PRMT R31, R31, 0x7054, R32 ;  /* 0x000070541f1f7816 */ /* 0x000fe40000000020 */
[----:B------:R-:W-:Y:S02]  /*10410*/  SHF.R.U32.HI R32, RZ, 0x10, R41 ;  /* 0x00000010ff207819 */ /* 0x000fe40000011629 */
[----:B------:R-:W-:Y:S02]  /*10420*/  LOP3.LUT R33, R33, 0xff, RZ, 0xc0, !PT ;  /* 0x000000ff21217812 */ /* 0x000fe400078ec0ff */
[----:B------:R-:W-:-:S02]  /*10430*/  PRMT R29, R29, 0x7054, R30 ;  /* 0x000070541d1d7816 */ /* 0x000fc4000000001e */
[----:B------:R-:W-:Y:S02]  /*10440*/  PRMT R35, R35, 0x7054, R44 ;  /* 0x0000705423237816 */ /* 0x000fe4000000002c */
[----:B------:R-:W-:Y:S02]  /*10450*/  SHF.R.U32.HI R30, RZ, 0x10, R40 ;  /* 0x00000010ff1e7819 */ /* 0x000fe40000011628 */
[----:B------:R-:W-:Y:S02]  /*10460*/  SHF.R.U32.HI R44, RZ, 0x10, R43 ;  /* 0x00000010ff2c7819 */ /* 0x000fe4000001162b */
[----:B------:R-:W-:Y:S02]  /*10470*/  LOP3.LUT R32, R32, 0xff, RZ, 0xc0, !PT ;  /* 0x000000ff20207812 */ /* 0x000fe400078ec0ff */
[----:B------:R-:W-:Y:S02]  /*10480*/  PRMT R33, R33, 0x7054, R34 ;  /* 0x0000705421217816 */ /* 0x000fe40000000022 */
[----:B------:R-:W-:-:S02]  /*10490*/  SHF.R.U32.HI R34, RZ, 0x10, R42 ;  /* 0x00000010ff227819 */ /* 0x000fc4000001162a */
[----:B------:R-:W-:Y:S02]  /*104a0*/  LOP3.LUT R30, R30, 0xff, RZ, 0xc0, !PT ;  /* 0x000000ff1e1e7812 */ /* 0x000fe400078ec0ff */
[----:B------:R-:W-:Y:S02]  /*104b0*/  LOP3.LUT R44, R44, 0xff, RZ, 0xc0, !PT ;  /* 0x000000ff2c2c7812 */ /* 0x000fe400078ec0ff */
[----:B------:R-:W-:Y:S02]  /*104c0*/  PRMT R45, R32, 0x7054, R45 ;  /* 0x00007054202d7816 */ /* 0x000fe4000000002d */
[----:B------:R-:W-:Y:S02]  /*104d0*/  LOP3.LUT R34, R34, 0xff, RZ, 0xc0, !PT ;  /* 0x000000ff22227812 */ /* 0x000fe400078ec0ff */
[----:B------:R-:W-:Y:S02]  /*104e0*/  PRMT R37, R30, 0x7054, R37 ;  /* 0x000070541e257816 */ /* 0x000fe40000000025 */
[----:B------:R-:W-:-:S02]  /*104f0*/  PRMT R51, R44, 0x7054, R49 ;  /* 0x000070542c337816 */ /* 0x000fc40000000031 */
[----:B------:R-:W-:Y:S02]  /*10500*/  LOP3.LUT R49, R45, 0xff000000, R41, 0xf8, !PT ;  /* 0xff0000002d317812 */ /* 0x000fe400078ef829 */
[----:B------:R-:W-:Y:S02]  /*10510*/  PRMT R47, R34, 0x7054, R47 ;  /* 0x00007054222f7816 */ /* 0x000fe4000000002f */
[----:B------:R-:W-:Y:S02]  /*10520*/  LOP3.LUT R44, R31, 0xff000000, R21, 0xf8, !PT ;  /* 0xff0000001f2c7812 */ /* 0x000fe400078ef815 */
[----:B------:R-:W-:Y:S02]  /*10530*/  LOP3.LUT R34, R37, 0xff000000, R40, 0xf8, !PT ;  /* 0xff00000025227812 */ /* 0x000fe400078ef828 */
[----:B------:R-:W-:Y:S02]  /*10540*/  F2FP.F16.E4M3.UNPACK_B R50, R49 ;  /* 0x00000031ff32723e */ /* 0x000fe400020006ff */
[----:B0-----:R-:W-:-:S02]  /*10550*/  F2FP.F16.E4M3.UNPACK_B R37, R25 ;  /* 0x00000019ff25723e */ /* 0x001fc400020006ff */
[----:B------:R-:W-:Y:S01]  /*10560*/  LOP3.LUT R46, R35, 0xff000000, R39, 0xf8, !PT ;  /* 0xff000000232e7812 */ /* 0x000fe200078ef827 */
[--C-:B------:R-:W-:Y:S01]  /*10570*/  HADD2.F32 R52, -RZ, R50.reuse.H0_H0 ;  /* 0x20000032ff347230 */ /* 0x100fe20000004100 */
[----:B------:R-:W-:Y:S01]  /*10580*/  F2FP.F16.E4M3.UNPACK_B R40, R44 ;  /* 0x0000002cff28723e */ /* 0x000fe200020006ff */
[----:B------:R-:W-:Y:S01]  /*10590*/  HADD2.F32 R50, -RZ, R50.H1_H1 ;  /* 0x30000032ff327230 */ /* 0x000fe20000004100 */
[----:B------:R-:W-:Y:S02]  /*105a0*/  LOP3.LUT R29, R29, 0xff000000, R20, 0xf8, !PT ;  /* 0xff0000001d1d7812 */ /* 0x000fe400078ef814 */
[----:B------:R-:W-:Y:S01]  /*105b0*/  LOP3.LUT R21, R47, 0xff000000, R42, 0xf8, !PT ;  /* 0xff0000002f157812 */ /* 0x000fe200078ef82a */
[--C-:B------:R-:W-:Y:S01]  /*105c0*/  HADD2.F32 R42, -RZ, R40.reuse.H0_H0 ;  /* 0x20000028ff2a7230 */ /* 0x100fe20000004100 */
[----:B------:R-:W-:Y:S01]  /*105d0*/  LOP3.LUT R20, R33, 0xff000000, R38, 0xf8, !PT ;  /* 0xff00000021147812 */ /* 0x000fe200078ef826 */
[----:B------:R-:W-:Y:S01]  /*105e0*/  HADD2.F32 R40, -RZ, R40.H1_H1 ;  /* 0x30000028ff287230 */ /* 0x000fe20000004100 */
[----:B------:R-:W-:-:S02]  /*105f0*/  LOP3.LUT R54, R51, 0xff000000, R43, 0xf8, !PT ;  /* 0xff00000033367812 */ /* 0x000fc400078ef82b */
[-C--:B------:R-:W-:Y:S02]  /*10600*/  F2FP.F16.E4M3.UNPACK_B R33, R24.reuse ;  /* 0x00000018ff21723e */ /* 0x080fe400020006ff */
[----:B------:R-:W-:Y:S02]  /*10610*/  F2FP.F16.E4M3.UNPACK_B R47, R24.H1 ;  /* 0x00000018ff2f723e */ /* 0x000fe400030006ff */
[----:B------:R-:W-:Y:S02]  /*10620*/  F2FP.F16.E4M3.UNPACK_B R38, R25.H1 ;  /* 0x00000019ff26723e */ /* 0x000fe400030006ff */
[----:B------:R-:W-:Y:S02]  /*10630*/  F2FP.F16.E4M3.UNPACK_B R51, R49.H1 ;  /* 0x00000031ff33723e */ /* 0x000fe400030006ff */
[----:B------:R-:W-:Y:S02]  /*10640*/  F2FP.F16.E4M3.UNPACK_B R44, R44.H1 ;  /* 0x0000002cff2c723e */ /* 0x000fe400030006ff */
[-C--:B------:R-:W-:Y:S01]  /*10650*/  F2FP.F16.E4M3.UNPACK_B R43, R27.reuse ;  /* 0x0000001bff2b723e */ /* 0x080fe200020006ff */
[--C-:B------:R-:W-:Y:S01]  /*10660*/  HADD2.F32 R49, -RZ, R51.reuse.H0_H0 ;  /* 0x20000033ff317230 */ /* 0x100fe20000004100 */
[----:B------:R-:W-:Y:S01]  /*10670*/  F2FP.F16.E4M3.UNPACK_B R48, R27.H1 ;  /* 0x0000001bff30723e */ /* 0x000fe200030006ff */
[----:B------:R-:W-:Y:S01]  /*10680*/  HADD2.F32 R51, -RZ, R51.H1_H1 ;  /* 0x30000033ff337230 */ /* 0x000fe20000004100 */
[----:B------:R-:W-:Y:S01]  /*10690*/  F2FP.F16.E4M3.UNPACK_B R27, R26.H1 ;  /* 0x0000001aff1b723e */ /* 0x000fe200030006ff */
[----:B---3--:R-:W0:Y:S02]  /*106a0*/  LDS.128 R4, [R63+0x18000] ;  /* 0x018000003f047984 */ /* 0x008e240000000c00 */
[----:B0-----:R-:W-:-:S02]  /*106b0*/  F2FP.F16.E4M3.UNPACK_B R30, R5 ;  /* 0x00000005ff1e723e */ /* 0x001fc400020006ff */
[----:B------:R-:W-:Y:S01]  /*106c0*/  F2FP.F16.E4M3.UNPACK_B R35, R5.H1 ;  /* 0x00000005ff23723e */ /* 0x000fe200030006ff */
[--C-:B------:R-:W-:Y:S01]  /*106d0*/  HADD2.F32 R5, -RZ, R37.reuse.H0_H0 ;  /* 0x20000025ff057230 */ /* 0x100fe20000004100 */
[-C--:B------:R-:W-:Y:S01]  /*106e0*/  F2FP.F16.E4M3.UNPACK_B R39, R7.reuse ;  /* 0x00000007ff27723e */ /* 0x080fe200020006ff */
[--C-:B------:R-:W-:Y:S01]  /*106f0*/  HADD2.F32 R31, -RZ, R30.reuse.H0_H0 ;  /* 0x2000001eff1f7230 */ /* 0x100fe20000004100 */
[----:B------:R-:W-:Y:S01]  /*10700*/  F2FP.F16.E4M3.UNPACK_B R45, R7.H1 ;  /* 0x00000007ff2d723e */ /* 0x000fe200030006ff */
[----:B------:R-:W-:Y:S02]  /*10710*/  HADD2.F32 R37, -RZ, R37.H1_H1 ;  /* 0x30000025ff257230 */ /* 0x000fe40000004100 */
[C---:B------:R-:W-:Y:S01]  /*10720*/  FMUL.FTZ R24, R5.reuse, R52 ;  /* 0x0000003405187220 */ /* 0x040fe20000410000 */
[----:B------:R-:W-:Y:S01]  /*10730*/  FMUL.FTZ R25, R5, R42 ;  /* 0x0000002a05197220 */ /* 0x000fe20000410000 */
[----:B------:R-:W-:Y:S01]  /*10740*/  HADD2.F32 R30, -RZ, R30.H1_H1 ;  /* 0x3000001eff1e7230 */ /* 0x000fe20000004100 */
[----:B------:R-:W-:Y:S01]  /*10750*/  F2FP.F16.E4M3.UNPACK_B R32, R4 ;  /* 0x00000004ff20723e */ /* 0x000fe200020006ff */
[----:B------:R-:W-:Y:S01]  /*10760*/  FFMA.FTZ R5, R31, R42, -R24 ;  /* 0x0000002a1f057223 */ /* 0x000fe20000010818 */
[----:B------:R-:W-:-:S02]  /*10770*/  HADD2.F32 R24, -RZ, R38.H0_H0 ;  /* 0x20000026ff187230 */ /* 0x000fc40000004100 */
[----:B------:R-:W-:Y:S01]  /*10780*/  FFMA.FTZ R25, R31, R52, R25 ;  /* 0x000000341f197223 */ /* 0x000fe20000010019 */
[----:B------:R-:W-:Y:S02]  /*10790*/  HADD2.F32 R42, -RZ, R44.H0_H0 ;  /* 0x2000002cff2a7230 */ /* 0x000fe40000004100 */
[C---:B------:R-:W-:Y:S01]  /*107a0*/  FMUL.FTZ R55, R37.reuse, R50 ;  /* 0x0000003225377220 */ /* 0x040fe20000410000 */
[----:B------:R-:W-:Y:S02]  /*107b0*/  HADD2.F32 R31, -RZ, R35.H0_H0 ;  /* 0x20000023ff1f7230 */ /* 0x000fe40000004100 */
[----:B------:R-:W-:Y:S01]  /*107c0*/  FMUL.FTZ R37, R37, R40 ;  /* 0x0000002825257220 */ /* 0x000fe20000410000 */
[----:B------:R-:W-:Y:S01]  /*107d0*/  F2FP.F16.E4M3.UNPACK_B R41, R4.H1 ;  /* 0x00000004ff29723e */ /* 0x000fe200030006ff */
[CC--:B------:R-:W-:Y:S01]  /*107e0*/  FMUL.FTZ R52, R24.reuse, R49.reuse ;  /* 0x0000003118347220 */ /* 0x0c0fe20000410000 */
[----:B------:R-:W-:Y:S01]  /*107f0*/  F2FP.F16.E4M3.UNPACK_B R4, R6 ;  /* 0x00000006ff04723e */ /* 0x000fe200020006ff */
[----:B------:R-:W-:Y:S01]  /*10800*/  FMUL.FTZ R56, R24, R42 ;  /* 0x0000002a18387220 */ /* 0x000fe20000410000 */
[----:B------:R-:W-:Y:S01]  /*10810*/  F2FP.F16.E4M3.UNPACK_B R7, R6.H1 ;  /* 0x00000006ff07723e */ /* 0x000fe200030006ff */
[C---:B------:R-:W-:Y:S01]  /*10820*/  FFMA.FTZ R24, R30.reuse, R50, R37 ;  /* 0x000000321e187223 */ /* 0x040fe20000010025 */
[----:B------:R-:W-:Y:S01]  /*10830*/  F2FP.F16.E4M3.UNPACK_B R6, R26 ;  /* 0x0000001aff06723e */ /* 0x000fe200020006ff */
[----:B------:R-:W-:Y:S01]  /*10840*/  FFMA.FTZ R26, R30, R40, -R55 ;  /* 0x000000281e1a7223 */ /* 0x000fe20000010837 */
[C---:B------:R-:W-:Y:S01]  /*10850*/  FFMA.FTZ R30, R31.reuse, R42, -R52 ;  /* 0x0000002a1f1e7223 */ /* 0x040fe20000010834 */
[----:B------:R-:W-:Y:S01]  /*10860*/  F2FP.F16.E4M3.UNPACK_B R50, R54 ;  /* 0x00000036ff32723e */ /* 0x000fe200020006ff */
[----:B------:R-:W-:Y:S01]  /*10870*/  FFMA.FTZ R31, R31, R49, R56 ;  /* 0x000000311f1f7223 */ /* 0x000fe20000010038 */
[-C--:B------:R-:W-:Y:S01]  /*10880*/  F2FP.F16.E4M3.UNPACK_B R42, R46.reuse ;  /* 0x0000002eff2a723e */ /* 0x080fe200020006ff */
[----:B------:R-:W-:Y:S01]  /*10890*/  HADD2.F32 R38, -RZ, R38.H1_H1 ;  /* 0x30000026ff267230 */ /* 0x000fe20000004100 */
[----:B------:R-:W-:Y:S01]  /*108a0*/  F2FP.F16.E4M3.UNPACK_B R46, R46.H1 ;  /* 0x0000002eff2e723e */ /* 0x000fe200030006ff */
[----:B------:R-:W-:-:S02]  /*108b0*/  HADD2.F32 R49, -RZ, R44.H1_H1 ;  /* 0x3000002cff317230 */ /* 0x000fc40000004100 */
[----:B------:R-:W-:Y:S02]  /*108c0*/  HADD2.F32 R40, -RZ, R35.H1_H1 ;  /* 0x30000023ff287230 */ /* 0x000fe40000004100 */
[C---:B------:R-:W-:Y:S01]  /*108d0*/  FMUL.FTZ R55, R38.reuse, R51 ;  /* 0x0000003326377220 */ /* 0x040fe20000410000 */
[----:B------:R-:W-:Y:S02]  /*108e0*/  HADD2.F32 R52, -RZ, R50.H0_H0 ;  /* 0x20000032ff347230 */ /* 0x000fe40000004100 */
[----:B------:R-:W-:Y:S01]  /*108f0*/  FMUL.FTZ R38, R38, R49 ;  /* 0x0000003126267220 */ /* 0x000fe20000410000 */
[----:B------:R-:W-:Y:S02]  /*10900*/  HADD2.F32 R35, -RZ, R43.H0_H0 ;  /* 0x2000002bff237230 */ /* 0x000fe40000004100 */
[----:B------:R-:W-:Y:S02]  /*10910*/  HADD2.F32 R44, -RZ, R42.H0_H0 ;  /* 0x2000002aff2c7230 */ /* 0x000fe40000004100 */
[----:B------:R-:W-:-:S02]  /*10920*/  HADD2.F32 R37, -RZ, R39.H0_H0 ;  /* 0x20000027ff257230 */ /* 0x000fc40000004100 */
[C---:B------:R-:W-:Y:S01]  /*10930*/  FMUL.FTZ R56, R35.reuse, R52 ;  /* 0x0000003423387220 */ /* 0x040fe20000410000 */
[----:B------:R-:W-:Y:S02]  /*10940*/  HADD2.F32 R43, -RZ, R43.H1_H1 ;  /* 0x3000002bff2b7230 */ /* 0x000fe40000004100 */
[----:B------:R-:W-:Y:S01]  /*10950*/  FMUL.FTZ R57, R35, R44 ;  /* 0x0000002c23397220 */ /* 0x000fe20000410000 */
[C---:B------:R-:W-:Y:S01]  /*10960*/  FFMA.FTZ R35, R40.reuse, R49, -R55 ;  /* 0x0000003128237223 */ /* 0x040fe20000010837 */
[----:B------:R-:W-:Y:S01]  /*10970*/  FFMA.FTZ R40, R40, R51, R38 ;  /* 0x0000003328287223 */ /* 0x000fe20000010026 */
[----:B------:R-:W-:Y:S01]  /*10980*/  F2FP.F16.E4M3.UNPACK_B R51, R54.H1 ;  /* 0x00000036ff33723e */ /* 0x000fe200030006ff */
[C---:B------:R-:W-:Y:S01]  /*10990*/  FFMA.FTZ R38, R37.reuse, R44, -R56 ;  /* 0x0000002c25267223 */ /* 0x040fe20000010838 */
[----:B------:R-:W-:Y:S01]  /*109a0*/  FFMA.FTZ R37, R37, R52, R57 ;  /* 0x0000003425257223 */ /* 0x000fe20000010039 */
[----:B------:R-:W-:Y:S01]  /*109b0*/  HADD2.F32 R49, -RZ, R42.H1_H1 ;  /* 0x3000002aff317230 */ /* 0x000fe20000004100 */
[----:B------:R-:W-:Y:S01]  /*109c0*/  F2FP.SATFINITE.E4M3.F32.PACK_AB_MERGE_C R30, R35, R30, RZ ;  /* 0x0000001e231e723e */ /* 0x000fe200048070ff */
[----:B------:R-:W-:Y:S01]  /*109d0*/  HADD2.F32 R52, -RZ, R50.H1_H1 ;  /* 0x30000032ff347230 */ /* 0x000fe20000004100 */
[----:B------:R-:W-:Y:S01]  /*109e0*/  F2FP.SATFINITE.E4M3.F32.PACK_AB_MERGE_C R31, R40, R31, RZ ;  /* 0x0000001f281f723e */ /* 0x000fe200048070ff */
[----:B------:R-:W-:Y:S01]  /*109f0*/  HADD2.F32 R42, -RZ, R39.H1_H1 ;  /* 0x30000027ff2a7230 */ /* 0x000fe20000004100 */
[----:B------:R-:W-:Y:S01]  /*10a00*/  F2FP.SATFINITE.E4M3.F32.PACK_AB_MERGE_C R5, R26, R5, R30 ;  /* 0x000000051a05723e */ /* 0x000fe2000480701e */
[----:B------:R-:W-:-:S02]  /*10a10*/  HADD2.F32 R54, -RZ, R51.H0_H0 ;  /* 0x20000033ff367230 */ /* 0x000fc40000004100 */
[C---:B------:R-:W-:Y:S01]  /*10a20*/  FMUL.FTZ R55, R43.reuse, R52 ;  /* 0x000000342b377220 */ /* 0x040fe20000410000 */
[----:B------:R-:W-:Y:S02]  /*10a30*/  HADD2.F32 R39, -RZ, R48.H0_H0 ;  /* 0x20000030ff277230 */ /* 0x000fe40000004100 */
[----:B------:R-:W-:Y:S01]  /*10a40*/  FMUL.FTZ R43, R43, R49 ;  /* 0x000000312b2b7220 */ /* 0x000fe20000410000 */
[----:B------:R-:W-:Y:S01]  /*10a50*/  HADD2.F32 R50, -RZ, R46.H0_H0 ;  /* 0x2000002eff327230 */ /* 0x000fe20000004100 */
[----:B------:R-:W-:Y:S01]  /*10a60*/  F2FP.SATFINITE.E4M3.F32.PACK_AB_MERGE_C R25, R24, R25, R31 ;  /* 0x000000191819723e */ /* 0x000fe2000480701f */
[----:B------:R-:W-:Y:S02]  /*10a70*/  HADD2.F32 R44, -RZ, R45.H0_H0 ;  /* 0x2000002dff2c7230 */ /* 0x000fe40000004100 */
[C---:B------:R-:W-:Y:S01]  /*10a80*/  FMUL.FTZ R57, R39.reuse, R54 ;  /* 0x0000003627397220 */ /* 0x040fe20000410000 */
[----:B------:R-:W-:Y:S02]  /*10a90*/  HADD2.F32 R56, -RZ, R51.H1_H1 ;  /* 0x30000033ff387230 */ /* 0x000fe40000004100 */
[----:B------:R-:W-:Y:S01]  /*10aa0*/  FMUL.FTZ R59, R39, R50 ;  /* 0x00000032273b7220 */ /* 0x000fe20000410000 */
[C---:B------:R-:W-:Y:S01]  /*10ab0*/  FFMA.FTZ R39, R42.reuse, R49, -R55 ;  /* 0x000000312a277223 */ /* 0x040fe20000010837 */
[----:B------:R-:W-:Y:S01]  /*10ac0*/  FFMA.FTZ R42, R42, R52, R43 ;  /* 0x000000342a2a7223 */ /* 0x000fe2000001002b */
[C---:B------:R-:W-:Y:S01]  /*10ad0*/  FFMA.FTZ R43, R44.reuse, R50, -R57 ;  /* 0x000000322c2b7223 */ /* 0x040fe20000010839 */
[----:B------:R-:W-:Y:S01]  /*10ae0*/  FFMA.FTZ R44, R44, R54, R59 ;  /* 0x000000362c2c7223 */ /* 0x000fe2000001003b */
[----:B------:R-:W-:Y:S01]  /*10af0*/  F2FP.F16.E4M3.UNPACK_B R54, R34.H1 ;  /* 0x00000022ff36723e */ /* 0x000fe200030006ff */
[----:B------:R-:W-:Y:S01]  /*10b00*/  HADD2.F32 R49, -RZ, R48.H1_H1 ;  /* 0x30000030ff317230 */ /* 0x000fe20000004100 */
[----:B------:R-:W-:Y:S01]  /*10b10*/  F2FP.F16.E4M3.UNPACK_B R50, R29.H1 ;  /* 0x0000001dff32723e */ /* 0x000fe200030006ff */
[----:B------:R-:W-:-:S02]  /*10b20*/  HADD2.F32 R52, -RZ, R46.H1_H1 ;  /* 0x3000002eff347230 */ /* 0x000fc40000004100 */
[----:B------:R-:W-:Y:S02]  /*10b30*/  HADD2.F32 R55, -RZ, R54.H0_H0 ;  /* 0x20000036ff377230 */ /* 0x000fe40000004100 */
[C---:B------:R-:W-:Y:S01]  /*10b40*/  FMUL.FTZ R57, R49.reuse, R56 ;  /* 0x0000003831397220 */ /* 0x040fe20000410000 */
[----:B------:R-:W-:Y:S02]  /*10b50*/  HADD2.F32 R48, -RZ, R47.H0_H0 ;  /* 0x2000002fff307230 */ /* 0x000fe40000004100 */
[----:B------:R-:W-:Y:S01]  /*10b60*/  FMUL.FTZ R49, R49, R52 ;  /* 0x0000003431317220 */ /* 0x000fe20000410000 */
[----:B------:R-:W-:Y:S02]  /*10b70*/  HADD2.F32 R51, -RZ, R50.H0_H0 ;  /* 0x20000032ff337230 */ /* 0x000fe40000004100 */
[----:B------:R-:W-:Y:S02]  /*10b80*/  HADD2.F32 R46, -RZ, R45.H1_H1 ;  /* 0x3000002dff2e7230 */ /* 0x000fe40000004100 */
[----:B------:R-:W-:Y:S01]  /*10b90*/  FMUL.FTZ R58, R48, R55 ;  /* 0x00000037303a7220 */ /* 0x000fe20000410000 */
[----:B------:R-:W-:-:S02]  /*10ba0*/  HADD2.F32 R45, -RZ, R41.H0_H0 ;  /* 0x20000029ff2d7230 */ /* 0x000fc40000004100 */
[-C--:B------:R-:W-:Y:S01]  /*10bb0*/  FMUL.FTZ R48, R48, R51.reuse ;  /* 0x0000003330307220 */ /* 0x080fe20000410000 */
[----:B------:R-:W-:Y:S02]  /*10bc0*/  HADD2.F32 R54, -RZ, R54.H1_H1 ;  /* 0x30000036ff367230 */ /* 0x000fe40000004100 */
[C---:B------:R-:W-:Y:S01]  /*10bd0*/  FFMA.FTZ R61, R46.reuse, R56, R49 ;  /* 0x000000382e3d7223 */ /* 0x040fe20000010031 */
[----:B------:R-:W-:Y:S02]  /*10be0*/  HADD2.F32 R47, -RZ, R47.H1_H1 ;  /* 0x3000002fff2f7230 */ /* 0x000fe40000004100 */
[----:B------:R-:W-:Y:S01]  /*10bf0*/  FFMA.FTZ R62, R46, R52, -R57 ;  /* 0x000000342e3e7223 */ /* 0x000fe20000010839 */
[----:B------:R-:W-:Y:S02]  /*10c00*/  HADD2.F32 R50, -RZ, R50.H1_H1 ;  /* 0x30000032ff327230 */ /* 0x000fe40000004100 */
[C---:B------:R-:W-:Y:S01]  /*10c10*/  FFMA.FTZ R58, R45.reuse, R51, -R58 ;  /* 0x000000332d3a7223 */ /* 0x040fe2000001083a */
[----:B------:R-:W-:Y:S01]  /*10c20*/  FFMA.FTZ R56, R45, R55, R48 ;  /* 0x000000372d387223 */ /* 0x000fe20000010030 */
[----:B------:R-:W-:Y:S01]  /*10c30*/  F2FP.F16.E4M3.UNPACK_B R46, R34 ;  /* 0x00000022ff2e723e */ /* 0x000fe200020006ff */
[----:B------:R-:W-:Y:S01]  /*10c40*/  HADD2.F32 R41, -RZ, R41.H1_H1 ;  /* 0x30000029ff297230 */ /* 0x000fe20000004100 */
[----:B------:R-:W-:Y:S01]  /*10c50*/  F2FP.F16.E4M3.UNPACK_B R45, R29 ;  /* 0x0000001dff2d723e */ /* 0x000fe200020006ff */
[C---:B------:R-:W-:Y:S01]  /*10c60*/  FMUL.FTZ R48, R47.reuse, R54 ;  /* 0x000000362f307220 */ /* 0x040fe20000410000 */
[----:B------:R-:W-:Y:S01]  /*10c70*/  FMUL.FTZ R29, R47, R50 ;  /* 0x000000322f1d7220 */ /* 0x000fe20000410000 */
[----:B------:R-:W-:-:S02]  /*10c80*/  HADD2.F32 R47, -RZ, R46.H0_H0 ;  /* 0x2000002eff2f7230 */ /* 0x000fc40000004100 */
[----:B------:R-:W-:Y:S02]  /*10c90*/  HADD2.F32 R34, -RZ, R33.H0_H0 ;  /* 0x20000021ff227230 */ /* 0x000fe40000004100 */
[C---:B------:R-:W-:Y:S01]  /*10ca0*/  FFMA.FTZ R57, R41.reuse, R50, -R48 ;  /* 0x0000003229397223 */ /* 0x040fe20000010830 */
[----:B------:R-:W-:Y:S01]  /*10cb0*/  FFMA.FTZ R59, R41, R54, R29 ;  /* 0x00000036293b7223 */ /* 0x000fe2000001001d */
[----:B------:R-:W-:Y:S02]  /*10cc0*/  HADD2.F32 R41, -RZ, R45.H0_H0 ;  /* 0x2000002dff297230 */ /* 0x000fe40000004100 */
        /* <DEDUP_REMOVED lines=9> */
[----:B------:R-:W-:Y:S01]  /*10d60*/  FFMA.FTZ R47, R29, R47, R34 ;  /* 0x0000002f1d2f7223 */ /* 0x000fe20000010022 */
[C---:B------:R-:W-:Y:S01]  /*10d70*/  FMUL.FTZ R51, R33.reuse, R46 ;  /* 0x0000002e21337220 */ /* 0x040fe20000410000 */
[----:B------:R-:W-:Y:S01]  /*10d80*/  F2FP.F16.E4M3.UNPACK_B R29, R20.H1 ;  /* 0x00000014ff1d723e */ /* 0x000fe200030006ff */
[-C--:B------:R-:W-:Y:S01]  /*10d90*/  FMUL.FTZ R55, R33, R45.reuse ;  /* 0x0000002d21377220 */ /* 0x080fe20000410000 */
[----:B------:R-:W-:Y:S02]  /*10da0*/  HADD2.F32 R48, -RZ, R41.H0_H0 ;  /* 0x20000029ff307230 */ /* 0x000fe40000004100 */
[----:B------:R-:W-:Y:S01]  /*10db0*/  FFMA.FTZ R50, R32, R45, -R51 ;  /* 0x0000002d20327223 */ /* 0x000fe20000010833 */
[----:B------:R-:W-:-:S02]  /*10dc0*/  HADD2.F32 R33, -RZ, R27.H0_H0 ;  /* 0x2000001bff217230 */ /* 0x000fc40000004100 */
[----:B------:R-:W-:Y:S01]  /*10dd0*/  FFMA.FTZ R52, R32, R46, R55 ;  /* 0x0000002e20347223 */ /* 0x000fe20000010037 */
[--C-:B------:R-:W-:Y:S01]  /*10de0*/  HADD2.F32 R32, -RZ, R29.reuse.H0_H0 ;  /* 0x2000001dff207230 */ /* 0x100fe20000004100 */
[----:B------:R-:W-:Y:S01]  /*10df0*/  F2FP.F16.E4M3.UNPACK_B R20, R20 ;  /* 0x00000014ff14723e */ /* 0x000fe200020006ff */
[----:B------:R-:W-:Y:S02]  /*10e00*/  HADD2.F32 R34, -RZ, R29.H1_H1 ;  /* 0x3000001dff227230 */ /* 0x000fe40000004100 */
[C---:B------:R-:W-:Y:S01]  /*10e10*/  FMUL.FTZ R54, R33.reuse, R48 ;  /* 0x0000003021367220 */ /* 0x040fe20000410000 */
[----:B------:R-:W-:Y:S02]  /*10e20*/  HADD2.F32 R29, -RZ, R7.H0_H0 ;  /* 0x20000007ff1d7230 */ /* 0x000fe40000004100 */
[----:B------:R-:W-:Y:S01]  /*10e30*/  FMUL.FTZ R60, R33, R32 ;  /* 0x00000020213c7220 */ /* 0x000fe20000410000 */
[----:B------:R-:W-:Y:S01]  /*10e40*/  HADD2.F32 R46, -RZ, R41.H1_H1 ;  /* 0x30000029ff2e7230 */ /* 0x000fe20000004100 */
[----:B------:R-:W-:Y:S01]  /*10e50*/  F2FP.SATFINITE.E4M3.F32.PACK_AB_MERGE_C R56, R59, R56, RZ ;  /* 0x000000383b38723e */ /* 0x000fe200048070ff */
[----:B------:R-:W-:-:S02]  /*10e60*/  HADD2.F32 R27, -RZ, R27.H1_H1 ;  /* 0x3000001bff1b7230 */ /* 0x000fc40000004100 */
[C---:B------:R-:W-:Y:S01]  /*10e70*/  FFMA.FTZ R54, R29.reuse, R32, -R54 ;  /* 0x000000201d367223 */ /* 0x040fe20000010836 */
[----:B------:R-:W-:Y:S02]  /*10e80*/  HADD2.F32 R7, -RZ, R7.H1_H1 ;  /* 0x30000007ff077230 */ /* 0x000fe40000004100 */
[----:B------:R-:W-:Y:S01]  /*10e90*/  FFMA.FTZ R60, R29, R48, R60 ;  /* 0x000000301d3c7223 */ /* 0x000fe2000001003c */
[----:B------:R-:W-:Y:S01]  /*10ea0*/  F2FP.F16.E4M3.UNPACK_B R29, R21 ;  /* 0x00000015ff1d723e */ /* 0x000fe200020006ff */
[C---:B------:R-:W-:Y:S01]  /*10eb0*/  FMUL.FTZ R32, R27.reuse, R46 ;  /* 0x0000002e1b207220 */ /* 0x040fe20000410000 */
[-C--:B------:R-:W-:Y:S01]  /*10ec0*/  FMUL.FTZ R27, R27, R34.reuse ;  /* 0x000000221b1b7220 */ /* 0x080fe20000410000 */
[--C-:B------:R-:W-:Y:S01]  /*10ed0*/  HADD2.F32 R21, -RZ, R20.reuse.H0_H0 ;  /* 0x20000014ff157230 */ /* 0x100fe20000004100 */
[----:B------:R-:W-:Y:S01]  /*10ee0*/  F2FP.SATFINITE.E4M3.F32.PACK_AB_MERGE_C R24, R52, R47, R56 ;  /* 0x0000002f3418723e */ /* 0x000fe20004807038 */
[C---:B------:R-:W-:Y:S01]  /*10ef0*/  FFMA.FTZ R45, R7.reuse, R34, -R32 ;  /* 0x00000022072d7223 */ /* 0x040fe20000010820 */
[----:B------:R-:W-:Y:S01]  /*10f00*/  FFMA.FTZ R51, R7, R46, R27 ;  /* 0x0000002e07337223 */ /* 0x000fe2000001001b */
[----:B------:R-:W-:-:S02]  /*10f10*/  HADD2.F32 R27, -RZ, R20.H1_H1 ;  /* 0x30000014ff1b7230 */ /* 0x000fc40000004100 */
[--C-:B------:R-:W-:Y:S01]  /*10f20*/  HADD2.F32 R32, -RZ, R29.reuse.H0_H0 ;  /* 0x2000001dff207230 */ /* 0x100fe20000004100 */
[----:B------:R-:W-:Y:S01]  /*10f30*/  F2FP.SATFINITE.E4M3.F32.PACK_AB_MERGE_C R45, R45, R54, RZ ;  /* 0x000000362d2d723e */ /* 0x000fe200048070ff */
[--C-:B------:R-:W-:Y:S01]  /*10f40*/  HADD2.F32 R7, -RZ, R6.reuse.H0_H0 ;  /* 0x20000006ff077230 */ /* 0x100fe20000004100 */
[----:B------:R-:W-:Y:S01]  /*10f50*/  F2FP.SATFINITE.E4M3.F32.PACK_AB_MERGE_C R51, R51, R60, RZ ;  /* 0x0000003c3333723e */ /* 0x000fe200048070ff */
[----:B------:R-:W-:Y:S02]  /*10f60*/  HADD2.F32 R29, -RZ, R29.H1_H1 ;  /* 0x3000001dff1d7230 */ /* 0x000fe40000004100 */
[----:B------:R-:W-:Y:S02]  /*10f70*/  HADD2.F32 R20, -RZ, R6.H1_H1 ;  /* 0x30000006ff147230 */ /* 0x000fe40000004100 */
[C---:B------:R-:W-:Y:S01]  /*10f80*/  FMUL.FTZ R33, R7.reuse, R32 ;  /* 0x0000002007217220 */ /* 0x040fe20000410000 */
[--C-:B------:R-:W-:Y:S02]  /*10f90*/  HADD2.F32 R6, -RZ, R4.reuse.H0_H0 ;  /* 0x20000004ff067230 */ /* 0x100fe40000004100 */
[----:B------:R-:W-:Y:S01]  /*10fa0*/  FMUL.FTZ R7, R7, R21 ;  /* 0x0000001507077220 */ /* 0x000fe20000410000 */
[----:B------:R-:W-:-:S02]  /*10fb0*/  HADD2.F32 R4, -RZ, R4.H1_H1 ;  /* 0x30000004ff047230 */ /* 0x000fc40000004100 */
[C---:B------:R-:W-:Y:S01]  /*10fc0*/  FMUL.FTZ R41, R20.reuse, R29 ;  /* 0x0000001d14297220 */ /* 0x040fe20000410000 */
[----:B------:R-:W-:Y:S01]  /*10fd0*/  FMUL.FTZ R20, R20, R27 ;  /* 0x0000001b14147220 */ /* 0x000fe20000410000 */
[C---:B------:R-:W-:Y:S01]  /*10fe0*/  FFMA.FTZ R33, R6.reuse, R21, -R33 ;  /* 0x0000001506217223 */ /* 0x040fe20000010821 */
[----:B------:R-:W-:Y:S01]  /*10ff0*/  FFMA.FTZ R32, R6, R32, R7 ;  /* 0x0000002006207223 */ /* 0x000fe20000010007 */
[C---:B------:R-:W-:Y:S01]  /*11000*/  FFMA.FTZ R6, R4.reuse, R27, -R41 ;  /* 0x0000001b04067223 */ /* 0x040fe20000010829 */
[----:B------:R-:W-:Y:S01]  /*11010*/  FFMA.FTZ R29, R4, R29, R20 ;  /* 0x0000001d041d7223 */ /* 0x000fe20000010014 */
[----:B------:R-:W-:Y:S02]  /*11020*/  F2FP.SATFINITE.E4M3.F32.PACK_AB_MERGE_C R7, R62, R43, RZ ;  /* 0x0000002b3e07723e */ /* 0x000fe400048070ff */
[----:B------:R-:W-:Y:S02]  /*11030*/  F2FP.SATFINITE.E4M3.F32.PACK_AB_MERGE_C R4, R57, R58, RZ ;  /* 0x0000003a3904723e */ /* 0x000fe400048070ff */
[----:B------:R-:W-:-:S02]  /*11040*/  F2FP.SATFINITE.E4M3.F32.PACK_AB_MERGE_C R27, R61, R44, RZ ;  /* 0x0000002c3d1b723e */ /* 0x000fc400048070ff */
[----:B------:R-:W-:Y:S02]  /*11050*/  F2FP.SATFINITE.E4M3.F32.PACK_AB_MERGE_C R7, R39, R38, R7 ;  /* 0x000000262707723e */ /* 0x000fe40004807007 */
[----:B------:R-:W-:Y:S02]  /*11060*/  F2FP.SATFINITE.E4M3.F32.PACK_AB_MERGE_C R4, R50, R49, R4 ;  /* 0x000000313204723e */ /* 0x000fe40004807004 */
[----:B------:R-:W-:Y:S02]  /*11070*/  F2FP.SATFINITE.E4M3.F32.PACK_AB_MERGE_C R6, R6, R33, R45 ;  /* 0x000000210606723e */ /* 0x000fe4000480702d */
[----:B------:R-:W-:Y:S02]  /*11080*/  F2FP.SATFINITE.E4M3.F32.PACK_AB_MERGE_C R27, R42, R37, R27 ;  /* 0x000000252a1b723e */ /* 0x000fe4000480701b */
[----:B------:R-:W-:Y:S01]  /*11090*/  F2FP.SATFINITE.E4M3.F32.PACK_AB_MERGE_C R26, R29, R32, R51 ;  /* 0x000000201d1a723e */ /* 0x000fe20004807033 */
[----:B------:R3:W-:Y:S04]  /*110a0*/  STS.128 [R63+0x18000], R4 ;  /* 0x018000043f007388 */ /* 0x0007e80000000c00 */
[----:B------:R3:W-:Y:S02]  /*110b0*/  STS.128 [R28+0x18000], R24 ;  /* 0x018000181c007388 */ /* 0x0007e40000000c00 */
.L_x_1543:
[----:B------:R-:W-:Y:S05]  /*110c0*/  BSYNC B1 ;  /* 0x0000000000017941 */ /* 0x000fea0003800000 */
.L_x_1542:
[----:B------:R-:W-:Y:S05]  /*110d0*/  @P0 BRA `(.L_x_1527) ;  /* 0x0000000c00f80947 */ /* 0x000fea0003800000 */
[----:B------:R-:W4:Y:S01]  /*110e0*/  LDL R47, [R1+0x9c] ;  /* 0x00009c00012f7983 */ /* 0x000f220000100800 */
[----:B--23-5:R-:W-:Y:S01]  /*110f0*/  SHF.R.S32.HI R4, RZ, 0x1f, R3 ;  /* 0x0000001fff047819 */ /* 0x02cfe20000011403 */
[----:B------:R-:W-:Y:S01]  /*11100*/  IMAD.SHL.U32 R21, R3, 0x80, RZ ;  /* 0x0000008003157824 */ /* 0x000fe200078e00ff */
[----:B------:R-:W-:Y:S02]  /*11110*/  LEA.HI R53, R53, R0, RZ, 0x1c ;  /* 0x0000000035357211 */ /* 0x000fe400078fe0ff */
[----:B------:R-:W-:Y:S02]  /*11120*/  LEA.HI R28, R4, R3, RZ, 0x3 ;  /* 0x00000003041c7211 */ /* 0x000fe400078f18ff */
[----:B------:R-:W-:Y:S02]  /*11130*/  SHF.R.S32.HI R4, RZ, 0x1f, R53 ;  /* 0x0000001fff047819 */ /* 0x000fe40000011435 */
[----:B------:R-:W-:Y:S01]  /*11140*/  SHF.R.U32.HI R0, RZ, 0x8, R12 ;  /* 0x00000008ff007819 */ /* 0x000fe2000001160c */
[----:B------:R-:W-:Y:S01]  /*11150*/  IMAD.SHL.U32 R28, R28, 0x80, RZ ;  /* 0x000000801c1c7824 */ /* 0x000fe200078e00ff */
[----:B01----:R-:W-:Y:S01]  /*11160*/  LEA.HI R25, R4, R53, RZ, 0x3 ;  /* 0x0000003504197211 */ /* 0x003fe200078f18ff */
[----:B------:R-:W-:Y:S01]  /*11170*/  IMAD.SHL.U32 R53, R53, 0x10, RZ ;  /* 0x0000001035357824 */ /* 0x000fe200078e00ff */
[----:B------:R-:W-:-:S02]  /*11180*/  LOP3.LUT R3, R12, 0xff, RZ, 0xc0, !PT ;  /* 0x000000ff0c037812 */ /* 0x000fc400078ec0ff */
[----:B------:R-:W-:Y:S01]  /*11190*/  LOP3.LUT R4, R0, 0xff, RZ, 0xc0, !PT ;  /* 0x000000ff00047812 */ /* 0x000fe200078ec0ff */
[----:B------:R-:W-:Y:S01]  /*111a0*/  IMAD.SHL.U32 R25, R25, 0x800, RZ ;  /* 0x0000080019197824 */ /* 0x000fe200078e00ff */
[----:B------:R-:W-:Y:S02]  /*111b0*/  SHF.R.U32.HI R20, RZ, 0x8, R14 ;  /* 0x00000008ff147819 */ /* 0x000fe4000001160e */
[----:B------:R-:W-:Y:S02]  /*111c0*/  LOP3.LUT R26, R21, 0x380, RZ, 0xc0, !PT ;  /* 0x00000380151a7812 */ /* 0x000fe400078ec0ff */
[----:B------:R-:W-:Y:S02]  /*111d0*/  PRMT R21, R4, 0x7604, R3 ;  /* 0x0000760404157816 */ /* 0x000fe40000000003 */
[----:B------:R-:W-:Y:S02]  /*111e0*/  LOP3.LUT R7, R14, 0xff, RZ, 0xc0, !PT ;  /* 0x000000ff0e077812 */ /* 0x000fe400078ec0ff */
[----:B------:R-:W-:-:S02]  /*111f0*/  LOP3.LUT R24, R20, 0xff, RZ, 0xc0, !PT ;  /* 0x000000ff14187812 */ /* 0x000fc400078ec0ff */
[----:B------:R-:W-:Y:S02]  /*11200*/  SHF.R.U32.HI R4, RZ, 0x8, R15 ;  /* 0x00000008ff047819 */ /* 0x000fe4000001160f */
[----:B------:R-:W-:Y:S02]  /*11210*/  LOP3.LUT R0, R26, 0x70, R53, 0xf8, !PT ;  /* 0x000000701a007812 */ /* 0x000fe400078ef835 */
[----:B------:R-:W-:Y:S02]  /*11220*/  SHF.R.U32.HI R27, RZ, 0x3, R26 ;  /* 0x00000003ff1b7819 */ /* 0x000fe4000001161a */
[----:B------:R-:W-:Y:S02]  /*11230*/  SHF.R.U32.HI R6, RZ, 0x8, R13 ;  /* 0x00000008ff067819 */ /* 0x000fe4000001160d */
[----:B------:R-:W-:Y:S02]  /*11240*/  PRMT R29, R24, 0x7604, R7 ;  /* 0x00007604181d7816 */ /* 0x000fe40000000007 */
[----:B------:R-:W-:-:S02]  /*11250*/  LOP3.LUT R3, R15, 0xff, RZ, 0xc0, !PT ;  /* 0x000000ff0f037812 */ /* 0x000fc400078ec0ff */
[----:B------:R-:W-:Y:S02]  /*11260*/  LOP3.LUT R4, R4, 0xff, RZ, 0xc0, !PT ;  /* 0x000000ff04047812 */ /* 0x000fe400078ec0ff */
[----:B------:R-:W-:Y:S02]  /*11270*/  LOP3.LUT R0, R0, R27, RZ, 0x3c, !PT ;  /* 0x0000001b00007212 */ /* 0x000fe400078e3cff */
[----:B------:R-:W-:Y:S02]  /*11280*/  LOP3.LUT R24, R28, 0xfffffc00, RZ, 0xc0, !PT ;  /* 0xfffffc001c187812 */ /* 0x000fe400078ec0ff */
[----:B------:R-:W-:Y:S02]  /*11290*/  LOP3.LUT R25, R25, 0xffffc000, RZ, 0xc0, !PT ;  /* 0xffffc00019197812 */ /* 0x000fe400078ec0ff */
[----:B------:R-:W-:Y:S02]  /*112a0*/  LOP3.LUT R5, R13, 0xff, RZ, 0xc0, !PT ;  /* 0x000000ff0d057812 */ /* 0x000fe400078ec0ff */
[----:B------:R-:W-:-:S02]  /*112b0*/  LOP3.LUT R6, R6, 0xff, RZ, 0xc0, !PT ;  /* 0x000000ff06067812 */ /* 0x000fc400078ec0ff */
[----:B------:R-:W-:Y:S02]  /*112c0*/  PRMT R28, R4, 0x7604, R3 ;  /* 0x00007604041c7816 */ /* 0x000fe40000000003 */
[----:B------:R-:W-:Y:S02]  /*112d0*/  IADD3 R3, R0, R25, R24 ;  /* 0x0000001900037210 */ /* 0x000fe40007ffe018 */
[----:B------:R-:W-:Y:S02]  /*112e0*/  PRMT R20, R6, 0x7604, R5 ;  /* 0x0000760406147816 */ /* 0x000fe40000000005 */
[----:B------:R-:W-:Y:S01]  /*112f0*/  SHF.R.U32.HI R6, RZ, 0x8, R8 ;  /* 0x00000008ff067819 */ /* 0x000fe20000011608 */
[----:B------:R-:W-:Y:S01]  /*11300*/  IMAD.IADD R0, R16, 0x1, R3 ;  /* 0x0000000110007824 */ /* 0x000fe200078e0203 */
[----:B------:R-:W-:Y:S02]  /*11310*/  SHF.R.U32.HI R24, RZ, 0x8, R9 ;  /* 0x00000008ff187819 */ /* 0x000fe40000011609 */
[----:B------:R-:W-:-:S02]  /*11320*/  LOP3.LUT R5, R8, 0xff, RZ, 0xc0, !PT ;  /* 0x000000ff08057812 */ /* 0x000fc400078ec0ff */
[----:B------:R-:W-:Y:S02]  /*11330*/  LOP3.LUT R6, R6, 0xff, RZ, 0xc0, !PT ;  /* 0x000000ff06067812 */ /* 0x000fe400078ec0ff */
[----:B------:R-:W-:Y:S02]  /*11340*/  LOP3.LUT R3, R24, 0xff, RZ, 0xc0, !PT ;  /* 0x000000ff18037812 */ /* 0x000fe400078ec0ff */
[----:B------:R-:W0:Y:S01]  /*11350*/  LDS.128 R24, [R0+0x18000] ;  /* 0x0180000000187984 */ /* 0x000e220000000c00 */
[----:B------:R-:W-:Y:S02]  /*11360*/  PRMT R33, R6, 0x7604, R5 ;  /* 0x0000760406217816 */ /* 0x000fe40000000005 */
[----:B------:R-:W-:Y:S02]  /*11370*/  SHF.R.U32.HI R35, RZ, 0x8, R11 ;  /* 0x00000008ff237819 */ /* 0x000fe4000001160b */
[----:B------:R-:W-:Y:S02]  /*11380*/  LOP3.LUT R34, R11, 0xff, RZ, 0xc0, !PT ;  /* 0x000000ff0b227812 */ /* 0x000fe400078ec0ff */
[----:B------:R-:W-:-:S02]  /*11390*/  LOP3.LUT R35, R35, 0xff, RZ, 0xc0, !PT ;  /* 0x000000ff23237812 */ /* 0x000fc400078ec0ff */
[----:B------:R-:W-:Y:S02]  /*113a0*/  LOP3.LUT R30, R9, 0xff, RZ, 0xc0, !PT ;  /* 0x000000ff091e7812 */ /* 0x000fe400078ec0ff */
[----:B------:R-:W-:Y:S02]  /*113b0*/  SHF.R.U32.HI R32, RZ, 0x8, R10 ;  /* 0x00000008ff207819 */ /* 0x000fe4000001160a */
[----:B------:R-:W-:Y:S02]  /*113c0*/  PRMT R34, R35, 0x7604, R34 ;  /* 0x0000760423227816 */ /* 0x000fe40000000022 */
[----:B------:R-:W-:Y:S02]  /*113d0*/  LOP3.LUT R31, R10, 0xff, RZ, 0xc0, !PT ;  /* 0x000000ff0a1f7812 */ /* 0x000fe400078ec0ff */
[----:B------:R-:W-:Y:S02]  /*113e0*/  LOP3.LUT R32, R32, 0xff, RZ, 0xc0, !PT ;  /* 0x000000ff20207812 */ /* 0x000fe400078ec0ff */
[----:B------:R-:W-:-:S02]  /*113f0*/  PRMT R30, R3, 0x7604, R30 ;  /* 0x00007604031e7816 */ /* 0x000fc4000000001e */
[----:B------:R-:W-:Y:S02]  /*11400*/  SHF.R.U32.HI R35, RZ, 0x10, R9 ;  /* 0x00000010ff237819 */ /* 0x000fe40000011609 */
[----:B------:R-:W-:Y:S02]  /*11410*/  SHF.R.U32.HI R3, RZ, 0x10, R13 ;  /* 0x00000010ff037819 */ /* 0x000fe4000001160d */
[----:B------:R-:W-:Y:S01]  /*11420*/  SHF.R.U32.HI R39, RZ, 0x10, R11 ;  /* 0x00000010ff277819 */ /* 0x000fe2000001160b */
[----:B------:R-:W-:Y:S01]  /*11430*/  IMAD.U32 R35, R35, 0x10000, RZ ;  /* 0x0001000023237824 */ /* 0x000fe200078e00ff */
[----:B------:R-:W-:Y:S01]  /*11440*/  PRMT R37, R32, 0x7604, R31 ;  /* 0x0000760420257816 */ /* 0x000fe2000000001f */
[----:B------:R-:W-:Y:S01]  /*11450*/  IMAD.U32 R3, R3, 0x10000, RZ ;  /* 0x0001000003037824 */ /* 0x000fe200078e00ff */
[----:B------:R-:W-:Y:S01]  /*11460*/  SHF.R.U32.HI R31, RZ, 0x10, R15 ;  /* 0x00000010ff1f7819 */ /* 0x000fe2000001160f */
[----:B------:R-:W-:Y:S01]  /*11470*/  IMAD.U32 R39, R39, 0x10000, RZ ;  /* 0x0001000027277824 */ /* 0x000fe200078e00ff */
[----:B------:R-:W-:-:S02]  /*11480*/  LOP3.LUT R21, R21, 0xff0000, R12, 0xf8, !PT ;  /* 0x00ff000015157812 */ /* 0x000fc400078ef80c */
[----:B------:R-:W-:Y:S01]  /*11490*/  LOP3.LUT R35, R30, 0xff0000, R35, 0xf8, !PT ;  /* 0x00ff00001e237812 */ /* 0x000fe200078ef823 */
[----:B------:R-:W-:Y:S01]  /*114a0*/  IMAD.U32 R31, R31, 0x10000, RZ ;  /* 0x000100001f1f7824 */ /* 0x000fe200078e00ff */
        /* <DEDUP_REMOVED lines=13> */
[----:B------:R-:W-:Y:S02]  /*11580*/  F2FP.F16.E4M3.UNPACK_B R37, R21 ;  /* 0x00000015ff25723e */ /* 0x000fe400020006ff */
[----:B0-----:R-:W-:Y:S02]  /*11590*/  F2FP.F16.E4M3.UNPACK_B R11, R25 ;  /* 0x00000019ff0b723e */ /* 0x001fe400020006ff */
[----:B------:R-:W-:Y:S01]  /*115a0*/  F2FP.F16.E4M3.UNPACK_B R14, R13 ;  /* 0x0000000dff0e723e */ /* 0x000fe200020006ff */
[--C-:B------:R-:W-:Y:S01]  /*115b0*/  HADD2.F32 R40, -RZ, R37.reuse.H0_H0 ;  /* 0x20000025ff287230 */ /* 0x100fe20000004100 */
[-C--:B------:R-:W-:Y:S01]  /*115c0*/  F2FP.F16.E4M3.UNPACK_B R33, R27.reuse ;  /* 0x0000001bff21723e */ /* 0x080fe200020006ff */
[----:B------:R-:W-:Y:S01]  /*115d0*/  HADD2.F32 R37, -RZ, R37.H1_H1 ;  /* 0x30000025ff257230 */ /* 0x000fe20000004100 */
[----:B------:R-:W-:Y:S01]  /*115e0*/  F2FP.F16.E4M3.UNPACK_B R35, R27.H1 ;  /* 0x0000001bff23723e */ /* 0x000fe200030006ff */
[----:B------:R-:W-:Y:S01]  /*115f0*/  HADD2.F32 R32, -RZ, R14.H0_H0 ;  /* 0x2000000eff207230 */ /* 0x000fe20000004100 */
[----:B------:R-:W-:-:S02]  /*11600*/  F2FP.F16.E4M3.UNPACK_B R27, R24 ;  /* 0x00000018ff1b723e */ /* 0x000fc400020006ff */
[----:B------:R-:W-:Y:S02]  /*11610*/  F2FP.F16.E4M3.UNPACK_B R34, R24.H1 ;  /* 0x00000018ff22723e */ /* 0x000fe400030006ff */
[----:B------:R-:W-:Y:S02]  /*11620*/  F2FP.F16.E4M3.UNPACK_B R25, R25.H1 ;  /* 0x00000019ff19723e */ /* 0x000fe400030006ff */
[----:B------:R-:W-:Y:S01]  /*11630*/  LOP3.LUT R38, R31, 0xff000000, R15, 0xf8, !PT ;  /* 0xff0000001f267812 */ /* 0x000fe200078ef80f */
[----:B----4-:R-:W0:Y:S02]  /*11640*/  LDS.128 R4, [R47+0x18000] ;  /* 0x018000002f047984 */ /* 0x010e240000000c00 */
[-C--:B0-----:R-:W-:Y:S02]  /*11650*/  F2FP.F16.E4M3.UNPACK_B R10, R5.reuse ;  /* 0x00000005ff0a723e */ /* 0x081fe400020006ff */
[----:B------:R-:W-:Y:S01]  /*11660*/  F2FP.F16.E4M3.UNPACK_B R20, R5.H1 ;  /* 0x00000005ff14723e */ /* 0x000fe200030006ff */
[--C-:B------:R-:W-:Y:S01]  /*11670*/  HADD2.F32 R5, -RZ, R11.reuse.H0_H0 ;  /* 0x2000000bff057230 */ /* 0x100fe20000004100 */
[-C--:B------:R-:W-:Y:S01]  /*11680*/  F2FP.F16.E4M3.UNPACK_B R30, R7.reuse ;  /* 0x00000007ff1e723e */ /* 0x080fe200020006ff */
[----:B------:R-:W-:Y:S01]  /*11690*/  HADD2.F32 R9, -RZ, R10.H0_H0 ;  /* 0x2000000aff097230 */ /* 0x000fe20000004100 */
[----:B------:R-:W-:Y:S01]  /*116a0*/  F2FP.F16.E4M3.UNPACK_B R31, R7.H1 ;  /* 0x00000007ff1f723e */ /* 0x000fe200030006ff */
[----:B------:R-:W-:-:S02]  /*116b0*/  HADD2.F32 R11, -RZ, R11.H1_H1 ;  /* 0x3000000bff0b7230 */ /* 0x000fc40000004100 */
[C---:B------:R-:W-:Y:S01]  /*116c0*/  FMUL.FTZ R24, R5.reuse, R40 ;  /* 0x0000002805187220 */ /* 0x040fe20000410000 */
[----:B------:R-:W-:Y:S01]  /*116d0*/  FMUL.FTZ R39, R5, R32 ;  /* 0x0000002005277220 */ /* 0x000fe20000410000 */
[----:B------:R-:W-:Y:S02]  /*116e0*/  F2FP.F16.E4M3.UNPACK_B R29, R4.H1 ;  /* 0x00000004ff1d723e */ /* 0x000fe400030006ff */
[C---:B------:R-:W-:Y:S01]  /*116f0*/  FFMA.FTZ R5, R9.reuse, R32, -R24 ;  /* 0x0000002009057223 */ /* 0x040fe20000010818 */
[----:B------:R-:W-:Y:S01]  /*11700*/  FFMA.FTZ R9, R9, R40, R39 ;  /* 0x0000002809097223 */ /* 0x000fe20000010027 */
[----:B------:R-:W-:Y:S01]  /*11710*/  F2FP.F16.E4M3.UNPACK_B R39, R21.H1 ;  /* 0x00000015ff27723e */ /* 0x000fe200030006ff */
[----:B------:R-:W-:Y:S01]  /*11720*/  HADD2.F32 R24, -RZ, R14.H1_H1 ;  /* 0x3000000eff187230 */ /* 0x000fe20000004100 */
[----:B------:R-:W-:Y:S01]  /*11730*/  F2FP.F16.E4M3.UNPACK_B R21, R13.H1 ;  /* 0x0000000dff15723e */ /* 0x000fe200030006ff */
[----:B------:R-:W-:Y:S02]  /*11740*/  HADD2.F32 R14, -RZ, R10.H1_H1 ;  /* 0x3000000aff0e7230 */ /* 0x000fe40000004100 */
[----:B------:R-:W-:Y:S01]  /*11750*/  FMUL.FTZ R43, R11, R37 ;  /* 0x000000250b2b7220 */ /* 0x000fe20000410000 */
[----:B------:R-:W-:-:S02]  /*11760*/  HADD2.F32 R40, -RZ, R39.H0_H0 ;  /* 0x20000027ff287230 */ /* 0x000fc40000004100 */
[----:B------:R-:W-:Y:S01]  /*11770*/  FMUL.FTZ R42, R11, R24 ;  /* 0x000000180b2a7220 */ /* 0x000fe20000410000 */
[----:B------:R-:W-:Y:S01]  /*11780*/  HADD2.F32 R10, -RZ, R25.H0_H0 ;  /* 0x20000019ff0a7230 */ /* 0x000fe20000004100 */
[----:B------:R-:W-:Y:S01]  /*11790*/  F2FP.F16.E4M3.UNPACK_B R15, R4 ;  /* 0x00000004ff0f723e */ /* 0x000fe200020006ff */
[----:B------:R-:W-:Y:S01]  /*117a0*/  HADD2.F32 R32, -RZ, R21.H0_H0 ;  /* 0x20000015ff207230 */ /* 0x000fe20000004100 */
[----:B------:R-:W-:Y:S01]  /*117b0*/  F2FP.F16.E4M3.UNPACK_B R4, R6 ;  /* 0x00000006ff04723e */ /* 0x000fe200020006ff */
[--C-:B------:R-:W-:Y:S02]  /*117c0*/  HADD2.F32 R13, -RZ, R20.reuse.H0_H0 ;  /* 0x20000014ff0d7230 */ /* 0x100fe40000004100 */
[C---:B------:R-:W-:Y:S01]  /*117d0*/  FMUL.FTZ R44, R10.reuse, R40 ;  /* 0x000000280a2c7220 */ /* 0x040fe20000410000 */
[----:B------:R-:W-:Y:S02]  /*117e0*/  HADD2.F32 R39, -RZ, R39.H1_H1 ;  /* 0x30000027ff277230 */ /* 0x000fe40000004100 */
[----:B------:R-:W-:Y:S01]  /*117f0*/  FMUL.FTZ R45, R10, R32 ;  /* 0x000000200a2d7220 */ /* 0x000fe20000410000 */
[C---:B------:R-:W-:Y:S01]  /*11800*/  FFMA.FTZ R10, R14.reuse, R24, -R43 ;  /* 0x000000180e0a7223 */ /* 0x040fe2000001082b */
[----:B------:R-:W-:Y:S01]  /*11810*/  FFMA.FTZ R14, R14, R37, R42 ;  /* 0x000000250e0e7223 */ /* 0x000fe2000001002a */
[----:B------:R-:W-:Y:S01]  /*11820*/  F2FP.F16.E4M3.UNPACK_B R42, R41 ;  /* 0x00000029ff2a723e */ /* 0x000fe200020006ff */
[----:B------:R-:W-:-:S02]  /*11830*/  HADD2.F32 R24, -RZ, R20.H1_H1 ;  /* 0x30000014ff187230 */ /* 0x000fc40000004100 */
[C---:B------:R-:W-:Y:S01]  /*11840*/  FFMA.FTZ R11, R13.reuse, R32, -R44 ;  /* 0x000000200d0b7223 */ /* 0x040fe2000001082c */
[----:B------:R-:W-:Y:S01]  /*11850*/  HADD2.F32 R20, -RZ, R25.H1_H1 ;  /* 0x30000019ff147230 */ /* 0x000fe20000004100 */
[----:B------:R-:W-:Y:S01]  /*11860*/  F2FP.F16.E4M3.UNPACK_B R32, R38 ;  /* 0x00000026ff20723e */ /* 0x000fe200020006ff */
[----:B------:R-:W-:Y:S02]  /*11870*/  HADD2.F32 R37, -RZ, R21.H1_H1 ;  /* 0x30000015ff257230 */ /* 0x000fe40000004100 */
[----:B------:R-:W-:Y:S01]  /*11880*/  FFMA.FTZ R13, R13, R40, R45 ;  /* 0x000000280d0d7223 */ /* 0x000fe2000001002d */
[----:B------:R-:W-:Y:S02]  /*11890*/  HADD2.F32 R44, -RZ, R42.H0_H0 ;  /* 0x2000002aff2c7230 */ /* 0x000fe40000004100 */
[C---:B------:R-:W-:Y:S01]  /*118a0*/  FMUL.FTZ R43, R20.reuse, R39 ;  /* 0x00000027142b7220 */ /* 0x040fe20000410000 */
[----:B------:R-:W-:Y:S02]  /*118b0*/  HADD2.F32 R21, -RZ, R33.H0_H0 ;  /* 0x20000021ff157230 */ /* 0x000fe40000004100 */
[----:B------:R-:W-:Y:S01]  /*118c0*/  FMUL.FTZ R46, R20, R37 ;  /* 0x00000025142e7220 */ /* 0x000fe20000410000 */
[----:B------:R-:W-:Y:S01]  /*118d0*/  HADD2.F32 R40, -RZ, R32.H0_H0 ;  /* 0x20000020ff287230 */ /* 0x000fe20000004100 */
[----:B------:R-:W-:Y:S01]  /*118e0*/  F2FP.F16.E4M3.UNPACK_B R41, R41.H1 ;  /* 0x00000029ff29723e */ /* 0x000fe200030006ff */
[----:B------:R-:W-:-:S02]  /*118f0*/  HADD2.F32 R25, -RZ, R30.H0_H0 ;  /* 0x2000001eff197230 */ /* 0x000fc40000004100 */
[C---:B------:R-:W-:Y:S01]  /*11900*/  FMUL.FTZ R48, R21.reuse, R44 ;  /* 0x0000002c15307220 */ /* 0x040fe20000410000 */
[C---:B------:R-:W-:Y:S01]  /*11910*/  FFMA.FTZ R20, R24.reuse, R37, -R43 ;  /* 0x0000002518147223 */ /* 0x040fe2000001082b */
[----:B------:R-:W-:Y:S01]  /*11920*/  F2FP.F16.E4M3.UNPACK_B R38, R38.H1 ;  /* 0x00000026ff26723e */ /* 0x000fe200030006ff */
[----:B------:R-:W-:Y:S01]  /*11930*/  FFMA.FTZ R24, R24, R39, R46 ;  /* 0x0000002718187223 */ /* 0x000fe2000001002e */
[----:B------:R-:W-:Y:S02]  /*11940*/  HADD2.F32 R39, -RZ, R32.H1_H1 ;  /* 0x30000020ff277230 */ /* 0x000fe40000004100 */
[-C--:B------:R-:W-:Y:S01]  /*11950*/  FMUL.FTZ R45, R21, R40.reuse ;  /* 0x00000028152d7220 */ /* 0x080fe20000410000 */
[----:B------:R-:W-:Y:S02]  /*11960*/  HADD2.F32 R43, -RZ, R42.H1_H1 ;  /* 0x3000002aff2b7230 */ /* 0x000fe40000004100 */
[----:B------:R-:W-:Y:S01]  /*11970*/  FFMA.FTZ R21, R25, R40, -R48 ;  /* 0x0000002819157223 */ /* 0x000fe20000010830 */
[----:B------:R-:W-:-:S02]  /*11980*/  HADD2.F32 R32, -RZ, R30.H1_H1 ;  /* 0x3000001eff207230 */ /* 0x000fc40000004100 */
[----:B------:R-:W-:Y:S01]  /*11990*/  FFMA.FTZ R25, R25, R44, R45 ;  /* 0x0000002c19197223 */ /* 0x000fe2000001002d */
[----:B------:R-:W-:Y:S01]  /*119a0*/  HADD2.F32 R30, -RZ, R33.H1_H1 ;  /* 0x30000021ff1e7230 */ /* 0x000fe20000004100 */
[----:B------:R-:W-:Y:S01]  /*119b0*/  F2FP.F16.E4M3.UNPACK_B R7, R6.H1 ;  /* 0x00000006ff07723e */ /* 0x000fe200030006ff */
[----:B------:R-:W-:Y:S01]  /*119c0*/  HADD2.F32 R42, -RZ, R41.H0_H0 ;  /* 0x20000029ff2a7230 */ /* 0x000fe20000004100 */
[----:B------:R-:W-:Y:S01]  /*119d0*/  F2FP.F16.E4M3.UNPACK_B R6, R26 ;  /* 0x0000001aff06723e */ /* 0x000fe200020006ff */
[----:B------:R-:W-:Y:S02]  /*119e0*/  HADD2.F32 R37, -RZ, R35.H0_H0 ;  /* 0x20000023ff257230 */ /* 0x000fe40000004100 */
[C---:B------:R-:W-:Y:S01]  /*119f0*/  FMUL.FTZ R45, R30.reuse, R43 ;  /* 0x0000002b1e2d7220 */ /* 0x040fe20000410000 */
[----:B------:R-:W-:Y:S02]  /*11a00*/  HADD2.F32 R40, -RZ, R38.H0_H0 ;  /* 0x20000026ff287230 */ /* 0x000fe40000004100 */
[----:B------:R-:W-:Y:S01]  /*11a10*/  FMUL.FTZ R44, R30, R39 ;  /* 0x000000271e2c7220 */ /* 0x000fe20000410000 */
[----:B------:R-:W-:-:S02]  /*11a20*/  HADD2.F32 R33, -RZ, R31.H0_H0 ;  /* 0x2000001fff217230 */ /* 0x000fc40000004100 */
[C---:B------:R-:W-:Y:S01]  /*11a30*/  FMUL.FTZ R46, R37.reuse, R42 ;  /* 0x0000002a252e7220 */ /* 0x040fe20000410000 */
[C---:B------:R-:W-:Y:S01]  /*11a40*/  FFMA.FTZ R30, R32.reuse, R39, -R45 ;  /* 0x00000027201e7223 */ /* 0x040fe2000001082d */
[----:B------:R-:W-:Y:S01]  /*11a50*/  FMUL.FTZ R37, R37, R40 ;  /* 0x0000002825257220 */ /* 0x000fe20000410000 */
[----:B------:R-:W-:Y:S01]  /*11a60*/  F2FP.F16.E4M3.UNPACK_B R39, R28.H1 ;  /* 0x0000001cff27723e */ /* 0x000fe200030006ff */
[----:B------:R-:W-:Y:S01]  /*11a70*/  FFMA.FTZ R32, R32, R43, R44 ;  /* 0x0000002b20207223 */ /* 0x000fe2000001002c */
[C---:B------:R-:W-:Y:S01]  /*11a80*/  FFMA.FTZ R43, R33.reuse, R40, -R46 ;  /* 0x00000028212b7223 */ /* 0x040fe2000001082e */
[----:B------:R-:W-:Y:S01]  /*11a90*/  FFMA.FTZ R45, R33, R42, R37 ;  /* 0x0000002a212d7223 */ /* 0x000fe20000010025 */
[----:B------:R-:W-:Y:S01]  /*11aa0*/  HADD2.F32 R42, -RZ, R38.H1_H1 ;  /* 0x30000026ff2a7230 */ /* 0x000fe20000004100 */
[----:B------:R-:W-:Y:S01]  /*11ab0*/  F2FP.F16.E4M3.UNPACK_B R38, R12.H1 ;  /* 0x0000000cff26723e */ /* 0x000fe200030006ff */
[----:B------:R-:W-:Y:S01]  /*11ac0*/  HADD2.F32 R37, -RZ, R35.H1_H1 ;  /* 0x30000023ff257230 */ /* 0x000fe20000004100 */
[----:B------:R-:W-:Y:S01]  /*11ad0*/  F2FP.F16.E4M3.UNPACK_B R26, R26.H1 ;  /* 0x0000001aff1a723e */ /* 0x000fe200030006ff */
[----:B------:R-:W-:Y:S01]  /*11ae0*/  HADD2.F32 R44, -RZ, R39.H0_H0 ;  /* 0x20000027ff2c7230 */ /* 0x000fe20000004100 */
[----:B------:R-:W-:Y:S01]  /*11af0*/  F2FP.SATFINITE.E4M3.F32.PACK_AB_MERGE_C R11, R20, R11, RZ ;  /* 0x0000000b140b723e */ /* 0x000fe200048070ff */
[----:B------:R-:W-:Y:S01]  /*11b00*/  HADD2.F32 R35, -RZ, R34.H0_H0 ;  /* 0x20000022ff237230 */ /* 0x000fe20000004100 */
[----:B------:R-:W-:Y:S01]  /*11b10*/  F2FP.SATFINITE.E4M3.F32.PACK_AB_MERGE_C R13, R24, R13, RZ ;  /* 0x0000000d180d723e */ /* 0x000fe200048070ff */
[----:B------:R-:W-:Y:S01]  /*11b20*/  HADD2.F32 R40, -RZ, R38.H0_H0 ;  /* 0x20000026ff287230 */ /* 0x000fe20000004100 */
[----:B------:R-:W-:Y:S01]  /*11b30*/  F2FP.SATFINITE.E4M3.F32.PACK_AB_MERGE_C R5, R10, R5, R11 ;  /* 0x000000050a05723e */ /* 0x000fe2000480700b */
[----:B------:R-:W-:-:S02]  /*11b40*/  HADD2.F32 R46, -RZ, R41.H1_H1 ;  /* 0x30000029ff2e7230 */ /* 0x000fc40000004100 */
[C---:B------:R-:W-:Y:S01]  /*11b50*/  FMUL.FTZ R48, R35.reuse, R44 ;  /* 0x0000002c23307220 */ /* 0x040fe20000410000 */
[----:B------:R-:W-:Y:S02]  /*11b60*/  HADD2.F32 R33, -RZ, R31.H1_H1 ;  /* 0x3000001fff217230 */ /* 0x000fe40000004100 */
[----:B------:R-:W-:Y:S01]  /*11b70*/  FMUL.FTZ R35, R35, R40 ;  /* 0x0000002823237220 */ /* 0x000fe20000410000 */
[----:B------:R-:W-:Y:S02]  /*11b80*/  HADD2.F32 R31, -RZ, R29.H0_H0 ;  /* 0x2000001dff1f7230 */ /* 0x000fe40000004100 */
[C---:B------:R-:W-:Y:S01]  /*11b90*/  FMUL.FTZ R50, R37.reuse, R46 ;  /* 0x0000002e25327220 */ /* 0x040fe20000410000 */
[----:B------:R-:W-:Y:S02]  /*11ba0*/  HADD2.F32 R39, -RZ, R39.H1_H1 ;  /* 0x30000027ff277230 */ /* 0x000fe40000004100 */
[----:B------:R-:W-:Y:S01]  /*11bb0*/  FMUL.FTZ R37, R37, R42 ;  /* 0x0000002a25257220 */ /* 0x000fe20000410000 */
[----:B------:R-:W-:-:S02]  /*11bc0*/  HADD2.F32 R34, -RZ, R34.H1_H1 ;  /* 0x30000022ff227230 */ /* 0x000fc40000004100 */
[C---:B------:R-:W-:Y:S01]  /*11bd0*/  FFMA.FTZ R48, R31.reuse, R40, -R48 ;  /* 0x000000281f307223 */ /* 0x040fe20000010830 */
[----:B------:R-:W-:Y:S02]  /*11be0*/  HADD2.F32 R38, -RZ, R38.H1_H1 ;  /* 0x30000026ff267230 */ /* 0x000fe40000004100 */
[----:B------:R-:W-:Y:S01]  /*11bf0*/  FFMA.FTZ R44, R31, R44, R35 ;  /* 0x0000002c1f2c7223 */ /* 0x000fe20000010023 */
[----:B------:R-:W-:Y:S01]  /*11c00*/  F2FP.F16.E4M3.UNPACK_B R31, R12 ;  /* 0x0000000cff1f723e */ /* 0x000fe200020006ff */
[C---:B------:R-:W-:Y:S01]  /*11c10*/  FFMA.FTZ R50, R33.reuse, R42, -R50 ;  /* 0x0000002a21327223 */ /* 0x040fe20000010832 */
        /* <DEDUP_REMOVED lines=10> */
[----:B------:R-:W-:Y:S01]  /*11cc0*/  F2FP.SATFINITE.E4M3.F32.PACK_AB_MERGE_C R45, R46, R45, RZ ;  /* 0x0000002d2e2d723e */ /* 0x000fe200048070ff */
[----:B------:R-:W-:Y:S01]  /*11cd0*/  HADD2.F32 R29, -RZ, R31.H0_H0 ;  /* 0x2000001fff1d7230 */ /* 0x000fe20000004100 */
[----:B------:R-:W-:Y:S01]  /*11ce0*/  F2FP.SATFINITE.E4M3.F32.PACK_AB_MERGE_C R9, R14, R9, R13 ;  /* 0x000000090e09723e */ /* 0x000fe2000480700d */
[----:B------:R-:W-:Y:S02]  /*11cf0*/  HADD2.F32 R34, -RZ, R33.H1_H1 ;  /* 0x30000021ff227230 */ /* 0x000fe40000004100 */
[----:B------:R-:W-:Y:S01]  /*11d00*/  FMUL.FTZ R37, R28, R35 ;  /* 0x000000231c257220 */ /* 0x000fe20000410000 */
[----:B------:R-:W-:-:S02]  /*11d10*/  HADD2.F32 R27, -RZ, R27.H1_H1 ;  /* 0x3000001bff1b7230 */ /* 0x000fc40000004100 */
[-C--:B------:R-:W-:Y:S01]  /*11d20*/  FMUL.FTZ R33, R28, R29.reuse ;  /* 0x0000001d1c217220 */ /* 0x080fe20000410000 */
[----:B------:R-:W-:Y:S02]  /*11d30*/  HADD2.F32 R28, -RZ, R31.H1_H1 ;  /* 0x3000001fff1c7230 */ /* 0x000fe40000004100 */
[C---:B------:R-:W-:Y:S01]  /*11d40*/  FFMA.FTZ R37, R12.reuse, R29, -R37 ;  /* 0x0000001d0c257223 */ /* 0x040fe20000010825 */
[----:B------:R-:W-:Y:S01]  /*11d50*/  HADD2.F32 R15, -RZ, R15.H1_H1 ;  /* 0x3000000fff0f7230 */ /* 0x000fe20000004100 */
[----:B------:R-:W-:Y:S01]  /*11d60*/  F2FP.F16.E4M3.UNPACK_B R29, R8.H1 ;  /* 0x00000008ff1d723e */ /* 0x000fe200030006ff */
[----:B------:R-:W-:Y:S01]  /*11d70*/  FFMA.FTZ R33, R12, R35, R33 ;  /* 0x000000230c217223 */ /* 0x000fe20000010021 */
[C---:B------:R-:W-:Y:S01]  /*11d80*/  FMUL.FTZ R38, R27.reuse, R34 ;  /* 0x000000221b267220 */ /* 0x040fe20000410000 */
[----:B------:R-:W-:Y:S01]  /*11d90*/  F2FP.F16.E4M3.UNPACK_B R12, R3.H1 ;  /* 0x00000003ff0c723e */ /* 0x000fe200030006ff */
[----:B------:R-:W-:Y:S01]  /*11da0*/  FMUL.FTZ R35, R27, R28 ;  /* 0x0000001c1b237220 */ /* 0x000fe20000410000 */
[----:B------:R-:W-:-:S02]  /*11db0*/  HADD2.F32 R31, -RZ, R29.H0_H0 ;  /* 0x2000001dff1f7230 */ /* 0x000fc40000004100 */
[C---:B------:R-:W-:Y:S01]  /*11dc0*/  FFMA.FTZ R38, R15.reuse, R28, -R38 ;  /* 0x0000001c0f267223 */ /* 0x040fe20000010826 */
[----:B------:R-:W-:Y:S02]  /*11dd0*/  HADD2.F32 R27, -RZ, R26.H0_H0 ;  /* 0x2000001aff1b7230 */ /* 0x000fe40000004100 */
        /* <DEDUP_REMOVED lines=8> */
[----:B------:R-:W-:Y:S01]  /*11e60*/  F2FP.SATFINITE.E4M3.F32.PACK_AB_MERGE_C R11, R32, R25, R45 ;  /* 0x00000019200b723e */ /* 0x000fe2000480702d */
[----:B------:R-:W-:-:S02]  /*11e70*/  HADD2.F32 R26, -RZ, R26.H1_H1 ;  /* 0x3000001aff1a7230 */ /* 0x000fc40000004100 */
[C---:B------:R-:W-:Y:S01]  /*11e80*/  FFMA.FTZ R35, R12.reuse, R15, -R35 ;  /* 0x0000000f0c237223 */ /* 0x040fe20000010823 */
[----:B------:R-:W-:Y:S02]  /*11e90*/  HADD2.F32 R7, -RZ, R7.H1_H1 ;  /* 0x30000007ff077230 */ /* 0x000fe40000004100 */
[----:B------:R-:W-:Y:S01]  /*11ea0*/  FFMA.FTZ R31, R12, R31, R27 ;  /* 0x0000001f0c1f7223 */ /* 0x000fe2000001001b */
[----:B------:R-:W-:Y:S01]  /*11eb0*/  F2FP.F16.E4M3.UNPACK_B R12, R8 ;  /* 0x00000008ff0c723e */ /* 0x000fe200020006ff */
[CC--:B------:R-:W-:Y:S01]  /*11ec0*/  FMUL.FTZ R40, R26.reuse, R29.reuse ;  /* 0x0000001d1a287220 */ /* 0x0c0fe20000410000 */
[-C--:B------:R-:W-:Y:S01]  /*11ed0*/  FMUL.FTZ R26, R26, R28.reuse ;  /* 0x0000001c1a1a7220 */ /* 0x080fe20000410000 */
[----:B------:R-:W-:Y:S02]  /*11ee0*/  HADD2.F32 R8, -RZ, R3.H0_H0 ;  /* 0x20000003ff087230 */ /* 0x000fe40000004100 */
[C---:B------:R-:W-:Y:S01]  /*11ef0*/  FFMA.FTZ R40, R7.reuse, R28, -R40 ;  /* 0x0000001c07287223 */ /* 0x040fe20000010828 */
[----:B------:R-:W-:Y:S01]  /*11f00*/  FFMA.FTZ R42, R7, R29, R26 ;  /* 0x0000001d072a7223 */ /* 0x000fe2000001001a */
[----:B------:R-:W-:-:S02]  /*11f10*/  HADD2.F32 R26, -RZ, R12.H0_H0 ;  /* 0x2000000cff1a7230 */ /* 0x000fc40000004100 */
[----:B------:R-:W-:Y:S01]  /*11f20*/  HADD2.F32 R7, -RZ, R6.H0_H0 ;  /* 0x20000006ff077230 */ /* 0x000fe20000004100 */
[----:B------:R-:W-:Y:S01]  /*11f30*/  F2FP.SATFINITE.E4M3.F32.PACK_AB_MERGE_C R35, R40, R35, RZ ;  /* 0x000000232823723e */ /* 0x000fe200048070ff */
[----:B------:R-:W-:Y:S01]  /*11f40*/  HADD2.F32 R15, -RZ, R3.H1_H1 ;  /* 0x30000003ff0f7230 */ /* 0x000fe20000004100 */
[----:B------:R-:W-:Y:S01]  /*11f50*/  F2FP.SATFINITE.E4M3.F32.PACK_AB_MERGE_C R31, R42, R31, RZ ;  /* 0x0000001f2a1f723e */ /* 0x000fe200048070ff */
[----:B------:R-:W-:Y:S02]  /*11f60*/  HADD2.F32 R27, -RZ, R12.H1_H1 ;  /* 0x3000000cff1b7230 */ /* 0x000fe40000004100 */
[C---:B------:R-:W-:Y:S01]  /*11f70*/  FMUL.FTZ R12, R7.reuse, R26 ;  /* 0x0000001a070c7220 */ /* 0x040fe20000410000 */
[----:B------:R-:W-:Y:S02]  /*11f80*/  HADD2.F32 R6, -RZ, R6.H1_H1 ;  /* 0x30000006ff067230 */ /* 0x000fe40000004100 */
[----:B------:R-:W-:Y:S01]  /*11f90*/  FMUL.FTZ R7, R7, R8 ;  /* 0x0000000807077220 */ /* 0x000fe20000410000 */
[----:B------:R-:W-:-:S02]  /*11fa0*/  HADD2.F32 R3, -RZ, R4.H0_H0 ;  /* 0x20000004ff037230 */ /* 0x000fc40000004100 */
[----:B------:R-:W-:Y:S02]  /*11fb0*/  HADD2.F32 R4, -RZ, R4.H1_H1 ;  /* 0x30000004ff047230 */ /* 0x000fe40000004100 */
[C---:B------:R-:W-:Y:S01]  /*11fc0*/  FMUL.FTZ R29, R6.reuse, R27 ;  /* 0x0000001b061d7220 */ /* 0x040fe20000410000 */
        /* <DEDUP_REMOVED lines=11> */
[----:B------:R-:W-:Y:S02]  /*12080*/  F2FP.SATFINITE.E4M3.F32.PACK_AB_MERGE_C R8, R34, R33, R8 ;  /* 0x000000212208723e */ /* 0x000fe40004807008 */
[----:B------:R-:W-:Y:S01]  /*12090*/  F2FP.SATFINITE.E4M3.F32.PACK_AB_MERGE_C R10, R28, R3, R31 ;  /* 0x000000031c0a723e */ /* 0x000fe2000480701f */
[----:B------:R0:W-:Y:S04]  /*120a0*/  STS.128 [R47+0x18000], R4 ;  /* 0x018000042f007388 */ /* 0x0001e80000000c00 */
[----:B------:R0:W-:Y:S02]  /*120b0*/  STS.128 [R0+0x18000], R8 ;  /* 0x0180000800007388 */ /* 0x0001e40000000c00 */
.L_x_1527:
[----:B------:R-:W-:Y:S05]  /*120c0*/  BSYNC B0 ;  /* 0x0000000000007941 */ /* 0x000fea0003800000 */
.L_x_1499:
[----:B------:R-:W-:Y:S01]  /*120d0*/  @!PT LDS RZ, [RZ] ;  /* 0x00000000fffff984 */ /* 0x000fe20000000800 */
[----:B------:R-:W-:Y:S01]  /*120e0*/  @!PT LDS RZ, [RZ] ;  /* 0x00000000fffff984 */ /* 0x000fe20000000800 */
[----:B------:R-:W-:Y:S01]  /*120f0*/  @!PT LDS RZ, [RZ] ;  /* 0x00000000fffff984 */ /* 0x000fe20000000800 */
[----:B------:R-:W-:Y:S01]  /*12100*/  @!PT LDS RZ, [RZ] ;  /* 0x00000000fffff984 */ /* 0x000fe20000000800 */
[----:B------:R1:W-:Y:S06]  /*12110*/  MEMBAR.ALL.CTA ;  /* 0x0000000000007992 */ /* 0x0003ec0000008000 */
[----:B-1----:R-:W1:Y:S01]  /*12120*/  FENCE.VIEW.ASYNC.S ;  /* 0x00000000000073c6 */ /* 0x002e620000000000 */
[----:B------:R-:W-:Y:S05]  /*12130*/  WARPSYNC.ALL ;  /* 0x0000000000007948 */ /* 0x000fea0003800000 */
[----:B-1----:R-:W-:Y:S06]  /*12140*/  BAR.SYNC.DEFER_BLOCKING 0xd, 0x100 ;  /* 0x0344000000007b1d */ /* 0x002fec0000010000 */
.L_x_1497:
[----:B0-----:R-:W-:-:S05]  /*12150*/  IMAD.U32 R0, RZ, RZ, UR45 ;  /* 0x0000002dff007e24 */ /* 0x001fca000f8e00ff */
[----:B------:R-:W-:-:S13]  /*12160*/  ISETP.NE.AND P0, PT, R0, 0x3, PT ;  /* 0x000000030000780c */ /* 0x000fda0003f05270 */
[----:B------:R-:W-:Y:S05]  /*12170*/  @!P0 BRA `(.L_x_1544) ;  /* 0x0000000000048947 */ /* 0x000fea0003800000 */
[----:B------:R-:W-:Y:S01]  /*12180*/  BPT.TRAP 0x1 ;  /* 0x000000040000795c */ /* 0x000fe20000300000 */
.L_x_1544:
[----:B-----5:R-:W-:Y:S01]  /*12190*/  IMAD R13, R200, 0x8, R16 ;  /* 0x00000008c80d7824 */ /* 0x020fe200078e0210 */
[----:B------:R-:W-:-:S04]  /*121a0*/  SHF.L.U32 R0, R193, 0x1f, RZ ;  /* 0x0000001fc1007819 */ /* 0x000fc800000006ff */
[----:B------:R0:W0:Y:S01]  /*121b0*/  SYNCS.PHASECHK.TRANS64.TRYWAIT P2, [R13+URZ+0x28430], R0 ;  /* 0x028430000d0075a7 */ /* 0x000022000804017f */
[----:B------:R-:W-:Y:S05]  /*121c0*/  @!P0 BRA `(.L_x_1545) ;  /* 0x0000000000048947 */ /* 0x000fea0003800000 */
[----:B------:R-:W-:Y:S01]  /*121d0*/  BPT.TRAP 0x1 ;  /* 0x000000040000795c */ /* 0x000fe20000300000 */
.L_x_1545:
[----:B-12---:R-:W1:Y:S02]  /*121e0*/  S2R R3, SR_TID.X ;  /* 0x0000000000037919 */ /* 0x006e640000002100 */
[----:B-1----:R-:W-:-:S04]  /*121f0*/  LOP3.LUT R3, R3, 0x7f, RZ, 0xc0, !PT ;  /* 0x0000007f03037812 */ /* 0x002fc800078ec0ff */
[----:B------:R-:W-:Y:S01]  /*12200*/  ISETP.NE.AND P1, PT, R3, RZ, PT ;  /* 0x000000ff0300720c */ /* 0x000fe20003f25270 */
[----:B0-----:R-:W-:-:S12]  /*12210*/  @P2 BRA `(.L_x_1546) ;  /* 0x0000000000082947 */ /* 0x001fd80003800000 */
[----:B------:R-:W0:Y:S02]  /*12220*/  SYNCS.PHASECHK.TRANS64.TRYWAIT P2, [R13+URZ+0x28430], R0 ;  /* 0x028430000d0075a7 */ /* 0x000e24000804017f */
[----:B0-----:R-:W-:Y:S05]  /*12230*/  @!P2 BRA `(.L_x_1547) ;  /* 0x000001a40020a947 */ /* 0x001fea0003800000 */
.L_x_1546:
[----:B------:R-:W-:Y:S05]  /*12240*/  WARPSYNC.ALL ;  /* 0x0000000000007948 */ /* 0x000fea0003800000 */
[----:B0-----:R-:W-:Y:S01]  /*12250*/  VIADD R0, R16, 0x20000 ;  /* 0x0002000010007836 */ /* 0x001fe20000000000 */
[----:B------:R-:W-:Y:S01]  /*12260*/  R2UR UR12, R36 ;  /* 0x00000000240c72ca */ /* 0x000fe200000e0000 */
[----:B---34-:R-:W-:Y:S01]  /*12270*/  IMAD.MOV.U32 R7, RZ, RZ, 0x40000040 ;  /* 0x40000040ff077424 */ /* 0x018fe200078e00ff */
[----:B------:R-:W-:Y:S01]  /*12280*/  UMOV UR13, 0x40000040 ;  /* 0x40000040000d7882 */ /* 0x000fe20000000000 */
[----:B------:R-:W-:Y:S01]  /*12290*/  IMAD.MOV.U32 R9, RZ, RZ, 0x40000040 ;  /* 0x40000040ff097424 */ /* 0x000fe200078e00ff */
[----:B------:R-:W-:Y:S01]  /*122a0*/  SHF.R.U32.HI R0, RZ, 0x4, R0 ;  /* 0x00000004ff007819 */ /* 0x000fe20000011600 */
[----:B------:R-:W-:Y:S01]  /*122b0*/  UMOV UR9, 0x40000040 ;  /* 0x4000004000097882 */ /* 0x000fe20000000000 */
[----:B------:R-:W-:Y:S01]  /*122c0*/  UMOV UR5, 0x40000040 ;  /* 0x4000004000057882 */ /* 0x000fe20000000000 */
[----:B------:R-:W-:Y:S01]  /*122d0*/  UMOV UR17, 0x40000040 ;  /* 0x4000004000117882 */ /* 0x000fe20000000000 */
[----:B------:R-:W-:Y:S01]  /*122e0*/  LOP3.LUT R0, R0, 0x3fff, RZ, 0xc0, !PT ;  /* 0x00003fff00007812 */ /* 0x000fe200078ec0ff */
[----:B------:R-:W-:Y:S01]  /*122f0*/  UMOV UR21, 0x40000040 ;  /* 0x4000004000157882 */ /* 0x000fe20000000000 */
[----:B------:R-:W2:Y:S01]  /*12300*/  LDL.LU R12, [R1] ;  /* 0x00000000010c7983 */ /* 0x000ea20000300800 */
[----:B------:R-:W-:Y:S01]  /*12310*/  R2UR UR15, R7 ;  /* 0x00000000070f72ca */ /* 0x000fe200000e0000 */
[----:B------:R-:W-:Y:S01]  /*12320*/  WARPGROUP.ARRIVE ;  /* 0x00000000000079c5 */ /* 0x000fe20000000000 */
[----:B------:R-:W-:Y:S01]  /*12330*/  LOP3.LUT R4, R0, 0x10000, RZ, 0xfc, !PT ;  /* 0x0001000000047812 */ /* 0x000fe200078efcff */
[----:B------:R-:W-:Y:S01]  /*12340*/  ULOP3.LUT UR12, UR12, 0x10000, URZ, 0xfc, !UPT ;  /* 0x000100000c0c7892 */ /* 0x000fe2000f8efc3f */
[----:B------:R-:W-:Y:S01]  /*12350*/  R2UR UR11, R9 ;  /* 0x00000000090b72ca */ /* 0x000fe200000e0000 */
[----:B------:R-:W-:Y:S01]  /*12360*/  IMAD.MOV.U32 R9, RZ, RZ, 0x40000040 ;  /* 0x40000040ff097424 */ /* 0x000fe200078e00ff */
[----:B------:R-:W-:Y:S01]  /*12370*/  UMOV UR25, 0x40000040 ;  /* 0x4000004000197882 */ /* 0x000fe20000000000 */
[----:B------:R-:W-:Y:S01]  /*12380*/  IMAD R6, R200, 0x400, R4 ;  /* 0x00000400c8067824 */ /* 0x000fe200078e0204 */
[----:B------:R-:W-:Y:S01]  /*12390*/  UIADD3 UR8, UR12, 0x2, URZ ;  /* 0x000000020c087890 */ /* 0x000fe2000fffe03f */
[----:B------:R-:W-:Y:S01]  /*123a0*/  IMAD.MOV.U32 R7, RZ, RZ, 0x40000040 ;  /* 0x40000040ff077424 */ /* 0x000fe200078e00ff */
[----:B------:R-:W-:Y:S01]  /*123b0*/  R2UR UR7, R9 ;  /* 0x00000000090772ca */ /* 0x000fe200000e0000 */
[C---:B------:R-:W-:Y:S01]  /*123c0*/  VIADD R8, R6.reuse, 0x2 ;  /* 0x0000000206087836 */ /* 0x040fe20000000000 */
[----:B------:R-:W-:Y:S01]  /*123d0*/  R2UR UR14, R6 ;  /* 0x00000000060e72ca */ /* 0x000fe200000e0000 */
[----:B------:R-:W-:Y:S01]  /*123e0*/  UIADD3 UR4, UR12, 0x4, URZ ;  /* 0x000000040c047890 */ /* 0x000fe2000fffe03f */
[----:B------:R-:W-:Y:S01]  /*123f0*/  IMAD.MOV.U32 R9, RZ, RZ, 0x40000040 ;  /* 0x40000040ff097424 */ /* 0x000fe200078e00ff */
[----:B------:R-:W-:Y:S01]  /*12400*/  UIADD3 UR16, UR12, 0x6, URZ ;  /* 0x000000060c107890 */ /* 0x000fe2000fffe03f */
[----:B------:R-:W-:Y:S01]  /*12410*/  R2UR UR10, R8 ;  /* 0x00000000080a72ca */ /* 0x000fe200000e0000 */
[----:B------:R-:W-:Y:S01]  /*12420*/  VIADD R8, R6, 0x4 ;  /* 0x0000000406087836 */ /* 0x000fe20000000000 */
[----:B------:R-:W-:Y:S01]  /*12430*/  UIADD3 UR20, UR12, 0x400, URZ ;  /* 0x000004000c147890 */ /* 0x000fe2000fffe03f */
[----:B------:R-:W-:Y:S01]  /*12440*/  R2UR UR19, R9 ;  /* 0x00000000091372ca */ /* 0x000fe200000e0000 */
[----:B------:R-:W-:Y:S01]  /*12450*/  IMAD.MOV.U32 R9, RZ, RZ, 0x40000040 ;  /* 0x40000040ff097424 */ /* 0x000fe200078e00ff */
[----:B------:R-:W-:Y:S01]  /*12460*/  UIADD3 UR24, UR12, 0x402, URZ ;  /* 0x000004020c187890 */ /* 0x000fe2000fffe03f */
[----:B------:R-:W-:Y:S01]  /*12470*/  R2UR UR6, R8 ;  /* 0x00000000080672ca */ /* 0x000fe200000e0000 */
[----:B------:R-:W-:Y:S01]  /*12480*/  VIADD R8, R6, 0x6 ;  /* 0x0000000606087836 */ /* 0x000fe20000000000 */
[----:B------:R-:W-:-:S02]  /*12490*/  UIADD3 UR28, UR12, 0x404, URZ ;  /* 0x000004040c1c7890 */ /* 0x000fc4000fffe03f */
[----:B------:R-:W-:Y:S01]  /*124a0*/  QGMMA.64x64x32.F32.E4M3.E4M3 R24, gdesc[UR12], RZ, !UPT, gsb0 ;  /* 0x00e000000c1879f3 */ /* 0x000fe2000c0008ff */
[----:B------:R-:W-:Y:S01]  /*124b0*/  R2UR UR23, R9 ;  /* 0x00000000091772ca */ /* 0x000fe200000e0000 */
[----:B------:R-:W-:Y:S01]  /*124c0*/  IMAD.MOV.U32 R9, RZ, RZ, 0x40000040 ;  /* 0x40000040ff097424 */ /* 0x000fe200078e00ff */
[----:B------:R-:W-:Y:S01]  /*124d0*/  R2UR UR18, R8 ;  /* 0x00000000081272ca */ /* 0x000fe200000e0000 */
[----:B------:R-:W-:Y:S01]  /*124e0*/  VIADD R8, R6, 0x200 ;  /* 0x0000020006087836 */ /* 0x000fe20000000000 */
[----:B------:R-:W-:Y:S01]  /*124f0*/  UMOV UR29, 0x40000040 ;  /* 0x40000040001d7882 */ /* 0x000fe20000000000 */
[----:B------:R-:W-:Y:S01]  /*12500*/  R2UR UR35, R7 ;  /* 0x00000000072372ca */ /* 0x000fe200000e0000 */
[----:B------:R-:W-:Y:S01]  /*12510*/  UIADD3 UR32, UR12, 0x406, URZ ;  /* 0x000004060c207890 */ /* 0x000fe2000fffe03f */
[----:B------:R-:W-:Y:S01]  /*12520*/  R2UR UR27, R9 ;  /* 0x00000000091b72ca */ /* 0x000fe200000e0000 */
[----:B------:R-:W-:Y:S01]  /*12530*/  IMAD.MOV.U32 R9, RZ, RZ, 0x40000040 ;  /* 0x40000040ff097424 */ /* 0x000fe200078e00ff */
[----:B------:R-:W-:Y:S01]  /*12540*/  R2UR UR22, R8 ;  /* 0x00000000081672ca */ /* 0x000fe200000e0000 */
[----:B------:R-:W-:Y:S01]  /*12550*/  VIADD R8, R6, 0x202 ;  /* 0x0000020206087836 */ /* 0x000fe20000000000 */
[----:B------:R-:W0:Y:S01]  /*12560*/  LDC R205, c[0x0][0x448] ;  /* 0x00011200ffcd7b82 */ /* 0x000e220000000800 */
[----:B------:R-:W-:Y:S01]  /*12570*/  UMOV UR33, 0x40000040 ;  /* 0x4000004000217882 */ /* 0x000fe20000000000 */
[----:B------:R-:W-:Y:S01]  /*12580*/  R2UR UR31, R9 ;  /* 0x00000000091f72ca */ /* 0x000fe200000e0000 */
[----:B------:R-:W-:Y:S01]  /*12590*/  IMAD.IADD R0, R202, 0x1, R199 ;  /* 0x00000001ca007824 */ /* 0x000fe200078e02c7 */
[----:B------:R-:W-:Y:S01]  /*125a0*/  R2UR UR26, R8 ;  /* 0x00000000081a72ca */ /* 0x000fe200000e0000 */
[----:B------:R-:W-:Y:S01]  /*125b0*/  VIADD R8, R6, 0x204 ;  /* 0x0000020406087836 */ /* 0x000fe20000000000 */
[----:B------:R-:W-:Y:S01]  /*125c0*/  LEA R14, R164, 0xffffffc0, 0x6 ;  /* 0xffffffc0a40e7811 */ /* 0x000fe200078e30ff */
[----:B------:R-:W-:Y:S01]  /*125d0*/  VIADD R6, R6, 0x206 ;  /* 0x0000020606067836 */ /* 0x000fe20000000000 */
[----:B------:R-:W1:Y:S01]  /*125e0*/  LDC.64 R10, c[0x0][0x9e0] ;  /* 0x00027800ff0a7b82 */ /* 0x000e620000000a00 */
[----:B------:R-:W-:Y:S01]  /*125f0*/  IMAD.MOV.U32 R5, RZ, RZ, R0 ;  /* 0x000000ffff057224 */ /* 0x000fe200078e0000 */
[----:B------:R-:W-:-:S02]  /*12600*/  R2UR UR30, R8 ;  /* 0x00000000081e72ca */ /* 0x000fc400000e0000 */
[----:B------:R-:W-:Y:S02]  /*12610*/  R2UR UR34, R6 ;  /* 0x00000000062272ca */ /* 0x000fe400000e0000 */
[----:B0-----:R-:W-:-:S13]  /*12620*/  ISETP.NE.AND P2, PT, R205, 0x1, PT ;  /* 0x00000001cd00780c */ /* 0x001fda0003f45270 */
[----:B------:R-:W0:Y:S08]  /*12630*/  @P2 LDC R3, c[0x0][0x44c] ;  /* 0x00011300ff032b82 */ /* 0x000e300000000800 */
[----:B------:R-:W3:Y:S01]  /*12640*/  @P2 LDC R6, c[0x0][0x450] ;  /* 0x00011400ff062b82 */ /* 0x000ee20000000800 */
[----:B0-----:R-:W-:Y:S01]  /*12650*/  @P2 IMAD.HI.U32 R3, R0, R3, RZ ;  /* 0x0000000300032227 */ /* 0x001fe200078e00ff */
[----:B------:R-:W-:-:S02]  /*12660*/  WARPGROUP.DEPBAR.LE gsb0, 0x0 ;  /* 0x00008000000079c5 */ /* 0x000fc40000010000 */
[----:B------:R-:W-:Y:S01]  /*12670*/  WARPGROUP.ARRIVE ;  /* 0x00000000000079c5 */ /* 0x000fe20000000000 */
[----:B------:R-:W-:Y:S01]  /*12680*/  @!P1 VIADD R0, R13, 0x28440 ;  /* 0x000284400d009836 */ /* 0x000fe20000000000 */
[----:B---3--:R-:W-:Y:S01]  /*12690*/  @P2 SHF.R.U32.HI R5, RZ, R6, R3 ;  /* 0x00000006ff052219 */ /* 0x008fe20000011603 */
[----:B------:R-:W-:-:S03]  /*126a0*/  IMAD.MOV.U32 R3, RZ, RZ, -0x40 ;  /* 0xffffffc0ff037424 */ /* 0x000fc600078e00ff */
[----:B------:R-:W-:Y:S01]  /*126b0*/  QGMMA.64x64x32.F32.E4M3.E4M3 R24, gdesc[UR8], R24, gsb0 ;  /* 0x00e00000081879f3 */ /* 0x000fe20008000818 */
[----:B------:R-:W-:Y:S01]  /*126c0*/  @!P1 PRMT R0, RZ, 0x654, R0 ;  /* 0x00000654ff009816 */ /* 0x000fe20000000000 */
[----:B------:R-:W0:Y:S01]  /*126d0*/  SHFL.IDX PT, R58, R5, RZ, 0x1c1f ;  /* 0x001c1fff053a7589 */ /* 0x000e2200000e0000 */
[----:B------:R-:W-:-:S05]  /*126e0*/  IMAD R57, R164, R3, 0x40 ;  /* 0x00000040a4397424 */ /* 0x000fca00078e0203 */
[----:B------:R-:W-:Y:S01]  /*126f0*/  IADD3 R20, -R196, R197, R57 ;  /* 0x000000c5c4147210 */ /* 0x000fe20007ffe139 */
[----:B------:R-:W-:Y:S02]  /*12700*/  WARPGROUP.DEPBAR.LE gsb0, 0x0 ;  /* 0x00008000000079c5 */ /* 0x000fe40000010000 */
[----:B------:R-:W-:-:S06]  /*12710*/  WARPGROUP.ARRIVE ;  /* 0x00000000000079c5 */ /* 0x000fcc0000000000 */
[----:B------:R-:W-:Y:S01]  /*12720*/  QGMMA.64x64x32.F32.E4M3.E4M3 R24, gdesc[UR4], R24, gsb0 ;  /* 0x00e00000041879f3 */ /* 0x000fe20008000818 */
[----:B------:R-:W-:Y:S02]  /*12730*/  ULDC UR6, c[0x0][0x9dc] ;  /* 0x0002770000067ab9 */ /* 0x000fe40000000800 */
[----:B------:R-:W-:-:S05]  /*12740*/  IMAD.U32 R8, RZ, RZ, UR6 ;  /* 0x00000006ff087e24 */ /* 0x000fca000f8e00ff */
[----:B------:R-:W-:Y:S01]  /*12750*/  LOP3.LUT R6, RZ, R8, RZ, 0x33, !PT ;  /* 0x00000008ff067212 */ /* 0x000fe200078e33ff */
[----:B------:R-:W-:Y:S02]  /*12760*/  WARPGROUP.DEPBAR.LE gsb0, 0x0 ;  /* 0x00008000000079c5 */ /* 0x000fe40000010000 */
[----:B------:R-:W-:-:S06]  /*12770*/  WARPGROUP.ARRIVE ;  /* 0x00000000000079c5 */ /* 0x000fcc0000000000 */
[----:B------:R-:W-:Y:S01]  /*12780*/  QGMMA.64x64x32.F32.E4M3.E4M3 R24, gdesc[UR16], R24, gsb0 ;  /* 0x00e00000101879f3 */ /* 0x000fe20008000818 */
[----:B--2---:R-:W-:-:S04]  /*12790*/  LOP3.LUT R12, R12, 0xfffffff7, RZ, 0xc0, !PT ;  /* 0xfffffff70c0c7812 */ /* 0x004fc800078ec0ff */
[----:B------:R-:W-:Y:S02]  /*127a0*/  @P2 LOP3.LUT R12, R12, 0x8, RZ, 0xfc, !PT ;  /* 0x000000080c0c2812 */ /* 0x000fe400078efcff */
[----:B-1----:R-:W-:Y:S02]  /*127b0*/  ISETP.GE.AND P2, PT, R11, 0x1, PT ;  /* 0x000000010b00780c */ /* 0x002fe40003f46270 */
[----:B------:R-:W-:-:S11]  /*127c0*/  LOP3.LUT R12, R12, 0xfffffffb, RZ, 0xc0, !PT ;  /* 0xfffffffb0c0c7812 */ /* 0x000fd600078ec0ff */
[----:B------:R-:W-:-:S05]  /*127d0*/  @P2 LOP3.LUT R12, R12, 0x4, RZ, 0xfc, !PT ;  /* 0x000000040c0c2812 */ /* 0x000fca00078efcff */
[----:B------:R1:W-:Y:S01]  /*127e0*/  STL [R1], R12 ;  /* 0x0000000c01007387 */ /* 0x0003e20000100800 */
        /* <DEDUP_REMOVED lines=14> */
[----:B--2---:R-:W-:-:S04]  /*128d0*/  IADD3 R0, -R196, 0x1, R57 ;  /* 0x00000001c4007810 */ /* 0x004fc80007ffe139 */
[----:B------:R-:W-:-:S05]  /*128e0*/  IADD3 R3, -R195, R0, R197 ;  /* 0x00000000c3037210 */ /* 0x000fca0007ffe1c5 */
[C---:B------:R-:W-:Y:S02]  /*128f0*/  IMAD.IADD R59, R3.reuse, 0x1, R10 ;  /* 0x00000001033b7824 */ /* 0x040fe400078e020a */
[----:B------:R-:W-:-:S03]  /*12900*/  IMAD.IADD R56, R3, 0x1, R6 ;  /* 0x0000000103387824 */ /* 0x000fc600078e0206 */
[----:B0-----:R-:W-:Y:S01]  /*12910*/  VIADDMNMX R0, R58, R59, R20, PT ;  /* 0x0000003b3a007246 */ /* 0x001fe20003800114 */
[----:B-1----:R-:W-:Y:S01]  /*12920*/  IMAD.IADD R12, R56, 0x1, R58 ;  /* 0x00000001380c7824 */ /* 0x002fe200078e023a */
[----:B------:R-:W-:Y:S06]  /*12930*/  @!P2 BRA `(.L_x_1548) ;  /* 0x000000000050a947 */ /* 0x000fec0003800000 */
[----:B------:R-:W-:Y:S01]  /*12940*/  IADD3 R3, -R195, R197, R58 ;  /* 0x000000c5c3037210 */ /* 0x000fe20007ffe13a */
[----:B------:R-:W-:Y:S03]  /*12950*/  BSSY B0, `(.L_x_1549) ;  /* 0x000000e000007945 */ /* 0x000fe60003800000 */
        /* <DEDUP_REMOVED lines=9> */
.L_x_1550:
[----:B------:R-:W-:-:S13]  /*129f0*/  ISETP.NE.AND P2, PT, R11, 0x1, PT ;  /* 0x000000010b00780c */ /* 0x000fda0003f45270 */
[----:B------:R-:W0:Y:S02]  /*12a00*/  @P2 LDC.64 R6, c[0x0][0x9e8] ;  /* 0x00027a00ff062b82 */ /* 0x000e240000000a00 */
[----:B0-----:R-:W-:-:S05]  /*12a10*/  @P2 IMAD.HI.U32 R6, R3, R6, RZ ;  /* 0x0000000603062227 */ /* 0x001fca00078e00ff */
[----:B------:R-:W-:-:S07]  /*12a20*/  @P2 SHF.R.U32.HI R3, RZ, R7, R6 ;  /* 0x00000007ff032219 */ /* 0x000fce0000011606 */
.L_x_1551:
[----:B------:R-:W-:Y:S05]  /*12a30*/  BSYNC B0 ;  /* 0x0000000000007941 */ /* 0x000fea0003800000 */
.L_x_1549:
[----:B------:R-:W-:-:S04]  /*12a40*/  IMAD R3, R3, R11, -R14 ;  /* 0x0000000b03037224 */ /* 0x000fc800078e0a0e */
[----:B------:R-:W-:-:S05]  /*12a50*/  IMAD.IADD R3, R3, 0x1, -R196 ;  /* 0x0000000103037824 */ /* 0x000fca00078e0ac4 */
[----:B------:R-:W-:Y:S02]  /*12a60*/  VIMNMX R12, R12, R3, !PT ;  /* 0x000000030c0c7248 */ /* 0x000fe40007fe0100 */
[----:B------:R-:W-:-:S07]  /*12a70*/  VIADDMNMX R0, R3, R11, R0, PT ;  /* 0x0000000b03007246 */ /* 0x000fce0003800100 */
.L_x_1548:
[C---:B------:R-:W-:Y:S01]  /*12a80*/  ISETP.GE.AND P2, PT, R57.reuse, 0x2, PT ;  /* 0x000000023900780c */ /* 0x040fe20003f46270 */
[----:B------:R-:W0:Y:S01]  /*12a90*/  SHFL.IDX PT, R6, R5, 0x1, 0x1c1f ;  /* 0x003c1f0005067f89 */ /* 0x000e2200000e0000 */
[C---:B------:R-:W-:Y:S02]  /*12aa0*/  ISETP.GE.AND P6, PT, R57.reuse, 0x9, PT ;  /* 0x000000093900780c */ /* 0x040fe40003fc6270 */
[----:B------:R-:W-:Y:S02]  /*12ab0*/  ISETP.GT.AND P3, PT, R12, 0x1, !P2 ;  /* 0x000000010c00780c */ /* 0x000fe40005764270 */
[C---:B------:R-:W-:Y:S02]  /*12ac0*/  ISETP.GE.AND P4, PT, R57.reuse, 0xa, PT ;  /* 0x0000000a3900780c */ /* 0x040fe40003f86270 */
[----:B------:R-:W-:Y:S02]  /*12ad0*/  ISETP.LT.OR P3, PT, R0, 0x2, P3 ;  /* 0x000000020000780c */ /* 0x000fe40001f61670 */
[----:B------:R-:W-:-:S02]  /*12ae0*/  ISETP.GE.AND P5, PT, R57, 0x1, PT ;  /* 0x000000013900780c */ /* 0x000fc40003fa6270 */
[----:B------:R-:W-:Y:S02]  /*12af0*/  FSEL R69, R25, -INF , !P3 ;  /* 0xff80000019457808 */ /* 0x000fe40005800000 */
[----:B------:R-:W-:-:S04]  /*12b00*/  ISETP.GT.AND P3, PT, R12, 0x8, !P6 ;  /* 0x000000080c00780c */ /* 0x000fc80007764270 */
[----:B------:R-:W-:-:S04]  /*12b10*/  ISETP.LT.OR P3, PT, R0, 0x9, P3 ;  /* 0x000000090000780c */ /* 0x000fc80001f61670 */
        /* <DEDUP_REMOVED lines=24> */
[----:B------:R-:W-:Y:S02]  /*12ca0*/  ISETP.GE.AND P4, PT, R57, 0x21, PT ;  /* 0x000000213900780c */ /* 0x000fe40003f86270 */
        /* <DEDUP_REMOVED lines=28> */
[----:B------:R-:W-:-:S04]  /*12e70*/  ISETP.LT.OR P3, PT, R0, 0x32, P3 ;  /* 0x000000320000780c */ /* 0x000fc80001f61670 */
[----:B------:R-:W-:Y:S02]  /*12e80*/  FSEL R49, R49, -INF , !P3 ;  /* 0xff80000031317808 */ /* 0x000fe40005800000 */
[----:B------:R-:W-:-:S04]  /*12e90*/  ISETP.GE.AND P3, PT, R57, 0x39, PT ;  /* 0x000000393900780c */ /* 0x000fc80003f66270 */
[----:B------:R-:W-:-:S04]  /*12ea0*/  ISETP.GT.AND P4, PT, R12, 0x38, !P3 ;  /* 0x000000380c00780c */ /* 0x000fc80005f84270 */
[----:B------:R-:W-:-:S04]  /*12eb0*/  ISETP.LT.OR P4, PT, R0, 0x39, P4 ;  /* 0x000000390000780c */ /* 0x000fc80002781670 */
[----:B------:R-:W-:Y:S02]  /*12ec0*/  FSEL R25, R52, -INF , !P4 ;  /* 0xff80000034197808 */ /* 0x000fe40006000000 */
[----:B------:R-:W-:-:S04]  /*12ed0*/  ISETP.GT.AND P4, PT, R12, RZ, !P5 ;  /* 0x000000ff0c00720c */ /* 0x000fc80006f84270 */
[----:B------:R-:W-:-:S04]  /*12ee0*/  ISETP.LT.OR P4, PT, R0, 0x1, P4 ;  /* 0x000000010000780c */ /* 0x000fc80002781670 */
[----:B------:R-:W-:Y:S02]  /*12ef0*/  FSEL R71, R24, -INF , !P4 ;  /* 0xff80000018477808 */ /* 0x000fe40006000000 */
[----:B------:R-:W-:-:S04]  /*12f00*/  ISETP.GE.AND P4, PT, R57, 0x3a, PT ;  /* 0x0000003a3900780c */ /* 0x000fc80003f86270 */
[----:B------:R-:W-:Y:S02]  /*12f10*/  P2R R24, PR, RZ, 0x10 ;  /* 0x00000010ff187803 */ /* 0x000fe40000000000 */
[----:B------:R-:W-:Y:S01]  /*12f20*/  ISETP.GT.AND P4, PT, R12, 0x39, !P4 ;  /* 0x000000390c00780c */ /* 0x000fe20006784270 */
[----:B0-----:R-:W-:-:S03]  /*12f30*/  IMAD.IADD R12, R56, 0x1, R6 ;  /* 0x00000001380c7824 */ /* 0x001fc600078e0206 */
[----:B------:R-:W-:Y:S02]  /*12f40*/  ISETP.LT.OR P4, PT, R0, 0x3a, P4 ;  /* 0x0000003a0000780c */ /* 0x000fe40002781670 */
[----:B------:R-:W-:Y:S02]  /*12f50*/  VIADDMNMX R0, R6, R59, R20, PT ;  /* 0x0000003b06007246 */ /* 0x000fe40003800114 */
[----:B------:R-:W-:Y:S02]  /*12f60*/  FSEL R53, R53, -INF , !P4 ;  /* 0xff80000035357808 */ /* 0x000fe40006000000 */
[----:B------:R-:W-:-:S13]  /*12f70*/  ISETP.GE.AND P4, PT, R11, 0x1, PT ;  /* 0x000000010b00780c */ /* 0x000fda0003f86270 */
[----:B------:R-:W-:Y:S05]  /*12f80*/  @!P4 BRA `(.L_x_1552) ;  /* 0x000000000050c947 */ /* 0x000fea0003800000 */
        /* <DEDUP_REMOVED lines=11> */
.L_x_1554:
[----:B------:R-:W-:-:S13]  /*13040*/  ISETP.NE.AND P4, PT, R11, 0x1, PT ;  /* 0x000000010b00780c */ /* 0x000fda0003f85270 */
[----:B------:R-:W0:Y:S02]  /*13050*/  @P4 LDC.64 R6, c[0x0][0x9e8] ;  /* 0x00027a00ff064b82 */ /* 0x000e240000000a00 */
[----:B0-----:R-:W-:-:S05]  /*13060*/  @P4 IMAD.HI.U32 R6, R5, R6, RZ ;  /* 0x0000000605064227 */ /* 0x001fca00078e00ff */
[----:B------:R-:W-:-:S07]  /*13070*/  @P4 SHF.R.U32.HI R5, RZ, R7, R6 ;  /* 0x00000007ff054219 */ /* 0x000fce0000011606 */
.L_x_1555:
[----:B------:R-:W-:Y:S05]  /*13080*/  BSYNC B0 ;  /* 0x0000000000007941 */ /* 0x000fea0003800000 */
.L_x_1553:
[----:B------:R-:W-:-:S04]  /*13090*/  IMAD R5, R5, R11, -R14 ;  /* 0x0000000b05057224 */ /* 0x000fc800078e0a0e */
[----:B------:R-:W-:-:S05]  /*130a0*/  IMAD.IADD R5, R5, 0x1, -R196 ;  /* 0x0000000105057824 */ /* 0x000fca00078e0ac4 */
[----:B------:R-:W-:Y:S02]  /*130b0*/  VIMNMX R12, R12, R5, !PT ;  /* 0x000000050c0c7248 */ /* 0x000fe40007fe0100 */
[----:B------:R-:W-:-:S07]  /*130c0*/  VIADDMNMX R0, R5, R11, R0, PT ;  /* 0x0000000b05007246 */ /* 0x000fce0003800100 */
.L_x_1552:
[----:B------:R-:W-:Y:S02]  /*130d0*/  ISETP.GT.AND P2, PT, R12, 0x1, !P2 ;  /* 0x000000010c00780c */ /* 0x000fe40005744270 */
[----:B------:R-:W-:Y:S02]  /*130e0*/  FMNMX.FTZ R6, R71, R69, !PT ;  /* 0x0000004547067209 */ /* 0x000fe40007810000 */
[----:B------:R-:W-:Y:S02]  /*130f0*/  ISETP.LT.OR P2, PT, R0, 0x2, P2 ;  /* 0x000000020000780c */ /* 0x000fe40001741670 */
        /* <DEDUP_REMOVED lines=21> */
[----:B------:R-:W-:Y:S02]  /*13250*/  FMNMX.FTZ R6, R45, R6, !PT ;  /* 0x000000062d067209 */ /* 0x000fe40007810000 */
[----:B------:R-:W-:Y:S02]  /*13260*/  FSEL R35, R35, -INF , !P2 ;  /* 0xff80000023237808 */ /* 0x000fe40005000000 */
[----:B------:R-:W-:Y:S02]  /*13270*/  ISETP.NE.AND P2, PT, R58, RZ, PT ;  /* 0x000000ff3a00720c */ /* 0x000fe40003f45270 */
[----:B------:R-:W-:Y:S02]  /*13280*/  FMNMX.FTZ R6, R21, R6, !PT ;  /* 0x0000000615067209 */ /* 0x000fe40007810000 */
[----:B------:R-:W-:Y:S02]  /*13290*/  ISETP.GT.AND P2, PT, R12, 0x18, !P2 ;  /* 0x000000180c00780c */ /* 0x000fe40005744270 */
[----:B------:R-:W-:-:S02]  /*132a0*/  FMNMX.FTZ R6, R49, R6, !PT ;  /* 0x0000000631067209 */ /* 0x000fc40007810000 */
[----:B------:R-:W-:Y:S02]  /*132b0*/  ISETP.LT.OR P2, PT, R0, 0x19, P2 ;  /* 0x000000190000780c */ /* 0x000fe40001741670 */
[----:B------:R-:W-:Y:S02]  /*132c0*/  FMNMX.FTZ R6, R25, R6, !PT ;  /* 0x0000000619067209 */ /* 0x000fe40007810000 */
[----:B------:R-:W-:Y:S02]  /*132d0*/  FSEL R57, R38, -INF , !P2 ;  /* 0xff80000026397808 */ /* 0x000fe40005000000 */
[----:B------:R-:W-:Y:S02]  /*132e0*/  ISETP.NE.AND P2, PT, R36, RZ, PT ;  /* 0x000000ff2400720c */ /* 0x000fe40003f45270 */
[----:B------:R-:W-:Y:S02]  /*132f0*/  FMNMX.FTZ R14, R53, R6, !PT ;  /* 0x00000006350e7209 */ /* 0x000fe40007810000 */
[----:B------:R-:W-:-:S02]  /*13300*/  ISETP.GT.AND P2, PT, R12, 0x19, !P2 ;  /* 0x000000190c00780c */ /* 0x000fc40005744270 */
[----:B------:R-:W-:Y:S01]  /*13310*/  ISETP.GT.AND P6, PT, R12, 0x8, !P6 ;  /* 0x000000080c00780c */ /* 0x000fe200077c4270 */
[----:B------:R-:W0:Y:S01]  /*13320*/  SHFL.BFLY PT, R5, R14, 0x2, 0x1f ;  /* 0x0c401f000e057f89 */ /* 0x000e2200000e0000 */
[C---:B------:R-:W-:Y:S02]  /*13330*/  ISETP.LT.OR P2, PT, R0.reuse, 0x1a, P2 ;  /* 0x0000001a0000780c */ /* 0x040fe40001741670 */
[----:B------:R-:W-:Y:S02]  /*13340*/  ISETP.LT.OR P6, PT, R0, 0x9, P6 ;  /* 0x000000090000780c */ /* 0x000fe400037c1670 */
[----:B------:R-:W-:Y:S02]  /*13350*/  FSEL R39, R39, -INF , !P2 ;  /* 0xff80000027277808 */ /* 0x000fe40005000000 */
[----:B------:R-:W-:Y:S02]  /*13360*/  ISETP.NE.AND P2, PT, R60, RZ, PT ;  /* 0x000000ff3c00720c */ /* 0x000fe40003f45270 */
[----:B------:R-:W-:-:S02]  /*13370*/  FSEL R7, R30, -INF , !P6 ;  /* 0xff8000001e077808 */ /* 0x000fc40007000000 */
[----:B------:R-:W-:Y:S02]  /*13380*/  ISETP.GT.AND P2, PT, R12, 0x20, !P2 ;  /* 0x000000200c00780c */ /* 0x000fe40005744270 */
[----:B------:R-:W-:Y:S02]  /*13390*/  ISETP.NE.AND P6, PT, R62, RZ, PT ;  /* 0x000000ff3e00720c */ /* 0x000fe40003fc5270 */
[----:B------:R-:W-:Y:S02]  /*133a0*/  ISETP.LT.OR P2, PT, R0, 0x21, P2 ;  /* 0x000000210000780c */ /* 0x000fe40001741670 */
[----:B------:R-:W-:Y:S02]  /*133b0*/  ISETP.NE.AND P4, PT, R48, RZ, PT ;  /* 0x000000ff3000720c */ /* 0x000fe40003f85270 */
[----:B------:R-:W-:Y:S02]  /*133c0*/  FSEL R59, R42, -INF , !P2 ;  /* 0xff8000002a3b7808 */ /* 0x000fe40005000000 */
[----:B------:R-:W-:-:S02]  /*133d0*/  ISETP.NE.AND P2, PT, R40, RZ, PT ;  /* 0x000000ff2800720c */ /* 0x000fc40003f45270 */
[C---:B------:R-:W-:Y:S02]  /*133e0*/  ISETP.GT.AND P5, PT, R12.reuse, RZ, !P5 ;  /* 0x000000ff0c00720c */ /* 0x040fe40006fa4270 */
[----:B------:R-:W-:Y:S02]  /*133f0*/  ISETP.GT.AND P2, PT, R12, 0x21, !P2 ;  /* 0x000000210c00780c */ /* 0x000fe40005744270 */
[----:B0-----:R-:W-:Y:S02]  /*13400*/  FMNMX.FTZ R20, R14, R5, !PT ;  /* 0x000000050e147209 */ /* 0x001fe40007810000 */
[C---:B------:R-:W-:Y:S02]  /*13410*/  ISETP.LT.OR P2, PT, R0.reuse, 0x22, P2 ;  /* 0x000000220000780c */ /* 0x040fe40001741670 */
[----:B------:R-:W-:Y:S01]  /*13420*/  ISETP.LT.OR P5, PT, R0, 0x1, P5 ;  /* 0x000000010000780c */ /* 0x000fe20002fa1670 */
[----:B------:R-:W0:Y:S01]  /*13430*/  SHFL.BFLY PT, R5, R20, 0x1, 0x1f ;  /* 0x0c201f0014057f89 */ /* 0x000e2200000e0000 */
[----:B------:R-:W-:-:S02]  /*13440*/  FSEL R43, R43, -INF , !P2 ;  /* 0xff8000002b2b7808 */ /* 0x000fc40005000000 */
[----:B------:R-:W-:Y:S02]  /*13450*/  ISETP.NE.AND P2, PT, R61, RZ, PT ;  /* 0x000000ff3d00720c */ /* 0x000fe40003f45270 */
[----:B------:R-:W-:Y:S02]  /*13460*/  FSEL R26, R26, -INF , !P5 ;  /* 0xff8000001a1a7808 */ /* 0x000fe40006800000 */
[C---:B------:R-:W-:Y:S02]  /*13470*/  ISETP.GT.AND P2, PT, R12.reuse, 0x28, !P2 ;  /* 0x000000280c00780c */ /* 0x040fe40005744270 */
[----:B------:R-:W-:Y:S02]  /*13480*/  ISETP.GT.AND P3, PT, R12, 0x38, !P3 ;  /* 0x000000380c00780c */ /* 0x000fe40005f64270 */
[C---:B------:R-:W-:Y:S02]  /*13490*/  ISETP.LT.OR P2, PT, R0.reuse, 0x29, P2 ;  /* 0x000000290000780c */ /* 0x040fe40001741670 */
[----:B------:R-:W-:-:S02]  /*134a0*/  ISETP.LT.OR P3, PT, R0, 0x39, P3 ;  /* 0x000000390000780c */ /* 0x000fc40001f61670 */
[----:B------:R-:W-:Y:S02]  /*134b0*/  FSEL R61, R46, -INF , !P2 ;  /* 0xff8000002e3d7808 */ /* 0x000fe40005000000 */
[----:B------:R-:W-:-:S04]  /*134c0*/  ISETP.NE.AND P2, PT, R44, RZ, PT ;  /* 0x000000ff2c00720c */ /* 0x000fc80003f45270 */
[----:B------:R-:W-:Y:S02]  /*134d0*/  ISETP.GT.AND P2, PT, R12, 0x29, !P2 ;  /* 0x000000290c00780c */ /* 0x000fe40005744270 */
[----:B0-----:R-:W-:Y:S02]  /*134e0*/  FMNMX.FTZ R5, R20, R5, !PT ;  /* 0x0000000514057209 */ /* 0x001fe40007810000 */
[----:B------:R-:W-:-:S03]  /*134f0*/  ISETP.LT.OR P2, PT, R0, 0x2a, P2 ;  /* 0x0000002a0000780c */ /* 0x000fc60001741670 */
[----:B------:R-:W-:Y:S01]  /*13500*/  FFMA.FTZ R6, R2, R5, -8 ;  /* 0xc100000002067423 */ /* 0x000fe20000010005 */
[----:B------:R-:W-:Y:S02]  /*13510*/  FSEL R47, R47, -INF , !P2 ;  /* 0xff8000002f2f7808 */ /* 0x000fe40005000000 */
[----:B------:R-:W-:-:S04]  /*13520*/  ISETP.GT.AND P2, PT, R12, 0x30, !P6 ;  /* 0x000000300c00780c */ /* 0x000fc80007744270 */
[----:B------:R-:W-:-:S04]  /*13530*/  ISETP.LT.OR P2, PT, R0, 0x31, P2 ;  /* 0x000000310000780c */ /* 0x000fc80001741670 */
[----:B------:R-:W-:Y:S02]  /*13540*/  FSEL R63, R50, -INF , !P2 ;  /* 0xff800000323f7808 */ /* 0x000fe40005000000 */
[----:B------:R-:W-:Y:S02]  /*13550*/  ISETP.GT.AND P2, PT, R12, 0x31, !P4 ;  /* 0x000000310c00780c */ /* 0x000fe40006744270 */
[----:B------:R-:W-:Y:S02]  /*13560*/  ISETP.NE.AND P4, PT, R24, RZ, PT ;  /* 0x000000ff1800720c */ /* 0x000fe40003f85270 */
[----:B------:R-:W-:-:S04]  /*13570*/  ISETP.LT.OR P2, PT, R0, 0x32, P2 ;  /* 0x000000320000780c */ /* 0x000fc80001741670 */
[----:B------:R-:W-:Y:S02]  /*13580*/  FSEL R51, R51, -INF , !P2 ;  /* 0xff80000033337808 */ /* 0x000fe40005000000 */
[----:B------:R-:W-:-:S04]  /*13590*/  FSETP.NEU.FTZ.AND P2, PT, R5, -INF , PT ;  /* 0xff8000000500780b */ /* 0x000fc80003f5d000 */
[----:B------:R-:W-:Y:S02]  /*135a0*/  FSEL R24, R6, RZ, P2 ;  /* 0x000000ff06187208 */ /* 0x000fe40001000000 */
[----:B------:R-:W-:Y:S02]  /*135b0*/  FMNMX.FTZ R6, R26, R27, !PT ;  /* 0x0000001b1a067209 */ /* 0x000fe40007810000 */
[----:B------:R-:W-:Y:S01]  /*135c0*/  ISETP.GT.AND P2, PT, R12, 0x39, !P4 ;  /* 0x000000390c00780c */ /* 0x000fe20006744270 */
[----:B------:R-:W-:-:S01]  /*135d0*/  FFMA.FTZ R12, R2, R69, -R24 ;  /* 0x00000045020c7223 */ /* 0x000fc20000010818 */
[----:B------:R-:W-:Y:S01]  /*135e0*/  FMNMX.FTZ R6, R7, R6, !PT ;  /* 0x0000000607067209 */ /* 0x000fe20007810000 */
[----:B------:R-:W-:-:S01]  /*135f0*/  FFMA.FTZ R33, R2, R33, -R24 ;  /* 0x0000002102217223 */ /* 0x000fc20000010818 */
[----:B------:R-:W-:Y:S01]  /*13600*/  ISETP.LT.OR P2, PT, R0, 0x3a, P2 ;  /* 0x0000003a0000780c */ /* 0x000fe20001741670 */
[----:B------:R-:W-:-:S01]  /*13610*/  FFMA.FTZ R0, R2, R65, -R24 ;  /* 0x0000004102007223 */ /* 0x000fc20000010818 */
[----:B------:R-:W-:Y:S01]  /*13620*/  FMNMX.FTZ R6, R31, R6, !PT ;  /* 0x000000061f067209 */ /* 0x000fe20007810000 */
[----:B------:R-:W-:-:S01]  /*13630*/  FFMA.FTZ R14, R2, R71, -R24 ;  /* 0x00000047020e7223 */ /* 0x000fc20000010818 */
[----:B------:R-:W-:Y:S01]  /*13640*/  FSEL R69, R54, -INF , !P3 ;  /* 0xff80000036457808 */ /* 0x000fe20005800000 */
[----:B------:R-:W-:Y:S01]  /*13650*/  MUFU.EX2 R71, R12 ;  /* 0x0000000c00477308 */ /* 0x000fe20000000800 */
[----:B------:R-:W-:Y:S01]  /*13660*/  FMNMX.FTZ R6, R29, R6, !PT ;  /* 0x000000061d067209 */ /* 0x000fe20007810000 */
[C-C-:B------:R-:W-:Y:S01]  /*13670*/  FFMA.FTZ R67, R2.reuse, R67, -R24.reuse ;  /* 0x0000004302437223 */ /* 0x140fe20000010818 */
[----:B------:R-:W-:Y:S01]  /*13680*/  FSEL R55, R55, -INF , !P2 ;  /* 0xff80000037377808 */ /* 0x000fe20005000000 */
[C-C-:B------:R-:W-:Y:S01]  /*13690*/  FFMA.FTZ R3, R2.reuse, R3, -R24.reuse ;  /* 0x0000000302037223 */ /* 0x140fe20000010818 */
[----:B------:R-:W-:Y:S01]  /*136a0*/  FMNMX.FTZ R6, R35, R6, !PT ;  /* 0x0000000623067209 */ /* 0x000fe20007810000 */
[C-C-:B------:R-:W-:Y:S01]  /*136b0*/  FFMA.FTZ R9, R2.reuse, R9, -R24.reuse ;  /* 0x0000000902097223 */ /* 0x140fe20000010818 */
[----:B------:R-:W-:-:S01]  /*136c0*/  FFMA.FTZ R37, R2, R37, -R24 ;  /* 0x0000002502257223 */ /* 0x000fc20000010818 */
[----:B------:R-:W-:Y:S01]  /*136d0*/  MUFU.EX2 R12, R33 ;  /* 0x00000021000c7308 */ /* 0x000fe20000000800 */
[----:B------:R-:W-:Y:S01]  /*136e0*/  FMNMX.FTZ R6, R57, R6, !PT ;  /* 0x0000000639067209 */ /* 0x000fe20007810000 */
[C-C-:B------:R-:W-:Y:S01]  /*136f0*/  FFMA.FTZ R15, R2.reuse, R15, -R24.reuse ;  /* 0x0000000f020f7223 */ /* 0x140fe20000010818 */
[----:B------:R-:W-:Y:S01]  /*13700*/  ISETP.NE.AND P4, PT, R205, 0x1, PT ;  /* 0x00000001cd00780c */ /* 0x000fe20003f85270 */
[C-C-:B------:R-:W-:Y:S01]  /*13710*/  FFMA.FTZ R45, R2.reuse, R45, -R24.reuse ;  /* 0x0000002d022d7223 */ /* 0x140fe20000010818 */
[----:B------:R-:W-:Y:S01]  /*13720*/  FMNMX.FTZ R6, R39, R6, !PT ;  /* 0x0000000627067209 */ /* 0x000fe20007810000 */
[C-C-:B------:R-:W-:Y:S01]  /*13730*/  FFMA.FTZ R13, R2.reuse, R13, -R24.reuse ;  /* 0x0000000d020d7223 */ /* 0x140fe20000010818 */
[----:B------:R-:W-:-:S01]  /*13740*/  FFMA.FTZ R41, R2, R41, -R24 ;  /* 0x0000002902297223 */ /* 0x000fc20000010818 */
[----:B------:R-:W0:Y:S01]  /*13750*/  MUFU.EX2 R14, R14 ;  /* 0x0000000e000e7308 */ /* 0x000e220000000800 */
[----:B------:R-:W-:Y:S01]  /*13760*/  FMNMX.FTZ R6, R59, R6, !PT ;  /* 0x000000063b067209 */ /* 0x000fe20007810000 */
[C-C-:B------:R-:W-:Y:S01]  /*13770*/  FFMA.FTZ R21, R2.reuse, R21, -R24.reuse ;  /* 0x0000001502157223 */ /* 0x140fe20000010818 */
[----:B------:R-:W-:-:S01]  /*13780*/  FFMA.FTZ R49, R2, R49, -R24 ;  /* 0x0000003102317223 */ /* 0x000fc20000010818 */
[C-C-:B------:R-:W-:Y:S01]  /*13790*/  FFMA.FTZ R25, R2.reuse, R25, -R24.reuse ;  /* 0x0000001902197223 */ /* 0x140fe20000010818 */
[----:B------:R-:W-:Y:S01]  /*137a0*/  FMNMX.FTZ R6, R43, R6, !PT ;  /* 0x000000062b067209 */ /* 0x000fe20007810000 */
[----:B------:R-:W-:-:S02]  /*137b0*/  FFMA.FTZ R24, R2, R53, -R24 ;  /* 0x0000003502187223 */ /* 0x000fc40000010818 */
[----:B------:R-:W-:Y:S01]  /*137c0*/  MUFU.EX2 R67, R67 ;  /* 0x0000004300437308 */ /* 0x000fe20000000800 */
[----:B------:R-:W-:-:S04]  /*137d0*/  FMNMX.FTZ R6, R61, R6, !PT ;  /* 0x000000063d067209 */ /* 0x000fc80007810000 */
[----:B------:R-:W-:-:S03]  /*137e0*/  FMNMX.FTZ R6, R47, R6, !PT ;  /* 0x000000062f067209 */ /* 0x000fc60007810000 */
[----:B------:R-:W-:Y:S01]  /*137f0*/  MUFU.EX2 R0, R0 ;  /* 0x0000000000007308 */ /* 0x000fe20000000800 */
[----:B------:R-:W-:Y:S01]  /*13800*/  FMNMX.FTZ R6, R63, R6, !PT ;  /* 0x000000063f067209 */ /* 0x000fe20007810000 */
[----:B0-----:R-:W-:-:S03]  /*13810*/  FADD.FTZ R44, R14, R71 ;  /* 0x000000470e2c7221 */ /* 0x001fc60000010000 */
[----:B------:R-:W-:-:S03]  /*13820*/  FMNMX.FTZ R6, R51, R6, !PT ;  /* 0x0000000633067209 */ /* 0x000fc60007810000 */
[----:B------:R-:W-:Y:S01]  /*13830*/  MUFU.EX2 R3, R3 ;  /* 0x0000000300037308 */ /* 0x000fe20000000800 */
[----:B------:R-:W-:-:S04]  /*13840*/  FMNMX.FTZ R6, R69, R6, !PT ;  /* 0x0000000645067209 */ /* 0x000fc80007810000 */
[----:B------:R-:W-:-:S03]  /*13850*/  FMNMX.FTZ R6, R55, R6, !PT ;  /* 0x0000000637067209 */ /* 0x000fc60007810000 */
[----:B------:R-:W-:Y:S02]  /*13860*/  MUFU.EX2 R9, R9 ;  /* 0x0000000900097308 */ /* 0x000fe40000000800 */
[----:B------:R-:W0:Y:S06]  /*13870*/  SHFL.BFLY PT, R65, R6, 0x2, 0x1f ;  /* 0x0c401f0006417f89 */ /* 0x000e2c00000e0000 */
[----:B------:R-:W-:Y:S08]  /*13880*/  MUFU.EX2 R20, R37 ;  /* 0x0000002500147308 */ /* 0x000ff00000000800 */
[----:B------:R-:W-:Y:S08]  /*13890*/  MUFU.EX2 R15, R15 ;  /* 0x0000000f000f7308 */ /* 0x000ff00000000800 */
[----:B------:R-:W-:Y:S01]  /*138a0*/  MUFU.EX2 R30, R45 ;  /* 0x0000002d001e7308 */ /* 0x000fe20000000800 */
[----:B0-----:R-:W-:-:S05]  /*138b0*/  FMNMX.FTZ R65, R6, R65, !PT ;  /* 0x0000004106417209 */ /* 0x001fca0007810000 */
[----:B------:R-:W0:Y:S02]  /*138c0*/  SHFL.BFLY PT, R6, R65, 0x1, 0x1f ;  /* 0x0c201f0041067f89 */ /* 0x000e2400000e0000 */
[----:B------:R-:W-:Y:S08]  /*138d0*/  MUFU.EX2 R13, R13 ;  /* 0x0000000d000d7308 */ /* 0x000ff00000000800 */
[----:B------:R-:W-:Y:S08]  /*138e0*/  MUFU.EX2 R28, R41 ;  /* 0x00000029001c7308 */ /* 0x000ff00000000800 */
[----:B------:R-:W-:Y:S01]  /*138f0*/  MUFU.EX2 R25, R25 ;  /* 0x0000001900197308 */ /* 0x000fe20000000800 */
[----:B0-----:R-:W-:-:S07]  /*13900*/  FMNMX.FTZ R6, R65, R6, !PT ;  /* 0x0000000641067209 */ /* 0x001fce0007810000 */
[----:B------:R-:W-:Y:S01]  /*13910*/  MUFU.EX2 R24, R24 ;  /* 0x0000001800187308 */ /* 0x000fe20000000800 */
[----:B------:R-:W-:Y:S01]  /*13920*/  FSETP.NEU.FTZ.AND P2, PT, R6, -INF , PT ;  /* 0xff8000000600780b */ /* 0x000fe20003f5d000 */
[----:B------:R-:W-:-:S06]  /*13930*/  FFMA.FTZ R33, R2, R6, -8 ;  /* 0xc100000002217423 */ /* 0x000fcc0000010006 */
[----:B------:R-:W-:Y:S01]  /*13940*/  MUFU.EX2 R21, R21 ;  /* 0x0000001500157308 */ /* 0x000fe20000000800 */
[----:B------:R-:W-:-:S05]  /*13950*/  FSEL R34, R33, RZ, P2 ;  /* 0x000000ff21227208 */ /* 0x000fca0001000000 */
[C-C-:B------:R-:W-:Y:S01]  /*13960*/  FFMA.FTZ R26, R2.reuse, R26, -R34.reuse ;  /* 0x0000001a021a7223 */ /* 0x140fe20000010822 */
[----:B------:R-:W-:-:S01]  /*13970*/  FFMA.FTZ R27, R2, R27, -R34 ;  /* 0x0000001b021b7223 */ /* 0x000fc20000010822 */
[C-C-:B------:R-:W-:Y:S01]  /*13980*/  FFMA.FTZ R7, R2.reuse, R7, -R34.reuse ;  /* 0x0000000702077223 */ /* 0x140fe20000010822 */
[----:B------:R-:W-:-:S01]  /*13990*/  FFMA.FTZ R31, R2, R31, -R34 ;  /* 0x0000001f021f7223 */ /* 0x000fc20000010822 */
[C-C-:B------:R-:W-:Y:S01]  /*139a0*/  FFMA.FTZ R29, R2.reuse, R29, -R34.reuse ;  /* 0x0000001d021d7223 */ /* 0x140fe20000010822 */
[----:B------:R-:W-:-:S01]  /*139b0*/  FFMA.FTZ R35, R2, R35, -R34 ;  /* 0x0000002302237223 */ /* 0x000fc20000010822 */
[----:B------:R-:W-:Y:S01]  /*139c0*/  MUFU.EX2 R26, R26 ;  /* 0x0000001a001a7308 */ /* 0x000fe20000000800 */
[----:B------:R-:W-:-:S01]  /*139d0*/  FFMA.FTZ R57, R2, R57, -R34 ;  /* 0x0000003902397223 */ /* 0x000fc20000010822 */
[C-C-:B------:R-:W-:Y:S01]  /*139e0*/  FFMA.FTZ R39, R2.reuse, R39, -R34.reuse ;  /* 0x0000002702277223 */ /* 0x140fe20000010822 */
[----:B------:R-:W-:-:S01]  /*139f0*/  FFMA.FTZ R59, R2, R59, -R34 ;  /* 0x0000003b023b7223 */ /* 0x000fc20000010822 */
[C-C-:B------:R-:W-:Y:S01]  /*13a00*/  FFMA.FTZ R43, R2.reuse, R43, -R34.reuse ;  /* 0x0000002b022b7223 */ /* 0x140fe20000010822 */
[----:B------:R-:W-:-:S01]  /*13a10*/  FFMA.FTZ R61, R2, R61, -R34 ;  /* 0x0000003d023d7223 */ /* 0x000fc20000010822 */
[C-C-:B------:R-:W-:Y:S01]  /*13a20*/  FFMA.FTZ R47, R2.reuse, R47, -R34.reuse ;  /* 0x0000002f022f7223 */ /* 0x140fe20000010822 */
[----:B------:R-:W-:-:S01]  /*13a30*/  FFMA.FTZ R63, R2, R63, -R34 ;  /* 0x0000003f023f7223 */ /* 0x000fc20000010822 */
[----:B------:R-:W0:Y:S01]  /*13a40*/  MUFU.EX2 R27, R27 ;  /* 0x0000001b001b7308 */ /* 0x000e220000000800 */
[----:B------:R-:W-:-:S01]  /*13a50*/  FFMA.FTZ R51, R2, R51, -R34 ;  /* 0x0000003302337223 */ /* 0x000fc20000010822 */
[C-C-:B------:R-:W-:Y:S01]  /*13a60*/  FFMA.FTZ R69, R2.reuse, R69, -R34.reuse ;  /* 0x0000004502457223 */ /* 0x140fe20000010822 */
[----:B------:R-:W-:-:S05]  /*13a70*/  FFMA.FTZ R34, R2, R55, -R34 ;  /* 0x0000003702227223 */ /* 0x000fca0000010822 */
[----:B------:R-:W1:Y:S08]  /*13a80*/  MUFU.EX2 R7, R7 ;  /* 0x0000000700077308 */ /* 0x000e700000000800 */
[----:B------:R2:W3:Y:S01]  /*13a90*/  MUFU.EX2 R36, R31 ;  /* 0x0000001f00247308 */ /* 0x0004e20000000800 */
[----:B0-----:R-:W-:-:S07]  /*13aa0*/  FADD.FTZ R46, R26, R27 ;  /* 0x0000001b1a2e7221 */ /* 0x001fce0000010000 */
[----:B------:R-:W0:Y:S01]  /*13ab0*/  MUFU.EX2 R29, R29 ;  /* 0x0000001d001d7308 */ /* 0x000e220000000800 */
[----:B--2---:R-:W-:-:S01]  /*13ac0*/  FADD.FTZ R31, R67, R44 ;  /* 0x0000002c431f7221 */ /* 0x004fc20000010000 */
[----:B------:R-:W-:-:S03]  /*13ad0*/  F2FP.SATFINITE.E4M3.F32.PACK_AB_MERGE_C R67, R0, R67, RZ ;  /* 0x000000430043723e */ /* 0x000fc600048070ff */
[----:B------:R-:W-:Y:S01]  /*13ae0*/  FADD.FTZ R0, R0, R31 ;  /* 0x0000001f00007221 */ /* 0x000fe20000010000 */
[----:B-1----:R-:W-:-:S01]  /*13af0*/  FADD.FTZ R31, R7, R46 ;  /* 0x0000002e071f7221 */ /* 0x002fc20000010000 */
[----:B------:R-:W-:Y:S01]  /*13b00*/  F2FP.SATFINITE.E4M3.F32.PACK_AB_MERGE_C R188, R71, R14, R67 ;  /* 0x0000000e47bc723e */ /* 0x000fe20004807043 */
[----:B------:R1:W2:Y:S01]  /*13b10*/  MUFU.EX2 R38, R35 ;  /* 0x0000002300267308 */ /* 0x0002a20000000800 */
[----:B------:R-:W-:-:S01]  /*13b20*/  FADD.FTZ R33, R3, R0 ;  /* 0x0000000003217221 */ /* 0x000fc20000010000 */
[C---:B---3--:R-:W-:Y:S01]  /*13b30*/  FADD.FTZ R0, R36.reuse, R31 ;  /* 0x0000001f24007221 */ /* 0x048fe20000010000 */
[----:B------:R-:W3:Y:S01]  /*13b40*/  @P4 LDC R46, c[0x0][0x44c] ;  /* 0x00011300ff2e4b82 */ /* 0x000ee20000000800 */
[----:B------:R-:W-:Y:S01]  /*13b50*/  F2FP.SATFINITE.E4M3.F32.PACK_AB_MERGE_C R7, R36, R7, RZ ;  /* 0x000000072407723e */ /* 0x000fe200048070ff */
[----:B------:R-:W-:-:S03]  /*13b60*/  FADD.FTZ R14, R12, R33 ;  /* 0x000000210c0e7221 */ /* 0x000fc60000010000 */
[----:B------:R-:W4:Y:S01]  /*13b70*/  MUFU.EX2 R57, R57 ;  /* 0x0000003900397308 */ /* 0x000f220000000800 */
[----:B-1----:R-:W-:Y:S01]  /*13b80*/  F2FP.SATFINITE.E4M3.F32.PACK_AB_MERGE_C R35, R20, R9, RZ ;  /* 0x000000091423723e */ /* 0x002fe200048070ff */
[----:B------:R-:W-:Y:S01]  /*13b90*/  FADD.FTZ R9, R9, R14 ;  /* 0x0000000e09097221 */ /* 0x000fe20000010000 */
[----:B------:R-:W-:Y:S02]  /*13ba0*/  F2FP.SATFINITE.E4M3.F32.PACK_AB_MERGE_C R14, R30, R15, RZ ;  /* 0x0000000f1e0e723e */ /* 0x000fe400048070ff */
[----:B------:R-:W-:Y:S01]  /*13bb0*/  F2FP.SATFINITE.E4M3.F32.PACK_AB_MERGE_C R190, R12, R3, R35 ;  /* 0x000000030cbe723e */ /* 0x000fe20004807023 */
[----:B0-----:R-:W-:-:S01]  /*13bc0*/  FADD.FTZ R3, R29, R0 ;  /* 0x000000001d037221 */ /* 0x001fc20000010000 */
[----:B------:R-:W-:Y:S01]  /*13bd0*/  FADD.FTZ R20, R20, R9 ;  /* 0x0000000914147221 */ /* 0x000fe20000010000 */
[----:B------:R-:W0:Y:S01]  /*13be0*/  MUFU.EX2 R40, R39 ;  /* 0x0000002700287308 */ /* 0x000e220000000800 */
[----:B------:R-:W1:Y:S01]  /*13bf0*/  @P4 LDC R9, c[0x0][0x450] ;  /* 0x00011400ff094b82 */ /* 0x000e620000000800 */
[----:B--2---:R-:W-:-:S01]  /*13c00*/  FADD.FTZ R12, R38, R3 ;  /* 0x00000003260c7221 */ /* 0x004fc20000010000 */
[----:B------:R-:W-:Y:S01]  /*13c10*/  F2FP.SATFINITE.E4M3.F32.PACK_AB_MERGE_C R184, R28, R13, R14 ;  /* 0x0000000d1cb8723e */ /* 0x000fe2000480700e */
[----:B------:R-:W-:-:S01]  /*13c20*/  FADD.FTZ R13, R13, R20 ;  /* 0x000000140d0d7221 */ /* 0x000fc20000010000 */
[----:B------:R-:W-:Y:S01]  /*13c30*/  F2FP.SATFINITE.E4M3.F32.PACK_AB_MERGE_C R189, R27, R26, R7 ;  /* 0x0000001a1bbd723e */ /* 0x000fe20004807007 */
[----:B------:R-:W-:Y:S01]  /*13c40*/  IMAD.MOV.U32 R14, RZ, RZ, R199 ;  /* 0x000000ffff0e7224 */ /* 0x000fe200078e00c7 */
[----:B------:R-:W-:Y:S01]  /*13c50*/  F2FP.SATFINITE.E4M3.F32.PACK_AB_MERGE_C R7, R24, R25, RZ ;  /* 0x000000191807723e */ /* 0x000fe200048070ff */
[----:B------:R-:W2:Y:S01]  /*13c60*/  MUFU.EX2 R59, R59 ;  /* 0x0000003b003b7308 */ /* 0x000ea20000000800 */
[----:B----4-:R-:W-:-:S01]  /*13c70*/  FADD.FTZ R3, R57, R12 ;  /* 0x0000000c39037221 */ /* 0x010fc20000010000 */
[----:B------:R-:W-:Y:S01]  /*13c80*/  FADD.FTZ R28, R28, R13 ;  /* 0x0000000d1c1c7221 */ /* 0x000fe20000010000 */
[----:B---3--:R-:W-:-:S04]  /*13c90*/  @P4 IMAD.HI.U32 R46, R199, R46, RZ ;  /* 0x0000002ec72e4227 */ /* 0x008fc800078e00ff */
[----:B------:R-:W-:Y:S01]  /*13ca0*/  FADD.FTZ R15, R15, R28 ;  /* 0x0000001c0f0f7221 */ /* 0x000fe20000010000 */
[----:B------:R-:W3:Y:S01]  /*13cb0*/  MUFU.EX2 R42, R43 ;  /* 0x0000002b002a7308 */ /* 0x000ee20000000800 */
[----:B0-----:R-:W-:-:S02]  /*13cc0*/  FADD.FTZ R12, R40, R3 ;  /* 0x00000003280c7221 */ /* 0x001fc40000010000 */
[----:B------:R-:W-:Y:S01]  /*13cd0*/  FADD.FTZ R30, R30, R15 ;  /* 0x0000000f1e1e7221 */ /* 0x000fe20000010000 */
[----:B------:R-:W-:-:S04]  /*13ce0*/  F2FP.SATFINITE.E4M3.F32.PACK_AB_MERGE_C R40, R40, R57, RZ ;  /* 0x000000392828723e */ /* 0x000fc800048070ff */
[----:B------:R-:W-:Y:S01]  /*13cf0*/  F2FP.SATFINITE.E4M3.F32.PACK_AB_MERGE_C R191, R38, R29, R40 ;  /* 0x0000001d26bf723e */ /* 0x000fe20004807028 */
[----:B------:R-:W0:Y:S01]  /*13d00*/  MUFU.EX2 R61, R61 ;  /* 0x0000003d003d7308 */ /* 0x000e220000000800 */
[----:B--2---:R-:W-:-:S01]  /*13d10*/  FADD.FTZ R3, R59, R12 ;  /* 0x0000000c3b037221 */ /* 0x004fc20000010000 */
[----:B-1----:R-:W-:Y:S02]  /*13d20*/  @P4 SHF.R.U32.HI R14, RZ, R9, R46 ;  /* 0x00000009ff0e4219 */ /* 0x002fe4000001162e */
[----:B------:R-:W-:-:S03]  /*13d30*/  ISETP.GE.AND P4, PT, R11, 0x1, PT ;  /* 0x000000010b00780c */ /* 0x000fc60003f86270 */
[----:B------:R-:W-:Y:S01]  /*13d40*/  IMAD.IADD R165, R165, 0x1, R14 ;  /* 0x00000001a5a57824 */ /* 0x000fe200078e020e */
[----:B------:R-:W1:Y:S01]  /*13d50*/  MUFU.EX2 R44, R47 ;  /* 0x0000002f002c7308 */ /* 0x000e620000000800 */
[----:B---3--:R-:W-:-:S02]  /*13d60*/  FADD.FTZ R12, R42, R3 ;  /* 0x000000032a0c7221 */ /* 0x008fc40000010000 */
[----:B------:R-:W-:-:S05]  /*13d70*/  IMAD.IADD R10, R165, 0x1, R10 ;  /* 0x00000001a50a7824 */ /* 0x000fca00078e020a */
[----:B------:R-:W2:Y:S01]  /*13d80*/  MUFU.EX2 R32, R49 ;  /* 0x0000003100207308 */ /* 0x000ea20000000800 */
[----:B0-----:R-:W-:-:S07]  /*13d90*/  FADD.FTZ R3, R61, R12 ;  /* 0x0000000c3d037221 */ /* 0x001fce0000010000 */
[----:B------:R-:W0:Y:S01]  /*13da0*/  MUFU.EX2 R63, R63 ;  /* 0x0000003f003f7308 */ /* 0x000e220000000800 */
[C---:B-1----:R-:W-:Y:S01]  /*13db0*/  F2FP.SATFINITE.E4M3.F32.PACK_AB_MERGE_C R61, R44.reuse, R61, RZ ;  /* 0x0000003d2c3d723e */ /* 0x042fe200048070ff */
[----:B------:R-:W-:-:S03]  /*13dc0*/  FADD.FTZ R44, R44, R3 ;  /* 0x000000032c2c7221 */ /* 0x000fc60000010000 */
[----:B------:R-:W-:-:S03]  /*13dd0*/  F2FP.SATFINITE.E4M3.F32.PACK_AB_MERGE_C R185, R42, R59, R61 ;  /* 0x0000003b2ab9723e */ /* 0x000fc6000480703d */
[----:B------:R-:W1:Y:S01]  /*13de0*/  MUFU.EX2 R0, R51 ;  /* 0x0000003300007308 */ /* 0x000e620000000800 */
[----:B--2---:R-:W-:Y:S01]  /*13df0*/  F2FP.SATFINITE.E4M3.F32.PACK_AB_MERGE_C R186, R32, R21, R7 ;  /* 0x0000001520ba723e */ /* 0x004fe20004807007 */
[----:B------:R-:W-:-:S04]  /*13e00*/  FADD.FTZ R21, R21, R30 ;  /* 0x0000001e15157221 */ /* 0x000fc80000010000 */
[----:B------:R-:W-:Y:S02]  /*13e10*/  FADD.FTZ R32, R32, R21 ;  /* 0x0000001520207221 */ /* 0x000fe40000010000 */
[----:B------:R-:W-:Y:S01]  /*13e20*/  MUFU.EX2 R69, R69 ;  /* 0x0000004500457308 */ /* 0x000fe20000000800 */
[----:B0-----:R-:W-:-:S07]  /*13e30*/  FADD.FTZ R3, R63, R44 ;  /* 0x0000002c3f037221 */ /* 0x001fce0000010000 */
[----:B------:R-:W0:Y:S01]  /*13e40*/  MUFU.EX2 R34, R34 ;  /* 0x0000002200227308 */ /* 0x000e220000000800 */
[----:B-1----:R-:W-:-:S01]  /*13e50*/  FADD.FTZ R12, R0, R3 ;  /* 0x00000003000c7221 */ /* 0x002fc20000010000 */
[----:B------:R-:W-:-:S04]  /*13e60*/  FADD.FTZ R3, R25, R32 ;  /* 0x0000002019037221 */ /* 0x000fc80000010000 */
[----:B------:R-:W-:Y:S01]  /*13e70*/  FADD.FTZ R3, R24, R3 ;  /* 0x0000000318037221 */ /* 0x000fe20000010000 */
[----:B0-----:R-:W-:Y:S01]  /*13e80*/  F2FP.SATFINITE.E4M3.F32.PACK_AB_MERGE_C R7, R34, R69, RZ ;  /* 0x000000452207723e */ /* 0x001fe200048070ff */
[----:B------:R-:W-:-:S03]  /*13e90*/  FADD.FTZ R69, R69, R12 ;  /* 0x0000000c45457221 */ /* 0x000fc60000010000 */
[----:B------:R-:W-:Y:S01]  /*13ea0*/  F2FP.SATFINITE.E4M3.F32.PACK_AB_MERGE_C R187, R0, R63, R7 ;  /* 0x0000003f00bb723e */ /* 0x000fe20004807007 */
[----:B------:R-:W-:-:S01]  /*13eb0*/  FADD.FTZ R0, R34, R69 ;  /* 0x0000004522007221 */ /* 0x000fc20000010000 */
[----:B------:R-:W-:Y:S01]  /*13ec0*/  VIADD R7, R164, 0xfffffffe ;  /* 0xfffffffea4077836 */ /* 0x000fe20000000000 */
        /* <DEDUP_REMOVED lines=12> */
.L_x_1558:
[----:B------:R-:W-:-:S13]  /*13f90*/  ISETP.NE.AND P2, PT, R11, 0x1, PT ;  /* 0x000000010b00780c */ /* 0x000fda0003f45270 */
[----:B------:R-:W0:Y:S02]  /*13fa0*/  @P2 LDC.64 R12, c[0x0][0x9e8] ;  /* 0x00027a00ff0c2b82 */ /* 0x000e240000000a00 */
[----:B0-----:R-:W-:-:S05]  /*13fb0*/  @P2 IMAD.HI.U32 R12, R9, R12, RZ ;  /* 0x0000000c090c2227 */ /* 0x001fca00078e00ff */
[----:B------:R-:W-:-:S07]  /*13fc0*/  @P2 SHF.R.U32.HI R9, RZ, R13, R12 ;  /* 0x0000000dff092219 */ /* 0x000fce000001160c */
.L_x_1559:
[----:B------:R-:W-:Y:S05]  /*13fd0*/  BSYNC B0 ;  /* 0x0000000000007941 */ /* 0x000fea0003800000 */
.L_x_1557:
[----:B------:R-:W-:-:S05]  /*13fe0*/  IMAD R9, R9, R11, R11 ;  /* 0x0000000b09097224 */ /* 0x000fca00078e020b */
[----:B------:R-:W-:-:S07]  /*13ff0*/  VIMNMX R10, R10, R9, PT ;  /* 0x000000090a0a7248 */ /* 0x000fce0003fe0100 */
.L_x_1556:
[----:B------:R-:W-:Y:S01]  /*14000*/  SHF.R.S32.HI R9, RZ, 0x1f, R10 ;  /* 0x0000001fff097819 */ /* 0x000fe2000001140a */
[----:B------:R-:W-:Y:S01]  /*14010*/  ULDC UR49, c[0x0][0x9e4] ;  /* 0x0002790000317ab9 */ /* 0x000fe20000000800 */
[----:B------:R-:W-:Y:S01]  /*14020*/  ULDC UR48, c[0x0][0x9e4] ;  /* 0x0002790000307ab9 */ /* 0x000fe20000000800 */
[----:B------:R-:W-:Y:S01]  /*14030*/  ULDC UR50, c[0x0][0x9dc] ;  /* 0x0002770000327ab9 */ /* 0x000fe20000000800 */
[----:B------:R-:W-:Y:S01]  /*14040*/  LEA.HI R9, R9, R10, RZ, 0x6 ;  /* 0x0000000a09097211 */ /* 0x000fe200078f30ff */
[----:B------:R-:W-:Y:S01]  /*14050*/  ULDC UR52, c[0x0][0x9dc] ;  /* 0x0002770000347ab9 */ /* 0x000fe20000000800 */
[----:B------:R-:W-:Y:S01]  /*14060*/  ULDC UR53, c[0x0][0x9e0] ;  /* 0x0002780000357ab9 */ /* 0x000fe20000000800 */
[----:B------:R-:W-:Y:S01]  /*14070*/  ULDC UR51, c[0x0][0x9e0] ;  /* 0x0002780000337ab9 */ /* 0x000fe20000000800 */
[----:B------:R-:W-:Y:S02]  /*14080*/  SHF.R.S32.HI R9, RZ, 0x6, R9 ;  /* 0x00000006ff097819 */ /* 0x000fe40000011409 */
[----:B------:R-:W-:-:S02]  /*14090*/  CS2R R24, SRZ ;  /* 0x0000000000187805 */ /* 0x000fc4000001ff00 */
[----:B------:R-:W-:Y:S02]  /*140a0*/  CS2R R26, SRZ ;  /* 0x00000000001a7805 */ /* 0x000fe4000001ff00 */
[----:B------:R-:W-:Y:S02]  /*140b0*/  CS2R R28, SRZ ;  /* 0x00000000001c7805 */ /* 0x000fe4000001ff00 */
[----:B------:R-:W-:Y:S02]  /*140c0*/  VIMNMX R12, R204, R9, !PT ;  /* 0x00000009cc0c7248 */ /* 0x000fe40007fe0100 */
[----:B------:R-:W-:Y:S02]  /*140d0*/  CS2R R30, SRZ ;  /* 0x00000000001e7805 */ /* 0x000fe4000001ff00 */
[----:B------:R-:W-:Y:S02]  /*140e0*/  CS2R R32, SRZ ;  /* 0x0000000000207805 */ /* 0x000fe4000001ff00 */
[----:B------:R-:W-:-:S02]  /*140f0*/  CS2R R34, SRZ ;  /* 0x0000000000227805 */ /* 0x000fc4000001ff00 */
[----:B------:R-:W-:Y:S02]  /*14100*/  ISETP.GE.AND P2, PT, R7, R12, PT ;  /* 0x0000000c0700720c */ /* 0x000fe40003f46270 */
        /* <DEDUP_REMOVED lines=123> */
.L_x_1579:
[----:B------:R-:W-:Y:S01]  /*148c0*/  VIADD R13, R200, 0x1 ;  /* 0x00000001c80d7836 */ /* 0x000fe20000000000 */
[----:B------:R-:W-:Y:S05]  /*148d0*/  YIELD ;  /* 0x0000000000007946 */ /* 0x000fea0003800000 */
[----:B------:R-:W-:-:S04]  /*148e0*/  ISETP.NE.AND P2, PT, R13, 0x2, PT ;  /* 0x000000020d00780c */ /* 0x000fc80003f45270 */
[----:B------:R-:W-:Y:S02]  /*148f0*/  SEL R13, R13, RZ, P2 ;  /* 0x000000ff0d0d7207 */ /* 0x000fe40001000000 */
[----:B------:R-:W-:Y:S02]  /*14900*/  SEL R14, RZ, 0x1, P2 ;  /* 0x00000001ff0e7807 */ /* 0x000fe40001000000 */
[----:B------:R-:W-:Y:S02]  /*14910*/  ISETP.NE.AND P2, PT, R201, RZ, PT ;  /* 0x000000ffc900720c */ /* 0x000fe40003f45270 */
[----:B------:R-:W-:-:S11]  /*14920*/  LOP3.LUT R14, R193, R14, RZ, 0x3c, !PT ;  /* 0x0000000ec10e7212 */ /* 0x000fd600078e3cff */
[----:B------:R-:W-:Y:S05]  /*14930*/  @P2 BRA `(.L_x_1561) ;  /* 0x0000000000302947 */ /* 0x000fea0003800000 */
[----:B------:R-:W-:Y:S05]  /*14940*/  @!P0 BRA `(.L_x_1562) ;  /* 0x0000000000048947 */ /* 0x000fea0003800000 */
[----:B------:R-:W-:Y:S01]  /*14950*/  BPT.TRAP 0x1 ;  /* 0x000000040000795c */ /* 0x000fe20000300000 */
.L_x_1562:
[----:B------:R-:W-:Y:S01]  /*14960*/  IMAD R8, R13, 0x8, R16 ;  /* 0x000000080d087824 */ /* 0x000fe200078e0210 */
[----:B------:R-:W-:-:S04]  /*14970*/  SHF.L.U32 R9, R14, 0x1f, RZ ;  /* 0x0000001f0e097819 */ /* 0x000fc800000006ff */
[----:B------:R0:W1:Y:S01]  /*14980*/  SYNCS.PHASECHK.TRANS64.TRYWAIT P3, [R8+URZ+0x28430], R9 ;  /* 0x02843009080075a7 */ /* 0x000062000806017f */
[----:B------:R-:W-:Y:S05]  /*14990*/  @!P0 BRA `(.L_x_1563) ;  /* 0x0000000000048947 */ /* 0x000fea0003800000 */
[----:B------:R-:W-:Y:S01]  /*149a0*/  BPT.TRAP 0x1 ;  /* 0x000000040000795c */ /* 0x000fe20000300000 */
.L_x_1563:
[----:B------:R-:W-:Y:S04]  /*149b0*/  BSSY B0, `(.L_x_1561) ;  /* 0x0000004000007945 */ /* 0x000fe80003800000 */
[----:B-1----:R-:W-:Y:S05]  /*149c0*/  @P3 BRA `(.L_x_1564) ;  /* 0x0000000000083947 */ /* 0x002fea0003800000 */
[----:B------:R-:W1:Y:S02]  /*149d0*/  SYNCS.PHASECHK.TRANS64.TRYWAIT P3, [R8+URZ+0x28430], R9 ;  /* 0x02843009080075a7 */ /* 0x000e64000806017f */
[----:B-1----:R-:W-:Y:S05]  /*149e0*/  @!P3 BRA `(.L_x_1565) ;  /* 0x0000017c0048b947 */ /* 0x002fea0003800000 */
.L_x_1564:
[----:B------:R-:W-:Y:S05]  /*149f0*/  BSYNC B0 ;  /* 0x0000000000007941 */ /* 0x000fea0003800000 */
.L_x_1561:
[----:B01----:R-:W0:Y:S01]  /*14a00*/  S2R R8, SR_TID.X ;  /* 0x0000000000087919 */ /* 0x003e220000002100 */
[----:B------:R-:W-:Y:S05]  /*14a10*/  WARPSYNC.ALL ;  /* 0x0000000000007948 */ /* 0x000fea0003800000 */
[----:B------:R-:W-:Y:S02]  /*14a20*/  IMAD.MOV.U32 R153, RZ, RZ, 0x40000040 ;  /* 0x40000040ff997424 */ /* 0x000fe400078e00ff */
[----:B------:R-:W-:Y:S02]  /*14a30*/  IMAD.MOV.U32 R21, RZ, RZ, 0x40000040 ;  /* 0x40000040ff157424 */ /* 0x000fe400078e00ff */
[----:B------:R-:W-:Y:S01]  /*14a40*/  IMAD.MOV.U32 R11, RZ, RZ, 0x40000040 ;  /* 0x40000040ff0b7424 */ /* 0x000fe200078e00ff */
[----:B------:R-:W-:-:S02]  /*14a50*/  R2UR UR7, R153 ;  /* 0x00000000990772ca */ /* 0x000fc400000e0000 */
[----:B------:R-:W-:Y:S02]  /*14a60*/  R2UR UR31, R153 ;  /* 0x00000000991f72ca */ /* 0x000fe400000e0000 */
[----:B------:R-:W-:Y:S02]  /*14a70*/  R2UR UR11, R21 ;  /* 0x00000000150b72ca */ /* 0x000fe400000e0000 */
[----:B------:R-:W-:Y:S02]  /*14a80*/  R2UR UR19, R11 ;  /* 0x000000000b1372ca */ /* 0x000fe400000e0000 */
[----:B------:R-:W-:Y:S02]  /*14a90*/  R2UR UR23, R21 ;  /* 0x00000000151772ca */ /* 0x000fe400000e0000 */
[----:B------:R-:W-:Y:S02]  /*14aa0*/  R2UR UR27, R11 ;  /* 0x000000000b1b72ca */ /* 0x000fe400000e0000 */
[----:B0-----:R-:W-:Y:S01]  /*14ab0*/  SHF.R.U32.HI R10, RZ, 0x7, R8 ;  /* 0x00000007ff0a7819 */ /* 0x001fe20000011608 */
[----:B------:R-:W-:-:S04]  /*14ac0*/  IMAD R8, R13, 0x400, R4 ;  /* 0x000004000d087824 */ /* 0x000fc800078e0204 */
[----:B------:R-:W-:Y:S01]  /*14ad0*/  VIADD R9, R10, 0x8 ;  /* 0x000000080a097836 */ /* 0x000fe20000000000 */
[C---:B------:R-:W-:Y:S01]  /*14ae0*/  R2UR UR14, R8.reuse ;  /* 0x00000000080e72ca */ /* 0x040fe200000e0000 */
[C---:B------:R-:W-:Y:S02]  /*14af0*/  VIADD R152, R8.reuse, 0x4 ;  /* 0x0000000408987836 */ /* 0x040fe40000000000 */
[C---:B------:R-:W-:Y:S01]  /*14b00*/  VIADD R20, R8.reuse, 0x2 ;  /* 0x0000000208147836 */ /* 0x040fe20000000000 */
[----:B------:R0:W-:Y:S01]  /*14b10*/  BAR.SYNC.DEFER_BLOCKING R9, 0x100 ;  /* 0x000400090000751d */ /* 0x0001e20000010000 */
[----:B------:R-:W-:Y:S01]  /*14b20*/  VIADD R10, R8, 0x6 ;  /* 0x00000006080a7836 */ /* 0x000fe20000000000 */
[----:B------:R-:W-:Y:S01]  /*14b30*/  R2UR UR6, R152 ;  /* 0x00000000980672ca */ /* 0x000fe200000e0000 */
[----:B------:R-:W-:Y:S01]  /*14b40*/  VIADD R152, R8, 0x204 ;  /* 0x0000020408987836 */ /* 0x000fe20000000000 */
[----:B------:R-:W-:Y:S01]  /*14b50*/  R2UR UR10, R20 ;  /* 0x00000000140a72ca */ /* 0x000fe200000e0000 */
[----:B------:R-:W-:Y:S01]  /*14b60*/  VIADD R20, R8, 0x200 ;  /* 0x0000020008147836 */ /* 0x000fe20000000000 */
[----:B------:R-:W-:Y:S01]  /*14b70*/  R2UR UR18, R10 ;  /* 0x000000000a1272ca */ /* 0x000fe200000e0000 */
[----:B------:R-:W-:Y:S01]  /*14b80*/  VIADD R10, R8, 0x202 ;  /* 0x00000202080a7836 */ /* 0x000fe20000000000 */
[----:B------:R-:W-:Y:S01]  /*14b90*/  R2UR UR30, R152 ;  /* 0x00000000981e72ca */ /* 0x000fe200000e0000 */
[----:B0-----:R-:W-:Y:S01]  /*14ba0*/  IMAD.MOV.U32 R9, RZ, RZ, 0x40000040 ;  /* 0x40000040ff097424 */ /* 0x001fe200078e00ff */
[----:B------:R-:W-:Y:S01]  /*14bb0*/  R2UR UR22, R20 ;  /* 0x00000000141672ca */ /* 0x000fe200000e0000 */
[----:B------:R-:W-:Y:S01]  /*14bc0*/  VIADD R8, R8, 0x206 ;  /* 0x0000020608087836 */ /* 0x000fe20000000000 */
[----:B------:R-:W-:-:S02]  /*14bd0*/  R2UR UR26, R10 ;  /* 0x000000000a1a72ca */ /* 0x000fc400000e0000 */
[C---:B------:R-:W-:Y:S02]  /*14be0*/  R2UR UR15, R9.reuse ;  /* 0x00000000090f72ca */ /* 0x040fe400000e0000 */
[----:B------:R-:W-:Y:S02]  /*14bf0*/  R2UR UR34, R8 ;  /* 0x00000000082272ca */ /* 0x000fe400000e0000 */
[----:B------:R-:W-:Y:S01]  /*14c00*/  R2UR UR35, R9 ;  /* 0x00000000092372ca */ /* 0x000fe200000e0000 */
[----:B------:R-:W-:-:S08]  /*14c10*/  WARPGROUP.ARRIVE ;  /* 0x00000000000079c5 */ /* 0x000fd00000000000 */
        /* <DEDUP_REMOVED lines=23> */
[----:B------:R-:W-:Y:S05]  /*14d90*/  @P2 BRA `(.L_x_1566) ;  /* 0x0000000000282947 */ /* 0x000fea0003800000 */
[----:B------:R-:W-:Y:S05]  /*14da0*/  @!P0 BRA `(.L_x_1567) ;  /* 0x0000000000048947 */ /* 0x000fea0003800000 */
[----:B------:R-:W-:Y:S01]  /*14db0*/  BPT.TRAP 0x1 ;  /* 0x000000040000795c */ /* 0x000fe20000300000 */
.L_x_1567:
[----:B------:R-:W-:Y:S01]  /*14dc0*/  SHF.L.U32 R8, R193, 0x1f, RZ ;  /* 0x0000001fc1087819 */ /* 0x000fe200000006ff */
[----:B------:R-:W-:-:S04]  /*14dd0*/  IMAD R9, R200, 0x8, R16 ;  /* 0x00000008c8097824 */ /* 0x000fc800078e0210 */
[----:B------:R0:W1:Y:S01]  /*14de0*/  SYNCS.PHASECHK.TRANS64.TRYWAIT P2, [R9+URZ+0x28450], R8 ;  /* 0x02845008090075a7 */ /* 0x000062000804017f */
[----:B------:R-:W-:Y:S05]  /*14df0*/  @!P0 BRA `(.L_x_1568) ;  /* 0x0000000000048947 */ /* 0x000fea0003800000 */
[----:B------:R-:W-:Y:S01]  /*14e00*/  BPT.TRAP 0x1 ;  /* 0x000000040000795c */ /* 0x000fe20000300000 */
.L_x_1568:
[----:B-1----:R-:W-:Y:S05]  /*14e10*/  @P2 BRA `(.L_x_1566) ;  /* 0x0000000000082947 */ /* 0x002fea0003800000 */
[----:B------:R-:W1:Y:S02]  /*14e20*/  SYNCS.PHASECHK.TRANS64.TRYWAIT P2, [R9+URZ+0x28450], R8 ;  /* 0x02845008090075a7 */ /* 0x000e64000804017f */
[----:B-1----:R-:W-:Y:S05]  /*14e30*/  @!P2 BRA `(.L_x_1569) ;  /* 0x000001780048a947 */ /* 0x002fea0003800000 */
.L_x_1566:
[----:B01----:R-:W-:Y:S01]  /*14e40*/  VIADD R8, R16, 0x8000 ;  /* 0x0000800010087836 */ /* 0x003fe20000000000 */
[----:B------:R-:W2:Y:S01]  /*14e50*/  LDL R193, [R1] ;  /* 0x0000000001c17983 */ /* 0x000ea20000100800 */
[----:B------:R-:W-:Y:S01]  /*14e60*/  IMAD.MOV.U32 R9, RZ, RZ, -0x7fffffe0 ;  /* 0x80000020ff097424 */ /* 0x000fe200078e00ff */
[----:B------:R-:W-:Y:S05]  /*14e70*/  WARPSYNC.ALL ;  /* 0x0000000000007948 */ /* 0x000fea0003800000 */
[----:B------:R-:W-:Y:S01]  /*14e80*/  SHF.R.U32.HI R8, RZ, 0x4, R8 ;  /* 0x00000004ff087819 */ /* 0x000fe20000011608 */
[----:B------:R-:W-:Y:S01]  /*14e90*/  WARPGROUP.ARRIVE ;  /* 0x00000000000079c5 */ /* 0x000fe20000000000 */
[----:B------:R-:W-:Y:S01]  /*14ea0*/  R2UR UR7, R9 ;  /* 0x00000000090772ca */ /* 0x000fe200000e0000 */
[----:B------:R-:W-:Y:S01]  /*14eb0*/  IMAD.MOV.U32 R9, RZ, RZ, -0x7fffffe0 ;  /* 0x80000020ff097424 */ /* 0x000fe200078e00ff */
[----:B------:R-:W-:-:S03]  /*14ec0*/  LOP3.LUT R8, R8, 0x3fff, RZ, 0xc0, !PT ;  /* 0x00003fff08087812 */ /* 0x000fc600078ec0ff */
[----:B------:R-:W0:Y:S01]  /*14ed0*/  S2R R10, SR_TID.X ;  /* 0x00000000000a7919 */ /* 0x000e220000002100 */
[----:B------:R-:W-:Y:S01]  /*14ee0*/  ISETP.NE.AND P2, PT, R205, 0x1, PT ;  /* 0x00000001cd00780c */ /* 0x000fe20003f45270 */
[----:B------:R-:W-:Y:S01]  /*14ef0*/  IMAD.IADD R15, R202, 0x1, R199 ;  /* 0x00000001ca0f7824 */ /* 0x000fe200078e02c7 */
[----:B------:R-:W-:-:S05]  /*14f00*/  LOP3.LUT R8, R8, 0x10000, RZ, 0xfc, !PT ;  /* 0x0001000008087812 */ /* 0x000fca00078efcff */
[----:B------:R-:W-:-:S05]  /*14f10*/  IMAD R8, R200, 0x400, R8 ;  /* 0x00000400c8087824 */ /* 0x000fca00078e0208 */
[C---:B------:R-:W-:Y:S01]  /*14f20*/  R2UR UR6, R8.reuse ;  /* 0x00000000080672ca */ /* 0x040fe200000e0000 */
[----:B------:R-:W-:-:S12]  /*14f30*/  VIADD R8, R8, 0x2 ;  /* 0x0000000208087836 */ /* 0x000fd80000000000 */
[----:B------:R-:W-:Y:S01]  /*14f40*/  QGMMA.64x256x32.F32.E4M3.E4M3 R24, R188, gdesc[UR4], R24, gsb0 ;  /* 0x03e00004bc187df3 */ /* 0x000fe20008000818 */
[----:B------:R-:W-:Y:S02]  /*14f50*/  R2UR UR6, R8 ;  /* 0x00000000080672ca */ /* 0x000fe400000e0000 */
[----:B------:R-:W-:Y:S01]  /*14f60*/  R2UR UR7, R9 ;  /* 0x00000000090772ca */ /* 0x000fe200000e0000 */
[----:B------:R-:W1:Y:S01]  /*14f70*/  @P2 LDC R8, c[0x0][0x450] ;  /* 0x00011400ff082b82 */ /* 0x000e620000000800 */
[----:B0-----:R-:W-:-:S07]  /*14f80*/  SHF.R.U32.HI R10, RZ, 0x7, R10 ;  /* 0x00000007ff0a7819 */ /* 0x001fce000001160a */
[----:B------:R-:W0:Y:S02]  /*14f90*/  @P2 LDC R9, c[0x0][0x44c] ;  /* 0x00011300ff092b82 */ /* 0x000e240000000800 */
[----:B0-----:R-:W-:-:S05]  /*14fa0*/  @P2 IMAD.HI.U32 R9, R15, R9, RZ ;  /* 0x000000090f092227 */ /* 0x001fca00078e00ff */
[----:B-1----:R-:W-:Y:S01]  /*14fb0*/  @P2 SHF.R.U32.HI R15, RZ, R8, R9 ;  /* 0x00000008ff0f2219 */ /* 0x002fe20000011609 */
[----:B------:R-:W-:Y:S01]  /*14fc0*/  @!P1 IMAD R8, R13, 0x8, R16 ;  /* 0x000000080d089824 */ /* 0x000fe200078e0210 */
[----:B------:R-:W-:-:S03]  /*14fd0*/  IADD3 R9, -R10, 0xb, RZ ;  /* 0x0000000b0a097810 */ /* 0x000fc60007ffe1ff */
[----:B------:R-:W-:-:S05]  /*14fe0*/  @!P1 VIADD R8, R8, 0x28440 ;  /* 0x0002844008089836 */ /* 0x000fca0000000000 */
[----:B------:R-:W-:Y:S02]  /*14ff0*/  @!P1 PRMT R8, RZ, 0x654, R8 ;  /* 0x00000654ff089816 */ /* 0x000fe40000000008 */
[----:B--2---:R-:W-:Y:S01]  /*15000*/  LOP3.LUT P3, RZ, R193, 0x4, RZ, 0xc0, !PT ;  /* 0x00000004c1ff7812 */ /* 0x004fe2000786c0ff */
[----:B------:R-:W-:Y:S02]  /*15010*/  WARPGROUP.DEPBAR.LE gsb0, 0x0 ;  /* 0x00008000000079c5 */ /* 0x000fe40000010000 */
[----:B------:R-:W-:-:S06]  /*15020*/  WARPGROUP.ARRIVE ;  /* 0x00000000000079c5 */ /* 0x000fcc0000000000 */
[----:B------:R-:W-:Y:S03]  /*15030*/  QGMMA.64x256x32.F32.E4M3.E4M3 R24, R184, gdesc[UR4], R24, gsb0 ;  /* 0x03e00004b8187df3 */ /* 0x000fe60008000818 */
[----:B------:R-:W-:Y:S02]  /*15040*/  WARPGROUP.DEPBAR.LE gsb0, 0x0 ;  /* 0x00008000000079c5 */ /* 0x000fe40000010000 */
[----:B------:R-:W0:Y:S01]  /*15050*/  SHFL.IDX PT, R186, R15, RZ, 0x1c1f ;  /* 0x001c1fff0fba7589 */ /* 0x000e2200000e0000 */
[----:B------:R1:W-:Y:S06]  /*15060*/  BAR.ARV R9, 0x100 ;  /* 0x000400090000751d */ /* 0x0003ec0000002000 */
[----:B------:R2:W-:Y:S01]  /*15070*/  @!P1 SYNCS.ARRIVE.TRANS64.RED.A1T0 RZ, [R8+URZ], RZ ;  /* 0x000000ff08ff99a7 */ /* 0x0005e2000810043f */
[----:B-1----:R-:W-:-:S05]  /*15080*/  IMAD.SHL.U32 R9, R7, 0x40, RZ ;  /* 0x0000004007097824 */ /* 0x002fca00078e00ff */
[----:B------:R-:W-:Y:S01]  /*15090*/  IADD3 R21, -R196, 0x1, -R9 ;  /* 0x00000001c4157810 */ /* 0x000fe20007ffe909 */
[----:B--2---:R-:W-:-:S03]  /*150a0*/  IMAD.U32 R8, RZ, RZ, UR50 ;  /* 0x00000032ff087e24 */ /* 0x004fc6000f8e00ff */
[----:B------:R-:W-:Y:S02]  /*150b0*/  IADD3 R21, -R195, R21, R197 ;  /* 0x00000015c3157210 */ /* 0x000fe40007ffe1c5 */
[----:B------:R-:W-:-:S05]  /*150c0*/  LOP3.LUT R20, RZ, R8, RZ, 0x33, !PT ;  /* 0x00000008ff147212 */ /* 0x000fca00078e33ff */
[----:B------:R-:W-:Y:S02]  /*150d0*/  IMAD.IADD R20, R20, 0x1, R21 ;  /* 0x0000000114147824 */ /* 0x000fe400078e0215 */
[----:B------:R-:W-:Y:S02]  /*150e0*/  VIADD R21, R21, UR53 ;  /* 0x0000003515157c36 */ /* 0x000fe40008000000 */
[--C-:B0-----:R-:W-:Y:S02]  /*150f0*/  IMAD.IADD R185, R20, 0x1, R186.reuse ;  /* 0x0000000114b97824 */ /* 0x101fe400078e02ba */
[----:B------:R-:W-:Y:S01]  /*15100*/  IMAD.IADD R184, R21, 0x1, R186 ;  /* 0x0000000115b87824 */ /* 0x000fe200078e02ba */
[----:B------:R-:W-:Y:S06]  /*15110*/  @!P3 BRA `(.L_x_1570) ;  /* 0x000000000058b947 */ /* 0x000fec0003800000 */
[----:B------:R-:W-:Y:S01]  /*15120*/  IADD3 R186, -R195, R197, R186 ;  /* 0x000000c5c3ba7210 */ /* 0x000fe20007ffe1ba */
[----:B------:R-:W-:Y:S03]  /*15130*/  BSSY B0, `(.L_x_1571) ;  /* 0x0000010000007945 */ /* 0x000fe60003800000 */
        /* <DEDUP_REMOVED lines=10> */
.L_x_1572:
[----:B------:R-:W-:-:S05]  /*151e0*/  IMAD.U32 R187, RZ, RZ, UR49 ;  /* 0x00000031ffbb7e24 */ /* 0x000fca000f8e00ff */
[----:B------:R-:W-:-:S13]  /*151f0*/  ISETP.NE.AND P2, PT, R187, 0x1, PT ;  /* 0x00000001bb00780c */ /* 0x000fda0003f45270 */
[----:B------:R-:W0:Y:S02]  /*15200*/  @P2 LDC.64 R10, c[0x0][0x9e8] ;  /* 0x00027a00ff0a2b82 */ /* 0x000e240000000a00 */
[----:B0-----:R-:W-:-:S05]  /*15210*/  @P2 IMAD.HI.U32 R10, R186, R10, RZ ;  /* 0x0000000aba0a2227 */ /* 0x001fca00078e00ff */
[----:B------:R-:W-:-:S07]  /*15220*/  @P2 SHF.R.U32.HI R186, RZ, R11, R10 ;  /* 0x0000000bffba2219 */ /* 0x000fce000001160a */
.L_x_1573:
[----:B------:R-:W-:Y:S05]  /*15230*/  BSYNC B0 ;  /* 0x0000000000007941 */ /* 0x000fea0003800000 */
.L_x_1571:
[----:B------:R-:W-:-:S04]  /*15240*/  IMAD R186, R186, R187, -R9 ;  /* 0x000000bbbaba7224 */ /* 0x000fc800078e0a09 */
[----:B------:R-:W-:-:S05]  /*15250*/  IMAD.IADD R186, R186, 0x1, -R196 ;  /* 0x00000001baba7824 */ /* 0x000fca00078e0ac4 */
[----:B------:R-:W-:Y:S02]  /*15260*/  VIMNMX R185, R185, R186, !PT ;  /* 0x000000bab9b97248 */ /* 0x000fe40007fe0100 */
[----:B------:R-:W-:-:S07]  /*15270*/  VIADDMNMX R184, R186, R187, R184, PT ;  /* 0x000000bbbab87246 */ /* 0x000fce00038001b8 */
.L_x_1570:
[----:B------:R-:W-:Y:S01]  /*15280*/  ISETP.GT.AND P5, PT, R7, -0x1, PT ;  /* 0xffffffff0700780c */ /* 0x000fe20003fa4270 */
[----:B------:R-:W0:Y:S03]  /*15290*/  SHFL.IDX PT, R15, R15, 0x1, 0x1c1f ;  /* 0x003c1f000f0f7f89 */ /* 0x000e2600000e0000 */
[----:B------:R-:W-:-:S04]  /*152a0*/  ISETP.GT.AND P2, PT, R185, RZ, P5 ;  /* 0x000000ffb900720c */ /* 0x000fc80002f44270 */
[----:B------:R-:W-:-:S04]  /*152b0*/  ISETP.LT.OR P2, PT, R184, 0x1, P2 ;  /* 0x00000001b800780c */ /* 0x000fc80001741670 */
[----:B------:R-:W-:Y:S02]  /*152c0*/  FSEL R152, R152, -INF , !P2 ;  /* 0xff80000098987808 */ /* 0x000fe40005000000 */
[----:B------:R-:W-:-:S04]  /*152d0*/  ISETP.GT.AND P2, PT, R185, 0x1, P5 ;  /* 0x00000001b900780c */ /* 0x000fc80002f44270 */
[----:B------:R-:W-:-:S04]  /*152e0*/  ISETP.LT.OR P2, PT, R184, 0x2, P2 ;  /* 0x00000002b800780c */ /* 0x000fc80001741670 */
[----:B------:R-:W-:Y:S02]  /*152f0*/  FSEL R153, R153, -INF , !P2 ;  /* 0xff80000099997808 */ /* 0x000fe40005000000 */
[----:B------:R-:W-:Y:S01]  /*15300*/  ISETP.GT.AND P2, PT, R185, 0x8, P5 ;  /* 0x00000008b900780c */ /* 0x000fe20002f44270 */
[--C-:B0-----:R-:W-:Y:S02]  /*15310*/  IMAD.IADD R21, R21, 0x1, R15.reuse ;  /* 0x0000000115157824 */ /* 0x101fe400078e020f */
[----:B------:R-:W-:Y:S01]  /*15320*/  IMAD.IADD R20, R20, 0x1, R15 ;  /* 0x0000000114147824 */ /* 0x000fe200078e020f */
[----:B------:R-:W-:-:S04]  /*15330*/  ISETP.LT.OR P2, PT, R184, 0x9, P2 ;  /* 0x00000009b800780c */ /* 0x000fc80001741670 */
[----:B------:R-:W-:Y:S02]  /*15340*/  FSEL R156, R156, -INF , !P2 ;  /* 0xff8000009c9c7808 */ /* 0x000fe40005000000 */
[----:B------:R-:W-:-:S04]  /*15350*/  ISETP.GT.AND P2, PT, R185, 0x9, P5 ;  /* 0x00000009b900780c */ /* 0x000fc80002f44270 */
        /* <DEDUP_REMOVED lines=37> */
[----:B------:R-:W-:Y:S01]  /*155b0*/  FSEL R181, R181, -INF , !P2 ;  /* 0xff800000b5b57808 */ /* 0x000fe20005000000 */
[----:B------:R-:W-:Y:S08]  /*155c0*/  @!P3 BRA `(.L_x_1574) ;  /* 0x000000000058b947 */ /* 0x000ff00003800000 */
        /* <DEDUP_REMOVED lines=12> */
.L_x_1576:
[----:B------:R-:W-:-:S05]  /*15690*/  IMAD.U32 R184, RZ, RZ, UR49 ;  /* 0x00000031ffb87e24 */ /* 0x000fca000f8e00ff */
[----:B------:R-:W-:-:S13]  /*156a0*/  ISETP.NE.AND P2, PT, R184, 0x1, PT ;  /* 0x00000001b800780c */ /* 0x000fda0003f45270 */
[----:B------:R-:W0:Y:S02]  /*156b0*/  @P2 LDC.64 R10, c[0x0][0x9e8] ;  /* 0x00027a00ff0a2b82 */ /* 0x000e240000000a00 */
[----:B0-----:R-:W-:-:S05]  /*156c0*/  @P2 IMAD.HI.U32 R10, R15, R10, RZ ;  /* 0x0000000a0f0a2227 */ /* 0x001fca00078e00ff */
[----:B------:R-:W-:-:S07]  /*156d0*/  @P2 SHF.R.U32.HI R15, RZ, R11, R10 ;  /* 0x0000000bff0f2219 */ /* 0x000fce000001160a */
.L_x_1577:
[----:B------:R-:W-:Y:S05]  /*156e0*/  BSYNC B0 ;  /* 0x0000000000007941 */ /* 0x000fea0003800000 */
.L_x_1575:
[----:B------:R-:W-:-:S04]  /*156f0*/  IMAD R9, R15, R184, -R9 ;  /* 0x000000b80f097224 */ /* 0x000fc800078e0a09 */
[----:B------:R-:W-:-:S05]  /*15700*/  IMAD.IADD R9, R9, 0x1, -R196 ;  /* 0x0000000109097824 */ /* 0x000fca00078e0ac4 */
[----:B------:R-:W-:Y:S02]  /*15710*/  VIMNMX R20, R20, R9, !PT ;  /* 0x0000000914147248 */ /* 0x000fe40007fe0100 */
[----:B------:R-:W-:-:S07]  /*15720*/  VIADDMNMX R21, R9, R184, R21, PT ;  /* 0x000000b809157246 */ /* 0x000fce0003800115 */
.L_x_1574:
[C---:B------:R-:W-:Y:S02]  /*15730*/  ISETP.GT.AND P2, PT, R20.reuse, 0x1, P5 ;  /* 0x000000011400780c */ /* 0x040fe40002f44270 */
[----:B------:R-:W-:Y:S02]  /*15740*/  LOP3.LUT R193, R193, 0xfffeffff, RZ, 0xc0, !PT ;  /* 0xfffeffffc1c17812 */ /* 0x000fe400078ec0ff */
[----:B------:R-:W-:Y:S02]  /*15750*/  ISETP.LT.OR P2, PT, R21, 0x2, P2 ;  /* 0x000000021500780c */ /* 0x000fe40001741670 */
[----:B------:R-:W-:Y:S02]  /*15760*/  @P0 LOP3.LUT R193, R193, 0x10000, RZ, 0xfc, !PT ;  /* 0x00010000c1c10812 */ /* 0x000fe400078efcff */
[----:B------:R-:W-:Y:S02]  /*15770*/  FSEL R155, R155, -INF , !P2 ;  /* 0xff8000009b9b7808 */ /* 0x000fe40005000000 */
[----:B------:R-:W-:-:S02]  /*15780*/  ISETP.GT.AND P2, PT, R20, 0x8, P5 ;  /* 0x000000081400780c */ /* 0x000fc40002f44270 */
[----:B------:R-:W-:Y:S02]  /*15790*/  LOP3.LUT R193, R193, 0xffff7fff, RZ, 0xc0, !PT ;  /* 0xffff7fffc1c17812 */ /* 0x000fe400078ec0ff */
[----:B------:R-:W-:Y:S02]  /*157a0*/  ISETP.LT.OR P2, PT, R21, 0x9, P2 ;  /* 0x000000091500780c */ /* 0x000fe40001741670 */
[----:B------:R-:W-:Y:S02]  /*157b0*/  @P1 LOP3.LUT R193, R193, 0x8000, RZ, 0xfc, !PT ;  /* 0x00008000c1c11812 */ /* 0x000fe400078efcff */
[----:B------:R-:W-:Y:S02]  /*157c0*/  FSEL R158, R158, -INF , !P2 ;  /* 0xff8000009e9e7808 */ /* 0x000fe40005000000 */
[C---:B------:R-:W-:Y:S01]  /*157d0*/  ISETP.GT.AND P2, PT, R20.reuse, 0x9, P5 ;  /* 0x000000091400780c */ /* 0x040fe20002f44270 */
[----:B------:R-:W-:Y:S01]  /*157e0*/  STL [R1], R193 ;  /* 0x000000c101007387 */ /* 0x000fe20000100800 */
[----:B------:R-:W-:-:S02]  /*157f0*/  ISETP.GT.AND P1, PT, R20, RZ, P5 ;  /* 0x000000ff1400720c */ /* 0x000fc40002f24270 */
[C---:B------:R-:W-:Y:S02]  /*15800*/  ISETP.LT.OR P2, PT, R21.reuse, 0xa, P2 ;  /* 0x0000000a1500780c */ /* 0x040fe40001741670 */
[----:B------:R-:W-:Y:S02]  /*15810*/  ISETP.LT.OR P1, PT, R21, 0x1, P1 ;  /* 0x000000011500780c */ /* 0x000fe40000f21670 */
[----:B------:R-:W-:Y:S02]  /*15820*/  FSEL R159, R159, -INF , !P2 ;  /* 0xff8000009f9f7808 */ /* 0x000fe40005000000 */
[----:B------:R-:W-:Y:S02]  /*15830*/  ISETP.GT.AND P2, PT, R20, 0x10, P5 ;  /* 0x000000101400780c */ /* 0x000fe40002f44270 */
[----:B------:R-:W-:Y:S02]  /*15840*/  FSEL R154, R154, -INF , !P1 ;  /* 0xff8000009a9a7808 */ /* 0x000fe40004800000 */
[----:B------:R-:W-:-:S02]  /*15850*/  ISETP.LT.OR P2, PT, R21, 0x11, P2 ;  /* 0x000000111500780c */ /* 0x000fc40001741670 */
[----:B------:R-:W-:Y:S02]  /*15860*/  FMNMX.FTZ R9, R152, R5, !PT ;  /* 0x0000000598097209 */ /* 0x000fe40007810000 */
[----:B------:R-:W-:Y:S02]  /*15870*/  FSEL R162, R162, -INF , !P2 ;  /* 0xff800000a2a27808 */ /* 0x000fe40005000000 */
[----:B------:R-:W-:Y:S02]  /*15880*/  ISETP.GT.AND P2, PT, R20, 0x11, P5 ;  /* 0x000000111400780c */ /* 0x000fe40002f44270 */
[----:B------:R-:W-:Y:S02]  /*15890*/  FMNMX.FTZ R11, R154, R6, !PT ;  /* 0x000000069a0b7209 */ /* 0x000fe40007810000 */
[----:B------:R-:W-:Y:S02]  /*158a0*/  ISETP.LT.OR P2, PT, R21, 0x12, P2 ;  /* 0x000000121500780c */ /* 0x000fe40001741670 */
[----:B------:R-:W-:-:S02]  /*158b0*/  FMNMX.FTZ R9, R153, R9, !PT ;  /* 0x0000000999097209 */ /* 0x000fc40007810000 */
[----:B------:R-:W-:Y:S02]  /*158c0*/  FSEL R163, R163, -INF , !P2 ;  /* 0xff800000a3a37808 */ /* 0x000fe40005000000 */
[----:B------:R-:W-:Y:S02]  /*158d0*/  ISETP.GT.AND P2, PT, R20, 0x18, P5 ;  /* 0x000000181400780c */ /* 0x000fe40002f44270 */
[----:B------:R-:W-:Y:S02]  /*158e0*/  FMNMX.FTZ R11, R155, R11, !PT ;  /* 0x0000000b9b0b7209 */ /* 0x000fe40007810000 */
[----:B------:R-:W-:Y:S02]  /*158f0*/  ISETP.LT.OR P2, PT, R21, 0x19, P2 ;  /* 0x000000191500780c */ /* 0x000fe40001741670 */
[----:B------:R-:W-:Y:S02]  /*15900*/  FMNMX.FTZ R9, R156, R9, !PT ;  /* 0x000000099c097209 */ /* 0x000fe40007810000 */
[----:B------:R-:W-:-:S02]  /*15910*/  FSEL R166, R166, -INF , !P2 ;  /* 0xff800000a6a67808 */ /* 0x000fc40005000000 */
[----:B------:R-:W-:Y:S02]  /*15920*/  ISETP.GT.AND P2, PT, R20, 0x19, P5 ;  /* 0x000000191400780c */ /* 0x000fe40002f44270 */
[----:B------:R-:W-:Y:S02]  /*15930*/  FMNMX.FTZ R11, R158, R11, !PT ;  /* 0x0000000b9e0b7209 */ /* 0x000fe40007810000 */
[----:B------:R-:W-:Y:S02]  /*15940*/  ISETP.LT.OR P2, PT, R21, 0x1a, P2 ;  /* 0x0000001a1500780c */ /* 0x000fe40001741670 */
[----:B------:R-:W-:Y:S02]  /*15950*/  FMNMX.FTZ R9, R157, R9, !PT ;  /* 0x000000099d097209 */ /* 0x000fe40007810000 */
[----:B------:R-:W-:Y:S02]  /*15960*/  FSEL R167, R167, -INF , !P2 ;  /* 0xff800000a7a77808 */ /* 0x000fe40005000000 */
[----:B------:R-:W-:-:S02]  /*15970*/  ISETP.GT.AND P2, PT, R20, 0x20, P5 ;  /* 0x000000201400780c */ /* 0x000fc40002f44270 */
[----:B------:R-:W-:Y:S02]  /*15980*/  FMNMX.FTZ R11, R159, R11, !PT ;  /* 0x0000000b9f0b7209 */ /* 0x000fe40007810000 */
[----:B------:R-:W-:Y:S02]  /*15990*/  ISETP.LT.OR P2, PT, R21, 0x21, P2 ;  /* 0x000000211500780c */ /* 0x000fe40001741670 */
[----:B------:R-:W-:Y:S02]  /*159a0*/  FMNMX.FTZ R9, R160, R9, !PT ;  /* 0x00000009a0097209 */ /* 0x000fe40007810000 */
[----:B------:R-:W-:Y:S02]  /*159b0*/  FMNMX.FTZ R11, R162, R11, !PT ;  /* 0x0000000ba20b7209 */ /* 0x000fe40007810000 */
[----:B------:R-:W-:Y:S02]  /*159c0*/  FSEL R170, R170, -INF , !P2 ;  /* 0xff800000aaaa7808 */ /* 0x000fe40005000000 */
[----:B------:R-:W-:-:S02]  /*159d0*/  ISETP.GT.AND P2, PT, R20, 0x21, P5 ;  /* 0x000000211400780c */ /* 0x000fc40002f44270 */
[----:B------:R-:W-:Y:S02]  /*159e0*/  FMNMX.FTZ R9, R161, R9, !PT ;  /* 0x00000009a1097209 */ /* 0x000fe40007810000 */
[----:B------:R-:W-:Y:S02]  /*159f0*/  FMNMX.FTZ R11, R163, R11, !PT ;  /* 0x0000000ba30b7209 */ /* 0x000fe40007810000 */
[----:B------:R-:W-:Y:S02]  /*15a00*/  ISETP.LT.OR P2, PT, R21, 0x22, P2 ;  /* 0x000000221500780c */ /* 0x000fe40001741670 */
[----:B------:R-:W-:Y:S02]  /*15a10*/  FMNMX.FTZ R9, R164, R9, !PT ;  /* 0x00000009a4097209 */ /* 0x000fe40007810000 */
[----:B------:R-:W-:Y:S02]  /*15a20*/  FMNMX.FTZ R11, R166, R11, !PT ;  /* 0x0000000ba60b7209 */ /* 0x000fe40007810000 */
[----:B------:R-:W-:-:S02]  /*15a30*/  FSEL R171, R171, -INF , !P2 ;  /* 0xff800000abab7808 */ /* 0x000fc40005000000 */
[----:B------:R-:W-:Y:S02]  /*15a40*/  FMNMX.FTZ R9, R165, R9, !PT ;  /* 0x00000009a5097209 */ /* 0x000fe40007810000 */
[----:B------:R-:W-:Y:S02]  /*15a50*/  ISETP.GT.AND P2, PT, R20, 0x28, P5 ;  /* 0x000000281400780c */ /* 0x000fe40002f44270 */
[----:B------:R-:W-:Y:S02]  /*15a60*/  FMNMX.FTZ R11, R167, R11, !PT ;  /* 0x0000000ba70b7209 */ /* 0x000fe40007810000 */
[----:B------:R-:W-:Y:S02]  /*15a70*/  FMNMX.FTZ R9, R168, R9, !PT ;  /* 0x00000009a8097209 */ /* 0x000fe40007810000 */
[----:B------:R-:W-:Y:S02]  /*15a80*/  ISETP.LT.OR P2, PT, R21, 0x29, P2 ;  /* 0x000000291500780c */ /* 0x000fe40001741670 */
[----:B------:R-:W-:-:S02]  /*15a90*/  ISETP.GT.AND P4, PT, R20, 0x29, P5 ;  /* 0x000000291400780c */ /* 0x000fc40002f84270 */
[----:B------:R-:W-:Y:S02]  /*15aa0*/  FMNMX.FTZ R11, R170, R11, !PT ;  /* 0x0000000baa0b7209 */ /* 0x000fe40007810000 */
[----:B------:R-:W-:Y:S02]  /*15ab0*/  FMNMX.FTZ R9, R169, R9, !PT ;  /* 0x00000009a9097209 */ /* 0x000fe40007810000 */
[----:B------:R-:W-:Y:S02]  /*15ac0*/  FSEL R174, R174, -INF , !P2 ;  /* 0xff800000aeae7808 */ /* 0x000fe40005000000 */
[----:B------:R-:W-:Y:S02]  /*15ad0*/  ISETP.GT.AND P6, PT, R20, 0x30, P5 ;  /* 0x000000301400780c */ /* 0x000fe40002fc4270 */
[----:B------:R-:W-:Y:S02]  /*15ae0*/  ISETP.LT.OR P0, PT, R21, 0x2a, P4 ;  /* 0x0000002a1500780c */ /* 0x000fe40002701670 */
[----:B------:R-:W-:-:S02]  /*15af0*/  FMNMX.FTZ R11, R171, R11, !PT ;  /* 0x0000000bab0b7209 */ /* 0x000fc40007810000 */
[----:B------:R-:W-:Y:S02]  /*15b00*/  FMNMX.FTZ R9, R172, R9, !PT ;  /* 0x00000009ac097209 */ /* 0x000fe40007810000 */
[----:B------:R-:W-:Y:S02]  /*15b10*/  ISETP.GT.AND P3, PT, R20, 0x31, P5 ;  /* 0x000000311400780c */ /* 0x000fe40002f64270 */
[----:B------:R-:W-:Y:S02]  /*15b20*/  ISETP.LT.OR P4, PT, R21, 0x31, P6 ;  /* 0x000000311500780c */ /* 0x000fe40003781670 */
[----:B------:R-:W-:Y:S02]  /*15b30*/  FSEL R175, R175, -INF , !P0 ;  /* 0xff800000afaf7808 */ /* 0x000fe40004000000 */
[----:B------:R-:W-:Y:S02]  /*15b40*/  FMNMX.FTZ R11, R174, R11, !PT ;  /* 0x0000000bae0b7209 */ /* 0x000fe40007810000 */
[----:B------:R-:W-:-:S02]  /*15b50*/  FMNMX.FTZ R9, R173, R9, !PT ;  /* 0x00000009ad097209 */ /* 0x000fc40007810000 */
[----:B------:R-:W-:Y:S02]  /*15b60*/  ISETP.GT.AND P2, PT, R20, 0x38, P5 ;  /* 0x000000381400780c */ /* 0x000fe40002f44270 */
[----:B------:R-:W-:Y:S02]  /*15b70*/  ISETP.LT.OR P3, PT, R21, 0x32, P3 ;  /* 0x000000321500780c */ /* 0x000fe40001f61670 */
[----:B------:R-:W-:Y:S02]  /*15b80*/  FSEL R178, R178, -INF , !P4 ;  /* 0xff800000b2b27808 */ /* 0x000fe40006000000 */
[----:B------:R-:W-:Y:S02]  /*15b90*/  FMNMX.FTZ R11, R175, R11, !PT ;  /* 0x0000000baf0b7209 */ /* 0x000fe40007810000 */
[----:B------:R-:W-:Y:S02]  /*15ba0*/  FMNMX.FTZ R9, R176, R9, !PT ;  /* 0x00000009b0097209 */ /* 0x000fe40007810000 */
[----:B------:R-:W-:-:S02]  /*15bb0*/  ISETP.GT.AND P5, PT, R20, 0x39, P5 ;  /* 0x000000391400780c */ /* 0x000fc40002fa4270 */
[----:B------:R-:W-:Y:S02]  /*15bc0*/  ISETP.LT.OR P2, PT, R21, 0x39, P2 ;  /* 0x000000391500780c */ /* 0x000fe40001741670 */
[----:B------:R-:W-:Y:S02]  /*15bd0*/  FSEL R179, R179, -INF , !P3 ;  /* 0xff800000b3b37808 */ /* 0x000fe40005800000 */
[----:B------:R-:W-:Y:S02]  /*15be0*/  FMNMX.FTZ R11, R178, R11, !PT ;  /* 0x0000000bb20b7209 */ /* 0x000fe40007810000 */
[----:B------:R-:W-:Y:S02]  /*15bf0*/  FMNMX.FTZ R9, R177, R9, !PT ;  /* 0x00000009b1097209 */ /* 0x000fe40007810000 */
[----:B------:R-:W-:Y:S02]  /*15c00*/  ISETP.LT.OR P5, PT, R21, 0x3a, P5 ;  /* 0x0000003a1500780c */ /* 0x000fe40002fa1670 */
[----:B------:R-:W-:-:S02]  /*15c10*/  FSEL R182, R182, -INF , !P2 ;  /* 0xff800000b6b67808 */ /* 0x000fc40005000000 */
[----:B------:R-:W-:Y:S02]  /*15c20*/  FMNMX.FTZ R11, R179, R11, !PT ;  /* 0x0000000bb30b7209 */ /* 0x000fe40007810000 */
[----:B------:R-:W-:Y:S02]  /*15c30*/  FMNMX.FTZ R9, R180, R9, !PT ;  /* 0x00000009b4097209 */ /* 0x000fe40007810000 */
[----:B------:R-:W-:Y:S02]  /*15c40*/  FSEL R183, R183, -INF , !P5 ;  /* 0xff800000b7b77808 */ /* 0x000fe40006800000 */
[----:B------:R-:W-:Y:S02]  /*15c50*/  FMNMX.FTZ R11, R182, R11, !PT ;  /* 0x0000000bb60b7209 */ /* 0x000fe40007810000 */
[----:B------:R-:W-:Y:S02]  /*15c60*/  FMNMX.FTZ R9, R181, R9, !PT ;  /* 0x00000009b5097209 */ /* 0x000fe40007810000 */
[----:B------:R-:W-:-:S02]  /*15c70*/  FMNMX.FTZ R11, R183, R11, !PT ;  /* 0x0000000bb70b7209 */ /* 0x000fc40007810000 */
[C---:B------:R-:W-:Y:S01]  /*15c80*/  LOP3.LUT P0, RZ, R193.reuse, 0x10000, RZ, 0xc0, !PT ;  /* 0x00010000c1ff7812 */ /* 0x040fe2000780c0ff */
[----:B------:R-:W0:Y:S01]  /*15c90*/  SHFL.BFLY PT, R10, R9, 0x2, 0x1f ;  /* 0x0c401f00090a7f89 */ /* 0x000e2200000e0000 */
[----:B------:R-:W-:-:S03]  /*15ca0*/  LOP3.LUT P1, RZ, R193, 0x8000, RZ, 0xc0, !PT ;  /* 0x00008000c1ff7812 */ /* 0x000fc6000782c0ff */
[----:B------:R-:W1:Y:S01]  /*15cb0*/  SHFL.BFLY PT, R15, R11, 0x2, 0x1f ;  /* 0x0c401f000b0f7f89 */ /* 0x000e6200000e0000 */
[----:B0-----:R-:W-:Y:S02]  /*15cc0*/  FMNMX.FTZ R9, R9, R10, !PT ;  /* 0x0000000a09097209 */ /* 0x001fe40007810000 */
[----:B-1----:R-:W-:-:S03]  /*15cd0*/  FMNMX.FTZ R11, R11, R15, !PT ;  /* 0x0000000f0b0b7209 */ /* 0x002fc60007810000 */
[----:B------:R-:W0:Y:S04]  /*15ce0*/  SHFL.BFLY PT, R10, R9, 0x1, 0x1f ;  /* 0x0c201f00090a7f89 */ /* 0x000e2800000e0000 */
[----:B------:R-:W1:Y:S01]  /*15cf0*/  SHFL.BFLY PT, R15, R11, 0x1, 0x1f ;  /* 0x0c201f000b0f7f89 */ /* 0x000e6200000e0000 */
[----:B0-----:R-:W-:Y:S02]  /*15d00*/  FMNMX.FTZ R9, R9, R10, !PT ;  /* 0x0000000a09097209 */ /* 0x001fe40007810000 */
[----:B-1----:R-:W-:Y:S02]  /*15d10*/  FMNMX.FTZ R15, R11, R15, !PT ;  /* 0x0000000f0b0f7209 */ /* 0x002fe40007810000 */
[----:B------:R-:W-:Y:S02]  /*15d20*/  FSETP.NEU.FTZ.AND P6, PT, R9, -INF , PT ;  /* 0xff8000000900780b */ /* 0x000fe40003fdd000 */
[----:B------:R-:W-:-:S02]  /*15d30*/  FSETP.NEU.FTZ.AND P2, PT, R15, -INF , PT ;  /* 0xff8000000f00780b */ /* 0x000fc40003f5d000 */
[----:B------:R-:W-:Y:S02]  /*15d40*/  FSEL R10, R9, RZ, P6 ;  /* 0x000000ff090a7208 */ /* 0x000fe40003000000 */
[----:B------:R-:W-:-:S03]  /*15d50*/  FSEL R11, R15, RZ, P2 ;  /* 0x000000ff0f0b7208 */ /* 0x000fc60001000000 */
[----:B------:R-:W-:Y:S01]  /*15d60*/  FADD.FTZ R5, -R10, R5 ;  /* 0x000000050a057221 */ /* 0x000fe20000010100 */
[----:B------:R-:W-:-:S01]  /*15d70*/  FFMA.FTZ R10, R2, R9, -8 ;  /* 0xc1000000020a7423 */ /* 0x000fc20000010009 */
[----:B------:R-:W-:Y:S01]  /*15d80*/  FADD.FTZ R6, -R11, R6 ;  /* 0x000000060b067221 */ /* 0x000fe20000010100 */
[----:B------:R-:W-:-:S01]  /*15d90*/  FFMA.FTZ R11, R2, R15, -8 ;  /* 0xc1000000020b7423 */ /* 0x000fc2000001000f */
[----:B------:R-:W-:Y:S02]  /*15da0*/  FMUL.FTZ R5, R2, R5 ;  /* 0x0000000502057220 */ /* 0x000fe40000410000 */
[----:B------:R-:W-:Y:S01]  /*15db0*/  FSEL R10, R10, RZ, P6 ;  /* 0x000000ff0a0a7208 */ /* 0x000fe20003000000 */
[C---:B------:R-:W-:Y:S01]  /*15dc0*/  FMUL.FTZ R6, R2.reuse, R6 ;  /* 0x0000000602067220 */ /* 0x040fe20000410000 */
[----:B------:R-:W-:Y:S02]  /*15dd0*/  FSEL R11, R11, RZ, P2 ;  /* 0x000000ff0b0b7208 */ /* 0x000fe40001000000 */
        /* <DEDUP_REMOVED lines=8> */
[----:B------:R-:W0:Y:S01]  /*15e60*/  MUFU.EX2 R152, R152 ;  /* 0x0000009800987308 */ /* 0x000e220000000800 */
        /* <DEDUP_REMOVED lines=15> */
[----:B------:R-:W1:Y:S01]  /*15f60*/  MUFU.EX2 R6, R6 ;  /* 0x0000000600067308 */ /* 0x000e620000000800 */
[----:B0-----:R-:W-:-:S01]  /*15f70*/  FFMA.FTZ R3, R5, R3, R152 ;  /* 0x0000000305037223 */ /* 0x001fc20000010098 */
        /* <DEDUP_REMOVED lines=11> */
[----:B------:R-:W-:-:S03]  /*16030*/  FFMA.FTZ R11, R2, R183, -R11 ;  /* 0x000000b7020b7223 */ /* 0x000fc6000001080b */
        /* <DEDUP_REMOVED lines=60> */
[----:B------:R-:W-:Y:S06]  /*16400*/  @!P0 BRA `(.L_x_1578) ;  /* 0x0000000000048947 */ /* 0x000fec0003800000 */
[----:B------:R-:W-:Y:S01]  /*16410*/  BPT.TRAP 0x1 ;  /* 0x000000040000795c */ /* 0x000fe20000300000 */
.L_x_1578:
[----:B------:R-:W-:Y:S01]  /*16420*/  IMAD R20, R200, 0x8, R16 ;  /* 0x00000008c8147824 */ /* 0x000fe200078e0210 */
[----:B------:R-:W-:Y:S01]  /*16430*/  ISETP.GT.AND P2, PT, R7, R12, PT ;  /* 0x0000000c0700720c */ /* 0x000fe20003f44270 */
        /* <DEDUP_REMOVED lines=18> */
[-C--:B------:R-:W-:Y:S01]  /*16560*/  FMUL.FTZ R37, R37, R5.reuse ;  /* 0x0000000525257220 */ /* 0x080fe20000410000 */
        /* <DEDUP_REMOVED lines=141> */
[----:B------:R-:W-:Y:S01]  /*16e40*/  IMAD.MOV.U32 R187, RZ, RZ, R178 ;  /* 0x000000ffffbb7224 */ /* 0x000fe200078e00b2 */
[----:B0-----:R-:W-:Y:S06]  /*16e50*/  @P2 BRA `(.L_x_1579) ;  /* 0xffffffd800982947 */ /* 0x001fec000383ffff */
[----:B------:R-:W-:Y:S02]  /*16e60*/  IMAD.MOV.U32 R6, RZ, RZ, R15 ;  /* 0x000000ffff067224 */ /* 0x000fe400078e000f */
[----:B------:R-:W-:Y:S02]  /*16e70*/  IMAD.MOV.U32 R5, RZ, RZ, R9 ;  /* 0x000000ffff057224 */ /* 0x000fe400078e0009 */
[----:B------:R-:W-:Y:S02]  /*16e80*/  IMAD.MOV.U32 R200, RZ, RZ, R13 ;  /* 0x000000ffffc87224 */ /* 0x000fe400078e000d */
[----:B------:R-:W-:-:S07]  /*16e90*/  IMAD.MOV.U32 R193, RZ, RZ, R14 ;  /* 0x000000ffffc17224 */ /* 0x000fce00078e000e */
.L_x_1560:
[----:B------:R-:W2:Y:S01]  /*16ea0*/  LDL.LU R13, [R1] ;  /* 0x00000000010d7983 */ /* 0x000ea20000300800 */
[----:B------:R-:W0:Y:S01]  /*16eb0*/  LDC R9, c[0x0][0x448] ;  /* 0x00011200ff097b82 */ /* 0x000e220000000800 */
[----:B------:R-:W-:-:S07]  /*16ec0*/  VIADD R10, R199, 0x7f ;  /* 0x0000007fc70a7836 */ /* 0x000fce0000000000 */
[----:B------:R-:W1:Y:S01]  /*16ed0*/  LDC R12, c[0x0][0x9e4] ;  /* 0x00027900ff0c7b82 */ /* 0x000e620000000800 */
[----:B0-----:R-:W-:-:S13]  /*16ee0*/  ISETP.NE.AND P2, PT, R9, 0x1, PT ;  /* 0x000000010900780c */ /* 0x001fda0003f45270 */
[----:B------:R-:W0:Y:S08]  /*16ef0*/  @P2 LDC R11, c[0x0][0x44c] ;  /* 0x00011300ff0b2b82 */ /* 0x000e300000000800 */
[----:B------:R-:W3:Y:S01]  /*16f00*/  @P2 LDC R9, c[0x0][0x450] ;  /* 0x00011400ff092b82 */ /* 0x000ee20000000800 */
[----:B0-----:R-:W-:-:S05]  /*16f10*/  @P2 IMAD.HI.U32 R11, R10, R11, RZ ;  /* 0x0000000b0a0b2227 */ /* 0x001fca00078e00ff */
[----:B---3--:R-:W-:Y:S02]  /*16f20*/  @P2 SHF.R.U32.HI R10, RZ, R9, R11 ;  /* 0x00000009ff0a2219 */ /* 0x008fe4000001160b */
[----:B------:R-:W-:-:S05]  /*16f30*/  IADD3 R11, R197, 0x1, -R195 ;  /* 0x00000001c50b7810 */ /* 0x000fca0007ffe8c3 */
[----:B------:R-:W-:-:S04]  /*16f40*/  IMAD.IADD R11, R10, 0x1, R11 ;  /* 0x000000010a0b7824 */ /* 0x000fc800078e020b */
[----:B------:R-:W-:Y:S01]  /*16f50*/  IMAD.IADD R10, R11, 0x1, -R8 ;  /* 0x000000010b0a7824 */ /* 0x000fe200078e0a08 */
[----:B--2---:R-:W-:-:S04]  /*16f60*/  LOP3.LUT R13, R13, 0xfffffffb, RZ, 0xc0, !PT ;  /* 0xfffffffb0d0d7812 */ /* 0x004fc800078ec0ff */
[----:B------:R-:W-:Y:S02]  /*16f70*/  @P2 LOP3.LUT R13, R13, 0x4, RZ, 0xfc, !PT ;  /* 0x000000040d0d2812 */ /* 0x000fe400078efcff */
[----:B-1----:R-:W-:Y:S02]  /*16f80*/  ISETP.GE.AND P2, PT, R12, 0x1, PT ;  /* 0x000000010c00780c */ /* 0x002fe40003f46270 */
[----:B------:R-:W-:-:S11]  /*16f90*/  LOP3.LUT R13, R13, 0xfffffff7, RZ, 0xc0, !PT ;  /* 0xfffffff70d0d7812 */ /* 0x000fd600078ec0ff */
[----:B------:R-:W-:-:S05]  /*16fa0*/  @P2 LOP3.LUT R13, R13, 0x8, RZ, 0xfc, !PT ;  /* 0x000000080d0d2812 */ /* 0x000fca00078efcff */
[----:B------:R0:W-:Y:S01]  /*16fb0*/  STL [R1], R13 ;  /* 0x0000000d01007387 */ /* 0x0001e20000100800 */
[----:B------:R-:W-:Y:S05]  /*16fc0*/  @!P2 BRA `(.L_x_1580) ;  /* 0x000000000044a947 */ /* 0x000fea0003800000 */
[----:B------:R-:W-:Y:S01]  /*16fd0*/  ISETP.GT.AND P2, PT, R11, -0x1, PT ;  /* 0xffffffff0b00780c */ /* 0x000fe20003f44270 */
[----:B------:R-:W-:-:S12]  /*16fe0*/  BSSY B0, `(.L_x_1581) ;  /* 0x000000d000007945 */ /* 0x000fd80003800000 */
[----:B------:R-:W-:Y:S05]  /*16ff0*/  @P2 BRA `(.L_x_1582) ;  /* 0x00000000001c2947 */ /* 0x000fea0003800000 */
[----:B------:R-:W-:Y:S02]  /*17000*/  ISETP.NE.AND P2, PT, R12, 0x1, PT ;  /* 0x000000010c00780c */ /* 0x000fe40003f45270 */
[----:B------:R-:W-:-:S11]  /*17010*/  LOP3.LUT R11, RZ, R11, RZ, 0x33, !PT ;  /* 0x0000000bff0b7212 */ /* 0x000fd600078e33ff */
[----:B------:R-:W1:Y:S02]  /*17020*/  @P2 LDC.64 R8, c[0x0][0x9e8] ;  /* 0x00027a00ff082b82 */ /* 0x000e640000000a00 */
[----:B-1----:R-:W-:-:S05]  /*17030*/  @P2 IMAD.HI.U32 R8, R11, R8, RZ ;  /* 0x000000080b082227 */ /* 0x002fca00078e00ff */
[----:B------:R-:W-:-:S04]  /*17040*/  @P2 SHF.R.U32.HI R11, RZ, R9, R8 ;  /* 0x00000009ff0b2219 */ /* 0x000fc80000011608 */
[----:B------:R-:W-:Y:S01]  /*17050*/  LOP3.LUT R11, RZ, R11, RZ, 0x33, !PT ;  /* 0x0000000bff0b7212 */ /* 0x000fe200078e33ff */
[----:B------:R-:W-:Y:S06]  /*17060*/  BRA `(.L_x_1583) ;  /* 0x0000000000107947 */ /* 0x000fec0003800000 */
.L_x_1582:
[----:B------:R-:W-:-:S13]  /*17070*/  ISETP.NE.AND P2, PT, R12, 0x1, PT ;  /* 0x000000010c00780c */ /* 0x000fda0003f45270 */
[----:B------:R-:W1:Y:S02]  /*17080*/  @P2 LDC.64 R8, c[0x0][0x9e8] ;  /* 0x00027a00ff082b82 */ /* 0x000e640000000a00 */
[----:B-1----:R-:W-:-:S05]  /*17090*/  @P2 IMAD.HI.U32 R8, R11, R8, RZ ;  /* 0x000000080b082227 */ /* 0x002fca00078e00ff */
[----:B------:R-:W-:-:S07]  /*170a0*/  @P2 SHF.R.U32.HI R11, RZ, R9, R8 ;  /* 0x00000009ff0b2219 */ /* 0x000fce0000011608 */
.L_x_1583:
[----:B------:R-:W-:Y:S05]  /*170b0*/  BSYNC B0 ;  /* 0x0000000000007941 */ /* 0x000fea0003800000 */
.L_x_1581:
[----:B------:R-:W-:-:S05]  /*170c0*/  IMAD R11, R11, R12, RZ ;  /* 0x0000000c0b0b7224 */ /* 0x000fca00078e02ff */
[----:B------:R-:W-:-:S07]  /*170d0*/  VIMNMX R10, R10, R11, !PT ;  /* 0x0000000b0a0a7248 */ /* 0x000fce0007fe0100 */
.L_x_1580:
[----:B------:R-:W-:-:S05]  /*170e0*/  VIADD R10, R10, 0x3f ;  /* 0x0000003f0a0a7836 */ /* 0x000fca0000000000 */
[----:B------:R-:W-:-:S04]  /*170f0*/  SHF.R.S32.HI R8, RZ, 0x1f, R10 ;  /* 0x0000001fff087819 */ /* 0x000fc8000001140a */
[----:B------:R-:W-:-:S04]  /*17100*/  LEA.HI R8, R8, R10, RZ, 0x6 ;  /* 0x0000000a08087211 */ /* 0x000fc800078f30ff */
[----:B------:R-:W-:-:S04]  /*17110*/  SHF.R.S32.HI R8, RZ, 0x6, R8 ;  /* 0x00000006ff087819 */ /* 0x000fc80000011408 */
[----:B------:R-:W-:-:S04]  /*17120*/  VIMNMX R8, R204, R8, !PT ;  /* 0x00000008cc087248 */ /* 0x000fc80007fe0100 */
[----:B------:R-:W-:-:S13]  /*17130*/  ISETP.GE.AND P2, PT, R7, R8, PT ;  /* 0x000000080700720c */ /* 0x000fda0003f46270 */
[----:B------:R-:W-:Y:S05]  /*17140*/  @!P2 BRA `(.L_x_1584) ;  /* 0x0000001800cca947 */ /* 0x000fea0003800000 */
[----:B------:R-:W-:Y:S02]  /*17150*/  IMAD.MOV.U32 R9, RZ, RZ, R6 ;  /* 0x000000ffff097224 */ /* 0x000fe400078e0006 */
[----:B------:R-:W-:Y:S02]  /*17160*/  IMAD.MOV.U32 R10, RZ, RZ, R5 ;  /* 0x000000ffff0a7224 */ /* 0x000fe400078e0005 */
[----:B------:R-:W-:Y:S02]  /*17170*/  IMAD.MOV.U32 R11, RZ, RZ, R7 ;  /* 0x000000ffff0b7224 */ /* 0x000fe400078e0007 */
[----:B------:R-:W-:-:S07]  /*17180*/  IMAD.MOV.U32 R206, RZ, RZ, R193 ;  /* 0x000000ffffce7224 */ /* 0x000fce00078e00c1 */
.L_x_1595:
[----:B------:R-:W-:Y:S01]  /*17190*/  ISETP.NE.AND P2, PT, R200, 0x1, PT ;  /* 0x00000001c800780c */ /* 0x000fe20003f45270 */
[----:B------:R-:W-:Y:S05]  /*171a0*/  YIELD ;  /* 0x0000000000007946 */ /* 0x000fea0003800000 */
[----:B------:R-:W-:Y:S02]  /*171b0*/  SEL R193, RZ, 0x1, P2 ;  /* 0x00000001ffc17807 */ /* 0x000fe40001000000 */
[----:B------:R-:W-:Y:S02]  /*171c0*/  ISETP.NE.AND P2, PT, R201, RZ, PT ;  /* 0x000000ffc900720c */ /* 0x000fe40003f45270 */
[----:B------:R-:W-:-:S11]  /*171d0*/  LOP3.LUT R193, R206, R193, RZ, 0x3c, !PT ;  /* 0x000000c1cec17212 */ /* 0x000fd600078e3cff */
[----:B------:R-:W-:Y:S05]  /*171e0*/  @P2 BRA `(.L_x_1585) ;  /* 0x00000000003c2947 */ /* 0x000fea0003800000 */
[----:B------:R-:W-:Y:S05]  /*171f0*/  @!P0 BRA `(.L_x_1586) ;  /* 0x0000000000048947 */ /* 0x000fea0003800000 */
[----:B------:R-:W-:Y:S01]  /*17200*/  BPT.TRAP 0x1 ;  /* 0x000000040000795c */ /* 0x000fe20000300000 */
.L_x_1586:
[----:B------:R-:W-:Y:S01]  /*17210*/  VIADD R5, R200, 0x1 ;  /* 0x00000001c8057836 */ /* 0x000fe20000000000 */
[----:B------:R-:W-:-:S04]  /*17220*/  SHF.L.U32 R6, R193, 0x1f, RZ ;  /* 0x0000001fc1067819 */ /* 0x000fc800000006ff */
[----:B------:R-:W-:-:S04]  /*17230*/  ISETP.NE.AND P3, PT, R5, 0x2, PT ;  /* 0x000000020500780c */ /* 0x000fc80003f65270 */
[----:B------:R-:W-:-:S05]  /*17240*/  SEL R5, R5, RZ, P3 ;  /* 0x000000ff05057207 */ /* 0x000fca0001800000 */
[----:B------:R-:W-:-:S04]  /*17250*/  IMAD R5, R5, 0x8, R16 ;  /* 0x0000000805057824 */ /* 0x000fc800078e0210 */
[----:B------:R1:W2:Y:S01]  /*17260*/  SYNCS.PHASECHK.TRANS64.TRYWAIT P3, [R5+URZ+0x28430], R6 ;  /* 0x02843006050075a7 */ /* 0x0002a2000806017f */
[----:B------:R-:W-:Y:S05]  /*17270*/  @!P0 BRA `(.L_x_1587) ;  /* 0x0000000000048947 */ /* 0x000fea0003800000 */
[----:B------:R-:W-:Y:S01]  /*17280*/  BPT.TRAP 0x1 ;  /* 0x000000040000795c */ /* 0x000fe20000300000 */
.L_x_1587:
[----:B------:R-:W-:Y:S04]  /*17290*/  BSSY B0, `(.L_x_1585) ;  /* 0x0000004000007945 */ /* 0x000fe80003800000 */
[----:B--2---:R-:W-:Y:S05]  /*172a0*/  @P3 BRA `(.L_x_1588) ;  /* 0x0000000000083947 */ /* 0x004fea0003800000 */
[----:B------:R-:W2:Y:S02]  /*172b0*/  SYNCS.PHASECHK.TRANS64.TRYWAIT P3, [R5+URZ+0x28430], R6 ;  /* 0x02843006050075a7 */ /* 0x000ea4000806017f */
[----:B--2---:R-:W-:Y:S05]  /*172c0*/  @!P3 BRA `(.L_x_1589) ;  /* 0x000001540038b947 */ /* 0x004fea0003800000 */
.L_x_1588:
[----:B------:R-:W-:Y:S05]  /*172d0*/  BSYNC B0 ;  /* 0x0000000000007941 */ /* 0x000fea0003800000 */
.L_x_1585:
[----:B-12---:R-:W1:Y:S01]  /*172e0*/  S2R R5, SR_TID.X ;  /* 0x0000000000057919 */ /* 0x006e620000002100 */
[----:B------:R-:W-:Y:S01]  /*172f0*/  VIADD R205, R200, 0x1 ;  /* 0x00000001c8cd7836 */ /* 0x000fe20000000000 */
[----:B------:R-:W-:Y:S05]  /*17300*/  WARPSYNC.ALL ;  /* 0x0000000000007948 */ /* 0x000fea0003800000 */
[C---:B------:R-:W-:Y:S01]  /*17310*/  ISETP.NE.AND P3, PT, R205.reuse, 0x2, PT ;  /* 0x00000002cd00780c */ /* 0x040fe20003f65270 */
[----:B------:R-:W-:Y:S02]  /*17320*/  IMAD.MOV.U32 R7, RZ, RZ, 0x40000040 ;  /* 0x40000040ff077424 */ /* 0x000fe400078e00ff */
[----:B------:R-:W-:Y:S01]  /*17330*/  IMAD.MOV.U32 R15, RZ, RZ, 0x40000040 ;  /* 0x40000040ff0f7424 */ /* 0x000fe200078e00ff */
[----:B------:R-:W-:Y:S01]  /*17340*/  SEL R205, R205, RZ, P3 ;  /* 0x000000ffcdcd7207 */ /* 0x000fe20001800000 */
[----:B------:R-:W-:Y:S01]  /*17350*/  IMAD.MOV.U32 R21, RZ, RZ, 0x40000040 ;  /* 0x40000040ff157424 */ /* 0x000fe200078e00ff */
[----:B------:R-:W-:Y:S01]  /*17360*/  R2UR UR15, R7 ;  /* 0x00000000070f72ca */ /* 0x000fe200000e0000 */
[----:B0-----:R-:W-:Y:S01]  /*17370*/  IMAD.MOV.U32 R13, RZ, RZ, 0x40000040 ;  /* 0x40000040ff0d7424 */ /* 0x001fe200078e00ff */
[----:B------:R-:W-:Y:S01]  /*17380*/  R2UR UR11, R15 ;  /* 0x000000000f0b72ca */ /* 0x000fe200000e0000 */
[----:B------:R-:W-:Y:S01]  /*17390*/  IMAD R6, R205, 0x400, R4 ;  /* 0x00000400cd067824 */ /* 0x000fe200078e0204 */
[----:B------:R-:W-:-:S02]  /*173a0*/  R2UR UR7, R21 ;  /* 0x00000000150772ca */ /* 0x000fc400000e0000 */
[----:B------:R-:W-:Y:S01]  /*173b0*/  R2UR UR19, R13 ;  /* 0x000000000d1372ca */ /* 0x000fe200000e0000 */
[C---:B------:R-:W-:Y:S01]  /*173c0*/  VIADD R14, R6.reuse, 0x2 ;  /* 0x00000002060e7836 */ /* 0x040fe20000000000 */
[C---:B------:R-:W-:Y:S01]  /*173d0*/  R2UR UR14, R6.reuse ;  /* 0x00000000060e72ca */ /* 0x040fe200000e0000 */
[C---:B------:R-:W-:Y:S01]  /*173e0*/  VIADD R20, R6.reuse, 0x4 ;  /* 0x0000000406147836 */ /* 0x040fe20000000000 */
[----:B------:R-:W-:Y:S01]  /*173f0*/  R2UR UR23, R15 ;  /* 0x000000000f1772ca */ /* 0x000fe200000e0000 */
        /* <DEDUP_REMOVED lines=9> */
[----:B-1----:R-:W-:-:S02]  /*17490*/  SHF.R.U32.HI R5, RZ, 0x7, R5 ;  /* 0x00000007ff057819 */ /* 0x002fc40000011605 */
[----:B------:R-:W-:Y:S02]  /*174a0*/  R2UR UR26, R12 ;  /* 0x000000000c1a72ca */ /* 0x000fe400000e0000 */
[----:B------:R-:W-:Y:S01]  /*174b0*/  R2UR UR27, R13 ;  /* 0x000000000d1b72ca */ /* 0x000fe200000e0000 */
[----:B------:R-:W-:Y:S01]  /*174c0*/  VIADD R5, R5, 0x8 ;  /* 0x0000000805057836 */ /* 0x000fe20000000000 */
[----:B------:R-:W-:Y:S02]  /*174d0*/  R2UR UR30, R20 ;  /* 0x00000000141e72ca */ /* 0x000fe400000e0000 */
[----:B------:R-:W-:Y:S02]  /*174e0*/  R2UR UR31, R21 ;  /* 0x00000000151f72ca */ /* 0x000fe400000e0000 */
[----:B------:R0:W-:Y:S01]  /*174f0*/  BAR.SYNC.DEFER_BLOCKING R5, 0x100 ;  /* 0x000400050000751d */ /* 0x0001e20000010000 */
[----:B------:R-:W-:Y:S02]  /*17500*/  R2UR UR34, R6 ;  /* 0x00000000062272ca */ /* 0x000fe400000e0000 */
[----:B------:R-:W-:-:S03]  /*17510*/  R2UR UR35, R7 ;  /* 0x00000000072372ca */ /* 0x000fc600000e0000 */
        /* <DEDUP_REMOVED lines=27> */
.L_x_1591:
[----:B------:R-:W-:Y:S01]  /*176d0*/  SHF.L.U32 R5, R206, 0x1f, RZ ;  /* 0x0000001fce057819 */ /* 0x000fe200000006ff */
[----:B------:R-:W-:-:S04]  /*176e0*/  IMAD R6, R200, 0x8, R16 ;  /* 0x00000008c8067824 */ /* 0x000fc800078e0210 */
[----:B------:R0:W1:Y:S01]  /*176f0*/  SYNCS.PHASECHK.TRANS64.TRYWAIT P2, [R6+URZ+0x28450], R5 ;  /* 0x02845005060075a7 */ /* 0x000062000804017f */
[----:B------:R-:W-:Y:S05]  /*17700*/  @!P0 BRA `(.L_x_1592) ;  /* 0x0000000000048947 */ /* 0x000fea0003800000 */
[----:B------:R-:W-:Y:S01]  /*17710*/  BPT.TRAP 0x1 ;  /* 0x000000040000795c */ /* 0x000fe20000300000 */
.L_x_1592:
[----:B-1----:R-:W-:Y:S05]  /*17720*/  @P2 BRA `(.L_x_1590) ;  /* 0x0000000000082947 */ /* 0x002fea0003800000 */
[----:B------:R-:W1:Y:S02]  /*17730*/  SYNCS.PHASECHK.TRANS64.TRYWAIT P2, [R6+URZ+0x28450], R5 ;  /* 0x02845005060075a7 */ /* 0x000e64000804017f */
[----:B-1----:R-:W-:Y:S05]  /*17740*/  @!P2 BRA `(.L_x_1593) ;  /* 0x00000150002ca947 */ /* 0x002fea0003800000 */
.L_x_1590:
[----:B01----:R-:W-:Y:S01]  /*17750*/  VIADD R5, R16, 0x8000 ;  /* 0x0000800010057836 */ /* 0x003fe20000000000 */
[----:B------:R-:W-:Y:S05]  /*17760*/  WARPSYNC.ALL ;  /* 0x0000000000007948 */ /* 0x000fea0003800000 */
[----:B------:R-:W-:Y:S01]  /*17770*/  SHF.R.U32.HI R5, RZ, 0x4, R5 ;  /* 0x00000004ff057819 */ /* 0x000fe20000011605 */
[----:B------:R-:W-:Y:S01]  /*17780*/  IMAD.MOV.U32 R7, RZ, RZ, -0x7fffffe0 ;  /* 0x80000020ff077424 */ /* 0x000fe200078e00ff */
[----:B------:R-:W-:-:S06]  /*17790*/  WARPGROUP.ARRIVE ;  /* 0x00000000000079c5 */ /* 0x000fcc0000000000 */
[----:B------:R-:W0:Y:S01]  /*177a0*/  S2R R206, SR_TID.X ;  /* 0x0000000000ce7919 */ /* 0x000e220000002100 */
[----:B------:R-:W-:Y:S02]  /*177b0*/  LOP3.LUT R5, R5, 0x3fff, RZ, 0xc0, !PT ;  /* 0x00003fff05057812 */ /* 0x000fe400078ec0ff */
[----:B------:R-:W-:Y:S01]  /*177c0*/  R2UR UR7, R7 ;  /* 0x00000000070772ca */ /* 0x000fe200000e0000 */
[----:B------:R-:W-:Y:S01]  /*177d0*/  IMAD.MOV.U32 R7, RZ, RZ, -0x7fffffe0 ;  /* 0x80000020ff077424 */ /* 0x000fe200078e00ff */
[----:B------:R-:W-:-:S05]  /*177e0*/  LOP3.LUT R5, R5, 0x10000, RZ, 0xfc, !PT ;  /* 0x0001000005057812 */ /* 0x000fca00078efcff */
[----:B------:R-:W-:Y:S01]  /*177f0*/  IMAD R6, R200, 0x400, R5 ;  /* 0x00000400c8067824 */ /* 0x000fe200078e0205 */
[----:B------:R-:W-:-:S04]  /*17800*/  FMNMX.FTZ R5, R152, R10, !PT ;  /* 0x0000000a98057209 */ /* 0x000fc80007810000 */
[C---:B------:R-:W-:Y:S01]  /*17810*/  R2UR UR6, R6.reuse ;  /* 0x00000000060672ca */ /* 0x040fe200000e0000 */
[----:B------:R-:W-:Y:S01]  /*17820*/  VIADD R6, R6, 0x2 ;  /* 0x0000000206067836 */ /* 0x000fe20000000000 */
[----:B------:R-:W-:-:S04]  /*17830*/  FMNMX.FTZ R5, R153, R5, !PT ;  /* 0x0000000599057209 */ /* 0x000fc80007810000 */
[----:B------:R-:W-:-:S04]  /*17840*/  FMNMX.FTZ R5, R156, R5, !PT ;  /* 0x000000059c057209 */ /* 0x000fc80007810000 */
[----:B------:R-:W-:-:S03]  /*17850*/  FMNMX.FTZ R5, R157, R5, !PT ;  /* 0x000000059d057209 */ /* 0x000fc60007810000 */
[----:B------:R-:W-:Y:S01]  /*17860*/  QGMMA.64x256x32.F32.E4M3.E4M3 R24, R188, gdesc[UR4], R24, gsb0 ;  /* 0x03e00004bc187df3 */ /* 0x000fe20008000818 */
[----:B------:R-:W-:Y:S02]  /*17870*/  R2UR UR6, R6 ;  /* 0x00000000060672ca */ /* 0x000fe400000e0000 */
[----:B------:R-:W-:Y:S02]  /*17880*/  R2UR UR7, R7 ;  /* 0x00000000070772ca */ /* 0x000fe400000e0000 */
        /* <DEDUP_REMOVED lines=25> */
[----:B0-----:R-:W-:Y:S01]  /*17a20*/  SHF.R.U32.HI R206, RZ, 0x7, R206 ;  /* 0x00000007ffce7819 */ /* 0x001fe200000116ce */
[----:B------:R-:W0:Y:S01]  /*17a30*/  SHFL.BFLY PT, R12, R5, 0x2, 0x1f ;  /* 0x0c401f00050c7f89 */ /* 0x000e2200000e0000 */
[----:B------:R-:W-:-:S04]  /*17a40*/  FMNMX.FTZ R6, R179, R6, !PT ;  /* 0x00000006b3067209 */ /* 0x000fc80007810000 */
[----:B------:R-:W-:-:S04]  /*17a50*/  FMNMX.FTZ R6, R182, R6, !PT ;  /* 0x00000006b6067209 */ /* 0x000fc80007810000 */
[----:B------:R-:W-:-:S05]  /*17a60*/  FMNMX.FTZ R6, R183, R6, !PT ;  /* 0x00000006b7067209 */ /* 0x000fca0007810000 */
[----:B------:R-:W1:Y:S01]  /*17a70*/  SHFL.BFLY PT, R7, R6, 0x2, 0x1f ;  /* 0x0c401f0006077f89 */ /* 0x000e6200000e0000 */
[----:B0-----:R-:W-:-:S05]  /*17a80*/  FMNMX.FTZ R5, R5, R12, !PT ;  /* 0x0000000c05057209 */ /* 0x001fca0007810000 */
[----:B------:R-:W0:Y:S01]  /*17a90*/  SHFL.BFLY PT, R12, R5, 0x1, 0x1f ;  /* 0x0c201f00050c7f89 */ /* 0x000e2200000e0000 */
[----:B-1----:R-:W-:-:S05]  /*17aa0*/  FMNMX.FTZ R6, R6, R7, !PT ;  /* 0x0000000706067209 */ /* 0x002fca0007810000 */
[----:B------:R-:W1:Y:S01]  /*17ab0*/  SHFL.BFLY PT, R7, R6, 0x1, 0x1f ;  /* 0x0c201f0006077f89 */ /* 0x000e6200000e0000 */
[----:B0-----:R-:W-:Y:S02]  /*17ac0*/  FMNMX.FTZ R5, R5, R12, !PT ;  /* 0x0000000c05057209 */ /* 0x001fe40007810000 */
[----:B-1----:R-:W-:-:S03]  /*17ad0*/  FMNMX.FTZ R6, R6, R7, !PT ;  /* 0x0000000706067209 */ /* 0x002fc60007810000 */
[----:B------:R-:W-:-:S04]  /*17ae0*/  FADD.FTZ R7, -R5, R10 ;  /* 0x0000000a05077221 */ /* 0x000fc80000010100 */
[----:B------:R-:W-:Y:S01]  /*17af0*/  FMUL.FTZ R7, R2, R7 ;  /* 0x0000000702077220 */ /* 0x000fe20000410000 */
[----:B------:R-:W-:-:S03]  /*17b00*/  FADD.FTZ R10, -R6, R9 ;  /* 0x00000009060a7221 */ /* 0x000fc60000010100 */
[----:B------:R0:W-:Y:S02]  /*17b10*/  MUFU.EX2 R9, R7 ;  /* 0x0000000700097308 */ /* 0x0001e40000000800 */
[C---:B0-----:R-:W-:Y:S01]  /*17b20*/  FMUL.FTZ R7, R2.reuse, R10 ;  /* 0x0000000a02077220 */ /* 0x041fe20000410000 */
[----:B------:R-:W-:-:S04]  /*17b30*/  FFMA.FTZ R10, R2, R5, -8 ;  /* 0xc1000000020a7423 */ /* 0x000fc80000010005 */
[C-C-:B------:R-:W-:Y:S01]  /*17b40*/  FFMA.FTZ R15, R2.reuse, R157, -R10.reuse ;  /* 0x0000009d020f7223 */ /* 0x140fe2000001080a */
[----:B------:R-:W-:-:S01]  /*17b50*/  FFMA.FTZ R157, R2, R169, -R10 ;  /* 0x000000a9029d7223 */ /* 0x000fc2000001080a */
[C---:B------:R-:W-:Y:S01]  /*17b60*/  FFMA.FTZ R169, R2.reuse, R6, -8 ;  /* 0xc100000002a97423 */ /* 0x040fe20000010006 */
        /* <DEDUP_REMOVED lines=11> */
[----:B------:R-:W-:-:S02]  /*17c20*/  @!P1 IMAD R172, R205, 0x8, R16 ;  /* 0x00000008cdac9824 */ /* 0x000fc400078e0210 */
[C---:B------:R-:W-:Y:S01]  /*17c30*/  FFMA.FTZ R162, R2.reuse, R162, -R169 ;  /* 0x000000a202a27223 */ /* 0x040fe200000108a9 */
[----:B------:R-:W-:-:S01]  /*17c40*/  FFMA.FTZ R21, R2, R161, -R10 ;  /* 0x000000a102157223 */ /* 0x000fc2000001080a */
[--C-:B------:R-:W-:Y:S01]  /*17c50*/  FFMA.FTZ R161, R2, R173, -R10.reuse ;  /* 0x000000ad02a17223 */ /* 0x100fe2000001080a */
[----:B------:R-:W-:Y:S02]  /*17c60*/  @!P1 VIADD R172, R172, 0x28440 ;  /* 0x00028440acac9836 */ /* 0x000fe40000000000 */
[----:B------:R-:W-:Y:S01]  /*17c70*/  FFMA.FTZ R163, R2, R163, -R169 ;  /* 0x000000a302a37223 */ /* 0x000fe200000108a9 */
[----:B------:R-:W-:Y:S01]  /*17c80*/  IADD3 R173, -R206, 0xb, RZ ;  /* 0x0000000bcead7810 */ /* 0x000fe20007ffe1ff */
[----:B------:R-:W1:Y:S01]  /*17c90*/  MUFU.EX2 R154, R154 ;  /* 0x0000009a009a7308 */ /* 0x000e620000000800 */
[----:B------:R-:W-:-:S01]  /*17ca0*/  FFMA.FTZ R152, R2, R164, -R10 ;  /* 0x000000a402987223 */ /* 0x000fc2000001080a */
[----:B------:R-:W-:Y:S01]  /*17cb0*/  @!P1 PRMT R172, RZ, 0x654, R172 ;  /* 0x00000654ffac9816 */ /* 0x000fe200000000ac */
        /* <DEDUP_REMOVED lines=19> */
[----:B------:R-:W-:-:S02]  /*17df0*/  FFMA.FTZ R169, R2, R183, -R169 ;  /* 0x000000b702a97223 */ /* 0x000fc400000108a9 */
[----:B------:R-:W1:Y:S01]  /*17e00*/  MUFU.EX2 R14, R14 ;  /* 0x0000000e000e7308 */ /* 0x000e620000000800 */
[----:B--2---:R-:W-:-:S07]  /*17e10*/  FADD.FTZ R3, R13, R3 ;  /* 0x000000030d037221 */ /* 0x004fce0000010000 */
[----:B------:R-:W2:Y:S08]  /*17e20*/  MUFU.EX2 R158, R158 ;  /* 0x0000009e009e7308 */ /* 0x000eb00000000800 */
[----:B------:R-:W3:Y:S08]  /*17e30*/  MUFU.EX2 R15, R15 ;  /* 0x0000000f000f7308 */ /* 0x000ef00000000800 */
[----:B------:R-:W4:Y:S08]  /*17e40*/  MUFU.EX2 R159, R159 ;  /* 0x0000009f009f7308 */ /* 0x000f300000000800 */
[----:B------:R-:W5:Y:S08]  /*17e50*/  MUFU.EX2 R20, R20 ;  /* 0x0000001400147308 */ /* 0x000f700000000800 */
[----:B------:R-:W5:Y:S08]  /*17e60*/  MUFU.EX2 R162, R162 ;  /* 0x000000a200a27308 */ /* 0x000f700000000800 */
[----:B------:R-:W5:Y:S08]  /*17e70*/  MUFU.EX2 R21, R21 ;  /* 0x0000001500157308 */ /* 0x000f700000000800 */
[----:B------:R-:W5:Y:S08]  /*17e80*/  MUFU.EX2 R163, R163 ;  /* 0x000000a300a37308 */ /* 0x000f700000000800 */
[----:B------:R-:W5:Y:S08]  /*17e90*/  MUFU.EX2 R152, R152 ;  /* 0x0000009800987308 */ /* 0x000f700000000800 */
[----:B------:R-:W5:Y:S01]  /*17ea0*/  MUFU.EX2 R166, R166 ;  /* 0x000000a600a67308 */ /* 0x000f620000000800 */
[----:B------:R-:W-:-:S02]  /*17eb0*/  WARPGROUP.DEPBAR.LE gsb0, 0x0 ;  /* 0x00008000000079c5 */ /* 0x000fc40000010000 */
[----:B------:R-:W-:-:S05]  /*17ec0*/  WARPGROUP.ARRIVE ;  /* 0x00000000000079c5 */ /* 0x000fca0000000000 */
[----:B------:R-:W5:Y:S01]  /*17ed0*/  MUFU.EX2 R153, R153 ;  /* 0x0000009900997308 */ /* 0x000f620000000800 */
[----:B------:R-:W-:Y:S07]  /*17ee0*/  QGMMA.64x256x32.F32.E4M3.E4M3 R24, R184, gdesc[UR4], R24, gsb0 ;  /* 0x03e00004b8187df3 */ /* 0x000fee0008000818 */
[----:B------:R-:W5:Y:S08]  /*17ef0*/  MUFU.EX2 R167, R167 ;  /* 0x000000a700a77308 */ /* 0x000f700000000800 */
        /* <DEDUP_REMOVED lines=15> */
[----:B------:R-:W5:Y:S01]  /*17ff0*/  MUFU.EX2 R169, R169 ;  /* 0x000000a900a97308 */ /* 0x000f620000000800 */
[----:B------:R-:W-:-:S02]  /*18000*/  WARPGROUP.DEPBAR.LE gsb0, 0x0 ;  /* 0x00008000000079c5 */ /* 0x000fc40000010000 */
[----:B------:R0:W-:Y:S06]  /*18010*/  BAR.ARV R173, 0x100 ;  /* 0x000400ad0000751d */ /* 0x0001ec0000002000 */
[----:B------:R0:W-:Y:S02]  /*18020*/  @!P1 SYNCS.ARRIVE.TRANS64.RED.A1T0 RZ, [R172+URZ], RZ ;  /* 0x000000ffacff99a7 */ /* 0x0001e4000810043f */
[----:B0-----:R-:W-:-:S01]  /*18030*/  FADD.FTZ R172, R155, R0 ;  /* 0x000000009bac7221 */ /* 0x001fc20000010000 */
[----:B-1----:R-:W-:-:S03]  /*18040*/  FADD.FTZ R0, R14, R3 ;  /* 0x000000030e007221 */ /* 0x002fc60000010000 */
[----:B--2---:R-:W-:Y:S01]  /*18050*/  FADD.FTZ R3, R158, R172 ;  /* 0x000000ac9e037221 */ /* 0x004fe20000010000 */
[----:B---3--:R-:W-:-:S03]  /*18060*/  FADD.FTZ R0, R15, R0 ;  /* 0x000000000f007221 */ /* 0x008fc60000010000 */
[----:B----4-:R-:W-:Y:S01]  /*18070*/  FADD.FTZ R3, R159, R3 ;  /* 0x000000039f037221 */ /* 0x010fe20000010000 */
[----:B-----5:R-:W-:-:S03]  /*18080*/  FADD.FTZ R0, R20, R0 ;  /* 0x0000000014007221 */ /* 0x020fc60000010000 */
        /* <DEDUP_REMOVED lines=23> */
[----:B------:R-:W-:Y:S06]  /*18200*/  @!P0 BRA `(.L_x_1594) ;  /* 0x0000000000048947 */ /* 0x000fec0003800000 */
[----:B------:R-:W-:Y:S01]  /*18210*/  BPT.TRAP 0x1 ;  /* 0x000000040000795c */ /* 0x000fe20000300000 */
.L_x_1594:
        /* <DEDUP_REMOVED lines=85> */
[----:B------:R-:W-:Y:S01]  /*18770*/  VIADD R7, R11, 0xffffffff ;  /* 0xffffffff0b077836 */ /* 0x000fe20000000000 */
        /* <DEDUP_REMOVED lines=78> */
[----:B-1----:R-:W-:Y:S06]  /*18c60*/  @P2 BRA `(.L_x_1595) ;  /* 0xffffffe400482947 */ /* 0x002fec000383ffff */
[----:B------:R-:W-:-:S07]  /*18c70*/  IMAD.MOV.U32 R200, RZ, RZ, R205 ;  /* 0x000000ffffc87224 */ /* 0x000fce00078e00cd */
.L_x_1584:
[----:B------:R-:W-:-:S13]  /*18c80*/  ISETP.GE.AND P2, PT, R7, R204, PT ;  /* 0x000000cc0700720c */ /* 0x000fda0003f46270 */
[----:B------:R-:W-:Y:S05]  /*18c90*/  @!P2 BRA `(.L_x_1596) ;  /* 0x00000024008ca947 */ /* 0x000fea0003800000 */
[----:B------:R-:W-:Y:S02]  /*18ca0*/  IMAD.MOV.U32 R10, RZ, RZ, R6 ;  /* 0x000000ffff0a7224 */ /* 0x000fe400078e0006 */
[----:B------:R-:W-:Y:S02]  /*18cb0*/  IMAD.MOV.U32 R11, RZ, RZ, R5 ;  /* 0x000000ffff0b7224 */ /* 0x000fe400078e0005 */
[----:B0-----:R-:W-:-:S07]  /*18cc0*/  IMAD.MOV.U32 R13, RZ, RZ, R193 ;  /* 0x000000ffff0d7224 */ /* 0x001fce00078e00c1 */
.L_x_1615:
        /* <DEDUP_REMOVED lines=8> */
.L_x_1598:
[----:B------:R-:W-:Y:S01]  /*18d50*/  VIADD R5, R200, 0x1 ;  /* 0x00000001c8057836 */ /* 0x000fe20000000000 */
[----:B------:R-:W-:-:S04]  /*18d60*/  SHF.L.U32 R6, R193, 0x1f, RZ ;  /* 0x0000001fc1067819 */ /* 0x000fc800000006ff */
[----:B------:R-:W-:-:S04]  /*18d70*/  ISETP.NE.AND P3, PT, R5, 0x2, PT ;  /* 0x000000020500780c */ /* 0x000fc80003f65270 */
[----:B------:R-:W-:-:S05]  /*18d80*/  SEL R5, R5, RZ, P3 ;  /* 0x000000ff05057207 */ /* 0x000fca0001800000 */
[----:B------:R-:W-:-:S04]  /*18d90*/  IMAD R5, R5, 0x8, R16 ;  /* 0x0000000805057824 */ /* 0x000fc800078e0210 */
[----:B------:R0:W1:Y:S01]  /*18da0*/  SYNCS.PHASECHK.TRANS64.TRYWAIT P3, [R5+URZ+0x28430], R6 ;  /* 0x02843006050075a7 */ /* 0x000062000806017f */
[----:B------:R-:W-:Y:S05]  /*18db0*/  @!P0 BRA `(.L_x_1599) ;  /* 0x0000000000048947 */ /* 0x000fea0003800000 */
[----:B------:R-:W-:Y:S01]  /*18dc0*/  BPT.TRAP 0x1 ;  /* 0x000000040000795c */ /* 0x000fe20000300000 */
.L_x_1599:
[----:B------:R-:W-:Y:S04]  /*18dd0*/  BSSY B0, `(.L_x_1597) ;  /* 0x0000004000007945 */ /* 0x000fe80003800000 */
[----:B-1----:R-:W-:Y:S05]  /*18de0*/  @P3 BRA `(.L_x_1600) ;  /* 0x0000000000083947 */ /* 0x002fea0003800000 */
[----:B------:R-:W1:Y:S02]  /*18df0*/  SYNCS.PHASECHK.TRANS64.TRYWAIT P3, [R5+URZ+0x28430], R6 ;  /* 0x02843006050075a7 */ /* 0x000e64000806017f */
[----:B-1----:R-:W-:Y:S05]  /*18e00*/  @!P3 BRA `(.L_x_1601) ;  /* 0x000001380090b947 */ /* 0x002fea0003800000 */
.L_x_1600:
[----:B------:R-:W-:Y:S05]  /*18e10*/  BSYNC B0 ;  /* 0x0000000000007941 */ /* 0x000fea0003800000 */
.L_x_1597:
[----:B01----:R-:W0:Y:S01]  /*18e20*/  S2R R5, SR_TID.X ;  /* 0x0000000000057919 */ /* 0x003e220000002100 */
        /* <DEDUP_REMOVED lines=8> */
[----:B------:R-:W-:Y:S01]  /*18eb0*/  IMAD.MOV.U32 R15, RZ, RZ, 0x40000040 ;  /* 0x40000040ff0f7424 */ /* 0x000fe200078e00ff */
[C---:B------:R-:W-:Y:S01]  /*18ec0*/  R2UR UR7, R153.reuse ;  /* 0x00000000990772ca */ /* 0x040fe200000e0000 */
        /* <DEDUP_REMOVED lines=16> */
[----:B0-----:R-:W-:-:S02]  /*18fd0*/  SHF.R.U32.HI R5, RZ, 0x7, R5 ;  /* 0x00000007ff057819 */ /* 0x001fc40000011605 */
        /* <DEDUP_REMOVED lines=35> */
.L_x_1603:
[----:B------:R-:W-:Y:S01]  /*19210*/  SHF.L.U32 R5, R13, 0x1f, RZ ;  /* 0x0000001f0d057819 */ /* 0x000fe200000006ff */
[----:B------:R-:W-:-:S04]  /*19220*/  IMAD R6, R200, 0x8, R16 ;  /* 0x00000008c8067824 */ /* 0x000fc800078e0210 */
[----:B------:R0:W1:Y:S01]  /*19230*/  SYNCS.PHASECHK.TRANS64.TRYWAIT P2, [R6+URZ+0x28450], R5 ;  /* 0x02845005060075a7 */ /* 0x000062000804017f */
[----:B------:R-:W-:Y:S05]  /*19240*/  @!P0 BRA `(.L_x_1604) ;  /* 0x0000000000048947 */ /* 0x000fea0003800000 */
[----:B------:R-:W-:Y:S01]  /*19250*/  BPT.TRAP 0x1 ;  /* 0x000000040000795c */ /* 0x000fe20000300000 */
.L_x_1604:
[----:B-1----:R-:W-:Y:S05]  /*19260*/  @P2 BRA `(.L_x_1602) ;  /* 0x0000000000082947 */ /* 0x002fea0003800000 */
[----:B------:R-:W1:Y:S02]  /*19270*/  SYNCS.PHASECHK.TRANS64.TRYWAIT P2, [R6+URZ+0x28450], R5 ;  /* 0x02845005060075a7 */ /* 0x000e64000804017f */
[----:B-1----:R-:W-:Y:S05]  /*19280*/  @!P2 BRA `(.L_x_1605) ;  /* 0x000001340084a947 */ /* 0x002fea0003800000 */
.L_x_1602:
[----:B01----:R-:W-:Y:S01]  /*19290*/  VIADD R5, R16, 0x8000 ;  /* 0x0000800010057836 */ /* 0x003fe20000000000 */
[----:B------:R-:W-:Y:S05]  /*192a0*/  WARPSYNC.ALL ;  /* 0x0000000000007948 */ /* 0x000fea0003800000 */
[----:B------:R-:W-:Y:S01]  /*192b0*/  SHF.R.U32.HI R5, RZ, 0x4, R5 ;  /* 0x00000004ff057819 */ /* 0x000fe20000011605 */
[----:B------:R-:W-:Y:S01]  /*192c0*/  IMAD.MOV.U32 R9, RZ, RZ, -0x7fffffe0 ;  /* 0x80000020ff097424 */ /* 0x000fe200078e00ff */
[----:B------:R-:W-:Y:S01]  /*192d0*/  WARPGROUP.ARRIVE ;  /* 0x00000000000079c5 */ /* 0x000fe20000000000 */
[----:B------:R-:W0:Y:S01]  /*192e0*/  LDC R13, c[0x0][0x448] ;  /* 0x00011200ff0d7b82 */ /* 0x000e220000000800 */
[----:B------:R-:W-:Y:S01]  /*192f0*/  LOP3.LUT R5, R5, 0x3fff, RZ, 0xc0, !PT ;  /* 0x00003fff05057812 */ /* 0x000fe200078ec0ff */
[----:B------:R-:W-:Y:S01]  /*19300*/  IMAD.IADD R6, R202, 0x1, R199 ;  /* 0x00000001ca067824 */ /* 0x000fe200078e02c7 */
[----:B------:R-:W-:Y:S01]  /*19310*/  R2UR UR7, R9 ;  /* 0x00000000090772ca */ /* 0x000fe200000e0000 */
[----:B------:R-:W-:Y:S01]  /*19320*/  IMAD.MOV.U32 R9, RZ, RZ, -0x7fffffe0 ;  /* 0x80000020ff097424 */ /* 0x000fe200078e00ff */
[----:B------:R-:W-:-:S03]  /*19330*/  LOP3.LUT R5, R5, 0x10000, RZ, 0xfc, !PT ;  /* 0x0001000005057812 */ /* 0x000fc600078efcff */
[----:B------:R-:W1:Y:S02]  /*19340*/  LDC R205, c[0x0][0x9e4] ;  /* 0x00027900ffcd7b82 */ /* 0x000e640000000800 */
[----:B------:R-:W-:-:S05]  /*19350*/  IMAD R8, R200, 0x400, R5 ;  /* 0x00000400c8087824 */ /* 0x000fca00078e0205 */
[C---:B------:R-:W-:Y:S01]  /*19360*/  R2UR UR6, R8.reuse ;  /* 0x00000000080672ca */ /* 0x040fe200000e0000 */
[----:B------:R-:W-:Y:S01]  /*19370*/  VIADD R8, R8, 0x2 ;  /* 0x0000000208087836 */ /* 0x000fe20000000000 */
[----:B0-----:R-:W-:Y:S02]  /*19380*/  ISETP.NE.AND P2, PT, R13, 0x1, PT ;  /* 0x000000010d00780c */ /* 0x001fe40003f45270 */
[----:B------:R-:W0:Y:S09]  /*19390*/  S2R R13, SR_TID.X ;  /* 0x00000000000d7919 */ /* 0x000e320000002100 */
[----:B------:R-:W-:Y:S01]  /*193a0*/  QGMMA.64x256x32.F32.E4M3.E4M3 R24, R188, gdesc[UR4], R24, gsb0 ;  /* 0x03e00004bc187df3 */ /* 0x000fe20008000818 */
[----:B------:R-:W-:-:S02]  /*193b0*/  R2UR UR6, R8 ;  /* 0x00000000080672ca */ /* 0x000fc400000e0000 */
[----:B------:R-:W-:Y:S02]  /*193c0*/  R2UR UR7, R9 ;  /* 0x00000000090772ca */ /* 0x000fe400000e0000 */
[----:B-1----:R-:W-:Y:S01]  /*193d0*/  ISETP.GE.AND P3, PT, R205, 0x1, PT ;  /* 0x00000001cd00780c */ /* 0x002fe20003f66270 */
[----:B------:R-:W1:Y:S08]  /*193e0*/  @P2 LDC R8, c[0x0][0x44c] ;  /* 0x00011300ff082b82 */ /* 0x000e700000000800 */
[----:B------:R-:W2:Y:S01]  /*193f0*/  @P2 LDC R5, c[0x0][0x450] ;  /* 0x00011400ff052b82 */ /* 0x000ea20000000800 */
[----:B0-----:R-:W-:Y:S01]  /*19400*/  SHF.R.U32.HI R13, RZ, 0x7, R13 ;  /* 0x00000007ff0d7819 */ /* 0x001fe2000001160d */
[----:B-1----:R-:W-:-:S05]  /*19410*/  @P2 IMAD.HI.U32 R8, R6, R8, RZ ;  /* 0x0000000806082227 */ /* 0x002fca00078e00ff */
[----:B--2---:R-:W-:Y:S01]  /*19420*/  @P2 SHF.R.U32.HI R6, RZ, R5, R8 ;  /* 0x00000005ff062219 */ /* 0x004fe20000011608 */
[----:B------:R-:W-:Y:S01]  /*19430*/  @!P1 IMAD R5, R12, 0x8, R16 ;  /* 0x000000080c059824 */ /* 0x000fe200078e0210 */
[----:B------:R-:W-:-:S03]  /*19440*/  IADD3 R8, -R13, 0xb, RZ ;  /* 0x0000000b0d087810 */ /* 0x000fc60007ffe1ff */
[----:B------:R-:W-:Y:S01]  /*19450*/  @!P1 VIADD R5, R5, 0x28440 ;  /* 0x0002844005059836 */ /* 0x000fe20000000000 */
[----:B------:R-:W0:Y:S04]  /*19460*/  SHFL.IDX PT, R21, R6, RZ, 0x1c1f ;  /* 0x001c1fff06157589 */ /* 0x000e2800000e0000 */
[----:B------:R-:W-:Y:S01]  /*19470*/  @!P1 PRMT R5, RZ, 0x654, R5 ;  /* 0x00000654ff059816 */ /* 0x000fe20000000005 */
[----:B------:R-:W-:Y:S02]  /*19480*/  WARPGROUP.DEPBAR.LE gsb0, 0x0 ;  /* 0x00008000000079c5 */ /* 0x000fe40000010000 */
[----:B------:R-:W-:-:S06]  /*19490*/  WARPGROUP.ARRIVE ;  /* 0x00000000000079c5 */ /* 0x000fcc0000000000 */
[----:B------:R-:W-:Y:S01]  /*194a0*/  QGMMA.64x256x32.F32.E4M3.E4M3 R24, R184, gdesc[UR4], R24, gsb0 ;  /* 0x03e00004b8187df3 */ /* 0x000fe20008000818 */
[----:B------:R-:W-:Y:S02]  /*194b0*/  ULOP3.LUT UR6, URZ, UR52, URZ, 0x33, !UPT ;  /* 0x000000343f067292 */ /* 0x000fe4000f8e333f */
[----:B------:R-:W-:Y:S02]  /*194c0*/  WARPGROUP.DEPBAR.LE gsb0, 0x0 ;  /* 0x00008000000079c5 */ /* 0x000fe40000010000 */
[----:B------:R1:W-:Y:S06]  /*194d0*/  BAR.ARV R8, 0x100 ;  /* 0x000400080000751d */ /* 0x0003ec0000002000 */
[----:B------:R2:W-:Y:S02]  /*194e0*/  @!P1 SYNCS.ARRIVE.TRANS64.RED.A1T0 RZ, [R5+URZ], RZ ;  /* 0x000000ff05ff99a7 */ /* 0x0005e4000810043f */
[----:B--2---:R-:W-:-:S05]  /*194f0*/  IMAD.SHL.U32 R5, R7, 0x40, RZ ;  /* 0x0000004007057824 */ /* 0x004fca00078e00ff */
[----:B------:R-:W-:-:S04]  /*19500*/  IADD3 R14, -R196, 0x1, -R5 ;  /* 0x00000001c40e7810 */ /* 0x000fc80007ffe905 */
[----:B------:R-:W-:-:S05]  /*19510*/  IADD3 R14, -R195, R14, R197 ;  /* 0x0000000ec30e7210 */ /* 0x000fca0007ffe1c5 */
[C---:B------:R-:W-:Y:S02]  /*19520*/  VIADD R13, R14.reuse, UR51 ;  /* 0x000000330e0d7c36 */ /* 0x040fe40008000000 */
[----:B------:R-:W-:Y:S02]  /*19530*/  VIADD R14, R14, UR6 ;  /* 0x000000060e0e7c36 */ /* 0x000fe40008000000 */
[--C-:B0-----:R-:W-:Y:S02]  /*19540*/  IMAD.IADD R15, R13, 0x1, R21.reuse ;  /* 0x000000010d0f7824 */ /* 0x101fe400078e0215 */
[----:B------:R-:W-:Y:S01]  /*19550*/  IMAD.IADD R20, R14, 0x1, R21 ;  /* 0x000000010e147824 */ /* 0x000fe200078e0215 */
[----:B-1----:R-:W-:Y:S06]  /*19560*/  @!P3 BRA `(.L_x_1606) ;  /* 0x000000000058b947 */ /* 0x002fec0003800000 */
        /* <DEDUP_REMOVED lines=12> */
.L_x_1608:
[----:B------:R-:W-:-:S05]  /*19630*/  IMAD.U32 R184, RZ, RZ, UR48 ;  /* 0x00000030ffb87e24 */ /* 0x000fca000f8e00ff */
[----:B------:R-:W-:-:S13]  /*19640*/  ISETP.NE.AND P2, PT, R184, 0x1, PT ;  /* 0x00000001b800780c */ /* 0x000fda0003f45270 */
[----:B------:R-:W0:Y:S02]  /*19650*/  @P2 LDC.64 R8, c[0x0][0x9e8] ;  /* 0x00027a00ff082b82 */ /* 0x000e240000000a00 */
[----:B0-----:R-:W-:-:S05]  /*19660*/  @P2 IMAD.HI.U32 R8, R21, R8, RZ ;  /* 0x0000000815082227 */ /* 0x001fca00078e00ff */
[----:B------:R-:W-:-:S07]  /*19670*/  @P2 SHF.R.U32.HI R21, RZ, R9, R8 ;  /* 0x00000009ff152219 */ /* 0x000fce0000011608 */
.L_x_1609:
[----:B------:R-:W-:Y:S05]  /*19680*/  BSYNC B0 ;  /* 0x0000000000007941 */ /* 0x000fea0003800000 */
.L_x_1607:
[----:B------:R-:W-:-:S04]  /*19690*/  IMAD R21, R21, R184, -R5 ;  /* 0x000000b815157224 */ /* 0x000fc800078e0a05 */
[----:B------:R-:W-:-:S05]  /*196a0*/  IMAD.IADD R21, R21, 0x1, -R196 ;  /* 0x0000000115157824 */ /* 0x000fca00078e0ac4 */
[----:B------:R-:W-:Y:S02]  /*196b0*/  VIMNMX R20, R20, R21, !PT ;  /* 0x0000001514147248 */ /* 0x000fe40007fe0100 */
[----:B------:R-:W-:-:S07]  /*196c0*/  VIADDMNMX R15, R21, R184, R15, PT ;  /* 0x000000b8150f7246 */ /* 0x000fce000380010f */
.L_x_1606:
        /* <DEDUP_REMOVED lines=65> */
.L_x_1612:
[----:B------:R-:W-:-:S05]  /*19ae0*/  IMAD.U32 R15, RZ, RZ, UR48 ;  /* 0x00000030ff0f7e24 */ /* 0x000fca000f8e00ff */
[----:B------:R-:W-:-:S13]  /*19af0*/  ISETP.NE.AND P2, PT, R15, 0x1, PT ;  /* 0x000000010f00780c */ /* 0x000fda0003f45270 */
[----:B------:R-:W0:Y:S02]  /*19b00*/  @P2 LDC.64 R8, c[0x0][0x9e8] ;  /* 0x00027a00ff082b82 */ /* 0x000e240000000a00 */
[----:B0-----:R-:W-:-:S05]  /*19b10*/  @P2 IMAD.HI.U32 R8, R6, R8, RZ ;  /* 0x0000000806082227 */ /* 0x001fca00078e00ff */
[----:B------:R-:W-:-:S07]  /*19b20*/  @P2 SHF.R.U32.HI R6, RZ, R9, R8 ;  /* 0x00000009ff062219 */ /* 0x000fce0000011608 */
.L_x_1613:
[----:B------:R-:W-:Y:S05]  /*19b30*/  BSYNC B0 ;  /* 0x0000000000007941 */ /* 0x000fea0003800000 */
.L_x_1611:
[----:B------:R-:W-:-:S04]  /*19b40*/  IMAD R5, R6, R15, -R5 ;  /* 0x0000000f06057224 */ /* 0x000fc800078e0a05 */
[----:B------:R-:W-:-:S05]  /*19b50*/  IMAD.IADD R5, R5, 0x1, -R196 ;  /* 0x0000000105057824 */ /* 0x000fca00078e0ac4 */
[----:B------:R-:W-:Y:S02]  /*19b60*/  VIMNMX R14, R14, R5, !PT ;  /* 0x000000050e0e7248 */ /* 0x000fe40007fe0100 */
[----:B------:R-:W-:-:S07]  /*19b70*/  VIADDMNMX R13, R5, R15, R13, PT ;  /* 0x0000000f050d7246 */ /* 0x000fce000380010d */
.L_x_1610:
[----:B------:R-:W2:Y:S01]  /*19b80*/  LDL.LU R9, [R1] ;  /* 0x0000000001097983 */ /* 0x000ea20000300800 */
        /* <DEDUP_REMOVED lines=29> */
[----:B------:R-:W-:-:S02]  /*19d60*/  ISETP.GT.AND P6, PT, R14, 0x30, P5 ;  /* 0x000000300e00780c */ /* 0x000fc40002fc4270 */
[----:B------:R-:W-:Y:S02]  /*19d70*/  FMNMX.FTZ R5, R181, R5, !PT ;  /* 0x00000005b5057209 */ /* 0x000fe40007810000 */
[----:B------:R-:W-:Y:S02]  /*19d80*/  ISETP.LT.OR P2, PT, R13, 0x12, P2 ;  /* 0x000000120d00780c */ /* 0x000fe40001741670 */
[C---:B------:R-:W-:Y:S01]  /*19d90*/  ISETP.GT.AND P3, PT, R14.reuse, 0x31, P5 ;  /* 0x000000310e00780c */ /* 0x040fe20002f64270 */
[----:B------:R-:W0:Y:S01]  /*19da0*/  SHFL.BFLY PT, R6, R5, 0x2, 0x1f ;  /* 0x0c401f0005067f89 */ /* 0x000e2200000e0000 */
[----:B------:R-:W-:Y:S02]  /*19db0*/  FSEL R163, R163, -INF , !P2 ;  /* 0xff800000a3a37808 */ /* 0x000fe40005000000 */
[----:B------:R-:W-:Y:S02]  /*19dc0*/  ISETP.GT.AND P2, PT, R14, 0x18, P5 ;  /* 0x000000180e00780c */ /* 0x000fe40002f44270 */
[----:B------:R-:W-:-:S02]  /*19dd0*/  ISETP.LT.OR P3, PT, R13, 0x32, P3 ;  /* 0x000000320d00780c */ /* 0x000fc40001f61670 */
[----:B------:R-:W-:Y:S02]  /*19de0*/  ISETP.LT.OR P2, PT, R13, 0x19, P2 ;  /* 0x000000190d00780c */ /* 0x000fe40001741670 */
[----:B------:R-:W-:Y:S02]  /*19df0*/  FSEL R179, R179, -INF , !P3 ;  /* 0xff800000b3b37808 */ /* 0x000fe40005800000 */
[----:B------:R-:W-:Y:S02]  /*19e00*/  FSEL R166, R166, -INF , !P2 ;  /* 0xff800000a6a67808 */ /* 0x000fe40005000000 */
[----:B------:R-:W-:-:S04]  /*19e10*/  ISETP.GT.AND P2, PT, R14, 0x19, P5 ;  /* 0x000000190e00780c */ /* 0x000fc80002f44270 */
[----:B------:R-:W-:-:S04]  /*19e20*/  ISETP.LT.OR P2, PT, R13, 0x1a, P2 ;  /* 0x0000001a0d00780c */ /* 0x000fc80001741670 */
[----:B------:R-:W-:Y:S02]  /*19e30*/  FSEL R167, R167, -INF , !P2 ;  /* 0xff800000a7a77808 */ /* 0x000fe40005000000 */
[----:B------:R-:W-:Y:S02]  /*19e40*/  ISETP.GT.AND P2, PT, R14, 0x20, P5 ;  /* 0x000000200e00780c */ /* 0x000fe40002f44270 */
[----:B0-----:R-:W-:Y:S02]  /*19e50*/  FMNMX.FTZ R5, R5, R6, !PT ;  /* 0x0000000605057209 */ /* 0x001fe40007810000 */
[----:B------:R-:W-:-:S03]  /*19e60*/  ISETP.LT.OR P2, PT, R13, 0x21, P2 ;  /* 0x000000210d00780c */ /* 0x000fc60001741670 */
[----:B------:R-:W0:Y:S01]  /*19e70*/  SHFL.BFLY PT, R6, R5, 0x1, 0x1f ;  /* 0x0c201f0005067f89 */ /* 0x000e2200000e0000 */
[----:B------:R-:W-:Y:S02]  /*19e80*/  FSEL R170, R170, -INF , !P2 ;  /* 0xff800000aaaa7808 */ /* 0x000fe40005000000 */
[----:B------:R-:W-:-:S04]  /*19e90*/  ISETP.GT.AND P2, PT, R14, 0x21, P5 ;  /* 0x000000210e00780c */ /* 0x000fc80002f44270 */
[----:B------:R-:W-:-:S04]  /*19ea0*/  ISETP.LT.OR P2, PT, R13, 0x22, P2 ;  /* 0x000000220d00780c */ /* 0x000fc80001741670 */
[----:B------:R-:W-:Y:S02]  /*19eb0*/  FSEL R171, R171, -INF , !P2 ;  /* 0xff800000abab7808 */ /* 0x000fe40005000000 */
[----:B------:R-:W-:-:S04]  /*19ec0*/  ISETP.GT.AND P2, PT, R14, 0x28, P5 ;  /* 0x000000280e00780c */ /* 0x000fc80002f44270 */
[----:B------:R-:W-:-:S04]  /*19ed0*/  ISETP.LT.OR P2, PT, R13, 0x29, P2 ;  /* 0x000000290d00780c */ /* 0x000fc80001741670 */
[----:B------:R-:W-:Y:S02]  /*19ee0*/  FSEL R174, R174, -INF , !P2 ;  /* 0xff800000aeae7808 */ /* 0x000fe40005000000 */
[----:B------:R-:W-:Y:S02]  /*19ef0*/  ISETP.GT.AND P2, PT, R14, 0x38, P5 ;  /* 0x000000380e00780c */ /* 0x000fe40002f44270 */
[----:B0-----:R-:W-:Y:S02]  /*19f00*/  FMNMX.FTZ R5, R5, R6, !PT ;  /* 0x0000000605057209 */ /* 0x001fe40007810000 */
[----:B------:R-:W-:-:S03]  /*19f10*/  ISETP.LT.OR P2, PT, R13, 0x39, P2 ;  /* 0x000000390d00780c */ /* 0x000fc60001741670 */
[----:B------:R-:W-:Y:S01]  /*19f20*/  FFMA.FTZ R6, R2, R5, -8 ;  /* 0xc100000002067423 */ /* 0x000fe20000010005 */
[----:B------:R-:W-:Y:S02]  /*19f30*/  FSEL R182, R182, -INF , !P2 ;  /* 0xff800000b6b67808 */ /* 0x000fe40005000000 */
[----:B--2---:R-:W-:-:S04]  /*19f40*/  LOP3.LUT R9, R9, 0xfffeffff, RZ, 0xc0, !PT ;  /* 0xfffeffff09097812 */ /* 0x004fc800078ec0ff */
[----:B------:R-:W-:Y:S02]  /*19f50*/  @P0 LOP3.LUT R9, R9, 0x10000, RZ, 0xfc, !PT ;  /* 0x0001000009090812 */ /* 0x000fe400078efcff */
[----:B------:R-:W-:Y:S02]  /*19f60*/  ISETP.LT.OR P0, PT, R13, 0x2a, P4 ;  /* 0x0000002a0d00780c */ /* 0x000fe40002701670 */
[----:B------:R-:W-:Y:S02]  /*19f70*/  LOP3.LUT R9, R9, 0xffff7fff, RZ, 0xc0, !PT ;  /* 0xffff7fff09097812 */ /* 0x000fe400078ec0ff */
[----:B------:R-:W-:Y:S02]  /*19f80*/  ISETP.LT.OR P4, PT, R13, 0x31, P6 ;  /* 0x000000310d00780c */ /* 0x000fe40003781670 */
[----:B------:R-:W-:Y:S02]  /*19f90*/  @P1 LOP3.LUT R9, R9, 0x8000, RZ, 0xfc, !PT ;  /* 0x0000800009091812 */ /* 0x000fe400078efcff */
[----:B------:R-:W-:-:S02]  /*19fa0*/  ISETP.GT.AND P1, PT, R14, RZ, P5 ;  /* 0x000000ff0e00720c */ /* 0x000fc40002f24270 */
[----:B------:R-:W-:Y:S01]  /*19fb0*/  FSETP.NEU.FTZ.AND P6, PT, R5, -INF , PT ;  /* 0xff8000000500780b */ /* 0x000fe20003fdd000 */
[----:B------:R-:W-:Y:S01]  /*19fc0*/  STL [R1], R9 ;  /* 0x0000000901007387 */ /* 0x000fe20000100800 */
[----:B------:R-:W-:Y:S02]  /*19fd0*/  ISETP.LT.OR P1, PT, R13, 0x1, P1 ;  /* 0x000000010d00780c */ /* 0x000fe40000f21670 */
[----:B------:R-:W-:Y:S02]  /*19fe0*/  FSEL R6, R6, RZ, P6 ;  /* 0x000000ff06067208 */ /* 0x000fe40003000000 */
[----:B------:R-:W-:Y:S02]  /*19ff0*/  FSEL R154, R154, -INF , !P1 ;  /* 0xff8000009a9a7808 */ /* 0x000fe40004800000 */
[----:B------:R-:W-:Y:S01]  /*1a000*/  FSEL R175, R175, -INF , !P0 ;  /* 0xff800000afaf7808 */ /* 0x000fe20004000000 */
        /* <DEDUP_REMOVED lines=15> */
[----:B------:R-:W-:Y:S01]  /*1a100*/  FFMA.FTZ R181, R2, R181, -R6 ;  /* 0x000000b502b57223 */ /* 0x000fe20000010806 */
[----:B------:R-:W-:Y:S01]  /*1a110*/  FMNMX.FTZ R6, R154, R10, !PT ;  /* 0x0000000a9a067209 */ /* 0x000fe20007810000 */
[----:B------:R-:W-:Y:S01]  /*1a120*/  MUFU.EX2 R152, R152 ;  /* 0x0000009800987308 */ /* 0x000fe20000000800 */
[----:B------:R-:W-:-:S02]  /*1a130*/  FSEL R178, R178, -INF , !P4 ;  /* 0xff800000b2b27808 */ /* 0x000fc40006000000 */
[----:B------:R-:W-:Y:S02]  /*1a140*/  FMNMX.FTZ R6, R155, R6, !PT ;  /* 0x000000069b067209 */ /* 0x000fe40007810000 */
[----:B------:R-:W-:Y:S02]  /*1a150*/  ISETP.GT.AND P5, PT, R14, 0x39, P5 ;  /* 0x000000390e00780c */ /* 0x000fe40002fa4270 */
[----:B------:R-:W-:Y:S01]  /*1a160*/  FMNMX.FTZ R6, R158, R6, !PT ;  /* 0x000000069e067209 */ /* 0x000fe20007810000 */
[----:B------:R-:W-:Y:S01]  /*1a170*/  MUFU.EX2 R153, R153 ;  /* 0x0000009900997308 */ /* 0x000fe20000000800 */
[----:B------:R-:W-:Y:S02]  /*1a180*/  ISETP.LT.OR P5, PT, R13, 0x3a, P5 ;  /* 0x0000003a0d00780c */ /* 0x000fe40002fa1670 */
[----:B------:R-:W-:Y:S02]  /*1a190*/  FMNMX.FTZ R6, R159, R6, !PT ;  /* 0x000000069f067209 */ /* 0x000fe40007810000 */
[----:B------:R-:W-:-:S02]  /*1a1a0*/  FSEL R183, R183, -INF , !P5 ;  /* 0xff800000b7b77808 */ /* 0x000fc40006800000 */
[----:B------:R-:W-:Y:S01]  /*1a1b0*/  FMNMX.FTZ R6, R162, R6, !PT ;  /* 0x00000006a2067209 */ /* 0x000fe20007810000 */
[----:B------:R-:W-:Y:S01]  /*1a1c0*/  MUFU.EX2 R156, R156 ;  /* 0x0000009c009c7308 */ /* 0x000fe20000000800 */
[----:B------:R-:W-:Y:S02]  /*1a1d0*/  LOP3.LUT P0, RZ, R9, 0x10000, RZ, 0xc0, !PT ;  /* 0x0001000009ff7812 */ /* 0x000fe4000780c0ff */
[----:B------:R-:W-:Y:S02]  /*1a1e0*/  FMNMX.FTZ R6, R163, R6, !PT ;  /* 0x00000006a3067209 */ /* 0x000fe40007810000 */
[----:B------:R-:W-:Y:S02]  /*1a1f0*/  LOP3.LUT P1, RZ, R9, 0x8000, RZ, 0xc0, !PT ;  /* 0x0000800009ff7812 */ /* 0x000fe4000782c0ff */
[----:B------:R-:W-:Y:S01]  /*1a200*/  FMNMX.FTZ R6, R166, R6, !PT ;  /* 0x00000006a6067209 */ /* 0x000fe20007810000 */
[----:B------:R-:W-:Y:S01]  /*1a210*/  MUFU.EX2 R157, R157 ;  /* 0x0000009d009d7308 */ /* 0x000fe20000000800 */
[----:B------:R-:W-:-:S02]  /*1a220*/  FSEL R8, R5, RZ, P6 ;  /* 0x000000ff05087208 */ /* 0x000fc40003000000 */
[----:B------:R-:W-:-:S03]  /*1a230*/  FMNMX.FTZ R6, R167, R6, !PT ;  /* 0x00000006a7067209 */ /* 0x000fc60007810000 */
[----:B------:R-:W-:Y:S01]  /*1a240*/  FADD.FTZ R8, -R8, R11 ;  /* 0x0000000b08087221 */ /* 0x000fe20000010100 */
[----:B------:R-:W-:Y:S01]  /*1a250*/  FMNMX.FTZ R6, R170, R6, !PT ;  /* 0x00000006aa067209 */ /* 0x000fe20007810000 */
[----:B------:R-:W-:Y:S02]  /*1a260*/  MUFU.EX2 R160, R160 ;  /* 0x000000a000a07308 */ /* 0x000fe40000000800 */
[----:B------:R-:W-:Y:S01]  /*1a270*/  FMUL.FTZ R8, R2, R8 ;  /* 0x0000000802087220 */ /* 0x000fe20000410000 */
[----:B------:R-:W-:-:S04]  /*1a280*/  FMNMX.FTZ R6, R171, R6, !PT ;  /* 0x00000006ab067209 */ /* 0x000fc80007810000 */
[----:B------:R-:W-:Y:S01]  /*1a290*/  FMNMX.FTZ R6, R174, R6, !PT ;  /* 0x00000006ae067209 */ /* 0x000fe20007810000 */
[----:B------:R-:W0:Y:S03]  /*1a2a0*/  MUFU.EX2 R8, R8 ;  /* 0x0000000800087308 */ /* 0x000e260000000800 */
[----:B------:R-:W-:-:S04]  /*1a2b0*/  FMNMX.FTZ R6, R175, R6, !PT ;  /* 0x00000006af067209 */ /* 0x000fc80007810000 */
[----:B------:R-:W-:Y:S01]  /*1a2c0*/  FMNMX.FTZ R6, R178, R6, !PT ;  /* 0x00000006b2067209 */ /* 0x000fe20007810000 */
[----:B------:R-:W-:Y:S03]  /*1a2d0*/  MUFU.EX2 R161, R161 ;  /* 0x000000a100a17308 */ /* 0x000fe60000000800 */
[----:B------:R-:W-:-:S04]  /*1a2e0*/  FMNMX.FTZ R6, R179, R6, !PT ;  /* 0x00000006b3067209 */ /* 0x000fc80007810000 */
[----:B------:R-:W-:Y:S01]  /*1a2f0*/  FMNMX.FTZ R6, R182, R6, !PT ;  /* 0x00000006b6067209 */ /* 0x000fe20007810000 */
[----:B------:R-:W-:Y:S01]  /*1a300*/  MUFU.EX2 R164, R164 ;  /* 0x000000a400a47308 */ /* 0x000fe20000000800 */
[----:B0-----:R-:W-:-:S02]  /*1a310*/  FFMA.FTZ R3, R8, R3, R152 ;  /* 0x0000000308037223 */ /* 0x001fc40000010098 */
[----:B------:R-:W-:Y:S02]  /*1a320*/  FMNMX.FTZ R6, R183, R6, !PT ;  /* 0x00000006b7067209 */ /* 0x000fe40007810000 */
[----:B------:R-:W-:-:S03]  /*1a330*/  FADD.FTZ R3, R153, R3 ;  /* 0x0000000399037221 */ /* 0x000fc60000010000 */
[----:B------:R-:W0:Y:S01]  /*1a340*/  SHFL.BFLY PT, R9, R6, 0x2, 0x1f ;  /* 0x0c401f0006097f89 */ /* 0x000e2200000e0000 */
[----:B------:R-:W-:Y:S08]  /*1a350*/  MUFU.EX2 R165, R165 ;  /* 0x000000a500a57308 */ /* 0x000ff00000000800 */
[----:B------:R-:W-:Y:S08]  /*1a360*/  MUFU.EX2 R168, R168 ;  /* 0x000000a800a87308 */ /* 0x000ff00000000800 */
[----:B------:R-:W-:Y:S01]  /*1a370*/  MUFU.EX2 R169, R169 ;  /* 0x000000a900a97308 */ /* 0x000fe20000000800 */
[----:B0-----:R-:W-:-:S07]  /*1a380*/  FMNMX.FTZ R6, R6, R9, !PT ;  /* 0x0000000906067209 */ /* 0x001fce0007810000 */
[----:B------:R-:W-:Y:S01]  /*1a390*/  MUFU.EX2 R172, R172 ;  /* 0x000000ac00ac7308 */ /* 0x000fe20000000800 */
[----:B------:R-:W0:Y:S07]  /*1a3a0*/  SHFL.BFLY PT, R9, R6, 0x1, 0x1f ;  /* 0x0c201f0006097f89 */ /* 0x000e2e00000e0000 */
[----:B------:R-:W-:Y:S08]  /*1a3b0*/  MUFU.EX2 R173, R173 ;  /* 0x000000ad00ad7308 */ /* 0x000ff00000000800 */
[----:B------:R-:W-:Y:S08]  /*1a3c0*/  MUFU.EX2 R176, R176 ;  /* 0x000000b000b07308 */ /* 0x000ff00000000800 */
[----:B------:R-:W-:Y:S01]  /*1a3d0*/  MUFU.EX2 R177, R177 ;  /* 0x000000b100b17308 */ /* 0x000fe20000000800 */
[----:B0-----:R-:W-:-:S04]  /*1a3e0*/  FMNMX.FTZ R6, R6, R9, !PT ;  /* 0x0000000906067209 */ /* 0x001fc80007810000 */
[----:B------:R-:W-:-:S03]  /*1a3f0*/  FSETP.NEU.FTZ.AND P2, PT, R6, -INF , PT ;  /* 0xff8000000600780b */ /* 0x000fc60003f5d000 */
[----:B------:R-:W-:Y:S01]  /*1a400*/  MUFU.EX2 R180, R180 ;  /* 0x000000b400b47308 */ /* 0x000fe20000000800 */
[----:B------:R-:W-:-:S05]  /*1a410*/  FSEL R9, R6, RZ, P2 ;  /* 0x000000ff06097208 */ /* 0x000fca0001000000 */
[----:B------:R-:W-:Y:S01]  /*1a420*/  FADD.FTZ R9, -R9, R10 ;  /* 0x0000000a09097221 */ /* 0x000fe20000010100 */
[----:B------:R-:W-:-:S01]  /*1a430*/  FFMA.FTZ R10, R2, R6, -8 ;  /* 0xc1000000020a7423 */ /* 0x000fc20000010006 */
[----:B------:R-:W-:Y:S02]  /*1a440*/  MUFU.EX2 R181, R181 ;  /* 0x000000b500b57308 */ /* 0x000fe40000000800 */
[----:B------:R-:W-:Y:S02]  /*1a450*/  FMUL.FTZ R9, R2, R9 ;  /* 0x0000000902097220 */ /* 0x000fe40000410000 */
[----:B------:R-:W-:-:S04]  /*1a460*/  FSEL R10, R10, RZ, P2 ;  /* 0x000000ff0a0a7208 */ /* 0x000fc80001000000 */
        /* <DEDUP_REMOVED lines=11> */
[----:B------:R-:W-:-:S01]  /*1a520*/  FFMA.FTZ R171, R2, R171, -R10 ;  /* 0x000000ab02ab7223 */ /* 0x000fc2000001080a */
[C-C-:B------:R-:W-:Y:S01]  /*1a530*/  FFMA.FTZ R174, R2.reuse, R174, -R10.reuse ;  /* 0x000000ae02ae7223 */ /* 0x140fe2000001080a */
[----:B------:R-:W-:-:S01]  /*1a540*/  FFMA.FTZ R175, R2, R175, -R10 ;  /* 0x000000af02af7223 */ /* 0x000fc2000001080a */
[C-C-:B------:R-:W-:Y:S01]  /*1a550*/  FFMA.FTZ R178, R2.reuse, R178, -R10.reuse ;  /* 0x000000b202b27223 */ /* 0x140fe2000001080a */
[----:B------:R-:W-:-:S01]  /*1a560*/  FFMA.FTZ R179, R2, R179, -R10 ;  /* 0x000000b302b37223 */ /* 0x000fc2000001080a */
[----:B------:R-:W1:Y:S01]  /*1a570*/  MUFU.EX2 R155, R155 ;  /* 0x0000009b009b7308 */ /* 0x000e620000000800 */
[----:B------:R-:W-:-:S01]  /*1a580*/  FFMA.FTZ R182, R2, R182, -R10 ;  /* 0x000000b602b67223 */ /* 0x000fc2000001080a */
[----:B------:R-:W-:-:S06]  /*1a590*/  FFMA.FTZ R10, R2, R183, -R10 ;  /* 0x000000b7020a7223 */ /* 0x000fcc000001080a */
[----:B------:R-:W2:Y:S01]  /*1a5a0*/  MUFU.EX2 R158, R158 ;  /* 0x0000009e009e7308 */ /* 0x000ea20000000800 */
[----:B0-----:R-:W-:-:S07]  /*1a5b0*/  FFMA.FTZ R0, R9, R0, R154 ;  /* 0x0000000009007223 */ /* 0x001fce000001009a */
        /* <DEDUP_REMOVED lines=10> */
[----:B------:R-:W-:-:S04]  /*1a660*/  FADD.FTZ R0, R164, R0 ;  /* 0x00000000a4007221 */ /* 0x000fc80000010000 */
[----:B------:R-:W-:Y:S02]  /*1a670*/  FADD.FTZ R0, R165, R0 ;  /* 0x00000000a5007221 */ /* 0x000fe40000010000 */
        /* <DEDUP_REMOVED lines=26> */
[----:B-1----:R-:W-:-:S04]  /*1a820*/  FADD.FTZ R3, R179, R3 ;  /* 0x00000003b3037221 */ /* 0x002fc80000010000 */
[----:B--2---:R-:W-:Y:S01]  /*1a830*/  FADD.FTZ R11, R182, R3 ;  /* 0x00000003b60b7221 */ /* 0x004fe20000010000 */
[----:B------:R-:W-:-:S03]  /*1a840*/  FADD.FTZ R3, R181, R0 ;  /* 0x00000000b5037221 */ /* 0x000fc60000010000 */
[----:B0-----:R-:W-:Y:S01]  /*1a850*/  FADD.FTZ R0, R10, R11 ;  /* 0x0000000b0a007221 */ /* 0x001fe20000010000 */
[----:B------:R-:W-:Y:S06]  /*1a860*/  @!P0 BRA `(.L_x_1614) ;  /* 0x0000000000048947 */ /* 0x000fec0003800000 */
[----:B------:R-:W-:Y:S01]  /*1a870*/  BPT.TRAP 0x1 ;  /* 0x000000040000795c */ /* 0x000fe20000300000 */
.L_x_1614:
[----:B------:R-:W-:Y:S01]  /*1a880*/  IMAD R11, R200, 0x8, R16 ;  /* 0x00000008c80b7824 */ /* 0x000fe200078e0210 */
[----:B------:R-:W-:Y:S01]  /*1a890*/  ISETP.GT.AND P2, PT, R7, R204, PT ;  /* 0x000000cc0700720c */ /* 0x000fe20003f44270 */
[----:B------:R-:W-:Y:S01]  /*1a8a0*/  IMAD.U32 R13, RZ, RZ, UR42 ;  /* 0x0000002aff0d7e24 */ /* 0x000fe2000f8e00ff */
        /* <DEDUP_REMOVED lines=149> */
[----:B0-----:R-:W-:Y:S02]  /*1b200*/  IMAD.MOV.U32 R11, RZ, RZ, R5 ;  /* 0x000000ffff0b7224 */ /* 0x001fe400078e0005 */
        /* <DEDUP_REMOVED lines=10> */
[----:B------:R-:W-:Y:S06]  /*1b2b0*/  @P2 BRA `(.L_x_1615) ;  /* 0xffffffd800842947 */ /* 0x000fec000383ffff */
[----:B------:R-:W-:-:S07]  /*1b2c0*/  IMAD.MOV.U32 R200, RZ, RZ, R12 ;  /* 0x000000ffffc87224 */ /* 0x000fce00078e000c */
.L_x_1596:
[----:B------:R-:W-:Y:S05]  /*1b2d0*/  WARPSYNC.ALL ;  /* 0x0000000000007948 */ /* 0x000fea0003800000 */
[----:B------:R-:W-:Y:S06]  /*1b2e0*/  BAR.ARV 0x8, 0x180 ;  /* 0x0206000000007b1d */ /* 0x000fec0000002000 */
[----:B------:R-:W-:Y:S05]  /*1b2f0*/  @!P0 BRA `(.L_x_1616) ;  /* 0x0000000000048947 */ /* 0x000fea0003800000 */
[----:B------:R-:W-:Y:S01]  /*1b300*/  BPT.TRAP 0x1 ;  /* 0x000000040000795c */ /* 0x000fe20000300000 */
.L_x_1616:
[----:B------:R-:W-:Y:S01]  /*1b310*/  IMAD R4, R200, 0x8, R16 ;  /* 0x00000008c8047824 */ /* 0x000fe200078e0210 */
[----:B------:R-:W-:-:S04]  /*1b320*/  SHF.L.U32 R7, R193, 0x1f, RZ ;  /* 0x0000001fc1077819 */ /* 0x000fc800000006ff */
[----:B------:R1:W2:Y:S01]  /*1b330*/  SYNCS.PHASECHK.TRANS64.TRYWAIT P1, [R4+URZ+0x28450], R7 ;  /* 0x02845007040075a7 */ /* 0x0002a2000802017f */
[----:B------:R-:W-:Y:S05]  /*1b340*/  @!P0 BRA `(.L_x_1617) ;  /* 0x0000000000048947 */ /* 0x000fea0003800000 */
[----:B------:R-:W-:Y:S01]  /*1b350*/  BPT.TRAP 0x1 ;  /* 0x000000040000795c */ /* 0x000fe20000300000 */
.L_x_1617:
[----:B--2---:R-:W-:Y:S05]  /*1b360*/  @P1 BRA `(.L_x_1618) ;  /* 0x0000000000081947 */ /* 0x004fea0003800000 */
[----:B------:R-:W2:Y:S02]  /*1b370*/  SYNCS.PHASECHK.TRANS64.TRYWAIT P1, [R4+URZ+0x28450], R7 ;  /* 0x02845007040075a7 */ /* 0x000ea4000802017f */
[----:B--2---:R-:W-:Y:S05]  /*1b380*/  @!P1 BRA `(.L_x_1619) ;  /* 0x0000011400589947 */ /* 0x004fea0003800000 */
.L_x_1618:
[----:B------:R-:W-:Y:S01]  /*1b390*/  VIADD R16, R16, 0x8000 ;  /* 0x0000800010107836 */ /* 0x000fe20000000000 */
[----:B------:R-:W-:Y:S05]  /*1b3a0*/  WARPSYNC.ALL ;  /* 0x0000000000007948 */ /* 0x000fea0003800000 */
[----:B------:R-:W-:Y:S01]  /*1b3b0*/  SHF.R.U32.HI R16, RZ, 0x4, R16 ;  /* 0x00000004ff107819 */ /* 0x000fe20000011610 */
[----:B------:R-:W-:Y:S01]  /*1b3c0*/  ULDC.64 UR4, c[0x0][0x9a0] ;  /* 0x0002680000047ab9 */ /* 0x000fe20000000a00 */
[----:B------:R-:W-:Y:S01]  /*1b3d0*/  IMAD.MOV.U32 R9, RZ, RZ, -0x7fffffe0 ;  /* 0x80000020ff097424 */ /* 0x000fe200078e00ff */
[----:B------:R-:W-:Y:S01]  /*1b3e0*/  ISETP.NE.U32.AND P1, PT, RZ, UR4, PT ;  /* 0x00000004ff007c0c */ /* 0x000fe2000bf25070 */
[----:B------:R-:W-:Y:S01]  /*1b3f0*/  WARPGROUP.ARRIVE ;  /* 0x00000000000079c5 */ /* 0x000fe20000000000 */
[----:B------:R-:W-:-:S02]  /*1b400*/  LOP3.LUT R16, R16, 0x3fff, RZ, 0xc0, !PT ;  /* 0x00003fff10107812 */ /* 0x000fc400078ec0ff */
[----:B------:R-:W-:Y:S02]  /*1b410*/  ISETP.NE.AND.EX P1, PT, RZ, UR5, PT, P1 ;  /* 0x00000005ff007c0c */ /* 0x000fe4000bf25310 */
[----:B------:R-:W-:Y:S02]  /*1b420*/  LOP3.LUT R16, R16, 0x10000, RZ, 0xfc, !PT ;  /* 0x0001000010107812 */ /* 0x000fe400078efcff */
[----:B------:R-:W-:Y:S01]  /*1b430*/  R2UR UR7, R9 ;  /* 0x00000000090772ca */ /* 0x000fe200000e0000 */
[----:B------:R-:W-:Y:S02]  /*1b440*/  IMAD.MOV.U32 R9, RZ, RZ, -0x7fffffe0 ;  /* 0x80000020ff097424 */ /* 0x000fe400078e00ff */
[----:B------:R-:W-:-:S05]  /*1b450*/  IMAD R8, R200, 0x400, R16 ;  /* 0x00000400c8087824 */ /* 0x000fca00078e0210 */
[C---:B------:R-:W-:Y:S01]  /*1b460*/  R2UR UR6, R8.reuse ;  /* 0x00000000080672ca */ /* 0x040fe200000e0000 */
[----:B------:R-:W3:Y:S01]  /*1b470*/  @P1 LDC.64 R10, c[0x0][0x9c8] ;  /* 0x00027200ff0a1b82 */ /* 0x000ee20000000a00 */
[----:B------:R-:W-:Y:S01]  /*1b480*/  VIADD R8, R8, 0x2 ;  /* 0x0000000208087836 */ /* 0x000fe20000000000 */
[----:B-12---:R-:W-:-:S10]  /*1b490*/  @P1 SHF.R.S32.HI R7, RZ, 0x1f, R207 ;  /* 0x0000001fff071819 */ /* 0x006fd400000114cf */
[----:B------:R-:W-:Y:S01]  /*1b4a0*/  QGMMA.64x256x32.F32.E4M3.E4M3 R24, R188, gdesc[UR4], R24, gsb0 ;  /* 0x03e00004bc187df3 */ /* 0x000fe20008000818 */
[----:B------:R-:W-:Y:S02]  /*1b4b0*/  R2UR UR6, R8 ;  /* 0x00000000080672ca */ /* 0x000fe400000e0000 */
[----:B------:R-:W-:Y:S02]  /*1b4c0*/  R2UR UR7, R9 ;  /* 0x00000000090772ca */ /* 0x000fe400000e0000 */
[----:B------:R-:W1:Y:S01]  /*1b4d0*/  @P1 LDC.64 R8, c[0x0][0x9d0] ;  /* 0x00027400ff081b82 */ /* 0x000e620000000a00 */
[----:B---3--:R-:W-:-:S04]  /*1b4e0*/  @P1 IMAD R7, R7, R10, RZ ;  /* 0x0000000a07071224 */ /* 0x008fc800078e02ff */
[C---:B------:R-:W-:Y:S02]  /*1b4f0*/  @P1 IMAD R7, R207.reuse, R11, R7 ;  /* 0x0000000bcf071224 */ /* 0x040fe400078e0207 */
[----:B------:R-:W-:-:S04]  /*1b500*/  @P1 IMAD.WIDE.U32 R10, R207, R10, RZ ;  /* 0x0000000acf0a1225 */ /* 0x000fc800078e00ff */
[----:B------:R-:W-:Y:S02]  /*1b510*/  @P1 IMAD.IADD R11, R11, 0x1, R7 ;  /* 0x000000010b0b1824 */ /* 0x000fe400078e0207 */
[----:B------:R-:W-:Y:S02]  /*1b520*/  IMAD.MOV.U32 R7, RZ, RZ, 0x3f800000 ;  /* 0x3f800000ff077424 */ /* 0x000fe400078e00ff */
[----:B-1----:R-:W-:-:S04]  /*1b530*/  @P1 IMAD.WIDE.U32 R10, R211, R8, R10 ;  /* 0x00000008d30a1225 */ /* 0x002fc800078e000a */
[----:B------:R-:W-:Y:S01]  /*1b540*/  @P1 IMAD R9, R211, R9, R11 ;  /* 0x00000009d3091224 */ /* 0x000fe200078e020b */
[----:B------:R-:W-:-:S04]  /*1b550*/  @P1 LEA R8, P2, R10, UR4, 0x2 ;  /* 0x000000040a081c11 */ /* 0x000fc8000f8410ff */
[----:B------:R-:W-:-:S05]  /*1b560*/  @P1 LEA.HI.X R9, R10, UR5, R9, 0x2, P2 ;  /* 0x000000050a091c11 */ /* 0x000fca00090f1409 */
[----:B------:R1:W2:Y:S04]  /*1b570*/  @P1 LDG.E R7, desc[UR46][R8.64] ;  /* 0x0000002e08071981 */ /* 0x0002a8000c1e1900 */
[----:B-1----:R-:W1:Y:S04]  /*1b580*/  SHFL.BFLY PT, R9, R3, 0x2, 0x1f ;  /* 0x0c401f0003097f89 */ /* 0x002e6800000e0000 */
[----:B------:R-:W3:Y:S01]  /*1b590*/  SHFL.BFLY PT, R8, R0, 0x2, 0x1f ;  /* 0x0c401f0000087f89 */ /* 0x000ee200000e0000 */
[----:B-1----:R-:W-:-:S05]  /*1b5a0*/  FADD.FTZ R3, R9, R3 ;  /* 0x0000000309037221 */ /* 0x002fca0000010000 */
[----:B------:R-:W1:Y:S01]  /*1b5b0*/  SHFL.BFLY PT, R9, R3, 0x1, 0x1f ;  /* 0x0c201f0003097f89 */ /* 0x000e6200000e0000 */
[----:B---3--:R-:W-:-:S05]  /*1b5c0*/  FADD.FTZ R0, R8, R0 ;  /* 0x0000000008007221 */ /* 0x008fca0000010000 */
[----:B------:R-:W3:Y:S01]  /*1b5d0*/  SHFL.BFLY PT, R8, R0, 0x1, 0x1f ;  /* 0x0c201f0000087f89 */ /* 0x000ee200000e0000 */
[----:B-1----:R-:W-:-:S05]  /*1b5e0*/  FADD.FTZ R9, R3, R9 ;  /* 0x0000000903097221 */ /* 0x002fca0000010000 */
[C---:B------:R-:W-:Y:S01]  /*1b5f0*/  FSETP.NE.FTZ.AND P1, PT, R9.reuse, RZ, PT ;  /* 0x000000ff0900720b */ /* 0x040fe20003f35000 */
[----:B------:R-:W-:Y:S02]  /*1b600*/  IMAD.MOV.U32 R3, RZ, RZ, RZ ;  /* 0x000000ffff037224 */ /* 0x000fe400078e00ff */
[----:B------:R-:W-:-:S10]  /*1b610*/  FMUL.FTZ R10, R9, 0.00390625 ;  /* 0x3b800000090a7820 */ /* 0x000fd40000410000 */
[----:B------:R3:W-:Y:S01]  /*1b620*/  @P1 MUFU.RCP R3, R9 ;  /* 0x0000000900031308 */ /* 0x0007e20000001000 */
[----:B------:R-:W-:Y:S01]  /*1b630*/  FSETP.NE.FTZ.AND P1, PT, R10, RZ, PT ;  /* 0x000000ff0a00720b */ /* 0x000fe20003f35000 */
[----:B---3--:R-:W-:-:S04]  /*1b640*/  FADD.FTZ R9, R0, R8 ;  /* 0x0000000800097221 */ /* 0x008fc80000010000 */
[----:B------:R-:W-:Y:S01]  /*1b650*/  FMUL.FTZ R8, R9, 0.00390625 ;  /* 0x3b80000009087820 */ /* 0x000fe20000410000 */
[----:B------:R-:W-:Y:S02]  /*1b660*/  WARPGROUP.DEPBAR.LE gsb0, 0x0 ;  /* 0x00008000000079c5 */ /* 0x000fe40000010000 */
[----:B------:R-:W-:-:S06]  /*1b670*/  WARPGROUP.ARRIVE ;  /* 0x00000000000079c5 */ /* 0x000fcc0000000000 */
[----:B------:R-:W-:Y:S01]  /*1b680*/  QGMMA.64x256x32.F32.E4M3.E4M3 R24, R184, gdesc[UR4], R24, gsb0 ;  /* 0x03e00004b8187df3 */ /* 0x000fe20008000818 */
[----:B------:R-:W-:Y:S02]  /*1b690*/  FSETP.NE.FTZ.AND P3, PT, R8, RZ, PT ;  /* 0x000000ff0800720b */ /* 0x000fe40003f75000 */
[----:B------:R-:W-:Y:S01]  /*1b6a0*/  FSETP.NE.FTZ.AND P2, PT, R9, RZ, PT ;  /* 0x000000ff0900720b */ /* 0x000fe20003f55000 */
[----:B------:R-:W1:Y:S01]  /*1b6b0*/  @P1 MUFU.LG2 R10, R10 ;  /* 0x0000000a000a1308 */ /* 0x000e620000000c00 */
[----:B------:R-:W-:-:S09]  /*1b6c0*/  IMAD.MOV.U32 R0, RZ, RZ, RZ ;  /* 0x000000ffff007224 */ /* 0x000fd200078e00ff */
[----:B------:R-:W3:Y:S08]  /*1b6d0*/  @P3 MUFU.LG2 R8, R8 ;  /* 0x0000000800083308 */ /* 0x000ef00000000c00 */
[----:B------:R1:W4:Y:S01]  /*1b6e0*/  @P2 MUFU.RCP R0, R9 ;  /* 0x0000000900002308 */ /* 0x0003220000001000 */
[----:B------:R-:W-:Y:S02]  /*1b6f0*/  IMAD.MOV.U32 R162, RZ, RZ, -0x800000 ;  /* 0xff800000ffa27424 */ /* 0x000fe400078e00ff */
[----:B------:R-:W-:-:S02]  /*1b700*/  IMAD.MOV.U32 R163, RZ, RZ, -0x800000 ;  /* 0xff800000ffa37424 */ /* 0x000fc400078e00ff */
[----:B-1----:R-:W-:Y:S01]  /*1b710*/  @P1 FMUL.FTZ R9, R10, 0.69314718246459960938 ;  /* 0x3f3172180a091820 */ /* 0x002fe20000410000 */
[C---:B------:R-:W-:Y:S01]  /*1b720*/  @P1 FMUL.FTZ R10, R2.reuse, 0.69314718246459960938 ;  /* 0x3f317218020a1820 */ /* 0x040fe20000410000 */
[----:B------:R-:W-:Y:S01]  /*1b730*/  @P3 FMUL.FTZ R2, R2, 0.69314718246459960938 ;  /* 0x3f31721802023820 */ /* 0x000fe20000410000 */
[----:B---3--:R-:W-:Y:S02]  /*1b740*/  @P3 FMUL.FTZ R8, R8, 0.69314718246459960938 ;  /* 0x3f31721808083820 */ /* 0x008fe40000410000 */
[----:B------:R-:W-:-:S02]  /*1b750*/  @P1 FFMA.FTZ R163, R10, R5, R9 ;  /* 0x000000050aa31223 */ /* 0x000fc40000010009 */
[----:B------:R-:W-:Y:S01]  /*1b760*/  @P3 FFMA.FTZ R162, R2, R6, R8 ;  /* 0x0000000602a23223 */ /* 0x000fe20000010008 */
[-C--:B--2---:R-:W-:Y:S01]  /*1b770*/  FMUL.FTZ R3, R3, R7.reuse ;  /* 0x0000000703037220 */ /* 0x084fe20000410000 */
[----:B----4-:R-:W-:Y:S01]  /*1b780*/  FMUL.FTZ R2, R0, R7 ;  /* 0x0000000700027220 */ /* 0x010fe20000410000 */
[----:B------:R-:W-:-:S02]  /*1b790*/  WARPGROUP.DEPBAR.LE gsb0, 0x0 ;  /* 0x00008000000079c5 */ /* 0x000fc40000010000 */
[----:B------:R-:W-:Y:S05]  /*1b7a0*/  @!P0 BRA `(.L_x_1620) ;  /* 0x0000000000048947 */ /* 0x000fea0003800000 */
[----:B------:R-:W-:Y:S01]  /*1b7b0*/  BPT.TRAP 0x1 ;  /* 0x000000040000795c */ /* 0x000fe20000300000 */
.L_x_1620:
        /* <DEDUP_REMOVED lines=9> */
[----:B------:R-:W-:Y:S01]  /*1b850*/  ISETP.NE.AND P1, PT, R200, 0x2, PT ;  /* 0x00000002c800780c */ /* 0x000fe20003f25270 */
        /* <DEDUP_REMOVED lines=9> */
[-C--:B-1----:R-:W-:Y:S01]  /*1b8f0*/  FMUL.FTZ R0, R29, R3.reuse ;  /* 0x000000031d007220 */ /* 0x082fe20000410000 */
        /* <DEDUP_REMOVED lines=119> */
.L_x_1490:
[----:B------:R-:W-:Y:S05]  /*1c070*/  WARPSYNC.ALL ;  /* 0x0000000000007948 */ /* 0x000fea0003800000 */
[----:B------:R-:W1:Y:S08]  /*1c080*/  S2UR UR42, SR_CgaCtaId ;  /* 0x00000000002a79c3 */ /* 0x000e700000008800 */
[----:B------:R-:W-:Y:S01]  /*1c090*/  BAR.SYNC.DEFER_BLOCKING 0x5, 0x180 ;  /* 0x0146000000007b1d */ /* 0x000fe20000010000 */
[----:B------:R-:W-:-:S05]  /*1c0a0*/  ISETP.NE.AND P1, PT, R217, RZ, PT ;  /* 0x000000ffd900720c */ /* 0x000fca0003f25270 */
[----:B------:R-:W-:Y:S01]  /*1c0b0*/  UMOV UR4, 0x400 ;  /* 0x0000040000047882 */ /* 0x000fe20000000000 */
[----:B------:R-:W-:Y:S07]  /*1c0c0*/  BSSY B0, `(.L_x_1621) ;  /* 0x00006da000007945 */ /* 0x000fee0003800000 */
[----:B------:R-:W2:Y:S01]  /*1c0d0*/  @!P1 LDC R217, c[0x0][0xad4] ;  /* 0x0002b500ffd99b82 */ /* 0x000ea20000000800 */
[----:B-1----:R-:W-:-:S06]  /*1c0e0*/  ULEA UR4, UR42, UR4, 0x18 ;  /* 0x000000042a047291 */ /* 0x002fcc000f8ec03f */
[----:B------:R-:W-:-:S05]  /*1c0f0*/  IMAD.U32 R16, RZ, RZ, UR4 ;  /* 0x00000004ff107e24 */ /* 0x000fca000f8e00ff */
[----:B------:R1:W3:Y:S01]  /*1c100*/  LDS.128 R204, [R16+0x284d0] ;  /* 0x0284d00010cc7984 */ /* 0x0002e20000000c00 */
[----:B------:R-:W-:Y:S06]  /*1c110*/  BAR.ARV 0x4, 0x180 ;  /* 0x0106000000007b1d */ /* 0x000fec0000002000 */
[----:B------:R-:W-:Y:S05]  /*1c120*/  @P0 BRA `(.L_x_1622) ;  /* 0x0000005c00c00947 */ /* 0x000fea0003800000 */
[----:B------:R-:W4:Y:S01]  /*1c130*/  LDL R3, [R1+0xac] ;  /* 0x0000ac0001037983 */ /* 0x000f220000100800 */
[----:B------:R-:W-:Y:S01]  /*1c140*/  ULDC.64 UR4, c[0x4][0x110] ;  /* 0x0100440000047ab9 */ /* 0x000fe20000000a00 */
[----:B------:R-:W0:Y:S01]  /*1c150*/  S2R R2, SR_SWINHI ;  /* 0x0000000000027919 */ /* 0x000e220000002f00 */
[----:B------:R-:W-:Y:S02]  /*1c160*/  MOV R32, R16 ;  /* 0x0000001000207202 */ /* 0x000fe40000000f00 */
[----:B0-----:R-:W-:-:S03]  /*1c170*/  MOV R33, R2 ;  /* 0x0000000200217202 */ /* 0x001fc60000000f00 */
[----:B----4-:R-:W-:-:S03]  /*1c180*/  IMAD.WIDE R2, R3, 0x2, R32 ;  /* 0x0000000203027825 */ /* 0x010fc600078e0220 */
[C---:B-----5:R-:W-:Y:S02]  /*1c190*/  IADD3 R38, P5, R2.reuse, 0xc000, RZ ;  /* 0x0000c00002267810 */ /* 0x060fe40007fbe0ff */
[----:B------:R-:W-:Y:S02]  /*1c1a0*/  IADD3 R42, P1, R2, 0xc060, RZ ;  /* 0x0000c060022a7810 */ /* 0x000fe40007f3e0ff */
[----:B------:R-:W-:Y:S02]  /*1c1b0*/  LOP3.LUT R39, R38, 0x380, RZ, 0xc0, !PT ;  /* 0x0000038026277812 */ /* 0x000fe400078ec0ff */
[----:B------:R-:W-:Y:S01]  /*1c1c0*/  LOP3.LUT R4, R42, 0x380, RZ, 0xc0, !PT ;  /* 0x000003802a047812 */ /* 0x000fe200078ec0ff */
[----:B------:R-:W-:Y:S01]  /*1c1d0*/  IMAD.X R43, RZ, RZ, R3, P1 ;  /* 0x000000ffff2b7224 */ /* 0x000fe200008e0603 */
[----:B------:R-:W-:Y:S02]  /*1c1e0*/  SHF.R.U64 R39, R39, 0x3, RZ ;  /* 0x0000000327277819 */ /* 0x000fe400000012ff */
[----:B------:R-:W-:-:S02]  /*1c1f0*/  IADD3 R46, P0, R2, 0xc040, RZ ;  /* 0x0000c040022e7810 */ /* 0x000fc40007f1e0ff */
[----:B------:R-:W-:Y:S01]  /*1c200*/  LOP3.LUT R38, R39, R38, RZ, 0x3c, !PT ;  /* 0x0000002627267212 */ /* 0x000fe200078e3cff */
[--C-:B------:R-:W-:Y:S01]  /*1c210*/  IMAD.X R39, RZ, RZ, R3.reuse, P5 ;  /* 0x000000ffff277224 */ /* 0x100fe200028e0603 */
[----:B------:R-:W-:Y:S02]  /*1c220*/  SHF.R.U64 R4, R4, 0x3, RZ ;  /* 0x0000000304047819 */ /* 0x000fe400000012ff */
[----:B------:R-:W-:Y:S02]  /*1c230*/  LOP3.LUT R47, R46, 0x380, RZ, 0xc0, !PT ;  /* 0x000003802e2f7812 */ /* 0x000fe400078ec0ff */
[C---:B------:R-:W-:Y:S02]  /*1c240*/  IADD3 R20, P5, R2.reuse, 0x4040, RZ ;  /* 0x0000404002147810 */ /* 0x040fe40007fbe0ff */
[----:B------:R-:W-:Y:S02]  /*1c250*/  IADD3 R26, P4, R2, 0x8060, RZ ;  /* 0x00008060021a7810 */ /* 0x000fe40007f9e0ff */
[----:B------:R-:W-:Y:S01]  /*1c260*/  LOP3.LUT R42, R4, R42, RZ, 0x3c, !PT ;  /* 0x0000002a042a7212 */ /* 0x000fe200078e3cff */
[----:B------:R-:W-:Y:S01]  /*1c270*/  IMAD.X R21, RZ, RZ, R3, P5 ;  /* 0x000000ffff157224 */ /* 0x000fe200028e0603 */
[----:B------:R-:W-:-:S02]  /*1c280*/  SHF.R.U64 R47, R47, 0x3, RZ ;  /* 0x000000032f2f7819 */ /* 0x000fc400000012ff */
[----:B------:R-:W-:Y:S02]  /*1c290*/  LOP3.LUT R4, R20, 0x380, RZ, 0xc0, !PT ;  /* 0x0000038014047812 */ /* 0x000fe400078ec0ff */
[----:B------:R-:W-:Y:S02]  /*1c2a0*/  LOP3.LUT R27, R26, 0x380, RZ, 0xc0, !PT ;  /* 0x000003801a1b7812 */ /* 0x000fe400078ec0ff */
[----:B------:R-:W-:Y:S01]  /*1c2b0*/  LOP3.LUT R46, R47, R46, RZ, 0x3c, !PT ;  /* 0x0000002e2f2e7212 */ /* 0x000fe200078e3cff */
[----:B------:R-:W-:Y:S01]  /*1c2c0*/  IMAD.X R47, RZ, RZ, R3, P0 ;  /* 0x000000ffff2f7224 */ /* 0x000fe200000e0603 */
[----:B------:R-:W-:Y:S02]  /*1c2d0*/  SHF.R.U64 R4, R4, 0x3, RZ ;  /* 0x0000000304047819 */ /* 0x000fe400000012ff */
[----:B------:R-:W-:Y:S02]  /*1c2e0*/  IADD3 R34, P3, R2, 0xc020, RZ ;  /* 0x0000c02002227810 */ /* 0x000fe40007f7e0ff */
[----:B------:R-:W-:-:S02]  /*1c2f0*/  SHF.R.U64 R27, R27, 0x3, RZ ;  /* 0x000000031b1b7819 */ /* 0x000fc400000012ff */
[----:B------:R-:W-:Y:S02]  /*1c300*/  LOP3.LUT R20, R4, R20, RZ, 0x3c, !PT ;  /* 0x0000001404147212 */ /* 0x000fe400078e3cff */
[----:B------:R-:W-:Y:S02]  /*1c310*/  MOV R9, R42 ;  /* 0x0000002a00097202 */ /* 0x000fe40000000f00 */
[----:B------:R-:W-:Y:S02]  /*1c320*/  LOP3.LUT R35, R34, 0x380, RZ, 0xc0, !PT ;  /* 0x0000038022237812 */ /* 0x000fe400078ec0ff */
[----:B------:R-:W-:Y:S01]  /*1c330*/  LOP3.LUT R26, R27, R26, RZ, 0x3c, !PT ;  /* 0x0000001a1b1a7212 */ /* 0x000fe200078e3cff */
[----:B------:R-:W-:Y:S01]  /*1c340*/  IMAD.X R27, RZ, RZ, R3, P4 ;  /* 0x000000ffff1b7224 */ /* 0x000fe200020e0603 */
[----:B------:R-:W-:Y:S01]  /*1c350*/  MOV R4, R46 ;  /* 0x0000002e00047202 */ /* 0x000fe20000000f00 */
[----:B------:R-:W-:Y:S01]  /*1c360*/  STL [R1+0x94], R9 ;  /* 0x0000940901007387 */ /* 0x000fe20000100800 */
[----:B------:R-:W-:-:S02]  /*1c370*/  IADD3 R42, P4, R2, 0x4020, RZ ;  /* 0x00004020022a7810 */ /* 0x000fc40007f9e0ff */
[----:B------:R-:W-:Y:S01]  /*1c380*/  IADD3 R30, P2, R2, 0x8040, RZ ;  /* 0x00008040021e7810 */ /* 0x000fe20007f5e0ff */
[----:B------:R0:W-:Y:S01]  /*1c390*/  STL [R1+0x90], R4 ;  /* 0x0000900401007387 */ /* 0x0001e20000100800 */
[----:B------:R-:W-:Y:S01]  /*1c3a0*/  SHF.R.U64 R35, R35, 0x3, RZ ;  /* 0x0000000323237819 */ /* 0x000fe200000012ff */
[--C-:B------:R-:W-:Y:S01]  /*1c3b0*/  IMAD.X R43, RZ, RZ, R3.reuse, P4 ;  /* 0x000000ffff2b7224 */ /* 0x100fe200020e0603 */
[----:B------:R-:W-:Y:S02]  /*1c3c0*/  LOP3.LUT R31, R30, 0x380, RZ, 0xc0, !PT ;  /* 0x000003801e1f7812 */ /* 0x000fe400078ec0ff */
[----:B------:R-:W-:Y:S01]  /*1c3d0*/  LOP3.LUT R34, R35, R34, RZ, 0x3c, !PT ;  /* 0x0000002223227212 */ /* 0x000fe200078e3cff */
[----:B------:R-:W-:Y:S01]  /*1c3e0*/  IMAD.X R35, RZ, RZ, R3, P3 ;  /* 0x000000ffff237224 */ /* 0x000fe200018e0603 */
[----:B------:R-:W-:Y:S02]  /*1c3f0*/  SHF.R.U64 R31, R31, 0x3, RZ ;  /* 0x000000031f1f7819 */ /* 0x000fe400000012ff */
[----:B------:R-:W-:-:S02]  /*1c400*/  IADD3 R10, P1, R2, 0x8020, RZ ;  /* 0x00008020020a7810 */ /* 0x000fc40007f3e0ff */
[----:B0-----:R-:W-:Y:S02]  /*1c410*/  LOP3.LUT R4, R42, 0x380, RZ, 0xc0, !PT ;  /* 0x000003802a047812 */ /* 0x001fe400078ec0ff */
[----:B------:R-:W-:Y:S02]  /*1c420*/  MOV R9, R34 ;  /* 0x0000002200097202 */ /* 0x000fe40000000f00 */
[----:B------:R-:W-:Y:S02]  /*1c430*/  SHF.R.U64 R4, R4, 0x3, RZ ;  /* 0x0000000304047819 */ /* 0x000fe400000012ff */
[----:B------:R-:W-:Y:S01]  /*1c440*/  LOP3.LUT R30, R31, R30, RZ, 0x3c, !PT ;  /* 0x0000001e1f1e7212 */ /* 0x000fe200078e3cff */
[----:B------:R-:W-:Y:S01]  /*1c450*/  IMAD.X R31, RZ, RZ, R3, P2 ;  /* 0x000000ffff1f7224 */ /* 0x000fe200010e0603 */
[----:B------:R-:W-:Y:S01]  /*1c460*/  LOP3.LUT R42, R4, R42, RZ, 0x3c, !PT ;  /* 0x0000002a042a7212 */ /* 0x000fe200078e3cff */
[----:B------:R0:W-:Y:S01]  /*1c470*/  STL [R1+0x8c], R9 ;  /* 0x00008c0901007387 */ /* 0x0001e20000100800 */
[----:B------:R-:W-:-:S02]  /*1c480*/  MOV R4, R38 ;  /* 0x0000002600047202 */ /* 0x000fc40000000f00 */
[----:B------:R-:W-:Y:S02]  /*1c490*/  IADD3 R34, P2, R2, 0x4000, RZ ;  /* 0x0000400002227810 */ /* 0x000fe40007f5e0ff */
[----:B------:R-:W-:Y:S01]  /*1c4a0*/  LOP3.LUT R11, R10, 0x380, RZ, 0xc0, !PT ;  /* 0x000003800a0b7812 */ /* 0x000fe200078ec0ff */
[----:B------:R4:W-:Y:S01]  /*1c4b0*/  STL [R1+0x88], R4 ;  /* 0x0000880401007387 */ /* 0x0009e20000100800 */
[----:B------:R-:W-:Y:S01]  /*1c4c0*/  IADD3 R12, P0, R2, 0x8000, RZ ;  /* 0x00008000020c7810 */ /* 0x000fe20007f1e0ff */
[--C-:B------:R-:W-:Y:S01]  /*1c4d0*/  IMAD.X R35, RZ, RZ, R3.reuse, P2 ;  /* 0x000000ffff237224 */ /* 0x100fe200010e0603 */
[----:B------:R-:W-:Y:S02]  /*1c4e0*/  SHF.R.U64 R11, R11, 0x3, RZ ;  /* 0x000000030b0b7819 */ /* 0x000fe400000012ff */
[----:B0-----:R-:W-:Y:S02]  /*1c4f0*/  MOV R9, R26 ;  /* 0x0000001a00097202 */ /* 0x001fe40000000f00 */
[----:B------:R-:W-:Y:S01]  /*1c500*/  LOP3.LUT R10, R11, R10, RZ, 0x3c, !PT ;  /* 0x0000000a0b0a7212 */ /* 0x000fe200078e3cff */
[----:B------:R-:W-:Y:S01]  /*1c510*/  IMAD.X R11, RZ, RZ, R3, P1 ;  /* 0x000000ffff0b7224 */ /* 0x000fe200008e0603 */
[----:B------:R-:W-:Y:S01]  /*1c520*/  LOP3.LUT R13, R12, 0x380, RZ, 0xc0, !PT ;  /* 0x000003800c0d7812 */ /* 0x000fe200078ec0ff */
[----:B------:R0:W-:Y:S01]  /*1c530*/  STL [R1+0x84], R9 ;  /* 0x0000840901007387 */ /* 0x0001e20000100800 */
[----:B----4-:R-:W-:-:S02]  /*1c540*/  LOP3.LUT R4, R34, 0x380, RZ, 0xc0, !PT ;  /* 0x0000038022047812 */ /* 0x010fc400078ec0ff */
[----:B------:R-:W-:Y:S02]  /*1c550*/  IADD3 R14, P3, R2, 0x4060, RZ ;  /* 0x00004060020e7810 */ /* 0x000fe40007f7e0ff */
[----:B------:R-:W-:Y:S02]  /*1c560*/  SHF.R.U64 R4, R4, 0x3, RZ ;  /* 0x0000000304047819 */ /* 0x000fe400000012ff */
[----:B------:R-:W-:Y:S02]  /*1c570*/  IADD3 R26, P1, R2, 0x60, RZ ;  /* 0x00000060021a7810 */ /* 0x000fe40007f3e0ff */
[----:B------:R-:W-:Y:S02]  /*1c580*/  LOP3.LUT R34, R4, R34, RZ, 0x3c, !PT ;  /* 0x0000002204227212 */ /* 0x000fe400078e3cff */
[----:B------:R-:W-:Y:S01]  /*1c590*/  MOV R4, R30 ;  /* 0x0000001e00047202 */ /* 0x000fe20000000f00 */
[----:B------:R-:W-:Y:S01]  /*1c5a0*/  IMAD.X R27, RZ, RZ, R3, P1 ;  /* 0x000000ffff1b7224 */ /* 0x000fe200008e0603 */
[----:B------:R-:W-:-:S02]  /*1c5b0*/  SHF.R.U64 R13, R13, 0x3, RZ ;  /* 0x000000030d0d7819 */ /* 0x000fc400000012ff */
[----:B------:R-:W-:Y:S01]  /*1c5c0*/  LOP3.LUT R15, R14, 0x380, RZ, 0xc0, !PT ;  /* 0x000003800e0f7812 */ /* 0x000fe200078ec0ff */
[----:B------:R4:W-:Y:S01]  /*1c5d0*/  STL [R1+0x80], R4 ;  /* 0x0000800401007387 */ /* 0x0009e20000100800 */
[----:B------:R-:W-:Y:S01]  /*1c5e0*/  LOP3.LUT R12, R13, R12, RZ, 0x3c, !PT ;  /* 0x0000000c0d0c7212 */ /* 0x000fe200078e3cff */
[--C-:B------:R-:W-:Y:S01]  /*1c5f0*/  IMAD.X R13, RZ, RZ, R3.reuse, P0 ;  /* 0x000000ffff0d7224 */ /* 0x100fe200000e0603 */
[----:B------:R-:W-:Y:S02]  /*1c600*/  SHF.R.U64 R15, R15, 0x3, RZ ;  /* 0x000000030f0f7819 */ /* 0x000fe400000012ff */
[----:B0-----:R-:W-:Y:S02]  /*1c610*/  MOV R9, R10 ;  /* 0x0000000a00097202 */ /* 0x001fe40000000f00 */
[----:B------:R-:W-:Y:S01]  /*1c620*/  LOP3.LUT R14, R15, R14, RZ, 0x3c, !PT ;  /* 0x0000000e0f0e7212 */ /* 0x000fe200078e3cff */
[----:B------:R-:W-:Y:S01]  /*1c630*/  IMAD.X R15, RZ, RZ, R3, P3 ;  /* 0x000000ffff0f7224 */ /* 0x000fe200018e0603 */
[----:B------:R-:W-:Y:S01]  /*1c640*/  IADD3 R10, P0, R2, 0x40, RZ ;  /* 0x00000040020a7810 */ /* 0x000fe20007f1e0ff */
[----:B------:R0:W-:Y:S01]  /*1c650*/  STL [R1+0x7c], R9 ;  /* 0x00007c0901007387 */ /* 0x0001e20000100800 */
[----:B----4-:R-:W-:-:S03]  /*1c660*/  LOP3.LUT R4, R26, 0x380, RZ, 0xc0, !PT ;  /* 0x000003801a047812 */ /* 0x010fc600078ec0ff */
[----:B------:R-:W-:Y:S01]  /*1c670*/  IMAD.X R11, RZ, RZ, R3, P0 ;  /* 0x000000ffff0b7224 */ /* 0x000fe200000e0603 */
[----:B------:R-:W-:-:S04]  /*1c680*/  SHF.R.U64 R4, R4, 0x3, RZ ;  /* 0x0000000304047819 */ /* 0x000fc800000012ff */
[----:B------:R-:W-:Y:S02]  /*1c690*/  LOP3.LUT R26, R4, R26, RZ, 0x3c, !PT ;  /* 0x0000001a041a7212 */ /* 0x000fe400078e3cff */
[----:B------:R-:W-:Y:S02]  /*1c6a0*/  MOV R4, R12 ;  /* 0x0000000c00047202 */ /* 0x000fe40000000f00 */
[----:B0-----:R-:W-:-:S03]  /*1c6b0*/  MOV R9, R14 ;  /* 0x0000000e00097202 */ /* 0x001fc60000000f00 */
[----:B------:R0:W-:Y:S04]  /*1c6c0*/  STL [R1+0x78], R4 ;  /* 0x0000780401007387 */ /* 0x0001e80000100800 */
[----:B------:R4:W-:Y:S01]  /*1c6d0*/  STL [R1+0x74], R9 ;  /* 0x0000740901007387 */ /* 0x0009e20000100800 */
[----:B0-----:R-:W-:Y:S02]  /*1c6e0*/  MOV R4, R20 ;  /* 0x0000001400047202 */ /* 0x001fe40000000f00 */
[----:B----4-:R-:W-:-:S03]  /*1c6f0*/  MOV R9, R42 ;  /* 0x0000002a00097202 */ /* 0x010fc60000000f00 */
[----:B------:R0:W-:Y:S04]  /*1c700*/  STL [R1+0x70], R4 ;  /* 0x0000700401007387 */ /* 0x0001e80000100800 */
[----:B------:R4:W-:Y:S01]  /*1c710*/  STL [R1+0x6c], R9 ;  /* 0x00006c0901007387 */ /* 0x0009e20000100800 */
[----:B0-----:R-:W-:Y:S02]  /*1c720*/  MOV R4, R34 ;  /* 0x0000002200047202 */ /* 0x001fe40000000f00 */
[----:B----4-:R-:W-:-:S03]  /*1c730*/  MOV R9, R26 ;  /* 0x0000001a00097202 */ /* 0x010fc60000000f00 */
[----:B------:R0:W-:Y:S04]  /*1c740*/  STL [R1+0x68], R4 ;  /* 0x0000680401007387 */ /* 0x0001e80000100800 */
[----:B------:R4:W-:Y:S01]  /*1c750*/  STL [R1+0x64], R9 ;  /* 0x0000640901007387 */ /* 0x0009e20000100800 */
[----:B0-----:R-:W-:-:S04]  /*1c760*/  LOP3.LUT R4, R10, 0x380, RZ, 0xc0, !PT ;  /* 0x000003800a047812 */ /* 0x001fc800078ec0ff */
[----:B------:R-:W-:-:S04]  /*1c770*/  SHF.R.U64 R4, R4, 0x3, RZ ;  /* 0x0000000304047819 */ /* 0x000fc800000012ff */
[----:B------:R-:W-:-:S04]  /*1c780*/  LOP3.LUT R10, R4, R10, RZ, 0x3c, !PT ;  /* 0x0000000a040a7212 */ /* 0x000fc800078e3cff */
[----:B----4-:R-:W-:Y:S02]  /*1c790*/  MOV R9, R10 ;  /* 0x0000000a00097202 */ /* 0x010fe40000000f00 */
[----:B------:R-:W-:-:S03]  /*1c7a0*/  IADD3 R10, P0, R2, 0x20, RZ ;  /* 0x00000020020a7810 */ /* 0x000fc60007f1e0ff */
[----:B------:R0:W-:Y:S01]  /*1c7b0*/  STL [R1+0x60], R9 ;  /* 0x0000600901007387 */ /* 0x0001e20000100800 */
[----:B------:R-:W-:Y:S01]  /*1c7c0*/  LOP3.LUT R4, R10, 0x380, RZ, 0xc0, !PT ;  /* 0x000003800a047812 */ /* 0x000fe200078ec0ff */
[----:B------:R-:W-:-:S03]  /*1c7d0*/  IMAD.X R11, RZ, RZ, R3, P0 ;  /* 0x000000ffff0b7224 */ /* 0x000fc600000e0603 */
[----:B------:R-:W-:-:S04]  /*1c7e0*/  SHF.R.U64 R4, R4, 0x3, RZ ;  /* 0x0000000304047819 */ /* 0x000fc800000012ff */
[----:B------:R-:W-:Y:S02]  /*1c7f0*/  LOP3.LUT R10, R4, R10, RZ, 0x3c, !PT ;  /* 0x0000000a040a7212 */ /* 0x000fe400078e3cff */
[----:B------:R-:W-:Y:S02]  /*1c800*/  LOP3.LUT R4, R2, 0x380, RZ, 0xc0, !PT ;  /* 0x0000038002047812 */ /* 0x000fe400078ec0ff */
[----:B0-----:R-:W-:Y:S02]  /*1c810*/  MOV R9, R10 ;  /* 0x0000000a00097202 */ /* 0x001fe40000000f00 */
[----:B------:R-:W-:-:S03]  /*1c820*/  SHF.R.U64 R4, R4, 0x3, RZ ;  /* 0x0000000304047819 */ /* 0x000fc600000012ff */
[----:B------:R0:W-:Y:S01]  /*1c830*/  STL [R1+0x5c], R9 ;  /* 0x00005c0901007387 */ /* 0x0001e20000100800 */
[----:B------:R-:W-:-:S04]  /*1c840*/  LOP3.LUT R2, R4, R2, RZ, 0x3c, !PT ;  /* 0x0000000204027212 */ /* 0x000fc800078e3cff */
[----:B------:R-:W-:Y:S01]  /*1c850*/  MOV R3, R2 ;  /* 0x0000000200037202 */ /* 0x000fe20000000f00 */
[----:B0-----:R-:W0:Y:S04]  /*1c860*/  S2R R9, SR_TID.X ;  /* 0x0000000000097919 */ /* 0x001e280000002100 */
[----:B------:R4:W-:Y:S01]  /*1c870*/  STL [R1+0x58], R3 ;  /* 0x0000580301007387 */ /* 0x0009e20000100800 */
[----:B0-----:R-:W-:-:S04]  /*1c880*/  LOP3.LUT P0, R2, R9, 0x3, RZ, 0xc0, !PT ;  /* 0x0000000309027812 */ /* 0x001fc8000780c0ff */
[----:B------:R-:W-:Y:S01]  /*1c890*/  ISETP.EQ.OR P0, PT, R2, 0x3, !P0 ;  /* 0x000000030200780c */ /* 0x000fe20004702670 */
[----:B------:R-:W-:-:S03]  /*1c8a0*/  IMAD.SHL.U32 R2, R9, 0x4, RZ ;  /* 0x0000000409027824 */ /* 0x000fc600078e00ff */
[----:B------:R-:W-:Y:S02]  /*1c8b0*/  SEL R13, R28, R0, P0 ;  /* 0x000000001c0d7207 */ /* 0x000fe40000000000 */
[----:B------:R-:W-:Y:S02]  /*1c8c0*/  LOP3.LUT R2, R2, 0xc, RZ, 0xc0, !PT ;  /* 0x0000000c02027812 */ /* 0x000fe400078ec0ff */
[----:B------:R-:W-:Y:S02]  /*1c8d0*/  SEL R21, R0, R28, P0 ;  /* 0x0000001c00157207 */ /* 0x000fe40000000000 */
[----:B------:R-:W-:Y:S02]  /*1c8e0*/  IADD3 R2, P1, R2, UR4, RZ ;  /* 0x0000000402027c10 */ /* 0x000fe4000ff3e0ff */
[----:B------:R-:W-:Y:S01]  /*1c8f0*/  SEL R4, R5, R25, P0 ;  /* 0x0000001905047207 */ /* 0x000fe20000000000 */
[----:B------:R-:W-:Y:S01]  /*1c900*/  UMOV UR4, 0xffffffff ;  /* 0xffffffff00047882 */ /* 0x000fe20000000000 */
[----:B------:R-:W-:Y:S01]  /*1c910*/  SEL R5, R25, R5, P0 ;  /* 0x0000000519057207 */ /* 0x000fe20000000000 */
[----:B----4-:R-:W-:-:S05]  /*1c920*/  IMAD.X R3, RZ, RZ, UR5, P1 ;  /* 0x00000005ff037e24 */ /* 0x010fca00088e06ff */
[----:B------:R0:W5:Y:S01]  /*1c930*/  LDG.E.CONSTANT R0, desc[UR46][R2.64] ;  /* 0x0000002e02007981 */ /* 0x000162000c1e9900 */
[----:B------:R-:W-:Y:S05]  /*1c940*/  BRA.DIV UR4, `(.L_x_1623) ;  /* 0x000000fe04fc7947 */ /* 0x000fea000b800000 */
[----:B0----5:R-:W-:Y:S01]  /*1c950*/  LOP3.LUT R2, R0, 0x2, RZ, 0x3c, !PT ;  /* 0x0000000200027812 */ /* 0x021fe200078e3cff */
[----:B------:R-:W-:Y:S01]  /*1c960*/  SHFL.IDX PT, R4, R4, R0, 0x1c1f ;  /* 0x001c1f0004047589 */ /* 0x000fe200000e0000 */
        /* <DEDUP_REMOVED lines=18> */
[----:B------:R-:W-:Y:S02]  /*1ca90*/  SEL R10, R7, R8, P0 ;  /* 0x00000008070a7207 */ /* 0x000fe40000000000 */
[----:B------:R-:W-:Y:S01]  /*1caa0*/  SEL R62, R66, R67, P0 ;  /* 0x00000043423e7207 */ /* 0x000fe20000000000 */
[----:B------:R-:W-:Y:S01]  /*1cab0*/  SHFL.IDX PT, R55, R55, R2, 0x1c1f ;  /* 0x001c1f0237377589 */ /* 0x000fe200000e0000 */
[----:B0-----:R-:W-:Y:S02]  /*1cac0*/  SEL R9, R4, R5, P0 ;  /* 0x0000000504097207 */ /* 0x001fe40000000000 */
[----:B------:R-:W-:Y:S01]  /*1cad0*/  SEL R30, R29, R57, P0 ;  /* 0x000000391d1e7207 */ /* 0x000fe20000000000 */
[----:B------:R-:W-:Y:S01]  /*1cae0*/  SHFL.IDX PT, R54, R54, R0, 0x1c1f ;  /* 0x001c1f0036367589 */ /* 0x000fe200000e0000 */
[----:B------:R-:W-:-:S02]  /*1caf0*/  SEL R38, R60, R61, P0 ;  /* 0x0000003d3c267207 */ /* 0x000fc40000000000 */
[----:B------:R-:W-:Y:S01]  /*1cb00*/  SEL R67, R67, R66, P0 ;  /* 0x0000004243437207 */ /* 0x000fe20000000000 */
[----:B------:R0:W-:Y:S01]  /*1cb10*/  STL [R1+0x20], R9 ;  /* 0x0000200901007387 */ /* 0x0001e20000100800 */
[----:B------:R-:W-:Y:S02]  /*1cb20*/  SEL R39, R52, R53, P0 ;  /* 0x0000003534277207 */ /* 0x000fe40000000000 */
[----:B------:R-:W-:Y:S01]  /*1cb30*/  SEL R29, R57, R29, P0 ;  /* 0x0000001d391d7207 */ /* 0x000fe20000000000 */
[----:B------:R-:W-:Y:S01]  /*1cb40*/  SHFL.IDX PT, R59, R59, R2, 0x1c1f ;  /* 0x001c1f023b3b7589 */ /* 0x000fe200000e0000 */
[----:B------:R-:W-:Y:S02]  /*1cb50*/  SEL R60, R61, R60, P0 ;  /* 0x0000003c3d3c7207 */ /* 0x000fe40000000000 */
[----:B------:R-:W-:Y:S01]  /*1cb60*/  SEL R66, R70, R71, P0 ;  /* 0x0000004746427207 */ /* 0x000fe20000000000 */
[----:B------:R-:W-:Y:S01]  /*1cb70*/  SHFL.IDX PT, R39, R39, R0, 0x1c1f ;  /* 0x001c1f0027277589 */ /* 0x000fe200000e0000 */
[----:B------:R-:W-:-:S02]  /*1cb80*/  SEL R34, R48, R49, P0 ;  /* 0x0000003130227207 */ /* 0x000fc40000000000 */
[----:B0-----:R-:W-:Y:S01]  /*1cb90*/  SEL R9, R8, R7, P0 ;  /* 0x0000000708097207 */ /* 0x001fe20000000000 */
        /* <DEDUP_REMOVED lines=42> */
[----:B------:R-:W0:Y:S01]  /*1ce40*/  SHFL.IDX PT, R76, R76, R2, 0x1c1f ;  /* 0x001c1f024c4c7589 */ /* 0x000e2200000e0000 */
        /* <DEDUP_REMOVED lines=41> */
[----:B------:R-:W2:Y:S01]  /*1d0e0*/  SHFL.IDX PT, R96, R96, R2, 0x1c1f ;  /* 0x001c1f0260607589 */ /* 0x000ea200000e0000 */
[----:B------:R-:W-:Y:S02]  /*1d0f0*/  SEL R118, R119, R118, P0 ;  /* 0x0000007677767207 */ /* 0x000fe40000000000 */
[----:B------:R-:W-:Y:S01]  /*1d100*/  SEL R68, R69, R68, P0 ;  /* 0x0000004445447207 */ /* 0x000fe20000000000 */
[----:B------:R-:W3:Y:S01]  /*1d110*/  SHFL.IDX PT, R100, R100, R2, 0x1c1f ;  /* 0x001c1f0264647589 */ /* 0x000ee200000e0000 */
[----:B------:R-:W-:-:S02]  /*1d120*/  SEL R72, R73, R72, P0 ;  /* 0x0000004849487207 */ /* 0x000fc40000000000 */
[----:B------:R-:W-:Y:S01]  /*1d130*/  SEL R80, R81, R80, P0 ;  /* 0x0000005051507207 */ /* 0x000fe20000000000 */
[----:B------:R-:W-:Y:S01]  /*1d140*/  SHFL.IDX PT, R66, R66, R0, 0x1c1f ;  /* 0x001c1f0042427589 */ /* 0x000fe200000e0000 */
[----:B------:R-:W-:Y:S02]  /*1d150*/  SEL R128, R129, R128, P0 ;  /* 0x0000008081807207 */ /* 0x000fe40000000000 */
[----:B------:R-:W-:Y:S01]  /*1d160*/  SEL R157, R157, R56, P0 ;  /* 0x000000389d9d7207 */ /* 0x000fe20000000000 */
[----:B------:R-:W3:Y:S01]  /*1d170*/  SHFL.IDX PT, R71, R71, R2, 0x1c1f ;  /* 0x001c1f0247477589 */ /* 0x000ee200000e0000 */
        /* <DEDUP_REMOVED lines=59> */
[----:B------:R-:W3:Y:S01]  /*1d530*/  SHFL.IDX PT, R116, R116, R2, 0x1c1f ;  /* 0x001c1f0274747589 */ /* 0x000ee200000e0000 */
[----:B----4-:R-:W-:Y:S02]  /*1d540*/  SEL R4, R3, R6, P0 ;  /* 0x0000000603047207 */ /* 0x010fe40000000000 */
[----:B------:R-:W-:Y:S01]  /*1d550*/  SEL R3, R6, R3, P0 ;  /* 0x0000000306037207 */ /* 0x000fe20000000000 */
[----:B------:R-:W-:Y:S01]  /*1d560*/  SHFL.IDX PT, R57, R57, R0, 0x1c1f ;  /* 0x001c1f0039397589 */ /* 0x000fe200000e0000 */
[----:B0-----:R-:W-:Y:S02]  /*1d570*/  SEL R176, R36, R76, P0 ;  /* 0x0000004c24b07207 */ /* 0x001fe40000000000 */
[----:B------:R-:W-:Y:S01]  /*1d580*/  SEL R175, R76, R36, P0 ;  /* 0x000000244caf7207 */ /* 0x000fe20000000000 */
[----:B------:R-:W-:Y:S01]  /*1d590*/  SHFL.IDX PT, R120, R120, R2, 0x1c1f ;  /* 0x001c1f0278787589 */ /* 0x000fe200000e0000 */
[----:B-1----:R-:W-:-:S02]  /*1d5a0*/  SEL R36, R44, R40, P0 ;  /* 0x000000282c247207 */ /* 0x002fc40000000000 */
        /* <DEDUP_REMOVED lines=12> */
[----:B--2---:R-:W-:Y:S01]  /*1d670*/  SEL R166, R45, R96, P0 ;  /* 0x000000602da67207 */ /* 0x004fe20000000000 */
[----:B------:R-:W-:Y:S01]  /*1d680*/  SHFL.IDX PT, R65, R65, R0, 0x1c1f ;  /* 0x001c1f0041417589 */ /* 0x000fe200000e0000 */
[----:B------:R-:W-:Y:S02]  /*1d690*/  SEL R165, R96, R45, P0 ;  /* 0x0000002d60a57207 */ /* 0x000fe40000000000 */
[----:B---3--:R-:W-:Y:S01]  /*1d6a0*/  SEL R164, R46, R100, P0 ;  /* 0x000000642ea47207 */ /* 0x008fe20000000000 */
        /* <DEDUP_REMOVED lines=48> */
[----:B------:R-:W4:Y:S01]  /*1d9b0*/  SHFL.IDX PT, R154, R154, R2, 0x1c1f ;  /* 0x001c1f029a9a7589 */ /* 0x000f2200000e0000 */
[----:B------:R-:W-:Y:S02]  /*1d9c0*/  SEL R62, R67, R62, P0 ;  /* 0x0000003e433e7207 */ /* 0x000fe40000000000 */
[----:B------:R-:W-:Y:S01]  /*1d9d0*/  SEL R66, R71, R66, P0 ;  /* 0x0000004247427207 */ /* 0x000fe20000000000 */
[----:B------:R-:W-:Y:S01]  /*1d9e0*/  SHFL.IDX PT, R97, R97, R0, 0x1c1f ;  /* 0x001c1f0061617589 */ /* 0x000fe200000e0000 */
[----:B------:R-:W-:Y:S02]  /*1d9f0*/  SEL R74, R78, R74, P0 ;  /* 0x0000004a4e4a7207 */ /* 0x000fe40000000000 */
[----:B------:R-:W-:Y:S01]  /*1da00*/  SEL R88, R53, R116, P0 ;  /* 0x0000007435587207 */ /* 0x000fe20000000000 */
[----:B------:R-:W4:Y:S01]  /*1da10*/  SHFL.IDX PT, R156, R156, R2, 0x1c1f ;  /* 0x001c1f029c9c7589 */ /* 0x000f2200000e0000 */
[----:B0-----:R-:W-:-:S02]  /*1da20*/  SEL R6, R65, R132, P0 ;  /* 0x0000008441067207 */ /* 0x001fc40000000000 */
[----:B-1----:R-:W-:Y:S01]  /*1da30*/  SEL R20, R85, R157, P0 ;  /* 0x0000009d55147207 */ /* 0x002fe20000000000 */
[----:B------:R-:W-:Y:S01]  /*1da40*/  SHFL.IDX PT, R105, R105, R0, 0x1c1f ;  /* 0x001c1f0069697589 */ /* 0x000fe200000e0000 */
[----:B--2---:R-:W-:Y:S02]  /*1da50*/  SEL R21, R56, R146, P0 ;  /* 0x0000009238157207 */ /* 0x004fe40000000000 */
[----:B------:R-:W-:Y:S01]  /*1da60*/  SEL R67, R114, R111, P0 ;  /* 0x0000006f72437207 */ /* 0x000fe20000000000 */
[----:B------:R-:W0:Y:S01]  /*1da70*/  SHFL.IDX PT, R51, R51, R2, 0x1c1f ;  /* 0x001c1f0233337589 */ /* 0x000e2200000e0000 */
[----:B---3--:R-:W-:Y:S02]  /*1da80*/  SEL R34, R89, R153, P0 ;  /* 0x0000009959227207 */ /* 0x008fe40000000000 */
[----:B------:R-:W-:Y:S01]  /*1da90*/  SEL R71, R115, R119, P0 ;  /* 0x0000007773477207 */ /* 0x000fe20000000000 */
[----:B------:R-:W-:Y:S01]  /*1daa0*/  SHFL.IDX PT, R109, R70, R0, 0x1c1f ;  /* 0x001c1f00466d7589 */ /* 0x000fe200000e0000 */
[----:B------:R-:W-:-:S02]  /*1dab0*/  SEL R53, R116, R53, P0 ;  /* 0x0000003574357207 */ /* 0x000fc40000000000 */
[----:B------:R-:W-:Y:S01]  /*1dac0*/  SEL R65, R132, R65, P0 ;  /* 0x0000004184417207 */ /* 0x000fe20000000000 */
[----:B------:R-:W1:Y:S01]  /*1dad0*/  SHFL.IDX PT, R75, R75, R2, 0x1c1f ;  /* 0x001c1f024b4b7589 */ /* 0x000e6200000e0000 */
[----:B----4-:R-:W-:Y:S02]  /*1dae0*/  SEL R35, R93, R154, P0 ;  /* 0x0000009a5d237207 */ /* 0x010fe40000000000 */
        /* <DEDUP_REMOVED lines=14> */
[----:B------:R-:W-:-:S03]  /*1dbd0*/  SEL R115, R119, R115, P0 ;  /* 0x0000007377737207 */ /* 0x000fc60000000000 */
[----:B------:R-:W0:Y:S01]  /*1dbe0*/  SHFL.IDX PT, R121, R121, R2, 0x1c1f ;  /* 0x001c1f0279797589 */ /* 0x000e2200000e0000 */
[----:B-1----:R-:W-:Y:S02]  /*1dbf0*/  SEL R45, R109, R75, P0 ;  /* 0x0000004b6d2d7207 */ /* 0x002fe40000000000 */
[----:B------:R-:W-:Y:S01]  /*1dc00*/  SEL R75, R75, R109, P0 ;  /* 0x0000006d4b4b7207 */ /* 0x000fe20000000000 */
[----:B------:R-:W-:Y:S04]  /*1dc10*/  SHFL.IDX PT, R82, R82, R0, 0x1c1f ;  /* 0x001c1f0052527589 */ /* 0x000fe800000e0000 */
[----:B------:R-:W1:Y:S01]  /*1dc20*/  SHFL.IDX PT, R94, R94, R2, 0x1c1f ;  /* 0x001c1f025e5e7589 */ /* 0x000e6200000e0000 */
[----:B--2---:R-:W-:Y:S02]  /*1dc30*/  SEL R47, R113, R117, P0 ;  /* 0x00000075712f7207 */ /* 0x004fe40000000000 */
[----:B------:R-:W-:Y:S01]  /*1dc40*/  SEL R113, R117, R113, P0 ;  /* 0x0000007175717207 */ /* 0x000fe20000000000 */
[----:B------:R-:W-:Y:S04]  /*1dc50*/  SHFL.IDX PT, R83, R83, R0, 0x1c1f ;  /* 0x001c1f0053537589 */ /* 0x000fe800000e0000 */
[----:B------:R-:W2:Y:S01]  /*1dc60*/  SHFL.IDX PT, R98, R98, R2, 0x1c1f ;  /* 0x001c1f0262627589 */ /* 0x000ea200000e0000 */
[----:B---3--:R-:W-:-:S02]  /*1dc70*/  SEL R48, R79, R86, P0 ;  /* 0x000000564f307207 */ /* 0x008fc40000000000 */
[----:B------:R-:W-:Y:S01]  /*1dc80*/  SEL R79, R86, R79, P0 ;  /* 0x0000004f564f7207 */ /* 0x000fe20000000000 */
[----:B------:R-:W-:Y:S04]  /*1dc90*/  SHFL.IDX PT, R87, R87, R0, 0x1c1f ;  /* 0x001c1f0057577589 */ /* 0x000fe800000e0000 */
[----:B------:R-:W3:Y:S01]  /*1dca0*/  SHFL.IDX PT, R102, R102, R2, 0x1c1f ;  /* 0x001c1f0266667589 */ /* 0x000ee200000e0000 */
[----:B0-----:R-:W-:Y:S02]  /*1dcb0*/  SEL R49, R125, R121, P0 ;  /* 0x000000797d317207 */ /* 0x001fe40000000000 */
[----:B------:R-:W-:Y:S01]  /*1dcc0*/  SEL R121, R121, R125, P0 ;  /* 0x0000007d79797207 */ /* 0x000fe20000000000 */
[----:B------:R-:W0:Y:S04]  /*1dcd0*/  SHFL.IDX PT, R107, R107, R2, 0x1c1f ;  /* 0x001c1f026b6b7589 */ /* 0x000e2800000e0000 */
[----:B------:R-:W-:Y:S01]  /*1dce0*/  SHFL.IDX PT, R90, R90, R0, 0x1c1f ;  /* 0x001c1f005a5a7589 */ /* 0x000fe200000e0000 */
[----:B-1----:R-:W-:-:S02]  /*1dcf0*/  SEL R52, R82, R94, P0 ;  /* 0x0000005e52347207 */ /* 0x002fc40000000000 */
[----:B------:R-:W-:Y:S01]  /*1dd00*/  SEL R82, R94, R82, P0 ;  /* 0x000000525e527207 */ /* 0x000fe20000000000 */
[----:B------:R-:W1:Y:S04]  /*1dd10*/  SHFL.IDX PT, R110, R110, R2, 0x1c1f ;  /* 0x001c1f026e6e7589 */ /* 0x000e6800000e0000 */
[----:B------:R-:W-:Y:S01]  /*1dd20*/  SHFL.IDX PT, R91, R91, R0, 0x1c1f ;  /* 0x001c1f005b5b7589 */ /* 0x000fe200000e0000 */
[----:B--2---:R-:W-:Y:S02]  /*1dd30*/  SEL R55, R83, R98, P0 ;  /* 0x0000006253377207 */ /* 0x004fe40000000000 */
[----:B------:R-:W-:Y:S01]  /*1dd40*/  SEL R83, R98, R83, P0 ;  /* 0x0000005362537207 */ /* 0x000fe20000000000 */
[----:B------:R-:W2:Y:S04]  /*1dd50*/  SHFL.IDX PT, R118, R118, R2, 0x1c1f ;  /* 0x001c1f0276767589 */ /* 0x000ea800000e0000 */
[----:B------:R-:W-:Y:S01]  /*1dd60*/  SHFL.IDX PT, R95, R95, R0, 0x1c1f ;  /* 0x001c1f005f5f7589 */ /* 0x000fe200000e0000 */
[----:B---3--:R-:W-:-:S02]  /*1dd70*/  SEL R59, R87, R102, P0 ;  /* 0x00000066573b7207 */ /* 0x008fc40000000000 */
[----:B------:R-:W-:Y:S01]  /*1dd80*/  SEL R87, R102, R87, P0 ;  /* 0x0000005766577207 */ /* 0x000fe20000000000 */
[----:B------:R-:W3:Y:S01]  /*1dd90*/  SHFL.IDX PT, R126, R126, R2, 0x1c1f ;  /* 0x001c1f027e7e7589 */ /* 0x000ee200000e0000 */
[----:B0-----:R-:W-:Y:S02]  /*1dda0*/  SEL R60, R106, R107, P0 ;  /* 0x0000006b6a3c7207 */ /* 0x001fe40000000000 */
[----:B------:R-:W-:Y:S01]  /*1ddb0*/  SEL R106, R107, R106, P0 ;  /* 0x0000006a6b6a7207 */ /* 0x000fe20000000000 */
[----:B------:R-:W-:Y:S04]  /*1ddc0*/  SHFL.IDX PT, R123, R123, R0, 0x1c1f ;  /* 0x001c1f007b7b7589 */ /* 0x000fe800000e0000 */
[----:B------:R-:W0:Y:S01]  /*1ddd0*/  SHFL.IDX PT, R122, R130, R2, 0x1c1f ;  /* 0x001c1f02827a7589 */ /* 0x000e2200000e0000 */
[----:B-1----:R-:W-:-:S02]  /*1dde0*/  SEL R63, R90, R110, P0 ;  /* 0x0000006e5a3f7207 */ /* 0x002fc40000000000 */
        /* <DEDUP_REMOVED lines=21> */
[----:B------:R-:W2:Y:S04]  /*1df40*/  SHFL.IDX PT, R150, R150, R2, 0x1c1f ;  /* 0x001c1f0296967589 */ /* 0x000ea800000e0000 */
[----:B------:R4:W-:Y:S01]  /*1df50*/  STL [R1+0x24], R5 ;  /* 0x0000240501007387 */ /* 0x0009e20000100800 */
[----:B---3--:R-:W-:-:S02]  /*1df60*/  SEL R84, R101, R142, P0 ;  /* 0x0000008e65547207 */ /* 0x008fc40000000000 */
[----:B------:R-:W-:Y:S01]  /*1df70*/  SEL R101, R142, R101, P0 ;  /* 0x000000658e657207 */ /* 0x000fe20000000000 */
[----:B------:R3:W-:Y:S04]  /*1df80*/  STL [R1+0x18], R4 ;  /* 0x0000180401007387 */ /* 0x0007e80000100800 */
[----:B------:R1:W-:Y:S01]  /*1df90*/  STL [R1+0x1c], R3 ;  /* 0x00001c0301007387 */ /* 0x0003e20000100800 */
[----:B0-----:R-:W-:Y:S02]  /*1dfa0*/  SEL R185, R30, R29, P0 ;  /* 0x0000001d1eb97207 */ /* 0x001fe40000000000 */
[----:B----4-:R-:W-:Y:S01]  /*1dfb0*/  SEL R5, R64, R128, P0 ;  /* 0x0000008040057207 */ /* 0x010fe20000000000 */
[----:B------:R-:W0:Y:S01]  /*1dfc0*/  SHFL.IDX PT, R70, R12, R0, 0x1c1f ;  /* 0x001c1f000c467589 */ /* 0x000e2200000e0000 */
[----:B------:R-:W-:-:S02]  /*1dfd0*/  SEL R186, R29, R30, P0 ;  /* 0x0000001e1dba7207 */ /* 0x000fc40000000000 */
[----:B---3--:R-:W-:Y:S01]  /*1dfe0*/  SEL R4, R9, R7, P0 ;  /* 0x0000000709047207 */ /* 0x008fe20000000000 */
[----:B------:R-:W3:Y:S01]  /*1dff0*/  SHFL.IDX PT, R103, R103, R0, 0x1c1f ;  /* 0x001c1f0067677589 */ /* 0x000ee200000e0000 */
[----:B-1----:R-:W-:Y:S02]  /*1e000*/  SEL R182, R28, R27, P0 ;  /* 0x0000001b1cb67207 */ /* 0x002fe40000000000 */
[----:B------:R-:W-:Y:S01]  /*1e010*/  SEL R3, R7, R9, P0 ;  /* 0x0000000907037207 */ /* 0x000fe20000000000 */
[----:B------:R1:W4:Y:S01]  /*1e020*/  SHFL.IDX PT, R0, R11, R2, 0x1c1f ;  /* 0x001c1f020b007589 */ /* 0x00032200000e0000 */
[----:B------:R-:W-:Y:S02]  /*1e030*/  SEL R7, R69, R136, P0 ;  /* 0x0000008845077207 */ /* 0x000fe40000000000 */
[----:B------:R-:W-:Y:S01]  /*1e040*/  SEL R9, R77, R144, P0 ;  /* 0x000000904d097207 */ /* 0x000fe20000000000 */
[----:B------:R2:W-:Y:S01]  /*1e050*/  STL [R1+0x10], R3 ;  /* 0x0000100301007387 */ /* 0x0005e20000100800 */
[----:B------:R-:W-:-:S02]  /*1e060*/  SEL R181, R27, R28, P0 ;  /* 0x0000001c1bb57207 */ /* 0x000fc40000000000 */
[----:B------:R-:W-:Y:S01]  /*1e070*/  SEL R64, R128, R64, P0 ;  /* 0x0000004080407207 */ /* 0x000fe20000000000 */
[----:B------:R0:W-:Y:S01]  /*1e080*/  STL [R1+0x14], R4 ;  /* 0x0000140401007387 */ /* 0x0001e20000100800 */
[----:B------:R-:W-:Y:S01]  /*1e090*/  SEL R69, R136, R69, P0 ;  /* 0x0000004588457207 */ /* 0x000fe20000000000 */
[----:B-1----:R-:W-:Y:S01]  /*1e0a0*/  IMAD.MOV.U32 R11, RZ, RZ, RZ ;  /* 0x000000ffff0b7224 */ /* 0x002fe200078e00ff */
[----:B------:R-:W-:Y:S02]  /*1e0b0*/  SEL R77, R144, R77, P0 ;  /* 0x0000004d904d7207 */ /* 0x000fe40000000000 */
[----:B--2---:R-:W-:Y:S02]  /*1e0c0*/  SEL R3, R10, R8, P0 ;  /* 0x000000080a037207 */ /* 0x004fe40000000000 */
[----:B------:R-:W-:Y:S02]  /*1e0d0*/  SEL R8, R73, R140, P0 ;  /* 0x0000008c49087207 */ /* 0x000fe40000000000 */
[----:B0-----:R-:W-:Y:S01]  /*1e0e0*/  SEL R4, R61, R124, P0 ;  /* 0x0000007c3d047207 */ /* 0x001fe20000000000 */
[----:B------:R0:W-:Y:S01]  /*1e0f0*/  STL [R1+0xc], R3 ;  /* 0x00000c0301007387 */ /* 0x0001e20000100800 */
[----:B------:R-:W-:-:S02]  /*1e100*/  SEL R10, R81, R148, P0 ;  /* 0x00000094510a7207 */ /* 0x000fc40000000000 */
[----:B------:R-:W-:Y:S02]  /*1e110*/  SEL R61, R124, R61, P0 ;  /* 0x0000003d7c3d7207 */ /* 0x000fe40000000000 */
[----:B------:R-:W-:Y:S02]  /*1e120*/  SEL R73, R140, R73, P0 ;  /* 0x000000498c497207 */ /* 0x000fe40000000000 */
[----:B------:R-:W-:Y:S02]  /*1e130*/  SEL R81, R148, R81, P0 ;  /* 0x0000005194517207 */ /* 0x000fe40000000000 */
[----:B0-----:R-:W-:Y:S02]  /*1e140*/  SEL R3, R57, R120, P0 ;  /* 0x0000007839037207 */ /* 0x001fe40000000000 */
[----:B---34-:R-:W-:-:S07]  /*1e150*/  SEL R57, R120, R57, P0 ;  /* 0x0000003978397207 */ /* 0x018fce0000000000 */
.L_x_1990:
[----:B------:R-:W2:Y:S01]  /*1e160*/  LDL.LU R24, [R1+0x58] ;  /* 0x0000580001187983 */ /* 0x000ea20000300800 */
[----:B------:R-:W-:Y:S05]  /*1e170*/  WARPSYNC.ALL ;  /* 0x0000000000007948 */ /* 0x000fea0003800000 */
[----:B------:R-:W3:Y:S01]  /*1e180*/  LDL.LU R28, [R1+0x5c] ;  /* 0x00005c00011c7983 */ /* 0x000ee20000300800 */
[----:B------:R-:W-:Y:S01]  /*1e190*/  F2FP.BF16.F32.PACK_AB R13, R21, R20 ;  /* 0x00000014150d723e */ /* 0x000fe200000010ff */
[----:B------:R-:W-:Y:S01]  /*1e1a0*/  ULDC.64 UR4, c[0x0][0xc00] ;  /* 0x0003000000047ab9 */ /* 0x000fe20000000a00 */
[----:B------:R-:W-:Y:S01]  /*1e1b0*/  F2FP.BF16.F32.PACK_AB R15, R56, R85 ;  /* 0x00000055380f723e */ /* 0x000fe200000010ff */
[----:B------:R-:W4:Y:S01]  /*1e1c0*/  LDL.LU R86, [R1+0x60] ;  /* 0x0000600001567983 */ /* 0x000f220000300800 */
[----:B------:R-:W-:Y:S01]  /*1e1d0*/  F2FP.BF16.F32.PACK_AB R25, R35, R34 ;  /* 0x000000222319723e */ /* 0x000fe200000010ff */
[----:B------:R-:W-:Y:S01]  /*1e1e0*/  ULDC.64 UR6, c[0x0][0xc08] ;  /* 0x0003020000067ab9 */ /* 0x000fe20000000a00 */
[----:B------:R-:W-:Y:S01]  /*1e1f0*/  F2FP.BF16.F32.PACK_AB R27, R93, R89 ;  /* 0x000000595d1b723e */ /* 0x000fe200000010ff */
[----:B------:R-:W4:Y:S01]  /*1e200*/  LDL.LU R2, [R1+0x64] ;  /* 0x0000640001027983 */ /* 0x000f220000300800 */
[----:B------:R-:W-:Y:S01]  /*1e210*/  F2FP.BF16.F32.PACK_AB R29, R37, R36 ;  /* 0x00000024251d723e */ /* 0x000fe200000010ff */
[----:B------:R-:W0:Y:S02]  /*1e220*/  LDC R107, c[0x0][0xbe8] ;  /* 0x0002fa00ff6b7b82 */ /* 0x000e240000000800 */
[----:B------:R-:W4:Y:S04]  /*1e230*/  LDL.LU R102, [R1+0x68] ;  /* 0x0000680001667983 */ /* 0x000f280000300800 */
[----:B------:R-:W4:Y:S04]  /*1e240*/  LDL.LU R99, [R1+0x6c] ;  /* 0x00006c0001637983 */ /* 0x000f280000300800 */
[----:B------:R-:W2:Y:S04]  /*1e250*/  LDL R119, [R1+0x18] ;  /* 0x0000180001777983 */ /* 0x000ea80000100800 */
[----:B------:R-:W2:Y:S04]  /*1e260*/  LDL R118, [R1+0x20] ;  /* 0x0000200001767983 */ /* 0x000ea80000100800 */
[----:B------:R-:W3:Y:S04]  /*1e270*/  LDL R117, [R1+0x1c] ;  /* 0x00001c0001757983 */ /* 0x000ee80000100800 */
[----:B------:R-:W3:Y:S04]  /*1e280*/  LDL R116, [R1+0x24] ;  /* 0x0000240001747983 */ /* 0x000ee80000100800 */
[----:B------:R-:W4:Y:S04]  /*1e290*/  LDL R114, [R1+0x10] ;  /* 0x0000100001727983 */ /* 0x000f280000100800 */
[----:B------:R-:W4:Y:S04]  /*1e2a0*/  LDL R110, [R1+0xc] ;  /* 0x00000c00016e7983 */ /* 0x000f280000100800 */
[----:B------:R-:W4:Y:S04]  /*1e2b0*/  LDL R109, [R1+0x14] ;  /* 0x00001400016d7983 */ /* 0x000f280000100800 */
[----:B------:R-:W4:Y:S01]  /*1e2c0*/  LDL.LU R98, [R1+0x70] ;  /* 0x0000700001627983 */ /* 0x000f220000300800 */
[----:B------:R-:W-:-:S03]  /*1e2d0*/  F2FP.BF16.F32.PACK_AB R30, R195, R201 ;  /* 0x000000c9c31e723e */ /* 0x000fc600000010ff */
[----:B------:R-:W4:Y:S01]  /*1e2e0*/  LDL.LU R94, [R1+0x74] ;  /* 0x00007400015e7983 */ /* 0x000f220000300800 */
[----:B------:R-:W-:Y:S01]  /*1e2f0*/  F2FP.BF16.F32.PACK_AB R31, R97, R40 ;  /* 0x00000028611f723e */ /* 0x000fe200000010ff */
[----:B------:R-:W-:Y:S01]  /*1e300*/  BAR.SYNC.DEFER_BLOCKING 0x1, 0x100 ;  /* 0x0044000000007b1d */ /* 0x000fe20000010000 */
[----:B--2---:R-:W-:Y:S02]  /*1e310*/  F2FP.BF16.F32.PACK_AB R12, R119, R118 ;  /* 0x00000076770c723e */ /* 0x004fe400000010ff */
[----:B---3--:R-:W-:-:S05]  /*1e320*/  F2FP.BF16.F32.PACK_AB R14, R117, R116 ;  /* 0x00000074750e723e */ /* 0x008fca00000010ff */
[----:B------:R1:W-:Y:S01]  /*1e330*/  STSM.16.M88.4 [R24], R12 ;  /* 0x0000000c18007844 */ /* 0x0003e20000000200 */
[----:B----4-:R-:W-:Y:S02]  /*1e340*/  F2FP.BF16.F32.PACK_AB R26, R110, R109 ;  /* 0x0000006d6e1a723e */ /* 0x010fe400000010ff */
[----:B-1----:R-:W-:Y:S02]  /*1e350*/  F2FP.BF16.F32.PACK_AB R24, R204, R114 ;  /* 0x00000072cc18723e */ /* 0x002fe400000010ff */
[----:B------:R-:W-:-:S03]  /*1e360*/  F2FP.BF16.F32.PACK_AB R12, R187, R189 ;  /* 0x000000bdbb0c723e */ /* 0x000fc600000010ff */
[----:B------:R1:W-:Y:S01]  /*1e370*/  STSM.16.M88.4 [R28], R24 ;  /* 0x000000181c007844 */ /* 0x0003e20000000200 */
[----:B------:R-:W-:Y:S02]  /*1e380*/  F2FP.BF16.F32.PACK_AB R13, R39, R38 ;  /* 0x00000026270d723e */ /* 0x000fe400000010ff */
[----:B------:R-:W-:Y:S02]  /*1e390*/  F2FP.BF16.F32.PACK_AB R14, R188, R190 ;  /* 0x000000bebc0e723e */ /* 0x000fe400000010ff */
[----:B------:R-:W-:Y:S02]  /*1e3a0*/  F2FP.BF16.F32.PACK_AB R15, R50, R51 ;  /* 0x00000033320f723e */ /* 0x000fe400000010ff */
[----:B-1----:R-:W-:-:S05]  /*1e3b0*/  F2FP.BF16.F32.PACK_AB R28, R191, R197 ;  /* 0x000000c5bf1c723e */ /* 0x002fca00000010ff */
[----:B------:R1:W-:Y:S04]  /*1e3c0*/  STSM.16.M88.4 [R86], R28 ;  /* 0x0000001c56007844 */ /* 0x0003e80000000200 */
[----:B------:R2:W-:Y:S04]  /*1e3d0*/  STSM.16.M88.4 [R2], R12 ;  /* 0x0000000c02007844 */ /* 0x0005e80000000200 */
[----:B-1----:R-:W3:Y:S04]  /*1e3e0*/  LDL.LU R86, [R1+0x78] ;  /* 0x0000780001567983 */ /* 0x002ee80000300800 */
[----:B--2---:R-:W2:Y:S01]  /*1e3f0*/  LDL.LU R2, [R1+0x7c] ;  /* 0x00007c0001027983 */ /* 0x004ea20000300800 */
[----:B------:R-:W-:-:S02]  /*1e400*/  F2FP.BF16.F32.PACK_AB R24, R183, R185 ;  /* 0x000000b9b718723e */ /* 0x000fc400000010ff */
[----:B------:R-:W-:Y:S02]  /*1e410*/  F2FP.BF16.F32.PACK_AB R25, R42, R41 ;  /* 0x000000292a19723e */ /* 0x000fe400000010ff */
[----:B------:R-:W-:Y:S02]  /*1e420*/  F2FP.BF16.F32.PACK_AB R26, R184, R186 ;  /* 0x000000bab81a723e */ /* 0x000fe400000010ff */
[----:B------:R-:W-:Y:S02]  /*1e430*/  F2FP.BF16.F32.PACK_AB R27, R58, R54 ;  /* 0x000000363a1b723e */ /* 0x000fe400000010ff */
[----:B------:R-:W-:Y:S02]  /*1e440*/  F2FP.BF16.F32.PACK_AB R28, R180, R182 ;  /* 0x000000b6b41c723e */ /* 0x000fe400000010ff */
[----:B------:R-:W-:Y:S01]  /*1e450*/  F2FP.BF16.F32.PACK_AB R29, R44, R43 ;  /* 0x0000002b2c1d723e */ /* 0x000fe200000010ff */
[----:B------:R1:W-:Y:S01]  /*1e460*/  STSM.16.M88.4 [R102], R24 ;  /* 0x0000001866007844 */ /* 0x0003e20000000200 */
[----:B------:R-:W-:-:S02]  /*1e470*/  F2FP.BF16.F32.PACK_AB R30, R179, R181 ;  /* 0x000000b5b31e723e */ /* 0x000fc400000010ff */
[----:B------:R-:W-:Y:S02]  /*1e480*/  F2FP.BF16.F32.PACK_AB R31, R66, R62 ;  /* 0x0000003e421f723e */ /* 0x000fe400000010ff */
[----:B------:R-:W-:Y:S02]  /*1e490*/  F2FP.BF16.F32.PACK_AB R12, R176, R178 ;  /* 0x000000b2b00c723e */ /* 0x000fe400000010ff */
[----:B------:R-:W-:Y:S02]  /*1e4a0*/  F2FP.BF16.F32.PACK_AB R13, R46, R45 ;  /* 0x0000002d2e0d723e */ /* 0x000fe400000010ff */
[----:B------:R-:W-:Y:S02]  /*1e4b0*/  F2FP.BF16.F32.PACK_AB R14, R175, R177 ;  /* 0x000000b1af0e723e */ /* 0x000fe400000010ff */
[----:B------:R-:W-:Y:S01]  /*1e4c0*/  F2FP.BF16.F32.PACK_AB R15, R74, R75 ;  /* 0x0000004b4a0f723e */ /* 0x000fe200000010ff */
[----:B------:R4:W-:Y:S04]  /*1e4d0*/  STSM.16.M88.4 [R99], R28 ;  /* 0x0000001c63007844 */ /* 0x0009e80000000200 */
[----:B-1----:R-:W2:Y:S01]  /*1e4e0*/  LDL.LU R102, [R1+0x80] ;  /* 0x0000800001667983 */ /* 0x002ea20000300800 */
[----:B------:R-:W-:-:S02]  /*1e4f0*/  F2FP.BF16.F32.PACK_AB R24, R172, R174 ;  /* 0x000000aeac18723e */ /* 0x000fc400000010ff */
[----:B------:R-:W-:Y:S02]  /*1e500*/  F2FP.BF16.F32.PACK_AB R25, R48, R47 ;  /* 0x0000002f3019723e */ /* 0x000fe400000010ff */
[----:B------:R-:W-:Y:S02]  /*1e510*/  F2FP.BF16.F32.PACK_AB R26, R171, R173 ;  /* 0x000000adab1a723e */ /* 0x000fe400000010ff */
[----:B------:R-:W-:Y:S01]  /*1e520*/  F2FP.BF16.F32.PACK_AB R27, R79, R113 ;  /* 0x000000714f1b723e */ /* 0x000fe200000010ff */
[----:B------:R1:W-:Y:S04]  /*1e530*/  STSM.16.M88.4 [R98], R12 ;  /* 0x0000000c62007844 */ /* 0x0003e80000000200 */
[----:B----4-:R-:W4:Y:S04]  /*1e540*/  LDL.LU R99, [R1+0x84] ;  /* 0x0000840001637983 */ /* 0x010f280000300800 */
[----:B------:R0:W-:Y:S01]  /*1e550*/  STSM.16.M88.4 [R94], R24 ;  /* 0x000000185e007844 */ /* 0x0001e20000000200 */
[----:B------:R-:W-:-:S02]  /*1e560*/  F2FP.BF16.F32.PACK_AB R28, R168, R170 ;  /* 0x000000aaa81c723e */ /* 0x000fc400000010ff */
[----:B------:R-:W-:Y:S01]  /*1e570*/  F2FP.BF16.F32.PACK_AB R29, R52, R49 ;  /* 0x00000031341d723e */ /* 0x000fe200000010ff */
[----:B-1----:R-:W4:Y:S01]  /*1e580*/  LDL.LU R98, [R1+0x88] ;  /* 0x0000880001627983 */ /* 0x002f220000300800 */
[----:B------:R-:W-:Y:S02]  /*1e590*/  F2FP.BF16.F32.PACK_AB R30, R167, R169 ;  /* 0x000000a9a71e723e */ /* 0x000fe400000010ff */
[----:B------:R-:W-:Y:S01]  /*1e5a0*/  F2FP.BF16.F32.PACK_AB R31, R82, R121 ;  /* 0x00000079521f723e */ /* 0x000fe200000010ff */
[----:B0-----:R-:W4:Y:S01]  /*1e5b0*/  LDL.LU R94, [R1+0x8c] ;  /* 0x00008c00015e7983 */ /* 0x001f220000300800 */
[----:B------:R-:W-:Y:S02]  /*1e5c0*/  F2FP.BF16.F32.PACK_AB R12, R164, R166 ;  /* 0x000000a6a40c723e */ /* 0x000fe400000010ff */
[----:B------:R-:W-:Y:S02]  /*1e5d0*/  F2FP.BF16.F32.PACK_AB R13, R59, R55 ;  /* 0x000000373b0d723e */ /* 0x000fe400000010ff */
[----:B------:R-:W-:-:S02]  /*1e5e0*/  F2FP.BF16.F32.PACK_AB R14, R147, R165 ;  /* 0x000000a5930e723e */ /* 0x000fc400000010ff */
[----:B------:R-:W-:Y:S01]  /*1e5f0*/  F2FP.BF16.F32.PACK_AB R15, R87, R83 ;  /* 0x00000053570f723e */ /* 0x000fe200000010ff */
[----:B---3--:R0:W-:Y:S04]  /*1e600*/  STSM.16.M88.4 [R86], R28 ;  /* 0x0000001c56007844 */ /* 0x0081e80000000200 */
[----:B--2---:R1:W-:Y:S04]  /*1e610*/  STSM.16.M88.4 [R2], R12 ;  /* 0x0000000c02007844 */ /* 0x0043e80000000200 */
[----:B0-----:R-:W2:Y:S04]  /*1e620*/  LDL.LU R86, [R1+0x90] ;  /* 0x0000900001567983 */ /* 0x001ea80000300800 */
[----:B-1----:R-:W3:Y:S01]  /*1e630*/  LDL.LU R2, [R1+0x94] ;  /* 0x0000940001027983 */ /* 0x002ee20000300800 */
        /* <DEDUP_REMOVED lines=13> */
[----:B----4-:R1:W-:Y:S01]  /*1e710*/  STSM.16.M88.4 [R99], R28 ;  /* 0x0000001c63007844 */ /* 0x0103e20000000200 */
[----:B0-----:R-:W-:-:S02]  /*1e720*/  F2FP.BF16.F32.PACK_AB R24, R6, R5 ;  /* 0x000000050618723e */ /* 0x001fc400000010ff */
[----:B------:R-:W-:Y:S02]  /*1e730*/  F2FP.BF16.F32.PACK_AB R25, R78, R76 ;  /* 0x0000004c4e19723e */ /* 0x000fe400000010ff */
[----:B------:R-:W-:Y:S02]  /*1e740*/  F2FP.BF16.F32.PACK_AB R26, R65, R64 ;  /* 0x00000040411a723e */ /* 0x000fe400000010ff */
[----:B------:R-:W-:Y:S01]  /*1e750*/  F2FP.BF16.F32.PACK_AB R27, R134, R122 ;  /* 0x0000007a861b723e */ /* 0x000fe200000010ff */
[----:B------:R0:W-:Y:S01]  /*1e760*/  STSM.16.M88.4 [R98], R12 ;  /* 0x0000000c62007844 */ /* 0x0001e20000000200 */
[----:B-1----:R-:W-:-:S03]  /*1e770*/  F2FP.BF16.F32.PACK_AB R28, R8, R7 ;  /* 0x00000007081c723e */ /* 0x002fc600000010ff */
[----:B------:R1:W-:Y:S01]  /*1e780*/  STSM.16.M88.4 [R94], R24 ;  /* 0x000000185e007844 */ /* 0x0003e20000000200 */
[----:B------:R-:W-:Y:S02]  /*1e790*/  F2FP.BF16.F32.PACK_AB R29, R84, R80 ;  /* 0x00000050541d723e */ /* 0x000fe400000010ff */
[----:B------:R-:W-:Y:S02]  /*1e7a0*/  F2FP.BF16.F32.PACK_AB R30, R73, R69 ;  /* 0x00000045491e723e */ /* 0x000fe400000010ff */
[----:B------:R-:W-:Y:S02]  /*1e7b0*/  F2FP.BF16.F32.PACK_AB R31, R101, R127 ;  /* 0x0000007f651f723e */ /* 0x000fe400000010ff */
[----:B0-----:R-:W-:Y:S02]  /*1e7c0*/  F2FP.BF16.F32.PACK_AB R12, R10, R9 ;  /* 0x000000090a0c723e */ /* 0x001fe400000010ff */
[----:B------:R-:W-:Y:S02]  /*1e7d0*/  F2FP.BF16.F32.PACK_AB R14, R81, R77 ;  /* 0x0000004d510e723e */ /* 0x000fe400000010ff */
[----:B-1----:R-:W-:-:S02]  /*1e7e0*/  SEL R24, R70, R0, P0 ;  /* 0x0000000046187207 */ /* 0x002fc40000000000 */
[----:B------:R-:W-:Y:S02]  /*1e7f0*/  SEL R26, R0, R70, P0 ;  /* 0x00000046001a7207 */ /* 0x000fe40000000000 */
[----:B------:R-:W-:Y:S02]  /*1e800*/  SEL R25, R103, R150, P0 ;  /* 0x0000009667197207 */ /* 0x000fe40000000000 */
[----:B------:R-:W-:Y:S02]  /*1e810*/  SEL R27, R150, R103, P0 ;  /* 0x00000067961b7207 */ /* 0x000fe40000000000 */
[----:B------:R-:W-:Y:S02]  /*1e820*/  F2FP.BF16.F32.PACK_AB R13, R25, R24 ;  /* 0x00000018190d723e */ /* 0x000fe400000010ff */
[----:B------:R-:W-:Y:S02]  /*1e830*/  F2FP.BF16.F32.PACK_AB R15, R27, R26 ;  /* 0x0000001a1b0f723e */ /* 0x000fe400000010ff */
[----:B------:R-:W-:-:S04]  /*1e840*/  ISETP.NE.U32.AND P3, PT, RZ, UR4, PT ;  /* 0x00000004ff007c0c */ /* 0x000fc8000bf65070 */
[----:B------:R-:W-:Y:S01]  /*1e850*/  ISETP.NE.AND.EX P3, PT, RZ, UR5, PT, P3 ;  /* 0x00000005ff007c0c */ /* 0x000fe2000bf65330 */
[----:B--2---:R-:W-:Y:S04]  /*1e860*/  STSM.16.M88.4 [R86], R28 ;  /* 0x0000001c56007844 */ /* 0x004fe80000000200 */
[----:B---3--:R0:W-:Y:S02]  /*1e870*/  STSM.16.M88.4 [R2], R12 ;  /* 0x0000000c02007844 */ /* 0x0081e40000000200 */
[----:B0-----:R-:W0:Y:S02]  /*1e880*/  LDC.64 R12, c[0x0][0xc00] ;  /* 0x00030000ff0c7b82 */ /* 0x001e240000000a00 */
[----:B0-----:R-:W-:-:S06]  /*1e890*/  IMAD.WIDE R12, R218, 0x4, R12 ;  /* 0x00000004da0c7825 */ /* 0x001fcc00078e020c */
[----:B------:R-:W-:Y:S06]  /*1e8a0*/  BAR.SYNC.DEFER_BLOCKING 0x1, 0x100 ;  /* 0x0044000000007b1d */ /* 0x000fec0000010000 */
[----:B------:R-:W5:Y:S01]  /*1e8b0*/  @P3 LDG.E R11, desc[UR46][R12.64] ;  /* 0x0000002e0c0b3981 */ /* 0x000f62000c1e1900 */
[----:B------:R-:W-:-:S04]  /*1e8c0*/  ISETP.NE.U32.AND P0, PT, RZ, UR6, PT ;  /* 0x00000006ff007c0c */ /* 0x000fc8000bf05070 */
[----:B------:R-:W-:-:S13]  /*1e8d0*/  ISETP.NE.AND.EX P0, PT, RZ, UR7, PT, P0 ;  /* 0x00000007ff007c0c */ /* 0x000fda000bf05300 */
[----:B------:R-:W0:Y:S01]  /*1e8e0*/  @P0 LDC.64 R14, c[0x0][0xc08] ;  /* 0x00030200ff0e0b82 */ /* 0x000e220000000a00 */
[----:B------:R-:W-:Y:S01]  /*1e8f0*/  ULDC UR6, c[0x0][0xa88] ;  /* 0x0002a20000067ab9 */ /* 0x000fe20000000800 */
[----:B------:R-:W-:Y:S01]  /*1e900*/  IMAD.MOV.U32 R94, RZ, RZ, 0x9b8 ;  /* 0x000009b8ff5e7424 */ /* 0x000fe200078e00ff */
[----:B------:R-:W-:Y:S01]  /*1e910*/  ISETP.GT.AND P1, PT, R217, 0x1, PT ;  /* 0x00000001d900780c */ /* 0x000fe20003f24270 */
[----:B------:R-:W-:-:S03]  /*1e920*/  IMAD.U32 R0, RZ, RZ, UR6 ;  /* 0x00000006ff007e24 */ /* 0x000fc6000f8e00ff */
[----:B------:R-:W-:-:S04]  /*1e930*/  SEL R94, R94, 0x978, P1 ;  /* 0x000009785e5e7807 */ /* 0x000fc80000800000 */
[----:B------:R1:W2:Y:S01]  /*1e940*/  LDC.64 R30, c[0x0][R94+0x218] ;  /* 0x000086005e1e7b82 */ /* 0x0002a20000000a00 */
[----:B0-----:R-:W-:-:S07]  /*1e950*/  @P0 IMAD.WIDE R14, R218, 0x4, R14 ;  /* 0x00000004da0e0825 */ /* 0x001fce00078e020e */
[----:B------:R1:W0:Y:S01]  /*1e960*/  LDC.64 R28, c[0x0][R94+0x228] ;  /* 0x00008a005e1c7b82 */ /* 0x0002220000000a00 */
[----:B------:R3:W5:Y:S07]  /*1e970*/  @P0 LDG.E R0, desc[UR46][R14.64] ;  /* 0x0000002e0e000981 */ /* 0x00076e000c1e1900 */
[----:B---3--:R1:W3:Y:S01]  /*1e980*/  LDC.64 R14, c[0x0][R94+0x220] ;  /* 0x000088005e0e7b82 */ /* 0x0082e20000000a00 */
[----:B------:R-:W-:-:S13]  /*1e990*/  ISETP.NE.AND P2, PT, R107, 0x1, PT ;  /* 0x000000016b00780c */ /* 0x000fda0003f45270 */
[----:B------:R-:W4:Y:S08]  /*1e9a0*/  @P2 LDC R2, c[0x0][0xbec] ;  /* 0x0002fb00ff022b82 */ /* 0x000f300000000800 */
[----:B------:R-:W0:Y:S01]  /*1e9b0*/  @P2 LDC R70, c[0x0][0xbf0] ;  /* 0x0002fc00ff462b82 */ /* 0x000e220000000800 */
[----:B-12---:R-:W-:Y:S05]  /*1e9c0*/  @P0 BRA `(.L_x_1624) ;  /* 0x0000000000100947 */ /* 0x006fea0003800000 */
[----:B------:R-:W-:Y:S05]  /*1e9d0*/  @!P3 BRA `(.L_x_1624) ;  /* 0x00000000000cb947 */ /* 0x000fea0003800000 */
[----:B-----5:R-:W2:Y:S04]  /*1e9e0*/  LDG.E R0, desc[UR46][R12.64] ;  /* 0x0000002e0c007981 */ /* 0x020ea8000c1e1900 */
[----:B------:R-:W2:Y:S02]  /*1e9f0*/  LDG.E R12, desc[UR46][R12.64+0x4] ;  /* 0x0000042e0c0c7981 */ /* 0x000ea4000c1e1900 */
[----:B--2---:R-:W-:-:S07]  /*1ea00*/  IMAD.IADD R0, R12, 0x1, -R0 ;  /* 0x000000010c007824 */ /* 0x004fce00078e0a00 */
.L_x_1624:
[----:B------:R-:W2:Y:S04]  /*1ea10*/  LDL R123, [R1+0xa8] ;  /* 0x0000a800017b7983 */ /* 0x000ea80000100800 */
[----:B------:R-:W2:Y:S01]  /*1ea20*/  LDL R120, [R1+0x98] ;  /* 0x0000980001787983 */ /* 0x000ea20000100800 */
[----:B------:R-:W-:Y:S01]  /*1ea30*/  IMAD.IADD R86, R202, 0x1, R199 ;  /* 0x00000001ca567824 */ /* 0x000fe200078e02c7 */
[----:B------:R-:W-:Y:S01]  /*1ea40*/  ISETP.NE.U32.AND P0, PT, RZ, UR4, PT ;  /* 0x00000004ff007c0c */ /* 0x000fe2000bf05070 */
[----:B------:R-:W-:Y:S01]  /*1ea50*/  IMAD R102, R31, R211, RZ ;  /* 0x000000d31f667224 */ /* 0x000fe200078e02ff */
[----:B------:R-:W-:Y:S01]  /*1ea60*/  SHF.R.S32.HI R98, RZ, 0x1f, R218 ;  /* 0x0000001fff627819 */ /* 0x000fe200000114da */
[----:B----4-:R-:W-:Y:S01]  /*1ea70*/  @P2 IMAD.HI.U32 R12, R86, R2, RZ ;  /* 0x00000002560c2227 */ /* 0x010fe200078e00ff */
[----:B------:R-:W-:-:S02]  /*1ea80*/  ISETP.NE.AND.EX P0, PT, RZ, UR5, PT, P0 ;  /* 0x00000005ff007c0c */ /* 0x000fc4000bf05300 */
[----:B------:R-:W-:Y:S01]  /*1ea90*/  SEL R105, R222, RZ, P1 ;  /* 0x000000ffde697207 */ /* 0x000fe20000800000 */
[----:B------:R-:W-:Y:S01]  /*1eaa0*/  IMAD.MOV.U32 R2, RZ, RZ, R86 ;  /* 0x000000ffff027224 */ /* 0x000fe200078e0056 */
[----:B0-----:R-:W-:Y:S01]  /*1eab0*/  @P2 SHF.R.U32.HI R2, RZ, R70, R12 ;  /* 0x00000046ff022219 */ /* 0x001fe2000001160c */
[----:B------:R-:W-:Y:S01]  /*1eac0*/  IMAD.WIDE.U32 R30, R30, R211, RZ ;  /* 0x000000d31e1e7225 */ /* 0x000fe200078e00ff */
[----:B------:R0:W1:Y:S01]  /*1ead0*/  LDC.64 R12, c[0x0][R94+0x210] ;  /* 0x000084005e0c7b82 */ /* 0x0000620000000a00 */
[----:B------:R-:W-:Y:S02]  /*1eae0*/  SEL R70, R218, RZ, !P0 ;  /* 0x000000ffda467207 */ /* 0x000fe40004000000 */
[-C--:B------:R-:W-:Y:S02]  /*1eaf0*/  IMAD R103, R29, R105.reuse, RZ ;  /* 0x000000691d677224 */ /* 0x080fe400078e02ff */
[----:B------:R-:W-:Y:S01]  /*1eb00*/  IMAD.WIDE.U32 R28, R28, R105, RZ ;  /* 0x000000691c1c7225 */ /* 0x000fe200078e00ff */
[----:B0-----:R-:W-:-:S03]  /*1eb10*/  SEL R94, R98, RZ, !P0 ;  /* 0x000000ff625e7207 */ /* 0x001fc60004000000 */
[----:B---3--:R-:W-:Y:S01]  /*1eb20*/  IMAD R15, R15, R70, RZ ;  /* 0x000000460f0f7224 */ /* 0x008fe200078e02ff */
[----:B------:R-:W0:Y:S01]  /*1eb30*/  LDC.64 R98, c[0x0][0xba8] ;  /* 0x0002ea00ff627b82 */ /* 0x000e220000000a00 */
[----:B------:R-:W-:Y:S02]  /*1eb40*/  IMAD.IADD R102, R31, 0x1, R102 ;  /* 0x000000011f667824 */ /* 0x000fe400078e0266 */
[C---:B------:R-:W-:Y:S02]  /*1eb50*/  IMAD R94, R14.reuse, R94, R15 ;  /* 0x0000005e0e5e7224 */ /* 0x040fe400078e020f */
[----:B------:R-:W-:-:S04]  /*1eb60*/  IMAD.WIDE.U32 R14, R14, R70, RZ ;  /* 0x000000460e0e7225 */ /* 0x000fc800078e00ff */
[----:B------:R-:W-:Y:S01]  /*1eb70*/  IMAD.IADD R15, R15, 0x1, R94 ;  /* 0x000000010f0f7824 */ /* 0x000fe200078e025e */
[----:B-----5:R-:W-:Y:S01]  /*1eb80*/  IADD3 R14, P0, P3, R14, R30, R11 ;  /* 0x0000001e0e0e7210 */ /* 0x020fe20007b1e00b */
[----:B------:R-:W-:Y:S01]  /*1eb90*/  IMAD.IADD R103, R29, 0x1, R103 ;  /* 0x000000011d677824 */ /* 0x000fe200078e0267 */
[----:B------:R-:W-:Y:S01]  /*1eba0*/  SHF.R.S32.HI R94, RZ, 0x1f, R11 ;  /* 0x0000001fff5e7819 */ /* 0x000fe2000001140b */
[----:B------:R-:W-:Y:S01]  /*1ebb0*/  IMAD R0, R0, R107, RZ ;  /* 0x0000006b00007224 */ /* 0x000fe200078e02ff */
[----:B------:R-:W-:Y:S02]  /*1ebc0*/  IADD3 R28, P4, P5, R2, R14, R28 ;  /* 0x0000000e021c7210 */ /* 0x000fe40007d9e01c */
[----:B------:R-:W-:Y:S02]  /*1ebd0*/  IADD3.X R15, R15, R102, R94, P0, P3 ;  /* 0x000000660f0f7210 */ /* 0x000fe400007e645e */
[----:B------:R-:W-:-:S04]  /*1ebe0*/  SHF.R.S32.HI R14, RZ, 0x1f, R2 ;  /* 0x0000001fff0e7819 */ /* 0x000fc80000011402 */
[----:B------:R-:W-:Y:S01]  /*1ebf0*/  IADD3.X R29, R14, R15, R103, P4, P5 ;  /* 0x0000000f0e1d7210 */ /* 0x000fe200027ea467 */
[----:B------:R-:W-:Y:S01]  /*1ec00*/  IMAD.MOV R14, RZ, RZ, -R2 ;  /* 0x000000ffff0e7224 */ /* 0x000fe200078e0a02 */
[----:B0-----:R-:W0:Y:S03]  /*1ec10*/  @!P1 LDC R98, c[0x0][0xb50] ;  /* 0x0002d400ff629b82 */ /* 0x001e260000000800 */
[----:B------:R-:W-:-:S05]  /*1ec20*/  IMAD R14, R107, R14, R86 ;  /* 0x0000000e6b0e7224 */ /* 0x000fca00078e0256 */
[----:B------:R-:W3:Y:S01]  /*1ec30*/  @!P1 LDC R99, c[0x0][0xb54] ;  /* 0x0002d500ff639b82 */ /* 0x000ee20000000800 */
[----:B------:R-:W-:Y:S01]  /*1ec40*/  SHF.R.S32.HI R2, RZ, 0x1f, R14 ;  /* 0x0000001fff027819 */ /* 0x000fe2000001140e */
[-C--:B-1----:R-:W-:Y:S02]  /*1ec50*/  IMAD R13, R13, R14.reuse, RZ ;  /* 0x0000000e0d0d7224 */ /* 0x082fe400078e02ff */
[----:B------:R-:W-:-:S04]  /*1ec60*/  IMAD.WIDE.U32 R28, R12, R14, R28 ;  /* 0x0000000e0c1c7225 */ /* 0x000fc800078e001c */
[----:B------:R-:W-:-:S04]  /*1ec70*/  IMAD R2, R12, R2, R13 ;  /* 0x000000020c027224 */ /* 0x000fc800078e020d */
[----:B------:R-:W-:Y:S01]  /*1ec80*/  IMAD.IADD R2, R29, 0x1, R2 ;  /* 0x000000011d027824 */ /* 0x000fe200078e0202 */
[----:B0-----:R-:W-:-:S05]  /*1ec90*/  LEA R98, P0, R28, R98, 0x2 ;  /* 0x000000621c627211 */ /* 0x001fca00078010ff */
[----:B------:R-:W-:Y:S01]  /*1eca0*/  SHFL.IDX PT, R12, R98, RZ, 0x1c1f ;  /* 0x001c1fff620c7589 */ /* 0x000fe200000e0000 */
[----:B---3--:R-:W-:-:S03]  /*1ecb0*/  LEA.HI.X R2, R28, R99, R2, 0x2, P0 ;  /* 0x000000631c027211 */ /* 0x008fc600000f1402 */
[----:B------:R-:W-:Y:S04]  /*1ecc0*/  SHFL.IDX PT, R14, R98, 0x1, 0x1c1f ;  /* 0x003c1f00620e7f89 */ /* 0x000fe800000e0000 */
[----:B------:R-:W0:Y:S04]  /*1ecd0*/  SHFL.IDX PT, R13, R2, RZ, 0x1c1f ;  /* 0x001c1fff020d7589 */ /* 0x000e2800000e0000 */
[----:B------:R1:W3:Y:S01]  /*1ece0*/  SHFL.IDX PT, R15, R2, 0x1, 0x1c1f ;  /* 0x003c1f00020f7f89 */ /* 0x0002e200000e0000 */
[----:B--2---:R-:W-:Y:S01]  /*1ecf0*/  IMAD.IADD R28, R123, 0x1, R199 ;  /* 0x000000017b1c7824 */ /* 0x004fe200078e02c7 */
[----:B------:R-:W-:-:S03]  /*1ed00*/  LOP3.LUT P0, RZ, R120, 0x3, RZ, 0xc0, !PT ;  /* 0x0000000378ff7812 */ /* 0x000fc6000780c0ff */
[C---:B-1----:R-:W-:Y:S01]  /*1ed10*/  VIADD R2, R28.reuse, 0x8 ;  /* 0x000000081c027836 */ /* 0x042fe20000000000 */
[----:B------:R-:W-:-:S04]  /*1ed20*/  ISETP.GE.OR P3, PT, R28, R0, P0 ;  /* 0x000000001c00720c */ /* 0x000fc80000766670 */
[----:B------:R-:W-:-:S09]  /*1ed30*/  ISETP.GE.OR P0, PT, R2, R0, P0 ;  /* 0x000000000200720c */ /* 0x000fd20000706670 */
[----:B0-----:R0:W-:Y:S04]  /*1ed40*/  @!P3 ST.E desc[UR46][R12.64], R163 ;  /* 0x000000a30c00b985 */ /* 0x0011e8000c10192e */
[----:B---3--:R0:W-:Y:S01]  /*1ed50*/  @!P0 ST.E desc[UR46][R14.64], R162 ;  /* 0x000000a20e008985 */ /* 0x0081e2000c10192e */
[----:B------:R-:W-:Y:S05]  /*1ed60*/  @P1 BRA `(.L_x_1625) ;  /* 0x0000000c00fc1947 */ /* 0x000fea0003800000 */
[----:B------:R-:W1:Y:S01]  /*1ed70*/  S2R R120, SR_TID.X ;  /* 0x0000000000787919 */ /* 0x000e620000002100 */
[----:B------:R-:W2:Y:S01]  /*1ed80*/  @P2 LDC R10, c[0x0][0xbec] ;  /* 0x0002fb00ff0a2b82 */ /* 0x000ea20000000800 */
[----:B------:R-:W-:-:S07]  /*1ed90*/  ULDC.64 UR4, c[0x0][0xaa0] ;  /* 0x0002a80000047ab9 */ /* 0x000fce0000000a00 */
[----:B0-----:R-:W0:Y:S01]  /*1eda0*/  @P2 LDC R15, c[0x0][0xbf0] ;  /* 0x0002fc00ff0f2b82 */ /* 0x001e220000000800 */
[----:B-1----:R-:W-:-:S05]  /*1edb0*/  VIADD R8, R120, 0xffffff80 ;  /* 0xffffff8078087836 */ /* 0x002fca0000000000 */
[----:B------:R-:W-:-:S04]  /*1edc0*/  SHF.R.S32.HI R3, RZ, 0x1f, R8 ;  /* 0x0000001fff037819 */ /* 0x000fc80000011408 */
[----:B------:R-:W-:-:S04]  /*1edd0*/  LEA.HI R3, R3, R8, RZ, 0x3 ;  /* 0x0000000803037211 */ /* 0x000fc800078f18ff */
[----:B------:R-:W-:-:S05]  /*1ede0*/  LOP3.LUT R3, R3, 0xfffffff8, RZ, 0xc0, !PT ;  /* 0xfffffff803037812 */ /* 0x000fca00078ec0ff */
[----:B------:R-:W-:-:S04]  /*1edf0*/  IMAD.IADD R8, R8, 0x1, -R3 ;  /* 0x0000000108087824 */ /* 0x000fc800078e0a03 */
[----:B------:R-:W-:-:S04]  /*1ee00*/  IMAD R3, R17, 0x8, R8 ;  /* 0x0000000811037824 */ /* 0x000fc800078e0208 */
[----:B------:R-:W-:-:S04]  /*1ee10*/  IMAD.SHL.U32 R3, R3, 0x8, RZ ;  /* 0x0000000803037824 */ /* 0x000fc800078e00ff */
[----:B------:R-:W-:-:S03]  /*1ee20*/  IMAD.WIDE R2, R3, 0x2, R32 ;  /* 0x0000000203027825 */ /* 0x000fc600078e0220 */
[C---:B------:R-:W-:Y:S02]  /*1ee30*/  IADD3 R25, P0, R2.reuse, 0x1000, RZ ;  /* 0x0000100002197810 */ /* 0x040fe40007f1e0ff */
[C---:B------:R-:W-:Y:S02]  /*1ee40*/  IADD3 R29, P1, R2.reuse, 0x2000, RZ ;  /* 0x00002000021d7810 */ /* 0x040fe40007f3e0ff */
[C---:B------:R-:W-:Y:S02]  /*1ee50*/  IADD3 R33, P3, R2.reuse, 0x3000, RZ ;  /* 0x0000300002217810 */ /* 0x040fe40007f7e0ff */
[C---:B------:R-:W-:Y:S02]  /*1ee60*/  IADD3 R37, P4, R2.reuse, 0x4000, RZ ;  /* 0x0000400002257810 */ /* 0x040fe40007f9e0ff */
[----:B------:R-:W-:Y:S02]  /*1ee70*/  IADD3 R41, P5, R2, 0x5000, RZ ;  /* 0x0000500002297810 */ /* 0x000fe40007fbe0ff */
[----:B------:R-:W-:-:S02]  /*1ee80*/  LOP3.LUT R24, R25, 0x380, RZ, 0xc0, !PT ;  /* 0x0000038019187812 */ /* 0x000fc400078ec0ff */
[----:B------:R-:W-:Y:S02]  /*1ee90*/  LOP3.LUT R28, R29, 0x380, RZ, 0xc0, !PT ;  /* 0x000003801d1c7812 */ /* 0x000fe400078ec0ff */
[----:B------:R-:W-:Y:S02]  /*1eea0*/  LOP3.LUT R32, R33, 0x380, RZ, 0xc0, !PT ;  /* 0x0000038021207812 */ /* 0x000fe400078ec0ff */
[----:B------:R-:W-:Y:S02]  /*1eeb0*/  LOP3.LUT R36, R37, 0x380, RZ, 0xc0, !PT ;  /* 0x0000038025247812 */ /* 0x000fe400078ec0ff */
[----:B------:R-:W-:Y:S02]  /*1eec0*/  LOP3.LUT R40, R41, 0x380, RZ, 0xc0, !PT ;  /* 0x0000038029287812 */ /* 0x000fe400078ec0ff */
[----:B------:R-:W-:Y:S02]  /*1eed0*/  SHF.R.U64 R24, R24, 0x3, RZ ;  /* 0x0000000318187819 */ /* 0x000fe400000012ff */
[----:B------:R-:W-:-:S02]  /*1eee0*/  SHF.R.U64 R28, R28, 0x3, RZ ;  /* 0x000000031c1c7819 */ /* 0x000fc400000012ff */
        /* <DEDUP_REMOVED lines=13> */
[----:B------:R-:W-:Y:S01]  /*1efc0*/  IADD3 R45, P0, R2, 0x6000, RZ ;  /* 0x00006000022d7810 */ /* 0x000fe20007f1e0ff */
[----:B------:R-:W-:Y:S01]  /*1efd0*/  IMAD R94, R94, UR4, RZ ;  /* 0x000000045e5e7c24 */ /* 0x000fe2000f8e02ff */
[----:B------:R-:W-:Y:S01]  /*1efe0*/  IADD3 R49, P1, R2, 0x7000, RZ ;  /* 0x0000700002317810 */ /* 0x000fe20007f3e0ff */
[----:B------:R-:W-:Y:S01]  /*1eff0*/  IMAD R8, R8, 0x20, R17 ;  /* 0x0000002008087824 */ /* 0x000fe200078e0211 */
[C---:B------:R-:W-:Y:S01]  /*1f000*/  IADD3 R53, P3, R2.reuse, 0x8000, RZ ;  /* 0x0000800002357810 */ /* 0x040fe20007f7e0ff */
[----:B------:R-:W5:Y:S01]  /*1f010*/  LD.E.128 R24, desc[UR46][R24.64] ;  /* 0x0000002e18187980 */ /* 0x000f62000c101d00 */
[----:B------:R-:W-:-:S02]  /*1f020*/  IADD3 R57, P4, R2, 0x9000, RZ ;  /* 0x0000900002397810 */ /* 0x000fc40007f9e0ff */
[----:B------:R-:W-:Y:S01]  /*1f030*/  IADD3 R61, P5, R2, 0xa000, RZ ;  /* 0x0000a000023d7810 */ /* 0x000fe20007fbe0ff */
        /* <DEDUP_REMOVED lines=25> */
[C---:B------:R-:W-:Y:S01]  /*1f1d0*/  LOP3.LUT R9, R2.reuse, 0x380, RZ, 0xc0, !PT ;  /* 0x0000038002097812 */ /* 0x040fe200078ec0ff */
[----:B------:R-:W-:Y:S01]  /*1f1e0*/  IMAD.IADD R13, R199, 0x1, R8 ;  /* 0x00000001c70d7824 */ /* 0x000fe200078e0208 */
[C---:B------:R-:W-:Y:S01]  /*1f1f0*/  IADD3 R73, P1, R2.reuse, 0xc000, RZ ;  /* 0x0000c00002497810 */ /* 0x040fe20007f3e0ff */
[----:B------:R-:W5:Y:S01]  /*1f200*/  LD.E.128 R44, desc[UR46][R44.64] ;  /* 0x0000002e2c2c7980 */ /* 0x000f62000c101d00 */
[C---:B------:R-:W-:Y:S02]  /*1f210*/  IADD3 R77, P3, R2.reuse, 0xd000, RZ ;  /* 0x0000d000024d7810 */ /* 0x040fe40007f7e0ff */
[C---:B------:R-:W-:Y:S01]  /*1f220*/  IADD3 R81, P4, R2.reuse, 0xe000, RZ ;  /* 0x0000e00002517810 */ /* 0x040fe20007f9e0ff */
[----:B------:R-:W5:Y:S01]  /*1f230*/  LD.E.128 R48, desc[UR46][R48.64] ;  /* 0x0000002e30307980 */ /* 0x000f62000c101d00 */
[----:B------:R-:W-:Y:S02]  /*1f240*/  IADD3 R7, P5, R2, 0xf000, RZ ;  /* 0x0000f00002077810 */ /* 0x000fe40007fbe0ff */
[----:B------:R-:W-:Y:S01]  /*1f250*/  LOP3.LUT R64, R65, 0x380, RZ, 0xc0, !PT ;  /* 0x0000038041407812 */ /* 0x000fe200078ec0ff */
[----:B------:R-:W5:Y:S01]  /*1f260*/  LD.E.128 R52, desc[UR46][R52.64] ;  /* 0x0000002e34347980 */ /* 0x000f62000c101d00 */
[----:B------:R-:W-:Y:S01]  /*1f270*/  LOP3.LUT R72, R73, 0x380, RZ, 0xc0, !PT ;  /* 0x0000038049487812 */ /* 0x000fe200078ec0ff */
[----:B------:R-:W-:Y:S01]  /*1f280*/  IMAD.X R85, RZ, RZ, R3, P5 ;  /* 0x000000ffff557224 */ /* 0x000fe200028e0603 */
[----:B------:R-:W-:Y:S01]  /*1f290*/  LOP3.LUT R76, R77, 0x380, RZ, 0xc0, !PT ;  /* 0x000003804d4c7812 */ /* 0x000fe200078ec0ff */
[----:B------:R-:W5:Y:S01]  /*1f2a0*/  LD.E.128 R56, desc[UR46][R56.64] ;  /* 0x0000002e38387980 */ /* 0x000f62000c101d00 */
[----:B------:R-:W-:-:S02]  /*1f2b0*/  LOP3.LUT R80, R81, 0x380, RZ, 0xc0, !PT ;  /* 0x0000038051507812 */ /* 0x000fc400078ec0ff */
[----:B------:R-:W-:Y:S01]  /*1f2c0*/  SHF.R.U64 R9, R9, 0x3, RZ ;  /* 0x0000000309097819 */ /* 0x000fe200000012ff */
[----:B------:R-:W5:Y:S01]  /*1f2d0*/  LD.E.128 R60, desc[UR46][R60.64] ;  /* 0x0000002e3c3c7980 */ /* 0x000f62000c101d00 */
[----:B------:R-:W-:Y:S02]  /*1f2e0*/  LOP3.LUT R5, R7, 0x380, RZ, 0xc0, !PT ;  /* 0x0000038007057812 */ /* 0x000fe400078ec0ff */
[----:B------:R-:W-:Y:S02]  /*1f2f0*/  SHF.R.U64 R64, R64, 0x3, RZ ;  /* 0x0000000340407819 */ /* 0x000fe400000012ff */
[----:B------:R-:W-:Y:S02]  /*1f300*/  SHF.R.U64 R72, R72, 0x3, RZ ;  /* 0x0000000348487819 */ /* 0x000fe400000012ff */
[----:B------:R-:W-:Y:S02]  /*1f310*/  SHF.R.U64 R76, R76, 0x3, RZ ;  /* 0x000000034c4c7819 */ /* 0x000fe400000012ff */
[----:B------:R-:W-:-:S02]  /*1f320*/  SHF.R.U64 R80, R80, 0x3, RZ ;  /* 0x0000000350507819 */ /* 0x000fc400000012ff */
[----:B------:R-:W-:Y:S02]  /*1f330*/  LOP3.LUT R4, R9, R2, RZ, 0x3c, !PT ;  /* 0x0000000209047212 */ /* 0x000fe400078e3cff */
[----:B------:R-:W-:Y:S01]  /*1f340*/  SHF.R.U64 R2, R5, 0x3, RZ ;  /* 0x0000000305027819 */ /* 0x000fe200000012ff */
[--C-:B------:R-:W-:Y:S01]  /*1f350*/  IMAD.MOV.U32 R5, RZ, RZ, R3.reuse ;  /* 0x000000ffff057224 */ /* 0x100fe200078e0003 */
        /* <DEDUP_REMOVED lines=9> */
[C---:B------:R-:W-:Y:S01]  /*1f3f0*/  IMAD R9, R11.reuse, UR5, R94 ;  /* 0x000000050b097c24 */ /* 0x040fe2000f8e025e */
[----:B------:R-:W5:Y:S01]  /*1f400*/  LD.E.128 R4, desc[UR46][R4.64] ;  /* 0x0000002e04047980 */ /* 0x000f62000c101d00 */
[----:B------:R-:W-:Y:S01]  /*1f410*/  IMAD.WIDE.U32 R2, R11, UR4, RZ ;  /* 0x000000040b027c25 */ /* 0x000fe2000f8e00ff */
[----:B------:R-:W-:-:S02]  /*1f420*/  ULDC.64 UR4, c[0x0][0xae8] ;  /* 0x0002ba0000047ab9 */ /* 0x000fc40000000a00 */
[----:B------:R-:W5:Y:S01]  /*1f430*/  LD.E.128 R64, desc[UR46][R64.64] ;  /* 0x0000002e40407980 */ /* 0x000f62000c101d00 */
[----:B------:R-:W-:Y:S02]  /*1f440*/  IMAD.IADD R3, R3, 0x1, R9 ;  /* 0x0000000103037824 */ /* 0x000fe400078e0209 */
[----:B--2---:R-:W-:Y:S01]  /*1f450*/  @P2 IMAD.HI.U32 R8, R13, R10, RZ ;  /* 0x0000000a0d082227 */ /* 0x004fe200078e00ff */
[----:B------:R-:W5:Y:S01]  /*1f460*/  LD.E.128 R72, desc[UR46][R72.64] ;  /* 0x0000002e48487980 */ /* 0x000f62000c101d00 */
[----:B------:R-:W-:Y:S02]  /*1f470*/  SHF.R.S32.HI R11, RZ, 0x1f, R70 ;  /* 0x0000001fff0b7819 */ /* 0x000fe40000011446 */
[C---:B------:R-:W-:Y:S01]  /*1f480*/  IMAD.WIDE.U32 R2, R211.reuse, UR4, R2 ;  /* 0x00000004d3027c25 */ /* 0x040fe2000f8e0002 */
        /* <DEDUP_REMOVED lines=8> */
[----:B-1----:R-:W1:Y:S01]  /*1f510*/  FENCE.VIEW.ASYNC.S ;  /* 0x00000000000073c6 */ /* 0x002e620000000000 */
[----:B------:R-:W-:Y:S01]  /*1f520*/  IMAD R3, R211, UR5, R3 ;  /* 0x00000005d3037c24 */ /* 0x000fe2000f8e0203 */
[----:B------:R-:W-:Y:S01]  /*1f530*/  ULDC.64 UR4, c[0x0][0xaf0] ;  /* 0x0002bc0000047ab9 */ /* 0x000fe20000000a00 */
[----:B------:R-:W-:Y:S01]  /*1f540*/  IMAD.MOV.U32 R9, RZ, RZ, R13 ;  /* 0x000000ffff097224 */ /* 0x000fe200078e000d */
[----:B0-----:R-:W-:Y:S01]  /*1f550*/  @P2 SHF.R.U32.HI R9, RZ, R15, R8 ;  /* 0x0000000fff092219 */ /* 0x001fe20000011608 */
[----:B------:R-:W-:-:S03]  /*1f560*/  IMAD R11, R11, UR4, RZ ;  /* 0x000000040b0b7c24 */ /* 0x000fc6000f8e02ff */
[----:B------:R-:W-:Y:S01]  /*1f570*/  SHF.R.S32.HI R8, RZ, 0x1f, R9 ;  /* 0x0000001fff087819 */ /* 0x000fe20000011409 */
[C---:B------:R-:W-:Y:S02]  /*1f580*/  IMAD R11, R70.reuse, UR5, R11 ;  /* 0x00000005460b7c24 */ /* 0x040fe4000f8e020b */
[----:B------:R-:W-:Y:S01]  /*1f590*/  IMAD.WIDE.U32 R2, R70, UR4, R2 ;  /* 0x0000000446027c25 */ /* 0x000fe2000f8e0002 */
[----:B------:R-:W-:-:S03]  /*1f5a0*/  ULDC.64 UR4, c[0x0][0xae0] ;  /* 0x0002b80000047ab9 */ /* 0x000fc60000000a00 */
[----:B------:R-:W-:Y:S02]  /*1f5b0*/  IMAD.MOV R12, RZ, RZ, -R9 ;  /* 0x000000ffff0c7224 */ /* 0x000fe400078e0a09 */
[----:B------:R-:W-:Y:S02]  /*1f5c0*/  IMAD R10, R8, UR4, RZ ;  /* 0x00000004080a7c24 */ /* 0x000fe4000f8e02ff */
[----:B------:R-:W-:Y:S02]  /*1f5d0*/  IMAD.IADD R3, R3, 0x1, R11 ;  /* 0x0000000103037824 */ /* 0x000fe400078e020b */
[----:B------:R-:W-:Y:S02]  /*1f5e0*/  IMAD R107, R107, R12, R13 ;  /* 0x0000000c6b6b7224 */ /* 0x000fe400078e020d */
[----:B------:R-:W-:Y:S02]  /*1f5f0*/  VIADD R8, R16, 0x28420 ;  /* 0x0002842010087836 */ /* 0x000fe40000000000 */
[----:B------:R-:W-:-:S03]  /*1f600*/  IMAD.WIDE.U32 R2, R9, UR4, R2 ;  /* 0x0000000409027c25 */ /* 0x000fc6000f8e0002 */
[----:B------:R-:W-:Y:S01]  /*1f610*/  PRMT R8, RZ, 0x654, R8 ;  /* 0x00000654ff087816 */ /* 0x000fe20000000008 */
[----:B------:R-:W-:Y:S01]  /*1f620*/  IMAD R11, R9, UR5, R10 ;  /* 0x00000005090b7c24 */ /* 0x000fe2000f8e020a */
[----:B------:R-:W-:Y:S01]  /*1f630*/  SHF.R.S32.HI R9, RZ, 0x1f, R107 ;  /* 0x0000001fff097819 */ /* 0x000fe2000001146b */
[----:B------:R-:W-:Y:S01]  /*1f640*/  ULDC.64 UR4, c[0x0][0xad8] ;  /* 0x0002b60000047ab9 */ /* 0x000fe20000000a00 */
[----:B-1----:R0:W-:Y:S01]  /*1f650*/  SYNCS.ARRIVE.TRANS64.RED.A1T0 RZ, [R8+URZ], RZ ;  /* 0x000000ff08ff79a7 */ /* 0x0021e2000810043f */
        /* <DEDUP_REMOVED lines=8> */
[----:B------:R-:W-:-:S03]  /*1f6e0*/  IMAD.IADD R199, R17, 0x1, R199 ;  /* 0x0000000111c77824 */ /* 0x000fc600078e02c7 */
[----:B------:R-:W-:Y:S01]  /*1f6f0*/  LEA.HI.X R68, R2, UR5, R3, 0x1, P0 ;  /* 0x0000000502447c11 */ /* 0x000fe200080f0c03 */
[----:B------:R-:W-:Y:S06]  /*1f700*/  BRA.DIV UR4, `(.L_x_1626) ;  /* 0x0000010e04987947 */ /* 0x000fec000b800000 */
[----:B------:R0:W1:Y:S04]  /*1f710*/  SHFL.IDX PT, R21, R68, RZ, 0x181f ;  /* 0x00181fff44157589 */ /* 0x00006800000e0000 */
[----:B------:R0:W2:Y:S02]  /*1f720*/  SHFL.IDX PT, R14, R20, RZ, 0x181f ;  /* 0x00181fff140e7589 */ /* 0x0000a400000e0000 */
.L_x_1993:
[----:B------:R-:W-:Y:S01]  /*1f730*/  ISETP.GE.AND P0, PT, R199, R0, PT ;  /* 0x00000000c700720c */ /* 0x000fe20003f06270 */
[----:B------:R-:W-:-:S12]  /*1f740*/  BSSY B1, `(.L_x_1627) ;  /* 0x0000013000017945 */ /* 0x000fd80003800000 */
[----:B------:R-:W-:Y:S05]  /*1f750*/  @P0 BRA `(.L_x_1628) ;  /* 0x0000000000440947 */ /* 0x000fea0003800000 */
[----:B------:R-:W-:Y:S02]  /*1f760*/  ULDC UR4, c[0x0][0xac8] ;  /* 0x0002b20000047ab9 */ /* 0x000fe40000000800 */
[----:B------:R-:W-:Y:S02]  /*1f770*/  ISETP.GE.AND P3, PT, R18, UR4, PT ;  /* 0x0000000412007c0c */ /* 0x000fe4000bf66270 */
[----:B------:R-:W-:Y:S02]  /*1f780*/  ISETP.GE.AND P2, PT, R194, UR4, PT ;  /* 0x00000004c2007c0c */ /* 0x000fe4000bf46270 */
[----:B------:R-:W-:Y:S02]  /*1f790*/  ISETP.GE.AND P1, PT, R208, UR4, PT ;  /* 0x00000004d0007c0c */ /* 0x000fe4000bf26270 */
[----:B------:R-:W-:-:S07]  /*1f7a0*/  ISETP.GE.AND P0, PT, R210, UR4, PT ;  /* 0x00000004d2007c0c */ /* 0x000fce000bf06270 */
[-C--:B--2---:R-:W-:Y:S02]  /*1f7b0*/  @!P3 LEA R2, P5, R18, R14.reuse, 0x1 ;  /* 0x0000000e1202b211 */ /* 0x084fe400078a08ff */
[-C--:B------:R-:W-:Y:S02]  /*1f7c0*/  @!P2 LEA R8, P4, R194, R14.reuse, 0x1 ;  /* 0x0000000ec208a211 */ /* 0x080fe400078808ff */
[-C--:B-1----:R-:W-:Y:S02]  /*1f7d0*/  @!P3 LEA.HI.X R3, R18, R21.reuse, R19, 0x1, P5 ;  /* 0x000000151203b211 */ /* 0x082fe400028f0c13 */
[-C--:B------:R-:W-:Y:S02]  /*1f7e0*/  @!P1 LEA R10, P5, R208, R14.reuse, 0x1 ;  /* 0x0000000ed00a9211 */ /* 0x080fe400078a08ff */
[----:B------:R-:W-:Y:S01]  /*1f7f0*/  @!P2 LEA.HI.X R9, R194, R21, R216, 0x1, P4 ;  /* 0x00000015c209a211 */ /* 0x000fe200020f0cd8 */
[----:B-----5:R3:W-:Y:S01]  /*1f800*/  @!P3 ST.E.128 desc[UR46][R2.64], R4 ;  /* 0x000000040200b985 */ /* 0x0207e2000c101d2e */
[----:B------:R-:W-:-:S02]  /*1f810*/  @!P0 LEA R12, P4, R210, R14, 0x1 ;  /* 0x0000000ed20c8211 */ /* 0x000fc400078808ff */
[-C--:B------:R-:W-:Y:S01]  /*1f820*/  @!P1 LEA.HI.X R11, R208, R21.reuse, R221, 0x1, P5 ;  /* 0x00000015d00b9211 */ /* 0x080fe200028f0cdd */
[----:B------:R3:W-:Y:S01]  /*1f830*/  @!P2 ST.E.128 desc[UR46][R8.64], R36 ;  /* 0x000000240800a985 */ /* 0x0007e2000c101d2e */
[----:B------:R-:W-:-:S03]  /*1f840*/  @!P0 LEA.HI.X R13, R210, R21, R220, 0x1, P4 ;  /* 0x00000015d20d8211 */ /* 0x000fc600020f0cdc */
[----:B------:R3:W-:Y:S04]  /*1f850*/  @!P1 ST.E.128 desc[UR46][R10.64], R52 ;  /* 0x000000340a009985 */ /* 0x0007e8000c101d2e */
[----:B------:R3:W-:Y:S02]  /*1f860*/  @!P0 ST.E.128 desc[UR46][R12.64], R72 ;  /* 0x000000480c008985 */ /* 0x0007e4000c101d2e */
.L_x_1628:
[----:B------:R-:W-:Y:S05]  /*1f870*/  BSYNC B1 ;  /* 0x0000000000017941 */ /* 0x000fea0003800000 */
.L_x_1627:
[----:B------:R-:W-:-:S03]  /*1f880*/  UMOV UR4, 0xffffffff ;  /* 0xffffffff00047882 */ /* 0x000fc60000000000 */
[----:B------:R-:W-:Y:S05]  /*1f890*/  BRA.DIV UR4, `(.L_x_1629) ;  /* 0x0000010e04687947 */ /* 0x000fea000b800000 */
[----:B---3--:R3:W4:Y:S04]  /*1f8a0*/  SHFL.IDX PT, R9, R68, 0x1, 0x181f ;  /* 0x00381f0044097f89 */ /* 0x00872800000e0000 */
[----:B--2---:R3:W2:Y:S02]  /*1f8b0*/  SHFL.IDX PT, R14, R20, 0x1, 0x181f ;  /* 0x00381f00140e7f89 */ /* 0x0046a400000e0000 */
.L_x_1997:
[----:B------:R-:W-:Y:S01]  /*1f8c0*/  VIADD R3, R199, 0x20 ;  /* 0x00000020c7037836 */ /* 0x000fe20000000000 */
[----:B------:R-:W-:Y:S04]  /*1f8d0*/  BSSY B1, `(.L_x_1630) ;  /* 0x0000014000017945 */ /* 0x000fe80003800000 */
[----:B------:R-:W-:-:S13]  /*1f8e0*/  ISETP.GE.AND P0, PT, R3, R0, PT ;  /* 0x000000000300720c */ /* 0x000fda0003f06270 */
[----:B------:R-:W-:Y:S05]  /*1f8f0*/  @P0 BRA `(.L_x_1631) ;  /* 0x0000000000440947 */ /* 0x000fea0003800000 */
[----:B------:R-:W-:Y:S02]  /*1f900*/  ULDC UR4, c[0x0][0xac8] ;  /* 0x0002b20000047ab9 */ /* 0x000fe40000000800 */
[----:B------:R-:W-:Y:S02]  /*1f910*/  ISETP.GE.AND P3, PT, R18, UR4, PT ;  /* 0x0000000412007c0c */ /* 0x000fe4000bf66270 */
[----:B------:R-:W-:Y:S02]  /*1f920*/  ISETP.GE.AND P2, PT, R194, UR4, PT ;  /* 0x00000004c2007c0c */ /* 0x000fe4000bf46270 */
[----:B------:R-:W-:Y:S02]  /*1f930*/  ISETP.GE.AND P1, PT, R208, UR4, PT ;  /* 0x00000004d0007c0c */ /* 0x000fe4000bf26270 */
[----:B------:R-:W-:-:S07]  /*1f940*/  ISETP.GE.AND P0, PT, R210, UR4, PT ;  /* 0x00000004d2007c0c */ /* 0x000fce000bf06270 */
[-C--:B--2---:R-:W-:Y:S02]  /*1f950*/  @!P3 LEA R2, P5, R18, R14.reuse, 0x1 ;  /* 0x0000000e1202b211 */ /* 0x084fe400078a08ff */
[-C--:B-----5:R-:W-:Y:S02]  /*1f960*/  @!P2 LEA R4, P4, R194, R14.reuse, 0x1 ;  /* 0x0000000ec204a211 */ /* 0x0a0fe400078808ff */
[-C--:B----4-:R-:W-:Y:S02]  /*1f970*/  @!P3 LEA.HI.X R3, R18, R9.reuse, R19, 0x1, P5 ;  /* 0x000000091203b211 */ /* 0x090fe400028f0c13 */
[-C--:B------:R-:W-:Y:S02]  /*1f980*/  @!P1 LEA R6, P5, R208, R14.reuse, 0x1 ;  /* 0x0000000ed0069211 */ /* 0x080fe400078a08ff */
        /* <DEDUP_REMOVED lines=8> */
.L_x_1631:
[----:B------:R-:W-:Y:S05]  /*1fa10*/  BSYNC B1 ;  /* 0x0000000000017941 */ /* 0x000fea0003800000 */
.L_x_1630:
[----:B------:R-:W-:-:S03]  /*1fa20*/  UMOV UR4, 0xffffffff ;  /* 0xffffffff00047882 */ /* 0x000fc60000000000 */
[----:B------:R-:W-:Y:S05]  /*1fa30*/  BRA.DIV UR4, `(.L_x_1632) ;  /* 0x0000010e04487947 */ /* 0x000fea000b800000 */
[----:B--2-4-:R2:W4:Y:S04]  /*1fa40*/  SHFL.IDX PT, R9, R68, 0x2, 0x181f ;  /* 0x00581f0044097f89 */ /* 0x01452800000e0000 */
[----:B------:R2:W0:Y:S02]  /*1fa50*/  SHFL.IDX PT, R14, R20, 0x2, 0x181f ;  /* 0x00581f00140e7f89 */ /* 0x00042400000e0000 */
.L_x_2001:
        /* <DEDUP_REMOVED lines=9> */
[-C--:B0-----:R-:W-:Y:S02]  /*1faf0*/  @!P3 LEA R2, P5, R18, R14.reuse, 0x1 ;  /* 0x0000000e1202b211 */ /* 0x081fe400078a08ff */
        /* <DEDUP_REMOVED lines=11> */
.L_x_1634:
[----:B------:R-:W-:Y:S05]  /*1fbb0*/  BSYNC B1 ;  /* 0x0000000000017941 */ /* 0x000fea0003800000 */
.L_x_1633:
[----:B------:R-:W-:-:S03]  /*1fbc0*/  UMOV UR4, 0xffffffff ;  /* 0xffffffff00047882 */ /* 0x000fc60000000000 */
[----:B------:R-:W-:Y:S05]  /*1fbd0*/  BRA.DIV UR4, `(.L_x_1635) ;  /* 0x0000010e04287947 */ /* 0x000fea000b800000 */
[----:B0-----:R0:W0:Y:S04]  /*1fbe0*/  SHFL.IDX PT, R3, R68, 0x3, 0x181f ;  /* 0x00781f0044037f89 */ /* 0x00102800000e0000 */
[----:B------:R0:W0:Y:S02]  /*1fbf0*/  SHFL.IDX PT, R14, R20, 0x3, 0x181f ;  /* 0x00781f00140e7f89 */ /* 0x00002400000e0000 */
.L_x_2005:
[----:B-----5:R-:W-:-:S05]  /*1fc00*/  VIADD R5, R199, 0x60 ;  /* 0x00000060c7057836 */ /* 0x020fca0000000000 */
[----:B------:R-:W-:-:S13]  /*1fc10*/  ISETP.GE.AND P0, PT, R5, R0, PT ;  /* 0x000000000500720c */ /* 0x000fda0003f06270 */
[----:B------:R-:W-:Y:S05]  /*1fc20*/  @P0 BRA `(.L_x_1636) ;  /* 0x00000030008c0947 */ /* 0x000fea0003800000 */
        /* <DEDUP_REMOVED lines=15> */
[----:B------:R-:W-:-:S04]  /*1fd20*/  LEA R14, P0, R210, R14, 0x1 ;  /* 0x0000000ed20e7211 */ /* 0x000fc800078008ff */
[----:B------:R-:W-:-:S05]  /*1fd30*/  LEA.HI.X R15, R210, R3, R220, 0x1, P0 ;  /* 0x00000003d20f7211 */ /* 0x000fca00000f0cdc */
[----:B------:R4:W-:Y:S01]  /*1fd40*/  ST.E.128 desc[UR46][R14.64], R84 ;  /* 0x000000540e007985 */ /* 0x0009e2000c101d2e */
[----:B------:R-:W-:Y:S05]  /*1fd50*/  BRA `(.L_x_1636) ;  /* 0x0000003000407947 */ /* 0x000fea0003800000 */
.L_x_1625:
        /* <DEDUP_REMOVED lines=11> */
[----:B------:R-:W-:Y:S01]  /*1fe10*/  IMAD.IADD R13, R13, 0x1, R15 ;  /* 0x000000010d0d7824 */ /* 0x000fe200078e020f */
[----:B------:R-:W-:Y:S01]  /*1fe20*/  SHF.R.S32.HI R15, RZ, 0x1f, R14 ;  /* 0x0000001fff0f7819 */ /* 0x000fe2000001140e */
[----:B------:R-:W-:-:S04]  /*1fe30*/  IMAD.WIDE.U32 R12, R211, UR4, R12 ;  /* 0x00000004d30c7c25 */ /* 0x000fc8000f8e000c */
[----:B------:R-:W-:Y:S01]  /*1fe40*/  IMAD R13, R211, UR5, R13 ;  /* 0x00000005d30d7c24 */ /* 0x000fe2000f8e020d */
[----:B------:R-:W-:Y:S02]  /*1fe50*/  ULDC.64 UR4, c[0x0][0xb40] ;  /* 0x0002d00000047ab9 */ /* 0x000fe40000000a00 */
[----:B------:R-:W-:Y:S02]  /*1fe60*/  IMAD R11, R11, UR4, RZ ;  /* 0x000000040b0b7c24 */ /* 0x000fe4000f8e02ff */
[----:B------:R-:W-:-:S04]  /*1fe70*/  IMAD.WIDE.U32 R12, R70, UR4, R12 ;  /* 0x00000004460c7c25 */ /* 0x000fc8000f8e000c */
[----:B------:R-:W-:Y:S01]  /*1fe80*/  IMAD R11, R70, UR5, R11 ;  /* 0x00000005460b7c24 */ /* 0x000fe2000f8e020b */
[----:B------:R-:W-:-:S03]  /*1fe90*/  ULDC.64 UR4, c[0x0][0xb48] ;  /* 0x0002d20000047ab9 */ /* 0x000fc60000000a00 */
        /* <DEDUP_REMOVED lines=10> */
[----:B------:R-:W-:Y:S02]  /*1ff40*/  VIADD R14, R16, 0x28420 ;  /* 0x00028420100e7836 */ /* 0x000fe40000000000 */
[----:B------:R-:W-:-:S03]  /*1ff50*/  IMAD.IADD R13, R13, 0x1, R15 ;  /* 0x000000010d0d7824 */ /* 0x000fc600078e020f */
[----:B------:R-:W-:Y:S01]  /*1ff60*/  PRMT R14, RZ, 0x654, R14 ;  /* 0x00000654ff0e7816 */ /* 0x000fe2000000000e */
[----:B------:R-:W-:-:S03]  /*1ff70*/  IMAD.WIDE.U32 R12, R11, UR4, R12 ;  /* 0x000000040b0c7c25 */ /* 0x000fc6000f8e000c */
[----:B------:R0:W-:Y:S02]  /*1ff80*/  SYNCS.ARRIVE.TRANS64.RED.A1T0 RZ, [R14+URZ], RZ ;  /* 0x000000ff0eff79a7 */ /* 0x0001e4000810043f */
[----:B0-----:R-:W-:-:S05]  /*1ff90*/  SHF.R.S32.HI R14, RZ, 0x1f, R11 ;  /* 0x0000001fff0e7819 */ /* 0x001fca000001140b */
[----:B------:R-:W-:-:S04]  /*1ffa0*/  IMAD R14, R14, UR4, RZ ;  /* 0x000000040e0e7c24 */ /* 0x000fc8000f8e02ff */
[----:B------:R-:W-:Y:S01]  /*1ffb0*/  IMAD R14, R11, UR5, R14 ;  /* 0x000000050b0e7c24 */ /* 0x000fe2000f8e020e */
[----:B------:R-:W-:Y:S02]  /*1ffc0*/  ULDC.64 UR4, c[0x0][0xb00] ;  /* 0x0002c00000047ab9 */ /* 0x000fe40000000a00 */
[----:B------:R-:W-:Y:S01]  /*1ffd0*/  LEA R30, P0, R12, UR4, 0x2 ;  /* 0x000000040c1e7c11 */ /* 0x000fe2000f8010ff */
[----:B------:R-:W-:Y:S01]  /*1ffe0*/  IMAD.IADD R14, R13, 0x1, R14 ;  /* 0x000000010d0e7824 */ /* 0x000fe200078e020e */
[----:B------:R-:W-:-:S04]  /*1fff0*/  UMOV UR4, 0xffffffff ;  /* 0xffffffff00047882 */ /* 0x000fc80000000000 */
[----:B------:R-:W-:Y:S01]  /*20000*/  LEA.HI.X R31, R12, UR5, R14, 0x2, P0 ;  /* 0x000000050c1f7c11 */ /* 0x000fe200080f140e */
[----:B------:R-:W-:Y:S06]  /*20010*/  BRA.DIV UR4, `(.L_x_1637) ;  /* 0x0000010a04607947 */ /* 0x000fec000b800000 */
[----:B------:R0:W1:Y:S04]  /*20020*/  SHFL.IDX PT, R70, R31, RZ, 0x1c1f ;  /* 0x001c1fff1f467589 */ /* 0x00006800000e0000 */
[----:B------:R0:W2:Y:S02]  /*20030*/  SHFL.IDX PT, R11, R30, RZ, 0x1c1f ;  /* 0x001c1fff1e0b7589 */ /* 0x0000a400000e0000 */
.L_x_2008:
[----:B------:R-:W-:Y:S01]  /*20040*/  ISETP.GE.AND P0, PT, R28, R0, PT ;  /* 0x000000001c00720c */ /* 0x000fe20003f06270 */
[----:B------:R-:W-:-:S12]  /*20050*/  BSSY B1, `(.L_x_1638) ;  /* 0x0000103000017945 */ /* 0x000fd80003800000 */
[----:B------:R-:W-:Y:S05]  /*20060*/  @P0 BRA `(.L_x_1639) ;  /* 0x0000001000040947 */ /* 0x000fea0003800000 */
[----:B------:R-:W-:Y:S01]  /*20070*/  ULDC UR4, c[0x0][0xac8] ;  /* 0x0002b20000047ab9 */ /* 0x000fe20000000800 */
[----:B------:R-:W-:Y:S01]  /*20080*/  SHF.R.S32.HI R14, RZ, 0x1f, R196 ;  /* 0x0000001fff0e7819 */ /* 0x000fe200000114c4 */
[C---:B------:R-:W-:Y:S01]  /*20090*/  VIADD R29, R196.reuse, 0x8 ;  /* 0x00000008c41d7836 */ /* 0x040fe20000000000 */
[C---:B------:R-:W-:Y:S01]  /*200a0*/  ISETP.GE.AND P0, PT, R196.reuse, UR4, PT ;  /* 0x00000004c4007c0c */ /* 0x040fe2000bf06270 */
[C---:B------:R-:W-:Y:S02]  /*200b0*/  VIADD R32, R196.reuse, 0x8 ;  /* 0x00000008c4207836 */ /* 0x040fe40000000000 */
[C---:B------:R-:W-:Y:S02]  /*200c0*/  VIADD R33, R196.reuse, 0x10 ;  /* 0x00000010c4217836 */ /* 0x040fe40000000000 */
[C---:B------:R-:W-:Y:S01]  /*200d0*/  VIADD R86, R196.reuse, 0x10 ;  /* 0x00000010c4567836 */ /* 0x040fe20000000000 */
[----:B------:R-:W-:Y:S01]  /*200e0*/  SHF.R.S32.HI R32, RZ, 0x1f, R32 ;  /* 0x0000001fff207819 */ /* 0x000fe20000011420 */
[----:B------:R-:W-:-:S02]  /*200f0*/  VIADD R28, R196, 0x40 ;  /* 0x00000040c41c7836 */ /* 0x000fc40000000000 */
[C---:B------:R-:W-:Y:S01]  /*20100*/  VIADD R94, R196.reuse, 0x58 ;  /* 0x00000058c45e7836 */ /* 0x040fe20000000000 */
[----:B------:R-:W-:Y:S01]  /*20110*/  SHF.R.S32.HI R86, RZ, 0x1f, R86 ;  /* 0x0000001fff567819 */ /* 0x000fe20000011456 */
[C---:B------:R-:W-:Y:S02]  /*20120*/  VIADD R99, R196.reuse, 0x60 ;  /* 0x00000060c4637836 */ /* 0x040fe40000000000 */
[C---:B--2---:R-:W-:Y:S01]  /*20130*/  @!P0 LEA R12, P1, R196.reuse, R11, 0x2 ;  /* 0x0000000bc40c8211 */ /* 0x044fe200078210ff */
[----:B------:R-:W-:Y:S01]  /*20140*/  @!P0 IMAD.MOV.U32 R15, RZ, RZ, R119 ;  /* 0x000000ffff0f8224 */ /* 0x000fe200078e0077 */
[----:B------:R-:W-:Y:S01]  /*20150*/  SHF.R.S32.HI R94, RZ, 0x1f, R94 ;  /* 0x0000001fff5e7819 */ /* 0x000fe2000001145e */
[C---:B------:R-:W-:Y:S01]  /*20160*/  VIADD R98, R196.reuse, 0x70 ;  /* 0x00000070c4627836 */ /* 0x040fe20000000000 */
[----:B-1----:R-:W-:Y:S01]  /*20170*/  @!P0 LEA.HI.X R13, R196, R70, R14, 0x2, P1 ;  /* 0x00000046c40d8211 */ /* 0x002fe200008f140e */
[----:B------:R-:W-:Y:S01]  /*20180*/  @!P0 IMAD.MOV.U32 R14, RZ, RZ, R118 ;  /* 0x000000ffff0e8224 */ /* 0x000fe200078e0076 */
[----:B------:R-:W-:-:S04]  /*20190*/  SHF.R.S32.HI R99, RZ, 0x1f, R99 ;  /* 0x0000001fff637819 */ /* 0x000fc80000011463 */
[----:B------:R1:W-:Y:S01]  /*201a0*/  @!P0 ST.E.64 desc[UR46][R12.64], R14 ;  /* 0x0000000e0c008985 */ /* 0x0003e2000c101b2e */
[----:B------:R-:W-:-:S13]  /*201b0*/  ISETP.GE.AND P0, PT, R29, UR4, PT ;  /* 0x000000041d007c0c */ /* 0x000fda000bf06270 */
[C---:B-1----:R-:W-:Y:S01]  /*201c0*/  @!P0 LEA R12, P1, R29.reuse, R11, 0x2 ;  /* 0x0000000b1d0c8211 */ /* 0x042fe200078210ff */
[----:B------:R-:W-:Y:S02]  /*201d0*/  @!P0 IMAD.MOV.U32 R14, RZ, RZ, R116 ;  /* 0x000000ffff0e8224 */ /* 0x000fe400078e0074 */
[----:B------:R-:W-:Y:S01]  /*201e0*/  @!P0 IMAD.MOV.U32 R15, RZ, RZ, R117 ;  /* 0x000000ffff0f8224 */ /* 0x000fe200078e0075 */
[----:B------:R-:W-:Y:S01]  /*201f0*/  @!P0 LEA.HI.X R13, R29, R70, R32, 0x2, P1 ;  /* 0x000000461d0d8211 */ /* 0x000fe200008f1420 */
[C---:B------:R-:W-:Y:S02]  /*20200*/  VIADD R29, R196.reuse, 0x18 ;  /* 0x00000018c41d7836 */ /* 0x040fe40000000000 */
[----:B------:R-:W-:Y:S02]  /*20210*/  VIADD R32, R196, 0x20 ;  /* 0x00000020c4207836 */ /* 0x000fe40000000000 */
[----:B------:R1:W-:Y:S01]  /*20220*/  @!P0 ST.E.64 desc[UR46][R12.64], R14 ;  /* 0x0000000e0c008985 */ /* 0x0003e2000c101b2e */
[----:B------:R-:W-:-:S02]  /*20230*/  ISETP.GE.AND P0, PT, R33, UR4, PT ;  /* 0x0000000421007c0c */ /* 0x000fc4000bf06270 */
[----:B------:R-:W-:-:S11]  /*20240*/  ISETP.GE.AND P1, PT, R29, UR4, PT ;  /* 0x000000041d007c0c */ /* 0x000fd6000bf26270 */
        /* <DEDUP_REMOVED lines=8> */
[----:B------:R-:W-:Y:S02]  /*202d0*/  SHF.R.S32.HI R86, RZ, 0x1f, R86 ;  /* 0x0000001fff567819 */ /* 0x000fe40000011456 */
[C---:B-1----:R-:W-:Y:S01]  /*202e0*/  @!P1 LEA R12, P2, R29.reuse, R11, 0x2 ;  /* 0x0000000b1d0c9211 */ /* 0x042fe200078410ff */
[----:B------:R-:W-:Y:S02]  /*202f0*/  @!P1 IMAD.MOV.U32 R14, RZ, RZ, R109 ;  /* 0x000000ffff0e9224 */ /* 0x000fe400078e006d */
[----:B------:R-:W-:Y:S01]  /*20300*/  @!P1 IMAD.MOV.U32 R15, RZ, RZ, R110 ;  /* 0x000000ffff0f9224 */ /* 0x000fe200078e006e */
[----:B------:R-:W-:Y:S01]  /*20310*/  @!P1 LEA.HI.X R13, R29, R70, R86, 0x2, P2 ;  /* 0x000000461d0d9211 */ /* 0x000fe200010f1456 */
[C---:B------:R-:W-:Y:S02]  /*20320*/  VIADD R86, R196.reuse, 0x20 ;  /* 0x00000020c4567836 */ /* 0x040fe40000000000 */
[----:B------:R-:W-:Y:S02]  /*20330*/  VIADD R29, R196, 0x30 ;  /* 0x00000030c41d7836 */ /* 0x000fe40000000000 */
[----:B------:R1:W-:Y:S01]  /*20340*/  @!P1 ST.E.64 desc[UR46][R12.64], R14 ;  /* 0x0000000e0c009985 */ /* 0x0003e2000c101b2e */
[----:B------:R-:W-:-:S02]  /*20350*/  SHF.R.S32.HI R86, RZ, 0x1f, R86 ;  /* 0x0000001fff567819 */ /* 0x000fc40000011456 */
[----:B------:R-:W-:Y:S02]  /*20360*/  ISETP.GE.AND P1, PT, R33, UR4, PT ;  /* 0x0000000421007c0c */ /* 0x000fe4000bf26270 */
        /* <DEDUP_REMOVED lines=31> */
[C---:B------:R-:W-:Y:S01]  /*20560*/  VIADD R32, R196.reuse, 0x40 ;  /* 0x00000040c4207836 */ /* 0x040fe20000000000 */
[----:B------:R-:W-:Y:S01]  /*20570*/  ISETP.GE.AND P2, PT, R29, UR4, PT ;  /* 0x000000041d007c0c */ /* 0x000fe2000bf46270 */
[----:B------:R-:W-:Y:S02]  /*20580*/  VIADD R33, R196, 0x58 ;  /* 0x00000058c4217836 */ /* 0x000fe40000000000 */
[----:B------:R1:W-:Y:S01]  /*20590*/  @!P1 ST.E.64 desc[UR46][R12.64], R14 ;  /* 0x0000000e0c009985 */ /* 0x0003e2000c101b2e */
[----:B------:R-:W-:-:S02]  /*205a0*/  SHF.R.S32.HI R32, RZ, 0x1f, R32 ;  /* 0x0000001fff207819 */ /* 0x000fc40000011420 */
        /* <DEDUP_REMOVED lines=19> */
[----:B------:R-:W-:Y:S02]  /*206e0*/  ISETP.GE.AND P3, PT, R32, UR4, PT ;  /* 0x0000000420007c0c */ /* 0x000fe4000bf66270 */
[CC--:B-1----:R-:W-:Y:S02]  /*206f0*/  @!P0 LEA R14, P4, R28.reuse, R11.reuse, 0x2 ;  /* 0x0000000b1c0e8211 */ /* 0x0c2fe400078810ff */
[C---:B------:R-:W-:Y:S02]  /*20700*/  @!P1 LEA R12, P5, R33.reuse, R11, 0x2 ;  /* 0x0000000b210c9211 */ /* 0x040fe400078a10ff */
[-C--:B------:R-:W-:Y:S01]  /*20710*/  @!P0 LEA.HI.X R15, R28, R70.reuse, R29, 0x2, P4 ;  /* 0x000000461c0f8211 */ /* 0x080fe200020f141d */
[----:B------:R-:W-:Y:S01]  /*20720*/  @!P0 IMAD.MOV.U32 R28, RZ, RZ, R182 ;  /* 0x000000ffff1c8224 */ /* 0x000fe200078e00b6 */
[----:B------:R-:W-:Y:S01]  /*20730*/  @!P1 LEA.HI.X R13, R33, R70, R94, 0x2, P5 ;  /* 0x00000046210d9211 */ /* 0x000fe200028f145e */
[----:B------:R-:W-:-:S02]  /*20740*/  @!P0 IMAD.MOV.U32 R29, RZ, RZ, R180 ;  /* 0x000000ffff1d8224 */ /* 0x000fc400078e00b4 */
[C---:B------:R-:W-:Y:S02]  /*20750*/  VIADD R33, R196.reuse, 0x78 ;  /* 0x00000078c4217836 */ /* 0x040fe40000000000 */
[----:B------:R-:W-:Y:S01]  /*20760*/  VIADD R94, R196, 0x68 ;  /* 0x00000068c45e7836 */ /* 0x000fe20000000000 */
[----:B------:R1:W-:Y:S01]  /*20770*/  @!P0 ST.E.64 desc[UR46][R14.64], R28 ;  /* 0x0000001c0e008985 */ /* 0x0003e2000c101b2e */
[----:B------:R-:W-:-:S03]  /*20780*/  ISETP.GE.AND P0, PT, R98, UR4, PT ;  /* 0x0000000462007c0c */ /* 0x000fc6000bf06270 */
[----:B------:R-:W-:Y:S01]  /*20790*/  SHF.R.S32.HI R94, RZ, 0x1f, R94 ;  /* 0x0000001fff5e7819 */ /* 0x000fe2000001145e */
[----:B-1----:R-:W-:Y:S01]  /*207a0*/  @!P1 IMAD.MOV.U32 R28, RZ, RZ, R181 ;  /* 0x000000ffff1c9224 */ /* 0x002fe200078e00b5 */
[----:B------:R-:W-:Y:S01]  /*207b0*/  @!P2 LEA R14, P4, R86, R11, 0x2 ;  /* 0x0000000b560ea211 */ /* 0x000fe200078810ff */
[----:B------:R-:W-:-:S03]  /*207c0*/  @!P1 IMAD.MOV.U32 R29, RZ, RZ, R179 ;  /* 0x000000ffff1d9224 */ /* 0x000fc600078e00b3 */
[----:B------:R-:W-:Y:S01]  /*207d0*/  @!P2 LEA.HI.X R15, R86, R70, R99, 0x2, P4 ;  /* 0x00000046560fa211 */ /* 0x000fe200020f1463 */
[C---:B------:R-:W-:Y:S01]  /*207e0*/  VIADD R86, R196.reuse, 0x80 ;  /* 0x00000080c4567836 */ /* 0x040fe20000000000 */
[----:B------:R1:W-:Y:S01]  /*207f0*/  @!P1 ST.E.64 desc[UR46][R12.64], R28 ;  /* 0x0000001c0c009985 */ /* 0x0003e2000c101b2e */
[----:B------:R-:W-:Y:S01]  /*20800*/  ISETP.GE.AND P1, PT, R33, UR4, PT ;  /* 0x0000000421007c0c */ /* 0x000fe2000bf26270 */
[----:B------:R-:W-:-:S05]  /*20810*/  VIADD R99, R196, 0x70 ;  /* 0x00000070c4637836 */ /* 0x000fca0000000000 */
[----:B------:R-:W-:Y:S01]  /*20820*/  SHF.R.S32.HI R99, RZ, 0x1f, R99 ;  /* 0x0000001fff637819 */ /* 0x000fe20000011463 */
[----:B-1----:R-:W-:Y:S01]  /*20830*/  @!P2 IMAD.MOV.U32 R28, RZ, RZ, R178 ;  /* 0x000000ffff1ca224 */ /* 0x002fe200078e00b2 */
[----:B------:R-:W-:Y:S01]  /*20840*/  @!P3 LEA R12, P5, R32, R11, 0x2 ;  /* 0x0000000b200cb211 */ /* 0x000fe200078a10ff */
[----:B------:R-:W-:-:S03]  /*20850*/  @!P2 IMAD.MOV.U32 R29, RZ, RZ, R176 ;  /* 0x000000ffff1da224 */ /* 0x000fc600078e00b0 */
[----:B------:R-:W-:Y:S01]  /*20860*/  @!P3 LEA.HI.X R13, R32, R70, R94, 0x2, P5 ;  /* 0x00000046200db211 */ /* 0x000fe200028f145e */
[----:B------:R-:W-:Y:S01]  /*20870*/  VIADD R94, R196, 0x78 ;  /* 0x00000078c45e7836 */ /* 0x000fe20000000000 */
[----:B------:R1:W-:Y:S01]  /*20880*/  @!P2 ST.E.64 desc[UR46][R14.64], R28 ;  /* 0x0000001c0e00a985 */ /* 0x0003e2000c101b2e */
[----:B------:R-:W-:Y:S01]  /*20890*/  ISETP.GE.AND P2, PT, R86, UR4, PT ;  /* 0x0000000456007c0c */ /* 0x000fe2000bf46270 */
[----:B------:R-:W-:Y:S02]  /*208a0*/  VIADD R32, R196, 0x88 ;  /* 0x00000088c4207836 */ /* 0x000fe40000000000 */
[----:B------:R-:W-:Y:S01]  /*208b0*/  SHF.R.S32.HI R94, RZ, 0x1f, R94 ;  /* 0x0000001fff5e7819 */ /* 0x000fe2000001145e */
[----:B-1----:R-:W-:Y:S01]  /*208c0*/  @!P3 IMAD.MOV.U32 R28, RZ, RZ, R177 ;  /* 0x000000ffff1cb224 */ /* 0x002fe200078e00b1 */
[----:B------:R-:W-:Y:S01]  /*208d0*/  @!P0 LEA R14, P4, R98, R11, 0x2 ;  /* 0x0000000b620e8211 */ /* 0x000fe200078810ff */
[----:B------:R-:W-:-:S03]  /*208e0*/  @!P3 IMAD.MOV.U32 R29, RZ, RZ, R175 ;  /* 0x000000ffff1db224 */ /* 0x000fc600078e00af */
[-C--:B------:R-:W-:Y:S02]  /*208f0*/  @!P0 LEA.HI.X R15, R98, R70.reuse, R99, 0x2, P4 ;  /* 0x00000046620f8211 */ /* 0x080fe400020f1463 */
[----:B------:R1:W-:Y:S01]  /*20900*/  @!P3 ST.E.64 desc[UR46][R12.64], R28 ;  /* 0x0000001c0c00b985 */ /* 0x0003e2000c101b2e */
[----:B------:R-:W-:Y:S02]  /*20910*/  ISETP.GE.AND P3, PT, R32, UR4, PT ;  /* 0x0000000420007c0c */ /* 0x000fe4000bf66270 */
[C---:B-1----:R-:W-:Y:S01]  /*20920*/  @!P1 LEA R12, P5, R33.reuse, R11, 0x2 ;  /* 0x0000000b210c9211 */ /* 0x042fe200078a10ff */
[----:B------:R-:W-:Y:S02]  /*20930*/  @!P0 IMAD.MOV.U32 R28, RZ, RZ, R174 ;  /* 0x000000ffff1c8224 */ /* 0x000fe400078e00ae */
[----:B------:R-:W-:Y:S01]  /*20940*/  @!P0 IMAD.MOV.U32 R29, RZ, RZ, R172 ;  /* 0x000000ffff1d8224 */ /* 0x000fe200078e00ac */
[----:B------:R-:W-:Y:S01]  /*20950*/  @!P1 LEA.HI.X R13, R33, R70, R94, 0x2, P5 ;  /* 0x00000046210d9211 */ /* 0x000fe200028f145e */
[----:B------:R-:W-:-:S02]  /*20960*/  VIADD R94, R196, 0x80 ;  /* 0x00000080c45e7836 */ /* 0x000fc40000000000 */
[----:B------:R-:W-:Y:S01]  /*20970*/  VIADD R33, R196, 0x88 ;  /* 0x00000088c4217836 */ /* 0x000fe20000000000 */
[----:B------:R1:W-:Y:S01]  /*20980*/  @!P0 ST.E.64 desc[UR46][R14.64], R28 ;  /* 0x0000001c0e008985 */ /* 0x0003e2000c101b2e */
[----:B------:R-:W-:Y:S02]  /*20990*/  ISETP.GE.AND P0, PT, R237, UR4, PT ;  /* 0x00000004ed007c0c */ /* 0x000fe4000bf06270 */
[----:B------:R-:W-:Y:S02]  /*209a0*/  SHF.R.S32.HI R94, RZ, 0x1f, R94 ;  /* 0x0000001fff5e7819 */ /* 0x000fe4000001145e */
[----:B------:R-:W-:Y:S01]  /*209b0*/  SHF.R.S32.HI R33, RZ, 0x1f, R33 ;  /* 0x0000001fff217819 */ /* 0x000fe20000011421 */
[----:B-1----:R-:W-:Y:S01]  /*209c0*/  @!P1 IMAD.MOV.U32 R28, RZ, RZ, R173 ;  /* 0x000000ffff1c9224 */ /* 0x002fe200078e00ad */
[----:B------:R-:W-:Y:S01]  /*209d0*/  @!P2 LEA R14, P4, R86, R11, 0x2 ;  /* 0x0000000b560ea211 */ /* 0x000fe200078810ff */
[----:B------:R-:W-:-:S03]  /*209e0*/  @!P1 IMAD.MOV.U32 R29, RZ, RZ, R171 ;  /* 0x000000ffff1d9224 */ /* 0x000fc600078e00ab */
[----:B------:R-:W-:Y:S02]  /*209f0*/  @!P2 LEA.HI.X R15, R86, R70, R94, 0x2, P4 ;  /* 0x00000046560fa211 */ /* 0x000fe400020f145e */
[----:B------:R1:W-:Y:S01]  /*20a00*/  @!P1 ST.E.64 desc[UR46][R12.64], R28 ;  /* 0x0000001c0c009985 */ /* 0x0003e2000c101b2e */
[----:B------:R-:W-:Y:S02]  /*20a10*/  ISETP.GE.AND P1, PT, R236, UR4, PT ;  /* 0x00000004ec007c0c */ /* 0x000fe4000bf26270 */
        /* <DEDUP_REMOVED lines=16> */
[----:B------:R-:W-:Y:S01]  /*20b20*/  SHF.R.S32.HI R33, RZ, 0x1f, R235 ;  /* 0x0000001fff217819 */ /* 0x000fe200000114eb */
[----:B-1----:R-:W-:Y:S01]  /*20b30*/  @!P0 IMAD.MOV.U32 R28, RZ, RZ, R166 ;  /* 0x000000ffff1c8224 */ /* 0x002fe200078e00a6 */
[----:B------:R-:W-:Y:S01]  /*20b40*/  @!P1 LEA R12, P3, R236, R11, 0x2 ;  /* 0x0000000bec0c9211 */ /* 0x000fe200078610ff */
[----:B------:R-:W-:-:S03]  /*20b50*/  @!P0 IMAD.MOV.U32 R29, RZ, RZ, R164 ;  /* 0x000000ffff1d8224 */ /* 0x000fc600078e00a4 */
[----:B------:R-:W-:Y:S02]  /*20b60*/  @!P1 LEA.HI.X R13, R236, R70, R32, 0x2, P3 ;  /* 0x00000046ec0d9211 */ /* 0x000fe400018f1420 */
[----:B------:R1:W-:Y:S01]  /*20b70*/  @!P0 ST.E.64 desc[UR46][R14.64], R28 ;  /* 0x0000001c0e008985 */ /* 0x0003e2000c101b2e */
[----:B------:R-:W-:Y:S02]  /*20b80*/  ISETP.GE.AND P0, PT, R233, UR4, PT ;  /* 0x00000004e9007c0c */ /* 0x000fe4000bf06270 */
        /* <DEDUP_REMOVED lines=18> */
[-C--:B------:R-:W-:Y:S02]  /*20cb0*/  @!P0 LEA.HI.X R15, R233, R70.reuse, R33, 0x2, P3 ;  /* 0x00000046e90f8211 */ /* 0x080fe400018f1421 */
[----:B------:R1:W-:Y:S01]  /*20cc0*/  @!P4 ST.E.64 desc[UR46][R12.64], R28 ;  /* 0x0000001c0c00c985 */ /* 0x0003e2000c101b2e */
[----:B------:R-:W-:Y:S02]  /*20cd0*/  ISETP.GE.AND P4, PT, R230, UR4, PT ;  /* 0x00000004e6007c0c */ /* 0x000fe4000bf86270 */
[----:B------:R-:W-:Y:S01]  /*20ce0*/  ISETP.GE.AND P3, PT, R229, UR4, PT ;  /* 0x00000004e5007c0c */ /* 0x000fe2000bf66270 */
[----:B-1----:R-:W-:Y:S01]  /*20cf0*/  @!P0 IMAD.MOV.U32 R28, RZ, RZ, R92 ;  /* 0x000000ffff1c8224 */ /* 0x002fe200078e005c */
[C---:B------:R-:W-:Y:S01]  /*20d00*/  @!P1 LEA R12, P5, R232.reuse, R11, 0x2 ;  /* 0x0000000be80c9211 */ /* 0x040fe200078a10ff */
[----:B------:R-:W-:Y:S01]  /*20d10*/  @!P0 IMAD.MOV.U32 R29, RZ, RZ, R88 ;  /* 0x000000ffff1d8224 */ /* 0x000fe200078e0058 */
[----:B------:R-:W-:Y:S02]  /*20d20*/  SHF.R.S32.HI R92, RZ, 0x1f, R226 ;  /* 0x0000001fff5c7819 */ /* 0x000fe400000114e2 */
[----:B------:R-:W-:-:S02]  /*20d30*/  @!P1 LEA.HI.X R13, R232, R70, R32, 0x2, P5 ;  /* 0x00000046e80d9211 */ /* 0x000fc400028f1420 */
[----:B------:R1:W-:Y:S01]  /*20d40*/  @!P0 ST.E.64 desc[UR46][R14.64], R28 ;  /* 0x0000001c0e008985 */ /* 0x0003e2000c101b2e */
[----:B------:R-:W-:Y:S02]  /*20d50*/  SHF.R.S32.HI R32, RZ, 0x1f, R231 ;  /* 0x0000001fff207819 */ /* 0x000fe400000114e7 */
[----:B------:R-:W-:Y:S01]  /*20d60*/  SHF.R.S32.HI R88, RZ, 0x1f, R225 ;  /* 0x0000001fff587819 */ /* 0x000fe200000114e1 */
[----:B-1----:R-:W-:Y:S01]  /*20d70*/  @!P1 IMAD.MOV.U32 R14, RZ, RZ, R112 ;  /* 0x000000ffff0e9224 */ /* 0x002fe200078e0070 */
[----:B------:R-:W-:Y:S01]  /*20d80*/  @!P2 LEA R28, P0, R231, R11, 0x2 ;  /* 0x0000000be71ca211 */ /* 0x000fe200078010ff */
[----:B------:R-:W-:-:S03]  /*20d90*/  @!P1 IMAD.MOV.U32 R15, RZ, RZ, R53 ;  /* 0x000000ffff0f9224 */ /* 0x000fc600078e0035 */
[-C--:B------:R-:W-:Y:S02]  /*20da0*/  @!P2 LEA.HI.X R29, R231, R70.reuse, R32, 0x2, P0 ;  /* 0x00000046e71da211 */ /* 0x080fe400000f1420 */
[----:B------:R1:W-:Y:S01]  /*20db0*/  @!P1 ST.E.64 desc[UR46][R12.64], R14 ;  /* 0x0000000e0c009985 */ /* 0x0003e2000c101b2e */
[----:B------:R-:W-:Y:S02]  /*20dc0*/  ISETP.GE.AND P0, PT, R228, UR4, PT ;  /* 0x00000004e4007c0c */ /* 0x000fe4000bf06270 */
[-C--:B------:R-:W-:Y:S02]  /*20dd0*/  @!P3 LEA R32, P5, R229, R11.reuse, 0x2 ;  /* 0x0000000be520b211 */ /* 0x080fe400078a10ff */
[C---:B-1----:R-:W-:Y:S01]  /*20de0*/  @!P4 LEA R12, P1, R230.reuse, R11, 0x2 ;  /* 0x0000000be60cc211 */ /* 0x042fe200078210ff */
[----:B------:R-:W-:Y:S02]  /*20df0*/  @!P2 IMAD.MOV.U32 R14, RZ, RZ, R3 ;  /* 0x000000ffff0ea224 */ /* 0x000fe400078e0003 */
[----:B------:R-:W-:Y:S01]  /*20e00*/  @!P2 IMAD.MOV.U32 R15, RZ, RZ, R4 ;  /* 0x000000ffff0fa224 */ /* 0x000fe200078e0004 */
[-C--:B------:R-:W-:Y:S01]  /*20e10*/  @!P4 LEA.HI.X R13, R230, R70.reuse, R86, 0x2, P1 ;  /* 0x00000046e60dc211 */ /* 0x080fe200008f1456 */
[----:B------:R-:W-:Y:S01]  /*20e20*/  @!P3 IMAD.MOV.U32 R4, RZ, RZ, R5 ;  /* 0x000000ffff04b224 */ /* 0x000fe200078e0005 */
[----:B------:R-:W-:Y:S01]  /*20e30*/  ISETP.GE.AND P1, PT, R227, UR4, PT ;  /* 0x00000004e3007c0c */ /* 0x000fe2000bf26270 */
[----:B------:R-:W-:Y:S01]  /*20e40*/  @!P3 IMAD.MOV.U32 R5, RZ, RZ, R6 ;  /* 0x000000ffff05b224 */ /* 0x000fe200078e0006 */
[----:B------:R-:W-:Y:S01]  /*20e50*/  SHF.R.S32.HI R86, RZ, 0x1f, R229 ;  /* 0x0000001fff567819 */ /* 0x000fe200000114e5 */
[----:B------:R1:W-:Y:S03]  /*20e60*/  @!P2 ST.E.64 desc[UR46][R28.64], R14 ;  /* 0x0000000e1c00a985 */ /* 0x0003e6000c101b2e */
[----:B------:R-:W-:-:S02]  /*20e70*/  @!P3 LEA.HI.X R33, R229, R70, R86, 0x2, P5 ;  /* 0x00000046e521b211 */ /* 0x000fc400028f1456 */
[----:B------:R-:W-:Y:S02]  /*20e80*/  ISETP.GE.AND P5, PT, R225, UR4, PT ;  /* 0x00000004e1007c0c */ /* 0x000fe4000bfa6270 */
[----:B------:R-:W-:-:S03]  /*20e90*/  SHF.R.S32.HI R86, RZ, 0x1f, R227 ;  /* 0x0000001fff567819 */ /* 0x000fc600000114e3 */
[----:B------:R-:W-:Y:S02]  /*20ea0*/  @!P1 IMAD.MOV.U32 R6, RZ, RZ, R7 ;  /* 0x000000ffff069224 */ /* 0x000fe400078e0007 */
[----:B------:R-:W-:Y:S02]  /*20eb0*/  @!P1 IMAD.MOV.U32 R7, RZ, RZ, R8 ;  /* 0x000000ffff079224 */ /* 0x000fe400078e0008 */
[----:B-1----:R-:W-:Y:S02]  /*20ec0*/  @!P4 IMAD.MOV.U32 R14, RZ, RZ, R57 ;  /* 0x000000ffff0ec224 */ /* 0x002fe400078e0039 */
[----:B------:R-:W-:-:S05]  /*20ed0*/  @!P4 IMAD.MOV.U32 R15, RZ, RZ, R61 ;  /* 0x000000ffff0fc224 */ /* 0x000fca00078e003d */
[----:B------:R1:W-:Y:S01]  /*20ee0*/  @!P4 ST.E.64 desc[UR46][R12.64], R14 ;  /* 0x0000000e0c00c985 */ /* 0x0003e2000c101b2e */
[----:B------:R-:W-:-:S03]  /*20ef0*/  ISETP.GE.AND P4, PT, R226, UR4, PT ;  /* 0x00000004e2007c0c */ /* 0x000fc6000bf86270 */
[----:B------:R2:W-:Y:S01]  /*20f00*/  @!P3 ST.E.64 desc[UR46][R32.64], R4 ;  /* 0x000000042000b985 */ /* 0x0005e2000c101b2e */
[----:B------:R-:W-:Y:S02]  /*20f10*/  ISETP.GE.AND P3, PT, R224, UR4, PT ;  /* 0x00000004e0007c0c */ /* 0x000fe4000bf66270 */
[----:B-1----:R-:W-:-:S07]  /*20f20*/  @!P0 LEA R12, P2, R228, R11, 0x2 ;  /* 0x0000000be40c8211 */ /* 0x002fce00078410ff */
[----:B------:R-:W-:Y:S02]  /*20f30*/  @!P4 IMAD.MOV.U32 R14, RZ, RZ, R69 ;  /* 0x000000ffff0ec224 */ /* 0x000fe400078e0045 */
[----:B------:R-:W-:Y:S01]  /*20f40*/  @!P4 IMAD.MOV.U32 R15, RZ, RZ, R73 ;  /* 0x000000ffff0fc224 */ /* 0x000fe200078e0049 */
[----:B------:R-:W-:Y:S01]  /*20f50*/  @!P0 LEA.HI.X R13, R228, R70, R94, 0x2, P2 ;  /* 0x00000046e40d8211 */ /* 0x000fe200010f145e */
[----:B------:R-:W-:Y:S01]  /*20f60*/  @!P3 IMAD.MOV.U32 R8, RZ, RZ, R77 ;  /* 0x000000ffff08b224 */ /* 0x000fe200078e004d */
[----:B--2---:R-:W-:-:S03]  /*20f70*/  @!P1 LEA R4, P2, R227, R11, 0x2 ;  /* 0x0000000be3049211 */ /* 0x004fc600078410ff */
[----:B------:R1:W-:Y:S01]  /*20f80*/  @!P0 ST.E.64 desc[UR46][R12.64], R64 ;  /* 0x000000400c008985 */ /* 0x0003e2000c101b2e */
[----:B------:R-:W-:Y:S02]  /*20f90*/  @!P1 LEA.HI.X R5, R227, R70, R86, 0x2, P2 ;  /* 0x00000046e3059211 */ /* 0x000fe400010f1456 */
[----:B------:R-:W-:-:S03]  /*20fa0*/  SHF.R.S32.HI R86, RZ, 0x1f, R224 ;  /* 0x0000001fff567819 */ /* 0x000fc600000114e0 */
[----:B------:R2:W-:Y:S01]  /*20fb0*/  @!P1 ST.E.64 desc[UR46][R4.64], R6 ;  /* 0x0000000604009985 */ /* 0x0005e2000c101b2e */
[----:B-1----:R-:W-:-:S04]  /*20fc0*/  @!P4 LEA R12, P0, R226, R11, 0x2 ;  /* 0x0000000be20cc211 */ /* 0x002fc800078010ff */
[-C--:B------:R-:W-:Y:S02]  /*20fd0*/  @!P4 LEA.HI.X R13, R226, R70.reuse, R92, 0x2, P0 ;  /* 0x00000046e20dc211 */ /* 0x080fe400000f145c */
[CC--:B--2---:R-:W-:Y:S02]  /*20fe0*/  @!P5 LEA R4, P1, R225.reuse, R11.reuse, 0x2 ;  /* 0x0000000be104d211 */ /* 0x0c4fe400078210ff */
[C---:B------:R-:W-:Y:S01]  /*20ff0*/  @!P3 LEA R6, P2, R224.reuse, R11, 0x2 ;  /* 0x0000000be006b211 */ /* 0x040fe200078410ff */
[----:B------:R-:W-:Y:S01]  /*21000*/  @!P5 IMAD.MOV.U32 R11, RZ, RZ, R10 ;  /* 0x000000ffff0bd224 */ /* 0x000fe200078e000a */
[-C--:B------:R-:W-:Y:S01]  /*21010*/  @!P5 LEA.HI.X R5, R225, R70.reuse, R88, 0x2, P1 ;  /* 0x00000046e105d211 */ /* 0x080fe200008f1458 */
[----:B------:R-:W-:Y:S01]  /*21020*/  @!P5 IMAD.MOV.U32 R10, RZ, RZ, R9 ;  /* 0x000000ffff0ad224 */ /* 0x000fe200078e0009 */
[----:B------:R-:W-:Y:S01]  /*21030*/  @!P3 LEA.HI.X R7, R224, R70, R86, 0x2, P2 ;  /* 0x00000046e007b211 */ /* 0x000fe200010f1456 */
[----:B------:R-:W-:Y:S01]  /*21040*/  @!P3 IMAD.MOV.U32 R9, RZ, RZ, R81 ;  /* 0x000000ffff09b224 */ /* 0x000fe200078e0051 */
[----:B------:R3:W-:Y:S04]  /*21050*/  @!P4 ST.E.64 desc[UR46][R12.64], R14 ;  /* 0x0000000e0c00c985 */ /* 0x0007e8000c101b2e */
[----:B------:R3:W-:Y:S04]  /*21060*/  @!P5 ST.E.64 desc[UR46][R4.64], R10 ;  /* 0x0000000a0400d985 */ /* 0x0007e8000c101b2e */
[----:B------:R3:W-:Y:S02]  /*21070*/  @!P3 ST.E.64 desc[UR46][R6.64], R8 ;  /* 0x000000080600b985 */ /* 0x0007e4000c101b2e */
.L_x_1639:
[----:B------:R-:W-:Y:S05]  /*21080*/  BSYNC B1 ;  /* 0x0000000000017941 */ /* 0x000fea0003800000 */
.L_x_1638:
[----:B------:R-:W-:-:S03]  /*21090*/  UMOV UR4, 0xffffffff ;  /* 0xffffffff00047882 */ /* 0x000fc60000000000 */
[----:B------:R-:W-:Y:S05]  /*210a0*/  BRA.DIV UR4, `(.L_x_1640) ;  /* 0x000000fa04747947 */ /* 0x000fea000b800000 */
[----:B0-----:R-:W0:Y:S04]  /*210b0*/  SHFL.IDX PT, R31, R31, 0x1, 0x1c1f ;  /* 0x003c1f001f1f7f89 */ /* 0x001e2800000e0000 */
[----:B------:R-:W4:Y:S02]  /*210c0*/  SHFL.IDX PT, R30, R30, 0x1, 0x1c1f ;  /* 0x003c1f001e1e7f89 */ /* 0x000f2400000e0000 */
.L_x_2012:
[----:B------:R-:W-:-:S13]  /*210d0*/  ISETP.GE.AND P0, PT, R2, R0, PT ;  /* 0x000000000200720c */ /* 0x000fda0003f06270 */
[----:B------:R-:W-:Y:S05]  /*210e0*/  @P0 BRA `(.L_x_1636) ;  /* 0x0000001c005c0947 */ /* 0x000fea0003800000 */
[----:B------:R-:W-:Y:S01]  /*210f0*/  ULDC UR4, c[0x0][0xac8] ;  /* 0x0002b20000047ab9 */ /* 0x000fe20000000800 */
[C---:B---3--:R-:W-:Y:S01]  /*21100*/  VIADD R9, R196.reuse, 0x8 ;  /* 0x00000008c4097836 */ /* 0x048fe20000000000 */
[C---:B------:R-:W-:Y:S01]  /*21110*/  ISETP.GE.AND P5, PT, R196.reuse, UR4, PT ;  /* 0x00000004c4007c0c */ /* 0x040fe2000bfa6270 */
[C---:B------:R-:W-:Y:S01]  /*21120*/  VIADD R7, R196.reuse, 0x10 ;  /* 0x00000010c4077836 */ /* 0x040fe20000000000 */
[----:B------:R-:W-:Y:S01]  /*21130*/  SHF.R.S32.HI R4, RZ, 0x1f, R196 ;  /* 0x0000001fff047819 */ /* 0x000fe200000114c4 */
[C---:B------:R-:W-:Y:S01]  /*21140*/  VIADD R6, R196.reuse, 0x18 ;  /* 0x00000018c4067836 */ /* 0x040fe20000000000 */
[----:B------:R-:W-:Y:S01]  /*21150*/  ISETP.GE.AND P0, PT, R9, UR4, PT ;  /* 0x0000000409007c0c */ /* 0x000fe2000bf06270 */
[C---:B--2---:R-:W-:Y:S01]  /*21160*/  VIADD R11, R196.reuse, 0x8 ;  /* 0x00000008c40b7836 */ /* 0x044fe20000000000 */
[----:B------:R-:W-:Y:S01]  /*21170*/  ISETP.GE.AND P3, PT, R7, UR4, PT ;  /* 0x0000000407007c0c */ /* 0x000fe2000bf66270 */
[----:B------:R-:W-:Y:S01]  /*21180*/  VIADD R10, R196, 0x10 ;  /* 0x00000010c40a7836 */ /* 0x000fe20000000000 */
[----:B------:R-:W-:Y:S01]  /*21190*/  ISETP.GE.AND P2, PT, R6, UR4, PT ;  /* 0x0000000406007c0c */ /* 0x000fe2000bf46270 */
[C---:B------:R-:W-:Y:S01]  /*211a0*/  VIADD R8, R196.reuse, 0x20 ;  /* 0x00000020c4087836 */ /* 0x040fe20000000000 */
[----:B------:R-:W-:Y:S01]  /*211b0*/  SHF.R.S32.HI R11, RZ, 0x1f, R11 ;  /* 0x0000001fff0b7819 */ /* 0x000fe2000001140b */
[C---:B------:R-:W-:Y:S01]  /*211c0*/  VIADD R12, R196.reuse, 0x20 ;  /* 0x00000020c40c7836 */ /* 0x040fe20000000000 */
[----:B------:R-:W-:Y:S01]  /*211d0*/  SHF.R.S32.HI R10, RZ, 0x1f, R10 ;  /* 0x0000001fff0a7819 */ /* 0x000fe2000001140a */
[C---:B------:R-:W-:Y:S01]  /*211e0*/  VIADD R13, R196.reuse, 0x28 ;  /* 0x00000028c40d7836 */ /* 0x040fe20000000000 */
[----:B----4-:R-:W-:-:S02]  /*211f0*/  @!P5 LEA R2, P1, R196, R30, 0x2 ;  /* 0x0000001ec402d211 */ /* 0x010fc400078210ff */
[----:B------:R-:W-:Y:S01]  /*21200*/  SHF.R.S32.HI R12, RZ, 0x1f, R12 ;  /* 0x0000001fff0c7819 */ /* 0x000fe2000001140c */
[----:B------:R-:W-:Y:S01]  /*21210*/  @!P0 IMAD.MOV.U32 R57, RZ, RZ, R56 ;  /* 0x000000ffff398224 */ /* 0x000fe200078e0038 */
[-C--:B0-----:R-:W-:Y:S01]  /*21220*/  @!P5 LEA.HI.X R3, R196, R31.reuse, R4, 0x2, P1 ;  /* 0x0000001fc403d211 */ /* 0x081fe200008f1404 */
[----:B------:R-:W-:Y:S01]  /*21230*/  @!P0 IMAD.MOV.U32 R56, RZ, RZ, R85 ;  /* 0x000000ffff388224 */ /* 0x000fe200078e0055 */
[C---:B------:R-:W-:Y:S02]  /*21240*/  @!P0 LEA R4, P4, R9.reuse, R30, 0x2 ;  /* 0x0000001e09048211 */ /* 0x040fe400078810ff */
[----:B------:R-:W-:Y:S01]  /*21250*/  ISETP.GE.AND P1, PT, R8, UR4, PT ;  /* 0x0000000408007c0c */ /* 0x000fe2000bf26270 */
[----:B------:R0:W-:Y:S01]  /*21260*/  @!P5 ST.E.64 desc[UR46][R2.64], R20 ;  /* 0x000000140200d985 */ /* 0x0001e2000c101b2e */
[----:B------:R-:W-:Y:S01]  /*21270*/  @!P0 LEA.HI.X R5, R9, R31, R11, 0x2, P4 ;  /* 0x0000001f09058211 */ /* 0x000fe200020f140b */
[C---:B------:R-:W-:Y:S01]  /*21280*/  VIADD R9, R196.reuse, 0x28 ;  /* 0x00000028c4097836 */ /* 0x040fe20000000000 */
[----:B------:R-:W-:Y:S01]  /*21290*/  SHF.R.S32.HI R13, RZ, 0x1f, R13 ;  /* 0x0000001fff0d7819 */ /* 0x000fe2000001140d */
[----:B------:R-:W-:Y:S01]  /*212a0*/  VIADD R11, R196, 0x38 ;  /* 0x00000038c40b7836 */ /* 0x000fe20000000000 */
[----:B------:R-:W-:Y:S01]  /*212b0*/  SHF.R.S32.HI R14, RZ, 0x1f, R227 ;  /* 0x0000001fff0e7819 */ /* 0x000fe200000114e3 */
[----:B------:R2:W-:Y:S01]  /*212c0*/  @!P0 ST.E.64 desc[UR46][R4.64], R56 ;  /* 0x0000003804008985 */ /* 0x0005e2000c101b2e */
[----:B------:R-:W-:-:S02]  /*212d0*/  ISETP.GE.AND P0, PT, R9, UR4, PT ;  /* 0x0000000409007c0c */ /* 0x000fc4000bf06270 */
[----:B0-----:R-:W-:-:S04]  /*212e0*/  @!P3 LEA R2, P5, R7, R30, 0x2 ;  /* 0x0000001e0702b211 */ /* 0x001fc800078a10ff */
[-C--:B------:R-:W-:Y:S01]  /*212f0*/  @!P3 LEA.HI.X R3, R7, R31.reuse, R10, 0x2, P5 ;  /* 0x0000001f0703b211 */ /* 0x080fe200028f140a */
[----:B------:R-:W-:Y:S01]  /*21300*/  VIADD R7, R196, 0x18 ;  /* 0x00000018c4077836 */ /* 0x000fe20000000000 */
[----:B--2---:R-:W-:Y:S01]  /*21310*/  @!P2 LEA R4, P4, R6, R30, 0x2 ;  /* 0x0000001e0604a211 */ /* 0x004fe200078810ff */
[----:B------:R-:W-:Y:S02]  /*21320*/  VIADD R10, R196, 0x30 ;  /* 0x00000030c40a7836 */ /* 0x000fe40000000000 */
[----:B------:R0:W-:Y:S01]  /*21330*/  @!P3 ST.E.64 desc[UR46][R2.64], R34 ;  /* 0x000000220200b985 */ /* 0x0001e2000c101b2e */
[----:B------:R-:W-:Y:S02]  /*21340*/  SHF.R.S32.HI R7, RZ, 0x1f, R7 ;  /* 0x0000001fff077819 */ /* 0x000fe40000011407 */
[----:B------:R-:W-:Y:S02]  /*21350*/  ISETP.GE.AND P3, PT, R10, UR4, PT ;  /* 0x000000040a007c0c */ /* 0x000fe4000bf66270 */
[----:B------:R-:W-:Y:S01]  /*21360*/  @!P2 LEA.HI.X R5, R6, R31, R7, 0x2, P4 ;  /* 0x0000001f0605a211 */ /* 0x000fe200020f1407 */
[----:B------:R-:W-:-:S02]  /*21370*/  @!P2 IMAD.MOV.U32 R6, RZ, RZ, R89 ;  /* 0x000000ffff06a224 */ /* 0x000fc400078e0059 */
[----:B------:R-:W-:-:S05]  /*21380*/  @!P2 IMAD.MOV.U32 R7, RZ, RZ, R93 ;  /* 0x000000ffff07a224 */ /* 0x000fca00078e005d */
[----:B------:R2:W-:Y:S01]  /*21390*/  @!P2 ST.E.64 desc[UR46][R4.64], R6 ;  /* 0x000000060400a985 */ /* 0x0005e2000c101b2e */
[C---:B0-----:R-:W-:Y:S02]  /*213a0*/  @!P1 LEA R2, P5, R8.reuse, R30, 0x2 ;  /* 0x0000001e08029211 */ /* 0x041fe400078a10ff */
[----:B------:R-:W-:Y:S02]  /*213b0*/  ISETP.GE.AND P2, PT, R11, UR4, PT ;  /* 0x000000040b007c0c */ /* 0x000fe4000bf46270 */
[----:B------:R-:W-:Y:S01]  /*213c0*/  @!P1 LEA.HI.X R3, R8, R31, R12, 0x2, P5 ;  /* 0x0000001f08039211 */ /* 0x000fe200028f140c */
[C---:B------:R-:W-:Y:S02]  /*213d0*/  VIADD R8, R196.reuse, 0x40 ;  /* 0x00000040c4087836 */ /* 0x040fe40000000000 */
[----:B------:R-:W-:Y:S02]  /*213e0*/  VIADD R12, R196, 0x30 ;  /* 0x00000030c40c7836 */ /* 0x000fe40000000000 */
[----:B------:R0:W-:Y:S01]  /*213f0*/  @!P1 ST.E.64 desc[UR46][R2.64], R36 ;  /* 0x0000002402009985 */ /* 0x0001e2000c101b2e */
[----:B------:R-:W-:-:S02]  /*21400*/  ISETP.GE.AND P1, PT, R8, UR4, PT ;  /* 0x0000000408007c0c */ /* 0x000fc4000bf26270 */
[----:B------:R-:W-:Y:S01]  /*21410*/  SHF.R.S32.HI R12, RZ, 0x1f, R12 ;  /* 0x0000001fff0c7819 */ /* 0x000fe2000001140c */
[----:B--2---:R-:W-:Y:S01]  /*21420*/  @!P0 IMAD.MOV.U32 R6, RZ, RZ, R40 ;  /* 0x000000ffff068224 */ /* 0x004fe200078e0028 */
[----:B------:R-:W-:Y:S01]  /*21430*/  @!P0 LEA R4, P4, R9, R30, 0x2 ;  /* 0x0000001e09048211 */ /* 0x000fe200078810ff */
[----:B------:R-:W-:Y:S01]  /*21440*/  @!P0 IMAD.MOV.U32 R7, RZ, RZ, R97 ;  /* 0x000000ffff078224 */ /* 0x000fe200078e0061 */
[-C--:B------:R-:W-:Y:S02]  /*21450*/  @!P2 LOP3.LUT R51, R51, R50.reuse, RZ, 0x3c, !PT ;  /* 0x000000323333a212 */ /* 0x080fe400078e3cff */
[----:B------:R-:W-:Y:S01]  /*21460*/  @!P0 LEA.HI.X R5, R9, R31, R13, 0x2, P4 ;  /* 0x0000001f09058211 */ /* 0x000fe200020f140d */
[C---:B------:R-:W-:Y:S01]  /*21470*/  VIADD R9, R196.reuse, 0x48 ;  /* 0x00000048c4097836 */ /* 0x040fe20000000000 */
[----:B------:R-:W-:Y:S01]  /*21480*/  @!P2 LOP3.LUT R50, R51, R50, RZ, 0x3c, !PT ;  /* 0x000000323332a212 */ /* 0x000fe200078e3cff */
[----:B------:R-:W-:Y:S01]  /*21490*/  VIADD R13, R196, 0x38 ;  /* 0x00000038c40d7836 */ /* 0x000fe20000000000 */
[----:B0-----:R-:W-:Y:S01]  /*214a0*/  @!P3 LEA R2, P5, R10, R30, 0x2 ;  /* 0x0000001e0a02b211 */ /* 0x001fe200078a10ff */
[----:B------:R0:W-:Y:S01]  /*214b0*/  @!P0 ST.E.64 desc[UR46][R4.64], R6 ;  /* 0x0000000604008985 */ /* 0x0001e2000c101b2e */
[----:B------:R-:W-:-:S02]  /*214c0*/  ISETP.GE.AND P0, PT, R9, UR4, PT ;  /* 0x0000000409007c0c */ /* 0x000fc4000bf06270 */
[----:B------:R-:W-:Y:S01]  /*214d0*/  @!P3 LEA.HI.X R3, R10, R31, R12, 0x2, P5 ;  /* 0x0000001f0a03b211 */ /* 0x000fe200028f140c */
[C---:B------:R-:W-:Y:S01]  /*214e0*/  VIADD R10, R196.reuse, 0x50 ;  /* 0x00000050c40a7836 */ /* 0x040fe20000000000 */
[----:B------:R-:W-:Y:S01]  /*214f0*/  SHF.R.S32.HI R13, RZ, 0x1f, R13 ;  /* 0x0000001fff0d7819 */ /* 0x000fe2000001140d */
[----:B------:R-:W-:Y:S01]  /*21500*/  VIADD R12, R196, 0x40 ;  /* 0x00000040c40c7836 */ /* 0x000fe20000000000 */
[----:B------:R-:W-:Y:S01]  /*21510*/  @!P2 LOP3.LUT R51, R51, R50, RZ, 0x3c, !PT ;  /* 0x000000323333a212 */ /* 0x000fe200078e3cff */
[----:B------:R2:W-:Y:S01]  /*21520*/  @!P3 ST.E.64 desc[UR46][R2.64], R38 ;  /* 0x000000260200b985 */ /* 0x0005e2000c101b2e */
[----:B------:R-:W-:Y:S02]  /*21530*/  ISETP.GE.AND P3, PT, R10, UR4, PT ;  /* 0x000000040a007c0c */ /* 0x000fe4000bf66270 */
[----:B------:R-:W-:Y:S02]  /*21540*/  SHF.R.S32.HI R12, RZ, 0x1f, R12 ;  /* 0x0000001fff0c7819 */ /* 0x000fe4000001140c */
[----:B0-----:R-:W-:-:S04]  /*21550*/  @!P2 LEA R4, P4, R11, R30, 0x2 ;  /* 0x0000001e0b04a211 */ /* 0x001fc800078810ff */
[-C--:B------:R-:W-:Y:S01]  /*21560*/  @!P2 LEA.HI.X R5, R11, R31.reuse, R13, 0x2, P4 ;  /* 0x0000001f0b05a211 */ /* 0x080fe200020f140d */
[C---:B------:R-:W-:Y:S01]  /*21570*/  VIADD R11, R196.reuse, 0x58 ;  /* 0x00000058c40b7836 */ /* 0x040fe20000000000 */
[-C--:B------:R-:W-:Y:S01]  /*21580*/  @!P0 LEA R6, P4, R9, R30.reuse, 0x2 ;  /* 0x0000001e09068211 */ /* 0x080fe200078810ff */
[----:B------:R-:W-:Y:S01]  /*21590*/  VIADD R13, R196, 0x48 ;  /* 0x00000048c40d7836 */ /* 0x000fe20000000000 */
[C---:B--2---:R-:W-:Y:S01]  /*215a0*/  @!P1 LEA R2, P5, R8.reuse, R30, 0x2 ;  /* 0x0000001e08029211 */ /* 0x044fe200078a10ff */
[----:B------:R0:W-:Y:S01]  /*215b0*/  @!P2 ST.E.64 desc[UR46][R4.64], R50 ;  /* 0x000000320400a985 */ /* 0x0001e2000c101b2e */
[----:B------:R-:W-:Y:S02]  /*215c0*/  ISETP.GE.AND P2, PT, R11, UR4, PT ;  /* 0x000000040b007c0c */ /* 0x000fe4000bf46270 */
[----:B------:R-:W-:Y:S01]  /*215d0*/  @!P1 LEA.HI.X R3, R8, R31, R12, 0x2, P5 ;  /* 0x0000001f08039211 */ /* 0x000fe200028f140c */
[C---:B------:R-:W-:Y:S01]  /*215e0*/  VIADD R8, R196.reuse, 0x60 ;  /* 0x00000060c4087836 */ /* 0x040fe20000000000 */
[----:B------:R-:W-:Y:S01]  /*215f0*/  SHF.R.S32.HI R13, RZ, 0x1f, R13 ;  /* 0x0000001fff0d7819 */ /* 0x000fe2000001140d */
[----:B------:R-:W-:-:S03]  /*21600*/  VIADD R12, R196, 0x50 ;  /* 0x00000050c40c7836 */ /* 0x000fc60000000000 */
[----:B------:R-:W-:Y:S01]  /*21610*/  @!P0 LEA.HI.X R7, R9, R31, R13, 0x2, P4 ;  /* 0x0000001f09078211 */ /* 0x000fe200020f140d */
[C---:B------:R-:W-:Y:S01]  /*21620*/  VIADD R9, R196.reuse, 0x68 ;  /* 0x00000068c4097836 */ /* 0x040fe20000000000 */
[----:B------:R-:W-:Y:S01]  /*21630*/  SHF.R.S32.HI R12, RZ, 0x1f, R12 ;  /* 0x0000001fff0c7819 */ /* 0x000fe2000001140c */
[----:B------:R-:W-:Y:S02]  /*21640*/  VIADD R13, R196, 0x58 ;  /* 0x00000058c40d7836 */ /* 0x000fe40000000000 */
[----:B0-----:R-:W-:Y:S02]  /*21650*/  @!P1 IMAD.MOV.U32 R4, RZ, RZ, R41 ;  /* 0x000000ffff049224 */ /* 0x001fe400078e0029 */
[----:B------:R-:W-:Y:S01]  /*21660*/  @!P1 IMAD.MOV.U32 R5, RZ, RZ, R42 ;  /* 0x000000ffff059224 */ /* 0x000fe200078e002a */
[----:B------:R-:W-:-:S04]  /*21670*/  SHF.R.S32.HI R13, RZ, 0x1f, R13 ;  /* 0x0000001fff0d7819 */ /* 0x000fc8000001140d */
[----:B------:R0:W-:Y:S01]  /*21680*/  @!P1 ST.E.64 desc[UR46][R2.64], R4 ;  /* 0x0000000402009985 */ /* 0x0001e2000c101b2e */
[----:B------:R-:W-:Y:S01]  /*21690*/  ISETP.GE.AND P1, PT, R8, UR4, PT ;  /* 0x0000000408007c0c */ /* 0x000fe2000bf26270 */
[----:B0-----:R-:W-:Y:S01]  /*216a0*/  @!P0 IMAD.MOV.U32 R4, RZ, RZ, R54 ;  /* 0x000000ffff048224 */ /* 0x001fe200078e0036 */
        /* <DEDUP_REMOVED lines=8> */
[----:B0-----:R-:W-:Y:S01]  /*21730*/  @!P3 IMAD.MOV.U32 R4, RZ, RZ, R43 ;  /* 0x000000ffff04b224 */ /* 0x001fe200078e002b */
[----:B------:R-:W-:Y:S01]  /*21740*/  @!P2 LEA R6, P4, R11, R30, 0x2 ;  /* 0x0000001e0b06a211 */ /* 0x000fe200078810ff */
[----:B------:R-:W-:-:S04]  /*21750*/  @!P3 IMAD.MOV.U32 R5, RZ, RZ, R44 ;  /* 0x000000ffff05b224 */ /* 0x000fc800078e002c */
[-C--:B------:R-:W-:Y:S02]  /*21760*/  @!P0 LOP3.LUT R75, R75, R74.reuse, RZ, 0x3c, !PT ;  /* 0x0000004a4b4b8212 */ /* 0x080fe400078e3cff */
[----:B------:R-:W-:Y:S01]  /*21770*/  @!P2 LEA.HI.X R7, R11, R31, R13, 0x2, P4 ;  /* 0x0000001f0b07a211 */ /* 0x000fe200020f140d */
[----:B------:R-:W-:Y:S01]  /*21780*/  VIADD R11, R196, 0x78 ;  /* 0x00000078c40b7836 */ /* 0x000fe20000000000 */
[----:B------:R0:W-:Y:S01]  /*21790*/  @!P3 ST.E.64 desc[UR46][R2.64], R4 ;  /* 0x000000040200b985 */ /* 0x0001e2000c101b2e */
[----:B------:R-:W-:Y:S01]  /*217a0*/  ISETP.GE.AND P3, PT, R10, UR4, PT ;  /* 0x000000040a007c0c */ /* 0x000fe2000bf66270 */
[----:B------:R-:W-:Y:S01]  /*217b0*/  VIADD R13, R196, 0x68 ;  /* 0x00000068c40d7836 */ /* 0x000fe20000000000 */
[----:B------:R-:W-:-:S04]  /*217c0*/  @!P0 LOP3.LUT R74, R75, R74, RZ, 0x3c, !PT ;  /* 0x0000004a4b4a8212 */ /* 0x000fc800078e3cff */
[----:B------:R-:W-:Y:S02]  /*217d0*/  SHF.R.S32.HI R13, RZ, 0x1f, R13 ;  /* 0x0000001fff0d7819 */ /* 0x000fe4000001140d */
[----:B------:R-:W-:Y:S01]  /*217e0*/  @!P0 LOP3.LUT R75, R75, R74, RZ, 0x3c, !PT ;  /* 0x0000004a4b4b8212 */ /* 0x000fe200078e3cff */
[----:B0-----:R-:W-:Y:S01]  /*217f0*/  @!P2 IMAD.MOV.U32 R4, RZ, RZ, R62 ;  /* 0x000000ffff04a224 */ /* 0x001fe200078e003e */
[----:B------:R-:W-:Y:S01]  /*21800*/  @!P1 LEA R2, P5, R8, R30, 0x2 ;  /* 0x0000001e08029211 */ /* 0x000fe200078a10ff */
[----:B------:R-:W-:-:S03]  /*21810*/  @!P2 IMAD.MOV.U32 R5, RZ, RZ, R66 ;  /* 0x000000ffff05a224 */ /* 0x000fc600078e0042 */
[----:B------:R-:W-:Y:S01]  /*21820*/  @!P1 LEA.HI.X R3, R8, R31, R12, 0x2, P5 ;  /* 0x0000001f08039211 */ /* 0x000fe200028f140c */
[C---:B------:R-:W-:Y:S01]  /*21830*/  VIADD R8, R196.reuse, 0x80 ;  /* 0x00000080c4087836 */ /* 0x040fe20000000000 */
[----:B------:R0:W-:Y:S01]  /*21840*/  @!P2 ST.E.64 desc[UR46][R6.64], R4 ;  /* 0x000000040600a985 */ /* 0x0001e2000c101b2e */
[----:B------:R-:W-:Y:S01]  /*21850*/  VIADD R12, R196, 0x70 ;  /* 0x00000070c40c7836 */ /* 0x000fe20000000000 */
[----:B------:R-:W-:-:S04]  /*21860*/  ISETP.GE.AND P2, PT, R11, UR4, PT ;  /* 0x000000040b007c0c */ /* 0x000fc8000bf46270 */
[----:B------:R-:W-:Y:S01]  /*21870*/  SHF.R.S32.HI R12, RZ, 0x1f, R12 ;  /* 0x0000001fff0c7819 */ /* 0x000fe2000001140c */
[----:B0-----:R-:W-:Y:S01]  /*21880*/  @!P1 IMAD.MOV.U32 R4, RZ, RZ, R45 ;  /* 0x000000ffff049224 */ /* 0x001fe200078e002d */
[----:B------:R-:W-:Y:S01]  /*21890*/  @!P0 LEA R6, P4, R9, R30, 0x2 ;  /* 0x0000001e09068211 */ /* 0x000fe200078810ff */
[----:B------:R-:W-:-:S03]  /*218a0*/  @!P1 IMAD.MOV.U32 R5, RZ, RZ, R46 ;  /* 0x000000ffff059224 */ /* 0x000fc600078e002e */
[----:B------:R-:W-:Y:S01]  /*218b0*/  @!P0 LEA.HI.X R7, R9, R31, R13, 0x2, P4 ;  /* 0x0000001f09078211 */ /* 0x000fe200020f140d */
[----:B------:R-:W-:Y:S01]  /*218c0*/  VIADD R9, R196, 0x88 ;  /* 0x00000088c4097836 */ /* 0x000fe20000000000 */
[----:B------:R0:W-:Y:S01]  /*218d0*/  @!P1 ST.E.64 desc[UR46][R2.64], R4 ;  /* 0x0000000402009985 */ /* 0x0001e2000c101b2e */
[----:B------:R-:W-:Y:S02]  /*218e0*/  ISETP.GE.AND P1, PT, R8, UR4, PT ;  /* 0x0000000408007c0c */ /* 0x000fe4000bf26270 */
[----:B------:R-:W-:Y:S01]  /*218f0*/  SHF.R.S32.HI R13, RZ, 0x1f, R229 ;  /* 0x0000001fff0d7819 */ /* 0x000fe200000114e5 */
[----:B------:R2:W-:Y:S01]  /*21900*/  @!P0 ST.E.64 desc[UR46][R6.64], R74 ;  /* 0x0000004a06008985 */ /* 0x0005e2000c101b2e */
[----:B------:R-:W-:Y:S02]  /*21910*/  ISETP.GE.AND P0, PT, R9, UR4, PT ;  /* 0x0000000409007c0c */ /* 0x000fe4000bf06270 */
[----:B0-----:R-:W-:Y:S01]  /*21920*/  @!P3 LEA R2, P5, R10, R30, 0x2 ;  /* 0x0000001e0a02b211 */ /* 0x001fe200078a10ff */
[----:B------:R-:W-:-:S02]  /*21930*/  @!P3 IMAD.MOV.U32 R4, RZ, RZ, R47 ;  /* 0x000000ffff04b224 */ /* 0x000fc400078e002f */
[----:B------:R-:W-:Y:S01]  /*21940*/  @!P3 IMAD.MOV.U32 R5, RZ, RZ, R48 ;  /* 0x000000ffff05b224 */ /* 0x000fe200078e0030 */
[----:B------:R-:W-:Y:S01]  /*21950*/  @!P3 LEA.HI.X R3, R10, R31, R12, 0x2, P5 ;  /* 0x0000001f0a03b211 */ /* 0x000fe200028f140c */
[C---:B------:R-:W-:Y:S01]  /*21960*/  VIADD R12, R196.reuse, 0x78 ;  /* 0x00000078c40c7836 */ /* 0x040fe20000000000 */
[----:B--2---:R-:W-:Y:S01]  /*21970*/  @!P2 LEA R6, P4, R11, R30, 0x2 ;  /* 0x0000001e0b06a211 */ /* 0x004fe200078810ff */
[----:B------:R-:W-:Y:S02]  /*21980*/  VIADD R10, R196, 0x80 ;  /* 0x00000080c40a7836 */ /* 0x000fe40000000000 */
[----:B------:R0:W-:Y:S01]  /*21990*/  @!P3 ST.E.64 desc[UR46][R2.64], R4 ;  /* 0x000000040200b985 */ /* 0x0001e2000c101b2e */
[----:B------:R-:W-:Y:S01]  /*219a0*/  SHF.R.S32.HI R12, RZ, 0x1f, R12 ;  /* 0x0000001fff0c7819 */ /* 0x000fe2000001140c */
[----:B------:R-:W-:Y:S01]  /*219b0*/  @!P1 IMAD.MOV.U32 R53, RZ, RZ, R52 ;  /* 0x000000ffff359224 */ /* 0x000fe200078e0034 */
[----:B------:R-:W-:Y:S01]  /*219c0*/  SHF.R.S32.HI R10, RZ, 0x1f, R10 ;  /* 0x0000001fff0a7819 */ /* 0x000fe2000001140a */
[----:B------:R-:W-:Y:S01]  /*219d0*/  @!P1 IMAD.MOV.U32 R52, RZ, RZ, R49 ;  /* 0x000000ffff349224 */ /* 0x000fe200078e0031 */
[----:B------:R-:W-:-:S02]  /*219e0*/  ISETP.GE.AND P3, PT, R237, UR4, PT ;  /* 0x00000004ed007c0c */ /* 0x000fc4000bf66270 */
[-C--:B------:R-:W-:Y:S02]  /*219f0*/  @!P2 LEA.HI.X R7, R11, R31.reuse, R12, 0x2, P4 ;  /* 0x0000001f0b07a211 */ /* 0x080fe400020f140c */
[----:B------:R-:W-:Y:S02]  /*21a00*/  SHF.R.S32.HI R12, RZ, 0x1f, R228 ;  /* 0x0000001fff0c7819 */ /* 0x000fe400000114e4 */
[C---:B0-----:R-:W-:Y:S01]  /*21a10*/  @!P1 LEA R2, P5, R8.reuse, R30, 0x2 ;  /* 0x0000001e08029211 */ /* 0x041fe200078a10ff */
[----:B------:R-:W-:Y:S02]  /*21a20*/  @!P2 IMAD.MOV.U32 R4, RZ, RZ, R113 ;  /* 0x000000ffff04a224 */ /* 0x000fe400078e0071 */
[----:B------:R-:W-:Y:S01]  /*21a30*/  @!P2 IMAD.MOV.U32 R5, RZ, RZ, R79 ;  /* 0x000000ffff05a224 */ /* 0x000fe200078e004f */
[----:B------:R-:W-:Y:S01]  /*21a40*/  @!P1 LEA.HI.X R3, R8, R31, R10, 0x2, P5 ;  /* 0x0000001f08039211 */ /* 0x000fe200028f140a */
[----:B------:R-:W-:Y:S01]  /*21a50*/  VIADD R10, R196, 0x88 ;  /* 0x00000088c40a7836 */ /* 0x000fe20000000000 */
[----:B------:R-:W-:-:S02]  /*21a60*/  SHF.R.S32.HI R8, RZ, 0x1f, R237 ;  /* 0x0000001fff087819 */ /* 0x000fc400000114ed */
[----:B------:R0:W-:Y:S01]  /*21a70*/  @!P2 ST.E.64 desc[UR46][R6.64], R4 ;  /* 0x000000040600a985 */ /* 0x0001e2000c101b2e */
[----:B------:R-:W-:Y:S02]  /*21a80*/  ISETP.GE.AND P2, PT, R236, UR4, PT ;  /* 0x00000004ec007c0c */ /* 0x000fe4000bf46270 */
[----:B------:R-:W-:Y:S01]  /*21a90*/  SHF.R.S32.HI R10, RZ, 0x1f, R10 ;  /* 0x0000001fff0a7819 */ /* 0x000fe2000001140a */
[----:B------:R2:W-:Y:S01]  /*21aa0*/  @!P1 ST.E.64 desc[UR46][R2.64], R52 ;  /* 0x0000003402009985 */ /* 0x0005e2000c101b2e */
[----:B------:R-:W-:Y:S02]  /*21ab0*/  ISETP.GE.AND P1, PT, R235, UR4, PT ;  /* 0x00000004eb007c0c */ /* 0x000fe4000bf26270 */
[C---:B0-----:R-:W-:Y:S01]  /*21ac0*/  @!P0 LEA R4, P4, R9.reuse, R30, 0x2 ;  /* 0x0000001e09048211 */ /* 0x041fe200078810ff */
[----:B------:R-:W-:Y:S02]  /*21ad0*/  @!P0 IMAD.MOV.U32 R6, RZ, RZ, R121 ;  /* 0x000000ffff068224 */ /* 0x000fe400078e0079 */
[----:B------:R-:W-:Y:S01]  /*21ae0*/  @!P0 IMAD.MOV.U32 R7, RZ, RZ, R82 ;  /* 0x000000ffff078224 */ /* 0x000fe200078e0052 */
[----:B------:R-:W-:-:S07]  /*21af0*/  @!P0 LEA.HI.X R5, R9, R31, R10, 0x2, P4 ;  /* 0x0000001f09058211 */ /* 0x000fce00020f140a */
[----:B------:R-:W-:Y:S01]  /*21b00*/  @!P1 IMAD.MOV.U32 R61, RZ, RZ, R63 ;  /* 0x000000ffff3d9224 */ /* 0x000fe200078e003f */
[CC--:B--2---:R-:W-:Y:S02]  /*21b10*/  @!P3 LEA R2, P5, R237.reuse, R30.reuse, 0x2 ;  /* 0x0000001eed02b211 */ /* 0x0c4fe400078a10ff */
[----:B------:R-:W-:Y:S01]  /*21b20*/  SHF.R.S32.HI R9, RZ, 0x1f, R236 ;  /* 0x0000001fff097819 */ /* 0x000fe200000114ec */
[----:B------:R0:W-:Y:S01]  /*21b30*/  @!P0 ST.E.64 desc[UR46][R4.64], R6 ;  /* 0x0000000604008985 */ /* 0x0001e2000c101b2e */
[----:B------:R-:W-:Y:S02]  /*21b40*/  @!P3 LEA.HI.X R3, R237, R31, R8, 0x2, P5 ;  /* 0x0000001fed03b211 */ /* 0x000fe400028f1408 */
[----:B------:R-:W-:Y:S02]  /*21b50*/  ISETP.GE.AND P0, PT, R234, UR4, PT ;  /* 0x00000004ea007c0c */ /* 0x000fe4000bf06270 */
[----:B------:R-:W-:Y:S02]  /*21b60*/  SHF.R.S32.HI R8, RZ, 0x1f, R235 ;  /* 0x0000001fff087819 */ /* 0x000fe400000114eb */
[----:B------:R-:W-:Y:S01]  /*21b70*/  SHF.R.S32.HI R10, RZ, 0x1f, R231 ;  /* 0x0000001fff0a7819 */ /* 0x000fe200000114e7 */
[----:B0-----:R-:W-:Y:S01]  /*21b80*/  @!P3 IMAD.MOV.U32 R4, RZ, RZ, R55 ;  /* 0x000000ffff04b224 */ /* 0x001fe200078e0037 */
[----:B------:R-:W-:Y:S01]  /*21b90*/  @!P2 LEA R6, P4, R236, R30, 0x2 ;  /* 0x0000001eec06a211 */ /* 0x000fe200078810ff */
[----:B------:R-:W-:-:S06]  /*21ba0*/  @!P3 IMAD.MOV.U32 R5, RZ, RZ, R59 ;  /* 0x000000ffff05b224 */ /* 0x000fcc00078e003b */
[----:B------:R-:W-:Y:S01]  /*21bb0*/  @!P0 IMAD.MOV.U32 R107, RZ, RZ, R90 ;  /* 0x000000ffff6b8224 */ /* 0x000fe200078e005a */
[----:B------:R-:W-:Y:S01]  /*21bc0*/  @!P2 LEA.HI.X R7, R236, R31, R9, 0x2, P4 ;  /* 0x0000001fec07a211 */ /* 0x000fe200020f1409 */
[----:B------:R0:W-:Y:S01]  /*21bd0*/  @!P3 ST.E.64 desc[UR46][R2.64], R4 ;  /* 0x000000040200b985 */ /* 0x0001e2000c101b2e */
[----:B------:R-:W-:Y:S02]  /*21be0*/  ISETP.GE.AND P3, PT, R233, UR4, PT ;  /* 0x00000004e9007c0c */ /* 0x000fe4000bf66270 */
[----:B------:R-:W-:Y:S01]  /*21bf0*/  SHF.R.S32.HI R9, RZ, 0x1f, R234 ;  /* 0x0000001fff097819 */ /* 0x000fe200000114ea */
[----:B0-----:R-:W-:Y:S01]  /*21c00*/  @!P2 IMAD.MOV.U32 R4, RZ, RZ, R83 ;  /* 0x000000ffff04a224 */ /* 0x001fe200078e0053 */
[----:B------:R-:W-:Y:S01]  /*21c10*/  @!P1 LEA R2, P5, R235, R30, 0x2 ;  /* 0x0000001eeb029211 */ /* 0x000fe200078a10ff */
[----:B------:R-:W-:-:S08]  /*21c20*/  @!P2 IMAD.MOV.U32 R5, RZ, RZ, R87 ;  /* 0x000000ffff05a224 */ /* 0x000fd000078e0057 */
[----:B------:R-:W-:Y:S01]  /*21c30*/  @!P3 IMAD.MOV.U32 R69, RZ, RZ, R68 ;  /* 0x000000ffff45b224 */ /* 0x000fe200078e0044 */
[----:B------:R-:W-:Y:S01]  /*21c40*/  @!P1 LEA.HI.X R3, R235, R31, R8, 0x2, P5 ;  /* 0x0000001feb039211 */ /* 0x000fe200028f1408 */
[----:B------:R-:W-:Y:S01]  /*21c50*/  @!P3 IMAD.MOV.U32 R68, RZ, RZ, R67 ;  /* 0x000000ffff44b224 */ /* 0x000fe200078e0043 */
[----:B------:R0:W-:Y:S01]  /*21c60*/  @!P2 ST.E.64 desc[UR46][R6.64], R4 ;  /* 0x000000040600a985 */ /* 0x0001e2000c101b2e */
[----:B------:R-:W-:Y:S02]  /*21c70*/  ISETP.GE.AND P2, PT, R232, UR4, PT ;  /* 0x00000004e8007c0c */ /* 0x000fe4000bf46270 */
[----:B------:R-:W-:Y:S01]  /*21c80*/  SHF.R.S32.HI R8, RZ, 0x1f, R233 ;  /* 0x0000001fff087819 */ /* 0x000fe200000114e9 */
[----:B------:R2:W-:Y:S01]  /*21c90*/  @!P1 ST.E.64 desc[UR46][R2.64], R60 ;  /* 0x0000003c02009985 */ /* 0x0005e2000c101b2e */
[----:B------:R-:W-:Y:S02]  /*21ca0*/  ISETP.GE.AND P1, PT, R231, UR4, PT ;  /* 0x00000004e7007c0c */ /* 0x000fe4000bf26270 */
[----:B0-----:R-:W-:-:S07]  /*21cb0*/  @!P0 LEA R4, P4, R234, R30, 0x2 ;  /* 0x0000001eea048211 */ /* 0x001fce00078810ff */
[----:B------:R-:W-:Y:S02]  /*21cc0*/  @!P2 IMAD.MOV.U32 R6, RZ, RZ, R111 ;  /* 0x000000ffff06a224 */ /* 0x000fe400078e006f */
[----:B------:R-:W-:Y:S01]  /*21cd0*/  @!P2 IMAD.MOV.U32 R7, RZ, RZ, R91 ;  /* 0x000000ffff07a224 */ /* 0x000fe200078e005b */
[-C--:B------:R-:W-:Y:S01]  /*21ce0*/  @!P0 LEA.HI.X R5, R234, R31.reuse, R9, 0x2, P4 ;  /* 0x0000001fea058211 */ /* 0x080fe200020f1409 */
[----:B------:R-:W-:Y:S01]  /*21cf0*/  @!P1 IMAD.MOV.U32 R73, RZ, RZ, R72 ;  /* 0x000000ffff499224 */ /* 0x000fe200078e0048 */
[C---:B--2---:R-:W-:Y:S01]  /*21d00*/  @!P3 LEA R2, P5, R233.reuse, R30, 0x2 ;  /* 0x0000001ee902b211 */ /* 0x044fe200078a10ff */
[----:B------:R-:W-:Y:S01]  /*21d10*/  @!P1 IMAD.MOV.U32 R72, RZ, RZ, R71 ;  /* 0x000000ffff489224 */ /* 0x000fe200078e0047 */
[----:B------:R-:W-:Y:S01]  /*21d20*/  ISETP.GE.AND P4, PT, R230, UR4, PT ;  /* 0x00000004e6007c0c */ /* 0x000fe2000bf86270 */
[----:B------:R0:W-:Y:S01]  /*21d30*/  @!P0 ST.E.64 desc[UR46][R4.64], R106 ;  /* 0x0000006a04008985 */ /* 0x0001e2000c101b2e */
[----:B------:R-:W-:Y:S02]  /*21d40*/  @!P3 LEA.HI.X R3, R233, R31, R8, 0x2, P5 ;  /* 0x0000001fe903b211 */ /* 0x000fe400028f1408 */
[----:B------:R-:W-:-:S03]  /*21d50*/  SHF.R.S32.HI R8, RZ, 0x1f, R232 ;  /* 0x0000001fff087819 */ /* 0x000fc600000114e8 */
[----:B------:R2:W-:Y:S06]  /*21d60*/  @!P3 ST.E.64 desc[UR46][R2.64], R68 ;  /* 0x000000440200b985 */ /* 0x0005ec000c101b2e */
[----:B------:R-:W-:Y:S01]  /*21d70*/  @!P4 IMAD.MOV.U32 R94, RZ, RZ, R115 ;  /* 0x000000ffff5ec224 */ /* 0x000fe200078e0073 */
[----:B0-----:R-:W-:-:S04]  /*21d80*/  @!P2 LEA R4, P0, R232, R30, 0x2 ;  /* 0x0000001ee804a211 */ /* 0x001fc800078010ff */
[-C--:B------:R-:W-:Y:S02]  /*21d90*/  @!P2 LEA.HI.X R5, R232, R31.reuse, R8, 0x2, P0 ;  /* 0x0000001fe805a211 */ /* 0x080fe400000f1408 */
[-C--:B--2---:R-:W-:Y:S02]  /*21da0*/  @!P1 LEA R2, P5, R231, R30.reuse, 0x2 ;  /* 0x0000001ee7029211 */ /* 0x084fe400078a10ff */
[----:B------:R-:W-:Y:S01]  /*21db0*/  ISETP.GE.AND P0, PT, R229, UR4, PT ;  /* 0x00000004e5007c0c */ /* 0x000fe2000bf06270 */
[----:B------:R0:W-:Y:S01]  /*21dc0*/  @!P2 ST.E.64 desc[UR46][R4.64], R6 ;  /* 0x000000060400a985 */ /* 0x0001e2000c101b2e */
[----:B------:R-:W-:Y:S02]  /*21dd0*/  @!P1 LEA.HI.X R3, R231, R31, R10, 0x2, P5 ;  /* 0x0000001fe7039211 */ /* 0x000fe400028f140a */
[----:B------:R-:W-:Y:S02]  /*21de0*/  @!P4 LEA R8, P3, R230, R30, 0x2 ;  /* 0x0000001ee608c211 */ /* 0x000fe400078610ff */
[----:B------:R-:W-:Y:S01]  /*21df0*/  SHF.R.S32.HI R10, RZ, 0x1f, R230 ;  /* 0x0000001fff0a7819 */ /* 0x000fe200000114e6 */
[----:B------:R2:W-:Y:S01]  /*21e00*/  @!P1 ST.E.64 desc[UR46][R2.64], R72 ;  /* 0x0000004802009985 */ /* 0x0005e2000c101b2e */
[----:B------:R-:W-:-:S02]  /*21e10*/  ISETP.GE.AND P2, PT, R228, UR4, PT ;  /* 0x00000004e4007c0c */ /* 0x000fc4000bf46270 */
[-C--:B------:R-:W-:Y:S02]  /*21e20*/  @!P4 LEA.HI.X R9, R230, R31.reuse, R10, 0x2, P3 ;  /* 0x0000001fe609c211 */ /* 0x080fe400018f140a */
[----:B------:R-:W-:Y:S01]  /*21e30*/  ISETP.GE.AND P3, PT, R227, UR4, PT ;  /* 0x00000004e3007c0c */ /* 0x000fe2000bf66270 */
[----:B------:R-:W-:Y:S01]  /*21e40*/  @!P0 IMAD.MOV.U32 R77, RZ, RZ, R78 ;  /* 0x000000ffff4d8224 */ /* 0x000fe200078e004e */
[-C--:B------:R-:W-:Y:S01]  /*21e50*/  @!P0 LEA R10, P1, R229, R30.reuse, 0x2 ;  /* 0x0000001ee50a8211 */ /* 0x080fe200078210ff */
[----:B------:R3:W-:Y:S01]  /*21e60*/  @!P4 ST.E.64 desc[UR46][R8.64], R94 ;  /* 0x0000005e0800c985 */ /* 0x0007e2000c101b2e */
[----:B------:R-:W-:Y:S02]  /*21e70*/  ISETP.GE.AND P5, PT, R226, UR4, PT ;  /* 0x00000004e2007c0c */ /* 0x000fe4000bfa6270 */
[----:B------:R-:W-:Y:S02]  /*21e80*/  ISETP.GE.AND P4, PT, R225, UR4, PT ;  /* 0x00000004e1007c0c */ /* 0x000fe4000bf86270 */
[----:B------:R-:W-:Y:S01]  /*21e90*/  @!P0 LEA.HI.X R11, R229, R31, R13, 0x2, P1 ;  /* 0x0000001fe50b8211 */ /* 0x000fe200008f140d */
[----:B------:R-:W-:Y:S01]  /*21ea0*/  @!P2 IMAD.MOV.U32 R123, RZ, RZ, R134 ;  /* 0x000000ffff7ba224 */ /* 0x000fe200078e0086 */
[----:B0-----:R-:W-:-:S02]  /*21eb0*/  @!P2 LEA R4, P1, R228, R30, 0x2 ;  /* 0x0000001ee404a211 */ /* 0x001fc400078210ff */
[----:B------:R-:W-:Y:S01]  /*21ec0*/  SHF.R.S32.HI R13, RZ, 0x1f, R226 ;  /* 0x0000001fff0d7819 */ /* 0x000fe200000114e2 */
[----:B------:R0:W-:Y:S01]  /*21ed0*/  @!P0 ST.E.64 desc[UR46][R10.64], R76 ;  /* 0x0000004c0a008985 */ /* 0x0001e2000c101b2e */
[----:B------:R-:W-:Y:S01]  /*21ee0*/  @!P2 LEA.HI.X R5, R228, R31, R12, 0x2, P1 ;  /* 0x0000001fe405a211 */ /* 0x000fe200008f140c */
[----:B------:R-:W-:Y:S01]  /*21ef0*/  @!P3 IMAD.MOV.U32 R81, RZ, RZ, R84 ;  /* 0x000000ffff51b224 */ /* 0x000fe200078e0054 */
[-C--:B--2---:R-:W-:Y:S01]  /*21f00*/  @!P3 LEA R2, P0, R227, R30.reuse, 0x2 ;  /* 0x0000001ee302b211 */ /* 0x084fe200078010ff */
[----:B------:R-:W-:Y:S01]  /*21f10*/  @!P5 IMAD.MOV.U32 R100, RZ, RZ, R127 ;  /* 0x000000ffff64d224 */ /* 0x000fe200078e007f */
[-C--:B------:R-:W-:Y:S01]  /*21f20*/  @!P5 LEA R6, P1, R226, R30.reuse, 0x2 ;  /* 0x0000001ee206d211 */ /* 0x080fe200078210ff */
[----:B------:R0:W-:Y:S01]  /*21f30*/  @!P2 ST.E.64 desc[UR46][R4.64], R122 ;  /* 0x0000007a0400a985 */ /* 0x0001e2000c101b2e */
[----:B---3--:R-:W-:Y:S02]  /*21f40*/  @!P4 LEA R8, P2, R225, R30, 0x2 ;  /* 0x0000001ee108c211 */ /* 0x008fe400078410ff */
[----:B------:R-:W-:-:S02]  /*21f50*/  SHF.R.S32.HI R12, RZ, 0x1f, R225 ;  /* 0x0000001fff0c7819 */ /* 0x000fc400000114e1 */
[-C--:B------:R-:W-:Y:S02]  /*21f60*/  @!P3 LEA.HI.X R3, R227, R31.reuse, R14, 0x2, P0 ;  /* 0x0000001fe303b211 */ /* 0x080fe400000f140e */
[-C--:B------:R-:W-:Y:S02]  /*21f70*/  @!P5 LEA.HI.X R7, R226, R31.reuse, R13, 0x2, P1 ;  /* 0x0000001fe207d211 */ /* 0x080fe400008f140d */
[----:B------:R-:W-:Y:S01]  /*21f80*/  @!P4 LEA.HI.X R9, R225, R31, R12, 0x2, P2 ;  /* 0x0000001fe109c211 */ /* 0x000fe200010f140c */
[----:B------:R0:W-:Y:S01]  /*21f90*/  @!P3 ST.E.64 desc[UR46][R2.64], R80 ;  /* 0x000000500200b985 */ /* 0x0001e2000c101b2e */
[----:B------:R-:W-:-:S03]  /*21fa0*/  ISETP.GE.AND P0, PT, R224, UR4, PT ;  /* 0x00000004e0007c0c */ /* 0x000fc6000bf06270 */
[----:B------:R0:W-:Y:S04]  /*21fb0*/  @!P5 ST.E.64 desc[UR46][R6.64], R100 ;  /* 0x000000640600d985 */ /* 0x0001e8000c101b2e */
[----:B------:R0:W-:Y:S06]  /*21fc0*/  @!P4 ST.E.64 desc[UR46][R8.64], R24 ;  /* 0x000000180800c985 */ /* 0x0001ec000c101b2e */
[----:B------:R-:W-:Y:S05]  /*21fd0*/  @P0 BRA `(.L_x_1636) ;  /* 0x0000000c00a00947 */ /* 0x000fea0003800000 */
[----:B------:R-:W-:Y:S02]  /*21fe0*/  SHF.R.S32.HI R12, RZ, 0x1f, R224 ;  /* 0x0000001fff0c7819 */ /* 0x000fe400000114e0 */
[----:B------:R-:W-:-:S04]  /*21ff0*/  LEA R30, P0, R224, R30, 0x2 ;  /* 0x0000001ee01e7211 */ /* 0x000fc800078010ff */
[----:B------:R-:W-:-:S05]  /*22000*/  LEA.HI.X R31, R224, R31, R12, 0x2, P0 ;  /* 0x0000001fe01f7211 */ /* 0x000fca00000f140c */
[----:B------:R2:W-:Y:S01]  /*22010*/  ST.E.64 desc[UR46][R30.64], R26 ;  /* 0x0000001a1e007985 */ /* 0x0005e2000c101b2e */
[----:B------:R-:W-:Y:S05]  /*22020*/  BRA `(.L_x_1636) ;  /* 0x0000000c008c7947 */ /* 0x000fea0003800000 */
.L_x_1622:
[----:B------:R-:W-:Y:S01]  /*22030*/  ULDC.64 UR4, c[0x0][0xc08] ;  /* 0x0003020000047ab9 */ /* 0x000fe20000000a00 */
[----:B------:R-:W4:Y:S01]  /*22040*/  LDC.64 R2, c[0x0][0xc00] ;  /* 0x00030000ff027b82 */ /* 0x000f220000000a00 */
[----:B------:R-:W-:Y:S01]  /*22050*/  ISETP.NE.U32.AND P0, PT, RZ, UR4, PT ;  /* 0x00000004ff007c0c */ /* 0x000fe2000bf05070 */
[----:B------:R-:W-:-:S03]  /*22060*/  IMAD.MOV.U32 R15, RZ, RZ, RZ ;  /* 0x000000ffff0f7224 */ /* 0x000fc600078e00ff */
[----:B------:R-:W-:Y:S01]  /*22070*/  ISETP.NE.AND.EX P1, PT, RZ, UR5, PT, P0 ;  /* 0x00000005ff007c0c */ /* 0x000fe2000bf25300 */
[----:B------:R-:W-:Y:S02]  /*22080*/  ULDC.64 UR4, c[0x0][0xc00] ;  /* 0x0003000000047ab9 */ /* 0x000fe40000000a00 */
[----:B------:R-:W-:-:S04]  /*22090*/  ISETP.NE.U32.AND P0, PT, RZ, UR4, PT ;  /* 0x00000004ff007c0c */ /* 0x000fc8000bf05070 */
[----:B------:R-:W-:-:S06]  /*220a0*/  ISETP.NE.AND.EX P0, PT, RZ, UR5, PT, P0 ;  /* 0x00000005ff007c0c */ /* 0x000fcc000bf05300 */
[----:B------:R-:W0:Y:S01]  /*220b0*/  @P1 LDC.64 R4, c[0x0][0xc08] ;  /* 0x00030200ff041b82 */ /* 0x000e220000000a00 */
[----:B------:R-:W-:Y:S02]  /*220c0*/  ULDC UR4, c[0x0][0xa88] ;  /* 0x0002a20000047ab9 */ /* 0x000fe40000000800 */
[----:B------:R-:W-:Y:S02]  /*220d0*/  IMAD.U32 R20, RZ, RZ, UR4 ;  /* 0x00000004ff147e24 */ /* 0x000fe4000f8e00ff */
[----:B----4-:R-:W-:-:S05]  /*220e0*/  IMAD.WIDE R2, R218, 0x4, R2 ;  /* 0x00000004da027825 */ /* 0x010fca00078e0202 */
[----:B------:R4:W5:Y:S01]  /*220f0*/  @P0 LDG.E R15, desc[UR46][R2.64] ;  /* 0x0000002e020f0981 */ /* 0x000962000c1e1900 */
[----:B------:R-:W1:Y:S01]  /*22100*/  S2R R28, SR_TID.X ;  /* 0x00000000001c7919 */ /* 0x000e620000002100 */
[----:B0-----:R-:W-:-:S05]  /*22110*/  @P1 IMAD.WIDE R4, R218, 0x4, R4 ;  /* 0x00000004da041825 */ /* 0x001fca00078e0204 */
[----:B------:R4:W5:Y:S01]  /*22120*/  @P1 LDG.E R20, desc[UR46][R4.64] ;  /* 0x0000002e04141981 */ /* 0x000962000c1e1900 */
[----:B--2---:R-:W-:Y:S02]  /*22130*/  ISETP.GT.AND P2, PT, R217, 0x1, PT ;  /* 0x00000001d900780c */ /* 0x004fe40003f44270 */
[----:B------:R-:W-:Y:S01]  /*22140*/  SHF.R.S32.HI R24, RZ, 0x1f, R218 ;  /* 0x0000001fff187819 */ /* 0x000fe200000114da */
[----:B-1----:R-:W-:-:S05]  /*22150*/  VIADD R0, R28, 0xffffff80 ;  /* 0xffffff801c007836 */ /* 0x002fca0000000000 */
[----:B------:R-:W-:Y:S01]  /*22160*/  ISETP.GT.AND P3, PT, R0, 0x7f, PT ;  /* 0x0000007f0000780c */ /* 0x000fe20003f64270 */
[----:B----4-:R-:W-:-:S12]  /*22170*/  @P1 BRA `(.L_x_1641) ;  /* 0x0000000000101947 */ /* 0x010fd80003800000 */
[----:B------:R-:W-:Y:S05]  /*22180*/  @!P0 BRA `(.L_x_1641) ;  /* 0x00000000000c8947 */ /* 0x000fea0003800000 */
[----:B------:R-:W2:Y:S04]  /*22190*/  LDG.E R5, desc[UR46][R2.64] ;  /* 0x0000002e02057981 */ /* 0x000ea8000c1e1900 */
[----:B-----5:R-:W2:Y:S02]  /*221a0*/  LDG.E R20, desc[UR46][R2.64+0x4] ;  /* 0x0000042e02147981 */ /* 0x020ea4000c1e1900 */
[----:B--2---:R-:W-:-:S07]  /*221b0*/  IMAD.IADD R20, R20, 0x1, -R5 ;  /* 0x0000000114147824 */ /* 0x004fce00078e0a05 */
.L_x_1641:
[----:B------:R-:W-:Y:S01]  /*221c0*/  BSSY B1, `(.L_x_1642) ;  /* 0x0000035000017945 */ /* 0x000fe20003800000 */
[----:B------:R-:W-:Y:S02]  /*221d0*/  SEL R25, R218, RZ, !P0 ;  /* 0x000000ffda197207 */ /* 0x000fe40004000000 */
[----:B------:R-:W-:Y:S02]  /*221e0*/  SEL R24, R24, RZ, !P0 ;  /* 0x000000ff18187207 */ /* 0x000fe40004000000 */
[----:B-----5:R-:W-:Y:S01]  /*221f0*/  SHF.R.S32.HI R14, RZ, 0x1f, R15 ;  /* 0x0000001fff0e7819 */ /* 0x020fe2000001140f */
[----:B------:R-:W-:Y:S06]  /*22200*/  @P3 BRA `(.L_x_1643) ;  /* 0x0000000000c03947 */ /* 0x000fec0003800000 */
[----:B------:R-:W0:Y:S01]  /*22210*/  LDC R29, c[0x0][0xbe8] ;  /* 0x0002fa00ff1d7b82 */ /* 0x000e220000000800 */
[----:B------:R-:W-:Y:S01]  /*22220*/  IADD3 R27, R199, -0x80, R28 ;  /* 0xffffff80c71b7810 */ /* 0x000fe20007ffe01c */
[----:B0-----:R-:W-:-:S05]  /*22230*/  IMAD R0, R20, R29, RZ ;  /* 0x0000001d14007224 */ /* 0x001fca00078e02ff */
[----:B------:R-:W-:-:S13]  /*22240*/  ISETP.GE.AND P0, PT, R27, R0, PT ;  /* 0x000000001b00720c */ /* 0x000fda0003f06270 */
[----:B------:R-:W-:Y:S05]  /*22250*/  @P0 BRA `(.L_x_1643) ;  /* 0x0000000000ac0947 */ /* 0x000fea0003800000 */
[----:B------:R-:W-:Y:S01]  /*22260*/  IMAD.MOV.U32 R0, RZ, RZ, 0x9b8 ;  /* 0x000009b8ff007424 */ /* 0x000fe200078e00ff */
[----:B------:R-:W-:Y:S01]  /*22270*/  ISETP.GT.AND P3, PT, R217, 0x1, PT ;  /* 0x00000001d900780c */ /* 0x000fe20003f64270 */
[----:B------:R-:W0:Y:S01]  /*22280*/  LDC.64 R2, c[0x0][0xba8] ;  /* 0x0002ea00ff027b82 */ /* 0x000e220000000a00 */
[----:B------:R-:W-:Y:S01]  /*22290*/  ISETP.NE.AND P0, PT, R29, 0x1, PT ;  /* 0x000000011d00780c */ /* 0x000fe20003f05270 */
[----:B------:R-:W-:Y:S01]  /*222a0*/  IMAD.MOV.U32 R21, RZ, RZ, R27 ;  /* 0x000000ffff157224 */ /* 0x000fe200078e001b */
[----:B------:R-:W-:-:S05]  /*222b0*/  SEL R26, R0, 0x978, P3 ;  /* 0x00000978001a7807 */ /* 0x000fca0001800000 */
[----:B------:R-:W1:Y:S08]  /*222c0*/  LDC.64 R10, c[0x0][R26+0x220] ;  /* 0x000088001a0a7b82 */ /* 0x000e700000000a00 */
[----:B------:R-:W2:Y:S08]  /*222d0*/  LDC.64 R12, c[0x0][R26+0x218] ;  /* 0x000086001a0c7b82 */ /* 0x000eb00000000a00 */
[----:B------:R-:W4:Y:S08]  /*222e0*/  LDC.64 R6, c[0x0][R26+0x228] ;  /* 0x00008a001a067b82 */ /* 0x000f300000000a00 */
[----:B------:R-:W5:Y:S08]  /*222f0*/  LDC.64 R4, c[0x0][R26+0x210] ;  /* 0x000084001a047b82 */ /* 0x000f700000000a00 */
[----:B------:R-:W3:Y:S08]  /*22300*/  @P0 LDC R0, c[0x0][0xbec] ;  /* 0x0002fb00ff000b82 */ /* 0x000ef00000000800 */
[----:B------:R-:W4:Y:S01]  /*22310*/  @P0 LDC R33, c[0x0][0xbf0] ;  /* 0x0002fc00ff210b82 */ /* 0x000f220000000800 */
[----:B-1----:R-:W-:-:S07]  /*22320*/  IMAD R11, R11, R25, RZ ;  /* 0x000000190b0b7224 */ /* 0x002fce00078e02ff */
[----:B0-----:R-:W0:Y:S01]  /*22330*/  @!P3 LDC R2, c[0x0][0xb50] ;  /* 0x0002d400ff02bb82 */ /* 0x001e220000000800 */
[----:B------:R-:W-:-:S04]  /*22340*/  IMAD.WIDE.U32 R8, R10, R25, RZ ;  /* 0x000000190a087225 */ /* 0x000fc800078e00ff */
[----:B------:R-:W-:Y:S02]  /*22350*/  IMAD R11, R10, R24, R11 ;  /* 0x000000180a0b7224 */ /* 0x000fe400078e020b */
[----:B---3--:R-:W-:Y:S01]  /*22360*/  @P0 IMAD.HI.U32 R0, R27, R0, RZ ;  /* 0x000000001b000227 */ /* 0x008fe200078e00ff */
[----:B------:R-:W1:Y:S03]  /*22370*/  @!P3 LDC R3, c[0x0][0xb54] ;  /* 0x0002d500ff03bb82 */ /* 0x000e660000000800 */
[-C--:B--2---:R-:W-:Y:S02]  /*22380*/  IMAD R31, R13, R211.reuse, RZ ;  /* 0x000000d30d1f7224 */ /* 0x084fe400078e02ff */
[----:B------:R-:W-:Y:S01]  /*22390*/  IMAD.WIDE.U32 R12, R12, R211, RZ ;  /* 0x000000d30c0c7225 */ /* 0x000fe200078e00ff */
[----:B----4-:R-:W-:Y:S02]  /*223a0*/  @P0 SHF.R.U32.HI R21, RZ, R33, R0 ;  /* 0x00000021ff150219 */ /* 0x010fe40000011600 */
[----:B------:R-:W-:Y:S01]  /*223b0*/  SEL R33, R222, RZ, P3 ;  /* 0x000000ffde217207 */ /* 0x000fe20001800000 */
[----:B------:R-:W-:Y:S01]  /*223c0*/  IMAD.IADD R13, R31, 0x1, R13 ;  /* 0x000000011f0d7824 */ /* 0x000fe200078e020d */
[----:B------:R-:W-:Y:S01]  /*223d0*/  IADD3 R12, P0, P1, R8, R12, R15 ;  /* 0x0000000c080c7210 */ /* 0x000fe2000791e00f */
[----:B------:R-:W-:-:S02]  /*223e0*/  IMAD.MOV R0, RZ, RZ, -R21 ;  /* 0x000000ffff007224 */ /* 0x000fc400078e0a15 */
[----:B------:R-:W-:Y:S02]  /*223f0*/  IMAD.IADD R11, R9, 0x1, R11 ;  /* 0x00000001090b7824 */ /* 0x000fe400078e020b */
[-C--:B------:R-:W-:Y:S02]  /*22400*/  IMAD R31, R7, R33.reuse, RZ ;  /* 0x00000021071f7224 */ /* 0x080fe400078e02ff */
[----:B------:R-:W-:-:S04]  /*22410*/  IMAD.WIDE.U32 R6, R6, R33, RZ ;  /* 0x0000002106067225 */ /* 0x000fc800078e00ff */
[----:B------:R-:W-:Y:S01]  /*22420*/  IMAD R9, R29, R0, R27 ;  /* 0x000000001d097224 */ /* 0x000fe200078e021b */
[----:B------:R-:W-:Y:S01]  /*22430*/  IADD3.X R0, R11, R13, R14, P0, P1 ;  /* 0x0000000d0b007210 */ /* 0x000fe200007e240e */
[----:B------:R-:W-:Y:S01]  /*22440*/  IMAD.IADD R7, R31, 0x1, R7 ;  /* 0x000000011f077824 */ /* 0x000fe200078e0207 */
[----:B------:R-:W-:Y:S02]  /*22450*/  IADD3 R6, P0, P1, R21, R12, R6 ;  /* 0x0000000c15067210 */ /* 0x000fe4000791e006 */
[----:B------:R-:W-:Y:S02]  /*22460*/  SHF.R.S32.HI R21, RZ, 0x1f, R21 ;  /* 0x0000001fff157819 */ /* 0x000fe40000011415 */
[----:B------:R-:W-:Y:S02]  /*22470*/  SHF.R.S32.HI R11, RZ, 0x1f, R9 ;  /* 0x0000001fff0b7819 */ /* 0x000fe40000011409 */
[----:B------:R-:W-:Y:S01]  /*22480*/  IADD3.X R7, R21, R0, R7, P0, P1 ;  /* 0x0000000015077210 */ /* 0x000fe200007e2407 */
[----:B-----5:R-:W-:-:S02]  /*22490*/  IMAD R0, R5, R9, RZ ;  /* 0x0000000905007224 */ /* 0x020fc400078e02ff */
[----:B------:R-:W-:Y:S02]  /*224a0*/  IMAD.MOV.U32 R5, RZ, RZ, -0x800000 ;  /* 0xff800000ff057424 */ /* 0x000fe400078e00ff */
[C---:B------:R-:W-:Y:S02]  /*224b0*/  IMAD R11, R4.reuse, R11, R0 ;  /* 0x0000000b040b7224 */ /* 0x040fe400078e0200 */
[----:B------:R-:W-:-:S04]  /*224c0*/  IMAD.WIDE.U32 R6, R4, R9, R6 ;  /* 0x0000000904067225 */ /* 0x000fc800078e0006 */
[----:B------:R-:W-:Y:S01]  /*224d0*/  IMAD.IADD R0, R7, 0x1, R11 ;  /* 0x0000000107007824 */ /* 0x000fe200078e020b */
[----:B0-----:R-:W-:-:S04]  /*224e0*/  LEA R2, P0, R6, R2, 0x2 ;  /* 0x0000000206027211 */ /* 0x001fc800078010ff */
[----:B-1----:R-:W-:-:S05]  /*224f0*/  LEA.HI.X R3, R6, R3, R0, 0x2, P0 ;  /* 0x0000000306037211 */ /* 0x002fca00000f1400 */
[----:B------:R0:W-:Y:S04]  /*22500*/  STG.E desc[UR46][R2.64], R5 ;  /* 0x0000000502007986 */ /* 0x0001e8000c10192e */
.L_x_1643:
[----:B------:R-:W-:Y:S05]  /*22510*/  BSYNC B1 ;  /* 0x0000000000017941 */ /* 0x000fea0003800000 */
.L_x_1642:
[----:B------:R-:W-:Y:S05]  /*22520*/  @P2 BRA `(.L_x_1636) ;  /* 0x00000008004c2947 */ /* 0x000fea0003800000 */
[----:B------:R-:W1:Y:S01]  /*22530*/  LDC R9, c[0x0][0xbe8] ;  /* 0x0002fa00ff097b82 */ /* 0x000e620000000800 */
[----:B------:R-:W-:Y:S01]  /*22540*/  VIADD R4, R28, 0xffffff80 ;  /* 0xffffff801c047836 */ /* 0x000fe20000000000 */
[----:B------:R-:W-:Y:S02]  /*22550*/  ULDC.64 UR4, c[0x0][0xaa0] ;  /* 0x0002a80000047ab9 */ /* 0x000fe40000000a00 */
[----:B------:R-:W-:Y:S02]  /*22560*/  IMAD R0, R14, UR4, RZ ;  /* 0x000000040e007c24 */ /* 0x000fe4000f8e02ff */
[----:B------:R-:W-:Y:S01]  /*22570*/  SHF.R.S32.HI R11, RZ, 0x1f, R4 ;  /* 0x0000001fff0b7819 */ /* 0x000fe20000011404 */
[----:B0-----:R-:W-:-:S04]  /*22580*/  IMAD.WIDE.U32 R2, R15, UR4, RZ ;  /* 0x000000040f027c25 */ /* 0x001fc8000f8e00ff */
[----:B------:R-:W-:Y:S01]  /*22590*/  IMAD R5, R15, UR5, R0 ;  /* 0x000000050f057c24 */ /* 0x000fe2000f8e0200 */
[----:B------:R-:W-:Y:S01]  /*225a0*/  LEA.HI R0, R11, R4, RZ, 0x3 ;  /* 0x000000040b007211 */ /* 0x000fe200078f18ff */
[----:B------:R-:W-:Y:S02]  /*225b0*/  ULDC.64 UR4, c[0x0][0xae8] ;  /* 0x0002ba0000047ab9 */ /* 0x000fe40000000a00 */
[----:B------:R-:W-:Y:S01]  /*225c0*/  IMAD.IADD R3, R3, 0x1, R5 ;  /* 0x0000000103037824 */ /* 0x000fe200078e0205 */
[----:B------:R-:W-:Y:S01]  /*225d0*/  LOP3.LUT R13, R0, 0xfffffff8, RZ, 0xc0, !PT ;  /* 0xfffffff8000d7812 */ /* 0x000fe200078ec0ff */
[----:B------:R-:W-:-:S04]  /*225e0*/  IMAD.WIDE.U32 R2, R211, UR4, R2 ;  /* 0x00000004d3027c25 */ /* 0x000fc8000f8e0002 */
[----:B------:R-:W-:Y:S01]  /*225f0*/  IMAD.IADD R0, R4, 0x1, -R13 ;  /* 0x0000000104007824 */ /* 0x000fe200078e0a0d */
[----:B-1----:R-:W-:Y:S01]  /*22600*/  ISETP.NE.AND P0, PT, R9, 0x1, PT ;  /* 0x000000010900780c */ /* 0x002fe20003f05270 */
[----:B------:R-:W-:Y:S01]  /*22610*/  IMAD R3, R211, UR5, R3 ;  /* 0x00000005d3037c24 */ /* 0x000fe2000f8e0203 */
[----:B------:R-:W-:Y:S01]  /*22620*/  ULDC.64 UR4, c[0x0][0xaf0] ;  /* 0x0002bc0000047ab9 */ /* 0x000fe20000000a00 */
[----:B------:R-:W-:Y:S02]  /*22630*/  IMAD R0, R0, 0x20, R17 ;  /* 0x0000002000007824 */ /* 0x000fe400078e0211 */
[----:B------:R-:W-:Y:S02]  /*22640*/  IMAD R4, R24, UR4, RZ ;  /* 0x0000000418047c24 */ /* 0x000fe4000f8e02ff */
[----:B------:R-:W-:Y:S02]  /*22650*/  IMAD.IADD R6, R199, 0x1, R0 ;  /* 0x00000001c7067824 */ /* 0x000fe400078e0200 */
[----:B------:R-:W-:-:S04]  /*22660*/  IMAD.WIDE.U32 R2, R25, UR4, R2 ;  /* 0x0000000419027c25 */ /* 0x000fc8000f8e0002 */
[----:B------:R-:W0:Y:S01]  /*22670*/  @P0 LDC R7, c[0x0][0xbec] ;  /* 0x0002fb00ff070b82 */ /* 0x000e220000000800 */
[----:B------:R-:W-:Y:S02]  /*22680*/  IMAD.MOV.U32 R5, RZ, RZ, R6 ;  /* 0x000000ffff057224 */ /* 0x000fe400078e0006 */
[----:B------:R-:W-:-:S05]  /*22690*/  IMAD.IADD R199, R17, 0x1, R199 ;  /* 0x0000000111c77824 */ /* 0x000fca00078e02c7 */
[----:B------:R-:W1:Y:S01]  /*226a0*/  @P0 LDC R11, c[0x0][0xbf0] ;  /* 0x0002fc00ff0b0b82 */ /* 0x000e620000000800 */
[----:B0-----:R-:W-:-:S04]  /*226b0*/  @P0 IMAD.HI.U32 R0, R6, R7, RZ ;  /* 0x0000000706000227 */ /* 0x001fc800078e00ff */
[----:B------:R-:W-:Y:S01]  /*226c0*/  IMAD R7, R25, UR5, R4 ;  /* 0x0000000519077c24 */ /* 0x000fe2000f8e0204 */
[----:B------:R-:W-:Y:S01]  /*226d0*/  ULDC.64 UR4, c[0x0][0xae0] ;  /* 0x0002b80000047ab9 */ /* 0x000fe20000000a00 */
[----:B-1----:R-:W-:Y:S02]  /*226e0*/  @P0 SHF.R.U32.HI R5, RZ, R11, R0 ;  /* 0x0000000bff050219 */ /* 0x002fe40000011600 */
[----:B------:R-:W-:Y:S02]  /*226f0*/  IMAD.IADD R3, R3, 0x1, R7 ;  /* 0x0000000103037824 */ /* 0x000fe400078e0207 */
[--C-:B------:R-:W-:Y:S01]  /*22700*/  SHF.R.S32.HI R0, RZ, 0x1f, R5.reuse ;  /* 0x0000001fff007819 */ /* 0x100fe20000011405 */
[----:B------:R-:W-:Y:S02]  /*22710*/  IMAD.MOV R7, RZ, RZ, -R5 ;  /* 0x000000ffff077224 */ /* 0x000fe400078e0a05 */
[----:B------:R-:W-:-:S04]  /*22720*/  IMAD.WIDE.U32 R2, R5, UR4, R2 ;  /* 0x0000000405027c25 */ /* 0x000fc8000f8e0002 */
[----:B------:R-:W-:Y:S02]  /*22730*/  IMAD R0, R0, UR4, RZ ;  /* 0x0000000400007c24 */ /* 0x000fe4000f8e02ff */
[----:B------:R-:W-:Y:S02]  /*22740*/  IMAD R7, R9, R7, R6 ;  /* 0x0000000709077224 */ /* 0x000fe400078e0206 */
        /* <DEDUP_REMOVED lines=15> */
.L_x_2015:
[----:B------:R-:W-:Y:S01]  /*22840*/  IMAD R9, R20, R9, RZ ;  /* 0x0000000914097224 */ /* 0x000fe200078e02ff */
        /* <DEDUP_REMOVED lines=20> */
.L_x_1646:
[----:B------:R-:W-:Y:S05]  /*22990*/  BSYNC B1 ;  /* 0x0000000000017941 */ /* 0x000fea0003800000 */
.L_x_1645:
[----:B------:R-:W-:-:S03]  /*229a0*/  UMOV UR4, 0xffffffff ;  /* 0xffffffff00047882 */ /* 0x000fc60000000000 */
[----:B------:R-:W-:Y:S05]  /*229b0*/  BRA.DIV UR4, `(.L_x_1647) ;  /* 0x000000e204b07947 */ /* 0x000fea000b800000 */
[----:B-1----:R1:W0:Y:S04]  /*229c0*/  SHFL.IDX PT, R3, R2, 0x1, 0x181f ;  /* 0x00381f0002037f89 */ /* 0x00222800000e0000 */
[----:B--2-4-:R1:W2:Y:S02]  /*229d0*/  SHFL.IDX PT, R14, R0, 0x1, 0x181f ;  /* 0x00381f00000e7f89 */ /* 0x0142a400000e0000 */
.L_x_2019:
        /* <DEDUP_REMOVED lines=11> */
[-C--:B0-----:R-:W-:Y:S02]  /*22a90*/  @!P3 LEA.HI.X R5, R18, R3.reuse, R19, 0x1, P5 ;  /* 0x000000031205b211 */ /* 0x081fe400028f0c13 */
        /* <DEDUP_REMOVED lines=9> */
.L_x_1649:
[----:B------:R-:W-:Y:S05]  /*22b30*/  BSYNC B1 ;  /* 0x0000000000017941 */ /* 0x000fea0003800000 */
.L_x_1648:
[----:B------:R-:W-:-:S03]  /*22b40*/  UMOV UR4, 0xffffffff ;  /* 0xffffffff00047882 */ /* 0x000fc60000000000 */
[----:B------:R-:W-:Y:S05]  /*22b50*/  BRA.DIV UR4, `(.L_x_1650) ;  /* 0x000000e204907947 */ /* 0x000fea000b800000 */
[----:B0-----:R0:W0:Y:S04]  /*22b60*/  SHFL.IDX PT, R3, R2, 0x2, 0x181f ;  /* 0x00581f0002037f89 */ /* 0x00102800000e0000 */
[----:B--2-4-:R2:W4:Y:S02]  /*22b70*/  SHFL.IDX PT, R14, R0, 0x2, 0x181f ;  /* 0x00581f00000e7f89 */ /* 0x01452400000e0000 */
.L_x_2023:
        /* <DEDUP_REMOVED lines=21> */
.L_x_1652:
[----:B------:R-:W-:Y:S05]  /*22cd0*/  BSYNC B1 ;  /* 0x0000000000017941 */ /* 0x000fea0003800000 */
.L_x_1651:
[----:B------:R-:W-:-:S03]  /*22ce0*/  UMOV UR4, 0xffffffff ;  /* 0xffffffff00047882 */ /* 0x000fc60000000000 */
[----:B------:R-:W-:Y:S05]  /*22cf0*/  BRA.DIV UR4, `(.L_x_1653) ;  /* 0x000000e204707947 */ /* 0x000fea000b800000 */
[----:B0-----:R0:W0:Y:S04]  /*22d00*/  SHFL.IDX PT, R3, R2, 0x3, 0x181f ;  /* 0x00781f0002037f89 */ /* 0x00102800000e0000 */
[----:B----4-:R4:W0:Y:S02]  /*22d10*/  SHFL.IDX PT, R14, R0, 0x3, 0x181f ;  /* 0x00781f00000e7f89 */ /* 0x01082400000e0000 */
.L_x_2027:
[----:B-12-4-:R-:W-:-:S05]  /*22d20*/  VIADD R0, R199, 0x60 ;  /* 0x00000060c7007836 */ /* 0x016fca0000000000 */
        /* <DEDUP_REMOVED lines=9> */
[-C--:B------:R-:W-:Y:S02]  /*22dc0*/  @!P3 LEA.HI.X R5, R18, R3.reuse, R19, 0x1, P5 ;  /* 0x000000031205b211 */ /* 0x080fe400028f0c13 */
        /* <DEDUP_REMOVED lines=9> */
.L_x_1636:
[----:B------:R-:W-:Y:S05]  /*22e60*/  BSYNC B0 ;  /* 0x0000000000007941 */ /* 0x000fea0003800000 */
.L_x_1621:
[----:B------:R-:W-:Y:S02]  /*22e70*/  ULDC UR4, c[0x0][0xc3c] ;  /* 0x00030f0000047ab9 */ /* 0x000fe40000000800 */
[----:B---3--:R-:W-:-:S13]  /*22e80*/  ISETP.GE.AND P0, PT, R207, UR4, PT ;  /* 0x00000004cf007c0c */ /* 0x008fda000bf06270 */
[----:B------:R-:W-:Y:S05]  /*22e90*/  @!P0 BRA `(.L_x_1654) ;  /* 0xfffffde400e88947 */ /* 0x000fea000383ffff */
[----:B------:R-:W-:Y:S05]  /*22ea0*/  BRA `(.L_x_1412) ;  /* 0x0000008400607947 */ /* 0x000fea0003800000 */
.L_x_1410:
[----:B------:R-:W-:-:S08]  /*22eb0*/  NOP ;  /* 0x0000000000007918 */ /* 0x000fd00000000000 */
[----:B------:R-:W0:-:S00]  /*22ec0*/  USETMAXREG.DEALLOC.CTAPOOL 0x18 ;  /* 0x00000018000079c8 */ /* 0x000e0000080e0500 */
[----:B0-----:R-:W2:Y:S01]  /*22ed0*/  LDL.LU R2, [R1] ;  /* 0x0000000001027983 */ /* 0x001ea20000300800 */
[----:B------:R-:W-:Y:S01]  /*22ee0*/  LOP3.LUT R0, R0, 0x3, RZ, 0xc0, !PT ;  /* 0x0000000300007812 */ /* 0x000fe200078ec0ff */
[----:B------:R-:W-:-:S05]  /*22ef0*/  IMAD.MOV.U32 R6, RZ, RZ, RZ ;  /* 0x000000ffff067224 */ /* 0x000fca00078e00ff */
[----:B------:R-:W0:Y:S02]  /*22f00*/  SHFL.IDX PT, R0, R0, RZ, 0x1f ;  /* 0x00001fff00007589 */ /* 0x000e2400000e0000 */
[----:B0-----:R-:W-:Y:S02]  /*22f10*/  ISETP.NE.AND P0, PT, R0, RZ, PT ;  /* 0x000000ff0000720c */ /* 0x001fe40003f05270 */
[----:B--2---:R-:W-:-:S11]  /*22f20*/  LOP3.LUT R2, R2, 0xfffffffd, RZ, 0xc0, !PT ;  /* 0xfffffffd02027812 */ /* 0x004fd600078ec0ff */
[----:B------:R-:W-:-:S05]  /*22f30*/  @P0 LOP3.LUT R2, R2, 0x2, RZ, 0xfc, !PT ;  /* 0x0000000202020812 */ /* 0x000fca00078efcff */
[----:B------:R0:W-:Y:S01]  /*22f40*/  STL [R1], R2 ;  /* 0x0000000201007387 */ /* 0x0001e20000100800 */
[----:B------:R-:W-:Y:S05]  /*22f50*/  @!P0 BRA `(.L_x_1655) ;  /* 0x0000000000248947 */ /* 0x000fea0003800000 */
[----:B------:R-:W1:Y:S08]  /*22f60*/  S2UR UR5, SR_CgaCtaId ;  /* 0x00000000000579c3 */ /* 0x000e700000008800 */
[----:B------:R-:W-:Y:S06]  /*22f70*/  BAR.SYNC.DEFER_BLOCKING 0x5, 0x180 ;  /* 0x0146000000007b1d */ /* 0x000fec0000010000 */
[----:B------:R-:W-:-:S02]  /*22f80*/  UMOV UR4, 0x400 ;  /* 0x0000040000047882 */ /* 0x000fc40000000000 */
[----:B-1----:R-:W-:-:S09]  /*22f90*/  ULEA UR4, UR5, UR4, 0x18 ;  /* 0x0000000405047291 */ /* 0x002fd2000f8ec03f */
[----:B------:R-:W1:Y:S04]  /*22fa0*/  LDS.128 R4, [UR4+0x284d0] ;  /* 0x0284d004ff047984 */ /* 0x000e680008000c00 */
[----:B-1----:R1:W-:Y:S04]  /*22fb0*/  STL.64 [R1+0x10], R4 ;  /* 0x0000100401007387 */ /* 0x0023e80000100a00 */
[----:B------:R1:W-:Y:S01]  /*22fc0*/  STL.64 [R1+0x18], R6 ;  /* 0x0000180601007387 */ /* 0x0003e20000100a00 */
[----:B------:R-:W-:Y:S06]  /*22fd0*/  BAR.ARV 0x4, 0x180 ;  /* 0x0106000000007b1d */ /* 0x000fec0000002000 */
[----:B------:R-:W-:Y:S05]  /*22fe0*/  BRA `(.L_x_1656) ;  /* 0x0000000c00b47947 */ /* 0x000fea0003800000 */
.L_x_1655:
[----:B------:R-:W1:Y:S01]  /*22ff0*/  S2R R0, SR_TID.X ;  /* 0x0000000000007919 */ /* 0x000e620000002100 */
[----:B------:R-:W-:Y:S01]  /*23000*/  ULDC UR4, c[0x0][0xc3c] ;  /* 0x00030f0000047ab9 */ /* 0x000fe20000000800 */
        /* <DEDUP_REMOVED lines=9> */
[----:B-1----:R-:W-:-:S04]  /*230a0*/  @!P1 IMAD.WIDE.U32 R2, R0, 0x4, R4 ;  /* 0x0000000400029825 */ /* 0x002fc800078e0004 */
[----:B------:R-:W-:-:S06]  /*230b0*/  IMAD.MOV.U32 R5, RZ, RZ, RZ ;  /* 0x000000ffff057224 */ /* 0x000fcc00078e00ff */
        /* <DEDUP_REMOVED lines=28> */
[----:B------:R-:W-:Y:S01]  /*23280*/  IMAD.MOV.U32 R7, RZ, RZ, R4 ;  /* 0x000000ffff077224 */ /* 0x000fe200078e0004 */
[----:B------:R-:W-:Y:S01]  /*23290*/  UMOV UR4, URZ ;  /* 0x0000003f00047c82 */ /* 0x000fe20008000000 */
[----:B------:R-:W-:-:S05]  /*232a0*/  ULDC UR5, c[0x0][0xc38] ;  /* 0x00030e0000057ab9 */ /* 0x000fca0000000800 */
.L_x_1659:
        /* <DEDUP_REMOVED lines=35> */
[----:B------:R-:W-:-:S05]  /*234e0*/  IMAD.IADD R7, R4, 0x1, R7 ;  /* 0x0000000104077824 */ /* 0x000fca00078e0207 */
[----:B------:R-:W-:-:S13]  /*234f0*/  ISETP.GT.AND P6, PT, R7, UR6, PT ;  /* 0x0000000607007c0c */ /* 0x000fda000bfc4270 */
[----:B------:R-:W-:Y:S05]  /*23500*/  @!P6 BRA `(.L_x_1659) ;  /* 0xfffffffc0068e947 */ /* 0x000fea000383ffff */
[----:B------:R-:W-:-:S07]  /*23510*/  IMAD.MOV.U32 R3, RZ, RZ, R2 ;  /* 0x000000ffff037224 */ /* 0x000fce00078e0002 */
.L_x_1657:
[----:B------:R-:W-:Y:S02]  /*23520*/  IMAD.IADD R9, R7, 0x1, -R4 ;  /* 0x0000000107097824 */ /* 0x000fe400078e0a04 */
[----:B------:R-:W-:Y:S02]  /*23530*/  IMAD.MOV.U32 R8, RZ, RZ, RZ ;  /* 0x000000ffff087224 */ /* 0x000fe400078e00ff */
[----:B------:R-:W-:-:S05]  /*23540*/  IMAD R2, R3, UR5, R9 ;  /* 0x0000000503027c24 */ /* 0x000fca000f8e0209 */
[----:B------:R-:W-:-:S13]  /*23550*/  ISETP.GT.AND P0, PT, R2, UR6, PT ;  /* 0x0000000602007c0c */ /* 0x000fda000bf04270 */
[----:B------:R-:W-:-:S04]  /*23560*/  VOTE.ANY R2, PT, !P0 ;  /* 0x0000000000027806 */ /* 0x000fc800040e0100 */
[----:B------:R-:W0:Y:S01]  /*23570*/  POPC R10, R2 ;  /* 0x00000002000a7309 */ /* 0x000e220000000000 */
[----:B------:R-:W-:Y:S01]  /*23580*/  ISETP.NE.AND P0, PT, R2, RZ, PT ;  /* 0x000000ff0200720c */ /* 0x000fe20003f05270 */
[----:B0-----:R0:W1:Y:S04]  /*23590*/  SHFL.IDX PT, R7, R5, R10, 0x1f ;  /* 0x00001f0a05077589 */ /* 0x00106800000e0000 */
[----:B------:R0:W2:Y:S08]  /*235a0*/  SHFL.IDX PT, R4, R6, R10, 0x1f ;  /* 0x00001f0a06047589 */ /* 0x0000b000000e0000 */
[----:B------:R-:W-:Y:S05]  /*235b0*/  @!P0 BRA `(.L_x_1660) ;  /* 0x0000000000088947 */ /* 0x000fea0003800000 */
[----:B------:R-:W-:-:S06]  /*235c0*/  VIADD R8, R10, 0xffffffff ;  /* 0xffffffff0a087836 */ /* 0x000fcc0000000000 */
[----:B------:R3:W4:Y:S02]  /*235d0*/  SHFL.IDX PT, R8, R3, R8, 0x1f ;  /* 0x00001f0803087589 */ /* 0x00072400000e0000 */
.L_x_1660:
[----:B----4-:R-:W-:Y:S01]  /*235e0*/  IMAD R2, R8, UR5, R9 ;  /* 0x0000000508027c24 */ /* 0x010fe2000f8e0209 */
[----:B-1----:R-:W-:Y:S01]  /*235f0*/  ISETP.NE.AND P0, PT, R7, 0x1, PT ;  /* 0x000000010700780c */ /* 0x002fe20003f05270 */
[----:B------:R-:W-:-:S03]  /*23600*/  VIADD R12, R10, UR4 ;  /* 0x000000040a0c7c36 */ /* 0x000fc60008000000 */
[----:B------:R1:W-:Y:S01]  /*23610*/  STL [R1+0x10], R2 ;  /* 0x0000100201007387 */ /* 0x0003e20000100800 */
[----:B0-----:R-:W-:-:S03]  /*23620*/  IADD3 R5, -R2, UR6, RZ ;  /* 0x0000000602057c10 */ /* 0x001fc6000fffe1ff */
[----:B------:R1:W-:Y:S05]  /*23630*/  STL [R1+0x1c], R12 ;  /* 0x00001c0c01007387 */ /* 0x0003ea0000100800 */
[----:B------:R-:W-:Y:S05]  /*23640*/  @!P0 BRA `(.L_x_1661) ;  /* 0x0000000000e08947 */ /* 0x000fea0003800000 */
[-C--:B--2---:R-:W-:Y:S02]  /*23650*/  IABS R6, R4.reuse ;  /* 0x0000000400067213 */ /* 0x084fe40000000000 */
[----:B------:R-:W-:Y:S02]  /*23660*/  IABS R8, R7 ;  /* 0x0000000700087213 */ /* 0x000fe40000000000 */
[----:B------:R-:W0:Y:S08]  /*23670*/  I2F.RP R9, R6 ;  /* 0x0000000600097306 */ /* 0x000e300000209400 */
[----:B------:R-:W2:Y:S08]  /*23680*/  I2F.RP R10, R8 ;  /* 0x00000008000a7306 */ /* 0x000eb00000209400 */
[----:B0-----:R-:W1:Y:S08]  /*23690*/  MUFU.RCP R9, R9 ;  /* 0x0000000900097308 */ /* 0x001e700000001000 */
[----:B--2---:R-:W-:Y:S01]  /*236a0*/  MUFU.RCP R10, R10 ;  /* 0x0000000a000a7308 */ /* 0x004fe20000001000 */
[----:B-1----:R-:W-:Y:S01]  /*236b0*/  VIADD R2, R9, 0xffffffe ;  /* 0x0ffffffe09027836 */ /* 0x002fe20000000000 */
[----:B------:R-:W-:-:S06]  /*236c0*/  IABS R9, R4 ;  /* 0x0000000400097213 */ /* 0x000fcc0000000000 */
[----:B---3--:R0:W1:Y:S02]  /*236d0*/  F2I.FTZ.U32.TRUNC.NTZ R3, R2 ;  /* 0x0000000200037305 */ /* 0x008064000021f000 */
[----:B0-----:R-:W-:Y:S02]  /*236e0*/  IMAD.MOV.U32 R2, RZ, RZ, RZ ;  /* 0x000000ffff027224 */ /* 0x001fe400078e00ff */
[----:B-1----:R-:W-:-:S04]  /*236f0*/  IMAD.MOV R11, RZ, RZ, -R3 ;  /* 0x000000ffff0b7224 */ /* 0x002fc800078e0a03 */
[----:B------:R-:W-:-:S04]  /*23700*/  IMAD R11, R11, R6, RZ ;  /* 0x000000060b0b7224 */ /* 0x000fc800078e02ff */
[----:B------:R-:W-:Y:S01]  /*23710*/  IMAD.HI.U32 R3, R3, R11, R2 ;  /* 0x0000000b03037227 */ /* 0x000fe200078e0002 */
[----:B------:R-:W-:-:S03]  /*23720*/  IABS R2, R5 ;  /* 0x0000000500027213 */ /* 0x000fc60000000000 */
[----:B------:R-:W-:Y:S02]  /*23730*/  IMAD.MOV R11, RZ, RZ, -R9 ;  /* 0x000000ffff0b7224 */ /* 0x000fe400078e0a09 */
[----:B------:R-:W-:-:S04]  /*23740*/  IMAD.HI.U32 R9, R3, R2, RZ ;  /* 0x0000000203097227 */ /* 0x000fc800078e00ff */
[----:B------:R-:W-:Y:S02]  /*23750*/  IMAD R11, R9, R11, R2 ;  /* 0x0000000b090b7224 */ /* 0x000fe400078e0202 */
[----:B------:R-:W-:Y:S02]  /*23760*/  VIADD R3, R10, 0xffffffe ;  /* 0x0ffffffe0a037836 */ /* 0x000fe40000000000 */
[----:B------:R-:W-:Y:S01]  /*23770*/  IMAD.MOV.U32 R2, RZ, RZ, RZ ;  /* 0x000000ffff027224 */ /* 0x000fe200078e00ff */
[----:B------:R-:W-:-:S03]  /*23780*/  ISETP.GT.U32.AND P1, PT, R6, R11, PT ;  /* 0x0000000b0600720c */ /* 0x000fc60003f24070 */
[----:B------:R-:W0:Y:S10]  /*23790*/  F2I.FTZ.U32.TRUNC.NTZ R3, R3 ;  /* 0x0000000300037305 */ /* 0x000e34000021f000 */
[----:B------:R-:W-:-:S02]  /*237a0*/  @!P1 IMAD.IADD R11, R11, 0x1, -R6 ;  /* 0x000000010b0b9824 */ /* 0x000fc400078e0a06 */
[----:B------:R-:W-:Y:S01]  /*237b0*/  @!P1 VIADD R9, R9, 0x1 ;  /* 0x0000000109099836 */ /* 0x000fe20000000000 */
[----:B------:R-:W-:Y:S02]  /*237c0*/  ISETP.NE.AND P1, PT, R4, RZ, PT ;  /* 0x000000ff0400720c */ /* 0x000fe40003f25270 */
[----:B------:R-:W-:Y:S01]  /*237d0*/  ISETP.GE.U32.AND P0, PT, R11, R6, PT ;  /* 0x000000060b00720c */ /* 0x000fe20003f06070 */
[----:B0-----:R-:W-:-:S04]  /*237e0*/  IMAD.MOV R11, RZ, RZ, -R3 ;  /* 0x000000ffff0b7224 */ /* 0x001fc800078e0a03 */
[----:B------:R-:W-:-:S04]  /*237f0*/  IMAD R11, R11, R8, RZ ;  /* 0x000000080b0b7224 */ /* 0x000fc800078e02ff */
[----:B------:R-:W-:Y:S01]  /*23800*/  IMAD.HI.U32 R6, R3, R11, R2 ;  /* 0x0000000b03067227 */ /* 0x000fe200078e0002 */
[----:B------:R-:W-:-:S03]  /*23810*/  LOP3.LUT R2, R5, R4, RZ, 0x3c, !PT ;  /* 0x0000000405027212 */ /* 0x000fc600078e3cff */
[----:B------:R-:W-:Y:S01]  /*23820*/  @P0 VIADD R9, R9, 0x1 ;  /* 0x0000000109090836 */ /* 0x000fe20000000000 */
[----:B------:R-:W-:Y:S02]  /*23830*/  ISETP.GE.AND P2, PT, R2, RZ, PT ;  /* 0x000000ff0200720c */ /* 0x000fe40003f46270 */
[----:B------:R-:W-:-:S05]  /*23840*/  IABS R2, R7 ;  /* 0x0000000700027213 */ /* 0x000fca0000000000 */
[----:B------:R-:W-:-:S06]  /*23850*/  IMAD.MOV R2, RZ, RZ, -R2 ;  /* 0x000000ffff027224 */ /* 0x000fcc00078e0a02 */
[----:B------:R-:W-:Y:S01]  /*23860*/  @!P2 IMAD.MOV R9, RZ, RZ, -R9 ;  /* 0x000000ffff09a224 */ /* 0x000fe200078e0a09 */
[----:B------:R-:W-:-:S04]  /*23870*/  @!P1 LOP3.LUT R9, RZ, R4, RZ, 0x33, !PT ;  /* 0x00000004ff099212 */ /* 0x000fc800078e33ff */
[----:B------:R-:W-:-:S05]  /*23880*/  IABS R3, R9 ;  /* 0x0000000900037213 */ /* 0x000fca0000000000 */
        /* <DEDUP_REMOVED lines=20> */
.L_x_1661:
[----:B-1-3--:R-:W0:Y:S02]  /*239d0*/  LDC.64 R2, c[0x0][0xc90] ;  /* 0x00032400ff027b82 */ /* 0x00ae240000000a00 */
[----:B0-----:R-:W-:-:S05]  /*239e0*/  IMAD.WIDE R2, R12, 0x4, R2 ;  /* 0x000000040c027825 */ /* 0x001fca00078e0202 */
        /* <DEDUP_REMOVED lines=30> */
[----:B------:R-:W-:-:S04]  /*23bd0*/  VIADDMNMX R7, R10, UR5, R7, PT ;  /* 0x000000050a077c46 */ /* 0x000fc8000b800107 */
        /* <DEDUP_REMOVED lines=28> */
.L_x_1662:
[----:B01----:R-:W-:-:S05]  /*23da0*/  LOP3.LUT R3, RZ, R2, RZ, 0x33, !PT ;  /* 0x00000002ff037212 */ /* 0x003fca00078e33ff */
[----:B------:R-:W-:-:S05]  /*23db0*/  IMAD.IADD R2, R4, 0x1, R3 ;  /* 0x0000000104027824 */ /* 0x000fca00078e0203 */
[----:B------:R1:W-:Y:S01]  /*23dc0*/  STL [R1+0x14], R2 ;  /* 0x0000140201007387 */ /* 0x0003e20000100800 */
[----:B------:R-:W-:Y:S05]  /*23dd0*/  BRA `(.L_x_1663) ;  /* 0x0000000000107947 */ /* 0x000fea0003800000 */
.L_x_1658:
[----:B------:R-:W-:Y:S01]  /*23de0*/  IMAD.U32 R2, RZ, RZ, UR6 ;  /* 0x00000006ff027e24 */ /* 0x000fe2000f8e00ff */
[----:B------:R0:W-:Y:S04]  /*23df0*/  STL [R1+0x14], RZ ;  /* 0x000014ff01007387 */ /* 0x0001e80000100800 */
[----:B------:R0:W-:Y:S04]  /*23e00*/  STL [R1+0x18], RZ ;  /* 0x000018ff01007387 */ /* 0x0001e80000100800 */
[----:B------:R0:W-:Y:S02]  /*23e10*/  STL [R1+0x10], R2 ;  /* 0x0000100201007387 */ /* 0x0001e40000100800 */
.L_x_1663:
[----:B------:R-:W2:Y:S04]  /*23e20*/  LDL R4, [R1+0x10] ;  /* 0x0000100001047983 */ /* 0x000ea80000100800 */
[----:B------:R-:W2:Y:S04]  /*23e30*/  LDL R5, [R1+0x14] ;  /* 0x0000140001057983 */ /* 0x000ea80000100800 */
[----:B------:R-:W2:Y:S04]  /*23e40*/  LDL R6, [R1+0x18] ;  /* 0x0000180001067983 */ /* 0x000ea80000100800 */
[----:B------:R-:W2:Y:S01]  /*23e50*/  LDL R7, [R1+0x1c] ;  /* 0x00001c0001077983 */ /* 0x000ea20000100800 */
[----:B------:R-:W-:-:S13]  /*23e60*/  ISETP.NE.AND P0, PT, R0, RZ, PT ;  /* 0x000000ff0000720c */ /* 0x000fda0003f05270 */
[----:B------:R-:W3:Y:S01]  /*23e70*/  @!P0 S2R R3, SR_CgaCtaId ;  /* 0x0000000000038919 */ /* 0x000ee20000008800 */
[----:B------:R-:W-:-:S04]  /*23e80*/  @!P0 MOV R0, 0x400 ;  /* 0x0000040000008802 */ /* 0x000fc80000000f00 */
[----:B---3--:R-:W-:-:S05]  /*23e90*/  @!P0 LEA R0, R3, R0, 0x18 ;  /* 0x0000000003008211 */ /* 0x008fca00078ec0ff */
[----:B--2---:R2:W-:Y:S01]  /*23ea0*/  @!P0 STS.128 [R0+0x284d0], R4 ;  /* 0x0284d00400008388 */ /* 0x0045e20000000c00 */
[----:B------:R-:W-:Y:S06]  /*23eb0*/  BAR.ARV 0x5, 0x180 ;  /* 0x0146000000007b1d */ /* 0x000fec0000002000 */
.L_x_1656:
        /* <DEDUP_REMOVED lines=19> */
[C---:B01----:R-:W-:Y:S01]  /*23ff0*/  IMAD.SHL.U32 R2, R10.reuse, 0x80, RZ ;  /* 0x000000800a027824 */ /* 0x043fe200078e00ff */
[C---:B------:R-:W-:Y:S01]  /*24000*/  LOP3.LUT P0, RZ, R10.reuse, 0x4, RZ, 0xc0, !PT ;  /* 0x000000040aff7812 */ /* 0x040fe2000780c0ff */
[----:B------:R-:W-:Y:S02]  /*24010*/  IMAD.SHL.U32 R5, R10, 0x8, RZ ;  /* 0x000000080a057824 */ /* 0x000fe400078e00ff */
[----:B---3--:R-:W-:-:S05]  /*24020*/  IMAD.SHL.U32 R0, R9, 0x20, RZ ;  /* 0x0000002009007824 */ /* 0x008fca00078e00ff */
[----:B------:R-:W-:Y:S01]  /*24030*/  LOP3.LUT R3, R0, 0xc00, RZ, 0xc0, !PT ;  /* 0x00000c0000037812 */ /* 0x000fe200078ec0ff */
[----:B------:R-:W-:-:S05]  /*24040*/  IMAD.SHL.U32 R0, R10, 0x40, RZ ;  /* 0x000000400a007824 */ /* 0x000fca00078e00ff */
[--C-:B------:R-:W-:Y:S02]  /*24050*/  LOP3.LUT R3, R3, 0x40, R0.reuse, 0xf8, !PT ;  /* 0x0000004003037812 */ /* 0x100fe400078ef800 */
[----:B------:R-:W-:Y:S02]  /*24060*/  LOP3.LUT R4, R0, 0x180, RZ, 0xc0, !PT ;  /* 0x0000018000047812 */ /* 0x000fe400078ec0ff */
[----:B------:R-:W-:Y:S02]  /*24070*/  LOP3.LUT R7, R3, 0x200, R0, 0xf8, !PT ;  /* 0x0000020003077812 */ /* 0x000fe400078ef800 */
[--C-:B------:R-:W-:Y:S02]  /*24080*/  SHF.R.U32.HI R3, RZ, 0x1, R10.reuse ;  /* 0x00000001ff037819 */ /* 0x100fe4000001160a */
[----:B------:R-:W-:Y:S02]  /*24090*/  LOP3.LUT R0, R2, 0x380, RZ, 0xc0, !PT ;  /* 0x0000038002007812 */ /* 0x000fe400078ec0ff */
[----:B------:R-:W-:-:S02]  /*240a0*/  LOP3.LUT R4, R4, 0x10, R10, 0xf8, !PT ;  /* 0x0000001004047812 */ /* 0x000fc400078ef80a */
[----:B------:R-:W-:Y:S01]  /*240b0*/  LOP3.LUT R3, R0, 0x30, R3, 0xf8, !PT ;  /* 0x0000003000037812 */ /* 0x000fe200078ef803 */
[----:B------:R-:W-:Y:S01]  /*240c0*/  IMAD.SHL.U32 R0, R10, 0x10, RZ ;  /* 0x000000100a007824 */ /* 0x000fe200078e00ff */
[----:B------:R-:W-:Y:S02]  /*240d0*/  LOP3.LUT R4, R4, 0x30, R5, 0x78, !PT ;  /* 0x0000003004047812 */ /* 0x000fe400078e7805 */
[----:B------:R-:W-:Y:S02]  /*240e0*/  SHF.R.U32.HI R5, RZ, 0x3, R9 ;  /* 0x00000003ff057819 */ /* 0x000fe40000011609 */
[----:B------:R-:W-:Y:S02]  /*240f0*/  LOP3.LUT R3, R3, 0x70, R0, 0x78, !PT ;  /* 0x0000007003037812 */ /* 0x000fe400078e7800 */
[----:B------:R-:W-:Y:S02]  /*24100*/  LOP3.LUT R6, R7, R4, RZ, 0xfc, !PT ;  /* 0x0000000407067212 */ /* 0x000fe400078efcff */
[----:B------:R-:W-:Y:S01]  /*24110*/  LOP3.LUT R8, R3, 0xc00, R2, 0xf8, !PT ;  /* 0x00000c0003087812 */ /* 0x000fe200078ef802 */
[----:B------:R-:W-:Y:S01]  /*24120*/  IMAD.SHL.U32 R3, R10, 0x2, RZ ;  /* 0x000000020a037824 */ /* 0x000fe200078e00ff */
[----:B------:R-:W-:Y:S01]  /*24130*/  LOP3.LUT R2, R0, 0x3f0, RZ, 0xc0, !PT ;  /* 0x000003f000027812 */ /* 0x000fe200078ec0ff */
[----:B------:R-:W-:Y:S02]  /*24140*/  STL [R1+0x4], R6 ;  /* 0x0000040601007387 */ /* 0x000fe40000100800 */
[----:B------:R-:W-:Y:S01]  /*24150*/  VIADD R4, R8, 0x40 ;  /* 0x0000004008047836 */ /* 0x000fe20000000000 */
[----:B------:R-:W-:Y:S01]  /*24160*/  LOP3.LUT R3, R2, 0x70, R3, 0x78, !PT ;  /* 0x0000007002037812 */ /* 0x000fe200078e7803 */
[----:B------:R-:W-:Y:S01]  /*24170*/  IMAD.SHL.U32 R2, R9, 0x10, RZ ;  /* 0x0000001009027824 */ /* 0x000fe200078e00ff */
[----:B------:R-:W-:Y:S01]  /*24180*/  STL [R1+0xc], R8 ;  /* 0x00000c0801007387 */ /* 0x000fe20000100800 */
[----:B------:R-:W-:-:S03]  /*24190*/  @P0 VIADD R4, R8, 0xffffffc0 ;  /* 0xffffffc008040836 */ /* 0x000fc60000000000 */
[----:B------:R-:W-:Y:S01]  /*241a0*/  LOP3.LUT R3, R3, 0x400, R2, 0xf8, !PT ;  /* 0x0000040003037812 */ /* 0x000fe200078ef802 */
[----:B------:R-:W-:-:S04]  /*241b0*/  IMAD.MOV.U32 R2, RZ, RZ, 0x20 ;  /* 0x00000020ff027424 */ /* 0x000fc800078e00ff */
[----:B------:R-:W-:Y:S01]  /*241c0*/  IMAD.IADD R3, R18, 0x1, R3 ;  /* 0x0000000112037824 */ /* 0x000fe200078e0203 */
[----:B------:R-:W-:-:S05]  /*241d0*/  SEL R2, R2, 0xffffffe0, !P0 ;  /* 0xffffffe002027807 */ /* 0x000fca0004000000 */
[----:B------:R0:W-:Y:S04]  /*241e0*/  STL [R1+0x40], R2 ;  /* 0x0000400201007387 */ /* 0x0001e80000100800 */
[----:B------:R1:W-:Y:S04]  /*241f0*/  STL [R1+0x44], R3 ;  /* 0x0000440301007387 */ /* 0x0003e80000100800 */
[----:B------:R-:W-:Y:S01]  /*24200*/  STL [R1+0x5c], RZ ;  /* 0x00005cff01007387 */ /* 0x000fe20000100800 */
[----:B0-----:R-:W-:Y:S02]  /*24210*/  LOP3.LUT R2, R0, 0x70, RZ, 0xc0, !PT ;  /* 0x0000007000027812 */ /* 0x001fe400078ec0ff */
[----:B------:R-:W-:Y:S01]  /*24220*/  LOP3.LUT R0, R5, 0x70, R0, 0xf8, !PT ;  /* 0x0000007005007812 */ /* 0x000fe200078ef800 */
[----:B------:R-:W-:Y:S01]  /*24230*/  IMAD.MOV.U32 R0, RZ, RZ, 0x1 ;  /* 0x00000001ff007424 */ /* 0x000fe200078e00ff */
[----:B------:R-:W-:Y:S01]  /*24240*/  STL [R1+0x38], R4 ;  /* 0x0000380401007387 */ /* 0x000fe20000100800 */
[----:B-1----:R-:W-:Y:S01]  /*24250*/  IMAD.MOV.U32 R3, RZ, RZ, 0x1 ;  /* 0x00000001ff037424 */ /* 0x002fe200078e00ff */
[----:B------:R-:W-:-:S02]  /*24260*/  LOP3.LUT R2, R2, 0x80, RZ, 0xfc, !PT ;  /* 0x0000008002027812 */ /* 0x000fc400078efcff */
[----:B------:R0:W-:Y:S04]  /*24270*/  STL [R1+0x28], R0 ;  /* 0x0000280001007387 */ /* 0x0001e80000100800 */
[----:B------:R1:W-:Y:S04]  /*24280*/  STL [R1+0x20], RZ ;  /* 0x000020ff01007387 */ /* 0x0003e80000100800 */
[----:B------:R1:W-:Y:S01]  /*24290*/  STL [R1+0x8], RZ ;  /* 0x000008ff01007387 */ /* 0x0003e20000100800 */
[----:B0-----:R-:W-:-:S03]  /*242a0*/  LOP3.LUT R0, R6, 0x1000, RZ, 0xfc, !PT ;  /* 0x0000100006007812 */ /* 0x001fc600078efcff */
[----:B------:R1:W-:Y:S04]  /*242b0*/  STL [R1+0x24], R3 ;  /* 0x0000240301007387 */ /* 0x0003e80000100800 */
[----:B------:R1:W-:Y:S02]  /*242c0*/  STL [R1+0x3c], R0 ;  /* 0x00003c0001007387 */ /* 0x0003e40000100800 */
.L_x_1794:
[----:B--2---:R-:W2:Y:S01]  /*242d0*/  LDL R14, [R1+0x1c] ;  /* 0x00001c00010e7983 */ /* 0x004ea20000100800 */
[----:B------:R-:W-:Y:S05]  /*242e0*/  YIELD ;  /* 0x0000000000007946 */ /* 0x000fea0003800000 */
[----:B------:R-:W-:Y:S01]  /*242f0*/  ULDC.64 UR4, c[0x0][0xa28] ;  /* 0x00028a0000047ab9 */ /* 0x000fe20000000a00 */
[----:B-1----:R-:W-:Y:S02]  /*24300*/  CS2R R6, SRZ ;  /* 0x0000000000067805 */ /* 0x002fe4000001ff00 */
[----:B------:R-:W-:Y:S01]  /*24310*/  ISETP.NE.U32.AND P0, PT, RZ, UR4, PT ;  /* 0x00000004ff007c0c */ /* 0x000fe2000bf05070 */
[----:B0-----:R-:W0:Y:S01]  /*24320*/  LDC.64 R12, c[0x0][0xa00] ;  /* 0x00028000ff0c7b82 */ /* 0x001e220000000a00 */
[----:B------:R-:W-:Y:S01]  /*24330*/  ULDC.64 UR6, c[0x0][0xa08] ;  /* 0x0002820000067ab9 */ /* 0x000fe20000000a00 */
[----:B------:R-:W-:Y:S01]  /*24340*/  ULDC.64 UR8, c[0x0][0xa10] ;  /* 0x0002840000087ab9 */ /* 0x000fe20000000a00 */
[----:B------:R-:W-:Y:S01]  /*24350*/  ISETP.NE.AND.EX P0, PT, RZ, UR5, PT, P0 ;  /* 0x00000005ff007c0c */ /* 0x000fe2000bf05300 */
[----:B------:R-:W-:-:S04]  /*24360*/  ULDC.64 UR4, c[0x0][0xa18] ;  /* 0x0002860000047ab9 */ /* 0x000fc80000000a00 */
[----:B------:R-:W3:Y:S08]  /*24370*/  LDC.64 R4, c[0x0][0xa08] ;  /* 0x00028200ff047b82 */ /* 0x000ef00000000a00 */
[----:B-1----:R-:W2:Y:S02]  /*24380*/  @P0 LDC.64 R2, c[0x0][0xa28] ;  /* 0x00028a00ff020b82 */ /* 0x002ea40000000a00 */
[----:B--2---:R-:W-:-:S05]  /*24390*/  @P0 IMAD.WIDE R2, R14, 0x4, R2 ;  /* 0x000000040e020825 */ /* 0x004fca00078e0202 */
[----:B------:R1:W5:Y:S01]  /*243a0*/  @P0 LDG.E R6, desc[UR46][R2.64] ;  /* 0x0000002e02060981 */ /* 0x000362000c1e1900 */
[----:B------:R-:W-:Y:S01]  /*243b0*/  ISETP.NE.U32.AND P0, PT, RZ, UR4, PT ;  /* 0x00000004ff007c0c */ /* 0x000fe2000bf05070 */
[----:B0-----:R-:W-:Y:S01]  /*243c0*/  IMAD.WIDE R12, R14, 0x4, R12 ;  /* 0x000000040e0c7825 */ /* 0x001fe200078e020c */
[----:B------:R-:W-:Y:S02]  /*243d0*/  ISETP.NE.U32.AND P2, PT, RZ, UR6, PT ;  /* 0x00000006ff007c0c */ /* 0x000fe4000bf45070 */
[----:B------:R-:W-:Y:S01]  /*243e0*/  ISETP.NE.AND.EX P0, PT, RZ, UR5, PT, P0 ;  /* 0x00000005ff007c0c */ /* 0x000fe2000bf05300 */
[----:B------:R-:W-:Y:S01]  /*243f0*/  ULDC.64 UR4, c[0x0][0xa00] ;  /* 0x0002800000047ab9 */ /* 0x000fe20000000a00 */
[----:B------:R-:W-:Y:S01]  /*24400*/  ISETP.NE.U32.AND P4, PT, RZ, UR8, PT ;  /* 0x00000008ff007c0c */ /* 0x000fe2000bf85070 */
[----:B------:R-:W-:Y:S01]  /*24410*/  IMAD.MOV.U32 R8, RZ, RZ, RZ ;  /* 0x000000ffff087224 */ /* 0x000fe200078e00ff */
[----:B------:R-:W-:Y:S01]  /*24420*/  ISETP.NE.U32.AND P1, PT, RZ, UR4, PT ;  /* 0x00000004ff007c0c */ /* 0x000fe2000bf25070 */
[----:B-1----:R-:W0:Y:S01]  /*24430*/  LDC.64 R2, c[0x0][0xa10] ;  /* 0x00028400ff027b82 */ /* 0x002e220000000a00 */
[----:B------:R-:W-:-:S02]  /*24440*/  IMAD.MOV.U32 R0, RZ, RZ, RZ ;  /* 0x000000ffff007224 */ /* 0x000fc400078e00ff */
[----:B------:R-:W-:Y:S01]  /*24450*/  ISETP.NE.AND.EX P3, PT, RZ, UR5, PT, P1 ;  /* 0x00000005ff007c0c */ /* 0x000fe2000bf65310 */
[----:B---3--:R-:W-:-:S04]  /*24460*/  IMAD.WIDE R4, R14, 0x4, R4 ;  /* 0x000000040e047825 */ /* 0x008fc800078e0204 */
[----:B------:R-:W1:Y:S01]  /*24470*/  @P0 LDC.64 R10, c[0x0][0xa18] ;  /* 0x00028600ff0a0b82 */ /* 0x000e620000000a00 */
[----:B------:R-:W-:Y:S01]  /*24480*/  ULDC UR4, c[0x0][0x288] ;  /* 0x0000a20000047ab9 */ /* 0x000fe20000000800 */
[----:B------:R-:W-:Y:S02]  /*24490*/  ISETP.NE.AND.EX P1, PT, RZ, UR7, PT, P2 ;  /* 0x00000007ff007c0c */ /* 0x000fe4000bf25320 */
[----:B------:R-:W-:-:S04]  /*244a0*/  ISETP.NE.AND.EX P2, PT, RZ, UR9, PT, P4 ;  /* 0x00000009ff007c0c */ /* 0x000fc8000bf45340 */
[----:B------:R-:W2:Y:S07]  /*244b0*/  @P3 LDG.E R7, desc[UR46][R12.64] ;  /* 0x0000002e0c073981 */ /* 0x000eae000c1e1900 */
[----:B------:R-:W5:Y:S01]  /*244c0*/  @P1 LDG.E R8, desc[UR46][R4.64] ;  /* 0x0000002e04081981 */ /* 0x000f62000c1e1900 */
[----:B0-----:R-:W-:-:S05]  /*244d0*/  IMAD.WIDE R2, R14, 0x4, R2 ;  /* 0x000000040e027825 */ /* 0x001fca00078e0202 */
[----:B------:R-:W5:Y:S01]  /*244e0*/  @P2 LDG.E R0, desc[UR46][R2.64] ;  /* 0x0000002e02002981 */ /* 0x000f62000c1e1900 */
[----:B-1----:R-:W-:-:S03]  /*244f0*/  @P0 IMAD.WIDE R10, R14, 0x4, R10 ;  /* 0x000000040e0a0825 */ /* 0x002fc600078e020a */
[----:B--2---:R0:W-:Y:S02]  /*24500*/  STL [R1+0x50], R7 ;  /* 0x0000500701007387 */ /* 0x0041e40000100800 */
[----:B0-----:R-:W-:Y:S01]  /*24510*/  IMAD.U32 R7, RZ, RZ, UR4 ;  /* 0x00000004ff077e24 */ /* 0x001fe2000f8e00ff */
[----:B------:R-:W-:-:S05]  /*24520*/  ULDC.64 UR4, c[0x0][0x418] ;  /* 0x0001060000047ab9 */ /* 0x000fca0000000a00 */
        /* <DEDUP_REMOVED lines=9> */
[----:B--2---:R0:W-:Y:S01]  /*245c0*/  STL [R1+0x48], R7 ;  /* 0x0000480701007387 */ /* 0x0041e20000100800 */
[----:B------:R-:W-:Y:S02]  /*245d0*/  IMAD.MOV.U32 R15, RZ, RZ, R7 ;  /* 0x000000ffff0f7224 */ /* 0x000fe400078e0007 */
[----:B0-----:R-:W-:Y:S01]  /*245e0*/  IMAD.U32 R7, RZ, RZ, UR4 ;  /* 0x00000004ff077e24 */ /* 0x001fe2000f8e00ff */
[----:B------:R-:W-:Y:S06]  /*245f0*/  @P0 BRA `(.L_x_1665) ;  /* 0x0000000000140947 */ /* 0x000fec0003800000 */
[----:B------:R-:W-:Y:S05]  /*24600*/  @!P3 BRA `(.L_x_1665) ;  /* 0x000000000010b947 */ /* 0x000fea0003800000 */
[----:B------:R-:W2:Y:S04]  /*24610*/  LDG.E R9, desc[UR46][R12.64] ;  /* 0x0000002e0c097981 */ /* 0x000ea8000c1e1900 */
[----:B------:R-:W2:Y:S02]  /*24620*/  LDG.E R12, desc[UR46][R12.64+0x4] ;  /* 0x0000042e0c0c7981 */ /* 0x000ea4000c1e1900 */
[----:B--2---:R-:W-:-:S05]  /*24630*/  IMAD.IADD R15, R12, 0x1, -R9 ;  /* 0x000000010c0f7824 */ /* 0x004fca00078e0a09 */
[----:B------:R0:W-:Y:S02]  /*24640*/  STL [R1+0x48], R15 ;  /* 0x0000480f01007387 */ /* 0x0001e40000100800 */
.L_x_1665:
[----:B------:R-:W2:Y:S01]  /*24650*/  LDL.LU R10, [R1+0x18] ;  /* 0x00001800010a7983 */ /* 0x000ea20000300800 */
[----:B-----5:R-:W-:Y:S01]  /*24660*/  IMAD.IADD R8, R8, 0x1, R6 ;  /* 0x0000000108087824 */ /* 0x020fe200078e0206 */
[----:B------:R-:W-:Y:S02]  /*24670*/  ULDC.64 UR4, c[0x0][0xa20] ;  /* 0x0002880000047ab9 */ /* 0x000fe40000000a00 */
[----:B------:R-:W-:Y:S02]  /*24680*/  ISETP.NE.U32.AND P0, PT, RZ, UR4, PT ;  /* 0x00000004ff007c0c */ /* 0x000fe4000bf05070 */
[----:B------:R1:W-:Y:S02]  /*24690*/  STL [R1+0x34], R8 ;  /* 0x0000340801007387 */ /* 0x0003e40000100800 */
[----:B------:R-:W-:Y:S02]  /*246a0*/  ISETP.NE.AND.EX P0, PT, RZ, UR5, PT, P0 ;  /* 0x00000005ff007c0c */ /* 0x000fe4000bf05300 */
[----:B--2---:R-:W-:-:S02]  /*246b0*/  LOP3.LUT R17, R10, 0xff000000, RZ, 0xc0, !PT ;  /* 0xff0000000a117812 */ /* 0x004fc400078ec0ff */
[C---:B------:R-:W-:Y:S02]  /*246c0*/  LOP3.LUT R9, R10.reuse, 0xff0000, RZ, 0xc0, !PT ;  /* 0x00ff00000a097812 */ /* 0x040fe400078ec0ff */
[----:B------:R-:W-:Y:S02]  /*246d0*/  SHF.R.U32.HI R17, RZ, 0x8, R17 ;  /* 0x00000008ff117819 */ /* 0x000fe40000011611 */
[----:B------:R-:W-:Y:S02]  /*246e0*/  LOP3.LUT R16, R10, 0xffff, RZ, 0xc0, !PT ;  /* 0x0000ffff0a107812 */ /* 0x000fe400078ec0ff */
[----:B------:R-:W-:-:S03]  /*246f0*/  LEA.HI R17, R9, R17, RZ, 0x10 ;  /* 0x0000001109117211 */ /* 0x000fc600078f80ff */
[----:B-1----:R-:W-:Y:S05]  /*24700*/  @!P0 BRA `(.L_x_1666) ;  /* 0x0000000000108947 */ /* 0x002fea0003800000 */
[----:B------:R-:W1:Y:S02]  /*24710*/  LDC.64 R4, c[0x0][0xa20] ;  /* 0x00028800ff047b82 */ /* 0x000e640000000a00 */
[----:B-1----:R-:W-:-:S05]  /*24720*/  IMAD.WIDE R4, R14, 0x4, R4 ;  /* 0x000000040e047825 */ /* 0x002fca00078e0204 */
[----:B------:R1:W5:Y:S01]  /*24730*/  LDG.E R7, desc[UR46][R4.64] ;  /* 0x0000002e04077981 */ /* 0x000362000c1e1900 */
[----:B------:R-:W-:Y:S05]  /*24740*/  BRA `(.L_x_1667) ;  /* 0x0000000000107947 */ /* 0x000fea0003800000 */
.L_x_1666:
[----:B------:R-:W-:Y:S05]  /*24750*/  @!P1 BRA `(.L_x_1667) ;  /* 0x00000000000c9947 */ /* 0x000fea0003800000 */
[----:B------:R-:W2:Y:S04]  /*24760*/  LDG.E R7, desc[UR46][R4.64] ;  /* 0x0000002e04077981 */ /* 0x000ea8000c1e1900 */
[----:B------:R-:W2:Y:S02]  /*24770*/  LDG.E R4, desc[UR46][R4.64+0x4] ;  /* 0x0000042e04047981 */ /* 0x000ea4000c1e1900 */
[----:B--2---:R-:W-:-:S07]  /*24780*/  IMAD.IADD R7, R4, 0x1, -R7 ;  /* 0x0000000104077824 */ /* 0x004fce00078e0a07 */
.L_x_1667:
[----:B------:R-:W2:Y:S04]  /*24790*/  LDL.LU R8, [R1+0x14] ;  /* 0x0000140001087983 */ /* 0x000ea80000300800 */
[----:B-1----:R-:W3:Y:S04]  /*247a0*/  @P2 LDG.E R4, desc[UR46][R2.64] ;  /* 0x0000002e02042981 */ /* 0x002ee8000c1e1900 */
[----:B------:R1:W3:Y:S01]  /*247b0*/  @P2 LDG.E R2, desc[UR46][R2.64+0x4] ;  /* 0x0000042e02022981 */ /* 0x0002e2000c1e1900 */
[----:B-----5:R-:W-:Y:S01]  /*247c0*/  IMAD.IADD R10, R7, 0x1, -R6 ;  /* 0x00000001070a7824 */ /* 0x020fe200078e0a06 */
[----:B-1----:R-:W1:Y:S02]  /*247d0*/  LDC R3, c[0x0][0x448] ;  /* 0x00011200ff037b82 */ /* 0x002e640000000800 */
[----:B-1----:R-:W-:-:S13]  /*247e0*/  ISETP.NE.AND P1, PT, R3, 0x1, PT ;  /* 0x000000010300780c */ /* 0x002fda0003f25270 */
[----:B------:R-:W1:Y:S08]  /*247f0*/  @P1 LDC R3, c[0x0][0x44c] ;  /* 0x00011300ff031b82 */ /* 0x000e700000000800 */
[----:B------:R-:W4:Y:S01]  /*24800*/  @P1 LDC R5, c[0x0][0x450] ;  /* 0x00011400ff051b82 */ /* 0x000f220000000800 */
[----:B--2---:R-:W-:-:S05]  /*24810*/  IMAD.SHL.U32 R9, R8, 0x80, RZ ;  /* 0x0000008008097824 */ /* 0x004fca00078e00ff */
[----:B------:R2:W-:Y:S01]  /*24820*/  STL [R1+0x14], R9 ;  /* 0x0000140901007387 */ /* 0x0005e20000100800 */
[----:B---3--:R-:W-:Y:S02]  /*24830*/  @P2 IMAD.IADD R11, R2, 0x1, -R4 ;  /* 0x00000001020b2824 */ /* 0x008fe400078e0a04 */
[----:B------:R-:W-:Y:S02]  /*24840*/  VIADD R2, R9, 0x7f ;  /* 0x0000007f09027836 */ /* 0x000fe40000000000 */
[----:B------:R-:W-:Y:S02]  /*24850*/  IMAD.IADD R7, R10, 0x1, R11 ;  /* 0x000000010a077824 */ /* 0x000fe400078e020b */
[----:B-1----:R-:W-:-:S03]  /*24860*/  @P1 IMAD.HI.U32 R3, R2, R3, RZ ;  /* 0x0000000302031227 */ /* 0x002fc600078e00ff */
[C---:B------:R-:W-:Y:S01]  /*24870*/  IADD3 R19, R7.reuse, 0x1, -R15 ;  /* 0x0000000107137810 */ /* 0x040fe20007ffe80f */
[----:B------:R-:W-:Y:S01]  /*24880*/  IMAD.MOV.U32 R6, RZ, RZ, R2 ;  /* 0x000000ffff067224 */ /* 0x000fe200078e0002 */
[----:B----4-:R-:W-:Y:S01]  /*24890*/  @P1 SHF.R.U32.HI R6, RZ, R5, R3 ;  /* 0x00000005ff061219 */ /* 0x010fe20000011603 */
[----:B------:R-:W-:-:S04]  /*248a0*/  VIADD R2, R7, 0x3f ;  /* 0x0000003f07027836 */ /* 0x000fc80000000000 */
[----:B------:R-:W-:Y:S01]  /*248b0*/  IMAD.IADD R6, R19, 0x1, R6 ;  /* 0x0000000113067824 */ /* 0x000fe200078e0206 */
[----:B------:R-:W-:-:S04]  /*248c0*/  SHF.R.S32.HI R3, RZ, 0x1f, R2 ;  /* 0x0000001fff037819 */ /* 0x000fc80000011402 */
[----:B------:R-:W-:Y:S02]  /*248d0*/  LEA.HI R21, R3, R2, RZ, 0x6 ;  /* 0x0000000203157211 */ /* 0x000fe400078f30ff */
[----:B------:R-:W1:Y:S02]  /*248e0*/  LDC.64 R2, c[0x0][0x9e0] ;  /* 0x00027800ff027b82 */ /* 0x000e640000000a00 */
[----:B------:R-:W-:Y:S02]  /*248f0*/  SHF.R.S32.HI R21, RZ, 0x6, R21 ;  /* 0x00000006ff157819 */ /* 0x000fe40000011415 */
[----:B-1----:R-:W-:Y:S01]  /*24900*/  ISETP.GE.AND P3, PT, R3, 0x1, PT ;  /* 0x000000010300780c */ /* 0x002fe20003f66270 */
[----:B------:R-:W-:-:S12]  /*24910*/  IMAD.IADD R8, R6, 0x1, R2 ;  /* 0x0000000106087824 */ /* 0x000fd800078e0202 */
[----:B--2---:R-:W-:Y:S05]  /*24920*/  @!P3 BRA `(.L_x_1668) ;  /* 0x000000000048b947 */ /* 0x004fea0003800000 */
[C---:B------:R-:W-:Y:S01]  /*24930*/  ISETP.GT.AND P0, PT, R6.reuse, RZ, PT ;  /* 0x000000ff0600720c */ /* 0x040fe20003f04270 */
[----:B------:R-:W-:Y:S01]  /*24940*/  BSSY B0, `(.L_x_1669) ;  /* 0x000000e000007945 */ /* 0x000fe20003800000 */
[----:B------:R-:W-:-:S11]  /*24950*/  VIADD R2, R6, 0xffffffff ;  /* 0xffffffff06027836 */ /* 0x000fd60000000000 */
[----:B------:R-:W-:Y:S05]  /*24960*/  @P0 BRA `(.L_x_1670) ;  /* 0x00000000001c0947 */ /* 0x000fea0003800000 */
[----:B------:R-:W-:Y:S01]  /*24970*/  ISETP.NE.AND P0, PT, R3, 0x1, PT ;  /* 0x000000010300780c */ /* 0x000fe20003f05270 */
[----:B------:R-:W-:-:S12]  /*24980*/  IMAD.MOV R2, RZ, RZ, -R6 ;  /* 0x000000ffff027224 */ /* 0x000fd800078e0a06 */
[----:B------:R-:W1:Y:S02]  /*24990*/  @P0 LDC.64 R4, c[0x0][0x9e8] ;  /* 0x00027a00ff040b82 */ /* 0x000e640000000a00 */
[----:B-1----:R-:W-:-:S05]  /*249a0*/  @P0 IMAD.HI.U32 R4, R2, R4, RZ ;  /* 0x0000000402040227 */ /* 0x002fca00078e00ff */
[----:B------:R-:W-:-:S04]  /*249b0*/  @P0 SHF.R.U32.HI R2, RZ, R5, R4 ;  /* 0x00000005ff020219 */ /* 0x000fc80000011604 */
[----:B------:R-:W-:Y:S01]  /*249c0*/  LOP3.LUT R2, RZ, R2, RZ, 0x33, !PT ;  /* 0x00000002ff027212 */ /* 0x000fe200078e33ff */
[----:B------:R-:W-:Y:S06]  /*249d0*/  BRA `(.L_x_1671) ;  /* 0x0000000000107947 */ /* 0x000fec0003800000 */
.L_x_1670:
[----:B------:R-:W-:-:S13]  /*249e0*/  ISETP.NE.AND P0, PT, R3, 0x1, PT ;  /* 0x000000010300780c */ /* 0x000fda0003f05270 */
[----:B------:R-:W1:Y:S02]  /*249f0*/  @P0 LDC.64 R4, c[0x0][0x9e8] ;  /* 0x00027a00ff040b82 */ /* 0x000e640000000a00 */
[----:B-1----:R-:W-:-:S05]  /*24a00*/  @P0 IMAD.HI.U32 R4, R2, R4, RZ ;  /* 0x0000000402040227 */ /* 0x002fca00078e00ff */
[----:B------:R-:W-:-:S07]  /*24a10*/  @P0 SHF.R.U32.HI R2, RZ, R5, R4 ;  /* 0x00000005ff020219 */ /* 0x000fce0000011604 */
.L_x_1671:
[----:B------:R-:W-:Y:S05]  /*24a20*/  BSYNC B0 ;  /* 0x0000000000007941 */ /* 0x000fea0003800000 */
.L_x_1669:
[----:B------:R-:W-:-:S05]  /*24a30*/  IMAD R2, R2, R3, R3 ;  /* 0x0000000302027224 */ /* 0x000fca00078e0203 */
[----:B------:R-:W-:-:S07]  /*24a40*/  VIMNMX R8, R8, R2, PT ;  /* 0x0000000208087248 */ /* 0x000fce0003fe0100 */
.L_x_1668:
[----:B------:R-:W1:Y:S01]  /*24a50*/  @P1 LDC R4, c[0x0][0x44c] ;  /* 0x00011300ff041b82 */ /* 0x000e620000000800 */
[----:B------:R-:W-:Y:S01]  /*24a60*/  VIADD R8, R8, 0x3f ;  /* 0x0000003f08087836 */ /* 0x000fe20000000000 */
[----:B------:R-:W-:Y:S01]  /*24a70*/  ULDC UR4, c[0x0][0x9dc] ;  /* 0x0002770000047ab9 */ /* 0x000fe20000000800 */
[----:B------:R-:W-:Y:S02]  /*24a80*/  IMAD.MOV.U32 R2, RZ, RZ, R9 ;  /* 0x000000ffff027224 */ /* 0x000fe400078e0009 */
[----:B------:R-:W-:-:S03]  /*24a90*/  IMAD.IADD R20, R7, 0x1, -R15 ;  /* 0x0000000107147824 */ /* 0x000fc600078e0a0f */
[----:B------:R-:W2:Y:S01]  /*24aa0*/  @P1 LDC R5, c[0x0][0x450] ;  /* 0x00011400ff051b82 */ /* 0x000ea20000000800 */
[----:B-1----:R-:W-:Y:S01]  /*24ab0*/  @P1 IMAD.HI.U32 R4, R9, R4, RZ ;  /* 0x0000000409041227 */ /* 0x002fe200078e00ff */
[----:B------:R-:W-:-:S04]  /*24ac0*/  SHF.R.S32.HI R9, RZ, 0x1f, R8 ;  /* 0x0000001fff097819 */ /* 0x000fc80000011408 */
[----:B------:R-:W-:Y:S02]  /*24ad0*/  LEA.HI R9, R9, R8, RZ, 0x6 ;  /* 0x0000000809097211 */ /* 0x000fe400078f30ff */
[----:B--2---:R-:W-:Y:S02]  /*24ae0*/  @P1 SHF.R.U32.HI R2, RZ, R5, R4 ;  /* 0x00000005ff021219 */ /* 0x004fe40000011604 */
[----:B------:R-:W-:-:S03]  /*24af0*/  SHF.R.S32.HI R9, RZ, 0x6, R9 ;  /* 0x00000006ff097819 */ /* 0x000fc60000011409 */
[----:B------:R-:W-:Y:S01]  /*24b00*/  IMAD.IADD R2, R20, 0x1, R2 ;  /* 0x0000000114027824 */ /* 0x000fe200078e0202 */
[----:B------:R-:W-:-:S03]  /*24b10*/  VIMNMX R9, R21, R9, PT ;  /* 0x0000000915097248 */ /* 0x000fc60003fe0100 */
[----:B------:R-:W-:Y:S01]  /*24b20*/  VIADD R6, R2, -UR4 ;  /* 0x8000000402067c36 */ /* 0x000fe20008000000 */
[----:B------:R-:W-:Y:S06]  /*24b30*/  @!P3 BRA `(.L_x_1672) ;  /* 0x000000000044b947 */ /* 0x000fec0003800000 */
        /* <DEDUP_REMOVED lines=10> */
.L_x_1674:
[----:B------:R-:W-:-:S13]  /*24be0*/  ISETP.NE.AND P0, PT, R3, 0x1, PT ;  /* 0x000000010300780c */ /* 0x000fda0003f05270 */
[----:B------:R-:W1:Y:S02]  /*24bf0*/  @P0 LDC.64 R4, c[0x0][0x9e8] ;  /* 0x00027a00ff040b82 */ /* 0x000e640000000a00 */
[----:B-1----:R-:W-:-:S05]  /*24c00*/  @P0 IMAD.HI.U32 R4, R2, R4, RZ ;  /* 0x0000000402040227 */ /* 0x002fca00078e00ff */
[----:B------:R-:W-:-:S07]  /*24c10*/  @P0 SHF.R.U32.HI R2, RZ, R5, R4 ;  /* 0x00000005ff020219 */ /* 0x000fce0000011604 */
.L_x_1675:
[----:B------:R-:W-:Y:S05]  /*24c20*/  BSYNC B0 ;  /* 0x0000000000007941 */ /* 0x000fea0003800000 */
.L_x_1673:
[----:B------:R-:W-:-:S05]  /*24c30*/  IMAD R2, R2, R3, RZ ;  /* 0x0000000302027224 */ /* 0x000fca00078e02ff */
[----:B------:R-:W-:-:S07]  /*24c40*/  VIMNMX R6, R6, R2, !PT ;  /* 0x0000000206067248 */ /* 0x000fce0007fe0100 */
.L_x_1672:
[----:B------:R-:W-:Y:S01]  /*24c50*/  SHF.R.S32.HI R8, RZ, 0x1f, R6 ;  /* 0x0000001fff087819 */ /* 0x000fe20000011406 */
[----:B------:R-:W-:Y:S01]  /*24c60*/  BSSY B0, `(.L_x_1676) ;  /* 0x0000028000007945 */ /* 0x000fe20003800000 */
[----:B------:R-:W-:Y:S01]  /*24c70*/  LOP3.LUT R12, R17, 0xff, RZ, 0xc0, !PT ;  /* 0x000000ff110c7812 */ /* 0x000fe200078ec0ff */
[----:B------:R-:W-:Y:S01]  /*24c80*/  IMAD.MOV.U32 R2, RZ, RZ, RZ ;  /* 0x000000ffff027224 */ /* 0x000fe200078e00ff */
[----:B------:R-:W-:Y:S02]  /*24c90*/  LEA.HI R8, R8, R6, RZ, 0x6 ;  /* 0x0000000608087211 */ /* 0x000fe400078f30ff */
[----:B------:R-:W-:Y:S01]  /*24ca0*/  SHF.R.U32.HI R17, RZ, 0x10, R17 ;  /* 0x00000010ff117819 */ /* 0x000fe20000011611 */
[----:B------:R1:W-:Y:S01]  /*24cb0*/  STL [R1+0x18], R12 ;  /* 0x0000180c01007387 */ /* 0x0003e20000100800 */
[----:B------:R-:W-:-:S04]  /*24cc0*/  SHF.R.S32.HI R8, RZ, 0x6, R8 ;  /* 0x00000006ff087819 */ /* 0x000fc80000011408 */
[----:B------:R-:W-:-:S04]  /*24cd0*/  VIMNMX R8, RZ, R8, !PT ;  /* 0x00000008ff087248 */ /* 0x000fc80007fe0100 */
[----:B------:R-:W-:-:S13]  /*24ce0*/  ISETP.GT.AND P0, PT, R9, R8, PT ;  /* 0x000000080900720c */ /* 0x000fda0003f04270 */
[----:B-1----:R-:W-:Y:S05]  /*24cf0*/  @!P0 BRA `(.L_x_1677) ;  /* 0x0000000000788947 */ /* 0x002fea0003800000 */
[----:B------:R-:W-:Y:S01]  /*24d00*/  ISETP.NE.AND P0, PT, R17, RZ, PT ;  /* 0x000000ff1100720c */ /* 0x000fe20003f05270 */
[----:B------:R-:W-:-:S03]  /*24d10*/  ULDC UR4, c[0x0][0x9f0] ;  /* 0x00027c0000047ab9 */ /* 0x000fc60000000800 */
[----:B------:R-:W-:-:S04]  /*24d20*/  SEL R3, R17, UR4, P0 ;  /* 0x0000000411037c07 */ /* 0x000fc80008000000 */
[----:B------:R-:W-:Y:S02]  /*24d30*/  IABS R4, R3 ;  /* 0x0000000300047213 */ /* 0x000fe40000000000 */
[----:B------:R-:W-:Y:S02]  /*24d40*/  IADD3 R2, R3, -0x1, R9 ;  /* 0xffffffff03027810 */ /* 0x000fe40007ffe009 */
[----:B------:R-:W1:Y:S03]  /*24d50*/  I2F.RP R6, R4 ;  /* 0x0000000400067306 */ /* 0x000e660000209400 */
[----:B------:R-:W-:-:S05]  /*24d60*/  IMAD.IADD R2, R2, 0x1, -R8 ;  /* 0x0000000102027824 */ /* 0x000fca00078e0a08 */
[----:B------:R-:W-:-:S04]  /*24d70*/  LOP3.LUT R5, R2, R3, RZ, 0x3c, !PT ;  /* 0x0000000302057212 */ /* 0x000fc800078e3cff */
[----:B------:R-:W-:Y:S01]  /*24d80*/  ISETP.GE.AND P3, PT, R5, RZ, PT ;  /* 0x000000ff0500720c */ /* 0x000fe20003f66270 */
[----:B-1----:R-:W1:Y:S02]  /*24d90*/  MUFU.RCP R6, R6 ;  /* 0x0000000600067308 */ /* 0x002e640000001000 */
[----:B-1----:R-:W-:-:S06]  /*24da0*/  VIADD R6, R6, 0xffffffe ;  /* 0x0ffffffe06067836 */ /* 0x002fcc0000000000 */
[----:B------:R1:W2:Y:S02]  /*24db0*/  F2I.FTZ.U32.TRUNC.NTZ R7, R6 ;  /* 0x0000000600077305 */ /* 0x0002a4000021f000 */
[----:B-1----:R-:W-:Y:S02]  /*24dc0*/  IMAD.MOV.U32 R6, RZ, RZ, RZ ;  /* 0x000000ffff067224 */ /* 0x002fe400078e00ff */
[----:B--2---:R-:W-:-:S04]  /*24dd0*/  IMAD.MOV R5, RZ, RZ, -R7 ;  /* 0x000000ffff057224 */ /* 0x004fc800078e0a07 */
[----:B------:R-:W-:-:S04]  /*24de0*/  IMAD R5, R5, R4, RZ ;  /* 0x0000000405057224 */ /* 0x000fc800078e02ff */
        /* <DEDUP_REMOVED lines=15> */
.L_x_1677:
[----:B------:R-:W-:Y:S05]  /*24ee0*/  BSYNC B0 ;  /* 0x0000000000007941 */ /* 0x000fea0003800000 */
.L_x_1676:
[-C--:B------:R-:W-:Y:S01]  /*24ef0*/  IMAD R8, R12, R2.reuse, R8 ;  /* 0x000000020c087224 */ /* 0x080fe200078e0208 */
[----:B------:R-:W-:Y:S03]  /*24f00*/  BSSY B0, `(.L_x_1678) ;  /* 0x0000120000007945 */ /* 0x000fe60003800000 */
[C---:B------:R-:W-:Y:S01]  /*24f10*/  IMAD R3, R8.reuse, 0x40, -R10 ;  /* 0x0000004008037824 */ /* 0x040fe200078e0a0a */
[----:B------:R-:W-:-:S04]  /*24f20*/  VIADDMNMX R2, R8, R2, R9, PT ;  /* 0x0000000208027246 */ /* 0x000fc80003800109 */
[----:B------:R-:W-:Y:S01]  /*24f30*/  VIMNMX R3, RZ, R3, !PT ;  /* 0x00000003ff037248 */ /* 0x000fe20007fe0100 */
[----:B------:R-:W-:-:S05]  /*24f40*/  IMAD R10, R2, 0x40, -R10 ;  /* 0x00000040020a7824 */ /* 0x000fca00078e0a0a */
[----:B------:R-:W-:-:S04]  /*24f50*/  VIMNMX R11, R10, R11, PT ;  /* 0x0000000b0a0b7248 */ /* 0x000fc80003fe0100 */
[----:B------:R-:W-:Y:S02]  /*24f60*/  ISETP.GT.AND P0, PT, R11, R3, PT ;  /* 0x000000030b00720c */ /* 0x000fe40003f04270 */
[----:B------:R-:W-:-:S05]  /*24f70*/  SHF.R.U32.HI R3, RZ, 0x6, R3 ;  /* 0x00000006ff037819 */ /* 0x000fca0000011603 */
[----:B------:R-:W-:-:S06]  /*24f80*/  IMAD.MOV.U32 R8, RZ, RZ, R3 ;  /* 0x000000ffff087224 */ /* 0x000fcc00078e0003 */
[----:B------:R-:W-:-:S05]  /*24f90*/  @P0 VIADD R11, R11, 0x3f ;  /* 0x0000003f0b0b0836 */ /* 0x000fca0000000000 */
[----:B------:R-:W-:-:S04]  /*24fa0*/  @P0 SHF.R.S32.HI R2, RZ, 0x1f, R11 ;  /* 0x0000001fff020819 */ /* 0x000fc8000001140b */
        /* <DEDUP_REMOVED lines=8> */
[----:B------:R-:W1:Y:S02]  /*25030*/  S2R R4, SR_TID.X ;  /* 0x0000000000047919 */ /* 0x000e640000002100 */
[----:B-1----:R-:W-:-:S04]  /*25040*/  SHF.R.U32.HI R4, RZ, 0x5, R4 ;  /* 0x00000005ff047819 */ /* 0x002fc80000011604 */
[----:B------:R-:W-:-:S05]  /*25050*/  LOP3.LUT R4, R4, 0x3, RZ, 0xc0, !PT ;  /* 0x0000000304047812 */ /* 0x000fca00078ec0ff */
[----:B------:R1:W2:Y:S02]  /*25060*/  SHFL.IDX PT, R14, R4, RZ, 0x1f ;  /* 0x00001fff040e7589 */ /* 0x0002a400000e0000 */
.L_x_2030:
[----:B--2---:R-:W-:Y:S02]  /*25070*/  ISETP.NE.AND P0, PT, R14, RZ, PT ;  /* 0x000000ff0e00720c */ /* 0x004fe40003f05270 */
[----:B------:R-:W-:-:S11]  /*25080*/  PLOP3.LUT P6, PT, PT, PT, PT, 0x8, 0x0 ;  /* 0x000000000000781c */ /* 0x000fd60003fce170 */
[----:B------:R-:W-:Y:S05]  /*25090*/  @P0 BRA `(.L_x_1681) ;  /* 0x00000000000c0947 */ /* 0x000fea0003800000 */
[----:B------:R-:W-:-:S03]  /*250a0*/  UMOV UR4, 0xffffffff ;  /* 0xffffffff00047882 */ /* 0x000fc60000000000 */
[----:B------:R-:W-:Y:S05]  /*250b0*/  BRA.DIV UR4, `(.L_x_1682) ;  /* 0x000000be04fc7947 */ /* 0x000fea000b800000 */
[----:B------:R-:W-:-:S13]  /*250c0*/  ELECT P6, URZ, PT ;  /* 0x00000000003f782f */ /* 0x000fda00038c0000 */
.L_x_1681:
[----:B-1----:R-:W2:Y:S01]  /*250d0*/  LDL R4, [R1+0x5c] ;  /* 0x00005c0001047983 */ /* 0x002ea20000100800 */
[----:B------:R-:W-:Y:S01]  /*250e0*/  BSSY B1, `(.L_x_1683) ;  /* 0x0000008000017945 */ /* 0x000fe20003800000 */
[----:B--2---:R-:W-:-:S05]  /*250f0*/  VIADD R4, R4, 0x1 ;  /* 0x0000000104047836 */ /* 0x004fca0000000000 */
[----:B------:R-:W-:-:S04]  /*25100*/  LEA.HI R5, R4, R4, RZ, 0x1 ;  /* 0x0000000404057211 */ /* 0x000fc800078f08ff */
[----:B------:R-:W-:-:S05]  /*25110*/  LOP3.LUT R5, R5, 0xfffffffe, RZ, 0xc0, !PT ;  /* 0xfffffffe05057812 */ /* 0x000fca00078ec0ff */
[----:B------:R-:W-:-:S05]  /*25120*/  IMAD.IADD R4, R4, 0x1, -R5 ;  /* 0x0000000104047824 */ /* 0x000fca00078e0a05 */
[----:B------:R-:W-:-:S04]  /*25130*/  SHF.L.U32 R4, R4, 0x1f, RZ ;  /* 0x0000001f04047819 */ /* 0x000fc800000006ff */
[----:B------:R-:W1:Y:S02]  /*25140*/  SYNCS.PHASECHK.TRANS64.TRYWAIT P0, [R18+URZ+0x28420], R4 ;  /* 0x02842004120075a7 */ /* 0x000e64000800017f */
[----:B-1----:R-:W-:Y:S05]  /*25150*/  @!P0 BRA `(.L_x_1684) ;  /* 0x000000bc00f48947 */ /* 0x002fea0003800000 */
.L_x_2033:
[----:B------:R-:W-:Y:S05]  /*25160*/  BSYNC B1 ;  /* 0x0000000000017941 */ /* 0x000fea0003800000 */
.L_x_1683:
[----:B------:R-:W-:Y:S04]  /*25170*/  BSSY B1, `(.L_x_1685) ;  /* 0x000006f000017945 */ /* 0x000fe80003800000 */
[----:B------:R-:W-:Y:S05]  /*25180*/  @!P6 BRA `(.L_x_1686) ;  /* 0x0000000400b4e947 */ /* 0x000fea0003800000 */
[----:B------:R-:W2:Y:S04]  /*25190*/  LDL R7, [R1+0x20] ;  /* 0x0000200001077983 */ /* 0x000ea80000100800 */
[----:B------:R-:W3:Y:S01]  /*251a0*/  LDL R6, [R1+0x28] ;  /* 0x0000280001067983 */ /* 0x000ee20000100800 */
[----:B------:R-:W4:Y:S01]  /*251b0*/  S2R R5, SR_TID.X ;  /* 0x0000000000057919 */ /* 0x000f220000002100 */
[----:B------:R-:W-:Y:S01]  /*251c0*/  BSSY B2, `(.L_x_1687) ;  /* 0x0000007000027945 */ /* 0x000fe20003800000 */
[----:B----4-:R-:W-:-:S04]  /*251d0*/  LOP3.LUT R5, R5, 0x7f, RZ, 0xc0, !PT ;  /* 0x0000007f05057812 */ /* 0x010fc800078ec0ff */
[----:B------:R-:W-:Y:S01]  /*251e0*/  ISETP.NE.AND P1, PT, R5, RZ, PT ;  /* 0x000000ff0500720c */ /* 0x000fe20003f25270 */
[----:B--2---:R-:W-:Y:S01]  /*251f0*/  IMAD R7, R7, 0x8, R18 ;  /* 0x0000000807077824 */ /* 0x004fe200078e0212 */
[----:B---3--:R-:W-:-:S04]  /*25200*/  SHF.L.U32 R10, R6, 0x1f, RZ ;  /* 0x0000001f060a7819 */ /* 0x008fc800000006ff */
[----:B------:R-:W2:Y:S02]  /*25210*/  SYNCS.PHASECHK.TRANS64.TRYWAIT P0, [R7+URZ+0x284a0], R10 ;  /* 0x0284a00a070075a7 */ /* 0x000ea4000800017f */
[----:B--2---:R-:W-:Y:S05]  /*25220*/  @!P0 BRA `(.L_x_1688) ;  /* 0x000000bc00d48947 */ /* 0x004fea0003800000 */
.L_x_2034:
[----:B------:R-:W-:Y:S05]  /*25230*/  BSYNC B2 ;  /* 0x0000000000027941 */ /* 0x000fea0003800000 */
.L_x_1687:
[----:B------:R-:W-:Y:S04]  /*25240*/  BSSY B2, `(.L_x_1689) ;  /* 0x0000009000027945 */ /* 0x000fe80003800000 */
[----:B------:R-:W-:Y:S05]  /*25250*/  @P1 BRA `(.L_x_1690) ;  /* 0x00000000001c1947 */ /* 0x000fea0003800000 */
[----:B-1----:R-:W1:Y:S02]  /*25260*/  S2R R4, SR_TID.X ;  /* 0x0000000000047919 */ /* 0x002e640000002100 */
[----:B-1----:R-:W-:Y:S01]  /*25270*/  LOP3.LUT R5, R4, 0x1f, RZ, 0xc0, !PT ;  /* 0x0000001f04057812 */ /* 0x002fe200078ec0ff */
[----:B------:R-:W-:-:S03]  /*25280*/  IMAD.MOV.U32 R4, RZ, RZ, 0x4000 ;  /* 0x00004000ff047424 */ /* 0x000fc600078e00ff */
[----:B------:R-:W-:Y:S01]  /*25290*/  ISETP.NE.AND P0, PT, R5, RZ, PT ;  /* 0x000000ff0500720c */ /* 0x000fe20003f05270 */
[----:B------:R3:W-:-:S12]  /*252a0*/  SYNCS.ARRIVE.TRANS64 RZ, [R7+URZ+0x28490], R4 ;  /* 0x0284900407ff79a7 */ /* 0x0007d8000800003f */
[----:B---3--:R-:W-:Y:S05]  /*252b0*/  @!P0 BRA `(.L_x_1690) ;  /* 0x0000000000048947 */ /* 0x008fea0003800000 */
[----:B------:R-:W-:Y:S01]  /*252c0*/  BPT.TRAP 0x1 ;  /* 0x000000040000795c */ /* 0x000fe20000300000 */
.L_x_1690:
[----:B------:R-:W-:Y:S05]  /*252d0*/  BSYNC B2 ;  /* 0x0000000000027941 */ /* 0x000fea0003800000 */
.L_x_1689:
[----:B-1----:R-:W3:Y:S01]  /*252e0*/  LDL R4, [R1+0x20] ;  /* 0x0000200001047983 */ /* 0x002ee20000100800 */
[----:B------:R-:W-:Y:S01]  /*252f0*/  IMAD.MOV.U32 R13, RZ, RZ, RZ ;  /* 0x000000ffff0d7224 */ /* 0x000fe200078e00ff */
[----:B------:R-:W-:Y:S01]  /*25300*/  UIADD3 UR4, UP0, UR42, 0x570, URZ ;  /* 0x000005702a047890 */ /* 0x000fe2000ff1e03f */
[----:B------:R-:W-:Y:S01]  /*25310*/  IMAD R5, R8, 0x40, R0 ;  /* 0x0000004008057824 */ /* 0x000fe200078e0200 */
[----:B------:R-:W-:Y:S01]  /*25320*/  PLOP3.LUT P0, PT, PT, PT, PT, 0x80, 0x0 ;  /* 0x000000000000781c */ /* 0x000fe20003f0f070 */
[----:B------:R-:W-:Y:S01]  /*25330*/  UMOV UR6, 0x0 ;  /* 0x0000000000067882 */ /* 0x000fe20000000000 */
[----:B------:R-:W-:Y:S01]  /*25340*/  R2UR UR10, R13 ;  /* 0x000000000d0a72ca */ /* 0x000fe200000e0000 */
[----:B------:R-:W-:Y:S01]  /*25350*/  VIADD R5, R5, 0xffffffc0 ;  /* 0xffffffc005057836 */ /* 0x000fe20000000000 */
[----:B------:R-:W-:Y:S01]  /*25360*/  UIADD3.X UR5, URZ, UR43, URZ, UP0, !UPT ;  /* 0x0000002b3f057290 */ /* 0x000fe200087fe43f */
[----:B------:R-:W-:Y:S01]  /*25370*/  UMOV UR7, 0x12f00000 ;  /* 0x12f0000000077882 */ /* 0x000fe20000000000 */
[----:B---3--:R-:W-:-:S02]  /*25380*/  IMAD R9, R4, 0x4000, R18 ;  /* 0x0000400004097824 */ /* 0x008fc400078e0212 */
[----:B------:R-:W-:Y:S02]  /*25390*/  VIADD R4, R7, 0x28490 ;  /* 0x0002849007047836 */ /* 0x000fe40000000000 */
[----:B------:R-:W-:-:S07]  /*253a0*/  VIADD R6, R9, 0x20000 ;  /* 0x0002000009067836 */ /* 0x000fce0000000000 */
.L_x_1691:
        /* <DEDUP_REMOVED lines=16> */
.L_x_1692:
        /* <DEDUP_REMOVED lines=13> */
.L_x_2035:
[----:B------:R-:W-:Y:S05]  /*25580*/  BSYNC B2 ;  /* 0x0000000000027941 */ /* 0x000fea0003800000 */
.L_x_1693:
[----:B------:R-:W-:Y:S01]  /*25590*/  BSSY B2, `(.L_x_1695) ;  /* 0x000000b000027945 */ /* 0x000fe20003800000 */
[----:B-12---:R-:W-:Y:S02]  /*255a0*/  IMAD.MOV.U32 R10, RZ, RZ, 0x0 ;  /* 0x00000000ff0a7424 */ /* 0x006fe400078e00ff */
[----:B------:R-:W-:Y:S01]  /*255b0*/  IMAD.MOV.U32 R11, RZ, RZ, 0x12f00000 ;  /* 0x12f00000ff0b7424 */ /* 0x000fe200078e00ff */
[----:B------:R-:W-:Y:S06]  /*255c0*/  @P1 BRA `(.L_x_1696) ;  /* 0x00000000001c1947 */ /* 0x000fec0003800000 */
[----:B------:R-:W1:Y:S02]  /*255d0*/  S2R R4, SR_TID.X ;  /* 0x0000000000047919 */ /* 0x000e640000002100 */
[----:B-1----:R-:W-:Y:S01]  /*255e0*/  LOP3.LUT R6, R4, 0x1f, RZ, 0xc0, !PT ;  /* 0x0000001f04067812 */ /* 0x002fe200078ec0ff */
[----:B------:R-:W-:-:S03]  /*255f0*/  IMAD.MOV.U32 R4, RZ, RZ, 0x4000 ;  /* 0x00004000ff047424 */ /* 0x000fc600078e00ff */
[----:B------:R-:W-:Y:S01]  /*25600*/  ISETP.NE.AND P0, PT, R6, RZ, PT ;  /* 0x000000ff0600720c */ /* 0x000fe20003f05270 */
[----:B------:R1:W-:-:S12]  /*25610*/  SYNCS.ARRIVE.TRANS64 RZ, [R7+URZ+0x284b0], R4 ;  /* 0x0284b00407ff79a7 */ /* 0x0003d8000800003f */
[----:B-1----:R-:W-:Y:S05]  /*25620*/  @!P0 BRA `(.L_x_1696) ;  /* 0x0000000000048947 */ /* 0x002fea0003800000 */
[----:B------:R-:W-:Y:S01]  /*25630*/  BPT.TRAP 0x1 ;  /* 0x000000040000795c */ /* 0x000fe20000300000 */
.L_x_1696:
[----:B------:R-:W-:Y:S05]  /*25640*/  BSYNC B2 ;  /* 0x0000000000027941 */ /* 0x000fea0003800000 */
.L_x_1695:
        /* <DEDUP_REMOVED lines=8> */
.L_x_1697:
        /* <DEDUP_REMOVED lines=15> */
.L_x_1698:
        /* <DEDUP_REMOVED lines=10> */
.L_x_1686:
[----:B------:R-:W-:Y:S05]  /*25860*/  BSYNC B1 ;  /* 0x0000000000017941 */ /* 0x000fea0003800000 */
.L_x_1685:
[----:B------:R-:W1:Y:S04]  /*25870*/  LDL.LU R9, [R1+0x20] ;  /* 0x0000200001097983 */ /* 0x000e680000300800 */
[----:B------:R-:W2:Y:S01]  /*25880*/  LDL.LU R7, [R1+0x28] ;  /* 0x0000280001077983 */ /* 0x000ea20000300800 */
[----:B------:R-:W-:Y:S01]  /*25890*/  PLOP3.LUT P0, PT, PT, PT, PT, 0x8, 0x0 ;  /* 0x000000000000781c */ /* 0x000fe20003f0e170 */
[----:B-1----:R-:W-:Y:S02]  /*258a0*/  VIADD R4, R9, 0x1 ;  /* 0x0000000109047836 */ /* 0x002fe40000000000 */
[----:B------:R-:W-:-:S03]  /*258b0*/  VIADD R9, R8, 0xfffffffe ;  /* 0xfffffffe08097836 */ /* 0x000fc60000000000 */
[C---:B------:R-:W-:Y:S02]  /*258c0*/  ISETP.NE.AND P1, PT, R4.reuse, 0x2, PT ;  /* 0x000000020400780c */ /* 0x040fe40003f25270 */
[----:B------:R-:W-:Y:S02]  /*258d0*/  ISETP.GE.AND P2, PT, R9, R3, PT ;  /* 0x000000030900720c */ /* 0x000fe40003f46270 */
[----:B------:R-:W-:Y:S02]  /*258e0*/  SEL R5, RZ, 0x1, P1 ;  /* 0x00000001ff057807 */ /* 0x000fe40000800000 */
[----:B------:R-:W-:Y:S02]  /*258f0*/  SEL R4, R4, RZ, P1 ;  /* 0x000000ff04047207 */ /* 0x000fe40000800000 */
[----:B--2---:R-:W-:-:S03]  /*25900*/  LOP3.LUT R7, R7, R5, RZ, 0x3c, !PT ;  /* 0x0000000507077212 */ /* 0x004fc600078e3cff */
[----:B------:R1:W-:Y:S04]  /*25910*/  STL [R1+0x20], R4 ;  /* 0x0000200401007387 */ /* 0x0003e80000100800 */
[----:B------:R1:W-:Y:S01]  /*25920*/  STL [R1+0x28], R7 ;  /* 0x0000280701007387 */ /* 0x0003e20000100800 */
[----:B------:R-:W-:Y:S05]  /*25930*/  @!P2 BRA `(.L_x_1679) ;  /* 0x0000000400f0a947 */ /* 0x000fea0003800000 */
.L_x_1713:
[----:B------:R-:W-:Y:S05]  /*25940*/  YIELD ;  /* 0x0000000000007946 */ /* 0x000fea0003800000 */
[----:B------:R-:W-:Y:S04]  /*25950*/  BSSY B1, `(.L_x_1699) ;  /* 0x000006e000017945 */ /* 0x000fe80003800000 */
[----:B--2---:R-:W-:Y:S05]  /*25960*/  @!P6 BRA `(.L_x_1700) ;  /* 0x0000000400b0e947 */ /* 0x004fea0003800000 */
[----:B------:R-:W2:Y:S04]  /*25970*/  LDL R6, [R1+0x20] ;  /* 0x0000200001067983 */ /* 0x000ea80000100800 */
[----:B------:R-:W3:Y:S01]  /*25980*/  LDL R5, [R1+0x28] ;  /* 0x0000280001057983 */ /* 0x000ee20000100800 */
[----:B-1----:R-:W1:Y:S01]  /*25990*/  S2R R4, SR_TID.X ;  /* 0x0000000000047919 */ /* 0x002e620000002100 */
[----:B------:R-:W-:Y:S01]  /*259a0*/  BSSY B2, `(.L_x_1701) ;  /* 0x0000007000027945 */ /* 0x000fe20003800000 */
[----:B-1----:R-:W-:-:S04]  /*259b0*/  LOP3.LUT R4, R4, 0x7f, RZ, 0xc0, !PT ;  /* 0x0000007f04047812 */ /* 0x002fc800078ec0ff */
[----:B------:R-:W-:Y:S01]  /*259c0*/  ISETP.NE.AND P2, PT, R4, RZ, PT ;  /* 0x000000ff0400720c */ /* 0x000fe20003f45270 */
[----:B--2---:R-:W-:Y:S01]  /*259d0*/  IMAD R8, R6, 0x8, R18 ;  /* 0x0000000806087824 */ /* 0x004fe200078e0212 */
[----:B---3--:R-:W-:-:S04]  /*259e0*/  SHF.L.U32 R7, R5, 0x1f, RZ ;  /* 0x0000001f05077819 */ /* 0x008fc800000006ff */
[----:B------:R-:W1:Y:S02]  /*259f0*/  SYNCS.PHASECHK.TRANS64.TRYWAIT P1, [R8+URZ+0x284a0], R7 ;  /* 0x0284a007080075a7 */ /* 0x000e64000802017f */
[----:B-1----:R-:W-:Y:S05]  /*25a00*/  @!P1 BRA `(.L_x_1702) ;  /* 0x000000b800049947 */ /* 0x002fea0003800000 */
.L_x_2036:
[----:B------:R-:W-:Y:S05]  /*25a10*/  BSYNC B2 ;  /* 0x0000000000027941 */ /* 0x000fea0003800000 */
.L_x_1701:
        /* <DEDUP_REMOVED lines=9> */
.L_x_1704:
[----:B------:R-:W-:Y:S05]  /*25ab0*/  BSYNC B2 ;  /* 0x0000000000027941 */ /* 0x000fea0003800000 */
.L_x_1703:
[----:B------:R-:W2:Y:S01]  /*25ac0*/  LDL R4, [R1+0x20] ;  /* 0x0000200001047983 */ /* 0x000ea20000100800 */
[----:B------:R-:W-:Y:S01]  /*25ad0*/  IMAD.MOV.U32 R12, RZ, RZ, RZ ;  /* 0x000000ffff0c7224 */ /* 0x000fe200078e00ff */
[----:B------:R-:W-:Y:S01]  /*25ae0*/  UIADD3 UR4, UP0, UR42, 0x570, URZ ;  /* 0x000005702a047890 */ /* 0x000fe2000ff1e03f */
[----:B------:R-:W-:Y:S01]  /*25af0*/  PLOP3.LUT P1, PT, PT, PT, PT, 0x80, 0x0 ;  /* 0x000000000000781c */ /* 0x000fe20003f2f070 */
[----:B------:R-:W-:Y:S01]  /*25b00*/  IMAD R5, R9, 0x40, R0 ;  /* 0x0000004009057824 */ /* 0x000fe200078e0200 */
[----:B------:R-:W-:Y:S01]  /*25b10*/  UMOV UR6, 0x0 ;  /* 0x0000000000067882 */ /* 0x000fe20000000000 */
[----:B------:R-:W-:Y:S01]  /*25b20*/  R2UR UR10, R12 ;  /* 0x000000000c0a72ca */ /* 0x000fe200000e0000 */
[----:B------:R-:W-:Y:S01]  /*25b30*/  UIADD3.X UR5, URZ, UR43, URZ, UP0, !UPT ;  /* 0x0000002b3f057290 */ /* 0x000fe200087fe43f */
[----:B------:R-:W-:Y:S01]  /*25b40*/  UMOV UR7, 0x12f00000 ;  /* 0x12f0000000077882 */ /* 0x000fe20000000000 */
[----:B--2---:R-:W-:Y:S02]  /*25b50*/  IMAD R6, R4, 0x4000, R18 ;  /* 0x0000400004067824 */ /* 0x004fe400078e0212 */
[----:B------:R-:W-:-:S02]  /*25b60*/  VIADD R4, R8, 0x28490 ;  /* 0x0002849008047836 */ /* 0x000fc40000000000 */
[----:B------:R-:W-:-:S08]  /*25b70*/  VIADD R10, R6, 0x20000 ;  /* 0x00020000060a7836 */ /* 0x000fd00000000000 */
.L_x_1705:
        /* <DEDUP_REMOVED lines=10> */
[----:B------:R-:W-:Y:S01]  /*25c20*/  IMAD.MOV.U32 R13, RZ, RZ, 0x80 ;  /* 0x00000080ff0d7424 */ /* 0x000fe200078e00ff */
[----:B------:R-:W-:Y:S01]  /*25c30*/  PLOP3.LUT P1, PT, PT, PT, PT, 0x80, 0x0 ;  /* 0x000000000000781c */ /* 0x000fe20003f2f070 */
[----:B------:R-:W-:Y:S01]  /*25c40*/  VIADD R10, R6, 0x22000 ;  /* 0x00022000060a7836 */ /* 0x000fe20000000000 */
[----:B------:R-:W-:Y:S01]  /*25c50*/  UMOV UR6, 0x0 ;  /* 0x0000000000067882 */ /* 0x000fe20000000000 */
[----:B------:R-:W-:Y:S01]  /*25c60*/  UMOV UR7, 0x12f00000 ;  /* 0x12f0000000077882 */ /* 0x000fe20000000000 */
[----:B------:R-:W-:-:S15]  /*25c70*/  R2UR UR10, R13 ;  /* 0x000000000d0a72ca */ /* 0x000fde00000e0000 */
.L_x_1706:
        /* <DEDUP_REMOVED lines=13> */
.L_x_2037:
[----:B------:R-:W-:Y:S05]  /*25d50*/  BSYNC B2 ;  /* 0x0000000000027941 */ /* 0x000fea0003800000 */
.L_x_1707:
        /* <DEDUP_REMOVED lines=11> */
.L_x_1710:
[----:B------:R-:W-:Y:S05]  /*25e10*/  BSYNC B2 ;  /* 0x0000000000027941 */ /* 0x000fea0003800000 */
.L_x_1709:
        /* <DEDUP_REMOVED lines=8> */
.L_x_1711:
        /* <DEDUP_REMOVED lines=15> */
.L_x_1712:
        /* <DEDUP_REMOVED lines=10> */
.L_x_1700:
[----:B------:R-:W-:Y:S05]  /*26030*/  BSYNC B1 ;  /* 0x0000000000017941 */ /* 0x000fea0003800000 */
.L_x_1699:
[----:B-1----:R-:W2:Y:S04]  /*26040*/  LDL.LU R4, [R1+0x20] ;  /* 0x0000200001047983 */ /* 0x002ea80000300800 */
        /* <DEDUP_REMOVED lines=11> */
.L_x_1679:
[----:B------:R-:W-:Y:S05]  /*26100*/  BSYNC B0 ;  /* 0x0000000000007941 */ /* 0x000fea0003800000 */
.L_x_1678:
[----:B-12---:R-:W2:Y:S01]  /*26110*/  LDL R7, [R1+0x14] ;  /* 0x0000140001077983 */ /* 0x006ea20000100800 */
[----:B------:R-:W1:Y:S01]  /*26120*/  LDC R0, c[0x0][0x448] ;  /* 0x00011200ff007b82 */ /* 0x000e620000000800 */
[----:B------:R-:W-:Y:S07]  /*26130*/  @!P0 WARPSYNC.ALL ;  /* 0x0000000000008948 */ /* 0x000fee0003800000 */
[----:B------:R-:W-:Y:S01]  /*26140*/  @!P0 BAR.SYNC.DEFER_BLOCKING 0xc, 0x180 ;  /* 0x0306000000008b1d */ /* 0x000fe20000010000 */
[----:B-1----:R-:W-:-:S13]  /*26150*/  ISETP.NE.AND P1, PT, R0, 0x1, PT ;  /* 0x000000010000780c */ /* 0x002fda0003f25270 */
[----:B------:R-:W1:Y:S08]  /*26160*/  @P1 LDC R2, c[0x0][0x44c] ;  /* 0x00011300ff021b82 */ /* 0x000e700000000800 */
[----:B------:R-:W3:Y:S01]  /*26170*/  @P1 LDC R3, c[0x0][0x450] ;  /* 0x00011400ff031b82 */ /* 0x000ee20000000800 */
[----:B--2---:R-:W-:-:S04]  /*26180*/  VIADD R0, R7, 0x7f ;  /* 0x0000007f07007836 */ /* 0x004fc80000000000 */
[----:B-1----:R-:W-:-:S04]  /*26190*/  @P1 IMAD.HI.U32 R2, R0, R2, RZ ;  /* 0x0000000200021227 */ /* 0x002fc800078e00ff */
[----:B------:R-:W-:Y:S01]  /*261a0*/  IMAD.MOV.U32 R6, RZ, RZ, R0 ;  /* 0x000000ffff067224 */ /* 0x000fe200078e0000 */
[----:B---3--:R-:W-:Y:S02]  /*261b0*/  @P1 SHF.R.U32.HI R6, RZ, R3, R2 ;  /* 0x00000003ff061219 */ /* 0x008fe40000011602 */
[----:B------:R-:W1:Y:S03]  /*261c0*/  LDC.64 R2, c[0x0][0x9e0] ;  /* 0x00027800ff027b82 */ /* 0x000e660000000a00 */
[----:B------:R-:W-:Y:S01]  /*261d0*/  IMAD.IADD R6, R19, 0x1, R6 ;  /* 0x0000000113067824 */ /* 0x000fe200078e0206 */
[----:B-1----:R-:W-:-:S03]  /*261e0*/  ISETP.GE.AND P2, PT, R3, 0x1, PT ;  /* 0x000000010300780c */ /* 0x002fc60003f46270 */
[----:B------:R-:W-:-:S10]  /*261f0*/  IMAD.IADD R2, R6, 0x1, R2 ;  /* 0x0000000106027824 */ /* 0x000fd400078e0202 */
[----:B------:R-:W-:Y:S05]  /*26200*/  @!P2 BRA `(.L_x_1714) ;  /* 0x000000000048a947 */ /* 0x000fea0003800000 */
        /* <DEDUP_REMOVED lines=11> */
.L_x_1716:
[----:B------:R-:W-:-:S13]  /*262c0*/  ISETP.NE.AND P0, PT, R3, 0x1, PT ;  /* 0x000000010300780c */ /* 0x000fda0003f05270 */
[----:B------:R-:W1:Y:S02]  /*262d0*/  @P0 LDC.64 R4, c[0x0][0x9e8] ;  /* 0x00027a00ff040b82 */ /* 0x000e640000000a00 */
[----:B-1----:R-:W-:-:S05]  /*262e0*/  @P0 IMAD.HI.U32 R4, R0, R4, RZ ;  /* 0x0000000400040227 */ /* 0x002fca00078e00ff */
[----:B------:R-:W-:-:S07]  /*262f0*/  @P0 SHF.R.U32.HI R0, RZ, R5, R4 ;  /* 0x00000005ff000219 */ /* 0x000fce0000011604 */
.L_x_1717:
[----:B------:R-:W-:Y:S05]  /*26300*/  BSYNC B0 ;  /* 0x0000000000007941 */ /* 0x000fea0003800000 */
.L_x_1715:
[----:B------:R-:W-:-:S05]  /*26310*/  IMAD R0, R0, R3, R3 ;  /* 0x0000000300007224 */ /* 0x000fca00078e0203 */
[----:B------:R-:W-:-:S07]  /*26320*/  VIMNMX R2, R2, R0, PT ;  /* 0x0000000002027248 */ /* 0x000fce0003fe0100 */
.L_x_1714:
[----:B------:R-:W-:Y:S01]  /*26330*/  VIADD R2, R2, 0x3f ;  /* 0x0000003f02027836 */ /* 0x000fe20000000000 */
[----:B------:R-:W1:Y:S01]  /*26340*/  @P1 LDC R4, c[0x0][0x450] ;  /* 0x00011400ff041b82 */ /* 0x000e620000000800 */
[----:B------:R-:W-:Y:S01]  /*26350*/  IMAD.MOV.U32 R0, RZ, RZ, R7 ;  /* 0x000000ffff007224 */ /* 0x000fe200078e0007 */
[----:B------:R-:W-:Y:S02]  /*26360*/  ULDC UR4, c[0x0][0x9dc] ;  /* 0x0002770000047ab9 */ /* 0x000fe40000000800 */
[----:B------:R-:W-:-:S04]  /*26370*/  SHF.R.S32.HI R6, RZ, 0x1f, R2 ;  /* 0x0000001fff067819 */ /* 0x000fc80000011402 */
[----:B------:R-:W-:Y:S02]  /*26380*/  LEA.HI R6, R6, R2, RZ, 0x6 ;  /* 0x0000000206067211 */ /* 0x000fe400078f30ff */
[----:B------:R-:W2:Y:S02]  /*26390*/  @P1 LDC R2, c[0x0][0x44c] ;  /* 0x00011300ff021b82 */ /* 0x000ea40000000800 */
[----:B------:R-:W-:-:S04]  /*263a0*/  SHF.R.S32.HI R6, RZ, 0x6, R6 ;  /* 0x00000006ff067819 */ /* 0x000fc80000011406 */
[----:B------:R-:W-:Y:S01]  /*263b0*/  VIMNMX R6, R21, R6, PT ;  /* 0x0000000615067248 */ /* 0x000fe20003fe0100 */
[----:B--2---:R-:W-:-:S05]  /*263c0*/  @P1 IMAD.HI.U32 R2, R7, R2, RZ ;  /* 0x0000000207021227 */ /* 0x004fca00078e00ff */
        /* <DEDUP_REMOVED lines=14> */
.L_x_1720:
[----:B------:R-:W-:-:S13]  /*264b0*/  ISETP.NE.AND P0, PT, R3, 0x1, PT ;  /* 0x000000010300780c */ /* 0x000fda0003f05270 */
[----:B------:R-:W1:Y:S02]  /*264c0*/  @P0 LDC.64 R4, c[0x0][0x9e8] ;  /* 0x00027a00ff040b82 */ /* 0x000e640000000a00 */
[----:B-1----:R-:W-:-:S05]  /*264d0*/  @P0 IMAD.HI.U32 R4, R0, R4, RZ ;  /* 0x0000000400040227 */ /* 0x002fca00078e00ff */
[----:B------:R-:W-:-:S07]  /*264e0*/  @P0 SHF.R.U32.HI R0, RZ, R5, R4 ;  /* 0x00000005ff000219 */ /* 0x000fce0000011604 */
.L_x_1721:
[----:B------:R-:W-:Y:S05]  /*264f0*/  BSYNC B0 ;  /* 0x0000000000007941 */ /* 0x000fea0003800000 */
.L_x_1719:
[----:B------:R-:W-:-:S05]  /*26500*/  IMAD R0, R0, R3, RZ ;  /* 0x0000000300007224 */ /* 0x000fca00078e02ff */
[----:B------:R-:W-:-:S07]  /*26510*/  VIMNMX R2, R2, R0, !PT ;  /* 0x0000000002027248 */ /* 0x000fce0007fe0100 */
.L_x_1718:
[----:B------:R-:W-:Y:S01]  /*26520*/  ISETP.NE.AND P1, PT, R17, RZ, PT ;  /* 0x000000ff1100720c */ /* 0x000fe20003f25270 */
[----:B------:R-:W-:Y:S01]  /*26530*/  BSSY B0, `(.L_x_1722) ;  /* 0x0000025000007945 */ /* 0x000fe20003800000 */
[----:B------:R-:W-:Y:S01]  /*26540*/  SHF.R.S32.HI R4, RZ, 0x1f, R2 ;  /* 0x0000001fff047819 */ /* 0x000fe20000011402 */
[----:B------:R-:W-:-:S03]  /*26550*/  IMAD.MOV.U32 R0, RZ, RZ, RZ ;  /* 0x000000ffff007224 */ /* 0x000fc600078e00ff */
[----:B------:R-:W-:-:S04]  /*26560*/  LEA.HI R4, R4, R2, RZ, 0x6 ;  /* 0x0000000204047211 */ /* 0x000fc800078f30ff */
[----:B------:R-:W-:-:S03]  /*26570*/  SHF.R.S32.HI R4, RZ, 0x6, R4 ;  /* 0x00000006ff047819 */ /* 0x000fc60000011404 */
[----:B------:R-:W1:Y:S01]  /*26580*/  @!P1 LDC R17, c[0x0][0x9f0] ;  /* 0x00027c00ff119b82 */ /* 0x000e620000000800 */
[----:B------:R-:W-:-:S04]  /*26590*/  VIMNMX R4, RZ, R4, !PT ;  /* 0x00000004ff047248 */ /* 0x000fc80007fe0100 */
[----:B------:R-:W-:-:S13]  /*265a0*/  ISETP.GT.AND P0, PT, R6, R4, PT ;  /* 0x000000040600720c */ /* 0x000fda0003f04270 */
[----:B------:R-:W-:Y:S05]  /*265b0*/  @!P0 BRA `(.L_x_1723) ;  /* 0x0000000000708947 */ /* 0x000fea0003800000 */
[----:B-1----:R-:W-:-:S04]  /*265c0*/  IABS R0, R17 ;  /* 0x0000001100007213 */ /* 0x002fc80000000000 */
[----:B------:R-:W1:Y:S08]  /*265d0*/  I2F.RP R2, R0 ;  /* 0x0000000000027306 */ /* 0x000e700000209400 */
[----:B-1----:R-:W1:Y:S02]  /*265e0*/  MUFU.RCP R2, R2 ;  /* 0x0000000200027308 */ /* 0x002e640000001000 */
[----:B-1----:R-:W-:-:S06]  /*265f0*/  VIADD R2, R2, 0xffffffe ;  /* 0x0ffffffe02027836 */ /* 0x002fcc0000000000 */
[----:B------:R-:W1:Y:S02]  /*26600*/  F2I.FTZ.U32.TRUNC.NTZ R3, R2 ;  /* 0x0000000200037305 */ /* 0x000e64000021f000 */
[----:B-1----:R-:W-:-:S04]  /*26610*/  IMAD.MOV R2, RZ, RZ, -R3 ;  /* 0x000000ffff027224 */ /* 0x002fc800078e0a03 */
[----:B------:R-:W-:Y:S02]  /*26620*/  IMAD R5, R2, R0, RZ ;  /* 0x0000000002057224 */ /* 0x000fe400078e02ff */
[----:B------:R-:W-:-:S04]  /*26630*/  IMAD.MOV.U32 R2, RZ, RZ, RZ ;  /* 0x000000ffff027224 */ /* 0x000fc800078e00ff */
[----:B------:R-:W-:Y:S01]  /*26640*/  IMAD.HI.U32 R8, R3, R5, R2 ;  /* 0x0000000503087227 */ /* 0x000fe200078e0002 */
[----:B------:R-:W-:Y:S02]  /*26650*/  IADD3 R5, R17, -0x1, R6 ;  /* 0xffffffff11057810 */ /* 0x000fe40007ffe006 */
[----:B------:R-:W-:-:S03]  /*26660*/  IABS R2, R17 ;  /* 0x0000001100027213 */ /* 0x000fc60000000000 */
[----:B------:R-:W-:Y:S02]  /*26670*/  IMAD.IADD R5, R5, 0x1, -R4 ;  /* 0x0000000105057824 */ /* 0x000fe400078e0a04 */
[----:B------:R-:W-:-:S03]  /*26680*/  IMAD.MOV R2, RZ, RZ, -R2 ;  /* 0x000000ffff027224 */ /* 0x000fc600078e0a02 */
[----:B------:R-:W-:Y:S01]  /*26690*/  IABS R3, R5 ;  /* 0x0000000500037213 */ /* 0x000fe20000000000 */
[----:B------:R-:W-:Y:S01]  /*266a0*/  IMAD.MOV.U32 R7, RZ, RZ, R2 ;  /* 0x000000ffff077224 */ /* 0x000fe200078e0002 */
        /* <DEDUP_REMOVED lines=13> */
.L_x_1723:
[----:B------:R-:W-:Y:S05]  /*26780*/  BSYNC B0 ;  /* 0x0000000000007941 */ /* 0x000fea0003800000 */
.L_x_1722:
[----:B------:R-:W2:Y:S02]  /*26790*/  LDL.LU R2, [R1+0x18] ;  /* 0x0000180001027983 */ /* 0x000ea40000300800 */
[----:B--2---:R-:W-:-:S05]  /*267a0*/  IMAD R3, R2, R0, R4 ;  /* 0x0000000002037224 */ /* 0x004fca00078e0204 */
[----:B------:R-:W-:Y:S01]  /*267b0*/  VIADDMNMX R2, R3, R0, R6, PT ;  /* 0x0000000003027246 */ /* 0x000fe20003800106 */
[----:B------:R2:W-:Y:S03]  /*267c0*/  STL [R1+0x2c], R3 ;  /* 0x00002c0301007387 */ /* 0x0005e60000100800 */
[----:B------:R-:W-:Y:S01]  /*267d0*/  ISETP.GT.AND P0, PT, R2, R3, PT ;  /* 0x000000030200720c */ /* 0x000fe20003f04270 */
[----:B------:R2:W-:-:S12]  /*267e0*/  STL [R1+0x4c], R2 ;  /* 0x00004c0201007387 */ /* 0x0005d80000100800 */
[----:B--2---:R-:W-:Y:S05]  /*267f0*/  @P0 BRA `(.L_x_1724) ;  /* 0x0000000000480947 */ /* 0x004fea0003800000 */
[----:B------:R-:W2:Y:S02]  /*26800*/  S2R R2, SR_TID.X ;  /* 0x0000000000027919 */ /* 0x000ea40000002100 */
[----:B--2---:R-:W-:-:S04]  /*26810*/  LOP3.LUT R2, R2, 0x7f, RZ, 0xc0, !PT ;  /* 0x0000007f02027812 */ /* 0x004fc800078ec0ff */
[----:B------:R-:W-:-:S13]  /*26820*/  ISETP.NE.AND P0, PT, R2, RZ, PT ;  /* 0x000000ff0200720c */ /* 0x000fda0003f05270 */
[----:B------:R-:W-:Y:S05]  /*26830*/  @P0 BRA `(.L_x_1725) ;  /* 0x00000034006c0947 */ /* 0x000fea0003800000 */
[----:B------:R-:W2:Y:S01]  /*26840*/  S2R R2, SR_LANEID ;  /* 0x0000000000027919 */ /* 0x000ea20000000000 */
[----:B------:R-:W-:Y:S01]  /*26850*/  VOTEU.ANY UR4, UPT, PT ;  /* 0x0000000000047886 */ /* 0x000fe200038e0100 */
[----:B------:R-:W3:Y:S01]  /*26860*/  LDC.64 R4, c[0x0][0xc60] ;  /* 0x00031800ff047b82 */ /* 0x000ee20000000a00 */
[----:B------:R-:W2:Y:S02]  /*26870*/  FLO.U32 R0, UR4 ;  /* 0x0000000400007d00 */ /* 0x000ea400080e0000 */
[----:B--2---:R-:W-:-:S06]  /*26880*/  ISETP.EQ.U32.AND P0, PT, R0, R2, PT ;  /* 0x000000020000720c */ /* 0x004fcc0003f02070 */
[----:B------:R-:W3:Y:S07]  /*26890*/  POPC R2, UR4 ;  /* 0x0000000400027d09 */ /* 0x000eee0008000000 */
[----:B---3--:R-:W2:Y:S04]  /*268a0*/  @P0 ATOMG.E.ADD.STRONG.GPU PT, R2, desc[UR46][R4.64], R2 ;  /* 0x00000002040209a8 */ /* 0x008ea800081ee1ee */
[----:B--2---:R2:W3:Y:S02]  /*268b0*/  SHFL.IDX PT, R2, R2, R0, 0x1f ;  /* 0x00001f0002027589 */ /* 0x0044e400000e0000 */
[----:B--2---:R-:W2:Y:S02]  /*268c0*/  S2R R0, SR_LTMASK ;  /* 0x0000000000007919 */ /* 0x004ea40000003900 */
[----:B--2---:R-:W-:-:S06]  /*268d0*/  LOP3.LUT R0, R0, UR4, RZ, 0xc0, !PT ;  /* 0x0000000400007c12 */ /* 0x004fcc000f8ec0ff */
[----:B------:R-:W3:Y:S02]  /*268e0*/  POPC R0, R0 ;  /* 0x0000000000007309 */ /* 0x000ee40000000000 */
[----:B---3--:R-:W-:-:S05]  /*268f0*/  IADD3 R0, R2, UR37, R0 ;  /* 0x0000002502007c10 */ /* 0x008fca000fffe000 */
[----:B------:R2:W-:Y:S01]  /*26900*/  STL [R1+0x10], R0 ;  /* 0x0000100001007387 */ /* 0x0005e20000100800 */
[----:B------:R-:W-:Y:S05]  /*26910*/  BRA `(.L_x_1725) ;  /* 0x0000003400347947 */ /* 0x000fea0003800000 */
.L_x_1724:
        /* <DEDUP_REMOVED lines=19> */
[----:B012---:R-:W-:Y:S05]  /*26a50*/  CALL.ABS.NOINC R2 ;  /* 0x0000000002007343 */ /* 0x007fea0003c00000 */
.L_x_1727:
[----:B------:R-:W-:Y:S05]  /*26a60*/  BSYNC B6 ;  /* 0x0000000000067941 */ /* 0x000fea0003800000 */
.L_x_1726:
[----:B-1----:R-:W2:Y:S01]  /*26a70*/  LDL.LU R17, [R1] ;  /* 0x0000000001117983 */ /* 0x002ea20000300800 */
[----:B------:R-:W-:Y:S01]  /*26a80*/  VIADD R0, R18, 0x10000 ;  /* 0x0001000012007836 */ /* 0x000fe20000000000 */
[----:B------:R-:W-:Y:S04]  /*26a90*/  BSSY B6, `(.L_x_1728) ;  /* 0x0000016000067945 */ /* 0x000fe80003800000 */
[----:B------:R-:W-:Y:S02]  /*26aa0*/  LOP3.LUT P0, RZ, R0, 0x3ff, RZ, 0xc0, !PT ;  /* 0x000003ff00ff7812 */ /* 0x000fe4000780c0ff */
[----:B--2---:R-:W-:-:S11]  /*26ab0*/  LOP3.LUT R17, R17, 0xfffffffe, RZ, 0xc0, !PT ;  /* 0xfffffffe11117812 */ /* 0x004fd600078ec0ff */
[----:B------:R-:W-:-:S05]  /*26ac0*/  @P0 LOP3.LUT R17, R17, 0x1, RZ, 0xfc, !PT ;  /* 0x0000000111110812 */ /* 0x000fca00078efcff */
[----:B------:R1:W-:Y:S01]  /*26ad0*/  STL [R1], R17 ;  /* 0x0000001101007387 */ /* 0x0003e20000100800 */
        /* <DEDUP_REMOVED lines=17> */
.L_x_1729:
[----:B------:R-:W-:Y:S05]  /*26bf0*/  BSYNC B6 ;  /* 0x0000000000067941 */ /* 0x000fea0003800000 */
.L_x_1728:
        /* <DEDUP_REMOVED lines=20> */
.L_x_1731:
[----:B------:R-:W-:Y:S05]  /*26d40*/  BSYNC B6 ;  /* 0x0000000000067941 */ /* 0x000fea0003800000 */
.L_x_1730:
        /* <DEDUP_REMOVED lines=19> */
.L_x_1733:
[----:B------:R-:W-:Y:S05]  /*26e80*/  BSYNC B6 ;  /* 0x0000000000067941 */ /* 0x000fea0003800000 */
.L_x_1732:
[----:B-1----:R-:W2:Y:S01]  /*26e90*/  LDL R17, [R1+0x1c] ;  /* 0x00001c0001117983 */ /* 0x002ea20000100800 */
[----:B------:R-:W-:Y:S02]  /*26ea0*/  ULDC.64 UR4, c[0x0][0x9f8] ;  /* 0x00027e0000047ab9 */ /* 0x000fe40000000a00 */
[----:B------:R-:W-:-:S04]  /*26eb0*/  ISETP.NE.U32.AND P0, PT, RZ, UR4, PT ;  /* 0x00000004ff007c0c */ /* 0x000fc8000bf05070 */
[----:B------:R-:W-:Y:S01]  /*26ec0*/  ISETP.NE.AND.EX P0, PT, RZ, UR5, PT, P0 ;  /* 0x00000005ff007c0c */ /* 0x000fe2000bf05300 */
[----:B------:R-:W-:-:S12]  /*26ed0*/  ULDC.64 UR4, c[0x0][0xa08] ;  /* 0x0002820000047ab9 */ /* 0x000fd80000000a00 */
[----:B------:R-:W1:Y:S01]  /*26ee0*/  @P0 LDC.64 R2, c[0x0][0x9f8] ;  /* 0x00027e00ff020b82 */ /* 0x000e620000000a00 */
[----:B--2---:R-:W-:Y:S02]  /*26ef0*/  IMAD.MOV.U32 R9, RZ, RZ, R17 ;  /* 0x000000ffff097224 */ /* 0x004fe400078e0011 */
[----:B-1----:R-:W-:-:S05]  /*26f00*/  @P0 IMAD.WIDE R2, R17, 0x4, R2 ;  /* 0x0000000411020825 */ /* 0x002fca00078e0202 */
[----:B------:R1:W2:Y:S02]  /*26f10*/  @P0 LDG.E R9, desc[UR46][R2.64] ;  /* 0x0000002e02090981 */ /* 0x0002a4000c1e1900 */
[----:B-1----:R-:W1:Y:S02]  /*26f20*/  LDC.64 R2, c[0x0][0x418] ;  /* 0x00010600ff027b82 */ /* 0x002e640000000a00 */
[----:B-1----:R-:W-:Y:S01]  /*26f30*/  LOP3.LUT P0, RZ, R2, UR4, RZ, 0xfc, !PT ;  /* 0x0000000402ff7c12 */ /* 0x002fe2000f80fcff */
[----:B------:R-:W-:-:S03]  /*26f40*/  UMOV UR4, 0xffffffff ;  /* 0xffffffff00047882 */ /* 0x000fc60000000000 */
[----:B------:R-:W-:Y:S02]  /*26f50*/  LOP3.LUT P0, RZ, R3, UR5, RZ, 0xfc, P0 ;  /* 0x0000000503ff7c12 */ /* 0x000fe4000800fcff */
[----:B--2---:R-:W-:Y:S01]  /*26f60*/  SHF.R.S32.HI R10, RZ, 0x1f, R9 ;  /* 0x0000001fff0a7819 */ /* 0x004fe20000011409 */
[----:B------:R1:W-:Y:S01]  /*26f70*/  STL [R1+0x18], R9 ;  /* 0x0000180901007387 */ /* 0x0003e20000100800 */
[----:B------:R-:W-:-:S03]  /*26f80*/  SEL R17, R9, RZ, !P0 ;  /* 0x000000ff09117207 */ /* 0x000fc60004000000 */
[----:B------:R1:W-:Y:S01]  /*26f90*/  STL [R1+0x30], R10 ;  /* 0x0000300a01007387 */ /* 0x0003e20000100800 */
[----:B------:R-:W-:Y:S05]  /*26fa0*/  BRA.DIV UR4, `(.L_x_1734) ;  /* 0x000000a204c47947 */ /* 0x000fea000b800000 */
[----:B------:R-:W2:Y:S02]  /*26fb0*/  S2R R0, SR_TID.X ;  /* 0x0000000000007919 */ /* 0x000ea40000002100 */
[----:B--2---:R-:W-:-:S04]  /*26fc0*/  SHF.R.U32.HI R0, RZ, 0x5, R0 ;  /* 0x00000005ff007819 */ /* 0x004fc80000011600 */
[----:B------:R-:W-:-:S05]  /*26fd0*/  LOP3.LUT R0, R0, 0x3, RZ, 0xc0, !PT ;  /* 0x0000000300007812 */ /* 0x000fca00078ec0ff */
[----:B------:R2:W3:Y:S02]  /*26fe0*/  SHFL.IDX PT, R14, R0, RZ, 0x1f ;  /* 0x00001fff000e7589 */ /* 0x0004e400000e0000 */
.L_x_2040:
[----:B--2---:R-:W2:Y:S01]  /*26ff0*/  LDL.LU R0, [R1] ;  /* 0x0000000001007983 */ /* 0x004ea20000300800 */
[----:B------:R-:W-:Y:S02]  /*27000*/  PLOP3.LUT P1, PT, PT, PT, PT, 0x8, 0x0 ;  /* 0x000000000000781c */ /* 0x000fe40003f2e170 */
[----:B---3--:R-:W-:Y:S02]  /*27010*/  ISETP.NE.AND P0, PT, R14, RZ, PT ;  /* 0x000000ff0e00720c */ /* 0x008fe40003f05270 */
[----:B--2---:R-:W-:-:S09]  /*27020*/  LOP3.LUT R0, R0, 0xfffffffe, RZ, 0xc0, !PT ;  /* 0xfffffffe00007812 */ /* 0x004fd200078ec0ff */
[----:B------:R-:W-:-:S05]  /*27030*/  @P1 LOP3.LUT R0, R0, 0x1, RZ, 0xfc, !PT ;  /* 0x0000000100001812 */ /* 0x000fca00078efcff */
[----:B------:R2:W-:Y:S01]  /*27040*/  STL [R1], R0 ;  /* 0x0000000001007387 */ /* 0x0005e20000100800 */
[----:B------:R-:W-:Y:S05]  /*27050*/  @P0 BRA `(.L_x_1735) ;  /* 0x0000000400900947 */ /* 0x000fea0003800000 */
[----:B------:R-:W-:-:S03]  /*27060*/  UMOV UR4, 0xffffffff ;  /* 0xffffffff00047882 */ /* 0x000fc60000000000 */
[----:B------:R-:W-:Y:S05]  /*27070*/  BRA.DIV UR4, `(.L_x_1736) ;  /* 0x000000a204c47947 */ /* 0x000fea000b800000 */
[----:B------:R-:W-:-:S13]  /*27080*/  ELECT P6, URZ, PT ;  /* 0x00000000003f782f */ /* 0x000fda00038c0000 */
.L_x_2043:
[----:B------:R-:W-:Y:S05]  /*27090*/  @!P6 BRA `(.L_x_1735) ;  /* 0x000000040080e947 */ /* 0x000fea0003800000 */
[----:B--2---:R-:W2:Y:S01]  /*270a0*/  LDL R0, [R1+0x4c] ;  /* 0x00004c0001007983 */ /* 0x004ea20000100800 */
[----:B------:R-:W-:-:S04]  /*270b0*/  ISETP.NE.U32.AND P0, PT, R2, RZ, PT ;  /* 0x000000ff0200720c */ /* 0x000fc80003f05070 */
[----:B------:R-:W-:Y:S01]  /*270c0*/  ISETP.NE.AND.EX P0, PT, R3, RZ, PT, P0 ;  /* 0x000000ff0300720c */ /* 0x000fe20003f05300 */
[----:B--2---:R-:W-:-:S12]  /*270d0*/  VIADD R4, R0, 0xffffffff ;  /* 0xffffffff00047836 */ /* 0x004fd80000000000 */
[----:B------:R-:W-:Y:S05]  /*270e0*/  @!P0 BRA `(.L_x_1737) ;  /* 0x0000000000488947 */ /* 0x000fea0003800000 */
[----:B------:R-:W2:Y:S01]  /*270f0*/  LDC R8, c[0x0][0x43c] ;  /* 0x00010f00ff087b82 */ /* 0x000ea20000000800 */
[----:B------:R-:W-:Y:S01]  /*27100*/  IMAD.MOV.U32 R0, RZ, RZ, R4 ;  /* 0x000000ffff007224 */ /* 0x000fe200078e0004 */
[----:B------:R-:W-:Y:S01]  /*27110*/  ULDC.64 UR4, c[0x0][0x428] ;  /* 0x00010a0000047ab9 */ /* 0x000fe20000000a00 */
[----:B--2---:R-:W-:-:S13]  /*27120*/  ISETP.NE.AND P0, PT, R8, 0x1, PT ;  /* 0x000000010800780c */ /* 0x004fda0003f05270 */
[----:B------:R-:W2:Y:S02]  /*27130*/  @P0 LDC.64 R6, c[0x0][0x440] ;  /* 0x00011000ff060b82 */ /* 0x000ea40000000a00 */
[----:B--2---:R-:W-:-:S05]  /*27140*/  @P0 IMAD.HI.U32 R6, R4, R6, RZ ;  /* 0x0000000604060227 */ /* 0x004fca00078e00ff */
        /* <DEDUP_REMOVED lines=12> */
.L_x_1737:
[----:B------:R-:W3:Y:S04]  /*27210*/  LDL R0, [R1+0x8] ;  /* 0x0000080001007983 */ /* 0x000ee80000100800 */
[----:B--2---:R-:W2:Y:S01]  /*27220*/  LDL R2, [R1+0x24] ;  /* 0x0000240001027983 */ /* 0x004ea20000100800 */
[----:B-1----:R-:W1:Y:S02]  /*27230*/  S2R R9, SR_TID.X ;  /* 0x0000000000097919 */ /* 0x002e640000002100 */
[----:B-1----:R-:W-:-:S04]  /*27240*/  LOP3.LUT R9, R9, 0x7f, RZ, 0xc0, !PT ;  /* 0x0000007f09097812 */ /* 0x002fc800078ec0ff */
[----:B------:R-:W-:Y:S01]  /*27250*/  ISETP.NE.AND P1, PT, R9, RZ, PT ;  /* 0x000000ff0900720c */ /* 0x000fe20003f25270 */
[----:B---3--:R-:W-:Y:S01]  /*27260*/  IMAD R0, R0, 0x8, R18 ;  /* 0x0000000800007824 */ /* 0x008fe200078e0212 */
[----:B--2---:R-:W-:-:S04]  /*27270*/  SHF.L.U32 R3, R2, 0x1f, RZ ;  /* 0x0000001f02037819 */ /* 0x004fc800000006ff */
[----:B------:R-:W1:Y:S02]  /*27280*/  SYNCS.PHASECHK.TRANS64.TRYWAIT P0, [R0+URZ+0x28480], R3 ;  /* 0x02848003000075a7 */ /* 0x000e64000800017f */
[----:B-1----:R-:W-:Y:S05]  /*27290*/  @!P0 BRA `(.L_x_1738) ;  /* 0x000000a0005c8947 */ /* 0x002fea0003800000 */
.L_x_2044:
        /* <DEDUP_REMOVED lines=8> */
.L_x_1739:
        /* <DEDUP_REMOVED lines=19> */
[----:B--2---:R-:W-:Y:S01]  /*27450*/  UMOV UR8, UR14 ;  /* 0x0000000e00087c82 */ /* 0x004fe20008000000 */
[----:B------:R-:W-:Y:S02]  /*27460*/  UMOV UR10, UR15 ;  /* 0x0000000f000a7c82 */ /* 0x000fe40008000000 */
[----:B------:R2:W-:Y:S01]  /*27470*/  UTMALDG.4D [UR8], [UR4], desc[UR6] ;  /* 0x00000608040075b4 */ /* 0x0005e20008019000 */
[----:B------:R-:W3:Y:S02]  /*27480*/  SYNCS.PHASECHK.TRANS64.TRYWAIT P0, [R0+URZ+0x28440], R3 ;  /* 0x02844003000075a7 */ /* 0x000ee4000800017f */
[----:B--23--:R-:W-:Y:S05]  /*27490*/  @!P0 BRA `(.L_x_1740) ;  /* 0x0000009c00f08947 */ /* 0x00cfea0003800000 */
.L_x_2045:
[----:B------:R-:W-:Y:S05]  /*274a0*/  @P1 BRA `(.L_x_1741) ;  /* 0x00000000001c1947 */ /* 0x000fea0003800000 */
[----:B------:R-:W3:Y:S01]  /*274b0*/  S2R R5, SR_TID.X ;  /* 0x0000000000057919 */ /* 0x000ee20000002100 */
[----:B-12---:R-:W-:-:S04]  /*274c0*/  IMAD.MOV.U32 R3, RZ, RZ, 0x4000 ;  /* 0x00004000ff037424 */ /* 0x006fc800078e00ff */
[----:B------:R4:W-:Y:S01]  /*274d0*/  SYNCS.ARRIVE.TRANS64 RZ, [R0+URZ+0x28430], R3 ;  /* 0x0284300300ff79a7 */ /* 0x0009e2000800003f */
[----:B---3--:R-:W-:-:S04]  /*274e0*/  LOP3.LUT R5, R5, 0x1f, RZ, 0xc0, !PT ;  /* 0x0000001f05057812 */ /* 0x008fc800078ec0ff */
[----:B------:R-:W-:-:S13]  /*274f0*/  ISETP.NE.AND P0, PT, R5, RZ, PT ;  /* 0x000000ff0500720c */ /* 0x000fda0003f05270 */
[----:B----4-:R-:W-:Y:S05]  /*27500*/  @!P0 BRA `(.L_x_1741) ;  /* 0x0000000000048947 */ /* 0x010fea0003800000 */
[----:B------:R-:W-:Y:S01]  /*27510*/  BPT.TRAP 0x1 ;  /* 0x000000040000795c */ /* 0x000fe20000300000 */
.L_x_1741:
[----:B-12---:R-:W2:Y:S01]  /*27520*/  LDL.LU R3, [R1] ;  /* 0x0000000001037983 */ /* 0x006ea20000300800 */
        /* <DEDUP_REMOVED lines=16> */
[----:B-1----:R-:W-:Y:S01]  /*27630*/  UMOV UR8, UR14 ;  /* 0x0000000e00087c82 */ /* 0x002fe20008000000 */
[----:B------:R-:W-:Y:S02]  /*27640*/  UMOV UR10, UR15 ;  /* 0x0000000f000a7c82 */ /* 0x000fe40008000000 */
[----:B------:R3:W-:Y:S01]  /*27650*/  UTMALDG.4D [UR8], [UR4], desc[UR6] ;  /* 0x00000608040075b4 */ /* 0x0007e20008019000 */
[----:B--2---:R-:W-:-:S04]  /*27660*/  LOP3.LUT R3, R3, 0xfffffffe, RZ, 0xc0, !PT ;  /* 0xfffffffe03037812 */ /* 0x004fc800078ec0ff */
[----:B------:R-:W-:-:S05]  /*27670*/  @P0 LOP3.LUT R3, R3, 0x1, RZ, 0xfc, !PT ;  /* 0x0000000103030812 */ /* 0x000fca00078efcff */
[----:B------:R3:W-:Y:S01]  /*27680*/  STL [R1], R3 ;  /* 0x0000000301007387 */ /* 0x0007e20000100800 */
[----:B------:R-:W-:Y:S01]  /*27690*/  NOP ;  /* 0x0000000000007918 */ /* 0x000fe20000000000 */
.L_x_1735:
[----:B---3--:R-:W2:Y:S01]  /*276a0*/  LDL.LU R3, [R1+0x50] ;  /* 0x0000500001037983 */ /* 0x008ea20000300800 */
[----:B------:R-:W-:Y:S05]  /*276b0*/  WARPSYNC.ALL ;  /* 0x0000000000007948 */ /* 0x000fea0003800000 */
[----:B------:R-:W-:Y:S01]  /*276c0*/  ULDC.64 UR4, c[0x0][0x298] ;  /* 0x0000a60000047ab9 */ /* 0x000fe20000000a00 */
[----:B------:R-:W-:Y:S01]  /*276d0*/  BSSY B6, `(.L_x_1742) ;  /* 0x000001c000067945 */ /* 0x000fe20003800000 */
[----:B------:R-:W-:Y:S01]  /*276e0*/  BAR.SYNC.DEFER_BLOCKING 0x8, 0x180 ;  /* 0x0206000000007b1d */ /* 0x000fe20000010000 */
[----:B--2---:R-:W-:Y:S01]  /*276f0*/  SHF.R.S32.HI R0, RZ, 0x1f, R3 ;  /* 0x0000001fff007819 */ /* 0x004fe20000011403 */
[----:B------:R-:W-:-:S04]  /*27700*/  IMAD.WIDE.U32 R4, R3, UR4, RZ ;  /* 0x0000000403047c25 */ /* 0x000fc8000f8e00ff */
[----:B------:R-:W-:Y:S01]  /*27710*/  IMAD R2, R0, UR4, RZ ;  /* 0x0000000400027c24 */ /* 0x000fe2000f8e02ff */
[----:B------:R2:W-:Y:S01]  /*27720*/  STL.64 [R1+0x50], R4 ;  /* 0x0000500401007387 */ /* 0x0005e20000100a00 */
[----:B------:R-:W-:Y:S02]  /*27730*/  VIADD R0, R18, 0x18000 ;  /* 0x0001800012007836 */ /* 0x000fe40000000000 */
[----:B------:R-:W-:-:S03]  /*27740*/  IMAD R2, R3, UR5, R2 ;  /* 0x0000000503027c24 */ /* 0x000fc6000f8e0202 */
[----:B------:R-:W-:Y:S01]  /*27750*/  LOP3.LUT P0, RZ, R0, 0x3ff, RZ, 0xc0, !PT ;  /* 0x000003ff00ff7812 */ /* 0x000fe2000780c0ff */
[----:B------:R-:W-:-:S05]  /*27760*/  IMAD.IADD R0, R5, 0x1, R2 ;  /* 0x0000000105007824 */ /* 0x000fca00078e0202 */
[----:B------:R2:W-:Y:S07]  /*27770*/  STL [R1+0x58], R0 ;  /* 0x0000580001007387 */ /* 0x0005ee0000100800 */
[----:B------:R-:W-:Y:S05]  /*27780*/  @!P0 BRA `(.L_x_1743) ;  /* 0x0000000000408947 */ /* 0x000fea0003800000 */
[----:B------:R-:W-:Y:S01]  /*27790*/  MOV R2, 0x0 ;  /* 0x0000000000027802 */ /* 0x000fe20000000f00 */
[----:B------:R-:W-:Y:S01]  /*277a0*/  ULDC.64 UR4, c[0x4][0x198] ;  /* 0x0100660000047ab9 */ /* 0x000fe20000000a00 */
[----:B------:R-:W-:Y:S01]  /*277b0*/  ULDC.64 UR6, c[0x4][0x1a0] ;  /* 0x0100680000067ab9 */ /* 0x000fe20000000a00 */
[----:B------:R-:W-:Y:S01]  /*277c0*/  ULDC.64 UR8, c[0x4][0x108] ;  /* 0x0100420000087ab9 */ /* 0x000fe20000000a00 */
[----:B--2---:R-:W-:Y:S02]  /*277d0*/  IMAD.U32 R4, RZ, RZ, UR4 ;  /* 0x00000004ff047e24 */ /* 0x004fe4000f8e00ff */
[----:B------:R-:W2:Y:S01]  /*277e0*/  LDC.64 R2, c[0x4][R2] ;  /* 0x0100000002027b82 */ /* 0x000ea20000000a00 */
[----:B------:R-:W-:Y:S02]  /*277f0*/  IMAD.U32 R5, RZ, RZ, UR5 ;  /* 0x00000005ff057e24 */ /* 0x000fe4000f8e00ff */
[----:B------:R-:W-:Y:S02]  /*27800*/  IMAD.U32 R6, RZ, RZ, UR6 ;  /* 0x00000006ff067e24 */ /* 0x000fe4000f8e00ff */
[----:B------:R-:W-:-:S02]  /*27810*/  IMAD.U32 R7, RZ, RZ, UR7 ;  /* 0x00000007ff077e24 */ /* 0x000fc4000f8e00ff */
[----:B-1----:R-:W-:Y:S02]  /*27820*/  IMAD.U32 R10, RZ, RZ, UR8 ;  /* 0x00000008ff0a7e24 */ /* 0x002fe4000f8e00ff */
[----:B------:R-:W-:Y:S02]  /*27830*/  IMAD.U32 R11, RZ, RZ, UR9 ;  /* 0x00000009ff0b7e24 */ /* 0x000fe4000f8e00ff */
[----:B------:R-:W-:Y:S02]  /*27840*/  IMAD.MOV.U32 R8, RZ, RZ, 0x70 ;  /* 0x00000070ff087424 */ /* 0x000fe400078e00ff */
[----:B------:R-:W-:Y:S02]  /*27850*/  IMAD.MOV.U32 R12, RZ, RZ, 0x1 ;  /* 0x00000001ff0c7424 */ /* 0x000fe400078e00ff */
[----:B------:R-:W-:-:S07]  /*27860*/  IMAD.MOV.U32 R13, RZ, RZ, RZ ;  /* 0x000000ffff0d7224 */ /* 0x000fce00078e00ff */
[----:B------:R-:W-:-:S07]  /*27870*/  LEPC R20, `(.L_x_1743) ;  /* 0x000000001014794e */ /* 0x000fce0000000000 */
[----:B0-2---:R-:W-:Y:S05]  /*27880*/  CALL.ABS.NOINC R2 ;  /* 0x0000000002007343 */ /* 0x005fea0003c00000 */
.L_x_1743:
[----:B------:R-:W-:Y:S05]  /*27890*/  BSYNC B6 ;  /* 0x0000000000067941 */ /* 0x000fea0003800000 */
.L_x_1742:
[----:B--2---:R-:W2:Y:S01]  /*278a0*/  LDL.LU R0, [R1+0x58] ;  /* 0x0000580001007983 */ /* 0x004ea20000300800 */
[----:B------:R-:W-:Y:S01]  /*278b0*/  ULDC.64 UR6, c[0x0][0xa00] ;  /* 0x0002800000067ab9 */ /* 0x000fe20000000a00 */
[----:B------:R-:W3:Y:S01]  /*278c0*/  LDC R7, c[0x0][0x448] ;  /* 0x00011200ff077b82 */ /* 0x000ee20000000800 */
[----:B------:R-:W-:Y:S01]  /*278d0*/  ULDC.64 UR4, c[0x0][0x2d8] ;  /* 0x0000b60000047ab9 */ /* 0x000fe20000000a00 */
[----:B------:R-:W2:Y:S04]  /*278e0*/  LDL.LU.64 R2, [R1+0x50] ;  /* 0x0000500001027983 */ /* 0x000ea80000300a00 */
[----:B------:R-:W4:Y:S04]  /*278f0*/  LDL R6, [R1+0x1c] ;  /* 0x00001c0001067983 */ /* 0x000f280000100800 */
[----:B------:R-:W3:Y:S01]  /*27900*/  LDL R8, [R1+0x14] ;  /* 0x0000140001087983 */ /* 0x000ee20000100800 */
[----:B------:R-:W-:-:S04]  /*27910*/  ISETP.NE.U32.AND P0, PT, RZ, UR6, PT ;  /* 0x00000006ff007c0c */ /* 0x000fc8000bf05070 */
[----:B------:R-:W-:Y:S01]  /*27920*/  ISETP.NE.AND.EX P0, PT, RZ, UR7, PT, P0 ;  /* 0x00000007ff007c0c */ /* 0x000fe2000bf05300 */
[----:B------:R-:W0:Y:S01]  /*27930*/  S2R R5, SR_TID.X ;  /* 0x0000000000057919 */ /* 0x000e220000002100 */
[----:B------:R-:W-:Y:S01]  /*27940*/  ULDC.64 UR6, c[0x0][0x280] ;  /* 0x0000a00000067ab9 */ /* 0x000fe20000000a00 */
[----:B0-----:R-:W-:-:S04]  /*27950*/  LOP3.LUT R5, R5, 0x7f, RZ, 0xc0, !PT ;  /* 0x0000007f05057812 */ /* 0x001fc800078ec0ff */
[----:B------:R-:W-:Y:S01]  /*27960*/  SHF.R.U32.HI R5, RZ, 0x3, R5 ;  /* 0x00000003ff057819 */ /* 0x000fe20000011605 */
[----:B--2---:R-:W-:Y:S01]  /*27970*/  IMAD.MOV.U32 R3, RZ, RZ, R0 ;  /* 0x000000ffff037224 */ /* 0x004fe200078e0000 */
[----:B----4-:R-:W-:-:S04]  /*27980*/  SHF.R.S32.HI R0, RZ, 0x1f, R6 ;  /* 0x0000001fff007819 */ /* 0x010fc80000011406 */
[----:B------:R-:W-:Y:S02]  /*27990*/  SEL R4, R0, RZ, !P0 ;  /* 0x000000ff00047207 */ /* 0x000fe40004000000 */
[----:B------:R-:W-:Y:S02]  /*279a0*/  SEL R0, R6, RZ, !P0 ;  /* 0x000000ff06007207 */ /* 0x000fe40004000000 */
[----:B------:R-:W1:Y:S01]  /*279b0*/  S2R R6, SR_TID.X ;  /* 0x0000000000067919 */ /* 0x000e620000002100 */
[----:B---3--:R-:W-:Y:S01]  /*279c0*/  ISETP.NE.AND P0, PT, R7, 0x1, PT ;  /* 0x000000010700780c */ /* 0x008fe20003f05270 */
[----:B------:R-:W-:-:S04]  /*279d0*/  IMAD.WIDE.U32 R2, R16, UR4, R2 ;  /* 0x0000000410027c25 */ /* 0x000fc8000f8e0002 */
[----:B------:R-:W-:Y:S01]  /*279e0*/  IMAD R3, R16, UR5, R3 ;  /* 0x0000000510037c24 */ /* 0x000fe2000f8e0203 */
[----:B------:R-:W-:Y:S02]  /*279f0*/  ULDC.64 UR4, c[0x0][0x2e0] ;  /* 0x0000b80000047ab9 */ /* 0x000fe40000000a00 */
[----:B------:R-:W-:Y:S02]  /*27a00*/  IMAD R4, R4, UR4, RZ ;  /* 0x0000000404047c24 */ /* 0x000fe4000f8e02ff */
[----:B------:R-:W-:-:S04]  /*27a10*/  IMAD.WIDE.U32 R2, R0, UR4, R2 ;  /* 0x0000000400027c25 */ /* 0x000fc8000f8e0002 */
[----:B-1----:R-:W-:Y:S02]  /*27a20*/  IMAD.SHL.U32 R9, R6, 0x10, RZ ;  /* 0x0000001006097824 */ /* 0x002fe400078e00ff */
[----:B------:R-:W0:Y:S03]  /*27a30*/  @P0 LDC R6, c[0x0][0x450] ;  /* 0x00011400ff060b82 */ /* 0x000e260000000800 */
[----:B------:R-:W-:-:S05]  /*27a40*/  LOP3.LUT R9, R5, 0x70, R9, 0xf8, !PT ;  /* 0x0000007005097812 */ /* 0x000fca00078ef809 */
[----:B------:R-:W1:Y:S01]  /*27a50*/  @P0 LDC R5, c[0x0][0x44c] ;  /* 0x00011300ff050b82 */ /* 0x000e620000000800 */
[----:B------:R-:W-:Y:S01]  /*27a60*/  IMAD R0, R0, UR5, R4 ;  /* 0x0000000500007c24 */ /* 0x000fe2000f8e0204 */
[----:B------:R-:W-:Y:S01]  /*27a70*/  ULDC.64 UR4, c[0x0][0x2d0] ;  /* 0x0000b40000047ab9 */ /* 0x000fe20000000a00 */
[----:B------:R-:W-:Y:S02]  /*27a80*/  IMAD.IADD R4, R9, 0x1, R8 ;  /* 0x0000000109047824 */ /* 0x000fe400078e0208 */
[----:B------:R-:W2:Y:S01]  /*27a90*/  S2R R9, SR_TID.X ;  /* 0x0000000000097919 */ /* 0x000ea20000002100 */
[----:B------:R-:W-:Y:S02]  /*27aa0*/  IMAD.IADD R3, R3, 0x1, R0 ;  /* 0x0000000103037824 */ /* 0x000fe400078e0200 */
[----:B------:R-:W-:Y:S02]  /*27ab0*/  IMAD.MOV.U32 R0, RZ, RZ, R4 ;  /* 0x000000ffff007224 */ /* 0x000fe400078e0004 */
[----:B-1----:R-:W-:-:S05]  /*27ac0*/  @P0 IMAD.HI.U32 R5, R4, R5, RZ ;  /* 0x0000000504050227 */ /* 0x002fca00078e00ff */
[----:B0-----:R-:W-:-:S05]  /*27ad0*/  @P0 SHF.R.U32.HI R0, RZ, R6, R5 ;  /* 0x00000006ff000219 */ /* 0x001fca0000011605 */
[----:B------:R-:W-:-:S04]  /*27ae0*/  IMAD.MOV R5, RZ, RZ, -R0 ;  /* 0x000000ffff057224 */ /* 0x000fc800078e0a00 */
[----:B------:R-:W-:Y:S01]  /*27af0*/  IMAD R4, R7, R5, R4 ;  /* 0x0000000507047224 */ /* 0x000fe200078e0204 */
[----:B------:R-:W-:Y:S01]  /*27b00*/  SHF.R.S32.HI R5, RZ, 0x1f, R0 ;  /* 0x0000001fff057819 */ /* 0x000fe20000011400 */
[----:B------:R-:W-:-:S04]  /*27b10*/  IMAD.WIDE.U32 R2, R0, UR4, R2 ;  /* 0x0000000400027c25 */ /* 0x000fc8000f8e0002 */
[----:B------:R-:W-:Y:S02]  /*27b20*/  IMAD R5, R5, UR4, RZ ;  /* 0x0000000405057c24 */ /* 0x000fe4000f8e02ff */
[----:B--2---:R-:W-:Y:S02]  /*27b30*/  IMAD.SHL.U32 R9, R9, 0x10, RZ ;  /* 0x0000001009097824 */ /* 0x004fe400078e00ff */
[----:B------:R-:W-:Y:S01]  /*27b40*/  IMAD R0, R0, UR5, R5 ;  /* 0x0000000500007c24 */ /* 0x000fe2000f8e0205 */
[----:B------:R-:W-:Y:S02]  /*27b50*/  ULDC.64 UR4, c[0x0][0x2c8] ;  /* 0x0000b20000047ab9 */ /* 0x000fe40000000a00 */
[----:B------:R-:W-:Y:S01]  /*27b60*/  LOP3.LUT R9, R9, 0x70, RZ, 0xc0, !PT ;  /* 0x0000007009097812 */ /* 0x000fe200078ec0ff */
[----:B------:R-:W-:Y:S01]  /*27b70*/  IMAD.IADD R3, R3, 0x1, R0 ;  /* 0x0000000103037824 */ /* 0x000fe200078e0200 */
[----:B------:R-:W-:Y:S02]  /*27b80*/  SHF.R.S32.HI R0, RZ, 0x1f, R4 ;  /* 0x0000001fff007819 */ /* 0x000fe40000011404 */
[----:B------:R-:W-:Y:S01]  /*27b90*/  LOP3.LUT R9, R9, 0x80, RZ, 0xfc, !PT ;  /* 0x0000008009097812 */ /* 0x000fe200078efcff */
        /* <DEDUP_REMOVED lines=14> */
[----:B------:R-:W0:Y:S01]  /*27c80*/  S2R R6, SR_TID.X ;  /* 0x0000000000067919 */ /* 0x000e220000002100 */
[----:B------:R-:W2:Y:S01]  /*27c90*/  LDL.LU R11, [R1+0x14] ;  /* 0x00001400010b7983 */ /* 0x000ea20000300800 */
[----:B0-----:R-:W-:-:S04]  /*27ca0*/  LOP3.LUT R6, R6, 0x7f, RZ, 0xc0, !PT ;  /* 0x0000007f06067812 */ /* 0x001fc800078ec0ff */
[----:B------:R-:W-:Y:S02]  /*27cb0*/  SHF.R.U32.HI R8, RZ, 0x3, R6 ;  /* 0x00000003ff087819 */ /* 0x000fe40000011606 */
[----:B------:R-:W3:Y:S03]  /*27cc0*/  LDL.LU R6, [R1+0x48] ;  /* 0x0000480001067983 */ /* 0x000ee60000300800 */
[----:B--2---:R-:W-:-:S04]  /*27cd0*/  IMAD.IADD R0, R8, 0x1, R11 ;  /* 0x0000000108007824 */ /* 0x004fc800078e020b */
[----:B------:R-:W-:Y:S02]  /*27ce0*/  VIADD R5, R0, 0x10 ;  /* 0x0000001000057836 */ /* 0x000fe40000000000 */
[----:B---3--:R-:W-:Y:S02]  /*27cf0*/  IMAD R2, R6, R7, RZ ;  /* 0x0000000706027224 */ /* 0x008fe400078e02ff */
[----:B------:R-:W0:Y:S04]  /*27d00*/  SHFL.IDX PT, R7, R4, RZ, 0x181f ;  /* 0x00181fff04077589 */ /* 0x000e2800000e0000 */
[----:B------:R-:W1:Y:S01]  /*27d10*/  SHFL.IDX PT, R6, R3, RZ, 0x181f ;  /* 0x00181fff03067589 */ /* 0x000e6200000e0000 */
[-C--:B------:R-:W-:Y:S02]  /*27d20*/  ISETP.GE.AND P4, PT, R0, R2.reuse, PT ;  /* 0x000000020000720c */ /* 0x080fe40003f86270 */
[----:B------:R-:W-:-:S02]  /*27d30*/  ISETP.GE.AND P2, PT, R5, R2, PT ;  /* 0x000000020500720c */ /* 0x000fc40003f46270 */
[----:B------:R-:W2:Y:S04]  /*27d40*/  SHFL.IDX PT, R5, R4, 0x1, 0x181f ;  /* 0x00381f0004057f89 */ /* 0x000ea800000e0000 */
[----:B------:R-:W3:Y:S05]  /*27d50*/  SHFL.IDX PT, R8, R3, 0x1, 0x181f ;  /* 0x00381f0003087f89 */ /* 0x000eea00000e0000 */
[----:B0-----:R-:W-:-:S05]  /*27d60*/  @!P4 IADD3 R7, P3, R10, R7, RZ ;  /* 0x000000070a07c210 */ /* 0x001fca0007f7e0ff */
[----:B-1----:R-:W-:-:S05]  /*27d70*/  @!P4 IMAD.X R6, RZ, RZ, R6, P3 ;  /* 0x000000ffff06c224 */ /* 0x002fca00018e0606 */
[----:B------:R-:W-:-:S04]  /*27d80*/  @!P4 LOP3.LUT R7, R7, R6, RZ, 0x3c, !PT ;  /* 0x000000060707c212 */ /* 0x000fc800078e3cff */
[----:B------:R-:W-:-:S04]  /*27d90*/  @!P4 LOP3.LUT R6, R7, R6, RZ, 0x3c, !PT ;  /* 0x000000060706c212 */ /* 0x000fc800078e3cff */
[----:B------:R-:W-:-:S05]  /*27da0*/  @!P4 LOP3.LUT R7, R7, R6, RZ, 0x3c, !PT ;  /* 0x000000060707c212 */ /* 0x000fca00078e3cff */
[----:B-----5:R-:W-:Y:S04]  /*27db0*/  @!P4 LDGSTS.E.BYPASS.LTC128B.128 [R9+0x18000], desc[UR46][R6.64], !P0 ;  /* 0x180000000609cfae */ /* 0x020fe8000c101d6e */
[----:B------:R2:W-:Y:S02]  /*27dc0*/  @!P4 LDGSTS.E.BYPASS.LTC128B.128 [R9+0x1c000], desc[UR46][R6.64+0x80], !P1 ;  /* 0x1c0000800609cfae */ /* 0x0005e4000c901d6e */
[----:B--2---:R-:W-:-:S05]  /*27dd0*/  @!P2 IADD3 R7, P3, R10, R5, RZ ;  /* 0x000000050a07a210 */ /* 0x004fca0007f7e0ff */
[----:B---3--:R-:W-:-:S05]  /*27de0*/  @!P2 IMAD.X R6, RZ, RZ, R8, P3 ;  /* 0x000000ffff06a224 */ /* 0x008fca00018e0608 */
[----:B------:R-:W-:-:S04]  /*27df0*/  @!P2 LOP3.LUT R7, R7, R6, RZ, 0x3c, !PT ;  /* 0x000000060707a212 */ /* 0x000fc800078e3cff */
[----:B------:R-:W-:Y:S01]  /*27e00*/  @!P2 LOP3.LUT R6, R7, R6, RZ, 0x3c, !PT ;  /* 0x000000060706a212 */ /* 0x000fe200078e3cff */
[----:B------:R-:W-:-:S03]  /*27e10*/  VIADD R5, R0, 0x20 ;  /* 0x0000002000057836 */ /* 0x000fc60000000000 */
        /* <DEDUP_REMOVED lines=50> */
[----:B------:R0:W1:Y:S04]  /*28140*/  SHFL.IDX PT, R5, R3, 0x7, 0x181f ;  /* 0x00f81f0003057f89 */ /* 0x00006800000e0000 */
[----:B------:R0:W-:Y:S04]  /*28150*/  @!P2 LDGSTS.E.BYPASS.LTC128B.128 [R9+0x1b000], desc[UR46][R6.64], !P0 ;  /* 0x1b0000000609afae */ /* 0x0001e8000c101d6e */
[----:B------:R0:W-:Y:S04]  /*28160*/  @!P2 LDGSTS.E.BYPASS.LTC128B.128 [R9+0x1f000], desc[UR46][R6.64+0x80], !P1 ;  /* 0x1f0000800609afae */ /* 0x0001e8000c901d6e */
[----:B------:R0:W2:Y:S02]  /*28170*/  SHFL.IDX PT, R3, R4, 0x7, 0x181f ;  /* 0x00f81f0004037f89 */ /* 0x0000a400000e0000 */
.L_x_2062:
        /* <DEDUP_REMOVED lines=11> */
.L_x_1746:
[----:B------:R-:W-:Y:S05]  /*28230*/  BSYNC B0 ;  /* 0x0000000000007941 */ /* 0x000fea0003800000 */
.L_x_1745:
[----:B------:R-:W-:Y:S01]  /*28240*/  NOP ;  /* 0x0000000000007918 */ /* 0x000fe20000000000 */
[----:B------:R-:W-:-:S13]  /*28250*/  PLOP3.LUT P0, PT, PT, PT, PT, 0x80, 0x0 ;  /* 0x000000000000781c */ /* 0x000fda0003f0f070 */
.L_x_1747:
[----:B------:R-:W-:Y:S02]  /*28260*/  PLOP3.LUT P1, PT, P1, P0, PT, 0xa2, 0x0 ;  /* 0x000000000000781c */ /* 0x000fe40000f21472 */
[----:B------:R-:W-:-:S08]  /*28270*/  @P0 R2UR P1, UR4, R18 ;  /* 0x00000000120402ca */ /* 0x000fd00000020000 */
[----:B------:R-:W-:-:S05]  /*28280*/  @P0 PLOP3.LUT P0, PT, P1, PT, PT, 0x80, 0x0 ;  /* 0x000000000000081c */ /* 0x000fca0000f0f070 */
[----:B------:R-:W-:Y:S01]  /*28290*/  @!P1 SYNCS.ARRIVE.TRANS64.RED.A0T1 RZ, [UR4+0x28400], RZ ;  /* 0x028400ffffff99a7 */ /* 0x000fe20008200404 */
[----:B------:R-:W-:Y:S07]  /*282a0*/  @!P1 ARRIVES.LDGSTSBAR.64.TRANSCNT [UR4+0x28400] ;  /* 0x02840000ff0099b0 */ /* 0x000fee0008000a84 */
[----:B------:R-:W-:Y:S05]  /*282b0*/  @P0 BRA.U.ANY `(.L_x_1747) ;  /* 0xfffffffd00e80947 */ /* 0x000fea000393ffff */
[----:B---3--:R-:W3:Y:S02]  /*282c0*/  LDL.LU R2, [R1+0x5c] ;  /* 0x00005c0001027983 */ /* 0x008ee40000300800 */
[----:B---3--:R-:W-:-:S05]  /*282d0*/  VIADD R2, R2, 0x1 ;  /* 0x0000000102027836 */ /* 0x008fca0000000000 */
        /* <DEDUP_REMOVED lines=10> */
.L_x_2063:
[----:B------:R-:W-:Y:S05]  /*28380*/  BSYNC B0 ;  /* 0x0000000000007941 */ /* 0x000fea0003800000 */
.L_x_1748:
[----:B------:R-:W4:Y:S04]  /*28390*/  LDL.LU R2, [R1+0x4c] ;  /* 0x00004c0001027983 */ /* 0x000f280000300800 */
[----:B0-2---:R-:W2:Y:S01]  /*283a0*/  LDL R3, [R1+0x2c] ;  /* 0x00002c0001037983 */ /* 0x005ea20000100800 */
[----:B----4-:R-:W-:-:S05]  /*283b0*/  VIADD R2, R2, 0xfffffffe ;  /* 0xfffffffe02027836 */ /* 0x010fca0000000000 */
[----:B--2---:R-:W-:-:S13]  /*283c0*/  ISETP.GE.AND P0, PT, R2, R3, PT ;  /* 0x000000030200720c */ /* 0x004fda0003f06270 */
[----:B------:R-:W-:Y:S05]  /*283d0*/  @!P0 BRA `(.L_x_1750) ;  /* 0x0000001000448947 */ /* 0x000fea0003800000 */
[----:B---3--:R0:W5:Y:S04]  /*283e0*/  LDL.LU R0, [R1+0x8] ;  /* 0x0000080001007983 */ /* 0x0081680000300800 */
[----:B------:R0:W5:Y:S02]  /*283f0*/  LDL.LU R3, [R1+0x24] ;  /* 0x0000240001037983 */ /* 0x0001640000300800 */
.L_x_1772:
[----:B------:R-:W2:Y:S01]  /*28400*/  LDL R4, [R1] ;  /* 0x0000000001047983 */ /* 0x000ea20000100800 */
        /* <DEDUP_REMOVED lines=35> */
.L_x_1753:
        /* <DEDUP_REMOVED lines=8> */
.L_x_2064:
[----:B------:R-:W-:Y:S05]  /*286c0*/  BSYNC B1 ;  /* 0x0000000000017941 */ /* 0x000fea0003800000 */
.L_x_1754:
        /* <DEDUP_REMOVED lines=9> */
.L_x_1757:
[----:B------:R-:W-:Y:S05]  /*28760*/  BSYNC B1 ;  /* 0x0000000000017941 */ /* 0x000fea0003800000 */
.L_x_1756:
[----:B------:R-:W3:Y:S04]  /*28770*/  LDL R4, [R1+0x8] ;  /* 0x0000080001047983 */ /* 0x000ee80000100800 */
[----:B------:R-:W4:Y:S01]  /*28780*/  LDL R7, [R1+0x34] ;  /* 0x0000340001077983 */ /* 0x000f220000100800 */
[----:B------:R-:W-:Y:S01]  /*28790*/  IMAD.MOV.U32 R13, RZ, RZ, RZ ;  /* 0x000000ffff0d7224 */ /* 0x000fe200078e00ff */
[----:B------:R-:W-:Y:S01]  /*287a0*/  UIADD3 UR4, UP0, UR42, 0x470, URZ ;  /* 0x000004702a047890 */ /* 0x000fe2000ff1e03f */
[----:B------:R-:W-:Y:S01]  /*287b0*/  PLOP3.LUT P0, PT, PT, PT, PT, 0x80, 0x0 ;  /* 0x000000000000781c */ /* 0x000fe20003f0f070 */
[----:B------:R-:W-:Y:S01]  /*287c0*/  UMOV UR6, 0x0 ;  /* 0x0000000000067882 */ /* 0x000fe20000000000 */
[----:B------:R-:W-:Y:S01]  /*287d0*/  UMOV UR7, 0x14f00000 ;  /* 0x14f0000000077882 */ /* 0x000fe20000000000 */
[----:B------:R-:W-:Y:S01]  /*287e0*/  R2UR UR10, R13 ;  /* 0x000000000d0a72ca */ /* 0x000fe200000e0000 */
[----:B------:R-:W-:Y:S01]  /*287f0*/  UIADD3.X UR5, URZ, UR43, URZ, UP0, !UPT ;  /* 0x0000002b3f057290 */ /* 0x000fe200087fe43f */
[----:B---3--:R-:W-:-:S02]  /*28800*/  IMAD R4, R4, 0x4000, R18 ;  /* 0x0000400004047824 */ /* 0x008fc400078e0212 */
[----:B----4-:R-:W-:Y:S02]  /*28810*/  IMAD R8, R8, 0x40, R7 ;  /* 0x0000004008087824 */ /* 0x010fe400078e0207 */
[----:B------:R-:W-:Y:S02]  /*28820*/  VIADD R7, R6, 0x28470 ;  /* 0x0002847006077836 */ /* 0x000fe40000000000 */
[----:B-1----:R-:W-:-:S07]  /*28830*/  VIADD R9, R4, 0x10000 ;  /* 0x0001000004097836 */ /* 0x002fce0000000000 */
.L_x_1758:
        /* <DEDUP_REMOVED lines=16> */
.L_x_1759:
        /* <DEDUP_REMOVED lines=13> */
.L_x_2065:
[----:B------:R-:W-:Y:S05]  /*28a10*/  BSYNC B1 ;  /* 0x0000000000017941 */ /* 0x000fea0003800000 */
.L_x_1760:
        /* <DEDUP_REMOVED lines=11> */
.L_x_1763:
[----:B------:R-:W-:Y:S05]  /*28ad0*/  BSYNC B1 ;  /* 0x0000000000017941 */ /* 0x000fea0003800000 */
.L_x_1762:
        /* <DEDUP_REMOVED lines=8> */
.L_x_1764:
        /* <DEDUP_REMOVED lines=15> */
.L_x_1765:
        /* <DEDUP_REMOVED lines=10> */
.L_x_1752:
[----:B------:R-:W-:Y:S05]  /*28cf0*/  BSYNC B0 ;  /* 0x0000000000007941 */ /* 0x000fea0003800000 */
.L_x_1751:
[----:B------:R-:W-:-:S06]  /*28d00*/  UISETP.NE.AND UP0, UPT, UR36, 0x3, UPT ;  /* 0x000000032400788c */ /* 0x000fcc000bf05270 */
[----:B------:R-:W-:-:S13]  /*28d10*/  PLOP3.LUT P0, PT, PT, PT, UP0, 0x80, 0x0 ;  /* 0x000000000000781c */ /* 0x000fda0003f0f008 */
[----:B------:R-:W-:Y:S05]  /*28d20*/  @!P0 BRA `(.L_x_1766) ;  /* 0x0000000000048947 */ /* 0x000fea0003800000 */
[----:B------:R-:W-:Y:S01]  /*28d30*/  BPT.TRAP 0x1 ;  /* 0x000000040000795c */ /* 0x000fe20000300000 */
.L_x_1766:
        /* <DEDUP_REMOVED lines=8> */
.L_x_2066:
[----:B------:R-:W-:Y:S05]  /*28dc0*/  BSYNC B0 ;  /* 0x0000000000007941 */ /* 0x000fea0003800000 */
.L_x_1767:
[----:B------:R-:W-:Y:S05]  /*28dd0*/  @!P1 BRA `(.L_x_1769) ;  /* 0x0000000000049947 */ /* 0x000fea0003800000 */
[----:B------:R-:W-:Y:S01]  /*28de0*/  BPT.TRAP 0x1 ;  /* 0x000000040000795c */ /* 0x000fe20000300000 */
.L_x_1769:
[----:B------:R-:W-:Y:S01]  /*28df0*/  SHF.L.U32 R3, R3, 0x1f, RZ ;  /* 0x0000001f03037819 */ /* 0x000fe200000006ff */
[----:B------:R-:W-:-:S03]  /*28e00*/  IMAD.SHL.U32 R0, R0, 0x4000, RZ ;  /* 0x0000400000007824 */ /* 0x000fc600078e00ff */
[----:B------:R-:W3:Y:S02]  /*28e10*/  SYNCS.PHASECHK.TRANS64.TRYWAIT P0, [R20+URZ+0x28460], R3 ;  /* 0x02846003140075a7 */ /* 0x000ee4000800017f */
[----:B---3--:R-:W-:Y:S05]  /*28e20*/  @!P0 BRA `(.L_x_1770) ;  /* 0x0000009000a88947 */ /* 0x008fea0003800000 */
.L_x_2067:
[----:B------:R-:W3:Y:S04]  /*28e30*/  LDL R13, [R1+0xc] ;  /* 0x00000c00010d7983 */ /* 0x000ee80000100800 */
[----:B------:R-:W4:Y:S04]  /*28e40*/  LDL R12, [R1+0x38] ;  /* 0x00003800010c7983 */ /* 0x000f280000100800 */
[----:B------:R-:W5:Y:S01]  /*28e50*/  LDL R14, [R1+0x4] ;  /* 0x00000400010e7983 */ /* 0x000f620000100800 */
[----:B------:R-:W-:Y:S05]  /*28e60*/  WARPSYNC.ALL ;  /* 0x0000000000007948 */ /* 0x000fea0003800000 */
[C---:B------:R-:W-:Y:S01]  /*28e70*/  VIADD R21, R0.reuse, 0x1000 ;  /* 0x0000100000157836 */ /* 0x040fe20000000000 */
[----:B---3--:R-:W-:-:S05]  /*28e80*/  LOP3.LUT R3, R0, R13, RZ, 0xfc, !PT ;  /* 0x0000000d00037212 */ /* 0x008fca00078efcff */
[----:B------:R-:W-:-:S05]  /*28e90*/  IMAD.IADD R3, R18, 0x1, R3 ;  /* 0x0000000112037824 */ /* 0x000fca00078e0203 */
[----:B--2---:R4:W2:Y:S02]  /*28ea0*/  LDSM.16.MT88.4 R4, [R3+0x10000] ;  /* 0x010000000304783b */ /* 0x0048a40000004200 */
[----:B----4-:R-:W-:Y:S02]  /*28eb0*/  IADD3 R3, R18, R12, R0 ;  /* 0x0000000c12037210 */ /* 0x010fe40007ffe000 */
[----:B-----5:R-:W-:Y:S02]  /*28ec0*/  LOP3.LUT R12, R0, R14, RZ, 0xfc, !PT ;  /* 0x0000000e000c7212 */ /* 0x020fe400078efcff */
[C-C-:B--2---:R-:W-:Y:S02]  /*28ed0*/  PRMT R8, R4.reuse, 0x6420, R5.reuse ;  /* 0x0000642004087816 */ /* 0x144fe40000000005 */
[----:B-1----:R-:W-:Y:S02]  /*28ee0*/  PRMT R9, R4, 0x7531, R5 ;  /* 0x0000753104097816 */ /* 0x002fe40000000005 */
[----:B------:R-:W-:-:S02]  /*28ef0*/  PRMT R10, R6, 0x6420, R7 ;  /* 0x00006420060a7816 */ /* 0x000fc40000000007 */
[----:B------:R-:W-:Y:S02]  /*28f00*/  PRMT R11, R6, 0x7531, R7 ;  /* 0x00007531060b7816 */ /* 0x000fe40000000007 */
[----:B------:R-:W1:Y:S01]  /*28f10*/  LDSM.16.MT88.4 R4, [R3+0x10000] ;  /* 0x010000000304783b */ /* 0x000e620000004200 */
[----:B------:R-:W-:-:S05]  /*28f20*/  IMAD.IADD R12, R19, 0x1, R12 ;  /* 0x00000001130c7824 */ /* 0x000fca00078e020c */
[----:B------:R1:W-:Y:S02]  /*28f30*/  STSM.16.M88.4 [R12], R8 ;  /* 0x000000080c007844 */ /* 0x0003e40000000200 */
[C-C-:B-1----:R-:W-:Y:S02]  /*28f40*/  PRMT R8, R4.reuse, 0x6420, R5.reuse ;  /* 0x0000642004087816 */ /* 0x142fe40000000005 */
[----:B------:R-:W-:Y:S02]  /*28f50*/  PRMT R9, R4, 0x7531, R5 ;  /* 0x0000753104097816 */ /* 0x000fe40000000005 */
[----:B------:R-:W-:Y:S02]  /*28f60*/  LOP3.LUT R4, R21, R14, RZ, 0xfc, !PT ;  /* 0x0000000e15047212 */ /* 0x000fe400078efcff */
[C-C-:B------:R-:W-:Y:S02]  /*28f70*/  PRMT R10, R6.reuse, 0x6420, R7.reuse ;  /* 0x00006420060a7816 */ /* 0x140fe40000000007 */
[----:B------:R-:W-:Y:S01]  /*28f80*/  PRMT R11, R6, 0x7531, R7 ;  /* 0x00007531060b7816 */ /* 0x000fe20000000007 */
[----:B------:R-:W-:-:S05]  /*28f90*/  IMAD.IADD R4, R19, 0x1, R4 ;  /* 0x0000000113047824 */ /* 0x000fca00078e0204 */
[----:B------:R1:W-:Y:S02]  /*28fa0*/  STSM.16.M88.4 [R4], R8 ;  /* 0x0000000804007844 */ /* 0x0003e40000000200 */
[----:B-1----:R-:W-:Y:S02]  /*28fb0*/  IMAD.MOV.U32 R11, RZ, RZ, R13 ;  /* 0x000000ffff0b7224 */ /* 0x002fe400078e000d */
[----:B------:R-:W-:-:S05]  /*28fc0*/  VIADD R8, R0, 0x2000 ;  /* 0x0000200000087836 */ /* 0x000fca0000000000 */
[----:B------:R-:W-:-:S05]  /*28fd0*/  LOP3.LUT R4, R8, R11, RZ, 0xfc, !PT ;  /* 0x0000000b08047212 */ /* 0x000fca00078efcff */
[----:B------:R-:W-:-:S06]  /*28fe0*/  IMAD.IADD R4, R18, 0x1, R4 ;  /* 0x0000000112047824 */ /* 0x000fcc00078e0204 */
[----:B------:R-:W1:Y:S01]  /*28ff0*/  LDSM.16.MT88.4 R4, [R4+0x10000] ;  /* 0x010000000404783b */ /* 0x000e620000004200 */
[----:B------:R-:W-:-:S05]  /*29000*/  IMAD.MOV.U32 R10, RZ, RZ, R14 ;  /* 0x000000ffff0a7224 */ /* 0x000fca00078e000e */
[----:B------:R-:W-:Y:S02]  /*29010*/  LOP3.LUT R8, R8, R10, RZ, 0xfc, !PT ;  /* 0x0000000a08087212 */ /* 0x000fe400078efcff */
[C-C-:B-1----:R-:W-:Y:S02]  /*29020*/  PRMT R12, R4.reuse, 0x6420, R5.reuse ;  /* 0x00006420040c7816 */ /* 0x142fe40000000005 */
[----:B------:R-:W-:Y:S02]  /*29030*/  PRMT R13, R4, 0x7531, R5 ;  /* 0x00007531040d7816 */ /* 0x000fe40000000005 */
[C-C-:B------:R-:W-:Y:S02]  /*29040*/  PRMT R14, R6.reuse, 0x6420, R7.reuse ;  /* 0x00006420060e7816 */ /* 0x140fe40000000007 */
[----:B------:R-:W-:Y:S02]  /*29050*/  PRMT R15, R6, 0x7531, R7 ;  /* 0x00007531060f7816 */ /* 0x000fe40000000007 */
[----:B------:R-:W1:Y:S01]  /*29060*/  LDSM.16.MT88.4 R4, [R3+0x12000] ;  /* 0x012000000304783b */ /* 0x000e620000004200 */
[----:B------:R-:W-:-:S05]  /*29070*/  IMAD.IADD R8, R19, 0x1, R8 ;  /* 0x0000000113087824 */ /* 0x000fca00078e0208 */
[----:B------:R2:W-:Y:S02]  /*29080*/  STSM.16.M88.4 [R8], R12 ;  /* 0x0000000c08007844 */ /* 0x0005e40000000200 */
[----:B--2---:R-:W-:Y:S02]  /*29090*/  IMAD.MOV.U32 R13, RZ, RZ, R10 ;  /* 0x000000ffff0d7224 */ /* 0x004fe400078e000a */
[----:B------:R-:W-:Y:S02]  /*290a0*/  VIADD R15, R0, 0x3000 ;  /* 0x00003000000f7836 */ /* 0x000fe40000000000 */
[----:B------:R-:W-:Y:S01]  /*290b0*/  IMAD.MOV.U32 R14, RZ, RZ, R11 ;  /* 0x000000ffff0e7224 */ /* 0x000fe200078e000b */
[C-C-:B-1----:R-:W-:Y:S02]  /*290c0*/  PRMT R8, R4.reuse, 0x6420, R5.reuse ;  /* 0x0000642004087816 */ /* 0x142fe40000000005 */
[----:B------:R-:W-:Y:S02]  /*290d0*/  PRMT R9, R4, 0x7531, R5 ;  /* 0x0000753104097816 */ /* 0x000fe40000000005 */
[----:B------:R-:W-:-:S02]  /*290e0*/  LOP3.LUT R4, R15, R13, RZ, 0xfc, !PT ;  /* 0x0000000d0f047212 */ /* 0x000fc400078efcff */
[C-C-:B------:R-:W-:Y:S02]  /*290f0*/  PRMT R10, R6.reuse, 0x6420, R7.reuse ;  /* 0x00006420060a7816 */ /* 0x140fe40000000007 */
[----:B------:R-:W-:Y:S01]  /*29100*/  PRMT R11, R6, 0x7531, R7 ;  /* 0x00007531060b7816 */ /* 0x000fe20000000007 */
[----:B------:R-:W-:-:S05]  /*29110*/  IMAD.IADD R4, R19, 0x1, R4 ;  /* 0x0000000113047824 */ /* 0x000fca00078e0204 */
[----:B------:R1:W-:Y:S04]  /*29120*/  STSM.16.M88.4 [R4], R8 ;  /* 0x0000000804007844 */ /* 0x0003e80000000200 */
[----:B-1----:R-:W2:Y:S01]  /*29130*/  LDL R8, [R1+0x40] ;  /* 0x0000400001087983 */ /* 0x002ea20000100800 */
[----:B------:R-:W-:-:S05]  /*29140*/  IMAD.MOV.U32 R10, RZ, RZ, R14 ;  /* 0x000000ffff0a7224 */ /* 0x000fca00078e000e */
[----:B------:R-:W-:-:S05]  /*29150*/  LOP3.LUT R21, R21, R10, RZ, 0xfc, !PT ;  /* 0x0000000a15157212 */ /* 0x000fca00078efcff */
[----:B------:R-:W-:-:S06]  /*29160*/  IMAD.IADD R4, R18, 0x1, R21 ;  /* 0x0000000112047824 */ /* 0x000fcc00078e0215 */
[----:B------:R-:W1:Y:S01]  /*29170*/  LDSM.16.MT88.4 R4, [R4+0x10000] ;  /* 0x010000000404783b */ /* 0x000e620000004200 */
[----:B------:R-:W-:Y:S02]  /*29180*/  IMAD.MOV.U32 R9, RZ, RZ, R13 ;  /* 0x000000ffff097224 */ /* 0x000fe400078e000d */
[----:B------:R-:W-:Y:S01]  /*29190*/  IMAD.MOV.U32 R11, RZ, RZ, R15 ;  /* 0x000000ffff0b7224 */ /* 0x000fe200078e000f */
[C-C-:B-1----:R-:W-:Y:S02]  /*291a0*/  PRMT R12, R4.reuse, 0x6420, R5.reuse ;  /* 0x00006420040c7816 */ /* 0x142fe40000000005 */
[----:B------:R-:W-:Y:S02]  /*291b0*/  PRMT R13, R4, 0x7531, R5 ;  /* 0x00007531040d7816 */ /* 0x000fe40000000005 */
[C-C-:B------:R-:W-:Y:S02]  /*291c0*/  PRMT R14, R6.reuse, 0x6420, R7.reuse ;  /* 0x00006420060e7816 */ /* 0x140fe40000000007 */
[----:B------:R-:W-:-:S02]  /*291d0*/  PRMT R15, R6, 0x7531, R7 ;  /* 0x00007531060f7816 */ /* 0x000fc40000000007 */
[----:B------:R-:W1:Y:S01]  /*291e0*/  LDSM.16.MT88.4 R4, [R3+0x11000] ;  /* 0x011000000304783b */ /* 0x000e620000004200 */
[----:B--2---:R-:W-:-:S05]  /*291f0*/  IMAD.IADD R0, R8, 0x1, R0 ;  /* 0x0000000108007824 */ /* 0x004fca00078e0200 */
[----:B------:R-:W-:-:S05]  /*29200*/  IADD3 R21, R19, R0, R9 ;  /* 0x0000000013157210 */ /* 0x000fca0007ffe009 */
[----:B------:R2:W-:Y:S04]  /*29210*/  STSM.16.M88.4 [R21], R12 ;  /* 0x0000000c15007844 */ /* 0x0005e80000000200 */
[----:B--2---:R-:W2:Y:S01]  /*29220*/  LDL R13, [R1+0x3c] ;  /* 0x00003c00010d7983 */ /* 0x004ea20000100800 */
[----:B------:R-:W-:Y:S02]  /*29230*/  IMAD.MOV.U32 R14, RZ, RZ, R10 ;  /* 0x000000ffff0e7224 */ /* 0x000fe400078e000a */
[----:B------:R-:W-:Y:S01]  /*29240*/  IMAD.MOV.U32 R15, RZ, RZ, R11 ;  /* 0x000000ffff0f7224 */ /* 0x000fe200078e000b */
[C-C-:B-1----:R-:W-:Y:S02]  /*29250*/  PRMT R8, R4.reuse, 0x6420, R5.reuse ;  /* 0x0000642004087816 */ /* 0x142fe40000000005 */
[----:B------:R-:W-:-:S02]  /*29260*/  PRMT R9, R4, 0x7531, R5 ;  /* 0x0000753104097816 */ /* 0x000fc40000000005 */
[----:B------:R-:W-:Y:S02]  /*29270*/  LOP3.LUT R4, R15, R14, RZ, 0xfc, !PT ;  /* 0x0000000e0f047212 */ /* 0x000fe400078efcff */
[C-C-:B------:R-:W-:Y:S02]  /*29280*/  PRMT R10, R6.reuse, 0x6420, R7.reuse ;  /* 0x00006420060a7816 */ /* 0x140fe40000000007 */
[----:B------:R-:W-:Y:S01]  /*29290*/  PRMT R11, R6, 0x7531, R7 ;  /* 0x00007531060b7816 */ /* 0x000fe20000000007 */
[----:B------:R-:W-:Y:S01]  /*292a0*/  IMAD.IADD R4, R18, 0x1, R4 ;  /* 0x0000000112047824 */ /* 0x000fe200078e0204 */
[----:B--2---:R-:W-:-:S05]  /*292b0*/  IADD3 R0, R19, R13, R0 ;  /* 0x0000000d13007210 */ /* 0x004fca0007ffe000 */
[----:B------:R-:W-:Y:S04]  /*292c0*/  STSM.16.M88.4 [R0], R8 ;  /* 0x0000000800007844 */ /* 0x000fe80000000200 */
[----:B------:R-:W1:Y:S02]  /*292d0*/  LDSM.16.MT88.4 R4, [R4+0x10000] ;  /* 0x010000000404783b */ /* 0x000e640000004200 */
[C-C-:B-1----:R-:W-:Y:S02]  /*292e0*/  PRMT R12, R4.reuse, 0x6420, R5.reuse ;  /* 0x00006420040c7816 */ /* 0x142fe40000000005 */
[----:B------:R-:W-:Y:S02]  /*292f0*/  PRMT R13, R4, 0x7531, R5 ;  /* 0x00007531040d7816 */ /* 0x000fe40000000005 */
[----:B------:R-:W-:-:S02]  /*29300*/  PRMT R14, R6, 0x6420, R7 ;  /* 0x00006420060e7816 */ /* 0x000fc40000000007 */
[----:B------:R-:W-:Y:S02]  /*29310*/  PRMT R15, R6, 0x7531, R7 ;  /* 0x00007531060f7816 */ /* 0x000fe40000000007 */
[----:B------:R-:W1:Y:S04]  /*29320*/  LDSM.16.MT88.4 R4, [R3+0x13000] ;  /* 0x013000000304783b */ /* 0x000e680000004200 */
[----:B------:R2:W-:Y:S01]  /*29330*/  STSM.16.M88.4 [R21+0x2000], R12 ;  /* 0x0020000c15007844 */ /* 0x0005e20000000200 */
[C-C-:B-1----:R-:W-:Y:S02]  /*29340*/  PRMT R8, R4.reuse, 0x6420, R5.reuse ;  /* 0x0000642004087816 */ /* 0x142fe40000000005 */
        /* <DEDUP_REMOVED lines=12> */
.L_x_1771:
[----:B--2---:R-:W2:Y:S01]  /*29410*/  S2R R0, SR_TID.X ;  /* 0x0000000000007919 */ /* 0x004ea20000002100 */
[----:B-1----:R1:W-:Y:S01]  /*29420*/  SYNCS.ARRIVE.TRANS64.A1T0 RZ, [R20+URZ+0x28450], RZ ;  /* 0x028450ff14ff79a7 */ /* 0x0023e2000810003f */
[----:B--2---:R-:W-:Y:S02]  /*29430*/  LOP3.LUT R3, R0, 0x7f, RZ, 0xc0, !PT ;  /* 0x0000007f00037812 */ /* 0x004fe400078ec0ff */
[----:B------:R-:W2:Y:S01]  /*29440*/  LDL R0, [R1+0x2c] ;  /* 0x00002c0001007983 */ /* 0x000ea20000100800 */
[----:B------:R-:W-:Y:S01]  /*29450*/  BAR.SYNC.DEFER_BLOCKING 0x2, 0x80 ;  /* 0x0082000000007b1d */ /* 0x000fe20000010000 */
[----:B------:R-:W-:-:S05]  /*29460*/  ISETP.NE.AND P0, PT, R3, RZ, PT ;  /* 0x000000ff0300720c */ /* 0x000fca0003f05270 */
[----:B------:R4:W5:Y:S08]  /*29470*/  LDL R3, [R1+0x24] ;  /* 0x0000240001037983 */ /* 0x0009700000100800 */
[----:B-1----:R-:W-:-:S05]  /*29480*/  @!P0 VIADD R20, R20, 0x28480 ;  /* 0x0002848014148836 */ /* 0x002fca0000000000 */
[----:B------:R-:W-:-:S04]  /*29490*/  @!P0 PRMT R20, RZ, 0x654, R20 ;  /* 0x00000654ff148816 */ /* 0x000fc80000000014 */
[----:B------:R4:W-:Y:S01]  /*294a0*/  @!P0 SYNCS.ARRIVE.TRANS64.RED.A1T0 RZ, [R20+URZ], RZ ;  /* 0x000000ff14ff89a7 */ /* 0x0009e2000810043f */
[C---:B--2---:R-:W-:Y:S01]  /*294b0*/  ISETP.GT.AND P0, PT, R2.reuse, R0, PT ;  /* 0x000000000200720c */ /* 0x044fe20003f04270 */
[----:B------:R-:W-:Y:S01]  /*294c0*/  VIADD R2, R2, 0xffffffff ;  /* 0xffffffff02027836 */ /* 0x000fe20000000000 */
[----:B------:R4:W5:Y:S11]  /*294d0*/  LDL R0, [R1+0x8] ;  /* 0x0000080001007983 */ /* 0x0009760000100800 */
[----:B----4-:R-:W-:Y:S05]  /*294e0*/  @P0 BRA `(.L_x_1772) ;  /* 0xffffffec00c40947 */ /* 0x010fea000383ffff */
.L_x_1750:
        /* <DEDUP_REMOVED lines=17> */
[----:B------:R2:W-:Y:S02]  /*29600*/  STL [R1+0x10], R0 ;  /* 0x0000100001007387 */ /* 0x0005e40000100800 */
.L_x_1774:
[----:B------:R-:W-:Y:S05]  /*29610*/  BSYNC B0 ;  /* 0x0000000000007941 */ /* 0x000fea0003800000 */
.L_x_1773:
[----:B------:R-:W-:-:S06]  /*29620*/  UISETP.NE.AND UP0, UPT, UR36, 0x3, UPT ;  /* 0x000000032400788c */ /* 0x000fcc000bf05270 */
[----:B------:R-:W-:-:S13]  /*29630*/  PLOP3.LUT P1, PT, PT, PT, UP0, 0x80, 0x0 ;  /* 0x000000000000781c */ /* 0x000fda0003f2f008 */
[----:B------:R-:W-:Y:S05]  /*29640*/  @!P1 BRA `(.L_x_1775) ;  /* 0x0000000000049947 */ /* 0x000fea0003800000 */
[----:B------:R-:W-:Y:S01]  /*29650*/  BPT.TRAP 0x1 ;  /* 0x000000040000795c */ /* 0x000fe20000300000 */
.L_x_1775:
[----:B------:R-:W4:Y:S04]  /*29660*/  LDL R2, [R1+0x24] ;  /* 0x0000240001027983 */ /* 0x000f280000100800 */
[----:B-----5:R-:W4:Y:S01]  /*29670*/  LDL R3, [R1+0x8] ;  /* 0x0000080001037983 */ /* 0x020f220000100800 */
[----:B--23--:R-:W-:Y:S01]  /*29680*/  IMAD.U32 R0, RZ, RZ, UR38 ;  /* 0x00000026ff007e24 */ /* 0x00cfe2000f8e00ff */
[----:B------:R-:W-:Y:S04]  /*29690*/  BSSY B0, `(.L_x_1776) ;  /* 0x0000007000007945 */ /* 0x000fe80003800000 */
[----:B------:R-:W-:-:S02]  /*296a0*/  ISETP.NE.AND P2, PT, R0, 0x3, PT ;  /* 0x000000030000780c */ /* 0x000fc40003f45270 */
[----:B----4-:R-:W-:-:S04]  /*296b0*/  LOP3.LUT R2, R2, 0x1, RZ, 0x3c, !PT ;  /* 0x0000000102027812 */ /* 0x010fc800078e3cff */
[----:B------:R-:W-:Y:S01]  /*296c0*/  SHF.L.U32 R2, R2, 0x1f, RZ ;  /* 0x0000001f02027819 */ /* 0x000fe200000006ff */
[----:B------:R-:W-:-:S04]  /*296d0*/  IMAD R0, R3, 0x8, R18 ;  /* 0x0000000803007824 */ /* 0x000fc800078e0212 */
[----:B------:R-:W2:Y:S02]  /*296e0*/  SYNCS.PHASECHK.TRANS64.TRYWAIT P1, [R0+URZ+0x28470], R2 ;  /* 0x02847002000075a7 */ /* 0x000ea4000802017f */
[----:B--2---:R-:W-:Y:S05]  /*296f0*/  @!P1 BRA `(.L_x_1777) ;  /* 0x0000008800889947 */ /* 0x004fea0003800000 */
.L_x_2068:
[----:B------:R-:W-:Y:S05]  /*29700*/  BSYNC B0 ;  /* 0x0000000000007941 */ /* 0x000fea0003800000 */
.L_x_1776:
[----:B------:R-:W-:Y:S05]  /*29710*/  @!P2 BRA `(.L_x_1778) ;  /* 0x000000000004a947 */ /* 0x000fea0003800000 */
[----:B------:R-:W-:Y:S01]  /*29720*/  BPT.TRAP 0x1 ;  /* 0x000000040000795c */ /* 0x000fe20000300000 */
.L_x_1778:
[----:B--2---:R-:W2:Y:S02]  /*29730*/  LDL R2, [R1+0x24] ;  /* 0x0000240001027983 */ /* 0x004ea40000100800 */
[----:B--2---:R-:W-:-:S04]  /*29740*/  SHF.L.U32 R2, R2, 0x1f, RZ ;  /* 0x0000001f02027819 */ /* 0x004fc800000006ff */
[----:B------:R-:W2:Y:S02]  /*29750*/  SYNCS.PHASECHK.TRANS64.TRYWAIT P1, [R0+URZ+0x28460], R2 ;  /* 0x02846002000075a7 */ /* 0x000ea4000802017f */
[----:B--2---:R-:W-:Y:S05]  /*29760*/  @!P1 BRA `(.L_x_1779) ;  /* 0x0000008800809947 */ /* 0x004fea0003800000 */
.L_x_2069:
[----:B------:R-:W3:Y:S04]  /*29770*/  LDL R12, [R1+0x38] ;  /* 0x00003800010c7983 */ /* 0x000ee80000100800 */
[----:B------:R2:W-:Y:S04]  /*29780*/  STL [R1+0xb0], R0 ;  /* 0x0000b00001007387 */ /* 0x0005e80000100800 */
[----:B------:R-:W4:Y:S04]  /*29790*/  LDL R17, [R1+0x8] ;  /* 0x0000080001117983 */ /* 0x000f280000100800 */
[----:B--2---:R-:W2:Y:S01]  /*297a0*/  LDL R0, [R1+0xc] ;  /* 0x00000c0001007983 */ /* 0x004ea20000100800 */
[----:B------:R-:W-:Y:S05]  /*297b0*/  WARPSYNC.ALL ;  /* 0x0000000000007948 */ /* 0x000fea0003800000 */
[----:B----4-:R-:W-:Y:S01]  /*297c0*/  IMAD.SHL.U32 R3, R17, 0x4000, RZ ;  /* 0x0000400011037824 */ /* 0x010fe200078e00ff */
[----:B------:R4:W-:Y:S04]  /*297d0*/  STL [R1+0xb4], R17 ;  /* 0x0000b41101007387 */ /* 0x0009e80000100800 */
[----:B----4-:R-:W4:Y:S01]  /*297e0*/  LDL R17, [R1+0x4] ;  /* 0x0000040001117983 */ /* 0x010f220000100800 */
[----:B--2---:R-:W-:-:S05]  /*297f0*/  LOP3.LUT R2, R3, R0, RZ, 0xfc, !PT ;  /* 0x0000000003027212 */ /* 0x004fca00078efcff */
[----:B------:R-:W-:-:S05]  /*29800*/  IMAD.IADD R2, R18, 0x1, R2 ;  /* 0x0000000112027824 */ /* 0x000fca00078e0202 */
[----:B-1----:R3:W1:Y:S02]  /*29810*/  LDSM.16.MT88.4 R4, [R2+0x10000] ;  /* 0x010000000204783b */ /* 0x0026640000004200 */
[----:B---3--:R-:W-:Y:S02]  /*29820*/  IADD3 R2, R18, R12, R3 ;  /* 0x0000000c12027210 */ /* 0x008fe40007ffe003 */
[C-C-:B-1----:R-:W-:Y:S02]  /*29830*/  PRMT R8, R4.reuse, 0x6420, R5.reuse ;  /* 0x0000642004087816 */ /* 0x142fe40000000005 */
[----:B------:R-:W-:Y:S02]  /*29840*/  PRMT R9, R4, 0x7531, R5 ;  /* 0x0000753104097816 */ /* 0x000fe40000000005 */
[C-C-:B------:R-:W-:Y:S02]  /*29850*/  PRMT R10, R6.reuse, 0x6420, R7.reuse ;  /* 0x00006420060a7816 */ /* 0x140fe40000000007 */
[----:B------:R-:W-:-:S02]  /*29860*/  PRMT R11, R6, 0x7531, R7 ;  /* 0x00007531060b7816 */ /* 0x000fc40000000007 */
[----:B------:R-:W1:Y:S01]  /*29870*/  LDSM.16.MT88.4 R4, [R2+0x10000] ;  /* 0x010000000204783b */ /* 0x000e620000004200 */
[C---:B------:R-:W-:Y:S01]  /*29880*/  VIADD R16, R3.reuse, 0x1000 ;  /* 0x0000100003107836 */ /* 0x040fe20000000000 */
[----:B----4-:R-:W-:-:S05]  /*29890*/  LOP3.LUT R12, R3, R17, RZ, 0xfc, !PT ;  /* 0x00000011030c7212 */ /* 0x010fca00078efcff */
        /* <DEDUP_REMOVED lines=9> */
[----:B-1----:R-:W-:-:S05]  /*29930*/  VIADD R8, R3, 0x2000 ;  /* 0x0000200003087836 */ /* 0x002fca0000000000 */
[----:B------:R-:W-:-:S05]  /*29940*/  LOP3.LUT R4, R8, R0, RZ, 0xfc, !PT ;  /* 0x0000000008047212 */ /* 0x000fca00078efcff */
[----:B------:R-:W-:-:S06]  /*29950*/  IMAD.IADD R4, R18, 0x1, R4 ;  /* 0x0000000112047824 */ /* 0x000fcc00078e0204 */
[----:B------:R-:W1:Y:S01]  /*29960*/  LDSM.16.MT88.4 R4, [R4+0x10000] ;  /* 0x010000000404783b */ /* 0x000e620000004200 */
[----:B------:R-:W-:-:S05]  /*29970*/  LOP3.LUT R8, R8, R17, RZ, 0xfc, !PT ;  /* 0x0000001108087212 */ /* 0x000fca00078efcff */
[----:B------:R-:W-:Y:S01]  /*29980*/  IMAD.IADD R8, R19, 0x1, R8 ;  /* 0x0000000113087824 */ /* 0x000fe200078e0208 */
[C-C-:B-1----:R-:W-:Y:S02]  /*29990*/  PRMT R12, R4.reuse, 0x6420, R5.reuse ;  /* 0x00006420040c7816 */ /* 0x142fe40000000005 */
[----:B------:R-:W-:Y:S02]  /*299a0*/  PRMT R13, R4, 0x7531, R5 ;  /* 0x00007531040d7816 */ /* 0x000fe40000000005 */
[C-C-:B------:R-:W-:Y:S02]  /*299b0*/  PRMT R14, R6.reuse, 0x6420, R7.reuse ;  /* 0x00006420060e7816 */ /* 0x140fe40000000007 */
[----:B------:R-:W-:Y:S02]  /*299c0*/  PRMT R15, R6, 0x7531, R7 ;  /* 0x00007531060f7816 */ /* 0x000fe40000000007 */
[----:B------:R-:W1:Y:S04]  /*299d0*/  LDSM.16.MT88.4 R4, [R2+0x12000] ;  /* 0x012000000204783b */ /* 0x000e680000004200 */
[----:B------:R2:W-:Y:S04]  /*299e0*/  STSM.16.M88.4 [R8], R12 ;  /* 0x0000000c08007844 */ /* 0x0005e80000000200 */
[----:B--2---:R-:W2:Y:S04]  /*299f0*/  LDL R14, [R1+0x40] ;  /* 0x00004000010e7983 */ /* 0x004ea80000100800 */
[----:B------:R-:W3:Y:S01]  /*29a00*/  LDL R15, [R1+0x3c] ;  /* 0x00003c00010f7983 */ /* 0x000ee20000100800 */
[----:B------:R-:W-:Y:S01]  /*29a10*/  VIADD R12, R3, 0x3000 ;  /* 0x00003000030c7836 */ /* 0x000fe20000000000 */
[----:B-1----:R-:W-:-:S02]  /*29a20*/  PRMT R8, R4, 0x6420, R5 ;  /* 0x0000642004087816 */ /* 0x002fc40000000005 */
[----:B------:R-:W-:Y:S02]  /*29a30*/  PRMT R9, R4, 0x7531, R5 ;  /* 0x0000753104097816 */ /* 0x000fe40000000005 */
[----:B------:R-:W-:Y:S02]  /*29a40*/  LOP3.LUT R4, R12, R17, RZ, 0xfc, !PT ;  /* 0x000000110c047212 */ /* 0x000fe400078efcff */
[C-C-:B------:R-:W-:Y:S02]  /*29a50*/  PRMT R10, R6.reuse, 0x6420, R7.reuse ;  /* 0x00006420060a7816 */ /* 0x140fe40000000007 */
[----:B------:R-:W-:Y:S01]  /*29a60*/  PRMT R11, R6, 0x7531, R7 ;  /* 0x00007531060b7816 */ /* 0x000fe20000000007 */
[----:B------:R-:W-:-:S05]  /*29a70*/  IMAD.IADD R4, R19, 0x1, R4 ;  /* 0x0000000113047824 */ /* 0x000fca00078e0204 */
[----:B------:R1:W-:Y:S01]  /*29a80*/  STSM.16.M88.4 [R4], R8 ;  /* 0x0000000804007844 */ /* 0x0003e20000000200 */
[-C--:B------:R-:W-:Y:S02]  /*29a90*/  LOP3.LUT R16, R16, R0.reuse, RZ, 0xfc, !PT ;  /* 0x0000000010107212 */ /* 0x080fe400078efcff */
[----:B------:R-:W-:-:S03]  /*29aa0*/  LOP3.LUT R12, R12, R0, RZ, 0xfc, !PT ;  /* 0x000000000c0c7212 */ /* 0x000fc600078efcff */
[----:B-1----:R-:W-:-:S06]  /*29ab0*/  IMAD.IADD R4, R18, 0x1, R16 ;  /* 0x0000000112047824 */ /* 0x002fcc00078e0210 */
[----:B------:R-:W1:Y:S02]  /*29ac0*/  LDSM.16.MT88.4 R4, [R4+0x10000] ;  /* 0x010000000404783b */ /* 0x000e640000004200 */
[----:B-1----:R-:W-:Y:S02]  /*29ad0*/  PRMT R9, R4, 0x7531, R5 ;  /* 0x0000753104097816 */ /* 0x002fe40000000005 */
[C-C-:B------:R-:W-:Y:S02]  /*29ae0*/  PRMT R10, R6.reuse, 0x6420, R7.reuse ;  /* 0x00006420060a7816 */ /* 0x140fe40000000007 */
[----:B------:R-:W-:Y:S01]  /*29af0*/  PRMT R11, R6, 0x7531, R7 ;  /* 0x00007531060b7816 */ /* 0x000fe20000000007 */
[----:B--2---:R-:W-:-:S05]  /*29b00*/  IMAD.IADD R8, R14, 0x1, R3 ;  /* 0x000000010e087824 */ /* 0x004fca00078e0203 */
[C---:B------:R-:W-:Y:S02]  /*29b10*/  IADD3 R3, R19.reuse, R8, R17 ;  /* 0x0000000813037210 */ /* 0x040fe40007ffe011 */
[----:B------:R1:W5:Y:S04]  /*29b20*/  LDL.LU R17, [R1+0xb4] ;  /* 0x0000b40001117983 */ /* 0x0003680000300800 */
[----:B------:R1:W5:Y:S01]  /*29b30*/  LDL.LU R0, [R1+0xb0] ;  /* 0x0000b00001007983 */ /* 0x0003620000300800 */
[----:B---3--:R-:W-:Y:S02]  /*29b40*/  IADD3 R19, R19, R15, R8 ;  /* 0x0000000f13137210 */ /* 0x008fe40007ffe008 */
[----:B------:R-:W-:Y:S02]  /*29b50*/  PRMT R8, R4, 0x6420, R5 ;  /* 0x0000642004087816 */ /* 0x000fe40000000005 */
[----:B------:R-:W2:Y:S04]  /*29b60*/  LDSM.16.MT88.4 R4, [R2+0x11000] ;  /* 0x011000000204783b */ /* 0x000ea80000004200 */
[----:B------:R2:W-:Y:S02]  /*29b70*/  STSM.16.M88.4 [R3], R8 ;  /* 0x0000000803007844 */ /* 0x0005e40000000200 */
[----:B--2---:R-:W-:-:S02]  /*29b80*/  PRMT R8, R4, 0x6420, R5 ;  /* 0x0000642004087816 */ /* 0x004fc40000000005 */
[----:B------:R-:W-:Y:S01]  /*29b90*/  PRMT R9, R4, 0x7531, R5 ;  /* 0x0000753104097816 */ /* 0x000fe20000000005 */
[----:B------:R-:W-:Y:S01]  /*29ba0*/  IMAD.IADD R4, R18, 0x1, R12 ;  /* 0x0000000112047824 */ /* 0x000fe200078e020c */
[C-C-:B------:R-:W-:Y:S02]  /*29bb0*/  PRMT R10, R6.reuse, 0x6420, R7.reuse ;  /* 0x00006420060a7816 */ /* 0x140fe40000000007 */
[----:B------:R-:W-:-:S05]  /*29bc0*/  PRMT R11, R6, 0x7531, R7 ;  /* 0x00007531060b7816 */ /* 0x000fca0000000007 */
[----:B------:R-:W-:Y:S04]  /*29bd0*/  STSM.16.M88.4 [R19], R8 ;  /* 0x0000000813007844 */ /* 0x000fe80000000200 */
        /* <DEDUP_REMOVED lines=20> */
.L_x_1780:
[----:B-1----:R-:W3:Y:S01]  /*29d20*/  LDL.LU R3, [R1+0x24] ;  /* 0x0000240001037983 */ /* 0x002ee20000300800 */
[----:B--2--5:R1:W-:Y:S02]  /*29d30*/  SYNCS.ARRIVE.TRANS64.A1T0 RZ, [R0+URZ+0x28450], RZ ;  /* 0x028450ff00ff79a7 */ /* 0x0243e4000810003f */
[----:B-1----:R-:W-:-:S05]  /*29d40*/  @!P0 VIADD R0, R0, 0x28480 ;  /* 0x0002848000008836 */ /* 0x002fca0000000000 */
[----:B------:R-:W-:Y:S01]  /*29d50*/  @!P0 PRMT R0, RZ, 0x654, R0 ;  /* 0x00000654ff008816 */ /* 0x000fe20000000000 */
[----:B------:R-:W-:Y:S06]  /*29d60*/  BAR.SYNC.DEFER_BLOCKING 0x2, 0x80 ;  /* 0x0082000000007b1d */ /* 0x000fec0000010000 */
[----:B------:R1:W-:Y:S02]  /*29d70*/  @!P0 SYNCS.ARRIVE.TRANS64.RED.A1T0 RZ, [R0+URZ], RZ ;  /* 0x000000ff00ff89a7 */ /* 0x0003e4000810043f */
[----:B-1----:R-:W-:-:S05]  /*29d80*/  VIADD R0, R17, 0x1 ;  /* 0x0000000111007836 */ /* 0x002fca0000000000 */
[----:B------:R-:W-:-:S04]  /*29d90*/  ISETP.NE.AND P0, PT, R0, 0x2, PT ;  /* 0x000000020000780c */ /* 0x000fc80003f05270 */
[----:B------:R-:W-:Y:S02]  /*29da0*/  SEL R2, RZ, 0x1, P0 ;  /* 0x00000001ff027807 */ /* 0x000fe40000000000 */
[----:B------:R-:W-:-:S05]  /*29db0*/  SEL R0, R0, RZ, P0 ;  /* 0x000000ff00007207 */ /* 0x000fca0000000000 */
[----:B------:R1:W-:Y:S01]  /*29dc0*/  STL [R1+0x8], R0 ;  /* 0x0000080001007387 */ /* 0x0003e20000100800 */
[----:B---3--:R-:W-:-:S05]  /*29dd0*/  LOP3.LUT R3, R3, R2, RZ, 0x3c, !PT ;  /* 0x0000000203037212 */ /* 0x008fca00078e3cff */
[----:B------:R1:W-:Y:S02]  /*29de0*/  STL [R1+0x24], R3 ;  /* 0x0000240301007387 */ /* 0x0003e40000100800 */
.L_x_1725:
[----:B-12---:R-:W2:Y:S02]  /*29df0*/  LDL R0, [R1] ;  /* 0x0000000001007983 */ /* 0x006ea40000100800 */
[----:B--2---:R-:W-:-:S13]  /*29e00*/  LOP3.LUT P0, RZ, R0, 0x2, RZ, 0xc0, !PT ;  /* 0x0000000200ff7812 */ /* 0x004fda000780c0ff */
[----:B------:R-:W-:Y:S05]  /*29e10*/  @!P0 BRA `(.L_x_1781) ;  /* 0x00000000002c8947 */ /* 0x000fea0003800000 */
[----:B------:R-:W-:Y:S05]  /*29e20*/  WARPSYNC.ALL ;  /* 0x0000000000007948 */ /* 0x000fea0003800000 */
[----:B------:R-:W1:Y:S08]  /*29e30*/  S2UR UR5, SR_CgaCtaId ;  /* 0x00000000000579c3 */ /* 0x000e700000008800 */
[----:B------:R-:W-:Y:S06]  /*29e40*/  BAR.SYNC.DEFER_BLOCKING 0x5, 0x180 ;  /* 0x0146000000007b1d */ /* 0x000fec0000010000 */
[----:B------:R-:W-:-:S02]  /*29e50*/  UMOV UR4, 0x400 ;  /* 0x0000040000047882 */ /* 0x000fc40000000000 */
[----:B-1----:R-:W-:-:S06]  /*29e60*/  ULEA UR4, UR5, UR4, 0x18 ;  /* 0x0000000405047291 */ /* 0x002fcc000f8ec03f */
[----:B------:R-:W-:-:S05]  /*29e70*/  IMAD.U32 R18, RZ, RZ, UR4 ;  /* 0x00000004ff127e24 */ /* 0x000fca000f8e00ff */
[----:B------:R-:W1:Y:S04]  /*29e80*/  LDS.128 R4, [R18+0x284d0] ;  /* 0x0284d00012047984 */ /* 0x000e680000000c00 */
[----:B-1----:R1:W-:Y:S04]  /*29e90*/  STL.64 [R1+0x10], R4 ;  /* 0x0000100401007387 */ /* 0x0023e80000100a00 */
[----:B------:R1:W-:Y:S01]  /*29ea0*/  STL.64 [R1+0x18], R6 ;  /* 0x0000180601007387 */ /* 0x0003e20000100a00 */
[----:B------:R-:W-:Y:S06]  /*29eb0*/  BAR.ARV 0x4, 0x180 ;  /* 0x0106000000007b1d */ /* 0x000fec0000002000 */
[----:B------:R-:W-:Y:S05]  /*29ec0*/  BRA `(.L_x_1782) ;  /* 0x0000001000407947 */ /* 0x000fea0003800000 */
.L_x_1781:
[----:B------:R-:W1:Y:S01]  /*29ed0*/  S2R R0, SR_TID.X ;  /* 0x0000000000007919 */ /* 0x000e620000002100 */
[----:B------:R-:W-:Y:S01]  /*29ee0*/  UMOV UR4, 0xffffffff ;  /* 0xffffffff00047882 */ /* 0x000fe20000000000 */
[----:B-1----:R-:W-:-:S04]  /*29ef0*/  LOP3.LUT R16, R0, 0x1f, RZ, 0xc0, !PT ;  /* 0x0000001f00107812 */ /* 0x002fc800078ec0ff */
[----:B------:R-:W-:Y:S01]  /*29f00*/  ISETP.NE.AND P0, PT, R16, 0x1f, PT ;  /* 0x0000001f1000780c */ /* 0x000fe20003f05270 */
[----:B------:R-:W-:-:S12]  /*29f10*/  BRA.DIV UR4, `(.L_x_1783) ;  /* 0x0000008204a87947 */ /* 0x000fd8000b800000 */
[----:B------:R-:W2:Y:S01]  /*29f20*/  LDL.LU R0, [R1+0x10] ;  /* 0x0000100001007983 */ /* 0x000ea20000300800 */
        /* <DEDUP_REMOVED lines=11> */
[----:B------:R-:W-:Y:S01]  /*29fe0*/  IMAD.MOV.U32 R4, RZ, RZ, RZ ;  /* 0x000000ffff047224 */ /* 0x000fe200078e00ff */
[C---:B------:R-:W-:Y:S01]  /*29ff0*/  ISETP.GE.U32.AND P2, PT, R16.reuse, 0x2, PT ;  /* 0x000000021000780c */ /* 0x040fe20003f46070 */
[----:B------:R-:W-:Y:S01]  /*2a000*/  IMAD.MOV.U32 R6, RZ, RZ, RZ ;  /* 0x000000ffff067224 */ /* 0x000fe200078e00ff */
[C---:B------:R-:W-:Y:S01]  /*2a010*/  ISETP.GE.U32.AND P3, PT, R16.reuse, 0x4, PT ;  /* 0x000000041000780c */ /* 0x040fe20003f66070 */
[----:B------:R-:W-:Y:S01]  /*2a020*/  SHFL.IDX PT, R5, R11, RZ, 0x1f ;  /* 0x00001fff0b057589 */ /* 0x000fe200000e0000 */
[C---:B------:R-:W-:Y:S01]  /*2a030*/  ISETP.GE.U32.AND P4, PT, R16.reuse, 0x8, PT ;  /* 0x000000081000780c */ /* 0x040fe20003f86070 */
[----:B------:R-:W-:Y:S01]  /*2a040*/  IMAD.MOV.U32 R9, RZ, RZ, RZ ;  /* 0x000000ffff097224 */ /* 0x000fe200078e00ff */
[----:B------:R-:W-:Y:S01]  /*2a050*/  ISETP.GE.U32.AND P5, PT, R16, 0x10, PT ;  /* 0x000000101000780c */ /* 0x000fe20003fa6070 */
[----:B------:R-:W-:Y:S01]  /*2a060*/  SHFL.IDX PT, R10, R11, 0x1, 0x1f ;  /* 0x00201f000b0a7f89 */ /* 0x000fe200000e0000 */
[----:B---3--:R-:W-:-:S02]  /*2a070*/  @!P1 IMAD.MOV.U32 R4, RZ, RZ, R0 ;  /* 0x000000ffff049224 */ /* 0x008fc400078e0000 */
[----:B--2---:R-:W-:Y:S01]  /*2a080*/  @!P1 IMAD.MOV.U32 R6, RZ, RZ, R2 ;  /* 0x000000ffff069224 */ /* 0x004fe200078e0002 */
[----:B------:R-:W-:-:S03]  /*2a090*/  ISETP.NE.AND P1, PT, R16, RZ, PT ;  /* 0x000000ff1000720c */ /* 0x000fc60003f25270 */
[----:B------:R-:W-:-:S05]  /*2a0a0*/  IMAD R0, R6, R4, RZ ;  /* 0x0000000406007224 */ /* 0x000fca00078e02ff */
        /* <DEDUP_REMOVED lines=16> */
.L_x_2079:
[----:B------:R-:W-:Y:S01]  /*2a1b0*/  ULDC UR4, c[0x0][0xc38] ;  /* 0x00030e0000047ab9 */ /* 0x000fe20000000800 */
[----:B------:R-:W-:Y:S02]  /*2a1c0*/  IMAD.MOV.U32 R7, RZ, RZ, R3 ;  /* 0x000000ffff077224 */ /* 0x000fe400078e0003 */
[----:B------:R-:W-:-:S04]  /*2a1d0*/  IMAD.U32 R2, RZ, RZ, UR4 ;  /* 0x00000004ff027e24 */ /* 0x000fc8000f8e00ff */
[----:B--2---:R-:W-:-:S04]  /*2a1e0*/  IMAD R8, R8, R2, RZ ;  /* 0x0000000208087224 */ /* 0x004fc800078e02ff */
[----:B------:R-:W-:-:S05]  /*2a1f0*/  IMAD.IADD R0, R10, 0x1, R8 ;  /* 0x000000010a007824 */ /* 0x000fca00078e0208 */
[----:B------:R-:W-:-:S13]  /*2a200*/  ISETP.GT.AND P6, PT, R0, R5, PT ;  /* 0x000000050000720c */ /* 0x000fda0003fc4270 */
[----:B------:R-:W-:Y:S05]  /*2a210*/  @P6 BRA `(.L_x_1784) ;  /* 0x0000000000b06947 */ /* 0x000fea0003800000 */
.L_x_1787:
[----:B-1----:R-:W2:Y:S01]  /*2a220*/  LDL.LU R3, [R1+0x1c] ;  /* 0x00001c0001037983 */ /* 0x002ea20000300800 */
[----:B------:R-:W1:Y:S01]  /*2a230*/  LDC R2, c[0x0][0xc3c] ;  /* 0x00030f00ff027b82 */ /* 0x000e620000000800 */
[----:B--2---:R-:W-:-:S05]  /*2a240*/  VIADD R3, R3, 0x1f ;  /* 0x0000001f03037836 */ /* 0x004fca0000000000 */
[----:B-1----:R-:W-:-:S13]  /*2a250*/  ISETP.GE.AND P6, PT, R3, R2, PT ;  /* 0x000000020300720c */ /* 0x002fda0003fc6270 */
[----:B------:R-:W-:Y:S05]  /*2a260*/  @P6 BRA `(.L_x_1785) ;  /* 0x0000000800f06947 */ /* 0x000fea0003800000 */
[----:B------:R-:W1:Y:S01]  /*2a270*/  S2R R4, SR_TID.X ;  /* 0x0000000000047919 */ /* 0x000e620000002100 */
[----:B------:R2:W-:Y:S01]  /*2a280*/  STL [R1+0x1c], R3 ;  /* 0x00001c0301007387 */ /* 0x0005e20000100800 */
[----:B-1----:R-:W-:-:S05]  /*2a290*/  LOP3.LUT R4, R4, 0x1f, RZ, 0xc0, !PT ;  /* 0x0000001f04047812 */ /* 0x002fca00078ec0ff */
[----:B------:R-:W-:Y:S02]  /*2a2a0*/  IMAD.IADD R6, R3, 0x1, R4 ;  /* 0x0000000103067824 */ /* 0x000fe400078e0204 */
        /* <DEDUP_REMOVED lines=28> */
.L_x_2087:
[----:B------:R-:W-:Y:S02]  /*2a470*/  ULDC UR4, c[0x0][0xc38] ;  /* 0x00030e0000047ab9 */ /* 0x000fe40000000800 */
[----:B------:R-:W-:-:S04]  /*2a480*/  IMAD.U32 R2, RZ, RZ, UR4 ;  /* 0x00000004ff027e24 */ /* 0x000fc8000f8e00ff */
[----:B--2---:R-:W-:-:S04]  /*2a490*/  IMAD R8, R8, R2, RZ ;  /* 0x0000000208087224 */ /* 0x004fc800078e02ff */
[----:B------:R-:W-:-:S05]  /*2a4a0*/  IMAD.IADD R0, R8, 0x1, R0 ;  /* 0x0000000108007824 */ /* 0x000fca00078e0200 */
[----:B------:R-:W-:-:S13]  /*2a4b0*/  ISETP.GT.AND P6, PT, R0, R5, PT ;  /* 0x000000050000720c */ /* 0x000fda0003fc4270 */
[----:B------:R-:W-:Y:S05]  /*2a4c0*/  @!P6 BRA `(.L_x_1787) ;  /* 0xfffffffc0054e947 */ /* 0x000fea000383ffff */
[----:B------:R-:W-:-:S07]  /*2a4d0*/  IMAD.MOV.U32 R7, RZ, RZ, R3 ;  /* 0x000000ffff077224 */ /* 0x000fce00078e0003 */
.L_x_1784:
[----:B------:R-:W-:Y:S01]  /*2a4e0*/  IMAD.IADD R10, R0, 0x1, -R8 ;  /* 0x00000001000a7824 */ /* 0x000fe200078e0a08 */
[----:B------:R-:W-:-:S03]  /*2a4f0*/  UMOV UR4, 0xffffffff ;  /* 0xffffffff00047882 */ /* 0x000fc60000000000 */
[----:B------:R-:W-:-:S05]  /*2a500*/  IMAD R0, R7, R2, R10 ;  /* 0x0000000207007224 */ /* 0x000fca00078e020a */
[----:B------:R-:W-:Y:S01]  /*2a510*/  ISETP.GT.AND P6, PT, R0, R5, PT ;  /* 0x000000050000720c */ /* 0x000fe20003fc4270 */
[----:B------:R-:W-:-:S12]  /*2a520*/  BRA.DIV UR4, `(.L_x_1788) ;  /* 0x00000086045c7947 */ /* 0x000fd8000b800000 */
[----:B------:R-:W2:Y:S01]  /*2a530*/  LDL.LU R8, [R1+0x1c] ;  /* 0x00001c0001087983 */ /* 0x000ea20000300800 */
[----:B-1----:R-:W-:-:S04]  /*2a540*/  VOTE.ANY R3, PT, !P6 ;  /* 0x0000000000037806 */ /* 0x002fc800070e0100 */
[----:B------:R-:W1:Y:S02]  /*2a550*/  POPC R0, R3 ;  /* 0x0000000300007309 */ /* 0x000e640000000000 */
[----:B-1----:R1:W3:Y:S04]  /*2a560*/  SHFL.IDX PT, R4, R4, R0, 0x1f ;  /* 0x00001f0004047589 */ /* 0x0022e800000e0000 */
[----:B------:R1:W4:Y:S01]  /*2a570*/  SHFL.IDX PT, R6, R6, R0, 0x1f ;  /* 0x00001f0006067589 */ /* 0x00032200000e0000 */
[----:B--2---:R-:W-:-:S05]  /*2a580*/  IMAD.IADD R8, R0, 0x1, R8 ;  /* 0x0000000100087824 */ /* 0x004fca00078e0208 */
[----:B---34-:R1:W-:Y:S02]  /*2a590*/  STL [R1+0x1c], R8 ;  /* 0x00001c0801007387 */ /* 0x0183e40000100800 */
.L_x_2092:
[----:B------:R-:W-:-:S13]  /*2a5a0*/  ISETP.NE.AND P0, PT, R3, RZ, PT ;  /* 0x000000ff0300720c */ /* 0x000fda0003f05270 */
[----:B------:R-:W-:Y:S05]  /*2a5b0*/  @!P0 BRA `(.L_x_1789) ;  /* 0x0000000000148947 */ /* 0x000fea0003800000 */
[----:B------:R-:W-:Y:S01]  /*2a5c0*/  UMOV UR4, 0xffffffff ;  /* 0xffffffff00047882 */ /* 0x000fe20000000000 */
[----:B-1----:R-:W-:Y:S02]  /*2a5d0*/  VIADD R0, R0, 0xffffffff ;  /* 0xffffffff00007836 */ /* 0x002fe40000000000 */
[----:B------:R-:W-:Y:S05]  /*2a5e0*/  BRA.DIV UR4, `(.L_x_1790) ;  /* 0x0000008604947947 */ /* 0x000fea000b800000 */
[----:B------:R1:W2:Y:S02]  /*2a5f0*/  SHFL.IDX PT, R0, R7, R0, 0x1f ;  /* 0x00001f0007007589 */ /* 0x0002a400000e0000 */
.L_x_2095:
[----:B--2---:R-:W-:-:S07]  /*2a600*/  IMAD.MOV.U32 R9, RZ, RZ, R0 ;  /* 0x000000ffff097224 */ /* 0x004fce00078e0000 */
.L_x_1789:
[----:B------:R-:W-:Y:S01]  /*2a610*/  ISETP.NE.AND P0, PT, R6, 0x1, PT ;  /* 0x000000010600780c */ /* 0x000fe20003f05270 */
[----:B-1----:R-:W-:-:S05]  /*2a620*/  IMAD R0, R9, R2, R10 ;  /* 0x0000000209007224 */ /* 0x002fca00078e020a */
[----:B------:R1:W-:Y:S02]  /*2a630*/  STL [R1+0x10], R0 ;  /* 0x0000100001007387 */ /* 0x0003e40000100800 */
[----:B-1----:R-:W-:-:S05]  /*2a640*/  IMAD.IADD R0, R5, 0x1, -R0 ;  /* 0x0000000105007824 */ /* 0x002fca00078e0a00 */
[----:B------:R-:W-:Y:S05]  /*2a650*/  @!P0 BRA `(.L_x_1791) ;  /* 0x0000000000e08947 */ /* 0x000fea0003800000 */
[----:B------:R-:W-:-:S04]  /*2a660*/  IABS R7, R4 ;  /* 0x0000000400077213 */ /* 0x000fc80000000000 */
        /* <DEDUP_REMOVED lines=19> */
[----:B------:R-:W1:Y:S07]  /*2a7a0*/  I2F.RP R2, R7 ;  /* 0x0000000700027306 */ /* 0x000e6e0000209400 */
[----:B------:R-:W-:Y:S01]  /*2a7b0*/  @P0 VIADD R5, R5, 0x1 ;  /* 0x0000000105050836 */ /* 0x000fe20000000000 */
[----:B-1----:R-:W1:Y:S02]  /*2a7c0*/  MUFU.RCP R2, R2 ;  /* 0x0000000200027308 */ /* 0x002e640000001000 */
[----:B-1----:R-:W-:-:S06]  /*2a7d0*/  VIADD R2, R2, 0xffffffe ;  /* 0x0ffffffe02027836 */ /* 0x002fcc0000000000 */
[----:B------:R-:W1:Y:S02]  /*2a7e0*/  F2I.FTZ.U32.TRUNC.NTZ R3, R2 ;  /* 0x0000000200037305 */ /* 0x000e64000021f000 */
[----:B-1----:R-:W-:-:S04]  /*2a7f0*/  IMAD.MOV R2, RZ, RZ, -R3 ;  /* 0x000000ffff027224 */ /* 0x002fc800078e0a03 */
[----:B0-----:R-:W-:Y:S02]  /*2a800*/  IMAD R8, R2, R7, RZ ;  /* 0x0000000702087224 */ /* 0x001fe400078e02ff */
        /* <DEDUP_REMOVED lines=29> */
.L_x_1791:
[----:B------:R-:W2:Y:S01]  /*2a9e0*/  LDL R3, [R1+0x1c] ;  /* 0x00001c0001037983 */ /* 0x000ea20000100800 */
[----:B------:R-:W2:Y:S02]  /*2a9f0*/  LDC.64 R6, c[0x0][0xc90] ;  /* 0x00032400ff067b82 */ /* 0x000ea40000000a00 */
[----:B--2---:R-:W-:-:S05]  /*2aa00*/  IMAD.WIDE R6, R3, 0x4, R6 ;  /* 0x0000000403067825 */ /* 0x004fca00078e0206 */
[----:B------:R-:W2:Y:S02]  /*2aa10*/  LDG.E R3, desc[UR46][R6.64] ;  /* 0x0000002e06037981 */ /* 0x000ea4000c1e1900 */
[----:B--2---:R-:W-:-:S05]  /*2aa20*/  IMAD R9, R4, R3, RZ ;  /* 0x0000000304097224 */ /* 0x004fca00078e02ff */
[----:B------:R-:W-:-:S04]  /*2aa30*/  IABS R5, R9 ;  /* 0x0000000900057213 */ /* 0x000fc80000000000 */
[----:B------:R-:W1:Y:S08]  /*2aa40*/  I2F.RP R6, R5 ;  /* 0x0000000500067306 */ /* 0x000e700000209400 */
[----:B-1----:R-:W1:Y:S02]  /*2aa50*/  MUFU.RCP R6, R6 ;  /* 0x0000000600067308 */ /* 0x002e640000001000 */
[----:B-1----:R-:W-:-:S06]  /*2aa60*/  VIADD R6, R6, 0xffffffe ;  /* 0x0ffffffe06067836 */ /* 0x002fcc0000000000 */
[----:B------:R-:W1:Y:S02]  /*2aa70*/  F2I.FTZ.U32.TRUNC.NTZ R7, R6 ;  /* 0x0000000600077305 */ /* 0x000e64000021f000 */
[----:B-1----:R-:W-:-:S04]  /*2aa80*/  IMAD.MOV R6, RZ, RZ, -R7 ;  /* 0x000000ffff067224 */ /* 0x002fc800078e0a07 */
[----:B0-----:R-:W-:Y:S02]  /*2aa90*/  IMAD R8, R6, R5, RZ ;  /* 0x0000000506087224 */ /* 0x001fe400078e02ff */
        /* <DEDUP_REMOVED lines=14> */
[----:B------:R-:W-:-:S04]  /*2ab80*/  @P0 VIADD R6, R6, 0x1 ;  /* 0x0000000106060836 */ /* 0x000fc80000000000 */
[----:B------:R-:W-:-:S04]  /*2ab90*/  IMAD.MOV.U32 R5, RZ, RZ, R6 ;  /* 0x000000ffff057224 */ /* 0x000fc800078e0006 */
        /* <DEDUP_REMOVED lines=37> */
.L_x_1792:
[----:B------:R-:W-:-:S05]  /*2adf0*/  LOP3.LUT R0, RZ, R0, RZ, 0x33, !PT ;  /* 0x00000000ff007212 */ /* 0x000fca00078e33ff */
[----:B------:R-:W-:-:S05]  /*2ae00*/  IMAD.IADD R0, R4, 0x1, R0 ;  /* 0x0000000104007824 */ /* 0x000fca00078e0200 */
[----:B------:R2:W-:Y:S01]  /*2ae10*/  STL [R1+0x14], R0 ;  /* 0x0000140001007387 */ /* 0x0005e20000100800 */
[----:B------:R-:W-:Y:S05]  /*2ae20*/  BRA `(.L_x_1793) ;  /* 0x0000000000287947 */ /* 0x000fea0003800000 */
.L_x_1785:
[----:B------:R-:W-:Y:S01]  /*2ae30*/  UMOV UR4, URZ ;  /* 0x0000003f00047c82 */ /* 0x000fe20008000000 */
[----:B------:R-:W-:Y:S01]  /*2ae40*/  ULDC UR6, c[0x0][0xc3c] ;  /* 0x00030f0000067ab9 */ /* 0x000fe20000000800 */
[----:B------:R-:W-:Y:S01]  /*2ae50*/  UMOV UR5, URZ ;  /* 0x0000003f00057c82 */ /* 0x000fe20008000000 */
[----:B------:R-:W-:Y:S01]  /*2ae60*/  IMAD.U32 R3, RZ, RZ, UR4 ;  /* 0x00000004ff037e24 */ /* 0x000fe2000f8e00ff */
[----:B------:R1:W-:Y:S01]  /*2ae70*/  STL [R1+0x10], R5 ;  /* 0x0000100501007387 */ /* 0x0003e20000100800 */
[----:B------:R-:W-:Y:S02]  /*2ae80*/  IMAD.U32 R0, RZ, RZ, UR6 ;  /* 0x00000006ff007e24 */ /* 0x000fe4000f8e00ff */
[----:B------:R-:W-:Y:S01]  /*2ae90*/  IMAD.U32 R2, RZ, RZ, UR5 ;  /* 0x00000005ff027e24 */ /* 0x000fe2000f8e00ff */
[----:B------:R1:W-:Y:S04]  /*2aea0*/  STL [R1+0x14], R3 ;  /* 0x0000140301007387 */ /* 0x0003e80000100800 */
[----:B------:R1:W-:Y:S04]  /*2aeb0*/  STL [R1+0x1c], R0 ;  /* 0x00001c0001007387 */ /* 0x0003e80000100800 */
[----:B------:R1:W-:Y:S02]  /*2aec0*/  STL [R1+0x18], R2 ;  /* 0x0000180201007387 */ /* 0x0003e40000100800 */
.L_x_1793:
[----:B01----:R-:W3:Y:S04]  /*2aed0*/  LDL R2, [R1+0x1c] ;  /* 0x00001c0001027983 */ /* 0x003ee80000100800 */
[----:B------:R-:W4:Y:S04]  /*2aee0*/  LDL R3, [R1+0x18] ;  /* 0x0000180001037983 */ /* 0x000f280000100800 */
[----:B------:R-:W5:Y:S04]  /*2aef0*/  LDL R4, [R1+0x10] ;  /* 0x0000100001047983 */ /* 0x000f680000100800 */
[----:B------:R-:W5:Y:S01]  /*2af00*/  LDL R5, [R1+0x14] ;  /* 0x0000140001057983 */ /* 0x000f620000100800 */
[----:B--2---:R-:W0:Y:S01]  /*2af10*/  S2R R0, SR_TID.X ;  /* 0x0000000000007919 */ /* 0x004e220000002100 */
[----:B------:R-:W-:Y:S05]  /*2af20*/  WARPSYNC.ALL ;  /* 0x0000000000007948 */ /* 0x000fea0003800000 */
[----:B0-----:R-:W-:Y:S01]  /*2af30*/  LOP3.LUT R0, R0, 0x1f, RZ, 0xc0, !PT ;  /* 0x0000001f00007812 */ /* 0x001fe200078ec0ff */
[----:B------:R-:W-:Y:S03]  /*2af40*/  BAR.SYNC.DEFER_BLOCKING 0x4, 0x180 ;  /* 0x0106000000007b1d */ /* 0x000fe60000010000 */
[----:B------:R-:W-:-:S13]  /*2af50*/  ISETP.NE.AND P0, PT, R0, RZ, PT ;  /* 0x000000ff0000720c */ /* 0x000fda0003f05270 */
[----:B------:R-:W0:Y:S01]  /*2af60*/  @!P0 S2R R0, SR_CgaCtaId ;  /* 0x0000000000008919 */ /* 0x000e220000008800 */
[----:B---3--:R-:W-:Y:S01]  /*2af70*/  IMAD.MOV.U32 R7, RZ, RZ, R2 ;  /* 0x000000ffff077224 */ /* 0x008fe200078e0002 */
[----:B------:R-:W-:Y:S01]  /*2af80*/  @!P0 MOV R2, 0x400 ;  /* 0x0000040000028802 */ /* 0x000fe20000000f00 */
[----:B----4-:R-:W-:-:S03]  /*2af90*/  IMAD.MOV.U32 R6, RZ, RZ, R3 ;  /* 0x000000ffff067224 */ /* 0x010fc600078e0003 */
[----:B0-----:R-:W-:-:S05]  /*2afa0*/  @!P0 LEA R18, R0, R2, 0x18 ;  /* 0x0000000200128211 */ /* 0x001fca00078ec0ff */
[----:B-----5:R2:W-:Y:S01]  /*2afb0*/  @!P0 STS.128 [R18+0x284d0], R4 ;  /* 0x0284d00412008388 */ /* 0x0205e20000000c00 */
[----:B------:R-:W-:Y:S06]  /*2afc0*/  BAR.ARV 0x5, 0x180 ;  /* 0x0146000000007b1d */ /* 0x000fec0000002000 */
.L_x_1782:
[----:B------:R-:W3:Y:S01]  /*2afd0*/  LDL R0, [R1+0x1c] ;  /* 0x00001c0001007983 */ /* 0x000ee20000100800 */
[----:B------:R-:W-:Y:S02]  /*2afe0*/  ULDC UR4, c[0x0][0xc3c] ;  /* 0x00030f0000047ab9 */ /* 0x000fe40000000800 */
[----:B---3--:R-:W-:-:S13]  /*2aff0*/  ISETP.GE.AND P0, PT, R0, UR4, PT ;  /* 0x0000000400007c0c */ /* 0x008fda000bf06270 */
[----:B------:R-:W-:Y:S05]  /*2b000*/  @!P0 BRA `(.L_x_1794) ;  /* 0xffffff9000b08947 */ /* 0x000fea000383ffff */
[----:B------:R-:W-:Y:S05]  /*2b010*/  BSYNC B7 ;  /* 0x0000000000077941 */ /* 0x000fea0003800000 */
.L_x_1664:
[----:B---3--:R-:W3:Y:S01]  /*2b020*/  LDL.LU R0, [R1+0x5c] ;  /* 0x00005c0001007983 */ /* 0x008ee20000300800 */
        /* <DEDUP_REMOVED lines=11> */
.L_x_2096:
[----:B------:R-:W-:Y:S05]  /*2b0e0*/  BSYNC B0 ;  /* 0x0000000000007941 */ /* 0x000fea0003800000 */
.L_x_1795:
[----:B------:R-:W-:-:S03]  /*2b0f0*/  UMOV UR4, 0xffffffff ;  /* 0xffffffff00047882 */ /* 0x000fc60000000000 */
[----:B------:R-:W-:Y:S05]  /*2b100*/  BRA.DIV UR4, `(.L_x_1797) ;  /* 0x0000007e040c7947 */ /* 0x000fea000b800000 */
[----:B------:R-:W1:Y:S02]  /*2b110*/  S2R R2, SR_TID.X ;  /* 0x0000000000027919 */ /* 0x000e640000002100 */
[----:B-1----:R-:W-:-:S04]  /*2b120*/  SHF.R.U32.HI R2, RZ, 0x5, R2 ;  /* 0x00000005ff027819 */ /* 0x002fc80000011602 */
[----:B------:R-:W-:-:S05]  /*2b130*/  LOP3.LUT R2, R2, 0x3, RZ, 0xc0, !PT ;  /* 0x0000000302027812 */ /* 0x000fca00078ec0ff */
[----:B------:R1:W2:Y:S02]  /*2b140*/  SHFL.IDX PT, R14, R2, RZ, 0x1f ;  /* 0x00001fff020e7589 */ /* 0x0002a400000e0000 */
.L_x_2099:
[----:B--2---:R-:W-:-:S13]  /*2b150*/  ISETP.NE.AND P0, PT, R14, RZ, PT ;  /* 0x000000ff0e00720c */ /* 0x004fda0003f05270 */
[----:B------:R-:W-:Y:S05]  /*2b160*/  @P0 BRA `(.L_x_1412) ;  /* 0x0000000000b00947 */ /* 0x000fea0003800000 */
[----:B------:R-:W-:-:S03]  /*2b170*/  UMOV UR4, 0xffffffff ;  /* 0xffffffff00047882 */ /* 0x000fc60000000000 */
[----:B------:R-:W-:Y:S05]  /*2b180*/  BRA.DIV UR4, `(.L_x_1798) ;  /* 0x0000007e04207947 */ /* 0x000fea000b800000 */
[----:B------:R-:W-:-:S13]  /*2b190*/  ELECT P6, URZ, PT ;  /* 0x00000000003f782f */ /* 0x000fda00038c0000 */
.L_x_2102:
[----:B------:R-:W-:Y:S05]  /*2b1a0*/  @!P6 BRA `(.L_x_1412) ;  /* 0x0000000000a0e947 */ /* 0x000fea0003800000 */
[----:B------:R-:W-:-:S06]  /*2b1b0*/  ULOP3.LUT UR4, UR40, 0x2, URZ, 0xfc, !UPT ;  /* 0x0000000228047892 */ /* 0x000fcc000f8efc3f */
[----:B-1----:R-:W-:-:S05]  /*2b1c0*/  IMAD.U32 R2, RZ, RZ, UR4 ;  /* 0x00000004ff027e24 */ /* 0x002fca000f8e00ff */
[----:B------:R-:W-:-:S13]  /*2b1d0*/  ISETP.NE.AND P0, PT, R2, 0x3, PT ;  /* 0x000000030200780c */ /* 0x000fda0003f05270 */
[----:B------:R-:W-:Y:S05]  /*2b1e0*/  @!P0 BRA `(.L_x_1799) ;  /* 0x0000000000048947 */ /* 0x000fea0003800000 */
[----:B------:R-:W-:Y:S01]  /*2b1f0*/  BPT.TRAP 0x1 ;  /* 0x000000040000795c */ /* 0x000fe20000300000 */
.L_x_1799:
        /* <DEDUP_REMOVED lines=14> */
.L_x_2103:
[----:B------:R-:W1:Y:S02]  /*2b2e0*/  SYNCS.PHASECHK.TRANS64.TRYWAIT P1, [R7+URZ], R2 ;  /* 0x00000002070075a7 */ /* 0x000e64000802017f */
[----:B-1----:R-:W-:Y:S05]  /*2b2f0*/  @!P1 BRA `(.L_x_1801) ;  /* 0x0000007800f89947 */ /* 0x002fea0003800000 */
.L_x_2104:
[----:B------:R-:W-:Y:S05]  /*2b300*/  @!P0 BRA `(.L_x_1802) ;  /* 0x0000000000048947 */ /* 0x000fea0003800000 */
[----:B------:R-:W-:Y:S01]  /*2b310*/  BPT.TRAP 0x1 ;  /* 0x000000040000795c */ /* 0x000fe20000300000 */
.L_x_1802:
[----:B------:R-:W2:Y:S02]  /*2b320*/  LDL.LU R4, [R1+0x8] ;  /* 0x0000080001047983 */ /* 0x000ea40000300800 */
[----:B--2---:R-:W-:-:S04]  /*2b330*/  IMAD R4, R4, 0x8, R0 ;  /* 0x0000000804047824 */ /* 0x004fc800078e0200 */
[----:B------:R-:W2:Y:S02]  /*2b340*/  SYNCS.PHASECHK.TRANS64.TRYWAIT P1, [R4+URZ+0x28460], R5 ;  /* 0x02846005040075a7 */ /* 0x000ea4000802017f */
[----:B--2---:R-:W-:Y:S05]  /*2b350*/  @!P1 BRA `(.L_x_1803) ;  /* 0x0000007800f49947 */ /* 0x004fea0003800000 */
.L_x_2105:
[----:B------:R-:W-:Y:S05]  /*2b360*/  @!P0 BRA `(.L_x_1804) ;  /* 0x0000000000048947 */ /* 0x000fea0003800000 */
[----:B------:R-:W-:Y:S01]  /*2b370*/  BPT.TRAP 0x1 ;  /* 0x000000040000795c */ /* 0x000fe20000300000 */
.L_x_1804:
[----:B------:R-:W-:-:S04]  /*2b380*/  IMAD R3, R3, 0x8, R0 ;  /* 0x0000000803037824 */ /* 0x000fc800078e0200 */
[----:B------:R-:W3:Y:S02]  /*2b390*/  SYNCS.PHASECHK.TRANS64.TRYWAIT P1, [R3+URZ+0x28460], R2 ;  /* 0x02846002030075a7 */ /* 0x000ee4000802017f */
[----:B---3--:R-:W-:Y:S05]  /*2b3a0*/  @!P1 BRA `(.L_x_1805) ;  /* 0x0000007800f49947 */ /* 0x008fea0003800000 */
.L_x_2106:
[----:B------:R-:W-:Y:S05]  /*2b3b0*/  @!P0 BRA `(.L_x_1806) ;  /* 0x0000000000048947 */ /* 0x000fea0003800000 */
[----:B------:R-:W-:Y:S01]  /*2b3c0*/  BPT.TRAP 0x1 ;  /* 0x000000040000795c */ /* 0x000fe20000300000 */
.L_x_1806:
[----:B------:R-:W4:Y:S02]  /*2b3d0*/  SYNCS.PHASECHK.TRANS64.TRYWAIT P0, [R4+URZ+0x28480], R5 ;  /* 0x02848005040075a7 */ /* 0x000f24000800017f */
[----:B----4-:R-:W-:Y:S05]  /*2b3e0*/  @!P0 BRA `(.L_x_1807) ;  /* 0x0000007800f88947 */ /* 0x010fea0003800000 */
.L_x_1808:
[----:B------:R0:W0:Y:S02]  /*2b3f0*/  SYNCS.PHASECHK.TRANS64.TRYWAIT P0, [R3+URZ+0x28480], R2 ;  /* 0x02848002030075a7 */ /* 0x000024000800017f */
[----:B0-----:R-:W-:Y:S05]  /*2b400*/  @!P0 NANOSLEEP.SYNCS 0x989680 ;  /* 0x009896800000895d */ /* 0x001fea0003900000 */
[----:B------:R-:W0:Y:S02]  /*2b410*/  @!P0 SYNCS.PHASECHK.TRANS64 P0, [R3+URZ+0x28480], R2 ;  /* 0x02848002030085a7 */ /* 0x000e24000800007f */
[----:B0-----:R-:W-:Y:S05]  /*2b420*/  @!P0 BRA `(.L_x_1808) ;  /* 0xfffffffc00f08947 */ /* 0x001fea000383ffff */
.L_x_1412:
[----:B------:R-:W-:Y:S05]  /*2b430*/  BSYNC B8 ;  /* 0x0000000000087941 */ /* 0x000fea0003800000 */
.L_x_1409:
[----:B------:R-:W-:Y:S05]  /*2b440*/  EXIT ;  /* 0x000000000000794d */ /* 0x000fea0003800000 */
.L_x_1440:
[----:B-1----:R1:W2:Y:S02]  /*2b450*/  SYNCS.PHASECHK.TRANS64.TRYWAIT P6, [R91+URZ+0x28490], R92 ;  /* 0x0284905c5b0075a7 */ /* 0x0022a400080c017f */
[----:B--2---:R-:W-:Y:S05]  /*2b460*/  @!P6 NANOSLEEP.SYNCS 0x989680 ;  /* 0x009896800000e95d */ /* 0x004fea0003900000 */
[----:B------:R-:W2:Y:S02]  /*2b470*/  @!P6 SYNCS.PHASECHK.TRANS64 P6, [R91+URZ+0x28490], R92 ;  /* 0x0284905c5b00e5a7 */ /* 0x000ea400080c007f */
[----:B--2---:R-:W-:Y:S05]  /*2b480*/  @!P6 BRA `(.L_x_1440) ;  /* 0xfffffffc00f0e947 */ /* 0x004fea000383ffff */
[----:B------:R-:W-:Y:S05]  /*2b490*/  BRA `(.L_x_1809) ;  /* 0xfffffd7c00b07947 */ /* 0x000fea000383ffff */
.L_x_1458:
[----:B0-----:R0:W1:Y:S02]  /*2b4a0*/  SYNCS.PHASECHK.TRANS64.TRYWAIT P5, [R91+URZ+0x28490], R92 ;  /* 0x0284905c5b0075a7 */ /* 0x00106400080a017f */
[----:B-1----:R-:W-:Y:S05]  /*2b4b0*/  @!P5 NANOSLEEP.SYNCS 0x989680 ;  /* 0x009896800000d95d */ /* 0x002fea0003900000 */
[----:B------:R-:W1:Y:S02]  /*2b4c0*/  @!P5 SYNCS.PHASECHK.TRANS64 P5, [R91+URZ+0x28490], R92 ;  /* 0x0284905c5b00d5a7 */ /* 0x000e6400080a007f */
[----:B-1----:R-:W-:Y:S05]  /*2b4d0*/  @!P5 BRA `(.L_x_1458) ;  /* 0xfffffffc00f0d947 */ /* 0x002fea000383ffff */
[----:B------:R-:W-:Y:S05]  /*2b4e0*/  BRA `(.L_x_1810) ;  /* 0xfffffd9c00b87947 */ /* 0x000fea000383ffff */
.L_x_1467:
[----:B0-----:R0:W1:Y:S02]  /*2b4f0*/  SYNCS.PHASECHK.TRANS64.TRYWAIT P4, [R91+URZ+0x28490], R92 ;  /* 0x0284905c5b0075a7 */ /* 0x001064000808017f */
[----:B-1----:R-:W-:Y:S05]  /*2b500*/  @!P4 NANOSLEEP.SYNCS 0x989680 ;  /* 0x009896800000c95d */ /* 0x002fea0003900000 */
[----:B------:R-:W1:Y:S02]  /*2b510*/  @!P4 SYNCS.PHASECHK.TRANS64 P4, [R91+URZ+0x28490], R92 ;  /* 0x0284905c5b00c5a7 */ /* 0x000e64000808007f */
[----:B-1----:R-:W-:Y:S05]  /*2b520*/  @!P4 BRA `(.L_x_1467) ;  /* 0xfffffffc00f0c947 */ /* 0x002fea000383ffff */
[----:B------:R-:W-:Y:S05]  /*2b530*/  BRA `(.L_x_1811) ;  /* 0xfffffdbc00e07947 */ /* 0x000fea000383ffff */
.L_x_1473:
[----:B-1----:R1:W2:Y:S02]  /*2b540*/  SYNCS.PHASECHK.TRANS64.TRYWAIT P3, [R91+URZ+0x284b0], R92 ;  /* 0x0284b05c5b0075a7 */ /* 0x0022a4000806017f */
[----:B--2---:R-:W-:Y:S05]  /*2b550*/  @!P3 NANOSLEEP.SYNCS 0x989680 ;  /* 0x009896800000b95d */ /* 0x004fea0003900000 */
[----:B------:R-:W2:Y:S02]  /*2b560*/  @!P3 SYNCS.PHASECHK.TRANS64 P3, [R91+URZ+0x284b0], R92 ;  /* 0x0284b05c5b00b5a7 */ /* 0x000ea4000806007f */
[----:B--2---:R-:W-:Y:S05]  /*2b570*/  @!P3 BRA `(.L_x_1473) ;  /* 0xfffffffc00f0b947 */ /* 0x004fea000383ffff */
[----:B------:R-:W-:Y:S05]  /*2b580*/  BRA `(.L_x_1812) ;  /* 0xfffffdc0006c7947 */ /* 0x000fea000383ffff */
.L_x_1491:
[----:B------:R-:W-:Y:S01]  /*2b590*/  BSSY B0, `(.L_x_1813) ;  /* 0x0000007000007945 */ /* 0x000fe20003800000 */
[----:B------:R-:W-:Y:S02]  /*2b5a0*/  IMAD.MOV.U32 R12, RZ, RZ, RZ ;  /* 0x000000ffff0c7224 */ /* 0x000fe400078e00ff */
[----:B------:R-:W-:Y:S02]  /*2b5b0*/  IMAD.MOV.U32 R11, RZ, RZ, 0x1f ;  /* 0x0000001fff0b7424 */ /* 0x000fe400078e00ff */
[----:B------:R-:W-:-:S07]  /*2b5c0*/  IMAD.MOV.U32 R15, RZ, RZ, -0x1 ;  /* 0xffffffffff0f7424 */ /* 0x000fce00078e00ff */
[----:B-----5:R-:W-:Y:S05]  /*2b5d0*/  WARPSYNC.COLLECTIVE R15, `(.L_x_1814) ;  /* 0x000000000f087348 */ /* 0x020fea0003c00000 */
[----:B------:R0:W1:Y:S02]  /*2b5e0*/  SHFL.IDX P6, R14, R13, R12, R11 ;  /* 0x0000000c0d0e7389 */ /* 0x00006400000c000b */
[----:B01---5:R-:W-:Y:S01]  /*2b5f0*/  ENDCOLLECTIVE ;  /* 0x000000000000791b */ /* 0x023fe20003800000 */
.L_x_1814:
[----:B------:R-:W-:Y:S05]  /*2b600*/  BSYNC B0 ;  /* 0x0000000000007941 */ /* 0x000fea0003800000 */
.L_x_1813:
[----:B------:R-:W-:Y:S01]  /*2b610*/  IMAD.MOV.U32 R201, RZ, RZ, R14 ;  /* 0x000000ffffc97224 */ /* 0x000fe200078e000e */
[----:B------:R-:W-:Y:S06]  /*2b620*/  BRA `(.L_x_1815) ;  /* 0xfffffdd000ac7947 */ /* 0x000fec000383ffff */
.L_x_1501:
[----:B------:R-:W-:Y:S01]  /*2b630*/  BSSY B1, `(.L_x_1816) ;  /* 0x0000008000017945 */ /* 0x000fe20003800000 */
[----:B0-----:R-:W-:Y:S02]  /*2b640*/  IMAD.MOV.U32 R13, RZ, RZ, R48 ;  /* 0x000000ffff0d7224 */ /* 0x001fe400078e0030 */
[----:B------:R-:W-:Y:S02]  /*2b650*/  IMAD.MOV.U32 R12, RZ, RZ, RZ ;  /* 0x000000ffff0c7224 */ /* 0x000fe400078e00ff */
[----:B------:R-:W-:Y:S02]  /*2b660*/  IMAD.MOV.U32 R11, RZ, RZ, 0x181f ;  /* 0x0000181fff0b7424 */ /* 0x000fe400078e00ff */
[----:B------:R-:W-:-:S07]  /*2b670*/  IMAD.MOV.U32 R15, RZ, RZ, -0x1 ;  /* 0xffffffffff0f7424 */ /* 0x000fce00078e00ff */
[----:B------:R-:W-:Y:S05]  /*2b680*/  WARPSYNC.COLLECTIVE R15, `(.L_x_1817) ;  /* 0x000000000f087348 */ /* 0x000fea0003c00000 */
[----:B------:R0:W1:Y:S02]  /*2b690*/  SHFL.IDX P6, R14, R13, R12, R11 ;  /* 0x0000000c0d0e7389 */ /* 0x00006400000c000b */
[----:B01----:R-:W-:Y:S01]  /*2b6a0*/  ENDCOLLECTIVE ;  /* 0x000000000000791b */ /* 0x003fe20003800000 */
.L_x_1817:
[----:B------:R-:W-:Y:S05]  /*2b6b0*/  BSYNC B1 ;  /* 0x0000000000017941 */ /* 0x000fea0003800000 */
.L_x_1816:
[----:B------:R-:W-:Y:S02]  /*2b6c0*/  IMAD.MOV.U32 R13, RZ, RZ, R0 ;  /* 0x000000ffff0d7224 */ /* 0x000fe400078e0000 */
[----:B------:R-:W-:Y:S02]  /*2b6d0*/  IMAD.MOV.U32 R12, RZ, RZ, RZ ;  /* 0x000000ffff0c7224 */ /* 0x000fe400078e00ff */
[----:B------:R-:W-:Y:S02]  /*2b6e0*/  IMAD.MOV.U32 R11, RZ, RZ, 0x181f ;  /* 0x0000181fff0b7424 */ /* 0x000fe400078e00ff */
[----:B------:R-:W-:Y:S02]  /*2b6f0*/  IMAD.MOV.U32 R15, RZ, RZ, -0x1 ;  /* 0xffffffffff0f7424 */ /* 0x000fe400078e00ff */
[----:B------:R-:W-:-:S07]  /*2b700*/  IMAD.MOV.U32 R3, RZ, RZ, R14 ;  /* 0x000000ffff037224 */ /* 0x000fce00078e000e */
[----:B------:R-:W-:Y:S05]  /*2b710*/  WARPSYNC.COLLECTIVE R15, `(.L_x_1818) ;  /* 0x000000000f087348 */ /* 0x000fea0003c00000 */
[----:B------:R0:W1:Y:S02]  /*2b720*/  SHFL.IDX P6, R14, R13, R12, R11 ;  /* 0x0000000c0d0e7389 */ /* 0x00006400000c000b */
[----:B01----:R-:W-:Y:S01]  /*2b730*/  ENDCOLLECTIVE ;  /* 0x000000000000791b */ /* 0x003fe20003800000 */
.L_x_1818:
[----:B------:R-:W-:Y:S02]  /*2b740*/  IMAD.MOV.U32 R13, RZ, RZ, R49 ;  /* 0x000000ffff0d7224 */ /* 0x000fe400078e0031 */
[----:B------:R-:W-:-:S07]  /*2b750*/  IMAD.MOV.U32 R5, RZ, RZ, R14 ;  /* 0x000000ffff057224 */ /* 0x000fce00078e000e */
[----:B------:R-:W-:Y:S05]  /*2b760*/  WARPSYNC.COLLECTIVE R15, `(.L_x_1819) ;  /* 0x000000000f087348 */ /* 0x000fea0003c00000 */
[----:B------:R0:W1:Y:S02]  /*2b770*/  SHFL.IDX P6, R14, R13, R12, R11 ;  /* 0x0000000c0d0e7389 */ /* 0x00006400000c000b */
[----:B01----:R-:W-:Y:S01]  /*2b780*/  ENDCOLLECTIVE ;  /* 0x000000000000791b */ /* 0x003fe20003800000 */
.L_x_1819:
[----:B------:R-:W-:Y:S02]  /*2b790*/  IMAD.MOV.U32 R13, RZ, RZ, R51 ;  /* 0x000000ffff0d7224 */ /* 0x000fe400078e0033 */
[----:B------:R-:W-:-:S07]  /*2b7a0*/  IMAD.MOV.U32 R9, RZ, RZ, R14 ;  /* 0x000000ffff097224 */ /* 0x000fce00078e000e */
[----:B------:R-:W-:Y:S05]  /*2b7b0*/  WARPSYNC.COLLECTIVE R15, `(.L_x_1820) ;  /* 0x000000000f087348 */ /* 0x000fea0003c00000 */
[----:B------:R0:W1:Y:S02]  /*2b7c0*/  SHFL.IDX P6, R14, R13, R12, R11 ;  /* 0x0000000c0d0e7389 */ /* 0x00006400000c000b */
[----:B01----:R-:W-:Y:S01]  /*2b7d0*/  ENDCOLLECTIVE ;  /* 0x000000000000791b */ /* 0x003fe20003800000 */
.L_x_1820:
[----:B------:R-:W-:Y:S05]  /*2b7e0*/  BRA `(.L_x_1821) ;  /* 0xfffffdd800007947 */ /* 0x000fea000383ffff */
.L_x_1504:
[----:B------:R-:W-:Y:S01]  /*2b7f0*/  BSSY B1, `(.L_x_1822) ;  /* 0x0000008000017945 */ /* 0x000fe20003800000 */
[----:B0-----:R-:W-:Y:S02]  /*2b800*/  IMAD.MOV.U32 R13, RZ, RZ, R48 ;  /* 0x000000ffff0d7224 */ /* 0x001fe400078e0030 */
[----:B------:R-:W-:Y:S02]  /*2b810*/  IMAD.MOV.U32 R12, RZ, RZ, 0x1 ;  /* 0x00000001ff0c7424 */ /* 0x000fe400078e00ff */
[----:B------:R-:W-:Y:S02]  /*2b820*/  IMAD.MOV.U32 R11, RZ, RZ, 0x181f ;  /* 0x0000181fff0b7424 */ /* 0x000fe400078e00ff */
[----:B------:R-:W-:-:S07]  /*2b830*/  IMAD.MOV.U32 R15, RZ, RZ, -0x1 ;  /* 0xffffffffff0f7424 */ /* 0x000fce00078e00ff */
[----:B-12345:R-:W-:Y:S05]  /*2b840*/  WARPSYNC.COLLECTIVE R15, `(.L_x_1823) ;  /* 0x000000000f087348 */ /* 0x03efea0003c00000 */
[----:B------:R0:W0:Y:S02]  /*2b850*/  SHFL.IDX P6, R14, R13, R12, R11 ;  /* 0x0000000c0d0e7389 */ /* 0x00002400000c000b */
[----:B012345:R-:W-:Y:S01]  /*2b860*/  ENDCOLLECTIVE ;  /* 0x000000000000791b */ /* 0x03ffe20003800000 */
.L_x_1823:
[----:B------:R-:W-:Y:S05]  /*2b870*/  BSYNC B1 ;  /* 0x0000000000017941 */ /* 0x000fea0003800000 */
.L_x_1822:
[----:B------:R-:W-:Y:S02]  /*2b880*/  IMAD.MOV.U32 R13, RZ, RZ, R0 ;  /* 0x000000ffff0d7224 */ /* 0x000fe400078e0000 */
[----:B------:R-:W-:Y:S02]  /*2b890*/  IMAD.MOV.U32 R12, RZ, RZ, 0x1 ;  /* 0x00000001ff0c7424 */ /* 0x000fe400078e00ff */
[----:B------:R-:W-:Y:S02]  /*2b8a0*/  IMAD.MOV.U32 R11, RZ, RZ, 0x181f ;  /* 0x0000181fff0b7424 */ /* 0x000fe400078e00ff */
[----:B------:R-:W-:Y:S02]  /*2b8b0*/  IMAD.MOV.U32 R15, RZ, RZ, -0x1 ;  /* 0xffffffffff0f7424 */ /* 0x000fe400078e00ff */
[----:B------:R-:W-:-:S07]  /*2b8c0*/  IMAD.MOV.U32 R3, RZ, RZ, R14 ;  /* 0x000000ffff037224 */ /* 0x000fce00078e000e */
[----:B------:R-:W-:Y:S05]  /*2b8d0*/  WARPSYNC.COLLECTIVE R15, `(.L_x_1824) ;  /* 0x000000000f087348 */ /* 0x000fea0003c00000 */
[----:B------:R0:W1:Y:S02]  /*2b8e0*/  SHFL.IDX P6, R14, R13, R12, R11 ;  /* 0x0000000c0d0e7389 */ /* 0x00006400000c000b */
[----:B01----:R-:W-:Y:S01]  /*2b8f0*/  ENDCOLLECTIVE ;  /* 0x000000000000791b */ /* 0x003fe20003800000 */
.L_x_1824:
[----:B------:R-:W-:Y:S02]  /*2b900*/  IMAD.MOV.U32 R13, RZ, RZ, R49 ;  /* 0x000000ffff0d7224 */ /* 0x000fe400078e0031 */
[----:B------:R-:W-:-:S07]  /*2b910*/  IMAD.MOV.U32 R5, RZ, RZ, R14 ;  /* 0x000000ffff057224 */ /* 0x000fce00078e000e */
[----:B------:R-:W-:Y:S05]  /*2b920*/  WARPSYNC.COLLECTIVE R15, `(.L_x_1825) ;  /* 0x000000000f087348 */ /* 0x000fea0003c00000 */
[----:B------:R0:W1:Y:S02]  /*2b930*/  SHFL.IDX P6, R14, R13, R12, R11 ;  /* 0x0000000c0d0e7389 */ /* 0x00006400000c000b */
[----:B01----:R-:W-:Y:S01]  /*2b940*/  ENDCOLLECTIVE ;  /* 0x000000000000791b */ /* 0x003fe20003800000 */
.L_x_1825:
[----:B------:R-:W-:Y:S02]  /*2b950*/  IMAD.MOV.U32 R13, RZ, RZ, R51 ;  /* 0x000000ffff0d7224 */ /* 0x000fe400078e0033 */
[----:B------:R-:W-:-:S07]  /*2b960*/  IMAD.MOV.U32 R9, RZ, RZ, R14 ;  /* 0x000000ffff097224 */ /* 0x000fce00078e000e */
[----:B------:R-:W-:Y:S05]  /*2b970*/  WARPSYNC.COLLECTIVE R15, `(.L_x_1826) ;  /* 0x000000000f087348 */ /* 0x000fea0003c00000 */
[----:B------:R0:W1:Y:S02]  /*2b980*/  SHFL.IDX P6, R14, R13, R12, R11 ;  /* 0x0000000c0d0e7389 */ /* 0x00006400000c000b */
[----:B01----:R-:W-:Y:S01]  /*2b990*/  ENDCOLLECTIVE ;  /* 0x000000000000791b */ /* 0x003fe20003800000 */
.L_x_1826:
[----:B------:R-:W-:Y:S05]  /*2b9a0*/  BRA `(.L_x_1827) ;  /* 0xfffffdd8001c7947 */ /* 0x000fea000383ffff */
.L_x_1507:
[----:B------:R-:W-:Y:S01]  /*2b9b0*/  BSSY B1, `(.L_x_1828) ;  /* 0x0000008000017945 */ /* 0x000fe20003800000 */
[----:B------:R-:W-:Y:S02]  /*2b9c0*/  IMAD.MOV.U32 R13, RZ, RZ, R48 ;  /* 0x000000ffff0d7224 */ /* 0x000fe400078e0030 */
[----:B------:R-:W-:Y:S02]  /*2b9d0*/  IMAD.MOV.U32 R12, RZ, RZ, 0x2 ;  /* 0x00000002ff0c7424 */ /* 0x000fe400078e00ff */
[----:B------:R-:W-:Y:S02]  /*2b9e0*/  IMAD.MOV.U32 R11, RZ, RZ, 0x181f ;  /* 0x0000181fff0b7424 */ /* 0x000fe400078e00ff */
[----:B------:R-:W-:-:S07]  /*2b9f0*/  IMAD.MOV.U32 R15, RZ, RZ, -0x1 ;  /* 0xffffffffff0f7424 */ /* 0x000fce00078e00ff */
[----:B012345:R-:W-:Y:S05]  /*2ba00*/  WARPSYNC.COLLECTIVE R15, `(.L_x_1829) ;  /* 0x000000000f087348 */ /* 0x03ffea0003c00000 */
[----:B----4-:R4:W0:Y:S02]  /*2ba10*/  SHFL.IDX P6, R14, R13, R12, R11 ;  /* 0x0000000c0d0e7389 */ /* 0x01082400000c000b */
[----:B012345:R-:W-:Y:S01]  /*2ba20*/  ENDCOLLECTIVE ;  /* 0x000000000000791b */ /* 0x03ffe20003800000 */
.L_x_1829:
[----:B------:R-:W-:Y:S05]  /*2ba30*/  BSYNC B1 ;  /* 0x0000000000017941 */ /* 0x000fea0003800000 */
.L_x_1828:
        /* <DEDUP_REMOVED lines=8> */
.L_x_1830:
[----:B------:R-:W-:Y:S02]  /*2bac0*/  IMAD.MOV.U32 R13, RZ, RZ, R49 ;  /* 0x000000ffff0d7224 */ /* 0x000fe400078e0031 */
[----:B------:R-:W-:-:S07]  /*2bad0*/  IMAD.MOV.U32 R5, RZ, RZ, R14 ;  /* 0x000000ffff057224 */ /* 0x000fce00078e000e */
[----:B------:R-:W-:Y:S05]  /*2bae0*/  WARPSYNC.COLLECTIVE R15, `(.L_x_1831) ;  /* 0x000000000f087348 */ /* 0x000fea0003c00000 */
[----:B------:R0:W1:Y:S02]  /*2baf0*/  SHFL.IDX P6, R14, R13, R12, R11 ;  /* 0x0000000c0d0e7389 */ /* 0x00006400000c000b */
[----:B01----:R-:W-:Y:S01]  /*2bb00*/  ENDCOLLECTIVE ;  /* 0x000000000000791b */ /* 0x003fe20003800000 */
.L_x_1831:
[----:B------:R-:W-:Y:S02]  /*2bb10*/  IMAD.MOV.U32 R13, RZ, RZ, R51 ;  /* 0x000000ffff0d7224 */ /* 0x000fe400078e0033 */
[----:B------:R-:W-:-:S07]  /*2bb20*/  IMAD.MOV.U32 R9, RZ, RZ, R14 ;  /* 0x000000ffff097224 */ /* 0x000fce00078e000e */
[----:B------:R-:W-:Y:S05]  /*2bb30*/  WARPSYNC.COLLECTIVE R15, `(.L_x_1832) ;  /* 0x000000000f087348 */ /* 0x000fea0003c00000 */
[----:B------:R0:W1:Y:S02]  /*2bb40*/  SHFL.IDX P6, R14, R13, R12, R11 ;  /* 0x0000000c0d0e7389 */ /* 0x00006400000c000b */
[----:B01----:R-:W-:Y:S01]  /*2bb50*/  ENDCOLLECTIVE ;  /* 0x000000000000791b */ /* 0x003fe20003800000 */
.L_x_1832:
[----:B------:R-:W-:Y:S05]  /*2bb60*/  BRA `(.L_x_1833) ;  /* 0xfffffdd800307947 */ /* 0x000fea000383ffff */
.L_x_1510:
[----:B------:R-:W-:Y:S01]  /*2bb70*/  BSSY B1, `(.L_x_1834) ;  /* 0x0000008000017945 */ /* 0x000fe20003800000 */
[----:B------:R-:W-:Y:S02]  /*2bb80*/  IMAD.MOV.U32 R13, RZ, RZ, R48 ;  /* 0x000000ffff0d7224 */ /* 0x000fe400078e0030 */
[----:B------:R-:W-:Y:S02]  /*2bb90*/  IMAD.MOV.U32 R12, RZ, RZ, 0x3 ;  /* 0x00000003ff0c7424 */ /* 0x000fe400078e00ff */
[----:B------:R-:W-:Y:S02]  /*2bba0*/  IMAD.MOV.U32 R11, RZ, RZ, 0x181f ;  /* 0x0000181fff0b7424 */ /* 0x000fe400078e00ff */
[----:B------:R-:W-:-:S07]  /*2bbb0*/  IMAD.MOV.U32 R15, RZ, RZ, -0x1 ;  /* 0xffffffffff0f7424 */ /* 0x000fce00078e00ff */
[----:B--2345:R-:W-:Y:S05]  /*2bbc0*/  WARPSYNC.COLLECTIVE R15, `(.L_x_1835) ;  /* 0x000000000f087348 */ /* 0x03cfea0003c00000 */
[----:B----4-:R0:W1:Y:S02]  /*2bbd0*/  SHFL.IDX P6, R14, R13, R12, R11 ;  /* 0x0000000c0d0e7389 */ /* 0x01006400000c000b */
[----:B0123-5:R-:W-:Y:S01]  /*2bbe0*/  ENDCOLLECTIVE ;  /* 0x000000000000791b */ /* 0x02ffe20003800000 */
.L_x_1835:
[----:B------:R-:W-:Y:S05]  /*2bbf0*/  BSYNC B1 ;  /* 0x0000000000017941 */ /* 0x000fea0003800000 */
.L_x_1834:
        /* <DEDUP_REMOVED lines=8> */
.L_x_1836:
[----:B------:R-:W-:Y:S02]  /*2bc80*/  IMAD.MOV.U32 R13, RZ, RZ, R49 ;  /* 0x000000ffff0d7224 */ /* 0x000fe400078e0031 */
[----:B------:R-:W-:-:S07]  /*2bc90*/  IMAD.MOV.U32 R5, RZ, RZ, R14 ;  /* 0x000000ffff057224 */ /* 0x000fce00078e000e */
[----:B------:R-:W-:Y:S05]  /*2bca0*/  WARPSYNC.COLLECTIVE R15, `(.L_x_1837) ;  /* 0x000000000f087348 */ /* 0x000fea0003c00000 */
[----:B------:R0:W1:Y:S02]  /*2bcb0*/  SHFL.IDX P6, R14, R13, R12, R11 ;  /* 0x0000000c0d0e7389 */ /* 0x00006400000c000b */
[----:B01----:R-:W-:Y:S01]  /*2bcc0*/  ENDCOLLECTIVE ;  /* 0x000000000000791b */ /* 0x003fe20003800000 */
.L_x_1837:
[----:B------:R-:W-:Y:S02]  /*2bcd0*/  IMAD.MOV.U32 R13, RZ, RZ, R51 ;  /* 0x000000ffff0d7224 */ /* 0x000fe400078e0033 */
[----:B------:R-:W-:-:S07]  /*2bce0*/  IMAD.MOV.U32 R49, RZ, RZ, R14 ;  /* 0x000000ffff317224 */ /* 0x000fce00078e000e */
[----:B------:R-:W-:Y:S05]  /*2bcf0*/  WARPSYNC.COLLECTIVE R15, `(.L_x_1838) ;  /* 0x000000000f087348 */ /* 0x000fea0003c00000 */
[----:B------:R0:W1:Y:S02]  /*2bd00*/  SHFL.IDX P6, R14, R13, R12, R11 ;  /* 0x0000000c0d0e7389 */ /* 0x00006400000c000b */
[----:B01----:R-:W-:Y:S01]  /*2bd10*/  ENDCOLLECTIVE ;  /* 0x000000000000791b */ /* 0x003fe20003800000 */
.L_x_1838:
[----:B------:R-:W-:Y:S01]  /*2bd20*/  IMAD.MOV.U32 R51, RZ, RZ, R14 ;  /* 0x000000ffff337224 */ /* 0x000fe200078e000e */
[----:B------:R-:W-:Y:S06]  /*2bd30*/  BRA `(.L_x_1839) ;  /* 0xfffffdd800487947 */ /* 0x000fec000383ffff */
.L_x_1514:
[----:B0-----:R0:W1:Y:S02]  /*2bd40*/  SYNCS.PHASECHK.TRANS64.TRYWAIT P0, [R16+URZ+0x28400], R3 ;  /* 0x02840003100075a7 */ /* 0x001064000800017f */
[----:B-1----:R-:W-:Y:S05]  /*2bd50*/  @!P0 NANOSLEEP.SYNCS 0x989680 ;  /* 0x009896800000895d */ /* 0x002fea0003900000 */
[----:B------:R-:W1:Y:S02]  /*2bd60*/  @!P0 SYNCS.PHASECHK.TRANS64 P0, [R16+URZ+0x28400], R3 ;  /* 0x02840003100085a7 */ /* 0x000e64000800007f */
[----:B-1----:R-:W-:Y:S05]  /*2bd70*/  @!P0 BRA `(.L_x_1514) ;  /* 0xfffffffc00f08947 */ /* 0x002fea000383ffff */
[----:B------:R-:W-:Y:S05]  /*2bd80*/  BRA `(.L_x_1840) ;  /* 0xfffffdd800c87947 */ /* 0x000fea000383ffff */
.L_x_1530:
[----:B------:R-:W1:Y:S01]  /*2bd90*/  LDC R53, c[0x0][0x3f4] ;  /* 0x0000fd00ff357b82 */ /* 0x000e620000000800 */
[----:B------:R-:W-:Y:S01]  /*2bda0*/  BSSY B1, `(.L_x_1841) ;  /* 0x0000008000017945 */ /* 0x000fe20003800000 */
[----:B0-----:R-:W-:Y:S02]  /*2bdb0*/  IMAD.MOV.U32 R13, RZ, RZ, R10 ;  /* 0x000000ffff0d7224 */ /* 0x001fe400078e000a */
[----:B------:R-:W-:Y:S02]  /*2bdc0*/  IMAD.MOV.U32 R12, RZ, RZ, RZ ;  /* 0x000000ffff0c7224 */ /* 0x000fe400078e00ff */
[----:B------:R-:W-:Y:S02]  /*2bdd0*/  IMAD.MOV.U32 R11, RZ, RZ, 0x181f ;  /* 0x0000181fff0b7424 */ /* 0x000fe400078e00ff */
[----:B------:R-:W-:-:S07]  /*2bde0*/  IMAD.MOV.U32 R15, RZ, RZ, -0x1 ;  /* 0xffffffffff0f7424 */ /* 0x000fce00078e00ff */
[----:B-1----:R-:W-:Y:S05]  /*2bdf0*/  WARPSYNC.COLLECTIVE R15, `(.L_x_1842) ;  /* 0x000000000f087348 */ /* 0x002fea0003c00000 */
[----:B------:R0:W2:Y:S02]  /*2be00*/  SHFL.IDX P6, R14, R13, R12, R11 ;  /* 0x0000000c0d0e7389 */ /* 0x0000a400000c000b */
[----:B012---:R-:W-:Y:S01]  /*2be10*/  ENDCOLLECTIVE ;  /* 0x000000000000791b */ /* 0x007fe20003800000 */
.L_x_1842:
[----:B------:R-:W-:Y:S05]  /*2be20*/  BSYNC B1 ;  /* 0x0000000000017941 */ /* 0x000fea0003800000 */
.L_x_1841:
[----:B------:R-:W-:Y:S01]  /*2be30*/  IMAD.MOV.U32 R13, RZ, RZ, R55 ;  /* 0x000000ffff0d7224 */ /* 0x000fe200078e0037 */
[----:B------:R-:W-:Y:S01]  /*2be40*/  ISETP.GE.AND P0, PT, R22, R53, PT ;  /* 0x000000351600720c */ /* 0x000fe20003f06270 */
[----:B------:R-:W-:Y:S02]  /*2be50*/  IMAD.MOV.U32 R12, RZ, RZ, RZ ;  /* 0x000000ffff0c7224 */ /* 0x000fe400078e00ff */
[----:B------:R-:W-:Y:S02]  /*2be60*/  IMAD.MOV.U32 R11, RZ, RZ, 0x181f ;  /* 0x0000181fff0b7424 */ /* 0x000fe400078e00ff */
[----:B------:R-:W-:Y:S02]  /*2be70*/  IMAD.MOV.U32 R15, RZ, RZ, -0x1 ;  /* 0xffffffffff0f7424 */ /* 0x000fe400078e00ff */
[----:B------:R-:W-:Y:S02]  /*2be80*/  IMAD.MOV.U32 R3, RZ, RZ, R14 ;  /* 0x000000ffff037224 */ /* 0x000fe400078e000e */
[----:B------:R-:W-:-:S07]  /*2be90*/  IMAD R54, R195, R54, RZ ;  /* 0x00000036c3367224 */ /* 0x000fce00078e02ff */
[----:B------:R-:W-:Y:S05]  /*2bea0*/  WARPSYNC.COLLECTIVE R15, `(.L_x_1843) ;  /* 0x000000000f087348 */ /* 0x000fea0003c00000 */
[----:B------:R0:W1:Y:S02]  /*2beb0*/  SHFL.IDX P6, R14, R13, R12, R11 ;  /* 0x0000000c0d0e7389 */ /* 0x00006400000c000b */
[----:B01----:R-:W-:Y:S01]  /*2bec0*/  ENDCOLLECTIVE ;  /* 0x000000000000791b */ /* 0x003fe20003800000 */
.L_x_1843:
[----:B------:R-:W-:Y:S01]  /*2bed0*/  ISETP.GE.OR P1, PT, R37, R54, P0 ;  /* 0x000000362500720c */ /* 0x000fe20000726670 */
[----:B------:R-:W-:Y:S02]  /*2bee0*/  IMAD.MOV.U32 R13, RZ, RZ, R52 ;  /* 0x000000ffff0d7224 */ /* 0x000fe400078e0034 */
[----:B------:R-:W-:-:S10]  /*2bef0*/  IMAD.MOV.U32 R5, RZ, RZ, R14 ;  /* 0x000000ffff057224 */ /* 0x000fd400078e000e */
[----:B------:R-:W-:Y:S05]  /*2bf00*/  WARPSYNC.COLLECTIVE R15, `(.L_x_1844) ;  /* 0x000000000f087348 */ /* 0x000fea0003c00000 */
[----:B------:R0:W1:Y:S02]  /*2bf10*/  SHFL.IDX P6, R14, R13, R12, R11 ;  /* 0x0000000c0d0e7389 */ /* 0x00006400000c000b */
[----:B01----:R-:W-:Y:S01]  /*2bf20*/  ENDCOLLECTIVE ;  /* 0x000000000000791b */ /* 0x003fe20003800000 */
.L_x_1844:
[----:B------:R-:W-:-:S05]  /*2bf30*/  @!P1 IADD3 R6, P2, R22, R5, RZ ;  /* 0x0000000516069210 */ /* 0x000fca0007f5e0ff */
[----:B------:R-:W-:Y:S02]  /*2bf40*/  @!P1 IMAD.X R5, R3, 0x1, R56, P2 ;  /* 0x0000000103059824 */ /* 0x000fe400010e0638 */
[----:B------:R-:W-:Y:S02]  /*2bf50*/  IMAD.MOV.U32 R13, RZ, RZ, R57 ;  /* 0x000000ffff0d7224 */ /* 0x000fe400078e0039 */
[----:B------:R-:W-:-:S07]  /*2bf60*/  IMAD.MOV.U32 R4, RZ, RZ, R14 ;  /* 0x000000ffff047224 */ /* 0x000fce00078e000e */
[----:B------:R-:W-:Y:S05]  /*2bf70*/  WARPSYNC.COLLECTIVE R15, `(.L_x_1845) ;  /* 0x000000000f087348 */ /* 0x000fea0003c00000 */
[----:B------:R0:W1:Y:S02]  /*2bf80*/  SHFL.IDX P6, R14, R13, R12, R11 ;  /* 0x0000000c0d0e7389 */ /* 0x00006400000c000b */
[----:B01----:R-:W-:Y:S01]  /*2bf90*/  ENDCOLLECTIVE ;  /* 0x000000000000791b */ /* 0x003fe20003800000 */
.L_x_1845:
[----:B------:R-:W-:-:S05]  /*2bfa0*/  @!P1 IADD3 R24, P3, R22, R14, RZ ;  /* 0x0000000e16189210 */ /* 0x000fca0007f7e0ff */
[----:B------:R-:W-:Y:S02]  /*2bfb0*/  @!P1 IMAD.X R25, R4, 0x1, R56, P3 ;  /* 0x0000000104199824 */ /* 0x000fe400018e0638 */
[----:B------:R-:W-:-:S04]  /*2bfc0*/  @!P1 IMAD.MOV.U32 R4, RZ, RZ, R6 ;  /* 0x000000ffff049224 */ /* 0x000fc800078e0006 */
[----:B------:R-:W5:Y:S04]  /*2bfd0*/  @!P1 LD.E.128 R24, desc[UR46][R24.64] ;  /* 0x0000002e18189980 */ /* 0x000f68000c101d00 */
[----:B------:R-:W5:Y:S01]  /*2bfe0*/  @!P1 LD.E.128 R4, desc[UR46][R4.64] ;  /* 0x0000002e04049980 */ /* 0x000f62000c101d00 */
[----:B------:R-:W-:Y:S02]  /*2bff0*/  IMAD.MOV.U32 R13, RZ, RZ, R10 ;  /* 0x000000ffff0d7224 */ /* 0x000fe400078e000a */
[----:B------:R-:W-:-:S07]  /*2c000*/  IMAD.MOV.U32 R12, RZ, RZ, 0x1 ;  /* 0x00000001ff0c7424 */ /* 0x000fce00078e00ff */
[----:B-----5:R-:W-:Y:S05]  /*2c010*/  WARPSYNC.COLLECTIVE R15, `(.L_x_1846) ;  /* 0x000000000f087348 */ /* 0x020fea0003c00000 */
[----:B------:R0:W1:Y:S02]  /*2c020*/  SHFL.IDX P6, R14, R13, R12, R11 ;  /* 0x0000000c0d0e7389 */ /* 0x00006400000c000b */
[----:B01---5:R-:W-:Y:S01]  /*2c030*/  ENDCOLLECTIVE ;  /* 0x000000000000791b */ /* 0x023fe20003800000 */
.L_x_1846:
[----:B------:R-:W-:Y:S02]  /*2c040*/  IMAD.MOV.U32 R13, RZ, RZ, R55 ;  /* 0x000000ffff0d7224 */ /* 0x000fe400078e0037 */
[----:B------:R-:W-:-:S07]  /*2c050*/  IMAD.MOV.U32 R3, RZ, RZ, R14 ;  /* 0x000000ffff037224 */ /* 0x000fce00078e000e */
[----:B------:R-:W-:Y:S05]  /*2c060*/  WARPSYNC.COLLECTIVE R15, `(.L_x_1847) ;  /* 0x000000000f087348 */ /* 0x000fea0003c00000 */
[----:B------:R0:W1:Y:S02]  /*2c070*/  SHFL.IDX P6, R14, R13, R12, R11 ;  /* 0x0000000c0d0e7389 */ /* 0x00006400000c000b */
[----:B01----:R-:W-:Y:S01]  /*2c080*/  ENDCOLLECTIVE ;  /* 0x000000000000791b */ /* 0x003fe20003800000 */
.L_x_1847:
[----:B------:R-:W-:Y:S02]  /*2c090*/  IMAD.MOV.U32 R13, RZ, RZ, R52 ;  /* 0x000000ffff0d7224 */ /* 0x000fe400078e0034 */
[----:B------:R-:W-:-:S07]  /*2c0a0*/  IMAD.MOV.U32 R9, RZ, RZ, R14 ;  /* 0x000000ffff097224 */ /* 0x000fce00078e000e */
[----:B------:R-:W-:Y:S05]  /*2c0b0*/  WARPSYNC.COLLECTIVE R15, `(.L_x_1848) ;  /* 0x000000000f087348 */ /* 0x000fea0003c00000 */
[----:B------:R0:W1:Y:S02]  /*2c0c0*/  SHFL.IDX P6, R14, R13, R12, R11 ;  /* 0x0000000c0d0e7389 */ /* 0x00006400000c000b */
[----:B01----:R-:W-:Y:S01]  /*2c0d0*/  ENDCOLLECTIVE ;  /* 0x000000000000791b */ /* 0x003fe20003800000 */
.L_x_1848:
[----:B------:R-:W-:Y:S02]  /*2c0e0*/  IMAD.MOV.U32 R13, RZ, RZ, R57 ;  /* 0x000000ffff0d7224 */ /* 0x000fe400078e0039 */
[----:B------:R-:W-:-:S07]  /*2c0f0*/  IMAD.MOV.U32 R8, RZ, RZ, R14 ;  /* 0x000000ffff087224 */ /* 0x000fce00078e000e */
[----:B------:R-:W-:Y:S05]  /*2c100*/  WARPSYNC.COLLECTIVE R15, `(.L_x_1849) ;  /* 0x000000000f087348 */ /* 0x000fea0003c00000 */
[----:B------:R0:W1:Y:S02]  /*2c110*/  SHFL.IDX P6, R14, R13, R12, R11 ;  /* 0x0000000c0d0e7389 */ /* 0x00006400000c000b */
[----:B01----:R-:W-:Y:S01]  /*2c120*/  ENDCOLLECTIVE ;  /* 0x000000000000791b */ /* 0x003fe20003800000 */
.L_x_1849:
[----:B------:R-:W-:Y:S02]  /*2c130*/  CS2R R44, SRZ ;  /* 0x00000000002c7805 */ /* 0x000fe4000001ff00 */
[----:B------:R-:W-:Y:S02]  /*2c140*/  CS2R R46, SRZ ;  /* 0x00000000002e7805 */ /* 0x000fe4000001ff00 */
[----:B------:R-:W-:Y:S02]  /*2c150*/  CS2R R48, SRZ ;  /* 0x0000000000307805 */ /* 0x000fe4000001ff00 */
[----:B------:R-:W-:Y:S01]  /*2c160*/  CS2R R50, SRZ ;  /* 0x0000000000327805 */ /* 0x000fe2000001ff00 */
[----:B------:R-:W-:Y:S02]  /*2c170*/  @!P1 IMAD.MOV.U32 R48, RZ, RZ, R24 ;  /* 0x000000ffff309224 */ /* 0x000fe400078e0018 */
[----:B------:R-:W-:Y:S02]  /*2c180*/  @!P1 IMAD.MOV.U32 R49, RZ, RZ, R25 ;  /* 0x000000ffff319224 */ /* 0x000fe400078e0019 */
[----:B------:R-:W-:-:S02]  /*2c190*/  @!P1 IMAD.MOV.U32 R44, RZ, RZ, R4 ;  /* 0x000000ffff2c9224 */ /* 0x000fc400078e0004 */
[----:B------:R-:W-:Y:S01]  /*2c1a0*/  @!P1 IMAD.MOV.U32 R45, RZ, RZ, R5 ;  /* 0x000000ffff2d9224 */ /* 0x000fe200078e0005 */
[----:B------:R-:W-:Y:S01]  /*2c1b0*/  CS2R R4, SRZ ;  /* 0x0000000000047805 */ /* 0x000fe2000001ff00 */
[----:B------:R-:W-:Y:S02]  /*2c1c0*/  @!P1 IMAD.MOV.U32 R46, RZ, RZ, R6 ;  /* 0x000000ffff2e9224 */ /* 0x000fe400078e0006 */
[----:B------:R-:W-:Y:S02]  /*2c1d0*/  @!P1 IMAD.MOV.U32 R47, RZ, RZ, R7 ;  /* 0x000000ffff2f9224 */ /* 0x000fe400078e0007 */
[----:B------:R-:W-:Y:S02]  /*2c1e0*/  @!P1 IMAD.MOV.U32 R50, RZ, RZ, R26 ;  /* 0x000000ffff329224 */ /* 0x000fe400078e001a */
[----:B------:R-:W-:Y:S01]  /*2c1f0*/  @!P1 IMAD.MOV.U32 R51, RZ, RZ, R27 ;  /* 0x000000ffff339224 */ /* 0x000fe200078e001b */
[----:B------:R-:W-:Y:S06]  /*2c200*/  BRA `(.L_x_1850) ;  /* 0xfffffe18004c7947 */ /* 0x000fec000383ffff */
.L_x_1533:
[----:B------:R-:W-:Y:S01]  /*2c210*/  BSSY B1, `(.L_x_1851) ;  /* 0x0000008000017945 */ /* 0x000fe20003800000 */
[----:B------:R-:W-:Y:S02]  /*2c220*/  IMAD.MOV.U32 R13, RZ, RZ, R10 ;  /* 0x000000ffff0d7224 */ /* 0x000fe400078e000a */
[----:B------:R-:W-:Y:S02]  /*2c230*/  IMAD.MOV.U32 R12, RZ, RZ, 0x2 ;  /* 0x00000002ff0c7424 */ /* 0x000fe400078e00ff */
[----:B------:R-:W-:Y:S02]  /*2c240*/  IMAD.MOV.U32 R11, RZ, RZ, 0x181f ;  /* 0x0000181fff0b7424 */ /* 0x000fe400078e00ff */
[----:B------:R-:W-:-:S07]  /*2c250*/  IMAD.MOV.U32 R15, RZ, RZ, -0x1 ;  /* 0xffffffffff0f7424 */ /* 0x000fce00078e00ff */
[----:B-----5:R-:W-:Y:S05]  /*2c260*/  WARPSYNC.COLLECTIVE R15, `(.L_x_1852) ;  /* 0x000000000f087348 */ /* 0x020fea0003c00000 */
[----:B------:R0:W1:Y:S02]  /*2c270*/  SHFL.IDX P6, R14, R13, R12, R11 ;  /* 0x0000000c0d0e7389 */ /* 0x00006400000c000b */
[----:B01---5:R-:W-:Y:S01]  /*2c280*/  ENDCOLLECTIVE ;  /* 0x000000000000791b */ /* 0x023fe20003800000 */
.L_x_1852:
[----:B------:R-:W-:Y:S05]  /*2c290*/  BSYNC B1 ;  /* 0x0000000000017941 */ /* 0x000fea0003800000 */
.L_x_1851:
[----:B------:R-:W-:Y:S02]  /*2c2a0*/  IMAD.MOV.U32 R13, RZ, RZ, R55 ;  /* 0x000000ffff0d7224 */ /* 0x000fe400078e0037 */
[----:B------:R-:W-:Y:S02]  /*2c2b0*/  IMAD.MOV.U32 R12, RZ, RZ, 0x2 ;  /* 0x00000002ff0c7424 */ /* 0x000fe400078e00ff */
[----:B------:R-:W-:Y:S02]  /*2c2c0*/  IMAD.MOV.U32 R11, RZ, RZ, 0x181f ;  /* 0x0000181fff0b7424 */ /* 0x000fe400078e00ff */
[----:B------:R-:W-:Y:S02]  /*2c2d0*/  IMAD.MOV.U32 R15, RZ, RZ, -0x1 ;  /* 0xffffffffff0f7424 */ /* 0x000fe400078e00ff */
[----:B------:R-:W-:Y:S02]  /*2c2e0*/  IMAD.MOV.U32 R3, RZ, RZ, R14 ;  /* 0x000000ffff037224 */ /* 0x000fe400078e000e */
[----:B------:R-:W-:-:S07]  /*2c2f0*/  VIADD R21, R37, 0x40 ;  /* 0x0000004025157836 */ /* 0x000fce0000000000 */
[----:B------:R-:W-:Y:S05]  /*2c300*/  WARPSYNC.COLLECTIVE R15, `(.L_x_1853) ;  /* 0x000000000f087348 */ /* 0x000fea0003c00000 */
[----:B------:R0:W1:Y:S02]  /*2c310*/  SHFL.IDX P6, R14, R13, R12, R11 ;  /* 0x0000000c0d0e7389 */ /* 0x00006400000c000b */
[----:B01----:R-:W-:Y:S01]  /*2c320*/  ENDCOLLECTIVE ;  /* 0x000000000000791b */ /* 0x003fe20003800000 */
.L_x_1853:
[----:B------:R-:W-:Y:S01]  /*2c330*/  ISETP.GE.OR P1, PT, R21, R54, P0 ;  /* 0x000000361500720c */ /* 0x000fe20000726670 */
[----:B------:R-:W-:Y:S02]  /*2c340*/  IMAD.MOV.U32 R13, RZ, RZ, R52 ;  /* 0x000000ffff0d7224 */ /* 0x000fe400078e0034 */
[----:B------:R-:W-:-:S10]  /*2c350*/  IMAD.MOV.U32 R9, RZ, RZ, R14 ;  /* 0x000000ffff097224 */ /* 0x000fd400078e000e */
[----:B------:R-:W-:Y:S05]  /*2c360*/  WARPSYNC.COLLECTIVE R15, `(.L_x_1854) ;  /* 0x000000000f087348 */ /* 0x000fea0003c00000 */
[----:B------:R0:W1:Y:S02]  /*2c370*/  SHFL.IDX P6, R14, R13, R12, R11 ;  /* 0x0000000c0d0e7389 */ /* 0x00006400000c000b */
[----:B01----:R-:W-:Y:S01]  /*2c380*/  ENDCOLLECTIVE ;  /* 0x000000000000791b */ /* 0x003fe20003800000 */
.L_x_1854:
[----:B------:R-:W-:-:S05]  /*2c390*/  @!P1 IADD3 R24, P2, R22, R9, RZ ;  /* 0x0000000916189210 */ /* 0x000fca0007f5e0ff */
[----:B------:R-:W-:Y:S02]  /*2c3a0*/  @!P1 IMAD.X R25, R3, 0x1, R56, P2 ;  /* 0x0000000103199824 */ /* 0x000fe400010e0638 */
[----:B------:R-:W-:-:S04]  /*2c3b0*/  IMAD.MOV.U32 R13, RZ, RZ, R57 ;  /* 0x000000ffff0d7224 */ /* 0x000fc800078e0039 */
[----:B------:R-:W5:Y:S01]  /*2c3c0*/  @!P1 LD.E.128 R24, desc[UR46][R24.64] ;  /* 0x0000002e18189980 */ /* 0x000f62000c101d00 */
[----:B------:R-:W-:-:S07]  /*2c3d0*/  IMAD.MOV.U32 R8, RZ, RZ, R14 ;  /* 0x000000ffff087224 */ /* 0x000fce00078e000e */
[----:B-----5:R-:W-:Y:S05]  /*2c3e0*/  WARPSYNC.COLLECTIVE R15, `(.L_x_1855) ;  /* 0x000000000f087348 */ /* 0x020fea0003c00000 */
[----:B------:R0:W1:Y:S02]  /*2c3f0*/  SHFL.IDX P6, R14, R13, R12, R11 ;  /* 0x0000000c0d0e7389 */ /* 0x00006400000c000b */
[----:B01---5:R-:W-:Y:S01]  /*2c400*/  ENDCOLLECTIVE ;  /* 0x000000000000791b */ /* 0x023fe20003800000 */
.L_x_1855:
[----:B------:R-:W-:-:S05]  /*2c410*/  @!P1 IADD3 R32, P3, R22, R14, RZ ;  /* 0x0000000e16209210 */ /* 0x000fca0007f7e0ff */
[----:B------:R-:W-:-:S06]  /*2c420*/  @!P1 IMAD.X R33, R8, 0x1, R56, P3 ;  /* 0x0000000108219824 */ /* 0x000fcc00018e0638 */
[----:B------:R-:W5:Y:S01]  /*2c430*/  @!P1 LD.E.128 R32, desc[UR46][R32.64] ;  /* 0x0000002e20209980 */ /* 0x000f62000c101d00 */
[----:B------:R-:W-:Y:S02]  /*2c440*/  IMAD.MOV.U32 R13, RZ, RZ, R10 ;  /* 0x000000ffff0d7224 */ /* 0x000fe400078e000a */
[----:B------:R-:W-:-:S07]  /*2c450*/  IMAD.MOV.U32 R12, RZ, RZ, 0x3 ;  /* 0x00000003ff0c7424 */ /* 0x000fce00078e00ff */
[----:B-----5:R-:W-:Y:S05]  /*2c460*/  WARPSYNC.COLLECTIVE R15, `(.L_x_1856) ;  /* 0x000000000f087348 */ /* 0x020fea0003c00000 */
[----:B------:R0:W1:Y:S02]  /*2c470*/  SHFL.IDX P6, R14, R13, R12, R11 ;  /* 0x0000000c0d0e7389 */ /* 0x00006400000c000b */
[----:B01---5:R-:W-:Y:S01]  /*2c480*/  ENDCOLLECTIVE ;  /* 0x000000000000791b */ /* 0x023fe20003800000 */
.L_x_1856:
[----:B------:R-:W-:Y:S02]  /*2c490*/  IMAD.MOV.U32 R13, RZ, RZ, R55 ;  /* 0x000000ffff0d7224 */ /* 0x000fe400078e0037 */
[----:B------:R-:W-:-:S07]  /*2c4a0*/  IMAD.MOV.U32 R3, RZ, RZ, R14 ;  /* 0x000000ffff037224 */ /* 0x000fce00078e000e */
[----:B------:R-:W-:Y:S05]  /*2c4b0*/  WARPSYNC.COLLECTIVE R15, `(.L_x_1857) ;  /* 0x000000000f087348 */ /* 0x000fea0003c00000 */
[----:B------:R0:W1:Y:S02]  /*2c4c0*/  SHFL.IDX P6, R14, R13, R12, R11 ;  /* 0x0000000c0d0e7389 */ /* 0x00006400000c000b */
[----:B01----:R-:W-:Y:S01]  /*2c4d0*/  ENDCOLLECTIVE ;  /* 0x000000000000791b */ /* 0x003fe20003800000 */
.L_x_1857:
[----:B------:R-:W-:Y:S02]  /*2c4e0*/  IMAD.MOV.U32 R13, RZ, RZ, R52 ;  /* 0x000000ffff0d7224 */ /* 0x000fe400078e0034 */
[----:B------:R-:W-:-:S07]  /*2c4f0*/  IMAD.MOV.U32 R55, RZ, RZ, R14 ;  /* 0x000000ffff377224 */ /* 0x000fce00078e000e */
[----:B------:R-:W-:Y:S05]  /*2c500*/  WARPSYNC.COLLECTIVE R15, `(.L_x_1858) ;  /* 0x000000000f087348 */ /* 0x000fea0003c00000 */
[----:B------:R0:W1:Y:S02]  /*2c510*/  SHFL.IDX P6, R14, R13, R12, R11 ;  /* 0x0000000c0d0e7389 */ /* 0x00006400000c000b */
[----:B01----:R-:W-:Y:S01]  /*2c520*/  ENDCOLLECTIVE ;  /* 0x000000000000791b */ /* 0x003fe20003800000 */
.L_x_1858:
[----:B------:R-:W-:Y:S02]  /*2c530*/  IMAD.MOV.U32 R13, RZ, RZ, R57 ;  /* 0x000000ffff0d7224 */ /* 0x000fe400078e0039 */
[----:B------:R-:W-:-:S07]  /*2c540*/  IMAD.MOV.U32 R52, RZ, RZ, R14 ;  /* 0x000000ffff347224 */ /* 0x000fce00078e000e */
[----:B------:R-:W-:Y:S05]  /*2c550*/  WARPSYNC.COLLECTIVE R15, `(.L_x_1859) ;  /* 0x000000000f087348 */ /* 0x000fea0003c00000 */
[----:B------:R0:W1:Y:S02]  /*2c560*/  SHFL.IDX P6, R14, R13, R12, R11 ;  /* 0x0000000c0d0e7389 */ /* 0x00006400000c000b */
[----:B01----:R-:W-:Y:S01]  /*2c570*/  ENDCOLLECTIVE ;  /* 0x000000000000791b */ /* 0x003fe20003800000 */
.L_x_1859:
[----:B------:R-:W-:Y:S02]  /*2c580*/  CS2R R20, SRZ ;  /* 0x0000000000147805 */ /* 0x000fe4000001ff00 */
[----:B------:R-:W-:Y:S02]  /*2c590*/  CS2R R38, SRZ ;  /* 0x0000000000267805 */ /* 0x000fe4000001ff00 */
[----:B------:R-:W-:Y:S02]  /*2c5a0*/  CS2R R40, SRZ ;  /* 0x0000000000287805 */ /* 0x000fe4000001ff00 */
[----:B------:R-:W-:Y:S02]  /*2c5b0*/  CS2R R42, SRZ ;  /* 0x00000000002a7805 */ /* 0x000fe4000001ff00 */
[----:B------:R-:W-:Y:S01]  /*2c5c0*/  CS2R R8, SRZ ;  /* 0x0000000000087805 */ /* 0x000fe2000001ff00 */
[----:B------:R-:W-:Y:S02]  /*2c5d0*/  IMAD.MOV.U32 R57, RZ, RZ, R14 ;  /* 0x000000ffff397224 */ /* 0x000fe400078e000e */
[----:B------:R-:W-:-:S02]  /*2c5e0*/  @!P1 IMAD.MOV.U32 R20, RZ, RZ, R24 ;  /* 0x000000ffff149224 */ /* 0x000fc400078e0018 */
[----:B------:R-:W-:Y:S02]  /*2c5f0*/  @!P1 IMAD.MOV.U32 R21, RZ, RZ, R25 ;  /* 0x000000ffff159224 */ /* 0x000fe400078e0019 */
[----:B------:R-:W-:Y:S02]  /*2c600*/  @!P1 IMAD.MOV.U32 R38, RZ, RZ, R26 ;  /* 0x000000ffff269224 */ /* 0x000fe400078e001a */
[----:B------:R-:W-:Y:S02]  /*2c610*/  @!P1 IMAD.MOV.U32 R39, RZ, RZ, R27 ;  /* 0x000000ffff279224 */ /* 0x000fe400078e001b */
[----:B------:R-:W-:Y:S02]  /*2c620*/  @!P1 IMAD.MOV.U32 R40, RZ, RZ, R32 ;  /* 0x000000ffff289224 */ /* 0x000fe400078e0020 */
[----:B------:R-:W-:Y:S02]  /*2c630*/  @!P1 IMAD.MOV.U32 R41, RZ, RZ, R33 ;  /* 0x000000ffff299224 */ /* 0x000fe400078e0021 */
[----:B------:R-:W-:-:S02]  /*2c640*/  @!P1 IMAD.MOV.U32 R42, RZ, RZ, R34 ;  /* 0x000000ffff2a9224 */ /* 0x000fc400078e0022 */
[----:B------:R-:W-:Y:S01]  /*2c650*/  @!P1 IMAD.MOV.U32 R43, RZ, RZ, R35 ;  /* 0x000000ffff2b9224 */ /* 0x000fe200078e0023 */
[----:B------:R-:W-:Y:S06]  /*2c660*/  BRA `(.L_x_1860) ;  /* 0xfffffe1400f87947 */ /* 0x000fec000383ffff */
.L_x_1537:
[----:B0-----:R0:W1:Y:S02]  /*2c670*/  SYNCS.PHASECHK.TRANS64.TRYWAIT P4, [R16+URZ+0x28400], R25 ;  /* 0x02840019100075a7 */ /* 0x001064000808017f */
[----:B-1----:R-:W-:Y:S05]  /*2c680*/  @!P4 NANOSLEEP.SYNCS 0x989680 ;  /* 0x009896800000c95d */ /* 0x002fea0003900000 */
[----:B------:R-:W1:Y:S02]  /*2c690*/  @!P4 SYNCS.PHASECHK.TRANS64 P4, [R16+URZ+0x28400], R25 ;  /* 0x028400191000c5a7 */ /* 0x000e64000808007f */
[----:B-1----:R-:W-:Y:S05]  /*2c6a0*/  @!P4 BRA `(.L_x_1537) ;  /* 0xfffffffc00f0c947 */ /* 0x002fea000383ffff */
[----:B------:R-:W-:Y:S05]  /*2c6b0*/  BRA `(.L_x_1861) ;  /* 0xfffffe1800687947 */ /* 0x000fea000383ffff */
.L_x_1547:
[----:B0-----:R0:W1:Y:S02]  /*2c6c0*/  SYNCS.PHASECHK.TRANS64.TRYWAIT P2, [R13+URZ+0x28430], R0 ;  /* 0x028430000d0075a7 */ /* 0x001064000804017f */
[----:B-1----:R-:W-:Y:S05]  /*2c6d0*/  @!P2 NANOSLEEP.SYNCS 0x989680 ;  /* 0x009896800000a95d */ /* 0x002fea0003900000 */
[----:B------:R-:W1:Y:S02]  /*2c6e0*/  @!P2 SYNCS.PHASECHK.TRANS64 P2, [R13+URZ+0x28430], R0 ;  /* 0x028430000d00a5a7 */ /* 0x000e64000804007f */
[----:B-1----:R-:W-:Y:S05]  /*2c6f0*/  @!P2 BRA `(.L_x_1547) ;  /* 0xfffffffc00f0a947 */ /* 0x002fea000383ffff */
[----:B------:R-:W-:Y:S05]  /*2c700*/  BRA `(.L_x_1546) ;  /* 0xfffffe5800cc7947 */ /* 0x000fea000383ffff */
.L_x_1565:
[----:B-1----:R1:W2:Y:S02]  /*2c710*/  SYNCS.PHASECHK.TRANS64.TRYWAIT P3, [R8+URZ+0x28430], R9 ;  /* 0x02843009080075a7 */ /* 0x0022a4000806017f */
[----:B--2---:R-:W-:Y:S05]  /*2c720*/  @!P3 NANOSLEEP.SYNCS 0x989680 ;  /* 0x009896800000b95d */ /* 0x004fea0003900000 */
[----:B------:R-:W2:Y:S02]  /*2c730*/  @!P3 SYNCS.PHASECHK.TRANS64 P3, [R8+URZ+0x28430], R9 ;  /* 0x028430090800b5a7 */ /* 0x000ea4000806007f */
[----:B--2---:R-:W-:Y:S05]  /*2c740*/  @!P3 BRA `(.L_x_1565) ;  /* 0xfffffffc00f0b947 */ /* 0x004fea000383ffff */
[----:B------:R-:W-:Y:S05]  /*2c750*/  BRA `(.L_x_1564) ;  /* 0xfffffe8000a47947 */ /* 0x000fea000383ffff */
.L_x_1569:
[----:B-1----:R1:W2:Y:S02]  /*2c760*/  SYNCS.PHASECHK.TRANS64.TRYWAIT P2, [R9+URZ+0x28450], R8 ;  /* 0x02845008090075a7 */ /* 0x0022a4000804017f */
[----:B--2---:R-:W-:Y:S05]  /*2c770*/  @!P2 NANOSLEEP.SYNCS 0x989680 ;  /* 0x009896800000a95d */ /* 0x004fea0003900000 */
[----:B------:R-:W2:Y:S02]  /*2c780*/  @!P2 SYNCS.PHASECHK.TRANS64 P2, [R9+URZ+0x28450], R8 ;  /* 0x028450080900a5a7 */ /* 0x000ea4000804007f */
[----:B--2---:R-:W-:Y:S05]  /*2c790*/  @!P2 BRA `(.L_x_1569) ;  /* 0xfffffffc00f0a947 */ /* 0x004fea000383ffff */
[----:B------:R-:W-:Y:S05]  /*2c7a0*/  BRA `(.L_x_1566) ;  /* 0xfffffe8400a47947 */ /* 0x000fea000383ffff */
.L_x_1589:
[----:B--2---:R2:W3:Y:S02]  /*2c7b0*/  SYNCS.PHASECHK.TRANS64.TRYWAIT P3, [R5+URZ+0x28430], R6 ;  /* 0x02843006050075a7 */ /* 0x0044e4000806017f */
[----:B---3--:R-:W-:Y:S05]  /*2c7c0*/  @!P3 NANOSLEEP.SYNCS 0x989680 ;  /* 0x009896800000b95d */ /* 0x008fea0003900000 */
[----:B------:R-:W3:Y:S02]  /*2c7d0*/  @!P3 SYNCS.PHASECHK.TRANS64 P3, [R5+URZ+0x28430], R6 ;  /* 0x028430060500b5a7 */ /* 0x000ee4000806007f */
[----:B---3--:R-:W-:Y:S05]  /*2c7e0*/  @!P3 BRA `(.L_x_1589) ;  /* 0xfffffffc00f0b947 */ /* 0x008fea000383ffff */
[----:B------:R-:W-:Y:S05]  /*2c7f0*/  BRA `(.L_x_1588) ;  /* 0xfffffea800b47947 */ /* 0x000fea000383ffff */
.L_x_1593:
[----:B-1----:R1:W2:Y:S02]  /*2c800*/  SYNCS.PHASECHK.TRANS64.TRYWAIT P2, [R6+URZ+0x28450], R5 ;  /* 0x02845005060075a7 */ /* 0x0022a4000804017f */
[----:B--2---:R-:W-:Y:S05]  /*2c810*/  @!P2 NANOSLEEP.SYNCS 0x989680 ;  /* 0x009896800000a95d */ /* 0x004fea0003900000 */
[----:B------:R-:W2:Y:S02]  /*2c820*/  @!P2 SYNCS.PHASECHK.TRANS64 P2, [R6+URZ+0x28450], R5 ;  /* 0x028450050600a5a7 */ /* 0x000ea4000804007f */
[----:B--2---:R-:W-:Y:S05]  /*2c830*/  @!P2 BRA `(.L_x_1593) ;  /* 0xfffffffc00f0a947 */ /* 0x004fea000383ffff */
[----:B------:R-:W-:Y:S05]  /*2c840*/  BRA `(.L_x_1590) ;  /* 0xfffffeac00c07947 */ /* 0x000fea000383ffff */
.L_x_1601:
[----:B-1----:R1:W2:Y:S02]  /*2c850*/  SYNCS.PHASECHK.TRANS64.TRYWAIT P3, [R5+URZ+0x28430], R6 ;  /* 0x02843006050075a7 */ /* 0x0022a4000806017f */
[----:B--2---:R-:W-:Y:S05]  /*2c860*/  @!P3 NANOSLEEP.SYNCS 0x989680 ;  /* 0x009896800000b95d */ /* 0x004fea0003900000 */
[----:B------:R-:W2:Y:S02]  /*2c870*/  @!P3 SYNCS.PHASECHK.TRANS64 P3, [R5+URZ+0x28430], R6 ;  /* 0x028430060500b5a7 */ /* 0x000ea4000806007f */
[----:B--2---:R-:W-:Y:S05]  /*2c880*/  @!P3 BRA `(.L_x_1601) ;  /* 0xfffffffc00f0b947 */ /* 0x004fea000383ffff */
[----:B------:R-:W-:Y:S05]  /*2c890*/  BRA `(.L_x_1600) ;  /* 0xfffffec4005c7947 */ /* 0x000fea000383ffff */
.L_x_1605:
[----:B-1----:R1:W2:Y:S02]  /*2c8a0*/  SYNCS.PHASECHK.TRANS64.TRYWAIT P2, [R6+URZ+0x28450], R5 ;  /* 0x02845005060075a7 */ /* 0x0022a4000804017f */
[----:B--2---:R-:W-:Y:S05]  /*2c8b0*/  @!P2 NANOSLEEP.SYNCS 0x989680 ;  /* 0x009896800000a95d */ /* 0x004fea0003900000 */
[----:B------:R-:W2:Y:S02]  /*2c8c0*/  @!P2 SYNCS.PHASECHK.TRANS64 P2, [R6+URZ+0x28450], R5 ;  /* 0x028450050600a5a7 */ /* 0x000ea4000804007f */
[----:B--2---:R-:W-:Y:S05]  /*2c8d0*/  @!P2 BRA `(.L_x_1605) ;  /* 0xfffffffc00f0a947 */ /* 0x004fea000383ffff */
[----:B------:R-:W-:Y:S05]  /*2c8e0*/  BRA `(.L_x_1602) ;  /* 0xfffffec800687947 */ /* 0x000fea000383ffff */
.L_x_1619:
[----:B--2---:R2:W3:Y:S02]  /*2c8f0*/  SYNCS.PHASECHK.TRANS64.TRYWAIT P1, [R4+URZ+0x28450], R7 ;  /* 0x02845007040075a7 */ /* 0x0044e4000802017f */
[----:B---3--:R-:W-:Y:S05]  /*2c900*/  @!P1 NANOSLEEP.SYNCS 0x989680 ;  /* 0x009896800000995d */ /* 0x008fea0003900000 */
[----:B------:R-:W3:Y:S02]  /*2c910*/  @!P1 SYNCS.PHASECHK.TRANS64 P1, [R4+URZ+0x28450], R7 ;  /* 0x02845007040095a7 */ /* 0x000ee4000802007f */
[----:B---3--:R-:W-:Y:S05]  /*2c920*/  @!P1 BRA `(.L_x_1619) ;  /* 0xfffffffc00f09947 */ /* 0x008fea000383ffff */
[----:B------:R-:W-:Y:S05]  /*2c930*/  BRA `(.L_x_1618) ;  /* 0xfffffee800947947 */ /* 0x000fea000383ffff */
.L_x_1623:
[----:B-----5:R-:W-:Y:S01]  /*2c940*/  IMAD.MOV.U32 R12, RZ, RZ, R0 ;  /* 0x000000ffff0c7224 */ /* 0x020fe200078e0000 */
[----:B0-----:R-:W-:Y:S01]  /*2c950*/  LOP3.LUT R2, R0, 0x2, RZ, 0x3c, !PT ;  /* 0x0000000200027812 */ /* 0x001fe200078e3cff */
[----:B------:R-:W-:Y:S01]  /*2c960*/  IMAD.MOV.U32 R11, RZ, RZ, 0x1c1f ;  /* 0x00001c1fff0b7424 */ /* 0x000fe200078e00ff */
[----:B------:R-:W-:Y:S01]  /*2c970*/  SEL R165, R6, R147, P0 ;  /* 0x0000009306a57207 */ /* 0x000fe20000000000 */
[----:B------:R-:W-:Y:S01]  /*2c980*/  IMAD.MOV.U32 R15, RZ, RZ, -0x1 ;  /* 0xffffffffff0f7424 */ /* 0x000fe200078e00ff */
[----:B------:R-:W-:Y:S02]  /*2c990*/  SEL R164, R147, R6, P0 ;  /* 0x0000000693a47207 */ /* 0x000fe40000000000 */
[----:B------:R-:W-:-:S07]  /*2c9a0*/  SEL R10, R7, R8, P0 ;  /* 0x00000008070a7207 */ /* 0x000fce0000000000 */
[----:B-123--:R-:W-:Y:S05]  /*2c9b0*/  WARPSYNC.COLLECTIVE R15, `(.L_x_1862) ;  /* 0x000000000f087348 */ /* 0x00efea0003c00000 */
[----:B------:R0:W4:Y:S02]  /*2c9c0*/  SHFL.IDX P6, R14, R13, R12, R11 ;  /* 0x0000000c0d0e7389 */ /* 0x00012400000c000b */
[----:B01234-:R-:W-:Y:S01]  /*2c9d0*/  ENDCOLLECTIVE ;  /* 0x000000000000791b */ /* 0x01ffe20003800000 */
.L_x_1862:
        /* <DEDUP_REMOVED lines=18> */
.L_x_1863:
        /* <DEDUP_REMOVED lines=8> */
[----:B------:R-:W-:Y:S01]  /*2cb80*/  SEL R26, R72, R73, P0 ;  /* 0x00000049481a7207 */ /* 0x000fe20000000000 */
[----:B------:R-:W-:Y:S01]  /*2cb90*/  IMAD.MOV.U32 R12, RZ, RZ, R2 ;  /* 0x000000ffff0c7224 */ /* 0x000fe200078e0002 */
        /* <DEDUP_REMOVED lines=9> */
.L_x_1864:
        /* <DEDUP_REMOVED lines=18> */
.L_x_1865:
        /* <DEDUP_REMOVED lines=19> */
.L_x_1866:
        /* <DEDUP_REMOVED lines=18> */
.L_x_1867:
        /* <DEDUP_REMOVED lines=19> */
.L_x_1868:
        /* <DEDUP_REMOVED lines=18> */
.L_x_1869:
        /* <DEDUP_REMOVED lines=19> */
.L_x_1870:
        /* <DEDUP_REMOVED lines=18> */
.L_x_1871:
[----:B------:R-:W-:Y:S02]  /*2d440*/  SEL R142, R143, R142, P0 ;  /* 0x0000008e8f8e7207 */ /* 0x000fe40000000000 */
[----:B------:R-:W-:Y:S02]  /*2d450*/  SEL R138, R139, R138, P0 ;  /* 0x0000008a8b8a7207 */ /* 0x000fe40000000000 */
[----:B------:R-:W-:Y:S02]  /*2d460*/  SEL R103, R150, R151, P0 ;  /* 0x0000009796677207 */ /* 0x000fe40000000000 */
[----:B------:R-:W-:Y:S02]  /*2d470*/  SEL R150, R151, R150, P0 ;  /* 0x0000009697967207 */ /* 0x000fe40000000000 */
[----:B------:R-:W-:Y:S01]  /*2d480*/  SEL R204, R8, R10, P0 ;  /* 0x0000000a08cc7207 */ /* 0x000fe20000000000 */
[----:B------:R-:W-:Y:S02]  /*2d490*/  IMAD.MOV.U32 R13, RZ, RZ, R44 ;  /* 0x000000ffff0d7224 */ /* 0x000fe400078e002c */
[----:B------:R-:W-:-:S02]  /*2d4a0*/  IMAD.MOV.U32 R12, RZ, RZ, R2 ;  /* 0x000000ffff0c7224 */ /* 0x000fc400078e0002 */
[----:B------:R-:W-:-:S07]  /*2d4b0*/  IMAD.MOV.U32 R20, RZ, RZ, R14 ;  /* 0x000000ffff147224 */ /* 0x000fce00078e000e */
[----:B------:R-:W-:Y:S05]  /*2d4c0*/  WARPSYNC.COLLECTIVE R15, `(.L_x_1872) ;  /* 0x000000000f087348 */ /* 0x000fea0003c00000 */
[----:B------:R0:W1:Y:S02]  /*2d4d0*/  SHFL.IDX P6, R14, R13, R12, R11 ;  /* 0x0000000c0d0e7389 */ /* 0x00006400000c000b */
[----:B01----:R-:W-:Y:S01]  /*2d4e0*/  ENDCOLLECTIVE ;  /* 0x000000000000791b */ /* 0x003fe20003800000 */
.L_x_1872:
[----:B------:R-:W-:Y:S02]  /*2d4f0*/  IMAD.MOV.U32 R13, RZ, RZ, R40 ;  /* 0x000000ffff0d7224 */ /* 0x000fe400078e0028 */
[----:B------:R-:W-:-:S07]  /*2d500*/  IMAD.MOV.U32 R25, RZ, RZ, R14 ;  /* 0x000000ffff197224 */ /* 0x000fce00078e000e */
[----:B------:R-:W-:Y:S05]  /*2d510*/  WARPSYNC.COLLECTIVE R15, `(.L_x_1873) ;  /* 0x000000000f087348 */ /* 0x000fea0003c00000 */
[----:B------:R0:W1:Y:S02]  /*2d520*/  SHFL.IDX P6, R14, R13, R12, R11 ;  /* 0x0000000c0d0e7389 */ /* 0x00006400000c000b */
[----:B01----:R-:W-:Y:S01]  /*2d530*/  ENDCOLLECTIVE ;  /* 0x000000000000791b */ /* 0x003fe20003800000 */
.L_x_1873:
[----:B------:R-:W-:Y:S02]  /*2d540*/  SEL R191, R21, R25, P0 ;  /* 0x0000001915bf7207 */ /* 0x000fe40000000000 */
[----:B------:R-:W-:Y:S01]  /*2d550*/  SEL R195, R25, R21, P0 ;  /* 0x0000001519c37207 */ /* 0x000fe20000000000 */
[----:B------:R-:W-:Y:S02]  /*2d560*/  IMAD.MOV.U32 R13, RZ, RZ, R39 ;  /* 0x000000ffff0d7224 */ /* 0x000fe400078e0027 */
[----:B------:R-:W-:Y:S02]  /*2d570*/  IMAD.MOV.U32 R12, RZ, RZ, R0 ;  /* 0x000000ffff0c7224 */ /* 0x000fe400078e0000 */
[----:B------:R-:W-:-:S07]  /*2d580*/  IMAD.MOV.U32 R24, RZ, RZ, R14 ;  /* 0x000000ffff187224 */ /* 0x000fce00078e000e */
[----:B------:R-:W-:Y:S05]  /*2d590*/  WARPSYNC.COLLECTIVE R15, `(.L_x_1874) ;  /* 0x000000000f087348 */ /* 0x000fea0003c00000 */
[----:B------:R0:W1:Y:S02]  /*2d5a0*/  SHFL.IDX P6, R14, R13, R12, R11 ;  /* 0x0000000c0d0e7389 */ /* 0x00006400000c000b */
[----:B01----:R-:W-:Y:S01]  /*2d5b0*/  ENDCOLLECTIVE ;  /* 0x000000000000791b */ /* 0x003fe20003800000 */
.L_x_1874:
[----:B------:R-:W-:Y:S02]  /*2d5c0*/  SEL R197, R20, R24, P0 ;  /* 0x0000001814c57207 */ /* 0x000fe40000000000 */
[----:B------:R-:W-:Y:S01]  /*2d5d0*/  SEL R201, R24, R20, P0 ;  /* 0x0000001418c97207 */ /* 0x000fe20000000000 */
[----:B------:R-:W-:Y:S02]  /*2d5e0*/  IMAD.MOV.U32 R13, RZ, RZ, R34 ;  /* 0x000000ffff0d7224 */ /* 0x000fe400078e0022 */
[----:B------:R-:W-:-:S07]  /*2d5f0*/  IMAD.MOV.U32 R39, RZ, RZ, R14 ;  /* 0x000000ffff277224 */ /* 0x000fce00078e000e */
[----:B------:R-:W-:Y:S05]  /*2d600*/  WARPSYNC.COLLECTIVE R15, `(.L_x_1875) ;  /* 0x000000000f087348 */ /* 0x000fea0003c00000 */
[----:B------:R0:W1:Y:S02]  /*2d610*/  SHFL.IDX P6, R14, R13, R12, R11 ;  /* 0x0000000c0d0e7389 */ /* 0x00006400000c000b */
[----:B01----:R-:W-:Y:S01]  /*2d620*/  ENDCOLLECTIVE ;  /* 0x000000000000791b */ /* 0x003fe20003800000 */
.L_x_1875:
[----:B------:R-:W-:Y:S02]  /*2d630*/  IMAD.MOV.U32 R13, RZ, RZ, R52 ;  /* 0x000000ffff0d7224 */ /* 0x000fe400078e0034 */
[----:B------:R-:W-:Y:S02]  /*2d640*/  IMAD.MOV.U32 R12, RZ, RZ, R2 ;  /* 0x000000ffff0c7224 */ /* 0x000fe400078e0002 */
[----:B------:R-:W-:-:S07]  /*2d650*/  IMAD.MOV.U32 R34, RZ, RZ, R14 ;  /* 0x000000ffff227224 */ /* 0x000fce00078e000e */
[----:B------:R-:W-:Y:S05]  /*2d660*/  WARPSYNC.COLLECTIVE R15, `(.L_x_1876) ;  /* 0x000000000f087348 */ /* 0x000fea0003c00000 */
[----:B------:R0:W1:Y:S02]  /*2d670*/  SHFL.IDX P6, R14, R13, R12, R11 ;  /* 0x0000000c0d0e7389 */ /* 0x00006400000c000b */
[----:B01----:R-:W-:Y:S01]  /*2d680*/  ENDCOLLECTIVE ;  /* 0x000000000000791b */ /* 0x003fe20003800000 */
.L_x_1876:
[----:B------:R-:W-:Y:S02]  /*2d690*/  IMAD.MOV.U32 R13, RZ, RZ, R31 ;  /* 0x000000ffff0d7224 */ /* 0x000fe400078e001f */
[----:B------:R-:W-:-:S07]  /*2d6a0*/  IMAD.MOV.U32 R52, RZ, RZ, R14 ;  /* 0x000000ffff347224 */ /* 0x000fce00078e000e */
[----:B------:R-:W-:Y:S05]  /*2d6b0*/  WARPSYNC.COLLECTIVE R15, `(.L_x_1877) ;  /* 0x000000000f087348 */ /* 0x000fea0003c00000 */
[----:B------:R0:W1:Y:S02]  /*2d6c0*/  SHFL.IDX P6, R14, R13, R12, R11 ;  /* 0x0000000c0d0e7389 */ /* 0x00006400000c000b */
[----:B01----:R-:W-:Y:S01]  /*2d6d0*/  ENDCOLLECTIVE ;  /* 0x000000000000791b */ /* 0x003fe20003800000 */
.L_x_1877:
        /* <DEDUP_REMOVED lines=8> */
.L_x_1878:
[----:B------:R-:W-:Y:S02]  /*2d760*/  SEL R189, R34, R31, P0 ;  /* 0x0000001f22bd7207 */ /* 0x000fe40000000000 */
[----:B------:R-:W-:Y:S01]  /*2d770*/  SEL R190, R31, R34, P0 ;  /* 0x000000221fbe7207 */ /* 0x000fe20000000000 */
[----:B------:R-:W-:Y:S02]  /*2d780*/  IMAD.MOV.U32 R13, RZ, RZ, R30 ;  /* 0x000000ffff0d7224 */ /* 0x000fe400078e001e */
[----:B------:R-:W-:-:S07]  /*2d790*/  IMAD.MOV.U32 R38, RZ, RZ, R14 ;  /* 0x000000ffff267224 */ /* 0x000fce00078e000e */
[----:B------:R-:W-:Y:S05]  /*2d7a0*/  WARPSYNC.COLLECTIVE R15, `(.L_x_1879) ;  /* 0x000000000f087348 */ /* 0x000fea0003c00000 */
[----:B------:R0:W1:Y:S02]  /*2d7b0*/  SHFL.IDX P6, R14, R13, R12, R11 ;  /* 0x0000000c0d0e7389 */ /* 0x00006400000c000b */
[----:B01----:R-:W-:Y:S01]  /*2d7c0*/  ENDCOLLECTIVE ;  /* 0x000000000000791b */ /* 0x003fe20003800000 */
.L_x_1879:
[----:B------:R-:W-:Y:S02]  /*2d7d0*/  IMAD.MOV.U32 R13, RZ, RZ, R60 ;  /* 0x000000ffff0d7224 */ /* 0x000fe400078e003c */
[----:B------:R-:W-:Y:S02]  /*2d7e0*/  IMAD.MOV.U32 R12, RZ, RZ, R2 ;  /* 0x000000ffff0c7224 */ /* 0x000fe400078e0002 */
[----:B------:R-:W-:-:S07]  /*2d7f0*/  IMAD.MOV.U32 R30, RZ, RZ, R14 ;  /* 0x000000ffff1e7224 */ /* 0x000fce00078e000e */
[----:B------:R-:W-:Y:S05]  /*2d800*/  WARPSYNC.COLLECTIVE R15, `(.L_x_1880) ;  /* 0x000000000f087348 */ /* 0x000fea0003c00000 */
[----:B------:R0:W1:Y:S02]  /*2d810*/  SHFL.IDX P6, R14, R13, R12, R11 ;  /* 0x0000000c0d0e7389 */ /* 0x00006400000c000b */
[----:B01----:R-:W-:Y:S01]  /*2d820*/  ENDCOLLECTIVE ;  /* 0x000000000000791b */ /* 0x003fe20003800000 */
.L_x_1880:
[----:B------:R-:W-:Y:S02]  /*2d830*/  IMAD.MOV.U32 R13, RZ, RZ, R29 ;  /* 0x000000ffff0d7224 */ /* 0x000fe400078e001d */
[----:B------:R-:W-:-:S07]  /*2d840*/  IMAD.MOV.U32 R60, RZ, RZ, R14 ;  /* 0x000000ffff3c7224 */ /* 0x000fce00078e000e */
[----:B------:R-:W-:Y:S05]  /*2d850*/  WARPSYNC.COLLECTIVE R15, `(.L_x_1881) ;  /* 0x000000000f087348 */ /* 0x000fea0003c00000 */
[----:B------:R0:W1:Y:S02]  /*2d860*/  SHFL.IDX P6, R14, R13, R12, R11 ;  /* 0x0000000c0d0e7389 */ /* 0x00006400000c000b */
[----:B01----:R-:W-:Y:S01]  /*2d870*/  ENDCOLLECTIVE ;  /* 0x000000000000791b */ /* 0x003fe20003800000 */
.L_x_1881:
        /* <DEDUP_REMOVED lines=8> */
.L_x_1882:
[----:B------:R-:W-:Y:S02]  /*2d900*/  SEL R185, R30, R29, P0 ;  /* 0x0000001d1eb97207 */ /* 0x000fe40000000000 */
[----:B------:R-:W-:Y:S01]  /*2d910*/  SEL R186, R29, R30, P0 ;  /* 0x0000001e1dba7207 */ /* 0x000fe20000000000 */
[----:B------:R-:W-:Y:S02]  /*2d920*/  IMAD.MOV.U32 R13, RZ, RZ, R28 ;  /* 0x000000ffff0d7224 */ /* 0x000fe400078e001c */
[----:B------:R-:W-:-:S07]  /*2d930*/  IMAD.MOV.U32 R37, RZ, RZ, R14 ;  /* 0x000000ffff257224 */ /* 0x000fce00078e000e */
[----:B------:R-:W-:Y:S05]  /*2d940*/  WARPSYNC.COLLECTIVE R15, `(.L_x_1883) ;  /* 0x000000000f087348 */ /* 0x000fea0003c00000 */
[----:B------:R0:W1:Y:S02]  /*2d950*/  SHFL.IDX P6, R14, R13, R12, R11 ;  /* 0x0000000c0d0e7389 */ /* 0x00006400000c000b */
[----:B01----:R-:W-:Y:S01]  /*2d960*/  ENDCOLLECTIVE ;  /* 0x000000000000791b */ /* 0x003fe20003800000 */
.L_x_1883:
[----:B------:R-:W-:Y:S02]  /*2d970*/  IMAD.MOV.U32 R13, RZ, RZ, R68 ;  /* 0x000000ffff0d7224 */ /* 0x000fe400078e0044 */
[----:B------:R-:W-:Y:S02]  /*2d980*/  IMAD.MOV.U32 R12, RZ, RZ, R2 ;  /* 0x000000ffff0c7224 */ /* 0x000fe400078e0002 */
[----:B------:R-:W-:-:S07]  /*2d990*/  IMAD.MOV.U32 R28, RZ, RZ, R14 ;  /* 0x000000ffff1c7224 */ /* 0x000fce00078e000e */
[----:B------:R-:W-:Y:S05]  /*2d9a0*/  WARPSYNC.COLLECTIVE R15, `(.L_x_1884) ;  /* 0x000000000f087348 */ /* 0x000fea0003c00000 */
[----:B------:R0:W1:Y:S02]  /*2d9b0*/  SHFL.IDX P6, R14, R13, R12, R11 ;  /* 0x0000000c0d0e7389 */ /* 0x00006400000c000b */
[----:B01----:R-:W-:Y:S01]  /*2d9c0*/  ENDCOLLECTIVE ;  /* 0x000000000000791b */ /* 0x003fe20003800000 */
.L_x_1884:
[----:B------:R-:W-:Y:S02]  /*2d9d0*/  IMAD.MOV.U32 R13, RZ, RZ, R27 ;  /* 0x000000ffff0d7224 */ /* 0x000fe400078e001b */
[----:B------:R-:W-:-:S07]  /*2d9e0*/  IMAD.MOV.U32 R68, RZ, RZ, R14 ;  /* 0x000000ffff447224 */ /* 0x000fce00078e000e */
[----:B------:R-:W-:Y:S05]  /*2d9f0*/  WARPSYNC.COLLECTIVE R15, `(.L_x_1885) ;  /* 0x000000000f087348 */ /* 0x000fea0003c00000 */
[----:B------:R0:W1:Y:S02]  /*2da00*/  SHFL.IDX P6, R14, R13, R12, R11 ;  /* 0x0000000c0d0e7389 */ /* 0x00006400000c000b */
[----:B01----:R-:W-:Y:S01]  /*2da10*/  ENDCOLLECTIVE ;  /* 0x000000000000791b */ /* 0x003fe20003800000 */
.L_x_1885:
        /* <DEDUP_REMOVED lines=8> */
.L_x_1886:
[----:B------:R-:W-:Y:S02]  /*2daa0*/  SEL R182, R28, R27, P0 ;  /* 0x0000001b1cb67207 */ /* 0x000fe40000000000 */
[----:B------:R-:W-:Y:S01]  /*2dab0*/  SEL R181, R27, R28, P0 ;  /* 0x0000001c1bb57207 */ /* 0x000fe20000000000 */
[----:B------:R-:W-:Y:S02]  /*2dac0*/  IMAD.MOV.U32 R13, RZ, RZ, R26 ;  /* 0x000000ffff0d7224 */ /* 0x000fe400078e001a */
[----:B------:R-:W-:-:S07]  /*2dad0*/  IMAD.MOV.U32 R36, RZ, RZ, R14 ;  /* 0x000000ffff247224 */ /* 0x000fce00078e000e */
[----:B------:R-:W-:Y:S05]  /*2dae0*/  WARPSYNC.COLLECTIVE R15, `(.L_x_1887) ;  /* 0x000000000f087348 */ /* 0x000fea0003c00000 */
[----:B------:R0:W1:Y:S02]  /*2daf0*/  SHFL.IDX P6, R14, R13, R12, R11 ;  /* 0x0000000c0d0e7389 */ /* 0x00006400000c000b */
[----:B01----:R-:W-:Y:S01]  /*2db00*/  ENDCOLLECTIVE ;  /* 0x000000000000791b */ /* 0x003fe20003800000 */
.L_x_1887:
[----:B------:R-:W-:Y:S02]  /*2db10*/  IMAD.MOV.U32 R13, RZ, RZ, R76 ;  /* 0x000000ffff0d7224 */ /* 0x000fe400078e004c */
[----:B------:R-:W-:Y:S02]  /*2db20*/  IMAD.MOV.U32 R12, RZ, RZ, R2 ;  /* 0x000000ffff0c7224 */ /* 0x000fe400078e0002 */
[----:B------:R-:W-:-:S07]  /*2db30*/  IMAD.MOV.U32 R26, RZ, RZ, R14 ;  /* 0x000000ffff1a7224 */ /* 0x000fce00078e000e */
[----:B------:R-:W-:Y:S05]  /*2db40*/  WARPSYNC.COLLECTIVE R15, `(.L_x_1888) ;  /* 0x000000000f087348 */ /* 0x000fea0003c00000 */
[----:B------:R0:W1:Y:S02]  /*2db50*/  SHFL.IDX P6, R14, R13, R12, R11 ;  /* 0x0000000c0d0e7389 */ /* 0x00006400000c000b */
[----:B01----:R-:W-:Y:S01]  /*2db60*/  ENDCOLLECTIVE ;  /* 0x000000000000791b */ /* 0x003fe20003800000 */
.L_x_1888:
[----:B------:R-:W-:Y:S02]  /*2db70*/  IMAD.MOV.U32 R13, RZ, RZ, R72 ;  /* 0x000000ffff0d7224 */ /* 0x000fe400078e0048 */
[----:B------:R-:W-:-:S07]  /*2db80*/  IMAD.MOV.U32 R76, RZ, RZ, R14 ;  /* 0x000000ffff4c7224 */ /* 0x000fce00078e000e */
[----:B------:R-:W-:Y:S05]  /*2db90*/  WARPSYNC.COLLECTIVE R15, `(.L_x_1889) ;  /* 0x000000000f087348 */ /* 0x000fea0003c00000 */
[----:B------:R0:W1:Y:S02]  /*2dba0*/  SHFL.IDX P6, R14, R13, R12, R11 ;  /* 0x0000000c0d0e7389 */ /* 0x00006400000c000b */
[----:B01----:R-:W-:Y:S01]  /*2dbb0*/  ENDCOLLECTIVE ;  /* 0x000000000000791b */ /* 0x003fe20003800000 */
.L_x_1889:
        /* <DEDUP_REMOVED lines=8> */
.L_x_1890:
[----:B------:R-:W-:Y:S02]  /*2dc40*/  SEL R178, R26, R72, P0 ;  /* 0x000000481ab27207 */ /* 0x000fe40000000000 */
[----:B------:R-:W-:Y:S01]  /*2dc50*/  SEL R177, R72, R26, P0 ;  /* 0x0000001a48b17207 */ /* 0x000fe20000000000 */
[----:B------:R-:W-:Y:S02]  /*2dc60*/  IMAD.MOV.U32 R13, RZ, RZ, R35 ;  /* 0x000000ffff0d7224 */ /* 0x000fe400078e0023 */
[----:B------:R-:W-:-:S07]  /*2dc70*/  IMAD.MOV.U32 R41, RZ, RZ, R14 ;  /* 0x000000ffff297224 */ /* 0x000fce00078e000e */
[----:B------:R-:W-:Y:S05]  /*2dc80*/  WARPSYNC.COLLECTIVE R15, `(.L_x_1891) ;  /* 0x000000000f087348 */ /* 0x000fea0003c00000 */
[----:B------:R0:W1:Y:S02]  /*2dc90*/  SHFL.IDX P6, R14, R13, R12, R11 ;  /* 0x0000000c0d0e7389 */ /* 0x00006400000c000b */
[----:B01----:R-:W-:Y:S01]  /*2dca0*/  ENDCOLLECTIVE ;  /* 0x000000000000791b */ /* 0x003fe20003800000 */
.L_x_1891:
[----:B------:R-:W-:Y:S02]  /*2dcb0*/  IMAD.MOV.U32 R13, RZ, RZ, R84 ;  /* 0x000000ffff0d7224 */ /* 0x000fe400078e0054 */
[----:B------:R-:W-:Y:S02]  /*2dcc0*/  IMAD.MOV.U32 R12, RZ, RZ, R2 ;  /* 0x000000ffff0c7224 */ /* 0x000fe400078e0002 */
[----:B------:R-:W-:-:S07]  /*2dcd0*/  IMAD.MOV.U32 R35, RZ, RZ, R14 ;  /* 0x000000ffff237224 */ /* 0x000fce00078e000e */
[----:B------:R-:W-:Y:S05]  /*2dce0*/  WARPSYNC.COLLECTIVE R15, `(.L_x_1892) ;  /* 0x000000000f087348 */ /* 0x000fea0003c00000 */
[----:B------:R0:W1:Y:S02]  /*2dcf0*/  SHFL.IDX P6, R14, R13, R12, R11 ;  /* 0x0000000c0d0e7389 */ /* 0x00006400000c000b */
[----:B01----:R-:W-:Y:S01]  /*2dd00*/  ENDCOLLECTIVE ;  /* 0x000000000000791b */ /* 0x003fe20003800000 */
.L_x_1892:
[----:B------:R-:W-:Y:S02]  /*2dd10*/  IMAD.MOV.U32 R13, RZ, RZ, R80 ;  /* 0x000000ffff0d7224 */ /* 0x000fe400078e0050 */
[----:B------:R-:W-:-:S07]  /*2dd20*/  IMAD.MOV.U32 R84, RZ, RZ, R14 ;  /* 0x000000ffff547224 */ /* 0x000fce00078e000e */
[----:B------:R-:W-:Y:S05]  /*2dd30*/  WARPSYNC.COLLECTIVE R15, `(.L_x_1893) ;  /* 0x000000000f087348 */ /* 0x000fea0003c00000 */
[----:B------:R0:W1:Y:S02]  /*2dd40*/  SHFL.IDX P6, R14, R13, R12, R11 ;  /* 0x0000000c0d0e7389 */ /* 0x00006400000c000b */
[----:B01----:R-:W-:Y:S01]  /*2dd50*/  ENDCOLLECTIVE ;  /* 0x000000000000791b */ /* 0x003fe20003800000 */
.L_x_1893:
        /* <DEDUP_REMOVED lines=8> */
.L_x_1894:
[----:B------:R-:W-:Y:S02]  /*2dde0*/  SEL R174, R35, R80, P0 ;  /* 0x0000005023ae7207 */ /* 0x000fe40000000000 */
[----:B------:R-:W-:Y:S01]  /*2ddf0*/  SEL R173, R80, R35, P0 ;  /* 0x0000002350ad7207 */ /* 0x000fe20000000000 */
[----:B------:R-:W-:Y:S02]  /*2de00*/  IMAD.MOV.U32 R13, RZ, RZ, R42 ;  /* 0x000000ffff0d7224 */ /* 0x000fe400078e002a */
[----:B------:R-:W-:-:S07]  /*2de10*/  IMAD.MOV.U32 R43, RZ, RZ, R14 ;  /* 0x000000ffff2b7224 */ /* 0x000fce00078e000e */
[----:B------:R-:W-:Y:S05]  /*2de20*/  WARPSYNC.COLLECTIVE R15, `(.L_x_1895) ;  /* 0x000000000f087348 */ /* 0x000fea0003c00000 */
[----:B------:R0:W1:Y:S02]  /*2de30*/  SHFL.IDX P6, R14, R13, R12, R11 ;  /* 0x0000000c0d0e7389 */ /* 0x00006400000c000b */
[----:B01----:R-:W-:Y:S01]  /*2de40*/  ENDCOLLECTIVE ;  /* 0x000000000000791b */ /* 0x003fe20003800000 */
.L_x_1895:
[----:B------:R-:W-:Y:S02]  /*2de50*/  IMAD.MOV.U32 R13, RZ, RZ, R92 ;  /* 0x000000ffff0d7224 */ /* 0x000fe400078e005c */
[----:B------:R-:W-:Y:S02]  /*2de60*/  IMAD.MOV.U32 R12, RZ, RZ, R2 ;  /* 0x000000ffff0c7224 */ /* 0x000fe400078e0002 */
[----:B------:R-:W-:-:S07]  /*2de70*/  IMAD.MOV.U32 R42, RZ, RZ, R14 ;  /* 0x000000ffff2a7224 */ /* 0x000fce00078e000e */
[----:B------:R-:W-:Y:S05]  /*2de80*/  WARPSYNC.COLLECTIVE R15, `(.L_x_1896) ;  /* 0x000000000f087348 */ /* 0x000fea0003c00000 */
[----:B------:R0:W1:Y:S02]  /*2de90*/  SHFL.IDX P6, R14, R13, R12, R11 ;  /* 0x0000000c0d0e7389 */ /* 0x00006400000c000b */
[----:B01----:R-:W-:Y:S01]  /*2dea0*/  ENDCOLLECTIVE ;  /* 0x000000000000791b */ /* 0x003fe20003800000 */
.L_x_1896:
[----:B------:R-:W-:Y:S02]  /*2deb0*/  IMAD.MOV.U32 R13, RZ, RZ, R88 ;  /* 0x000000ffff0d7224 */ /* 0x000fe400078e0058 */
[----:B------:R-:W-:-:S07]  /*2dec0*/  IMAD.MOV.U32 R92, RZ, RZ, R14 ;  /* 0x000000ffff5c7224 */ /* 0x000fce00078e000e */
[----:B------:R-:W-:Y:S05]  /*2ded0*/  WARPSYNC.COLLECTIVE R15, `(.L_x_1897) ;  /* 0x000000000f087348 */ /* 0x000fea0003c00000 */
[----:B------:R0:W1:Y:S02]  /*2dee0*/  SHFL.IDX P6, R14, R13, R12, R11 ;  /* 0x0000000c0d0e7389 */ /* 0x00006400000c000b */
[----:B01----:R-:W-:Y:S01]  /*2def0*/  ENDCOLLECTIVE ;  /* 0x000000000000791b */ /* 0x003fe20003800000 */
.L_x_1897:
        /* <DEDUP_REMOVED lines=8> */
.L_x_1898:
[----:B------:R-:W-:Y:S02]  /*2df80*/  SEL R170, R42, R88, P0 ;  /* 0x000000582aaa7207 */ /* 0x000fe40000000000 */
[----:B------:R-:W-:Y:S01]  /*2df90*/  SEL R169, R88, R42, P0 ;  /* 0x0000002a58a97207 */ /* 0x000fe20000000000 */
[----:B------:R-:W-:Y:S02]  /*2dfa0*/  IMAD.MOV.U32 R13, RZ, RZ, R45 ;  /* 0x000000ffff0d7224 */ /* 0x000fe400078e002d */
[----:B------:R-:W-:-:S07]  /*2dfb0*/  IMAD.MOV.U32 R46, RZ, RZ, R14 ;  /* 0x000000ffff2e7224 */ /* 0x000fce00078e000e */
[----:B------:R-:W-:Y:S05]  /*2dfc0*/  WARPSYNC.COLLECTIVE R15, `(.L_x_1899) ;  /* 0x000000000f087348 */ /* 0x000fea0003c00000 */
[----:B------:R0:W1:Y:S02]  /*2dfd0*/  SHFL.IDX P6, R14, R13, R12, R11 ;  /* 0x0000000c0d0e7389 */ /* 0x00006400000c000b */
[----:B01----:R-:W-:Y:S01]  /*2dfe0*/  ENDCOLLECTIVE ;  /* 0x000000000000791b */ /* 0x003fe20003800000 */
.L_x_1899:
[----:B------:R-:W-:Y:S02]  /*2dff0*/  IMAD.MOV.U32 R13, RZ, RZ, R100 ;  /* 0x000000ffff0d7224 */ /* 0x000fe400078e0064 */
[----:B------:R-:W-:Y:S02]  /*2e000*/  IMAD.MOV.U32 R12, RZ, RZ, R2 ;  /* 0x000000ffff0c7224 */ /* 0x000fe400078e0002 */
[----:B------:R-:W-:-:S07]  /*2e010*/  IMAD.MOV.U32 R45, RZ, RZ, R14 ;  /* 0x000000ffff2d7224 */ /* 0x000fce00078e000e */
[----:B------:R-:W-:Y:S05]  /*2e020*/  WARPSYNC.COLLECTIVE R15, `(.L_x_1900) ;  /* 0x000000000f087348 */ /* 0x000fea0003c00000 */
[----:B------:R0:W1:Y:S02]  /*2e030*/  SHFL.IDX P6, R14, R13, R12, R11 ;  /* 0x0000000c0d0e7389 */ /* 0x00006400000c000b */
[----:B01----:R-:W-:Y:S01]  /*2e040*/  ENDCOLLECTIVE ;  /* 0x000000000000791b */ /* 0x003fe20003800000 */
.L_x_1900:
[----:B------:R-:W-:Y:S02]  /*2e050*/  IMAD.MOV.U32 R13, RZ, RZ, R96 ;  /* 0x000000ffff0d7224 */ /* 0x000fe400078e0060 */
[----:B------:R-:W-:-:S07]  /*2e060*/  IMAD.MOV.U32 R100, RZ, RZ, R14 ;  /* 0x000000ffff647224 */ /* 0x000fce00078e000e */
[----:B------:R-:W-:Y:S05]  /*2e070*/  WARPSYNC.COLLECTIVE R15, `(.L_x_1901) ;  /* 0x000000000f087348 */ /* 0x000fea0003c00000 */
[----:B------:R0:W1:Y:S02]  /*2e080*/  SHFL.IDX P6, R14, R13, R12, R11 ;  /* 0x0000000c0d0e7389 */ /* 0x00006400000c000b */
[----:B01----:R-:W-:Y:S01]  /*2e090*/  ENDCOLLECTIVE ;  /* 0x000000000000791b */ /* 0x003fe20003800000 */
.L_x_1901:
[----:B------:R-:W-:Y:S01]  /*2e0a0*/  SEL R147, R100, R46, P0 ;  /* 0x0000002e64937207 */ /* 0x000fe20000000000 */
[----:B------:R-:W-:Y:S02]  /*2e0b0*/  IMAD.MOV.U32 R13, RZ, RZ, R48 ;  /* 0x000000ffff0d7224 */ /* 0x000fe400078e0030 */
[----:B------:R-:W-:Y:S02]  /*2e0c0*/  IMAD.MOV.U32 R12, RZ, RZ, R0 ;  /* 0x000000ffff0c7224 */ /* 0x000fe400078e0000 */
[----:B------:R-:W-:-:S07]  /*2e0d0*/  IMAD.MOV.U32 R96, RZ, RZ, R14 ;  /* 0x000000ffff607224 */ /* 0x000fce00078e000e */
[----:B------:R-:W-:Y:S05]  /*2e0e0*/  WARPSYNC.COLLECTIVE R15, `(.L_x_1902) ;  /* 0x000000000f087348 */ /* 0x000fea0003c00000 */
[----:B------:R0:W1:Y:S02]  /*2e0f0*/  SHFL.IDX P6, R14, R13, R12, R11 ;  /* 0x0000000c0d0e7389 */ /* 0x00006400000c000b */
[----:B01----:R-:W-:Y:S01]  /*2e100*/  ENDCOLLECTIVE ;  /* 0x000000000000791b */ /* 0x003fe20003800000 */
.L_x_1902:
[----:B------:R-:W-:Y:S01]  /*2e110*/  SEL R166, R45, R96, P0 ;  /* 0x000000602da67207 */ /* 0x000fe20000000000 */
[----:B------:R-:W-:Y:S02]  /*2e120*/  IMAD.MOV.U32 R13, RZ, RZ, R47 ;  /* 0x000000ffff0d7224 */ /* 0x000fe400078e002f */
[----:B------:R-:W-:-:S07]  /*2e130*/  IMAD.MOV.U32 R48, RZ, RZ, R14 ;  /* 0x000000ffff307224 */ /* 0x000fce00078e000e */
[----:B------:R-:W-:Y:S05]  /*2e140*/  WARPSYNC.COLLECTIVE R15, `(.L_x_1903) ;  /* 0x000000000f087348 */ /* 0x000fea0003c00000 */
[----:B------:R0:W1:Y:S02]  /*2e150*/  SHFL.IDX P6, R14, R13, R12, R11 ;  /* 0x0000000c0d0e7389 */ /* 0x00006400000c000b */
[----:B01----:R-:W-:Y:S01]  /*2e160*/  ENDCOLLECTIVE ;  /* 0x000000000000791b */ /* 0x003fe20003800000 */
.L_x_1903:
[----:B------:R-:W-:Y:S02]  /*2e170*/  IMAD.MOV.U32 R13, RZ, RZ, R108 ;  /* 0x000000ffff0d7224 */ /* 0x000fe400078e006c */
[----:B------:R-:W-:Y:S02]  /*2e180*/  IMAD.MOV.U32 R12, RZ, RZ, R2 ;  /* 0x000000ffff0c7224 */ /* 0x000fe400078e0002 */
[----:B------:R-:W-:-:S07]  /*2e190*/  IMAD.MOV.U32 R47, RZ, RZ, R14 ;  /* 0x000000ffff2f7224 */ /* 0x000fce00078e000e */
[----:B------:R-:W-:Y:S05]  /*2e1a0*/  WARPSYNC.COLLECTIVE R15, `(.L_x_1904) ;  /* 0x000000000f087348 */ /* 0x000fea0003c00000 */
[----:B------:R0:W1:Y:S02]  /*2e1b0*/  SHFL.IDX P6, R14, R13, R12, R11 ;  /* 0x0000000c0d0e7389 */ /* 0x00006400000c000b */
[----:B01----:R-:W-:Y:S01]  /*2e1c0*/  ENDCOLLECTIVE ;  /* 0x000000000000791b */ /* 0x003fe20003800000 */
.L_x_1904:
[----:B------:R-:W-:Y:S02]  /*2e1d0*/  IMAD.MOV.U32 R13, RZ, RZ, R104 ;  /* 0x000000ffff0d7224 */ /* 0x000fe400078e0068 */
[----:B------:R-:W-:-:S07]  /*2e1e0*/  IMAD.MOV.U32 R108, RZ, RZ, R14 ;  /* 0x000000ffff6c7224 */ /* 0x000fce00078e000e */
[----:B------:R-:W-:Y:S05]  /*2e1f0*/  WARPSYNC.COLLECTIVE R15, `(.L_x_1905) ;  /* 0x000000000f087348 */ /* 0x000fea0003c00000 */
[----:B------:R0:W1:Y:S02]  /*2e200*/  SHFL.IDX P6, R14, R13, R12, R11 ;  /* 0x0000000c0d0e7389 */ /* 0x00006400000c000b */
[----:B01----:R-:W-:Y:S01]  /*2e210*/  ENDCOLLECTIVE ;  /* 0x000000000000791b */ /* 0x003fe20003800000 */
.L_x_1905:
[----:B------:R-:W-:Y:S02]  /*2e220*/  IMAD.MOV.U32 R13, RZ, RZ, R53 ;  /* 0x000000ffff0d7224 */ /* 0x000fe400078e0035 */
[----:B------:R-:W-:Y:S02]  /*2e230*/  IMAD.MOV.U32 R12, RZ, RZ, R0 ;  /* 0x000000ffff0c7224 */ /* 0x000fe400078e0000 */
[----:B------:R-:W-:-:S07]  /*2e240*/  IMAD.MOV.U32 R104, RZ, RZ, R14 ;  /* 0x000000ffff687224 */ /* 0x000fce00078e000e */
[----:B------:R-:W-:Y:S05]  /*2e250*/  WARPSYNC.COLLECTIVE R15, `(.L_x_1906) ;  /* 0x000000000f087348 */ /* 0x000fea0003c00000 */
[----:B------:R0:W1:Y:S02]  /*2e260*/  SHFL.IDX P6, R14, R13, R12, R11 ;  /* 0x0000000c0d0e7389 */ /* 0x00006400000c000b */
[----:B01----:R-:W-:Y:S01]  /*2e270*/  ENDCOLLECTIVE ;  /* 0x000000000000791b */ /* 0x003fe20003800000 */
.L_x_1906:
[----:B------:R-:W-:Y:S02]  /*2e280*/  IMAD.MOV.U32 R13, RZ, RZ, R49 ;  /* 0x000000ffff0d7224 */ /* 0x000fe400078e0031 */
[----:B------:R-:W-:-:S07]  /*2e290*/  IMAD.MOV.U32 R53, RZ, RZ, R14 ;  /* 0x000000ffff357224 */ /* 0x000fce00078e000e */
[----:B------:R-:W-:Y:S05]  /*2e2a0*/  WARPSYNC.COLLECTIVE R15, `(.L_x_1907) ;  /* 0x000000000f087348 */ /* 0x000fea0003c00000 */
[----:B------:R0:W1:Y:S02]  /*2e2b0*/  SHFL.IDX P6, R14, R13, R12, R11 ;  /* 0x0000000c0d0e7389 */ /* 0x00006400000c000b */
[----:B01----:R-:W-:Y:S01]  /*2e2c0*/  ENDCOLLECTIVE ;  /* 0x000000000000791b */ /* 0x003fe20003800000 */
.L_x_1907:
[----:B------:R-:W-:Y:S02]  /*2e2d0*/  IMAD.MOV.U32 R13, RZ, RZ, R116 ;  /* 0x000000ffff0d7224 */ /* 0x000fe400078e0074 */
[----:B------:R-:W-:Y:S02]  /*2e2e0*/  IMAD.MOV.U32 R12, RZ, RZ, R2 ;  /* 0x000000ffff0c7224 */ /* 0x000fe400078e0002 */
[----:B------:R-:W-:-:S07]  /*2e2f0*/  IMAD.MOV.U32 R49, RZ, RZ, R14 ;  /* 0x000000ffff317224 */ /* 0x000fce00078e000e */
[----:B------:R-:W-:Y:S05]  /*2e300*/  WARPSYNC.COLLECTIVE R15, `(.L_x_1908) ;  /* 0x000000000f087348 */ /* 0x000fea0003c00000 */
[----:B------:R0:W1:Y:S02]  /*2e310*/  SHFL.IDX P6, R14, R13, R12, R11 ;  /* 0x0000000c0d0e7389 */ /* 0x00006400000c000b */
[----:B01----:R-:W-:Y:S01]  /*2e320*/  ENDCOLLECTIVE ;  /* 0x000000000000791b */ /* 0x003fe20003800000 */
.L_x_1908:
[----:B------:R-:W-:Y:S02]  /*2e330*/  IMAD.MOV.U32 R13, RZ, RZ, R112 ;  /* 0x000000ffff0d7224 */ /* 0x000fe400078e0070 */
[----:B------:R-:W-:-:S07]  /*2e340*/  IMAD.MOV.U32 R116, RZ, RZ, R14 ;  /* 0x000000ffff747224 */ /* 0x000fce00078e000e */
[----:B------:R-:W-:Y:S05]  /*2e350*/  WARPSYNC.COLLECTIVE R15, `(.L_x_1909) ;  /* 0x000000000f087348 */ /* 0x000fea0003c00000 */
[----:B------:R0:W1:Y:S02]  /*2e360*/  SHFL.IDX P6, R14, R13, R12, R11 ;  /* 0x0000000c0d0e7389 */ /* 0x00006400000c000b */
[----:B01----:R-:W-:Y:S01]  /*2e370*/  ENDCOLLECTIVE ;  /* 0x000000000000791b */ /* 0x003fe20003800000 */
.L_x_1909:
        /* <DEDUP_REMOVED lines=8> */
.L_x_1910:
[----:B------:R-:W-:Y:S02]  /*2e400*/  SEL R92, R49, R112, P0 ;  /* 0x00000070315c7207 */ /* 0x000fe40000000000 */
[----:B------:R-:W-:Y:S01]  /*2e410*/  SEL R112, R112, R49, P0 ;  /* 0x0000003170707207 */ /* 0x000fe20000000000 */
[----:B------:R-:W-:Y:S02]  /*2e420*/  IMAD.MOV.U32 R13, RZ, RZ, R57 ;  /* 0x000000ffff0d7224 */ /* 0x000fe400078e0039 */
[----:B------:R-:W-:-:S07]  /*2e430*/  IMAD.MOV.U32 R61, RZ, RZ, R14 ;  /* 0x000000ffff3d7224 */ /* 0x000fce00078e000e */
[----:B------:R-:W-:Y:S05]  /*2e440*/  WARPSYNC.COLLECTIVE R15, `(.L_x_1911) ;  /* 0x000000000f087348 */ /* 0x000fea0003c00000 */
[----:B------:R0:W1:Y:S02]  /*2e450*/  SHFL.IDX P6, R14, R13, R12, R11 ;  /* 0x0000000c0d0e7389 */ /* 0x00006400000c000b */
[----:B01----:R-:W-:Y:S01]  /*2e460*/  ENDCOLLECTIVE ;  /* 0x000000000000791b */ /* 0x003fe20003800000 */
.L_x_1911:
[----:B------:R-:W-:Y:S02]  /*2e470*/  IMAD.MOV.U32 R13, RZ, RZ, R124 ;  /* 0x000000ffff0d7224 */ /* 0x000fe400078e007c */
[----:B------:R-:W-:Y:S02]  /*2e480*/  IMAD.MOV.U32 R12, RZ, RZ, R2 ;  /* 0x000000ffff0c7224 */ /* 0x000fe400078e0002 */
[----:B------:R-:W-:-:S07]  /*2e490*/  IMAD.MOV.U32 R57, RZ, RZ, R14 ;  /* 0x000000ffff397224 */ /* 0x000fce00078e000e */
[----:B------:R-:W-:Y:S05]  /*2e4a0*/  WARPSYNC.COLLECTIVE R15, `(.L_x_1912) ;  /* 0x000000000f087348 */ /* 0x000fea0003c00000 */
[----:B------:R0:W1:Y:S02]  /*2e4b0*/  SHFL.IDX P6, R14, R13, R12, R11 ;  /* 0x0000000c0d0e7389 */ /* 0x00006400000c000b */
[----:B01----:R-:W-:Y:S01]  /*2e4c0*/  ENDCOLLECTIVE ;  /* 0x000000000000791b */ /* 0x003fe20003800000 */
.L_x_1912:
[----:B------:R-:W-:Y:S02]  /*2e4d0*/  IMAD.MOV.U32 R13, RZ, RZ, R120 ;  /* 0x000000ffff0d7224 */ /* 0x000fe400078e0078 */
[----:B------:R-:W-:-:S07]  /*2e4e0*/  IMAD.MOV.U32 R124, RZ, RZ, R14 ;  /* 0x000000ffff7c7224 */ /* 0x000fce00078e000e */
[----:B------:R-:W-:Y:S05]  /*2e4f0*/  WARPSYNC.COLLECTIVE R15, `(.L_x_1913) ;  /* 0x000000000f087348 */ /* 0x000fea0003c00000 */
[----:B------:R0:W1:Y:S02]  /*2e500*/  SHFL.IDX P6, R14, R13, R12, R11 ;  /* 0x0000000c0d0e7389 */ /* 0x00006400000c000b */
[----:B01----:R-:W-:Y:S01]  /*2e510*/  ENDCOLLECTIVE ;  /* 0x000000000000791b */ /* 0x003fe20003800000 */
.L_x_1913:
[----:B------:R-:W-:Y:S02]  /*2e520*/  IMAD.MOV.U32 R13, RZ, RZ, R65 ;  /* 0x000000ffff0d7224 */ /* 0x000fe400078e0041 */
[----:B------:R-:W-:Y:S02]  /*2e530*/  IMAD.MOV.U32 R12, RZ, RZ, R0 ;  /* 0x000000ffff0c7224 */ /* 0x000fe400078e0000 */
[----:B------:R-:W-:-:S07]  /*2e540*/  IMAD.MOV.U32 R120, RZ, RZ, R14 ;  /* 0x000000ffff787224 */ /* 0x000fce00078e000e */
[----:B------:R-:W-:Y:S05]  /*2e550*/  WARPSYNC.COLLECTIVE R15, `(.L_x_1914) ;  /* 0x000000000f087348 */ /* 0x000fea0003c00000 */
[----:B------:R0:W1:Y:S02]  /*2e560*/  SHFL.IDX P6, R14, R13, R12, R11 ;  /* 0x0000000c0d0e7389 */ /* 0x00006400000c000b */
[----:B01----:R-:W-:Y:S01]  /*2e570*/  ENDCOLLECTIVE ;  /* 0x000000000000791b */ /* 0x003fe20003800000 */
.L_x_1914:
[----:B------:R-:W-:Y:S02]  /*2e580*/  IMAD.MOV.U32 R13, RZ, RZ, R64 ;  /* 0x000000ffff0d7224 */ /* 0x000fe400078e0040 */
[----:B------:R-:W-:-:S07]  /*2e590*/  IMAD.MOV.U32 R65, RZ, RZ, R14 ;  /* 0x000000ffff417224 */ /* 0x000fce00078e000e */
[----:B------:R-:W-:Y:S05]  /*2e5a0*/  WARPSYNC.COLLECTIVE R15, `(.L_x_1915) ;  /* 0x000000000f087348 */ /* 0x000fea0003c00000 */
[----:B------:R0:W1:Y:S02]  /*2e5b0*/  SHFL.IDX P6, R14, R13, R12, R11 ;  /* 0x0000000c0d0e7389 */ /* 0x00006400000c000b */
[----:B01----:R-:W-:Y:S01]  /*2e5c0*/  ENDCOLLECTIVE ;  /* 0x000000000000791b */ /* 0x003fe20003800000 */
.L_x_1915:
[----:B------:R-:W-:Y:S02]  /*2e5d0*/  IMAD.MOV.U32 R13, RZ, RZ, R132 ;  /* 0x000000ffff0d7224 */ /* 0x000fe400078e0084 */
[----:B------:R-:W-:Y:S02]  /*2e5e0*/  IMAD.MOV.U32 R12, RZ, RZ, R2 ;  /* 0x000000ffff0c7224 */ /* 0x000fe400078e0002 */
[----:B------:R-:W-:-:S07]  /*2e5f0*/  IMAD.MOV.U32 R64, RZ, RZ, R14 ;  /* 0x000000ffff407224 */ /* 0x000fce00078e000e */
[----:B------:R-:W-:Y:S05]  /*2e600*/  WARPSYNC.COLLECTIVE R15, `(.L_x_1916) ;  /* 0x000000000f087348 */ /* 0x000fea0003c00000 */
[----:B------:R0:W1:Y:S02]  /*2e610*/  SHFL.IDX P6, R14, R13, R12, R11 ;  /* 0x0000000c0d0e7389 */ /* 0x00006400000c000b */
[----:B01----:R-:W-:Y:S01]  /*2e620*/  ENDCOLLECTIVE ;  /* 0x000000000000791b */ /* 0x003fe20003800000 */
.L_x_1916:
[----:B------:R-:W-:Y:S02]  /*2e630*/  IMAD.MOV.U32 R13, RZ, RZ, R128 ;  /* 0x000000ffff0d7224 */ /* 0x000fe400078e0080 */
[----:B------:R-:W-:-:S07]  /*2e640*/  IMAD.MOV.U32 R132, RZ, RZ, R14 ;  /* 0x000000ffff847224 */ /* 0x000fce00078e000e */
[----:B------:R-:W-:Y:S05]  /*2e650*/  WARPSYNC.COLLECTIVE R15, `(.L_x_1917) ;  /* 0x000000000f087348 */ /* 0x000fea0003c00000 */
[----:B------:R0:W1:Y:S02]  /*2e660*/  SHFL.IDX P6, R14, R13, R12, R11 ;  /* 0x0000000c0d0e7389 */ /* 0x00006400000c000b */
[----:B01----:R-:W-:Y:S01]  /*2e670*/  ENDCOLLECTIVE ;  /* 0x000000000000791b */ /* 0x003fe20003800000 */
.L_x_1917:
[----:B------:R-:W-:Y:S02]  /*2e680*/  IMAD.MOV.U32 R13, RZ, RZ, R73 ;  /* 0x000000ffff0d7224 */ /* 0x000fe400078e0049 */
[----:B------:R-:W-:Y:S02]  /*2e690*/  IMAD.MOV.U32 R12, RZ, RZ, R0 ;  /* 0x000000ffff0c7224 */ /* 0x000fe400078e0000 */
[----:B------:R-:W-:-:S07]  /*2e6a0*/  IMAD.MOV.U32 R128, RZ, RZ, R14 ;  /* 0x000000ffff807224 */ /* 0x000fce00078e000e */
[----:B------:R-:W-:Y:S05]  /*2e6b0*/  WARPSYNC.COLLECTIVE R15, `(.L_x_1918) ;  /* 0x000000000f087348 */ /* 0x000fea0003c00000 */
[----:B------:R0:W1:Y:S02]  /*2e6c0*/  SHFL.IDX P6, R14, R13, R12, R11 ;  /* 0x0000000c0d0e7389 */ /* 0x00006400000c000b */
[----:B01----:R-:W-:Y:S01]  /*2e6d0*/  ENDCOLLECTIVE ;  /* 0x000000000000791b */ /* 0x003fe20003800000 */
.L_x_1918:
[----:B------:R-:W-:Y:S02]  /*2e6e0*/  IMAD.MOV.U32 R13, RZ, RZ, R69 ;  /* 0x000000ffff0d7224 */ /* 0x000fe400078e0045 */
[----:B------:R-:W-:-:S07]  /*2e6f0*/  IMAD.MOV.U32 R73, RZ, RZ, R14 ;  /* 0x000000ffff497224 */ /* 0x000fce00078e000e */
[----:B------:R-:W-:Y:S05]  /*2e700*/  WARPSYNC.COLLECTIVE R15, `(.L_x_1919) ;  /* 0x000000000f087348 */ /* 0x000fea0003c00000 */
[----:B------:R0:W1:Y:S02]  /*2e710*/  SHFL.IDX P6, R14, R13, R12, R11 ;  /* 0x0000000c0d0e7389 */ /* 0x00006400000c000b */
[----:B01----:R-:W-:Y:S01]  /*2e720*/  ENDCOLLECTIVE ;  /* 0x000000000000791b */ /* 0x003fe20003800000 */
.L_x_1919:
[----:B------:R-:W-:Y:S02]  /*2e730*/  IMAD.MOV.U32 R13, RZ, RZ, R140 ;  /* 0x000000ffff0d7224 */ /* 0x000fe400078e008c */
[----:B------:R-:W-:Y:S02]  /*2e740*/  IMAD.MOV.U32 R12, RZ, RZ, R2 ;  /* 0x000000ffff0c7224 */ /* 0x000fe400078e0002 */
[----:B------:R-:W-:-:S07]  /*2e750*/  IMAD.MOV.U32 R69, RZ, RZ, R14 ;  /* 0x000000ffff457224 */ /* 0x000fce00078e000e */
[----:B------:R-:W-:Y:S05]  /*2e760*/  WARPSYNC.COLLECTIVE R15, `(.L_x_1920) ;  /* 0x000000000f087348 */ /* 0x000fea0003c00000 */
[----:B------:R0:W1:Y:S02]  /*2e770*/  SHFL.IDX P6, R14, R13, R12, R11 ;  /* 0x0000000c0d0e7389 */ /* 0x00006400000c000b */
[----:B01----:R-:W-:Y:S01]  /*2e780*/  ENDCOLLECTIVE ;  /* 0x000000000000791b */ /* 0x003fe20003800000 */
.L_x_1920:
[----:B------:R-:W-:Y:S02]  /*2e790*/  IMAD.MOV.U32 R13, RZ, RZ, R136 ;  /* 0x000000ffff0d7224 */ /* 0x000fe400078e0088 */
[----:B------:R-:W-:-:S07]  /*2e7a0*/  IMAD.MOV.U32 R140, RZ, RZ, R14 ;  /* 0x000000ffff8c7224 */ /* 0x000fce00078e000e */
[----:B------:R-:W-:Y:S05]  /*2e7b0*/  WARPSYNC.COLLECTIVE R15, `(.L_x_1921) ;  /* 0x000000000f087348 */ /* 0x000fea0003c00000 */
[----:B------:R0:W1:Y:S02]  /*2e7c0*/  SHFL.IDX P6, R14, R13, R12, R11 ;  /* 0x0000000c0d0e7389 */ /* 0x00006400000c000b */
[----:B01----:R-:W-:Y:S01]  /*2e7d0*/  ENDCOLLECTIVE ;  /* 0x000000000000791b */ /* 0x003fe20003800000 */
.L_x_1921:
[----:B------:R-:W-:Y:S02]  /*2e7e0*/  IMAD.MOV.U32 R13, RZ, RZ, R81 ;  /* 0x000000ffff0d7224 */ /* 0x000fe400078e0051 */
[----:B------:R-:W-:Y:S02]  /*2e7f0*/  IMAD.MOV.U32 R12, RZ, RZ, R0 ;  /* 0x000000ffff0c7224 */ /* 0x000fe400078e0000 */
[----:B------:R-:W-:-:S07]  /*2e800*/  IMAD.MOV.U32 R136, RZ, RZ, R14 ;  /* 0x000000ffff887224 */ /* 0x000fce00078e000e */
[----:B------:R-:W-:Y:S05]  /*2e810*/  WARPSYNC.COLLECTIVE R15, `(.L_x_1922) ;  /* 0x000000000f087348 */ /* 0x000fea0003c00000 */
[----:B------:R0:W1:Y:S02]  /*2e820*/  SHFL.IDX P6, R14, R13, R12, R11 ;  /* 0x0000000c0d0e7389 */ /* 0x00006400000c000b */
[----:B01----:R-:W-:Y:S01]  /*2e830*/  ENDCOLLECTIVE ;  /* 0x000000000000791b */ /* 0x003fe20003800000 */
.L_x_1922:
[----:B------:R-:W-:Y:S02]  /*2e840*/  IMAD.MOV.U32 R13, RZ, RZ, R77 ;  /* 0x000000ffff0d7224 */ /* 0x000fe400078e004d */
[----:B------:R-:W-:-:S07]  /*2e850*/  IMAD.MOV.U32 R81, RZ, RZ, R14 ;  /* 0x000000ffff517224 */ /* 0x000fce00078e000e */
[----:B------:R-:W-:Y:S05]  /*2e860*/  WARPSYNC.COLLECTIVE R15, `(.L_x_1923) ;  /* 0x000000000f087348 */ /* 0x000fea0003c00000 */
[----:B------:R0:W1:Y:S02]  /*2e870*/  SHFL.IDX P6, R14, R13, R12, R11 ;  /* 0x0000000c0d0e7389 */ /* 0x00006400000c000b */
[----:B01----:R-:W-:Y:S01]  /*2e880*/  ENDCOLLECTIVE ;  /* 0x000000000000791b */ /* 0x003fe20003800000 */
.L_x_1923:
[----:B------:R-:W-:Y:S02]  /*2e890*/  IMAD.MOV.U32 R13, RZ, RZ, R148 ;  /* 0x000000ffff0d7224 */ /* 0x000fe400078e0094 */
[----:B------:R-:W-:Y:S02]  /*2e8a0*/  IMAD.MOV.U32 R12, RZ, RZ, R2 ;  /* 0x000000ffff0c7224 */ /* 0x000fe400078e0002 */
[----:B------:R-:W-:-:S07]  /*2e8b0*/  IMAD.MOV.U32 R77, RZ, RZ, R14 ;  /* 0x000000ffff4d7224 */ /* 0x000fce00078e000e */
[----:B------:R-:W-:Y:S05]  /*2e8c0*/  WARPSYNC.COLLECTIVE R15, `(.L_x_1924) ;  /* 0x000000000f087348 */ /* 0x000fea0003c00000 */
[----:B------:R0:W1:Y:S02]  /*2e8d0*/  SHFL.IDX P6, R14, R13, R12, R11 ;  /* 0x0000000c0d0e7389 */ /* 0x00006400000c000b */
[----:B01----:R-:W-:Y:S01]  /*2e8e0*/  ENDCOLLECTIVE ;  /* 0x000000000000791b */ /* 0x003fe20003800000 */
.L_x_1924:
[----:B------:R-:W-:Y:S02]  /*2e8f0*/  IMAD.MOV.U32 R13, RZ, RZ, R144 ;  /* 0x000000ffff0d7224 */ /* 0x000fe400078e0090 */
[----:B------:R-:W-:-:S07]  /*2e900*/  IMAD.MOV.U32 R148, RZ, RZ, R14 ;  /* 0x000000ffff947224 */ /* 0x000fce00078e000e */
[----:B------:R-:W-:Y:S05]  /*2e910*/  WARPSYNC.COLLECTIVE R15, `(.L_x_1925) ;  /* 0x000000000f087348 */ /* 0x000fea0003c00000 */
[----:B------:R0:W1:Y:S02]  /*2e920*/  SHFL.IDX P6, R14, R13, R12, R11 ;  /* 0x0000000c0d0e7389 */ /* 0x00006400000c000b */
[----:B01----:R-:W-:Y:S01]  /*2e930*/  ENDCOLLECTIVE ;  /* 0x000000000000791b */ /* 0x003fe20003800000 */
.L_x_1925:
[----:B------:R-:W-:Y:S02]  /*2e940*/  IMAD.MOV.U32 R13, RZ, RZ, R56 ;  /* 0x000000ffff0d7224 */ /* 0x000fe400078e0038 */
[----:B------:R-:W-:Y:S02]  /*2e950*/  IMAD.MOV.U32 R12, RZ, RZ, R0 ;  /* 0x000000ffff0c7224 */ /* 0x000fe400078e0000 */
[----:B------:R-:W-:-:S07]  /*2e960*/  IMAD.MOV.U32 R144, RZ, RZ, R14 ;  /* 0x000000ffff907224 */ /* 0x000fce00078e000e */
[----:B------:R-:W-:Y:S05]  /*2e970*/  WARPSYNC.COLLECTIVE R15, `(.L_x_1926) ;  /* 0x000000000f087348 */ /* 0x000fea0003c00000 */
[----:B------:R0:W1:Y:S02]  /*2e980*/  SHFL.IDX P6, R14, R13, R12, R11 ;  /* 0x0000000c0d0e7389 */ /* 0x00006400000c000b */
[----:B01----:R-:W-:Y:S01]  /*2e990*/  ENDCOLLECTIVE ;  /* 0x000000000000791b */ /* 0x003fe20003800000 */
.L_x_1926:
[----:B------:R-:W-:Y:S02]  /*2e9a0*/  IMAD.MOV.U32 R13, RZ, RZ, R85 ;  /* 0x000000ffff0d7224 */ /* 0x000fe400078e0055 */
[----:B------:R-:W-:-:S07]  /*2e9b0*/  IMAD.MOV.U32 R56, RZ, RZ, R14 ;  /* 0x000000ffff387224 */ /* 0x000fce00078e000e */
[----:B------:R-:W-:Y:S05]  /*2e9c0*/  WARPSYNC.COLLECTIVE R15, `(.L_x_1927) ;  /* 0x000000000f087348 */ /* 0x000fea0003c00000 */
[----:B------:R0:W1:Y:S02]  /*2e9d0*/  SHFL.IDX P6, R14, R13, R12, R11 ;  /* 0x0000000c0d0e7389 */ /* 0x00006400000c000b */
[----:B01----:R-:W-:Y:S01]  /*2e9e0*/  ENDCOLLECTIVE ;  /* 0x000000000000791b */ /* 0x003fe20003800000 */
.L_x_1927:
[----:B------:R-:W-:Y:S02]  /*2e9f0*/  IMAD.MOV.U32 R13, RZ, RZ, R146 ;  /* 0x000000ffff0d7224 */ /* 0x000fe400078e0092 */
[----:B------:R-:W-:Y:S02]  /*2ea00*/  IMAD.MOV.U32 R12, RZ, RZ, R2 ;  /* 0x000000ffff0c7224 */ /* 0x000fe400078e0002 */
[----:B------:R-:W-:-:S07]  /*2ea10*/  IMAD.MOV.U32 R85, RZ, RZ, R14 ;  /* 0x000000ffff557224 */ /* 0x000fce00078e000e */
[----:B------:R-:W-:Y:S05]  /*2ea20*/  WARPSYNC.COLLECTIVE R15, `(.L_x_1928) ;  /* 0x000000000f087348 */ /* 0x000fea0003c00000 */
[----:B------:R0:W1:Y:S02]  /*2ea30*/  SHFL.IDX P6, R14, R13, R12, R11 ;  /* 0x0000000c0d0e7389 */ /* 0x00006400000c000b */
[----:B01----:R-:W-:Y:S01]  /*2ea40*/  ENDCOLLECTIVE ;  /* 0x000000000000791b */ /* 0x003fe20003800000 */
.L_x_1928:
[----:B------:R-:W-:Y:S02]  /*2ea50*/  IMAD.MOV.U32 R13, RZ, RZ, R157 ;  /* 0x000000ffff0d7224 */ /* 0x000fe400078e009d */
[----:B------:R-:W-:-:S07]  /*2ea60*/  IMAD.MOV.U32 R146, RZ, RZ, R14 ;  /* 0x000000ffff927224 */ /* 0x000fce00078e000e */
[----:B------:R-:W-:Y:S05]  /*2ea70*/  WARPSYNC.COLLECTIVE R15, `(.L_x_1929) ;  /* 0x000000000f087348 */ /* 0x000fea0003c00000 */
[----:B------:R0:W1:Y:S02]  /*2ea80*/  SHFL.IDX P6, R14, R13, R12, R11 ;  /* 0x0000000c0d0e7389 */ /* 0x00006400000c000b */
[----:B01----:R-:W-:Y:S01]  /*2ea90*/  ENDCOLLECTIVE ;  /* 0x000000000000791b */ /* 0x003fe20003800000 */
.L_x_1929:
        /* <DEDUP_REMOVED lines=8> */
.L_x_1930:
[----:B------:R-:W-:Y:S02]  /*2eb20*/  SEL R20, R85, R157, P0 ;  /* 0x0000009d55147207 */ /* 0x000fe40000000000 */
[----:B------:R-:W-:Y:S01]  /*2eb30*/  SEL R85, R157, R85, P0 ;  /* 0x000000559d557207 */ /* 0x000fe20000000000 */
[----:B------:R-:W-:Y:S02]  /*2eb40*/  IMAD.MOV.U32 R13, RZ, RZ, R89 ;  /* 0x000000ffff0d7224 */ /* 0x000fe400078e0059 */
[----:B------:R-:W-:-:S07]  /*2eb50*/  IMAD.MOV.U32 R93, RZ, RZ, R14 ;  /* 0x000000ffff5d7224 */ /* 0x000fce00078e000e */
[----:B------:R-:W-:Y:S05]  /*2eb60*/  WARPSYNC.COLLECTIVE R15, `(.L_x_1931) ;  /* 0x000000000f087348 */ /* 0x000fea0003c00000 */
[----:B------:R0:W1:Y:S02]  /*2eb70*/  SHFL.IDX P6, R14, R13, R12, R11 ;  /* 0x0000000c0d0e7389 */ /* 0x00006400000c000b */
[----:B01----:R-:W-:Y:S01]  /*2eb80*/  ENDCOLLECTIVE ;  /* 0x000000000000791b */ /* 0x003fe20003800000 */
.L_x_1931:
[----:B------:R-:W-:Y:S02]  /*2eb90*/  IMAD.MOV.U32 R13, RZ, RZ, R154 ;  /* 0x000000ffff0d7224 */ /* 0x000fe400078e009a */
[----:B------:R-:W-:Y:S02]  /*2eba0*/  IMAD.MOV.U32 R12, RZ, RZ, R2 ;  /* 0x000000ffff0c7224 */ /* 0x000fe400078e0002 */
[----:B------:R-:W-:-:S07]  /*2ebb0*/  IMAD.MOV.U32 R89, RZ, RZ, R14 ;  /* 0x000000ffff597224 */ /* 0x000fce00078e000e */
[----:B------:R-:W-:Y:S05]  /*2ebc0*/  WARPSYNC.COLLECTIVE R15, `(.L_x_1932) ;  /* 0x000000000f087348 */ /* 0x000fea0003c00000 */
[----:B------:R0:W1:Y:S02]  /*2ebd0*/  SHFL.IDX P6, R14, R13, R12, R11 ;  /* 0x0000000c0d0e7389 */ /* 0x00006400000c000b */
[----:B01----:R-:W-:Y:S01]  /*2ebe0*/  ENDCOLLECTIVE ;  /* 0x000000000000791b */ /* 0x003fe20003800000 */
.L_x_1932:
[----:B------:R-:W-:Y:S02]  /*2ebf0*/  IMAD.MOV.U32 R13, RZ, RZ, R153 ;  /* 0x000000ffff0d7224 */ /* 0x000fe400078e0099 */
[----:B------:R-:W-:-:S07]  /*2ec00*/  IMAD.MOV.U32 R154, RZ, RZ, R14 ;  /* 0x000000ffff9a7224 */ /* 0x000fce00078e000e */
[----:B------:R-:W-:Y:S05]  /*2ec10*/  WARPSYNC.COLLECTIVE R15, `(.L_x_1933) ;  /* 0x000000000f087348 */ /* 0x000fea0003c00000 */
[----:B------:R0:W1:Y:S02]  /*2ec20*/  SHFL.IDX P6, R14, R13, R12, R11 ;  /* 0x0000000c0d0e7389 */ /* 0x00006400000c000b */
[----:B01----:R-:W-:Y:S01]  /*2ec30*/  ENDCOLLECTIVE ;  /* 0x000000000000791b */ /* 0x003fe20003800000 */
.L_x_1933:
        /* <DEDUP_REMOVED lines=8> */
.L_x_1934:
[----:B------:R-:W-:Y:S02]  /*2ecc0*/  SEL R34, R89, R153, P0 ;  /* 0x0000009959227207 */ /* 0x000fe40000000000 */
[----:B------:R-:W-:Y:S01]  /*2ecd0*/  SEL R89, R153, R89, P0 ;  /* 0x0000005999597207 */ /* 0x000fe20000000000 */
[----:B------:R-:W-:Y:S02]  /*2ece0*/  IMAD.MOV.U32 R13, RZ, RZ, R109 ;  /* 0x000000ffff0d7224 */ /* 0x000fe400078e006d */
[----:B------:R-:W-:-:S07]  /*2ecf0*/  IMAD.MOV.U32 R97, RZ, RZ, R14 ;  /* 0x000000ffff617224 */ /* 0x000fce00078e000e */
[----:B------:R-:W-:Y:S05]  /*2ed00*/  WARPSYNC.COLLECTIVE R15, `(.L_x_1935) ;  /* 0x000000000f087348 */ /* 0x000fea0003c00000 */
[----:B------:R0:W1:Y:S02]  /*2ed10*/  SHFL.IDX P6, R14, R13, R12, R11 ;  /* 0x0000000c0d0e7389 */ /* 0x00006400000c000b */
[----:B01----:R-:W-:Y:S01]  /*2ed20*/  ENDCOLLECTIVE ;  /* 0x000000000000791b */ /* 0x003fe20003800000 */
.L_x_1935:
[----:B------:R-:W-:Y:S02]  /*2ed30*/  IMAD.MOV.U32 R13, RZ, RZ, R156 ;  /* 0x000000ffff0d7224 */ /* 0x000fe400078e009c */
[----:B------:R-:W-:Y:S02]  /*2ed40*/  IMAD.MOV.U32 R12, RZ, RZ, R2 ;  /* 0x000000ffff0c7224 */ /* 0x000fe400078e0002 */
[----:B------:R-:W-:-:S07]  /*2ed50*/  IMAD.MOV.U32 R44, RZ, RZ, R14 ;  /* 0x000000ffff2c7224 */ /* 0x000fce00078e000e */
[----:B------:R-:W-:Y:S05]  /*2ed60*/  WARPSYNC.COLLECTIVE R15, `(.L_x_1936) ;  /* 0x000000000f087348 */ /* 0x000fea0003c00000 */
[----:B------:R0:W1:Y:S02]  /*2ed70*/  SHFL.IDX P6, R14, R13, R12, R11 ;  /* 0x0000000c0d0e7389 */ /* 0x00006400000c000b */
[----:B01----:R-:W-:Y:S01]  /*2ed80*/  ENDCOLLECTIVE ;  /* 0x000000000000791b */ /* 0x003fe20003800000 */
.L_x_1936:
[----:B------:R-:W-:Y:S02]  /*2ed90*/  IMAD.MOV.U32 R13, RZ, RZ, R155 ;  /* 0x000000ffff0d7224 */ /* 0x000fe400078e009b */
[----:B------:R-:W-:-:S07]  /*2eda0*/  IMAD.MOV.U32 R156, RZ, RZ, R14 ;  /* 0x000000ffff9c7224 */ /* 0x000fce00078e000e */
[----:B------:R-:W-:Y:S05]  /*2edb0*/  WARPSYNC.COLLECTIVE R15, `(.L_x_1937) ;  /* 0x000000000f087348 */ /* 0x000fea0003c00000 */
[----:B------:R0:W1:Y:S02]  /*2edc0*/  SHFL.IDX P6, R14, R13, R12, R11 ;  /* 0x0000000c0d0e7389 */ /* 0x00006400000c000b */
[----:B01----:R-:W-:Y:S01]  /*2edd0*/  ENDCOLLECTIVE ;  /* 0x000000000000791b */ /* 0x003fe20003800000 */
.L_x_1937:
        /* <DEDUP_REMOVED lines=8> */
.L_x_1938:
[----:B------:R-:W-:Y:S02]  /*2ee60*/  SEL R36, R44, R40, P0 ;  /* 0x000000282c247207 */ /* 0x000fe40000000000 */
[----:B------:R-:W-:Y:S01]  /*2ee70*/  SEL R40, R40, R44, P0 ;  /* 0x0000002c28287207 */ /* 0x000fe20000000000 */
[----:B------:R-:W-:Y:S02]  /*2ee80*/  IMAD.MOV.U32 R13, RZ, RZ, R105 ;  /* 0x000000ffff0d7224 */ /* 0x000fe400078e0069 */
[----:B------:R-:W-:-:S07]  /*2ee90*/  IMAD.MOV.U32 R50, RZ, RZ, R14 ;  /* 0x000000ffff327224 */ /* 0x000fce00078e000e */
[----:B------:R-:W-:Y:S05]  /*2eea0*/  WARPSYNC.COLLECTIVE R15, `(.L_x_1939) ;  /* 0x000000000f087348 */ /* 0x000fea0003c00000 */
[----:B------:R0:W1:Y:S02]  /*2eeb0*/  SHFL.IDX P6, R14, R13, R12, R11 ;  /* 0x0000000c0d0e7389 */ /* 0x00006400000c000b */
[----:B01----:R-:W-:Y:S01]  /*2eec0*/  ENDCOLLECTIVE ;  /* 0x000000000000791b */ /* 0x003fe20003800000 */
.L_x_1939:
[----:B------:R-:W-:Y:S02]  /*2eed0*/  IMAD.MOV.U32 R13, RZ, RZ, R55 ;  /* 0x000000ffff0d7224 */ /* 0x000fe400078e0037 */
[----:B------:R-:W-:Y:S02]  /*2eee0*/  IMAD.MOV.U32 R12, RZ, RZ, R2 ;  /* 0x000000ffff0c7224 */ /* 0x000fe400078e0002 */
[----:B------:R-:W-:-:S07]  /*2eef0*/  IMAD.MOV.U32 R105, RZ, RZ, R14 ;  /* 0x000000ffff697224 */ /* 0x000fce00078e000e */
[----:B------:R-:W-:Y:S05]  /*2ef00*/  WARPSYNC.COLLECTIVE R15, `(.L_x_1940) ;  /* 0x000000000f087348 */ /* 0x000fea0003c00000 */
[----:B------:R0:W1:Y:S02]  /*2ef10*/  SHFL.IDX P6, R14, R13, R12, R11 ;  /* 0x0000000c0d0e7389 */ /* 0x00006400000c000b */
[----:B01----:R-:W-:Y:S01]  /*2ef20*/  ENDCOLLECTIVE ;  /* 0x000000000000791b */ /* 0x003fe20003800000 */
.L_x_1940:
[----:B------:R-:W-:Y:S02]  /*2ef30*/  IMAD.MOV.U32 R13, RZ, RZ, R51 ;  /* 0x000000ffff0d7224 */ /* 0x000fe400078e0033 */
[----:B------:R-:W-:-:S07]  /*2ef40*/  IMAD.MOV.U32 R55, RZ, RZ, R14 ;  /* 0x000000ffff377224 */ /* 0x000fce00078e000e */
[----:B------:R-:W-:Y:S05]  /*2ef50*/  WARPSYNC.COLLECTIVE R15, `(.L_x_1941) ;  /* 0x000000000f087348 */ /* 0x000fea0003c00000 */
[----:B------:R0:W1:Y:S02]  /*2ef60*/  SHFL.IDX P6, R14, R13, R12, R11 ;  /* 0x0000000c0d0e7389 */ /* 0x00006400000c000b */
[----:B01----:R-:W-:Y:S01]  /*2ef70*/  ENDCOLLECTIVE ;  /* 0x000000000000791b */ /* 0x003fe20003800000 */
.L_x_1941:
        /* <DEDUP_REMOVED lines=8> */
.L_x_1942:
[----:B------:R-:W-:Y:S02]  /*2f000*/  SEL R38, R105, R51, P0 ;  /* 0x0000003369267207 */ /* 0x000fe40000000000 */
[----:B------:R-:W-:Y:S01]  /*2f010*/  SEL R51, R51, R105, P0 ;  /* 0x0000006933337207 */ /* 0x000fe20000000000 */
[----:B------:R-:W-:Y:S02]  /*2f020*/  IMAD.MOV.U32 R13, RZ, RZ, R54 ;  /* 0x000000ffff0d7224 */ /* 0x000fe400078e0036 */
[----:B------:R-:W-:-:S07]  /*2f030*/  IMAD.MOV.U32 R58, RZ, RZ, R14 ;  /* 0x000000ffff3a7224 */ /* 0x000fce00078e000e */
[----:B------:R-:W-:Y:S05]  /*2f040*/  WARPSYNC.COLLECTIVE R15, `(.L_x_1943) ;  /* 0x000000000f087348 */ /* 0x000fea0003c00000 */
[----:B------:R0:W1:Y:S02]  /*2f050*/  SHFL.IDX P6, R14, R13, R12, R11 ;  /* 0x0000000c0d0e7389 */ /* 0x00006400000c000b */
[----:B01----:R-:W-:Y:S01]  /*2f060*/  ENDCOLLECTIVE ;  /* 0x000000000000791b */ /* 0x003fe20003800000 */
.L_x_1943:
[----:B------:R-:W-:Y:S02]  /*2f070*/  IMAD.MOV.U32 R13, RZ, RZ, R63 ;  /* 0x000000ffff0d7224 */ /* 0x000fe400078e003f */
[----:B------:R-:W-:Y:S02]  /*2f080*/  IMAD.MOV.U32 R12, RZ, RZ, R2 ;  /* 0x000000ffff0c7224 */ /* 0x000fe400078e0002 */
[----:B------:R-:W-:-:S07]  /*2f090*/  IMAD.MOV.U32 R54, RZ, RZ, R14 ;  /* 0x000000ffff367224 */ /* 0x000fce00078e000e */
[----:B------:R-:W-:Y:S05]  /*2f0a0*/  WARPSYNC.COLLECTIVE R15, `(.L_x_1944) ;  /* 0x000000000f087348 */ /* 0x000fea0003c00000 */
[----:B------:R0:W1:Y:S02]  /*2f0b0*/  SHFL.IDX P6, R14, R13, R12, R11 ;  /* 0x0000000c0d0e7389 */ /* 0x00006400000c000b */
[----:B01----:R-:W-:Y:S01]  /*2f0c0*/  ENDCOLLECTIVE ;  /* 0x000000000000791b */ /* 0x003fe20003800000 */
.L_x_1944:
[----:B------:R-:W-:Y:S02]  /*2f0d0*/  IMAD.MOV.U32 R13, RZ, RZ, R59 ;  /* 0x000000ffff0d7224 */ /* 0x000fe400078e003b */
[----:B------:R-:W-:-:S07]  /*2f0e0*/  IMAD.MOV.U32 R63, RZ, RZ, R14 ;  /* 0x000000ffff3f7224 */ /* 0x000fce00078e000e */
[----:B------:R-:W-:Y:S05]  /*2f0f0*/  WARPSYNC.COLLECTIVE R15, `(.L_x_1945) ;  /* 0x000000000f087348 */ /* 0x000fea0003c00000 */
[----:B------:R0:W1:Y:S02]  /*2f100*/  SHFL.IDX P6, R14, R13, R12, R11 ;  /* 0x0000000c0d0e7389 */ /* 0x00006400000c000b */
[----:B01----:R-:W-:Y:S01]  /*2f110*/  ENDCOLLECTIVE ;  /* 0x000000000000791b */ /* 0x003fe20003800000 */
.L_x_1945:
        /* <DEDUP_REMOVED lines=8> */
.L_x_1946:
[----:B------:R-:W-:Y:S02]  /*2f1a0*/  SEL R41, R54, R59, P0 ;  /* 0x0000003b36297207 */ /* 0x000fe40000000000 */
[----:B------:R-:W-:Y:S01]  /*2f1b0*/  SEL R54, R59, R54, P0 ;  /* 0x000000363b367207 */ /* 0x000fe20000000000 */
[----:B------:R-:W-:Y:S02]  /*2f1c0*/  IMAD.MOV.U32 R13, RZ, RZ, R62 ;  /* 0x000000ffff0d7224 */ /* 0x000fe400078e003e */
[----:B------:R-:W-:-:S07]  /*2f1d0*/  IMAD.MOV.U32 R66, RZ, RZ, R14 ;  /* 0x000000ffff427224 */ /* 0x000fce00078e000e */
[----:B------:R-:W-:Y:S05]  /*2f1e0*/  WARPSYNC.COLLECTIVE R15, `(.L_x_1947) ;  /* 0x000000000f087348 */ /* 0x000fea0003c00000 */
[----:B------:R0:W1:Y:S02]  /*2f1f0*/  SHFL.IDX P6, R14, R13, R12, R11 ;  /* 0x0000000c0d0e7389 */ /* 0x00006400000c000b */
[----:B01----:R-:W-:Y:S01]  /*2f200*/  ENDCOLLECTIVE ;  /* 0x000000000000791b */ /* 0x003fe20003800000 */
.L_x_1947:
[----:B------:R-:W-:Y:S02]  /*2f210*/  IMAD.MOV.U32 R13, RZ, RZ, R71 ;  /* 0x000000ffff0d7224 */ /* 0x000fe400078e0047 */
[----:B------:R-:W-:Y:S02]  /*2f220*/  IMAD.MOV.U32 R12, RZ, RZ, R2 ;  /* 0x000000ffff0c7224 */ /* 0x000fe400078e0002 */
[----:B------:R-:W-:-:S07]  /*2f230*/  IMAD.MOV.U32 R62, RZ, RZ, R14 ;  /* 0x000000ffff3e7224 */ /* 0x000fce00078e000e */
[----:B------:R-:W-:Y:S05]  /*2f240*/  WARPSYNC.COLLECTIVE R15, `(.L_x_1948) ;  /* 0x000000000f087348 */ /* 0x000fea0003c00000 */
[----:B------:R0:W1:Y:S02]  /*2f250*/  SHFL.IDX P6, R14, R13, R12, R11 ;  /* 0x0000000c0d0e7389 */ /* 0x00006400000c000b */
[----:B01----:R-:W-:Y:S01]  /*2f260*/  ENDCOLLECTIVE ;  /* 0x000000000000791b */ /* 0x003fe20003800000 */
.L_x_1948:
[----:B------:R-:W-:Y:S02]  /*2f270*/  IMAD.MOV.U32 R13, RZ, RZ, R67 ;  /* 0x000000ffff0d7224 */ /* 0x000fe400078e0043 */
[----:B------:R-:W-:-:S07]  /*2f280*/  IMAD.MOV.U32 R71, RZ, RZ, R14 ;  /* 0x000000ffff477224 */ /* 0x000fce00078e000e */
[----:B------:R-:W-:Y:S05]  /*2f290*/  WARPSYNC.COLLECTIVE R15, `(.L_x_1949) ;  /* 0x000000000f087348 */ /* 0x000fea0003c00000 */
[----:B------:R0:W1:Y:S02]  /*2f2a0*/  SHFL.IDX P6, R14, R13, R12, R11 ;  /* 0x0000000c0d0e7389 */ /* 0x00006400000c000b */
[----:B01----:R-:W-:Y:S01]  /*2f2b0*/  ENDCOLLECTIVE ;  /* 0x000000000000791b */ /* 0x003fe20003800000 */
.L_x_1949:
        /* <DEDUP_REMOVED lines=8> */
.L_x_1950:
[----:B------:R-:W-:Y:S02]  /*2f340*/  SEL R43, R62, R67, P0 ;  /* 0x000000433e2b7207 */ /* 0x000fe40000000000 */
[----:B------:R-:W-:Y:S01]  /*2f350*/  SEL R62, R67, R62, P0 ;  /* 0x0000003e433e7207 */ /* 0x000fe20000000000 */
[----:B------:R-:W-:Y:S02]  /*2f360*/  IMAD.MOV.U32 R13, RZ, RZ, R70 ;  /* 0x000000ffff0d7224 */ /* 0x000fe400078e0046 */
[----:B------:R-:W-:-:S07]  /*2f370*/  IMAD.MOV.U32 R74, RZ, RZ, R14 ;  /* 0x000000ffff4a7224 */ /* 0x000fce00078e000e */
[----:B------:R-:W-:Y:S05]  /*2f380*/  WARPSYNC.COLLECTIVE R15, `(.L_x_1951) ;  /* 0x000000000f087348 */ /* 0x000fea0003c00000 */
[----:B------:R0:W1:Y:S02]  /*2f390*/  SHFL.IDX P6, R14, R13, R12, R11 ;  /* 0x0000000c0d0e7389 */ /* 0x00006400000c000b */
[----:B01----:R-:W-:Y:S01]  /*2f3a0*/  ENDCOLLECTIVE ;  /* 0x000000000000791b */ /* 0x003fe20003800000 */
.L_x_1951:
[----:B------:R-:W-:Y:S02]  /*2f3b0*/  IMAD.MOV.U32 R13, RZ, RZ, R78 ;  /* 0x000000ffff0d7224 */ /* 0x000fe400078e004e */
[----:B------:R-:W-:Y:S02]  /*2f3c0*/  IMAD.MOV.U32 R12, RZ, RZ, R2 ;  /* 0x000000ffff0c7224 */ /* 0x000fe400078e0002 */
[----:B------:R-:W-:-:S07]  /*2f3d0*/  IMAD.MOV.U32 R109, RZ, RZ, R14 ;  /* 0x000000ffff6d7224 */ /* 0x000fce00078e000e */
[----:B------:R-:W-:Y:S05]  /*2f3e0*/  WARPSYNC.COLLECTIVE R15, `(.L_x_1952) ;  /* 0x000000000f087348 */ /* 0x000fea0003c00000 */
[----:B------:R0:W1:Y:S02]  /*2f3f0*/  SHFL.IDX P6, R14, R13, R12, R11 ;  /* 0x0000000c0d0e7389 */ /* 0x00006400000c000b */
[----:B01----:R-:W-:Y:S01]  /*2f400*/  ENDCOLLECTIVE ;  /* 0x000000000000791b */ /* 0x003fe20003800000 */
.L_x_1952:
[----:B------:R-:W-:Y:S02]  /*2f410*/  IMAD.MOV.U32 R13, RZ, RZ, R75 ;  /* 0x000000ffff0d7224 */ /* 0x000fe400078e004b */
[----:B------:R-:W-:-:S07]  /*2f420*/  IMAD.MOV.U32 R78, RZ, RZ, R14 ;  /* 0x000000ffff4e7224 */ /* 0x000fce00078e000e */
[----:B------:R-:W-:Y:S05]  /*2f430*/  WARPSYNC.COLLECTIVE R15, `(.L_x_1953) ;  /* 0x000000000f087348 */ /* 0x000fea0003c00000 */
[----:B------:R0:W1:Y:S02]  /*2f440*/  SHFL.IDX P6, R14, R13, R12, R11 ;  /* 0x0000000c0d0e7389 */ /* 0x00006400000c000b */
[----:B01----:R-:W-:Y:S01]  /*2f450*/  ENDCOLLECTIVE ;  /* 0x000000000000791b */ /* 0x003fe20003800000 */
.L_x_1953:
[----:B------:R-:W-:Y:S02]  /*2f460*/  IMAD.MOV.U32 R13, RZ, RZ, R79 ;  /* 0x000000ffff0d7224 */ /* 0x000fe400078e004f */
[----:B------:R-:W-:Y:S02]  /*2f470*/  IMAD.MOV.U32 R12, RZ, RZ, R0 ;  /* 0x000000ffff0c7224 */ /* 0x000fe400078e0000 */
[----:B------:R-:W-:-:S07]  /*2f480*/  IMAD.MOV.U32 R75, RZ, RZ, R14 ;  /* 0x000000ffff4b7224 */ /* 0x000fce00078e000e */
[----:B------:R-:W-:Y:S05]  /*2f490*/  WARPSYNC.COLLECTIVE R15, `(.L_x_1954) ;  /* 0x000000000f087348 */ /* 0x000fea0003c00000 */
[----:B------:R0:W1:Y:S02]  /*2f4a0*/  SHFL.IDX P6, R14, R13, R12, R11 ;  /* 0x0000000c0d0e7389 */ /* 0x00006400000c000b */
[----:B01----:R-:W-:Y:S01]  /*2f4b0*/  ENDCOLLECTIVE ;  /* 0x000000000000791b */ /* 0x003fe20003800000 */
.L_x_1954:
[----:B------:R-:W-:Y:S02]  /*2f4c0*/  IMAD.MOV.U32 R13, RZ, RZ, R113 ;  /* 0x000000ffff0d7224 */ /* 0x000fe400078e0071 */
[----:B------:R-:W-:-:S07]  /*2f4d0*/  IMAD.MOV.U32 R79, RZ, RZ, R14 ;  /* 0x000000ffff4f7224 */ /* 0x000fce00078e000e */
[----:B------:R-:W-:Y:S05]  /*2f4e0*/  WARPSYNC.COLLECTIVE R15, `(.L_x_1955) ;  /* 0x000000000f087348 */ /* 0x000fea0003c00000 */
[----:B------:R0:W1:Y:S02]  /*2f4f0*/  SHFL.IDX P6, R14, R13, R12, R11 ;  /* 0x0000000c0d0e7389 */ /* 0x00006400000c000b */
[----:B01----:R-:W-:Y:S01]  /*2f500*/  ENDCOLLECTIVE ;  /* 0x000000000000791b */ /* 0x003fe20003800000 */
.L_x_1955:
[----:B------:R-:W-:Y:S02]  /*2f510*/  IMAD.MOV.U32 R13, RZ, RZ, R86 ;  /* 0x000000ffff0d7224 */ /* 0x000fe400078e0056 */
[----:B------:R-:W-:Y:S02]  /*2f520*/  IMAD.MOV.U32 R12, RZ, RZ, R2 ;  /* 0x000000ffff0c7224 */ /* 0x000fe400078e0002 */
[----:B------:R-:W-:-:S07]  /*2f530*/  IMAD.MOV.U32 R113, RZ, RZ, R14 ;  /* 0x000000ffff717224 */ /* 0x000fce00078e000e */
[----:B------:R-:W-:Y:S05]  /*2f540*/  WARPSYNC.COLLECTIVE R15, `(.L_x_1956) ;  /* 0x000000000f087348 */ /* 0x000fea0003c00000 */
[----:B------:R0:W1:Y:S02]  /*2f550*/  SHFL.IDX P6, R14, R13, R12, R11 ;  /* 0x0000000c0d0e7389 */ /* 0x00006400000c000b */
[----:B01----:R-:W-:Y:S01]  /*2f560*/  ENDCOLLECTIVE ;  /* 0x000000000000791b */ /* 0x003fe20003800000 */
.L_x_1956:
[----:B------:R-:W-:Y:S02]  /*2f570*/  IMAD.MOV.U32 R13, RZ, RZ, R117 ;  /* 0x000000ffff0d7224 */ /* 0x000fe400078e0075 */
[----:B------:R-:W-:-:S07]  /*2f580*/  IMAD.MOV.U32 R86, RZ, RZ, R14 ;  /* 0x000000ffff567224 */ /* 0x000fce00078e000e */
[----:B------:R-:W-:Y:S05]  /*2f590*/  WARPSYNC.COLLECTIVE R15, `(.L_x_1957) ;  /* 0x000000000f087348 */ /* 0x000fea0003c00000 */
[----:B------:R0:W1:Y:S02]  /*2f5a0*/  SHFL.IDX P6, R14, R13, R12, R11 ;  /* 0x0000000c0d0e7389 */ /* 0x00006400000c000b */
[----:B01----:R-:W-:Y:S01]  /*2f5b0*/  ENDCOLLECTIVE ;  /* 0x000000000000791b */ /* 0x003fe20003800000 */
.L_x_1957:
[----:B------:R-:W-:Y:S02]  /*2f5c0*/  IMAD.MOV.U32 R13, RZ, RZ, R82 ;  /* 0x000000ffff0d7224 */ /* 0x000fe400078e0052 */
[----:B------:R-:W-:Y:S02]  /*2f5d0*/  IMAD.MOV.U32 R12, RZ, RZ, R0 ;  /* 0x000000ffff0c7224 */ /* 0x000fe400078e0000 */
[----:B------:R-:W-:-:S07]  /*2f5e0*/  IMAD.MOV.U32 R117, RZ, RZ, R14 ;  /* 0x000000ffff757224 */ /* 0x000fce00078e000e */
[----:B------:R-:W-:Y:S05]  /*2f5f0*/  WARPSYNC.COLLECTIVE R15, `(.L_x_1958) ;  /* 0x000000000f087348 */ /* 0x000fea0003c00000 */
[----:B------:R0:W1:Y:S02]  /*2f600*/  SHFL.IDX P6, R14, R13, R12, R11 ;  /* 0x0000000c0d0e7389 */ /* 0x00006400000c000b */
[----:B01----:R-:W-:Y:S01]  /*2f610*/  ENDCOLLECTIVE ;  /* 0x000000000000791b */ /* 0x003fe20003800000 */
.L_x_1958:
[----:B------:R-:W-:Y:S02]  /*2f620*/  IMAD.MOV.U32 R13, RZ, RZ, R125 ;  /* 0x000000ffff0d7224 */ /* 0x000fe400078e007d */
[----:B------:R-:W-:-:S07]  /*2f630*/  IMAD.MOV.U32 R82, RZ, RZ, R14 ;  /* 0x000000ffff527224 */ /* 0x000fce00078e000e */
[----:B------:R-:W-:Y:S05]  /*2f640*/  WARPSYNC.COLLECTIVE R15, `(.L_x_1959) ;  /* 0x000000000f087348 */ /* 0x000fea0003c00000 */
[----:B------:R0:W1:Y:S02]  /*2f650*/  SHFL.IDX P6, R14, R13, R12, R11 ;  /* 0x0000000c0d0e7389 */ /* 0x00006400000c000b */
[----:B01----:R-:W-:Y:S01]  /*2f660*/  ENDCOLLECTIVE ;  /* 0x000000000000791b */ /* 0x003fe20003800000 */
.L_x_1959:
[----:B------:R-:W-:Y:S02]  /*2f670*/  IMAD.MOV.U32 R13, RZ, RZ, R94 ;  /* 0x000000ffff0d7224 */ /* 0x000fe400078e005e */
[----:B------:R-:W-:Y:S02]  /*2f680*/  IMAD.MOV.U32 R12, RZ, RZ, R2 ;  /* 0x000000ffff0c7224 */ /* 0x000fe400078e0002 */
[----:B------:R-:W-:-:S07]  /*2f690*/  IMAD.MOV.U32 R125, RZ, RZ, R14 ;  /* 0x000000ffff7d7224 */ /* 0x000fce00078e000e */
[----:B------:R-:W-:Y:S05]  /*2f6a0*/  WARPSYNC.COLLECTIVE R15, `(.L_x_1960) ;  /* 0x000000000f087348 */ /* 0x000fea0003c00000 */
[----:B------:R0:W1:Y:S02]  /*2f6b0*/  SHFL.IDX P6, R14, R13, R12, R11 ;  /* 0x0000000c0d0e7389 */ /* 0x00006400000c000b */
[----:B01----:R-:W-:Y:S01]  /*2f6c0*/  ENDCOLLECTIVE ;  /* 0x000000000000791b */ /* 0x003fe20003800000 */
.L_x_1960:
[----:B------:R-:W-:Y:S02]  /*2f6d0*/  IMAD.MOV.U32 R13, RZ, RZ, R121 ;  /* 0x000000ffff0d7224 */ /* 0x000fe400078e0079 */
[----:B------:R-:W-:-:S07]  /*2f6e0*/  IMAD.MOV.U32 R94, RZ, RZ, R14 ;  /* 0x000000ffff5e7224 */ /* 0x000fce00078e000e */
[----:B------:R-:W-:Y:S05]  /*2f6f0*/  WARPSYNC.COLLECTIVE R15, `(.L_x_1961) ;  /* 0x000000000f087348 */ /* 0x000fea0003c00000 */
[----:B------:R0:W1:Y:S02]  /*2f700*/  SHFL.IDX P6, R14, R13, R12, R11 ;  /* 0x0000000c0d0e7389 */ /* 0x00006400000c000b */
[----:B01----:R-:W-:Y:S01]  /*2f710*/  ENDCOLLECTIVE ;  /* 0x000000000000791b */ /* 0x003fe20003800000 */
.L_x_1961:
        /* <DEDUP_REMOVED lines=8> */
.L_x_1962:
[----:B------:R-:W-:Y:S02]  /*2f7a0*/  SEL R49, R125, R121, P0 ;  /* 0x000000797d317207 */ /* 0x000fe40000000000 */
[----:B------:R-:W-:Y:S01]  /*2f7b0*/  SEL R121, R121, R125, P0 ;  /* 0x0000007d79797207 */ /* 0x000fe20000000000 */
[----:B------:R-:W-:Y:S02]  /*2f7c0*/  IMAD.MOV.U32 R13, RZ, RZ, R83 ;  /* 0x000000ffff0d7224 */ /* 0x000fe400078e0053 */
[----:B------:R-:W-:-:S07]  /*2f7d0*/  IMAD.MOV.U32 R87, RZ, RZ, R14 ;  /* 0x000000ffff577224 */ /* 0x000fce00078e000e */
[----:B------:R-:W-:Y:S05]  /*2f7e0*/  WARPSYNC.COLLECTIVE R15, `(.L_x_1963) ;  /* 0x000000000f087348 */ /* 0x000fea0003c00000 */
[----:B------:R0:W1:Y:S02]  /*2f7f0*/  SHFL.IDX P6, R14, R13, R12, R11 ;  /* 0x0000000c0d0e7389 */ /* 0x00006400000c000b */
[----:B01----:R-:W-:Y:S01]  /*2f800*/  ENDCOLLECTIVE ;  /* 0x000000000000791b */ /* 0x003fe20003800000 */
.L_x_1963:
[----:B------:R-:W-:Y:S02]  /*2f810*/  IMAD.MOV.U32 R13, RZ, RZ, R102 ;  /* 0x000000ffff0d7224 */ /* 0x000fe400078e0066 */
[----:B------:R-:W-:Y:S02]  /*2f820*/  IMAD.MOV.U32 R12, RZ, RZ, R2 ;  /* 0x000000ffff0c7224 */ /* 0x000fe400078e0002 */
[----:B------:R-:W-:-:S07]  /*2f830*/  IMAD.MOV.U32 R83, RZ, RZ, R14 ;  /* 0x000000ffff537224 */ /* 0x000fce00078e000e */
[----:B------:R-:W-:Y:S05]  /*2f840*/  WARPSYNC.COLLECTIVE R15, `(.L_x_1964) ;  /* 0x000000000f087348 */ /* 0x000fea0003c00000 */
[----:B------:R0:W1:Y:S02]  /*2f850*/  SHFL.IDX P6, R14, R13, R12, R11 ;  /* 0x0000000c0d0e7389 */ /* 0x00006400000c000b */
[----:B01----:R-:W-:Y:S01]  /*2f860*/  ENDCOLLECTIVE ;  /* 0x000000000000791b */ /* 0x003fe20003800000 */
.L_x_1964:
[----:B------:R-:W-:Y:S02]  /*2f870*/  IMAD.MOV.U32 R13, RZ, RZ, R98 ;  /* 0x000000ffff0d7224 */ /* 0x000fe400078e0062 */
[----:B------:R-:W-:-:S07]  /*2f880*/  IMAD.MOV.U32 R102, RZ, RZ, R14 ;  /* 0x000000ffff667224 */ /* 0x000fce00078e000e */
[----:B------:R-:W-:Y:S05]  /*2f890*/  WARPSYNC.COLLECTIVE R15, `(.L_x_1965) ;  /* 0x000000000f087348 */ /* 0x000fea0003c00000 */
[----:B------:R0:W1:Y:S02]  /*2f8a0*/  SHFL.IDX P6, R14, R13, R12, R11 ;  /* 0x0000000c0d0e7389 */ /* 0x00006400000c000b */
[----:B01----:R-:W-:Y:S01]  /*2f8b0*/  ENDCOLLECTIVE ;  /* 0x000000000000791b */ /* 0x003fe20003800000 */
.L_x_1965:
        /* <DEDUP_REMOVED lines=8> */
.L_x_1966:
[----:B------:R-:W-:Y:S02]  /*2f940*/  SEL R55, R83, R98, P0 ;  /* 0x0000006253377207 */ /* 0x000fe40000000000 */
[----:B------:R-:W-:Y:S01]  /*2f950*/  SEL R83, R98, R83, P0 ;  /* 0x0000005362537207 */ /* 0x000fe20000000000 */
[----:B------:R-:W-:Y:S02]  /*2f960*/  IMAD.MOV.U32 R13, RZ, RZ, R129 ;  /* 0x000000ffff0d7224 */ /* 0x000fe400078e0081 */
[----:B------:R-:W-:-:S07]  /*2f970*/  IMAD.MOV.U32 R90, RZ, RZ, R14 ;  /* 0x000000ffff5a7224 */ /* 0x000fce00078e000e */
[----:B------:R-:W-:Y:S05]  /*2f980*/  WARPSYNC.COLLECTIVE R15, `(.L_x_1967) ;  /* 0x000000000f087348 */ /* 0x000fea0003c00000 */
[----:B------:R0:W1:Y:S02]  /*2f990*/  SHFL.IDX P6, R14, R13, R12, R11 ;  /* 0x0000000c0d0e7389 */ /* 0x00006400000c000b */
[----:B01----:R-:W-:Y:S01]  /*2f9a0*/  ENDCOLLECTIVE ;  /* 0x000000000000791b */ /* 0x003fe20003800000 */
.L_x_1967:
[----:B------:R-:W-:Y:S02]  /*2f9b0*/  IMAD.MOV.U32 R13, RZ, RZ, R110 ;  /* 0x000000ffff0d7224 */ /* 0x000fe400078e006e */
[----:B------:R-:W-:Y:S02]  /*2f9c0*/  IMAD.MOV.U32 R12, RZ, RZ, R2 ;  /* 0x000000ffff0c7224 */ /* 0x000fe400078e0002 */
[----:B------:R-:W-:-:S07]  /*2f9d0*/  IMAD.MOV.U32 R106, RZ, RZ, R14 ;  /* 0x000000ffff6a7224 */ /* 0x000fce00078e000e */
[----:B------:R-:W-:Y:S05]  /*2f9e0*/  WARPSYNC.COLLECTIVE R15, `(.L_x_1968) ;  /* 0x000000000f087348 */ /* 0x000fea0003c00000 */
[----:B------:R0:W1:Y:S02]  /*2f9f0*/  SHFL.IDX P6, R14, R13, R12, R11 ;  /* 0x0000000c0d0e7389 */ /* 0x00006400000c000b */
[----:B01----:R-:W-:Y:S01]  /*2fa00*/  ENDCOLLECTIVE ;  /* 0x000000000000791b */ /* 0x003fe20003800000 */
.L_x_1968:
[----:B------:R-:W-:Y:S02]  /*2fa10*/  IMAD.MOV.U32 R13, RZ, RZ, R107 ;  /* 0x000000ffff0d7224 */ /* 0x000fe400078e006b */
[----:B------:R-:W-:-:S07]  /*2fa20*/  IMAD.MOV.U32 R110, RZ, RZ, R14 ;  /* 0x000000ffff6e7224 */ /* 0x000fce00078e000e */
[----:B------:R-:W-:Y:S05]  /*2fa30*/  WARPSYNC.COLLECTIVE R15, `(.L_x_1969) ;  /* 0x000000000f087348 */ /* 0x000fea0003c00000 */
[----:B------:R0:W1:Y:S02]  /*2fa40*/  SHFL.IDX P6, R14, R13, R12, R11 ;  /* 0x0000000c0d0e7389 */ /* 0x00006400000c000b */
[----:B01----:R-:W-:Y:S01]  /*2fa50*/  ENDCOLLECTIVE ;  /* 0x000000000000791b */ /* 0x003fe20003800000 */
.L_x_1969:
        /* <DEDUP_REMOVED lines=8> */
.L_x_1970:
[----:B------:R-:W-:Y:S02]  /*2fae0*/  SEL R60, R106, R107, P0 ;  /* 0x0000006b6a3c7207 */ /* 0x000fe40000000000 */
[----:B------:R-:W-:Y:S01]  /*2faf0*/  SEL R106, R107, R106, P0 ;  /* 0x0000006a6b6a7207 */ /* 0x000fe20000000000 */
[----:B------:R-:W-:Y:S02]  /*2fb00*/  IMAD.MOV.U32 R13, RZ, RZ, R111 ;  /* 0x000000ffff0d7224 */ /* 0x000fe400078e006f */
[----:B------:R-:W-:-:S07]  /*2fb10*/  IMAD.MOV.U32 R91, RZ, RZ, R14 ;  /* 0x000000ffff5b7224 */ /* 0x000fce00078e000e */
[----:B------:R-:W-:Y:S05]  /*2fb20*/  WARPSYNC.COLLECTIVE R15, `(.L_x_1971) ;  /* 0x000000000f087348 */ /* 0x000fea0003c00000 */
[----:B------:R0:W1:Y:S02]  /*2fb30*/  SHFL.IDX P6, R14, R13, R12, R11 ;  /* 0x0000000c0d0e7389 */ /* 0x00006400000c000b */
[----:B01----:R-:W-:Y:S01]  /*2fb40*/  ENDCOLLECTIVE ;  /* 0x000000000000791b */ /* 0x003fe20003800000 */
.L_x_1971:
[----:B------:R-:W-:Y:S02]  /*2fb50*/  IMAD.MOV.U32 R13, RZ, RZ, R118 ;  /* 0x000000ffff0d7224 */ /* 0x000fe400078e0076 */
[----:B------:R-:W-:Y:S02]  /*2fb60*/  IMAD.MOV.U32 R12, RZ, RZ, R2 ;  /* 0x000000ffff0c7224 */ /* 0x000fe400078e0002 */
[----:B------:R-:W-:-:S07]  /*2fb70*/  IMAD.MOV.U32 R114, RZ, RZ, R14 ;  /* 0x000000ffff727224 */ /* 0x000fce00078e000e */
[----:B------:R-:W-:Y:S05]  /*2fb80*/  WARPSYNC.COLLECTIVE R15, `(.L_x_1972) ;  /* 0x000000000f087348 */ /* 0x000fea0003c00000 */
[----:B------:R0:W1:Y:S02]  /*2fb90*/  SHFL.IDX P6, R14, R13, R12, R11 ;  /* 0x0000000c0d0e7389 */ /* 0x00006400000c000b */
[----:B01----:R-:W-:Y:S01]  /*2fba0*/  ENDCOLLECTIVE ;  /* 0x000000000000791b */ /* 0x003fe20003800000 */
.L_x_1972:
[----:B------:R-:W-:Y:S02]  /*2fbb0*/  IMAD.MOV.U32 R13, RZ, RZ, R115 ;  /* 0x000000ffff0d7224 */ /* 0x000fe400078e0073 */
[----:B------:R-:W-:-:S07]  /*2fbc0*/  IMAD.MOV.U32 R118, RZ, RZ, R14 ;  /* 0x000000ffff767224 */ /* 0x000fce00078e000e */
[----:B------:R-:W-:Y:S05]  /*2fbd0*/  WARPSYNC.COLLECTIVE R15, `(.L_x_1973) ;  /* 0x000000000f087348 */ /* 0x000fea0003c00000 */
[----:B------:R0:W1:Y:S02]  /*2fbe0*/  SHFL.IDX P6, R14, R13, R12, R11 ;  /* 0x0000000c0d0e7389 */ /* 0x00006400000c000b */
[----:B01----:R-:W-:Y:S01]  /*2fbf0*/  ENDCOLLECTIVE ;  /* 0x000000000000791b */ /* 0x003fe20003800000 */
.L_x_1973:
        /* <DEDUP_REMOVED lines=8> */
.L_x_1974:
[----:B------:R-:W-:Y:S02]  /*2fc80*/  SEL R67, R114, R111, P0 ;  /* 0x0000006f72437207 */ /* 0x000fe40000000000 */
[----:B------:R-:W-:Y:S01]  /*2fc90*/  SEL R111, R111, R114, P0 ;  /* 0x000000726f6f7207 */ /* 0x000fe20000000000 */
[----:B------:R-:W-:Y:S02]  /*2fca0*/  IMAD.MOV.U32 R13, RZ, RZ, R119 ;  /* 0x000000ffff0d7224 */ /* 0x000fe400078e0077 */
[----:B------:R-:W-:-:S07]  /*2fcb0*/  IMAD.MOV.U32 R95, RZ, RZ, R14 ;  /* 0x000000ffff5f7224 */ /* 0x000fce00078e000e */
[----:B------:R-:W-:Y:S05]  /*2fcc0*/  WARPSYNC.COLLECTIVE R15, `(.L_x_1975) ;  /* 0x000000000f087348 */ /* 0x000fea0003c00000 */
[----:B------:R0:W1:Y:S02]  /*2fcd0*/  SHFL.IDX P6, R14, R13, R12, R11 ;  /* 0x0000000c0d0e7389 */ /* 0x00006400000c000b */
[----:B01----:R-:W-:Y:S01]  /*2fce0*/  ENDCOLLECTIVE ;  /* 0x000000000000791b */ /* 0x003fe20003800000 */
.L_x_1975:
[----:B------:R-:W-:Y:S02]  /*2fcf0*/  IMAD.MOV.U32 R13, RZ, RZ, R126 ;  /* 0x000000ffff0d7224 */ /* 0x000fe400078e007e */
[----:B------:R-:W-:Y:S02]  /*2fd00*/  IMAD.MOV.U32 R12, RZ, RZ, R2 ;  /* 0x000000ffff0c7224 */ /* 0x000fe400078e0002 */
[----:B------:R-:W-:-:S07]  /*2fd10*/  IMAD.MOV.U32 R115, RZ, RZ, R14 ;  /* 0x000000ffff737224 */ /* 0x000fce00078e000e */
[----:B------:R-:W-:Y:S05]  /*2fd20*/  WARPSYNC.COLLECTIVE R15, `(.L_x_1976) ;  /* 0x000000000f087348 */ /* 0x000fea0003c00000 */
[----:B------:R0:W1:Y:S02]  /*2fd30*/  SHFL.IDX P6, R14, R13, R12, R11 ;  /* 0x0000000c0d0e7389 */ /* 0x00006400000c000b */
[----:B01----:R-:W-:Y:S01]  /*2fd40*/  ENDCOLLECTIVE ;  /* 0x000000000000791b */ /* 0x003fe20003800000 */
.L_x_1976:
[----:B------:R-:W-:Y:S02]  /*2fd50*/  IMAD.MOV.U32 R13, RZ, RZ, R122 ;  /* 0x000000ffff0d7224 */ /* 0x000fe400078e007a */
[----:B------:R-:W-:-:S07]  /*2fd60*/  IMAD.MOV.U32 R126, RZ, RZ, R14 ;  /* 0x000000ffff7e7224 */ /* 0x000fce00078e000e */
[----:B------:R-:W-:Y:S05]  /*2fd70*/  WARPSYNC.COLLECTIVE R15, `(.L_x_1977) ;  /* 0x000000000f087348 */ /* 0x000fea0003c00000 */
[----:B------:R0:W1:Y:S02]  /*2fd80*/  SHFL.IDX P6, R14, R13, R12, R11 ;  /* 0x0000000c0d0e7389 */ /* 0x00006400000c000b */
[----:B01----:R-:W-:Y:S01]  /*2fd90*/  ENDCOLLECTIVE ;  /* 0x000000000000791b */ /* 0x003fe20003800000 */
.L_x_1977:
        /* <DEDUP_REMOVED lines=8> */
.L_x_1978:
[----:B------:R-:W-:Y:S02]  /*2fe20*/  SEL R71, R115, R119, P0 ;  /* 0x0000007773477207 */ /* 0x000fe40000000000 */
[----:B------:R-:W-:Y:S01]  /*2fe30*/  SEL R115, R119, R115, P0 ;  /* 0x0000007377737207 */ /* 0x000fe20000000000 */
[----:B------:R-:W-:Y:S02]  /*2fe40*/  IMAD.MOV.U32 R13, RZ, RZ, R123 ;  /* 0x000000ffff0d7224 */ /* 0x000fe400078e007b */
[----:B------:R-:W-:-:S07]  /*2fe50*/  IMAD.MOV.U32 R99, RZ, RZ, R14 ;  /* 0x000000ffff637224 */ /* 0x000fce00078e000e */
[----:B------:R-:W-:Y:S05]  /*2fe60*/  WARPSYNC.COLLECTIVE R15, `(.L_x_1979) ;  /* 0x000000000f087348 */ /* 0x000fea0003c00000 */
[----:B------:R0:W1:Y:S02]  /*2fe70*/  SHFL.IDX P6, R14, R13, R12, R11 ;  /* 0x0000000c0d0e7389 */ /* 0x00006400000c000b */
[----:B01----:R-:W-:Y:S01]  /*2fe80*/  ENDCOLLECTIVE ;  /* 0x000000000000791b */ /* 0x003fe20003800000 */
.L_x_1979:
[----:B------:R-:W-:Y:S02]  /*2fe90*/  IMAD.MOV.U32 R13, RZ, RZ, R134 ;  /* 0x000000ffff0d7224 */ /* 0x000fe400078e0086 */
[----:B------:R-:W-:Y:S02]  /*2fea0*/  IMAD.MOV.U32 R12, RZ, RZ, R2 ;  /* 0x000000ffff0c7224 */ /* 0x000fe400078e0002 */
[----:B------:R-:W-:-:S07]  /*2feb0*/  IMAD.MOV.U32 R123, RZ, RZ, R14 ;  /* 0x000000ffff7b7224 */ /* 0x000fce00078e000e */
[----:B------:R-:W-:Y:S05]  /*2fec0*/  WARPSYNC.COLLECTIVE R15, `(.L_x_1980) ;  /* 0x000000000f087348 */ /* 0x000fea0003c00000 */
[----:B------:R0:W1:Y:S02]  /*2fed0*/  SHFL.IDX P6, R14, R13, R12, R11 ;  /* 0x0000000c0d0e7389 */ /* 0x00006400000c000b */
[----:B01----:R-:W-:Y:S01]  /*2fee0*/  ENDCOLLECTIVE ;  /* 0x000000000000791b */ /* 0x003fe20003800000 */
.L_x_1980:
[----:B------:R-:W-:Y:S02]  /*2fef0*/  IMAD.MOV.U32 R13, RZ, RZ, R130 ;  /* 0x000000ffff0d7224 */ /* 0x000fe400078e0082 */
[----:B------:R-:W-:-:S07]  /*2ff00*/  IMAD.MOV.U32 R134, RZ, RZ, R14 ;  /* 0x000000ffff867224 */ /* 0x000fce00078e000e */
[----:B------:R-:W-:Y:S05]  /*2ff10*/  WARPSYNC.COLLECTIVE R15, `(.L_x_1981) ;  /* 0x000000000f087348 */ /* 0x000fea0003c00000 */
[----:B------:R0:W1:Y:S02]  /*2ff20*/  SHFL.IDX P6, R14, R13, R12, R11 ;  /* 0x0000000c0d0e7389 */ /* 0x00006400000c000b */
[----:B01----:R-:W-:Y:S01]  /*2ff30*/  ENDCOLLECTIVE ;  /* 0x000000000000791b */ /* 0x003fe20003800000 */
.L_x_1981:
[----:B------:R-:W-:Y:S02]  /*2ff40*/  IMAD.MOV.U32 R13, RZ, RZ, R101 ;  /* 0x000000ffff0d7224 */ /* 0x000fe400078e0065 */
[----:B------:R-:W-:Y:S02]  /*2ff50*/  IMAD.MOV.U32 R12, RZ, RZ, R0 ;  /* 0x000000ffff0c7224 */ /* 0x000fe400078e0000 */
[----:B------:R-:W-:-:S07]  /*2ff60*/  IMAD.MOV.U32 R122, RZ, RZ, R14 ;  /* 0x000000ffff7a7224 */ /* 0x000fce00078e000e */
[----:B------:R-:W-:Y:S05]  /*2ff70*/  WARPSYNC.COLLECTIVE R15, `(.L_x_1982) ;  /* 0x000000000f087348 */ /* 0x000fea0003c00000 */
[----:B------:R0:W1:Y:S02]  /*2ff80*/  SHFL.IDX P6, R14, R13, R12, R11 ;  /* 0x0000000c0d0e7389 */ /* 0x00006400000c000b */
[----:B01----:R-:W-:Y:S01]  /*2ff90*/  ENDCOLLECTIVE ;  /* 0x000000000000791b */ /* 0x003fe20003800000 */
.L_x_1982:
[----:B------:R-:W-:Y:S02]  /*2ffa0*/  SEL R76, R123, R122, P0 ;  /* 0x0000007a7b4c7207 */ /* 0x000fe40000000000 */
[----:B------:R-:W-:Y:S01]  /*2ffb0*/  SEL R122, R122, R123, P0 ;  /* 0x0000007b7a7a7207 */ /* 0x000fe20000000000 */
[----:B------:R-:W-:Y:S02]  /*2ffc0*/  IMAD.MOV.U32 R13, RZ, RZ, R127 ;  /* 0x000000ffff0d7224 */ /* 0x000fe400078e007f */
[----:B------:R-:W-:-:S07]  /*2ffd0*/  IMAD.MOV.U32 R101, RZ, RZ, R14 ;  /* 0x000000ffff657224 */ /* 0x000fce00078e000e */
[----:B------:R-:W-:Y:S05]  /*2ffe0*/  WARPSYNC.COLLECTIVE R15, `(.L_x_1983) ;  /* 0x000000000f087348 */ /* 0x000fea0003c00000 */
[----:B------:R0:W1:Y:S02]  /*2fff0*/  SHFL.IDX P6, R14, R13, R12, R11 ;  /* 0x0000000c0d0e7389 */ /* 0x00006400000c000b */
[----:B01----:R-:W-:Y:S01]  /*30000*/  ENDCOLLECTIVE ;  /* 0x000000000000791b */ /* 0x003fe20003800000 */
.L_x_1983:
[----:B------:R-:W-:Y:S02]  /*30010*/  IMAD.MOV.U32 R13, RZ, RZ, R142 ;  /* 0x000000ffff0d7224 */ /* 0x000fe400078e008e */
[----:B------:R-:W-:Y:S02]  /*30020*/  IMAD.MOV.U32 R12, RZ, RZ, R2 ;  /* 0x000000ffff0c7224 */ /* 0x000fe400078e0002 */
[----:B------:R-:W-:-:S07]  /*30030*/  IMAD.MOV.U32 R127, RZ, RZ, R14 ;  /* 0x000000ffff7f7224 */ /* 0x000fce00078e000e */
[----:B------:R-:W-:Y:S05]  /*30040*/  WARPSYNC.COLLECTIVE R15, `(.L_x_1984) ;  /* 0x000000000f087348 */ /* 0x000fea0003c00000 */
[----:B------:R0:W1:Y:S02]  /*30050*/  SHFL.IDX P6, R14, R13, R12, R11 ;  /* 0x0000000c0d0e7389 */ /* 0x00006400000c000b */
[----:B01----:R-:W-:Y:S01]  /*30060*/  ENDCOLLECTIVE ;  /* 0x000000000000791b */ /* 0x003fe20003800000 */
.L_x_1984:
[----:B------:R-:W-:Y:S02]  /*30070*/  IMAD.MOV.U32 R13, RZ, RZ, R138 ;  /* 0x000000ffff0d7224 */ /* 0x000fe400078e008a */
[----:B------:R-:W-:-:S07]  /*30080*/  IMAD.MOV.U32 R142, RZ, RZ, R14 ;  /* 0x000000ffff8e7224 */ /* 0x000fce00078e000e */
[----:B------:R-:W-:Y:S05]  /*30090*/  WARPSYNC.COLLECTIVE R15, `(.L_x_1985) ;  /* 0x000000000f087348 */ /* 0x000fea0003c00000 */
[----:B------:R0:W1:Y:S02]  /*300a0*/  SHFL.IDX P6, R14, R13, R12, R11 ;  /* 0x0000000c0d0e7389 */ /* 0x00006400000c000b */
[----:B01----:R-:W-:Y:S01]  /*300b0*/  ENDCOLLECTIVE ;  /* 0x000000000000791b */ /* 0x003fe20003800000 */
.L_x_1985:
        /* <DEDUP_REMOVED lines=8> */
.L_x_1986:
[----:B------:R-:W-:Y:S02]  /*30140*/  SEL R80, R127, R129, P0 ;  /* 0x000000817f507207 */ /* 0x000fe40000000000 */
[----:B------:R-:W-:Y:S01]  /*30150*/  SEL R127, R129, R127, P0 ;  /* 0x0000007f817f7207 */ /* 0x000fe20000000000 */
[----:B------:R-:W-:Y:S01]  /*30160*/  IMAD.MOV.U32 R13, RZ, RZ, R165 ;  /* 0x000000ffff0d7224 */ /* 0x000fe200078e00a5 */
[----:B------:R-:W-:Y:S02]  /*30170*/  SEL R165, R96, R45, P0 ;  /* 0x0000002d60a57207 */ /* 0x000fe40000000000 */
[----:B------:R-:W-:Y:S02]  /*30180*/  SEL R96, R48, R108, P0 ;  /* 0x0000006c30607207 */ /* 0x000fe40000000000 */
[----:B------:R-:W-:Y:S02]  /*30190*/  SEL R108, R108, R48, P0 ;  /* 0x000000306c6c7207 */ /* 0x000fe40000000000 */
[----:B------:R-:W-:-:S02]  /*301a0*/  SEL R45, R109, R75, P0 ;  /* 0x0000004b6d2d7207 */ /* 0x000fc40000000000 */
[----:B------:R-:W-:Y:S01]  /*301b0*/  SEL R48, R79, R86, P0 ;  /* 0x000000564f307207 */ /* 0x000fe20000000000 */
[----:B------:R-:W-:Y:S01]  /*301c0*/  IMAD.MOV.U32 R103, RZ, RZ, R14 ;  /* 0x000000ffff677224 */ /* 0x000fe200078e000e */
[----:B------:R-:W-:-:S07]  /*301d0*/  SEL R75, R75, R109, P0 ;  /* 0x0000006d4b4b7207 */ /* 0x000fce0000000000 */
[----:B------:R-:W-:Y:S05]  /*301e0*/  WARPSYNC.COLLECTIVE R15, `(.L_x_1987) ;  /* 0x000000000f087348 */ /* 0x000fea0003c00000 */
[----:B------:R0:W1:Y:S02]  /*301f0*/  SHFL.IDX P6, R14, R13, R12, R11 ;  /* 0x0000000c0d0e7389 */ /* 0x00006400000c000b */
[----:B01----:R-:W-:Y:S01]  /*30200*/  ENDCOLLECTIVE ;  /* 0x000000000000791b */ /* 0x003fe20003800000 */
.L_x_1987:
[----:B------:R-:W-:Y:S01]  /*30210*/  SEL R79, R86, R79, P0 ;  /* 0x0000004f564f7207 */ /* 0x000fe20000000000 */
[----:B------:R-:W-:Y:S02]  /*30220*/  IMAD.MOV.U32 R13, RZ, RZ, R150 ;  /* 0x000000ffff0d7224 */ /* 0x000fe400078e0096 */
[----:B------:R-:W-:Y:S01]  /*30230*/  IMAD.MOV.U32 R12, RZ, RZ, R2 ;  /* 0x000000ffff0c7224 */ /* 0x000fe200078e0002 */
[----:B------:R-:W-:Y:S01]  /*30240*/  SEL R2, R5, R4, P0 ;  /* 0x0000000405027207 */ /* 0x000fe20000000000 */
[----:B------:R-:W-:-:S07]  /*30250*/  IMAD.MOV.U32 R70, RZ, RZ, R14 ;  /* 0x000000ffff467224 */ /* 0x000fce00078e000e */
[----:B------:R-:W-:Y:S05]  /*30260*/  WARPSYNC.COLLECTIVE R15, `(.L_x_1988) ;  /* 0x000000000f087348 */ /* 0x000fea0003c00000 */
[----:B------:R0:W1:Y:S02]  /*30270*/  SHFL.IDX P6, R14, R13, R12, R11 ;  /* 0x0000000c0d0e7389 */ /* 0x00006400000c000b */
[----:B01----:R-:W-:Y:S01]  /*30280*/  ENDCOLLECTIVE ;  /* 0x000000000000791b */ /* 0x003fe20003800000 */
.L_x_1988:
        /* <DEDUP_REMOVED lines=11> */
.L_x_1989:
[----:B------:R-:W-:Y:S02]  /*30340*/  SEL R78, R99, R134, P0 ;  /* 0x00000086634e7207 */ /* 0x000fe40000000000 */
[----:B------:R-:W-:Y:S02]  /*30350*/  SEL R113, R117, R113, P0 ;  /* 0x0000007175717207 */ /* 0x000fe40000000000 */
[----:B------:R-:W-:Y:S02]  /*30360*/  SEL R134, R134, R99, P0 ;  /* 0x0000006386867207 */ /* 0x000fe40000000000 */
[----:B------:R-:W-:Y:S02]  /*30370*/  SEL R11, R4, R5, P0 ;  /* 0x00000005040b7207 */ /* 0x000fe40000000000 */
[----:B------:R-:W-:Y:S02]  /*30380*/  SEL R5, R3, R6, P0 ;  /* 0x0000000603057207 */ /* 0x000fe40000000000 */
[----:B------:R-:W-:Y:S01]  /*30390*/  SEL R4, R6, R3, P0 ;  /* 0x0000000306047207 */ /* 0x000fe20000000000 */
[----:B------:R0:W-:Y:S01]  /*303a0*/  STL [R1+0x20], R11 ;  /* 0x0000200b01007387 */ /* 0x0001e20000100800 */
[----:B------:R-:W-:-:S02]  /*303b0*/  SEL R3, R9, R7, P0 ;  /* 0x0000000709037207 */ /* 0x000fc40000000000 */
[----:B------:R-:W-:Y:S01]  /*303c0*/  SEL R6, R65, R132, P0 ;  /* 0x0000008441067207 */ /* 0x000fe20000000000 */
[----:B------:R1:W-:Y:S01]  /*303d0*/  STL [R1+0x24], R2 ;  /* 0x0000240201007387 */ /* 0x0003e20000100800 */
[----:B------:R-:W-:Y:S01]  /*303e0*/  IMAD.MOV.U32 R0, RZ, RZ, R14 ;  /* 0x000000ffff007224 */ /* 0x000fe200078e000e */
[----:B------:R-:W-:Y:S02]  /*303f0*/  SEL R65, R132, R65, P0 ;  /* 0x0000004184417207 */ /* 0x000fe40000000000 */
[----:B------:R2:W-:Y:S01]  /*30400*/  STL [R1+0x18], R5 ;  /* 0x0000180501007387 */ /* 0x0005e20000100800 */
[----:B0-----:R-:W-:-:S03]  /*30410*/  IMAD.MOV.U32 R11, RZ, RZ, RZ ;  /* 0x000000ffff0b7224 */ /* 0x001fc600078e00ff */
[----:B------:R0:W-:Y:S01]  /*30420*/  STL [R1+0x1c], R4 ;  /* 0x00001c0401007387 */ /* 0x0001e20000100800 */
[----:B-1----:R-:W-:Y:S02]  /*30430*/  SEL R2, R7, R9, P0 ;  /* 0x0000000907027207 */ /* 0x002fe40000000000 */
[----:B------:R-:W-:Y:S02]  /*30440*/  SEL R7, R69, R136, P0 ;  /* 0x0000008845077207 */ /* 0x000fe40000000000 */
[----:B--2---:R-:W-:Y:S01]  /*30450*/  SEL R5, R64, R128, P0 ;  /* 0x0000008040057207 */ /* 0x004fe20000000000 */
[----:B------:R1:W-:Y:S01]  /*30460*/  STL [R1+0x10], R2 ;  /* 0x0000100201007387 */ /* 0x0003e20000100800 */
[----:B------:R-:W-:Y:S02]  /*30470*/  SEL R9, R77, R144, P0 ;  /* 0x000000904d097207 */ /* 0x000fe40000000000 */
[----:B0-----:R-:W-:Y:S01]  /*30480*/  SEL R4, R61, R124, P0 ;  /* 0x0000007c3d047207 */ /* 0x001fe20000000000 */
[----:B------:R0:W-:Y:S01]  /*30490*/  STL [R1+0x14], R3 ;  /* 0x0000140301007387 */ /* 0x0001e20000100800 */
[----:B------:R-:W-:-:S02]  /*304a0*/  SEL R61, R124, R61, P0 ;  /* 0x0000003d7c3d7207 */ /* 0x000fc40000000000 */
[----:B------:R-:W-:Y:S02]  /*304b0*/  SEL R64, R128, R64, P0 ;  /* 0x0000004080407207 */ /* 0x000fe40000000000 */
[----:B------:R-:W-:Y:S02]  /*304c0*/  SEL R69, R136, R69, P0 ;  /* 0x0000004588457207 */ /* 0x000fe40000000000 */
[----:B-1----:R-:W-:Y:S02]  /*304d0*/  SEL R2, R10, R8, P0 ;  /* 0x000000080a027207 */ /* 0x002fe40000000000 */
[----:B------:R-:W-:Y:S02]  /*304e0*/  SEL R8, R73, R140, P0 ;  /* 0x0000008c49087207 */ /* 0x000fe40000000000 */
[----:B0-----:R-:W-:Y:S01]  /*304f0*/  SEL R3, R57, R120, P0 ;  /* 0x0000007839037207 */ /* 0x001fe20000000000 */
[----:B------:R0:W-:Y:S01]  /*30500*/  STL [R1+0xc], R2 ;  /* 0x00000c0201007387 */ /* 0x0001e20000100800 */
[----:B------:R-:W-:-:S02]  /*30510*/  SEL R10, R81, R148, P0 ;  /* 0x00000094510a7207 */ /* 0x000fc40000000000 */
[----:B------:R-:W-:Y:S02]  /*30520*/  SEL R57, R120, R57, P0 ;  /* 0x0000003978397207 */ /* 0x000fe40000000000 */
[----:B------:R-:W-:Y:S02]  /*30530*/  SEL R73, R140, R73, P0 ;  /* 0x000000498c497207 */ /* 0x000fe40000000000 */
[----:B------:R-:W-:Y:S02]  /*30540*/  SEL R77, R144, R77, P0 ;  /* 0x0000004d904d7207 */ /* 0x000fe40000000000 */
[----:B------:R-:W-:Y:S01]  /*30550*/  SEL R81, R148, R81, P0 ;  /* 0x0000005194517207 */ /* 0x000fe20000000000 */
[----:B0-----:R-:W-:Y:S06]  /*30560*/  BRA `(.L_x_1990) ;  /* 0xfffffed800fc7947 */ /* 0x001fec000383ffff */
.L_x_1626:
[----:B------:R-:W-:Y:S02]  /*30570*/  IMAD.MOV.U32 R13, RZ, RZ, R68 ;  /* 0x000000ffff0d7224 */ /* 0x000fe400078e0044 */
[----:B------:R-:W-:Y:S02]  /*30580*/  IMAD.MOV.U32 R12, RZ, RZ, RZ ;  /* 0x000000ffff0c7224 */ /* 0x000fe400078e00ff */
[----:B------:R-:W-:Y:S02]  /*30590*/  IMAD.MOV.U32 R11, RZ, RZ, 0x181f ;  /* 0x0000181fff0b7424 */ /* 0x000fe400078e00ff */
[----:B------:R-:W-:-:S07]  /*305a0*/  IMAD.MOV.U32 R15, RZ, RZ, -0x1 ;  /* 0xffffffffff0f7424 */ /* 0x000fce00078e00ff */
[----:B-----5:R-:W-:Y:S05]  /*305b0*/  WARPSYNC.COLLECTIVE R15, `(.L_x_1991) ;  /* 0x000000000f087348 */ /* 0x020fea0003c00000 */
[----:B------:R0:W1:Y:S02]  /*305c0*/  SHFL.IDX P6, R14, R13, R12, R11 ;  /* 0x0000000c0d0e7389 */ /* 0x00006400000c000b */
[----:B01---5:R-:W-:Y:S01]  /*305d0*/  ENDCOLLECTIVE ;  /* 0x000000000000791b */ /* 0x023fe20003800000 */
.L_x_1991:
[----:B------:R-:W-:Y:S02]  /*305e0*/  IMAD.MOV.U32 R13, RZ, RZ, R20 ;  /* 0x000000ffff0d7224 */ /* 0x000fe400078e0014 */
[----:B------:R-:W-:-:S07]  /*305f0*/  IMAD.MOV.U32 R21, RZ, RZ, R14 ;  /* 0x000000ffff157224 */ /* 0x000fce00078e000e */
[----:B------:R-:W-:Y:S05]  /*30600*/  WARPSYNC.COLLECTIVE R15, `(.L_x_1992) ;  /* 0x000000000f087348 */ /* 0x000fea0003c00000 */
[----:B------:R0:W1:Y:S02]  /*30610*/  SHFL.IDX P6, R14, R13, R12, R11 ;  /* 0x0000000c0d0e7389 */ /* 0x00006400000c000b */
[----:B01----:R-:W-:Y:S01]  /*30620*/  ENDCOLLECTIVE ;  /* 0x000000000000791b */ /* 0x003fe20003800000 */
.L_x_1992:
[----:B------:R-:W-:Y:S05]  /*30630*/  BRA `(.L_x_1993) ;  /* 0xfffffef0003c7947 */ /* 0x000fea000383ffff */
.L_x_1629:
[----:B------:R-:W-:Y:S01]  /*30640*/  BSSY B1, `(.L_x_1994) ;  /* 0x0000008000017945 */ /* 0x000fe20003800000 */
[----:B---3--:R-:W-:Y:S02]  /*30650*/  IMAD.MOV.U32 R13, RZ, RZ, R68 ;  /* 0x000000ffff0d7224 */ /* 0x008fe400078e0044 */
[----:B------:R-:W-:Y:S02]  /*30660*/  IMAD.MOV.U32 R12, RZ, RZ, 0x1 ;  /* 0x00000001ff0c7424 */ /* 0x000fe400078e00ff */
[----:B------:R-:W-:Y:S02]  /*30670*/  IMAD.MOV.U32 R11, RZ, RZ, 0x181f ;  /* 0x0000181fff0b7424 */ /* 0x000fe400078e00ff */
[----:B------:R-:W-:-:S07]  /*30680*/  IMAD.MOV.U32 R15, RZ, RZ, -0x1 ;  /* 0xffffffffff0f7424 */ /* 0x000fce00078e00ff */
[----:B012--5:R-:W-:Y:S05]  /*30690*/  WARPSYNC.COLLECTIVE R15, `(.L_x_1995) ;  /* 0x000000000f087348 */ /* 0x027fea0003c00000 */
[----:B--2---:R2:W3:Y:S02]  /*306a0*/  SHFL.IDX P6, R14, R13, R12, R11 ;  /* 0x0000000c0d0e7389 */ /* 0x0044e400000c000b */
[----:B0123-5:R-:W-:Y:S01]  /*306b0*/  ENDCOLLECTIVE ;  /* 0x000000000000791b */ /* 0x02ffe20003800000 */
.L_x_1995:
[----:B------:R-:W-:Y:S05]  /*306c0*/  BSYNC B1 ;  /* 0x0000000000017941 */ /* 0x000fea0003800000 */
.L_x_1994:
        /* <DEDUP_REMOVED lines=8> */
.L_x_1996:
[----:B------:R-:W-:Y:S05]  /*30750*/  BRA `(.L_x_1997) ;  /* 0xfffffef000587947 */ /* 0x000fea000383ffff */
.L_x_1632:
[----:B------:R-:W-:Y:S01]  /*30760*/  BSSY B1, `(.L_x_1998) ;  /* 0x0000008000017945 */ /* 0x000fe20003800000 */
[----:B------:R-:W-:Y:S02]  /*30770*/  IMAD.MOV.U32 R13, RZ, RZ, R68 ;  /* 0x000000ffff0d7224 */ /* 0x000fe400078e0044 */
[----:B------:R-:W-:Y:S02]  /*30780*/  IMAD.MOV.U32 R12, RZ, RZ, 0x2 ;  /* 0x00000002ff0c7424 */ /* 0x000fe400078e00ff */
[----:B------:R-:W-:Y:S02]  /*30790*/  IMAD.MOV.U32 R11, RZ, RZ, 0x181f ;  /* 0x0000181fff0b7424 */ /* 0x000fe400078e00ff */
[----:B------:R-:W-:-:S07]  /*307a0*/  IMAD.MOV.U32 R15, RZ, RZ, -0x1 ;  /* 0xffffffffff0f7424 */ /* 0x000fce00078e00ff */
[----:B012345:R-:W-:Y:S05]  /*307b0*/  WARPSYNC.COLLECTIVE R15, `(.L_x_1999) ;  /* 0x000000000f087348 */ /* 0x03ffea0003c00000 */
[----:B--2---:R2:W0:Y:S02]  /*307c0*/  SHFL.IDX P6, R14, R13, R12, R11 ;  /* 0x0000000c0d0e7389 */ /* 0x00442400000c000b */
[----:B012345:R-:W-:Y:S01]  /*307d0*/  ENDCOLLECTIVE ;  /* 0x000000000000791b */ /* 0x03ffe20003800000 */
.L_x_1999:
[----:B------:R-:W-:Y:S05]  /*307e0*/  BSYNC B1 ;  /* 0x0000000000017941 */ /* 0x000fea0003800000 */
.L_x_1998:
        /* <DEDUP_REMOVED lines=8> */
.L_x_2000:
[----:B------:R-:W-:Y:S05]  /*30870*/  BRA `(.L_x_2001) ;  /* 0xfffffef000787947 */ /* 0x000fea000383ffff */
.L_x_1635:
[----:B------:R-:W-:Y:S01]  /*30880*/  BSSY B1, `(.L_x_2002) ;  /* 0x0000008000017945 */ /* 0x000fe20003800000 */
[----:B------:R-:W-:Y:S02]  /*30890*/  IMAD.MOV.U32 R13, RZ, RZ, R68 ;  /* 0x000000ffff0d7224 */ /* 0x000fe400078e0044 */
[----:B------:R-:W-:Y:S02]  /*308a0*/  IMAD.MOV.U32 R12, RZ, RZ, 0x3 ;  /* 0x00000003ff0c7424 */ /* 0x000fe400078e00ff */
[----:B------:R-:W-:Y:S02]  /*308b0*/  IMAD.MOV.U32 R11, RZ, RZ, 0x181f ;  /* 0x0000181fff0b7424 */ /* 0x000fe400078e00ff */
[----:B------:R-:W-:-:S07]  /*308c0*/  IMAD.MOV.U32 R15, RZ, RZ, -0x1 ;  /* 0xffffffffff0f7424 */ /* 0x000fce00078e00ff */
[----:B012345:R-:W-:Y:S05]  /*308d0*/  WARPSYNC.COLLECTIVE R15, `(.L_x_2003) ;  /* 0x000000000f087348 */ /* 0x03ffea0003c00000 */
[----:B0-----:R0:W0:Y:S02]  /*308e0*/  SHFL.IDX P6, R14, R13, R12, R11 ;  /* 0x0000000c0d0e7389 */ /* 0x00102400000c000b */
[----:B012345:R-:W-:Y:S01]  /*308f0*/  ENDCOLLECTIVE ;  /* 0x000000000000791b */ /* 0x03ffe20003800000 */
.L_x_2003:
[----:B------:R-:W-:Y:S05]  /*30900*/  BSYNC B1 ;  /* 0x0000000000017941 */ /* 0x000fea0003800000 */
.L_x_2002:
        /* <DEDUP_REMOVED lines=8> */
.L_x_2004:
[----:B------:R-:W-:Y:S05]  /*30990*/  BRA `(.L_x_2005) ;  /* 0xfffffef000987947 */ /* 0x000fea000383ffff */
.L_x_1637:
[----:B------:R-:W-:Y:S02]  /*309a0*/  IMAD.MOV.U32 R13, RZ, RZ, R31 ;  /* 0x000000ffff0d7224 */ /* 0x000fe400078e001f */
[----:B------:R-:W-:Y:S02]  /*309b0*/  IMAD.MOV.U32 R12, RZ, RZ, RZ ;  /* 0x000000ffff0c7224 */ /* 0x000fe400078e00ff */
[----:B------:R-:W-:Y:S02]  /*309c0*/  IMAD.MOV.U32 R11, RZ, RZ, 0x1c1f ;  /* 0x00001c1fff0b7424 */ /* 0x000fe400078e00ff */
[----:B------:R-:W-:-:S07]  /*309d0*/  IMAD.MOV.U32 R15, RZ, RZ, -0x1 ;  /* 0xffffffffff0f7424 */ /* 0x000fce00078e00ff */
[----:B------:R-:W-:Y:S05]  /*309e0*/  WARPSYNC.COLLECTIVE R15, `(.L_x_2006) ;  /* 0x000000000f087348 */ /* 0x000fea0003c00000 */
[----:B------:R0:W1:Y:S02]  /*309f0*/  SHFL.IDX P6, R14, R13, R12, R11 ;  /* 0x0000000c0d0e7389 */ /* 0x00006400000c000b */
[----:B01----:R-:W-:Y:S01]  /*30a00*/  ENDCOLLECTIVE ;  /* 0x000000000000791b */ /* 0x003fe20003800000 */
.L_x_2006:
[----:B------:R-:W-:Y:S02]  /*30a10*/  IMAD.MOV.U32 R13, RZ, RZ, R30 ;  /* 0x000000ffff0d7224 */ /* 0x000fe400078e001e */
[----:B------:R-:W-:-:S07]  /*30a20*/  IMAD.MOV.U32 R70, RZ, RZ, R14 ;  /* 0x000000ffff467224 */ /* 0x000fce00078e000e */
[----:B------:R-:W-:Y:S05]  /*30a30*/  WARPSYNC.COLLECTIVE R15, `(.L_x_2007) ;  /* 0x000000000f087348 */ /* 0x000fea0003c00000 */
[----:B------:R0:W1:Y:S02]  /*30a40*/  SHFL.IDX P6, R14, R13, R12, R11 ;  /* 0x0000000c0d0e7389 */ /* 0x00006400000c000b */
[----:B01----:R-:W-:Y:S01]  /*30a50*/  ENDCOLLECTIVE ;  /* 0x000000000000791b */ /* 0x003fe20003800000 */
.L_x_2007:
[----:B------:R-:W-:Y:S01]  /*30a60*/  IMAD.MOV.U32 R11, RZ, RZ, R14 ;  /* 0x000000ffff0b7224 */ /* 0x000fe200078e000e */
[----:B------:R-:W-:Y:S06]  /*30a70*/  BRA `(.L_x_2008) ;  /* 0xfffffef400707947 */ /* 0x000fec000383ffff */
.L_x_1640:
[----:B------:R-:W-:Y:S01]  /*30a80*/  BSSY B1, `(.L_x_2009) ;  /* 0x0000008000017945 */ /* 0x000fe20003800000 */
[----:B---3--:R-:W-:Y:S02]  /*30a90*/  IMAD.MOV.U32 R13, RZ, RZ, R31 ;  /* 0x000000ffff0d7224 */ /* 0x008fe400078e001f */
[----:B------:R-:W-:Y:S02]  /*30aa0*/  IMAD.MOV.U32 R12, RZ, RZ, 0x1 ;  /* 0x00000001ff0c7424 */ /* 0x000fe400078e00ff */
[----:B--2---:R-:W-:Y:S02]  /*30ab0*/  IMAD.MOV.U32 R11, RZ, RZ, 0x1c1f ;  /* 0x00001c1fff0b7424 */ /* 0x004fe400078e00ff */
[----:B------:R-:W-:-:S07]  /*30ac0*/  IMAD.MOV.U32 R15, RZ, RZ, -0x1 ;  /* 0xffffffffff0f7424 */ /* 0x000fce00078e00ff */
[----:B01----:R-:W-:Y:S05]  /*30ad0*/  WARPSYNC.COLLECTIVE R15, `(.L_x_2010) ;  /* 0x000000000f087348 */ /* 0x003fea0003c00000 */
[----:B------:R2:W3:Y:S02]  /*30ae0*/  SHFL.IDX P6, R14, R13, R12, R11 ;  /* 0x0000000c0d0e7389 */ /* 0x0004e400000c000b */
[----:B0123--:R-:W-:Y:S01]  /*30af0*/  ENDCOLLECTIVE ;  /* 0x000000000000791b */ /* 0x00ffe20003800000 */
.L_x_2010:
[----:B------:R-:W-:Y:S05]  /*30b00*/  BSYNC B1 ;  /* 0x0000000000017941 */ /* 0x000fea0003800000 */
.L_x_2009:
        /* <DEDUP_REMOVED lines=8> */
.L_x_2011:
[----:B------:R-:W-:Y:S01]  /*30b90*/  IMAD.MOV.U32 R30, RZ, RZ, R14 ;  /* 0x000000ffff1e7224 */ /* 0x000fe200078e000e */
[----:B------:R-:W-:Y:S06]  /*30ba0*/  BRA `(.L_x_2012) ;  /* 0xffffff0400487947 */ /* 0x000fec000383ffff */
.L_x_1644:
[----:B------:R-:W-:Y:S02]  /*30bb0*/  IMAD.MOV.U32 R13, RZ, RZ, R2 ;  /* 0x000000ffff0d7224 */ /* 0x000fe400078e0002 */
[----:B------:R-:W-:Y:S02]  /*30bc0*/  IMAD.MOV.U32 R12, RZ, RZ, RZ ;  /* 0x000000ffff0c7224 */ /* 0x000fe400078e00ff */
[----:B------:R-:W-:Y:S02]  /*30bd0*/  IMAD.MOV.U32 R11, RZ, RZ, 0x181f ;  /* 0x0000181fff0b7424 */ /* 0x000fe400078e00ff */
[----:B------:R-:W-:-:S07]  /*30be0*/  IMAD.MOV.U32 R15, RZ, RZ, -0x1 ;  /* 0xffffffffff0f7424 */ /* 0x000fce00078e00ff */
[----:B---3--:R-:W-:Y:S05]  /*30bf0*/  WARPSYNC.COLLECTIVE R15, `(.L_x_2013) ;  /* 0x000000000f087348 */ /* 0x008fea0003c00000 */
[----:B------:R0:W1:Y:S02]  /*30c00*/  SHFL.IDX P6, R14, R13, R12, R11 ;  /* 0x0000000c0d0e7389 */ /* 0x00006400000c000b */
[----:B01-3--:R-:W-:Y:S01]  /*30c10*/  ENDCOLLECTIVE ;  /* 0x000000000000791b */ /* 0x00bfe20003800000 */
.L_x_2013:
[----:B------:R-:W-:Y:S02]  /*30c20*/  IMAD.MOV.U32 R13, RZ, RZ, R0 ;  /* 0x000000ffff0d7224 */ /* 0x000fe400078e0000 */
[----:B------:R-:W-:-:S07]  /*30c30*/  IMAD.MOV.U32 R3, RZ, RZ, R14 ;  /* 0x000000ffff037224 */ /* 0x000fce00078e000e */
[----:B------:R-:W-:Y:S05]  /*30c40*/  WARPSYNC.COLLECTIVE R15, `(.L_x_2014) ;  /* 0x000000000f087348 */ /* 0x000fea0003c00000 */
[----:B------:R0:W1:Y:S02]  /*30c50*/  SHFL.IDX P6, R14, R13, R12, R11 ;  /* 0x0000000c0d0e7389 */ /* 0x00006400000c000b */
[----:B01----:R-:W-:Y:S01]  /*30c60*/  ENDCOLLECTIVE ;  /* 0x000000000000791b */ /* 0x003fe20003800000 */
.L_x_2014:
[----:B------:R-:W-:Y:S05]  /*30c70*/  BRA `(.L_x_2015) ;  /* 0xffffff1800f07947 */ /* 0x000fea000383ffff */
.L_x_1647:
[----:B------:R-:W-:Y:S01]  /*30c80*/  BSSY B1, `(.L_x_2016) ;  /* 0x0000008000017945 */ /* 0x000fe20003800000 */
[----:B------:R-:W-:Y:S02]  /*30c90*/  IMAD.MOV.U32 R13, RZ, RZ, R2 ;  /* 0x000000ffff0d7224 */ /* 0x000fe400078e0002 */
[----:B------:R-:W-:Y:S02]  /*30ca0*/  IMAD.MOV.U32 R12, RZ, RZ, 0x1 ;  /* 0x00000001ff0c7424 */ /* 0x000fe400078e00ff */
[----:B----4-:R-:W-:Y:S02]  /*30cb0*/  IMAD.MOV.U32 R11, RZ, RZ, 0x181f ;  /* 0x0000181fff0b7424 */ /* 0x010fe400078e00ff */
[----:B------:R-:W-:-:S07]  /*30cc0*/  IMAD.MOV.U32 R15, RZ, RZ, -0x1 ;  /* 0xffffffffff0f7424 */ /* 0x000fce00078e00ff */
[----:B0123--:R-:W-:Y:S05]  /*30cd0*/  WARPSYNC.COLLECTIVE R15, `(.L_x_2017) ;  /* 0x000000000f087348 */ /* 0x00ffea0003c00000 */
[----:B--2---:R2:W4:Y:S02]  /*30ce0*/  SHFL.IDX P6, R14, R13, R12, R11 ;  /* 0x0000000c0d0e7389 */ /* 0x00452400000c000b */
[----:B01234-:R-:W-:Y:S01]  /*30cf0*/  ENDCOLLECTIVE ;  /* 0x000000000000791b */ /* 0x01ffe20003800000 */
.L_x_2017:
[----:B------:R-:W-:Y:S05]  /*30d00*/  BSYNC B1 ;  /* 0x0000000000017941 */ /* 0x000fea0003800000 */
.L_x_2016:
        /* <DEDUP_REMOVED lines=8> */
.L_x_2018:
[----:B------:R-:W-:Y:S05]  /*30d90*/  BRA `(.L_x_2019) ;  /* 0xffffff1c00107947 */ /* 0x000fea000383ffff */
.L_x_1650:
        /* <DEDUP_REMOVED lines=8> */
.L_x_2021:
[----:B------:R-:W-:Y:S05]  /*30e20*/  BSYNC B1 ;  /* 0x0000000000017941 */ /* 0x000fea0003800000 */
.L_x_2020:
        /* <DEDUP_REMOVED lines=8> */
.L_x_2022:
[----:B------:R-:W-:Y:S05]  /*30eb0*/  BRA `(.L_x_2023) ;  /* 0xffffff1c00307947 */ /* 0x000fea000383ffff */
.L_x_1653:
[----:B------:R-:W-:Y:S01]  /*30ec0*/  BSSY B1, `(.L_x_2024) ;  /* 0x0000008000017945 */ /* 0x000fe20003800000 */
[----:B------:R-:W-:Y:S02]  /*30ed0*/  IMAD.MOV.U32 R13, RZ, RZ, R2 ;  /* 0x000000ffff0d7224 */ /* 0x000fe400078e0002 */
[----:B------:R-:W-:Y:S02]  /*30ee0*/  IMAD.MOV.U32 R12, RZ, RZ, 0x3 ;  /* 0x00000003ff0c7424 */ /* 0x000fe400078e00ff */
[----:B0-----:R-:W-:Y:S02]  /*30ef0*/  IMAD.MOV.U32 R11, RZ, RZ, 0x181f ;  /* 0x0000181fff0b7424 */ /* 0x001fe400078e00ff */
[----:B------:R-:W-:-:S07]  /*30f00*/  IMAD.MOV.U32 R15, RZ, RZ, -0x1 ;  /* 0xffffffffff0f7424 */ /* 0x000fce00078e00ff */
[----:B-1234-:R-:W-:Y:S05]  /*30f10*/  WARPSYNC.COLLECTIVE R15, `(.L_x_2025) ;  /* 0x000000000f087348 */ /* 0x01efea0003c00000 */
[----:B----4-:R0:W4:Y:S02]  /*30f20*/  SHFL.IDX P6, R14, R13, R12, R11 ;  /* 0x0000000c0d0e7389 */ /* 0x01012400000c000b */
[----:B01234-:R-:W-:Y:S01]  /*30f30*/  ENDCOLLECTIVE ;  /* 0x000000000000791b */ /* 0x01ffe20003800000 */
.L_x_2025:
[----:B------:R-:W-:Y:S05]  /*30f40*/  BSYNC B1 ;  /* 0x0000000000017941 */ /* 0x000fea0003800000 */
.L_x_2024:
        /* <DEDUP_REMOVED lines=8> */
.L_x_2026:
[----:B------:R-:W-:Y:S05]  /*30fd0*/  BRA `(.L_x_2027) ;  /* 0xffffff1c00507947 */ /* 0x000fea000383ffff */
.L_x_1680:
[----:B------:R-:W1:Y:S01]  /*30fe0*/  S2R R4, SR_TID.X ;  /* 0x0000000000047919 */ /* 0x000e620000002100 */
[----:B------:R-:W-:Y:S01]  /*30ff0*/  BSSY B1, `(.L_x_2028) ;  /* 0x000000a000017945 */ /* 0x000fe20003800000 */
[----:B------:R-:W-:Y:S02]  /*31000*/  IMAD.MOV.U32 R12, RZ, RZ, RZ ;  /* 0x000000ffff0c7224 */ /* 0x000fe400078e00ff */
[----:B------:R-:W-:Y:S02]  /*31010*/  IMAD.MOV.U32 R11, RZ, RZ, 0x1f ;  /* 0x0000001fff0b7424 */ /* 0x000fe400078e00ff */
[----:B0-----:R-:W-:Y:S01]  /*31020*/  IMAD.MOV.U32 R15, RZ, RZ, -0x1 ;  /* 0xffffffffff0f7424 */ /* 0x001fe200078e00ff */
[----:B-1----:R-:W-:-:S04]  /*31030*/  SHF.R.U32.HI R4, RZ, 0x5, R4 ;  /* 0x00000005ff047819 */ /* 0x002fc80000011604 */
[----:B------:R-:W-:-:S05]  /*31040*/  LOP3.LUT R4, R4, 0x3, RZ, 0xc0, !PT ;  /* 0x0000000304047812 */ /* 0x000fca00078ec0ff */
[----:B------:R-:W-:-:S07]  /*31050*/  IMAD.MOV.U32 R13, RZ, RZ, R4 ;  /* 0x000000ffff0d7224 */ /* 0x000fce00078e0004 */
[----:B------:R-:W-:Y:S05]  /*31060*/  WARPSYNC.COLLECTIVE R15, `(.L_x_2029) ;  /* 0x000000000f087348 */ /* 0x000fea0003c00000 */
[----:B------:R0:W1:Y:S02]  /*31070*/  SHFL.IDX P6, R14, R13, R12, R11 ;  /* 0x0000000c0d0e7389 */ /* 0x00006400000c000b */
[----:B01----:R-:W-:Y:S01]  /*31080*/  ENDCOLLECTIVE ;  /* 0x000000000000791b */ /* 0x003fe20003800000 */
.L_x_2029:
[----:B------:R-:W-:Y:S05]  /*31090*/  BSYNC B1 ;  /* 0x0000000000017941 */ /* 0x000fea0003800000 */
.L_x_2028:
[----:B------:R-:W-:Y:S05]  /*310a0*/  BRA `(.L_x_2030) ;  /* 0xffffff3c00f07947 */ /* 0x000fea000383ffff */
.L_x_1682:
[----:B------:R-:W-:Y:S01]  /*310b0*/  BSSY B1, `(.L_x_2031) ;  /* 0x0000006000017945 */ /* 0x000fe20003800000 */
[----:B0-----:R-:W-:-:S07]  /*310c0*/  IMAD.MOV.U32 R15, RZ, RZ, -0x1 ;  /* 0xffffffffff0f7424 */ /* 0x001fce00078e00ff */
[----:B-1----:R-:W-:Y:S05]  /*310d0*/  WARPSYNC.COLLECTIVE R15, `(.L_x_2032) ;  /* 0x000000000f0c7348 */ /* 0x002fea0003c00000 */
[----:B------:R-:W-:Y:S02]  /*310e0*/  ELECT P6, UR62, PT ;  /* 0x00000000003e782f */ /* 0x000fe400038c0000 */
[----:B------:R-:W-:Y:S01]  /*310f0*/  MOV R14, UR62 ;  /* 0x0000003e000e7c02 */ /* 0x000fe20008000f00 */
[----:B-1----:R-:W-:Y:S10]  /*31100*/  ENDCOLLECTIVE ;  /* 0x000000000000791b */ /* 0x002ff40003800000 */
.L_x_2032:
[----:B------:R-:W-:Y:S05]  /*31110*/  BSYNC B1 ;  /* 0x0000000000017941 */ /* 0x000fea0003800000 */
.L_x_2031:
[----:B------:R-:W-:Y:S05]  /*31120*/  BRA `(.L_x_1681) ;  /* 0xffffff3c00e87947 */ /* 0x000fea000383ffff */
.L_x_1684:
[----:B-1----:R1:W2:Y:S02]  /*31130*/  SYNCS.PHASECHK.TRANS64.TRYWAIT P0, [R18+URZ+0x28420], R4 ;  /* 0x02842004120075a7 */ /* 0x0022a4000800017f */
[----:B--2---:R-:W-:Y:S05]  /*31140*/  @!P0 NANOSLEEP.SYNCS 0x989680 ;  /* 0x009896800000895d */ /* 0x004fea0003900000 */
[----:B------:R-:W2:Y:S02]  /*31150*/  @!P0 SYNCS.PHASECHK.TRANS64 P0, [R18+URZ+0x28420], R4 ;  /* 0x02842004120085a7 */ /* 0x000ea4000800007f */
[----:B--2---:R-:W-:Y:S05]  /*31160*/  @!P0 BRA `(.L_x_1684) ;  /* 0xfffffffc00f08947 */ /* 0x004fea000383ffff */
[----:B------:R-:W-:Y:S05]  /*31170*/  BRA `(.L_x_2033) ;  /* 0xffffff3c00f87947 */ /* 0x000fea000383ffff */
.L_x_1688:
[----:B--2---:R2:W3:Y:S02]  /*31180*/  SYNCS.PHASECHK.TRANS64.TRYWAIT P0, [R7+URZ+0x284a0], R10 ;  /* 0x0284a00a070075a7 */ /* 0x0044e4000800017f */
[----:B---3--:R-:W-:Y:S05]  /*31190*/  @!P0 NANOSLEEP.SYNCS 0x989680 ;  /* 0x009896800000895d */ /* 0x008fea0003900000 */
[----:B------:R-:W3:Y:S02]  /*311a0*/  @!P0 SYNCS.PHASECHK.TRANS64 P0, [R7+URZ+0x284a0], R10 ;  /* 0x0284a00a070085a7 */ /* 0x000ee4000800007f */
[----:B---3--:R-:W-:Y:S05]  /*311b0*/  @!P0 BRA `(.L_x_1688) ;  /* 0xfffffffc00f08947 */ /* 0x008fea000383ffff */
[----:B------:R-:W-:Y:S05]  /*311c0*/  BRA `(.L_x_2034) ;  /* 0xffffff4000187947 */ /* 0x000fea000383ffff */
.L_x_1694:
[----:B-1----:R1:W3:Y:S02]  /*311d0*/  SYNCS.PHASECHK.TRANS64.TRYWAIT P0, [R7+URZ+0x284c0], R10 ;  /* 0x0284c00a070075a7 */ /* 0x0022e4000800017f */
[----:B---3--:R-:W-:Y:S05]  /*311e0*/  @!P0 NANOSLEEP.SYNCS 0x989680 ;  /* 0x009896800000895d */ /* 0x008fea0003900000 */
[----:B------:R-:W3:Y:S02]  /*311f0*/  @!P0 SYNCS.PHASECHK.TRANS64 P0, [R7+URZ+0x284c0], R10 ;  /* 0x0284c00a070085a7 */ /* 0x000ee4000800007f */
[----:B---3--:R-:W-:Y:S05]  /*31200*/  @!P0 BRA `(.L_x_1694) ;  /* 0xfffffffc00f08947 */ /* 0x008fea000383ffff */
[----:B------:R-:W-:Y:S05]  /*31210*/  BRA `(.L_x_2035) ;  /* 0xffffff4000d87947 */ /* 0x000fea000383ffff */
.L_x_1702:
[----:B-1----:R1:W2:Y:S02]  /*31220*/  SYNCS.PHASECHK.TRANS64.TRYWAIT P1, [R8+URZ+0x284a0], R7 ;  /* 0x0284a007080075a7 */ /* 0x0022a4000802017f */
[----:B--2---:R-:W-:Y:S05]  /*31230*/  @!P1 NANOSLEEP.SYNCS 0x989680 ;  /* 0x009896800000995d */ /* 0x004fea0003900000 */
[----:B------:R-:W2:Y:S02]  /*31240*/  @!P1 SYNCS.PHASECHK.TRANS64 P1, [R8+URZ+0x284a0], R7 ;  /* 0x0284a007080095a7 */ /* 0x000ea4000802007f */
[----:B--2---:R-:W-:Y:S05]  /*31250*/  @!P1 BRA `(.L_x_1702) ;  /* 0xfffffffc00f09947 */ /* 0x004fea000383ffff */
[----:B------:R-:W-:Y:S05]  /*31260*/  BRA `(.L_x_2036) ;  /* 0xffffff4400e87947 */ /* 0x000fea000383ffff */
.L_x_1708:
[----:B--2---:R2:W3:Y:S02]  /*31270*/  SYNCS.PHASECHK.TRANS64.TRYWAIT P1, [R8+URZ+0x284c0], R7 ;  /* 0x0284c007080075a7 */ /* 0x0044e4000802017f */
[----:B---3--:R-:W-:Y:S05]  /*31280*/  @!P1 NANOSLEEP.SYNCS 0x989680 ;  /* 0x009896800000995d */ /* 0x008fea0003900000 */
[----:B------:R-:W3:Y:S02]  /*31290*/  @!P1 SYNCS.PHASECHK.TRANS64 P1, [R8+URZ+0x284c0], R7 ;  /* 0x0284c007080095a7 */ /* 0x000ee4000802007f */
[----:B---3--:R-:W-:Y:S05]  /*312a0*/  @!P1 BRA `(.L_x_1708) ;  /* 0xfffffffc00f09947 */ /* 0x008fea000383ffff */
[----:B------:R-:W-:Y:S05]  /*312b0*/  BRA `(.L_x_2037) ;  /* 0xffffff4800a47947 */ /* 0x000fea000383ffff */
.L_x_1734:
[----:B------:R-:W2:Y:S01]  /*312c0*/  S2R R0, SR_TID.X ;  /* 0x0000000000007919 */ /* 0x000ea20000002100 */
[----:B------:R-:W-:Y:S01]  /*312d0*/  BSSY B0, `(.L_x_2038) ;  /* 0x000000a000007945 */ /* 0x000fe20003800000 */
[----:B------:R-:W-:Y:S02]  /*312e0*/  IMAD.MOV.U32 R12, RZ, RZ, RZ ;  /* 0x000000ffff0c7224 */ /* 0x000fe400078e00ff */
[----:B------:R-:W-:Y:S02]  /*312f0*/  IMAD.MOV.U32 R11, RZ, RZ, 0x1f ;  /* 0x0000001fff0b7424 */ /* 0x000fe400078e00ff */
[----:B0-----:R-:W-:Y:S01]  /*31300*/  IMAD.MOV.U32 R15, RZ, RZ, -0x1 ;  /* 0xffffffffff0f7424 */ /* 0x001fe200078e00ff */
[----:B--2---:R-:W-:-:S04]  /*31310*/  SHF.R.U32.HI R0, RZ, 0x5, R0 ;  /* 0x00000005ff007819 */ /* 0x004fc80000011600 */
[----:B------:R-:W-:-:S05]  /*31320*/  LOP3.LUT R0, R0, 0x3, RZ, 0xc0, !PT ;  /* 0x0000000300007812 */ /* 0x000fca00078ec0ff */
[----:B------:R-:W-:-:S07]  /*31330*/  IMAD.MOV.U32 R13, RZ, RZ, R0 ;  /* 0x000000ffff0d7224 */ /* 0x000fce00078e0000 */
[----:B-1----:R-:W-:Y:S05]  /*31340*/  WARPSYNC.COLLECTIVE R15, `(.L_x_2039) ;  /* 0x000000000f087348 */ /* 0x002fea0003c00000 */
[----:B------:R0:W2:Y:S02]  /*31350*/  SHFL.IDX P6, R14, R13, R12, R11 ;  /* 0x0000000c0d0e7389 */ /* 0x0000a400000c000b */
[----:B012---:R-:W-:Y:S01]  /*31360*/  ENDCOLLECTIVE ;  /* 0x000000000000791b */ /* 0x007fe20003800000 */
.L_x_2039:
[----:B------:R-:W-:Y:S05]  /*31370*/  BSYNC B0 ;  /* 0x0000000000007941 */ /* 0x000fea0003800000 */
.L_x_2038:
[----:B------:R-:W-:Y:S05]  /*31380*/  BRA `(.L_x_2040) ;  /* 0xffffff5c00187947 */ /* 0x000fea000383ffff */
.L_x_1736:
[----:B------:R-:W-:Y:S01]  /*31390*/  BSSY B0, `(.L_x_2041) ;  /* 0x0000006000007945 */ /* 0x000fe20003800000 */
[----:B0-----:R-:W-:-:S07]  /*313a0*/  IMAD.MOV.U32 R15, RZ, RZ, -0x1 ;  /* 0xffffffffff0f7424 */ /* 0x001fce00078e00ff */
[----:B-12---:R-:W-:Y:S05]  /*313b0*/  WARPSYNC.COLLECTIVE R15, `(.L_x_2042) ;  /* 0x000000000f0c7348 */ /* 0x006fea0003c00000 */
[----:B------:R-:W-:Y:S02]  /*313c0*/  ELECT P6, UR62, PT ;  /* 0x00000000003e782f */ /* 0x000fe400038c0000 */
[----:B------:R-:W-:Y:S01]  /*313d0*/  MOV R14, UR62 ;  /* 0x0000003e000e7c02 */ /* 0x000fe20008000f00 */
[----:B-12---:R-:W-:Y:S10]  /*313e0*/  ENDCOLLECTIVE ;  /* 0x000000000000791b */ /* 0x006ff40003800000 */
.L_x_2042:
[----:B------:R-:W-:Y:S05]  /*313f0*/  BSYNC B0 ;  /* 0x0000000000007941 */ /* 0x000fea0003800000 */
.L_x_2041:
[----:B------:R-:W-:Y:S05]  /*31400*/  BRA `(.L_x_2043) ;  /* 0xffffff5c00207947 */ /* 0x000fea000383ffff */
.L_x_1738:
[----:B-1----:R1:W2:Y:S02]  /*31410*/  SYNCS.PHASECHK.TRANS64.TRYWAIT P0, [R0+URZ+0x28480], R3 ;  /* 0x02848003000075a7 */ /* 0x0022a4000800017f */
[----:B--2---:R-:W-:Y:S05]  /*31420*/  @!P0 NANOSLEEP.SYNCS 0x989680 ;  /* 0x009896800000895d */ /* 0x004fea0003900000 */
[----:B------:R-:W2:Y:S02]  /*31430*/  @!P0 SYNCS.PHASECHK.TRANS64 P0, [R0+URZ+0x28480], R3 ;  /* 0x02848003000085a7 */ /* 0x000ea4000800007f */
[----:B--2---:R-:W-:Y:S05]  /*31440*/  @!P0 BRA `(.L_x_1738) ;  /* 0xfffffffc00f08947 */ /* 0x004fea000383ffff */
[----:B------:R-:W-:Y:S05]  /*31450*/  BRA `(.L_x_2044) ;  /* 0xffffff5c00907947 */ /* 0x000fea000383ffff */
.L_x_1740:
[----:B--2---:R2:W3:Y:S02]  /*31460*/  SYNCS.PHASECHK.TRANS64.TRYWAIT P0, [R0+URZ+0x28440], R3 ;  /* 0x02844003000075a7 */ /* 0x0044e4000800017f */
[----:B---3--:R-:W-:Y:S05]  /*31470*/  @!P0 NANOSLEEP.SYNCS 0x989680 ;  /* 0x009896800000895d */ /* 0x008fea0003900000 */
[----:B------:R-:W3:Y:S02]  /*31480*/  @!P0 SYNCS.PHASECHK.TRANS64 P0, [R0+URZ+0x28440], R3 ;  /* 0x02844003000085a7 */ /* 0x000ee4000800007f */
[----:B---3--:R-:W-:Y:S05]  /*31490*/  @!P0 BRA `(.L_x_1740) ;  /* 0xfffffffc00f08947 */ /* 0x008fea000383ffff */
[----:B------:R-:W-:Y:S05]  /*314a0*/  BRA `(.L_x_2045) ;  /* 0xffffff5c00fc7947 */ /* 0x000fea000383ffff */
.L_x_1744:
[----:B------:R-:W2:Y:S01]  /*314b0*/  LDL.LU R11, [R1+0x48] ;  /* 0x00004800010b7983 */ /* 0x000ea20000300800 */
[----:B------:R-:W-:Y:S01]  /*314c0*/  IMAD.MOV.U32 R13, RZ, RZ, R3 ;  /* 0x000000ffff0d7224 */ /* 0x000fe200078e0003 */
[----:B------:R-:W-:Y:S01]  /*314d0*/  LOP3.LUT R5, R5, 0x7f, RZ, 0xc0, !PT ;  /* 0x0000007f05057812 */ /* 0x000fe200078ec0ff */
[----:B------:R-:W-:Y:S02]  /*314e0*/  IMAD.MOV.U32 R12, RZ, RZ, RZ ;  /* 0x000000ffff0c7224 */ /* 0x000fe400078e00ff */
[----:B------:R-:W-:Y:S01]  /*314f0*/  IMAD.MOV.U32 R15, RZ, RZ, -0x1 ;  /* 0xffffffffff0f7424 */ /* 0x000fe200078e00ff */
        /* <DEDUP_REMOVED lines=9> */
.L_x_2046:
[----:B------:R-:W-:Y:S02]  /*31590*/  IMAD.MOV.U32 R13, RZ, RZ, R4 ;  /* 0x000000ffff0d7224 */ /* 0x000fe400078e0004 */
[----:B------:R-:W-:-:S07]  /*315a0*/  IMAD.MOV.U32 R6, RZ, RZ, R14 ;  /* 0x000000ffff067224 */ /* 0x000fce00078e000e */
[----:B------:R-:W-:Y:S05]  /*315b0*/  WARPSYNC.COLLECTIVE R15, `(.L_x_2047) ;  /* 0x000000000f087348 */ /* 0x000fea0003c00000 */
[----:B------:R0:W1:Y:S02]  /*315c0*/  SHFL.IDX P6, R14, R13, R12, R11 ;  /* 0x0000000c0d0e7389 */ /* 0x00006400000c000b */
[----:B01----:R-:W-:Y:S01]  /*315d0*/  ENDCOLLECTIVE ;  /* 0x000000000000791b */ /* 0x003fe20003800000 */
.L_x_2047:
[----:B------:R-:W-:Y:S02]  /*315e0*/  IMAD.MOV.U32 R13, RZ, RZ, R3 ;  /* 0x000000ffff0d7224 */ /* 0x000fe400078e0003 */
[----:B------:R-:W-:Y:S02]  /*315f0*/  IMAD.MOV.U32 R12, RZ, RZ, 0x1 ;  /* 0x00000001ff0c7424 */ /* 0x000fe400078e00ff */
[----:B------:R-:W-:-:S07]  /*31600*/  IMAD.MOV.U32 R7, RZ, RZ, R14 ;  /* 0x000000ffff077224 */ /* 0x000fce00078e000e */
[----:B------:R-:W-:Y:S05]  /*31610*/  WARPSYNC.COLLECTIVE R15, `(.L_x_2048) ;  /* 0x000000000f087348 */ /* 0x000fea0003c00000 */
[----:B------:R0:W1:Y:S02]  /*31620*/  SHFL.IDX P6, R14, R13, R12, R11 ;  /* 0x0000000c0d0e7389 */ /* 0x00006400000c000b */
[----:B01----:R-:W-:Y:S01]  /*31630*/  ENDCOLLECTIVE ;  /* 0x000000000000791b */ /* 0x003fe20003800000 */
.L_x_2048:
        /* <DEDUP_REMOVED lines=10> */
.L_x_2049:
        /* <DEDUP_REMOVED lines=12> */
.L_x_2050:
        /* <DEDUP_REMOVED lines=17> */
.L_x_2051:
[----:B------:R-:W-:Y:S02]  /*318b0*/  IMAD.MOV.U32 R13, RZ, RZ, R3 ;  /* 0x000000ffff0d7224 */ /* 0x000fe400078e0003 */
[----:B------:R-:W-:Y:S02]  /*318c0*/  IMAD.MOV.U32 R12, RZ, RZ, 0x3 ;  /* 0x00000003ff0c7424 */ /* 0x000fe400078e00ff */
[----:B------:R-:W-:-:S07]  /*318d0*/  IMAD.MOV.U32 R5, RZ, RZ, R14 ;  /* 0x000000ffff057224 */ /* 0x000fce00078e000e */
[----:B------:R-:W-:Y:S05]  /*318e0*/  WARPSYNC.COLLECTIVE R15, `(.L_x_2052) ;  /* 0x000000000f087348 */ /* 0x000fea0003c00000 */
[----:B------:R0:W1:Y:S02]  /*318f0*/  SHFL.IDX P6, R14, R13, R12, R11 ;  /* 0x0000000c0d0e7389 */ /* 0x00006400000c000b */
[----:B01----:R-:W-:Y:S01]  /*31900*/  ENDCOLLECTIVE ;  /* 0x000000000000791b */ /* 0x003fe20003800000 */
.L_x_2052:
        /* <DEDUP_REMOVED lines=16> */
.L_x_2053:
[----:B------:R-:W-:Y:S02]  /*31a10*/  IMAD.MOV.U32 R13, RZ, RZ, R3 ;  /* 0x000000ffff0d7224 */ /* 0x000fe400078e0003 */
[----:B------:R-:W-:Y:S02]  /*31a20*/  IMAD.MOV.U32 R12, RZ, RZ, 0x4 ;  /* 0x00000004ff0c7424 */ /* 0x000fe400078e00ff */
[----:B------:R-:W-:-:S07]  /*31a30*/  IMAD.MOV.U32 R5, RZ, RZ, R14 ;  /* 0x000000ffff057224 */ /* 0x000fce00078e000e */
[----:B------:R-:W-:Y:S05]  /*31a40*/  WARPSYNC.COLLECTIVE R15, `(.L_x_2054) ;  /* 0x000000000f087348 */ /* 0x000fea0003c00000 */
[----:B------:R0:W1:Y:S02]  /*31a50*/  SHFL.IDX P6, R14, R13, R12, R11 ;  /* 0x0000000c0d0e7389 */ /* 0x00006400000c000b */
[----:B01----:R-:W-:Y:S01]  /*31a60*/  ENDCOLLECTIVE ;  /* 0x000000000000791b */ /* 0x003fe20003800000 */
.L_x_2054:
        /* <DEDUP_REMOVED lines=16> */
.L_x_2055:
[----:B------:R-:W-:Y:S02]  /*31b70*/  IMAD.MOV.U32 R13, RZ, RZ, R3 ;  /* 0x000000ffff0d7224 */ /* 0x000fe400078e0003 */
[----:B------:R-:W-:Y:S02]  /*31b80*/  IMAD.MOV.U32 R12, RZ, RZ, 0x5 ;  /* 0x00000005ff0c7424 */ /* 0x000fe400078e00ff */
[----:B------:R-:W-:-:S07]  /*31b90*/  IMAD.MOV.U32 R5, RZ, RZ, R14 ;  /* 0x000000ffff057224 */ /* 0x000fce00078e000e */
[----:B------:R-:W-:Y:S05]  /*31ba0*/  WARPSYNC.COLLECTIVE R15, `(.L_x_2056) ;  /* 0x000000000f087348 */ /* 0x000fea0003c00000 */
[----:B------:R0:W1:Y:S02]  /*31bb0*/  SHFL.IDX P6, R14, R13, R12, R11 ;  /* 0x0000000c0d0e7389 */ /* 0x00006400000c000b */
[----:B01----:R-:W-:Y:S01]  /*31bc0*/  ENDCOLLECTIVE ;  /* 0x000000000000791b */ /* 0x003fe20003800000 */
.L_x_2056:
        /* <DEDUP_REMOVED lines=16> */
.L_x_2057:
[----:B------:R-:W-:Y:S02]  /*31cd0*/  IMAD.MOV.U32 R13, RZ, RZ, R3 ;  /* 0x000000ffff0d7224 */ /* 0x000fe400078e0003 */
[----:B------:R-:W-:Y:S02]  /*31ce0*/  IMAD.MOV.U32 R12, RZ, RZ, 0x6 ;  /* 0x00000006ff0c7424 */ /* 0x000fe400078e00ff */
[----:B------:R-:W-:-:S07]  /*31cf0*/  IMAD.MOV.U32 R5, RZ, RZ, R14 ;  /* 0x000000ffff057224 */ /* 0x000fce00078e000e */
[----:B------:R-:W-:Y:S05]  /*31d00*/  WARPSYNC.COLLECTIVE R15, `(.L_x_2058) ;  /* 0x000000000f087348 */ /* 0x000fea0003c00000 */
[----:B------:R0:W1:Y:S02]  /*31d10*/  SHFL.IDX P6, R14, R13, R12, R11 ;  /* 0x0000000c0d0e7389 */ /* 0x00006400000c000b */
[----:B01----:R-:W-:Y:S01]  /*31d20*/  ENDCOLLECTIVE ;  /* 0x000000000000791b */ /* 0x003fe20003800000 */
.L_x_2058:
        /* <DEDUP_REMOVED lines=14> */
.L_x_2059:
        /* <DEDUP_REMOVED lines=8> */
.L_x_2060:
        /* <DEDUP_REMOVED lines=14> */
.L_x_2061:
[----:B------:R-:W-:Y:S01]  /*31f70*/  IMAD.MOV.U32 R3, RZ, RZ, R14 ;  /* 0x000000ffff037224 */ /* 0x000fe200078e000e */
[----:B------:R-:W-:Y:S06]  /*31f80*/  BRA `(.L_x_2062) ;  /* 0xffffff60007c7947 */ /* 0x000fec000383ffff */
.L_x_1749:
[----:B---3--:R3:W4:Y:S02]  /*31f90*/  SYNCS.PHASECHK.TRANS64.TRYWAIT P0, [R18+URZ+0x28420], R0 ;  /* 0x02842000120075a7 */ /* 0x008724000800017f */
[----:B----4-:R-:W-:Y:S05]  /*31fa0*/  @!P0 NANOSLEEP.SYNCS 0x989680 ;  /* 0x009896800000895d */ /* 0x010fea0003900000 */
[----:B------:R-:W4:Y:S02]  /*31fb0*/  @!P0 SYNCS.PHASECHK.TRANS64 P0, [R18+URZ+0x28420], R0 ;  /* 0x02842000120085a7 */ /* 0x000f24000800007f */
[----:B----4-:R-:W-:Y:S05]  /*31fc0*/  @!P0 BRA `(.L_x_1749) ;  /* 0xfffffffc00f08947 */ /* 0x010fea000383ffff */
[----:B------:R-:W-:Y:S05]  /*31fd0*/  BRA `(.L_x_2063) ;  /* 0xffffff6000e87947 */ /* 0x000fea000383ffff */
.L_x_1755:
[----:B--2---:R2:W3:Y:S02]  /*31fe0*/  SYNCS.PHASECHK.TRANS64.TRYWAIT P0, [R6+URZ+0x28480], R5 ;  /* 0x02848005060075a7 */ /* 0x0044e4000800017f */
[----:B---3--:R-:W-:Y:S05]  /*31ff0*/  @!P0 NANOSLEEP.SYNCS 0x989680 ;  /* 0x009896800000895d */ /* 0x008fea0003900000 */
[----:B------:R-:W3:Y:S02]  /*32000*/  @!P0 SYNCS.PHASECHK.TRANS64 P0, [R6+URZ+0x28480], R5 ;  /* 0x02848005060085a7 */ /* 0x000ee4000800007f */
[----:B---3--:R-:W-:Y:S05]  /*32010*/  @!P0 BRA `(.L_x_1755) ;  /* 0xfffffffc00f08947 */ /* 0x008fea000383ffff */
[----:B------:R-:W-:Y:S05]  /*32020*/  BRA `(.L_x_2064) ;  /* 0xffffff6400a47947 */ /* 0x000fea000383ffff */
.L_x_1761:
[----:B-1----:R1:W3:Y:S02]  /*32030*/  SYNCS.PHASECHK.TRANS64.TRYWAIT P0, [R6+URZ+0x28440], R5 ;  /* 0x02844005060075a7 */ /* 0x0022e4000800017f */
[----:B---3--:R-:W-:Y:S05]  /*32040*/  @!P0 NANOSLEEP.SYNCS 0x989680 ;  /* 0x009896800000895d */ /* 0x008fea0003900000 */
[----:B------:R-:W3:Y:S02]  /*32050*/  @!P0 SYNCS.PHASECHK.TRANS64 P0, [R6+URZ+0x28440], R5 ;  /* 0x02844005060085a7 */ /* 0x000ee4000800007f */
[----:B---3--:R-:W-:Y:S05]  /*32060*/  @!P0 BRA `(.L_x_1761) ;  /* 0xfffffffc00f08947 */ /* 0x008fea000383ffff */
[----:B------:R-:W-:Y:S05]  /*32070*/  BRA `(.L_x_2065) ;  /* 0xffffff6800647947 */ /* 0x000fea000383ffff */
.L_x_1768:
[----:B--2---:R2:W3:Y:S02]  /*32080*/  SYNCS.PHASECHK.TRANS64.TRYWAIT P0, [R20+URZ+0x28470], R4 ;  /* 0x02847004140075a7 */ /* 0x0044e4000800017f */
[----:B---3--:R-:W-:Y:S05]  /*32090*/  @!P0 NANOSLEEP.SYNCS 0x989680 ;  /* 0x009896800000895d */ /* 0x008fea0003900000 */
[----:B------:R-:W3:Y:S02]  /*320a0*/  @!P0 SYNCS.PHASECHK.TRANS64 P0, [R20+URZ+0x28470], R4 ;  /* 0x02847004140085a7 */ /* 0x000ee4000800007f */
[----:B---3--:R-:W-:Y:S05]  /*320b0*/  @!P0 BRA `(.L_x_1768) ;  /* 0xfffffffc00f08947 */ /* 0x008fea000383ffff */
[----:B------:R-:W-:Y:S05]  /*320c0*/  BRA `(.L_x_2066) ;  /* 0xffffff6c003c7947 */ /* 0x000fea000383ffff */
.L_x_1770:
[----:B---3--:R3:W4:Y:S02]  /*320d0*/  SYNCS.PHASECHK.TRANS64.TRYWAIT P0, [R20+URZ+0x28460], R3 ;  /* 0x02846003140075a7 */ /* 0x008724000800017f */
[----:B----4-:R-:W-:Y:S05]  /*320e0*/  @!P0 NANOSLEEP.SYNCS 0x989680 ;  /* 0x009896800000895d */ /* 0x010fea0003900000 */
[----:B------:R-:W4:Y:S02]  /*320f0*/  @!P0 SYNCS.PHASECHK.TRANS64 P0, [R20+URZ+0x28460], R3 ;  /* 0x02846003140085a7 */ /* 0x000f24000800007f */
[----:B----4-:R-:W-:Y:S05]  /*32100*/  @!P0 BRA `(.L_x_1770) ;  /* 0xfffffffc00f08947 */ /* 0x010fea000383ffff */
[----:B------:R-:W-:Y:S05]  /*32110*/  BRA `(.L_x_2067) ;  /* 0xffffff6c00447947 */ /* 0x000fea000383ffff */
.L_x_1777:
[----:B--2---:R2:W3:Y:S02]  /*32120*/  SYNCS.PHASECHK.TRANS64.TRYWAIT P1, [R0+URZ+0x28470], R2 ;  /* 0x02847002000075a7 */ /* 0x0044e4000802017f */
[----:B---3--:R-:W-:Y:S05]  /*32130*/  @!P1 NANOSLEEP.SYNCS 0x989680 ;  /* 0x009896800000995d */ /* 0x008fea0003900000 */
[----:B------:R-:W3:Y:S02]  /*32140*/  @!P1 SYNCS.PHASECHK.TRANS64 P1, [R0+URZ+0x28470], R2 ;  /* 0x02847002000095a7 */ /* 0x000ee4000802007f */
[----:B---3--:R-:W-:Y:S05]  /*32150*/  @!P1 BRA `(.L_x_1777) ;  /* 0xfffffffc00f09947 */ /* 0x008fea000383ffff */
[----:B------:R-:W-:Y:S05]  /*32160*/  BRA `(.L_x_2068) ;  /* 0xffffff7400647947 */ /* 0x000fea000383ffff */
.L_x_1779:
[----:B--2---:R2:W3:Y:S02]  /*32170*/  SYNCS.PHASECHK.TRANS64.TRYWAIT P1, [R0+URZ+0x28460], R2 ;  /* 0x02846002000075a7 */ /* 0x0044e4000802017f */
[----:B---3--:R-:W-:Y:S05]  /*32180*/  @!P1 NANOSLEEP.SYNCS 0x989680 ;  /* 0x009896800000995d */ /* 0x008fea0003900000 */
[----:B------:R-:W3:Y:S02]  /*32190*/  @!P1 SYNCS.PHASECHK.TRANS64 P1, [R0+URZ+0x28460], R2 ;  /* 0x02846002000095a7 */ /* 0x000ee4000802007f */
[----:B---3--:R-:W-:Y:S05]  /*321a0*/  @!P1 BRA `(.L_x_1779) ;  /* 0xfffffffc00f09947 */ /* 0x008fea000383ffff */
[----:B------:R-:W-:Y:S05]  /*321b0*/  BRA `(.L_x_2069) ;  /* 0xffffff74006c7947 */ /* 0x000fea000383ffff */
.L_x_1783:
[----:B------:R-:W2:Y:S01]  /*321c0*/  LDL R2, [R1+0x10] ;  /* 0x0000100001027983 */ /* 0x000ea20000100800 */
[----:B------:R-:W-:Y:S01]  /*321d0*/  BSSY B0, `(.L_x_2070) ;  /* 0x0000008000007945 */ /* 0x000fe20003800000 */
[----:B------:R-:W-:Y:S02]  /*321e0*/  IMAD.MOV.U32 R12, RZ, RZ, RZ ;  /* 0x000000ffff0c7224 */ /* 0x000fe400078e00ff */
[----:B------:R-:W-:Y:S02]  /*321f0*/  IMAD.MOV.U32 R11, RZ, RZ, 0x1f ;  /* 0x0000001fff0b7424 */ /* 0x000fe400078e00ff */
[----:B0-----:R-:W-:Y:S02]  /*32200*/  IMAD.MOV.U32 R15, RZ, RZ, -0x1 ;  /* 0xffffffffff0f7424 */ /* 0x001fe400078e00ff */
[----:B--2---:R-:W-:-:S07]  /*32210*/  IMAD.MOV.U32 R13, RZ, RZ, R2 ;  /* 0x000000ffff0d7224 */ /* 0x004fce00078e0002 */
[----:B------:R-:W-:Y:S05]  /*32220*/  WARPSYNC.COLLECTIVE R15, `(.L_x_2071) ;  /* 0x000000000f087348 */ /* 0x000fea0003c00000 */
[----:B------:R0:W1:Y:S02]  /*32230*/  SHFL.IDX P6, R14, R13, R12, R11 ;  /* 0x0000000c0d0e7389 */ /* 0x00006400000c000b */
[----:B01----:R-:W-:Y:S01]  /*32240*/  ENDCOLLECTIVE ;  /* 0x000000000000791b */ /* 0x003fe20003800000 */
.L_x_2071:
[----:B------:R-:W-:Y:S05]  /*32250*/  BSYNC B0 ;  /* 0x0000000000007941 */ /* 0x000fea0003800000 */
.L_x_2070:
[----:B------:R0:W5:Y:S01]  /*32260*/  LDL R0, [R1+0x1c] ;  /* 0x00001c0001007983 */ /* 0x0001620000100800 */
[----:B------:R-:W-:Y:S02]  /*32270*/  IMAD.MOV.U32 R13, RZ, RZ, R2 ;  /* 0x000000ffff0d7224 */ /* 0x000fe400078e0002 */
[----:B------:R-:W-:Y:S02]  /*32280*/  IMAD.MOV.U32 R12, RZ, RZ, 0x1 ;  /* 0x00000001ff0c7424 */ /* 0x000fe400078e00ff */
[----:B------:R-:W-:Y:S02]  /*32290*/  IMAD.MOV.U32 R11, RZ, RZ, 0x1f ;  /* 0x0000001fff0b7424 */ /* 0x000fe400078e00ff */
[----:B------:R-:W-:Y:S02]  /*322a0*/  IMAD.MOV.U32 R15, RZ, RZ, -0x1 ;  /* 0xffffffffff0f7424 */ /* 0x000fe400078e00ff */
[----:B0-----:R-:W-:-:S07]  /*322b0*/  IMAD.MOV.U32 R5, RZ, RZ, R14 ;  /* 0x000000ffff057224 */ /* 0x001fce00078e000e */
[----:B-----5:R-:W-:Y:S05]  /*322c0*/  WARPSYNC.COLLECTIVE R15, `(.L_x_2072) ;  /* 0x000000000f087348 */ /* 0x020fea0003c00000 */
[----:B------:R0:W1:Y:S02]  /*322d0*/  SHFL.IDX P6, R14, R13, R12, R11 ;  /* 0x0000000c0d0e7389 */ /* 0x00006400000c000b */
[----:B01---5:R-:W-:Y:S01]  /*322e0*/  ENDCOLLECTIVE ;  /* 0x000000000000791b */ /* 0x023fe20003800000 */
.L_x_2072:
[----:B------:R-:W-:Y:S01]  /*322f0*/  ULDC UR4, c[0x0][0xc3c] ;  /* 0x00030f0000047ab9 */ /* 0x000fe20000000800 */
[----:B------:R-:W-:Y:S02]  /*32300*/  IMAD.IADD R4, R0, 0x1, R16 ;  /* 0x0000000100047824 */ /* 0x000fe400078e0210 */
        /* <DEDUP_REMOVED lines=9> */
[----:B------:R-:W-:Y:S01]  /*323a0*/  IMAD.MOV.U32 R4, RZ, RZ, RZ ;  /* 0x000000ffff047224 */ /* 0x000fe200078e00ff */
[C---:B------:R-:W-:Y:S01]  /*323b0*/  ISETP.GE.U32.AND P2, PT, R16.reuse, 0x2, PT ;  /* 0x000000021000780c */ /* 0x040fe20003f46070 */
[----:B------:R-:W-:Y:S01]  /*323c0*/  IMAD.MOV.U32 R6, RZ, RZ, RZ ;  /* 0x000000ffff067224 */ /* 0x000fe200078e00ff */
[C---:B------:R-:W-:Y:S01]  /*323d0*/  ISETP.GE.U32.AND P3, PT, R16.reuse, 0x4, PT ;  /* 0x000000041000780c */ /* 0x040fe20003f66070 */
[----:B------:R-:W-:Y:S01]  /*323e0*/  IMAD.MOV.U32 R9, RZ, RZ, RZ ;  /* 0x000000ffff097224 */ /* 0x000fe200078e00ff */
[C---:B------:R-:W-:Y:S02]  /*323f0*/  ISETP.GE.U32.AND P4, PT, R16.reuse, 0x8, PT ;  /* 0x000000081000780c */ /* 0x040fe40003f86070 */
[C---:B------:R-:W-:Y:S01]  /*32400*/  ISETP.GE.U32.AND P5, PT, R16.reuse, 0x10, PT ;  /* 0x000000101000780c */ /* 0x040fe20003fa6070 */
[----:B--2---:R-:W-:Y:S02]  /*32410*/  @!P1 IMAD.MOV.U32 R4, RZ, RZ, R0 ;  /* 0x000000ffff049224 */ /* 0x004fe400078e0000 */
[----:B---3--:R-:W-:Y:S01]  /*32420*/  @!P1 IMAD.MOV.U32 R6, RZ, RZ, R2 ;  /* 0x000000ffff069224 */ /* 0x008fe200078e0002 */
[----:B------:R-:W-:-:S03]  /*32430*/  ISETP.NE.AND P1, PT, R16, RZ, PT ;  /* 0x000000ff1000720c */ /* 0x000fc60003f25270 */
[----:B------:R-:W-:-:S04]  /*32440*/  IMAD R0, R6, R4, RZ ;  /* 0x0000000406007224 */ /* 0x000fc800078e02ff */
[----:B------:R-:W-:-:S07]  /*32450*/  IMAD.MOV.U32 R13, RZ, RZ, R0 ;  /* 0x000000ffff0d7224 */ /* 0x000fce00078e0000 */
[----:B------:R-:W-:Y:S05]  /*32460*/  WARPSYNC.COLLECTIVE R15, `(.L_x_2073) ;  /* 0x000000000f087348 */ /* 0x000fea0003c00000 */
[----:B------:R0:W1:Y:S02]  /*32470*/  SHFL.UP P6, R14, R13, R12, R11 ;  /* 0x0400000c0d0e7389 */ /* 0x00006400000c000b */
[----:B01----:R-:W-:Y:S01]  /*32480*/  ENDCOLLECTIVE ;  /* 0x000000000000791b */ /* 0x003fe20003800000 */
.L_x_2073:
        /* <DEDUP_REMOVED lines=8> */
.L_x_2074:
        /* <DEDUP_REMOVED lines=8> */
.L_x_2075:
        /* <DEDUP_REMOVED lines=8> */
.L_x_2076:
        /* <DEDUP_REMOVED lines=8> */
.L_x_2077:
[----:B------:R-:W-:Y:S02]  /*32690*/  IMAD.MOV.U32 R12, RZ, RZ, 0x1f ;  /* 0x0000001fff0c7424 */ /* 0x000fe400078e00ff */
[----:B------:R-:W-:Y:S02]  /*326a0*/  IMAD.MOV.U32 R11, RZ, RZ, 0x1f ;  /* 0x0000001fff0b7424 */ /* 0x000fe400078e00ff */
[----:B------:R-:W-:-:S05]  /*326b0*/  IMAD.MOV.U32 R2, RZ, RZ, R14 ;  /* 0x000000ffff027224 */ /* 0x000fca00078e000e */
[----:B------:R-:W-:-:S05]  /*326c0*/  SEL R2, R2, RZ, P5 ;  /* 0x000000ff02027207 */ /* 0x000fca0002800000 */
[----:B------:R-:W-:-:S04]  /*326d0*/  IMAD.IADD R3, R0, 0x1, R2 ;  /* 0x0000000100037824 */ /* 0x000fc800078e0202 */
[----:B------:R-:W-:-:S07]  /*326e0*/  IMAD.MOV.U32 R13, RZ, RZ, R3 ;  /* 0x000000ffff0d7224 */ /* 0x000fce00078e0003 */
[----:B------:R-:W-:Y:S05]  /*326f0*/  WARPSYNC.COLLECTIVE R15, `(.L_x_2078) ;  /* 0x000000000f087348 */ /* 0x000fea0003c00000 */
[----:B------:R0:W1:Y:S02]  /*32700*/  SHFL.IDX P6, R14, R13, R12, R11 ;  /* 0x0000000c0d0e7389 */ /* 0x00006400000c000b */
[----:B01----:R-:W-:Y:S01]  /*32710*/  ENDCOLLECTIVE ;  /* 0x000000000000791b */ /* 0x003fe20003800000 */
.L_x_2078:
[----:B------:R-:W-:Y:S01]  /*32720*/  IMAD.MOV.U32 R8, RZ, RZ, R14 ;  /* 0x000000ffff087224 */ /* 0x000fe200078e000e */
[----:B------:R-:W-:Y:S06]  /*32730*/  BRA `(.L_x_2079) ;  /* 0xffffff78009c7947 */ /* 0x000fec000383ffff */
.L_x_1786:
[----:B------:R-:W-:Y:S01]  /*32740*/  BSSY B0, `(.L_x_2080) ;  /* 0x0000008000007945 */ /* 0x000fe20003800000 */
[----:B------:R-:W-:Y:S02]  /*32750*/  IMAD.MOV.U32 R13, RZ, RZ, R2 ;  /* 0x000000ffff0d7224 */ /* 0x000fe400078e0002 */
[----:B------:R-:W-:Y:S02]  /*32760*/  IMAD.MOV.U32 R12, RZ, RZ, 0x1 ;  /* 0x00000001ff0c7424 */ /* 0x000fe400078e00ff */
[----:B------:R-:W-:Y:S02]  /*32770*/  IMAD.MOV.U32 R11, RZ, RZ, RZ ;  /* 0x000000ffff0b7224 */ /* 0x000fe400078e00ff */
[----:B0-----:R-:W-:-:S07]  /*32780*/  IMAD.MOV.U32 R15, RZ, RZ, -0x1 ;  /* 0xffffffffff0f7424 */ /* 0x001fce00078e00ff */
[----:B------:R-:W-:Y:S05]  /*32790*/  WARPSYNC.COLLECTIVE R15, `(.L_x_2081) ;  /* 0x000000000f087348 */ /* 0x000fea0003c00000 */
[----:B------:R0:W1:Y:S02]  /*327a0*/  SHFL.UP P6, R14, R13, R12, R11 ;  /* 0x0400000c0d0e7389 */ /* 0x00006400000c000b */
[----:B01----:R-:W-:Y:S01]  /*327b0*/  ENDCOLLECTIVE ;  /* 0x000000000000791b */ /* 0x003fe20003800000 */
.L_x_2081:
[----:B------:R-:W-:Y:S05]  /*327c0*/  BSYNC B0 ;  /* 0x0000000000007941 */ /* 0x000fea0003800000 */
.L_x_2080:
[----:B------:R-:W-:Y:S02]  /*327d0*/  IMAD.MOV.U32 R3, RZ, RZ, R14 ;  /* 0x000000ffff037224 */ /* 0x000fe400078e000e */
[----:B------:R-:W-:Y:S02]  /*327e0*/  IMAD.MOV.U32 R12, RZ, RZ, 0x2 ;  /* 0x00000002ff0c7424 */ /* 0x000fe400078e00ff */
[----:B------:R-:W-:Y:S01]  /*327f0*/  IMAD.MOV.U32 R11, RZ, RZ, RZ ;  /* 0x000000ffff0b7224 */ /* 0x000fe200078e00ff */
[----:B------:R-:W-:Y:S01]  /*32800*/  SEL R3, R3, RZ, P1 ;  /* 0x000000ff03037207 */ /* 0x000fe20000800000 */
[----:B------:R-:W-:-:S04]  /*32810*/  IMAD.MOV.U32 R15, RZ, RZ, -0x1 ;  /* 0xffffffffff0f7424 */ /* 0x000fc800078e00ff */
[----:B------:R-:W-:-:S04]  /*32820*/  IMAD.IADD R2, R2, 0x1, R3 ;  /* 0x0000000102027824 */ /* 0x000fc800078e0203 */
[----:B------:R-:W-:-:S07]  /*32830*/  IMAD.MOV.U32 R13, RZ, RZ, R2 ;  /* 0x000000ffff0d7224 */ /* 0x000fce00078e0002 */
[----:B------:R-:W-:Y:S05]  /*32840*/  WARPSYNC.COLLECTIVE R15, `(.L_x_2082) ;  /* 0x000000000f087348 */ /* 0x000fea0003c00000 */
[----:B------:R0:W1:Y:S02]  /*32850*/  SHFL.UP P6, R14, R13, R12, R11 ;  /* 0x0400000c0d0e7389 */ /* 0x00006400000c000b */
[----:B01----:R-:W-:Y:S01]  /*32860*/  ENDCOLLECTIVE ;  /* 0x000000000000791b */ /* 0x003fe20003800000 */
.L_x_2082:
        /* <DEDUP_REMOVED lines=8> */
.L_x_2083:
        /* <DEDUP_REMOVED lines=8> */
.L_x_2084:
        /* <DEDUP_REMOVED lines=8> */
.L_x_2085:
        /* <DEDUP_REMOVED lines=9> */
.L_x_2086:
[----:B------:R-:W-:Y:S01]  /*32a80*/  IMAD.MOV.U32 R8, RZ, RZ, R14 ;  /* 0x000000ffff087224 */ /* 0x000fe200078e000e */
[----:B------:R-:W-:Y:S06]  /*32a90*/  BRA `(.L_x_2087) ;  /* 0xffffff7800747947 */ /* 0x000fec000383ffff */
.L_x_1788:
[----:B------:R-:W-:Y:S01]  /*32aa0*/  BSSY B0, `(.L_x_2088) ;  /* 0x0000006000007945 */ /* 0x000fe20003800000 */
[----:B------:R-:W-:Y:S01]  /*32ab0*/  PLOP3.LUT P6, PT, P6, PT, PT, 0x8, 0x0 ;  /* 0x000000000000781c */ /* 0x000fe200037ce170 */
[----:B0-----:R-:W-:-:S12]  /*32ac0*/  IMAD.MOV.U32 R15, RZ, RZ, -0x1 ;  /* 0xffffffffff0f7424 */ /* 0x001fd800078e00ff */
[----:B-1----:R-:W-:Y:S05]  /*32ad0*/  WARPSYNC.COLLECTIVE R15, `(.L_x_2089) ;  /* 0x000000000f087348 */ /* 0x002fea0003c00000 */
[----:B------:R-:W-:Y:S01]  /*32ae0*/  VOTE.ANY R14, PT, P6 ;  /* 0x00000000000e7806 */ /* 0x000fe200030e0100 */
[----:B-1----:R-:W-:Y:S06]  /*32af0*/  ENDCOLLECTIVE ;  /* 0x000000000000791b */ /* 0x002fec0003800000 */
.L_x_2089:
[----:B------:R-:W-:Y:S05]  /*32b00*/  BSYNC B0 ;  /* 0x0000000000007941 */ /* 0x000fea0003800000 */
.L_x_2088:
[----:B------:R0:W5:Y:S01]  /*32b10*/  LDL.LU R16, [R1+0x1c] ;  /* 0x00001c0001107983 */ /* 0x0001620000300800 */
[----:B------:R-:W-:Y:S02]  /*32b20*/  IMAD.MOV.U32 R3, RZ, RZ, R14 ;  /* 0x000000ffff037224 */ /* 0x000fe400078e000e */
[----:B------:R-:W-:Y:S02]  /*32b30*/  IMAD.MOV.U32 R13, RZ, RZ, R4 ;  /* 0x000000ffff0d7224 */ /* 0x000fe400078e0004 */
[----:B------:R-:W1:Y:S01]  /*32b40*/  POPC R0, R3 ;  /* 0x0000000300007309 */ /* 0x000e620000000000 */
[----:B------:R-:W-:Y:S02]  /*32b50*/  IMAD.MOV.U32 R11, RZ, RZ, 0x1f ;  /* 0x0000001fff0b7424 */ /* 0x000fe400078e00ff */
[----:B------:R-:W-:Y:S02]  /*32b60*/  IMAD.MOV.U32 R15, RZ, RZ, -0x1 ;  /* 0xffffffffff0f7424 */ /* 0x000fe400078e00ff */
[----:B01----:R-:W-:-:S07]  /*32b70*/  IMAD.MOV.U32 R12, RZ, RZ, R0 ;  /* 0x000000ffff0c7224 */ /* 0x003fce00078e0000 */
[----:B-----5:R-:W-:Y:S05]  /*32b80*/  WARPSYNC.COLLECTIVE R15, `(.L_x_2090) ;  /* 0x000000000f087348 */ /* 0x020fea0003c00000 */
[----:B------:R0:W1:Y:S02]  /*32b90*/  SHFL.IDX P6, R14, R13, R12, R11 ;  /* 0x0000000c0d0e7389 */ /* 0x00006400000c000b */
[----:B01---5:R-:W-:Y:S01]  /*32ba0*/  ENDCOLLECTIVE ;  /* 0x000000000000791b */ /* 0x023fe20003800000 */
.L_x_2090:
[----:B------:R-:W-:Y:S02]  /*32bb0*/  IMAD.MOV.U32 R13, RZ, RZ, R6 ;  /* 0x000000ffff0d7224 */ /* 0x000fe400078e0006 */
[----:B------:R-:W-:-:S07]  /*32bc0*/  IMAD.MOV.U32 R4, RZ, RZ, R14 ;  /* 0x000000ffff047224 */ /* 0x000fce00078e000e */
[----:B------:R-:W-:Y:S05]  /*32bd0*/  WARPSYNC.COLLECTIVE R15, `(.L_x_2091) ;  /* 0x000000000f087348 */ /* 0x000fea0003c00000 */
[----:B------:R0:W1:Y:S02]  /*32be0*/  SHFL.IDX P6, R14, R13, R12, R11 ;  /* 0x0000000c0d0e7389 */ /* 0x00006400000c000b */
[----:B01----:R-:W-:Y:S01]  /*32bf0*/  ENDCOLLECTIVE ;  /* 0x000000000000791b */ /* 0x003fe20003800000 */
.L_x_2091:
[----:B------:R-:W-:Y:S02]  /*32c00*/  IMAD.MOV.U32 R6, RZ, RZ, R14 ;  /* 0x000000ffff067224 */ /* 0x000fe400078e000e */
[----:B------:R-:W-:-:S05]  /*32c10*/  IMAD.IADD R8, R0, 0x1, R16 ;  /* 0x0000000100087824 */ /* 0x000fca00078e0210 */
[----:B------:R0:W-:Y:S01]  /*32c20*/  STL [R1+0x1c], R8 ;  /* 0x00001c0801007387 */ /* 0x0001e20000100800 */
[----:B------:R-:W-:Y:S05]  /*32c30*/  BRA `(.L_x_2092) ;  /* 0xffffff7800587947 */ /* 0x000fea000383ffff */
.L_x_1790:
[----:B------:R-:W-:Y:S01]  /*32c40*/  BSSY B0, `(.L_x_2093) ;  /* 0x0000008000007945 */ /* 0x000fe20003800000 */
[----:B------:R-:W-:Y:S02]  /*32c50*/  IMAD.MOV.U32 R13, RZ, RZ, R7 ;  /* 0x000000ffff0d7224 */ /* 0x000fe400078e0007 */
[----:B------:R-:W-:Y:S02]  /*32c60*/  IMAD.MOV.U32 R12, RZ, RZ, R0 ;  /* 0x000000ffff0c7224 */ /* 0x000fe400078e0000 */
[----:B------:R-:W-:Y:S02]  /*32c70*/  IMAD.MOV.U32 R11, RZ, RZ, 0x1f ;  /* 0x0000001fff0b7424 */ /* 0x000fe400078e00ff */
[----:B0-----:R-:W-:-:S07]  /*32c80*/  IMAD.MOV.U32 R15, RZ, RZ, -0x1 ;  /* 0xffffffffff0f7424 */ /* 0x001fce00078e00ff */
[----:B------:R-:W-:Y:S05]  /*32c90*/  WARPSYNC.COLLECTIVE R15, `(.L_x_2094) ;  /* 0x000000000f087348 */ /* 0x000fea0003c00000 */
[----:B------:R0:W1:Y:S02]  /*32ca0*/  SHFL.IDX P6, R14, R13, R12, R11 ;  /* 0x0000000c0d0e7389 */ /* 0x00006400000c000b */
[----:B01----:R-:W-:Y:S01]  /*32cb0*/  ENDCOLLECTIVE ;  /* 0x000000000000791b */ /* 0x003fe20003800000 */
.L_x_2094:
[----:B------:R-:W-:Y:S05]  /*32cc0*/  BSYNC B0 ;  /* 0x0000000000007941 */ /* 0x000fea0003800000 */
.L_x_2093:
[----:B------:R-:W-:Y:S01]  /*32cd0*/  IMAD.MOV.U32 R0, RZ, RZ, R14 ;  /* 0x000000ffff007224 */ /* 0x000fe200078e000e */
[----:B------:R-:W-:Y:S06]  /*32ce0*/  BRA `(.L_x_2095) ;  /* 0xffffff7800447947 */ /* 0x000fec000383ffff */
.L_x_1796:
[----:B0-----:R0:W1:Y:S02]  /*32cf0*/  SYNCS.PHASECHK.TRANS64.TRYWAIT P0, [R0+URZ+0x28420], R3 ;  /* 0x02842003000075a7 */ /* 0x001064000800017f */
[----:B-1----:R-:W-:Y:S05]  /*32d00*/  @!P0 NANOSLEEP.SYNCS 0x989680 ;  /* 0x009896800000895d */ /* 0x002fea0003900000 */
[----:B------:R-:W1:Y:S02]  /*32d10*/  @!P0 SYNCS.PHASECHK.TRANS64 P0, [R0+URZ+0x28420], R3 ;  /* 0x02842003000085a7 */ /* 0x000e64000800007f */
[----:B-1----:R-:W-:Y:S05]  /*32d20*/  @!P0 BRA `(.L_x_1796) ;  /* 0xfffffffc00f08947 */ /* 0x002fea000383ffff */
[----:B------:R-:W-:Y:S05]  /*32d30*/  BRA `(.L_x_2096) ;  /* 0xffffff8000e87947 */ /* 0x000fea000383ffff */
.L_x_1797:
        /* <DEDUP_REMOVED lines=11> */
.L_x_2098:
[----:B------:R-:W-:Y:S05]  /*32df0*/  BSYNC B0 ;  /* 0x0000000000007941 */ /* 0x000fea0003800000 */
.L_x_2097:
[----:B------:R-:W-:Y:S05]  /*32e00*/  BRA `(.L_x_2099) ;  /* 0xffffff8000d07947 */ /* 0x000fea000383ffff */
.L_x_1798:
[----:B------:R-:W-:Y:S01]  /*32e10*/  BSSY B0, `(.L_x_2100) ;  /* 0x0000006000007945 */ /* 0x000fe20003800000 */
[----:B------:R-:W-:-:S07]  /*32e20*/  IMAD.MOV.U32 R15, RZ, RZ, -0x1 ;  /* 0xffffffffff0f7424 */ /* 0x000fce00078e00ff */
[----:B01----:R-:W-:Y:S05]  /*32e30*/  WARPSYNC.COLLECTIVE R15, `(.L_x_2101) ;  /* 0x000000000f0c7348 */ /* 0x003fea0003c00000 */
[----:B------:R-:W-:Y:S02]  /*32e40*/  ELECT P6, UR62, PT ;  /* 0x00000000003e782f */ /* 0x000fe400038c0000 */
[----:B------:R-:W-:Y:S01]  /*32e50*/  MOV R14, UR62 ;  /* 0x0000003e000e7c02 */ /* 0x000fe20008000f00 */
[----:B01----:R-:W-:Y:S10]  /*32e60*/  ENDCOLLECTIVE ;  /* 0x000000000000791b */ /* 0x003ff40003800000 */
.L_x_2101:
[----:B------:R-:W-:Y:S05]  /*32e70*/  BSYNC B0 ;  /* 0x0000000000007941 */ /* 0x000fea0003800000 */
.L_x_2100:
[----:B------:R-:W-:Y:S05]  /*32e80*/  BRA `(.L_x_2102) ;  /* 0xffffff8000c47947 */ /* 0x000fea000383ffff */
.L_x_1800:
[----:B0-----:R0:W1:Y:S02]  /*32e90*/  SYNCS.PHASECHK.TRANS64.TRYWAIT P1, [R6+URZ], R5 ;  /* 0x00000005060075a7 */ /* 0x001064000802017f */
[----:B-1----:R-:W-:Y:S05]  /*32ea0*/  @!P1 NANOSLEEP.SYNCS 0x989680 ;  /* 0x009896800000995d */ /* 0x002fea0003900000 */
[----:B------:R-:W1:Y:S02]  /*32eb0*/  @!P1 SYNCS.PHASECHK.TRANS64 P1, [R6+URZ], R5 ;  /* 0x00000005060095a7 */ /* 0x000e64000802007f */
[----:B-1----:R-:W-:Y:S05]  /*32ec0*/  @!P1 BRA `(.L_x_1800) ;  /* 0xfffffffc00f09947 */ /* 0x002fea000383ffff */
[----:B------:R-:W-:Y:S05]  /*32ed0*/  BRA `(.L_x_2103) ;  /* 0xffffff8400007947 */ /* 0x000fea000383ffff */
.L_x_1801:
[----:B-1----:R1:W2:Y:S02]  /*32ee0*/  SYNCS.PHASECHK.TRANS64.TRYWAIT P1, [R7+URZ], R2 ;  /* 0x00000002070075a7 */ /* 0x0022a4000802017f */
[----:B--2---:R-:W-:Y:S05]  /*32ef0*/  @!P1 NANOSLEEP.SYNCS 0x989680 ;  /* 0x009896800000995d */ /* 0x004fea0003900000 */
[----:B------:R-:W2:Y:S02]  /*32f00*/  @!P1 SYNCS.PHASECHK.TRANS64 P1, [R7+URZ], R2 ;  /* 0x00000002070095a7 */ /* 0x000ea4000802007f */
[----:B--2---:R-:W-:Y:S05]  /*32f10*/  @!P1 BRA `(.L_x_1801) ;  /* 0xfffffffc00f09947 */ /* 0x004fea000383ffff */
[----:B------:R-:W-:Y:S05]  /*32f20*/  BRA `(.L_x_2104) ;  /* 0xffffff8000f47947 */ /* 0x000fea000383ffff */
.L_x_1803:
[----:B--2---:R2:W3:Y:S02]  /*32f30*/  SYNCS.PHASECHK.TRANS64.TRYWAIT P1, [R4+URZ+0x28460], R5 ;  /* 0x02846005040075a7 */ /* 0x0044e4000802017f */
[----:B---3--:R-:W-:Y:S05]  /*32f40*/  @!P1 NANOSLEEP.SYNCS 0x989680 ;  /* 0x009896800000995d */ /* 0x008fea0003900000 */
[----:B------:R-:W3:Y:S02]  /*32f50*/  @!P1 SYNCS.PHASECHK.TRANS64 P1, [R4+URZ+0x28460], R5 ;  /* 0x02846005040095a7 */ /* 0x000ee4000802007f */
[----:B---3--:R-:W-:Y:S05]  /*32f60*/  @!P1 BRA `(.L_x_1803) ;  /* 0xfffffffc00f09947 */ /* 0x008fea000383ffff */
[----:B------:R-:W-:Y:S05]  /*32f70*/  BRA `(.L_x_2105) ;  /* 0xffffff8000f87947 */ /* 0x000fea000383ffff */
.L_x_1805:
[----:B---3--:R3:W4:Y:S02]  /*32f80*/  SYNCS.PHASECHK.TRANS64.TRYWAIT P1, [R3+URZ+0x28460], R2 ;  /* 0x02846002030075a7 */ /* 0x008724000802017f */
[----:B----4-:R-:W-:Y:S05]  /*32f90*/  @!P1 NANOSLEEP.SYNCS 0x989680 ;  /* 0x009896800000995d */ /* 0x010fea0003900000 */
[----:B------:R-:W4:Y:S02]  /*32fa0*/  @!P1 SYNCS.PHASECHK.TRANS64 P1, [R3+URZ+0x28460], R2 ;  /* 0x02846002030095a7 */ /* 0x000f24000802007f */
[----:B----4-:R-:W-:Y:S05]  /*32fb0*/  @!P1 BRA `(.L_x_1805) ;  /* 0xfffffffc00f09947 */ /* 0x010fea000383ffff */
[----:B------:R-:W-:Y:S05]  /*32fc0*/  BRA `(.L_x_2106) ;  /* 0xffffff8000f87947 */ /* 0x000fea000383ffff */
.L_x_1807:
[----:B----4-:R4:W0:Y:S02]  /*32fd0*/  SYNCS.PHASECHK.TRANS64.TRYWAIT P0, [R4+URZ+0x28480], R5 ;  /* 0x02848005040075a7 */ /* 0x010824000800017f */
[----:B0-----:R-:W-:Y:S05]  /*32fe0*/  @!P0 NANOSLEEP.SYNCS 0x989680 ;  /* 0x009896800000895d */ /* 0x001fea0003900000 */
[----:B------:R-:W0:Y:S02]  /*32ff0*/  @!P0 SYNCS.PHASECHK.TRANS64 P0, [R4+URZ+0x28480], R5 ;  /* 0x02848005040085a7 */ /* 0x000e24000800007f */
[----:B0-----:R-:W-:Y:S05]  /*33000*/  @!P0 BRA `(.L_x_1807) ;  /* 0xfffffffc00f08947 */ /* 0x001fea000383ffff */
[----:B------:R-:W-:Y:S05]  /*33010*/  BRA `(.L_x_1808) ;  /* 0xffffff8000f47947 */ /* 0x000fea000383ffff */
.L_x_2107:
        /* <DEDUP_REMOVED lines=14> */
.L_x_13262:


//--------------------- .text._ZN7cutlass13device_kernelIN5flash11enable_sm90INS1_16FlashAttnFwdSm90INS1_25CollectiveMainloopFwdSm90ILi2EN4cute5tupleIJNS5_1CILi1EEES8_S8_EEENS6_IJNS7_ILi128EEESA_NS7_ILi256EEEEEELi256ENS_12float_e4m3_tEfNS_4arch4Sm90ELb1ELb0ELb0ELb0ELb0ELb0ELb0ELb1ELb1ELb1ELb1ELb0EEENS1_21CollectiveEpilogueFwdINS6_IJSA_SB_SA_EEES9_NS_10bfloat16_tESF_Li256ELb0ELb1ELb1ELb1EEENS1_19SingleTileSchedulerILb0ELb1ELb1ELi128EEEEEEEEEvNT_6ParamsE --------------------------
	.section	.text._ZN7cutlass13device_kernelIN5flash11enable_sm90INS1_16FlashAttnFwdSm90INS1_25CollectiveMainloopFwdSm90ILi2EN4cute5tupleIJNS5_1CILi1EEES8_S8_EEENS6_IJNS7_ILi128EEESA_NS7_ILi256EEEEEELi256ENS_12float_e4m3_tEfNS_4arch4Sm90ELb1ELb0ELb0ELb0ELb0ELb0ELb0ELb1ELb1ELb1ELb1ELb0EEENS1_21CollectiveEpilogueFwdINS6_IJSA_SB_SA_EEES9_NS_10bfloat16_tESF_Li256ELb0ELb1ELb1ELb1EEENS1_19SingleTileSchedulerILb0ELb1ELb1ELi128EEEEEEEEEvNT_6ParamsE,"ax",@progbits
	.align	128
.text._ZN7cutlass13device_kernelIN5flash11enable_sm90INS1_16FlashAttnFwdSm90INS1_25CollectiveMainloopFwdSm90ILi2EN4cute5tupleIJNS5_1CILi1EEES8_S8_EEENS6_IJNS7_ILi128EEESA_NS7_ILi256EEEEEELi256ENS_12float_e4m3_tEfNS_4arch4Sm90ELb1ELb0ELb0ELb0ELb0ELb0ELb0ELb1ELb1ELb1ELb1ELb0EEENS1_21CollectiveEpilogueFwdINS6_IJSA_SB_SA_EEES9_NS_10bfloat16_tESF_Li256ELb0ELb1ELb1ELb1EEENS1_19SingleTileSchedulerILb0ELb1ELb1ELi128EEEEEEEEEvNT_6ParamsE:
        .type           _ZN7cutlass13device_kernelIN5flash11enable_sm90INS1_16FlashAttnFwdSm90INS1_25CollectiveMainloopFwdSm90ILi2EN4cute5tupleIJNS5_1CILi1EEES8_S8_EEENS6_IJNS7_ILi128EEESA_NS7_ILi256EEEEEELi256ENS_12float_e4m3_tEfNS_4arch4Sm90ELb1ELb0ELb0ELb0ELb0ELb0ELb0ELb1ELb1ELb1ELb1ELb0EEENS1_21CollectiveEpilogueFwdINS6_IJSA_SB_SA_EEES9_NS_10bfloat16_tESF_Li256ELb0ELb1ELb1ELb1EEENS1_19SingleTileSchedulerILb0ELb1ELb1ELi128EEEEEEEEEvNT_6ParamsE,@function
        .size           _ZN7cutlass13device_kernelIN5flash11enable_sm90INS1_16FlashAttnFwdSm90INS1_25CollectiveMainloopFwdSm90ILi2EN4cute5tupleIJNS5_1CILi1EEES8_S8_EEENS6_IJNS7_ILi128EEESA_NS7_ILi256EEEEEELi256ENS_12float_e4m3_tEfNS_4arch4Sm90ELb1ELb0ELb0ELb0ELb0ELb0ELb0ELb1ELb1ELb1ELb1ELb0EEENS1_21CollectiveEpilogueFwdINS6_IJSA_SB_SA_EEES9_NS_10bfloat16_tESF_Li256ELb0ELb1ELb1ELb1EEENS1_19SingleTileSchedulerILb0ELb1ELb1ELi128EEEEEEEEEvNT_6ParamsE,(.L_x_13263 - _ZN7cutlass13device_kernelIN5flash11enable_sm90INS1_16FlashAttnFwdSm90INS1_25CollectiveMainloopFwdSm90ILi2EN4cute5tupleIJNS5_1CILi1EEES8_S8_EEENS6_IJNS7_ILi128EEESA_NS7_ILi256EEEEEELi256ENS_12float_e4m3_tEfNS_4arch4Sm90ELb1ELb0ELb0ELb0ELb0ELb0ELb0ELb1ELb1ELb1ELb1ELb0EEENS1_21CollectiveEpilogueFwdINS6_IJSA_SB_SA_EEES9_NS_10bfloat16_tESF_Li256ELb0ELb1ELb1ELb1EEENS1_19SingleTileSchedulerILb0ELb1ELb1ELi128EEEEEEEEEvNT_6ParamsE)
        .other          _ZN7cutlass13device_kernelIN5flash11enable_sm90INS1_16FlashAttnFwdSm90INS1_25CollectiveMainloopFwdSm90ILi2EN4cute5tupleIJNS5_1CILi1EEES8_S8_EEENS6_IJNS7_ILi128EEESA_NS7_ILi256EEEEEELi256ENS_12float_e4m3_tEfNS_4arch4Sm90ELb1ELb0ELb0ELb0ELb0ELb0ELb0ELb1ELb1ELb1ELb1ELb0EEENS1_21CollectiveEpilogueFwdINS6_IJSA_SB_SA_EEES9_NS_10bfloat16_tESF_Li256ELb0ELb1ELb1ELb1EEENS1_19SingleTileSchedulerILb0ELb1ELb1ELi128EEEEEEEEEvNT_6ParamsE,@"STO_CUDA_ENTRY STV_DEFAULT"
_ZN7cutlass13device_kernelIN5flash11enable_sm90INS1_16FlashAttnFwdSm90INS1_25CollectiveMainloopFwdSm90ILi2EN4cute5tupleIJNS5_1CILi1EEES8_S8_EEENS6_IJNS7_ILi128EEESA_NS7_ILi256EEEEEELi256ENS_12float_e4m3_tEfNS_4arch4Sm90ELb1ELb0ELb0ELb0ELb0ELb0ELb0ELb1ELb1ELb1ELb1ELb0EEENS1_21CollectiveEpilogueFwdINS6_IJSA_SB_SA_EEES9_NS_10bfloat16_tESF_Li256ELb0ELb1ELb1ELb1EEENS1_19SingleTileSchedulerILb0ELb1ELb1ELi128EEEEEEEEEvNT_6ParamsE:
        /* <DEDUP_REMOVED lines=17> */
.L_x_2109:
[----:B------:R-:W-:Y:S05]  /*0110*/  BSYNC B0 ;  /* 0x0000000000007941 */ /* 0x000fea0003800000 */
.L_x_2108:
        /* <DEDUP_REMOVED lines=40> */
.L_x_2110:
        /* <DEDUP_REMOVED lines=22> */
.L_x_2111:
        /* <DEDUP_REMOVED lines=18> */
.L_x_2112:
        /* <DEDUP_REMOVED lines=22> */
.L_x_2113:
        /* <DEDUP_REMOVED lines=22> */
.L_x_2114:
        /* <DEDUP_REMOVED lines=9> */
.L_x_2117:
        /* <DEDUP_REMOVED lines=42> */
[----:B------:R-:W-:Y:S02]  /*0c10*/  @P1 IMAD.WIDE.U32 R4, R10, UR39, RZ ;  /* 0x000000270a041c25 */ /* 0x000fe4000f8e00ff */
[----:B------:R-:W0:Y:S02]  /*0c20*/  LDC R10, c[0x0][0x288] ;  /* 0x0000a200ff0a7b82 */ /* 0x000e240000000800 */
[----:B---3--:R-:W-:-:S02]  /*0c30*/  @P0 IMAD R0, R7, R14, RZ ;  /* 0x0000000e07000224 */ /* 0x008fc400078e02ff */
        /* <DEDUP_REMOVED lines=8> */
[----:B------:R-:W-:Y:S01]  /*0cc0*/  @P1 LEA R8, P3, R6, R20, 0x2 ;  /* 0x0000001406081211 */ /* 0x000fe200078610ff */
[----:B------:R-:W-:Y:S01]  /*0cd0*/  @P1 IMAD.IADD R0, R7, 0x1, R11 ;  /* 0x0000000107001824 */ /* 0x000fe200078e020b */
[----:B------:R-:W1:Y:S01]  /*0ce0*/  S2R R22, SR_CTAID.X ;  /* 0x0000000000167919 */ /* 0x000e620000002500 */
[----:B------:R-:W-:Y:S01]  /*0cf0*/  IMAD.MOV.U32 R7, RZ, RZ, 0x3f800000 ;  /* 0x3f800000ff077424 */ /* 0x000fe200078e00ff */
[----:B------:R-:W-:Y:S02]  /*0d00*/  @P0 LEA.HI.X R5, R2, R13, R3, 0x2, P2 ;  /* 0x0000000d02050211 */ /* 0x000fe400010f1403 */
[----:B------:R-:W3:Y:S01]  /*0d10*/  LDC R2, c[0x0][0x448] ;  /* 0x00011200ff027b82 */ /* 0x000ee20000000800 */
[----:B------:R-:W-:Y:S01]  /*0d20*/  @P1 LEA.HI.X R9, R6, R21, R0, 0x2, P3 ;  /* 0x0000001506091211 */ /* 0x000fe200018f1400 */
[----:B------:R-:W-:Y:S01]  /*0d30*/  IMAD.MOV.U32 R0, RZ, RZ, 0x3f800000 ;  /* 0x3f800000ff007424 */ /* 0x000fe200078e00ff */
[----:B------:R0:W5:Y:S05]  /*0d40*/  @P0 LDG.E R7, desc[UR40][R4.64] ;  /* 0x0000002804070981 */ /* 0x00016a000c1e1900 */
[----:B------:R4:W5:Y:S01]  /*0d50*/  @P1 LDG.E R0, desc[UR40][R8.64] ;  /* 0x0000002808001981 */ /* 0x000962000c1e1900 */
[----:B------:R-:W4:Y:S01]  /*0d60*/  LDC R13, c[0x0][0x2f0] ;  /* 0x0000bc00ff0d7b82 */ /* 0x000f220000000800 */
[----:B------:R-:W-:Y:S01]  /*0d70*/  IMAD.MOV.U32 R23, RZ, RZ, RZ ;  /* 0x000000ffff177224 */ /* 0x000fe200078e00ff */
[----:B0-----:R-:W-:-:S02]  /*0d80*/  IADD3 R5, -R10, 0x80, RZ ;  /* 0x000000800a057810 */ /* 0x001fc40007ffe1ff */
[----:B---3--:R-:W-:-:S04]  /*0d90*/  ISETP.NE.AND P1, PT, R2, 0x1, PT ;  /* 0x000000010200780c */ /* 0x008fc80003f25270 */
[----:B------:R-:W0:Y:S01]  /*0da0*/  LDC.64 R2, c[0x0][0x418] ;  /* 0x00010600ff027b82 */ /* 0x000e220000000a00 */
[----:B-1----:R-:W-:-:S08]  /*0db0*/  IMAD.SHL.U32 R22, R22, 0x80, RZ ;  /* 0x0000008016167824 */ /* 0x002fd000078e00ff */
[----:B------:R-:W1:Y:S08]  /*0dc0*/  @P1 LDC R11, c[0x0][0x44c] ;  /* 0x00011300ff0b1b82 */ /* 0x000e700000000800 */
[----:B------:R-:W3:Y:S01]  /*0dd0*/  @P1 LDC R6, c[0x0][0x450] ;  /* 0x00011400ff061b82 */ /* 0x000ee20000000800 */
[----:B0-----:R-:W-:Y:S01]  /*0de0*/  ISETP.NE.U32.AND P0, PT, R2, RZ, PT ;  /* 0x000000ff0200720c */ /* 0x001fe20003f05070 */
[----:B------:R-:W-:-:S03]  /*0df0*/  @P1 VIADD R2, R22, 0x7f ;  /* 0x0000007f16021836 */ /* 0x000fc60000000000 */
[----:B------:R-:W-:-:S04]  /*0e00*/  ISETP.NE.AND.EX P0, PT, R3, RZ, PT, P0 ;  /* 0x000000ff0300720c */ /* 0x000fc80003f05300 */
[----:B--2---:R-:W-:Y:S01]  /*0e10*/  SEL R16, R16, 0x1, P0 ;  /* 0x0000000110107807 */ /* 0x004fe20000000000 */
[----:B-1----:R-:W-:-:S04]  /*0e20*/  @P1 IMAD.HI.U32 R3, R2, R11, RZ ;  /* 0x0000000b02031227 */ /* 0x002fc800078e00ff */
[----:B------:R-:W-:Y:S02]  /*0e30*/  VIADD R2, R22, 0x7f ;  /* 0x0000007f16027836 */ /* 0x000fe40000000000 */
[CC--:B----4-:R-:W-:Y:S01]  /*0e40*/  IMAD R5, R16.reuse, R13.reuse, R5 ;  /* 0x0000000d10057224 */ /* 0x0d0fe200078e0205 */
[----:B---3--:R-:W-:Y:S01]  /*0e50*/  @P1 SHF.R.U32.HI R2, RZ, R6, R3 ;  /* 0x00000006ff021219 */ /* 0x008fe20000011603 */
[----:B------:R-:W-:-:S04]  /*0e60*/  IMAD R3, R16, R13, 0x7f ;  /* 0x0000007f10037424 */ /* 0x000fc800078e020d */
[----:B------:R-:W-:Y:S01]  /*0e70*/  IMAD.IADD R5, R5, 0x1, R2 ;  /* 0x0000000105057824 */ /* 0x000fe200078e0202 */
[----:B------:R-:W-:-:S04]  /*0e80*/  SHF.R.S32.HI R2, RZ, 0x1f, R3 ;  /* 0x0000001fff027819 */ /* 0x000fc80000011403 */
[----:B------:R-:W-:Y:S02]  /*0e90*/  SHF.R.S32.HI R4, RZ, 0x1f, R5 ;  /* 0x0000001fff047819 */ /* 0x000fe40000011405 */
[----:B------:R-:W-:Y:S02]  /*0ea0*/  LEA.HI R2, R2, R3, RZ, 0x7 ;  /* 0x0000000302027211 */ /* 0x000fe400078f38ff */
[----:B------:R-:W-:Y:S02]  /*0eb0*/  LEA.HI R4, R4, R5, RZ, 0x7 ;  /* 0x0000000504047211 */ /* 0x000fe400078f38ff */
[----:B------:R-:W-:Y:S02]  /*0ec0*/  SHF.R.U32.HI R5, RZ, 0x10, R18 ;  /* 0x00000010ff057819 */ /* 0x000fe40000011612 */
[----:B------:R-:W-:Y:S02]  /*0ed0*/  SHF.R.S32.HI R2, RZ, 0x7, R2 ;  /* 0x00000007ff027819 */ /* 0x000fe40000011402 */
[----:B------:R-:W-:-:S02]  /*0ee0*/  ISETP.NE.AND P0, PT, R5, RZ, PT ;  /* 0x000000ff0500720c */ /* 0x000fc40003f05270 */
[----:B------:R-:W-:Y:S02]  /*0ef0*/  SHF.R.S32.HI R3, RZ, 0x7, R4 ;  /* 0x00000007ff037819 */ /* 0x000fe40000011404 */
[----:B------:R-:W-:Y:S02]  /*0f00*/  LOP3.LUT R18, R18, 0xffff, RZ, 0xc0, !PT ;  /* 0x0000ffff12127812 */ /* 0x000fe400078ec0ff */
[----:B------:R-:W-:-:S04]  /*0f10*/  VIMNMX R8, R2, R3, PT ;  /* 0x0000000302087248 */ /* 0x000fc80003fe0100 */
[----:B------:R-:W-:-:S03]  /*0f20*/  ISETP.GE.AND P1, PT, R8, 0x1, PT ;  /* 0x000000010800780c */ /* 0x000fc60003f26270 */
[----:B------:R-:W0:Y:S10]  /*0f30*/  @!P0 LDC R5, c[0x0][0x9f0] ;  /* 0x00027c00ff058b82 */ /* 0x000e340000000800 */
[----:B------:R-:W-:Y:S05]  /*0f40*/  @!P1 BRA `(.L_x_2119) ;  /* 0x00000000006c9947 */ /* 0x000fea0003800000 */
        /* <DEDUP_REMOVED lines=27> */
.L_x_2119:
[-C--:B------:R-:W-:Y:S02]  /*1100*/  IMAD R18, R18, R23.reuse, RZ ;  /* 0x0000001712127224 */ /* 0x080fe400078e02ff */
[----:B-----5:R-:W-:Y:S01]  /*1110*/  FMUL.FTZ R0, R7, R0 ;  /* 0x0000000007007220 */ /* 0x020fe20000410000 */
[----:B------:R-:W-:Y:S01]  /*1120*/  ULDC UR4, c[0x0][0x988] ;  /* 0x0002620000047ab9 */ /* 0x000fe20000000800 */
[----:B------:R-:W-:Y:S01]  /*1130*/  VIADD R146, R24, 0xffffff80 ;  /* 0xffffff8018927836 */ /* 0x000fe20000000000 */
[----:B------:R-:W-:Y:S01]  /*1140*/  PLOP3.LUT P0, PT, PT, PT, PT, 0x80, 0x0 ;  /* 0x000000000000781c */ /* 0x000fe20003f0f070 */
[----:B------:R-:W-:Y:S01]  /*1150*/  FMUL.FTZ R2, R0, UR4 ;  /* 0x0000000400027c20 */ /* 0x000fe20008410000 */
[----:B------:R-:W-:Y:S02]  /*1160*/  VIADDMNMX R23, R18, R23, R8, PT ;  /* 0x0000001712177246 */ /* 0x000fe40003800108 */
[----:B------:R-:W-:Y:S01]  /*1170*/  CS2R R28, SRZ ;  /* 0x00000000001c7805 */ /* 0x000fe2000001ff00 */
[----:B------:R-:W-:Y:S01]  /*1180*/  IMAD.MOV.U32 R4, RZ, RZ, RZ ;  /* 0x000000ffff047224 */ /* 0x000fe200078e00ff */
[----:B------:R-:W-:-:S02]  /*1190*/  CS2R R24, SRZ ;  /* 0x0000000000187805 */ /* 0x000fc4000001ff00 */
[----:B------:R-:W-:Y:S01]  /*11a0*/  ISETP.GT.AND P1, PT, R23, R18, PT ;  /* 0x000000121700720c */ /* 0x000fe20003f24270 */
        /* <DEDUP_REMOVED lines=61> */
[----:B------:R-:W-:Y:S01]  /*1580*/  CS2R R150, SRZ ;  /* 0x0000000000967805 */ /* 0x000fe2000001ff00 */
[----:B------:R-:W-:Y:S02]  /*1590*/  IMAD.MOV.U32 R8, RZ, RZ, RZ ;  /* 0x000000ffff087224 */ /* 0x000fe400078e00ff */
[----:B------:R-:W-:Y:S01]  /*15a0*/  IMAD.MOV.U32 R147, RZ, RZ, RZ ;  /* 0x000000ffff937224 */ /* 0x000fe200078e00ff */
[----:B------:R-:W-:Y:S06]  /*15b0*/  @!P1 BRA `(.L_x_2120) ;  /* 0x0000008800b09947 */ /* 0x000fec0003800000 */
[----:B------:R-:W-:Y:S01]  /*15c0*/  SHF.R.S32.HI R89, RZ, 0x1f, R146 ;  /* 0x0000001fff597819 */ /* 0x000fe20000011492 */
[----:B------:R-:W1:Y:S01]  /*15d0*/  S2UR UR5, SR_CgaCtaId ;  /* 0x00000000000579c3 */ /* 0x000e620000008800 */
[----:B------:R-:W-:Y:S02]  /*15e0*/  UMOV UR36, 0x400 ;  /* 0x0000040000247882 */ /* 0x000fe40000000000 */
[----:B------:R-:W-:-:S04]  /*15f0*/  LEA.HI R88, R89, R146, RZ, 0x7 ;  /* 0x0000009259587211 */ /* 0x000fc800078f38ff */
[----:B------:R-:W-:-:S05]  /*1600*/  SHF.R.S32.HI R90, RZ, 0x7, R88 ;  /* 0x00000007ff5a7819 */ /* 0x000fca0000011458 */
[----:B------:R-:W2:Y:S01]  /*1610*/  SHFL.IDX PT, R0, R90, RZ, 0x1f ;  /* 0x00001fff5a007589 */ /* 0x000ea200000e0000 */
[----:B-1----:R-:W-:-:S04]  /*1620*/  ULEA UR36, UR5, UR36, 0x18 ;  /* 0x0000002405247291 */ /* 0x002fc8000f8ec03f */
[----:B------:R-:W-:-:S04]  /*1630*/  UIADD3 UR5, UR36, 0x20400, URZ ;  /* 0x0002040024057890 */ /* 0x000fc8000fffe03f */
[----:B------:R-:W-:Y:S01]  /*1640*/  ULOP3.LUT UP0, URZ, UR5, 0x3ff, URZ, 0xc0, !UPT ;  /* 0x000003ff053f7892 */ /* 0x000fe2000f80c03f */
[----:B--2---:R-:W-:-:S05]  /*1650*/  R2UR UR37, R0 ;  /* 0x00000000002572ca */ /* 0x004fca00000e0000 */
        /* <DEDUP_REMOVED lines=12> */
[----:B------:R1:W2:Y:S01]  /*1720*/  LDC.64 R14, c[0x4][R0] ;  /* 0x01000000000e7b82 */ /* 0x0002a20000000a00 */
[----:B0-----:R-:W-:Y:S01]  /*1730*/  IMAD.U32 R5, RZ, RZ, UR5 ;  /* 0x00000005ff057e24 */ /* 0x001fe2000f8e00ff */
[----:B------:R-:W-:Y:S01]  /*1740*/  ULDC.64 UR4, c[0x4][0x1a0] ;  /* 0x0100680000047ab9 */ /* 0x000fe20000000a00 */
[----:B------:R-:W-:Y:S02]  /*1750*/  IMAD.U32 R10, RZ, RZ, UR6 ;  /* 0x00000006ff0a7e24 */ /* 0x000fe4000f8e00ff */
[----:B------:R-:W-:Y:S02]  /*1760*/  IMAD.U32 R6, RZ, RZ, UR4 ;  /* 0x00000004ff067e24 */ /* 0x000fe4000f8e00ff */
[----:B------:R-:W-:-:S02]  /*1770*/  IMAD.U32 R7, RZ, RZ, UR5 ;  /* 0x00000005ff077e24 */ /* 0x000fc4000f8e00ff */
[----:B------:R-:W-:Y:S02]  /*1780*/  IMAD.U32 R11, RZ, RZ, UR7 ;  /* 0x00000007ff0b7e24 */ /* 0x000fe4000f8e00ff */
[----:B------:R-:W-:Y:S02]  /*1790*/  IMAD.MOV.U32 R8, RZ, RZ, 0x70 ;  /* 0x00000070ff087424 */ /* 0x000fe400078e00ff */
[----:B------:R-:W-:Y:S02]  /*17a0*/  IMAD.MOV.U32 R12, RZ, RZ, 0x1 ;  /* 0x00000001ff0c7424 */ /* 0x000fe400078e00ff */
[----:B-1----:R-:W-:-:S07]  /*17b0*/  IMAD.MOV.U32 R13, RZ, RZ, RZ ;  /* 0x000000ffff0d7224 */ /* 0x002fce00078e00ff */
[----:B------:R-:W-:-:S07]  /*17c0*/  LEPC R20, `(.L_x_2121) ;  /* 0x000000001014794e */ /* 0x000fce0000000000 */
[----:B--2---:R-:W-:Y:S05]  /*17d0*/  CALL.ABS.NOINC R14 ;  /* 0x000000000e007343 */ /* 0x004fea0003c00000 */
.L_x_2121:
[----:B------:R-:W2:Y:S01]  /*17e0*/  LDL.LU R20, [R1+0x28] ;  /* 0x0000280001147983 */ /* 0x000ea20000300800 */
[----:B------:R-:W-:-:S04]  /*17f0*/  SHF.L.U32 R3, RZ, 0x1f, RZ ;  /* 0x0000001fff037819 */ /* 0x000fc800000006ff */
[----:B------:R-:W1:Y:S01]  /*1800*/  SYNCS.PHASECHK.TRANS64.TRYWAIT P0, [UR36+0x38800], R3 ;  /* 0x03880003ff0075a7 */ /* 0x000e620008000164 */
[----:B--2---:R-:W-:-:S04]  /*1810*/  LOP3.LUT R0, R20, 0x1, RZ, 0xfc, !PT ;  /* 0x0000000114007812 */ /* 0x004fc800078efcff */
[----:B------:R-:W-:Y:S01]  /*1820*/  ISETP.NE.AND P1, PT, R0, 0x3, PT ;  /* 0x000000030000780c */ /* 0x000fe20003f25270 */
[----:B-1----:R-:W-:-:S12]  /*1830*/  @!P0 BRA `(.L_x_2122) ;  /* 0x00000108000c8947 */ /* 0x002fd80003800000 */
.L_x_2216:
[----:B------:R-:W-:Y:S05]  /*1840*/  @!P1 BRA `(.L_x_2123) ;  /* 0x0000000000049947 */ /* 0x000fea0003800000 */
[----:B------:R-:W-:Y:S01]  /*1850*/  BPT.TRAP 0x1 ;  /* 0x000000040000795c */ /* 0x000fe20000300000 */
.L_x_2123:
[----:B------:R2:W3:Y:S01]  /*1860*/  SYNCS.PHASECHK.TRANS64.TRYWAIT P2, [UR36+0x38830], R3 ;  /* 0x03883003ff0075a7 */ /* 0x0004e20008040164 */
[----:B------:R-:W-:Y:S05]  /*1870*/  @!P1 BRA `(.L_x_2124) ;  /* 0x0000000000049947 */ /* 0x000fea0003800000 */
[----:B------:R-:W-:Y:S01]  /*1880*/  BPT.TRAP 0x1 ;  /* 0x000000040000795c */ /* 0x000fe20000300000 */
.L_x_2124:
[----:B-1----:R-:W1:Y:S01]  /*1890*/  S2R R0, SR_TID.X ;  /* 0x0000000000007919 */ /* 0x002e620000002100 */
[----:B------:R-:W-:-:S05]  /*18a0*/  IMAD.U32 R6, RZ, RZ, UR42 ;  /* 0x0000002aff067e24 */ /* 0x000fca000f8e00ff */
[----:B------:R-:W-:Y:S02]  /*18b0*/  LOP3.LUT R6, R6, 0x10000, RZ, 0xfc, !PT ;  /* 0x0001000006067812 */ /* 0x000fe400078efcff */
[----:B-1----:R-:W-:-:S04]  /*18c0*/  LOP3.LUT R0, R0, 0x7f, RZ, 0xc0, !PT ;  /* 0x0000007f00007812 */ /* 0x002fc800078ec0ff */
[----:B------:R-:W-:Y:S01]  /*18d0*/  ISETP.NE.AND P0, PT, R0, RZ, PT ;  /* 0x000000ff0000720c */ /* 0x000fe20003f05270 */
[----:B---3--:R-:W-:-:S12]  /*18e0*/  @P2 BRA `(.L_x_2125) ;  /* 0x0000000000082947 */ /* 0x008fd80003800000 */
[----:B------:R-:W1:Y:S02]  /*18f0*/  SYNCS.PHASECHK.TRANS64.TRYWAIT P2, [UR36+0x38830], R3 ;  /* 0x03883003ff0075a7 */ /* 0x000e640008040164 */
[----:B-1----:R-:W-:Y:S05]  /*1900*/  @!P2 BRA `(.L_x_2126) ;  /* 0x0000010400f0a947 */ /* 0x002fea0003800000 */
.L_x_2125:
        /* <DEDUP_REMOVED lines=11> */
[----:B-1----:R-:W1:Y:S01]  /*19c0*/  LDC R0, c[0x0][0x448] ;  /* 0x00011200ff007b82 */ /* 0x002e620000000800 */
[----:B------:R-:W-:Y:S01]  /*19d0*/  UMOV UR15, 0x40000040 ;  /* 0x40000040000f7882 */ /* 0x000fe20000000000 */
[----:B------:R-:W-:Y:S01]  /*19e0*/  UMOV UR17, 0x40000040 ;  /* 0x4000004000117882 */ /* 0x000fe20000000000 */
[----:B------:R-:W-:Y:S01]  /*19f0*/  ULOP3.LUT UR6, UR4, 0x10000, URZ, 0xfc, !UPT ;  /* 0x0001000004067892 */ /* 0x000fe2000f8efc3f */
[----:B--2---:R-:W-:Y:S01]  /*1a00*/  LOP3.LUT R3, R88, 0xffffff80, RZ, 0xc0, !PT ;  /* 0xffffff8058037812 */ /* 0x004fe200078ec0ff */
[----:B------:R-:W-:Y:S01]  /*1a10*/  UMOV UR19, 0x40000040 ;  /* 0x4000004000137882 */ /* 0x000fe20000000000 */
[----:B------:R-:W-:Y:S01]  /*1a20*/  UMOV UR21, 0x40000040 ;  /* 0x4000004000157882 */ /* 0x000fe20000000000 */
[----:B------:R-:W-:Y:S01]  /*1a30*/  UIADD3 UR14, UR6, 0x4, URZ ;  /* 0x00000004060e7890 */ /* 0x000fe2000fffe03f */
[----:B------:R-:W-:Y:S01]  /*1a40*/  LEA.HI R89, R89, R146, RZ, 0x2 ;  /* 0x0000009259597211 */ /* 0x000fe200078f10ff */
[----:B------:R-:W-:Y:S01]  /*1a50*/  UIADD3 UR12, UR32, 0x4, URZ ;  /* 0x00000004200c7890 */ /* 0x000fe2000fffe03f */
[----:B------:R-:W-:Y:S01]  /*1a60*/  IMAD.IADD R9, R146, 0x1, -R3 ;  /* 0x0000000192097824 */ /* 0x000fe200078e0a03 */
[----:B------:R-:W-:Y:S01]  /*1a70*/  UMOV UR10, UR6 ;  /* 0x00000006000a7c82 */ /* 0x000fe20008000000 */
[----:B------:R-:W-:Y:S01]  /*1a80*/  UIADD3 UR16, UR32, 0x6, URZ ;  /* 0x0000000620107890 */ /* 0x000fe2000fffe03f */
[----:B------:R-:W-:Y:S01]  /*1a90*/  QGMMA.64x128x32.F32.E4M3.E4M3 R24, gdesc[UR8], RZ, !UPT, gsb0 ;  /* 0x01e00000081879f3 */ /* 0x000fe2000c0008ff */
[----:B------:R-:W-:Y:S01]  /*1aa0*/  UIADD3 UR8, UR32, 0x2, URZ ;  /* 0x0000000220087890 */ /* 0x000fe2000fffe03f */
[----:B------:R-:W-:Y:S01]  /*1ab0*/  LOP3.LUT R89, R89, 0xfffffffc, RZ, 0xc0, !PT ;  /* 0xfffffffc59597812 */ /* 0x000fe200078ec0ff */
[----:B------:R-:W-:Y:S01]  /*1ac0*/  UIADD3 UR10, UR6, 0x2, URZ ;  /* 0x00000002060a7890 */ /* 0x000fe2000fffe03f */
[----:B------:R-:W-:Y:S01]  /*1ad0*/  LEA.HI R8, R90, R90, RZ, 0x1 ;  /* 0x0000005a5a087211 */ /* 0x000fe200078f08ff */
[----:B------:R-:W-:Y:S01]  /*1ae0*/  UMOV UR9, 0x40000040 ;  /* 0x4000004000097882 */ /* 0x000fe20000000000 */
[----:B------:R-:W-:Y:S01]  /*1af0*/  UMOV UR11, 0x40000040 ;  /* 0x40000040000b7882 */ /* 0x000fe20000000000 */
[----:B------:R-:W-:Y:S01]  /*1b00*/  UIADD3 UR18, UR6, 0x6, URZ ;  /* 0x0000000606127890 */ /* 0x000fe2000fffe03f */
[----:B------:R-:W-:Y:S01]  /*1b10*/  IMAD.IADD R89, R146, 0x1, -R89 ;  /* 0x0000000192597824 */ /* 0x000fe200078e0a59 */
[----:B------:R-:W-:Y:S01]  /*1b20*/  UIADD3 UR20, UR32, 0x400, URZ ;  /* 0x0000040020147890 */ /* 0x000fe2000fffe03f */
[----:B------:R-:W-:Y:S01]  /*1b30*/  LOP3.LUT R11, R8, 0x3fffffe, RZ, 0xc0, !PT ;  /* 0x03fffffe080b7812 */ /* 0x000fe200078ec0ff */
[----:B------:R-:W-:Y:S01]  /*1b40*/  UIADD3 UR22, UR6, 0x400, URZ ;  /* 0x0000040006167890 */ /* 0x000fe2000fffe03f */
[----:B-1----:R-:W-:Y:S01]  /*1b50*/  ISETP.NE.AND P2, PT, R0, 0x1, PT ;  /* 0x000000010000780c */ /* 0x002fe20003f45270 */
        /* <DEDUP_REMOVED lines=8> */
[CC--:B------:R-:W-:Y:S01]  /*1be0*/  LEA.HI R4, R0.reuse, R9.reuse, RZ, 0x2 ;  /* 0x0000000900047211 */ /* 0x0c0fe200078f10ff */
[----:B------:R-:W-:Y:S01]  /*1bf0*/  UIADD3 UR30, UR6, 0x404, URZ ;  /* 0x00000404061e7890 */ /* 0x000fe2000fffe03f */
[----:B------:R-:W-:Y:S01]  /*1c00*/  LEA.HI R3, R0, R9, RZ, 0x5 ;  /* 0x0000000900037211 */ /* 0x000fe200078f28ff */
[----:B------:R-:W-:Y:S01]  /*1c10*/  UMOV UR29, 0x40000040 ;  /* 0x40000040001d7882 */ /* 0x000fe20000000000 */
[----:B------:R-:W-:Y:S01]  /*1c20*/  UMOV UR31, 0x40000040 ;  /* 0x40000040001f7882 */ /* 0x000fe20000000000 */
[----:B------:R-:W-:Y:S01]  /*1c30*/  UIADD3 UR32, UR32, 0x406, URZ ;  /* 0x0000040620207890 */ /* 0x000fe2000fffe03f */
[--C-:B------:R-:W-:Y:S01]  /*1c40*/  SHF.R.S32.HI R0, RZ, 0x2, R4.reuse ;  /* 0x00000002ff007819 */ /* 0x100fe20000011404 */
[----:B------:R-:W-:Y:S01]  /*1c50*/  UIADD3 UR34, UR6, 0x406, URZ ;  /* 0x0000040606227890 */ /* 0x000fe2000fffe03f */
[----:B0-----:R-:W-:Y:S01]  /*1c60*/  SHF.R.S32.HI R5, RZ, 0x1f, R4 ;  /* 0x0000001fff057819 */ /* 0x001fe20000011404 */
[----:B------:R-:W-:Y:S01]  /*1c70*/  UMOV UR33, 0x40000040 ;  /* 0x4000004000217882 */ /* 0x000fe20000000000 */
[----:B------:R-:W-:Y:S01]  /*1c80*/  UMOV UR35, 0x40000040 ;  /* 0x4000004000237882 */ /* 0x000fe20000000000 */
[----:B------:R-:W0:Y:S01]  /*1c90*/  @P2 LDC R13, c[0x0][0x44c] ;  /* 0x00011300ff0d2b82 */ /* 0x000e220000000800 */
[----:B------:R-:W-:Y:S01]  /*1ca0*/  SHF.R.S32.HI R3, RZ, 0x5, R3 ;  /* 0x00000005ff037819 */ /* 0x000fe20000011403 */
[----:B------:R-:W-:Y:S01]  /*1cb0*/  IMAD.IADD R11, R90, 0x1, -R11 ;  /* 0x000000015a0b7824 */ /* 0x000fe200078e0a0b */
[-C--:B------:R-:W-:Y:S01]  /*1cc0*/  LEA.HI R5, R5, R0.reuse, RZ, 0x3 ;  /* 0x0000000005057211 */ /* 0x080fe200078f18ff */
[----:B------:R-:W-:Y:S01]  /*1cd0*/  IMAD.MOV.U32 R12, RZ, RZ, -0x80 ;  /* 0xffffff80ff0c7424 */ /* 0x000fe200078e00ff */
[----:B------:R-:W-:Y:S01]  /*1ce0*/  LOP3.LUT R8, R8, 0x1ffffffe, RZ, 0xc0, !PT ;  /* 0x1ffffffe08087812 */ /* 0x000fe200078ec0ff */
[----:B------:R-:W-:Y:S01]  /*1cf0*/  IMAD R3, R3, 0x10, R22 ;  /* 0x0000001003037824 */ /* 0x000fe200078e0216 */
[----:B------:R-:W-:Y:S01]  /*1d00*/  LOP3.LUT R5, R5, 0xfffffff8, RZ, 0xc0, !PT ;  /* 0xfffffff805057812 */ /* 0x000fe200078ec0ff */
[----:B------:R-:W1:Y:S01]  /*1d10*/  @P2 LDC R15, c[0x0][0x450] ;  /* 0x00011400ff0f2b82 */ /* 0x000e620000000800 */
[----:B------:R-:W-:Y:S01]  /*1d20*/  LOP3.LUT R4, R4, 0x7ffffffc, RZ, 0xc0, !PT ;  /* 0x7ffffffc04047812 */ /* 0x000fe200078ec0ff */
[----:B------:R-:W-:Y:S01]  /*1d30*/  IMAD.IADD R8, R89, 0x1, -R8 ;  /* 0x0000000159087824 */ /* 0x000fe200078e0a08 */
[----:B------:R-:W-:Y:S01]  /*1d40*/  IADD3 R0, R3, R0, -R5 ;  /* 0x0000000003007210 */ /* 0x000fe20007ffe805 */
[----:B------:R-:W-:Y:S01]  /*1d50*/  IMAD R5, R23, R12, 0x80 ;  /* 0x0000008017057424 */ /* 0x000fe200078e020c */
[----:B------:R-:W-:Y:S01]  /*1d60*/  ULDC UR4, c[0x0][0x2f0] ;  /* 0x0000bc0000047ab9 */ /* 0x000fe20000000800 */
[----:B------:R-:W-:Y:S01]  /*1d70*/  IMAD.IADD R9, R9, 0x1, -R4 ;  /* 0x0000000109097824 */ /* 0x000fe200078e0a04 */
[----:B------:R-:W-:Y:S01]  /*1d80*/  CS2R R130, SRZ ;  /* 0x0000000000827805 */ /* 0x000fe2000001ff00 */
[----:B------:R-:W-:Y:S01]  /*1d90*/  IMAD R11, R11, 0x40, R0 ;  /* 0x000000400b0b7824 */ /* 0x000fe200078e0200 */
[----:B------:R-:W2:Y:S01]  /*1da0*/  LDC R3, c[0x0][0x288] ;  /* 0x0000a200ff037b82 */ /* 0x000ea20000000800 */
[----:B------:R-:W-:-:S02]  /*1db0*/  CS2R R132, SRZ ;  /* 0x0000000000847805 */ /* 0x000fc4000001ff00 */
[----:B------:R-:W-:Y:S01]  /*1dc0*/  CS2R R134, SRZ ;  /* 0x0000000000867805 */ /* 0x000fe2000001ff00 */
[----:B------:R-:W-:Y:S01]  /*1dd0*/  IMAD R8, R8, 0x8, R11 ;  /* 0x0000000808087824 */ /* 0x000fe200078e020b */
[----:B------:R-:W-:Y:S02]  /*1de0*/  CS2R R136, SRZ ;  /* 0x0000000000887805 */ /* 0x000fe4000001ff00 */
[----:B------:R-:W-:Y:S02]  /*1df0*/  CS2R R138, SRZ ;  /* 0x00000000008a7805 */ /* 0x000fe4000001ff00 */
[----:B------:R-:W-:Y:S01]  /*1e00*/  CS2R R140, SRZ ;  /* 0x00000000008c7805 */ /* 0x000fe2000001ff00 */
[----:B0-----:R-:W-:Y:S01]  /*1e10*/  @P2 IMAD.HI.U32 R0, R8, R13, RZ ;  /* 0x0000000d08002227 */ /* 0x001fe200078e00ff */
[----:B------:R-:W0:Y:S01]  /*1e20*/  S2UR UR5, SR_CgaCtaId ;  /* 0x00000000000579c3 */ /* 0x000e220000008800 */
[----:B------:R-:W-:Y:S02]  /*1e30*/  CS2R R142, SRZ ;  /* 0x00000000008e7805 */ /* 0x000fe4000001ff00 */
[----:B------:R-:W-:Y:S01]  /*1e40*/  CS2R R144, SRZ ;  /* 0x0000000000907805 */ /* 0x000fe2000001ff00 */
[----:B------:R-:W-:Y:S01]  /*1e50*/  IMAD.MOV.U32 R10, RZ, RZ, R8 ;  /* 0x000000ffff0a7224 */ /* 0x000fe200078e0008 */
[----:B------:R-:W-:-:S02]  /*1e60*/  CS2R R146, SRZ ;  /* 0x0000000000927805 */ /* 0x000fc4000001ff00 */
[----:B------:R-:W-:Y:S02]  /*1e70*/  CS2R R148, SRZ ;  /* 0x0000000000947805 */ /* 0x000fe4000001ff00 */
[----:B------:R-:W-:Y:S02]  /*1e80*/  CS2R R150, SRZ ;  /* 0x0000000000967805 */ /* 0x000fe4000001ff00 */
[----:B-1----:R-:W-:Y:S01]  /*1e90*/  @P2 SHF.R.U32.HI R10, RZ, R15, R0 ;  /* 0x0000000fff0a2219 */ /* 0x002fe20000011600 */
[----:B------:R-:W-:-:S04]  /*1ea0*/  VIADD R0, R5, 0x1 ;  /* 0x0000000105007836 */ /* 0x000fc80000000000 */
[----:B------:R-:W1:Y:S01]  /*1eb0*/  SHFL.IDX PT, R13, R10, RZ, 0x1c1f ;  /* 0x001c1fff0a0d7589 */ /* 0x000e6200000e0000 */
[C---:B------:R-:W-:Y:S02]  /*1ec0*/  IMAD R11, R9.reuse, -0x2, R0 ;  /* 0xfffffffe090b7824 */ /* 0x040fe400078e0200 */
[C---:B------:R-:W-:Y:S01]  /*1ed0*/  IMAD R0, R16.reuse, UR4, R5 ;  /* 0x0000000410007c24 */ /* 0x040fe2000f8e0205 */
[----:B------:R-:W3:Y:S01]  /*1ee0*/  SHFL.IDX PT, R10, R10, 0x1, 0x1c1f ;  /* 0x003c1f000a0a7f89 */ /* 0x000ee200000e0000 */
[----:B------:R-:W-:Y:S02]  /*1ef0*/  IMAD R12, R16, UR4, R11 ;  /* 0x00000004100c7c24 */ /* 0x000fe4000f8e020b */
[----:B------:R-:W-:Y:S02]  /*1f00*/  IMAD R5, R9, -0x2, R0 ;  /* 0xfffffffe09057824 */ /* 0x000fe400078e0200 */
[----:B--2---:R-:W-:-:S05]  /*1f10*/  IMAD.IADD R0, R12, 0x1, -R3 ;  /* 0x000000010c007824 */ /* 0x004fca00078e0a03 */
[----:B-1----:R-:W-:-:S04]  /*1f20*/  VIADDMNMX R0, R13, R0, R5, PT ;  /* 0x000000000d007246 */ /* 0x002fc80003800105 */
[C---:B------:R-:W-:Y:S02]  /*1f30*/  ISETP.GT.AND P3, PT, R0.reuse, RZ, PT ;  /* 0x000000ff0000720c */ /* 0x040fe40003f64270 */
[C---:B------:R-:W-:Y:S02]  /*1f40*/  ISETP.GT.AND P4, PT, R0.reuse, 0x1, PT ;  /* 0x000000010000780c */ /* 0x040fe40003f84270 */
[----:B------:R-:W-:Y:S02]  /*1f50*/  ISETP.GT.AND P5, PT, R0, 0x8, PT ;  /* 0x000000080000780c */ /* 0x000fe40003fa4270 */
[----:B---3--:R-:W-:Y:S01]  /*1f60*/  IADD3 R12, R10, -R3, R12 ;  /* 0x800000030a0c7210 */ /* 0x008fe20007ffe00c */
        /* <DEDUP_REMOVED lines=24> */
[----:B------:R-:W-:Y:S02]  /*20f0*/  ISETP.GT.AND P3, PT, R0, 0x9, PT ;  /* 0x000000090000780c */ /* 0x000fe40003f64270 */
[----:B------:R-:W-:-:S02]  /*2100*/  FSEL R13, R28, -INF , P5 ;  /* 0xff8000001c0d7808 */ /* 0x000fc40002800000 */
[----:B------:R-:W-:Y:S02]  /*2110*/  FMNMX.FTZ R4, R11, R25, !PT ;  /* 0x000000190b047209 */ /* 0x000fe40007810000 */
[C---:B------:R-:W-:Y:S02]  /*2120*/  ISETP.GT.AND P4, PT, R0.reuse, 0x10, PT ;  /* 0x000000100000780c */ /* 0x040fe40003f84270 */
[----:B------:R-:W-:Y:S02]  /*2130*/  FSEL R29, R29, -INF , P3 ;  /* 0xff8000001d1d7808 */ /* 0x000fe40001800000 */
[----:B------:R-:W-:Y:S02]  /*2140*/  FMNMX.FTZ R4, R13, R4, !PT ;  /* 0x000000040d047209 */ /* 0x000fe40007810000 */
        /* <DEDUP_REMOVED lines=81> */
[----:B------:R-:W-:Y:S02]  /*2660*/  FSEL R85, R85, -INF , P3 ;  /* 0xff80000055557808 */ /* 0x000fe40001800000 */
[----:B------:R-:W-:Y:S02]  /*2670*/  FMNMX.FTZ R4, R111, R4, !PT ;  /* 0x000000046f047209 */ /* 0x000fe40007810000 */
[----:B------:R-:W-:Y:S02]  /*2680*/  VIMNMX R28, R5, R12, PT ;  /* 0x0000000c051c7248 */ /* 0x000fe40003fe0100 */
[----:B------:R-:W-:Y:S02]  /*2690*/  FMNMX.FTZ R14, R85, R4, !PT ;  /* 0x00000004550e7209 */ /* 0x000fe40007810000 */
[----:B------:R-:W-:-:S02]  /*26a0*/  ISETP.GT.AND P4, PT, R28, 0x1, PT ;  /* 0x000000011c00780c */ /* 0x000fc40003f84270 */
[----:B------:R-:W-:Y:S01]  /*26b0*/  ISETP.GT.AND P5, PT, R28, 0x8, PT ;  /* 0x000000081c00780c */ /* 0x000fe20003fa4270 */
[----:B------:R-:W1:Y:S01]  /*26c0*/  SHFL.BFLY PT, R113, R14, 0x2, 0x1f ;  /* 0x0c401f000e717f89 */ /* 0x000e6200000e0000 */
[----:B------:R-:W-:Y:S02]  /*26d0*/  FSEL R36, R27, -INF , P4 ;  /* 0xff8000001b247808 */ /* 0x000fe40002000000 */
[----:B------:R-:W-:Y:S02]  /*26e0*/  FSEL R115, R30, -INF , P5 ;  /* 0xff8000001e737808 */ /* 0x000fe40002800000 */
[----:B------:R-:W-:-:S04]  /*26f0*/  ISETP.GT.AND P4, PT, R28, 0x10, PT ;  /* 0x000000101c00780c */ /* 0x000fc80003f84270 */
[----:B------:R-:W-:Y:S02]  /*2700*/  FSEL R119, R34, -INF , P4 ;  /* 0xff80000022777808 */ /* 0x000fe40002000000 */
[----:B------:R-:W-:-:S04]  /*2710*/  ISETP.GT.AND P4, PT, R28, 0x18, PT ;  /* 0x000000181c00780c */ /* 0x000fc80003f84270 */
[----:B------:R-:W-:Y:S02]  /*2720*/  FSEL R121, R38, -INF , P4 ;  /* 0xff80000026797808 */ /* 0x000fe40002000000 */
[----:B------:R-:W-:Y:S02]  /*2730*/  ISETP.GT.AND P4, PT, R28, 0x20, PT ;  /* 0x000000201c00780c */ /* 0x000fe40003f84270 */
[----:B-1----:R-:W-:-:S05]  /*2740*/  FMNMX.FTZ R113, R14, R113, !PT ;  /* 0x000000710e717209 */ /* 0x002fca0007810000 */
[----:B------:R-:W1:Y:S02]  /*2750*/  SHFL.BFLY PT, R0, R113, 0x1, 0x1f ;  /* 0x0c201f0071007f89 */ /* 0x000e6400000e0000 */
[----:B-1----:R-:W-:-:S04]  /*2760*/  FMNMX.FTZ R0, R113, R0, !PT ;  /* 0x0000000071007209 */ /* 0x002fc80007810000 */
[----:B------:R-:W-:Y:S01]  /*2770*/  FSETP.NEU.FTZ.AND P3, PT, R0, -INF , PT ;  /* 0xff8000000000780b */ /* 0x000fe20003f7d000 */
[----:B------:R-:W-:-:S05]  /*2780*/  FFMA.FTZ R4, R2, R0, -8 ;  /* 0xc100000002047423 */ /* 0x000fca0000010000 */
[----:B------:R-:W-:Y:S02]  /*2790*/  FSEL R125, R4, RZ, P3 ;  /* 0x000000ff047d7208 */ /* 0x000fe40001800000 */
[----:B------:R-:W-:-:S03]  /*27a0*/  ISETP.GT.AND P3, PT, R28, RZ, PT ;  /* 0x000000ff1c00720c */ /* 0x000fc60003f64270 */
[--C-:B------:R-:W-:Y:S01]  /*27b0*/  FFMA.FTZ R10, R2, R13, -R125.reuse ;  /* 0x0000000d020a7223 */ /* 0x100fe2000001087d */
[----:B------:R-:W-:Y:S01]  /*27c0*/  FSEL R113, R26, -INF , P3 ;  /* 0xff8000001a717808 */ /* 0x000fe20001800000 */
[--C-:B------:R-:W-:Y:S01]  /*27d0*/  FFMA.FTZ R13, R2, R33, -R125.reuse ;  /* 0x00000021020d7223 */ /* 0x100fe2000001087d */
[----:B------:R-:W-:Y:S01]  /*27e0*/  ISETP.GT.AND P3, PT, R28, 0x9, PT ;  /* 0x000000091c00780c */ /* 0x000fe20003f64270 */
[C-C-:B------:R-:W-:Y:S01]  /*27f0*/  FFMA.FTZ R15, R2.reuse, R15, -R125.reuse ;  /* 0x0000000f020f7223 */ /* 0x140fe2000001087d */
[----:B------:R-:W-:Y:S01]  /*2800*/  FMNMX.FTZ R12, R113, R36, !PT ;  /* 0x00000024710c7209 */ /* 0x000fe20007810000 */
[C-C-:B------:R-:W-:Y:S01]  /*2810*/  FFMA.FTZ R25, R2.reuse, R25, -R125.reuse ;  /* 0x0000001902197223 */ /* 0x140fe2000001087d */
[----:B------:R-:W-:Y:S01]  /*2820*/  FSEL R117, R31, -INF , P3 ;  /* 0xff8000001f757808 */ /* 0x000fe20001800000 */
[--C-:B------:R-:W-:Y:S01]  /*2830*/  FFMA.FTZ R27, R2, R45, -R125.reuse ;  /* 0x0000002d021b7223 */ /* 0x100fe2000001087d */
[----:B------:R-:W-:Y:S01]  /*2840*/  FMNMX.FTZ R12, R115, R12, !PT ;  /* 0x0000000c730c7209 */ /* 0x000fe20007810000 */
[----:B------:R1:W-:Y:S01]  /*2850*/  MUFU.EX2 R5, R25 ;  /* 0x0000001900057308 */ /* 0x0003e20000000800 */
        /* <DEDUP_REMOVED lines=9> */
[C-C-:B-1----:R-:W-:Y:S01]  /*28f0*/  FFMA.FTZ R25, R2.reuse, R41, -R125.reuse ;  /* 0x0000002902197223 */ /* 0x142fe2000001087d */
[----:B------:R-:W-:Y:S01]  /*2900*/  FMNMX.FTZ R14, R35, R14, !PT ;  /* 0x0000000e230e7209 */ /* 0x000fe20007810000 */
[C-C-:B------:R-:W-:Y:S01]  /*2910*/  FFMA.FTZ R57, R2.reuse, R57, -R125.reuse ;  /* 0x0000003902397223 */ /* 0x140fe2000001087d */
[----:B------:R-:W-:Y:S01]  /*2920*/  FSEL R39, R39, -INF , P3 ;  /* 0xff80000027277808 */ /* 0x000fe20001800000 */
[--C-:B------:R-:W-:Y:S01]  /*2930*/  FFMA.FTZ R99, R2, R99, -R125.reuse ;  /* 0x0000006302637223 */ /* 0x100fe2000001087d */
[----:B------:R-:W-:Y:S01]  /*2940*/  FMNMX.FTZ R14, R121, R14, !PT ;  /* 0x0000000e790e7209 */ /* 0x000fe20007810000 */
[----:B------:R1:W-:Y:S01]  /*2950*/  MUFU.EX2 R127, R27 ;  /* 0x0000001b007f7308 */ /* 0x0003e20000000800 */
[----:B------:R-:W-:Y:S01]  /*2960*/  ISETP.GT.AND P3, PT, R28, 0x21, PT ;  /* 0x000000211c00780c */ /* 0x000fe20003f64270 */
[--C-:B--2---:R-:W-:Y:S01]  /*2970*/  FFMA.FTZ R15, R2, R21, -R125.reuse ;  /* 0x00000015020f7223 */ /* 0x104fe2000001087d */
[----:B------:R-:W-:Y:S01]  /*2980*/  FSEL R33, R42, -INF , P4 ;  /* 0xff8000002a217808 */ /* 0x000fe20002000000 */
[C-C-:B------:R-:W-:Y:S01]  /*2990*/  FFMA.FTZ R21, R2.reuse, R37, -R125.reuse ;  /* 0x0000002502157223 */ /* 0x140fe2000001087d */
[----:B------:R-:W-:Y:S01]  /*29a0*/  FMNMX.FTZ R20, R39, R14, !PT ;  /* 0x0000000e27147209 */ /* 0x000fe20007810000 */
[--C-:B------:R-:W-:Y:S01]  /*29b0*/  FFMA.FTZ R61, R2, R61, -R125.reuse ;  /* 0x0000003d023d7223 */ /* 0x100fe2000001087d */
[----:B------:R-:W-:Y:S01]  /*29c0*/  ISETP.GT.AND P4, PT, R28, 0x28, PT ;  /* 0x000000281c00780c */ /* 0x000fe20003f84270 */
[----:B------:R2:W-:Y:S01]  /*29d0*/  MUFU.EX2 R14, R15 ;  /* 0x0000000f000e7308 */ /* 0x0005e20000000800 */
[----:B------:R-:W-:Y:S01]  /*29e0*/  FSEL R43, R43, -INF , P3 ;  /* 0xff8000002b2b7808 */ /* 0x000fe20001800000 */
[C-C-:B-1----:R-:W-:Y:S01]  /*29f0*/  FFMA.FTZ R27, R2.reuse, R49, -R125.reuse ;  /* 0x00000031021b7223 */ /* 0x142fe2000001087d */
[----:B------:R-:W-:Y:S01]  /*2a00*/  FMNMX.FTZ R20, R33, R20, !PT ;  /* 0x0000001421147209 */ /* 0x000fe20007810000 */
[--C-:B------:R-:W-:Y:S01]  /*2a10*/  FFMA.FTZ R103, R2, R103, -R125.reuse ;  /* 0x0000006702677223 */ /* 0x100fe2000001087d */
[----:B------:R-:W-:Y:S01]  /*2a20*/  ISETP.GT.AND P3, PT, R28, 0x29, PT ;  /* 0x000000291c00780c */ /* 0x000fe20003f64270 */
[--C-:B------:R-:W-:Y:S01]  /*2a30*/  FFMA.FTZ R101, R2, R101, -R125.reuse ;  /* 0x0000006502657223 */ /* 0x100fe2000001087d */
[----:B------:R-:W-:Y:S01]  /*2a40*/  FSEL R123, R46, -INF , P4 ;  /* 0xff8000002e7b7808 */ /* 0x000fe20002000000 */
[----:B------:R-:W-:Y:S01]  /*2a50*/  MUFU.EX2 R129, R29 ;  /* 0x0000001d00817308 */ /* 0x000fe20000000800 */
[----:B------:R-:W-:Y:S01]  /*2a60*/  FMNMX.FTZ R20, R43, R20, !PT ;  /* 0x000000142b147209 */ /* 0x000fe20007810000 */
[--C-:B--2---:R-:W-:Y:S01]  /*2a70*/  FFMA.FTZ R15, R2, R89, -R125.reuse ;  /* 0x00000059020f7223 */ /* 0x104fe2000001087d */
[----:B------:R-:W-:Y:S01]  /*2a80*/  ISETP.GT.AND P4, PT, R28, 0x30, PT ;  /* 0x000000301c00780c */ /* 0x000fe20003f84270 */
[C-C-:B------:R-:W-:Y:S01]  /*2a90*/  FFMA.FTZ R69, R2.reuse, R69, -R125.reuse ;  /* 0x0000004502457223 */ /* 0x140fe2000001087d */
[----:B------:R-:W-:Y:S01]  /*2aa0*/  FSEL R47, R47, -INF , P3 ;  /* 0xff8000002f2f7808 */ /* 0x000fe20001800000 */
[--C-:B------:R-:W-:Y:S01]  /*2ab0*/  FFMA.FTZ R65, R2, R65, -R125.reuse ;  /* 0x0000004102417223 */ /* 0x100fe2000001087d */
[----:B------:R-:W-:Y:S01]  /*2ac0*/  FMNMX.FTZ R20, R123, R20, !PT ;  /* 0x000000147b147209 */ /* 0x000fe20007810000 */
[----:B------:R-:W-:Y:S01]  /*2ad0*/  MUFU.EX2 R4, R4 ;  /* 0x0000000400047308 */ /* 0x000fe20000000800 */
[----:B------:R-:W-:Y:S01]  /*2ae0*/  ISETP.GT.AND P3, PT, R28, 0x31, PT ;  /* 0x000000311c00780c */ /* 0x000fe20003f64270 */
[--C-:B------:R-:W-:Y:S01]  /*2af0*/  FFMA.FTZ R107, R2, R107, -R125.reuse ;  /* 0x0000006b026b7223 */ /* 0x100fe2000001087d */
[----:B------:R-:W-:Y:S01]  /*2b00*/  FSEL R37, R50, -INF , P4 ;  /* 0xff80000032257808 */ /* 0x000fe20002000000 */
[C-C-:B------:R-:W-:Y:S01]  /*2b10*/  FFMA.FTZ R32, R2.reuse, R77, -R125.reuse ;  /* 0x0000004d02207223 */ /* 0x140fe2000001087d */
[----:B------:R-:W-:Y:S01]  /*2b20*/  FMNMX.FTZ R24, R47, R20, !PT ;  /* 0x000000142f187209 */ /* 0x000fe20007810000 */
[--C-:B------:R-:W-:Y:S01]  /*2b30*/  FFMA.FTZ R105, R2, R105, -R125.reuse ;  /* 0x0000006902697223 */ /* 0x100fe2000001087d */
[----:B------:R-:W-:Y:S01]  /*2b40*/  ISETP.GT.AND P4, PT, R28, 0x38, PT ;  /* 0x000000381c00780c */ /* 0x000fe20003f84270 */
[----:B------:R1:W-:Y:S01]  /*2b50*/  MUFU.EX2 R20, R15 ;  /* 0x0000000f00147308 */ /* 0x0003e20000000800 */
[----:B------:R-:W-:Y:S01]  /*2b60*/  FSEL R51, R51, -INF , P3 ;  /* 0xff80000033337808 */ /* 0x000fe20001800000 */
[C-C-:B------:R-:W-:Y:S01]  /*2b70*/  FFMA.FTZ R73, R2.reuse, R73, -R125.reuse ;  /* 0x0000004902497223 */ /* 0x140fe2000001087d */
[----:B------:R-:W-:Y:S01]  /*2b80*/  FMNMX.FTZ R24, R37, R24, !PT ;  /* 0x0000001825187209 */ /* 0x000fe20007810000 */
[----:B------:R-:W-:Y:S01]  /*2b90*/  FFMA.FTZ R31, R2, R81, -R125 ;  /* 0x00000051021f7223 */ /* 0x000fe2000001087d */
[----:B------:R-:W-:-:S02]  /*2ba0*/  ISETP.GT.AND P3, PT, R28, 0x39, PT ;  /* 0x000000391c00780c */ /* 0x000fc40003f64270 */
[----:B------:R-:W-:Y:S02]  /*2bb0*/  CS2R R76, SRZ ;  /* 0x00000000004c7805 */ /* 0x000fe4000001ff00 */
[----:B------:R-:W-:Y:S01]  /*2bc0*/  FSEL R89, R54, -INF , P4 ;  /* 0xff80000036597808 */ /* 0x000fe20002000000 */
[----:B------:R-:W-:Y:S01]  /*2bd0*/  MUFU.EX2 R10, R10 ;  /* 0x0000000a000a7308 */ /* 0x000fe20000000800 */
[----:B------:R-:W-:Y:S01]  /*2be0*/  FMNMX.FTZ R24, R51, R24, !PT ;  /* 0x0000001833187209 */ /* 0x000fe20007810000 */
[----:B-1----:R-:W-:Y:S01]  /*2bf0*/  FFMA.FTZ R15, R2, R91, -R125 ;  /* 0x0000005b020f7223 */ /* 0x002fe2000001087d */
[----:B------:R-:W-:Y:S02]  /*2c00*/  ISETP.GT.AND P4, PT, R28, 0x40, PT ;  /* 0x000000401c00780c */ /* 0x000fe40003f84270 */
[----:B------:R-:W-:Y:S02]  /*2c10*/  CS2R R80, SRZ ;  /* 0x0000000000507805 */ /* 0x000fe4000001ff00 */
[----:B------:R-:W-:-:S02]  /*2c20*/  FSEL R55, R55, -INF , P3 ;  /* 0xff80000037377808 */ /* 0x000fc40001800000 */
[----:B------:R-:W-:Y:S01]  /*2c30*/  FMNMX.FTZ R24, R89, R24, !PT ;  /* 0x0000001859187209 */ /* 0x000fe20007810000 */
[----:B------:R-:W1:Y:S01]  /*2c40*/  MUFU.EX2 R11, R11 ;  /* 0x0000000b000b7308 */ /* 0x000e620000000800 */
[----:B------:R-:W-:Y:S02]  /*2c50*/  ISETP.GT.AND P3, PT, R28, 0x41, PT ;  /* 0x000000411c00780c */ /* 0x000fe40003f64270 */
[----:B------:R-:W-:Y:S02]  /*2c60*/  FSEL R41, R58, -INF , P4 ;  /* 0xff8000003a297808 */ /* 0x000fe40002000000 */
[----:B------:R-:W-:Y:S02]  /*2c70*/  FMNMX.FTZ R26, R55, R24, !PT ;  /* 0x00000018371a7209 */ /* 0x000fe40007810000 */
[----:B------:R-:W-:Y:S01]  /*2c80*/  ISETP.GT.AND P4, PT, R28, 0x48, PT ;  /* 0x000000481c00780c */ /* 0x000fe20003f84270 */
[----:B------:R2:W-:Y:S01]  /*2c90*/  MUFU.EX2 R24, R15 ;  /* 0x0000000f00187308 */ /* 0x0005e20000000800 */
[----:B------:R-:W-:-:S02]  /*2ca0*/  FSEL R59, R59, -INF , P3 ;  /* 0xff8000003b3b7808 */ /* 0x000fc40001800000 */
[----:B------:R-:W-:Y:S02]  /*2cb0*/  FMNMX.FTZ R26, R41, R26, !PT ;  /* 0x0000001a291a7209 */ /* 0x000fe40007810000 */
[----:B------:R-:W-:Y:S02]  /*2cc0*/  ISETP.GT.AND P3, PT, R28, 0x49, PT ;  /* 0x000000491c00780c */ /* 0x000fe40003f64270 */
[----:B------:R-:W-:Y:S01]  /*2cd0*/  FSEL R91, R62, -INF , P4 ;  /* 0xff8000003e5b7808 */ /* 0x000fe20002000000 */
[----:B------:R-:W-:Y:S01]  /*2ce0*/  MUFU.EX2 R13, R13 ;  /* 0x0000000d000d7308 */ /* 0x000fe20000000800 */
[----:B------:R-:W-:Y:S01]  /*2cf0*/  FMNMX.FTZ R26, R59, R26, !PT ;  /* 0x0000001a3b1a7209 */ /* 0x000fe20007810000 */
[----:B--2---:R-:W-:Y:S01]  /*2d00*/  FFMA.FTZ R15, R2, R93, -R125 ;  /* 0x0000005d020f7223 */ /* 0x004fe2000001087d */
[----:B------:R-:W-:Y:S02]  /*2d10*/  ISETP.GT.AND P4, PT, R28, 0x50, PT ;  /* 0x000000501c00780c */ /* 0x000fe40003f84270 */
[----:B------:R-:W-:-:S02]  /*2d20*/  FSEL R63, R63, -INF , P3 ;  /* 0xff8000003f3f7808 */ /* 0x000fc40001800000 */
[----:B------:R-:W-:Y:S01]  /*2d30*/  FMNMX.FTZ R26, R91, R26, !PT ;  /* 0x0000001a5b1a7209 */ /* 0x000fe20007810000 */
[----:B------:R-:W2:Y:S01]  /*2d40*/  MUFU.EX2 R21, R21 ;  /* 0x0000001500157308 */ /* 0x000ea20000000800 */
        /* <DEDUP_REMOVED lines=11> */
[----:B---3--:R-:W-:Y:S01]  /*2e00*/  FFMA.FTZ R15, R2, R95, -R125 ;  /* 0x0000005f020f7223 */ /* 0x008fe2000001087d */
[----:B------:R-:W-:Y:S02]  /*2e10*/  ISETP.GT.AND P4, PT, R28, 0x60, PT ;  /* 0x000000601c00780c */ /* 0x000fe40003f84270 */
[----:B------:R-:W-:-:S02]  /*2e20*/  FSEL R71, R71, -INF , P3 ;  /* 0xff80000047477808 */ /* 0x000fc40001800000 */
[----:B------:R-:W-:Y:S01]  /*2e30*/  FMNMX.FTZ R30, R93, R30, !PT ;  /* 0x0000001e5d1e7209 */ /* 0x000fe20007810000 */
[----:B------:R3:W4:Y:S01]  /*2e40*/  MUFU.EX2 R34, R15 ;  /* 0x0000000f00227308 */ /* 0x0007220000000800 */
[----:B------:R-:W-:Y:S02]  /*2e50*/  ISETP.GT.AND P3, PT, R28, 0x61, PT ;  /* 0x000000611c00780c */ /* 0x000fe40003f64270 */
[----:B------:R-:W-:Y:S02]  /*2e60*/  FSEL R49, R74, -INF , P4 ;  /* 0xff8000004a317808 */ /* 0x000fe40002000000 */
[----:B------:R-:W-:Y:S02]  /*2e70*/  FMNMX.FTZ R30, R71, R30, !PT ;  /* 0x0000001e471e7209 */ /* 0x000fe40007810000 */
[----:B------:R-:W-:Y:S01]  /*2e80*/  ISETP.GT.AND P4, PT, R28, 0x68, PT ;  /* 0x000000681c00780c */ /* 0x000fe20003f84270 */
[----:B------:R-:W5:Y:S01]  /*2e90*/  MUFU.EX2 R27, R27 ;  /* 0x0000001b001b7308 */ /* 0x000f620000000800 */
[----:B------:R-:W-:Y:S01]  /*2ea0*/  FSEL R75, R75, -INF , P3 ;  /* 0xff8000004b4b7808 */ /* 0x000fe20001800000 */
[----:B---3--:R-:W-:Y:S01]  /*2eb0*/  FFMA.FTZ R15, R2, R97, -R125 ;  /* 0x00000061020f7223 */ /* 0x008fe2000001087d */
[----:B------:R-:W-:-:S02]  /*2ec0*/  FMNMX.FTZ R30, R49, R30, !PT ;  /* 0x0000001e311e7209 */ /* 0x000fc40007810000 */
[----:B------:R-:W-:Y:S02]  /*2ed0*/  ISETP.GT.AND P3, PT, R28, 0x69, PT ;  /* 0x000000691c00780c */ /* 0x000fe40003f64270 */
[----:B------:R-:W-:Y:S01]  /*2ee0*/  FSEL R95, R78, -INF , P4 ;  /* 0xff8000004e5f7808 */ /* 0x000fe20002000000 */
[----:B------:R3:W-:Y:S01]  /*2ef0*/  MUFU.EX2 R220, R15 ;  /* 0x0000000f00dc7308 */ /* 0x0007e20000000800 */
[----:B------:R-:W-:Y:S02]  /*2f00*/  FMNMX.FTZ R30, R75, R30, !PT ;  /* 0x0000001e4b1e7209 */ /* 0x000fe40007810000 */
[C---:B------:R-:W-:Y:S02]  /*2f10*/  ISETP.GT.AND P4, PT, R28.reuse, 0x70, PT ;  /* 0x000000701c00780c */ /* 0x040fe40003f84270 */
[----:B------:R-:W-:Y:S02]  /*2f20*/  FSEL R79, R79, -INF , P3 ;  /* 0xff8000004f4f7808 */ /* 0x000fe40001800000 */
[----:B------:R-:W-:Y:S01]  /*2f30*/  FMNMX.FTZ R30, R95, R30, !PT ;  /* 0x0000001e5f1e7209 */ /* 0x000fe20007810000 */
[----:B------:R-:W-:Y:S01]  /*2f40*/  MUFU.EX2 R57, R57 ;  /* 0x0000003900397308 */ /* 0x000fe20000000800 */
[----:B------:R-:W-:-:S02]  /*2f50*/  ISETP.GT.AND P3, PT, R28, 0x71, PT ;  /* 0x000000711c00780c */ /* 0x000fc40003f64270 */
[----:B------:R-:W-:Y:S02]  /*2f60*/  FSEL R53, R82, -INF , P4 ;  /* 0xff80000052357808 */ /* 0x000fe40002000000 */
[----:B------:R-:W-:Y:S02]  /*2f70*/  FMNMX.FTZ R30, R79, R30, !PT ;  /* 0x0000001e4f1e7209 */ /* 0x000fe40007810000 */
[C---:B------:R-:W-:Y:S01]  /*2f80*/  ISETP.GT.AND P4, PT, R28.reuse, 0x78, PT ;  /* 0x000000781c00780c */ /* 0x040fe20003f84270 */
[----:B------:R-:W-:Y:S01]  /*2f90*/  MUFU.EX2 R99, R99 ;  /* 0x0000006300637308 */ /* 0x000fe20000000800 */
[----:B------:R-:W-:Y:S02]  /*2fa0*/  FSEL R83, R83, -INF , P3 ;  /* 0xff80000053537808 */ /* 0x000fe40001800000 */
[----:B------:R-:W-:Y:S02]  /*2fb0*/  FMNMX.FTZ R30, R53, R30, !PT ;  /* 0x0000001e351e7209 */ /* 0x000fe40007810000 */
[----:B------:R-:W-:Y:S01]  /*2fc0*/  ISETP.GT.AND P3, PT, R28, 0x79, PT ;  /* 0x000000791c00780c */ /* 0x000fe20003f64270 */
[----:B------:R-:W-:Y:S01]  /*2fd0*/  FFMA.FTZ R28, R2, R109, -R125 ;  /* 0x0000006d021c7223 */ /* 0x000fe2000001087d */
[----:B------:R-:W-:Y:S01]  /*2fe0*/  FSEL R97, R86, -INF , P4 ;  /* 0xff80000056617808 */ /* 0x000fe20002000000 */
[----:B------:R-:W-:Y:S01]  /*2ff0*/  MUFU.EX2 R38, R61 ;  /* 0x0000003d00267308 */ /* 0x000fe20000000800 */
[----:B------:R-:W-:-:S02]  /*3000*/  FMNMX.FTZ R30, R83, R30, !PT ;  /* 0x0000001e531e7209 */ /* 0x000fc40007810000 */
[----:B------:R-:W-:Y:S02]  /*3010*/  CS2R R108, SRZ ;  /* 0x00000000006c7805 */ /* 0x000fe4000001ff00 */
[----:B------:R-:W-:Y:S02]  /*3020*/  FSEL R87, R87, -INF , P3 ;  /* 0xff80000057577808 */ /* 0x000fe40001800000 */
[----:B------:R-:W-:Y:S02]  /*3030*/  FMNMX.FTZ R30, R97, R30, !PT ;  /* 0x0000001e611e7209 */ /* 0x000fe40007810000 */
[----:B-1----:R-:W-:Y:S01]  /*3040*/  F2FP.SATFINITE.E4M3.F32.PACK_AB_MERGE_C R228, R11, R10, RZ ;  /* 0x0000000a0be4723e */ /* 0x002fe200048070ff */
[----:B------:R-:W-:Y:S01]  /*3050*/  MUFU.EX2 R103, R103 ;  /* 0x0000006700677308 */ /* 0x000fe20000000800 */
[----:B------:R-:W-:Y:S02]  /*3060*/  FMNMX.FTZ R30, R87, R30, !PT ;  /* 0x0000001e571e7209 */ /* 0x000fe40007810000 */
[----:B--2---:R-:W-:-:S02]  /*3070*/  F2FP.SATFINITE.E4M3.F32.PACK_AB_MERGE_C R230, R21, R14, RZ ;  /* 0x0000000e15e6723e */ /* 0x004fc400048070ff */
[----:B------:R-:W-:Y:S01]  /*3080*/  F2FP.SATFINITE.E4M3.F32.PACK_AB_MERGE_C R228, R5, R4, R228 ;  /* 0x0000000405e4723e */ /* 0x000fe200048070e4 */
[----:B---3--:R-:W1:Y:S01]  /*3090*/  SHFL.BFLY PT, R15, R30, 0x2, 0x1f ;  /* 0x0c401f001e0f7f89 */ /* 0x008e6200000e0000 */
[----:B------:R-:W-:Y:S01]  /*30a0*/  F2FP.SATFINITE.E4M3.F32.PACK_AB_MERGE_C R230, R13, R12, R230 ;  /* 0x0000000c0de6723e */ /* 0x000fe200048070e6 */
[----:B------:R-:W2:Y:S01]  /*30b0*/  MUFU.EX2 R42, R69 ;  /* 0x00000045002a7308 */ /* 0x000ea20000000800 */
[----:B----4-:R-:W-:Y:S02]  /*30c0*/  F2FP.SATFINITE.E4M3.F32.PACK_AB_MERGE_C R226, R129, R34, RZ ;  /* 0x0000002281e2723e */ /* 0x010fe400048070ff */
[----:B------:R-:W-:Y:S02]  /*30d0*/  F2FP.SATFINITE.E4M3.F32.PACK_AB_MERGE_C R224, R127, R24, RZ ;  /* 0x000000187fe0723e */ /* 0x000fe400048070ff */
[----:B-----5:R-:W-:Y:S02]  /*30e0*/  F2FP.SATFINITE.E4M3.F32.PACK_AB_MERGE_C R226, R27, R26, R226 ;  /* 0x0000001a1be2723e */ /* 0x020fe400048070e2 */
[----:B------:R-:W-:Y:S01]  /*30f0*/  F2FP.SATFINITE.E4M3.F32.PACK_AB_MERGE_C R224, R25, R20, R224 ;  /* 0x0000001419e0723e */ /* 0x000fe200048070e0 */
[----:B------:R-:W-:Y:S08]  /*3100*/  MUFU.EX2 R101, R101 ;  /* 0x0000006500657308 */ /* 0x000ff00000000800 */
[----:B------:R-:W3:Y:S01]  /*3110*/  MUFU.EX2 R40, R65 ;  /* 0x0000004100287308 */ /* 0x000ee20000000800 */
[----:B--2---:R-:W-:-:S02]  /*3120*/  F2FP.SATFINITE.E4M3.F32.PACK_AB_MERGE_C R222, R42, R103, RZ ;  /* 0x000000672ade723e */ /* 0x004fc400048070ff */
[----:B-1----:R-:W-:-:S05]  /*3130*/  FMNMX.FTZ R29, R30, R15, !PT ;  /* 0x0000000f1e1d7209 */ /* 0x002fca0007810000 */
[----:B------:R-:W-:Y:S01]  /*3140*/  MUFU.EX2 R107, R107 ;  /* 0x0000006b006b7308 */ /* 0x000fe20000000800 */
[----:B------:R-:W1:Y:S07]  /*3150*/  SHFL.BFLY PT, R30, R29, 0x1, 0x1f ;  /* 0x0c201f001d1e7f89 */ /* 0x000e6e00000e0000 */
[----:B------:R-:W-:Y:S01]  /*3160*/  MUFU.EX2 R32, R32 ;  /* 0x0000002000207308 */ /* 0x000fe20000000800 */
[----:B---3--:R-:W-:-:S07]  /*3170*/  F2FP.SATFINITE.E4M3.F32.PACK_AB_MERGE_C R222, R40, R101, R222 ;  /* 0x0000006528de723e */ /* 0x008fce00048070de */
[----:B------:R-:W-:Y:S08]  /*3180*/  MUFU.EX2 R105, R105 ;  /* 0x0000006900697308 */ /* 0x000ff00000000800 */
[----:B------:R2:W-:Y:S01]  /*3190*/  MUFU.EX2 R44, R73 ;  /* 0x00000049002c7308 */ /* 0x0005e20000000800 */
[----:B-1----:R-:W-:Y:S01]  /*31a0*/  FMNMX.FTZ R15, R29, R30, !PT ;  /* 0x0000001e1d0f7209 */ /* 0x002fe20007810000 */
[C-C-:B------:R-:W-:Y:S01]  /*31b0*/  FFMA.FTZ R29, R2.reuse, R111, -R125.reuse ;  /* 0x0000006f021d7223 */ /* 0x140fe2000001087d */
[----:B------:R-:W-:Y:S01]  /*31c0*/  FFMA.FTZ R30, R2, R85, -R125 ;  /* 0x00000055021e7223 */ /* 0x000fe2000001087d */
[----:B------:R-:W-:-:S02]  /*31d0*/  CS2R R84, SRZ ;  /* 0x0000000000547805 */ /* 0x000fc4000001ff00 */
[----:B------:R-:W-:Y:S01]  /*31e0*/  FSETP.NEU.FTZ.AND P3, PT, R15, -INF , PT ;  /* 0xff8000000f00780b */ /* 0x000fe20003f7d000 */
[----:B------:R-:W-:Y:S01]  /*31f0*/  FFMA.FTZ R46, R2, R15, -8 ;  /* 0xc1000000022e7423 */ /* 0x000fe2000001000f */
[----:B------:R-:W-:Y:S01]  /*3200*/  MUFU.EX2 R28, R28 ;  /* 0x0000001c001c7308 */ /* 0x000fe20000000800 */
[----:B--2---:R-:W-:Y:S02]  /*3210*/  CS2R R72, SRZ ;  /* 0x0000000000487805 */ /* 0x004fe4000001ff00 */
[----:B------:R-:W-:Y:S02]  /*3220*/  CS2R R110, SRZ ;  /* 0x00000000006e7805 */ /* 0x000fe4000001ff00 */
[----:B------:R-:W-:Y:S02]  /*3230*/  CS2R R124, SRZ ;  /* 0x00000000007c7805 */ /* 0x000fe4000001ff00 */
[----:B------:R-:W-:Y:S01]  /*3240*/  FSEL R46, R46, RZ, P3 ;  /* 0x000000ff2e2e7208 */ /* 0x000fe20001800000 */
[----:B------:R-:W-:Y:S04]  /*3250*/  MUFU.EX2 R29, R29 ;  /* 0x0000001d001d7308 */ /* 0x000fe80000000800 */
[C-C-:B------:R-:W-:Y:S01]  /*3260*/  FFMA.FTZ R113, R2.reuse, R113, -R46.reuse ;  /* 0x0000007102717223 */ /* 0x140fe2000001082e */
[C-C-:B------:R-:W-:Y:S01]  /*3270*/  FFMA.FTZ R36, R2.reuse, R36, -R46.reuse ;  /* 0x0000002402247223 */ /* 0x140fe2000001082e */
[C-C-:B------:R-:W-:Y:S01]  /*3280*/  FFMA.FTZ R115, R2.reuse, R115, -R46.reuse ;  /* 0x0000007302737223 */ /* 0x140fe2000001082e */
[C-C-:B------:R-:W-:Y:S01]  /*3290*/  FFMA.FTZ R33, R2.reuse, R33, -R46.reuse ;  /* 0x0000002102217223 */ /* 0x140fe2000001082e */
[C-C-:B------:R-:W-:Y:S01]  /*32a0*/  FFMA.FTZ R117, R2.reuse, R117, -R46.reuse ;  /* 0x0000007502757223 */ /* 0x140fe2000001082e */
[C-C-:B------:R-:W-:Y:S01]  /*32b0*/  FFMA.FTZ R119, R2.reuse, R119, -R46.reuse ;  /* 0x0000007702777223 */ /* 0x140fe2000001082e */
[C-C-:B------:R-:W-:Y:S01]  /*32c0*/  FFMA.FTZ R35, R2.reuse, R35, -R46.reuse ;  /* 0x0000002302237223 */ /* 0x140fe2000001082e */
        /* <DEDUP_REMOVED lines=8> */
[----:B------:R-:W1:Y:S01]  /*3350*/  MUFU.EX2 R36, R36 ;  /* 0x0000002400247308 */ /* 0x000e620000000800 */
        /* <DEDUP_REMOVED lines=14> */
[C---:B------:R-:W-:Y:S01]  /*3440*/  FFMA.FTZ R79, R2.reuse, R79, -R46 ;  /* 0x0000004f024f7223 */ /* 0x040fe2000001082e */
[----:B------:R2:W-:Y:S01]  /*3450*/  MUFU.EX2 R54, R33 ;  /* 0x0000002100367308 */ /* 0x0005e20000000800 */
[----:B-1----:R-:W-:Y:S01]  /*3460*/  FADD.FTZ R66, R113, R36 ;  /* 0x0000002471427221 */ /* 0x002fe20000010000 */
[C-C-:B------:R-:W-:Y:S01]  /*3470*/  FFMA.FTZ R53, R2.reuse, R53, -R46.reuse ;  /* 0x0000003502357223 */ /* 0x140fe2000001082e */
[C-C-:B------:R-:W-:Y:S01]  /*3480*/  FFMA.FTZ R83, R2.reuse, R83, -R46.reuse ;  /* 0x0000005302537223 */ /* 0x140fe2000001082e */
[C-C-:B------:R-:W-:Y:S01]  /*3490*/  FFMA.FTZ R97, R2.reuse, R97, -R46.reuse ;  /* 0x0000006102617223 */ /* 0x140fe2000001082e */
[----:B------:R-:W-:Y:S01]  /*34a0*/  FFMA.FTZ R46, R2, R87, -R46 ;  /* 0x00000057022e7223 */ /* 0x000fe2000001082e */
[----:B------:R-:W-:-:S02]  /*34b0*/  CS2R R86, SRZ ;  /* 0x0000000000567805 */ /* 0x000fc4000001ff00 */
[----:B------:R1:W3:Y:S01]  /*34c0*/  MUFU.EX2 R48, R117 ;  /* 0x0000007500307308 */ /* 0x0002e20000000800 */
[----:B--2---:R-:W-:-:S04]  /*34d0*/  IMAD.U32 R33, RZ, RZ, UR36 ;  /* 0x00000024ff217e24 */ /* 0x004fc8000f8e00ff */
[----:B------:R-:W-:-:S03]  /*34e0*/  @!P0 VIADD R33, R33, 0x38840 ;  /* 0x0003884021218836 */ /* 0x000fc60000000000 */
[----:B------:R2:W-:Y:S01]  /*34f0*/  MUFU.EX2 R50, R35 ;  /* 0x0000002300327308 */ /* 0x0005e20000000800 */
[----:B-1----:R-:W-:Y:S02]  /*3500*/  CS2R R116, SRZ ;  /* 0x0000000000747805 */ /* 0x002fe4000001ff00 */
[----:B------:R-:W-:-:S04]  /*3510*/  @!P0 PRMT R33, RZ, 0x654, R33 ;  /* 0x00000654ff218816 */ /* 0x000fc80000000021 */
[----:B------:R1:W-:Y:S01]  /*3520*/  @!P0 SYNCS.ARRIVE.TRANS64.RED.A1T0 RZ, [R33+URZ], RZ ;  /* 0x000000ff21ff89a7 */ /* 0x0003e2000810043f */
[----:B------:R-:W4:Y:S01]  /*3530*/  MUFU.EX2 R119, R119 ;  /* 0x0000007700777308 */ /* 0x000f220000000800 */
[----:B--2---:R-:W-:Y:S01]  /*3540*/  FADD.FTZ R35, R4, R5 ;  /* 0x0000000504237221 */ /* 0x004fe20000010000 */
[----:B---3--:R-:W-:-:S03]  /*3550*/  F2FP.SATFINITE.E4M3.F32.PACK_AB_MERGE_C R229, R48, R115, RZ ;  /* 0x0000007330e5723e */ /* 0x008fc600048070ff */
[----:B------:R-:W-:Y:S01]  /*3560*/  FADD.FTZ R64, R10, R35 ;  /* 0x000000230a407221 */ /* 0x000fe20000010000 */
[----:B-1----:R-:W-:Y:S01]  /*3570*/  FADD.FTZ R33, R115, R66 ;  /* 0x0000004273217221 */ /* 0x002fe20000010000 */
[----:B------:R-:W-:Y:S01]  /*3580*/  F2FP.SATFINITE.E4M3.F32.PACK_AB_MERGE_C R229, R36, R113, R229 ;  /* 0x0000007124e5723e */ /* 0x000fe200048070e5 */
[----:B------:R-:W1:Y:S01]  /*3590*/  MUFU.EX2 R121, R121 ;  /* 0x0000007900797308 */ /* 0x000e620000000800 */
[----:B------:R-:W-:Y:S01]  /*35a0*/  FADD.FTZ R35, R11, R64 ;  /* 0x000000400b237221 */ /* 0x000fe20000010000 */
[----:B------:R-:W-:Y:S01]  /*35b0*/  FADD.FTZ R66, R48, R33 ;  /* 0x0000002130427221 */ /* 0x000fe20000010000 */
[----:B------:R-:W-:Y:S02]  /*35c0*/  CS2R R112, SRZ ;  /* 0x0000000000707805 */ /* 0x000fe4000001ff00 */
[----:B------:R-:W-:Y:S01]  /*35d0*/  CS2R R114, SRZ ;  /* 0x0000000000727805 */ /* 0x000fe2000001ff00 */
[----:B------:R-:W-:Y:S02]  /*35e0*/  FADD.FTZ R68, R12, R35 ;  /* 0x000000230c447221 */ /* 0x000fe40000010000 */
[----:B------:R-:W2:Y:S02]  /*35f0*/  MUFU.EX2 R52, R39 ;  /* 0x0000002700347308 */ /* 0x000ea40000000800 */
[----:B------:R-:W-:Y:S01]  /*3600*/  FADD.FTZ R35, R13, R68 ;  /* 0x000000440d237221 */ /* 0x000fe20000010000 */
[----:B----4-:R-:W-:Y:S01]  /*3610*/  FADD.FTZ R33, R119, R66 ;  /* 0x0000004277217221 */ /* 0x010fe20000010000 */
[----:B------:R-:W3:Y:S02]  /*3620*/  @P2 LDC R13, c[0x0][0x44c] ;  /* 0x00011300ff0d2b82 */ /* 0x000ee40000000800 */
[----:B------:R-:W-:Y:S01]  /*3630*/  FADD.FTZ R66, R14, R35 ;  /* 0x000000230e427221 */ /* 0x000fe20000010000 */
[----:B------:R-:W-:Y:S01]  /*3640*/  FADD.FTZ R68, R50, R33 ;  /* 0x0000002132447221 */ /* 0x000fe20000010000 */
[----:B------:R-:W4:Y:S02]  /*3650*/  MUFU.EX2 R43, R43 ;  /* 0x0000002b002b7308 */ /* 0x000f240000000800 */
[----:B------:R-:W-:Y:S01]  /*3660*/  FADD.FTZ R35, R21, R66 ;  /* 0x0000004215237221 */ /* 0x000fe20000010000 */
[----:B-1----:R-:W-:-:S03]  /*3670*/  FADD.FTZ R33, R121, R68 ;  /* 0x0000004479217221 */ /* 0x002fc60000010000 */
[----:B------:R-:W-:Y:S02]  /*3680*/  FADD.FTZ R68, R20, R35 ;  /* 0x0000002314447221 */ /* 0x000fe40000010000 */
[----:B------:R-:W1:Y:S01]  /*3690*/  MUFU.EX2 R123, R123 ;  /* 0x0000007b007b7308 */ /* 0x000e620000000800 */
[C---:B--2---:R-:W-:Y:S01]  /*36a0*/  FADD.FTZ R33, R52.reuse, R33 ;  /* 0x0000002134217221 */ /* 0x044fe20000010000 */
[----:B------:R-:W-:Y:S01]  /*36b0*/  FADD.FTZ R35, R25, R68 ;  /* 0x0000004419237221 */ /* 0x000fe20000010000 */
[----:B------:R-:W-:Y:S02]  /*36c0*/  F2FP.SATFINITE.E4M3.F32.PACK_AB_MERGE_C R231, R52, R121, RZ ;  /* 0x0000007934e7723e */ /* 0x000fe400048070ff */
[----:B------:R-:W-:Y:S01]  /*36d0*/  CS2R R120, SRZ ;  /* 0x0000000000787805 */ /* 0x000fe2000001ff00 */
[----:B------:R-:W-:Y:S01]  /*36e0*/  FADD.FTZ R68, R54, R33 ;  /* 0x0000002136447221 */ /* 0x000fe20000010000 */
[----:B------:R-:W-:Y:S01]  /*36f0*/  FADD.FTZ R70, R24, R35 ;  /* 0x0000002318467221 */ /* 0x000fe20000010000 */
[----:B------:R-:W-:Y:S01]  /*3700*/  F2FP.SATFINITE.E4M3.F32.PACK_AB_MERGE_C R231, R50, R119, R231 ;  /* 0x0000007732e7723e */ /* 0x000fe200048070e7 */
[----:B------:R-:W2:Y:S01]  /*3710*/  MUFU.EX2 R56, R47 ;  /* 0x0000002f00387308 */ /* 0x000ea20000000800 */
[----:B----4-:R-:W-:Y:S01]  /*3720*/  FADD.FTZ R68, R43, R68 ;  /* 0x000000442b447221 */ /* 0x010fe20000010000 */
[----:B------:R-:W-:Y:S01]  /*3730*/  FADD.FTZ R33, R127, R70 ;  /* 0x000000467f217221 */ /* 0x000fe20000010000 */
[----:B------:R-:W-:-:S02]  /*3740*/  CS2R R24, SRZ ;  /* 0x0000000000187805 */ /* 0x000fc4000001ff00 */
[----:B------:R-:W-:Y:S02]  /*3750*/  CS2R R118, SRZ ;  /* 0x0000000000767805 */ /* 0x000fe4000001ff00 */
[----:B------:R-:W-:Y:S01]  /*3760*/  CS2R R126, SRZ ;  /* 0x00000000007e7805 */ /* 0x000fe2000001ff00 */
[----:B------:R-:W-:Y:S01]  /*3770*/  FADD.FTZ R14, R26, R33 ;  /* 0x000000211a0e7221 */ /* 0x000fe20000010000 */
[----:B------:R-:W4:Y:S01]  /*3780*/  MUFU.EX2 R37, R37 ;  /* 0x0000002500257308 */ /* 0x000f220000000800 */
[----:B-1----:R-:W-:Y:S01]  /*3790*/  FADD.FTZ R11, R123, R68 ;  /* 0x000000447b0b7221 */ /* 0x002fe20000010000 */
[----:B------:R-:W-:-:S06]  /*37a0*/  CS2R R68, SRZ ;  /* 0x0000000000447805 */ /* 0x000fcc000001ff00 */
[----:B------:R1:W5:Y:S01]  /*37b0*/  MUFU.EX2 R58, R51 ;  /* 0x00000033003a7308 */ /* 0x0003620000000800 */
[C---:B--2---:R-:W-:Y:S01]  /*37c0*/  FADD.FTZ R4, R56.reuse, R11 ;  /* 0x0000000b38047221 */ /* 0x044fe20000010000 */
[----:B------:R-:W-:Y:S01]  /*37d0*/  FADD.FTZ R11, R27, R14 ;  /* 0x0000000e1b0b7221 */ /* 0x000fe20000010000 */
[----:B------:R-:W-:Y:S02]  /*37e0*/  F2FP.SATFINITE.E4M3.F32.PACK_AB_MERGE_C R56, R56, R123, RZ ;  /* 0x0000007b3838723e */ /* 0x000fe400048070ff */
[----:B------:R-:W-:Y:S02]  /*37f0*/  CS2R R26, SRZ ;  /* 0x00000000001a7805 */ /* 0x000fe4000001ff00 */
[----:B------:R-:W-:Y:S02]  /*3800*/  CS2R R122, SRZ ;  /* 0x00000000007a7805 */ /* 0x000fe4000001ff00 */
[----:B------:R-:W-:Y:S01]  /*3810*/  F2FP.SATFINITE.E4M3.F32.PACK_AB_MERGE_C R225, R43, R54, R56 ;  /* 0x000000362be1723e */ /* 0x000fe20004807038 */
[----:B------:R-:W2:Y:S01]  /*3820*/  MUFU.EX2 R89, R89 ;  /* 0x0000005900597308 */ /* 0x000ea20000000800 */
[----:B----4-:R-:W-:Y:S01]  /*3830*/  FADD.FTZ R5, R37, R4 ;  /* 0x0000000425057221 */ /* 0x010fe20000010000 */
[----:B------:R-:W-:Y:S01]  /*3840*/  FADD.FTZ R4, R34, R11 ;  /* 0x0000000b22047221 */ /* 0x000fe20000010000 */
[----:B------:R-:W-:-:S02]  /*3850*/  F2FP.SATFINITE.E4M3.F32.PACK_AB_MERGE_C R11, R38, R99, RZ ;  /* 0x00000063260b723e */ /* 0x000fc400048070ff */
[----:B------:R-:W-:Y:S02]  /*3860*/  CS2R R34, SRZ ;  /* 0x0000000000227805 */ /* 0x000fe4000001ff00 */
[----:B-1----:R-:W-:Y:S01]  /*3870*/  CS2R R50, SRZ ;  /* 0x0000000000327805 */ /* 0x002fe2000001ff00 */
[----:B------:R-:W-:Y:S01]  /*3880*/  FADD.FTZ R129, R129, R4 ;  /* 0x0000000481817221 */ /* 0x000fe20000010000 */
[----:B------:R1:W4:Y:S01]  /*3890*/  MUFU.EX2 R60, R55 ;  /* 0x00000037003c7308 */ /* 0x0003220000000800 */
[----:B-----5:R-:W-:Y:S02]  /*38a0*/  FADD.FTZ R12, R58, R5 ;  /* 0x000000053a0c7221 */ /* 0x020fe40000010000 */
[----:B------:R-:W-:Y:S01]  /*38b0*/  FADD.FTZ R14, R220, R129 ;  /* 0x00000081dc0e7221 */ /* 0x000fe20000010000 */
[C---:B------:R-:W-:Y:S02]  /*38c0*/  F2FP.SATFINITE.E4M3.F32.PACK_AB_MERGE_C R220, R57.reuse, R220, R11 ;  /* 0x000000dc39dc723e */ /* 0x040fe4000480700b */
[----:B------:R-:W-:Y:S01]  /*38d0*/  CS2R R128, SRZ ;  /* 0x0000000000807805 */ /* 0x000fe2000001ff00 */
[----:B------:R-:W-:Y:S01]  /*38e0*/  FADD.FTZ R14, R57, R14 ;  /* 0x0000000e390e7221 */ /* 0x000fe20000010000 */
[----:B------:R-:W-:Y:S01]  /*38f0*/  CS2R R56, SRZ ;  /* 0x0000000000387805 */ /* 0x000fe2000001ff00 */
[----:B------:R-:W5:Y:S01]  /*3900*/  MUFU.EX2 R41, R41 ;  /* 0x0000002900297308 */ /* 0x000f620000000800 */
[----:B--2---:R-:W-:Y:S01]  /*3910*/  FADD.FTZ R5, R89, R12 ;  /* 0x0000000c59057221 */ /* 0x004fe20000010000 */
[----:B------:R-:W-:Y:S01]  /*3920*/  FADD.FTZ R99, R99, R14 ;  /* 0x0000000e63637221 */ /* 0x000fe20000010000 */
[----:B-1----:R-:W-:-:S03]  /*3930*/  CS2R R54, SRZ ;  /* 0x0000000000367805 */ /* 0x002fc6000001ff00 */
[----:B------:R-:W-:Y:S01]  /*3940*/  FADD.FTZ R38, R38, R99 ;  /* 0x0000006326267221 */ /* 0x000fe20000010000 */
[----:B------:R-:W-:Y:S01]  /*3950*/  CS2R R98, SRZ ;  /* 0x0000000000627805 */ /* 0x000fe2000001ff00 */
[----:B------:R-:W1:Y:S01]  /*3960*/  MUFU.EX2 R62, R59 ;  /* 0x0000003b003e7308 */ /* 0x000e620000000800 */
[C---:B----4-:R-:W-:Y:S01]  /*3970*/  FADD.FTZ R12, R60.reuse, R5 ;  /* 0x000000053c0c7221 */ /* 0x050fe20000010000 */
[----:B------:R-:W-:Y:S01]  /*3980*/  FADD.FTZ R11, R101, R38 ;  /* 0x00000026650b7221 */ /* 0x000fe20000010000 */
[----:B------:R-:W-:Y:S02]  /*3990*/  F2FP.SATFINITE.E4M3.F32.PACK_AB_MERGE_C R60, R60, R89, RZ ;  /* 0x000000593c3c723e */ /* 0x000fe400048070ff */
[----:B------:R-:W-:Y:S02]  /*39a0*/  CS2R R38, SRZ ;  /* 0x0000000000267805 */ /* 0x000fe4000001ff00 */
[----:B------:R-:W-:Y:S01]  /*39b0*/  CS2R R88, SRZ ;  /* 0x0000000000587805 */ /* 0x000fe2000001ff00 */
[----:B------:R-:W-:Y:S01]  /*39c0*/  FADD.FTZ R40, R40, R11 ;  /* 0x0000000b28287221 */ /* 0x000fe20000010000 */
[----:B------:R-:W-:Y:S01]  /*39d0*/  F2FP.SATFINITE.E4M3.F32.PACK_AB_MERGE_C R11, R32, R107, RZ ;  /* 0x0000006b200b723e */ /* 0x000fe200048070ff */
[----:B------:R-:W2:Y:S01]  /*39e0*/  MUFU.EX2 R91, R91 ;  /* 0x0000005b005b7308 */ /* 0x000ea20000000800 */
[----:B-----5:R-:W-:Y:S01]  /*39f0*/  FADD.FTZ R5, R41, R12 ;  /* 0x0000000c29057221 */ /* 0x020fe20000010000 */
[----:B------:R-:W-:Y:S01]  /*3a00*/  FADD.FTZ R103, R103, R40 ;  /* 0x0000002867677221 */ /* 0x000fe20000010000 */
[----:B------:R-:W-:Y:S01]  /*3a10*/  F2FP.SATFINITE.E4M3.F32.PACK_AB_MERGE_C R216, R44, R105, R11 ;  /* 0x000000692cd8723e */ /* 0x000fe2000480700b */
[----:B------:R-:W-:Y:S01]  /*3a20*/  IMAD R11, R16, UR4, -R3 ;  /* 0x00000004100b7c24 */ /* 0x000fe2000f8e0a03 */
[----:B------:R-:W-:Y:S01]  /*3a30*/  UMOV UR4, URZ ;  /* 0x0000003f00047c82 */ /* 0x000fe20008000000 */
[----:B------:R-:W-:Y:S01]  /*3a40*/  FADD.FTZ R42, R42, R103 ;  /* 0x000000672a2a7221 */ /* 0x000fe20000010000 */
[----:B------:R-:W-:Y:S01]  /*3a50*/  F2FP.SATFINITE.E4M3.F32.PACK_AB_MERGE_C R227, R58, R37, R60 ;  /* 0x000000253ae3723e */ /* 0x000fe2000480703c */
[----:B------:R-:W4:Y:S01]  /*3a60*/  MUFU.EX2 R64, R63 ;  /* 0x0000003f00407308 */ /* 0x000f220000000800 */
[----:B-1----:R-:W-:Y:S01]  /*3a70*/  FADD.FTZ R14, R62, R5 ;  /* 0x000000053e0e7221 */ /* 0x002fe20000010000 */
[----:B------:R-:W-:Y:S01]  /*3a80*/  FADD.FTZ R105, R105, R42 ;  /* 0x0000002a69697221 */ /* 0x000fe20000010000 */
[----:B------:R-:W-:-:S02]  /*3a90*/  CS2R R36, SRZ ;  /* 0x0000000000247805 */ /* 0x000fc4000001ff00 */
[----:B------:R-:W-:Y:S02]  /*3aa0*/  CS2R R42, SRZ ;  /* 0x00000000002a7805 */ /* 0x000fe4000001ff00 */
[----:B------:R-:W-:Y:S01]  /*3ab0*/  CS2R R58, SRZ ;  /* 0x00000000003a7805 */ /* 0x000fe2000001ff00 */
[----:B------:R-:W-:Y:S01]  /*3ac0*/  FADD.FTZ R44, R44, R105 ;  /* 0x000000692c2c7221 */ /* 0x000fe20000010000 */
[----:B------:R-:W-:Y:S01]  /*3ad0*/  CS2R R60, SRZ ;  /* 0x00000000003c7805 */ /* 0x000fe2000001ff00 */
[----:B------:R-:W1:Y:S01]  /*3ae0*/  MUFU.EX2 R45, R45 ;  /* 0x0000002d002d7308 */ /* 0x000e620000000800 */
[----:B--2---:R-:W-:Y:S01]  /*3af0*/  FADD.FTZ R5, R91, R14 ;  /* 0x0000000e5b057221 */ /* 0x004fe20000010000 */
[----:B------:R-:W-:Y:S01]  /*3b00*/  FADD.FTZ R107, R107, R44 ;  /* 0x0000002c6b6b7221 */ /* 0x000fe20000010000 */
[----:B------:R-:W-:Y:S02]  /*3b10*/  CS2R R100, SRZ ;  /* 0x0000000000647805 */ /* 0x000fe4000001ff00 */
[----:B------:R-:W-:-:S02]  /*3b20*/  CS2R R102, SRZ ;  /* 0x0000000000667805 */ /* 0x000fc4000001ff00 */
[----:B------:R-:W-:Y:S01]  /*3b30*/  CS2R R104, SRZ ;  /* 0x0000000000687805 */ /* 0x000fe2000001ff00 */
[----:B------:R-:W-:Y:S01]  /*3b40*/  FADD.FTZ R107, R32, R107 ;  /* 0x0000006b206b7221 */ /* 0x000fe20000010000 */
[----:B------:R-:W-:Y:S01]  /*3b50*/  CS2R R32, SRZ ;  /* 0x0000000000207805 */ /* 0x000fe2000001ff00 */
[----:B------:R-:W2:Y:S01]  /*3b60*/  MUFU.EX2 R66, R67 ;  /* 0x0000004300427308 */ /* 0x000ea20000000800 */
[C---:B----4-:R-:W-:Y:S01]  /*3b70*/  FADD.FTZ R14, R64.reuse, R5 ;  /* 0x00000005400e7221 */ /* 0x050fe20000010000 */
[----:B------:R-:W-:Y:S02]  /*3b80*/  F2FP.SATFINITE.E4M3.F32.PACK_AB_MERGE_C R64, R64, R91, RZ ;  /* 0x0000005b4040723e */ /* 0x000fe400048070ff */
[----:B------:R-:W-:Y:S02]  /*3b90*/  CS2R R90, SRZ ;  /* 0x00000000005a7805 */ /* 0x000fe4000001ff00 */
[----:B------:R-:W-:Y:S02]  /*3ba0*/  F2FP.SATFINITE.E4M3.F32.PACK_AB_MERGE_C R221, R62, R41, R64 ;  /* 0x000000293edd723e */ /* 0x000fe40004807040 */
[----:B------:R-:W-:Y:S01]  /*3bb0*/  CS2R R40, SRZ ;  /* 0x0000000000287805 */ /* 0x000fe2000001ff00 */
[----:B------:R-:W4:Y:S01]  /*3bc0*/  MUFU.EX2 R93, R93 ;  /* 0x0000005d005d7308 */ /* 0x000f220000000800 */
[----:B-1----:R-:W-:Y:S01]  /*3bd0*/  FADD.FTZ R5, R45, R14 ;  /* 0x0000000e2d057221 */ /* 0x002fe20000010000 */
[----:B------:R-:W-:-:S02]  /*3be0*/  CS2R R62, SRZ ;  /* 0x00000000003e7805 */ /* 0x000fc4000001ff00 */
[----:B------:R-:W-:-:S04]  /*3bf0*/  CS2R R64, SRZ ;  /* 0x0000000000407805 */ /* 0x000fc8000001ff00 */
[----:B------:R1:W5:Y:S01]  /*3c00*/  MUFU.EX2 R10, R71 ;  /* 0x00000047000a7308 */ /* 0x0003620000000800 */
[----:B--2---:R-:W-:-:S07]  /*3c10*/  FADD.FTZ R20, R66, R5 ;  /* 0x0000000542147221 */ /* 0x004fce0000010000 */
[----:B------:R-:W2:Y:S01]  /*3c20*/  MUFU.EX2 R49, R49 ;  /* 0x0000003100317308 */ /* 0x000ea20000000800 */
[----:B----4-:R-:W-:Y:S01]  /*3c30*/  FADD.FTZ R5, R93, R20 ;  /* 0x000000145d057221 */ /* 0x010fe20000010000 */
[----:B-1----:R-:W-:Y:S01]  /*3c40*/  CS2R R70, SRZ ;  /* 0x0000000000467805 */ /* 0x002fe2000001ff00 */
[----:B------:R-:W1:Y:S05]  /*3c50*/  @P2 LDC R20, c[0x0][0x450] ;  /* 0x00011400ff142b82 */ /* 0x000e6a0000000800 */
[----:B------:R4:W0:Y:S01]  /*3c60*/  MUFU.EX2 R4, R75 ;  /* 0x0000004b00047308 */ /* 0x0008220000000800 */
[C---:B-----5:R-:W-:Y:S01]  /*3c70*/  F2FP.SATFINITE.E4M3.F32.PACK_AB_MERGE_C R93, R10.reuse, R93, RZ ;  /* 0x0000005d0a5d723e */ /* 0x060fe200048070ff */
[----:B------:R-:W-:-:S03]  /*3c80*/  FADD.FTZ R10, R10, R5 ;  /* 0x000000050a0a7221 */ /* 0x000fc60000010000 */
[----:B------:R-:W-:Y:S02]  /*3c90*/  F2FP.SATFINITE.E4M3.F32.PACK_AB_MERGE_C R223, R66, R45, R93 ;  /* 0x0000002d42df723e */ /* 0x000fe4000480705d */
[----:B------:R-:W-:Y:S02]  /*3ca0*/  CS2R R44, SRZ ;  /* 0x00000000002c7805 */ /* 0x000fe4000001ff00 */
[----:B------:R-:W-:Y:S01]  /*3cb0*/  CS2R R66, SRZ ;  /* 0x0000000000427805 */ /* 0x000fe2000001ff00 */
[----:B------:R-:W5:Y:S01]  /*3cc0*/  MUFU.EX2 R95, R95 ;  /* 0x0000005f005f7308 */ /* 0x000f620000000800 */
[----:B--2---:R-:W-:Y:S01]  /*3cd0*/  FADD.FTZ R5, R49, R10 ;  /* 0x0000000a31057221 */ /* 0x004fe20000010000 */
[----:B----4-:R-:W-:Y:S02]  /*3ce0*/  CS2R R74, SRZ ;  /* 0x00000000004a7805 */ /* 0x010fe4000001ff00 */
[----:B------:R-:W-:-:S04]  /*3cf0*/  CS2R R92, SRZ ;  /* 0x00000000005c7805 */ /* 0x000fc8000001ff00 */
[----:B------:R2:W4:Y:S01]  /*3d00*/  MUFU.EX2 R12, R79 ;  /* 0x0000004f000c7308 */ /* 0x0005220000000800 */
[----:B0-----:R-:W-:-:S07]  /*3d10*/  FADD.FTZ R10, R4, R5 ;  /* 0x00000005040a7221 */ /* 0x001fce0000010000 */
[----:B------:R-:W0:Y:S01]  /*3d20*/  MUFU.EX2 R30, R30 ;  /* 0x0000001e001e7308 */ /* 0x000e220000000800 */
[----:B-----5:R-:W-:Y:S01]  /*3d30*/  FADD.FTZ R5, R95, R10 ;  /* 0x0000000a5f057221 */ /* 0x020fe20000010000 */
[----:B--2---:R-:W-:-:S06]  /*3d40*/  CS2R R78, SRZ ;  /* 0x00000000004e7805 */ /* 0x004fcc000001ff00 */
[----:B------:R-:W2:Y:S01]  /*3d50*/  MUFU.EX2 R31, R31 ;  /* 0x0000001f001f7308 */ /* 0x000ea20000000800 */
[C---:B----4-:R-:W-:Y:S01]  /*3d60*/  F2FP.SATFINITE.E4M3.F32.PACK_AB_MERGE_C R95, R12.reuse, R95, RZ ;  /* 0x0000005f0c5f723e */ /* 0x050fe200048070ff */
[----:B------:R-:W-:Y:S01]  /*3d70*/  FADD.FTZ R12, R12, R5 ;  /* 0x000000050c0c7221 */ /* 0x000fe20000010000 */
[----:B---3--:R-:W-:Y:S02]  /*3d80*/  @P2 IMAD.HI.U32 R5, R22, R13, RZ ;  /* 0x0000000d16052227 */ /* 0x008fe400078e00ff */
[----:B------:R-:W-:Y:S02]  /*3d90*/  F2FP.SATFINITE.E4M3.F32.PACK_AB_MERGE_C R217, R4, R49, R95 ;  /* 0x0000003104d9723e */ /* 0x000fe4000480705f */
[----:B------:R-:W-:Y:S01]  /*3da0*/  CS2R R48, SRZ ;  /* 0x0000000000307805 */ /* 0x000fe2000001ff00 */
[----:B------:R-:W-:Y:S01]  /*3db0*/  VIADD R13, R23, 0xfffffffe ;  /* 0xfffffffe170d7836 */ /* 0x000fe20000000000 */
[----:B-1----:R-:W-:Y:S01]  /*3dc0*/  @P2 SHF.R.U32.HI R22, RZ, R20, R5 ;  /* 0x00000014ff162219 */ /* 0x002fe20000011605 */
[----:B------:R-:W1:Y:S01]  /*3dd0*/  MUFU.EX2 R53, R53 ;  /* 0x0000003500357308 */ /* 0x000e620000000800 */
[----:B0-----:R-:W-:-:S02]  /*3de0*/  F2FP.SATFINITE.E4M3.F32.PACK_AB_MERGE_C R10, R30, R29, RZ ;  /* 0x0000001d1e0a723e */ /* 0x001fc400048070ff */
[----:B------:R-:W-:Y:S01]  /*3df0*/  CS2R R94, SRZ ;  /* 0x00000000005e7805 */ /* 0x000fe2000001ff00 */
[----:B------:R-:W-:Y:S01]  /*3e00*/  IMAD.IADD R11, R11, 0x1, R22 ;  /* 0x000000010b0b7824 */ /* 0x000fe200078e0216 */
[----:B--2---:R-:W-:-:S03]  /*3e10*/  F2FP.SATFINITE.E4M3.F32.PACK_AB_MERGE_C R218, R31, R28, R10 ;  /* 0x0000001c1fda723e */ /* 0x004fc6000480700a */
[----:B------:R0:W2:Y:S01]  /*3e20*/  MUFU.EX2 R14, R83 ;  /* 0x00000053000e7308 */ /* 0x0000a20000000800 */
[----:B------:R-:W-:Y:S01]  /*3e30*/  SHF.R.S32.HI R10, RZ, 0x1f, R11 ;  /* 0x0000001fff0a7819 */ /* 0x000fe2000001140b */
[----:B------:R-:W-:Y:S01]  /*3e40*/  FADD.FTZ R28, R28, R107 ;  /* 0x0000006b1c1c7221 */ /* 0x000fe20000010000 */
[----:B------:R-:W-:Y:S02]  /*3e50*/  CS2R R106, SRZ ;  /* 0x00000000006a7805 */ /* 0x000fe4000001ff00 */
[----:B------:R-:W-:Y:S01]  /*3e60*/  LEA.HI R10, R10, R11, RZ, 0x7 ;  /* 0x0000000b0a0a7211 */ /* 0x000fe200078f38ff */
[----:B------:R-:W-:Y:S02]  /*3e70*/  FADD.FTZ R28, R31, R28 ;  /* 0x0000001c1f1c7221 */ /* 0x000fe40000010000 */
[----:B------:R-:W-:Y:S01]  /*3e80*/  MUFU.EX2 R97, R97 ;  /* 0x0000006100617308 */ /* 0x000fe20000000800 */
[----:B------:R-:W-:Y:S01]  /*3e90*/  SHF.R.S32.HI R11, RZ, 0x7, R10 ;  /* 0x00000007ff0b7819 */ /* 0x000fe2000001140a */
[----:B-1----:R-:W-:Y:S01]  /*3ea0*/  FADD.FTZ R3, R53, R12 ;  /* 0x0000000c35037221 */ /* 0x002fe20000010000 */
[----:B------:R-:W-:Y:S01]  /*3eb0*/  FADD.FTZ R5, R29, R28 ;  /* 0x0000001c1d057221 */ /* 0x000fe20000010000 */
[----:B------:R-:W-:-:S02]  /*3ec0*/  CS2R R28, SRZ ;  /* 0x00000000001c7805 */ /* 0x000fc4000001ff00 */
[----:B------:R-:W-:Y:S02]  /*3ed0*/  VIMNMX R12, R18, R11, !PT ;  /* 0x0000000b120c7248 */ /* 0x000fe40007fe0100 */
[----:B0-----:R-:W-:Y:S01]  /*3ee0*/  CS2R R82, SRZ ;  /* 0x0000000000527805 */ /* 0x001fe2000001ff00 */
[----:B------:R-:W-:Y:S01]  /*3ef0*/  FADD.FTZ R5, R30, R5 ;  /* 0x000000051e057221 */ /* 0x000fe20000010000 */
[----:B------:R-:W0:Y:S01]  /*3f00*/  MUFU.EX2 R46, R46 ;  /* 0x0000002e002e7308 */ /* 0x000e220000000800 */
[----:B------:R-:W-:Y:S01]  /*3f10*/  ISETP.GE.AND P3, PT, R13, R12, PT ;  /* 0x0000000c0d00720c */ /* 0x000fe20003f66270 */
[----:B--2---:R-:W-:Y:S01]  /*3f20*/  FADD.FTZ R4, R14, R3 ;  /* 0x000000030e047221 */ /* 0x004fe20000010000 */
[----:B------:R-:W-:Y:S02]  /*3f30*/  CS2R R30, SRZ ;  /* 0x00000000001e7805 */ /* 0x000fe4000001ff00 */
[----:B0-----:R-:W-:Y:S01]  /*3f40*/  F2FP.SATFINITE.E4M3.F32.PACK_AB_MERGE_C R3, R46, R97, RZ ;  /* 0x000000612e03723e */ /* 0x001fe200048070ff */
[----:B------:R-:W-:-:S03]  /*3f50*/  FADD.FTZ R97, R97, R4 ;  /* 0x0000000461617221 */ /* 0x000fc60000010000 */
[----:B------:R-:W-:Y:S01]  /*3f60*/  F2FP.SATFINITE.E4M3.F32.PACK_AB_MERGE_C R219, R14, R53, R3 ;  /* 0x000000350edb723e */ /* 0x000fe20004807003 */
[----:B------:R-:W-:Y:S01]  /*3f70*/  FADD.FTZ R4, R46, R97 ;  /* 0x000000612e047221 */ /* 0x000fe20000010000 */
[----:B------:R-:W-:Y:S01]  /*3f80*/  IMAD.MOV.U32 R3, RZ, RZ, RZ ;  /* 0x000000ffff037224 */ /* 0x000fe200078e00ff */
[----:B------:R-:W-:Y:S02]  /*3f90*/  CS2R R46, SRZ ;  /* 0x00000000002e7805 */ /* 0x000fe4000001ff00 */
[----:B------:R-:W-:Y:S02]  /*3fa0*/  CS2R R52, SRZ ;  /* 0x0000000000347805 */ /* 0x000fe4000001ff00 */
[----:B------:R-:W-:Y:S01]  /*3fb0*/  CS2R R96, SRZ ;  /* 0x0000000000607805 */ /* 0x000fe2000001ff00 */
[----:B------:R-:W-:Y:S06]  /*3fc0*/  @!P3 BRA `(.L_x_2127) ;  /* 0x00000030000cb947 */ /* 0x000fec0003800000 */
[----:B------:R-:W-:Y:S01]  /*3fd0*/  IMAD.MOV.U32 R11, RZ, RZ, R15 ;  /* 0x000000ffff0b7224 */ /* 0x000fe200078e000f */
[----:B------:R-:W-:Y:S01]  /*3fe0*/  CS2R R150, SRZ ;  /* 0x0000000000967805 */ /* 0x000fe2000001ff00 */
[----:B------:R-:W-:Y:S01]  /*3ff0*/  IMAD.MOV.U32 R10, RZ, RZ, R0 ;  /* 0x000000ffff0a7224 */ /* 0x000fe200078e0000 */
[----:B------:R-:W-:Y:S01]  /*4000*/  CS2R R148, SRZ ;  /* 0x0000000000947805 */ /* 0x000fe2000001ff00 */
[----:B------:R-:W-:Y:S01]  /*4010*/  IMAD.MOV.U32 R14, RZ, RZ, RZ ;  /* 0x000000ffff0e7224 */ /* 0x000fe200078e00ff */
        /* <DEDUP_REMOVED lines=63> */
[----:B------:R-:W-:Y:S01]  /*4410*/  ULDC UR42, c[0x0][0x288] ;  /* 0x0000a200002a7ab9 */ /* 0x000fe20000000800 */
[----:B------:R-:W-:-:S05]  /*4420*/  ULDC UR43, c[0x0][0x2f0] ;  /* 0x0000bc00002b7ab9 */ /* 0x000fca0000000800 */
.L_x_2137:
[----:B------:R-:W-:Y:S01]  /*4430*/  ISETP.NE.AND P4, PT, RZ, UR37, PT ;  /* 0x00000025ff007c0c */ /* 0x000fe2000bf85270 */
[----:B------:R-:W-:-:S04]  /*4440*/  UISETP.NE.AND UP0, UPT, UR4, 0x1, UPT ;  /* 0x000000010400788c */ /* 0x000fc8000bf05270 */
[----:B------:R-:W-:-:S06]  /*4450*/  USEL UR7, URZ, 0x1, UP0 ;  /* 0x000000013f077887 */ /* 0x000fcc0008000000 */
[----:B------:R-:W-:Y:S02]  /*4460*/  LOP3.LUT R3, R14, UR7, RZ, 0x3c, !PT ;  /* 0x000000070e037c12 */ /* 0x000fe4000f8e3cff */
[----:B------:R-:W-:Y:S05]  /*4470*/  @P4 BRA `(.L_x_2128) ;  /* 0x0000000000344947 */ /* 0x000fea0003800000 */
[----:B------:R-:W-:Y:S05]  /*4480*/  @!P1 BRA `(.L_x_2129) ;  /* 0x0000000000049947 */ /* 0x000fea0003800000 */
[----:B------:R-:W-:Y:S01]  /*4490*/  BPT.TRAP 0x1 ;  /* 0x000000040000795c */ /* 0x000fe20000300000 */
.L_x_2129:
        /* <DEDUP_REMOVED lines=8> */
.L_x_2130:
[----:B-1----:R-:W-:Y:S05]  /*4520*/  @P3 BRA `(.L_x_2128) ;  /* 0x0000000000083947 */ /* 0x002fea0003800000 */
[----:B------:R-:W1:Y:S02]  /*4530*/  SYNCS.PHASECHK.TRANS64.TRYWAIT P3, [UR7+0x38830], R0 ;  /* 0x03883000ff0075a7 */ /* 0x000e640008060147 */
[----:B-1----:R-:W-:Y:S05]  /*4540*/  @!P3 BRA `(.L_x_2131) ;  /* 0x000000d800f8b947 */ /* 0x002fea0003800000 */
.L_x_2128:
        /* <DEDUP_REMOVED lines=50> */
.L_x_2133:
[----:B------:R-:W-:Y:S01]  /*4870*/  ULEA UR10, UR4, UR36, 0x3 ;  /* 0x00000024040a7291 */ /* 0x000fe2000f8e183f */
[----:B------:R-:W-:-:S08]  /*4880*/  SHF.L.U32 R0, R14, 0x1f, RZ ;  /* 0x0000001f0e007819 */ /* 0x000fd000000006ff */
[----:B------:R0:W1:Y:S01]  /*4890*/  SYNCS.PHASECHK.TRANS64.TRYWAIT P3, [UR10+0x38850], R0 ;  /* 0x03885000ff0075a7 */ /* 0x000062000806014a */
[----:B------:R-:W-:Y:S05]  /*48a0*/  @!P1 BRA `(.L_x_2134) ;  /* 0x0000000000049947 */ /* 0x000fea0003800000 */
[----:B------:R-:W-:Y:S01]  /*48b0*/  BPT.TRAP 0x1 ;  /* 0x000000040000795c */ /* 0x000fe20000300000 */
.L_x_2134:
[----:B-1----:R-:W-:Y:S05]  /*48c0*/  @P3 BRA `(.L_x_2132) ;  /* 0x0000000000083947 */ /* 0x002fea0003800000 */
[----:B------:R-:W1:Y:S02]  /*48d0*/  SYNCS.PHASECHK.TRANS64.TRYWAIT P3, [UR10+0x38850], R0 ;  /* 0x03885000ff0075a7 */ /* 0x000e64000806014a */
[----:B-1----:R-:W-:Y:S05]  /*48e0*/  @!P3 BRA `(.L_x_2135) ;  /* 0x000000d80028b947 */ /* 0x002fea0003800000 */
.L_x_2132:
[----:B------:R-:W-:Y:S01]  /*48f0*/  UIADD3 UR10, UR36, 0x400, URZ ;  /* 0x00000400240a7890 */ /* 0x000fe2000fffe03f */
[----:B------:R-:W-:Y:S01]  /*4900*/  WARPGROUP.ARRIVE ;  /* 0x00000000000079c5 */ /* 0x000fe20000000000 */
[----:B------:R-:W-:Y:S01]  /*4910*/  UMOV UR11, 0x40000040 ;  /* 0x40000040000b7882 */ /* 0x000fe20000000000 */
[----:B------:R-:W-:Y:S01]  /*4920*/  UMOV UR15, 0x40000040 ;  /* 0x40000040000f7882 */ /* 0x000fe20000000000 */
[----:B------:R-:W-:Y:S01]  /*4930*/  USHF.R.U32.HI UR10, URZ, 0x4, UR10 ;  /* 0x000000043f0a7899 */ /* 0x000fe2000801160a */
[----:B-1----:R-:W1:Y:S01]  /*4940*/  @P2 LDC R15, c[0x0][0x44c] ;  /* 0x00011300ff0f2b82 */ /* 0x002e620000000800 */
[----:B------:R-:W-:Y:S02]  /*4950*/  IMAD.MOV.U32 R14, RZ, RZ, R8 ;  /* 0x000000ffff0e7224 */ /* 0x000fe400078e0008 */
[----:B------:R-:W-:-:S04]  /*4960*/  ULOP3.LUT UR10, UR10, 0x3fff, URZ, 0xc0, !UPT ;  /* 0x00003fff0a0a7892 */ /* 0x000fc8000f8ec03f */
[----:B------:R-:W-:Y:S01]  /*4970*/  ULOP3.LUT UR10, UR10, 0x10000, URZ, 0xfc, !UPT ;  /* 0x000100000a0a7892 */ /* 0x000fe2000f8efc3f */
[----:B0-----:R-:W0:Y:S03]  /*4980*/  @P2 LDC R0, c[0x0][0x450] ;  /* 0x00011400ff002b82 */ /* 0x001e260000000800 */
[----:B------:R-:W-:-:S04]  /*4990*/  ULEA UR10, UR4, UR10, 0xb ;  /* 0x0000000a040a7291 */ /* 0x000fc8000f8e583f */
[----:B------:R-:W-:-:S05]  /*49a0*/  UIADD3 UR14, UR10, 0x2, URZ ;  /* 0x000000020a0e7890 */ /* 0x000fca000fffe03f */
[----:B------:R-:W-:Y:S01]  /*49b0*/  QGMMA.64x256x32.F32.E4M3.E4M3 R24, R228, gdesc[UR8], R24, gsb0 ;  /* 0x03e00008e4187df3 */ /* 0x000fe20008000818 */
[----:B------:R-:W-:Y:S01]  /*49c0*/  UMOV UR11, 0x40000040 ;  /* 0x40000040000b7882 */ /* 0x000fe20000000000 */
[----:B-1----:R-:W-:-:S05]  /*49d0*/  @P2 IMAD.HI.U32 R15, R8, R15, RZ ;  /* 0x0000000f080f2227 */ /* 0x002fca00078e00ff */
[----:B0-----:R-:W-:Y:S01]  /*49e0*/  @P2 SHF.R.U32.HI R14, RZ, R0, R15 ;  /* 0x00000000ff0e2219 */ /* 0x001fe2000001160f */
[----:B------:R-:W-:-:S04]  /*49f0*/  IMAD.MOV.U32 R0, RZ, RZ, -0x80 ;  /* 0xffffff80ff007424 */ /* 0x000fc800078e00ff */
[----:B------:R-:W0:Y:S01]  /*4a00*/  SHFL.IDX PT, R20, R14, RZ, 0x1c1f ;  /* 0x001c1fff0e147589 */ /* 0x000e2200000e0000 */
[----:B------:R-:W-:-:S03]  /*4a10*/  IMAD R0, R13, R0, 0x1 ;  /* 0x000000010d007424 */ /* 0x000fc600078e0200 */
[----:B------:R-:W1:Y:S01]  /*4a20*/  SHFL.IDX PT, R14, R14, 0x1, 0x1c1f ;  /* 0x003c1f000e0e7f89 */ /* 0x000e6200000e0000 */
[----:B------:R-:W-:-:S04]  /*4a30*/  IMAD R15, R9, -0x2, R0 ;  /* 0xfffffffe090f7824 */ /* 0x000fc800078e0200 */
[----:B------:R-:W-:-:S05]  /*4a40*/  IMAD R15, R16, UR43, R15 ;  /* 0x0000002b100f7c24 */ /* 0x000fca000f8e020f */
[----:B0-----:R-:W-:-:S04]  /*4a50*/  IADD3 R0, R20, -UR42, R15 ;  /* 0x8000002a14007c10 */ /* 0x001fc8000fffe00f */
[C---:B------:R-:W-:Y:S02]  /*4a60*/  ISETP.GT.AND P3, PT, R0.reuse, RZ, PT ;  /* 0x000000ff0000720c */ /* 0x040fe40003f64270 */
[----:B------:R-:W-:Y:S02]  /*4a70*/  ISETP.GT.AND P4, PT, R0, 0x1, PT ;  /* 0x000000010000780c */ /* 0x000fe40003f84270 */
[----:B------:R-:W-:Y:S02]  /*4a80*/  FSEL R21, R152, -INF , P3 ;  /* 0xff80000098157808 */ /* 0x000fe40001800000 */
[----:B------:R-:W-:Y:S02]  /*4a90*/  ISETP.GT.AND P3, PT, R0, 0x8, PT ;  /* 0x000000080000780c */ /* 0x000fe40003f64270 */
[----:B------:R-:W-:Y:S02]  /*4aa0*/  FSEL R153, R153, -INF , P4 ;  /* 0xff80000099997808 */ /* 0x000fe40002000000 */
[----:B------:R-:W-:-:S02]  /*4ab0*/  FMNMX.FTZ R20, R21, R10, !PT ;  /* 0x0000000a15147209 */ /* 0x000fc40007810000 */
[----:B------:R-:W-:Y:S02]  /*4ac0*/  ISETP.GT.AND P4, PT, R0, 0x9, PT ;  /* 0x000000090000780c */ /* 0x000fe40003f84270 */
[----:B------:R-:W-:Y:S02]  /*4ad0*/  FSEL R23, R156, -INF , P3 ;  /* 0xff8000009c177808 */ /* 0x000fe40001800000 */
[----:B------:R-:W-:Y:S02]  /*4ae0*/  FMNMX.FTZ R20, R153, R20, !PT ;  /* 0x0000001499147209 */ /* 0x000fe40007810000 */
[----:B------:R-:W-:Y:S02]  /*4af0*/  ISETP.GT.AND P3, PT, R0, 0x10, PT ;  /* 0x000000100000780c */ /* 0x000fe40003f64270 */
[----:B------:R-:W-:Y:S02]  /*4b00*/  FSEL R157, R157, -INF , P4 ;  /* 0xff8000009d9d7808 */ /* 0x000fe40002000000 */
[----:B------:R-:W-:-:S02]  /*4b10*/  FMNMX.FTZ R20, R23, R20, !PT ;  /* 0x0000001417147209 */ /* 0x000fc40007810000 */
[C---:B------:R-:W-:Y:S02]  /*4b20*/  ISETP.GT.AND P4, PT, R0.reuse, 0x11, PT ;  /* 0x000000110000780c */ /* 0x040fe40003f84270 */
[----:B------:R-:W-:Y:S02]  /*4b30*/  FMNMX.FTZ R20, R157, R20, !PT ;  /* 0x000000149d147209 */ /* 0x000fe40007810000 */
[----:B------:R-:W-:Y:S02]  /*4b40*/  FSEL R161, R161, -INF , P4 ;  /* 0xff800000a1a17808 */ /* 0x000fe40002000000 */
[----:B------:R-:W-:Y:S02]  /*4b50*/  ISETP.GT.AND P4, PT, R0, 0x19, PT ;  /* 0x000000190000780c */ /* 0x000fe40003f84270 */
[----:B-1----:R-:W-:Y:S02]  /*4b60*/  IADD3 R15, R14, -UR42, R15 ;  /* 0x8000002a0e0f7c10 */ /* 0x002fe4000fffe00f */
[----:B------:R-:W-:-:S02]  /*4b70*/  FSEL R165, R165, -INF , P4 ;  /* 0xff800000a5a57808 */ /* 0x000fc40002000000 */
[C---:B------:R-:W-:Y:S02]  /*4b80*/  ISETP.GT.AND P4, PT, R0.reuse, 0x21, PT ;  /* 0x000000210000780c */ /* 0x040fe40003f84270 */
[----:B------:R-:W-:Y:S02]  /*4b90*/  ISETP.GT.AND P5, PT, R15, 0x1, PT ;  /* 0x000000010f00780c */ /* 0x000fe40003fa4270 */
[----:B------:R-:W-:Y:S02]  /*4ba0*/  FSEL R169, R169, -INF , P4 ;  /* 0xff800000a9a97808 */ /* 0x000fe40002000000 */
[----:B------:R-:W-:Y:S02]  /*4bb0*/  ISETP.GT.AND P4, PT, R0, 0x29, PT ;  /* 0x000000290000780c */ /* 0x000fe40003f84270 */
[----:B------:R-:W-:Y:S02]  /*4bc0*/  FSEL R155, R155, -INF , P5 ;  /* 0xff8000009b9b7808 */ /* 0x000fe40002800000 */
        /* <DEDUP_REMOVED lines=31> */
[C---:B------:R-:W-:Y:S02]  /*4dc0*/  ISETP.GT.AND P4, PT, R15.reuse, RZ, PT ;  /* 0x000000ff0f00720c */ /* 0x040fe40003f84270 */
[C---:B------:R-:W-:Y:S02]  /*4dd0*/  ISETP.GT.AND P5, PT, R15.reuse, 0x31, PT ;  /* 0x000000310f00780c */ /* 0x040fe40003fa4270 */
[----:B------:R-:W-:Y:S02]  /*4de0*/  FSEL R154, R154, -INF , P4 ;  /* 0xff8000009a9a7808 */ /* 0x000fe40002000000 */
[----:B------:R-:W-:Y:S02]  /*4df0*/  ISETP.GT.AND P4, PT, R15, 0x8, PT ;  /* 0x000000080f00780c */ /* 0x000fe40003f84270 */
[----:B------:R-:W-:Y:S02]  /*4e00*/  FSEL R179, R179, -INF , P5 ;  /* 0xff800000b3b37808 */ /* 0x000fe40002800000 */
[----:B------:R-:W-:-:S04]  /*4e10*/  ISETP.GT.AND P5, PT, R15, 0x39, PT ;  /* 0x000000390f00780c */ /* 0x000fc80003fa4270 */
        /* <DEDUP_REMOVED lines=16> */
[----:B------:R-:W-:Y:S01]  /*4f20*/  FSEL R215, R215, -INF , P5 ;  /* 0xff800000d7d77808 */ /* 0x000fe20002800000 */
[----:B------:R-:W-:Y:S02]  /*4f30*/  WARPGROUP.DEPBAR.LE gsb0, 0x0 ;  /* 0x00008000000079c5 */ /* 0x000fe40000010000 */
[----:B------:R-:W-:-:S06]  /*4f40*/  WARPGROUP.ARRIVE ;  /* 0x00000000000079c5 */ /* 0x000fcc0000000000 */
[----:B------:R-:W-:Y:S01]  /*4f50*/  QGMMA.64x256x32.F32.E4M3.E4M3 R24, R224, gdesc[UR12], R24, gsb0 ;  /* 0x03e0000ce0187df3 */ /* 0x000fe20008000818 */
[----:B------:R-:W-:Y:S01]  /*4f60*/  UIADD3 UR14, UR10, 0x4, URZ ;  /* 0x000000040a0e7890 */ /* 0x000fe2000fffe03f */
[----:B------:R-:W-:Y:S01]  /*4f70*/  UMOV UR15, 0x40000040 ;  /* 0x40000040000f7882 */ /* 0x000fe20000000000 */
[----:B------:R-:W-:Y:S01]  /*4f80*/  UIADD3 UR10, UR10, 0x6, URZ ;  /* 0x000000060a0a7890 */ /* 0x000fe2000fffe03f */
[----:B------:R-:W-:Y:S02]  /*4f90*/  WARPGROUP.DEPBAR.LE gsb0, 0x0 ;  /* 0x00008000000079c5 */ /* 0x000fe40000010000 */
[----:B------:R-:W-:Y:S01]  /*4fa0*/  FSEL R225, R160, -INF , P3 ;  /* 0xff800000a0e17808 */ /* 0x000fe20001800000 */
[----:B------:R-:W-:Y:S01]  /*4fb0*/  WARPGROUP.ARRIVE ;  /* 0x00000000000079c5 */ /* 0x000fe20000000000 */
[----:B------:R-:W-:Y:S02]  /*4fc0*/  ISETP.GT.AND P3, PT, R0, 0x18, PT ;  /* 0x000000180000780c */ /* 0x000fe40003f64270 */
[----:B------:R-:W-:-:S02]  /*4fd0*/  FMNMX.FTZ R20, R225, R20, !PT ;  /* 0x00000014e1147209 */ /* 0x000fc40007810000 */
[----:B------:R-:W-:-:S15]  /*4fe0*/  FSEL R227, R164, -INF , P3 ;  /* 0xff800000a4e37808 */ /* 0x000fde0001800000 */
[----:B------:R-:W-:-:S01]  /*4ff0*/  NOP ;  /* 0x0000000000007918 */ /* 0x000fc20000000000 */
[----:B------:R-:W-:Y:S01]  /*5000*/  QGMMA.64x256x32.F32.E4M3.E4M3 R24, R220, gdesc[UR12], R24, gsb0 ;  /* 0x03e0000cdc187df3 */ /* 0x000fe20008000818 */
[----:B------:R-:W-:Y:S02]  /*5010*/  FMNMX.FTZ R20, R161, R20, !PT ;  /* 0x00000014a1147209 */ /* 0x000fe40007810000 */
[----:B------:R-:W-:Y:S02]  /*5020*/  ISETP.GT.AND P3, PT, R0, 0x20, PT ;  /* 0x000000200000780c */ /* 0x000fe40003f64270 */
[----:B------:R-:W-:Y:S02]  /*5030*/  FMNMX.FTZ R20, R227, R20, !PT ;  /* 0x00000014e3147209 */ /* 0x000fe40007810000 */
[----:B------:R-:W-:Y:S02]  /*5040*/  FSEL R229, R168, -INF , P3 ;  /* 0xff800000a8e57808 */ /* 0x000fe40001800000 */
[----:B------:R-:W-:Y:S02]  /*5050*/  FMNMX.FTZ R20, R165, R20, !PT ;  /* 0x00000014a5147209 */ /* 0x000fe40007810000 */
[----:B------:R-:W-:-:S02]  /*5060*/  ISETP.GT.AND P3, PT, R0, 0x28, PT ;  /* 0x000000280000780c */ /* 0x000fc40003f64270 */
[----:B------:R-:W-:Y:S02]  /*5070*/  FMNMX.FTZ R20, R229, R20, !PT ;  /* 0x00000014e5147209 */ /* 0x000fe40007810000 */
[----:B------:R-:W-:Y:S02]  /*5080*/  FSEL R231, R172, -INF , P3 ;  /* 0xff800000ace77808 */ /* 0x000fe40001800000 */
[----:B------:R-:W-:Y:S02]  /*5090*/  FMNMX.FTZ R20, R169, R20, !PT ;  /* 0x00000014a9147209 */ /* 0x000fe40007810000 */
[----:B------:R-:W-:Y:S02]  /*50a0*/  ISETP.GT.AND P3, PT, R0, 0x30, PT ;  /* 0x000000300000780c */ /* 0x000fe40003f64270 */
[----:B------:R-:W-:Y:S02]  /*50b0*/  FMNMX.FTZ R20, R231, R20, !PT ;  /* 0x00000014e7147209 */ /* 0x000fe40007810000 */
[----:B------:R-:W-:-:S02]  /*50c0*/  FSEL R233, R176, -INF , P3 ;  /* 0xff800000b0e97808 */ /* 0x000fc40001800000 */
        /* <DEDUP_REMOVED lines=36> */
[----:B------:R-:W-:-:S04]  /*5310*/  FMNMX.FTZ R20, R209, R20, !PT ;  /* 0x00000014d1147209 */ /* 0x000fc80007810000 */
[----:B------:R-:W-:-:S04]  /*5320*/  FMNMX.FTZ R20, R212, R20, !PT ;  /* 0x00000014d4147209 */ /* 0x000fc80007810000 */
[----:B------:R-:W-:-:S05]  /*5330*/  FMNMX.FTZ R152, R213, R20, !PT ;  /* 0x00000014d5987209 */ /* 0x000fca0007810000 */
[----:B------:R-:W0:Y:S02]  /*5340*/  SHFL.BFLY PT, R0, R152, 0x2, 0x1f ;  /* 0x0c401f0098007f89 */ /* 0x000e2400000e0000 */
[----:B0-----:R-:W-:Y:S02]  /*5350*/  FMNMX.FTZ R156, R152, R0, !PT ;  /* 0x00000000989c7209 */ /* 0x001fe40007810000 */
[----:B------:R-:W-:-:S03]  /*5360*/  FMNMX.FTZ R152, R154, R11, !PT ;  /* 0x0000000b9a987209 */ /* 0x000fc60007810000 */
[----:B------:R-:W0:Y:S01]  /*5370*/  SHFL.BFLY PT, R0, R156, 0x1, 0x1f ;  /* 0x0c201f009c007f89 */ /* 0x000e2200000e0000 */
[----:B------:R-:W-:Y:S02]  /*5380*/  FMNMX.FTZ R152, R155, R152, !PT ;  /* 0x000000989b987209 */ /* 0x000fe40007810000 */
[----:B0-----:R-:W-:-:S04]  /*5390*/  FMNMX.FTZ R0, R156, R0, !PT ;  /* 0x000000009c007209 */ /* 0x001fc80007810000 */
[----:B------:R-:W-:Y:S01]  /*53a0*/  FSETP.NEU.FTZ.AND P3, PT, R0, -INF , PT ;  /* 0xff8000000000780b */ /* 0x000fe20003f7d000 */
[----:B------:R-:W-:-:S05]  /*53b0*/  FFMA.FTZ R20, R2, R0, -8 ;  /* 0xc100000002147423 */ /* 0x000fca0000010000 */
[----:B------:R-:W-:-:S05]  /*53c0*/  FSEL R20, R20, RZ, P3 ;  /* 0x000000ff14147208 */ /* 0x000fca0001800000 */
[--C-:B------:R-:W-:Y:S01]  /*53d0*/  FFMA.FTZ R14, R2, R23, -R20.reuse ;  /* 0x00000017020e7223 */ /* 0x100fe20000010814 */
[----:B------:R-:W-:Y:S01]  /*53e0*/  FSEL R23, R158, -INF , P4 ;  /* 0xff8000009e177808 */ /* 0x000fe20002000000 */
[C-C-:B------:R-:W-:Y:S01]  /*53f0*/  FFMA.FTZ R22, R2.reuse, R21, -R20.reuse ;  /* 0x0000001502167223 */ /* 0x140fe20000010814 */
[----:B------:R-:W-:Y:S01]  /*5400*/  ISETP.GT.AND P4, PT, R15, 0x10, PT ;  /* 0x000000100f00780c */ /* 0x000fe20003f84270 */
[C-C-:B------:R-:W-:Y:S01]  /*5410*/  FFMA.FTZ R21, R2.reuse, R153, -R20.reuse ;  /* 0x0000009902157223 */ /* 0x140fe20000010814 */
[----:B------:R-:W-:Y:S01]  /*5420*/  FMNMX.FTZ R152, R23, R152, !PT ;  /* 0x0000009817987209 */ /* 0x000fe20007810000 */
[--C-:B------:R-:W-:Y:S01]  /*5430*/  FFMA.FTZ R153, R2, R157, -R20.reuse ;  /* 0x0000009d02997223 */ /* 0x100fe20000010814 */
[----:B------:R-:W-:Y:S01]  /*5440*/  FSEL R157, R162, -INF , P4 ;  /* 0xff800000a29d7808 */ /* 0x000fe20002000000 */
[C-C-:B------:R-:W-:Y:S01]  /*5450*/  FFMA.FTZ R225, R2.reuse, R225, -R20.reuse ;  /* 0x000000e102e17223 */ /* 0x140fe20000010814 */
[----:B------:R-:W-:Y:S01]  /*5460*/  FMNMX.FTZ R156, R159, R152, !PT ;  /* 0x000000989f9c7209 */ /* 0x000fe20007810000 */
[C-C-:B------:R-:W-:Y:S01]  /*5470*/  FFMA.FTZ R227, R2.reuse, R227, -R20.reuse ;  /* 0x000000e302e37223 */ /* 0x140fe20000010814 */
[----:B------:R-:W-:Y:S01]  /*5480*/  ISETP.GT.AND P4, PT, R15, 0x18, PT ;  /* 0x000000180f00780c */ /* 0x000fe20003f84270 */
[----:B------:R0:W-:Y:S01]  /*5490*/  MUFU.EX2 R152, R225 ;  /* 0x000000e100987308 */ /* 0x0001e20000000800 */
[----:B------:R-:W-:Y:S01]  /*54a0*/  FMNMX.FTZ R156, R157, R156, !PT ;  /* 0x0000009c9d9c7209 */ /* 0x000fe20007810000 */
[C-C-:B------:R-:W-:Y:S01]  /*54b0*/  FFMA.FTZ R162, R2.reuse, R229, -R20.reuse ;  /* 0x000000e502a27223 */ /* 0x140fe20000010814 */
[----:B------:R-:W-:-:S01]  /*54c0*/  FFMA.FTZ R164, R2, R231, -R20 ;  /* 0x000000e702a47223 */ /* 0x000fc20000010814 */
[C-C-:B------:R-:W-:Y:S01]  /*54d0*/  FFMA.FTZ R168, R2.reuse, R235, -R20.reuse ;  /* 0x000000eb02a87223 */ /* 0x140fe20000010814 */
[----:B------:R-:W-:Y:S01]  /*54e0*/  FMNMX.FTZ R156, R163, R156, !PT ;  /* 0x0000009ca39c7209 */ /* 0x000fe20007810000 */
        /* <DEDUP_REMOVED lines=26> */
[----:B------:R-:W-:Y:S01]  /*5690*/  FSEL R221, R166, -INF , P4 ;  /* 0xff800000a6dd7808 */ /* 0x000fe20002000000 */
[----:B------:R-:W-:-:S01]  /*56a0*/  FFMA.FTZ R166, R2, R233, -R20 ;  /* 0x000000e902a67223 */ /* 0x000fc20000010814 */
[----:B------:R-:W-:Y:S01]  /*56b0*/  ISETP.GT.AND P4, PT, R15, 0x20, PT ;  /* 0x000000200f00780c */ /* 0x000fe20003f84270 */
[----:B------:R-:W-:Y:S01]  /*56c0*/  WARPGROUP.ARRIVE ;  /* 0x00000000000079c5 */ /* 0x000fe20000000000 */
[----:B------:R-:W-:Y:S01]  /*56d0*/  FMNMX.FTZ R156, R221, R156, !PT ;  /* 0x0000009cdd9c7209 */ /* 0x000fe20007810000 */
[----:B------:R-:W-:Y:S01]  /*56e0*/  MUFU.EX2 R177, R177 ;  /* 0x000000b100b17308 */ /* 0x000fe20000000800 */
[----:B------:R-:W-:Y:S01]  /*56f0*/  FSEL R223, R170, -INF , P4 ;  /* 0xff800000aadf7808 */ /* 0x000fe20002000000 */
[----:B------:R-:W-:Y:S01]  /*5700*/  FFMA.FTZ R170, R2, R237, -R20 ;  /* 0x000000ed02aa7223 */ /* 0x000fe20000010814 */
[----:B------:R-:W-:Y:S01]  /*5710*/  FMNMX.FTZ R158, R167, R156, !PT ;  /* 0x0000009ca79e7209 */ /* 0x000fe20007810000 */
[----:B------:R-:W-:Y:S01]  /*5720*/  QGMMA.64x256x32.F32.E4M3.E4M3 R24, R216, gdesc[UR8], R24, gsb0 ;  /* 0x03e00008d8187df3 */ /* 0x000fe20008000818 */
[----:B------:R-:W-:-:S02]  /*5730*/  ISETP.GT.AND P4, PT, R15, 0x28, PT ;  /* 0x000000280f00780c */ /* 0x000fc40003f84270 */
[----:B------:R-:W-:Y:S01]  /*5740*/  FMNMX.FTZ R158, R223, R158, !PT ;  /* 0x0000009edf9e7209 */ /* 0x000fe20007810000 */
[----:B------:R1:W-:Y:S01]  /*5750*/  MUFU.EX2 R156, R227 ;  /* 0x000000e3009c7308 */ /* 0x0003e20000000800 */
[----:B0-----:R-:W-:Y:S02]  /*5760*/  FSEL R225, R174, -INF , P4 ;  /* 0xff800000aee17808 */ /* 0x001fe40002000000 */
[----:B------:R-:W-:Y:S02]  /*5770*/  FMNMX.FTZ R158, R171, R158, !PT ;  /* 0x0000009eab9e7209 */ /* 0x000fe40007810000 */
[----:B------:R-:W-:Y:S02]  /*5780*/  ISETP.GT.AND P4, PT, R15, 0x30, PT ;  /* 0x000000300f00780c */ /* 0x000fe40003f84270 */
[----:B------:R-:W-:Y:S01]  /*5790*/  FMNMX.FTZ R158, R225, R158, !PT ;  /* 0x0000009ee19e7209 */ /* 0x000fe20007810000 */
[----:B------:R-:W-:Y:S01]  /*57a0*/  MUFU.EX2 R181, R181 ;  /* 0x000000b500b57308 */ /* 0x000fe20000000800 */
[----:B-1----:R-:W-:Y:S01]  /*57b0*/  FSEL R227, R178, -INF , P4 ;  /* 0xff800000b2e37808 */ /* 0x002fe20002000000 */
[----:B------:R-:W-:Y:S01]  /*57c0*/  FFMA.FTZ R178, R2, R208, -R20 ;  /* 0x000000d002b27223 */ /* 0x000fe20000010814 */
[----:B------:R-:W-:-:S02]  /*57d0*/  FMNMX.FTZ R160, R175, R158, !PT ;  /* 0x0000009eafa07209 */ /* 0x000fc40007810000 */
[----:B------:R-:W-:Y:S02]  /*57e0*/  ISETP.GT.AND P4, PT, R15, 0x38, PT ;  /* 0x000000380f00780c */ /* 0x000fe40003f84270 */
[----:B------:R-:W-:Y:S01]  /*57f0*/  FMNMX.FTZ R160, R227, R160, !PT ;  /* 0x000000a0e3a07209 */ /* 0x000fe20007810000 */
[----:B------:R0:W-:Y:S01]  /*5800*/  MUFU.EX2 R158, R162 ;  /* 0x000000a2009e7308 */ /* 0x0001e20000000800 */
[----:B------:R-:W-:Y:S02]  /*5810*/  FSEL R229, R182, -INF , P4 ;  /* 0xff800000b6e57808 */ /* 0x000fe40002000000 */
[----:B------:R-:W-:Y:S02]  /*5820*/  FMNMX.FTZ R160, R179, R160, !PT ;  /* 0x000000a0b3a07209 */ /* 0x000fe40007810000 */
[----:B------:R-:W-:Y:S02]  /*5830*/  ISETP.GT.AND P4, PT, R15, 0x40, PT ;  /* 0x000000400f00780c */ /* 0x000fe40003f84270 */
[----:B------:R-:W-:Y:S01]  /*5840*/  FMNMX.FTZ R160, R229, R160, !PT ;  /* 0x000000a0e5a07209 */ /* 0x000fe20007810000 */
[----:B------:R-:W-:Y:S01]  /*5850*/  MUFU.EX2 R185, R185 ;  /* 0x000000b900b97308 */ /* 0x000fe20000000800 */
[----:B------:R-:W-:-:S02]  /*5860*/  FSEL R186, R186, -INF , P4 ;  /* 0xff800000baba7808 */ /* 0x000fc40002000000 */
[----:B------:R-:W-:Y:S02]  /*5870*/  FMNMX.FTZ R231, R183, R160, !PT ;  /* 0x000000a0b7e77209 */ /* 0x000fe40007810000 */
[----:B------:R-:W-:Y:S02]  /*5880*/  ISETP.GT.AND P4, PT, R15, 0x48, PT ;  /* 0x000000480f00780c */ /* 0x000fe40003f84270 */
[----:B0-----:R-:W-:Y:S01]  /*5890*/  FMNMX.FTZ R162, R186, R231, !PT ;  /* 0x000000e7baa27209 */ /* 0x001fe20007810000 */
[----:B------:R0:W-:Y:S01]  /*58a0*/  MUFU.EX2 R160, R164 ;  /* 0x000000a400a07308 */ /* 0x0001e20000000800 */
[----:B------:R-:W-:Y:S02]  /*58b0*/  FSEL R231, R190, -INF , P4 ;  /* 0xff800000bee77808 */ /* 0x000fe40002000000 */
[----:B------:R-:W-:Y:S02]  /*58c0*/  FMNMX.FTZ R162, R187, R162, !PT ;  /* 0x000000a2bba27209 */ /* 0x000fe40007810000 */
[----:B------:R-:W-:-:S02]  /*58d0*/  ISETP.GT.AND P4, PT, R15, 0x50, PT ;  /* 0x000000500f00780c */ /* 0x000fc40003f84270 */
[----:B------:R-:W-:Y:S01]  /*58e0*/  FMNMX.FTZ R162, R231, R162, !PT ;  /* 0x000000a2e7a27209 */ /* 0x000fe20007810000 */
[----:B------:R-:W-:Y:S01]  /*58f0*/  MUFU.EX2 R189, R189 ;  /* 0x000000bd00bd7308 */ /* 0x000fe20000000800 */
[----:B------:R-:W-:Y:S02]  /*5900*/  FSEL R194, R194, -INF , P4 ;  /* 0xff800000c2c27808 */ /* 0x000fe40002000000 */
[----:B------:R-:W-:Y:S02]  /*5910*/  FMNMX.FTZ R233, R191, R162, !PT ;  /* 0x000000a2bfe97209 */ /* 0x000fe40007810000 */
[----:B------:R-:W-:Y:S02]  /*5920*/  ISETP.GT.AND P4, PT, R15, 0x58, PT ;  /* 0x000000580f00780c */ /* 0x000fe40003f84270 */
[----:B0-----:R-:W-:Y:S01]  /*5930*/  FMNMX.FTZ R164, R194, R233, !PT ;  /* 0x000000e9c2a47209 */ /* 0x001fe20007810000 */
[----:B------:R0:W-:Y:S01]  /*5940*/  MUFU.EX2 R162, R166 ;  /* 0x000000a600a27308 */ /* 0x0001e20000000800 */
[----:B------:R-:W-:-:S02]  /*5950*/  FSEL R233, R198, -INF , P4 ;  /* 0xff800000c6e97808 */ /* 0x000fc40002000000 */
[----:B------:R-:W-:Y:S02]  /*5960*/  FMNMX.FTZ R164, R195, R164, !PT ;  /* 0x000000a4c3a47209 */ /* 0x000fe40007810000 */
[----:B------:R-:W-:Y:S02]  /*5970*/  ISETP.GT.AND P4, PT, R15, 0x60, PT ;  /* 0x000000600f00780c */ /* 0x000fe40003f84270 */
[----:B------:R-:W-:Y:S01]  /*5980*/  FMNMX.FTZ R164, R233, R164, !PT ;  /* 0x000000a4e9a47209 */ /* 0x000fe20007810000 */
[----:B------:R-:W-:Y:S01]  /*5990*/  MUFU.EX2 R193, R193 ;  /* 0x000000c100c17308 */ /* 0x000fe20000000800 */
[----:B------:R-:W-:Y:S02]  /*59a0*/  FSEL R202, R202, -INF , P4 ;  /* 0xff800000caca7808 */ /* 0x000fe40002000000 */
[----:B------:R-:W-:Y:S02]  /*59b0*/  FMNMX.FTZ R235, R199, R164, !PT ;  /* 0x000000a4c7eb7209 */ /* 0x000fe40007810000 */
[----:B------:R-:W-:-:S02]  /*59c0*/  ISETP.GT.AND P4, PT, R15, 0x68, PT ;  /* 0x000000680f00780c */ /* 0x000fc40003f84270 */
[----:B0-----:R-:W-:Y:S01]  /*59d0*/  FMNMX.FTZ R166, R202, R235, !PT ;  /* 0x000000ebcaa67209 */ /* 0x001fe20007810000 */
        /* <DEDUP_REMOVED lines=11> */
[----:B------:R-:W-:Y:S01]  /*5a90*/  FSEL R237, R214, -INF , P4 ;  /* 0xff800000d6ed7808 */ /* 0x000fe20002000000 */
[----:B------:R-:W-:Y:S01]  /*5aa0*/  IMAD.U32 R214, RZ, RZ, UR7 ;  /* 0x00000007ffd67e24 */ /* 0x000fe2000f8e00ff */
[----:B------:R-:W-:-:S04]  /*5ab0*/  FMNMX.FTZ R168, R211, R168, !PT ;  /* 0x000000a8d3a87209 */ /* 0x000fc80007810000 */
[----:B------:R-:W-:Y:S01]  /*5ac0*/  FMNMX.FTZ R168, R237, R168, !PT ;  /* 0x000000a8eda87209 */ /* 0x000fe20007810000 */
[----:B------:R-:W-:Y:S01]  /*5ad0*/  MUFU.EX2 R197, R197 ;  /* 0x000000c500c57308 */ /* 0x000fe20000000800 */
[----:B0-----:R-:W-:-:S01]  /*5ae0*/  FFMA.FTZ R170, R2, R192, -R20 ;  /* 0x000000c002aa7223 */ /* 0x001fc20000010814 */
[----:B------:R-:W-:Y:S02]  /*5af0*/  @!P0 LEA R214, R214, UR36, 0x3 ;  /* 0x00000024d6d68c11 */ /* 0x000fe4000f8e18ff */
[----:B------:R-:W-:-:S04]  /*5b00*/  FMNMX.FTZ R15, R215, R168, !PT ;  /* 0x000000a8d70f7209 */ /* 0x000fc80007810000 */
[----:B------:R0:W-:Y:S01]  /*5b10*/  MUFU.EX2 R168, R188 ;  /* 0x000000bc00a87308 */ /* 0x0001e20000000800 */
[----:B------:R-:W1:Y:S07]  /*5b20*/  SHFL.BFLY PT, R174, R15, 0x2, 0x1f ;  /* 0x0c401f000fae7f89 */ /* 0x000e6e00000e0000 */
[----:B------:R-:W-:Y:S08]  /*5b30*/  MUFU.EX2 R170, R170 ;  /* 0x000000aa00aa7308 */ /* 0x000ff00000000800 */
[----:B------:R-:W-:Y:S08]  /*5b40*/  MUFU.EX2 R201, R201 ;  /* 0x000000c900c97308 */ /* 0x000ff00000000800 */
[----:B------:R-:W-:Y:S01]  /*5b50*/  MUFU.EX2 R176, R176 ;  /* 0x000000b000b07308 */ /* 0x000fe20000000800 */
[----:B-1----:R-:W-:Y:S01]  /*5b60*/  FMNMX.FTZ R180, R15, R174, !PT ;  /* 0x000000ae0fb47209 */ /* 0x002fe20007810000 */
[----:B------:R-:W-:-:S04]  /*5b70*/  FFMA.FTZ R174, R2, R200, -R20 ;  /* 0x000000c802ae7223 */ /* 0x000fc80000010814 */
[----:B------:R-:W1:Y:S02]  /*5b80*/  SHFL.BFLY PT, R15, R180, 0x1, 0x1f ;  /* 0x0c201f00b40f7f89 */ /* 0x000e6400000e0000 */
[----:B------:R-:W-:Y:S08]  /*5b90*/  MUFU.EX2 R174, R174 ;  /* 0x000000ae00ae7308 */ /* 0x000ff00000000800 */
[----:B------:R-:W-:Y:S08]  /*5ba0*/  MUFU.EX2 R205, R205 ;  /* 0x000000cd00cd7308 */ /* 0x000ff00000000800 */
[----:B------:R-:W-:Y:S01]  /*5bb0*/  MUFU.EX2 R178, R178 ;  /* 0x000000b200b27308 */ /* 0x000fe20000000800 */
[----:B-1----:R-:W-:Y:S01]  /*5bc0*/  FMNMX.FTZ R15, R180, R15, !PT ;  /* 0x0000000fb40f7209 */ /* 0x002fe20007810000 */
[----:B------:R-:W-:-:S06]  /*5bd0*/  FFMA.FTZ R180, R2, R212, -R20 ;  /* 0x000000d402b47223 */ /* 0x000fcc0000010814 */
[----:B------:R-:W-:Y:S01]  /*5be0*/  MUFU.EX2 R209, R209 ;  /* 0x000000d100d17308 */ /* 0x000fe20000000800 */
[----:B------:R-:W-:Y:S01]  /*5bf0*/  FSETP.NEU.FTZ.AND P4, PT, R15, -INF , PT ;  /* 0xff8000000f00780b */ /* 0x000fe20003f9d000 */
[----:B------:R-:W-:-:S03]  /*5c00*/  FFMA.FTZ R182, R2, R15, -8 ;  /* 0xc100000002b67423 */ /* 0x000fc6000001000f */
[----:B------:R-:W-:Y:S02]  /*5c10*/  FSEL R200, R15, RZ, P4 ;  /* 0x000000ff0fc87208 */ /* 0x000fe40002000000 */
[----:B------:R-:W-:Y:S01]  /*5c20*/  FSEL R20, R182, RZ, P4 ;  /* 0x000000ffb6147208 */ /* 0x000fe20002000000 */
[----:B------:R-:W-:Y:S04]  /*5c30*/  MUFU.EX2 R180, R180 ;  /* 0x000000b400b47308 */ /* 0x000fe80000000800 */
[----:B------:R-:W-:-:S01]  /*5c40*/  FFMA.FTZ R192, R2, R175, -R20 ;  /* 0x000000af02c07223 */ /* 0x000fc20000010814 */
[----:B------:R-:W-:Y:S01]  /*5c50*/  FSEL R175, R0, RZ, P3 ;  /* 0x000000ff00af7208 */ /* 0x000fe20001800000 */
[----:B------:R-:W-:-:S01]  /*5c60*/  FFMA.FTZ R154, R2, R154, -R20 ;  /* 0x0000009a029a7223 */ /* 0x000fc20000010814 */
[C-C-:B------:R-:W-:Y:S01]  /*5c70*/  FFMA.FTZ R155, R2.reuse, R155, -R20.reuse ;  /* 0x0000009b029b7223 */ /* 0x140fe20000010814 */
[----:B------:R-:W-:-:S01]  /*5c80*/  FFMA.FTZ R23, R2, R23, -R20 ;  /* 0x0000001702177223 */ /* 0x000fc20000010814 */
[----:B------:R-:W-:Y:S01]  /*5c90*/  FFMA.FTZ R182, R2, R159, -R20 ;  /* 0x0000009f02b67223 */ /* 0x000fe20000010814 */
[----:B------:R-:W-:-:S01]  /*5ca0*/  FADD.FTZ R175, -R175, R10 ;  /* 0x0000000aafaf7221 */ /* 0x000fc20000010100 */
[C-C-:B------:R-:W-:Y:S01]  /*5cb0*/  FFMA.FTZ R157, R2.reuse, R157, -R20.reuse ;  /* 0x0000009d029d7223 */ /* 0x140fe20000010814 */
[----:B------:R-:W-:Y:S01]  /*5cc0*/  MUFU.EX2 R154, R154 ;  /* 0x0000009a009a7308 */ /* 0x000fe20000000800 */
[----:B------:R-:W-:-:S01]  /*5cd0*/  FFMA.FTZ R184, R2, R163, -R20 ;  /* 0x000000a302b87223 */ /* 0x000fc20000010814 */
[----:B------:R-:W-:Y:S01]  /*5ce0*/  FMUL.FTZ R198, R2, R175 ;  /* 0x000000af02c67220 */ /* 0x000fe20000410000 */
[----:B------:R-:W-:-:S01]  /*5cf0*/  FADD.FTZ R175, -R200, R11 ;  /* 0x0000000bc8af7221 */ /* 0x000fc20000010100 */
[C-C-:B------:R-:W-:Y:S01]  /*5d00*/  FFMA.FTZ R159, R2.reuse, R221, -R20.reuse ;  /* 0x000000dd029f7223 */ /* 0x140fe20000010814 */
[----:B0-----:R-:W-:-:S01]  /*5d10*/  FFMA.FTZ R188, R2, R167, -R20 ;  /* 0x000000a702bc7223 */ /* 0x001fc20000010814 */
[C-C-:B------:R-:W-:Y:S01]  /*5d20*/  FFMA.FTZ R163, R2.reuse, R223, -R20.reuse ;  /* 0x000000df02a37223 */ /* 0x140fe20000010814 */
[C---:B------:R-:W-:Y:S01]  /*5d30*/  FMUL.FTZ R175, R2.reuse, R175 ;  /* 0x000000af02af7220 */ /* 0x040fe20000410000 */
[----:B------:R0:W1:Y:S01]  /*5d40*/  MUFU.EX2 R11, R198 ;  /* 0x000000c6000b7308 */ /* 0x0000620000000800 */
[----:B------:R-:W-:-:S01]  /*5d50*/  FFMA.FTZ R190, R2, R171, -R20 ;  /* 0x000000ab02be7223 */ /* 0x000fc20000010814 */
[C-C-:B------:R-:W-:Y:S01]  /*5d60*/  FFMA.FTZ R167, R2.reuse, R225, -R20.reuse ;  /* 0x000000e102a77223 */ /* 0x140fe20000010814 */
[----:B------:R-:W-:-:S01]  /*5d70*/  FFMA.FTZ R171, R2, R227, -R20 ;  /* 0x000000e302ab7223 */ /* 0x000fc20000010814 */
[C-C-:B------:R-:W-:Y:S01]  /*5d80*/  FFMA.FTZ R196, R2.reuse, R179, -R20.reuse ;  /* 0x000000b302c47223 */ /* 0x140fe20000010814 */
[----:B------:R-:W-:-:S01]  /*5d90*/  FFMA.FTZ R229, R2, R229, -R20 ;  /* 0x000000e502e57223 */ /* 0x000fc20000010814 */
[C-C-:B------:R-:W-:Y:S01]  /*5da0*/  FFMA.FTZ R179, R2.reuse, R183, -R20.reuse ;  /* 0x000000b702b37223 */ /* 0x140fe20000010814 */
[----:B------:R-:W-:-:S01]  /*5db0*/  FFMA.FTZ R183, R2, R186, -R20 ;  /* 0x000000ba02b77223 */ /* 0x000fc20000010814 */
[----:B------:R-:W2:Y:S01]  /*5dc0*/  MUFU.EX2 R175, R175 ;  /* 0x000000af00af7308 */ /* 0x000ea20000000800 */
[----:B0-----:R-:W-:-:S01]  /*5dd0*/  FFMA.FTZ R198, R2, R191, -R20 ;  /* 0x000000bf02c67223 */ /* 0x001fc20000010814 */
[C-C-:B------:R-:W-:Y:S01]  /*5de0*/  FFMA.FTZ R191, R2.reuse, R194, -R20.reuse ;  /* 0x000000c202bf7223 */ /* 0x140fe20000010814 */
[----:B------:R-:W-:-:S01]  /*5df0*/  FFMA.FTZ R186, R2, R187, -R20 ;  /* 0x000000bb02ba7223 */ /* 0x000fc20000010814 */
[----:B------:R-:W-:-:S04]  /*5e00*/  FFMA.FTZ R187, R2, R231, -R20 ;  /* 0x000000e702bb7223 */ /* 0x000fc80000010814 */
[----:B------:R-:W0:Y:S01]  /*5e10*/  MUFU.EX2 R155, R155 ;  /* 0x0000009b009b7308 */ /* 0x000e220000000800 */
[----:B-1----:R-:W-:-:S04]  /*5e20*/  FFMA.FTZ R200, R11, R5, R22 ;  /* 0x000000050bc87223 */ /* 0x002fc80000010016 */
[----:B------:R-:W-:-:S03]  /*5e30*/  FADD.FTZ R5, R21, R200 ;  /* 0x000000c815057221 */ /* 0x000fc60000010000 */
[----:B------:R-:W1:Y:S01]  /*5e40*/  MUFU.EX2 R23, R23 ;  /* 0x0000001700177308 */ /* 0x000e620000000800 */
[----:B--2---:R-:W-:-:S01]  /*5e50*/  FFMA.FTZ R4, R175, R4, R154 ;  /* 0x00000004af047223 */ /* 0x004fc2000001009a */
[----:B------:R-:W-:-:S06]  /*5e60*/  FADD.FTZ R200, R14, R5 ;  /* 0x000000050ec87221 */ /* 0x000fcc0000010000 */
        /* <DEDUP_REMOVED lines=15> */
[----:B------:R-:W-:-:S04]  /*5f60*/  FADD.FTZ R217, R153, R200 ;  /* 0x000000c899d97221 */ /* 0x000fc80000010000 */
[----:B------:R-:W0:Y:S01]  /*5f70*/  MUFU.EX2 R167, R167 ;  /* 0x000000a700a77308 */ /* 0x000e220000000800 */
[----:B-1----:R-:W-:-:S01]  /*5f80*/  FADD.FTZ R5, R163, R4 ;  /* 0x00000004a3057221 */ /* 0x002fc20000010000 */
[----:B------:R-:W-:-:S04]  /*5f90*/  FADD.FTZ R194, R152, R217 ;  /* 0x000000d998c27221 */ /* 0x000fc80000010000 */
[----:B------:R-:W-:Y:S02]  /*5fa0*/  FADD.FTZ R217, R161, R194 ;  /* 0x000000c2a1d97221 */ /* 0x000fe40000010000 */
[----:B------:R-:W1:Y:S01]  /*5fb0*/  MUFU.EX2 R192, R192 ;  /* 0x000000c000c07308 */ /* 0x000e620000000800 */
[----:B--2---:R-:W-:-:S01]  /*5fc0*/  FADD.FTZ R4, R190, R5 ;  /* 0x00000005be047221 */ /* 0x004fc20000010000 */
[----:B------:R-:W-:Y:S01]  /*5fd0*/  FFMA.FTZ R194, R2, R195, -R20 ;  /* 0x000000c302c27223 */ /* 0x000fe20000010814 */
[----:B------:R-:W-:-:S01]  /*5fe0*/  FADD.FTZ R200, R156, R217 ;  /* 0x000000d99cc87221 */ /* 0x000fc20000010000 */
[----:B------:R-:W-:-:S03]  /*5ff0*/  FFMA.FTZ R195, R2, R233, -R20 ;  /* 0x000000e902c37223 */ /* 0x000fc60000010814 */
[----:B------:R-:W-:Y:S01]  /*6000*/  FADD.FTZ R217, R165, R200 ;  /* 0x000000c8a5d97221 */ /* 0x000fe20000010000 */
[----:B------:R-:W2:Y:S01]  /*6010*/  MUFU.EX2 R171, R171 ;  /* 0x000000ab00ab7308 */ /* 0x000ea20000000800 */
[----:B0-----:R-:W-:-:S02]  /*6020*/  FADD.FTZ R5, R167, R4 ;  /* 0x00000004a7057221 */ /* 0x001fc40000010000 */
[----:B------:R-:W-:-:S04]  /*6030*/  FADD.FTZ R200, R158, R217 ;  /* 0x000000d99ec87221 */ /* 0x000fc80000010000 */
[----:B------:R-:W-:Y:S01]  /*6040*/  FADD.FTZ R217, R169, R200 ;  /* 0x000000c8a9d97221 */ /* 0x000fe20000010000 */
[----:B------:R-:W0:Y:S01]  /*6050*/  MUFU.EX2 R196, R196 ;  /* 0x000000c400c47308 */ /* 0x000e220000000800 */
[----:B-1----:R-:W-:-:S01]  /*6060*/  FADD.FTZ R4, R192, R5 ;  /* 0x00000005c0047221 */ /* 0x002fc20000010000 */
[----:B------:R-:W-:Y:S01]  /*6070*/  FFMA.FTZ R200, R2, R199, -R20 ;  /* 0x000000c702c87223 */ /* 0x000fe20000010814 */
[----:B------:R-:W-:-:S01]  /*6080*/  FADD.FTZ R204, R160, R217 ;  /* 0x000000d9a0cc7221 */ /* 0x000fc20000010000 */
[----:B------:R-:W-:-:S03]  /*6090*/  FFMA.FTZ R199, R2, R202, -R20 ;  /* 0x000000ca02c77223 */ /* 0x000fc60000010814 */
[----:B------:R-:W-:Y:S01]  /*60a0*/  FADD.FTZ R217, R173, R204 ;  /* 0x000000ccadd97221 */ /* 0x000fe20000010000 */
[----:B------:R-:W1:Y:S01]  /*60b0*/  MUFU.EX2 R10, R229 ;  /* 0x000000e5000a7308 */ /* 0x000e620000000800 */
[----:B--2---:R-:W-:-:S02]  /*60c0*/  FADD.FTZ R5, R171, R4 ;  /* 0x00000004ab057221 */ /* 0x004fc40000010000 */
[----:B------:R-:W-:-:S04]  /*60d0*/  FADD.FTZ R202, R162, R217 ;  /* 0x000000d9a2ca7221 */ /* 0x000fc80000010000 */
[----:B------:R-:W-:Y:S01]  /*60e0*/  FADD.FTZ R217, R177, R202 ;  /* 0x000000cab1d97221 */ /* 0x000fe20000010000 */
[----:B------:R-:W2:Y:S01]  /*60f0*/  MUFU.EX2 R179, R179 ;  /* 0x000000b300b37308 */ /* 0x000ea20000000800 */
[----:B0-----:R-:W-:-:S01]  /*6100*/  FADD.FTZ R5, R196, R5 ;  /* 0x00000005c4057221 */ /* 0x001fc20000010000 */
[----:B------:R-:W-:Y:S01]  /*6110*/  FFMA.FTZ R202, R2, R203, -R20 ;  /* 0x000000cb02ca7223 */ /* 0x000fe20000010814 */
[----:B------:R-:W-:-:S01]  /*6120*/  FADD.FTZ R4, R164, R217 ;  /* 0x000000d9a4047221 */ /* 0x000fc20000010000 */
[----:B------:R-:W-:-:S04]  /*6130*/  FFMA.FTZ R203, R2, R235, -R20 ;  /* 0x000000eb02cb7223 */ /* 0x000fc80000010814 */
        /* <DEDUP_REMOVED lines=10> */
[----:B------:R-:W-:Y:S01]  /*61e0*/  FFMA.FTZ R204, R2, R207, -R20 ;  /* 0x000000cf02cc7223 */ /* 0x000fe20000010814 */
[----:B------:R-:W-:-:S01]  /*61f0*/  FADD.FTZ R207, R189, R206 ;  /* 0x000000cebdcf7221 */ /* 0x000fc20000010000 */
[----:B------:R-:W-:-:S03]  /*6200*/  FFMA.FTZ R206, R2, R210, -R20 ;  /* 0x000000d202ce7223 */ /* 0x000fc60000010814 */
[----:B------:R-:W-:Y:S01]  /*6210*/  FADD.FTZ R208, R170, R207 ;  /* 0x000000cfaad07221 */ /* 0x000fe20000010000 */
[----:B------:R-:W0:Y:S01]  /*6220*/  MUFU.EX2 R198, R198 ;  /* 0x000000c600c67308 */ /* 0x000e220000000800 */
[----:B-1----:R-:W-:-:S01]  /*6230*/  FADD.FTZ R4, R186, R5 ;  /* 0x00000005ba047221 */ /* 0x002fc20000010000 */
[----:B------:R-:W-:Y:S01]  /*6240*/  FFMA.FTZ R207, R2, R211, -R20 ;  /* 0x000000d302cf7223 */ /* 0x000fe20000010814 */
[----:B------:R-:W-:-:S04]  /*6250*/  FADD.FTZ R217, R193, R208 ;  /* 0x000000d0c1d97221 */ /* 0x000fc80000010000 */
[----:B------:R-:W-:Y:S01]  /*6260*/  FADD.FTZ R210, R172, R217 ;  /* 0x000000d9acd27221 */ /* 0x000fe20000010000 */
[----:B------:R-:W1:Y:S01]  /*6270*/  MUFU.EX2 R191, R191 ;  /* 0x000000bf00bf7308 */ /* 0x000e620000000800 */
[----:B--2---:R-:W-:-:S02]  /*6280*/  FADD.FTZ R5, R187, R4 ;  /* 0x00000004bb057221 */ /* 0x004fc40000010000 */
[----:B------:R-:W-:-:S04]  /*6290*/  FADD.FTZ R211, R197, R210 ;  /* 0x000000d2c5d37221 */ /* 0x000fc80000010000 */
[----:B------:R-:W-:Y:S01]  /*62a0*/  FADD.FTZ R212, R174, R211 ;  /* 0x000000d3aed47221 */ /* 0x000fe20000010000 */
[----:B------:R-:W2:Y:S01]  /*62b0*/  MUFU.EX2 R194, R194 ;  /* 0x000000c200c27308 */ /* 0x000ea20000000800 */
[----:B0-----:R-:W-:-:S02]  /*62c0*/  FADD.FTZ R4, R198, R5 ;  /* 0x00000005c6047221 */ /* 0x001fc40000010000 */
[----:B------:R-:W-:-:S04]  /*62d0*/  FADD.FTZ R211, R201, R212 ;  /* 0x000000d4c9d37221 */ /* 0x000fc80000010000 */
[----:B------:R-:W-:Y:S01]  /*62e0*/  FADD.FTZ R212, R176, R211 ;  /* 0x000000d3b0d47221 */ /* 0x000fe20000010000 */
[----:B------:R-:W0:Y:S01]  /*62f0*/  MUFU.EX2 R195, R195 ;  /* 0x000000c300c37308 */ /* 0x000e220000000800 */
[----:B-1----:R-:W-:-:S01]  /*6300*/  FADD.FTZ R5, R191, R4 ;  /* 0x00000004bf057221 */ /* 0x002fc20000010000 */
[----:B------:R-:W-:Y:S01]  /*6310*/  IADD3 R4, -R19, 0xb, RZ ;  /* 0x0000000b13047810 */ /* 0x000fe20007ffe1ff */
[----:B------:R-:W-:-:S04]  /*6320*/  FADD.FTZ R211, R205, R212 ;  /* 0x000000d4cdd37221 */ /* 0x000fc80000010000 */
[----:B------:R1:W-:Y:S06]  /*6330*/  BAR.ARV R4, 0x100 ;  /* 0x000400040000751d */ /* 0x0003ec0000002000 */
[----:B------:R-:W3:Y:S01]  /*6340*/  MUFU.EX2 R200, R200 ;  /* 0x000000c800c87308 */ /* 0x000ee20000000800 */
[----:B--2---:R-:W-:-:S01]  /*6350*/  FADD.FTZ R208, R194, R5 ;  /* 0x00000005c2d07221 */ /* 0x004fc20000010000 */
[----:B-1----:R-:W-:-:S03]  /*6360*/  @!P0 VIADD R4, R214, 0x38840 ;  /* 0x00038840d6048836 */ /* 0x002fc60000000000 */
[----:B0-----:R-:W-:Y:S01]  /*6370*/  FADD.FTZ R5, R195, R208 ;  /* 0x000000d0c3057221 */ /* 0x001fe20000010000 */
[----:B------:R-:W-:-:S01]  /*6380*/  FFMA.FTZ R208, R2, R237, -R20 ;  /* 0x000000ed02d07223 */ /* 0x000fc20000010814 */
[----:B------:R-:W-:Y:S01]  /*6390*/  FFMA.FTZ R20, R2, R215, -R20 ;  /* 0x000000d702147223 */ /* 0x000fe20000010814 */
[----:B------:R-:W0:Y:S01]  /*63a0*/  MUFU.EX2 R199, R199 ;  /* 0x000000c700c77308 */ /* 0x000e220000000800 */
[----:B------:R-:W-:-:S04]  /*63b0*/  @!P0 PRMT R4, RZ, 0x654, R4 ;  /* 0x00000654ff048816 */ /* 0x000fc80000000004 */
[----:B------:R1:W-:Y:S03]  /*63c0*/  @!P0 SYNCS.ARRIVE.TRANS64.RED.A1T0 RZ, [R4+URZ], RZ ;  /* 0x000000ff04ff89a7 */ /* 0x0003e6000810043f */
[----:B------:R-:W2:Y:S01]  /*63d0*/  MUFU.EX2 R202, R202 ;  /* 0x000000ca00ca7308 */ /* 0x000ea20000000800 */
[----:B---3--:R-:W-:-:S01]  /*63e0*/  FADD.FTZ R210, R200, R5 ;  /* 0x00000005c8d27221 */ /* 0x008fc20000010000 */
[----:B-1----:R-:W-:-:S06]  /*63f0*/  FADD.FTZ R4, R178, R211 ;  /* 0x000000d3b2047221 */ /* 0x002fcc0000010000 */
        /* <DEDUP_REMOVED lines=20> */
.L_x_2136:
[----:B------:R-:W-:Y:S01]  /*6540*/  ULEA UR4, UR4, UR36, 0x3 ;  /* 0x0000002404047291 */ /* 0x000fe2000f8e183f */
[----:B------:R-:W-:Y:S01]  /*6550*/  ISETP.GT.AND P3, PT, R13, R12, PT ;  /* 0x0000000c0d00720c */ /* 0x000fe20003f64270 */
[-C--:B------:R-:W-:Y:S01]  /*6560*/  FMUL.FTZ R24, R24, R11.reuse ;  /* 0x0000000b18187220 */ /* 0x080fe20000410000 */
[----:B------:R-:W-:Y:S01]  /*6570*/  F2FP.SATFINITE.E4M3.F32.PACK_AB_MERGE_C R14, R153, R14, RZ ;  /* 0x0000000e990e723e */ /* 0x000fe200048070ff */
[----:B------:R-:W-:Y:S01]  /*6580*/  UIADD3 UR4, UR4, 0x38860, URZ ;  /* 0x0003886004047890 */ /* 0x000fe2000fffe03f */
[----:B------:R-:W-:Y:S01]  /*6590*/  F2FP.SATFINITE.E4M3.F32.PACK_AB_MERGE_C R10, R179, R10, RZ ;  /* 0x0000000ab30a723e */ /* 0x000fe200048070ff */
[----:B------:R-:W-:Y:S01]  /*65a0*/  FMUL.FTZ R25, R25, R11 ;  /* 0x0000000b19197220 */ /* 0x000fe20000410000 */
[----:B------:R-:W-:Y:S01]  /*65b0*/  F2FP.SATFINITE.E4M3.F32.PACK_AB_MERGE_C R23, R182, R23, RZ ;  /* 0x00000017b617723e */ /* 0x000fe200048070ff */
[----:B------:R-:W-:Y:S01]  /*65c0*/  UPRMT UR4, UR5, 0x654, UR4 ;  /* 0x0000065405047896 */ /* 0x000fe20008000004 */
[----:B------:R-:W-:Y:S01]  /*65d0*/  F2FP.SATFINITE.E4M3.F32.PACK_AB_MERGE_C R156, R165, R156, RZ ;  /* 0x0000009ca59c723e */ /* 0x000fe200048070ff */
[----:B------:R-:W-:Y:S01]  /*65e0*/  FMUL.FTZ R28, R28, R11 ;  /* 0x0000000b1c1c7220 */ /* 0x000fe20000410000 */
[----:B------:R-:W-:Y:S01]  /*65f0*/  F2FP.SATFINITE.E4M3.F32.PACK_AB_MERGE_C R159, R188, R159, RZ ;  /* 0x0000009fbc9f723e */ /* 0x000fe200048070ff */
[-C--:B------:R-:W-:Y:S01]  /*6600*/  FMUL.FTZ R29, R29, R11.reuse ;  /* 0x0000000b1d1d7220 */ /* 0x080fe20000410000 */
[----:B------:R-:W-:Y:S01]  /*6610*/  F2FP.SATFINITE.E4M3.F32.PACK_AB_MERGE_C R160, R173, R160, RZ ;  /* 0x000000a0ada0723e */ /* 0x000fe200048070ff */
[----:B------:R-:W-:Y:S01]  /*6620*/  FMUL.FTZ R32, R32, R11 ;  /* 0x0000000b20207220 */ /* 0x000fe20000410000 */
[----:B------:R-:W-:Y:S01]  /*6630*/  F2FP.SATFINITE.E4M3.F32.PACK_AB_MERGE_C R167, R192, R167, RZ ;  /* 0x000000a7c0a7723e */ /* 0x000fe200048070ff */
[----:B------:R-:W-:Y:S01]  /*6640*/  FMUL.FTZ R33, R33, R11 ;  /* 0x0000000b21217220 */ /* 0x000fe20000410000 */
[----:B------:R-:W-:Y:S01]  /*6650*/  F2FP.SATFINITE.E4M3.F32.PACK_AB_MERGE_C R164, R181, R164, RZ ;  /* 0x000000a4b5a4723e */ /* 0x000fe200048070ff */
[----:B------:R-:W-:Y:S01]  /*6660*/  SYNCS.ARRIVE.TRANS64.RED.A1T0 RZ, [UR4], RZ ;  /* 0x000000ffffff79a7 */ /* 0x000fe20008100404 */
[----:B------:R-:W-:Y:S01]  /*6670*/  F2FP.SATFINITE.E4M3.F32.PACK_AB_MERGE_C R168, R189, R168, RZ ;  /* 0x000000a8bda8723e */ /* 0x000fe200048070ff */
[----:B------:R-:W-:Y:S01]  /*6680*/  UMOV UR4, UR7 ;  /* 0x0000000700047c82 */ /* 0x000fe20008000000 */
        /* <DEDUP_REMOVED lines=150> */
[----:B------:R-:W-:-:S05]  /*6ff0*/  UMOV UR4, UR7 ;  /* 0x0000000700047c82 */ /* 0x000fca0008000000 */
.L_x_2127:
[----:B------:R-:W-:-:S13]  /*7000*/  ISETP.GE.AND P2, PT, R13, R18, PT ;  /* 0x000000120d00720c */ /* 0x000fda0003f46270 */
[----:B------:R-:W-:Y:S05]  /*7010*/  @!P2 BRA `(.L_x_2138) ;  /* 0x0000002000a0a947 */ /* 0x000fea0003800000 */
[C---:B------:R-:W-:Y:S01]  /*7020*/  VIADD R8, R19.reuse, 0x8 ;  /* 0x0000000813087836 */ /* 0x040fe20000000000 */
[----:B------:R-:W-:Y:S01]  /*7030*/  IADD3 R19, -R19, 0xb, RZ ;  /* 0x0000000b13137810 */ /* 0x000fe20007ffe1ff */
[----:B------:R-:W-:Y:S01]  /*7040*/  IMAD.MOV.U32 R10, RZ, RZ, R15 ;  /* 0x000000ffff0a7224 */ /* 0x000fe200078e000f */
[----:B------:R-:W-:Y:S01]  /*7050*/  UMOV UR7, UR4 ;  /* 0x0000000400077c82 */ /* 0x000fe20008000000 */
[----:B------:R-:W-:Y:S02]  /*7060*/  IMAD.MOV.U32 R9, RZ, RZ, R0 ;  /* 0x000000ffff097224 */ /* 0x000fe400078e0000 */
[----:B------:R-:W-:-:S07]  /*7070*/  IMAD.MOV.U32 R11, RZ, RZ, R3 ;  /* 0x000000ffff0b7224 */ /* 0x000fce00078e0003 */
.L_x_2148:
[----:B------:R-:W-:Y:S01]  /*7080*/  UIADD3 UR4, UR7, 0x1, URZ ;  /* 0x0000000107047890 */ /* 0x000fe2000fffe03f */
[----:B------:R-:W-:-:S03]  /*7090*/  ISETP.NE.AND P3, PT, RZ, UR37, PT ;  /* 0x00000025ff007c0c */ /* 0x000fc6000bf65270 */
[----:B------:R-:W-:-:S04]  /*70a0*/  UISETP.NE.AND UP0, UPT, UR4, 0x2, UPT ;  /* 0x000000020400788c */ /* 0x000fc8000bf05270 */
[----:B------:R-:W-:Y:S02]  /*70b0*/  USEL UR10, URZ, 0x1, UP0 ;  /* 0x000000013f0a7887 */ /* 0x000fe40008000000 */
[----:B------:R-:W-:-:S04]  /*70c0*/  USEL UR4, UR4, URZ, UP0 ;  /* 0x0000003f04047287 */ /* 0x000fc80008000000 */
[----:B------:R-:W-:Y:S01]  /*70d0*/  LOP3.LUT R3, R11, UR10, RZ, 0x3c, !PT ;  /* 0x0000000a0b037c12 */ /* 0x000fe2000f8e3cff */
[----:B------:R-:W-:Y:S07]  /*70e0*/  @P3 BRA `(.L_x_2139) ;  /* 0x0000000000283947 */ /* 0x000fee0003800000 */
[----:B------:R-:W-:Y:S05]  /*70f0*/  @!P1 BRA `(.L_x_2140) ;  /* 0x0000000000049947 */ /* 0x000fea0003800000 */
[----:B------:R-:W-:Y:S01]  /*7100*/  BPT.TRAP 0x1 ;  /* 0x000000040000795c */ /* 0x000fe20000300000 */
.L_x_2140:
[----:B------:R-:W-:Y:S01]  /*7110*/  ULEA UR10, UR4, UR36, 0x3 ;  /* 0x00000024040a7291 */ /* 0x000fe2000f8e183f */
[----:B------:R-:W-:-:S08]  /*7120*/  SHF.L.U32 R0, R3, 0x1f, RZ ;  /* 0x0000001f03007819 */ /* 0x000fd000000006ff */
[----:B------:R0:W1:Y:S01]  /*7130*/  SYNCS.PHASECHK.TRANS64.TRYWAIT P2, [UR10+0x38830], R0 ;  /* 0x03883000ff0075a7 */ /* 0x000062000804014a */
[----:B------:R-:W-:Y:S05]  /*7140*/  @!P1 BRA `(.L_x_2141) ;  /* 0x0000000000049947 */ /* 0x000fea0003800000 */
[----:B------:R-:W-:Y:S01]  /*7150*/  BPT.TRAP 0x1 ;  /* 0x000000040000795c */ /* 0x000fe20000300000 */
.L_x_2141:
[----:B-1----:R-:W-:Y:S05]  /*7160*/  @P2 BRA `(.L_x_2139) ;  /* 0x0000000000082947 */ /* 0x002fea0003800000 */
[----:B------:R-:W1:Y:S02]  /*7170*/  SYNCS.PHASECHK.TRANS64.TRYWAIT P2, [UR10+0x38830], R0 ;  /* 0x03883000ff0075a7 */ /* 0x000e64000804014a */
[----:B-1----:R-:W-:Y:S05]  /*7180*/  @!P2 BRA `(.L_x_2142) ;  /* 0x000000b00018a947 */ /* 0x002fea0003800000 */
.L_x_2139:
        /* <DEDUP_REMOVED lines=43> */
[----:B--2---:R-:W-:Y:S05]  /*7440*/  @P3 BRA `(.L_x_2143) ;  /* 0x0000000000283947 */ /* 0x004fea0003800000 */
[----:B------:R-:W-:Y:S05]  /*7450*/  @!P1 BRA `(.L_x_2144) ;  /* 0x0000000000049947 */ /* 0x000fea0003800000 */
[----:B------:R-:W-:Y:S01]  /*7460*/  BPT.TRAP 0x1 ;  /* 0x000000040000795c */ /* 0x000fe20000300000 */
.L_x_2144:
[----:B------:R-:W-:Y:S01]  /*7470*/  ULEA UR10, UR7, UR36, 0x3 ;  /* 0x00000024070a7291 */ /* 0x000fe2000f8e183f */
[----:B01----:R-:W-:-:S08]  /*7480*/  SHF.L.U32 R0, R11, 0x1f, RZ ;  /* 0x0000001f0b007819 */ /* 0x003fd000000006ff */
[----:B------:R0:W1:Y:S01]  /*7490*/  SYNCS.PHASECHK.TRANS64.TRYWAIT P2, [UR10+0x38850], R0 ;  /* 0x03885000ff0075a7 */ /* 0x000062000804014a */
[----:B------:R-:W-:Y:S05]  /*74a0*/  @!P1 BRA `(.L_x_2145) ;  /* 0x0000000000049947 */ /* 0x000fea0003800000 */
[----:B------:R-:W-:Y:S01]  /*74b0*/  BPT.TRAP 0x1 ;  /* 0x000000040000795c */ /* 0x000fe20000300000 */
.L_x_2145:
[----:B-1----:R-:W-:Y:S05]  /*74c0*/  @P2 BRA `(.L_x_2143) ;  /* 0x0000000000082947 */ /* 0x002fea0003800000 */
[----:B------:R-:W1:Y:S02]  /*74d0*/  SYNCS.PHASECHK.TRANS64.TRYWAIT P2, [UR10+0x38850], R0 ;  /* 0x03885000ff0075a7 */ /* 0x000e64000804014a */
[----:B-1----:R-:W-:Y:S05]  /*74e0*/  @!P2 BRA `(.L_x_2146) ;  /* 0x000000ac0058a947 */ /* 0x002fea0003800000 */
.L_x_2143:
[----:B------:R-:W-:Y:S01]  /*74f0*/  UIADD3 UR10, UR36, 0x400, URZ ;  /* 0x00000400240a7890 */ /* 0x000fe2000fffe03f */
[----:B------:R-:W-:Y:S01]  /*7500*/  WARPGROUP.ARRIVE ;  /* 0x00000000000079c5 */ /* 0x000fe20000000000 */
[----:B------:R-:W-:Y:S01]  /*7510*/  UMOV UR11, 0x40000040 ;  /* 0x40000040000b7882 */ /* 0x000fe20000000000 */
[----:B------:R-:W-:Y:S01]  /*7520*/  UMOV UR15, 0x40000040 ;  /* 0x40000040000f7882 */ /* 0x000fe20000000000 */
[----:B------:R-:W-:Y:S01]  /*7530*/  USHF.R.U32.HI UR10, URZ, 0x4, UR10 ;  /* 0x000000043f0a7899 */ /* 0x000fe2000801160a */
[----:B01----:R-:W-:Y:S02]  /*7540*/  FMNMX.FTZ R0, R152, R9, !PT ;  /* 0x0000000998007209 */ /* 0x003fe40007810000 */
[----:B------:R-:W-:Y:S01]  /*7550*/  FMNMX.FTZ R12, R154, R10, !PT ;  /* 0x0000000a9a0c7209 */ /* 0x000fe20007810000 */
        /* <DEDUP_REMOVED lines=82> */
[C-C-:B------:R-:W-:Y:S01]  /*7a80*/  FFMA.FTZ R181, R2.reuse, R189, -R11.reuse ;  /* 0x000000bd02b57223 */ /* 0x140fe2000001080b */
[----:B------:R-:W-:-:S01]  /*7a90*/  FFMA.FTZ R189, R2, R197, -R11 ;  /* 0x000000c502bd7223 */ /* 0x000fc2000001080b */
[C---:B------:R-:W-:Y:S01]  /*7aa0*/  FMUL.FTZ R20, R2.reuse, R9 ;  /* 0x0000000902147220 */ /* 0x040fe20000410000 */
[----:B------:R-:W-:-:S01]  /*7ab0*/  FFMA.FTZ R197, R2, R205, -R11 ;  /* 0x000000cd02c57223 */ /* 0x000fc2000001080b */
[----:B------:R-:W-:Y:S01]  /*7ac0*/  FADD.FTZ R9, -R15, R10 ;  /* 0x0000000a0f097221 */ /* 0x000fe20000010100 */
[----:B------:R-:W-:-:S01]  /*7ad0*/  FFMA.FTZ R205, R2, R15, -8 ;  /* 0xc100000002cd7423 */ /* 0x000fc2000001000f */
[C-C-:B------:R-:W-:Y:S01]  /*7ae0*/  FFMA.FTZ R21, R2.reuse, R152, -R11.reuse ;  /* 0x0000009802157223 */ /* 0x140fe2000001080b */
[----:B------:R-:W-:-:S01]  /*7af0*/  FFMA.FTZ R12, R2, R153, -R11 ;  /* 0x00000099020c7223 */ /* 0x000fc2000001080b */
[C---:B------:R-:W-:Y:S01]  /*7b00*/  FMUL.FTZ R9, R2.reuse, R9 ;  /* 0x0000000902097220 */ /* 0x040fe20000410000 */
[----:B------:R-:W-:-:S01]  /*7b10*/  FFMA.FTZ R154, R2, R154, -R205 ;  /* 0x0000009a029a7223 */ /* 0x000fc200000108cd */
[C---:B------:R-:W-:Y:S01]  /*7b20*/  FFMA.FTZ R155, R2.reuse, R155, -R205 ;  /* 0x0000009b029b7223 */ /* 0x040fe200000108cd */
[----:B------:R0:W-:Y:S01]  /*7b30*/  MUFU.EX2 R10, R20 ;  /* 0x00000014000a7308 */ /* 0x0001e20000000800 */
        /* <DEDUP_REMOVED lines=9> */
[C-C-:B------:R-:W-:Y:S01]  /*7bd0*/  FFMA.FTZ R169, R2.reuse, R177, -R11.reuse ;  /* 0x000000b102a97223 */ /* 0x140fe2000001080b */
[----:B0-----:R-:W-:-:S01]  /*7be0*/  FFMA.FTZ R20, R2, R164, -R11 ;  /* 0x000000a402147223 */ /* 0x001fc2000001080b */
        /* <DEDUP_REMOVED lines=10> */
[C-C-:B------:R-:W-:Y:S01]  /*7c90*/  FFMA.FTZ R170, R2.reuse, R170, -R205.reuse ;  /* 0x000000aa02aa7223 */ /* 0x140fe200000108cd */
        /* <DEDUP_REMOVED lines=15> */
[C-C-:B------:R-:W-:Y:S01]  /*7d90*/  FFMA.FTZ R180, R2.reuse, R200, -R11.reuse ;  /* 0x000000c802b47223 */ /* 0x140fe2000001080b */
[----:B------:R-:W-:-:S01]  /*7da0*/  FFMA.FTZ R168, R2, R188, -R11 ;  /* 0x000000bc02a87223 */ /* 0x000fc2000001080b */
[----:B------:R-:W2:Y:S01]  /*7db0*/  MUFU.EX2 R155, R155 ;  /* 0x0000009b009b7308 */ /* 0x000ea20000000800 */
[----:B0-----:R-:W-:-:S01]  /*7dc0*/  FFMA.FTZ R4, R9, R4, R154 ;  /* 0x0000000409047223 */ /* 0x001fc2000001009a */
[C-C-:B------:R-:W-:Y:S01]  /*7dd0*/  FFMA.FTZ R190, R2.reuse, R190, -R205.reuse ;  /* 0x000000be02be7223 */ /* 0x140fe200000108cd */
[----:B------:R-:W-:-:S01]  /*7de0*/  FFMA.FTZ R191, R2, R191, -R205 ;  /* 0x000000bf02bf7223 */ /* 0x000fc200000108cd */
[C---:B------:R-:W-:Y:S01]  /*7df0*/  FFMA.FTZ R172, R2.reuse, R192, -R11 ;  /* 0x000000c002ac7223 */ /* 0x040fe2000001080b */
[----:B------:R-:W-:-:S01]  /*7e00*/  FFMA.FTZ R194, R2, R194, -R205 ;  /* 0x000000c202c27223 */ /* 0x000fc200000108cd */
[C-C-:B------:R-:W-:Y:S01]  /*7e10*/  FFMA.FTZ R195, R2.reuse, R195, -R205.reuse ;  /* 0x000000c302c37223 */ /* 0x140fe200000108cd */
[----:B------:R-:W-:-:S01]  /*7e20*/  FFMA.FTZ R199, R2, R199, -R205 ;  /* 0x000000c702c77223 */ /* 0x000fc200000108cd */
[----:B------:R-:W0:Y:S01]  /*7e30*/  MUFU.EX2 R14, R14 ;  /* 0x0000000e000e7308 */ /* 0x000e220000000800 */
[----:B-1----:R-:W-:-:S01]  /*7e40*/  FADD.FTZ R5, R12, R5 ;  /* 0x000000050c057221 */ /* 0x002fc20000010000 */
[C---:B------:R-:W-:Y:S01]  /*7e50*/  FFMA.FTZ R203, R2.reuse, R203, -R205 ;  /* 0x000000cb02cb7223 */ /* 0x040fe200000108cd */
[----:B------:R-:W-:-:S01]  /*7e60*/  FFMA.FTZ R184, R2, R204, -R11 ;  /* 0x000000cc02b87223 */ /* 0x000fc2000001080b */
[C-C-:B------:R-:W-:Y:S01]  /*7e70*/  FFMA.FTZ R188, R2.reuse, R208, -R11.reuse ;  /* 0x000000d002bc7223 */ /* 0x140fe2000001080b */
[----:B------:R-:W-:-:S01]  /*7e80*/  FFMA.FTZ R192, R2, R212, -R11 ;  /* 0x000000d402c07223 */ /* 0x000fc2000001080b */
[C---:B------:R-:W-:Y:S01]  /*7e90*/  FFMA.FTZ R11, R2.reuse, R213, -R11 ;  /* 0x000000d5020b7223 */ /* 0x040fe2000001080b */
[----:B------:R-:W-:-:S01]  /*7ea0*/  FFMA.FTZ R207, R2, R207, -R205 ;  /* 0x000000cf02cf7223 */ /* 0x000fc200000108cd */
        /* <DEDUP_REMOVED lines=12> */
[----:B------:R-:W-:Y:S01]  /*7f70*/  QGMMA.64x256x32.F32.E4M3.E4M3 R24, R224, gdesc[UR12], R24, gsb0 ;  /* 0x03e0000ce0187df3 */ /* 0x000fe20008000818 */
[----:B------:R-:W-:Y:S01]  /*7f80*/  UIADD3 UR14, UR10, 0x4, URZ ;  /* 0x000000040a0e7890 */ /* 0x000fe2000fffe03f */
[----:B------:R-:W-:Y:S01]  /*7f90*/  UMOV UR15, 0x40000040 ;  /* 0x40000040000f7882 */ /* 0x000fe20000000000 */
[----:B------:R-:W-:-:S03]  /*7fa0*/  UIADD3 UR10, UR10, 0x6, URZ ;  /* 0x000000060a0a7890 */ /* 0x000fc6000fffe03f */
        /* <DEDUP_REMOVED lines=16> */
[----:B------:R-:W-:-:S06]  /*80b0*/  FFMA.FTZ R196, R2, R198, -R205 ;  /* 0x000000c602c47223 */ /* 0x000fcc00000108cd */
        /* <DEDUP_REMOVED lines=16> */
[----:B------:R-:W-:-:S06]  /*81c0*/  FFMA.FTZ R198, R2, R202, -R205 ;  /* 0x000000ca02c67223 */ /* 0x000fcc00000108cd */
        /* <DEDUP_REMOVED lines=16> */
[----:B------:R-:W-:Y:S01]  /*82d0*/  FFMA.FTZ R200, R2, R206, -R205 ;  /* 0x000000ce02c87223 */ /* 0x000fe200000108cd */
[----:B------:R-:W-:-:S05]  /*82e0*/  IMAD.U32 R206, RZ, RZ, UR4 ;  /* 0x00000004ffce7e24 */ /* 0x000fca000f8e00ff */
        /* <DEDUP_REMOVED lines=18> */
[----:B0-----:R-:W-:-:S01]  /*8410*/  FADD.FTZ R4, R172, R5 ;  /* 0x00000005ac047221 */ /* 0x001fc20000010000 */
[----:B------:R-:W-:Y:S02]  /*8420*/  WARPGROUP.DEPBAR.LE gsb0, 0x0 ;  /* 0x00008000000079c5 */ /* 0x000fe40000010000 */
[----:B------:R-:W-:-:S04]  /*8430*/  WARPGROUP.ARRIVE ;  /* 0x00000000000079c5 */ /* 0x000fc80000000000 */
[----:B------:R-:W0:Y:S01]  /*8440*/  MUFU.EX2 R195, R195 ;  /* 0x000000c300c37308 */ /* 0x000e220000000800 */
[----:B-1----:R-:W-:-:S01]  /*8450*/  FADD.FTZ R204, R194, R209 ;  /* 0x000000d1c2cc7221 */ /* 0x002fc20000010000 */
[----:B------:R-:W-:Y:S01]  /*8460*/  FFMA.FTZ R209, R2, R211, -R205 ;  /* 0x000000d302d17223 */ /* 0x000fe200000108cd */
[----:B------:R-:W-:Y:S01]  /*8470*/  QGMMA.64x256x32.F32.E4M3.E4M3 R24, R220, gdesc[UR12], R24, gsb0 ;  /* 0x03e0000cdc187df3 */ /* 0x000fe20008000818 */
[----:B--2---:R-:W-:-:S01]  /*8480*/  FADD.FTZ R5, R185, R4 ;  /* 0x00000004b9057221 */ /* 0x004fc20000010000 */
[----:B------:R-:W-:-:S03]  /*8490*/  @!P0 LEA R4, R206, UR36, 0x3 ;  /* 0x00000024ce048c11 */ /* 0x000fc6000f8e18ff */
[----:B------:R-:W1:Y:S02]  /*84a0*/  MUFU.EX2 R176, R176 ;  /* 0x000000b000b07308 */ /* 0x000e640000000800 */
[----:B------:R-:W-:-:S06]  /*84b0*/  @!P0 VIADD R4, R4, 0x38840 ;  /* 0x0003884004048836 */ /* 0x000fcc0000000000 */
[----:B------:R-:W2:Y:S01]  /*84c0*/  MUFU.EX2 R196, R196 ;  /* 0x000000c400c47308 */ /* 0x000ea20000000800 */
[----:B0-----:R-:W-:-:S01]  /*84d0*/  FADD.FTZ R213, R195, R204 ;  /* 0x000000ccc3d57221 */ /* 0x001fc20000010000 */
[----:B------:R-:W-:-:S06]  /*84e0*/  @!P0 PRMT R4, RZ, 0x654, R4 ;  /* 0x00000654ff048816 */ /* 0x000fcc0000000004 */
[----:B------:R-:W0:Y:S01]  /*84f0*/  MUFU.EX2 R189, R189 ;  /* 0x000000bd00bd7308 */ /* 0x000e220000000800 */
[----:B-1----:R-:W-:-:S07]  /*8500*/  FADD.FTZ R204, R176, R5 ;  /* 0x00000005b0cc7221 */ /* 0x002fce0000010000 */
[----:B------:R-:W1:Y:S01]  /*8510*/  MUFU.EX2 R199, R199 ;  /* 0x000000c700c77308 */ /* 0x000e620000000800 */
[----:B--2---:R-:W-:-:S07]  /*8520*/  FADD.FTZ R206, R196, R213 ;  /* 0x000000d5c4ce7221 */ /* 0x004fce0000010000 */
[----:B------:R-:W2:Y:S01]  /*8530*/  MUFU.EX2 R180, R180 ;  /* 0x000000b400b47308 */ /* 0x000ea20000000800 */
[----:B0-----:R-:W-:-:S01]  /*8540*/  FADD.FTZ R5, R189, R204 ;  /* 0x000000ccbd057221 */ /* 0x001fc20000010000 */
[C-C-:B------:R-:W-:Y:S01]  /*8550*/  FFMA.FTZ R204, R2.reuse, R214, -R205.reuse ;  /* 0x000000d602cc7223 */ /* 0x140fe200000108cd */
[----:B------:R-:W-:-:S05]  /*8560*/  FFMA.FTZ R205, R2, R215, -R205 ;  /* 0x000000d702cd7223 */ /* 0x000fca00000108cd */
        /* <DEDUP_REMOVED lines=14> */
[----:B------:R-:W-:Y:S01]  /*8650*/  MUFU.EX2 R188, R188 ;  /* 0x000000bc00bc7308 */ /* 0x000fe20000000800 */
[----:B--2---:R-:W-:-:S07]  /*8660*/  FADD.FTZ R5, R197, R206 ;  /* 0x000000cec5057221 */ /* 0x004fce0000010000 */
[----:B------:R-:W1:Y:S01]  /*8670*/  MUFU.EX2 R202, R202 ;  /* 0x000000ca00ca7308 */ /* 0x000e620000000800 */
[----:B0-----:R-:W-:-:S07]  /*8680*/  FADD.FTZ R211, R207, R208 ;  /* 0x000000d0cfd37221 */ /* 0x001fce0000010000 */
[----:B------:R-:W-:Y:S08]  /*8690*/  MUFU.EX2 R201, R201 ;  /* 0x000000c900c97308 */ /* 0x000ff00000000800 */
[----:B------:R-:W0:Y:S01]  /*86a0*/  MUFU.EX2 R209, R209 ;  /* 0x000000d100d17308 */ /* 0x000e220000000800 */
[----:B-1----:R-:W-:-:S07]  /*86b0*/  FADD.FTZ R206, R202, R211 ;  /* 0x000000d3cace7221 */ /* 0x002fce0000010000 */
[----:B------:R-:W-:Y:S08]  /*86c0*/  MUFU.EX2 R192, R192 ;  /* 0x000000c000c07308 */ /* 0x000ff00000000800 */
[----:B------:R-:W1:Y:S01]  /*86d0*/  MUFU.EX2 R204, R204 ;  /* 0x000000cc00cc7308 */ /* 0x000e620000000800 */
[----:B0-----:R-:W-:-:S07]  /*86e0*/  FADD.FTZ R211, R209, R206 ;  /* 0x000000ced1d37221 */ /* 0x001fce0000010000 */
[----:B------:R-:W0:Y:S08]  /*86f0*/  MUFU.EX2 R11, R11 ;  /* 0x0000000b000b7308 */ /* 0x000e300000000800 */
[----:B------:R-:W2:Y:S01]  /*8700*/  MUFU.EX2 R205, R205 ;  /* 0x000000cd00cd7308 */ /* 0x000ea20000000800 */
[----:B-1----:R-:W-:-:S01]  /*8710*/  FADD.FTZ R211, R204, R211 ;  /* 0x000000d3ccd37221 */ /* 0x002fc20000010000 */
[----:B------:R-:W-:-:S02]  /*8720*/  WARPGROUP.DEPBAR.LE gsb0, 0x0 ;  /* 0x00008000000079c5 */ /* 0x000fc40000010000 */
[----:B------:R-:W-:-:S06]  /*8730*/  WARPGROUP.ARRIVE ;  /* 0x00000000000079c5 */ /* 0x000fcc0000000000 */
[----:B------:R-:W-:Y:S03]  /*8740*/  QGMMA.64x256x32.F32.E4M3.E4M3 R24, R216, gdesc[UR8], R24, gsb0 ;  /* 0x03e00008d8187df3 */ /* 0x000fe60008000818 */
[----:B------:R-:W-:Y:S02]  /*8750*/  WARPGROUP.DEPBAR.LE gsb0, 0x0 ;  /* 0x00008000000079c5 */ /* 0x000fe40000010000 */
[----:B------:R1:W-:Y:S06]  /*8760*/  BAR.ARV R19, 0x100 ;  /* 0x000400130000751d */ /* 0x0003ec0000002000 */
[----:B------:R3:W-:Y:S02]  /*8770*/  @!P0 SYNCS.ARRIVE.TRANS64.RED.A1T0 RZ, [R4+URZ], RZ ;  /* 0x000000ff04ff89a7 */ /* 0x0007e4000810043f */
[----:B---3--:R-:W-:-:S04]  /*8780*/  FADD.FTZ R4, R188, R5 ;  /* 0x00000005bc047221 */ /* 0x008fc80000010000 */
[----:B------:R-:W-:-:S04]  /*8790*/  FADD.FTZ R5, R201, R4 ;  /* 0x00000004c9057221 */ /* 0x000fc80000010000 */
[----:B------:R-:W-:-:S04]  /*87a0*/  FADD.FTZ R4, R192, R5 ;  /* 0x00000005c0047221 */ /* 0x000fc80000010000 */
[----:B0-----:R-:W-:Y:S01]  /*87b0*/  FADD.FTZ R5, R11, R4 ;  /* 0x000000040b057221 */ /* 0x001fe20000010000 */
[----:B--2---:R-:W-:-:S01]  /*87c0*/  FADD.FTZ R4, R205, R211 ;  /* 0x000000d3cd047221 */ /* 0x004fc20000010000 */
[----:B-1----:R-:W-:Y:S06]  /*87d0*/  @!P1 BRA `(.L_x_2147) ;  /* 0x0000000000049947 */ /* 0x002fec0003800000 */
[----:B------:R-:W-:Y:S01]  /*87e0*/  BPT.TRAP 0x1 ;  /* 0x000000040000795c */ /* 0x000fe20000300000 */
.L_x_2147:
[----:B------:R-:W-:Y:S01]  /*87f0*/  ULEA UR7, UR7, UR36, 0x3 ;  /* 0x0000002407077291 */ /* 0x000fe2000f8e183f */
[----:B------:R-:W-:Y:S01]  /*8800*/  ISETP.GT.AND P2, PT, R13, R18, PT ;  /* 0x000000120d00720c */ /* 0x000fe20003f44270 */
[----:B------:R-:W-:Y:S01]  /*8810*/  FMUL.FTZ R24, R24, R10 ;  /* 0x0000000a18187220 */ /* 0x000fe20000410000 */
        /* <DEDUP_REMOVED lines=160> */
[----:B------:R-:W-:Y:S02]  /*9220*/  F2FP.SATFINITE.E4M3.F32.PACK_AB_MERGE_C R220, R177, R164, R168 ;  /* 0x000000a4b1dc723e */ /* 0x000fe400048070a8 */
[----:B------:R-:W-:Y:S02]  /*9230*/  F2FP.SATFINITE.E4M3.F32.PACK_AB_MERGE_C R221, R187, R186, R190 ;  /* 0x000000babbdd723e */ /* 0x000fe400048070be */
[----:B------:R-:W-:-:S02]  /*9240*/  F2FP.SATFINITE.E4M3.F32.PACK_AB_MERGE_C R222, R185, R172, R176 ;  /* 0x000000acb9de723e */ /* 0x000fc400048070b0 */
[----:B------:R-:W-:Y:S02]  /*9250*/  F2FP.SATFINITE.E4M3.F32.PACK_AB_MERGE_C R223, R195, R194, R196 ;  /* 0x000000c2c3df723e */ /* 0x000fe400048070c4 */
[----:B------:R-:W-:Y:S02]  /*9260*/  F2FP.SATFINITE.E4M3.F32.PACK_AB_MERGE_C R216, R193, R180, R184 ;  /* 0x000000b4c1d8723e */ /* 0x000fe400048070b8 */
[----:B------:R-:W-:Y:S02]  /*9270*/  F2FP.SATFINITE.E4M3.F32.PACK_AB_MERGE_C R217, R203, R198, R200 ;  /* 0x000000c6cbd9723e */ /* 0x000fe400048070c8 */
[----:B------:R-:W-:Y:S01]  /*9280*/  F2FP.SATFINITE.E4M3.F32.PACK_AB_MERGE_C R219, R209, R202, R204 ;  /* 0x000000cad1db723e */ /* 0x000fe200048070cc */
[----:B------:R-:W-:Y:S06]  /*9290*/  @P2 BRA `(.L_x_2148) ;  /* 0xffffffdc00782947 */ /* 0x000fec000383ffff */
.L_x_2138:
[----:B------:R-:W-:Y:S06]  /*92a0*/  BAR.ARV 0x8, 0x180 ;  /* 0x0206000000007b1d */ /* 0x000fec0000002000 */
[----:B------:R-:W-:Y:S05]  /*92b0*/  @!P1 BRA `(.L_x_2149) ;  /* 0x0000000000049947 */ /* 0x000fea0003800000 */
[----:B------:R-:W-:Y:S01]  /*92c0*/  BPT.TRAP 0x1 ;  /* 0x000000040000795c */ /* 0x000fe20000300000 */
.L_x_2149:
[----:B------:R-:W-:Y:S01]  /*92d0*/  ULEA UR7, UR4, UR36, 0x3 ;  /* 0x0000002404077291 */ /* 0x000fe2000f8e183f */
[----:B------:R-:W-:-:S08]  /*92e0*/  SHF.L.U32 R3, R3, 0x1f, RZ ;  /* 0x0000001f03037819 */ /* 0x000fd000000006ff */
[----:B------:R0:W1:Y:S01]  /*92f0*/  SYNCS.PHASECHK.TRANS64.TRYWAIT P0, [UR7+0x38850], R3 ;  /* 0x03885003ff0075a7 */ /* 0x0000620008000147 */
[----:B------:R-:W-:Y:S05]  /*9300*/  @!P1 BRA `(.L_x_2150) ;  /* 0x0000000000049947 */ /* 0x000fea0003800000 */
[----:B------:R-:W-:Y:S01]  /*9310*/  BPT.TRAP 0x1 ;  /* 0x000000040000795c */ /* 0x000fe20000300000 */
.L_x_2150:
[----:B-1----:R-:W-:Y:S05]  /*9320*/  @P0 BRA `(.L_x_2151) ;  /* 0x0000000000080947 */ /* 0x002fea0003800000 */
[----:B------:R-:W1:Y:S02]  /*9330*/  SYNCS.PHASECHK.TRANS64.TRYWAIT P0, [UR7+0x38850], R3 ;  /* 0x03885003ff0075a7 */ /* 0x000e640008000147 */
[----:B-1----:R-:W-:Y:S05]  /*9340*/  @!P0 BRA `(.L_x_2152) ;  /* 0x0000008c00d88947 */ /* 0x002fea0003800000 */
.L_x_2151:
[----:B------:R-:W-:Y:S01]  /*9350*/  UIADD3 UR36, UR36, 0x400, URZ ;  /* 0x0000040024247890 */ /* 0x000fe2000fffe03f */
[----:B------:R-:W-:Y:S01]  /*9360*/  WARPGROUP.ARRIVE ;  /* 0x00000000000079c5 */ /* 0x000fe20000000000 */
[----:B------:R-:W-:Y:S01]  /*9370*/  UMOV UR11, 0x40000040 ;  /* 0x40000040000b7882 */ /* 0x000fe20000000000 */
[----:B------:R-:W2:Y:S01]  /*9380*/  LDC.64 R10, c[0x0][0x9a0] ;  /* 0x00026800ff0a7b82 */ /* 0x000ea20000000a00 */
[----:B------:R-:W-:-:S04]  /*9390*/  USHF.R.U32.HI UR36, URZ, 0x4, UR36 ;  /* 0x000000043f247899 */ /* 0x000fc80008011624 */
        /* <DEDUP_REMOVED lines=8> */
[----:B--2---:R-:W-:Y:S01]  /*9420*/  ISETP.NE.U32.AND P0, PT, R10, RZ, PT ;  /* 0x000000ff0a00720c */ /* 0x004fe20003f05070 */
[----:B------:R-:W-:-:S03]  /*9430*/  UIADD3 UR6, UR4, 0x4, URZ ;  /* 0x0000000404067890 */ /* 0x000fc6000fffe03f */
[----:B------:R-:W-:-:S13]  /*9440*/  ISETP.NE.AND.EX P0, PT, R11, RZ, PT, P0 ;  /* 0x000000ff0b00720c */ /* 0x000fda0003f05300 */
[----:B------:R-:W1:Y:S08]  /*9450*/  @P0 LDC.64 R8, c[0x0][0x9c8] ;  /* 0x00027200ff080b82 */ /* 0x000e700000000a00 */
[----:B------:R-:W2:Y:S01]  /*9460*/  @P0 LDC.64 R12, c[0x0][0x9d0] ;  /* 0x00027400ff0c0b82 */ /* 0x000ea20000000a00 */
[----:B-1----:R-:W-:-:S04]  /*9470*/  @P0 IMAD R6, R8, UR38, RZ ;  /* 0x0000002608060c24 */ /* 0x002fc8000f8e02ff */
[----:B0-----:R-:W-:Y:S01]  /*9480*/  @P0 IMAD R3, R9, UR39, R6 ;  /* 0x0000002709030c24 */ /* 0x001fe2000f8e0206 */
[----:B------:R-:W-:Y:S01]  /*9490*/  @P0 SHF.R.S32.HI R9, RZ, 0x1f, R17 ;  /* 0x0000001fff090819 */ /* 0x000fe20000011411 */
[----:B------:R-:W-:-:S04]  /*94a0*/  @P0 IMAD.WIDE.U32 R6, R8, UR39, RZ ;  /* 0x0000002708060c25 */ /* 0x000fc8000f8e00ff */
[----:B------:R-:W-:Y:S02]  /*94b0*/  @P0 IMAD.IADD R7, R7, 0x1, R3 ;  /* 0x0000000107070824 */ /* 0x000fe400078e0203 */
[-C--:B--2---:R-:W-:Y:S02]  /*94c0*/  @P0 IMAD R8, R9, R12.reuse, RZ ;  /* 0x0000000c09080224 */ /* 0x084fe400078e02ff */
        /* <DEDUP_REMOVED lines=25> */
[----:B------:R-:W-:Y:S02]  /*9660*/  IMAD.MOV.U32 R5, RZ, RZ, RZ ;  /* 0x000000ffff057224 */ /* 0x000fe400078e00ff */
        /* <DEDUP_REMOVED lines=9> */
[----:B0-----:R-:W-:-:S06]  /*9700*/  IMAD.MOV.U32 R9, RZ, RZ, RZ ;  /* 0x000000ffff097224 */ /* 0x001fcc00078e00ff */
[----:B------:R-:W0:Y:S08]  /*9710*/  @P2 MUFU.LG2 R8, R13 ;  /* 0x0000000d00082308 */ /* 0x000e300000000c00 */
[----:B------:R-:W1:Y:S08]  /*9720*/  @P3 MUFU.LG2 R10, R14 ;  /* 0x0000000e000a3308 */ /* 0x000e700000000c00 */
[----:B------:R-:W3:Y:S01]  /*9730*/  @P0 MUFU.RCP R9, R12 ;  /* 0x0000000c00090308 */ /* 0x000ee20000001000 */
[----:B------:R-:W-:Y:S01]  /*9740*/  @P2 FMUL.FTZ R7, R2, 0.69314718246459960938 ;  /* 0x3f31721802072820 */ /* 0x000fe20000410000 */
[----:B0-----:R-:W-:Y:S01]  /*9750*/  @P2 FMUL.FTZ R8, R8, 0.69314718246459960938 ;  /* 0x3f31721808082820 */ /* 0x001fe20000410000 */
[----:B------:R-:W-:Y:S01]  /*9760*/  @P3 FMUL.FTZ R19, R2, 0.69314718246459960938 ;  /* 0x3f31721802133820 */ /* 0x000fe20000410000 */
        /* <DEDUP_REMOVED lines=13> */
.L_x_2153:
        /* <DEDUP_REMOVED lines=132> */
.L_x_2120:
[----:B------:R-:W-:Y:S05]  /*a080*/  @P0 BRA `(.L_x_2154) ;  /* 0x0000003800540947 */ /* 0x000fea0003800000 */
[----:B0-----:R-:W0:Y:S01]  /*a090*/  S2R R5, SR_TID.X ;  /* 0x0000000000057919 */ /* 0x001e220000002100 */
        /* <DEDUP_REMOVED lines=10> */
[----:B------:R-:W-:Y:S01]  /*a140*/  LOP3.LUT P0, R2, R5, 0x3, RZ, 0xc0, !PT ;  /* 0x0000000305027812 */ /* 0x000fe2000780c0ff */
[----:B------:R-:W-:Y:S01]  /*a150*/  BSSY B0, `(.L_x_2155) ;  /* 0x00002ae000007945 */ /* 0x000fe20003800000 */
[----:B------:R-:W1:Y:S02]  /*a160*/  S2R R14, SR_CTAID.X ;  /* 0x00000000000e7919 */ /* 0x000e640000002500 */
[----:B------:R-:W-:-:S04]  /*a170*/  ISETP.EQ.OR P0, PT, R2, 0x3, !P0 ;  /* 0x000000030200780c */ /* 0x000fc80004702670 */
[----:B------:R-:W-:Y:S01]  /*a180*/  SEL R171, R38, R39, P0 ;  /* 0x0000002726ab7207 */ /* 0x000fe20000000000 */
[----:B0-----:R-:W-:Y:S01]  /*a190*/  VIADD R6, R5, 0xffffff80 ;  /* 0xffffff8005067836 */ /* 0x001fe20000000000 */
[----:B------:R-:W-:Y:S02]  /*a1a0*/  SEL R20, R39, R38, P0 ;  /* 0x0000002627147207 */ /* 0x000fe40000000000 */
[----:B------:R-:W-:Y:S02]  /*a1b0*/  SEL R19, R8, R147, P0 ;  /* 0x0000009308137207 */ /* 0x000fe40000000000 */
[----:B------:R-:W-:Y:S02]  /*a1c0*/  SHF.R.S32.HI R5, RZ, 0x1f, R6 ;  /* 0x0000001fff057819 */ /* 0x000fe40000011406 */
[----:B------:R-:W-:Y:S02]  /*a1d0*/  SEL R2, R147, R8, P0 ;  /* 0x0000000893027207 */ /* 0x000fe40000000000 */
[----:B------:R-:W-:-:S02]  /*a1e0*/  LEA.HI R7, R5, R6, RZ, 0x7 ;  /* 0x0000000605077211 */ /* 0x000fc400078f38ff */
[----:B------:R-:W-:Y:S02]  /*a1f0*/  SEL R15, R28, R29, P0 ;  /* 0x0000001d1c0f7207 */ /* 0x000fe40000000000 */
[----:B------:R-:W-:Y:S02]  /*a200*/  LOP3.LUT R9, R7, 0xffffff80, RZ, 0xc0, !PT ;  /* 0xffffff8007097812 */ /* 0x000fe400078ec0ff */
[----:B------:R-:W-:Y:S02]  /*a210*/  SHF.R.S32.HI R8, RZ, 0x7, R7 ;  /* 0x00000007ff087819 */ /* 0x000fe40000011407 */
[----:B------:R-:W-:Y:S01]  /*a220*/  SEL R28, R29, R28, P0 ;  /* 0x0000001c1d1c7207 */ /* 0x000fe20000000000 */
[----:B------:R-:W-:Y:S01]  /*a230*/  IMAD.IADD R16, R6, 0x1, -R9 ;  /* 0x0000000106107824 */ /* 0x000fe200078e0a09 */
[----:B------:R-:W-:Y:S02]  /*a240*/  LEA.HI R12, R5, R6, RZ, 0x2 ;  /* 0x00000006050c7211 */ /* 0x000fe400078f10ff */
[----:B------:R-:W-:-:S02]  /*a250*/  SEL R29, R44, R45, P0 ;  /* 0x0000002d2c1d7207 */ /* 0x000fc40000000000 */
[----:B------:R-:W-:Y:S02]  /*a260*/  SHF.R.S32.HI R9, RZ, 0x1f, R16 ;  /* 0x0000001fff097819 */ /* 0x000fe40000011410 */
[----:B------:R-:W-:Y:S02]  /*a270*/  LEA.HI R5, R7, R8, RZ, 0x1 ;  /* 0x0000000807057211 */ /* 0x000fe400078f08ff */
[----:B------:R-:W-:Y:S02]  /*a280*/  LEA.HI R38, R9, R16, RZ, 0x2 ;  /* 0x0000001009267211 */ /* 0x000fe400078f10ff */
[----:B------:R-:W-:Y:S02]  /*a290*/  SEL R44, R45, R44, P0 ;  /* 0x0000002c2d2c7207 */ /* 0x000fe40000000000 */
[--C-:B------:R-:W-:Y:S02]  /*a2a0*/  SHF.R.S32.HI R10, RZ, 0x2, R38.reuse ;  /* 0x00000002ff0a7819 */ /* 0x100fe40000011426 */
[----:B------:R-:W-:-:S02]  /*a2b0*/  SHF.R.S32.HI R11, RZ, 0x1f, R38 ;  /* 0x0000001fff0b7819 */ /* 0x000fc40000011426 */
[----:B------:R-:W-:Y:S02]  /*a2c0*/  SEL R45, R60, R61, P0 ;  /* 0x0000003d3c2d7207 */ /* 0x000fe40000000000 */
[----:B------:R-:W-:Y:S02]  /*a2d0*/  LEA.HI R11, R11, R10, RZ, 0x3 ;  /* 0x0000000a0b0b7211 */ /* 0x000fe400078f18ff */
[----:B------:R-:W-:Y:S02]  /*a2e0*/  SEL R60, R61, R60, P0 ;  /* 0x0000003c3d3c7207 */ /* 0x000fe40000000000 */
[----:B------:R-:W-:Y:S02]  /*a2f0*/  SEL R61, R76, R77, P0 ;  /* 0x0000004d4c3d7207 */ /* 0x000fe40000000000 */
[----:B------:R-:W-:Y:S02]  /*a300*/  LOP3.LUT R5, R5, 0x3fffffe, RZ, 0xc0, !PT ;  /* 0x03fffffe05057812 */ /* 0x000fe400078ec0ff */
[----:B------:R-:W-:-:S02]  /*a310*/  SEL R76, R77, R76, P0 ;  /* 0x0000004c4d4c7207 */ /* 0x000fc40000000000 */
[----:B------:R-:W-:Y:S01]  /*a320*/  LOP3.LUT R7, R12, 0xfffffffc, RZ, 0xc0, !PT ;  /* 0xfffffffc0c077812 */ /* 0x000fe200078ec0ff */
[----:B------:R-:W-:Y:S01]  /*a330*/  IMAD.IADD R5, R8, 0x1, -R5 ;  /* 0x0000000108057824 */ /* 0x000fe200078e0a05 */
[----:B------:R-:W-:Y:S02]  /*a340*/  LOP3.LUT R11, R11, 0xfffffff8, RZ, 0xc0, !PT ;  /* 0xfffffff80b0b7812 */ /* 0x000fe400078ec0ff */
[----:B------:R-:W-:Y:S02]  /*a350*/  SEL R77, R92, R93, P0 ;  /* 0x0000005d5c4d7207 */ /* 0x000fe40000000000 */
[----:B------:R-:W-:Y:S01]  /*a360*/  SHF.R.S32.HI R12, RZ, 0x1f, R17 ;  /* 0x0000001fff0c7819 */ /* 0x000fe20000011411 */
[----:B------:R-:W-:Y:S01]  /*a370*/  IMAD.IADD R8, R10, 0x1, -R11 ;  /* 0x000000010a087824 */ /* 0x000fe200078e0a0b */
[----:B------:R-:W-:Y:S02]  /*a380*/  SEL R92, R93, R92, P0 ;  /* 0x0000005c5d5c7207 */ /* 0x000fe40000000000 */
[----:B------:R-:W-:Y:S01]  /*a390*/  LEA.HI R9, R9, R16, RZ, 0x5 ;  /* 0x0000001009097211 */ /* 0x000fe200078f28ff */
[----:B------:R-:W-:Y:S01]  /*a3a0*/  IMAD R10, R12, UR4, RZ ;  /* 0x000000040c0a7c24 */ /* 0x000fe2000f8e02ff */
[----:B------:R-:W-:Y:S01]  /*a3b0*/  SEL R93, R96, R97, P0 ;  /* 0x00000061605d7207 */ /* 0x000fe20000000000 */
[----:B------:R-:W-:Y:S01]  /*a3c0*/  IMAD R12, R12, UR6, RZ ;  /* 0x000000060c0c7c24 */ /* 0x000fe2000f8e02ff */
[----:B------:R-:W-:Y:S01]  /*a3d0*/  SEL R96, R97, R96, P0 ;  /* 0x0000006061607207 */ /* 0x000fe20000000000 */
[----:B------:R-:W-:Y:S01]  /*a3e0*/  IMAD R11, R17, UR5, R10 ;  /* 0x00000005110b7c24 */ /* 0x000fe2000f8e020a */
[----:B------:R-:W-:-:S02]  /*a3f0*/  SEL R13, R24, R25, P0 ;  /* 0x00000019180d7207 */ /* 0x000fc40000000000 */
[----:B------:R-:W-:Y:S02]  /*a400*/  SEL R97, R104, R105, P0 ;  /* 0x0000006968617207 */ /* 0x000fe40000000000 */
[----:B------:R-:W-:Y:S02]  /*a410*/  SEL R24, R25, R24, P0 ;  /* 0x0000001819187207 */ /* 0x000fe40000000000 */
[----:B------:R-:W-:Y:S02]  /*a420*/  SEL R21, R32, R33, P0 ;  /* 0x0000002120157207 */ /* 0x000fe40000000000 */
[----:B------:R-:W-:Y:S02]  /*a430*/  SEL R23, R36, R37, P0 ;  /* 0x0000002524177207 */ /* 0x000fe40000000000 */
[----:B------:R-:W-:Y:S02]  /*a440*/  SEL R104, R105, R104, P0 ;  /* 0x0000006869687207 */ /* 0x000fe40000000000 */
[----:B------:R-:W-:-:S02]  /*a450*/  SHF.R.S32.HI R9, RZ, 0x5, R9 ;  /* 0x00000005ff097819 */ /* 0x000fc40000011409 */
[----:B------:R-:W-:Y:S02]  /*a460*/  SEL R32, R33, R32, P0 ;  /* 0x0000002021207207 */ /* 0x000fe40000000000 */
[----:B------:R-:W-:Y:S01]  /*a470*/  SEL R36, R37, R36, P0 ;  /* 0x0000002425247207 */ /* 0x000fe20000000000 */
[----:B------:R-:W-:Y:S01]  /*a480*/  IMAD R10, R9, 0x10, R8 ;  /* 0x00000010090a7824 */ /* 0x000fe200078e0208 */
[----:B------:R-:W-:Y:S01]  /*a490*/  SEL R25, R40, R41, P0 ;  /* 0x0000002928197207 */ /* 0x000fe20000000000 */
[----:B------:R-:W-:Y:S01]  /*a4a0*/  IMAD.WIDE.U32 R8, R17, UR6, RZ ;  /* 0x0000000611087c25 */ /* 0x000fe2000f8e00ff */
[----:B------:R-:W-:Y:S02]  /*a4b0*/  SEL R33, R48, R49, P0 ;  /* 0x0000003130217207 */ /* 0x000fe40000000000 */
        /* <DEDUP_REMOVED lines=8> */
[----:B------:R-:W-:Y:S01]  /*a540*/  SEL R70, R71, R70, P0 ;  /* 0x0000004647467207 */ /* 0x000fe20000000000 */
[----:B------:R-:W-:Y:S01]  /*a550*/  IMAD R71, R17, UR7, R12 ;  /* 0x0000000711477c24 */ /* 0x000fe2000f8e020c */
[----:B------:R-:W-:Y:S01]  /*a560*/  SEL R205, R130, R131, P0 ;  /* 0x0000008382cd7207 */ /* 0x000fe20000000000 */
[----:B------:R-:W-:Y:S01]  /*a570*/  ULDC.64 UR6, c[0x0][0xb48] ;  /* 0x0002d20000067ab9 */ /* 0x000fe20000000a00 */
        /* <DEDUP_REMOVED lines=30> */
[----:B------:R-:W-:Y:S01]  /*a760*/  IMAD.IADD R42, R6, 0x1, -R7 ;  /* 0x00000001062a7824 */ /* 0x000fe200078e0a07 */
[----:B------:R-:W-:Y:S01]  /*a770*/  SEL R51, R78, R79, P0 ;  /* 0x0000004f4e337207 */ /* 0x000fe20000000000 */
[----:B------:R-:W-:Y:S01]  /*a780*/  IMAD.WIDE.U32 R6, R17, UR4, RZ ;  /* 0x0000000411067c25 */ /* 0x000fe2000f8e00ff */
[----:B------:R-:W-:Y:S01]  /*a790*/  SEL R189, R94, R95, P0 ;  /* 0x0000005f5ebd7207 */ /* 0x000fe20000000000 */
[----:B------:R-:W0:Y:S01]  /*a7a0*/  S2UR UR4, SR_CTAID.Y ;  /* 0x00000000000479c3 */ /* 0x000e220000002600 */
        /* <DEDUP_REMOVED lines=48> */
[----:B-1----:R-:W-:Y:S01]  /*aab0*/  IMAD R10, R14, 0x80, R10 ;  /* 0x000000800e0a7824 */ /* 0x002fe200078e020a */
        /* <DEDUP_REMOVED lines=14> */
[----:B------:R-:W-:-:S02]  /*aba0*/  LOP3.LUT R5, R38, 0x7ffffffc, RZ, 0xc0, !PT ;  /* 0x7ffffffc26057812 */ /* 0x000fc400078ec0ff */
[----:B------:R-:W-:Y:S02]  /*abb0*/  SEL R183, R74, R75, P0 ;  /* 0x0000004b4ab77207 */ /* 0x000fe40000000000 */
[----:B------:R-:W-:Y:S01]  /*abc0*/  SEL R191, R98, R99, P0 ;  /* 0x0000006362bf7207 */ /* 0x000fe20000000000 */
[----:B------:R-:W-:Y:S01]  /*abd0*/  IMAD.IADD R5, R16, 0x1, -R5 ;  /* 0x0000000110057824 */ /* 0x000fe200078e0a05 */
[----:B------:R-:W-:Y:S02]  /*abe0*/  SEL R193, R106, R107, P0 ;  /* 0x0000006b6ac17207 */ /* 0x000fe40000000000 */
[----:B------:R-:W-:Y:S01]  /*abf0*/  SEL R129, R107, R106, P0 ;  /* 0x0000006a6b817207 */ /* 0x000fe20000000000 */
[----:B--2---:R1:W-:Y:S01]  /*ac00*/  SHFL.IDX PT, R105, R61, R0, 0x1c1f ;  /* 0x001c1f003d697589 */ /* 0x0043e200000e0000 */
[----:B------:R-:W-:Y:S01]  /*ac10*/  SEL R74, R75, R74, P0 ;  /* 0x0000004a4b4a7207 */ /* 0x000fe20000000000 */
[----:B------:R-:W-:Y:S01]  /*ac20*/  IMAD.SHL.U32 R5, R5, 0x2, RZ ;  /* 0x0000000205057824 */ /* 0x000fe200078e00ff */
        /* <DEDUP_REMOVED lines=12> */
[----:B------:R-:W-:Y:S01]  /*acf0*/  SHFL.IDX PT, R79, R93, R0, 0x1c1f ;  /* 0x001c1f005d4f7589 */ /* 0x000fe200000e0000 */
[----:B-1----:R-:W-:-:S02]  /*ad00*/  SEL R23, R134, R25, P0 ;  /* 0x0000001986177207 */ /* 0x002fc40000000000 */
[----:B------:R-:W-:Y:S01]  /*ad10*/  SEL R25, R25, R134, P0 ;  /* 0x0000008619197207 */ /* 0x000fe20000000000 */
[----:B------:R-:W1:Y:S04]  /*ad20*/  SHFL.IDX PT, R65, R56, R61, 0x1c1f ;  /* 0x001c1f3d38417589 */ /* 0x000e6800000e0000 */
[----:B------:R2:W-:Y:S04]  /*ad30*/  SHFL.IDX PT, R153, R2, R61, 0x1c1f ;  /* 0x001c1f3d02997589 */ /* 0x0005e800000e0000 */
[----:B------:R-:W-:Y:S04]  /*ad40*/  SHFL.IDX PT, R123, R45, R0, 0x1c1f ;  /* 0x001c1f002d7b7589 */ /* 0x000fe800000e0000 */
[----:B------:R-:W-:Y:S01]  /*ad50*/  SHFL.IDX PT, R122, R49, R0, 0x1c1f ;  /* 0x001c1f00317a7589 */ /* 0x000fe200000e0000 */
[----:B--2---:R-:W2:Y:S03]  /*ad60*/  LDC R2, c[0x0][0xbe8] ;  /* 0x0002fa00ff027b82 */ /* 0x004ea60000000800 */
[----:B------:R-:W-:Y:S04]  /*ad70*/  SHFL.IDX PT, R121, R53, R0, 0x1c1f ;  /* 0x001c1f0035797589 */ /* 0x000fe800000e0000 */
[----:B------:R-:W-:Y:S04]  /*ad80*/  SHFL.IDX PT, R111, R165, R0, 0x1c1f ;  /* 0x001c1f00a56f7589 */ /* 0x000fe800000e0000 */
[----:B------:R1:W-:Y:S04]  /*ad90*/  SHFL.IDX PT, R166, R60, R61, 0x1c1f ;  /* 0x001c1f3d3ca67589 */ /* 0x0003e800000e0000 */
[----:B------:R-:W-:Y:S04]  /*ada0*/  SHFL.IDX PT, R68, R68, R61, 0x1c1f ;  /* 0x001c1f3d44447589 */ /* 0x000fe800000e0000 */
[----:B------:R-:W3:Y:S01]  /*adb0*/  SHFL.IDX PT, R69, R64, R61, 0x1c1f ;  /* 0x001c1f3d40457589 */ /* 0x000ee200000e0000 */
[----:B-1----:R-:W-:-:S03]  /*adc0*/  SEL R60, R65, R126, P0 ;  /* 0x0000007e413c7207 */ /* 0x002fc60000000000 */
[----:B------:R-:W-:Y:S01]  /*add0*/  SHFL.IDX PT, R93, R112, R61, 0x1c1f ;  /* 0x001c1f3d705d7589 */ /* 0x000fe200000e0000 */
[----:B--2---:R-:W-:-:S03]  /*ade0*/  ISETP.NE.AND P2, PT, R2, 0x1, PT ;  /* 0x000000010200780c */ /* 0x004fc60003f45270 */
[----:B------:R-:W-:Y:S04]  /*adf0*/  SHFL.IDX PT, R91, R113, R0, 0x1c1f ;  /* 0x001c1f00715b7589 */ /* 0x000fe800000e0000 */
[----:B------:R-:W-:Y:S04]  /*ae00*/  SHFL.IDX PT, R119, R169, R0, 0x1c1f ;  /* 0x001c1f00a9777589 */ /* 0x000fe800000e0000 */
[----:B------:R-:W-:Y:S04]  /*ae10*/  SHFL.IDX PT, R118, R171, R0, 0x1c1f ;  /* 0x001c1f00ab767589 */ /* 0x000fe800000e0000 */
[----:B------:R-:W-:Y:S04]  /*ae20*/  SHFL.IDX PT, R165, R20, R61, 0x1c1f ;  /* 0x001c1f3d14a57589 */ /* 0x000fe800000e0000 */
[----:B------:R1:W-:Y:S01]  /*ae30*/  SHFL.IDX PT, R112, R34, R61, 0x1c1f ;  /* 0x001c1f3d22707589 */ /* 0x0003e200000e0000 */
[----:B---3--:R-:W-:-:S03]  /*ae40*/  SEL R64, R69, R122, P0 ;  /* 0x0000007a45407207 */ /* 0x008fc60000000000 */
[----:B------:R-:W-:Y:S04]  /*ae50*/  SHFL.IDX PT, R142, R13, R0, 0x1c1f ;  /* 0x001c1f000d8e7589 */ /* 0x000fe800000e0000 */
[----:B------:R-:W-:Y:S01]  /*ae60*/  SHFL.IDX PT, R113, R39, R0, 0x1c1f ;  /* 0x001c1f0027717589 */ /* 0x000fe200000e0000 */
[----:B-1----:R-:W-:-:S03]  /*ae70*/  SEL R34, R126, R65, P0 ;  /* 0x000000417e227207 */ /* 0x002fc60000000000 */
[----:B------:R1:W2:Y:S01]  /*ae80*/  SHFL.IDX PT, R21, R24, R61, 0x1c1f ;  /* 0x001c1f3d18157589 */ /* 0x0002a200000e0000 */
[----:B------:R-:W-:-:S03]  /*ae90*/  SEL R65, R68, R121, P0 ;  /* 0x0000007944417207 */ /* 0x000fc60000000000 */
[----:B------:R2:W-:Y:S04]  /*aea0*/  SHFL.IDX PT, R152, R18, R61, 0x1c1f ;  /* 0x001c1f3d12987589 */ /* 0x0005e800000e0000 */
[----:B------:R-:W-:Y:S01]  /*aeb0*/  SHFL.IDX PT, R139, R15, R0, 0x1c1f ;  /* 0x001c1f000f8b7589 */ /* 0x000fe200000e0000 */
[----:B-1----:R-:W-:-:S03]  /*aec0*/  SEL R24, R32, R135, P0 ;  /* 0x0000008720187207 */ /* 0x002fc60000000000 */
[----:B------:R-:W1:Y:S04]  /*aed0*/  SHFL.IDX PT, R28, R28, R61, 0x1c1f ;  /* 0x001c1f3d1c1c7589 */ /* 0x000e6800000e0000 */
[----:B------:R-:W-:Y:S04]  /*aee0*/  SHFL.IDX PT, R172, R124, R61, 0x1c1f ;  /* 0x001c1f3d7cac7589 */ /* 0x000fe800000e0000 */
[----:B------:R-:W-:Y:S04]  /*aef0*/  SHFL.IDX PT, R148, R148, R61, 0x1c1f ;  /* 0x001c1f3d94947589 */ /* 0x000fe800000e0000 */
[----:B------:R-:W-:Y:S01]  /*af00*/  SHFL.IDX PT, R83, R97, R0, 0x1c1f ;  /* 0x001c1f0061537589 */ /* 0x000fe200000e0000 */
[----:B--2---:R-:W-:-:S02]  /*af10*/  SEL R18, R142, R21, P0 ;  /* 0x000000158e127207 */ /* 0x004fc40000000000 */
[----:B------:R-:W-:Y:S01]  /*af20*/  SEL R20, R21, R142, P0 ;  /* 0x0000008e15147207 */ /* 0x000fe20000000000 */
[----:B------:R-:W-:Y:S04]  /*af30*/  SHFL.IDX PT, R115, R167, R0, 0x1c1f ;  /* 0x001c1f00a7737589 */ /* 0x000fe800000e0000 */
[----:B------:R-:W-:Y:S04]  /*af40*/  SHFL.IDX PT, R103, R43, R0, 0x1c1f ;  /* 0x001c1f002b677589 */ /* 0x000fe800000e0000 */
[----:B------:R-:W-:Y:S01]  /*af50*/  SHFL.IDX PT, R168, R96, R61, 0x1c1f ;  /* 0x001c1f3d60a87589 */ /* 0x000fe200000e0000 */
[----:B-1----:R-:W-:-:S03]  /*af60*/  SEL R21, R28, R139, P0 ;  /* 0x0000008b1c157207 */ /* 0x002fc60000000000 */
[----:B------:R-:W-:Y:S04]  /*af70*/  SHFL.IDX PT, R124, R27, R61, 0x1c1f ;  /* 0x001c1f3d1b7c7589 */ /* 0x000fe800000e0000 */
[----:B------:R-:W-:Y:S04]  /*af80*/  SHFL.IDX PT, R97, R175, R0, 0x1c1f ;  /* 0x001c1f00af617589 */ /* 0x000fe800000e0000 */
[----:B------:R-:W-:Y:S04]  /*af90*/  SHFL.IDX PT, R167, R144, R61, 0x1c1f ;  /* 0x001c1f3d90a77589 */ /* 0x000fe800000e0000 */
[----:B------:R1:W-:Y:S04]  /*afa0*/  SHFL.IDX PT, R96, R35, R61, 0x1c1f ;  /* 0x001c1f3d23607589 */ /* 0x0003e800000e0000 */
[----:B------:R-:W-:Y:S04]  /*afb0*/  SHFL.IDX PT, R87, R177, R0, 0x1c1f ;  /* 0x001c1f00b1577589 */ /* 0x000fe800000e0000 */
[----:B------:R-:W2:Y:S01]  /*afc0*/  SHFL.IDX PT, R144, R31, R61, 0x1c1f ;  /* 0x001c1f3d1f907589 */ /* 0x000ea200000e0000 */
[----:B-1----:R-:W-:-:S03]  /*afd0*/  SEL R35, R123, R166, P0 ;  /* 0x000000a67b237207 */ /* 0x002fc60000000000 */
[----:B------:R-:W-:Y:S04]  /*afe0*/  SHFL.IDX PT, R13, R213, R0, 0x1c1f ;  /* 0x001c1f00d50d7589 */ /* 0x000fe800000e0000 */
[----:B------:R-:W1:Y:S04]  /*aff0*/  SHFL.IDX PT, R150, R150, R61, 0x1c1f ;  /* 0x001c1f3d96967589 */ /* 0x000e6800000e0000 */
[----:B------:R-:W-:Y:S04]  /*b000*/  SHFL.IDX PT, R110, R163, R0, 0x1c1f ;  /* 0x001c1f00a36e7589 */ /* 0x000fe800000e0000 */
[----:B------:R3:W-:Y:S04]  /*b010*/  SHFL.IDX PT, R163, R22, R61, 0x1c1f ;  /* 0x001c1f3d16a37589 */ /* 0x0007e800000e0000 */
[----:B------:R-:W-:Y:S04]  /*b020*/  SHFL.IDX PT, R33, R33, R0, 0x1c1f ;  /* 0x001c1f0021217589 */ /* 0x000fe800000e0000 */
[----:B------:R-:W4:Y:S01]  /*b030*/  SHFL.IDX PT, R164, R48, R61, 0x1c1f ;  /* 0x001c1f3d30a47589 */ /* 0x000f2200000e0000 */
[----:B--2---:R-:W-:-:S02]  /*b040*/  SEL R126, R144, R87, P0 ;  /* 0x00000057907e7207 */ /* 0x004fc40000000000 */
[----:B---3--:R-:W-:Y:S01]  /*b050*/  SEL R22, R135, R32, P0 ;  /* 0x0000002087167207 */ /* 0x008fe20000000000 */
[----:B------:R-:W-:Y:S01]  /*b060*/  SHFL.IDX PT, R127, R37, R0, 0x1c1f ;  /* 0x001c1f00257f7589 */ /* 0x000fe200000e0000 */
[----:B------:R-:W2:Y:S03]  /*b070*/  LDC.64 R134, c[0x0][0xbd8] ;  /* 0x0002f600ff867b82 */ /* 0x000ea60000000a00 */
[----:B------:R-:W-:Y:S01]  /*b080*/  SHFL.IDX PT, R114, R57, R0, 0x1c1f ;  /* 0x001c1f0039727589 */ /* 0x000fe200000e0000 */
[----:B-1----:R-:W-:Y:S02]  /*b090*/  SEL R15, R13, R150, P0 ;  /* 0x000000960d0f7207 */ /* 0x002fe40000000000 */
[----:B------:R-:W-:Y:S01]  /*b0a0*/  SEL R13, R150, R13, P0 ;  /* 0x0000000d960d7207 */ /* 0x000fe20000000000 */
[----:B------:R-:W-:Y:S01]  /*b0b0*/  SHFL.IDX PT, R107, R161, R0, 0x1c1f ;  /* 0x001c1f00a16b7589 */ /* 0x000fe200000e0000 */
[----:B------:R-:W1:Y:S03]  /*b0c0*/  @P2 LDC R150, c[0x0][0xbf0] ;  /* 0x0002fc00ff962b82 */ /* 0x000e660000000800 */
[----:B------:R-:W3:Y:S04]  /*b0d0*/  SHFL.IDX PT, R160, R40, R61, 0x1c1f ;  /* 0x001c1f3d28a07589 */ /* 0x000ee800000e0000 */
[----:B------:R-:W5:Y:S04]  /*b0e0*/  SHFL.IDX PT, R162, R52, R61, 0x1c1f ;  /* 0x001c1f3d34a27589 */ /* 0x000f6800000e0000 */
[----:B------:R-:W-:Y:S01]  /*b0f0*/  SHFL.IDX PT, R171, R136, R61, 0x1c1f ;  /* 0x001c1f3d88ab7589 */ /* 0x000fe200000e0000 */
[----:B----4-:R-:W-:-:S03]  /*b100*/  SEL R32, R164, R33, P0 ;  /* 0x00000021a4207207 */ /* 0x010fc60000000000 */
[----:B------:R4:W-:Y:S01]  /*b110*/  SHFL.IDX PT, R12, R19, R0, 0x1c1f ;  /* 0x001c1f00130c7589 */ /* 0x0009e200000e0000 */
[----:B--2---:R-:W-:-:S03]  /*b120*/  IMAD R142, R134, UR38, RZ ;  /* 0x00000026868e7c24 */ /* 0x004fc6000f8e02ff */
[----:B------:R-:W-:Y:S04]  /*b130*/  SHFL.IDX PT, R29, R29, R0, 0x1c1f ;  /* 0x001c1f001d1d7589 */ /* 0x000fe800000e0000 */
[----:B------:R-:W-:Y:S01]  /*b140*/  SHFL.IDX PT, R75, R73, R0, 0x1c1f ;  /* 0x001c1f00494b7589 */ /* 0x000fe200000e0000 */
[----:B----4-:R-:W-:-:S03]  /*b150*/  SEL R19, R139, R28, P0 ;  /* 0x0000001c8b137207 */ /* 0x010fc60000000000 */
[----:B------:R-:W-:Y:S01]  /*b160*/  SHFL.IDX PT, R77, R77, R0, 0x1c1f ;  /* 0x001c1f004d4d7589 */ /* 0x000fe200000e0000 */
[----:B---3--:R-:W-:-:S03]  /*b170*/  SEL R28, R160, R131, P0 ;  /* 0x00000083a01c7207 */ /* 0x008fc60000000000 */
        /* <DEDUP_REMOVED lines=36> */
[----:B------:R3:W-:Y:S04]  /*b3c0*/  SHFL.IDX PT, R161, R62, R61, 0x1c1f ;  /* 0x001c1f3d3ea17589 */ /* 0x0007e800000e0000 */
[----:B------:R-:W-:Y:S01]  /*b3d0*/  SHFL.IDX PT, R136, R70, R61, 0x1c1f ;  /* 0x001c1f3d46887589 */ /* 0x000fe200000e0000 */
[----:B--2---:R-:W-:-:S02]  /*b3e0*/  SEL R27, R29, R158, P0 ;  /* 0x0000009e1d1b7207 */ /* 0x004fc40000000000 */
[----:B------:R-:W-:Y:S01]  /*b3f0*/  SEL R29, R158, R29, P0 ;  /* 0x0000001d9e1d7207 */ /* 0x000fe20000000000 */
[----:B------:R-:W2:Y:S01]  /*b400*/  SHFL.IDX PT, R76, R76, R61, 0x1c1f ;  /* 0x001c1f3d4c4c7589 */ /* 0x000ea200000e0000 */
[----:B---3--:R-:W-:-:S03]  /*b410*/  SEL R62, R122, R69, P0 ;  /* 0x000000457a3e7207 */ /* 0x008fc60000000000 */
[----:B------:R-:W-:Y:S01]  /*b420*/  SHFL.IDX PT, R73, R72, R61, 0x1c1f ;  /* 0x001c1f3d48497589 */ /* 0x000fe200000e0000 */
[----:B------:R-:W-:-:S03]  /*b430*/  SEL R122, R112, R119, P0 ;  /* 0x00000077707a7207 */ /* 0x000fc60000000000 */
[----:B------:R-:W-:Y:S04]  /*b440*/  SHFL.IDX PT, R84, R84, R61, 0x1c1f ;  /* 0x001c1f3d54547589 */ /* 0x000fe800000e0000 */
[----:B------:R-:W3:Y:S04]  /*b450*/  SHFL.IDX PT, R80, R80, R61, 0x1c1f ;  /* 0x001c1f3d50507589 */ /* 0x000ee800000e0000 */
[----:B------:R-:W-:Y:S04]  /*b460*/  SHFL.IDX PT, R92, R92, R61, 0x1c1f ;  /* 0x001c1f3d5c5c7589 */ /* 0x000fe800000e0000 */
[----:B------:R-:W4:Y:S04]  /*b470*/  SHFL.IDX PT, R88, R88, R61, 0x1c1f ;  /* 0x001c1f3d58587589 */ /* 0x000f2800000e0000 */
[----:B------:R-:W5:Y:S01]  /*b480*/  SHFL.IDX PT, R100, R100, R61, 0x1c1f ;  /* 0x001c1f3d64647589 */ /* 0x000f6200000e0000 */
[----:B--2---:R-:W-:-:S03]  /*b490*/  SEL R69, R76, R105, P0 ;  /* 0x000000694c457207 */ /* 0x004fc60000000000 */
[----:B------:R-:W-:Y:S04]  /*b4a0*/  SHFL.IDX PT, R108, R108, R61, 0x1c1f ;  /* 0x001c1f3d6c6c7589 */ /* 0x000fe800000e0000 */
[----:B------:R-:W2:Y:S04]  /*b4b0*/  SHFL.IDX PT, R104, R104, R61, 0x1c1f ;  /* 0x001c1f3d68687589 */ /* 0x000ea800000e0000 */
[----:B------:R0:W-:Y:S01]  /*b4c0*/  SHFL.IDX PT, R169, R120, R61, 0x1c1f ;  /* 0x001c1f3d78a97589 */ /* 0x0001e200000e0000 */
[----:B---3--:R-:W-:Y:S02]  /*b4d0*/  SEL R70, R71, R80, P0 ;  /* 0x0000005047467207 */ /* 0x008fe40000000000 */
[----:B------:R-:W-:Y:S01]  /*b4e0*/  SEL R72, R80, R71, P0 ;  /* 0x0000004750487207 */ /* 0x000fe20000000000 */
[----:B------:R3:W-:Y:S01]  /*b4f0*/  SHFL.IDX PT, R154, R30, R61, 0x1c1f ;  /* 0x001c1f3d1e9a7589 */ /* 0x0007e200000e0000 */
[----:B------:R-:W-:-:S02]  /*b500*/  SEL R71, R89, R84, P0 ;  /* 0x0000005459477207 */ /* 0x000fc40000000000 */
[----:B------:R-:W-:Y:S01]  /*b510*/  SEL R80, R168, R79, P0 ;  /* 0x0000004fa8507207 */ /* 0x000fe20000000000 */
[----:B------:R1:W2:Y:S01]  /*b520*/  SHFL.IDX PT, R116, R26, R61, 0x1c1f ;  /* 0x001c1f3d1a747589 */ /* 0x0002a200000e0000 */
[----:B0-----:R-:W-:-:S03]  /*b530*/  SEL R120, R119, R112, P0 ;  /* 0x0000007077787207 */ /* 0x001fc60000000000 */
[----:B------:R0:W2:Y:S01]  /*b540*/  SHFL.IDX PT, R140, R66, R61, 0x1c1f ;  /* 0x001c1f3d428c7589 */ /* 0x0000a200000e0000 */
[----:B------:R-:W-:Y:S02]  /*b550*/  SEL R112, R113, R152, P0 ;  /* 0x0000009871707207 */ /* 0x000fe40000000000 */
[----:B------:R-:W-:Y:S01]  /*b560*/  SEL R119, R124, R103, P0 ;  /* 0x000000677c777207 */ /* 0x000fe20000000000 */
[----:B------:R4:W2:Y:S01]  /*b570*/  SHFL.IDX PT, R132, R78, R61, 0x1c1f ;  /* 0x001c1f3d4e847589 */ /* 0x0008a200000e0000 */
[----:B---3--:R-:W-:Y:S02]  /*b580*/  SEL R30, R33, R164, P0 ;  /* 0x000000a4211e7207 */ /* 0x008fe40000000000 */
[----:B-1----:R-:W-:Y:S01]  /*b590*/  SEL R26, R131, R160, P0 ;  /* 0x000000a0831a7207 */ /* 0x002fe20000000000 */
[----:B------:R1:W3:Y:S01]  /*b5a0*/  SHFL.IDX PT, R159, R74, R61, 0x1c1f ;  /* 0x001c1f3d4a9f7589 */ /* 0x0002e200000e0000 */
[----:B------:R-:W-:Y:S02]  /*b5b0*/  SEL R33, R162, R127, P0 ;  /* 0x0000007fa2217207 */ /* 0x000fe40000000000 */
[----:B------:R-:W-:Y:S01]  /*b5c0*/  SEL R127, R161, R86, P0 ;  /* 0x00000056a17f7207 */ /* 0x000fe20000000000 */
[----:B------:R5:W-:Y:S01]  /*b5d0*/  SHFL.IDX PT, R157, R67, R61, 0x1c1f ;  /* 0x001c1f3d439d7589 */ /* 0x000be200000e0000 */
[----:B------:R-:W-:-:S02]  /*b5e0*/  SEL R131, R136, R49, P0 ;  /* 0x0000003188837207 */ /* 0x000fc40000000000 */
[----:B0-----:R-:W-:Y:S01]  /*b5f0*/  SEL R66, R114, R73, P0 ;  /* 0x0000004972427207 */ /* 0x001fe20000000000 */
[----:B------:R2:W0:Y:S01]  /*b600*/  SHFL.IDX PT, R52, R82, R61, 0x1c1f ;  /* 0x001c1f3d52347589 */ /* 0x00042200000e0000 */
[----:B----4-:R-:W-:Y:S02]  /*b610*/  SEL R78, R79, R168, P0 ;  /* 0x000000a84f4e7207 */ /* 0x010fe40000000000 */
[----:B-1----:R-:W-:Y:S01]  /*b620*/  SEL R74, R75, R88, P0 ;  /* 0x000000584b4a7207 */ /* 0x002fe20000000000 */
[----:B------:R1:W-:Y:S01]  /*b630*/  SHFL.IDX PT, R128, R109, R61, 0x1c1f ;  /* 0x001c1f3d6d807589 */ /* 0x0003e200000e0000 */
[----:B-----5:R-:W-:Y:S02]  /*b640*/  SEL R79, R81, R100, P0 ;  /* 0x00000064514f7207 */ /* 0x020fe40000000000 */
[----:B------:R-:W-:Y:S01]  /*b650*/  SEL R67, R105, R76, P0 ;  /* 0x0000004c69437207 */ /* 0x000fe20000000000 */
[----:B------:R4:W5:Y:S01]  /*b660*/  SHFL.IDX PT, R56, R63, R61, 0x1c1f ;  /* 0x001c1f3d3f387589 */ /* 0x00096200000e0000 */
[----:B------:R-:W-:-:S02]  /*b670*/  SEL R76, R88, R75, P0 ;  /* 0x0000004b584c7207 */ /* 0x000fc40000000000 */
[----:B--2---:R-:W-:Y:S01]  /*b680*/  SEL R82, R83, R104, P0 ;  /* 0x0000006853527207 */ /* 0x004fe20000000000 */
[----:B------:R2:W-:Y:S01]  /*b690*/  SHFL.IDX PT, R0, R125, R61, 0x1c1f ;  /* 0x001c1f3d7d007589 */ /* 0x0005e200000e0000 */
[----:B------:R-:W-:Y:S02]  /*b6a0*/  SEL R75, R77, R92, P0 ;  /* 0x0000005c4d4b7207 */ /* 0x000fe40000000000 */
[----:B-1----:R-:W-:Y:S01]  /*b6b0*/  SEL R109, R111, R148, P0 ;  /* 0x000000946f6d7207 */ /* 0x002fe20000000000 */
[----:B------:R-:W1:Y:S01]  /*b6c0*/  SHFL.IDX PT, R155, R98, R61, 0x1c1f ;  /* 0x001c1f3d629b7589 */ /* 0x000e6200000e0000 */
[----:B------:R-:W-:Y:S02]  /*b6d0*/  SEL R111, R148, R111, P0 ;  /* 0x0000006f946f7207 */ /* 0x000fe40000000000 */
[----:B----4-:R-:W-:Y:S01]  /*b6e0*/  SEL R63, R121, R68, P0 ;  /* 0x00000044793f7207 */ /* 0x010fe20000000000 */
[----:B------:R4:W-:Y:S01]  /*b6f0*/  SHFL.IDX PT, R36, R137, R61, 0x1c1f ;  /* 0x001c1f3d89247589 */ /* 0x0009e200000e0000 */
[----:B------:R-:W-:Y:S01]  /*b700*/  SEL R121, R118, R165, P0 ;  /* 0x000000a576797207 */ /* 0x000fe20000000000 */
[----:B------:R-:W0:Y:S01]  /*b710*/  @P2 LDC R148, c[0x0][0xbec] ;  /* 0x0002fb00ff942b82 */ /* 0x000e220000000800 */
[----:B--2---:R-:W-:Y:S01]  /*b720*/  SEL R125, R97, R96, P0 ;  /* 0x00000060617d7207 */ /* 0x004fe20000000000 */
[----:B------:R-:W-:Y:S01]  /*b730*/  SHFL.IDX PT, R129, R129, R61, 0x1c1f ;  /* 0x001c1f3d81817589 */ /* 0x000fe200000e0000 */
[----:B------:R-:W-:-:S02]  /*b740*/  SEL R68, R73, R114, P0 ;  /* 0x0000007249447207 */ /* 0x000fc40000000000 */
[----:B------:R-:W-:Y:S01]  /*b750*/  SEL R73, R84, R89, P0 ;  /* 0x0000005954497207 */ /* 0x000fe20000000000 */
[----:B------:R-:W-:Y:S01]  /*b760*/  SHFL.IDX PT, R145, R145, R61, 0x1c1f ;  /* 0x001c1f3d91917589 */ /* 0x000fe200000e0000 */
[----:B------:R-:W-:Y:S01]  /*b770*/  SEL R84, R104, R83, P0 ;  /* 0x0000005368547207 */ /* 0x000fe20000000000 */
[----:B----4-:R-:W2:Y:S01]  /*b780*/  @P2 LDC R137, c[0x0][0xbf0] ;  /* 0x0002fc00ff892b82 */ /* 0x010ea20000000800 */
        /* <DEDUP_REMOVED lines=13> */
[----:B------:R4:W-:Y:S01]  /*b860*/  SHFL.IDX PT, R147, R130, R61, 0x1c1f ;  /* 0x001c1f3d82937589 */ /* 0x0009e200000e0000 */
[----:B------:R-:W-:-:S02]  /*b870*/  SEL R116, R116, R115, P0 ;  /* 0x0000007374747207 */ /* 0x000fc40000000000 */
[----:B------:R-:W-:Y:S01]  /*b880*/  SEL R89, R91, R170, P0 ;  /* 0x000000aa5b597207 */ /* 0x000fe20000000000 */
[----:B------:R-:W-:Y:S01]  /*b890*/  SHFL.IDX PT, R143, R143, R61, 0x1c1f ;  /* 0x001c1f3d8f8f7589 */ /* 0x000fe200000e0000 */
[----:B------:R-:W-:Y:S02]  /*b8a0*/  SEL R92, R94, R169, P0 ;  /* 0x000000a95e5c7207 */ /* 0x000fe40000000000 */
[----:B------:R-:W-:Y:S01]  /*b8b0*/  SEL R93, R95, R172, P0 ;  /* 0x000000ac5f5d7207 */ /* 0x000fe20000000000 */
[----:B------:R3:W-:Y:S01]  /*b8c0*/  SHFL.IDX PT, R151, R138, R61, 0x1c1f ;  /* 0x001c1f3d8a977589 */ /* 0x0007e200000e0000 */
[----:B------:R-:W-:Y:S02]  /*b8d0*/  SEL R99, R101, R174, P0 ;  /* 0x000000ae65637207 */ /* 0x000fe40000000000 */
[----:B----4-:R-:W-:Y:S02]  /*b8e0*/  SEL R130, R140, R47, P0 ;  /* 0x0000002f8c827207 */ /* 0x010fe40000000000 */
[----:B------:R-:W-:-:S02]  /*b8f0*/  SEL R104, R106, R171, P0 ;  /* 0x000000ab6a687207 */ /* 0x000fc40000000000 */
[----:B------:R-:W-:Y:S02]  /*b900*/  SEL R105, R107, R156, P0 ;  /* 0x0000009c6b697207 */ /* 0x000fe40000000000 */
[----:B------:R-:W-:Y:S01]  /*b910*/  SEL R108, R110, R167, P0 ;  /* 0x000000a76e6c7207 */ /* 0x000fe20000000000 */
[----:B---3--:R-:W3:Y:S01]  /*b920*/  LDC.64 R138, c[0x0][0xb40] ;  /* 0x0002d000ff8a7b82 */ /* 0x008ee20000000a00 */
[----:B------:R-:W-:Y:S02]  /*b930*/  SEL R61, R166, R123, P0 ;  /* 0x0000007ba63d7207 */ /* 0x000fe40000000000 */
[----:B------:R-:W-:Y:S02]  /*b940*/  SEL R123, R165, R118, P0 ;  /* 0x00000076a57b7207 */ /* 0x000fe40000000000 */
[----:B------:R-:W-:Y:S02]  /*b950*/  SEL R118, R152, R113, P0 ;  /* 0x0000007198767207 */ /* 0x000fe40000000000 */
[----:B------:R-:W-:Y:S01]  /*b960*/  SEL R113, R103, R124, P0 ;  /* 0x0000007c67717207 */ /* 0x000fe20000000000 */
[----:B------:R-:W4:Y:S01]  /*b970*/  LDC R152, c[0x0][0xc50] ;  /* 0x00031400ff987b82 */ /* 0x000f220000000800 */
[----:B------:R-:W-:-:S02]  /*b980*/  SEL R103, R96, R97, P0 ;  /* 0x0000006160677207 */ /* 0x000fc40000000000 */
[----:B------:R-:W-:Y:S02]  /*b990*/  SEL R96, R87, R144, P0 ;  /* 0x0000009057607207 */ /* 0x000fe40000000000 */
[----:B------:R-:W-:Y:S02]  /*b9a0*/  SEL R97, R86, R161, P0 ;  /* 0x000000a156617207 */ /* 0x000fe40000000000 */
[----:B------:R-:W-:Y:S01]  /*b9b0*/  SEL R87, R49, R136, P0 ;  /* 0x0000008831577207 */ /* 0x000fe20000000000 */
[----:B------:R-:W5:Y:S01]  /*b9c0*/  @P2 LDC R144, c[0x0][0xbec] ;  /* 0x0002fb00ff902b82 */ /* 0x000f620000000800 */
[----:B------:R-:W-:Y:S01]  /*b9d0*/  SEL R86, R47, R140, P0 ;  /* 0x0000008c2f567207 */ /* 0x000fe20000000000 */
[----:B------:R-:W-:Y:S01]  /*b9e0*/  IMAD.MOV R49, RZ, RZ, -R17 ;  /* 0x000000ffff317224 */ /* 0x000fe200078e0a11 */
[----:B------:R-:W-:Y:S01]  /*b9f0*/  SEL R115, R117, R154, P0 ;  /* 0x0000009a75737207 */ /* 0x000fe20000000000 */
[----:B------:R-:W-:Y:S01]  /*ba00*/  IMAD R47, R135, UR39, R142 ;  /* 0x00000027872f7c24 */ /* 0x000fe2000f8e028e */
[----:B------:R-:W-:Y:S01]  /*ba10*/  SEL R124, R102, R163, P0 ;  /* 0x000000a3667c7207 */ /* 0x000fe20000000000 */
[----:B------:R-:W-:Y:S01]  /*ba20*/  IMAD.WIDE.U32 R134, R134, UR39, R6 ;  /* 0x0000002786867c25 */ /* 0x000fe2000f8e0006 */
[----:B------:R-:W-:-:S02]  /*ba30*/  SEL R7, R51, R132, P0 ;  /* 0x0000008433077207 */ /* 0x000fc40000000000 */
[----:B------:R-:W-:Y:S01]  /*ba40*/  SEL R51, R132, R51, P0 ;  /* 0x0000003384337207 */ /* 0x000fe20000000000 */
[----:B---3--:R-:W-:Y:S01]  /*ba50*/  IMAD R132, R138, UR38, RZ ;  /* 0x000000268a847c24 */ /* 0x008fe2000f8e02ff */
[----:B------:R-:W-:Y:S01]  /*ba60*/  SEL R6, R50, R159, P0 ;  /* 0x0000009f32067207 */ /* 0x000fe20000000000 */
[----:B------:R-:W-:Y:S01]  /*ba70*/  IMAD.WIDE.U32 R8, R138, UR39, R8 ;  /* 0x000000278a087c25 */ /* 0x000fe2000f8e0008 */
[----:B------:R-:W-:Y:S02]  /*ba80*/  SEL R91, R170, R91, P0 ;  /* 0x0000005baa5b7207 */ /* 0x000fe40000000000 */
[----:B------:R-:W-:Y:S01]  /*ba90*/  SEL R94, R169, R94, P0 ;  /* 0x0000005ea95e7207 */ /* 0x000fe20000000000 */
[----:B----4-:R-:W-:Y:S01]  /*baa0*/  IMAD R152, R152, R49, UR4 ;  /* 0x0000000498987e24 */ /* 0x010fe2000f8e0231 */
[----:B------:R-:W-:Y:S01]  /*bab0*/  ULDC.64 UR4, c[0x0][0xbe0] ;  /* 0x0002f80000047ab9 */ /* 0x000fe20000000a00 */
[----:B------:R-:W-:Y:S01]  /*bac0*/  IMAD R139, R139, UR39, R132 ;  /* 0x000000278b8b7c24 */ /* 0x000fe2000f8e0284 */
[----:B------:R-:W-:Y:S01]  /*bad0*/  SEL R95, R172, R95, P0 ;  /* 0x0000005fac5f7207 */ /* 0x000fe20000000000 */
[----:B------:R-:W-:Y:S01]  /*bae0*/  IMAD.IADD R135, R135, 0x1, R47 ;  /* 0x0000000187877824 */ /* 0x000fe200078e022f */
[----:B------:R-:W-:Y:S01]  /*baf0*/  SHF.R.S32.HI R49, RZ, 0x1f, R152 ;  /* 0x0000001fff317819 */ /* 0x000fe20000011498 */
[----:B------:R-:W-:Y:S01]  /*bb00*/  IMAD.IADD R133, R9, 0x1, R139 ;  /* 0x0000000109857824 */ /* 0x000fe200078e028b */
[----:B------:R-:W-:Y:S01]  /*bb10*/  SEL R101, R174, R101, P0 ;  /* 0x00000065ae657207 */ /* 0x000fe20000000000 */
[----:B0-----:R-:W-:Y:S01]  /*bb20*/  @P2 IMAD.HI.U32 R47, R11, R148, RZ ;  /* 0x000000940b2f2227 */ /* 0x001fe200078e00ff */
[----:B------:R-:W-:-:S02]  /*bb30*/  SEL R106, R171, R106, P0 ;  /* 0x0000006aab6a7207 */ /* 0x000fc40000000000 */
[----:B------:R-:W-:Y:S01]  /*bb40*/  SEL R107, R156, R107, P0 ;  /* 0x0000006b9c6b7207 */ /* 0x000fe20000000000 */
[----:B------:R-:W-:Y:S01]  /*bb50*/  IMAD R9, R49, UR4, RZ ;  /* 0x0000000431097c24 */ /* 0x000fe2000f8e02ff */
[----:B------:R-:W-:Y:S01]  /*bb60*/  SEL R110, R167, R110, P0 ;  /* 0x0000006ea76e7207 */ /* 0x000fe20000000000 */
[----:B-----5:R-:W-:Y:S01]  /*bb70*/  @P2 IMAD.HI.U32 R144, R11, R144, RZ ;  /* 0x000000900b902227 */ /* 0x020fe200078e00ff */
[----:B------:R-:W-:Y:S02]  /*bb80*/  SEL R117, R154, R117, P0 ;  /* 0x000000759a757207 */ /* 0x000fe40000000000 */
[----:B------:R-:W-:Y:S01]  /*bb90*/  SEL R102, R163, R102, P0 ;  /* 0x00000066a3667207 */ /* 0x000fe20000000000 */
[----:B------:R-:W-:Y:S01]  /*bba0*/  IMAD.MOV.U32 R17, RZ, RZ, R11 ;  /* 0x000000ffff117224 */ /* 0x000fe200078e000b */
[----:B------:R-:W-:Y:S01]  /*bbb0*/  @P2 SHF.R.U32.HI R17, RZ, R150, R47 ;  /* 0x00000096ff112219 */ /* 0x000fe2000001162f */
[----:B------:R-:W-:Y:S01]  /*bbc0*/  IMAD.MOV.U32 R132, RZ, RZ, R8 ;  /* 0x000000ffff847224 */ /* 0x000fe200078e0008 */
[----:B------:R-:W-:Y:S01]  /*bbd0*/  SEL R50, R159, R50, P0 ;  /* 0x000000329f327207 */ /* 0x000fe20000000000 */
[----:B------:R-:W-:-:S02]  /*bbe0*/  IMAD R136, R152, UR5, R9 ;  /* 0x0000000598887c24 */ /* 0x000fc4000f8e0209 */
[----:B------:R-:W-:Y:S01]  /*bbf0*/  IMAD.WIDE.U32 R8, R152, UR4, R134 ;  /* 0x0000000498087c25 */ /* 0x000fe2000f8e0086 */
[----:B------:R-:W-:-:S03]  /*bc00*/  ULDC.64 UR4, c[0x0][0xb30] ;  /* 0x0002cc0000047ab9 */ /* 0x000fc60000000a00 */
[----:B------:R-:W-:Y:S01]  /*bc10*/  IMAD.MOV.U32 R47, RZ, RZ, R11 ;  /* 0x000000ffff2f7224 */ /* 0x000fe200078e000b */
[----:B--2---:R-:W-:Y:S01]  /*bc20*/  @P2 SHF.R.U32.HI R47, RZ, R137, R144 ;  /* 0x00000089ff2f2219 */ /* 0x004fe20000011690 */
[----:B------:R-:W-:Y:S02]  /*bc30*/  IMAD R49, R49, UR6, RZ ;  /* 0x0000000631317c24 */ /* 0x000fe4000f8e02ff */
[C---:B------:R-:W-:Y:S01]  /*bc40*/  IMAD.WIDE.U32 R134, R152.reuse, UR6, R132 ;  /* 0x0000000698867c25 */ /* 0x040fe2000f8e0084 */
[----:B------:R-:W-:Y:S02]  /*bc50*/  IADD3 R132, P2, R17, R8, RZ ;  /* 0x0000000811847210 */ /* 0x000fe40007f5e0ff */
[----:B------:R-:W-:Y:S01]  /*bc60*/  SHF.R.S32.HI R8, RZ, 0x1f, R47 ;  /* 0x0000001fff087819 */ /* 0x000fe2000001142f */
[----:B------:R-:W-:Y:S01]  /*bc70*/  IMAD R137, R152, UR7, R49 ;  /* 0x0000000798897c24 */ /* 0x000fe2000f8e0231 */
[--C-:B------:R-:W-:Y:S01]  /*bc80*/  SHF.R.S32.HI R49, RZ, 0x1f, R17.reuse ;  /* 0x0000001fff317819 */ /* 0x100fe20000011411 */
[----:B------:R-:W-:Y:S01]  /*bc90*/  IMAD.MOV R17, RZ, RZ, -R17 ;  /* 0x000000ffff117224 */ /* 0x000fe200078e0a11 */
[----:B------:R-:W-:Y:S01]  /*bca0*/  ULDC.64 UR6, c[0x0][0xbc8] ;  /* 0x0002f20000067ab9 */ /* 0x000fe20000000a00 */
[----:B------:R-:W-:Y:S01]  /*bcb0*/  IMAD R8, R8, UR4, RZ ;  /* 0x0000000408087c24 */ /* 0x000fe2000f8e02ff */
[----:B------:R-:W-:Y:S01]  /*bcc0*/  IADD3.X R133, R49, R9, R136, P2, !PT ;  /* 0x0000000931857210 */ /* 0x000fe200017fe488 */
[----:B------:R-:W-:-:S02]  /*bcd0*/  IMAD.IADD R135, R135, 0x1, R137 ;  /* 0x0000000187877824 */ /* 0x000fc400078e0289 */
[C---:B------:R-:W-:Y:S02]  /*bce0*/  IMAD R17, R2.reuse, R17, R11 ;  /* 0x0000001102117224 */ /* 0x040fe400078e020b */
[C---:B------:R-:W-:Y:S01]  /*bcf0*/  IMAD R137, R47.reuse, UR5, R8 ;  /* 0x000000052f897c24 */ /* 0x040fe2000f8e0208 */
[----:B------:R-:W0:Y:S01]  /*bd00*/  S2UR UR5, SR_CgaCtaId ;  /* 0x00000000000579c3 */ /* 0x000e220000008800 */
[----:B------:R-:W-:Y:S02]  /*bd10*/  IMAD.MOV R138, RZ, RZ, -R47 ;  /* 0x000000ffff8a7224 */ /* 0x000fe400078e0a2f */
[----:B------:R-:W-:Y:S01]  /*bd20*/  IMAD.WIDE.U32 R8, R47, UR4, R134 ;  /* 0x000000042f087c25 */ /* 0x000fe2000f8e0086 */
[----:B------:R-:W-:Y:S01]  /*bd30*/  SHF.R.S32.HI R47, RZ, 0x1f, R17 ;  /* 0x0000001fff2f7819 */ /* 0x000fe20000011411 */
[----:B------:R-:W-:Y:S02]  /*bd40*/  UMOV UR4, 0x400 ;  /* 0x0000040000047882 */ /* 0x000fe40000000000 */
[----:B------:R-:W-:-:S02]  /*bd50*/  IMAD R11, R2, R138, R11 ;  /* 0x0000008a020b7224 */ /* 0x000fc400078e020b */
[----:B------:R-:W-:Y:S02]  /*bd60*/  IMAD R134, R47, UR6, RZ ;  /* 0x000000062f867c24 */ /* 0x000fe4000f8e02ff */
[----:B------:R-:W-:Y:S01]  /*bd70*/  IMAD.IADD R9, R9, 0x1, R137 ;  /* 0x0000000109097824 */ /* 0x000fe200078e0289 */
[----:B------:R-:W-:Y:S01]  /*bd80*/  SHF.R.S32.HI R49, RZ, 0x1f, R11 ;  /* 0x0000001fff317819 */ /* 0x000fe2000001140b */
[C---:B------:R-:W-:Y:S02]  /*bd90*/  IMAD R47, R17.reuse, UR7, R134 ;  /* 0x00000007112f7c24 */ /* 0x040fe4000f8e0286 */
[----:B------:R-:W-:Y:S01]  /*bda0*/  IMAD.WIDE.U32 R132, R17, UR6, R132 ;  /* 0x0000000611847c25 */ /* 0x000fe2000f8e0084 */
[----:B------:R-:W-:-:S03]  /*bdb0*/  ULDC.64 UR6, c[0x0][0xba8] ;  /* 0x0002ea0000067ab9 */ /* 0x000fc60000000a00 */
[----:B------:R-:W-:Y:S01]  /*bdc0*/  IMAD.WIDE.U32 R134, R11, UR8, R8 ;  /* 0x000000080b867c25 */ /* 0x000fe2000f8e0008 */
[----:B------:R-:W-:Y:S02]  /*bdd0*/  SEL R8, R53, R52, P0 ;  /* 0x0000003435087207 */ /* 0x000fe40000000000 */
[----:B------:R-:W-:Y:S01]  /*bde0*/  SEL R52, R52, R53, P0 ;  /* 0x0000003534347207 */ /* 0x000fe20000000000 */
[----:B------:R-:W-:Y:S01]  /*bdf0*/  IMAD R136, R49, UR8, RZ ;  /* 0x0000000831887c24 */ /* 0x000fe2000f8e02ff */
[C---:B------:R-:W-:Y:S01]  /*be00*/  LEA R49, P2, R132.reuse, UR6, 0x2 ;  /* 0x0000000684317c11 */ /* 0x040fe2000f8410ff */
[----:B------:R-:W-:Y:S01]  /*be10*/  IMAD.IADD R9, R133, 0x1, R47 ;  /* 0x0000000185097824 */ /* 0x000fe200078e022f */
[----:B------:R-:W-:Y:S01]  /*be20*/  ULDC UR6, c[0x0][0xa88] ;  /* 0x0002a20000067ab9 */ /* 0x000fe20000000800 */
[----:B------:R-:W-:Y:S01]  /*be30*/  IMAD R17, R11, UR9, R136 ;  /* 0x000000090b117c24 */ /* 0x000fe2000f8e0288 */
[----:B0-----:R-:W-:Y:S01]  /*be40*/  ULEA UR4, UR5, UR4, 0x18 ;  /* 0x0000000405047291 */ /* 0x001fe2000f8ec03f */
[----:B------:R-:W-:Y:S01]  /*be50*/  SHFL.IDX PT, R136, R49, RZ, 0x1c1f ;  /* 0x001c1fff31887589 */ /* 0x000fe200000e0000 */
[----:B------:R-:W-:Y:S01]  /*be60*/  LEA.HI.X R132, R132, UR7, R9, 0x2, P2 ;  /* 0x0000000784847c11 */ /* 0x000fe200090f1409 */
[----:B------:R-:W-:Y:S01]  /*be70*/  IMAD R11, R2, UR6, RZ ;  /* 0x00000006020b7c24 */ /* 0x000fe2000f8e02ff */
[----:B------:R-:W-:Y:S01]  /*be80*/  UIADD3 UR4, UR4, 0x38820, URZ ;  /* 0x0003882004047890 */ /* 0x000fe2000fffe03f */
[----:B------:R-:W-:Y:S01]  /*be90*/  SHFL.IDX PT, R138, R49, 0x1, 0x1c1f ;  /* 0x003c1f00318a7f89 */ /* 0x000fe200000e0000 */
[C---:B------:R-:W-:Y:S01]  /*bea0*/  VIADD R2, R10.reuse, 0x8 ;  /* 0x000000080a027836 */ /* 0x040fe20000000000 */
[----:B------:R-:W-:Y:S01]  /*beb0*/  ULDC.64 UR8, c[0x0][0xb00] ;  /* 0x0002c00000087ab9 */ /* 0x000fe20000000a00 */
[-C--:B------:R-:W-:Y:S01]  /*bec0*/  ISETP.GE.OR P2, PT, R10, R11.reuse, P1 ;  /* 0x0000000b0a00720c */ /* 0x080fe20000f46670 */
[----:B------:R-:W0:Y:S01]  /*bed0*/  SHFL.IDX PT, R137, R132, RZ, 0x1c1f ;  /* 0x001c1fff84897589 */ /* 0x000e2200000e0000 */
[----:B------:R-:W-:Y:S01]  /*bee0*/  UPRMT UR4, URZ, 0x654, UR4 ;  /* 0x000006543f047896 */ /* 0x000fe20008000004 */
[----:B------:R-:W-:Y:S01]  /*bef0*/  ISETP.GE.OR P1, PT, R2, R11, P1 ;  /* 0x0000000b0200720c */ /* 0x000fe20000f26670 */
[----:B------:R-:W-:Y:S01]  /*bf00*/  IMAD.IADD R47, R135, 0x1, R17 ;  /* 0x00000001872f7824 */ /* 0x000fe200078e0211 */
[----:B------:R1:W2:Y:S01]  /*bf10*/  SHFL.IDX PT, R139, R132, 0x1, 0x1c1f ;  /* 0x003c1f00848b7f89 */ /* 0x0002a200000e0000 */
[----:B------:R-:W-:-:S02]  /*bf20*/  LEA R17, P3, R134, UR8, 0x2 ;  /* 0x0000000886117c11 */ /* 0x000fc4000f8610ff */
[----:B------:R-:W-:Y:S02]  /*bf30*/  SEL R9, R54, R157, P0 ;  /* 0x0000009d36097207 */ /* 0x000fe40000000000 */
[----:B------:R-:W-:Y:S01]  /*bf40*/  LEA.HI.X R47, R134, UR9, R47, 0x2, P3 ;  /* 0x00000009862f7c11 */ /* 0x000fe200098f142f */
[----:B------:R-:W-:Y:S01]  /*bf50*/  SYNCS.ARRIVE.TRANS64.RED.A1T0 RZ, [UR4], RZ ;  /* 0x000000ffffff79a7 */ /* 0x000fe20008100404 */
[----:B------:R-:W-:Y:S01]  /*bf60*/  ISETP.GE.AND P3, PT, R10, R11, PT ;  /* 0x0000000b0a00720c */ /* 0x000fe20003f66270 */
[----:B------:R3:W4:Y:S01]  /*bf70*/  SHFL.IDX PT, R134, R17, RZ, 0x1c1f ;  /* 0x001c1fff11867589 */ /* 0x00072200000e0000 */
[----:B------:R-:W-:Y:S02]  /*bf80*/  SEL R53, R157, R54, P0 ;  /* 0x000000369d357207 */ /* 0x000fe40000000000 */
[----:B------:R-:W-:Y:S01]  /*bf90*/  SEL R54, R55, R56, P0 ;  /* 0x0000003837367207 */ /* 0x000fe20000000000 */
[----:B------:R3:W3:Y:S01]  /*bfa0*/  SHFL.IDX PT, R135, R47, RZ, 0x1c1f ;  /* 0x001c1fff2f877589 */ /* 0x0006e200000e0000 */
[----:B------:R-:W-:-:S02]  /*bfb0*/  SEL R56, R56, R55, P0 ;  /* 0x0000003738387207 */ /* 0x000fc40000000000 */
[----:B------:R-:W-:Y:S02]  /*bfc0*/  SEL R55, R57, R128, P0 ;  /* 0x0000008039377207 */ /* 0x000fe40000000000 */
[----:B-1----:R-:W-:Y:S02]  /*bfd0*/  SEL R132, R58, R155, P0 ;  /* 0x0000009b3a847207 */ /* 0x002fe40000000000 */
[----:B------:R-:W-:Y:S01]  /*bfe0*/  SEL R133, R59, R0, P0 ;  /* 0x000000003b857207 */ /* 0x000fe20000000000 */
[----:B0-----:R0:W-:Y:S01]  /*bff0*/  @!P2 ST.E desc[UR40][R136.64], R3 ;  /* 0x000000038800a985 */ /* 0x0011e2000c101928 */
[----:B------:R-:W-:Y:S02]  /*c000*/  SEL R57, R128, R57, P0 ;  /* 0x0000003980397207 */ /* 0x000fe40000000000 */
[----:B------:R-:W-:Y:S01]  /*c010*/  SEL R58, R155, R58, P0 ;  /* 0x0000003a9b3a7207 */ /* 0x000fe20000000000 */
[----:B--2---:R0:W-:Y:S01]  /*c020*/  @!P1 ST.E desc[UR40][R138.64], R4 ;  /* 0x000000048a009985 */ /* 0x0041e2000c101928 */
[----:B------:R-:W-:Y:S01]  /*c030*/  SEL R59, R0, R59, P0 ;  /* 0x0000003b003b7207 */ /* 0x000fe20000000000 */
[----:B------:R-:W-:Y:S06]  /*c040*/  @P3 BRA `(.L_x_2156) ;  /* 0x0000000800f83947 */ /* 0x000fec0003800000 */
[----:B------:R-:W-:Y:S01]  /*c050*/  ULDC UR4, c[0x0][0xac8] ;  /* 0x0002b20000047ab9 */ /* 0x000fe20000000800 */
[C---:B------:R-:W-:Y:S01]  /*c060*/  VIADD R0, R5.reuse, 0x8 ;  /* 0x0000000805007836 */ /* 0x040fe20000000000 */
[C---:B------:R-:W-:Y:S01]  /*c070*/  ISETP.GE.AND P1, PT, R5.reuse, UR4, PT ;  /* 0x0000000405007c0c */ /* 0x040fe2000bf26270 */
[C---:B0-----:R-:W-:Y:S02]  /*c080*/  VIADD R3, R5.reuse, 0x10 ;  /* 0x0000001005037836 */ /* 0x041fe40000000000 */
        /* <DEDUP_REMOVED lines=8> */
[----:B---34-:R-:W-:Y:S01]  /*c110*/  @!P1 IMAD.WIDE R136, R5, 0x4, R134 ;  /* 0x0000000405889825 */ /* 0x018fe200078e0286 */
        /* <DEDUP_REMOVED lines=24> */
[C---:B------:R-:W-:Y:S02]  /*c2a0*/  VIADD R49, R5.reuse, 0x58 ;  /* 0x0000005805317836 */ /* 0x040fe40000000000 */
        /* <DEDUP_REMOVED lines=13> */
[----:B------:R-:W-:Y:S01]  /*c380*/  @!P4 LOP3.LUT R3, R0, 0xfffffffe, RZ, 0xc0, !PT ;  /* 0xfffffffe0003c812 */ /* 0x000fe200078ec0ff */
[----:B------:R-:W-:Y:S01]  /*c390*/  VIADD R0, R5, 0x68 ;  /* 0x0000006805007836 */ /* 0x000fe20000000000 */
[----:B------:R-:W-:-:S02]  /*c3a0*/  @!P6 LEA.HI R10, R10, R10, RZ, 0x1 ;  /* 0x0000000a0a0ae211 */ /* 0x000fc400078f08ff */
[----:B------:R-:W-:Y:S01]  /*c3b0*/  ISETP.GE.AND P3, PT, R24, UR4, PT ;  /* 0x0000000418007c0c */ /* 0x000fe2000bf66270 */
[--C-:B0-----:R-:W-:Y:S01]  /*c3c0*/  @!P4 IMAD.WIDE R18, R3, 0x4, R134.reuse ;  /* 0x000000040312c825 */ /* 0x101fe200078e0286 */
[----:B------:R-:W-:Y:S02]  /*c3d0*/  @!P5 LOP3.LUT R25, R4, 0xfffffffe, RZ, 0xc0, !PT ;  /* 0xfffffffe0419d812 */ /* 0x000fe400078ec0ff */
[----:B------:R-:W-:Y:S01]  /*c3e0*/  ISETP.GE.AND P1, PT, R49, UR4, PT ;  /* 0x0000000431007c0c */ /* 0x000fe2000bf26270 */
[----:B------:R-:W-:Y:S01]  /*c3f0*/  VIADD R4, R5, 0x70 ;  /* 0x0000007005047836 */ /* 0x000fe20000000000 */
[----:B------:R-:W-:Y:S01]  /*c400*/  ISETP.GE.AND P2, PT, R128, UR4, PT ;  /* 0x0000000480007c0c */ /* 0x000fe2000bf46270 */
[--C-:B-1----:R-:W-:Y:S01]  /*c410*/  @!P5 IMAD.WIDE R20, R25, 0x4, R134.reuse ;  /* 0x000000041914d825 */ /* 0x102fe200078e0286 */
[----:B------:R0:W-:Y:S01]  /*c420*/  @!P4 ST.E.64 desc[UR40][R18.64], R32 ;  /* 0x000000201200c985 */ /* 0x0001e2000c101b28 */
[----:B--2---:R-:W-:Y:S02]  /*c430*/  @!P6 LOP3.LUT R23, R10, 0xfffffffe, RZ, 0xc0, !PT ;  /* 0xfffffffe0a17e812 */ /* 0x004fe400078ec0ff */
[----:B------:R-:W-:Y:S01]  /*c440*/  VIADD R10, R5, 0x78 ;  /* 0x00000078050a7836 */ /* 0x000fe20000000000 */
[----:B------:R1:W-:Y:S01]  /*c450*/  @!P5 ST.E.64 desc[UR40][R20.64], R34 ;  /* 0x000000221400d985 */ /* 0x0003e2000c101b28 */
[----:B------:R-:W-:Y:S01]  /*c460*/  @!P3 LEA.HI R24, R24, R24, RZ, 0x1 ;  /* 0x000000181818b211 */ /* 0x000fe200078f08ff */
[----:B------:R-:W-:Y:S01]  /*c470*/  @!P6 IMAD.WIDE R22, R23, 0x4, R134 ;  /* 0x000000041716e825 */ /* 0x000fe200078e0286 */
[----:B------:R-:W-:-:S02]  /*c480*/  ISETP.GE.AND P4, PT, R0, UR4, PT ;  /* 0x0000000400007c0c */ /* 0x000fc4000bf86270 */
[----:B------:R-:W-:Y:S01]  /*c490*/  @!P3 LOP3.LUT R3, R24, 0xfffffffe, RZ, 0xc0, !PT ;  /* 0xfffffffe1803b812 */ /* 0x000fe200078ec0ff */
[C---:B------:R-:W-:Y:S01]  /*c4a0*/  VIADD R24, R5.reuse, 0x80 ;  /* 0x0000008005187836 */ /* 0x040fe20000000000 */
[----:B------:R2:W-:Y:S01]  /*c4b0*/  @!P6 ST.E.64 desc[UR40][R22.64], R60 ;  /* 0x0000003c1600e985 */ /* 0x0005e2000c101b28 */
[----:B------:R-:W-:Y:S01]  /*c4c0*/  ISETP.GE.AND P5, PT, R4, UR4, PT ;  /* 0x0000000404007c0c */ /* 0x000fe2000bfa6270 */
[----:B------:R-:W-:Y:S01]  /*c4d0*/  VIADD R26, R5, 0x88 ;  /* 0x00000088051a7836 */ /* 0x000fe20000000000 */
[----:B------:R-:W-:Y:S01]  /*c4e0*/  @!P1 LEA.HI R49, R49, R49, RZ, 0x1 ;  /* 0x0000003131319211 */ /* 0x000fe200078f08ff */
[----:B0-----:R-:W-:Y:S01]  /*c4f0*/  @!P3 IMAD.WIDE R18, R3, 0x4, R134 ;  /* 0x000000040312b825 */ /* 0x001fe200078e0286 */
[----:B------:R-:W-:Y:S02]  /*c500*/  @!P2 LEA.HI R128, R128, R128, RZ, 0x1 ;  /* 0x000000808080a211 */ /* 0x000fe400078f08ff */
[----:B------:R-:W-:Y:S02]  /*c510*/  @!P1 LOP3.LUT R49, R49, 0xfffffffe, RZ, 0xc0, !PT ;  /* 0xfffffffe31319812 */ /* 0x000fe400078ec0ff */
[----:B------:R0:W-:Y:S01]  /*c520*/  @!P3 ST.E.64 desc[UR40][R18.64], R62 ;  /* 0x0000003e1200b985 */ /* 0x0001e2000c101b28 */
[----:B------:R-:W-:-:S02]  /*c530*/  ISETP.GE.AND P3, PT, R10, UR4, PT ;  /* 0x000000040a007c0c */ /* 0x000fc4000bf66270 */
[--C-:B-1----:R-:W-:Y:S01]  /*c540*/  @!P1 IMAD.WIDE R20, R49, 0x4, R134.reuse ;  /* 0x0000000431149825 */ /* 0x102fe200078e0286 */
[----:B------:R-:W-:Y:S02]  /*c550*/  @!P4 LEA.HI R0, R0, R0, RZ, 0x1 ;  /* 0x000000000000c211 */ /* 0x000fe400078f08ff */
[----:B--2---:R-:W-:Y:S02]  /*c560*/  @!P2 LOP3.LUT R23, R128, 0xfffffffe, RZ, 0xc0, !PT ;  /* 0xfffffffe8017a812 */ /* 0x004fe400078ec0ff */
[----:B------:R-:W-:Y:S01]  /*c570*/  @!P5 LEA.HI R4, R4, R4, RZ, 0x1 ;  /* 0x000000040404d211 */ /* 0x000fe200078f08ff */
[----:B------:R1:W-:Y:S01]  /*c580*/  @!P1 ST.E.64 desc[UR40][R20.64], R64 ;  /* 0x0000004014009985 */ /* 0x0003e2000c101b28 */
[----:B------:R-:W-:Y:S01]  /*c590*/  ISETP.GE.AND P6, PT, R24, UR4, PT ;  /* 0x0000000418007c0c */ /* 0x000fe2000bfc6270 */
[--C-:B------:R-:W-:Y:S01]  /*c5a0*/  @!P2 IMAD.WIDE R22, R23, 0x4, R134.reuse ;  /* 0x000000041716a825 */ /* 0x100fe200078e0286 */
[----:B------:R-:W-:Y:S02]  /*c5b0*/  @!P4 LOP3.LUT R3, R0, 0xfffffffe, RZ, 0xc0, !PT ;  /* 0xfffffffe0003c812 */ /* 0x000fe400078ec0ff */
[----:B------:R-:W-:Y:S01]  /*c5c0*/  @!P3 LEA.HI R10, R10, R10, RZ, 0x1 ;  /* 0x0000000a0a0ab211 */ /* 0x000fe200078f08ff */
[----:B------:R-:W-:Y:S01]  /*c5d0*/  VIADD R0, R5, 0x90 ;  /* 0x0000009005007836 */ /* 0x000fe20000000000 */
[----:B------:R2:W-:Y:S01]  /*c5e0*/  @!P2 ST.E.64 desc[UR40][R22.64], R66 ;  /* 0x000000421600a985 */ /* 0x0005e2000c101b28 */
[----:B------:R-:W-:Y:S01]  /*c5f0*/  ISETP.GE.AND P1, PT, R26, UR4, PT ;  /* 0x000000041a007c0c */ /* 0x000fe2000bf26270 */
[----:B0-----:R-:W-:-:S02]  /*c600*/  @!P4 IMAD.WIDE R18, R3, 0x4, R134 ;  /* 0x000000040312c825 */ /* 0x001fc400078e0286 */
[----:B------:R-:W-:Y:S02]  /*c610*/  ISETP.GE.AND P2, PT, R0, UR4, PT ;  /* 0x0000000400007c0c */ /* 0x000fe4000bf46270 */
[----:B-1----:R-:W-:Y:S01]  /*c620*/  @!P5 LOP3.LUT R21, R4, 0xfffffffe, RZ, 0xc0, !PT ;  /* 0xfffffffe0415d812 */ /* 0x002fe200078ec0ff */
[----:B------:R-:W-:Y:S01]  /*c630*/  VIADD R4, R5, 0x98 ;  /* 0x0000009805047836 */ /* 0x000fe20000000000 */
[----:B------:R0:W-:Y:S01]  /*c640*/  @!P4 ST.E.64 desc[UR40][R18.64], R68 ;  /* 0x000000441200c985 */ /* 0x0001e2000c101b28 */
[----:B------:R-:W-:Y:S02]  /*c650*/  @!P6 LEA.HI R24, R24, R24, RZ, 0x1 ;  /* 0x000000181818e211 */ /* 0x000fe400078f08ff */
[----:B------:R-:W-:Y:S01]  /*c660*/  @!P5 IMAD.WIDE R20, R21, 0x4, R134 ;  /* 0x000000041514d825 */ /* 0x000fe200078e0286 */
[----:B--2---:R-:W-:Y:S02]  /*c670*/  @!P3 LOP3.LUT R23, R10, 0xfffffffe, RZ, 0xc0, !PT ;  /* 0xfffffffe0a17b812 */ /* 0x004fe400078ec0ff */
[----:B------:R-:W-:-:S02]  /*c680*/  @!P1 LEA.HI R26, R26, R26, RZ, 0x1 ;  /* 0x0000001a1a1a9211 */ /* 0x000fc400078f08ff */
[----:B------:R1:W-:Y:S01]  /*c690*/  @!P5 ST.E.64 desc[UR40][R20.64], R70 ;  /* 0x000000461400d985 */ /* 0x0003e2000c101b28 */
[----:B------:R-:W-:Y:S01]  /*c6a0*/  @!P6 LOP3.LUT R25, R24, 0xfffffffe, RZ, 0xc0, !PT ;  /* 0xfffffffe1819e812 */ /* 0x000fe200078ec0ff */
[--C-:B------:R-:W-:Y:S01]  /*c6b0*/  @!P3 IMAD.WIDE R22, R23, 0x4, R134.reuse ;  /* 0x000000041716b825 */ /* 0x100fe200078e0286 */
[----:B------:R-:W-:Y:S02]  /*c6c0*/  @!P2 LEA.HI R0, R0, R0, RZ, 0x1 ;  /* 0x000000000000a211 */ /* 0x000fe400078f08ff */
[----:B0-----:R-:W-:Y:S02]  /*c6d0*/  @!P1 LOP3.LUT R19, R26, 0xfffffffe, RZ, 0xc0, !PT ;  /* 0xfffffffe1a139812 */ /* 0x001fe400078ec0ff */
[----:B------:R0:W-:Y:S01]  /*c6e0*/  @!P3 ST.E.64 desc[UR40][R22.64], R72 ;  /* 0x000000481600b985 */ /* 0x0001e2000c101b28 */
[----:B------:R-:W-:Y:S01]  /*c6f0*/  ISETP.GE.AND P3, PT, R4, UR4, PT ;  /* 0x0000000404007c0c */ /* 0x000fe2000bf66270 */
[----:B------:R-:W-:Y:S01]  /*c700*/  @!P6 IMAD.WIDE R24, R25, 0x4, R134 ;  /* 0x000000041918e825 */ /* 0x000fe200078e0286 */
[----:B------:R-:W-:-:S03]  /*c710*/  @!P2 LOP3.LUT R3, R0, 0xfffffffe, RZ, 0xc0, !PT ;  /* 0xfffffffe0003a812 */ /* 0x000fc600078ec0ff */
[--C-:B------:R-:W-:Y:S01]  /*c720*/  @!P1 IMAD.WIDE R18, R19, 0x4, R134.reuse ;  /* 0x0000000413129825 */ /* 0x100fe200078e0286 */
[----:B------:R2:W-:Y:S03]  /*c730*/  @!P6 ST.E.64 desc[UR40][R24.64], R74 ;  /* 0x0000004a1800e985 */ /* 0x0005e6000c101b28 */
[C---:B------:R-:W-:Y:S01]  /*c740*/  VIADD R0, R5.reuse, 0xa8 ;  /* 0x000000a805007836 */ /* 0x040fe20000000000 */
[----:B------:R3:W-:Y:S01]  /*c750*/  @!P1 ST.E.64 desc[UR40][R18.64], R76 ;  /* 0x0000004c12009985 */ /* 0x0007e2000c101b28 */
[----:B------:R-:W-:Y:S02]  /*c760*/  VIADD R10, R5, 0xa0 ;  /* 0x000000a0050a7836 */ /* 0x000fe40000000000 */
[----:B------:R-:W-:Y:S01]  /*c770*/  @!P3 LEA.HI R4, R4, R4, RZ, 0x1 ;  /* 0x000000040404b211 */ /* 0x000fe200078f08ff */
[----:B-1----:R-:W-:Y:S01]  /*c780*/  @!P2 IMAD.WIDE R20, R3, 0x4, R134 ;  /* 0x000000040314a825 */ /* 0x002fe200078e0286 */
[----:B------:R-:W-:-:S02]  /*c790*/  ISETP.GE.AND P1, PT, R0, UR4, PT ;  /* 0x0000000400007c0c */ /* 0x000fc4000bf26270 */
[----:B------:R-:W-:Y:S01]  /*c7a0*/  @!P3 LOP3.LUT R3, R4, 0xfffffffe, RZ, 0xc0, !PT ;  /* 0xfffffffe0403b812 */ /* 0x000fe200078ec0ff */
[C---:B0-----:R-:W-:Y:S01]  /*c7b0*/  VIADD R22, R5.reuse, 0xb0 ;  /* 0x000000b005167836 */ /* 0x041fe20000000000 */
[----:B------:R-:W-:Y:S01]  /*c7c0*/  ISETP.GE.AND P4, PT, R10, UR4, PT ;  /* 0x000000040a007c0c */ /* 0x000fe2000bf86270 */
[C---:B------:R-:W-:Y:S01]  /*c7d0*/  VIADD R26, R5.reuse, 0xb8 ;  /* 0x000000b8051a7836 */ /* 0x040fe20000000000 */
[----:B------:R0:W-:Y:S01]  /*c7e0*/  @!P2 ST.E.64 desc[UR40][R20.64], R78 ;  /* 0x0000004e1400a985 */ /* 0x0001e2000c101b28 */
[----:B--2---:R-:W-:Y:S01]  /*c7f0*/  VIADD R24, R5, 0xc0 ;  /* 0x000000c005187836 */ /* 0x004fe20000000000 */
[----:B------:R-:W-:Y:S01]  /*c800*/  ISETP.GE.AND P6, PT, R22, UR4, PT ;  /* 0x0000000416007c0c */ /* 0x000fe2000bfc6270 */
[----:B---3--:R-:W-:Y:S01]  /*c810*/  @!P3 IMAD.WIDE R18, R3, 0x4, R134 ;  /* 0x000000040312b825 */ /* 0x008fe200078e0286 */
[----:B------:R-:W-:Y:S02]  /*c820*/  ISETP.GE.AND P5, PT, R26, UR4, PT ;  /* 0x000000041a007c0c */ /* 0x000fe4000bfa6270 */
[----:B------:R-:W-:Y:S01]  /*c830*/  ISETP.GE.AND P2, PT, R24, UR4, PT ;  /* 0x0000000418007c0c */ /* 0x000fe2000bf46270 */
[----:B------:R-:W-:Y:S01]  /*c840*/  VIADD R4, R5, 0xc8 ;  /* 0x000000c805047836 */ /* 0x000fe20000000000 */
[----:B------:R1:W-:Y:S01]  /*c850*/  @!P3 ST.E.64 desc[UR40][R18.64], R80 ;  /* 0x000000501200b985 */ /* 0x0003e2000c101b28 */
[----:B------:R-:W-:-:S02]  /*c860*/  @!P1 LEA.HI R0, R0, R0, RZ, 0x1 ;  /* 0x0000000000009211 */ /* 0x000fc400078f08ff */
[----:B------:R-:W-:Y:S02]  /*c870*/  @!P4 LEA.HI R10, R10, R10, RZ, 0x1 ;  /* 0x0000000a0a0ac211 */ /* 0x000fe400078f08ff */
[----:B------:R-:W-:Y:S02]  /*c880*/  ISETP.GE.AND P3, PT, R4, UR4, PT ;  /* 0x0000000404007c0c */ /* 0x000fe4000bf66270 */
[----:B------:R-:W-:Y:S02]  /*c890*/  @!P1 LOP3.LUT R23, R0, 0xfffffffe, RZ, 0xc0, !PT ;  /* 0xfffffffe00179812 */ /* 0x000fe400078ec0ff */
[----:B------:R-:W-:Y:S02]  /*c8a0*/  @!P6 LEA.HI R0, R22, R22, RZ, 0x1 ;  /* 0x000000161600e211 */ /* 0x000fe400078f08ff */
[----:B0-----:R-:W-:Y:S01]  /*c8b0*/  @!P4 LOP3.LUT R21, R10, 0xfffffffe, RZ, 0xc0, !PT ;  /* 0xfffffffe0a15c812 */ /* 0x001fe200078ec0ff */
[----:B------:R-:W-:Y:S01]  /*c8c0*/  @!P1 IMAD.WIDE R22, R23, 0x4, R134 ;  /* 0x0000000417169825 */ /* 0x000fe200078e0286 */
[----:B------:R-:W-:-:S02]  /*c8d0*/  @!P6 LOP3.LUT R3, R0, 0xfffffffe, RZ, 0xc0, !PT ;  /* 0xfffffffe0003e812 */ /* 0x000fc400078ec0ff */
[----:B------:R-:W-:Y:S01]  /*c8e0*/  @!P5 LEA.HI R26, R26, R26, RZ, 0x1 ;  /* 0x0000001a1a1ad211 */ /* 0x000fe200078f08ff */
[--C-:B------:R-:W-:Y:S01]  /*c8f0*/  @!P4 IMAD.WIDE R20, R21, 0x4, R134.reuse ;  /* 0x000000041514c825 */ /* 0x100fe200078e0286 */
[----:B------:R-:W-:Y:S02]  /*c900*/  @!P2 LEA.HI R24, R24, R24, RZ, 0x1 ;  /* 0x000000181818a211 */ /* 0x000fe400078f08ff */
[----:B------:R-:W-:Y:S01]  /*c910*/  @!P3 LEA.HI R4, R4, R4, RZ, 0x1 ;  /* 0x000000040404b211 */ /* 0x000fe200078f08ff */
[--C-:B-1----:R-:W-:Y:S01]  /*c920*/  @!P6 IMAD.WIDE R18, R3, 0x4, R134.reuse ;  /* 0x000000040312e825 */ /* 0x102fe200078e0286 */
[----:B------:R-:W-:Y:S01]  /*c930*/  @!P5 LOP3.LUT R25, R26, 0xfffffffe, RZ, 0xc0, !PT ;  /* 0xfffffffe1a19d812 */ /* 0x000fe200078ec0ff */
[----:B------:R0:W-:Y:S01]  /*c940*/  @!P4 ST.E.64 desc[UR40][R20.64], R82 ;  /* 0x000000521400c985 */ /* 0x0001e2000c101b28 */
[----:B------:R-:W-:Y:S01]  /*c950*/  @!P2 LOP3.LUT R3, R24, 0xfffffffe, RZ, 0xc0, !PT ;  /* 0xfffffffe1803a812 */ /* 0x000fe200078ec0ff */
[----:B------:R-:W-:Y:S01]  /*c960*/  VIADD R0, R5, 0xd0 ;  /* 0x000000d005007836 */ /* 0x000fe20000000000 */
[----:B------:R-:W-:Y:S01]  /*c970*/  @!P3 LOP3.LUT R27, R4, 0xfffffffe, RZ, 0xc0, !PT ;  /* 0xfffffffe041bb812 */ /* 0x000fe200078ec0ff */
[----:B------:R-:W-:Y:S01]  /*c980*/  @!P5 IMAD.WIDE R24, R25, 0x4, R134 ;  /* 0x000000041918d825 */ /* 0x000fe200078e0286 */
[----:B------:R1:W-:Y:S02]  /*c990*/  @!P1 ST.E.64 desc[UR40][R22.64], R84 ;  /* 0x0000005416009985 */ /* 0x0003e4000c101b28 */
[----:B------:R-:W-:Y:S01]  /*c9a0*/  ISETP.GE.AND P1, PT, R0, UR4, PT ;  /* 0x0000000400007c0c */ /* 0x000fe2000bf26270 */
[C---:B------:R-:W-:Y:S01]  /*c9b0*/  VIADD R4, R5.reuse, 0xe0 ;  /* 0x000000e005047836 */ /* 0x040fe20000000000 */
[----:B------:R2:W-:Y:S01]  /*c9c0*/  @!P6 ST.E.64 desc[UR40][R18.64], R88 ;  /* 0x000000581200e985 */ /* 0x0005e2000c101b28 */
[----:B------:R-:W-:-:S03]  /*c9d0*/  VIADD R10, R5, 0xe8 ;  /* 0x000000e8050a7836 */ /* 0x000fc60000000000 */
[----:B------:R3:W-:Y:S01]  /*c9e0*/  @!P5 ST.E.64 desc[UR40][R24.64], R90 ;  /* 0x0000005a1800d985 */ /* 0x0007e2000c101b28 */
[----:B0-----:R-:W-:Y:S01]  /*c9f0*/  @!P2 IMAD.WIDE R20, R3, 0x4, R134 ;  /* 0x000000040314a825 */ /* 0x001fe200078e0286 */
[----:B------:R-:W-:-:S03]  /*ca00*/  ISETP.GE.AND P4, PT, R10, UR4, PT ;  /* 0x000000040a007c0c */ /* 0x000fc6000bf86270 */
[----:B------:R-:W-:Y:S01]  /*ca10*/  VIADD R3, R5, 0xd8 ;  /* 0x000000d805037836 */ /* 0x000fe20000000000 */
[----:B------:R0:W-:Y:S01]  /*ca20*/  @!P2 ST.E.64 desc[UR40][R20.64], R92 ;  /* 0x0000005c1400a985 */ /* 0x0001e2000c101b28 */
[----:B-1----:R-:W-:Y:S01]  /*ca30*/  @!P3 IMAD.WIDE R22, R27, 0x4, R134 ;  /* 0x000000041b16b825 */ /* 0x002fe200078e0286 */
[----:B------:R-:W-:Y:S02]  /*ca40*/  @!P1 LEA.HI R0, R0, R0, RZ, 0x1 ;  /* 0x0000000000009211 */ /* 0x000fe400078f08ff */
[----:B------:R-:W-:Y:S01]  /*ca50*/  ISETP.GE.AND P2, PT, R3, UR4, PT ;  /* 0x0000000403007c0c */ /* 0x000fe2000bf46270 */
[C---:B--2---:R-:W-:Y:S01]  /*ca60*/  VIADD R19, R5.reuse, 0xf8 ;  /* 0x000000f805137836 */ /* 0x044fe20000000000 */
[----:B------:R1:W-:Y:S01]  /*ca70*/  @!P3 ST.E.64 desc[UR40][R22.64], R94 ;  /* 0x0000005e1600b985 */ /* 0x0003e2000c101b28 */
[----:B------:R-:W-:Y:S01]  /*ca80*/  VIADD R18, R5, 0xf0 ;  /* 0x000000f005127836 */ /* 0x000fe20000000000 */
[----:B------:R-:W-:Y:S02]  /*ca90*/  ISETP.GE.AND P3, PT, R4, UR4, PT ;  /* 0x0000000404007c0c */ /* 0x000fe4000bf66270 */
[----:B------:R-:W-:-:S02]  /*caa0*/  ISETP.GE.AND P6, PT, R19, UR4, PT ;  /* 0x0000000413007c0c */ /* 0x000fc4000bfc6270 */
[----:B------:R-:W-:Y:S02]  /*cab0*/  ISETP.GE.AND P5, PT, R18, UR4, PT ;  /* 0x0000000412007c0c */ /* 0x000fe4000bfa6270 */
[----:B------:R-:W-:-:S03]  /*cac0*/  @!P4 LEA.HI R10, R10, R10, RZ, 0x1 ;  /* 0x0000000a0a0ac211 */ /* 0x000fc600078f08ff */
[----:B------:R-:W-:Y:S02]  /*cad0*/  @!P2 LEA.HI R3, R3, R3, RZ, 0x1 ;  /* 0x000000030303a211 */ /* 0x000fe400078f08ff */
[----:B---3--:R-:W-:Y:S02]  /*cae0*/  @!P4 LOP3.LUT R25, R10, 0xfffffffe, RZ, 0xc0, !PT ;  /* 0xfffffffe0a19c812 */ /* 0x008fe400078ec0ff */
[----:B------:R-:W-:Y:S02]  /*caf0*/  @!P3 LEA.HI R4, R4, R4, RZ, 0x1 ;  /* 0x000000040404b211 */ /* 0x000fe400078f08ff */
[----:B0-----:R-:W-:Y:S01]  /*cb00*/  @!P6 LEA.HI R20, R19, R19, RZ, 0x1 ;  /* 0x000000131314e211 */ /* 0x001fe200078f08ff */
[----:B------:R-:W-:Y:S01]  /*cb10*/  @!P4 IMAD.WIDE R24, R25, 0x4, R134 ;  /* 0x000000041918c825 */ /* 0x000fe200078e0286 */
[----:B------:R-:W-:Y:S02]  /*cb20*/  @!P5 LEA.HI R18, R18, R18, RZ, 0x1 ;  /* 0x000000121212d211 */ /* 0x000fe400078f08ff */
[----:B------:R-:W-:-:S02]  /*cb30*/  @!P1 LOP3.LUT R19, R0, 0xfffffffe, RZ, 0xc0, !PT ;  /* 0xfffffffe00139812 */ /* 0x000fc400078ec0ff */
[----:B------:R-:W-:Y:S02]  /*cb40*/  @!P2 LOP3.LUT R3, R3, 0xfffffffe, RZ, 0xc0, !PT ;  /* 0xfffffffe0303a812 */ /* 0x000fe400078ec0ff */
[----:B-1----:R-:W-:Y:S02]  /*cb50*/  @!P3 LOP3.LUT R23, R4, 0xfffffffe, RZ, 0xc0, !PT ;  /* 0xfffffffe0417b812 */ /* 0x002fe400078ec0ff */
        /* <DEDUP_REMOVED lines=11> */
[----:B------:R1:W-:Y:S04]  /*cc10*/  @!P5 ST.E.64 desc[UR40][R26.64], R108 ;  /* 0x0000006c1a00d985 */ /* 0x0003e8000c101b28 */
[----:B------:R1:W-:Y:S02]  /*cc20*/  @!P6 ST.E.64 desc[UR40][R134.64], R110 ;  /* 0x0000006e8600e985 */ /* 0x0003e4000c101b28 */
.L_x_2156:
[----:B------:R-:W-:Y:S05]  /*cc30*/  BSYNC B0 ;  /* 0x0000000000007941 */ /* 0x000fea0003800000 */
.L_x_2155:
[----:B------:R-:W-:Y:S01]  /*cc40*/  ISETP.GE.AND P1, PT, R2, R11, PT ;  /* 0x0000000b0200720c */ /* 0x000fe20003f26270 */
[----:B-1----:R-:W1:Y:S01]  /*cc50*/  SHFL.IDX PT, R19, R47, 0x1, 0x1c1f ;  /* 0x003c1f002f137f89 */ /* 0x002e6200000e0000 */
[----:B------:R-:W-:Y:S02]  /*cc60*/  SEL R21, R45, R36, P0 ;  /* 0x000000242d157207 */ /* 0x000fe40000000000 */
[----:B------:R-:W-:Y:S01]  /*cc70*/  SEL R23, R36, R45, P0 ;  /* 0x0000002d24177207 */ /* 0x000fe20000000000 */
[----:B------:R3:W2:Y:S01]  /*cc80*/  SHFL.IDX PT, R18, R17, 0x1, 0x1c1f ;  /* 0x003c1f0011127f89 */ /* 0x0006a200000e0000 */
[----:B0-----:R-:W-:Y:S02]  /*cc90*/  SEL R3, R14, R143, P0 ;  /* 0x0000008f0e037207 */ /* 0x001fe40000000000 */
[----:B------:R-:W-:Y:S02]  /*cca0*/  SEL R26, R41, R44, P0 ;  /* 0x0000002c291a7207 */ /* 0x000fe40000000000 */
[----:B------:R-:W-:-:S02]  /*ccb0*/  SEL R27, R39, R146, P0 ;  /* 0x00000092271b7207 */ /* 0x000fc40000000000 */
[----:B------:R-:W-:Y:S02]  /*ccc0*/  SEL R45, R146, R39, P0 ;  /* 0x00000027922d7207 */ /* 0x000fe40000000000 */
[----:B---3--:R-:W-:Y:S02]  /*ccd0*/  SEL R17, R143, R14, P0 ;  /* 0x0000000e8f117207 */ /* 0x008fe40000000000 */
        /* <DEDUP_REMOVED lines=158> */
[----:B------:R2:W-:Y:S01]  /*d6c0*/  @!P5 ST.E.64 desc[UR40][R32.64], R22 ;  /* 0x000000162000d985 */ /* 0x0005e2000c101b28 */
[----:B------:R-:W-:-:S03]  /*d6d0*/  VIADD R34, R5, 0xc8 ;  /* 0x000000c805227836 */ /* 0x000fc60000000000 */
[----:B------:R3:W-:Y:S01]  /*d6e0*/  @!P1 ST.E.64 desc[UR40][R6.64], R24 ;  /* 0x0000001806009985 */ /* 0x0007e2000c101b28 */
[----:B------:R-:W-:Y:S01]  /*d6f0*/  ISETP.GE.AND P1, PT, R0, UR4, PT ;  /* 0x0000000400007c0c */ /* 0x000fe2000bf26270 */
[----:B-1----:R-:W-:Y:S01]  /*d700*/  @!P0 IMAD.WIDE R8, R37, 0x4, R18 ;  /* 0x0000000425088825 */ /* 0x002fe200078e0212 */
[----:B------:R-:W-:-:S03]  /*d710*/  ISETP.GE.AND P3, PT, R34, UR4, PT ;  /* 0x0000000422007c0c */ /* 0x000fc6000bf66270 */
[C---:B0-----:R-:W-:Y:S01]  /*d720*/  VIADD R10, R5.reuse, 0xd8 ;  /* 0x000000d8050a7836 */ /* 0x041fe20000000000 */
[----:B------:R0:W-:Y:S01]  /*d730*/  @!P0 ST.E.64 desc[UR40][R8.64], R28 ;  /* 0x0000001c08008985 */ /* 0x0001e2000c101b28 */
[C---:B------:R-:W-:Y:S01]  /*d740*/  VIADD R20, R5.reuse, 0xe0 ;  /* 0x000000e005147836 */ /* 0x040fe20000000000 */
[----:B------:R-:W-:Y:S01]  /*d750*/  @!P2 LOP3.LUT R11, R4, 0xfffffffe, RZ, 0xc0, !PT ;  /* 0xfffffffe040ba812 */ /* 0x000fe200078ec0ff */
[C---:B--2---:R-:W-:Y:S01]  /*d760*/  VIADD R22, R5.reuse, 0xe8 ;  /* 0x000000e805167836 */ /* 0x044fe20000000000 */
[----:B------:R-:W-:Y:S01]  /*d770*/  ISETP.GE.AND P0, PT, R10, UR4, PT ;  /* 0x000000040a007c0c */ /* 0x000fe2000bf06270 */
[----:B------:R-:W-:Y:S01]  /*d780*/  VIADD R23, R5, 0xf0 ;  /* 0x000000f005177836 */ /* 0x000fe20000000000 */
[----:B------:R-:W-:Y:S01]  /*d790*/  ISETP.GE.AND P4, PT, R20, UR4, PT ;  /* 0x0000000414007c0c */ /* 0x000fe2000bf86270 */
[----:B---3--:R-:W-:Y:S01]  /*d7a0*/  @!P2 IMAD.WIDE R6, R11, 0x4, R18 ;  /* 0x000000040b06a825 */ /* 0x008fe200078e0212 */
[----:B------:R-:W-:Y:S02]  /*d7b0*/  ISETP.GE.AND P5, PT, R22, UR4, PT ;  /* 0x0000000416007c0c */ /* 0x000fe4000bfa6270 */
[----:B------:R-:W-:Y:S01]  /*d7c0*/  ISETP.GE.AND P6, PT, R23, UR4, PT ;  /* 0x0000000417007c0c */ /* 0x000fe2000bfc6270 */
[----:B------:R-:W-:Y:S01]  /*d7d0*/  VIADD R5, R5, 0xf8 ;  /* 0x000000f805057836 */ /* 0x000fe20000000000 */
[----:B------:R-:W-:Y:S01]  /*d7e0*/  @!P1 LEA.HI R0, R0, R0, RZ, 0x1 ;  /* 0x0000000000009211 */ /* 0x000fe200078f08ff */
[----:B------:R1:W-:Y:S01]  /*d7f0*/  @!P2 ST.E.64 desc[UR40][R6.64], R26 ;  /* 0x0000001a0600a985 */ /* 0x0003e2000c101b28 */
[----:B------:R-:W-:-:S02]  /*d800*/  @!P3 LEA.HI R34, R34, R34, RZ, 0x1 ;  /* 0x000000222222b211 */ /* 0x000fc400078f08ff */
[----:B------:R-:W-:Y:S02]  /*d810*/  @!P1 LOP3.LUT R11, R0, 0xfffffffe, RZ, 0xc0, !PT ;  /* 0xfffffffe000b9812 */ /* 0x000fe400078ec0ff */
[----:B------:R-:W-:Y:S02]  /*d820*/  @!P0 LEA.HI R0, R10, R10, RZ, 0x1 ;  /* 0x0000000a0a008211 */ /* 0x000fe400078f08ff */
[----:B0-----:R-:W-:Y:S01]  /*d830*/  @!P3 LOP3.LUT R9, R34, 0xfffffffe, RZ, 0xc0, !PT ;  /* 0xfffffffe2209b812 */ /* 0x001fe200078ec0ff */
[--C-:B------:R-:W-:Y:S01]  /*d840*/  @!P1 IMAD.WIDE R10, R11, 0x4, R18.reuse ;  /* 0x000000040b0a9825 */ /* 0x100fe200078e0212 */
[----:B------:R-:W-:Y:S02]  /*d850*/  @!P4 LEA.HI R20, R20, R20, RZ, 0x1 ;  /* 0x000000141414c211 */ /* 0x000fe400078f08ff */
[----:B------:R-:W-:Y:S01]  /*d860*/  @!P0 LOP3.LUT R21, R0, 0xfffffffe, RZ, 0xc0, !PT ;  /* 0xfffffffe00158812 */ /* 0x000fe200078ec0ff */
[----:B------:R-:W-:Y:S01]  /*d870*/  @!P3 IMAD.WIDE R8, R9, 0x4, R18 ;  /* 0x000000040908b825 */ /* 0x000fe200078e0212 */
[----:B------:R-:W-:-:S02]  /*d880*/  @!P5 LEA.HI R22, R22, R22, RZ, 0x1 ;  /* 0x000000161616d211 */ /* 0x000fc400078f08ff */
[----:B------:R-:W-:Y:S02]  /*d890*/  @!P6 LEA.HI R0, R23, R23, RZ, 0x1 ;  /* 0x000000171700e211 */ /* 0x000fe400078f08ff */
[----:B------:R-:W-:Y:S01]  /*d8a0*/  @!P4 LOP3.LUT R23, R20, 0xfffffffe, RZ, 0xc0, !PT ;  /* 0xfffffffe1417c812 */ /* 0x000fe200078ec0ff */
[--C-:B------:R-:W-:Y:S01]  /*d8b0*/  @!P0 IMAD.WIDE R20, R21, 0x4, R18.reuse ;  /* 0x0000000415148825 */ /* 0x100fe200078e0212 */
[----:B------:R-:W-:Y:S01]  /*d8c0*/  @!P5 LOP3.LUT R25, R22, 0xfffffffe, RZ, 0xc0, !PT ;  /* 0xfffffffe1619d812 */ /* 0x000fe200078ec0ff */
[----:B------:R0:W-:Y:S01]  /*d8d0*/  @!P3 ST.E.64 desc[UR40][R8.64], R44 ;  /* 0x0000002c0800b985 */ /* 0x0001e2000c101b28 */
[----:B-1----:R-:W-:Y:S01]  /*d8e0*/  @!P6 LOP3.LUT R27, R0, 0xfffffffe, RZ, 0xc0, !PT ;  /* 0xfffffffe001be812 */ /* 0x002fe200078ec0ff */
[--C-:B------:R-:W-:Y:S02]  /*d8f0*/  @!P4 IMAD.WIDE R6, R23, 0x4, R18.reuse ;  /* 0x000000041706c825 */ /* 0x100fe400078e0212 */
[----:B------:R1:W-:Y:S02]  /*d900*/  @!P1 ST.E.64 desc[UR40][R10.64], R30 ;  /* 0x0000001e0a009985 */ /* 0x0003e4000c101b28 */
[----:B------:R-:W-:-:S02]  /*d910*/  @!P6 IMAD.WIDE R22, R27, 0x4, R18 ;  /* 0x000000041b16e825 */ /* 0x000fc400078e0212 */
[----:B------:R1:W-:Y:S01]  /*d920*/  @!P0 ST.E.64 desc[UR40][R20.64], R38 ;  /* 0x0000002614008985 */ /* 0x0003e2000c101b28 */
[----:B------:R-:W-:-:S03]  /*d930*/  ISETP.GE.AND P0, PT, R5, UR4, PT ;  /* 0x0000000405007c0c */ /* 0x000fc6000bf06270 */
[----:B------:R1:W-:Y:S01]  /*d940*/  @!P4 ST.E.64 desc[UR40][R6.64], R2 ;  /* 0x000000020600c985 */ /* 0x0003e2000c101b28 */
[----:B0-----:R-:W-:-:S05]  /*d950*/  @!P5 IMAD.WIDE R8, R25, 0x4, R18 ;  /* 0x000000041908d825 */ /* 0x001fca00078e0212 */
[----:B------:R1:W-:Y:S04]  /*d960*/  @!P5 ST.E.64 desc[UR40][R8.64], R16 ;  /* 0x000000100800d985 */ /* 0x0003e8000c101b28 */
[----:B------:R1:W-:Y:S01]  /*d970*/  @!P6 ST.E.64 desc[UR40][R22.64], R14 ;  /* 0x0000000e1600e985 */ /* 0x0003e2000c101b28 */
[----:B------:R-:W-:Y:S05]  /*d980*/  @P0 BRA `(.L_x_2118) ;  /* 0x0000004400b00947 */ /* 0x000fea0003800000 */
[----:B------:R-:W-:-:S04]  /*d990*/  LEA.HI R5, R5, R5, RZ, 0x1 ;  /* 0x0000000505057211 */ /* 0x000fc800078f08ff */
[----:B------:R-:W-:-:S05]  /*d9a0*/  LOP3.LUT R5, R5, 0xfffffffe, RZ, 0xc0, !PT ;  /* 0xfffffffe05057812 */ /* 0x000fca00078ec0ff */
[----:B------:R-:W-:-:S05]  /*d9b0*/  IMAD.WIDE R18, R5, 0x4, R18 ;  /* 0x0000000405127825 */ /* 0x000fca00078e0212 */
[----:B------:R0:W-:Y:S01]  /*d9c0*/  ST.E.64 desc[UR40][R18.64], R12 ;  /* 0x0000000c12007985 */ /* 0x0001e2000c101b28 */
[----:B------:R-:W-:Y:S05]  /*d9d0*/  BRA `(.L_x_2118) ;  /* 0x00000044009c7947 */ /* 0x000fea0003800000 */
.L_x_2154:
[----:B------:R-:W1:Y:S02]  /*d9e0*/  S2R R0, SR_TID.X ;  /* 0x0000000000007919 */ /* 0x000e640000002100 */
[----:B-1----:R-:W-:-:S05]  /*d9f0*/  VIADD R2, R0, 0xffffff80 ;  /* 0xffffff8000027836 */ /* 0x002fca0000000000 */
[----:B------:R-:W-:-:S13]  /*da00*/  ISETP.GT.AND P0, PT, R2, 0x7f, PT ;  /* 0x0000007f0200780c */ /* 0x000fda0003f04270 */
[----:B------:R-:W-:Y:S05]  /*da10*/  @P0 BRA `(.L_x_2118) ;  /* 0x00000044008c0947 */ /* 0x000fea0003800000 */
[----:B------:R-:W1:Y:S01]  /*da20*/  S2R R3, SR_CTAID.X ;  /* 0x0000000000037919 */ /* 0x000e620000002500 */
[----:B------:R-:W2:Y:S01]  /*da30*/  LDC R6, c[0x0][0xbe8] ;  /* 0x0002fa00ff067b82 */ /* 0x000ea20000000800 */
[----:B------:R-:W-:Y:S01]  /*da40*/  ULDC UR4, c[0x0][0xa88] ;  /* 0x0002a20000047ab9 */ /* 0x000fe20000000800 */
[----:B-1----:R-:W-:Y:S02]  /*da50*/  IMAD R0, R3, 0x80, R0 ;  /* 0x0000008003007824 */ /* 0x002fe400078e0200 */
[----:B--2---:R-:W-:Y:S02]  /*da60*/  IMAD R3, R6, UR4, RZ ;  /* 0x0000000406037c24 */ /* 0x004fe4000f8e02ff */
[----:B------:R-:W-:-:S05]  /*da70*/  VIADD R0, R0, 0xffffff80 ;  /* 0xffffff8000007836 */ /* 0x000fca0000000000 */
[----:B------:R-:W-:-:S13]  /*da80*/  ISETP.GE.AND P0, PT, R0, R3, PT ;  /* 0x000000030000720c */ /* 0x000fda0003f06270 */
[----:B------:R-:W-:Y:S05]  /*da90*/  @P0 BRA `(.L_x_2118) ;  /* 0x00000044006c0947 */ /* 0x000fea0003800000 */
[----:B------:R-:W-:Y:S01]  /*daa0*/  ISETP.NE.AND P0, PT, R6, 0x1, PT ;  /* 0x000000010600780c */ /* 0x000fe20003f05270 */
[----:B------:R-:W1:Y:S01]  /*dab0*/  LDC.64 R10, c[0x0][0xbd8] ;  /* 0x0002f600ff0a7b82 */ /* 0x000e620000000a00 */
[----:B------:R-:W-:Y:S01]  /*dac0*/  SHF.R.S32.HI R4, RZ, 0x1f, R17 ;  /* 0x0000001fff047819 */ /* 0x000fe20000011411 */
[----:B------:R-:W-:Y:S02]  /*dad0*/  ULDC.64 UR4, c[0x0][0xbd0] ;  /* 0x0002f40000047ab9 */ /* 0x000fe40000000a00 */
[----:B------:R-:W-:-:S04]  /*dae0*/  IMAD.WIDE.U32 R2, R17, UR4, RZ ;  /* 0x0000000411027c25 */ /* 0x000fc8000f8e00ff */
[----:B------:R-:W2:Y:S01]  /*daf0*/  S2UR UR6, SR_CTAID.Y ;  /* 0x00000000000679c3 */ /* 0x000ea20000002600 */
[----:B------:R-:W-:-:S04]  /*db00*/  IMAD R4, R4, UR4, RZ ;  /* 0x0000000404047c24 */ /* 0x000fc8000f8e02ff */
[----:B0-----:R-:W-:Y:S01]  /*db10*/  IMAD R5, R17, UR5, R4 ;  /* 0x0000000511057c24 */ /* 0x001fe2000f8e0204 */
[----:B------:R-:W-:Y:S01]  /*db20*/  ULDC.64 UR4, c[0x0][0xbe0] ;  /* 0x0002f80000047ab9 */ /* 0x000fe20000000a00 */
[----:B------:R-:W-:Y:S01]  /*db30*/  IMAD.MOV R17, RZ, RZ, -R17 ;  /* 0x000000ffff117224 */ /* 0x000fe200078e0a11 */
[----:B------:R-:W0:Y:S01]  /*db40*/  @P0 LDC R7, c[0x0][0xbec] ;  /* 0x0002fb00ff070b82 */ /* 0x000e220000000800 */
[----:B------:R-:W-:Y:S02]  /*db50*/  IMAD.IADD R3, R3, 0x1, R5 ;  /* 0x0000000103037824 */ /* 0x000fe400078e0205 */
[----:B------:R-:W-:-:S05]  /*db60*/  IMAD.MOV.U32 R5, RZ, RZ, R0 ;  /* 0x000000ffff057224 */ /* 0x000fca00078e0000 */
[----:B------:R-:W2:Y:S01]  /*db70*/  LDC R8, c[0x0][0xc50] ;  /* 0x00031400ff087b82 */ /* 0x000ea20000000800 */
[C---:B-1----:R-:W-:Y:S02]  /*db80*/  IMAD R12, R10.reuse, UR38, RZ ;  /* 0x000000260a0c7c24 */ /* 0x042fe4000f8e02ff */
[----:B------:R-:W-:-:S04]  /*db90*/  IMAD.WIDE.U32 R2, R10, UR39, R2 ;  /* 0x000000270a027c25 */ /* 0x000fc8000f8e0002 */
[----:B------:R-:W-:Y:S01]  /*dba0*/  IMAD R11, R11, UR39, R12 ;  /* 0x000000270b0b7c24 */ /* 0x000fe2000f8e020c */
[----:B------:R-:W1:Y:S03]  /*dbb0*/  @P0 LDC R9, c[0x0][0xbf0] ;  /* 0x0002fc00ff090b82 */ /* 0x000e660000000800 */
[----:B------:R-:W-:Y:S02]  /*dbc0*/  IMAD.IADD R3, R11, 0x1, R3 ;  /* 0x000000010b037824 */ /* 0x000fe400078e0203 */
[----:B0-----:R-:W-:-:S04]  /*dbd0*/  @P0 IMAD.HI.U32 R4, R0, R7, RZ ;  /* 0x0000000700040227 */ /* 0x001fc800078e00ff */
[----:B--2---:R-:W-:-:S04]  /*dbe0*/  IMAD R17, R8, R17, UR6 ;  /* 0x0000000608117e24 */ /* 0x004fc8000f8e0211 */
[----:B------:R-:W-:Y:S01]  /*dbf0*/  IMAD.WIDE.U32 R2, R17, UR4, R2 ;  /* 0x0000000411027c25 */ /* 0x000fe2000f8e0002 */
[----:B-1----:R-:W-:Y:S02]  /*dc00*/  @P0 SHF.R.U32.HI R5, RZ, R9, R4 ;  /* 0x00000009ff050219 */ /* 0x002fe40000011604 */
[----:B------:R-:W-:Y:S02]  /*dc10*/  SHF.R.S32.HI R4, RZ, 0x1f, R17 ;  /* 0x0000001fff047819 */ /* 0x000fe40000011411 */
[--C-:B------:R-:W-:Y:S01]  /*dc20*/  SHF.R.S32.HI R9, RZ, 0x1f, R5.reuse ;  /* 0x0000001fff097819 */ /* 0x100fe20000011405 */
[----:B------:R-:W-:Y:S01]  /*dc30*/  IMAD.MOV R7, RZ, RZ, -R5 ;  /* 0x000000ffff077224 */ /* 0x000fe200078e0a05 */
[----:B------:R-:W-:Y:S01]  /*dc40*/  IADD3 R2, P0, R5, R2, RZ ;  /* 0x0000000205027210 */ /* 0x000fe20007f1e0ff */
[----:B------:R-:W-:Y:S02]  /*dc50*/  IMAD R4, R4, UR4, RZ ;  /* 0x0000000404047c24 */ /* 0x000fe4000f8e02ff */
[----:B------:R-:W-:-:S02]  /*dc60*/  IMAD R7, R6, R7, R0 ;  /* 0x0000000706077224 */ /* 0x000fc400078e0200 */
[----:B------:R-:W-:Y:S01]  /*dc70*/  IMAD R4, R17, UR5, R4 ;  /* 0x0000000511047c24 */ /* 0x000fe2000f8e0204 */
[----:B------:R-:W-:Y:S02]  /*dc80*/  ULDC.64 UR4, c[0x0][0xbc8] ;  /* 0x0002f20000047ab9 */ /* 0x000fe40000000a00 */
        /* <DEDUP_REMOVED lines=12> */
.L_x_2116:
        /* <DEDUP_REMOVED lines=18> */
.L_x_2157:
[----:B------:R-:W-:Y:S01]  /*de70*/  ULDC UR7, c[0x0][0xc50] ;  /* 0x0003140000077ab9 */ /* 0x000fe20000000800 */
[----:B------:R-:W-:Y:S01]  /*de80*/  UMOV UR36, UR6 ;  /* 0x0000000600247c82 */ /* 0x000fe20008000000 */
[----:B------:R-:W-:-:S11]  /*de90*/  UISETP.NE.AND UP0, UPT, UR7, 0x1, UPT ;  /* 0x000000010700788c */ /* 0x000fd6000bf05270 */
[----:B------:R-:W-:Y:S01]  /*dea0*/  @UP0 ULDC UR4, c[0x0][0xc54] ;  /* 0x0003150000040ab9 */ /* 0x000fe20000000800 */
[----:B------:R-:W-:Y:S01]  /*deb0*/  @UP0 ULDC UR8, c[0x0][0xc58] ;  /* 0x0003160000080ab9 */ /* 0x000fe20000000800 */
[----:B------:R-:W-:-:S04]  /*dec0*/  UIMAD.WIDE.U32 UR4, UR6, UR4, URZ ;  /* 0x00000004060472a5 */ /* 0x000fc8000f8e003f */
[----:B------:R-:W-:-:S12]  /*ded0*/  @UP0 USHF.R.U32.HI UR36, URZ, UR8, UR5 ;  /* 0x000000083f240299 */ /* 0x000fd80008011605 */
.L_x_2158:
        /* <DEDUP_REMOVED lines=8> */
[----:B------:R-:W-:Y:S01]  /*df60*/  ULDC UR6, c[0x0][0x448] ;  /* 0x0001120000067ab9 */ /* 0x000fe20000000800 */
[----:B------:R-:W-:Y:S01]  /*df70*/  ULDC.64 UR4, c[0x0][0x418] ;  /* 0x0001060000047ab9 */ /* 0x000fe20000000a00 */
[----:B------:R-:W-:Y:S01]  /*df80*/  UISETP.NE.AND UP1, UPT, UR6, 0x1, UPT ;  /* 0x000000010600788c */ /* 0x000fe2000bf25270 */
[----:B------:R-:W-:Y:S01]  /*df90*/  IMAD.MOV.U32 R18, RZ, RZ, RZ ;  /* 0x000000ffff127224 */ /* 0x000fe200078e00ff */
[----:B------:R-:W-:Y:S01]  /*dfa0*/  UISETP.NE.U32.AND UP0, UPT, UR4, URZ, UPT ;  /* 0x0000003f0400728c */ /* 0x000fe2000bf05070 */
[----:B------:R-:W-:Y:S02]  /*dfb0*/  ULDC UR8, c[0x0][0x424] ;  /* 0x0001090000087ab9 */ /* 0x000fe40000000800 */
[----:B------:R-:W-:Y:S01]  /*dfc0*/  ULDC UR4, c[0x0][0x288] ;  /* 0x0000a20000047ab9 */ /* 0x000fe20000000800 */
[----:B------:R-:W-:Y:S02]  /*dfd0*/  UISETP.NE.AND.EX UP0, UPT, UR5, URZ, UPT, UP0 ;  /* 0x0000003f0500728c */ /* 0x000fe4000bf05300 */
[----:B------:R-:W-:-:S02]  /*dfe0*/  UIADD3 UR10, -UR4, 0x80, URZ ;  /* 0x00000080040a7890 */ /* 0x000fc4000fffe13f */
[----:B------:R-:W-:Y:S01]  /*dff0*/  USEL UR8, UR8, 0x1, UP0 ;  /* 0x0000000108087887 */ /* 0x000fe20008000000 */
[----:B------:R-:W-:Y:S01]  /*e000*/  @UP1 ULDC UR4, c[0x0][0x44c] ;  /* 0x0001130000041ab9 */ /* 0x000fe20000000800 */
[----:B------:R-:W-:Y:S01]  /*e010*/  ULDC UR9, c[0x0][0x2f0] ;  /* 0x0000bc0000097ab9 */ /* 0x000fe20000000800 */
[----:B------:R-:W-:Y:S01]  /*e020*/  @UP1 ULDC UR11, c[0x0][0x450] ;  /* 0x00011400000b1ab9 */ /* 0x000fe20000000800 */
[----:B------:R-:W-:Y:S02]  /*e030*/  UIMAD UR10, UR8, UR9, UR10 ;  /* 0x00000009080a72a4 */ /* 0x000fe4000f8e020a */
[----:B------:R-:W-:Y:S02]  /*e040*/  UIMAD UR8, UR8, UR9, 0x7f ;  /* 0x0000007f080874a4 */ /* 0x000fe4000f8e0209 */
[----:B0-----:R-:W-:-:S04]  /*e050*/  USHF.L.U32 UR39, UR39, 0x7, URZ ;  /* 0x0000000727277899 */ /* 0x001fc8000800063f */
[----:B------:R-:W-:-:S04]  /*e060*/  UIADD3 UR6, UR39, 0x7f, URZ ;  /* 0x0000007f27067890 */ /* 0x000fc8000fffe03f */
[----:B------:R-:W-:-:S04]  /*e070*/  UIMAD.WIDE.U32 UR4, UR6, UR4, URZ ;  /* 0x00000004060472a5 */ /* 0x000fc8000f8e003f */
[----:B------:R-:W-:Y:S02]  /*e080*/  @UP1 USHF.R.U32.HI UR6, URZ, UR11, UR5 ;  /* 0x0000000b3f061299 */ /* 0x000fe40008011605 */
[----:B------:R-:W-:Y:S02]  /*e090*/  USHF.R.S32.HI UR5, URZ, 0x1f, UR8 ;  /* 0x0000001f3f057899 */ /* 0x000fe40008011408 */
[----:B------:R-:W-:Y:S02]  /*e0a0*/  UIADD3 UR6, UR10, UR6, URZ ;  /* 0x000000060a067290 */ /* 0x000fe4000fffe03f */
[----:B------:R-:W-:Y:S02]  /*e0b0*/  ULEA.HI UR5, UR5, UR8, URZ, 0x7 ;  /* 0x0000000805057291 */ /* 0x000fe4000f8f383f */
[----:B------:R-:W-:Y:S02]  /*e0c0*/  USHF.R.S32.HI UR4, URZ, 0x1f, UR6 ;  /* 0x0000001f3f047899 */ /* 0x000fe40008011406 */
[----:B------:R-:W-:-:S02]  /*e0d0*/  USHF.R.S32.HI UR5, URZ, 0x7, UR5 ;  /* 0x000000073f057899 */ /* 0x000fc40008011405 */
[----:B------:R-:W-:Y:S02]  /*e0e0*/  ULEA.HI UR4, UR4, UR6, URZ, 0x7 ;  /* 0x0000000604047291 */ /* 0x000fe4000f8f383f */
[----:B------:R-:W-:Y:S02]  /*e0f0*/  USHF.R.U32.HI UR8, URZ, 0x10, UR7 ;  /* 0x000000103f087899 */ /* 0x000fe40008011607 */
[----:B------:R-:W-:-:S04]  /*e100*/  USHF.R.S32.HI UR4, URZ, 0x7, UR4 ;  /* 0x000000073f047899 */ /* 0x000fc80008011404 */
[----:B------:R-:W-:-:S04]  /*e110*/  UISETP.LT.AND UP0, UPT, UR5, UR4, UPT ;  /* 0x000000040500728c */ /* 0x000fc8000bf01270 */
[----:B------:R-:W-:Y:S02]  /*e120*/  USEL UR6, UR5, UR4, UP0 ;  /* 0x0000000405067287 */ /* 0x000fe40008000000 */
[----:B------:R-:W-:Y:S02]  /*e130*/  UISETP.NE.AND UP0, UPT, UR8, URZ, UPT ;  /* 0x0000003f0800728c */ /* 0x000fe4000bf05270 */
[----:B------:R-:W-:Y:S02]  /*e140*/  UISETP.GE.AND UP1, UPT, UR6, 0x1, UPT ;  /* 0x000000010600788c */ /* 0x000fe4000bf26270 */
[----:B------:R-:W-:-:S04]  /*e150*/  ULOP3.LUT UR5, UR7, 0xffff, URZ, 0xc0, !UPT ;  /* 0x0000ffff07057892 */ /* 0x000fc8000f8ec03f */
[----:B------:R-:W-:-:S03]  /*e160*/  PLOP3.LUT P0, PT, PT, PT, UP1, 0x80, 0x0 ;  /* 0x000000000000781c */ /* 0x000fc60003f0f018 */
[----:B------:R-:W-:-:S10]  /*e170*/  @!UP0 ULDC UR8, c[0x0][0x9f0] ;  /* 0x00027c0000088ab9 */ /* 0x000fd40000000800 */
[----:B------:R-:W-:Y:S05]  /*e180*/  @!P0 BRA `(.L_x_2160) ;  /* 0x0000000000708947 */ /* 0x000fea0003800000 */
        /* <DEDUP_REMOVED lines=28> */
.L_x_2160:
        /* <DEDUP_REMOVED lines=30> */
.L_x_2161:
        /* <DEDUP_REMOVED lines=20> */
.L_x_2162:
        /* <DEDUP_REMOVED lines=20> */
.L_x_2163:
        /* <DEDUP_REMOVED lines=18> */
.L_x_2164:
        /* <DEDUP_REMOVED lines=10> */
[----:B------:R-:W-:Y:S01]  /*e970*/  IMAD.SHL.U32 R19, R7, 0x10, RZ ;  /* 0x0000001007137824 */ /* 0x000fe200078e00ff */
[----:B------:R-:W-:Y:S02]  /*e980*/  UMOV UR4, 0xffffffff ;  /* 0xffffffff00047882 */ /* 0x000fe40000000000 */
[----:B------:R-:W-:Y:S02]  /*e990*/  SHF.R.U32.HI R5, RZ, 0x5, R8 ;  /* 0x00000005ff057819 */ /* 0x000fe40000011608 */
[C---:B------:R-:W-:Y:S01]  /*e9a0*/  LOP3.LUT R0, R17.reuse, 0x380, RZ, 0xc0, !PT ;  /* 0x0000038011007812 */ /* 0x040fe200078ec0ff */
[----:B0-----:R-:W0:Y:S01]  /*e9b0*/  LDC.64 R2, c[0x0][0x418] ;  /* 0x00010600ff027b82 */ /* 0x001e220000000a00 */
[----:B------:R-:W-:-:S03]  /*e9c0*/  LOP3.LUT R6, R17, 0x400, RZ, 0xc0, !PT ;  /* 0x0000040011067812 */ /* 0x000fc600078ec0ff */
[----:B------:R-:W-:Y:S01]  /*e9d0*/  IMAD R4, R5, 0x10, R0 ;  /* 0x0000001005047824 */ /* 0x000fe200078e0200 */
[----:B------:R-:W-:Y:S02]  /*e9e0*/  LOP3.LUT R19, R19, 0x70, RZ, 0xc0, !PT ;  /* 0x0000007013137812 */ /* 0x000fe400078ec0ff */
[----:B------:R-:W-:Y:S01]  /*e9f0*/  LOP3.LUT R0, R0, 0x10, R7, 0xf8, !PT ;  /* 0x0000001000007812 */ /* 0x000fe200078ef807 */
[----:B------:R-:W-:Y:S01]  /*ea00*/  IMAD R6, R5, 0x800, R6 ;  /* 0x0000080005067824 */ /* 0x000fe200078e0206 */
[-C--:B------:R-:W-:Y:S02]  /*ea10*/  LOP3.LUT R4, R4, R19.reuse, RZ, 0x3c, !PT ;  /* 0x0000001304047212 */ /* 0x080fe400078e3cff */
[----:B------:R-:W-:Y:S02]  /*ea20*/  LOP3.LUT R5, R0, R19, RZ, 0x3c, !PT ;  /* 0x0000001300057212 */ /* 0x000fe400078e3cff */
[----:B------:R-:W-:Y:S01]  /*ea30*/  LOP3.LUT R17, R4, 0xc00, R17, 0xf8, !PT ;  /* 0x00000c0004117812 */ /* 0x000fe200078ef811 */
[----:B------:R-:W-:-:S02]  /*ea40*/  IMAD.MOV.U32 R4, RZ, RZ, 0x20 ;  /* 0x00000020ff047424 */ /* 0x000fc400078e00ff */
[----:B------:R-:W-:-:S05]  /*ea50*/  IMAD.IADD R0, R6, 0x1, R5 ;  /* 0x0000000106007824 */ /* 0x000fca00078e0205 */
[----:B------:R1:W-:Y:S01]  /*ea60*/  STL [R1], R0 ;  /* 0x0000000001007387 */ /* 0x0003e20000100800 */
[----:B0-----:R-:W-:-:S04]  /*ea70*/  ISETP.NE.U32.AND P0, PT, R2, RZ, PT ;  /* 0x000000ff0200720c */ /* 0x001fc80003f05070 */
[----:B------:R-:W-:Y:S01]  /*ea80*/  R2P PR, R7, 0x6 ;  /* 0x0000000607007804 */ /* 0x000fe20000000000 */
[----:B-1----:R-:W-:Y:S01]  /*ea90*/  IMAD.MOV.U32 R0, RZ, RZ, 0x40 ;  /* 0x00000040ff007424 */ /* 0x002fe200078e00ff */
[----:B------:R-:W-:Y:S02]  /*eaa0*/  ISETP.NE.AND.EX P3, PT, R3, RZ, PT, P0 ;  /* 0x000000ff0300720c */ /* 0x000fe40003f65300 */
[----:B------:R-:W-:Y:S02]  /*eab0*/  SHF.R.U32.HI R7, RZ, 0x5, R7 ;  /* 0x00000005ff077819 */ /* 0x000fe40000011607 */
[----:B------:R-:W-:Y:S02]  /*eac0*/  SEL R6, R0, 0xffffffc0, !P2 ;  /* 0xffffffc000067807 */ /* 0x000fe40005000000 */
[----:B------:R-:W-:Y:S02]  /*ead0*/  P2R R5, PR, RZ, 0x8 ;  /* 0x00000008ff057803 */ /* 0x000fe40000000000 */
[----:B------:R-:W-:Y:S01]  /*eae0*/  SEL R0, R4, 0xffffffe0, !P1 ;  /* 0xffffffe004007807 */ /* 0x000fe20004800000 */
[----:B------:R0:W-:Y:S01]  /*eaf0*/  STL [R1+0x8], R6 ;  /* 0x0000080601007387 */ /* 0x0001e20000100800 */
[----:B------:R-:W-:-:S02]  /*eb00*/  LOP3.LUT R7, R7, 0x3, RZ, 0xc0, !PT ;  /* 0x0000000307077812 */ /* 0x000fc400078ec0ff */
[----:B--2---:R-:W-:Y:S01]  /*eb10*/  SHF.R.S32.HI R10, RZ, 0x1f, R9 ;  /* 0x0000001fff0a7819 */ /* 0x004fe20000011409 */
[----:B------:R0:W-:Y:S01]  /*eb20*/  STL [R1+0x4], R9 ;  /* 0x0000040901007387 */ /* 0x0001e20000100800 */
[----:B------:R-:W-:-:S03]  /*eb30*/  SEL R16, R9, RZ, !P3 ;  /* 0x000000ff09107207 */ /* 0x000fc60005800000 */
[----:B------:R0:W-:Y:S04]  /*eb40*/  STL [R1+0x24], R5 ;  /* 0x0000240501007387 */ /* 0x0001e80000100800 */
[----:B------:R0:W-:Y:S04]  /*eb50*/  STL [R1+0x10], R0 ;  /* 0x0000100001007387 */ /* 0x0001e80000100800 */
[----:B------:R0:W-:Y:S01]  /*eb60*/  STL [R1+0x14], R10 ;  /* 0x0000140a01007387 */ /* 0x0001e20000100800 */
[----:B------:R-:W-:Y:S05]  /*eb70*/  BRA.DIV UR4, `(.L_x_2165) ;  /* 0x0000003604e47947 */ /* 0x000fea000b800000 */
[----:B------:R1:W2:Y:S02]  /*eb80*/  SHFL.IDX PT, R14, R7, RZ, 0x1f ;  /* 0x00001fff070e7589 */ /* 0x0002a400000e0000 */
.L_x_2218:
[----:B------:R-:W-:Y:S02]  /*eb90*/  PLOP3.LUT P1, PT, PT, PT, PT, 0x8, 0x0 ;  /* 0x000000000000781c */ /* 0x000fe40003f2e170 */
[----:B--2---:R-:W-:Y:S02]  /*eba0*/  ISETP.NE.AND P0, PT, R14, RZ, PT ;  /* 0x000000ff0e00720c */ /* 0x004fe40003f05270 */
[----:B0-----:R-:W-:-:S05]  /*ebb0*/  P2R R0, PR, RZ, 0x2 ;  /* 0x00000002ff007803 */ /* 0x001fca0000000000 */
[----:B------:R0:W-:Y:S06]  /*ebc0*/  STL [R1+0x18], R0 ;  /* 0x0000180001007387 */ /* 0x0001ec0000100800 */
[----:B------:R-:W-:Y:S05]  /*ebd0*/  @P0 BRA `(.L_x_2166) ;  /* 0x0000000400580947 */ /* 0x000fea0003800000 */
[----:B------:R-:W-:Y:S01]  /*ebe0*/  UMOV UR4, 0xffffffff ;  /* 0xffffffff00047882 */ /* 0x000fe20000000000 */
[----:B0-----:R-:W-:Y:S02]  /*ebf0*/  VIADD R0, R18, 0xffffffff ;  /* 0xffffffff12007836 */ /* 0x001fe40000000000 */
[----:B------:R-:W-:Y:S05]  /*ec00*/  BRA.DIV UR4, `(.L_x_2167) ;  /* 0x0000003604e07947 */ /* 0x000fea000b800000 */
[----:B------:R-:W-:-:S13]  /*ec10*/  ELECT P6, URZ, PT ;  /* 0x00000000003f782f */ /* 0x000fda00038c0000 */
.L_x_2221:
[----:B------:R-:W-:Y:S05]  /*ec20*/  @!P6 BRA `(.L_x_2166) ;  /* 0x000000040044e947 */ /* 0x000fea0003800000 */
[----:B------:R-:W-:Y:S01]  /*ec30*/  IMAD.MOV.U32 R16, RZ, RZ, R9 ;  /* 0x000000ffff107224 */ /* 0x000fe200078e0009 */
[----:B------:R-:W-:Y:S06]  /*ec40*/  @!P3 BRA `(.L_x_2168) ;  /* 0x000000000044b947 */ /* 0x000fec0003800000 */
[----:B-1----:R-:W0:Y:S01]  /*ec50*/  LDC R7, c[0x0][0x43c] ;  /* 0x00010f00ff077b82 */ /* 0x002e220000000800 */
        /* <DEDUP_REMOVED lines=16> */
.L_x_2168:
[----:B0-----:R-:W-:Y:S01]  /*ed60*/  IMAD.MOV.U32 R2, RZ, RZ, 0x1 ;  /* 0x00000001ff027424 */ /* 0x001fe200078e00ff */
[----:B------:R-:W-:-:S04]  /*ed70*/  ISETP.NE.AND P1, PT, R8, RZ, PT ;  /* 0x000000ff0800720c */ /* 0x000fc80003f25270 */
[----:B------:R-:W-:-:S04]  /*ed80*/  SHF.L.U32 R2, R2, 0x1f, RZ ;  /* 0x0000001f02027819 */ /* 0x000fc800000006ff */
[----:B------:R-:W0:Y:S02]  /*ed90*/  SYNCS.PHASECHK.TRANS64.TRYWAIT P0, [UR38+0x38880], R2 ;  /* 0x03888002ff0075a7 */ /* 0x000e240008000166 */
[----:B0-----:R-:W-:Y:S05]  /*eda0*/  @!P0 BRA `(.L_x_2169) ;  /* 0x0000003400988947 */ /* 0x001fea0003800000 */
.L_x_2222:
[----:B------:R-:W-:Y:S05]  /*edb0*/  @P1 BRA `(.L_x_2170) ;  /* 0x0000000000181947 */ /* 0x000fea0003800000 */
[----:B------:R-:W2:Y:S01]  /*edc0*/  S2R R4, SR_TID.X ;  /* 0x0000000000047919 */ /* 0x000ea20000002100 */
[----:B0-----:R-:W-:-:S04]  /*edd0*/  IMAD.MOV.U32 R3, RZ, RZ, 0x8000 ;  /* 0x00008000ff037424 */ /* 0x001fc800078e00ff */
[----:B------:R3:W-:Y:S01]  /*ede0*/  SYNCS.ARRIVE.TRANS64 RZ, [UR38+0x38870], R3 ;  /* 0x03887003ffff79a7 */ /* 0x0007e20008000026 */
[----:B--2---:R-:W-:-:S13]  /*edf0*/  LOP3.LUT P0, RZ, R4, 0x1f, RZ, 0xc0, !PT ;  /* 0x0000001f04ff7812 */ /* 0x004fda000780c0ff */
[----:B---3--:R-:W-:Y:S05]  /*ee00*/  @!P0 BRA `(.L_x_2170) ;  /* 0x0000000000048947 */ /* 0x008fea0003800000 */
[----:B------:R-:W-:Y:S01]  /*ee10*/  BPT.TRAP 0x1 ;  /* 0x000000040000795c */ /* 0x000fe20000300000 */
.L_x_2170:
        /* <DEDUP_REMOVED lines=21> */
.L_x_2223:
[----:B------:R-:W-:Y:S05]  /*ef70*/  @P1 BRA `(.L_x_2172) ;  /* 0x0000000000181947 */ /* 0x000fea0003800000 */
[----:B0-----:R-:W0:Y:S01]  /*ef80*/  S2R R3, SR_TID.X ;  /* 0x0000000000037919 */ /* 0x001e220000002100 */
[----:B------:R-:W-:-:S04]  /*ef90*/  IMAD.MOV.U32 R2, RZ, RZ, 0x8000 ;  /* 0x00008000ff027424 */ /* 0x000fc800078e00ff */
[----:B------:R2:W-:Y:S01]  /*efa0*/  SYNCS.ARRIVE.TRANS64 RZ, [UR38+0x38830], R2 ;  /* 0x03883002ffff79a7 */ /* 0x0005e20008000026 */
[----:B0-----:R-:W-:-:S13]  /*efb0*/  LOP3.LUT P0, RZ, R3, 0x1f, RZ, 0xc0, !PT ;  /* 0x0000001f03ff7812 */ /* 0x001fda000780c0ff */
[----:B--2---:R-:W-:Y:S05]  /*efc0*/  @!P0 BRA `(.L_x_2172) ;  /* 0x0000000000048947 */ /* 0x004fea0003800000 */
[----:B------:R-:W-:Y:S01]  /*efd0*/  BPT.TRAP 0x1 ;  /* 0x000000040000795c */ /* 0x000fe20000300000 */
.L_x_2172:
        /* <DEDUP_REMOVED lines=22> */
.L_x_2166:
[----:B------:R-:W-:Y:S05]  /*f140*/  WARPSYNC.ALL ;  /* 0x0000000000007948 */ /* 0x000fea0003800000 */
[----:B--2---:R-:W-:Y:S01]  /*f150*/  UIADD3 UR4, UR38, 0x20400, URZ ;  /* 0x0002040026047890 */ /* 0x004fe2000fffe03f */
[----:B------:R-:W-:Y:S03]  /*f160*/  BAR.SYNC.DEFER_BLOCKING 0x8, 0x180 ;  /* 0x0206000000007b1d */ /* 0x000fe60000010000 */
[----:B------:R-:W-:-:S06]  /*f170*/  ULOP3.LUT UP0, URZ, UR4, 0x3ff, URZ, 0xc0, !UPT ;  /* 0x000003ff043f7892 */ /* 0x000fcc000f80c03f */
[----:B------:R-:W-:-:S13]  /*f180*/  PLOP3.LUT P0, PT, PT, PT, UP0, 0x80, 0x0 ;  /* 0x000000000000781c */ /* 0x000fda0003f0f008 */
[----:B------:R-:W-:Y:S05]  /*f190*/  @!P0 BRA `(.L_x_2173) ;  /* 0x0000000000408947 */ /* 0x000fea0003800000 */
[----:B0-----:R-:W-:Y:S01]  /*f1a0*/  MOV R2, 0x0 ;  /* 0x0000000000027802 */ /* 0x001fe20000000f00 */
[----:B------:R-:W-:Y:S01]  /*f1b0*/  ULDC.64 UR6, c[0x4][0x198] ;  /* 0x0100660000067ab9 */ /* 0x000fe20000000a00 */
[----:B------:R-:W-:Y:S01]  /*f1c0*/  ULDC.64 UR8, c[0x4][0x1a0] ;  /* 0x0100680000087ab9 */ /* 0x000fe20000000a00 */
[----:B------:R-:W-:Y:S01]  /*f1d0*/  ULDC.64 UR4, c[0x4][0x108] ;  /* 0x0100420000047ab9 */ /* 0x000fe20000000a00 */
[----:B------:R-:W-:Y:S02]  /*f1e0*/  IMAD.U32 R4, RZ, RZ, UR6 ;  /* 0x00000006ff047e24 */ /* 0x000fe4000f8e00ff */
[----:B------:R-:W0:Y:S01]  /*f1f0*/  LDC.64 R2, c[0x4][R2] ;  /* 0x0100000002027b82 */ /* 0x000e220000000a00 */
[----:B------:R-:W-:Y:S02]  /*f200*/  IMAD.U32 R5, RZ, RZ, UR7 ;  /* 0x00000007ff057e24 */ /* 0x000fe4000f8e00ff */
[----:B------:R-:W-:Y:S02]  /*f210*/  IMAD.U32 R6, RZ, RZ, UR8 ;  /* 0x00000008ff067e24 */ /* 0x000fe4000f8e00ff */
[----:B-1----:R-:W-:-:S02]  /*f220*/  IMAD.U32 R7, RZ, RZ, UR9 ;  /* 0x00000009ff077e24 */ /* 0x002fc4000f8e00ff */
[----:B------:R-:W-:Y:S02]  /*f230*/  IMAD.U32 R10, RZ, RZ, UR4 ;  /* 0x00000004ff0a7e24 */ /* 0x000fe4000f8e00ff */
[----:B------:R-:W-:Y:S02]  /*f240*/  IMAD.U32 R11, RZ, RZ, UR5 ;  /* 0x00000005ff0b7e24 */ /* 0x000fe4000f8e00ff */
[----:B------:R-:W-:Y:S02]  /*f250*/  IMAD.MOV.U32 R8, RZ, RZ, 0x70 ;  /* 0x00000070ff087424 */ /* 0x000fe400078e00ff */
[----:B------:R-:W-:Y:S02]  /*f260*/  IMAD.MOV.U32 R12, RZ, RZ, 0x1 ;  /* 0x00000001ff0c7424 */ /* 0x000fe400078e00ff */
[----:B------:R-:W-:-:S07]  /*f270*/  IMAD.MOV.U32 R13, RZ, RZ, RZ ;  /* 0x000000ffff0d7224 */ /* 0x000fce00078e00ff */
[----:B------:R-:W-:-:S07]  /*f280*/  LEPC R20, `(.L_x_2173) ;  /* 0x000000001014794e */ /* 0x000fce0000000000 */
[----:B0-----:R-:W-:Y:S05]  /*f290*/  CALL.ABS.NOINC R2 ;  /* 0x0000000002007343 */ /* 0x001fea0003c00000 */
.L_x_2173:
[----:B------:R-:W2:Y:S01]  /*f2a0*/  S2R R5, SR_CTAID.Z ;  /* 0x0000000000057919 */ /* 0x000ea20000002700 */
[----:B------:R-:W3:Y:S01]  /*f2b0*/  LDC R8, c[0x0][0x448] ;  /* 0x00011200ff087b82 */ /* 0x000ee20000000800 */
[----:B------:R-:W-:Y:S01]  /*f2c0*/  USHF.R.S32.HI UR4, URZ, 0x1f, UR36 ;  /* 0x0000001f3f047899 */ /* 0x000fe20008011424 */
[----:B-1----:R-:W1:Y:S01]  /*f2d0*/  S2R R7, SR_TID.X ;  /* 0x0000000000077919 */ /* 0x002e620000002100 */
[----:B------:R-:W-:Y:S02]  /*f2e0*/  ULDC.64 UR8, c[0x0][0x2d8] ;  /* 0x0000b60000087ab9 */ /* 0x000fe40000000a00 */
[----:B------:R-:W-:Y:S01]  /*f2f0*/  UIMAD UR6, UR4, UR8, URZ ;  /* 0x00000008040672a4 */ /* 0x000fe2000f8e023f */
[----:B------:R-:W4:Y:S02]  /*f300*/  S2R R4, SR_CTAID.X ;  /* 0x0000000000047919 */ /* 0x000f240000002500 */
[----:B0-----:R-:W0:Y:S01]  /*f310*/  LDC.64 R2, c[0x0][0x2e0] ;  /* 0x0000b800ff027b82 */ /* 0x001e220000000a00 */
[----:B------:R-:W-:-:S02]  /*f320*/  UIMAD.WIDE.U32 UR4, UR36, UR8, URZ ;  /* 0x00000008240472a5 */ /* 0x000fc4000f8e003f */
[----:B------:R-:W-:-:S04]  /*f330*/  UIMAD UR6, UR36, UR9, UR6 ;  /* 0x00000009240672a4 */ /* 0x000fc8000f8e0206 */
[----:B------:R-:W-:Y:S01]  /*f340*/  UIADD3 UR5, UR5, UR6, URZ ;  /* 0x0000000605057290 */ /* 0x000fe2000fffe03f */
[----:B---3--:R-:W-:Y:S02]  /*f350*/  ISETP.NE.AND P0, PT, R8, 0x1, PT ;  /* 0x000000010800780c */ /* 0x008fe40003f05270 */
[----:B--2---:R-:W-:Y:S02]  /*f360*/  SHF.R.S32.HI R0, RZ, 0x1f, R5 ;  /* 0x0000001fff007819 */ /* 0x004fe40000011405 */
[----:B-1----:R-:W-:-:S03]  /*f370*/  LOP3.LUT R9, R7, 0x7f, RZ, 0xc0, !PT ;  /* 0x0000007f07097812 */ /* 0x002fc600078ec0ff */
[----:B0-----:R-:W-:-:S06]  /*f380*/  IMAD R0, R0, R2, RZ ;  /* 0x0000000200007224 */ /* 0x001fcc00078e02ff */
[----:B------:R-:W0:Y:S01]  /*f390*/  @P0 LDC R6, c[0x0][0x44c] ;  /* 0x00011300ff060b82 */ /* 0x000e220000000800 */
[----:B------:R-:W-:Y:S01]  /*f3a0*/  SHF.R.U32.HI R7, RZ, 0x3, R7 ;  /* 0x00000003ff077819 */ /* 0x000fe20000011607 */
[C---:B------:R-:W-:Y:S02]  /*f3b0*/  IMAD R0, R5.reuse, R3, R0 ;  /* 0x0000000305007224 */ /* 0x040fe400078e0200 */
[----:B------:R-:W-:Y:S01]  /*f3c0*/  IMAD.WIDE.U32 R2, R5, R2, UR4 ;  /* 0x0000000405027e25 */ /* 0x000fe2000f8e0002 */
[----:B------:R-:W-:-:S03]  /*f3d0*/  ULDC.64 UR4, c[0x0][0x2d0] ;  /* 0x0000b40000047ab9 */ /* 0x000fc60000000a00 */
[----:B------:R-:W1:Y:S01]  /*f3e0*/  @P0 LDC R5, c[0x0][0x450] ;  /* 0x00011400ff050b82 */ /* 0x000e620000000800 */
[----:B------:R-:W-:Y:S01]  /*f3f0*/  IMAD.IADD R3, R3, 0x1, R0 ;  /* 0x0000000103037824 */ /* 0x000fe200078e0200 */
[----:B------:R-:W-:-:S05]  /*f400*/  LEA.HI R0, R9, R19, RZ, 0x1d ;  /* 0x0000001309007211 */ /* 0x000fca00078fe8ff */
        /* <DEDUP_REMOVED lines=16> */
[----:B------:R-:W-:Y:S01]  /*f510*/  ULDC.64 UR4, c[0x0][0x280] ;  /* 0x0000a00000047ab9 */ /* 0x000fe20000000a00 */
[----:B------:R-:W-:Y:S01]  /*f520*/  IMAD.SHL.U32 R5, R9, 0x10, RZ ;  /* 0x0000001009057824 */ /* 0x000fe200078e00ff */
        /* <DEDUP_REMOVED lines=10> */
[----:B------:R-:W-:-:S04]  /*f5d0*/  LOP3.LUT R3, R3, 0x70, R4, 0x78, !PT ;  /* 0x0000007003037812 */ /* 0x000fc800078e7804 */
[----:B------:R-:W-:Y:S01]  /*f5e0*/  LOP3.LUT R5, R3, 0x400, R5, 0xf8, !PT ;  /* 0x0000040003057812 */ /* 0x000fe200078ef805 */
[----:B------:R-:W-:Y:S06]  /*f5f0*/  BRA.DIV UR4, `(.L_x_2174) ;  /* 0x0000002e04b47947 */ /* 0x000fec000b800000 */
[----:B------:R-:W0:Y:S01]  /*f600*/  SHFL.IDX PT, R7, R0, RZ, 0x181f ;  /* 0x00181fff00077589 */ /* 0x000e2200000e0000 */
[----:B------:R-:W-:Y:S01]  /*f610*/  ULDC UR4, c[0x0][0x288] ;  /* 0x0000a20000047ab9 */ /* 0x000fe20000000800 */
[----:B------:R-:W-:Y:S01]  /*f620*/  LEA.HI R4, R9, UR39, RZ, 0x1d ;  /* 0x0000002709047c11 */ /* 0x000fe2000f8fe8ff */
[----:B------:R-:W-:Y:S01]  /*f630*/  IMAD R3, R8, UR4, RZ ;  /* 0x0000000408037c24 */ /* 0x000fe2000f8e02ff */
[----:B------:R-:W1:Y:S04]  /*f640*/  SHFL.IDX PT, R6, R2, RZ, 0x181f ;  /* 0x00181fff02067589 */ /* 0x000e6800000e0000 */
        /* <DEDUP_REMOVED lines=84> */
.L_x_2240:
        /* <DEDUP_REMOVED lines=12> */
.L_x_2176:
[----:B------:R-:W-:Y:S05]  /*fc50*/  BSYNC B0 ;  /* 0x0000000000007941 */ /* 0x000fea0003800000 */
.L_x_2175:
        /* <DEDUP_REMOVED lines=9> */
.L_x_2241:
        /* <DEDUP_REMOVED lines=18> */
.L_x_2197:
[----:B-1----:R-:W2:Y:S01]  /*fe10*/  LDL R4, [R1+0x18] ;  /* 0x0000180001047983 */ /* 0x002ea20000100800 */
[----:B------:R-:W-:Y:S01]  /*fe20*/  VIADD R20, R2, 0x1 ;  /* 0x0000000102147836 */ /* 0x000fe20000000000 */
[----:B------:R-:W-:Y:S04]  /*fe30*/  BSSY B0, `(.L_x_2179) ;  /* 0x0000082000007945 */ /* 0x000fe80003800000 */
[----:B------:R-:W-:-:S04]  /*fe40*/  ISETP.NE.AND P0, PT, R20, 0x2, PT ;  /* 0x000000021400780c */ /* 0x000fc80003f05270 */
[----:B------:R-:W-:Y:S02]  /*fe50*/  SEL R21, RZ, 0x1, P0 ;  /* 0x00000001ff157807 */ /* 0x000fe40000000000 */
[----:B------:R-:W-:Y:S02]  /*fe60*/  SEL R20, R20, RZ, P0 ;  /* 0x000000ff14147207 */ /* 0x000fe40000000000 */
[----:B------:R-:W-:Y:S02]  /*fe70*/  LOP3.LUT R21, R0, R21, RZ, 0x3c, !PT ;  /* 0x0000001500157212 */ /* 0x000fe400078e3cff */
[----:B--2---:R-:W-:-:S13]  /*fe80*/  ISETP.NE.AND P1, PT, R4, RZ, PT ;  /* 0x000000ff0400720c */ /* 0x004fda0003f25270 */
[----:B0-----:R-:W-:Y:S05]  /*fe90*/  @!P1 BRA `(.L_x_2180) ;  /* 0x0000000400ec9947 */ /* 0x001fea0003800000 */
[----:B------:R-:W2:Y:S01]  /*fea0*/  LDL R4, [R1+0x24] ;  /* 0x0000240001047983 */ /* 0x000ea20000100800 */
[----:B------:R-:W-:Y:S01]  /*feb0*/  IMAD.MOV.U32 R8, RZ, RZ, R3 ;  /* 0x000000ffff087224 */ /* 0x000fe200078e0003 */
[----:B--2---:R-:W-:-:S13]  /*fec0*/  ISETP.NE.AND P1, PT, R4, RZ, PT ;  /* 0x000000ff0400720c */ /* 0x004fda0003f25270 */
        /* <DEDUP_REMOVED lines=21> */
.L_x_2181:
[----:B0-----:R-:W-:Y:S01]  /*10020*/  LEA R6, R20, UR38, 0x3 ;  /* 0x0000002614067c11 */ /* 0x001fe2000f8e18ff */
[----:B------:R-:W0:Y:S01]  /*10030*/  S2R R4, SR_TID.X ;  /* 0x0000000000047919 */ /* 0x000e220000002100 */
[----:B------:R-:W-:-:S04]  /*10040*/  SHF.L.U32 R5, R21, 0x1f, RZ ;  /* 0x0000001f15057819 */ /* 0x000fc800000006ff */
[----:B------:R-:W1:Y:S01]  /*10050*/  SYNCS.PHASECHK.TRANS64.TRYWAIT P0, [R6+URZ+0x38880], R5 ;  /* 0x03888005060075a7 */ /* 0x000e62000800017f */
[----:B0-----:R-:W-:-:S04]  /*10060*/  LOP3.LUT R4, R4, 0x7f, RZ, 0xc0, !PT ;  /* 0x0000007f04047812 */ /* 0x001fc800078ec0ff */
[----:B------:R-:W-:Y:S01]  /*10070*/  ISETP.NE.AND P1, PT, R4, RZ, PT ;  /* 0x000000ff0400720c */ /* 0x000fe20003f25270 */
[----:B-1----:R-:W-:-:S12]  /*10080*/  @!P0 BRA `(.L_x_2182) ;  /* 0x0000003000088947 */ /* 0x002fd80003800000 */
.L_x_2242:
        /* <DEDUP_REMOVED lines=9> */
.L_x_2184:
[----:B------:R-:W-:Y:S05]  /*10120*/  BSYNC B1 ;  /* 0x0000000000017941 */ /* 0x000fea0003800000 */
.L_x_2183:
        /* <DEDUP_REMOVED lines=15> */
.L_x_2185:
        /* <DEDUP_REMOVED lines=13> */
.L_x_2186:
        /* <DEDUP_REMOVED lines=10> */
.L_x_2243:
        /* <DEDUP_REMOVED lines=11> */
.L_x_2189:
[----:B------:R-:W-:Y:S05]  /*10440*/  BSYNC B1 ;  /* 0x0000000000017941 */ /* 0x000fea0003800000 */
.L_x_2188:
        /* <DEDUP_REMOVED lines=12> */
.L_x_2190:
        /* <DEDUP_REMOVED lines=13> */
.L_x_2191:
[----:B------:R-:W-:-:S13]  /*105e0*/  @P0 ELECT P1, URZ, PT ;  /* 0x00000000003f082f */ /* 0x000fda0003820000 */
[----:B------:R-:W-:Y:S01]  /*105f0*/  @P1 R2UR UR13, R16 ;  /* 0x00000000100d12ca */ /* 0x000fe200000e0000 */
[----:B------:R-:W-:Y:S01]  /*10600*/  UMOV UR12, UR36 ;  /* 0x00000024000c7c82 */ /* 0x000fe20008000000 */
[----:B------:R-:W-:-:S11]  /*10610*/  @P1 PLOP3.LUT P0, PT, P1, PT, PT, 0x8, 0x0 ;  /* 0x000000000000181c */ /* 0x000fd60000f0e170 */
[----:B------:R2:W-:Y:S01]  /*10620*/  UTMALDG.4D [UR8], [UR6], desc[UR14] ;  /* 0x00000e08060075b4 */ /* 0x0005e20008019000 */
[----:B------:R-:W-:Y:S01]  /*10630*/  PLOP3.LUT P1, PT, PT, PT, PT, 0x8, 0x0 ;  /* 0x000000000000781c */ /* 0x000fe20003f2e170 */
[----:B--2---:R-:W-:-:S12]  /*10640*/  @P0 BRA.U.ANY `(.L_x_2191) ;  /* 0xfffffffd00e40947 */ /* 0x004fd8000393ffff */
.L_x_2180:
[----:B------:R-:W-:Y:S05]  /*10650*/  BSYNC B0 ;  /* 0x0000000000007941 */ /* 0x000fea0003800000 */
.L_x_2179:
[----:B------:R-:W2:Y:S02]  /*10660*/  LDL R4, [R1+0x30] ;  /* 0x0000300001047983 */ /* 0x000ea40000100800 */
[----:B--2---:R-:W-:-:S13]  /*10670*/  ISETP.NE.AND P0, PT, R4, 0x3, PT ;  /* 0x000000030400780c */ /* 0x004fda0003f05270 */
[----:B------:R-:W-:Y:S05]  /*10680*/  @!P0 BRA `(.L_x_2192) ;  /* 0x0000000000048947 */ /* 0x000fea0003800000 */
[----:B------:R-:W-:Y:S01]  /*10690*/  BPT.TRAP 0x1 ;  /* 0x000000040000795c */ /* 0x000fe20000300000 */
.L_x_2192:
[----:B01----:R-:W2:Y:S01]  /*106a0*/  LDL R5, [R1+0x2c] ;  /* 0x00002c0001057983 */ /* 0x003ea20000100800 */
[----:B------:R-:W-:Y:S02]  /*106b0*/  LOP3.LUT R4, R0, 0x1, RZ, 0x3c, !PT ;  /* 0x0000000100047812 */ /* 0x000fe400078e3cff */
[----:B------:R-:W-:Y:S02]  /*106c0*/  LEA R19, R2, UR38, 0x3 ;  /* 0x0000002602137c11 */ /* 0x000fe4000f8e18ff */
[----:B------:R-:W-:-:S04]  /*106d0*/  SHF.L.U32 R4, R4, 0x1f, RZ ;  /* 0x0000001f04047819 */ /* 0x000fc800000006ff */
[----:B------:R-:W0:Y:S01]  /*106e0*/  SYNCS.PHASECHK.TRANS64.TRYWAIT P0, [R19+URZ+0x38870], R4 ;  /* 0x03887004130075a7 */ /* 0x000e22000800017f */
[----:B--2---:R-:W-:Y:S01]  /*106f0*/  ISETP.NE.AND P1, PT, R5, 0x3, PT ;  /* 0x000000030500780c */ /* 0x004fe20003f25270 */
[----:B0-----:R-:W-:-:S12]  /*10700*/  @!P0 BRA `(.L_x_2193) ;  /* 0x0000002800908947 */ /* 0x001fd80003800000 */
.L_x_2244:
[----:B------:R-:W-:Y:S05]  /*10710*/  @!P1 BRA `(.L_x_2194) ;  /* 0x0000000000049947 */ /* 0x000fea0003800000 */
[----:B------:R-:W-:Y:S01]  /*10720*/  BPT.TRAP 0x1 ;  /* 0x000000040000795c */ /* 0x000fe20000300000 */
.L_x_2194:
[----:B0-----:R-:W-:Y:S01]  /*10730*/  SHF.L.U32 R4, R0, 0x1f, RZ ;  /* 0x0000001f00047819 */ /* 0x001fe200000006ff */
[----:B------:R-:W-:-:S03]  /*10740*/  IMAD.SHL.U32 R0, R2, 0x8000, RZ ;  /* 0x0000800002007824 */ /* 0x000fc600078e00ff */
[----:B------:R-:W0:Y:S02]  /*10750*/  SYNCS.PHASECHK.TRANS64.TRYWAIT P0, [R19+URZ+0x38860], R4 ;  /* 0x03886004130075a7 */ /* 0x000e24000800017f */
[----:B0-----:R-:W-:Y:S05]  /*10760*/  @!P0 BRA `(.L_x_2195) ;  /* 0x00000028008c8947 */ /* 0x001fea0003800000 */
.L_x_2245:
        /* <DEDUP_REMOVED lines=152> */
.L_x_2196:
        /* <DEDUP_REMOVED lines=15> */
.L_x_2178:
[----:B------:R-:W-:-:S07]  /*111e0*/  IMAD.MOV.U32 R20, RZ, RZ, RZ ;  /* 0x000000ffff147224 */ /* 0x000fce00078e00ff */
.L_x_2198:
[----:B------:R-:W2:Y:S02]  /*111f0*/  LDL R2, [R1+0x28] ;  /* 0x0000280001027983 */ /* 0x000ea40000100800 */
[----:B--2---:R-:W-:-:S04]  /*11200*/  LOP3.LUT R0, R2, 0x1, RZ, 0xfc, !PT ;  /* 0x0000000102007812 */ /* 0x004fc800078efcff */
[----:B------:R-:W-:-:S13]  /*11210*/  ISETP.NE.AND P0, PT, R0, 0x3, PT ;  /* 0x000000030000780c */ /* 0x000fda0003f05270 */
[----:B------:R-:W-:Y:S05]  /*11220*/  @!P0 BRA `(.L_x_2199) ;  /* 0x0000000000048947 */ /* 0x000fea0003800000 */
[----:B------:R-:W-:Y:S01]  /*11230*/  BPT.TRAP 0x1 ;  /* 0x000000040000795c */ /* 0x000fe20000300000 */
.L_x_2199:
        /* <DEDUP_REMOVED lines=8> */
.L_x_2246:
[----:B------:R-:W-:Y:S05]  /*112c0*/  BSYNC B0 ;  /* 0x0000000000007941 */ /* 0x000fea0003800000 */
.L_x_2200:
[----:B------:R-:W-:Y:S05]  /*112d0*/  @!P1 BRA `(.L_x_2202) ;  /* 0x0000000000049947 */ /* 0x000fea0003800000 */
[----:B------:R-:W-:Y:S01]  /*112e0*/  BPT.TRAP 0x1 ;  /* 0x000000040000795c */ /* 0x000fe20000300000 */
.L_x_2202:
[----:B--2---:R-:W-:-:S04]  /*112f0*/  SHF.L.U32 R3, R21, 0x1f, RZ ;  /* 0x0000001f15037819 */ /* 0x004fc800000006ff */
[----:B------:R-:W2:Y:S02]  /*11300*/  SYNCS.PHASECHK.TRANS64.TRYWAIT P0, [R16+URZ+0x38860], R3 ;  /* 0x03886003100075a7 */ /* 0x000ea4000800017f */
[----:B--2---:R-:W-:Y:S05]  /*11310*/  @!P0 BRA `(.L_x_2203) ;  /* 0x0000001c00c88947 */ /* 0x004fea0003800000 */
.L_x_2247:
        /* <DEDUP_REMOVED lines=146> */
.L_x_2204:
        /* <DEDUP_REMOVED lines=14> */
.L_x_2159:
[----:B------:R-:W1:Y:S01]  /*11d20*/  S2R R4, SR_CgaCtaId ;  /* 0x0000000000047919 */ /* 0x000e620000008800 */
[----:B0-----:R-:W-:Y:S02]  /*11d30*/  MOV R3, 0x400 ;  /* 0x0000040000037802 */ /* 0x001fe40000000f00 */
[----:B------:R-:W-:Y:S02]  /*11d40*/  SHF.L.U32 R2, R2, 0x1f, RZ ;  /* 0x0000001f02027819 */ /* 0x000fe400000006ff */
[----:B-1----:R-:W-:-:S04]  /*11d50*/  LEA R7, R4, R3, 0x18 ;  /* 0x0000000304077211 */ /* 0x002fc800078ec0ff */
[----:B------:R-:W0:Y:S02]  /*11d60*/  SYNCS.PHASECHK.TRANS64.TRYWAIT P0, [R7+URZ+0x38820], R2 ;  /* 0x03882002070075a7 */ /* 0x000e24000800017f */
[----:B0-----:R-:W-:Y:S05]  /*11d70*/  @!P0 BRA `(.L_x_2205) ;  /* 0x0000001400448947 */ /* 0x001fea0003800000 */
.L_x_2248:
        /* <DEDUP_REMOVED lines=13> */
.L_x_2206:
        /* <DEDUP_REMOVED lines=12> */
.L_x_2249:
[----:B------:R-:W1:Y:S02]  /*11f10*/  SYNCS.PHASECHK.TRANS64.TRYWAIT P1, [R5+URZ], R2 ;  /* 0x00000002050075a7 */ /* 0x000e64000802017f */
[----:B-1----:R-:W-:Y:S05]  /*11f20*/  @!P1 BRA `(.L_x_2208) ;  /* 0x0000001400009947 */ /* 0x002fea0003800000 */
.L_x_2250:
[----:B------:R-:W-:Y:S05]  /*11f30*/  @!P0 BRA `(.L_x_2209) ;  /* 0x0000000000048947 */ /* 0x000fea0003800000 */
[----:B------:R-:W-:Y:S01]  /*11f40*/  BPT.TRAP 0x1 ;  /* 0x000000040000795c */ /* 0x000fe20000300000 */
.L_x_2209:
[----:B------:R-:W-:-:S04]  /*11f50*/  IMAD R0, R0, 0x8, R7 ;  /* 0x0000000800007824 */ /* 0x000fc800078e0207 */
[----:B------:R-:W2:Y:S02]  /*11f60*/  SYNCS.PHASECHK.TRANS64.TRYWAIT P1, [R0+URZ+0x38860], R3 ;  /* 0x03886003000075a7 */ /* 0x000ea4000802017f */
[----:B--2---:R-:W-:Y:S05]  /*11f70*/  @!P1 BRA `(.L_x_2210) ;  /* 0x0000001400009947 */ /* 0x004fea0003800000 */
.L_x_2251:
[----:B------:R-:W-:Y:S05]  /*11f80*/  @!P0 BRA `(.L_x_2211) ;  /* 0x0000000000048947 */ /* 0x000fea0003800000 */
[----:B------:R-:W-:Y:S01]  /*11f90*/  BPT.TRAP 0x1 ;  /* 0x000000040000795c */ /* 0x000fe20000300000 */
.L_x_2211:
[----:B-1----:R-:W-:-:S04]  /*11fa0*/  IMAD R5, R4, 0x8, R7 ;  /* 0x0000000804057824 */ /* 0x002fc800078e0207 */
[----:B------:R-:W1:Y:S02]  /*11fb0*/  SYNCS.PHASECHK.TRANS64.TRYWAIT P1, [R5+URZ+0x38860], R2 ;  /* 0x03886002050075a7 */ /* 0x000e64000802017f */
[----:B-1----:R-:W-:Y:S05]  /*11fc0*/  @!P1 BRA `(.L_x_2212) ;  /* 0x0000001400009947 */ /* 0x002fea0003800000 */
.L_x_2252:
[----:B------:R-:W-:Y:S05]  /*11fd0*/  @!P0 BRA `(.L_x_2213) ;  /* 0x0000000000048947 */ /* 0x000fea0003800000 */
[----:B------:R-:W-:Y:S01]  /*11fe0*/  BPT.TRAP 0x1 ;  /* 0x000000040000795c */ /* 0x000fe20000300000 */
.L_x_2213:
[----:B------:R-:W3:Y:S02]  /*11ff0*/  SYNCS.PHASECHK.TRANS64.TRYWAIT P0, [R0+URZ+0x38880], R3 ;  /* 0x03888003000075a7 */ /* 0x000ee4000800017f */
[----:B---3--:R-:W-:Y:S05]  /*12000*/  @!P0 BRA `(.L_x_2214) ;  /* 0x0000001400048947 */ /* 0x008fea0003800000 */
.L_x_2215:
[----:B----4-:R4:W0:Y:S02]  /*12010*/  SYNCS.PHASECHK.TRANS64.TRYWAIT P0, [R5+URZ+0x38880], R2 ;  /* 0x03888002050075a7 */ /* 0x010824000800017f */
[----:B0-----:R-:W-:Y:S05]  /*12020*/  @!P0 NANOSLEEP.SYNCS 0x989680 ;  /* 0x009896800000895d */ /* 0x001fea0003900000 */
[----:B------:R-:W0:Y:S02]  /*12030*/  @!P0 SYNCS.PHASECHK.TRANS64 P0, [R5+URZ+0x38880], R2 ;  /* 0x03888002050085a7 */ /* 0x000e24000800007f */
[----:B0-----:R-:W-:Y:S05]  /*12040*/  @!P0 BRA `(.L_x_2215) ;  /* 0xfffffffc00f08947 */ /* 0x001fea000383ffff */
.L_x_2118:
[----:B------:R-:W-:Y:S05]  /*12050*/  BSYNC B6 ;  /* 0x0000000000067941 */ /* 0x000fea0003800000 */
.L_x_2115:
[----:B------:R-:W-:Y:S05]  /*12060*/  EXIT ;  /* 0x000000000000794d */ /* 0x000fea0003800000 */
.L_x_2122:
[----:B-1----:R-:W-:-:S04]  /*12070*/  IMAD.U32 R0, RZ, RZ, UR36 ;  /* 0x00000024ff007e24 */ /* 0x002fc8000f8e00ff */
[----:B------:R1:W2:Y:S03]  /*12080*/  SYNCS.PHASECHK.TRANS64.TRYWAIT P0, [R0+URZ+0x38800], R3 ;  /* 0x03880003000075a7 */ /* 0x0002a6000800017f */
[----:B--2---:R-:W-:Y:S05]  /*12090*/  @!P0 NANOSLEEP.SYNCS 0x989680 ;  /* 0x009896800000895d */ /* 0x004fea0003900000 */
[----:B------:R-:W2:Y:S02]  /*120a0*/  @!P0 SYNCS.PHASECHK.TRANS64 P0, [R0+URZ+0x38800], R3 ;  /* 0x03880003000085a7 */ /* 0x000ea4000800007f */
[----:B--2---:R-:W-:Y:S05]  /*120b0*/  @!P0 BRA `(.L_x_2122) ;  /* 0xfffffffc00ec8947 */ /* 0x004fea000383ffff */
[----:B------:R-:W-:Y:S05]  /*120c0*/  BRA `(.L_x_2216) ;  /* 0xfffffef400dc7947 */ /* 0x000fea000383ffff */
.L_x_2126:
[----:B-1----:R-:W-:-:S04]  /*120d0*/  IMAD.U32 R0, RZ, RZ, UR36 ;  /* 0x00000024ff007e24 */ /* 0x002fc8000f8e00ff */
[----:B------:R1:W3:Y:S03]  /*120e0*/  SYNCS.PHASECHK.TRANS64.TRYWAIT P2, [R0+URZ+0x38830], R3 ;  /* 0x03883003000075a7 */ /* 0x0002e6000804017f */
[----:B---3--:R-:W-:Y:S05]  /*120f0*/  @!P2 NANOSLEEP.SYNCS 0x989680 ;  /* 0x009896800000a95d */ /* 0x008fea0003900000 */
[----:B------:R-:W3:Y:S02]  /*12100*/  @!P2 SYNCS.PHASECHK.TRANS64 P2, [R0+URZ+0x38830], R3 ;  /* 0x038830030000a5a7 */ /* 0x000ee4000804007f */
[----:B---3--:R-:W-:Y:S05]  /*12110*/  @!P2 BRA `(.L_x_2126) ;  /* 0xfffffffc00eca947 */ /* 0x008fea000383ffff */
[----:B------:R-:W-:Y:S05]  /*12120*/  BRA `(.L_x_2125) ;  /* 0xfffffef400f87947 */ /* 0x000fea000383ffff */
.L_x_2131:
[----:B-1----:R-:W-:-:S04]  /*12130*/  IMAD.U32 R15, RZ, RZ, UR7 ;  /* 0x00000007ff0f7e24 */ /* 0x002fc8000f8e00ff */
[----:B------:R1:W2:Y:S03]  /*12140*/  SYNCS.PHASECHK.TRANS64.TRYWAIT P3, [R15+URZ+0x38830], R0 ;  /* 0x038830000f0075a7 */ /* 0x0002a6000806017f */
[----:B--2---:R-:W-:Y:S05]  /*12150*/  @!P3 NANOSLEEP.SYNCS 0x989680 ;  /* 0x009896800000b95d */ /* 0x004fea0003900000 */
[----:B------:R-:W2:Y:S02]  /*12160*/  @!P3 SYNCS.PHASECHK.TRANS64 P3, [R15+URZ+0x38830], R0 ;  /* 0x038830000f00b5a7 */ /* 0x000ea4000806007f */
[----:B--2---:R-:W-:Y:S05]  /*12170*/  @!P3 BRA `(.L_x_2131) ;  /* 0xfffffffc00ecb947 */ /* 0x004fea000383ffff */
[----:B------:R-:W-:Y:S05]  /*12180*/  BRA `(.L_x_2128) ;  /* 0xffffff2000f07947 */ /* 0x000fea000383ffff */
.L_x_2135:
[----:B-1----:R-:W-:-:S04]  /*12190*/  IMAD.U32 R15, RZ, RZ, UR10 ;  /* 0x0000000aff0f7e24 */ /* 0x002fc8000f8e00ff */
[----:B------:R1:W2:Y:S03]  /*121a0*/  SYNCS.PHASECHK.TRANS64.TRYWAIT P3, [R15+URZ+0x38850], R0 ;  /* 0x038850000f0075a7 */ /* 0x0002a6000806017f */
[----:B--2---:R-:W-:Y:S05]  /*121b0*/  @!P3 NANOSLEEP.SYNCS 0x989680 ;  /* 0x009896800000b95d */ /* 0x004fea0003900000 */
[----:B------:R-:W2:Y:S02]  /*121c0*/  @!P3 SYNCS.PHASECHK.TRANS64 P3, [R15+URZ+0x38850], R0 ;  /* 0x038850000f00b5a7 */ /* 0x000ea4000806007f */
[----:B--2---:R-:W-:Y:S05]  /*121d0*/  @!P3 BRA `(.L_x_2135) ;  /* 0xfffffffc00ecb947 */ /* 0x004fea000383ffff */
[----:B------:R-:W-:Y:S05]  /*121e0*/  BRA `(.L_x_2132) ;  /* 0xffffff2400c07947 */ /* 0x000fea000383ffff */
.L_x_2142:
[----:B-1----:R-:W-:-:S04]  /*121f0*/  IMAD.U32 R15, RZ, RZ, UR10 ;  /* 0x0000000aff0f7e24 */ /* 0x002fc8000f8e00ff */
[----:B------:R1:W2:Y:S03]  /*12200*/  SYNCS.PHASECHK.TRANS64.TRYWAIT P2, [R15+URZ+0x38830], R0 ;  /* 0x038830000f0075a7 */ /* 0x0002a6000804017f */
[----:B--2---:R-:W-:Y:S05]  /*12210*/  @!P2 NANOSLEEP.SYNCS 0x989680 ;  /* 0x009896800000a95d */ /* 0x004fea0003900000 */
[----:B------:R-:W2:Y:S02]  /*12220*/  @!P2 SYNCS.PHASECHK.TRANS64 P2, [R15+URZ+0x38830], R0 ;  /* 0x038830000f00a5a7 */ /* 0x000ea4000804007f */
[----:B--2---:R-:W-:Y:S05]  /*12230*/  @!P2 BRA `(.L_x_2142) ;  /* 0xfffffffc00eca947 */ /* 0x004fea000383ffff */
[----:B------:R-:W-:Y:S05]  /*12240*/  BRA `(.L_x_2139) ;  /* 0xffffff4c00d07947 */ /* 0x000fea000383ffff */
.L_x_2146:
[----:B-1----:R-:W-:-:S04]  /*12250*/  IMAD.U32 R11, RZ, RZ, UR10 ;  /* 0x0000000aff0b7e24 */ /* 0x002fc8000f8e00ff */
[----:B------:R1:W2:Y:S03]  /*12260*/  SYNCS.PHASECHK.TRANS64.TRYWAIT P2, [R11+URZ+0x38850], R0 ;  /* 0x038850000b0075a7 */ /* 0x0002a6000804017f */
[----:B--2---:R-:W-:Y:S05]  /*12270*/  @!P2 NANOSLEEP.SYNCS 0x989680 ;  /* 0x009896800000a95d */ /* 0x004fea0003900000 */
[----:B------:R-:W2:Y:S02]  /*12280*/  @!P2 SYNCS.PHASECHK.TRANS64 P2, [R11+URZ+0x38850], R0 ;  /* 0x038850000b00a5a7 */ /* 0x000ea4000804007f */
[----:B--2---:R-:W-:Y:S05]  /*12290*/  @!P2 BRA `(.L_x_2146) ;  /* 0xfffffffc00eca947 */ /* 0x004fea000383ffff */
[----:B------:R-:W-:Y:S05]  /*122a0*/  BRA `(.L_x_2143) ;  /* 0xffffff5000907947 */ /* 0x000fea000383ffff */
.L_x_2152:
[----:B-1----:R-:W-:-:S04]  /*122b0*/  IMAD.U32 R6, RZ, RZ, UR7 ;  /* 0x00000007ff067e24 */ /* 0x002fc8000f8e00ff */
[----:B------:R1:W2:Y:S03]  /*122c0*/  SYNCS.PHASECHK.TRANS64.TRYWAIT P0, [R6+URZ+0x38850], R3 ;  /* 0x03885003060075a7 */ /* 0x0002a6000800017f */
[----:B--2---:R-:W-:Y:S05]  /*122d0*/  @!P0 NANOSLEEP.SYNCS 0x989680 ;  /* 0x009896800000895d */ /* 0x004fea0003900000 */
[----:B------:R-:W2:Y:S02]  /*122e0*/  @!P0 SYNCS.PHASECHK.TRANS64 P0, [R6+URZ+0x38850], R3 ;  /* 0x03885003060085a7 */ /* 0x000ea4000800007f */
[----:B--2---:R-:W-:Y:S05]  /*122f0*/  @!P0 BRA `(.L_x_2152) ;  /* 0xfffffffc00ec8947 */ /* 0x004fea000383ffff */
[----:B------:R-:W-:Y:S05]  /*12300*/  BRA `(.L_x_2151) ;  /* 0xffffff7000107947 */ /* 0x000fea000383ffff */
.L_x_2165:
[----:B------:R-:W-:Y:S02]  /*12310*/  IMAD.MOV.U32 R13, RZ, RZ, R7 ;  /* 0x000000ffff0d7224 */ /* 0x000fe400078e0007 */
[----:B------:R-:W-:Y:S02]  /*12320*/  IMAD.MOV.U32 R12, RZ, RZ, RZ ;  /* 0x000000ffff0c7224 */ /* 0x000fe400078e00ff */
[----:B------:R-:W-:Y:S02]  /*12330*/  IMAD.MOV.U32 R11, RZ, RZ, 0x1f ;  /* 0x0000001fff0b7424 */ /* 0x000fe400078e00ff */
[----:B------:R-:W-:-:S07]  /*12340*/  IMAD.MOV.U32 R15, RZ, RZ, -0x1 ;  /* 0xffffffffff0f7424 */ /* 0x000fce00078e00ff */
[----:B0-----:R-:W-:Y:S05]  /*12350*/  WARPSYNC.COLLECTIVE R15, `(.L_x_2217) ;  /* 0x000000000f087348 */ /* 0x001fea0003c00000 */
[----:B------:R1:W2:Y:S02]  /*12360*/  SHFL.IDX P6, R14, R13, R12, R11 ;  /* 0x0000000c0d0e7389 */ /* 0x0002a400000c000b */
[----:B012---:R-:W-:Y:S01]  /*12370*/  ENDCOLLECTIVE ;  /* 0x000000000000791b */ /* 0x007fe20003800000 */
.L_x_2217:
[----:B------:R-:W-:Y:S05]  /*12380*/  BRA `(.L_x_2218) ;  /* 0xffffffc800007947 */ /* 0x000fea000383ffff */
.L_x_2167:
[----:B------:R-:W-:Y:S01]  /*12390*/  BSSY B0, `(.L_x_2219) ;  /* 0x0000006000007945 */ /* 0x000fe20003800000 */
[----:B------:R-:W-:-:S07]  /*123a0*/  IMAD.MOV.U32 R15, RZ, RZ, -0x1 ;  /* 0xffffffffff0f7424 */ /* 0x000fce00078e00ff */
[----:B-1----:R-:W-:Y:S05]  /*123b0*/  WARPSYNC.COLLECTIVE R15, `(.L_x_2220) ;  /* 0x000000000f0c7348 */ /* 0x002fea0003c00000 */
[----:B------:R-:W-:Y:S02]  /*123c0*/  ELECT P6, UR62, PT ;  /* 0x00000000003e782f */ /* 0x000fe400038c0000 */
[----:B------:R-:W-:Y:S01]  /*123d0*/  MOV R14, UR62 ;  /* 0x0000003e000e7c02 */ /* 0x000fe20008000f00 */
[----:B-1----:R-:W-:Y:S10]  /*123e0*/  ENDCOLLECTIVE ;  /* 0x000000000000791b */ /* 0x002ff40003800000 */
.L_x_2220:
[----:B------:R-:W-:Y:S05]  /*123f0*/  BSYNC B0 ;  /* 0x0000000000007941 */ /* 0x000fea0003800000 */
.L_x_2219:
[----:B------:R-:W-:Y:S05]  /*12400*/  BRA `(.L_x_2221) ;  /* 0xffffffc800047947 */ /* 0x000fea000383ffff */
.L_x_2169:
[----:B0-----:R-:W-:-:S04]  /*12410*/  IMAD.U32 R3, RZ, RZ, UR38 ;  /* 0x00000026ff037e24 */ /* 0x001fc8000f8e00ff */
[----:B------:R0:W2:Y:S03]  /*12420*/  SYNCS.PHASECHK.TRANS64.TRYWAIT P0, [R3+URZ+0x38880], R2 ;  /* 0x03888002030075a7 */ /* 0x0000a6000800017f */
[----:B--2---:R-:W-:Y:S05]  /*12430*/  @!P0 NANOSLEEP.SYNCS 0x989680 ;  /* 0x009896800000895d */ /* 0x004fea0003900000 */
[----:B------:R-:W2:Y:S02]  /*12440*/  @!P0 SYNCS.PHASECHK.TRANS64 P0, [R3+URZ+0x38880], R2 ;  /* 0x03888002030085a7 */ /* 0x000ea4000800007f */
[----:B--2---:R-:W-:Y:S05]  /*12450*/  @!P0 BRA `(.L_x_2169) ;  /* 0xfffffffc00ec8947 */ /* 0x004fea000383ffff */
[----:B------:R-:W-:Y:S05]  /*12460*/  BRA `(.L_x_2222) ;  /* 0xffffffc800507947 */ /* 0x000fea000383ffff */
.L_x_2171:
[----:B0-----:R-:W-:-:S04]  /*12470*/  IMAD.U32 R3, RZ, RZ, UR38 ;  /* 0x00000026ff037e24 */ /* 0x001fc8000f8e00ff */
[----:B------:R0:W2:Y:S03]  /*12480*/  SYNCS.PHASECHK.TRANS64.TRYWAIT P0, [R3+URZ+0x38840], R2 ;  /* 0x03884002030075a7 */ /* 0x0000a6000800017f */
[----:B--2---:R-:W-:Y:S05]  /*12490*/  @!P0 NANOSLEEP.SYNCS 0x989680 ;  /* 0x009896800000895d */ /* 0x004fea0003900000 */
[----:B------:R-:W2:Y:S02]  /*124a0*/  @!P0 SYNCS.PHASECHK.TRANS64 P0, [R3+URZ+0x38840], R2 ;  /* 0x03884002030085a7 */ /* 0x000ea4000800007f */
[----:B--2---:R-:W-:Y:S05]  /*124b0*/  @!P0 BRA `(.L_x_2171) ;  /* 0xfffffffc00ec8947 */ /* 0x004fea000383ffff */
[----:B------:R-:W-:Y:S05]  /*124c0*/  BRA `(.L_x_2223) ;  /* 0xffffffc800a87947 */ /* 0x000fea000383ffff */
.L_x_2174:
        /* <DEDUP_REMOVED lines=8> */
.L_x_2224:
[----:B------:R-:W-:Y:S02]  /*12550*/  IMAD.MOV.U32 R13, RZ, RZ, R0 ;  /* 0x000000ffff0d7224 */ /* 0x000fe400078e0000 */
[----:B------:R-:W-:-:S07]  /*12560*/  IMAD.MOV.U32 R6, RZ, RZ, R14 ;  /* 0x000000ffff067224 */ /* 0x000fce00078e000e */
[----:B------:R-:W-:Y:S05]  /*12570*/  WARPSYNC.COLLECTIVE R15, `(.L_x_2225) ;  /* 0x000000000f087348 */ /* 0x000fea0003c00000 */
[----:B------:R0:W1:Y:S02]  /*12580*/  SHFL.IDX P6, R14, R13, R12, R11 ;  /* 0x0000000c0d0e7389 */ /* 0x00006400000c000b */
[----:B01----:R-:W-:Y:S01]  /*12590*/  ENDCOLLECTIVE ;  /* 0x000000000000791b */ /* 0x003fe20003800000 */
.L_x_2225:
        /* <DEDUP_REMOVED lines=10> */
.L_x_2226:
        /* <DEDUP_REMOVED lines=17> */
.L_x_2227:
[----:B------:R-:W-:Y:S02]  /*12750*/  @!P2 VIADD R8, R5, UR38 ;  /* 0x000000260508ac36 */ /* 0x000fe40008000000 */
[----:B------:R-:W-:Y:S02]  /*12760*/  IMAD.MOV.U32 R13, RZ, RZ, R2 ;  /* 0x000000ffff0d7224 */ /* 0x000fe400078e0002 */
[----:B------:R-:W-:Y:S02]  /*12770*/  IMAD.MOV.U32 R12, RZ, RZ, 0x2 ;  /* 0x00000002ff0c7424 */ /* 0x000fe400078e00ff */
[----:B------:R-:W-:-:S07]  /*12780*/  IMAD.MOV.U32 R7, RZ, RZ, R14 ;  /* 0x000000ffff077224 */ /* 0x000fce00078e000e */
[----:B------:R-:W-:Y:S05]  /*12790*/  WARPSYNC.COLLECTIVE R15, `(.L_x_2228) ;  /* 0x000000000f087348 */ /* 0x000fea0003c00000 */
[----:B------:R0:W1:Y:S02]  /*127a0*/  SHFL.IDX P6, R14, R13, R12, R11 ;  /* 0x0000000c0d0e7389 */ /* 0x00006400000c000b */
[----:B01----:R-:W-:Y:S01]  /*127b0*/  ENDCOLLECTIVE ;  /* 0x000000000000791b */ /* 0x003fe20003800000 */
.L_x_2228:
        /* <DEDUP_REMOVED lines=17> */
.L_x_2229:
[----:B------:R-:W-:Y:S02]  /*128d0*/  @!P2 VIADD R8, R5, UR38 ;  /* 0x000000260508ac36 */ /* 0x000fe40008000000 */
[----:B------:R-:W-:Y:S02]  /*128e0*/  IMAD.MOV.U32 R13, RZ, RZ, R2 ;  /* 0x000000ffff0d7224 */ /* 0x000fe400078e0002 */
[----:B------:R-:W-:Y:S02]  /*128f0*/  IMAD.MOV.U32 R12, RZ, RZ, 0x3 ;  /* 0x00000003ff0c7424 */ /* 0x000fe400078e00ff */
[----:B------:R-:W-:-:S07]  /*12900*/  IMAD.MOV.U32 R7, RZ, RZ, R14 ;  /* 0x000000ffff077224 */ /* 0x000fce00078e000e */
[----:B------:R-:W-:Y:S05]  /*12910*/  WARPSYNC.COLLECTIVE R15, `(.L_x_2230) ;  /* 0x000000000f087348 */ /* 0x000fea0003c00000 */
[----:B------:R0:W1:Y:S02]  /*12920*/  SHFL.IDX P6, R14, R13, R12, R11 ;  /* 0x0000000c0d0e7389 */ /* 0x00006400000c000b */
[----:B01----:R-:W-:Y:S01]  /*12930*/  ENDCOLLECTIVE ;  /* 0x000000000000791b */ /* 0x003fe20003800000 */
.L_x_2230:
        /* <DEDUP_REMOVED lines=17> */
.L_x_2231:
[----:B------:R-:W-:Y:S02]  /*12a50*/  @!P2 VIADD R8, R5, UR38 ;  /* 0x000000260508ac36 */ /* 0x000fe40008000000 */
[----:B------:R-:W-:Y:S02]  /*12a60*/  IMAD.MOV.U32 R13, RZ, RZ, R2 ;  /* 0x000000ffff0d7224 */ /* 0x000fe400078e0002 */
[----:B------:R-:W-:Y:S02]  /*12a70*/  IMAD.MOV.U32 R12, RZ, RZ, 0x4 ;  /* 0x00000004ff0c7424 */ /* 0x000fe400078e00ff */
[----:B------:R-:W-:-:S07]  /*12a80*/  IMAD.MOV.U32 R7, RZ, RZ, R14 ;  /* 0x000000ffff077224 */ /* 0x000fce00078e000e */
[----:B------:R-:W-:Y:S05]  /*12a90*/  WARPSYNC.COLLECTIVE R15, `(.L_x_2232) ;  /* 0x000000000f087348 */ /* 0x000fea0003c00000 */
[----:B------:R0:W1:Y:S02]  /*12aa0*/  SHFL.IDX P6, R14, R13, R12, R11 ;  /* 0x0000000c0d0e7389 */ /* 0x00006400000c000b */
[----:B01----:R-:W-:Y:S01]  /*12ab0*/  ENDCOLLECTIVE ;  /* 0x000000000000791b */ /* 0x003fe20003800000 */
.L_x_2232:
        /* <DEDUP_REMOVED lines=17> */
.L_x_2233:
[----:B------:R-:W-:Y:S02]  /*12bd0*/  @!P2 VIADD R8, R5, UR38 ;  /* 0x000000260508ac36 */ /* 0x000fe40008000000 */
[----:B------:R-:W-:Y:S02]  /*12be0*/  IMAD.MOV.U32 R13, RZ, RZ, R2 ;  /* 0x000000ffff0d7224 */ /* 0x000fe400078e0002 */
[----:B------:R-:W-:Y:S02]  /*12bf0*/  IMAD.MOV.U32 R12, RZ, RZ, 0x5 ;  /* 0x00000005ff0c7424 */ /* 0x000fe400078e00ff */
[----:B------:R-:W-:-:S07]  /*12c00*/  IMAD.MOV.U32 R7, RZ, RZ, R14 ;  /* 0x000000ffff077224 */ /* 0x000fce00078e000e */
[----:B------:R-:W-:Y:S05]  /*12c10*/  WARPSYNC.COLLECTIVE R15, `(.L_x_2234) ;  /* 0x000000000f087348 */ /* 0x000fea0003c00000 */
[----:B------:R0:W1:Y:S02]  /*12c20*/  SHFL.IDX P6, R14, R13, R12, R11 ;  /* 0x0000000c0d0e7389 */ /* 0x00006400000c000b */
[----:B01----:R-:W-:Y:S01]  /*12c30*/  ENDCOLLECTIVE ;  /* 0x000000000000791b */ /* 0x003fe20003800000 */
.L_x_2234:
        /* <DEDUP_REMOVED lines=17> */
.L_x_2235:
[----:B------:R-:W-:Y:S02]  /*12d50*/  @!P2 VIADD R8, R5, UR38 ;  /* 0x000000260508ac36 */ /* 0x000fe40008000000 */
[----:B------:R-:W-:Y:S02]  /*12d60*/  IMAD.MOV.U32 R13, RZ, RZ, R2 ;  /* 0x000000ffff0d7224 */ /* 0x000fe400078e0002 */
[----:B------:R-:W-:Y:S02]  /*12d70*/  IMAD.MOV.U32 R12, RZ, RZ, 0x6 ;  /* 0x00000006ff0c7424 */ /* 0x000fe400078e00ff */
[----:B------:R-:W-:-:S07]  /*12d80*/  IMAD.MOV.U32 R7, RZ, RZ, R14 ;  /* 0x000000ffff077224 */ /* 0x000fce00078e000e */
[----:B------:R-:W-:Y:S05]  /*12d90*/  WARPSYNC.COLLECTIVE R15, `(.L_x_2236) ;  /* 0x000000000f087348 */ /* 0x000fea0003c00000 */
[----:B------:R0:W1:Y:S02]  /*12da0*/  SHFL.IDX P6, R14, R13, R12, R11 ;  /* 0x0000000c0d0e7389 */ /* 0x00006400000c000b */
[----:B01----:R-:W-:Y:S01]  /*12db0*/  ENDCOLLECTIVE ;  /* 0x000000000000791b */ /* 0x003fe20003800000 */
.L_x_2236:
        /* <DEDUP_REMOVED lines=15> */
.L_x_2237:
        /* <DEDUP_REMOVED lines=9> */
.L_x_2238:
        /* <DEDUP_REMOVED lines=15> */
.L_x_2239:
[----:B------:R-:W-:Y:S01]  /*13030*/  IMAD.MOV.U32 R0, RZ, RZ, R14 ;  /* 0x000000ffff007224 */ /* 0x000fe200078e000e */
[----:B------:R-:W-:Y:S06]  /*13040*/  BRA `(.L_x_2240) ;  /* 0xffffffc800d07947 */ /* 0x000fec000383ffff */
.L_x_2177:
[----:B0-2---:R-:W-:-:S04]  /*13050*/  IMAD.U32 R2, RZ, RZ, UR38 ;  /* 0x00000026ff027e24 */ /* 0x005fc8000f8e00ff */
[----:B------:R0:W2:Y:S03]  /*13060*/  SYNCS.PHASECHK.TRANS64.TRYWAIT P0, [R2+URZ+0x38820], R0 ;  /* 0x03882000020075a7 */ /* 0x0000a6000800017f */
[----:B--2---:R-:W-:Y:S05]  /*13070*/  @!P0 NANOSLEEP.SYNCS 0x989680 ;  /* 0x009896800000895d */ /* 0x004fea0003900000 */
[----:B------:R-:W2:Y:S02]  /*13080*/  @!P0 SYNCS.PHASECHK.TRANS64 P0, [R2+URZ+0x38820], R0 ;  /* 0x03882000020085a7 */ /* 0x000ea4000800007f */
[----:B--2---:R-:W-:Y:S05]  /*13090*/  @!P0 BRA `(.L_x_2177) ;  /* 0xfffffffc00ec8947 */ /* 0x004fea000383ffff */
[----:B------:R-:W-:Y:S05]  /*130a0*/  BRA `(.L_x_2241) ;  /* 0xffffffcc00107947 */ /* 0x000fea000383ffff */
.L_x_2182:
[----:B0-----:R0:W1:Y:S02]  /*130b0*/  SYNCS.PHASECHK.TRANS64.TRYWAIT P0, [R6+URZ+0x38880], R5 ;  /* 0x03888005060075a7 */ /* 0x001064000800017f */
[----:B-1----:R-:W-:Y:S05]  /*130c0*/  @!P0 NANOSLEEP.SYNCS 0x989680 ;  /* 0x009896800000895d */ /* 0x002fea0003900000 */
[----:B------:R-:W1:Y:S02]  /*130d0*/  @!P0 SYNCS.PHASECHK.TRANS64 P0, [R6+URZ+0x38880], R5 ;  /* 0x03888005060085a7 */ /* 0x000e64000800007f */
[----:B-1----:R-:W-:Y:S05]  /*130e0*/  @!P0 BRA `(.L_x_2182) ;  /* 0xfffffffc00f08947 */ /* 0x002fea000383ffff */
[----:B------:R-:W-:Y:S05]  /*130f0*/  BRA `(.L_x_2242) ;  /* 0xffffffcc00e47947 */ /* 0x000fea000383ffff */
.L_x_2187:
[----:B-1----:R1:W2:Y:S02]  /*13100*/  SYNCS.PHASECHK.TRANS64.TRYWAIT P0, [R6+URZ+0x38840], R5 ;  /* 0x03884005060075a7 */ /* 0x0022a4000800017f */
[----:B--2---:R-:W-:Y:S05]  /*13110*/  @!P0 NANOSLEEP.SYNCS 0x989680 ;  /* 0x009896800000895d */ /* 0x004fea0003900000 */
[----:B------:R-:W2:Y:S02]  /*13120*/  @!P0 SYNCS.PHASECHK.TRANS64 P0, [R6+URZ+0x38840], R5 ;  /* 0x03884005060085a7 */ /* 0x000ea4000800007f */
[----:B--2---:R-:W-:Y:S05]  /*13130*/  @!P0 BRA `(.L_x_2187) ;  /* 0xfffffffc00f08947 */ /* 0x004fea000383ffff */
[----:B------:R-:W-:Y:S05]  /*13140*/  BRA `(.L_x_2243) ;  /* 0xffffffd000907947 */ /* 0x000fea000383ffff */
.L_x_2193:
[----:B0-----:R0:W1:Y:S02]  /*13150*/  SYNCS.PHASECHK.TRANS64.TRYWAIT P0, [R19+URZ+0x38870], R4 ;  /* 0x03887004130075a7 */ /* 0x001064000800017f */
[----:B-1----:R-:W-:Y:S05]  /*13160*/  @!P0 NANOSLEEP.SYNCS 0x989680 ;  /* 0x009896800000895d */ /* 0x002fea0003900000 */
[----:B------:R-:W1:Y:S02]  /*13170*/  @!P0 SYNCS.PHASECHK.TRANS64 P0, [R19+URZ+0x38870], R4 ;  /* 0x03887004130085a7 */ /* 0x000e64000800007f */
[----:B-1----:R-:W-:Y:S05]  /*13180*/  @!P0 BRA `(.L_x_2193) ;  /* 0xfffffffc00f08947 */ /* 0x002fea000383ffff */
[----:B------:R-:W-:Y:S05]  /*13190*/  BRA `(.L_x_2244) ;  /* 0xffffffd4005c7947 */ /* 0x000fea000383ffff */
.L_x_2195:
[----:B0-----:R0:W1:Y:S02]  /*131a0*/  SYNCS.PHASECHK.TRANS64.TRYWAIT P0, [R19+URZ+0x38860], R4 ;  /* 0x03886004130075a7 */ /* 0x001064000800017f */
[----:B-1----:R-:W-:Y:S05]  /*131b0*/  @!P0 NANOSLEEP.SYNCS 0x989680 ;  /* 0x009896800000895d */ /* 0x002fea0003900000 */
[----:B------:R-:W1:Y:S02]  /*131c0*/  @!P0 SYNCS.PHASECHK.TRANS64 P0, [R19+URZ+0x38860], R4 ;  /* 0x03886004130085a7 */ /* 0x000e64000800007f */
[----:B-1----:R-:W-:Y:S05]  /*131d0*/  @!P0 BRA `(.L_x_2195) ;  /* 0xfffffffc00f08947 */ /* 0x002fea000383ffff */
[----:B------:R-:W-:Y:S05]  /*131e0*/  BRA `(.L_x_2245) ;  /* 0xffffffd400607947 */ /* 0x000fea000383ffff */
.L_x_2201:
[----:B--2---:R2:W3:Y:S02]  /*131f0*/  SYNCS.PHASECHK.TRANS64.TRYWAIT P0, [R16+URZ+0x38870], R3 ;  /* 0x03887003100075a7 */ /* 0x0044e4000800017f */
[----:B---3--:R-:W-:Y:S05]  /*13200*/  @!P0 NANOSLEEP.SYNCS 0x989680 ;  /* 0x009896800000895d */ /* 0x008fea0003900000 */
[----:B------:R-:W3:Y:S02]  /*13210*/  @!P0 SYNCS.PHASECHK.TRANS64 P0, [R16+URZ+0x38870], R3 ;  /* 0x03887003100085a7 */ /* 0x000ee4000800007f */
[----:B---3--:R-:W-:Y:S05]  /*13220*/  @!P0 BRA `(.L_x_2201) ;  /* 0xfffffffc00f08947 */ /* 0x008fea000383ffff */
[----:B------:R-:W-:Y:S05]  /*13230*/  BRA `(.L_x_2246) ;  /* 0xffffffe000207947 */ /* 0x000fea000383ffff */
.L_x_2203:
[----:B--2---:R2:W3:Y:S02]  /*13240*/  SYNCS.PHASECHK.TRANS64.TRYWAIT P0, [R16+URZ+0x38860], R3 ;  /* 0x03886003100075a7 */ /* 0x0044e4000800017f */
[----:B---3--:R-:W-:Y:S05]  /*13250*/  @!P0 NANOSLEEP.SYNCS 0x989680 ;  /* 0x009896800000895d */ /* 0x008fea0003900000 */
[----:B------:R-:W3:Y:S02]  /*13260*/  @!P0 SYNCS.PHASECHK.TRANS64 P0, [R16+URZ+0x38860], R3 ;  /* 0x03886003100085a7 */ /* 0x000ee4000800007f */
[----:B---3--:R-:W-:Y:S05]  /*13270*/  @!P0 BRA `(.L_x_2203) ;  /* 0xfffffffc00f08947 */ /* 0x008fea000383ffff */
[----:B------:R-:W-:Y:S05]  /*13280*/  BRA `(.L_x_2247) ;  /* 0xffffffe000247947 */ /* 0x000fea000383ffff */
.L_x_2205:
[----:B0-----:R0:W1:Y:S02]  /*13290*/  SYNCS.PHASECHK.TRANS64.TRYWAIT P0, [R7+URZ+0x38820], R2 ;  /* 0x03882002070075a7 */ /* 0x001064000800017f */
[----:B-1----:R-:W-:Y:S05]  /*132a0*/  @!P0 NANOSLEEP.SYNCS 0x989680 ;  /* 0x009896800000895d */ /* 0x002fea0003900000 */
[----:B------:R-:W1:Y:S02]  /*132b0*/  @!P0 SYNCS.PHASECHK.TRANS64 P0, [R7+URZ+0x38820], R2 ;  /* 0x03882002070085a7 */ /* 0x000e64000800007f */
[----:B-1----:R-:W-:Y:S05]  /*132c0*/  @!P0 BRA `(.L_x_2205) ;  /* 0xfffffffc00f08947 */ /* 0x002fea000383ffff */
[----:B------:R-:W-:Y:S05]  /*132d0*/  BRA `(.L_x_2248) ;  /* 0xffffffe800a87947 */ /* 0x000fea000383ffff */
.L_x_2207:
[----:B0-----:R0:W1:Y:S02]  /*132e0*/  SYNCS.PHASECHK.TRANS64.TRYWAIT P1, [R6+URZ], R3 ;  /* 0x00000003060075a7 */ /* 0x001064000802017f */
[----:B-1----:R-:W-:Y:S05]  /*132f0*/  @!P1 NANOSLEEP.SYNCS 0x989680 ;  /* 0x009896800000995d */ /* 0x002fea0003900000 */
[----:B------:R-:W1:Y:S02]  /*13300*/  @!P1 SYNCS.PHASECHK.TRANS64 P1, [R6+URZ], R3 ;  /* 0x00000003060095a7 */ /* 0x000e64000802007f */
[----:B-1----:R-:W-:Y:S05]  /*13310*/  @!P1 BRA `(.L_x_2207) ;  /* 0xfffffffc00f09947 */ /* 0x002fea000383ffff */
[----:B------:R-:W-:Y:S05]  /*13320*/  BRA `(.L_x_2249) ;  /* 0xffffffe800f87947 */ /* 0x000fea000383ffff */
.L_x_2208:
[----:B-1----:R1:W2:Y:S02]  /*13330*/  SYNCS.PHASECHK.TRANS64.TRYWAIT P1, [R5+URZ], R2 ;  /* 0x00000002050075a7 */ /* 0x0022a4000802017f */
[----:B--2---:R-:W-:Y:S05]  /*13340*/  @!P1 NANOSLEEP.SYNCS 0x989680 ;  /* 0x009896800000995d */ /* 0x004fea0003900000 */
[----:B------:R-:W2:Y:S02]  /*13350*/  @!P1 SYNCS.PHASECHK.TRANS64 P1, [R5+URZ], R2 ;  /* 0x00000002050095a7 */ /* 0x000ea4000802007f */
[----:B--2---:R-:W-:Y:S05]  /*13360*/  @!P1 BRA `(.L_x_2208) ;  /* 0xfffffffc00f09947 */ /* 0x004fea000383ffff */
[----:B------:R-:W-:Y:S05]  /*13370*/  BRA `(.L_x_2250) ;  /* 0xffffffe800ec7947 */ /* 0x000fea000383ffff */
.L_x_2210:
[----:B--2---:R2:W3:Y:S02]  /*13380*/  SYNCS.PHASECHK.TRANS64.TRYWAIT P1, [R0+URZ+0x38860], R3 ;  /* 0x03886003000075a7 */ /* 0x0044e4000802017f */
[----:B---3--:R-:W-:Y:S05]  /*13390*/  @!P1 NANOSLEEP.SYNCS 0x989680 ;  /* 0x009896800000995d */ /* 0x008fea0003900000 */
[----:B------:R-:W3:Y:S02]  /*133a0*/  @!P1 SYNCS.PHASECHK.TRANS64 P1, [R0+URZ+0x38860], R3 ;  /* 0x03886003000095a7 */ /* 0x000ee4000802007f */
[----:B---3--:R-:W-:Y:S05]  /*133b0*/  @!P1 BRA `(.L_x_2210) ;  /* 0xfffffffc00f09947 */ /* 0x008fea000383ffff */
[----:B------:R-:W-:Y:S05]  /*133c0*/  BRA `(.L_x_2251) ;  /* 0xffffffe800ec7947 */ /* 0x000fea000383ffff */
.L_x_2212:
[----:B-1----:R1:W3:Y:S02]  /*133d0*/  SYNCS.PHASECHK.TRANS64.TRYWAIT P1, [R5+URZ+0x38860], R2 ;  /* 0x03886002050075a7 */ /* 0x0022e4000802017f */
[----:B---3--:R-:W-:Y:S05]  /*133e0*/  @!P1 NANOSLEEP.SYNCS 0x989680 ;  /* 0x009896800000995d */ /* 0x008fea0003900000 */
[----:B------:R-:W3:Y:S02]  /*133f0*/  @!P1 SYNCS.PHASECHK.TRANS64 P1, [R5+URZ+0x38860], R2 ;  /* 0x03886002050095a7 */ /* 0x000ee4000802007f */
[----:B---3--:R-:W-:Y:S05]  /*13400*/  @!P1 BRA `(.L_x_2212) ;  /* 0xfffffffc00f09947 */ /* 0x008fea000383ffff */
[----:B------:R-:W-:Y:S05]  /*13410*/  BRA `(.L_x_2252) ;  /* 0xffffffe800ec7947 */ /* 0x000fea000383ffff */
.L_x_2214:
[----:B---3--:R3:W4:Y:S02]  /*13420*/  SYNCS.PHASECHK.TRANS64.TRYWAIT P0, [R0+URZ+0x38880], R3 ;  /* 0x03888003000075a7 */ /* 0x008724000800017f */
[----:B----4-:R-:W-:Y:S05]  /*13430*/  @!P0 NANOSLEEP.SYNCS 0x989680 ;  /* 0x009896800000895d */ /* 0x010fea0003900000 */
[----:B------:R-:W4:Y:S02]  /*13440*/  @!P0 SYNCS.PHASECHK.TRANS64 P0, [R0+URZ+0x38880], R3 ;  /* 0x03888003000085a7 */ /* 0x000f24000800007f */
[----:B----4-:R-:W-:Y:S05]  /*13450*/  @!P0 BRA `(.L_x_2214) ;  /* 0xfffffffc00f08947 */ /* 0x010fea000383ffff */
[----:B------:R-:W-:Y:S05]  /*13460*/  BRA `(.L_x_2215) ;  /* 0xffffffe800e87947 */ /* 0x000fea000383ffff */
.L_x_2253:
        /* <DEDUP_REMOVED lines=9> */
.L_x_13263:


//--------------------- .text._ZN7cutlass13device_kernelIN5flash11enable_sm90INS1_16FlashAttnFwdSm90INS1_25CollectiveMainloopFwdSm90ILi2EN4cute5tupleIJNS5_1CILi1EEES8_S8_EEENS6_IJNS7_ILi128EEESA_NS7_ILi256EEEEEELi256ENS_12float_e4m3_tEfNS_4arch4Sm90ELb1ELb0ELb0ELb1ELb0ELb0ELb0ELb1ELb1ELb1ELb1ELb0EEENS1_21CollectiveEpilogueFwdINS6_IJSA_SB_SA_EEES9_NS_10bfloat16_tESF_Li256ELb1ELb1ELb1ELb1EEENS1_36VarlenDynamicPersistentTileSchedulerILi128ELi128ELi256ELi128ELb1ELb1ELb1ELb1ELb1ELb1EEEEEEEEEvNT_6ParamsE --------------------------
	.section	.text._ZN7cutlass13device_kernelIN5flash11enable_sm90INS1_16FlashAttnFwdSm90INS1_25CollectiveMainloopFwdSm90ILi2EN4cute5tupleIJNS5_1CILi1EEES8_S8_EEENS6_IJNS7_ILi128EEESA_NS7_ILi256EEEEEELi256ENS_12float_e4m3_tEfNS_4arch4Sm90ELb1ELb0ELb0ELb1ELb0ELb0ELb0ELb1ELb1ELb1ELb1ELb0EEENS1_21CollectiveEpilogueFwdINS6_IJSA_SB_SA_EEES9_NS_10bfloat16_tESF_Li256ELb1ELb1ELb1ELb1EEENS1_36VarlenDynamicPersistentTileSchedulerILi128ELi128ELi256ELi128ELb1ELb1ELb1ELb1ELb1ELb1EEEEEEEEEvNT_6ParamsE,"ax",@progbits
	.align	128
.text._ZN7cutlass13device_kernelIN5flash11enable_sm90INS1_16FlashAttnFwdSm90INS1_25CollectiveMainloopFwdSm90ILi2EN4cute5tupleIJNS5_1CILi1EEES8_S8_EEENS6_IJNS7_ILi128EEESA_NS7_ILi256EEEEEELi256ENS_12float_e4m3_tEfNS_4arch4Sm90ELb1ELb0ELb0ELb1ELb0ELb0ELb0ELb1ELb1ELb1ELb1ELb0EEENS1_21CollectiveEpilogueFwdINS6_IJSA_SB_SA_EEES9_NS_10bfloat16_tESF_Li256ELb1ELb1ELb1ELb1EEENS1_36VarlenDynamicPersistentTileSchedulerILi128ELi128ELi256ELi128ELb1ELb1ELb1ELb1ELb1ELb1EEEEEEEEEvNT_6ParamsE:
        .type           _ZN7cutlass13device_kernelIN5flash11enable_sm90INS1_16FlashAttnFwdSm90INS1_25CollectiveMainloopFwdSm90ILi2EN4cute5tupleIJNS5_1CILi1EEES8_S8_EEENS6_IJNS7_ILi128EEESA_NS7_ILi256EEEEEELi256ENS_12float_e4m3_tEfNS_4arch4Sm90ELb1ELb0ELb0ELb1ELb0ELb0ELb0ELb1ELb1ELb1ELb1ELb0EEENS1_21CollectiveEpilogueFwdINS6_IJSA_SB_SA_EEES9_NS_10bfloat16_tESF_Li256ELb1ELb1ELb1ELb1EEENS1_36VarlenDynamicPersistentTileSchedulerILi128ELi128ELi256ELi128ELb1ELb1ELb1ELb1ELb1ELb1EEEEEEEEEvNT_6ParamsE,@function
        .size           _ZN7cutlass13device_kernelIN5flash11enable_sm90INS1_16FlashAttnFwdSm90INS1_25CollectiveMainloopFwdSm90ILi2EN4cute5tupleIJNS5_1CILi1EEES8_S8_EEENS6_IJNS7_ILi128EEESA_NS7_ILi256EEEEEELi256ENS_12float_e4m3_tEfNS_4arch4Sm90ELb1ELb0ELb0ELb1ELb0ELb0ELb0ELb1ELb1ELb1ELb1ELb0EEENS1_21CollectiveEpilogueFwdINS6_IJSA_SB_SA_EEES9_NS_10bfloat16_tESF_Li256ELb1ELb1ELb1ELb1EEENS1_36VarlenDynamicPersistentTileSchedulerILi128ELi128ELi256ELi128ELb1ELb1ELb1ELb1ELb1ELb1EEEEEEEEEvNT_6ParamsE,(.L_x_13264 - _ZN7cutlass13device_kernelIN5flash11enable_sm90INS1_16FlashAttnFwdSm90INS1_25CollectiveMainloopFwdSm90ILi2EN4cute5tupleIJNS5_1CILi1EEES8_S8_EEENS6_IJNS7_ILi128EEESA_NS7_ILi256EEEEEELi256ENS_12float_e4m3_tEfNS_4arch4Sm90ELb1ELb0ELb0ELb1ELb0ELb0ELb0ELb1ELb1ELb1ELb1ELb0EEENS1_21CollectiveEpilogueFwdINS6_IJSA_SB_SA_EEES9_NS_10bfloat16_tESF_Li256ELb1ELb1ELb1ELb1EEENS1_36VarlenDynamicPersistentTileSchedulerILi128ELi128ELi256ELi128ELb1ELb1ELb1ELb1ELb1ELb1EEEEEEEEEvNT_6ParamsE)
        .other          _ZN7cutlass13device_kernelIN5flash11enable_sm90INS1_16FlashAttnFwdSm90INS1_25CollectiveMainloopFwdSm90ILi2EN4cute5tupleIJNS5_1CILi1EEES8_S8_EEENS6_IJNS7_ILi128EEESA_NS7_ILi256EEEEEELi256ENS_12float_e4m3_tEfNS_4arch4Sm90ELb1ELb0ELb0ELb1ELb0ELb0ELb0ELb1ELb1ELb1ELb1ELb0EEENS1_21CollectiveEpilogueFwdINS6_IJSA_SB_SA_EEES9_NS_10bfloat16_tESF_Li256ELb1ELb1ELb1ELb1EEENS1_36VarlenDynamicPersistentTileSchedulerILi128ELi128ELi256ELi128ELb1ELb1ELb1ELb1ELb1ELb1EEEEEEEEEvNT_6ParamsE,@"STO_CUDA_ENTRY STV_DEFAULT"
_ZN7cutlass13device_kernelIN5flash11enable_sm90INS1_16FlashAttnFwdSm90INS1_25CollectiveMainloopFwdSm90ILi2EN4cute5tupleIJNS5_1CILi1EEES8_S8_EEENS6_IJNS7_ILi128EEESA_NS7_ILi256EEEEEELi256ENS_12float_e4m3_tEfNS_4arch4Sm90ELb1ELb0ELb0ELb1ELb0ELb0ELb0ELb1ELb1ELb1ELb1ELb0EEENS1_21CollectiveEpilogueFwdINS6_IJSA_SB_SA_EEES9_NS_10bfloat16_tESF_Li256ELb1ELb1ELb1ELb1EEENS1_36VarlenDynamicPersistentTileSchedulerILi128ELi128ELi256ELi128ELb1ELb1ELb1ELb1ELb1ELb1EEEEEEEEEvNT_6ParamsE:
        /* <DEDUP_REMOVED lines=18> */
.L_x_2255:
[----:B------:R-:W-:Y:S05]  /*0120*/  BSYNC B0 ;  /* 0x0000000000007941 */ /* 0x000fea0003800000 */
.L_x_2254:
        /* <DEDUP_REMOVED lines=41> */
.L_x_2256:
        /* <DEDUP_REMOVED lines=22> */
.L_x_2257:
        /* <DEDUP_REMOVED lines=18> */
.L_x_2258:
        /* <DEDUP_REMOVED lines=22> */
.L_x_2259:
        /* <DEDUP_REMOVED lines=22> */
.L_x_2260:
[----:B------:R-:W-:Y:S01]  /*0900*/  PLOP3.LUT P0, PT, PT, PT, UP0, 0x80, 0x0 ;  /* 0x000000000000781c */ /* 0x000fe20003f0f008 */
[----:B------:R-:W-:Y:S01]  /*0910*/  UMOV UR38, 0x1 ;  /* 0x0000000100267882 */ /* 0x000fe20000000000 */
[----:B------:R-:W-:Y:S01]  /*0920*/  NOP ;  /* 0x0000000000007918 */ /* 0x000fe20000000000 */
[----:B------:R-:W-:Y:S01]  /*0930*/  USEL UR38, UR38, 0x2, !UP0 ;  /* 0x0000000226267887 */ /* 0x000fe2000c000000 */
[----:B------:R-:W-:Y:S01]  /*0940*/  ULDC.64 UR52, c[0x0][0x208] ;  /* 0x0000820000347ab9 */ /* 0x000fe20000000a00 */
[----:B012-4-:R-:W-:Y:S08]  /*0950*/  BAR.SYNC.DEFER_BLOCKING 0x0 ;  /* 0x0000000000007b1d */ /* 0x017ff00000010000 */
[----:B------:R-:W-:Y:S05]  /*0960*/  @!P0 BRA `(.L_x_2261) ;  /* 0x00000104006c8947 */ /* 0x000fea0003800000 */
.L_x_2262:
        /* <DEDUP_REMOVED lines=125> */
.L_x_2323:
[----:B------:R-:W-:Y:S01]  /*1140*/  ULDC.64 UR8, c[0x0][0xc88] ;  /* 0x0003220000087ab9 */ /* 0x000fe20000000a00 */
[----:B------:R-:W-:Y:S01]  /*1150*/  ULDC.64 UR10, c[0x0][0xa18] ;  /* 0x00028600000a7ab9 */ /* 0x000fe20000000a00 */
[----:B------:R-:W-:Y:S02]  /*1160*/  UIMAD.WIDE UR8, UR7, 0x4, UR8 ;  /* 0x00000004070878a5 */ /* 0x000fe4000f8e0208 */
[----:B------:R-:W-:Y:S02]  /*1170*/  UISETP.NE.U32.AND UP1, UPT, UR10, URZ, UPT ;  /* 0x0000003f0a00728c */ /* 0x000fe4000bf25070 */
[----:B------:R-:W-:Y:S02]  /*1180*/  ULOP3.LUT UR4, UR6, 0xff000000, URZ, 0xc0, !UPT ;  /* 0xff00000006047892 */ /* 0x000fe4000f8ec03f */
[----:B0-23--:R-:W-:Y:S01]  /*1190*/  IMAD.U32 R2, RZ, RZ, UR8 ;  /* 0x00000008ff027e24 */ /* 0x00dfe2000f8e00ff */
[----:B------:R-:W-:Y:S01]  /*11a0*/  ULDC UR7, c[0x0][0x424] ;  /* 0x0001090000077ab9 */ /* 0x000fe20000000800 */
[----:B-1----:R-:W-:Y:S01]  /*11b0*/  IMAD.U32 R3, RZ, RZ, UR9 ;  /* 0x00000009ff037e24 */ /* 0x002fe2000f8e00ff */
[----:B------:R-:W-:-:S04]  /*11c0*/  ULDC.64 UR8, c[0x0][0xa28] ;  /* 0x00028a0000087ab9 */ /* 0x000fc80000000a00 */
[----:B------:R-:W2:Y:S01]  /*11d0*/  LDG.E R2, desc[UR52][R2.64] ;  /* 0x0000003402027981 */ /* 0x000ea2000c1e1900 */
[----:B------:R-:W-:Y:S02]  /*11e0*/  UISETP.NE.U32.AND UP0, UPT, UR8, URZ, UPT ;  /* 0x0000003f0800728c */ /* 0x000fe4000bf05070 */
[----:B------:R-:W-:Y:S02]  /*11f0*/  UISETP.NE.AND.EX UP1, UPT, UR11, URZ, UPT, UP1 ;  /* 0x0000003f0b00728c */ /* 0x000fe4000bf25310 */
[----:B------:R-:W-:-:S04]  /*1200*/  UISETP.NE.AND.EX UP0, UPT, UR9, URZ, UPT, UP0 ;  /* 0x0000003f0900728c */ /* 0x000fc8000bf05300 */
[----:B------:R-:W-:Y:S02]  /*1210*/  PLOP3.LUT P2, PT, PT, PT, UP1, 0x80, 0x0 ;  /* 0x000000000000781c */ /* 0x000fe40003f4f018 */
[----:B------:R-:W-:Y:S02]  /*1220*/  PLOP3.LUT P0, PT, PT, PT, UP0, 0x80, 0x0 ;  /* 0x000000000000781c */ /* 0x000fe40003f0f008 */
[----:B--2---:R-:W-:-:S13]  /*1230*/  R2UR UR44, R2 ;  /* 0x00000000022c72ca */ /* 0x004fda00000e0000 */
[----:B------:R-:W-:Y:S02]  /*1240*/  USHF.R.S32.HI UR43, URZ, 0x1f, UR44 ;  /* 0x0000001f3f2b7899 */ /* 0x000fe4000801142c */
[----:B------:R-:W-:-:S04]  /*1250*/  @UP0 ULEA UR8, UP2, UR44, UR8, 0x2 ;  /* 0x000000082c080291 */ /* 0x000fc8000f84103f */
[----:B------:R-:W-:Y:S02]  /*1260*/  @UP0 ULEA.HI.X UR9, UR44, UR9, UR43, 0x2, UP2 ;  /* 0x000000092c090291 */ /* 0x000fe400090f142b */
[----:B------:R-:W-:Y:S01]  /*1270*/  @UP1 ULEA UR10, UP0, UR44, UR10, 0x2 ;  /* 0x0000000a2c0a1291 */ /* 0x000fe2000f80103f */
[----:B------:R-:W-:-:S03]  /*1280*/  IMAD.U32 R2, RZ, RZ, UR8 ;  /* 0x00000008ff027e24 */ /* 0x000fc6000f8e00ff */
[----:B------:R-:W-:Y:S01]  /*1290*/  @UP1 ULEA.HI.X UR11, UR44, UR11, UR43, 0x2, UP0 ;  /* 0x0000000b2c0b1291 */ /* 0x000fe200080f142b */
[----:B------:R-:W-:Y:S01]  /*12a0*/  IMAD.U32 R3, RZ, RZ, UR9 ;  /* 0x00000009ff037e24 */ /* 0x000fe2000f8e00ff */
[----:B------:R-:W-:Y:S01]  /*12b0*/  ULDC.64 UR8, c[0x0][0x418] ;  /* 0x0001060000087ab9 */ /* 0x000fe20000000a00 */
[----:B------:R-:W-:-:S03]  /*12c0*/  IMAD.U32 R4, RZ, RZ, UR10 ;  /* 0x0000000aff047e24 */ /* 0x000fc6000f8e00ff */
[----:B------:R-:W-:Y:S01]  /*12d0*/  IMAD.U32 R5, RZ, RZ, UR11 ;  /* 0x0000000bff057e24 */ /* 0x000fe2000f8e00ff */
[----:B------:R-:W2:Y:S01]  /*12e0*/  @P0 LDG.E R2, desc[UR52][R2.64] ;  /* 0x0000003402020981 */ /* 0x000ea2000c1e1900 */
[----:B------:R-:W-:Y:S01]  /*12f0*/  UISETP.NE.U32.AND UP0, UPT, UR8, URZ, UPT ;  /* 0x0000003f0800728c */ /* 0x000fe2000bf05070 */
[----:B------:R-:W-:Y:S02]  /*1300*/  ULDC.64 UR10, c[0x0][0xa20] ;  /* 0x00028800000a7ab9 */ /* 0x000fe40000000a00 */
[----:B------:R-:W3:Y:S01]  /*1310*/  @P2 LDG.E R4, desc[UR52][R4.64] ;  /* 0x0000003404042981 */ /* 0x000ee2000c1e1900 */
[----:B------:R-:W-:Y:S01]  /*1320*/  UISETP.NE.AND.EX UP0, UPT, UR9, URZ, UPT, UP0 ;  /* 0x0000003f0900728c */ /* 0x000fe2000bf05300 */
[----:B------:R-:W-:Y:S01]  /*1330*/  ISETP.NE.U32.AND P1, PT, RZ, UR10, PT ;  /* 0x0000000aff007c0c */ /* 0x000fe2000bf25070 */
[----:B------:R-:W-:Y:S02]  /*1340*/  ULOP3.LUT UR47, UR6, 0xff0000, URZ, 0xc0, !UPT ;  /* 0x00ff0000062f7892 */ /* 0x000fe4000f8ec03f */
[----:B------:R-:W-:Y:S01]  /*1350*/  USHF.R.U32.HI UR4, URZ, 0x8, UR4 ;  /* 0x000000083f047899 */ /* 0x000fe20008011604 */
[----:B------:R-:W-:Y:S01]  /*1360*/  ISETP.NE.AND.EX P1, PT, RZ, UR11, PT, P1 ;  /* 0x0000000bff007c0c */ /* 0x000fe2000bf25310 */
[----:B------:R-:W-:Y:S01]  /*1370*/  USEL UR7, UR7, 0x1, UP0 ;  /* 0x0000000107077887 */ /* 0x000fe20008000000 */
[----:B------:R-:W-:Y:S01]  /*1380*/  ULDC UR8, c[0x0][0x2f0] ;  /* 0x0000bc0000087ab9 */ /* 0x000fe20000000800 */
[----:B------:R-:W-:Y:S01]  /*1390*/  UMOV UR55, URZ ;  /* 0x0000003f00377c82 */ /* 0x000fe20008000000 */
[----:B------:R-:W-:Y:S01]  /*13a0*/  ULEA.HI UR47, UR47, UR4, URZ, 0x10 ;  /* 0x000000042f2f7291 */ /* 0x000fe2000f8f803f */
[----:B------:R-:W-:Y:S01]  /*13b0*/  ULDC UR56, c[0x0][0x288] ;  /* 0x0000a20000387ab9 */ /* 0x000fe20000000800 */
[----:B------:R-:W-:-:S02]  /*13c0*/  UIMAD UR4, UR7, UR8, URZ ;  /* 0x00000008070472a4 */ /* 0x000fc4000f8e023f */
[----:B------:R-:W-:Y:S01]  /*13d0*/  ULOP3.LUT UR45, UR6, 0xffff, URZ, 0xc0, !UPT ;  /* 0x0000ffff062d7892 */ /* 0x000fe2000f8ec03f */
[----:B--2---:R-:W-:Y:S02]  /*13e0*/  @P0 R2UR UR55, R2 ;  /* 0x00000000023702ca */ /* 0x004fe400000e0000 */
[----:B---3--:R-:W-:Y:S01]  /*13f0*/  @P2 R2UR UR56, R4 ;  /* 0x00000000043822ca */ /* 0x008fe200000e0000 */
[----:B----45:R-:W-:-:S14]  /*1400*/  @P2 BRA `(.L_x_2263) ;  /* 0x0000000000342947 */ /* 0x030fdc0003800000 */
        /* <DEDUP_REMOVED lines=13> */
.L_x_2263:
[----:B------:R-:W-:Y:S05]  /*14e0*/  @!P1 BRA `(.L_x_2264) ;  /* 0x00000000001c9947 */ /* 0x000fea0003800000 */
[----:B------:R-:W-:-:S04]  /*14f0*/  ULEA UR4, UP0, UR44, UR10, 0x2 ;  /* 0x0000000a2c047291 */ /* 0x000fc8000f80103f */
[----:B------:R-:W-:Y:S02]  /*1500*/  ULEA.HI.X UR6, UR44, UR11, UR43, 0x2, UP0 ;  /* 0x0000000b2c067291 */ /* 0x000fe400080f142b */
[----:B------:R-:W-:-:S04]  /*1510*/  IMAD.U32 R2, RZ, RZ, UR4 ;  /* 0x00000004ff027e24 */ /* 0x000fc8000f8e00ff */
[----:B------:R-:W-:-:S05]  /*1520*/  IMAD.U32 R3, RZ, RZ, UR6 ;  /* 0x00000006ff037e24 */ /* 0x000fca000f8e00ff */
[----:B------:R-:W2:Y:S02]  /*1530*/  LDG.E R2, desc[UR52][R2.64] ;  /* 0x0000003402027981 */ /* 0x000ea4000c1e1900 */
[----:B--2---:R-:W-:Y:S01]  /*1540*/  R2UR UR4, R2 ;  /* 0x00000000020472ca */ /* 0x004fe200000e0000 */
[----:B------:R-:W-:-:S14]  /*1550*/  BRA `(.L_x_2265) ;  /* 0x0000000000347947 */ /* 0x000fdc0003800000 */
.L_x_2264:
        /* <DEDUP_REMOVED lines=13> */
.L_x_2265:
[----:B------:R-:W-:Y:S01]  /*1630*/  ULDC.64 UR8, c[0x0][0x998] ;  /* 0x0002660000087ab9 */ /* 0x000fe20000000a00 */
[----:B------:R-:W-:Y:S01]  /*1640*/  ULDC.64 UR6, c[0x0][0x990] ;  /* 0x0002640000067ab9 */ /* 0x000fe20000000a00 */
[----:B------:R-:W-:Y:S01]  /*1650*/  ISETP.NE.U32.AND P1, PT, RZ, UR8, PT ;  /* 0x00000008ff007c0c */ /* 0x000fe2000bf25070 */
[----:B------:R-:W-:Y:S01]  /*1660*/  USHF.L.U32 UR36, UR5, 0x7, URZ ;  /* 0x0000000705247899 */ /* 0x000fe2000800063f */
[----:B------:R-:W-:Y:S01]  /*1670*/  ISETP.NE.U32.AND P0, PT, RZ, UR6, PT ;  /* 0x00000006ff007c0c */ /* 0x000fe2000bf05070 */
[----:B------:R-:W-:Y:S01]  /*1680*/  UIADD3 UR55, -UR55, UR4, URZ ;  /* 0x0000000437377290 */ /* 0x000fe2000fffe13f */
[----:B------:R-:W-:Y:S01]  /*1690*/  ISETP.NE.AND.EX P1, PT, RZ, UR9, PT, P1 ;  /* 0x00000009ff007c0c */ /* 0x000fe2000bf25310 */
[----:B------:R-:W-:Y:S01]  /*16a0*/  ULOP3.LUT UR37, UR47, 0xff, URZ, 0xc0, !UPT ;  /* 0x000000ff2f257892 */ /* 0x000fe2000f8ec03f */
[----:B------:R-:W-:Y:S01]  /*16b0*/  ISETP.NE.AND.EX P0, PT, RZ, UR7, PT, P0 ;  /* 0x00000007ff007c0c */ /* 0x000fe2000bf05300 */
[----:B------:R-:W-:-:S10]  /*16c0*/  ULDC UR11, c[0x0][0x988] ;  /* 0x00026200000b7ab9 */ /* 0x000fd40000000800 */
[----:B------:R-:W0:Y:S08]  /*16d0*/  @P1 LDC.64 R8, c[0x0][0x9b8] ;  /* 0x00026e00ff081b82 */ /* 0x000e300000000a00 */
[----:B------:R-:W1:Y:S08]  /*16e0*/  @P0 LDC.64 R6, c[0x0][0x9a8] ;  /* 0x00026a00ff060b82 */ /* 0x000e700000000a00 */
[----:B------:R-:W2:Y:S08]  /*16f0*/  @P0 LDC.64 R10, c[0x0][0x9b0] ;  /* 0x00026c00ff0a0b82 */ /* 0x000eb00000000a00 */
[----:B------:R-:W3:Y:S01]  /*1700*/  @P1 LDC.64 R12, c[0x0][0x9c0] ;  /* 0x00027000ff0c1b82 */ /* 0x000ee20000000a00 */
[----:B0-----:R-:W-:-:S02]  /*1710*/  @P1 IMAD R2, R8, UR43, RZ ;  /* 0x0000002b08021c24 */ /* 0x001fc4000f8e02ff */
[----:B------:R-:W-:-:S04]  /*1720*/  @P1 IMAD.WIDE.U32 R4, R8, UR44, RZ ;  /* 0x0000002c08041c25 */ /* 0x000fc8000f8e00ff */
[----:B------:R-:W-:Y:S02]  /*1730*/  @P1 IMAD R9, R9, UR44, R2 ;  /* 0x0000002c09091c24 */ /* 0x000fe4000f8e0202 */
[C---:B-1----:R-:W-:Y:S02]  /*1740*/  @P0 IMAD R0, R6.reuse, UR43, RZ ;  /* 0x0000002b06000c24 */ /* 0x042fe4000f8e02ff */
[----:B------:R-:W-:-:S04]  /*1750*/  @P0 IMAD.WIDE.U32 R2, R6, UR44, RZ ;  /* 0x0000002c06020c25 */ /* 0x000fc8000f8e00ff */
[----:B------:R-:W-:Y:S02]  /*1760*/  @P0 IMAD R7, R7, UR44, R0 ;  /* 0x0000002c07070c24 */ /* 0x000fe4000f8e0200 */
[----:B------:R-:W-:Y:S02]  /*1770*/  @P1 IMAD.IADD R5, R5, 0x1, R9 ;  /* 0x0000000105051824 */ /* 0x000fe400078e0209 */
[----:B------:R-:W-:Y:S02]  /*1780*/  @P0 IMAD.IADD R3, R3, 0x1, R7 ;  /* 0x0000000103030824 */ /* 0x000fe400078e0207 */
[----:B------:R-:W-:Y:S02]  /*1790*/  IMAD.MOV.U32 R0, RZ, RZ, 0x3f800000 ;  /* 0x3f800000ff007424 */ /* 0x000fe400078e00ff */
[----:B--2---:R-:W-:-:S04]  /*17a0*/  @P0 IMAD.WIDE.U32 R2, R10, UR45, R2 ;  /* 0x0000002d0a020c25 */ /* 0x004fc8000f8e0002 */
[----:B---3--:R-:W-:Y:S01]  /*17b0*/  @P1 IMAD.WIDE.U32 R6, R12, UR45, R4 ;  /* 0x0000002d0c061c25 */ /* 0x008fe2000f8e0004 */
[----:B------:R-:W-:Y:S01]  /*17c0*/  @P0 LEA R4, P2, R2, UR6, 0x2 ;  /* 0x0000000602040c11 */ /* 0x000fe2000f8410ff */
[----:B------:R-:W-:Y:S02]  /*17d0*/  ULDC UR6, c[0x0][0x448] ;  /* 0x0001120000067ab9 */ /* 0x000fe40000000800 */
[----:B------:R-:W-:Y:S01]  /*17e0*/  @P0 IMAD R5, R11, UR45, R3 ;  /* 0x0000002d0b050c24 */ /* 0x000fe2000f8e0203 */
[----:B------:R-:W-:Y:S01]  /*17f0*/  @P1 LEA R8, P3, R6, UR8, 0x2 ;  /* 0x0000000806081c11 */ /* 0x000fe2000f8610ff */
[----:B------:R-:W-:-:S03]  /*1800*/  @P1 IMAD R3, R13, UR45, R7 ;  /* 0x0000002d0d031c24 */ /* 0x000fc6000f8e0207 */
[----:B------:R-:W-:Y:S02]  /*1810*/  @P0 LEA.HI.X R5, R2, UR7, R5, 0x2, P2 ;  /* 0x0000000702050c11 */ /* 0x000fe400090f1405 */
[----:B------:R-:W-:Y:S01]  /*1820*/  @P1 LEA.HI.X R9, R6, UR9, R3, 0x2, P3 ;  /* 0x0000000906091c11 */ /* 0x000fe200098f1403 */
[----:B------:R-:W-:-:S04]  /*1830*/  IMAD.MOV.U32 R3, RZ, RZ, 0x3f800000 ;  /* 0x3f800000ff037424 */ /* 0x000fc800078e00ff */
[----:B------:R-:W2:Y:S04]  /*1840*/  @P1 LDG.E R0, desc[UR52][R8.64] ;  /* 0x0000003408001981 */ /* 0x000ea8000c1e1900 */
[----:B------:R-:W2:Y:S01]  /*1850*/  @P0 LDG.E R3, desc[UR52][R4.64] ;  /* 0x0000003404030981 */ /* 0x000ea2000c1e1900 */
[----:B------:R-:W-:Y:S02]  /*1860*/  UISETP.NE.AND UP0, UPT, UR6, 0x1, UPT ;  /* 0x000000010600788c */ /* 0x000fe4000bf05270 */
[----:B------:R-:W-:Y:S02]  /*1870*/  UIADD3 UR6, UR36, 0x7f, URZ ;  /* 0x0000007f24067890 */ /* 0x000fe4000fffe03f */
[----:B------:R-:W-:-:S07]  /*1880*/  UIADD3 UR7, UR55, 0x80, -UR56 ;  /* 0x0000008037077890 */ /* 0x000fce000fffe838 */
[----:B------:R-:W-:Y:S01]  /*1890*/  @UP0 ULDC UR4, c[0x0][0x44c] ;  /* 0x0001130000040ab9 */ /* 0x000fe20000000800 */
[----:B------:R-:W-:Y:S01]  /*18a0*/  @UP0 ULDC UR8, c[0x0][0x450] ;  /* 0x0001140000080ab9 */ /* 0x000fe20000000800 */
[----:B------:R-:W-:-:S04]  /*18b0*/  UIMAD.WIDE.U32 UR4, UR6, UR4, URZ ;  /* 0x00000004060472a5 */ /* 0x000fc8000f8e003f */
[----:B------:R-:W-:Y:S02]  /*18c0*/  @UP0 USHF.R.U32.HI UR6, URZ, UR8, UR5 ;  /* 0x000000083f060299 */ /* 0x000fe40008011605 */
[----:B------:R-:W-:Y:S02]  /*18d0*/  UIADD3 UR4, UR55, 0x7f, URZ ;  /* 0x0000007f37047890 */ /* 0x000fe4000fffe03f */
[----:B------:R-:W-:Y:S02]  /*18e0*/  UIADD3 UR6, UR7, UR6, URZ ;  /* 0x0000000607067290 */ /* 0x000fe4000fffe03f */
[----:B------:R-:W-:Y:S02]  /*18f0*/  USHF.R.S32.HI UR5, URZ, 0x1f, UR4 ;  /* 0x0000001f3f057899 */ /* 0x000fe40008011404 */
[----:B------:R-:W-:Y:S02]  /*1900*/  USHF.R.S32.HI UR7, URZ, 0x1f, UR6 ;  /* 0x0000001f3f077899 */ /* 0x000fe40008011406 */
[----:B------:R-:W-:-:S02]  /*1910*/  ULEA.HI UR5, UR5, UR4, URZ, 0x7 ;  /* 0x0000000405057291 */ /* 0x000fc4000f8f383f */
[----:B------:R-:W-:Y:S02]  /*1920*/  ULEA.HI UR7, UR7, UR6, URZ, 0x7 ;  /* 0x0000000607077291 */ /* 0x000fe4000f8f383f */
[----:B------:R-:W-:Y:S02]  /*1930*/  USHF.R.S32.HI UR5, URZ, 0x7, UR5 ;  /* 0x000000073f057899 */ /* 0x000fe40008011405 */
[----:B------:R-:W-:-:S04]  /*1940*/  USHF.R.S32.HI UR7, URZ, 0x7, UR7 ;  /* 0x000000073f077899 */ /* 0x000fc80008011407 */
[----:B------:R-:W-:-:S04]  /*1950*/  UISETP.LT.AND UP0, UPT, UR5, UR7, UPT ;  /* 0x000000070500728c */ /* 0x000fc8000bf01270 */
[----:B------:R-:W-:-:S04]  /*1960*/  USEL UR9, UR5, UR7, UP0 ;  /* 0x0000000705097287 */ /* 0x000fc80008000000 */
[----:B------:R-:W-:-:S06]  /*1970*/  UISETP.GE.AND UP0, UPT, UR9, 0x1, UPT ;  /* 0x000000010900788c */ /* 0x000fcc000bf06270 */
[----:B------:R-:W-:Y:S01]  /*1980*/  PLOP3.LUT P0, PT, PT, PT, UP0, 0x80, 0x0 ;  /* 0x000000000000781c */ /* 0x000fe20003f0f008 */
[----:B------:R-:W-:Y:S01]  /*1990*/  USHF.R.U32.HI UR47, URZ, 0x10, UR47 ;  /* 0x000000103f2f7899 */ /* 0x000fe2000801162f */
[----:B------:R-:W-:Y:S01]  /*19a0*/  UMOV UR4, URZ ;  /* 0x0000003f00047c82 */ /* 0x000fe20008000000 */
[----:B--2---:R-:W-:-:S10]  /*19b0*/  FMUL.FTZ R0, R3, R0 ;  /* 0x0000000003007220 */ /* 0x004fd40000410000 */
[----:B------:R-:W-:Y:S05]  /*19c0*/  @!P0 BRA `(.L_x_2266) ;  /* 0x0000000000908947 */ /* 0x000fea0003800000 */
        /* <DEDUP_REMOVED lines=36> */
.L_x_2266:
[----:B------:R-:W-:Y:S01]  /*1c10*/  UIMAD UR39, UR37, UR4, URZ ;  /* 0x00000004252772a4 */ /* 0x000fe2000f8e023f */
[----:B------:R-:W-:Y:S02]  /*1c20*/  IMAD.U32 R2, RZ, RZ, UR9 ;  /* 0x00000009ff027e24 */ /* 0x000fe4000f8e00ff */
[----:B------:R-:W-:Y:S01]  /*1c30*/  FMUL.FTZ R0, R0, UR11 ;  /* 0x0000000b00007c20 */ /* 0x000fe20008410000 */
[----:B------:R-:W-:Y:S01]  /*1c40*/  IMAD.U32 R3, RZ, RZ, UR4 ;  /* 0x00000004ff037e24 */ /* 0x000fe2000f8e00ff */
[----:B------:R-:W-:Y:S02]  /*1c50*/  PLOP3.LUT P0, PT, PT, PT, PT, 0x80, 0x0 ;  /* 0x000000000000781c */ /* 0x000fe40003f0f070 */
[----:B------:R-:W-:Y:S02]  /*1c60*/  CS2R R28, SRZ ;  /* 0x00000000001c7805 */ /* 0x000fe4000001ff00 */
[----:B------:R-:W-:Y:S02]  /*1c70*/  CS2R R4, SRZ ;  /* 0x0000000000047805 */ /* 0x000fe4000001ff00 */
[----:B------:R-:W-:-:S02]  /*1c80*/  R2UR UR42, R0 ;  /* 0x00000000002a72ca */ /* 0x000fc400000e0000 */
[----:B------:R-:W-:Y:S02]  /*1c90*/  CS2R R24, SRZ ;  /* 0x0000000000187805 */ /* 0x000fe4000001ff00 */
[----:B------:R-:W-:Y:S01]  /*1ca0*/  VIADDMNMX R2, R3, UR39, R2, PT ;  /* 0x0000002703027c46 */ /* 0x000fe2000b800102 */
[----:B------:R-:W-:Y:S01]  /*1cb0*/  IMAD.MOV.U32 R3, RZ, RZ, RZ ;  /* 0x000000ffff037224 */ /* 0x000fe200078e00ff */
[----:B------:R-:W-:Y:S02]  /*1cc0*/  CS2R R30, SRZ ;  /* 0x00000000001e7805 */ /* 0x000fe4000001ff00 */
[----:B------:R-:W-:Y:S02]  /*1cd0*/  CS2R R26, SRZ ;  /* 0x00000000001a7805 */ /* 0x000fe4000001ff00 */
[----:B------:R-:W-:Y:S02]  /*1ce0*/  R2UR UR57, R2 ;  /* 0x00000000023972ca */ /* 0x000fe400000e0000 */
        /* <DEDUP_REMOVED lines=12> */
[----:B------:R-:W-:Y:S01]  /*1db0*/  UISETP.GT.AND UP0, UPT, UR57, UR39, UPT ;  /* 0x000000273900728c */ /* 0x000fe2000bf04270 */
[----:B------:R-:W-:-:S02]  /*1dc0*/  CS2R R60, SRZ ;  /* 0x00000000003c7805 */ /* 0x000fc4000001ff00 */
[----:B------:R-:W-:Y:S02]  /*1dd0*/  CS2R R56, SRZ ;  /* 0x0000000000387805 */ /* 0x000fe4000001ff00 */
[----:B------:R-:W-:Y:S02]  /*1de0*/  CS2R R62, SRZ ;  /* 0x00000000003e7805 */ /* 0x000fe4000001ff00 */
[----:B------:R-:W-:Y:S02]  /*1df0*/  CS2R R58, SRZ ;  /* 0x00000000003a7805 */ /* 0x000fe4000001ff00 */
[----:B------:R-:W-:Y:S02]  /*1e00*/  CS2R R68, SRZ ;  /* 0x0000000000447805 */ /* 0x000fe4000001ff00 */
[----:B------:R-:W-:Y:S02]  /*1e10*/  PLOP3.LUT P1, PT, PT, PT, UP0, 0x80, 0x0 ;  /* 0x000000000000781c */ /* 0x000fe40003f2f008 */
        /* <DEDUP_REMOVED lines=80> */
.L_x_2268:
        /* <DEDUP_REMOVED lines=9> */
.L_x_2422:
[----:B------:R-:W-:Y:S05]  /*23b0*/  @!P1 BRA `(.L_x_2270) ;  /* 0x0000000000049947 */ /* 0x000fea0003800000 */
[----:B------:R-:W-:Y:S01]  /*23c0*/  BPT.TRAP 0x1 ;  /* 0x000000040000795c */ /* 0x000fe20000300000 */
.L_x_2270:
[----:B0-----:R-:W-:Y:S02]  /*23d0*/  IMAD.U32 R3, RZ, RZ, UR54 ;  /* 0x00000036ff037e24 */ /* 0x001fe4000f8e00ff */
[----:B------:R-:W-:-:S03]  /*23e0*/  IMAD.U32 R0, RZ, RZ, UR48 ;  /* 0x00000030ff007e24 */ /* 0x000fc6000f8e00ff */
[----:B------:R-:W-:Y:S02]  /*23f0*/  LEA R3, R3, UR41, 0x3 ;  /* 0x0000002903037c11 */ /* 0x000fe4000f8e18ff */
[----:B------:R-:W-:-:S04]  /*2400*/  SHF.L.U32 R0, R0, 0x1f, RZ ;  /* 0x0000001f00007819 */ /* 0x000fc800000006ff */
[----:B------:R0:W1:Y:S01]  /*2410*/  SYNCS.PHASECHK.TRANS64.TRYWAIT P2, [R3+URZ+0x38830], R0 ;  /* 0x03883000030075a7 */ /* 0x000062000804017f */
[----:B------:R-:W-:Y:S05]  /*2420*/  @!P1 BRA `(.L_x_2271) ;  /* 0x0000000000049947 */ /* 0x000fea0003800000 */
[----:B------:R-:W-:Y:S01]  /*2430*/  BPT.TRAP 0x1 ;  /* 0x000000040000795c */ /* 0x000fe20000300000 */
.L_x_2271:
[----:B------:R-:W2:Y:S02]  /*2440*/  S2R R2, SR_TID.X ;  /* 0x0000000000027919 */ /* 0x000ea40000002100 */
[----:B--2---:R-:W-:Y:S01]  /*2450*/  LOP3.LUT P0, RZ, R2, 0x7f, RZ, 0xc0, !PT ;  /* 0x0000007f02ff7812 */ /* 0x004fe2000780c0ff */
[----:B-1----:R-:W-:-:S12]  /*2460*/  @P2 BRA `(.L_x_2272) ;  /* 0x0000000000082947 */ /* 0x002fd80003800000 */
[----:B------:R-:W1:Y:S02]  /*2470*/  SYNCS.PHASECHK.TRANS64.TRYWAIT P2, [R3+URZ+0x38830], R0 ;  /* 0x03883000030075a7 */ /* 0x000e64000804017f */
[----:B-1----:R-:W-:Y:S05]  /*2480*/  @!P2 BRA `(.L_x_2273) ;  /* 0x0000015800e0a947 */ /* 0x002fea0003800000 */
.L_x_2272:
[----:B------:R-:W-:Y:S05]  /*2490*/  WARPSYNC.ALL ;  /* 0x0000000000007948 */ /* 0x000fea0003800000 */
[----:B------:R-:W-:Y:S01]  /*24a0*/  UIADD3 UR4, UR41, 0x28400, URZ ;  /* 0x0002840029047890 */ /* 0x000fe2000fffe03f */
[----:B------:R-:W-:Y:S01]  /*24b0*/  WARPGROUP.ARRIVE ;  /* 0x00000000000079c5 */ /* 0x000fe20000000000 */
[----:B------:R-:W-:Y:S01]  /*24c0*/  ULOP3.LUT UR32, UR58, 0x10000, URZ, 0xfc, !UPT ;  /* 0x000100003a207892 */ /* 0x000fe2000f8efc3f */
[----:B01----:R-:W-:Y:S01]  /*24d0*/  VIADD R0, R17, UR36 ;  /* 0x0000002411007c36 */ /* 0x003fe20008000000 */
[----:B------:R-:W-:Y:S01]  /*24e0*/  USHF.R.U32.HI UR4, URZ, 0x4, UR4 ;  /* 0x000000043f047899 */ /* 0x000fe20008011604 */
[----:B------:R-:W-:Y:S01]  /*24f0*/  IMAD.U32 R5, RZ, RZ, UR56 ;  /* 0x00000038ff057e24 */ /* 0x000fe2000f8e00ff */
[----:B------:R-:W-:Y:S01]  /*2500*/  UMOV UR33, 0x40000040 ;  /* 0x4000004000217882 */ /* 0x000fe20000000000 */
[----:B------:R-:W-:Y:S01]  /*2510*/  UMOV UR35, 0x40000040 ;  /* 0x4000004000237882 */ /* 0x000fe20000000000 */
[----:B------:R-:W-:Y:S01]  /*2520*/  ULOP3.LUT UR4, UR4, 0x3fff, URZ, 0xc0, !UPT ;  /* 0x00003fff04047892 */ /* 0x000fe2000f8ec03f */
[----:B------:R-:W-:Y:S01]  /*2530*/  IMAD.U32 R15, RZ, RZ, UR42 ;  /* 0x0000002aff0f7e24 */ /* 0x000fe2000f8e00ff */
[----:B------:R-:W-:Y:S01]  /*2540*/  UMOV UR5, 0x40000040 ;  /* 0x4000004000057882 */ /* 0x000fe20000000000 */
[----:B------:R-:W-:Y:S01]  /*2550*/  UMOV UR7, 0x40000040 ;  /* 0x4000004000077882 */ /* 0x000fe20000000000 */
[----:B------:R-:W-:Y:S01]  /*2560*/  ULOP3.LUT UR51, UR4, 0x10000, URZ, 0xfc, !UPT ;  /* 0x0001000004337892 */ /* 0x000fe2000f8efc3f */
[----:B------:R-:W-:Y:S01]  /*2570*/  @!P0 VIADD R3, R3, 0x38840 ;  /* 0x0003884003038836 */ /* 0x000fe20000000000 */
[----:B------:R-:W-:Y:S01]  /*2580*/  UIADD3 UR4, UR32, 0x2, URZ ;  /* 0x0000000220047890 */ /* 0x000fe2000fffe03f */
[----:B------:R-:W-:Y:S01]  /*2590*/  CS2R R90, SRZ ;  /* 0x00000000005a7805 */ /* 0x000fe2000001ff00 */
[----:B------:R-:W-:Y:S01]  /*25a0*/  ULEA UR34, UR54, UR51, 0xb ;  /* 0x0000003336227291 */ /* 0x000fe2000f8e583f */
[----:B------:R-:W-:Y:S01]  /*25b0*/  CS2R R92, SRZ ;  /* 0x00000000005c7805 */ /* 0x000fe2000001ff00 */
[----:B------:R-:W-:Y:S01]  /*25c0*/  UIADD3 UR8, UR32, 0x4, URZ ;  /* 0x0000000420087890 */ /* 0x000fe2000fffe03f */
[----:B------:R-:W-:Y:S01]  /*25d0*/  @!P0 PRMT R3, RZ, 0x654, R3 ;  /* 0x00000654ff038816 */ /* 0x000fe20000000003 */
[----:B------:R-:W-:Y:S01]  /*25e0*/  UIADD3 UR6, UR34, 0x2, URZ ;  /* 0x0000000222067890 */ /* 0x000fe2000fffe03f */
[----:B------:R-:W-:Y:S01]  /*25f0*/  CS2R R94, SRZ ;  /* 0x00000000005e7805 */ /* 0x000fe2000001ff00 */
[----:B------:R-:W-:Y:S01]  /*2600*/  UIADD3 UR10, UR34, 0x4, URZ ;  /* 0x00000004220a7890 */ /* 0x000fe2000fffe03f */
[----:B------:R-:W-:Y:S01]  /*2610*/  CS2R R96, SRZ ;  /* 0x0000000000607805 */ /* 0x000fe2000001ff00 */
[----:B------:R-:W-:Y:S01]  /*2620*/  UMOV UR9, 0x40000040 ;  /* 0x4000004000097882 */ /* 0x000fe20000000000 */
[----:B------:R-:W-:Y:S01]  /*2630*/  QGMMA.64x128x32.F32.E4M3.E4M3 R24, gdesc[UR32], RZ, !UPT, gsb0 ;  /* 0x01e00000201879f3 */ /* 0x000fe2000c0008ff */
[----:B------:R-:W-:Y:S01]  /*2640*/  UMOV UR11, 0x40000040 ;  /* 0x40000040000b7882 */ /* 0x000fe20000000000 */
[----:B------:R-:W-:Y:S01]  /*2650*/  UIADD3 UR12, UR32, 0x6, URZ ;  /* 0x00000006200c7890 */ /* 0x000fe2000fffe03f */
[----:B------:R-:W-:Y:S01]  /*2660*/  CS2R R98, SRZ ;  /* 0x0000000000627805 */ /* 0x000fe2000001ff00 */
[----:B------:R-:W-:Y:S01]  /*2670*/  UIADD3 UR14, UR34, 0x6, URZ ;  /* 0x00000006220e7890 */ /* 0x000fe2000fffe03f */
[----:B------:R-:W-:Y:S01]  /*2680*/  CS2R R100, SRZ ;  /* 0x0000000000647805 */ /* 0x000fe2000001ff00 */
[----:B------:R-:W-:Y:S01]  /*2690*/  UMOV UR13, 0x40000040 ;  /* 0x40000040000d7882 */ /* 0x000fe20000000000 */
        /* <DEDUP_REMOVED lines=25> */
[----:B------:R-:W-:Y:S01]  /*2830*/  UIADD3 UR58, UR57, -0x2, URZ ;  /* 0xfffffffe393a7890 */ /* 0x000fe2000fffe03f */
        /* <DEDUP_REMOVED lines=17> */
[----:B------:R-:W-:Y:S02]  /*2950*/  WARPGROUP.DEPBAR.LE gsb0, 0x0 ;  /* 0x00008000000079c5 */ /* 0x000fe40000010000 */
[----:B------:R-:W-:-:S06]  /*2960*/  WARPGROUP.ARRIVE ;  /* 0x00000000000079c5 */ /* 0x000fcc0000000000 */
[----:B------:R-:W-:Y:S01]  /*2970*/  QGMMA.64x128x32.F32.E4M3.E4M3 R24, gdesc[UR4], R24, gsb0 ;  /* 0x01e00000041879f3 */ /* 0x000fe20008000818 */
[----:B------:R-:W-:Y:S02]  /*2980*/  ULDC UR6, c[0x0][0x448] ;  /* 0x0001120000067ab9 */ /* 0x000fe40000000800 */
[----:B------:R-:W-:-:S06]  /*2990*/  UISETP.NE.AND UP0, UPT, UR6, 0x1, UPT ;  /* 0x000000010600788c */ /* 0x000fcc000bf05270 */
[----:B------:R-:W-:-:S05]  /*29a0*/  PLOP3.LUT P2, PT, PT, PT, UP0, 0x80, 0x0 ;  /* 0x000000000000781c */ /* 0x000fca0003f4f008 */
[----:B------:R-:W-:-:S08]  /*29b0*/  @UP0 ULDC UR6, c[0x0][0x44c] ;  /* 0x0001130000060ab9 */ /* 0x000fd00000000800 */
[----:B------:R-:W-:Y:S01]  /*29c0*/  @P2 IMAD.HI.U32 R2, R0, UR6, RZ ;  /* 0x0000000600022c27 */ /* 0x000fe2000f8e00ff */
[----:B------:R-:W-:-:S04]  /*29d0*/  @UP0 ULDC UR6, c[0x0][0x450] ;  /* 0x0001140000060ab9 */ /* 0x000fc80000000800 */
[----:B------:R-:W-:Y:S01]  /*29e0*/  @P2 SHF.R.U32.HI R0, RZ, UR6, R2 ;  /* 0x00000006ff002c19 */ /* 0x000fe20008011602 */
[----:B------:R-:W-:Y:S02]  /*29f0*/  UMOV UR6, 0xffffff80 ;  /* 0xffffff8000067882 */ /* 0x000fe40000000000 */
[----:B------:R-:W-:Y:S02]  /*2a00*/  UIMAD UR6, UR57, UR6, 0x80 ;  /* 0x00000080390674a4 */ /* 0x000fe4000f8e0206 */
[----:B------:R-:W0:Y:S04]  /*2a10*/  SHFL.IDX PT, R6, R0, 0x1, 0x1c1f ;  /* 0x003c1f0000067f89 */ /* 0x000e2800000e0000 */
[----:B------:R-:W-:Y:S01]  /*2a20*/  IMAD.U32 R7, RZ, RZ, UR6 ;  /* 0x00000006ff077e24 */ /* 0x000fe2000f8e00ff */
[----:B------:R-:W-:-:S02]  /*2a30*/  @UP0 ULDC UR6, c[0x0][0x44c] ;  /* 0x0001130000060ab9 */ /* 0x000fc40000000800 */
[----:B------:R-:W-:Y:S02]  /*2a40*/  UIMAD.WIDE.U32 UR6, UR36, UR6, URZ ;  /* 0x00000006240672a5 */ /* 0x000fe4000f8e003f */
[C-C-:B------:R-:W-:Y:S02]  /*2a50*/  IADD3 R2, -R16.reuse, 0x1, R7.reuse ;  /* 0x0000000110027810 */ /* 0x140fe40007ffe107 */
[----:B------:R-:W-:Y:S02]  /*2a60*/  IADD3 R4, -R16, UR55, R7 ;  /* 0x0000003710047c10 */ /* 0x000fe4000fffe107 */
[----:B------:R-:W-:-:S04]  /*2a70*/  IADD3 R5, -R5, UR55, R2 ;  /* 0x0000003705057c10 */ /* 0x000fc8000fffe102 */
[----:B0-----:R-:W-:-:S04]  /*2a80*/  VIADDMNMX R6, R6, R5, R4, PT ;  /* 0x0000000506067246 */ /* 0x001fc80003800104 */
[C---:B------:R-:W-:Y:S02]  /*2a90*/  ISETP.GT.AND P3, PT, R6.reuse, RZ, PT ;  /* 0x000000ff0600720c */ /* 0x040fe40003f64270 */
[C---:B------:R-:W-:Y:S02]  /*2aa0*/  ISETP.GT.AND P4, PT, R6.reuse, 0x1, PT ;  /* 0x000000010600780c */ /* 0x040fe40003f84270 */
[----:B------:R-:W-:Y:S01]  /*2ab0*/  ISETP.GT.AND P5, PT, R6, 0x8, PT ;  /* 0x000000080600780c */ /* 0x000fe20003fa4270 */
[----:B------:R-:W-:Y:S02]  /*2ac0*/  WARPGROUP.DEPBAR.LE gsb0, 0x0 ;  /* 0x00008000000079c5 */ /* 0x000fe40000010000 */
[----:B------:R-:W-:-:S06]  /*2ad0*/  WARPGROUP.ARRIVE ;  /* 0x00000000000079c5 */ /* 0x000fcc0000000000 */
[----:B------:R-:W-:Y:S01]  /*2ae0*/  QGMMA.64x128x32.F32.E4M3.E4M3 R24, gdesc[UR8], R24, gsb0 ;  /* 0x01e00000081879f3 */ /* 0x000fe20008000818 */
[----:B------:R-:W-:Y:S01]  /*2af0*/  @UP0 ULDC UR11, c[0x0][0x450] ;  /* 0x00011400000b0ab9 */ /* 0x000fe20000000800 */
[----:B------:R-:W-:Y:S01]  /*2b00*/  UMOV UR10, UR36 ;  /* 0x00000024000a7c82 */ /* 0x000fe20008000000 */
[----:B------:R-:W-:-:S04]  /*2b10*/  @UP0 USHF.R.U32.HI UR10, URZ, UR11, UR7 ;  /* 0x0000000b3f0a0299 */ /* 0x000fc80008011607 */
[----:B------:R-:W-:-:S04]  /*2b20*/  UIADD3 UR6, UR10, UR55, -UR56 ;  /* 0x000000370a067290 */ /* 0x000fc8000fffe838 */
[----:B------:R-:W-:-:S04]  /*2b30*/  USHF.R.S32.HI UR7, URZ, 0x1f, UR6 ;  /* 0x0000001f3f077899 */ /* 0x000fc80008011406 */
[----:B------:R-:W-:-:S04]  /*2b40*/  ULEA.HI UR7, UR7, UR6, URZ, 0x7 ;  /* 0x0000000607077291 */ /* 0x000fc8000f8f383f */
[----:B------:R-:W-:-:S04]  /*2b50*/  USHF.R.S32.HI UR7, URZ, 0x7, UR7 ;  /* 0x000000073f077899 */ /* 0x000fc80008011407 */
[----:B------:R-:W-:-:S04]  /*2b60*/  UISETP.LT.AND UP1, UPT, UR39, UR7, UPT ;  /* 0x000000072700728c */ /* 0x000fc8000bf21270 */
[----:B------:R-:W-:-:S04]  /*2b70*/  USEL UR57, UR39, UR7, !UP1 ;  /* 0x0000000727397287 */ /* 0x000fc8000c800000 */
[----:B------:R-:W-:Y:S01]  /*2b80*/  UISETP.GE.AND UP1, UPT, UR58, UR57, UPT ;  /* 0x000000393a00728c */ /* 0x000fe2000bf26270 */
        /* <DEDUP_REMOVED lines=16> */
[----:B------:R-:W-:Y:S01]  /*2c90*/  FSEL R26, R26, -INF , P3 ;  /* 0xff8000001a1a7808 */ /* 0x000fe20001800000 */
[----:B------:R0:W-:Y:S01]  /*2ca0*/  @!P0 SYNCS.ARRIVE.TRANS64.RED.A1T0 RZ, [R3+URZ], RZ ;  /* 0x000000ff03ff89a7 */ /* 0x0001e2000810043f */
[----:B------:R-:W-:Y:S02]  /*2cb0*/  FSEL R8, R27, -INF , P4 ;  /* 0xff8000001b087808 */ /* 0x000fe40002000000 */
[----:B------:R-:W-:Y:S02]  /*2cc0*/  ISETP.GT.AND P3, PT, R6, 0x9, PT ;  /* 0x000000090600780c */ /* 0x000fe40003f64270 */
[----:B------:R-:W-:-:S02]  /*2cd0*/  FSEL R30, R30, -INF , P5 ;  /* 0xff8000001e1e7808 */ /* 0x000fc40002800000 */
[----:B------:R-:W-:Y:S02]  /*2ce0*/  FMNMX.FTZ R7, R26, R8, !PT ;  /* 0x000000081a077209 */ /* 0x000fe40007810000 */
[----:B------:R-:W-:Y:S02]  /*2cf0*/  ISETP.GT.AND P4, PT, R6, 0x10, PT ;  /* 0x000000100600780c */ /* 0x000fe40003f84270 */
[----:B------:R-:W-:Y:S02]  /*2d00*/  FSEL R10, R31, -INF , P3 ;  /* 0xff8000001f0a7808 */ /* 0x000fe40001800000 */
[----:B------:R-:W-:Y:S02]  /*2d10*/  FMNMX.FTZ R7, R30, R7, !PT ;  /* 0x000000071e077209 */ /* 0x000fe40007810000 */
        /* <DEDUP_REMOVED lines=22> */
[----:B------:R-:W-:Y:S01]  /*2e80*/  FSEL R2, R47, -INF , P3 ;  /* 0xff8000002f027808 */ /* 0x000fe20001800000 */
[----:B------:R-:W-:Y:S01]  /*2e90*/  IMAD.U32 R47, RZ, RZ, UR42 ;  /* 0x0000002aff2f7e24 */ /* 0x000fe2000f8e00ff */
        /* <DEDUP_REMOVED lines=58> */
[----:B------:R-:W-:Y:S02]  /*3240*/  FSEL R87, R87, -INF , P3 ;  /* 0xff80000057577808 */ /* 0x000fe40001800000 */
[----:B------:R-:W-:-:S04]  /*3250*/  FMNMX.FTZ R6, R86, R7, !PT ;  /* 0x0000000756067209 */ /* 0x000fc80007810000 */
[----:B------:R-:W-:-:S05]  /*3260*/  FMNMX.FTZ R7, R87, R6, !PT ;  /* 0x0000000657077209 */ /* 0x000fca0007810000 */
[----:B------:R-:W1:Y:S02]  /*3270*/  SHFL.BFLY PT, R6, R7, 0x2, 0x1f ;  /* 0x0c401f0007067f89 */ /* 0x000e6400000e0000 */
[----:B-1----:R-:W-:Y:S02]  /*3280*/  FMNMX.FTZ R9, R7, R6, !PT ;  /* 0x0000000607097209 */ /* 0x002fe40007810000 */
[----:B------:R-:W1:Y:S04]  /*3290*/  SHFL.IDX PT, R6, R0, RZ, 0x1c1f ;  /* 0x001c1fff00067589 */ /* 0x000e6800000e0000 */
[----:B------:R-:W2:Y:S01]  /*32a0*/  SHFL.BFLY PT, R88, R9, 0x1, 0x1f ;  /* 0x0c201f0009587f89 */ /* 0x000ea200000e0000 */
[----:B-1----:R-:W-:Y:S02]  /*32b0*/  VIADDMNMX R27, R6, R5, R4, PT ;  /* 0x00000005061b7246 */ /* 0x002fe40003800104 */
[----:B--2---:R-:W-:-:S02]  /*32c0*/  FMNMX.FTZ R0, R9, R88, !PT ;  /* 0x0000005809007209 */ /* 0x004fc40007810000 */
[----:B------:R-:W-:Y:S02]  /*32d0*/  CS2R R88, SRZ ;  /* 0x0000000000587805 */ /* 0x000fe4000001ff00 */
[----:B------:R-:W-:Y:S02]  /*32e0*/  ISETP.GT.AND P4, PT, R27, 0x1, PT ;  /* 0x000000011b00780c */ /* 0x000fe40003f84270 */
[C---:B------:R-:W-:Y:S01]  /*32f0*/  FSETP.NEU.FTZ.AND P3, PT, R0.reuse, -INF , PT ;  /* 0xff8000000000780b */ /* 0x040fe20003f7d000 */
[----:B------:R-:W-:-:S01]  /*3300*/  FFMA.FTZ R15, R0, R15, -8 ;  /* 0xc1000000000f7423 */ /* 0x000fc2000001000f */
[----:B------:R-:W-:Y:S02]  /*3310*/  ISETP.GT.AND P5, PT, R27, 0x8, PT ;  /* 0x000000081b00780c */ /* 0x000fe40003fa4270 */
[----:B------:R-:W-:Y:S02]  /*3320*/  FSEL R25, R25, -INF , P4 ;  /* 0xff80000019197808 */ /* 0x000fe40002000000 */
[----:B------:R-:W-:-:S02]  /*3330*/  FSEL R15, R15, RZ, P3 ;  /* 0x000000ff0f0f7208 */ /* 0x000fc40001800000 */
[----:B------:R-:W-:Y:S02]  /*3340*/  ISETP.GT.AND P3, PT, R27, RZ, PT ;  /* 0x000000ff1b00720c */ /* 0x000fe40003f64270 */
[----:B------:R-:W-:Y:S01]  /*3350*/  FSEL R28, R28, -INF , P5 ;  /* 0xff8000001c1c7808 */ /* 0x000fe20002800000 */
[----:B------:R-:W-:-:S01]  /*3360*/  FFMA.FTZ R4, R8, UR42, -R15 ;  /* 0x0000002a08047c23 */ /* 0x000fc2000801080f */
[----:B------:R-:W-:Y:S01]  /*3370*/  FSEL R24, R24, -INF , P3 ;  /* 0xff80000018187808 */ /* 0x000fe20001800000 */
[----:B------:R-:W-:-:S01]  /*3380*/  FFMA.FTZ R6, R10, UR42, -R15 ;  /* 0x0000002a0a067c23 */ /* 0x000fc2000801080f */
[----:B------:R-:W-:Y:S01]  /*3390*/  ISETP.GT.AND P3, PT, R27, 0x9, PT ;  /* 0x000000091b00780c */ /* 0x000fe20003f64270 */
[----:B------:R-:W-:-:S01]  /*33a0*/  FFMA.FTZ R34, R34, UR42, -R15 ;  /* 0x0000002a22227c23 */ /* 0x000fc2000801080f */
[----:B------:R-:W-:Y:S01]  /*33b0*/  FMNMX.FTZ R7, R24, R25, !PT ;  /* 0x0000001918077209 */ /* 0x000fe20007810000 */
[----:B------:R-:W-:-:S01]  /*33c0*/  FFMA.FTZ R38, R38, UR42, -R15 ;  /* 0x0000002a26267c23 */ /* 0x000fc2000801080f */
[----:B------:R-:W-:Y:S01]  /*33d0*/  ISETP.GT.AND P4, PT, R27, 0x10, PT ;  /* 0x000000101b00780c */ /* 0x000fe20003f84270 */
[----:B------:R-:W-:-:S01]  /*33e0*/  FFMA.FTZ R42, R42, UR42, -R15 ;  /* 0x0000002a2a2a7c23 */ /* 0x000fc2000801080f */
[----:B------:R-:W-:Y:S01]  /*33f0*/  FSEL R29, R29, -INF , P3 ;  /* 0xff8000001d1d7808 */ /* 0x000fe20001800000 */
        /* <DEDUP_REMOVED lines=16> */
[----:B------:R1:W-:Y:S01]  /*3500*/  MUFU.EX2 R7, R34 ;  /* 0x0000002200077308 */ /* 0x0003e20000000800 */
[----:B------:R-:W-:Y:S01]  /*3510*/  FSEL R36, R36, -INF , P4 ;  /* 0xff80000024247808 */ /* 0x000fe20002000000 */
[--C-:B------:R-:W-:Y:S01]  /*3520*/  FFMA.FTZ R223, R66, UR42, -R15.reuse ;  /* 0x0000002a42df7c23 */ /* 0x100fe2000801080f */
[----:B------:R-:W-:Y:S01]  /*3530*/  FMNMX.FTZ R9, R33, R8, !PT ;  /* 0x0000000821097209 */ /* 0x000fe20007810000 */
[--C-:B------:R-:W-:Y:S01]  /*3540*/  FFMA.FTZ R8, R12, UR42, -R15.reuse ;  /* 0x0000002a0c087c23 */ /* 0x100fe2000801080f */
[----:B------:R-:W-:Y:S01]  /*3550*/  ISETP.GT.AND P4, PT, R27, 0x20, PT ;  /* 0x000000201b00780c */ /* 0x000fe20003f84270 */
[--C-:B------:R-:W-:Y:S01]  /*3560*/  FFMA.FTZ R217, R74, UR42, -R15.reuse ;  /* 0x0000002a4ad97c23 */ /* 0x100fe2000801080f */
[----:B------:R-:W-:Y:S01]  /*3570*/  FSEL R37, R37, -INF , P3 ;  /* 0xff80000025257808 */ /* 0x000fe20001800000 */
[--C-:B------:R-:W-:Y:S01]  /*3580*/  FFMA.FTZ R50, R75, UR42, -R15.reuse ;  /* 0x0000002a4b327c23 */ /* 0x100fe2000801080f */
[----:B------:R-:W-:Y:S01]  /*3590*/  FMNMX.FTZ R10, R36, R9, !PT ;  /* 0x00000009240a7209 */ /* 0x000fe20007810000 */
[--C-:B-1----:R-:W-:Y:S01]  /*35a0*/  FFMA.FTZ R34, R67, UR42, -R15.reuse ;  /* 0x0000002a43227c23 */ /* 0x102fe2000801080f */
[----:B------:R-:W-:Y:S01]  /*35b0*/  ISETP.GT.AND P3, PT, R27, 0x21, PT ;  /* 0x000000211b00780c */ /* 0x000fe20003f64270 */
[--C-:B------:R-:W-:Y:S01]  /*35c0*/  FFMA.FTZ R39, R79, UR42, -R15.reuse ;  /* 0x0000002a4f277c23 */ /* 0x100fe2000801080f */
[----:B------:R-:W-:Y:S01]  /*35d0*/  FSEL R40, R40, -INF , P4 ;  /* 0xff80000028287808 */ /* 0x000fe20002000000 */
[----:B------:R-:W-:Y:S01]  /*35e0*/  FFMA.FTZ R58, R87, UR42, -R15 ;  /* 0x0000002a573a7c23 */ /* 0x000fe2000801080f */
[----:B------:R-:W-:Y:S01]  /*35f0*/  FMNMX.FTZ R9, R37, R10, !PT ;  /* 0x0000000a25097209 */ /* 0x000fe20007810000 */
[----:B------:R-:W-:Y:S01]  /*3600*/  MUFU.EX2 R229, R229 ;  /* 0x000000e500e57308 */ /* 0x000fe20000000800 */
[----:B------:R-:W-:-:S02]  /*3610*/  ISETP.GT.AND P4, PT, R27, 0x28, PT ;  /* 0x000000281b00780c */ /* 0x000fc40003f84270 */
[----:B------:R-:W-:Y:S02]  /*3620*/  CS2R R66, SRZ ;  /* 0x0000000000427805 */ /* 0x000fe4000001ff00 */
[----:B------:R-:W-:Y:S02]  /*3630*/  FSEL R41, R41, -INF , P3 ;  /* 0xff80000029297808 */ /* 0x000fe40001800000 */
[----:B------:R-:W-:Y:S02]  /*3640*/  CS2R R74, SRZ ;  /* 0x00000000004a7805 */ /* 0x000fe4000001ff00 */
[----:B------:R-:W-:Y:S02]  /*3650*/  FMNMX.FTZ R10, R40, R9, !PT ;  /* 0x00000009280a7209 */ /* 0x000fe40007810000 */
[----:B------:R-:W-:Y:S01]  /*3660*/  ISETP.GT.AND P3, PT, R27, 0x29, PT ;  /* 0x000000291b00780c */ /* 0x000fe20003f64270 */
[----:B------:R1:W-:Y:S01]  /*3670*/  MUFU.EX2 R9, R38 ;  /* 0x0000002600097308 */ /* 0x0003e20000000800 */
[----:B------:R-:W-:-:S02]  /*3680*/  FSEL R44, R44, -INF , P4 ;  /* 0xff8000002c2c7808 */ /* 0x000fc40002000000 */
[----:B------:R-:W-:Y:S01]  /*3690*/  FMNMX.FTZ R11, R41, R10, !PT ;  /* 0x0000000a290b7209 */ /* 0x000fe20007810000 */
[----:B------:R-:W-:-:S01]  /*36a0*/  FFMA.FTZ R10, R14, UR42, -R15 ;  /* 0x0000002a0e0a7c23 */ /* 0x000fc2000801080f */
[----:B------:R-:W-:Y:S02]  /*36b0*/  ISETP.GT.AND P4, PT, R27, 0x30, PT ;  /* 0x000000301b00780c */ /* 0x000fe40003f84270 */
[----:B------:R-:W-:Y:S01]  /*36c0*/  FSEL R45, R45, -INF , P3 ;  /* 0xff8000002d2d7808 */ /* 0x000fe20001800000 */
[----:B------:R-:W-:Y:S01]  /*36d0*/  MUFU.EX2 R4, R4 ;  /* 0x0000000400047308 */ /* 0x000fe20000000800 */
[----:B------:R-:W-:Y:S01]  /*36e0*/  FMNMX.FTZ R12, R44, R11, !PT ;  /* 0x0000000b2c0c7209 */ /* 0x000fe20007810000 */
[----:B-1----:R-:W-:Y:S01]  /*36f0*/  FFMA.FTZ R38, R63, UR42, -R15 ;  /* 0x0000002a3f267c23 */ /* 0x002fe2000801080f */
[----:B------:R-:W-:Y:S02]  /*3700*/  ISETP.GT.AND P3, PT, R27, 0x31, PT ;  /* 0x000000311b00780c */ /* 0x000fe40003f64270 */
[----:B------:R-:W-:-:S02]  /*3710*/  FSEL R48, R48, -INF , P4 ;  /* 0xff80000030307808 */ /* 0x000fc40002000000 */
[----:B------:R-:W-:Y:S01]  /*3720*/  FMNMX.FTZ R11, R45, R12, !PT ;  /* 0x0000000c2d0b7209 */ /* 0x000fe20007810000 */
[----:B------:R-:W-:Y:S01]  /*3730*/  MUFU.EX2 R5, R5 ;  /* 0x0000000500057308 */ /* 0x000fe20000000800 */
[----:B------:R-:W-:Y:S02]  /*3740*/  ISETP.GT.AND P4, PT, R27, 0x38, PT ;  /* 0x000000381b00780c */ /* 0x000fe40003f84270 */
[----:B------:R-:W-:Y:S02]  /*3750*/  FSEL R49, R49, -INF , P3 ;  /* 0xff80000031317808 */ /* 0x000fe40001800000 */
[----:B------:R-:W-:Y:S02]  /*3760*/  FMNMX.FTZ R12, R48, R11, !PT ;  /* 0x0000000b300c7209 */ /* 0x000fe40007810000 */
[----:B------:R-:W-:Y:S01]  /*3770*/  ISETP.GT.AND P3, PT, R27, 0x39, PT ;  /* 0x000000391b00780c */ /* 0x000fe20003f64270 */
[----:B------:R1:W-:Y:S01]  /*3780*/  MUFU.EX2 R11, R42 ;  /* 0x0000002a000b7308 */ /* 0x0003e20000000800 */
[----:B------:R-:W-:-:S02]  /*3790*/  FSEL R52, R52, -INF , P4 ;  /* 0xff80000034347808 */ /* 0x000fc40002000000 */
[----:B------:R-:W-:Y:S01]  /*37a0*/  FMNMX.FTZ R13, R49, R12, !PT ;  /* 0x0000000c310d7209 */ /* 0x000fe20007810000 */
[----:B------:R-:W-:-:S01]  /*37b0*/  FFMA.FTZ R12, R20, UR42, -R15 ;  /* 0x0000002a140c7c23 */ /* 0x000fc2000801080f */
[----:B------:R-:W-:Y:S01]  /*37c0*/  ISETP.GT.AND P4, PT, R27, 0x40, PT ;  /* 0x000000401b00780c */ /* 0x000fe20003f84270 */
[----:B------:R-:W-:-:S01]  /*37d0*/  FFMA.FTZ R20, R51, UR42, -R15 ;  /* 0x0000002a33147c23 */ /* 0x000fc2000801080f */
        /* <DEDUP_REMOVED lines=18> */
[----:B------:R-:W2:Y:S01]  /*3900*/  MUFU.EX2 R10, R10 ;  /* 0x0000000a000a7308 */ /* 0x000ea20000000800 */
[----:B------:R-:W-:Y:S01]  /*3910*/  FMNMX.FTZ R2, R60, R21, !PT ;  /* 0x000000153c027209 */ /* 0x000fe20007810000 */
[----:B-1----:R-:W-:Y:S01]  /*3920*/  FFMA.FTZ R46, R78, UR42, -R15 ;  /* 0x0000002a4e2e7c23 */ /* 0x002fe2000801080f */
[----:B------:R-:W-:Y:S02]  /*3930*/  ISETP.GT.AND P3, PT, R27, 0x51, PT ;  /* 0x000000511b00780c */ /* 0x000fe40003f64270 */
[----:B------:R-:W-:-:S02]  /*3940*/  CS2R R78, SRZ ;  /* 0x00000000004e7805 */ /* 0x000fc4000001ff00 */
[----:B------:R-:W-:Y:S02]  /*3950*/  FSEL R64, R64, -INF , P4 ;  /* 0xff80000040407808 */ /* 0x000fe40002000000 */
[----:B------:R-:W-:Y:S01]  /*3960*/  FMNMX.FTZ R21, R61, R2, !PT ;  /* 0x000000023d157209 */ /* 0x000fe20007810000 */
[----:B------:R-:W-:Y:S01]  /*3970*/  MUFU.EX2 R12, R12 ;  /* 0x0000000c000c7308 */ /* 0x000fe20000000800 */
[----:B------:R-:W-:Y:S02]  /*3980*/  ISETP.GT.AND P4, PT, R27, 0x58, PT ;  /* 0x000000581b00780c */ /* 0x000fe40003f84270 */
[----:B------:R-:W-:Y:S02]  /*3990*/  FSEL R65, R65, -INF , P3 ;  /* 0xff80000041417808 */ /* 0x000fe40001800000 */
[----:B------:R-:W-:Y:S02]  /*39a0*/  FMNMX.FTZ R2, R64, R21, !PT ;  /* 0x0000001540027209 */ /* 0x000fe40007810000 */
[----:B------:R-:W-:Y:S01]  /*39b0*/  ISETP.GT.AND P3, PT, R27, 0x59, PT ;  /* 0x000000591b00780c */ /* 0x000fe20003f64270 */
[----:B------:R-:W1:Y:S01]  /*39c0*/  MUFU.EX2 R14, R14 ;  /* 0x0000000e000e7308 */ /* 0x000e620000000800 */
[----:B------:R-:W-:-:S02]  /*39d0*/  FSEL R68, R68, -INF , P4 ;  /* 0xff80000044447808 */ /* 0x000fc40002000000 */
[----:B------:R-:W-:Y:S02]  /*39e0*/  FMNMX.FTZ R21, R65, R2, !PT ;  /* 0x0000000241157209 */ /* 0x000fe40007810000 */
[----:B------:R-:W-:Y:S02]  /*39f0*/  ISETP.GT.AND P4, PT, R27, 0x60, PT ;  /* 0x000000601b00780c */ /* 0x000fe40003f84270 */
[----:B------:R-:W-:Y:S01]  /*3a00*/  FSEL R69, R69, -INF , P3 ;  /* 0xff80000045457808 */ /* 0x000fe20001800000 */
[----:B------:R-:W-:Y:S01]  /*3a10*/  MUFU.EX2 R227, R227 ;  /* 0x000000e300e37308 */ /* 0x000fe20000000800 */
[----:B------:R-:W-:Y:S02]  /*3a20*/  FMNMX.FTZ R2, R68, R21, !PT ;  /* 0x0000001544027209 */ /* 0x000fe40007810000 */
        /* <DEDUP_REMOVED lines=15> */
[----:B---3--:R-:W-:Y:S01]  /*3b20*/  FFMA.FTZ R54, R83, UR42, -R15 ;  /* 0x0000002a53367c23 */ /* 0x008fe2000801080f */
[----:B------:R-:W-:Y:S02]  /*3b30*/  ISETP.GT.AND P3, PT, R27, 0x71, PT ;  /* 0x000000711b00780c */ /* 0x000fe40003f64270 */
[----:B------:R-:W-:-:S02]  /*3b40*/  FSEL R80, R80, -INF , P4 ;  /* 0xff80000050507808 */ /* 0x000fc40002000000 */
[----:B------:R-:W-:Y:S01]  /*3b50*/  FMNMX.FTZ R31, R77, R2, !PT ;  /* 0x000000024d1f7209 */ /* 0x000fe20007810000 */
[----:B------:R-:W-:Y:S01]  /*3b60*/  MUFU.EX2 R221, R221 ;  /* 0x000000dd00dd7308 */ /* 0x000fe20000000800 */
[----:B------:R-:W-:Y:S02]  /*3b70*/  ISETP.GT.AND P4, PT, R27, 0x78, PT ;  /* 0x000000781b00780c */ /* 0x000fe40003f84270 */
[----:B------:R-:W-:Y:S02]  /*3b80*/  FSEL R81, R81, -INF , P3 ;  /* 0xff80000051517808 */ /* 0x000fe40001800000 */
[----:B------:R-:W-:Y:S01]  /*3b90*/  FMNMX.FTZ R2, R80, R31, !PT ;  /* 0x0000001f50027209 */ /* 0x000fe20007810000 */
[----:B------:R-:W-:Y:S01]  /*3ba0*/  FFMA.FTZ R31, R70, UR42, -R15 ;  /* 0x0000002a461f7c23 */ /* 0x000fe2000801080f */
[----:B------:R-:W-:Y:S01]  /*3bb0*/  ISETP.GT.AND P3, PT, R27, 0x79, PT ;  /* 0x000000791b00780c */ /* 0x000fe20003f64270 */
[----:B------:R-:W-:Y:S01]  /*3bc0*/  MUFU.EX2 R30, R30 ;  /* 0x0000001e001e7308 */ /* 0x000fe20000000800 */
[----:B------:R-:W-:-:S02]  /*3bd0*/  FSEL R84, R84, -INF , P4 ;  /* 0xff80000054547808 */ /* 0x000fc40002000000 */
[----:B------:R-:W-:Y:S02]  /*3be0*/  CS2R R70, SRZ ;  /* 0x0000000000467805 */ /* 0x000fe4000001ff00 */
[----:B------:R-:W-:Y:S02]  /*3bf0*/  FMNMX.FTZ R27, R81, R2, !PT ;  /* 0x00000002511b7209 */ /* 0x000fe40007810000 */
[----:B------:R-:W-:Y:S02]  /*3c00*/  FSEL R85, R85, -INF , P3 ;  /* 0xff80000055557808 */ /* 0x000fe40001800000 */
[----:B------:R-:W-:Y:S01]  /*3c10*/  FMNMX.FTZ R2, R84, R27, !PT ;  /* 0x0000001b54027209 */ /* 0x000fe20007810000 */
[----:B------:R-:W-:Y:S01]  /*3c20*/  FFMA.FTZ R27, R62, UR42, -R15 ;  /* 0x0000002a3e1b7c23 */ /* 0x000fe2000801080f */
[----:B------:R-:W-:Y:S01]  /*3c30*/  MUFU.EX2 R38, R38 ;  /* 0x0000002600267308 */ /* 0x000fe20000000800 */
[----:B--2---:R-:W-:Y:S02]  /*3c40*/  F2FP.SATFINITE.E4M3.F32.PACK_AB_MERGE_C R231, R10, R9, RZ ;  /* 0x000000090ae7723e */ /* 0x004fe400048070ff */
[----:B------:R-:W-:-:S02]  /*3c50*/  FMNMX.FTZ R2, R85, R2, !PT ;  /* 0x0000000255027209 */ /* 0x000fc40007810000 */
[----:B-1----:R-:W-:Y:S02]  /*3c60*/  F2FP.SATFINITE.E4M3.F32.PACK_AB_MERGE_C R225, R14, R13, RZ ;  /* 0x0000000d0ee1723e */ /* 0x002fe400048070ff */
[----:B------:R-:W-:Y:S01]  /*3c70*/  F2FP.SATFINITE.E4M3.F32.PACK_AB_MERGE_C R231, R8, R7, R231 ;  /* 0x0000000708e7723e */ /* 0x000fe200048070e7 */
[----:B------:R-:W1:Y:S01]  /*3c80*/  SHFL.BFLY PT, R35, R2, 0x2, 0x1f ;  /* 0x0c401f0002237f89 */ /* 0x000e6200000e0000 */
[----:B------:R-:W-:Y:S01]  /*3c90*/  MUFU.EX2 R27, R27 ;  /* 0x0000001b001b7308 */ /* 0x000fe20000000800 */
[----:B------:R-:W-:-:S07]  /*3ca0*/  F2FP.SATFINITE.E4M3.F32.PACK_AB_MERGE_C R225, R12, R11, R225 ;  /* 0x0000000b0ce1723e */ /* 0x000fce00048070e1 */
[----:B------:R-:W-:Y:S08]  /*3cb0*/  MUFU.EX2 R223, R223 ;  /* 0x000000df00df7308 */ /* 0x000ff00000000800 */
[----:B------:R-:W-:Y:S01]  /*3cc0*/  MUFU.EX2 R34, R34 ;  /* 0x0000002200227308 */ /* 0x000fe20000000800 */
[----:B-1----:R-:W-:Y:S01]  /*3cd0*/  FMNMX.FTZ R43, R2, R35, !PT ;  /* 0x00000023022b7209 */ /* 0x002fe20007810000 */
[----:B------:R-:W-:-:S06]  /*3ce0*/  FFMA.FTZ R35, R82, UR42, -R15 ;  /* 0x0000002a52237c23 */ /* 0x000fcc000801080f */
[----:B------:R-:W-:Y:S01]  /*3cf0*/  MUFU.EX2 R31, R31 ;  /* 0x0000001f001f7308 */ /* 0x000fe20000000800 */
[----:B------:R-:W-:Y:S01]  /*3d00*/  CS2R R82, SRZ ;  /* 0x0000000000527805 */ /* 0x000fe2000001ff00 */
[----:B------:R-:W1:Y:S06]  /*3d10*/  SHFL.BFLY PT, R2, R43, 0x1, 0x1f ;  /* 0x0c201f002b027f89 */ /* 0x000e6c00000e0000 */
[----:B------:R-:W-:Y:S08]  /*3d20*/  MUFU.EX2 R42, R42 ;  /* 0x0000002a002a7308 */ /* 0x000ff00000000800 */
[----:B------:R-:W-:Y:S08]  /*3d30*/  MUFU.EX2 R46, R46 ;  /* 0x0000002e002e7308 */ /* 0x000ff00000000800 */
[----:B------:R-:W-:Y:S01]  /*3d40*/  MUFU.EX2 R39, R39 ;  /* 0x0000002700277308 */ /* 0x000fe20000000800 */
[----:B-1----:R-:W-:Y:S01]  /*3d50*/  FMNMX.FTZ R2, R43, R2, !PT ;  /* 0x000000022b027209 */ /* 0x002fe20007810000 */
[----:B------:R-:W-:Y:S01]  /*3d60*/  FFMA.FTZ R43, R86, UR42, -R15 ;  /* 0x0000002a562b7c23 */ /* 0x000fe2000801080f */
[----:B------:R-:W-:-:S02]  /*3d70*/  CS2R R86, SRZ ;  /* 0x0000000000567805 */ /* 0x000fc4000001ff00 */
[C---:B------:R-:W-:Y:S01]  /*3d80*/  FSETP.NEU.FTZ.AND P3, PT, R2.reuse, -INF , PT ;  /* 0xff8000000200780b */ /* 0x040fe20003f7d000 */
[----:B------:R-:W-:-:S02]  /*3d90*/  FFMA.FTZ R47, R2, R47, -8 ;  /* 0xc1000000022f7423 */ /* 0x000fc4000001002f */
[----:B------:R-:W-:Y:S03]  /*3da0*/  MUFU.EX2 R217, R217 ;  /* 0x000000d900d97308 */ /* 0x000fe60000000800 */
[----:B------:R-:W-:Y:S02]  /*3db0*/  FSEL R47, R47, RZ, P3 ;  /* 0x000000ff2f2f7208 */ /* 0x000fe40001800000 */
[----:B------:R-:W-:-:S03]  /*3dc0*/  PLOP3.LUT P3, PT, PT, PT, UP1, 0x80, 0x0 ;  /* 0x000000000000781c */ /* 0x000fc60003f6f018 */
        /* <DEDUP_REMOVED lines=10> */
[----:B------:R-:W-:Y:S01]  /*3e70*/  FADD.FTZ R48, R229, R4 ;  /* 0x00000004e5307221 */ /* 0x000fe20000010000 */
[----:B------:R-:W-:-:S01]  /*3e80*/  FFMA.FTZ R33, R49, UR42, -R47 ;  /* 0x0000002a31217c23 */ /* 0x000fc2000801082f */
[--C-:B------:R-:W-:Y:S01]  /*3e90*/  FFMA.FTZ R37, R37, UR42, -R47.reuse ;  /* 0x0000002a25257c23 */ /* 0x100fe2000801082f */
[----:B------:R-:W-:-:S01]  /*3ea0*/  FFMA.FTZ R44, R44, UR42, -R47 ;  /* 0x0000002a2c2c7c23 */ /* 0x000fc2000801082f */
[----:B------:R-:W-:Y:S01]  /*3eb0*/  FADD.FTZ R49, R5, R48 ;  /* 0x0000003005317221 */ /* 0x000fe20000010000 */
[----:B------:R-:W-:-:S01]  /*3ec0*/  FFMA.FTZ R45, R45, UR42, -R47 ;  /* 0x0000002a2d2d7c23 */ /* 0x000fc2000801082f */
[----:B------:R-:W1:Y:S01]  /*3ed0*/  MUFU.EX2 R15, R15 ;  /* 0x0000000f000f7308 */ /* 0x000e620000000800 */
[----:B------:R-:W-:-:S01]  /*3ee0*/  FFMA.FTZ R52, R52, UR42, -R47 ;  /* 0x0000002a34347c23 */ /* 0x000fc2000801082f */
[--C-:B------:R-:W-:Y:S01]  /*3ef0*/  FFMA.FTZ R53, R53, UR42, -R47.reuse ;  /* 0x0000002a35357c23 */ /* 0x100fe2000801082f */
[----:B------:R-:W-:-:S01]  /*3f00*/  FFMA.FTZ R32, R56, UR42, -R47 ;  /* 0x0000002a38207c23 */ /* 0x000fc2000801082f */
[--C-:B------:R-:W-:Y:S01]  /*3f10*/  FFMA.FTZ R60, R60, UR42, -R47.reuse ;  /* 0x0000002a3c3c7c23 */ /* 0x100fe2000801082f */
[----:B------:R-:W-:-:S01]  /*3f20*/  FFMA.FTZ R61, R61, UR42, -R47 ;  /* 0x0000002a3d3d7c23 */ /* 0x000fc2000801082f */
[--C-:B------:R-:W-:Y:S01]  /*3f30*/  FFMA.FTZ R64, R64, UR42, -R47.reuse ;  /* 0x0000002a40407c23 */ /* 0x100fe2000801082f */
[----:B------:R-:W-:-:S01]  /*3f40*/  FFMA.FTZ R65, R65, UR42, -R47 ;  /* 0x0000002a41417c23 */ /* 0x000fc2000801082f */
[----:B------:R2:W3:Y:S01]  /*3f50*/  MUFU.EX2 R51, R28 ;  /* 0x0000001c00337308 */ /* 0x0004e20000000800 */
[----:B------:R-:W-:-:S01]  /*3f60*/  FFMA.FTZ R68, R68, UR42, -R47 ;  /* 0x0000002a44447c23 */ /* 0x000fc2000801082f */
[--C-:B------:R-:W-:Y:S01]  /*3f70*/  FFMA.FTZ R69, R69, UR42, -R47.reuse ;  /* 0x0000002a45457c23 */ /* 0x100fe2000801082f */
[----:B------:R-:W-:-:S01]  /*3f80*/  FFMA.FTZ R72, R72, UR42, -R47 ;  /* 0x0000002a48487c23 */ /* 0x000fc2000801082f */
[--C-:B------:R-:W-:Y:S01]  /*3f90*/  FFMA.FTZ R73, R73, UR42, -R47.reuse ;  /* 0x0000002a49497c23 */ /* 0x100fe2000801082f */
[----:B------:R-:W-:-:S01]  /*3fa0*/  FFMA.FTZ R76, R76, UR42, -R47 ;  /* 0x0000002a4c4c7c23 */ /* 0x000fc2000801082f */
[--C-:B------:R-:W-:Y:S01]  /*3fb0*/  FFMA.FTZ R77, R77, UR42, -R47.reuse ;  /* 0x0000002a4d4d7c23 */ /* 0x100fe2000801082f */
[----:B------:R-:W-:-:S01]  /*3fc0*/  FFMA.FTZ R80, R80, UR42, -R47 ;  /* 0x0000002a50507c23 */ /* 0x000fc2000801082f */
[----:B------:R4:W5:Y:S01]  /*3fd0*/  MUFU.EX2 R62, R29 ;  /* 0x0000001d003e7308 */ /* 0x0009620000000800 */
[----:B--2---:R-:W-:-:S01]  /*3fe0*/  FFMA.FTZ R28, R40, UR42, -R47 ;  /* 0x0000002a281c7c23 */ /* 0x004fc2000801082f */
[----:B-1----:R-:W-:Y:S01]  /*3ff0*/  FADD.FTZ R40, R228, R15 ;  /* 0x0000000fe4287221 */ /* 0x002fe20000010000 */
[----:B------:R-:W-:-:S01]  /*4000*/  FFMA.FTZ R81, R81, UR42, -R47 ;  /* 0x0000002a51517c23 */ /* 0x000fc2000801082f */
[----:B------:R-:W-:-:S04]  /*4010*/  FFMA.FTZ R84, R84, UR42, -R47 ;  /* 0x0000002a54547c23 */ /* 0x000fc8000801082f */
[----:B------:R-:W1:Y:S01]  /*4020*/  MUFU.EX2 R24, R24 ;  /* 0x0000001800187308 */ /* 0x000e620000000800 */
[----:B----4-:R-:W-:-:S01]  /*4030*/  FFMA.FTZ R29, R41, UR42, -R47 ;  /* 0x0000002a291d7c23 */ /* 0x010fc2000801082f */
[----:B---3--:R-:W-:Y:S01]  /*4040*/  FADD.FTZ R41, R51, R40 ;  /* 0x0000002833297221 */ /* 0x008fe20000010000 */
[----:B------:R-:W-:-:S04]  /*4050*/  FADD.FTZ R40, R6, R49 ;  /* 0x0000003106287221 */ /* 0x000fc80000010000 */
[----:B------:R-:W-:Y:S01]  /*4060*/  FADD.FTZ R49, R7, R40 ;  /* 0x0000002807317221 */ /* 0x000fe20000010000 */
[----:B------:R-:W0:Y:S01]  /*4070*/  MUFU.EX2 R25, R25 ;  /* 0x0000001900197308 */ /* 0x000e220000000800 */
[----:B-----5:R-:W-:-:S01]  /*4080*/  FADD.FTZ R41, R62, R41 ;  /* 0x000000293e297221 */ /* 0x020fc20000010000 */
[----:B------:R-:W-:Y:S01]  /*4090*/  F2FP.SATFINITE.E4M3.F32.PACK_AB_MERGE_C R51, R62, R51, RZ ;  /* 0x000000333e33723e */ /* 0x000fe200048070ff */
[----:B------:R-:W-:-:S01]  /*40a0*/  FADD.FTZ R48, R8, R49 ;  /* 0x0000003108307221 */ /* 0x000fc20000010000 */
[----:B------:R-:W-:Y:S02]  /*40b0*/  CS2R R62, SRZ ;  /* 0x00000000003e7805 */ /* 0x000fe4000001ff00 */
[----:B------:R-:W-:Y:S02]  /*40c0*/  F2FP.SATFINITE.E4M3.F32.PACK_AB_MERGE_C R228, R15, R228, R51 ;  /* 0x000000e40fe4723e */ /* 0x000fe40004807033 */
[----:B------:R-:W2:Y:S01]  /*40d0*/  MUFU.EX2 R36, R36 ;  /* 0x0000002400247308 */ /* 0x000ea20000000800 */
[----:B-1----:R-:W-:-:S01]  /*40e0*/  FADD.FTZ R40, R24, R41 ;  /* 0x0000002918287221 */ /* 0x002fc20000010000 */
[----:B------:R-:W-:-:S04]  /*40f0*/  FADD.FTZ R41, R9, R48 ;  /* 0x0000003009297221 */ /* 0x000fc80000010000 */
[----:B------:R-:W-:Y:S02]  /*4100*/  FADD.FTZ R48, R10, R41 ;  /* 0x000000290a307221 */ /* 0x000fe40000010000 */
[----:B------:R1:W3:Y:S01]  /*4110*/  MUFU.EX2 R55, R37 ;  /* 0x0000002500377308 */ /* 0x0002e20000000800 */
[----:B0-----:R-:W-:-:S01]  /*4120*/  FADD.FTZ R3, R25, R40 ;  /* 0x0000002819037221 */ /* 0x001fc20000010000 */
[----:B------:R-:W-:-:S04]  /*4130*/  FADD.FTZ R41, R11, R48 ;  /* 0x000000300b297221 */ /* 0x000fc80000010000 */
[----:B------:R-:W-:Y:S02]  /*4140*/  FADD.FTZ R48, R12, R41 ;  /* 0x000000290c307221 */ /* 0x000fe40000010000 */
[----:B------:R-:W0:Y:S01]  /*4150*/  MUFU.EX2 R28, R28 ;  /* 0x0000001c001c7308 */ /* 0x000e220000000800 */
[----:B--2---:R-:W-:-:S01]  /*4160*/  FADD.FTZ R40, R36, R3 ;  /* 0x0000000324287221 */ /* 0x004fc20000010000 */
[----:B------:R-:W-:Y:S01]  /*4170*/  FADD.FTZ R41, R13, R48 ;  /* 0x000000300d297221 */ /* 0x000fe20000010000 */
[----:B-1----:R-:W-:-:S01]  /*4180*/  FFMA.FTZ R37, R57, UR42, -R47 ;  /* 0x0000002a39257c23 */ /* 0x002fc2000801082f */
[----:B------:R-:W-:Y:S01]  /*4190*/  FFMA.FTZ R47, R85, UR42, -R47 ;  /* 0x0000002a552f7c23 */ /* 0x000fe2000801082f */
[----:B------:R-:W-:Y:S01]  /*41a0*/  CS2R R56, SRZ ;  /* 0x0000000000387805 */ /* 0x000fe2000001ff00 */
[----:B------:R-:W-:Y:S02]  /*41b0*/  FADD.FTZ R48, R14, R41 ;  /* 0x000000290e307221 */ /* 0x000fe40000010000 */
[----:B------:R-:W1:Y:S01]  /*41c0*/  MUFU.EX2 R29, R29 ;  /* 0x0000001d001d7308 */ /* 0x000e620000000800 */
[----:B---3--:R-:W-:-:S01]  /*41d0*/  FADD.FTZ R3, R55, R40 ;  /* 0x0000002837037221 */ /* 0x008fc20000010000 */
[----:B------:R-:W-:Y:S01]  /*41e0*/  FADD.FTZ R41, R227, R48 ;  /* 0x00000030e3297221 */ /* 0x000fe20000010000 */
[----:B------:R-:W-:-:S02]  /*41f0*/  F2FP.SATFINITE.E4M3.F32.PACK_AB_MERGE_C R48, R6, R5, RZ ;  /* 0x000000050630723e */ /* 0x000fc400048070ff */
[----:B------:R-:W-:Y:S01]  /*4200*/  F2FP.SATFINITE.E4M3.F32.PACK_AB_MERGE_C R230, R55, R36, RZ ;  /* 0x0000002437e6723e */ /* 0x000fe200048070ff */
[----:B------:R-:W-:-:S01]  /*4210*/  FADD.FTZ R6, R20, R41 ;  /* 0x0000002914067221 */ /* 0x000fc20000010000 */
[----:B------:R-:W-:Y:S01]  /*4220*/  F2FP.SATFINITE.E4M3.F32.PACK_AB_MERGE_C R229, R4, R229, R48 ;  /* 0x000000e504e5723e */ /* 0x000fe20004807030 */
[----:B------:R-:W2:Y:S01]  /*4230*/  MUFU.EX2 R44, R44 ;  /* 0x0000002c002c7308 */ /* 0x000ea20000000800 */
[----:B0-----:R-:W-:-:S01]  /*4240*/  FADD.FTZ R40, R28, R3 ;  /* 0x000000031c287221 */ /* 0x001fc20000010000 */
[----:B------:R-:W-:Y:S01]  /*4250*/  FADD.FTZ R5, R21, R6 ;  /* 0x0000000615057221 */ /* 0x000fe20000010000 */
[C---:B------:R-:W-:Y:S02]  /*4260*/  F2FP.SATFINITE.E4M3.F32.PACK_AB_MERGE_C R21, R26.reuse, R21, RZ ;  /* 0x000000151a15723e */ /* 0x040fe400048070ff */
[----:B------:R-:W-:Y:S02]  /*4270*/  CS2R R48, SRZ ;  /* 0x0000000000307805 */ /* 0x000fe4000001ff00 */
[----:B------:R-:W-:Y:S01]  /*4280*/  F2FP.SATFINITE.E4M3.F32.PACK_AB_MERGE_C R230, R25, R24, R230 ;  /* 0x0000001819e6723e */ /* 0x000fe200048070e6 */
[----:B------:R-:W-:Y:S01]  /*4290*/  FADD.FTZ R26, R26, R5 ;  /* 0x000000051a1a7221 */ /* 0x000fe20000010000 */
[----:B------:R-:W-:Y:S01]  /*42a0*/  F2FP.SATFINITE.E4M3.F32.PACK_AB_MERGE_C R227, R20, R227, R21 ;  /* 0x000000e314e3723e */ /* 0x000fe20004807015 */
[----:B------:R-:W0:Y:S01]  /*42b0*/  MUFU.EX2 R45, R45 ;  /* 0x0000002d002d7308 */ /* 0x000e220000000800 */
[----:B-1----:R-:W-:-:S01]  /*42c0*/  FADD.FTZ R3, R29, R40 ;  /* 0x000000281d037221 */ /* 0x002fc20000010000 */
[----:B------:R-:W-:Y:S01]  /*42d0*/  FADD.FTZ R5, R221, R26 ;  /* 0x0000001add057221 */ /* 0x000fe20000010000 */
[----:B------:R-:W-:-:S03]  /*42e0*/  CS2R R24, SRZ ;  /* 0x0000000000187805 */ /* 0x000fc6000001ff00 */
[----:B------:R-:W-:Y:S02]  /*42f0*/  FADD.FTZ R10, R30, R5 ;  /* 0x000000051e0a7221 */ /* 0x000fe40000010000 */
[----:B------:R-:W1:Y:S01]  /*4300*/  MUFU.EX2 R226, R226 ;  /* 0x000000e200e27308 */ /* 0x000e620000000800 */
[----:B--2---:R-:W-:-:S01]  /*4310*/  FADD.FTZ R40, R44, R3 ;  /* 0x000000032c287221 */ /* 0x004fc20000010000 */
[----:B------:R-:W-:Y:S01]  /*4320*/  FADD.FTZ R5, R27, R10 ;  /* 0x0000000a1b057221 */ /* 0x000fe20000010000 */
[----:B------:R-:W-:-:S03]  /*4330*/  F2FP.SATFINITE.E4M3.F32.PACK_AB_MERGE_C R27, R38, R27, RZ ;  /* 0x0000001b261b723e */ /* 0x000fc600048070ff */
[----:B------:R-:W-:Y:S01]  /*4340*/  FADD.FTZ R38, R38, R5 ;  /* 0x0000000526267221 */ /* 0x000fe20000010000 */
[----:B------:R-:W-:Y:S01]  /*4350*/  F2FP.SATFINITE.E4M3.F32.PACK_AB_MERGE_C R221, R30, R221, R27 ;  /* 0x000000dd1edd723e */ /* 0x000fe2000480701b */
[----:B------:R-:W2:Y:S01]  /*4360*/  MUFU.EX2 R33, R33 ;  /* 0x0000002100217308 */ /* 0x000ea20000000800 */
[----:B0-----:R-:W-:-:S01]  /*4370*/  FADD.FTZ R3, R45, R40 ;  /* 0x000000282d037221 */ /* 0x001fc20000010000 */
[----:B------:R-:W-:Y:S02]  /*4380*/  F2FP.SATFINITE.E4M3.F32.PACK_AB_MERGE_C R224, R45, R44, RZ ;  /* 0x0000002c2de0723e */ /* 0x000fe400048070ff */
[----:B------:R-:W-:Y:S02]  /*4390*/  CS2R R26, SRZ ;  /* 0x00000000001a7805 */ /* 0x000fe4000001ff00 */
[----:B------:R-:W-:Y:S02]  /*43a0*/  CS2R R44, SRZ ;  /* 0x00000000002c7805 */ /* 0x000fe4000001ff00 */
[----:B------:R-:W-:-:S02]  /*43b0*/  F2FP.SATFINITE.E4M3.F32.PACK_AB_MERGE_C R224, R29, R28, R224 ;  /* 0x0000001c1de0723e */ /* 0x000fc400048070e0 */
[----:B------:R-:W-:Y:S01]  /*43c0*/  CS2R R28, SRZ ;  /* 0x00000000001c7805 */ /* 0x000fe2000001ff00 */
[----:B------:R-:W0:Y:S01]  /*43d0*/  MUFU.EX2 R52, R52 ;  /* 0x0000003400347308 */ /* 0x000e220000000800 */
[----:B-1----:R-:W-:-:S07]  /*43e0*/  FADD.FTZ R40, R226, R3 ;  /* 0x00000003e2287221 */ /* 0x002fce0000010000 */
[----:B------:R-:W1:Y:S01]  /*43f0*/  MUFU.EX2 R53, R53 ;  /* 0x0000003500357308 */ /* 0x000e620000000800 */
[----:B--2---:R-:W-:-:S01]  /*4400*/  FADD.FTZ R3, R33, R40 ;  /* 0x0000002821037221 */ /* 0x004fc20000010000 */
[----:B------:R-:W-:-:S06]  /*4410*/  CS2R R40, SRZ ;  /* 0x0000000000287805 */ /* 0x000fcc000001ff00 */
[----:B------:R-:W2:Y:S01]  /*4420*/  MUFU.EX2 R32, R32 ;  /* 0x0000002000207308 */ /* 0x000ea20000000800 */
[----:B0-----:R-:W-:-:S07]  /*4430*/  FADD.FTZ R6, R52, R3 ;  /* 0x0000000334067221 */ /* 0x001fce0000010000 */
[----:B------:R-:W0:Y:S01]  /*4440*/  MUFU.EX2 R37, R37 ;  /* 0x0000002500257308 */ /* 0x000e220000000800 */
[----:B-1----:R-:W-:-:S01]  /*4450*/  FADD.FTZ R3, R53, R6 ;  /* 0x0000000635037221 */ /* 0x002fc20000010000 */
[----:B------:R-:W-:-:S04]  /*4460*/  F2FP.SATFINITE.E4M3.F32.PACK_AB_MERGE_C R52, R53, R52, RZ ;  /* 0x000000343534723e */ /* 0x000fc800048070ff */
[----:B------:R-:W-:Y:S02]  /*4470*/  F2FP.SATFINITE.E4M3.F32.PACK_AB_MERGE_C R226, R33, R226, R52 ;  /* 0x000000e221e2723e */ /* 0x000fe40004807034 */
[----:B------:R-:W-:Y:S01]  /*4480*/  CS2R R52, SRZ ;  /* 0x0000000000347805 */ /* 0x000fe2000001ff00 */
        /* <DEDUP_REMOVED lines=9> */
[C---:B--2---:R-:W-:Y:S01]  /*4520*/  F2FP.SATFINITE.E4M3.F32.PACK_AB_MERGE_C R220, R61.reuse, R60, RZ ;  /* 0x0000003c3ddc723e */ /* 0x044fe200048070ff */
[----:B------:R-:W-:Y:S01]  /*4530*/  FADD.FTZ R61, R61, R4 ;  /* 0x000000043d3d7221 */ /* 0x000fe20000010000 */
[----:B------:R-:W-:-:S01]  /*4540*/  FADD.FTZ R5, R31, R6 ;  /* 0x000000061f057221 */ /* 0x000fc20000010000 */
[C---:B------:R-:W-:Y:S02]  /*4550*/  F2FP.SATFINITE.E4M3.F32.PACK_AB_MERGE_C R31, R42.reuse, R31, RZ ;  /* 0x0000001f2a1f723e */ /* 0x040fe400048070ff */
[----:B------:R-:W-:Y:S01]  /*4560*/  F2FP.SATFINITE.E4M3.F32.PACK_AB_MERGE_C R220, R37, R32, R220 ;  /* 0x0000002025dc723e */ /* 0x000fe200048070dc */
[----:B------:R-:W-:Y:S01]  /*4570*/  FADD.FTZ R42, R42, R5 ;  /* 0x000000052a2a7221 */ /* 0x000fe20000010000 */
[----:B------:R-:W2:Y:S01]  /*4580*/  MUFU.EX2 R68, R68 ;  /* 0x0000004400447308 */ /* 0x000ea20000000800 */
[----:B0-----:R-:W-:-:S01]  /*4590*/  FADD.FTZ R4, R64, R61 ;  /* 0x0000003d40047221 */ /* 0x001fc20000010000 */
[----:B------:R-:W-:-:S02]  /*45a0*/  F2FP.SATFINITE.E4M3.F32.PACK_AB_MERGE_C R5, R39, R46, RZ ;  /* 0x0000002e2705723e */ /* 0x000fc400048070ff */
[----:B------:R-:W-:Y:S02]  /*45b0*/  CS2R R32, SRZ ;  /* 0x0000000000207805 */ /* 0x000fe4000001ff00 */
[----:B------:R-:W-:Y:S02]  /*45c0*/  F2FP.SATFINITE.E4M3.F32.PACK_AB_MERGE_C R223, R34, R223, R31 ;  /* 0x000000df22df723e */ /* 0x000fe4000480701f */
[----:B------:R-:W-:Y:S02]  /*45d0*/  CS2R R30, SRZ ;  /* 0x00000000001e7805 */ /* 0x000fe4000001ff00 */
[----:B------:R-:W-:Y:S02]  /*45e0*/  CS2R R36, SRZ ;  /* 0x0000000000247805 */ /* 0x000fe4000001ff00 */
[----:B------:R-:W-:Y:S01]  /*45f0*/  CS2R R60, SRZ ;  /* 0x00000000003c7805 */ /* 0x000fe2000001ff00 */
[----:B------:R-:W0:Y:S01]  /*4600*/  MUFU.EX2 R69, R69 ;  /* 0x0000004500457308 */ /* 0x000e220000000800 */
[----:B-1----:R-:W-:-:S07]  /*4610*/  FADD.FTZ R3, R65, R4 ;  /* 0x0000000441037221 */ /* 0x002fce0000010000 */
[----:B------:R-:W1:Y:S01]  /*4620*/  MUFU.EX2 R72, R72 ;  /* 0x0000004800487308 */ /* 0x000e620000000800 */
[----:B--2---:R-:W-:-:S01]  /*4630*/  FADD.FTZ R4, R68, R3 ;  /* 0x0000000344047221 */ /* 0x004fc20000010000 */
[----:B------:R-:W-:Y:S01]  /*4640*/  FADD.FTZ R3, R217, R42 ;  /* 0x0000002ad9037221 */ /* 0x000fe20000010000 */
[----:B------:R-:W-:-:S03]  /*4650*/  F2FP.SATFINITE.E4M3.F32.PACK_AB_MERGE_C R217, R50, R217, R5 ;  /* 0x000000d932d9723e */ /* 0x000fc60004807005 */
[----:B------:R-:W-:Y:S01]  /*4660*/  FADD.FTZ R5, R50, R3 ;  /* 0x0000000332057221 */ /* 0x000fe20000010000 */
[----:B------:R-:W-:Y:S01]  /*4670*/  CS2R R50, SRZ ;  /* 0x0000000000327805 */ /* 0x000fe2000001ff00 */
[----:B------:R-:W2:Y:S01]  /*4680*/  MUFU.EX2 R73, R73 ;  /* 0x0000004900497308 */ /* 0x000ea20000000800 */
[C---:B0-----:R-:W-:Y:S01]  /*4690*/  F2FP.SATFINITE.E4M3.F32.PACK_AB_MERGE_C R68, R69.reuse, R68, RZ ;  /* 0x000000444544723e */ /* 0x041fe200048070ff */
[----:B------:R-:W-:Y:S01]  /*46a0*/  FADD.FTZ R69, R69, R4 ;  /* 0x0000000445457221 */ /* 0x000fe20000010000 */
[----:B------:R-:W-:-:S02]  /*46b0*/  FADD.FTZ R46, R46, R5 ;  /* 0x000000052e2e7221 */ /* 0x000fc40000010000 */
[----:B------:R-:W-:Y:S02]  /*46c0*/  F2FP.SATFINITE.E4M3.F32.PACK_AB_MERGE_C R222, R65, R64, R68 ;  /* 0x0000004041de723e */ /* 0x000fe40004807044 */
[----:B------:R-:W-:Y:S01]  /*46d0*/  CS2R R64, SRZ ;  /* 0x0000000000407805 */ /* 0x000fe2000001ff00 */
[----:B------:R-:W-:Y:S01]  /*46e0*/  FADD.FTZ R46, R39, R46 ;  /* 0x0000002e272e7221 */ /* 0x000fe20000010000 */
[----:B------:R-:W0:Y:S01]  /*46f0*/  MUFU.EX2 R76, R76 ;  /* 0x0000004c004c7308 */ /* 0x000e220000000800 */
[----:B-1----:R-:W-:-:S01]  /*4700*/  FADD.FTZ R4, R72, R69 ;  /* 0x0000004548047221 */ /* 0x002fc20000010000 */
[----:B------:R-:W-:-:S02]  /*4710*/  CS2R R38, SRZ ;  /* 0x0000000000267805 */ /* 0x000fc4000001ff00 */
[----:B------:R-:W-:-:S04]  /*4720*/  CS2R R68, SRZ ;  /* 0x0000000000447805 */ /* 0x000fc8000001ff00 */
[----:B------:R-:W1:Y:S01]  /*4730*/  MUFU.EX2 R77, R77 ;  /* 0x0000004d004d7308 */ /* 0x000e620000000800 */
[----:B--2---:R-:W-:-:S07]  /*4740*/  FADD.FTZ R3, R73, R4 ;  /* 0x0000000449037221 */ /* 0x004fce0000010000 */
[----:B------:R-:W-:Y:S01]  /*4750*/  MUFU.EX2 R43, R43 ;  /* 0x0000002b002b7308 */ /* 0x000fe20000000800 */
[----:B0-----:R-:W-:-:S07]  /*4760*/  FADD.FTZ R4, R76, R3 ;  /* 0x000000034c047221 */ /* 0x001fce0000010000 */
[----:B------:R-:W0:Y:S01]  /*4770*/  MUFU.EX2 R58, R58 ;  /* 0x0000003a003a7308 */ /* 0x000e220000000800 */
[C---:B-1----:R-:W-:Y:S01]  /*4780*/  F2FP.SATFINITE.E4M3.F32.PACK_AB_MERGE_C R76, R77.reuse, R76, RZ ;  /* 0x0000004c4d4c723e */ /* 0x042fe200048070ff */
[----:B------:R-:W-:-:S03]  /*4790*/  FADD.FTZ R77, R77, R4 ;  /* 0x000000044d4d7221 */ /* 0x000fc60000010000 */
[----:B------:R-:W-:Y:S02]  /*47a0*/  F2FP.SATFINITE.E4M3.F32.PACK_AB_MERGE_C R216, R73, R72, R76 ;  /* 0x0000004849d8723e */ /* 0x000fe4000480704c */
[----:B------:R-:W-:Y:S01]  /*47b0*/  CS2R R72, SRZ ;  /* 0x0000000000487805 */ /* 0x000fe2000001ff00 */
[----:B------:R-:W1:Y:S08]  /*47c0*/  MUFU.EX2 R35, R35 ;  /* 0x0000002300237308 */ /* 0x000e700000000800 */
[----:B------:R-:W2:Y:S01]  /*47d0*/  MUFU.EX2 R80, R80 ;  /* 0x0000005000507308 */ /* 0x000ea20000000800 */
[----:B0-----:R-:W-:-:S07]  /*47e0*/  F2FP.SATFINITE.E4M3.F32.PACK_AB_MERGE_C R5, R58, R43, RZ ;  /* 0x0000002b3a05723e */ /* 0x001fce00048070ff */
[----:B------:R-:W0:Y:S01]  /*47f0*/  MUFU.EX2 R54, R54 ;  /* 0x0000003600367308 */ /* 0x000e220000000800 */
[----:B-1----:R-:W-:-:S07]  /*4800*/  FADD.FTZ R3, R35, R46 ;  /* 0x0000002e23037221 */ /* 0x002fce0000010000 */
[----:B------:R-:W1:Y:S01]  /*4810*/  MUFU.EX2 R81, R81 ;  /* 0x0000005100517308 */ /* 0x000e620000000800 */
[----:B--2---:R-:W-:-:S01]  /*4820*/  FADD.FTZ R4, R80, R77 ;  /* 0x0000004d50047221 */ /* 0x004fc20000010000 */
[----:B------:R-:W-:-:S06]  /*4830*/  CS2R R76, SRZ ;  /* 0x00000000004c7805 */ /* 0x000fcc000001ff00 */
[----:B------:R-:W2:Y:S01]  /*4840*/  MUFU.EX2 R84, R84 ;  /* 0x0000005400547308 */ /* 0x000ea20000000800 */
[C---:B0-----:R-:W-:Y:S01]  /*4850*/  F2FP.SATFINITE.E4M3.F32.PACK_AB_MERGE_C R219, R54.reuse, R35, R5 ;  /* 0x0000002336db723e */ /* 0x041fe20004807005 */
[----:B------:R-:W-:Y:S01]  /*4860*/  FADD.FTZ R54, R54, R3 ;  /* 0x0000000336367221 */ /* 0x000fe20000010000 */
[----:B------:R-:W-:-:S03]  /*4870*/  CS2R R34, SRZ ;  /* 0x0000000000227805 */ /* 0x000fc6000001ff00 */
[----:B------:R-:W-:Y:S01]  /*4880*/  FADD.FTZ R43, R43, R54 ;  /* 0x000000362b2b7221 */ /* 0x000fe20000010000 */
[----:B------:R-:W-:Y:S01]  /*4890*/  CS2R R54, SRZ ;  /* 0x0000000000367805 */ /* 0x000fe2000001ff00 */
[----:B------:R-:W0:Y:S01]  /*48a0*/  MUFU.EX2 R47, R47 ;  /* 0x0000002f002f7308 */ /* 0x000e220000000800 */
[----:B-1----:R-:W-:-:S04]  /*48b0*/  FADD.FTZ R3, R81, R4 ;  /* 0x0000000451037221 */ /* 0x002fc80000010000 */
[----:B--2---:R-:W-:Y:S01]  /*48c0*/  FADD.FTZ R4, R84, R3 ;  /* 0x0000000354047221 */ /* 0x004fe20000010000 */
[----:B------:R-:W-:-:S01]  /*48d0*/  FADD.FTZ R3, R58, R43 ;  /* 0x0000002b3a037221 */ /* 0x000fc20000010000 */
[----:B------:R-:W-:Y:S02]  /*48e0*/  CS2R R42, SRZ ;  /* 0x00000000002a7805 */ /* 0x000fe4000001ff00 */
[----:B------:R-:W-:Y:S02]  /*48f0*/  CS2R R58, SRZ ;  /* 0x00000000003a7805 */ /* 0x000fe4000001ff00 */
[C---:B0-----:R-:W-:Y:S01]  /*4900*/  F2FP.SATFINITE.E4M3.F32.PACK_AB_MERGE_C R5, R47.reuse, R84, RZ ;  /* 0x000000542f05723e */ /* 0x041fe200048070ff */
[----:B------:R-:W-:-:S01]  /*4910*/  FADD.FTZ R4, R47, R4 ;  /* 0x000000042f047221 */ /* 0x000fc20000010000 */
[----:B------:R-:W-:Y:S02]  /*4920*/  CS2R R46, SRZ ;  /* 0x00000000002e7805 */ /* 0x000fe4000001ff00 */
[----:B------:R-:W-:-:S02]  /*4930*/  CS2R R84, SRZ ;  /* 0x0000000000547805 */ /* 0x000fc4000001ff00 */
[----:B------:R-:W-:Y:S02]  /*4940*/  F2FP.SATFINITE.E4M3.F32.PACK_AB_MERGE_C R218, R81, R80, R5 ;  /* 0x0000005051da723e */ /* 0x000fe40004807005 */
[----:B------:R-:W-:Y:S01]  /*4950*/  CS2R R80, SRZ ;  /* 0x0000000000507805 */ /* 0x000fe2000001ff00 */
        /* <DEDUP_REMOVED lines=69> */
.L_x_2284:
[----:B------:R-:W-:Y:S01]  /*4db0*/  ISETP.NE.AND P4, PT, RZ, UR46, PT ;  /* 0x0000002eff007c0c */ /* 0x000fe2000bf85270 */
[----:B------:R-:W-:-:S04]  /*4dc0*/  UISETP.NE.AND UP1, UPT, UR59, 0x1, UPT ;  /* 0x000000013b00788c */ /* 0x000fc8000bf25270 */
[----:B------:R-:W-:-:S04]  /*4dd0*/  USEL UR48, URZ, 0x1, UP1 ;  /* 0x000000013f307887 */ /* 0x000fc80008800000 */
[----:B------:R-:W-:-:S04]  /*4de0*/  ULOP3.LUT UR48, UR60, UR48, URZ, 0x3c, !UPT ;  /* 0x000000303c307292 */ /* 0x000fc8000f8e3c3f */
[----:B------:R-:W-:Y:S08]  /*4df0*/  @P4 BRA `(.L_x_2275) ;  /* 0x0000000000384947 */ /* 0x000ff00003800000 */
[----:B------:R-:W-:Y:S05]  /*4e00*/  @!P1 BRA `(.L_x_2276) ;  /* 0x0000000000049947 */ /* 0x000fea0003800000 */
[----:B------:R-:W-:Y:S01]  /*4e10*/  BPT.TRAP 0x1 ;  /* 0x000000040000795c */ /* 0x000fe20000300000 */
.L_x_2276:
        /* <DEDUP_REMOVED lines=9> */
.L_x_2277:
[----:B-1----:R-:W-:Y:S05]  /*4eb0*/  @P3 BRA `(.L_x_2275) ;  /* 0x0000000000083947 */ /* 0x002fea0003800000 */
[----:B------:R-:W1:Y:S02]  /*4ec0*/  SYNCS.PHASECHK.TRANS64.TRYWAIT P3, [UR6+0x38830], R0 ;  /* 0x03883000ff0075a7 */ /* 0x000e640008060146 */
[----:B-1----:R-:W-:Y:S05]  /*4ed0*/  @!P3 BRA `(.L_x_2278) ;  /* 0x000001300060b947 */ /* 0x002fea0003800000 */
.L_x_2275:
        /* <DEDUP_REMOVED lines=50> */
.L_x_2280:
[----:B------:R-:W-:Y:S01]  /*5200*/  ULEA UR6, UR59, UR41, 0x3 ;  /* 0x000000293b067291 */ /* 0x000fe2000f8e183f */
[----:B------:R-:W-:-:S05]  /*5210*/  IMAD.U32 R0, RZ, RZ, UR60 ;  /* 0x0000003cff007e24 */ /* 0x000fca000f8e00ff */
[----:B------:R-:W-:-:S04]  /*5220*/  SHF.L.U32 R0, R0, 0x1f, RZ ;  /* 0x0000001f00007819 */ /* 0x000fc800000006ff */
[----:B------:R0:W1:Y:S01]  /*5230*/  SYNCS.PHASECHK.TRANS64.TRYWAIT P3, [UR6+0x38850], R0 ;  /* 0x03885000ff0075a7 */ /* 0x0000620008060146 */
[----:B------:R-:W-:Y:S05]  /*5240*/  @!P1 BRA `(.L_x_2281) ;  /* 0x0000000000049947 */ /* 0x000fea0003800000 */
[----:B------:R-:W-:Y:S01]  /*5250*/  BPT.TRAP 0x1 ;  /* 0x000000040000795c */ /* 0x000fe20000300000 */
.L_x_2281:
[----:B-1----:R-:W-:Y:S05]  /*5260*/  @P3 BRA `(.L_x_2279) ;  /* 0x0000000000083947 */ /* 0x002fea0003800000 */
[----:B------:R-:W1:Y:S02]  /*5270*/  SYNCS.PHASECHK.TRANS64.TRYWAIT P3, [UR6+0x38850], R0 ;  /* 0x03885000ff0075a7 */ /* 0x000e640008060146 */
[----:B-1----:R-:W-:Y:S05]  /*5280*/  @!P3 BRA `(.L_x_2282) ;  /* 0x0000012c008cb947 */ /* 0x002fea0003800000 */
.L_x_2279:
[----:B------:R-:W-:Y:S01]  /*5290*/  UIADD3 UR6, UR41, 0x400, URZ ;  /* 0x0000040029067890 */ /* 0x000fe2000fffe03f */
[----:B------:R-:W-:Y:S01]  /*52a0*/  WARPGROUP.ARRIVE ;  /* 0x00000000000079c5 */ /* 0x000fe20000000000 */
[----:B------:R-:W-:Y:S01]  /*52b0*/  UMOV UR7, 0x40000040 ;  /* 0x4000004000077882 */ /* 0x000fe20000000000 */
[----:B-1----:R-:W-:Y:S01]  /*52c0*/  VIADD R2, R17, UR36 ;  /* 0x0000002411027c36 */ /* 0x002fe20008000000 */
[----:B------:R-:W-:-:S04]  /*52d0*/  USHF.R.U32.HI UR6, URZ, 0x4, UR6 ;  /* 0x000000043f067899 */ /* 0x000fc80008011606 */
[----:B------:R-:W-:-:S04]  /*52e0*/  ULOP3.LUT UR6, UR6, 0x3fff, URZ, 0xc0, !UPT ;  /* 0x00003fff06067892 */ /* 0x000fc8000f8ec03f */
[----:B------:R-:W-:-:S04]  /*52f0*/  ULOP3.LUT UR6, UR6, 0x10000, URZ, 0xfc, !UPT ;  /* 0x0001000006067892 */ /* 0x000fc8000f8efc3f */
[----:B------:R-:W-:-:S07]  /*5300*/  ULEA UR10, UR59, UR6, 0xb ;  /* 0x000000063b0a7291 */ /* 0x000fce000f8e583f */
[----:B------:R-:W-:Y:S02]  /*5310*/  UMOV UR6, UR10 ;  /* 0x0000000a00067c82 */ /* 0x000fe40008000000 */
[----:B------:R-:W-:Y:S01]  /*5320*/  QGMMA.64x256x32.F32.E4M3.E4M3 R24, R228, gdesc[UR4], R24, gsb0 ;  /* 0x03e00004e4187df3 */ /* 0x000fe20008000818 */
[----:B------:R-:W-:Y:S01]  /*5330*/  UIADD3 UR6, UR10, 0x2, URZ ;  /* 0x000000020a067890 */ /* 0x000fe2000fffe03f */
[----:B------:R-:W-:Y:S01]  /*5340*/  UMOV UR7, 0x40000040 ;  /* 0x4000004000077882 */ /* 0x000fe20000000000 */
[----:B------:R-:W-:Y:S02]  /*5350*/  WARPGROUP.DEPBAR.LE gsb0, 0x0 ;  /* 0x00008000000079c5 */ /* 0x000fe40000010000 */
[----:B------:R-:W-:-:S06]  /*5360*/  WARPGROUP.ARRIVE ;  /* 0x00000000000079c5 */ /* 0x000fcc0000000000 */
[----:B------:R-:W1:-:S15]  /*5370*/  S2R R231, SR_TID.X ;  /* 0x0000000000e77919 */ /* 0x000e5e0000002100 */
[----:B------:R-:W-:-:S02]  /*5380*/  NOP ;  /* 0x0000000000007918 */ /* 0x000fc40000000000 */
[----:B------:R-:W-:Y:S01]  /*5390*/  QGMMA.64x256x32.F32.E4M3.E4M3 R24, R224, gdesc[UR4], R24, gsb0 ;  /* 0x03e00004e0187df3 */ /* 0x000fe20008000818 */
[----:B------:R-:W-:Y:S01]  /*53a0*/  UIADD3 UR6, UR10, 0x4, URZ ;  /* 0x000000040a067890 */ /* 0x000fe2000fffe03f */
[----:B------:R-:W-:Y:S01]  /*53b0*/  UMOV UR7, 0x40000040 ;  /* 0x4000004000077882 */ /* 0x000fe20000000000 */
[----:B-1----:R-:W-:Y:S01]  /*53c0*/  SHF.R.U32.HI R231, RZ, 0x7, R231 ;  /* 0x00000007ffe77819 */ /* 0x002fe200000116e7 */
[----:B------:R-:W-:Y:S02]  /*53d0*/  WARPGROUP.DEPBAR.LE gsb0, 0x0 ;  /* 0x00008000000079c5 */ /* 0x000fe40000010000 */
[----:B------:R-:W-:-:S15]  /*53e0*/  WARPGROUP.ARRIVE ;  /* 0x00000000000079c5 */ /* 0x000fde0000000000 */
[----:B------:R-:W-:-:S07]  /*53f0*/  NOP ;  /* 0x0000000000007918 */ /* 0x000fce0000000000 */
[----:B------:R-:W-:Y:S01]  /*5400*/  QGMMA.64x256x32.F32.E4M3.E4M3 R24, R220, gdesc[UR4], R24, gsb0 ;  /* 0x03e00004dc187df3 */ /* 0x000fe20008000818 */
[----:B------:R-:W-:Y:S01]  /*5410*/  @UP0 ULDC UR6, c[0x0][0x44c] ;  /* 0x0001130000060ab9 */ /* 0x000fe20000000800 */
[----:B------:R-:W-:Y:S01]  /*5420*/  UMOV UR7, 0x40000040 ;  /* 0x4000004000077882 */ /* 0x000fe20000000000 */
[----:B0-----:R-:W-:Y:S01]  /*5430*/  @P2 IMAD.HI.U32 R0, R2, UR6, RZ ;  /* 0x0000000602002c27 */ /* 0x001fe2000f8e00ff */
[----:B------:R-:W-:-:S04]  /*5440*/  @UP0 ULDC UR6, c[0x0][0x450] ;  /* 0x0001140000060ab9 */ /* 0x000fc80000000800 */
[----:B------:R-:W-:Y:S01]  /*5450*/  @P2 SHF.R.U32.HI R2, RZ, UR6, R0 ;  /* 0x00000006ff022c19 */ /* 0x000fe20008011600 */
[----:B------:R-:W-:Y:S01]  /*5460*/  UMOV UR6, 0xffffff80 ;  /* 0xffffff8000067882 */ /* 0x000fe20000000000 */
[----:B------:R-:W-:Y:S01]  /*5470*/  IMAD.U32 R0, RZ, RZ, UR55 ;  /* 0x00000037ff007e24 */ /* 0x000fe2000f8e00ff */
[----:B------:R-:W-:Y:S02]  /*5480*/  UIMAD UR6, UR58, UR6, 0x1 ;  /* 0x000000013a0674a4 */ /* 0x000fe4000f8e0206 */
[----:B------:R-:W0:Y:S04]  /*5490*/  SHFL.IDX PT, R7, R2, RZ, 0x1c1f ;  /* 0x001c1fff02077589 */ /* 0x000e2800000e0000 */
[----:B------:R-:W-:Y:S01]  /*54a0*/  IADD3 R0, R0, UR6, -R16 ;  /* 0x0000000600007c10 */ /* 0x000fe2000fffe810 */
[----:B------:R-:W1:Y:S01]  /*54b0*/  SHFL.IDX PT, R2, R2, 0x1, 0x1c1f ;  /* 0x003c1f0002027f89 */ /* 0x000e6200000e0000 */
[----:B------:R-:W-:-:S03]  /*54c0*/  UIADD3 UR6, UR10, 0x6, URZ ;  /* 0x000000060a067890 */ /* 0x000fc6000fffe03f */
[----:B------:R-:W-:-:S04]  /*54d0*/  VIADD R0, R0, -UR56 ;  /* 0x8000003800007c36 */ /* 0x000fc80008000000 */
[----:B0-----:R-:W-:-:S05]  /*54e0*/  IMAD.IADD R7, R0, 0x1, R7 ;  /* 0x0000000100077824 */ /* 0x001fca00078e0207 */
[C---:B------:R-:W-:Y:S01]  /*54f0*/  ISETP.GT.AND P3, PT, R7.reuse, RZ, PT ;  /* 0x000000ff0700720c */ /* 0x040fe20003f64270 */
[----:B-1----:R-:W-:Y:S01]  /*5500*/  IMAD.IADD R0, R0, 0x1, R2 ;  /* 0x0000000100007824 */ /* 0x002fe200078e0202 */
[C---:B------:R-:W-:Y:S02]  /*5510*/  ISETP.GT.AND P4, PT, R7.reuse, 0x1, PT ;  /* 0x000000010700780c */ /* 0x040fe40003f84270 */
[----:B------:R-:W-:Y:S02]  /*5520*/  FSEL R152, R152, -INF , P3 ;  /* 0xff80000098987808 */ /* 0x000fe40001800000 */
[----:B------:R-:W-:Y:S02]  /*5530*/  ISETP.GT.AND P3, PT, R7, 0x8, PT ;  /* 0x000000080700780c */ /* 0x000fe40003f64270 */
[----:B------:R-:W-:Y:S02]  /*5540*/  FSEL R153, R153, -INF , P4 ;  /* 0xff80000099997808 */ /* 0x000fe40002000000 */
[----:B------:R-:W-:-:S02]  /*5550*/  FSEL R156, R156, -INF , P3 ;  /* 0xff8000009c9c7808 */ /* 0x000fc40001800000 */
[C---:B------:R-:W-:Y:S02]  /*5560*/  ISETP.GT.AND P3, PT, R7.reuse, 0x10, PT ;  /* 0x000000100700780c */ /* 0x040fe40003f64270 */
        /* <DEDUP_REMOVED lines=15> */
[----:B------:R-:W-:Y:S02]  /*5660*/  FMNMX.FTZ R8, R152, R6, !PT ;  /* 0x0000000698087209 */ /* 0x000fe40007810000 */
[----:B------:R-:W-:-:S02]  /*5670*/  FSEL R180, R180, -INF , P3 ;  /* 0xff800000b4b47808 */ /* 0x000fc40001800000 */
[----:B------:R-:W-:Y:S02]  /*5680*/  ISETP.GT.AND P3, PT, R7, 0x40, PT ;  /* 0x000000400700780c */ /* 0x000fe40003f64270 */
[----:B------:R-:W-:Y:S02]  /*5690*/  FSEL R165, R165, -INF , P4 ;  /* 0xff800000a5a57808 */ /* 0x000fe40002000000 */
[----:B------:R-:W-:Y:S02]  /*56a0*/  FSEL R184, R184, -INF , P3 ;  /* 0xff800000b8b87808 */ /* 0x000fe40001800000 */
[----:B------:R-:W-:Y:S02]  /*56b0*/  FMNMX.FTZ R8, R153, R8, !PT ;  /* 0x0000000899087209 */ /* 0x000fe40007810000 */
[C---:B------:R-:W-:Y:S02]  /*56c0*/  ISETP.GT.AND P4, PT, R7.reuse, 0x21, PT ;  /* 0x000000210700780c */ /* 0x040fe40003f84270 */
[----:B------:R-:W-:-:S02]  /*56d0*/  ISETP.GT.AND P3, PT, R7, 0x48, PT ;  /* 0x000000480700780c */ /* 0x000fc40003f64270 */
[----:B------:R-:W-:Y:S02]  /*56e0*/  FMNMX.FTZ R8, R156, R8, !PT ;  /* 0x000000089c087209 */ /* 0x000fe40007810000 */
[----:B------:R-:W-:Y:S02]  /*56f0*/  FSEL R169, R169, -INF , P4 ;  /* 0xff800000a9a97808 */ /* 0x000fe40002000000 */
[----:B------:R-:W-:Y:S02]  /*5700*/  FSEL R188, R188, -INF , P3 ;  /* 0xff800000bcbc7808 */ /* 0x000fe40001800000 */
[C---:B------:R-:W-:Y:S02]  /*5710*/  ISETP.GT.AND P4, PT, R7.reuse, 0x29, PT ;  /* 0x000000290700780c */ /* 0x040fe40003f84270 */
[----:B------:R-:W-:Y:S02]  /*5720*/  ISETP.GT.AND P3, PT, R7, 0x50, PT ;  /* 0x000000500700780c */ /* 0x000fe40003f64270 */
[----:B------:R-:W-:-:S02]  /*5730*/  FMNMX.FTZ R8, R157, R8, !PT ;  /* 0x000000089d087209 */ /* 0x000fc40007810000 */
[----:B------:R-:W-:Y:S02]  /*5740*/  FSEL R173, R173, -INF , P4 ;  /* 0xff800000adad7808 */ /* 0x000fe40002000000 */
[----:B------:R-:W-:Y:S02]  /*5750*/  FSEL R192, R192, -INF , P3 ;  /* 0xff800000c0c07808 */ /* 0x000fe40001800000 */
[C---:B------:R-:W-:Y:S02]  /*5760*/  ISETP.GT.AND P4, PT, R7.reuse, 0x31, PT ;  /* 0x000000310700780c */ /* 0x040fe40003f84270 */
[C---:B------:R-:W-:Y:S02]  /*5770*/  ISETP.GT.AND P3, PT, R7.reuse, 0x58, PT ;  /* 0x000000580700780c */ /* 0x040fe40003f64270 */
[----:B------:R-:W-:Y:S02]  /*5780*/  ISETP.GT.AND P5, PT, R7, 0x69, PT ;  /* 0x000000690700780c */ /* 0x000fe40003fa4270 */
[----:B------:R-:W-:-:S02]  /*5790*/  FMNMX.FTZ R8, R160, R8, !PT ;  /* 0x00000008a0087209 */ /* 0x000fc40007810000 */
[----:B------:R-:W-:Y:S02]  /*57a0*/  FSEL R177, R177, -INF , P4 ;  /* 0xff800000b1b17808 */ /* 0x000fe40002000000 */
[----:B------:R-:W-:Y:S02]  /*57b0*/  FSEL R196, R196, -INF , P3 ;  /* 0xff800000c4c47808 */ /* 0x000fe40001800000 */
[----:B------:R-:W-:Y:S02]  /*57c0*/  FSEL R205, R205, -INF , P5 ;  /* 0xff800000cdcd7808 */ /* 0x000fe40002800000 */
[C---:B------:R-:W-:Y:S02]  /*57d0*/  ISETP.GT.AND P4, PT, R7.reuse, 0x39, PT ;  /* 0x000000390700780c */ /* 0x040fe40003f84270 */
[C---:B------:R-:W-:Y:S02]  /*57e0*/  ISETP.GT.AND P3, PT, R7.reuse, 0x60, PT ;  /* 0x000000600700780c */ /* 0x040fe40003f64270 */
[----:B------:R-:W-:-:S02]  /*57f0*/  ISETP.GT.AND P6, PT, R7, 0x68, PT ;  /* 0x000000680700780c */ /* 0x000fc40003fc4270 */
[----:B------:R-:W-:Y:S02]  /*5800*/  ISETP.GT.AND P5, PT, R7, 0x79, PT ;  /* 0x000000790700780c */ /* 0x000fe40003fa4270 */
[----:B------:R-:W-:Y:S02]  /*5810*/  FMNMX.FTZ R8, R161, R8, !PT ;  /* 0x00000008a1087209 */ /* 0x000fe40007810000 */
[----:B------:R-:W-:Y:S02]  /*5820*/  FSEL R181, R181, -INF , P4 ;  /* 0xff800000b5b57808 */ /* 0x000fe40002000000 */
[----:B------:R-:W-:Y:S02]  /*5830*/  FSEL R200, R200, -INF , P3 ;  /* 0xff800000c8c87808 */ /* 0x000fe40001800000 */
[----:B------:R-:W-:Y:S02]  /*5840*/  FSEL R204, R204, -INF , P6 ;  /* 0xff800000cccc7808 */ /* 0x000fe40003000000 */
[----:B------:R-:W-:-:S02]  /*5850*/  FSEL R213, R213, -INF , P5 ;  /* 0xff800000d5d57808 */ /* 0x000fc40002800000 */
[----:B------:R-:W-:Y:S02]  /*5860*/  FMNMX.FTZ R8, R164, R8, !PT ;  /* 0x00000008a4087209 */ /* 0x000fe40007810000 */
[C---:B------:R-:W-:Y:S02]  /*5870*/  ISETP.GT.AND P4, PT, R7.reuse, 0x41, PT ;  /* 0x000000410700780c */ /* 0x040fe40003f84270 */
[C---:B------:R-:W-:Y:S02]  /*5880*/  ISETP.GT.AND P3, PT, R7.reuse, 0x70, PT ;  /* 0x000000700700780c */ /* 0x040fe40003f64270 */
[----:B------:R-:W-:Y:S02]  /*5890*/  ISETP.GT.AND P6, PT, R7, 0x78, PT ;  /* 0x000000780700780c */ /* 0x000fe40003fc4270 */
[----:B------:R-:W-:Y:S02]  /*58a0*/  ISETP.GT.AND P5, PT, R0, RZ, PT ;  /* 0x000000ff0000720c */ /* 0x000fe40003fa4270 */
[----:B------:R-:W-:-:S02]  /*58b0*/  FMNMX.FTZ R8, R165, R8, !PT ;  /* 0x00000008a5087209 */ /* 0x000fc40007810000 */
[----:B------:R-:W-:Y:S02]  /*58c0*/  FSEL R185, R185, -INF , P4 ;  /* 0xff800000b9b97808 */ /* 0x000fe40002000000 */
[----:B------:R-:W-:Y:S02]  /*58d0*/  FSEL R208, R208, -INF , P3 ;  /* 0xff800000d0d07808 */ /* 0x000fe40001800000 */
[----:B------:R-:W-:Y:S02]  /*58e0*/  FSEL R212, R212, -INF , P6 ;  /* 0xff800000d4d47808 */ /* 0x000fe40003000000 */
[----:B------:R-:W-:Y:S02]  /*58f0*/  FSEL R154, R154, -INF , P5 ;  /* 0xff8000009a9a7808 */ /* 0x000fe40002800000 */
[----:B------:R-:W-:Y:S02]  /*5900*/  ISETP.GT.AND P4, PT, R7, 0x49, PT ;  /* 0x000000490700780c */ /* 0x000fe40003f84270 */
[----:B------:R-:W-:-:S02]  /*5910*/  ISETP.GT.AND P6, PT, R0, 0x1, PT ;  /* 0x000000010000780c */ /* 0x000fc40003fc4270 */
[C---:B------:R-:W-:Y:S02]  /*5920*/  ISETP.GT.AND P3, PT, R0.reuse, 0x8, PT ;  /* 0x000000080000780c */ /* 0x040fe40003f64270 */
[----:B------:R-:W-:Y:S02]  /*5930*/  ISETP.GT.AND P5, PT, R0, 0x10, PT ;  /* 0x000000100000780c */ /* 0x000fe40003fa4270 */
[----:B------:R-:W-:Y:S02]  /*5940*/  FMNMX.FTZ R8, R168, R8, !PT ;  /* 0x00000008a8087209 */ /* 0x000fe40007810000 */
[----:B------:R-:W-:Y:S02]  /*5950*/  FSEL R189, R189, -INF , P4 ;  /* 0xff800000bdbd7808 */ /* 0x000fe40002000000 */
[----:B------:R-:W-:Y:S02]  /*5960*/  FSEL R155, R155, -INF , P6 ;  /* 0xff8000009b9b7808 */ /* 0x000fe40003000000 */
[----:B------:R-:W-:-:S02]  /*5970*/  FSEL R158, R158, -INF , P3 ;  /* 0xff8000009e9e7808 */ /* 0x000fc40001800000 */
[----:B------:R-:W-:Y:S02]  /*5980*/  FSEL R162, R162, -INF , P5 ;  /* 0xff800000a2a27808 */ /* 0x000fe40002800000 */
[----:B------:R-:W-:Y:S02]  /*5990*/  ISETP.GT.AND P4, PT, R7, 0x51, PT ;  /* 0x000000510700780c */ /* 0x000fe40003f84270 */
[C---:B------:R-:W-:Y:S02]  /*59a0*/  ISETP.GT.AND P6, PT, R0.reuse, 0x11, PT ;  /* 0x000000110000780c */ /* 0x040fe40003fc4270 */
[C---:B------:R-:W-:Y:S02]  /*59b0*/  ISETP.GT.AND P3, PT, R0.reuse, 0x18, PT ;  /* 0x000000180000780c */ /* 0x040fe40003f64270 */
[----:B------:R-:W-:Y:S02]  /*59c0*/  ISETP.GT.AND P5, PT, R0, 0x20, PT ;  /* 0x000000200000780c */ /* 0x000fe40003fa4270 */
        /* <DEDUP_REMOVED lines=14> */
[----:B------:R-:W-:Y:S02]  /*5ab0*/  FMNMX.FTZ R8, R173, R8, !PT ;  /* 0x00000008ad087209 */ /* 0x000fe40007810000 */
[----:B------:R-:W-:Y:S02]  /*5ac0*/  ISETP.GT.AND P4, PT, R7, 0x61, PT ;  /* 0x000000610700780c */ /* 0x000fe40003f84270 */
[C---:B------:R-:W-:Y:S02]  /*5ad0*/  ISETP.GT.AND P6, PT, R0.reuse, 0x31, PT ;  /* 0x000000310000780c */ /* 0x040fe40003fc4270 */
[C---:B------:R-:W-:Y:S02]  /*5ae0*/  ISETP.GT.AND P3, PT, R0.reuse, 0x38, PT ;  /* 0x000000380000780c */ /* 0x040fe40003f64270 */
[----:B------:R-:W-:-:S02]  /*5af0*/  ISETP.GT.AND P5, PT, R0, 0x40, PT ;  /* 0x000000400000780c */ /* 0x000fc40003fa4270 */
[----:B------:R-:W-:Y:S02]  /*5b00*/  FMNMX.FTZ R8, R176, R8, !PT ;  /* 0x00000008b0087209 */ /* 0x000fe40007810000 */
[----:B------:R-:W-:Y:S02]  /*5b10*/  FSEL R201, R201, -INF , P4 ;  /* 0xff800000c9c97808 */ /* 0x000fe40002000000 */
[----:B------:R-:W-:Y:S02]  /*5b20*/  FSEL R179, R179, -INF , P6 ;  /* 0xff800000b3b37808 */ /* 0x000fe40003000000 */
[----:B------:R-:W-:Y:S02]  /*5b30*/  FSEL R182, R182, -INF , P3 ;  /* 0xff800000b6b67808 */ /* 0x000fe40001800000 */
[----:B------:R-:W-:Y:S02]  /*5b40*/  FSEL R186, R186, -INF , P5 ;  /* 0xff800000baba7808 */ /* 0x000fe40002800000 */
[----:B------:R-:W-:-:S02]  /*5b50*/  ISETP.GT.AND P4, PT, R7, 0x71, PT ;  /* 0x000000710700780c */ /* 0x000fc40003f84270 */
[C---:B------:R-:W-:Y:S02]  /*5b60*/  ISETP.GT.AND P6, PT, R0.reuse, 0x41, PT ;  /* 0x000000410000780c */ /* 0x040fe40003fc4270 */
[C---:B------:R-:W-:Y:S02]  /*5b70*/  ISETP.GT.AND P3, PT, R0.reuse, 0x48, PT ;  /* 0x000000480000780c */ /* 0x040fe40003f64270 */
[----:B------:R-:W-:Y:S02]  /*5b80*/  ISETP.GT.AND P5, PT, R0, 0x49, PT ;  /* 0x000000490000780c */ /* 0x000fe40003fa4270 */
[----:B------:R-:W-:Y:S02]  /*5b90*/  FMNMX.FTZ R8, R177, R8, !PT ;  /* 0x00000008b1087209 */ /* 0x000fe40007810000 */
[----:B------:R-:W-:Y:S02]  /*5ba0*/  FSEL R209, R209, -INF , P4 ;  /* 0xff800000d1d17808 */ /* 0x000fe40002000000 */
[----:B------:R-:W-:-:S02]  /*5bb0*/  FSEL R187, R187, -INF , P6 ;  /* 0xff800000bbbb7808 */ /* 0x000fc40003000000 */
[----:B------:R-:W-:Y:S02]  /*5bc0*/  FSEL R190, R190, -INF , P3 ;  /* 0xff800000bebe7808 */ /* 0x000fe40001800000 */
[----:B------:R-:W-:Y:S02]  /*5bd0*/  FSEL R191, R191, -INF , P5 ;  /* 0xff800000bfbf7808 */ /* 0x000fe40002800000 */
[C---:B------:R-:W-:Y:S02]  /*5be0*/  ISETP.GT.AND P4, PT, R0.reuse, 0x9, PT ;  /* 0x000000090000780c */ /* 0x040fe40003f84270 */
[C---:B------:R-:W-:Y:S02]  /*5bf0*/  ISETP.GT.AND P6, PT, R0.reuse, 0x50, PT ;  /* 0x000000500000780c */ /* 0x040fe40003fc4270 */
[C---:B------:R-:W-:Y:S02]  /*5c00*/  ISETP.GT.AND P3, PT, R0.reuse, 0x51, PT ;  /* 0x000000510000780c */ /* 0x040fe40003f64270 */
[----:B------:R-:W-:-:S02]  /*5c10*/  ISETP.GT.AND P5, PT, R0, 0x58, PT ;  /* 0x000000580000780c */ /* 0x000fc40003fa4270 */
[----:B------:R-:W-:Y:S01]  /*5c20*/  FMNMX.FTZ R8, R180, R8, !PT ;  /* 0x00000008b4087209 */ /* 0x000fe20007810000 */
[----:B------:R-:W-:Y:S02]  /*5c30*/  WARPGROUP.DEPBAR.LE gsb0, 0x0 ;  /* 0x00008000000079c5 */ /* 0x000fe40000010000 */
[----:B------:R-:W-:Y:S01]  /*5c40*/  FSEL R159, R159, -INF , P4 ;  /* 0xff8000009f9f7808 */ /* 0x000fe20002000000 */
[----:B------:R-:W-:Y:S01]  /*5c50*/  WARPGROUP.ARRIVE ;  /* 0x00000000000079c5 */ /* 0x000fe20000000000 */
[----:B------:R-:W-:Y:S02]  /*5c60*/  FSEL R194, R194, -INF , P6 ;  /* 0xff800000c2c27808 */ /* 0x000fe40003000000 */
[----:B------:R-:W-:Y:S02]  /*5c70*/  FSEL R195, R195, -INF , P3 ;  /* 0xff800000c3c37808 */ /* 0x000fe40001800000 */
[----:B------:R-:W-:Y:S01]  /*5c80*/  FSEL R198, R198, -INF , P5 ;  /* 0xff800000c6c67808 */ /* 0x000fe20002800000 */
[----:B------:R-:W-:Y:S01]  /*5c90*/  QGMMA.64x256x32.F32.E4M3.E4M3 R24, R216, gdesc[UR4], R24, gsb0 ;  /* 0x03e00004d8187df3 */ /* 0x000fe20008000818 */
        /* <DEDUP_REMOVED lines=9> */
[----:B------:R-:W-:Y:S02]  /*5d30*/  FMNMX.FTZ R8, R184, R8, !PT ;  /* 0x00000008b8087209 */ /* 0x000fe40007810000 */
        /* <DEDUP_REMOVED lines=9> */
[C---:B------:R-:W-:Y:S02]  /*5dd0*/  ISETP.GT.AND P4, PT, R0.reuse, 0x39, PT ;  /* 0x000000390000780c */ /* 0x040fe40003f84270 */
[C---:B------:R-:W-:Y:S02]  /*5de0*/  ISETP.GT.AND P6, PT, R0.reuse, 0x71, PT ;  /* 0x000000710000780c */ /* 0x040fe40003fc4270 */
[C---:B------:R-:W-:Y:S02]  /*5df0*/  ISETP.GT.AND P3, PT, R0.reuse, 0x78, PT ;  /* 0x000000780000780c */ /* 0x040fe40003f64270 */
[----:B------:R-:W-:Y:S02]  /*5e00*/  ISETP.GT.AND P5, PT, R0, 0x79, PT ;  /* 0x000000790000780c */ /* 0x000fe40003fa4270 */
        /* <DEDUP_REMOVED lines=28> */
[----:B------:R-:W-:Y:S02]  /*5fd0*/  FSEL R183, R183, -INF , P4 ;  /* 0xff800000b7b77808 */ /* 0x000fe40002000000 */
[----:B------:R-:W-:Y:S01]  /*5fe0*/  FMNMX.FTZ R0, R182, R0, !PT ;  /* 0x00000000b6007209 */ /* 0x000fe20007810000 */
[----:B------:R-:W0:Y:S01]  /*5ff0*/  SHFL.BFLY PT, R8, R7, 0x2, 0x1f ;  /* 0x0c401f0007087f89 */ /* 0x000e2200000e0000 */
[----:B------:R-:W-:Y:S02]  /*6000*/  FSEL R211, R211, -INF , P6 ;  /* 0xff800000d3d37808 */ /* 0x000fe40003000000 */
[----:B------:R-:W-:-:S02]  /*6010*/  FMNMX.FTZ R0, R183, R0, !PT ;  /* 0x00000000b7007209 */ /* 0x000fc40007810000 */
[----:B------:R-:W-:Y:S02]  /*6020*/  FSEL R214, R214, -INF , P3 ;  /* 0xff800000d6d67808 */ /* 0x000fe40001800000 */
[----:B------:R-:W-:Y:S02]  /*6030*/  FMNMX.FTZ R0, R186, R0, !PT ;  /* 0x00000000ba007209 */ /* 0x000fe40007810000 */
[----:B------:R-:W-:Y:S02]  /*6040*/  FSEL R215, R215, -INF , P5 ;  /* 0xff800000d7d77808 */ /* 0x000fe40002800000 */
[----:B------:R-:W-:-:S04]  /*6050*/  FMNMX.FTZ R0, R187, R0, !PT ;  /* 0x00000000bb007209 */ /* 0x000fc80007810000 */
[----:B------:R-:W-:-:S04]  /*6060*/  FMNMX.FTZ R0, R190, R0, !PT ;  /* 0x00000000be007209 */ /* 0x000fc80007810000 */
[----:B------:R-:W-:-:S04]  /*6070*/  FMNMX.FTZ R0, R191, R0, !PT ;  /* 0x00000000bf007209 */ /* 0x000fc80007810000 */
[----:B------:R-:W-:Y:S02]  /*6080*/  FMNMX.FTZ R0, R194, R0, !PT ;  /* 0x00000000c2007209 */ /* 0x000fe40007810000 */
[----:B0-----:R-:W-:Y:S02]  /*6090*/  FMNMX.FTZ R8, R7, R8, !PT ;  /* 0x0000000807087209 */ /* 0x001fe40007810000 */
[----:B------:R-:W-:-:S03]  /*60a0*/  FMNMX.FTZ R0, R195, R0, !PT ;  /* 0x00000000c3007209 */ /* 0x000fc60007810000 */
[----:B------:R-:W0:Y:S01]  /*60b0*/  SHFL.BFLY PT, R7, R8, 0x1, 0x1f ;  /* 0x0c201f0008077f89 */ /* 0x000e2200000e0000 */
[----:B------:R-:W-:-:S04]  /*60c0*/  FMNMX.FTZ R0, R198, R0, !PT ;  /* 0x00000000c6007209 */ /* 0x000fc80007810000 */
[----:B------:R-:W-:-:S04]  /*60d0*/  FMNMX.FTZ R0, R199, R0, !PT ;  /* 0x00000000c7007209 */ /* 0x000fc80007810000 */
[----:B------:R-:W-:-:S04]  /*60e0*/  FMNMX.FTZ R0, R202, R0, !PT ;  /* 0x00000000ca007209 */ /* 0x000fc80007810000 */
[----:B------:R-:W-:-:S04]  /*60f0*/  FMNMX.FTZ R0, R203, R0, !PT ;  /* 0x00000000cb007209 */ /* 0x000fc80007810000 */
[----:B------:R-:W-:-:S04]  /*6100*/  FMNMX.FTZ R0, R206, R0, !PT ;  /* 0x00000000ce007209 */ /* 0x000fc80007810000 */
[----:B------:R-:W-:Y:S02]  /*6110*/  FMNMX.FTZ R0, R207, R0, !PT ;  /* 0x00000000cf007209 */ /* 0x000fe40007810000 */
[----:B0-----:R-:W-:Y:S01]  /*6120*/  FMNMX.FTZ R2, R8, R7, !PT ;  /* 0x0000000708027209 */ /* 0x001fe20007810000 */
[----:B------:R-:W-:Y:S01]  /*6130*/  IMAD.U32 R7, RZ, RZ, UR42 ;  /* 0x0000002aff077e24 */ /* 0x000fe2000f8e00ff */
[----:B------:R-:W-:Y:S02]  /*6140*/  FMNMX.FTZ R0, R210, R0, !PT ;  /* 0x00000000d2007209 */ /* 0x000fe40007810000 */
[C---:B------:R-:W-:Y:S01]  /*6150*/  FSETP.NEU.FTZ.AND P4, PT, R2.reuse, -INF , PT ;  /* 0xff8000000200780b */ /* 0x040fe20003f9d000 */
[----:B------:R-:W-:-:S01]  /*6160*/  FFMA.FTZ R7, R2, R7, -8 ;  /* 0xc100000002077423 */ /* 0x000fc20000010007 */
[----:B------:R-:W-:-:S04]  /*6170*/  FMNMX.FTZ R0, R211, R0, !PT ;  /* 0x00000000d3007209 */ /* 0x000fc80007810000 */
[----:B------:R-:W-:Y:S02]  /*6180*/  FMNMX.FTZ R0, R214, R0, !PT ;  /* 0x00000000d6007209 */ /* 0x000fe40007810000 */
[----:B------:R-:W-:Y:S02]  /*6190*/  FSEL R7, R7, RZ, P4 ;  /* 0x000000ff07077208 */ /* 0x000fe40002000000 */
[----:B------:R-:W-:-:S03]  /*61a0*/  FMNMX.FTZ R0, R215, R0, !PT ;  /* 0x00000000d7007209 */ /* 0x000fc60007810000 */
[--C-:B------:R-:W-:Y:S01]  /*61b0*/  FFMA.FTZ R9, R153, UR42, -R7.reuse ;  /* 0x0000002a99097c23 */ /* 0x100fe20008010807 */
[----:B------:R-:W-:-:S01]  /*61c0*/  FFMA.FTZ R153, R173, UR42, -R7 ;  /* 0x0000002aad997c23 */ /* 0x000fc20008010807 */
[--C-:B------:R-:W-:Y:S01]  /*61d0*/  FFMA.FTZ R15, R165, UR42, -R7.reuse ;  /* 0x0000002aa50f7c23 */ /* 0x100fe20008010807 */
[----:B------:R-:W0:Y:S01]  /*61e0*/  SHFL.BFLY PT, R173, R0, 0x2, 0x1f ;  /* 0x0c401f0000ad7f89 */ /* 0x000e2200000e0000 */
[----:B------:R-:W-:-:S01]  /*61f0*/  FFMA.FTZ R165, R185, UR42, -R7 ;  /* 0x0000002ab9a57c23 */ /* 0x000fc20008010807 */
[--C-:B------:R-:W-:Y:S01]  /*6200*/  FFMA.FTZ R8, R152, UR42, -R7.reuse ;  /* 0x0000002a98087c23 */ /* 0x100fe20008010807 */
[----:B------:R-:W-:-:S01]  /*6210*/  FFMA.FTZ R152, R172, UR42, -R7 ;  /* 0x0000002aac987c23 */ /* 0x000fc20008010807 */
[--C-:B------:R-:W-:Y:S01]  /*6220*/  FFMA.FTZ R172, R192, UR42, -R7.reuse ;  /* 0x0000002ac0ac7c23 */ /* 0x100fe20008010807 */
[----:B------:R-:W-:Y:S02]  /*6230*/  IMAD.U32 R192, RZ, RZ, UR42 ;  /* 0x0000002affc07e24 */ /* 0x000fe4000f8e00ff */
[--C-:B------:R-:W-:Y:S01]  /*6240*/  FFMA.FTZ R10, R156, UR42, -R7.reuse ;  /* 0x0000002a9c0a7c23 */ /* 0x100fe20008010807 */
[----:B------:R-:W-:-:S01]  /*6250*/  FFMA.FTZ R156, R176, UR42, -R7 ;  /* 0x0000002ab09c7c23 */ /* 0x000fc20008010807 */
[--C-:B------:R-:W-:Y:S01]  /*6260*/  FFMA.FTZ R176, R193, UR42, -R7.reuse ;  /* 0x0000002ac1b07c23 */ /* 0x100fe20008010807 */
[----:B------:R-:W-:-:S01]  /*6270*/  FFMA.FTZ R11, R157, UR42, -R7 ;  /* 0x0000002a9d0b7c23 */ /* 0x000fc20008010807 */
[--C-:B------:R-:W-:Y:S01]  /*6280*/  FFMA.FTZ R157, R177, UR42, -R7.reuse ;  /* 0x0000002ab19d7c23 */ /* 0x100fe20008010807 */
[----:B------:R-:W-:-:S01]  /*6290*/  FFMA.FTZ R177, R196, UR42, -R7 ;  /* 0x0000002ac4b17c23 */ /* 0x000fc20008010807 */
[----:B------:R-:W-:Y:S01]  /*62a0*/  FSEL R196, R2, RZ, P4 ;  /* 0x000000ff02c47208 */ /* 0x000fe20002000000 */
        /* <DEDUP_REMOVED lines=11> */
[----:B0-----:R-:W-:Y:S01]  /*6360*/  FMNMX.FTZ R0, R0, R173, !PT ;  /* 0x000000ad00007209 */ /* 0x001fe20007810000 */
[----:B------:R-:W-:Y:S01]  /*6370*/  MUFU.EX2 R9, R9 ;  /* 0x0000000900097308 */ /* 0x000fe20000000800 */
[----:B------:R-:W-:-:S01]  /*6380*/  FFMA.FTZ R169, R189, UR42, -R7 ;  /* 0x0000002abda97c23 */ /* 0x000fc20008010807 */
[--C-:B------:R-:W-:Y:S01]  /*6390*/  FFMA.FTZ R173, R200, UR42, -R7.reuse ;  /* 0x0000002ac8ad7c23 */ /* 0x100fe20008010807 */
[----:B------:R-:W-:-:S01]  /*63a0*/  FFMA.FTZ R181, R201, UR42, -R7 ;  /* 0x0000002ac9b57c23 */ /* 0x000fc20008010807 */
[----:B------:R-:W0:Y:S01]  /*63b0*/  SHFL.BFLY PT, R185, R0, 0x1, 0x1f ;  /* 0x0c201f0000b97f89 */ /* 0x000e2200000e0000 */
[----:B------:R-:W-:-:S01]  /*63c0*/  FFMA.FTZ R184, R204, UR42, -R7 ;  /* 0x0000002accb87c23 */ /* 0x000fc20008010807 */
[--C-:B------:R-:W-:Y:S01]  /*63d0*/  FFMA.FTZ R188, R205, UR42, -R7.reuse ;  /* 0x0000002acdbc7c23 */ /* 0x100fe20008010807 */
[----:B------:R-:W-:-:S01]  /*63e0*/  FFMA.FTZ R189, R208, UR42, -R7 ;  /* 0x0000002ad0bd7c23 */ /* 0x000fc20008010807 */
[----:B------:R-:W-:Y:S01]  /*63f0*/  MUFU.EX2 R10, R10 ;  /* 0x0000000a000a7308 */ /* 0x000fe20000000800 */
[----:B------:R-:W-:-:S01]  /*6400*/  FFMA.FTZ R209, R209, UR42, -R7 ;  /* 0x0000002ad1d17c23 */ /* 0x000fc20008010807 */
[--C-:B------:R-:W-:Y:S01]  /*6410*/  FFMA.FTZ R212, R212, UR42, -R7.reuse ;  /* 0x0000002ad4d47c23 */ /* 0x100fe20008010807 */
[----:B------:R-:W-:-:S05]  /*6420*/  FFMA.FTZ R7, R213, UR42, -R7 ;  /* 0x0000002ad5077c23 */ /* 0x000fca0008010807 */
[----:B------:R-:W-:Y:S08]  /*6430*/  MUFU.EX2 R11, R11 ;  /* 0x0000000b000b7308 */ /* 0x000ff00000000800 */
[----:B------:R-:W-:Y:S01]  /*6440*/  MUFU.EX2 R12, R12 ;  /* 0x0000000c000c7308 */ /* 0x000fe20000000800 */
[----:B0-----:R-:W-:-:S04]  /*6450*/  FMNMX.FTZ R0, R0, R185, !PT ;  /* 0x000000b900007209 */ /* 0x001fc80007810000 */
[C---:B------:R-:W-:Y:S01]  /*6460*/  FSETP.NEU.FTZ.AND P3, PT, R0.reuse, -INF , PT ;  /* 0xff8000000000780b */ /* 0x040fe20003f7d000 */
[----:B------:R-:W-:-:S02]  /*6470*/  FFMA.FTZ R193, R0, R192, -8 ;  /* 0xc100000000c17423 */ /* 0x000fc400000100c0 */
[----:B------:R-:W-:Y:S03]  /*6480*/  MUFU.EX2 R13, R13 ;  /* 0x0000000d000d7308 */ /* 0x000fe60000000800 */
[----:B------:R-:W-:-:S05]  /*6490*/  FSEL R193, R193, RZ, P3 ;  /* 0x000000ffc1c17208 */ /* 0x000fca0001800000 */
[----:B------:R-:W-:Y:S01]  /*64a0*/  MUFU.EX2 R14, R14 ;  /* 0x0000000e000e7308 */ /* 0x000fe20000000800 */
[----:B------:R-:W-:-:S01]  /*64b0*/  FFMA.FTZ R197, R182, UR42, -R193 ;  /* 0x0000002ab6c57c23 */ /* 0x000fc200080108c1 */
[----:B------:R-:W-:Y:S01]  /*64c0*/  FADD.FTZ R182, -R196, R6 ;  /* 0x00000006c4b67221 */ /* 0x000fe20000010100 */
[----:B------:R-:W-:Y:S01]  /*64d0*/  FSEL R196, R0, RZ, P3 ;  /* 0x000000ff00c47208 */ /* 0x000fe20001800000 */
[--C-:B------:R-:W-:Y:S01]  /*64e0*/  FFMA.FTZ R154, R154, UR42, -R193.reuse ;  /* 0x0000002a9a9a7c23 */ /* 0x100fe200080108c1 */
[----:B------:R-:W-:-:S01]  /*64f0*/  FFMA.FTZ R155, R155, UR42, -R193 ;  /* 0x0000002a9b9b7c23 */ /* 0x000fc200080108c1 */
[----:B------:R-:W-:Y:S01]  /*6500*/  FMUL.FTZ R182, R182, UR42 ;  /* 0x0000002ab6b67c20 */ /* 0x000fe20008410000 */
[----:B------:R-:W-:-:S01]  /*6510*/  FFMA.FTZ R158, R158, UR42, -R193 ;  /* 0x0000002a9e9e7c23 */ /* 0x000fc200080108c1 */
[----:B------:R-:W-:Y:S01]  /*6520*/  FADD.FTZ R196, -R196, R5 ;  /* 0x00000005c4c47221 */ /* 0x000fe20000010100 */
[----:B------:R-:W-:-:S01]  /*6530*/  FFMA.FTZ R159, R159, UR42, -R193 ;  /* 0x0000002a9f9f7c23 */ /* 0x000fc200080108c1 */
[----:B------:R-:W-:Y:S01]  /*6540*/  MUFU.EX2 R154, R154 ;  /* 0x0000009a009a7308 */ /* 0x000fe20000000800 */
[----:B------:R-:W-:-:S01]  /*6550*/  FFMA.FTZ R162, R162, UR42, -R193 ;  /* 0x0000002aa2a27c23 */ /* 0x000fc200080108c1 */
[----:B------:R-:W-:Y:S01]  /*6560*/  FMUL.FTZ R196, R196, UR42 ;  /* 0x0000002ac4c47c20 */ /* 0x000fe20008410000 */
[----:B------:R-:W-:-:S01]  /*6570*/  FFMA.FTZ R163, R163, UR42, -R193 ;  /* 0x0000002aa3a37c23 */ /* 0x000fc200080108c1 */
[----:B------:R-:W-:Y:S01]  /*6580*/  IADD3 R5, -R231, 0xb, RZ ;  /* 0x0000000be7057810 */ /* 0x000fe20007ffe1ff */
[----:B------:R-:W-:-:S01]  /*6590*/  FFMA.FTZ R166, R166, UR42, -R193 ;  /* 0x0000002aa6a67c23 */ /* 0x000fc200080108c1 */
[--C-:B------:R-:W-:Y:S01]  /*65a0*/  FFMA.FTZ R167, R167, UR42, -R193.reuse ;  /* 0x0000002aa7a77c23 */ /* 0x100fe200080108c1 */
[----:B------:R-:W-:-:S01]  /*65b0*/  FFMA.FTZ R170, R170, UR42, -R193 ;  /* 0x0000002aaaaa7c23 */ /* 0x000fc200080108c1 */
[----:B------:R-:W0:Y:S01]  /*65c0*/  MUFU.EX2 R182, R182 ;  /* 0x000000b600b67308 */ /* 0x000e220000000800 */
[----:B------:R-:W-:-:S01]  /*65d0*/  FFMA.FTZ R171, R171, UR42, -R193 ;  /* 0x0000002aabab7c23 */ /* 0x000fc200080108c1 */
[--C-:B------:R-:W-:Y:S01]  /*65e0*/  FFMA.FTZ R174, R174, UR42, -R193.reuse ;  /* 0x0000002aaeae7c23 */ /* 0x100fe200080108c1 */
[----:B------:R-:W-:-:S01]  /*65f0*/  FFMA.FTZ R175, R175, UR42, -R193 ;  /* 0x0000002aafaf7c23 */ /* 0x000fc200080108c1 */
[----:B------:R-:W-:Y:S01]  /*6600*/  FFMA.FTZ R178, R178, UR42, -R193 ;  /* 0x0000002ab2b27c23 */ /* 0x000fe200080108c1 */
[----:B------:R-:W-:-:S02]  /*6610*/  WARPGROUP.DEPBAR.LE gsb0, 0x0 ;  /* 0x00008000000079c5 */ /* 0x000fc40000010000 */
[--C-:B------:R-:W-:Y:S01]  /*6620*/  FFMA.FTZ R179, R179, UR42, -R193.reuse ;  /* 0x0000002ab3b37c23 */ /* 0x100fe200080108c1 */
        /* <DEDUP_REMOVED lines=8> */
[----:B------:R-:W2:Y:S01]  /*66b0*/  MUFU.EX2 R155, R155 ;  /* 0x0000009b009b7308 */ /* 0x000ea20000000800 */
[----:B0-----:R-:W-:-:S01]  /*66c0*/  FFMA.FTZ R4, R182, R4, R8 ;  /* 0x00000004b6047223 */ /* 0x001fc20000010008 */
[--C-:B------:R-:W-:Y:S01]  /*66d0*/  FFMA.FTZ R198, R198, UR42, -R193.reuse ;  /* 0x0000002ac6c67c23 */ /* 0x100fe200080108c1 */
[----:B------:R-:W-:-:S01]  /*66e0*/  FFMA.FTZ R199, R199, UR42, -R193 ;  /* 0x0000002ac7c77c23 */ /* 0x000fc200080108c1 */
[----:B------:R-:W-:Y:S01]  /*66f0*/  FFMA.FTZ R202, R202, UR42, -R193 ;  /* 0x0000002acaca7c23 */ /* 0x000fe200080108c1 */
[----:B------:R-:W-:-:S01]  /*6700*/  FADD.FTZ R4, R9, R4 ;  /* 0x0000000409047221 */ /* 0x000fc20000010000 */
[--C-:B------:R-:W-:Y:S01]  /*6710*/  FFMA.FTZ R203, R203, UR42, -R193.reuse ;  /* 0x0000002acbcb7c23 */ /* 0x100fe200080108c1 */
[----:B------:R-:W-:-:S01]  /*6720*/  FFMA.FTZ R206, R206, UR42, -R193 ;  /* 0x0000002acece7c23 */ /* 0x000fc200080108c1 */
[----:B------:R-:W0:Y:S01]  /*6730*/  MUFU.EX2 R158, R158 ;  /* 0x0000009e009e7308 */ /* 0x000e220000000800 */
[----:B-1----:R-:W-:-:S01]  /*6740*/  FFMA.FTZ R3, R196, R3, R154 ;  /* 0x00000003c4037223 */ /* 0x002fc2000001009a */
[----:B------:R2:W-:Y:S06]  /*6750*/  BAR.ARV R5, 0x100 ;  /* 0x000400050000751d */ /* 0x0005ec0000002000 */
[----:B------:R-:W1:Y:S01]  /*6760*/  MUFU.EX2 R159, R159 ;  /* 0x0000009f009f7308 */ /* 0x000e620000000800 */
[----:B------:R-:W-:-:S01]  /*6770*/  FFMA.FTZ R207, R207, UR42, -R193 ;  /* 0x0000002acfcf7c23 */ /* 0x000fc200080108c1 */
[----:B--2---:R-:W-:Y:S01]  /*6780*/  FADD.FTZ R5, R155, R3 ;  /* 0x000000039b057221 */ /* 0x004fe20000010000 */
[----:B------:R-:W-:-:S01]  /*6790*/  FADD.FTZ R3, R10, R4 ;  /* 0x000000040a037221 */ /* 0x000fc20000010000 */
[--C-:B------:R-:W-:Y:S01]  /*67a0*/  FFMA.FTZ R210, R210, UR42, -R193.reuse ;  /* 0x0000002ad2d27c23 */ /* 0x100fe200080108c1 */
[----:B------:R-:W-:-:S01]  /*67b0*/  FFMA.FTZ R211, R211, UR42, -R193 ;  /* 0x0000002ad3d37c23 */ /* 0x000fc200080108c1 */
[----:B------:R-:W-:Y:S01]  /*67c0*/  FFMA.FTZ R214, R214, UR42, -R193 ;  /* 0x0000002ad6d67c23 */ /* 0x000fe200080108c1 */
[----:B------:R-:W-:-:S01]  /*67d0*/  FADD.FTZ R3, R11, R3 ;  /* 0x000000030b037221 */ /* 0x000fc20000010000 */
[----:B------:R-:W2:Y:S01]  /*67e0*/  MUFU.EX2 R162, R162 ;  /* 0x000000a200a27308 */ /* 0x000ea20000000800 */
[----:B0-----:R-:W-:-:S01]  /*67f0*/  FADD.FTZ R4, R158, R5 ;  /* 0x000000059e047221 */ /* 0x001fc20000010000 */
[----:B------:R-:W-:Y:S01]  /*6800*/  FFMA.FTZ R193, R215, UR42, -R193 ;  /* 0x0000002ad7c17c23 */ /* 0x000fe200080108c1 */
[----:B------:R-:W-:-:S04]  /*6810*/  FADD.FTZ R3, R12, R3 ;  /* 0x000000030c037221 */ /* 0x000fc80000010000 */
[----:B------:R-:W-:Y:S01]  /*6820*/  FADD.FTZ R3, R13, R3 ;  /* 0x000000030d037221 */ /* 0x000fe20000010000 */
[----:B------:R-:W0:Y:S01]  /*6830*/  MUFU.EX2 R163, R163 ;  /* 0x000000a300a37308 */ /* 0x000e220000000800 */
[----:B-1----:R-:W-:-:S02]  /*6840*/  FADD.FTZ R4, R159, R4 ;  /* 0x000000049f047221 */ /* 0x002fc40000010000 */
[----:B------:R-:W-:-:S05]  /*6850*/  FADD.FTZ R3, R14, R3 ;  /* 0x000000030e037221 */ /* 0x000fca0000010000 */
        /* <DEDUP_REMOVED lines=32> */
[----:B------:R2:W3:Y:S01]  /*6a60*/  MUFU.EX2 R6, R197 ;  /* 0x000000c500067308 */ /* 0x0004e20000000800 */
[----:B0-----:R-:W-:-:S07]  /*6a70*/  FADD.FTZ R4, R179, R4 ;  /* 0x00000004b3047221 */ /* 0x001fce0000010000 */
[----:B------:R-:W0:Y:S01]  /*6a80*/  MUFU.EX2 R161, R161 ;  /* 0x000000a100a17308 */ /* 0x000e220000000800 */
[----:B-1----:R-:W-:-:S01]  /*6a90*/  FADD.FTZ R3, R160, R3 ;  /* 0x00000003a0037221 */ /* 0x002fc20000010000 */
[----:B--2---:R-:W-:-:S05]  /*6aa0*/  IMAD.U32 R197, RZ, RZ, UR54 ;  /* 0x00000036ffc57e24 */ /* 0x004fca000f8e00ff */
[----:B------:R-:W-:Y:S01]  /*6ab0*/  @!P0 LEA R197, R197, UR41, 0x3 ;  /* 0x00000029c5c58c11 */ /* 0x000fe2000f8e18ff */
[----:B------:R-:W1:Y:S01]  /*6ac0*/  MUFU.EX2 R183, R183 ;  /* 0x000000b700b77308 */ /* 0x000e620000000800 */
[----:B---3--:R-:W-:-:S03]  /*6ad0*/  FADD.FTZ R4, R6, R4 ;  /* 0x0000000406047221 */ /* 0x008fc60000010000 */
[----:B------:R-:W-:-:S04]  /*6ae0*/  @!P0 VIADD R197, R197, 0x38840 ;  /* 0x00038840c5c58836 */ /* 0x000fc80000000000 */
[----:B------:R-:W2:Y:S01]  /*6af0*/  MUFU.EX2 R164, R164 ;  /* 0x000000a400a47308 */ /* 0x000ea20000000800 */
[----:B0-----:R-:W-:-:S01]  /*6b00*/  FADD.FTZ R3, R161, R3 ;  /* 0x00000003a1037221 */ /* 0x001fc20000010000 */
[----:B------:R-:W-:-:S04]  /*6b10*/  @!P0 PRMT R197, RZ, 0x654, R197 ;  /* 0x00000654ffc58816 */ /* 0x000fc800000000c5 */
[----:B------:R0:W-:Y:S02]  /*6b20*/  @!P0 SYNCS.ARRIVE.TRANS64.RED.A1T0 RZ, [R197+URZ], RZ ;  /* 0x000000ffc5ff89a7 */ /* 0x0001e4000810043f */
[----:B------:R-:W3:Y:S01]  /*6b30*/  MUFU.EX2 R186, R186 ;  /* 0x000000ba00ba7308 */ /* 0x000ee20000000800 */
[----:B-1----:R-:W-:-:S07]  /*6b40*/  FADD.FTZ R4, R183, R4 ;  /* 0x00000004b7047221 */ /* 0x002fce0000010000 */
[----:B------:R-:W1:Y:S01]  /*6b50*/  MUFU.EX2 R165, R165 ;  /* 0x000000a500a57308 */ /* 0x000e620000000800 */
[----:B--2---:R-:W-:-:S07]  /*6b60*/  FADD.FTZ R3, R164, R3 ;  /* 0x00000003a4037221 */ /* 0x004fce0000010000 */
[----:B------:R-:W2:Y:S01]  /*6b70*/  MUFU.EX2 R187, R187 ;  /* 0x000000bb00bb7308 */ /* 0x000ea20000000800 */
[----:B---3--:R-:W-:-:S07]  /*6b80*/  FADD.FTZ R4, R186, R4 ;  /* 0x00000004ba047221 */ /* 0x008fce0000010000 */
        /* <DEDUP_REMOVED lines=60> */
.L_x_2283:
[----:B------:R-:W-:Y:S01]  /*6f50*/  UISETP.GT.AND UP1, UPT, UR58, UR57, UPT ;  /* 0x000000393a00728c */ /* 0x000fe2000bf24270 */
[----:B------:R-:W-:Y:S01]  /*6f60*/  F2FP.SATFINITE.E4M3.F32.PACK_AB_MERGE_C R10, R11, R10, RZ ;  /* 0x0000000a0b0a723e */ /* 0x000fe200048070ff */
[----:B------:R-:W-:Y:S01]  /*6f70*/  ULEA UR6, UR59, UR41, 0x3 ;  /* 0x000000293b067291 */ /* 0x000fe2000f8e183f */
[----:B------:R-:W-:Y:S01]  /*6f80*/  F2FP.SATFINITE.E4M3.F32.PACK_AB_MERGE_C R158, R159, R158, RZ ;  /* 0x0000009e9f9e723e */ /* 0x000fe200048070ff */
[----:B------:R-:W-:Y:S01]  /*6f90*/  UIADD3 UR58, UR58, -0x1, URZ ;  /* 0xffffffff3a3a7890 */ /* 0x000fe2000fffe03f */
[----:B------:R-:W-:Y:S01]  /*6fa0*/  F2FP.SATFINITE.E4M3.F32.PACK_AB_MERGE_C R14, R15, R14, RZ ;  /* 0x0000000e0f0e723e */ /* 0x000fe200048070ff */
[----:B------:R-:W-:Y:S01]  /*6fb0*/  UIADD3 UR6, UR6, 0x38860, URZ ;  /* 0x0003886006067890 */ /* 0x000fe2000fffe03f */
[----:B------:R-:W-:Y:S01]  /*6fc0*/  PLOP3.LUT P3, PT, PT, PT, UP1, 0x80, 0x0 ;  /* 0x000000000000781c */ /* 0x000fe20003f6f018 */
[----:B------:R-:W-:Y:S01]  /*6fd0*/  UMOV UR60, UR48 ;  /* 0x00000030003c7c82 */ /* 0x000fe20008000000 */
[----:B------:R-:W-:Y:S01]  /*6fe0*/  F2FP.SATFINITE.E4M3.F32.PACK_AB_MERGE_C R166, R167, R166, RZ ;  /* 0x000000a6a7a6723e */ /* 0x000fe200048070ff */
[----:B------:R-:W-:Y:S01]  /*6ff0*/  UPRMT UR6, UR40, 0x654, UR6 ;  /* 0x0000065428067896 */ /* 0x000fe20008000006 */
[----:B------:R-:W-:Y:S01]  /*7000*/  F2FP.SATFINITE.E4M3.F32.PACK_AB_MERGE_C R152, R153, R152, RZ ;  /* 0x000000989998723e */ /* 0x000fe200048070ff */
[----:B------:R-:W-:Y:S01]  /*7010*/  UMOV UR59, UR54 ;  /* 0x00000036003b7c82 */ /* 0x000fe20008000000 */
[----:B------:R-:W-:Y:S01]  /*7020*/  F2FP.SATFINITE.E4M3.F32.PACK_AB_MERGE_C R174, R175, R174, RZ ;  /* 0x000000aeafae723e */ /* 0x000fe200048070ff */
[----:B------:R-:W-:Y:S01]  /*7030*/  FMUL.FTZ R24, R24, R182 ;  /* 0x000000b618187220 */ /* 0x000fe20000410000 */
[----:B------:R-:W-:Y:S01]  /*7040*/  F2FP.SATFINITE.E4M3.F32.PACK_AB_MERGE_C R160, R161, R160, RZ ;  /* 0x000000a0a1a0723e */ /* 0x000fe200048070ff */
[----:B------:R-:W-:Y:S01]  /*7050*/  FMUL.FTZ R25, R25, R182 ;  /* 0x000000b619197220 */ /* 0x000fe20000410000 */
[----:B------:R-:W-:Y:S01]  /*7060*/  F2FP.SATFINITE.E4M3.F32.PACK_AB_MERGE_C R10, R9, R8, R10 ;  /* 0x00000008090a723e */ /* 0x000fe2000480700a */
[----:B------:R-:W-:Y:S01]  /*7070*/  FMUL.FTZ R28, R28, R182 ;  /* 0x000000b61c1c7220 */ /* 0x000fe20000410000 */
[----:B------:R-:W-:Y:S01]  /*7080*/  F2FP.SATFINITE.E4M3.F32.PACK_AB_MERGE_C R154, R155, R154, R158 ;  /* 0x0000009a9b9a723e */ /* 0x000fe2000480709e */
[----:B------:R-:W-:Y:S01]  /*7090*/  SYNCS.ARRIVE.TRANS64.RED.A1T0 RZ, [UR6], RZ ;  /* 0x000000ffffff79a7 */ /* 0x000fe20008100406 */
[----:B------:R-:W-:Y:S01]  /*70a0*/  F2FP.SATFINITE.E4M3.F32.PACK_AB_MERGE_C R6, R183, R6, RZ ;  /* 0x00000006b706723e */ /* 0x000fe200048070ff */
        /* <DEDUP_REMOVED lines=156> */
[----:B------:R-:W-:Y:S06]  /*7a70*/  @P3 BRA `(.L_x_2284) ;  /* 0xffffffd000cc3947 */ /* 0x000fec000383ffff */
.L_x_2274:
[----:B------:R-:W-:-:S06]  /*7a80*/  UISETP.GE.AND UP0, UPT, UR58, UR39, UPT ;  /* 0x000000273a00728c */ /* 0x000fcc000bf06270 */
[----:B------:R-:W-:-:S13]  /*7a90*/  PLOP3.LUT P2, PT, PT, PT, UP0, 0x80, 0x0 ;  /* 0x000000000000781c */ /* 0x000fda0003f4f008 */
[----:B------:R-:W-:Y:S05]  /*7aa0*/  @!P2 BRA `(.L_x_2285) ;  /* 0x0000002000dca947 */ /* 0x000fea0003800000 */
[----:B------:R-:W-:Y:S01]  /*7ab0*/  IMAD.MOV.U32 R5, RZ, RZ, R0 ;  /* 0x000000ffff057224 */ /* 0x000fe200078e0000 */
[----:B------:R-:W-:Y:S01]  /*7ac0*/  UMOV UR56, UR48 ;  /* 0x0000003000387c82 */ /* 0x000fe20008000000 */
[----:B------:R-:W-:Y:S01]  /*7ad0*/  IMAD.MOV.U32 R6, RZ, RZ, R2 ;  /* 0x000000ffff067224 */ /* 0x000fe200078e0002 */
[----:B------:R-:W-:-:S06]  /*7ae0*/  UMOV UR55, UR54 ;  /* 0x0000003600377c82 */ /* 0x000fcc0008000000 */
.L_x_2295:
        /* <DEDUP_REMOVED lines=9> */
.L_x_2287:
[----:B------:R-:W-:Y:S01]  /*7b80*/  ULEA UR6, UR54, UR41, 0x3 ;  /* 0x0000002936067291 */ /* 0x000fe2000f8e183f */
[----:B------:R-:W-:-:S05]  /*7b90*/  IMAD.U32 R0, RZ, RZ, UR48 ;  /* 0x00000030ff007e24 */ /* 0x000fca000f8e00ff */
[----:B------:R-:W-:-:S04]  /*7ba0*/  SHF.L.U32 R0, R0, 0x1f, RZ ;  /* 0x0000001f00007819 */ /* 0x000fc800000006ff */
[----:B------:R0:W1:Y:S01]  /*7bb0*/  SYNCS.PHASECHK.TRANS64.TRYWAIT P2, [UR6+0x38830], R0 ;  /* 0x03883000ff0075a7 */ /* 0x0000620008040146 */
[----:B------:R-:W-:Y:S05]  /*7bc0*/  @!P1 BRA `(.L_x_2288) ;  /* 0x0000000000049947 */ /* 0x000fea0003800000 */
[----:B------:R-:W-:Y:S01]  /*7bd0*/  BPT.TRAP 0x1 ;  /* 0x000000040000795c */ /* 0x000fe20000300000 */
.L_x_2288:
[----:B-1----:R-:W-:Y:S05]  /*7be0*/  @P2 BRA `(.L_x_2286) ;  /* 0x0000000000082947 */ /* 0x002fea0003800000 */
[----:B------:R-:W1:Y:S02]  /*7bf0*/  SYNCS.PHASECHK.TRANS64.TRYWAIT P2, [UR6+0x38830], R0 ;  /* 0x03883000ff0075a7 */ /* 0x000e640008040146 */
[----:B-1----:R-:W-:Y:S05]  /*7c00*/  @!P2 BRA `(.L_x_2289) ;  /* 0x000001040044a947 */ /* 0x002fea0003800000 */
.L_x_2286:
[----:B------:R-:W2:Y:S01]  /*7c10*/  S2R R2, SR_TID.X ;  /* 0x0000000000027919 */ /* 0x000ea20000002100 */
[----:B------:R-:W-:Y:S01]  /*7c20*/  ULEA UR34, UR54, UR51, 0xb ;  /* 0x0000003336227291 */ /* 0x000fe2000f8e583f */
[----:B------:R-:W-:Y:S01]  /*7c30*/  UMOV UR35, 0x40000040 ;  /* 0x4000004000237882 */ /* 0x000fe20000000000 */
[----:B------:R-:W-:Y:S02]  /*7c40*/  UMOV UR7, 0x40000040 ;  /* 0x4000004000077882 */ /* 0x000fe40000000000 */
[----:B------:R-:W-:Y:S02]  /*7c50*/  UIADD3 UR6, UR34, 0x2, URZ ;  /* 0x0000000222067890 */ /* 0x000fe4000fffe03f */
        /* <DEDUP_REMOVED lines=42> */
.L_x_2291:
[----:B------:R-:W-:Y:S01]  /*7f00*/  ULEA UR6, UR55, UR41, 0x3 ;  /* 0x0000002937067291 */ /* 0x000fe2000f8e183f */
[----:B------:R-:W-:-:S05]  /*7f10*/  IMAD.U32 R0, RZ, RZ, UR56 ;  /* 0x00000038ff007e24 */ /* 0x000fca000f8e00ff */
[----:B------:R-:W-:-:S04]  /*7f20*/  SHF.L.U32 R0, R0, 0x1f, RZ ;  /* 0x0000001f00007819 */ /* 0x000fc800000006ff */
[----:B------:R0:W1:Y:S01]  /*7f30*/  SYNCS.PHASECHK.TRANS64.TRYWAIT P2, [UR6+0x38850], R0 ;  /* 0x03885000ff0075a7 */ /* 0x0000620008040146 */
[----:B------:R-:W-:Y:S05]  /*7f40*/  @!P1 BRA `(.L_x_2292) ;  /* 0x0000000000049947 */ /* 0x000fea0003800000 */
[----:B------:R-:W-:Y:S01]  /*7f50*/  BPT.TRAP 0x1 ;  /* 0x000000040000795c */ /* 0x000fe20000300000 */
.L_x_2292:
[----:B-1----:R-:W-:Y:S05]  /*7f60*/  @P2 BRA `(.L_x_2290) ;  /* 0x0000000000082947 */ /* 0x002fea0003800000 */
[----:B------:R-:W1:Y:S02]  /*7f70*/  SYNCS.PHASECHK.TRANS64.TRYWAIT P2, [UR6+0x38850], R0 ;  /* 0x03885000ff0075a7 */ /* 0x000e640008040146 */
[----:B-1----:R-:W-:Y:S05]  /*7f80*/  @!P2 BRA `(.L_x_2293) ;  /* 0x00000100007ca947 */ /* 0x002fea0003800000 */
.L_x_2290:
[----:B------:R-:W-:Y:S01]  /*7f90*/  UIADD3 UR6, UR41, 0x400, URZ ;  /* 0x0000040029067890 */ /* 0x000fe2000fffe03f */
[----:B------:R-:W-:Y:S01]  /*7fa0*/  WARPGROUP.ARRIVE ;  /* 0x00000000000079c5 */ /* 0x000fe20000000000 */
[----:B------:R-:W-:Y:S01]  /*7fb0*/  UMOV UR7, 0x40000040 ;  /* 0x4000004000077882 */ /* 0x000fe20000000000 */
[----:B-1----:R-:W-:Y:S01]  /*7fc0*/  FMNMX.FTZ R2, R152, R6, !PT ;  /* 0x0000000698027209 */ /* 0x002fe20007810000 */
[----:B------:R-:W-:Y:S01]  /*7fd0*/  USHF.R.U32.HI UR6, URZ, 0x4, UR6 ;  /* 0x000000043f067899 */ /* 0x000fe20008011606 */
[----:B0-----:R-:W-:Y:S02]  /*7fe0*/  FMNMX.FTZ R0, R154, R5, !PT ;  /* 0x000000059a007209 */ /* 0x001fe40007810000 */
        /* <DEDUP_REMOVED lines=86> */
[----:B------:R-:W-:-:S01]  /*8550*/  FFMA.FTZ R8, R152, UR42, -R7 ;  /* 0x0000002a98087c23 */ /* 0x000fc20008010807 */
[----:B------:R-:W-:Y:S01]  /*8560*/  FMUL.FTZ R5, R5, UR42 ;  /* 0x0000002a05057c20 */ /* 0x000fe20008410000 */
[----:B------:R-:W-:-:S01]  /*8570*/  FFMA.FTZ R10, R156, UR42, -R7 ;  /* 0x0000002a9c0a7c23 */ /* 0x000fc20008010807 */
[----:B------:R-:W-:Y:S01]  /*8580*/  FFMA.FTZ R193, R0, R193, -8 ;  /* 0xc100000000c17423 */ /* 0x000fe200000100c1 */
[----:B------:R-:W-:Y:S01]  /*8590*/  MUFU.EX2 R6, R6 ;  /* 0x0000000600067308 */ /* 0x000fe20000000800 */
[----:B------:R-:W-:-:S01]  /*85a0*/  FFMA.FTZ R156, R176, UR42, -R7 ;  /* 0x0000002ab09c7c23 */ /* 0x000fc20008010807 */
[----:B------:R-:W-:Y:S01]  /*85b0*/  FFMA.FTZ R176, R196, UR42, -R7 ;  /* 0x0000002ac4b07c23 */ /* 0x000fe20008010807 */
[----:B------:R-:W-:-:S01]  /*85c0*/  FFMA.FTZ R154, R154, UR42, -R193 ;  /* 0x0000002a9a9a7c23 */ /* 0x000fc200080108c1 */
[----:B------:R-:W-:Y:S01]  /*85d0*/  FFMA.FTZ R155, R155, UR42, -R193 ;  /* 0x0000002a9b9b7c23 */ /* 0x000fe200080108c1 */
[----:B------:R-:W-:-:S02]  /*85e0*/  IMAD.U32 R196, RZ, RZ, UR54 ;  /* 0x00000036ffc47e24 */ /* 0x000fc4000f8e00ff */
[----:B------:R-:W-:Y:S01]  /*85f0*/  FFMA.FTZ R158, R158, UR42, -R193 ;  /* 0x0000002a9e9e7c23 */ /* 0x000fe200080108c1 */
[----:B------:R-:W-:-:S01]  /*8600*/  FFMA.FTZ R11, R157, UR42, -R7 ;  /* 0x0000002a9d0b7c23 */ /* 0x000fc20008010807 */
[----:B------:R-:W0:Y:S01]  /*8610*/  MUFU.EX2 R8, R8 ;  /* 0x0000000800087308 */ /* 0x000e220000000800 */
[----:B------:R-:W-:-:S01]  /*8620*/  FFMA.FTZ R159, R159, UR42, -R193 ;  /* 0x0000002a9f9f7c23 */ /* 0x000fc200080108c1 */
[----:B------:R-:W-:Y:S01]  /*8630*/  @!P0 LEA R196, R196, UR41, 0x3 ;  /* 0x00000029c4c48c11 */ /* 0x000fe2000f8e18ff */
[----:B------:R-:W-:-:S01]  /*8640*/  FFMA.FTZ R12, R160, UR42, -R7 ;  /* 0x0000002aa00c7c23 */ /* 0x000fc20008010807 */
[----:B------:R-:W-:Y:S01]  /*8650*/  FFMA.FTZ R162, R162, UR42, -R193 ;  /* 0x0000002aa2a27c23 */ /* 0x000fe200080108c1 */
[----:B------:R-:W-:-:S01]  /*8660*/  FFMA.FTZ R157, R177, UR42, -R7 ;  /* 0x0000002ab19d7c23 */ /* 0x000fc20008010807 */
[--C-:B------:R-:W-:Y:S01]  /*8670*/  FFMA.FTZ R13, R161, UR42, -R7.reuse ;  /* 0x0000002aa10d7c23 */ /* 0x100fe20008010807 */
[----:B------:R-:W-:Y:S01]  /*8680*/  @!P0 VIADD R196, R196, 0x38840 ;  /* 0x00038840c4c48836 */ /* 0x000fe20000000000 */
[----:B------:R-:W-:Y:S01]  /*8690*/  MUFU.EX2 R5, R5 ;  /* 0x0000000500057308 */ /* 0x000fe20000000800 */
[----:B------:R-:W-:-:S01]  /*86a0*/  FFMA.FTZ R177, R197, UR42, -R7 ;  /* 0x0000002ac5b17c23 */ /* 0x000fc20008010807 */
[----:B------:R-:W-:Y:S01]  /*86b0*/  FFMA.FTZ R163, R163, UR42, -R193 ;  /* 0x0000002aa3a37c23 */ /* 0x000fe200080108c1 */
[----:B------:R-:W-:-:S01]  /*86c0*/  FFMA.FTZ R14, R164, UR42, -R7 ;  /* 0x0000002aa40e7c23 */ /* 0x000fc20008010807 */
[----:B------:R-:W-:Y:S01]  /*86d0*/  @!P0 PRMT R196, RZ, 0x654, R196 ;  /* 0x00000654ffc48816 */ /* 0x000fe200000000c4 */
        /* <DEDUP_REMOVED lines=13> */
[--C-:B------:R-:W-:Y:S01]  /*87b0*/  FFMA.FTZ R178, R178, UR42, -R193.reuse ;  /* 0x0000002ab2b27c23 */ /* 0x100fe200080108c1 */
[----:B------:R-:W-:-:S01]  /*87c0*/  FFMA.FTZ R179, R179, UR42, -R193 ;  /* 0x0000002ab3b37c23 */ /* 0x000fc200080108c1 */
[----:B------:R-:W-:Y:S01]  /*87d0*/  FFMA.FTZ R160, R180, UR42, -R7 ;  /* 0x0000002ab4a07c23 */ /* 0x000fe20008010807 */
[----:B------:R-:W-:-:S01]  /*87e0*/  FFMA.FTZ R182, R182, UR42, -R193 ;  /* 0x0000002ab6b67c23 */ /* 0x000fc200080108c1 */
[----:B------:R-:W-:Y:S01]  /*87f0*/  FFMA.FTZ R161, R181, UR42, -R7 ;  /* 0x0000002ab5a17c23 */ /* 0x000fe20008010807 */
[----:B------:R-:W-:-:S01]  /*8800*/  FFMA.FTZ R183, R183, UR42, -R193 ;  /* 0x0000002ab7b77c23 */ /* 0x000fc200080108c1 */
[----:B------:R-:W2:Y:S01]  /*8810*/  MUFU.EX2 R155, R155 ;  /* 0x0000009b009b7308 */ /* 0x000ea20000000800 */
        /* <DEDUP_REMOVED lines=8> */
[----:B0-----:R-:W-:-:S01]  /*88a0*/  FADD.FTZ R4, R9, R4 ;  /* 0x0000000409047221 */ /* 0x001fc20000010000 */
[----:B------:R-:W-:Y:S01]  /*88b0*/  FFMA.FTZ R169, R189, UR42, -R7 ;  /* 0x0000002abda97c23 */ /* 0x000fe20008010807 */
[----:B------:R-:W-:-:S01]  /*88c0*/  FFMA.FTZ R191, R191, UR42, -R193 ;  /* 0x0000002abfbf7c23 */ /* 0x000fc200080108c1 */
[----:B------:R-:W-:Y:S01]  /*88d0*/  FFMA.FTZ R172, R192, UR42, -R7 ;  /* 0x0000002ac0ac7c23 */ /* 0x000fe20008010807 */
[----:B------:R-:W-:-:S01]  /*88e0*/  FFMA.FTZ R194, R194, UR42, -R193 ;  /* 0x0000002ac2c27c23 */ /* 0x000fc200080108c1 */
[--C-:B------:R-:W-:Y:S01]  /*88f0*/  FFMA.FTZ R195, R195, UR42, -R193.reuse ;  /* 0x0000002ac3c37c23 */ /* 0x100fe200080108c1 */
        /* <DEDUP_REMOVED lines=9> */
[----:B------:R-:W3:Y:S01]  /*8990*/  MUFU.EX2 R11, R11 ;  /* 0x0000000b000b7308 */ /* 0x000ee20000000800 */
[----:B------:R-:W-:-:S01]  /*89a0*/  FFMA.FTZ R185, R205, UR42, -R7 ;  /* 0x0000002acdb97c23 */ /* 0x000fc20008010807 */
[----:B------:R-:W-:Y:S01]  /*89b0*/  FFMA.FTZ R207, R207, UR42, -R193 ;  /* 0x0000002acfcf7c23 */ /* 0x000fe200080108c1 */
[----:B------:R-:W-:-:S01]  /*89c0*/  FFMA.FTZ R188, R208, UR42, -R7 ;  /* 0x0000002ad0bc7c23 */ /* 0x000fc20008010807 */
[----:B------:R-:W-:Y:S01]  /*89d0*/  FFMA.FTZ R210, R210, UR42, -R193 ;  /* 0x0000002ad2d27c23 */ /* 0x000fe200080108c1 */
[----:B------:R-:W-:-:S01]  /*89e0*/  FFMA.FTZ R189, R209, UR42, -R7 ;  /* 0x0000002ad1bd7c23 */ /* 0x000fc20008010807 */
[----:B------:R-:W-:Y:S01]  /*89f0*/  FFMA.FTZ R211, R211, UR42, -R193 ;  /* 0x0000002ad3d37c23 */ /* 0x000fe200080108c1 */
[----:B------:R-:W-:-:S01]  /*8a00*/  FFMA.FTZ R192, R212, UR42, -R7 ;  /* 0x0000002ad4c07c23 */ /* 0x000fc20008010807 */
[----:B------:R-:W4:Y:S01]  /*8a10*/  MUFU.EX2 R159, R159 ;  /* 0x0000009f009f7308 */ /* 0x000f220000000800 */
[----:B------:R-:W-:-:S01]  /*8a20*/  FFMA.FTZ R214, R214, UR42, -R193 ;  /* 0x0000002ad6d67c23 */ /* 0x000fc200080108c1 */
[----:B------:R-:W-:Y:S01]  /*8a30*/  FFMA.FTZ R7, R213, UR42, -R7 ;  /* 0x0000002ad5077c23 */ /* 0x000fe20008010807 */
[----:B------:R-:W-:-:S05]  /*8a40*/  FFMA.FTZ R193, R215, UR42, -R193 ;  /* 0x0000002ad7c17c23 */ /* 0x000fca00080108c1 */
[----:B------:R-:W5:Y:S01]  /*8a50*/  MUFU.EX2 R12, R12 ;  /* 0x0000000c000c7308 */ /* 0x000f620000000800 */
[----:B------:R-:W-:Y:S02]  /*8a60*/  WARPGROUP.DEPBAR.LE gsb0, 0x0 ;  /* 0x00008000000079c5 */ /* 0x000fe40000010000 */
[----:B------:R-:W-:-:S06]  /*8a70*/  WARPGROUP.ARRIVE ;  /* 0x00000000000079c5 */ /* 0x000fcc0000000000 */
[----:B------:R-:W2:Y:S01]  /*8a80*/  S2R R231, SR_TID.X ;  /* 0x0000000000e77919 */ /* 0x000ea20000002100 */
[----:B------:R-:W5:Y:S01]  /*8a90*/  MUFU.EX2 R162, R162 ;  /* 0x000000a200a27308 */ /* 0x000f620000000800 */
[----:B------:R-:W-:Y:S01]  /*8aa0*/  QGMMA.64x256x32.F32.E4M3.E4M3 R24, R224, gdesc[UR4], R24, gsb0 ;  /* 0x03e00004e0187df3 */ /* 0x000fe20008000818 */
[----:B------:R-:W-:Y:S01]  /*8ab0*/  UIADD3 UR6, UR10, 0x4, URZ ;  /* 0x000000040a067890 */ /* 0x000fe2000fffe03f */
[----:B------:R-:W-:-:S05]  /*8ac0*/  UMOV UR7, 0x40000040 ;  /* 0x4000004000077882 */ /* 0x000fca0000000000 */
[----:B------:R-:W5:Y:S08]  /*8ad0*/  MUFU.EX2 R13, R13 ;  /* 0x0000000d000d7308 */ /* 0x000f700000000800 */
[----:B------:R-:W5:Y:S08]  /*8ae0*/  MUFU.EX2 R163, R163 ;  /* 0x000000a300a37308 */ /* 0x000f700000000800 */
[----:B------:R-:W5:Y:S01]  /*8af0*/  MUFU.EX2 R14, R14 ;  /* 0x0000000e000e7308 */ /* 0x000f620000000800 */
[----:B--2---:R-:W-:-:S07]  /*8b00*/  SHF.R.U32.HI R231, RZ, 0x7, R231 ;  /* 0x00000007ffe77819 */ /* 0x004fce00000116e7 */
[----:B------:R-:W2:Y:S01]  /*8b10*/  MUFU.EX2 R166, R166 ;  /* 0x000000a600a67308 */ /* 0x000ea20000000800 */
[----:B------:R-:W-:-:S07]  /*8b20*/  IADD3 R197, -R231, 0xb, RZ ;  /* 0x0000000be7c57810 */ /* 0x000fce0007ffe1ff */
[----:B------:R-:W2:Y:S08]  /*8b30*/  MUFU.EX2 R15, R15 ;  /* 0x0000000f000f7308 */ /* 0x000eb00000000800 */
        /* <DEDUP_REMOVED lines=28> */
[----:B------:R-:W2:Y:S01]  /*8d00*/  MUFU.EX2 R195, R195 ;  /* 0x000000c300c37308 */ /* 0x000ea20000000800 */
[----:B------:R-:W-:-:S02]  /*8d10*/  WARPGROUP.DEPBAR.LE gsb0, 0x0 ;  /* 0x00008000000079c5 */ /* 0x000fc40000010000 */
[----:B------:R-:W-:-:S05]  /*8d20*/  WARPGROUP.ARRIVE ;  /* 0x00000000000079c5 */ /* 0x000fca0000000000 */
[----:B------:R-:W2:Y:S01]  /*8d30*/  MUFU.EX2 R176, R176 ;  /* 0x000000b000b07308 */ /* 0x000ea20000000800 */
[----:B------:R-:W-:Y:S01]  /*8d40*/  QGMMA.64x256x32.F32.E4M3.E4M3 R24, R220, gdesc[UR4], R24, gsb0 ;  /* 0x03e00004dc187df3 */ /* 0x000fe20008000818 */
[----:B------:R-:W-:Y:S01]  /*8d50*/  UIADD3 UR6, UR10, 0x6, URZ ;  /* 0x000000060a067890 */ /* 0x000fe2000fffe03f */
[----:B------:R-:W-:-:S05]  /*8d60*/  UMOV UR7, 0x40000040 ;  /* 0x4000004000077882 */ /* 0x000fca0000000000 */
        /* <DEDUP_REMOVED lines=20> */
[----:B------:R-:W-:-:S06]  /*8eb0*/  WARPGROUP.ARRIVE ;  /* 0x00000000000079c5 */ /* 0x000fcc0000000000 */
[----:B------:R-:W-:Y:S03]  /*8ec0*/  QGMMA.64x256x32.F32.E4M3.E4M3 R24, R216, gdesc[UR4], R24, gsb0 ;  /* 0x03e00004d8187df3 */ /* 0x000fe60008000818 */
[----:B------:R-:W-:Y:S02]  /*8ed0*/  WARPGROUP.DEPBAR.LE gsb0, 0x0 ;  /* 0x00008000000079c5 */ /* 0x000fe40000010000 */
[----:B------:R0:W-:Y:S06]  /*8ee0*/  BAR.ARV R197, 0x100 ;  /* 0x000400c50000751d */ /* 0x0001ec0000002000 */
[----:B------:R1:W-:Y:S02]  /*8ef0*/  @!P0 SYNCS.ARRIVE.TRANS64.RED.A1T0 RZ, [R196+URZ], RZ ;  /* 0x000000ffc4ff89a7 */ /* 0x0003e4000810043f */
[----:B-1----:R-:W-:-:S01]  /*8f00*/  FADD.FTZ R196, R155, R3 ;  /* 0x000000039bc47221 */ /* 0x002fc20000010000 */
[----:B------:R-:W-:-:S03]  /*8f10*/  FADD.FTZ R3, R10, R4 ;  /* 0x000000040a037221 */ /* 0x000fc60000010000 */
[----:B0-----:R-:W-:Y:S01]  /*8f20*/  FADD.FTZ R4, R158, R196 ;  /* 0x000000c49e047221 */ /* 0x001fe20000010000 */
[----:B---3--:R-:W-:-:S03]  /*8f30*/  FADD.FTZ R3, R11, R3 ;  /* 0x000000030b037221 */ /* 0x008fc60000010000 */
[----:B----4-:R-:W-:Y:S01]  /*8f40*/  FADD.FTZ R4, R159, R4 ;  /* 0x000000049f047221 */ /* 0x010fe20000010000 */
[----:B-----5:R-:W-:-:S03]  /*8f50*/  FADD.FTZ R3, R12, R3 ;  /* 0x000000030c037221 */ /* 0x020fc60000010000 */
[----:B------:R-:W-:Y:S01]  /*8f60*/  FADD.FTZ R4, R162, R4 ;  /* 0x00000004a2047221 */ /* 0x000fe20000010000 */
[----:B------:R-:W-:-:S03]  /*8f70*/  FADD.FTZ R3, R13, R3 ;  /* 0x000000030d037221 */ /* 0x000fc60000010000 */
[----:B------:R-:W-:Y:S01]  /*8f80*/  FADD.FTZ R4, R163, R4 ;  /* 0x00000004a3047221 */ /* 0x000fe20000010000 */
[----:B------:R-:W-:-:S03]  /*8f90*/  FADD.FTZ R3, R14, R3 ;  /* 0x000000030e037221 */ /* 0x000fc60000010000 */
[----:B--2---:R-:W-:Y:S01]  /*8fa0*/  FADD.FTZ R4, R166, R4 ;  /* 0x00000004a6047221 */ /* 0x004fe20000010000 */
        /* <DEDUP_REMOVED lines=52> */
.L_x_2294:
        /* <DEDUP_REMOVED lines=178> */
[----:B------:R-:W-:Y:S06]  /*9e10*/  @P2 BRA `(.L_x_2295) ;  /* 0xffffffdc00342947 */ /* 0x000fec000383ffff */
.L_x_2285:
[----:B------:R-:W-:Y:S06]  /*9e20*/  BAR.ARV 0x8, 0x180 ;  /* 0x0206000000007b1d */ /* 0x000fec0000002000 */
[----:B------:R-:W-:Y:S05]  /*9e30*/  @!P1 BRA `(.L_x_2296) ;  /* 0x0000000000049947 */ /* 0x000fea0003800000 */
[----:B------:R-:W-:Y:S01]  /*9e40*/  BPT.TRAP 0x1 ;  /* 0x000000040000795c */ /* 0x000fe20000300000 */
.L_x_2296:
[----:B------:R-:W-:Y:S01]  /*9e50*/  ULEA UR5, UR54, UR41, 0x3 ;  /* 0x0000002936057291 */ /* 0x000fe2000f8e183f */
[----:B------:R-:W-:-:S05]  /*9e60*/  IMAD.U32 R5, RZ, RZ, UR48 ;  /* 0x00000030ff057e24 */ /* 0x000fca000f8e00ff */
[----:B------:R-:W-:-:S04]  /*9e70*/  SHF.L.U32 R5, R5, 0x1f, RZ ;  /* 0x0000001f05057819 */ /* 0x000fc800000006ff */
[----:B------:R0:W1:Y:S01]  /*9e80*/  SYNCS.PHASECHK.TRANS64.TRYWAIT P0, [UR5+0x38850], R5 ;  /* 0x03885005ff0075a7 */ /* 0x0000620008000145 */
[----:B------:R-:W-:Y:S05]  /*9e90*/  @!P1 BRA `(.L_x_2297) ;  /* 0x0000000000049947 */ /* 0x000fea0003800000 */
[----:B------:R-:W-:Y:S01]  /*9ea0*/  BPT.TRAP 0x1 ;  /* 0x000000040000795c */ /* 0x000fe20000300000 */
.L_x_2297:
[----:B-1----:R-:W-:Y:S05]  /*9eb0*/  @P0 BRA `(.L_x_2298) ;  /* 0x0000000000080947 */ /* 0x002fea0003800000 */
[----:B------:R-:W1:Y:S02]  /*9ec0*/  SYNCS.PHASECHK.TRANS64.TRYWAIT P0, [UR5+0x38850], R5 ;  /* 0x03885005ff0075a7 */ /* 0x000e640008000145 */
[----:B-1----:R-:W-:Y:S05]  /*9ed0*/  @!P0 BRA `(.L_x_2299) ;  /* 0x000000e000c08947 */ /* 0x002fea0003800000 */
.L_x_2298:
[----:B------:R-:W-:Y:S01]  /*9ee0*/  UIADD3 UR41, UR41, 0x400, URZ ;  /* 0x0000040029297890 */ /* 0x000fe2000fffe03f */
[----:B------:R-:W-:Y:S01]  /*9ef0*/  WARPGROUP.ARRIVE ;  /* 0x00000000000079c5 */ /* 0x000fe20000000000 */
[----:B------:R-:W-:Y:S01]  /*9f00*/  UMOV UR7, 0x40000040 ;  /* 0x4000004000077882 */ /* 0x000fe20000000000 */
[----:B------:R-:W-:Y:S01]  /*9f10*/  ULDC.64 UR8, c[0x0][0x9a0] ;  /* 0x0002680000087ab9 */ /* 0x000fe20000000a00 */
[----:B------:R-:W-:Y:S01]  /*9f20*/  USHF.R.U32.HI UR41, URZ, 0x4, UR41 ;  /* 0x000000043f297899 */ /* 0x000fe20008011629 */
[----:B------:R-:W-:-:S03]  /*9f30*/  ISETP.NE.U32.AND P0, PT, RZ, UR8, PT ;  /* 0x00000008ff007c0c */ /* 0x000fc6000bf05070 */
[----:B------:R-:W-:Y:S01]  /*9f40*/  ULOP3.LUT UR41, UR41, 0x3fff, URZ, 0xc0, !UPT ;  /* 0x00003fff29297892 */ /* 0x000fe2000f8ec03f */
[----:B------:R-:W-:-:S03]  /*9f50*/  ISETP.NE.AND.EX P0, PT, RZ, UR9, PT, P0 ;  /* 0x00000009ff007c0c */ /* 0x000fc6000bf05300 */
[----:B------:R-:W-:-:S04]  /*9f60*/  ULOP3.LUT UR4, UR41, 0x10000, URZ, 0xfc, !UPT ;  /* 0x0001000029047892 */ /* 0x000fc8000f8efc3f */
[----:B------:R-:W-:-:S06]  /*9f70*/  ULEA UR4, UR54, UR4, 0xb ;  /* 0x0000000436047291 */ /* 0x000fcc000f8e583f */
[----:B------:R-:W2:Y:S01]  /*9f80*/  @P0 LDC.64 R8, c[0x0][0x9c8] ;  /* 0x00027200ff080b82 */ /* 0x000ea20000000a00 */
[----:B------:R-:W-:Y:S02]  /*9f90*/  UMOV UR6, UR4 ;  /* 0x0000000400067c82 */ /* 0x000fe40008000000 */
[----:B------:R-:W-:Y:S01]  /*9fa0*/  QGMMA.64x256x32.F32.E4M3.E4M3 R24, R228, gdesc[UR4], R24, gsb0 ;  /* 0x03e00004e4187df3 */ /* 0x000fe20008000818 */
[----:B------:R-:W-:Y:S01]  /*9fb0*/  UIADD3 UR6, UR4, 0x2, URZ ;  /* 0x0000000204067890 */ /* 0x000fe2000fffe03f */
[----:B------:R-:W-:-:S03]  /*9fc0*/  UMOV UR7, 0x40000040 ;  /* 0x4000004000077882 */ /* 0x000fc60000000000 */
[----:B-1----:R-:W1:Y:S01]  /*9fd0*/  @P0 LDC.64 R6, c[0x0][0x9d0] ;  /* 0x00027400ff060b82 */ /* 0x002e620000000a00 */
[----:B--2---:R-:W-:-:S04]  /*9fe0*/  @P0 IMAD R10, R8, UR43, RZ ;  /* 0x0000002b080a0c24 */ /* 0x004fc8000f8e02ff */
[----:B0-----:R-:W-:Y:S02]  /*9ff0*/  @P0 IMAD R5, R9, UR44, R10 ;  /* 0x0000002c09050c24 */ /* 0x001fe4000f8e020a */
[----:B------:R-:W-:-:S04]  /*a000*/  @P0 IMAD.WIDE.U32 R8, R8, UR44, RZ ;  /* 0x0000002c08080c25 */ /* 0x000fc8000f8e00ff */
[----:B------:R-:W-:Y:S02]  /*a010*/  @P0 IMAD.IADD R9, R9, 0x1, R5 ;  /* 0x0000000109090824 */ /* 0x000fe400078e0205 */
[----:B------:R-:W-:Y:S02]  /*a020*/  IMAD.MOV.U32 R5, RZ, RZ, 0x3f800000 ;  /* 0x3f800000ff057424 */ /* 0x000fe400078e00ff */
[----:B-1----:R-:W-:-:S04]  /*a030*/  @P0 IMAD.WIDE.U32 R8, R6, UR45, R8 ;  /* 0x0000002d06080c25 */ /* 0x002fc8000f8e0008 */
[----:B------:R-:W-:Y:S01]  /*a040*/  @P0 IMAD R7, R7, UR45, R9 ;  /* 0x0000002d07070c24 */ /* 0x000fe2000f8e0209 */
[----:B------:R-:W-:-:S04]  /*a050*/  @P0 LEA R6, P2, R8, UR8, 0x2 ;  /* 0x0000000808060c11 */ /* 0x000fc8000f8410ff */
[----:B------:R-:W-:-:S05]  /*a060*/  @P0 LEA.HI.X R7, R8, UR9, R7, 0x2, P2 ;  /* 0x0000000908070c11 */ /* 0x000fca00090f1407 */
[----:B------:R0:W2:Y:S01]  /*a070*/  @P0 LDG.E R5, desc[UR52][R6.64] ;  /* 0x0000003406050981 */ /* 0x0000a2000c1e1900 */
[----:B------:R-:W-:Y:S02]  /*a080*/  WARPGROUP.DEPBAR.LE gsb0, 0x0 ;  /* 0x00008000000079c5 */ /* 0x000fe40000010000 */
[----:B------:R-:W-:-:S06]  /*a090*/  WARPGROUP.ARRIVE ;  /* 0x00000000000079c5 */ /* 0x000fcc0000000000 */
[----:B------:R-:W-:Y:S01]  /*a0a0*/  QGMMA.64x256x32.F32.E4M3.E4M3 R24, R224, gdesc[UR4], R24, gsb0 ;  /* 0x03e00004e0187df3 */ /* 0x000fe20008000818 */
[----:B------:R-:W-:Y:S01]  /*a0b0*/  UIADD3 UR6, UR4, 0x4, URZ ;  /* 0x0000000404067890 */ /* 0x000fe2000fffe03f */
[----:B------:R-:W-:Y:S01]  /*a0c0*/  UMOV UR7, 0x40000040 ;  /* 0x4000004000077882 */ /* 0x000fe20000000000 */
[----:B------:R-:W1:Y:S04]  /*a0d0*/  SHFL.BFLY PT, R9, R4, 0x2, 0x1f ;  /* 0x0c401f0004097f89 */ /* 0x000e6800000e0000 */
[----:B------:R-:W3:Y:S01]  /*a0e0*/  SHFL.BFLY PT, R10, R3, 0x2, 0x1f ;  /* 0x0c401f00030a7f89 */ /* 0x000ee200000e0000 */
[----:B------:R-:W-:Y:S02]  /*a0f0*/  WARPGROUP.DEPBAR.LE gsb0, 0x0 ;  /* 0x00008000000079c5 */ /* 0x000fe40000010000 */
[----:B------:R-:W-:-:S15]  /*a100*/  WARPGROUP.ARRIVE ;  /* 0x00000000000079c5 */ /* 0x000fde0000000000 */
[----:B------:R-:W-:-:S03]  /*a110*/  NOP ;  /* 0x0000000000007918 */ /* 0x000fc60000000000 */
[----:B------:R-:W-:Y:S01]  /*a120*/  QGMMA.64x256x32.F32.E4M3.E4M3 R24, R220, gdesc[UR4], R24, gsb0 ;  /* 0x03e00004dc187df3 */ /* 0x000fe20008000818 */
[----:B------:R-:W-:Y:S01]  /*a130*/  UIADD3 UR6, UR4, 0x6, URZ ;  /* 0x0000000604067890 */ /* 0x000fe2000fffe03f */
[----:B------:R-:W-:Y:S01]  /*a140*/  UMOV UR7, 0x40000040 ;  /* 0x4000004000077882 */ /* 0x000fe20000000000 */
        /* <DEDUP_REMOVED lines=18> */
[----:B------:R-:W-:-:S02]  /*a270*/  IMAD.U32 R7, RZ, RZ, UR42 ;  /* 0x0000002aff077e24 */ /* 0x000fc4000f8e00ff */
[----:B------:R-:W-:Y:S02]  /*a280*/  IMAD.U32 R14, RZ, RZ, UR42 ;  /* 0x0000002aff0e7e24 */ /* 0x000fe4000f8e00ff */
[----:B0-----:R-:W-:Y:S01]  /*a290*/  @P2 FMUL.FTZ R8, R8, 0.69314718246459960938 ;  /* 0x3f31721808082820 */ /* 0x001fe20000410000 */
[----:B------:R-:W-:Y:S01]  /*a2a0*/  @P2 FMUL.FTZ R7, R7, 0.69314718246459960938 ;  /* 0x3f31721807072820 */ /* 0x000fe20000410000 */
[----:B------:R-:W-:Y:S01]  /*a2b0*/  @P3 FMUL.FTZ R12, R14, 0.69314718246459960938 ;  /* 0x3f3172180e0c3820 */ /* 0x000fe20000410000 */
[----:B-1----:R-:W-:Y:S01]  /*a2c0*/  @P3 FMUL.FTZ R9, R9, 0.69314718246459960938 ;  /* 0x3f31721809093820 */ /* 0x002fe20000410000 */
[----:B------:R-:W-:Y:S02]  /*a2d0*/  IMAD.MOV.U32 R4, RZ, RZ, -0x800000 ;  /* 0xff800000ff047424 */ /* 0x000fe400078e00ff */
[----:B------:R-:W-:Y:S01]  /*a2e0*/  @P2 FFMA.FTZ R4, R7, R2, R8 ;  /* 0x0000000207042223 */ /* 0x000fe20000010008 */
[----:B------:R-:W-:Y:S02]  /*a2f0*/  IMAD.MOV.U32 R3, RZ, RZ, -0x800000 ;  /* 0xff800000ff037424 */ /* 0x000fe400078e00ff */
[----:B------:R-:W-:Y:S01]  /*a300*/  @P3 FFMA.FTZ R3, R12, R0, R9 ;  /* 0x000000000c033223 */ /* 0x000fe20000010009 */
[-C--:B--2---:R-:W-:Y:S01]  /*a310*/  FMUL.FTZ R2, R6, R5.reuse ;  /* 0x0000000506027220 */ /* 0x084fe20000410000 */
[----:B---3--:R-:W-:Y:S01]  /*a320*/  FMUL.FTZ R0, R10, R5 ;  /* 0x000000050a007220 */ /* 0x008fe20000410000 */
[----:B------:R-:W-:-:S02]  /*a330*/  WARPGROUP.DEPBAR.LE gsb0, 0x0 ;  /* 0x00008000000079c5 */ /* 0x000fc40000010000 */
[----:B------:R-:W-:-:S06]  /*a340*/  WARPGROUP.ARRIVE ;  /* 0x00000000000079c5 */ /* 0x000fcc0000000000 */
[----:B------:R-:W-:Y:S03]  /*a350*/  QGMMA.64x256x32.F32.E4M3.E4M3 R24, R216, gdesc[UR4], R24, gsb0 ;  /* 0x03e00004d8187df3 */ /* 0x000fe60008000818 */
[----:B------:R-:W-:Y:S02]  /*a360*/  WARPGROUP.DEPBAR.LE gsb0, 0x0 ;  /* 0x00008000000079c5 */ /* 0x000fe40000010000 */
[----:B------:R-:W-:Y:S05]  /*a370*/  @!P1 BRA `(.L_x_2300) ;  /* 0x0000000000049947 */ /* 0x000fea0003800000 */
[----:B------:R-:W-:Y:S01]  /*a380*/  BPT.TRAP 0x1 ;  /* 0x000000040000795c */ /* 0x000fe20000300000 */
.L_x_2300:
        /* <DEDUP_REMOVED lines=137> */
[----:B------:R-:W-:-:S12]  /*ac20*/  ULOP3.LUT UR48, UR48, UR4, URZ, 0x3c, !UPT ;  /* 0x0000000430307292 */ /* 0x000fd8000f8e3c3f */
.L_x_2267:
        /* <DEDUP_REMOVED lines=15> */
[----:B------:R-:W2:Y:S01]  /*ad20*/  LDL R173, [R1+0x54] ;  /* 0x0000540001ad7983 */ /* 0x000ea20000100800 */
[----:B------:R-:W1:Y:S01]  /*ad30*/  S2UR UR4, SR_SWINHI ;  /* 0x00000000000479c3 */ /* 0x000e620000002f00 */
[----:B------:R-:W-:Y:S01]  /*ad40*/  ULDC.64 UR16, c[0x0][0xc00] ;  /* 0x0003000000107ab9 */ /* 0x000fe20000000a00 */
[----:B------:R-:W-:Y:S01]  /*ad50*/  ULDC.64 UR12, c[0x0][0xc00] ;  /* 0x00030000000c7ab9 */ /* 0x000fe20000000a00 */
[----:B------:R-:W-:Y:S01]  /*ad60*/  ULDC.64 UR14, c[0x0][0xc08] ;  /* 0x00030200000e7ab9 */ /* 0x000fe20000000a00 */
[----:B------:R-:W-:Y:S01]  /*ad70*/  ULDC UR22, c[0x0][0xbe8] ;  /* 0x0002fa0000167ab9 */ /* 0x000fe20000000800 */
[----:B0-----:R-:W-:-:S05]  /*ad80*/  IMAD.SHL.U32 R2, R185, 0x4, RZ ;  /* 0x00000004b9027824 */ /* 0x001fca00078e00ff */
[----:B------:R-:W-:Y:S01]  /*ad90*/  LOP3.LUT R2, R2, 0xc, RZ, 0xc0, !PT ;  /* 0x0000000c02027812 */ /* 0x000fe200078ec0ff */
[----:B------:R-:W-:Y:S03]  /*ada0*/  BAR.SYNC.DEFER_BLOCKING 0x1, 0x100 ;  /* 0x0044000000007b1d */ /* 0x000fe60000010000 */
[----:B------:R-:W-:-:S05]  /*adb0*/  IADD3 R6, P0, R2, UR10, RZ ;  /* 0x0000000a02067c10 */ /* 0x000fca000ff1e0ff */
[----:B------:R-:W-:-:S05]  /*adc0*/  IMAD.X R7, RZ, RZ, UR11, P0 ;  /* 0x0000000bff077e24 */ /* 0x000fca00080e06ff */
[----:B------:R0:W3:Y:S01]  /*add0*/  LDG.E.CONSTANT R8, desc[UR52][R6.64] ;  /* 0x0000003406087981 */ /* 0x0000e2000c1e9900 */
[----:B------:R-:W-:Y:S01]  /*ade0*/  LOP3.LUT P0, R2, R185, 0x3, RZ, 0xc0, !PT ;  /* 0x00000003b9027812 */ /* 0x000fe2000780c0ff */
[----:B------:R-:W-:Y:S01]  /*adf0*/  UMOV UR10, UR8 ;  /* 0x00000008000a7c82 */ /* 0x000fe20008000000 */
[----:B-1----:R-:W-:Y:S01]  /*ae00*/  UMOV UR11, UR4 ;  /* 0x00000004000b7c82 */ /* 0x002fe20008000000 */
[----:B------:R-:W-:Y:S01]  /*ae10*/  UIMAD.WIDE UR12, UR44, 0x4, UR12 ;  /* 0x000000042c0c78a5 */ /* 0x000fe2000f8e020c */
[----:B------:R-:W-:-:S04]  /*ae20*/  ISETP.EQ.OR P0, PT, R2, 0x3, !P0 ;  /* 0x000000030200780c */ /* 0x000fc80004702670 */
[----:B------:R-:W-:Y:S02]  /*ae30*/  SEL R10, R32, R33, P0 ;  /* 0x00000021200a7207 */ /* 0x000fe40000000000 */
[----:B0-----:R-:W-:Y:S02]  /*ae40*/  SEL R7, R28, R29, P0 ;  /* 0x0000001d1c077207 */ /* 0x001fe40000000000 */
        /* <DEDUP_REMOVED lines=121> */
[----:B--2---:R-:W-:Y:S01]  /*b5e0*/  IMAD.WIDE R30, R173, R30, UR10 ;  /* 0x0000000aad1e7e25 */ /* 0x004fe2000f8e021e */
[----:B------:R-:W-:Y:S02]  /*b5f0*/  SEL R139, R142, R143, P0 ;  /* 0x0000008f8e8b7207 */ /* 0x000fe40000000000 */
[----:B------:R-:W-:Y:S02]  /*b600*/  SEL R142, R143, R142, P0 ;  /* 0x0000008e8f8e7207 */ /* 0x000fe40000000000 */
[C---:B------:R-:W-:Y:S02]  /*b610*/  IADD3 R43, P3, R30.reuse, 0xc040, RZ ;  /* 0x0000c0401e2b7810 */ /* 0x040fe40007f7e0ff */
[----:B------:R-:W-:-:S02]  /*b620*/  IADD3 R47, P2, R30, 0xc020, RZ ;  /* 0x0000c0201e2f7810 */ /* 0x000fc40007f5e0ff */
[----:B------:R-:W-:Y:S02]  /*b630*/  IADD3 R79, P4, R30, 0xc060, RZ ;  /* 0x0000c0601e4f7810 */ /* 0x000fe40007f9e0ff */
[----:B------:R-:W-:Y:S02]  /*b640*/  LOP3.LUT R42, R43, 0x380, RZ, 0xc0, !PT ;  /* 0x000003802b2a7812 */ /* 0x000fe400078ec0ff */
[----:B------:R-:W-:Y:S02]  /*b650*/  LOP3.LUT R46, R47, 0x380, RZ, 0xc0, !PT ;  /* 0x000003802f2e7812 */ /* 0x000fe400078ec0ff */
[----:B------:R-:W-:Y:S02]  /*b660*/  LOP3.LUT R78, R79, 0x380, RZ, 0xc0, !PT ;  /* 0x000003804f4e7812 */ /* 0x000fe400078ec0ff */
[----:B------:R-:W-:Y:S02]  /*b670*/  SHF.R.U64 R42, R42, 0x3, RZ ;  /* 0x000000032a2a7819 */ /* 0x000fe400000012ff */
[----:B------:R-:W-:-:S02]  /*b680*/  SHF.R.U64 R46, R46, 0x3, RZ ;  /* 0x000000032e2e7819 */ /* 0x000fc400000012ff */
[----:B------:R-:W-:Y:S02]  /*b690*/  SHF.R.U64 R78, R78, 0x3, RZ ;  /* 0x000000034e4e7819 */ /* 0x000fe400000012ff */
[----:B------:R-:W-:Y:S01]  /*b6a0*/  LOP3.LUT R42, R42, R43, RZ, 0x3c, !PT ;  /* 0x0000002b2a2a7212 */ /* 0x000fe200078e3cff */
[--C-:B------:R-:W-:Y:S01]  /*b6b0*/  IMAD.X R43, RZ, RZ, R31.reuse, P3 ;  /* 0x000000ffff2b7224 */ /* 0x100fe200018e061f */
[----:B------:R-:W-:Y:S02]  /*b6c0*/  IADD3 R55, P6, R30, 0x8060, RZ ;  /* 0x000080601e377810 */ /* 0x000fe40007fde0ff */
[----:B------:R-:W-:Y:S01]  /*b6d0*/  LOP3.LUT R46, R46, R47, RZ, 0x3c, !PT ;  /* 0x0000002f2e2e7212 */ /* 0x000fe200078e3cff */
[--C-:B------:R-:W-:Y:S01]  /*b6e0*/  IMAD.X R47, RZ, RZ, R31.reuse, P2 ;  /* 0x000000ffff2f7224 */ /* 0x100fe200010e061f */
[----:B------:R-:W-:Y:S02]  /*b6f0*/  IADD3 R67, P3, R30, 0x8000, RZ ;  /* 0x000080001e437810 */ /* 0x000fe40007f7e0ff */
[----:B------:R-:W-:Y:S01]  /*b700*/  LOP3.LUT R78, R78, R79, RZ, 0x3c, !PT ;  /* 0x0000004f4e4e7212 */ /* 0x000fe200078e3cff */
[----:B------:R-:W-:Y:S01]  /*b710*/  IMAD.X R79, RZ, RZ, R31, P4 ;  /* 0x000000ffff4f7224 */ /* 0x000fe200020e061f */
[----:B------:R-:W-:-:S02]  /*b720*/  IADD3 R59, P5, R30, 0x8040, RZ ;  /* 0x000080401e3b7810 */ /* 0x000fc40007fbe0ff */
[C---:B------:R-:W-:Y:S02]  /*b730*/  IADD3 R71, P2, R30.reuse, 0x4060, RZ ;  /* 0x000040601e477810 */ /* 0x040fe40007f5e0ff */
[C---:B------:R-:W-:Y:S02]  /*b740*/  IADD3 R63, P4, R30.reuse, 0x8020, RZ ;  /* 0x000080201e3f7810 */ /* 0x040fe40007f9e0ff */
[----:B------:R-:W-:Y:S02]  /*b750*/  LOP3.LUT R54, R55, 0x380, RZ, 0xc0, !PT ;  /* 0x0000038037367812 */ /* 0x000fe400078ec0ff */
[----:B------:R-:W-:Y:S02]  /*b760*/  LOP3.LUT R66, R67, 0x380, RZ, 0xc0, !PT ;  /* 0x0000038043427812 */ /* 0x000fe400078ec0ff */
[----:B------:R-:W-:Y:S02]  /*b770*/  IADD3 R51, P1, R30, 0xc000, RZ ;  /* 0x0000c0001e337810 */ /* 0x000fe40007f3e0ff */
[----:B------:R-:W-:-:S02]  /*b780*/  LOP3.LUT R58, R59, 0x380, RZ, 0xc0, !PT ;  /* 0x000003803b3a7812 */ /* 0x000fc400078ec0ff */
[----:B------:R-:W-:Y:S01]  /*b790*/  LOP3.LUT R70, R71, 0x380, RZ, 0xc0, !PT ;  /* 0x0000038047467812 */ /* 0x000fe200078ec0ff */
[----:B---3--:R-:W-:Y:S01]  /*b7a0*/  SHFL.IDX PT, R137, R137, R8, 0x1c1f ;  /* 0x001c1f0889897589 */ /* 0x008fe200000e0000 */
[----:B------:R-:W-:Y:S02]  /*b7b0*/  LOP3.LUT R62, R63, 0x380, RZ, 0xc0, !PT ;  /* 0x000003803f3e7812 */ /* 0x000fe400078ec0ff */
[----:B------:R-:W-:Y:S01]  /*b7c0*/  SHF.R.U64 R54, R54, 0x3, RZ ;  /* 0x0000000336367819 */ /* 0x000fe200000012ff */
[----:B------:R-:W-:Y:S01]  /*b7d0*/  SHFL.IDX PT, R169, R169, R8, 0x1c1f ;  /* 0x001c1f08a9a97589 */ /* 0x000fe200000e0000 */
[----:B------:R-:W-:Y:S02]  /*b7e0*/  SHF.R.U64 R66, R66, 0x3, RZ ;  /* 0x0000000342427819 */ /* 0x000fe400000012ff */
[----:B------:R-:W-:Y:S01]  /*b7f0*/  LOP3.LUT R50, R51, 0x380, RZ, 0xc0, !PT ;  /* 0x0000038033327812 */ /* 0x000fe200078ec0ff */
[----:B------:R-:W-:Y:S01]  /*b800*/  SHFL.IDX PT, R41, R41, R8, 0x1c1f ;  /* 0x001c1f0829297589 */ /* 0x000fe200000e0000 */
[----:B------:R-:W-:-:S02]  /*b810*/  SHF.R.U64 R58, R58, 0x3, RZ ;  /* 0x000000033a3a7819 */ /* 0x000fc400000012ff */
[----:B------:R-:W-:Y:S01]  /*b820*/  SHF.R.U64 R70, R70, 0x3, RZ ;  /* 0x0000000346467819 */ /* 0x000fe200000012ff */
[----:B------:R-:W-:Y:S01]  /*b830*/  SHFL.IDX PT, R77, R77, R8, 0x1c1f ;  /* 0x001c1f084d4d7589 */ /* 0x000fe200000e0000 */
[----:B------:R-:W-:Y:S02]  /*b840*/  SHF.R.U64 R62, R62, 0x3, RZ ;  /* 0x000000033e3e7819 */ /* 0x000fe400000012ff */
[----:B------:R-:W-:Y:S01]  /*b850*/  LOP3.LUT R54, R54, R55, RZ, 0x3c, !PT ;  /* 0x0000003736367212 */ /* 0x000fe200078e3cff */
[--C-:B------:R-:W-:Y:S01]  /*b860*/  IMAD.X R55, RZ, RZ, R31.reuse, P6 ;  /* 0x000000ffff377224 */ /* 0x100fe200030e061f */
[----:B------:R-:W-:Y:S01]  /*b870*/  LOP3.LUT R66, R66, R67, RZ, 0x3c, !PT ;  /* 0x0000004342427212 */ /* 0x000fe200078e3cff */
[----:B------:R-:W-:Y:S01]  /*b880*/  IMAD.X R67, RZ, RZ, R31, P3 ;  /* 0x000000ffff437224 */ /* 0x000fe200018e061f */
[----:B------:R-:W-:Y:S01]  /*b890*/  SHF.R.U64 R50, R50, 0x3, RZ ;  /* 0x0000000332327819 */ /* 0x000fe200000012ff */
[----:B------:R-:W-:Y:S01]  /*b8a0*/  SHFL.IDX PT, R160, R160, R8, 0x1c1f ;  /* 0x001c1f08a0a07589 */ /* 0x000fe200000e0000 */
[----:B------:R-:W-:-:S02]  /*b8b0*/  IADD3 R97, P6, R30, 0x4020, RZ ;  /* 0x000040201e617810 */ /* 0x000fc40007fde0ff */
[----:B------:R-:W-:Y:S01]  /*b8c0*/  LOP3.LUT R58, R58, R59, RZ, 0x3c, !PT ;  /* 0x0000003b3a3a7212 */ /* 0x000fe200078e3cff */
[--C-:B------:R-:W-:Y:S01]  /*b8d0*/  IMAD.X R59, RZ, RZ, R31.reuse, P5 ;  /* 0x000000ffff3b7224 */ /* 0x100fe200028e061f */
[----:B------:R-:W-:Y:S01]  /*b8e0*/  LOP3.LUT R70, R70, R71, RZ, 0x3c, !PT ;  /* 0x0000004746467212 */ /* 0x000fe200078e3cff */
[--C-:B------:R-:W-:Y:S01]  /*b8f0*/  IMAD.X R71, RZ, RZ, R31.reuse, P2 ;  /* 0x000000ffff477224 */ /* 0x100fe200010e061f */
[----:B------:R-:W-:Y:S01]  /*b900*/  IADD3 R35, P3, R30, 0x4000, RZ ;  /* 0x000040001e237810 */ /* 0x000fe20007f7e0ff */
[----:B------:R-:W-:Y:S01]  /*b910*/  SHFL.IDX PT, R61, R61, R8, 0x1c1f ;  /* 0x001c1f083d3d7589 */ /* 0x000fe200000e0000 */
[----:B------:R-:W-:Y:S01]  /*b920*/  LOP3.LUT R62, R62, R63, RZ, 0x3c, !PT ;  /* 0x0000003f3e3e7212 */ /* 0x000fe200078e3cff */
[----:B------:R-:W-:Y:S01]  /*b930*/  IMAD.X R63, RZ, RZ, R31, P4 ;  /* 0x000000ffff3f7224 */ /* 0x000fe200020e061f */
[C---:B------:R-:W-:Y:S01]  /*b940*/  IADD3 R85, P5, R30.reuse, 0x20, RZ ;  /* 0x000000201e557810 */ /* 0x040fe20007fbe0ff */
[----:B------:R-:W-:Y:S01]  /*b950*/  SHFL.IDX PT, R166, R166, R8, 0x1c1f ;  /* 0x001c1f08a6a67589 */ /* 0x000fe200000e0000 */
[----:B------:R-:W-:-:S02]  /*b960*/  IADD3 R99, P2, R30, 0x60, RZ ;  /* 0x000000601e637810 */ /* 0x000fc40007f5e0ff */
[----:B------:R-:W-:Y:S01]  /*b970*/  LOP3.LUT R50, R50, R51, RZ, 0x3c, !PT ;  /* 0x0000003332327212 */ /* 0x000fe200078e3cff */
[----:B------:R-:W-:Y:S01]  /*b980*/  IMAD.X R51, RZ, RZ, R31, P1 ;  /* 0x000000ffff337224 */ /* 0x000fe200008e061f */
[----:B------:R-:W-:Y:S01]  /*b990*/  LOP3.LUT R96, R97, 0x380, RZ, 0xc0, !PT ;  /* 0x0000038061607812 */ /* 0x000fe200078ec0ff */
[----:B------:R-:W-:Y:S01]  /*b9a0*/  SHFL.IDX PT, R53, R53, R8, 0x1c1f ;  /* 0x001c1f0835357589 */ /* 0x000fe200000e0000 */
[C---:B------:R-:W-:Y:S02]  /*b9b0*/  IADD3 R39, P4, R30.reuse, 0x40, RZ ;  /* 0x000000401e277810 */ /* 0x040fe40007f9e0ff */
[----:B------:R-:W-:Y:S01]  /*b9c0*/  LOP3.LUT R34, R35, 0x380, RZ, 0xc0, !PT ;  /* 0x0000038023227812 */ /* 0x000fe200078ec0ff */
[----:B------:R-:W-:Y:S01]  /*b9d0*/  SHFL.IDX PT, R81, R81, R8, 0x1c1f ;  /* 0x001c1f0851517589 */ /* 0x000fe200000e0000 */
[----:B------:R-:W-:Y:S02]  /*b9e0*/  IADD3 R75, P1, R30, 0x4040, RZ ;  /* 0x000040401e4b7810 */ /* 0x000fe40007f3e0ff */
[----:B------:R-:W-:Y:S01]  /*b9f0*/  LOP3.LUT R84, R85, 0x380, RZ, 0xc0, !PT ;  /* 0x0000038055547812 */ /* 0x000fe200078ec0ff */
[----:B------:R-:W-:Y:S01]  /*ba00*/  SHFL.IDX PT, R93, R93, R8, 0x1c1f ;  /* 0x001c1f085d5d7589 */ /* 0x000fe200000e0000 */
[----:B------:R-:W-:-:S02]  /*ba10*/  LOP3.LUT R98, R99, 0x380, RZ, 0xc0, !PT ;  /* 0x0000038063627812 */ /* 0x000fc400078ec0ff */
[----:B------:R-:W-:Y:S01]  /*ba20*/  SHF.R.U64 R96, R96, 0x3, RZ ;  /* 0x0000000360607819 */ /* 0x000fe200000012ff */
[----:B------:R-:W-:Y:S01]  /*ba30*/  SHFL.IDX PT, R162, R162, R8, 0x1c1f ;  /* 0x001c1f08a2a27589 */ /* 0x000fe200000e0000 */
[----:B------:R-:W-:Y:S02]  /*ba40*/  LOP3.LUT R38, R39, 0x380, RZ, 0xc0, !PT ;  /* 0x0000038027267812 */ /* 0x000fe400078ec0ff */
[----:B------:R-:W-:Y:S01]  /*ba50*/  SHF.R.U64 R34, R34, 0x3, RZ ;  /* 0x0000000322227819 */ /* 0x000fe200000012ff */
[----:B------:R-:W-:Y:S01]  /*ba60*/  SHFL.IDX PT, R158, R158, R8, 0x1c1f ;  /* 0x001c1f089e9e7589 */ /* 0x000fe200000e0000 */
[----:B------:R-:W-:Y:S02]  /*ba70*/  LOP3.LUT R9, R30, 0x380, RZ, 0xc0, !PT ;  /* 0x000003801e097812 */ /* 0x000fe400078ec0ff */
[----:B------:R-:W-:Y:S01]  /*ba80*/  LOP3.LUT R74, R75, 0x380, RZ, 0xc0, !PT ;  /* 0x000003804b4a7812 */ /* 0x000fe200078ec0ff */
        /* <DEDUP_REMOVED lines=8> */
[----:B------:R-:W-:Y:S01]  /*bb10*/  LOP3.LUT R34, R34, R35, RZ, 0x3c, !PT ;  /* 0x0000002322227212 */ /* 0x000fe200078e3cff */
[----:B------:R-:W-:Y:S01]  /*bb20*/  IMAD.X R35, RZ, RZ, R31, P3 ;  /* 0x000000ffff237224 */ /* 0x000fe200018e061f */
[----:B------:R-:W-:Y:S01]  /*bb30*/  SHF.R.U64 R9, R9, 0x3, RZ ;  /* 0x0000000309097819 */ /* 0x000fe200000012ff */
[----:B------:R-:W-:Y:S01]  /*bb40*/  SHFL.IDX PT, R83, R83, R8, 0x1c1f ;  /* 0x001c1f0853537589 */ /* 0x000fe200000e0000 */
[----:B------:R-:W-:-:S02]  /*bb50*/  SHF.R.U64 R74, R74, 0x3, RZ ;  /* 0x000000034a4a7819 */ /* 0x000fc400000012ff */
[----:B------:R-:W-:Y:S01]  /*bb60*/  MOV R175, R62 ;  /* 0x0000003e00af7202 */ /* 0x000fe20000000f00 */
[----:B------:R-:W-:Y:S01]  /*bb70*/  SHFL.IDX PT, R171, R171, R8, 0x1c1f ;  /* 0x001c1f08abab7589 */ /* 0x000fe200000e0000 */
[----:B------:R-:W-:Y:S01]  /*bb80*/  LOP3.LUT R84, R84, R85, RZ, 0x3c, !PT ;  /* 0x0000005554547212 */ /* 0x000fe200078e3cff */
[--C-:B------:R-:W-:Y:S01]  /*bb90*/  IMAD.X R85, RZ, RZ, R31.reuse, P5 ;  /* 0x000000ffff557224 */ /* 0x100fe200028e061f */
[----:B------:R-:W-:Y:S01]  /*bba0*/  LOP3.LUT R98, R98, R99, RZ, 0x3c, !PT ;  /* 0x0000006362627212 */ /* 0x000fe200078e3cff */
[----:B------:R-:W-:Y:S01]  /*bbb0*/  SHFL.IDX PT, R63, R6, R8, 0x1c1f ;  /* 0x001c1f08063f7589 */ /* 0x000fe200000e0000 */
[----:B------:R-:W-:Y:S01]  /*bbc0*/  LOP3.LUT R38, R38, R39, RZ, 0x3c, !PT ;  /* 0x0000002726267212 */ /* 0x000fe200078e3cff */
[--C-:B------:R-:W-:Y:S01]  /*bbd0*/  IMAD.X R99, RZ, RZ, R31.reuse, P2 ;  /* 0x000000ffff637224 */ /* 0x100fe200010e061f */
[----:B------:R-:W-:Y:S01]  /*bbe0*/  LOP3.LUT R30, R9, R30, RZ, 0x3c, !PT ;  /* 0x0000001e091e7212 */ /* 0x000fe200078e3cff */
[----:B------:R0:W-:Y:S01]  /*bbf0*/  SHFL.IDX PT, R6, R117, R8, 0x1c1f ;  /* 0x001c1f0875067589 */ /* 0x0001e200000e0000 */
[--C-:B------:R-:W-:Y:S01]  /*bc00*/  IMAD.X R39, RZ, RZ, R31.reuse, P4 ;  /* 0x000000ffff277224 */ /* 0x100fe200020e061f */
[----:B------:R-:W-:Y:S01]  /*bc10*/  LOP3.LUT R74, R74, R75, RZ, 0x3c, !PT ;  /* 0x0000004b4a4a7212 */ /* 0x000fe200078e3cff */
[----:B------:R-:W-:Y:S01]  /*bc20*/  IMAD.X R75, RZ, RZ, R31, P1 ;  /* 0x000000ffff4b7224 */ /* 0x000fe200008e061f */
[----:B------:R-:W-:Y:S01]  /*bc30*/  MOV R96, R96 ;  /* 0x0000006000607202 */ /* 0x000fe20000000f00 */
[----:B------:R-:W-:Y:S01]  /*bc40*/  SHFL.IDX PT, R62, R7, R8, 0x1c1f ;  /* 0x001c1f08073e7589 */ /* 0x000fe200000e0000 */
[----:B------:R-:W-:-:S02]  /*bc50*/  MOV R97, R34 ;  /* 0x0000002200617202 */ /* 0x000fc40000000f00 */
[----:B------:R-:W-:Y:S01]  /*bc60*/  MOV R177, R54 ;  /* 0x0000003600b17202 */ /* 0x000fe20000000f00 */
[----:B------:R-:W-:Y:S01]  /*bc70*/  SHFL.IDX PT, R34, R33, R8, 0x1c1f ;  /* 0x001c1f0821227589 */ /* 0x000fe200000e0000 */
[----:B0-----:R-:W-:Y:S02]  /*bc80*/  LOP3.LUT R117, R8, 0x2, RZ, 0x3c, !PT ;  /* 0x0000000208757812 */ /* 0x001fe400078e3cff */
        /* <DEDUP_REMOVED lines=8> */
[----:B------:R-:W-:Y:S02]  /*bd10*/  SEL R2, R5, R0, P0 ;  /* 0x0000000005027207 */ /* 0x000fe40000000000 */
[----:B------:R-:W-:Y:S01]  /*bd20*/  SEL R143, R150, R151, P0 ;  /* 0x00000097968f7207 */ /* 0x000fe20000000000 */
[----:B------:R-:W-:Y:S01]  /*bd30*/  SHFL.IDX PT, R12, R101, R8, 0x1c1f ;  /* 0x001c1f08650c7589 */ /* 0x000fe200000e0000 */
[----:B------:R-:W-:Y:S02]  /*bd40*/  MOV R9, R30 ;  /* 0x0000001e00097202 */ /* 0x000fe40000000f00 */
[----:B------:R-:W-:Y:S01]  /*bd50*/  MOV R178, R50 ;  /* 0x0000003200b27202 */ /* 0x000fe20000000f00 */
[----:B------:R-:W-:Y:S01]  /*bd60*/  SHFL.IDX PT, R10, R113, R8, 0x1c1f ;  /* 0x001c1f08710a7589 */ /* 0x000fe200000e0000 */
[----:B------:R-:W-:-:S02]  /*bd70*/  MOV R85, R38 ;  /* 0x0000002600557202 */ /* 0x000fc40000000f00 */
[----:B------:R-:W-:Y:S01]  /*bd80*/  SEL R5, R0, R5, P0 ;  /* 0x0000000500057207 */ /* 0x000fe20000000000 */
[----:B------:R-:W-:Y:S01]  /*bd90*/  SHFL.IDX PT, R99, R121, R8, 0x1c1f ;  /* 0x001c1f0879637589 */ /* 0x000fe200000e0000 */
[----:B------:R-:W-:Y:S02]  /*bda0*/  SEL R150, R151, R150, P0 ;  /* 0x0000009697967207 */ /* 0x000fe40000000000 */
[----:B------:R-:W-:Y:S01]  /*bdb0*/  MOV R174, R66 ;  /* 0x0000004200ae7202 */ /* 0x000fe20000000f00 */
[----:B------:R-:W-:Y:S01]  /*bdc0*/  SHFL.IDX PT, R70, R27, R8, 0x1c1f ;  /* 0x001c1f081b467589 */ /* 0x000fe200000e0000 */
[----:B------:R-:W-:Y:S02]  /*bdd0*/  MOV R0, R74 ;  /* 0x0000004a00007202 */ /* 0x000fe40000000f00 */
[----:B------:R-:W-:Y:S01]  /*bde0*/  MOV R180, R42 ;  /* 0x0000002a00b47202 */ /* 0x000fe20000000f00 */
[----:B------:R-:W-:Y:S01]  /*bdf0*/  SHFL.IDX PT, R47, R91, R8, 0x1c1f ;  /* 0x001c1f085b2f7589 */ /* 0x000fe200000e0000 */
[----:B------:R-:W-:-:S03]  /*be00*/  MOV R183, R78 ;  /* 0x0000004e00b77202 */ /* 0x000fc60000000f00 */
[----:B------:R-:W-:Y:S04]  /*be10*/  SHFL.IDX PT, R37, R111, R8, 0x1c1f ;  /* 0x001c1f086f257589 */ /* 0x000fe800000e0000 */
[----:B------:R-:W0:Y:S04]  /*be20*/  SHFL.IDX PT, R129, R129, R117, 0x1c1f ;  /* 0x001c1f7581817589 */ /* 0x000e2800000e0000 */
[----:B------:R-:W-:Y:S04]  /*be30*/  SHFL.IDX PT, R50, R15, R8, 0x1c1f ;  /* 0x001c1f080f327589 */ /* 0x000fe800000e0000 */
[----:B------:R-:W-:Y:S04]  /*be40*/  SHFL.IDX PT, R46, R20, R8, 0x1c1f ;  /* 0x001c1f08142e7589 */ /* 0x000fe800000e0000 */
[----:B------:R-:W-:Y:S04]  /*be50*/  SHFL.IDX PT, R30, R49, R8, 0x1c1f ;  /* 0x001c1f08311e7589 */ /* 0x000fe800000e0000 */
[----:B------:R-:W-:Y:S04]  /*be60*/  SHFL.IDX PT, R38, R103, R8, 0x1c1f ;  /* 0x001c1f0867267589 */ /* 0x000fe800000e0000 */
[----:B------:R-:W-:Y:S04]  /*be70*/  SHFL.IDX PT, R35, R107, R8, 0x1c1f ;  /* 0x001c1f086b237589 */ /* 0x000fe800000e0000 */
[----:B------:R-:W-:Y:S01]  /*be80*/  SHFL.IDX PT, R111, R28, R117, 0x1c1f ;  /* 0x001c1f751c6f7589 */ /* 0x000fe200000e0000 */
[----:B0-----:R-:W-:-:S03]  /*be90*/  SEL R151, R70, R129, P0 ;  /* 0x0000008146977207 */ /* 0x001fc60000000000 */
[----:B------:R-:W0:Y:S04]  /*bea0*/  SHFL.IDX PT, R91, R52, R117, 0x1c1f ;  /* 0x001c1f75345b7589 */ /* 0x000e2800000e0000 */
        /* <DEDUP_REMOVED lines=32> */
[----:B0-----:R-:W-:Y:S02]  /*c0b0*/  SEL R129, R91, R50, P0 ;  /* 0x000000325b817207 */ /* 0x001fe40000000000 */
[----:B--2---:R-:W-:Y:S01]  /*c0c0*/  SEL R153, R111, R62, P0 ;  /* 0x0000003e6f997207 */ /* 0x004fe20000000000 */
[----:B------:R-:W-:Y:S04]  /*c0d0*/  SHFL.IDX PT, R29, R65, R8, 0x1c1f ;  /* 0x001c1f08411d7589 */ /* 0x000fe800000e0000 */
[----:B------:R-:W-:Y:S04]  /*c0e0*/  SHFL.IDX PT, R67, R147, R8, 0x1c1f ;  /* 0x001c1f0893437589 */ /* 0x000fe800000e0000 */
[----:B------:R-:W-:Y:S04]  /*c0f0*/  SHFL.IDX PT, R31, R115, R8, 0x1c1f ;  /* 0x001c1f08731f7589 */ /* 0x000fe800000e0000 */
[----:B------:R-:W0:Y:S04]  /*c100*/  SHFL.IDX PT, R109, R36, R117, 0x1c1f ;  /* 0x001c1f75246d7589 */ /* 0x000e2800000e0000 */
[----:B------:R-:W1:Y:S04]  /*c110*/  SHFL.IDX PT, R145, R32, R117, 0x1c1f ;  /* 0x001c1f7520917589 */ /* 0x000e6800000e0000 */
[----:B------:R-:W-:Y:S04]  /*c120*/  SHFL.IDX PT, R89, R60, R117, 0x1c1f ;  /* 0x001c1f753c597589 */ /* 0x000fe800000e0000 */
[----:B------:R-:W-:Y:S04]  /*c130*/  SHFL.IDX PT, R80, R80, R117, 0x1c1f ;  /* 0x001c1f7550507589 */ /* 0x000fe800000e0000 */
[----:B------:R1:W-:Y:S04]  /*c140*/  SHFL.IDX PT, R132, R146, R117, 0x1c1f ;  /* 0x001c1f7592847589 */ /* 0x0003e800000e0000 */
[----:B------:R-:W-:Y:S04]  /*c150*/  SHFL.IDX PT, R112, R159, R117, 0x1c1f ;  /* 0x001c1f759f707589 */ /* 0x000fe800000e0000 */
[----:B------:R-:W-:Y:S01]  /*c160*/  SHFL.IDX PT, R108, R161, R117, 0x1c1f ;  /* 0x001c1f75a16c7589 */ /* 0x000fe200000e0000 */
[----:B0-----:R-:W-:-:S03]  /*c170*/  SEL R147, R58, R109, P0 ;  /* 0x0000006d3a937207 */ /* 0x001fc60000000000 */
[----:B------:R-:W-:Y:S01]  /*c180*/  SHFL.IDX PT, R100, R165, R117, 0x1c1f ;  /* 0x001c1f75a5647589 */ /* 0x000fe200000e0000 */
[----:B-1----:R-:W-:-:S03]  /*c190*/  SEL R146, R59, R145, P0 ;  /* 0x000000913b927207 */ /* 0x002fc60000000000 */
[----:B------:R-:W-:Y:S04]  /*c1a0*/  SHFL.IDX PT, R42, R25, R8, 0x1c1f ;  /* 0x001c1f08192a7589 */ /* 0x000fe800000e0000 */
[----:B------:R-:W-:Y:S04]  /*c1b0*/  SHFL.IDX PT, R65, R156, R8, 0x1c1f ;  /* 0x001c1f089c417589 */ /* 0x000fe800000e0000 */
[----:B------:R-:W0:Y:S04]  /*c1c0*/  SHFL.IDX PT, R152, R24, R117, 0x1c1f ;  /* 0x001c1f7518987589 */ /* 0x000e2800000e0000 */
[----:B------:R-:W-:Y:S04]  /*c1d0*/  SHFL.IDX PT, R36, R116, R117, 0x1c1f ;  /* 0x001c1f7574247589 */ /* 0x000fe800000e0000 */
[----:B------:R1:W-:Y:S04]  /*c1e0*/  SHFL.IDX PT, R115, R155, R117, 0x1c1f ;  /* 0x001c1f759b737589 */ /* 0x0003e800000e0000 */
[----:B------:R-:W-:Y:S04]  /*c1f0*/  SHFL.IDX PT, R165, R87, R117, 0x1c1f ;  /* 0x001c1f7557a57589 */ /* 0x000fe800000e0000 */
[----:B------:R-:W-:Y:S01]  /*c200*/  SHFL.IDX PT, R161, R106, R117, 0x1c1f ;  /* 0x001c1f756aa17589 */ /* 0x000fe200000e0000 */
[----:B-1----:R-:W-:-:S03]  /*c210*/  SEL R155, R62, R111, P0 ;  /* 0x0000006f3e9b7207 */ /* 0x002fc60000000000 */
[----:B------:R-:W-:Y:S04]  /*c220*/  SHFL.IDX PT, R25, R105, R8, 0x1c1f ;  /* 0x001c1f0869197589 */ /* 0x000fe800000e0000 */
[----:B------:R-:W-:Y:S01]  /*c230*/  SHFL.IDX PT, R68, R68, R117, 0x1c1f ;  /* 0x001c1f7544447589 */ /* 0x000fe200000e0000 */
[----:B0-----:R-:W-:Y:S02]  /*c240*/  SEL R154, R63, R152, P0 ;  /* 0x000000983f9a7207 */ /* 0x001fe40000000000 */
[----:B------:R-:W-:Y:S01]  /*c250*/  SEL R152, R152, R63, P0 ;  /* 0x0000003f98987207 */ /* 0x000fe20000000000 */
[----:B------:R-:W-:Y:S04]  /*c260*/  SHFL.IDX PT, R52, R92, R117, 0x1c1f ;  /* 0x001c1f755c347589 */ /* 0x000fe800000e0000 */
[----:B------:R-:W-:Y:S04]  /*c270*/  SHFL.IDX PT, R57, R57, R117, 0x1c1f ;  /* 0x001c1f7539397589 */ /* 0x000fe800000e0000 */
[----:B------:R-:W-:Y:S04]  /*c280*/  SHFL.IDX PT, R156, R148, R117, 0x1c1f ;  /* 0x001c1f75949c7589 */ /* 0x000fe800000e0000 */
[----:B------:R-:W0:Y:S04]  /*c290*/  SHFL.IDX PT, R104, R163, R117, 0x1c1f ;  /* 0x001c1f75a3687589 */ /* 0x000e2800000e0000 */
[----:B------:R-:W1:Y:S04]  /*c2a0*/  SHFL.IDX PT, R184, R82, R117, 0x1c1f ;  /* 0x001c1f7552b87589 */ /* 0x000e6800000e0000 */
[----:B------:R2:W-:Y:S04]  /*c2b0*/  SHFL.IDX PT, R87, R114, R117, 0x1c1f ;  /* 0x001c1f7572577589 */ /* 0x0005e800000e0000 */
[----:B------:R-:W-:Y:S04]  /*c2c0*/  SHFL.IDX PT, R143, R143, R8, 0x1c1f ;  /* 0x001c1f088f8f7589 */ /* 0x000fe800000e0000 */
[----:B------:R-:W3:Y:S01]  /*c2d0*/  SHFL.IDX PT, R105, R72, R117, 0x1c1f ;  /* 0x001c1f7548697589 */ /* 0x000ee200000e0000 */
[----:B--2---:R-:W-:-:S03]  /*c2e0*/  SEL R114, R42, R113, P0 ;  /* 0x000000712a727207 */ /* 0x004fc60000000000 */
[----:B------:R-:W-:Y:S04]  /*c2f0*/  SHFL.IDX PT, R148, R26, R117, 0x1c1f ;  /* 0x001c1f751a947589 */ /* 0x000fe800000e0000 */
[----:B------:R-:W2:Y:S01]  /*c300*/  SHFL.IDX PT, R150, R150, R117, 0x1c1f ;  /* 0x001c1f7596967589 */ /* 0x000ea200000e0000 */
[----:B0-----:R-:W-:-:S03]  /*c310*/  SEL R111, R166, R104, P0 ;  /* 0x00000068a66f7207 */ /* 0x001fc60000000000 */
[----:B------:R-:W0:Y:S01]  /*c320*/  SHFL.IDX PT, R167, R94, R117, 0x1c1f ;  /* 0x001c1f755ea77589 */ /* 0x000e2200000e0000 */
[----:B-1----:R-:W-:-:S03]  /*c330*/  SEL R70, R170, R184, P0 ;  /* 0x000000b8aa467207 */ /* 0x002fc60000000000 */
[----:B------:R-:W-:Y:S04]  /*c340*/  SHFL.IDX PT, R82, R118, R117, 0x1c1f ;  /* 0x001c1f7576527589 */ /* 0x000fe800000e0000 */
[----:B------:R1:W-:Y:S04]  /*c350*/  SHFL.IDX PT, R21, R123, R8, 0x1c1f ;  /* 0x001c1f087b157589 */ /* 0x0003e800000e0000 */
[----:B------:R-:W4:Y:S01]  /*c360*/  SHFL.IDX PT, R60, R76, R117, 0x1c1f ;  /* 0x001c1f754c3c7589 */ /* 0x000f2200000e0000 */
[----:B---3--:R-:W-:-:S03]  /*c370*/  SEL R106, R34, R105, P0 ;  /* 0x00000069226a7207 */ /* 0x008fc60000000000 */
[----:B------:R3:W5:Y:S01]  /*c380*/  SHFL.IDX PT, R94, R110, R117, 0x1c1f ;  /* 0x001c1f756e5e7589 */ /* 0x00076200000e0000 */
[----:B-1----:R-:W-:-:S03]  /*c390*/  SEL R123, R43, R89, P0 ;  /* 0x000000592b7b7207 */ /* 0x002fc60000000000 */
[----:B------:R1:W5:Y:S01]  /*c3a0*/  SHFL.IDX PT, R26, R126, R117, 0x1c1f ;  /* 0x001c1f757e1a7589 */ /* 0x00036200000e0000 */
[----:B--2---:R-:W-:-:S03]  /*c3b0*/  SEL R159, R143, R150, P0 ;  /* 0x000000968f9f7207 */ /* 0x004fc60000000000 */
[----:B------:R2:W-:Y:S01]  /*c3c0*/  SHFL.IDX PT, R24, R128, R117, 0x1c1f ;  /* 0x001c1f7580187589 */ /* 0x0005e200000e0000 */
[----:B0-----:R-:W-:Y:S02]  /*c3d0*/  SEL R63, R47, R167, P0 ;  /* 0x000000a72f3f7207 */ /* 0x001fe40000000000 */
[----:B---3--:R-:W-:Y:S01]  /*c3e0*/  SEL R110, R164, R108, P0 ;  /* 0x0000006ca46e7207 */ /* 0x008fe20000000000 */
[----:B------:R-:W0:Y:S01]  /*c3f0*/  SHFL.IDX PT, R141, R141, R117, 0x1c1f ;  /* 0x001c1f758d8d7589 */ /* 0x000e2200000e0000 */
[----:B------:R-:W-:Y:S02]  /*c400*/  SEL R108, R108, R164, P0 ;  /* 0x000000a46c6c7207 */ /* 0x000fe40000000000 */
[----:B-1----:R-:W-:Y:S01]  /*c410*/  SEL R126, R125, R124, P0 ;  /* 0x0000007c7d7e7207 */ /* 0x002fe20000000000 */
[----:B------:R1:W-:Y:S01]  /*c420*/  SHFL.IDX PT, R15, R127, R8, 0x1c1f ;  /* 0x001c1f087f0f7589 */ /* 0x0003e200000e0000 */
[----:B------:R-:W-:Y:S02]  /*c430*/  SEL R124, R124, R125, P0 ;  /* 0x0000007d7c7c7207 */ /* 0x000fe40000000000 */
[----:B--2---:R-:W-:Y:S01]  /*c440*/  SEL R128, R101, R51, P0 ;  /* 0x0000003365807207 */ /* 0x004fe20000000000 */
[----:B------:R2:W3:Y:S01]  /*c450*/  SHFL.IDX PT, R79, R122, R117, 0x1c1f ;  /* 0x001c1f757a4f7589 */ /* 0x0004e200000e0000 */
[----:B------:R-:W-:-:S03]  /*c460*/  SEL R125, R115, R65, P0 ;  /* 0x00000041737d7207 */ /* 0x000fc60000000000 */
[----:B------:R4:W3:Y:S01]  /*c470*/  SHFL.IDX PT, R78, R130, R117, 0x1c1f ;  /* 0x001c1f75824e7589 */ /* 0x0008e200000e0000 */
[----:B-1----:R-:W-:-:S03]  /*c480*/  SEL R127, R65, R115, P0 ;  /* 0x00000073417f7207 */ /* 0x002fc60000000000 */
[----:B------:R-:W-:Y:S01]  /*c490*/  SHFL.IDX PT, R2, R2, R8, 0x1c1f ;  /* 0x001c1f0802027589 */ /* 0x000fe200000e0000 */
[----:B------:R-:W-:Y:S02]  /*c4a0*/  SEL R115, R39, R68, P0 ;  /* 0x0000004427737207 */ /* 0x000fe40000000000 */
[----:B--2---:R-:W-:Y:S01]  /*c4b0*/  SEL R122, R46, R121, P0 ;  /* 0x000000792e7a7207 */ /* 0x004fe20000000000 */
[----:B------:R-:W-:Y:S01]  /*c4c0*/  SHFL.IDX PT, R95, R95, R8, 0x1c1f ;  /* 0x001c1f085f5f7589 */ /* 0x000fe200000e0000 */
[----:B------:R-:W-:Y:S02]  /*c4d0*/  SEL R65, R52, R61, P0 ;  /* 0x0000003d34417207 */ /* 0x000fe40000000000 */
[----:B----4-:R-:W-:Y:S01]  /*c4e0*/  SEL R130, R51, R101, P0 ;  /* 0x0000006533827207 */ /* 0x010fe20000000000 */
[----:B------:R-:W-:Y:S01]  /*c4f0*/  SHFL.IDX PT, R172, R172, R8, 0x1c1f ;  /* 0x001c1f08acac7589 */ /* 0x000fe200000e0000 */
[----:B------:R-:W-:Y:S02]  /*c500*/  SEL R101, R88, R169, P0 ;  /* 0x000000a958657207 */ /* 0x000fe40000000000 */
[----:B------:R-:W-:Y:S01]  /*c510*/  SEL R51, R77, R44, P0 ;  /* 0x0000002c4d337207 */ /* 0x000fe20000000000 */
[----:B------:R1:W-:Y:S04]  /*c520*/  SHFL.IDX PT, R13, R131, R8, 0x1c1f ;  /* 0x001c1f08830d7589 */ /* 0x0003e800000e0000 */
[----:B------:R2:W-:Y:S04]  /*c530*/  SHFL.IDX PT, R73, R135, R8, 0x1c1f ;  /* 0x001c1f0887497589 */ /* 0x0005e800000e0000 */
[----:B------:R4:W-:Y:S01]  /*c540*/  SHFL.IDX PT, R7, R139, R8, 0x1c1f ;  /* 0x001c1f088b077589 */ /* 0x0009e200000e0000 */
[----:B-1----:R-:W-:-:S03]  /*c550*/  SEL R131, R50, R91, P0 ;  /* 0x0000005b32837207 */ /* 0x002fc60000000000 */
[----:B------:R1:W3:Y:S01]  /*c560*/  SHFL.IDX PT, R76, R134, R117, 0x1c1f ;  /* 0x001c1f75864c7589 */ /* 0x0002e200000e0000 */
[----:B------:R-:W-:Y:S02]  /*c570*/  SEL R50, R49, R48, P0 ;  /* 0x0000003031327207 */ /* 0x000fe40000000000 */
[----:B--2---:R-:W-:Y:S01]  /*c580*/  SEL R135, R66, R119, P0 ;  /* 0x0000007742877207 */ /* 0x004fe20000000000 */
[----:B------:R2:W-:Y:S01]  /*c590*/  SHFL.IDX PT, R8, R140, R117, 0x1c1f ;  /* 0x001c1f758c087589 */ /* 0x0005e200000e0000 */
[----:B------:R-:W-:Y:S02]  /*c5a0*/  SEL R48, R48, R49, P0 ;  /* 0x0000003130307207 */ /* 0x000fe40000000000 */
[----:B----4-:R-:W-:Y:S01]  /*c5b0*/  SEL R139, R54, R103, P0 ;  /* 0x00000067368b7207 */ /* 0x010fe20000000000 */
[----:B------:R4:W-:Y:S01]  /*c5c0*/  SHFL.IDX PT, R72, R136, R117, 0x1c1f ;  /* 0x001c1f7588487589 */ /* 0x0009e200000e0000 */
[----:B------:R-:W-:Y:S02]  /*c5d0*/  SEL R49, R44, R77, P0 ;  /* 0x0000004d2c317207 */ /* 0x000fe40000000000 */
[----:B-1----:R-:W-:Y:S01]  /*c5e0*/  SEL R134, R67, R132, P0 ;  /* 0x0000008443867207 */ /* 0x002fe20000000000 */
[----:B------:R-:W1:Y:S01]  /*c5f0*/  SHFL.IDX PT, R182, R86, R117, 0x1c1f ;  /* 0x001c1f7556b67589 */ /* 0x000e6200000e0000 */
[----:B------:R-:W-:-:S02]  /*c600*/  SEL R132, R132, R67, P0 ;  /* 0x0000004384847207 */ /* 0x000fc40000000000 */
[----:B--2---:R-:W-:Y:S01]  /*c610*/  SEL R140, R133, R137, P0 ;  /* 0x00000089858c7207 */ /* 0x004fe20000000000 */
[----:B------:R2:W1:Y:S01]  /*c620*/  SHFL.IDX PT, R75, R138, R117, 0x1c1f ;  /* 0x001c1f758a4b7589 */ /* 0x00046200000e0000 */
[----:B------:R-:W-:Y:S02]  /*c630*/  SEL R91, R30, R56, P0 ;  /* 0x000000381e5b7207 */ /* 0x000fe40000000000 */
[----:B------:R-:W-:Y:S01]  /*c640*/  SEL R44, R161, R38, P0 ;  /* 0x00000026a12c7207 */ /* 0x000fe20000000000 */
[----:B------:R5:W1:Y:S01]  /*c650*/  SHFL.IDX PT, R116, R157, R117, 0x1c1f ;  /* 0x001c1f759d747589 */ /* 0x000a6200000e0000 */
[----:B------:R-:W-:Y:S02]  /*c660*/  SEL R67, R61, R52, P0 ;  /* 0x000000343d437207 */ /* 0x000fe40000000000 */
[----:B----4-:R-:W-:Y:S01]  /*c670*/  SEL R136, R107, R55, P0 ;  /* 0x000000376b887207 */ /* 0x010fe20000000000 */
[----:B------:R4:W1:Y:S01]  /*c680*/  SHFL.IDX PT, R86, R142, R117, 0x1c1f ;  /* 0x001c1f758e567589 */ /* 0x00086200000e0000 */
[----:B------:R-:W-:-:S02]  /*c690*/  SEL R61, R167, R47, P0 ;  /* 0x0000002fa73d7207 */ /* 0x000fc40000000000 */
[----:B--2---:R-:W-:Y:S01]  /*c6a0*/  SEL R138, R55, R107, P0 ;  /* 0x0000006b378a7207 */ /* 0x004fe20000000000 */
[----:B------:R2:W1:Y:S01]  /*c6b0*/  SHFL.IDX PT, R32, R120, R117, 0x1c1f ;  /* 0x001c1f7578207589 */ /* 0x00046200000e0000 */
[----:B------:R-:W-:Y:S02]  /*c6c0*/  SEL R107, R33, R60, P0 ;  /* 0x0000003c216b7207 */ /* 0x000fe40000000000 */
[----:B-----5:R-:W-:Y:S01]  /*c6d0*/  SEL R157, R150, R143, P0 ;  /* 0x0000008f969d7207 */ /* 0x020fe20000000000 */
[----:B------:R5:W1:Y:S01]  /*c6e0*/  SHFL.IDX PT, R92, R144, R117, 0x1c1f ;  /* 0x001c1f75905c7589 */ /* 0x000a6200000e0000 */
[----:B------:R-:W-:Y:S02]  /*c6f0*/  SEL R150, R71, R148, P0 ;  /* 0x0000009447967207 */ /* 0x000fe40000000000 */
[----:B----4-:R-:W-:Y:S01]  /*c700*/  SEL R142, R137, R133, P0 ;  /* 0x00000085898e7207 */ /* 0x010fe20000000000 */
[----:B------:R4:W1:Y:S01]  /*c710*/  SHFL.IDX PT, R181, R90, R117, 0x1c1f ;  /* 0x001c1f755ab57589 */ /* 0x00086200000e0000 */
[----:B------:R-:W-:-:S02]  /*c720*/  SEL R137, R103, R54, P0 ;  /* 0x0000003667897207 */ /* 0x000fc40000000000 */
[----:B------:R-:W-:Y:S01]  /*c730*/  SEL R133, R119, R66, P0 ;  /* 0x0000004277857207 */ /* 0x000fe20000000000 */
[----:B------:R-:W1:Y:S01]  /*c740*/  SHFL.IDX PT, R163, R102, R117, 0x1c1f ;  /* 0x001c1f7566a37589 */ /* 0x000e6200000e0000 */
[----:B--2---:R-:W-:Y:S02]  /*c750*/  SEL R120, R121, R46, P0 ;  /* 0x0000002e79787207 */ /* 0x004fe40000000000 */
[----:B------:R-:W-:Y:S01]  /*c760*/  SEL R103, R169, R88, P0 ;  /* 0x00000058a9677207 */ /* 0x000fe20000000000 */
[----:B------:R2:W1:Y:S01]  /*c770*/  SHFL.IDX PT, R5, R5, R117, 0x1c1f ;  /* 0x001c1f7505057589 */ /* 0x00046200000e0000 */
[----:B-----5:R-:W-:Y:S02]  /*c780*/  SEL R144, R145, R59, P0 ;  /* 0x0000003b91907207 */ /* 0x020fe40000000000 */
[----:B------:R-:W-:Y:S02]  /*c790*/  SEL R121, R89, R43, P0 ;  /* 0x0000002b59797207 */ /* 0x000fe40000000000 */
[----:B------:R-:W-:-:S02]  /*c7a0*/  SEL R119, R160, R112, P0 ;  /* 0x00000070a0777207 */ /* 0x000fc40000000000 */
[----:B----4-:R-:W-:Y:S02]  /*c7b0*/  SEL R90, R41, R80, P0 ;  /* 0x00000050295a7207 */ /* 0x010fe40000000000 */
[----:B------:R-:W-:Y:S02]  /*c7c0*/  SEL R88, R80, R41, P0 ;  /* 0x0000002950587207 */ /* 0x000fe40000000000 */
[----:B--2---:R-:W-:Y:S02]  /*c7d0*/  SEL R117, R112, R160, P0 ;  /* 0x000000a070757207 */ /* 0x004fe40000000000 */
        /* <DEDUP_REMOVED lines=23> */
[----:B0-----:R-:W-:Y:S02]  /*c950*/  SEL R143, R69, R141, P0 ;  /* 0x0000008d458f7207 */ /* 0x001fe40000000000 */
[----:B------:R-:W-:Y:S02]  /*c960*/  SEL R35, R12, R28, P0 ;  /* 0x0000001c0c237207 */ /* 0x000fe40000000000 */
        /* <DEDUP_REMOVED lines=13> */
[----:B-1----:R-:W-:-:S02]  /*ca40*/  SEL R71, R83, R182, P0 ;  /* 0x000000b653477207 */ /* 0x002fc40000000000 */
[----:B------:R-:W-:Y:S02]  /*ca50*/  SEL R69, R182, R83, P0 ;  /* 0x00000053b6457207 */ /* 0x000fe40000000000 */
[----:B------:R-:W-:Y:S02]  /*ca60*/  SEL R40, R40, R81, P0 ;  /* 0x0000005128287207 */ /* 0x000fe40000000000 */
[----:B------:R-:W-:Y:S02]  /*ca70*/  SEL R12, R10, R72, P0 ;  /* 0x000000480a0c7207 */ /* 0x000fe40000000000 */
[----:B------:R-:W-:Y:S02]  /*ca80*/  SEL R13, R6, R8, P0 ;  /* 0x00000008060d7207 */ /* 0x000fe40000000000 */
[----:B------:R-:W-:Y:S02]  /*ca90*/  SEL R11, R8, R6, P0 ;  /* 0x00000006080b7207 */ /* 0x000fe40000000000 */
[----:B------:R-:W-:-:S02]  /*caa0*/  SEL R10, R72, R10, P0 ;  /* 0x0000000a480a7207 */ /* 0x000fc40000000000 */
[----:B------:R-:W-:Y:S02]  /*cab0*/  F2FP.BF16.F32.PACK_AB R80, R155, R154 ;  /* 0x0000009a9b50723e */ /* 0x000fe400000010ff */
[----:B------:R-:W-:Y:S02]  /*cac0*/  F2FP.BF16.F32.PACK_AB R81, R151, R150 ;  /* 0x000000969751723e */ /* 0x000fe400000010ff */
[----:B------:R-:W-:Y:S02]  /*cad0*/  F2FP.BF16.F32.PACK_AB R82, R153, R152 ;  /* 0x000000989952723e */ /* 0x000fe400000010ff */
[----:B------:R-:W-:Y:S02]  /*cae0*/  F2FP.BF16.F32.PACK_AB R83, R149, R148 ;  /* 0x000000949553723e */ /* 0x000fe400000010ff */
[----:B------:R-:W-:Y:S02]  /*caf0*/  SEL R8, R73, R75, P0 ;  /* 0x0000004b49087207 */ /* 0x000fe40000000000 */
[----:B------:R-:W-:Y:S01]  /*cb00*/  SEL R6, R75, R73, P0 ;  /* 0x000000494b067207 */ /* 0x000fe20000000000 */
[----:B------:R0:W-:Y:S01]  /*cb10*/  STSM.16.M88.4 [R9], R80 ;  /* 0x0000005009007844 */ /* 0x0001e20000000200 */
        /* <DEDUP_REMOVED lines=9> */
[----:B------:R-:W-:Y:S02]  /*cbb0*/  SEL R118, R158, R116, P0 ;  /* 0x000000749e767207 */ /* 0x000fe40000000000 */
[----:B------:R-:W-:Y:S01]  /*cbc0*/  SEL R116, R116, R158, P0 ;  /* 0x0000009e74747207 */ /* 0x000fe20000000000 */
[----:B------:R2:W-:Y:S01]  /*cbd0*/  STSM.16.M88.4 [R85], R76 ;  /* 0x0000004c55007844 */ /* 0x0005e20000000200 */
[----:B------:R-:W-:Y:S02]  /*cbe0*/  SEL R102, R168, R100, P0 ;  /* 0x00000064a8667207 */ /* 0x000fe40000000000 */
[----:B0-----:R-:W-:Y:S02]  /*cbf0*/  SEL R9, R7, R86, P0 ;  /* 0x0000005607097207 */ /* 0x001fe40000000000 */
        /* <DEDUP_REMOVED lines=8> */
[----:B------:R-:W-:Y:S02]  /*cc80*/  SEL R68, R184, R170, P0 ;  /* 0x000000aab8447207 */ /* 0x000fe40000000000 */
[----:B------:R-:W-:Y:S01]  /*cc90*/  SEL R66, R53, R64, P0 ;  /* 0x0000004035427207 */ /* 0x000fe20000000000 */
[----:B------:R0:W-:Y:S01]  /*cca0*/  STSM.16.M88.4 [R98], R80 ;  /* 0x0000005062007844 */ /* 0x0001e20000000200 */
[----:B------:R-:W-:Y:S02]  /*ccb0*/  SEL R54, R95, R165, P0 ;  /* 0x000000a55f367207 */ /* 0x000fe40000000000 */
[----:B------:R-:W-:Y:S02]  /*ccc0*/  SEL R52, R165, R95, P0 ;  /* 0x0000005fa5347207 */ /* 0x000fe40000000000 */
[----:B------:R-:W-:-:S02]  /*ccd0*/  SEL R32, R32, R93, P0 ;  /* 0x0000005d20207207 */ /* 0x000fc40000000000 */
[----:B------:R-:W-:Y:S02]  /*cce0*/  SEL R162, R92, R162, P0 ;  /* 0x000000a25ca27207 */ /* 0x000fe40000000000 */
[----:B-1----:R-:W-:Y:S02]  /*ccf0*/  F2FP.BF16.F32.PACK_AB R84, R123, R122 ;  /* 0x0000007a7b54723e */ /* 0x002fe400000010ff */
[----:B------:R-:W-:Y:S02]  /*cd00*/  F2FP.BF16.F32.PACK_AB R86, R121, R120 ;  /* 0x000000787956723e */ /* 0x000fe400000010ff */
[----:B------:R-:W-:Y:S02]  /*cd10*/  F2FP.BF16.F32.PACK_AB R87, R117, R116 ;  /* 0x000000747557723e */ /* 0x000fe400000010ff */
[----:B--2---:R-:W-:Y:S02]  /*cd20*/  F2FP.BF16.F32.PACK_AB R85, R119, R118 ;  /* 0x000000767755723e */ /* 0x004fe400000010ff */
[----:B------:R-:W-:-:S02]  /*cd30*/  SEL R64, R64, R53, P0 ;  /* 0x0000003540407207 */ /* 0x000fc40000000000 */
[----:B------:R-:W-:Y:S01]  /*cd40*/  SEL R62, R171, R181, P0 ;  /* 0x000000b5ab3e7207 */ /* 0x000fe20000000000 */
[----:B------:R1:W-:Y:S01]  /*cd50*/  STSM.16.M88.4 [R97], R84 ;  /* 0x0000005461007844 */ /* 0x0003e20000000200 */
[----:B------:R-:W-:Y:S02]  /*cd60*/  SEL R60, R181, R171, P0 ;  /* 0x000000abb53c7207 */ /* 0x000fe40000000000 */
[----:B------:R-:W-:Y:S02]  /*cd70*/  F2FP.BF16.F32.PACK_AB R92, R115, R114 ;  /* 0x00000072735c723e */ /* 0x000fe400000010ff */
[----:B------:R-:W-:Y:S02]  /*cd80*/  F2FP.BF16.F32.PACK_AB R94, R113, R112 ;  /* 0x00000070715e723e */ /* 0x000fe400000010ff */
[----:B------:R-:W-:Y:S02]  /*cd90*/  F2FP.BF16.F32.PACK_AB R95, R109, R108 ;  /* 0x0000006c6d5f723e */ /* 0x000fe400000010ff */
[----:B------:R-:W-:-:S02]  /*cda0*/  F2FP.BF16.F32.PACK_AB R93, R111, R110 ;  /* 0x0000006e6f5d723e */ /* 0x000fc400000010ff */
[----:B------:R-:W-:Y:S02]  /*cdb0*/  SEL R55, R172, R163, P0 ;  /* 0x000000a3ac377207 */ /* 0x000fe40000000000 */
[----:B------:R-:W-:Y:S01]  /*cdc0*/  SEL R53, R163, R172, P0 ;  /* 0x000000aca3357207 */ /* 0x000fe20000000000 */
[----:B------:R2:W-:Y:S01]  /*cdd0*/  STSM.16.M88.4 [R96], R92 ;  /* 0x0000005c60007844 */ /* 0x0005e20000000200 */
[----:B------:R-:W-:Y:S02]  /*cde0*/  F2FP.BF16.F32.PACK_AB R72, R107, R106 ;  /* 0x0000006a6b48723e */ /* 0x000fe400000010ff */
[----:B------:R-:W-:Y:S02]  /*cdf0*/  F2FP.BF16.F32.PACK_AB R74, R105, R104 ;  /* 0x00000068694a723e */ /* 0x000fe400000010ff */
[----:B------:R-:W-:Y:S02]  /*ce00*/  F2FP.BF16.F32.PACK_AB R75, R101, R100 ;  /* 0x00000064654b723e */ /* 0x000fe400000010ff */
[----:B------:R-:W-:-:S02]  /*ce10*/  F2FP.BF16.F32.PACK_AB R73, R103, R102 ;  /* 0x000000666749723e */ /* 0x000fc400000010ff */
[----:B------:R-:W-:Y:S02]  /*ce20*/  F2FP.BF16.F32.PACK_AB R76, R91, R90 ;  /* 0x0000005a5b4c723e */ /* 0x000fe400000010ff */
[----:B------:R-:W-:Y:S01]  /*ce30*/  F2FP.BF16.F32.PACK_AB R78, R89, R88 ;  /* 0x00000058594e723e */ /* 0x000fe200000010ff */
[----:B------:R3:W-:Y:S01]  /*ce40*/  STSM.16.M88.4 [R0], R72 ;  /* 0x0000004800007844 */ /* 0x0007e20000000200 */
[----:B------:R-:W-:Y:S02]  /*ce50*/  F2FP.BF16.F32.PACK_AB R79, R69, R68 ;  /* 0x00000044454f723e */ /* 0x000fe400000010ff */
[----:B------:R-:W-:Y:S02]  /*ce60*/  F2FP.BF16.F32.PACK_AB R77, R71, R70 ;  /* 0x00000046474d723e */ /* 0x000fe400000010ff */
[----:B0-----:R-:W-:Y:S02]  /*ce70*/  F2FP.BF16.F32.PACK_AB R80, R67, R66 ;  /* 0x000000424350723e */ /* 0x001fe400000010ff */
        /* <DEDUP_REMOVED lines=9> */
[----:B------:R-:W-:-:S02]  /*cf10*/  SEL R161, R99, R156, P0 ;  /* 0x0000009c63a17207 */ /* 0x000fc40000000000 */
[----:B------:R-:W-:Y:S01]  /*cf20*/  SEL R163, R156, R99, P0 ;  /* 0x000000639ca37207 */ /* 0x000fe20000000000 */
[----:B------:R4:W-:Y:S01]  /*cf30*/  STSM.16.M88.4 [R175], R84 ;  /* 0x00000054af007844 */ /* 0x0009e20000000200 */
[----:B--2---:R-:W-:Y:S02]  /*cf40*/  F2FP.BF16.F32.PACK_AB R92, R51, R50 ;  /* 0x00000032335c723e */ /* 0x004fe400000010ff */
[----:B------:R-:W-:Y:S02]  /*cf50*/  F2FP.BF16.F32.PACK_AB R94, R49, R48 ;  /* 0x00000030315e723e */ /* 0x000fe400000010ff */
[----:B------:R-:W-:Y:S02]  /*cf60*/  F2FP.BF16.F32.PACK_AB R95, R45, R44 ;  /* 0x0000002c2d5f723e */ /* 0x000fe400000010ff */
[----:B------:R-:W-:Y:S02]  /*cf70*/  F2FP.BF16.F32.PACK_AB R93, R47, R46 ;  /* 0x0000002e2f5d723e */ /* 0x000fe400000010ff */
[----:B------:R-:W-:-:S02]  /*cf80*/  SEL R158, R2, R5, P0 ;  /* 0x00000005029e7207 */ /* 0x000fc40000000000 */
[----:B------:R-:W-:Y:S01]  /*cf90*/  SEL R156, R5, R2, P0 ;  /* 0x00000002059c7207 */ /* 0x000fe20000000000 */
[----:B------:R-:W-:Y:S01]  /*cfa0*/  STSM.16.M88.4 [R176], R92 ;  /* 0x0000005cb0007844 */ /* 0x000fe20000000200 */
[----:B------:R-:W-:Y:S02]  /*cfb0*/  F2FP.BF16.F32.PACK_AB R96, R43, R42 ;  /* 0x0000002a2b60723e */ /* 0x000fe400000010ff */
[----:B------:R-:W-:Y:S02]  /*cfc0*/  F2FP.BF16.F32.PACK_AB R98, R41, R40 ;  /* 0x000000282962723e */ /* 0x000fe400000010ff */
[----:B------:R-:W-:Y:S02]  /*cfd0*/  F2FP.BF16.F32.PACK_AB R99, R37, R36 ;  /* 0x000000242563723e */ /* 0x000fe400000010ff */
[----:B------:R-:W-:Y:S02]  /*cfe0*/  F2FP.BF16.F32.PACK_AB R97, R39, R38 ;  /* 0x000000262761723e */ /* 0x000fe400000010ff */
[----:B---3--:R-:W-:-:S02]  /*cff0*/  F2FP.BF16.F32.PACK_AB R72, R35, R34 ;  /* 0x000000222348723e */ /* 0x008fc400000010ff */
[----:B------:R-:W-:Y:S01]  /*d000*/  F2FP.BF16.F32.PACK_AB R74, R33, R32 ;  /* 0x00000020214a723e */ /* 0x000fe200000010ff */
[----:B------:R-:W-:Y:S01]  /*d010*/  STSM.16.M88.4 [R177], R96 ;  /* 0x00000060b1007844 */ /* 0x000fe20000000200 */
        /* <DEDUP_REMOVED lines=12> */
[----:B----4-:R-:W-:-:S02]  /*d0e0*/  F2FP.BF16.F32.PACK_AB R85, R159, R158 ;  /* 0x0000009e9f55723e */ /* 0x010fc400000010ff */
        /* <DEDUP_REMOVED lines=8> */
[----:B------:R-:W-:Y:S01]  /*d170*/  BAR.SYNC.DEFER_BLOCKING 0x1, 0x100 ;  /* 0x0044000000007b1d */ /* 0x000fe20000010000 */
[----:B------:R-:W-:Y:S01]  /*d180*/  ISETP.NE.AND.EX P0, PT, RZ, UR17, PT, P0 ;  /* 0x00000011ff007c0c */ /* 0x000fe2000bf05300 */
[----:B------:R-:W-:-:S04]  /*d190*/  UISETP.NE.U32.AND UP0, UPT, UR14, URZ, UPT ;  /* 0x0000003f0e00728c */ /* 0x000fc8000bf05070 */
[----:B------:R-:W-:-:S08]  /*d1a0*/  UISETP.NE.AND.EX UP0, UPT, UR15, URZ, UPT, UP0 ;  /* 0x0000003f0f00728c */ /* 0x000fd0000bf05300 */
[----:B------:R0:W3:Y:S03]  /*d1b0*/  @P0 LDG.E R0, desc[UR52][R72.64] ;  /* 0x0000003448000981 */ /* 0x0000e6000c1e1900 */
[----:B------:R-:W-:Y:S01]  /*d1c0*/  @UP0 ULEA UR14, UP1, UR44, UR14, 0x2 ;  /* 0x0000000e2c0e0291 */ /* 0x000fe2000f82103f */
[----:B------:R-:W-:-:S03]  /*d1d0*/  PLOP3.LUT P4, PT, PT, PT, UP0, 0x80, 0x0 ;  /* 0x000000000000781c */ /* 0x000fc60003f8f008 */
[----:B------:R-:W-:Y:S02]  /*d1e0*/  @UP0 ULEA.HI.X UR15, UR44, UR15, UR43, 0x2, UP1 ;  /* 0x0000000f2c0f0291 */ /* 0x000fe400088f142b */
[----:B0-----:R-:W-:-:S04]  /*d1f0*/  IMAD.U32 R72, RZ, RZ, UR14 ;  /* 0x0000000eff487e24 */ /* 0x001fc8000f8e00ff */
[----:B------:R-:W-:-:S05]  /*d200*/  IMAD.U32 R73, RZ, RZ, UR15 ;  /* 0x0000000fff497e24 */ /* 0x000fca000f8e00ff */
[----:B------:R0:W4:Y:S01]  /*d210*/  @P4 LDG.E R2, desc[UR52][R72.64] ;  /* 0x0000003448024981 */ /* 0x000122000c1e1900 */
[----:B------:R-:W-:Y:S01]  /*d220*/  UISETP.NE.AND UP2, UPT, UR22, 0x1, UPT ;  /* 0x000000011600788c */ /* 0x000fe2000bf45270 */
[----:B-1----:R-:W-:Y:S01]  /*d230*/  VIADD R78, R17, UR36 ;  /* 0x00000024114e7c36 */ /* 0x002fe20008000000 */
[----:B------:R-:W-:Y:S01]  /*d240*/  UISETP.GT.AND UP1, UPT, UR47, 0x1, UPT ;  /* 0x000000012f00788c */ /* 0x000fe2000bf24270 */
[----:B------:R-:W-:Y:S01]  /*d250*/  UMOV UR23, 0x9b8 ;  /* 0x000009b800177882 */ /* 0x000fe20000000000 */
[----:B------:R-:W-:Y:S02]  /*d260*/  UISETP.NE.U32.AND UP0, UPT, UR16, URZ, UPT ;  /* 0x0000003f1000728c */ /* 0x000fe4000bf05070 */
[----:B------:R-:W-:Y:S01]  /*d270*/  PLOP3.LUT P1, PT, PT, PT, UP2, 0x80, 0x0 ;  /* 0x000000000000781c */ /* 0x000fe20003f2f028 */
[----:B------:R-:W-:Y:S02]  /*d280*/  USEL UR23, UR23, 0x978, UP1 ;  /* 0x0000097817177887 */ /* 0x000fe40008800000 */
[----:B------:R-:W-:Y:S01]  /*d290*/  UISETP.NE.AND.EX UP0, UPT, UR17, URZ, UPT, UP0 ;  /* 0x0000003f1100728c */ /* 0x000fe2000bf05300 */
[----:B------:R-:W-:Y:S01]  /*d2a0*/  UMOV UR4, URZ ;  /* 0x0000003f00047c82 */ /* 0x000fe20008000000 */
[----:B------:R-:W-:-:S02]  /*d2b0*/  USEL UR9, UR37, URZ, UP1 ;  /* 0x0000003f25097287 */ /* 0x000fc40008800000 */
[----:B------:R-:W-:Y:S01]  /*d2c0*/  USEL UR44, UR44, URZ, !UP0 ;  /* 0x0000003f2c2c7287 */ /* 0x000fe2000c000000 */
[----:B------:R-:W-:Y:S01]  /*d2d0*/  @UP2 ULDC UR26, c[0x0][0xbec] ;  /* 0x0002fb00001a2ab9 */ /* 0x000fe20000000800 */
[----:B------:R-:W-:-:S04]  /*d2e0*/  USEL UR43, UR43, URZ, !UP0 ;  /* 0x0000003f2b2b7287 */ /* 0x000fc8000c000000 */
[----:B------:R-:W-:Y:S01]  /*d2f0*/  ULDC.64 UR16, c[0x0][UR23+0x220] ;  /* 0x0000880017107abb */ /* 0x000fe20008000a00 */
[----:B------:R-:W-:Y:S01]  /*d300*/  ULDC.64 UR20, c[0x0][UR23+0x218] ;  /* 0x0000860017147abb */ /* 0x000fe20008000a00 */
[----:B------:R-:W-:Y:S01]  /*d310*/  ULDC.64 UR18, c[0x0][UR23+0x228] ;  /* 0x00008a0017127abb */ /* 0x000fe20008000a00 */
[----:B------:R-:W-:Y:S01]  /*d320*/  @P1 IMAD.HI.U32 R5, R78, UR26, RZ ;  /* 0x0000001a4e051c27 */ /* 0x000fe2000f8e00ff */
[----:B------:R-:W-:Y:S02]  /*d330*/  UIMAD UR17, UR17, UR44, URZ ;  /* 0x0000002c111172a4 */ /* 0x000fe4000f8e023f */
[----:B------:R-:W-:Y:S02]  /*d340*/  UIMAD.WIDE.U32 UR14, UR20, UR45, URZ ;  /* 0x0000002d140e72a5 */ /* 0x000fe4000f8e003f */
[----:B------:R-:W-:Y:S01]  /*d350*/  UIMAD.WIDE.U32 UR24, UR18, UR9, URZ ;  /* 0x00000009121872a5 */ /* 0x000fe2000f8e003f */
[----:B------:R-:W-:Y:S01]  /*d360*/  @UP2 ULDC UR27, c[0x0][0xbf0] ;  /* 0x0002fc00001b2ab9 */ /* 0x000fe20000000800 */
[----:B------:R-:W-:-:S02]  /*d370*/  UIMAD UR20, UR21, UR45, URZ ;  /* 0x0000002d151472a4 */ /* 0x000fc4000f8e023f */
[----:B------:R-:W-:Y:S02]  /*d380*/  UIMAD UR9, UR19, UR9, URZ ;  /* 0x00000009130972a4 */ /* 0x000fe4000f8e023f */
[----:B0-----:R-:W-:Y:S01]  /*d390*/  IMAD.U32 R73, RZ, RZ, UR24 ;  /* 0x00000018ff497e24 */ /* 0x001fe2000f8e00ff */
[----:B------:R-:W-:Y:S02]  /*d3a0*/  UIMAD.WIDE.U32 UR18, UR16, UR44, URZ ;  /* 0x0000002c101272a5 */ /* 0x000fe4000f8e003f */
[----:B------:R-:W-:Y:S02]  /*d3b0*/  UIMAD UR17, UR16, UR43, UR17 ;  /* 0x0000002b101172a4 */ /* 0x000fe4000f8e0211 */
[----:B------:R-:W-:Y:S02]  /*d3c0*/  UIADD3 UR20, UR15, UR20, URZ ;  /* 0x000000140f147290 */ /* 0x000fe4000fffe03f */
[----:B------:R-:W-:Y:S02]  /*d3d0*/  UIADD3 UR15, UR25, UR9, URZ ;  /* 0x00000009190f7290 */ /* 0x000fe4000fffe03f */
[----:B------:R-:W-:-:S04]  /*d3e0*/  UIADD3 UR9, UR19, UR17, URZ ;  /* 0x0000001113097290 */ /* 0x000fc8000fffe03f */
[----:B------:R-:W-:Y:S01]  /*d3f0*/  IMAD.U32 R74, RZ, RZ, UR15 ;  /* 0x0000000fff4a7e24 */ /* 0x000fe2000f8e00ff */
[----:B---3--:R-:W-:Y:S01]  /*d400*/  @P0 R2UR UR4, R0 ;  /* 0x00000000000402ca */ /* 0x008fe200000e0000 */
[----:B------:R-:W-:Y:S01]  /*d410*/  IMAD.MOV.U32 R0, RZ, RZ, R78 ;  /* 0x000000ffff007224 */ /* 0x000fe200078e004e */
[----:B------:R-:W-:-:S05]  /*d420*/  @P1 SHF.R.U32.HI R0, RZ, UR27, R5 ;  /* 0x0000001bff001c19 */ /* 0x000fca0008011605 */
[----:B------:R-:W-:-:S04]  /*d430*/  IMAD.MOV R5, RZ, RZ, -R0 ;  /* 0x000000ffff057224 */ /* 0x000fc800078e0a00 */
[----:B------:R-:W-:Y:S02]  /*d440*/  IMAD R5, R5, UR22, R78 ;  /* 0x0000001605057c24 */ /* 0x000fe4000f8e024e */
        /* <DEDUP_REMOVED lines=9> */
[----:B------:R-:W-:Y:S01]  /*d4e0*/  SHF.R.S32.HI R0, RZ, 0x1f, R5 ;  /* 0x0000001fff007819 */ /* 0x000fe20000011405 */
[----:B------:R-:W-:Y:S01]  /*d4f0*/  @!UP1 ULDC UR19, c[0x0][0xb54] ;  /* 0x0002d50000139ab9 */ /* 0x000fe20000000800 */
[----:B------:R-:W-:Y:S01]  /*d500*/  IADD3.X R73, R73, UR9, R74, P2, P3 ;  /* 0x0000000949497c10 */ /* 0x000fe200097e644a */
[----:B------:R-:W-:Y:S01]  /*d510*/  ULDC UR9, c[0x0][0xa88] ;  /* 0x0002a20000097ab9 */ /* 0x000fe20000000800 */
[----:B----4-:R-:W-:Y:S01]  /*d520*/  @P4 R2UR UR9, R2 ;  /* 0x00000000020942ca */ /* 0x010fe200000e0000 */
[----:B------:R-:W-:-:S02]  /*d530*/  IMAD R75, R0, UR14, R75 ;  /* 0x0000000e004b7c24 */ /* 0x000fc4000f8e024b */
[----:B------:R-:W-:-:S04]  /*d540*/  IMAD.WIDE.U32 R72, R5, UR14, R72 ;  /* 0x0000000e05487c25 */ /* 0x000fc8000f8e0048 */
[----:B------:R-:W-:Y:S01]  /*d550*/  IMAD.IADD R5, R73, 0x1, R75 ;  /* 0x0000000149057824 */ /* 0x000fe200078e024b */
[----:B------:R-:W-:-:S04]  /*d560*/  LEA R76, P2, R72, UR18, 0x2 ;  /* 0x00000012484c7c11 */ /* 0x000fc8000f8410ff */
[----:B------:R-:W-:Y:S01]  /*d570*/  LEA.HI.X R5, R72, UR19, R5, 0x2, P2 ;  /* 0x0000001348057c11 */ /* 0x000fe200090f1405 */
[----:B--2---:R-:W-:Y:S08]  /*d580*/  @P4 BRA `(.L_x_2303) ;  /* 0x0000000000284947 */ /* 0x004ff00003800000 */
        /* <DEDUP_REMOVED lines=10> */
.L_x_2303:
[----:B------:R-:W2:Y:S04]  /*d630*/  LDL R2, [R1+0x50] ;  /* 0x0000500001027983 */ /* 0x000ea80000100800 */
[----:B------:R-:W3:Y:S01]  /*d640*/  LDL R0, [R1+0x48] ;  /* 0x0000480001007983 */ /* 0x000ee20000100800 */
[----:B------:R-:W-:-:S03]  /*d650*/  UIMAD UR9, UR9, UR22, URZ ;  /* 0x00000016090972a4 */ /* 0x000fc6000f8e023f */
[----:B------:R-:W-:Y:S04]  /*d660*/  SHFL.IDX PT, R72, R76, RZ, 0x1c1f ;  /* 0x001c1fff4c487589 */ /* 0x000fe800000e0000 */
[----:B------:R-:W0:Y:S04]  /*d670*/  SHFL.IDX PT, R73, R5, RZ, 0x1c1f ;  /* 0x001c1fff05497589 */ /* 0x000e2800000e0000 */
[----:B------:R-:W-:Y:S04]  /*d680*/  SHFL.IDX PT, R74, R76, 0x1, 0x1c1f ;  /* 0x003c1f004c4a7f89 */ /* 0x000fe800000e0000 */
[----:B------:R-:W1:Y:S01]  /*d690*/  SHFL.IDX PT, R75, R5, 0x1, 0x1c1f ;  /* 0x003c1f00054b7f89 */ /* 0x000e6200000e0000 */
[----:B--2---:R-:W-:Y:S01]  /*d6a0*/  VIADD R77, R2, UR36 ;  /* 0x00000024024d7c36 */ /* 0x004fe20008000000 */
        /* <DEDUP_REMOVED lines=21> */
[----:B------:R-:W-:Y:S02]  /*d800*/  LOP3.LUT R24, R25, 0x380, RZ, 0xc0, !PT ;  /* 0x0000038019187812 */ /* 0x000fe400078ec0ff */
[----:B------:R-:W-:Y:S02]  /*d810*/  IADD3 R13, P3, R2, 0x2000, RZ ;  /* 0x00002000020d7810 */ /* 0x000fe40007f7e0ff */
[----:B------:R-:W-:Y:S02]  /*d820*/  SHF.R.U64 R24, R24, 0x3, RZ ;  /* 0x0000000318187819 */ /* 0x000fe400000012ff */
[----:B------:R-:W-:-:S02]  /*d830*/  LOP3.LUT R8, R9, 0x380, RZ, 0xc0, !PT ;  /* 0x0000038009087812 */ /* 0x000fc400078ec0ff */
[----:B------:R-:W-:Y:S02]  /*d840*/  LOP3.LUT R12, R13, 0x380, RZ, 0xc0, !PT ;  /* 0x000003800d0c7812 */ /* 0x000fe400078ec0ff */
[----:B------:R-:W-:Y:S01]  /*d850*/  LOP3.LUT R24, R24, R25, RZ, 0x3c, !PT ;  /* 0x0000001918187212 */ /* 0x000fe200078e3cff */
[--C-:B------:R-:W-:Y:S01]  /*d860*/  IMAD.X R25, RZ, RZ, R3.reuse, P2 ;  /* 0x000000ffff197224 */ /* 0x100fe200010e0603 */
[----:B------:R-:W-:Y:S02]  /*d870*/  IADD3 R49, P2, R2, 0x9000, RZ ;  /* 0x0000900002317810 */ /* 0x000fe40007f5e0ff */
[----:B------:R-:W-:Y:S02]  /*d880*/  SHF.R.U64 R8, R8, 0x3, RZ ;  /* 0x0000000308087819 */ /* 0x000fe400000012ff */
[----:B------:R-:W-:Y:S01]  /*d890*/  SHF.R.U64 R12, R12, 0x3, RZ ;  /* 0x000000030c0c7819 */ /* 0x000fe200000012ff */
[----:B------:R-:W-:Y:S01]  /*d8a0*/  UIMAD UR12, UR16, UR14, URZ ;  /* 0x0000000e100c72a4 */ /* 0x000fe2000f8e023f */
[----:B------:R-:W-:Y:S01]  /*d8b0*/  LOP3.LUT R48, R49, 0x380, RZ, 0xc0, !PT ;  /* 0x0000038031307812 */ /* 0x000fe200078ec0ff */
[----:B------:R-:W-:Y:S01]  /*d8c0*/  UIMAD.WIDE.U32 UR10, UR4, UR14, URZ ;  /* 0x0000000e040a72a5 */ /* 0x000fe2000f8e003f */
[----:B------:R-:W-:Y:S01]  /*d8d0*/  LOP3.LUT R8, R8, R9, RZ, 0x3c, !PT ;  /* 0x0000000908087212 */ /* 0x000fe200078e3cff */
[--C-:B------:R-:W-:Y:S01]  /*d8e0*/  IMAD.X R9, RZ, RZ, R3.reuse, P4 ;  /* 0x000000ffff097224 */ /* 0x100fe200020e0603 */
[----:B------:R-:W-:Y:S01]  /*d8f0*/  LOP3.LUT R12, R12, R13, RZ, 0x3c, !PT ;  /* 0x0000000d0c0c7212 */ /* 0x000fe200078e3cff */
[----:B------:R-:W-:Y:S01]  /*d900*/  IMAD.X R13, RZ, RZ, R3, P3 ;  /* 0x000000ffff0d7224 */ /* 0x000fe200018e0603 */
[----:B------:R-:W-:-:S02]  /*d910*/  IADD3 R29, P0, R2, 0x4000, RZ ;  /* 0x00004000021d7810 */ /* 0x000fc40007f1e0ff */
[C---:B------:R-:W-:Y:S02]  /*d920*/  IADD3 R33, P6, R2.reuse, 0x5000, RZ ;  /* 0x0000500002217810 */ /* 0x040fe40007fde0ff */
[C---:B------:R-:W-:Y:S02]  /*d930*/  IADD3 R37, P5, R2.reuse, 0x6000, RZ ;  /* 0x0000600002257810 */ /* 0x040fe40007fbe0ff */
[C---:B------:R-:W-:Y:S01]  /*d940*/  LOP3.LUT R7, R2.reuse, 0x380, RZ, 0xc0, !PT ;  /* 0x0000038002077812 */ /* 0x040fe200078ec0ff */
[----:B------:R-:W-:Y:S01]  /*d950*/  UIMAD UR12, UR4, UR15, UR12 ;  /* 0x0000000f040c72a4 */ /* 0x000fe2000f8e020c */
[C---:B------:R-:W-:Y:S01]  /*d960*/  IADD3 R41, P4, R2.reuse, 0x7000, RZ ;  /* 0x0000700002297810 */ /* 0x040fe20007f9e0ff */
[----:B------:R-:W-:Y:S01]  /*d970*/  @UP2 ULDC UR14, c[0x0][0xbec] ;  /* 0x0002fb00000e2ab9 */ /* 0x000fe20000000800 */
[----:B------:R-:W-:Y:S01]  /*d980*/  IADD3 R45, P3, R2, 0x8000, RZ ;  /* 0x00008000022d7810 */ /* 0x000fe20007f7e0ff */
[----:B------:R-:W5:Y:S01]  /*d990*/  LD.E.128 R8, desc[UR52][R8.64] ;  /* 0x0000003408087980 */ /* 0x000f62000c101d00 */
[----:B------:R-:W-:-:S02]  /*d9a0*/  SHF.R.U64 R48, R48, 0x3, RZ ;  /* 0x0000000330307819 */ /* 0x000fc400000012ff */
[----:B------:R-:W-:Y:S01]  /*d9b0*/  LOP3.LUT R28, R29, 0x380, RZ, 0xc0, !PT ;  /* 0x000003801d1c7812 */ /* 0x000fe200078ec0ff */
        /* <DEDUP_REMOVED lines=10> */
[----:B------:R-:W-:Y:S02]  /*da60*/  SHF.R.U64 R32, R32, 0x3, RZ ;  /* 0x0000000320207819 */ /* 0x000fe400000012ff */
[----:B------:R-:W-:Y:S01]  /*da70*/  SHF.R.U64 R7, R7, 0x3, RZ ;  /* 0x0000000307077819 */ /* 0x000fe200000012ff */
[----:B------:R-:W-:Y:S01]  /*da80*/  UIADD3 UR11, UR11, UR12, URZ ;  /* 0x0000000c0b0b7290 */ /* 0x000fe2000fffe03f */
[----:B------:R-:W-:Y:S01]  /*da90*/  SHF.R.U64 R36, R36, 0x3, RZ ;  /* 0x0000000324247819 */ /* 0x000fe200000012ff */
[----:B------:R-:W-:Y:S01]  /*daa0*/  USHF.R.S32.HI UR4, URZ, 0x1f, UR44 ;  /* 0x0000001f3f047899 */ /* 0x000fe2000801142c */
[----:B------:R-:W-:Y:S01]  /*dab0*/  SHF.R.U64 R40, R40, 0x3, RZ ;  /* 0x0000000328287819 */ /* 0x000fe200000012ff */
[----:B------:R-:W-:Y:S01]  /*dac0*/  ULDC.64 UR12, c[0x0][0xae8] ;  /* 0x0002ba00000c7ab9 */ /* 0x000fe20000000a00 */
[----:B------:R-:W-:Y:S01]  /*dad0*/  SHF.R.U64 R44, R44, 0x3, RZ ;  /* 0x000000032c2c7819 */ /* 0x000fe200000012ff */
[--C-:B------:R-:W-:Y:S01]  /*dae0*/  IMAD.X R73, RZ, RZ, R3.reuse, P2 ;  /* 0x000000ffff497224 */ /* 0x100fe200010e0603 */
[----:B------:R-:W-:Y:S01]  /*daf0*/  LOP3.LUT R4, R5, 0x380, RZ, 0xc0, !PT ;  /* 0x0000038005047812 */ /* 0x000fe200078ec0ff */
[----:B------:R-:W5:Y:S01]  /*db00*/  LD.E.128 R48, desc[UR52][R48.64] ;  /* 0x0000003430307980 */ /* 0x000f62000c101d00 */
        /* <DEDUP_REMOVED lines=11> */
[----:B------:R-:W-:Y:S01]  /*dbc0*/  UIMAD.WIDE.U32 UR10, UR45, UR12, UR10 ;  /* 0x0000000c2d0a72a5 */ /* 0x000fe2000f8e000a */
[C---:B------:R-:W-:Y:S01]  /*dbd0*/  IADD3 R57, P6, R2.reuse, 0xb000, RZ ;  /* 0x0000b00002397810 */ /* 0x040fe20007fde0ff */
[----:B------:R-:W5:Y:S01]  /*dbe0*/  LD.E.128 R28, desc[UR52][R28.64] ;  /* 0x000000341c1c7980 */ /* 0x000f62000c101d00 */
[----:B------:R-:W-:-:S02]  /*dbf0*/  IADD3 R61, P5, R2, 0xc000, RZ ;  /* 0x0000c000023d7810 */ /* 0x000fc40007fbe0ff */
[C---:B------:R-:W-:Y:S01]  /*dc00*/  IADD3 R65, P4, R2.reuse, 0xd000, RZ ;  /* 0x0000d00002417810 */ /* 0x040fe20007f9e0ff */
[----:B------:R-:W5:Y:S01]  /*dc10*/  LD.E.128 R32, desc[UR52][R32.64] ;  /* 0x0000003420207980 */ /* 0x000f62000c101d00 */
[----:B------:R-:W-:Y:S02]  /*dc20*/  IADD3 R69, P3, R2, 0xe000, RZ ;  /* 0x0000e00002457810 */ /* 0x000fe40007f7e0ff */
[----:B------:R-:W-:Y:S01]  /*dc30*/  SHF.R.U64 R4, R4, 0x3, RZ ;  /* 0x0000000304047819 */ /* 0x000fe200000012ff */
[----:B------:R-:W5:Y:S01]  /*dc40*/  LD.E.128 R36, desc[UR52][R36.64] ;  /* 0x0000003424247980 */ /* 0x000f62000c101d00 */
[----:B------:R-:W-:Y:S02]  /*dc50*/  LOP3.LUT R2, R7, R2, RZ, 0x3c, !PT ;  /* 0x0000000207027212 */ /* 0x000fe400078e3cff */
[----:B------:R-:W-:Y:S01]  /*dc60*/  LOP3.LUT R72, R4, R5, RZ, 0x3c, !PT ;  /* 0x0000000504487212 */ /* 0x000fe200078e3cff */
[----:B------:R-:W-:Y:S01]  /*dc70*/  UIMAD UR11, UR45, UR13, UR11 ;  /* 0x0000000d2d0b72a4 */ /* 0x000fe2000f8e020b */
[----:B------:R-:W-:Y:S01]  /*dc80*/  LOP3.LUT R52, R53, 0x380, RZ, 0xc0, !PT ;  /* 0x0000038035347812 */ /* 0x000fe200078ec0ff */
[----:B------:R0:W5:Y:S01]  /*dc90*/  LD.E.128 R4, desc[UR52][R2.64] ;  /* 0x0000003402047980 */ /* 0x000162000c101d00 */
[----:B------:R-:W-:Y:S01]  /*dca0*/  ULDC.64 UR12, c[0x0][0xaf0] ;  /* 0x0002bc00000c7ab9 */ /* 0x000fe20000000a00 */
[----:B------:R-:W-:Y:S01]  /*dcb0*/  LOP3.LUT R56, R57, 0x380, RZ, 0xc0, !PT ;  /* 0x0000038039387812 */ /* 0x000fe200078ec0ff */
[----:B------:R-:W-:Y:S01]  /*dcc0*/  UIMAD UR4, UR4, UR12, URZ ;  /* 0x0000000c040472a4 */ /* 0x000fe2000f8e023f */
[----:B------:R-:W-:Y:S01]  /*dcd0*/  LOP3.LUT R60, R61, 0x380, RZ, 0xc0, !PT ;  /* 0x000003803d3c7812 */ /* 0x000fe200078ec0ff */
[----:B------:R-:W5:Y:S01]  /*dce0*/  LD.E.128 R40, desc[UR52][R40.64] ;  /* 0x0000003428287980 */ /* 0x000f62000c101d00 */
[----:B------:R-:W-:-:S02]  /*dcf0*/  LOP3.LUT R64, R65, 0x380, RZ, 0xc0, !PT ;  /* 0x0000038041407812 */ /* 0x000fc400078ec0ff */
[----:B------:R-:W-:Y:S01]  /*dd00*/  LOP3.LUT R68, R69, 0x380, RZ, 0xc0, !PT ;  /* 0x0000038045447812 */ /* 0x000fe200078ec0ff */
[----:B------:R-:W5:Y:S01]  /*dd10*/  LD.E.128 R44, desc[UR52][R44.64] ;  /* 0x000000342c2c7980 */ /* 0x000f62000c101d00 */
[----:B0-----:R-:W-:Y:S01]  /*dd20*/  IMAD R2, R20, 0x20, R81 ;  /* 0x0000002014027824 */ /* 0x001fe200078e0251 */
[----:B------:R-:W-:Y:S01]  /*dd30*/  UIMAD UR4, UR44, UR13, UR4 ;  /* 0x0000000d2c0472a4 */ /* 0x000fe2000f8e0204 */
[----:B------:R-:W-:Y:S01]  /*dd40*/  SHF.R.U64 R52, R52, 0x3, RZ ;  /* 0x0000000334347819 */ /* 0x000fe200000012ff */
[----:B------:R-:W5:Y:S01]  /*dd50*/  LD.E.128 R72, desc[UR52][R72.64] ;  /* 0x0000003448487980 */ /* 0x000f62000c101d00 */
[----:B------:R-:W-:Y:S01]  /*dd60*/  VIADD R76, R2, UR36 ;  /* 0x00000024024c7c36 */ /* 0x000fe20008000000 */
[----:B------:R-:W-:Y:S01]  /*dd70*/  UIMAD.WIDE.U32 UR44, UR44, UR12, UR10 ;  /* 0x0000000c2c2c72a5 */ /* 0x000fe2000f8e000a */
[----:B------:R-:W-:Y:S02]  /*dd80*/  SHF.R.U64 R56, R56, 0x3, RZ ;  /* 0x0000000338387819 */ /* 0x000fe400000012ff */
[----:B------:R-:W-:Y:S01]  /*dd90*/  @P1 IMAD.HI.U32 R2, R76, UR14, RZ ;  /* 0x0000000e4c021c27 */ /* 0x000fe2000f8e00ff */
[----:B------:R-:W-:Y:S01]  /*dda0*/  @UP2 ULDC UR10, c[0x0][0xbf0] ;  /* 0x0002fc00000a2ab9 */ /* 0x000fe20000000800 */
[----:B------:R-:W-:-:S02]  /*ddb0*/  SHF.R.U64 R60, R60, 0x3, RZ ;  /* 0x000000033c3c7819 */ /* 0x000fc400000012ff */
[----:B------:R-:W-:Y:S01]  /*ddc0*/  IMAD.MOV.U32 R21, RZ, RZ, R76 ;  /* 0x000000ffff157224 */ /* 0x000fe200078e004c */
[----:B------:R-:W-:Y:S01]  /*ddd0*/  @P1 SHF.R.U32.HI R21, RZ, UR10, R2 ;  /* 0x0000000aff151c19 */ /* 0x000fe20008011602 */
[----:B------:R-:W-:Y:S01]  /*dde0*/  UIADD3 UR4, UR45, UR4, URZ ;  /* 0x000000042d047290 */ /* 0x000fe2000fffe03f */
[----:B------:R-:W-:Y:S01]  /*ddf0*/  SHF.R.U64 R64, R64, 0x3, RZ ;  /* 0x0000000340407819 */ /* 0x000fe200000012ff */
[----:B------:R-:W-:Y:S01]  /*de00*/  ULDC.64 UR10, c[0x0][0xae0] ;  /* 0x0002b800000a7ab9 */ /* 0x000fe20000000a00 */
[----:B------:R-:W-:Y:S01]  /*de10*/  SHF.R.U64 R68, R68, 0x3, RZ ;  /* 0x0000000344447819 */ /* 0x000fe200000012ff */
[--C-:B------:R-:W-:Y:S01]  /*de20*/  IMAD.MOV R77, RZ, RZ, -R21.reuse ;  /* 0x000000ffff4d7224 */ /* 0x100fe200078e0a15 */
[----:B------:R-:W-:Y:S02]  /*de30*/  SHF.R.S32.HI R20, RZ, 0x1f, R21 ;  /* 0x0000001fff147819 */ /* 0x000fe40000011415 */
        /* <DEDUP_REMOVED lines=10> */
[----:B------:R-:W5:Y:S01]  /*dee0*/  LD.E.128 R52, desc[UR52][R52.64] ;  /* 0x0000003434347980 */ /* 0x000f62000c101d00 */
[----:B------:R-:W-:-:S02]  /*def0*/  IMAD R20, R20, UR10, RZ ;  /* 0x0000000a14147c24 */ /* 0x000fc4000f8e02ff */
[----:B------:R-:W-:Y:S01]  /*df00*/  IMAD R77, R77, UR22, R76 ;  /* 0x000000164d4d7c24 */ /* 0x000fe2000f8e024c */
[----:B------:R-:W5:Y:S01]  /*df10*/  LD.E.128 R56, desc[UR52][R56.64] ;  /* 0x0000003438387980 */ /* 0x000f62000c101d00 */
[----:B------:R-:W-:Y:S02]  /*df20*/  IMAD.U32 R3, RZ, RZ, UR45 ;  /* 0x0000002dff037e24 */ /* 0x000fe4000f8e00ff */
[----:B------:R-:W-:Y:S01]  /*df30*/  IMAD.U32 R2, RZ, RZ, UR44 ;  /* 0x0000002cff027e24 */ /* 0x000fe2000f8e00ff */
[----:B------:R-:W5:Y:S01]  /*df40*/  LD.E.128 R60, desc[UR52][R60.64] ;  /* 0x000000343c3c7980 */ /* 0x000f62000c101d00 */
[----:B------:R-:W-:Y:S02]  /*df50*/  IMAD.U32 R3, RZ, RZ, UR4 ;  /* 0x00000004ff037e24 */ /* 0x000fe4000f8e00ff */
[C---:B------:R-:W-:Y:S01]  /*df60*/  IMAD R79, R21.reuse, UR11, R20 ;  /* 0x0000000b154f7c24 */ /* 0x040fe2000f8e0214 */
[----:B------:R-:W-:Y:S01]  /*df70*/  SHF.R.S32.HI R20, RZ, 0x1f, R77 ;  /* 0x0000001fff147819 */ /* 0x000fe2000001144d */
[----:B------:R-:W-:Y:S01]  /*df80*/  IMAD.WIDE.U32 R2, R21, UR10, R2 ;  /* 0x0000000a15027c25 */ /* 0x000fe2000f8e0002 */
[----:B------:R-:W-:Y:S01]  /*df90*/  ULDC.64 UR10, c[0x0][0xad8] ;  /* 0x0002b600000a7ab9 */ /* 0x000fe20000000a00 */
[----:B------:R-:W5:Y:S02]  /*dfa0*/  LD.E.128 R64, desc[UR52][R64.64] ;  /* 0x0000003440407980 */ /* 0x000f64000c101d00 */
[----:B------:R-:W-:-:S02]  /*dfb0*/  IMAD.IADD R3, R3, 0x1, R79 ;  /* 0x0000000103037824 */ /* 0x000fc400078e024f */
[----:B------:R-:W-:Y:S01]  /*dfc0*/  IMAD R20, R20, UR10, RZ ;  /* 0x0000000a14147c24 */ /* 0x000fe2000f8e02ff */
[----:B------:R-:W5:Y:S01]  /*dfd0*/  LD.E.128 R68, desc[UR52][R68.64] ;  /* 0x0000003444447980 */ /* 0x000f62000c101d00 */
[C---:B------:R-:W-:Y:S01]  /*dfe0*/  IMAD.WIDE.U32 R2, R77.reuse, UR10, R2 ;  /* 0x0000000a4d027c25 */ /* 0x040fe2000f8e0002 */
[----:B------:R-:W-:Y:S01]  /*dff0*/  @!PT LDS RZ, [RZ] ;  /* 0x00000000fffff984 */ /* 0x000fe20000000800 */
[----:B------:R-:W-:Y:S01]  /*e000*/  @!PT LDS RZ, [RZ] ;  /* 0x00000000fffff984 */ /* 0x000fe20000000800 */
[----:B------:R-:W-:Y:S01]  /*e010*/  @!PT LDS RZ, [RZ] ;  /* 0x00000000fffff984 */ /* 0x000fe20000000800 */
[----:B------:R-:W-:Y:S01]  /*e020*/  @!PT LDS RZ, [RZ] ;  /* 0x00000000fffff984 */ /* 0x000fe20000000800 */
[----:B------:R0:W-:Y:S06]  /*e030*/  MEMBAR.ALL.CTA ;  /* 0x0000000000007992 */ /* 0x0001ec0000008000 */
[----:B0-----:R-:W0:Y:S01]  /*e040*/  FENCE.VIEW.ASYNC.S ;  /* 0x00000000000073c6 */ /* 0x001e220000000000 */
[----:B------:R-:W-:Y:S01]  /*e050*/  IMAD R21, R77, UR11, R20 ;  /* 0x0000000b4d157c24 */ /* 0x000fe2000f8e0214 */
[----:B------:R-:W-:Y:S01]  /*e060*/  ULDC.64 UR10, c[0x0][0xa80] ;  /* 0x0002a000000a7ab9 */ /* 0x000fe20000000a00 */
[----:B------:R-:W-:Y:S01]  /*e070*/  VIADD R82, R81, UR36 ;  /* 0x0000002451527c36 */ /* 0x000fe20008000000 */
[----:B------:R-:W-:Y:S01]  /*e080*/  LEA R80, P2, R2, UR10, 0x1 ;  /* 0x0000000a02507c11 */ /* 0x000fe2000f8408ff */
[----:B------:R-:W-:Y:S01]  /*e090*/  IMAD.IADD R3, R3, 0x1, R21 ;  /* 0x0000000103037824 */ /* 0x000fe200078e0215 */
[----:B------:R-:W-:-:S04]  /*e0a0*/  UIADD3 UR8, UR8, 0x38820, URZ ;  /* 0x0003882008087890 */ /* 0x000fc8000fffe03f */
        /* <DEDUP_REMOVED lines=9> */
[----:B------:R-:W-:Y:S01]  /*e140*/  SYNCS.ARRIVE.TRANS64.RED.A1T0 RZ, [UR8], RZ ;  /* 0x000000ffffff79a7 */ /* 0x000fe20008100408 */
[----:B------:R-:W-:Y:S02]  /*e150*/  BSSY B1, `(.L_x_2305) ;  /* 0x000001a000017945 */ /* 0x000fe40003800000 */
[----:B------:R0:W2:Y:S01]  /*e160*/  SHFL.IDX PT, R79, R81, RZ, 0x181f ;  /* 0x00181fff514f7589 */ /* 0x0000a200000e0000 */
        /* <DEDUP_REMOVED lines=24> */
.L_x_2306:
[----:B------:R-:W-:Y:S05]  /*e2f0*/  BSYNC B1 ;  /* 0x0000000000017941 */ /* 0x000fea0003800000 */
.L_x_2305:
        /* <DEDUP_REMOVED lines=21> */
.L_x_2308:
[----:B------:R-:W-:Y:S05]  /*e450*/  BSYNC B1 ;  /* 0x0000000000017941 */ /* 0x000fea0003800000 */
.L_x_2307:
        /* <DEDUP_REMOVED lines=21> */
.L_x_2310:
[----:B------:R-:W-:Y:S05]  /*e5b0*/  BSYNC B1 ;  /* 0x0000000000017941 */ /* 0x000fea0003800000 */
.L_x_2309:
        /* <DEDUP_REMOVED lines=24> */
.L_x_2304:
        /* <DEDUP_REMOVED lines=121> */
[-C--:B------:R-:W-:Y:S02]  /*eed0*/  @!P2 LEA R4, P6, R195, R2.reuse, 0x2 ;  /* 0x00000002c304a211 */ /* 0x080fe400078c10ff */
[----:B------:R-:W-:Y:S01]  /*eee0*/  @!P1 LEA R74, P5, R193, R2, 0x2 ;  /* 0x00000002c14a9211 */ /* 0x000fe200078a10ff */
[----:B------:R0:W-:Y:S01]  /*eef0*/  @!P4 ST.E.64 desc[UR52][R72.64], R154 ;  /* 0x0000009a4800c985 */ /* 0x0001e2000c101b34 */
[----:B------:R-:W-:Y:S02]  /*ef00*/  ISETP.GE.AND P4, PT, R187, UR4, PT ;  /* 0x00000004bb007c0c */ /* 0x000fe4000bf86270 */
[-C--:B------:R-:W-:Y:S02]  /*ef10*/  @!P2 LEA.HI.X R5, R195, R3.reuse, R196, 0x2, P6 ;  /* 0x00000003c305a211 */ /* 0x080fe400030f14c4 */
[----:B------:R-:W-:-:S03]  /*ef20*/  @!P1 LEA.HI.X R75, R193, R3, R194, 0x2, P5 ;  /* 0x00000003c14b9211 */ /* 0x000fc600028f14c2 */
[----:B------:R1:W-:Y:S04]  /*ef30*/  @!P2 ST.E.64 desc[UR52][R4.64], R152 ;  /* 0x000000980400a985 */ /* 0x0003e8000c101b34 */
[----:B------:R2:W-:Y:S01]  /*ef40*/  @!P1 ST.E.64 desc[UR52][R74.64], R146 ;  /* 0x000000924a009985 */ /* 0x0005e2000c101b34 */
[----:B------:R-:W-:Y:S02]  /*ef50*/  ISETP.GE.AND P1, PT, R185, UR4, PT ;  /* 0x00000004b9007c0c */ /* 0x000fe4000bf26270 */
[----:B0-----:R-:W-:-:S04]  /*ef60*/  @!P0 LEA R72, P6, R189, R2, 0x2 ;  /* 0x00000002bd488211 */ /* 0x001fc800078c10ff */
[----:B------:R-:W-:Y:S02]  /*ef70*/  @!P0 LEA.HI.X R73, R189, R3, R190, 0x2, P6 ;  /* 0x00000003bd498211 */ /* 0x000fe400030f14be */
[----:B-1----:R-:W-:-:S04]  /*ef80*/  @!P3 LEA R4, P2, R191, R2, 0x2 ;  /* 0x00000002bf04b211 */ /* 0x002fc800078410ff */
[-C--:B------:R-:W-:Y:S02]  /*ef90*/  @!P3 LEA.HI.X R5, R191, R3.reuse, R192, 0x2, P2 ;  /* 0x00000003bf05b211 */ /* 0x080fe400010f14c0 */
[----:B------:R-:W-:Y:S02]  /*efa0*/  ISETP.GE.AND P2, PT, R183, UR4, PT ;  /* 0x00000004b7007c0c */ /* 0x000fe4000bf46270 */
[----:B--2---:R-:W-:Y:S01]  /*efb0*/  @!P4 LEA R74, P5, R187, R2, 0x2 ;  /* 0x00000002bb4ac211 */ /* 0x004fe200078a10ff */
[----:B------:R0:W-:Y:S01]  /*efc0*/  @!P3 ST.E.64 desc[UR52][R4.64], R144 ;  /* 0x000000900400b985 */ /* 0x0001e2000c101b34 */
[----:B------:R-:W-:Y:S02]  /*efd0*/  ISETP.GE.AND P3, PT, R181, UR4, PT ;  /* 0x00000004b5007c0c */ /* 0x000fe4000bf66270 */
[----:B------:R-:W-:Y:S01]  /*efe0*/  @!P4 LEA.HI.X R75, R187, R3, R188, 0x2, P5 ;  /* 0x00000003bb4bc211 */ /* 0x000fe200028f14bc */
[----:B------:R1:W-:Y:S04]  /*eff0*/  @!P0 ST.E.64 desc[UR52][R72.64], R138 ;  /* 0x0000008a48008985 */ /* 0x0003e8000c101b34 */
[----:B------:R2:W-:Y:S01]  /*f000*/  @!P4 ST.E.64 desc[UR52][R74.64], R136 ;  /* 0x000000884a00c985 */ /* 0x0005e2000c101b34 */
[----:B------:R-:W-:-:S02]  /*f010*/  ISETP.GE.AND P4, PT, R179, UR4, PT ;  /* 0x00000004b3007c0c */ /* 0x000fc4000bf86270 */
[----:B0-----:R-:W-:-:S04]  /*f020*/  @!P1 LEA R4, P0, R185, R2, 0x2 ;  /* 0x00000002b9049211 */ /* 0x001fc800078010ff */
[-C--:B------:R-:W-:Y:S02]  /*f030*/  @!P1 LEA.HI.X R5, R185, R3.reuse, R186, 0x2, P0 ;  /* 0x00000003b9059211 */ /* 0x080fe400000f14ba */
[-C--:B-1----:R-:W-:Y:S02]  /*f040*/  @!P2 LEA R72, P6, R183, R2.reuse, 0x2 ;  /* 0x00000002b748a211 */ /* 0x082fe400078c10ff */
[----:B------:R-:W-:Y:S01]  /*f050*/  ISETP.GE.AND P0, PT, R177, UR4, PT ;  /* 0x00000004b1007c0c */ /* 0x000fe2000bf06270 */
[----:B------:R0:W-:Y:S01]  /*f060*/  @!P1 ST.E.64 desc[UR52][R4.64], R130 ;  /* 0x0000008204009985 */ /* 0x0001e2000c101b34 */
[-C--:B------:R-:W-:Y:S02]  /*f070*/  @!P2 LEA.HI.X R73, R183, R3.reuse, R184, 0x2, P6 ;  /* 0x00000003b749a211 */ /* 0x080fe400030f14b8 */
[----:B--2---:R-:W-:Y:S02]  /*f080*/  @!P3 LEA R74, P5, R181, R2, 0x2 ;  /* 0x00000002b54ab211 */ /* 0x004fe400078a10ff */
[----:B------:R-:W-:Y:S01]  /*f090*/  ISETP.GE.AND P1, PT, R175, UR4, PT ;  /* 0x00000004af007c0c */ /* 0x000fe2000bf26270 */
[----:B------:R1:W-:Y:S01]  /*f0a0*/  @!P2 ST.E.64 desc[UR52][R72.64], R128 ;  /* 0x000000804800a985 */ /* 0x0003e2000c101b34 */
[----:B------:R-:W-:-:S02]  /*f0b0*/  @!P3 LEA.HI.X R75, R181, R3, R182, 0x2, P5 ;  /* 0x00000003b54bb211 */ /* 0x000fc400028f14b6 */
        /* <DEDUP_REMOVED lines=12> */
[----:B------:R-:W-:Y:S02]  /*f180*/  ISETP.GE.AND P0, PT, R167, UR4, PT ;  /* 0x00000004a7007c0c */ /* 0x000fe4000bf06270 */
[----:B0-----:R-:W-:Y:S01]  /*f190*/  @!P2 LEA R4, P5, R173, R2, 0x2 ;  /* 0x00000002ad04a211 */ /* 0x001fe200078a10ff */
[----:B------:R0:W-:Y:S01]  /*f1a0*/  @!P1 ST.E.64 desc[UR52][R74.64], R112 ;  /* 0x000000704a009985 */ /* 0x0001e2000c101b34 */
[----:B------:R-:W-:Y:S02]  /*f1b0*/  ISETP.GE.AND P1, PT, R165, UR4, PT ;  /* 0x00000004a5007c0c */ /* 0x000fe4000bf26270 */
[----:B------:R-:W-:-:S05]  /*f1c0*/  @!P2 LEA.HI.X R5, R173, R3, R174, 0x2, P5 ;  /* 0x00000003ad05a211 */ /* 0x000fca00028f14ae */
[----:B------:R2:W-:Y:S01]  /*f1d0*/  @!P2 ST.E.64 desc[UR52][R4.64], R106 ;  /* 0x0000006a0400a985 */ /* 0x0005e2000c101b34 */
[-C--:B-1----:R-:W-:Y:S02]  /*f1e0*/  @!P3 LEA R72, P6, R171, R2.reuse, 0x2 ;  /* 0x00000002ab48b211 */ /* 0x082fe400078c10ff */
[----:B------:R-:W-:Y:S02]  /*f1f0*/  ISETP.GE.AND P2, PT, R99, UR4, PT ;  /* 0x0000000463007c0c */ /* 0x000fe4000bf46270 */
[-C--:B------:R-:W-:Y:S02]  /*f200*/  @!P3 LEA.HI.X R73, R171, R3.reuse, R172, 0x2, P6 ;  /* 0x00000003ab49b211 */ /* 0x080fe400030f14ac */
[-C--:B0-----:R-:W-:Y:S02]  /*f210*/  @!P4 LEA R74, P5, R169, R2.reuse, 0x2 ;  /* 0x00000002a94ac211 */ /* 0x081fe400078a10ff */
[----:B------:R-:W-:Y:S01]  /*f220*/  @!P1 LEA R82, P6, R165, R2, 0x2 ;  /* 0x00000002a5529211 */ /* 0x000fe200078c10ff */
[----:B------:R0:W-:Y:S01]  /*f230*/  @!P3 ST.E.64 desc[UR52][R72.64], R104 ;  /* 0x000000684800b985 */ /* 0x0001e2000c101b34 */
[----:B------:R-:W-:-:S02]  /*f240*/  @!P4 LEA.HI.X R75, R169, R3, R170, 0x2, P5 ;  /* 0x00000003a94bc211 */ /* 0x000fc400028f14aa */
[-C--:B------:R-:W-:Y:S02]  /*f250*/  @!P0 LEA R76, P5, R167, R2.reuse, 0x2 ;  /* 0x00000002a74c8211 */ /* 0x080fe400078a10ff */
[----:B------:R-:W-:Y:S01]  /*f260*/  ISETP.GE.AND P3, PT, R97, UR4, PT ;  /* 0x0000000461007c0c */ /* 0x000fe2000bf66270 */
[----:B------:R1:W-:Y:S01]  /*f270*/  @!P4 ST.E.64 desc[UR52][R74.64], R90 ;  /* 0x0000005a4a00c985 */ /* 0x0003e2000c101b34 */
[----:B------:R-:W-:Y:S02]  /*f280*/  ISETP.GE.AND P4, PT, R237, UR4, PT ;  /* 0x00000004ed007c0c */ /* 0x000fe4000bf86270 */
[-C--:B------:R-:W-:Y:S02]  /*f290*/  @!P0 LEA.HI.X R77, R167, R3.reuse, R168, 0x2, P5 ;  /* 0x00000003a74d8211 */ /* 0x080fe400028f14a8 */
[----:B------:R-:W-:Y:S02]  /*f2a0*/  @!P2 LEA R78, P5, R99, R2, 0x2 ;  /* 0x00000002634ea211 */ /* 0x000fe400078a10ff */
[-C--:B------:R-:W-:Y:S01]  /*f2b0*/  @!P1 LEA.HI.X R83, R165, R3.reuse, R166, 0x2, P6 ;  /* 0x00000003a5539211 */ /* 0x080fe200030f14a6 */
[----:B------:R-:W-:Y:S01]  /*f2c0*/  @!P0 ST.E.64 desc[UR52][R76.64], R88 ;  /* 0x000000584c008985 */ /* 0x000fe2000c101b34 */
[----:B------:R-:W-:-:S02]  /*f2d0*/  @!P2 LEA.HI.X R79, R99, R3, R164, 0x2, P5 ;  /* 0x00000003634fa211 */ /* 0x000fc400028f14a4 */
[----:B------:R-:W-:Y:S01]  /*f2e0*/  ISETP.GE.AND P0, PT, R236, UR4, PT ;  /* 0x00000004ec007c0c */ /* 0x000fe2000bf06270 */
[----:B------:R-:W-:Y:S01]  /*f2f0*/  @!P1 ST.E.64 desc[UR52][R82.64], R66 ;  /* 0x0000004252009985 */ /* 0x000fe2000c101b34 */
[-C--:B--2---:R-:W-:Y:S02]  /*f300*/  @!P3 LEA R4, P1, R97, R2.reuse, 0x2 ;  /* 0x000000026104b211 */ /* 0x084fe400078210ff */
[----:B0-----:R-:W-:Y:S01]  /*f310*/  @!P4 LEA R72, P6, R237, R2, 0x2 ;  /* 0x00000002ed48c211 */ /* 0x001fe200078c10ff */
[----:B------:R0:W-:Y:S01]  /*f320*/  @!P2 ST.E.64 desc[UR52][R78.64], R64 ;  /* 0x000000404e00a985 */ /* 0x0001e2000c101b34 */
[----:B------:R-:W-:Y:S02]  /*f330*/  ISETP.GE.AND P2, PT, R235, UR4, PT ;  /* 0x00000004eb007c0c */ /* 0x000fe4000bf46270 */
[-C--:B------:R-:W-:Y:S02]  /*f340*/  @!P3 LEA.HI.X R5, R97, R3.reuse, R98, 0x2, P1 ;  /* 0x000000036105b211 */ /* 0x080fe400008f1462 */
[----:B------:R-:W-:-:S02]  /*f350*/  @!P4 LEA.HI.X R73, R237, R3, R96, 0x2, P6 ;  /* 0x00000003ed49c211 */ /* 0x000fc400030f1460 */
[----:B------:R-:W-:Y:S01]  /*f360*/  ISETP.GE.AND P1, PT, R234, UR4, PT ;  /* 0x00000004ea007c0c */ /* 0x000fe2000bf26270 */
[----:B------:R2:W-:Y:S01]  /*f370*/  @!P3 ST.E.64 desc[UR52][R4.64], R58 ;  /* 0x0000003a0400b985 */ /* 0x0005e2000c101b34 */
[-C--:B-1----:R-:W-:Y:S02]  /*f380*/  @!P0 LEA R74, P5, R236, R2.reuse, 0x2 ;  /* 0x00000002ec4a8211 */ /* 0x082fe400078a10ff */
[----:B------:R-:W-:Y:S01]  /*f390*/  ISETP.GE.AND P3, PT, R233, UR4, PT ;  /* 0x00000004e9007c0c */ /* 0x000fe2000bf66270 */
[----:B------:R-:W-:Y:S01]  /*f3a0*/  @!P4 ST.E.64 desc[UR52][R72.64], R56 ;  /* 0x000000384800c985 */ /* 0x000fe2000c101b34 */
[----:B------:R-:W-:Y:S02]  /*f3b0*/  ISETP.GE.AND P4, PT, R232, UR4, PT ;  /* 0x00000004e8007c0c */ /* 0x000fe4000bf86270 */
[----:B------:R-:W-:Y:S02]  /*f3c0*/  @!P0 LEA.HI.X R75, R236, R3, R95, 0x2, P5 ;  /* 0x00000003ec4b8211 */ /* 0x000fe400028f145f */
[----:B0-----:R-:W-:-:S03]  /*f3d0*/  @!P2 LEA R64, P5, R235, R2, 0x2 ;  /* 0x00000002eb40a211 */ /* 0x001fc600078a10ff */
[----:B------:R0:W-:Y:S01]  /*f3e0*/  @!P0 ST.E.64 desc[UR52][R74.64], R50 ;  /* 0x000000324a008985 */ /* 0x0001e2000c101b34 */
[-C--:B------:R-:W-:Y:S01]  /*f3f0*/  @!P2 LEA.HI.X R65, R235, R3.reuse, R94, 0x2, P5 ;  /* 0x00000003eb41a211 */ /* 0x080fe200028f145e */
[----:B--2---:R-:W-:Y:S01]  /*f400*/  VIADD R59, R16, 0xf8 ;  /* 0x000000f8103b7836 */ /* 0x004fe20000000000 */
[----:B------:R-:W-:Y:S02]  /*f410*/  ISETP.GE.AND P0, PT, R23, UR4, PT ;  /* 0x0000000417007c0c */ /* 0x000fe4000bf06270 */
[-C--:B------:R-:W-:Y:S01]  /*f420*/  @!P1 LEA R66, P6, R234, R2.reuse, 0x2 ;  /* 0x00000002ea429211 */ /* 0x080fe200078c10ff */
[----:B------:R1:W-:Y:S01]  /*f430*/  @!P2 ST.E.64 desc[UR52][R64.64], R48 ;  /* 0x000000304000a985 */ /* 0x0003e2000c101b34 */
[-C--:B------:R-:W-:Y:S02]  /*f440*/  @!P3 LEA R76, P5, R233, R2.reuse, 0x2 ;  /* 0x00000002e94cb211 */ /* 0x080fe400078a10ff */
[----:B------:R-:W-:Y:S02]  /*f450*/  @!P4 LEA R4, P2, R232, R2, 0x2 ;  /* 0x00000002e804c211 */ /* 0x000fe400078410ff */
[----:B------:R-:W-:-:S02]  /*f460*/  @!P1 LEA.HI.X R67, R234, R3, R93, 0x2, P6 ;  /* 0x00000003ea439211 */ /* 0x000fc400030f145d */
[-C--:B------:R-:W-:Y:S01]  /*f470*/  @!P3 LEA.HI.X R77, R233, R3.reuse, R92, 0x2, P5 ;  /* 0x00000003e94db211 */ /* 0x080fe200028f145c */
[----:B0-----:R-:W-:Y:S01]  /*f480*/  VIADD R51, R16, 0xf0 ;  /* 0x000000f010337836 */ /* 0x001fe20000000000 */
[-C--:B------:R-:W-:Y:S01]  /*f490*/  @!P4 LEA.HI.X R5, R232, R3.reuse, R87, 0x2, P2 ;  /* 0x00000003e805c211 */ /* 0x080fe200010f1457 */
[----:B------:R0:W-:Y:S01]  /*f4a0*/  @!P1 ST.E.64 desc[UR52][R66.64], R42 ;  /* 0x0000002a42009985 */ /* 0x0001e2000c101b34 */
[----:B------:R-:W-:Y:S02]  /*f4b0*/  ISETP.GE.AND P2, PT, R22, UR4, PT ;  /* 0x0000000416007c0c */ /* 0x000fe4000bf46270 */
[----:B------:R-:W-:Y:S01]  /*f4c0*/  ISETP.GE.AND P1, PT, R19, UR4, PT ;  /* 0x0000000413007c0c */ /* 0x000fe2000bf26270 */
[----:B------:R2:W-:Y:S01]  /*f4d0*/  @!P3 ST.E.64 desc[UR52][R76.64], R40 ;  /* 0x000000284c00b985 */ /* 0x0005e2000c101b34 */
[C---:B------:R-:W-:Y:S01]  /*f4e0*/  @!P0 LEA R56, P5, R23.reuse, R2, 0x2 ;  /* 0x0000000217388211 */ /* 0x040fe200078a10ff */
[----:B-1----:R-:W-:Y:S01]  /*f4f0*/  VIADD R65, R16, 0xe8 ;  /* 0x000000e810417836 */ /* 0x002fe20000000000 */
[----:B------:R-:W-:Y:S01]  /*f500*/  ISETP.GE.AND P3, PT, R18, UR4, PT ;  /* 0x0000000412007c0c */ /* 0x000fe2000bf66270 */
[----:B------:R1:W-:Y:S01]  /*f510*/  @!P4 ST.E.64 desc[UR52][R4.64], R34 ;  /* 0x000000220400c985 */ /* 0x0003e2000c101b34 */
[----:B------:R-:W-:-:S02]  /*f520*/  @!P0 LEA.HI.X R57, R23, R3, R86, 0x2, P5 ;  /* 0x0000000317398211 */ /* 0x000fc400028f1456 */
[----:B------:R-:W-:Y:S02]  /*f530*/  ISETP.GE.AND P4, PT, R65, UR4, PT ;  /* 0x0000000441007c0c */ /* 0x000fe4000bf86270 */
[----:B------:R-:W-:Y:S01]  /*f540*/  SHF.R.S32.HI R49, RZ, 0x1f, R18 ;  /* 0x0000001fff317819 */ /* 0x000fe20000011412 */
[----:B------:R3:W-:Y:S01]  /*f550*/  @!P0 ST.E.64 desc[UR52][R56.64], R32 ;  /* 0x0000002038008985 */ /* 0x0007e2000c101b34 */
[----:B------:R-:W-:Y:S02]  /*f560*/  ISETP.GE.AND P0, PT, R51, UR4, PT ;  /* 0x0000000433007c0c */ /* 0x000fe4000bf06270 */
[CC--:B0-----:R-:W-:Y:S02]  /*f570*/  @!P1 LEA R42, P6, R19.reuse, R2.reuse, 0x2 ;  /* 0x00000002132a9211 */ /* 0x0c1fe400078c10ff */
[----:B--2---:R-:W-:Y:S02]  /*f580*/  @!P2 LEA R40, P5, R22, R2, 0x2 ;  /* 0x000000021628a211 */ /* 0x004fe400078a10ff */
[----:B------:R-:W-:-:S02]  /*f590*/  @!P1 LEA.HI.X R43, R19, R3, R84, 0x2, P6 ;  /* 0x00000003132b9211 */ /* 0x000fc400030f1454 */
[-C--:B------:R-:W-:Y:S02]  /*f5a0*/  @!P2 LEA.HI.X R41, R22, R3.reuse, R85, 0x2, P5 ;  /* 0x000000031629a211 */ /* 0x080fe400028f1455 */
[CC--:B-1----:R-:W-:Y:S02]  /*f5b0*/  @!P3 LEA R4, P5, R18.reuse, R2.reuse, 0x2 ;  /* 0x000000021204b211 */ /* 0x0c2fe400078a10ff */
[----:B------:R-:W-:Y:S01]  /*f5c0*/  ISETP.GE.AND P6, PT, R59, UR4, PT ;  /* 0x000000043b007c0c */ /* 0x000fe2000bfc6270 */
[----:B------:R0:W-:Y:S01]  /*f5d0*/  @!P2 ST.E.64 desc[UR52][R40.64], R26 ;  /* 0x0000001a2800a985 */ /* 0x0001e2000c101b34 */
[----:B------:R-:W-:Y:S02]  /*f5e0*/  @!P3 LEA.HI.X R5, R18, R3, R49, 0x2, P5 ;  /* 0x000000031205b211 */ /* 0x000fe400028f1431 */
[----:B---3--:R-:W-:Y:S01]  /*f5f0*/  SHF.R.S32.HI R33, RZ, 0x1f, R65 ;  /* 0x0000001fff217819 */ /* 0x008fe20000011441 */
[----:B------:R0:W-:Y:S01]  /*f600*/  @!P1 ST.E.64 desc[UR52][R42.64], R24 ;  /* 0x000000182a009985 */ /* 0x0001e2000c101b34 */
[----:B------:R-:W-:-:S02]  /*f610*/  @!P4 LEA R32, P5, R65, R2, 0x2 ;  /* 0x000000024120c211 */ /* 0x000fc400078a10ff */
[----:B------:R-:W-:Y:S01]  /*f620*/  SHF.R.S32.HI R35, RZ, 0x1f, R51 ;  /* 0x0000001fff237819 */ /* 0x000fe20000011433 */
[----:B------:R0:W-:Y:S01]  /*f630*/  @!P3 ST.E.64 desc[UR52][R4.64], R12 ;  /* 0x0000000c0400b985 */ /* 0x0001e2000c101b34 */
[-C--:B------:R-:W-:Y:S02]  /*f640*/  @!P4 LEA.HI.X R33, R65, R3.reuse, R33, 0x2, P5 ;  /* 0x000000034121c211 */ /* 0x080fe400028f1421 */
[CC--:B------:R-:W-:Y:S02]  /*f650*/  @!P0 LEA R34, P5, R51.reuse, R2.reuse, 0x2 ;  /* 0x0000000233228211 */ /* 0x0c0fe400078a10ff */
[----:B------:R-:W-:Y:S01]  /*f660*/  SHF.R.S32.HI R48, RZ, 0x1f, R59 ;  /* 0x0000001fff307819 */ /* 0x000fe2000001143b */
[----:B------:R0:W-:Y:S01]  /*f670*/  @!P4 ST.E.64 desc[UR52][R32.64], R10 ;  /* 0x0000000a2000c985 */ /* 0x0001e2000c101b34 */
[----:B------:R-:W-:Y:S02]  /*f680*/  @!P0 LEA.HI.X R35, R51, R3, R35, 0x2, P5 ;  /* 0x0000000333238211 */ /* 0x000fe400028f1423 */
[----:B------:R-:W-:-:S03]  /*f690*/  @!P6 LEA R2, P5, R59, R2, 0x2 ;  /* 0x000000023b02e211 */ /* 0x000fc600078a10ff */
[----:B------:R0:W-:Y:S01]  /*f6a0*/  @!P0 ST.E.64 desc[UR52][R34.64], R160 ;  /* 0x000000a022008985 */ /* 0x0001e2000c101b34 */
[----:B------:R-:W-:-:S05]  /*f6b0*/  @!P6 LEA.HI.X R3, R59, R3, R48, 0x2, P5 ;  /* 0x000000033b03e211 */ /* 0x000fca00028f1430 */
[----:B------:R0:W-:Y:S04]  /*f6c0*/  @!P6 ST.E.64 desc[UR52][R2.64], R162 ;  /* 0x000000a20200e985 */ /* 0x0001e8000c101b34 */
.L_x_2313:
[----:B------:R-:W-:Y:S05]  /*f6d0*/  BSYNC B1 ;  /* 0x0000000000017941 */ /* 0x000fea0003800000 */
.L_x_2312:
[----:B------:R-:W-:Y:S01]  /*f6e0*/  ISETP.GE.AND P0, PT, R0, UR9, PT ;  /* 0x0000000900007c0c */ /* 0x000fe2000bf06270 */
[----:B0-----:R0:W1:Y:S04]  /*f6f0*/  SHFL.IDX PT, R3, R81, 0x1, 0x1c1f ;  /* 0x003c1f0051037f89 */ /* 0x00106800000e0000 */
[----:B------:R0:W2:Y:S08]  /*f700*/  SHFL.IDX PT, R2, R80, 0x1, 0x1c1f ;  /* 0x003c1f0050027f89 */ /* 0x0000b000000e0000 */
[----:B0-----:R-:W-:Y:S05]  /*f710*/  @P0 BRA `(.L_x_2311) ;  /* 0x0000001400e80947 */ /* 0x001fea0003800000 */
[----:B------:R-:W-:Y:S01]  /*f720*/  ULDC UR4, c[0x0][0xac8] ;  /* 0x0002b20000047ab9 */ /* 0x000fe20000000800 */
[C---:B------:R-:W-:Y:S01]  /*f730*/  VIADD R41, R16.reuse, 0xe8 ;  /* 0x000000e810297836 */ /* 0x040fe20000000000 */
[----:B------:R-:W-:Y:S01]  /*f740*/  ISETP.GE.AND P4, PT, R195, UR4, PT ;  /* 0x00000004c3007c0c */ /* 0x000fe2000bf86270 */
[C---:B------:R-:W-:Y:S01]  /*f750*/  VIADD R35, R16.reuse, 0xf0 ;  /* 0x000000f010237836 */ /* 0x040fe20000000000 */
[----:B------:R-:W-:Y:S02]  /*f760*/  ISETP.GE.AND P0, PT, R193, UR4, PT ;  /* 0x00000004c1007c0c */ /* 0x000fe4000bf06270 */
[----:B------:R-:W-:Y:S02]  /*f770*/  ISETP.GE.AND P6, PT, R16, UR4, PT ;  /* 0x0000000410007c0c */ /* 0x000fe4000bfc6270 */
[----:B------:R-:W-:Y:S02]  /*f780*/  ISETP.GE.AND P2, PT, R191, UR4, PT ;  /* 0x00000004bf007c0c */ /* 0x000fe4000bf46270 */
[----:B------:R-:W-:-:S02]  /*f790*/  ISETP.GE.AND P1, PT, R189, UR4, PT ;  /* 0x00000004bd007c0c */ /* 0x000fc4000bf26270 */
[----:B------:R-:W-:-:S03]  /*f7a0*/  SHF.R.S32.HI R0, RZ, 0x1f, R35 ;  /* 0x0000001fff007819 */ /* 0x000fc60000011423 */
[-C--:B--2---:R-:W-:Y:S02]  /*f7b0*/  @!P4 LEA R10, P3, R195, R2.reuse, 0x2 ;  /* 0x00000002c30ac211 */ /* 0x084fe400078610ff */
[-C--:B------:R-:W-:Y:S02]  /*f7c0*/  @!P0 LEA R12, P5, R193, R2.reuse, 0x2 ;  /* 0x00000002c10c8211 */ /* 0x080fe400078a10ff */
[----:B-1----:R-:W-:Y:S01]  /*f7d0*/  @!P6 IMAD.WIDE R4, R16, 0x4, R2 ;  /* 0x000000041004e825 */ /* 0x002fe200078e0202 */
[-C--:B------:R-:W-:Y:S02]  /*f7e0*/  @!P4 LEA.HI.X R11, R195, R3.reuse, R196, 0x2, P3 ;  /* 0x00000003c30bc211 */ /* 0x080fe400018f14c4 */
[----:B------:R-:W-:Y:S02]  /*f7f0*/  ISETP.GE.AND P3, PT, R187, UR4, PT ;  /* 0x00000004bb007c0c */ /* 0x000fe4000bf66270 */
[----:B------:R-:W-:Y:S01]  /*f800*/  @!P0 LEA.HI.X R13, R193, R3, R194, 0x2, P5 ;  /* 0x00000003c10d8211 */ /* 0x000fe200028f14c2 */
[----:B------:R0:W-:Y:S01]  /*f810*/  @!P6 ST.E.64 desc[UR52][R4.64], R150 ;  /* 0x000000960400e985 */ /* 0x0001e2000c101b34 */
[----:B------:R-:W-:-:S02]  /*f820*/  @!P2 LEA R24, P5, R191, R2, 0x2 ;  /* 0x00000002bf18a211 */ /* 0x000fc400078a10ff */
        /* <DEDUP_REMOVED lines=10> */
[-C--:B------:R-:W-:Y:S02]  /*f8d0*/  @!P3 LEA.HI.X R33, R187, R3.reuse, R188, 0x2, P5 ;  /* 0x00000003bb21b211 */ /* 0x080fe400028f14bc */
[-C--:B0-----:R-:W-:Y:S01]  /*f8e0*/  @!P4 LEA R4, P5, R185, R2.reuse, 0x2 ;  /* 0x00000002b904c211 */ /* 0x081fe200078a10ff */
[----:B------:R0:W-:Y:S01]  /*f8f0*/  @!P1 ST.E.64 desc[UR52][R26.64], R134 ;  /* 0x000000861a009985 */ /* 0x0001e2000c101b34 */
[----:B------:R-:W-:Y:S02]  /*f900*/  ISETP.GE.AND P1, PT, R179, UR4, PT ;  /* 0x00000004b3007c0c */ /* 0x000fe4000bf26270 */
[----:B-1----:R-:W-:Y:S01]  /*f910*/  @!P0 LEA R10, P6, R183, R2, 0x2 ;  /* 0x00000002b70a8211 */ /* 0x002fe200078c10ff */
[----:B------:R1:W-:Y:S01]  /*f920*/  @!P3 ST.E.64 desc[UR52][R32.64], R132 ;  /* 0x000000842000b985 */ /* 0x0003e2000c101b34 */
[----:B------:R-:W-:-:S02]  /*f930*/  @!P4 LEA.HI.X R5, R185, R3, R186, 0x2, P5 ;  /* 0x00000003b905c211 */ /* 0x000fc400028f14ba */
[----:B------:R-:W-:Y:S02]  /*f940*/  ISETP.GE.AND P3, PT, R177, UR4, PT ;  /* 0x00000004b1007c0c */ /* 0x000fe4000bf66270 */
[-C--:B--2---:R-:W-:Y:S01]  /*f950*/  @!P2 LEA R12, P5, R181, R2.reuse, 0x2 ;  /* 0x00000002b50ca211 */ /* 0x084fe200078a10ff */
[----:B------:R2:W-:Y:S01]  /*f960*/  @!P4 ST.E.64 desc[UR52][R4.64], R126 ;  /* 0x0000007e0400c985 */ /* 0x0005e2000c101b34 */
[-C--:B------:R-:W-:Y:S02]  /*f970*/  @!P0 LEA.HI.X R11, R183, R3.reuse, R184, 0x2, P6 ;  /* 0x00000003b70b8211 */ /* 0x080fe400030f14b8 */
[----:B------:R-:W-:Y:S02]  /*f980*/  ISETP.GE.AND P4, PT, R175, UR4, PT ;  /* 0x00000004af007c0c */ /* 0x000fe4000bf86270 */
[----:B------:R-:W-:Y:S01]  /*f990*/  @!P2 LEA.HI.X R13, R181, R3, R182, 0x2, P5 ;  /* 0x00000003b50da211 */ /* 0x000fe200028f14b6 */
[----:B------:R4:W-:Y:S01]  /*f9a0*/  @!P0 ST.E.64 desc[UR52][R10.64], R124 ;  /* 0x0000007c0a008985 */ /* 0x0009e2000c101b34 */
[----:B---3--:R-:W-:-:S03]  /*f9b0*/  @!P1 LEA R24, P0, R179, R2, 0x2 ;  /* 0x00000002b3189211 */ /* 0x008fc600078010ff */
[----:B------:R3:W-:Y:S01]  /*f9c0*/  @!P2 ST.E.64 desc[UR52][R12.64], R118 ;  /* 0x000000760c00a985 */ /* 0x0007e2000c101b34 */
[----:B------:R-:W-:Y:S02]  /*f9d0*/  ISETP.GE.AND P2, PT, R173, UR4, PT ;  /* 0x00000004ad007c0c */ /* 0x000fe4000bf46270 */
[-C--:B------:R-:W-:Y:S02]  /*f9e0*/  @!P1 LEA.HI.X R25, R179, R3.reuse, R180, 0x2, P0 ;  /* 0x00000003b3199211 */ /* 0x080fe400000f14b4 */
[-C--:B0-----:R-:W-:Y:S02]  /*f9f0*/  @!P3 LEA R26, P6, R177, R2.reuse, 0x2 ;  /* 0x00000002b11ab211 */ /* 0x081fe400078c10ff */
[----:B------:R-:W-:Y:S01]  /*fa00*/  ISETP.GE.AND P0, PT, R171, UR4, PT ;  /* 0x00000004ab007c0c */ /* 0x000fe2000bf06270 */
[----:B------:R0:W-:Y:S01]  /*fa10*/  @!P1 ST.E.64 desc[UR52][R24.64], R116 ;  /* 0x0000007418009985 */ /* 0x0001e2000c101b34 */
[----:B-1----:R-:W-:Y:S02]  /*fa20*/  @!P4 LEA R32, P5, R175, R2, 0x2 ;  /* 0x00000002af20c211 */ /* 0x002fe400078a10ff */
[----:B------:R-:W-:-:S02]  /*fa30*/  @!P3 LEA.HI.X R27, R177, R3, R178, 0x2, P6 ;  /* 0x00000003b11bb211 */ /* 0x000fc400030f14b2 */
[----:B------:R-:W-:Y:S02]  /*fa40*/  ISETP.GE.AND P1, PT, R169, UR4, PT ;  /* 0x00000004a9007c0c */ /* 0x000fe4000bf26270 */
[----:B------:R-:W-:Y:S01]  /*fa50*/  @!P4 LEA.HI.X R33, R175, R3, R176, 0x2, P5 ;  /* 0x00000003af21c211 */ /* 0x000fe200028f14b0 */
[----:B------:R1:W-:Y:S01]  /*fa60*/  @!P3 ST.E.64 desc[UR52][R26.64], R110 ;  /* 0x0000006e1a00b985 */ /* 0x0003e2000c101b34 */
[----:B--2---:R-:W-:-:S03]  /*fa70*/  @!P2 LEA R4, P3, R173, R2, 0x2 ;  /* 0x00000002ad04a211 */ /* 0x004fc600078610ff */
[----:B------:R2:W-:Y:S01]  /*fa80*/  @!P4 ST.E.64 desc[UR52][R32.64], R108 ;  /* 0x0000006c2000c985 */ /* 0x0005e2000c101b34 */
[----:B------:R-:W-:Y:S02]  /*fa90*/  ISETP.GE.AND P4, PT, R167, UR4, PT ;  /* 0x00000004a7007c0c */ /* 0x000fe4000bf86270 */
[-C--:B------:R-:W-:Y:S02]  /*faa0*/  @!P2 LEA.HI.X R5, R173, R3.reuse, R174, 0x2, P3 ;  /* 0x00000003ad05a211 */ /* 0x080fe400018f14ae */
[-C--:B----4-:R-:W-:Y:S02]  /*fab0*/  @!P0 LEA R10, P6, R171, R2.reuse, 0x2 ;  /* 0x00000002ab0a8211 */ /* 0x090fe400078c10ff */
[----:B------:R-:W-:Y:S01]  /*fac0*/  ISETP.GE.AND P3, PT, R165, UR4, PT ;  /* 0x00000004a5007c0c */ /* 0x000fe2000bf66270 */
[----:B------:R4:W-:Y:S01]  /*fad0*/  @!P2 ST.E.64 desc[UR52][R4.64], R102 ;  /* 0x000000660400a985 */ /* 0x0009e2000c101b34 */
[----:B---3--:R-:W-:Y:S02]  /*fae0*/  @!P1 LEA R12, P5, R169, R2, 0x2 ;  /* 0x00000002a90c9211 */ /* 0x008fe400078a10ff */
[----:B------:R-:W-:-:S02]  /*faf0*/  @!P0 LEA.HI.X R11, R171, R3, R172, 0x2, P6 ;  /* 0x00000003ab0b8211 */ /* 0x000fc400030f14ac */
[----:B------:R-:W-:Y:S02]  /*fb00*/  ISETP.GE.AND P2, PT, R99, UR4, PT ;  /* 0x0000000463007c0c */ /* 0x000fe4000bf46270 */
[----:B------:R-:W-:Y:S01]  /*fb10*/  @!P1 LEA.HI.X R13, R169, R3, R170, 0x2, P5 ;  /* 0x00000003a90d9211 */ /* 0x000fe200028f14aa */
[----:B------:R3:W-:Y:S01]  /*fb20*/  @!P0 ST.E.64 desc[UR52][R10.64], R100 ;  /* 0x000000640a008985 */ /* 0x0007e2000c101b34 */
[----:B------:R-:W-:Y:S02]  /*fb30*/  ISETP.GE.AND P0, PT, R97, UR4, PT ;  /* 0x0000000461007c0c */ /* 0x000fe4000bf06270 */
[-C--:B0-----:R-:W-:Y:S01]  /*fb40*/  @!P4 LEA R24, P5, R167, R2.reuse, 0x2 ;  /* 0x00000002a718c211 */ /* 0x081fe200078a10ff */
[----:B------:R0:W-:Y:S01]  /*fb50*/  @!P1 ST.E.64 desc[UR52][R12.64], R70 ;  /* 0x000000460c009985 */ /* 0x0001e2000c101b34 */
[----:B-1----:R-:W-:Y:S02]  /*fb60*/  @!P3 LEA R26, P6, R165, R2, 0x2 ;  /* 0x00000002a51ab211 */ /* 0x002fe400078c10ff */
[----:B------:R-:W-:-:S02]  /*fb70*/  ISETP.GE.AND P1, PT, R237, UR4, PT ;  /* 0x00000004ed007c0c */ /* 0x000fc4000bf26270 */
[-C--:B------:R-:W-:Y:S02]  /*fb80*/  @!P4 LEA.HI.X R25, R167, R3.reuse, R168, 0x2, P5 ;  /* 0x00000003a719c211 */ /* 0x080fe400028f14a8 */
[-C--:B------:R-:W-:Y:S02]  /*fb90*/  @!P3 LEA.HI.X R27, R165, R3.reuse, R166, 0x2, P6 ;  /* 0x00000003a51bb211 */ /* 0x080fe400030f14a6 */
[CC--:B--2---:R-:W-:Y:S01]  /*fba0*/  @!P2 LEA R32, P5, R99.reuse, R2.reuse, 0x2 ;  /* 0x000000026320a211 */ /* 0x0c4fe200078a10ff */
[----:B------:R1:W-:Y:S01]  /*fbb0*/  @!P4 ST.E.64 desc[UR52][R24.64], R68 ;  /* 0x000000441800c985 */ /* 0x0003e2000c101b34 */
[----:B------:R-:W-:Y:S02]  /*fbc0*/  ISETP.GE.AND P4, PT, R236, UR4, PT ;  /* 0x00000004ec007c0c */ /* 0x000fe4000bf86270 */
[----:B------:R-:W-:Y:S01]  /*fbd0*/  @!P2 LEA.HI.X R33, R99, R3, R164, 0x2, P5 ;  /* 0x000000036321a211 */ /* 0x000fe200028f14a4 */
[----:B------:R2:W-:Y:S01]  /*fbe0*/  @!P3 ST.E.64 desc[UR52][R26.64], R62 ;  /* 0x0000003e1a00b985 */ /* 0x0005e2000c101b34 */
[----:B----4-:R-:W-:-:S02]  /*fbf0*/  @!P0 LEA R4, P5, R97, R2, 0x2 ;  /* 0x0000000261048211 */ /* 0x010fc400078a10ff */
[----:B------:R-:W-:Y:S01]  /*fc00*/  ISETP.GE.AND P3, PT, R235, UR4, PT ;  /* 0x00000004eb007c0c */ /* 0x000fe2000bf66270 */
[----:B------:R4:W-:Y:S01]  /*fc10*/  @!P2 ST.E.64 desc[UR52][R32.64], R60 ;  /* 0x0000003c2000a985 */ /* 0x0009e2000c101b34 */
[----:B---3--:R-:W-:Y:S02]  /*fc20*/  @!P1 LEA R10, P6, R237, R2, 0x2 ;  /* 0x00000002ed0a9211 */ /* 0x008fe400078c10ff */
[-C--:B------:R-:W-:Y:S02]  /*fc30*/  @!P0 LEA.HI.X R5, R97, R3.reuse, R98, 0x2, P5 ;  /* 0x0000000361058211 */ /* 0x080fe400028f1462 */
[----:B------:R-:W-:Y:S02]  /*fc40*/  @!P1 LEA.HI.X R11, R237, R3, R96, 0x2, P6 ;  /* 0x00000003ed0b9211 */ /* 0x000fe400030f1460 */
[----:B------:R-:W-:Y:S01]  /*fc50*/  ISETP.GE.AND P2, PT, R234, UR4, PT ;  /* 0x00000004ea007c0c */ /* 0x000fe2000bf46270 */
[----:B------:R3:W-:Y:S01]  /*fc60*/  @!P0 ST.E.64 desc[UR52][R4.64], R54 ;  /* 0x0000003604008985 */ /* 0x0007e2000c101b34 */
[----:B------:R-:W-:-:S02]  /*fc70*/  ISETP.GE.AND P0, PT, R233, UR4, PT ;  /* 0x00000004e9007c0c */ /* 0x000fc4000bf06270 */
[CC--:B0-----:R-:W-:Y:S01]  /*fc80*/  @!P4 LEA R12, P5, R236.reuse, R2.reuse, 0x2 ;  /* 0x00000002ec0cc211 */ /* 0x0c1fe200078a10ff */
[----:B------:R0:W-:Y:S01]  /*fc90*/  @!P1 ST.E.64 desc[UR52][R10.64], R52 ;  /* 0x000000340a009985 */ /* 0x0001e2000c101b34 */
[CC--:B-1----:R-:W-:Y:S02]  /*fca0*/  @!P3 LEA R24, P1, R235.reuse, R2.reuse, 0x2 ;  /* 0x00000002eb18b211 */ /* 0x0c2fe400078210ff */
[-C--:B------:R-:W-:Y:S02]  /*fcb0*/  @!P4 LEA.HI.X R13, R236, R3.reuse, R95, 0x2, P5 ;  /* 0x00000003ec0dc211 */ /* 0x080fe400028f145f */
[----:B------:R-:W-:Y:S02]  /*fcc0*/  @!P3 LEA.HI.X R25, R235, R3, R94, 0x2, P1 ;  /* 0x00000003eb19b211 */ /* 0x000fe400008f145e */
[----:B------:R-:W-:Y:S01]  /*fcd0*/  ISETP.GE.AND P1, PT, R232, UR4, PT ;  /* 0x00000004e8007c0c */ /* 0x000fe2000bf26270 */
[----:B------:R-:W-:Y:S01]  /*fce0*/  @!P4 ST.E.64 desc[UR52][R12.64], R46 ;  /* 0x0000002e0c00c985 */ /* 0x000fe2000c101b34 */
[----:B--2---:R-:W-:-:S02]  /*fcf0*/  @!P2 LEA R26, P4, R234, R2, 0x2 ;  /* 0x00000002ea1aa211 */ /* 0x004fc400078810ff */
[----:B----4-:R-:W-:Y:S01]  /*fd00*/  @!P0 LEA R32, P5, R233, R2, 0x2 ;  /* 0x00000002e9208211 */ /* 0x010fe200078a10ff */
[----:B------:R1:W-:Y:S01]  /*fd10*/  @!P3 ST.E.64 desc[UR52][R24.64], R44 ;  /* 0x0000002c1800b985 */ /* 0x0003e2000c101b34 */
[----:B------:R-:W-:Y:S02]  /*fd20*/  ISETP.GE.AND P3, PT, R23, UR4, PT ;  /* 0x0000000417007c0c */ /* 0x000fe4000bf66270 */
[-C--:B------:R-:W-:Y:S02]  /*fd30*/  @!P2 LEA.HI.X R27, R234, R3.reuse, R93, 0x2, P4 ;  /* 0x00000003ea1ba211 */ /* 0x080fe400020f145d */
[----:B------:R-:W-:Y:S02]  /*fd40*/  @!P0 LEA.HI.X R33, R233, R3, R92, 0x2, P5 ;  /* 0x00000003e9218211 */ /* 0x000fe400028f145c */
[----:B------:R-:W-:Y:S01]  /*fd50*/  ISETP.GE.AND P4, PT, R19, UR4, PT ;  /* 0x0000000413007c0c */ /* 0x000fe2000bf86270 */
[----:B------:R2:W-:Y:S01]  /*fd60*/  @!P2 ST.E.64 desc[UR52][R26.64], R38 ;  /* 0x000000261a00a985 */ /* 0x0005e2000c101b34 */
[----:B------:R-:W-:-:S02]  /*fd70*/  ISETP.GE.AND P2, PT, R41, UR4, PT ;  /* 0x0000000429007c0c */ /* 0x000fc4000bf46270 */
[----:B------:R-:W-:Y:S01]  /*fd80*/  ISETP.GE.AND P5, PT, R22, UR4, PT ;  /* 0x0000000416007c0c */ /* 0x000fe2000bfa6270 */
[----:B------:R-:W-:Y:S01]  /*fd90*/  @!P0 ST.E.64 desc[UR52][R32.64], R36 ;  /* 0x0000002420008985 */ /* 0x000fe2000c101b34 */
[CC--:B---3--:R-:W-:Y:S02]  /*fda0*/  @!P1 LEA R4, P0, R232.reuse, R2.reuse, 0x2 ;  /* 0x00000002e8049211 */ /* 0x0c8fe400078010ff */
[C---:B0-----:R-:W-:Y:S02]  /*fdb0*/  @!P3 LEA R10, P6, R23.reuse, R2, 0x2 ;  /* 0x00000002170ab211 */ /* 0x041fe400078c10ff */
[-C--:B------:R-:W-:Y:S02]  /*fdc0*/  @!P1 LEA.HI.X R5, R232, R3.reuse, R87, 0x2, P0 ;  /* 0x00000003e8059211 */ /* 0x080fe400000f1457 */
[----:B------:R-:W-:Y:S02]  /*fdd0*/  @!P3 LEA.HI.X R11, R23, R3, R86, 0x2, P6 ;  /* 0x00000003170bb211 */ /* 0x000fe400030f1456 */
[----:B------:R-:W-:Y:S01]  /*fde0*/  ISETP.GE.AND P0, PT, R35, UR4, PT ;  /* 0x0000000423007c0c */ /* 0x000fe2000bf06270 */
[----:B------:R0:W-:Y:S01]  /*fdf0*/  @!P1 ST.E.64 desc[UR52][R4.64], R30 ;  /* 0x0000001e04009985 */ /* 0x0001e2000c101b34 */
[----:B------:R-:W-:-:S02]  /*fe00*/  ISETP.GE.AND P1, PT, R18, UR4, PT ;  /* 0x0000000412007c0c */ /* 0x000fc4000bf26270 */
[----:B-1----:R-:W-:Y:S01]  /*fe10*/  SHF.R.S32.HI R24, RZ, 0x1f, R41 ;  /* 0x0000001fff187819 */ /* 0x002fe20000011429 */
[----:B------:R1:W-:Y:S01]  /*fe20*/  @!P3 ST.E.64 desc[UR52][R10.64], R28 ;  /* 0x0000001c0a00b985 */ /* 0x0003e2000c101b34 */
[CC--:B--2---:R-:W-:Y:S02]  /*fe30*/  @!P2 LEA R26, P3, R41.reuse, R2.reuse, 0x2 ;  /* 0x00000002291aa211 */ /* 0x0c4fe400078610ff */
[CC--:B------:R-:W-:Y:S02]  /*fe40*/  @!P5 LEA R12, P6, R22.reuse, R2.reuse, 0x2 ;  /* 0x00000002160cd211 */ /* 0x0c0fe400078c10ff */
[-C--:B------:R-:W-:Y:S02]  /*fe50*/  @!P2 LEA.HI.X R27, R41, R3.reuse, R24, 0x2, P3 ;  /* 0x00000003291ba211 */ /* 0x080fe400018f1418 */
[----:B------:R-:W-:Y:S02]  /*fe60*/  @!P4 LEA R24, P3, R19, R2, 0x2 ;  /* 0x000000021318c211 */ /* 0x000fe400078610ff */
[----:B------:R-:W-:-:S02]  /*fe70*/  @!P5 LEA.HI.X R13, R22, R3, R85, 0x2, P6 ;  /* 0x00000003160dd211 */ /* 0x000fc400030f1455 */
[-C--:B------:R-:W-:Y:S02]  /*fe80*/  @!P4 LEA.HI.X R25, R19, R3.reuse, R84, 0x2, P3 ;  /* 0x000000031319c211 */ /* 0x080fe400018f1454 */
[----:B0-----:R-:W-:Y:S01]  /*fe90*/  SHF.R.S32.HI R5, RZ, 0x1f, R18 ;  /* 0x0000001fff057819 */ /* 0x001fe20000011412 */
[----:B------:R0:W-:Y:S01]  /*fea0*/  @!P5 ST.E.64 desc[UR52][R12.64], R20 ;  /* 0x000000140c00d985 */ /* 0x0001e2000c101b34 */
[-C--:B------:R-:W-:Y:S01]  /*feb0*/  @!P1 LEA R4, P3, R18, R2.reuse, 0x2 ;  /* 0x0000000212049211 */ /* 0x080fe200078610ff */
[----:B-1----:R-:W-:Y:S01]  /*fec0*/  VIADD R11, R16, 0xf8 ;  /* 0x000000f8100b7836 */ /* 0x002fe20000000000 */
[C---:B------:R-:W-:Y:S01]  /*fed0*/  @!P0 LEA R32, P6, R35.reuse, R2, 0x2 ;  /* 0x0000000223208211 */ /* 0x040fe200078c10ff */
[----:B------:R0:W-:Y:S01]  /*fee0*/  @!P4 ST.E.64 desc[UR52][R24.64], R14 ;  /* 0x0000000e1800c985 */ /* 0x0001e2000c101b34 */
[-C--:B------:R-:W-:Y:S02]  /*fef0*/  @!P1 LEA.HI.X R5, R18, R3.reuse, R5, 0x2, P3 ;  /* 0x0000000312059211 */ /* 0x080fe400018f1405 */
[----:B------:R-:W-:-:S03]  /*ff00*/  @!P0 LEA.HI.X R33, R35, R3, R0, 0x2, P6 ;  /* 0x0000000323218211 */ /* 0x000fc600030f1400 */
[----:B------:R0:W-:Y:S04]  /*ff10*/  @!P1 ST.E.64 desc[UR52][R4.64], R8 ;  /* 0x0000000804009985 */ /* 0x0001e8000c101b34 */
[----:B------:R0:W-:Y:S04]  /*ff20*/  @!P2 ST.E.64 desc[UR52][R26.64], R6 ;  /* 0x000000061a00a985 */ /* 0x0001e8000c101b34 */
[----:B------:R0:W-:Y:S01]  /*ff30*/  @!P0 ST.E.64 desc[UR52][R32.64], R158 ;  /* 0x0000009e20008985 */ /* 0x0001e2000c101b34 */
[----:B------:R-:W-:-:S13]  /*ff40*/  ISETP.GE.AND P0, PT, R11, UR4, PT ;  /* 0x000000040b007c0c */ /* 0x000fda000bf06270 */
[----:B0-----:R-:W-:Y:S05]  /*ff50*/  @P0 BRA `(.L_x_2311) ;  /* 0x0000000c00d80947 */ /* 0x001fea0003800000 */
[----:B------:R-:W-:Y:S02]  /*ff60*/  LEA R2, P0, R11, R2, 0x2 ;  /* 0x000000020b027211 */ /* 0x000fe400078010ff */
[----:B------:R-:W-:-:S04]  /*ff70*/  SHF.R.S32.HI R0, RZ, 0x1f, R11 ;  /* 0x0000001fff007819 */ /* 0x000fc8000001140b */
[----:B------:R-:W-:-:S05]  /*ff80*/  LEA.HI.X R3, R11, R3, R0, 0x2, P0 ;  /* 0x000000030b037211 */ /* 0x000fca00000f1400 */
[----:B------:R0:W-:Y:S01]  /*ff90*/  ST.E.64 desc[UR52][R2.64], R156 ;  /* 0x0000009c02007985 */ /* 0x0001e2000c101b34 */
[----:B------:R-:W-:Y:S05]  /*ffa0*/  BRA `(.L_x_2311) ;  /* 0x0000000c00c47947 */ /* 0x000fea0003800000 */
.L_x_2302:
        /* <DEDUP_REMOVED lines=13> */
[----:B------:R-:W0:Y:S01]  /*10080*/  S2R R7, SR_TID.X ;  /* 0x0000000000077919 */ /* 0x000e220000002100 */
        /* <DEDUP_REMOVED lines=9> */
[----:B0-----:R-:W-:-:S05]  /*10120*/  VIADD R6, R7, 0xffffff80 ;  /* 0xffffff8007067836 */ /* 0x001fca0000000000 */
[----:B------:R-:W-:-:S07]  /*10130*/  ISETP.GT.AND P0, PT, R6, 0x7f, PT ;  /* 0x0000007f0600780c */ /* 0x000fce0003f04270 */
[----:B------:R-:W-:Y:S01]  /*10140*/  USHF.R.S32.HI UR16, URZ, 0x1f, UR4 ;  /* 0x0000001f3f107899 */ /* 0x000fe20008011404 */
[----:B-1----:R-:W-:Y:S11]  /*10150*/  @P2 BRA `(.L_x_2314) ;  /* 0x0000000000102947 */ /* 0x002ff60003800000 */
[----:B------:R-:W-:Y:S05]  /*10160*/  @!P1 BRA `(.L_x_2314) ;  /* 0x00000000000c9947 */ /* 0x000fea0003800000 */
[----:B------:R-:W2:Y:S04]  /*10170*/  LDG.E R5, desc[UR52][R2.64] ;  /* 0x0000003402057981 */ /* 0x000ea8000c1e1900 */
[----:B-----5:R-:W2:Y:S02]  /*10180*/  LDG.E R0, desc[UR52][R2.64+0x4] ;  /* 0x0000043402007981 */ /* 0x020ea4000c1e1900 */
[----:B--2---:R-:W-:-:S07]  /*10190*/  IMAD.IADD R0, R0, 0x1, -R5 ;  /* 0x0000000100007824 */ /* 0x004fce00078e0a05 */
.L_x_2314:
[----:B------:R-:W-:Y:S01]  /*101a0*/  USEL UR44, UR44, URZ, !UP0 ;  /* 0x0000003f2c2c7287 */ /* 0x000fe2000c000000 */
[----:B------:R-:W-:Y:S01]  /*101b0*/  BSSY B1, `(.L_x_2315) ;  /* 0x0000037000017945 */ /* 0x000fe20003800000 */
[----:B------:R-:W-:-:S03]  /*101c0*/  USEL UR43, UR43, URZ, !UP0 ;  /* 0x0000003f2b2b7287 */ /* 0x000fc6000c000000 */
[----:B------:R-:W-:Y:S09]  /*101d0*/  @P0 BRA `(.L_x_2316) ;  /* 0x0000000000d00947 */ /* 0x000ff20003800000 */
        /* <DEDUP_REMOVED lines=29> */
[----:B------:R-:W-:Y:S02]  /*103b0*/  IMAD.U32 R3, RZ, RZ, UR21 ;  /* 0x00000015ff037e24 */ /* 0x000fe4000f8e00ff */
[----:B------:R-:W-:Y:S01]  /*103c0*/  IMAD.U32 R8, RZ, RZ, UR8 ;  /* 0x00000008ff087e24 */ /* 0x000fe2000f8e00ff */
[----:B------:R-:W-:Y:S01]  /*103d0*/  ULDC.64 UR8, c[0x0][UR17+0x210] ;  /* 0x0000840011087abb */ /* 0x000fe20008000a00 */
[----:B-1----:R-:W-:Y:S01]  /*103e0*/  @P0 SHF.R.U32.HI R5, RZ, R7, R2 ;  /* 0x00000007ff050219 */ /* 0x002fe20000011602 */
        /* <DEDUP_REMOVED lines=19> */
.L_x_2316:
[----:B------:R-:W-:Y:S05]  /*10520*/  BSYNC B1 ;  /* 0x0000000000017941 */ /* 0x000fea0003800000 */
.L_x_2315:
        /* <DEDUP_REMOVED lines=23> */
[----:B------:R-:W-:-:S04]  /*106a0*/  UIMAD UR43, UR43, UR10, URZ ;  /* 0x0000000a2b2b72a4 */ /* 0x000fc8000f8e023f */
[----:B------:R-:W-:Y:S02]  /*106b0*/  UIMAD UR4, UR44, UR11, UR43 ;  /* 0x0000000b2c0472a4 */ /* 0x000fe4000f8e022b */
[----:B------:R-:W-:Y:S01]  /*106c0*/  UIMAD.WIDE.U32 UR44, UR44, UR10, UR8 ;  /* 0x0000000a2c2c72a5 */ /* 0x000fe2000f8e0008 */
[----:B------:R-:W0:Y:S02]  /*106d0*/  @P0 LDC R3, c[0x0][0xbec] ;  /* 0x0002fb00ff030b82 */ /* 0x000e240000000800 */
[----:B------:R-:W-:Y:S01]  /*106e0*/  ULDC.64 UR8, c[0x0][0xae0] ;  /* 0x0002b80000087ab9 */ /* 0x000fe20000000a00 */
[----:B------:R-:W-:-:S05]  /*106f0*/  UIADD3 UR4, UR45, UR4, URZ ;  /* 0x000000042d047290 */ /* 0x000fca000fffe03f */
[----:B------:R-:W1:Y:S01]  /*10700*/  @P0 LDC R7, c[0x0][0xbf0] ;  /* 0x0002fc00ff070b82 */ /* 0x000e620000000800 */
[----:B0-----:R-:W-:-:S04]  /*10710*/  @P0 IMAD.HI.U32 R2, R6, R3, RZ ;  /* 0x0000000306020227 */ /* 0x001fc800078e00ff */
[----:B------:R-:W-:Y:S02]  /*10720*/  IMAD.U32 R3, RZ, RZ, UR45 ;  /* 0x0000002dff037e24 */ /* 0x000fe4000f8e00ff */
[----:B------:R-:W-:Y:S01]  /*10730*/  IMAD.U32 R3, RZ, RZ, UR4 ;  /* 0x00000004ff037e24 */ /* 0x000fe2000f8e00ff */
[----:B-1----:R-:W-:Y:S01]  /*10740*/  @P0 SHF.R.U32.HI R5, RZ, R7, R2 ;  /* 0x00000007ff050219 */ /* 0x002fe20000011602 */
[----:B------:R-:W-:-:S03]  /*10750*/  IMAD.U32 R2, RZ, RZ, UR44 ;  /* 0x0000002cff027e24 */ /* 0x000fc6000f8e00ff */
        /* <DEDUP_REMOVED lines=8> */
[----:B------:R-:W-:Y:S01]  /*107e0*/  ULDC.64 UR8, c[0x0][0xad8] ;  /* 0x0002b60000087ab9 */ /* 0x000fe20000000a00 */
[----:B-----5:R-:W-:Y:S02]  /*107f0*/  IMAD R11, R0, R11, RZ ;  /* 0x0000000b000b7224 */ /* 0x020fe400078e02ff */
[----:B------:R-:W-:-:S02]  /*10800*/  IMAD.IADD R3, R3, 0x1, R9 ;  /* 0x0000000103037824 */ /* 0x000fc400078e0209 */
[----:B------:R-:W-:Y:S02]  /*10810*/  IMAD R4, R4, UR8, RZ ;  /* 0x0000000804047c24 */ /* 0x000fe4000f8e02ff */
[----:B------:R-:W-:-:S04]  /*10820*/  IMAD.WIDE.U32 R2, R7, UR8, R2 ;  /* 0x0000000807027c25 */ /* 0x000fc8000f8e0002 */
[----:B------:R-:W-:Y:S01]  /*10830*/  IMAD R5, R7, UR9, R4 ;  /* 0x0000000907057c24 */ /* 0x000fe2000f8e0204 */
[----:B------:R-:W-:Y:S01]  /*10840*/  ULDC.64 UR8, c[0x0][0xa80] ;  /* 0x0002a00000087ab9 */ /* 0x000fe20000000a00 */
[----:B------:R-:W-:Y:S02]  /*10850*/  VIADD R4, R6, 0x40 ;  /* 0x0000004006047836 */ /* 0x000fe40000000000 */
[----:B------:R-:W-:Y:S01]  /*10860*/  IMAD.IADD R3, R3, 0x1, R5 ;  /* 0x0000000103037824 */ /* 0x000fe200078e0205 */
[----:B------:R-:W-:Y:S01]  /*10870*/  LEA R5, P2, R2, UR8, 0x1 ;  /* 0x0000000802057c11 */ /* 0x000fe2000f8408ff */
        /* <DEDUP_REMOVED lines=33> */
.L_x_2318:
[----:B------:R-:W-:Y:S05]  /*10a90*/  BSYNC B1 ;  /* 0x0000000000017941 */ /* 0x000fea0003800000 */
.L_x_2317:
        /* <DEDUP_REMOVED lines=21> */
.L_x_2320:
[----:B------:R-:W-:Y:S05]  /*10bf0*/  BSYNC B1 ;  /* 0x0000000000017941 */ /* 0x000fea0003800000 */
.L_x_2319:
        /* <DEDUP_REMOVED lines=21> */
.L_x_2322:
[----:B------:R-:W-:Y:S05]  /*10d50*/  BSYNC B1 ;  /* 0x0000000000017941 */ /* 0x000fea0003800000 */
.L_x_2321:
[----:B0-----:R-:W-:Y:S01]  /*10d60*/  VIADD R0, R6, 0x60 ;  /* 0x0000006006007836 */ /* 0x001fe20000000000 */
[----:B--2-4-:R-:W0:Y:S04]  /*10d70*/  SHFL.IDX PT, R4, R4, 0x3, 0x181f ;  /* 0x00781f0004047f89 */ /* 0x014e2800000e0000 */
[----:B------:R-:W-:Y:S01]  /*10d80*/  ISETP.GE.AND P0, PT, R0, R11, PT ;  /* 0x0000000b0000720c */ /* 0x000fe20003f06270 */
[----:B-1-3--:R1:W2:-:S12]  /*10d90*/  SHFL.IDX PT, R2, R5, 0x3, 0x181f ;  /* 0x00781f0005027f89 */ /* 0x00a29800000e0000 */
[----:B-1----:R-:W-:Y:S05]  /*10da0*/  @P0 BRA `(.L_x_2311) ;  /* 0x0000000000440947 */ /* 0x002fea0003800000 */
[----:B------:R-:W-:Y:S02]  /*10db0*/  ULDC UR4, c[0x0][0xac8] ;  /* 0x0002b20000047ab9 */ /* 0x000fe40000000800 */
[----:B------:R-:W-:Y:S02]  /*10dc0*/  ISETP.GE.AND P3, PT, R7, UR4, PT ;  /* 0x0000000407007c0c */ /* 0x000fe4000bf66270 */
[----:B------:R-:W-:Y:S02]  /*10dd0*/  ISETP.GE.AND P2, PT, R13, UR4, PT ;  /* 0x000000040d007c0c */ /* 0x000fe4000bf46270 */
[----:B------:R-:W-:Y:S02]  /*10de0*/  ISETP.GE.AND P1, PT, R15, UR4, PT ;  /* 0x000000040f007c0c */ /* 0x000fe4000bf26270 */
[----:B------:R-:W-:-:S07]  /*10df0*/  ISETP.GE.AND P0, PT, R9, UR4, PT ;  /* 0x0000000409007c0c */ /* 0x000fce000bf06270 */
[----:B--2---:R-:W-:-:S04]  /*10e00*/  @!P3 LEA R6, P4, R7, R2, 0x1 ;  /* 0x000000020706b211 */ /* 0x004fc800078808ff */
        /* <DEDUP_REMOVED lines=11> */
.L_x_2311:
[----:B------:R-:W-:Y:S05]  /*10ec0*/  BSYNC B0 ;  /* 0x0000000000007941 */ /* 0x000fea0003800000 */
.L_x_2301:
[----:B------:R-:W-:Y:S02]  /*10ed0*/  ULDC UR4, c[0x0][0xc3c] ;  /* 0x00030f0000047ab9 */ /* 0x000fe40000000800 */
[----:B------:R-:W-:-:S06]  /*10ee0*/  UISETP.GE.AND UP0, UPT, UR7, UR4, UPT ;  /* 0x000000040700728c */ /* 0x000fcc000bf06270 */
[----:B------:R-:W-:-:S13]  /*10ef0*/  PLOP3.LUT P0, PT, PT, PT, UP0, 0x80, 0x0 ;  /* 0x000000000000781c */ /* 0x000fda0003f0f008 */
[----:B------:R-:W-:Y:S05]  /*10f00*/  @!P0 BRA `(.L_x_2323) ;  /* 0xffffff00008c8947 */ /* 0x000fea000383ffff */
[----:B------:R-:W-:Y:S05]  /*10f10*/  EXIT ;  /* 0x000000000000794d */ /* 0x000fea0003800000 */
.L_x_2261:
[----:B------:R-:W-:-:S08]  /*10f20*/  NOP ;  /* 0x0000000000007918 */ /* 0x000fd00000000000 */
[----:B------:R-:W0:-:S00]  /*10f30*/  USETMAXREG.DEALLOC.CTAPOOL 0x18 ;  /* 0x00000018000079c8 */ /* 0x000e0000080e0500 */
[----:B0-----:R-:W-:Y:S01]  /*10f40*/  LOP3.LUT R0, R0, 0x3, RZ, 0xc0, !PT ;  /* 0x0000000300007812 */ /* 0x001fe200078ec0ff */
[----:B------:R-:W-:-:S05]  /*10f50*/  IMAD.MOV.U32 R6, RZ, RZ, RZ ;  /* 0x000000ffff067224 */ /* 0x000fca00078e00ff */
[----:B------:R-:W0:Y:S02]  /*10f60*/  SHFL.IDX PT, R0, R0, RZ, 0x1f ;  /* 0x00001fff00007589 */ /* 0x000e2400000e0000 */
[----:B0-----:R-:W-:-:S04]  /*10f70*/  ISETP.NE.AND P0, PT, R0, RZ, PT ;  /* 0x000000ff0000720c */ /* 0x001fc80003f05270 */
[----:B------:R-:W-:-:S05]  /*10f80*/  P2R R0, PR, RZ, 0x1 ;  /* 0x00000001ff007803 */ /* 0x000fca0000000000 */
[----:B------:R0:W-:Y:S04]  /*10f90*/  STL [R1+0x4c], R0 ;  /* 0x00004c0001007387 */ /* 0x0001e80000100800 */
[----:B------:R-:W-:Y:S05]  /*10fa0*/  @!P0 BRA `(.L_x_2324) ;  /* 0x00000000002c8947 */ /* 0x000fea0003800000 */
[----:B------:R-:W1:Y:S08]  /*10fb0*/  S2UR UR5, SR_CgaCtaId ;  /* 0x00000000000579c3 */ /* 0x000e700000008800 */
[----:B------:R-:W-:Y:S06]  /*10fc0*/  BAR.SYNC.DEFER_BLOCKING 0x5, 0x180 ;  /* 0x0146000000007b1d */ /* 0x000fec0000010000 */
[----:B------:R-:W-:-:S02]  /*10fd0*/  UMOV UR4, 0x400 ;  /* 0x0000040000047882 */ /* 0x000fc40000000000 */
[----:B-1----:R-:W-:-:S09]  /*10fe0*/  ULEA UR4, UR5, UR4, 0x18 ;  /* 0x0000000405047291 */ /* 0x002fd2000f8ec03f */
[----:B------:R-:W1:Y:S04]  /*10ff0*/  LDS.128 R4, [UR4+0x388d0] ;  /* 0x0388d004ff047984 */ /* 0x000e680008000c00 */
[----:B-1----:R1:W-:Y:S01]  /*11000*/  STL.64 [R1+0x10], R4 ;  /* 0x0000100401007387 */ /* 0x0023e20000100a00 */
[----:B0-----:R-:W-:-:S03]  /*11010*/  IMAD.MOV.U32 R0, RZ, RZ, R7 ;  /* 0x000000ffff007224 */ /* 0x001fc600078e0007 */
[----:B------:R1:W-:Y:S02]  /*11020*/  STL [R1+0x18], R6 ;  /* 0x0000180601007387 */ /* 0x0003e40000100800 */
[----:B------:R-:W-:Y:S01]  /*11030*/  R2UR UR42, R0 ;  /* 0x00000000002a72ca */ /* 0x000fe200000e0000 */
[----:B------:R-:W-:Y:S06]  /*11040*/  BAR.ARV 0x4, 0x180 ;  /* 0x0106000000007b1d */ /* 0x000fec0000002000 */
[----:B------:R-:W-:Y:S08]  /*11050*/  BRA `(.L_x_2325) ;  /* 0x0000000c00c47947 */ /* 0x000ff00003800000 */
.L_x_2324:
[----:B0-----:R-:W0:Y:S01]  /*11060*/  S2R R0, SR_TID.X ;  /* 0x0000000000007919 */ /* 0x001e220000002100 */
[----:B------:R-:W-:Y:S01]  /*11070*/  ULDC UR4, c[0x0][0xc3c] ;  /* 0x00030f0000047ab9 */ /* 0x000fe20000000800 */
[----:B0-----:R-:W-:-:S04]  /*11080*/  LOP3.LUT R0, R0, 0x1f, RZ, 0xc0, !PT ;  /* 0x0000001f00007812 */ /* 0x001fc800078ec0ff */
[----:B------:R-:W-:-:S04]  /*11090*/  ISETP.NE.AND P0, PT, R0, 0x1f, PT ;  /* 0x0000001f0000780c */ /* 0x000fc80003f05270 */
[----:B------:R-:W-:-:S13]  /*110a0*/  ISETP.GE.OR P1, PT, R0, UR4, !P0 ;  /* 0x0000000400007c0c */ /* 0x000fda000c726670 */
[----:B------:R-:W0:Y:S08]  /*110b0*/  @!P1 LDC.64 R2, c[0x0][0xc80] ;  /* 0x00032000ff029b82 */ /* 0x000e300000000a00 */
        /* <DEDUP_REMOVED lines=38> */
.L_x_2328:
        /* <DEDUP_REMOVED lines=39> */
.L_x_2326:
        /* <DEDUP_REMOVED lines=15> */
.L_x_2329:
        /* <DEDUP_REMOVED lines=62> */
.L_x_2330:
        /* <DEDUP_REMOVED lines=63> */
.L_x_2331:
[----:B01----:R-:W-:-:S05]  /*11e50*/  LOP3.LUT R3, RZ, R2, RZ, 0x33, !PT ;  /* 0x00000002ff037212 */ /* 0x003fca00078e33ff */
[----:B------:R-:W-:-:S05]  /*11e60*/  IMAD.IADD R2, R6, 0x1, R3 ;  /* 0x0000000106027824 */ /* 0x000fca00078e0203 */
[----:B------:R1:W-:Y:S01]  /*11e70*/  STL [R1+0x14], R2 ;  /* 0x0000140201007387 */ /* 0x0003e20000100800 */
[----:B------:R-:W-:Y:S05]  /*11e80*/  BRA `(.L_x_2332) ;  /* 0x00000000000c7947 */ /* 0x000fea0003800000 */
.L_x_2327:
[----:B------:R0:W-:Y:S04]  /*11e90*/  STL [R1+0x10], R7 ;  /* 0x0000100701007387 */ /* 0x0001e80000100800 */
[----:B------:R0:W-:Y:S04]  /*11ea0*/  STL [R1+0x14], RZ ;  /* 0x000014ff01007387 */ /* 0x0001e80000100800 */
[----:B------:R0:W-:Y:S02]  /*11eb0*/  STL [R1+0x18], RZ ;  /* 0x000018ff01007387 */ /* 0x0001e40000100800 */
.L_x_2332:
        /* <DEDUP_REMOVED lines=11> */
.L_x_2325:
[----:B0-----:R-:W-:Y:S01]  /*11f70*/  IMAD.MOV.U32 R0, RZ, RZ, 0x1 ;  /* 0x00000001ff007424 */ /* 0x001fe200078e00ff */
[----:B------:R-:W-:Y:S01]  /*11f80*/  ULDC UR4, c[0x0][0xc3c] ;  /* 0x00030f0000047ab9 */ /* 0x000fe20000000800 */
[----:B------:R0:W-:Y:S01]  /*11f90*/  STL [R1+0x4], RZ ;  /* 0x000004ff01007387 */ /* 0x0001e20000100800 */
[----:B------:R-:W-:-:S03]  /*11fa0*/  UISETP.GE.AND UP0, UPT, UR42, UR4, UPT ;  /* 0x000000042a00728c */ /* 0x000fc6000bf06270 */
[----:B------:R0:W-:Y:S03]  /*11fb0*/  STL [R1+0xc], R0 ;  /* 0x00000c0001007387 */ /* 0x0001e60000100800 */
[----:B------:R-:W-:Y:S01]  /*11fc0*/  PLOP3.LUT P0, PT, PT, PT, UP0, 0x80, 0x0 ;  /* 0x000000000000781c */ /* 0x000fe20003f0f008 */
[----:B------:R0:W-:-:S12]  /*11fd0*/  STL [R1+0x44], RZ ;  /* 0x000044ff01007387 */ /* 0x0001d80000100800 */
[----:B0-----:R-:W-:Y:S05]  /*11fe0*/  @P0 BRA `(.L_x_2333) ;  /* 0x0000005800e00947 */ /* 0x001fea0003800000 */
[----:B-1----:R-:W0:Y:S01]  /*11ff0*/  S2R R4, SR_TID.X ;  /* 0x0000000000047919 */ /* 0x002e220000002100 */
[----:B------:R-:W1:Y:S01]  /*12000*/  S2UR UR5, SR_CgaCtaId ;  /* 0x00000000000579c3 */ /* 0x000e620000008800 */
[----:B------:R-:W-:Y:S01]  /*12010*/  UMOV UR4, 0x400 ;  /* 0x0000040000047882 */ /* 0x000fe20000000000 */
[----:B------:R-:W-:Y:S01]  /*12020*/  ULDC UR40, c[0x0][0xc] ;  /* 0x0000030000287ab9 */ /* 0x000fe20000000800 */
[----:B------:R-:W-:Y:S02]  /*12030*/  ULOP3.LUT UR39, UR38, 0x1, URZ, 0xfc, !UPT ;  /* 0x0000000126277892 */ /* 0x000fe4000f8efc3f */
[----:B------:R-:W-:Y:S01]  /*12040*/  ULOP3.LUT UR41, UR38, 0x2, URZ, 0xfc, !UPT ;  /* 0x0000000226297892 */ /* 0x000fe2000f8efc3f */
[----:B------:R-:W-:Y:S01]  /*12050*/  ULDC.64 UR48, c[0x0][0x198] ;  /* 0x0000660000307ab9 */ /* 0x000fe20000000a00 */
[----:B-1----:R-:W-:-:S06]  /*12060*/  ULEA UR4, UR5, UR4, 0x18 ;  /* 0x0000000405047291 */ /* 0x002fcc000f8ec03f */
[----:B------:R-:W-:Y:S01]  /*12070*/  IMAD.U32 R17, RZ, RZ, UR4 ;  /* 0x00000004ff117e24 */ /* 0x000fe2000f8e00ff */
[C---:B0-----:R-:W-:Y:S01]  /*12080*/  LOP3.LUT R6, R4.reuse, 0x7f, RZ, 0xc0, !PT ;  /* 0x0000007f04067812 */ /* 0x041fe200078ec0ff */
[C---:B------:R-:W-:Y:S01]  /*12090*/  IMAD.SHL.U32 R18, R4.reuse, 0x80, RZ ;  /* 0x0000008004127824 */ /* 0x040fe200078e00ff */
[----:B------:R-:W-:Y:S02]  /*120a0*/  R2P PR, R4, 0x6 ;  /* 0x0000000604007804 */ /* 0x000fe40000000000 */
[----:B------:R-:W-:Y:S02]  /*120b0*/  SHF.R.U32.HI R3, RZ, 0x5, R6 ;  /* 0x00000005ff037819 */ /* 0x000fe40000011606 */
[C---:B------:R-:W-:Y:S02]  /*120c0*/  LOP3.LUT R2, R18.reuse, 0x400, RZ, 0xc0, !PT ;  /* 0x0000040012027812 */ /* 0x040fe400078ec0ff */
        /* <DEDUP_REMOVED lines=35> */
.L_x_2405:
[----:B------:R-:W-:Y:S01]  /*12300*/  ULDC.64 UR4, c[0x0][0xc88] ;  /* 0x0003220000047ab9 */ /* 0x000fe20000000a00 */
[----:B-1----:R-:W-:Y:S01]  /*12310*/  IMAD.MOV.U32 R0, RZ, RZ, RZ ;  /* 0x000000ffff007224 */ /* 0x002fe200078e00ff */
[----:B------:R-:W-:Y:S01]  /*12320*/  UIMAD.WIDE UR4, UR42, 0x4, UR4 ;  /* 0x000000042a0478a5 */ /* 0x000fe2000f8e0204 */
[----:B------:R-:W2:Y:S01]  /*12330*/  LDL.LU R12, [R1+0x18] ;  /* 0x00001800010c7983 */ /* 0x000ea20000300800 */
[----:B------:R-:W-:Y:S01]  /*12340*/  ULDC.64 UR6, c[0x0][0xa08] ;  /* 0x0002820000067ab9 */ /* 0x000fe20000000a00 */
[----:B------:R-:W-:Y:S01]  /*12350*/  IMAD.MOV.U32 R8, RZ, RZ, RZ ;  /* 0x000000ffff087224 */ /* 0x000fe200078e00ff */
[----:B------:R-:W-:Y:S01]  /*12360*/  ULDC.64 UR8, c[0x0][0xa18] ;  /* 0x0002860000087ab9 */ /* 0x000fe20000000a00 */
[----:B0-----:R-:W0:Y:S01]  /*12370*/  LDC R19, c[0x0][0x288] ;  /* 0x0000a200ff137b82 */ /* 0x001e220000000800 */
[----:B------:R-:W-:Y:S02]  /*12380*/  IMAD.U32 R2, RZ, RZ, UR4 ;  /* 0x00000004ff027e24 */ /* 0x000fe4000f8e00ff */
[----:B------:R-:W-:Y:S01]  /*12390*/  IMAD.U32 R3, RZ, RZ, UR5 ;  /* 0x00000005ff037e24 */ /* 0x000fe2000f8e00ff */
[----:B------:R-:W-:-:S04]  /*123a0*/  ULDC.64 UR4, c[0x0][0xa28] ;  /* 0x00028a0000047ab9 */ /* 0x000fc80000000a00 */
[----:B------:R-:W3:Y:S01]  /*123b0*/  LDG.E R2, desc[UR52][R2.64] ;  /* 0x0000003402027981 */ /* 0x000ee2000c1e1900 */
[----:B------:R-:W-:Y:S01]  /*123c0*/  UISETP.NE.U32.AND UP0, UPT, UR4, URZ, UPT ;  /* 0x0000003f0400728c */ /* 0x000fe2000bf05070 */
[----:B------:R-:W1:Y:S03]  /*123d0*/  LDC R10, c[0x0][0x424] ;  /* 0x00010900ff0a7b82 */ /* 0x000e660000000800 */
[----:B------:R-:W-:-:S05]  /*123e0*/  UISETP.NE.AND.EX UP0, UPT, UR5, URZ, UPT, UP0 ;  /* 0x0000003f0500728c */ /* 0x000fca000bf05300 */
[----:B------:R-:W4:Y:S01]  /*123f0*/  LDC R11, c[0x0][0x2f0] ;  /* 0x0000bc00ff0b7b82 */ /* 0x000f220000000800 */
[----:B------:R-:W-:Y:S02]  /*12400*/  PLOP3.LUT P0, PT, PT, PT, UP0, 0x80, 0x0 ;  /* 0x000000000000781c */ /* 0x000fe40003f0f008 */
[----:B---3--:R-:W-:-:S13]  /*12410*/  R2UR UR46, R2 ;  /* 0x00000000022e72ca */ /* 0x008fda00000e0000 */
[----:B------:R-:W-:Y:S02]  /*12420*/  USHF.R.S32.HI UR45, URZ, 0x1f, UR46 ;  /* 0x0000001f3f2d7899 */ /* 0x000fe4000801142e */
[----:B------:R-:W-:-:S04]  /*12430*/  @UP0 ULEA UR4, UP1, UR46, UR4, 0x2 ;  /* 0x000000042e040291 */ /* 0x000fc8000f82103f */
[----:B------:R-:W-:Y:S02]  /*12440*/  @UP0 ULEA.HI.X UR5, UR46, UR5, UR45, 0x2, UP1 ;  /* 0x000000052e050291 */ /* 0x000fe400088f142d */
[----:B------:R-:W-:-:S04]  /*12450*/  IMAD.U32 R2, RZ, RZ, UR4 ;  /* 0x00000004ff027e24 */ /* 0x000fc8000f8e00ff */
[----:B------:R-:W-:Y:S01]  /*12460*/  IMAD.U32 R3, RZ, RZ, UR5 ;  /* 0x00000005ff037e24 */ /* 0x000fe2000f8e00ff */
[----:B------:R-:W-:Y:S01]  /*12470*/  ULDC.64 UR4, c[0x0][0xa00] ;  /* 0x0002800000047ab9 */ /* 0x000fe20000000a00 */
[----:B------:R-:W-:-:S03]  /*12480*/  USHF.L.U32 UR43, UR46, 0x2, URZ ;  /* 0x000000022e2b7899 */ /* 0x000fc6000800063f */
[----:B------:R3:W5:Y:S01]  /*12490*/  @P0 LDG.E R0, desc[UR52][R2.64] ;  /* 0x0000003402000981 */ /* 0x000762000c1e1900 */
[----:B------:R-:W-:Y:S01]  /*124a0*/  ISETP.NE.U32.AND P0, PT, RZ, UR4, PT ;  /* 0x00000004ff007c0c */ /* 0x000fe2000bf05070 */
[----:B------:R-:W-:Y:S02]  /*124b0*/  USHF.L.U64.HI UR44, UR46, 0x2, UR45 ;  /* 0x000000022e2c7899 */ /* 0x000fe4000801022d */
[----:B------:R-:W-:Y:S01]  /*124c0*/  UIADD3 UR4, UP0, UR43, UR4, URZ ;  /* 0x000000042b047290 */ /* 0x000fe2000ff1e03f */
[----:B------:R-:W-:Y:S02]  /*124d0*/  ISETP.NE.AND.EX P2, PT, RZ, UR5, PT, P0 ;  /* 0x00000005ff007c0c */ /* 0x000fe4000bf45300 */
[----:B------:R-:W-:Y:S01]  /*124e0*/  ISETP.NE.U32.AND P0, PT, RZ, UR6, PT ;  /* 0x00000006ff007c0c */ /* 0x000fe2000bf05070 */
[----:B------:R-:W-:Y:S02]  /*124f0*/  UIADD3.X UR5, UR44, UR5, URZ, UP0, !UPT ;  /* 0x000000052c057290 */ /* 0x000fe400087fe43f */
[----:B------:R-:W-:Y:S01]  /*12500*/  IMAD.U32 R4, RZ, RZ, UR4 ;  /* 0x00000004ff047e24 */ /* 0x000fe2000f8e00ff */
[----:B------:R-:W-:Y:S01]  /*12510*/  UIADD3 UR4, UP0, UR43, UR6, URZ ;  /* 0x000000062b047290 */ /* 0x000fe2000ff1e03f */
[----:B------:R-:W-:-:S02]  /*12520*/  ISETP.NE.AND.EX P0, PT, RZ, UR7, PT, P0 ;  /* 0x00000007ff007c0c */ /* 0x000fc4000bf05300 */
[----:B------:R-:W-:Y:S01]  /*12530*/  IMAD.U32 R5, RZ, RZ, UR5 ;  /* 0x00000005ff057e24 */ /* 0x000fe2000f8e00ff */
[----:B------:R-:W-:-:S04]  /*12540*/  UIADD3.X UR5, UR44, UR7, URZ, UP0, !UPT ;  /* 0x000000072c057290 */ /* 0x000fc800087fe43f */
[----:B------:R-:W4:Y:S01]  /*12550*/  @P2 LDG.E R9, desc[UR52][R4.64] ;  /* 0x0000003404092981 */ /* 0x000f22000c1e1900 */
[----:B------:R-:W-:Y:S01]  /*12560*/  IMAD.U32 R6, RZ, RZ, UR4 ;  /* 0x00000004ff067e24 */ /* 0x000fe2000f8e00ff */
[----:B------:R-:W-:Y:S01]  /*12570*/  UISETP.NE.U32.AND UP0, UPT, UR8, URZ, UPT ;  /* 0x0000003f0800728c */ /* 0x000fe2000bf05070 */
[----:B------:R-:W-:-:S03]  /*12580*/  IMAD.U32 R7, RZ, RZ, UR5 ;  /* 0x00000005ff077e24 */ /* 0x000fc6000f8e00ff */
[----:B------:R-:W-:Y:S02]  /*12590*/  UISETP.NE.AND.EX UP0, UPT, UR9, URZ, UPT, UP0 ;  /* 0x0000003f0900728c */ /* 0x000fe4000bf05300 */
[----:B------:R-:W5:Y:S04]  /*125a0*/  @P0 LDG.E R8, desc[UR52][R6.64] ;  /* 0x0000003406080981 */ /* 0x000f68000c1e1900 */
[----:B------:R-:W-:-:S05]  /*125b0*/  PLOP3.LUT P3, PT, PT, PT, UP0, 0x80, 0x0 ;  /* 0x000000000000781c */ /* 0x000fca0003f6f008 */
[----:B------:R-:W-:-:S04]  /*125c0*/  @UP0 UIADD3 UR4, UP1, UR43, UR8, URZ ;  /* 0x000000082b040290 */ /* 0x000fc8000ff3e03f */
[----:B------:R-:W-:Y:S02]  /*125d0*/  @UP0 UIADD3.X UR5, UR44, UR9, URZ, UP1, !UPT ;  /* 0x000000092c050290 */ /* 0x000fe40008ffe43f */
[----:B---3--:R-:W-:-:S04]  /*125e0*/  IMAD.U32 R2, RZ, RZ, UR4 ;  /* 0x00000004ff027e24 */ /* 0x008fc8000f8e00ff */
[----:B------:R-:W-:-:S05]  /*125f0*/  IMAD.U32 R3, RZ, RZ, UR5 ;  /* 0x00000005ff037e24 */ /* 0x000fca000f8e00ff */
[----:B0-----:R0:W5:Y:S01]  /*12600*/  @P3 LDG.E R19, desc[UR52][R2.64] ;  /* 0x0000003402133981 */ /* 0x001162000c1e1900 */
[----:B------:R-:W-:Y:S01]  /*12610*/  UMOV UR47, URZ ;  /* 0x0000003f002f7c82 */ /* 0x000fe20008000000 */
[----:B--2---:R-:W-:Y:S01]  /*12620*/  R2UR UR36, R12 ;  /* 0x000000000c2472ca */ /* 0x004fe200000e0000 */
[----:B0-----:R-:W0:Y:S02]  /*12630*/  LDC.64 R2, c[0x0][0x418] ;  /* 0x00010600ff027b82 */ /* 0x001e240000000a00 */
[----:B0-----:R-:W-:Y:S02]  /*12640*/  ISETP.NE.U32.AND P1, PT, R2, RZ, PT ;  /* 0x000000ff0200720c */ /* 0x001fe40003f25070 */
[----:B------:R-:W-:Y:S02]  /*12650*/  LOP3.LUT R2, R12, 0xff000000, RZ, 0xc0, !PT ;  /* 0xff0000000c027812 */ /* 0x000fe400078ec0ff */
[----:B------:R-:W-:Y:S02]  /*12660*/  ISETP.NE.AND.EX P1, PT, R3, RZ, PT, P1 ;  /* 0x000000ff0300720c */ /* 0x000fe40003f25310 */
[----:B------:R-:W-:-:S02]  /*12670*/  SHF.R.U32.HI R2, RZ, 0x8, R2 ;  /* 0x00000008ff027819 */ /* 0x000fc40000011602 */
[----:B----4-:R-:W-:Y:S02]  /*12680*/  @P2 R2UR UR47, R9 ;  /* 0x00000000092f22ca */ /* 0x010fe400000e0000 */
[----:B------:R-:W-:-:S04]  /*12690*/  LOP3.LUT R9, R12, 0xff0000, RZ, 0xc0, !PT ;  /* 0x00ff00000c097812 */ /* 0x000fc800078ec0ff */
[----:B------:R-:W-:Y:S01]  /*126a0*/  LEA.HI R9, R9, R2, RZ, 0x10 ;  /* 0x0000000209097211 */ /* 0x000fe200078f80ff */
[----:B-1----:R-:W-:Y:S08]  /*126b0*/  @P3 BRA `(.L_x_2334) ;  /* 0x0000000000103947 */ /* 0x002ff00003800000 */
[----:B------:R-:W-:Y:S05]  /*126c0*/  @!P2 BRA `(.L_x_2334) ;  /* 0x00000000000ca947 */ /* 0x000fea0003800000 */
[----:B-----5:R-:W2:Y:S04]  /*126d0*/  LDG.E R19, desc[UR52][R4.64] ;  /* 0x0000003404137981 */ /* 0x020ea8000c1e1900 */
[----:B------:R-:W2:Y:S02]  /*126e0*/  LDG.E R4, desc[UR52][R4.64+0x4] ;  /* 0x0000043404047981 */ /* 0x000ea4000c1e1900 */
[----:B--2---:R-:W-:-:S07]  /*126f0*/  IMAD.IADD R19, R4, 0x1, -R19 ;  /* 0x0000000104137824 */ /* 0x004fce00078e0a13 */
.L_x_2334:
[----:B------:R-:W-:Y:S01]  /*12700*/  IMAD.U32 R3, RZ, RZ, UR46 ;  /* 0x0000002eff037e24 */ /* 0x000fe2000f8e00ff */
[----:B------:R-:W-:Y:S01]  /*12710*/  ULDC.64 UR4, c[0x0][0xa20] ;  /* 0x0002880000047ab9 */ /* 0x000fe20000000a00 */
[----:B-----5:R-:W-:Y:S01]  /*12720*/  IMAD.IADD R4, R8, 0x1, R0 ;  /* 0x0000000108047824 */ /* 0x020fe200078e0200 */
[----:B------:R-:W-:Y:S01]  /*12730*/  ISETP.NE.U32.AND P2, PT, RZ, UR4, PT ;  /* 0x00000004ff007c0c */ /* 0x000fe2000bf45070 */
[----:B------:R-:W-:Y:S01]  /*12740*/  ULOP3.LUT UR36, UR36, 0xffff, URZ, 0xc0, !UPT ;  /* 0x0000ffff24247892 */ /* 0x000fe2000f8ec03f */
[----:B------:R0:W-:Y:S01]  /*12750*/  STL [R1+0x18], R3 ;  /* 0x0000180301007387 */ /* 0x0001e20000100800 */
[----:B------:R-:W-:Y:S02]  /*12760*/  SEL R2, R10, 0x1, P1 ;  /* 0x000000010a027807 */ /* 0x000fe40000800000 */
[----:B------:R-:W-:Y:S01]  /*12770*/  ISETP.NE.AND.EX P2, PT, RZ, UR5, PT, P2 ;  /* 0x00000005ff007c0c */ /* 0x000fe2000bf45320 */
[----:B------:R0:W-:Y:S02]  /*12780*/  STL [R1+0x28], R4 ;  /* 0x0000280401007387 */ /* 0x0001e40000100800 */
[----:B------:R-:W-:-:S10]  /*12790*/  IMAD R2, R2, R11, RZ ;  /* 0x0000000b02027224 */ /* 0x000fd400078e02ff */
[----:B0-----:R-:W-:Y:S05]  /*127a0*/  @!P2 BRA `(.L_x_2335) ;  /* 0x000000000018a947 */ /* 0x001fea0003800000 */
[----:B------:R-:W-:-:S04]  /*127b0*/  UIADD3 UR4, UP0, UR43, UR4, URZ ;  /* 0x000000042b047290 */ /* 0x000fc8000ff1e03f */
[----:B------:R-:W-:Y:S02]  /*127c0*/  UIADD3.X UR5, UR44, UR5, URZ, UP0, !UPT ;  /* 0x000000052c057290 */ /* 0x000fe400087fe43f */
[----:B------:R-:W-:-:S04]  /*127d0*/  IMAD.U32 R2, RZ, RZ, UR4 ;  /* 0x00000004ff027e24 */ /* 0x000fc8000f8e00ff */
[----:B------:R-:W-:-:S05]  /*127e0*/  IMAD.U32 R3, RZ, RZ, UR5 ;  /* 0x00000005ff037e24 */ /* 0x000fca000f8e00ff */
[----:B------:R0:W5:Y:S01]  /*127f0*/  LDG.E R2, desc[UR52][R2.64] ;  /* 0x0000003402027981 */ /* 0x000162000c1e1900 */
[----:B------:R-:W-:Y:S05]  /*12800*/  BRA `(.L_x_2336) ;  /* 0x0000000000107947 */ /* 0x000fea0003800000 */
.L_x_2335:
[----:B------:R-:W-:Y:S05]  /*12810*/  @!P0 BRA `(.L_x_2336) ;  /* 0x00000000000c8947 */ /* 0x000fea0003800000 */
[----:B------:R-:W2:Y:S04]  /*12820*/  LDG.E R2, desc[UR52][R6.64] ;  /* 0x0000003406027981 */ /* 0x000ea8000c1e1900 */
[----:B------:R-:W2:Y:S02]  /*12830*/  LDG.E R6, desc[UR52][R6.64+0x4] ;  /* 0x0000043406067981 */ /* 0x000ea4000c1e1900 */
[----:B--2---:R-:W-:-:S07]  /*12840*/  IMAD.IADD R2, R6, 0x1, -R2 ;  /* 0x0000000106027824 */ /* 0x004fce00078e0a02 */
.L_x_2336:
[----:B------:R-:W2:Y:S01]  /*12850*/  LDL R5, [R1+0x14] ;  /* 0x0000140001057983 */ /* 0x000ea20000100800 */
[----:B-----5:R-:W-:Y:S02]  /*12860*/  IMAD.IADD R2, R2, 0x1, -R0 ;  /* 0x0000000102027824 */ /* 0x020fe400078e0a00 */
[----:B------:R-:W1:Y:S02]  /*12870*/  LDC R0, c[0x0][0x448] ;  /* 0x00011200ff007b82 */ /* 0x000e640000000800 */
[----:B-1----:R-:W-:-:S13]  /*12880*/  ISETP.NE.AND P0, PT, R0, 0x1, PT ;  /* 0x000000010000780c */ /* 0x002fda0003f05270 */
[----:B0-----:R-:W0:Y:S08]  /*12890*/  @P0 LDC R3, c[0x0][0x44c] ;  /* 0x00011300ff030b82 */ /* 0x001e300000000800 */
[----:B------:R-:W1:Y:S01]  /*128a0*/  @P0 LDC R4, c[0x0][0x450] ;  /* 0x00011400ff040b82 */ /* 0x000e620000000800 */
[----:B--2---:R-:W-:-:S04]  /*128b0*/  IMAD.SHL.U32 R0, R5, 0x80, RZ ;  /* 0x0000008005007824 */ /* 0x004fc800078e00ff */
[----:B------:R-:W-:-:S04]  /*128c0*/  VIADD R0, R0, 0x7f ;  /* 0x0000007f00007836 */ /* 0x000fc80000000000 */
[----:B0-----:R-:W-:-:S05]  /*128d0*/  @P0 IMAD.HI.U32 R3, R0, R3, RZ ;  /* 0x0000000300030227 */ /* 0x001fca00078e00ff */
[----:B-1----:R-:W-:Y:S02]  /*128e0*/  @P0 SHF.R.U32.HI R0, RZ, R4, R3 ;  /* 0x00000004ff000219 */ /* 0x002fe40000011603 */
[C---:B------:R-:W-:Y:S01]  /*128f0*/  IADD3 R3, R2.reuse, 0x80, -R19 ;  /* 0x0000008002037810 */ /* 0x040fe20007ffe813 */
[----:B------:R-:W-:Y:S01]  /*12900*/  VIADD R2, R2, 0x7f ;  /* 0x0000007f02027836 */ /* 0x000fe20000000000 */
[----:B------:R-:W-:-:S03]  /*12910*/  SHF.R.U32.HI R4, RZ, 0x10, R9 ;  /* 0x00000010ff047819 */ /* 0x000fc60000011609 */
[----:B------:R-:W-:Y:S01]  /*12920*/  IMAD.IADD R0, R3, 0x1, R0 ;  /* 0x0000000103007824 */ /* 0x000fe200078e0200 */
[----:B------:R-:W-:Y:S02]  /*12930*/  SHF.R.S32.HI R3, RZ, 0x1f, R2 ;  /* 0x0000001fff037819 */ /* 0x000fe40000011402 */
[----:B------:R-:W-:Y:S02]  /*12940*/  ISETP.NE.AND P0, PT, R4, RZ, PT ;  /* 0x000000ff0400720c */ /* 0x000fe40003f05270 */
[----:B------:R-:W-:Y:S02]  /*12950*/  LEA.HI R3, R3, R2, RZ, 0x7 ;  /* 0x0000000203037211 */ /* 0x000fe400078f38ff */
[----:B------:R-:W-:-:S04]  /*12960*/  SHF.R.S32.HI R2, RZ, 0x1f, R0 ;  /* 0x0000001fff027819 */ /* 0x000fc80000011400 */
[----:B------:R-:W-:Y:S02]  /*12970*/  LEA.HI R2, R2, R0, RZ, 0x7 ;  /* 0x0000000002027211 */ /* 0x000fe400078f38ff */
[----:B------:R-:W-:Y:S02]  /*12980*/  SHF.R.S32.HI R0, RZ, 0x7, R3 ;  /* 0x00000007ff007819 */ /* 0x000fe40000011403 */
[----:B------:R-:W-:Y:S01]  /*12990*/  SHF.R.S32.HI R2, RZ, 0x7, R2 ;  /* 0x00000007ff027819 */ /* 0x000fe20000011402 */
[----:B------:R-:W0:Y:S03]  /*129a0*/  @!P0 LDC R4, c[0x0][0x9f0] ;  /* 0x00027c00ff048b82 */ /* 0x000e260000000800 */
[----:B------:R-:W-:Y:S01]  /*129b0*/  VIMNMX R0, R0, R2, PT ;  /* 0x0000000200007248 */ /* 0x000fe20003fe0100 */
[----:B------:R-:W-:-:S03]  /*129c0*/  IMAD.MOV.U32 R2, RZ, RZ, RZ ;  /* 0x000000ffff027224 */ /* 0x000fc600078e00ff */
[----:B------:R-:W-:-:S13]  /*129d0*/  ISETP.GE.AND P1, PT, R0, 0x1, PT ;  /* 0x000000010000780c */ /* 0x000fda0003f26270 */
[----:B------:R-:W-:Y:S05]  /*129e0*/  @!P1 BRA `(.L_x_2337) ;  /* 0x0000000000689947 */ /* 0x000fea0003800000 */
[----:B0-----:R-:W-:-:S04]  /*129f0*/  IABS R5, R4 ;  /* 0x0000000400057213 */ /* 0x001fc80000000000 */
        /* <DEDUP_REMOVED lines=9> */
[----:B------:R-:W-:-:S03]  /*12a90*/  IADD3 R3, R4, -0x1, R0 ;  /* 0xffffffff04037810 */ /* 0x000fc60007ffe000 */
[----:B------:R-:W-:Y:S01]  /*12aa0*/  IMAD.MOV R2, RZ, RZ, -R2 ;  /* 0x000000ffff027224 */ /* 0x000fe200078e0a02 */
[----:B------:R-:W-:Y:S02]  /*12ab0*/  IABS R6, R3 ;  /* 0x0000000300067213 */ /* 0x000fe40000000000 */
[----:B------:R-:W-:Y:S01]  /*12ac0*/  LOP3.LUT R3, R3, R4, RZ, 0x3c, !PT ;  /* 0x0000000403037212 */ /* 0x000fe200078e3cff */
[----:B------:R-:W-:Y:S02]  /*12ad0*/  IMAD.MOV.U32 R7, RZ, RZ, R2 ;  /* 0x000000ffff077224 */ /* 0x000fe400078e0002 */
        /* <DEDUP_REMOVED lines=11> */
.L_x_2337:
[----:B------:R-:W-:Y:S01]  /*12b90*/  LOP3.LUT R9, R9, 0xff, RZ, 0xc0, !PT ;  /* 0x000000ff09097812 */ /* 0x000fe200078ec0ff */
[----:B------:R-:W-:Y:S04]  /*12ba0*/  BSSY B7, `(.L_x_2338) ;  /* 0x00003f0000077945 */ /* 0x000fe80003800000 */
[----:B------:R-:W-:-:S05]  /*12bb0*/  IMAD R3, R9, R2, RZ ;  /* 0x0000000209037224 */ /* 0x000fca00078e02ff */
        /* <DEDUP_REMOVED lines=10> */
[----:B------:R-:W-:Y:S01]  /*12c60*/  VOTEU.ANY UR4, UPT, PT ;  /* 0x0000000000047886 */ /* 0x000fe200038e0100 */
[----:B0-----:R-:W0:Y:S01]  /*12c70*/  LDC.64 R4, c[0x0][0xc60] ;  /* 0x00031800ff047b82 */ /* 0x001e220000000a00 */
[----:B------:R-:W1:Y:S08]  /*12c80*/  FLO.U32 R0, UR4 ;  /* 0x0000000400007d00 */ /* 0x000e7000080e0000 */
[----:B------:R-:W0:Y:S01]  /*12c90*/  POPC R2, UR4 ;  /* 0x0000000400027d09 */ /* 0x000e220008000000 */
[----:B-1----:R-:W-:-:S13]  /*12ca0*/  ISETP.EQ.U32.AND P0, PT, R0, R3, PT ;  /* 0x000000030000720c */ /* 0x002fda0003f02070 */
[----:B0-----:R-:W2:Y:S01]  /*12cb0*/  @P0 ATOMG.E.ADD.STRONG.GPU PT, R5, desc[UR52][R4.64], R2 ;  /* 0x00000002040509a8 */ /* 0x001ea200081ee1f4 */
[----:B------:R-:W0:Y:S02]  /*12cc0*/  S2R R3, SR_LTMASK ;  /* 0x0000000000037919 */ /* 0x000e240000003900 */
[----:B0-----:R-:W-:-:S06]  /*12cd0*/  LOP3.LUT R3, R3, UR4, RZ, 0xc0, !PT ;  /* 0x0000000403037c12 */ /* 0x001fcc000f8ec0ff */
[----:B------:R-:W0:Y:S01]  /*12ce0*/  POPC R3, R3 ;  /* 0x0000000300037309 */ /* 0x000e220000000000 */
[----:B--2---:R-:W0:Y:S02]  /*12cf0*/  SHFL.IDX PT, R0, R5, R0, 0x1f ;  /* 0x00001f0005007589 */ /* 0x004e2400000e0000 */
[----:B0-----:R-:W-:-:S05]  /*12d00*/  IADD3 R0, R0, UR40, R3 ;  /* 0x0000002800007c10 */ /* 0x001fca000fffe003 */
[----:B------:R1:W-:Y:S01]  /*12d10*/  STL [R1+0x10], R0 ;  /* 0x0000100001007387 */ /* 0x0003e20000100800 */
[----:B------:R-:W-:Y:S05]  /*12d20*/  BRA `(.L_x_2340) ;  /* 0x0000003c005c7947 */ /* 0x000fea0003800000 */
.L_x_2339:
        /* <DEDUP_REMOVED lines=8> */
[----:B0-----:R-:W-:Y:S02]  /*12db0*/  IMAD.U32 R4, RZ, RZ, UR6 ;  /* 0x00000006ff047e24 */ /* 0x001fe4000f8e00ff */
        /* <DEDUP_REMOVED lines=11> */
.L_x_2342:
[----:B------:R-:W-:Y:S05]  /*12e70*/  BSYNC B6 ;  /* 0x0000000000067941 */ /* 0x000fea0003800000 */
.L_x_2341:
[----:B------:R-:W-:Y:S01]  /*12e80*/  VIADD R0, R17, 0x10400 ;  /* 0x0001040011007836 */ /* 0x000fe20000000000 */
[----:B------:R-:W-:Y:S04]  /*12e90*/  BSSY B6, `(.L_x_2343) ;  /* 0x0000014000067945 */ /* 0x000fe80003800000 */
[----:B------:R-:W-:-:S04]  /*12ea0*/  LOP3.LUT P0, RZ, R0, 0x3ff, RZ, 0xc0, !PT ;  /* 0x000003ff00ff7812 */ /* 0x000fc8000780c0ff */
[----:B------:R-:W-:-:S09]  /*12eb0*/  P2R R16, PR, RZ, 0x1 ;  /* 0x00000001ff107803 */ /* 0x000fd20000000000 */
        /* <DEDUP_REMOVED lines=17> */
.L_x_2344:
[----:B------:R-:W-:Y:S05]  /*12fd0*/  BSYNC B6 ;  /* 0x0000000000067941 */ /* 0x000fea0003800000 */
.L_x_2343:
[----:B------:R-:W-:Y:S01]  /*12fe0*/  VIADD R0, R17, 0x400 ;  /* 0x0000040011007836 */ /* 0x000fe20000000000 */
[----:B------:R-:W-:Y:S04]  /*12ff0*/  BSSY B6, `(.L_x_2345) ;  /* 0x0000014000067945 */ /* 0x000fe80003800000 */
[----:B------:R1:W-:Y:S01]  /*13000*/  STL [R1], R0 ;  /* 0x0000000001007387 */ /* 0x0003e20000100800 */
[----:B------:R-:W-:-:S13]  /*13010*/  LOP3.LUT P0, RZ, R0, 0x3ff, RZ, 0xc0, !PT ;  /* 0x000003ff00ff7812 */ /* 0x000fda000780c0ff */
[----:B-1----:R-:W-:Y:S05]  /*13020*/  @!P0 BRA `(.L_x_2346) ;  /* 0x0000000000408947 */ /* 0x002fea0003800000 */
        /* <DEDUP_REMOVED lines=16> */
.L_x_2346:
[----:B------:R-:W-:Y:S05]  /*13130*/  BSYNC B6 ;  /* 0x0000000000067941 */ /* 0x000fea0003800000 */
.L_x_2345:
[----:B------:R-:W-:Y:S01]  /*13140*/  ISETP.NE.AND P6, PT, R16, RZ, PT ;  /* 0x000000ff1000720c */ /* 0x000fe20003fc5270 */
[----:B------:R-:W-:-:S12]  /*13150*/  BSSY B6, `(.L_x_2347) ;  /* 0x0000012000067945 */ /* 0x000fd80003800000 */
        /* <DEDUP_REMOVED lines=17> */
.L_x_2348:
[----:B------:R-:W-:Y:S05]  /*13270*/  BSYNC B6 ;  /* 0x0000000000067941 */ /* 0x000fea0003800000 */
.L_x_2347:
        /* <DEDUP_REMOVED lines=8> */
[----:B------:R-:W-:Y:S01]  /*13300*/  IMAD.U32 R3, RZ, RZ, UR5 ;  /* 0x00000005ff037e24 */ /* 0x000fe2000f8e00ff */
[----:B------:R-:W1:Y:S01]  /*13310*/  S2R R0, SR_TID.X ;  /* 0x0000000000007919 */ /* 0x000e620000002100 */
[----:B------:R-:W-:-:S03]  /*13320*/  ULDC.64 UR4, c[0x0][0xa08] ;  /* 0x0002820000047ab9 */ /* 0x000fc60000000a00 */
[----:B--2---:R2:W3:Y:S01]  /*13330*/  @P0 LDG.E R8, desc[UR52][R2.64] ;  /* 0x0000003402080981 */ /* 0x0044e2000c1e1900 */
[----:B-1----:R-:W-:-:S04]  /*13340*/  SHF.R.U32.HI R0, RZ, 0x5, R0 ;  /* 0x00000005ff007819 */ /* 0x002fc80000011600 */
[----:B------:R-:W-:Y:S01]  /*13350*/  LOP3.LUT R0, R0, 0x3, RZ, 0xc0, !PT ;  /* 0x0000000300007812 */ /* 0x000fe200078ec0ff */
[----:B--2---:R-:W1:Y:S01]  /*13360*/  LDC.64 R2, c[0x0][0x418] ;  /* 0x00010600ff027b82 */ /* 0x004e620000000a00 */
[----:B---3--:R-:W-:Y:S01]  /*13370*/  SHF.R.S32.HI R9, RZ, 0x1f, R8 ;  /* 0x0000001fff097819 */ /* 0x008fe20000011408 */
[----:B------:R2:W-:Y:S01]  /*13380*/  @P0 STL [R1+0x18], R8 ;  /* 0x0000180801000387 */ /* 0x0005e20000100800 */
[----:B-1----:R-:W-:Y:S01]  /*13390*/  LOP3.LUT P0, RZ, R2, UR4, RZ, 0xfc, !PT ;  /* 0x0000000402ff7c12 */ /* 0x002fe2000f80fcff */
[----:B------:R-:W-:Y:S02]  /*133a0*/  UMOV UR4, 0xffffffff ;  /* 0xffffffff00047882 */ /* 0x000fe40000000000 */
[----:B------:R2:W-:Y:S01]  /*133b0*/  STL [R1+0x20], R9 ;  /* 0x0000200901007387 */ /* 0x0005e20000100800 */
[----:B------:R-:W-:-:S04]  /*133c0*/  LOP3.LUT P0, RZ, R3, UR5, RZ, 0xfc, P0 ;  /* 0x0000000503ff7c12 */ /* 0x000fc8000800fcff */
[----:B------:R-:W-:Y:S01]  /*133d0*/  SEL R16, R8, RZ, !P0 ;  /* 0x000000ff08107207 */ /* 0x000fe20004000000 */
[----:B------:R-:W-:Y:S08]  /*133e0*/  BRA.DIV UR4, `(.L_x_2349) ;  /* 0x0000004e04947947 */ /* 0x000ff0000b800000 */
[----:B------:R1:W3:Y:S02]  /*133f0*/  SHFL.IDX PT, R14, R0, RZ, 0x1f ;  /* 0x00001fff000e7589 */ /* 0x0002e400000e0000 */
.L_x_2424:
[----:B------:R-:W-:Y:S02]  /*13400*/  PLOP3.LUT P1, PT, PT, PT, PT, 0x8, 0x0 ;  /* 0x000000000000781c */ /* 0x000fe40003f2e170 */
[----:B---3--:R-:W-:Y:S02]  /*13410*/  ISETP.NE.AND P0, PT, R14, RZ, PT ;  /* 0x000000ff0e00720c */ /* 0x008fe40003f05270 */
[----:B-1----:R-:W-:-:S05]  /*13420*/  P2R R0, PR, RZ, 0x2 ;  /* 0x00000002ff007803 */ /* 0x002fca0000000000 */
[----:B------:R1:W-:Y:S06]  /*13430*/  STL [R1+0x24], R0 ;  /* 0x0000240001007387 */ /* 0x0003ec0000100800 */
[----:B------:R-:W-:Y:S05]  /*13440*/  @P0 BRA `(.L_x_2350) ;  /* 0x0000000400900947 */ /* 0x000fea0003800000 */
[----:B-1----:R-:W3:Y:S01]  /*13450*/  LDL R0, [R1+0x40] ;  /* 0x0000400001007983 */ /* 0x002ee20000100800 */
[----:B------:R-:W-:Y:S01]  /*13460*/  UMOV UR4, 0xffffffff ;  /* 0xffffffff00047882 */ /* 0x000fe20000000000 */
[----:B---3--:R-:W-:Y:S02]  /*13470*/  VIADD R0, R0, 0xffffffff ;  /* 0xffffffff00007836 */ /* 0x008fe40000000000 */
[----:B------:R-:W-:Y:S05]  /*13480*/  BRA.DIV UR4, `(.L_x_2351) ;  /* 0x0000004e048c7947 */ /* 0x000fea000b800000 */
[----:B------:R-:W-:-:S13]  /*13490*/  ELECT P6, URZ, PT ;  /* 0x00000000003f782f */ /* 0x000fda00038c0000 */
.L_x_2427:
        /* <DEDUP_REMOVED lines=21> */
.L_x_2352:
[----:B-1----:R-:W3:Y:S04]  /*135f0*/  LDL R2, [R1+0x4] ;  /* 0x0000040001027983 */ /* 0x002ee80000100800 */
[----:B------:R-:W0:Y:S01]  /*13600*/  LDL R3, [R1+0xc] ;  /* 0x00000c0001037983 */ /* 0x000e220000100800 */
[----:B--2---:R-:W1:Y:S02]  /*13610*/  S2R R8, SR_TID.X ;  /* 0x0000000000087919 */ /* 0x004e640000002100 */
[----:B-1----:R-:W-:-:S04]  /*13620*/  LOP3.LUT R8, R8, 0x7f, RZ, 0xc0, !PT ;  /* 0x0000007f08087812 */ /* 0x002fc800078ec0ff */
[----:B------:R-:W-:Y:S01]  /*13630*/  ISETP.NE.AND P1, PT, R8, RZ, PT ;  /* 0x000000ff0800720c */ /* 0x000fe20003f25270 */
[----:B---3--:R-:W-:Y:S01]  /*13640*/  IMAD R2, R2, 0x8, R17 ;  /* 0x0000000802027824 */ /* 0x008fe200078e0211 */
[----:B0-----:R-:W-:-:S04]  /*13650*/  SHF.L.U32 R4, R3, 0x1f, RZ ;  /* 0x0000001f03047819 */ /* 0x001fc800000006ff */
[----:B------:R-:W0:Y:S02]  /*13660*/  SYNCS.PHASECHK.TRANS64.TRYWAIT P0, [R2+URZ+0x38880], R4 ;  /* 0x03888004020075a7 */ /* 0x000e24000800017f */
[----:B0-----:R-:W-:Y:S05]  /*13670*/  @!P0 BRA `(.L_x_2353) ;  /* 0x0000004c00308947 */ /* 0x001fea0003800000 */
.L_x_2428:
        /* <DEDUP_REMOVED lines=8> */
.L_x_2354:
[----:B------:R-:W2:Y:S04]  /*13700*/  LDL R3, [R1+0x4] ;  /* 0x0000040001037983 */ /* 0x000ea80000100800 */
[----:B------:R-:W3:Y:S01]  /*13710*/  LDL R5, [R1+0x28] ;  /* 0x0000280001057983 */ /* 0x000ee20000100800 */
        /* <DEDUP_REMOVED lines=22> */
[----:B-12---:R-:W-:Y:S05]  /*13880*/  @!P0 BRA `(.L_x_2355) ;  /* 0x0000004800c08947 */ /* 0x006fea0003800000 */
.L_x_2429:
        /* <DEDUP_REMOVED lines=8> */
.L_x_2356:
[----:B------:R-:W-:Y:S01]  /*13910*/  R2UR UR8, R3 ;  /* 0x00000000030872ca */ /* 0x000fe200000e0000 */
[----:B------:R-:W-:Y:S01]  /*13920*/  UIADD3 UR4, UP0, UR48, 0x370, URZ ;  /* 0x0000037030047890 */ /* 0x000fe2000ff1e03f */
[----:B------:R-:W-:Y:S01]  /*13930*/  R2UR UR17, R2 ;  /* 0x00000000021172ca */ /* 0x000fe200000e0000 */
[----:B------:R-:W-:Y:S01]  /*13940*/  UMOV UR6, 0x0 ;  /* 0x0000000000067882 */ /* 0x000fe20000000000 */
[----:B------:R-:W-:Y:S01]  /*13950*/  R2UR UR19, R0 ;  /* 0x00000000001372ca */ /* 0x000fe200000e0000 */
[----:B------:R-:W-:Y:S01]  /*13960*/  UIADD3.X UR5, URZ, UR49, URZ, UP0, !UPT ;  /* 0x000000313f057290 */ /* 0x000fe200087fe43f */
[----:B------:R-:W-:Y:S01]  /*13970*/  R2UR UR21, R16 ;  /* 0x00000000101572ca */ /* 0x000fe200000e0000 */
[----:B------:R-:W-:Y:S01]  /*13980*/  UMOV UR7, 0x14f00000 ;  /* 0x14f0000000077882 */ /* 0x000fe20000000000 */
[----:B------:R-:W-:Y:S01]  /*13990*/  PLOP3.LUT P0, PT, PT, PT, PT, 0x80, 0x0 ;  /* 0x000000000000781c */ /* 0x000fe20003f0f070 */
[----:B------:R-:W-:Y:S01]  /*139a0*/  UMOV UR18, URZ ;  /* 0x0000003f00127c82 */ /* 0x000fe20008000000 */
[----:B------:R-:W-:Y:S01]  /*139b0*/  UMOV UR20, UR36 ;  /* 0x0000002400147c82 */ /* 0x000fe20008000000 */
[----:B------:R-:W-:Y:S01]  /*139c0*/  UMOV UR10, 0x80 ;  /* 0x00000080000a7882 */ /* 0x000fe20000000000 */
[----:B------:R-:W-:Y:S01]  /*139d0*/  P2R R0, PR, RZ, 0x1 ;  /* 0x00000001ff007803 */ /* 0x000fe20000000000 */
[----:B------:R-:W-:-:S02]  /*139e0*/  UIADD3 UR16, UR8, 0x28400, URZ ;  /* 0x0002840008107890 */ /* 0x000fc4000fffe03f */
[----:B------:R-:W-:Y:S02]  /*139f0*/  UIADD3 UR17, UR17, 0x38830, URZ ;  /* 0x0003883011117890 */ /* 0x000fe4000fffe03f */
[----:B------:R-:W-:Y:S01]  /*13a00*/  UIADD3 UR8, UR8, 0x2c400, URZ ;  /* 0x0002c40008087890 */ /* 0x000fe2000fffe03f */
[----:B------:R3:W-:Y:S01]  /*13a10*/  STL [R1+0x24], R0 ;  /* 0x0000240001007387 */ /* 0x0007e20000100800 */
[----:B------:R-:W-:Y:S01]  /*13a20*/  UMOV UR12, UR36 ;  /* 0x00000024000c7c82 */ /* 0x000fe20008000000 */
[----:B------:R-:W-:Y:S01]  /*13a30*/  UMOV UR11, UR19 ;  /* 0x00000013000b7c82 */ /* 0x000fe20008000000 */
[----:B------:R-:W-:Y:S01]  /*13a40*/  UMOV UR13, UR21 ;  /* 0x00000015000d7c82 */ /* 0x000fe20008000000 */
[----:B------:R-:W-:Y:S02]  /*13a50*/  UMOV UR9, UR17 ;  /* 0x0000001100097c82 */ /* 0x000fe40008000000 */
[----:B------:R3:W-:Y:S02]  /*13a60*/  UTMALDG.4D [UR16], [UR4], desc[UR6] ;  /* 0x00000610040075b4 */ /* 0x0007e40008019000 */
[----:B------:R3:W-:Y:S01]  /*13a70*/  UTMALDG.4D [UR8], [UR4], desc[UR6] ;  /* 0x00000608040075b4 */ /* 0x0007e20008019000 */
[----:B------:R-:W-:-:S02]  /*13a80*/  NOP ;  /* 0x0000000000007918 */ /* 0x000fc40000000000 */
.L_x_2350:
[----:B------:R-:W-:Y:S05]  /*13a90*/  WARPSYNC.ALL ;  /* 0x0000000000007948 */ /* 0x000fea0003800000 */
[----:B-1-3--:R-:W-:Y:S01]  /*13aa0*/  VIADD R0, R17, 0x20400 ;  /* 0x0002040011007836 */ /* 0x00afe20000000000 */
[----:B------:R-:W-:Y:S01]  /*13ab0*/  USHF.R.S32.HI UR4, URZ, 0x1f, UR47 ;  /* 0x0000001f3f047899 */ /* 0x000fe2000801142f */
        /* <DEDUP_REMOVED lines=30> */
.L_x_2358:
[----:B------:R-:W-:Y:S05]  /*13ca0*/  BSYNC B6 ;  /* 0x0000000000067941 */ /* 0x000fea0003800000 */
.L_x_2357:
[----:B--2---:R-:W2:Y:S01]  /*13cb0*/  LDL R8, [R1+0x14] ;  /* 0x0000140001087983 */ /* 0x004ea20000100800 */
[----:B------:R-:W1:Y:S01]  /*13cc0*/  LDC R6, c[0x0][0x448] ;  /* 0x00011200ff067b82 */ /* 0x000e620000000800 */
[----:B------:R-:W-:Y:S01]  /*13cd0*/  ULDC.64 UR6, c[0x0][0x2d8] ;  /* 0x0000b60000067ab9 */ /* 0x000fe20000000a00 */
[----:B0-----:R-:W0:Y:S01]  /*13ce0*/  S2R R2, SR_TID.X ;  /* 0x0000000000027919 */ /* 0x001e220000002100 */
[----:B------:R-:W-:Y:S01]  /*13cf0*/  UMOV UR4, UR50 ;  /* 0x0000003200047c82 */ /* 0x000fe20008000000 */
[----:B------:R-:W-:Y:S01]  /*13d00*/  UMOV UR5, UR37 ;  /* 0x0000002500057c82 */ /* 0x000fe20008000000 */
[----:B------:R-:W-:Y:S01]  /*13d10*/  ULDC.64 UR8, c[0x0][0x2e0] ;  /* 0x0000b80000087ab9 */ /* 0x000fe20000000a00 */
[----:B-1----:R-:W-:Y:S02]  /*13d20*/  ISETP.NE.AND P0, PT, R6, 0x1, PT ;  /* 0x000000010600780c */ /* 0x002fe40003f05270 */
[----:B0-----:R-:W-:-:S11]  /*13d30*/  LOP3.LUT R0, R2, 0x7f, RZ, 0xc0, !PT ;  /* 0x0000007f02007812 */ /* 0x001fd600078ec0ff */
[----:B------:R-:W0:Y:S01]  /*13d40*/  @P0 LDC R3, c[0x0][0x44c] ;  /* 0x00011300ff030b82 */ /* 0x000e220000000800 */
[----:B------:R-:W-:Y:S01]  /*13d50*/  IMAD.SHL.U32 R2, R2, 0x10, RZ ;  /* 0x0000001002027824 */ /* 0x000fe200078e00ff */
[----:B------:R-:W-:-:S06]  /*13d60*/  SHF.R.U32.HI R0, RZ, 0x3, R0 ;  /* 0x00000003ff007819 */ /* 0x000fcc0000011600 */
[----:B------:R-:W1:Y:S01]  /*13d70*/  @P0 LDC R4, c[0x0][0x450] ;  /* 0x00011400ff040b82 */ /* 0x000e620000000800 */
[----:B------:R-:W-:Y:S01]  /*13d80*/  LOP3.LUT R2, R0, 0x70, R2, 0xf8, !PT ;  /* 0x0000007000027812 */ /* 0x000fe200078ef802 */
[----:B------:R-:W3:Y:S01]  /*13d90*/  S2R R9, SR_TID.X ;  /* 0x0000000000097919 */ /* 0x000ee20000002100 */
[----:B------:R-:W-:Y:S02]  /*13da0*/  UIMAD.WIDE.U32 UR4, UR36, UR6, UR4 ;  /* 0x00000006240472a5 */ /* 0x000fe4000f8e0004 */
[----:B------:R-:W-:Y:S02]  /*13db0*/  UIMAD UR6, UR45, UR8, URZ ;  /* 0x000000082d0672a4 */ /* 0x000fe4000f8e023f */
[----:B------:R-:W-:Y:S02]  /*13dc0*/  UIMAD UR5, UR36, UR7, UR5 ;  /* 0x00000007240572a4 */ /* 0x000fe4000f8e0205 */
[----:B------:R-:W-:Y:S02]  /*13dd0*/  UIMAD UR6, UR46, UR9, UR6 ;  /* 0x000000092e0672a4 */ /* 0x000fe4000f8e0206 */
[----:B------:R-:W-:-:S03]  /*13de0*/  UIMAD.WIDE.U32 UR4, UR46, UR8, UR4 ;  /* 0x000000082e0472a5 */ /* 0x000fc6000f8e0004 */
[----:B------:R-:W-:Y:S01]  /*13df0*/  ULDC.64 UR8, c[0x0][0x2d0] ;  /* 0x0000b40000087ab9 */ /* 0x000fe20000000a00 */
[----:B------:R-:W-:Y:S01]  /*13e00*/  UIADD3 UR5, UR5, UR6, URZ ;  /* 0x0000000605057290 */ /* 0x000fe2000fffe03f */
[----:B---3--:R-:W-:-:S05]  /*13e10*/  IMAD.SHL.U32 R9, R9, 0x10, RZ ;  /* 0x0000001009097824 */ /* 0x008fca00078e00ff */
[----:B------:R-:W-:-:S04]  /*13e20*/  LOP3.LUT R9, R9, 0x70, RZ, 0xc0, !PT ;  /* 0x0000007009097812 */ /* 0x000fc800078ec0ff */
[----:B------:R-:W-:Y:S01]  /*13e30*/  LOP3.LUT R9, R9, 0x80, RZ, 0xfc, !PT ;  /* 0x0000008009097812 */ /* 0x000fe200078efcff */
[----:B--2---:R-:W-:-:S04]  /*13e40*/  IMAD R2, R8, 0x80, R2 ;  /* 0x0000008008027824 */ /* 0x004fc800078e0202 */
[----:B0-----:R-:W-:-:S04]  /*13e50*/  @P0 IMAD.HI.U32 R3, R2, R3, RZ ;  /* 0x0000000302030227 */ /* 0x001fc800078e00ff */
[----:B------:R-:W-:Y:S01]  /*13e60*/  IMAD.MOV.U32 R0, RZ, RZ, R2 ;  /* 0x000000ffff007224 */ /* 0x000fe200078e0002 */
[----:B-1----:R-:W-:-:S05]  /*13e70*/  @P0 SHF.R.U32.HI R0, RZ, R4, R3 ;  /* 0x00000004ff000219 */ /* 0x002fca0000011603 */
[----:B------:R-:W-:-:S04]  /*13e80*/  IMAD.MOV R4, RZ, RZ, -R0 ;  /* 0x000000ffff047224 */ /* 0x000fc800078e0a00 */
[----:B------:R-:W-:Y:S01]  /*13e90*/  IMAD R4, R6, R4, R2 ;  /* 0x0000000406047224 */ /* 0x000fe200078e0202 */
[----:B------:R-:W-:-:S05]  /*13ea0*/  SHF.R.S32.HI R2, RZ, 0x1f, R0 ;  /* 0x0000001fff027819 */ /* 0x000fca0000011400 */
[----:B------:R-:W-:Y:S02]  /*13eb0*/  IMAD R3, R2, UR8, RZ ;  /* 0x0000000802037c24 */ /* 0x000fe4000f8e02ff */
[----:B------:R-:W-:Y:S02]  /*13ec0*/  IMAD.U32 R2, RZ, RZ, UR8 ;  /* 0x00000008ff027e24 */ /* 0x000fe4000f8e00ff */
[C---:B------:R-:W-:Y:S02]  /*13ed0*/  IMAD R5, R0.reuse, UR9, R3 ;  /* 0x0000000900057c24 */ /* 0x040fe4000f8e0203 */
[----:B------:R-:W-:Y:S01]  /*13ee0*/  IMAD.WIDE.U32 R2, R0, R2, UR4 ;  /* 0x0000000400027e25 */ /* 0x000fe2000f8e0002 */
[----:B------:R-:W-:Y:S01]  /*13ef0*/  SHF.R.S32.HI R0, RZ, 0x1f, R4 ;  /* 0x0000001fff007819 */ /* 0x000fe20000011404 */
[----:B------:R-:W-:Y:S02]  /*13f00*/  ULDC.64 UR4, c[0x0][0x2c8] ;  /* 0x0000b20000047ab9 */ /* 0x000fe40000000a00 */
[----:B------:R-:W-:-:S02]  /*13f10*/  IMAD.IADD R3, R3, 0x1, R5 ;  /* 0x0000000103037824 */ /* 0x000fc400078e0205 */
[----:B------:R-:W-:Y:S02]  /*13f20*/  IMAD R0, R0, UR4, RZ ;  /* 0x0000000400007c24 */ /* 0x000fe4000f8e02ff */
[----:B------:R-:W-:-:S04]  /*13f30*/  IMAD.WIDE.U32 R2, R4, UR4, R2 ;  /* 0x0000000404027c25 */ /* 0x000fc8000f8e0002 */
[----:B------:R-:W-:Y:S01]  /*13f40*/  IMAD R0, R4, UR5, R0 ;  /* 0x0000000504007c24 */ /* 0x000fe2000f8e0200 */
[----:B------:R-:W-:Y:S02]  /*13f50*/  ULDC.64 UR4, c[0x0][0x280] ;  /* 0x0000a00000047ab9 */ /* 0x000fe40000000a00 */
[----:B------:R-:W-:Y:S01]  /*13f60*/  IADD3 R4, P0, R2, UR4, RZ ;  /* 0x0000000402047c10 */ /* 0x000fe2000ff1e0ff */
[----:B------:R-:W-:Y:S02]  /*13f70*/  ULDC UR4, c[0x0][0x2b8] ;  /* 0x0000ae0000047ab9 */ /* 0x000fe40000000800 */
[----:B------:R-:W-:Y:S02]  /*13f80*/  ISETP.GE.AND P1, PT, R9, UR4, PT ;  /* 0x0000000409007c0c */ /* 0x000fe4000bf26270 */
[----:B------:R0:W5:Y:S01]  /*13f90*/  LDL R9, [R1+0x3c] ;  /* 0x00003c0001097983 */ /* 0x0001620000100800 */
[----:B------:R-:W1:Y:S01]  /*13fa0*/  S2R R7, SR_TID.X ;  /* 0x0000000000077919 */ /* 0x000e620000002100 */
        /* <DEDUP_REMOVED lines=9> */
[----:B------:R-:W2:Y:S01]  /*14040*/  LDL.LU R5, [R1+0x14] ;  /* 0x0000140001057983 */ /* 0x000ea20000300800 */
[----:B------:R-:W-:-:S03]  /*14050*/  IMAD R2, R19, R6, RZ ;  /* 0x0000000613027224 */ /* 0x000fc600078e02ff */
[----:B------:R-:W-:Y:S04]  /*14060*/  SHFL.IDX PT, R6, R0, RZ, 0x181f ;  /* 0x00181fff00067589 */ /* 0x000fe800000e0000 */
[----:B------:R-:W-:Y:S01]  /*14070*/  SHFL.IDX PT, R8, R0, 0x1, 0x181f ;  /* 0x00381f0000087f89 */ /* 0x000fe200000e0000 */
[----:B--2---:R-:W-:-:S03]  /*14080*/  IMAD R3, R5, 0x80, R7 ;  /* 0x0000008005037824 */ /* 0x004fc600078e0207 */
[----:B------:R-:W0:Y:S01]  /*14090*/  SHFL.IDX PT, R7, R4, RZ, 0x181f ;  /* 0x00181fff04077589 */ /* 0x000e2200000e0000 */
[C---:B------:R-:W-:Y:S01]  /*140a0*/  VIADD R5, R3.reuse, 0x10 ;  /* 0x0000001003057836 */ /* 0x040fe20000000000 */
[----:B------:R-:W-:-:S04]  /*140b0*/  ISETP.GE.AND P4, PT, R3, R2, PT ;  /* 0x000000020300720c */ /* 0x000fc80003f86270 */
[----:B------:R-:W-:Y:S02]  /*140c0*/  ISETP.GE.AND P2, PT, R5, R2, PT ;  /* 0x000000020500720c */ /* 0x000fe40003f46270 */
[----:B------:R-:W1:Y:S07]  /*140d0*/  SHFL.IDX PT, R5, R4, 0x1, 0x181f ;  /* 0x00381f0004057f89 */ /* 0x000e6e00000e0000 */
[----:B0-----:R-:W-:-:S05]  /*140e0*/  @!P4 IADD3 R7, P3, R10, R7, RZ ;  /* 0x000000070a07c210 */ /* 0x001fca0007f7e0ff */
[----:B------:R-:W-:-:S05]  /*140f0*/  @!P4 IMAD.X R6, RZ, RZ, R6, P3 ;  /* 0x000000ffff06c224 */ /* 0x000fca00018e0606 */
        /* <DEDUP_REMOVED lines=56> */
[----:B0-----:R-:W0:Y:S04]  /*14480*/  SHFL.IDX PT, R6, R0, 0x6, 0x181f ;  /* 0x00d81f0000067f89 */ /* 0x001e2800000e0000 */
[----:B------:R-:W2:Y:S01]  /*14490*/  SHFL.IDX PT, R0, R0, 0x7, 0x181f ;  /* 0x00f81f0000007f89 */ /* 0x000ea200000e0000 */
[----:B-1----:R-:W-:-:S05]  /*144a0*/  @!P2 IADD3 R5, P3, R10, R5, RZ ;  /* 0x000000050a05a210 */ /* 0x002fca0007f7e0ff */
[----:B0-----:R-:W-:-:S04]  /*144b0*/  @!P2 IMAD.X R6, RZ, RZ, R6, P3 ;  /* 0x000000ffff06a224 */ /* 0x001fc800018e0606 */
[----:B------:R-:W-:Y:S02]  /*144c0*/  @!P2 IMAD.MOV.U32 R7, RZ, RZ, R6 ;  /* 0x000000ffff07a224 */ /* 0x000fe400078e0006 */
[----:B------:R-:W-:-:S05]  /*144d0*/  @!P2 IMAD.MOV.U32 R6, RZ, RZ, R5 ;  /* 0x000000ffff06a224 */ /* 0x000fca00078e0005 */
[----:B------:R0:W-:Y:S04]  /*144e0*/  @!P2 LDGSTS.E.BYPASS.LTC128B.128 [R9+0x23400], desc[UR52][R6.64], !P0 ;  /* 0x234000000609afae */ /* 0x0001e8000c101d74 */
[----:B--2---:R0:W-:Y:S02]  /*144f0*/  @!P2 LDGSTS.E.BYPASS.LTC128B.128 [R9+0x27400], desc[UR52][R6.64+0x80], !P1 ;  /* 0x274000800609afae */ /* 0x0041e4000c901d74 */
.L_x_2446:
        /* <DEDUP_REMOVED lines=11> */
.L_x_2361:
[----:B------:R-:W-:Y:S05]  /*145b0*/  BSYNC B0 ;  /* 0x0000000000007941 */ /* 0x000fea0003800000 */
.L_x_2360:
[----:B------:R-:W-:Y:S01]  /*145c0*/  NOP ;  /* 0x0000000000007918 */ /* 0x000fe20000000000 */
[----:B------:R-:W-:-:S13]  /*145d0*/  PLOP3.LUT P0, PT, PT, PT, PT, 0x80, 0x0 ;  /* 0x000000000000781c */ /* 0x000fda0003f0f070 */
.L_x_2362:
[----:B------:R-:W-:Y:S02]  /*145e0*/  PLOP3.LUT P1, PT, P1, P0, PT, 0xa2, 0x0 ;  /* 0x000000000000781c */ /* 0x000fe40000f21472 */
[----:B------:R-:W-:-:S08]  /*145f0*/  @P0 R2UR P1, UR4, R17 ;  /* 0x00000000110402ca */ /* 0x000fd00000020000 */
[----:B------:R-:W-:-:S05]  /*14600*/  @P0 PLOP3.LUT P0, PT, P1, PT, PT, 0x80, 0x0 ;  /* 0x000000000000081c */ /* 0x000fca0000f0f070 */
[----:B------:R-:W-:Y:S01]  /*14610*/  @!P1 SYNCS.ARRIVE.TRANS64.RED.A0T1 RZ, [UR4+0x38800], RZ ;  /* 0x038800ffffff99a7 */ /* 0x000fe20008200404 */
[----:B------:R-:W-:Y:S07]  /*14620*/  @!P1 ARRIVES.LDGSTSBAR.64.TRANSCNT [UR4+0x38800] ;  /* 0x03880000ff0099b0 */ /* 0x000fee0008000a84 */
[----:B------:R-:W-:Y:S05]  /*14630*/  @P0 BRA.U.ANY `(.L_x_2362) ;  /* 0xfffffffd00e80947 */ /* 0x000fea000393ffff */
[----:B-1----:R-:W2:Y:S02]  /*14640*/  LDL.LU R2, [R1+0x44] ;  /* 0x0000440001027983 */ /* 0x002ea40000300800 */
        /* <DEDUP_REMOVED lines=10> */
[----:B-12---:R-:W-:Y:S05]  /*146f0*/  @!P0 BRA `(.L_x_2364) ;  /* 0x0000004400ec8947 */ /* 0x006fea0003800000 */
.L_x_2447:
[----:B------:R-:W-:Y:S05]  /*14700*/  BSYNC B0 ;  /* 0x0000000000007941 */ /* 0x000fea0003800000 */
.L_x_2363:
[----:B------:R-:W2:Y:S04]  /*14710*/  LDL.LU R2, [R1+0x40] ;  /* 0x0000400001027983 */ /* 0x000ea80000300800 */
[----:B------:R-:W3:Y:S01]  /*14720*/  LDL R3, [R1+0x1c] ;  /* 0x00001c0001037983 */ /* 0x000ee20000100800 */
[----:B--2---:R-:W-:-:S05]  /*14730*/  VIADD R2, R2, 0xfffffffe ;  /* 0xfffffffe02027836 */ /* 0x004fca0000000000 */
[----:B---3--:R-:W-:-:S13]  /*14740*/  ISETP.GE.AND P0, PT, R2, R3, PT ;  /* 0x000000030200720c */ /* 0x008fda0003f06270 */
[----:B------:R-:W-:Y:S05]  /*14750*/  @!P0 BRA `(.L_x_2365) ;  /* 0x0000001400648947 */ /* 0x000fea0003800000 */
[----:B-1----:R1:W5:Y:S04]  /*14760*/  LDL.LU R0, [R1+0xc] ;  /* 0x00000c0001007983 */ /* 0x0023680000300800 */
[----:B------:R1:W5:Y:S02]  /*14770*/  LDL.LU R3, [R1+0x4] ;  /* 0x0000040001037983 */ /* 0x0003640000300800 */
.L_x_2387:
[----:B------:R-:W2:Y:S01]  /*14780*/  LDL R4, [R1+0x24] ;  /* 0x0000240001047983 */ /* 0x000ea20000100800 */
[----:B-----5:R-:W-:Y:S01]  /*14790*/  VIADD R5, R3, 0x1 ;  /* 0x0000000103057836 */ /* 0x020fe20000000000 */
[----:B------:R-:W-:Y:S05]  /*147a0*/  YIELD ;  /* 0x0000000000007946 */ /* 0x000fea0003800000 */
[C---:B------:R-:W-:Y:S01]  /*147b0*/  ISETP.NE.AND P0, PT, R5.reuse, 0x2, PT ;  /* 0x000000020500780c */ /* 0x040fe20003f05270 */
[----:B------:R-:W-:Y:S03]  /*147c0*/  BSSY B0, `(.L_x_2366) ;  /* 0x000008b000007945 */ /* 0x000fe60003800000 */
[----:B------:R-:W-:-:S02]  /*147d0*/  SEL R10, R5, RZ, P0 ;  /* 0x000000ff050a7207 */ /* 0x000fc40000000000 */
[----:B--2---:R-:W-:Y:S02]  /*147e0*/  ISETP.NE.AND P1, PT, R4, RZ, PT ;  /* 0x000000ff0400720c */ /* 0x004fe40003f25270 */
[----:B------:R-:W-:-:S04]  /*147f0*/  SEL R4, RZ, 0x1, P0 ;  /* 0x00000001ff047807 */ /* 0x000fc80000000000 */
[----:B0-----:R-:W-:-:S05]  /*14800*/  LOP3.LUT R9, R0, R4, RZ, 0x3c, !PT ;  /* 0x0000000400097212 */ /* 0x001fca00078e3cff */
        /* <DEDUP_REMOVED lines=27> */
.L_x_2368:
        /* <DEDUP_REMOVED lines=8> */
.L_x_2448:
[----:B------:R-:W-:Y:S05]  /*14a40*/  BSYNC B1 ;  /* 0x0000000000017941 */ /* 0x000fea0003800000 */
.L_x_2369:
        /* <DEDUP_REMOVED lines=9> */
.L_x_2372:
[----:B------:R-:W-:Y:S05]  /*14ae0*/  BSYNC B1 ;  /* 0x0000000000017941 */ /* 0x000fea0003800000 */
.L_x_2371:
        /* <DEDUP_REMOVED lines=12> */
[----:B0-----:R-:W-:-:S07]  /*14bb0*/  VIADD R9, R4, 0x10400 ;  /* 0x0001040004097836 */ /* 0x001fce0000000000 */
.L_x_2373:
        /* <DEDUP_REMOVED lines=16> */
.L_x_2374:
        /* <DEDUP_REMOVED lines=10> */
[----:B------:R-:W0:Y:S01]  /*14d60*/  SYNCS.PHASECHK.TRANS64.TRYWAIT P0, [R6+URZ+0x38840], R5 ;  /* 0x03884005060075a7 */ /* 0x000e22000800017f */
[----:B------:R-:W-:Y:S04]  /*14d70*/  BSSY B1, `(.L_x_2375) ;  /* 0x0000002000017945 */ /* 0x000fe80003800000 */
[----:B0-----:R-:W-:Y:S05]  /*14d80*/  @!P0 BRA `(.L_x_2376) ;  /* 0x0000004000708947 */ /* 0x001fea0003800000 */
.L_x_2449:
[----:B------:R-:W-:Y:S05]  /*14d90*/  BSYNC B1 ;  /* 0x0000000000017941 */ /* 0x000fea0003800000 */
.L_x_2375:
[----:B------:R-:W-:Y:S01]  /*14da0*/  BSSY B1, `(.L_x_2377) ;  /* 0x000000b000017945 */ /* 0x000fe20003800000 */
[----:B------:R-:W-:Y:S02]  /*14db0*/  IMAD.MOV.U32 R10, RZ, RZ, 0x0 ;  /* 0x00000000ff0a7424 */ /* 0x000fe400078e00ff */
[----:B------:R-:W-:Y:S01]  /*14dc0*/  IMAD.MOV.U32 R11, RZ, RZ, 0x14f00000 ;  /* 0x14f00000ff0b7424 */ /* 0x000fe200078e00ff */
[----:B------:R-:W-:Y:S06]  /*14dd0*/  @P1 BRA `(.L_x_2378) ;  /* 0x00000000001c1947 */ /* 0x000fec0003800000 */
[----:B------:R-:W3:Y:S01]  /*14de0*/  S2R R7, SR_TID.X ;  /* 0x0000000000077919 */ /* 0x000ee20000002100 */
[----:B0-2---:R-:W-:-:S04]  /*14df0*/  IMAD.MOV.U32 R5, RZ, RZ, 0x8000 ;  /* 0x00008000ff057424 */ /* 0x005fc800078e00ff */
[----:B------:R4:W-:Y:S01]  /*14e00*/  SYNCS.ARRIVE.TRANS64 RZ, [R6+URZ+0x38830], R5 ;  /* 0x0388300506ff79a7 */ /* 0x0009e2000800003f */
[----:B---3--:R-:W-:-:S04]  /*14e10*/  LOP3.LUT R7, R7, 0x1f, RZ, 0xc0, !PT ;  /* 0x0000001f07077812 */ /* 0x008fc800078ec0ff */
[----:B------:R-:W-:-:S13]  /*14e20*/  ISETP.NE.AND P0, PT, R7, RZ, PT ;  /* 0x000000ff0700720c */ /* 0x000fda0003f05270 */
[----:B----4-:R-:W-:Y:S05]  /*14e30*/  @!P0 BRA `(.L_x_2378) ;  /* 0x0000000000048947 */ /* 0x010fea0003800000 */
[----:B------:R-:W-:Y:S01]  /*14e40*/  BPT.TRAP 0x1 ;  /* 0x000000040000795c */ /* 0x000fe20000300000 */
.L_x_2378:
[----:B------:R-:W-:Y:S05]  /*14e50*/  BSYNC B1 ;  /* 0x0000000000017941 */ /* 0x000fea0003800000 */
.L_x_2377:
[----:B------:R-:W-:Y:S01]  /*14e60*/  R2UR UR10, R13 ;  /* 0x000000000d0a72ca */ /* 0x000fe200000e0000 */
[----:B------:R-:W-:Y:S01]  /*14e70*/  UIADD3 UR4, UP0, UR48, 0x370, URZ ;  /* 0x0000037030047890 */ /* 0x000fe2000ff1e03f */
[----:B------:R-:W-:Y:S01]  /*14e80*/  R2UR UR6, R10 ;  /* 0x000000000a0672ca */ /* 0x000fe200000e0000 */
[----:B0-2---:R-:W-:Y:S01]  /*14e90*/  VIADD R6, R6, 0x38830 ;  /* 0x0003883006067836 */ /* 0x005fe20000000000 */
[----:B------:R-:W-:Y:S01]  /*14ea0*/  R2UR UR7, R11 ;  /* 0x000000000b0772ca */ /* 0x000fe200000e0000 */
[----:B------:R-:W-:Y:S01]  /*14eb0*/  VIADD R5, R4, 0x28400 ;  /* 0x0002840004057836 */ /* 0x000fe20000000000 */
[----:B------:R-:W-:Y:S01]  /*14ec0*/  PLOP3.LUT P0, PT, PT, PT, PT, 0x80, 0x0 ;  /* 0x000000000000781c */ /* 0x000fe20003f0f070 */
[----:B------:R-:W-:-:S12]  /*14ed0*/  UIADD3.X UR5, URZ, UR49, URZ, UP0, !UPT ;  /* 0x000000313f057290 */ /* 0x000fd800087fe43f */
.L_x_2379:
        /* <DEDUP_REMOVED lines=15> */
.L_x_2380:
        /* <DEDUP_REMOVED lines=10> */
.L_x_2367:
[----:B------:R-:W-:Y:S05]  /*15070*/  BSYNC B0 ;  /* 0x0000000000007941 */ /* 0x000fea0003800000 */
.L_x_2366:
[----:B------:R-:W-:-:S06]  /*15080*/  UISETP.NE.AND UP0, UPT, UR39, 0x3, UPT ;  /* 0x000000032700788c */ /* 0x000fcc000bf05270 */
[----:B------:R-:W-:-:S13]  /*15090*/  PLOP3.LUT P0, PT, PT, PT, UP0, 0x80, 0x0 ;  /* 0x000000000000781c */ /* 0x000fda0003f0f008 */
[----:B------:R-:W-:Y:S05]  /*150a0*/  @!P0 BRA `(.L_x_2381) ;  /* 0x0000000000048947 */ /* 0x000fea0003800000 */
[----:B------:R-:W-:Y:S01]  /*150b0*/  BPT.TRAP 0x1 ;  /* 0x000000040000795c */ /* 0x000fe20000300000 */
.L_x_2381:
        /* <DEDUP_REMOVED lines=8> */
.L_x_2450:
[----:B------:R-:W-:Y:S05]  /*15140*/  BSYNC B0 ;  /* 0x0000000000007941 */ /* 0x000fea0003800000 */
.L_x_2382:
[----:B------:R-:W-:Y:S05]  /*15150*/  @!P1 BRA `(.L_x_2384) ;  /* 0x0000000000049947 */ /* 0x000fea0003800000 */
[----:B------:R-:W-:Y:S01]  /*15160*/  BPT.TRAP 0x1 ;  /* 0x000000040000795c */ /* 0x000fe20000300000 */
.L_x_2384:
[----:B--2---:R-:W-:Y:S01]  /*15170*/  SHF.L.U32 R4, R0, 0x1f, RZ ;  /* 0x0000001f00047819 */ /* 0x004fe200000006ff */
[----:B------:R-:W-:-:S03]  /*15180*/  IMAD.SHL.U32 R0, R3, 0x8000, RZ ;  /* 0x0000800003007824 */ /* 0x000fc600078e00ff */
[----:B------:R-:W2:Y:S02]  /*15190*/  SYNCS.PHASECHK.TRANS64.TRYWAIT P0, [R19+URZ+0x38860], R4 ;  /* 0x03886004130075a7 */ /* 0x000ea4000800017f */
[----:B--2---:R-:W-:Y:S05]  /*151a0*/  @!P0 BRA `(.L_x_2385) ;  /* 0x0000003c00908947 */ /* 0x004fea0003800000 */
.L_x_2451:
[----:B------:R-:W3:Y:S04]  /*151b0*/  LDL R14, [R1+0x38] ;  /* 0x00003800010e7983 */ /* 0x000ee80000100800 */
[----:B------:R-:W4:Y:S04]  /*151c0*/  LDL R13, [R1+0x8] ;  /* 0x00000800010d7983 */ /* 0x000f280000100800 */
[----:B------:R-:W4:Y:S01]  /*151d0*/  LDL R12, [R1] ;  /* 0x00000000010c7983 */ /* 0x000f220000100800 */
[----:B------:R-:W-:Y:S01]  /*151e0*/  LOP3.LUT R3, R0, R18, RZ, 0xfc, !PT ;  /* 0x0000001200037212 */ /* 0x000fe200078efcff */
[----:B------:R-:W-:Y:S05]  /*151f0*/  WARPSYNC.ALL ;  /* 0x0000000000007948 */ /* 0x000fea0003800000 */
[----:B------:R-:W-:-:S05]  /*15200*/  IMAD.IADD R3, R17, 0x1, R3 ;  /* 0x0000000111037824 */ /* 0x000fca00078e0203 */
[----:B0-----:R-:W2:Y:S02]  /*15210*/  LDSM.16.MT88.4 R8, [R3+0x10400] ;  /* 0x010400000308783b */ /* 0x001ea40000004200 */
[C-C-:B--2---:R-:W-:Y:S02]  /*15220*/  PRMT R4, R8.reuse, 0x6420, R9.reuse ;  /* 0x0000642008047816 */ /* 0x144fe40000000009 */
[----:B------:R-:W-:Y:S02]  /*15230*/  PRMT R5, R8, 0x7531, R9 ;  /* 0x0000753108057816 */ /* 0x000fe40000000009 */
[C-C-:B------:R-:W-:Y:S02]  /*15240*/  PRMT R6, R10.reuse, 0x6420, R11.reuse ;  /* 0x000064200a067816 */ /* 0x140fe4000000000b */
[----:B------:R-:W-:Y:S02]  /*15250*/  PRMT R7, R10, 0x7531, R11 ;  /* 0x000075310a077816 */ /* 0x000fe4000000000b */
[----:B---3--:R-:W-:-:S05]  /*15260*/  IADD3 R20, R17, R14, R0 ;  /* 0x0000000e11147210 */ /* 0x008fca0007ffe000 */
[----:B------:R-:W0:Y:S01]  /*15270*/  LDSM.16.MT88.4 R8, [R20+0x10400] ;  /* 0x010400001408783b */ /* 0x000e220000004200 */
[----:B----4-:R-:W-:-:S05]  /*15280*/  IADD3 R3, R12, R0, R13 ;  /* 0x000000000c037210 */ /* 0x010fca0007ffe00d */
[----:B------:R2:W-:Y:S02]  /*15290*/  STSM.16.M88.4 [R3], R4 ;  /* 0x0000000403007844 */ /* 0x0005e40000000200 */
[----:B--2---:R-:W-:Y:S02]  /*152a0*/  VIADD R4, R0, 0x4000 ;  /* 0x0000400000047836 */ /* 0x004fe40000000000 */
[----:B------:R-:W-:Y:S02]  /*152b0*/  IMAD.MOV.U32 R6, RZ, RZ, R13 ;  /* 0x000000ffff067224 */ /* 0x000fe400078e000d */
[----:B------:R-:W-:Y:S01]  /*152c0*/  IMAD.MOV.U32 R7, RZ, RZ, R12 ;  /* 0x000000ffff077224 */ /* 0x000fe200078e000c */
[----:B------:R-:W-:-:S05]  /*152d0*/  LOP3.LUT R4, R4, R18, RZ, 0xfc, !PT ;  /* 0x0000001204047212 */ /* 0x000fca00078efcff */
[----:B------:R-:W-:Y:S01]  /*152e0*/  IMAD.IADD R4, R17, 0x1, R4 ;  /* 0x0000000111047824 */ /* 0x000fe200078e0204 */
[C-C-:B0-----:R-:W-:Y:S02]  /*152f0*/  PRMT R12, R8.reuse, 0x6420, R9.reuse ;  /* 0x00006420080c7816 */ /* 0x141fe40000000009 */
[----:B------:R-:W-:Y:S02]  /*15300*/  PRMT R13, R8, 0x7531, R9 ;  /* 0x00007531080d7816 */ /* 0x000fe40000000009 */
[C-C-:B------:R-:W-:Y:S02]  /*15310*/  PRMT R14, R10.reuse, 0x6420, R11.reuse ;  /* 0x000064200a0e7816 */ /* 0x140fe4000000000b */
[----:B------:R-:W-:-:S05]  /*15320*/  PRMT R15, R10, 0x7531, R11 ;  /* 0x000075310a0f7816 */ /* 0x000fca000000000b */
[----:B------:R0:W-:Y:S04]  /*15330*/  STSM.16.M88.4 [R3+0x2000], R12 ;  /* 0x0020000c03007844 */ /* 0x0001e80000000200 */
[----:B------:R-:W2:Y:S01]  /*15340*/  LDSM.16.MT88.4 R8, [R4+0x10400] ;  /* 0x010400000408783b */ /* 0x000ea20000004200 */
[----:B0-----:R-:W-:Y:S02]  /*15350*/  IMAD.MOV.U32 R14, RZ, RZ, R6 ;  /* 0x000000ffff0e7224 */ /* 0x001fe400078e0006 */
[----:B------:R-:W-:Y:S01]  /*15360*/  IMAD.MOV.U32 R15, RZ, RZ, R7 ;  /* 0x000000ffff0f7224 */ /* 0x000fe200078e0007 */
[C-C-:B--2---:R-:W-:Y:S02]  /*15370*/  PRMT R4, R8.reuse, 0x6420, R9.reuse ;  /* 0x0000642008047816 */ /* 0x144fe40000000009 */
[----:B------:R-:W-:-:S02]  /*15380*/  PRMT R5, R8, 0x7531, R9 ;  /* 0x0000753108057816 */ /* 0x000fc40000000009 */
[C-C-:B------:R-:W-:Y:S02]  /*15390*/  PRMT R6, R10.reuse, 0x6420, R11.reuse ;  /* 0x000064200a067816 */ /* 0x140fe4000000000b */
[----:B------:R-:W-:Y:S02]  /*153a0*/  PRMT R7, R10, 0x7531, R11 ;  /* 0x000075310a077816 */ /* 0x000fe4000000000b */
[----:B------:R-:W0:Y:S04]  /*153b0*/  LDSM.16.MT88.4 R8, [R20+0x14400] ;  /* 0x014400001408783b */ /* 0x000e280000004200 */
[----:B------:R2:W-:Y:S02]  /*153c0*/  STSM.16.M88.4 [R3+0x4000], R4 ;  /* 0x0040000403007844 */ /* 0x0005e40000000200 */
[----:B--2---:R-:W-:-:S02]  /*153d0*/  IMAD.MOV.U32 R6, RZ, RZ, R14 ;  /* 0x000000ffff067224 */ /* 0x004fc400078e000e */
        /* <DEDUP_REMOVED lines=20> */
[----:B------:R-:W-:-:S03]  /*15520*/  PRMT R13, R8, 0x7531, R9 ;  /* 0x00007531080d7816 */ /* 0x000fc60000000009 */
[----:B------:R-:W-:-:S05]  /*15530*/  IMAD.IADD R3, R15, 0x1, R3 ;  /* 0x000000010f037824 */ /* 0x000fca00078e0203 */
[----:B------:R0:W-:Y:S02]  /*15540*/  STSM.16.M88.4 [R3], R4 ;  /* 0x0000000403007844 */ /* 0x0001e40000000200 */
[----:B0-----:R-:W-:Y:S02]  /*15550*/  VIADD R4, R0, 0x5000 ;  /* 0x0000500000047836 */ /* 0x001fe40000000000 */
        /* <DEDUP_REMOVED lines=8> */
[----:B0-----:R-:W-:Y:S02]  /*155e0*/  IMAD.MOV.U32 R14, RZ, RZ, R6 ;  /* 0x000000ffff0e7224 */ /* 0x001fe400078e0006 */
[----:B------:R-:W-:Y:S01]  /*155f0*/  IMAD.MOV.U32 R15, RZ, RZ, R7 ;  /* 0x000000ffff0f7224 */ /* 0x000fe200078e0007 */
[----:B--2---:R-:W-:-:S02]  /*15600*/  PRMT R4, R8, 0x6420, R9 ;  /* 0x0000642008047816 */ /* 0x004fc40000000009 */
[----:B------:R-:W-:Y:S02]  /*15610*/  PRMT R5, R8, 0x7531, R9 ;  /* 0x0000753108057816 */ /* 0x000fe40000000009 */
        /* <DEDUP_REMOVED lines=63> */
[----:B------:R-:W0:Y:S01]  /*15a10*/  LDSM.16.MT88.4 R8, [R20+0x13400] ;  /* 0x013400001408783b */ /* 0x000e220000004200 */
[----:B--2---:R-:W-:Y:S01]  /*15a20*/  IADD3 R3, R14, R13, R0 ;  /* 0x0000000d0e037210 */ /* 0x004fe20007ffe000 */
[----:B------:R-:W-:-:S04]  /*15a30*/  VIADD R0, R0, 0x7000 ;  /* 0x0000700000007836 */ /* 0x000fc80000000000 */
[----:B------:R-:W-:Y:S01]  /*15a40*/  IMAD.IADD R3, R15, 0x1, R3 ;  /* 0x000000010f037824 */ /* 0x000fe200078e0203 */
[----:B------:R-:W-:-:S04]  /*15a50*/  LOP3.LUT R0, R0, R18, RZ, 0xfc, !PT ;  /* 0x0000001200007212 */ /* 0x000fc800078efcff */
[----:B------:R0:W-:Y:S01]  /*15a60*/  STSM.16.M88.4 [R3], R4 ;  /* 0x0000000403007844 */ /* 0x0001e20000000200 */
[----:B------:R-:W-:Y:S01]  /*15a70*/  IMAD.IADD R0, R17, 0x1, R0 ;  /* 0x0000000111007824 */ /* 0x000fe200078e0200 */
[C-C-:B0-----:R-:W-:Y:S02]  /*15a80*/  PRMT R4, R8.reuse, 0x6420, R9.reuse ;  /* 0x0000642008047816 */ /* 0x141fe40000000009 */
[----:B------:R-:W-:Y:S02]  /*15a90*/  PRMT R5, R8, 0x7531, R9 ;  /* 0x0000753108057816 */ /* 0x000fe40000000009 */
[C-C-:B------:R-:W-:Y:S02]  /*15aa0*/  PRMT R6, R10.reuse, 0x6420, R11.reuse ;  /* 0x000064200a067816 */ /* 0x140fe4000000000b */
[----:B------:R-:W-:-:S05]  /*15ab0*/  PRMT R7, R10, 0x7531, R11 ;  /* 0x000075310a077816 */ /* 0x000fca000000000b */
[----:B------:R-:W-:Y:S04]  /*15ac0*/  STSM.16.M88.4 [R3+0x2000], R4 ;  /* 0x0020000403007844 */ /* 0x000fe80000000200 */
[----:B------:R-:W0:Y:S02]  /*15ad0*/  LDSM.16.MT88.4 R8, [R0+0x10400] ;  /* 0x010400000008783b */ /* 0x000e240000004200 */
[C-C-:B0-----:R-:W-:Y:S02]  /*15ae0*/  PRMT R4, R8.reuse, 0x6420, R9.reuse ;  /* 0x0000642008047816 */ /* 0x141fe40000000009 */
[----:B------:R-:W-:Y:S02]  /*15af0*/  PRMT R5, R8, 0x7531, R9 ;  /* 0x0000753108057816 */ /* 0x000fe40000000009 */
[----:B------:R-:W-:-:S02]  /*15b00*/  PRMT R6, R10, 0x6420, R11 ;  /* 0x000064200a067816 */ /* 0x000fc4000000000b */
[----:B------:R-:W-:Y:S02]  /*15b10*/  PRMT R7, R10, 0x7531, R11 ;  /* 0x000075310a077816 */ /* 0x000fe4000000000b */
[----:B------:R-:W0:Y:S04]  /*15b20*/  LDSM.16.MT88.4 R8, [R20+0x17400] ;  /* 0x017400001408783b */ /* 0x000e280000004200 */
[----:B------:R0:W-:Y:S02]  /*15b30*/  STSM.16.M88.4 [R3+0x4000], R4 ;  /* 0x0040000403007844 */ /* 0x0001e40000000200 */
[C-C-:B0-----:R-:W-:Y:S02]  /*15b40*/  PRMT R4, R8.reuse, 0x6420, R9.reuse ;  /* 0x0000642008047816 */ /* 0x141fe40000000009 */
        /* <DEDUP_REMOVED lines=12> */
.L_x_2386:
[----:B------:R-:W0:Y:S01]  /*15c10*/  S2R R0, SR_TID.X ;  /* 0x0000000000007919 */ /* 0x000e220000002100 */
[----:B--2---:R2:W-:Y:S01]  /*15c20*/  SYNCS.ARRIVE.TRANS64.A1T0 RZ, [R19+URZ+0x38850], RZ ;  /* 0x038850ff13ff79a7 */ /* 0x0045e2000810003f */
[----:B0-----:R-:W-:Y:S02]  /*15c30*/  LOP3.LUT R3, R0, 0x7f, RZ, 0xc0, !PT ;  /* 0x0000007f00037812 */ /* 0x001fe400078ec0ff */
        /* <DEDUP_REMOVED lines=11> */
.L_x_2365:
[----:B------:R-:W2:Y:S01]  /*15cf0*/  S2R R4, SR_TID.X ;  /* 0x0000000000047919 */ /* 0x000ea20000002100 */
[----:B------:R-:W-:Y:S01]  /*15d00*/  BSSY B0, `(.L_x_2388) ;  /* 0x0000011000007945 */ /* 0x000fe20003800000 */
[----:B--2---:R-:W-:-:S04]  /*15d10*/  LOP3.LUT R4, R4, 0x7f, RZ, 0xc0, !PT ;  /* 0x0000007f04047812 */ /* 0x004fc800078ec0ff */
[----:B------:R-:W-:-:S13]  /*15d20*/  ISETP.NE.AND P0, PT, R4, RZ, PT ;  /* 0x000000ff0400720c */ /* 0x000fda0003f05270 */
[----:B------:R-:W-:Y:S05]  /*15d30*/  @P0 BRA `(.L_x_2389) ;  /* 0x0000000000340947 */ /* 0x000fea0003800000 */
[----:B------:R-:W2:Y:S01]  /*15d40*/  S2R R2, SR_LANEID ;  /* 0x0000000000027919 */ /* 0x000ea20000000000 */
[----:B------:R-:W-:Y:S01]  /*15d50*/  VOTEU.ANY UR4, UPT, PT ;  /* 0x0000000000047886 */ /* 0x000fe200038e0100 */
[----:B------:R-:W3:Y:S01]  /*15d60*/  LDC.64 R4, c[0x0][0xc60] ;  /* 0x00031800ff047b82 */ /* 0x000ee20000000a00 */
[----:B-1---5:R-:W2:Y:S02]  /*15d70*/  FLO.U32 R0, UR4 ;  /* 0x0000000400007d00 */ /* 0x022ea400080e0000 */
[----:B--2---:R-:W-:-:S06]  /*15d80*/  ISETP.EQ.U32.AND P1, PT, R0, R2, PT ;  /* 0x000000020000720c */ /* 0x004fcc0003f22070 */
[----:B------:R-:W3:Y:S07]  /*15d90*/  POPC R2, UR4 ;  /* 0x0000000400027d09 */ /* 0x000eee0008000000 */
[----:B---3--:R-:W2:Y:S04]  /*15da0*/  @P1 ATOMG.E.ADD.STRONG.GPU PT, R2, desc[UR52][R4.64], R2 ;  /* 0x00000002040219a8 */ /* 0x008ea800081ee1f4 */
[----:B--2---:R1:W2:Y:S02]  /*15db0*/  SHFL.IDX PT, R2, R2, R0, 0x1f ;  /* 0x00001f0002027589 */ /* 0x0042a400000e0000 */
[----:B-1----:R-:W1:Y:S02]  /*15dc0*/  S2R R0, SR_LTMASK ;  /* 0x0000000000007919 */ /* 0x002e640000003900 */
[----:B-1----:R-:W-:-:S06]  /*15dd0*/  LOP3.LUT R0, R0, UR4, RZ, 0xc0, !PT ;  /* 0x0000000400007c12 */ /* 0x002fcc000f8ec0ff */
[----:B------:R-:W2:Y:S02]  /*15de0*/  POPC R0, R0 ;  /* 0x0000000000007309 */ /* 0x000ea40000000000 */
[----:B--2---:R-:W-:-:S05]  /*15df0*/  IADD3 R0, R2, UR40, R0 ;  /* 0x0000002802007c10 */ /* 0x004fca000fffe000 */
[----:B------:R2:W-:Y:S02]  /*15e00*/  STL [R1+0x10], R0 ;  /* 0x0000100001007387 */ /* 0x0005e40000100800 */
.L_x_2389:
[----:B------:R-:W-:Y:S05]  /*15e10*/  BSYNC B0 ;  /* 0x0000000000007941 */ /* 0x000fea0003800000 */
.L_x_2388:
[----:B------:R-:W-:-:S06]  /*15e20*/  UISETP.NE.AND UP0, UPT, UR39, 0x3, UPT ;  /* 0x000000032700788c */ /* 0x000fcc000bf05270 */
[----:B------:R-:W-:-:S13]  /*15e30*/  PLOP3.LUT P1, PT, PT, PT, UP0, 0x80, 0x0 ;  /* 0x000000000000781c */ /* 0x000fda0003f2f008 */
[----:B------:R-:W-:Y:S05]  /*15e40*/  @!P1 BRA `(.L_x_2390) ;  /* 0x0000000000049947 */ /* 0x000fea0003800000 */
[----:B------:R-:W-:Y:S01]  /*15e50*/  BPT.TRAP 0x1 ;  /* 0x000000040000795c */ /* 0x000fe20000300000 */
.L_x_2390:
[----:B-----5:R-:W3:Y:S04]  /*15e60*/  LDL R3, [R1+0xc] ;  /* 0x00000c0001037983 */ /* 0x020ee80000100800 */
[----:B------:R-:W4:Y:S01]  /*15e70*/  LDL R2, [R1+0x4] ;  /* 0x0000040001027983 */ /* 0x000f220000100800 */
[----:B-12---:R-:W-:Y:S01]  /*15e80*/  IMAD.U32 R0, RZ, RZ, UR41 ;  /* 0x00000029ff007e24 */ /* 0x006fe2000f8e00ff */
[----:B------:R-:W-:Y:S04]  /*15e90*/  BSSY B0, `(.L_x_2391) ;  /* 0x0000007000007945 */ /* 0x000fe80003800000 */
[----:B------:R-:W-:-:S02]  /*15ea0*/  ISETP.NE.AND P2, PT, R0, 0x3, PT ;  /* 0x000000030000780c */ /* 0x000fc40003f45270 */
[----:B---3--:R-:W-:-:S04]  /*15eb0*/  LOP3.LUT R0, R3, 0x1, RZ, 0x3c, !PT ;  /* 0x0000000103007812 */ /* 0x008fc800078e3cff */
[----:B------:R-:W-:Y:S01]  /*15ec0*/  SHF.L.U32 R0, R0, 0x1f, RZ ;  /* 0x0000001f00007819 */ /* 0x000fe200000006ff */
[----:B----4-:R-:W-:-:S04]  /*15ed0*/  IMAD R2, R2, 0x8, R17 ;  /* 0x0000000802027824 */ /* 0x010fc800078e0211 */
[----:B------:R-:W1:Y:S02]  /*15ee0*/  SYNCS.PHASECHK.TRANS64.TRYWAIT P1, [R2+URZ+0x38870], R0 ;  /* 0x03887000020075a7 */ /* 0x000e64000802017f */
[----:B-1----:R-:W-:Y:S05]  /*15ef0*/  @!P1 BRA `(.L_x_2392) ;  /* 0x0000003000509947 */ /* 0x002fea0003800000 */
.L_x_2452:
[----:B------:R-:W-:Y:S05]  /*15f00*/  BSYNC B0 ;  /* 0x0000000000007941 */ /* 0x000fea0003800000 */
.L_x_2391:
[----:B------:R-:W-:Y:S05]  /*15f10*/  @!P2 BRA `(.L_x_2393) ;  /* 0x000000000004a947 */ /* 0x000fea0003800000 */
[----:B------:R-:W-:Y:S01]  /*15f20*/  BPT.TRAP 0x1 ;  /* 0x000000040000795c */ /* 0x000fe20000300000 */
.L_x_2393:
[----:B-1----:R-:W2:Y:S02]  /*15f30*/  LDL R0, [R1+0xc] ;  /* 0x00000c0001007983 */ /* 0x002ea40000100800 */
[----:B--2---:R-:W-:-:S04]  /*15f40*/  SHF.L.U32 R0, R0, 0x1f, RZ ;  /* 0x0000001f00007819 */ /* 0x004fc800000006ff */
[----:B------:R-:W1:Y:S02]  /*15f50*/  SYNCS.PHASECHK.TRANS64.TRYWAIT P1, [R2+URZ+0x38860], R0 ;  /* 0x03886000020075a7 */ /* 0x000e64000802017f */
[----:B-1----:R-:W-:Y:S05]  /*15f60*/  @!P1 BRA `(.L_x_2394) ;  /* 0x0000003000489947 */ /* 0x002fea0003800000 */
.L_x_2453:
[----:B------:R-:W2:Y:S04]  /*15f70*/  LDL R3, [R1+0x38] ;  /* 0x0000380001037983 */ /* 0x000ea80000100800 */
[----:B------:R-:W3:Y:S04]  /*15f80*/  LDL R13, [R1+0x8] ;  /* 0x00000800010d7983 */ /* 0x000ee80000100800 */
[----:B------:R-:W3:Y:S04]  /*15f90*/  LDL.LU R12, [R1] ;  /* 0x00000000010c7983 */ /* 0x000ee80000300800 */
[----:B------:R-:W4:Y:S01]  /*15fa0*/  LDL R19, [R1+0x4] ;  /* 0x0000040001137983 */ /* 0x000f220000100800 */
[----:B------:R-:W-:Y:S05]  /*15fb0*/  WARPSYNC.ALL ;  /* 0x0000000000007948 */ /* 0x000fea0003800000 */
[----:B----4-:R-:W-:-:S05]  /*15fc0*/  IMAD.SHL.U32 R16, R19, 0x8000, RZ ;  /* 0x0000800013107824 */ /* 0x010fca00078e00ff */
[----:B-1----:R-:W-:Y:S02]  /*15fd0*/  LOP3.LUT R0, R16, R18, RZ, 0xfc, !PT ;  /* 0x0000001210007212 */ /* 0x002fe400078efcff */
[----:B--2---:R-:W-:-:S03]  /*15fe0*/  IADD3 R3, R17, R3, R16 ;  /* 0x0000000311037210 */ /* 0x004fc60007ffe010 */
[----:B------:R-:W-:-:S05]  /*15ff0*/  IMAD.IADD R0, R17, 0x1, R0 ;  /* 0x0000000111007824 */ /* 0x000fca00078e0200 */
[----:B0-----:R3:W0:Y:S02]  /*16000*/  LDSM.16.MT88.4 R4, [R0+0x10400] ;  /* 0x010400000004783b */ /* 0x0016240000004200 */
        /* <DEDUP_REMOVED lines=156> */
.L_x_2395:
        /* <DEDUP_REMOVED lines=13> */
.L_x_2340:
[----:B------:R-:W-:Y:S05]  /*16aa0*/  BSYNC B7 ;  /* 0x0000000000077941 */ /* 0x000fea0003800000 */
.L_x_2338:
[----:B01----:R-:W2:Y:S02]  /*16ab0*/  LDL R0, [R1+0x4c] ;  /* 0x00004c0001007983 */ /* 0x003ea40000100800 */
[----:B--2---:R-:W-:-:S13]  /*16ac0*/  ISETP.NE.AND P0, PT, R0, RZ, PT ;  /* 0x000000ff0000720c */ /* 0x004fda0003f05270 */
[----:B------:R-:W-:Y:S05]  /*16ad0*/  @!P0 BRA `(.L_x_2396) ;  /* 0x0000000000308947 */ /* 0x000fea0003800000 */
[----:B------:R-:W0:Y:S08]  /*16ae0*/  S2UR UR5, SR_CgaCtaId ;  /* 0x00000000000579c3 */ /* 0x000e300000008800 */
[----:B------:R-:W-:Y:S06]  /*16af0*/  BAR.SYNC.DEFER_BLOCKING 0x5, 0x180 ;  /* 0x0146000000007b1d */ /* 0x000fec0000010000 */
[----:B------:R-:W-:-:S02]  /*16b00*/  UMOV UR4, 0x400 ;  /* 0x0000040000047882 */ /* 0x000fc40000000000 */
[----:B0-----:R-:W-:-:S06]  /*16b10*/  ULEA UR4, UR5, UR4, 0x18 ;  /* 0x0000000405047291 */ /* 0x001fcc000f8ec03f */
[----:B------:R-:W-:-:S05]  /*16b20*/  IMAD.U32 R17, RZ, RZ, UR4 ;  /* 0x00000004ff117e24 */ /* 0x000fca000f8e00ff */
[----:B------:R-:W0:Y:S04]  /*16b30*/  LDS.128 R4, [R17+0x388d0] ;  /* 0x0388d00011047984 */ /* 0x000e280000000c00 */
[----:B0-----:R0:W-:Y:S01]  /*16b40*/  STL.64 [R1+0x10], R4 ;  /* 0x0000100401007387 */ /* 0x0011e20000100a00 */
[----:B------:R-:W-:-:S03]  /*16b50*/  IMAD.MOV.U32 R0, RZ, RZ, R7 ;  /* 0x000000ffff007224 */ /* 0x000fc600078e0007 */
[----:B------:R0:W-:Y:S02]  /*16b60*/  STL [R1+0x18], R6 ;  /* 0x0000180601007387 */ /* 0x0001e40000100800 */
[----:B------:R-:W-:Y:S01]  /*16b70*/  R2UR UR42, R0 ;  /* 0x00000000002a72ca */ /* 0x000fe200000e0000 */
[----:B------:R-:W-:Y:S06]  /*16b80*/  BAR.ARV 0x4, 0x180 ;  /* 0x0106000000007b1d */ /* 0x000fec0000002000 */
[----:B------:R-:W-:Y:S08]  /*16b90*/  BRA `(.L_x_2397) ;  /* 0x0000000c00e47947 */ /* 0x000ff00003800000 */
.L_x_2396:
[----:B------:R-:W2:Y:S01]  /*16ba0*/  LDL.LU R0, [R1+0x10] ;  /* 0x0000100001007983 */ /* 0x000ea20000300800 */
[----:B------:R-:W-:Y:S01]  /*16bb0*/  ULDC UR4, c[0x0][0xc3c] ;  /* 0x00030f0000047ab9 */ /* 0x000fe20000000800 */
[----:B------:R-:W-:Y:S01]  /*16bc0*/  CS2R R6, SRZ ;  /* 0x0000000000067805 */ /* 0x000fe2000001ff00 */
[----:B------:R-:W0:Y:S02]  /*16bd0*/  S2R R2, SR_TID.X ;  /* 0x0000000000027919 */ /* 0x000e240000002100 */
[----:B0-----:R-:W-:-:S04]  /*16be0*/  LOP3.LUT R9, R2, 0x1f, RZ, 0xc0, !PT ;  /* 0x0000001f02097812 */ /* 0x001fc800078ec0ff */
[C---:B------:R-:W-:Y:S01]  /*16bf0*/  ISETP.NE.AND P0, PT, R9.reuse, 0x1f, PT ;  /* 0x0000001f0900780c */ /* 0x040fe20003f05270 */
[----:B--2---:R-:W-:Y:S02]  /*16c00*/  IMAD.MOV.U32 R8, RZ, RZ, R0 ;  /* 0x000000ffff087224 */ /* 0x004fe400078e0000 */
[----:B------:R-:W-:-:S05]  /*16c10*/  VIADD R0, R9, UR42 ;  /* 0x0000002a09007c36 */ /* 0x000fca0008000000 */
[----:B------:R-:W-:Y:S01]  /*16c20*/  ISETP.GE.OR P1, PT, R0, UR4, !P0 ;  /* 0x0000000400007c0c */ /* 0x000fe2000c726670 */
[----:B------:R-:W-:-:S12]  /*16c30*/  ULDC UR4, c[0x0][0xc3c] ;  /* 0x00030f0000047ab9 */ /* 0x000fd80000000800 */
[----:B------:R-:W0:Y:S08]  /*16c40*/  @!P1 LDC.64 R2, c[0x0][0xc80] ;  /* 0x00032000ff029b82 */ /* 0x000e300000000a00 */
[----:B------:R-:W1:Y:S01]  /*16c50*/  @!P1 LDC.64 R4, c[0x0][0xc78] ;  /* 0x00031e00ff049b82 */ /* 0x000e620000000a00 */
[----:B0-----:R-:W-:-:S05]  /*16c60*/  @!P1 IMAD.WIDE R2, R0, 0x4, R2 ;  /* 0x0000000400029825 */ /* 0x001fca00078e0202 */
[----:B------:R1:W2:Y:S02]  /*16c70*/  @!P1 LDG.E R6, desc[UR52][R2.64] ;  /* 0x0000003402069981 */ /* 0x0002a4000c1e1900 */
[----:B-1----:R-:W-:-:S05]  /*16c80*/  @!P1 IMAD.WIDE R2, R0, 0x4, R4 ;  /* 0x0000000400029825 */ /* 0x002fca00078e0204 */
[----:B------:R-:W2:Y:S01]  /*16c90*/  @!P1 LDG.E R7, desc[UR52][R2.64] ;  /* 0x0000003402079981 */ /* 0x000ea2000c1e1900 */
[C---:B------:R-:W-:Y:S01]  /*16ca0*/  ISETP.NE.AND P1, PT, R9.reuse, RZ, PT ;  /* 0x000000ff0900720c */ /* 0x040fe20003f25270 */
[----:B------:R-:W-:Y:S01]  /*16cb0*/  IMAD.MOV.U32 R5, RZ, RZ, RZ ;  /* 0x000000ffff057224 */ /* 0x000fe200078e00ff */
[C---:B------:R-:W-:Y:S01]  /*16cc0*/  ISETP.GE.U32.AND P2, PT, R9.reuse, 0x2, PT ;  /* 0x000000020900780c */ /* 0x040fe20003f46070 */
[----:B------:R-:W-:Y:S01]  /*16cd0*/  SHFL.IDX PT, R4, R8, RZ, 0x1f ;  /* 0x00001fff08047589 */ /* 0x000fe200000e0000 */
[C---:B------:R-:W-:Y:S02]  /*16ce0*/  ISETP.GE.U32.AND P3, PT, R9.reuse, 0x4, PT ;  /* 0x000000040900780c */ /* 0x040fe40003f66070 */
[C---:B------:R-:W-:Y:S02]  /*16cf0*/  ISETP.GE.U32.AND P4, PT, R9.reuse, 0x8, PT ;  /* 0x000000080900780c */ /* 0x040fe40003f86070 */
[----:B------:R-:W-:Y:S02]  /*16d00*/  ISETP.GE.U32.AND P5, PT, R9, 0x10, PT ;  /* 0x000000100900780c */ /* 0x000fe40003fa6070 */
        /* <DEDUP_REMOVED lines=16> */
[----:B------:R-:W-:Y:S02]  /*16e10*/  IMAD.IADD R2, R0, 0x1, R2 ;  /* 0x0000000100027824 */ /* 0x000fe400078e0202 */
[----:B------:R-:W-:Y:S04]  /*16e20*/  SHFL.IDX PT, R0, R8, 0x1, 0x1f ;  /* 0x00201f0008007f89 */ /* 0x000fe800000e0000 */
[----:B------:R-:W0:Y:S02]  /*16e30*/  SHFL.IDX PT, R3, R2, 0x1f, 0x1f ;  /* 0x03e01f0002037f89 */ /* 0x000e2400000e0000 */
[----:B0-----:R-:W-:-:S04]  /*16e40*/  IMAD R3, R3, R9, RZ ;  /* 0x0000000903037224 */ /* 0x001fc800078e02ff */
[----:B------:R-:W-:-:S05]  /*16e50*/  IMAD.IADD R0, R0, 0x1, R3 ;  /* 0x0000000100007824 */ /* 0x000fca00078e0203 */
[----:B------:R-:W-:-:S13]  /*16e60*/  ISETP.GT.AND P6, PT, R0, R4, PT ;  /* 0x000000040000720c */ /* 0x000fda0003fc4270 */
[----:B------:R-:W-:Y:S05]  /*16e70*/  @P6 BRA `(.L_x_2398) ;  /* 0x0000000000986947 */ /* 0x000fea0003800000 */
.L_x_2400:
        /* <DEDUP_REMOVED lines=38> */
.L_x_2398:
[----:B------:R-:W-:-:S04]  /*170e0*/  IMAD.IADD R3, R0, 0x1, -R3 ;  /* 0x0000000100037824 */ /* 0x000fc800078e0a03 */
[----:B------:R-:W-:-:S05]  /*170f0*/  IMAD R0, R2, R9, R3 ;  /* 0x0000000902007224 */ /* 0x000fca00078e0203 */
[----:B------:R-:W-:-:S13]  /*17100*/  ISETP.GT.AND P0, PT, R0, R4, PT ;  /* 0x000000040000720c */ /* 0x000fda0003f04270 */
[----:B------:R-:W-:Y:S02]  /*17110*/  VOTEU.ANY UR5, UPT, !P0 ;  /* 0x0000000000057886 */ /* 0x000fe400040e0100 */
[----:B------:R-:W-:Y:S02]  /*17120*/  UPOPC UR4, UR5 ;  /* 0x00000005000472bf */ /* 0x000fe40008000000 */
[----:B------:R-:W-:-:S04]  /*17130*/  ISETP.NE.AND P0, PT, RZ, UR5, PT ;  /* 0x00000005ff007c0c */ /* 0x000fc8000bf05270 */
[----:B------:R-:W-:-:S06]  /*17140*/  IMAD.U32 R0, RZ, RZ, UR4 ;  /* 0x00000004ff007e24 */ /* 0x000fcc000f8e00ff */
[----:B------:R0:W1:Y:S02]  /*17150*/  SHFL.IDX PT, R0, R6, R0, 0x1f ;  /* 0x00001f0006007589 */ /* 0x00006400000e0000 */
[----:B0-----:R-:W-:-:S05]  /*17160*/  IMAD.U32 R6, RZ, RZ, UR4 ;  /* 0x00000004ff067e24 */ /* 0x001fca000f8e00ff */
[----:B------:R0:W2:Y:S01]  /*17170*/  SHFL.IDX PT, R7, R7, R6, 0x1f ;  /* 0x00001f0607077589 */ /* 0x0000a200000e0000 */
[----:B------:R-:W-:Y:S05]  /*17180*/  @!P0 BRA `(.L_x_2401) ;  /* 0x00000000000c8947 */ /* 0x000fea0003800000 */
[----:B------:R-:W-:-:S06]  /*17190*/  UIADD3 UR5, UR4, -0x1, URZ ;  /* 0xffffffff04057890 */ /* 0x000fcc000fffe03f */
[----:B------:R-:W-:-:S06]  /*171a0*/  IMAD.U32 R5, RZ, RZ, UR5 ;  /* 0x00000005ff057e24 */ /* 0x000fcc000f8e00ff */
[----:B------:R3:W4:Y:S02]  /*171b0*/  SHFL.IDX PT, R5, R2, R5, 0x1f ;  /* 0x00001f0502057589 */ /* 0x00072400000e0000 */
.L_x_2401:
        /* <DEDUP_REMOVED lines=63> */
.L_x_2402:
[----:B------:R-:W-:Y:S02]  /*175b0*/  ULDC.64 UR4, c[0x0][0xc90] ;  /* 0x0003240000047ab9 */ /* 0x000fe40000000a00 */
[----:B------:R-:W-:-:S06]  /*175c0*/  UIMAD.WIDE UR4, UR42, 0x4, UR4 ;  /* 0x000000042a0478a5 */ /* 0x000fcc000f8e0204 */
[----:B--2---:R-:W-:Y:S02]  /*175d0*/  IMAD.U32 R2, RZ, RZ, UR4 ;  /* 0x00000004ff027e24 */ /* 0x004fe4000f8e00ff */
[----:B------:R-:W-:-:S05]  /*175e0*/  IMAD.U32 R3, RZ, RZ, UR5 ;  /* 0x00000005ff037e24 */ /* 0x000fca000f8e00ff */
[----:B0-----:R-:W1:Y:S02]  /*175f0*/  LDG.E R6, desc[UR52][R2.64] ;  /* 0x0000003402067981 */ /* 0x001e64000c1e1900 */
        /* <DEDUP_REMOVED lines=59> */
.L_x_2403:
[----:B------:R-:W-:-:S05]  /*179b0*/  LOP3.LUT R4, RZ, R4, RZ, 0x33, !PT ;  /* 0x00000004ff047212 */ /* 0x000fca00078e33ff */
[----:B------:R-:W-:-:S05]  /*179c0*/  IMAD.IADD R0, R0, 0x1, R4 ;  /* 0x0000000100007824 */ /* 0x000fca00078e0204 */
[----:B------:R2:W-:Y:S01]  /*179d0*/  STL [R1+0x14], R0 ;  /* 0x0000140001007387 */ /* 0x0005e20000100800 */
[----:B------:R-:W-:Y:S05]  /*179e0*/  BRA `(.L_x_2404) ;  /* 0x0000000000107947 */ /* 0x000fea0003800000 */
.L_x_2399:
[----:B------:R0:W-:Y:S01]  /*179f0*/  STL [R1+0x10], R4 ;  /* 0x0000100401007387 */ /* 0x0001e20000100800 */
[----:B------:R-:W-:-:S03]  /*17a00*/  ULDC UR42, c[0x0][0xc3c] ;  /* 0x00030f00002a7ab9 */ /* 0x000fc60000000800 */
[----:B------:R0:W-:Y:S04]  /*17a10*/  STL [R1+0x14], RZ ;  /* 0x000014ff01007387 */ /* 0x0001e80000100800 */
[----:B------:R0:W-:Y:S02]  /*17a20*/  STL [R1+0x18], RZ ;  /* 0x000018ff01007387 */ /* 0x0001e40000100800 */
.L_x_2404:
        /* <DEDUP_REMOVED lines=16> */
.L_x_2397:
[----:B------:R-:W-:Y:S02]  /*17b30*/  ULDC UR4, c[0x0][0xc3c] ;  /* 0x00030f0000047ab9 */ /* 0x000fe40000000800 */
[----:B------:R-:W-:-:S06]  /*17b40*/  UISETP.GE.AND UP0, UPT, UR42, UR4, UPT ;  /* 0x000000042a00728c */ /* 0x000fcc000bf06270 */
[----:B------:R-:W-:-:S13]  /*17b50*/  PLOP3.LUT P0, PT, PT, PT, UP0, 0x80, 0x0 ;  /* 0x000000000000781c */ /* 0x000fda0003f0f008 */
[----:B------:R-:W-:Y:S05]  /*17b60*/  @!P0 BRA `(.L_x_2405) ;  /* 0xffffffa400e48947 */ /* 0x000fea000383ffff */
.L_x_2333:
        /* <DEDUP_REMOVED lines=12> */
.L_x_2454:
[----:B------:R-:W-:Y:S05]  /*17c30*/  BSYNC B0 ;  /* 0x0000000000007941 */ /* 0x000fea0003800000 */
.L_x_2406:
[----:B------:R-:W-:-:S03]  /*17c40*/  UMOV UR4, 0xffffffff ;  /* 0xffffffff00047882 */ /* 0x000fc60000000000 */
[----:B------:R-:W-:Y:S05]  /*17c50*/  BRA.DIV UR4, `(.L_x_2408) ;  /* 0x0000001604347947 */ /* 0x000fea000b800000 */
[----:B------:R-:W1:Y:S02]  /*17c60*/  S2R R2, SR_TID.X ;  /* 0x0000000000027919 */ /* 0x000e640000002100 */
[----:B-1----:R-:W-:-:S04]  /*17c70*/  SHF.R.U32.HI R2, RZ, 0x5, R2 ;  /* 0x00000005ff027819 */ /* 0x002fc80000011602 */
[----:B------:R-:W-:-:S05]  /*17c80*/  LOP3.LUT R2, R2, 0x3, RZ, 0xc0, !PT ;  /* 0x0000000302027812 */ /* 0x000fca00078ec0ff */
[----:B------:R1:W2:Y:S02]  /*17c90*/  SHFL.IDX PT, R14, R2, RZ, 0x1f ;  /* 0x00001fff020e7589 */ /* 0x0002a400000e0000 */
.L_x_2457:
[----:B--2---:R-:W-:Y:S01]  /*17ca0*/  ISETP.NE.AND P0, PT, R14, RZ, PT ;  /* 0x000000ff0e00720c */ /* 0x004fe20003f05270 */
[----:B------:R-:W-:-:S12]  /*17cb0*/  BSSY B0, `(.L_x_2409) ;  /* 0x000002e000007945 */ /* 0x000fd80003800000 */
[----:B------:R-:W-:Y:S05]  /*17cc0*/  @P0 BRA `(.L_x_2410) ;  /* 0x0000000000b00947 */ /* 0x000fea0003800000 */
[----:B------:R-:W-:-:S03]  /*17cd0*/  UMOV UR4, 0xffffffff ;  /* 0xffffffff00047882 */ /* 0x000fc60000000000 */
[----:B------:R-:W-:Y:S05]  /*17ce0*/  BRA.DIV UR4, `(.L_x_2411) ;  /* 0x0000001604447947 */ /* 0x000fea000b800000 */
[----:B------:R-:W-:-:S13]  /*17cf0*/  ELECT P6, URZ, PT ;  /* 0x00000000003f782f */ /* 0x000fda00038c0000 */
.L_x_2460:
[----:B------:R-:W-:Y:S05]  /*17d00*/  @!P6 BRA `(.L_x_2410) ;  /* 0x0000000000a0e947 */ /* 0x000fea0003800000 */
[----:B------:R-:W-:-:S06]  /*17d10*/  ULOP3.LUT UR4, UR38, 0x2, URZ, 0xfc, !UPT ;  /* 0x0000000226047892 */ /* 0x000fcc000f8efc3f */
[----:B-1----:R-:W-:-:S05]  /*17d20*/  IMAD.U32 R2, RZ, RZ, UR4 ;  /* 0x00000004ff027e24 */ /* 0x002fca000f8e00ff */
[----:B------:R-:W-:-:S13]  /*17d30*/  ISETP.NE.AND P0, PT, R2, 0x3, PT ;  /* 0x000000030200780c */ /* 0x000fda0003f05270 */
[----:B------:R-:W-:Y:S05]  /*17d40*/  @!P0 BRA `(.L_x_2412) ;  /* 0x0000000000048947 */ /* 0x000fea0003800000 */
[----:B------:R-:W-:Y:S01]  /*17d50*/  BPT.TRAP 0x1 ;  /* 0x000000040000795c */ /* 0x000fe20000300000 */
.L_x_2412:
        /* <DEDUP_REMOVED lines=14> */
.L_x_2461:
[----:B------:R-:W1:Y:S02]  /*17e40*/  SYNCS.PHASECHK.TRANS64.TRYWAIT P1, [R7+URZ], R2 ;  /* 0x00000002070075a7 */ /* 0x000e64000802017f */
[----:B-1----:R-:W-:Y:S05]  /*17e50*/  @!P1 BRA `(.L_x_2414) ;  /* 0x00000014001c9947 */ /* 0x002fea0003800000 */
.L_x_2462:
[----:B------:R-:W-:Y:S05]  /*17e60*/  @!P0 BRA `(.L_x_2415) ;  /* 0x0000000000048947 */ /* 0x000fea0003800000 */
[----:B------:R-:W-:Y:S01]  /*17e70*/  BPT.TRAP 0x1 ;  /* 0x000000040000795c */ /* 0x000fe20000300000 */
.L_x_2415:
[----:B------:R-:W2:Y:S02]  /*17e80*/  LDL.LU R4, [R1+0x4] ;  /* 0x0000040001047983 */ /* 0x000ea40000300800 */
[----:B--2---:R-:W-:-:S04]  /*17e90*/  IMAD R4, R4, 0x8, R0 ;  /* 0x0000000804047824 */ /* 0x004fc800078e0200 */
[----:B------:R-:W2:Y:S02]  /*17ea0*/  SYNCS.PHASECHK.TRANS64.TRYWAIT P1, [R4+URZ+0x38860], R5 ;  /* 0x03886005040075a7 */ /* 0x000ea4000802017f */
[----:B--2---:R-:W-:Y:S05]  /*17eb0*/  @!P1 BRA `(.L_x_2416) ;  /* 0x0000001400189947 */ /* 0x004fea0003800000 */
.L_x_2463:
[----:B------:R-:W-:Y:S05]  /*17ec0*/  @!P0 BRA `(.L_x_2417) ;  /* 0x0000000000048947 */ /* 0x000fea0003800000 */
[----:B------:R-:W-:Y:S01]  /*17ed0*/  BPT.TRAP 0x1 ;  /* 0x000000040000795c */ /* 0x000fe20000300000 */
.L_x_2417:
[----:B------:R-:W-:-:S04]  /*17ee0*/  IMAD R3, R3, 0x8, R0 ;  /* 0x0000000803037824 */ /* 0x000fc800078e0200 */
[----:B------:R-:W3:Y:S02]  /*17ef0*/  SYNCS.PHASECHK.TRANS64.TRYWAIT P1, [R3+URZ+0x38860], R2 ;  /* 0x03886002030075a7 */ /* 0x000ee4000802017f */
[----:B---3--:R-:W-:Y:S05]  /*17f00*/  @!P1 BRA `(.L_x_2418) ;  /* 0x0000001400189947 */ /* 0x008fea0003800000 */
.L_x_2464:
[----:B------:R-:W-:Y:S05]  /*17f10*/  @!P0 BRA `(.L_x_2419) ;  /* 0x0000000000048947 */ /* 0x000fea0003800000 */
[----:B------:R-:W-:Y:S01]  /*17f20*/  BPT.TRAP 0x1 ;  /* 0x000000040000795c */ /* 0x000fe20000300000 */
.L_x_2419:
[----:B------:R-:W4:Y:S02]  /*17f30*/  SYNCS.PHASECHK.TRANS64.TRYWAIT P0, [R4+URZ+0x38880], R5 ;  /* 0x03888005040075a7 */ /* 0x000f24000800017f */
[----:B----4-:R-:W-:Y:S05]  /*17f40*/  @!P0 BRA `(.L_x_2420) ;  /* 0x00000014001c8947 */ /* 0x010fea0003800000 */
.L_x_2421:
[----:B------:R0:W0:Y:S02]  /*17f50*/  SYNCS.PHASECHK.TRANS64.TRYWAIT P0, [R3+URZ+0x38880], R2 ;  /* 0x03888002030075a7 */ /* 0x000024000800017f */
[----:B0-----:R-:W-:Y:S05]  /*17f60*/  @!P0 NANOSLEEP.SYNCS 0x989680 ;  /* 0x009896800000895d */ /* 0x001fea0003900000 */
[----:B------:R-:W0:Y:S02]  /*17f70*/  @!P0 SYNCS.PHASECHK.TRANS64 P0, [R3+URZ+0x38880], R2 ;  /* 0x03888002030085a7 */ /* 0x000e24000800007f */
[----:B0-----:R-:W-:Y:S05]  /*17f80*/  @!P0 BRA `(.L_x_2421) ;  /* 0xfffffffc00f08947 */ /* 0x001fea000383ffff */
.L_x_2410:
[----:B------:R-:W-:Y:S05]  /*17f90*/  BSYNC B0 ;  /* 0x0000000000007941 */ /* 0x000fea0003800000 */
.L_x_2409:
[----:B------:R-:W-:Y:S05]  /*17fa0*/  EXIT ;  /* 0x000000000000794d */ /* 0x000fea0003800000 */
.L_x_2269:
[----:B0-----:R-:W-:-:S04]  /*17fb0*/  IMAD.U32 R3, RZ, RZ, UR41 ;  /* 0x00000029ff037e24 */ /* 0x001fc8000f8e00ff */
[----:B------:R0:W1:Y:S03]  /*17fc0*/  SYNCS.PHASECHK.TRANS64.TRYWAIT P0, [R3+URZ+0x38800], R0 ;  /* 0x03880000030075a7 */ /* 0x000066000800017f */
[----:B-1----:R-:W-:Y:S05]  /*17fd0*/  @!P0 NANOSLEEP.SYNCS 0x989680 ;  /* 0x009896800000895d */ /* 0x002fea0003900000 */
[----:B------:R-:W1:Y:S02]  /*17fe0*/  @!P0 SYNCS.PHASECHK.TRANS64 P0, [R3+URZ+0x38800], R0 ;  /* 0x03880000030085a7 */ /* 0x000e64000800007f */
[----:B-1----:R-:W-:Y:S05]  /*17ff0*/  @!P0 BRA `(.L_x_2269) ;  /* 0xfffffffc00ec8947 */ /* 0x002fea000383ffff */
[----:B------:R-:W-:Y:S05]  /*18000*/  BRA `(.L_x_2422) ;  /* 0xfffffea000e87947 */ /* 0x000fea000383ffff */
.L_x_2273:
[----:B-1----:R1:W2:Y:S02]  /*18010*/  SYNCS.PHASECHK.TRANS64.TRYWAIT P2, [R3+URZ+0x38830], R0 ;  /* 0x03883000030075a7 */ /* 0x0022a4000804017f */
[----:B--2---:R-:W-:Y:S05]  /*18020*/  @!P2 NANOSLEEP.SYNCS 0x989680 ;  /* 0x009896800000a95d */ /* 0x004fea0003900000 */
[----:B------:R-:W2:Y:S02]  /*18030*/  @!P2 SYNCS.PHASECHK.TRANS64 P2, [R3+URZ+0x38830], R0 ;  /* 0x038830000300a5a7 */ /* 0x000ea4000804007f */
[----:B--2---:R-:W-:Y:S05]  /*18040*/  @!P2 BRA `(.L_x_2273) ;  /* 0xfffffffc00f0a947 */ /* 0x004fea000383ffff */
[----:B------:R-:W-:Y:S05]  /*18050*/  BRA `(.L_x_2272) ;  /* 0xfffffea4000c7947 */ /* 0x000fea000383ffff */
.L_x_2278:
[----:B-1----:R-:W-:-:S04]  /*18060*/  IMAD.U32 R7, RZ, RZ, UR6 ;  /* 0x00000006ff077e24 */ /* 0x002fc8000f8e00ff */
[----:B------:R1:W2:Y:S03]  /*18070*/  SYNCS.PHASECHK.TRANS64.TRYWAIT P3, [R7+URZ+0x38830], R0 ;  /* 0x03883000070075a7 */ /* 0x0002a6000806017f */
[----:B--2---:R-:W-:Y:S05]  /*18080*/  @!P3 NANOSLEEP.SYNCS 0x989680 ;  /* 0x009896800000b95d */ /* 0x004fea0003900000 */
[----:B------:R-:W2:Y:S02]  /*18090*/  @!P3 SYNCS.PHASECHK.TRANS64 P3, [R7+URZ+0x38830], R0 ;  /* 0x038830000700b5a7 */ /* 0x000ea4000806007f */
[----:B--2---:R-:W-:Y:S05]  /*180a0*/  @!P3 BRA `(.L_x_2278) ;  /* 0xfffffffc00ecb947 */ /* 0x004fea000383ffff */
[----:B------:R-:W-:Y:S05]  /*180b0*/  BRA `(.L_x_2275) ;  /* 0xfffffecc00887947 */ /* 0x000fea000383ffff */
.L_x_2282:
[----:B-1----:R-:W-:-:S04]  /*180c0*/  IMAD.U32 R2, RZ, RZ, UR6 ;  /* 0x00000006ff027e24 */ /* 0x002fc8000f8e00ff */
[----:B------:R1:W2:Y:S03]  /*180d0*/  SYNCS.PHASECHK.TRANS64.TRYWAIT P3, [R2+URZ+0x38850], R0 ;  /* 0x03885000020075a7 */ /* 0x0002a6000806017f */
[----:B--2---:R-:W-:Y:S05]  /*180e0*/  @!P3 NANOSLEEP.SYNCS 0x989680 ;  /* 0x009896800000b95d */ /* 0x004fea0003900000 */
[----:B------:R-:W2:Y:S02]  /*180f0*/  @!P3 SYNCS.PHASECHK.TRANS64 P3, [R2+URZ+0x38850], R0 ;  /* 0x038850000200b5a7 */ /* 0x000ea4000806007f */
[----:B--2---:R-:W-:Y:S05]  /*18100*/  @!P3 BRA `(.L_x_2282) ;  /* 0xfffffffc00ecb947 */ /* 0x004fea000383ffff */
[----:B------:R-:W-:Y:S05]  /*18110*/  BRA `(.L_x_2279) ;  /* 0xfffffed0005c7947 */ /* 0x000fea000383ffff */
.L_x_2289:
[----:B-1----:R-:W-:-:S04]  /*18120*/  IMAD.U32 R7, RZ, RZ, UR6 ;  /* 0x00000006ff077e24 */ /* 0x002fc8000f8e00ff */
[----:B------:R1:W2:Y:S03]  /*18130*/  SYNCS.PHASECHK.TRANS64.TRYWAIT P2, [R7+URZ+0x38830], R0 ;  /* 0x03883000070075a7 */ /* 0x0002a6000804017f */
[----:B--2---:R-:W-:Y:S05]  /*18140*/  @!P2 NANOSLEEP.SYNCS 0x989680 ;  /* 0x009896800000a95d */ /* 0x004fea0003900000 */
[----:B------:R-:W2:Y:S02]  /*18150*/  @!P2 SYNCS.PHASECHK.TRANS64 P2, [R7+URZ+0x38830], R0 ;  /* 0x038830000700a5a7 */ /* 0x000ea4000804007f */
[----:B--2---:R-:W-:Y:S05]  /*18160*/  @!P2 BRA `(.L_x_2289) ;  /* 0xfffffffc00eca947 */ /* 0x004fea000383ffff */
[----:B------:R-:W-:Y:S05]  /*18170*/  BRA `(.L_x_2286) ;  /* 0xfffffef800a47947 */ /* 0x000fea000383ffff */
.L_x_2293:
[----:B-1----:R-:W-:-:S04]  /*18180*/  IMAD.U32 R2, RZ, RZ, UR6 ;  /* 0x00000006ff027e24 */ /* 0x002fc8000f8e00ff */
[----:B------:R1:W2:Y:S03]  /*18190*/  SYNCS.PHASECHK.TRANS64.TRYWAIT P2, [R2+URZ+0x38850], R0 ;  /* 0x03885000020075a7 */ /* 0x0002a6000804017f */
[----:B--2---:R-:W-:Y:S05]  /*181a0*/  @!P2 NANOSLEEP.SYNCS 0x989680 ;  /* 0x009896800000a95d */ /* 0x004fea0003900000 */
[----:B------:R-:W2:Y:S02]  /*181b0*/  @!P2 SYNCS.PHASECHK.TRANS64 P2, [R2+URZ+0x38850], R0 ;  /* 0x038850000200a5a7 */ /* 0x000ea4000804007f */
[----:B--2---:R-:W-:Y:S05]  /*181c0*/  @!P2 BRA `(.L_x_2293) ;  /* 0xfffffffc00eca947 */ /* 0x004fea000383ffff */
[----:B------:R-:W-:Y:S05]  /*181d0*/  BRA `(.L_x_2290) ;  /* 0xfffffefc006c7947 */ /* 0x000fea000383ffff */
.L_x_2299:
[----:B-1----:R-:W-:-:S04]  /*181e0*/  IMAD.U32 R6, RZ, RZ, UR5 ;  /* 0x00000005ff067e24 */ /* 0x002fc8000f8e00ff */
[----:B------:R1:W2:Y:S03]  /*181f0*/  SYNCS.PHASECHK.TRANS64.TRYWAIT P0, [R6+URZ+0x38850], R5 ;  /* 0x03885005060075a7 */ /* 0x0002a6000800017f */
[----:B--2---:R-:W-:Y:S05]  /*18200*/  @!P0 NANOSLEEP.SYNCS 0x989680 ;  /* 0x009896800000895d */ /* 0x004fea0003900000 */
[----:B------:R-:W2:Y:S02]  /*18210*/  @!P0 SYNCS.PHASECHK.TRANS64 P0, [R6+URZ+0x38850], R5 ;  /* 0x03885005060085a7 */ /* 0x000ea4000800007f */
[----:B--2---:R-:W-:Y:S05]  /*18220*/  @!P0 BRA `(.L_x_2299) ;  /* 0xfffffffc00ec8947 */ /* 0x004fea000383ffff */
[----:B------:R-:W-:Y:S05]  /*18230*/  BRA `(.L_x_2298) ;  /* 0xffffff1c00287947 */ /* 0x000fea000383ffff */
.L_x_2349:
[----:B------:R-:W-:Y:S02]  /*18240*/  IMAD.MOV.U32 R13, RZ, RZ, R0 ;  /* 0x000000ffff0d7224 */ /* 0x000fe400078e0000 */
[----:B------:R-:W-:Y:S02]  /*18250*/  IMAD.MOV.U32 R12, RZ, RZ, RZ ;  /* 0x000000ffff0c7224 */ /* 0x000fe400078e00ff */
[----:B------:R-:W-:Y:S02]  /*18260*/  IMAD.MOV.U32 R11, RZ, RZ, 0x1f ;  /* 0x0000001fff0b7424 */ /* 0x000fe400078e00ff */
[----:B------:R-:W-:-:S07]  /*18270*/  IMAD.MOV.U32 R15, RZ, RZ, -0x1 ;  /* 0xffffffffff0f7424 */ /* 0x000fce00078e00ff */
[----:B0-2---:R-:W-:Y:S05]  /*18280*/  WARPSYNC.COLLECTIVE R15, `(.L_x_2423) ;  /* 0x000000000f087348 */ /* 0x005fea0003c00000 */
[----:B------:R1:W3:Y:S02]  /*18290*/  SHFL.IDX P6, R14, R13, R12, R11 ;  /* 0x0000000c0d0e7389 */ /* 0x0002e400000c000b */
[----:B0123--:R-:W-:Y:S01]  /*182a0*/  ENDCOLLECTIVE ;  /* 0x000000000000791b */ /* 0x00ffe20003800000 */
.L_x_2423:
[----:B------:R-:W-:Y:S05]  /*182b0*/  BRA `(.L_x_2424) ;  /* 0xffffffb000507947 */ /* 0x000fea000383ffff */
.L_x_2351:
[----:B------:R-:W-:Y:S01]  /*182c0*/  BSSY B0, `(.L_x_2425) ;  /* 0x0000006000007945 */ /* 0x000fe20003800000 */
[----:B------:R-:W-:-:S07]  /*182d0*/  IMAD.MOV.U32 R15, RZ, RZ, -0x1 ;  /* 0xffffffffff0f7424 */ /* 0x000fce00078e00ff */
[----:B0-2---:R-:W-:Y:S05]  /*182e0*/  WARPSYNC.COLLECTIVE R15, `(.L_x_2426) ;  /* 0x000000000f0c7348 */ /* 0x005fea0003c00000 */
[----:B------:R-:W-:Y:S02]  /*182f0*/  ELECT P6, UR62, PT ;  /* 0x00000000003e782f */ /* 0x000fe400038c0000 */
[----:B------:R-:W-:Y:S01]  /*18300*/  MOV R14, UR62 ;  /* 0x0000003e000e7c02 */ /* 0x000fe20008000f00 */
[----:B0-2---:R-:W-:Y:S10]  /*18310*/  ENDCOLLECTIVE ;  /* 0x000000000000791b */ /* 0x005ff40003800000 */
.L_x_2426:
[----:B------:R-:W-:Y:S05]  /*18320*/  BSYNC B0 ;  /* 0x0000000000007941 */ /* 0x000fea0003800000 */
.L_x_2425:
[----:B------:R-:W-:Y:S05]  /*18330*/  BRA `(.L_x_2427) ;  /* 0xffffffb000587947 */ /* 0x000fea000383ffff */
.L_x_2353:
[----:B0-----:R0:W1:Y:S02]  /*18340*/  SYNCS.PHASECHK.TRANS64.TRYWAIT P0, [R2+URZ+0x38880], R4 ;  /* 0x03888004020075a7 */ /* 0x001064000800017f */
[----:B-1----:R-:W-:Y:S05]  /*18350*/  @!P0 NANOSLEEP.SYNCS 0x989680 ;  /* 0x009896800000895d */ /* 0x002fea0003900000 */
[----:B------:R-:W1:Y:S02]  /*18360*/  @!P0 SYNCS.PHASECHK.TRANS64 P0, [R2+URZ+0x38880], R4 ;  /* 0x03888004020085a7 */ /* 0x000e64000800007f */
[----:B-1----:R-:W-:Y:S05]  /*18370*/  @!P0 BRA `(.L_x_2353) ;  /* 0xfffffffc00f08947 */ /* 0x002fea000383ffff */
[----:B------:R-:W-:Y:S05]  /*18380*/  BRA `(.L_x_2428) ;  /* 0xffffffb000bc7947 */ /* 0x000fea000383ffff */
.L_x_2355:
[----:B-1----:R1:W2:Y:S02]  /*18390*/  SYNCS.PHASECHK.TRANS64.TRYWAIT P0, [R2+URZ+0x38840], R4 ;  /* 0x03884004020075a7 */ /* 0x0022a4000800017f */
[----:B--2---:R-:W-:Y:S05]  /*183a0*/  @!P0 NANOSLEEP.SYNCS 0x989680 ;  /* 0x009896800000895d */ /* 0x004fea0003900000 */
[----:B------:R-:W2:Y:S02]  /*183b0*/  @!P0 SYNCS.PHASECHK.TRANS64 P0, [R2+URZ+0x38840], R4 ;  /* 0x03884004020085a7 */ /* 0x000ea4000800007f */
[----:B--2---:R-:W-:Y:S05]  /*183c0*/  @!P0 BRA `(.L_x_2355) ;  /* 0xfffffffc00f08947 */ /* 0x004fea000383ffff */
[----:B------:R-:W-:Y:S05]  /*183d0*/  BRA `(.L_x_2429) ;  /* 0xffffffb4002c7947 */ /* 0x000fea000383ffff */
.L_x_2359:
[----:B------:R-:W-:Y:S01]  /*183e0*/  IMAD.MOV.U32 R13, RZ, RZ, R0 ;  /* 0x000000ffff0d7224 */ /* 0x000fe200078e0000 */
[----:B------:R-:W-:Y:S01]  /*183f0*/  LOP3.LUT R7, R7, 0x7f, RZ, 0xc0, !PT ;  /* 0x0000007f07077812 */ /* 0x000fe200078ec0ff */
[----:B------:R-:W-:Y:S02]  /*18400*/  IMAD.MOV.U32 R12, RZ, RZ, RZ ;  /* 0x000000ffff0c7224 */ /* 0x000fe400078e00ff */
[----:B------:R-:W-:Y:S01]  /*18410*/  IMAD.MOV.U32 R11, RZ, RZ, 0x181f ;  /* 0x0000181fff0b7424 */ /* 0x000fe200078e00ff */
[----:B------:R-:W-:Y:S01]  /*18420*/  SHF.R.U32.HI R5, RZ, 0x3, R7 ;  /* 0x00000003ff057819 */ /* 0x000fe20000011607 */
[----:B------:R-:W-:Y:S02]  /*18430*/  IMAD.MOV.U32 R15, RZ, RZ, -0x1 ;  /* 0xffffffffff0f7424 */ /* 0x000fe400078e00ff */
[----:B------:R-:W-:Y:S02]  /*18440*/  IMAD R2, R19, R6, RZ ;  /* 0x0000000613027224 */ /* 0x000fe400078e02ff */
[----:B------:R-:W-:-:S07]  /*18450*/  IMAD R3, R8, 0x80, R5 ;  /* 0x0000008008037824 */ /* 0x000fce00078e0205 */
[----:B-----5:R-:W-:Y:S05]  /*18460*/  WARPSYNC.COLLECTIVE R15, `(.L_x_2430) ;  /* 0x000000000f087348 */ /* 0x020fea0003c00000 */
[----:B------:R0:W1:Y:S02]  /*18470*/  SHFL.IDX P6, R14, R13, R12, R11 ;  /* 0x0000000c0d0e7389 */ /* 0x00006400000c000b */
[----:B01---5:R-:W-:Y:S01]  /*18480*/  ENDCOLLECTIVE ;  /* 0x000000000000791b */ /* 0x023fe20003800000 */
.L_x_2430:
[C---:B------:R-:W-:Y:S01]  /*18490*/  VIADD R5, R3.reuse, 0x10 ;  /* 0x0000001003057836 */ /* 0x040fe20000000000 */
[----:B------:R-:W-:Y:S01]  /*184a0*/  ISETP.GE.AND P2, PT, R3, R2, PT ;  /* 0x000000020300720c */ /* 0x000fe20003f46270 */
[----:B------:R-:W-:Y:S02]  /*184b0*/  IMAD.MOV.U32 R13, RZ, RZ, R4 ;  /* 0x000000ffff0d7224 */ /* 0x000fe400078e0004 */
[----:B------:R-:W-:-:S10]  /*184c0*/  IMAD.MOV.U32 R6, RZ, RZ, R14 ;  /* 0x000000ffff067224 */ /* 0x000fd400078e000e */
[----:B------:R-:W-:Y:S05]  /*184d0*/  WARPSYNC.COLLECTIVE R15, `(.L_x_2431) ;  /* 0x000000000f087348 */ /* 0x000fea0003c00000 */
[----:B------:R0:W1:Y:S02]  /*184e0*/  SHFL.IDX P6, R14, R13, R12, R11 ;  /* 0x0000000c0d0e7389 */ /* 0x00006400000c000b */
[----:B01----:R-:W-:Y:S01]  /*184f0*/  ENDCOLLECTIVE ;  /* 0x000000000000791b */ /* 0x003fe20003800000 */
.L_x_2431:
[----:B------:R-:W-:Y:S02]  /*18500*/  IMAD.MOV.U32 R13, RZ, RZ, R0 ;  /* 0x000000ffff0d7224 */ /* 0x000fe400078e0000 */
[----:B------:R-:W-:Y:S02]  /*18510*/  IMAD.MOV.U32 R12, RZ, RZ, 0x1 ;  /* 0x00000001ff0c7424 */ /* 0x000fe400078e00ff */
[----:B------:R-:W-:-:S07]  /*18520*/  IMAD.MOV.U32 R7, RZ, RZ, R14 ;  /* 0x000000ffff077224 */ /* 0x000fce00078e000e */
[----:B------:R-:W-:Y:S05]  /*18530*/  WARPSYNC.COLLECTIVE R15, `(.L_x_2432) ;  /* 0x000000000f087348 */ /* 0x000fea0003c00000 */
[----:B------:R0:W1:Y:S02]  /*18540*/  SHFL.IDX P6, R14, R13, R12, R11 ;  /* 0x0000000c0d0e7389 */ /* 0x00006400000c000b */
[----:B01----:R-:W-:Y:S01]  /*18550*/  ENDCOLLECTIVE ;  /* 0x000000000000791b */ /* 0x003fe20003800000 */
.L_x_2432:
        /* <DEDUP_REMOVED lines=10> */
.L_x_2433:
        /* <DEDUP_REMOVED lines=12> */
.L_x_2434:
        /* <DEDUP_REMOVED lines=17> */
.L_x_2435:
[----:B------:R-:W-:Y:S02]  /*187d0*/  IMAD.MOV.U32 R13, RZ, RZ, R0 ;  /* 0x000000ffff0d7224 */ /* 0x000fe400078e0000 */
[----:B------:R-:W-:Y:S02]  /*187e0*/  IMAD.MOV.U32 R12, RZ, RZ, 0x3 ;  /* 0x00000003ff0c7424 */ /* 0x000fe400078e00ff */
[----:B------:R-:W-:-:S07]  /*187f0*/  IMAD.MOV.U32 R5, RZ, RZ, R14 ;  /* 0x000000ffff057224 */ /* 0x000fce00078e000e */
[----:B------:R-:W-:Y:S05]  /*18800*/  WARPSYNC.COLLECTIVE R15, `(.L_x_2436) ;  /* 0x000000000f087348 */ /* 0x000fea0003c00000 */
[----:B------:R0:W1:Y:S02]  /*18810*/  SHFL.IDX P6, R14, R13, R12, R11 ;  /* 0x0000000c0d0e7389 */ /* 0x00006400000c000b */
[----:B01----:R-:W-:Y:S01]  /*18820*/  ENDCOLLECTIVE ;  /* 0x000000000000791b */ /* 0x003fe20003800000 */
.L_x_2436:
        /* <DEDUP_REMOVED lines=16> */
.L_x_2437:
[----:B------:R-:W-:Y:S02]  /*18930*/  IMAD.MOV.U32 R13, RZ, RZ, R0 ;  /* 0x000000ffff0d7224 */ /* 0x000fe400078e0000 */
[----:B------:R-:W-:Y:S02]  /*18940*/  IMAD.MOV.U32 R12, RZ, RZ, 0x4 ;  /* 0x00000004ff0c7424 */ /* 0x000fe400078e00ff */
[----:B------:R-:W-:-:S07]  /*18950*/  IMAD.MOV.U32 R5, RZ, RZ, R14 ;  /* 0x000000ffff057224 */ /* 0x000fce00078e000e */
[----:B------:R-:W-:Y:S05]  /*18960*/  WARPSYNC.COLLECTIVE R15, `(.L_x_2438) ;  /* 0x000000000f087348 */ /* 0x000fea0003c00000 */
[----:B------:R0:W1:Y:S02]  /*18970*/  SHFL.IDX P6, R14, R13, R12, R11 ;  /* 0x0000000c0d0e7389 */ /* 0x00006400000c000b */
[----:B01----:R-:W-:Y:S01]  /*18980*/  ENDCOLLECTIVE ;  /* 0x000000000000791b */ /* 0x003fe20003800000 */
.L_x_2438:
        /* <DEDUP_REMOVED lines=16> */
.L_x_2439:
[----:B------:R-:W-:Y:S02]  /*18a90*/  IMAD.MOV.U32 R13, RZ, RZ, R0 ;  /* 0x000000ffff0d7224 */ /* 0x000fe400078e0000 */
[----:B------:R-:W-:Y:S02]  /*18aa0*/  IMAD.MOV.U32 R12, RZ, RZ, 0x5 ;  /* 0x00000005ff0c7424 */ /* 0x000fe400078e00ff */
[----:B------:R-:W-:-:S07]  /*18ab0*/  IMAD.MOV.U32 R5, RZ, RZ, R14 ;  /* 0x000000ffff057224 */ /* 0x000fce00078e000e */
[----:B------:R-:W-:Y:S05]  /*18ac0*/  WARPSYNC.COLLECTIVE R15, `(.L_x_2440) ;  /* 0x000000000f087348 */ /* 0x000fea0003c00000 */
[----:B------:R0:W1:Y:S02]  /*18ad0*/  SHFL.IDX P6, R14, R13, R12, R11 ;  /* 0x0000000c0d0e7389 */ /* 0x00006400000c000b */
[----:B01----:R-:W-:Y:S01]  /*18ae0*/  ENDCOLLECTIVE ;  /* 0x000000000000791b */ /* 0x003fe20003800000 */
.L_x_2440:
        /* <DEDUP_REMOVED lines=16> */
.L_x_2441:
[----:B------:R-:W-:Y:S02]  /*18bf0*/  IMAD.MOV.U32 R13, RZ, RZ, R0 ;  /* 0x000000ffff0d7224 */ /* 0x000fe400078e0000 */
[----:B------:R-:W-:Y:S02]  /*18c00*/  IMAD.MOV.U32 R12, RZ, RZ, 0x6 ;  /* 0x00000006ff0c7424 */ /* 0x000fe400078e00ff */
[----:B------:R-:W-:-:S07]  /*18c10*/  IMAD.MOV.U32 R5, RZ, RZ, R14 ;  /* 0x000000ffff057224 */ /* 0x000fce00078e000e */
[----:B------:R-:W-:Y:S05]  /*18c20*/  WARPSYNC.COLLECTIVE R15, `(.L_x_2442) ;  /* 0x000000000f087348 */ /* 0x000fea0003c00000 */
[----:B------:R0:W1:Y:S02]  /*18c30*/  SHFL.IDX P6, R14, R13, R12, R11 ;  /* 0x0000000c0d0e7389 */ /* 0x00006400000c000b */
[----:B01----:R-:W-:Y:S01]  /*18c40*/  ENDCOLLECTIVE ;  /* 0x000000000000791b */ /* 0x003fe20003800000 */
.L_x_2442:
        /* <DEDUP_REMOVED lines=14> */
.L_x_2443:
        /* <DEDUP_REMOVED lines=8> */
.L_x_2444:
        /* <DEDUP_REMOVED lines=14> */
.L_x_2445:
[----:B------:R-:W-:Y:S01]  /*18e90*/  IMAD.MOV.U32 R4, RZ, RZ, R14 ;  /* 0x000000ffff047224 */ /* 0x000fe200078e000e */
[----:B------:R-:W-:Y:S06]  /*18ea0*/  BRA `(.L_x_2446) ;  /* 0xffffffb400947947 */ /* 0x000fec000383ffff */
.L_x_2364:
[----:B-1----:R1:W2:Y:S02]  /*18eb0*/  SYNCS.PHASECHK.TRANS64.TRYWAIT P0, [R17+URZ+0x38820], R0 ;  /* 0x03882000110075a7 */ /* 0x0022a4000800017f */
[----:B--2---:R-:W-:Y:S05]  /*18ec0*/  @!P0 NANOSLEEP.SYNCS 0x989680 ;  /* 0x009896800000895d */ /* 0x004fea0003900000 */
[----:B------:R-:W2:Y:S02]  /*18ed0*/  @!P0 SYNCS.PHASECHK.TRANS64 P0, [R17+URZ+0x38820], R0 ;  /* 0x03882000110085a7 */ /* 0x000ea4000800007f */
[----:B--2---:R-:W-:Y:S05]  /*18ee0*/  @!P0 BRA `(.L_x_2364) ;  /* 0xfffffffc00f08947 */ /* 0x004fea000383ffff */
[----:B------:R-:W-:Y:S05]  /*18ef0*/  BRA `(.L_x_2447) ;  /* 0xffffffb800007947 */ /* 0x000fea000383ffff */
.L_x_2370:
[----:B--2---:R2:W3:Y:S02]  /*18f00*/  SYNCS.PHASECHK.TRANS64.TRYWAIT P0, [R6+URZ+0x38880], R5 ;  /* 0x03888005060075a7 */ /* 0x0044e4000800017f */
[----:B---3--:R-:W-:Y:S05]  /*18f10*/  @!P0 NANOSLEEP.SYNCS 0x989680 ;  /* 0x009896800000895d */ /* 0x008fea0003900000 */
[----:B------:R-:W3:Y:S02]  /*18f20*/  @!P0 SYNCS.PHASECHK.TRANS64 P0, [R6+URZ+0x38880], R5 ;  /* 0x03888005060085a7 */ /* 0x000ee4000800007f */
[----:B---3--:R-:W-:Y:S05]  /*18f30*/  @!P0 BRA `(.L_x_2370) ;  /* 0xfffffffc00f08947 */ /* 0x008fea000383ffff */
[----:B------:R-:W-:Y:S05]  /*18f40*/  BRA `(.L_x_2448) ;  /* 0xffffffb800bc7947 */ /* 0x000fea000383ffff */
.L_x_2376:
[----:B0-----:R0:W3:Y:S02]  /*18f50*/  SYNCS.PHASECHK.TRANS64.TRYWAIT P0, [R6+URZ+0x38840], R5 ;  /* 0x03884005060075a7 */ /* 0x0010e4000800017f */
[----:B---3--:R-:W-:Y:S05]  /*18f60*/  @!P0 NANOSLEEP.SYNCS 0x989680 ;  /* 0x009896800000895d */ /* 0x008fea0003900000 */
[----:B------:R-:W3:Y:S02]  /*18f70*/  @!P0 SYNCS.PHASECHK.TRANS64 P0, [R6+URZ+0x38840], R5 ;  /* 0x03884005060085a7 */ /* 0x000ee4000800007f */
[----:B---3--:R-:W-:Y:S05]  /*18f80*/  @!P0 BRA `(.L_x_2376) ;  /* 0xfffffffc00f08947 */ /* 0x008fea000383ffff */
[----:B------:R-:W-:Y:S05]  /*18f90*/  BRA `(.L_x_2449) ;  /* 0xffffffbc007c7947 */ /* 0x000fea000383ffff */
.L_x_2383:
[----:B--2---:R2:W3:Y:S02]  /*18fa0*/  SYNCS.PHASECHK.TRANS64.TRYWAIT P0, [R19+URZ+0x38870], R4 ;  /* 0x03887004130075a7 */ /* 0x0044e4000800017f */
[----:B---3--:R-:W-:Y:S05]  /*18fb0*/  @!P0 NANOSLEEP.SYNCS 0x989680 ;  /* 0x009896800000895d */ /* 0x008fea0003900000 */
[----:B------:R-:W3:Y:S02]  /*18fc0*/  @!P0 SYNCS.PHASECHK.TRANS64 P0, [R19+URZ+0x38870], R4 ;  /* 0x03887004130085a7 */ /* 0x000ee4000800007f */
[----:B---3--:R-:W-:Y:S05]  /*18fd0*/  @!P0 BRA `(.L_x_2383) ;  /* 0xfffffffc00f08947 */ /* 0x008fea000383ffff */
[----:B------:R-:W-:Y:S05]  /*18fe0*/  BRA `(.L_x_2450) ;  /* 0xffffffc000547947 */ /* 0x000fea000383ffff */
.L_x_2385:
[----:B--2---:R2:W3:Y:S02]  /*18ff0*/  SYNCS.PHASECHK.TRANS64.TRYWAIT P0, [R19+URZ+0x38860], R4 ;  /* 0x03886004130075a7 */ /* 0x0044e4000800017f */
[----:B---3--:R-:W-:Y:S05]  /*19000*/  @!P0 NANOSLEEP.SYNCS 0x989680 ;  /* 0x009896800000895d */ /* 0x008fea0003900000 */
[----:B------:R-:W3:Y:S02]  /*19010*/  @!P0 SYNCS.PHASECHK.TRANS64 P0, [R19+URZ+0x38860], R4 ;  /* 0x03886004130085a7 */ /* 0x000ee4000800007f */
[----:B---3--:R-:W-:Y:S05]  /*19020*/  @!P0 BRA `(.L_x_2385) ;  /* 0xfffffffc00f08947 */ /* 0x008fea000383ffff */
[----:B------:R-:W-:Y:S05]  /*19030*/  BRA `(.L_x_2451) ;  /* 0xffffffc0005c7947 */ /* 0x000fea000383ffff */
.L_x_2392:
[----:B-1----:R1:W2:Y:S02]  /*19040*/  SYNCS.PHASECHK.TRANS64.TRYWAIT P1, [R2+URZ+0x38870], R0 ;  /* 0x03887000020075a7 */ /* 0x0022a4000802017f */
[----:B--2---:R-:W-:Y:S05]  /*19050*/  @!P1 NANOSLEEP.SYNCS 0x989680 ;  /* 0x009896800000995d */ /* 0x004fea0003900000 */
[----:B------:R-:W2:Y:S02]  /*19060*/  @!P1 SYNCS.PHASECHK.TRANS64 P1, [R2+URZ+0x38870], R0 ;  /* 0x03887000020095a7 */ /* 0x000ea4000802007f */
[----:B--2---:R-:W-:Y:S05]  /*19070*/  @!P1 BRA `(.L_x_2392) ;  /* 0xfffffffc00f09947 */ /* 0x004fea000383ffff */
[----:B------:R-:W-:Y:S05]  /*19080*/  BRA `(.L_x_2452) ;  /* 0xffffffcc009c7947 */ /* 0x000fea000383ffff */
.L_x_2394:
[----:B-1----:R1:W2:Y:S02]  /*19090*/  SYNCS.PHASECHK.TRANS64.TRYWAIT P1, [R2+URZ+0x38860], R0 ;  /* 0x03886000020075a7 */ /* 0x0022a4000802017f */
[----:B--2---:R-:W-:Y:S05]  /*190a0*/  @!P1 NANOSLEEP.SYNCS 0x989680 ;  /* 0x009896800000995d */ /* 0x004fea0003900000 */
[----:B------:R-:W2:Y:S02]  /*190b0*/  @!P1 SYNCS.PHASECHK.TRANS64 P1, [R2+URZ+0x38860], R0 ;  /* 0x03886000020095a7 */ /* 0x000ea4000802007f */
[----:B--2---:R-:W-:Y:S05]  /*190c0*/  @!P1 BRA `(.L_x_2394) ;  /* 0xfffffffc00f09947 */ /* 0x004fea000383ffff */
[----:B------:R-:W-:Y:S05]  /*190d0*/  BRA `(.L_x_2453) ;  /* 0xffffffcc00a47947 */ /* 0x000fea000383ffff */
.L_x_2407:
[----:B0-----:R0:W1:Y:S02]  /*190e0*/  SYNCS.PHASECHK.TRANS64.TRYWAIT P0, [R0+URZ+0x38820], R3 ;  /* 0x03882003000075a7 */ /* 0x001064000800017f */
[----:B-1----:R-:W-:Y:S05]  /*190f0*/  @!P0 NANOSLEEP.SYNCS 0x989680 ;  /* 0x009896800000895d */ /* 0x002fea0003900000 */
[----:B------:R-:W1:Y:S02]  /*19100*/  @!P0 SYNCS.PHASECHK.TRANS64 P0, [R0+URZ+0x38820], R3 ;  /* 0x03882003000085a7 */ /* 0x000e64000800007f */
[----:B-1----:R-:W-:Y:S05]  /*19110*/  @!P0 BRA `(.L_x_2407) ;  /* 0xfffffffc00f08947 */ /* 0x002fea000383ffff */
[----:B------:R-:W-:Y:S05]  /*19120*/  BRA `(.L_x_2454) ;  /* 0xffffffe800c07947 */ /* 0x000fea000383ffff */
.L_x_2408:
        /* <DEDUP_REMOVED lines=11> */
.L_x_2456:
[----:B------:R-:W-:Y:S05]  /*191e0*/  BSYNC B0 ;  /* 0x0000000000007941 */ /* 0x000fea0003800000 */
.L_x_2455:
[----:B------:R-:W-:Y:S05]  /*191f0*/  BRA `(.L_x_2457) ;  /* 0xffffffe800a87947 */ /* 0x000fea000383ffff */
.L_x_2411:
[----:B------:R-:W-:Y:S01]  /*19200*/  BSSY B1, `(.L_x_2458) ;  /* 0x0000006000017945 */ /* 0x000fe20003800000 */
[----:B------:R-:W-:-:S07]  /*19210*/  IMAD.MOV.U32 R15, RZ, RZ, -0x1 ;  /* 0xffffffffff0f7424 */ /* 0x000fce00078e00ff */
[----:B01----:R-:W-:Y:S05]  /*19220*/  WARPSYNC.COLLECTIVE R15, `(.L_x_2459) ;  /* 0x000000000f0c7348 */ /* 0x003fea0003c00000 */
[----:B------:R-:W-:Y:S02]  /*19230*/  ELECT P6, UR62, PT ;  /* 0x00000000003e782f */ /* 0x000fe400038c0000 */
[----:B------:R-:W-:Y:S01]  /*19240*/  MOV R14, UR62 ;  /* 0x0000003e000e7c02 */ /* 0x000fe20008000f00 */
[----:B01----:R-:W-:Y:S10]  /*19250*/  ENDCOLLECTIVE ;  /* 0x000000000000791b */ /* 0x003ff40003800000 */
.L_x_2459:
[----:B------:R-:W-:Y:S05]  /*19260*/  BSYNC B1 ;  /* 0x0000000000017941 */ /* 0x000fea0003800000 */
.L_x_2458:
[----:B------:R-:W-:Y:S05]  /*19270*/  BRA `(.L_x_2460) ;  /* 0xffffffe800a07947 */ /* 0x000fea000383ffff */
.L_x_2413:
[----:B0-----:R0:W1:Y:S02]  /*19280*/  SYNCS.PHASECHK.TRANS64.TRYWAIT P1, [R6+URZ], R5 ;  /* 0x00000005060075a7 */ /* 0x001064000802017f */
[----:B-1----:R-:W-:Y:S05]  /*19290*/  @!P1 NANOSLEEP.SYNCS 0x989680 ;  /* 0x009896800000995d */ /* 0x002fea0003900000 */
[----:B------:R-:W1:Y:S02]  /*192a0*/  @!P1 SYNCS.PHASECHK.TRANS64 P1, [R6+URZ], R5 ;  /* 0x00000005060095a7 */ /* 0x000e64000802007f */
[----:B-1----:R-:W-:Y:S05]  /*192b0*/  @!P1 BRA `(.L_x_2413) ;  /* 0xfffffffc00f09947 */ /* 0x002fea000383ffff */
[----:B------:R-:W-:Y:S05]  /*192c0*/  BRA `(.L_x_2461) ;  /* 0xffffffe800dc7947 */ /* 0x000fea000383ffff */
.L_x_2414:
[----:B-1----:R1:W2:Y:S02]  /*192d0*/  SYNCS.PHASECHK.TRANS64.TRYWAIT P1, [R7+URZ], R2 ;  /* 0x00000002070075a7 */ /* 0x0022a4000802017f */
[----:B--2---:R-:W-:Y:S05]  /*192e0*/  @!P1 NANOSLEEP.SYNCS 0x989680 ;  /* 0x009896800000995d */ /* 0x004fea0003900000 */
[----:B------:R-:W2:Y:S02]  /*192f0*/  @!P1 SYNCS.PHASECHK.TRANS64 P1, [R7+URZ], R2 ;  /* 0x00000002070095a7 */ /* 0x000ea4000802007f */
[----:B--2---:R-:W-:Y:S05]  /*19300*/  @!P1 BRA `(.L_x_2414) ;  /* 0xfffffffc00f09947 */ /* 0x004fea000383ffff */
[----:B------:R-:W-:Y:S05]  /*19310*/  BRA `(.L_x_2462) ;  /* 0xffffffe800d07947 */ /* 0x000fea000383ffff */
.L_x_2416:
[----:B--2---:R2:W3:Y:S02]  /*19320*/  SYNCS.PHASECHK.TRANS64.TRYWAIT P1, [R4+URZ+0x38860], R5 ;  /* 0x03886005040075a7 */ /* 0x0044e4000802017f */
[----:B---3--:R-:W-:Y:S05]  /*19330*/  @!P1 NANOSLEEP.SYNCS 0x989680 ;  /* 0x009896800000995d */ /* 0x008fea0003900000 */
[----:B------:R-:W3:Y:S02]  /*19340*/  @!P1 SYNCS.PHASECHK.TRANS64 P1, [R4+URZ+0x38860], R5 ;  /* 0x03886005040095a7 */ /* 0x000ee4000802007f */
[----:B---3--:R-:W-:Y:S05]  /*19350*/  @!P1 BRA `(.L_x_2416) ;  /* 0xfffffffc00f09947 */ /* 0x008fea000383ffff */
[----:B------:R-:W-:Y:S05]  /*19360*/  BRA `(.L_x_2463) ;  /* 0xffffffe800d47947 */ /* 0x000fea000383ffff */
.L_x_2418:
[----:B---3--:R3:W4:Y:S02]  /*19370*/  SYNCS.PHASECHK.TRANS64.TRYWAIT P1, [R3+URZ+0x38860], R2 ;  /* 0x03886002030075a7 */ /* 0x008724000802017f */
[----:B----4-:R-:W-:Y:S05]  /*19380*/  @!P1 NANOSLEEP.SYNCS 0x989680 ;  /* 0x009896800000995d */ /* 0x010fea0003900000 */
[----:B------:R-:W4:Y:S02]  /*19390*/  @!P1 SYNCS.PHASECHK.TRANS64 P1, [R3+URZ+0x38860], R2 ;  /* 0x03886002030095a7 */ /* 0x000f24000802007f */
[----:B----4-:R-:W-:Y:S05]  /*193a0*/  @!P1 BRA `(.L_x_2418) ;  /* 0xfffffffc00f09947 */ /* 0x010fea000383ffff */
[----:B------:R-:W-:Y:S05]  /*193b0*/  BRA `(.L_x_2464) ;  /* 0xffffffe800d47947 */ /* 0x000fea000383ffff */
.L_x_2420:
[----:B----4-:R4:W0:Y:S02]  /*193c0*/  SYNCS.PHASECHK.TRANS64.TRYWAIT P0, [R4+URZ+0x38880], R5 ;  /* 0x03888005040075a7 */ /* 0x010824000800017f */
[----:B0-----:R-:W-:Y:S05]  /*193d0*/  @!P0 NANOSLEEP.SYNCS 0x989680 ;  /* 0x009896800000895d */ /* 0x001fea0003900000 */
[----:B------:R-:W0:Y:S02]  /*193e0*/  @!P0 SYNCS.PHASECHK.TRANS64 P0, [R4+URZ+0x38880], R5 ;  /* 0x03888005040085a7 */ /* 0x000e24000800007f */
[----:B0-----:R-:W-:Y:S05]  /*193f0*/  @!P0 BRA `(.L_x_2420) ;  /* 0xfffffffc00f08947 */ /* 0x001fea000383ffff */
[----:B------:R-:W-:Y:S05]  /*19400*/  BRA `(.L_x_2421) ;  /* 0xffffffe800d07947 */ /* 0x000fea000383ffff */
.L_x_2465:
        /* <DEDUP_REMOVED lines=15> */
.L_x_13264:


//--------------------- .text._ZN7cutlass13device_kernelIN5flash11enable_sm90INS1_16FlashAttnFwdSm90INS1_25CollectiveMainloopFwdSm90ILi2EN4cute5tupleIJNS5_1CILi1EEES8_S8_EEENS6_IJNS7_ILi128EEESA_NS7_ILi256EEEEEELi256ENS_12float_e4m3_tEfNS_4arch4Sm90ELb1ELb0ELb0ELb1ELb0ELb1ELb0ELb1ELb1ELb1ELb1ELb0EEENS1_21CollectiveEpilogueFwdINS6_IJSA_SB_SA_EEES9_NS_10bfloat16_tESF_Li256ELb1ELb1ELb1ELb1EEENS1_36VarlenDynamicPersistentTileSchedulerILi128ELi128ELi256ELi128ELb1ELb1ELb1ELb1ELb1ELb1EEEEEEEEEvNT_6ParamsE --------------------------
	.section	.text._ZN7cutlass13device_kernelIN5flash11enable_sm90INS1_16FlashAttnFwdSm90INS1_25CollectiveMainloopFwdSm90ILi2EN4cute5tupleIJNS5_1CILi1EEES8_S8_EEENS6_IJNS7_ILi128EEESA_NS7_ILi256EEEEEELi256ENS_12float_e4m3_tEfNS_4arch4Sm90ELb1ELb0ELb0ELb1ELb0ELb1ELb0ELb1ELb1ELb1ELb1ELb0EEENS1_21CollectiveEpilogueFwdINS6_IJSA_SB_SA_EEES9_NS_10bfloat16_tESF_Li256ELb1ELb1ELb1ELb1EEENS1_36VarlenDynamicPersistentTileSchedulerILi128ELi128ELi256ELi128ELb1ELb1ELb1ELb1ELb1ELb1EEEEEEEEEvNT_6ParamsE,"ax",@progbits
	.align	128
.text._ZN7cutlass13device_kernelIN5flash11enable_sm90INS1_16FlashAttnFwdSm90INS1_25CollectiveMainloopFwdSm90ILi2EN4cute5tupleIJNS5_1CILi1EEES8_S8_EEENS6_IJNS7_ILi128EEESA_NS7_ILi256EEEEEELi256ENS_12float_e4m3_tEfNS_4arch4Sm90ELb1ELb0ELb0ELb1ELb0ELb1ELb0ELb1ELb1ELb1ELb1ELb0EEENS1_21CollectiveEpilogueFwdINS6_IJSA_SB_SA_EEES9_NS_10bfloat16_tESF_Li256ELb1ELb1ELb1ELb1EEENS1_36VarlenDynamicPersistentTileSchedulerILi128ELi128ELi256ELi128ELb1ELb1ELb1ELb1ELb1ELb1EEEEEEEEEvNT_6ParamsE:
        .type           _ZN7cutlass13device_kernelIN5flash11enable_sm90INS1_16FlashAttnFwdSm90INS1_25CollectiveMainloopFwdSm90ILi2EN4cute5tupleIJNS5_1CILi1EEES8_S8_EEENS6_IJNS7_ILi128EEESA_NS7_ILi256EEEEEELi256ENS_12float_e4m3_tEfNS_4arch4Sm90ELb1ELb0ELb0ELb1ELb0ELb1ELb0ELb1ELb1ELb1ELb1ELb0EEENS1_21CollectiveEpilogueFwdINS6_IJSA_SB_SA_EEES9_NS_10bfloat16_tESF_Li256ELb1ELb1ELb1ELb1EEENS1_36VarlenDynamicPersistentTileSchedulerILi128ELi128ELi256ELi128ELb1ELb1ELb1ELb1ELb1ELb1EEEEEEEEEvNT_6ParamsE,@function
        .size           _ZN7cutlass13device_kernelIN5flash11enable_sm90INS1_16FlashAttnFwdSm90INS1_25CollectiveMainloopFwdSm90ILi2EN4cute5tupleIJNS5_1CILi1EEES8_S8_EEENS6_IJNS7_ILi128EEESA_NS7_ILi256EEEEEELi256ENS_12float_e4m3_tEfNS_4arch4Sm90ELb1ELb0ELb0ELb1ELb0ELb1ELb0ELb1ELb1ELb1ELb1ELb0EEENS1_21CollectiveEpilogueFwdINS6_IJSA_SB_SA_EEES9_NS_10bfloat16_tESF_Li256ELb1ELb1ELb1ELb1EEENS1_36VarlenDynamicPersistentTileSchedulerILi128ELi128ELi256ELi128ELb1ELb1ELb1ELb1ELb1ELb1EEEEEEEEEvNT_6ParamsE,(.L_x_13265 - _ZN7cutlass13device_kernelIN5flash11enable_sm90INS1_16FlashAttnFwdSm90INS1_25CollectiveMainloopFwdSm90ILi2EN4cute5tupleIJNS5_1CILi1EEES8_S8_EEENS6_IJNS7_ILi128EEESA_NS7_ILi256EEEEEELi256ENS_12float_e4m3_tEfNS_4arch4Sm90ELb1ELb0ELb0ELb1ELb0ELb1ELb0ELb1ELb1ELb1ELb1ELb0EEENS1_21CollectiveEpilogueFwdINS6_IJSA_SB_SA_EEES9_NS_10bfloat16_tESF_Li256ELb1ELb1ELb1ELb1EEENS1_36VarlenDynamicPersistentTileSchedulerILi128ELi128ELi256ELi128ELb1ELb1ELb1ELb1ELb1ELb1EEEEEEEEEvNT_6ParamsE)
        .other          _ZN7cutlass13device_kernelIN5flash11enable_sm90INS1_16FlashAttnFwdSm90INS1_25CollectiveMainloopFwdSm90ILi2EN4cute5tupleIJNS5_1CILi1EEES8_S8_EEENS6_IJNS7_ILi128EEESA_NS7_ILi256EEEEEELi256ENS_12float_e4m3_tEfNS_4arch4Sm90ELb1ELb0ELb0ELb1ELb0ELb1ELb0ELb1ELb1ELb1ELb1ELb0EEENS1_21CollectiveEpilogueFwdINS6_IJSA_SB_SA_EEES9_NS_10bfloat16_tESF_Li256ELb1ELb1ELb1ELb1EEENS1_36VarlenDynamicPersistentTileSchedulerILi128ELi128ELi256ELi128ELb1ELb1ELb1ELb1ELb1ELb1EEEEEEEEEvNT_6ParamsE,@"STO_CUDA_ENTRY STV_DEFAULT"
_ZN7cutlass13device_kernelIN5flash11enable_sm90INS1_16FlashAttnFwdSm90INS1_25CollectiveMainloopFwdSm90ILi2EN4cute5tupleIJNS5_1CILi1EEES8_S8_EEENS6_IJNS7_ILi128EEESA_NS7_ILi256EEEEEELi256ENS_12float_e4m3_tEfNS_4arch4Sm90ELb1ELb0ELb0ELb1ELb0ELb1ELb0ELb1ELb1ELb1ELb1ELb0EEENS1_21CollectiveEpilogueFwdINS6_IJSA_SB_SA_EEES9_NS_10bfloat16_tESF_Li256ELb1ELb1ELb1ELb1EEENS1_36VarlenDynamicPersistentTileSchedulerILi128ELi128ELi256ELi128ELb1ELb1ELb1ELb1ELb1ELb1EEEEEEEEEvNT_6ParamsE:
        /* <DEDUP_REMOVED lines=24> */
.L_x_2467:
[----:B------:R-:W-:Y:S05]  /*0180*/  BSYNC B0 ;  /* 0x0000000000007941 */ /* 0x000fea0003800000 */
.L_x_2466:
        /* <DEDUP_REMOVED lines=41> */
.L_x_2468:
        /* <DEDUP_REMOVED lines=22> */
.L_x_2469:
        /* <DEDUP_REMOVED lines=18> */
.L_x_2470:
        /* <DEDUP_REMOVED lines=22> */
.L_x_2471:
        /* <DEDUP_REMOVED lines=22> */
.L_x_2472:
        /* <DEDUP_REMOVED lines=8> */
.L_x_2475:
        /* <DEDUP_REMOVED lines=40> */
[C---:B------:R-:W-:Y:S01]  /*0c60*/  LOP3.LUT R5, R4.reuse, 0x3fffff0, RZ, 0xc0, !PT ;  /* 0x03fffff004057812 */ /* 0x040fe200078ec0ff */
[----:B------:R-:W-:Y:S01]  /*0c70*/  STL [R1+0x124], R14 ;  /* 0x0001240e01007387 */ /* 0x000fe20000100800 */
[----:B------:R-:W-:Y:S02]  /*0c80*/  LEA.HI R4, R4, R7, RZ, 0x1 ;  /* 0x0000000704047211 */ /* 0x000fe400078f08ff */
[----:B------:R-:W-:Y:S01]  /*0c90*/  LOP3.LUT R6, R6, 0xfffffc00, RZ, 0xc0, !PT ;  /* 0xfffffc0006067812 */ /* 0x000fe200078ec0ff */
[----:B------:R-:W-:Y:S01]  /*0ca0*/  IMAD.IADD R5, R0, 0x1, -R5 ;  /* 0x0000000100057824 */ /* 0x000fe200078e0a05 */
[----:B------:R-:W-:Y:S02]  /*0cb0*/  LEA.HI R10, R8, R14, RZ, 0x2 ;  /* 0x0000000e080a7211 */ /* 0x000fe400078f10ff */
[----:B------:R-:W-:Y:S01]  /*0cc0*/  LOP3.LUT R4, R4, 0x1ffffffe, RZ, 0xc0, !PT ;  /* 0x1ffffffe04047812 */ /* 0x000fe200078ec0ff */
[----:B------:R-:W-:Y:S01]  /*0cd0*/  IMAD R9, R5, 0x40, R6 ;  /* 0x0000004005097824 */ /* 0x000fe200078e0206 */
[----:B------:R-:W-:-:S02]  /*0ce0*/  SHF.R.S32.HI R5, RZ, 0x7, R2 ;  /* 0x00000007ff057819 */ /* 0x000fc40000011402 */
[----:B------:R-:W-:Y:S01]  /*0cf0*/  SHF.R.S32.HI R11, RZ, 0x2, R10 ;  /* 0x00000002ff0b7819 */ /* 0x000fe2000001140a */
[----:B------:R-:W-:Y:S01]  /*0d00*/  IMAD.IADD R4, R7, 0x1, -R4 ;  /* 0x0000000107047824 */ /* 0x000fe200078e0a04 */
[----:B------:R-:W-:Y:S02]  /*0d10*/  LEA.HI R2, R2, R5, RZ, 0x1 ;  /* 0x0000000502027211 */ /* 0x000fe400078f08ff */
[----:B------:R-:W-:Y:S02]  /*0d20*/  SHF.R.S32.HI R12, RZ, 0x1f, R10 ;  /* 0x0000001fff0c7819 */ /* 0x000fe4000001140a */
[----:B------:R-:W-:Y:S02]  /*0d30*/  LOP3.LUT R2, R2, 0x3fffffe, RZ, 0xc0, !PT ;  /* 0x03fffffe02027812 */ /* 0x000fe400078ec0ff */
[----:B------:R-:W-:Y:S02]  /*0d40*/  LEA.HI R6, R3, R0, RZ, 0x2 ;  /* 0x0000000003067211 */ /* 0x000fe400078f10ff */
[----:B------:R-:W-:Y:S01]  /*0d50*/  LEA.HI R12, R12, R11, RZ, 0x3 ;  /* 0x0000000b0c0c7211 */ /* 0x000fe200078f18ff */
[----:B------:R-:W-:Y:S01]  /*0d60*/  IMAD.IADD R2, R5, 0x1, -R2 ;  /* 0x0000000105027824 */ /* 0x000fe200078e0a02 */
[----:B------:R-:W-:-:S02]  /*0d70*/  LOP3.LUT R7, R6, 0xfffffffc, RZ, 0xc0, !PT ;  /* 0xfffffffc06077812 */ /* 0x000fc400078ec0ff */
        /* <DEDUP_REMOVED lines=14> */
[----:B------:R-:W-:Y:S01]  /*0e60*/  LOP3.LUT R10, R10, 0x7ffffffc, RZ, 0xc0, !PT ;  /* 0x7ffffffc0a0a7812 */ /* 0x000fe200078ec0ff */
[----:B------:R-:W-:Y:S01]  /*0e70*/  IMAD R11, R8, 0x10, R11 ;  /* 0x00000010080b7824 */ /* 0x000fe200078e020b */
[----:B------:R-:W-:Y:S01]  /*0e80*/  LOP3.LUT R6, R6, 0x1ffffffe, RZ, 0xc0, !PT ;  /* 0x1ffffffe06067812 */ /* 0x000fe200078ec0ff */
[----:B------:R-:W-:Y:S01]  /*0e90*/  VIADD R20, R19, 0x20 ;  /* 0x0000002013147836 */ /* 0x000fe20000000000 */
[----:B------:R-:W-:Y:S01]  /*0ea0*/  LOP3.LUT R13, R3, 0xfffffc00, RZ, 0xc0, !PT ;  /* 0xfffffc00030d7812 */ /* 0x000fe200078ec0ff */
[----:B------:R-:W-:Y:S01]  /*0eb0*/  IMAD R11, R2, 0x40, R11 ;  /* 0x00000040020b7824 */ /* 0x000fe200078e020b */
[----:B------:R-:W-:Y:S01]  /*0ec0*/  SHF.R.S32.HI R2, RZ, 0x1f, R19 ;  /* 0x0000001fff027819 */ /* 0x000fe20000011413 */
[C---:B0-----:R-:W-:Y:S01]  /*0ed0*/  IMAD.SHL.U32 R0, R19.reuse, 0x80, RZ ;  /* 0x0000008013007824 */ /* 0x041fe200078e00ff */
[----:B------:R-:W-:Y:S01]  /*0ee0*/  SHF.R.S32.HI R4, RZ, 0x1f, R12 ;  /* 0x0000001fff047819 */ /* 0x000fe2000001140c */
[----:B------:R-:W-:Y:S01]  /*0ef0*/  VIADD R8, R19, 0x60 ;  /* 0x0000006013087836 */ /* 0x000fe20000000000 */
[----:B------:R-:W-:Y:S01]  /*0f00*/  SHF.R.S32.HI R2, RZ, 0x1f, R20 ;  /* 0x0000001fff027819 */ /* 0x000fe20000011414 */
[----:B------:R-:W-:Y:S01]  /*0f10*/  IMAD.SHL.U32 R3, R12, 0x80, RZ ;  /* 0x000000800c037824 */ /* 0x000fe200078e00ff */
[----:B------:R-:W-:Y:S01]  /*0f20*/  LOP3.LUT R15, R0, 0x380, RZ, 0xc0, !PT ;  /* 0x00000380000f7812 */ /* 0x000fe200078ec0ff */
[----:B------:R-:W-:Y:S01]  /*0f30*/  IMAD.SHL.U32 R0, R20, 0x80, RZ ;  /* 0x0000008014007824 */ /* 0x000fe200078e00ff */
[----:B------:R-:W-:Y:S01]  /*0f40*/  IADD3 R6, R7, -R6, RZ ;  /* 0x8000000607067210 */ /* 0x000fe20007ffe0ff */
[C---:B------:R-:W-:Y:S01]  /*0f50*/  IMAD.SHL.U32 R16, R5.reuse, 0x10, RZ ;  /* 0x0000001005107824 */ /* 0x040fe200078e00ff */
[----:B------:R-:W-:Y:S01]  /*0f60*/  SHF.R.S32.HI R7, RZ, 0x1f, R8 ;  /* 0x0000001fff077819 */ /* 0x000fe20000011408 */
[----:B------:R-:W-:Y:S01]  /*0f70*/  IMAD.SHL.U32 R22, R5, 0x8, RZ ;  /* 0x0000000805167824 */ /* 0x000fe200078e00ff */
[----:B------:R-:W-:Y:S01]  /*0f80*/  LEA.HI R4, R4, R12, RZ, 0x3 ;  /* 0x0000000c04047211 */ /* 0x000fe200078f18ff */
[----:B------:R-:W-:Y:S01]  /*0f90*/  STL [R1+0x1b0], R11 ;  /* 0x0001b00b01007387 */ /* 0x000fe20000100800 */
[----:B------:R-:W-:Y:S01]  /*0fa0*/  LEA.HI R2, R2, R20, RZ, 0x3 ;  /* 0x0000001402027211 */ /* 0x000fe200078f18ff */
[----:B------:R-:W-:Y:S01]  /*0fb0*/  IMAD.SHL.U32 R5, R8, 0x80, RZ ;  /* 0x0000008008057824 */ /* 0x000fe200078e00ff */
[----:B------:R-:W-:Y:S01]  /*0fc0*/  LOP3.LUT R12, R0, 0x380, RZ, 0xc0, !PT ;  /* 0x00000380000c7812 */ /* 0x000fe200078ec0ff */
[----:B------:R0:W-:Y:S01]  /*0fd0*/  STL [R1+0x78], R13 ;  /* 0x0000780d01007387 */ /* 0x0001e20000100800 */
[----:B------:R-:W-:Y:S01]  /*0fe0*/  LOP3.LUT R9, R3, 0x380, RZ, 0xc0, !PT ;  /* 0x0000038003097812 */ /* 0x000fe200078ec0ff */
[----:B------:R-:W-:Y:S01]  /*0ff0*/  IMAD.SHL.U32 R2, R2, 0x80, RZ ;  /* 0x0000008002027824 */ /* 0x000fe200078e00ff */
[----:B------:R-:W-:Y:S01]  /*1000*/  LOP3.LUT R0, R15, 0x70, R16, 0xf8, !PT ;  /* 0x000000700f007812 */ /* 0x000fe200078ef810 */
[----:B------:R-:W-:Y:S01]  /*1010*/  IMAD.SHL.U32 R4, R4, 0x80, RZ ;  /* 0x0000008004047824 */ /* 0x000fe200078e00ff */
[----:B------:R-:W-:Y:S01]  /*1020*/  SHF.R.U32.HI R3, RZ, 0x3, R15 ;  /* 0x00000003ff037819 */ /* 0x000fe2000001160f */
[C---:B------:R-:W-:Y:S01]  /*1030*/  VIADD R15, R22.reuse, 0xc0 ;  /* 0x000000c0160f7836 */ /* 0x040fe20000000000 */
[----:B------:R-:W-:Y:S01]  /*1040*/  IADD3 R20, R22, 0x80, RZ ;  /* 0x0000008016147810 */ /* 0x000fe20007ffe0ff */
[----:B------:R-:W-:Y:S01]  /*1050*/  IMAD.IADD R10, R14, 0x1, -R10 ;  /* 0x000000010e0a7824 */ /* 0x000fe200078e0a0a */
[----:B------:R-:W-:Y:S01]  /*1060*/  LEA.HI R7, R7, R8, RZ, 0x3 ;  /* 0x0000000807077211 */ /* 0x000fe200078f18ff */
[----:B------:R-:W-:Y:S01]  /*1070*/  VIADD R233, R22, 0x40 ;  /* 0x0000004016e97836 */ /* 0x000fe20000000000 */
[----:B0-----:R-:W-:Y:S01]  /*1080*/  LOP3.LUT R13, R13, R0, R3, 0xf6, !PT ;  /* 0x000000000d0d7212 */ /* 0x001fe200078ef603 */
[----:B------:R0:W-:Y:S01]  /*1090*/  STL [R1+0x58], R20 ;  /* 0x0000581401007387 */ /* 0x0001e20000100800 */
[----:B------:R-:W-:Y:S01]  /*10a0*/  LOP3.LUT R8, R5, 0x380, RZ, 0xc0, !PT ;  /* 0x0000038005087812 */ /* 0x000fe200078ec0ff */
[----:B------:R-:W-:Y:S01]  /*10b0*/  IMAD.SHL.U32 R7, R7, 0x80, RZ ;  /* 0x0000008007077824 */ /* 0x000fe200078e00ff */
[----:B------:R-:W-:Y:S01]  /*10c0*/  LOP3.LUT R2, R2, 0xfffffc00, RZ, 0xc0, !PT ;  /* 0xfffffc0002027812 */ /* 0x000fe200078ec0ff */
[----:B------:R1:W-:Y:S01]  /*10d0*/  STL [R1+0x60], R15 ;  /* 0x0000600f01007387 */ /* 0x0003e20000100800 */
[----:B------:R-:W-:-:S02]  /*10e0*/  SHF.R.U32.HI R3, RZ, 0x3, R12 ;  /* 0x00000003ff037819 */ /* 0x000fc4000001160c */
[----:B------:R-:W-:Y:S01]  /*10f0*/  LOP3.LUT R0, R12, 0x70, R16, 0xf8, !PT ;  /* 0x000000700c007812 */ /* 0x000fe200078ef810 */
[----:B------:R2:W-:Y:S01]  /*1100*/  STL [R1+0x84], R13 ;  /* 0x0000840d01007387 */ /* 0x0005e20000100800 */
[----:B------:R-:W-:Y:S02]  /*1110*/  LOP3.LUT R4, R4, 0xfffffc00, RZ, 0xc0, !PT ;  /* 0xfffffc0004047812 */ /* 0x000fe400078ec0ff */
[----:B0-----:R-:W-:Y:S02]  /*1120*/  SHF.R.S32.HI R20, RZ, 0x1f, R20 ;  /* 0x0000001fff147819 */ /* 0x001fe40000011414 */
[----:B------:R-:W-:Y:S02]  /*1130*/  SHF.R.U32.HI R12, RZ, 0x3, R9 ;  /* 0x00000003ff0c7819 */ /* 0x000fe40000011609 */
[----:B-1----:R-:W-:Y:S01]  /*1140*/  SHF.R.S32.HI R15, RZ, 0x1f, R15 ;  /* 0x0000001fff0f7819 */ /* 0x002fe2000001140f */
[----:B------:R-:W-:Y:S01]  /*1150*/  STL [R1+0xa0], R20 ;  /* 0x0000a01401007387 */ /* 0x000fe20000100800 */
[----:B------:R-:W-:Y:S01]  /*1160*/  LOP3.LUT R5, R9, 0x70, R16, 0xf8, !PT ;  /* 0x0000007009057812 */ /* 0x000fe200078ef810 */
[----:B--2---:R-:W-:Y:S01]  /*1170*/  IMAD.IADD R13, R18, 0x1, R13 ;  /* 0x00000001120d7824 */ /* 0x004fe200078e020d */
[----:B------:R-:W-:Y:S01]  /*1180*/  LOP3.LUT R7, R7, 0xfffffc00, RZ, 0xc0, !PT ;  /* 0xfffffc0007077812 */ /* 0x000fe200078ec0ff */
[----:B------:R0:W-:Y:S01]  /*1190*/  STL [R1+0x9c], R15 ;  /* 0x00009c0f01007387 */ /* 0x0001e20000100800 */
[----:B------:R-:W-:-:S02]  /*11a0*/  SHF.R.U32.HI R9, RZ, 0x3, R8 ;  /* 0x00000003ff097819 */ /* 0x000fc40000011608 */
[----:B------:R-:W-:Y:S01]  /*11b0*/  LOP3.LUT R8, R8, 0x70, R16, 0xf8, !PT ;  /* 0x0000007008087812 */ /* 0x000fe200078ef810 */
[----:B------:R-:W-:Y:S01]  /*11c0*/  STL [R1+0x74], R2 ;  /* 0x0000740201007387 */ /* 0x000fe20000100800 */
[----:B------:R-:W-:Y:S01]  /*11d0*/  LOP3.LUT R3, R2, R0, R3, 0xf6, !PT ;  /* 0x0000000002037212 */ /* 0x000fe200078ef603 */
[----:B------:R-:W-:Y:S01]  /*11e0*/  IMAD.SHL.U32 R0, R10, 0x2, RZ ;  /* 0x000000020a007824 */ /* 0x000fe200078e00ff */
[----:B------:R-:W-:Y:S01]  /*11f0*/  LOP3.LUT R5, R4, R5, R12, 0xf6, !PT ;  /* 0x0000000504057212 */ /* 0x000fe200078ef60c */
[----:B------:R-:W-:Y:S01]  /*1200*/  STL [R1+0x7c], R13 ;  /* 0x00007c0d01007387 */ /* 0x000fe20000100800 */
[----:B------:R-:W-:Y:S01]  /*1210*/  SHF.R.S32.HI R17, RZ, 0x1f, R16 ;  /* 0x0000001fff117819 */ /* 0x000fe20000011410 */
[C---:B------:R-:W-:Y:S01]  /*1220*/  VIADD R43, R0.reuse, 0x8 ;  /* 0x00000008002b7836 */ /* 0x040fe20000000000 */
[C---:B------:R-:W-:Y:S01]  /*1230*/  IADD3 R36, R0.reuse, 0x28, RZ ;  /* 0x0000002800247810 */ /* 0x040fe20007ffe0ff */
[----:B------:R1:W-:Y:S01]  /*1240*/  STL [R1+0x70], R4 ;  /* 0x0000700401007387 */ /* 0x0003e20000100800 */
[C---:B------:R-:W-:Y:S01]  /*1250*/  VIADD R42, R0.reuse, 0x10 ;  /* 0x00000010002a7836 */ /* 0x040fe20000000000 */
[C---:B0-----:R-:W-:Y:S01]  /*1260*/  IADD3 R15, R0.reuse, 0xa0, RZ ;  /* 0x000000a0000f7810 */ /* 0x041fe20007ffe0ff */
[C---:B------:R-:W-:Y:S01]  /*1270*/  VIADD R41, R0.reuse, 0x18 ;  /* 0x0000001800297836 */ /* 0x040fe20000000000 */
[----:B------:R0:W-:Y:S01]  /*1280*/  STL [R1+0x6c], R7 ;  /* 0x00006c0701007387 */ /* 0x0001e20000100800 */
[C---:B------:R-:W-:Y:S01]  /*1290*/  VIADD R40, R0.reuse, 0x20 ;  /* 0x0000002000287836 */ /* 0x040fe20000000000 */
[----:B------:R-:W-:Y:S01]  /*12a0*/  SHF.R.S32.HI R23, RZ, 0x1f, R22 ;  /* 0x0000001fff177819 */ /* 0x000fe20000011416 */
[----:B------:R-:W-:-:S02]  /*12b0*/  VIADD R35, R0, 0x30 ;  /* 0x0000003000237836 */ /* 0x000fc40000000000 */
[----:B------:R-:W-:Y:S02]  /*12c0*/  VIADD R34, R0, 0x38 ;  /* 0x0000003800227836 */ /* 0x000fe40000000000 */
[C---:B-1----:R-:W-:Y:S02]  /*12d0*/  IMAD.IADD R4, R18.reuse, 0x1, R3 ;  /* 0x0000000112047824 */ /* 0x042fe400078e0203 */
[----:B------:R-:W-:Y:S01]  /*12e0*/  IMAD.IADD R3, R18, 0x1, R5 ;  /* 0x0000000112037824 */ /* 0x000fe200078e0205 */
[----:B0-----:R-:W-:Y:S01]  /*12f0*/  LOP3.LUT R7, R7, R8, R9, 0xf6, !PT ;  /* 0x0000000807077212 */ /* 0x001fe200078ef609 */
[C---:B------:R-:W-:Y:S01]  /*1300*/  VIADD R33, R0.reuse, 0x40 ;  /* 0x0000004000217836 */ /* 0x040fe20000000000 */
[----:B------:R-:W-:Y:S01]  /*1310*/  STL [R1+0x1ac], R4 ;  /* 0x0001ac0401007387 */ /* 0x000fe20000100800 */
[----:B------:R-:W-:Y:S02]  /*1320*/  VIADD R32, R0, 0x48 ;  /* 0x0000004800207836 */ /* 0x000fe40000000000 */
        /* <DEDUP_REMOVED lines=34> */
[C---:B------:R-:W-:Y:S01]  /*1550*/  VIADD R2, R0.reuse, 0xf0 ;  /* 0x000000f000027836 */ /* 0x040fe20000000000 */
[----:B------:R0:W-:Y:S01]  /*1560*/  STL [R1+0x104], R33 ;  /* 0x0001042101007387 */ /* 0x0001e20000100800 */
[----:B------:R-:W-:-:S03]  /*1570*/  VIADD R0, R0, 0xf8 ;  /* 0x000000f800007836 */ /* 0x000fc60000000000 */
        /* <DEDUP_REMOVED lines=77> */
[----:B------:R-:W-:Y:S01]  /*1a50*/  IMAD R0, R6, 0x8, R11 ;  /* 0x0000000806007824 */ /* 0x000fe200078e020b */
[----:B------:R1:W-:Y:S04]  /*1a60*/  STL [R1+0x134], R5 ;  /* 0x0001340501007387 */ /* 0x0003e80000100800 */
[----:B------:R1:W-:Y:S04]  /*1a70*/  STL [R1+0x130], R4 ;  /* 0x0001300401007387 */ /* 0x0003e80000100800 */
[----:B------:R1:W-:Y:S04]  /*1a80*/  STL [R1+0x12c], R3 ;  /* 0x00012c0301007387 */ /* 0x0003e80000100800 */
[----:B------:R1:W-:Y:S04]  /*1a90*/  STL [R1+0x128], R2 ;  /* 0x0001280201007387 */ /* 0x0003e80000100800 */
[----:B------:R1:W-:Y:S02]  /*1aa0*/  STL [R1+0x80], R0 ;  /* 0x0000800001007387 */ /* 0x0003e40000100800 */
.L_x_2696:
[----:B01-3--:R-:W0:Y:S02]  /*1ab0*/  LDC.64 R2, c[0x0][0xc88] ;  /* 0x00032200ff027b82 */ /* 0x00be240000000a00 */
[----:B0-----:R-:W-:-:S05]  /*1ac0*/  IMAD.WIDE R2, R39, 0x4, R2 ;  /* 0x0000000427027825 */ /* 0x001fca00078e0202 */
[----:B--2--5:R-:W2:Y:S01]  /*1ad0*/  LDG.E R30, desc[UR40][R2.64] ;  /* 0x00000028021e7981 */ /* 0x024ea2000c1e1900 */
[----:B------:R-:W-:Y:S05]  /*1ae0*/  YIELD ;  /* 0x0000000000007946 */ /* 0x000fea0003800000 */
[----:B------:R-:W-:Y:S01]  /*1af0*/  ULDC.64 UR4, c[0x0][0xa28] ;  /* 0x00028a0000047ab9 */ /* 0x000fe20000000a00 */
[----:B------:R-:W-:Y:S01]  /*1b00*/  ULDC.64 UR8, c[0x0][0xa18] ;  /* 0x0002860000087ab9 */ /* 0x000fe20000000a00 */
[----:B------:R-:W-:Y:S01]  /*1b10*/  ISETP.NE.U32.AND P1, PT, RZ, UR4, PT ;  /* 0x00000004ff007c0c */ /* 0x000fe2000bf25070 */
[----:B------:R-:W-:Y:S01]  /*1b20*/  IMAD.MOV.U32 R10, RZ, RZ, RZ ;  /* 0x000000ffff0a7224 */ /* 0x000fe200078e00ff */
[----:B------:R-:W-:Y:S01]  /*1b30*/  ULDC.64 UR6, c[0x0][0xa08] ;  /* 0x0002820000067ab9 */ /* 0x000fe20000000a00 */
[----:B------:R-:W-:-:S02]  /*1b40*/  MOV R27, RZ ;  /* 0x000000ff001b7202 */ /* 0x000fc40000000f00 */
[----:B------:R-:W-:Y:S02]  /*1b50*/  ISETP.NE.AND.EX P1, PT, RZ, UR5, PT, P1 ;  /* 0x00000005ff007c0c */ /* 0x000fe4000bf25310 */
[----:B------:R-:W-:-:S04]  /*1b60*/  ISETP.NE.U32.AND P0, PT, RZ, UR6, PT ;  /* 0x00000006ff007c0c */ /* 0x000fc8000bf05070 */
[----:B------:R-:W-:Y:S02]  /*1b70*/  ISETP.NE.AND.EX P0, PT, RZ, UR7, PT, P0 ;  /* 0x00000007ff007c0c */ /* 0x000fe4000bf05300 */
[----:B--2---:R-:W-:Y:S01]  /*1b80*/  SHF.R.S32.HI R0, RZ, 0x1f, R30 ;  /* 0x0000001fff007819 */ /* 0x004fe2000001141e */
[----:B------:R-:W-:-:S04]  /*1b90*/  IMAD.SHL.U32 R32, R30, 0x4, RZ ;  /* 0x000000041e207824 */ /* 0x000fc800078e00ff */
[C---:B------:R-:W-:Y:S01]  /*1ba0*/  @P1 LEA R6, P2, R30.reuse, UR4, 0x2 ;  /* 0x000000041e061c11 */ /* 0x040fe2000f8410ff */
[----:B------:R-:W-:Y:S01]  /*1bb0*/  STL [R1+0x88], R30 ;  /* 0x0000881e01007387 */ /* 0x000fe20000100800 */
[C-C-:B------:R-:W-:Y:S02]  /*1bc0*/  SHF.L.U64.HI R31, R30.reuse, 0x2, R0.reuse ;  /* 0x000000021e1f7819 */ /* 0x140fe40000010200 */
[----:B------:R-:W-:Y:S01]  /*1bd0*/  @P1 LEA.HI.X R7, R30, UR5, R0, 0x2, P2 ;  /* 0x000000051e071c11 */ /* 0x000fe200090f1400 */
[----:B------:R-:W-:Y:S01]  /*1be0*/  ULDC UR4, c[0x0][0x288] ;  /* 0x0000a20000047ab9 */ /* 0x000fe20000000800 */
[----:B------:R-:W-:Y:S01]  /*1bf0*/  ISETP.NE.U32.AND P2, PT, RZ, UR8, PT ;  /* 0x00000008ff007c0c */ /* 0x000fe2000bf45070 */
[----:B------:R0:W-:Y:S01]  /*1c00*/  STL [R1+0x98], R0 ;  /* 0x0000980001007387 */ /* 0x0001e20000100800 */
[----:B------:R-:W-:Y:S02]  /*1c10*/  IADD3 R4, P3, R32, UR6, RZ ;  /* 0x0000000620047c10 */ /* 0x000fe4000ff7e0ff */
[----:B------:R-:W-:Y:S01]  /*1c20*/  ISETP.NE.AND.EX P2, PT, RZ, UR9, PT, P2 ;  /* 0x00000009ff007c0c */ /* 0x000fe2000bf45320 */
[----:B------:R1:W5:Y:S01]  /*1c30*/  @P1 LDG.E R10, desc[UR40][R6.64] ;  /* 0x00000028060a1981 */ /* 0x000362000c1e1900 */
[----:B------:R-:W-:-:S03]  /*1c40*/  IADD3.X R5, R31, UR7, RZ, P3, !PT ;  /* 0x000000071f057c10 */ /* 0x000fc60009ffe4ff */
[----:B------:R1:W-:Y:S01]  /*1c50*/  STL [R1+0x90], R32 ;  /* 0x0000902001007387 */ /* 0x0003e20000100800 */
[----:B0-----:R-:W-:Y:S01]  /*1c60*/  IMAD.U32 R0, RZ, RZ, UR4 ;  /* 0x00000004ff007e24 */ /* 0x001fe2000f8e00ff */
[----:B------:R-:W-:Y:S02]  /*1c70*/  ULDC.64 UR4, c[0x0][0x418] ;  /* 0x0001060000047ab9 */ /* 0x000fe40000000a00 */
[----:B------:R1:W5:Y:S04]  /*1c80*/  @P0 LDG.E R27, desc[UR40][R4.64] ;  /* 0x00000028041b0981 */ /* 0x000368000c1e1900 */
[----:B------:R-:W-:Y:S01]  /*1c90*/  @P2 IADD3 R8, P1, R32, UR8, RZ ;  /* 0x0000000820082c10 */ /* 0x000fe2000ff3e0ff */
[----:B------:R1:W-:Y:S03]  /*1ca0*/  STL [R1+0x94], R31 ;  /* 0x0000941f01007387 */ /* 0x0003e60000100800 */
[----:B------:R-:W-:-:S05]  /*1cb0*/  @P2 IADD3.X R9, R31, UR9, RZ, P1, !PT ;  /* 0x000000091f092c10 */ /* 0x000fca0008ffe4ff */
[----:B------:R-:W2:Y:S01]  /*1cc0*/  @P2 LDG.E R0, desc[UR40][R8.64] ;  /* 0x0000002808002981 */ /* 0x000ea2000c1e1900 */
[----:B------:R-:W-:-:S03]  /*1cd0*/  UISETP.NE.U32.AND UP0, UPT, UR4, URZ, UPT ;  /* 0x0000003f0400728c */ /* 0x000fc6000bf05070 */
[----:B------:R-:W-:Y:S01]  /*1ce0*/  ULDC UR4, c[0x0][0x424] ;  /* 0x0001090000047ab9 */ /* 0x000fe20000000800 */
[----:B------:R-:W-:-:S03]  /*1cf0*/  UISETP.NE.AND.EX UP0, UPT, UR5, URZ, UPT, UP0 ;  /* 0x0000003f0500728c */ /* 0x000fc6000bf05300 */
[----:B------:R-:W-:Y:S01]  /*1d00*/  ULDC UR5, c[0x0][0x2f0] ;  /* 0x0000bc0000057ab9 */ /* 0x000fe20000000800 */
[----:B------:R-:W-:-:S04]  /*1d10*/  USEL UR4, UR4, 0x1, UP0 ;  /* 0x0000000104047887 */ /* 0x000fc80008000000 */
[----:B------:R-:W-:-:S03]  /*1d20*/  UIMAD UR4, UR4, UR5, URZ ;  /* 0x00000005040472a4 */ /* 0x000fc6000f8e023f */
[----:B------:R-:W-:Y:S02]  /*1d30*/  ULDC UR5, c[0x0][0x348] ;  /* 0x0000d20000057ab9 */ /* 0x000fe40000000800 */
[----:B------:R-:W-:Y:S02]  /*1d40*/  IMAD.U32 R2, RZ, RZ, UR5 ;  /* 0x00000005ff027e24 */ /* 0x000fe4000f8e00ff */
[----:B------:R-:W-:Y:S01]  /*1d50*/  IMAD.U32 R28, RZ, RZ, UR4 ;  /* 0x00000004ff1c7e24 */ /* 0x000fe2000f8e00ff */
[----:B--2---:R1:W-:Y:S01]  /*1d60*/  STL [R1+0x40], R0 ;  /* 0x0000400001007387 */ /* 0x0043e20000100800 */
[----:B------:R-:W-:Y:S01]  /*1d70*/  IMAD.MOV.U32 R12, RZ, RZ, R0 ;  /* 0x000000ffff0c7224 */ /* 0x000fe200078e0000 */
[----:B----4-:R-:W-:Y:S06]  /*1d80*/  @P2 BRA `(.L_x_2477) ;  /* 0x0000000000282947 */ /* 0x010fec0003800000 */
[----:B------:R-:W-:Y:S02]  /*1d90*/  ULDC.64 UR4, c[0x0][0xa00] ;  /* 0x0002800000047ab9 */ /* 0x000fe40000000a00 */
[----:B------:R-:W-:-:S04]  /*1da0*/  ISETP.NE.U32.AND P1, PT, RZ, UR4, PT ;  /* 0x00000004ff007c0c */ /* 0x000fc8000bf25070 */
[----:B------:R-:W-:-:S13]  /*1db0*/  ISETP.NE.AND.EX P1, PT, RZ, UR5, PT, P1 ;  /* 0x00000005ff007c0c */ /* 0x000fda000bf25310 */
[----:B------:R-:W-:Y:S05]  /*1dc0*/  @!P1 BRA `(.L_x_2477) ;  /* 0x0000000000189947 */ /* 0x000fea0003800000 */
[----:B-1----:R-:W0:Y:S02]  /*1dd0*/  LDC.64 R6, c[0x0][0xa00] ;  /* 0x00028000ff067b82 */ /* 0x002e240000000a00 */
[----:B0-----:R-:W-:-:S05]  /*1de0*/  IMAD.WIDE R6, R30, 0x4, R6 ;  /* 0x000000041e067825 */ /* 0x001fca00078e0206 */
[----:B------:R-:W2:Y:S04]  /*1df0*/  LDG.E R0, desc[UR40][R6.64] ;  /* 0x0000002806007981 */ /* 0x000ea8000c1e1900 */
[----:B------:R-:W2:Y:S02]  /*1e00*/  LDG.E R3, desc[UR40][R6.64+0x4] ;  /* 0x0000042806037981 */ /* 0x000ea4000c1e1900 */
[----:B--2---:R-:W-:-:S05]  /*1e10*/  IMAD.IADD R12, R3, 0x1, -R0 ;  /* 0x00000001030c7824 */ /* 0x004fca00078e0a00 */
[----:B------:R0:W-:Y:S02]  /*1e20*/  STL [R1+0x40], R12 ;  /* 0x0000400c01007387 */ /* 0x0001e40000100800 */
.L_x_2477:
[C---:B------:R-:W-:Y:S01]  /*1e30*/  LOP3.LUT R29, R38.reuse, 0xffff, RZ, 0xc0, !PT ;  /* 0x0000ffff261d7812 */ /* 0x040fe200078ec0ff */
[----:B------:R-:W-:Y:S01]  /*1e40*/  ULDC.64 UR4, c[0x0][0xa20] ;  /* 0x0002880000047ab9 */ /* 0x000fe20000000a00 */
[C---:B------:R-:W-:Y:S02]  /*1e50*/  LOP3.LUT R3, R38.reuse, 0xff000000, RZ, 0xc0, !PT ;  /* 0xff00000026037812 */ /* 0x040fe400078ec0ff */
[----:B------:R-:W-:Y:S01]  /*1e60*/  ISETP.NE.U32.AND P1, PT, RZ, UR4, PT ;  /* 0x00000004ff007c0c */ /* 0x000fe2000bf25070 */
[----:B------:R2:W-:Y:S01]  /*1e70*/  STL [R1+0x68], R29 ;  /* 0x0000681d01007387 */ /* 0x0005e20000100800 */
[----:B-1----:R-:W-:Y:S02]  /*1e80*/  LOP3.LUT R0, R38, 0xff0000, RZ, 0xc0, !PT ;  /* 0x00ff000026007812 */ /* 0x002fe400078ec0ff */
[----:B------:R-:W-:Y:S02]  /*1e90*/  ISETP.NE.AND.EX P1, PT, RZ, UR5, PT, P1 ;  /* 0x00000005ff007c0c */ /* 0x000fe4000bf25310 */
[----:B------:R-:W-:-:S04]  /*1ea0*/  SHF.R.U32.HI R3, RZ, 0x8, R3 ;  /* 0x00000008ff037819 */ /* 0x000fc80000011603 */
[----:B------:R-:W-:-:S07]  /*1eb0*/  LEA.HI R11, R0, R3, RZ, 0x10 ;  /* 0x00000003000b7211 */ /* 0x000fce00078f80ff */
[----:B--2---:R-:W-:Y:S05]  /*1ec0*/  @!P1 BRA `(.L_x_2478) ;  /* 0x0000000000109947 */ /* 0x004fea0003800000 */
[----:B------:R-:W-:-:S04]  /*1ed0*/  IADD3 R4, P0, R32, UR4, RZ ;  /* 0x0000000420047c10 */ /* 0x000fc8000ff1e0ff */
[----:B------:R-:W-:-:S05]  /*1ee0*/  IADD3.X R5, R31, UR5, RZ, P0, !PT ;  /* 0x000000051f057c10 */ /* 0x000fca00087fe4ff */
[----:B------:R1:W5:Y:S01]  /*1ef0*/  LDG.E R28, desc[UR40][R4.64] ;  /* 0x00000028041c7981 */ /* 0x000362000c1e1900 */
[----:B------:R-:W-:Y:S05]  /*1f00*/  BRA `(.L_x_2479) ;  /* 0x0000000000107947 */ /* 0x000fea0003800000 */
.L_x_2478:
[----:B------:R-:W-:Y:S05]  /*1f10*/  @!P0 BRA `(.L_x_2479) ;  /* 0x00000000000c8947 */ /* 0x000fea0003800000 */
[----:B------:R-:W2:Y:S04]  /*1f20*/  LDG.E R3, desc[UR40][R4.64] ;  /* 0x0000002804037981 */ /* 0x000ea8000c1e1900 */
[----:B------:R-:W2:Y:S02]  /*1f30*/  LDG.E R28, desc[UR40][R4.64+0x4] ;  /* 0x00000428041c7981 */ /* 0x000ea4000c1e1900 */
[----:B--2---:R-:W-:-:S07]  /*1f40*/  IMAD.IADD R28, R28, 0x1, -R3 ;  /* 0x000000011c1c7824 */ /* 0x004fce00078e0a03 */
.L_x_2479:
[----:B------:R-:W-:Y:S01]  /*1f50*/  ULDC.64 UR4, c[0x0][0xa10] ;  /* 0x0002840000047ab9 */ /* 0x000fe20000000a00 */
[----:B------:R-:W2:Y:S01]  /*1f60*/  LDC R8, c[0x0][0x448] ;  /* 0x00011200ff087b82 */ /* 0x000ea20000000800 */
[----:B------:R-:W-:-:S04]  /*1f70*/  ISETP.NE.U32.AND P0, PT, RZ, UR4, PT ;  /* 0x00000004ff007c0c */ /* 0x000fc8000bf05070 */
[----:B------:R-:W-:Y:S01]  /*1f80*/  ISETP.NE.AND.EX P0, PT, RZ, UR5, PT, P0 ;  /* 0x00000005ff007c0c */ /* 0x000fe2000bf05300 */
[----:B------:R-:W-:-:S12]  /*1f90*/  ULDC.64 UR4, c[0x0][0xa30] ;  /* 0x00028c0000047ab9 */ /* 0x000fd80000000a00 */
[----:B------:R-:W3:Y:S02]  /*1fa0*/  @P0 LDC.64 R6, c[0x0][0xa10] ;  /* 0x00028400ff060b82 */ /* 0x000ee40000000a00 */
[----:B---3--:R-:W-:-:S05]  /*1fb0*/  @P0 IMAD.WIDE R6, R30, 0x4, R6 ;  /* 0x000000041e060825 */ /* 0x008fca00078e0206 */
[----:B------:R-:W3:Y:S04]  /*1fc0*/  @P0 LDG.E R0, desc[UR40][R6.64] ;  /* 0x0000002806000981 */ /* 0x000ee8000c1e1900 */
[----:B------:R4:W3:Y:S01]  /*1fd0*/  @P0 LDG.E R3, desc[UR40][R6.64+0x4] ;  /* 0x0000042806030981 */ /* 0x0008e2000c1e1900 */
[----:B------:R-:W-:Y:S01]  /*1fe0*/  ISETP.NE.U32.AND P1, PT, RZ, UR4, PT ;  /* 0x00000004ff007c0c */ /* 0x000fe2000bf25070 */
[----:B-----5:R-:W-:-:S03]  /*1ff0*/  IMAD.MOV.U32 R24, RZ, RZ, R28 ;  /* 0x000000ffff187224 */ /* 0x020fc600078e001c */
[----:B------:R-:W-:-:S13]  /*2000*/  ISETP.NE.AND.EX P1, PT, RZ, UR5, PT, P1 ;  /* 0x00000005ff007c0c */ /* 0x000fda000bf25310 */
[----:B-1----:R-:W-:-:S04]  /*2010*/  @P1 IADD3 R4, P2, R32, UR4, RZ ;  /* 0x0000000420041c10 */ /* 0x002fc8000ff5e0ff */
[----:B------:R-:W-:-:S05]  /*2020*/  @P1 IADD3.X R5, R31, UR5, RZ, P2, !PT ;  /* 0x000000051f051c10 */ /* 0x000fca00097fe4ff */
[----:B------:R1:W5:Y:S01]  /*2030*/  @P1 LDG.E R24, desc[UR40][R4.64] ;  /* 0x0000002804181981 */ /* 0x000362000c1e1900 */
[----:B--2---:R-:W-:Y:S01]  /*2040*/  ISETP.NE.AND P1, PT, R8, 0x1, PT ;  /* 0x000000010800780c */ /* 0x004fe20003f25270 */
[----:B------:R-:W-:Y:S01]  /*2050*/  IMAD.SHL.U32 R13, R37, 0x80, RZ ;  /* 0x00000080250d7824 */ /* 0x000fe200078e00ff */
[----:B------:R-:W-:Y:S03]  /*2060*/  BSSY B0, `(.L_x_2480) ;  /* 0x0000039000007945 */ /* 0x000fe60003800000 */
[----:B----4-:R-:W-:Y:S01]  /*2070*/  VIADD R6, R13, 0x7f ;  /* 0x0000007f0d067836 */ /* 0x010fe20000000000 */
[----:B------:R2:W-:Y:S07]  /*2080*/  STL [R1+0x3c], R13 ;  /* 0x00003c0d01007387 */ /* 0x0005ee0000100800 */
[----:B------:R-:W4:Y:S01]  /*2090*/  @P1 LDC R9, c[0x0][0x44c] ;  /* 0x00011300ff091b82 */ /* 0x000f220000000800 */
[----:B--2---:R-:W-:-:S07]  /*20a0*/  IMAD.IADD R13, R28, 0x1, -R10 ;  /* 0x000000011c0d7824 */ /* 0x004fce00078e0a0a */
[----:B------:R-:W2:Y:S01]  /*20b0*/  @P1 LDC R7, c[0x0][0x450] ;  /* 0x00011400ff071b82 */ /* 0x000ea20000000800 */
[----:B---3--:R-:W-:Y:S02]  /*20c0*/  @P0 IMAD.IADD R2, R3, 0x1, -R0 ;  /* 0x0000000103020824 */ /* 0x008fe400078e0a00 */
[----:B----4-:R-:W-:-:S04]  /*20d0*/  @P1 IMAD.HI.U32 R0, R6, R9, RZ ;  /* 0x0000000906001227 */ /* 0x010fc800078e00ff */
[----:B-1----:R-:W-:Y:S01]  /*20e0*/  IMAD.IADD R4, R13, 0x1, R2 ;  /* 0x000000010d047824 */ /* 0x002fe200078e0202 */
[----:B--2---:R-:W-:-:S03]  /*20f0*/  @P1 SHF.R.U32.HI R6, RZ, R7, R0 ;  /* 0x00000007ff061219 */ /* 0x004fc60000011600 */
[C---:B------:R-:W-:Y:S01]  /*2100*/  VIADD R0, R4.reuse, 0x7f ;  /* 0x0000007f04007836 */ /* 0x040fe20000000000 */
[----:B------:R-:W-:Y:S01]  /*2110*/  IADD3 R124, R4, 0x80, -R12 ;  /* 0x00000080047c7810 */ /* 0x000fe20007ffe80c */
[----:B------:R1:W-:Y:S01]  /*2120*/  STL [R1+0x48], R4 ;  /* 0x0000480401007387 */ /* 0x0003e20000100800 */
[----:B0-----:R-:W-:Y:S02]  /*2130*/  LOP3.LUT R12, R11, 0xff, RZ, 0xc0, !PT ;  /* 0x000000ff0b0c7812 */ /* 0x001fe400078ec0ff */
[----:B------:R-:W-:Y:S01]  /*2140*/  SHF.R.S32.HI R3, RZ, 0x1f, R0 ;  /* 0x0000001fff037819 */ /* 0x000fe20000011400 */
[----:B------:R-:W-:Y:S02]  /*2150*/  IMAD.IADD R6, R124, 0x1, R6 ;  /* 0x000000017c067824 */ /* 0x000fe400078e0206 */
[----:B------:R0:W-:Y:S01]  /*2160*/  STL [R1+0xa4], R12 ;  /* 0x0000a40c01007387 */ /* 0x0001e20000100800 */
[----:B------:R-:W-:Y:S02]  /*2170*/  LEA.HI R3, R3, R0, RZ, 0x7 ;  /* 0x0000000003037211 */ /* 0x000fe400078f38ff */
[----:B------:R-:W-:-:S02]  /*2180*/  SHF.R.S32.HI R5, RZ, 0x1f, R6 ;  /* 0x0000001fff057819 */ /* 0x000fc40000011406 */
[----:B-1----:R-:W-:Y:S02]  /*2190*/  SHF.R.U32.HI R4, RZ, 0x10, R11 ;  /* 0x00000010ff047819 */ /* 0x002fe4000001160b */
[----:B------:R-:W-:Y:S02]  /*21a0*/  LEA.HI R5, R5, R6, RZ, 0x7 ;  /* 0x0000000605057211 */ /* 0x000fe400078f38ff */
[----:B------:R-:W-:Y:S01]  /*21b0*/  SHF.R.S32.HI R125, RZ, 0x7, R3 ;  /* 0x00000007ff7d7819 */ /* 0x000fe20000011403 */
[----:B------:R0:W-:Y:S01]  /*21c0*/  STL [R1+0x8c], R4 ;  /* 0x00008c0401007387 */ /* 0x0001e20000100800 */
[----:B------:R-:W-:-:S04]  /*21d0*/  SHF.R.S32.HI R0, RZ, 0x7, R5 ;  /* 0x00000007ff007819 */ /* 0x000fc80000011405 */
[----:B------:R-:W-:Y:S02]  /*21e0*/  VIMNMX R9, R125, R0, PT ;  /* 0x000000007d097248 */ /* 0x000fe40003fe0100 */
[----:B------:R-:W-:Y:S02]  /*21f0*/  MOV R0, RZ ;  /* 0x000000ff00007202 */ /* 0x000fe40000000f00 */
[----:B------:R-:W-:-:S13]  /*2200*/  ISETP.GE.AND P0, PT, R9, 0x1, PT ;  /* 0x000000010900780c */ /* 0x000fda0003f06270 */
[----:B0-----:R-:W-:Y:S05]  /*2210*/  @!P0 BRA `(.L_x_2481) ;  /* 0x0000000000748947 */ /* 0x001fea0003800000 */
[----:B------:R-:W-:Y:S01]  /*2220*/  ISETP.NE.AND P0, PT, R4, RZ, PT ;  /* 0x000000ff0400720c */ /* 0x000fe20003f05270 */
[----:B------:R-:W-:-:S03]  /*2230*/  ULDC UR4, c[0x0][0x9f0] ;  /* 0x00027c0000047ab9 */ /* 0x000fc60000000800 */
[----:B------:R-:W-:-:S04]  /*2240*/  SEL R10, R4, UR4, P0 ;  /* 0x00000004040a7c07 */ /* 0x000fc80008000000 */
[-C--:B------:R-:W-:Y:S02]  /*2250*/  IABS R6, R10.reuse ;  /* 0x0000000a00067213 */ /* 0x080fe40000000000 */
[----:B------:R-:W-:Y:S02]  /*2260*/  IADD3 R0, R10, -0x1, R9 ;  /* 0xffffffff0a007810 */ /* 0x000fe40007ffe009 */
[----:B------:R-:W0:Y:S01]  /*2270*/  I2F.RP R3, R6 ;  /* 0x0000000600037306 */ /* 0x000e220000209400 */
[----:B------:R-:W-:Y:S02]  /*2280*/  IABS R11, R10 ;  /* 0x0000000a000b7213 */ /* 0x000fe40000000000 */
        /* <DEDUP_REMOVED lines=22> */
.L_x_2481:
[----:B------:R-:W-:Y:S05]  /*23f0*/  BSYNC B0 ;  /* 0x0000000000007941 */ /* 0x000fea0003800000 */
.L_x_2480:
[----:B------:R-:W-:-:S05]  /*2400*/  IMAD R3, R12, R0, RZ ;  /* 0x000000000c037224 */ /* 0x000fca00078e02ff */
        /* <DEDUP_REMOVED lines=22> */
[----:B------:R-:W-:Y:S01]  /*2570*/  MOV R4, UR4 ;  /* 0x0000000400047c02 */ /* 0x000fe20008000f00 */
[----:B------:R-:W-:Y:S01]  /*2580*/  IMAD.U32 R5, RZ, RZ, UR5 ;  /* 0x00000005ff057e24 */ /* 0x000fe2000f8e00ff */
[----:B------:R-:W-:Y:S01]  /*2590*/  ULDC.64 UR4, c[0x4][0x1a0] ;  /* 0x0100680000047ab9 */ /* 0x000fe20000000a00 */
        /* <DEDUP_REMOVED lines=10> */
.L_x_2484:
[----:B------:R-:W-:Y:S05]  /*2640*/  BSYNC B6 ;  /* 0x0000000000067941 */ /* 0x000fea0003800000 */
.L_x_2483:
[----:B------:R-:W-:Y:S01]  /*2650*/  VIADD R0, R18, 0x10400 ;  /* 0x0001040012007836 */ /* 0x000fe20000000000 */
[----:B------:R-:W-:Y:S04]  /*2660*/  BSSY B6, `(.L_x_2485) ;  /* 0x0000013000067945 */ /* 0x000fe80003800000 */
[----:B------:R-:W-:-:S13]  /*2670*/  LOP3.LUT P0, RZ, R0, 0x3ff, RZ, 0xc0, !PT ;  /* 0x000003ff00ff7812 */ /* 0x000fda000780c0ff */
[----:B------:R-:W-:Y:S05]  /*2680*/  @!P0 BRA `(.L_x_2486) ;  /* 0x0000000000408947 */ /* 0x000fea0003800000 */
[----:B------:R-:W-:Y:S01]  /*2690*/  MOV R14, 0x0 ;  /* 0x00000000000e7802 */ /* 0x000fe20000000f00 */
        /* <DEDUP_REMOVED lines=15> */
.L_x_2486:
[----:B------:R-:W-:Y:S05]  /*2790*/  BSYNC B6 ;  /* 0x0000000000067941 */ /* 0x000fea0003800000 */
.L_x_2485:
[----:B------:R-:W2:Y:S01]  /*27a0*/  LDL.LU R8, [R1+0x14] ;  /* 0x0000140001087983 */ /* 0x000ea20000300800 */
[----:B------:R-:W-:Y:S01]  /*27b0*/  ULDC.64 UR4, c[0x0][0x9f8] ;  /* 0x00027e0000047ab9 */ /* 0x000fe20000000a00 */
[----:B------:R-:W-:Y:S01]  /*27c0*/  IMAD.MOV.U32 R0, RZ, RZ, R30 ;  /* 0x000000ffff007224 */ /* 0x000fe200078e001e */
[----:B------:R-:W-:Y:S01]  /*27d0*/  ISETP.NE.U32.AND P0, PT, RZ, UR4, PT ;  /* 0x00000004ff007c0c */ /* 0x000fe2000bf05070 */
[----:B------:R-:W0:Y:S01]  /*27e0*/  LDC R41, c[0x0][0x3f4] ;  /* 0x0000fd00ff297b82 */ /* 0x000e220000000800 */
[----:B------:R-:W1:Y:S02]  /*27f0*/  S2R R20, SR_TID.X ;  /* 0x0000000000147919 */ /* 0x000e640000002100 */
[----:B------:R-:W-:Y:S01]  /*2800*/  ISETP.NE.AND.EX P0, PT, RZ, UR5, PT, P0 ;  /* 0x00000005ff007c0c */ /* 0x000fe2000bf05300 */
[----:B------:R-:W-:Y:S01]  /*2810*/  IMAD.IADD R46, R27, 0x1, R28 ;  /* 0x000000011b2e7824 */ /* 0x000fe200078e021c */
[----:B------:R-:W3:Y:S03]  /*2820*/  LDL R21, [R1+0x74] ;  /* 0x0000740001157983 */ /* 0x000ee60000100800 */
[----:B------:R-:W4:Y:S01]  /*2830*/  LDC.64 R102, c[0x0][0x300] ;  /* 0x0000c000ff667b82 */ /* 0x000f220000000a00 */
[----:B------:R-:W3:Y:S07]  /*2840*/  LDL R28, [R1+0x78] ;  /* 0x00007800011c7983 */ /* 0x000eee0000100800 */
[----:B------:R-:W-:Y:S01]  /*2850*/  @P0 IADD3 R4, P1, R32, UR4, RZ ;  /* 0x0000000420040c10 */ /* 0x000fe2000ff3e0ff */
[----:B------:R-:W2:Y:S03]  /*2860*/  LDC.64 R12, c[0x0][0x3f8] ;  /* 0x0000fe00ff0c7b82 */ /* 0x000ea60000000a00 */
[----:B------:R-:W-:Y:S01]  /*2870*/  @P0 IADD3.X R5, R31, UR5, RZ, P1, !PT ;  /* 0x000000051f050c10 */ /* 0x000fe20008ffe4ff */
[----:B------:R-:W-:-:S04]  /*2880*/  ULDC.64 UR4, c[0x0][0xa08] ;  /* 0x0002820000047ab9 */ /* 0x000fc80000000a00 */
[----:B------:R4:W3:Y:S01]  /*2890*/  @P0 LDG.E R0, desc[UR40][R4.64] ;  /* 0x0000002804000981 */ /* 0x0008e2000c1e1900 */
[----:B0-----:R-:W-:Y:S02]  /*28a0*/  ISETP.GE.AND P2, PT, R16, R41, PT ;  /* 0x000000291000720c */ /* 0x001fe40003f46270 */
[----:B-1----:R-:W-:Y:S02]  /*28b0*/  SHF.R.U32.HI R31, RZ, 0x7, R20 ;  /* 0x00000007ff1f7819 */ /* 0x002fe40000011614 */
[----:B------:R-:W3:Y:S01]  /*28c0*/  LDL R20, [R1+0x70] ;  /* 0x0000700001147983 */ /* 0x000ee20000100800 */
[----:B------:R-:W-:Y:S01]  /*28d0*/  SHF.R.S32.HI R35, RZ, 0x1f, R46 ;  /* 0x0000001fff237819 */ /* 0x000fe2000001142e */
[----:B----4-:R-:W-:-:S04]  /*28e0*/  IMAD.WIDE.U32 R4, R46, R102, RZ ;  /* 0x000000662e047225 */ /* 0x010fc800078e00ff */
[----:B------:R-:W-:Y:S01]  /*28f0*/  IMAD R6, R35, R102, RZ ;  /* 0x0000006623067224 */ /* 0x000fe200078e02ff */
[----:B------:R-:W-:-:S03]  /*2900*/  ISETP.NE.U32.AND P0, PT, RZ, UR4, PT ;  /* 0x00000004ff007c0c */ /* 0x000fc6000bf05070 */
[----:B------:R-:W-:Y:S01]  /*2910*/  IMAD R3, R46, R103, R6 ;  /* 0x000000672e037224 */ /* 0x000fe200078e0206 */
[----:B------:R-:W-:Y:S01]  /*2920*/  ISETP.NE.AND.EX P0, PT, RZ, UR5, PT, P0 ;  /* 0x00000005ff007c0c */ /* 0x000fe2000bf05300 */
[----:B------:R-:W-:Y:S01]  /*2930*/  ULDC.64 UR4, c[0x0][0x308] ;  /* 0x0000c20000047ab9 */ /* 0x000fe20000000a00 */
[----:B------:R-:W-:Y:S01]  /*2940*/  ISETP.NE.AND P6, PT, R31, 0x1, PT ;  /* 0x000000011f00780c */ /* 0x000fe20003fc5270 */
[----:B------:R-:W-:Y:S01]  /*2950*/  IMAD.IADD R5, R5, 0x1, R3 ;  /* 0x0000000105057824 */ /* 0x000fe200078e0203 */
[----:B------:R-:W0:Y:S01]  /*2960*/  LDC.64 R6, c[0x0][0x408] ;  /* 0x00010200ff067b82 */ /* 0x000e220000000a00 */
[----:B--2---:R-:W-:-:S04]  /*2970*/  LOP3.LUT R8, R8, 0xfffffffd, RZ, 0xc0, !PT ;  /* 0xfffffffd08087812 */ /* 0x004fc800078ec0ff */
[----:B------:R-:W-:-:S05]  /*2980*/  @P2 LOP3.LUT R8, R8, 0x2, RZ, 0xfc, !PT ;  /* 0x0000000208082812 */ /* 0x000fca00078efcff */
[----:B------:R1:W-:Y:S04]  /*2990*/  STL [R1+0x14], R8 ;  /* 0x0000140801007387 */ /* 0x0003e80000100800 */
[----:B------:R-:W2:Y:S01]  /*29a0*/  LDL R15, [R1+0x6c] ;  /* 0x00006c00010f7983 */ /* 0x000ea20000100800 */
[----:B------:R-:W-:-:S04]  /*29b0*/  IMAD.WIDE.U32 R4, R29, UR4, R4 ;  /* 0x000000041d047c25 */ /* 0x000fc8000f8e0004 */
[----:B------:R-:W-:Y:S01]  /*29c0*/  IMAD R101, R29, UR5, R5 ;  /* 0x000000051d657c24 */ /* 0x000fe2000f8e0205 */
[----:B------:R-:W-:Y:S01]  /*29d0*/  ULDC.64 UR4, c[0x0][0x310] ;  /* 0x0000c40000047ab9 */ /* 0x000fe20000000a00 */
[----:B------:R-:W-:Y:S01]  /*29e0*/  IMAD.MOV.U32 R100, RZ, RZ, R4 ;  /* 0x000000ffff647224 */ /* 0x000fe200078e0004 */
[----:B---3--:R-:W-:-:S04]  /*29f0*/  SHF.R.S32.HI R3, RZ, 0x1f, R0 ;  /* 0x0000001fff037819 */ /* 0x008fc80000011400 */
[----:B------:R-:W-:Y:S02]  /*2a00*/  SEL R3, R3, RZ, !P0 ;  /* 0x000000ff03037207 */ /* 0x000fe40004000000 */
[----:B------:R-:W-:-:S03]  /*2a10*/  SEL R98, R0, RZ, !P0 ;  /* 0x000000ff00627207 */ /* 0x000fc60004000000 */
[----:B------:R-:W-:Y:S02]  /*2a20*/  IMAD R43, R3, UR4, RZ ;  /* 0x00000004032b7c24 */ /* 0x000fe4000f8e02ff */
[----:B------:R-:W-:-:S04]  /*2a30*/  IMAD.WIDE.U32 R100, R98, UR4, R100 ;  /* 0x0000000462647c25 */ /* 0x000fc8000f8e0064 */
[----:B------:R-:W-:Y:S01]  /*2a40*/  IMAD R43, R98, UR5, R43 ;  /* 0x00000005622b7c24 */ /* 0x000fe2000f8e022b */
[----:B------:R-:W-:Y:S05]  /*2a50*/  @!P6 WARPSYNC.ALL ;  /* 0x000000000000e948 */ /* 0x000fea0003800000 */
[----:B------:R-:W-:Y:S02]  /*2a60*/  ULDC.64 UR4, c[0x0][0x330] ;  /* 0x0000cc0000047ab9 */ /* 0x000fe40000000a00 */
[----:B------:R-:W-:Y:S01]  /*2a70*/  IMAD.WIDE.U32 R4, R29, UR4, R16 ;  /* 0x000000041d047c25 */ /* 0x000fe2000f8e0010 */
[----:B------:R-:W-:-:S03]  /*2a80*/  SHF.R.S32.HI R36, RZ, 0x1f, R19 ;  /* 0x0000001fff247819 */ /* 0x000fc60000011413 */
[----:B------:R-:W-:Y:S01]  /*2a90*/  IMAD R5, R29, UR5, R5 ;  /* 0x000000051d057c24 */ /* 0x000fe2000f8e0205 */
[----:B------:R-:W-:Y:S02]  /*2aa0*/  ULDC.64 UR4, c[0x0][0x338] ;  /* 0x0000ce0000047ab9 */ /* 0x000fe40000000a00 */
[----:B------:R-:W-:Y:S01]  /*2ab0*/  IMAD R49, R3, UR4, RZ ;  /* 0x0000000403317c24 */ /* 0x000fe2000f8e02ff */
[----:B------:R-:W-:Y:S01]  /*2ac0*/  SEL R3, R41, RZ, P2 ;  /* 0x000000ff29037207 */ /* 0x000fe20001000000 */
[----:B------:R-:W-:Y:S02]  /*2ad0*/  IMAD R0, R36, R12, RZ ;  /* 0x0000000c24007224 */ /* 0x000fe400078e02ff */
[C---:B------:R-:W-:Y:S02]  /*2ae0*/  IMAD R49, R98.reuse, UR5, R49 ;  /* 0x0000000562317c24 */ /* 0x040fe4000f8e0231 */
[----:B------:R-:W-:-:S04]  /*2af0*/  IMAD.WIDE.U32 R98, R98, UR4, R4 ;  /* 0x0000000462627c25 */ /* 0x000fc8000f8e0004 */
[C---:B------:R-:W-:Y:S02]  /*2b00*/  VIADD R27, R19.reuse, 0x20 ;  /* 0x00000020131b7836 */ /* 0x040fe40000000000 */
[----:B------:R-:W-:-:S04]  /*2b10*/  IMAD.WIDE.U32 R96, R19, R12, R22 ;  /* 0x0000000c13607225 */ /* 0x000fc800078e0016 */
[----:B------:R-:W-:-:S04]  /*2b20*/  IMAD.WIDE.U32 R94, R19, R12, R16 ;  /* 0x0000000c135e7225 */ /* 0x000fc800078e0010 */
[C---:B------:R-:W-:Y:S02]  /*2b30*/  IMAD.SHL.U32 R32, R19.reuse, 0x80, RZ ;  /* 0x0000008013207824 */ /* 0x040fe400078e00ff */
[C---:B------:R-:W-:Y:S02]  /*2b40*/  VIADD R10, R19.reuse, 0x60 ;  /* 0x00000060130a7836 */ /* 0x040fe40000000000 */
[C---:B-1----:R-:W-:Y:S02]  /*2b50*/  VIADD R8, R19.reuse, 0x40 ;  /* 0x0000004013087836 */ /* 0x042fe40000000000 */
[C---:B------:R-:W-:Y:S01]  /*2b60*/  VIADD R30, R19.reuse, 0x20 ;  /* 0x00000020131e7836 */ /* 0x040fe20000000000 */
[----:B-----5:R-:W-:Y:S01]  /*2b70*/  SHF.R.S32.HI R11, RZ, 0x1f, R24 ;  /* 0x0000001fff0b7819 */ /* 0x020fe20000011418 */
[----:B------:R-:W-:Y:S01]  /*2b80*/  IMAD R5, R19, R13, R0 ;  /* 0x0000000d13057224 */ /* 0x000fe200078e0200 */
[----:B------:R-:W-:Y:S01]  /*2b90*/  SHF.L.U64.HI R89, R102, 0x5, R103 ;  /* 0x0000000566597819 */ /* 0x000fe20000010267 */
[----:B0-----:R-:W-:-:S02]  /*2ba0*/  IMAD R0, R36, R6, RZ ;  /* 0x0000000624007224 */ /* 0x001fc400078e02ff */
[----:B------:R-:W-:-:S04]  /*2bb0*/  IMAD.WIDE.U32 R92, R19, R6, R22 ;  /* 0x00000006135c7225 */ /* 0x000fc800078e0016 */
[----:B------:R-:W-:-:S04]  /*2bc0*/  IMAD.WIDE.U32 R90, R19, R6, R16 ;  /* 0x00000006135a7225 */ /* 0x000fc800078e0010 */
[----:B------:R-:W-:Y:S01]  /*2bd0*/  IMAD.SHL.U32 R88, R102, 0x20, RZ ;  /* 0x0000002066587824 */ /* 0x000fe200078e00ff */
[C---:B------:R-:W-:Y:S01]  /*2be0*/  IADD3 R46, P0, R19.reuse, R46, RZ ;  /* 0x0000002e132e7210 */ /* 0x040fe20007f1e0ff */
[----:B------:R-:W-:Y:S01]  /*2bf0*/  IMAD.IADD R3, R16, 0x1, R3 ;  /* 0x0000000110037824 */ /* 0x000fe200078e0203 */
[----:B------:R-:W-:Y:S01]  /*2c00*/  ULDC UR4, c[0x0][0x2f4] ;  /* 0x0000bd0000047ab9 */ /* 0x000fe20000000800 */
[----:B------:R-:W-:Y:S02]  /*2c10*/  IMAD R9, R19, R7, R0 ;  /* 0x0000000713097224 */ /* 0x000fe400078e0200 */
[----:B------:R-:W-:Y:S01]  /*2c20*/  IMAD.SHL.U32 R27, R27, 0x80, RZ ;  /* 0x000000801b1b7824 */ /* 0x000fe200078e00ff */
[----:B------:R-:W-:Y:S01]  /*2c30*/  SHF.R.S32.HI R0, RZ, 0x1f, R3 ;  /* 0x0000001fff007819 */ /* 0x000fe20000011403 */
[----:B------:R-:W-:-:S03]  /*2c40*/  IMAD.SHL.U32 R29, R19, 0x80, RZ ;  /* 0x00000080131d7824 */ /* 0x000fc600078e00ff */
[CC--:B------:R-:W-:Y:S02]  /*2c50*/  LEA.HI R106, R0.reuse, R3.reuse, RZ, 0x4 ;  /* 0x00000003006a7211 */ /* 0x0c0fe400078f20ff */
[----:B------:R-:W-:Y:S02]  /*2c60*/  LOP3.LUT R29, R29, 0x380, RZ, 0xc0, !PT ;  /* 0x000003801d1d7812 */ /* 0x000fe400078ec0ff */
[----:B------:R-:W-:Y:S01]  /*2c70*/  LOP3.LUT R27, R27, 0x380, RZ, 0xc0, !PT ;  /* 0x000003801b1b7812 */ /* 0x000fe200078ec0ff */
[----:B------:R-:W-:Y:S01]  /*2c80*/  IMAD.IADD R97, R97, 0x1, R5 ;  /* 0x0000000161617824 */ /* 0x000fe200078e0205 */
[----:B------:R-:W-:Y:S01]  /*2c90*/  LEA.HI R4, R0, R3, RZ, 0x7 ;  /* 0x0000000300047211 */ /* 0x000fe200078f38ff */
[----:B------:R-:W-:Y:S01]  /*2ca0*/  IMAD.IADD R95, R5, 0x1, R95 ;  /* 0x00000001055f7824 */ /* 0x000fe200078e025f */
[--C-:B------:R-:W-:Y:S01]  /*2cb0*/  LOP3.LUT R0, R29, 0x70, R106.reuse, 0xf8, !PT ;  /* 0x000000701d007812 */ /* 0x100fe200078ef86a */
[----:B------:R-:W-:Y:S01]  /*2cc0*/  VIADD R29, R19, 0x40 ;  /* 0x00000040131d7836 */ /* 0x000fe20000000000 */
[----:B------:R-:W-:Y:S01]  /*2cd0*/  LOP3.LUT R5, R27, 0x70, R106, 0xf8, !PT ;  /* 0x000000701b057812 */ /* 0x000fe200078ef86a */
[----:B------:R-:W-:Y:S01]  /*2ce0*/  VIADD R27, R19, 0x60 ;  /* 0x00000060131b7836 */ /* 0x000fe20000000000 */
[----:B------:R-:W-:Y:S01]  /*2cf0*/  LOP3.LUT R32, R32, 0x380, RZ, 0xc0, !PT ;  /* 0x0000038020207812 */ /* 0x000fe200078ec0ff */
[----:B------:R-:W-:Y:S01]  /*2d00*/  IMAD.SHL.U32 R8, R8, 0x80, RZ ;  /* 0x0000008008087824 */ /* 0x000fe200078e00ff */
[----:B------:R-:W-:Y:S01]  /*2d10*/  SHF.L.U32 R10, R10, 0x7, RZ ;  /* 0x000000070a0a7819 */ /* 0x000fe200000006ff */
[----:B------:R-:W-:Y:S01]  /*2d20*/  IMAD.SHL.U32 R27, R27, 0x80, RZ ;  /* 0x000000801b1b7824 */ /* 0x000fe200078e00ff */
[----:B------:R-:W-:Y:S01]  /*2d30*/  SHF.R.U32.HI R32, RZ, 0x3, R32 ;  /* 0x00000003ff207819 */ /* 0x000fe20000011620 */
[----:B------:R-:W-:-:S02]  /*2d40*/  IMAD.SHL.U32 R29, R29, 0x80, RZ ;  /* 0x000000801d1d7824 */ /* 0x000fc400078e00ff */
[----:B------:R-:W-:Y:S01]  /*2d50*/  IMAD.SHL.U32 R30, R30, 0x80, RZ ;  /* 0x000000801e1e7824 */ /* 0x000fe200078e00ff */
[----:B------:R-:W-:Y:S01]  /*2d60*/  LOP3.LUT R3, R0, R32, RZ, 0x3c, !PT ;  /* 0x0000002000037212 */ /* 0x000fe200078e3cff */
[----:B------:R-:W-:Y:S01]  /*2d70*/  IMAD R0, R11, R6, RZ ;  /* 0x000000060b007224 */ /* 0x000fe200078e02ff */
[----:B------:R-:W-:Y:S02]  /*2d80*/  LOP3.LUT R8, R8, 0x380, RZ, 0xc0, !PT ;  /* 0x0000038008087812 */ /* 0x000fe400078ec0ff */
[----:B------:R-:W-:Y:S02]  /*2d90*/  LOP3.LUT R10, R10, 0x380, RZ, 0xc0, !PT ;  /* 0x000003800a0a7812 */ /* 0x000fe400078ec0ff */
[----:B------:R-:W-:Y:S02]  /*2da0*/  LOP3.LUT R27, R27, 0x380, RZ, 0xc0, !PT ;  /* 0x000003801b1b7812 */ /* 0x000fe400078ec0ff */
[----:B------:R-:W-:Y:S02]  /*2db0*/  LOP3.LUT R29, R29, 0x380, RZ, 0xc0, !PT ;  /* 0x000003801d1d7812 */ /* 0x000fe400078ec0ff */
[----:B------:R-:W-:Y:S01]  /*2dc0*/  LOP3.LUT R30, R30, 0x380, RZ, 0xc0, !PT ;  /* 0x000003801e1e7812 */ /* 0x000fe200078ec0ff */
[----:B------:R-:W-:Y:S01]  /*2dd0*/  IMAD.SHL.U32 R4, R4, 0x80, RZ ;  /* 0x0000008004047824 */ /* 0x000fe200078e00ff */
[----:B------:R-:W-:Y:S01]  /*2de0*/  LOP3.LUT R8, R8, 0x70, R106, 0xf8, !PT ;  /* 0x0000007008087812 */ /* 0x000fe200078ef86a */
[----:B------:R-:W-:Y:S01]  /*2df0*/  IMAD R105, R24, R7, R0 ;  /* 0x0000000718697224 */ /* 0x000fe200078e0200 */
[----:B------:R-:W-:Y:S01]  /*2e00*/  LOP3.LUT R10, R10, 0x70, R106, 0xf8, !PT ;  /* 0x000000700a0a7812 */ /* 0x000fe200078ef86a */
[----:B------:R-:W-:Y:S01]  /*2e10*/  IMAD R0, R36, R102, RZ ;  /* 0x0000006624007224 */ /* 0x000fe200078e02ff */
[----:B------:R-:W-:Y:S01]  /*2e20*/  SHF.R.U32.HI R30, RZ, 0x3, R30 ;  /* 0x00000003ff1e7819 */ /* 0x000fe2000001161e */
[----:B------:R-:W-:Y:S01]  /*2e30*/  VIADD R32, R19, 0x20 ;  /* 0x0000002013207836 */ /* 0x000fe20000000000 */
[----:B------:R-:W-:-:S02]  /*2e40*/  SHF.R.U32.HI R29, RZ, 0x3, R29 ;  /* 0x00000003ff1d7819 */ /* 0x000fc4000001161d */
[----:B------:R-:W-:Y:S01]  /*2e50*/  SHF.R.U32.HI R27, RZ, 0x3, R27 ;  /* 0x00000003ff1b7819 */ /* 0x000fe2000001161b */
[----:B------:R-:W-:Y:S01]  /*2e60*/  IMAD.IADD R93, R93, 0x1, R9 ;  /* 0x000000015d5d7824 */ /* 0x000fe200078e0209 */
[----:B------:R-:W-:Y:S01]  /*2e70*/  LOP3.LUT R4, R4, 0xffffc000, RZ, 0xc0, !PT ;  /* 0xffffc00004047812 */ /* 0x000fe200078ec0ff */
[----:B------:R-:W-:Y:S01]  /*2e80*/  IMAD.IADD R91, R9, 0x1, R91 ;  /* 0x00000001095b7824 */ /* 0x000fe200078e025b */
[----:B------:R-:W-:Y:S01]  /*2e90*/  LOP3.LUT R5, R5, R30, RZ, 0x3c, !PT ;  /* 0x0000001e05057212 */ /* 0x000fe200078e3cff */
[CC--:B------:R-:W-:Y:S01]  /*2ea0*/  IMAD.WIDE.U32 R126, R19.reuse, R102.reuse, R88 ;  /* 0x00000066137e7225 */ /* 0x0c0fe200078e0058 */
[----:B------:R-:W-:Y:S02]  /*2eb0*/  LOP3.LUT R9, R8, R29, RZ, 0x3c, !PT ;  /* 0x0000001d08097212 */ /* 0x000fe400078e3cff */
[----:B------:R-:W-:Y:S01]  /*2ec0*/  LOP3.LUT R27, R10, R27, RZ, 0x3c, !PT ;  /* 0x0000001b0a1b7212 */ /* 0x000fe200078e3cff */
[C---:B------:R-:W-:Y:S01]  /*2ed0*/  IMAD R37, R19.reuse, R103, R0 ;  /* 0x0000006713257224 */ /* 0x040fe200078e0200 */
[----:B------:R-:W-:Y:S01]  /*2ee0*/  SHF.R.S32.HI R115, RZ, 0x1f, R32 ;  /* 0x0000001fff737819 */ /* 0x000fe20000011420 */
[----:B------:R-:W-:Y:S01]  /*2ef0*/  IMAD.WIDE.U32 R44, R19, R102, R16 ;  /* 0x00000066132c7225 */ /* 0x000fe200078e0010 */
[----:B------:R-:W-:-:S02]  /*2f00*/  IADD3 R30, R3, R4, R28 ;  /* 0x00000004031e7210 */ /* 0x000fc40007ffe01c */
[-C--:B------:R-:W-:Y:S01]  /*2f10*/  IADD3 R29, R5, R4.reuse, R21 ;  /* 0x00000004051d7210 */ /* 0x080fe20007ffe015 */
[----:B------:R-:W-:Y:S01]  /*2f20*/  VIADD R32, R19, 0x60 ;  /* 0x0000006013207836 */ /* 0x000fe20000000000 */
[----:B------:R-:W-:Y:S01]  /*2f30*/  IADD3 R28, R9, R4, R20 ;  /* 0x00000004091c7210 */ /* 0x000fe20007ffe014 */
[----:B------:R-:W-:Y:S01]  /*2f40*/  VIADD R33, R19, 0x40 ;  /* 0x0000004013217836 */ /* 0x000fe20000000000 */
[----:B------:R-:W-:Y:S01]  /*2f50*/  IADD3 R3, P1, R88, R126, RZ ;  /* 0x0000007e58037210 */ /* 0x000fe20007f3e0ff */
[----:B------:R-:W-:Y:S02]  /*2f60*/  IMAD R14, R11, R12, RZ ;  /* 0x0000000c0b0e7224 */ /* 0x000fe400078e02ff */
[----:B------:R-:W-:Y:S01]  /*2f70*/  IMAD.X R47, R36, 0x1, R35, P0 ;  /* 0x00000001242f7824 */ /* 0x000fe200000e0623 */
[----:B------:R-:W-:Y:S01]  /*2f80*/  IADD3 R35, R45, R37, RZ ;  /* 0x000000252d237210 */ /* 0x000fe20007ffe0ff */
[----:B------:R-:W-:Y:S01]  /*2f90*/  IMAD.IADD R42, R101, 0x1, R43 ;  /* 0x00000001652a7824 */ /* 0x000fe200078e022b */
[----:B------:R-:W-:Y:S01]  /*2fa0*/  IADD3 R40, P0, R100, R44, RZ ;  /* 0x0000002c64287210 */ /* 0x000fe20007f1e0ff */
[----:B------:R-:W-:Y:S01]  /*2fb0*/  VIADD R117, R31, 0x8 ;  /* 0x000000081f757836 */ /* 0x000fe20000000000 */
[----:B------:R-:W-:Y:S01]  /*2fc0*/  SHF.R.S32.HI R112, RZ, 0x1f, R32 ;  /* 0x0000001fff707819 */ /* 0x000fe20000011420 */
[C---:B------:R-:W-:Y:S01]  /*2fd0*/  IMAD R39, R24.reuse, R13, R14 ;  /* 0x0000000d18277224 */ /* 0x040fe200078e020e */
[----:B------:R-:W-:Y:S01]  /*2fe0*/  SHF.R.S32.HI R114, RZ, 0x1f, R33 ;  /* 0x0000001fff727819 */ /* 0x000fe20000011421 */
[----:B------:R-:W-:Y:S01]  /*2ff0*/  IMAD.WIDE.U32 R96, R24, R12, R96 ;  /* 0x0000000c18607225 */ /* 0x000fe200078e0060 */
[----:B------:R-:W-:-:S02]  /*3000*/  SHF.L.U64.HI R0, R102, 0x7, R103 ;  /* 0x0000000766007819 */ /* 0x000fc40000010267 */
[----:B------:R-:W-:Y:S01]  /*3010*/  SHF.L.U64.HI R31, R102, 0x6, R103 ;  /* 0x00000006661f7819 */ /* 0x000fe20000010267 */
[----:B------:R-:W-:Y:S01]  /*3020*/  IMAD.WIDE.U32 R94, R24, R12, R94 ;  /* 0x0000000c185e7225 */ /* 0x000fe200078e005e */
[----:B------:R-:W-:Y:S02]  /*3030*/  IADD3 R43, P3, R100, 0x80, RZ ;  /* 0x00000080642b7810 */ /* 0x000fe40007f7e0ff */
[----:B------:R-:W-:Y:S01]  /*3040*/  IADD3 R103, P2, R40, 0x80, RZ ;  /* 0x0000008028677810 */ /* 0x000fe20007f5e0ff */
[----:B------:R-:W-:Y:S01]  /*3050*/  IMAD.WIDE.U32 R92, R24, R6, R92 ;  /* 0x00000006185c7225 */ /* 0x000fe200078e005c */
[----:B------:R-:W-:-:S03]  /*3060*/  SHF.L.U64.HI R21, R12, 0x5, R13 ;  /* 0x000000050c157819 */ /* 0x000fc6000001020d */
[----:B------:R-:W-:Y:S02]  /*3070*/  VIADD R5, R16, 0x80 ;  /* 0x0000008010057836 */ /* 0x000fe40000000000 */
[----:B------:R-:W-:Y:S01]  /*3080*/  IMAD.SHL.U32 R34, R41, 0x2, RZ ;  /* 0x0000000229227824 */ /* 0x000fe200078e00ff */
[----:B------:R-:W-:Y:S01]  /*3090*/  LOP3.LUT R41, R106, 0xfffffff0, RZ, 0xc0, !PT ;  /* 0xfffffff06a297812 */ /* 0x000fe200078ec0ff */
[----:B------:R-:W-:Y:S01]  /*30a0*/  IMAD.WIDE.U32 R90, R24, R6, R90 ;  /* 0x00000006185a7225 */ /* 0x000fe200078e005a */
[----:B------:R-:W-:-:S03]  /*30b0*/  SHF.L.U64.HI R20, R12, 0x6, R13 ;  /* 0x000000060c147819 */ /* 0x000fc6000001020d */
[----:B------:R-:W-:Y:S01]  /*30c0*/  IMAD.X R104, R35, 0x1, R42, P0 ;  /* 0x0000000123687824 */ /* 0x000fe200000e062a */
[C---:B------:R-:W-:Y:S01]  /*30d0*/  SHF.L.U64.HI R11, R6.reuse, 0x5, R7 ;  /* 0x00000005060b7819 */ /* 0x040fe20000010207 */
[----:B------:R-:W-:Y:S01]  /*30e0*/  IMAD.IADD R38, R39, 0x1, R95 ;  /* 0x0000000127267824 */ /* 0x000fe200078e025f */
[--C-:B------:R-:W-:Y:S01]  /*30f0*/  SHF.L.U64.HI R10, R6, 0x6, R7.reuse ;  /* 0x00000006060a7819 */ /* 0x100fe20000010207 */
[----:B------:R-:W-:Y:S01]  /*3100*/  IMAD.SHL.U32 R14, R12, 0x20, RZ ;  /* 0x000000200c0e7824 */ /* 0x000fe200078e00ff */
[C---:B------:R-:W-:Y:S01]  /*3110*/  SHF.L.U64.HI R9, R6.reuse, 0x7, R7 ;  /* 0x0000000706097819 */ /* 0x040fe20000010207 */
[----:B------:R-:W-:Y:S01]  /*3120*/  IMAD.SHL.U32 R8, R6, 0x20, RZ ;  /* 0x0000002006087824 */ /* 0x000fe200078e00ff */
[----:B------:R-:W-:Y:S01]  /*3130*/  ISETP.GE.AND P0, PT, R16, UR4, PT ;  /* 0x0000000410007c0c */ /* 0x000fe2000bf06270 */
[C---:B------:R-:W-:Y:S01]  /*3140*/  IMAD.SHL.U32 R7, R6.reuse, 0x40, RZ ;  /* 0x0000004006077824 */ /* 0x040fe200078e00ff */
[----:B------:R-:W-:Y:S01]  /*3150*/  SHF.R.S32.HI R106, RZ, 0x4, R106 ;  /* 0x00000004ff6a7819 */ /* 0x000fe2000001146a */
[----:B------:R-:W-:Y:S01]  /*3160*/  IMAD.SHL.U32 R6, R6, 0x80, RZ ;  /* 0x0000008006067824 */ /* 0x000fe200078e00ff */
[----:B------:R-:W-:Y:S01]  /*3170*/  SHF.R.S32.HI R107, RZ, 0x1f, R41 ;  /* 0x0000001fff6b7819 */ /* 0x000fe20000011429 */
[----:B------:R-:W-:-:S02]  /*3180*/  IMAD.SHL.U32 R123, R102, 0x80, RZ ;  /* 0x00000080667b7824 */ /* 0x000fc400078e00ff */
[----:B------:R-:W-:Y:S02]  /*3190*/  IMAD.X R108, RZ, RZ, R42, P3 ;  /* 0x000000ffff6c7224 */ /* 0x000fe400018e062a */
[----:B------:R-:W-:Y:S02]  /*31a0*/  IMAD.X R109, RZ, RZ, R104, P2 ;  /* 0x000000ffff6d7224 */ /* 0x000fe400010e0668 */
[----:B------:R-:W-:Y:S01]  /*31b0*/  IMAD.IADD R110, R99, 0x1, R49 ;  /* 0x00000001636e7824 */ /* 0x000fe200078e0231 */
[----:B--2---:R-:W-:Y:S01]  /*31c0*/  IADD3 R27, R27, R4, R15 ;  /* 0x000000041b1b7210 */ /* 0x004fe20007ffe00f */
[----:B------:R-:W-:-:S04]  /*31d0*/  IMAD.IADD R4, R37, 0x1, R127 ;  /* 0x0000000125047824 */ /* 0x000fc800078e027f */
[----:B------:R-:W-:Y:S01]  /*31e0*/  IMAD.X R32, R4, 0x1, R89, P1 ;  /* 0x0000000104207824 */ /* 0x000fe200008e0659 */
[----:B------:R-:W-:Y:S01]  /*31f0*/  @!P6 BAR.SYNC.DEFER_BLOCKING 0x9, 0x100 ;  /* 0x024400000000eb1d */ /* 0x000fe20000010000 */
[----:B------:R-:W-:Y:S01]  /*3200*/  IADD3 R33, P1, R3, R88, RZ ;  /* 0x0000005803217210 */ /* 0x000fe20007f3e0ff */
[----:B------:R-:W-:Y:S01]  /*3210*/  IMAD.IADD R37, R97, 0x1, R39 ;  /* 0x0000000161257824 */ /* 0x000fe200078e0227 */
[C---:B------:R-:W-:Y:S01]  /*3220*/  SHF.L.U64.HI R15, R12.reuse, 0x7, R13 ;  /* 0x000000070c0f7819 */ /* 0x040fe2000001020d */
[C---:B------:R-:W-:Y:S01]  /*3230*/  IMAD.SHL.U32 R13, R12.reuse, 0x40, RZ ;  /* 0x000000400c0d7824 */ /* 0x040fe200078e00ff */
[----:B------:R-:W-:Y:S01]  /*3240*/  SHF.L.U32 R12, R12, 0x7, RZ ;  /* 0x000000070c0c7819 */ /* 0x000fe200000006ff */
[----:B------:R-:W-:Y:S01]  /*3250*/  IMAD.X R36, R32, 0x1, R89, P1 ;  /* 0x0000000120247824 */ /* 0x000fe200008e0659 */
[----:B------:R-:W-:Y:S01]  /*3260*/  ISETP.GE.AND P1, PT, R5, UR4, PT ;  /* 0x0000000405007c0c */ /* 0x000fe2000bf26270 */
[----:B------:R-:W-:Y:S02]  /*3270*/  IMAD.IADD R39, R93, 0x1, R105 ;  /* 0x000000015d277824 */ /* 0x000fe400078e0269 */
[----:B------:R-:W-:-:S10]  /*3280*/  IMAD.IADD R105, R105, 0x1, R91 ;  /* 0x0000000169697824 */ /* 0x000fd400078e025b */
.L_x_2570:
[----:B------:R-:W2:Y:S01]  /*3290*/  LDL R48, [R1+0x84] ;  /* 0x0000840001307983 */ /* 0x000ea20000100800 */
[----:B------:R-:W0:Y:S03]  /*32a0*/  LDC R84, c[0x0][0x3f4] ;  /* 0x0000fd00ff547b82 */ /* 0x000e260000000800 */
[----:B------:R-:W3:Y:S01]  /*32b0*/  LDL.LU R58, [R1+0x14] ;  /* 0x00001400013a7983 */ /* 0x000ee20000300800 */
[----:B------:R-:W-:Y:S01]  /*32c0*/  VIADD R26, R26, 0xffffffff ;  /* 0xffffffff1a1a7836 */ /* 0x000fe20000000000 */
[----:B------:R-:W-:Y:S05]  /*32d0*/  YIELD ;  /* 0x0000000000007946 */ /* 0x000fea0003800000 */
[----:B------:R-:W-:Y:S01]  /*32e0*/  ISETP.GT.AND P3, PT, R26, R25, PT ;  /* 0x000000191a00720c */ /* 0x000fe20003f64270 */
[----:B------:R-:W-:Y:S01]  /*32f0*/  BSSY B0, `(.L_x_2487) ;  /* 0x0000986000007945 */ /* 0x000fe20003800000 */
[----:B0-----:R-:W-:Y:S01]  /*3300*/  ISETP.GE.AND P2, PT, R84, 0x1, PT ;  /* 0x000000015400780c */ /* 0x001fe20003f46270 */
[----:B--2---:R-:W-:Y:S01]  /*3310*/  IMAD R113, R232, 0x8000, R48 ;  /* 0x00008000e8717824 */ /* 0x004fe200078e0230 */
[----:B---3--:R-:W-:-:S03]  /*3320*/  LOP3.LUT R58, R58, 0xfffffffb, RZ, 0xc0, !PT ;  /* 0xfffffffb3a3a7812 */ /* 0x008fc600078ec0ff */
[----:B------:R-:W-:-:S06]  /*3330*/  IMAD.IADD R113, R18, 0x1, R113 ;  /* 0x0000000112717824 */ /* 0x000fcc00078e0271 */
        /* <DEDUP_REMOVED lines=15> */
[----:B------:R-:W-:Y:S01]  /*3430*/  IMAD.WIDE.U32 R118, R123, R26, RZ ;  /* 0x0000001a7b767225 */ /* 0x000fe200078e00ff */
[----:B------:R-:W-:-:S03]  /*3440*/  IADD3 R87, R49, R87, RZ ;  /* 0x0000005731577210 */ /* 0x000fc60007ffe0ff */
        /* <DEDUP_REMOVED lines=28> */
.L_x_2491:
[----:B------:R-:W-:Y:S05]  /*3610*/  BSYNC B1 ;  /* 0x0000000000017941 */ /* 0x000fea0003800000 */
.L_x_2490:
[----:B-1----:R-:W-:Y:S01]  /*3620*/  VIADD R52, R19, 0x20 ;  /* 0x0000002013347836 */ /* 0x002fe20000000000 */
[----:B------:R-:W-:Y:S01]  /*3630*/  BSSY B1, `(.L_x_2492) ;  /* 0x000001e000017945 */ /* 0x000fe20003800000 */
[----:B------:R-:W-:Y:S02]  /*3640*/  CS2R R72, SRZ ;  /* 0x0000000000487805 */ /* 0x000fe4000001ff00 */
[----:B------:R-:W-:Y:S02]  /*3650*/  CS2R R70, SRZ ;  /* 0x0000000000467805 */ /* 0x000fe4000001ff00 */
[----:B------:R-:W-:Y:S02]  /*3660*/  CS2R R60, SRZ ;  /* 0x00000000003c7805 */ /* 0x000fe4000001ff00 */
[----:B------:R-:W-:Y:S02]  /*3670*/  ISETP.GE.AND P3, PT, R52, R116, PT ;  /* 0x000000743400720c */ /* 0x000fe40003f66270 */
[----:B------:R-:W-:-:S02]  /*3680*/  CS2R R52, SRZ ;  /* 0x0000000000347805 */ /* 0x000fc4000001ff00 */
[----:B------:R-:W-:Y:S02]  /*3690*/  CS2R R64, SRZ ;  /* 0x0000000000407805 */ /* 0x000fe4000001ff00 */
[----:B------:R-:W-:Y:S02]  /*36a0*/  CS2R R62, SRZ ;  /* 0x00000000003e7805 */ /* 0x000fe4000001ff00 */
[----:B------:R-:W-:-:S05]  /*36b0*/  CS2R R74, SRZ ;  /* 0x00000000004a7805 */ /* 0x000fca000001ff00 */
        /* <DEDUP_REMOVED lines=21> */
.L_x_2493:
[----:B------:R-:W-:Y:S05]  /*3810*/  BSYNC B1 ;  /* 0x0000000000017941 */ /* 0x000fea0003800000 */
.L_x_2492:
[----:B-1----:R-:W-:Y:S01]  /*3820*/  VIADD R55, R19, 0x40 ;  /* 0x0000004013377836 */ /* 0x002fe20000000000 */
[----:B------:R-:W-:Y:S01]  /*3830*/  BSSY B1, `(.L_x_2494) ;  /* 0x000001c000017945 */ /* 0x000fe20003800000 */
[----:B------:R-:W-:Y:S01]  /*3840*/  IMAD.MOV.U32 R54, RZ, RZ, R58 ;  /* 0x000000ffff367224 */ /* 0x000fe200078e003a */
        /* <DEDUP_REMOVED lines=26> */
.L_x_2495:
[----:B------:R-:W-:Y:S05]  /*39f0*/  BSYNC B1 ;  /* 0x0000000000017941 */ /* 0x000fea0003800000 */
.L_x_2494:
        /* <DEDUP_REMOVED lines=13> */
[----:B0-----:R-:W-:-:S04]  /*3ad0*/  IMAD.WIDE.U32 R48, R52, 0x60, R48 ;  /* 0x0000006034307825 */ /* 0x001fc800078e0030 */
[----:B------:R-:W-:Y:S01]  /*3ae0*/  IMAD R53, R53, 0x60, RZ ;  /* 0x0000006035357824 */ /* 0x000fe200078e02ff */
[----:B------:R-:W-:-:S03]  /*3af0*/  IADD3 R48, P5, P6, R96, UR4, R48 ;  /* 0x0000000460307c10 */ /* 0x000fc6000febe030 */
[----:B------:R-:W-:-:S05]  /*3b00*/  IMAD.IADD R52, R49, 0x1, R53 ;  /* 0x0000000131347824 */ /* 0x000fca00078e0235 */
[----:B------:R-:W-:Y:S01]  /*3b10*/  IADD3.X R49, R37, UR5, R52, P5, P6 ;  /* 0x0000000525317c10 */ /* 0x000fe2000afec434 */
[----:B------:R-:W-:Y:S01]  /*3b20*/  ULDC.64 UR4, c[0x0][0x400] ;  /* 0x0001000000047ab9 */ /* 0x000fe20000000a00 */
[----:B------:R-:W0:Y:S02]  /*3b30*/  LDC.64 R52, c[0x0][0x408] ;  /* 0x00010200ff347b82 */ /* 0x000e240000000a00 */
[----:B0-----:R-:W-:-:S04]  /*3b40*/  IMAD.WIDE.U32 R50, R52, 0x60, R50 ;  /* 0x0000006034327825 */ /* 0x001fc800078e0032 */
[----:B------:R-:W-:Y:S01]  /*3b50*/  IMAD R53, R53, 0x60, RZ ;  /* 0x0000006035357824 */ /* 0x000fe200078e02ff */
[----:B------:R-:W-:-:S03]  /*3b60*/  IADD3 R50, P5, P6, R92, UR4, R50 ;  /* 0x000000045c327c10 */ /* 0x000fc6000febe032 */
[----:B------:R-:W-:-:S05]  /*3b70*/  IMAD.IADD R52, R51, 0x1, R53 ;  /* 0x0000000133347824 */ /* 0x000fca00078e0235 */
        /* <DEDUP_REMOVED lines=9> */
.L_x_2497:
[----:B------:R-:W-:Y:S05]  /*3c10*/  BSYNC B1 ;  /* 0x0000000000017941 */ /* 0x000fea0003800000 */
.L_x_2496:
[----:B------:R-:W-:Y:S01]  /*3c20*/  UISETP.NE.AND UP0, UPT, UR46, 0x3, UPT ;  /* 0x000000032e00788c */ /* 0x000fe2000bf05270 */
[----:B-----5:R-:W-:Y:S01]  /*3c30*/  IMAD.MOV.U32 R137, RZ, RZ, R76 ;  /* 0x000000ffff897224 */ /* 0x020fe200078e004c */
[----:B------:R-:W-:Y:S01]  /*3c40*/  MOV R134, R72 ;  /* 0x0000004800867202 */ /* 0x000fe20000000f00 */
[----:B------:R-:W-:Y:S02]  /*3c50*/  IMAD.MOV.U32 R140, RZ, RZ, R80 ;  /* 0x000000ffff8c7224 */ /* 0x000fe400078e0050 */
        /* <DEDUP_REMOVED lines=13> */
[----:B------:R-:W-:Y:S01]  /*3d30*/  IMAD.MOV.U32 R121, RZ, RZ, R58 ;  /* 0x000000ffff797224 */ /* 0x000fe200078e003a */
[----:B------:R-:W-:Y:S06]  /*3d40*/  @!P5 BRA `(.L_x_2498) ;  /* 0x000000000004d947 */ /* 0x000fec0003800000 */
[----:B------:R-:W-:Y:S01]  /*3d50*/  BPT.TRAP 0x1 ;  /* 0x000000040000795c */ /* 0x000fe20000300000 */
.L_x_2498:
[----:B------:R-:W-:Y:S01]  /*3d60*/  IMAD R111, R232, 0x8, R18 ;  /* 0x00000008e86f7824 */ /* 0x000fe200078e0212 */
[----:B------:R-:W-:Y:S01]  /*3d70*/  SHF.L.U32 R122, R236, 0x1f, RZ ;  /* 0x0000001fec7a7819 */ /* 0x000fe200000006ff */
[----:B------:R-:W-:Y:S03]  /*3d80*/  BSSY B1, `(.L_x_2499) ;  /* 0x0000003000017945 */ /* 0x000fe60003800000 */
[----:B------:R-:W1:Y:S02]  /*3d90*/  SYNCS.PHASECHK.TRANS64.TRYWAIT P6, [R111+URZ+0x38890], R122 ;  /* 0x0388907a6f0075a7 */ /* 0x000e6400080c017f */
[----:B-1----:R-:W-:Y:S05]  /*3da0*/  @!P6 BRA `(.L_x_2500) ;  /* 0x000002d00058e947 */ /* 0x002fea0003800000 */
.L_x_2835:
[----:B------:R-:W-:Y:S05]  /*3db0*/  BSYNC B1 ;  /* 0x0000000000017941 */ /* 0x000fea0003800000 */
.L_x_2499:
[----:B------:R-:W-:Y:S04]  /*3dc0*/  BSSY B1, `(.L_x_2501) ;  /* 0x00000f8000017945 */ /* 0x000fe80003800000 */
[----:B------:R-:W-:Y:S05]  /*3dd0*/  @P2 BRA `(.L_x_2502) ;  /* 0x0000000c00d82947 */ /* 0x000fea0003800000 */
[----:B------:R-:W-:Y:S01]  /*3de0*/  IADD3 R139, P2, R44, R118, RZ ;  /* 0x000000762c8b7210 */ /* 0x000fe20007f5e0ff */
[----:B------:R-:W-:Y:S04]  /*3df0*/  BSSY B2, `(.L_x_2503) ;  /* 0x000007b000027945 */ /* 0x000fe80003800000 */
[----:B------:R-:W-:Y:S01]  /*3e00*/  IMAD.X R136, R85, 0x1, R35, P2 ;  /* 0x0000000155887824 */ /* 0x000fe200010e0623 */
[----:B------:R-:W-:Y:S07]  /*3e10*/  @P0 BRA `(.L_x_2504) ;  /* 0x0000000400e00947 */ /* 0x000fee0003800000 */
        /* <DEDUP_REMOVED lines=9> */
[----:B------:R-:W-:Y:S02]  /*3eb0*/  SHF.R.U32.HI R144, RZ, 0x8, R83 ;  /* 0x00000008ff907819 */ /* 0x000fe40000011653 */
[----:B------:R-:W-:-:S02]  /*3ec0*/  PRMT R81, R81, 0x654, R143 ;  /* 0x0000065451517816 */ /* 0x000fc4000000008f */
[--C-:B------:R-:W-:Y:S01]  /*3ed0*/  SHF.R.U32.HI R80, RZ, 0x10, R83.reuse ;  /* 0x00000010ff507819 */ /* 0x100fe20000011653 */
[----:B------:R-:W-:Y:S01]  /*3ee0*/  IMAD.SHL.U32 R144, R144, 0x100, RZ ;  /* 0x0000010090907824 */ /* 0x000fe200078e00ff */
[----:B------:R-:W-:Y:S02]  /*3ef0*/  LOP3.LUT R145, R83, 0xff, RZ, 0xc0, !PT ;  /* 0x000000ff53917812 */ /* 0x000fe400078ec0ff */
[----:B------:R-:W-:Y:S02]  /*3f00*/  LOP3.LUT R81, R81, 0xff00, R142, 0xf8, !PT ;  /* 0x0000ff0051517812 */ /* 0x000fe400078ef88e */
[----:B------:R-:W-:Y:S02]  /*3f10*/  SHF.L.U32 R82, R82, 0x10, RZ ;  /* 0x0000001052527819 */ /* 0x000fe400000006ff */
[----:B------:R-:W-:Y:S02]  /*3f20*/  SHF.R.U32.HI R83, RZ, 0x18, R83 ;  /* 0x00000018ff537819 */ /* 0x000fe40000011653 */
[----:B------:R-:W-:-:S02]  /*3f30*/  LOP3.LUT R81, R81, 0xff0000, R82, 0xf8, !PT ;  /* 0x00ff000051517812 */ /* 0x000fc400078ef852 */
[----:B------:R-:W-:Y:S02]  /*3f40*/  PRMT R83, R83, 0x654, R145 ;  /* 0x0000065453537816 */ /* 0x000fe40000000091 */
        /* <DEDUP_REMOVED lines=94> */
[----:B------:R-:W-:-:S05]  /*4530*/  F2FP.SATFINITE.E4M3.F32.PACK_AB_MERGE_C R81, R141, R81, R142 ;  /* 0x000000518d51723e */ /* 0x000fca000480708e */
[----:B------:R-:W-:-:S07]  /*4540*/  IMAD.MOV.U32 R48, RZ, RZ, R81 ;  /* 0x000000ffff307224 */ /* 0x000fce00078e0051 */
.L_x_2506:
[----:B------:R-:W-:Y:S05]  /*4550*/  BSYNC B3 ;  /* 0x0000000000037941 */ /* 0x000fea0003800000 */
.L_x_2505:
[----:B------:R-:W-:Y:S02]  /*4560*/  ULDC.64 UR4, c[0x0][0x2e8] ;  /* 0x0000ba0000047ab9 */ /* 0x000fe40000000a00 */
[----:B------:R-:W-:-:S04]  /*4570*/  IADD3 R80, P2, P6, R139, UR4, R100 ;  /* 0x000000048b507c10 */ /* 0x000fc8000fe5e064 */
[----:B------:R-:W-:-:S05]  /*4580*/  IADD3.X R81, R136, UR5, R42, P2, P6 ;  /* 0x0000000588517c10 */ /* 0x000fca00097ec42a */
[----:B--2---:R2:W-:Y:S04]  /*4590*/  STG.E.128 desc[UR40][R80.64], R48 ;  /* 0x0000003050007986 */ /* 0x0045e8000c101d28 */
.L_x_2504:
[----:B------:R-:W-:Y:S05]  /*45a0*/  BSYNC B2 ;  /* 0x0000000000027941 */ /* 0x000fea0003800000 */
.L_x_2503:
        /* <DEDUP_REMOVED lines=116> */
.L_x_2508:
[----:B------:R-:W-:Y:S05]  /*4cf0*/  BSYNC B2 ;  /* 0x0000000000027941 */ /* 0x000fea0003800000 */
.L_x_2507:
[----:B------:R-:W-:Y:S02]  /*4d00*/  ULDC.64 UR4, c[0x0][0x2e8] ;  /* 0x0000ba0000047ab9 */ /* 0x000fe40000000a00 */
[----:B------:R-:W-:-:S04]  /*4d10*/  IADD3 R76, P2, P6, R43, UR4, R139 ;  /* 0x000000042b4c7c10 */ /* 0x000fc8000fe5e08b */
[----:B------:R-:W-:-:S05]  /*4d20*/  IADD3.X R77, R108, UR5, R136, P2, P6 ;  /* 0x000000056c4d7c10 */ /* 0x000fca00097ec488 */
[----:B--2---:R3:W-:Y:S04]  /*4d30*/  STG.E.128 desc[UR40][R76.64], R48 ;  /* 0x000000304c007986 */ /* 0x0047e8000c101d28 */
.L_x_2502:
[----:B------:R-:W-:Y:S05]  /*4d40*/  BSYNC B1 ;  /* 0x0000000000017941 */ /* 0x000fea0003800000 */
.L_x_2501:
        /* <DEDUP_REMOVED lines=118> */
[----:B------:R-:W-:-:S05]  /*54b0*/  F2FP.SATFINITE.E4M3.F32.PACK_AB_MERGE_C R73, R135, R73, R78 ;  /* 0x000000498749723e */ /* 0x000fca000480704e */
[----:B------:R-:W-:-:S07]  /*54c0*/  IMAD.MOV.U32 R48, RZ, RZ, R73 ;  /* 0x000000ffff307224 */ /* 0x000fce00078e0049 */
.L_x_2514:
[----:B------:R-:W-:Y:S05]  /*54d0*/  BSYNC B3 ;  /* 0x0000000000037941 */ /* 0x000fea0003800000 */
.L_x_2513:
[----:B------:R-:W-:Y:S02]  /*54e0*/  ULDC.64 UR4, c[0x0][0x2e8] ;  /* 0x0000ba0000047ab9 */ /* 0x000fe40000000a00 */
[----:B------:R-:W-:-:S04]  /*54f0*/  IADD3 R72, P2, P3, R77, UR4, R100 ;  /* 0x000000044d487c10 */ /* 0x000fc8000fb5e064 */
[----:B------:R-:W-:-:S05]  /*5500*/  IADD3.X R73, R76, UR5, R42, P2, P3 ;  /* 0x000000054c497c10 */ /* 0x000fca00097e642a */
[----:B--2---:R3:W-:Y:S04]  /*5510*/  STG.E.128 desc[UR40][R72.64], R48 ;  /* 0x0000003048007986 */ /* 0x0047e8000c101d28 */
.L_x_2512:
[----:B------:R-:W-:Y:S05]  /*5520*/  BSYNC B2 ;  /* 0x0000000000027941 */ /* 0x000fea0003800000 */
.L_x_2511:
        /* <DEDUP_REMOVED lines=113> */
.L_x_2516:
[----:B------:R-:W-:Y:S05]  /*5c40*/  BSYNC B2 ;  /* 0x0000000000027941 */ /* 0x000fea0003800000 */
.L_x_2515:
[----:B------:R-:W-:Y:S02]  /*5c50*/  ULDC.64 UR4, c[0x0][0x2e8] ;  /* 0x0000ba0000047ab9 */ /* 0x000fe40000000a00 */
[----:B------:R-:W-:-:S04]  /*5c60*/  IADD3 R68, P2, P3, R43, UR4, R77 ;  /* 0x000000042b447c10 */ /* 0x000fc8000fb5e04d */
[----:B------:R-:W-:-:S05]  /*5c70*/  IADD3.X R69, R108, UR5, R76, P2, P3 ;  /* 0x000000056c457c10 */ /* 0x000fca00097e644c */
[----:B--2---:R4:W-:Y:S04]  /*5c80*/  STG.E.128 desc[UR40][R68.64], R48 ;  /* 0x0000003044007986 */ /* 0x0049e8000c101d28 */
.L_x_2510:
[----:B------:R-:W-:Y:S05]  /*5c90*/  BSYNC B1 ;  /* 0x0000000000017941 */ /* 0x000fea0003800000 */
.L_x_2509:
        /* <DEDUP_REMOVED lines=12> */
[----:B------:R-:W-:Y:S02]  /*5d60*/  LOP3.LUT R71, R67, 0xff, RZ, 0xc0, !PT ;  /* 0x000000ff43477812 */ /* 0x000fe400078ec0ff */
[--C-:B------:R-:W-:Y:S02]  /*5d70*/  SHF.R.U32.HI R72, RZ, 0x18, R67.reuse ;  /* 0x00000018ff487819 */ /* 0x100fe40000011643 */
[----:B------:R-:W-:Y:S02]  /*5d80*/  SHF.R.U32.HI R73, RZ, 0x8, R67 ;  /* 0x00000008ff497819 */ /* 0x000fe40000011643 */
[--C-:B------:R-:W-:Y:S02]  /*5d90*/  SHF.R.U32.HI R64, RZ, 0x8, R65.reuse ;  /* 0x00000008ff407819 */ /* 0x100fe40000011641 */
        /* <DEDUP_REMOVED lines=8> */
[----:B------:R-:W-:Y:S02]  /*5e20*/  SHF.L.U32 R64, R64, 0x8, RZ ;  /* 0x0000000840407819 */ /* 0x000fe400000006ff */
[----:B------:R-:W-:-:S02]  /*5e30*/  F2FP.F16.E4M3.UNPACK_B R49, R130.H1 ;  /* 0x00000082ff31723e */ /* 0x000fc400030006ff */
[----:B------:R-:W-:Y:S02]  /*5e40*/  LOP3.LUT R70, R67, 0xff00, R64, 0xf8, !PT ;  /* 0x0000ff0043467812 */ /* 0x000fe400078ef840 */
        /* <DEDUP_REMOVED lines=24> */
[----:B------:R-:W-:Y:S02]  /*5fd0*/  IMAD.U32 R73, R66, 0x10000, RZ ;  /* 0x0001000042497824 */ /* 0x000fe400078e00ff */
[----:B------:R-:W-:Y:S02]  /*5fe0*/  IMAD.U32 R66, R65, 0x10000, RZ ;  /* 0x0001000041427824 */ /* 0x000fe400078e00ff */
[----:B------:R-:W-:Y:S01]  /*5ff0*/  F2FP.SATFINITE.E4M3.F32.PACK_AB_MERGE_C R49, R49, R64, RZ ;  /* 0x000000403131723e */ /* 0x000fe200048070ff */
[----:B------:R-:W-:Y:S01]  /*6000*/  IMAD.MOV.U32 R64, RZ, RZ, R50 ;  /* 0x000000ffff407224 */ /* 0x000fe200078e0032 */
[----:B------:R-:W-:Y:S01]  /*6010*/  LOP3.LUT R65, R70, 0xff0000, R73, 0xf8, !PT ;  /* 0x00ff000046417812 */ /* 0x000fe200078ef849 */
[--C-:B------:R-:W-:Y:S01]  /*6020*/  HADD2.F32 R73, -RZ, R75.reuse.H1_H1 ;  /* 0x3000004bff497230 */ /* 0x100fe20000004100 */
[----:B------:R-:W-:Y:S01]  /*6030*/  LOP3.LUT R66, R67, 0xff0000, R66, 0xf8, !PT ;  /* 0x00ff000043427812 */ /* 0x000fe200078ef842 */
[----:B------:R-:W-:Y:S01]  /*6040*/  HADD2.F32 R75, -RZ, R75.H0_H0 ;  /* 0x2000004bff4b7230 */ /* 0x000fe20000004100 */
[----:B------:R-:W-:-:S02]  /*6050*/  F2FP.F16.E4M3.UNPACK_B R70, R65.H1 ;  /* 0x00000041ff46723e */ /* 0x000fc400030006ff */
[-C--:B------:R-:W-:Y:S02]  /*6060*/  F2FP.F16.E4M3.UNPACK_B R67, R66.reuse.H1 ;  /* 0x00000042ff43723e */ /* 0x080fe400030006ff */
[----:B------:R-:W-:Y:S01]  /*6070*/  F2FP.F16.E4M3.UNPACK_B R66, R66 ;  /* 0x00000042ff42723e */ /* 0x000fe200020006ff */
[----:B------:R-:W-:Y:S01]  /*6080*/  HADD2.F32 R74, -RZ, R70.H0_H0 ;  /* 0x20000046ff4a7230 */ /* 0x000fe20000004100 */
[----:B------:R-:W-:Y:S01]  /*6090*/  F2FP.SATFINITE.E4M3.F32.PACK_AB_MERGE_C R49, R71, R72, R49 ;  /* 0x000000484731723e */ /* 0x000fe20004807031 */
[--C-:B------:R-:W-:Y:S02]  /*60a0*/  HADD2.F32 R76, -RZ, R67.reuse.H0_H0 ;  /* 0x20000043ff4c7230 */ /* 0x100fe40000004100 */
[----:B------:R-:W-:Y:S02]  /*60b0*/  HADD2.F32 R67, -RZ, R67.H1_H1 ;  /* 0x30000043ff437230 */ /* 0x000fe40000004100 */
[--C-:B------:R-:W-:Y:S02]  /*60c0*/  HADD2.F32 R72, -RZ, R131.reuse.H1_H1 ;  /* 0x30000083ff487230 */ /* 0x100fe40000004100 */
[-C--:B------:R-:W-:Y:S01]  /*60d0*/  FMUL.FTZ R77, R73, R76.reuse ;  /* 0x0000004c494d7220 */ /* 0x080fe20000410000 */
[----:B------:R-:W-:Y:S01]  /*60e0*/  FMUL.FTZ R76, R75, R76 ;  /* 0x0000004c4b4c7220 */ /* 0x000fe20000410000 */
[----:B------:R-:W-:-:S02]  /*60f0*/  HADD2.F32 R131, -RZ, R131.H0_H0 ;  /* 0x20000083ff837230 */ /* 0x000fc40000004100 */
[-C--:B------:R-:W-:Y:S01]  /*6100*/  FFMA.FTZ R77, R75, R74.reuse, -R77 ;  /* 0x0000004a4b4d7223 */ /* 0x080fe2000001084d */
[----:B------:R-:W-:Y:S01]  /*6110*/  FFMA.FTZ R74, R73, R74, R76 ;  /* 0x0000004a494a7223 */ /* 0x000fe2000001004c */
[--C-:B------:R-:W-:Y:S02]  /*6120*/  HADD2.F32 R76, -RZ, R78.reuse.H1_H1 ;  /* 0x3000004eff4c7230 */ /* 0x100fe40000004100 */
[----:B------:R-:W-:Y:S02]  /*6130*/  HADD2.F32 R78, -RZ, R78.H0_H0 ;  /* 0x2000004eff4e7230 */ /* 0x000fe40000004100 */
[----:B------:R-:W-:Y:S02]  /*6140*/  HADD2.F32 R73, -RZ, R70.H1_H1 ;  /* 0x30000046ff497230 */ /* 0x000fe40000004100 */
[-C--:B------:R-:W-:Y:S01]  /*6150*/  FMUL.FTZ R51, R76, R67.reuse ;  /* 0x000000434c337220 */ /* 0x080fe20000410000 */
[----:B------:R-:W-:Y:S01]  /*6160*/  F2FP.F16.E4M3.UNPACK_B R70, R64 ;  /* 0x00000040ff46723e */ /* 0x000fe200020006ff */
[----:B------:R-:W-:-:S02]  /*6170*/  FMUL.FTZ R67, R78, R67 ;  /* 0x000000434e437220 */ /* 0x000fc40000410000 */
[-C--:B------:R-:W-:Y:S02]  /*6180*/  FFMA.FTZ R51, R78, R73.reuse, -R51 ;  /* 0x000000494e337223 */ /* 0x080fe40000010833 */
[----:B------:R-:W-:Y:S01]  /*6190*/  FFMA.FTZ R76, R76, R73, R67 ;  /* 0x000000494c4c7223 */ /* 0x000fe20000010043 */
[----:B------:R-:W-:Y:S01]  /*61a0*/  F2FP.F16.E4M3.UNPACK_B R67, R65 ;  /* 0x00000041ff43723e */ /* 0x000fe200020006ff */
[----:B------:R-:W-:Y:S02]  /*61b0*/  HADD2.F32 R50, -RZ, R70.H1_H1 ;  /* 0x30000046ff327230 */ /* 0x000fe40000004100 */
[----:B------:R-:W-:Y:S01]  /*61c0*/  HADD2.F32 R65, -RZ, R66.H0_H0 ;  /* 0x20000042ff417230 */ /* 0x000fe20000004100 */
[----:B------:R-:W-:Y:S01]  /*61d0*/  F2FP.SATFINITE.E4M3.F32.PACK_AB_MERGE_C R51, R76, R51, RZ ;  /* 0x000000334c33723e */ /* 0x000fe200048070ff */
[----:B------:R-:W-:Y:S02]  /*61e0*/  HADD2.F32 R70, -RZ, R70.H0_H0 ;  /* 0x20000046ff467230 */ /* 0x000fe40000004100 */
[----:B------:R-:W-:-:S02]  /*61f0*/  HADD2.F32 R71, -RZ, R67.H0_H0 ;  /* 0x20000043ff477230 */ /* 0x000fc40000004100 */
[-C--:B------:R-:W-:Y:S01]  /*6200*/  FMUL.FTZ R73, R50, R65.reuse ;  /* 0x0000004132497220 */ /* 0x080fe20000410000 */
[----:B------:R-:W-:Y:S02]  /*6210*/  HADD2.F32 R67, -RZ, R67.H1_H1 ;  /* 0x30000043ff437230 */ /* 0x000fe40000004100 */
[----:B------:R-:W-:Y:S01]  /*6220*/  FMUL.FTZ R75, R70, R65 ;  /* 0x00000041464b7220 */ /* 0x000fe20000410000 */
[----:B------:R-:W-:Y:S01]  /*6230*/  F2FP.SATFINITE.E4M3.F32.PACK_AB_MERGE_C R51, R74, R77, R51 ;  /* 0x0000004d4a33723e */ /* 0x000fe20004807033 */
[-C--:B------:R-:W-:Y:S01]  /*6240*/  FFMA.FTZ R65, R70, R71.reuse, -R73 ;  /* 0x0000004746417223 */ /* 0x080fe20000010849 */
[----:B------:R-:W-:Y:S01]  /*6250*/  F2FP.F16.E4M3.UNPACK_B R70, R64.H1 ;  /* 0x00000040ff46723e */ /* 0x000fe200030006ff */
[----:B------:R-:W-:Y:S01]  /*6260*/  FFMA.FTZ R50, R50, R71, R75 ;  /* 0x0000004732327223 */ /* 0x000fe2000001004b */
[----:B------:R-:W-:Y:S02]  /*6270*/  HADD2.F32 R71, -RZ, R66.H1_H1 ;  /* 0x30000042ff477230 */ /* 0x000fe40000004100 */
[----:B------:R-:W-:-:S02]  /*6280*/  IMAD.MOV.U32 R64, RZ, RZ, R48 ;  /* 0x000000ffff407224 */ /* 0x000fc400078e0030 */
        /* <DEDUP_REMOVED lines=26> */
.L_x_2522:
[----:B------:R-:W-:Y:S05]  /*6430*/  BSYNC B3 ;  /* 0x0000000000037941 */ /* 0x000fea0003800000 */
.L_x_2521:
[----:B------:R-:W-:Y:S02]  /*6440*/  ULDC.64 UR4, c[0x0][0x2e8] ;  /* 0x0000ba0000047ab9 */ /* 0x000fe40000000a00 */
[----:B------:R-:W-:-:S04]  /*6450*/  IADD3 R64, P2, P3, R69, UR4, R100 ;  /* 0x0000000445407c10 */ /* 0x000fc8000fb5e064 */
[----:B------:R-:W-:-:S05]  /*6460*/  IADD3.X R65, R68, UR5, R42, P2, P3 ;  /* 0x0000000544417c10 */ /* 0x000fca00097e642a */
[----:B--2---:R0:W-:Y:S04]  /*6470*/  STG.E.128 desc[UR40][R64.64], R48 ;  /* 0x0000003040007986 */ /* 0x0041e8000c101d28 */
.L_x_2520:
[----:B------:R-:W-:Y:S05]  /*6480*/  BSYNC B2 ;  /* 0x0000000000027941 */ /* 0x000fea0003800000 */
.L_x_2519:
        /* <DEDUP_REMOVED lines=62> */
[----:B------:R-:W-:Y:S01]  /*6870*/  PRMT R63, R70, 0x654, R61 ;  /* 0x00000654463f7816 */ /* 0x000fe2000000003d */
[----:B------:R-:W-:-:S03]  /*6880*/  IMAD.SHL.U32 R61, R72, 0x100, RZ ;  /* 0x00000100483d7824 */ /* 0x000fc600078e00ff */
        /* <DEDUP_REMOVED lines=52> */
.L_x_2524:
[----:B------:R-:W-:Y:S05]  /*6bd0*/  BSYNC B2 ;  /* 0x0000000000027941 */ /* 0x000fea0003800000 */
.L_x_2523:
[----:B------:R-:W-:Y:S02]  /*6be0*/  ULDC.64 UR4, c[0x0][0x2e8] ;  /* 0x0000ba0000047ab9 */ /* 0x000fe40000000a00 */
[----:B------:R-:W-:-:S04]  /*6bf0*/  IADD3 R60, P2, P3, R43, UR4, R69 ;  /* 0x000000042b3c7c10 */ /* 0x000fc8000fb5e045 */
[----:B------:R-:W-:-:S05]  /*6c00*/  IADD3.X R61, R108, UR5, R68, P2, P3 ;  /* 0x000000056c3d7c10 */ /* 0x000fca00097e6444 */
[----:B--2---:R2:W-:Y:S04]  /*6c10*/  STG.E.128 desc[UR40][R60.64], R48 ;  /* 0x000000303c007986 */ /* 0x0045e8000c101d28 */
.L_x_2518:
[----:B------:R-:W-:Y:S05]  /*6c20*/  BSYNC B1 ;  /* 0x0000000000017941 */ /* 0x000fea0003800000 */
.L_x_2517:
        /* <DEDUP_REMOVED lines=47> */
[----:B------:R-:W-:Y:S02]  /*6f20*/  IMAD.SHL.U32 R68, R62, 0x100, RZ ;  /* 0x000001003e447824 */ /* 0x000fe400078e00ff */
[----:B------:R-:W-:Y:S02]  /*6f30*/  HADD2.F32 R62, -RZ, R121.H1_H1 ;  /* 0x30000079ff3e7230 */ /* 0x000fe40000004100 */
[--C-:B------:R-:W-:Y:S01]  /*6f40*/  HADD2.F32 R64, -RZ, R60.reuse.H1_H1 ;  /* 0x3000003cff407230 */ /* 0x100fe20000004100 */
[----:B------:R-:W-:Y:S01]  /*6f50*/  LOP3.LUT R68, R67, 0xff00, R68, 0xf8, !PT ;  /* 0x0000ff0043447812 */ /* 0x000fe200078ef844 */
[----:B------:R-:W-:Y:S01]  /*6f60*/  HADD2.F32 R63, -RZ, R60.H0_H0 ;  /* 0x2000003cff3f7230 */ /* 0x000fe20000004100 */
[----:B------:R-:W-:Y:S01]  /*6f70*/  F2FP.SATFINITE.E4M3.F32.PACK_AB_MERGE_C R57, R57, R48, RZ ;  /* 0x000000303939723e */ /* 0x000fe200048070ff */
[----:B------:R-:W-:-:S02]  /*6f80*/  IMAD.U32 R67, R58, 0x10000, RZ ;  /* 0x000100003a437824 */ /* 0x000fc400078e00ff */
[CC--:B------:R-:W-:Y:S01]  /*6f90*/  FMUL.FTZ R58, R64.reuse, R62.reuse ;  /* 0x0000003e403a7220 */ /* 0x0c0fe20000410000 */
[----:B------:R-:W-:Y:S02]  /*6fa0*/  IMAD.U32 R61, R61, 0x10000, RZ ;  /* 0x000100003d3d7824 */ /* 0x000fe400078e00ff */
[C---:B------:R-:W-:Y:S01]  /*6fb0*/  FMUL.FTZ R69, R63.reuse, R62 ;  /* 0x0000003e3f457220 */ /* 0x040fe20000410000 */
[----:B------:R-:W-:Y:S01]  /*6fc0*/  F2FP.F16.E4M3.UNPACK_B R62, R59 ;  /* 0x0000003bff3e723e */ /* 0x000fe200020006ff */
[-C--:B------:R-:W-:Y:S01]  /*6fd0*/  FFMA.FTZ R58, R63, R65.reuse, -R58 ;  /* 0x000000413f3a7223 */ /* 0x080fe2000001083a */
[----:B------:R-:W-:Y:S02]  /*6fe0*/  HADD2.F32 R121, -RZ, R121.H0_H0 ;  /* 0x20000079ff797230 */ /* 0x000fe40000004100 */
[----:B------:R-:W-:Y:S01]  /*6ff0*/  FFMA.FTZ R59, R64, R65, R69 ;  /* 0x00000041403b7223 */ /* 0x000fe20000010045 */
[----:B------:R-:W-:Y:S01]  /*7000*/  IMAD.MOV.U32 R65, RZ, RZ, R51 ;  /* 0x000000ffff417224 */ /* 0x000fe200078e0033 */
[----:B------:R-:W-:Y:S01]  /*7010*/  LOP3.LUT R60, R66, 0xff0000, R67, 0xf8, !PT ;  /* 0x00ff0000423c7812 */ /* 0x000fe200078ef843 */
[--C-:B------:R-:W-:Y:S01]  /*7020*/  HADD2.F32 R64, -RZ, R62.reuse.H1_H1 ;  /* 0x3000003eff407230 */ /* 0x100fe20000004100 */
[----:B------:R-:W-:Y:S01]  /*7030*/  LOP3.LUT R63, R68, 0xff0000, R61, 0xf8, !PT ;  /* 0x00ff0000443f7812 */ /* 0x000fe200078ef83d */
[----:B------:R-:W-:Y:S01]  /*7040*/  HADD2.F32 R62, -RZ, R62.H0_H0 ;  /* 0x2000003eff3e7230 */ /* 0x000fe20000004100 */
[----:B------:R-:W-:Y:S01]  /*7050*/  F2FP.F16.E4M3.UNPACK_B R61, R65 ;  /* 0x00000041ff3d723e */ /* 0x000fe200020006ff */
[----:B------:R-:W-:-:S02]  /*7060*/  HADD2.F32 R67, -RZ, R120.H0_H0 ;  /* 0x20000078ff437230 */ /* 0x000fc40000004100 */
[----:B------:R-:W-:Y:S01]  /*7070*/  FMUL.FTZ R51, R64, R121 ;  /* 0x0000007940337220 */ /* 0x000fe20000410000 */
[----:B------:R-:W-:Y:S01]  /*7080*/  F2FP.F16.E4M3.UNPACK_B R69, R63.H1 ;  /* 0x0000003fff45723e */ /* 0x000fe200030006ff */
[C---:B------:R-:W-:Y:S01]  /*7090*/  FMUL.FTZ R121, R62.reuse, R121 ;  /* 0x000000793e797220 */ /* 0x040fe20000410000 */
[----:B------:R-:W-:Y:S01]  /*70a0*/  F2FP.F16.E4M3.UNPACK_B R68, R60.H1 ;  /* 0x0000003cff44723e */ /* 0x000fe200030006ff */
[-C--:B------:R-:W-:Y:S01]  /*70b0*/  FFMA.FTZ R51, R62, R67.reuse, -R51 ;  /* 0x000000433e337223 */ /* 0x080fe20000010833 */
[----:B------:R-:W-:Y:S01]  /*70c0*/  F2FP.SATFINITE.E4M3.F32.PACK_AB_MERGE_C R58, R59, R58, RZ ;  /* 0x0000003a3b3a723e */ /* 0x000fe200048070ff */
[----:B------:R-:W-:Y:S01]  /*70d0*/  FFMA.FTZ R62, R64, R67, R121 ;  /* 0x00000043403e7223 */ /* 0x000fe20000010079 */
[----:B------:R-:W-:Y:S01]  /*70e0*/  HADD2.F32 R64, -RZ, R61.H1_H1 ;  /* 0x3000003dff407230 */ /* 0x000fe20000004100 */
[----:B------:R-:W-:Y:S01]  /*70f0*/  F2FP.SATFINITE.E4M3.F32.PACK_AB_MERGE_C R49, R49, R56, R57 ;  /* 0x000000383131723e */ /* 0x000fe20004807039 */
        /* <DEDUP_REMOVED lines=44> */
.L_x_2529:
[----:B------:R-:W-:Y:S05]  /*73c0*/  BSYNC B2 ;  /* 0x0000000000027941 */ /* 0x000fea0003800000 */
.L_x_2528:
[----:B------:R-:W-:Y:S02]  /*73d0*/  ULDC.64 UR4, c[0x0][0x2e8] ;  /* 0x0000ba0000047ab9 */ /* 0x000fe40000000a00 */
[----:B------:R-:W-:-:S04]  /*73e0*/  IADD3 R56, P2, P3, R118, UR4, R100 ;  /* 0x0000000476387c10 */ /* 0x000fc8000fb5e064 */
[----:B------:R-:W-:-:S05]  /*73f0*/  IADD3.X R57, R85, UR5, R42, P2, P3 ;  /* 0x0000000555397c10 */ /* 0x000fca00097e642a */
[----:B--2---:R3:W-:Y:S04]  /*7400*/  STG.E.128 desc[UR40][R56.64], R48 ;  /* 0x0000003038007986 */ /* 0x0047e8000c101d28 */
.L_x_2527:
[----:B------:R-:W-:Y:S05]  /*7410*/  BSYNC B1 ;  /* 0x0000000000017941 */ /* 0x000fea0003800000 */
.L_x_2526:
        /* <DEDUP_REMOVED lines=13> */
[----:B------:R-:W-:Y:S01]  /*74f0*/  LOP3.LUT R56, R55, 0xff0000ff, RZ, 0xc0, !PT ;  /* 0xff0000ff37387812 */ /* 0x000fe200078ec0ff */
[----:B------:R-:W-:Y:S01]  /*7500*/  IMAD.SHL.U32 R55, R54, 0x100, RZ ;  /* 0x0000010036377824 */ /* 0x000fe200078e00ff */
[----:B------:R-:W-:Y:S01]  /*7510*/  LOP3.LUT R53, R53, 0xff00, R52, 0xf8, !PT ;  /* 0x0000ff0035357812 */ /* 0x000fe200078ef834 */
[----:B------:R-:W-:Y:S02]  /*7520*/  IMAD.U32 R52, R59, 0x10000, RZ ;  /* 0x000100003b347824 */ /* 0x000fe400078e00ff */
[----:B--2---:R-:W-:Y:S01]  /*7530*/  IMAD.MOV.U32 R54, RZ, RZ, R48 ;  /* 0x000000ffff367224 */ /* 0x004fe200078e0030 */
[----:B------:R-:W-:Y:S02]  /*7540*/  LOP3.LUT R58, R56, 0xff00, R55, 0xf8, !PT ;  /* 0x0000ff00383a7812 */ /* 0x000fe400078ef837 */
[----:B------:R-:W-:Y:S02]  /*7550*/  SHF.L.U32 R55, R57, 0x10, RZ ;  /* 0x0000001039377819 */ /* 0x000fe400000006ff */
[----:B------:R-:W-:-:S02]  /*7560*/  F2FP.F16.E4M3.UNPACK_B R56, R87.H1 ;  /* 0x00000057ff38723e */ /* 0x000fc400030006ff */
[-C--:B------:R-:W-:Y:S02]  /*7570*/  F2FP.F16.E4M3.UNPACK_B R48, R49.reuse ;  /* 0x00000031ff30723e */ /* 0x080fe400020006ff */
        /* <DEDUP_REMOVED lines=88> */
.L_x_2531:
[----:B------:R-:W-:Y:S05]  /*7b00*/  BSYNC B1 ;  /* 0x0000000000017941 */ /* 0x000fea0003800000 */
.L_x_2530:
[----:B------:R-:W-:Y:S02]  /*7b10*/  ULDC.64 UR4, c[0x0][0x2e8] ;  /* 0x0000ba0000047ab9 */ /* 0x000fe40000000a00 */
[----:B------:R-:W-:-:S04]  /*7b20*/  IADD3 R52, P2, P3, R43, UR4, R118 ;  /* 0x000000042b347c10 */ /* 0x000fc8000fb5e076 */
[----:B------:R-:W-:-:S05]  /*7b30*/  IADD3.X R53, R108, UR5, R85, P2, P3 ;  /* 0x000000056c357c10 */ /* 0x000fca00097e6455 */
[----:B--2---:R4:W-:Y:S01]  /*7b40*/  STG.E.128 desc[UR40][R52.64], R48 ;  /* 0x0000003034007986 */ /* 0x0049e2000c101d28 */
[----:B------:R-:W-:Y:S05]  /*7b50*/  BRA `(.L_x_2525) ;  /* 0x0000004c00fc7947 */ /* 0x000fea0003800000 */
.L_x_2489:
        /* <DEDUP_REMOVED lines=17> */
[----:B------:R-:W-:-:S04]  /*7c70*/  @!P2 IMAD R53, R53, 0x60, RZ ;  /* 0x000000603535a824 */ /* 0x000fc800078e02ff */
[----:B------:R-:W-:Y:S01]  /*7c80*/  @!P2 IMAD.IADD R53, R55, 0x1, R53 ;  /* 0x000000013735a824 */ /* 0x000fe200078e0235 */
[----:B--2---:R-:W-:-:S04]  /*7c90*/  @!P2 IADD3 R80, P3, P4, R94, R80, R54 ;  /* 0x000000505e50a210 */ /* 0x004fc80007c7e036 */
        /* <DEDUP_REMOVED lines=31> */
[----:B------:R-:W-:-:S03]  /*7e90*/  CS2R R54, SRZ ;  /* 0x0000000000367805 */ /* 0x000fc6000001ff00 */
[----:B------:R-:W-:Y:S01]  /*7ea0*/  @!P4 IMAD.X R67, R52, 0x1, R67, P6 ;  /* 0x000000013443c824 */ /* 0x000fe200030e0643 */
[----:B--2---:R-:W-:Y:S02]  /*7eb0*/  @!P3 IADD3 R72, P6, R49, R72, RZ ;  /* 0x000000483148b210 */ /* 0x004fe40007fde0ff */
[----:B------:R-:W-:-:S03]  /*7ec0*/  CS2R R52, SRZ ;  /* 0x0000000000347805 */ /* 0x000fc6000001ff00 */
        /* <DEDUP_REMOVED lines=35> */
[----:B------:R-:W-:Y:S02]  /*8100*/  IMAD.MOV.U32 R129, RZ, RZ, R78 ;  /* 0x000000ffff817224 */ /* 0x000fe400078e004e */
[----:B------:R-:W-:Y:S02]  /*8110*/  IMAD.MOV.U32 R128, RZ, RZ, R76 ;  /* 0x000000ffff807224 */ /* 0x000fe400078e004c */
[----:B----4-:R-:W-:Y:S02]  /*8120*/  IMAD.MOV.U32 R138, RZ, RZ, R58 ;  /* 0x000000ffff8a7224 */ /* 0x010fe400078e003a */
[----:B------:R-:W-:-:S02]  /*8130*/  IMAD.MOV.U32 R139, RZ, RZ, R56 ;  /* 0x000000ffff8b7224 */ /* 0x000fc400078e0038 */
[----:B------:R-:W-:Y:S02]  /*8140*/  IMAD.MOV.U32 R134, RZ, RZ, R66 ;  /* 0x000000ffff867224 */ /* 0x000fe400078e0042 */
[----:B------:R-:W-:Y:S02]  /*8150*/  IMAD.MOV.U32 R135, RZ, RZ, R64 ;  /* 0x000000ffff877224 */ /* 0x000fe400078e0040 */
[----:B------:R-:W-:Y:S02]  /*8160*/  IMAD.MOV.U32 R131, RZ, RZ, R74 ;  /* 0x000000ffff837224 */ /* 0x000fe400078e004a */
[----:B------:R-:W-:Y:S01]  /*8170*/  IMAD.MOV.U32 R130, RZ, RZ, R72 ;  /* 0x000000ffff827224 */ /* 0x000fe200078e0048 */
[----:B------:R-:W-:Y:S06]  /*8180*/  @!P5 BRA `(.L_x_2532) ;  /* 0x000000000004d947 */ /* 0x000fec0003800000 */
[----:B------:R-:W-:Y:S01]  /*8190*/  BPT.TRAP 0x1 ;  /* 0x000000040000795c */ /* 0x000fe20000300000 */
.L_x_2532:
[----:B------:R-:W-:Y:S01]  /*81a0*/  IMAD R111, R232, 0x8, R18 ;  /* 0x00000008e86f7824 */ /* 0x000fe200078e0212 */
[----:B------:R-:W-:Y:S01]  /*81b0*/  SHF.L.U32 R122, R236, 0x1f, RZ ;  /* 0x0000001fec7a7819 */ /* 0x000fe200000006ff */
[----:B------:R-:W0:Y:S01]  /*81c0*/  LDC R132, c[0x0][0x2f4] ;  /* 0x0000bd00ff847b82 */ /* 0x000e220000000800 */
[----:B------:R-:W-:Y:S01]  /*81d0*/  BSSY B1, `(.L_x_2533) ;  /* 0x0000004000017945 */ /* 0x000fe20003800000 */
[----:B------:R-:W-:Y:S01]  /*81e0*/  IMAD.MOV.U32 R119, RZ, RZ, R85 ;  /* 0x000000ffff777224 */ /* 0x000fe200078e0055 */
[----:B------:R-:W1:Y:S02]  /*81f0*/  SYNCS.PHASECHK.TRANS64.TRYWAIT P3, [R111+URZ+0x38890], R122 ;  /* 0x0388907a6f0075a7 */ /* 0x000e64000806017f */
[----:B-1----:R-:W-:Y:S05]  /*8200*/  @!P3 BRA `(.L_x_2534) ;  /* 0x0000028c0054b947 */ /* 0x002fea0003800000 */
.L_x_2836:
[----:B------:R-:W-:Y:S05]  /*8210*/  BSYNC B1 ;  /* 0x0000000000017941 */ /* 0x000fea0003800000 */
.L_x_2533:
[----:B------:R-:W2:Y:S01]  /*8220*/  LDC.64 R120, c[0x0][0x300] ;  /* 0x0000c000ff787b82 */ /* 0x000ea20000000a00 */
[----:B------:R-:W-:Y:S01]  /*8230*/  ISETP.GE.OR P3, PT, R19, R116, P0 ;  /* 0x000000741300720c */ /* 0x000fe20000766670 */
[----:B------:R-:W-:Y:S01]  /*8240*/  BSSY B1, `(.L_x_2535) ;  /* 0x000010f000017945 */ /* 0x000fe20003800000 */
[----:B0-----:R-:W-:-:S11]  /*8250*/  IADD3 R133, -R34, R132, RZ ;  /* 0x0000008422857210 */ /* 0x001fd60007ffe1ff */
        /* <DEDUP_REMOVED lines=16> */
[----:B------:R-:W-:-:S04]  /*8360*/  IMAD.SHL.U32 R146, R146, 0x10, RZ ;  /* 0x0000001092927824 */ /* 0x000fc800078e00ff */
        /* <DEDUP_REMOVED lines=14> */
[----:B------:R-:W-:Y:S01]  /*8450*/  SHF.R.U32.HI R149, RZ, 0x18, R49 ;  /* 0x00000018ff957819 */ /* 0x000fe20000011631 */
[----:B------:R-:W-:Y:S01]  /*8460*/  IMAD.SHL.U32 R52, R52, 0x100, RZ ;  /* 0x0000010034347824 */ /* 0x000fe200078e00ff */
[----:B------:R-:W-:Y:S01]  /*8470*/  LOP3.LUT R50, R49, 0xff, RZ, 0xc0, !PT ;  /* 0x000000ff31327812 */ /* 0x000fe200078ec0ff */
[----:B------:R-:W-:Y:S01]  /*8480*/  IMAD.SHL.U32 R150, R150, 0x100, RZ ;  /* 0x0000010096967824 */ /* 0x000fe200078e00ff */
        /* <DEDUP_REMOVED lines=10> */
[----:B------:R-:W-:Y:S01]  /*8530*/  SHF.R.U32.HI R49, RZ, 0x10, R51 ;  /* 0x00000010ff317819 */ /* 0x000fe20000011633 */
[----:B------:R-:W-:Y:S01]  /*8540*/  IMAD.U32 R53, R53, 0x10000, RZ ;  /* 0x0001000035357824 */ /* 0x000fe200078e00ff */
[----:B------:R-:W-:Y:S02]  /*8550*/  PRMT R151, R151, 0x654, R152 ;  /* 0x0000065497977816 */ /* 0x000fe40000000098 */
[--C-:B------:R-:W-:Y:S02]  /*8560*/  SHF.R.U32.HI R153, RZ, 0x18, R55.reuse ;  /* 0x00000018ff997819 */ /* 0x100fe40000011637 */
[----:B------:R-:W-:Y:S02]  /*8570*/  LOP3.LUT R154, R55, 0xff, RZ, 0xc0, !PT ;  /* 0x000000ff379a7812 */ /* 0x000fe400078ec0ff */
[--C-:B------:R-:W-:Y:S02]  /*8580*/  SHF.R.U32.HI R50, RZ, 0x8, R55.reuse ;  /* 0x00000008ff327819 */ /* 0x100fe40000011637 */
[----:B------:R-:W-:-:S02]  /*8590*/  SHF.R.U32.HI R51, RZ, 0x10, R55 ;  /* 0x00000010ff337819 */ /* 0x000fc40000011637 */
[----:B------:R-:W-:Y:S01]  /*85a0*/  PRMT R55, R148, 0x654, R54 ;  /* 0x0000065494377816 */ /* 0x000fe20000000036 */
[----:B------:R-:W-:Y:S01]  /*85b0*/  IMAD.SHL.U32 R50, R50, 0x100, RZ ;  /* 0x0000010032327824 */ /* 0x000fe200078e00ff */
[----:B------:R-:W-:Y:S01]  /*85c0*/  LOP3.LUT R52, R149, 0xff00, R52, 0xf8, !PT ;  /* 0x0000ff0095347812 */ /* 0x000fe200078ef834 */
[----:B------:R-:W-:Y:S01]  /*85d0*/  IMAD.U32 R51, R51, 0x10000, RZ ;  /* 0x0001000033337824 */ /* 0x000fe200078e00ff */
[----:B------:R-:W-:Y:S02]  /*85e0*/  LOP3.LUT R150, R151, 0xff00, R150, 0xf8, !PT ;  /* 0x0000ff0097967812 */ /* 0x000fe400078ef896 */
[----:B------:R-:W-:Y:S02]  /*85f0*/  LOP3.LUT R55, R55, 0xff00, R147, 0xf8, !PT ;  /* 0x0000ff0037377812 */ /* 0x000fe400078ef893 */
[----:B------:R-:W-:Y:S02]  /*8600*/  LOP3.LUT R147, R52, 0xff0000, R48, 0xf8, !PT ;  /* 0x00ff000034937812 */ /* 0x000fe400078ef830 */
[----:B------:R-:W-:-:S02]  /*8610*/  LOP3.LUT R48, R150, 0xff0000, R53, 0xf8, !PT ;  /* 0x00ff000096307812 */ /* 0x000fc400078ef835 */
[----:B0-----:R-:W-:Y:S02]  /*8620*/  F2FP.F16.E4M3.UNPACK_B R148, R85 ;  /* 0x00000055ff94723e */ /* 0x001fe400020006ff */
[----:B------:R-:W-:Y:S02]  /*8630*/  F2FP.F16.E4M3.UNPACK_B R150, R48 ;  /* 0x00000030ff96723e */ /* 0x000fe400020006ff */
[----:B---3--:R-:W-:Y:S01]  /*8640*/  F2FP.F16.E4M3.UNPACK_B R52, R81 ;  /* 0x00000051ff34723e */ /* 0x008fe200020006ff */
[----:B------:R-:W-:Y:S01]  /*8650*/  HADD2.F32 R53, -RZ, R148.H0_H0 ;  /* 0x20000094ff357230 */ /* 0x000fe20000004100 */
[----:B------:R-:W-:Y:S01]  /*8660*/  PRMT R54, R153, 0x654, R154 ;  /* 0x0000065499367816 */ /* 0x000fe2000000009a */
[----:B------:R-:W-:Y:S01]  /*8670*/  HADD2.F32 R153, -RZ, R150.H0_H0 ;  /* 0x20000096ff997230 */ /* 0x000fe20000004100 */
[----:B------:R-:W-:Y:S01]  /*8680*/  F2FP.F16.E4M3.UNPACK_B R151, R147 ;  /* 0x00000093ff97723e */ /* 0x000fe200020006ff */
[----:B------:R-:W-:Y:S01]  /*8690*/  HADD2.F32 R149, -RZ, R52.H0_H0 ;  /* 0x20000034ff957230 */ /* 0x000fe20000004100 */
[----:B------:R-:W-:Y:S01]  /*86a0*/  F2FP.F16.E4M3.UNPACK_B R85, R85.H1 ;  /* 0x00000055ff55723e */ /* 0x000fe200030006ff */
[----:B------:R-:W-:-:S02]  /*86b0*/  HADD2.F32 R150, -RZ, R150.H1_H1 ;  /* 0x30000096ff967230 */ /* 0x000fc40000004100 */
[-C--:B------:R-:W-:Y:S01]  /*86c0*/  FMUL.FTZ R154, R53, R153.reuse ;  /* 0x00000099359a7220 */ /* 0x080fe20000410000 */
[--C-:B------:R-:W-:Y:S02]  /*86d0*/  HADD2.F32 R152, -RZ, R151.reuse.H0_H0 ;  /* 0x20000097ff987230 */ /* 0x100fe40000004100 */
        /* <DEDUP_REMOVED lines=56> */
[C---:B------:R-:W-:Y:S01]  /*8a60*/  FFMA.FTZ R54, R55.reuse, R151, -R54 ;  /* 0x0000009737367223 */ /* 0x040fe20000010836 */
        /* <DEDUP_REMOVED lines=41> */
[----:B------:R-:W-:Y:S01]  /*8d00*/  FFMA.FTZ R150, R147, R149, -R150 ;  /* 0x0000009593967223 */ /* 0x000fe20000010896 */
        /* <DEDUP_REMOVED lines=25> */
[-C--:B------:R-:W-:Y:S01]  /*8ea0*/  FFMA.FTZ R81, R49, R142.reuse, -R81 ;  /* 0x0000008e31517223 */ /* 0x080fe20000010851 */
        /* <DEDUP_REMOVED lines=49> */
[----:B------:R-:W-:Y:S02]  /*91c0*/  IMAD.MOV.U32 R80, RZ, RZ, R147 ;  /* 0x000000ffff507224 */ /* 0x000fe400078e0093 */
[----:B------:R-:W-:Y:S02]  /*91d0*/  IMAD.MOV.U32 R84, RZ, RZ, R49 ;  /* 0x000000ffff547224 */ /* 0x000fe400078e0031 */
[----:B------:R-:W-:-:S02]  /*91e0*/  IMAD.MOV.U32 R82, RZ, RZ, R142 ;  /* 0x000000ffff527224 */ /* 0x000fc400078e008e */
[----:B------:R-:W-:-:S07]  /*91f0*/  IMAD.MOV.U32 R86, RZ, RZ, R143 ;  /* 0x000000ffff567224 */ /* 0x000fce00078e008f */
.L_x_2538:
[----:B------:R-:W-:Y:S05]  /*9200*/  BSYNC B2 ;  /* 0x0000000000027941 */ /* 0x000fea0003800000 */
.L_x_2537:
        /* <DEDUP_REMOVED lines=18> */
.L_x_2536:
[----:B------:R-:W-:Y:S05]  /*9330*/  BSYNC B1 ;  /* 0x0000000000017941 */ /* 0x000fea0003800000 */
.L_x_2535:
[----:B------:R-:W-:Y:S01]  /*9340*/  VIADD R144, R19, 0x20 ;  /* 0x0000002013907836 */ /* 0x000fe20000000000 */
[----:B------:R-:W-:Y:S04]  /*9350*/  BSSY B1, `(.L_x_2539) ;  /* 0x0000110000017945 */ /* 0x000fe80003800000 */
[----:B------:R-:W-:-:S13]  /*9360*/  ISETP.GE.OR P3, PT, R144, R116, P0 ;  /* 0x000000749000720c */ /* 0x000fda0000766670 */
[----:B------:R-:W-:Y:S05]  /*9370*/  @P3 BRA `(.L_x_2540) ;  /* 0x0000001000343947 */ /* 0x000fea0003800000 */
[----:B---3--:R-:W3:Y:S04]  /*9380*/  LDL R48, [R1+0x14] ;  /* 0x0000140001307983 */ /* 0x008ee80000100800 */
        /* <DEDUP_REMOVED lines=39> */
[----:B------:R-:W-:Y:S01]  /*9600*/  SHF.R.U32.HI R58, RZ, 0x10, R57 ;  /* 0x00000010ff3a7819 */ /* 0x000fe20000011639 */
[----:B------:R-:W-:Y:S01]  /*9610*/  IMAD.U32 R82, R82, 0x10000, RZ ;  /* 0x0001000052527824 */ /* 0x000fe200078e00ff */
[----:B------:R-:W-:Y:S02]  /*9620*/  PRMT R86, R87, 0x654, R86 ;  /* 0x0000065457567816 */ /* 0x000fe40000000056 */
[----:B------:R-:W-:Y:S01]  /*9630*/  SHF.R.U32.HI R57, RZ, 0x8, R59 ;  /* 0x00000008ff397819 */ /* 0x000fe2000001163b */
[----:B------:R-:W-:Y:S01]  /*9640*/  IMAD.U32 R58, R58, 0x10000, RZ ;  /* 0x000100003a3a7824 */ /* 0x000fe200078e00ff */
[----:B------:R-:W-:-:S02]  /*9650*/  LOP3.LUT R81, R59, 0xff, RZ, 0xc0, !PT ;  /* 0x000000ff3b517812 */ /* 0x000fc400078ec0ff */
[--C-:B------:R-:W-:Y:S01]  /*9660*/  SHF.R.U32.HI R85, RZ, 0x18, R59.reuse ;  /* 0x00000018ff557819 */ /* 0x100fe2000001163b */
[----:B------:R-:W-:Y:S01]  /*9670*/  IMAD.SHL.U32 R57, R57, 0x100, RZ ;  /* 0x0000010039397824 */ /* 0x000fe200078e00ff */
[----:B------:R-:W-:Y:S02]  /*9680*/  LOP3.LUT R62, R62, 0xff00, R60, 0xf8, !PT ;  /* 0x0000ff003e3e7812 */ /* 0x000fe400078ef83c */
[----:B------:R-:W-:Y:S02]  /*9690*/  SHF.R.U32.HI R56, RZ, 0x10, R59 ;  /* 0x00000010ff387819 */ /* 0x000fe4000001163b */
[----:B------:R-:W-:Y:S02]  /*96a0*/  LOP3.LUT R60, R86, 0xff00, R83, 0xf8, !PT ;  /* 0x0000ff00563c7812 */ /* 0x000fe400078ef853 */
[--C-:B------:R-:W-:Y:S01]  /*96b0*/  SHF.R.U32.HI R59, RZ, 0x10, R63.reuse ;  /* 0x00000010ff3b7819 */ /* 0x100fe2000001163f */
[----:B------:R-:W-:Y:S01]  /*96c0*/  IMAD.U32 R56, R56, 0x10000, RZ ;  /* 0x0001000038387824 */ /* 0x000fe200078e00ff */
[----:B------:R-:W-:-:S02]  /*96d0*/  SHF.R.U32.HI R61, RZ, 0x8, R63 ;  /* 0x00000008ff3d7819 */ /* 0x000fc4000001163f */
[----:B------:R-:W-:Y:S02]  /*96e0*/  LOP3.LUT R84, R63, 0xff, RZ, 0xc0, !PT ;  /* 0x000000ff3f547812 */ /* 0x000fe400078ec0ff */
[----:B------:R-:W-:Y:S02]  /*96f0*/  SHF.R.U32.HI R63, RZ, 0x18, R63 ;  /* 0x00000018ff3f7819 */ /* 0x000fe4000001163f */
[----:B------:R-:W-:Y:S02]  /*9700*/  PRMT R81, R85, 0x654, R81 ;  /* 0x0000065455517816 */ /* 0x000fe40000000051 */
        /* <DEDUP_REMOVED lines=189> */
[----:B------:R-:W-:Y:S01]  /*a2e0*/  IMAD.MOV.U32 R53, RZ, RZ, R57 ;  /* 0x000000ffff357224 */ /* 0x000fe200078e0039 */
[----:B------:R-:W-:-:S03]  /*a2f0*/  F2FP.SATFINITE.E4M3.F32.PACK_AB_MERGE_C R59, R60, R84, R59 ;  /* 0x000000543c3b723e */ /* 0x000fc6000480703b */
[----:B------:R-:W-:Y:S02]  /*a300*/  F2FP.SATFINITE.E4M3.F32.PACK_AB_MERGE_C R139, R140, R139, R50 ;  /* 0x0000008b8c8b723e */ /* 0x000fe40004807032 */
[----:B------:R-:W-:-:S03]  /*a310*/  IMAD.MOV.U32 R50, RZ, RZ, R59 ;  /* 0x000000ffff327224 */ /* 0x000fc600078e003b */
[----:B------:R-:W-:-:S07]  /*a320*/  IMAD.MOV.U32 R54, RZ, RZ, R139 ;  /* 0x000000ffff367224 */ /* 0x000fce00078e008b */
.L_x_2542:
[----:B------:R-:W-:Y:S05]  /*a330*/  BSYNC B2 ;  /* 0x0000000000027941 */ /* 0x000fea0003800000 */
.L_x_2541:
        /* <DEDUP_REMOVED lines=17> */
.L_x_2540:
[----:B------:R-:W-:Y:S05]  /*a450*/  BSYNC B1 ;  /* 0x0000000000017941 */ /* 0x000fea0003800000 */
.L_x_2539:
[----:B---3--:R-:W-:Y:S01]  /*a460*/  VIADD R84, R19, 0x40 ;  /* 0x0000004013547836 */ /* 0x008fe20000000000 */
[----:B------:R-:W-:Y:S04]  /*a470*/  BSSY B1, `(.L_x_2543) ;  /* 0x000010c000017945 */ /* 0x000fe80003800000 */
[----:B------:R-:W-:-:S13]  /*a480*/  ISETP.GE.OR P3, PT, R84, R116, P0 ;  /* 0x000000745400720c */ /* 0x000fda0000766670 */
[----:B------:R-:W-:Y:S05]  /*a490*/  @P3 BRA `(.L_x_2544) ;  /* 0x0000001000243947 */ /* 0x000fea0003800000 */
[----:B----4-:R-:W3:Y:S04]  /*a4a0*/  LDL R48, [R1+0x14] ;  /* 0x0000140001307983 */ /* 0x010ee80000100800 */
[----:B------:R-:W4:Y:S01]  /*a4b0*/  LDL R50, [R1+0x70] ;  /* 0x0000700001327983 */ /* 0x000f220000100800 */
[C---:B------:R-:W-:Y:S01]  /*a4c0*/  VIADD R51, R19.reuse, 0x40 ;  /* 0x0000004013337836 */ /* 0x040fe20000000000 */
[----:B------:R-:W-:Y:S01]  /*a4d0*/  BSSY B2, `(.L_x_2545) ;  /* 0x00000f4000027945 */ /* 0x000fe20003800000 */
[----:B------:R-:W-:Y:S02]  /*a4e0*/  VIADD R52, R19, 0x40 ;  /* 0x0000004013347836 */ /* 0x000fe40000000000 */
[----:B------:R-:W-:-:S03]  /*a4f0*/  IMAD.SHL.U32 R51, R51, 0x80, RZ ;  /* 0x0000008033337824 */ /* 0x000fc600078e00ff */
[----:B------:R-:W-:Y:S02]  /*a500*/  SHF.L.U32 R52, R52, 0x7, RZ ;  /* 0x0000000734347819 */ /* 0x000fe400000006ff */
        /* <DEDUP_REMOVED lines=32> */
[--C-:B------:R-:W-:Y:S02]  /*a710*/  SHF.R.U32.HI R61, RZ, 0x8, R67.reuse ;  /* 0x00000008ff3d7819 */ /* 0x100fe40000011643 */
[----:B------:R-:W-:Y:S02]  /*a720*/  SHF.R.U32.HI R56, RZ, 0x10, R67 ;  /* 0x00000010ff387819 */ /* 0x000fe40000011643 */
[--C-:B------:R-:W-:Y:S02]  /*a730*/  SHF.R.U32.HI R66, RZ, 0x18, R69.reuse ;  /* 0x00000018ff427819 */ /* 0x100fe40000011645 */
[----:B------:R-:W-:Y:S01]  /*a740*/  LOP3.LUT R67, R69, 0xff, RZ, 0xc0, !PT ;  /* 0x000000ff45437812 */ /* 0x000fe200078ec0ff */
[----:B------:R-:W-:Y:S01]  /*a750*/  IMAD.U32 R56, R56, 0x10000, RZ ;  /* 0x0001000038387824 */ /* 0x000fe200078e00ff */
[----:B------:R-:W-:-:S02]  /*a760*/  SHF.R.U32.HI R69, RZ, 0x10, R69 ;  /* 0x00000010ff457819 */ /* 0x000fc40000011645 */
[----:B------:R-:W-:Y:S02]  /*a770*/  PRMT R68, R62, 0x654, R60 ;  /* 0x000006543e447816 */ /* 0x000fe4000000003c */
[----:B------:R-:W-:Y:S02]  /*a780*/  SHF.R.U32.HI R70, RZ, 0x18, R71 ;  /* 0x00000018ff467819 */ /* 0x000fe40000011647 */
[----:B------:R-:W-:Y:S02]  /*a790*/  LOP3.LUT R80, R71, 0xff, RZ, 0xc0, !PT ;  /* 0x000000ff47507812 */ /* 0x000fe400078ec0ff */
[----:B------:R-:W-:Y:S02]  /*a7a0*/  PRMT R66, R66, 0x654, R67 ;  /* 0x0000065442427816 */ /* 0x000fe40000000043 */
[----:B------:R-:W-:Y:S02]  /*a7b0*/  PRMT R63, R64, 0x654, R63 ;  /* 0x00000654403f7816 */ /* 0x000fe4000000003f */
[----:B------:R-:W-:Y:S01]  /*a7c0*/  PRMT R64, R70, 0x654, R80 ;  /* 0x0000065446407816 */ /* 0x000fe20000000050 */
[----:B------:R-:W-:Y:S01]  /*a7d0*/  IMAD.U32 R70, R69, 0x10000, RZ ;  /* 0x0001000045467824 */ /* 0x000fe200078e00ff */
[----:B------:R-:W-:Y:S01]  /*a7e0*/  LOP3.LUT R59, R68, 0xff00, R59, 0xf8, !PT ;  /* 0x0000ff00443b7812 */ /* 0x000fe200078ef83b */
[----:B------:R-:W-:Y:S01]  /*a7f0*/  IMAD.SHL.U32 R68, R61, 0x100, RZ ;  /* 0x000001003d447824 */ /* 0x000fe200078e00ff */
[----:B------:R-:W-:Y:S01]  /*a800*/  LOP3.LUT R61, R66, 0xff00, R65, 0xf8, !PT ;  /* 0x0000ff00423d7812 */ /* 0x000fe200078ef841 */
[----:B------:R-:W-:Y:S01]  /*a810*/  IMAD.U32 R66, R57, 0x10000, RZ ;  /* 0x0001000039427824 */ /* 0x000fe200078e00ff */
[----:B0-----:R-:W-:-:S02]  /*a820*/  F2FP.F16.E4M3.UNPACK_B R65, R53 ;  /* 0x00000035ff41723e */ /* 0x001fc400020006ff */
[----:B------:R-:W-:Y:S02]  /*a830*/  LOP3.LUT R61, R61, 0xff0000, R70, 0xf8, !PT ;  /* 0x00ff00003d3d7812 */ /* 0x000fe400078ef846 */
[----:B------:R-:W-:Y:S02]  /*a840*/  LOP3.LUT R68, R63, 0xff00, R68, 0xf8, !PT ;  /* 0x0000ff003f447812 */ /* 0x000fe400078ef844 */
[----:B------:R-:W-:Y:S02]  /*a850*/  F2FP.F16.E4M3.UNPACK_B R67, R61 ;  /* 0x0000003dff43723e */ /* 0x000fe400020006ff */
[----:B------:R-:W-:Y:S01]  /*a860*/  LOP3.LUT R63, R59, 0xff0000, R66, 0xf8, !PT ;  /* 0x00ff00003b3f7812 */ /* 0x000fe200078ef842 */
[----:B------:R-:W-:Y:S01]  /*a870*/  HADD2.F32 R59, -RZ, R65.H0_H0 ;  /* 0x20000041ff3b7230 */ /* 0x000fe20000004100 */
[----:B---3--:R-:W-:Y:S02]  /*a880*/  F2FP.F16.E4M3.UNPACK_B R57, R49 ;  /* 0x00000031ff39723e */ /* 0x008fe400020006ff */
[----:B------:R-:W-:-:S02]  /*a890*/  SHF.R.U32.HI R60, RZ, 0x8, R71 ;  /* 0x00000008ff3c7819 */ /* 0x000fc40000011647 */
[----:B------:R-:W-:Y:S01]  /*a8a0*/  SHF.R.U32.HI R62, RZ, 0x10, R71 ;  /* 0x00000010ff3e7819 */ /* 0x000fe20000011647 */
[----:B------:R-:W-:Y:S01]  /*a8b0*/  HADD2.F32 R71, -RZ, R67.H0_H0 ;  /* 0x20000043ff477230 */ /* 0x000fe20000004100 */
[----:B------:R-:W-:Y:S01]  /*a8c0*/  F2FP.F16.E4M3.UNPACK_B R69, R63 ;  /* 0x0000003fff45723e */ /* 0x000fe200020006ff */
[----:B------:R-:W-:Y:S01]  /*a8d0*/  HADD2.F32 R66, -RZ, R57.H0_H0 ;  /* 0x20000039ff427230 */ /* 0x000fe20000004100 */
[----:B------:R-:W-:Y:S01]  /*a8e0*/  F2FP.F16.E4M3.UNPACK_B R53, R53.H1 ;  /* 0x00000035ff35723e */ /* 0x000fe200030006ff */
[----:B------:R-:W-:Y:S02]  /*a8f0*/  HADD2.F32 R67, -RZ, R67.H1_H1 ;  /* 0x30000043ff437230 */ /* 0x000fe40000004100 */
[-C--:B------:R-:W-:Y:S01]  /*a900*/  FMUL.FTZ R80, R59, R71.reuse ;  /* 0x000000473b507220 */ /* 0x080fe20000410000 */
[----:B------:R-:W-:Y:S02]  /*a910*/  HADD2.F32 R70, -RZ, R69.H0_H0 ;  /* 0x20000045ff467230 */ /* 0x000fe40000004100 */
[----:B------:R-:W-:Y:S01]  /*a920*/  FMUL.FTZ R71, R66, R71 ;  /* 0x0000004742477220 */ /* 0x000fe20000410000 */
[----:B------:R-:W-:Y:S01]  /*a930*/  HADD2.F32 R57, -RZ, R57.H1_H1 ;  /* 0x30000039ff397230 */ /* 0x000fe20000004100 */
[----:B------:R-:W-:Y:S01]  /*a940*/  F2FP.F16.E4M3.UNPACK_B R63, R63.H1 ;  /* 0x0000003fff3f723e */ /* 0x000fe200030006ff */
[----:B------:R-:W-:-:S02]  /*a950*/  HADD2.F32 R69, -RZ, R69.H1_H1 ;  /* 0x30000045ff457230 */ /* 0x000fc40000004100 */
        /* <DEDUP_REMOVED lines=171> */
.L_x_2546:
[----:B------:R-:W-:Y:S05]  /*b410*/  BSYNC B2 ;  /* 0x0000000000027941 */ /* 0x000fea0003800000 */
.L_x_2545:
        /* <DEDUP_REMOVED lines=17> */
.L_x_2544:
[----:B------:R-:W-:Y:S05]  /*b530*/  BSYNC B1 ;  /* 0x0000000000017941 */ /* 0x000fea0003800000 */
.L_x_2543:
[----:B---34-:R-:W-:Y:S02]  /*b540*/  VIADD R49, R19, 0x60 ;  /* 0x0000006013317836 */ /* 0x018fe40000000000 */
[-C--:B--2---:R-:W-:Y:S02]  /*b550*/  IMAD R48, R112, R120.reuse, RZ ;  /* 0x0000007870307224 */ /* 0x084fe400078e02ff */
[C---:B------:R-:W-:Y:S01]  /*b560*/  IMAD.WIDE.U32 R118, R49.reuse, R120, R118 ;  /* 0x0000007831767225 */ /* 0x040fe200078e0076 */
[----:B------:R-:W-:-:S03]  /*b570*/  ISETP.GE.OR P3, PT, R49, R116, P0 ;  /* 0x000000743100720c */ /* 0x000fc60000766670 */
[----:B------:R-:W-:-:S10]  /*b580*/  IMAD R61, R49, R121, R48 ;  /* 0x00000079313d7224 */ /* 0x000fd400078e0230 */
[----:B------:R-:W-:Y:S05]  /*b590*/  @P3 BRA `(.L_x_2525) ;  /* 0x00000014006c3947 */ /* 0x000fea0003800000 */
[----:B------:R-:W2:Y:S04]  /*b5a0*/  LDL R50, [R1+0x14] ;  /* 0x0000140001327983 */ /* 0x000ea80000100800 */
[----:B------:R-:W3:Y:S01]  /*b5b0*/  LDL R49, [R1+0x6c] ;  /* 0x00006c0001317983 */ /* 0x000ee20000100800 */
[----:B------:R-:W-:Y:S01]  /*b5c0*/  VIADD R51, R19, 0x60 ;  /* 0x0000006013337836 */ /* 0x000fe20000000000 */
[----:B------:R-:W0:Y:S01]  /*b5d0*/  LDC.64 R56, c[0x0][0x2e8] ;  /* 0x0000ba00ff387b82 */ /* 0x000e220000000a00 */
[----:B------:R-:W-:Y:S01]  /*b5e0*/  IMAD.IADD R61, R119, 0x1, R61 ;  /* 0x00000001773d7824 */ /* 0x000fe200078e023d */
[----:B------:R-:W-:Y:S01]  /*b5f0*/  IADD3 R59, P3, P4, R100, R118, R41 ;  /* 0x00000076643b7210 */ /* 0x000fe20007c7e029 */
[----:B------:R-:W-:Y:S01]  /*b600*/  IMAD.SHL.U32 R51, R51, 0x80, RZ ;  /* 0x0000008033337824 */ /* 0x000fe200078e00ff */
[----:B------:R-:W-:Y:S02]  /*b610*/  BSSY B1, `(.L_x_2547) ;  /* 0x00000f3000017945 */ /* 0x000fe40003800000 */
[----:B------:R-:W-:-:S02]  /*b620*/  IADD3.X R60, R42, R61, R107, P3, P4 ;  /* 0x0000003d2a3c7210 */ /* 0x000fc40001fe846b */
[----:B------:R-:W-:Y:S02]  /*b630*/  LOP3.LUT R51, R51, 0x380, RZ, 0xc0, !PT ;  /* 0x0000038033337812 */ /* 0x000fe400078ec0ff */
        /* <DEDUP_REMOVED lines=17> */
[----:B------:R-:W-:-:S03]  /*b750*/  IMAD R49, R232, 0x8000, R27 ;  /* 0x00008000e8317824 */ /* 0x000fc600078e021b */
[----:B------:R-:W-:Y:S01]  /*b760*/  LEA R51, R232, R51, 0xf ;  /* 0x00000033e8337211 */ /* 0x000fe200078e78ff */
[----:B------:R-:W-:-:S04]  /*b770*/  IMAD.IADD R49, R18, 0x1, R49 ;  /* 0x0000000112317824 */ /* 0x000fc800078e0231 */
[----:B------:R-:W-:Y:S02]  /*b780*/  IMAD.IADD R52, R18, 0x1, R51 ;  /* 0x0000000112347824 */ /* 0x000fe400078e0233 */
[----:B------:R-:W2:Y:S04]  /*b790*/  LDS.128 R48, [R49+0x28400] ;  /* 0x0284000031307984 */ /* 0x000ea80000000c00 */
[----:B------:R-:W3:Y:S01]  /*b7a0*/  LDS.128 R52, [R52+0x28400] ;  /* 0x0284000034347984 */ /* 0x000ee20000000c00 */
[----:B0-----:R-:W-:Y:S05]  /*b7b0*/  @P2 BRA `(.L_x_2548) ;  /* 0x0000000c00602947 */ /* 0x001fea0003800000 */
        /* <DEDUP_REMOVED lines=15> */
[----:B---3--:R-:W-:Y:S01]  /*b8b0*/  IMAD.MOV.U32 R67, RZ, RZ, R53 ;  /* 0x000000ffff437224 */ /* 0x008fe200078e0035 */
[----:B--2---:R-:W-:Y:S01]  /*b8c0*/  F2FP.F16.E4M3.UNPACK_B R62, R49 ;  /* 0x00000031ff3e723e */ /* 0x004fe200020006ff */
        /* <DEDUP_REMOVED lines=43> */
[--C-:B------:R-:W-:Y:S01]  /*bb80*/  SHF.R.U32.HI R72, RZ, 0x8, R75.reuse ;  /* 0x00000008ff487819 */ /* 0x100fe2000001164b */
[----:B------:R-:W-:Y:S01]  /*bb90*/  FFMA.FTZ R64, R67, R64, R68 ;  /* 0x0000004043407223 */ /* 0x000fe20000010044 */
[----:B------:R-:W-:Y:S01]  /*bba0*/  LOP3.LUT R68, R75, 0xff, RZ, 0xc0, !PT ;  /* 0x000000ff4b447812 */ /* 0x000fe200078ec0ff */
[----:B------:R-:W-:Y:S01]  /*bbb0*/  IMAD.SHL.U32 R70, R70, 0x100, RZ ;  /* 0x0000010046467824 */ /* 0x000fe200078e00ff */
[----:B------:R-:W-:-:S02]  /*bbc0*/  SHF.R.U32.HI R69, RZ, 0x18, R75 ;  /* 0x00000018ff457819 */ /* 0x000fc4000001164b */
[----:B------:R-:W-:Y:S02]  /*bbd0*/  SHF.R.U32.HI R67, RZ, 0x10, R79 ;  /* 0x00000010ff437819 */ /* 0x000fe4000001164f */
[----:B------:R-:W-:Y:S01]  /*bbe0*/  PRMT R69, R69, 0x654, R68 ;  /* 0x0000065445457816 */ /* 0x000fe20000000044 */
[----:B------:R-:W-:Y:S01]  /*bbf0*/  IMAD.SHL.U32 R68, R72, 0x100, RZ ;  /* 0x0000010048447824 */ /* 0x000fe200078e00ff */
[----:B------:R-:W-:Y:S01]  /*bc00*/  SHF.R.U32.HI R66, RZ, 0x10, R75 ;  /* 0x00000010ff427819 */ /* 0x000fe2000001164b */
[----:B------:R-:W-:Y:S01]  /*bc10*/  IMAD.U32 R67, R67, 0x10000, RZ ;  /* 0x0001000043437824 */ /* 0x000fe200078e00ff */
[----:B------:R-:W-:Y:S02]  /*bc20*/  LOP3.LUT R72, R73, 0xff00, R70, 0xf8, !PT ;  /* 0x0000ff0049487812 */ /* 0x000fe400078ef846 */
[----:B------:R-:W-:Y:S01]  /*bc30*/  LOP3.LUT R69, R69, 0xff00, R68, 0xf8, !PT ;  /* 0x0000ff0045457812 */ /* 0x000fe200078ef844 */
[----:B------:R-:W-:Y:S01]  /*bc40*/  IMAD.U32 R66, R66, 0x10000, RZ ;  /* 0x0001000042427824 */ /* 0x000fe200078e00ff */
[----:B------:R-:W-:-:S02]  /*bc50*/  LOP3.LUT R72, R72, 0xff0000, R67, 0xf8, !PT ;  /* 0x00ff000048487812 */ /* 0x000fc400078ef843 */
        /* <DEDUP_REMOVED lines=41> */
[----:B------:R-:W-:Y:S01]  /*bef0*/  FFMA.FTZ R72, R75, R70, -R76 ;  /* 0x000000464b487223 */ /* 0x000fe2000001084c */
[----:B------:R-:W-:Y:S01]  /*bf00*/  IMAD.MOV.U32 R75, RZ, RZ, R52 ;  /* 0x000000ffff4b7224 */ /* 0x000fe200078e0034 */
[----:B------:R-:W-:Y:S01]  /*bf10*/  F2FP.F16.E4M3.UNPACK_B R52, R128.H1 ;  /* 0x00000080ff34723e */ /* 0x000fe200030006ff */
[----:B------:R-:W-:Y:S01]  /*bf20*/  IMAD.MOV.U32 R76, RZ, RZ, R48 ;  /* 0x000000ffff4c7224 */ /* 0x000fe200078e0030 */
[----:B------:R-:W-:Y:S01]  /*bf30*/  F2FP.SATFINITE.E4M3.F32.PACK_AB_MERGE_C R48, R74, R71, RZ ;  /* 0x000000474a30723e */ /* 0x000fe200048070ff */
[----:B------:R-:W-:Y:S01]  /*bf40*/  FFMA.FTZ R70, R73, R70, R78 ;  /* 0x0000004649467223 */ /* 0x000fe2000001004e */
[-C--:B------:R-:W-:Y:S01]  /*bf50*/  F2FP.F16.E4M3.UNPACK_B R74, R75.reuse.H1 ;  /* 0x0000004bff4a723e */ /* 0x080fe200030006ff */
[--C-:B------:R-:W-:Y:S01]  /*bf60*/  HADD2.F32 R82, -RZ, R52.reuse.H0_H0 ;  /* 0x20000034ff527230 */ /* 0x100fe20000004100 */
[----:B------:R-:W-:Y:S01]  /*bf70*/  F2FP.F16.E4M3.UNPACK_B R77, R76.H1 ;  /* 0x0000004cff4d723e */ /* 0x000fe200030006ff */
[----:B------:R-:W-:Y:S01]  /*bf80*/  HADD2.F32 R79, -RZ, R52.H1_H1 ;  /* 0x30000034ff4f7230 */ /* 0x000fe20000004100 */
[----:B------:R-:W-:Y:S01]  /*bf90*/  F2FP.F16.E4M3.UNPACK_B R78, R130.H1 ;  /* 0x00000082ff4e723e */ /* 0x000fe200030006ff */
[--C-:B------:R-:W-:Y:S01]  /*bfa0*/  HADD2.F32 R71, -RZ, R74.reuse.H0_H0 ;  /* 0x2000004aff477230 */ /* 0x100fe20000004100 */
[----:B------:R-:W-:Y:S01]  /*bfb0*/  F2FP.F16.E4M3.UNPACK_B R128, R128 ;  /* 0x00000080ff80723e */ /* 0x000fe200020006ff */
[----:B------:R-:W-:Y:S01]  /*bfc0*/  HADD2.F32 R52, -RZ, R74.H1_H1 ;  /* 0x3000004aff347230 */ /* 0x000fe20000004100 */
[----:B------:R-:W-:Y:S01]  /*bfd0*/  F2FP.F16.E4M3.UNPACK_B R75, R75 ;  /* 0x0000004bff4b723e */ /* 0x000fe200020006ff */
[----:B------:R-:W-:-:S02]  /*bfe0*/  HADD2.F32 R73, -RZ, R77.H0_H0 ;  /* 0x2000004dff497230 */ /* 0x000fc40000004100 */
[-C--:B------:R-:W-:Y:S01]  /*bff0*/  FMUL.FTZ R84, R71, R82.reuse ;  /* 0x0000005247547220 */ /* 0x080fe20000410000 */
[----:B------:R-:W-:Y:S02]  /*c000*/  HADD2.F32 R74, -RZ, R77.H1_H1 ;  /* 0x3000004dff4a7230 */ /* 0x000fe40000004100 */
[-C--:B------:R-:W-:Y:S01]  /*c010*/  FMUL.FTZ R81, R52, R79.reuse ;  /* 0x0000004f34517220 */ /* 0x080fe20000410000 */
[--C-:B------:R-:W-:Y:S02]  /*c020*/  HADD2.F32 R77, -RZ, R78.reuse.H1_H1 ;  /* 0x3000004eff4d7230 */ /* 0x100fe40000004100 */
[C---:B------:R-:W-:Y:S01]  /*c030*/  FMUL.FTZ R82, R73.reuse, R82 ;  /* 0x0000005249527220 */ /* 0x040fe20000410000 */
[----:B------:R-:W-:Y:S01]  /*c040*/  HADD2.F32 R80, -RZ, R78.H0_H0 ;  /* 0x2000004eff507230 */ /* 0x000fe20000004100 */
[----:B------:R-:W-:Y:S01]  /*c050*/  F2FP.F16.E4M3.UNPACK_B R76, R76 ;  /* 0x0000004cff4c723e */ /* 0x000fe200020006ff */
[C---:B------:R-:W-:Y:S01]  /*c060*/  FMUL.FTZ R79, R74.reuse, R79 ;  /* 0x0000004f4a4f7220 */ /* 0x040fe20000410000 */
[----:B------:R-:W-:Y:S01]  /*c070*/  FFMA.FTZ R74, R74, R77, -R81 ;  /* 0x0000004d4a4a7223 */ /* 0x000fe20000010851 */
[----:B------:R-:W-:Y:S01]  /*c080*/  F2FP.F16.E4M3.UNPACK_B R130, R130 ;  /* 0x00000082ff82723e */ /* 0x000fe200020006ff */
[-C--:B------:R-:W-:Y:S01]  /*c090*/  FFMA.FTZ R73, R73, R80.reuse, -R84 ;  /* 0x0000005049497223 */ /* 0x080fe20000010854 */
[----:B------:R-:W-:Y:S01]  /*c0a0*/  FFMA.FTZ R71, R71, R80, R82 ;  /* 0x0000005047477223 */ /* 0x000fe20000010052 */
[----:B------:R-:W-:-:S02]  /*c0b0*/  HADD2.F32 R81, -RZ, R128.H0_H0 ;  /* 0x20000080ff517230 */ /* 0x000fc40000004100 */
[----:B------:R-:W-:Y:S01]  /*c0c0*/  FFMA.FTZ R52, R52, R77, R79 ;  /* 0x0000004d34347223 */ /* 0x000fe2000001004f */
[--C-:B------:R-:W-:Y:S01]  /*c0d0*/  HADD2.F32 R78, -RZ, R75.reuse.H0_H0 ;  /* 0x2000004bff4e7230 */ /* 0x100fe20000004100 */
[----:B------:R-:W-:Y:S01]  /*c0e0*/  F2FP.SATFINITE.E4M3.F32.PACK_AB_MERGE_C R74, R74, R73, RZ ;  /* 0x000000494a4a723e */ /* 0x000fe200048070ff */
        /* <DEDUP_REMOVED lines=12> */
[-C--:B------:R-:W-:Y:S02]  /*c1b0*/  F2FP.F16.E4M3.UNPACK_B R81, R129.reuse.H1 ;  /* 0x00000081ff51723e */ /* 0x080fe400030006ff */
[----:B------:R-:W-:Y:S01]  /*c1c0*/  F2FP.F16.E4M3.UNPACK_B R129, R129 ;  /* 0x00000081ff81723e */ /* 0x000fe200020006ff */
[C---:B------:R-:W-:Y:S01]  /*c1d0*/  FFMA.FTZ R76, R79.reuse, R130, -R76 ;  /* 0x000000824f4c7223 */ /* 0x040fe2000001084c */
[----:B------:R-:W-:Y:S01]  /*c1e0*/  FMUL.FTZ R128, R79, R128 ;  /* 0x000000804f807220 */ /* 0x000fe20000410000 */
[--C-:B------:R-:W-:Y:S01]  /*c1f0*/  HADD2.F32 R85, -RZ, R81.reuse.H0_H0 ;  /* 0x20000051ff557230 */ /* 0x100fe20000004100 */
[----:B------:R-:W-:Y:S01]  /*c200*/  F2FP.SATFINITE.E4M3.F32.PACK_AB_MERGE_C R52, R52, R71, RZ ;  /* 0x000000473434723e */ /* 0x000fe200048070ff */
[----:B------:R-:W-:Y:S01]  /*c210*/  HADD2.F32 R81, -RZ, R81.H1_H1 ;  /* 0x30000051ff517230 */ /* 0x000fe20000004100 */
[----:B------:R-:W-:Y:S01]  /*c220*/  F2FP.SATFINITE.E4M3.F32.PACK_AB_MERGE_C R77, R76, R77, R74 ;  /* 0x0000004d4c4d723e */ /* 0x000fe2000480704a */
[----:B------:R-:W-:Y:S01]  /*c230*/  IMAD.MOV.U32 R74, RZ, RZ, R54 ;  /* 0x000000ffff4a7224 */ /* 0x000fe200078e0036 */
[----:B------:R-:W-:Y:S01]  /*c240*/  MOV R76, R50 ;  /* 0x00000032004c7202 */ /* 0x000fe20000000f00 */
[----:B------:R-:W-:Y:S01]  /*c250*/  FFMA.FTZ R73, R75, R130, R128 ;  /* 0x000000824b497223 */ /* 0x000fe20000010080 */
[----:B------:R-:W-:-:S02]  /*c260*/  F2FP.F16.E4M3.UNPACK_B R75, R131.H1 ;  /* 0x00000083ff4b723e */ /* 0x000fc400030006ff */
[----:B------:R-:W-:Y:S02]  /*c270*/  F2FP.F16.E4M3.UNPACK_B R80, R74.H1 ;  /* 0x0000004aff50723e */ /* 0x000fe400030006ff */
[----:B------:R-:W-:Y:S01]  /*c280*/  F2FP.F16.E4M3.UNPACK_B R79, R76.H1 ;  /* 0x0000004cff4f723e */ /* 0x000fe200030006ff */
[----:B------:R-:W-:Y:S01]  /*c290*/  HADD2.F32 R83, -RZ, R75.H0_H0 ;  /* 0x2000004bff537230 */ /* 0x000fe20000004100 */
[----:B------:R-:W-:Y:S01]  /*c2a0*/  F2FP.F16.E4M3.UNPACK_B R74, R74 ;  /* 0x0000004aff4a723e */ /* 0x000fe200020006ff */
[--C-:B------:R-:W-:Y:S01]  /*c2b0*/  HADD2.F32 R54, -RZ, R80.reuse.H0_H0 ;  /* 0x20000050ff367230 */ /* 0x100fe20000004100 */
[----:B------:R-:W-:Y:S01]  /*c2c0*/  F2FP.F16.E4M3.UNPACK_B R76, R76 ;  /* 0x0000004cff4c723e */ /* 0x000fe200020006ff */
[--C-:B------:R-:W-:Y:S01]  /*c2d0*/  HADD2.F32 R50, -RZ, R79.reuse.H0_H0 ;  /* 0x2000004fff327230 */ /* 0x100fe20000004100 */
[----:B------:R-:W-:Y:S01]  /*c2e0*/  F2FP.F16.E4M3.UNPACK_B R131, R131 ;  /* 0x00000083ff83723e */ /* 0x000fe200020006ff */
[----:B------:R-:W-:Y:S02]  /*c2f0*/  HADD2.F32 R80, -RZ, R80.H1_H1 ;  /* 0x30000050ff507230 */ /* 0x000fe40000004100 */
[----:B------:R-:W-:Y:S01]  /*c300*/  FMUL.FTZ R87, R54, R85 ;  /* 0x0000005536577220 */ /* 0x000fe20000410000 */
[----:B------:R-:W-:-:S02]  /*c310*/  HADD2.F32 R79, -RZ, R79.H1_H1 ;  /* 0x3000004fff4f7230 */ /* 0x000fc40000004100 */
[----:B------:R-:W-:Y:S01]  /*c320*/  FMUL.FTZ R85, R50, R85 ;  /* 0x0000005532557220 */ /* 0x000fe20000410000 */
[----:B------:R-:W-:Y:S02]  /*c330*/  HADD2.F32 R75, -RZ, R75.H1_H1 ;  /* 0x3000004bff4b7230 */ /* 0x000fe40000004100 */
        /* <DEDUP_REMOVED lines=8> */
[----:B------:R-:W-:Y:S01]  /*c3c0*/  F2FP.SATFINITE.E4M3.F32.PACK_AB_MERGE_C R70, R70, R51, RZ ;  /* 0x000000334646723e */ /* 0x000fe200048070ff */
        /* <DEDUP_REMOVED lines=10> */
[----:B------:R-:W-:-:S02]  /*c470*/  HADD2.F32 R131, -RZ, R131.H1_H1 ;  /* 0x30000083ff837230 */ /* 0x000fc40000004100 */
[-C--:B------:R-:W-:Y:S01]  /*c480*/  FMUL.FTZ R83, R74, R129.reuse ;  /* 0x000000814a537220 */ /* 0x080fe20000410000 */
[----:B------:R-:W-:Y:S01]  /*c490*/  F2FP.SATFINITE.E4M3.F32.PACK_AB_MERGE_C R54, R75, R54, RZ ;  /* 0x000000364b36723e */ /* 0x000fe200048070ff */
[----:B------:R-:W-:Y:S01]  /*c4a0*/  FMUL.FTZ R129, R76, R129 ;  /* 0x000000814c817220 */ /* 0x000fe20000410000 */
[----:B------:R-:W-:Y:S01]  /*c4b0*/  F2FP.SATFINITE.E4M3.F32.PACK_AB_MERGE_C R49, R62, R65, R48 ;  /* 0x000000413e31723e */ /* 0x000fe20004807030 */
[----:B------:R-:W-:Y:S01]  /*c4c0*/  FFMA.FTZ R83, R76, R131, -R83 ;  /* 0x000000834c537223 */ /* 0x000fe20000010853 */
[----:B------:R-:W-:Y:S01]  /*c4d0*/  F2FP.SATFINITE.E4M3.F32.PACK_AB_MERGE_C R51, R68, R69, R55 ;  /* 0x000000454433723e */ /* 0x000fe20004807037 */
[----:B------:R-:W-:Y:S01]  /*c4e0*/  FFMA.FTZ R74, R74, R131, R129 ;  /* 0x000000834a4a7223 */ /* 0x000fe20000010081 */
[----:B------:R-:W-:Y:S01]  /*c4f0*/  F2FP.SATFINITE.E4M3.F32.PACK_AB_MERGE_C R52, R73, R78, R52 ;  /* 0x0000004e4934723e */ /* 0x000fe20004807034 */
[----:B------:R-:W-:Y:S01]  /*c500*/  IMAD.MOV.U32 R48, RZ, RZ, R77 ;  /* 0x000000ffff307224 */ /* 0x000fe200078e004d */
[----:B------:R-:W-:Y:S02]  /*c510*/  F2FP.SATFINITE.E4M3.F32.PACK_AB_MERGE_C R50, R83, R80, R50 ;  /* 0x000000505332723e */ /* 0x000fe40004807032 */
[----:B------:R-:W-:-:S02]  /*c520*/  F2FP.SATFINITE.E4M3.F32.PACK_AB_MERGE_C R54, R74, R81, R54 ;  /* 0x000000514a36723e */ /* 0x000fc40004807036 */
[----:B------:R-:W-:-:S07]  /*c530*/  F2FP.SATFINITE.E4M3.F32.PACK_AB_MERGE_C R55, R66, R67, R70 ;  /* 0x000000434237723e */ /* 0x000fce0004807046 */
.L_x_2548:
[----:B------:R-:W-:Y:S05]  /*c540*/  BSYNC B1 ;  /* 0x0000000000017941 */ /* 0x000fea0003800000 */
.L_x_2547:
[----:B------:R-:W-:-:S05]  /*c550*/  IADD3 R58, P2, R59, R56, RZ ;  /* 0x000000383b3a7210 */ /* 0x000fca0007f5e0ff */
[----:B------:R-:W-:Y:S01]  /*c560*/  IMAD.X R59, R60, 0x1, R57, P2 ;  /* 0x000000013c3b7824 */ /* 0x000fe200010e0639 */
[----:B------:R-:W-:-:S04]  /*c570*/  ISETP.GE.AND P2, PT, R63, R132, PT ;  /* 0x000000843f00720c */ /* 0x000fc80003f46270 */
[----:B--2---:R0:W-:Y:S09]  /*c580*/  STG.E.128 desc[UR40][R58.64], R48 ;  /* 0x000000303a007986 */ /* 0x0041f2000c101d28 */
[----:B------:R-:W-:Y:S05]  /*c590*/  @P2 BRA `(.L_x_2525) ;  /* 0x00000004006c2947 */ /* 0x000fea0003800000 */
[--C-:B0-----:R-:W-:Y:S02]  /*c5a0*/  SHF.R.S32.HI R48, RZ, 0x1f, R63.reuse ;  /* 0x0000001fff307819 */ /* 0x101fe4000001143f */
[----:B------:R-:W-:-:S04]  /*c5b0*/  IADD3 R63, P2, P3, R100, R118, R63 ;  /* 0x00000076643f7210 */ /* 0x000fc80007b5e03f */
[----:B------:R-:W-:Y:S02]  /*c5c0*/  IADD3.X R48, R42, R61, R48, P2, P3 ;  /* 0x0000003d2a307210 */ /* 0x000fe400017e6430 */
[----:B------:R-:W-:-:S05]  /*c5d0*/  IADD3 R56, P2, R63, R56, RZ ;  /* 0x000000383f387210 */ /* 0x000fca0007f5e0ff */
[----:B------:R-:W-:-:S05]  /*c5e0*/  IMAD.X R57, R48, 0x1, R57, P2 ;  /* 0x0000000130397824 */ /* 0x000fca00010e0639 */
[----:B---3--:R0:W-:Y:S01]  /*c5f0*/  STG.E.128 desc[UR40][R56.64], R52 ;  /* 0x0000003438007986 */ /* 0x0081e2000c101d28 */
[----:B------:R-:W-:Y:S05]  /*c600*/  BRA `(.L_x_2525) ;  /* 0x0000000400507947 */ /* 0x000fea0003800000 */
.L_x_2488:
[----:B------:R-:W-:-:S06]  /*c610*/  UISETP.NE.AND UP0, UPT, UR46, 0x3, UPT ;  /* 0x000000032e00788c */ /* 0x000fcc000bf05270 */
[----:B------:R-:W-:-:S13]  /*c620*/  PLOP3.LUT P5, PT, PT, PT, UP0, 0x80, 0x0 ;  /* 0x000000000000781c */ /* 0x000fda0003faf008 */
[----:B------:R-:W-:Y:S05]  /*c630*/  @!P5 BRA `(.L_x_2549) ;  /* 0x000000000004d947 */ /* 0x000fea0003800000 */
[----:B------:R-:W-:Y:S01]  /*c640*/  BPT.TRAP 0x1 ;  /* 0x000000040000795c */ /* 0x000fe20000300000 */
.L_x_2549:
[----:B------:R-:W-:Y:S01]  /*c650*/  IMAD R111, R232, 0x8, R18 ;  /* 0x00000008e86f7824 */ /* 0x000fe200078e0212 */
[----:B------:R-:W-:Y:S01]  /*c660*/  SHF.L.U32 R122, R236, 0x1f, RZ ;  /* 0x0000001fec7a7819 */ /* 0x000fe200000006ff */
[----:B------:R-:W-:Y:S01]  /*c670*/  IMAD R116, R26, -0x80, R2 ;  /* 0xffffff801a747824 */ /* 0x000fe200078e0202 */
[----:B------:R-:W-:Y:S01]  /*c680*/  BSSY B1, `(.L_x_2550) ;  /* 0x0000006000017945 */ /* 0x000fe20003800000 */
[----:B------:R-:W-:Y:S01]  /*c690*/  SHF.R.S32.HI R48, RZ, 0x1f, R26 ;  /* 0x0000001fff307819 */ /* 0x000fe2000001141a */
[----:B------:R-:W1:Y:S01]  /*c6a0*/  SYNCS.PHASECHK.TRANS64.TRYWAIT P2, [R111+URZ+0x38890], R122 ;  /* 0x0388907a6f0075a7 */ /* 0x000e62000804017f */
[----:B------:R-:W-:Y:S01]  /*c6b0*/  IMAD R49, R0, R26, RZ ;  /* 0x0000001a00317224 */ /* 0x000fe200078e02ff */
[----:B------:R-:W-:Y:S01]  /*c6c0*/  VIMNMX R116, R116, 0x80, PT ;  /* 0x0000008074747848 */ /* 0x000fe20003fe0100 */
[----:B-1----:R-:W-:Y:S06]  /*c6d0*/  @!P2 BRA `(.L_x_2551) ;  /* 0x000002480034a947 */ /* 0x002fec0003800000 */
.L_x_2837:
[----:B------:R-:W-:Y:S05]  /*c6e0*/  BSYNC B1 ;  /* 0x0000000000017941 */ /* 0x000fea0003800000 */
.L_x_2550:
[----:B------:R-:W-:Y:S01]  /*c6f0*/  ISETP.GE.AND P2, PT, R19, R116, PT ;  /* 0x000000741300720c */ /* 0x000fe20003f46270 */
[----:B------:R-:W-:Y:S01]  /*c700*/  IMAD R49, R48, R123, R49 ;  /* 0x0000007b30317224 */ /* 0x000fe200078e0231 */
[----:B------:R-:W-:Y:S01]  /*c710*/  BSSY B1, `(.L_x_2552) ;  /* 0x000000e000017945 */ /* 0x000fe20003800000 */
[----:B------:R-:W-:-:S04]  /*c720*/  IMAD.WIDE.U32 R56, R123, R26, RZ ;  /* 0x0000001a7b387225 */ /* 0x000fc800078e00ff */
[----:B------:R-:W-:-:S06]  /*c730*/  IMAD.IADD R62, R49, 0x1, R57 ;  /* 0x00000001313e7824 */ /* 0x000fcc00078e0239 */
        /* <DEDUP_REMOVED lines=11> */
.L_x_2553:
[----:B------:R-:W-:Y:S05]  /*c7f0*/  BSYNC B1 ;  /* 0x0000000000017941 */ /* 0x000fea0003800000 */
.L_x_2552:
[----:B--2---:R-:W-:Y:S01]  /*c800*/  VIADD R48, R19, 0x20 ;  /* 0x0000002013307836 */ /* 0x004fe20000000000 */
[----:B------:R-:W-:Y:S04]  /*c810*/  BSSY B1, `(.L_x_2554) ;  /* 0x000000f000017945 */ /* 0x000fe80003800000 */
        /* <DEDUP_REMOVED lines=14> */
.L_x_2555:
[----:B------:R-:W-:Y:S05]  /*c900*/  BSYNC B1 ;  /* 0x0000000000017941 */ /* 0x000fea0003800000 */
.L_x_2554:
        /* <DEDUP_REMOVED lines=16> */
.L_x_2557:
[----:B------:R-:W-:Y:S05]  /*ca10*/  BSYNC B1 ;  /* 0x0000000000017941 */ /* 0x000fea0003800000 */
.L_x_2556:
[----:B--2---:R-:W-:-:S05]  /*ca20*/  VIADD R48, R19, 0x60 ;  /* 0x0000006013307836 */ /* 0x004fca0000000000 */
[----:B------:R-:W-:-:S13]  /*ca30*/  ISETP.GE.AND P2, PT, R48, R116, PT ;  /* 0x000000743000720c */ /* 0x000fda0003f46270 */
[----:B------:R-:W-:Y:S05]  /*ca40*/  @P2 BRA `(.L_x_2525) ;  /* 0x0000000000402947 */ /* 0x000fea0003800000 */
[----:B------:R-:W2:Y:S01]  /*ca50*/  LDC.64 R50, c[0x0][0x300] ;  /* 0x0000c000ff327b82 */ /* 0x000ea20000000a00 */
[----:B0-----:R-:W-:Y:S01]  /*ca60*/  IMAD.MOV.U32 R58, RZ, RZ, R56 ;  /* 0x000000ffff3a7224 */ /* 0x001fe200078e0038 */
[----:B------:R-:W-:Y:S01]  /*ca70*/  @!P1 LDS.128 R52, [R113+0x2f400] ;  /* 0x02f4000071349984 */ /* 0x000fe20000000c00 */
[----:B------:R-:W-:-:S05]  /*ca80*/  IMAD.MOV.U32 R59, RZ, RZ, R62 ;  /* 0x000000ffff3b7224 */ /* 0x000fca00078e003e */
        /* <DEDUP_REMOVED lines=12> */
.L_x_2525:
[----:B------:R-:W-:Y:S05]  /*cb50*/  BSYNC B0 ;  /* 0x0000000000007941 */ /* 0x000fea0003800000 */
.L_x_2487:
        /* <DEDUP_REMOVED lines=17> */
.L_x_2559:
[----:B------:R-:W-:Y:S05]  /*cc70*/  BSYNC B0 ;  /* 0x0000000000007941 */ /* 0x000fea0003800000 */
.L_x_2558:
[----:B------:R-:W2:Y:S01]  /*cc80*/  SYNCS.PHASECHK.TRANS64.TRYWAIT P3, [R111+URZ+0x388b0], R122 ;  /* 0x0388b07a6f0075a7 */ /* 0x000ea2000806017f */
[----:B------:R-:W-:Y:S01]  /*cc90*/  ULDC UR38, c[0x0][0x2f4] ;  /* 0x0000bd0000267ab9 */ /* 0x000fe20000000800 */
[----:B------:R-:W-:Y:S01]  /*cca0*/  ULDC.64 UR44, c[0x0][0x328] ;  /* 0x0000ca00002c7ab9 */ /* 0x000fe20000000a00 */
[----:B------:R-:W-:Y:S01]  /*ccb0*/  ULDC.64 UR42, c[0x0][0x318] ;  /* 0x0000c600002a7ab9 */ /* 0x000fe20000000a00 */
[----:B------:R-:W-:Y:S04]  /*ccc0*/  BSSY B0, `(.L_x_2560) ;  /* 0x0000002000007945 */ /* 0x000fe80003800000 */
[----:B--2---:R-:W-:Y:S05]  /*ccd0*/  @!P3 BRA `(.L_x_2561) ;  /* 0x0000024000c8b947 */ /* 0x004fea0003800000 */
.L_x_2838:
[----:B------:R-:W-:Y:S05]  /*cce0*/  BSYNC B0 ;  /* 0x0000000000007941 */ /* 0x000fea0003800000 */
.L_x_2560:
[----:B------:R-:W-:Y:S01]  /*ccf0*/  ISETP.GE.AND P3, PT, R19, R116, PT ;  /* 0x000000741300720c */ /* 0x000fe20003f66270 */
[----:B------:R-:W-:Y:S01]  /*cd00*/  BSSY B0, `(.L_x_2562) ;  /* 0x0000010000007945 */ /* 0x000fe20003800000 */
[----:B------:R-:W-:-:S11]  /*cd10*/  IMAD.WIDE R52, R26, 0x80, R46 ;  /* 0x000000801a347825 */ /* 0x000fd600078e022e */
[----:B------:R-:W-:Y:S05]  /*cd20*/  @P3 BRA `(.L_x_2563) ;  /* 0x0000000000343947 */ /* 0x000fea0003800000 */
[----:B0-----:R-:W-:Y:S01]  /*cd30*/  MOV R48, R98 ;  /* 0x0000006200307202 */ /* 0x001fe20000000f00 */
        /* <DEDUP_REMOVED lines=12> */
.L_x_2563:
[----:B------:R-:W-:Y:S05]  /*ce00*/  BSYNC B0 ;  /* 0x0000000000007941 */ /* 0x000fea0003800000 */
.L_x_2562:
[----:B0--3--:R-:W-:Y:S01]  /*ce10*/  VIADD R48, R19, 0x20 ;  /* 0x0000002013307836 */ /* 0x009fe20000000000 */
        /* <DEDUP_REMOVED lines=18> */
.L_x_2565:
[----:B------:R-:W-:Y:S05]  /*cf40*/  BSYNC B0 ;  /* 0x0000000000007941 */ /* 0x000fea0003800000 */
.L_x_2564:
        /* <DEDUP_REMOVED lines=19> */
.L_x_2567:
[----:B------:R-:W-:Y:S05]  /*d080*/  BSYNC B0 ;  /* 0x0000000000007941 */ /* 0x000fea0003800000 */
.L_x_2566:
        /* <DEDUP_REMOVED lines=19> */
.L_x_2569:
[----:B------:R-:W-:Y:S05]  /*d1c0*/  BSYNC B0 ;  /* 0x0000000000007941 */ /* 0x000fea0003800000 */
.L_x_2568:
        /* <DEDUP_REMOVED lines=23> */
.L_x_2482:
[----:B------:R-:W-:Y:S05]  /*d340*/  @P0 BRA `(.L_x_2571) ;  /* 0x00000000000c0947 */ /* 0x000fea0003800000 */
[----:B------:R-:W0:Y:S01]  /*d350*/  FENCE.VIEW.ASYNC.G ;  /* 0x00000000000073c6 */ /* 0x000e220000000100 */
[----:B------:R-:W-:Y:S05]  /*d360*/  WARPSYNC.ALL ;  /* 0x0000000000007948 */ /* 0x000fea0003800000 */
[----:B0-----:R-:W-:Y:S06]  /*d370*/  BAR.ARV 0xc, 0x180 ;  /* 0x0306000000007b1d */ /* 0x001fec0000002000 */
.L_x_2571:
[----:B------:R-:W2:Y:S01]  /*d380*/  LDL R0, [R1+0x98] ;  /* 0x0000980001007983 */ /* 0x000ea20000100800 */
[----:B------:R-:W-:Y:S01]  /*d390*/  ULDC.64 UR6, c[0x0][0x998] ;  /* 0x0002660000067ab9 */ /* 0x000fe20000000a00 */
[----:B------:R-:W-:Y:S02]  /*d3a0*/  ULDC.64 UR4, c[0x0][0x990] ;  /* 0x0002640000047ab9 */ /* 0x000fe40000000a00 */
[----:B------:R-:W3:Y:S04]  /*d3b0*/  LDL R15, [R1+0x88] ;  /* 0x00008800010f7983 */ /* 0x000ee80000100800 */
[----:B------:R-:W4:Y:S01]  /*d3c0*/  LDL R14, [R1+0x68] ;  /* 0x00006800010e7983 */ /* 0x000f220000100800 */
[----:B------:R-:W-:Y:S02]  /*d3d0*/  ISETP.NE.U32.AND P1, PT, RZ, UR6, PT ;  /* 0x00000006ff007c0c */ /* 0x000fe4000bf25070 */
[----:B------:R-:W-:Y:S01]  /*d3e0*/  ISETP.NE.U32.AND P0, PT, RZ, UR4, PT ;  /* 0x00000004ff007c0c */ /* 0x000fe2000bf05070 */
[----:B------:R-:W4:Y:S01]  /*d3f0*/  LDL R12, [R1+0x3c] ;  /* 0x00003c00010c7983 */ /* 0x000f220000100800 */
[----:B------:R-:W-:-:S02]  /*d400*/  ISETP.NE.AND.EX P1, PT, RZ, UR7, PT, P1 ;  /* 0x00000007ff007c0c */ /* 0x000fc4000bf25310 */
[----:B------:R-:W-:-:S11]  /*d410*/  ISETP.NE.AND.EX P0, PT, RZ, UR5, PT, P0 ;  /* 0x00000005ff007c0c */ /* 0x000fd6000bf05300 */
[----:B------:R-:W2:Y:S08]  /*d420*/  @P1 LDC.64 R6, c[0x0][0x9b8] ;  /* 0x00026e00ff061b82 */ /* 0x000eb00000000a00 */
[----:B------:R-:W0:Y:S08]  /*d430*/  @P0 LDC.64 R8, c[0x0][0x9a8] ;  /* 0x00026a00ff080b82 */ /* 0x000e300000000a00 */
[----:B------:R-:W4:Y:S08]  /*d440*/  @P1 LDC.64 R4, c[0x0][0x9c0] ;  /* 0x00027000ff041b82 */ /* 0x000f300000000a00 */
[----:B------:R-:W1:Y:S01]  /*d450*/  @P0 LDC.64 R2, c[0x0][0x9b0] ;  /* 0x00026c00ff020b82 */ /* 0x000e620000000a00 */
[----:B--2---:R-:W-:-:S02]  /*d460*/  @P1 IMAD R10, R0, R6, RZ ;  /* 0x00000006000a1224 */ /* 0x004fc400078e02ff */
[----:B0-----:R-:W-:Y:S02]  /*d470*/  @P0 IMAD R0, R0, R8, RZ ;  /* 0x0000000800000224 */ /* 0x001fe400078e02ff */
[C---:B---3--:R-:W-:Y:S02]  /*d480*/  @P1 IMAD R13, R15.reuse, R7, R10 ;  /* 0x000000070f0d1224 */ /* 0x048fe400078e020a */
[C---:B------:R-:W-:Y:S02]  /*d490*/  @P0 IMAD R11, R15.reuse, R9, R0 ;  /* 0x000000090f0b0224 */ /* 0x040fe400078e0200 */
[----:B------:R-:W-:-:S04]  /*d4a0*/  @P1 IMAD.WIDE.U32 R6, R15, R6, RZ ;  /* 0x000000060f061225 */ /* 0x000fc800078e00ff */
[----:B------:R-:W-:-:S04]  /*d4b0*/  @P0 IMAD.WIDE.U32 R8, R15, R8, RZ ;  /* 0x000000080f080225 */ /* 0x000fc800078e00ff */
[----:B------:R-:W-:Y:S02]  /*d4c0*/  @P1 IMAD.IADD R7, R7, 0x1, R13 ;  /* 0x0000000107071824 */ /* 0x000fe400078e020d */
[----:B------:R-:W-:Y:S02]  /*d4d0*/  @P0 IMAD.IADD R9, R9, 0x1, R11 ;  /* 0x0000000109090824 */ /* 0x000fe400078e020b */
[----:B----4-:R-:W-:-:S04]  /*d4e0*/  @P1 IMAD.WIDE.U32 R6, R14, R4, R6 ;  /* 0x000000040e061225 */ /* 0x010fc800078e0006 */
[----:B-1----:R-:W-:Y:S01]  /*d4f0*/  @P0 IMAD.WIDE.U32 R8, R14, R2, R8 ;  /* 0x000000020e080225 */ /* 0x002fe200078e0008 */
[----:B------:R-:W-:-:S03]  /*d500*/  @P1 LEA R2, P3, R6, UR6, 0x2 ;  /* 0x0000000606021c11 */ /* 0x000fc6000f8610ff */
[----:B------:R-:W-:Y:S01]  /*d510*/  @P1 IMAD R5, R14, R5, R7 ;  /* 0x000000050e051224 */ /* 0x000fe200078e0207 */
[----:B------:R-:W-:Y:S01]  /*d520*/  @P0 LEA R4, P2, R8, UR4, 0x2 ;  /* 0x0000000408040c11 */ /* 0x000fe2000f8410ff */
[----:B------:R-:W-:Y:S01]  /*d530*/  @P0 IMAD R7, R14, R3, R9 ;  /* 0x000000030e070224 */ /* 0x000fe200078e0209 */
[----:B------:R-:W-:Y:S01]  /*d540*/  ULDC UR4, c[0x0][0x988] ;  /* 0x0002620000047ab9 */ /* 0x000fe20000000800 */
[----:B------:R-:W-:Y:S01]  /*d550*/  IMAD.MOV.U32 R0, RZ, RZ, 0x3f800000 ;  /* 0x3f800000ff007424 */ /* 0x000fe200078e00ff */
[----:B------:R-:W-:Y:S02]  /*d560*/  @P1 LEA.HI.X R3, R6, UR7, R5, 0x2, P3 ;  /* 0x0000000706031c11 */ /* 0x000fe400098f1405 */
[----:B------:R-:W-:Y:S01]  /*d570*/  @P0 LEA.HI.X R5, R8, UR5, R7, 0x2, P2 ;  /* 0x0000000508050c11 */ /* 0x000fe200090f1407 */
[----:B------:R-:W-:Y:S01]  /*d580*/  IMAD.MOV.U32 R7, RZ, RZ, 0x3f800000 ;  /* 0x3f800000ff077424 */ /* 0x000fe200078e00ff */
[----:B------:R-:W0:Y:S01]  /*d590*/  LDC R6, c[0x0][0x448] ;  /* 0x00011200ff067b82 */ /* 0x000e220000000800 */
[----:B------:R1:W2:Y:S04]  /*d5a0*/  @P1 LDG.E R0, desc[UR40][R2.64] ;  /* 0x0000002802001981 */ /* 0x0002a8000c1e1900 */
[----:B------:R-:W2:Y:S01]  /*d5b0*/  @P0 LDG.E R7, desc[UR40][R4.64] ;  /* 0x0000002804070981 */ /* 0x000ea2000c1e1900 */
[----:B------:R-:W-:Y:S01]  /*d5c0*/  VIADD R9, R12, 0x7f ;  /* 0x0000007f0c097836 */ /* 0x000fe20000000000 */
[----:B------:R-:W-:Y:S01]  /*d5d0*/  BSSY B0, `(.L_x_2572) ;  /* 0x000002e000007945 */ /* 0x000fe20003800000 */
[----:B------:R-:W-:Y:S01]  /*d5e0*/  IMAD.MOV.U32 R91, RZ, RZ, RZ ;  /* 0x000000ffff5b7224 */ /* 0x000fe200078e00ff */
[----:B0-----:R-:W-:-:S13]  /*d5f0*/  ISETP.NE.AND P0, PT, R6, 0x1, PT ;  /* 0x000000010600780c */ /* 0x001fda0003f05270 */
[----:B------:R-:W0:Y:S08]  /*d600*/  @P0 LDC R6, c[0x0][0x44c] ;  /* 0x00011300ff060b82 */ /* 0x000e300000000800 */
[----:B------:R-:W3:Y:S01]  /*d610*/  @P0 LDC R11, c[0x0][0x450] ;  /* 0x00011400ff0b0b82 */ /* 0x000ee20000000800 */
[----:B0-----:R-:W-:-:S05]  /*d620*/  @P0 IMAD.HI.U32 R6, R9, R6, RZ ;  /* 0x0000000609060227 */ /* 0x001fca00078e00ff */
[----:B---3--:R-:W-:-:S05]  /*d630*/  @P0 SHF.R.U32.HI R9, RZ, R11, R6 ;  /* 0x0000000bff090219 */ /* 0x008fca0000011606 */
[----:B------:R-:W-:-:S05]  /*d640*/  IMAD.IADD R9, R124, 0x1, R9 ;  /* 0x000000017c097824 */ /* 0x000fca00078e0209 */
[----:B-1----:R-:W-:-:S04]  /*d650*/  SHF.R.S32.HI R2, RZ, 0x1f, R9 ;  /* 0x0000001fff027819 */ /* 0x002fc80000011409 */
[----:B------:R-:W-:-:S04]  /*d660*/  LEA.HI R2, R2, R9, RZ, 0x7 ;  /* 0x0000000902027211 */ /* 0x000fc800078f38ff */
[----:B------:R-:W-:-:S04]  /*d670*/  SHF.R.S32.HI R2, RZ, 0x7, R2 ;  /* 0x00000007ff027819 */ /* 0x000fc80000011402 */
[----:B------:R-:W-:-:S04]  /*d680*/  VIMNMX R10, R125, R2, PT ;  /* 0x000000027d0a7248 */ /* 0x000fc80003fe0100 */
[----:B------:R-:W-:Y:S01]  /*d690*/  ISETP.GE.AND P0, PT, R10, 0x1, PT ;  /* 0x000000010a00780c */ /* 0x000fe20003f06270 */
[----:B--2---:R-:W-:-:S04]  /*d6a0*/  FMUL.FTZ R0, R7, R0 ;  /* 0x0000000007007220 */ /* 0x004fc80000410000 */
[----:B------:R-:W-:-:S08]  /*d6b0*/  FMUL.FTZ R2, R0, UR4 ;  /* 0x0000000400027c20 */ /* 0x000fd00008410000 */
[----:B------:R-:W-:Y:S05]  /*d6c0*/  @!P0 BRA `(.L_x_2573) ;  /* 0x0000000000788947 */ /* 0x000fea0003800000 */
        /* <DEDUP_REMOVED lines=26> */
[----:B------:R-:W-:-:S05]  /*d870*/  @P0 VIADD R5, R5, 0x1 ;  /* 0x0000000105050836 */ /* 0x000fca0000000000 */
[----:B------:R-:W-:Y:S02]  /*d880*/  @!P2 IADD3 R5, -R5, RZ, RZ ;  /* 0x000000ff0505a210 */ /* 0x000fe40007ffe1ff */
[----:B------:R-:W-:-:S05]  /*d890*/  @!P1 LOP3.LUT R5, RZ, R9, RZ, 0x33, !PT ;  /* 0x00000009ff059212 */ /* 0x000fca00078e33ff */
[----:B------:R-:W-:-:S07]  /*d8a0*/  IMAD.MOV.U32 R91, RZ, RZ, R5 ;  /* 0x000000ffff5b7224 */ /* 0x000fce00078e0005 */
.L_x_2573:
[----:B------:R-:W-:Y:S05]  /*d8b0*/  BSYNC B0 ;  /* 0x0000000000007941 */ /* 0x000fea0003800000 */
.L_x_2572:
[----:B------:R-:W2:Y:S01]  /*d8c0*/  LDL R0, [R1+0xa4] ;  /* 0x0000a40001007983 */ /* 0x000ea20000100800 */
[----:B------:R-:W-:Y:S02]  /*d8d0*/  PLOP3.LUT P0, PT, PT, PT, PT, 0x80, 0x0 ;  /* 0x000000000000781c */ /* 0x000fe40003f0f070 */
[----:B------:R-:W-:Y:S01]  /*d8e0*/  CS2R R168, SRZ ;  /* 0x0000000000a87805 */ /* 0x000fe2000001ff00 */
[----:B------:R-:W-:Y:S01]  /*d8f0*/  IMAD.MOV.U32 R5, RZ, RZ, RZ ;  /* 0x000000ffff057224 */ /* 0x000fe200078e00ff */
        /* <DEDUP_REMOVED lines=64> */
[----:B--2---:R-:W-:Y:S02]  /*dd00*/  IMAD R3, R0, R91, RZ ;  /* 0x0000005b00037224 */ /* 0x004fe400078e02ff */
[----:B------:R-:W-:-:S03]  /*dd10*/  IMAD.MOV.U32 R0, RZ, RZ, RZ ;  /* 0x000000ffff007224 */ /* 0x000fc600078e00ff */
[----:B------:R0:W-:Y:S01]  /*dd20*/  STL [R1+0x44], R3 ;  /* 0x0000440301007387 */ /* 0x0001e20000100800 */
[----:B------:R-:W-:Y:S02]  /*dd30*/  VIADDMNMX R91, R3, R91, R10, PT ;  /* 0x0000005b035b7246 */ /* 0x000fe4000380010a */
[----:B------:R-:W-:Y:S02]  /*dd40*/  CS2R R10, SRZ ;  /* 0x00000000000a7805 */ /* 0x000fe4000001ff00 */
[----:B------:R-:W-:-:S13]  /*dd50*/  ISETP.GT.AND P1, PT, R91, R3, PT ;  /* 0x000000035b00720c */ /* 0x000fda0003f24270 */
[----:B0-----:R-:W-:Y:S05]  /*dd60*/  @!P1 BRA `(.L_x_2574) ;  /* 0x0000012c00a89947 */ /* 0x001fea0003800000 */
[----:B------:R-:W0:Y:S01]  /*dd70*/  S2R R3, SR_TID.X ;  /* 0x0000000000037919 */ /* 0x000e220000002100 */
[----:B------:R-:W-:Y:S01]  /*dd80*/  UMOV UR4, 0xffffffff ;  /* 0xffffffff00047882 */ /* 0x000fe20000000000 */
[----:B------:R-:W-:Y:S02]  /*dd90*/  VIADD R0, R18, 0x20400 ;  /* 0x0002040012007836 */ /* 0x000fe40000000000 */
[----:B0-----:R-:W-:-:S05]  /*dda0*/  VIADD R28, R3, 0xffffff80 ;  /* 0xffffff80031c7836 */ /* 0x001fca0000000000 */
[----:B------:R-:W-:-:S04]  /*ddb0*/  SHF.R.S32.HI R33, RZ, 0x1f, R28 ;  /* 0x0000001fff217819 */ /* 0x000fc8000001141c */
[----:B------:R-:W-:-:S04]  /*ddc0*/  LEA.HI R13, R33, R28, RZ, 0x7 ;  /* 0x0000001c210d7211 */ /* 0x000fc800078f38ff */
[----:B------:R-:W-:Y:S01]  /*ddd0*/  SHF.R.S32.HI R13, RZ, 0x7, R13 ;  /* 0x00000007ff0d7819 */ /* 0x000fe2000001140d */
[----:B------:R-:W-:Y:S06]  /*dde0*/  BRA.DIV UR4, `(.L_x_2575) ;  /* 0x0000023204987947 */ /* 0x000fec000b800000 */
[----:B------:R0:W1:Y:S02]  /*ddf0*/  SHFL.IDX PT, R237, R13, RZ, 0x1f ;  /* 0x00001fff0ded7589 */ /* 0x00006400000e0000 */
.L_x_2841:
[----:B-1----:R-:W-:Y:S01]  /*de00*/  LEA.HI R3, R237, R237, RZ, 0x1 ;  /* 0x000000eded037211 */ /* 0x002fe200078f08ff */
[----:B------:R-:W-:Y:S01]  /*de10*/  BSSY B6, `(.L_x_2576) ;  /* 0x0000019000067945 */ /* 0x000fe20003800000 */
[----:B------:R-:W-:Y:S02]  /*de20*/  LOP3.LUT P0, RZ, R0, 0x3ff, RZ, 0xc0, !PT ;  /* 0x000003ff00ff7812 */ /* 0x000fe4000780c0ff */
[----:B------:R-:W-:Y:S02]  /*de30*/  LOP3.LUT R4, R3, 0x1e, RZ, 0xc0, !PT ;  /* 0x0000001e03047812 */ /* 0x000fe400078ec0ff */
[----:B------:R-:W-:-:S03]  /*de40*/  P2R R25, PR, RZ, 0x1 ;  /* 0x00000001ff197803 */ /* 0x000fc60000000000 */
[----:B------:R-:W-:-:S04]  /*de50*/  IMAD.IADD R3, R237, 0x1, -R4 ;  /* 0x00000001ed037824 */ /* 0x000fc800078e0a04 */
[----:B------:R-:W-:-:S05]  /*de60*/  IMAD R3, R3, 0x2000, R0 ;  /* 0x0000200003037824 */ /* 0x000fca00078e0200 */
[----:B------:R-:W-:-:S04]  /*de70*/  SHF.R.U32.HI R3, RZ, 0x4, R3 ;  /* 0x00000004ff037819 */ /* 0x000fc80000011603 */
[----:B------:R-:W-:Y:S01]  /*de80*/  LOP3.LUT R36, R3, 0x3fff, RZ, 0xc0, !PT ;  /* 0x00003fff03247812 */ /* 0x000fe200078ec0ff */
[----:B------:R-:W-:Y:S06]  /*de90*/  @!P0 BRA `(.L_x_2577) ;  /* 0x0000000000408947 */ /* 0x000fec0003800000 */
[----:B------:R-:W-:Y:S01]  /*dea0*/  MOV R14, 0x0 ;  /* 0x00000000000e7802 */ /* 0x000fe20000000f00 */
[----:B------:R-:W-:Y:S01]  /*deb0*/  ULDC.64 UR4, c[0x4][0x198] ;  /* 0x0100660000047ab9 */ /* 0x000fe20000000a00 */
[----:B------:R-:W-:Y:S01]  /*dec0*/  ULDC.64 UR6, c[0x4][0x1a0] ;  /* 0x0100680000067ab9 */ /* 0x000fe20000000a00 */
[----:B------:R-:W-:Y:S01]  /*ded0*/  IMAD.U32 R4, RZ, RZ, UR4 ;  /* 0x00000004ff047e24 */ /* 0x000fe2000f8e00ff */
[----:B------:R-:W-:Y:S01]  /*dee0*/  MOV R6, UR6 ;  /* 0x0000000600067c02 */ /* 0x000fe20008000f00 */
[----:B------:R-:W-:Y:S01]  /*def0*/  IMAD.U32 R5, RZ, RZ, UR5 ;  /* 0x00000005ff057e24 */ /* 0x000fe2000f8e00ff */
[----:B------:R-:W1:Y:S01]  /*df00*/  LDC.64 R14, c[0x4][R14] ;  /* 0x010000000e0e7b82 */ /* 0x000e620000000a00 */
[----:B------:R-:W-:Y:S01]  /*df10*/  ULDC.64 UR4, c[0x4][0x98] ;  /* 0x0100260000047ab9 */ /* 0x000fe20000000a00 */
[----:B------:R-:W-:Y:S02]  /*df20*/  IMAD.U32 R7, RZ, RZ, UR7 ;  /* 0x00000007ff077e24 */ /* 0x000fe4000f8e00ff */
[----:B------:R-:W-:-:S02]  /*df30*/  IMAD.U32 R10, RZ, RZ, UR4 ;  /* 0x00000004ff0a7e24 */ /* 0x000fc4000f8e00ff */
[----:B------:R-:W-:Y:S02]  /*df40*/  IMAD.U32 R11, RZ, RZ, UR5 ;  /* 0x00000005ff0b7e24 */ /* 0x000fe4000f8e00ff */
[----:B------:R-:W-:Y:S02]  /*df50*/  IMAD.MOV.U32 R8, RZ, RZ, 0x70 ;  /* 0x00000070ff087424 */ /* 0x000fe400078e00ff */
[----:B------:R-:W-:Y:S02]  /*df60*/  IMAD.MOV.U32 R12, RZ, RZ, 0x1 ;  /* 0x00000001ff0c7424 */ /* 0x000fe400078e00ff */
[----:B0-----:R-:W-:-:S07]  /*df70*/  IMAD.MOV.U32 R13, RZ, RZ, RZ ;  /* 0x000000ffff0d7224 */ /* 0x001fce00078e00ff */
[----:B------:R-:W-:-:S07]  /*df80*/  LEPC R20, `(.L_x_2577) ;  /* 0x000000001014794e */ /* 0x000fce0000000000 */
[----:B-1---5:R-:W-:Y:S05]  /*df90*/  CALL.ABS.NOINC R14 ;  /* 0x000000000e007343 */ /* 0x022fea0003c00000 */
.L_x_2577:
[----:B------:R-:W-:Y:S05]  /*dfa0*/  BSYNC B6 ;  /* 0x0000000000067941 */ /* 0x000fea0003800000 */
.L_x_2576:
        /* <DEDUP_REMOVED lines=13> */
.L_x_2581:
[----:B--2---:R2:W3:Y:S02]  /*e080*/  SYNCS.PHASECHK.TRANS64.TRYWAIT P0, [R18+URZ+0x38800], R3 ;  /* 0x03880003120075a7 */ /* 0x0044e4000800017f */
[----:B---3--:R-:W-:Y:S05]  /*e090*/  @!P0 NANOSLEEP.SYNCS 0x989680 ;  /* 0x009896800000895d */ /* 0x008fea0003900000 */
[----:B------:R-:W3:Y:S02]  /*e0a0*/  @!P0 SYNCS.PHASECHK.TRANS64 P0, [R18+URZ+0x38800], R3 ;  /* 0x03880003120085a7 */ /* 0x000ee4000800007f */
[----:B---3--:R-:W-:Y:S05]  /*e0b0*/  @!P0 BRA `(.L_x_2581) ;  /* 0xfffffffc00f08947 */ /* 0x008fea000383ffff */
.L_x_2580:
[----:B------:R-:W-:Y:S05]  /*e0c0*/  BSYNC B0 ;  /* 0x0000000000007941 */ /* 0x000fea0003800000 */
.L_x_2579:
[----:B------:R-:W-:Y:S05]  /*e0d0*/  BRA `(.L_x_2582) ;  /* 0x0000009400c87947 */ /* 0x000fea0003800000 */
.L_x_2578:
[----:B------:R-:W-:Y:S01]  /*e0e0*/  ISETP.NE.AND P0, PT, R25, RZ, PT ;  /* 0x000000ff1900720c */ /* 0x000fe20003f05270 */
[----:B------:R-:W-:Y:S01]  /*e0f0*/  ULDC.64 UR4, c[0x0][0x3f8] ;  /* 0x0000fe0000047ab9 */ /* 0x000fe20000000a00 */
[----:B-----5:R-:W-:Y:S01]  /*e100*/  SHF.R.S32.HI R0, RZ, 0x1f, R24 ;  /* 0x0000001fff007819 */ /* 0x020fe20000011418 */
[----:B------:R-:W-:Y:S01]  /*e110*/  ULDC.64 UR6, c[0x0][0x408] ;  /* 0x0001020000067ab9 */ /* 0x000fe20000000a00 */
[----:B------:R-:W-:Y:S01]  /*e120*/  IMAD.WIDE.U32 R26, R24, UR4, RZ ;  /* 0x00000004181a7c25 */ /* 0x000fe2000f8e00ff */
[----:B------:R-:W-:Y:S03]  /*e130*/  BSSY B6, `(.L_x_2583) ;  /* 0x0000019000067945 */ /* 0x000fe60003800000 */
        /* <DEDUP_REMOVED lines=15> */
[----:B------:R-:W-:Y:S01]  /*e230*/  IMAD.U32 R6, RZ, RZ, UR6 ;  /* 0x00000006ff067e24 */ /* 0x000fe2000f8e00ff */
[----:B------:R-:W-:Y:S01]  /*e240*/  MOV R10, UR4 ;  /* 0x00000004000a7c02 */ /* 0x000fe20008000f00 */
[----:B------:R-:W-:-:S02]  /*e250*/  IMAD.U32 R7, RZ, RZ, UR7 ;  /* 0x00000007ff077e24 */ /* 0x000fc4000f8e00ff */
[----:B------:R-:W-:Y:S02]  /*e260*/  IMAD.U32 R11, RZ, RZ, UR5 ;  /* 0x00000005ff0b7e24 */ /* 0x000fe4000f8e00ff */
[----:B------:R-:W-:Y:S02]  /*e270*/  IMAD.MOV.U32 R8, RZ, RZ, 0x70 ;  /* 0x00000070ff087424 */ /* 0x000fe400078e00ff */
[----:B------:R-:W-:Y:S02]  /*e280*/  IMAD.MOV.U32 R12, RZ, RZ, 0x1 ;  /* 0x00000001ff0c7424 */ /* 0x000fe400078e00ff */
[----:B0-----:R-:W-:-:S07]  /*e290*/  IMAD.MOV.U32 R13, RZ, RZ, RZ ;  /* 0x000000ffff0d7224 */ /* 0x001fce00078e00ff */
[----:B------:R-:W-:-:S07]  /*e2a0*/  LEPC R20, `(.L_x_2584) ;  /* 0x000000001014794e */ /* 0x000fce0000000000 */
[----:B-1----:R-:W-:Y:S05]  /*e2b0*/  CALL.ABS.NOINC R14 ;  /* 0x000000000e007343 */ /* 0x002fea0003c00000 */
.L_x_2584:
[----:B------:R-:W-:Y:S05]  /*e2c0*/  BSYNC B6 ;  /* 0x0000000000067941 */ /* 0x000fea0003800000 */
.L_x_2583:
[----:B------:R-:W2:Y:S01]  /*e2d0*/  LDL R51, [R1+0x3c] ;  /* 0x00003c0001337983 */ /* 0x000ea20000100800 */
[----:B------:R-:W-:Y:S01]  /*e2e0*/  ULDC.U8 UR4, c[0x0][0x410] ;  /* 0x0001040000047ab9 */ /* 0x000fe20000000000 */
[----:B------:R-:W-:Y:S01]  /*e2f0*/  LEA.HI R33, R33, R28, RZ, 0x3 ;  /* 0x0000001c21217211 */ /* 0x000fe200078f18ff */
[----:B------:R-:W-:Y:S01]  /*e300*/  BSSY B0, `(.L_x_2585) ;  /* 0x0000947000007945 */ /* 0x000fe20003800000 */
[----:B------:R-:W-:Y:S02]  /*e310*/  ISETP.NE.AND P0, PT, RZ, UR4, PT ;  /* 0x00000004ff007c0c */ /* 0x000fe4000bf05270 */
[----:B------:R-:W-:-:S05]  /*e320*/  LOP3.LUT R33, R33, 0xfffffff8, RZ, 0xc0, !PT ;  /* 0xfffffff821217812 */ /* 0x000fca00078ec0ff */
[----:B------:R-:W-:Y:S02]  /*e330*/  IMAD.IADD R0, R28, 0x1, -R33 ;  /* 0x000000011c007824 */ /* 0x000fe400078e0a21 */
[----:B--2---:R-:W-:-:S04]  /*e340*/  IMAD.IADD R3, R19, 0x1, R51 ;  /* 0x0000000113037824 */ /* 0x004fc800078e0233 */
[----:B------:R-:W-:Y:S01]  /*e350*/  IMAD R5, R0, 0x20, R3 ;  /* 0x0000002000057824 */ /* 0x000fe200078e0203 */
[----:B------:R-:W-:Y:S06]  /*e360*/  @!P0 BRA `(.L_x_2586) ;  /* 0x0000004800748947 */ /* 0x000fec0003800000 */
[----:B------:R-:W1:Y:S01]  /*e370*/  LDC R50, c[0x0][0x448] ;  /* 0x00011200ff327b82 */ /* 0x000e620000000800 */
[----:B------:R-:W-:Y:S01]  /*e380*/  ULDC.64 UR4, c[0x0][0x3f8] ;  /* 0x0000fe0000047ab9 */ /* 0x000fe20000000a00 */
[----:B------:R-:W-:Y:S01]  /*e390*/  IMAD.MOV.U32 R27, RZ, RZ, R29 ;  /* 0x000000ffff1b7224 */ /* 0x000fe200078e001d */
[----:B------:R-:W-:Y:S01]  /*e3a0*/  ULDC.64 UR6, c[0x0][0x408] ;  /* 0x0001020000067ab9 */ /* 0x000fe20000000a00 */
[----:B------:R-:W-:Y:S01]  /*e3b0*/  IMAD.MOV.U32 R25, RZ, RZ, R31 ;  /* 0x000000ffff197224 */ /* 0x000fe200078e001f */
[----:B------:R-:W-:Y:S01]  /*e3c0*/  ULDC.64 UR8, c[0x0][0x400] ;  /* 0x0001000000087ab9 */ /* 0x000fe20000000a00 */
[----:B------:R-:W-:Y:S02]  /*e3d0*/  SHF.R.S32.HI R52, RZ, 0x1f, R233 ;  /* 0x0000001fff347819 */ /* 0x000fe400000114e9 */
[----:B-1----:R-:W-:-:S13]  /*e3e0*/  ISETP.NE.AND P0, PT, R50, 0x1, PT ;  /* 0x000000013200780c */ /* 0x002fda0003f05270 */
[----:B------:R-:W1:Y:S08]  /*e3f0*/  @P0 LDC R0, c[0x0][0x44c] ;  /* 0x00011300ff000b82 */ /* 0x000e700000000800 */
[----:B------:R-:W2:Y:S01]  /*e400*/  @P0 LDC R7, c[0x0][0x450] ;  /* 0x00011400ff070b82 */ /* 0x000ea20000000800 */
[----:B-1----:R-:W-:-:S05]  /*e410*/  @P0 IMAD.HI.U32 R0, R5, R0, RZ ;  /* 0x0000000005000227 */ /* 0x002fca00078e00ff */
[----:B--2---:R-:W-:-:S04]  /*e420*/  @P0 SHF.R.U32.HI R5, RZ, R7, R0 ;  /* 0x00000007ff050219 */ /* 0x004fc80000011600 */
        /* <DEDUP_REMOVED lines=18> */
.L_x_2847:
[----:B------:R-:W5:Y:S01]  /*e550*/  LDL R6, [R1+0x40] ;  /* 0x0000400001067983 */ /* 0x000f620000100800 */
[----:B------:R-:W-:Y:S01]  /*e560*/  BSSY B1, `(.L_x_2588) ;  /* 0x000001b000017945 */ /* 0x000fe20003800000 */
[----:B------:R-:W-:Y:S02]  /*e570*/  CS2R R40, SRZ ;  /* 0x0000000000287805 */ /* 0x000fe4000001ff00 */
[----:B------:R-:W-:Y:S02]  /*e580*/  CS2R R44, SRZ ;  /* 0x00000000002c7805 */ /* 0x000fe4000001ff00 */
[----:B------:R-:W-:Y:S02]  /*e590*/  CS2R R42, SRZ ;  /* 0x00000000002a7805 */ /* 0x000fe4000001ff00 */
[----:B------:R-:W-:Y:S01]  /*e5a0*/  CS2R R46, SRZ ;  /* 0x00000000002e7805 */ /* 0x000fe2000001ff00 */
[----:B-----5:R-:W-:-:S05]  /*e5b0*/  IMAD R50, R6, R50, RZ ;  /* 0x0000003206327224 */ /* 0x020fca00078e02ff */
[----:B------:R-:W-:-:S13]  /*e5c0*/  ISETP.GE.AND P0, PT, R3, R50, PT ;  /* 0x000000320300720c */ /* 0x000fda0003f06270 */
[----:B------:R-:W-:Y:S05]  /*e5d0*/  @P0 BRA `(.L_x_2589) ;  /* 0x00000000004c0947 */ /* 0x000fea0003800000 */
[----:B------:R-:W-:Y:S01]  /*e5e0*/  ULDC UR4, c[0x0][0x3f4] ;  /* 0x0000fd0000047ab9 */ /* 0x000fe20000000800 */
[----:B------:R-:W-:Y:S02]  /*e5f0*/  CS2R R40, SRZ ;  /* 0x0000000000287805 */ /* 0x000fe4000001ff00 */
[----:B------:R-:W-:Y:S02]  /*e600*/  ISETP.GE.AND P4, PT, R233, UR4, PT ;  /* 0x00000004e9007c0c */ /* 0x000fe4000bf86270 */
[----:B------:R-:W-:Y:S02]  /*e610*/  CS2R R44, SRZ ;  /* 0x00000000002c7805 */ /* 0x000fe4000001ff00 */
[----:B------:R-:W-:-:S09]  /*e620*/  ISETP.GE.AND P3, PT, R22, UR4, PT ;  /* 0x0000000416007c0c */ /* 0x000fd2000bf66270 */
[----:B---3--:R-:W-:-:S05]  /*e630*/  @!P4 IADD3 R6, P0, R233, R4, RZ ;  /* 0x00000004e906c210 */ /* 0x008fca0007f1e0ff */
[----:B--2---:R-:W-:Y:S01]  /*e640*/  @!P4 IMAD.X R7, R5, 0x1, R52, P0 ;  /* 0x000000010507c824 */ /* 0x004fe200000e0634 */
[----:B------:R-:W-:Y:S02]  /*e650*/  @!P3 IADD3 R4, P0, R22, R4, RZ ;  /* 0x000000041604b210 */ /* 0x000fe40007f1e0ff */
[----:B0-----:R-:W-:Y:S02]  /*e660*/  @!P4 IADD3 R8, P2, R233, R14, RZ ;  /* 0x0000000ee908c210 */ /* 0x001fe40007f5e0ff */
[----:B------:R0:W5:Y:S01]  /*e670*/  @!P4 LD.E.64 R40, desc[UR40][R6.64] ;  /* 0x000000280628c980 */ /* 0x000162000c101b00 */
[----:B------:R-:W-:Y:S02]  /*e680*/  CS2R R46, SRZ ;  /* 0x00000000002e7805 */ /* 0x000fe4000001ff00 */
[----:B------:R-:W-:Y:S01]  /*e690*/  CS2R R42, SRZ ;  /* 0x00000000002a7805 */ /* 0x000fe2000001ff00 */
[----:B------:R-:W-:-:S05]  /*e6a0*/  @!P3 IMAD.X R5, R5, 0x1, R23, P0 ;  /* 0x000000010505b824 */ /* 0x000fca00000e0617 */
[----:B------:R2:W5:Y:S01]  /*e6b0*/  @!P3 LD.E.64 R44, desc[UR40][R4.64] ;  /* 0x00000028042cb980 */ /* 0x000562000c101b00 */
[----:B0-----:R-:W-:-:S05]  /*e6c0*/  @!P3 IADD3 R6, P1, R22, R14, RZ ;  /* 0x0000000e1606b210 */ /* 0x001fca0007f3e0ff */
[C---:B----4-:R-:W-:Y:S02]  /*e6d0*/  @!P3 IMAD.X R7, R9.reuse, 0x1, R23, P1 ;  /* 0x000000010907b824 */ /* 0x050fe400008e0617 */
[----:B------:R-:W-:-:S03]  /*e6e0*/  @!P4 IMAD.X R9, R9, 0x1, R52, P2 ;  /* 0x000000010909c824 */ /* 0x000fc600010e0634 */
[----:B------:R2:W5:Y:S04]  /*e6f0*/  @!P3 LD.E.64 R46, desc[UR40][R6.64] ;  /* 0x00000028062eb980 */ /* 0x000568000c101b00 */
[----:B------:R2:W5:Y:S02]  /*e700*/  @!P4 LD.E.64 R42, desc[UR40][R8.64] ;  /* 0x00000028082ac980 */ /* 0x000564000c101b00 */
.L_x_2589:
[----:B------:R-:W-:Y:S05]  /*e710*/  BSYNC B1 ;  /* 0x0000000000017941 */ /* 0x000fea0003800000 */
.L_x_2588:
[----:B------:R-:W-:Y:S01]  /*e720*/  UMOV UR4, 0xffffffff ;  /* 0xffffffff00047882 */ /* 0x000fe20000000000 */
[----:B------:R-:W-:Y:S02]  /*e730*/  CS2R R30, SRZ ;  /* 0x00000000001e7805 */ /* 0x000fe4000001ff00 */
[----:B------:R-:W-:Y:S05]  /*e740*/  BRA.DIV UR4, `(.L_x_2590) ;  /* 0x0000022a04d87947 */ /* 0x000fea000b800000 */
[----:B--2---:R2:W1:Y:S04]  /*e750*/  SHFL.IDX PT, R5, R10, 0x1, 0x181f ;  /* 0x00381f000a057f89 */ /* 0x00446800000e0000 */
[----:B---3--:R2:W3:Y:S04]  /*e760*/  SHFL.IDX PT, R4, R0, 0x1, 0x181f ;  /* 0x00381f0000047f89 */ /* 0x0084e800000e0000 */
[----:B----4-:R2:W4:Y:S04]  /*e770*/  SHFL.IDX PT, R9, R37, 0x1, 0x181f ;  /* 0x00381f0025097f89 */ /* 0x01052800000e0000 */
[----:B0-----:R2:W0:Y:S02]  /*e780*/  SHFL.IDX PT, R14, R48, 0x1, 0x181f ;  /* 0x00381f00300e7f89 */ /* 0x00142400000e0000 */
.L_x_2853:
[----:B------:R-:W-:Y:S01]  /*e790*/  IADD3 R6, R3, 0x20, RZ ;  /* 0x0000002003067810 */ /* 0x000fe20007ffe0ff */
[----:B------:R-:W-:Y:S01]  /*e7a0*/  BSSY B1, `(.L_x_2591) ;  /* 0x0000019000017945 */ /* 0x000fe20003800000 */
        /* <DEDUP_REMOVED lines=10> */
[----:B---3--:R-:W-:-:S05]  /*e850*/  @!P4 IADD3 R6, P0, R233, R4, RZ ;  /* 0x00000004e906c210 */ /* 0x008fca0007f1e0ff */
[----:B-1----:R-:W-:Y:S01]  /*e860*/  @!P4 IMAD.X R7, R5, 0x1, R52, P0 ;  /* 0x000000010507c824 */ /* 0x002fe200000e0634 */
        /* <DEDUP_REMOVED lines=12> */
.L_x_2592:
[----:B------:R-:W-:Y:S05]  /*e930*/  BSYNC B1 ;  /* 0x0000000000017941 */ /* 0x000fea0003800000 */
.L_x_2591:
[----:B------:R-:W-:-:S03]  /*e940*/  UMOV UR4, 0xffffffff ;  /* 0xffffffff00047882 */ /* 0x000fc60000000000 */
[----:B------:R-:W-:Y:S05]  /*e950*/  BRA.DIV UR4, `(.L_x_2593) ;  /* 0x0000022a04c47947 */ /* 0x000fea000b800000 */
[----:B-1----:R1:W1:Y:S04]  /*e960*/  SHFL.IDX PT, R5, R10, 0x2, 0x181f ;  /* 0x00581f000a057f89 */ /* 0x00226800000e0000 */
[----:B---3--:R3:W1:Y:S04]  /*e970*/  SHFL.IDX PT, R4, R0, 0x2, 0x181f ;  /* 0x00581f0000047f89 */ /* 0x00866800000e0000 */
[----:B----4-:R3:W4:Y:S04]  /*e980*/  SHFL.IDX PT, R9, R37, 0x2, 0x181f ;  /* 0x00581f0025097f89 */ /* 0x01072800000e0000 */
[----:B0-----:R3:W0:Y:S02]  /*e990*/  SHFL.IDX PT, R14, R48, 0x2, 0x181f ;  /* 0x00581f00300e7f89 */ /* 0x00162400000e0000 */
.L_x_2859:
        /* <DEDUP_REMOVED lines=13> */
[----:B-1----:R-:W-:-:S05]  /*ea70*/  @!P4 IADD3 R6, P0, R233, R4, RZ ;  /* 0x00000004e906c210 */ /* 0x002fca0007f1e0ff */
[----:B------:R-:W-:Y:S01]  /*ea80*/  @!P4 IMAD.X R7, R5, 0x1, R52, P0 ;  /* 0x000000010507c824 */ /* 0x000fe200000e0634 */
        /* <DEDUP_REMOVED lines=12> */
.L_x_2595:
[----:B------:R-:W-:Y:S05]  /*eb50*/  BSYNC B1 ;  /* 0x0000000000017941 */ /* 0x000fea0003800000 */
.L_x_2594:
[----:B------:R-:W-:Y:S01]  /*eb60*/  UMOV UR4, 0xffffffff ;  /* 0xffffffff00047882 */ /* 0x000fe20000000000 */
[----:B-1--4-:R-:W-:Y:S02]  /*eb70*/  CS2R R8, SRZ ;  /* 0x0000000000087805 */ /* 0x012fe4000001ff00 */
[----:B------:R-:W-:Y:S05]  /*eb80*/  BRA.DIV UR4, `(.L_x_2596) ;  /* 0x0000022a04a87947 */ /* 0x000fea000b800000 */
[----:B------:R1:W4:Y:S04]  /*eb90*/  SHFL.IDX PT, R5, R10, 0x3, 0x181f ;  /* 0x00781f000a057f89 */ /* 0x00032800000e0000 */
[----:B------:R1:W0:Y:S04]  /*eba0*/  SHFL.IDX PT, R4, R0, 0x3, 0x181f ;  /* 0x00781f0000047f89 */ /* 0x00022800000e0000 */
[----:B--23--:R-:W2:Y:S04]  /*ebb0*/  SHFL.IDX PT, R37, R37, 0x3, 0x181f ;  /* 0x00781f0025257f89 */ /* 0x00cea800000e0000 */
[----:B-1----:R-:W3:Y:S02]  /*ebc0*/  SHFL.IDX PT, R48, R48, 0x3, 0x181f ;  /* 0x00781f0030307f89 */ /* 0x002ee400000e0000 */
.L_x_2865:
[----:B------:R-:W-:Y:S01]  /*ebd0*/  VIADD R3, R3, 0x60 ;  /* 0x0000006003037836 */ /* 0x000fe20000000000 */
[----:B------:R-:W-:Y:S01]  /*ebe0*/  BSSY B1, `(.L_x_2597) ;  /* 0x0000019000017945 */ /* 0x000fe20003800000 */
[----:B------:R-:W-:Y:S02]  /*ebf0*/  CS2R R12, SRZ ;  /* 0x00000000000c7805 */ /* 0x000fe4000001ff00 */
[----:B------:R-:W-:Y:S02]  /*ec00*/  CS2R R10, SRZ ;  /* 0x00000000000a7805 */ /* 0x000fe4000001ff00 */
[----:B0-----:R-:W-:Y:S02]  /*ec10*/  CS2R R14, SRZ ;  /* 0x00000000000e7805 */ /* 0x001fe4000001ff00 */
[----:B------:R-:W-:-:S13]  /*ec20*/  ISETP.GE.AND P0, PT, R3, R50, PT ;  /* 0x000000320300720c */ /* 0x000fda0003f06270 */
[----:B------:R-:W-:Y:S05]  /*ec30*/  @P0 BRA `(.L_x_2598) ;  /* 0x00000000004c0947 */ /* 0x000fea0003800000 */
[----:B------:R-:W-:Y:S01]  /*ec40*/  ULDC UR4, c[0x0][0x3f4] ;  /* 0x0000fd0000047ab9 */ /* 0x000fe20000000800 */
[----:B------:R-:W-:Y:S02]  /*ec50*/  CS2R R8, SRZ ;  /* 0x0000000000087805 */ /* 0x000fe4000001ff00 */
[----:B------:R-:W-:Y:S02]  /*ec60*/  ISETP.GE.AND P4, PT, R233, UR4, PT ;  /* 0x00000004e9007c0c */ /* 0x000fe4000bf86270 */
[----:B------:R-:W-:-:S11]  /*ec70*/  ISETP.GE.AND P3, PT, R22, UR4, PT ;  /* 0x0000000416007c0c */ /* 0x000fd6000bf66270 */
[C---:B------:R-:W-:Y:S02]  /*ec80*/  @!P4 IADD3 R10, P0, R233.reuse, R4, RZ ;  /* 0x00000004e90ac210 */ /* 0x040fe40007f1e0ff */
[----:B---3--:R-:W-:-:S03]  /*ec90*/  @!P4 IADD3 R6, P2, R233, R48, RZ ;  /* 0x00000030e906c210 */ /* 0x008fc60007f5e0ff */
[C-C-:B----4-:R-:W-:Y:S01]  /*eca0*/  @!P4 IMAD.X R11, R5.reuse, 0x1, R52.reuse, P0 ;  /* 0x00000001050bc824 */ /* 0x150fe200000e0634 */
[C---:B------:R-:W-:Y:S02]  /*ecb0*/  @!P3 IADD3 R4, P0, R22.reuse, R4, RZ ;  /* 0x000000041604b210 */ /* 0x040fe40007f1e0ff */
[----:B------:R-:W-:Y:S02]  /*ecc0*/  @!P3 IADD3 R48, P1, R22, R48, RZ ;  /* 0x000000301630b210 */ /* 0x000fe40007f3e0ff */
[----:B------:R-:W-:Y:S01]  /*ecd0*/  CS2R R12, SRZ ;  /* 0x00000000000c7805 */ /* 0x000fe2000001ff00 */
[----:B------:R0:W5:Y:S01]  /*ece0*/  @!P4 LD.E.64 R8, desc[UR40][R10.64] ;  /* 0x000000280a08c980 */ /* 0x000162000c101b00 */
[----:B------:R-:W-:Y:S01]  /*ecf0*/  CS2R R14, SRZ ;  /* 0x00000000000e7805 */ /* 0x000fe2000001ff00 */
[----:B------:R-:W-:Y:S01]  /*ed00*/  @!P3 IMAD.X R5, R5, 0x1, R23, P0 ;  /* 0x000000010505b824 */ /* 0x000fe200000e0617 */
[C---:B--2---:R-:W-:Y:S01]  /*ed10*/  @!P3 IADD3.X R49, R37.reuse, R23, RZ, P1, !PT ;  /* 0x000000172531b210 */ /* 0x044fe20000ffe4ff */
[----:B------:R-:W-:-:S03]  /*ed20*/  @!P4 IMAD.X R7, R37, 0x1, R52, P2 ;  /* 0x000000012507c824 */ /* 0x000fc600010e0634 */
[----:B------:R1:W5:Y:S01]  /*ed30*/  @!P3 LD.E.64 R12, desc[UR40][R4.64] ;  /* 0x00000028040cb980 */ /* 0x000362000c101b00 */
[----:B0-----:R-:W-:-:S03]  /*ed40*/  CS2R R10, SRZ ;  /* 0x00000000000a7805 */ /* 0x001fc6000001ff00 */
[----:B------:R1:W5:Y:S04]  /*ed50*/  @!P3 LD.E.64 R14, desc[UR40][R48.64] ;  /* 0x00000028300eb980 */ /* 0x000368000c101b00 */
[----:B------:R1:W5:Y:S02]  /*ed60*/  @!P4 LD.E.64 R10, desc[UR40][R6.64] ;  /* 0x00000028060ac980 */ /* 0x000364000c101b00 */
.L_x_2598:
[----:B------:R-:W-:Y:S05]  /*ed70*/  BSYNC B1 ;  /* 0x0000000000017941 */ /* 0x000fea0003800000 */
.L_x_2597:
[----:B------:R-:W-:Y:S01]  /*ed80*/  ULEA.HI UR4, UR39, UR39, URZ, 0x1 ;  /* 0x0000002727047291 */ /* 0x000fe2000f8f083f */
[----:B------:R-:W-:Y:S01]  /*ed90*/  VIADDMNMX R0, R50, -R51, 0x80, PT ;  /* 0x0000008032007446 */ /* 0x000fe20003800933 */
[----:B------:R-:W-:Y:S02]  /*eda0*/  BSSY B1, `(.L_x_2599) ;  /* 0x0000008000017945 */ /* 0x000fe40003800000 */
[----:B------:R-:W-:Y:S01]  /*edb0*/  ULOP3.LUT UR4, UR4, 0xfffffffe, URZ, 0xc0, !UPT ;  /* 0xfffffffe04047892 */ /* 0x000fe2000f8ec03f */
[----:B------:R-:W-:-:S03]  /*edc0*/  ISETP.GE.AND P1, PT, R19, R0, PT ;  /* 0x000000001300720c */ /* 0x000fc60003f26270 */
[----:B------:R-:W-:-:S06]  /*edd0*/  UIADD3 UR4, UR39, -UR4, URZ ;  /* 0x8000000427047290 */ /* 0x000fcc000fffe03f */
[----:B------:R-:W-:-:S05]  /*ede0*/  IMAD.U32 R3, RZ, RZ, UR4 ;  /* 0x00000004ff037e24 */ /* 0x000fca000f8e00ff */
[----:B------:R-:W-:-:S04]  /*edf0*/  SHF.L.U32 R3, R3, 0x1f, RZ ;  /* 0x0000001f03037819 */ /* 0x000fc800000006ff */
[----:B------:R-:W0:Y:S02]  /*ee00*/  SYNCS.PHASECHK.TRANS64.TRYWAIT P0, [R18+URZ+0x38800], R3 ;  /* 0x03880003120075a7 */ /* 0x000e24000800017f */
[----:B0-----:R-:W-:Y:S05]  /*ee10*/  @!P0 BRA `(.L_x_2600) ;  /* 0x0000022800788947 */ /* 0x001fea0003800000 */
.L_x_2866:
[----:B------:R-:W-:Y:S05]  /*ee20*/  BSYNC B1 ;  /* 0x0000000000017941 */ /* 0x000fea0003800000 */
.L_x_2599:
[----:B------:R-:W-:Y:S04]  /*ee30*/  BSSY B1, `(.L_x_2601) ;  /* 0x00000fa000017945 */ /* 0x000fe80003800000 */
[----:B------:R-:W-:Y:S05]  /*ee40*/  @P1 BRA `(.L_x_2602) ;  /* 0x0000000c00e01947 */ /* 0x000fea0003800000 */
[----:B------:R0:W5:Y:S01]  /*ee50*/  LDL R61, [R1+0x7c] ;  /* 0x00007c00013d7983 */ /* 0x0001620000100800 */
[----:B------:R-:W1:Y:S01]  /*ee60*/  LDC R3, c[0x0][0x3f4] ;  /* 0x0000fd00ff037b82 */ /* 0x000e620000000800 */
[----:B------:R-:W-:Y:S01]  /*ee70*/  BSSY B2, `(.L_x_2603) ;  /* 0x000007a000027945 */ /* 0x000fe20003800000 */
[-C--:B-1----:R-:W-:Y:S02]  /*ee80*/  ISETP.GE.AND P0, PT, R22, R3.reuse, PT ;  /* 0x000000031600720c */ /* 0x082fe40003f06270 */
[----:B------:R-:W-:-:S11]  /*ee90*/  ISETP.GE.AND P1, PT, R233, R3, PT ;  /* 0x00000003e900720c */ /* 0x000fd60003f26270 */
[----:B0-----:R-:W-:Y:S05]  /*eea0*/  @P0 BRA `(.L_x_2604) ;  /* 0x0000000400d80947 */ /* 0x001fea0003800000 */
[----:B----45:R-:W0:Y:S01]  /*eeb0*/  LDS.128 R4, [R61+0x20400] ;  /* 0x020400003d047984 */ /* 0x030e220000000c00 */
[----:B--2---:R-:W-:Y:S02]  /*eec0*/  SHF.R.U32.HI R37, RZ, 0x8, R44 ;  /* 0x00000008ff257819 */ /* 0x004fe4000001162c */
[----:B------:R-:W-:Y:S02]  /*eed0*/  SHF.R.U32.HI R50, RZ, 0x8, R45 ;  /* 0x00000008ff327819 */ /* 0x000fe4000001162d */
[----:B------:R-:W-:Y:S02]  /*eee0*/  LOP3.LUT R3, R44, 0xff, RZ, 0xc0, !PT ;  /* 0x000000ff2c037812 */ /* 0x000fe400078ec0ff */
[----:B---3--:R-:W-:Y:S02]  /*eef0*/  LOP3.LUT R48, R37, 0xff, RZ, 0xc0, !PT ;  /* 0x000000ff25307812 */ /* 0x008fe400078ec0ff */
        /* <DEDUP_REMOVED lines=113> */
.L_x_2604:
[----:B------:R-:W-:Y:S05]  /*f610*/  BSYNC B2 ;  /* 0x0000000000027941 */ /* 0x000fea0003800000 */
.L_x_2603:
[----:B------:R-:W-:Y:S05]  /*f620*/  @P1 BRA `(.L_x_2602) ;  /* 0x0000000400e81947 */ /* 0x000fea0003800000 */
[----:B0---45:R-:W0:Y:S01]  /*f630*/  LDS.128 R4, [R61+0x24400] ;  /* 0x024400003d047984 */ /* 0x031e220000000c00 */
[----:B------:R-:W-:Y:S02]  /*f640*/  SHF.R.U32.HI R45, RZ, 0x8, R42 ;  /* 0x00000008ff2d7819 */ /* 0x000fe4000001162a */
[----:B---3--:R-:W-:Y:S02]  /*f650*/  LOP3.LUT R48, R42, 0xff, RZ, 0xc0, !PT ;  /* 0x000000ff2a307812 */ /* 0x008fe400078ec0ff */
[----:B------:R-:W-:Y:S02]  /*f660*/  LOP3.LUT R45, R45, 0xff, RZ, 0xc0, !PT ;  /* 0x000000ff2d2d7812 */ /* 0x000fe400078ec0ff */
[----:B--2---:R-:W-:Y:S02]  /*f670*/  SHF.R.U32.HI R37, RZ, 0x8, R41 ;  /* 0x00000008ff257819 */ /* 0x004fe40000011629 */
        /* <DEDUP_REMOVED lines=38> */
[C---:B------:R-:W-:Y:S01]  /*f8e0*/  FMUL.FTZ R51, R37.reuse, R50 ;  /* 0x0000003225337220 */ /* 0x040fe20000410000 */
        /* <DEDUP_REMOVED lines=78> */
.L_x_2602:
[----:B------:R-:W-:Y:S05]  /*fdd0*/  BSYNC B1 ;  /* 0x0000000000017941 */ /* 0x000fea0003800000 */
.L_x_2601:
[----:B------:R-:W-:Y:S01]  /*fde0*/  VIADD R3, R19, 0x20 ;  /* 0x0000002013037836 */ /* 0x000fe20000000000 */
[----:B------:R-:W-:Y:S04]  /*fdf0*/  BSSY B1, `(.L_x_2605) ;  /* 0x00000fb000017945 */ /* 0x000fe80003800000 */
[----:B------:R-:W-:-:S13]  /*fe00*/  ISETP.GE.AND P0, PT, R3, R0, PT ;  /* 0x000000000300720c */ /* 0x000fda0003f06270 */
        /* <DEDUP_REMOVED lines=8> */
[----:B------:R-:W-:Y:S02]  /*fe90*/  SHF.R.U32.HI R41, RZ, 0x8, R38 ;  /* 0x00000008ff297819 */ /* 0x000fe40000011626 */
[----:B------:R-:W-:Y:S02]  /*fea0*/  LOP3.LUT R44, R38, 0xff, RZ, 0xc0, !PT ;  /* 0x000000ff262c7812 */ /* 0x000fe400078ec0ff */
        /* <DEDUP_REMOVED lines=41> */
[C---:B---3--:R-:W-:Y:S01]  /*10140*/  FMUL.FTZ R48, R34.reuse, R46 ;  /* 0x0000002e22307220 */ /* 0x048fe20000410000 */
        /* <DEDUP_REMOVED lines=77> */
.L_x_2608:
[----:B------:R-:W-:Y:S05]  /*10620*/  BSYNC B2 ;  /* 0x0000000000027941 */ /* 0x000fea0003800000 */
.L_x_2607:
[----:B------:R-:W-:Y:S05]  /*10630*/  @P1 BRA `(.L_x_2606) ;  /* 0x0000000400d81947 */ /* 0x000fea0003800000 */
[----:B0---45:R-:W0:Y:S01]  /*10640*/  LDS.128 R4, [R53+0x25400] ;  /* 0x0254000035047984 */ /* 0x031e220000000c00 */
[----:B------:R-:W-:Y:S02]  /*10650*/  SHF.R.U32.HI R34, RZ, 0x8, R30 ;  /* 0x00000008ff227819 */ /* 0x000fe4000001161e */
        /* <DEDUP_REMOVED lines=16> */
[----:B--2---:R-:W-:Y:S02]  /*10760*/  LOP3.LUT R37, R32, 0xff, RZ, 0xc0, !PT ;  /* 0x000000ff20257812 */ /* 0x004fe400078ec0ff */
        /* <DEDUP_REMOVED lines=53> */
[C---:B---3--:R-:W-:Y:S01]  /*10ac0*/  FFMA.FTZ R48, R33.reuse, R37, -R34 ;  /* 0x0000002521307223 */ /* 0x048fe20000010822 */
        /* <DEDUP_REMOVED lines=45> */
.L_x_2606:
[----:B------:R-:W-:Y:S05]  /*10da0*/  BSYNC B1 ;  /* 0x0000000000017941 */ /* 0x000fea0003800000 */
.L_x_2605:
[----:B------:R-:W-:Y:S01]  /*10db0*/  VIADD R3, R19, 0x40 ;  /* 0x0000004013037836 */ /* 0x000fe20000000000 */
[----:B------:R-:W-:Y:S04]  /*10dc0*/  BSSY B1, `(.L_x_2609) ;  /* 0x00000fb000017945 */ /* 0x000fe80003800000 */
[----:B------:R-:W-:-:S13]  /*10dd0*/  ISETP.GE.AND P0, PT, R3, R0, PT ;  /* 0x000000000300720c */ /* 0x000fda0003f06270 */
[----:B------:R-:W-:Y:S05]  /*10de0*/  @P0 BRA `(.L_x_2610) ;  /* 0x0000000c00e00947 */ /* 0x000fea0003800000 */
[----:B-----5:R0:W5:Y:S01]  /*10df0*/  LDL R45, [R1+0x7c] ;  /* 0x00007c00012d7983 */ /* 0x0201620000100800 */
        /* <DEDUP_REMOVED lines=16> */
[----:B--2---:R-:W-:Y:S02]  /*10f00*/  SHF.R.U32.HI R37, RZ, 0x10, R29 ;  /* 0x00000010ff257819 */ /* 0x004fe4000001161d */
        /* <DEDUP_REMOVED lines=106> */
.L_x_2612:
[----:B------:R-:W-:Y:S05]  /*115b0*/  BSYNC B2 ;  /* 0x0000000000027941 */ /* 0x000fea0003800000 */
.L_x_2611:
[----:B------:R-:W-:Y:S05]  /*115c0*/  @P1 BRA `(.L_x_2610) ;  /* 0x0000000400e81947 */ /* 0x000fea0003800000 */
[----:B0---45:R-:W0:Y:S01]  /*115d0*/  LDS.128 R4, [R45+0x26400] ;  /* 0x026400002d047984 */ /* 0x031e220000000c00 */
[----:B------:R-:W-:Y:S02]  /*115e0*/  SHF.R.U32.HI R27, RZ, 0x8, R25 ;  /* 0x00000008ff1b7819 */ /* 0x000fe40000011619 */
        /* <DEDUP_REMOVED lines=49> */
[----:B--2---:R-:W-:Y:S01]  /*11900*/  FFMA.FTZ R37, R21, R32, R35 ;  /* 0x0000002015257223 */ /* 0x004fe20000010023 */
        /* <DEDUP_REMOVED lines=70> */
.L_x_2610:
[----:B------:R-:W-:Y:S05]  /*11d70*/  BSYNC B1 ;  /* 0x0000000000017941 */ /* 0x000fea0003800000 */
.L_x_2609:
[----:B------:R-:W-:-:S05]  /*11d80*/  VIADD R3, R19, 0x60 ;  /* 0x0000006013037836 */ /* 0x000fca0000000000 */
        /* <DEDUP_REMOVED lines=130> */
.L_x_2615:
[----:B------:R-:W-:Y:S05]  /*125b0*/  BSYNC B1 ;  /* 0x0000000000017941 */ /* 0x000fea0003800000 */
.L_x_2614:
[----:B------:R-:W-:Y:S05]  /*125c0*/  @P1 BRA `(.L_x_2613) ;  /* 0x0000005000681947 */ /* 0x000fea0003800000 */
[----:B0---45:R-:W0:Y:S01]  /*125d0*/  LDS.128 R4, [R35+0x27400] ;  /* 0x0274000023047984 */ /* 0x031e220000000c00 */
[----:B------:R-:W-:Y:S02]  /*125e0*/  SHF.R.U32.HI R13, RZ, 0x8, R9 ;  /* 0x00000008ff0d7819 */ /* 0x000fe40000011609 */
        /* <DEDUP_REMOVED lines=117> */
.L_x_2586:
[----:B------:R-:W1:Y:S01]  /*12d40*/  LDC R52, c[0x0][0x448] ;  /* 0x00011200ff347b82 */ /* 0x000e620000000800 */
[----:B------:R-:W-:Y:S01]  /*12d50*/  MOV R25, R31 ;  /* 0x0000001f00197202 */ /* 0x000fe20000000f00 */
[----:B------:R-:W-:Y:S01]  /*12d60*/  IMAD.MOV.U32 R27, RZ, RZ, R29 ;  /* 0x000000ffff1b7224 */ /* 0x000fe200078e001d */
[----:B------:R-:W-:Y:S01]  /*12d70*/  ULDC.64 UR4, c[0x0][0x3f8] ;  /* 0x0000fe0000047ab9 */ /* 0x000fe20000000a00 */
[----:B------:R-:W-:Y:S01]  /*12d80*/  ULDC.64 UR6, c[0x0][0x408] ;  /* 0x0001020000067ab9 */ /* 0x000fe20000000a00 */
[----:B------:R-:W-:Y:S01]  /*12d90*/  ULDC.64 UR8, c[0x0][0x400] ;  /* 0x0001000000087ab9 */ /* 0x000fe20000000a00 */
        /* <DEDUP_REMOVED lines=19> */
[----:B------:R-:W2:Y:S01]  /*12ed0*/  LDL R6, [R1+0x40] ;  /* 0x0000400001067983 */ /* 0x000ea20000100800 */
[----:B------:R-:W1:Y:S03]  /*12ee0*/  LDC R37, c[0x0][0x3f4] ;  /* 0x0000fd00ff257b82 */ /* 0x000e660000000800 */
[----:B------:R-:W3:Y:S04]  /*12ef0*/  SHFL.IDX PT, R7, R55, RZ, 0x181f ;  /* 0x00181fff37077589 */ /* 0x000ee800000e0000 */
[----:B------:R-:W4:Y:S04]  /*12f00*/  SHFL.IDX PT, R14, R59, RZ, 0x181f ;  /* 0x00181fff3b0e7589 */ /* 0x000f2800000e0000 */
[----:B------:R-:W5:Y:S04]  /*12f10*/  SHFL.IDX PT, R5, R53, RZ, 0x181f ;  /* 0x00181fff35057589 */ /* 0x000f6800000e0000 */
[----:B------:R-:W0:Y:S01]  /*12f20*/  SHFL.IDX PT, R9, R57, RZ, 0x181f ;  /* 0x00181fff39097589 */ /* 0x000e2200000e0000 */
[----:B-1----:R-:W-:Y:S01]  /*12f30*/  ISETP.GE.AND P0, PT, R16, R37, PT ;  /* 0x000000251000720c */ /* 0x002fe20003f06270 */
[----:B--2---:R-:W-:-:S05]  /*12f40*/  IMAD R52, R6, R52, RZ ;  /* 0x0000003406347224 */ /* 0x004fca00078e02ff */
[----:B------:R-:W-:-:S13]  /*12f50*/  ISETP.GE.OR P1, PT, R3, R52, P0 ;  /* 0x000000340300720c */ /* 0x000fda0000726670 */
[C---:B---3--:R-:W-:Y:S02]  /*12f60*/  @!P1 IADD3 R4, P2, R16.reuse, R7, RZ ;  /* 0x0000000710049210 */ /* 0x048fe40007f5e0ff */
[----:B----4-:R-:W-:-:S03]  /*12f70*/  @!P1 IADD3 R24, P3, R16, R14, RZ ;  /* 0x0000000e10189210 */ /* 0x010fc60007f7e0ff */
[--C-:B-----5:R-:W-:Y:S02]  /*12f80*/  @!P1 IMAD.X R5, R5, 0x1, R17.reuse, P2 ;  /* 0x0000000105059824 */ /* 0x120fe400010e0611 */
[----:B0-----:R-:W-:-:S04]  /*12f90*/  @!P1 IMAD.X R25, R9, 0x1, R17, P3 ;  /* 0x0000000109199824 */ /* 0x001fc800018e0611 */
[----:B------:R-:W2:Y:S04]  /*12fa0*/  @!P1 LD.E.128 R4, desc[UR40][R4.64] ;  /* 0x0000002804049980 */ /* 0x000ea8000c101d00 */
[----:B------:R-:W3:Y:S01]  /*12fb0*/  @!P1 LD.E.128 R24, desc[UR40][R24.64] ;  /* 0x0000002818189980 */ /* 0x000ee2000c101d00 */
[----:B------:R-:W-:Y:S02]  /*12fc0*/  CS2R R44, SRZ ;  /* 0x00000000002c7805 */ /* 0x000fe4000001ff00 */
[----:B------:R-:W-:Y:S02]  /*12fd0*/  CS2R R46, SRZ ;  /* 0x00000000002e7805 */ /* 0x000fe4000001ff00 */
[----:B------:R-:W-:Y:S01]  /*12fe0*/  CS2R R48, SRZ ;  /* 0x0000000000307805 */ /* 0x000fe2000001ff00 */
[----:B------:R0:W1:Y:S01]  /*12ff0*/  SHFL.IDX PT, R9, R53, 0x1, 0x181f ;  /* 0x00381f0035097f89 */ /* 0x00006200000e0000 */
[----:B------:R-:W-:-:S03]  /*13000*/  CS2R R50, SRZ ;  /* 0x0000000000327805 */ /* 0x000fc6000001ff00 */
[----:B------:R0:W4:Y:S04]  /*13010*/  SHFL.IDX PT, R21, R55, 0x1, 0x181f ;  /* 0x00381f0037157f89 */ /* 0x00012800000e0000 */
[----:B------:R0:W0:Y:S04]  /*13020*/  SHFL.IDX PT, R33, R57, 0x1, 0x181f ;  /* 0x00381f0039217f89 */ /* 0x00002800000e0000 */
[----:B------:R0:W0:Y:S01]  /*13030*/  SHFL.IDX PT, R14, R59, 0x1, 0x181f ;  /* 0x00381f003b0e7f89 */ /* 0x00002200000e0000 */
[----:B--2---:R-:W-:Y:S02]  /*13040*/  @!P1 IMAD.MOV.U32 R44, RZ, RZ, R4 ;  /* 0x000000ffff2c9224 */ /* 0x004fe400078e0004 */
[----:B------:R-:W-:Y:S01]  /*13050*/  @!P1 IMAD.MOV.U32 R45, RZ, RZ, R5 ;  /* 0x000000ffff2d9224 */ /* 0x000fe200078e0005 */
[----:B------:R-:W-:Y:S01]  /*13060*/  CS2R R4, SRZ ;  /* 0x0000000000047805 */ /* 0x000fe2000001ff00 */
[----:B------:R-:W-:-:S02]  /*13070*/  @!P1 IMAD.MOV.U32 R46, RZ, RZ, R6 ;  /* 0x000000ffff2e9224 */ /* 0x000fc400078e0006 */
[----:B------:R-:W-:Y:S02]  /*13080*/  @!P1 IMAD.MOV.U32 R47, RZ, RZ, R7 ;  /* 0x000000ffff2f9224 */ /* 0x000fe400078e0007 */
[----:B---3--:R-:W-:Y:S02]  /*13090*/  @!P1 IMAD.MOV.U32 R48, RZ, RZ, R24 ;  /* 0x000000ffff309224 */ /* 0x008fe400078e0018 */
[----:B------:R-:W-:Y:S02]  /*130a0*/  @!P1 IMAD.MOV.U32 R49, RZ, RZ, R25 ;  /* 0x000000ffff319224 */ /* 0x000fe400078e0019 */
[----:B------:R-:W-:Y:S02]  /*130b0*/  @!P1 IMAD.MOV.U32 R50, RZ, RZ, R26 ;  /* 0x000000ffff329224 */ /* 0x000fe400078e001a */
[----:B01--4-:R-:W-:-:S07]  /*130c0*/  @!P1 IMAD.MOV.U32 R51, RZ, RZ, R27 ;  /* 0x000000ffff339224 */ /* 0x013fce00078e001b */
.L_x_2876:
        /* <DEDUP_REMOVED lines=17> */
.L_x_2618:
[----:B------:R-:W-:Y:S05]  /*131e0*/  BSYNC B1 ;  /* 0x0000000000017941 */ /* 0x000fea0003800000 */
.L_x_2617:
[----:B------:R-:W-:-:S03]  /*131f0*/  UMOV UR4, 0xffffffff ;  /* 0xffffffff00047882 */ /* 0x000fc60000000000 */
[----:B------:R-:W-:Y:S05]  /*13200*/  BRA.DIV UR4, `(.L_x_2619) ;  /* 0x000001ea04b07947 */ /* 0x000fea000b800000 */
[----:B------:R-:W0:Y:S01]  /*13210*/  SHFL.IDX PT, R21, R55, 0x2, 0x181f ;  /* 0x00581f0037157f89 */ /* 0x000e2200000e0000 */
[----:B------:R-:W-:-:S03]  /*13220*/  IADD3 R11, R3, 0x40, RZ ;  /* 0x00000040030b7810 */ /* 0x000fc60007ffe0ff */
[----:B------:R-:W1:Y:S01]  /*13230*/  SHFL.IDX PT, R14, R59, 0x2, 0x181f ;  /* 0x00581f003b0e7f89 */ /* 0x000e6200000e0000 */
[----:B------:R-:W-:-:S03]  /*13240*/  ISETP.GE.OR P1, PT, R11, R52, P0 ;  /* 0x000000340b00720c */ /* 0x000fc60000726670 */
[----:B------:R-:W2:Y:S04]  /*13250*/  SHFL.IDX PT, R9, R53, 0x2, 0x181f ;  /* 0x00581f0035097f89 */ /* 0x000ea800000e0000 */
[----:B------:R-:W3:Y:S06]  /*13260*/  SHFL.IDX PT, R25, R57, 0x2, 0x181f ;  /* 0x00581f0039197f89 */ /* 0x000eec00000e0000 */
[----:B0-----:R-:W-:-:S02]  /*13270*/  @!P1 IADD3 R24, P2, R16, R21, RZ ;  /* 0x0000001510189210 */ /* 0x001fc40007f5e0ff */
[----:B-1----:R-:W-:-:S03]  /*13280*/  @!P1 IADD3 R32, P3, R16, R14, RZ ;  /* 0x0000000e10209210 */ /* 0x002fc60007f7e0ff */
[--C-:B--2---:R-:W-:Y:S02]  /*13290*/  @!P1 IMAD.X R9, R9, 0x1, R17.reuse, P2 ;  /* 0x0000000109099824 */ /* 0x104fe400010e0611 */
[----:B---3--:R-:W-:Y:S02]  /*132a0*/  @!P1 IMAD.X R33, R25, 0x1, R17, P3 ;  /* 0x0000000119219824 */ /* 0x008fe400018e0611 */
[----:B------:R-:W-:-:S04]  /*132b0*/  @!P1 IMAD.MOV.U32 R25, RZ, RZ, R9 ;  /* 0x000000ffff199224 */ /* 0x000fc800078e0009 */
[----:B------:R-:W2:Y:S04]  /*132c0*/  @!P1 LD.E.128 R32, desc[UR40][R32.64] ;  /* 0x0000002820209980 */ /* 0x000ea8000c101d00 */
[----:B------:R-:W3:Y:S04]  /*132d0*/  @!P1 LD.E.128 R24, desc[UR40][R24.64] ;  /* 0x0000002818189980 */ /* 0x000ee8000c101d00 */
[----:B------:R-:W0:Y:S04]  /*132e0*/  SHFL.IDX PT, R55, R55, 0x3, 0x181f ;  /* 0x00781f0037377f89 */ /* 0x000e2800000e0000 */
[----:B------:R-:W1:Y:S04]  /*132f0*/  SHFL.IDX PT, R53, R53, 0x3, 0x181f ;  /* 0x00781f0035357f89 */ /* 0x000e6800000e0000 */
[----:B------:R-:W4:Y:S04]  /*13300*/  SHFL.IDX PT, R59, R59, 0x3, 0x181f ;  /* 0x00781f003b3b7f89 */ /* 0x000f2800000e0000 */
[----:B------:R-:W0:Y:S01]  /*13310*/  SHFL.IDX PT, R57, R57, 0x3, 0x181f ;  /* 0x00781f0039397f89 */ /* 0x000e2200000e0000 */
[----:B------:R-:W-:-:S02]  /*13320*/  CS2R R20, SRZ ;  /* 0x0000000000147805 */ /* 0x000fc4000001ff00 */
[----:B------:R-:W-:Y:S02]  /*13330*/  CS2R R38, SRZ ;  /* 0x0000000000267805 */ /* 0x000fe4000001ff00 */
[----:B------:R-:W-:Y:S02]  /*13340*/  CS2R R40, SRZ ;  /* 0x0000000000287805 */ /* 0x000fe4000001ff00 */
[----:B------:R-:W-:Y:S02]  /*13350*/  CS2R R42, SRZ ;  /* 0x00000000002a7805 */ /* 0x000fe4000001ff00 */
[----:B------:R-:W-:Y:S01]  /*13360*/  CS2R R8, SRZ ;  /* 0x0000000000087805 */ /* 0x000fe2000001ff00 */
[----:B--2---:R-:W-:Y:S02]  /*13370*/  @!P1 IMAD.MOV.U32 R40, RZ, RZ, R32 ;  /* 0x000000ffff289224 */ /* 0x004fe400078e0020 */
[----:B------:R-:W-:Y:S02]  /*13380*/  @!P1 IMAD.MOV.U32 R41, RZ, RZ, R33 ;  /* 0x000000ffff299224 */ /* 0x000fe400078e0021 */
[----:B---3--:R-:W-:-:S02]  /*13390*/  @!P1 IMAD.MOV.U32 R20, RZ, RZ, R24 ;  /* 0x000000ffff149224 */ /* 0x008fc400078e0018 */
[----:B------:R-:W-:Y:S02]  /*133a0*/  @!P1 IMAD.MOV.U32 R21, RZ, RZ, R25 ;  /* 0x000000ffff159224 */ /* 0x000fe400078e0019 */
[----:B------:R-:W-:Y:S02]  /*133b0*/  @!P1 IMAD.MOV.U32 R38, RZ, RZ, R26 ;  /* 0x000000ffff269224 */ /* 0x000fe400078e001a */
[----:B------:R-:W-:Y:S02]  /*133c0*/  @!P1 IMAD.MOV.U32 R39, RZ, RZ, R27 ;  /* 0x000000ffff279224 */ /* 0x000fe400078e001b */
[----:B------:R-:W-:Y:S02]  /*133d0*/  @!P1 IMAD.MOV.U32 R42, RZ, RZ, R34 ;  /* 0x000000ffff2a9224 */ /* 0x000fe400078e0022 */
[----:B01--4-:R-:W-:-:S07]  /*133e0*/  @!P1 IMAD.MOV.U32 R43, RZ, RZ, R35 ;  /* 0x000000ffff2b9224 */ /* 0x013fce00078e0023 */
.L_x_2886:
        /* <DEDUP_REMOVED lines=13> */
[----:B------:R-:W-:Y:S01]  /*134c0*/  IMAD.X R13, R53, 0x1, R17, P1 ;  /* 0x00000001350d7824 */ /* 0x000fe200008e0611 */
[----:B------:R-:W-:-:S05]  /*134d0*/  IADD3.X R9, R57, R17, RZ, P2, !PT ;  /* 0x0000001139097210 */ /* 0x000fca00017fe4ff */
[----:B------:R-:W5:Y:S04]  /*134e0*/  LD.E.128 R12, desc[UR40][R12.64] ;  /* 0x000000280c0c7980 */ /* 0x000f68000c101d00 */
[----:B------:R-:W5:Y:S02]  /*134f0*/  LD.E.128 R8, desc[UR40][R8.64] ;  /* 0x0000002808087980 */ /* 0x000f64000c101d00 */
.L_x_2621:
[----:B------:R-:W-:Y:S05]  /*13500*/  BSYNC B1 ;  /* 0x0000000000017941 */ /* 0x000fea0003800000 */
.L_x_2620:
[----:B------:R-:W2:Y:S01]  /*13510*/  LDL R24, [R1+0x3c] ;  /* 0x00003c0001187983 */ /* 0x000ea20000100800 */
[----:B------:R-:W-:Y:S01]  /*13520*/  ULEA.HI UR4, UR39, UR39, URZ, 0x1 ;  /* 0x0000002727047291 */ /* 0x000fe2000f8f083f */
[C---:B------:R-:W-:Y:S01]  /*13530*/  VIADD R26, R19.reuse, 0x20 ;  /* 0x00000020131a7836 */ /* 0x040fe20000000000 */
[----:B------:R-:W-:Y:S01]  /*13540*/  BSSY B1, `(.L_x_2622) ;  /* 0x000000e000017945 */ /* 0x000fe20003800000 */
[----:B------:R-:W-:Y:S01]  /*13550*/  VIADD R25, R19, 0x40 ;  /* 0x0000004013197836 */ /* 0x000fe20000000000 */
[----:B------:R-:W-:-:S04]  /*13560*/  ULOP3.LUT UR4, UR4, 0xfffffffe, URZ, 0xc0, !UPT ;  /* 0xfffffffe04047892 */ /* 0x000fc8000f8ec03f */
[----:B------:R-:W-:-:S06]  /*13570*/  UIADD3 UR4, UR39, -UR4, URZ ;  /* 0x8000000427047290 */ /* 0x000fcc000fffe03f */
[----:B------:R-:W-:-:S05]  /*13580*/  IMAD.U32 R3, RZ, RZ, UR4 ;  /* 0x00000004ff037e24 */ /* 0x000fca000f8e00ff */
[----:B------:R-:W-:-:S04]  /*13590*/  SHF.L.U32 R3, R3, 0x1f, RZ ;  /* 0x0000001f03037819 */ /* 0x000fc800000006ff */
[----:B------:R-:W0:Y:S01]  /*135a0*/  SYNCS.PHASECHK.TRANS64.TRYWAIT P4, [R18+URZ+0x38800], R3 ;  /* 0x03880003120075a7 */ /* 0x000e22000808017f */
[----:B--2---:R-:W-:Y:S01]  /*135b0*/  VIADDMNMX R52, R52, -R24, 0x80, PT ;  /* 0x0000008034347446 */ /* 0x004fe20003800918 */
[----:B------:R-:W-:-:S03]  /*135c0*/  VIADD R24, R19, 0x60 ;  /* 0x0000006013187836 */ /* 0x000fc60000000000 */
[-C--:B------:R-:W-:Y:S02]  /*135d0*/  ISETP.GE.OR P3, PT, R19, R52.reuse, P0 ;  /* 0x000000341300720c */ /* 0x080fe40000766670 */
[-C--:B------:R-:W-:Y:S02]  /*135e0*/  ISETP.GE.OR P2, PT, R26, R52.reuse, P0 ;  /* 0x000000341a00720c */ /* 0x080fe40000746670 */
[-C--:B------:R-:W-:Y:S02]  /*135f0*/  ISETP.GE.OR P1, PT, R25, R52.reuse, P0 ;  /* 0x000000341900720c */ /* 0x080fe40000726670 */
[----:B------:R-:W-:Y:S01]  /*13600*/  ISETP.GE.OR P0, PT, R24, R52, P0 ;  /* 0x000000341800720c */ /* 0x000fe20000706670 */
[----:B0-----:R-:W-:-:S12]  /*13610*/  @!P4 BRA `(.L_x_2623) ;  /* 0x000001e800c8c947 */ /* 0x001fd80003800000 */
.L_x_2887:
[----:B------:R-:W-:Y:S05]  /*13620*/  BSYNC B1 ;  /* 0x0000000000017941 */ /* 0x000fea0003800000 */
.L_x_2622:
[----:B------:R-:W-:Y:S04]  /*13630*/  BSSY B1, `(.L_x_2624) ;  /* 0x0000107000017945 */ /* 0x000fe80003800000 */
[----:B------:R-:W-:Y:S05]  /*13640*/  @P3 BRA `(.L_x_2625) ;  /* 0x0000001000143947 */ /* 0x000fea0003800000 */
[----:B------:R-:W2:Y:S04]  /*13650*/  LDL R35, [R1+0x78] ;  /* 0x0000780001237983 */ /* 0x000ea80000100800 */
[----:B------:R-:W3:Y:S01]  /*13660*/  LDL R76, [R1+0x7c] ;  /* 0x00007c00014c7983 */ /* 0x000ee20000100800 */
[----:B0-----:R-:W-:Y:S01]  /*13670*/  SHF.R.U32.HI R3, RZ, 0x8, R44 ;  /* 0x00000008ff037819 */ /* 0x001fe2000001162c */
[----:B------:R-:W-:Y:S01]  /*13680*/  IMAD.SHL.U32 R52, R19, 0x80, RZ ;  /* 0x0000008013347824 */ /* 0x000fe200078e00ff */
[----:B------:R-:W-:Y:S02]  /*13690*/  LOP3.LUT R25, R44, 0xff, RZ, 0xc0, !PT ;  /* 0x000000ff2c197812 */ /* 0x000fe400078ec0ff */
[----:B------:R-:W-:Y:S02]  /*136a0*/  LOP3.LUT R24, R3, 0xff, RZ, 0xc0, !PT ;  /* 0x000000ff03187812 */ /* 0x000fe400078ec0ff */
[----:B------:R-:W-:-:S02]  /*136b0*/  LEA.HI R3, R37, R0, RZ, 0x1c ;  /* 0x0000000025037211 */ /* 0x000fc400078fe0ff */
[----:B------:R-:W-:Y:S02]  /*136c0*/  PRMT R53, R24, 0x7604, R25 ;  /* 0x0000760418357816 */ /* 0x000fe40000000019 */
[----:B------:R-:W-:Y:S02]  /*136d0*/  SHF.R.S32.HI R24, RZ, 0x1f, R3 ;  /* 0x0000001fff187819 */ /* 0x000fe40000011403 */
[----:B------:R-:W-:Y:S02]  /*136e0*/  LOP3.LUT R52, R52, 0x380, RZ, 0xc0, !PT ;  /* 0x0000038034347812 */ /* 0x000fe400078ec0ff */
[----:B------:R-:W-:Y:S01]  /*136f0*/  LEA.HI R24, R24, R3, RZ, 0x3 ;  /* 0x0000000318187211 */ /* 0x000fe200078f18ff */
[----:B------:R-:W-:Y:S01]  /*13700*/  IMAD.SHL.U32 R3, R3, 0x10, RZ ;  /* 0x0000001003037824 */ /* 0x000fe200078e00ff */
[----:B------:R-:W-:Y:S02]  /*13710*/  SHF.R.U32.HI R26, RZ, 0x8, R45 ;  /* 0x00000008ff1a7819 */ /* 0x000fe4000001162d */
[----:B------:R-:W-:Y:S01]  /*13720*/  LOP3.LUT R27, R45, 0xff, RZ, 0xc0, !PT ;  /* 0x000000ff2d1b7812 */ /* 0x000fe200078ec0ff */
[----:B------:R-:W-:Y:S01]  /*13730*/  IMAD.SHL.U32 R24, R24, 0x800, RZ ;  /* 0x0000080018187824 */ /* 0x000fe200078e00ff */
[----:B------:R-:W-:Y:S01]  /*13740*/  LOP3.LUT R3, R52, 0x70, R3, 0xf8, !PT ;  /* 0x0000007034037812 */ /* 0x000fe200078ef803 */
[----:B------:R-:W-:Y:S01]  /*13750*/  IMAD.SHL.U32 R52, R19, 0x80, RZ ;  /* 0x0000008013347824 */ /* 0x000fe200078e00ff */
[----:B------:R-:W-:-:S02]  /*13760*/  LOP3.LUT R26, R26, 0xff, RZ, 0xc0, !PT ;  /* 0x000000ff1a1a7812 */ /* 0x000fc400078ec0ff */
[----:B------:R-:W-:Y:S02]  /*13770*/  SHF.R.U32.HI R33, RZ, 0x8, R48 ;  /* 0x00000008ff217819 */ /* 0x000fe40000011630 */
[----:B------:R-:W-:Y:S02]  /*13780*/  LOP3.LUT R52, R52, 0x380, RZ, 0xc0, !PT ;  /* 0x0000038034347812 */ /* 0x000fe400078ec0ff */
[----:B------:R-:W-:Y:S02]  /*13790*/  PRMT R55, R26, 0x7604, R27 ;  /* 0x000076041a377816 */ /* 0x000fe4000000001b */
[----:B------:R-:W-:Y:S02]  /*137a0*/  SHF.R.U32.HI R27, RZ, 0x8, R47 ;  /* 0x00000008ff1b7819 */ /* 0x000fe4000001162f */
[----:B------:R-:W-:Y:S02]  /*137b0*/  SHF.R.U32.HI R52, RZ, 0x3, R52 ;  /* 0x00000003ff347819 */ /* 0x000fe40000011634 */
[----:B------:R-:W-:-:S02]  /*137c0*/  LOP3.LUT R32, R47, 0xff, RZ, 0xc0, !PT ;  /* 0x000000ff2f207812 */ /* 0x000fc400078ec0ff */
[----:B------:R-:W-:Y:S02]  /*137d0*/  LOP3.LUT R34, R48, 0xff, RZ, 0xc0, !PT ;  /* 0x000000ff30227812 */ /* 0x000fe400078ec0ff */
[----:B------:R-:W-:Y:S02]  /*137e0*/  LOP3.LUT R27, R27, 0xff, RZ, 0xc0, !PT ;  /* 0x000000ff1b1b7812 */ /* 0x000fe400078ec0ff */
[----:B------:R-:W-:Y:S02]  /*137f0*/  LOP3.LUT R33, R33, 0xff, RZ, 0xc0, !PT ;  /* 0x000000ff21217812 */ /* 0x000fe400078ec0ff */
[----:B------:R-:W-:Y:S02]  /*13800*/  LOP3.LUT R3, R3, R52, RZ, 0x3c, !PT ;  /* 0x0000003403037212 */ /* 0x000fe400078e3cff */
[----:B------:R-:W-:Y:S02]  /*13810*/  LOP3.LUT R24, R24, 0xffffc000, RZ, 0xc0, !PT ;  /* 0xffffc00018187812 */ /* 0x000fe400078ec0ff */
[----:B------:R-:W-:-:S02]  /*13820*/  PRMT R61, R27, 0x7604, R32 ;  /* 0x000076041b3d7816 */ /* 0x000fc40000000020 */
[----:B------:R-:W-:Y:S02]  /*13830*/  PRMT R63, R33, 0x7604, R34 ;  /* 0x00007604213f7816 */ /* 0x000fe40000000022 */
[----:B------:R-:W-:Y:S02]  /*13840*/  SHF.R.U32.HI R32, RZ, 0x8, R49 ;  /* 0x00000008ff207819 */ /* 0x000fe40000011631 */
[----:B------:R-:W-:Y:S02]  /*13850*/  SHF.R.U32.HI R34, RZ, 0x8, R50 ;  /* 0x00000008ff227819 */ /* 0x000fe40000011632 */
[----:B------:R-:W-:Y:S02]  /*13860*/  SHF.R.U32.HI R25, RZ, 0x8, R46 ;  /* 0x00000008ff197819 */ /* 0x000fe4000001162e */
[----:B------:R-:W-:Y:S02]  /*13870*/  LOP3.LUT R33, R49, 0xff, RZ, 0xc0, !PT ;  /* 0x000000ff31217812 */ /* 0x000fe400078ec0ff */
[----:B------:R-:W-:-:S02]  /*13880*/  LOP3.LUT R32, R32, 0xff, RZ, 0xc0, !PT ;  /* 0x000000ff20207812 */ /* 0x000fc400078ec0ff */
[----:B------:R-:W-:Y:S02]  /*13890*/  LOP3.LUT R34, R34, 0xff, RZ, 0xc0, !PT ;  /* 0x000000ff22227812 */ /* 0x000fe400078ec0ff */
[----:B------:R-:W-:Y:S02]  /*138a0*/  LOP3.LUT R26, R46, 0xff, RZ, 0xc0, !PT ;  /* 0x000000ff2e1a7812 */ /* 0x000fe400078ec0ff */
[----:B------:R-:W-:Y:S02]  /*138b0*/  LOP3.LUT R25, R25, 0xff, RZ, 0xc0, !PT ;  /* 0x000000ff19197812 */ /* 0x000fe400078ec0ff */
[----:B------:R-:W-:Y:S02]  /*138c0*/  PRMT R65, R32, 0x7604, R33 ;  /* 0x0000760420417816 */ /* 0x000fe40000000021 */
[----:B------:R-:W-:Y:S02]  /*138d0*/  PRMT R57, R25, 0x7604, R26 ;  /* 0x0000760419397816 */ /* 0x000fe4000000001a */
[----:B------:R-:W-:-:S02]  /*138e0*/  SHF.R.U32.HI R54, RZ, 0x10, R45 ;  /* 0x00000010ff367819 */ /* 0x000fc4000001162d */
[----:B------:R-:W-:Y:S02]  /*138f0*/  SHF.R.U32.HI R52, RZ, 0x8, R51 ;  /* 0x00000008ff347819 */ /* 0x000fe40000011633 */
[----:B------:R-:W-:Y:S02]  /*13900*/  SHF.R.U32.HI R56, RZ, 0x10, R46 ;  /* 0x00000010ff387819 */ /* 0x000fe4000001162e */
[----:B------:R-:W-:Y:S02]  /*13910*/  LOP3.LUT R54, R54, 0xff, RZ, 0xc0, !PT ;  /* 0x000000ff36367812 */ /* 0x000fe400078ec0ff */
[----:B------:R-:W-:Y:S02]  /*13920*/  LOP3.LUT R59, R51, 0xff, RZ, 0xc0, !PT ;  /* 0x000000ff333b7812 */ /* 0x000fe400078ec0ff */
[----:B------:R-:W-:Y:S02]  /*13930*/  LOP3.LUT R52, R52, 0xff, RZ, 0xc0, !PT ;  /* 0x000000ff34347812 */ /* 0x000fe400078ec0ff */
[----:B------:R-:W-:-:S02]  /*13940*/  LOP3.LUT R56, R56, 0xff, RZ, 0xc0, !PT ;  /* 0x000000ff38387812 */ /* 0x000fc400078ec0ff */
[----:B------:R-:W-:Y:S02]  /*13950*/  PRMT R55, R54, 0x7054, R55 ;  /* 0x0000705436377816 */ /* 0x000fe40000000037 */
[----:B------:R-:W-:Y:S02]  /*13960*/  SHF.R.U32.HI R54, RZ, 0x10, R49 ;  /* 0x00000010ff367819 */ /* 0x000fe40000011631 */
[----:B------:R-:W-:Y:S02]  /*13970*/  PRMT R60, R52, 0x7604, R59 ;  /* 0x00007604343c7816 */ /* 0x000fe4000000003b */
[----:B------:R-:W-:Y:S02]  /*13980*/  SHF.R.U32.HI R52, RZ, 0x10, R44 ;  /* 0x00000010ff347819 */ /* 0x000fe4000001162c */
[----:B------:R-:W-:Y:S02]  /*13990*/  PRMT R59, R56, 0x7054, R57 ;  /* 0x00007054383b7816 */ /* 0x000fe40000000039 */
[----:B------:R-:W-:-:S02]  /*139a0*/  SHF.R.U32.HI R57, RZ, 0x10, R51 ;  /* 0x00000010ff397819 */ /* 0x000fc40000011633 */
[----:B------:R-:W-:Y:S02]  /*139b0*/  LOP3.LUT R54, R54, 0xff, RZ, 0xc0, !PT ;  /* 0x000000ff36367812 */ /* 0x000fe400078ec0ff */
[----:B------:R-:W-:Y:S02]  /*139c0*/  SHF.R.U32.HI R58, RZ, 0x10, R47 ;  /* 0x00000010ff3a7819 */ /* 0x000fe4000001162f */
[----:B------:R-:W-:Y:S02]  /*139d0*/  LOP3.LUT R52, R52, 0xff, RZ, 0xc0, !PT ;  /* 0x000000ff34347812 */ /* 0x000fe400078ec0ff */
[----:B------:R-:W-:Y:S02]  /*139e0*/  SHF.R.U32.HI R56, RZ, 0x10, R50 ;  /* 0x00000010ff387819 */ /* 0x000fe40000011632 */
[----:B------:R-:W-:Y:S02]  /*139f0*/  LOP3.LUT R57, R57, 0xff, RZ, 0xc0, !PT ;  /* 0x000000ff39397812 */ /* 0x000fe400078ec0ff */
[----:B------:R-:W-:-:S02]  /*13a00*/  PRMT R65, R54, 0x7054, R65 ;  /* 0x0000705436417816 */ /* 0x000fc40000000041 */
[----:B------:R-:W-:Y:S02]  /*13a10*/  LOP3.LUT R58, R58, 0xff, RZ, 0xc0, !PT ;  /* 0x000000ff3a3a7812 */ /* 0x000fe400078ec0ff */
[----:B------:R-:W-:Y:S02]  /*13a20*/  PRMT R53, R52, 0x7054, R53 ;  /* 0x0000705434357816 */ /* 0x000fe40000000035 */
[----:B------:R-:W-:Y:S02]  /*13a30*/  SHF.R.U32.HI R52, RZ, 0x10, R48 ;  /* 0x00000010ff347819 */ /* 0x000fe40000011630 */
[----:B------:R-:W-:Y:S02]  /*13a40*/  LOP3.LUT R56, R56, 0xff, RZ, 0xc0, !PT ;  /* 0x000000ff38387812 */ /* 0x000fe400078ec0ff */
[----:B------:R-:W-:Y:S02]  /*13a50*/  PRMT R69, R57, 0x7054, R60 ;  /* 0x0000705439457816 */ /* 0x000fe4000000003c */
[----:B------:R-:W-:-:S02]  /*13a60*/  LOP3.LUT R65, R65, 0xff000000, R49, 0xf8, !PT ;  /* 0xff00000041417812 */ /* 0x000fc400078ef831 */
[----:B------:R-:W-:Y:S02]  /*13a70*/  LOP3.LUT R57, R55, 0xff000000, R45, 0xf8, !PT ;  /* 0xff00000037397812 */ /* 0x000fe400078ef82d */
[----:B------:R-:W-:Y:S02]  /*13a80*/  PRMT R61, R58, 0x7054, R61 ;  /* 0x000070543a3d7816 */ /* 0x000fe4000000003d */
[----:B------:R-:W-:Y:S02]  /*13a90*/  LOP3.LUT R52, R52, 0xff, RZ, 0xc0, !PT ;  /* 0x000000ff34347812 */ /* 0x000fe400078ec0ff */
[----:B------:R-:W-:Y:S02]  /*13aa0*/  F2FP.F16.E4M3.UNPACK_B R66, R65 ;  /* 0x00000041ff42723e */ /* 0x000fe400020006ff */
[----:B------:R-:W-:Y:S02]  /*13ab0*/  F2FP.F16.E4M3.UNPACK_B R60, R57 ;  /* 0x00000039ff3c723e */ /* 0x000fe400020006ff */
[----:B------:R-:W-:-:S02]  /*13ac0*/  LOP3.LUT R58, R61, 0xff000000, R47, 0xf8, !PT ;  /* 0xff0000003d3a7812 */ /* 0x000fc400078ef82f */
[----:B------:R-:W-:Y:S01]  /*13ad0*/  LOP3.LUT R68, R69, 0xff000000, R51, 0xf8, !PT ;  /* 0xff00000045447812 */ /* 0x000fe200078ef833 */
[--C-:B------:R-:W-:Y:S01]  /*13ae0*/  HADD2.F32 R64, -RZ, R60.reuse.H0_H0 ;  /* 0x2000003cff407230 */ /* 0x100fe20000004100 */
[----:B------:R-:W-:Y:S01]  /*13af0*/  PRMT R63, R52, 0x7054, R63 ;  /* 0x00007054343f7816 */ /* 0x000fe2000000003f */
[----:B------:R-:W-:Y:S01]  /*13b00*/  HADD2.F32 R60, -RZ, R60.H1_H1 ;  /* 0x3000003cff3c7230 */ /* 0x000fe20000004100 */
[----:B------:R-:W-:Y:S02]  /*13b10*/  LOP3.LUT R52, R53, 0xff000000, R44, 0xf8, !PT ;  /* 0xff00000035347812 */ /* 0x000fe400078ef82c */
[----:B------:R-:W-:Y:S02]  /*13b20*/  LOP3.LUT R53, R63, 0xff000000, R48, 0xf8, !PT ;  /* 0xff0000003f357812 */ /* 0x000fe400078ef830 */
[----:B------:R-:W-:Y:S02]  /*13b30*/  F2FP.F16.E4M3.UNPACK_B R57, R57.H1 ;  /* 0x00000039ff39723e */ /* 0x000fe400030006ff */
[----:B------:R-:W-:-:S02]  /*13b40*/  LOP3.LUT R44, R59, 0xff000000, R46, 0xf8, !PT ;  /* 0xff0000003b2c7812 */ /* 0x000fc400078ef82e */
[----:B--2---:R-:W-:Y:S02]  /*13b50*/  IADD3 R3, R3, R24, R35 ;  /* 0x0000001803037210 */ /* 0x004fe40007ffe023 */
[----:B------:R-:W-:Y:S01]  /*13b60*/  LOP3.LUT R35, R50, 0xff, RZ, 0xc0, !PT ;  /* 0x000000ff32237812 */ /* 0x000fe200078ec0ff */
[----:B---3--:R-:W0:Y:S02]  /*13b70*/  LDS.128 R24, [R76+0x20400] ;  /* 0x020400004c187984 */ /* 0x008e240000000c00 */
[----:B------:R-:W-:Y:S01]  /*13b80*/  IMAD.IADD R3, R18, 0x1, R3 ;  /* 0x0000000112037824 */ /* 0x000fe200078e0203 */
[----:B------:R-:W-:-:S04]  /*13b90*/  PRMT R67, R34, 0x7604, R35 ;  /* 0x0000760422437816 */ /* 0x000fc80000000023 */
[----:B------:R-:W1:Y:S01]  /*13ba0*/  LDS.128 R32, [R3+0x20400] ;  /* 0x0204000003207984 */ /* 0x000e620000000c00 */
[----:B------:R-:W-:-:S04]  /*13bb0*/  PRMT R67, R56, 0x7054, R67 ;  /* 0x0000705438437816 */ /* 0x000fc80000000043 */
[----:B------:R-:W-:Y:S01]  /*13bc0*/  LOP3.LUT R45, R67, 0xff000000, R50, 0xf8, !PT ;  /* 0xff000000432d7812 */ /* 0x000fe200078ef832 */
[--C-:B------:R-:W-:Y:S02]  /*13bd0*/  HADD2.F32 R67, -RZ, R66.reuse.H0_H0 ;  /* 0x20000042ff437230 */ /* 0x100fe40000004100 */
[----:B------:R-:W-:Y:S01]  /*13be0*/  HADD2.F32 R66, -RZ, R66.H1_H1 ;  /* 0x30000042ff427230 */ /* 0x000fe20000004100 */
[-C--:B0-----:R-:W-:Y:S02]  /*13bf0*/  F2FP.F16.E4M3.UNPACK_B R47, R25.reuse ;  /* 0x00000019ff2f723e */ /* 0x081fe400020006ff */
[----:B------:R-:W-:Y:S02]  /*13c00*/  F2FP.F16.E4M3.UNPACK_B R51, R25.H1 ;  /* 0x00000019ff33723e */ /* 0x000fe400030006ff */
[----:B------:R-:W-:Y:S01]  /*13c10*/  F2FP.F16.E4M3.UNPACK_B R59, R27 ;  /* 0x0000001bff3b723e */ /* 0x000fe200020006ff */
[--C-:B------:R-:W-:Y:S01]  /*13c20*/  HADD2.F32 R48, -RZ, R47.reuse.H0_H0 ;  /* 0x2000002fff307230 */ /* 0x100fe20000004100 */
[-C--:B-1----:R-:W-:Y:S01]  /*13c30*/  F2FP.F16.E4M3.UNPACK_B R54, R33.reuse ;  /* 0x00000021ff36723e */ /* 0x082fe200020006ff */
[----:B------:R-:W-:Y:S01]  /*13c40*/  HADD2.F32 R47, -RZ, R47.H1_H1 ;  /* 0x3000002fff2f7230 */ /* 0x000fe20000004100 */
[----:B------:R-:W-:-:S02]  /*13c50*/  F2FP.F16.E4M3.UNPACK_B R55, R33.H1 ;  /* 0x00000021ff37723e */ /* 0x000fc400030006ff */
[-C--:B------:R-:W-:Y:S01]  /*13c60*/  F2FP.F16.E4M3.UNPACK_B R49, R32.reuse ;  /* 0x00000020ff31723e */ /* 0x080fe200020006ff */
[--C-:B------:R-:W-:Y:S01]  /*13c70*/  HADD2.F32 R25, -RZ, R54.reuse.H0_H0 ;  /* 0x20000036ff197230 */ /* 0x100fe20000004100 */
[----:B------:R-:W-:Y:S01]  /*13c80*/  F2FP.F16.E4M3.UNPACK_B R56, R32.H1 ;  /* 0x00000020ff38723e */ /* 0x000fe200030006ff */
[----:B------:R-:W-:Y:S01]  /*13c90*/  HADD2.F32 R54, -RZ, R54.H1_H1 ;  /* 0x30000036ff367230 */ /* 0x000fe20000004100 */
[----:B------:R-:W-:Y:S02]  /*13ca0*/  F2FP.F16.E4M3.UNPACK_B R62, R27.H1 ;  /* 0x0000001bff3e723e */ /* 0x000fe400030006ff */
[CC--:B------:R-:W-:Y:S01]  /*13cb0*/  FMUL.FTZ R33, R25.reuse, R67.reuse ;  /* 0x0000004319217220 */ /* 0x0c0fe20000410000 */
[----:B------:R-:W-:Y:S01]  /*13cc0*/  FMUL.FTZ R32, R25, R64 ;  /* 0x0000004019207220 */ /* 0x000fe20000410000 */
[----:B------:R-:W-:Y:S01]  /*13cd0*/  F2FP.F16.E4M3.UNPACK_B R46, R24 ;  /* 0x00000018ff2e723e */ /* 0x000fe200020006ff */
[----:B------:R-:W-:Y:S01]  /*13ce0*/  FMUL.FTZ R71, R54, R60 ;  /* 0x0000003c36477220 */ /* 0x000fe20000410000 */
[C---:B------:R-:W-:Y:S01]  /*13cf0*/  FFMA.FTZ R25, R48.reuse, R64, -R33 ;  /* 0x0000004030197223 */ /* 0x040fe20000010821 */
[----:B------:R-:W-:Y:S01]  /*13d00*/  FFMA.FTZ R33, R48, R67, R32 ;  /* 0x0000004330217223 */ /* 0x000fe20000010020 */
[----:B------:R-:W-:Y:S01]  /*13d10*/  F2FP.F16.E4M3.UNPACK_B R67, R65.H1 ;  /* 0x00000041ff43723e */ /* 0x000fe200030006ff */
[----:B------:R-:W-:Y:S01]  /*13d20*/  HADD2.F32 R32, -RZ, R55.H0_H0 ;  /* 0x20000037ff207230 */ /* 0x000fe20000004100 */
[----:B------:R-:W-:Y:S01]  /*13d30*/  F2FP.F16.E4M3.UNPACK_B R50, R24.H1 ;  /* 0x00000018ff32723e */ /* 0x000fe200030006ff */
[----:B------:R-:W-:Y:S01]  /*13d40*/  HADD2.F32 R65, -RZ, R57.H0_H0 ;  /* 0x20000039ff417230 */ /* 0x000fe20000004100 */
[-C--:B------:R-:W-:Y:S01]  /*13d50*/  F2FP.F16.E4M3.UNPACK_B R24, R26.reuse ;  /* 0x0000001aff18723e */ /* 0x080fe200020006ff */
[----:B------:R-:W-:Y:S01]  /*13d60*/  HADD2.F32 R69, -RZ, R67.H0_H0 ;  /* 0x20000043ff457230 */ /* 0x000fe20000004100 */
[----:B------:R-:W-:Y:S01]  /*13d70*/  F2FP.F16.E4M3.UNPACK_B R27, R26.H1 ;  /* 0x0000001aff1b723e */ /* 0x000fe200030006ff */
[----:B------:R-:W-:Y:S01]  /*13d80*/  HADD2.F32 R48, -RZ, R51.H0_H0 ;  /* 0x20000033ff307230 */ /* 0x000fe20000004100 */
[-C--:B------:R-:W-:Y:S01]  /*13d90*/  F2FP.F16.E4M3.UNPACK_B R61, R35.reuse ;  /* 0x00000023ff3d723e */ /* 0x080fe200020006ff */
[----:B------:R-:W-:Y:S01]  /*13da0*/  HADD2.F32 R64, -RZ, R57.H1_H1 ;  /* 0x30000039ff407230 */ /* 0x000fe20000004100 */
[----:B------:R-:W-:Y:S01]  /*13db0*/  F2FP.F16.E4M3.UNPACK_B R63, R35.H1 ;  /* 0x00000023ff3f723e */ /* 0x000fe200030006ff */
[----:B------:R-:W-:Y:S01]  /*13dc0*/  FMUL.FTZ R73, R32, R69 ;  /* 0x0000004520497220 */ /* 0x000fe20000410000 */
[-C--:B------:R-:W-:Y:S01]  /*13dd0*/  F2FP.F16.E4M3.UNPACK_B R26, R34.reuse ;  /* 0x00000022ff1a723e */ /* 0x080fe200020006ff */
[----:B------:R-:W-:Y:S01]  /*13de0*/  HADD2.F32 R55, -RZ, R55.H1_H1 ;  /* 0x30000037ff377230 */ /* 0x000fe20000004100 */
[----:B------:R-:W-:Y:S01]  /*13df0*/  F2FP.F16.E4M3.UNPACK_B R35, R34.H1 ;  /* 0x00000022ff23723e */ /* 0x000fe200030006ff */
[-C--:B------:R-:W-:Y:S01]  /*13e00*/  FMUL.FTZ R34, R54, R66.reuse ;  /* 0x0000004236227220 */ /* 0x080fe20000410000 */
[----:B------:R-:W-:Y:S01]  /*13e10*/  FMUL.FTZ R54, R32, R65 ;  /* 0x0000004120367220 */ /* 0x000fe20000410000 */
[----:B------:R-:W-:Y:S01]  /*13e20*/  FFMA.FTZ R32, R47, R66, R71 ;  /* 0x000000422f207223 */ /* 0x000fe20000010047 */
[----:B------:R-:W-:-:S02]  /*13e30*/  HADD2.F32 R66, -RZ, R67.H1_H1 ;  /* 0x30000043ff427230 */ /* 0x000fc40000004100 */
[----:B------:R-:W-:Y:S01]  /*13e40*/  FFMA.FTZ R34, R47, R60, -R34 ;  /* 0x0000003c2f227223 */ /* 0x000fe20000010822 */
[C---:B------:R-:W-:Y:S01]  /*13e50*/  FFMA.FTZ R47, R48.reuse, R65, -R73 ;  /* 0x00000041302f7223 */ /* 0x040fe20000010849 */
[----:B------:R-:W-:Y:S01]  /*13e60*/  FFMA.FTZ R48, R48, R69, R54 ;  /* 0x0000004530307223 */ /* 0x000fe20000010036 */
[----:B------:R-:W-:Y:S01]  /*13e70*/  F2FP.F16.E4M3.UNPACK_B R69, R68 ;  /* 0x00000044ff45723e */ /* 0x000fe200020006ff */
[----:B------:R-:W-:Y:S01]  /*13e80*/  HADD2.F32 R54, -RZ, R61.H0_H0 ;  /* 0x2000003dff367230 */ /* 0x000fe20000004100 */
[----:B------:R-:W-:Y:S01]  /*13e90*/  F2FP.F16.E4M3.UNPACK_B R65, R58 ;  /* 0x0000003aff41723e */ /* 0x000fe200020006ff */
[----:B------:R-:W-:Y:S02]  /*13ea0*/  HADD2.F32 R60, -RZ, R59.H0_H0 ;  /* 0x2000003bff3c7230 */ /* 0x000fe40000004100 */
[C---:B------:R-:W-:Y:S01]  /*13eb0*/  FMUL.FTZ R70, R55.reuse, R66 ;  /* 0x0000004237467220 */ /* 0x040fe20000410000 */
[----:B------:R-:W-:Y:S02]  /*13ec0*/  HADD2.F32 R71, -RZ, R69.H0_H0 ;  /* 0x20000045ff477230 */ /* 0x000fe40000004100 */
[----:B------:R-:W-:Y:S01]  /*13ed0*/  FMUL.FTZ R57, R55, R64 ;  /* 0x0000004037397220 */ /* 0x000fe20000410000 */
[----:B------:R-:W-:-:S02]  /*13ee0*/  HADD2.F32 R67, -RZ, R65.H0_H0 ;  /* 0x20000041ff437230 */ /* 0x000fc40000004100 */
[----:B------:R-:W-:Y:S02]  /*13ef0*/  HADD2.F32 R51, -RZ, R51.H1_H1 ;  /* 0x30000033ff337230 */ /* 0x000fe40000004100 */
[C---:B------:R-:W-:Y:S01]  /*13f00*/  FMUL.FTZ R55, R54.reuse, R71 ;  /* 0x0000004736377220 */ /* 0x040fe20000410000 */
[----:B------:R-:W-:Y:S02]  /*13f10*/  HADD2.F32 R69, -RZ, R69.H1_H1 ;  /* 0x30000045ff457230 */ /* 0x000fe40000004100 */
[-C--:B------:R-:W-:Y:S01]  /*13f20*/  FMUL.FTZ R72, R54, R67.reuse ;  /* 0x0000004336487220 */ /* 0x080fe20000410000 */
[----:B------:R-:W-:Y:S02]  /*13f30*/  HADD2.F32 R65, -RZ, R65.H1_H1 ;  /* 0x30000041ff417230 */ /* 0x000fe40000004100 */
[----:B------:R-:W-:Y:S01]  /*13f40*/  FFMA.FTZ R55, R60, R67, -R55 ;  /* 0x000000433c377223 */ /* 0x000fe20000010837 */
[----:B------:R-:W-:Y:S01]  /*13f50*/  F2FP.F16.E4M3.UNPACK_B R67, R68.H1 ;  /* 0x00000044ff43723e */ /* 0x000fe200030006ff */
[C---:B------:R-:W-:Y:S01]  /*13f60*/  FFMA.FTZ R54, R51.reuse, R64, -R70 ;  /* 0x0000004033367223 */ /* 0x040fe20000010846 */
[----:B------:R-:W-:Y:S01]  /*13f70*/  F2FP.F16.E4M3.UNPACK_B R64, R58.H1 ;  /* 0x0000003aff40723e */ /* 0x000fe200030006ff */
[----:B------:R-:W-:Y:S01]  /*13f80*/  FFMA.FTZ R57, R51, R66, R57 ;  /* 0x0000004233397223 */ /* 0x000fe20000010039 */
[----:B------:R-:W-:-:S02]  /*13f90*/  HADD2.F32 R58, -RZ, R61.H1_H1 ;  /* 0x3000003dff3a7230 */ /* 0x000fc40000004100 */
[----:B------:R-:W-:Y:S01]  /*13fa0*/  FFMA.FTZ R51, R60, R71, R72 ;  /* 0x000000473c337223 */ /* 0x000fe20000010048 */
[----:B------:R-:W-:Y:S01]  /*13fb0*/  HADD2.F32 R68, -RZ, R67.H0_H0 ;  /* 0x20000043ff447230 */ /* 0x000fe20000004100 */
[----:B------:R-:W-:Y:S01]  /*13fc0*/  F2FP.SATFINITE.E4M3.F32.PACK_AB_MERGE_C R47, R54, R47, RZ ;  /* 0x0000002f362f723e */ /* 0x000fe200048070ff */
[----:B------:R-:W-:Y:S02]  /*13fd0*/  HADD2.F32 R60, -RZ, R63.H0_H0 ;  /* 0x2000003fff3c7230 */ /* 0x000fe40000004100 */
[C---:B------:R-:W-:Y:S01]  /*13fe0*/  FMUL.FTZ R70, R58.reuse, R69 ;  /* 0x000000453a467220 */ /* 0x040fe20000410000 */
[----:B------:R-:W-:Y:S02]  /*13ff0*/  HADD2.F32 R66, -RZ, R64.H0_H0 ;  /* 0x20000040ff427230 */ /* 0x000fe40000004100 */
[----:B------:R-:W-:Y:S01]  /*14000*/  FMUL.FTZ R58, R58, R65 ;  /* 0x000000413a3a7220 */ /* 0x000fe20000410000 */
[----:B------:R-:W-:Y:S02]  /*14010*/  HADD2.F32 R59, -RZ, R59.H1_H1 ;  /* 0x3000003bff3b7230 */ /* 0x000fe40000004100 */
[----:B------:R-:W-:Y:S01]  /*14020*/  FMUL.FTZ R72, R60, R68 ;  /* 0x000000443c487220 */ /* 0x000fe20000410000 */
[----:B------:R-:W-:-:S02]  /*14030*/  HADD2.F32 R61, -RZ, R62.H0_H0 ;  /* 0x2000003eff3d7230 */ /* 0x000fc40000004100 */
[-C--:B------:R-:W-:Y:S01]  /*14040*/  FMUL.FTZ R71, R60, R66.reuse ;  /* 0x000000423c477220 */ /* 0x080fe20000410000 */
[----:B------:R-:W-:Y:S02]  /*14050*/  HADD2.F32 R63, -RZ, R63.H1_H1 ;  /* 0x3000003fff3f7230 */ /* 0x000fe40000004100 */
[C---:B------:R-:W-:Y:S01]  /*14060*/  FFMA.FTZ R60, R59.reuse, R65, -R70 ;  /* 0x000000413b3c7223 */ /* 0x040fe20000010846 */
[----:B------:R-:W-:Y:S01]  /*14070*/  FFMA.FTZ R58, R59, R69, R58 ;  /* 0x000000453b3a7223 */ /* 0x000fe2000001003a */
[C---:B------:R-:W-:Y:S01]  /*14080*/  FFMA.FTZ R59, R61.reuse, R66, -R72 ;  /* 0x000000423d3b7223 */ /* 0x040fe20000010848 */
[----:B------:R-:W-:Y:S01]  /*14090*/  F2FP.F16.E4M3.UNPACK_B R69, R53.H1 ;  /* 0x00000035ff45723e */ /* 0x000fe200030006ff */
[----:B------:R-:W-:Y:S01]  /*140a0*/  FFMA.FTZ R61, R61, R68, R71 ;  /* 0x000000443d3d7223 */ /* 0x000fe20000010047 */
[----:B------:R-:W-:Y:S01]  /*140b0*/  F2FP.F16.E4M3.UNPACK_B R66, R52.H1 ;  /* 0x00000034ff42723e */ /* 0x000fe200030006ff */
[----:B------:R-:W-:Y:S01]  /*140c0*/  HADD2.F32 R68, -RZ, R64.H1_H1 ;  /* 0x30000040ff447230 */ /* 0x000fe20000004100 */
[----:B------:R-:W-:Y:S01]  /*140d0*/  F2FP.SATFINITE.E4M3.F32.PACK_AB_MERGE_C R48, R57, R48, RZ ;  /* 0x000000303930723e */ /* 0x000fe200048070ff */
[----:B------:R-:W-:Y:S01]  /*140e0*/  HADD2.F32 R64, -RZ, R62.H1_H1 ;  /* 0x3000003eff407230 */ /* 0x000fe20000004100 */
[----:B------:R-:W-:Y:S01]  /*140f0*/  F2FP.SATFINITE.E4M3.F32.PACK_AB_MERGE_C R25, R34, R25, R47 ;  /* 0x000000192219723e */ /* 0x000fe2000480702f */
[----:B------:R-:W-:-:S02]  /*14100*/  HADD2.F32 R71, -RZ, R67.H1_H1 ;  /* 0x30000043ff477230 */ /* 0x000fc40000004100 */
[C---:B------:R-:W-:Y:S01]  /*14110*/  FMUL.FTZ R74, R63.reuse, R68 ;  /* 0x000000443f4a7220 */ /* 0x040fe20000410000 */
[----:B------:R-:W-:Y:S01]  /*14120*/  HADD2.F32 R70, -RZ, R69.H0_H0 ;  /* 0x20000045ff467230 */ /* 0x000fe20000004100 */
[----:B------:R-:W-:Y:S01]  /*14130*/  F2FP.SATFINITE.E4M3.F32.PACK_AB_MERGE_C R33, R32, R33, R48 ;  /* 0x000000212021723e */ /* 0x000fe20004807030 */
[----:B------:R-:W-:Y:S02]  /*14140*/  HADD2.F32 R62, -RZ, R56.H0_H0 ;  /* 0x20000038ff3e7230 */ /* 0x000fe40000004100 */
[----:B------:R-:W-:Y:S01]  /*14150*/  FMUL.FTZ R75, R63, R71 ;  /* 0x000000473f4b7220 */ /* 0x000fe20000410000 */
[----:B------:R-:W-:Y:S02]  /*14160*/  HADD2.F32 R67, -RZ, R66.H0_H0 ;  /* 0x20000042ff437230 */ /* 0x000fe40000004100 */
[----:B------:R-:W-:Y:S02]  /*14170*/  HADD2.F32 R65, -RZ, R50.H0_H0 ;  /* 0x20000032ff417230 */ /* 0x000fe40000004100 */
[----:B------:R-:W-:Y:S01]  /*14180*/  FMUL.FTZ R72, R62, R70 ;  /* 0x000000463e487220 */ /* 0x000fe20000410000 */
[----:B------:R-:W-:-:S02]  /*14190*/  HADD2.F32 R56, -RZ, R56.H1_H1 ;  /* 0x30000038ff387230 */ /* 0x000fc40000004100 */
[-C--:B------:R-:W-:Y:S01]  /*141a0*/  FMUL.FTZ R73, R62, R67.reuse ;  /* 0x000000433e497220 */ /* 0x080fe20000410000 */
[C---:B------:R-:W-:Y:S01]  /*141b0*/  FFMA.FTZ R62, R64.reuse, R68, -R75 ;  /* 0x00000044403e7223 */ /* 0x040fe2000001084b */
[C---:B------:R-:W-:Y:S01]  /*141c0*/  FFMA.FTZ R63, R65.reuse, R67, -R72 ;  /* 0x00000043413f7223 */ /* 0x040fe20000010848 */
[----:B------:R-:W-:Y:S02]  /*141d0*/  HADD2.F32 R67, -RZ, R66.H1_H1 ;  /* 0x30000042ff437230 */ /* 0x000fe40000004100 */
[----:B------:R-:W-:Y:S01]  /*141e0*/  FFMA.FTZ R65, R65, R70, R73 ;  /* 0x0000004641417223 */ /* 0x000fe20000010049 */
[----:B------:R-:W-:Y:S01]  /*141f0*/  HADD2.F32 R70, -RZ, R69.H1_H1 ;  /* 0x30000045ff467230 */ /* 0x000fe20000004100 */
[----:B------:R-:W-:Y:S01]  /*14200*/  F2FP.F16.E4M3.UNPACK_B R68, R53 ;  /* 0x00000035ff44723e */ /* 0x000fe200020006ff */
[----:B------:R-:W-:Y:S01]  /*14210*/  FFMA.FTZ R64, R64, R71, R74 ;  /* 0x0000004740407223 */ /* 0x000fe2000001004a */
[----:B------:R-:W-:Y:S01]  /*14220*/  HADD2.F32 R53, -RZ, R50.H1_H1 ;  /* 0x30000032ff357230 */ /* 0x000fe20000004100 */
[----:B------:R-:W-:Y:S01]  /*14230*/  F2FP.F16.E4M3.UNPACK_B R66, R52 ;  /* 0x00000034ff42723e */ /* 0x000fe200020006ff */
[C---:B------:R-:W-:Y:S01]  /*14240*/  FMUL.FTZ R50, R56.reuse, R70 ;  /* 0x0000004638327220 */ /* 0x040fe20000410000 */
[----:B------:R-:W-:Y:S01]  /*14250*/  FMUL.FTZ R71, R56, R67 ;  /* 0x0000004338477220 */ /* 0x000fe20000410000 */
[----:B------:R-:W-:-:S02]  /*14260*/  HADD2.F32 R69, -RZ, R68.H0_H0 ;  /* 0x20000044ff457230 */ /* 0x000fc40000004100 */
[--C-:B------:R-:W-:Y:S02]  /*14270*/  HADD2.F32 R56, -RZ, R49.reuse.H0_H0 ;  /* 0x20000031ff387230 */ /* 0x100fe40000004100 */
        /* <DEDUP_REMOVED lines=22> */
[----:B------:R-:W-:Y:S02]  /*143e0*/  HADD2.F32 R46, -RZ, R27.H0_H0 ;  /* 0x2000001bff2e7230 */ /* 0x000fe40000004100 */
[----:B------:R-:W-:Y:S01]  /*143f0*/  FMUL.FTZ R71, R52, R69 ;  /* 0x0000004534477220 */ /* 0x000fe20000410000 */
[----:B------:R-:W-:Y:S01]  /*14400*/  HADD2.F32 R56, -RZ, R56.H1_H1 ;  /* 0x30000038ff387230 */ /* 0x000fe20000004100 */
[----:B------:R-:W-:Y:S01]  /*14410*/  F2FP.SATFINITE.E4M3.F32.PACK_AB_MERGE_C R65, R72, R65, RZ ;  /* 0x000000414841723e */ /* 0x000fe200048070ff */
[----:B------:R-:W-:Y:S02]  /*14420*/  HADD2.F32 R66, -RZ, R67.H1_H1 ;  /* 0x30000043ff427230 */ /* 0x000fe40000004100 */
[----:B------:R-:W-:Y:S01]  /*14430*/  FMUL.FTZ R67, R52, R53 ;  /* 0x0000003534437220 */ /* 0x000fe20000410000 */
[----:B------:R-:W-:-:S02]  /*14440*/  HADD2.F32 R35, -RZ, R35.H1_H1 ;  /* 0x30000023ff237230 */ /* 0x000fc40000004100 */
[C---:B------:R-:W-:Y:S01]  /*14450*/  FFMA.FTZ R71, R46.reuse, R53, -R71 ;  /* 0x000000352e477223 */ /* 0x040fe20000010847 */
[----:B------:R-:W-:Y:S02]  /*14460*/  HADD2.F32 R27, -RZ, R27.H1_H1 ;  /* 0x3000001bff1b7230 */ /* 0x000fe40000004100 */
[----:B------:R-:W-:Y:S01]  /*14470*/  FFMA.FTZ R69, R46, R69, R67 ;  /* 0x000000452e457223 */ /* 0x000fe20000010043 */
[----:B------:R-:W-:Y:S01]  /*14480*/  F2FP.SATFINITE.E4M3.F32.PACK_AB_MERGE_C R32, R68, R73, R65 ;  /* 0x000000494420723e */ /* 0x000fe20004807041 */
[C---:B------:R-:W-:Y:S01]  /*14490*/  FMUL.FTZ R52, R35.reuse, R66 ;  /* 0x0000004223347220 */ /* 0x040fe20000410000 */
[-C--:B------:R-:W-:Y:S01]  /*144a0*/  FMUL.FTZ R53, R35, R56.reuse ;  /* 0x0000003823357220 */ /* 0x080fe20000410000 */
[----:B------:R-:W-:Y:S01]  /*144b0*/  F2FP.F16.E4M3.UNPACK_B R35, R45 ;  /* 0x0000002dff23723e */ /* 0x000fe200020006ff */
[----:B------:R-:W-:Y:S02]  /*144c0*/  HADD2.F32 R45, -RZ, R44.H0_H0 ;  /* 0x2000002cff2d7230 */ /* 0x000fe40000004100 */
[C---:B------:R-:W-:Y:S01]  /*144d0*/  FFMA.FTZ R56, R27.reuse, R56, -R52 ;  /* 0x000000381b387223 */ /* 0x040fe20000010834 */
[----:B------:R-:W-:Y:S01]  /*144e0*/  FFMA.FTZ R66, R27, R66, R53 ;  /* 0x000000421b427223 */ /* 0x000fe20000010035 */
[----:B------:R-:W-:-:S02]  /*144f0*/  HADD2.F32 R27, -RZ, R26.H0_H0 ;  /* 0x2000001aff1b7230 */ /* 0x000fc40000004100 */
[--C-:B------:R-:W-:Y:S01]  /*14500*/  HADD2.F32 R46, -RZ, R35.reuse.H0_H0 ;  /* 0x20000023ff2e7230 */ /* 0x100fe20000004100 */
        /* <DEDUP_REMOVED lines=8> */
[C---:B------:R-:W-:Y:S01]  /*14590*/  FMUL.FTZ R67, R35.reuse, R52 ;  /* 0x0000003423437220 */ /* 0x040fe20000410000 */
[----:B------:R-:W-:Y:S02]  /*145a0*/  HADD2.F32 R24, -RZ, R24.H1_H1 ;  /* 0x30000018ff187230 */ /* 0x000fe40000004100 */
        /* <DEDUP_REMOVED lines=15> */
.L_x_2625:
[----:B------:R-:W-:Y:S05]  /*146a0*/  BSYNC B1 ;  /* 0x0000000000017941 */ /* 0x000fea0003800000 */
.L_x_2624:
[----:B------:R-:W-:Y:S04]  /*146b0*/  BSSY B1, `(.L_x_2626) ;  /* 0x0000101000017945 */ /* 0x000fe80003800000 */
[----:B------:R-:W-:Y:S05]  /*146c0*/  @P2 BRA `(.L_x_2627) ;  /* 0x0000000c00fc2947 */ /* 0x000fea0003800000 */
[----:B-1----:R-:W2:Y:S04]  /*146d0*/  LDL R34, [R1+0x74] ;  /* 0x0000740001227983 */ /* 0x002ea80000100800 */
[----:B------:R-:W3:Y:S01]  /*146e0*/  LDL R68, [R1+0x1ac] ;  /* 0x0001ac0001447983 */ /* 0x000ee20000100800 */
[----:B-----5:R-:W-:Y:S01]  /*146f0*/  SHF.R.U32.HI R24, RZ, 0x8, R28 ;  /* 0x00000008ff187819 */ /* 0x020fe2000001161c */
[----:B------:R-:W-:Y:S01]  /*14700*/  VIADD R35, R19, 0x20 ;  /* 0x0000002013237836 */ /* 0x000fe20000000000 */
[----:B0-----:R-:W-:Y:S02]  /*14710*/  LOP3.LUT R3, R28, 0xff, RZ, 0xc0, !PT ;  /* 0x000000ff1c037812 */ /* 0x001fe400078ec0ff */
[----:B------:R-:W-:Y:S01]  /*14720*/  LOP3.LUT R24, R24, 0xff, RZ, 0xc0, !PT ;  /* 0x000000ff18187812 */ /* 0x000fe200078ec0ff */
[----:B------:R-:W-:Y:S01]  /*14730*/  IMAD.SHL.U32 R35, R35, 0x80, RZ ;  /* 0x0000008023237824 */ /* 0x000fe200078e00ff */
[----:B------:R-:W-:-:S02]  /*14740*/  LEA.HI R33, R37, R0, RZ, 0x1c ;  /* 0x0000000025217211 */ /* 0x000fc400078fe0ff */
[----:B------:R-:W-:Y:S02]  /*14750*/  PRMT R45, R24, 0x7604, R3 ;  /* 0x00007604182d7816 */ /* 0x000fe40000000003 */
[----:B------:R-:W-:Y:S01]  /*14760*/  LOP3.LUT R35, R35, 0x380, RZ, 0xc0, !PT ;  /* 0x0000038023237812 */ /* 0x000fe200078ec0ff */
[----:B------:R-:W-:Y:S01]  /*14770*/  IMAD.SHL.U32 R3, R33, 0x10, RZ ;  /* 0x0000001021037824 */ /* 0x000fe200078e00ff */
[----:B------:R-:W-:Y:S02]  /*14780*/  SHF.R.U32.HI R32, RZ, 0x8, R30 ;  /* 0x00000008ff207819 */ /* 0x000fe4000001161e */
[----:B------:R-:W-:Y:S02]  /*14790*/  LOP3.LUT R27, R30, 0xff, RZ, 0xc0, !PT ;  /* 0x000000ff1e1b7812 */ /* 0x000fe400078ec0ff */
[----:B------:R-:W-:Y:S01]  /*147a0*/  LOP3.LUT R3, R35, 0x70, R3, 0xf8, !PT ;  /* 0x0000007023037812 */ /* 0x000fe200078ef803 */
[----:B------:R-:W-:Y:S01]  /*147b0*/  VIADD R35, R19, 0x20 ;  /* 0x0000002013237836 */ /* 0x000fe20000000000 */
[----:B------:R-:W-:-:S02]  /*147c0*/  LOP3.LUT R32, R32, 0xff, RZ, 0xc0, !PT ;  /* 0x000000ff20207812 */ /* 0x000fc400078ec0ff */
[----:B------:R-:W-:Y:S02]  /*147d0*/  SHF.R.S32.HI R24, RZ, 0x1f, R33 ;  /* 0x0000001fff187819 */ /* 0x000fe40000011421 */
[----:B------:R-:W-:Y:S02]  /*147e0*/  SHF.L.U32 R35, R35, 0x7, RZ ;  /* 0x0000000723237819 */ /* 0x000fe400000006ff */
[----:B------:R-:W-:Y:S02]  /*147f0*/  PRMT R49, R32, 0x7604, R27 ;  /* 0x0000760420317816 */ /* 0x000fe4000000001b */
[----:B------:R-:W-:Y:S02]  /*14800*/  LEA.HI R32, R24, R33, RZ, 0x3 ;  /* 0x0000002118207211 */ /* 0x000fe400078f18ff */
[----:B------:R-:W-:Y:S02]  /*14810*/  LOP3.LUT R35, R35, 0x380, RZ, 0xc0, !PT ;  /* 0x0000038023237812 */ /* 0x000fe400078ec0ff */
[----:B------:R-:W-:Y:S01]  /*14820*/  SHF.R.U32.HI R26, RZ, 0x8, R29 ;  /* 0x00000008ff1a7819 */ /* 0x000fe2000001161d */
[----:B------:R-:W-:Y:S01]  /*14830*/  IMAD.SHL.U32 R32, R32, 0x800, RZ ;  /* 0x0000080020207824 */ /* 0x000fe200078e00ff */
[----:B------:R-:W-:-:S02]  /*14840*/  SHF.R.U32.HI R35, RZ, 0x3, R35 ;  /* 0x00000003ff237819 */ /* 0x000fc40000011623 */
[----:B------:R-:W-:Y:S02]  /*14850*/  LOP3.LUT R25, R29, 0xff, RZ, 0xc0, !PT ;  /* 0x000000ff1d197812 */ /* 0x000fe400078ec0ff */
[----:B------:R-:W-:Y:S02]  /*14860*/  LOP3.LUT R26, R26, 0xff, RZ, 0xc0, !PT ;  /* 0x000000ff1a1a7812 */ /* 0x000fe400078ec0ff */
[----:B------:R-:W-:Y:S02]  /*14870*/  LOP3.LUT R3, R3, R35, RZ, 0x3c, !PT ;  /* 0x0000002303037212 */ /* 0x000fe400078e3cff */
[----:B------:R-:W-:Y:S02]  /*14880*/  LOP3.LUT R32, R32, 0xffffc000, RZ, 0xc0, !PT ;  /* 0xffffc00020207812 */ /* 0x000fe400078ec0ff */
[----:B------:R-:W-:Y:S02]  /*14890*/  PRMT R44, R26, 0x7604, R25 ;  /* 0x000076041a2c7816 */ /* 0x000fe40000000019 */
[----:B------:R-:W-:-:S02]  /*148a0*/  SHF.R.U32.HI R25, RZ, 0x8, R31 ;  /* 0x00000008ff197819 */ /* 0x000fc4000001161f */
[----:B------:R-:W-:Y:S02]  /*148b0*/  SHF.R.U32.HI R27, RZ, 0x8, R4 ;  /* 0x00000008ff1b7819 */ /* 0x000fe40000011604 */
[----:B------:R-:W-:Y:S02]  /*148c0*/  LOP3.LUT R24, R31, 0xff, RZ, 0xc0, !PT ;  /* 0x000000ff1f187812 */ /* 0x000fe400078ec0ff */
[----:B------:R-:W-:Y:S02]  /*148d0*/  LOP3.LUT R26, R4, 0xff, RZ, 0xc0, !PT ;  /* 0x000000ff041a7812 */ /* 0x000fe400078ec0ff */
[----:B------:R-:W-:Y:S02]  /*148e0*/  LOP3.LUT R25, R25, 0xff, RZ, 0xc0, !PT ;  /* 0x000000ff19197812 */ /* 0x000fe400078ec0ff */
[----:B------:R-:W-:Y:S02]  /*148f0*/  LOP3.LUT R27, R27, 0xff, RZ, 0xc0, !PT ;  /* 0x000000ff1b1b7812 */ /* 0x000fe400078ec0ff */
[----:B------:R-:W-:-:S02]  /*14900*/  PRMT R46, R25, 0x7604, R24 ;  /* 0x00007604192e7816 */ /* 0x000fc40000000018 */
[----:B------:R-:W-:Y:S02]  /*14910*/  PRMT R55, R27, 0x7604, R26 ;  /* 0x000076041b377816 */ /* 0x000fe4000000001a */
[----:B------:R-:W-:Y:S02]  /*14920*/  SHF.R.U32.HI R48, RZ, 0x8, R5 ;  /* 0x00000008ff307819 */ /* 0x000fe40000011605 */
[----:B------:R-:W-:Y:S02]  /*14930*/  SHF.R.U32.HI R51, RZ, 0x8, R6 ;  /* 0x00000008ff337819 */ /* 0x000fe40000011606 */
[----:B------:R-:W-:Y:S02]  /*14940*/  LOP3.LUT R47, R5, 0xff, RZ, 0xc0, !PT ;  /* 0x000000ff052f7812 */ /* 0x000fe400078ec0ff */
[----:B------:R-:W-:Y:S02]  /*14950*/  LOP3.LUT R48, R48, 0xff, RZ, 0xc0, !PT ;  /* 0x000000ff30307812 */ /* 0x000fe400078ec0ff */
[----:B------:R-:W-:-:S02]  /*14960*/  LOP3.LUT R50, R6, 0xff, RZ, 0xc0, !PT ;  /* 0x000000ff06327812 */ /* 0x000fc400078ec0ff */
[----:B------:R-:W-:Y:S02]  /*14970*/  LOP3.LUT R51, R51, 0xff, RZ, 0xc0, !PT ;  /* 0x000000ff33337812 */ /* 0x000fe400078ec0ff */
[----:B------:R-:W-:Y:S02]  /*14980*/  PRMT R48, R48, 0x7604, R47 ;  /* 0x0000760430307816 */ /* 0x000fe4000000002f */
[----:B------:R-:W-:Y:S02]  /*14990*/  SHF.R.U32.HI R57, RZ, 0x10, R5 ;  /* 0x00000010ff397819 */ /* 0x000fe40000011605 */
[----:B------:R-:W-:Y:S02]  /*149a0*/  SHF.R.U32.HI R47, RZ, 0x10, R29 ;  /* 0x00000010ff2f7819 */ /* 0x000fe4000001161d */
[----:B------:R-:W-:Y:S01]  /*149b0*/  PRMT R59, R51, 0x7604, R50 ;  /* 0x00007604333b7816 */ /* 0x000fe20000000032 */
[----:B------:R-:W-:Y:S01]  /*149c0*/  IMAD.U32 R57, R57, 0x10000, RZ ;  /* 0x0001000039397824 */ /* 0x000fe200078e00ff */
[----:B------:R-:W-:Y:S01]  /*149d0*/  SHF.R.U32.HI R51, RZ, 0x10, R31 ;  /* 0x00000010ff337819 */ /* 0x000fe2000001161f */
[----:B------:R-:W-:Y:S01]  /*149e0*/  IMAD.U32 R47, R47, 0x10000, RZ ;  /* 0x000100002f2f7824 */ /* 0x000fe200078e00ff */
[----:B------:R-:W-:-:S02]  /*149f0*/  SHF.R.U32.HI R53, RZ, 0x8, R7 ;  /* 0x00000008ff357819 */ /* 0x000fc40000011607 */
[----:B------:R-:W-:Y:S01]  /*14a00*/  LOP3.LUT R52, R7, 0xff, RZ, 0xc0, !PT ;  /* 0x000000ff07347812 */ /* 0x000fe200078ec0ff */
[----:B------:R-:W-:Y:S01]  /*14a10*/  IMAD.U32 R51, R51, 0x10000, RZ ;  /* 0x0001000033337824 */ /* 0x000fe200078e00ff */
[----:B------:R-:W-:Y:S02]  /*14a20*/  LOP3.LUT R53, R53, 0xff, RZ, 0xc0, !PT ;  /* 0x000000ff35357812 */ /* 0x000fe400078ec0ff */
[----:B------:R-:W-:Y:S02]  /*14a30*/  LOP3.LUT R57, R48, 0xff0000, R57, 0xf8, !PT ;  /* 0x00ff000030397812 */ /* 0x000fe400078ef839 */
[----:B------:R-:W-:Y:S02]  /*14a40*/  LOP3.LUT R47, R44, 0xff0000, R47, 0xf8, !PT ;  /* 0x00ff00002c2f7812 */ /* 0x000fe400078ef82f */
[----:B------:R-:W-:Y:S02]  /*14a50*/  PRMT R52, R53, 0x7604, R52 ;  /* 0x0000760435347816 */ /* 0x000fe40000000034 */
[----:B------:R-:W-:-:S02]  /*14a60*/  LOP3.LUT R45, R45, 0xff0000, R28, 0xf8, !PT ;  /* 0x00ff00002d2d7812 */ /* 0x000fc400078ef81c */
[----:B------:R-:W-:Y:S02]  /*14a70*/  LOP3.LUT R53, R46, 0xff0000, R51, 0xf8, !PT ;  /* 0x00ff00002e357812 */ /* 0x000fe400078ef833 */
[----:B------:R-:W-:Y:S02]  /*14a80*/  LOP3.LUT R51, R49, 0xff0000, R30, 0xf8, !PT ;  /* 0x00ff000031337812 */ /* 0x000fe400078ef81e */
[----:B------:R-:W-:Y:S02]  /*14a90*/  LOP3.LUT R57, R57, 0xff000000, R5, 0xf8, !PT ;  /* 0xff00000039397812 */ /* 0x000fe400078ef805 */
[----:B------:R-:W-:Y:S02]  /*14aa0*/  LOP3.LUT R49, R47, 0xff000000, R29, 0xf8, !PT ;  /* 0xff0000002f317812 */ /* 0x000fe400078ef81d */
[----:B------:R-:W-:Y:S02]  /*14ab0*/  LOP3.LUT R44, R45, 0xff000000, R28, 0xf8, !PT ;  /* 0xff0000002d2c7812 */ /* 0x000fe400078ef81c */
[----:B------:R-:W-:-:S02]  /*14ac0*/  SHF.R.U32.HI R61, RZ, 0x10, R7 ;  /* 0x00000010ff3d7819 */ /* 0x000fc40000011607 */
[----:B------:R-:W-:Y:S02]  /*14ad0*/  LOP3.LUT R29, R55, 0xff0000, R4, 0xf8, !PT ;  /* 0x00ff0000371d7812 */ /* 0x000fe400078ef804 */
[----:B------:R-:W-:Y:S01]  /*14ae0*/  LOP3.LUT R59, R59, 0xff0000, R6, 0xf8, !PT ;  /* 0x00ff00003b3b7812 */ /* 0x000fe200078ef806 */
[----:B------:R-:W-:Y:S01]  /*14af0*/  IMAD.U32 R61, R61, 0x10000, RZ ;  /* 0x000100003d3d7824 */ /* 0x000fe200078e00ff */
[----:B------:R-:W-:Y:S02]  /*14b00*/  LOP3.LUT R53, R53, 0xff000000, R31, 0xf8, !PT ;  /* 0xff00000035357812 */ /* 0x000fe400078ef81f */
[----:B------:R-:W-:Y:S02]  /*14b10*/  F2FP.F16.E4M3.UNPACK_B R56, R57 ;  /* 0x00000039ff38723e */ /* 0x000fe400020006ff */
[----:B------:R-:W-:Y:S02]  /*14b20*/  F2FP.F16.E4M3.UNPACK_B R31, R49 ;  /* 0x00000031ff1f723e */ /* 0x000fe400020006ff */
[----:B------:R-:W-:Y:S01]  /*14b30*/  LOP3.LUT R28, R51, 0xff000000, R30, 0xf8, !PT ;  /* 0xff000000331c7812 */ /* 0x000fe200078ef81e */
[--C-:B------:R-:W-:Y:S01]  /*14b40*/  HADD2.F32 R58, -RZ, R56.reuse.H0_H0 ;  /* 0x20000038ff3a7230 */ /* 0x100fe20000004100 */
[----:B------:R-:W-:Y:S01]  /*14b50*/  LOP3.LUT R29, R29, 0xff000000, R4, 0xf8, !PT ;  /* 0xff0000001d1d7812 */ /* 0x000fe200078ef804 */
[----:B------:R-:W-:Y:S01]  /*14b60*/  HADD2.F32 R51, -RZ, R31.H0_H0 ;  /* 0x2000001fff337230 */ /* 0x000fe20000004100 */
[----:B------:R-:W-:Y:S01]  /*14b70*/  LOP3.LUT R4, R59, 0xff000000, R6, 0xf8, !PT ;  /* 0xff0000003b047812 */ /* 0x000fe200078ef806 */
[----:B------:R-:W-:Y:S01]  /*14b80*/  HADD2.F32 R59, -RZ, R56.H1_H1 ;  /* 0x30000038ff3b7230 */ /* 0x000fe20000004100 */
[----:B------:R-:W-:-:S02]  /*14b90*/  LOP3.LUT R61, R52, 0xff0000, R61, 0xf8, !PT ;  /* 0x00ff0000343d7812 */ /* 0x000fc400078ef83d */
[----:B------:R-:W-:Y:S02]  /*14ba0*/  F2FP.F16.E4M3.UNPACK_B R57, R57.H1 ;  /* 0x00000039ff39723e */ /* 0x000fe400030006ff */
[----:B------:R-:W-:Y:S02]  /*14bb0*/  F2FP.F16.E4M3.UNPACK_B R49, R49.H1 ;  /* 0x00000031ff31723e */ /* 0x000fe400030006ff */
[----:B------:R-:W-:Y:S01]  /*14bc0*/  LOP3.LUT R61, R61, 0xff000000, R7, 0xf8, !PT ;  /* 0xff0000003d3d7812 */ /* 0x000fe200078ef807 */
[--C-:B------:R-:W-:Y:S02]  /*14bd0*/  HADD2.F32 R56, -RZ, R57.reuse.H0_H0 ;  /* 0x20000039ff387230 */ /* 0x100fe40000004100 */
[----:B------:R-:W-:Y:S01]  /*14be0*/  HADD2.F32 R57, -RZ, R57.H1_H1 ;  /* 0x30000039ff397230 */ /* 0x000fe20000004100 */
[----:B--2---:R-:W-:Y:S01]  /*14bf0*/  IADD3 R3, R3, R32, R34 ;  /* 0x0000002003037210 */ /* 0x004fe20007ffe022 */
[----:B---3--:R-:W0:Y:S04]  /*14c00*/  LDS.128 R24, [R68+0x20400] ;  /* 0x0204000044187984 */ /* 0x008e280000000c00 */
[----:B------:R-:W-:-:S05]  /*14c10*/  IMAD.IADD R3, R18, 0x1, R3 ;  /* 0x0000000112037824 */ /* 0x000fca00078e0203 */
[----:B------:R-:W1:Y:S01]  /*14c20*/  LDS.128 R32, [R3+0x20400] ;  /* 0x0204000003207984 */ /* 0x000e620000000c00 */
[-C--:B0-----:R-:W-:Y:S02]  /*14c30*/  F2FP.F16.E4M3.UNPACK_B R48, R27.reuse ;  /* 0x0000001bff30723e */ /* 0x081fe400020006ff */
[----:B------:R-:W-:Y:S02]  /*14c40*/  F2FP.F16.E4M3.UNPACK_B R54, R27.H1 ;  /* 0x0000001bff36723e */ /* 0x000fe400030006ff */
[-C--:B------:R-:W-:Y:S02]  /*14c50*/  F2FP.F16.E4M3.UNPACK_B R27, R24.reuse ;  /* 0x00000018ff1b723e */ /* 0x080fe400020006ff */
[----:B------:R-:W-:Y:S02]  /*14c60*/  F2FP.F16.E4M3.UNPACK_B R45, R24.H1 ;  /* 0x00000018ff2d723e */ /* 0x000fe400030006ff */
[----:B-1----:R-:W-:Y:S02]  /*14c70*/  F2FP.F16.E4M3.UNPACK_B R24, R33 ;  /* 0x00000021ff18723e */ /* 0x002fe400020006ff */
[----:B------:R-:W-:-:S02]  /*14c80*/  F2FP.F16.E4M3.UNPACK_B R30, R25 ;  /* 0x00000019ff1e723e */ /* 0x000fc400020006ff */
[----:B------:R-:W-:Y:S01]  /*14c90*/  F2FP.F16.E4M3.UNPACK_B R46, R25.H1 ;  /* 0x00000019ff2e723e */ /* 0x000fe200030006ff */
[----:B------:R-:W-:Y:S01]  /*14ca0*/  HADD2.F32 R6, -RZ, R24.H0_H0 ;  /* 0x20000018ff067230 */ /* 0x000fe20000004100 */
[----:B------:R-:W-:Y:S01]  /*14cb0*/  F2FP.F16.E4M3.UNPACK_B R47, R33.H1 ;  /* 0x00000021ff2f723e */ /* 0x000fe200030006ff */
[----:B------:R-:W-:Y:S01]  /*14cc0*/  HADD2.F32 R25, -RZ, R30.H0_H0 ;  /* 0x2000001eff197230 */ /* 0x000fe20000004100 */
[-C--:B------:R-:W-:Y:S01]  /*14cd0*/  F2FP.F16.E4M3.UNPACK_B R33, R32.reuse ;  /* 0x00000020ff21723e */ /* 0x080fe200020006ff */
[----:B------:R-:W-:Y:S01]  /*14ce0*/  HADD2.F32 R24, -RZ, R24.H1_H1 ;  /* 0x30000018ff187230 */ /* 0x000fe20000004100 */
[----:B------:R-:W-:Y:S01]  /*14cf0*/  F2FP.F16.E4M3.UNPACK_B R50, R32.H1 ;  /* 0x00000020ff32723e */ /* 0x000fe200030006ff */
[C---:B------:R-:W-:Y:S01]  /*14d00*/  FMUL.FTZ R32, R6.reuse, R58 ;  /* 0x0000003a06207220 */ /* 0x040fe20000410000 */
[-C--:B------:R-:W-:Y:S01]  /*14d10*/  F2FP.F16.E4M3.UNPACK_B R52, R35.reuse ;  /* 0x00000023ff34723e */ /* 0x080fe200020006ff */
[----:B------:R-:W-:Y:S01]  /*14d20*/  HADD2.F32 R30, -RZ, R30.H1_H1 ;  /* 0x3000001eff1e7230 */ /* 0x000fe20000004100 */
[----:B------:R-:W-:Y:S01]  /*14d30*/  F2FP.F16.E4M3.UNPACK_B R55, R35.H1 ;  /* 0x00000023ff37723e */ /* 0x000fe200030006ff */
[-C--:B------:R-:W-:Y:S01]  /*14d40*/  FMUL.FTZ R35, R6, R51.reuse ;  /* 0x0000003306237220 */ /* 0x080fe20000410000 */
[----:B------:R-:W-:Y:S01]  /*14d50*/  FFMA.FTZ R6, R25, R51, -R32 ;  /* 0x0000003319067223 */ /* 0x000fe20000010820 */
[----:B------:R-:W-:-:S02]  /*14d60*/  HADD2.F32 R51, -RZ, R49.H0_H0 ;  /* 0x20000031ff337230 */ /* 0x000fc40000004100 */
[C---:B------:R-:W-:Y:S01]  /*14d70*/  FMUL.FTZ R63, R24.reuse, R59 ;  /* 0x0000003b183f7220 */ /* 0x040fe20000410000 */
[----:B------:R-:W-:Y:S01]  /*14d80*/  FFMA.FTZ R25, R25, R58, R35 ;  /* 0x0000003a19197223 */ /* 0x000fe20000010023 */
[----:B------:R-:W-:Y:S01]  /*14d90*/  HADD2.F32 R35, -RZ, R31.H1_H1 ;  /* 0x3000001fff237230 */ /* 0x000fe20000004100 */
[-C--:B------:R-:W-:Y:S01]  /*14da0*/  F2FP.F16.E4M3.UNPACK_B R7, R34.reuse ;  /* 0x00000022ff07723e */ /* 0x080fe200020006ff */
[--C-:B------:R-:W-:Y:S01]  /*14db0*/  HADD2.F32 R31, -RZ, R47.reuse.H0_H0 ;  /* 0x2000002fff1f7230 */ /* 0x100fe20000004100 */
[----:B------:R-:W-:Y:S01]  /*14dc0*/  F2FP.F16.E4M3.UNPACK_B R34, R34.H1 ;  /* 0x00000022ff22723e */ /* 0x000fe200030006ff */
[----:B------:R-:W-:Y:S02]  /*14dd0*/  HADD2.F32 R32, -RZ, R46.H0_H0 ;  /* 0x2000002eff207230 */ /* 0x000fe40000004100 */
[----:B------:R-:W-:Y:S01]  /*14de0*/  FMUL.FTZ R24, R24, R35 ;  /* 0x0000002318187220 */ /* 0x000fe20000410000 */
[----:B------:R-:W-:Y:S02]  /*14df0*/  HADD2.F32 R47, -RZ, R47.H1_H1 ;  /* 0x3000002fff2f7230 */ /* 0x000fe40000004100 */
[CC--:B------:R-:W-:Y:S01]  /*14e00*/  FMUL.FTZ R65, R31.reuse, R56.reuse ;  /* 0x000000381f417220 */ /* 0x0c0fe20000410000 */
[----:B------:R-:W-:Y:S01]  /*14e10*/  FMUL.FTZ R67, R31, R51 ;  /* 0x000000331f437220 */ /* 0x000fe20000410000 */
[C---:B------:R-:W-:Y:S01]  /*14e20*/  FFMA.FTZ R31, R30.reuse, R35, -R63 ;  /* 0x000000231e1f7223 */ /* 0x040fe2000001083f */
[----:B------:R-:W-:Y:S01]  /*14e30*/  FFMA.FTZ R24, R30, R59, R24 ;  /* 0x0000003b1e187223 */ /* 0x000fe20000010018 */
[C---:B------:R-:W-:Y:S01]  /*14e40*/  FFMA.FTZ R30, R32.reuse, R51, -R65 ;  /* 0x00000033201e7223 */ /* 0x040fe20000010841 */
[----:B------:R-:W-:Y:S01]  /*14e50*/  FFMA.FTZ R32, R32, R56, R67 ;  /* 0x0000003820207223 */ /* 0x000fe20000010043 */
[----:B------:R-:W-:Y:S01]  /*14e60*/  F2FP.F16.E4M3.UNPACK_B R56, R53 ;  /* 0x00000035ff38723e */ /* 0x000fe200020006ff */
[----:B------:R-:W-:Y:S01]  /*14e70*/  HADD2.F32 R49, -RZ, R49.H1_H1 ;  /* 0x30000031ff317230 */ /* 0x000fe20000004100 */
[----:B------:R-:W-:Y:S01]  /*14e80*/  F2FP.F16.E4M3.UNPACK_B R59, R61 ;  /* 0x0000003dff3b723e */ /* 0x000fe200020006ff */
[----:B------:R-:W-:-:S02]  /*14e90*/  HADD2.F32 R35, -RZ, R52.H0_H0 ;  /* 0x20000034ff237230 */ /* 0x000fc40000004100 */
[C---:B------:R-:W-:Y:S01]  /*14ea0*/  FMUL.FTZ R63, R47.reuse, R57 ;  /* 0x000000392f3f7220 */ /* 0x040fe20000410000 */
[----:B------:R-:W-:Y:S02]  /*14eb0*/  HADD2.F32 R58, -RZ, R56.H0_H0 ;  /* 0x20000038ff3a7230 */ /* 0x000fe40000004100 */
[----:B------:R-:W-:Y:S01]  /*14ec0*/  FMUL.FTZ R62, R47, R49 ;  /* 0x000000312f3e7220 */ /* 0x000fe20000410000 */
[--C-:B------:R-:W-:Y:S01]  /*14ed0*/  HADD2.F32 R60, -RZ, R59.reuse.H0_H0 ;  /* 0x2000003bff3c7230 */ /* 0x100fe20000004100 */
[----:B------:R-:W-:Y:S01]  /*14ee0*/  F2FP.F16.E4M3.UNPACK_B R5, R26 ;  /* 0x0000001aff05723e */ /* 0x000fe200020006ff */
[----:B------:R-:W-:Y:S02]  /*14ef0*/  HADD2.F32 R46, -RZ, R46.H1_H1 ;  /* 0x3000002eff2e7230 */ /* 0x000fe40000004100 */
[C---:B------:R-:W-:Y:S01]  /*14f00*/  FMUL.FTZ R65, R35.reuse, R58 ;  /* 0x0000003a23417220 */ /* 0x040fe20000410000 */
[----:B------:R-:W-:Y:S02]  /*14f10*/  HADD2.F32 R51, -RZ, R48.H0_H0 ;  /* 0x20000030ff337230 */ /* 0x000fe40000004100 */
[----:B------:R-:W-:Y:S01]  /*14f20*/  FMUL.FTZ R64, R35, R60 ;  /* 0x0000003c23407220 */ /* 0x000fe20000410000 */
[----:B------:R-:W-:-:S02]  /*14f30*/  HADD2.F32 R59, -RZ, R59.H1_H1 ;  /* 0x3000003bff3b7230 */ /* 0x000fc40000004100 */
[C---:B------:R-:W-:Y:S01]  /*14f40*/  FFMA.FTZ R35, R46.reuse, R49, -R63 ;  /* 0x000000312e237223 */ /* 0x040fe2000001083f */
[----:B------:R-:W-:Y:S01]  /*14f50*/  FFMA.FTZ R49, R46, R57, R62 ;  /* 0x000000392e317223 */ /* 0x000fe2000001003e */
[C---:B------:R-:W-:Y:S01]  /*14f60*/  FFMA.FTZ R46, R51.reuse, R60, R65 ;  /* 0x0000003c332e7223 */ /* 0x040fe20000010041 */
[----:B------:R-:W-:Y:S01]  /*14f70*/  HADD2.F32 R57, -RZ, R56.H1_H1 ;  /* 0x30000038ff397230 */ /* 0x000fe20000004100 */
[----:B------:R-:W-:Y:S01]  /*14f80*/  F2FP.F16.E4M3.UNPACK_B R60, R61.H1 ;  /* 0x0000003dff3c723e */ /* 0x000fe200030006ff */
[----:B------:R-:W-:Y:S01]  /*14f90*/  FFMA.FTZ R47, R51, R58, -R64 ;  /* 0x0000003a332f7223 */ /* 0x000fe20000010840 */
[----:B------:R-:W-:Y:S01]  /*14fa0*/  F2FP.F16.E4M3.UNPACK_B R56, R53.H1 ;  /* 0x00000035ff38723e */ /* 0x000fe200030006ff */
[----:B------:R-:W-:Y:S01]  /*14fb0*/  HADD2.F32 R52, -RZ, R52.H1_H1 ;  /* 0x30000034ff347230 */ /* 0x000fe20000004100 */
[----:B------:R-:W-:Y:S01]  /*14fc0*/  F2FP.F16.E4M3.UNPACK_B R26, R26.H1 ;  /* 0x0000001aff1a723e */ /* 0x000fe200030006ff */
[----:B------:R-:W-:Y:S01]  /*14fd0*/  HADD2.F32 R51, -RZ, R48.H1_H1 ;  /* 0x30000030ff337230 */ /* 0x000fe20000004100 */
[----:B------:R-:W-:Y:S01]  /*14fe0*/  F2FP.SATFINITE.E4M3.F32.PACK_AB_MERGE_C R32, R49, R32, RZ ;  /* 0x000000203120723e */ /* 0x000fe200048070ff */
[----:B------:R-:W-:-:S02]  /*14ff0*/  HADD2.F32 R61, -RZ, R60.H0_H0 ;  /* 0x2000003cff3d7230 */ /* 0x000fc40000004100 */
[C---:B------:R-:W-:Y:S01]  /*15000*/  FMUL.FTZ R62, R52.reuse, R59 ;  /* 0x0000003b343e7220 */ /* 0x040fe20000410000 */
[--C-:B------:R-:W-:Y:S02]  /*15010*/  HADD2.F32 R48, -RZ, R55.reuse.H0_H0 ;  /* 0x20000037ff307230 */ /* 0x100fe40000004100 */
[----:B------:R-:W-:Y:S01]  /*15020*/  FMUL.FTZ R52, R52, R57 ;  /* 0x0000003934347220 */ /* 0x000fe20000410000 */
[----:B------:R-:W-:Y:S01]  /*15030*/  HADD2.F32 R58, -RZ, R56.H0_H0 ;  /* 0x20000038ff3a7230 */ /* 0x000fe20000004100 */
[----:B------:R-:W-:Y:S01]  /*15040*/  F2FP.SATFINITE.E4M3.F32.PACK_AB_MERGE_C R25, R24, R25, R32 ;  /* 0x000000191819723e */ /* 0x000fe20004807020 */
[----:B------:R-:W-:Y:S02]  /*15050*/  HADD2.F32 R53, -RZ, R54.H0_H0 ;  /* 0x20000036ff357230 */ /* 0x000fe40000004100 */
[C---:B------:R-:W-:Y:S01]  /*15060*/  FMUL.FTZ R64, R48.reuse, R61 ;  /* 0x0000003d30407220 */ /* 0x040fe20000410000 */
[----:B------:R-:W-:Y:S02]  /*15070*/  HADD2.F32 R63, -RZ, R60.H1_H1 ;  /* 0x3000003cff3f7230 */ /* 0x000fe40000004100 */
[-C--:B------:R-:W-:Y:S01]  /*15080*/  FMUL.FTZ R66, R48, R58.reuse ;  /* 0x0000003a30427220 */ /* 0x080fe20000410000 */
        /* <DEDUP_REMOVED lines=19> */
[----:B------:R-:W-:Y:S02]  /*151c0*/  HADD2.F32 R50, -RZ, R50.H1_H1 ;  /* 0x30000032ff327230 */ /* 0x000fe40000004100 */
[C---:B------:R-:W-:Y:S01]  /*151d0*/  FFMA.FTZ R56, R57.reuse, R60, -R56 ;  /* 0x0000003c39387223 */ /* 0x040fe20000010838 */
[----:B------:R-:W-:Y:S02]  /*151e0*/  HADD2.F32 R59, -RZ, R58.H1_H1 ;  /* 0x3000003aff3b7230 */ /* 0x000fe40000004100 */
[----:B------:R-:W-:Y:S01]  /*151f0*/  FFMA.FTZ R54, R54, R63, R64 ;  /* 0x0000003f36367223 */ /* 0x000fe20000010040 */
        /* <DEDUP_REMOVED lines=19> */
[----:B------:R-:W-:Y:S01]  /*15330*/  HADD2.F32 R27, -RZ, R27.H1_H1 ;  /* 0x3000001bff1b7230 */ /* 0x000fe20000004100 */
[----:B------:R-:W-:Y:S01]  /*15340*/  F2FP.F16.E4M3.UNPACK_B R45, R4.H1 ;  /* 0x00000004ff2d723e */ /* 0x000fe200030006ff */
[C---:B------:R-:W-:Y:S01]  /*15350*/  FMUL.FTZ R64, R33.reuse, R60 ;  /* 0x0000003c21407220 */ /* 0x040fe20000410000 */
        /* <DEDUP_REMOVED lines=8> */
[----:B------:R-:W-:Y:S01]  /*153e0*/  HADD2.F32 R45, -RZ, R45.H1_H1 ;  /* 0x3000002dff2d7230 */ /* 0x000fe20000004100 */
[----:B------:R-:W-:Y:S01]  /*153f0*/  F2FP.F16.E4M3.UNPACK_B R28, R28 ;  /* 0x0000001cff1c723e */ /* 0x000fe200020006ff */
        /* <DEDUP_REMOVED lines=8> */
[----:B------:R-:W-:Y:S01]  /*15480*/  F2FP.SATFINITE.E4M3.F32.PACK_AB_MERGE_C R57, R66, R57, RZ ;  /* 0x000000394239723e */ /* 0x000fe200048070ff */
[C---:B------:R-:W-:Y:S01]  /*15490*/  FFMA.FTZ R50, R27.reuse, R50, -R44 ;  /* 0x000000321b327223 */ /* 0x040fe2000001082c */
[----:B------:R-:W-:Y:S01]  /*154a0*/  FFMA.FTZ R64, R27, R58, R64 ;  /* 0x0000003a1b407223 */ /* 0x000fe20000010040 */
[C---:B------:R-:W-:Y:S01]  /*154b0*/  FFMA.FTZ R65, R26.reuse, R33, -R29 ;  /* 0x000000211a417223 */ /* 0x040fe2000001081d */
[----:B------:R-:W-:Y:S01]  /*154c0*/  FFMA.FTZ R45, R26, R45, R34 ;  /* 0x0000002d1a2d7223 */ /* 0x000fe20000010022 */
[----:B------:R-:W-:Y:S01]  /*154d0*/  HADD2.F32 R29, -RZ, R4.H0_H0 ;  /* 0x20000004ff1d7230 */ /* 0x000fe20000004100 */
[----:B------:R-:W-:Y:S01]  /*154e0*/  F2FP.SATFINITE.E4M3.F32.PACK_AB_MERGE_C R24, R60, R59, R57 ;  /* 0x0000003b3c18723e */ /* 0x000fe20004807039 */
[----:B------:R-:W-:Y:S01]  /*154f0*/  HADD2.F32 R26, -RZ, R7.H0_H0 ;  /* 0x20000007ff1a7230 */ /* 0x000fe20000004100 */
[----:B------:R-:W-:Y:S01]  /*15500*/  F2FP.SATFINITE.E4M3.F32.PACK_AB_MERGE_C R50, R65, R50, RZ ;  /* 0x000000324132723e */ /* 0x000fe200048070ff */
[----:B------:R-:W-:Y:S01]  /*15510*/  HADD2.F32 R27, -RZ, R28.H0_H0 ;  /* 0x2000001cff1b7230 */ /* 0x000fe20000004100 */
[----:B------:R-:W-:Y:S01]  /*15520*/  F2FP.SATFINITE.E4M3.F32.PACK_AB_MERGE_C R45, R45, R64, RZ ;  /* 0x000000402d2d723e */ /* 0x000fe200048070ff */
[----:B------:R-:W-:-:S02]  /*15530*/  HADD2.F32 R34, -RZ, R4.H1_H1 ;  /* 0x30000004ff227230 */ /* 0x000fc40000004100 */
[C---:B------:R-:W-:Y:S01]  /*15540*/  FMUL.FTZ R33, R26.reuse, R29 ;  /* 0x0000001d1a217220 */ /* 0x040fe20000410000 */
[----:B------:R-:W-:Y:S02]  /*15550*/  HADD2.F32 R7, -RZ, R7.H1_H1 ;  /* 0x30000007ff077230 */ /* 0x000fe40000004100 */
[----:B------:R-:W-:Y:S01]  /*15560*/  FMUL.FTZ R26, R26, R27 ;  /* 0x0000001b1a1a7220 */ /* 0x000fe20000410000 */
[----:B------:R-:W-:Y:S02]  /*15570*/  HADD2.F32 R28, -RZ, R28.H1_H1 ;  /* 0x3000001cff1c7230 */ /* 0x000fe40000004100 */
[--C-:B------:R-:W-:Y:S02]  /*15580*/  HADD2.F32 R4, -RZ, R5.reuse.H0_H0 ;  /* 0x20000005ff047230 */ /* 0x100fe40000004100 */
[C---:B------:R-:W-:Y:S01]  /*15590*/  FMUL.FTZ R44, R7.reuse, R34 ;  /* 0x00000022072c7220 */ /* 0x040fe20000410000 */
[----:B------:R-:W-:Y:S02]  /*155a0*/  HADD2.F32 R5, -RZ, R5.H1_H1 ;  /* 0x30000005ff057230 */ /* 0x000fe40000004100 */
[-C--:B------:R-:W-:Y:S01]  /*155b0*/  FMUL.FTZ R7, R7, R28.reuse ;  /* 0x0000001c07077220 */ /* 0x080fe20000410000 */
[C---:B------:R-:W-:Y:S01]  /*155c0*/  FFMA.FTZ R26, R4.reuse, R29, R26 ;  /* 0x0000001d041a7223 */ /* 0x040fe2000001001a */
[----:B------:R-:W-:Y:S01]  /*155d0*/  FFMA.FTZ R33, R4, R27, -R33 ;  /* 0x0000001b04217223 */ /* 0x000fe20000010821 */
        /* <DEDUP_REMOVED lines=12> */
[----:B------:R2:W-:Y:S04]  /*156a0*/  STS.128 [R68+0x20400], R4 ;  /* 0x0204000444007388 */ /* 0x0005e80000000c00 */
[----:B------:R2:W-:Y:S02]  /*156b0*/  STS.128 [R3+0x20400], R24 ;  /* 0x0204001803007388 */ /* 0x0005e40000000c00 */
.L_x_2627:
[----:B------:R-:W-:Y:S05]  /*156c0*/  BSYNC B1 ;  /* 0x0000000000017941 */ /* 0x000fea0003800000 */
.L_x_2626:
[----:B------:R-:W-:Y:S04]  /*156d0*/  BSSY B1, `(.L_x_2628) ;  /* 0x0000109000017945 */ /* 0x000fe80003800000 */
[----:B------:R-:W-:Y:S05]  /*156e0*/  @P1 BRA `(.L_x_2629) ;  /* 0x00000010001c1947 */ /* 0x000fea0003800000 */
[----:B-----5:R-:W3:Y:S04]  /*156f0*/  LDL R28, [R1+0x70] ;  /* 0x00007000011c7983 */ /* 0x020ee80000100800 */
[----:B------:R-:W4:Y:S01]  /*15700*/  LDL R60, [R1+0x1a8] ;  /* 0x0001a800013c7983 */ /* 0x000f220000100800 */
[----:B012---:R-:W-:Y:S01]  /*15710*/  SHF.R.U32.HI R3, RZ, 0x8, R20 ;  /* 0x00000008ff037819 */ /* 0x007fe20000011614 */
[----:B------:R-:W-:Y:S01]  /*15720*/  VIADD R30, R19, 0x40 ;  /* 0x00000040131e7836 */ /* 0x000fe20000000000 */
[----:B------:R-:W-:Y:S02]  /*15730*/  LOP3.LUT R4, R20, 0xff, RZ, 0xc0, !PT ;  /* 0x000000ff14047812 */ /* 0x000fe400078ec0ff */
[----:B------:R-:W-:Y:S01]  /*15740*/  LOP3.LUT R3, R3, 0xff, RZ, 0xc0, !PT ;  /* 0x000000ff03037812 */ /* 0x000fe200078ec0ff */
[----:B------:R-:W-:Y:S01]  /*15750*/  IMAD.SHL.U32 R30, R30, 0x80, RZ ;  /* 0x000000801e1e7824 */ /* 0x000fe200078e00ff */
[----:B------:R-:W-:-:S02]  /*15760*/  LEA.HI R24, R37, R0, RZ, 0x1c ;  /* 0x0000000025187211 */ /* 0x000fc400078fe0ff */
[----:B------:R-:W-:Y:S02]  /*15770*/  PRMT R29, R3, 0x7604, R4 ;  /* 0x00007604031d7816 */ /* 0x000fe40000000004 */
[----:B------:R-:W-:Y:S01]  /*15780*/  SHF.R.U32.HI R3, RZ, 0x8, R38 ;  /* 0x00000008ff037819 */ /* 0x000fe20000011626 */
[----:B------:R-:W-:Y:S01]  /*15790*/  IMAD.SHL.U32 R26, R24, 0x10, RZ ;  /* 0x00000010181a7824 */ /* 0x000fe200078e00ff */
[----:B------:R-:W-:Y:S02]  /*157a0*/  LOP3.LUT R30, R30, 0x380, RZ, 0xc0, !PT ;  /* 0x000003801e1e7812 */ /* 0x000fe400078ec0ff */
[----:B------:R-:W-:Y:S02]  /*157b0*/  LOP3.LUT R4, R3, 0xff, RZ, 0xc0, !PT ;  /* 0x000000ff03047812 */ /* 0x000fe400078ec0ff */
[----:B------:R-:W-:Y:S01]  /*157c0*/  LOP3.LUT R3, R30, 0x70, R26, 0xf8, !PT ;  /* 0x000000701e037812 */ /* 0x000fe200078ef81a */
[----:B------:R-:W-:Y:S01]  /*157d0*/  VIADD R30, R19, 0x40 ;  /* 0x00000040131e7836 */ /* 0x000fe20000000000 */
[----:B------:R-:W-:-:S02]  /*157e0*/  SHF.R.S32.HI R25, RZ, 0x1f, R24 ;  /* 0x0000001fff197819 */ /* 0x000fc40000011418 */
[----:B------:R-:W-:Y:S01]  /*157f0*/  SHF.R.U32.HI R5, RZ, 0x8, R21 ;  /* 0x00000008ff057819 */ /* 0x000fe20000011615 */
[----:B------:R-:W-:Y:S01]  /*15800*/  IMAD.SHL.U32 R30, R30, 0x80, RZ ;  /* 0x000000801e1e7824 */ /* 0x000fe200078e00ff */
[----:B------:R-:W-:Y:S02]  /*15810*/  LEA.HI R27, R25, R24, RZ, 0x3 ;  /* 0x00000018191b7211 */ /* 0x000fe400078f18ff */
[----:B------:R-:W-:Y:S02]  /*15820*/  SHF.R.U32.HI R24, RZ, 0x8, R40 ;  /* 0x00000008ff187819 */ /* 0x000fe40000011628 */
[----:B------:R-:W-:Y:S01]  /*15830*/  LOP3.LUT R30, R30, 0x380, RZ, 0xc0, !PT ;  /* 0x000003801e1e7812 */ /* 0x000fe200078ec0ff */
[----:B------:R-:W-:Y:S01]  /*15840*/  IMAD.SHL.U32 R27, R27, 0x800, RZ ;  /* 0x000008001b1b7824 */ /* 0x000fe200078e00ff */
[----:B------:R-:W-:Y:S02]  /*15850*/  LOP3.LUT R25, R40, 0xff, RZ, 0xc0, !PT ;  /* 0x000000ff28197812 */ /* 0x000fe400078ec0ff */
[----:B------:R-:W-:-:S02]  /*15860*/  SHF.R.U32.HI R30, RZ, 0x3, R30 ;  /* 0x00000003ff1e7819 */ /* 0x000fc4000001161e */
[----:B------:R-:W-:Y:S02]  /*15870*/  LOP3.LUT R24, R24, 0xff, RZ, 0xc0, !PT ;  /* 0x000000ff18187812 */ /* 0x000fe400078ec0ff */
[----:B------:R-:W-:Y:S02]  /*15880*/  LOP3.LUT R3, R3, R30, RZ, 0x3c, !PT ;  /* 0x0000001e03037212 */ /* 0x000fe400078e3cff */
[----:B------:R-:W-:Y:S02]  /*15890*/  LOP3.LUT R26, R27, 0xffffc000, RZ, 0xc0, !PT ;  /* 0xffffc0001b1a7812 */ /* 0x000fe400078ec0ff */
[----:B------:R-:W-:Y:S02]  /*158a0*/  LOP3.LUT R6, R21, 0xff, RZ, 0xc0, !PT ;  /* 0x000000ff15067812 */ /* 0x000fe400078ec0ff */
[----:B------:R-:W-:Y:S02]  /*158b0*/  LOP3.LUT R5, R5, 0xff, RZ, 0xc0, !PT ;  /* 0x000000ff05057812 */ /* 0x000fe400078ec0ff */
[----:B------:R-:W-:-:S02]  /*158c0*/  PRMT R45, R24, 0x7604, R25 ;  /* 0x00007604182d7816 */ /* 0x000fc40000000019 */
[----:B------:R-:W-:Y:S02]  /*158d0*/  SHF.R.U32.HI R24, RZ, 0x8, R41 ;  /* 0x00000008ff187819 */ /* 0x000fe40000011629 */
[----:B------:R-:W-:Y:S02]  /*158e0*/  PRMT R31, R5, 0x7604, R6 ;  /* 0x00007604051f7816 */ /* 0x000fe40000000006 */
[----:B------:R-:W-:Y:S02]  /*158f0*/  SHF.R.U32.HI R6, RZ, 0x8, R39 ;  /* 0x00000008ff067819 */ /* 0x000fe40000011627 */
[----:B------:R-:W-:Y:S02]  /*15900*/  LOP3.LUT R25, R41, 0xff, RZ, 0xc0, !PT ;  /* 0x000000ff29197812 */ /* 0x000fe400078ec0ff */
[----:B------:R-:W-:Y:S02]  /*15910*/  LOP3.LUT R27, R42, 0xff, RZ, 0xc0, !PT ;  /* 0x000000ff2a1b7812 */ /* 0x000fe400078ec0ff */
[----:B------:R-:W-:-:S02]  /*15920*/  LOP3.LUT R24, R24, 0xff, RZ, 0xc0, !PT ;  /* 0x000000ff18187812 */ /* 0x000fc400078ec0ff */
[----:B------:R-:W-:Y:S02]  /*15930*/  LOP3.LUT R5, R38, 0xff, RZ, 0xc0, !PT ;  /* 0x000000ff26057812 */ /* 0x000fe400078ec0ff */
[----:B------:R-:W-:Y:S02]  /*15940*/  LOP3.LUT R7, R39, 0xff, RZ, 0xc0, !PT ;  /* 0x000000ff27077812 */ /* 0x000fe400078ec0ff */
[----:B------:R-:W-:Y:S02]  /*15950*/  LOP3.LUT R6, R6, 0xff, RZ, 0xc0, !PT ;  /* 0x000000ff06067812 */ /* 0x000fe400078ec0ff */
[----:B------:R-:W-:Y:S02]  /*15960*/  PRMT R47, R24, 0x7604, R25 ;  /* 0x00007604182f7816 */ /* 0x000fe40000000019 */
[----:B------:R-:W-:Y:S02]  /*15970*/  PRMT R33, R4, 0x7604, R5 ;  /* 0x0000760404217816 */ /* 0x000fe40000000005 */
[----:B------:R-:W-:-:S02]  /*15980*/  PRMT R35, R6, 0x7604, R7 ;  /* 0x0000760406237816 */ /* 0x000fc40000000007 */
[----:B------:R-:W-:Y:S02]  /*15990*/  SHF.R.U32.HI R30, RZ, 0x10, R21 ;  /* 0x00000010ff1e7819 */ /* 0x000fe40000011615 */
[----:B------:R-:W-:Y:S02]  /*159a0*/  LOP3.LUT R49, R43, 0xff, RZ, 0xc0, !PT ;  /* 0x000000ff2b317812 */ /* 0x000fe400078ec0ff */
[----:B------:R-:W-:Y:S02]  /*159b0*/  SHF.R.U32.HI R32, RZ, 0x10, R38 ;  /* 0x00000010ff207819 */ /* 0x000fe40000011626 */
[----:B------:R-:W-:Y:S02]  /*159c0*/  LOP3.LUT R30, R30, 0xff, RZ, 0xc0, !PT ;  /* 0x000000ff1e1e7812 */ /* 0x000fe400078ec0ff */
[----:B------:R-:W-:Y:S02]  /*159d0*/  SHF.R.U32.HI R34, RZ, 0x10, R39 ;  /* 0x00000010ff227819 */ /* 0x000fe40000011627 */
[----:B------:R-:W-:-:S02]  /*159e0*/  LOP3.LUT R32, R32, 0xff, RZ, 0xc0, !PT ;  /* 0x000000ff20207812 */ /* 0x000fc400078ec0ff */
[----:B------:R-:W-:Y:S02]  /*159f0*/  PRMT R31, R30, 0x7054, R31 ;  /* 0x000070541e1f7816 */ /* 0x000fe4000000001f */
[----:B------:R-:W-:Y:S02]  /*15a00*/  SHF.R.U32.HI R30, RZ, 0x10, R41 ;  /* 0x00000010ff1e7819 */ /* 0x000fe40000011629 */
[----:B------:R-:W-:Y:S02]  /*15a10*/  LOP3.LUT R34, R34, 0xff, RZ, 0xc0, !PT ;  /* 0x000000ff22227812 */ /* 0x000fe400078ec0ff */
[----:B------:R-:W-:Y:S02]  /*15a20*/  PRMT R33, R32, 0x7054, R33 ;  /* 0x0000705420217816 */ /* 0x000fe40000000021 */
[----:B------:R-:W-:Y:S02]  /*15a30*/  SHF.R.U32.HI R32, RZ, 0x10, R42 ;  /* 0x00000010ff207819 */ /* 0x000fe4000001162a */
[----:B------:R-:W-:-:S02]  /*15a40*/  LOP3.LUT R30, R30, 0xff, RZ, 0xc0, !PT ;  /* 0x000000ff1e1e7812 */ /* 0x000fc400078ec0ff */
[----:B------:R-:W-:Y:S02]  /*15a50*/  PRMT R35, R34, 0x7054, R35 ;  /* 0x0000705422237816 */ /* 0x000fe40000000023 */
[----:B------:R-:W-:Y:S02]  /*15a60*/  SHF.R.U32.HI R34, RZ, 0x10, R43 ;  /* 0x00000010ff227819 */ /* 0x000fe4000001162b */
[----:B------:R-:W-:Y:S02]  /*15a70*/  LOP3.LUT R32, R32, 0xff, RZ, 0xc0, !PT ;  /* 0x000000ff20207812 */ /* 0x000fe400078ec0ff */
[----:B------:R-:W-:Y:S02]  /*15a80*/  LOP3.LUT R34, R34, 0xff, RZ, 0xc0, !PT ;  /* 0x000000ff22227812 */ /* 0x000fe400078ec0ff */
[----:B------:R-:W-:Y:S02]  /*15a90*/  LOP3.LUT R44, R31, 0xff000000, R21, 0xf8, !PT ;  /* 0xff0000001f2c7812 */ /* 0x000fe400078ef815 */
[----:B---3--:R-:W-:-:S02]  /*15aa0*/  IADD3 R3, R3, R26, R28 ;  /* 0x0000001a03037210 */ /* 0x008fc40007ffe01c */
[----:B------:R-:W-:Y:S01]  /*15ab0*/  SHF.R.U32.HI R26, RZ, 0x8, R42 ;  /* 0x00000008ff1a7819 */ /* 0x000fe2000001162a */
[----:B----4-:R-:W0:Y:S02]  /*15ac0*/  LDS.128 R4, [R60+0x20400] ;  /* 0x020400003c047984 */ /* 0x010e240000000c00 */
[----:B------:R-:W-:Y:S01]  /*15ad0*/  IMAD.IADD R3, R18, 0x1, R3 ;  /* 0x0000000112037824 */ /* 0x000fe200078e0203 */
[----:B------:R-:W-:Y:S02]  /*15ae0*/  LOP3.LUT R26, R26, 0xff, RZ, 0xc0, !PT ;  /* 0x000000ff1a1a7812 */ /* 0x000fe400078ec0ff */
[----:B------:R-:W-:Y:S02]  /*15af0*/  SHF.R.U32.HI R28, RZ, 0x8, R43 ;  /* 0x00000008ff1c7819 */ /* 0x000fe4000001162b */
[----:B------:R-:W-:Y:S02]  /*15b00*/  PRMT R51, R26, 0x7604, R27 ;  /* 0x000076041a337816 */ /* 0x000fe4000000001b */
[----:B------:R-:W1:Y:S01]  /*15b10*/  LDS.128 R24, [R3+0x20400] ;  /* 0x0204000003187984 */ /* 0x000e620000000c00 */
[----:B------:R-:W-:-:S02]  /*15b20*/  LOP3.LUT R28, R28, 0xff, RZ, 0xc0, !PT ;  /* 0x000000ff1c1c7812 */ /* 0x000fc400078ec0ff */
[----:B------:R-:W-:Y:S02]  /*15b30*/  PRMT R51, R32, 0x7054, R51 ;  /* 0x0000705420337816 */ /* 0x000fe40000000033 */
[----:B------:R-:W-:Y:S02]  /*15b40*/  PRMT R53, R28, 0x7604, R49 ;  /* 0x000076041c357816 */ /* 0x000fe40000000031 */
[----:B------:R-:W-:Y:S02]  /*15b50*/  SHF.R.U32.HI R28, RZ, 0x10, R20 ;  /* 0x00000010ff1c7819 */ /* 0x000fe40000011614 */
[----:B------:R-:W-:Y:S02]  /*15b60*/  PRMT R49, R30, 0x7054, R47 ;  /* 0x000070541e317816 */ /* 0x000fe4000000002f */
[----:B------:R-:W-:Y:S02]  /*15b70*/  LOP3.LUT R28, R28, 0xff, RZ, 0xc0, !PT ;  /* 0x000000ff1c1c7812 */ /* 0x000fe400078ec0ff */
[----:B------:R-:W-:-:S02]  /*15b80*/  LOP3.LUT R49, R49, 0xff000000, R41, 0xf8, !PT ;  /* 0xff00000031317812 */ /* 0x000fc400078ef829 */
[----:B------:R-:W-:Y:S02]  /*15b90*/  PRMT R29, R28, 0x7054, R29 ;  /* 0x000070541c1d7816 */ /* 0x000fe4000000001d */
[----:B------:R-:W-:Y:S02]  /*15ba0*/  SHF.R.U32.HI R28, RZ, 0x10, R40 ;  /* 0x00000010ff1c7819 */ /* 0x000fe40000011628 */
[----:B------:R-:W-:Y:S02]  /*15bb0*/  PRMT R53, R34, 0x7054, R53 ;  /* 0x0000705422357816 */ /* 0x000fe40000000035 */
[----:B------:R-:W-:Y:S02]  /*15bc0*/  LOP3.LUT R28, R28, 0xff, RZ, 0xc0, !PT ;  /* 0x000000ff1c1c7812 */ /* 0x000fe400078ec0ff */
[----:B------:R-:W-:Y:S02]  /*15bd0*/  LOP3.LUT R21, R51, 0xff000000, R42, 0xf8, !PT ;  /* 0xff00000033157812 */ /* 0x000fe400078ef82a */
[----:B------:R-:W-:-:S02]  /*15be0*/  PRMT R45, R28, 0x7054, R45 ;  /* 0x000070541c2d7816 */ /* 0x000fc4000000002d */
[----:B------:R-:W-:Y:S02]  /*15bf0*/  F2FP.F16.E4M3.UNPACK_B R51, R49 ;  /* 0x00000031ff33723e */ /* 0x000fe400020006ff */
[----:B------:R-:W-:Y:S02]  /*15c00*/  LOP3.LUT R28, R29, 0xff000000, R20, 0xf8, !PT ;  /* 0xff0000001d1c7812 */ /* 0x000fe400078ef814 */
[----:B------:R-:W-:Y:S01]  /*15c10*/  LOP3.LUT R20, R33, 0xff000000, R38, 0xf8, !PT ;  /* 0xff00000021147812 */ /* 0x000fe200078ef826 */
[--C-:B------:R-:W-:Y:S01]  /*15c20*/  HADD2.F32 R52, -RZ, R51.reuse.H0_H0 ;  /* 0x20000033ff347230 */ /* 0x100fe20000004100 */
[----:B------:R-:W-:Y:S01]  /*15c30*/  F2FP.F16.E4M3.UNPACK_B R38, R44 ;  /* 0x0000002cff26723e */ /* 0x000fe200020006ff */
[----:B------:R-:W-:Y:S01]  /*15c40*/  HADD2.F32 R51, -RZ, R51.H1_H1 ;  /* 0x30000033ff337230 */ /* 0x000fe20000004100 */
[-C--:B0-----:R-:W-:Y:S02]  /*15c50*/  F2FP.F16.E4M3.UNPACK_B R30, R5.reuse ;  /* 0x00000005ff1e723e */ /* 0x081fe400020006ff */
[----:B------:R-:W-:Y:S01]  /*15c60*/  F2FP.F16.E4M3.UNPACK_B R33, R5.H1 ;  /* 0x00000005ff21723e */ /* 0x000fe200030006ff */
[----:B------:R-:W-:Y:S01]  /*15c70*/  HADD2.F32 R50, -RZ, R38.H0_H0 ;  /* 0x20000026ff327230 */ /* 0x000fe20000004100 */
[----:B------:R-:W-:Y:S01]  /*15c80*/  LOP3.LUT R47, R35, 0xff000000, R39, 0xf8, !PT ;  /* 0xff000000232f7812 */ /* 0x000fe200078ef827 */
[--C-:B------:R-:W-:Y:S01]  /*15c90*/  HADD2.F32 R31, -RZ, R30.reuse.H0_H0 ;  /* 0x2000001eff1f7230 */ /* 0x100fe20000004100 */
[----:B-1----:R-:W-:Y:S01]  /*15ca0*/  F2FP.F16.E4M3.UNPACK_B R34, R25 ;  /* 0x00000019ff22723e */ /* 0x002fe200020006ff */
[----:B------:R-:W-:Y:S01]  /*15cb0*/  HADD2.F32 R30, -RZ, R30.H1_H1 ;  /* 0x3000001eff1e7230 */ /* 0x000fe20000004100 */
[----:B------:R-:W-:-:S02]  /*15cc0*/  LOP3.LUT R32, R45, 0xff000000, R40, 0xf8, !PT ;  /* 0xff0000002d207812 */ /* 0x000fc400078ef828 */
[-C--:B------:R-:W-:Y:S01]  /*15cd0*/  F2FP.F16.E4M3.UNPACK_B R39, R24.reuse ;  /* 0x00000018ff27723e */ /* 0x080fe200020006ff */
[--C-:B------:R-:W-:Y:S01]  /*15ce0*/  HADD2.F32 R5, -RZ, R34.reuse.H0_H0 ;  /* 0x20000022ff057230 */ /* 0x100fe20000004100 */
[----:B------:R-:W-:Y:S01]  /*15cf0*/  F2FP.F16.E4M3.UNPACK_B R45, R24.H1 ;  /* 0x00000018ff2d723e */ /* 0x000fe200030006ff */
[----:B------:R-:W-:Y:S01]  /*15d00*/  HADD2.F32 R34, -RZ, R34.H1_H1 ;  /* 0x30000022ff227230 */ /* 0x000fe20000004100 */
[----:B------:R-:W-:Y:S02]  /*15d10*/  F2FP.F16.E4M3.UNPACK_B R35, R25.H1 ;  /* 0x00000019ff23723e */ /* 0x000fe400030006ff */
[C---:B------:R-:W-:Y:S01]  /*15d20*/  FMUL.FTZ R24, R5.reuse, R52 ;  /* 0x0000003405187220 */ /* 0x040fe20000410000 */
[----:B------:R-:W-:Y:S01]  /*15d30*/  F2FP.F16.E4M3.UNPACK_B R49, R49.H1 ;  /* 0x00000031ff31723e */ /* 0x000fe200030006ff */
[----:B------:R-:W-:Y:S01]  /*15d40*/  FMUL.FTZ R25, R5, R50 ;  /* 0x0000003205197220 */ /* 0x000fe20000410000 */
[----:B------:R-:W-:Y:S01]  /*15d50*/  F2FP.F16.E4M3.UNPACK_B R44, R44.H1 ;  /* 0x0000002cff2c723e */ /* 0x000fe200030006ff */
[----:B------:R-:W-:Y:S01]  /*15d60*/  FFMA.FTZ R5, R31, R50, -R24 ;  /* 0x000000321f057223 */ /* 0x000fe20000010818 */
[----:B------:R-:W-:Y:S01]  /*15d70*/  LOP3.LUT R53, R53, 0xff000000, R43, 0xf8, !PT ;  /* 0xff00000035357812 */ /* 0x000fe200078ef82b */
[----:B------:R-:W-:-:S02]  /*15d80*/  HADD2.F32 R43, -RZ, R38.H1_H1 ;  /* 0x30000026ff2b7230 */ /* 0x000fc40000004100 */
[C---:B------:R-:W-:Y:S01]  /*15d90*/  FMUL.FTZ R55, R34.reuse, R51 ;  /* 0x0000003322377220 */ /* 0x040fe20000410000 */
[----:B------:R-:W-:Y:S02]  /*15da0*/  HADD2.F32 R50, -RZ, R49.H0_H0 ;  /* 0x20000031ff327230 */ /* 0x000fe40000004100 */
[----:B------:R-:W-:Y:S01]  /*15db0*/  FFMA.FTZ R25, R31, R52, R25 ;  /* 0x000000341f197223 */ /* 0x000fe20000010019 */
[----:B------:R-:W-:Y:S02]  /*15dc0*/  HADD2.F32 R24, -RZ, R35.H0_H0 ;  /* 0x20000023ff187230 */ /* 0x000fe40000004100 */
[----:B------:R-:W-:Y:S01]  /*15dd0*/  FMUL.FTZ R34, R34, R43 ;  /* 0x0000002b22227220 */ /* 0x000fe20000410000 */
[--C-:B------:R-:W-:Y:S01]  /*15de0*/  HADD2.F32 R38, -RZ, R44.reuse.H0_H0 ;  /* 0x2000002cff267230 */ /* 0x100fe20000004100 */
[-C--:B------:R-:W-:Y:S01]  /*15df0*/  F2FP.F16.E4M3.UNPACK_B R41, R7.reuse ;  /* 0x00000007ff29723e */ /* 0x080fe200020006ff */
[----:B------:R-:W-:Y:S01]  /*15e00*/  HADD2.F32 R31, -RZ, R33.H0_H0 ;  /* 0x20000021ff1f7230 */ /* 0x000fe20000004100 */
[----:B------:R-:W-:Y:S01]  /*15e10*/  F2FP.F16.E4M3.UNPACK_B R46, R7.H1 ;  /* 0x00000007ff2e723e */ /* 0x000fe200030006ff */
[C---:B------:R-:W-:Y:S01]  /*15e20*/  FMUL.FTZ R52, R24.reuse, R50 ;  /* 0x0000003218347220 */ /* 0x040fe20000410000 */
[----:B------:R-:W-:Y:S01]  /*15e30*/  F2FP.F16.E4M3.UNPACK_B R29, R4 ;  /* 0x00000004ff1d723e */ /* 0x000fe200020006ff */
[----:B------:R-:W-:Y:S01]  /*15e40*/  FMUL.FTZ R57, R24, R38 ;  /* 0x0000002618397220 */ /* 0x000fe20000410000 */
[----:B------:R-:W-:Y:S01]  /*15e50*/  F2FP.F16.E4M3.UNPACK_B R40, R4.H1 ;  /* 0x00000004ff28723e */ /* 0x000fe200030006ff */
[----:B------:R-:W-:Y:S01]  /*15e60*/  FFMA.FTZ R24, R30, R51, R34 ;  /* 0x000000331e187223 */ /* 0x000fe20000010022 */
[-C--:B------:R-:W-:Y:S01]  /*15e70*/  F2FP.F16.E4M3.UNPACK_B R4, R6.reuse ;  /* 0x00000006ff04723e */ /* 0x080fe200020006ff */
[----:B------:R-:W-:Y:S01]  /*15e80*/  HADD2.F32 R35, -RZ, R35.H1_H1 ;  /* 0x30000023ff237230 */ /* 0x000fe20000004100 */
[----:B------:R-:W-:Y:S01]  /*15e90*/  F2FP.F16.E4M3.UNPACK_B R7, R6.H1 ;  /* 0x00000006ff07723e */ /* 0x000fe200030006ff */
[----:B------:R-:W-:Y:S01]  /*15ea0*/  HADD2.F32 R44, -RZ, R44.H1_H1 ;  /* 0x3000002cff2c7230 */ /* 0x000fe20000004100 */
[-C--:B------:R-:W-:Y:S01]  /*15eb0*/  F2FP.F16.E4M3.UNPACK_B R42, R27.reuse ;  /* 0x0000001bff2a723e */ /* 0x080fe200020006ff */
[--C-:B------:R-:W-:Y:S01]  /*15ec0*/  HADD2.F32 R34, -RZ, R41.reuse.H0_H0 ;  /* 0x20000029ff227230 */ /* 0x100fe20000004100 */
[----:B------:R-:W-:Y:S01]  /*15ed0*/  F2FP.F16.E4M3.UNPACK_B R48, R27.H1 ;  /* 0x0000001bff30723e */ /* 0x000fe200030006ff */
[----:B------:R-:W-:Y:S01]  /*15ee0*/  HADD2.F32 R41, -RZ, R41.H1_H1 ;  /* 0x30000029ff297230 */ /* 0x000fe20000004100 */
[----:B------:R-:W-:-:S02]  /*15ef0*/  F2FP.F16.E4M3.UNPACK_B R6, R26 ;  /* 0x0000001aff06723e */ /* 0x000fc400020006ff */
[----:B------:R-:W-:Y:S01]  /*15f00*/  F2FP.F16.E4M3.UNPACK_B R27, R26.H1 ;  /* 0x0000001aff1b723e */ /* 0x000fe200030006ff */
[----:B------:R-:W-:Y:S01]  /*15f10*/  FFMA.FTZ R26, R30, R43, -R55 ;  /* 0x0000002b1e1a7223 */ /* 0x000fe20000010837 */
[----:B------:R-:W-:Y:S01]  /*15f20*/  F2FP.F16.E4M3.UNPACK_B R51, R53 ;  /* 0x00000035ff33723e */ /* 0x000fe200020006ff */
[C---:B------:R-:W-:Y:S01]  /*15f30*/  FFMA.FTZ R30, R31.reuse, R38, -R52 ;  /* 0x000000261f1e7223 */ /* 0x040fe20000010834 */
[----:B------:R-:W-:Y:S01]  /*15f40*/  F2FP.F16.E4M3.UNPACK_B R43, R47 ;  /* 0x0000002fff2b723e */ /* 0x000fe200020006ff */
[----:B------:R-:W-:Y:S01]  /*15f50*/  FFMA.FTZ R31, R31, R50, R57 ;  /* 0x000000321f1f7223 */ /* 0x000fe20000010039 */
[----:B------:R-:W-:Y:S01]  /*15f60*/  HADD2.F32 R50, -RZ, R49.H1_H1 ;  /* 0x30000031ff327230 */ /* 0x000fe20000004100 */
[----:B------:R-:W-:Y:S01]  /*15f70*/  F2FP.F16.E4M3.UNPACK_B R54, R53.H1 ;  /* 0x00000035ff36723e */ /* 0x000fe200030006ff */
[----:B------:R-:W-:Y:S01]  /*15f80*/  HADD2.F32 R38, -RZ, R33.H1_H1 ;  /* 0x30000021ff267230 */ /* 0x000fe20000004100 */
[----:B------:R-:W-:Y:S01]  /*15f90*/  F2FP.F16.E4M3.UNPACK_B R47, R47.H1 ;  /* 0x0000002fff2f723e */ /* 0x000fe200030006ff */
[----:B------:R-:W-:-:S02]  /*15fa0*/  HADD2.F32 R52, -RZ, R51.H0_H0 ;  /* 0x20000033ff347230 */ /* 0x000fc40000004100 */
[C---:B------:R-:W-:Y:S01]  /*15fb0*/  FMUL.FTZ R55, R35.reuse, R50 ;  /* 0x0000003223377220 */ /* 0x040fe20000410000 */
[--C-:B------:R-:W-:Y:S02]  /*15fc0*/  HADD2.F32 R33, -RZ, R42.reuse.H0_H0 ;  /* 0x2000002aff217230 */ /* 0x100fe40000004100 */
[----:B------:R-:W-:Y:S01]  /*15fd0*/  FMUL.FTZ R35, R35, R44 ;  /* 0x0000002c23237220 */ /* 0x000fe20000410000 */
[----:B------:R-:W-:Y:S02]  /*15fe0*/  HADD2.F32 R49, -RZ, R43.H0_H0 ;  /* 0x2000002bff317230 */ /* 0x000fe40000004100 */
[----:B------:R-:W-:Y:S02]  /*15ff0*/  HADD2.F32 R51, -RZ, R51.H1_H1 ;  /* 0x30000033ff337230 */ /* 0x000fe40000004100 */
[C---:B------:R-:W-:Y:S01]  /*16000*/  FMUL.FTZ R57, R33.reuse, R52 ;  /* 0x0000003421397220 */ /* 0x040fe20000410000 */
[----:B------:R-:W-:Y:S02]  /*16010*/  HADD2.F32 R42, -RZ, R42.H1_H1 ;  /* 0x3000002aff2a7230 */ /* 0x000fe40000004100 */
[-C--:B------:R-:W-:Y:S01]  /*16020*/  FMUL.FTZ R59, R33, R49.reuse ;  /* 0x00000031213b7220 */ /* 0x080fe20000410000 */
[C---:B------:R-:W-:Y:S01]  /*16030*/  FFMA.FTZ R33, R38.reuse, R44, -R55 ;  /* 0x0000002c26217223 */ /* 0x040fe20000010837 */
[----:B------:R-:W-:Y:S01]  /*16040*/  FFMA.FTZ R38, R38, R50, R35 ;  /* 0x0000003226267223 */ /* 0x000fe20000010023 */
[C---:B------:R-:W-:Y:S01]  /*16050*/  FFMA.FTZ R35, R34.reuse, R49, -R57 ;  /* 0x0000003122237223 */ /* 0x040fe20000010839 */
[----:B------:R-:W-:Y:S01]  /*16060*/  FFMA.FTZ R34, R34, R52, R59 ;  /* 0x0000003422227223 */ /* 0x000fe2000001003b */
[----:B------:R-:W-:-:S02]  /*16070*/  HADD2.F32 R49, -RZ, R43.H1_H1 ;  /* 0x3000002bff317230 */ /* 0x000fc40000004100 */
[C---:B------:R-:W-:Y:S01]  /*16080*/  FMUL.FTZ R56, R42.reuse, R51 ;  /* 0x000000332a387220 */ /* 0x040fe20000410000 */
[----:B------:R-:W-:Y:S01]  /*16090*/  HADD2.F32 R52, -RZ, R54.H0_H0 ;  /* 0x20000036ff347230 */ /* 0x000fe20000004100 */
[----:B------:R-:W-:Y:S01]  /*160a0*/  F2FP.SATFINITE.E4M3.F32.PACK_AB_MERGE_C R30, R33, R30, RZ ;  /* 0x0000001e211e723e */ /* 0x000fe200048070ff */
[----:B------:R-:W-:Y:S02]  /*160b0*/  HADD2.F32 R43, -RZ, R48.H0_H0 ;  /* 0x20000030ff2b7230 */ /* 0x000fe40000004100 */
[-C--:B------:R-:W-:Y:S01]  /*160c0*/  FMUL.FTZ R58, R42, R49.reuse ;  /* 0x000000312a3a7220 */ /* 0x080fe20000410000 */
[----:B------:R-:W-:Y:S02]  /*160d0*/  HADD2.F32 R50, -RZ, R47.H0_H0 ;  /* 0x2000002fff327230 */ /* 0x000fe40000004100 */
[----:B------:R-:W-:Y:S01]  /*160e0*/  FFMA.FTZ R42, R41, R49, -R56 ;  /* 0x00000031292a7223 */ /* 0x000fe20000010838 */
[----:B------:R-:W-:Y:S02]  /*160f0*/  HADD2.F32 R44, -RZ, R46.H0_H0 ;  /* 0x2000002eff2c7230 */ /* 0x000fe40000004100 */
[----:B------:R-:W-:Y:S01]  /*16100*/  FMUL.FTZ R53, R43, R52 ;  /* 0x000000342b357220 */ /* 0x000fe20000410000 */
[----:B------:R-:W-:-:S02]  /*16110*/  HADD2.F32 R54, -RZ, R54.H1_H1 ;  /* 0x30000036ff367230 */ /* 0x000fc40000004100 */
[-C--:B------:R-:W-:Y:S01]  /*16120*/  FMUL.FTZ R55, R43, R50.reuse ;  /* 0x000000322b377220 */ /* 0x080fe20000410000 */
[----:B------:R-:W-:Y:S02]  /*16130*/  HADD2.F32 R49, -RZ, R48.H1_H1 ;  /* 0x30000030ff317230 */ /* 0x000fe40000004100 */
[C---:B------:R-:W-:Y:S01]  /*16140*/  FFMA.FTZ R43, R44.reuse, R50, -R53 ;  /* 0x000000322c2b7223 */ /* 0x040fe20000010835 */
[----:B------:R-:W-:Y:S01]  /*16150*/  F2FP.F16.E4M3.UNPACK_B R53, R32.H1 ;  /* 0x00000020ff35723e */ /* 0x000fe200030006ff */
[----:B------:R-:W-:Y:S01]  /*16160*/  FFMA.FTZ R44, R44, R52, R55 ;  /* 0x000000342c2c7223 */ /* 0x000fe20000010037 */
[----:B------:R-:W-:Y:S01]  /*16170*/  F2FP.F16.E4M3.UNPACK_B R50, R28.H1 ;  /* 0x0000001cff32723e */ /* 0x000fe200030006ff */
[----:B------:R-:W-:Y:S02]  /*16180*/  HADD2.F32 R52, -RZ, R47.H1_H1 ;  /* 0x3000002fff347230 */ /* 0x000fe40000004100 */
[----:B------:R-:W-:Y:S01]  /*16190*/  FFMA.FTZ R41, R41, R51, R58 ;  /* 0x0000003329297223 */ /* 0x000fe2000001003a */
[----:B------:R-:W-:-:S02]  /*161a0*/  HADD2.F32 R55, -RZ, R53.H0_H0 ;  /* 0x20000035ff377230 */ /* 0x000fc40000004100 */
[C---:B------:R-:W-:Y:S01]  /*161b0*/  FMUL.FTZ R56, R49.reuse, R54 ;  /* 0x0000003631387220 */ /* 0x040fe20000410000 */
[----:B------:R-:W-:Y:S02]  /*161c0*/  HADD2.F32 R48, -RZ, R45.H0_H0 ;  /* 0x2000002dff307230 */ /* 0x000fe40000004100 */
[----:B------:R-:W-:Y:S01]  /*161d0*/  FMUL.FTZ R57, R49, R52 ;  /* 0x0000003431397220 */ /* 0x000fe20000410000 */
[----:B------:R-:W-:Y:S01]  /*161e0*/  HADD2.F32 R51, -RZ, R50.H0_H0 ;  /* 0x20000032ff337230 */ /* 0x000fe20000004100 */
[----:B------:R-:W-:Y:S01]  /*161f0*/  F2FP.SATFINITE.E4M3.F32.PACK_AB_MERGE_C R31, R38, R31, RZ ;  /* 0x0000001f261f723e */ /* 0x000fe200048070ff */
[----:B------:R-:W-:Y:S02]  /*16200*/  HADD2.F32 R47, -RZ, R46.H1_H1 ;  /* 0x3000002eff2f7230 */ /* 0x000fe40000004100 */
[C---:B------:R-:W-:Y:S01]  /*16210*/  FMUL.FTZ R49, R48.reuse, R55 ;  /* 0x0000003730317220 */ /* 0x040fe20000410000 */
[----:B------:R-:W-:Y:S02]  /*16220*/  HADD2.F32 R46, -RZ, R40.H0_H0 ;  /* 0x20000028ff2e7230 */ /* 0x000fe40000004100 */
[----:B------:R-:W-:Y:S01]  /*16230*/  FMUL.FTZ R48, R48, R51 ;  /* 0x0000003330307220 */ /* 0x000fe20000410000 */
[----:B------:R-:W-:-:S02]  /*16240*/  HADD2.F32 R53, -RZ, R53.H1_H1 ;  /* 0x30000035ff357230 */ /* 0x000fc40000004100 */
[C---:B------:R-:W-:Y:S01]  /*16250*/  FFMA.FTZ R58, R47.reuse, R52, -R56 ;  /* 0x000000342f3a7223 */ /* 0x040fe20000010838 */
[----:B------:R-:W-:Y:S01]  /*16260*/  FFMA.FTZ R59, R47, R54, R57 ;  /* 0x000000362f3b7223 */ /* 0x000fe20000010039 */
[C---:B------:R-:W-:Y:S01]  /*16270*/  FFMA.FTZ R52, R46.reuse, R51, -R49 ;  /* 0x000000332e347223 */ /* 0x040fe20000010831 */
[----:B------:R-:W-:Y:S01]  /*16280*/  FFMA.FTZ R55, R46, R55, R48 ;  /* 0x000000372e377223 */ /* 0x000fe20000010030 */
[----:B------:R-:W-:Y:S01]  /*16290*/  HADD2.F32 R45, -RZ, R45.H1_H1 ;  /* 0x3000002dff2d7230 */ /* 0x000fe20000004100 */
[----:B------:R-:W-:Y:S01]  /*162a0*/  F2FP.F16.E4M3.UNPACK_B R47, R32 ;  /* 0x00000020ff2f723e */ /* 0x000fe200020006ff */
[----:B------:R-:W-:Y:S01]  /*162b0*/  HADD2.F32 R50, -RZ, R50.H1_H1 ;  /* 0x30000032ff327230 */ /* 0x000fe20000004100 */
[----:B------:R-:W-:Y:S01]  /*162c0*/  F2FP.F16.E4M3.UNPACK_B R46, R28 ;  /* 0x0000001cff2e723e */ /* 0x000fe200020006ff */
[----:B------:R-:W-:Y:S02]  /*162d0*/  HADD2.F32 R40, -RZ, R40.H1_H1 ;  /* 0x30000028ff287230 */ /* 0x000fe40000004100 */
[----:B------:R-:W-:Y:S01]  /*162e0*/  FMUL.FTZ R51, R45, R53 ;  /* 0x000000352d337220 */ /* 0x000fe20000410000 */
[----:B------:R-:W-:-:S02]  /*162f0*/  HADD2.F32 R49, -RZ, R47.H0_H0 ;  /* 0x2000002fff317230 */ /* 0x000fc40000004100 */
[-C--:B------:R-:W-:Y:S01]  /*16300*/  FMUL.FTZ R28, R45, R50.reuse ;  /* 0x000000322d1c7220 */ /* 0x080fe20000410000 */
[----:B------:R-:W-:Y:S02]  /*16310*/  HADD2.F32 R32, -RZ, R39.H0_H0 ;  /* 0x20000027ff207230 */ /* 0x000fe40000004100 */
[C---:B------:R-:W-:Y:S01]  /*16320*/  FFMA.FTZ R57, R40.reuse, R50, -R51 ;  /* 0x0000003228397223 */ /* 0x040fe20000010833 */
[----:B------:R-:W-:Y:S02]  /*16330*/  HADD2.F32 R45, -RZ, R46.H0_H0 ;  /* 0x2000002eff2d7230 */ /* 0x000fe40000004100 */
[----:B------:R-:W-:Y:S01]  /*16340*/  FFMA.FTZ R54, R40, R53, R28 ;  /* 0x0000003528367223 */ /* 0x000fe2000001001c */
[----:B------:R-:W-:Y:S02]  /*16350*/  HADD2.F32 R28, -RZ, R29.H0_H0 ;  /* 0x2000001dff1c7230 */ /* 0x000fe40000004100 */
[----:B------:R-:W-:Y:S01]  /*16360*/  FMUL.FTZ R51, R32, R49 ;  /* 0x0000003120337220 */ /* 0x000fe20000410000 */
[----:B------:R-:W-:-:S02]  /*16370*/  HADD2.F32 R40, -RZ, R47.H1_H1 ;  /* 0x3000002fff287230 */ /* 0x000fc40000004100 */
[-C--:B------:R-:W-:Y:S01]  /*16380*/  FMUL.FTZ R47, R32, R45.reuse ;  /* 0x0000002d202f7220 */ /* 0x080fe20000410000 */
[----:B------:R-:W-:Y:S02]  /*16390*/  HADD2.F32 R39, -RZ, R39.H1_H1 ;  /* 0x30000027ff277230 */ /* 0x000fe40000004100 */
[C---:B------:R-:W-:Y:S01]  /*163a0*/  FFMA.FTZ R51, R28.reuse, R45, -R51 ;  /* 0x0000002d1c337223 */ /* 0x040fe20000010833 */
[----:B------:R-:W-:Y:S02]  /*163b0*/  HADD2.F32 R46, -RZ, R46.H1_H1 ;  /* 0x3000002eff2e7230 */ /* 0x000fe40000004100 */
[----:B------:R-:W-:Y:S01]  /*163c0*/  FFMA.FTZ R47, R28, R49, R47 ;  /* 0x000000311c2f7223 */ /* 0x000fe2000001002f */
[----:B------:R-:W-:Y:S01]  /*163d0*/  HADD2.F32 R29, -RZ, R29.H1_H1 ;  /* 0x3000001dff1d7230 */ /* 0x000fe20000004100 */
[----:B------:R-:W-:Y:S01]  /*163e0*/  F2FP.F16.E4M3.UNPACK_B R45, R21.H1 ;  /* 0x00000015ff2d723e */ /* 0x000fe200030006ff */
[C---:B------:R-:W-:Y:S01]  /*163f0*/  FMUL.FTZ R32, R39.reuse, R40 ;  /* 0x0000002827207220 */ /* 0x040fe20000410000 */
[----:B------:R-:W-:Y:S01]  /*16400*/  F2FP.F16.E4M3.UNPACK_B R28, R20.H1 ;  /* 0x00000014ff1c723e */ /* 0x000fe200030006ff */
[----:B------:R-:W-:Y:S01]  /*16410*/  FMUL.FTZ R49, R39, R46 ;  /* 0x0000002e27317220 */ /* 0x000fe20000410000 */
[----:B------:R-:W-:Y:S01]  /*16420*/  F2FP.F16.E4M3.UNPACK_B R20, R20 ;  /* 0x00000014ff14723e */ /* 0x000fe200020006ff */
[----:B------:R-:W-:Y:S01]  /*16430*/  FFMA.FTZ R48, R29, R46, -R32 ;  /* 0x0000002e1d307223 */ /* 0x000fe20000010820 */
[----:B------:R-:W-:-:S02]  /*16440*/  HADD2.F32 R39, -RZ, R45.H0_H0 ;  /* 0x2000002dff277230 */ /* 0x000fc40000004100 */
[----:B------:R-:W-:Y:S01]  /*16450*/  FFMA.FTZ R50, R29, R40, R49 ;  /* 0x000000281d327223 */ /* 0x000fe20000010031 */
[----:B------:R-:W-:Y:S01]  /*16460*/  HADD2.F32 R32, -RZ, R27.H0_H0 ;  /* 0x2000001bff207230 */ /* 0x000fe20000004100 */
[----:B------:R-:W-:Y:S01]  /*16470*/  F2FP.SATFINITE.E4M3.F32.PACK_AB_MERGE_C R54, R54, R55, RZ ;  /* 0x000000373636723e */ /* 0x000fe200048070ff */
[--C-:B------:R-:W-:Y:S01]  /*16480*/  HADD2.F32 R29, -RZ, R28.reuse.H0_H0 ;  /* 0x2000001cff1d7230 */ /* 0x100fe20000004100 */
[----:B------:R-:W-:Y:S01]  /*16490*/  F2FP.SATFINITE.E4M3.F32.PACK_AB_MERGE_C R5, R26, R5, R30 ;  /* 0x000000051a05723e */ /* 0x000fe2000480701e */
[----:B------:R-:W-:Y:S02]  /*164a0*/  HADD2.F32 R40, -RZ, R28.H1_H1 ;  /* 0x3000001cff287230 */ /* 0x000fe40000004100 */
[----:B------:R-:W-:Y:S01]  /*164b0*/  FMUL.FTZ R49, R32, R39 ;  /* 0x0000002720317220 */ /* 0x000fe20000410000 */
[----:B------:R-:W-:Y:S01]  /*164c0*/  HADD2.F32 R28, -RZ, R7.H0_H0 ;  /* 0x20000007ff1c7230 */ /* 0x000fe20000004100 */
[----:B------:R-:W-:Y:S01]  /*164d0*/  F2FP.SATFINITE.E4M3.F32.PACK_AB_MERGE_C R25, R24, R25, R31 ;  /* 0x000000191819723e */ /* 0x000fe2000480701f */
[----:B------:R-:W-:-:S02]  /*164e0*/  HADD2.F32 R46, -RZ, R45.H1_H1 ;  /* 0x3000002dff2e7230 */ /* 0x000fc40000004100 */
[-C--:B------:R-:W-:Y:S01]  /*164f0*/  FMUL.FTZ R45, R32, R29.reuse ;  /* 0x0000001d202d7220 */ /* 0x080fe20000410000 */
[----:B------:R-:W-:Y:S02]  /*16500*/  HADD2.F32 R27, -RZ, R27.H1_H1 ;  /* 0x3000001bff1b7230 */ /* 0x000fe40000004100 */
        /* <DEDUP_REMOVED lines=11> */
[----:B------:R-:W-:Y:S01]  /*165c0*/  HADD2.F32 R29, -RZ, R28.H0_H0 ;  /* 0x2000001cff1d7230 */ /* 0x000fe20000004100 */
[----:B------:R-:W-:Y:S01]  /*165d0*/  F2FP.SATFINITE.E4M3.F32.PACK_AB_MERGE_C R49, R56, R49, RZ ;  /* 0x000000313831723e */ /* 0x000fe200048070ff */
[----:B------:R-:W-:Y:S01]  /*165e0*/  HADD2.F32 R7, -RZ, R6.H0_H0 ;  /* 0x20000006ff077230 */ /* 0x000fe20000004100 */
        /* <DEDUP_REMOVED lines=23> */
.L_x_2629:
[----:B------:R-:W-:Y:S05]  /*16760*/  BSYNC B1 ;  /* 0x0000000000017941 */ /* 0x000fea0003800000 */
.L_x_2628:
[----:B------:R-:W-:Y:S05]  /*16770*/  @P0 BRA `(.L_x_2613) ;  /* 0x0000000c00fc0947 */ /* 0x000fea0003800000 */
[----:B-123--:R-:W2:Y:S04]  /*16780*/  LDL R24, [R1+0x6c] ;  /* 0x00006c0001187983 */ /* 0x00eea80000100800 */
[----:B------:R-:W3:Y:S01]  /*16790*/  LDL R49, [R1+0x1a4] ;  /* 0x0001a40001317983 */ /* 0x000ee20000100800 */
[----:B0----5:R-:W-:Y:S01]  /*167a0*/  SHF.R.U32.HI R3, RZ, 0x8, R12 ;  /* 0x00000008ff037819 */ /* 0x021fe2000001160c */
[----:B------:R-:W-:Y:S01]  /*167b0*/  VIADD R25, R19, 0x60 ;  /* 0x0000006013197836 */ /* 0x000fe20000000000 */
[----:B------:R-:W-:Y:S02]  /*167c0*/  LEA.HI R37, R37, R0, RZ, 0x1c ;  /* 0x0000000025257211 */ /* 0x000fe400078fe0ff */
[----:B------:R-:W-:Y:S01]  /*167d0*/  LOP3.LUT R0, R12, 0xff, RZ, 0xc0, !PT ;  /* 0x000000ff0c007812 */ /* 0x000fe200078ec0ff */
[----:B------:R-:W-:Y:S01]  /*167e0*/  IMAD.SHL.U32 R25, R25, 0x80, RZ ;  /* 0x0000008019197824 */ /* 0x000fe200078e00ff */
[----:B------:R-:W-:-:S02]  /*167f0*/  SHF.R.U32.HI R7, RZ, 0x8, R14 ;  /* 0x00000008ff077819 */ /* 0x000fc4000001160e */
[----:B------:R-:W-:Y:S02]  /*16800*/  LOP3.LUT R3, R3, 0xff, RZ, 0xc0, !PT ;  /* 0x000000ff03037812 */ /* 0x000fe400078ec0ff */
[----:B------:R-:W-:Y:S02]  /*16810*/  LOP3.LUT R6, R14, 0xff, RZ, 0xc0, !PT ;  /* 0x000000ff0e067812 */ /* 0x000fe400078ec0ff */
[----:B------:R-:W-:Y:S02]  /*16820*/  LOP3.LUT R7, R7, 0xff, RZ, 0xc0, !PT ;  /* 0x000000ff07077812 */ /* 0x000fe400078ec0ff */
[----:B------:R-:W-:Y:S02]  /*16830*/  PRMT R21, R3, 0x7604, R0 ;  /* 0x0000760403157816 */ /* 0x000fe40000000000 */
[----:B------:R-:W-:Y:S02]  /*16840*/  SHF.R.S32.HI R0, RZ, 0x1f, R37 ;  /* 0x0000001fff007819 */ /* 0x000fe40000011425 */
[----:B------:R-:W-:-:S02]  /*16850*/  PRMT R29, R7, 0x7604, R6 ;  /* 0x00007604071d7816 */ /* 0x000fc40000000006 */
[----:B------:R-:W-:Y:S02]  /*16860*/  LEA.HI R7, R0, R37, RZ, 0x3 ;  /* 0x0000002500077211 */ /* 0x000fe400078f18ff */
[----:B------:R-:W-:Y:S02]  /*16870*/  SHF.L.U32 R0, R37, 0x4, RZ ;  /* 0x0000000425007819 */ /* 0x000fe400000006ff */
[----:B------:R-:W-:Y:S01]  /*16880*/  LOP3.LUT R25, R25, 0x380, RZ, 0xc0, !PT ;  /* 0x0000038019197812 */ /* 0x000fe200078ec0ff */
[----:B------:R-:W-:Y:S01]  /*16890*/  IMAD.SHL.U32 R7, R7, 0x800, RZ ;  /* 0x0000080007077824 */ /* 0x000fe200078e00ff */
[----:B------:R-:W-:Y:S02]  /*168a0*/  SHF.R.U32.HI R5, RZ, 0x8, R13 ;  /* 0x00000008ff057819 */ /* 0x000fe4000001160d */
[----:B------:R-:W-:Y:S01]  /*168b0*/  LOP3.LUT R0, R25, 0x70, R0, 0xf8, !PT ;  /* 0x0000007019007812 */ /* 0x000fe200078ef800 */
[----:B------:R-:W-:Y:S01]  /*168c0*/  VIADD R25, R19, 0x60 ;  /* 0x0000006013197836 */ /* 0x000fe20000000000 */
[----:B------:R-:W-:-:S02]  /*168d0*/  LOP3.LUT R4, R13, 0xff, RZ, 0xc0, !PT ;  /* 0x000000ff0d047812 */ /* 0x000fc400078ec0ff */
[----:B------:R-:W-:Y:S01]  /*168e0*/  LOP3.LUT R5, R5, 0xff, RZ, 0xc0, !PT ;  /* 0x000000ff05057812 */ /* 0x000fe200078ec0ff */
[----:B------:R-:W-:Y:S01]  /*168f0*/  IMAD.SHL.U32 R25, R25, 0x80, RZ ;  /* 0x0000008019197824 */ /* 0x000fe200078e00ff */
[----:B------:R-:W-:Y:S02]  /*16900*/  LOP3.LUT R3, R15, 0xff, RZ, 0xc0, !PT ;  /* 0x000000ff0f037812 */ /* 0x000fe400078ec0ff */
[----:B------:R-:W-:Y:S02]  /*16910*/  PRMT R20, R5, 0x7604, R4 ;  /* 0x0000760405147816 */ /* 0x000fe40000000004 */
[----:B------:R-:W-:Y:S02]  /*16920*/  LOP3.LUT R25, R25, 0x380, RZ, 0xc0, !PT ;  /* 0x0000038019197812 */ /* 0x000fe400078ec0ff */
[----:B------:R-:W-:Y:S02]  /*16930*/  SHF.R.U32.HI R4, RZ, 0x8, R15 ;  /* 0x00000008ff047819 */ /* 0x000fe4000001160f */
[----:B------:R-:W-:-:S02]  /*16940*/  SHF.R.U32.HI R25, RZ, 0x3, R25 ;  /* 0x00000003ff197819 */ /* 0x000fc40000011619 */
[----:B------:R-:W-:Y:S02]  /*16950*/  LOP3.LUT R4, R4, 0xff, RZ, 0xc0, !PT ;  /* 0x000000ff04047812 */ /* 0x000fe400078ec0ff */
[----:B------:R-:W-:Y:S02]  /*16960*/  LOP3.LUT R0, R0, R25, RZ, 0x3c, !PT ;  /* 0x0000001900007212 */ /* 0x000fe400078e3cff */
[----:B------:R-:W-:Y:S02]  /*16970*/  LOP3.LUT R25, R7, 0xffffc000, RZ, 0xc0, !PT ;  /* 0xffffc00007197812 */ /* 0x000fe400078ec0ff */
[----:B------:R-:W-:Y:S02]  /*16980*/  PRMT R28, R4, 0x7604, R3 ;  /* 0x00007604041c7816 */ /* 0x000fe40000000003 */
[----:B------:R-:W-:Y:S02]  /*16990*/  SHF.R.U32.HI R6, RZ, 0x8, R8 ;  /* 0x00000008ff067819 */ /* 0x000fe40000011608 */
[----:B------:R-:W-:-:S02]  /*169a0*/  LOP3.LUT R5, R8, 0xff, RZ, 0xc0, !PT ;  /* 0x000000ff08057812 */ /* 0x000fc400078ec0ff */
[----:B------:R-:W-:Y:S02]  /*169b0*/  LOP3.LUT R6, R6, 0xff, RZ, 0xc0, !PT ;  /* 0x000000ff06067812 */ /* 0x000fe400078ec0ff */
[----:B------:R-:W-:Y:S02]  /*169c0*/  SHF.R.U32.HI R32, RZ, 0x8, R10 ;  /* 0x00000008ff207819 */ /* 0x000fe4000001160a */
[----:B------:R-:W-:Y:S02]  /*169d0*/  PRMT R33, R6, 0x7604, R5 ;  /* 0x0000760406217816 */ /* 0x000fe40000000005 */
        /* <DEDUP_REMOVED lines=10> */
[----:B------:R-:W-:Y:S01]  /*16a80*/  SHF.R.U32.HI R39, RZ, 0x10, R11 ;  /* 0x00000010ff277819 */ /* 0x000fe2000001160b */
[----:B------:R-:W-:Y:S01]  /*16a90*/  IMAD.U32 R31, R31, 0x10000, RZ ;  /* 0x000100001f1f7824 */ /* 0x000fe200078e00ff */
[----:B------:R-:W-:Y:S01]  /*16aa0*/  LOP3.LUT R29, R29, 0xff0000, R14, 0xf8, !PT ;  /* 0x00ff00001d1d7812 */ /* 0x000fe200078ef80e */
[----:B------:R-:W-:Y:S01]  /*16ab0*/  IMAD.U32 R35, R35, 0x10000, RZ ;  /* 0x0001000023237824 */ /* 0x000fe200078e00ff */
[----:B------:R-:W-:Y:S01]  /*16ac0*/  LOP3.LUT R33, R33, 0xff0000, R8, 0xf8, !PT ;  /* 0x00ff000021217812 */ /* 0x000fe200078ef808 */
[----:B------:R-:W-:Y:S01]  /*16ad0*/  IMAD.U32 R39, R39, 0x10000, RZ ;  /* 0x0001000027277824 */ /* 0x000fe200078e00ff */
[----:B------:R-:W-:Y:S02]  /*16ae0*/  LOP3.LUT R31, R28, 0xff0000, R31, 0xf8, !PT ;  /* 0x00ff00001c1f7812 */ /* 0x000fe400078ef81f */
[----:B------:R-:W-:-:S02]  /*16af0*/  LOP3.LUT R21, R21, 0xff0000, R12, 0xf8, !PT ;  /* 0x00ff000015157812 */ /* 0x000fc400078ef80c */
[----:B------:R-:W-:Y:S02]  /*16b00*/  LOP3.LUT R39, R34, 0xff0000, R39, 0xf8, !PT ;  /* 0x00ff000022277812 */ /* 0x000fe400078ef827 */
[----:B------:R-:W-:Y:S02]  /*16b10*/  LOP3.LUT R12, R21, 0xff000000, R12, 0xf8, !PT ;  /* 0xff000000150c7812 */ /* 0x000fe400078ef80c */
[----:B------:R-:W-:Y:S02]  /*16b20*/  LOP3.LUT R42, R39, 0xff000000, R11, 0xf8, !PT ;  /* 0xff000000272a7812 */ /* 0x000fe400078ef80b */
[----:B--2---:R-:W-:Y:S02]  /*16b30*/  IADD3 R3, R0, R25, R24 ;  /* 0x0000001900037210 */ /* 0x004fe40007ffe018 */
[----:B------:R-:W-:Y:S01]  /*16b40*/  SHF.R.U32.HI R24, RZ, 0x8, R9 ;  /* 0x00000008ff187819 */ /* 0x000fe20000011609 */
[----:B---3--:R-:W0:Y:S02]  /*16b50*/  LDS.128 R4, [R49+0x20400] ;  /* 0x0204000031047984 */ /* 0x008e240000000c00 */
[----:B------:R-:W-:Y:S01]  /*16b60*/  IMAD.IADD R0, R18, 0x1, R3 ;  /* 0x0000000112007824 */ /* 0x000fe200078e0203 */
[----:B------:R-:W-:-:S04]  /*16b70*/  LOP3.LUT R3, R24, 0xff, RZ, 0xc0, !PT ;  /* 0x000000ff18037812 */ /* 0x000fc800078ec0ff */
[----:B------:R-:W1:Y:S01]  /*16b80*/  LDS.128 R24, [R0+0x20400] ;  /* 0x0204000000187984 */ /* 0x000e620000000c00 */
[----:B------:R-:W-:Y:S02]  /*16b90*/  PRMT R30, R3, 0x7604, R30 ;  /* 0x00007604031e7816 */ /* 0x000fe4000000001e */
[----:B------:R-:W-:Y:S02]  /*16ba0*/  SHF.R.U32.HI R3, RZ, 0x10, R13 ;  /* 0x00000010ff037819 */ /* 0x000fe4000001160d */
[----:B------:R-:W-:-:S03]  /*16bb0*/  LOP3.LUT R35, R30, 0xff0000, R35, 0xf8, !PT ;  /* 0x00ff00001e237812 */ /* 0x000fc600078ef823 */
[----:B------:R-:W-:-:S05]  /*16bc0*/  IMAD.U32 R3, R3, 0x10000, RZ ;  /* 0x0001000003037824 */ /* 0x000fca00078e00ff */
[----:B------:R-:W-:-:S04]  /*16bd0*/  LOP3.LUT R3, R20, 0xff0000, R3, 0xf8, !PT ;  /* 0x00ff000014037812 */ /* 0x000fc800078ef803 */
[----:B------:R-:W-:Y:S02]  /*16be0*/  LOP3.LUT R28, R3, 0xff000000, R13, 0xf8, !PT ;  /* 0xff000000031c7812 */ /* 0x000fe400078ef80d */
[----:B------:R-:W-:Y:S02]  /*16bf0*/  LOP3.LUT R13, R37, 0xff0000, R10, 0xf8, !PT ;  /* 0x00ff0000250d7812 */ /* 0x000fe400078ef80a */
[----:B------:R-:W-:Y:S02]  /*16c00*/  LOP3.LUT R37, R31, 0xff000000, R15, 0xf8, !PT ;  /* 0xff0000001f257812 */ /* 0x000fe400078ef80f */
[----:B------:R-:W-:Y:S02]  /*16c10*/  LOP3.LUT R15, R35, 0xff000000, R9, 0xf8, !PT ;  /* 0xff000000230f7812 */ /* 0x000fe400078ef809 */
[----:B------:R-:W-:Y:S02]  /*16c20*/  LOP3.LUT R3, R29, 0xff000000, R14, 0xf8, !PT ;  /* 0xff0000001d037812 */ /* 0x000fe400078ef80e */
[----:B------:R-:W-:-:S02]  /*16c30*/  F2FP.F16.E4M3.UNPACK_B R39, R15 ;  /* 0x0000000fff27723e */ /* 0x000fc400020006ff */
[----:B------:R-:W-:Y:S02]  /*16c40*/  LOP3.LUT R29, R33, 0xff000000, R8, 0xf8, !PT ;  /* 0xff000000211d7812 */ /* 0x000fe400078ef808 */
[----:B------:R-:W-:Y:S01]  /*16c50*/  LOP3.LUT R8, R13, 0xff000000, R10, 0xf8, !PT ;  /* 0xff0000000d087812 */ /* 0x000fe200078ef80a */
[--C-:B------:R-:W-:Y:S01]  /*16c60*/  HADD2.F32 R40, -RZ, R39.reuse.H0_H0 ;  /* 0x20000027ff287230 */ /* 0x100fe20000004100 */
[-C--:B------:R-:W-:Y:S01]  /*16c70*/  F2FP.F16.E4M3.UNPACK_B R14, R28.reuse ;  /* 0x0000001cff0e723e */ /* 0x080fe200020006ff */
[----:B------:R-:W-:Y:S01]  /*16c80*/  HADD2.F32 R39, -RZ, R39.H1_H1 ;  /* 0x30000027ff277230 */ /* 0x000fe20000004100 */
[-C--:B0-----:R-:W-:Y:S02]  /*16c90*/  F2FP.F16.E4M3.UNPACK_B R10, R5.reuse ;  /* 0x00000005ff0a723e */ /* 0x081fe400020006ff */
[----:B------:R-:W-:Y:S01]  /*16ca0*/  F2FP.F16.E4M3.UNPACK_B R20, R5.H1 ;  /* 0x00000005ff14723e */ /* 0x000fe200030006ff */
[----:B------:R-:W-:Y:S01]  /*16cb0*/  HADD2.F32 R38, -RZ, R14.H0_H0 ;  /* 0x2000000eff267230 */ /* 0x000fe20000004100 */
[----:B------:R-:W-:Y:S01]  /*16cc0*/  F2FP.F16.E4M3.UNPACK_B R28, R28.H1 ;  /* 0x0000001cff1c723e */ /* 0x000fe200030006ff */
        /* <DEDUP_REMOVED lines=8> */
[-C--:B------:R-:W-:Y:S02]  /*16d50*/  F2FP.F16.E4M3.UNPACK_B R33, R27.reuse ;  /* 0x0000001bff21723e */ /* 0x080fe400020006ff */
[C---:B------:R-:W-:Y:S01]  /*16d60*/  FMUL.FTZ R24, R5.reuse, R40 ;  /* 0x0000002805187220 */ /* 0x040fe20000410000 */
[----:B------:R-:W-:Y:S01]  /*16d70*/  F2FP.F16.E4M3.UNPACK_B R35, R27.H1 ;  /* 0x0000001bff23723e */ /* 0x000fe200030006ff */
[-C--:B------:R-:W-:Y:S01]  /*16d80*/  FMUL.FTZ R27, R5, R38.reuse ;  /* 0x00000026051b7220 */ /* 0x080fe20000410000 */
[----:B------:R-:W-:Y:S01]  /*16d90*/  FMUL.FTZ R41, R11, R39 ;  /* 0x000000270b297220 */ /* 0x000fe20000410000 */
[C---:B------:R-:W-:Y:S01]  /*16da0*/  FFMA.FTZ R5, R9.reuse, R38, -R24 ;  /* 0x0000002609057223 */ /* 0x040fe20000010818 */
[----:B------:R-:W-:Y:S01]  /*16db0*/  F2FP.F16.E4M3.UNPACK_B R38, R15.H1 ;  /* 0x0000000fff26723e */ /* 0x000fe200030006ff */
[----:B------:R-:W-:Y:S01]  /*16dc0*/  FFMA.FTZ R9, R9, R40, R27 ;  /* 0x0000002809097223 */ /* 0x000fe2000001001b */
[----:B------:R-:W-:Y:S01]  /*16dd0*/  HADD2.F32 R24, -RZ, R14.H1_H1 ;  /* 0x3000000eff187230 */ /* 0x000fe20000004100 */
[-C--:B------:R-:W-:Y:S01]  /*16de0*/  F2FP.F16.E4M3.UNPACK_B R30, R7.reuse ;  /* 0x00000007ff1e723e */ /* 0x080fe200020006ff */
[----:B------:R-:W-:Y:S01]  /*16df0*/  HADD2.F32 R14, -RZ, R21.H0_H0 ;  /* 0x20000015ff0e7230 */ /* 0x000fe20000004100 */
[----:B------:R-:W-:Y:S01]  /*16e00*/  F2FP.F16.E4M3.UNPACK_B R32, R7.H1 ;  /* 0x00000007ff20723e */ /* 0x000fe200030006ff */
[----:B------:R-:W-:-:S02]  /*16e10*/  HADD2.F32 R40, -RZ, R38.H0_H0 ;  /* 0x20000026ff287230 */ /* 0x000fc40000004100 */
[----:B------:R-:W-:Y:S01]  /*16e20*/  FMUL.FTZ R44, R11, R24 ;  /* 0x000000180b2c7220 */ /* 0x000fe20000410000 */
[----:B------:R-:W-:Y:S01]  /*16e30*/  HADD2.F32 R27, -RZ, R28.H0_H0 ;  /* 0x2000001cff1b7230 */ /* 0x000fe20000004100 */
[----:B------:R-:W-:Y:S01]  /*16e40*/  F2FP.F16.E4M3.UNPACK_B R31, R4.H1 ;  /* 0x00000004ff1f723e */ /* 0x000fe200030006ff */
[----:B------:R-:W-:Y:S02]  /*16e50*/  HADD2.F32 R15, -RZ, R20.H0_H0 ;  /* 0x20000014ff0f7230 */ /* 0x000fe40000004100 */
[C---:B------:R-:W-:Y:S01]  /*16e60*/  FMUL.FTZ R46, R14.reuse, R40 ;  /* 0x000000280e2e7220 */ /* 0x040fe20000410000 */
[----:B------:R-:W-:Y:S01]  /*16e70*/  F2FP.F16.E4M3.UNPACK_B R13, R4 ;  /* 0x00000004ff0d723e */ /* 0x000fe200020006ff */
[-C--:B------:R-:W-:Y:S01]  /*16e80*/  FMUL.FTZ R43, R14, R27.reuse ;  /* 0x0000001b0e2b7220 */ /* 0x080fe20000410000 */
[----:B------:R-:W-:Y:S01]  /*16e90*/  FFMA.FTZ R14, R10, R24, -R41 ;  /* 0x000000180a0e7223 */ /* 0x000fe20000010829 */
[----:B------:R-:W-:Y:S01]  /*16ea0*/  FFMA.FTZ R11, R15, R27, -R46 ;  /* 0x0000001b0f0b7223 */ /* 0x000fe2000001082e */
[----:B------:R-:W-:-:S02]  /*16eb0*/  HADD2.F32 R41, -RZ, R38.H1_H1 ;  /* 0x30000026ff297230 */ /* 0x000fc40000004100 */
[----:B------:R-:W-:Y:S01]  /*16ec0*/  FFMA.FTZ R15, R15, R40, R43 ;  /* 0x000000280f0f7223 */ /* 0x000fe2000001002b */
[-C--:B------:R-:W-:Y:S01]  /*16ed0*/  F2FP.F16.E4M3.UNPACK_B R40, R42.reuse ;  /* 0x0000002aff28723e */ /* 0x080fe200020006ff */
[----:B------:R-:W-:Y:S01]  /*16ee0*/  HADD2.F32 R27, -RZ, R28.H1_H1 ;  /* 0x3000001cff1b7230 */ /* 0x000fe20000004100 */
[----:B------:R-:W-:Y:S01]  /*16ef0*/  F2FP.F16.E4M3.UNPACK_B R38, R37 ;  /* 0x00000025ff26723e */ /* 0x000fe200020006ff */
[----:B------:R-:W-:Y:S02]  /*16f00*/  HADD2.F32 R28, -RZ, R20.H1_H1 ;  /* 0x30000014ff1c7230 */ /* 0x000fe40000004100 */
[----:B------:R-:W-:Y:S01]  /*16f10*/  FFMA.FTZ R10, R10, R39, R44 ;  /* 0x000000270a0a7223 */ /* 0x000fe2000001002c */
[----:B------:R-:W-:Y:S01]  /*16f20*/  HADD2.F32 R20, -RZ, R21.H1_H1 ;  /* 0x30000015ff147230 */ /* 0x000fe20000004100 */
[----:B------:R-:W-:Y:S01]  /*16f30*/  F2FP.F16.E4M3.UNPACK_B R42, R42.H1 ;  /* 0x0000002aff2a723e */ /* 0x000fe200030006ff */
[----:B------:R-:W-:Y:S01]  /*16f40*/  HADD2.F32 R43, -RZ, R40.H0_H0 ;  /* 0x20000028ff2b7230 */ /* 0x000fe20000004100 */
[----:B------:R-:W-:Y:S01]  /*16f50*/  F2FP.F16.E4M3.UNPACK_B R4, R6 ;  /* 0x00000006ff04723e */ /* 0x000fe200020006ff */
[----:B------:R-:W-:-:S02]  /*16f60*/  HADD2.F32 R24, -RZ, R33.H0_H0 ;  /* 0x20000021ff187230 */ /* 0x000fc40000004100 */
[C---:B------:R-:W-:Y:S01]  /*16f70*/  FMUL.FTZ R45, R20.reuse, R41 ;  /* 0x00000029142d7220 */ /* 0x040fe20000410000 */
[----:B------:R-:W-:Y:S02]  /*16f80*/  HADD2.F32 R39, -RZ, R38.H0_H0 ;  /* 0x20000026ff277230 */ /* 0x000fe40000004100 */
[----:B------:R-:W-:Y:S01]  /*16f90*/  FMUL.FTZ R44, R20, R27 ;  /* 0x0000001b142c7220 */ /* 0x000fe20000410000 */
[----:B------:R-:W-:Y:S02]  /*16fa0*/  HADD2.F32 R21, -RZ, R30.H0_H0 ;  /* 0x2000001eff157230 */ /* 0x000fe40000004100 */
[----:B------:R-:W-:Y:S01]  /*16fb0*/  FMUL.FTZ R46, R24, R43 ;  /* 0x0000002b182e7220 */ /* 0x000fe20000410000 */
[----:B------:R-:W-:Y:S01]  /*16fc0*/  FFMA.FTZ R20, R28, R27, -R45 ;  /* 0x0000001b1c147223 */ /* 0x000fe2000001082d */
[----:B------:R-:W-:Y:S01]  /*16fd0*/  FMUL.FTZ R48, R24, R39 ;  /* 0x0000002718307220 */ /* 0x000fe20000410000 */
[----:B------:R-:W-:Y:S01]  /*16fe0*/  FFMA.FTZ R28, R28, R41, R44 ;  /* 0x000000291c1c7223 */ /* 0x000fe2000001002c */
[----:B------:R-:W-:Y:S01]  /*16ff0*/  FFMA.FTZ R24, R21, R39, -R46 ;  /* 0x0000002715187223 */ /* 0x000fe2000001082e */
[----:B------:R-:W-:Y:S01]  /*17000*/  HADD2.F32 R39, -RZ, R38.H1_H1 ;  /* 0x30000026ff277230 */ /* 0x000fe20000004100 */
[----:B------:R-:W-:Y:S01]  /*17010*/  F2FP.F16.E4M3.UNPACK_B R38, R37.H1 ;  /* 0x00000025ff26723e */ /* 0x000fe200030006ff */
        /* <DEDUP_REMOVED lines=8> */
[----:B------:R-:W-:Y:S02]  /*170a0*/  HADD2.F32 R30, -RZ, R30.H1_H1 ;  /* 0x3000001eff1e7230 */ /* 0x000fe40000004100 */
[----:B------:R-:W-:Y:S01]  /*170b0*/  FMUL.FTZ R46, R27, R39 ;  /* 0x000000271b2e7220 */ /* 0x000fe20000410000 */
[----:B------:R-:W-:-:S02]  /*170c0*/  HADD2.F32 R40, -RZ, R38.H0_H0 ;  /* 0x20000026ff287230 */ /* 0x000fc40000004100 */
[C---:B------:R-:W-:Y:S01]  /*170d0*/  FMUL.FTZ R48, R37.reuse, R44 ;  /* 0x0000002c25307220 */ /* 0x040fe20000410000 */
[----:B------:R-:W-:Y:S02]  /*170e0*/  HADD2.F32 R33, -RZ, R32.H0_H0 ;  /* 0x20000020ff217230 */ /* 0x000fe40000004100 */
[C---:B------:R-:W-:Y:S01]  /*170f0*/  FFMA.FTZ R27, R30.reuse, R39, -R43 ;  /* 0x000000271e1b7223 */ /* 0x040fe2000001082b */
[----:B------:R-:W-:Y:S01]  /*17100*/  FFMA.FTZ R30, R30, R41, R46 ;  /* 0x000000291e1e7223 */ /* 0x000fe2000001002e */
[-C--:B------:R-:W-:Y:S01]  /*17110*/  FMUL.FTZ R37, R37, R40.reuse ;  /* 0x0000002825257220 */ /* 0x080fe20000410000 */
[----:B------:R-:W-:Y:S01]  /*17120*/  F2FP.F16.E4M3.UNPACK_B R41, R29.H1 ;  /* 0x0000001dff29723e */ /* 0x000fe200030006ff */
[C---:B------:R-:W-:Y:S01]  /*17130*/  FFMA.FTZ R48, R33.reuse, R40, -R48 ;  /* 0x0000002821307223 */ /* 0x040fe20000010830 */
[----:B------:R-:W-:Y:S01]  /*17140*/  HADD2.F32 R40, -RZ, R38.H1_H1 ;  /* 0x30000026ff287230 */ /* 0x000fe20000004100 */
[----:B------:R-:W-:Y:S01]  /*17150*/  F2FP.F16.E4M3.UNPACK_B R38, R12.H1 ;  /* 0x0000000cff26723e */ /* 0x000fe200030006ff */
[----:B------:R-:W-:Y:S01]  /*17160*/  FFMA.FTZ R43, R33, R44, R37 ;  /* 0x0000002c212b7223 */ /* 0x000fe20000010025 */
[----:B------:R-:W-:Y:S01]  /*17170*/  HADD2.F32 R44, -RZ, R42.H1_H1 ;  /* 0x3000002aff2c7230 */ /* 0x000fe20000004100 */
[----:B------:R-:W-:Y:S01]  /*17180*/  F2FP.F16.E4M3.UNPACK_B R26, R26.H1 ;  /* 0x0000001aff1a723e */ /* 0x000fe200030006ff */
[----:B------:R-:W-:Y:S01]  /*17190*/  HADD2.F32 R37, -RZ, R35.H1_H1 ;  /* 0x30000023ff257230 */ /* 0x000fe20000004100 */
[----:B------:R-:W-:Y:S01]  /*171a0*/  F2FP.SATFINITE.E4M3.F32.PACK_AB_MERGE_C R11, R20, R11, RZ ;  /* 0x0000000b140b723e */ /* 0x000fe200048070ff */
[----:B------:R-:W-:Y:S01]  /*171b0*/  HADD2.F32 R42, -RZ, R41.H0_H0 ;  /* 0x20000029ff2a7230 */ /* 0x000fe20000004100 */
[----:B------:R-:W-:Y:S01]  /*171c0*/  F2FP.SATFINITE.E4M3.F32.PACK_AB_MERGE_C R15, R28, R15, RZ ;  /* 0x0000000f1c0f723e */ /* 0x000fe200048070ff */
        /* <DEDUP_REMOVED lines=10> */
[----:B------:R-:W-:Y:S02]  /*17270*/  HADD2.F32 R34, -RZ, R34.H1_H1 ;  /* 0x30000022ff227230 */ /* 0x000fe40000004100 */
[----:B------:R-:W-:Y:S01]  /*17280*/  FFMA.FTZ R50, R33, R44, R47 ;  /* 0x0000002c21327223 */ /* 0x000fe2000001002f */
        /* <DEDUP_REMOVED lines=8> */
[----:B------:R-:W-:Y:S01]  /*17310*/  HADD2.F32 R34, -RZ, R33.H0_H0 ;  /* 0x20000021ff227230 */ /* 0x000fe20000004100 */
[----:B------:R-:W-:Y:S01]  /*17320*/  F2FP.SATFINITE.E4M3.F32.PACK_AB_MERGE_C R43, R50, R43, RZ ;  /* 0x0000002b322b723e */ /* 0x000fe200048070ff */
[----:B------:R-:W-:-:S02]  /*17330*/  HADD2.F32 R29, -RZ, R25.H0_H0 ;  /* 0x20000019ff1d7230 */ /* 0x000fc40000004100 */
[C---:B------:R-:W-:Y:S01]  /*17340*/  FFMA.FTZ R44, R31.reuse, R38, -R12 ;  /* 0x000000261f2c7223 */ /* 0x040fe2000001080c */
[----:B------:R-:W-:Y:S01]  /*17350*/  FFMA.FTZ R41, R31, R41, R40 ;  /* 0x000000291f297223 */ /* 0x000fe20000010028 */
[----:B------:R-:W-:Y:S01]  /*17360*/  HADD2.F32 R31, -RZ, R32.H0_H0 ;  /* 0x20000020ff1f7230 */ /* 0x000fe20000004100 */
[----:B------:R-:W-:Y:S01]  /*17370*/  F2FP.SATFINITE.E4M3.F32.PACK_AB_MERGE_C R5, R14, R5, R11 ;  /* 0x000000050e05723e */ /* 0x000fe2000480700b */
        /* <DEDUP_REMOVED lines=11> */
[-C--:B------:R-:W-:Y:S01]  /*17430*/  F2FP.F16.E4M3.UNPACK_B R12, R3.reuse.H1 ;  /* 0x00000003ff0c723e */ /* 0x080fe200030006ff */
[-C--:B------:R-:W-:Y:S01]  /*17440*/  FMUL.FTZ R29, R25, R32.reuse ;  /* 0x00000020191d7220 */ /* 0x080fe20000410000 */
[----:B------:R-:W-:Y:S01]  /*17450*/  FFMA.FTZ R40, R13, R32, -R40 ;  /* 0x000000200d287223 */ /* 0x000fe20000010828 */
[----:B------:R-:W-:Y:S01]  /*17460*/  HADD2.F32 R32, -RZ, R31.H0_H0 ;  /* 0x2000001fff207230 */ /* 0x000fe20000004100 */
[----:B------:R-:W-:Y:S01]  /*17470*/  F2FP.F16.E4M3.UNPACK_B R3, R3 ;  /* 0x00000003ff03723e */ /* 0x000fe200020006ff */
[----:B------:R-:W-:-:S02]  /*17480*/  HADD2.F32 R25, -RZ, R26.H0_H0 ;  /* 0x2000001aff197230 */ /* 0x000fc40000004100 */
[----:B------:R-:W-:Y:S01]  /*17490*/  FFMA.FTZ R33, R13, R38, R29 ;  /* 0x000000260d217223 */ /* 0x000fe2000001001d */
[--C-:B------:R-:W-:Y:S01]  /*174a0*/  HADD2.F32 R13, -RZ, R12.reuse.H0_H0 ;  /* 0x2000000cff0d7230 */ /* 0x100fe20000004100 */
[----:B------:R-:W-:Y:S01]  /*174b0*/  F2FP.SATFINITE.E4M3.F32.PACK_AB_MERGE_C R9, R10, R9, R15 ;  /* 0x000000090a09723e */ /* 0x000fe2000480700f */
        /* <DEDUP_REMOVED lines=11> */
[C---:B------:R-:W-:Y:S01]  /*17570*/  FMUL.FTZ R46, R26.reuse, R31 ;  /* 0x0000001f1a2e7220 */ /* 0x040fe20000410000 */
        /* <DEDUP_REMOVED lines=31> */
.L_x_2613:
[----:B------:R-:W-:Y:S05]  /*17770*/  BSYNC B0 ;  /* 0x0000000000007941 */ /* 0x000fea0003800000 */
.L_x_2585:
        /* <DEDUP_REMOVED lines=8> */
.L_x_2582:
[----:B----4-:R-:W-:-:S05]  /*17800*/  IMAD.U32 R0, RZ, RZ, UR46 ;  /* 0x0000002eff007e24 */ /* 0x010fca000f8e00ff */
[----:B------:R-:W-:-:S13]  /*17810*/  ISETP.NE.AND P1, PT, R0, 0x3, PT ;  /* 0x000000030000780c */ /* 0x000fda0003f25270 */
[----:B------:R-:W-:Y:S05]  /*17820*/  @!P1 BRA `(.L_x_2630) ;  /* 0x0000000000049947 */ /* 0x000fea0003800000 */
[----:B------:R-:W-:Y:S01]  /*17830*/  BPT.TRAP 0x1 ;  /* 0x000000040000795c */ /* 0x000fe20000300000 */
.L_x_2630:
[----:B-----5:R-:W-:Y:S01]  /*17840*/  IMAD R10, R234, 0x8, R18 ;  /* 0x00000008ea0a7824 */ /* 0x020fe200078e0212 */
[----:B0123--:R-:W-:-:S04]  /*17850*/  SHF.L.U32 R3, R235, 0x1f, RZ ;  /* 0x0000001feb037819 */ /* 0x00ffc800000006ff */
[----:B------:R0:W1:Y:S01]  /*17860*/  SYNCS.PHASECHK.TRANS64.TRYWAIT P0, [R10+URZ+0x38830], R3 ;  /* 0x038830030a0075a7 */ /* 0x000062000800017f */
[----:B------:R-:W-:Y:S05]  /*17870*/  @!P1 BRA `(.L_x_2631) ;  /* 0x0000000000049947 */ /* 0x000fea0003800000 */
[----:B------:R-:W-:Y:S01]  /*17880*/  BPT.TRAP 0x1 ;  /* 0x000000040000795c */ /* 0x000fe20000300000 */
.L_x_2631:
[----:B------:R-:W2:Y:S02]  /*17890*/  S2R R0, SR_TID.X ;  /* 0x0000000000007919 */ /* 0x000ea40000002100 */
[----:B--2---:R-:W-:-:S04]  /*178a0*/  LOP3.LUT R0, R0, 0x7f, RZ, 0xc0, !PT ;  /* 0x0000007f00007812 */ /* 0x004fc800078ec0ff */
[----:B------:R-:W-:Y:S01]  /*178b0*/  ISETP.NE.AND P2, PT, R0, RZ, PT ;  /* 0x000000ff0000720c */ /* 0x000fe20003f45270 */
[----:B-1----:R-:W-:-:S12]  /*178c0*/  @P0 BRA `(.L_x_2632) ;  /* 0x0000000000080947 */ /* 0x002fd80003800000 */
[----:B------:R-:W1:Y:S02]  /*178d0*/  SYNCS.PHASECHK.TRANS64.TRYWAIT P0, [R10+URZ+0x38830], R3 ;  /* 0x038830030a0075a7 */ /* 0x000e64000800017f */
[----:B-1----:R-:W-:Y:S05]  /*178e0*/  @!P0 BRA `(.L_x_2633) ;  /* 0x000001a800288947 */ /* 0x002fea0003800000 */
.L_x_2632:
[----:B------:R-:W-:Y:S05]  /*178f0*/  WARPSYNC.ALL ;  /* 0x0000000000007948 */ /* 0x000fea0003800000 */
[----:B------:R-:W-:Y:S01]  /*17900*/  VIADD R0, R18, 0x28400 ;  /* 0x0002840012007836 */ /* 0x000fe20000000000 */
[----:B------:R-:W-:Y:S01]  /*17910*/  LOP3.LUT R4, R36, 0x10000, RZ, 0xfc, !PT ;  /* 0x0001000024047812 */ /* 0x000fe200078efcff */
[----:B------:R-:W-:Y:S01]  /*17920*/  IMAD.MOV.U32 R5, RZ, RZ, 0x40000040 ;  /* 0x40000040ff057424 */ /* 0x000fe200078e00ff */
[----:B------:R-:W-:Y:S01]  /*17930*/  WARPGROUP.ARRIVE ;  /* 0x00000000000079c5 */ /* 0x000fe20000000000 */
[----:B------:R-:W-:Y:S01]  /*17940*/  IMAD.MOV.U32 R7, RZ, RZ, 0x40000040 ;  /* 0x40000040ff077424 */ /* 0x000fe200078e00ff */
[----:B------:R-:W-:Y:S01]  /*17950*/  SHF.R.U32.HI R0, RZ, 0x4, R0 ;  /* 0x00000004ff007819 */ /* 0x000fe20000011600 */
[C---:B------:R-:W-:Y:S01]  /*17960*/  VIADD R96, R4.reuse, 0x2 ;  /* 0x0000000204607836 */ /* 0x040fe20000000000 */
[----:B------:R-:W-:Y:S01]  /*17970*/  R2UR UR4, R4 ;  /* 0x00000000040472ca */ /* 0x000fe200000e0000 */
[----:B------:R-:W-:Y:S01]  /*17980*/  IMAD.MOV.U32 R97, RZ, RZ, 0x40000040 ;  /* 0x40000040ff617424 */ /* 0x000fe200078e00ff */
[----:B------:R-:W-:Y:S01]  /*17990*/  LOP3.LUT R0, R0, 0x3fff, RZ, 0xc0, !PT ;  /* 0x00003fff00007812 */ /* 0x000fe200078ec0ff */
[----:B------:R-:W-:Y:S01]  /*179a0*/  IMAD.MOV.U32 R9, RZ, RZ, 0x40000040 ;  /* 0x40000040ff097424 */ /* 0x000fe200078e00ff */
[----:B------:R-:W-:Y:S01]  /*179b0*/  R2UR UR5, R5 ;  /* 0x00000000050572ca */ /* 0x000fe200000e0000 */
[----:B------:R-:W-:Y:S01]  /*179c0*/  VIADD R94, R4, 0x4 ;  /* 0x00000004045e7836 */ /* 0x000fe20000000000 */
[----:B01----:R-:W-:Y:S01]  /*179d0*/  LOP3.LUT R3, R0, 0x10000, RZ, 0xfc, !PT ;  /* 0x0001000000037812 */ /* 0x003fe200078efcff */
[----:B------:R-:W-:Y:S01]  /*179e0*/  IMAD.MOV.U32 R95, RZ, RZ, 0x40000040 ;  /* 0x40000040ff5f7424 */ /* 0x000fe200078e00ff */
[----:B------:R-:W-:Y:S01]  /*179f0*/  R2UR UR7, R7 ;  /* 0x00000000070772ca */ /* 0x000fe200000e0000 */
[----:B------:R-:W-:Y:S01]  /*17a00*/  VIADD R92, R4, 0x6 ;  /* 0x00000006045c7836 */ /* 0x000fe20000000000 */
[----:B------:R-:W-:Y:S01]  /*17a10*/  LEA R6, R234, R3, 0xb ;  /* 0x00000003ea067211 */ /* 0x000fe200078e58ff */
[----:B------:R-:W-:Y:S01]  /*17a20*/  IMAD.MOV.U32 R93, RZ, RZ, 0x40000040 ;  /* 0x40000040ff5d7424 */ /* 0x000fe200078e00ff */
[----:B------:R-:W-:Y:S01]  /*17a30*/  STL [R1+0x10], R3 ;  /* 0x0000100301007387 */ /* 0x000fe20000100800 */
[----:B------:R-:W-:Y:S01]  /*17a40*/  VIADD R12, R4, 0x400 ;  /* 0x00000400040c7836 */ /* 0x000fe20000000000 */
[C---:B------:R-:W-:Y:S01]  /*17a50*/  R2UR UR6, R6.reuse ;  /* 0x00000000060672ca */ /* 0x040fe200000e0000 */
[----:B------:R-:W-:Y:S01]  /*17a60*/  VIADD R8, R6, 0x2 ;  /* 0x0000000206087836 */ /* 0x000fe20000000000 */
[----:B------:R-:W-:Y:S01]  /*17a70*/  STL.64 [R1+0x30], R96 ;  /* 0x0000306001007387 */ /* 0x000fe20000100a00 */
[----:B------:R-:W-:Y:S01]  /*17a80*/  IMAD.MOV.U32 R13, RZ, RZ, 0x40000040 ;  /* 0x40000040ff0d7424 */ /* 0x000fe200078e00ff */
[----:B------:R-:W0:Y:S01]  /*17a90*/  LDC R0, c[0x0][0x448] ;  /* 0x00011200ff007b82 */ /* 0x000e220000000800 */
[----:B------:R-:W-:Y:S01]  /*17aa0*/  VIADD R88, R4, 0x402 ;  /* 0x0000040204587836 */ /* 0x000fe20000000000 */
[----:B------:R-:W-:Y:S01]  /*17ab0*/  STL.64 [R1+0x28], R94 ;  /* 0x0000285e01007387 */ /* 0x000fe20000100a00 */
[----:B------:R-:W-:-:S03]  /*17ac0*/  IMAD.MOV.U32 R89, RZ, RZ, 0x40000040 ;  /* 0x40000040ff597424 */ /* 0x000fc600078e00ff */
[----:B------:R1:W-:Y:S03]  /*17ad0*/  STL.64 [R1+0x20], R92 ;  /* 0x0000205c01007387 */ /* 0x0003e60000100a00 */
[----:B------:R-:W-:Y:S01]  /*17ae0*/  QGMMA.64x128x32.F32.E4M3.E4M3 R24, gdesc[UR4], RZ, !UPT, gsb0 ;  /* 0x01e00000041879f3 */ /* 0x000fe2000c0008ff */
[----:B------:R-:W-:Y:S01]  /*17af0*/  R2UR UR4, R96 ;  /* 0x00000000600472ca */ /* 0x000fe200000e0000 */
[----:B------:R2:W-:Y:S01]  /*17b00*/  STL.64 [R1+0x18], R12 ;  /* 0x0000180c01007387 */ /* 0x0005e20000100a00 */
[----:B------:R-:W-:Y:S02]  /*17b10*/  R2UR UR5, R97 ;  /* 0x00000000610572ca */ /* 0x000fe400000e0000 */
[----:B------:R-:W-:Y:S01]  /*17b20*/  R2UR UR6, R8 ;  /* 0x00000000080672ca */ /* 0x000fe200000e0000 */
[----:B------:R-:W-:Y:S01]  /*17b30*/  VIADD R8, R6, 0x4 ;  /* 0x0000000406087836 */ /* 0x000fe20000000000 */
[----:B------:R-:W-:Y:S01]  /*17b40*/  R2UR UR7, R9 ;  /* 0x00000000090772ca */ /* 0x000fe200000e0000 */
[----:B------:R-:W-:Y:S01]  /*17b50*/  IMAD.MOV.U32 R9, RZ, RZ, 0x40000040 ;  /* 0x40000040ff097424 */ /* 0x000fe200078e00ff */
[----:B------:R-:W-:-:S02]  /*17b60*/  WARPGROUP.DEPBAR.LE gsb0, 0x0 ;  /* 0x00008000000079c5 */ /* 0x000fc40000010000 */
[----:B------:R-:W-:-:S09]  /*17b70*/  WARPGROUP.ARRIVE ;  /* 0x00000000000079c5 */ /* 0x000fd20000000000 */
[----:B------:R-:W-:Y:S01]  /*17b80*/  QGMMA.64x128x32.F32.E4M3.E4M3 R24, gdesc[UR4], R24, gsb0 ;  /* 0x01e00000041879f3 */ /* 0x000fe20008000818 */
        /* <DEDUP_REMOVED lines=10> */
[----:B------:R-:W-:Y:S01]  /*17c30*/  R2UR UR5, R93 ;  /* 0x000000005d0572ca */ /* 0x000fe200000e0000 */
[----:B-1----:R-:W3:Y:S01]  /*17c40*/  LDL R92, [R1+0x3c] ;  /* 0x00003c00015c7983 */ /* 0x002ee20000100800 */
        /* <DEDUP_REMOVED lines=8> */
[----:B------:R-:W-:Y:S01]  /*17cd0*/  R2UR UR5, R13 ;  /* 0x000000000d0572ca */ /* 0x000fe200000e0000 */
[----:B--2---:R-:W3:Y:S01]  /*17ce0*/  LDL R12, [R1+0x80] ;  /* 0x00008000010c7983 */ /* 0x004ee20000100800 */
[----:B------:R-:W-:Y:S02]  /*17cf0*/  R2UR UR6, R8 ;  /* 0x00000000080672ca */ /* 0x000fe400000e0000 */
[----:B------:R-:W-:Y:S01]  /*17d00*/  R2UR UR7, R9 ;  /* 0x00000000090772ca */ /* 0x000fe200000e0000 */
[----:B------:R-:W-:Y:S02]  /*17d10*/  VIADD R8, R6, 0x402 ;  /* 0x0000040206087836 */ /* 0x000fe40000000000 */
        /* <DEDUP_REMOVED lines=8> */
[----:B------:R1:W-:Y:S04]  /*17da0*/  STL.64 [R1+0x8], R88 ;  /* 0x0000085801007387 */ /* 0x0003e80000100a00 */
[----:B------:R-:W2:Y:S04]  /*17db0*/  LDL R11, [R1+0x64] ;  /* 0x00006400010b7983 */ /* 0x000ea80000100800 */
[----:B------:R-:W4:Y:S04]  /*17dc0*/  LDL R90, [R1+0x40] ;  /* 0x00004000015a7983 */ /* 0x000f280000100800 */
[----:B-1----:R-:W5:Y:S01]  /*17dd0*/  LDL R88, [R1+0x48] ;  /* 0x0000480001587983 */ /* 0x002f620000100800 */
[----:B------:R-:W-:-:S02]  /*17de0*/  VIADD R14, R4, 0x404 ;  /* 0x00000404040e7836 */ /* 0x000fc40000000000 */
[----:B------:R-:W-:Y:S02]  /*17df0*/  VIADD R8, R6, 0x404 ;  /* 0x0000040406087836 */ /* 0x000fe40000000000 */
        /* <DEDUP_REMOVED lines=20> */
[----:B0-----:R-:W-:-:S13]  /*17f40*/  ISETP.NE.AND P0, PT, R0, 0x1, PT ;  /* 0x000000010000780c */ /* 0x001fda0003f05270 */
[----:B------:R-:W0:Y:S08]  /*17f50*/  @P0 LDC R3, c[0x0][0x44c] ;  /* 0x00011300ff030b82 */ /* 0x000e300000000800 */
[----:B------:R-:W1:Y:S01]  /*17f60*/  @P0 LDC R7, c[0x0][0x450] ;  /* 0x00011400ff070b82 */ /* 0x000e620000000800 */
[----:B---3--:R-:W-:-:S04]  /*17f70*/  IMAD.IADD R8, R12, 0x1, R92 ;  /* 0x000000010c087824 */ /* 0x008fc800078e025c */
[----:B0-----:R-:W-:-:S05]  /*17f80*/  @P0 IMAD.HI.U32 R0, R8, R3, RZ ;  /* 0x0000000308000227 */ /* 0x001fca00078e00ff */
[----:B-1----:R-:W-:Y:S01]  /*17f90*/  @P0 SHF.R.U32.HI R8, RZ, R7, R0 ;  /* 0x00000007ff080219 */ /* 0x002fe20000011600 */
[----:B------:R-:W-:Y:S02]  /*17fa0*/  WARPGROUP.DEPBAR.LE gsb0, 0x0 ;  /* 0x00008000000079c5 */ /* 0x000fe40000010000 */
[----:B------:R-:W-:-:S06]  /*17fb0*/  WARPGROUP.ARRIVE ;  /* 0x00000000000079c5 */ /* 0x000fcc0000000000 */
[----:B------:R-:W-:Y:S01]  /*17fc0*/  QGMMA.64x128x32.F32.E4M3.E4M3 R24, gdesc[UR4], R24, gsb0 ;  /* 0x01e00000041879f3 */ /* 0x000fe20008000818 */
[----:B------:R-:W0:Y:S01]  /*17fd0*/  SHFL.IDX PT, R0, R8, 0x1, 0x1c1f ;  /* 0x003c1f0008007f89 */ /* 0x000e2200000e0000 */
[----:B------:R-:W-:-:S04]  /*17fe0*/  IMAD.MOV.U32 R6, RZ, RZ, -0x80 ;  /* 0xffffff80ff067424 */ /* 0x000fc800078e00ff */
[----:B------:R-:W-:-:S05]  /*17ff0*/  IMAD R6, R91, R6, 0x80 ;  /* 0x000000805b067424 */ /* 0x000fca00078e0206 */
[C-C-:B--2---:R-:W-:Y:S02]  /*18000*/  IADD3 R3, -R11.reuse, 0x1, R6.reuse ;  /* 0x000000010b037810 */ /* 0x144fe40007ffe106 */
[----:B-----5:R-:W-:Y:S02]  /*18010*/  IADD3 R6, -R11, R88, R6 ;  /* 0x000000580b067210 */ /* 0x020fe40007ffe106 */
[----:B----4-:R-:W-:-:S04]  /*18020*/  IADD3 R3, -R90, R3, R88 ;  /* 0x000000035a037210 */ /* 0x010fc80007ffe158 */
[----:B0-----:R-:W-:-:S04]  /*18030*/  VIADDMNMX R0, R0, R3, R6, PT ;  /* 0x0000000300007246 */ /* 0x001fc80003800106 */
[C---:B------:R-:W-:Y:S02]  /*18040*/  ISETP.GT.AND P4, PT, R0.reuse, RZ, PT ;  /* 0x000000ff0000720c */ /* 0x040fe40003f84270 */
[C---:B------:R-:W-:Y:S02]  /*18050*/  ISETP.GT.AND P5, PT, R0.reuse, 0x1, PT ;  /* 0x000000010000780c */ /* 0x040fe40003fa4270 */
[----:B------:R-:W-:Y:S01]  /*18060*/  ISETP.GT.AND P3, PT, R0, 0x8, PT ;  /* 0x000000080000780c */ /* 0x000fe20003f64270 */
[----:B------:R0:W-:Y:S01]  /*18070*/  STL.64 [R1], R14 ;  /* 0x0000000e01007387 */ /* 0x0001e20000100a00 */
[----:B------:R-:W-:Y:S02]  /*18080*/  WARPGROUP.DEPBAR.LE gsb0, 0x0 ;  /* 0x00008000000079c5 */ /* 0x000fe40000010000 */
[----:B------:R-:W-:Y:S02]  /*18090*/  FSEL R7, R26, -INF , P4 ;  /* 0xff8000001a077808 */ /* 0x000fe40002000000 */
[----:B------:R-:W-:-:S02]  /*180a0*/  FSEL R27, R27, -INF , P5 ;  /* 0xff8000001b1b7808 */ /* 0x000fc40002800000 */
[----:B------:R-:W-:Y:S02]  /*180b0*/  ISETP.GT.AND P4, PT, R0, 0x9, PT ;  /* 0x000000090000780c */ /* 0x000fe40003f84270 */
[----:B------:R-:W-:Y:S02]  /*180c0*/  FSEL R9, R30, -INF , P3 ;  /* 0xff8000001e097808 */ /* 0x000fe40001800000 */
[----:B------:R-:W-:Y:S02]  /*180d0*/  FMNMX.FTZ R12, R7, R27, !PT ;  /* 0x0000001b070c7209 */ /* 0x000fe40007810000 */
        /* <DEDUP_REMOVED lines=16> */
[----:B0-----:R-:W-:Y:S02]  /*181e0*/  FSEL R15, R42, -INF , P3 ;  /* 0xff8000002a0f7808 */ /* 0x001fe40001800000 */
        /* <DEDUP_REMOVED lines=67> */
[----:B------:R-:W-:Y:S02]  /*18620*/  FSEL R87, R87, -INF , P4 ;  /* 0xff80000057577808 */ /* 0x000fe40002000000 */
[----:B------:R-:W-:-:S04]  /*18630*/  FMNMX.FTZ R12, R83, R12, !PT ;  /* 0x0000000c530c7209 */ /* 0x000fc80007810000 */
[----:B------:R-:W-:-:S05]  /*18640*/  FMNMX.FTZ R12, R87, R12, !PT ;  /* 0x0000000c570c7209 */ /* 0x000fca0007810000 */
[----:B------:R-:W0:Y:S04]  /*18650*/  SHFL.BFLY PT, R113, R12, 0x2, 0x1f ;  /* 0x0c401f000c717f89 */ /* 0x000e2800000e0000 */
[----:B------:R-:W1:Y:S01]  /*18660*/  SHFL.IDX PT, R8, R8, RZ, 0x1c1f ;  /* 0x001c1fff08087589 */ /* 0x000e6200000e0000 */
[----:B0-----:R-:W-:-:S05]  /*18670*/  FMNMX.FTZ R14, R12, R113, !PT ;  /* 0x000000710c0e7209 */ /* 0x001fca0007810000 */
[----:B------:R-:W0:Y:S01]  /*18680*/  SHFL.BFLY PT, R113, R14, 0x1, 0x1f ;  /* 0x0c201f000e717f89 */ /* 0x000e2200000e0000 */
[----:B-1----:R-:W-:-:S04]  /*18690*/  VIADDMNMX R3, R8, R3, R6, PT ;  /* 0x0000000308037246 */ /* 0x002fc80003800106 */
[C---:B------:R-:W-:Y:S02]  /*186a0*/  ISETP.GT.AND P4, PT, R3.reuse, RZ, PT ;  /* 0x000000ff0300720c */ /* 0x040fe40003f84270 */
[----:B------:R-:W-:Y:S02]  /*186b0*/  ISETP.GT.AND P5, PT, R3, 0x1, PT ;  /* 0x000000010300780c */ /* 0x000fe40003fa4270 */
[----:B0-----:R-:W-:-:S04]  /*186c0*/  FMNMX.FTZ R0, R14, R113, !PT ;  /* 0x000000710e007209 */ /* 0x001fc80007810000 */
[----:B------:R-:W-:Y:S01]  /*186d0*/  FSETP.NEU.FTZ.AND P3, PT, R0, -INF , PT ;  /* 0xff8000000000780b */ /* 0x000fe20003f7d000 */
[----:B------:R-:W-:-:S05]  /*186e0*/  FFMA.FTZ R113, R2, R0, -8 ;  /* 0xc100000002717423 */ /* 0x000fca0000010000 */
[----:B------:R-:W-:Y:S02]  /*186f0*/  FSEL R113, R113, RZ, P3 ;  /* 0x000000ff71717208 */ /* 0x000fe40001800000 */
[----:B------:R-:W-:Y:S02]  /*18700*/  ISETP.GT.AND P3, PT, R3, 0x8, PT ;  /* 0x000000080300780c */ /* 0x000fe40003f64270 */
[----:B------:R-:W-:Y:S01]  /*18710*/  FSEL R25, R25, -INF , P5 ;  /* 0xff80000019197808 */ /* 0x000fe20002800000 */
[----:B------:R-:W-:-:S01]  /*18720*/  FFMA.FTZ R229, R2, R7, -R113 ;  /* 0x0000000702e57223 */ /* 0x000fc20000010871 */
[----:B------:R-:W-:Y:S01]  /*18730*/  FSEL R7, R24, -INF , P4 ;  /* 0xff80000018077808 */ /* 0x000fe20002000000 */
[----:B------:R-:W-:-:S01]  /*18740*/  FFMA.FTZ R8, R2, R9, -R113 ;  /* 0x0000000902087223 */ /* 0x000fc20000010871 */
[----:B------:R-:W-:Y:S02]  /*18750*/  ISETP.GT.AND P4, PT, R3, 0x9, PT ;  /* 0x000000090300780c */ /* 0x000fe40003f84270 */
[----:B------:R-:W-:-:S02]  /*18760*/  FSEL R9, R28, -INF , P3 ;  /* 0xff8000001c097808 */ /* 0x000fc40001800000 */
[----:B------:R-:W-:Y:S02]  /*18770*/  FMNMX.FTZ R12, R7, R25, !PT ;  /* 0x00000019070c7209 */ /* 0x000fe40007810000 */
[----:B------:R-:W-:Y:S02]  /*18780*/  ISETP.GT.AND P3, PT, R3, 0x10, PT ;  /* 0x000000100300780c */ /* 0x000fe40003f64270 */
[----:B------:R-:W-:Y:S02]  /*18790*/  FSEL R29, R29, -INF , P4 ;  /* 0xff8000001d1d7808 */ /* 0x000fe40002000000 */
[----:B------:R-:W-:Y:S01]  /*187a0*/  FMNMX.FTZ R12, R9, R12, !PT ;  /* 0x0000000c090c7209 */ /* 0x000fe20007810000 */
[C-C-:B------:R-:W-:Y:S01]  /*187b0*/  FFMA.FTZ R14, R2.reuse, R31, -R113.reuse ;  /* 0x0000001f020e7223 */ /* 0x140fe20000010871 */
[----:B------:R-:W-:Y:S01]  /*187c0*/  ISETP.GT.AND P4, PT, R3, 0x11, PT ;  /* 0x000000110300780c */ /* 0x000fe20003f84270 */
[----:B------:R-:W-:Y:S01]  /*187d0*/  FFMA.FTZ R27, R2, R27, -R113 ;  /* 0x0000001b021b7223 */ /* 0x000fe20000010871 */
[----:B------:R-:W-:-:S02]  /*187e0*/  FSEL R31, R32, -INF , P3 ;  /* 0xff800000201f7808 */ /* 0x000fc40001800000 */
[----:B------:R-:W-:Y:S02]  /*187f0*/  FMNMX.FTZ R12, R29, R12, !PT ;  /* 0x0000000c1d0c7209 */ /* 0x000fe40007810000 */
[----:B------:R-:W-:Y:S02]  /*18800*/  ISETP.GT.AND P3, PT, R3, 0x18, PT ;  /* 0x000000180300780c */ /* 0x000fe40003f64270 */
[----:B------:R-:W-:Y:S02]  /*18810*/  FSEL R33, R33, -INF , P4 ;  /* 0xff80000021217808 */ /* 0x000fe40002000000 */
[----:B------:R-:W-:Y:S01]  /*18820*/  FMNMX.FTZ R12, R31, R12, !PT ;  /* 0x0000000c1f0c7209 */ /* 0x000fe20007810000 */
[----:B------:R-:W-:Y:S01]  /*18830*/  MUFU.EX2 R6, R27 ;  /* 0x0000001b00067308 */ /* 0x000fe20000000800 */
[----:B------:R-:W-:-:S01]  /*18840*/  FFMA.FTZ R231, R2, R11, -R113 ;  /* 0x0000000b02e77223 */ /* 0x000fc20000010871 */
[----:B------:R-:W-:Y:S02]  /*18850*/  ISETP.GT.AND P4, PT, R3, 0x19, PT ;  /* 0x000000190300780c */ /* 0x000fe40003f84270 */
[----:B------:R-:W-:-:S04]  /*18860*/  FSEL R11, R36, -INF , P3 ;  /* 0xff800000240b7808 */ /* 0x000fc80001800000 */
[----:B------:R0:W-:Y:S01]  /*18870*/  MUFU.EX2 R27, R14 ;  /* 0x0000000e001b7308 */ /* 0x0001e20000000800 */
[----:B------:R-:W-:Y:S02]  /*18880*/  ISETP.GT.AND P3, PT, R3, 0x20, PT ;  /* 0x000000200300780c */ /* 0x000fe40003f64270 */
[----:B------:R-:W-:Y:S02]  /*18890*/  FSEL R37, R37, -INF , P4 ;  /* 0xff80000025257808 */ /* 0x000fe40002000000 */
[----:B0-----:R-:W-:Y:S01]  /*188a0*/  FMNMX.FTZ R14, R33, R12, !PT ;  /* 0x0000000c210e7209 */ /* 0x001fe20007810000 */
[----:B------:R-:W-:-:S03]  /*188b0*/  FFMA.FTZ R24, R2, R35, -R113 ;  /* 0x0000002302187223 */ /* 0x000fc60000010871 */
[----:B------:R-:W-:Y:S02]  /*188c0*/  FMNMX.FTZ R14, R11, R14, !PT ;  /* 0x0000000e0b0e7209 */ /* 0x000fe40007810000 */
[----:B------:R-:W-:Y:S02]  /*188d0*/  ISETP.GT.AND P4, PT, R3, 0x21, PT ;  /* 0x000000210300780c */ /* 0x000fe40003f84270 */
[----:B------:R-:W-:Y:S02]  /*188e0*/  FSEL R35, R40, -INF , P3 ;  /* 0xff80000028237808 */ /* 0x000fe40001800000 */
[----:B------:R-:W-:Y:S02]  /*188f0*/  FMNMX.FTZ R14, R37, R14, !PT ;  /* 0x0000000e250e7209 */ /* 0x000fe40007810000 */
[----:B------:R-:W-:Y:S02]  /*18900*/  ISETP.GT.AND P3, PT, R3, 0x28, PT ;  /* 0x000000280300780c */ /* 0x000fe40003f64270 */
[----:B------:R-:W-:-:S02]  /*18910*/  FSEL R41, R41, -INF , P4 ;  /* 0xff80000029297808 */ /* 0x000fc40002000000 */
[----:B------:R-:W-:Y:S01]  /*18920*/  FMNMX.FTZ R14, R35, R14, !PT ;  /* 0x0000000e230e7209 */ /* 0x000fe20007810000 */
[----:B------:R0:W-:Y:S01]  /*18930*/  MUFU.EX2 R12, R24 ;  /* 0x00000018000c7308 */ /* 0x0001e20000000800 */
[C---:B------:R-:W-:Y:S02]  /*18940*/  ISETP.GT.AND P4, PT, R3.reuse, 0x29, PT ;  /* 0x000000290300780c */ /* 0x040fe40003f84270 */
[----:B------:R-:W-:Y:S02]  /*18950*/  FSEL R115, R44, -INF , P3 ;  /* 0xff8000002c737808 */ /* 0x000fe40001800000 */
[----:B------:R-:W-:Y:S02]  /*18960*/  ISETP.GT.AND P3, PT, R3, 0x30, PT ;  /* 0x000000300300780c */ /* 0x000fe40003f64270 */
[----:B0-----:R-:W-:Y:S02]  /*18970*/  FMNMX.FTZ R24, R41, R14, !PT ;  /* 0x0000000e29187209 */ /* 0x001fe40007810000 */
[----:B------:R-:W-:-:S02]  /*18980*/  FSEL R45, R45, -INF , P4 ;  /* 0xff8000002d2d7808 */ /* 0x000fc40002000000 */
[----:B------:R-:W-:Y:S01]  /*18990*/  FMNMX.FTZ R24, R115, R24, !PT ;  /* 0x0000001873187209 */ /* 0x000fe20007810000 */
[----:B------:R-:W-:-:S01]  /*189a0*/  FFMA.FTZ R26, R2, R39, -R113 ;  /* 0x00000027021a7223 */ /* 0x000fc20000010871 */
[----:B------:R-:W-:Y:S02]  /*189b0*/  ISETP.GT.AND P4, PT, R3, 0x31, PT ;  /* 0x000000310300780c */ /* 0x000fe40003f84270 */
[----:B------:R-:W-:Y:S02]  /*189c0*/  FSEL R39, R48, -INF , P3 ;  /* 0xff80000030277808 */ /* 0x000fe40001800000 */
[----:B------:R-:W-:Y:S02]  /*189d0*/  FMNMX.FTZ R24, R45, R24, !PT ;  /* 0x000000182d187209 */ /* 0x000fe40007810000 */
[----:B------:R-:W-:Y:S02]  /*189e0*/  ISETP.GT.AND P3, PT, R3, 0x38, PT ;  /* 0x000000380300780c */ /* 0x000fe40003f64270 */
[----:B------:R-:W-:-:S02]  /*189f0*/  FSEL R49, R49, -INF , P4 ;  /* 0xff80000031317808 */ /* 0x000fc40002000000 */
[----:B------:R-:W-:Y:S01]  /*18a00*/  FMNMX.FTZ R24, R39, R24, !PT ;  /* 0x0000001827187209 */ /* 0x000fe20007810000 */
[----:B------:R0:W-:Y:S01]  /*18a10*/  MUFU.EX2 R14, R26 ;  /* 0x0000001a000e7308 */ /* 0x0001e20000000800 */
[----:B------:R-:W-:-:S01]  /*18a20*/  FFMA.FTZ R225, R2, R15, -R113 ;  /* 0x0000000f02e17223 */ /* 0x000fc20000010871 */
[----:B------:R-:W-:Y:S02]  /*18a30*/  ISETP.GT.AND P4, PT, R3, 0x39, PT ;  /* 0x000000390300780c */ /* 0x000fe40003f84270 */
[----:B------:R-:W-:Y:S02]  /*18a40*/  FSEL R15, R52, -INF , P3 ;  /* 0xff800000340f7808 */ /* 0x000fe40001800000 */
[----:B0-----:R-:W-:Y:S02]  /*18a50*/  FMNMX.FTZ R26, R49, R24, !PT ;  /* 0x00000018311a7209 */ /* 0x001fe40007810000 */
[----:B------:R-:W-:Y:S02]  /*18a60*/  ISETP.GT.AND P3, PT, R3, 0x40, PT ;  /* 0x000000400300780c */ /* 0x000fe40003f64270 */
[----:B------:R-:W-:-:S02]  /*18a70*/  FSEL R53, R53, -INF , P4 ;  /* 0xff80000035357808 */ /* 0x000fc40002000000 */
[----:B------:R-:W-:Y:S01]  /*18a80*/  FMNMX.FTZ R26, R15, R26, !PT ;  /* 0x0000001a0f1a7209 */ /* 0x000fe20007810000 */
[----:B------:R-:W-:Y:S01]  /*18a90*/  FFMA.FTZ R30, R2, R43, -R113 ;  /* 0x0000002b021e7223 */ /* 0x000fe20000010871 */
[----:B------:R-:W-:Y:S02]  /*18aa0*/  ISETP.GT.AND P4, PT, R3, 0x41, PT ;  /* 0x000000410300780c */ /* 0x000fe40003f84270 */
[----:B------:R-:W-:Y:S02]  /*18ab0*/  FSEL R43, R56, -INF , P3 ;  /* 0xff800000382b7808 */ /* 0x000fe40001800000 */
[----:B------:R-:W-:Y:S02]  /*18ac0*/  FMNMX.FTZ R28, R53, R26, !PT ;  /* 0x0000001a351c7209 */ /* 0x000fe40007810000 */
[----:B------:R-:W-:Y:S02]  /*18ad0*/  ISETP.GT.AND P3, PT, R3, 0x48, PT ;  /* 0x000000480300780c */ /* 0x000fe40003f64270 */
        /* <DEDUP_REMOVED lines=48> */
[----:B------:R-:W-:Y:S02]  /*18de0*/  FSEL R121, R85, -INF , P4 ;  /* 0xff80000055797808 */ /* 0x000fe40002000000 */
[----:B------:R-:W-:-:S04]  /*18df0*/  FMNMX.FTZ R32, R97, R32, !PT ;  /* 0x0000002061207209 */ /* 0x000fc80007810000 */
[----:B------:R-:W-:-:S05]  /*18e00*/  FMNMX.FTZ R32, R121, R32, !PT ;  /* 0x0000002079207209 */ /* 0x000fca0007810000 */
[----:B------:R-:W0:Y:S02]  /*18e10*/  SHFL.BFLY PT, R3, R32, 0x2, 0x1f ;  /* 0x0c401f0020037f89 */ /* 0x000e2400000e0000 */
[----:B0-----:R-:W-:-:S05]  /*18e20*/  FMNMX.FTZ R42, R32, R3, !PT ;  /* 0x00000003202a7209 */ /* 0x001fca0007810000 */
[----:B------:R-:W0:Y:S01]  /*18e30*/  SHFL.BFLY PT, R3, R42, 0x1, 0x1f ;  /* 0x0c201f002a037f89 */ /* 0x000e2200000e0000 */
[----:B------:R-:W1:Y:S01]  /*18e40*/  MUFU.EX2 R229, R229 ;  /* 0x000000e500e57308 */ /* 0x000e620000000800 */
[----:B0-----:R-:W-:-:S04]  /*18e50*/  FMNMX.FTZ R3, R42, R3, !PT ;  /* 0x000000032a037209 */ /* 0x001fc80007810000 */
[----:B------:R-:W-:Y:S01]  /*18e60*/  FSETP.NEU.FTZ.AND P3, PT, R3, -INF , PT ;  /* 0xff8000000300780b */ /* 0x000fe20003f7d000 */
[----:B------:R-:W-:-:S05]  /*18e70*/  FFMA.FTZ R48, R2, R3, -8 ;  /* 0xc100000002307423 */ /* 0x000fca0000010003 */
[----:B------:R-:W-:Y:S01]  /*18e80*/  FSEL R48, R48, RZ, P3 ;  /* 0x000000ff30307208 */ /* 0x000fe20001800000 */
[----:B------:R-:W0:Y:S04]  /*18e90*/  MUFU.EX2 R8, R8 ;  /* 0x0000000800087308 */ /* 0x000e280000000800 */
[----:B------:R-:W-:-:S01]  /*18ea0*/  FFMA.FTZ R228, R2, R7, -R48 ;  /* 0x0000000702e47223 */ /* 0x000fc20000010830 */
[C-C-:B------:R-:W-:Y:S01]  /*18eb0*/  FFMA.FTZ R7, R2.reuse, R25, -R48.reuse ;  /* 0x0000001902077223 */ /* 0x140fe20000010830 */
[----:B------:R-:W-:-:S01]  /*18ec0*/  FFMA.FTZ R50, R2, R9, -R48 ;  /* 0x0000000902327223 */ /* 0x000fc20000010830 */
[----:B------:R-:W-:-:S03]  /*18ed0*/  FFMA.FTZ R29, R2, R29, -R48 ;  /* 0x0000001d021d7223 */ /* 0x000fc60000010830 */
[----:B------:R-:W-:Y:S01]  /*18ee0*/  MUFU.EX2 R228, R228 ;  /* 0x000000e400e47308 */ /* 0x000fe20000000800 */
[----:B------:R-:W-:-:S07]  /*18ef0*/  FFMA.FTZ R230, R2, R31, -R48 ;  /* 0x0000001f02e67223 */ /* 0x000fce0000010830 */
[----:B------:R-:W2:Y:S01]  /*18f00*/  MUFU.EX2 R7, R7 ;  /* 0x0000000700077308 */ /* 0x000ea20000000800 */
[----:B------:R-:W-:-:S01]  /*18f10*/  FFMA.FTZ R13, R2, R13, -R113 ;  /* 0x0000000d020d7223 */ /* 0x000fc20000010871 */
[----:B------:R-:W-:-:S06]  /*18f20*/  FFMA.FTZ R226, R2, R39, -R48 ;  /* 0x0000002702e27223 */ /* 0x000fcc0000010830 */
[----:B------:R-:W3:Y:S01]  /*18f30*/  MUFU.EX2 R50, R50 ;  /* 0x0000003200327308 */ /* 0x000ee20000000800 */
[----:B-1----:R-:W-:-:S07]  /*18f40*/  FADD.FTZ R39, R229, R6 ;  /* 0x00000006e5277221 */ /* 0x002fce0000010000 */
[----:B------:R-:W1:Y:S01]  /*18f50*/  MUFU.EX2 R231, R231 ;  /* 0x000000e700e77308 */ /* 0x000e620000000800 */
[----:B0-----:R-:W-:-:S07]  /*18f60*/  FADD.FTZ R58, R8, R39 ;  /* 0x00000027083a7221 */ /* 0x001fce0000010000 */
[----:B------:R-:W0:Y:S01]  /*18f70*/  MUFU.EX2 R29, R29 ;  /* 0x0000001d001d7308 */ /* 0x000e220000000800 */
[----:B------:R-:W-:-:S01]  /*18f80*/  FFMA.FTZ R220, R2, R43, -R48 ;  /* 0x0000002b02dc7223 */ /* 0x000fc20000010830 */
[----:B------:R-:W-:Y:S01]  /*18f90*/  FFMA.FTZ R9, R2, R33, -R48 ;  /* 0x0000002102097223 */ /* 0x000fe20000010830 */
[----:B--2---:R-:W-:-:S05]  /*18fa0*/  FADD.FTZ R43, R228, R7 ;  /* 0x00000007e42b7221 */ /* 0x004fca0000010000 */
[----:B------:R-:W2:Y:S01]  /*18fb0*/  MUFU.EX2 R230, R230 ;  /* 0x000000e600e67308 */ /* 0x000ea20000000800 */
[----:B------:R-:W-:-:S07]  /*18fc0*/  FADD.FTZ R58, R27, R58 ;  /* 0x0000003a1b3a7221 */ /* 0x000fce0000010000 */
[----:B------:R-:W4:Y:S01]  /*18fd0*/  MUFU.EX2 R13, R13 ;  /* 0x0000000d000d7308 */ /* 0x000f220000000800 */
[----:B------:R-:W-:-:S01]  /*18fe0*/  FFMA.FTZ R31, R2, R11, -R48 ;  /* 0x0000000b021f7223 */ /* 0x000fc20000010830 */
[----:B------:R-:W-:Y:S01]  /*18ff0*/  FFMA.FTZ R54, R2, R45, -R48 ;  /* 0x0000002d02367223 */ /* 0x000fe20000010830 */
[----:B---3--:R-:W-:-:S01]  /*19000*/  FADD.FTZ R60, R50, R43 ;  /* 0x0000002b323c7221 */ /* 0x008fc20000010000 */
[----:B-1----:R-:W-:-:S04]  /*19010*/  FADD.FTZ R45, R231, R58 ;  /* 0x0000003ae72d7221 */ /* 0x002fc80000010000 */
[----:B------:R-:W1:Y:S01]  /*19020*/  MUFU.EX2 R225, R225 ;  /* 0x000000e100e17308 */ /* 0x000e620000000800 */
[----:B------:R-:W-:-:S01]  /*19030*/  FFMA.FTZ R52, R2, R37, -R48 ;  /* 0x0000002502347223 */ /* 0x000fc20000010830 */
[----:B0-----:R-:W-:Y:S01]  /*19040*/  FADD.FTZ R43, R29, R60 ;  /* 0x0000003c1d2b7221 */ /* 0x001fe20000010000 */
[----:B------:R-:W-:-:S01]  /*19050*/  FADD.FTZ R62, R12, R45 ;  /* 0x0000002d0c3e7221 */ /* 0x000fc20000010000 */
[----:B------:R-:W-:-:S04]  /*19060*/  FFMA.FTZ R47, R2, R47, -R113 ;  /* 0x0000002f022f7223 */ /* 0x000fc80000010871 */
[----:B------:R-:W0:Y:S01]  /*19070*/  MUFU.EX2 R9, R9 ;  /* 0x0000000900097308 */ /* 0x000e220000000800 */
[----:B------:R-:W-:-:S01]  /*19080*/  FFMA.FTZ R224, R2, R35, -R48 ;  /* 0x0000002302e07223 */ /* 0x000fc20000010830 */
[----:B--2---:R-:W-:Y:S01]  /*19090*/  FADD.FTZ R60, R230, R43 ;  /* 0x0000002be63c7221 */ /* 0x004fe20000010000 */
[----:B----4-:R-:W-:-:S05]  /*190a0*/  FADD.FTZ R43, R13, R62 ;  /* 0x0000003e0d2b7221 */ /* 0x010fca0000010000 */
[----:B------:R-:W2:Y:S01]  /*190b0*/  MUFU.EX2 R31, R31 ;  /* 0x0000001f001f7308 */ /* 0x000ea20000000800 */
[----:B------:R-:W-:-:S07]  /*190c0*/  FADD.FTZ R62, R14, R43 ;  /* 0x0000002b0e3e7221 */ /* 0x000fce0000010000 */
[----:B------:R-:W3:Y:S01]  /*190d0*/  MUFU.EX2 R52, R52 ;  /* 0x0000003400347308 */ /* 0x000ee20000000800 */
[----:B-1----:R-:W-:-:S07]  /*190e0*/  FADD.FTZ R45, R225, R62 ;  /* 0x0000003ee12d7221 */ /* 0x002fce0000010000 */
[----:B------:R-:W1:Y:S01]  /*190f0*/  MUFU.EX2 R47, R47 ;  /* 0x0000002f002f7308 */ /* 0x000e620000000800 */
[----:B0-----:R-:W-:-:S07]  /*19100*/  FADD.FTZ R60, R9, R60 ;  /* 0x0000003c093c7221 */ /* 0x001fce0000010000 */
[----:B------:R-:W0:Y:S01]  /*19110*/  MUFU.EX2 R224, R224 ;  /* 0x000000e000e07308 */ /* 0x000e220000000800 */
[----:B------:R-:W-:-:S01]  /*19120*/  FADD.FTZ R45, R24, R45 ;  /* 0x0000002d182d7221 */ /* 0x000fc20000010000 */
[----:B------:R-:W-:-:S06]  /*19130*/  FFMA.FTZ R55, R2, R55, -R113 ;  /* 0x0000003702377223 */ /* 0x000fcc0000010871 */
[----:B------:R-:W4:Y:S01]  /*19140*/  MUFU.EX2 R227, R227 ;  /* 0x000000e300e37308 */ /* 0x000f220000000800 */
[----:B--2---:R-:W-:-:S01]  /*19150*/  FADD.FTZ R43, R31, R60 ;  /* 0x0000003c1f2b7221 */ /* 0x004fc20000010000 */
[----:B------:R-:W-:-:S06]  /*19160*/  FADD.FTZ R62, R26, R45 ;  /* 0x0000002d1a3e7221 */ /* 0x000fcc0000010000 */
[----:B------:R-:W2:Y:S01]  /*19170*/  MUFU.EX2 R28, R34 ;  /* 0x00000022001c7308 */ /* 0x000ea20000000800 */
[----:B------:R-:W-:-:S01]  /*19180*/  FFMA.FTZ R11, R2, R41, -R48 ;  /* 0x00000029020b7223 */ /* 0x000fc20000010830 */
[----:B---3--:R-:W-:Y:S01]  /*19190*/  FADD.FTZ R43, R52, R43 ;  /* 0x0000002b342b7221 */ /* 0x008fe20000010000 */
[----:B-1----:R-:W-:-:S05]  /*191a0*/  FADD.FTZ R62, R47, R62 ;  /* 0x0000003e2f3e7221 */ /* 0x002fca0000010000 */
[----:B------:R1:W3:Y:S01]  /*191b0*/  MUFU.EX2 R30, R36 ;  /* 0x00000024001e7308 */ /* 0x0002e20000000800 */
[----:B------:R-:W-:-:S01]  /*191c0*/  FFMA.FTZ R38, R2, R59, -R113 ;  /* 0x0000003b02267223 */ /* 0x000fc20000010871 */
[----:B------:R-:W-:Y:S01]  /*191d0*/  FFMA.FTZ R33, R2, R115, -R48 ;  /* 0x0000007302217223 */ /* 0x000fe20000010830 */
[----:B0-----:R-:W-:-:S01]  /*191e0*/  FADD.FTZ R60, R224, R43 ;  /* 0x0000002be03c7221 */ /* 0x001fc20000010000 */
[----:B------:R-:W-:-:S04]  /*191f0*/  F2FP.SATFINITE.E4M3.F32.PACK_AB_MERGE_C R43, R27, R8, RZ ;  /* 0x000000081b2b723e */ /* 0x000fc800048070ff */
[----:B------:R-:W0:Y:S01]  /*19200*/  MUFU.EX2 R55, R55 ;  /* 0x0000003700377308 */ /* 0x000e220000000800 */
[----:B----4-:R-:W-:-:S01]  /*19210*/  FADD.FTZ R27, R227, R62 ;  /* 0x0000003ee31b7221 */ /* 0x010fc20000010000 */
[----:B------:R-:W-:-:S06]  /*19220*/  FFMA.FTZ R40, R2, R99, -R113 ;  /* 0x0000006302287223 */ /* 0x000fcc0000010871 */
[----:B------:R-:W-:Y:S01]  /*19230*/  MUFU.EX2 R221, R221 ;  /* 0x000000dd00dd7308 */ /* 0x000fe20000000800 */
[----:B--2---:R-:W-:-:S01]  /*19240*/  FADD.FTZ R27, R28, R27 ;  /* 0x0000001b1c1b7221 */ /* 0x004fc20000010000 */
[----:B------:R-:W-:-:S06]  /*19250*/  FFMA.FTZ R85, R2, R63, -R113 ;  /* 0x0000003f02557223 */ /* 0x000fcc0000010871 */
[----:B------:R-:W2:Y:S01]  /*19260*/  MUFU.EX2 R11, R11 ;  /* 0x0000000b000b7308 */ /* 0x000ea20000000800 */
[----:B------:R-:W-:Y:S01]  /*19270*/  F2FP.SATFINITE.E4M3.F32.PACK_AB_MERGE_C R45, R14, R13, RZ ;  /* 0x0000000d0e2d723e */ /* 0x000fe200048070ff */
[C-C-:B------:R-:W-:Y:S01]  /*19280*/  FFMA.FTZ R63, R2.reuse, R103, -R113.reuse ;  /* 0x00000067023f7223 */ /* 0x140fe20000010871 */
[----:B-1----:R-:W-:-:S05]  /*19290*/  FFMA.FTZ R36, R2, R71, -R113 ;  /* 0x0000004702247223 */ /* 0x002fca0000010871 */
[----:B------:R-:W-:Y:S01]  /*192a0*/  MUFU.EX2 R38, R38 ;  /* 0x0000002600267308 */ /* 0x000fe20000000800 */
[----:B---3--:R-:W-:-:S01]  /*192b0*/  FADD.FTZ R14, R30, R27 ;  /* 0x0000001b1e0e7221 */ /* 0x008fc20000010000 */
[----:B------:R-:W-:-:S06]  /*192c0*/  FFMA.FTZ R25, R2, R49, -R48 ;  /* 0x0000003102197223 */ /* 0x000fcc0000010830 */
[----:B------:R-:W1:Y:S01]  /*192d0*/  MUFU.EX2 R33, R33 ;  /* 0x0000002100217308 */ /* 0x000e620000000800 */
[----:B------:R-:W-:-:S01]  /*192e0*/  FFMA.FTZ R44, R2, R101, -R113 ;  /* 0x00000065022c7223 */ /* 0x000fc20000010871 */
[----:B------:R-:W-:Y:S01]  /*192f0*/  FFMA.FTZ R67, R2, R67, -R113 ;  /* 0x0000004302437223 */ /* 0x000fe20000010871 */
[----:B0-----:R-:W-:-:S05]  /*19300*/  FADD.FTZ R14, R55, R14 ;  /* 0x0000000e370e7221 */ /* 0x001fca0000010000 */
[----:B------:R-:W-:Y:S01]  /*19310*/  MUFU.EX2 R40, R40 ;  /* 0x0000002800287308 */ /* 0x000fe20000000800 */
[----:B------:R-:W-:-:S07]  /*19320*/  FFMA.FTZ R35, R2, R15, -R48 ;  /* 0x0000000f02237223 */ /* 0x000fce0000010830 */
[----:B------:R-:W0:Y:S01]  /*19330*/  MUFU.EX2 R54, R54 ;  /* 0x0000003600367308 */ /* 0x000e220000000800 */
[----:B------:R-:W-:Y:S01]  /*19340*/  F2FP.SATFINITE.E4M3.F32.PACK_AB_MERGE_C R50, R29, R50, RZ ;  /* 0x000000321d32723e */ /* 0x000fe200048070ff */
[----:B--2---:R-:W-:Y:S01]  /*19350*/  FADD.FTZ R60, R11, R60 ;  /* 0x0000003c0b3c7221 */ /* 0x004fe20000010000 */
[----:B------:R-:W-:-:S05]  /*19360*/  FADD.FTZ R29, R221, R14 ;  /* 0x0000000edd1d7221 */ /* 0x000fca0000010000 */
[----:B------:R-:W-:Y:S01]  /*19370*/  MUFU.EX2 R85, R85 ;  /* 0x0000005500557308 */ /* 0x000fe20000000800 */
[----:B------:R-:W-:-:S07]  /*19380*/  FFMA.FTZ R56, R2, R53, -R48 ;  /* 0x0000003502387223 */ /* 0x000fce0000010830 */
[----:B------:R-:W2:Y:S01]  /*19390*/  MUFU.EX2 R226, R226 ;  /* 0x000000e200e27308 */ /* 0x000ea20000000800 */
[----:B-1----:R-:W-:-:S01]  /*193a0*/  FADD.FTZ R13, R33, R60 ;  /* 0x0000003c210d7221 */ /* 0x002fc20000010000 */
[----:B------:R-:W-:-:S06]  /*193b0*/  FADD.FTZ R29, R38, R29 ;  /* 0x0000001d261d7221 */ /* 0x000fcc0000010000 */
[----:B------:R-:W-:Y:S08]  /*193c0*/  MUFU.EX2 R63, R63 ;  /* 0x0000003f003f7308 */ /* 0x000ff00000000800 */
[----:B------:R-:W1:Y:S08]  /*193d0*/  MUFU.EX2 R36, R36 ;  /* 0x0000002400247308 */ /* 0x000e700000000800 */
[----:B------:R-:W3:Y:S01]  /*193e0*/  MUFU.EX2 R25, R25 ;  /* 0x0000001900197308 */ /* 0x000ee20000000800 */
[----:B------:R-:W-:Y:S01]  /*193f0*/  F2FP.SATFINITE.E4M3.F32.PACK_AB_MERGE_C R231, R12, R231, R45 ;  /* 0x000000e70ce7723e */ /* 0x000fe2000480702d */
[----:B0-----:R-:W-:-:S06]  /*19400*/  FADD.FTZ R13, R54, R13 ;  /* 0x0000000d360d7221 */ /* 0x001fcc0000010000 */
[----:B------:R-:W-:Y:S01]  /*19410*/  MUFU.EX2 R44, R44 ;  /* 0x0000002c002c7308 */ /* 0x000fe20000000800 */
[----:B------:R-:W-:-:S07]  /*19420*/  FADD.FTZ R12, R40, R29 ;  /* 0x0000001d280c7221 */ /* 0x000fce0000010000 */
[----:B------:R-:W0:Y:S01]  /*19430*/  MUFU.EX2 R67, R67 ;  /* 0x0000004300437308 */ /* 0x000e220000000800 */
[----:B------:R-:W-:-:S01]  /*19440*/  FFMA.FTZ R15, R2, R57, -R48 ;  /* 0x00000039020f7223 */ /* 0x000fc20000010830 */
[----:B------:R-:W-:-:S06]  /*19450*/  @!P2 VIADD R37, R10, 0x38840 ;  /* 0x000388400a25a836 */ /* 0x000fcc0000000000 */
[----:B------:R-:W4:Y:S01]  /*19460*/  MUFU.EX2 R35, R35 ;  /* 0x0000002300237308 */ /* 0x000f220000000800 */
[----:B------:R-:W-:-:S01]  /*19470*/  FFMA.FTZ R59, R2, R107, -R113 ;  /* 0x0000006b023b7223 */ /* 0x000fc20000010871 */
[----:B------:R-:W-:Y:S01]  /*19480*/  FFMA.FTZ R32, R2, R79, -R113 ;  /* 0x0000004f02207223 */ /* 0x000fe20000010871 */
[----:B--2---:R-:W-:-:S01]  /*19490*/  FADD.FTZ R8, R226, R13 ;  /* 0x0000000de2087221 */ /* 0x004fc20000010000 */
[C-C-:B------:R-:W-:Y:S01]  /*194a0*/  FFMA.FTZ R217, R2.reuse, R105, -R113.reuse ;  /* 0x0000006902d97223 */ /* 0x140fe20000010871 */
[----:B------:R-:W-:-:S01]  /*194b0*/  FFMA.FTZ R34, R2, R75, -R113 ;  /* 0x0000004b02227223 */ /* 0x000fc20000010871 */
[C-C-:B------:R-:W-:Y:S01]  /*194c0*/  FFMA.FTZ R89, R2.reuse, R89, -R48.reuse ;  /* 0x0000005902597223 */ /* 0x140fe20000010830 */
[----:B------:R-:W-:-:S01]  /*194d0*/  FFMA.FTZ R61, R2, R61, -R48 ;  /* 0x0000003d023d7223 */ /* 0x000fc20000010830 */
[----:B------:R-:W2:Y:S01]  /*194e0*/  MUFU.EX2 R56, R56 ;  /* 0x0000003800387308 */ /* 0x000ea20000000800 */
[C---:B------:R-:W-:Y:S01]  /*194f0*/  F2FP.SATFINITE.E4M3.F32.PACK_AB_MERGE_C R40, R85.reuse, R40, RZ ;  /* 0x000000285528723e */ /* 0x040fe200048070ff */
[----:B------:R-:W-:Y:S01]  /*19500*/  FADD.FTZ R85, R85, R12 ;  /* 0x0000000c55557221 */ /* 0x000fe20000010000 */
[----:B------:R-:W-:Y:S01]  /*19510*/  @!P2 PRMT R37, RZ, 0x654, R37 ;  /* 0x00000654ff25a816 */ /* 0x000fe20000000025 */
[----:B------:R-:W5:Y:S04]  /*19520*/  @P0 LDC R12, c[0x0][0x44c] ;  /* 0x00011300ff0c0b82 */ /* 0x000f680000000800 */
[----:B------:R-:W5:Y:S01]  /*19530*/  MUFU.EX2 R220, R220 ;  /* 0x000000dc00dc7308 */ /* 0x000f620000000800 */
[----:B-1----:R-:W-:Y:S01]  /*19540*/  F2FP.SATFINITE.E4M3.F32.PACK_AB_MERGE_C R223, R36, R63, RZ ;  /* 0x0000003f24df723e */ /* 0x002fe200048070ff */
[----:B---3--:R-:W-:Y:S01]  /*19550*/  FADD.FTZ R8, R25, R8 ;  /* 0x0000000819087221 */ /* 0x008fe20000010000 */
[----:B------:R1:W-:Y:S05]  /*19560*/  @!P2 SYNCS.ARRIVE.TRANS64.RED.A1T0 RZ, [R37+URZ], RZ ;  /* 0x000000ff25ffa9a7 */ /* 0x0003ea000810043f */
[----:B------:R-:W3:Y:S01]  /*19570*/  MUFU.EX2 R15, R15 ;  /* 0x0000000f000f7308 */ /* 0x000ee20000000800 */
[----:B0-----:R-:W-:Y:S01]  /*19580*/  F2FP.SATFINITE.E4M3.F32.PACK_AB_MERGE_C R223, R67, R44, R223 ;  /* 0x0000002c43df723e */ /* 0x001fe200048070df */
[----:B----4-:R-:W-:Y:S01]  /*19590*/  FADD.FTZ R27, R35, R8 ;  /* 0x00000008231b7221 */ /* 0x010fe20000010000 */
[----:B------:R-:W-:-:S01]  /*195a0*/  FADD.FTZ R44, R44, R85 ;  /* 0x000000552c2c7221 */ /* 0x000fc20000010000 */
[----:B------:R-:W0:Y:S04]  /*195b0*/  @P0 LDC R14, c[0x0][0x450] ;  /* 0x00011400ff0e0b82 */ /* 0x000e280000000800 */
[----:B------:R-:W-:Y:S08]  /*195c0*/  MUFU.EX2 R59, R59 ;  /* 0x0000003b003b7308 */ /* 0x000ff00000000800 */
[----:B------:R-:W4:Y:S01]  /*195d0*/  MUFU.EX2 R32, R32 ;  /* 0x0000002000207308 */ /* 0x000f220000000800 */
[----:B--2---:R-:W-:-:S01]  /*195e0*/  FADD.FTZ R27, R56, R27 ;  /* 0x0000001b381b7221 */ /* 0x004fc20000010000 */
[----:B------:R-:W-:-:S06]  /*195f0*/  FADD.FTZ R44, R67, R44 ;  /* 0x0000002c432c7221 */ /* 0x000fcc0000010000 */
[----:B------:R-:W-:Y:S08]  /*19600*/  MUFU.EX2 R217, R217 ;  /* 0x000000d900d97308 */ /* 0x000ff00000000800 */
[----:B------:R-:W2:Y:S08]  /*19610*/  MUFU.EX2 R10, R89 ;  /* 0x00000059000a7308 */ /* 0x000eb00000000800 */
[----:B------:R-:W0:Y:S08]  /*19620*/  MUFU.EX2 R34, R34 ;  /* 0x0000002200227308 */ /* 0x000e300000000800 */
[----:B-1----:R-:W1:Y:S01]  /*19630*/  MUFU.EX2 R37, R61 ;  /* 0x0000003d00257308 */ /* 0x002e620000000800 */
[----:B------:R-:W-:Y:S01]  /*19640*/  F2FP.SATFINITE.E4M3.F32.PACK_AB_MERGE_C R33, R54, R33, RZ ;  /* 0x000000213621723e */ /* 0x000fe200048070ff */
[----:B-----5:R-:W-:Y:S01]  /*19650*/  FADD.FTZ R8, R220, R27 ;  /* 0x0000001bdc087221 */ /* 0x020fe20000010000 */
[----:B------:R-:W-:-:S01]  /*19660*/  FADD.FTZ R63, R63, R44 ;  /* 0x0000002c3f3f7221 */ /* 0x000fc20000010000 */
[----:B------:R-:W-:-:S02]  /*19670*/  F2FP.SATFINITE.E4M3.F32.PACK_AB_MERGE_C R31, R52, R31, RZ ;  /* 0x0000001f341f723e */ /* 0x000fc400048070ff */
[----:B---3--:R-:W-:-:S01]  /*19680*/  FADD.FTZ R27, R15, R8 ;  /* 0x000000080f1b7221 */ /* 0x008fc20000010000 */
[----:B------:R-:W-:Y:S01]  /*19690*/  F2FP.SATFINITE.E4M3.F32.PACK_AB_MERGE_C R224, R11, R224, R33 ;  /* 0x000000e00be0723e */ /* 0x000fe20004807021 */
[----:B------:R-:W-:-:S01]  /*196a0*/  FADD.FTZ R36, R36, R63 ;  /* 0x0000003f24247221 */ /* 0x000fc20000010000 */
[----:B----4-:R-:W-:Y:S01]  /*196b0*/  F2FP.SATFINITE.E4M3.F32.PACK_AB_MERGE_C R11, R32, R59, RZ ;  /* 0x0000003b200b723e */ /* 0x010fe200048070ff */
[----:B--2---:R-:W-:-:S01]  /*196c0*/  FADD.FTZ R8, R10, R27 ;  /* 0x0000001b0a087221 */ /* 0x004fc20000010000 */
[----:B------:R-:W-:Y:S01]  /*196d0*/  F2FP.SATFINITE.E4M3.F32.PACK_AB_MERGE_C R230, R9, R230, R31 ;  /* 0x000000e609e6723e */ /* 0x000fe2000480701f */
[----:B------:R-:W-:-:S01]  /*196e0*/  FADD.FTZ R9, R217, R36 ;  /* 0x00000024d9097221 */ /* 0x000fc20000010000 */
[----:B0-----:R-:W-:Y:S01]  /*196f0*/  F2FP.SATFINITE.E4M3.F32.PACK_AB_MERGE_C R217, R34, R217, R11 ;  /* 0x000000d922d9723e */ /* 0x001fe2000480700b */
[----:B------:R-:W-:Y:S01]  /*19700*/  @P0 IMAD.HI.U32 R11, R92, R12, RZ ;  /* 0x0000000c5c0b0227 */ /* 0x000fe200078e00ff */
[----:B-1----:R-:W-:-:S04]  /*19710*/  F2FP.SATFINITE.E4M3.F32.PACK_AB_MERGE_C R10, R37, R10, RZ ;  /* 0x0000000a250a723e */ /* 0x002fc800048070ff */
[----:B------:R-:W-:Y:S01]  /*19720*/  F2FP.SATFINITE.E4M3.F32.PACK_AB_MERGE_C R220, R15, R220, R10 ;  /* 0x000000dc0fdc723e */ /* 0x000fe2000480700a */
[----:B------:R-:W-:Y:S01]  /*19730*/  IMAD.MOV.U32 R10, RZ, RZ, R92 ;  /* 0x000000ffff0a7224 */ /* 0x000fe200078e005c */
[----:B------:R-:W-:Y:S02]  /*19740*/  @P0 SHF.R.U32.HI R10, RZ, R14, R11 ;  /* 0x0000000eff0a0219 */ /* 0x000fe4000001160b */
[----:B------:R-:W2:Y:S01]  /*19750*/  LDL R11, [R1+0x44] ;  /* 0x00004400010b7983 */ /* 0x000ea20000100800 */
[----:B------:R-:W-:-:S01]  /*19760*/  FFMA.FTZ R222, R2, R117, -R48 ;  /* 0x0000007502de7223 */ /* 0x000fc20000010830 */
[C-C-:B------:R-:W-:Y:S01]  /*19770*/  FFMA.FTZ R39, R2.reuse, R65, -R48.reuse ;  /* 0x0000004102277223 */ /* 0x140fe20000010830 */
[----:B------:R-:W-:-:S04]  /*19780*/  FFMA.FTZ R41, R2, R93, -R48 ;  /* 0x0000005d02297223 */ /* 0x000fc80000010830 */
[----:B------:R-:W0:Y:S01]  /*19790*/  MUFU.EX2 R222, R222 ;  /* 0x000000de00de7308 */ /* 0x000e220000000800 */
[----:B------:R-:W-:-:S01]  /*197a0*/  FFMA.FTZ R58, R2, R69, -R48 ;  /* 0x00000045023a7223 */ /* 0x000fc20000010830 */
[----:B------:R-:W-:-:S06]  /*197b0*/  FFMA.FTZ R216, R2, R51, -R48 ;  /* 0x0000003302d87223 */ /* 0x000fcc0000010830 */
[----:B------:R-:W1:Y:S01]  /*197c0*/  MUFU.EX2 R39, R39 ;  /* 0x0000002700277308 */ /* 0x000e620000000800 */
[----:B------:R-:W-:-:S07]  /*197d0*/  FADD.FTZ R37, R37, R8 ;  /* 0x0000000825257221 */ /* 0x000fce0000010000 */
[----:B------:R-:W3:Y:S01]  /*197e0*/  MUFU.EX2 R41, R41 ;  /* 0x0000002900297308 */ /* 0x000ee20000000800 */
[----:B------:R-:W-:-:S01]  /*197f0*/  FFMA.FTZ R73, R2, R73, -R48 ;  /* 0x0000004902497223 */ /* 0x000fc20000010830 */
[----:B------:R-:W-:Y:S01]  /*19800*/  FFMA.FTZ R95, R2, R95, -R48 ;  /* 0x0000005f025f7223 */ /* 0x000fe20000010830 */
[----:B0-----:R-:W-:-:S05]  /*19810*/  FADD.FTZ R8, R222, R37 ;  /* 0x00000025de087221 */ /* 0x001fca0000010000 */
[----:B------:R-:W0:Y:S01]  /*19820*/  MUFU.EX2 R58, R58 ;  /* 0x0000003a003a7308 */ /* 0x000e220000000800 */
[----:B------:R-:W-:-:S01]  /*19830*/  FFMA.FTZ R219, R2, R109, -R113 ;  /* 0x0000006d02db7223 */ /* 0x000fc20000010871 */
[----:B------:R-:W-:Y:S01]  /*19840*/  FFMA.FTZ R77, R2, R77, -R48 ;  /* 0x0000004d024d7223 */ /* 0x000fe20000010830 */
[----:B-1----:R-:W-:-:S05]  /*19850*/  FADD.FTZ R8, R39, R8 ;  /* 0x0000000827087221 */ /* 0x002fca0000010000 */
[----:B------:R-:W1:Y:S01]  /*19860*/  MUFU.EX2 R216, R216 ;  /* 0x000000d800d87308 */ /* 0x000e620000000800 */
[----:B------:R-:W-:-:S01]  /*19870*/  FFMA.FTZ R46, R2, R83, -R113 ;  /* 0x00000053022e7223 */ /* 0x000fc20000010871 */
[----:B------:R-:W-:Y:S01]  /*19880*/  FFMA.FTZ R71, R2, R87, -R113 ;  /* 0x0000005702477223 */ /* 0x000fe20000010871 */
[----:B------:R-:W-:-:S05]  /*19890*/  F2FP.SATFINITE.E4M3.F32.PACK_AB_MERGE_C R229, R6, R229, R43 ;  /* 0x000000e506e5723e */ /* 0x000fca000480702b */
[----:B------:R-:W4:Y:S01]  /*198a0*/  MUFU.EX2 R13, R73 ;  /* 0x00000049000d7308 */ /* 0x000f220000000800 */
[----:B------:R-:W-:Y:S01]  /*198b0*/  F2FP.SATFINITE.E4M3.F32.PACK_AB_MERGE_C R228, R7, R228, R50 ;  /* 0x000000e407e4723e */ /* 0x000fe20004807032 */
[----:B------:R-:W-:Y:S01]  /*198c0*/  FFMA.FTZ R111, R2, R111, -R113 ;  /* 0x0000006f026f7223 */ /* 0x000fe20000010871 */
[----:B---3--:R-:W-:-:S01]  /*198d0*/  FADD.FTZ R7, R41, R8 ;  /* 0x0000000829077221 */ /* 0x008fc20000010000 */
[C-C-:B------:R-:W-:Y:S01]  /*198e0*/  FFMA.FTZ R119, R2.reuse, R119, -R48.reuse ;  /* 0x0000007702777223 */ /* 0x140fe20000010830 */
[----:B------:R-:W-:-:S03]  /*198f0*/  FFMA.FTZ R81, R2, R81, -R48 ;  /* 0x0000005102517223 */ /* 0x000fc60000010830 */
[----:B------:R-:W-:Y:S01]  /*19900*/  MUFU.EX2 R95, R95 ;  /* 0x0000005f005f7308 */ /* 0x000fe20000000800 */
[----:B------:R-:W-:-:S01]  /*19910*/  FFMA.FTZ R97, R2, R97, -R48 ;  /* 0x0000006102617223 */ /* 0x000fc20000010830 */
[----:B------:R-:W-:-:S06]  /*19920*/  FFMA.FTZ R48, R2, R121, -R48 ;  /* 0x0000007902307223 */ /* 0x000fcc0000010830 */
[----:B------:R-:W3:Y:S01]  /*19930*/  MUFU.EX2 R6, R77 ;  /* 0x0000004d00067308 */ /* 0x000ee20000000800 */
[----:B0-----:R-:W-:-:S01]  /*19940*/  FADD.FTZ R7, R58, R7 ;  /* 0x000000073a077221 */ /* 0x001fc20000010000 */
[----:B------:R-:W-:-:S06]  /*19950*/  FADD.FTZ R34, R34, R9 ;  /* 0x0000000922227221 */ /* 0x000fcc0000010000 */
[----:B------:R-:W0:Y:S01]  /*19960*/  MUFU.EX2 R219, R219 ;  /* 0x000000db00db7308 */ /* 0x000e220000000800 */
[----:B-1----:R-:W-:-:S01]  /*19970*/  FADD.FTZ R8, R216, R7 ;  /* 0x00000007d8087221 */ /* 0x002fc20000010000 */
[----:B------:R-:W-:-:S06]  /*19980*/  FADD.FTZ R59, R59, R34 ;  /* 0x000000223b3b7221 */ /* 0x000fcc0000010000 */
[----:B------:R-:W-:Y:S08]  /*19990*/  MUFU.EX2 R46, R46 ;  /* 0x0000002e002e7308 */ /* 0x000ff00000000800 */
[----:B------:R-:W1:Y:S08]  /*199a0*/  MUFU.EX2 R71, R71 ;  /* 0x0000004700477308 */ /* 0x000e700000000800 */
[----:B------:R-:W5:Y:S01]  /*199b0*/  MUFU.EX2 R42, R111 ;  /* 0x0000006f002a7308 */ /* 0x000f620000000800 */
[----:B----4-:R-:W-:-:S01]  /*199c0*/  FADD.FTZ R8, R13, R8 ;  /* 0x000000080d087221 */ /* 0x010fc20000010000 */
[----:B------:R-:W-:-:S06]  /*199d0*/  FADD.FTZ R32, R32, R59 ;  /* 0x0000003b20207221 */ /* 0x000fcc0000010000 */
[----:B------:R-:W4:Y:S01]  /*199e0*/  MUFU.EX2 R119, R119 ;  /* 0x0000007700777308 */ /* 0x000f220000000800 */
[----:B---3--:R-:W-:-:S07]  /*199f0*/  F2FP.SATFINITE.E4M3.F32.PACK_AB_MERGE_C R7, R6, R95, RZ ;  /* 0x0000005f0607723e */ /* 0x008fce00048070ff */
[----:B------:R-:W-:Y:S08]  /*19a00*/  MUFU.EX2 R97, R97 ;  /* 0x0000006100617308 */ /* 0x000ff00000000800 */
[----:B------:R-:W3:Y:S01]  /*19a10*/  MUFU.EX2 R48, R48 ;  /* 0x0000003000307308 */ /* 0x000ee20000000800 */
[----:B------:R-:W-:-:S01]  /*19a20*/  FADD.FTZ R95, R95, R8 ;  /* 0x000000085f5f7221 */ /* 0x000fc20000010000 */
[----:B0-----:R-:W-:-:S06]  /*19a30*/  FADD.FTZ R9, R219, R32 ;  /* 0x00000020db097221 */ /* 0x001fcc0000010000 */
[----:B------:R-:W0:Y:S01]  /*19a40*/  MUFU.EX2 R218, R81 ;  /* 0x0000005100da7308 */ /* 0x000e220000000800 */
[----:B------:R-:W-:-:S01]  /*19a50*/  FADD.FTZ R6, R6, R95 ;  /* 0x0000005f06067221 */ /* 0x000fc20000010000 */
[----:B-1----:R-:W-:Y:S01]  /*19a60*/  F2FP.SATFINITE.E4M3.F32.PACK_AB_MERGE_C R8, R71, R46, RZ ;  /* 0x0000002e4708723e */ /* 0x002fe200048070ff */
[----:B-----5:R-:W-:-:S01]  /*19a70*/  FADD.FTZ R9, R42, R9 ;  /* 0x000000092a097221 */ /* 0x020fc20000010000 */
[----:B------:R-:W-:Y:S02]  /*19a80*/  IADD3 R10, R10, R88, -R90 ;  /* 0x000000580a0a7210 */ /* 0x000fe40007ffe85a */
[----:B------:R-:W-:Y:S01]  /*19a90*/  F2FP.SATFINITE.E4M3.F32.PACK_AB_MERGE_C R216, R13, R216, R7 ;  /* 0x000000d80dd8723e */ /* 0x000fe20004807007 */
[----:B----4-:R-:W-:Y:S01]  /*19aa0*/  FADD.FTZ R7, R119, R6 ;  /* 0x0000000677077221 */ /* 0x010fe20000010000 */
[----:B------:R-:W-:Y:S01]  /*19ab0*/  F2FP.SATFINITE.E4M3.F32.PACK_AB_MERGE_C R219, R42, R219, R8 ;  /* 0x000000db2adb723e */ /* 0x000fe20004807008 */
[----:B------:R-:W-:Y:S01]  /*19ac0*/  FADD.FTZ R46, R46, R9 ;  /* 0x000000092e2e7221 */ /* 0x000fe20000010000 */
[----:B---3--:R-:W-:-:S02]  /*19ad0*/  F2FP.SATFINITE.E4M3.F32.PACK_AB_MERGE_C R8, R48, R97, RZ ;  /* 0x000000613008723e */ /* 0x008fc400048070ff */
[----:B------:R-:W-:Y:S01]  /*19ae0*/  SHF.R.S32.HI R9, RZ, 0x1f, R10 ;  /* 0x0000001fff097819 */ /* 0x000fe2000001140a */
[----:B0-----:R-:W-:-:S01]  /*19af0*/  FADD.FTZ R6, R218, R7 ;  /* 0x00000007da067221 */ /* 0x001fc20000010000 */
[----:B------:R-:W-:Y:S02]  /*19b00*/  F2FP.SATFINITE.E4M3.F32.PACK_AB_MERGE_C R218, R218, R119, R8 ;  /* 0x00000077dada723e */ /* 0x000fe40004807008 */
[----:B------:R-:W-:-:S04]  /*19b10*/  LEA.HI R8, R9, R10, RZ, 0x7 ;  /* 0x0000000a09087211 */ /* 0x000fc800078f38ff */
[----:B------:R-:W-:Y:S01]  /*19b20*/  SHF.R.S32.HI R8, RZ, 0x7, R8 ;  /* 0x00000007ff087819 */ /* 0x000fe20000011408 */
[----:B------:R-:W-:Y:S01]  /*19b30*/  VIADD R12, R91, 0xfffffffe ;  /* 0xfffffffe5b0c7836 */ /* 0x000fe20000000000 */
[----:B------:R-:W-:Y:S01]  /*19b40*/  F2FP.SATFINITE.E4M3.F32.PACK_AB_MERGE_C R26, R47, R26, RZ ;  /* 0x0000001a2f1a723e */ /* 0x000fe200048070ff */
[----:B------:R-:W-:-:S01]  /*19b50*/  FADD.FTZ R7, R97, R6 ;  /* 0x0000000661077221 */ /* 0x000fc20000010000 */
[----:B------:R-:W-:Y:S02]  /*19b60*/  F2FP.SATFINITE.E4M3.F32.PACK_AB_MERGE_C R30, R55, R30, RZ ;  /* 0x0000001e371e723e */ /* 0x000fe400048070ff */
[----:B------:R-:W-:Y:S02]  /*19b70*/  F2FP.SATFINITE.E4M3.F32.PACK_AB_MERGE_C R35, R56, R35, RZ ;  /* 0x000000233823723e */ /* 0x000fe400048070ff */
[----:B------:R-:W-:Y:S01]  /*19b80*/  F2FP.SATFINITE.E4M3.F32.PACK_AB_MERGE_C R41, R58, R41, RZ ;  /* 0x000000293a29723e */ /* 0x000fe200048070ff */
[----:B------:R-:W-:-:S01]  /*19b90*/  FADD.FTZ R6, R71, R46 ;  /* 0x0000002e47067221 */ /* 0x000fc20000010000 */
[----:B------:R-:W-:Y:S01]  /*19ba0*/  F2FP.SATFINITE.E4M3.F32.PACK_AB_MERGE_C R225, R24, R225, R26 ;  /* 0x000000e118e1723e */ /* 0x000fe2000480701a */
[----:B------:R-:W-:-:S01]  /*19bb0*/  FADD.FTZ R7, R48, R7 ;  /* 0x0000000730077221 */ /* 0x000fc20000010000 */
[----:B------:R-:W-:-:S02]  /*19bc0*/  F2FP.SATFINITE.E4M3.F32.PACK_AB_MERGE_C R227, R28, R227, R30 ;  /* 0x000000e31ce3723e */ /* 0x000fc4000480701e */
[----:B------:R-:W-:Y:S02]  /*19bd0*/  CS2R R26, SRZ ;  /* 0x00000000001a7805 */ /* 0x000fe4000001ff00 */
[----:B------:R-:W-:Y:S02]  /*19be0*/  F2FP.SATFINITE.E4M3.F32.PACK_AB_MERGE_C R221, R38, R221, R40 ;  /* 0x000000dd26dd723e */ /* 0x000fe40004807028 */
[----:B------:R-:W-:Y:S02]  /*19bf0*/  CS2R R28, SRZ ;  /* 0x00000000001c7805 */ /* 0x000fe4000001ff00 */
[----:B------:R-:W-:Y:S02]  /*19c00*/  F2FP.SATFINITE.E4M3.F32.PACK_AB_MERGE_C R226, R25, R226, R35 ;  /* 0x000000e219e2723e */ /* 0x000fe40004807023 */
[----:B------:R-:W-:Y:S02]  /*19c10*/  CS2R R24, SRZ ;  /* 0x0000000000187805 */ /* 0x000fe4000001ff00 */
[----:B------:R-:W-:-:S02]  /*19c20*/  F2FP.SATFINITE.E4M3.F32.PACK_AB_MERGE_C R222, R39, R222, R41 ;  /* 0x000000de27de723e */ /* 0x000fc40004807029 */
        /* <DEDUP_REMOVED lines=61> */
[----:B--2---:R-:W-:-:S05]  /*1a000*/  VIMNMX R11, R11, R8, !PT ;  /* 0x000000080b0b7248 */ /* 0x004fca0007fe0100 */
[----:B------:R0:W-:Y:S01]  /*1a010*/  STL [R1+0x38], R11 ;  /* 0x0000380b01007387 */ /* 0x0001e20000100800 */
[----:B------:R-:W-:-:S13]  /*1a020*/  ISETP.GE.AND P2, PT, R12, R11, PT ;  /* 0x0000000b0c00720c */ /* 0x000fda0003f46270 */
[----:B0-----:R-:W-:Y:S05]  /*1a030*/  @!P2 BRA `(.L_x_2634) ;  /* 0x00000034005ca947 */ /* 0x001fea0003800000 */
        /* <DEDUP_REMOVED lines=68> */
.L_x_2645:
        /* <DEDUP_REMOVED lines=8> */
.L_x_2636:
        /* <DEDUP_REMOVED lines=8> */
.L_x_2637:
[----:B------:R-:W-:Y:S04]  /*1a580*/  BSSY B0, `(.L_x_2635) ;  /* 0x0000004000007945 */ /* 0x000fe80003800000 */
[----:B-1----:R-:W-:Y:S05]  /*1a590*/  @P3 BRA `(.L_x_2638) ;  /* 0x0000000000083947 */ /* 0x002fea0003800000 */
[----:B------:R-:W1:Y:S02]  /*1a5a0*/  SYNCS.PHASECHK.TRANS64.TRYWAIT P3, [R0+URZ+0x38830], R3 ;  /* 0x03883003000075a7 */ /* 0x000e64000806017f */
[----:B-1----:R-:W-:Y:S05]  /*1a5b0*/  @!P3 BRA `(.L_x_2639) ;  /* 0x0000017c0008b947 */ /* 0x002fea0003800000 */
.L_x_2638:
[----:B------:R-:W-:Y:S05]  /*1a5c0*/  BSYNC B0 ;  /* 0x0000000000007941 */ /* 0x000fea0003800000 */
.L_x_2635:
[----:B01----:R-:W2:Y:S01]  /*1a5d0*/  LDL R3, [R1+0x10] ;  /* 0x0000100001037983 */ /* 0x003ea20000100800 */
[----:B------:R-:W-:-:S03]  /*1a5e0*/  IADD3 R15, R234, 0x1, RZ ;  /* 0x00000001ea0f7810 */ /* 0x000fc60007ffe0ff */
[----:B------:R0:W-:Y:S01]  /*1a5f0*/  STL.64 [R1+0x1d8], R16 ;  /* 0x0001d81001007387 */ /* 0x0001e20000100a00 */
[----:B------:R-:W-:-:S03]  /*1a600*/  ISETP.NE.AND P3, PT, R15, 0x2, PT ;  /* 0x000000020f00780c */ /* 0x000fc60003f65270 */
[----:B------:R1:W-:Y:S01]  /*1a610*/  STL.64 [R1+0x1d0], R10 ;  /* 0x0001d00a01007387 */ /* 0x0003e20000100a00 */
[----:B------:R-:W-:-:S03]  /*1a620*/  SEL R15, R15, RZ, P3 ;  /* 0x000000ff0f0f7207 */ /* 0x000fc60001800000 */
[----:B------:R3:W-:Y:S04]  /*1a630*/  STL [R1+0x1c8], R8 ;  /* 0x0001c80801007387 */ /* 0x0007e80000100800 */
[----:B------:R4:W-:Y:S04]  /*1a640*/  STL.64 [R1+0x1c0], R6 ;  /* 0x0001c00601007387 */ /* 0x0009e80000100a00 */
[----:B------:R2:W-:Y:S04]  /*1a650*/  STL [R1+0x1b8], R2 ;  /* 0x0001b80201007387 */ /* 0x0005e80000100800 */
[----:B0-----:R-:W2:Y:S04]  /*1a660*/  LDL.64 R16, [R1+0x30] ;  /* 0x0000300001107983 */ /* 0x001ea80000100a00 */
[----:B-1----:R-:W2:Y:S01]  /*1a670*/  LDL.64 R10, [R1+0x28] ;  /* 0x00002800010a7983 */ /* 0x002ea20000100a00 */
[----:B------:R-:W0:Y:S01]  /*1a680*/  S2R R0, SR_TID.X ;  /* 0x0000000000007919 */ /* 0x000e220000002100 */
[----:B------:R-:W-:Y:S05]  /*1a690*/  WARPSYNC.ALL ;  /* 0x0000000000007948 */ /* 0x000fea0003800000 */
[----:B------:R-:W-:Y:S01]  /*1a6a0*/  IMAD.MOV.U32 R13, RZ, RZ, 0x40000040 ;  /* 0x40000040ff0d7424 */ /* 0x000fe200078e00ff */
[----:B---3--:R-:W3:Y:S01]  /*1a6b0*/  LDL.64 R8, [R1+0x20] ;  /* 0x0000200001087983 */ /* 0x008ee20000100a00 */
[----:B------:R-:W-:-:S02]  /*1a6c0*/  IMAD.MOV.U32 R155, RZ, RZ, 0x40000040 ;  /* 0x40000040ff9b7424 */ /* 0x000fc400078e00ff */
[----:B------:R-:W-:Y:S01]  /*1a6d0*/  IMAD.MOV.U32 R153, RZ, RZ, 0x40000040 ;  /* 0x40000040ff997424 */ /* 0x000fe200078e00ff */
[----:B----4-:R-:W4:Y:S01]  /*1a6e0*/  LDL.64 R6, [R1+0x18] ;  /* 0x0000180001067983 */ /* 0x010f220000100a00 */
[----:B0-----:R-:W-:-:S05]  /*1a6f0*/  SHF.R.U32.HI R0, RZ, 0x7, R0 ;  /* 0x00000007ff007819 */ /* 0x001fca0000011600 */
[----:B------:R-:W-:Y:S01]  /*1a700*/  VIADD R0, R0, 0x8 ;  /* 0x0000000800007836 */ /* 0x000fe20000000000 */
[----:B------:R-:W-:Y:S01]  /*1a710*/  R2UR UR7, R13 ;  /* 0x000000000d0772ca */ /* 0x000fe200000e0000 */
[----:B------:R-:W-:Y:S01]  /*1a720*/  IMAD.MOV.U32 R157, RZ, RZ, 0x40000040 ;  /* 0x40000040ff9d7424 */ /* 0x000fe200078e00ff */
        /* <DEDUP_REMOVED lines=15> */
[C---:B------:R-:W-:Y:S01]  /*1a820*/  R2UR UR6, R12.reuse ;  /* 0x000000000c0672ca */ /* 0x040fe200000e0000 */
[----:B------:R-:W-:Y:S01]  /*1a830*/  VIADD R156, R12, 0x404 ;  /* 0x000004040c9c7836 */ /* 0x000fe20000000000 */
[----:B------:R-:W-:Y:S01]  /*1a840*/  R2UR UR14, R152 ;  /* 0x00000000980e72ca */ /* 0x000fe200000e0000 */
[----:B------:R-:W-:Y:S01]  /*1a850*/  VIADD R152, R12, 0x400 ;  /* 0x000004000c987836 */ /* 0x000fe20000000000 */
[----:B------:R-:W-:Y:S01]  /*1a860*/  R2UR UR18, R154 ;  /* 0x000000009a1272ca */ /* 0x000fe200000e0000 */
[----:B------:R-:W-:Y:S01]  /*1a870*/  VIADD R154, R12, 0x402 ;  /* 0x000004020c9a7836 */ /* 0x000fe20000000000 */
[----:B------:R-:W-:Y:S02]  /*1a880*/  R2UR UR30, R156 ;  /* 0x000000009c1e72ca */ /* 0x000fe400000e0000 */
[----:B------:R-:W-:-:S02]  /*1a890*/  R2UR UR22, R152 ;  /* 0x00000000981672ca */ /* 0x000fc400000e0000 */
[----:B------:R-:W-:Y:S02]  /*1a8a0*/  R2UR UR26, R154 ;  /* 0x000000009a1a72ca */ /* 0x000fe400000e0000 */
[----:B------:R-:W-:-:S06]  /*1a8b0*/  WARPGROUP.ARRIVE ;  /* 0x00000000000079c5 */ /* 0x000fcc0000000000 */
[----:B------:R-:W-:Y:S01]  /*1a8c0*/  QGMMA.64x128x32.F32.E4M3.E4M3 R152, gdesc[UR4], RZ, !UPT, gsb0 ;  /* 0x01e00000049879f3 */ /* 0x000fe2000c0008ff */
[----:B------:R-:W-:Y:S02]  /*1a8d0*/  R2UR UR8, R16 ;  /* 0x00000000100872ca */ /* 0x000fe400000e0000 */
[----:B------:R-:W-:Y:S02]  /*1a8e0*/  R2UR UR9, R17 ;  /* 0x00000000110972ca */ /* 0x000fe400000e0000 */
[----:B------:R-:W-:Y:S02]  /*1a8f0*/  R2UR UR12, R10 ;  /* 0x000000000a0c72ca */ /* 0x000fe400000e0000 */
[----:B------:R-:W-:Y:S01]  /*1a900*/  R2UR UR13, R11 ;  /* 0x000000000b0d72ca */ /* 0x000fe200000e0000 */
[----:B------:R-:W-:Y:S02]  /*1a910*/  WARPGROUP.DEPBAR.LE gsb0, 0x0 ;  /* 0x00008000000079c5 */ /* 0x000fe40000010000 */
[----:B------:R-:W-:-:S06]  /*1a920*/  WARPGROUP.ARRIVE ;  /* 0x00000000000079c5 */ /* 0x000fcc0000000000 */
[----:B------:R-:W-:Y:S01]  /*1a930*/  QGMMA.64x128x32.F32.E4M3.E4M3 R152, gdesc[UR8], R152, gsb0 ;  /* 0x01e00000089879f3 */ /* 0x000fe20008000898 */
[----:B---3--:R-:W-:Y:S02]  /*1a940*/  R2UR UR16, R8 ;  /* 0x00000000081072ca */ /* 0x008fe400000e0000 */
[----:B------:R-:W-:Y:S01]  /*1a950*/  R2UR UR17, R9 ;  /* 0x00000000091172ca */ /* 0x000fe200000e0000 */
[----:B------:R-:W-:Y:S02]  /*1a960*/  WARPGROUP.DEPBAR.LE gsb0, 0x0 ;  /* 0x00008000000079c5 */ /* 0x000fe40000010000 */
[----:B------:R-:W-:-:S06]  /*1a970*/  WARPGROUP.ARRIVE ;  /* 0x00000000000079c5 */ /* 0x000fcc0000000000 */
[----:B------:R-:W-:Y:S01]  /*1a980*/  QGMMA.64x128x32.F32.E4M3.E4M3 R152, gdesc[UR12], R152, gsb0 ;  /* 0x01e000000c9879f3 */ /* 0x000fe20008000898 */
[----:B------:R-:W-:Y:S01]  /*1a990*/  VIADD R12, R12, 0x406 ;  /* 0x000004060c0c7836 */ /* 0x000fe20000000000 */
[----:B------:R-:W-:-:S04]  /*1a9a0*/  R2UR UR35, R13 ;  /* 0x000000000d2372ca */ /* 0x000fc800000e0000 */
[----:B------:R-:W-:Y:S02]  /*1a9b0*/  R2UR UR34, R12 ;  /* 0x000000000c2272ca */ /* 0x000fe400000e0000 */
[----:B------:R-:W3:Y:S01]  /*1a9c0*/  LDL.64 R12, [R1] ;  /* 0x00000000010c7983 */ /* 0x000ee20000100a00 */
[----:B----4-:R-:W-:Y:S02]  /*1a9d0*/  R2UR UR20, R6 ;  /* 0x00000000061472ca */ /* 0x010fe400000e0000 */
[----:B------:R-:W-:Y:S01]  /*1a9e0*/  R2UR UR21, R7 ;  /* 0x00000000071572ca */ /* 0x000fe200000e0000 */
[----:B------:R0:W5:Y:S01]  /*1a9f0*/  LDL.LU.64 R16, [R1+0x1d8] ;  /* 0x0001d80001107983 */ /* 0x0001620000300a00 */
[----:B--2---:R-:W-:Y:S02]  /*1aa00*/  R2UR UR24, R2 ;  /* 0x00000000021872ca */ /* 0x004fe400000e0000 */
[----:B------:R-:W-:Y:S01]  /*1aa10*/  R2UR UR25, R3 ;  /* 0x00000000031972ca */ /* 0x000fe200000e0000 */
[----:B------:R0:W5:Y:S04]  /*1aa20*/  LDL.LU.64 R10, [R1+0x1d0] ;  /* 0x0001d000010a7983 */ /* 0x0001680000300a00 */
[----:B------:R0:W5:Y:S04]  /*1aa30*/  LDL.LU R8, [R1+0x1c8] ;  /* 0x0001c80001087983 */ /* 0x0001680000300800 */
[----:B------:R0:W5:Y:S04]  /*1aa40*/  LDL.LU.64 R6, [R1+0x1c0] ;  /* 0x0001c00001067983 */ /* 0x0001680000300a00 */
[----:B------:R0:W5:Y:S01]  /*1aa50*/  LDL.LU R2, [R1+0x1b8] ;  /* 0x0001b80001027983 */ /* 0x0001620000300800 */
[----:B------:R-:W-:-:S02]  /*1aa60*/  WARPGROUP.DEPBAR.LE gsb0, 0x0 ;  /* 0x00008000000079c5 */ /* 0x000fc40000010000 */
[----:B------:R-:W-:-:S06]  /*1aa70*/  WARPGROUP.ARRIVE ;  /* 0x00000000000079c5 */ /* 0x000fcc0000000000 */
[----:B------:R-:W-:Y:S03]  /*1aa80*/  QGMMA.64x128x32.F32.E4M3.E4M3 R152, gdesc[UR16], R152, gsb0 ;  /* 0x01e00000109879f3 */ /* 0x000fe60008000898 */
[----:B------:R-:W-:Y:S02]  /*1aa90*/  WARPGROUP.DEPBAR.LE gsb0, 0x0 ;  /* 0x00008000000079c5 */ /* 0x000fe40000010000 */
[----:B------:R-:W-:-:S07]  /*1aaa0*/  WARPGROUP.ARRIVE ;  /* 0x00000000000079c5 */ /* 0x000fce0000000000 */
[----:B------:R-:W-:Y:S01]  /*1aab0*/  QGMMA.64x128x32.F32.E4M3.E4M3 R152, gdesc[UR20], R152, gsb0 ;  /* 0x01e00000149879f3 */ /* 0x000fe20008000898 */
[----:B---3--:R-:W-:Y:S02]  /*1aac0*/  R2UR UR28, R12 ;  /* 0x000000000c1c72ca */ /* 0x008fe400000e0000 */
[----:B------:R-:W-:Y:S02]  /*1aad0*/  WARPGROUP.DEPBAR.LE gsb0, 0x0 ;  /* 0x00008000000079c5 */ /* 0x000fe40000010000 */
[----:B------:R-:W-:-:S07]  /*1aae0*/  WARPGROUP.ARRIVE ;  /* 0x00000000000079c5 */ /* 0x000fce0000000000 */
[----:B------:R-:W-:Y:S01]  /*1aaf0*/  QGMMA.64x128x32.F32.E4M3.E4M3 R152, gdesc[UR24], R152, gsb0 ;  /* 0x01e00000189879f3 */ /* 0x000fe20008000898 */
[----:B------:R-:W-:Y:S02]  /*1ab00*/  R2UR UR29, R13 ;  /* 0x000000000d1d72ca */ /* 0x000fe400000e0000 */
        /* <DEDUP_REMOVED lines=12> */
.L_x_2641:
[----:B-----5:R-:W-:Y:S02]  /*1abd0*/  SHF.L.U32 R0, R8, 0x1f, RZ ;  /* 0x0000001f08007819 */ /* 0x020fe400000006ff */
[----:B------:R-:W-:-:S04]  /*1abe0*/  LEA R3, R234, R18, 0x3 ;  /* 0x00000012ea037211 */ /* 0x000fc800078e18ff */
[----:B------:R0:W1:Y:S01]  /*1abf0*/  SYNCS.PHASECHK.TRANS64.TRYWAIT P2, [R3+URZ+0x38850], R0 ;  /* 0x03885000030075a7 */ /* 0x000062000804017f */
[----:B------:R-:W-:Y:S05]  /*1ac00*/  @!P1 BRA `(.L_x_2642) ;  /* 0x0000000000049947 */ /* 0x000fea0003800000 */
[----:B------:R-:W-:Y:S01]  /*1ac10*/  BPT.TRAP 0x1 ;  /* 0x000000040000795c */ /* 0x000fe20000300000 */
.L_x_2642:
[----:B-1----:R-:W-:Y:S05]  /*1ac20*/  @P2 BRA `(.L_x_2640) ;  /* 0x0000000000082947 */ /* 0x002fea0003800000 */
[----:B------:R-:W1:Y:S02]  /*1ac30*/  SYNCS.PHASECHK.TRANS64.TRYWAIT P2, [R3+URZ+0x38850], R0 ;  /* 0x03885000030075a7 */ /* 0x000e64000804017f */
[----:B-1----:R-:W-:Y:S05]  /*1ac40*/  @!P2 BRA `(.L_x_2643) ;  /* 0x000001740078a947 */ /* 0x002fea0003800000 */
.L_x_2640:
[----:B-----5:R-:W-:Y:S01]  /*1ac50*/  VIADD R8, R18, 0x400 ;  /* 0x0000040012087836 */ /* 0x020fe20000000000 */
[----:B------:R-:W-:Y:S05]  /*1ac60*/  WARPSYNC.ALL ;  /* 0x0000000000007948 */ /* 0x000fea0003800000 */
[----:B------:R-:W-:Y:S01]  /*1ac70*/  SHF.R.U32.HI R8, RZ, 0x4, R8 ;  /* 0x00000004ff087819 */ /* 0x000fe20000011608 */
[----:B------:R-:W-:Y:S01]  /*1ac80*/  IMAD.MOV.U32 R9, RZ, RZ, 0x40000040 ;  /* 0x40000040ff097424 */ /* 0x000fe200078e00ff */
[----:B01----:R-:W2:Y:S01]  /*1ac90*/  LDL R0, [R1+0x80] ;  /* 0x0000800001007983 */ /* 0x003ea20000100800 */
[----:B------:R-:W-:Y:S01]  /*1aca0*/  WARPGROUP.ARRIVE ;  /* 0x00000000000079c5 */ /* 0x000fe20000000000 */
[----:B------:R-:W-:Y:S01]  /*1acb0*/  LOP3.LUT R8, R8, 0x3fff, RZ, 0xc0, !PT ;  /* 0x00003fff08087812 */ /* 0x000fe200078ec0ff */
[----:B------:R-:W-:Y:S01]  /*1acc0*/  IMAD.MOV.U32 R13, RZ, RZ, 0x40000040 ;  /* 0x40000040ff0d7424 */ /* 0x000fe200078e00ff */
[----:B------:R-:W-:Y:S01]  /*1acd0*/  R2UR UR7, R9 ;  /* 0x00000000090772ca */ /* 0x000fe200000e0000 */
[----:B------:R-:W0:Y:S01]  /*1ace0*/  @P0 LDC R3, c[0x0][0x44c] ;  /* 0x00011300ff030b82 */ /* 0x000e220000000800 */
[----:B------:R-:W-:-:S05]  /*1acf0*/  LOP3.LUT R8, R8, 0x10000, RZ, 0xfc, !PT ;  /* 0x0001000008087812 */ /* 0x000fca00078efcff */
[----:B------:R-:W-:Y:S02]  /*1ad00*/  IMAD R8, R234, 0x800, R8 ;  /* 0x00000800ea087824 */ /* 0x000fe400078e0208 */
[----:B------:R-:W1:Y:S03]  /*1ad10*/  @P0 LDC R9, c[0x0][0x450] ;  /* 0x00011400ff090b82 */ /* 0x000e660000000800 */
[----:B------:R-:W-:-:S13]  /*1ad20*/  R2UR UR6, R8 ;  /* 0x00000000080672ca */ /* 0x000fda00000e0000 */
[----:B------:R-:W-:Y:S01]  /*1ad30*/  QGMMA.64x256x32.F32.E4M3.E4M3 R24, R228, gdesc[UR4], R24, gsb0 ;  /* 0x03e00004e4187df3 */ /* 0x000fe20008000818 */
[----:B------:R-:W-:Y:S01]  /*1ad40*/  VIADD R12, R8, 0x2 ;  /* 0x00000002080c7836 */ /* 0x000fe20000000000 */
[----:B------:R-:W-:-:S04]  /*1ad50*/  R2UR UR7, R13 ;  /* 0x000000000d0772ca */ /* 0x000fc800000e0000 */
[----:B------:R-:W-:Y:S01]  /*1ad60*/  R2UR UR6, R12 ;  /* 0x000000000c0672ca */ /* 0x000fe200000e0000 */
[----:B------:R-:W-:Y:S02]  /*1ad70*/  WARPGROUP.DEPBAR.LE gsb0, 0x0 ;  /* 0x00008000000079c5 */ /* 0x000fe40000010000 */
[----:B------:R-:W2:Y:S04]  /*1ad80*/  LDL R228, [R1+0x3c] ;  /* 0x00003c0001e47983 */ /* 0x000ea80000100800 */
[----:B------:R-:W3:Y:S04]  /*1ad90*/  LDL R229, [R1+0x64] ;  /* 0x0000640001e57983 */ /* 0x000ee80000100800 */
[----:B------:R-:W3:Y:S04]  /*1ada0*/  LDL R230, [R1+0x48] ;  /* 0x0000480001e67983 */ /* 0x000ee80000100800 */
[----:B------:R-:W4:Y:S01]  /*1adb0*/  LDL R231, [R1+0x40] ;  /* 0x0000400001e77983 */ /* 0x000f220000100800 */
[----:B------:R-:W-:Y:S01]  /*1adc0*/  WARPGROUP.ARRIVE ;  /* 0x00000000000079c5 */ /* 0x000fe20000000000 */
[----:B------:R-:W-:-:S02]  /*1add0*/  VIADD R12, R8, 0x4 ;  /* 0x00000004080c7836 */ /* 0x000fc40000000000 */
[----:B------:R-:W-:Y:S02]  /*1ade0*/  IMAD.MOV.U32 R13, RZ, RZ, 0x40000040 ;  /* 0x40000040ff0d7424 */ /* 0x000fe400078e00ff */
[----:B------:R-:W-:Y:S01]  /*1adf0*/  VIADD R8, R8, 0x6 ;  /* 0x0000000608087836 */ /* 0x000fe20000000000 */
[----:B------:R-:W-:Y:S01]  /*1ae00*/  QGMMA.64x256x32.F32.E4M3.E4M3 R24, R224, gdesc[UR4], R24, gsb0 ;  /* 0x03e00004e0187df3 */ /* 0x000fe20008000818 */
[----:B------:R-:W-:Y:S02]  /*1ae10*/  R2UR UR6, R12 ;  /* 0x000000000c0672ca */ /* 0x000fe400000e0000 */
[----:B------:R-:W-:Y:S01]  /*1ae20*/  R2UR UR7, R13 ;  /* 0x000000000d0772ca */ /* 0x000fe200000e0000 */
[----:B------:R-:W-:Y:S02]  /*1ae30*/  WARPGROUP.DEPBAR.LE gsb0, 0x0 ;  /* 0x00008000000079c5 */ /* 0x000fe40000010000 */
[----:B------:R-:W-:-:S15]  /*1ae40*/  WARPGROUP.ARRIVE ;  /* 0x00000000000079c5 */ /* 0x000fde0000000000 */
[----:B------:R-:W-:-:S07]  /*1ae50*/  NOP ;  /* 0x0000000000007918 */ /* 0x000fce0000000000 */
[----:B------:R-:W-:Y:S01]  /*1ae60*/  QGMMA.64x256x32.F32.E4M3.E4M3 R24, R220, gdesc[UR4], R24, gsb0 ;  /* 0x03e00004dc187df3 */ /* 0x000fe20008000818 */
[----:B------:R-:W-:Y:S01]  /*1ae70*/  R2UR UR6, R8 ;  /* 0x00000000080672ca */ /* 0x000fe200000e0000 */
[----:B--2---:R-:W-:-:S04]  /*1ae80*/  IMAD.IADD R0, R0, 0x1, R228 ;  /* 0x0000000100007824 */ /* 0x004fc800078e02e4 */
[----:B0-----:R-:W-:-:S05]  /*1ae90*/  @P0 IMAD.HI.U32 R3, R0, R3, RZ ;  /* 0x0000000300030227 */ /* 0x001fca00078e00ff */
[----:B-1----:R-:W-:Y:S01]  /*1aea0*/  @P0 SHF.R.U32.HI R0, RZ, R9, R3 ;  /* 0x00000009ff000219 */ /* 0x002fe20000011603 */
[----:B------:R-:W-:-:S04]  /*1aeb0*/  IMAD.MOV.U32 R3, RZ, RZ, -0x80 ;  /* 0xffffff80ff037424 */ /* 0x000fc800078e00ff */
[----:B------:R-:W0:Y:S01]  /*1aec0*/  SHFL.IDX PT, R9, R0, RZ, 0x1c1f ;  /* 0x001c1fff00097589 */ /* 0x000e2200000e0000 */
[----:B------:R-:W-:-:S03]  /*1aed0*/  IMAD R3, R10, R3, 0x1 ;  /* 0x000000010a037424 */ /* 0x000fc600078e0203 */
[----:B------:R-:W1:Y:S02]  /*1aee0*/  SHFL.IDX PT, R0, R0, 0x1, 0x1c1f ;  /* 0x003c1f0000007f89 */ /* 0x000e6400000e0000 */
[----:B---3--:R-:W-:-:S05]  /*1aef0*/  IADD3 R3, R230, R3, -R229 ;  /* 0x00000003e6037210 */ /* 0x008fca0007ffe8e5 */
[----:B----4-:R-:W-:Y:S02]  /*1af00*/  IMAD.IADD R3, R3, 0x1, -R231 ;  /* 0x0000000103037824 */ /* 0x010fe400078e0ae7 */
[----:B------:R-:W2:Y:S02]  /*1af10*/  S2R R231, SR_TID.X ;  /* 0x0000000000e77919 */ /* 0x000ea40000002100 */
[C---:B0-----:R-:W-:Y:S01]  /*1af20*/  IMAD.IADD R9, R3.reuse, 0x1, R9 ;  /* 0x0000000103097824 */ /* 0x041fe200078e0209 */
[----:B-1----:R-:W-:-:S04]  /*1af30*/  IADD3 R0, R3, R0, RZ ;  /* 0x0000000003007210 */ /* 0x002fc80007ffe0ff */
[C---:B------:R-:W-:Y:S02]  /*1af40*/  ISETP.GT.AND P2, PT, R9.reuse, RZ, PT ;  /* 0x000000ff0900720c */ /* 0x040fe40003f44270 */
[C---:B------:R-:W-:Y:S02]  /*1af50*/  ISETP.GT.AND P3, PT, R9.reuse, 0x1, PT ;  /* 0x000000010900780c */ /* 0x040fe40003f64270 */
[----:B------:R-:W-:Y:S02]  /*1af60*/  FSEL R152, R152, -INF , P2 ;  /* 0xff80000098987808 */ /* 0x000fe40001000000 */
[----:B------:R-:W-:Y:S02]  /*1af70*/  ISETP.GT.AND P2, PT, R9, 0x8, PT ;  /* 0x000000080900780c */ /* 0x000fe40003f44270 */
[----:B------:R-:W-:Y:S02]  /*1af80*/  FSEL R153, R153, -INF , P3 ;  /* 0xff80000099997808 */ /* 0x000fe40001800000 */
[----:B------:R-:W-:-:S02]  /*1af90*/  FMNMX.FTZ R12, R152, R11, !PT ;  /* 0x0000000b980c7209 */ /* 0x000fc40007810000 */
[----:B------:R-:W-:Y:S02]  /*1afa0*/  FSEL R156, R156, -INF , P2 ;  /* 0xff8000009c9c7808 */ /* 0x000fe40001000000 */
[C---:B------:R-:W-:Y:S02]  /*1afb0*/  ISETP.GT.AND P2, PT, R9.reuse, 0x10, PT ;  /* 0x000000100900780c */ /* 0x040fe40003f44270 */
[----:B------:R-:W-:Y:S02]  /*1afc0*/  ISETP.GT.AND P3, PT, R9, 0x9, PT ;  /* 0x000000090900780c */ /* 0x000fe40003f64270 */
[----:B------:R-:W-:Y:S02]  /*1afd0*/  FMNMX.FTZ R12, R153, R12, !PT ;  /* 0x0000000c990c7209 */ /* 0x000fe40007810000 */
[----:B------:R-:W-:Y:S02]  /*1afe0*/  FSEL R160, R160, -INF , P2 ;  /* 0xff800000a0a07808 */ /* 0x000fe40001000000 */
[----:B------:R-:W-:-:S02]  /*1aff0*/  ISETP.GT.AND P2, PT, R9, 0x18, PT ;  /* 0x000000180900780c */ /* 0x000fc40003f44270 */
[----:B------:R-:W-:Y:S02]  /*1b000*/  FSEL R157, R157, -INF , P3 ;  /* 0xff8000009d9d7808 */ /* 0x000fe40001800000 */
[----:B------:R-:W-:Y:S02]  /*1b010*/  FMNMX.FTZ R12, R156, R12, !PT ;  /* 0x0000000c9c0c7209 */ /* 0x000fe40007810000 */
[----:B------:R-:W-:Y:S02]  /*1b020*/  FSEL R164, R164, -INF , P2 ;  /* 0xff800000a4a47808 */ /* 0x000fe40001000000 */
[C---:B------:R-:W-:Y:S02]  /*1b030*/  ISETP.GT.AND P2, PT, R9.reuse, 0x20, PT ;  /* 0x000000200900780c */ /* 0x040fe40003f44270 */
[----:B------:R-:W-:Y:S02]  /*1b040*/  ISETP.GT.AND P3, PT, R9, 0x11, PT ;  /* 0x000000110900780c */ /* 0x000fe40003f64270 */
[----:B------:R-:W-:-:S02]  /*1b050*/  FMNMX.FTZ R12, R157, R12, !PT ;  /* 0x0000000c9d0c7209 */ /* 0x000fc40007810000 */
[----:B------:R-:W-:Y:S02]  /*1b060*/  FSEL R168, R168, -INF , P2 ;  /* 0xff800000a8a87808 */ /* 0x000fe40001000000 */
[----:B------:R-:W-:Y:S02]  /*1b070*/  FSEL R161, R161, -INF , P3 ;  /* 0xff800000a1a17808 */ /* 0x000fe40001800000 */
[----:B------:R-:W-:Y:S02]  /*1b080*/  FMNMX.FTZ R12, R160, R12, !PT ;  /* 0x0000000ca00c7209 */ /* 0x000fe40007810000 */
[C---:B------:R-:W-:Y:S02]  /*1b090*/  ISETP.GT.AND P2, PT, R9.reuse, 0x28, PT ;  /* 0x000000280900780c */ /* 0x040fe40003f44270 */
[----:B------:R-:W-:Y:S02]  /*1b0a0*/  ISETP.GT.AND P3, PT, R9, 0x19, PT ;  /* 0x000000190900780c */ /* 0x000fe40003f64270 */
[----:B------:R-:W-:-:S02]  /*1b0b0*/  FMNMX.FTZ R12, R161, R12, !PT ;  /* 0x0000000ca10c7209 */ /* 0x000fc40007810000 */
[----:B------:R-:W-:Y:S02]  /*1b0c0*/  FSEL R172, R172, -INF , P2 ;  /* 0xff800000acac7808 */ /* 0x000fe40001000000 */
[----:B------:R-:W-:Y:S02]  /*1b0d0*/  ISETP.GT.AND P2, PT, R9, 0x30, PT ;  /* 0x000000300900780c */ /* 0x000fe40003f44270 */
[----:B------:R-:W-:Y:S02]  /*1b0e0*/  FSEL R165, R165, -INF , P3 ;  /* 0xff800000a5a57808 */ /* 0x000fe40001800000 */
[----:B------:R-:W-:Y:S02]  /*1b0f0*/  FMNMX.FTZ R12, R164, R12, !PT ;  /* 0x0000000ca40c7209 */ /* 0x000fe40007810000 */
[----:B------:R-:W-:Y:S02]  /*1b100*/  FSEL R176, R176, -INF , P2 ;  /* 0xff800000b0b07808 */ /* 0x000fe40001000000 */
[----:B------:R-:W-:-:S02]  /*1b110*/  ISETP.GT.AND P2, PT, R9, 0x38, PT ;  /* 0x000000380900780c */ /* 0x000fc40003f44270 */
[----:B------:R-:W-:Y:S02]  /*1b120*/  ISETP.GT.AND P3, PT, R9, 0x21, PT ;  /* 0x000000210900780c */ /* 0x000fe40003f64270 */
[----:B------:R-:W-:Y:S02]  /*1b130*/  FMNMX.FTZ R12, R165, R12, !PT ;  /* 0x0000000ca50c7209 */ /* 0x000fe40007810000 */
[----:B------:R-:W-:Y:S02]  /*1b140*/  FSEL R180, R180, -INF , P2 ;  /* 0xff800000b4b47808 */ /* 0x000fe40001000000 */
[----:B------:R-:W-:Y:S02]  /*1b150*/  ISETP.GT.AND P2, PT, R9, 0x40, PT ;  /* 0x000000400900780c */ /* 0x000fe40003f44270 */
[----:B------:R-:W-:Y:S02]  /*1b160*/  FSEL R169, R169, -INF , P3 ;  /* 0xff800000a9a97808 */ /* 0x000fe40001800000 */
[----:B------:R-:W-:-:S02]  /*1b170*/  FMNMX.FTZ R12, R168, R12, !PT ;  /* 0x0000000ca80c7209 */ /* 0x000fc40007810000 */
[----:B------:R-:W-:Y:S02]  /*1b180*/  FSEL R184, R184, -INF , P2 ;  /* 0xff800000b8b87808 */ /* 0x000fe40001000000 */
[----:B------:R-:W-:Y:S02]  /*1b190*/  ISETP.GT.AND P3, PT, R9, 0x29, PT ;  /* 0x000000290900780c */ /* 0x000fe40003f64270 */
[----:B------:R-:W-:Y:S02]  /*1b1a0*/  FMNMX.FTZ R12, R169, R12, !PT ;  /* 0x0000000ca90c7209 */ /* 0x000fe40007810000 */
        /* <DEDUP_REMOVED lines=9> */
[----:B------:R-:W-:Y:S02]  /*1b240*/  ISETP.GT.AND P4, PT, R9, 0x69, PT ;  /* 0x000000690900780c */ /* 0x000fe40003f84270 */
[----:B------:R-:W-:Y:S02]  /*1b250*/  FSEL R177, R177, -INF , P3 ;  /* 0xff800000b1b17808 */ /* 0x000fe40001800000 */
[----:B------:R-:W-:Y:S02]  /*1b260*/  FMNMX.FTZ R12, R176, R12, !PT ;  /* 0x0000000cb00c7209 */ /* 0x000fe40007810000 */
        /* <DEDUP_REMOVED lines=21> */
[----:B------:R-:W-:Y:S02]  /*1b3c0*/  ISETP.GT.AND P3, PT, R9, 0x49, PT ;  /* 0x000000490900780c */ /* 0x000fe40003f64270 */
[C---:B------:R-:W-:Y:S02]  /*1b3d0*/  ISETP.GT.AND P5, PT, R0.reuse, 0x8, PT ;  /* 0x000000080000780c */ /* 0x040fe40003fa4270 */
[C---:B------:R-:W-:Y:S02]  /*1b3e0*/  ISETP.GT.AND P2, PT, R0.reuse, 0x9, PT ;  /* 0x000000090000780c */ /* 0x040fe40003f44270 */
[----:B------:R-:W-:Y:S02]  /*1b3f0*/  ISETP.GT.AND P4, PT, R0, 0x11, PT ;  /* 0x000000110000780c */ /* 0x000fe40003f84270 */
[----:B------:R-:W-:Y:S02]  /*1b400*/  FMNMX.FTZ R12, R184, R12, !PT ;  /* 0x0000000cb80c7209 */ /* 0x000fe40007810000 */
[----:B------:R-:W-:-:S02]  /*1b410*/  FSEL R189, R189, -INF , P3 ;  /* 0xff800000bdbd7808 */ /* 0x000fc40001800000 */
[----:B------:R-:W-:Y:S02]  /*1b420*/  FSEL R158, R158, -INF , P5 ;  /* 0xff8000009e9e7808 */ /* 0x000fe40002800000 */
[----:B------:R-:W-:Y:S02]  /*1b430*/  FSEL R159, R159, -INF , P2 ;  /* 0xff8000009f9f7808 */ /* 0x000fe40001000000 */
[----:B------:R-:W-:Y:S02]  /*1b440*/  FSEL R163, R163, -INF , P4 ;  /* 0xff800000a3a37808 */ /* 0x000fe40002000000 */
[----:B------:R-:W-:Y:S02]  /*1b450*/  ISETP.GT.AND P3, PT, R9, 0x51, PT ;  /* 0x000000510900780c */ /* 0x000fe40003f64270 */
        /* <DEDUP_REMOVED lines=17> */
[----:B------:R-:W-:Y:S02]  /*1b570*/  FMNMX.FTZ R12, R189, R12, !PT ;  /* 0x0000000cbd0c7209 */ /* 0x000fe40007810000 */
        /* <DEDUP_REMOVED lines=11> */
[C---:B------:R-:W-:Y:S01]  /*1b630*/  ISETP.GT.AND P2, PT, R0.reuse, 0x48, PT ;  /* 0x000000480000780c */ /* 0x040fe20003f44270 */
[----:B------:R-:W-:Y:S02]  /*1b640*/  WARPGROUP.DEPBAR.LE gsb0, 0x0 ;  /* 0x00008000000079c5 */ /* 0x000fe40000010000 */
[----:B------:R-:W-:Y:S01]  /*1b650*/  ISETP.GT.AND P4, PT, R0, 0x49, PT ;  /* 0x000000490000780c */ /* 0x000fe20003f84270 */
[----:B------:R-:W-:Y:S01]  /*1b660*/  WARPGROUP.ARRIVE ;  /* 0x00000000000079c5 */ /* 0x000fe20000000000 */
[----:B------:R-:W-:-:S02]  /*1b670*/  FMNMX.FTZ R12, R193, R12, !PT ;  /* 0x0000000cc10c7209 */ /* 0x000fc40007810000 */
[----:B------:R-:W-:Y:S02]  /*1b680*/  FSEL R209, R209, -INF , P3 ;  /* 0xff800000d1d17808 */ /* 0x000fe40001800000 */
[----:B------:R-:W-:Y:S02]  /*1b690*/  FSEL R187, R187, -INF , P5 ;  /* 0xff800000bbbb7808 */ /* 0x000fe40002800000 */
[----:B------:R-:W-:Y:S02]  /*1b6a0*/  FSEL R190, R190, -INF , P2 ;  /* 0xff800000bebe7808 */ /* 0x000fe40001000000 */
[----:B------:R-:W-:Y:S02]  /*1b6b0*/  FSEL R191, R191, -INF , P4 ;  /* 0xff800000bfbf7808 */ /* 0x000fe40002000000 */
[C---:B------:R-:W-:Y:S02]  /*1b6c0*/  ISETP.GT.AND P3, PT, R0.reuse, RZ, PT ;  /* 0x000000ff0000720c */ /* 0x040fe40003f64270 */
        /* <DEDUP_REMOVED lines=8> */
[C---:B------:R-:W-:Y:S02]  /*1b750*/  ISETP.GT.AND P3, PT, R0.reuse, 0x10, PT ;  /* 0x000000100000780c */ /* 0x040fe40003f64270 */
        /* <DEDUP_REMOVED lines=8> */
[----:B------:R-:W-:Y:S02]  /*1b7e0*/  FMNMX.FTZ R12, R200, R12, !PT ;  /* 0x0000000cc80c7209 */ /* 0x000fe40007810000 */
        /* <DEDUP_REMOVED lines=26> */
[----:B------:R-:W-:Y:S01]  /*1b990*/  FSEL R178, R178, -INF , P3 ;  /* 0xff800000b2b27808 */ /* 0x000fe20001800000 */
[----:B------:R-:W0:Y:S01]  /*1b9a0*/  SHFL.BFLY PT, R9, R12, 0x2, 0x1f ;  /* 0x0c401f000c097f89 */ /* 0x000e2200000e0000 */
[----:B------:R-:W-:Y:S02]  /*1b9b0*/  FMNMX.FTZ R0, R167, R0, !PT ;  /* 0x00000000a7007209 */ /* 0x000fe40007810000 */
[----:B------:R-:W-:Y:S02]  /*1b9c0*/  FSEL R211, R211, -INF , P5 ;  /* 0xff800000d3d37808 */ /* 0x000fe40002800000 */
[----:B------:R-:W-:Y:S02]  /*1b9d0*/  FMNMX.FTZ R0, R170, R0, !PT ;  /* 0x00000000aa007209 */ /* 0x000fe40007810000 */
[----:B------:R-:W-:-:S02]  /*1b9e0*/  FSEL R214, R214, -INF , P2 ;  /* 0xff800000d6d67808 */ /* 0x000fc40001000000 */
[----:B------:R-:W-:Y:S02]  /*1b9f0*/  FMNMX.FTZ R0, R171, R0, !PT ;  /* 0x00000000ab007209 */ /* 0x000fe40007810000 */
[----:B------:R-:W-:Y:S02]  /*1ba00*/  FSEL R215, R215, -INF , P4 ;  /* 0xff800000d7d77808 */ /* 0x000fe40002000000 */
[----:B------:R-:W-:Y:S02]  /*1ba10*/  FMNMX.FTZ R0, R174, R0, !PT ;  /* 0x00000000ae007209 */ /* 0x000fe40007810000 */
[----:B--2---:R-:W-:Y:S02]  /*1ba20*/  LOP3.LUT R220, R231, 0x7f, RZ, 0xc0, !PT ;  /* 0x0000007fe7dc7812 */ /* 0x004fe400078ec0ff */
[----:B------:R-:W-:Y:S01]  /*1ba30*/  FMNMX.FTZ R0, R175, R0, !PT ;  /* 0x00000000af007209 */ /* 0x000fe20007810000 */
[----:B------:R-:W1:Y:S01]  /*1ba40*/  S2R R231, SR_TID.X ;  /* 0x0000000000e77919 */ /* 0x000e620000002100 */
[----:B------:R-:W-:-:S02]  /*1ba50*/  ISETP.NE.AND P4, PT, R220, RZ, PT ;  /* 0x000000ffdc00720c */ /* 0x000fc40003f85270 */
[----:B------:R-:W-:Y:S02]  /*1ba60*/  FMNMX.FTZ R0, R178, R0, !PT ;  /* 0x00000000b2007209 */ /* 0x000fe40007810000 */
[----:B0-----:R-:W-:Y:S01]  /*1ba70*/  FMNMX.FTZ R12, R12, R9, !PT ;  /* 0x000000090c0c7209 */ /* 0x001fe20007810000 */
[----:B------:R-:W-:Y:S01]  /*1ba80*/  IMAD.MOV.U32 R9, RZ, RZ, 0x40000040 ;  /* 0x40000040ff097424 */ /* 0x000fe200078e00ff */
[----:B------:R-:W-:-:S03]  /*1ba90*/  FMNMX.FTZ R0, R179, R0, !PT ;  /* 0x00000000b3007209 */ /* 0x000fc60007810000 */
[----:B------:R-:W0:Y:S01]  /*1baa0*/  SHFL.BFLY PT, R13, R12, 0x1, 0x1f ;  /* 0x0c201f000c0d7f89 */ /* 0x000e2200000e0000 */
[----:B------:R-:W-:Y:S02]  /*1bab0*/  FMNMX.FTZ R0, R182, R0, !PT ;  /* 0x00000000b6007209 */ /* 0x000fe40007810000 */
[----:B------:R-:W-:Y:S02]  /*1bac0*/  R2UR UR7, R9 ;  /* 0x00000000090772ca */ /* 0x000fe400000e0000 */
[----:B------:R-:W-:-:S04]  /*1bad0*/  FMNMX.FTZ R0, R183, R0, !PT ;  /* 0x00000000b7007209 */ /* 0x000fc80007810000 */
[----:B------:R-:W-:-:S04]  /*1bae0*/  FMNMX.FTZ R0, R186, R0, !PT ;  /* 0x00000000ba007209 */ /* 0x000fc80007810000 */
[----:B------:R-:W-:-:S03]  /*1baf0*/  FMNMX.FTZ R0, R187, R0, !PT ;  /* 0x00000000bb007209 */ /* 0x000fc60007810000 */
[----:B------:R-:W-:Y:S01]  /*1bb00*/  QGMMA.64x256x32.F32.E4M3.E4M3 R24, R216, gdesc[UR4], R24, gsb0 ;  /* 0x03e00004d8187df3 */ /* 0x000fe20008000818 */
[----:B------:R-:W-:-:S04]  /*1bb10*/  FMNMX.FTZ R0, R190, R0, !PT ;  /* 0x00000000be007209 */ /* 0x000fc80007810000 */
[----:B------:R-:W-:Y:S02]  /*1bb20*/  FMNMX.FTZ R0, R191, R0, !PT ;  /* 0x00000000bf007209 */ /* 0x000fe40007810000 */
[----:B-1----:R-:W-:Y:S02]  /*1bb30*/  SHF.R.U32.HI R220, RZ, 0x7, R231 ;  /* 0x00000007ffdc7819 */ /* 0x002fe400000116e7 */
[----:B------:R-:W-:Y:S02]  /*1bb40*/  FMNMX.FTZ R0, R194, R0, !PT ;  /* 0x00000000c2007209 */ /* 0x000fe40007810000 */
[----:B0-----:R-:W-:Y:S02]  /*1bb50*/  FMNMX.FTZ R3, R12, R13, !PT ;  /* 0x0000000d0c037209 */ /* 0x001fe40007810000 */
[----:B------:R-:W-:Y:S02]  /*1bb60*/  FMNMX.FTZ R0, R195, R0, !PT ;  /* 0x00000000c3007209 */ /* 0x000fe40007810000 */
[----:B------:R-:W-:Y:S01]  /*1bb70*/  FSETP.NEU.FTZ.AND P3, PT, R3, -INF , PT ;  /* 0xff8000000300780b */ /* 0x000fe20003f7d000 */
[----:B------:R-:W-:-:S01]  /*1bb80*/  FFMA.FTZ R9, R2, R3, -8 ;  /* 0xc100000002097423 */ /* 0x000fc20000010003 */
[----:B------:R-:W-:-:S04]  /*1bb90*/  FMNMX.FTZ R0, R198, R0, !PT ;  /* 0x00000000c6007209 */ /* 0x000fc80007810000 */
[----:B------:R-:W-:Y:S02]  /*1bba0*/  FMNMX.FTZ R0, R199, R0, !PT ;  /* 0x00000000c7007209 */ /* 0x000fe40007810000 */
[----:B------:R-:W-:Y:S02]  /*1bbb0*/  FSEL R9, R9, RZ, P3 ;  /* 0x000000ff09097208 */ /* 0x000fe40001800000 */
[----:B------:R-:W-:-:S03]  /*1bbc0*/  FMNMX.FTZ R0, R202, R0, !PT ;  /* 0x00000000ca007209 */ /* 0x000fc60007810000 */
[C-C-:B------:R-:W-:Y:S01]  /*1bbd0*/  FFMA.FTZ R12, R2.reuse, R153, -R9.reuse ;  /* 0x00000099020c7223 */ /* 0x140fe20000010809 */
[----:B------:R-:W-:Y:S01]  /*1bbe0*/  FMNMX.FTZ R0, R203, R0, !PT ;  /* 0x00000000cb007209 */ /* 0x000fe20007810000 */
[C-C-:B------:R-:W-:Y:S01]  /*1bbf0*/  FFMA.FTZ R153, R2.reuse, R160, -R9.reuse ;  /* 0x000000a002997223 */ /* 0x140fe20000010809 */
[----:B------:R-:W-:-:S01]  /*1bc00*/  FFMA.FTZ R160, R2, R165, -R9 ;  /* 0x000000a502a07223 */ /* 0x000fc20000010809 */
[--C-:B------:R-:W-:Y:S01]  /*1bc10*/  FFMA.FTZ R165, R2, R172, -R9.reuse ;  /* 0x000000ac02a57223 */ /* 0x100fe20000010809 */
[----:B------:R-:W-:Y:S01]  /*1bc20*/  FMNMX.FTZ R0, R206, R0, !PT ;  /* 0x00000000ce007209 */ /* 0x000fe20007810000 */
[C-C-:B------:R-:W-:Y:S01]  /*1bc30*/  FFMA.FTZ R172, R2.reuse, R177, -R9.reuse ;  /* 0x000000b102ac7223 */ /* 0x140fe20000010809 */
[----:B------:R-:W-:-:S01]  /*1bc40*/  FFMA.FTZ R177, R2, R184, -R9 ;  /* 0x000000b802b17223 */ /* 0x000fc20000010809 */
        /* <DEDUP_REMOVED lines=22> */
[----:B------:R-:W0:Y:S01]  /*1bdb0*/  SHFL.BFLY PT, R189, R0, 0x2, 0x1f ;  /* 0x0c401f0000bd7f89 */ /* 0x000e2200000e0000 */
[----:B------:R-:W-:-:S01]  /*1bdc0*/  FFMA.FTZ R188, R2, R193, -R9 ;  /* 0x000000c102bc7223 */ /* 0x000fc20000010809 */
[C-C-:B------:R-:W-:Y:S01]  /*1bdd0*/  FFMA.FTZ R193, R2.reuse, R197, -R9.reuse ;  /* 0x000000c502c17223 */ /* 0x140fe20000010809 */
[----:B------:R-:W-:-:S01]  /*1bde0*/  FFMA.FTZ R197, R2, R204, -R9 ;  /* 0x000000cc02c57223 */ /* 0x000fc20000010809 */
[--C-:B------:R-:W-:Y:S01]  /*1bdf0*/  FFMA.FTZ R204, R2, R208, -R9.reuse ;  /* 0x000000d002cc7223 */ /* 0x100fe20000010809 */
[----:B------:R-:W-:Y:S08]  /*1be00*/  MUFU.EX2 R8, R8 ;  /* 0x0000000800087308 */ /* 0x000ff00000000800 */
[----:B------:R-:W-:Y:S08]  /*1be10*/  MUFU.EX2 R12, R12 ;  /* 0x0000000c000c7308 */ /* 0x000ff00000000800 */
[----:B------:R-:W-:Y:S01]  /*1be20*/  MUFU.EX2 R13, R13 ;  /* 0x0000000d000d7308 */ /* 0x000fe20000000800 */
[----:B0-----:R-:W-:Y:S01]  /*1be30*/  FMNMX.FTZ R0, R0, R189, !PT ;  /* 0x000000bd00007209 */ /* 0x001fe20007810000 */
[C-C-:B------:R-:W-:Y:S01]  /*1be40*/  FFMA.FTZ R189, R2.reuse, R201, -R9.reuse ;  /* 0x000000c902bd7223 */ /* 0x140fe20000010809 */
[----:B------:R-:W-:-:S01]  /*1be50*/  FFMA.FTZ R201, R2, R205, -R9 ;  /* 0x000000cd02c97223 */ /* 0x000fc20000010809 */
[----:B------:R-:W-:-:S02]  /*1be60*/  FFMA.FTZ R205, R2, R209, -R9 ;  /* 0x000000d102cd7223 */ /* 0x000fc40000010809 */
[----:B------:R-:W0:Y:S02]  /*1be70*/  SHFL.BFLY PT, R200, R0, 0x1, 0x1f ;  /* 0x0c201f0000c87f89 */ /* 0x000e2400000e0000 */
[----:B------:R-:W-:Y:S08]  /*1be80*/  MUFU.EX2 R152, R152 ;  /* 0x0000009800987308 */ /* 0x000ff00000000800 */
[----:B------:R-:W-:Y:S08]  /*1be90*/  MUFU.EX2 R153, R153 ;  /* 0x0000009900997308 */ /* 0x000ff00000000800 */
[----:B------:R-:W-:Y:S01]  /*1bea0*/  MUFU.EX2 R156, R156 ;  /* 0x0000009c009c7308 */ /* 0x000fe20000000800 */
[----:B0-----:R-:W-:Y:S01]  /*1beb0*/  FMNMX.FTZ R0, R0, R200, !PT ;  /* 0x000000c800007209 */ /* 0x001fe20007810000 */
[----:B------:R-:W-:-:S06]  /*1bec0*/  FFMA.FTZ R200, R2, R212, -R9 ;  /* 0x000000d402c87223 */ /* 0x000fcc0000010809 */
[----:B------:R-:W-:Y:S01]  /*1bed0*/  MUFU.EX2 R157, R157 ;  /* 0x0000009d009d7308 */ /* 0x000fe20000000800 */
[----:B------:R-:W-:-:S01]  /*1bee0*/  FFMA.FTZ R9, R2, R213, -R9 ;  /* 0x000000d502097223 */ /* 0x000fc20000010809 */
[----:B------:R-:W-:Y:S01]  /*1bef0*/  FSETP.NEU.FTZ.AND P2, PT, R0, -INF , PT ;  /* 0xff8000000000780b */ /* 0x000fe20003f5d000 */
[----:B------:R-:W-:-:S03]  /*1bf00*/  FFMA.FTZ R209, R2, R0, -8 ;  /* 0xc100000002d17423 */ /* 0x000fc60000010000 */
[----:B------:R-:W-:Y:S02]  /*1bf10*/  FSEL R208, R0, RZ, P2 ;  /* 0x000000ff00d07208 */ /* 0x000fe40001000000 */
[----:B------:R-:W-:Y:S01]  /*1bf20*/  FSEL R209, R209, RZ, P2 ;  /* 0x000000ffd1d17208 */ /* 0x000fe20001000000 */
[----:B------:R-:W-:Y:S02]  /*1bf30*/  MUFU.EX2 R160, R160 ;  /* 0x000000a000a07308 */ /* 0x000fe40000000800 */
[----:B------:R-:W-:-:S01]  /*1bf40*/  FADD.FTZ R208, -R208, R14 ;  /* 0x0000000ed0d07221 */ /* 0x000fc20000010100 */
[----:B------:R-:W-:Y:S02]  /*1bf50*/  @!P4 IMAD R14, R15, 0x8, R18 ;  /* 0x000000080f0ec824 */ /* 0x000fe400078e0212 */
[----:B------:R-:W-:-:S01]  /*1bf60*/  FFMA.FTZ R212, R2, R182, -R209 ;  /* 0x000000b602d47223 */ /* 0x000fc200000108d1 */
[----:B------:R-:W-:Y:S01]  /*1bf70*/  FSEL R182, R3, RZ, P3 ;  /* 0x000000ff03b67208 */ /* 0x000fe20001800000 */
[----:B------:R-:W-:-:S01]  /*1bf80*/  FFMA.FTZ R154, R2, R154, -R209 ;  /* 0x0000009a029a7223 */ /* 0x000fc200000108d1 */
[C---:B------:R-:W-:Y:S01]  /*1bf90*/  FMUL.FTZ R208, R2.reuse, R208 ;  /* 0x000000d002d07220 */ /* 0x040fe20000410000 */
[----:B------:R-:W-:-:S01]  /*1bfa0*/  FFMA.FTZ R155, R2, R155, -R209 ;  /* 0x0000009b029b7223 */ /* 0x000fc200000108d1 */
[----:B------:R-:W-:Y:S01]  /*1bfb0*/  FFMA.FTZ R158, R2, R158, -R209 ;  /* 0x0000009e029e7223 */ /* 0x000fe200000108d1 */
[----:B------:R-:W-:-:S01]  /*1bfc0*/  FADD.FTZ R182, -R182, R11 ;  /* 0x0000000bb6b67221 */ /* 0x000fc20000010100 */
[C-C-:B------:R-:W-:Y:S01]  /*1bfd0*/  FFMA.FTZ R159, R2.reuse, R159, -R209.reuse ;  /* 0x0000009f029f7223 */ /* 0x140fe200000108d1 */
[----:B------:R-:W-:Y:S01]  /*1bfe0*/  MUFU.EX2 R154, R154 ;  /* 0x0000009a009a7308 */ /* 0x000fe20000000800 */
[----:B------:R-:W-:-:S01]  /*1bff0*/  FFMA.FTZ R162, R2, R162, -R209 ;  /* 0x000000a202a27223 */ /* 0x000fc200000108d1 */
[----:B------:R-:W-:Y:S01]  /*1c000*/  FMUL.FTZ R182, R2, R182 ;  /* 0x000000b602b67220 */ /* 0x000fe20000410000 */
[----:B------:R-:W-:-:S02]  /*1c010*/  @!P4 VIADD R14, R14, 0x38840 ;  /* 0x000388400e0ec836 */ /* 0x000fc40000000000 */
[C-C-:B------:R-:W-:Y:S01]  /*1c020*/  FFMA.FTZ R11, R2.reuse, R183, -R209.reuse ;  /* 0x000000b7020b7223 */ /* 0x140fe200000108d1 */
[----:B------:R-:W-:-:S01]  /*1c030*/  FFMA.FTZ R163, R2, R163, -R209 ;  /* 0x000000a302a37223 */ /* 0x000fc200000108d1 */
[----:B------:R-:W-:Y:S01]  /*1c040*/  IADD3 R183, -R220, 0xb, RZ ;  /* 0x0000000bdcb77810 */ /* 0x000fe20007ffe1ff */
[----:B------:R-:W-:-:S01]  /*1c050*/  FFMA.FTZ R166, R2, R166, -R209 ;  /* 0x000000a602a67223 */ /* 0x000fc200000108d1 */
[----:B------:R-:W0:Y:S01]  /*1c060*/  MUFU.EX2 R182, R182 ;  /* 0x000000b600b67308 */ /* 0x000e220000000800 */
[----:B------:R-:W-:Y:S01]  /*1c070*/  @!P4 PRMT R14, RZ, 0x654, R14 ;  /* 0x00000654ff0ec816 */ /* 0x000fe2000000000e */
        /* <DEDUP_REMOVED lines=18> */
[----:B------:R-:W-:Y:S01]  /*1c1a0*/  FFMA.FTZ R202, R2, R202, -R209 ;  /* 0x000000ca02ca7223 */ /* 0x000fe200000108d1 */
[----:B------:R-:W-:-:S01]  /*1c1b0*/  FADD.FTZ R7, R12, R7 ;  /* 0x000000070c077221 */ /* 0x000fc20000010000 */
[C-C-:B------:R-:W-:Y:S01]  /*1c1c0*/  FFMA.FTZ R203, R2.reuse, R203, -R209.reuse ;  /* 0x000000cb02cb7223 */ /* 0x140fe200000108d1 */
[----:B------:R-:W-:-:S01]  /*1c1d0*/  FFMA.FTZ R206, R2, R206, -R209 ;  /* 0x000000ce02ce7223 */ /* 0x000fc200000108d1 */
[----:B------:R-:W0:Y:S01]  /*1c1e0*/  MUFU.EX2 R158, R158 ;  /* 0x0000009e009e7308 */ /* 0x000e220000000800 */
[----:B-1----:R-:W-:-:S01]  /*1c1f0*/  FFMA.FTZ R6, R208, R6, R154 ;  /* 0x00000006d0067223 */ /* 0x002fc2000001009a */
[C-C-:B------:R-:W-:Y:S01]  /*1c200*/  FFMA.FTZ R207, R2.reuse, R207, -R209.reuse ;  /* 0x000000cf02cf7223 */ /* 0x140fe200000108d1 */
[----:B------:R-:W-:-:S01]  /*1c210*/  FFMA.FTZ R210, R2, R210, -R209 ;  /* 0x000000d202d27223 */ /* 0x000fc200000108d1 */
[C-C-:B------:R-:W-:Y:S01]  /*1c220*/  FFMA.FTZ R211, R2.reuse, R211, -R209.reuse ;  /* 0x000000d302d37223 */ /* 0x140fe200000108d1 */
[----:B------:R-:W-:-:S01]  /*1c230*/  FFMA.FTZ R214, R2, R214, -R209 ;  /* 0x000000d602d67223 */ /* 0x000fc200000108d1 */
[----:B------:R-:W-:-:S02]  /*1c240*/  FFMA.FTZ R209, R2, R215, -R209 ;  /* 0x000000d702d17223 */ /* 0x000fc400000108d1 */
[----:B------:R-:W1:Y:S08]  /*1c250*/  MUFU.EX2 R159, R159 ;  /* 0x0000009f009f7308 */ /* 0x000e700000000800 */
[----:B------:R-:W3:Y:S08]  /*1c260*/  MUFU.EX2 R162, R162 ;  /* 0x000000a200a27308 */ /* 0x000ef00000000800 */
[----:B------:R-:W4:Y:S08]  /*1c270*/  MUFU.EX2 R163, R163 ;  /* 0x000000a300a37308 */ /* 0x000f300000000800 */
        /* <DEDUP_REMOVED lines=8> */
[----:B------:R-:W4:Y:S01]  /*1c300*/  MUFU.EX2 R168, R168 ;  /* 0x000000a800a87308 */ /* 0x000f220000000800 */
[----:B------:R-:W-:-:S02]  /*1c310*/  WARPGROUP.DEPBAR.LE gsb0, 0x0 ;  /* 0x00008000000079c5 */ /* 0x000fc40000010000 */
[----:B------:R0:W-:Y:S06]  /*1c320*/  BAR.ARV R183, 0x100 ;  /* 0x000400b70000751d */ /* 0x0001ec0000002000 */
[----:B------:R2:W-:Y:S01]  /*1c330*/  @!P4 SYNCS.ARRIVE.TRANS64.RED.A1T0 RZ, [R14+URZ], RZ ;  /* 0x000000ff0effc9a7 */ /* 0x0005e2000810043f */
[----:B------:R-:W4:Y:S01]  /*1c340*/  MUFU.EX2 R175, R175 ;  /* 0x000000af00af7308 */ /* 0x000f220000000800 */
[----:B--2---:R-:W-:-:S01]  /*1c350*/  FADD.FTZ R14, R155, R6 ;  /* 0x000000069b0e7221 */ /* 0x004fc20000010000 */
[----:B------:R-:W-:-:S06]  /*1c360*/  FADD.FTZ R6, R13, R7 ;  /* 0x000000070d067221 */ /* 0x000fcc0000010000 */
[----:B------:R-:W2:Y:S01]  /*1c370*/  MUFU.EX2 R169, R169 ;  /* 0x000000a900a97308 */ /* 0x000ea20000000800 */
[----:B0-----:R-:W-:-:S01]  /*1c380*/  FADD.FTZ R7, R158, R14 ;  /* 0x0000000e9e077221 */ /* 0x001fc20000010000 */
[----:B------:R-:W-:-:S03]  /*1c390*/  FADD.FTZ R6, R152, R6 ;  /* 0x0000000698067221 */ /* 0x000fc60000010000 */
[----:B-1----:R-:W-:Y:S01]  /*1c3a0*/  FADD.FTZ R7, R159, R7 ;  /* 0x000000079f077221 */ /* 0x002fe20000010000 */
[----:B------:R-:W-:-:S02]  /*1c3b0*/  FADD.FTZ R6, R153, R6 ;  /* 0x0000000699067221 */ /* 0x000fc40000010000 */
[----:B------:R-:W0:Y:S01]  /*1c3c0*/  MUFU.EX2 R178, R178 ;  /* 0x000000b200b27308 */ /* 0x000e220000000800 */
[----:B---3--:R-:W-:-:S01]  /*1c3d0*/  FADD.FTZ R7, R162, R7 ;  /* 0x00000007a2077221 */ /* 0x008fc20000010000 */
[----:B------:R-:W-:-:S03]  /*1c3e0*/  FADD.FTZ R6, R156, R6 ;  /* 0x000000069c067221 */ /* 0x000fc60000010000 */
[----:B----4-:R-:W-:Y:S01]  /*1c3f0*/  FADD.FTZ R7, R163, R7 ;  /* 0x00000007a3077221 */ /* 0x010fe20000010000 */
[----:B------:R-:W-:-:S02]  /*1c400*/  FADD.FTZ R6, R157, R6 ;  /* 0x000000069d067221 */ /* 0x000fc40000010000 */
[----:B------:R-:W1:Y:S01]  /*1c410*/  MUFU.EX2 R172, R172 ;  /* 0x000000ac00ac7308 */ /* 0x000e620000000800 */
[----:B------:R-:W-:-:S01]  /*1c420*/  FADD.FTZ R7, R166, R7 ;  /* 0x00000007a6077221 */ /* 0x000fc20000010000 */
[----:B------:R-:W-:-:S03]  /*1c430*/  FADD.FTZ R6, R160, R6 ;  /* 0x00000006a0067221 */ /* 0x000fc60000010000 */
[----:B------:R-:W-:Y:S01]  /*1c440*/  FADD.FTZ R7, R167, R7 ;  /* 0x00000007a7077221 */ /* 0x000fe20000010000 */
[----:B------:R-:W-:-:S02]  /*1c450*/  FADD.FTZ R6, R161, R6 ;  /* 0x00000006a1067221 */ /* 0x000fc40000010000 */
[----:B------:R-:W3:Y:S01]  /*1c460*/  MUFU.EX2 R179, R179 ;  /* 0x000000b300b37308 */ /* 0x000ee20000000800 */
[----:B------:R-:W-:-:S01]  /*1c470*/  FADD.FTZ R7, R170, R7 ;  /* 0x00000007aa077221 */ /* 0x000fc20000010000 */
[----:B------:R-:W-:-:S03]  /*1c480*/  FADD.FTZ R6, R164, R6 ;  /* 0x00000006a4067221 */ /* 0x000fc60000010000 */
[----:B------:R-:W-:Y:S01]  /*1c490*/  FADD.FTZ R7, R171, R7 ;  /* 0x00000007ab077221 */ /* 0x000fe20000010000 */
[----:B------:R-:W-:-:S02]  /*1c4a0*/  FADD.FTZ R6, R165, R6 ;  /* 0x00000006a5067221 */ /* 0x000fc40000010000 */
[----:B------:R-:W4:Y:S01]  /*1c4b0*/  MUFU.EX2 R173, R173 ;  /* 0x000000ad00ad7308 */ /* 0x000f220000000800 */
[----:B------:R-:W-:-:S01]  /*1c4c0*/  FADD.FTZ R7, R174, R7 ;  /* 0x00000007ae077221 */ /* 0x000fc20000010000 */
[----:B------:R-:W-:-:S03]  /*1c4d0*/  FADD.FTZ R6, R168, R6 ;  /* 0x00000006a8067221 */ /* 0x000fc60000010000 */
[----:B------:R-:W-:Y:S01]  /*1c4e0*/  FADD.FTZ R7, R175, R7 ;  /* 0x00000007af077221 */ /* 0x000fe20000010000 */
[----:B--2---:R-:W-:-:S02]  /*1c4f0*/  FADD.FTZ R6, R169, R6 ;  /* 0x00000006a9067221 */ /* 0x004fc40000010000 */
[----:B------:R-:W2:Y:S01]  /*1c500*/  MUFU.EX2 R212, R212 ;  /* 0x000000d400d47308 */ /* 0x000ea20000000800 */
[----:B0-----:R-:W-:-:S01]  /*1c510*/  FADD.FTZ R7, R178, R7 ;  /* 0x00000007b2077221 */ /* 0x001fc20000010000 */
[----:B-1----:R-:W-:-:S03]  /*1c520*/  FADD.FTZ R6, R172, R6 ;  /* 0x00000006ac067221 */ /* 0x002fc60000010000 */
[----:B---3--:R-:W-:-:S03]  /*1c530*/  FADD.FTZ R7, R179, R7 ;  /* 0x00000007b3077221 */ /* 0x008fc60000010000 */
[----:B------:R-:W0:Y:S01]  /*1c540*/  MUFU.EX2 R176, R176 ;  /* 0x000000b000b07308 */ /* 0x000e220000000800 */
[----:B----4-:R-:W-:-:S07]  /*1c550*/  FADD.FTZ R6, R173, R6 ;  /* 0x00000006ad067221 */ /* 0x010fce0000010000 */
        /* <DEDUP_REMOVED lines=66> */
[----:B--2---:R-:W-:-:S03]  /*1c980*/  FADD.FTZ R7, R9, R6 ;  /* 0x0000000609077221 */ /* 0x004fc60000010000 */
[----:B0-----:R-:W-:Y:S01]  /*1c990*/  FADD.FTZ R6, R209, R14 ;  /* 0x0000000ed1067221 */ /* 0x001fe20000010000 */
[----:B------:R-:W-:Y:S06]  /*1c9a0*/  @!P1 BRA `(.L_x_2644) ;  /* 0x0000000000049947 */ /* 0x000fec0003800000 */
[----:B------:R-:W-:Y:S01]  /*1c9b0*/  BPT.TRAP 0x1 ;  /* 0x000000040000795c */ /* 0x000fe20000300000 */
.L_x_2644:
        /* <DEDUP_REMOVED lines=166> */
[----:B0-----:R-:W-:Y:S01]  /*1d420*/  IMAD.MOV.U32 R14, RZ, RZ, R0 ;  /* 0x000000ffff0e7224 */ /* 0x001fe200078e0000 */
[----:B------:R-:W-:Y:S01]  /*1d430*/  MOV R231, R166 ;  /* 0x000000a600e77202 */ /* 0x000fe20000000f00 */
        /* <DEDUP_REMOVED lines=17> */
[----:B------:R-:W-:Y:S01]  /*1d550*/  IMAD.MOV.U32 R219, RZ, RZ, R209 ;  /* 0x000000ffffdb7224 */ /* 0x000fe200078e00d1 */
[C---:B--2---:R-:W-:Y:S01]  /*1d560*/  ISETP.GT.AND P2, PT, R10.reuse, R213, PT ;  /* 0x000000d50a00720c */ /* 0x044fe20003f44270 */
[----:B------:R-:W-:-:S12]  /*1d570*/  VIADD R10, R10, 0xffffffff ;  /* 0xffffffff0a0a7836 */ /* 0x000fd80000000000 */
[----:B------:R-:W-:Y:S05]  /*1d580*/  @P2 BRA `(.L_x_2645) ;  /* 0xffffffcc00bc2947 */ /* 0x000fea000383ffff */
[----:B------:R-:W-:Y:S01]  /*1d590*/  IMAD.MOV.U32 R234, RZ, RZ, R15 ;  /* 0x000000ffffea7224 */ /* 0x000fe200078e000f */
[----:B------:R-:W-:-:S07]  /*1d5a0*/  MOV R12, R10 ;  /* 0x0000000a000c7202 */ /* 0x000fce0000000f00 */
.L_x_2634:
[----:B------:R-:W2:Y:S02]  /*1d5b0*/  LDL R8, [R1+0x44] ;  /* 0x0000440001087983 */ /* 0x000ea40000100800 */
[----:B--2---:R-:W-:-:S13]  /*1d5c0*/  ISETP.GE.AND P0, PT, R12, R8, PT ;  /* 0x000000080c00720c */ /* 0x004fda0003f06270 */
[----:B------:R-:W-:Y:S05]  /*1d5d0*/  @!P0 BRA `(.L_x_2646) ;  /* 0x0000002400e08947 */ /* 0x000fea0003800000 */
[----:B------:R-:W-:Y:S02]  /*1d5e0*/  IMAD.MOV.U32 R13, RZ, RZ, R0 ;  /* 0x000000ffff0d7224 */ /* 0x000fe400078e0000 */
[----:B------:R-:W-:Y:S02]  /*1d5f0*/  IMAD.MOV.U32 R14, RZ, RZ, R3 ;  /* 0x000000ffff0e7224 */ /* 0x000fe400078e0003 */
[----:B------:R-:W-:Y:S02]  /*1d600*/  IMAD.MOV.U32 R8, RZ, RZ, R235 ;  /* 0x000000ffff087224 */ /* 0x000fe400078e00eb */
[----:B------:R-:W-:-:S07]  /*1d610*/  IMAD.MOV.U32 R15, RZ, RZ, R234 ;  /* 0x000000ffff0f7224 */ /* 0x000fce00078e00ea */
.L_x_2657:
[----:B------:R-:W-:Y:S01]  /*1d620*/  ISETP.NE.AND P2, PT, R237, RZ, PT ;  /* 0x000000ffed00720c */ /* 0x000fe20003f45270 */
[----:B------:R-:W-:Y:S01]  /*1d630*/  VIADD R234, R15, 0x1 ;  /* 0x000000010fea7836 */ /* 0x000fe20000000000 */
[----:B------:R-:W-:Y:S05]  /*1d640*/  YIELD ;  /* 0x0000000000007946 */ /* 0x000fea0003800000 */
[----:B------:R-:W-:-:S04]  /*1d650*/  ISETP.NE.AND P0, PT, R234, 0x2, PT ;  /* 0x00000002ea00780c */ /* 0x000fc80003f05270 */
[----:B------:R-:W-:Y:S02]  /*1d660*/  SEL R235, RZ, 0x1, P0 ;  /* 0x00000001ffeb7807 */ /* 0x000fe40000000000 */
[----:B------:R-:W-:Y:S02]  /*1d670*/  SEL R234, R234, RZ, P0 ;  /* 0x000000ffeaea7207 */ /* 0x000fe40000000000 */
[----:B------:R-:W-:Y:S01]  /*1d680*/  LOP3.LUT R235, R8, R235, RZ, 0x3c, !PT ;  /* 0x000000eb08eb7212 */ /* 0x000fe200078e3cff */
[----:B------:R-:W-:Y:S06]  /*1d690*/  @P2 BRA `(.L_x_2647) ;  /* 0x0000000000302947 */ /* 0x000fec0003800000 */
[----:B------:R-:W-:Y:S05]  /*1d6a0*/  @!P1 BRA `(.L_x_2648) ;  /* 0x0000000000049947 */ /* 0x000fea0003800000 */
[----:B------:R-:W-:Y:S01]  /*1d6b0*/  BPT.TRAP 0x1 ;  /* 0x000000040000795c */ /* 0x000fe20000300000 */
.L_x_2648:
[----:B------:R-:W-:Y:S01]  /*1d6c0*/  IMAD R0, R234, 0x8, R18 ;  /* 0x00000008ea007824 */ /* 0x000fe200078e0212 */
[----:B------:R-:W-:-:S04]  /*1d6d0*/  SHF.L.U32 R3, R235, 0x1f, RZ ;  /* 0x0000001feb037819 */ /* 0x000fc800000006ff */
[----:B------:R0:W1:Y:S01]  /*1d6e0*/  SYNCS.PHASECHK.TRANS64.TRYWAIT P0, [R0+URZ+0x38830], R3 ;  /* 0x03883003000075a7 */ /* 0x000062000800017f */
[----:B------:R-:W-:Y:S05]  /*1d6f0*/  @!P1 BRA `(.L_x_2649) ;  /* 0x0000000000049947 */ /* 0x000fea0003800000 */
[----:B------:R-:W-:Y:S01]  /*1d700*/  BPT.TRAP 0x1 ;  /* 0x000000040000795c */ /* 0x000fe20000300000 */
.L_x_2649:
[----:B------:R-:W-:Y:S04]  /*1d710*/  BSSY B0, `(.L_x_2647) ;  /* 0x0000004000007945 */ /* 0x000fe80003800000 */
[----:B-1----:R-:W-:Y:S05]  /*1d720*/  @P0 BRA `(.L_x_2650) ;  /* 0x0000000000080947 */ /* 0x002fea0003800000 */
[----:B------:R-:W1:Y:S02]  /*1d730*/  SYNCS.PHASECHK.TRANS64.TRYWAIT P0, [R0+URZ+0x38830], R3 ;  /* 0x03883003000075a7 */ /* 0x000e64000800017f */
[----:B-1----:R-:W-:Y:S05]  /*1d740*/  @!P0 BRA `(.L_x_2651) ;  /* 0x0000014800cc8947 */ /* 0x002fea0003800000 */
.L_x_2650:
[----:B------:R-:W-:Y:S05]  /*1d750*/  BSYNC B0 ;  /* 0x0000000000007941 */ /* 0x000fea0003800000 */
.L_x_2647:
[----:B01----:R-:W2:Y:S04]  /*1d760*/  LDL R3, [R1+0x10] ;  /* 0x0000100001037983 */ /* 0x003ea80000100800 */
[----:B------:R0:W-:Y:S04]  /*1d770*/  STL.64 [R1+0x1d8], R14 ;  /* 0x0001d80e01007387 */ /* 0x0001e80000100a00 */
[----:B------:R1:W-:Y:S04]  /*1d780*/  STL.64 [R1+0x1d0], R12 ;  /* 0x0001d00c01007387 */ /* 0x0003e80000100a00 */
        /* <DEDUP_REMOVED lines=8> */
[----:B------:R-:W-:Y:S01]  /*1d810*/  MOV R153, 0x40000040 ;  /* 0x4000004000997802 */ /* 0x000fe20000000f00 */
[----:B------:R-:W-:Y:S01]  /*1d820*/  IMAD.MOV.U32 R155, RZ, RZ, 0x40000040 ;  /* 0x40000040ff9b7424 */ /* 0x000fe200078e00ff */
[----:B---3--:R-:W3:Y:S01]  /*1d830*/  LDL.64 R8, [R1+0x20] ;  /* 0x0000200001087983 */ /* 0x008ee20000100a00 */
[----:B------:R-:W-:-:S03]  /*1d840*/  IMAD.MOV.U32 R157, RZ, RZ, 0x40000040 ;  /* 0x40000040ff9d7424 */ /* 0x000fc600078e00ff */
[----:B----4-:R-:W4:Y:S01]  /*1d850*/  LDL.64 R6, [R1+0x18] ;  /* 0x0000180001067983 */ /* 0x010f220000100a00 */
        /* <DEDUP_REMOVED lines=77> */
.L_x_2653:
[----:B-----5:R-:W-:Y:S01]  /*1dd30*/  SHF.L.U32 R0, R8, 0x1f, RZ ;  /* 0x0000001f08007819 */ /* 0x020fe200000006ff */
[----:B------:R-:W-:-:S04]  /*1dd40*/  IMAD R3, R15, 0x8, R18 ;  /* 0x000000080f037824 */ /* 0x000fc800078e0212 */
[----:B------:R0:W1:Y:S01]  /*1dd50*/  SYNCS.PHASECHK.TRANS64.TRYWAIT P0, [R3+URZ+0x38850], R0 ;  /* 0x03885000030075a7 */ /* 0x000062000800017f */
[----:B------:R-:W-:Y:S05]  /*1dd60*/  @!P1 BRA `(.L_x_2654) ;  /* 0x0000000000049947 */ /* 0x000fea0003800000 */
[----:B------:R-:W-:Y:S01]  /*1dd70*/  BPT.TRAP 0x1 ;  /* 0x000000040000795c */ /* 0x000fe20000300000 */
.L_x_2654:
[----:B-1----:R-:W-:Y:S05]  /*1dd80*/  @P0 BRA `(.L_x_2652) ;  /* 0x0000000000080947 */ /* 0x002fea0003800000 */
[----:B------:R-:W1:Y:S02]  /*1dd90*/  SYNCS.PHASECHK.TRANS64.TRYWAIT P0, [R3+URZ+0x38850], R0 ;  /* 0x03885000030075a7 */ /* 0x000e64000800017f */
[----:B-1----:R-:W-:Y:S05]  /*1dda0*/  @!P0 BRA `(.L_x_2655) ;  /* 0x0000014400488947 */ /* 0x002fea0003800000 */
.L_x_2652:
[----:B-----5:R-:W-:Y:S01]  /*1ddb0*/  VIADD R8, R18, 0x400 ;  /* 0x0000040012087836 */ /* 0x020fe20000000000 */
[----:B------:R-:W-:Y:S05]  /*1ddc0*/  WARPSYNC.ALL ;  /* 0x0000000000007948 */ /* 0x000fea0003800000 */
[----:B------:R-:W-:Y:S01]  /*1ddd0*/  SHF.R.U32.HI R8, RZ, 0x4, R8 ;  /* 0x00000004ff087819 */ /* 0x000fe20000011608 */
[----:B------:R-:W-:Y:S01]  /*1dde0*/  IMAD.MOV.U32 R9, RZ, RZ, 0x40000040 ;  /* 0x40000040ff097424 */ /* 0x000fe200078e00ff */
[----:B------:R-:W-:Y:S01]  /*1ddf0*/  WARPGROUP.ARRIVE ;  /* 0x00000000000079c5 */ /* 0x000fe20000000000 */
[----:B------:R-:W-:Y:S01]  /*1de00*/  IMAD.MOV.U32 R11, RZ, RZ, 0x40000040 ;  /* 0x40000040ff0b7424 */ /* 0x000fe200078e00ff */
[----:B------:R-:W-:-:S02]  /*1de10*/  LOP3.LUT R8, R8, 0x3fff, RZ, 0xc0, !PT ;  /* 0x00003fff08087812 */ /* 0x000fc400078ec0ff */
[----:B------:R-:W-:Y:S02]  /*1de20*/  R2UR UR7, R9 ;  /* 0x00000000090772ca */ /* 0x000fe400000e0000 */
[----:B------:R-:W-:Y:S02]  /*1de30*/  LOP3.LUT R8, R8, 0x10000, RZ, 0xfc, !PT ;  /* 0x0001000008087812 */ /* 0x000fe400078efcff */
[----:B01----:R-:W-:Y:S02]  /*1de40*/  FMNMX.FTZ R3, R152, R14, !PT ;  /* 0x0000000e98037209 */ /* 0x003fe40007810000 */
[----:B------:R-:W-:Y:S01]  /*1de50*/  FMNMX.FTZ R0, R154, R13, !PT ;  /* 0x0000000d9a007209 */ /* 0x000fe20007810000 */
[----:B------:R-:W-:Y:S01]  /*1de60*/  IMAD R8, R15, 0x800, R8 ;  /* 0x000008000f087824 */ /* 0x000fe200078e0208 */
[----:B------:R-:W-:Y:S02]  /*1de70*/  FMNMX.FTZ R3, R153, R3, !PT ;  /* 0x0000000399037209 */ /* 0x000fe40007810000 */
[----:B------:R-:W-:Y:S01]  /*1de80*/  FMNMX.FTZ R0, R155, R0, !PT ;  /* 0x000000009b007209 */ /* 0x000fe20007810000 */
[C---:B------:R-:W-:Y:S01]  /*1de90*/  VIADD R10, R8.reuse, 0x2 ;  /* 0x00000002080a7836 */ /* 0x040fe20000000000 */
[----:B------:R-:W-:-:S02]  /*1dea0*/  R2UR UR6, R8 ;  /* 0x00000000080672ca */ /* 0x000fc400000e0000 */
[----:B------:R-:W-:Y:S02]  /*1deb0*/  FMNMX.FTZ R3, R156, R3, !PT ;  /* 0x000000039c037209 */ /* 0x000fe40007810000 */
[----:B------:R-:W-:Y:S02]  /*1dec0*/  FMNMX.FTZ R0, R158, R0, !PT ;  /* 0x000000009e007209 */ /* 0x000fe40007810000 */
[----:B------:R-:W-:Y:S02]  /*1ded0*/  FMNMX.FTZ R3, R157, R3, !PT ;  /* 0x000000039d037209 */ /* 0x000fe40007810000 */
[----:B------:R-:W-:Y:S02]  /*1dee0*/  FMNMX.FTZ R0, R159, R0, !PT ;  /* 0x000000009f007209 */ /* 0x000fe40007810000 */
[----:B------:R-:W-:Y:S02]  /*1def0*/  FMNMX.FTZ R3, R160, R3, !PT ;  /* 0x00000003a0037209 */ /* 0x000fe40007810000 */
[----:B------:R-:W-:Y:S01]  /*1df00*/  FMNMX.FTZ R0, R162, R0, !PT ;  /* 0x00000000a2007209 */ /* 0x000fe20007810000 */
[----:B------:R-:W-:Y:S01]  /*1df10*/  QGMMA.64x256x32.F32.E4M3.E4M3 R24, R228, gdesc[UR4], R24, gsb0 ;  /* 0x03e00004e4187df3 */ /* 0x000fe20008000818 */
[----:B------:R-:W-:Y:S01]  /*1df20*/  R2UR UR6, R10 ;  /* 0x000000000a0672ca */ /* 0x000fe200000e0000 */
[----:B------:R-:W-:Y:S01]  /*1df30*/  VIADD R10, R8, 0x4 ;  /* 0x00000004080a7836 */ /* 0x000fe20000000000 */
[----:B------:R-:W-:Y:S01]  /*1df40*/  R2UR UR7, R11 ;  /* 0x000000000b0772ca */ /* 0x000fe200000e0000 */
[----:B------:R-:W-:Y:S01]  /*1df50*/  IMAD.MOV.U32 R11, RZ, RZ, 0x40000040 ;  /* 0x40000040ff0b7424 */ /* 0x000fe200078e00ff */
        /* <DEDUP_REMOVED lines=11> */
[----:B------:R-:W-:Y:S02]  /*1e010*/  IADD3 R8, R8, 0x6, RZ ;  /* 0x0000000608087810 */ /* 0x000fe40007ffe0ff */
        /* <DEDUP_REMOVED lines=41> */
[----:B------:R-:W-:-:S03]  /*1e2b0*/  FMNMX.FTZ R0, R214, R0, !PT ;  /* 0x00000000d6007209 */ /* 0x000fc60007810000 */
[----:B------:R-:W0:Y:S01]  /*1e2c0*/  SHFL.BFLY PT, R9, R3, 0x2, 0x1f ;  /* 0x0c401f0003097f89 */ /* 0x000e2200000e0000 */
[----:B------:R-:W-:Y:S02]  /*1e2d0*/  FMNMX.FTZ R0, R215, R0, !PT ;  /* 0x00000000d7007209 */ /* 0x000fe40007810000 */
[----:B0-----:R-:W-:Y:S01]  /*1e2e0*/  FMNMX.FTZ R3, R3, R9, !PT ;  /* 0x0000000903037209 */ /* 0x001fe20007810000 */
[----:B------:R-:W-:Y:S01]  /*1e2f0*/  IMAD.MOV.U32 R9, RZ, RZ, 0x40000040 ;  /* 0x40000040ff097424 */ /* 0x000fe200078e00ff */
[----:B------:R-:W-:Y:S02]  /*1e300*/  WARPGROUP.DEPBAR.LE gsb0, 0x0 ;  /* 0x00008000000079c5 */ /* 0x000fe40000010000 */
[----:B------:R-:W-:-:S06]  /*1e310*/  WARPGROUP.ARRIVE ;  /* 0x00000000000079c5 */ /* 0x000fcc0000000000 */
[----:B------:R-:W0:Y:S01]  /*1e320*/  S2R R231, SR_TID.X ;  /* 0x0000000000e77919 */ /* 0x000e220000002100 */
[----:B------:R-:W-:Y:S01]  /*1e330*/  QGMMA.64x256x32.F32.E4M3.E4M3 R24, R224, gdesc[UR4], R24, gsb0 ;  /* 0x03e00004e0187df3 */ /* 0x000fe20008000818 */
[----:B------:R-:W-:Y:S02]  /*1e340*/  R2UR UR6, R10 ;  /* 0x000000000a0672ca */ /* 0x000fe400000e0000 */
[----:B------:R-:W-:Y:S01]  /*1e350*/  R2UR UR7, R11 ;  /* 0x000000000b0772ca */ /* 0x000fe200000e0000 */
[----:B------:R-:W1:Y:S01]  /*1e360*/  SHFL.BFLY PT, R10, R0, 0x2, 0x1f ;  /* 0x0c401f00000a7f89 */ /* 0x000e6200000e0000 */
[----:B0-----:R-:W-:Y:S02]  /*1e370*/  LOP3.LUT R231, R231, 0x7f, RZ, 0xc0, !PT ;  /* 0x0000007fe7e77812 */ /* 0x001fe400078ec0ff */
[----:B-1----:R-:W-:Y:S02]  /*1e380*/  FMNMX.FTZ R0, R0, R10, !PT ;  /* 0x0000000a00007209 */ /* 0x002fe40007810000 */
[----:B------:R-:W-:-:S02]  /*1e390*/  ISETP.NE.AND P0, PT, R231, RZ, PT ;  /* 0x000000ffe700720c */ /* 0x000fc40003f05270 */
[----:B------:R-:W0:Y:S02]  /*1e3a0*/  S2R R231, SR_TID.X ;  /* 0x0000000000e77919 */ /* 0x000e240000002100 */
[----:B0-----:R-:W-:Y:S01]  /*1e3b0*/  SHF.R.U32.HI R231, RZ, 0x7, R231 ;  /* 0x00000007ffe77819 */ /* 0x001fe200000116e7 */
[----:B------:R-:W-:Y:S02]  /*1e3c0*/  WARPGROUP.DEPBAR.LE gsb0, 0x0 ;  /* 0x00008000000079c5 */ /* 0x000fe40000010000 */
[----:B------:R-:W-:-:S12]  /*1e3d0*/  WARPGROUP.ARRIVE ;  /* 0x00000000000079c5 */ /* 0x000fd80000000000 */
[----:B------:R-:W-:Y:S01]  /*1e3e0*/  QGMMA.64x256x32.F32.E4M3.E4M3 R24, R220, gdesc[UR4], R24, gsb0 ;  /* 0x03e00004dc187df3 */ /* 0x000fe20008000818 */
[----:B------:R-:W-:Y:S02]  /*1e3f0*/  R2UR UR6, R8 ;  /* 0x00000000080672ca */ /* 0x000fe400000e0000 */
[----:B------:R-:W-:Y:S01]  /*1e400*/  R2UR UR7, R9 ;  /* 0x00000000090772ca */ /* 0x000fe200000e0000 */
[----:B------:R-:W0:Y:S04]  /*1e410*/  SHFL.BFLY PT, R8, R0, 0x1, 0x1f ;  /* 0x0c201f0000087f89 */ /* 0x000e2800000e0000 */
[----:B------:R-:W1:Y:S01]  /*1e420*/  SHFL.BFLY PT, R9, R3, 0x1, 0x1f ;  /* 0x0c201f0003097f89 */ /* 0x000e6200000e0000 */
[----:B0-----:R-:W-:Y:S02]  /*1e430*/  FMNMX.FTZ R0, R0, R8, !PT ;  /* 0x0000000800007209 */ /* 0x001fe40007810000 */
[----:B-1----:R-:W-:-:S03]  /*1e440*/  FMNMX.FTZ R3, R3, R9, !PT ;  /* 0x0000000903037209 */ /* 0x002fc60007810000 */
[----:B------:R-:W-:Y:S02]  /*1e450*/  FADD.FTZ R8, -R0, R13 ;  /* 0x0000000d00087221 */ /* 0x000fe40000010100 */
[----:B------:R-:W-:-:S01]  /*1e460*/  FFMA.FTZ R11, R2, R3, -8 ;  /* 0xc1000000020b7423 */ /* 0x000fc20000010003 */
[----:B------:R-:W-:Y:S01]  /*1e470*/  FADD.FTZ R9, -R3, R14 ;  /* 0x0000000e03097221 */ /* 0x000fe20000010100 */
[C---:B------:R-:W-:Y:S02]  /*1e480*/  FMUL.FTZ R8, R2.reuse, R8 ;  /* 0x0000000802087220 */ /* 0x040fe40000410000 */
        /* <DEDUP_REMOVED lines=10> */
[C---:B------:R-:W-:Y:S01]  /*1e530*/  FFMA.FTZ R209, R2.reuse, R0, -8 ;  /* 0xc100000002d17423 */ /* 0x040fe20000010000 */
[C---:B------:R-:W-:Y:S01]  /*1e540*/  FMUL.FTZ R9, R2.reuse, R9 ;  /* 0x0000000902097220 */ /* 0x040fe20000410000 */
[C-C-:B------:R-:W-:Y:S01]  /*1e550*/  FFMA.FTZ R10, R2.reuse, R152, -R11.reuse ;  /* 0x00000098020a7223 */ /* 0x140fe2000001080b */
[----:B------:R-:W-:-:S01]  /*1e560*/  FFMA.FTZ R13, R2, R153, -R11 ;  /* 0x00000099020d7223 */ /* 0x000fc2000001080b */
[C---:B------:R-:W-:Y:S01]  /*1e570*/  FFMA.FTZ R154, R2.reuse, R154, -R209 ;  /* 0x0000009a029a7223 */ /* 0x040fe200000108d1 */
[----:B------:R-:W-:-:S01]  /*1e580*/  FFMA.FTZ R153, R2, R160, -R11 ;  /* 0x000000a002997223 */ /* 0x000fc2000001080b */
[C---:B------:R-:W-:Y:S01]  /*1e590*/  FFMA.FTZ R155, R2.reuse, R155, -R209 ;  /* 0x0000009b029b7223 */ /* 0x040fe200000108d1 */
[----:B------:R-:W-:Y:S01]  /*1e5a0*/  MUFU.EX2 R9, R9 ;  /* 0x0000000900097308 */ /* 0x000fe20000000800 */
[----:B------:R-:W-:-:S01]  /*1e5b0*/  FFMA.FTZ R160, R2, R165, -R11 ;  /* 0x000000a502a07223 */ /* 0x000fc2000001080b */
[C-C-:B------:R-:W-:Y:S01]  /*1e5c0*/  FFMA.FTZ R165, R2.reuse, R172, -R11.reuse ;  /* 0x000000ac02a57223 */ /* 0x140fe2000001080b */
        /* <DEDUP_REMOVED lines=11> */
[C---:B------:R-:W-:Y:S01]  /*1e680*/  FFMA.FTZ R159, R2.reuse, R159, -R209 ;  /* 0x0000009f029f7223 */ /* 0x040fe200000108d1 */
[----:B------:R-:W-:-:S01]  /*1e690*/  FFMA.FTZ R169, R2, R176, -R11 ;  /* 0x000000b002a97223 */ /* 0x000fc2000001080b */
[----:B------:R-:W-:Y:S01]  /*1e6a0*/  MUFU.EX2 R8, R8 ;  /* 0x0000000800087308 */ /* 0x000fe20000000800 */
[----:B------:R-:W-:-:S02]  /*1e6b0*/  @!P0 IMAD R208, R234, 0x8, R18 ;  /* 0x00000008ead08824 */ /* 0x000fc400078e0212 */
[C-C-:B------:R-:W-:Y:S01]  /*1e6c0*/  FFMA.FTZ R176, R2.reuse, R181, -R11.reuse ;  /* 0x000000b502b07223 */ /* 0x140fe2000001080b */
[----:B------:R-:W-:-:S01]  /*1e6d0*/  FFMA.FTZ R181, R2, R188, -R11 ;  /* 0x000000bc02b57223 */ /* 0x000fc2000001080b */
[C---:B------:R-:W-:Y:S01]  /*1e6e0*/  FFMA.FTZ R188, R2.reuse, R193, -R11 ;  /* 0x000000c102bc7223 */ /* 0x040fe2000001080b */
[----:B------:R-:W-:-:S01]  /*1e6f0*/  FFMA.FTZ R162, R2, R162, -R209 ;  /* 0x000000a202a27223 */ /* 0x000fc200000108d1 */
[--C-:B------:R-:W-:Y:S01]  /*1e700*/  FFMA.FTZ R193, R2, R200, -R11.reuse ;  /* 0x000000c802c17223 */ /* 0x100fe2000001080b */
[----:B------:R-:W-:Y:S01]  /*1e710*/  @!P0 VIADD R208, R208, 0x38840 ;  /* 0x00038840d0d08836 */ /* 0x000fe20000000000 */
[----:B------:R-:W1:Y:S01]  /*1e720*/  MUFU.EX2 R154, R154 ;  /* 0x0000009a009a7308 */ /* 0x000e620000000800 */
[----:B------:R-:W-:-:S01]  /*1e730*/  FFMA.FTZ R200, R2, R205, -R11 ;  /* 0x000000cd02c87223 */ /* 0x000fc2000001080b */
[C---:B------:R-:W-:Y:S01]  /*1e740*/  FFMA.FTZ R205, R2.reuse, R212, -R11 ;  /* 0x000000d402cd7223 */ /* 0x040fe2000001080b */
[----:B------:R-:W-:-:S01]  /*1e750*/  FFMA.FTZ R163, R2, R163, -R209 ;  /* 0x000000a302a37223 */ /* 0x000fc200000108d1 */
[----:B------:R-:W-:Y:S01]  /*1e760*/  IADD3 R212, -R231, 0xb, RZ ;  /* 0x0000000be7d47810 */ /* 0x000fe20007ffe1ff */
[----:B0-----:R-:W-:-:S01]  /*1e770*/  FFMA.FTZ R7, R9, R7, R10 ;  /* 0x0000000709077223 */ /* 0x001fc2000001000a */
[----:B------:R-:W-:Y:S01]  /*1e780*/  @!P0 PRMT R208, RZ, 0x654, R208 ;  /* 0x00000654ffd08816 */ /* 0x000fe200000000d0 */
        /* <DEDUP_REMOVED lines=10> */
[----:B-1----:R-:W-:-:S01]  /*1e830*/  FFMA.FTZ R6, R8, R6, R154 ;  /* 0x0000000608067223 */ /* 0x002fc2000001009a */
[C-C-:B------:R-:W-:Y:S01]  /*1e840*/  FFMA.FTZ R182, R2.reuse, R182, -R209.reuse ;  /* 0x000000b602b67223 */ /* 0x140fe200000108d1 */
[----:B------:R-:W-:-:S01]  /*1e850*/  FFMA.FTZ R183, R2, R183, -R209 ;  /* 0x000000b702b77223 */ /* 0x000fc200000108d1 */
[C-C-:B------:R-:W-:Y:S01]  /*1e860*/  FFMA.FTZ R186, R2.reuse, R186, -R209.reuse ;  /* 0x000000ba02ba7223 */ /* 0x140fe200000108d1 */
[----:B------:R-:W-:-:S01]  /*1e870*/  FFMA.FTZ R187, R2, R187, -R209 ;  /* 0x000000bb02bb7223 */ /* 0x000fc200000108d1 */
[C-C-:B------:R-:W-:Y:S01]  /*1e880*/  FFMA.FTZ R190, R2.reuse, R190, -R209.reuse ;  /* 0x000000be02be7223 */ /* 0x140fe200000108d1 */
[----:B------:R-:W-:-:S01]  /*1e890*/  FFMA.FTZ R191, R2, R191, -R209 ;  /* 0x000000bf02bf7223 */ /* 0x000fc200000108d1 */
[----:B------:R-:W1:Y:S01]  /*1e8a0*/  MUFU.EX2 R14, R14 ;  /* 0x0000000e000e7308 */ /* 0x000e620000000800 */
[----:B0-----:R-:W-:-:S01]  /*1e8b0*/  FADD.FTZ R7, R13, R7 ;  /* 0x000000070d077221 */ /* 0x001fc20000010000 */
        /* <DEDUP_REMOVED lines=34> */
[----:B------:R-:W-:-:S05]  /*1eae0*/  WARPGROUP.ARRIVE ;  /* 0x00000000000079c5 */ /* 0x000fca0000000000 */
[----:B------:R-:W4:Y:S01]  /*1eaf0*/  MUFU.EX2 R178, R178 ;  /* 0x000000b200b27308 */ /* 0x000f220000000800 */
[----:B------:R-:W-:Y:S07]  /*1eb00*/  QGMMA.64x256x32.F32.E4M3.E4M3 R24, R216, gdesc[UR4], R24, gsb0 ;  /* 0x03e00004d8187df3 */ /* 0x000fee0008000818 */
        /* <DEDUP_REMOVED lines=39> */
[----:B-1----:R-:W-:-:S06]  /*1ed80*/  FADD.FTZ R6, R14, R7 ;  /* 0x000000070e067221 */ /* 0x002fcc0000010000 */
[----:B------:R-:W1:Y:S01]  /*1ed90*/  MUFU.EX2 R214, R214 ;  /* 0x000000d600d67308 */ /* 0x000e620000000800 */
[----:B0-----:R-:W-:-:S01]  /*1eda0*/  FADD.FTZ R7, R158, R208 ;  /* 0x000000d09e077221 */ /* 0x001fc20000010000 */
[----:B---3--:R-:W-:-:S03]  /*1edb0*/  FADD.FTZ R6, R152, R6 ;  /* 0x0000000698067221 */ /* 0x008fc60000010000 */
[----:B----4-:R-:W-:Y:S01]  /*1edc0*/  FADD.FTZ R7, R159, R7 ;  /* 0x000000079f077221 */ /* 0x010fe20000010000 */
[----:B------:R-:W-:-:S02]  /*1edd0*/  FADD.FTZ R6, R153, R6 ;  /* 0x0000000699067221 */ /* 0x000fc40000010000 */
[----:B------:R-:W0:Y:S01]  /*1ede0*/  MUFU.EX2 R11, R11 ;  /* 0x0000000b000b7308 */ /* 0x000e220000000800 */
[----:B------:R-:W-:-:S01]  /*1edf0*/  FADD.FTZ R7, R162, R7 ;  /* 0x00000007a2077221 */ /* 0x000fc20000010000 */
[----:B------:R-:W-:-:S03]  /*1ee00*/  FADD.FTZ R6, R156, R6 ;  /* 0x000000069c067221 */ /* 0x000fc60000010000 */
[----:B------:R-:W-:Y:S01]  /*1ee10*/  FADD.FTZ R7, R163, R7 ;  /* 0x00000007a3077221 */ /* 0x000fe20000010000 */
[----:B------:R-:W-:-:S02]  /*1ee20*/  FADD.FTZ R6, R157, R6 ;  /* 0x000000069d067221 */ /* 0x000fc40000010000 */
[----:B------:R-:W2:Y:S01]  /*1ee30*/  MUFU.EX2 R209, R209 ;  /* 0x000000d100d17308 */ /* 0x000ea20000000800 */
        /* <DEDUP_REMOVED lines=48> */
[----:B-1----:R-:W-:Y:S01]  /*1f140*/  FADD.FTZ R208, R214, R7 ;  /* 0x00000007d6d07221 */ /* 0x002fe20000010000 */
[----:B0-----:R-:W-:-:S03]  /*1f150*/  FADD.FTZ R7, R11, R6 ;  /* 0x000000060b077221 */ /* 0x001fc60000010000 */
[----:B--2---:R-:W-:Y:S01]  /*1f160*/  FADD.FTZ R6, R209, R208 ;  /* 0x000000d0d1067221 */ /* 0x004fe20000010000 */
[----:B------:R-:W-:Y:S06]  /*1f170*/  @!P1 BRA `(.L_x_2656) ;  /* 0x0000000000049947 */ /* 0x000fec0003800000 */
[----:B------:R-:W-:Y:S01]  /*1f180*/  BPT.TRAP 0x1 ;  /* 0x000000040000795c */ /* 0x000fe20000300000 */
.L_x_2656:
        /* <DEDUP_REMOVED lines=168> */
[----:B------:R-:W-:-:S02]  /*1fc10*/  IMAD.MOV.U32 R14, RZ, RZ, R3 ;  /* 0x000000ffff0e7224 */ /* 0x000fc400078e0003 */
        /* <DEDUP_REMOVED lines=20> */
.L_x_2646:
[----:B------:R-:W-:Y:S05]  /*1fd60*/  WARPSYNC.ALL ;  /* 0x0000000000007948 */ /* 0x000fea0003800000 */
[----:B------:R-:W-:Y:S06]  /*1fd70*/  BAR.ARV 0x8, 0x180 ;  /* 0x0206000000007b1d */ /* 0x000fec0000002000 */
[----:B------:R-:W-:Y:S05]  /*1fd80*/  @!P1 BRA `(.L_x_2658) ;  /* 0x0000000000049947 */ /* 0x000fea0003800000 */
[----:B------:R-:W-:Y:S01]  /*1fd90*/  BPT.TRAP 0x1 ;  /* 0x000000040000795c */ /* 0x000fe20000300000 */
.L_x_2658:
[----:B------:R-:W-:Y:S02]  /*1fda0*/  LEA R12, R234, R18, 0x3 ;  /* 0x00000012ea0c7211 */ /* 0x000fe400078e18ff */
[----:B------:R-:W-:-:S04]  /*1fdb0*/  SHF.L.U32 R4, R235, 0x1f, RZ ;  /* 0x0000001feb047819 */ /* 0x000fc800000006ff */
[----:B------:R0:W1:Y:S01]  /*1fdc0*/  SYNCS.PHASECHK.TRANS64.TRYWAIT P0, [R12+URZ+0x38850], R4 ;  /* 0x038850040c0075a7 */ /* 0x000062000800017f */
[----:B------:R-:W-:Y:S05]  /*1fdd0*/  @!P1 BRA `(.L_x_2659) ;  /* 0x0000000000049947 */ /* 0x000fea0003800000 */
[----:B------:R-:W-:Y:S01]  /*1fde0*/  BPT.TRAP 0x1 ;  /* 0x000000040000795c */ /* 0x000fe20000300000 */
.L_x_2659:
[----:B-1----:R-:W-:Y:S05]  /*1fdf0*/  @P0 BRA `(.L_x_2660) ;  /* 0x0000000000080947 */ /* 0x002fea0003800000 */
[----:B------:R-:W1:Y:S02]  /*1fe00*/  SYNCS.PHASECHK.TRANS64.TRYWAIT P0, [R12+URZ+0x38850], R4 ;  /* 0x038850040c0075a7 */ /* 0x000e64000800017f */
[----:B-1----:R-:W-:Y:S05]  /*1fe10*/  @!P0 BRA `(.L_x_2661) ;  /* 0x0000012400408947 */ /* 0x002fea0003800000 */
.L_x_2660:
[----:B------:R-:W-:Y:S01]  /*1fe20*/  VIADD R18, R18, 0x400 ;  /* 0x0000040012127836 */ /* 0x000fe20000000000 */
[----:B------:R-:W2:Y:S04]  /*1fe30*/  LDL R15, [R1+0x98] ;  /* 0x00009800010f7983 */ /* 0x000ea80000100800 */
[----:B------:R-:W-:Y:S01]  /*1fe40*/  SHF.R.U32.HI R18, RZ, 0x4, R18 ;  /* 0x00000004ff127819 */ /* 0x000fe20000011612 */
[----:B------:R-:W3:Y:S03]  /*1fe50*/  LDL R14, [R1+0x88] ;  /* 0x00008800010e7983 */ /* 0x000ee60000100800 */
[----:B------:R-:W-:Y:S01]  /*1fe60*/  LOP3.LUT R18, R18, 0x3fff, RZ, 0xc0, !PT ;  /* 0x00003fff12127812 */ /* 0x000fe200078ec0ff */
[----:B------:R-:W4:Y:S01]  /*1fe70*/  LDL R13, [R1+0x68] ;  /* 0x00006800010d7983 */ /* 0x000f220000100800 */
[----:B------:R-:W-:Y:S01]  /*1fe80*/  IMAD.MOV.U32 R5, RZ, RZ, 0x40000040 ;  /* 0x40000040ff057424 */ /* 0x000fe200078e00ff */
[----:B------:R-:W-:Y:S05]  /*1fe90*/  WARPSYNC.ALL ;  /* 0x0000000000007948 */ /* 0x000fea0003800000 */
[----:B------:R-:W-:Y:S01]  /*1fea0*/  LOP3.LUT R18, R18, 0x10000, RZ, 0xfc, !PT ;  /* 0x0001000012127812 */ /* 0x000fe200078efcff */
[----:B------:R-:W-:Y:S01]  /*1feb0*/  WARPGROUP.ARRIVE ;  /* 0x00000000000079c5 */ /* 0x000fe20000000000 */
[----:B------:R-:W-:Y:S01]  /*1fec0*/  R2UR UR7, R5 ;  /* 0x00000000050772ca */ /* 0x000fe200000e0000 */
[----:B------:R-:W-:Y:S01]  /*1fed0*/  IMAD.MOV.U32 R9, RZ, RZ, 0x40000040 ;  /* 0x40000040ff097424 */ /* 0x000fe200078e00ff */
[----:B------:R-:W-:Y:S01]  /*1fee0*/  ULDC.64 UR4, c[0x0][0x9a0] ;  /* 0x0002680000047ab9 */ /* 0x000fe20000000a00 */
[----:B01----:R-:W-:Y:S01]  /*1fef0*/  IMAD R4, R234, 0x800, R18 ;  /* 0x00000800ea047824 */ /* 0x003fe200078e0212 */
[----:B------:R-:W-:-:S03]  /*1ff00*/  ISETP.NE.U32.AND P0, PT, RZ, UR4, PT ;  /* 0x00000004ff007c0c */ /* 0x000fc6000bf05070 */
[C---:B------:R-:W-:Y:S01]  /*1ff10*/  VIADD R8, R4.reuse, 0x2 ;  /* 0x0000000204087836 */ /* 0x040fe20000000000 */
[----:B------:R-:W-:Y:S02]  /*1ff20*/  R2UR UR6, R4 ;  /* 0x00000000040672ca */ /* 0x000fe400000e0000 */
        /* <DEDUP_REMOVED lines=16> */
[----:B------:R-:W-:-:S04]  /*20030*/  @P0 IMAD.WIDE.U32 R8, R14, R8, RZ ;  /* 0x000000080e080225 */ /* 0x000fc800078e00ff */
[----:B------:R-:W-:Y:S02]  /*20040*/  @P0 IMAD.IADD R9, R9, 0x1, R5 ;  /* 0x0000000109090824 */ /* 0x000fe400078e0205 */
[----:B----4-:R-:W-:-:S04]  /*20050*/  @P0 IMAD.WIDE.U32 R8, R13, R10, R8 ;  /* 0x0000000a0d080225 */ /* 0x010fc800078e0008 */
[----:B------:R-:W-:Y:S01]  /*20060*/  @P0 IMAD R11, R13, R11, R9 ;  /* 0x0000000b0d0b0224 */ /* 0x000fe200078e0209 */
[----:B------:R-:W-:-:S04]  /*20070*/  @P0 LEA R10, P2, R8, UR4, 0x2 ;  /* 0x00000004080a0c11 */ /* 0x000fc8000f8410ff */
[----:B------:R-:W-:Y:S01]  /*20080*/  @P0 LEA.HI.X R11, R8, UR5, R11, 0x2, P2 ;  /* 0x00000005080b0c11 */ /* 0x000fe200090f140b */
[----:B------:R-:W-:-:S06]  /*20090*/  IMAD.MOV.U32 R8, RZ, RZ, 0x3f800000 ;  /* 0x3f800000ff087424 */ /* 0x000fcc00078e00ff */
[----:B------:R-:W2:Y:S01]  /*200a0*/  @P0 LDG.E R8, desc[UR40][R10.64] ;  /* 0x000000280a080981 */ /* 0x000ea2000c1e1900 */
[----:B------:R-:W-:Y:S02]  /*200b0*/  VIADD R4, R4, 0x6 ;  /* 0x0000000604047836 */ /* 0x000fe40000000000 */
[----:B------:R-:W-:Y:S01]  /*200c0*/  IMAD.MOV.U32 R5, RZ, RZ, 0x40000040 ;  /* 0x40000040ff057424 */ /* 0x000fe200078e00ff */
[----:B------:R-:W-:Y:S02]  /*200d0*/  WARPGROUP.DEPBAR.LE gsb0, 0x0 ;  /* 0x00008000000079c5 */ /* 0x000fe40000010000 */
[----:B------:R-:W-:-:S06]  /*200e0*/  WARPGROUP.ARRIVE ;  /* 0x00000000000079c5 */ /* 0x000fcc0000000000 */
[----:B------:R-:W-:Y:S01]  /*200f0*/  QGMMA.64x256x32.F32.E4M3.E4M3 R24, R220, gdesc[UR4], R24, gsb0 ;  /* 0x03e00004dc187df3 */ /* 0x000fe20008000818 */
[----:B------:R-:W-:Y:S02]  /*20100*/  R2UR UR6, R4 ;  /* 0x00000000040672ca */ /* 0x000fe400000e0000 */
[----:B------:R-:W-:Y:S02]  /*20110*/  R2UR UR7, R5 ;  /* 0x00000000050772ca */ /* 0x000fe400000e0000 */
[----:B------:R-:W0:Y:S04]  /*20120*/  SHFL.BFLY PT, R5, R7, 0x2, 0x1f ;  /* 0x0c401f0007057f89 */ /* 0x000e2800000e0000 */
[----:B------:R-:W1:Y:S01]  /*20130*/  SHFL.BFLY PT, R4, R6, 0x2, 0x1f ;  /* 0x0c401f0006047f89 */ /* 0x000e6200000e0000 */
[----:B0-----:R-:W-:-:S05]  /*20140*/  FADD.FTZ R7, R5, R7 ;  /* 0x0000000705077221 */ /* 0x001fca0000010000 */
[----:B------:R-:W0:Y:S01]  /*20150*/  SHFL.BFLY PT, R5, R7, 0x1, 0x1f ;  /* 0x0c201f0007057f89 */ /* 0x000e2200000e0000 */
[----:B-1----:R-:W-:-:S05]  /*20160*/  FADD.FTZ R6, R4, R6 ;  /* 0x0000000604067221 */ /* 0x002fca0000010000 */
[----:B------:R-:W1:Y:S01]  /*20170*/  SHFL.BFLY PT, R4, R6, 0x1, 0x1f ;  /* 0x0c201f0006047f89 */ /* 0x000e6200000e0000 */
[----:B0-----:R-:W-:-:S05]  /*20180*/  FADD.FTZ R7, R7, R5 ;  /* 0x0000000507077221 */ /* 0x001fca0000010000 */
[C---:B------:R-:W-:Y:S01]  /*20190*/  FSETP.NE.FTZ.AND P0, PT, R7.reuse, RZ, PT ;  /* 0x000000ff0700720b */ /* 0x040fe20003f15000 */
[----:B------:R-:W-:Y:S02]  /*201a0*/  IMAD.MOV.U32 R5, RZ, RZ, RZ ;  /* 0x000000ffff057224 */ /* 0x000fe400078e00ff */
[----:B------:R-:W-:-:S10]  /*201b0*/  FMUL.FTZ R9, R7, 0.00390625 ;  /* 0x3b80000007097820 */ /* 0x000fd40000410000 */
[----:B------:R1:W-:Y:S01]  /*201c0*/  @P0 MUFU.RCP R5, R7 ;  /* 0x0000000700050308 */ /* 0x0003e20000001000 */
[----:B------:R-:W-:Y:S01]  /*201d0*/  FSETP.NE.FTZ.AND P0, PT, R9, RZ, PT ;  /* 0x000000ff0900720b */ /* 0x000fe20003f15000 */
[----:B-1----:R-:W-:-:S04]  /*201e0*/  FADD.FTZ R7, R6, R4 ;  /* 0x0000000406077221 */ /* 0x002fc80000010000 */
[----:B------:R-:W-:-:S05]  /*201f0*/  FMUL.FTZ R6, R7, 0.00390625 ;  /* 0x3b80000007067820 */ /* 0x000fca0000410000 */
[----:B------:R-:W-:Y:S02]  /*20200*/  FSETP.NE.FTZ.AND P3, PT, R6, RZ, PT ;  /* 0x000000ff0600720b */ /* 0x000fe40003f75000 */
[----:B------:R-:W-:Y:S01]  /*20210*/  FSETP.NE.FTZ.AND P2, PT, R7, RZ, PT ;  /* 0x000000ff0700720b */ /* 0x000fe20003f55000 */
[----:B------:R-:W0:Y:S01]  /*20220*/  @P0 MUFU.LG2 R9, R9 ;  /* 0x0000000900090308 */ /* 0x000e220000000c00 */
[----:B------:R-:W-:-:S09]  /*20230*/  IMAD.MOV.U32 R4, RZ, RZ, RZ ;  /* 0x000000ffff047224 */ /* 0x000fd200078e00ff */
[----:B------:R-:W1:Y:S08]  /*20240*/  @P3 MUFU.LG2 R6, R6 ;  /* 0x0000000600063308 */ /* 0x000e700000000c00 */
[----:B------:R0:W3:Y:S01]  /*20250*/  @P2 MUFU.RCP R4, R7 ;  /* 0x0000000700042308 */ /* 0x0000e20000001000 */
[----:B------:R-:W-:Y:S02]  /*20260*/  WARPGROUP.DEPBAR.LE gsb0, 0x0 ;  /* 0x00008000000079c5 */ /* 0x000fe40000010000 */
[----:B------:R-:W-:-:S06]  /*20270*/  WARPGROUP.ARRIVE ;  /* 0x00000000000079c5 */ /* 0x000fcc0000000000 */
[----:B------:R-:W-:Y:S01]  /*20280*/  QGMMA.64x256x32.F32.E4M3.E4M3 R24, R216, gdesc[UR4], R24, gsb0 ;  /* 0x03e00004d8187df3 */ /* 0x000fe20008000818 */
[----:B0-----:R-:W-:Y:S01]  /*20290*/  @P0 FMUL.FTZ R7, R9, 0.69314718246459960938 ;  /* 0x3f31721809070820 */ /* 0x001fe20000410000 */
[C---:B------:R-:W-:Y:S01]  /*202a0*/  @P0 FMUL.FTZ R9, R2.reuse, 0.69314718246459960938 ;  /* 0x3f31721802090820 */ /* 0x040fe20000410000 */
[----:B------:R-:W-:Y:S01]  /*202b0*/  @P3 FMUL.FTZ R2, R2, 0.69314718246459960938 ;  /* 0x3f31721802023820 */ /* 0x000fe20000410000 */
[----:B-1----:R-:W-:Y:S01]  /*202c0*/  @P3 FMUL.FTZ R6, R6, 0.69314718246459960938 ;  /* 0x3f31721806063820 */ /* 0x002fe20000410000 */
[----:B------:R-:W-:Y:S01]  /*202d0*/  MOV R169, 0xff800000 ;  /* 0xff80000000a97802 */ /* 0x000fe20000000f00 */
[----:B------:R-:W-:Y:S02]  /*202e0*/  IMAD.MOV.U32 R168, RZ, RZ, -0x800000 ;  /* 0xff800000ffa87424 */ /* 0x000fe400078e00ff */
[----:B------:R-:W-:-:S01]  /*202f0*/  @P0 FFMA.FTZ R169, R9, R3, R7 ;  /* 0x0000000309a90223 */ /* 0x000fc20000010007 */
[----:B------:R-:W-:Y:S01]  /*20300*/  @P3 FFMA.FTZ R168, R2, R0, R6 ;  /* 0x0000000002a83223 */ /* 0x000fe20000010006 */
[-C--:B--2---:R-:W-:Y:S01]  /*20310*/  FMUL.FTZ R3, R5, R8.reuse ;  /* 0x0000000805037220 */ /* 0x084fe20000410000 */
[----:B---3--:R-:W-:Y:S01]  /*20320*/  FMUL.FTZ R2, R4, R8 ;  /* 0x0000000804027220 */ /* 0x008fe20000410000 */
[----:B------:R-:W-:-:S02]  /*20330*/  WARPGROUP.DEPBAR.LE gsb0, 0x0 ;  /* 0x00008000000079c5 */ /* 0x000fc40000010000 */
[----:B------:R-:W-:Y:S05]  /*20340*/  @!P1 BRA `(.L_x_2662) ;  /* 0x0000000000049947 */ /* 0x000fea0003800000 */
[----:B------:R-:W-:Y:S01]  /*20350*/  BPT.TRAP 0x1 ;  /* 0x000000040000795c */ /* 0x000fe20000300000 */
.L_x_2662:
        /* <DEDUP_REMOVED lines=139> */
.L_x_2574:
        /* <DEDUP_REMOVED lines=24> */
[----:B------:R-:W-:Y:S01]  /*20d90*/  LOP3.LUT R4, R54, 0x380, RZ, 0xc0, !PT ;  /* 0x0000038036047812 */ /* 0x000fe200078ec0ff */
[----:B------:R-:W-:Y:S01]  /*20da0*/  IMAD.X R55, RZ, RZ, R3, P1 ;  /* 0x000000ffff377224 */ /* 0x000fe200008e0603 */
        /* <DEDUP_REMOVED lines=10> */
[--C-:B------:R-:W-:Y:S01]  /*20e50*/  IMAD.X R31, RZ, RZ, R3.reuse, P5 ;  /* 0x000000ffff1f7224 */ /* 0x100fe200028e0603 */
[----:B------:R-:W-:Y:S02]  /*20e60*/  SHF.R.U64 R35, R35, 0x3, RZ ;  /* 0x0000000323237819 */ /* 0x000fe400000012ff */
[----:B------:R-:W-:Y:S02]  /*20e70*/  IADD3 R42, P2, R2, 0x8040, RZ ;  /* 0x00008040022a7810 */ /* 0x000fe40007f5e0ff */
[----:B------:R-:W-:Y:S02]  /*20e80*/  LOP3.LUT R4, R30, 0x380, RZ, 0xc0, !PT ;  /* 0x000003801e047812 */ /* 0x000fe400078ec0ff */
[----:B------:R-:W-:Y:S02]  /*20e90*/  SHF.R.U64 R47, R47, 0x3, RZ ;  /* 0x000000032f2f7819 */ /* 0x000fe400000012ff */
[----:B------:R-:W-:Y:S01]  /*20ea0*/  LOP3.LUT R34, R35, R34, RZ, 0x3c, !PT ;  /* 0x0000002223227212 */ /* 0x000fe200078e3cff */
[----:B------:R-:W-:Y:S01]  /*20eb0*/  IMAD.X R35, RZ, RZ, R3, P4 ;  /* 0x000000ffff237224 */ /* 0x000fe200020e0603 */
[----:B------:R-:W-:-:S02]  /*20ec0*/  IADD3 R58, P0, R2, 0xc040, RZ ;  /* 0x0000c040023a7810 */ /* 0x000fc40007f1e0ff */
[----:B------:R-:W-:Y:S02]  /*20ed0*/  LOP3.LUT R43, R42, 0x380, RZ, 0xc0, !PT ;  /* 0x000003802a2b7812 */ /* 0x000fe400078ec0ff */
[----:B------:R-:W-:Y:S02]  /*20ee0*/  SHF.R.U64 R4, R4, 0x3, RZ ;  /* 0x0000000304047819 */ /* 0x000fe400000012ff */
[----:B------:R-:W-:Y:S02]  /*20ef0*/  MOV R222, R54 ;  /* 0x0000003600de7202 */ /* 0x000fe40000000f00 */
[----:B------:R-:W-:Y:S02]  /*20f00*/  IADD3 R54, P4, R2, 0x4020, RZ ;  /* 0x0000402002367810 */ /* 0x000fe40007f9e0ff */
[----:B------:R-:W-:Y:S01]  /*20f10*/  LOP3.LUT R46, R47, R46, RZ, 0x3c, !PT ;  /* 0x0000002e2f2e7212 */ /* 0x000fe200078e3cff */
[--C-:B------:R-:W-:Y:S01]  /*20f20*/  IMAD.X R47, RZ, RZ, R3.reuse, P3 ;  /* 0x000000ffff2f7224 */ /* 0x100fe200018e0603 */
[----:B------:R-:W-:Y:S01]  /*20f30*/  LOP3.LUT R59, R58, 0x380, RZ, 0xc0, !PT ;  /* 0x000003803a3b7812 */ /* 0x000fe200078ec0ff */
[----:B------:R-:W-:Y:S01]  /*20f40*/  IMAD.X R55, RZ, RZ, R3, P4 ;  /* 0x000000ffff377224 */ /* 0x000fe200020e0603 */
[----:B------:R-:W-:-:S02]  /*20f50*/  SHF.R.U64 R43, R43, 0x3, RZ ;  /* 0x000000032b2b7819 */ /* 0x000fc400000012ff */
[----:B------:R-:W-:Y:S02]  /*20f60*/  LOP3.LUT R30, R4, R30, RZ, 0x3c, !PT ;  /* 0x0000001e041e7212 */ /* 0x000fe400078e3cff */
[----:B------:R-:W-:Y:S02]  /*20f70*/  IADD3 R14, P1, R2, 0x8020, RZ ;  /* 0x00008020020e7810 */ /* 0x000fe40007f3e0ff */
[----:B------:R-:W-:Y:S02]  /*20f80*/  LOP3.LUT R4, R54, 0x380, RZ, 0xc0, !PT ;  /* 0x0000038036047812 */ /* 0x000fe400078ec0ff */
[----:B------:R-:W-:Y:S02]  /*20f90*/  SHF.R.U64 R59, R59, 0x3, RZ ;  /* 0x000000033b3b7819 */ /* 0x000fe400000012ff */
[----:B------:R-:W-:Y:S01]  /*20fa0*/  LOP3.LUT R42, R43, R42, RZ, 0x3c, !PT ;  /* 0x0000002a2b2a7212 */ /* 0x000fe200078e3cff */
[----:B------:R-:W-:Y:S01]  /*20fb0*/  IMAD.X R43, RZ, RZ, R3, P2 ;  /* 0x000000ffff2b7224 */ /* 0x000fe200010e0603 */
[----:B------:R-:W-:-:S02]  /*20fc0*/  LOP3.LUT R15, R14, 0x380, RZ, 0xc0, !PT ;  /* 0x000003800e0f7812 */ /* 0x000fc400078ec0ff */
[----:B------:R-:W-:Y:S02]  /*20fd0*/  SHF.R.U64 R4, R4, 0x3, RZ ;  /* 0x0000000304047819 */ /* 0x000fe400000012ff */
[----:B------:R-:W-:Y:S02]  /*20fe0*/  MOV R220, R46 ;  /* 0x0000002e00dc7202 */ /* 0x000fe40000000f00 */
[----:B------:R-:W-:Y:S02]  /*20ff0*/  IADD3 R46, P2, R2, 0x4000, RZ ;  /* 0x00004000022e7810 */ /* 0x000fe40007f5e0ff */
[----:B------:R-:W-:Y:S01]  /*21000*/  LOP3.LUT R58, R59, R58, RZ, 0x3c, !PT ;  /* 0x0000003a3b3a7212 */ /* 0x000fe200078e3cff */
[--C-:B------:R-:W-:Y:S01]  /*21010*/  IMAD.X R59, RZ, RZ, R3.reuse, P0 ;  /* 0x000000ffff3b7224 */ /* 0x100fe200000e0603 */
[----:B------:R-:W-:Y:S01]  /*21020*/  SHF.R.U64 R15, R15, 0x3, RZ ;  /* 0x000000030f0f7819 */ /* 0x000fe200000012ff */
[----:B------:R-:W-:Y:S01]  /*21030*/  IMAD.X R47, RZ, RZ, R3, P2 ;  /* 0x000000ffff2f7224 */ /* 0x000fe200010e0603 */
[----:B------:R-:W-:-:S02]  /*21040*/  LOP3.LUT R54, R4, R54, RZ, 0x3c, !PT ;  /* 0x0000003604367212 */ /* 0x000fc400078e3cff */
[----:B------:R-:W-:Y:S02]  /*21050*/  IADD3 R20, P0, R2, 0x8000, RZ ;  /* 0x0000800002147810 */ /* 0x000fe40007f1e0ff */
[----:B------:R-:W-:Y:S02]  /*21060*/  LOP3.LUT R4, R46, 0x380, RZ, 0xc0, !PT ;  /* 0x000003802e047812 */ /* 0x000fe400078ec0ff */
[----:B------:R-:W-:Y:S01]  /*21070*/  LOP3.LUT R14, R15, R14, RZ, 0x3c, !PT ;  /* 0x0000000e0f0e7212 */ /* 0x000fe200078e3cff */
[----:B------:R-:W-:Y:S01]  /*21080*/  IMAD.X R15, RZ, RZ, R3, P1 ;  /* 0x000000ffff0f7224 */ /* 0x000fe200008e0603 */
[----:B------:R-:W-:Y:S02]  /*21090*/  LOP3.LUT R21, R20, 0x380, RZ, 0xc0, !PT ;  /* 0x0000038014157812 */ /* 0x000fe400078ec0ff */
[----:B------:R-:W-:Y:S02]  /*210a0*/  SHF.R.U64 R4, R4, 0x3, RZ ;  /* 0x0000000304047819 */ /* 0x000fe400000012ff */
[----:B------:R-:W-:-:S02]  /*210b0*/  MOV R218, R34 ;  /* 0x0000002200da7202 */ /* 0x000fc40000000f00 */
[----:B------:R-:W-:Y:S02]  /*210c0*/  IADD3 R34, P1, R2, 0x60, RZ ;  /* 0x0000006002227810 */ /* 0x000fe40007f3e0ff */
[----:B------:R-:W-:Y:S02]  /*210d0*/  SHF.R.U64 R21, R21, 0x3, RZ ;  /* 0x0000000315157819 */ /* 0x000fe400000012ff */
[----:B------:R-:W-:Y:S01]  /*210e0*/  LOP3.LUT R46, R4, R46, RZ, 0x3c, !PT ;  /* 0x0000002e042e7212 */ /* 0x000fe200078e3cff */
[--C-:B------:R-:W-:Y:S01]  /*210f0*/  IMAD.X R35, RZ, RZ, R3.reuse, P1 ;  /* 0x000000ffff237224 */ /* 0x100fe200008e0603 */
[----:B------:R-:W-:Y:S02]  /*21100*/  LOP3.LUT R4, R34, 0x380, RZ, 0xc0, !PT ;  /* 0x0000038022047812 */ /* 0x000fe400078ec0ff */
[----:B------:R-:W-:Y:S01]  /*21110*/  LOP3.LUT R20, R21, R20, RZ, 0x3c, !PT ;  /* 0x0000001415147212 */ /* 0x000fe200078e3cff */
[----:B------:R-:W-:Y:S01]  /*21120*/  IMAD.X R21, RZ, RZ, R3, P0 ;  /* 0x000000ffff157224 */ /* 0x000fe200000e0603 */
[----:B------:R-:W-:-:S02]  /*21130*/  SHF.R.U64 R4, R4, 0x3, RZ ;  /* 0x0000000304047819 */ /* 0x000fc400000012ff */
[----:B------:R-:W-:Y:S02]  /*21140*/  MOV R216, R14 ;  /* 0x0000000e00d87202 */ /* 0x000fe40000000f00 */
[----:B------:R-:W-:Y:S02]  /*21150*/  IADD3 R14, P0, R2, 0x40, RZ ;  /* 0x00000040020e7810 */ /* 0x000fe40007f1e0ff */
[----:B------:R-:W-:Y:S02]  /*21160*/  LOP3.LUT R34, R4, R34, RZ, 0x3c, !PT ;  /* 0x0000002204227212 */ /* 0x000fe400078e3cff */
[----:B------:R-:W-:Y:S01]  /*21170*/  LOP3.LUT R4, R14, 0x380, RZ, 0xc0, !PT ;  /* 0x000003800e047812 */ /* 0x000fe200078ec0ff */
[----:B------:R-:W-:Y:S01]  /*21180*/  IMAD.X R15, RZ, RZ, R3, P0 ;  /* 0x000000ffff0f7224 */ /* 0x000fe200000e0603 */
[----:B------:R-:W-:Y:S02]  /*21190*/  IADD3 R26, P3, R2, 0x4060, RZ ;  /* 0x00004060021a7810 */ /* 0x000fe40007f7e0ff */
[----:B------:R-:W-:-:S02]  /*211a0*/  SHF.R.U64 R4, R4, 0x3, RZ ;  /* 0x0000000304047819 */ /* 0x000fc400000012ff */
[----:B------:R-:W-:Y:S02]  /*211b0*/  LOP3.LUT R27, R26, 0x380, RZ, 0xc0, !PT ;  /* 0x000003801a1b7812 */ /* 0x000fe400078ec0ff */
[----:B------:R-:W-:Y:S02]  /*211c0*/  LOP3.LUT R14, R4, R14, RZ, 0x3c, !PT ;  /* 0x0000000e040e7212 */ /* 0x000fe400078e3cff */
[----:B------:R-:W-:Y:S02]  /*211d0*/  SHF.R.U64 R27, R27, 0x3, RZ ;  /* 0x000000031b1b7819 */ /* 0x000fe400000012ff */
[----:B------:R-:W-:Y:S02]  /*211e0*/  MOV R209, R14 ;  /* 0x0000000e00d17202 */ /* 0x000fe40000000f00 */
[----:B------:R-:W-:Y:S02]  /*211f0*/  IADD3 R14, P0, R2, 0x20, RZ ;  /* 0x00000020020e7810 */ /* 0x000fe40007f1e0ff */
[----:B------:R-:W-:-:S02]  /*21200*/  LOP3.LUT R26, R27, R26, RZ, 0x3c, !PT ;  /* 0x0000001a1b1a7212 */ /* 0x000fc400078e3cff */
[----:B------:R-:W-:Y:S01]  /*21210*/  LOP3.LUT R4, R14, 0x380, RZ, 0xc0, !PT ;  /* 0x000003800e047812 */ /* 0x000fe200078ec0ff */
[----:B------:R-:W-:Y:S01]  /*21220*/  IMAD.X R15, RZ, RZ, R3, P0 ;  /* 0x000000ffff0f7224 */ /* 0x000fe200000e0603 */
[----:B------:R-:W-:Y:S02]  /*21230*/  IADD3.X R27, RZ, R3, RZ, P3, !PT ;  /* 0x00000003ff1b7210 */ /* 0x000fe40001ffe4ff */
[----:B------:R-:W-:Y:S02]  /*21240*/  SHF.R.U64 R4, R4, 0x3, RZ ;  /* 0x0000000304047819 */ /* 0x000fe400000012ff */
[----:B------:R-:W-:Y:S02]  /*21250*/  MOV R221, R58 ;  /* 0x0000003a00dd7202 */ /* 0x000fe40000000f00 */
[----:B------:R-:W-:Y:S02]  /*21260*/  LOP3.LUT R14, R4, R14, RZ, 0x3c, !PT ;  /* 0x0000000e040e7212 */ /* 0x000fe400078e3cff */
[----:B------:R-:W-:-:S02]  /*21270*/  LOP3.LUT R4, R2, 0x380, RZ, 0xc0, !PT ;  /* 0x0000038002047812 */ /* 0x000fc400078ec0ff */
[----:B------:R-:W-:Y:S02]  /*21280*/  MOV R208, R14 ;  /* 0x0000000e00d07202 */ /* 0x000fe40000000f00 */
[----:B------:R-:W-:Y:S02]  /*21290*/  SHF.R.U64 R4, R4, 0x3, RZ ;  /* 0x0000000304047819 */ /* 0x000fe400000012ff */
[----:B------:R-:W-:Y:S02]  /*212a0*/  MOV R219, R50 ;  /* 0x0000003200db7202 */ /* 0x000fe40000000f00 */
[----:B------:R-:W-:Y:S02]  /*212b0*/  LOP3.LUT R2, R4, R2, RZ, 0x3c, !PT ;  /* 0x0000000204027212 */ /* 0x000fe400078e3cff */
[----:B------:R-:W-:Y:S02]  /*212c0*/  MOV R217, R42 ;  /* 0x0000002a00d97202 */ /* 0x000fe40000000f00 */
[----:B------:R-:W-:-:S02]  /*212d0*/  MOV R207, R2 ;  /* 0x0000000200cf7202 */ /* 0x000fc40000000f00 */
[----:B---3--:R-:W-:Y:S02]  /*212e0*/  LOP3.LUT P0, R2, R224, 0x3, RZ, 0xc0, !PT ;  /* 0x00000003e0027812 */ /* 0x008fe4000780c0ff */
[----:B------:R-:W-:Y:S02]  /*212f0*/  MOV R215, R20 ;  /* 0x0000001400d77202 */ /* 0x000fe40000000f00 */
[----:B------:R-:W-:Y:S01]  /*21300*/  ISETP.EQ.OR P0, PT, R2, 0x3, !P0 ;  /* 0x000000030200780c */ /* 0x000fe20004702670 */
[----:B------:R-:W-:Y:S01]  /*21310*/  IMAD.SHL.U32 R2, R224, 0x4, RZ ;  /* 0x00000004e0027824 */ /* 0x000fe200078e00ff */
[----:B------:R-:W-:Y:S02]  /*21320*/  MOV R214, R26 ;  /* 0x0000001a00d67202 */ /* 0x000fe40000000f00 */
[----:B------:R-:W-:Y:S02]  /*21330*/  SEL R14, R0, R6, P0 ;  /* 0x00000006000e7207 */ /* 0x000fe40000000000 */
[----:B------:R-:W-:-:S02]  /*21340*/  LOP3.LUT R2, R2, 0xc, RZ, 0xc0, !PT ;  /* 0x0000000c02027812 */ /* 0x000fc400078ec0ff */
[----:B------:R-:W-:Y:S02]  /*21350*/  SEL R6, R6, R0, P0 ;  /* 0x0000000006067207 */ /* 0x000fe40000000000 */
[----:B------:R-:W-:Y:S02]  /*21360*/  IADD3 R2, P1, R2, UR4, RZ ;  /* 0x0000000402027c10 */ /* 0x000fe4000ff3e0ff */
[----:B------:R-:W-:Y:S01]  /*21370*/  SEL R4, R5, R25, P0 ;  /* 0x0000001905047207 */ /* 0x000fe20000000000 */
[----:B------:R-:W-:Y:S01]  /*21380*/  UMOV UR4, 0xffffffff ;  /* 0xffffffff00047882 */ /* 0x000fe20000000000 */
[----:B------:R-:W-:Y:S01]  /*21390*/  MOV R213, R30 ;  /* 0x0000001e00d57202 */ /* 0x000fe20000000f00 */
[----:B------:R-:W-:Y:S01]  /*213a0*/  IMAD.X R3, RZ, RZ, UR5, P1 ;  /* 0x00000005ff037e24 */ /* 0x000fe200088e06ff */
[----:B------:R-:W-:Y:S02]  /*213b0*/  MOV R212, R54 ;  /* 0x0000003600d47202 */ /* 0x000fe40000000f00 */
[----:B------:R-:W-:-:S02]  /*213c0*/  MOV R211, R46 ;  /* 0x0000002e00d37202 */ /* 0x000fc40000000f00 */
[----:B------:R1:W5:Y:S01]  /*213d0*/  LDG.E.CONSTANT R0, desc[UR40][R2.64] ;  /* 0x0000002802007981 */ /* 0x000362000c1e9900 */
[----:B------:R-:W-:Y:S02]  /*213e0*/  MOV R210, R34 ;  /* 0x0000002200d27202 */ /* 0x000fe40000000f00 */
[----:B------:R-:W-:Y:S01]  /*213f0*/  SEL R5, R25, R5, P0 ;  /* 0x0000000519057207 */ /* 0x000fe20000000000 */
[----:B------:R-:W-:Y:S06]  /*21400*/  BRA.DIV UR4, `(.L_x_2665) ;  /* 0x0000010e04d87947 */ /* 0x000fec000b800000 */
[----:B------:R-:W-:Y:S01]  /*21410*/  SEL R91, R62, R63, P0 ;  /* 0x0000003f3e5b7207 */ /* 0x000fe20000000000 */
[----:B-----5:R-:W-:Y:S01]  /*21420*/  SHFL.IDX PT, R4, R4, R0, 0x1c1f ;  /* 0x001c1f0004047589 */ /* 0x020fe200000e0000 */
[----:B------:R-:W-:Y:S02]  /*21430*/  SEL R63, R63, R62, P0 ;  /* 0x0000003e3f3f7207 */ /* 0x000fe40000000000 */
[----:B------:R-:W-:Y:S01]  /*21440*/  SEL R62, R66, R67, P0 ;  /* 0x00000043423e7207 */ /* 0x000fe20000000000 */
[----:B-1----:R-:W-:Y:S01]  /*21450*/  SHFL.IDX PT, R3, R14, R0, 0x1c1f ;  /* 0x001c1f000e037589 */ /* 0x002fe200000e0000 */
        /* <DEDUP_REMOVED lines=30> */
[----:B------:R-:W-:-:S02]  /*21640*/  LOP3.LUT R2, R0, 0x2, RZ, 0x3c, !PT ;  /* 0x0000000200027812 */ /* 0x000fc400078e3cff */
[----:B------:R-:W-:Y:S02]  /*21650*/  SEL R45, R68, R69, P0 ;  /* 0x00000045442d7207 */ /* 0x000fe40000000000 */
[----:B------:R-:W-:Y:S01]  /*21660*/  SEL R27, R80, R81, P0 ;  /* 0x00000051501b7207 */ /* 0x000fe20000000000 */
[----:B------:R-:W1:Y:S01]  /*21670*/  SHFL.IDX PT, R60, R60, R2, 0x1c1f ;  /* 0x001c1f023c3c7589 */ /* 0x000e6200000e0000 */
        /* <DEDUP_REMOVED lines=142> */
[----:B-1----:R-:W-:Y:S01]  /*21f60*/  SEL R185, R46, R60, P0 ;  /* 0x0000003c2eb97207 */ /* 0x002fe20000000000 */
[----:B------:R-:W-:Y:S01]  /*21f70*/  SHFL.IDX PT, R115, R122, R2, 0x1c1f ;  /* 0x001c1f027a737589 */ /* 0x000fe200000e0000 */
[----:B------:R-:W-:Y:S02]  /*21f80*/  SEL R186, R60, R46, P0 ;  /* 0x0000002e3cba7207 */ /* 0x000fe40000000000 */
[----:B------:R-:W-:Y:S01]  /*21f90*/  SEL R103, R150, R151, P0 ;  /* 0x0000009796677207 */ /* 0x000fe20000000000 */
[----:B------:R-:W1:Y:S01]  /*21fa0*/  SHFL.IDX PT, R52, R52, R2, 0x1c1f ;  /* 0x001c1f0234347589 */ /* 0x000e6200000e0000 */
[----:B------:R-:W-:Y:S02]  /*21fb0*/  SEL R205, R166, R147, P0 ;  /* 0x00000093a6cd7207 */ /* 0x000fe40000000000 */
[----:B--2---:R-:W-:Y:S01]  /*21fc0*/  SEL R60, R91, R63, P0 ;  /* 0x0000003f5b3c7207 */ /* 0x004fe20000000000 */
[----:B------:R-:W-:Y:S01]  /*21fd0*/  SHFL.IDX PT, R27, R27, R0, 0x1c1f ;  /* 0x001c1f001b1b7589 */ /* 0x000fe200000e0000 */
[----:B------:R-:W-:-:S02]  /*21fe0*/  SEL R150, R151, R150, P0 ;  /* 0x0000009697967207 */ /* 0x000fc40000000000 */
[----:B------:R-:W-:Y:S01]  /*21ff0*/  SEL R206, R147, R166, P0 ;  /* 0x000000a693ce7207 */ /* 0x000fe20000000000 */
[----:B------:R-:W2:Y:S01]  /*22000*/  SHFL.IDX PT, R26, R26, R2, 0x1c1f ;  /* 0x001c1f021a1a7589 */ /* 0x000ea200000e0000 */
[----:B---3--:R-:W-:Y:S02]  /*22010*/  SEL R182, R45, R68, P0 ;  /* 0x000000442db67207 */ /* 0x008fe40000000000 */
[----:B------:R-:W-:Y:S01]  /*22020*/  SEL R181, R68, R45, P0 ;  /* 0x0000002d44b57207 */ /* 0x000fe20000000000 */
[----:B------:R-:W-:Y:S01]  /*22030*/  SHFL.IDX PT, R122, R119, R0, 0x1c1f ;  /* 0x001c1f00777a7589 */ /* 0x000fe200000e0000 */
[----:B----4-:R-:W-:Y:S02]  /*22040*/  SEL R172, R42, R88, P0 ;  /* 0x000000582aac7207 */ /* 0x010fe40000000000 */
[----:B------:R-:W-:Y:S01]  /*22050*/  SEL R171, R88, R42, P0 ;  /* 0x0000002a58ab7207 */ /* 0x000fe20000000000 */
[----:B------:R-:W-:Y:S01]  /*22060*/  SHFL.IDX PT, R54, R54, R0, 0x1c1f ;  /* 0x001c1f0036367589 */ /* 0x000fe200000e0000 */
[----:B------:R-:W-:-:S02]  /*22070*/  SEL R63, R63, R91, P0 ;  /* 0x0000005b3f3f7207 */ /* 0x000fc40000000000 */
[----:B------:R-:W-:Y:S01]  /*22080*/  SEL R68, R62, R67, P0 ;  /* 0x000000433e447207 */ /* 0x000fe20000000000 */
[----:B------:R-:W3:Y:S01]  /*22090*/  SHFL.IDX PT, R112, R112, R2, 0x1c1f ;  /* 0x001c1f0270707589 */ /* 0x000ee200000e0000 */
[----:B0-----:R-:W-:Y:S02]  /*220a0*/  SEL R88, R82, R94, P0 ;  /* 0x0000005e52587207 */ /* 0x001fe40000000000 */
[----:B------:R-:W-:Y:S01]  /*220b0*/  SEL R91, R83, R98, P0 ;  /* 0x00000062535b7207 */ /* 0x000fe20000000000 */
[----:B------:R-:W0:Y:S01]  /*220c0*/  SHFL.IDX PT, R116, R116, R2, 0x1c1f ;  /* 0x001c1f0274747589 */ /* 0x000e2200000e0000 */
        /* <DEDUP_REMOVED lines=70> */
[----:B---3--:R-:W-:Y:S01]  /*22530*/  SEL R6, R54, R112, P0 ;  /* 0x0000007036067207 */ /* 0x008fe20000000000 */
[----:B------:R-:W-:Y:S01]  /*22540*/  SHFL.IDX PT, R81, R81, R0, 0x1c1f ;  /* 0x001c1f0051517589 */ /* 0x000fe200000e0000 */
[----:B0-----:R-:W-:Y:S02]  /*22550*/  SEL R7, R55, R116, P0 ;  /* 0x0000007437077207 */ /* 0x001fe40000000000 */
[----:B----4-:R-:W-:Y:S01]  /*22560*/  SEL R8, R57, R120, P0 ;  /* 0x0000007839087207 */ /* 0x010fe20000000000 */
[----:B------:R-:W0:Y:S01]  /*22570*/  SHFL.IDX PT, R154, R154, R2, 0x1c1f ;  /* 0x001c1f029a9a7589 */ /* 0x000e2200000e0000 */
        /* <DEDUP_REMOVED lines=10> */
[----:B-1----:R-:W-:Y:S01]  /*22620*/  SEL R27, R77, R158, P0 ;  /* 0x0000009e4d1b7207 */ /* 0x002fe20000000000 */
[----:B------:R-:W1:Y:S01]  /*22630*/  SHFL.IDX PT, R156, R156, R2, 0x1c1f ;  /* 0x001c1f029c9c7589 */ /* 0x000e6200000e0000 */
[----:B--2---:R-:W-:Y:S02]  /*22640*/  SEL R36, R80, R146, P0 ;  /* 0x0000009250247207 */ /* 0x004fe40000000000 */
[----:B------:R-:W-:Y:S01]  /*22650*/  SEL R42, R56, R160, P0 ;  /* 0x000000a0382a7207 */ /* 0x000fe20000000000 */
[----:B------:R-:W-:Y:S01]  /*22660*/  SHFL.IDX PT, R89, R89, R0, 0x1c1f ;  /* 0x001c1f0059597589 */ /* 0x000fe200000e0000 */
[----:B------:R-:W-:Y:S02]  /*22670*/  SEL R43, R73, R152, P0 ;  /* 0x00000098492b7207 */ /* 0x000fe40000000000 */
[----:B------:R-:W-:Y:S01]  /*22680*/  SEL R100, R114, R115, P0 ;  /* 0x0000007372647207 */ /* 0x000fe20000000000 */
[----:B------:R-:W2:Y:S01]  /*22690*/  SHFL.IDX PT, R157, R157, R2, 0x1c1f ;  /* 0x001c1f029d9d7589 */ /* 0x000ea200000e0000 */
[----:B0-----:R-:W-:-:S02]  /*226a0*/  SEL R45, R81, R154, P0 ;  /* 0x0000009a512d7207 */ /* 0x001fc40000000000 */
[----:B------:R-:W-:Y:S01]  /*226b0*/  SEL R54, R112, R54, P0 ;  /* 0x0000003670367207 */ /* 0x000fe20000000000 */
[----:B------:R-:W-:Y:S01]  /*226c0*/  SHFL.IDX PT, R113, R70, R0, 0x1c1f ;  /* 0x001c1f0046717589 */ /* 0x000fe200000e0000 */
[----:B------:R-:W-:Y:S02]  /*226d0*/  SEL R55, R116, R55, P0 ;  /* 0x0000003774377207 */ /* 0x000fe40000000000 */
[----:B------:R-:W-:Y:S01]  /*226e0*/  SEL R57, R120, R57, P0 ;  /* 0x0000003978397207 */ /* 0x000fe20000000000 */
[----:B------:R-:W0:Y:S01]  /*226f0*/  SHFL.IDX PT, R75, R75, R2, 0x1c1f ;  /* 0x001c1f024b4b7589 */ /* 0x000e2200000e0000 */
[----:B---3--:R-:W-:Y:S02]  /*22700*/  SEL R46, R109, R155, P0 ;  /* 0x0000009b6d2e7207 */ /* 0x008fe40000000000 */
[----:B------:R-:W-:Y:S01]  /*22710*/  SEL R58, R124, R58, P0 ;  /* 0x0000003a7c3a7207 */ /* 0x000fe20000000000 */
[----:B------:R-:W-:Y:S01]  /*22720*/  SHFL.IDX PT, R117, R117, R0, 0x1c1f ;  /* 0x001c1f0075757589 */ /* 0x000fe200000e0000 */
[----:B------:R-:W-:-:S02]  /*22730*/  SEL R59, R128, R59, P0 ;  /* 0x0000003b803b7207 */ /* 0x000fc40000000000 */
[----:B------:R-:W-:Y:S01]  /*22740*/  SEL R61, R132, R61, P0 ;  /* 0x0000003d843d7207 */ /* 0x000fe20000000000 */
[----:B------:R-:W3:Y:S01]  /*22750*/  SHFL.IDX PT, R121, R121, R2, 0x1c1f ;  /* 0x001c1f0279797589 */ /* 0x000ee200000e0000 */
[----:B-1----:R-:W-:Y:S02]  /*22760*/  SEL R48, R85, R156, P0 ;  /* 0x0000009c55307207 */ /* 0x002fe40000000000 */
        /* <DEDUP_REMOVED lines=11> */
[----:B0-----:R-:W-:Y:S02]  /*22820*/  SEL R71, R113, R75, P0 ;  /* 0x0000004b71477207 */ /* 0x001fe40000000000 */
[----:B------:R-:W-:Y:S01]  /*22830*/  SEL R56, R160, R56, P0 ;  /* 0x00000038a0387207 */ /* 0x000fe20000000000 */
[----:B------:R-:W-:Y:S01]  /*22840*/  SHFL.IDX PT, R95, R95, R0, 0x1c1f ;  /* 0x001c1f005f5f7589 */ /* 0x000fe200000e0000 */
[----:B------:R-:W-:-:S02]  /*22850*/  SEL R73, R152, R73, P0 ;  /* 0x0000004998497207 */ /* 0x000fc40000000000 */
[----:B------:R-:W-:Y:S01]  /*22860*/  SEL R81, R154, R81, P0 ;  /* 0x000000519a517207 */ /* 0x000fe20000000000 */
[----:B------:R-:W0:Y:S01]  /*22870*/  SHFL.IDX PT, R118, R118, R2, 0x1c1f ;  /* 0x001c1f0276767589 */ /* 0x000e2200000e0000 */
[----:B---3--:R-:W-:Y:S02]  /*22880*/  SEL R78, R117, R121, P0 ;  /* 0x00000079754e7207 */ /* 0x008fe40000000000 */
[----:B------:R-:W-:Y:S01]  /*22890*/  SEL R109, R155, R109, P0 ;  /* 0x0000006d9b6d7207 */ /* 0x000fe20000000000 */
[----:B------:R-:W-:Y:S01]  /*228a0*/  SHFL.IDX PT, R97, R97, R0, 0x1c1f ;  /* 0x001c1f0061617589 */ /* 0x000fe200000e0000 */
[----:B------:R-:W-:Y:S02]  /*228b0*/  SEL R85, R156, R85, P0 ;  /* 0x000000559c557207 */ /* 0x000fe40000000000 */
[----:B------:R-:W-:Y:S01]  /*228c0*/  SEL R89, R157, R89, P0 ;  /* 0x000000599d597207 */ /* 0x000fe20000000000 */
[----:B------:R-:W3:Y:S01]  /*228d0*/  SHFL.IDX PT, R126, R126, R2, 0x1c1f ;  /* 0x001c1f027e7e7589 */ /* 0x000ee200000e0000 */
[----:B-1----:R-:W-:-:S02]  /*228e0*/  SEL R86, R129, R125, P0 ;  /* 0x0000007d81567207 */ /* 0x002fc40000000000 */
[----:B------:R-:W-:Y:S01]  /*228f0*/  SEL R75, R75, R113, P0 ;  /* 0x000000714b4b7207 */ /* 0x000fe20000000000 */
[----:B------:R-:W1:Y:S01]  /*22900*/  SHFL.IDX PT, R119, R130, R2, 0x1c1f ;  /* 0x001c1f0282777589 */ /* 0x000e6200000e0000 */
[----:B------:R-:W-:Y:S02]  /*22910*/  SEL R117, R121, R117, P0 ;  /* 0x0000007579757207 */ /* 0x000fe40000000000 */
[----:B------:R-:W-:Y:S01]  /*22920*/  SEL R125, R125, R129, P0 ;  /* 0x000000817d7d7207 */ /* 0x000fe20000000000 */
[----:B------:R-:W-:Y:S01]  /*22930*/  SHFL.IDX PT, R99, R99, R0, 0x1c1f ;  /* 0x001c1f0063637589 */ /* 0x000fe200000e0000 */
[----:B--2---:R-:W-:Y:S02]  /*22940*/  SEL R96, R90, R110, P0 ;  /* 0x0000006e5a607207 */ /* 0x004fe40000000000 */
[----:B------:R-:W-:Y:S01]  /*22950*/  SEL R90, R110, R90, P0 ;  /* 0x0000005a6e5a7207 */ /* 0x000fe20000000000 */
[----:B------:R-:W2:Y:S01]  /*22960*/  SHFL.IDX PT, R134, R134, R2, 0x1c1f ;  /* 0x001c1f0286867589 */ /* 0x000ea200000e0000 */
[----:B------:R-:W-:-:S03]  /*22970*/  SEL R114, R115, R114, P0 ;  /* 0x0000007273727207 */ /* 0x000fc60000000000 */
[----:B------:R-:W-:Y:S01]  /*22980*/  SHFL.IDX PT, R123, R123, R0, 0x1c1f ;  /* 0x001c1f007b7b7589 */ /* 0x000fe200000e0000 */
[----:B0-----:R-:W-:Y:S02]  /*22990*/  SEL R93, R95, R118, P0 ;  /* 0x000000765f5d7207 */ /* 0x001fe40000000000 */
[----:B------:R-:W-:Y:S01]  /*229a0*/  SEL R95, R118, R95, P0 ;  /* 0x0000005f765f7207 */ /* 0x000fe20000000000 */
[----:B------:R-:W0:Y:S04]  /*229b0*/  SHFL.IDX PT, R127, R138, R2, 0x1c1f ;  /* 0x001c1f028a7f7589 */ /* 0x000e2800000e0000 */
[----:B------:R-:W-:Y:S01]  /*229c0*/  SHFL.IDX PT, R101, R101, R0, 0x1c1f ;  /* 0x001c1f0065657589 */ /* 0x000fe200000e0000 */
[----:B---3--:R-:W-:Y:S02]  /*229d0*/  SEL R102, R97, R126, P0 ;  /* 0x0000007e61667207 */ /* 0x008fe40000000000 */
[----:B------:R-:W-:Y:S01]  /*229e0*/  SEL R97, R126, R97, P0 ;  /* 0x000000617e617207 */ /* 0x000fe20000000000 */
[----:B------:R-:W3:Y:S01]  /*229f0*/  SHFL.IDX PT, R142, R142, R2, 0x1c1f ;  /* 0x001c1f028e8e7589 */ /* 0x000ee200000e0000 */
[----:B-1----:R-:W-:-:S02]  /*22a00*/  SEL R104, R122, R119, P0 ;  /* 0x000000777a687207 */ /* 0x002fc40000000000 */
[----:B------:R-:W-:Y:S01]  /*22a10*/  SEL R119, R119, R122, P0 ;  /* 0x0000007a77777207 */ /* 0x000fe20000000000 */
[----:B------:R-:W1:Y:S04]  /*22a20*/  SHFL.IDX PT, R34, R34, R2, 0x1c1f ;  /* 0x001c1f0222227589 */ /* 0x000e6800000e0000 */
[----:B------:R-:W4:Y:S01]  /*22a30*/  SHFL.IDX PT, R32, R32, R2, 0x1c1f ;  /* 0x001c1f0220207589 */ /* 0x000f2200000e0000 */
[----:B--2---:R-:W-:Y:S02]  /*22a40*/  SEL R105, R99, R134, P0 ;  /* 0x0000008663697207 */ /* 0x004fe40000000000 */
[----:B------:R-:W-:Y:S01]  /*22a50*/  SEL R99, R134, R99, P0 ;  /* 0x0000006386637207 */ /* 0x000fe20000000000 */
[----:B------:R-:W-:Y:S04]  /*22a60*/  SHFL.IDX PT, R31, R31, R0, 0x1c1f ;  /* 0x001c1f001f1f7589 */ /* 0x000fe800000e0000 */
[----:B------:R-:W2:Y:S01]  /*22a70*/  SHFL.IDX PT, R30, R30, R2, 0x1c1f ;  /* 0x001c1f021e1e7589 */ /* 0x000ea200000e0000 */
[----:B0-----:R-:W-:-:S02]  /*22a80*/  SEL R107, R123, R127, P0 ;  /* 0x0000007f7b6b7207 */ /* 0x001fc40000000000 */
[----:B------:R-:W-:Y:S01]  /*22a90*/  SEL R123, R127, R123, P0 ;  /* 0x0000007b7f7b7207 */ /* 0x000fe20000000000 */
[----:B------:R-:W-:Y:S04]  /*22aa0*/  SHFL.IDX PT, R29, R29, R0, 0x1c1f ;  /* 0x001c1f001d1d7589 */ /* 0x000fe800000e0000 */
[----:B------:R-:W0:Y:S01]  /*22ab0*/  SHFL.IDX PT, R28, R28, R2, 0x1c1f ;  /* 0x001c1f021c1c7589 */ /* 0x000e2200000e0000 */
[----:B---3--:R-:W-:Y:S02]  /*22ac0*/  SEL R108, R101, R142, P0 ;  /* 0x0000008e656c7207 */ /* 0x008fe40000000000 */
[----:B------:R-:W-:Y:S01]  /*22ad0*/  SEL R101, R142, R101, P0 ;  /* 0x000000658e657207 */ /* 0x000fe20000000000 */
[----:B------:R-:W3:Y:S01]  /*22ae0*/  SHFL.IDX PT, R70, R205, R0, 0x1c1f ;  /* 0x001c1f00cd467589 */ /* 0x000ee200000e0000 */
[----:B-1----:R-:W-:-:S02]  /*22af0*/  SEL R191, R35, R34, P0 ;  /* 0x0000002223bf7207 */ /* 0x002fc40000000000 */
[----:B------:R-:W-:Y:S01]  /*22b00*/  SEL R192, R34, R35, P0 ;  /* 0x0000002322c07207 */ /* 0x000fe20000000000 */
[----:B------:R-:W1:Y:S01]  /*22b10*/  SHFL.IDX PT, R103, R103, R0, 0x1c1f ;  /* 0x001c1f0067677589 */ /* 0x000e6200000e0000 */
[----:B----4-:R-:W-:Y:S02]  /*22b20*/  SEL R187, R33, R32, P0 ;  /* 0x0000002021bb7207 */ /* 0x010fe40000000000 */
[----:B------:R-:W-:Y:S01]  /*22b30*/  SEL R188, R32, R33, P0 ;  /* 0x0000002120bc7207 */ /* 0x000fe20000000000 */
[----:B------:R-:W4:Y:S04]  /*22b40*/  SHFL.IDX PT, R0, R206, R2, 0x1c1f ;  /* 0x001c1f02ce007589 */ /* 0x000f2800000e0000 */
[----:B------:R3:W1:Y:S01]  /*22b50*/  SHFL.IDX PT, R150, R150, R2, 0x1c1f ;  /* 0x001c1f0296967589 */ /* 0x00066200000e0000 */
[----:B--2---:R-:W-:-:S02]  /*22b60*/  SEL R184, R31, R30, P0 ;  /* 0x0000001e1fb87207 */ /* 0x004fc40000000000 */
[----:B------:R-:W-:Y:S02]  /*22b70*/  SEL R183, R30, R31, P0 ;  /* 0x0000001f1eb77207 */ /* 0x000fe40000000000 */
[----:B0-----:R-:W-:Y:S02]  /*22b80*/  SEL R180, R29, R28, P0 ;  /* 0x0000001c1db47207 */ /* 0x001fe40000000000 */
[----:B------:R-:W-:Y:S01]  /*22b90*/  SEL R179, R28, R29, P0 ;  /* 0x0000001d1cb37207 */ /* 0x000fe20000000000 */
[----:B---3--:R-:W-:-:S07]  /*22ba0*/  IMAD.MOV.U32 R2, RZ, RZ, RZ ;  /* 0x000000ffff027224 */ /* 0x008fce00078e00ff */
.L_x_3016:
[----:B------:R-:W2:Y:S01]  /*22bb0*/  LDL.LU R110, [R1+0x90] ;  /* 0x00009000016e7983 */ /* 0x000ea20000300800 */
[----:B------:R-:W-:Y:S05]  /*22bc0*/  WARPSYNC.ALL ;  /* 0x0000000000007948 */ /* 0x000fea0003800000 */
[----:B------:R-:W3:Y:S01]  /*22bd0*/  LDL.LU R11, [R1+0x94] ;  /* 0x00009400010b7983 */ /* 0x000ee20000300800 */
        /* <DEDUP_REMOVED lines=19> */
[----:B----4-:R-:W-:-:S02]  /*22d10*/  F2FP.BF16.F32.PACK_AB R12, R189, R191 ;  /* 0x000000bfbd0c723e */ /* 0x010fc400000010ff */
        /* <DEDUP_REMOVED lines=8> */
[----:B0-----:R-:W-:Y:S02]  /*22da0*/  F2FP.BF16.F32.PACK_AB R32, R182, R184 ;  /* 0x000000b8b620723e */ /* 0x001fe400000010ff */
        /* <DEDUP_REMOVED lines=19> */
[----:B0-----:R-:W-:-:S03]  /*22ee0*/  F2FP.BF16.F32.PACK_AB R12, R3, R147 ;  /* 0x00000093030c723e */ /* 0x001fc600000010ff */
        /* <DEDUP_REMOVED lines=43> */
[----:B---3--:R-:W-:-:S07]  /*231a0*/  IADD3.X R13, R11, UR5, RZ, P1, !PT ;  /* 0x000000050b0d7c10 */ /* 0x008fce0008ffe4ff */
[----:B------:R-:W5:Y:S01]  /*231b0*/  @P0 LDG.E R2, desc[UR40][R12.64] ;  /* 0x000000280c020981 */ /* 0x000f62000c1e1900 */
[----:B------:R-:W-:-:S04]  /*231c0*/  ISETP.NE.U32.AND P3, PT, RZ, UR6, PT ;  /* 0x00000006ff007c0c */ /* 0x000fc8000bf65070 */
[----:B------:R-:W-:Y:S02]  /*231d0*/  ISETP.NE.AND.EX P3, PT, RZ, UR7, PT, P3 ;  /* 0x00000007ff007c0c */ /* 0x000fe4000bf65330 */
[----:B------:R-:W-:-:S11]  /*231e0*/  ISETP.GT.AND P2, PT, R223, 0x1, PT ;  /* 0x00000001df00780c */ /* 0x000fd60003f44270 */
[----:B------:R-:W-:Y:S01]  /*231f0*/  @P3 IADD3 R14, P1, R110, UR6, RZ ;  /* 0x000000066e0e3c10 */ /* 0x000fe2000ff3e0ff */
[----:B------:R-:W-:Y:S01]  /*23200*/  ULDC UR6, c[0x0][0xa88] ;  /* 0x0002a20000067ab9 */ /* 0x000fe20000000800 */
[----:B------:R-:W-:Y:S02]  /*23210*/  IMAD.MOV.U32 R110, RZ, RZ, 0x9b8 ;  /* 0x000009b8ff6e7424 */ /* 0x000fe400078e00ff */
[----:B------:R-:W-:Y:S01]  /*23220*/  IMAD.U32 R0, RZ, RZ, UR6 ;  /* 0x00000006ff007e24 */ /* 0x000fe2000f8e00ff */
[----:B------:R-:W-:Y:S02]  /*23230*/  @P3 IADD3.X R15, R11, UR7, RZ, P1, !PT ;  /* 0x000000070b0f3c10 */ /* 0x000fe40008ffe4ff */
[----:B------:R-:W-:-:S03]  /*23240*/  SEL R110, R110, 0x978, P2 ;  /* 0x000009786e6e7807 */ /* 0x000fc60001000000 */
[----:B------:R0:W5:Y:S01]  /*23250*/  @P3 LDG.E R0, desc[UR40][R14.64] ;  /* 0x000000280e003981 */ /* 0x000162000c1e1900 */
[----:B------:R1:W2:Y:S01]  /*23260*/  LDC.64 R34, c[0x0][R110+0x218] ;  /* 0x000086006e227b82 */ /* 0x0002a20000000a00 */
[----:B------:R-:W-:-:S07]  /*23270*/  ISETP.NE.AND P1, PT, R120, 0x1, PT ;  /* 0x000000017800780c */ /* 0x000fce0003f25270 */
[----:B------:R1:W3:Y:S08]  /*23280*/  LDC.64 R32, c[0x0][R110+0x228] ;  /* 0x00008a006e207b82 */ /* 0x0002f00000000a00 */
[----:B0-----:R1:W0:Y:S08]  /*23290*/  LDC.64 R14, c[0x0][R110+0x220] ;  /* 0x000088006e0e7b82 */ /* 0x0012300000000a00 */
[----:B------:R-:W4:Y:S08]  /*232a0*/  @P1 LDC R103, c[0x0][0xbec] ;  /* 0x0002fb00ff671b82 */ /* 0x000f300000000800 */
[----:B------:R-:W0:Y:S01]  /*232b0*/  @P1 LDC R11, c[0x0][0xbf0] ;  /* 0x0002fc00ff0b1b82 */ /* 0x000e220000000800 */
[----:B-1----:R-:W-:Y:S05]  /*232c0*/  @P3 BRA `(.L_x_2666) ;  /* 0x0000000000103947 */ /* 0x002fea0003800000 */
[----:B------:R-:W-:Y:S05]  /*232d0*/  @!P0 BRA `(.L_x_2666) ;  /* 0x00000000000c8947 */ /* 0x000fea0003800000 */
[----:B-----5:R-:W2:Y:S04]  /*232e0*/  LDG.E R0, desc[UR40][R12.64] ;  /* 0x000000280c007981 */ /* 0x020ea8000c1e1900 */
[----:B------:R-:W2:Y:S02]  /*232f0*/  LDG.E R12, desc[UR40][R12.64+0x4] ;  /* 0x000004280c0c7981 */ /* 0x000ea4000c1e1900 */
[----:B--2---:R-:W-:-:S07]  /*23300*/  IMAD.IADD R0, R12, 0x1, -R0 ;  /* 0x000000010c007824 */ /* 0x004fce00078e0a00 */
.L_x_2666:
        /* <DEDUP_REMOVED lines=11> */
[----:B--2---:R-:W-:-:S04]  /*233c0*/  IMAD.IADD R70, R12, 0x1, R124 ;  /* 0x000000010c467824 */ /* 0x004fc800078e027c */
[----:B----4-:R-:W-:Y:S01]  /*233d0*/  @P1 IMAD.HI.U32 R12, R70, R103, RZ ;  /* 0x00000067460c1227 */ /* 0x010fe200078e00ff */
[----:B------:R-:W-:-:S04]  /*233e0*/  MOV R103, R70 ;  /* 0x0000004600677202 */ /* 0x000fc80000000f00 */
[----:B0-----:R-:W-:Y:S02]  /*233f0*/  @P1 SHF.R.U32.HI R103, RZ, R11, R12 ;  /* 0x0000000bff671219 */ /* 0x001fe4000001160c */
[----:B---3--:R-:W-:Y:S02]  /*23400*/  SEL R11, R13, RZ, !P0 ;  /* 0x000000ff0d0b7207 */ /* 0x008fe40004000000 */
[----:B------:R0:W1:Y:S02]  /*23410*/  LDC.64 R12, c[0x0][R110+0x210] ;  /* 0x000084006e0c7b82 */ /* 0x0000640000000a00 */
[----:B0-----:R-:W-:-:S06]  /*23420*/  SEL R110, R112, RZ, !P0 ;  /* 0x000000ff706e7207 */ /* 0x001fcc0004000000 */
[----:B------:R-:W0:Y:S01]  /*23430*/  LDC.64 R112, c[0x0][0xba8] ;  /* 0x0002ea00ff707b82 */ /* 0x000e220000000a00 */
[-C--:B------:R-:W-:Y:S01]  /*23440*/  IMAD R15, R15, R11.reuse, RZ ;  /* 0x0000000b0f0f7224 */ /* 0x080fe200078e02ff */
[----:B------:R-:W-:Y:S01]  /*23450*/  SEL R118, R121, RZ, P2 ;  /* 0x000000ff79767207 */ /* 0x000fe20001000000 */
[----:B------:R-:W-:Y:S02]  /*23460*/  IMAD R115, R35, R122, RZ ;  /* 0x0000007a23737224 */ /* 0x000fe400078e02ff */
[C---:B------:R-:W-:Y:S02]  /*23470*/  IMAD R110, R14.reuse, R110, R15 ;  /* 0x0000006e0e6e7224 */ /* 0x040fe400078e020f */
[----:B------:R-:W-:-:S04]  /*23480*/  IMAD.WIDE.U32 R14, R14, R11, RZ ;  /* 0x0000000b0e0e7225 */ /* 0x000fc800078e00ff */
[----:B------:R-:W-:-:S04]  /*23490*/  IMAD.WIDE.U32 R34, R34, R122, RZ ;  /* 0x0000007a22227225 */ /* 0x000fc800078e00ff */
[----:B------:R-:W-:Y:S01]  /*234a0*/  IMAD R116, R33, R118, RZ ;  /* 0x0000007621747224 */ /* 0x000fe200078e02ff */
[----:B------:R-:W-:Y:S01]  /*234b0*/  IADD3 R14, P0, P3, R14, R34, R2 ;  /* 0x000000220e0e7210 */ /* 0x000fe20007b1e002 */
[----:B------:R-:W-:-:S04]  /*234c0*/  IMAD.WIDE.U32 R32, R32, R118, RZ ;  /* 0x0000007620207225 */ /* 0x000fc800078e00ff */
[----:B------:R-:W-:Y:S02]  /*234d0*/  IMAD.IADD R110, R15, 0x1, R110 ;  /* 0x000000010f6e7824 */ /* 0x000fe400078e026e */
[----:B------:R-:W-:Y:S01]  /*234e0*/  IMAD.IADD R115, R35, 0x1, R115 ;  /* 0x0000000123737824 */ /* 0x000fe200078e0273 */
[----:B------:R-:W-:Y:S01]  /*234f0*/  SHF.R.S32.HI R35, RZ, 0x1f, R2 ;  /* 0x0000001fff237819 */ /* 0x000fe20000011402 */
[----:B------:R-:W-:Y:S01]  /*23500*/  IMAD.IADD R116, R33, 0x1, R116 ;  /* 0x0000000121747824 */ /* 0x000fe200078e0274 */
[----:B------:R-:W-:Y:S01]  /*23510*/  IADD3 R32, P4, P5, R103, R14, R32 ;  /* 0x0000000e67207210 */ /* 0x000fe20007d9e020 */
[----:B0-----:R-:W0:Y:S01]  /*23520*/  @!P2 LDC R112, c[0x0][0xb50] ;  /* 0x0002d400ff70ab82 */ /* 0x001e220000000800 */
[----:B------:R-:W-:Y:S02]  /*23530*/  IADD3.X R110, R110, R115, R35, P0, P3 ;  /* 0x000000736e6e7210 */ /* 0x000fe400007e6423 */
[----:B------:R-:W-:-:S04]  /*23540*/  SHF.R.S32.HI R14, RZ, 0x1f, R103 ;  /* 0x0000001fff0e7819 */ /* 0x000fc80000011467 */
[----:B------:R-:W-:Y:S01]  /*23550*/  IADD3.X R33, R14, R110, R116, P4, P5 ;  /* 0x0000006e0e217210 */ /* 0x000fe200027ea474 */
[----:B------:R-:W2:Y:S01]  /*23560*/  @!P2 LDC R113, c[0x0][0xb54] ;  /* 0x0002d500ff71ab82 */ /* 0x000ea20000000800 */
[----:B------:R-:W-:-:S04]  /*23570*/  IMAD.MOV R14, RZ, RZ, -R103 ;  /* 0x000000ffff0e7224 */ /* 0x000fc800078e0a67 */
[----:B------:R-:W-:-:S04]  /*23580*/  IMAD R14, R120, R14, R70 ;  /* 0x0000000e780e7224 */ /* 0x000fc800078e0246 */
[-C--:B-1----:R-:W-:Y:S01]  /*23590*/  IMAD R13, R13, R14.reuse, RZ ;  /* 0x0000000e0d0d7224 */ /* 0x082fe200078e02ff */
[----:B------:R-:W-:Y:S01]  /*235a0*/  SHF.R.S32.HI R15, RZ, 0x1f, R14 ;  /* 0x0000001fff0f7819 */ /* 0x000fe2000001140e */
[----:B------:R-:W-:-:S04]  /*235b0*/  IMAD.WIDE.U32 R32, R12, R14, R32 ;  /* 0x0000000e0c207225 */ /* 0x000fc800078e0020 */
[----:B------:R-:W-:Y:S01]  /*235c0*/  IMAD R13, R12, R15, R13 ;  /* 0x0000000f0c0d7224 */ /* 0x000fe200078e020d */
[----:B0-----:R-:W-:-:S03]  /*235d0*/  LEA R112, P0, R32, R112, 0x2 ;  /* 0x0000007020707211 */ /* 0x001fc600078010ff */
[----:B------:R-:W-:-:S05]  /*235e0*/  IMAD.IADD R13, R33, 0x1, R13 ;  /* 0x00000001210d7824 */ /* 0x000fca00078e020d */
[----:B--2---:R-:W-:Y:S01]  /*235f0*/  LEA.HI.X R113, R32, R113, R13, 0x2, P0 ;  /* 0x0000007120717211 */ /* 0x004fe200000f140d */
[----:B------:R-:W-:Y:S01]  /*23600*/  SHFL.IDX PT, R12, R112, RZ, 0x1c1f ;  /* 0x001c1fff700c7589 */ /* 0x000fe200000e0000 */
[----:B------:R-:W-:-:S03]  /*23610*/  IMAD.IADD R32, R127, 0x1, R124 ;  /* 0x000000017f207824 */ /* 0x000fc600078e027c */
        /* <DEDUP_REMOVED lines=10> */
[----:B------:R-:W-:Y:S01]  /*236c0*/  VIADD R8, R224, 0xffffff80 ;  /* 0xffffff80e0087836 */ /* 0x000fe20000000000 */
[----:B------:R-:W1:Y:S01]  /*236d0*/  @P1 LDC R9, c[0x0][0xbec] ;  /* 0x0002fb00ff091b82 */ /* 0x000e620000000800 */
[----:B------:R-:W-:-:S03]  /*236e0*/  ULDC.64 UR4, c[0x0][0xaa0] ;  /* 0x0002a80000047ab9 */ /* 0x000fc60000000a00 */
[----:B------:R-:W-:-:S04]  /*236f0*/  SHF.R.S32.HI R3, RZ, 0x1f, R8 ;  /* 0x0000001fff037819 */ /* 0x000fc80000011408 */
[----:B------:R-:W-:Y:S01]  /*23700*/  LEA.HI R3, R3, R8, RZ, 0x3 ;  /* 0x0000000803037211 */ /* 0x000fe200078f18ff */
[----:B0-----:R-:W0:Y:S03]  /*23710*/  @P1 LDC R15, c[0x0][0xbf0] ;  /* 0x0002fc00ff0f1b82 */ /* 0x001e260000000800 */
        /* <DEDUP_REMOVED lines=27> */
[----:B------:R-:W-:Y:S01]  /*238d0*/  IMAD R35, R35, UR4, RZ ;  /* 0x0000000423237c24 */ /* 0x000fe2000f8e02ff */
[----:B------:R-:W-:Y:S01]  /*238e0*/  LOP3.LUT R44, R44, R45, RZ, 0x3c, !PT ;  /* 0x0000002d2c2c7212 */ /* 0x000fe200078e3cff */
[----:B------:R-:W-:Y:S01]  /*238f0*/  IMAD.X R45, RZ, RZ, R5, P4 ;  /* 0x000000ffff2d7224 */ /* 0x000fe200020e0605 */
[----:B------:R-:W-:Y:S01]  /*23900*/  IADD3 R69, P5, R4, 0xa000, RZ ;  /* 0x0000a00004457810 */ /* 0x000fe20007fbe0ff */
[----:B------:R-:W5:Y:S01]  /*23910*/  LD.E.128 R24, desc[UR40][R24.64] ;  /* 0x0000002818187980 */ /* 0x000f62000c101d00 */
[----:B------:R-:W-:-:S02]  /*23920*/  IADD3.X R41, RZ, R5, RZ, P3, !PT ;  /* 0x00000005ff297210 */ /* 0x000fc40001ffe4ff */
[C---:B------:R-:W-:Y:S01]  /*23930*/  IADD3 R53, P0, R4.reuse, 0x6000, RZ ;  /* 0x0000600004357810 */ /* 0x040fe20007f1e0ff */
[----:B------:R-:W5:Y:S01]  /*23940*/  LD.E.128 R48, desc[UR40][R48.64] ;  /* 0x0000002830307980 */ /* 0x000f62000c101d00 */
[C---:B------:R-:W-:Y:S02]  /*23950*/  IADD3 R57, P2, R4.reuse, 0x7000, RZ ;  /* 0x0000700004397810 */ /* 0x040fe40007f5e0ff */
[C---:B------:R-:W-:Y:S02]  /*23960*/  IADD3 R61, P3, R4.reuse, 0x8000, RZ ;  /* 0x00008000043d7810 */ /* 0x040fe40007f7e0ff */
[----:B------:R-:W-:Y:S01]  /*23970*/  LOP3.LUT R7, R4, 0x380, RZ, 0xc0, !PT ;  /* 0x0000038004077812 */ /* 0x000fe200078ec0ff */
[----:B------:R-:W-:Y:S01]  /*23980*/  IMAD R35, R2, UR5, R35 ;  /* 0x0000000502237c24 */ /* 0x000fe2000f8e0223 */
[----:B------:R-:W-:Y:S01]  /*23990*/  IADD3 R65, P4, R4, 0x9000, RZ ;  /* 0x0000900004417810 */ /* 0x000fe20007f9e0ff */
[----:B------:R-:W5:Y:S01]  /*239a0*/  LD.E.128 R28, desc[UR40][R28.64] ;  /* 0x000000281c1c7980 */ /* 0x000f62000c101d00 */
[----:B------:R-:W-:-:S02]  /*239b0*/  LOP3.LUT R68, R69, 0x380, RZ, 0xc0, !PT ;  /* 0x0000038045447812 */ /* 0x000fc400078ec0ff */
[----:B------:R-:W-:Y:S01]  /*239c0*/  LOP3.LUT R52, R53, 0x380, RZ, 0xc0, !PT ;  /* 0x0000038035347812 */ /* 0x000fe200078ec0ff */
[----:B------:R-:W5:Y:S01]  /*239d0*/  LD.E.128 R40, desc[UR40][R40.64] ;  /* 0x0000002828287980 */ /* 0x000f62000c101d00 */
[----:B------:R-:W-:Y:S02]  /*239e0*/  LOP3.LUT R56, R57, 0x380, RZ, 0xc0, !PT ;  /* 0x0000038039387812 */ /* 0x000fe400078ec0ff */
[----:B------:R-:W-:Y:S01]  /*239f0*/  LOP3.LUT R60, R61, 0x380, RZ, 0xc0, !PT ;  /* 0x000003803d3c7812 */ /* 0x000fe200078ec0ff */
[----:B------:R-:W5:Y:S01]  /*23a00*/  LD.E.128 R44, desc[UR40][R44.64] ;  /* 0x000000282c2c7980 */ /* 0x000f62000c101d00 */
        /* <DEDUP_REMOVED lines=17> */
[----:B------:R-:W5:Y:S01]  /*23b20*/  LD.E.128 R52, desc[UR40][R52.64] ;  /* 0x0000002834347980 */ /* 0x000f62000c101d00 */
[----:B------:R-:W-:-:S02]  /*23b30*/  IADD3 R73, P0, R4, 0xb000, RZ ;  /* 0x0000b00004497810 */ /* 0x000fc40007f1e0ff */
[C---:B------:R-:W-:Y:S01]  /*23b40*/  IADD3 R77, P2, R4.reuse, 0xc000, RZ ;  /* 0x0000c000044d7810 */ /* 0x040fe20007f5e0ff */
[----:B------:R-:W-:Y:S01]  /*23b50*/  IMAD.X R89, RZ, RZ, R5, P5 ;  /* 0x000000ffff597224 */ /* 0x000fe200028e0605 */
[C---:B------:R-:W-:Y:S01]  /*23b60*/  IADD3 R81, P3, R4.reuse, 0xd000, RZ ;  /* 0x0000d00004517810 */ /* 0x040fe20007f7e0ff */
[----:B------:R-:W5:Y:S01]  /*23b70*/  LD.E.128 R56, desc[UR40][R56.64] ;  /* 0x0000002838387980 */ /* 0x000f62000c101d00 */
[----:B------:R-:W-:Y:S02]  /*23b80*/  IADD3 R85, P4, R4, 0xe000, RZ ;  /* 0x0000e00004557810 */ /* 0x000fe40007f9e0ff */
[----:B------:R-:W-:Y:S01]  /*23b90*/  LOP3.LUT R3, R6, 0x380, RZ, 0xc0, !PT ;  /* 0x0000038006037812 */ /* 0x000fe200078ec0ff */
[----:B------:R-:W5:Y:S01]  /*23ba0*/  LD.E.128 R60, desc[UR40][R60.64] ;  /* 0x000000283c3c7980 */ /* 0x000f62000c101d00 */
[----:B------:R-:W-:Y:S02]  /*23bb0*/  LOP3.LUT R72, R73, 0x380, RZ, 0xc0, !PT ;  /* 0x0000038049487812 */ /* 0x000fe400078ec0ff */
[----:B------:R-:W-:Y:S01]  /*23bc0*/  LOP3.LUT R76, R77, 0x380, RZ, 0xc0, !PT ;  /* 0x000003804d4c7812 */ /* 0x000fe200078ec0ff */
[----:B------:R-:W5:Y:S01]  /*23bd0*/  LD.E.128 R64, desc[UR40][R64.64] ;  /* 0x0000002840407980 */ /* 0x000f62000c101d00 */
[----:B------:R-:W-:-:S02]  /*23be0*/  LOP3.LUT R80, R81, 0x380, RZ, 0xc0, !PT ;  /* 0x0000038051507812 */ /* 0x000fc400078ec0ff */
[----:B------:R-:W-:Y:S01]  /*23bf0*/  LOP3.LUT R84, R85, 0x380, RZ, 0xc0, !PT ;  /* 0x0000038055547812 */ /* 0x000fe200078ec0ff */
[----:B------:R-:W5:Y:S01]  /*23c00*/  LD.E.128 R68, desc[UR40][R68.64] ;  /* 0x0000002844447980 */ /* 0x000f62000c101d00 */
[----:B------:R-:W-:Y:S02]  /*23c10*/  SHF.R.U64 R3, R3, 0x3, RZ ;  /* 0x0000000303037819 */ /* 0x000fe400000012ff */
[----:B------:R-:W-:Y:S02]  /*23c20*/  SHF.R.U64 R72, R72, 0x3, RZ ;  /* 0x0000000348487819 */ /* 0x000fe400000012ff */
[----:B------:R-:W-:Y:S02]  /*23c30*/  SHF.R.U64 R76, R76, 0x3, RZ ;  /* 0x000000034c4c7819 */ /* 0x000fe400000012ff */
[----:B------:R-:W-:Y:S02]  /*23c40*/  SHF.R.U64 R80, R80, 0x3, RZ ;  /* 0x0000000350507819 */ /* 0x000fe400000012ff */
[----:B------:R-:W-:-:S02]  /*23c50*/  SHF.R.U64 R84, R84, 0x3, RZ ;  /* 0x0000000354547819 */ /* 0x000fc400000012ff */
[----:B------:R-:W-:Y:S02]  /*23c60*/  SHF.R.U64 R7, R7, 0x3, RZ ;  /* 0x0000000307077819 */ /* 0x000fe400000012ff */
[----:B------:R-:W-:Y:S01]  /*23c70*/  LOP3.LUT R88, R3, R6, RZ, 0x3c, !PT ;  /* 0x0000000603587212 */ /* 0x000fe200078e3cff */
[----:B------:R-:W-:Y:S01]  /*23c80*/  IMAD.WIDE.U32 R2, R2, UR4, RZ ;  /* 0x0000000402027c25 */ /* 0x000fe2000f8e00ff */
[----:B------:R-:W-:Y:S01]  /*23c90*/  LEA R8, R8, R19, 0x5 ;  /* 0x0000001308087211 */ /* 0x000fe200078e28ff */
        /* <DEDUP_REMOVED lines=11> */
[----:B------:R-:W5:Y:S01]  /*23d50*/  LD.E.128 R72, desc[UR40][R72.64] ;  /* 0x0000002848487980 */ /* 0x000f62000c101d00 */
[----:B------:R-:W-:-:S02]  /*23d60*/  IMAD.IADD R12, R124, 0x1, R8 ;  /* 0x000000017c0c7824 */ /* 0x000fc400078e0208 */
[----:B------:R-:W-:Y:S01]  /*23d70*/  IMAD.WIDE.U32 R2, R122, UR4, R2 ;  /* 0x000000047a027c25 */ /* 0x000fe2000f8e0002 */
[----:B------:R-:W5:Y:S01]  /*23d80*/  LD.E.128 R4, desc[UR40][R4.64] ;  /* 0x0000002804047980 */ /* 0x000f62000c101d00 */
[----:B------:R-:W-:Y:S02]  /*23d90*/  SHF.R.S32.HI R10, RZ, 0x1f, R11 ;  /* 0x0000001fff0a7819 */ /* 0x000fe4000001140b */
[----:B-1----:R-:W-:Y:S01]  /*23da0*/  @P1 IMAD.HI.U32 R8, R12, R9, RZ ;  /* 0x000000090c081227 */ /* 0x002fe200078e00ff */
[----:B------:R-:W5:Y:S04]  /*23db0*/  LD.E.128 R76, desc[UR40][R76.64] ;  /* 0x000000284c4c7980 */ /* 0x000f68000c101d00 */
[----:B------:R-:W5:Y:S04]  /*23dc0*/  LD.E.128 R80, desc[UR40][R80.64] ;  /* 0x0000002850507980 */ /* 0x000f68000c101d00 */
[----:B------:R-:W5:Y:S04]  /*23dd0*/  LD.E.128 R84, desc[UR40][R84.64] ;  /* 0x0000002854547980 */ /* 0x000f68000c101d00 */
[----:B------:R-:W5:Y:S01]  /*23de0*/  LD.E.128 R88, desc[UR40][R88.64] ;  /* 0x0000002858587980 */ /* 0x000f62000c101d00 */
[----:B------:R-:W-:Y:S01]  /*23df0*/  IMAD R3, R122, UR5, R3 ;  /* 0x000000057a037c24 */ /* 0x000fe2000f8e0203 */
[----:B------:R-:W-:Y:S01]  /*23e00*/  ULDC.64 UR4, c[0x0][0xaf0] ;  /* 0x0002bc0000047ab9 */ /* 0x000fe20000000a00 */
[----:B------:R-:W-:Y:S01]  /*23e10*/  @!PT LDS RZ, [RZ] ;  /* 0x00000000fffff984 */ /* 0x000fe20000000800 */
[----:B------:R-:W-:Y:S01]  /*23e20*/  @!PT LDS RZ, [RZ] ;  /* 0x00000000fffff984 */ /* 0x000fe20000000800 */
[----:B------:R-:W-:Y:S01]  /*23e30*/  @!PT LDS RZ, [RZ] ;  /* 0x00000000fffff984 */ /* 0x000fe20000000800 */
[----:B------:R-:W-:Y:S01]  /*23e40*/  @!PT LDS RZ, [RZ] ;  /* 0x00000000fffff984 */ /* 0x000fe20000000800 */
[----:B------:R1:W-:Y:S06]  /*23e50*/  MEMBAR.ALL.CTA ;  /* 0x0000000000007992 */ /* 0x0003ec0000008000 */
[----:B-1----:R-:W1:Y:S01]  /*23e60*/  FENCE.VIEW.ASYNC.S ;  /* 0x00000000000073c6 */ /* 0x002e620000000000 */
[----:B------:R-:W-:Y:S01]  /*23e70*/  IMAD.MOV.U32 R9, RZ, RZ, R12 ;  /* 0x000000ffff097224 */ /* 0x000fe200078e000c */
[----:B0-----:R-:W-:Y:S01]  /*23e80*/  @P1 SHF.R.U32.HI R9, RZ, R15, R8 ;  /* 0x0000000fff091219 */ /* 0x001fe20000011608 */
[----:B------:R-:W-:-:S02]  /*23e90*/  IMAD R10, R10, UR4, RZ ;  /* 0x000000040a0a7c24 */ /* 0x000fc4000f8e02ff */
[----:B------:R-:W-:Y:S01]  /*23ea0*/  IMAD.WIDE.U32 R2, R11, UR4, R2 ;  /* 0x000000040b027c25 */ /* 0x000fe2000f8e0002 */
[----:B------:R-:W-:-:S03]  /*23eb0*/  SHF.R.S32.HI R8, RZ, 0x1f, R9 ;  /* 0x0000001fff087819 */ /* 0x000fc60000011409 */
[----:B------:R-:W-:Y:S01]  /*23ec0*/  IMAD R13, R11, UR5, R10 ;  /* 0x000000050b0d7c24 */ /* 0x000fe2000f8e020a */
[----:B------:R-:W-:Y:S01]  /*23ed0*/  ULDC.64 UR4, c[0x0][0xae0] ;  /* 0x0002b80000047ab9 */ /* 0x000fe20000000a00 */
[----:B------:R-:W-:Y:S02]  /*23ee0*/  IMAD.MOV R11, RZ, RZ, -R9 ;  /* 0x000000ffff0b7224 */ /* 0x000fe400078e0a09 */
        /* <DEDUP_REMOVED lines=23> */
.L_x_3019:
        /* <DEDUP_REMOVED lines=19> */
[-C--:B------:R-:W-:Y:S02]  /*24190*/  @!P1 LEA R10, P5, R35, R14.reuse, 0x1 ;  /* 0x0000000e230a9211 */ /* 0x080fe400078a08ff */
[----:B------:R-:W-:Y:S02]  /*241a0*/  @!P0 LEA R12, P4, R15, R14, 0x1 ;  /* 0x0000000e0f0c8211 */ /* 0x000fe400078808ff */
[-C--:B------:R-:W-:Y:S02]  /*241b0*/  @!P1 LEA.HI.X R11, R35, R20.reuse, R36, 0x1, P5 ;  /* 0x00000014230b9211 */ /* 0x080fe400028f0c24 */
[----:B------:R-:W-:-:S03]  /*241c0*/  @!P0 LEA.HI.X R13, R15, R20, R34, 0x1, P4 ;  /* 0x000000140f0d8211 */ /* 0x000fc600020f0c22 */
[----:B------:R1:W-:Y:S04]  /*241d0*/  @!P1 ST.E.128 desc[UR40][R10.64], R60 ;  /* 0x0000003c0a009985 */ /* 0x0003e8000c101d28 */
[----:B------:R1:W-:Y:S02]  /*241e0*/  @!P0 ST.E.128 desc[UR40][R12.64], R76 ;  /* 0x0000004c0c008985 */ /* 0x0003e4000c101d28 */
.L_x_2670:
[----:B------:R-:W-:Y:S05]  /*241f0*/  BSYNC B1 ;  /* 0x0000000000017941 */ /* 0x000fea0003800000 */
.L_x_2669:
[----:B------:R-:W-:-:S03]  /*24200*/  UMOV UR4, 0xffffffff ;  /* 0xffffffff00047882 */ /* 0x000fc60000000000 */
[----:B------:R-:W-:Y:S05]  /*24210*/  BRA.DIV UR4, `(.L_x_2671) ;  /* 0x0000011e047c7947 */ /* 0x000fea000b800000 */
[----:B-1----:R1:W3:Y:S04]  /*24220*/  SHFL.IDX PT, R9, R32, 0x1, 0x181f ;  /* 0x00381f0020097f89 */ /* 0x0022e800000e0000 */
[----:B--2---:R1:W2:Y:S02]  /*24230*/  SHFL.IDX PT, R14, R21, 0x1, 0x181f ;  /* 0x00381f00150e7f89 */ /* 0x0042a400000e0000 */
.L_x_3023:
        /* <DEDUP_REMOVED lines=26> */
.L_x_2673:
[----:B------:R-:W-:Y:S05]  /*243e0*/  BSYNC B1 ;  /* 0x0000000000017941 */ /* 0x000fea0003800000 */
.L_x_2672:
[----:B------:R-:W-:Y:S01]  /*243f0*/  UMOV UR4, 0xffffffff ;  /* 0xffffffff00047882 */ /* 0x000fe20000000000 */
[----:B------:R-:W-:Y:S02]  /*24400*/  SHF.R.S32.HI R10, RZ, 0x1f, R233 ;  /* 0x0000001fff0a7819 */ /* 0x000fe400000114e9 */
[----:B------:R-:W-:Y:S05]  /*24410*/  BRA.DIV UR4, `(.L_x_2674) ;  /* 0x0000011e04447947 */ /* 0x000fea000b800000 */
[----:B--23--:R2:W3:Y:S04]  /*24420*/  SHFL.IDX PT, R9, R32, 0x2, 0x181f ;  /* 0x00581f0020097f89 */ /* 0x00c4e800000e0000 */
[----:B------:R2:W4:Y:S02]  /*24430*/  SHFL.IDX PT, R14, R21, 0x2, 0x181f ;  /* 0x00581f00150e7f89 */ /* 0x00052400000e0000 */
.L_x_3027:
[----:B------:R-:W-:Y:S01]  /*24440*/  VIADD R3, R33, 0x40 ;  /* 0x0000004021037836 */ /* 0x000fe20000000000 */
[----:B------:R-:W-:Y:S04]  /*24450*/  BSSY B1, `(.L_x_2675) ;  /* 0x0000018000017945 */ /* 0x000fe80003800000 */
        /* <DEDUP_REMOVED lines=23> */
.L_x_2676:
[----:B------:R-:W-:Y:S05]  /*245d0*/  BSYNC B1 ;  /* 0x0000000000017941 */ /* 0x000fea0003800000 */
.L_x_2675:
[----:B------:R-:W-:-:S03]  /*245e0*/  UMOV UR4, 0xffffffff ;  /* 0xffffffff00047882 */ /* 0x000fc60000000000 */
[----:B------:R-:W-:Y:S05]  /*245f0*/  BRA.DIV UR4, `(.L_x_2677) ;  /* 0x0000011e04147947 */ /* 0x000fea000b800000 */
[----:B---3--:R3:W0:Y:S04]  /*24600*/  SHFL.IDX PT, R8, R32, 0x3, 0x181f ;  /* 0x00781f0020087f89 */ /* 0x00862800000e0000 */
[----:B----4-:R3:W4:Y:S02]  /*24610*/  SHFL.IDX PT, R14, R21, 0x3, 0x181f ;  /* 0x00781f00150e7f89 */ /* 0x01072400000e0000 */
.L_x_3031:
        /* <DEDUP_REMOVED lines=26> */
.L_x_2667:
        /* <DEDUP_REMOVED lines=19> */
[----:B------:R-:W-:-:S03]  /*248f0*/  SHF.R.S32.HI R11, RZ, 0x1f, R14 ;  /* 0x0000001fff0b7819 */ /* 0x000fc6000001140e */
[----:B------:R-:W-:Y:S01]  /*24900*/  IADD3 R13, R13, R2, RZ ;  /* 0x000000020d0d7210 */ /* 0x000fe20007ffe0ff */
        /* <DEDUP_REMOVED lines=25> */
.L_x_3034:
        /* <DEDUP_REMOVED lines=24> */
[----:B-1----:R-:W-:Y:S02]  /*24c20*/  @!P0 IMAD.MOV.U32 R13, RZ, RZ, R41 ;  /* 0x000000ffff0d8224 */ /* 0x002fe400078e0029 */
[----:B------:R-:W-:Y:S02]  /*24c30*/  @!P0 IMAD.MOV.U32 R15, RZ, RZ, R201 ;  /* 0x000000ffff0f8224 */ /* 0x000fe400078e00c9 */
        /* <DEDUP_REMOVED lines=18> */
[----:B------:R1:W-:Y:S01]  /*24d60*/  @!P0 ST.E.64 desc[UR40][R12.64], R14 ;  /* 0x0000000e0c008985 */ /* 0x0003e2000c101b28 */
[----:B------:R-:W-:-:S03]  /*24d70*/  ISETP.GE.AND P0, PT, R103, UR4, PT ;  /* 0x0000000467007c0c */ /* 0x000fc6000bf06270 */
[----:B------:R-:W5:Y:S01]  /*24d80*/  LDL R118, [R1+0x188] ;  /* 0x0001880001767983 */ /* 0x000f620000100800 */
[----:B-1----:R-:W-:-:S04]  /*24d90*/  @!P1 LEA R12, P2, R2, R11, 0x2 ;  /* 0x0000000b020c9211 */ /* 0x002fc800078410ff */
[----:B------:R-:W-:Y:S02]  /*24da0*/  @!P1 LEA.HI.X R13, R2, R41, R115, 0x2, P2 ;  /* 0x00000029020d9211 */ /* 0x000fe400010f1473 */
[----:B------:R-:W3:Y:S01]  /*24db0*/  LDL R2, [R1+0x100] ;  /* 0x0001000001027983 */ /* 0x000ee20000100800 */
[----:B------:R-:W-:Y:S01]  /*24dc0*/  @!P1 IMAD.MOV.U32 R14, RZ, RZ, R200 ;  /* 0x000000ffff0e9224 */ /* 0x000fe200078e00c8 */
[----:B------:R-:W-:Y:S02]  /*24dd0*/  @!P1 MOV R15, R198 ;  /* 0x000000c6000f9202 */ /* 0x000fe40000000f00 */
[----:B------:R-:W3:Y:S04]  /*24de0*/  LDL R115, [R1+0x184] ;  /* 0x0001840001737983 */ /* 0x000ee80000100800 */
[----:B------:R1:W-:Y:S02]  /*24df0*/  @!P1 ST.E.64 desc[UR40][R12.64], R14 ;  /* 0x0000000e0c009985 */ /* 0x0003e4000c101b28 */
[----:B-1----:R-:W-:-:S04]  /*24e00*/  @!P0 LEA R12, P2, R103, R11, 0x2 ;  /* 0x0000000b670c8211 */ /* 0x002fc800078410ff */
[----:B------:R-:W-:Y:S02]  /*24e10*/  @!P0 LEA.HI.X R13, R103, R41, R113, 0x2, P2 ;  /* 0x00000029670d8211 */ /* 0x000fe400010f1471 */
[----:B------:R-:W3:Y:S01]  /*24e20*/  LDL R113, [R1+0x180] ;  /* 0x0001800001717983 */ /* 0x000ee20000100800 */
[----:B------:R-:W-:Y:S01]  /*24e30*/  ISETP.GE.AND P1, PT, R33, UR4, PT ;  /* 0x0000000421007c0c */ /* 0x000fe2000bf26270 */
[----:B------:R-:W-:Y:S02]  /*24e40*/  @!P0 IMAD.MOV.U32 R14, RZ, RZ, R195 ;  /* 0x000000ffff0e8224 */ /* 0x000fe400078e00c3 */
[----:B------:R-:W-:Y:S01]  /*24e50*/  @!P0 IMAD.MOV.U32 R15, RZ, RZ, R193 ;  /* 0x000000ffff0f8224 */ /* 0x000fe200078e00c1 */
[----:B------:R-:W3:Y:S04]  /*24e60*/  LDL R103, [R1+0xf8] ;  /* 0x0000f80001677983 */ /* 0x000ee80000100800 */
[----:B------:R1:W-:Y:S01]  /*24e70*/  @!P0 ST.E.64 desc[UR40][R12.64], R14 ;  /* 0x0000000e0c008985 */ /* 0x0003e2000c101b28 */
[----:B------:R-:W-:-:S04]  /*24e80*/  ISETP.GE.AND P0, PT, R112, UR4, PT ;  /* 0x0000000470007c0c */ /* 0x000fc8000bf06270 */
[C---:B-1----:R-:W-:Y:S01]  /*24e90*/  @!P1 LEA R12, P2, R33.reuse, R11, 0x2 ;  /* 0x0000000b210c9211 */ /* 0x042fe200078410ff */
[----:B------:R-:W-:Y:S02]  /*24ea0*/  @!P1 IMAD.MOV.U32 R14, RZ, RZ, R196 ;  /* 0x000000ffff0e9224 */ /* 0x000fe400078e00c4 */
[----:B------:R-:W-:Y:S01]  /*24eb0*/  @!P1 IMAD.MOV.U32 R15, RZ, RZ, R194 ;  /* 0x000000ffff0f9224 */ /* 0x000fe200078e00c2 */
[----:B------:R-:W-:Y:S02]  /*24ec0*/  @!P1 LEA.HI.X R13, R33, R41, R70, 0x2, P2 ;  /* 0x00000029210d9211 */ /* 0x000fe400010f1446 */
[----:B------:R-:W3:Y:S04]  /*24ed0*/  LDL R33, [R1+0x17c] ;  /* 0x00017c0001217983 */ /* 0x000ee80000100800 */
[----:B------:R1:W-:Y:S04]  /*24ee0*/  @!P1 ST.E.64 desc[UR40][R12.64], R14 ;  /* 0x0000000e0c009985 */ /* 0x0003e8000c101b28 */
[----:B------:R-:W3:Y:S01]  /*24ef0*/  LDL R70, [R1+0xf0] ;  /* 0x0000f00001467983 */ /* 0x000ee20000100800 */
[----:B-1----:R-:W-:Y:S01]  /*24f00*/  @!P0 LEA R12, P2, R112, R11, 0x2 ;  /* 0x0000000b700c8211 */ /* 0x002fe200078410ff */
[----:B------:R-:W-:-:S02]  /*24f10*/  @!P0 IMAD.MOV.U32 R14, RZ, RZ, R191 ;  /* 0x000000ffff0e8224 */ /* 0x000fc400078e00bf */
[----:B------:R-:W-:Y:S01]  /*24f20*/  @!P0 IMAD.MOV.U32 R15, RZ, RZ, R189 ;  /* 0x000000ffff0f8224 */ /* 0x000fe200078e00bd */
[----:B------:R-:W-:Y:S02]  /*24f30*/  @!P0 LEA.HI.X R13, R112, R41, R121, 0x2, P2 ;  /* 0x00000029700d8211 */ /* 0x000fe400010f1479 */
[----:B------:R-:W3:Y:S04]  /*24f40*/  LDL R112, [R1+0x178] ;  /* 0x0001780001707983 */ /* 0x000ee80000100800 */
[----:B------:R1:W-:Y:S04]  /*24f50*/  @!P0 ST.E.64 desc[UR40][R12.64], R14 ;  /* 0x0000000e0c008985 */ /* 0x0003e8000c101b28 */
[----:B------:R-:W3:Y:S01]  /*24f60*/  LDL R121, [R1+0xec] ;  /* 0x0000ec0001797983 */ /* 0x000ee20000100800 */
[----:B--2---:R-:W-:-:S13]  /*24f70*/  ISETP.GE.AND P1, PT, R116, UR4, PT ;  /* 0x0000000474007c0c */ /* 0x004fda000bf26270 */
[----:B-1----:R-:W-:Y:S01]  /*24f80*/  @!P1 LEA R12, P2, R116, R11, 0x2 ;  /* 0x0000000b740c9211 */ /* 0x002fe200078410ff */
[----:B------:R-:W-:Y:S02]  /*24f90*/  @!P1 IMAD.MOV.U32 R14, RZ, RZ, R192 ;  /* 0x000000ffff0e9224 */ /* 0x000fe400078e00c0 */
[----:B------:R-:W-:Y:S01]  /*24fa0*/  @!P1 IMAD.MOV.U32 R15, RZ, RZ, R190 ;  /* 0x000000ffff0f9224 */ /* 0x000fe200078e00be */
[----:B----4-:R-:W-:Y:S02]  /*24fb0*/  ISETP.GE.AND P0, PT, R110, UR4, PT ;  /* 0x000000046e007c0c */ /* 0x010fe4000bf06270 */
[----:B-----5:R-:W-:Y:S02]  /*24fc0*/  @!P1 LEA.HI.X R13, R116, R41, R118, 0x2, P2 ;  /* 0x00000029740d9211 */ /* 0x020fe400010f1476 */
[----:B------:R-:W2:Y:S04]  /*24fd0*/  LDL R116, [R1+0xe8] ;  /* 0x0000e80001747983 */ /* 0x000ea80000100800 */
[----:B------:R1:W-:Y:S04]  /*24fe0*/  @!P1 ST.E.64 desc[UR40][R12.64], R14 ;  /* 0x0000000e0c009985 */ /* 0x0003e8000c101b28 */
[----:B------:R-:W4:Y:S01]  /*24ff0*/  LDL R118, [R1+0x168] ;  /* 0x0001680001767983 */ /* 0x000f220000100800 */
[----:B---3--:R-:W-:-:S02]  /*25000*/  ISETP.GE.AND P2, PT, R2, UR4, PT ;  /* 0x0000000402007c0c */ /* 0x008fc4000bf46270 */
[C---:B-1----:R-:W-:Y:S01]  /*25010*/  @!P0 LEA R12, P1, R110.reuse, R11, 0x2 ;  /* 0x0000000b6e0c8211 */ /* 0x042fe200078210ff */
[----:B------:R-:W-:Y:S02]  /*25020*/  @!P0 IMAD.MOV.U32 R14, RZ, RZ, R187 ;  /* 0x000000ffff0e8224 */ /* 0x000fe400078e00bb */
[----:B------:R-:W-:Y:S01]  /*25030*/  @!P0 IMAD.MOV.U32 R15, RZ, RZ, R185 ;  /* 0x000000ffff0f8224 */ /* 0x000fe200078e00b9 */
[----:B------:R-:W-:Y:S02]  /*25040*/  @!P0 LEA.HI.X R13, R110, R41, R115, 0x2, P1 ;  /* 0x000000296e0d8211 */ /* 0x000fe400008f1473 */
[----:B------:R-:W3:Y:S04]  /*25050*/  LDL R110, [R1+0x170] ;  /* 0x00017000016e7983 */ /* 0x000ee80000100800 */
[----:B------:R1:W-:Y:S04]  /*25060*/  @!P0 ST.E.64 desc[UR40][R12.64], R14 ;  /* 0x0000000e0c008985 */ /* 0x0003e8000c101b28 */
[----:B------:R-:W5:Y:S01]  /*25070*/  LDL R115, [R1+0x164] ;  /* 0x0001640001737983 */ /* 0x000f620000100800 */
[----:B-1----:R-:W-:-:S04]  /*25080*/  @!P2 LEA R12, P1, R2, R11, 0x2 ;  /* 0x0000000b020ca211 */ /* 0x002fc800078210ff */
[----:B------:R-:W-:Y:S02]  /*25090*/  @!P2 LEA.HI.X R13, R2, R41, R113, 0x2, P1 ;  /* 0x00000029020da211 */ /* 0x000fe400008f1471 */
[----:B------:R-:W4:Y:S01]  /*250a0*/  LDL R113, [R1+0xe4] ;  /* 0x0000e40001717983 */ /* 0x000f220000100800 */
[----:B------:R-:W-:Y:S01]  /*250b0*/  ISETP.GE.AND P0, PT, R32, UR4, PT ;  /* 0x0000000420007c0c */ /* 0x000fe2000bf06270 */
[----:B------:R-:W-:Y:S01]  /*250c0*/  @!P2 IMAD.MOV.U32 R14, RZ, RZ, R188 ;  /* 0x000000ffff0ea224 */ /* 0x000fe200078e00bc */
[----:B------:R-:W-:Y:S01]  /*250d0*/  ISETP.GE.AND P1, PT, R103, UR4, PT ;  /* 0x0000000467007c0c */ /* 0x000fe2000bf26270 */
[----:B------:R-:W-:Y:S01]  /*250e0*/  @!P2 IMAD.MOV.U32 R15, RZ, RZ, R186 ;  /* 0x000000ffff0fa224 */ /* 0x000fe200078e00ba */
[----:B------:R-:W5:Y:S04]  /*250f0*/  LDL R2, [R1+0xe0] ;  /* 0x0000e00001027983 */ /* 0x000f680000100800 */
[----:B------:R1:W-:Y:S01]  /*25100*/  @!P2 ST.E.64 desc[UR40][R12.64], R14 ;  /* 0x0000000e0c00a985 */ /* 0x0003e2000c101b28 */
[----:B------:R-:W-:-:S04]  /*25110*/  ISETP.GE.AND P2, PT, R120, UR4, PT ;  /* 0x0000000478007c0c */ /* 0x000fc8000bf46270 */
[----:B-1----:R-:W-:-:S04]  /*25120*/  @!P0 LEA R14, P3, R32, R11, 0x2 ;  /* 0x0000000b200e8211 */ /* 0x002fc800078610ff */
[----:B------:R-:W-:Y:S01]  /*25130*/  @!P0 LEA.HI.X R15, R32, R41, R33, 0x2, P3 ;  /* 0x00000029200f8211 */ /* 0x000fe200018f1421 */
[----:B------:R-:W-:Y:S01]  /*25140*/  @!P0 IMAD.MOV.U32 R32, RZ, RZ, R184 ;  /* 0x000000ffff208224 */ /* 0x000fe200078e00b8 */
[----:B------:R-:W-:Y:S02]  /*25150*/  @!P0 MOV R33, R182 ;  /* 0x000000b600218202 */ /* 0x000fe40000000f00 */
[----:B------:R-:W-:Y:S02]  /*25160*/  ISETP.GE.AND P3, PT, R70, UR4, PT ;  /* 0x0000000446007c0c */ /* 0x000fe4000bf66270 */
[C---:B------:R-:W-:Y:S01]  /*25170*/  @!P1 LEA R12, P4, R103.reuse, R11, 0x2 ;  /* 0x0000000b670c9211 */ /* 0x040fe200078810ff */
[----:B------:R1:W-:Y:S03]  /*25180*/  @!P0 ST.E.64 desc[UR40][R14.64], R32 ;  /* 0x000000200e008985 */ /* 0x0003e6000c101b28 */
        /* <DEDUP_REMOVED lines=12> */
[----:B------:R-:W-:Y:S02]  /*25250*/  @!P2 IMAD.MOV.U32 R32, RZ, RZ, R180 ;  /* 0x000000ffff20a224 */ /* 0x000fe400078e00b4 */
[----:B------:R-:W-:-:S05]  /*25260*/  @!P2 IMAD.MOV.U32 R33, RZ, RZ, R178 ;  /* 0x000000ffff21a224 */ /* 0x000fca00078e00b2 */
        /* <DEDUP_REMOVED lines=8> */
[----:B---3--:R-:W-:Y:S02]  /*252f0*/  @!P3 LEA.HI.X R13, R70, R41, R110, 0x2, P5 ;  /* 0x00000029460db211 */ /* 0x008fe400028f146e */
[----:B------:R-:W2:Y:S04]  /*25300*/  LDL R70, [R1+0xd4] ;  /* 0x0000d40001467983 */ /* 0x000ea80000100800 */
[----:B------:R-:W3:Y:S04]  /*25310*/  LDL R110, [R1+0xd0] ;  /* 0x0000d000016e7983 */ /* 0x000ee80000100800 */
[----:B------:R1:W-:Y:S01]  /*25320*/  @!P3 ST.E.64 desc[UR40][R12.64], R32 ;  /* 0x000000200c00b985 */ /* 0x0003e2000c101b28 */
[----:B----4-:R-:W-:Y:S01]  /*25330*/  ISETP.GE.AND P2, PT, R113, UR4, PT ;  /* 0x0000000471007c0c */ /* 0x010fe2000bf46270 */
[----:B-1----:R-:W-:Y:S01]  /*25340*/  @!P0 IMAD.MOV.U32 R32, RZ, RZ, R176 ;  /* 0x000000ffff208224 */ /* 0x002fe200078e00b0 */
[----:B------:R-:W-:Y:S01]  /*25350*/  @!P1 LEA R12, P5, R116, R11, 0x2 ;  /* 0x0000000b740c9211 */ /* 0x000fe200078a10ff */
[----:B------:R-:W-:-:S03]  /*25360*/  @!P0 IMAD.MOV.U32 R33, RZ, RZ, R174 ;  /* 0x000000ffff218224 */ /* 0x000fc600078e00ae */
[----:B------:R-:W-:Y:S02]  /*25370*/  @!P1 LEA.HI.X R13, R116, R41, R118, 0x2, P5 ;  /* 0x00000029740d9211 */ /* 0x000fe400028f1476 */
[----:B------:R-:W4:Y:S04]  /*25380*/  LDL R116, [R1+0x154] ;  /* 0x0001540001747983 */ /* 0x000f280000100800 */
[----:B------:R1:W-:Y:S01]  /*25390*/  @!P0 ST.E.64 desc[UR40][R14.64], R32 ;  /* 0x000000200e008985 */ /* 0x0003e2000c101b28 */
[----:B-----5:R-:W-:-:S03]  /*253a0*/  ISETP.GE.AND P3, PT, R2, UR4, PT ;  /* 0x0000000402007c0c */ /* 0x020fc6000bf66270 */
[----:B------:R-:W5:Y:S01]  /*253b0*/  LDL R118, [R1+0xc4] ;  /* 0x0000c40001767983 */ /* 0x000f620000100800 */
[----:B-1----:R-:W-:-:S04]  /*253c0*/  @!P2 LEA R14, P4, R113, R11, 0x2 ;  /* 0x0000000b710ea211 */ /* 0x002fc800078810ff */
[----:B------:R-:W-:Y:S02]  /*253d0*/  @!P2 LEA.HI.X R15, R113, R41, R115, 0x2, P4 ;  /* 0x00000029710fa211 */ /* 0x000fe400020f1473 */
[----:B------:R-:W5:Y:S01]  /*253e0*/  LDL R113, [R1+0x150] ;  /* 0x0001500001717983 */ /* 0x000f620000100800 */
[----:B------:R-:W-:Y:S02]  /*253f0*/  @!P1 IMAD.MOV.U32 R32, RZ, RZ, R175 ;  /* 0x000000ffff209224 */ /* 0x000fe400078e00af */
[----:B------:R-:W-:Y:S01]  /*25400*/  @!P1 IMAD.MOV.U32 R33, RZ, RZ, R173 ;  /* 0x000000ffff219224 */ /* 0x000fe200078e00ad */
        /* <DEDUP_REMOVED lines=11> */
[----:B------:R-:W-:Y:S02]  /*254c0*/  @!P3 MOV R15, R166 ;  /* 0x000000a6000fb202 */ /* 0x000fe40000000f00 */
[----:B------:R-:W-:-:S03]  /*254d0*/  @!P0 LEA R32, P5, R122, R11, 0x2 ;  /* 0x0000000b7a208211 */ /* 0x000fc600078a10ff */
[----:B------:R1:W-:Y:S01]  /*254e0*/  @!P3 ST.E.64 desc[UR40][R12.64], R14 ;  /* 0x0000000e0c00b985 */ /* 0x0003e2000c101b28 */
[C---:B------:R-:W-:Y:S02]  /*254f0*/  @!P1 LEA R2, P3, R103.reuse, R11, 0x2 ;  /* 0x0000000b67029211 */ /* 0x040fe400078610ff */
[-C--:B------:R-:W-:Y:S02]  /*25500*/  @!P0 LEA.HI.X R33, R122, R41.reuse, R127, 0x2, P5 ;  /* 0x000000297a218211 */ /* 0x080fe400028f147f */
[----:B------:R-:W5:Y:S01]  /*25510*/  LDL R122, [R1+0x148] ;  /* 0x00014800017a7983 */ /* 0x000f620000100800 */
[----:B-1----:R-:W-:Y:S02]  /*25520*/  @!P0 IMAD.MOV.U32 R12, RZ, RZ, R147 ;  /* 0x000000ffff0c8224 */ /* 0x002fe400078e0093 */
[----:B------:R-:W-:Y:S01]  /*25530*/  @!P0 IMAD.MOV.U32 R13, RZ, RZ, R3 ;  /* 0x000000ffff0d8224 */ /* 0x000fe200078e0003 */
        /* <DEDUP_REMOVED lines=10> */
[----:B------:R-:W5:Y:S01]  /*255e0*/  LDL R50, [R1+0x130] ;  /* 0x0001300001327983 */ /* 0x000f620000100800 */
[----:B--2---:R-:W-:-:S02]  /*255f0*/  ISETP.GE.AND P2, PT, R70, UR4, PT ;  /* 0x0000000446007c0c */ /* 0x004fc4000bf46270 */
[----:B---3--:R-:W-:-:S11]  /*25600*/  ISETP.GE.AND P4, PT, R110, UR4, PT ;  /* 0x000000046e007c0c */ /* 0x008fd6000bf86270 */
[-C--:B------:R-:W-:Y:S02]  /*25610*/  @!P2 LEA R14, P3, R70, R11.reuse, 0x2 ;  /* 0x0000000b460ea211 */ /* 0x080fe400078610ff */
[----:B-1----:R-:W-:Y:S02]  /*25620*/  @!P4 LEA R2, P5, R110, R11, 0x2 ;  /* 0x0000000b6e02c211 */ /* 0x002fe400078a10ff */
[-C--:B----4-:R-:W-:Y:S02]  /*25630*/  @!P2 LEA.HI.X R15, R70, R41.reuse, R116, 0x2, P3 ;  /* 0x00000029460fa211 */ /* 0x090fe400018f1474 */
[----:B------:R-:W2:Y:S04]  /*25640*/  LDL R116, [R1+0x140] ;  /* 0x0001400001747983 */ /* 0x000ea80000100800 */
[----:B------:R-:W3:Y:S04]  /*25650*/  LDL R70, [R1+0xb4] ;  /* 0x0000b40001467983 */ /* 0x000ee80000100800 */
[----:B------:R1:W-:Y:S01]  /*25660*/  @!P2 ST.E.64 desc[UR40][R14.64], R4 ;  /* 0x000000040e00a985 */ /* 0x0003e2000c101b28 */
[----:B-----5:R-:W-:Y:S01]  /*25670*/  @!P4 LEA.HI.X R3, R110, R41, R113, 0x2, P5 ;  /* 0x000000296e03c211 */ /* 0x020fe200028f1471 */
[----:B-1----:R-:W-:-:S02]  /*25680*/  @!P4 IMAD.MOV.U32 R4, RZ, RZ, R51 ;  /* 0x000000ffff04c224 */ /* 0x002fc400078e0033 */
[----:B------:R-:W4:Y:S04]  /*25690*/  LDL R113, [R1+0x13c] ;  /* 0x00013c0001717983 */ /* 0x000f280000100800 */
[----:B------:R-:W5:Y:S04]  /*256a0*/  LDL R110, [R1+0x138] ;  /* 0x00013800016e7983 */ /* 0x000f680000100800 */
[----:B------:R-:W5:Y:S04]  /*256b0*/  LDL R51, [R1+0x134] ;  /* 0x0001340001337983 */ /* 0x000f680000100800 */
[----:B------:R-:W5:Y:S04]  /*256c0*/  LDL R15, [R1+0x12c] ;  /* 0x00012c00010f7983 */ /* 0x000f680000100800 */
[----:B------:R-:W5:Y:S01]  /*256d0*/  LDL R14, [R1+0x128] ;  /* 0x00012800010e7983 */ /* 0x000f620000100800 */
[----:B------:R-:W-:-:S02]  /*256e0*/  ISETP.GE.AND P0, PT, R124, UR4, PT ;  /* 0x000000047c007c0c */ /* 0x000fc4000bf06270 */
[----:B------:R-:W-:Y:S01]  /*256f0*/  ISETP.GE.AND P1, PT, R121, UR4, PT ;  /* 0x0000000479007c0c */ /* 0x000fe2000bf26270 */
[----:B------:R-:W-:Y:S01]  /*25700*/  @!P4 IMAD.MOV.U32 R5, RZ, RZ, R53 ;  /* 0x000000ffff05c224 */ /* 0x000fe200078e0035 */
[----:B------:R-:W-:-:S04]  /*25710*/  ISETP.GE.AND P2, PT, R118, UR4, PT ;  /* 0x0000000476007c0c */ /* 0x000fc8000bf46270 */
[----:B------:R1:W-:Y:S01]  /*25720*/  @!P4 ST.E.64 desc[UR40][R2.64], R4 ;  /* 0x000000040200c985 */ /* 0x0003e2000c101b28 */
[----:B------:R-:W-:-:S04]  /*25730*/  ISETP.GE.AND P4, PT, R115, UR4, PT ;  /* 0x0000000473007c0c */ /* 0x000fc8000bf86270 */
[----:B------:R-:W-:-:S04]  /*25740*/  @!P0 LEA R12, P3, R124, R11, 0x2 ;  /* 0x0000000b7c0c8211 */ /* 0x000fc800078610ff */
[----:B------:R-:W-:Y:S02]  /*25750*/  @!P0 LEA.HI.X R13, R124, R41, R126, 0x2, P3 ;  /* 0x000000297c0d8211 */ /* 0x000fe400018f147e */
[----:B-1----:R-:W-:-:S03]  /*25760*/  @!P1 LEA R2, P5, R121, R11, 0x2 ;  /* 0x0000000b79029211 */ /* 0x002fc600078a10ff */
[----:B------:R-:W-:Y:S01]  /*25770*/  @!P0 ST.E.64 desc[UR40][R12.64], R6 ;  /* 0x000000060c008985 */ /* 0x000fe2000c101b28 */
[----:B------:R-:W-:Y:S02]  /*25780*/  ISETP.GE.AND P3, PT, R112, UR4, PT ;  /* 0x0000000470007c0c */ /* 0x000fe4000bf66270 */
[----:B------:R-:W-:Y:S02]  /*25790*/  @!P2 LEA R4, P0, R118, R11, 0x2 ;  /* 0x0000000b7604a211 */ /* 0x000fe400078010ff */
[----:B------:R-:W-:-:S05]  /*257a0*/  @!P1 LEA.HI.X R3, R121, R41, R122, 0x2, P5 ;  /* 0x0000002979039211 */ /* 0x000fca00028f147a */
[----:B------:R1:W-:Y:S01]  /*257b0*/  @!P1 ST.E.64 desc[UR40][R2.64], R54 ;  /* 0x0000003602009985 */ /* 0x0003e2000c101b28 */
[----:B------:R-:W-:Y:S02]  /*257c0*/  @!P2 LEA.HI.X R5, R118, R41, R120, 0x2, P0 ;  /* 0x000000297605a211 */ /* 0x000fe400000f1478 */
[-C--:B-1----:R-:W-:Y:S02]  /*257d0*/  @!P4 LEA R2, P1, R115, R11.reuse, 0x2 ;  /* 0x0000000b7302c211 */ /* 0x082fe400078210ff */
[----:B------:R-:W-:Y:S01]  /*257e0*/  ISETP.GE.AND P0, PT, R103, UR4, PT ;  /* 0x0000000467007c0c */ /* 0x000fe2000bf06270 */
[----:B------:R1:W-:Y:S01]  /*257f0*/  @!P2 ST.E.64 desc[UR40][R4.64], R8 ;  /* 0x000000080400a985 */ /* 0x0003e2000c101b28 */
[----:B------:R-:W-:Y:S01]  /*25800*/  @!P3 LEA R6, P5, R112, R11, 0x2 ;  /* 0x0000000b7006b211 */ /* 0x000fe200078a10ff */
[----:B-1----:R-:W-:Y:S02]  /*25810*/  @!P4 IMAD.MOV.U32 R4, RZ, RZ, R57 ;  /* 0x000000ffff04c224 */ /* 0x002fe400078e0039 */
[----:B------:R-:W-:Y:S01]  /*25820*/  @!P4 IMAD.MOV.U32 R5, RZ, RZ, R58 ;  /* 0x000000ffff05c224 */ /* 0x000fe200078e003a */
[----:B--2---:R-:W-:-:S02]  /*25830*/  @!P4 LEA.HI.X R3, R115, R41, R116, 0x2, P1 ;  /* 0x000000297303c211 */ /* 0x004fc400008f1474 */
[----:B---3--:R-:W-:-:S03]  /*25840*/  ISETP.GE.AND P1, PT, R70, UR4, PT ;  /* 0x0000000446007c0c */ /* 0x008fc6000bf26270 */
[----:B------:R1:W-:Y:S01]  /*25850*/  @!P4 ST.E.64 desc[UR40][R2.64], R4 ;  /* 0x000000040200c985 */ /* 0x0003e2000c101b28 */
[----:B------:R-:W-:Y:S01]  /*25860*/  ISETP.GE.AND P4, PT, R49, UR4, PT ;  /* 0x0000000431007c0c */ /* 0x000fe2000bf86270 */
[----:B-1----:R-:W-:Y:S02]  /*25870*/  @!P3 IMAD.MOV.U32 R2, RZ, RZ, R10 ;  /* 0x000000ffff02b224 */ /* 0x002fe400078e000a */
[----:B------:R-:W-:Y:S01]  /*25880*/  @!P3 IMAD.MOV.U32 R3, RZ, RZ, R20 ;  /* 0x000000ffff03b224 */ /* 0x000fe200078e0014 */
[----:B------:R-:W-:Y:S02]  /*25890*/  @!P0 LEA R4, P2, R103, R11, 0x2 ;  /* 0x0000000b67048211 */ /* 0x000fe400078410ff */
[-C--:B----4-:R-:W-:Y:S02]  /*258a0*/  @!P3 LEA.HI.X R7, R112, R41.reuse, R113, 0x2, P5 ;  /* 0x000000297007b211 */ /* 0x090fe400028f1471 */
[----:B------:R-:W-:Y:S02]  /*258b0*/  ISETP.GE.AND P5, PT, R33, UR4, PT ;  /* 0x0000000421007c0c */ /* 0x000fe4000bfa6270 */
[----:B-----5:R-:W-:Y:S01]  /*258c0*/  @!P0 LEA.HI.X R5, R103, R41, R110, 0x2, P2 ;  /* 0x0000002967058211 */ /* 0x020fe200010f146e */
[----:B------:R1:W-:Y:S01]  /*258d0*/  @!P3 ST.E.64 desc[UR40][R6.64], R2 ;  /* 0x000000020600b985 */ /* 0x0003e2000c101b28 */
[----:B------:R-:W-:Y:S01]  /*258e0*/  ISETP.GE.AND P3, PT, R32, UR4, PT ;  /* 0x0000000420007c0c */ /* 0x000fe2000bf66270 */
[----:B-1----:R-:W-:-:S02]  /*258f0*/  @!P0 IMAD.MOV.U32 R6, RZ, RZ, R59 ;  /* 0x000000ffff068224 */ /* 0x002fc400078e003b */
[----:B------:R-:W-:Y:S01]  /*25900*/  @!P0 IMAD.MOV.U32 R7, RZ, RZ, R61 ;  /* 0x000000ffff078224 */ /* 0x000fe200078e003d */
[----:B------:R-:W-:-:S04]  /*25910*/  @!P1 LEA R2, P2, R70, R11, 0x2 ;  /* 0x0000000b46029211 */ /* 0x000fc800078410ff */
[----:B------:R1:W-:Y:S01]  /*25920*/  @!P0 ST.E.64 desc[UR40][R4.64], R6 ;  /* 0x0000000604008985 */ /* 0x0003e2000c101b28 */
[----:B------:R-:W-:-:S04]  /*25930*/  @!P1 LEA.HI.X R3, R70, R41, R51, 0x2, P2 ;  /* 0x0000002946039211 */ /* 0x000fc800010f1433 */
[----:B------:R-:W-:Y:S02]  /*25940*/  @!P3 IMAD.MOV.U32 R8, RZ, RZ, R69 ;  /* 0x000000ffff08b224 */ /* 0x000fe400078e0045 */
[----:B-1----:R-:W-:Y:S01]  /*25950*/  @!P1 IMAD.MOV.U32 R4, RZ, RZ, R21 ;  /* 0x000000ffff049224 */ /* 0x002fe200078e0015 */
[----:B------:R-:W-:Y:S02]  /*25960*/  @!P1 MOV R5, R24 ;  /* 0x0000001800059202 */ /* 0x000fe40000000f00 */
[----:B------:R-:W-:-:S03]  /*25970*/  @!P4 LEA R6, P0, R49, R11, 0x2 ;  /* 0x0000000b3106c211 */ /* 0x000fc600078010ff */
[----:B------:R1:W-:Y:S01]  /*25980*/  @!P1 ST.E.64 desc[UR40][R2.64], R4 ;  /* 0x0000000402009985 */ /* 0x0003e2000c101b28 */
[----:B------:R-:W-:Y:S01]  /*25990*/  @!P4 LEA.HI.X R7, R49, R41, R50, 0x2, P0 ;  /* 0x000000293107c211 */ /* 0x000fe200000f1432 */
[----:B------:R-:W-:-:S04]  /*259a0*/  @!P3 IMAD.MOV.U32 R9, RZ, RZ, R72 ;  /* 0x000000ffff09b224 */ /* 0x000fc800078e0048 */
[----:B------:R2:W-:Y:S01]  /*259b0*/  @!P4 ST.E.64 desc[UR40][R6.64], R64 ;  /* 0x000000400600c985 */ /* 0x0005e2000c101b28 */
[CC--:B-1----:R-:W-:Y:S02]  /*259c0*/  @!P5 LEA R2, P1, R33.reuse, R11.reuse, 0x2 ;  /* 0x0000000b2102d211 */ /* 0x0c2fe400078210ff */
[C---:B------:R-:W-:Y:S02]  /*259d0*/  @!P3 LEA R4, P2, R32.reuse, R11, 0x2 ;  /* 0x0000000b2004b211 */ /* 0x040fe400078410ff */
[-C--:B------:R-:W-:Y:S01]  /*259e0*/  @!P5 LEA.HI.X R3, R33, R41.reuse, R15, 0x2, P1 ;  /* 0x000000292103d211 */ /* 0x080fe200008f140f */
[----:B--2---:R-:W-:Y:S01]  /*259f0*/  @!P5 IMAD.MOV.U32 R6, RZ, RZ, R25 ;  /* 0x000000ffff06d224 */ /* 0x004fe200078e0019 */
[----:B------:R-:W-:Y:S01]  /*25a00*/  @!P3 LEA.HI.X R5, R32, R41, R14, 0x2, P2 ;  /* 0x000000292005b211 */ /* 0x000fe200010f140e */
[----:B------:R-:W-:-:S05]  /*25a10*/  @!P5 IMAD.MOV.U32 R7, RZ, RZ, R26 ;  /* 0x000000ffff07d224 */ /* 0x000fca00078e001a */
[----:B------:R3:W-:Y:S04]  /*25a20*/  @!P5 ST.E.64 desc[UR40][R2.64], R6 ;  /* 0x000000060200d985 */ /* 0x0007e8000c101b28 */
[----:B------:R3:W-:Y:S02]  /*25a30*/  @!P3 ST.E.64 desc[UR40][R4.64], R8 ;  /* 0x000000080400b985 */ /* 0x0007e4000c101b28 */
.L_x_2681:
[----:B------:R-:W-:Y:S05]  /*25a40*/  BSYNC B1 ;  /* 0x0000000000017941 */ /* 0x000fea0003800000 */
.L_x_2680:
[----:B------:R-:W-:-:S03]  /*25a50*/  UMOV UR4, 0xffffffff ;  /* 0xffffffff00047882 */ /* 0x000fc60000000000 */
[----:B------:R-:W-:Y:S05]  /*25a60*/  BRA.DIV UR4, `(.L_x_2682) ;  /* 0x0000010a04787947 */ /* 0x000fea000b800000 */
[----:B0-----:R-:W0:Y:S04]  /*25a70*/  SHFL.IDX PT, R40, R40, 0x1, 0x1c1f ;  /* 0x003c1f0028287f89 */ /* 0x001e2800000e0000 */
[----:B------:R-:W4:Y:S02]  /*25a80*/  SHFL.IDX PT, R35, R35, 0x1, 0x1c1f ;  /* 0x003c1f0023237f89 */ /* 0x000f2400000e0000 */
.L_x_3038:
        /* <DEDUP_REMOVED lines=49> */
[----:B------:R-:W-:Y:S02]  /*25da0*/  IMAD.MOV.U32 R7, RZ, RZ, R6 ;  /* 0x000000ffff077224 */ /* 0x000fe400078e0006 */
[----:B------:R-:W-:Y:S02]  /*25db0*/  IMAD.MOV.U32 R6, RZ, RZ, R5 ;  /* 0x000000ffff067224 */ /* 0x000fe400078e0005 */
[----:B------:R-:W-:Y:S02]  /*25dc0*/  IMAD.MOV.U32 R5, RZ, RZ, R4 ;  /* 0x000000ffff057224 */ /* 0x000fe400078e0004 */
[----:B------:R-:W-:Y:S02]  /*25dd0*/  IMAD.MOV.U32 R4, RZ, RZ, R3 ;  /* 0x000000ffff047224 */ /* 0x000fe400078e0003 */
[----:B------:R-:W-:-:S02]  /*25de0*/  IMAD.MOV.U32 R3, RZ, RZ, R2 ;  /* 0x000000ffff037224 */ /* 0x000fc400078e0002 */
[----:B------:R-:W3:Y:S01]  /*25df0*/  LDL R2, [R1+0x168] ;  /* 0x0001680001027983 */ /* 0x000ee20000100800 */
[----:B------:R-:W-:Y:S02]  /*25e00*/  IMAD.MOV.U32 R103, RZ, RZ, R58 ;  /* 0x000000ffff677224 */ /* 0x000fe400078e003a */
[----:B------:R-:W-:Y:S02]  /*25e10*/  IMAD.MOV.U32 R58, RZ, RZ, R55 ;  /* 0x000000ffff3a7224 */ /* 0x000fe400078e0037 */
[----:B------:R-:W-:Y:S02]  /*25e20*/  IMAD.MOV.U32 R55, RZ, RZ, R53 ;  /* 0x000000ffff377224 */ /* 0x000fe400078e0035 */
[----:B------:R-:W-:Y:S02]  /*25e30*/  IMAD.MOV.U32 R61, RZ, RZ, R58 ;  /* 0x000000ffff3d7224 */ /* 0x000fe400078e003a */
[----:B------:R-:W-:Y:S01]  /*25e40*/  IMAD.MOV.U32 R112, RZ, RZ, R59 ;  /* 0x000000ffff707224 */ /* 0x000fe200078e003b */
[----:B------:R-:W-:Y:S01]  /*25e50*/  MOV R58, R55 ;  /* 0x00000037003a7202 */ /* 0x000fe20000000f00 */
[----:B------:R-:W-:-:S02]  /*25e60*/  IMAD.MOV.U32 R59, RZ, RZ, R57 ;  /* 0x000000ffff3b7224 */ /* 0x000fc400078e0039 */
[----:B------:R-:W-:Y:S02]  /*25e70*/  IMAD.MOV.U32 R53, RZ, RZ, R50 ;  /* 0x000000ffff357224 */ /* 0x000fe400078e0032 */
[----:B------:R-:W-:Y:S01]  /*25e80*/  IMAD.MOV.U32 R57, RZ, RZ, R54 ;  /* 0x000000ffff397224 */ /* 0x000fe200078e0036 */
[----:B------:R-:W-:Y:S01]  /*25e90*/  MOV R50, R41 ;  /* 0x0000002900327202 */ /* 0x000fe20000000f00 */
[----:B------:R-:W-:Y:S02]  /*25ea0*/  IMAD.MOV.U32 R55, RZ, RZ, R53 ;  /* 0x000000ffff377224 */ /* 0x000fe400078e0035 */
[----:B------:R-:W-:Y:S01]  /*25eb0*/  IMAD.MOV.U32 R115, RZ, RZ, R61 ;  /* 0x000000ffff737224 */ /* 0x000fe200078e003d */
[----:B------:R-:W-:Y:S01]  /*25ec0*/  ISETP.GE.AND P0, PT, R64, UR4, PT ;  /* 0x0000000440007c0c */ /* 0x000fe2000bf06270 */
[----:B------:R-:W-:Y:S02]  /*25ed0*/  IMAD.MOV.U32 R54, RZ, RZ, R51 ;  /* 0x000000ffff367224 */ /* 0x000fe400078e0033 */
[----:B------:R-:W-:-:S02]  /*25ee0*/  IMAD.MOV.U32 R61, RZ, RZ, R59 ;  /* 0x000000ffff3d7224 */ /* 0x000fc400078e003b */
[----:B------:R-:W-:Y:S02]  /*25ef0*/  IMAD.MOV.U32 R41, RZ, RZ, R32 ;  /* 0x000000ffff297224 */ /* 0x000fe400078e0020 */
[----:B------:R-:W-:Y:S02]  /*25f00*/  IMAD.MOV.U32 R53, RZ, RZ, R50 ;  /* 0x000000ffff357224 */ /* 0x000fe400078e0032 */
        /* <DEDUP_REMOVED lines=18> */
[----:B------:R-:W-:Y:S01]  /*26030*/  MOV R49, R41 ;  /* 0x0000002900317202 */ /* 0x000fe20000000f00 */
[----:B------:R-:W-:Y:S01]  /*26040*/  IMAD.MOV.U32 R7, RZ, RZ, R5 ;  /* 0x000000ffff077224 */ /* 0x000fe200078e0005 */
[----:B------:R-:W-:Y:S01]  /*26050*/  MOV R5, R3 ;  /* 0x0000000300057202 */ /* 0x000fe20000000f00 */
[----:B------:R-:W-:-:S02]  /*26060*/  IMAD.MOV.U32 R6, RZ, RZ, R4 ;  /* 0x000000ffff067224 */ /* 0x000fc400078e0004 */
[----:B------:R-:W-:Y:S02]  /*26070*/  IMAD.MOV.U32 R41, RZ, RZ, R33 ;  /* 0x000000ffff297224 */ /* 0x000fe400078e0021 */
[----:B0-----:R-:W-:Y:S02]  /*26080*/  @!P0 IMAD.MOV.U32 R3, RZ, RZ, R40 ;  /* 0x000000ffff038224 */ /* 0x001fe400078e0028 */
[----:B------:R-:W-:Y:S02]  /*26090*/  IMAD.MOV.U32 R69, RZ, RZ, R59 ;  /* 0x000000ffff457224 */ /* 0x000fe400078e003b */
[----:B------:R-:W-:Y:S02]  /*260a0*/  IMAD.MOV.U32 R59, RZ, RZ, R54 ;  /* 0x000000ffff3b7224 */ /* 0x000fe400078e0036 */
[----:B------:R-:W-:Y:S02]  /*260b0*/  IMAD.MOV.U32 R54, RZ, RZ, R41 ;  /* 0x000000ffff367224 */ /* 0x000fe400078e0029 */
[----:B------:R-:W-:Y:S01]  /*260c0*/  IMAD.MOV.U32 R41, RZ, RZ, R6 ;  /* 0x000000ffff297224 */ /* 0x000fe200078e0006 */
[----:B------:R-:W-:Y:S01]  /*260d0*/  @!P1 LEA R6, P4, R120, R35, 0x2 ;  /* 0x0000002378069211 */ /* 0x000fe200078810ff */
[----:B---3--:R-:W-:-:S02]  /*260e0*/  IMAD.MOV.U32 R4, RZ, RZ, R2 ;  /* 0x000000ffff047224 */ /* 0x008fc400078e0002 */
        /* <DEDUP_REMOVED lines=9> */
[----:B------:R-:W-:-:S02]  /*26180*/  IMAD.MOV.U32 R33, RZ, RZ, R32 ;  /* 0x000000ffff217224 */ /* 0x000fc400078e0020 */
[----:B------:R-:W-:Y:S01]  /*26190*/  IMAD.MOV.U32 R65, RZ, RZ, R58 ;  /* 0x000000ffff417224 */ /* 0x000fe200078e003a */
[----:B------:R-:W5:Y:S01]  /*261a0*/  LDL R32, [R1+0x144] ;  /* 0x0001440001207983 */ /* 0x000f620000100800 */
[----:B------:R-:W-:Y:S02]  /*261b0*/  IMAD.MOV.U32 R70, RZ, RZ, R61 ;  /* 0x000000ffff467224 */ /* 0x000fe400078e003d */
[----:B------:R-:W-:Y:S02]  /*261c0*/  IMAD.MOV.U32 R58, RZ, RZ, R53 ;  /* 0x000000ffff3a7224 */ /* 0x000fe400078e0035 */
[----:B------:R-:W-:Y:S02]  /*261d0*/  IMAD.MOV.U32 R61, RZ, RZ, R55 ;  /* 0x000000ffff3d7224 */ /* 0x000fe400078e0037 */
[----:B------:R-:W-:Y:S01]  /*261e0*/  IMAD.MOV.U32 R53, RZ, RZ, R51 ;  /* 0x000000ffff357224 */ /* 0x000fe200078e0033 */
[----:B------:R-:W-:Y:S01]  /*261f0*/  MOV R51, R33 ;  /* 0x0000002100337202 */ /* 0x000fe20000000f00 */
[----:B------:R-:W-:-:S02]  /*26200*/  IMAD.MOV.U32 R55, RZ, RZ, R49 ;  /* 0x000000ffff377224 */ /* 0x000fc400078e0031 */
[----:B------:R-:W-:Y:S02]  /*26210*/  IMAD.MOV.U32 R49, RZ, RZ, R5 ;  /* 0x000000ffff317224 */ /* 0x000fe400078e0005 */
[----:B------:R-:W-:Y:S02]  /*26220*/  IMAD.MOV.U32 R33, RZ, RZ, R4 ;  /* 0x000000ffff217224 */ /* 0x000fe400078e0004 */
[----:B------:R-:W-:Y:S02]  /*26230*/  @!P0 IMAD.MOV.U32 R4, RZ, RZ, R27 ;  /* 0x000000ffff048224 */ /* 0x000fe400078e001b */
        /* <DEDUP_REMOVED lines=9> */
[----:B------:R-:W-:Y:S02]  /*262d0*/  IMAD.MOV.U32 R122, RZ, RZ, R69 ;  /* 0x000000ffff7a7224 */ /* 0x000fe400078e0045 */
[----:B------:R-:W-:Y:S02]  /*262e0*/  IMAD.MOV.U32 R69, RZ, RZ, R64 ;  /* 0x000000ffff457224 */ /* 0x000fe400078e0040 */
[----:B------:R-:W-:Y:S02]  /*262f0*/  IMAD.MOV.U32 R64, RZ, RZ, R59 ;  /* 0x000000ffff407224 */ /* 0x000fe400078e003b */
[----:B------:R-:W-:Y:S01]  /*26300*/  IMAD.MOV.U32 R59, RZ, RZ, R55 ;  /* 0x000000ffff3b7224 */ /* 0x000fe200078e0037 */
[----:B0-----:R-:W-:Y:S01]  /*26310*/  @!P2 LEA R4, P4, R72, R35, 0x2 ;  /* 0x000000234804a211 */ /* 0x001fe200078810ff */
[----:B------:R-:W-:Y:S02]  /*26320*/  IMAD.MOV.U32 R55, RZ, RZ, R51 ;  /* 0x000000ffff377224 */ /* 0x000fe400078e0033 */
[----:B------:R-:W-:-:S02]  /*26330*/  IMAD.MOV.U32 R51, RZ, RZ, R49 ;  /* 0x000000ffff337224 */ /* 0x000fc400078e0031 */
[----:B-----5:R-:W-:Y:S02]  /*26340*/  IMAD.MOV.U32 R49, RZ, RZ, R32 ;  /* 0x000000ffff317224 */ /* 0x020fe400078e0020 */
[----:B------:R-:W5:Y:S01]  /*26350*/  LDL R32, [R1+0xcc] ;  /* 0x0000cc0001207983 */ /* 0x000f620000100800 */
[----:B---3--:R-:W-:-:S03]  /*26360*/  @!P2 LEA.HI.X R5, R72, R40, R120, 0x2, P4 ;  /* 0x000000284805a211 */ /* 0x008fc600020f1478 */
[----:B------:R-:W3:Y:S01]  /*26370*/  LDL R120, [R1+0x194] ;  /* 0x0001940001787983 */ /* 0x000ee20000100800 */
[----:B------:R-:W-:Y:S01]  /*26380*/  ISETP.GE.AND P0, PT, R116, UR4, PT ;  /* 0x0000000474007c0c */ /* 0x000fe2000bf06270 */
[----:B------:R-:W-:Y:S02]  /*26390*/  IMAD.MOV.U32 R118, RZ, RZ, R70 ;  /* 0x000000ffff767224 */ /* 0x000fe400078e0046 */
[----:B------:R-:W-:Y:S01]  /*263a0*/  IMAD.MOV.U32 R70, RZ, RZ, R65 ;  /* 0x000000ffff467224 */ /* 0x000fe200078e0041 */
[----:B------:R-:W-:Y:S01]  /*263b0*/  MOV R65, R61 ;  /* 0x0000003d00417202 */ /* 0x000fe20000000f00 */
[----:B------:R-:W-:Y:S01]  /*263c0*/  IMAD.MOV.U32 R61, RZ, RZ, R58 ;  /* 0x000000ffff3d7224 */ /* 0x000fe200078e003a */
[----:B------:R0:W-:Y:S01]  /*263d0*/  @!P3 ST.E.64 desc[UR40][R2.64], R42 ;  /* 0x0000002a0200b985 */ /* 0x0001e2000c101b28 */
[----:B------:R-:W-:Y:S02]  /*263e0*/  IMAD.MOV.U32 R58, RZ, RZ, R57 ;  /* 0x000000ffff3a7224 */ /* 0x000fe400078e0039 */
[----:B------:R-:W-:-:S02]  /*263f0*/  IMAD.MOV.U32 R72, RZ, RZ, R70 ;  /* 0x000000ffff487224 */ /* 0x000fc400078e0046 */
[----:B------:R-:W-:Y:S02]  /*26400*/  IMAD.MOV.U32 R57, RZ, RZ, R54 ;  /* 0x000000ffff397224 */ /* 0x000fe400078e0036 */
[----:B------:R-:W-:Y:S02]  /*26410*/  IMAD.MOV.U32 R70, RZ, RZ, R69 ;  /* 0x000000ffff467224 */ /* 0x000fe400078e0045 */
[----:B------:R-:W-:Y:S02]  /*26420*/  IMAD.MOV.U32 R54, RZ, RZ, R50 ;  /* 0x000000ffff367224 */ /* 0x000fe400078e0032 */
[----:B------:R-:W-:Y:S01]  /*26430*/  IMAD.MOV.U32 R69, RZ, RZ, R65 ;  /* 0x000000ffff457224 */ /* 0x000fe200078e0041 */
[----:B------:R-:W-:Y:S01]  /*26440*/  MOV R65, R64 ;  /* 0x0000004000417202 */ /* 0x000fe20000000f00 */
[----:B------:R-:W-:Y:S01]  /*26450*/  IMAD.MOV.U32 R50, RZ, RZ, R33 ;  /* 0x000000ffff327224 */ /* 0x000fe200078e0021 */
[----:B0-----:R-:W-:Y:S01]  /*26460*/  @!P0 LEA R2, P5, R116, R35, 0x2 ;  /* 0x0000002374028211 */ /* 0x001fe200078a10ff */
[----:B------:R-:W2:Y:S01]  /*26470*/  LDL R33, [R1+0xd0] ;  /* 0x0000d00001217983 */ /* 0x000ea20000100800 */
[----:B------:R-:W-:-:S02]  /*26480*/  IMAD.MOV.U32 R64, RZ, RZ, R61 ;  /* 0x000000ffff407224 */ /* 0x000fc400078e003d */
[----:B------:R-:W-:Y:S01]  /*26490*/  IMAD.MOV.U32 R61, RZ, RZ, R59 ;  /* 0x000000ffff3d7224 */ /* 0x000fe200078e003b */
[----:B---3--:R-:W-:Y:S01]  /*264a0*/  @!P0 LEA.HI.X R3, R116, R40, R120, 0x2, P5 ;  /* 0x0000002874038211 */ /* 0x008fe200028f1478 */
[----:B------:R-:W-:Y:S01]  /*264b0*/  IMAD.MOV.U32 R120, RZ, RZ, R70 ;  /* 0x000000ffff787224 */ /* 0x000fe200078e0046 */
[----:B------:R-:W3:Y:S01]  /*264c0*/  LDL R116, [R1+0x190] ;  /* 0x0001900001747983 */ /* 0x000ee20000100800 */
[----:B------:R-:W-:Y:S02]  /*264d0*/  IMAD.MOV.U32 R70, RZ, RZ, R65 ;  /* 0x000000ffff467224 */ /* 0x000fe400078e0041 */
[----:B------:R-:W-:Y:S02]  /*264e0*/  IMAD.MOV.U32 R65, RZ, RZ, R61 ;  /* 0x000000ffff417224 */ /* 0x000fe400078e003d */
[----:B------:R-:W-:Y:S01]  /*264f0*/  IMAD.MOV.U32 R61, RZ, RZ, R55 ;  /* 0x000000ffff3d7224 */ /* 0x000fe200078e0037 */
[----:B------:R-:W-:Y:S01]  /*26500*/  MOV R55, R50 ;  /* 0x0000003200377202 */ /* 0x000fe20000000f00 */
[----:B-----5:R-:W-:-:S02]  /*26510*/  IMAD.MOV.U32 R50, RZ, RZ, R32 ;  /* 0x000000ffff327224 */ /* 0x020fc400078e0020 */
[----:B------:R-:W5:Y:S01]  /*26520*/  LDL R32, [R1+0xdc] ;  /* 0x0000dc0001207983 */ /* 0x000f620000100800 */
[----:B------:R-:W-:Y:S01]  /*26530*/  ISETP.GE.AND P1, PT, R113, UR4, PT ;  /* 0x0000000471007c0c */ /* 0x000fe2000bf26270 */
[----:B------:R-:W-:Y:S01]  /*26540*/  IMAD.MOV.U32 R59, RZ, RZ, R57 ;  /* 0x000000ffff3b7224 */ /* 0x000fe200078e0039 */
[----:B------:R-:W-:Y:S01]  /*26550*/  ISETP.GE.AND P3, PT, R112, UR4, PT ;  /* 0x0000000470007c0c */ /* 0x000fe2000bf66270 */
[----:B------:R-:W-:Y:S02]  /*26560*/  @!P2 IMAD.MOV.U32 R57, RZ, RZ, R73 ;  /* 0x000000ffff39a224 */ /* 0x000fe400078e0049 */
[----:B------:R-:W-:Y:S02]  /*26570*/  IMAD.MOV.U32 R121, RZ, RZ, R72 ;  /* 0x000000ffff797224 */ /* 0x000fe400078e0048 */
[----:B------:R-:W-:Y:S02]  /*26580*/  IMAD.MOV.U32 R72, RZ, RZ, R69 ;  /* 0x000000ffff487224 */ /* 0x000fe400078e0045 */
[----:B------:R-:W-:Y:S01]  /*26590*/  IMAD.MOV.U32 R69, RZ, RZ, R64 ;  /* 0x000000ffff457224 */ /* 0x000fe200078e0040 */
[----:B------:R0:W-:Y:S01]  /*265a0*/  @!P2 ST.E.64 desc[UR40][R4.64], R56 ;  /* 0x000000380400a985 */ /* 0x0001e2000c101b28 */
[----:B------:R-:W-:-:S02]  /*265b0*/  IMAD.MOV.U32 R64, RZ, RZ, R59 ;  /* 0x000000ffff407224 */ /* 0x000fc400078e003b */
[----:B------:R-:W-:Y:S02]  /*265c0*/  IMAD.MOV.U32 R59, RZ, RZ, R54 ;  /* 0x000000ffff3b7224 */ /* 0x000fe400078e0036 */
[----:B--2---:R-:W-:Y:S02]  /*265d0*/  IMAD.MOV.U32 R54, RZ, RZ, R33 ;  /* 0x000000ffff367224 */ /* 0x004fe400078e0021 */
[----:B------:R-:W2:Y:S01]  /*265e0*/  LDL R33, [R1+0x180] ;  /* 0x0001800001217983 */ /* 0x000ea20000100800 */
[----:B0-----:R-:W-:-:S03]  /*265f0*/  @!P1 LEA R4, P4, R113, R35, 0x2 ;  /* 0x0000002371049211 */ /* 0x001fc600078810ff */
[----:B------:R0:W-:Y:S02]  /*26600*/  @!P0 ST.E.64 desc[UR40][R2.64], R44 ;  /* 0x0000002c02008985 */ /* 0x0001e4000c101b28 */
[----:B0-----:R-:W-:Y:S02]  /*26610*/  @!P3 LEA R2, P5, R112, R35, 0x2 ;  /* 0x000000237002b211 */ /* 0x001fe400078a10ff */
[----:B---3--:R-:W-:Y:S01]  /*26620*/  @!P1 LEA.HI.X R5, R113, R40, R116, 0x2, P4 ;  /* 0x0000002871059211 */ /* 0x008fe200020f1474 */
[----:B------:R-:W-:Y:S02]  /*26630*/  IMAD.MOV.U32 R116, RZ, RZ, R72 ;  /* 0x000000ffff747224 */ /* 0x000fe400078e0048 */
[----:B------:R-:W-:Y:S02]  /*26640*/  IMAD.MOV.U32 R113, RZ, RZ, R70 ;  /* 0x000000ffff717224 */ /* 0x000fe400078e0046 */
[----:B------:R-:W-:Y:S02]  /*26650*/  IMAD.MOV.U32 R72, RZ, RZ, R69 ;  /* 0x000000ffff487224 */ /* 0x000fe400078e0045 */
[----:B------:R-:W-:-:S02]  /*26660*/  IMAD.MOV.U32 R69, RZ, RZ, R64 ;  /* 0x000000ffff457224 */ /* 0x000fc400078e0040 */
[----:B------:R-:W-:Y:S01]  /*26670*/  IMAD.MOV.U32 R64, RZ, RZ, R59 ;  /* 0x000000ffff407224 */ /* 0x000fe200078e003b */
[----:B------:R-:W-:Y:S01]  /*26680*/  @!P3 LEA.HI.X R3, R112, R40, R113, 0x2, P5 ;  /* 0x000000287003b211 */ /* 0x000fe200028f1471 */
[----:B-----5:R-:W-:Y:S02]  /*26690*/  IMAD.MOV.U32 R59, RZ, RZ, R32 ;  /* 0x000000ffff3b7224 */ /* 0x020fe400078e0020 */
[----:B------:R-:W-:Y:S02]  /*266a0*/  IMAD.MOV.U32 R113, RZ, RZ, R72 ;  /* 0x000000ffff717224 */ /* 0x000fe400078e0048 */
[----:B------:R-:W-:Y:S02]  /*266b0*/  IMAD.MOV.U32 R72, RZ, RZ, R69 ;  /* 0x000000ffff487224 */ /* 0x000fe400078e0045 */
[----:B------:R-:W-:Y:S02]  /*266c0*/  IMAD.MOV.U32 R69, RZ, RZ, R64 ;  /* 0x000000ffff457224 */ /* 0x000fe400078e0040 */
[----:B------:R-:W-:-:S02]  /*266d0*/  IMAD.MOV.U32 R64, RZ, RZ, R59 ;  /* 0x000000ffff407224 */ /* 0x000fc400078e003b */
[----:B------:R-:W3:Y:S01]  /*266e0*/  LDL R59, [R1+0x178] ;  /* 0x00017800013b7983 */ /* 0x000ee20000100800 */
[----:B------:R-:W-:Y:S01]  /*266f0*/  ISETP.GE.AND P2, PT, R110, UR4, PT ;  /* 0x000000046e007c0c */ /* 0x000fe2000bf46270 */
[----:B------:R-:W-:Y:S02]  /*26700*/  @!P1 IMAD.MOV.U32 R6, RZ, RZ, R47 ;  /* 0x000000ffff069224 */ /* 0x000fe400078e002f */
[----:B------:R-:W-:Y:S02]  /*26710*/  @!P1 IMAD.MOV.U32 R7, RZ, RZ, R81 ;  /* 0x000000ffff079224 */ /* 0x000fe400078e0051 */
[----:B------:R-:W-:Y:S02]  /*26720*/  IMAD.MOV.U32 R70, RZ, RZ, R65 ;  /* 0x000000ffff467224 */ /* 0x000fe400078e0041 */
[----:B------:R-:W-:Y:S01]  /*26730*/  IMAD.MOV.U32 R65, RZ, RZ, R61 ;  /* 0x000000ffff417224 */ /* 0x000fe200078e003d */
[----:B------:R0:W-:Y:S01]  /*26740*/  @!P1 ST.E.64 desc[UR40][R4.64], R6 ;  /* 0x0000000604009985 */ /* 0x0001e2000c101b28 */
[----:B--2---:R-:W-:-:S02]  /*26750*/  IMAD.MOV.U32 R61, RZ, RZ, R33 ;  /* 0x000000ffff3d7224 */ /* 0x004fc400078e0021 */
[----:B------:R-:W-:Y:S02]  /*26760*/  IMAD.MOV.U32 R33, RZ, RZ, R26 ;  /* 0x000000ffff217224 */ /* 0x000fe400078e001a */
[----:B------:R-:W-:Y:S01]  /*26770*/  IMAD.MOV.U32 R112, RZ, RZ, R70 ;  /* 0x000000ffff707224 */ /* 0x000fe200078e0046 */
[----:B------:R-:W-:Y:S01]  /*26780*/  ISETP.GE.AND P0, PT, R103, UR4, PT ;  /* 0x0000000467007c0c */ /* 0x000fe2000bf06270 */
[----:B------:R-:W-:Y:S02]  /*26790*/  IMAD.MOV.U32 R70, RZ, RZ, R65 ;  /* 0x000000ffff467224 */ /* 0x000fe400078e0041 */
[----:B------:R-:W-:Y:S02]  /*267a0*/  IMAD.MOV.U32 R65, RZ, RZ, R61 ;  /* 0x000000ffff417224 */ /* 0x000fe400078e003d */
[----:B------:R-:W-:Y:S01]  /*267b0*/  IMAD.MOV.U32 R61, RZ, RZ, R33 ;  /* 0x000000ffff3d7224 */ /* 0x000fe200078e0021 */
[----:B0-----:R-:W-:Y:S02]  /*267c0*/  @!P2 LEA R4, P4, R110, R35, 0x2 ;  /* 0x000000236e04a211 */ /* 0x001fe400078810ff */
[----:B------:R-:W-:-:S02]  /*267d0*/  ISETP.GE.AND P1, PT, R115, UR4, PT ;  /* 0x0000000473007c0c */ /* 0x000fc4000bf26270 */
[----:B------:R-:W-:Y:S02]  /*267e0*/  @!P2 LEA.HI.X R5, R110, R40, R112, 0x2, P4 ;  /* 0x000000286e05a211 */ /* 0x000fe400020f1470 */
[----:B------:R-:W-:Y:S01]  /*267f0*/  MOV R110, R72 ;  /* 0x00000048006e7202 */ /* 0x000fe20000000f00 */
[----:B------:R-:W-:Y:S02]  /*26800*/  IMAD.MOV.U32 R72, RZ, RZ, R69 ;  /* 0x000000ffff487224 */ /* 0x000fe400078e0045 */
[----:B------:R-:W-:Y:S02]  /*26810*/  IMAD.MOV.U32 R69, RZ, RZ, R61 ;  /* 0x000000ffff457224 */ /* 0x000fe400078e003d */
[----:B------:R-:W-:Y:S02]  /*26820*/  @!P3 IMAD.MOV.U32 R47, RZ, RZ, R48 ;  /* 0x000000ffff2fb224 */ /* 0x000fe400078e0030 */
[----:B------:R-:W-:Y:S02]  /*26830*/  IMAD.MOV.U32 R61, RZ, RZ, R58 ;  /* 0x000000ffff3d7224 */ /* 0x000fe400078e003a */
[----:B------:R-:W-:-:S02]  /*26840*/  IMAD.MOV.U32 R112, RZ, RZ, R70 ;  /* 0x000000ffff707224 */ /* 0x000fc400078e0046 */
[----:B------:R-:W-:Y:S02]  /*26850*/  IMAD.MOV.U32 R58, RZ, RZ, R53 ;  /* 0x000000ffff3a7224 */ /* 0x000fe400078e0035 */
[----:B------:R-:W-:Y:S01]  /*26860*/  IMAD.MOV.U32 R70, RZ, RZ, R65 ;  /* 0x000000ffff467224 */ /* 0x000fe200078e0041 */
[----:B------:R-:W2:Y:S01]  /*26870*/  LDL R53, [R1+0x158] ;  /* 0x0001580001357983 */ /* 0x000ea20000100800 */
[----:B------:R-:W-:Y:S02]  /*26880*/  IMAD.MOV.U32 R65, RZ, RZ, R64 ;  /* 0x000000ffff417224 */ /* 0x000fe400078e0040 */
[----:B------:R-:W-:Y:S01]  /*26890*/  @!P2 IMAD.MOV.U32 R6, RZ, RZ, R109 ;  /* 0x000000ffff06a224 */ /* 0x000fe200078e006d */
[----:B------:R0:W-:Y:S01]  /*268a0*/  @!P3 ST.E.64 desc[UR40][R2.64], R46 ;  /* 0x0000002e0200b985 */ /* 0x0001e2000c101b28 */
[----:B------:R-:W-:Y:S02]  /*268b0*/  @!P2 IMAD.MOV.U32 R7, RZ, RZ, R85 ;  /* 0x000000ffff07a224 */ /* 0x000fe400078e0055 */
[----:B------:R-:W-:-:S02]  /*268c0*/  IMAD.MOV.U32 R124, RZ, RZ, R70 ;  /* 0x000000ffff7c7224 */ /* 0x000fc400078e0046 */
[----:B------:R-:W-:Y:S01]  /*268d0*/  IMAD.MOV.U32 R70, RZ, RZ, R61 ;  /* 0x000000ffff467224 */ /* 0x000fe200078e003d */
[----:B------:R1:W-:Y:S01]  /*268e0*/  @!P2 ST.E.64 desc[UR40][R4.64], R6 ;  /* 0x000000060400a985 */ /* 0x0003e2000c101b28 */
[----:B0-----:R-:W-:-:S04]  /*268f0*/  @!P0 LEA R2, P5, R103, R35, 0x2 ;  /* 0x0000002367028211 */ /* 0x001fc800078a10ff */
[-C--:B------:R-:W-:Y:S02]  /*26900*/  @!P0 LEA.HI.X R3, R103, R40.reuse, R112, 0x2, P5 ;  /* 0x0000002867038211 */ /* 0x080fe400028f1470 */
[C---:B-1----:R-:W-:Y:S02]  /*26910*/  @!P1 LEA R4, P4, R115.reuse, R35, 0x2 ;  /* 0x0000002373049211 */ /* 0x042fe400078810ff */
[----:B------:R-:W-:Y:S01]  /*26920*/  MOV R112, R69 ;  /* 0x0000004500707202 */ /* 0x000fe20000000f00 */
[----:B------:R-:W-:Y:S01]  /*26930*/  IMAD.MOV.U32 R69, RZ, RZ, R21 ;  /* 0x000000ffff457224 */ /* 0x000fe200078e0015 */
[----:B------:R-:W-:Y:S01]  /*26940*/  @!P1 LEA.HI.X R5, R115, R40, R124, 0x2, P4 ;  /* 0x0000002873059211 */ /* 0x000fe200020f147c */
[----:B---3--:R-:W-:Y:S01]  /*26950*/  IMAD.MOV.U32 R64, RZ, RZ, R59 ;  /* 0x000000ffff407224 */ /* 0x008fe200078e003b */
[----:B------:R-:W-:Y:S01]  /*26960*/  ISETP.GE.AND P3, PT, R118, UR4, PT ;  /* 0x0000000476007c0c */ /* 0x000fe2000bf66270 */
[----:B------:R-:W-:Y:S02]  /*26970*/  IMAD.MOV.U32 R59, RZ, RZ, R13 ;  /* 0x000000ffff3b7224 */ /* 0x000fe400078e000d */
[----:B------:R-:W-:Y:S01]  /*26980*/  IMAD.MOV.U32 R26, RZ, RZ, R20 ;  /* 0x000000ffff1a7224 */ /* 0x000fe200078e0014 */
[----:B------:R-:W-:Y:S01]  /*26990*/  ISETP.GE.AND P2, PT, R122, UR4, PT ;  /* 0x000000047a007c0c */ /* 0x000fe2000bf46270 */
[----:B------:R-:W-:Y:S01]  /*269a0*/  IMAD.MOV.U32 R61, RZ, RZ, R59 ;  /* 0x000000ffff3d7224 */ /* 0x000fe200078e003b */
[----:B------:R-:W3:Y:S01]  /*269b0*/  LDL R20, [R1+0x14c] ;  /* 0x00014c0001147983 */ /* 0x000ee20000100800 */
[----:B------:R-:W-:-:S03]  /*269c0*/  IMAD.MOV.U32 R103, RZ, RZ, R64 ;  /* 0x000000ffff677224 */ /* 0x000fc600078e0040 */
[----:B------:R-:W5:Y:S01]  /*269d0*/  LDL R59, [R1+0x16c] ;  /* 0x00016c00013b7983 */ /* 0x000f620000100800 */
[----:B------:R-:W-:Y:S02]  /*269e0*/  IMAD.MOV.U32 R115, RZ, RZ, R103 ;  /* 0x000000ffff737224 */ /* 0x000fe400078e0067 */
[----:B------:R-:W-:Y:S01]  /*269f0*/  IMAD.MOV.U32 R103, RZ, RZ, R69 ;  /* 0x000000ffff677224 */ /* 0x000fe200078e0045 */
[----:B------:R-:W4:Y:S01]  /*26a00*/  LDL R21, [R1+0xb4] ;  /* 0x0000b40001157983 */ /* 0x000f220000100800 */
[----:B------:R-:W-:Y:S01]  /*26a10*/  IMAD.MOV.U32 R69, RZ, RZ, R55 ;  /* 0x000000ffff457224 */ /* 0x000fe200078e0037 */
[----:B------:R-:W-:Y:S02]  /*26a20*/  MOV R55, R41 ;  /* 0x0000002900377202 */ /* 0x000fe40000000f00 */
[----:B------:R-:W3:Y:S01]  /*26a30*/  LDL R41, [R1+0x15c] ;  /* 0x00015c0001297983 */ /* 0x000ee20000100800 */
[----:B------:R-:W-:Y:S02]  /*26a40*/  IMAD.MOV.U32 R124, RZ, RZ, R112 ;  /* 0x000000ffff7c7224 */ /* 0x000fe400078e0070 */
[----:B------:R-:W-:-:S02]  /*26a50*/  IMAD.MOV.U32 R112, RZ, RZ, R70 ;  /* 0x000000ffff707224 */ /* 0x000fc400078e0046 */
[----:B--2---:R-:W-:Y:S02]  /*26a60*/  IMAD.MOV.U32 R64, RZ, RZ, R53 ;  /* 0x000000ffff407224 */ /* 0x004fe400078e0035 */
[----:B------:R-:W-:-:S05]  /*26a70*/  @!P0 IMAD.MOV.U32 R53, RZ, RZ, R60 ;  /* 0x000000ffff358224 */ /* 0x000fca00078e003c */
[----:B------:R0:W-:Y:S02]  /*26a80*/  @!P0 ST.E.64 desc[UR40][R2.64], R52 ;  /* 0x0000003402008985 */ /* 0x0001e4000c101b28 */
[----:B0-----:R-:W-:-:S04]  /*26a90*/  @!P3 LEA R2, P5, R118, R35, 0x2 ;  /* 0x000000237602b211 */ /* 0x001fc800078a10ff */
[----:B------:R-:W-:Y:S01]  /*26aa0*/  @!P3 LEA.HI.X R3, R118, R40, R124, 0x2, P5 ;  /* 0x000000287603b211 */ /* 0x000fe200028f147c */
[----:B------:R-:W-:Y:S02]  /*26ab0*/  IMAD.MOV.U32 R118, RZ, RZ, R112 ;  /* 0x000000ffff767224 */ /* 0x000fe400078e0070 */
[----:B-----5:R-:W-:Y:S02]  /*26ac0*/  IMAD.MOV.U32 R70, RZ, RZ, R59 ;  /* 0x000000ffff467224 */ /* 0x020fe400078e003b */
[----:B------:R-:W-:Y:S02]  /*26ad0*/  IMAD.MOV.U32 R59, RZ, RZ, R51 ;  /* 0x000000ffff3b7224 */ /* 0x000fe400078e0033 */
[----:B------:R-:W-:Y:S02]  /*26ae0*/  IMAD.MOV.U32 R51, RZ, RZ, R25 ;  /* 0x000000ffff337224 */ /* 0x000fe400078e0019 */
[----:B------:R-:W-:Y:S01]  /*26af0*/  IMAD.MOV.U32 R112, RZ, RZ, R70 ;  /* 0x000000ffff707224 */ /* 0x000fe200078e0046 */
[----:B------:R-:W-:Y:S01]  /*26b00*/  ISETP.GE.AND P0, PT, R121, UR4, PT ;  /* 0x0000000479007c0c */ /* 0x000fe2000bf06270 */
[----:B------:R-:W-:Y:S01]  /*26b10*/  IMAD.MOV.U32 R70, RZ, RZ, R59 ;  /* 0x000000ffff467224 */ /* 0x000fe200078e003b */
[----:B------:R-:W2:Y:S01]  /*26b20*/  LDL R25, [R1+0xbc] ;  /* 0x0000bc0001197983 */ /* 0x000ea20000100800 */
[----:B------:R-:W-:-:S02]  /*26b30*/  IMAD.MOV.U32 R59, RZ, RZ, R55 ;  /* 0x000000ffff3b7224 */ /* 0x000fc400078e0037 */
[----:B------:R-:W-:Y:S02]  /*26b40*/  IMAD.MOV.U32 R55, RZ, RZ, R51 ;  /* 0x000000ffff377224 */ /* 0x000fe400078e0033 */
[----:B---3--:R-:W-:Y:S02]  /*26b50*/  IMAD.MOV.U32 R51, RZ, RZ, R41 ;  /* 0x000000ffff337224 */ /* 0x008fe400078e0029 */
[----:B------:R-:W3:Y:S01]  /*26b60*/  LDL R41, [R1+0x150] ;  /* 0x0001500001297983 */ /* 0x000ee20000100800 */
[----:B------:R-:W-:Y:S02]  /*26b70*/  @!P1 IMAD.MOV.U32 R6, RZ, RZ, R89 ;  /* 0x000000ffff069224 */ /* 0x000fe400078e0059 */
[----:B------:R-:W-:Y:S02]  /*26b80*/  @!P1 IMAD.MOV.U32 R7, RZ, RZ, R63 ;  /* 0x000000ffff079224 */ /* 0x000fe400078e003f */
[----:B------:R-:W-:Y:S02]  /*26b90*/  IMAD.MOV.U32 R124, RZ, RZ, R115 ;  /* 0x000000ffff7c7224 */ /* 0x000fe400078e0073 */
[----:B------:R-:W-:Y:S01]  /*26ba0*/  IMAD.MOV.U32 R115, RZ, RZ, R103 ;  /* 0x000000ffff737224 */ /* 0x000fe200078e0067 */
[----:B------:R0:W-:Y:S01]  /*26bb0*/  @!P1 ST.E.64 desc[UR40][R4.64], R6 ;  /* 0x0000000604009985 */ /* 0x0001e2000c101b28 */
[----:B------:R-:W-:-:S02]  /*26bc0*/  IMAD.MOV.U32 R103, RZ, RZ, R69 ;  /* 0x000000ffff677224 */ /* 0x000fc400078e0045 */
[----:B------:R-:W-:Y:S02]  /*26bd0*/  @!P3 IMAD.MOV.U32 R69, RZ, RZ, R67 ;  /* 0x000000ffff45b224 */ /* 0x000fe400078e0043 */
[----:B------:R-:W-:Y:S02]  /*26be0*/  IMAD.MOV.U32 R13, RZ, RZ, R12 ;  /* 0x000000ffff0d7224 */ /* 0x000fe400078e000c */
[----:B------:R-:W5:Y:S01]  /*26bf0*/  LDL R12, [R1+0x148] ;  /* 0x00014800010c7983 */ /* 0x000f620000100800 */
[----:B0-----:R-:W-:-:S03]  /*26c00*/  @!P2 LEA R4, P4, R122, R35, 0x2 ;  /* 0x000000237a04a211 */ /* 0x001fc600078810ff */
[----:B------:R0:W-:Y:S01]  /*26c10*/  @!P3 ST.E.64 desc[UR40][R2.64], R68 ;  /* 0x000000440200b985 */ /* 0x0001e2000c101b28 */
[----:B------:R-:W-:Y:S02]  /*26c20*/  @!P2 LEA.HI.X R5, R122, R40, R124, 0x2, P4 ;  /* 0x000000287a05a211 */ /* 0x000fe400020f147c */
[----:B------:R-:W-:Y:S01]  /*26c30*/  MOV R122, R118 ;  /* 0x00000076007a7202 */ /* 0x000fe20000000f00 */
[----:B------:R-:W-:Y:S02]  /*26c40*/  IMAD.MOV.U32 R118, RZ, RZ, R115 ;  /* 0x000000ffff767224 */ /* 0x000fe400078e0073 */
[----:B------:R-:W-:Y:S02]  /*26c50*/  IMAD.MOV.U32 R115, RZ, RZ, R112 ;  /* 0x000000ffff737224 */ /* 0x000fe400078e0070 */
[----:B------:R-:W-:Y:S02]  /*26c60*/  IMAD.MOV.U32 R112, RZ, RZ, R103 ;  /* 0x000000ffff707224 */ /* 0x000fe400078e0067 */
[----:B------:R-:W-:Y:S01]  /*26c70*/  IMAD.MOV.U32 R103, RZ, RZ, R70 ;  /* 0x000000ffff677224 */ /* 0x000fe200078e0046 */
[----:B0-----:R-:W-:Y:S01]  /*26c80*/  @!P0 LEA R2, P5, R121, R35, 0x2 ;  /* 0x0000002379028211 */ /* 0x001fe200078a10ff */
[----:B------:R-:W-:-:S02]  /*26c90*/  IMAD.MOV.U32 R33, RZ, RZ, R20 ;  /* 0x000000ffff217224 */ /* 0x000fc400078e0014 */
[----:B------:R-:W-:Y:S01]  /*26ca0*/  IMAD.MOV.U32 R70, RZ, RZ, R55 ;  /* 0x000000ffff467224 */ /* 0x000fe200078e0037 */
[----:B------:R-:W-:Y:S01]  /*26cb0*/  @!P0 LEA.HI.X R3, R121, R40, R122, 0x2, P5 ;  /* 0x0000002879038211 */ /* 0x000fe200028f147a */
[----:B------:R-:W-:Y:S02]  /*26cc0*/  IMAD.MOV.U32 R55, RZ, RZ, R51 ;  /* 0x000000ffff377224 */ /* 0x000fe400078e0033 */
[----:B------:R-:W-:Y:S02]  /*26cd0*/  IMAD.MOV.U32 R121, RZ, RZ, R118 ;  /* 0x000000ffff797224 */ /* 0x000fe400078e0076 */
[----:B------:R-:W-:Y:S02]  /*26ce0*/  IMAD.MOV.U32 R118, RZ, RZ, R115 ;  /* 0x000000ffff767224 */ /* 0x000fe400078e0073 */
[----:B------:R-:W-:Y:S01]  /*26cf0*/  IMAD.MOV.U32 R115, RZ, RZ, R112 ;  /* 0x000000ffff737224 */ /* 0x000fe200078e0070 */
[----:B------:R-:W-:Y:S01]  /*26d00*/  MOV R112, R70 ;  /* 0x0000004600707202 */ /* 0x000fe20000000f00 */
[----:B------:R-:W-:-:S02]  /*26d10*/  IMAD.MOV.U32 R70, RZ, RZ, R55 ;  /* 0x000000ffff467224 */ /* 0x000fc400078e0037 */
[----:B------:R-:W-:Y:S02]  /*26d20*/  IMAD.MOV.U32 R20, RZ, RZ, R11 ;  /* 0x000000ffff147224 */ /* 0x000fe400078e000b */
[----:B------:R-:W4:Y:S01]  /*26d30*/  LDL R11, [R1+0x138] ;  /* 0x00013800010b7983 */ /* 0x000f220000100800 */
[----:B------:R-:W-:-:S03]  /*26d40*/  MOV R32, R14 ;  /* 0x0000000e00207202 */ /* 0x000fc60000000f00 */
[----:B------:R-:W4:Y:S01]  /*26d50*/  LDL R14, [R1+0x12c] ;  /* 0x00012c00010e7983 */ /* 0x000f220000100800 */
[----:B------:R-:W-:Y:S01]  /*26d60*/  ISETP.GE.AND P1, PT, R120, UR4, PT ;  /* 0x0000000478007c0c */ /* 0x000fe2000bf26270 */
[----:B------:R-:W-:Y:S01]  /*26d70*/  @!P2 IMAD.MOV.U32 R63, RZ, RZ, R66 ;  /* 0x000000ffff3fa224 */ /* 0x000fe200078e0042 */
[----:B------:R-:W-:Y:S01]  /*26d80*/  ISETP.GE.AND P3, PT, R116, UR4, PT ;  /* 0x0000000474007c0c */ /* 0x000fe2000bf66270 */
[----:B------:R-:W-:-:S03]  /*26d90*/  @!P0 IMAD.MOV.U32 R77, RZ, RZ, R76 ;  /* 0x000000ffff4d8224 */ /* 0x000fc600078e004c */
[----:B------:R0:W-:Y:S01]  /*26da0*/  @!P2 ST.E.64 desc[UR40][R4.64], R62 ;  /* 0x0000003e0400a985 */ /* 0x0001e2000c101b28 */
[----:B------:R-:W-:Y:S01]  /*26db0*/  ISETP.GE.AND P2, PT, R113, UR4, PT ;  /* 0x0000000471007c0c */ /* 0x000fe2000bf46270 */
[----:B------:R-:W-:-:S05]  /*26dc0*/  @!P0 IMAD.MOV.U32 R76, RZ, RZ, R71 ;  /* 0x000000ffff4c8224 */ /* 0x000fca00078e0047 */
[----:B------:R-:W-:Y:S01]  /*26dd0*/  @!P1 LOP3.LUT R75, R75, R74, RZ, 0x3c, !PT ;  /* 0x0000004a4b4b9212 */ /* 0x000fe200078e3cff */
[----:B---3--:R-:W-:Y:S02]  /*26de0*/  IMAD.MOV.U32 R51, RZ, RZ, R41 ;  /* 0x000000ffff337224 */ /* 0x008fe400078e0029 */
[----:B------:R-:W-:Y:S02]  /*26df0*/  IMAD.MOV.U32 R41, RZ, RZ, R33 ;  /* 0x000000ffff297224 */ /* 0x000fe400078e0021 */
[----:B------:R-:W-:Y:S02]  /*26e00*/  IMAD.MOV.U32 R33, RZ, RZ, R26 ;  /* 0x000000ffff217224 */ /* 0x000fe400078e001a */
[----:B------:R-:W-:Y:S01]  /*26e10*/  IMAD.MOV.U32 R55, RZ, RZ, R51 ;  /* 0x000000ffff377224 */ /* 0x000fe200078e0033 */
[----:B------:R-:W3:Y:S01]  /*26e20*/  LDL R26, [R1+0x13c] ;  /* 0x00013c00011a7983 */ /* 0x000ee20000100800 */
[----:B------:R-:W-:Y:S02]  /*26e30*/  IMAD.MOV.U32 R51, RZ, RZ, R41 ;  /* 0x000000ffff337224 */ /* 0x000fe400078e0029 */
[----:B------:R-:W-:-:S02]  /*26e40*/  IMAD.MOV.U32 R41, RZ, RZ, R33 ;  /* 0x000000ffff297224 */ /* 0x000fc400078e0021 */
[----:B------:R-:W-:Y:S02]  /*26e50*/  IMAD.MOV.U32 R33, RZ, RZ, R15 ;  /* 0x000000ffff217224 */ /* 0x000fe400078e000f */
[----:B------:R-:W3:Y:S01]  /*26e60*/  LDL R15, [R1+0xb0] ;  /* 0x0000b000010f7983 */ /* 0x000ee20000100800 */
[C---:B0-----:R-:W-:Y:S02]  /*26e70*/  @!P1 LEA R4, P4, R120.reuse, R35, 0x2 ;  /* 0x0000002378049211 */ /* 0x041fe400078810ff */
[C---:B------:R-:W-:Y:S01]  /*26e80*/  @!P1 LOP3.LUT R74, R75.reuse, R74, RZ, 0x3c, !PT ;  /* 0x0000004a4b4a9212 */ /* 0x040fe200078e3cff */
[----:B------:R0:W-:Y:S01]  /*26e90*/  @!P0 ST.E.64 desc[UR40][R2.64], R76 ;  /* 0x0000004c02008985 */ /* 0x0001e2000c101b28 */
[----:B------:R-:W-:Y:S02]  /*26ea0*/  @!P1 LEA.HI.X R5, R120, R40, R121, 0x2, P4 ;  /* 0x0000002878059211 */ /* 0x000fe400020f1479 */
[----:B------:R-:W-:Y:S02]  /*26eb0*/  @!P1 LOP3.LUT R75, R75, R74, RZ, 0x3c, !PT ;  /* 0x0000004a4b4b9212 */ /* 0x000fe400078e3cff */
[----:B------:R-:W-:Y:S01]  /*26ec0*/  ISETP.GE.AND P0, PT, R110, UR4, PT ;  /* 0x000000046e007c0c */ /* 0x000fe2000bf06270 */
[----:B------:R-:W-:-:S02]  /*26ed0*/  @!P3 IMAD.MOV.U32 R85, RZ, RZ, R84 ;  /* 0x000000ffff55b224 */ /* 0x000fc400078e0054 */
[----:B------:R1:W-:Y:S01]  /*26ee0*/  @!P1 ST.E.64 desc[UR40][R4.64], R74 ;  /* 0x0000004a04009985 */ /* 0x0003e2000c101b28 */
[----:B------:R-:W-:Y:S01]  /*26ef0*/  ISETP.GE.AND P1, PT, R72, UR4, PT ;  /* 0x0000000448007c0c */ /* 0x000fe2000bf26270 */
[----:B------:R-:W-:Y:S01]  /*26f00*/  @!P3 IMAD.MOV.U32 R84, RZ, RZ, R78 ;  /* 0x000000ffff54b224 */ /* 0x000fe200078e004e */
[----:B0-----:R-:W-:-:S04]  /*26f10*/  @!P3 LEA R2, P5, R116, R35, 0x2 ;  /* 0x000000237402b211 */ /* 0x001fc800078a10ff */
[----:B------:R-:W-:Y:S02]  /*26f20*/  @!P3 LEA.HI.X R3, R116, R40, R118, 0x2, P5 ;  /* 0x000000287403b211 */ /* 0x000fe400028f1476 */
[----:B-1----:R-:W-:-:S03]  /*26f30*/  @!P2 LEA R4, P4, R113, R35, 0x2 ;  /* 0x000000237104a211 */ /* 0x002fc600078810ff */
[----:B------:R0:W-:Y:S01]  /*26f40*/  @!P3 ST.E.64 desc[UR40][R2.64], R84 ;  /* 0x000000540200b985 */ /* 0x0001e2000c101b28 */
[----:B------:R-:W-:Y:S01]  /*26f50*/  ISETP.GE.AND P3, PT, R65, UR4, PT ;  /* 0x0000000441007c0c */ /* 0x000fe2000bf66270 */
[----:B------:R-:W-:Y:S01]  /*26f60*/  @!P2 IMAD.MOV.U32 R6, RZ, RZ, R117 ;  /* 0x000000ffff06a224 */ /* 0x000fe200078e0075 */
[----:B------:R-:W-:Y:S01]  /*26f70*/  @!P2 LEA.HI.X R5, R113, R40, R115, 0x2, P4 ;  /* 0x000000287105a211 */ /* 0x000fe200020f1473 */
[----:B------:R-:W-:Y:S02]  /*26f80*/  @!P2 IMAD.MOV.U32 R7, RZ, RZ, R79 ;  /* 0x000000ffff07a224 */ /* 0x000fe400078e004f */
[----:B------:R-:W-:-:S03]  /*26f90*/  @!P0 IMAD.MOV.U32 R89, RZ, RZ, R88 ;  /* 0x000000ffff598224 */ /* 0x000fc600078e0058 */
[----:B------:R1:W-:Y:S01]  /*26fa0*/  @!P2 ST.E.64 desc[UR40][R4.64], R6 ;  /* 0x000000060400a985 */ /* 0x0003e2000c101b28 */
[----:B------:R-:W-:Y:S02]  /*26fb0*/  ISETP.GE.AND P2, PT, R61, UR4, PT ;  /* 0x000000043d007c0c */ /* 0x000fe4000bf46270 */
[----:B0-----:R-:W-:Y:S01]  /*26fc0*/  @!P0 LEA R2, P5, R110, R35, 0x2 ;  /* 0x000000236e028211 */ /* 0x001fe200078a10ff */
[----:B------:R-:W-:-:S03]  /*26fd0*/  @!P0 IMAD.MOV.U32 R88, RZ, RZ, R86 ;  /* 0x000000ffff588224 */ /* 0x000fc600078e0056 */
[-C--:B------:R-:W-:Y:S02]  /*26fe0*/  @!P0 LEA.HI.X R3, R110, R40.reuse, R112, 0x2, P5 ;  /* 0x000000286e038211 */ /* 0x080fe400028f1470 */
[C---:B-1----:R-:W-:Y:S01]  /*26ff0*/  @!P1 LEA R4, P4, R72.reuse, R35, 0x2 ;  /* 0x0000002348049211 */ /* 0x042fe200078810ff */
[----:B------:R-:W-:Y:S01]  /*27000*/  @!P1 IMAD.MOV.U32 R7, RZ, RZ, R82 ;  /* 0x000000ffff079224 */ /* 0x000fe200078e0052 */
[----:B------:R-:W-:Y:S01]  /*27010*/  @!P1 MOV R6, R125 ;  /* 0x0000007d00069202 */ /* 0x000fe20000000f00 */
[----:B------:R0:W-:Y:S01]  /*27020*/  @!P0 ST.E.64 desc[UR40][R2.64], R88 ;  /* 0x0000005802008985 */ /* 0x0001e2000c101b28 */
[----:B------:R-:W-:Y:S02]  /*27030*/  @!P1 LEA.HI.X R5, R72, R40, R103, 0x2, P4 ;  /* 0x0000002848059211 */ /* 0x000fe400020f1467 */
[----:B------:R-:W-:-:S03]  /*27040*/  ISETP.GE.AND P0, PT, R58, UR4, PT ;  /* 0x000000043a007c0c */ /* 0x000fc6000bf06270 */
[----:B------:R1:W-:Y:S01]  /*27050*/  @!P1 ST.E.64 desc[UR40][R4.64], R6 ;  /* 0x0000000604009985 */ /* 0x0003e2000c101b28 */
[----:B------:R-:W-:Y:S02]  /*27060*/  ISETP.GE.AND P1, PT, R54, UR4, PT ;  /* 0x0000000436007c0c */ /* 0x000fe4000bf26270 */
[----:B0-----:R-:W-:-:S04]  /*27070*/  @!P3 LEA R2, P5, R65, R35, 0x2 ;  /* 0x000000234102b211 */ /* 0x001fc800078a10ff */
[----:B------:R-:W-:Y:S01]  /*27080*/  @!P3 LEA.HI.X R3, R65, R40, R70, 0x2, P5 ;  /* 0x000000284103b211 */ /* 0x000fe200028f1446 */
[----:B-1----:R-:W-:Y:S02]  /*27090*/  @!P3 IMAD.MOV.U32 R4, RZ, RZ, R91 ;  /* 0x000000ffff04b224 */ /* 0x002fe400078e005b */
[----:B------:R-:W-:Y:S01]  /*270a0*/  @!P3 IMAD.MOV.U32 R5, RZ, RZ, R92 ;  /* 0x000000ffff05b224 */ /* 0x000fe200078e005c */
[----:B------:R-:W-:-:S04]  /*270b0*/  @!P2 LEA R6, P4, R61, R35, 0x2 ;  /* 0x000000233d06a211 */ /* 0x000fc800078810ff */
[----:B------:R0:W-:Y:S01]  /*270c0*/  @!P3 ST.E.64 desc[UR40][R2.64], R4 ;  /* 0x000000040200b985 */ /* 0x0001e2000c101b28 */
[----:B------:R-:W-:Y:S02]  /*270d0*/  ISETP.GE.AND P3, PT, R50, UR4, PT ;  /* 0x0000000432007c0c */ /* 0x000fe4000bf66270 */
[----:B------:R-:W-:Y:S01]  /*270e0*/  @!P2 LEA.HI.X R7, R61, R40, R64, 0x2, P4 ;  /* 0x000000283d07a211 */ /* 0x000fe200020f1440 */
[----:B0-----:R-:W-:Y:S02]  /*270f0*/  @!P2 IMAD.MOV.U32 R4, RZ, RZ, R83 ;  /* 0x000000ffff04a224 */ /* 0x001fe400078e0053 */
[----:B------:R-:W-:Y:S01]  /*27100*/  @!P2 IMAD.MOV.U32 R5, RZ, RZ, R87 ;  /* 0x000000ffff05a224 */ /* 0x000fe200078e0057 */
[----:B------:R-:W-:-:S04]  /*27110*/  @!P0 LEA R2, P5, R58, R35, 0x2 ;  /* 0x000000233a028211 */ /* 0x000fc800078a10ff */
[----:B------:R0:W-:Y:S01]  /*27120*/  @!P2 ST.E.64 desc[UR40][R6.64], R4 ;  /* 0x000000040600a985 */ /* 0x0001e2000c101b28 */
[----:B------:R-:W-:Y:S02]  /*27130*/  ISETP.GE.AND P2, PT, R9, UR4, PT ;  /* 0x0000000409007c0c */ /* 0x000fe4000bf46270 */
[----:B------:R-:W-:Y:S01]  /*27140*/  @!P0 LEA.HI.X R3, R58, R40, R59, 0x2, P5 ;  /* 0x000000283a038211 */ /* 0x000fe200028f143b */
[----:B------:R-:W-:Y:S02]  /*27150*/  @!P1 IMAD.MOV.U32 R91, RZ, RZ, R90 ;  /* 0x000000ffff5b9224 */ /* 0x000fe400078e005a */
[----:B------:R-:W-:Y:S02]  /*27160*/  @!P1 IMAD.MOV.U32 R90, RZ, RZ, R106 ;  /* 0x000000ffff5a9224 */ /* 0x000fe400078e006a */
[----:B0-----:R-:W-:Y:S02]  /*27170*/  @!P0 IMAD.MOV.U32 R4, RZ, RZ, R94 ;  /* 0x000000ffff048224 */ /* 0x001fe400078e005e */
[----:B------:R-:W-:Y:S01]  /*27180*/  @!P0 IMAD.MOV.U32 R5, RZ, RZ, R96 ;  /* 0x000000ffff058224 */ /* 0x000fe200078e0060 */
[----:B------:R-:W-:-:S04]  /*27190*/  @!P1 LEA R6, P4, R54, R35, 0x2 ;  /* 0x0000002336069211 */ /* 0x000fc800078810ff */
[----:B------:R0:W-:Y:S01]  /*271a0*/  @!P0 ST.E.64 desc[UR40][R2.64], R4 ;  /* 0x0000000402008985 */ /* 0x0001e2000c101b28 */
[-C--:B------:R-:W-:Y:S02]  /*271b0*/  @!P1 LEA.HI.X R7, R54, R40.reuse, R55, 0x2, P4 ;  /* 0x0000002836079211 */ /* 0x080fe400020f1437 */
[----:B------:R-:W-:Y:S02]  /*271c0*/  ISETP.GE.AND P0, PT, R41, UR4, PT ;  /* 0x0000000429007c0c */ /* 0x000fe4000bf06270 */
[----:B------:R-:W-:Y:S01]  /*271d0*/  ISETP.GE.AND P4, PT, R32, UR4, PT ;  /* 0x0000000420007c0c */ /* 0x000fe2000bf86270 */
[----:B------:R1:W-:Y:S01]  /*271e0*/  @!P1 ST.E.64 desc[UR40][R6.64], R90 ;  /* 0x0000005a06009985 */ /* 0x0003e2000c101b28 */
[C---:B0-----:R-:W-:Y:S01]  /*271f0*/  @!P3 LEA R2, P5, R50.reuse, R35, 0x2 ;  /* 0x000000233202b211 */ /* 0x041fe200078a10ff */
[----:B------:R-:W-:Y:S02]  /*27200*/  @!P3 IMAD.MOV.U32 R4, RZ, RZ, R98 ;  /* 0x000000ffff04b224 */ /* 0x000fe400078e0062 */
[----:B------:R-:W-:Y:S01]  /*27210*/  @!P3 IMAD.MOV.U32 R5, RZ, RZ, R93 ;  /* 0x000000ffff05b224 */ /* 0x000fe200078e005d */
[----:B------:R-:W-:-:S02]  /*27220*/  @!P3 LEA.HI.X R3, R50, R40, R51, 0x2, P5 ;  /* 0x000000283203b211 */ /* 0x000fc400028f1433 */
[----:B-1----:R-:W-:-:S03]  /*27230*/  @!P2 LEA R6, P1, R9, R35, 0x2 ;  /* 0x000000230906a211 */ /* 0x002fc600078210ff */
[----:B------:R0:W-:Y:S01]  /*27240*/  @!P3 ST.E.64 desc[UR40][R2.64], R4 ;  /* 0x000000040200b985 */ /* 0x0001e2000c101b28 */
[----:B-----5:R-:W-:Y:S02]  /*27250*/  @!P2 LEA.HI.X R7, R9, R40, R12, 0x2, P1 ;  /* 0x000000280907a211 */ /* 0x020fe400008f140c */
[----:B--2---:R-:W-:Y:S01]  /*27260*/  ISETP.GE.AND P1, PT, R25, UR4, PT ;  /* 0x0000000419007c0c */ /* 0x004fe2000bf26270 */
[----:B------:R-:W-:Y:S01]  /*27270*/  IMAD.MOV.U32 R12, RZ, RZ, R8 ;  /* 0x000000ffff0c7224 */ /* 0x000fe200078e0008 */
[----:B------:R-:W-:Y:S01]  /*27280*/  @!P4 LEA R8, P3, R32, R35, 0x2 ;  /* 0x000000232008c211 */ /* 0x000fe200078610ff */
[----:B------:R-:W-:Y:S02]  /*27290*/  @!P0 IMAD.MOV.U32 R103, RZ, RZ, R102 ;  /* 0x000000ffff678224 */ /* 0x000fe400078e0066 */
[----:B0-----:R-:W-:Y:S01]  /*272a0*/  @!P2 IMAD.MOV.U32 R4, RZ, RZ, R111 ;  /* 0x000000ffff04a224 */ /* 0x001fe200078e006f */
[----:B------:R-:W-:Y:S02]  /*272b0*/  @!P2 MOV R5, R95 ;  /* 0x0000005f0005a202 */ /* 0x000fe40000000f00 */
[----:B------:R-:W-:-:S03]  /*272c0*/  @!P0 LEA R2, P5, R41, R35, 0x2 ;  /* 0x0000002329028211 */ /* 0x000fc600078a10ff */
[----:B------:R-:W-:Y:S01]  /*272d0*/  @!P2 ST.E.64 desc[UR40][R6.64], R4 ;  /* 0x000000040600a985 */ /* 0x000fe2000c101b28 */
[----:B------:R-:W-:Y:S01]  /*272e0*/  ISETP.GE.AND P2, PT, R10, UR4, PT ;  /* 0x000000040a007c0c */ /* 0x000fe2000bf46270 */
[----:B------:R-:W-:Y:S01]  /*272f0*/  @!P0 IMAD.MOV.U32 R102, RZ, RZ, R100 ;  /* 0x000000ffff668224 */ /* 0x000fe200078e0064 */
[-C--:B------:R-:W-:Y:S01]  /*27300*/  @!P0 LEA.HI.X R3, R41, R40.reuse, R49, 0x2, P5 ;  /* 0x0000002829038211 */ /* 0x080fe200028f1431 */
[----:B------:R-:W-:Y:S01]  /*27310*/  @!P4 IMAD.MOV.U32 R115, RZ, RZ, R97 ;  /* 0x000000ffff73c224 */ /* 0x000fe200078e0061 */
[----:B------:R-:W-:Y:S02]  /*27320*/  @!P4 LEA.HI.X R9, R32, R40, R33, 0x2, P3 ;  /* 0x000000282009c211 */ /* 0x000fe400018f1421 */
[----:B----4-:R-:W-:Y:S01]  /*27330*/  ISETP.GE.AND P3, PT, R21, UR4, PT ;  /* 0x0000000415007c0c */ /* 0x010fe2000bf66270 */
[----:B------:R0:W-:Y:S04]  /*27340*/  @!P0 ST.E.64 desc[UR40][R2.64], R102 ;  /* 0x0000006602008985 */ /* 0x0001e8000c101b28 */
[----:B------:R1:W-:Y:S01]  /*27350*/  @!P4 ST.E.64 desc[UR40][R8.64], R114 ;  /* 0x000000720800c985 */ /* 0x0003e2000c101b28 */
[----:B------:R-:W-:-:S02]  /*27360*/  ISETP.GE.AND P4, PT, R13, UR4, PT ;  /* 0x000000040d007c0c */ /* 0x000fc4000bf86270 */
[----:B0-----:R-:W-:Y:S01]  /*27370*/  @!P1 LEA R2, P0, R25, R35, 0x2 ;  /* 0x0000002319029211 */ /* 0x001fe200078010ff */
[----:B------:R-:W-:-:S04]  /*27380*/  @!P2 IMAD.MOV.U32 R98, RZ, RZ, R119 ;  /* 0x000000ffff62a224 */ /* 0x000fc800078e0077 */
[----:B------:R-:W-:Y:S02]  /*27390*/  @!P3 IMAD.MOV.U32 R109, RZ, RZ, R108 ;  /* 0x000000ffff6db224 */ /* 0x000fe400078e006c */
[----:B------:R-:W-:Y:S01]  /*273a0*/  @!P3 IMAD.MOV.U32 R108, RZ, RZ, R107 ;  /* 0x000000ffff6cb224 */ /* 0x000fe200078e006b */
[-C--:B---3--:R-:W-:Y:S02]  /*273b0*/  @!P1 LEA.HI.X R3, R25, R40.reuse, R26, 0x2, P0 ;  /* 0x0000002819039211 */ /* 0x088fe400000f141a */
[CC--:B------:R-:W-:Y:S02]  /*273c0*/  @!P2 LEA R4, P0, R10.reuse, R35.reuse, 0x2 ;  /* 0x000000230a04a211 */ /* 0x0c0fe400078010ff */
[----:B------:R-:W-:Y:S02]  /*273d0*/  ISETP.GE.AND P5, PT, R15, UR4, PT ;  /* 0x000000040f007c0c */ /* 0x000fe4000bfa6270 */
[----:B------:R-:W-:Y:S01]  /*273e0*/  @!P2 LEA.HI.X R5, R10, R40, R11, 0x2, P0 ;  /* 0x000000280a05a211 */ /* 0x000fe200000f140b */
[----:B------:R0:W-:Y:S01]  /*273f0*/  @!P1 ST.E.64 desc[UR40][R2.64], R104 ;  /* 0x0000006802009985 */ /* 0x0001e2000c101b28 */
[----:B------:R-:W-:-:S03]  /*27400*/  @!P3 LEA R6, P0, R21, R35, 0x2 ;  /* 0x000000231506b211 */ /* 0x000fc600078010ff */
[----:B------:R0:W-:Y:S01]  /*27410*/  @!P2 ST.E.64 desc[UR40][R4.64], R98 ;  /* 0x000000620400a985 */ /* 0x0001e2000c101b28 */
[----:B-1----:R-:W-:Y:S02]  /*27420*/  @!P4 LEA R8, P2, R13, R35, 0x2 ;  /* 0x000000230d08c211 */ /* 0x002fe400078410ff */
[----:B------:R-:W-:-:S03]  /*27430*/  @!P3 LEA.HI.X R7, R21, R40, R24, 0x2, P0 ;  /* 0x000000281507b211 */ /* 0x000fc600000f1418 */
[----:B------:R-:W-:Y:S01]  /*27440*/  @!P5 LEA R10, P1, R15, R35, 0x2 ;  /* 0x000000230f0ad211 */ /* 0x000fe200078210ff */
[----:B------:R-:W-:Y:S01]  /*27450*/  @!P5 IMAD.MOV.U32 R100, RZ, RZ, R123 ;  /* 0x000000ffff64d224 */ /* 0x000fe200078e007b */
        /* <DEDUP_REMOVED lines=12> */
.L_x_2664:
        /* <DEDUP_REMOVED lines=13> */
[----:B------:R-:W-:Y:S01]  /*275f0*/  @P1 IADD3 R4, P2, R4, UR6, RZ ;  /* 0x0000000604041c10 */ /* 0x000fe2000ff5e0ff */
[----:B------:R-:W-:Y:S01]  /*27600*/  IMAD.U32 R20, RZ, RZ, UR4 ;  /* 0x00000004ff147e24 */ /* 0x000fe2000f8e00ff */
[----:B------:R2:W5:Y:S02]  /*27610*/  @P0 LDG.E R15, desc[UR40][R2.64] ;  /* 0x00000028020f0981 */ /* 0x000564000c1e1900 */
        /* <DEDUP_REMOVED lines=10> */
.L_x_2683:
        /* <DEDUP_REMOVED lines=9> */
[----:B-1----:R-:W-:Y:S01]  /*27750*/  IMAD R0, R20, R29, RZ ;  /* 0x0000001d14007224 */ /* 0x002fe200078e02ff */
[----:B--2---:R-:W-:-:S04]  /*27760*/  IADD3 R27, R2, -0x80, R28 ;  /* 0xffffff80021b7810 */ /* 0x004fc80007ffe01c */
[----:B------:R-:W-:-:S13]  /*27770*/  ISETP.GE.AND P0, PT, R27, R0, PT ;  /* 0x000000001b00720c */ /* 0x000fda0003f06270 */
[----:B------:R-:W-:Y:S05]  /*27780*/  @P0 BRA `(.L_x_2685) ;  /* 0x0000000000b40947 */ /* 0x000fea0003800000 */
[----:B------:R-:W2:Y:S01]  /*27790*/  LDL R12, [R1+0x68] ;  /* 0x00006800010c7983 */ /* 0x000ea20000100800 */
[----:B------:R-:W-:Y:S01]  /*277a0*/  IMAD.MOV.U32 R0, RZ, RZ, 0x9b8 ;  /* 0x000009b8ff007424 */ /* 0x000fe200078e00ff */
[----:B------:R-:W-:Y:S01]  /*277b0*/  ISETP.GT.AND P3, PT, R223, 0x1, PT ;  /* 0x00000001df00780c */ /* 0x000fe20003f64270 */
[----:B------:R-:W1:Y:S01]  /*277c0*/  LDC.64 R2, c[0x0][0xba8] ;  /* 0x0002ea00ff027b82 */ /* 0x000e620000000a00 */
[----:B------:R-:W3:Y:S01]  /*277d0*/  LDL.LU R30, [R1+0xa4] ;  /* 0x0000a400011e7983 */ /* 0x000ee20000300800 */
[----:B------:R-:W-:Y:S01]  /*277e0*/  ISETP.NE.AND P0, PT, R29, 0x1, PT ;  /* 0x000000011d00780c */ /* 0x000fe20003f05270 */
[----:B------:R-:W-:Y:S01]  /*277f0*/  IMAD.MOV.U32 R21, RZ, RZ, R27 ;  /* 0x000000ffff157224 */ /* 0x000fe200078e001b */
        /* <DEDUP_REMOVED lines=17> */
[----:B------:R-:W-:Y:S01]  /*27910*/  IMAD.WIDE.U32 R12, R6, R25, RZ ;  /* 0x00000019060c7225 */ /* 0x000fe200078e00ff */
[----:B------:R-:W-:Y:S02]  /*27920*/  IADD3 R11, R31, R11, RZ ;  /* 0x0000000b1f0b7210 */ /* 0x000fe40007ffe0ff */
[----:B------:R-:W-:Y:S01]  /*27930*/  IADD3 R10, P0, P1, R12, R10, R15 ;  /* 0x0000000a0c0a7210 */ /* 0x000fe2000791e00f */
[----:B------:R-:W-:Y:S02]  /*27940*/  IMAD.IADD R12, R13, 0x1, R7 ;  /* 0x000000010d0c7824 */ /* 0x000fe400078e0207 */
[----:B------:R-:W-:-:S04]  /*27950*/  IMAD.WIDE.U32 R6, R8, R33, RZ ;  /* 0x0000002108067225 */ /* 0x000fc800078e00ff */
[----:B------:R-:W-:Y:S02]  /*27960*/  IMAD R13, R9, R33, RZ ;  /* 0x00000021090d7224 */ /* 0x000fe400078e02ff */
[----:B------:R-:W-:Y:S01]  /*27970*/  IMAD R9, R29, R0, R27 ;  /* 0x000000001d097224 */ /* 0x000fe200078e021b */
[----:B------:R-:W-:Y:S01]  /*27980*/  IADD3.X R0, R12, R11, R14, P0, P1 ;  /* 0x0000000b0c007210 */ /* 0x000fe200007e240e */
[----:B------:R-:W-:Y:S01]  /*27990*/  IMAD.IADD R7, R13, 0x1, R7 ;  /* 0x000000010d077824 */ /* 0x000fe200078e0207 */
[----:B------:R-:W-:Y:S02]  /*279a0*/  IADD3 R6, P0, P1, R21, R10, R6 ;  /* 0x0000000a15067210 */ /* 0x000fe4000791e006 */
[----:B------:R-:W-:Y:S02]  /*279b0*/  SHF.R.S32.HI R21, RZ, 0x1f, R21 ;  /* 0x0000001fff157819 */ /* 0x000fe40000011415 */
[----:B------:R-:W-:Y:S02]  /*279c0*/  SHF.R.S32.HI R11, RZ, 0x1f, R9 ;  /* 0x0000001fff0b7819 */ /* 0x000fe40000011409 */
[----:B------:R-:W-:Y:S01]  /*279d0*/  IADD3.X R7, R21, R0, R7, P0, P1 ;  /* 0x0000000015077210 */ /* 0x000fe200007e2407 */
[----:B0-----:R-:W-:-:S02]  /*279e0*/  IMAD R0, R5, R9, RZ ;  /* 0x0000000905007224 */ /* 0x001fc400078e02ff */
[----:B------:R-:W-:Y:S02]  /*279f0*/  IMAD.MOV.U32 R5, RZ, RZ, -0x800000 ;  /* 0xff800000ff057424 */ /* 0x000fe400078e00ff */
[C---:B------:R-:W-:Y:S02]  /*27a00*/  IMAD R11, R4.reuse, R11, R0 ;  /* 0x0000000b040b7224 */ /* 0x040fe400078e0200 */
[----:B------:R-:W-:-:S04]  /*27a10*/  IMAD.WIDE.U32 R6, R4, R9, R6 ;  /* 0x0000000904067225 */ /* 0x000fc800078e0006 */
[----:B------:R-:W-:Y:S01]  /*27a20*/  IMAD.IADD R0, R7, 0x1, R11 ;  /* 0x0000000107007824 */ /* 0x000fe200078e020b */
[----:B-1----:R-:W-:-:S04]  /*27a30*/  LEA R2, P0, R6, R2, 0x2 ;  /* 0x0000000206027211 */ /* 0x002fc800078010ff */
[----:B----4-:R-:W-:-:S05]  /*27a40*/  LEA.HI.X R3, R6, R3, R0, 0x2, P0 ;  /* 0x0000000306037211 */ /* 0x010fca00000f1400 */
[----:B------:R1:W-:Y:S04]  /*27a50*/  STG.E desc[UR40][R2.64], R5 ;  /* 0x0000000502007986 */ /* 0x0003e8000c101928 */
.L_x_2685:
[----:B------:R-:W-:Y:S05]  /*27a60*/  BSYNC B1 ;  /* 0x0000000000017941 */ /* 0x000fea0003800000 */
.L_x_2684:
        /* <DEDUP_REMOVED lines=13> */
[----:B------:R-:W-:-:S05]  /*27b40*/  LOP3.LUT R13, R0, 0xfffffff8, RZ, 0xc0, !PT ;  /* 0xfffffff8000d7812 */ /* 0x000fca00078ec0ff */
[----:B------:R-:W-:Y:S01]  /*27b50*/  IMAD.IADD R0, R4, 0x1, -R13 ;  /* 0x0000000104007824 */ /* 0x000fe200078e0a0d */
[----:B---3--:R-:W-:-:S03]  /*27b60*/  ISETP.NE.AND P0, PT, R9, 0x1, PT ;  /* 0x000000010900780c */ /* 0x008fc60003f05270 */
[----:B------:R-:W-:-:S10]  /*27b70*/  IMAD R0, R0, 0x20, R19 ;  /* 0x0000002000007824 */ /* 0x000fd400078e0213 */
[----:B------:R-:W1:Y:S08]  /*27b80*/  @P0 LDC R7, c[0x0][0xbec] ;  /* 0x0002fb00ff070b82 */ /* 0x000e700000000800 */
[----:B------:R-:W3:Y:S01]  /*27b90*/  @P0 LDC R11, c[0x0][0xbf0] ;  /* 0x0002fc00ff0b0b82 */ /* 0x000ee20000000800 */
[----:B--2---:R-:W-:-:S04]  /*27ba0*/  IMAD.WIDE.U32 R2, R10, UR4, R2 ;  /* 0x000000040a027c25 */ /* 0x004fc8000f8e0002 */
[----:B----4-:R-:W-:Y:S02]  /*27bb0*/  IMAD.IADD R6, R8, 0x1, R0 ;  /* 0x0000000108067824 */ /* 0x010fe400078e0200 */
        /* <DEDUP_REMOVED lines=10> */
[----:B------:R-:W-:-:S02]  /*27c60*/  IMAD.IADD R3, R3, 0x1, R7 ;  /* 0x0000000103037824 */ /* 0x000fc400078e0207 */
[----:B------:R-:W-:Y:S02]  /*27c70*/  IMAD.MOV R7, RZ, RZ, -R5 ;  /* 0x000000ffff077224 */ /* 0x000fe400078e0a05 */
[----:B------:R-:W-:Y:S02]  /*27c80*/  IMAD R0, R0, UR4, RZ ;  /* 0x0000000400007c24 */ /* 0x000fe4000f8e02ff */
[----:B------:R-:W-:Y:S01]  /*27c90*/  IMAD R7, R9, R7, R6 ;  /* 0x0000000709077224 */ /* 0x000fe200078e0206 */
[----:B------:R-:W-:Y:S01]  /*27ca0*/  SHF.R.S32.HI R6, RZ, 0x1f, R233 ;  /* 0x0000001fff067819 */ /* 0x000fe200000114e9 */
[----:B------:R-:W-:-:S04]  /*27cb0*/  IMAD.WIDE.U32 R2, R5, UR4, R2 ;  /* 0x0000000405027c25 */ /* 0x000fc8000f8e0002 */
[----:B------:R-:W-:Y:S01]  /*27cc0*/  IMAD R5, R5, UR5, R0 ;  /* 0x0000000505057c24 */ /* 0x000fe2000f8e0200 */
[----:B------:R-:W-:Y:S01]  /*27cd0*/  SHF.R.S32.HI R0, RZ, 0x1f, R7 ;  /* 0x0000001fff007819 */ /* 0x000fe20000011407 */
[----:B------:R-:W-:-:S03]  /*27ce0*/  ULDC.64 UR4, c[0x0][0xad8] ;  /* 0x0002b60000047ab9 */ /* 0x000fc60000000a00 */
[----:B------:R-:W-:Y:S01]  /*27cf0*/  IADD3 R3, R3, R5, RZ ;  /* 0x0000000503037210 */ /* 0x000fe20007ffe0ff */
[----:B------:R-:W-:Y:S02]  /*27d00*/  IMAD R0, R0, UR4, RZ ;  /* 0x0000000400007c24 */ /* 0x000fe4000f8e02ff */
[----:B------:R-:W-:-:S04]  /*27d10*/  IMAD.WIDE.U32 R4, R7, UR4, R2 ;  /* 0x0000000407047c25 */ /* 0x000fc8000f8e0002 */
        /* <DEDUP_REMOVED lines=8> */
[----:B------:R1:W2:Y:S04]  /*27da0*/  SHFL.IDX PT, R0, R3, RZ, 0x181f ;  /* 0x00181fff03007589 */ /* 0x0002a800000e0000 */
[----:B------:R1:W3:Y:S02]  /*27db0*/  SHFL.IDX PT, R14, R2, RZ, 0x181f ;  /* 0x00181fff020e7589 */ /* 0x0002e400000e0000 */
.L_x_3041:
        /* <DEDUP_REMOVED lines=25> */
.L_x_2688:
[----:B------:R-:W-:Y:S05]  /*27f50*/  BSYNC B1 ;  /* 0x0000000000017941 */ /* 0x000fea0003800000 */
.L_x_2687:
[----:B------:R-:W-:-:S03]  /*27f60*/  UMOV UR4, 0xffffffff ;  /* 0xffffffff00047882 */ /* 0x000fc60000000000 */
[----:B------:R-:W-:Y:S05]  /*27f70*/  BRA.DIV UR4, `(.L_x_2689) ;  /* 0x000000e604b47947 */ /* 0x000fea000b800000 */
[----:B--2---:R2:W4:Y:S04]  /*27f80*/  SHFL.IDX PT, R0, R3, 0x1, 0x181f ;  /* 0x00381f0003007f89 */ /* 0x00452800000e0000 */
[----:B---3--:R2:W3:Y:S02]  /*27f90*/  SHFL.IDX PT, R14, R2, 0x1, 0x181f ;  /* 0x00381f00020e7f89 */ /* 0x0084e400000e0000 */
.L_x_3045:
        /* <DEDUP_REMOVED lines=25> */
.L_x_2691:
[----:B------:R-:W-:Y:S05]  /*28130*/  BSYNC B1 ;  /* 0x0000000000017941 */ /* 0x000fea0003800000 */
.L_x_2690:
[----:B------:R-:W-:-:S03]  /*28140*/  UMOV UR4, 0xffffffff ;  /* 0xffffffff00047882 */ /* 0x000fc60000000000 */
[----:B------:R-:W-:Y:S05]  /*28150*/  BRA.DIV UR4, `(.L_x_2692) ;  /* 0x000000e604847947 */ /* 0x000fea000b800000 */
[----:B----4-:R4:W0:Y:S04]  /*28160*/  SHFL.IDX PT, R0, R3, 0x2, 0x181f ;  /* 0x00581f0003007f89 */ /* 0x01082800000e0000 */
[----:B---3--:R4:W3:Y:S02]  /*28170*/  SHFL.IDX PT, R14, R2, 0x2, 0x181f ;  /* 0x00581f00020e7f89 */ /* 0x0088e400000e0000 */
.L_x_3049:
[----:B------:R-:W-:Y:S01]  /*28180*/  VIADD R4, R5, 0x40 ;  /* 0x0000004005047836 */ /* 0x000fe20000000000 */
[----:B------:R-:W-:Y:S04]  /*28190*/  BSSY B1, `(.L_x_2693) ;  /* 0x0000018000017945 */ /* 0x000fe80003800000 */
        /* <DEDUP_REMOVED lines=23> */
.L_x_2694:
[----:B------:R-:W-:Y:S05]  /*28310*/  BSYNC B1 ;  /* 0x0000000000017941 */ /* 0x000fea0003800000 */
.L_x_2693:
[----:B------:R-:W-:-:S03]  /*28320*/  UMOV UR4, 0xffffffff ;  /* 0xffffffff00047882 */ /* 0x000fc60000000000 */
[----:B------:R-:W-:Y:S05]  /*28330*/  BRA.DIV UR4, `(.L_x_2695) ;  /* 0x000000e604547947 */ /* 0x000fea000b800000 */
[----:B0-----:R0:W0:Y:S04]  /*28340*/  SHFL.IDX PT, R0, R3, 0x3, 0x181f ;  /* 0x00781f0003007f89 */ /* 0x00102800000e0000 */
[----:B---3--:R3:W0:Y:S02]  /*28350*/  SHFL.IDX PT, R14, R2, 0x3, 0x181f ;  /* 0x00781f00020e7f89 */ /* 0x00862400000e0000 */
.L_x_3053:
        /* <DEDUP_REMOVED lines=24> */
.L_x_2678:
[----:B------:R-:W-:Y:S05]  /*284e0*/  BSYNC B0 ;  /* 0x0000000000007941 */ /* 0x000fea0003800000 */
.L_x_2663:
[----:B------:R-:W-:Y:S02]  /*284f0*/  ULDC UR4, c[0x0][0xc3c] ;  /* 0x00030f0000047ab9 */ /* 0x000fe40000000800 */
[----:B------:R-:W-:-:S13]  /*28500*/  ISETP.GE.AND P0, PT, R39, UR4, PT ;  /* 0x0000000427007c0c */ /* 0x000fda000bf06270 */
[----:B------:R-:W-:Y:S05]  /*28510*/  @!P0 BRA `(.L_x_2696) ;  /* 0xfffffd9400648947 */ /* 0x000fea000383ffff */
[----:B------:R-:W-:Y:S05]  /*28520*/  BRA `(.L_x_2476) ;  /* 0x0000008800707947 */ /* 0x000fea0003800000 */
.L_x_2474:
        /* <DEDUP_REMOVED lines=20> */
.L_x_2697:
        /* <DEDUP_REMOVED lines=44> */
.L_x_2701:
        /* <DEDUP_REMOVED lines=39> */
.L_x_2699:
        /* <DEDUP_REMOVED lines=10> */
[----:B------:R-:W-:-:S06]  /*28c40*/  IADD3 R8, R10, -0x1, RZ ;  /* 0xffffffff0a087810 */ /* 0x000fcc0007ffe0ff */
[----:B------:R3:W4:Y:S02]  /*28c50*/  SHFL.IDX PT, R8, R3, R8, 0x1f ;  /* 0x00001f0803087589 */ /* 0x00072400000e0000 */
.L_x_2702:
[----:B----4-:R-:W-:Y:S01]  /*28c60*/  IMAD R2, R8, UR5, R9 ;  /* 0x0000000508027c24 */ /* 0x010fe2000f8e0209 */
[----:B-1----:R-:W-:Y:S01]  /*28c70*/  ISETP.NE.AND P0, PT, R7, 0x1, PT ;  /* 0x000000010700780c */ /* 0x002fe20003f05270 */
[----:B------:R-:W-:-:S03]  /*28c80*/  VIADD R12, R10, UR4 ;  /* 0x000000040a0c7c36 */ /* 0x000fc60008000000 */
[----:B------:R1:W-:Y:S01]  /*28c90*/  STL [R1], R2 ;  /* 0x0000000201007387 */ /* 0x0003e20000100800 */
        /* <DEDUP_REMOVED lines=44> */
[-C--:B------:R-:W-:Y:S01]  /*28f60*/  @!P1 IADD3 R3, R3, -R8.reuse, RZ ;  /* 0x8000000803039210 */ /* 0x080fe20007ffe0ff */
        /* <DEDUP_REMOVED lines=14> */
.L_x_2703:
        /* <DEDUP_REMOVED lines=25> */
[----:B------:R-:W-:-:S06]  /*291e0*/  @P0 IADD3 R2, R2, 0x1, RZ ;  /* 0x0000000102020810 */ /* 0x000fcc0007ffe0ff */
        /* <DEDUP_REMOVED lines=35> */
.L_x_2704:
[----:B01----:R-:W-:-:S05]  /*29420*/  LOP3.LUT R3, RZ, R2, RZ, 0x33, !PT ;  /* 0x00000002ff037212 */ /* 0x003fca00078e33ff */
[----:B------:R-:W-:-:S05]  /*29430*/  IMAD.IADD R2, R4, 0x1, R3 ;  /* 0x0000000104027824 */ /* 0x000fca00078e0203 */
[----:B------:R1:W-:Y:S01]  /*29440*/  STL [R1+0x4], R2 ;  /* 0x0000040201007387 */ /* 0x0003e20000100800 */
[----:B------:R-:W-:Y:S05]  /*29450*/  BRA `(.L_x_2705) ;  /* 0x0000000000107947 */ /* 0x000fea0003800000 */
.L_x_2700:
[----:B------:R-:W-:Y:S01]  /*29460*/  MOV R2, UR6 ;  /* 0x0000000600027c02 */ /* 0x000fe20008000f00 */
[----:B------:R0:W-:Y:S04]  /*29470*/  STL [R1+0x4], RZ ;  /* 0x000004ff01007387 */ /* 0x0001e80000100800 */
[----:B------:R0:W-:Y:S04]  /*29480*/  STL [R1+0x8], RZ ;  /* 0x000008ff01007387 */ /* 0x0001e80000100800 */
[----:B------:R0:W-:Y:S02]  /*29490*/  STL [R1], R2 ;  /* 0x0000000201007387 */ /* 0x0001e40000100800 */
.L_x_2705:
[----:B------:R-:W2:Y:S04]  /*294a0*/  LDL R4, [R1] ;  /* 0x0000000001047983 */ /* 0x000ea80000100800 */
        /* <DEDUP_REMOVED lines=9> */
.L_x_2698:
        /* <DEDUP_REMOVED lines=20> */
[----:B------:R-:W-:-:S03]  /*29680*/  R2P PR, R9, 0x6 ;  /* 0x0000000609007804 */ /* 0x000fc60000000000 */
[----:B------:R-:W-:Y:S01]  /*29690*/  IMAD.SHL.U32 R3, R8, 0x40, RZ ;  /* 0x0000004008037824 */ /* 0x000fe200078e00ff */
[----:B---3--:R-:W-:-:S04]  /*296a0*/  LOP3.LUT R0, R2, 0x400, RZ, 0xc0, !PT ;  /* 0x0000040002007812 */ /* 0x008fc800078ec0ff */
[----:B------:R-:W-:Y:S02]  /*296b0*/  LOP3.LUT R4, R0, 0x1800, R3, 0xf8, !PT ;  /* 0x0000180000047812 */ /* 0x000fe400078ef803 */
[----:B------:R-:W-:Y:S02]  /*296c0*/  SHF.R.U32.HI R3, RZ, 0x1, R9 ;  /* 0x00000001ff037819 */ /* 0x000fe40000011609 */
[----:B------:R-:W-:-:S04]  /*296d0*/  LOP3.LUT R0, R2, 0x380, RZ, 0xc0, !PT ;  /* 0x0000038002007812 */ /* 0x000fc800078ec0ff */
[C---:B------:R-:W-:Y:S02]  /*296e0*/  LOP3.LUT R3, R0.reuse, 0x30, R3, 0xf8, !PT ;  /* 0x0000003000037812 */ /* 0x040fe400078ef803 */
[----:B------:R-:W-:Y:S01]  /*296f0*/  LOP3.LUT R5, R0, 0x10, R9, 0xf8, !PT ;  /* 0x0000001000057812 */ /* 0x000fe200078ef809 */
[----:B------:R-:W-:-:S05]  /*29700*/  IMAD.SHL.U32 R0, R9, 0x10, RZ ;  /* 0x0000001009007824 */ /* 0x000fca00078e00ff */
[--C-:B------:R-:W-:Y:S02]  /*29710*/  LOP3.LUT R3, R3, 0x70, R0.reuse, 0x78, !PT ;  /* 0x0000007003037812 */ /* 0x100fe400078e7800 */
[----:B------:R-:W-:Y:S02]  /*29720*/  LOP3.LUT R5, R5, 0x70, R0, 0x78, !PT ;  /* 0x0000007005057812 */ /* 0x000fe400078e7800 */
[----:B------:R-:W-:Y:S01]  /*29730*/  LOP3.LUT R7, R3, 0xc00, R2, 0xf8, !PT ;  /* 0x00000c0003077812 */ /* 0x000fe200078ef802 */
[----:B------:R-:W-:Y:S01]  /*29740*/  IMAD.SHL.U32 R3, R9, 0x2, RZ ;  /* 0x0000000209037824 */ /* 0x000fe200078e00ff */
[----:B------:R-:W-:Y:S02]  /*29750*/  LOP3.LUT R2, R0, 0x3f0, RZ, 0xc0, !PT ;  /* 0x000003f000027812 */ /* 0x000fe400078ec0ff */
        /* <DEDUP_REMOVED lines=9> */
[----:B------:R-:W-:Y:S01]  /*297f0*/  LOP3.LUT R4, R0, 0x70, RZ, 0xc0, !PT ;  /* 0x0000007000047812 */ /* 0x000fe200078ec0ff */
[----:B------:R-:W-:Y:S01]  /*29800*/  STL [R1+0x18], R6 ;  /* 0x0000180601007387 */ /* 0x000fe20000100800 */
[----:B------:R-:W-:Y:S01]  /*29810*/  LOP3.LUT R8, R8, 0x70, R0, 0xf8, !PT ;  /* 0x0000007008087812 */ /* 0x000fe200078ef800 */
[----:B------:R-:W-:Y:S01]  /*29820*/  IMAD.IADD R3, R18, 0x1, R3 ;  /* 0x0000000112037824 */ /* 0x000fe200078e0203 */
[----:B------:R-:W-:Y:S01]  /*29830*/  SEL R2, R2, 0xffffffc0, !P2 ;  /* 0xffffffc002027807 */ /* 0x000fe20005000000 */
[----:B------:R-:W-:Y:S02]  /*29840*/  IMAD.MOV.U32 R0, RZ, RZ, 0x1 ;  /* 0x00000001ff007424 */ /* 0x000fe400078e00ff */
[----:B------:R-:W-:Y:S02]  /*29850*/  IMAD.MOV.U32 R8, RZ, RZ, 0x1 ;  /* 0x00000001ff087424 */ /* 0x000fe400078e00ff */
[----:B------:R-:W-:Y:S04]  /*29860*/  STL [R1+0x44], R2 ;  /* 0x0000440201007387 */ /* 0x000fe80000100800 */
[----:B------:R-:W-:Y:S04]  /*29870*/  STL [R1+0x48], R5 ;  /* 0x0000480501007387 */ /* 0x000fe80000100800 */
[----:B------:R0:W-:Y:S04]  /*29880*/  STL [R1+0x54], R3 ;  /* 0x0000540301007387 */ /* 0x0001e80000100800 */
[----:B------:R-:W-:Y:S04]  /*29890*/  STL [R1+0x70], RZ ;  /* 0x000070ff01007387 */ /* 0x000fe80000100800 */
[----:B------:R1:W-:Y:S01]  /*298a0*/  STL [R1+0x2c], R0 ;  /* 0x00002c0001007387 */ /* 0x0003e20000100800 */
[----:B0-----:R-:W-:-:S03]  /*298b0*/  LOP3.LUT R3, R4, 0x80, RZ, 0xfc, !PT ;  /* 0x0000008004037812 */ /* 0x001fc600078efcff */
[----:B------:R-:W-:Y:S04]  /*298c0*/  STL [R1+0x20], RZ ;  /* 0x000020ff01007387 */ /* 0x000fe80000100800 */
[----:B------:R-:W-:Y:S01]  /*298d0*/  STL [R1+0x1c], RZ ;  /* 0x00001cff01007387 */ /* 0x000fe20000100800 */
[C---:B-1----:R-:W-:Y:S01]  /*298e0*/  IMAD.IADD R0, R2.reuse, 0x1, R5 ;  /* 0x0000000102007824 */ /* 0x042fe200078e0205 */
[----:B------:R-:W-:Y:S02]  /*298f0*/  IADD3 R2, R2, R7, RZ ;  /* 0x0000000702027210 */ /* 0x000fe40007ffe0ff */
[----:B------:R-:W-:Y:S04]  /*29900*/  STL [R1+0x28], R8 ;  /* 0x0000280801007387 */ /* 0x000fe80000100800 */
[----:B------:R0:W-:Y:S04]  /*29910*/  STL [R1+0x4c], R0 ;  /* 0x00004c0001007387 */ /* 0x0001e80000100800 */
[----:B------:R1:W-:Y:S01]  /*29920*/  STL [R1+0x50], R2 ;  /* 0x0000500201007387 */ /* 0x0003e20000100800 */
[----:B0-----:R-:W-:-:S05]  /*29930*/  LOP3.LUT R0, R6, 0x2000, RZ, 0xfc, !PT ;  /* 0x0000200006007812 */ /* 0x001fca00078efcff */
[----:B------:R1:W-:Y:S02]  /*29940*/  STL [R1+0x30], R0 ;  /* 0x0000300001007387 */ /* 0x0003e40000100800 */
.L_x_2820:
[----:B-1----:R-:W2:Y:S01]  /*29950*/  LDL R0, [R1+0xc] ;  /* 0x00000c0001007983 */ /* 0x002ea20000100800 */
        /* <DEDUP_REMOVED lines=10> */
[----:B------:R-:W-:Y:S01]  /*29a00*/  ISETP.NE.AND.EX P0, PT, RZ, UR5, PT, P0 ;  /* 0x00000005ff007c0c */ /* 0x000fe2000bf05300 */
[----:B------:R-:W-:Y:S01]  /*29a10*/  IMAD.MOV.U32 R0, RZ, RZ, RZ ;  /* 0x000000ffff007224 */ /* 0x000fe200078e00ff */
[----:B0-2---:R-:W-:Y:S01]  /*29a20*/  SHF.R.S32.HI R4, RZ, 0x1f, R19 ;  /* 0x0000001fff047819 */ /* 0x005fe20000011413 */
[----:B------:R-:W-:-:S10]  /*29a30*/  IMAD.SHL.U32 R15, R19, 0x4, RZ ;  /* 0x00000004130f7824 */ /* 0x000fd400078e00ff */
[C---:B------:R-:W-:Y:S01]  /*29a40*/  @P0 LEA R2, P1, R19.reuse, UR4, 0x2 ;  /* 0x0000000413020c11 */ /* 0x040fe2000f8210ff */
[----:B------:R-:W-:Y:S03]  /*29a50*/  STL [R1+0x24], R19 ;  /* 0x0000241301007387 */ /* 0x000fe60000100800 */
[C-C-:B------:R-:W-:Y:S01]  /*29a60*/  @P0 LEA.HI.X R3, R19.reuse, UR5, R4.reuse, 0x2, P1 ;  /* 0x0000000513030c11 */ /* 0x140fe200088f1404 */
[----:B------:R-:W-:Y:S01]  /*29a70*/  ULDC.64 UR4, c[0x0][0xa00] ;  /* 0x0002800000047ab9 */ /* 0x000fe20000000a00 */
[----:B------:R-:W-:Y:S01]  /*29a80*/  SHF.L.U64.HI R14, R19, 0x2, R4 ;  /* 0x00000002130e7819 */ /* 0x000fe20000010204 */
[----:B------:R0:W-:Y:S01]  /*29a90*/  STL [R1+0x64], R4 ;  /* 0x0000640401007387 */ /* 0x0001e20000100800 */
        /* <DEDUP_REMOVED lines=19> */
[----:B------:R-:W-:Y:S01]  /*29bd0*/  IMAD.U32 R12, RZ, RZ, UR4 ;  /* 0x00000004ff0c7e24 */ /* 0x000fe2000f8e00ff */
[----:B------:R-:W-:Y:S01]  /*29be0*/  IADD3.X R7, R14, UR7, RZ, P5, !PT ;  /* 0x000000070e077c10 */ /* 0x000fe2000affe4ff */
[----:B------:R-:W-:-:S06]  /*29bf0*/  ULDC.64 UR4, c[0x0][0x418] ;  /* 0x0001060000047ab9 */ /* 0x000fcc0000000a00 */
[----:B------:R0:W5:Y:S04]  /*29c00*/  @P0 LDG.E R11, desc[UR40][R6.64] ;  /* 0x00000028060b0981 */ /* 0x000168000c1e1900 */
[----:B------:R0:W5:Y:S04]  /*29c10*/  @P1 LDG.E R10, desc[UR40][R4.64] ;  /* 0x00000028040a1981 */ /* 0x000168000c1e1900 */
[----:B--2---:R1:W-:Y:S02]  /*29c20*/  STL [R1+0x5c], R8 ;  /* 0x00005c0801007387 */ /* 0x0043e40000100800 */
[----:B-1----:R-:W-:-:S04]  /*29c30*/  @P3 IADD3 R8, P4, R15, UR10, RZ ;  /* 0x0000000a0f083c10 */ /* 0x002fc8000ff9e0ff */
[----:B------:R-:W-:-:S05]  /*29c40*/  @P3 IADD3.X R9, R14, UR11, RZ, P4, !PT ;  /* 0x0000000b0e093c10 */ /* 0x000fca000a7fe4ff */
[----:B------:R-:W2:Y:S01]  /*29c50*/  @P3 LDG.E R12, desc[UR40][R8.64] ;  /* 0x00000028080c3981 */ /* 0x000ea2000c1e1900 */
[----:B------:R-:W-:-:S03]  /*29c60*/  UISETP.NE.U32.AND UP0, UPT, UR4, URZ, UPT ;  /* 0x0000003f0400728c */ /* 0x000fc6000bf05070 */
[----:B------:R-:W-:Y:S01]  /*29c70*/  ULDC UR4, c[0x0][0x424] ;  /* 0x0001090000047ab9 */ /* 0x000fe20000000800 */
[----:B------:R-:W-:-:S03]  /*29c80*/  UISETP.NE.AND.EX UP0, UPT, UR5, URZ, UPT, UP0 ;  /* 0x0000003f0500728c */ /* 0x000fc6000bf05300 */
[----:B------:R-:W-:Y:S01]  /*29c90*/  ULDC UR5, c[0x0][0x2f0] ;  /* 0x0000bc0000057ab9 */ /* 0x000fe20000000800 */
[----:B------:R-:W-:Y:S01]  /*29ca0*/  USEL UR4, UR4, 0x1, UP0 ;  /* 0x0000000104047887 */ /* 0x000fe20008000000 */
[----:B--2---:R0:W-:Y:S04]  /*29cb0*/  STL [R1+0x60], R12 ;  /* 0x0000600c01007387 */ /* 0x0041e80000100800 */
[----:B------:R0:W5:Y:S01]  /*29cc0*/  LDL R13, [R1+0x60] ;  /* 0x00006000010d7983 */ /* 0x0001620000100800 */
[----:B------:R-:W-:-:S03]  /*29cd0*/  UIMAD UR4, UR4, UR5, URZ ;  /* 0x00000005040472a4 */ /* 0x000fc6000f8e023f */
[----:B------:R-:W-:Y:S02]  /*29ce0*/  ULDC UR5, c[0x0][0x348] ;  /* 0x0000d20000057ab9 */ /* 0x000fe40000000800 */
[----:B------:R-:W-:Y:S02]  /*29cf0*/  IMAD.U32 R9, RZ, RZ, UR5 ;  /* 0x00000005ff097e24 */ /* 0x000fe4000f8e00ff */
[----:B------:R-:W-:Y:S01]  /*29d00*/  IMAD.U32 R8, RZ, RZ, UR4 ;  /* 0x00000004ff087e24 */ /* 0x000fe2000f8e00ff */
[----:B0-----:R-:W-:Y:S06]  /*29d10*/  @P3 BRA `(.L_x_2707) ;  /* 0x0000000000143947 */ /* 0x001fec0003800000 */
[----:B------:R-:W-:Y:S05]  /*29d20*/  @!P2 BRA `(.L_x_2707) ;  /* 0x000000000010a947 */ /* 0x000fea0003800000 */
[----:B------:R-:W2:Y:S04]  /*29d30*/  LDG.E R12, desc[UR40][R2.64] ;  /* 0x00000028020c7981 */ /* 0x000ea8000c1e1900 */
[----:B------:R-:W2:Y:S02]  /*29d40*/  LDG.E R2, desc[UR40][R2.64+0x4] ;  /* 0x0000042802027981 */ /* 0x000ea4000c1e1900 */
[----:B--2--5:R-:W-:-:S05]  /*29d50*/  IMAD.IADD R13, R2, 0x1, -R12 ;  /* 0x00000001020d7824 */ /* 0x024fca00078e0a0c */
[----:B------:R0:W-:Y:S02]  /*29d60*/  STL [R1+0x60], R13 ;  /* 0x0000600d01007387 */ /* 0x0001e40000100800 */
.L_x_2707:
[----:B------:R-:W2:Y:S01]  /*29d70*/  LDL.LU R3, [R1+0x8] ;  /* 0x0000080001037983 */ /* 0x000ea20000300800 */
[----:B------:R-:W-:Y:S01]  /*29d80*/  IMAD.MOV.U32 R12, RZ, RZ, R19 ;  /* 0x000000ffff0c7224 */ /* 0x000fe200078e0013 */
        /* <DEDUP_REMOVED lines=8> */
[----:B------:R-:W-:Y:S01]  /*29e10*/  LEA.HI R17, R2, R17, RZ, 0x10 ;  /* 0x0000001102117211 */ /* 0x000fe200078f80ff */
[----:B-----5:R-:W-:-:S05]  /*29e20*/  IMAD.IADD R2, R11, 0x1, R0 ;  /* 0x000000010b027824 */ /* 0x020fca00078e0200 */
[----:B------:R1:W-:Y:S01]  /*29e30*/  STL [R1+0x40], R2 ;  /* 0x0000400201007387 */ /* 0x0003e20000100800 */
[----:B------:R-:W-:Y:S05]  /*29e40*/  @!P2 BRA `(.L_x_2708) ;  /* 0x000000000010a947 */ /* 0x000fea0003800000 */
[----:B-1----:R-:W-:-:S04]  /*29e50*/  IADD3 R2, P0, R15, UR4, RZ ;  /* 0x000000040f027c10 */ /* 0x002fc8000ff1e0ff */
[----:B------:R-:W-:-:S05]  /*29e60*/  IADD3.X R3, R14, UR5, RZ, P0, !PT ;  /* 0x000000050e037c10 */ /* 0x000fca00087fe4ff */
[----:B------:R1:W5:Y:S01]  /*29e70*/  LDG.E R8, desc[UR40][R2.64] ;  /* 0x0000002802087981 */ /* 0x000362000c1e1900 */
[----:B------:R-:W-:Y:S05]  /*29e80*/  BRA `(.L_x_2709) ;  /* 0x0000000000107947 */ /* 0x000fea0003800000 */
.L_x_2708:
[----:B------:R-:W-:Y:S05]  /*29e90*/  @!P0 BRA `(.L_x_2709) ;  /* 0x00000000000c8947 */ /* 0x000fea0003800000 */
[----:B------:R-:W2:Y:S04]  /*29ea0*/  LDG.E R8, desc[UR40][R6.64] ;  /* 0x0000002806087981 */ /* 0x000ea8000c1e1900 */
[----:B------:R-:W2:Y:S02]  /*29eb0*/  LDG.E R6, desc[UR40][R6.64+0x4] ;  /* 0x0000042806067981 */ /* 0x000ea4000c1e1900 */
[----:B--2---:R-:W-:-:S07]  /*29ec0*/  IMAD.IADD R8, R6, 0x1, -R8 ;  /* 0x0000000106087824 */ /* 0x004fce00078e0a08 */
.L_x_2709:
[----:B-1----:R-:W2:Y:S01]  /*29ed0*/  @P1 LDG.E R2, desc[UR40][R4.64] ;  /* 0x0000002804021981 */ /* 0x002ea2000c1e1900 */
[----:B------:R-:W1:Y:S03]  /*29ee0*/  LDC R3, c[0x0][0x448] ;  /* 0x00011200ff037b82 */ /* 0x000e660000000800 */
[----:B------:R-:W3:Y:S04]  /*29ef0*/  LDL R6, [R1+0x4] ;  /* 0x0000040001067983 */ /* 0x000ee80000100800 */
[----:B------:R4:W2:Y:S01]  /*29f00*/  @P1 LDG.E R4, desc[UR40][R4.64+0x4] ;  /* 0x0000042804041981 */ /* 0x0008a2000c1e1900 */
[----:B-1----:R-:W-:-:S13]  /*29f10*/  ISETP.NE.AND P0, PT, R3, 0x1, PT ;  /* 0x000000010300780c */ /* 0x002fda0003f05270 */
[----:B------:R-:W1:Y:S08]  /*29f20*/  @P0 LDC R3, c[0x0][0x44c] ;  /* 0x00011300ff030b82 */ /* 0x000e700000000800 */
[----:B----4-:R-:W4:Y:S01]  /*29f30*/  @P0 LDC R5, c[0x0][0x450] ;  /* 0x00011400ff050b82 */ /* 0x010f220000000800 */
[----:B-----5:R-:W-:Y:S01]  /*29f40*/  IADD3 R7, -R0, R8, RZ ;  /* 0x0000000800077210 */ /* 0x020fe20007ffe1ff */
[----:B------:R-:W-:Y:S01]  /*29f50*/  BSSY B0, `(.L_x_2710) ;  /* 0x0000033000007945 */ /* 0x000fe20003800000 */
[----:B------:R-:W-:-:S02]  /*29f60*/  LOP3.LUT R21, R17, 0xff, RZ, 0xc0, !PT ;  /* 0x000000ff11157812 */ /* 0x000fc400078ec0ff */
[----:B------:R-:W-:Y:S01]  /*29f70*/  SHF.R.U32.HI R17, RZ, 0x10, R17 ;  /* 0x00000010ff117819 */ /* 0x000fe20000011611 */
[----:B--2---:R-:W-:Y:S02]  /*29f80*/  @P1 IMAD.IADD R9, R4, 0x1, -R2 ;  /* 0x0000000104091824 */ /* 0x004fe400078e0a02 */
[----:B---3--:R-:W-:-:S04]  /*29f90*/  IMAD.SHL.U32 R2, R6, 0x80, RZ ;  /* 0x0000008006027824 */ /* 0x008fc800078e00ff */
[----:B------:R-:W-:-:S04]  /*29fa0*/  VIADD R2, R2, 0x7f ;  /* 0x0000007f02027836 */ /* 0x000fc80000000000 */
[----:B-1----:R-:W-:-:S05]  /*29fb0*/  @P0 IMAD.HI.U32 R0, R2, R3, RZ ;  /* 0x0000000302000227 */ /* 0x002fca00078e00ff */
[----:B----4-:R-:W-:Y:S01]  /*29fc0*/  @P0 SHF.R.U32.HI R2, RZ, R5, R0 ;  /* 0x00000005ff020219 */ /* 0x010fe20000011600 */
[----:B------:R-:W-:-:S05]  /*29fd0*/  IMAD.IADD R0, R7, 0x1, R9 ;  /* 0x0000000107007824 */ /* 0x000fca00078e0209 */
[C---:B------:R-:W-:Y:S01]  /*29fe0*/  IADD3 R20, R0.reuse, 0x80, -R13 ;  /* 0x0000008000147810 */ /* 0x040fe20007ffe80d */
[----:B------:R-:W-:-:S04]  /*29ff0*/  VIADD R3, R0, 0x7f ;  /* 0x0000007f00037836 */ /* 0x000fc80000000000 */
[----:B------:R-:W-:Y:S01]  /*2a000*/  IMAD.IADD R0, R20, 0x1, R2 ;  /* 0x0000000114007824 */ /* 0x000fe200078e0202 */
[----:B------:R-:W-:-:S04]  /*2a010*/  SHF.R.S32.HI R2, RZ, 0x1f, R3 ;  /* 0x0000001fff027819 */ /* 0x000fc80000011403 */
[----:B------:R-:W-:Y:S02]  /*2a020*/  SHF.R.S32.HI R6, RZ, 0x1f, R0 ;  /* 0x0000001fff067819 */ /* 0x000fe40000011400 */
[----:B------:R-:W-:Y:S02]  /*2a030*/  LEA.HI R2, R2, R3, RZ, 0x7 ;  /* 0x0000000302027211 */ /* 0x000fe400078f38ff */
[----:B------:R-:W-:Y:S02]  /*2a040*/  LEA.HI R6, R6, R0, RZ, 0x7 ;  /* 0x0000000006067211 */ /* 0x000fe400078f38ff */
[----:B------:R-:W-:Y:S02]  /*2a050*/  SHF.R.S32.HI R19, RZ, 0x7, R2 ;  /* 0x00000007ff137819 */ /* 0x000fe40000011402 */
[----:B------:R-:W-:-:S04]  /*2a060*/  SHF.R.S32.HI R6, RZ, 0x7, R6 ;  /* 0x00000007ff067819 */ /* 0x000fc80000011406 */
[----:B------:R-:W-:-:S04]  /*2a070*/  VIMNMX R6, R19, R6, PT ;  /* 0x0000000613067248 */ /* 0x000fc80003fe0100 */
[----:B------:R-:W-:Y:S01]  /*2a080*/  ISETP.GE.AND P0, PT, R6, 0x1, PT ;  /* 0x000000010600780c */ /* 0x000fe20003f06270 */
[----:B------:R-:W-:-:S12]  /*2a090*/  IMAD.MOV.U32 R0, RZ, RZ, RZ ;  /* 0x000000ffff007224 */ /* 0x000fd800078e00ff */
[----:B------:R-:W-:Y:S05]  /*2a0a0*/  @!P0 BRA `(.L_x_2711) ;  /* 0x0000000000748947 */ /* 0x000fea0003800000 */
[----:B------:R-:W-:Y:S01]  /*2a0b0*/  ISETP.NE.AND P0, PT, R17, RZ, PT ;  /* 0x000000ff1100720c */ /* 0x000fe20003f05270 */
[----:B------:R-:W-:-:S03]  /*2a0c0*/  ULDC UR4, c[0x0][0x9f0] ;  /* 0x00027c0000047ab9 */ /* 0x000fc60000000800 */
[----:B------:R-:W-:-:S04]  /*2a0d0*/  SEL R2, R17, UR4, P0 ;  /* 0x0000000411027c07 */ /* 0x000fc80008000000 */
[----:B------:R-:W-:Y:S02]  /*2a0e0*/  IABS R3, R2 ;  /* 0x0000000200037213 */ /* 0x000fe40000000000 */
[----:B------:R-:W-:Y:S02]  /*2a0f0*/  IADD3 R0, R2, -0x1, R6 ;  /* 0xffffffff02007810 */ /* 0x000fe40007ffe006 */
[----:B------:R-:W1:Y:S08]  /*2a100*/  I2F.RP R4, R3 ;  /* 0x0000000300047306 */ /* 0x000e700000209400 */
[----:B-1----:R-:W1:Y:S02]  /*2a110*/  MUFU.RCP R4, R4 ;  /* 0x0000000400047308 */ /* 0x002e640000001000 */
[----:B-1----:R-:W-:-:S06]  /*2a120*/  VIADD R4, R4, 0xffffffe ;  /* 0x0ffffffe04047836 */ /* 0x002fcc0000000000 */
[----:B------:R1:W2:Y:S02]  /*2a130*/  F2I.FTZ.U32.TRUNC.NTZ R5, R4 ;  /* 0x0000000400057305 */ /* 0x0002a4000021f000 */
[----:B-1----:R-:W-:-:S04]  /*2a140*/  LOP3.LUT R4, R0, R2, RZ, 0x3c, !PT ;  /* 0x0000000200047212 */ /* 0x002fc800078e3cff */
[----:B------:R-:W-:Y:S01]  /*2a150*/  ISETP.GE.AND P3, PT, R4, RZ, PT ;  /* 0x000000ff0400720c */ /* 0x000fe20003f66270 */
[----:B--2---:R-:W-:-:S04]  /*2a160*/  IMAD.MOV R4, RZ, RZ, -R5 ;  /* 0x000000ffff047224 */ /* 0x004fc800078e0a05 */
        /* <DEDUP_REMOVED lines=17> */
.L_x_2711:
[----:B------:R-:W-:Y:S05]  /*2a280*/  BSYNC B0 ;  /* 0x0000000000007941 */ /* 0x000fea0003800000 */
.L_x_2710:
        /* <DEDUP_REMOVED lines=24> */
.L_x_3056:
[----:B--2---:R-:W-:Y:S02]  /*2a410*/  ISETP.NE.AND P0, PT, R14, RZ, PT ;  /* 0x000000ff0e00720c */ /* 0x004fe40003f05270 */
[----:B------:R-:W-:-:S11]  /*2a420*/  PLOP3.LUT P6, PT, PT, PT, PT, 0x8, 0x0 ;  /* 0x000000000000781c */ /* 0x000fd60003fce170 */
[----:B------:R-:W-:Y:S05]  /*2a430*/  @P0 BRA `(.L_x_2715) ;  /* 0x00000000000c0947 */ /* 0x000fea0003800000 */
[----:B------:R-:W-:-:S03]  /*2a440*/  UMOV UR4, 0xffffffff ;  /* 0xffffffff00047882 */ /* 0x000fc60000000000 */
[----:B------:R-:W-:Y:S05]  /*2a450*/  BRA.DIV UR4, `(.L_x_2716) ;  /* 0x000000c604887947 */ /* 0x000fea000b800000 */
[----:B------:R-:W-:-:S13]  /*2a460*/  ELECT P6, URZ, PT ;  /* 0x00000000003f782f */ /* 0x000fda00038c0000 */
.L_x_2715:
        /* <DEDUP_REMOVED lines=9> */
.L_x_3059:
[----:B------:R-:W-:Y:S05]  /*2a500*/  BSYNC B1 ;  /* 0x0000000000017941 */ /* 0x000fea0003800000 */
.L_x_2717:
        /* <DEDUP_REMOVED lines=12> */
.L_x_3060:
[----:B------:R-:W-:Y:S05]  /*2a5d0*/  BSYNC B2 ;  /* 0x0000000000027941 */ /* 0x000fea0003800000 */
.L_x_2721:
        /* <DEDUP_REMOVED lines=9> */
.L_x_2724:
[----:B------:R-:W-:Y:S05]  /*2a670*/  BSYNC B2 ;  /* 0x0000000000027941 */ /* 0x000fea0003800000 */
.L_x_2723:
        /* <DEDUP_REMOVED lines=13> */
.L_x_2725:
        /* <DEDUP_REMOVED lines=16> */
.L_x_2726:
        /* <DEDUP_REMOVED lines=13> */
.L_x_3061:
[----:B------:R-:W-:Y:S05]  /*2a920*/  BSYNC B2 ;  /* 0x0000000000027941 */ /* 0x000fea0003800000 */
.L_x_2727:
[----:B------:R-:W-:Y:S01]  /*2a930*/  BSSY B2, `(.L_x_2729) ;  /* 0x000000b000027945 */ /* 0x000fe20003800000 */
[----:B------:R-:W-:Y:S02]  /*2a940*/  IMAD.MOV.U32 R12, RZ, RZ, 0x0 ;  /* 0x00000000ff0c7424 */ /* 0x000fe400078e00ff */
[----:B0-----:R-:W-:Y:S01]  /*2a950*/  IMAD.MOV.U32 R13, RZ, RZ, 0x12f00000 ;  /* 0x12f00000ff0d7424 */ /* 0x001fe200078e00ff */
[----:B------:R-:W-:Y:S06]  /*2a960*/  @P1 BRA `(.L_x_2730) ;  /* 0x00000000001c1947 */ /* 0x000fec0003800000 */
[----:B------:R-:W0:Y:S02]  /*2a970*/  S2R R2, SR_TID.X ;  /* 0x0000000000027919 */ /* 0x000e240000002100 */
[----:B0-----:R-:W-:Y:S01]  /*2a980*/  LOP3.LUT R4, R2, 0x1f, RZ, 0xc0, !PT ;  /* 0x0000001f02047812 */ /* 0x001fe200078ec0ff */
[----:B------:R-:W-:-:S03]  /*2a990*/  IMAD.MOV.U32 R2, RZ, RZ, 0x8000 ;  /* 0x00008000ff027424 */ /* 0x000fc600078e00ff */
[----:B------:R-:W-:Y:S01]  /*2a9a0*/  ISETP.NE.AND P0, PT, R4, RZ, PT ;  /* 0x000000ff0400720c */ /* 0x000fe20003f05270 */
[----:B------:R0:W-:-:S12]  /*2a9b0*/  SYNCS.ARRIVE.TRANS64 RZ, [R5+URZ+0x388b0], R2 ;  /* 0x0388b00205ff79a7 */ /* 0x0001d8000800003f */
[----:B0-----:R-:W-:Y:S05]  /*2a9c0*/  @!P0 BRA `(.L_x_2730) ;  /* 0x0000000000048947 */ /* 0x001fea0003800000 */
[----:B------:R-:W-:Y:S01]  /*2a9d0*/  BPT.TRAP 0x1 ;  /* 0x000000040000795c */ /* 0x000fe20000300000 */
.L_x_2730:
[----:B------:R-:W-:Y:S05]  /*2a9e0*/  BSYNC B2 ;  /* 0x0000000000027941 */ /* 0x000fea0003800000 */
.L_x_2729:
        /* <DEDUP_REMOVED lines=8> */
.L_x_2731:
        /* <DEDUP_REMOVED lines=15> */
.L_x_2732:
        /* <DEDUP_REMOVED lines=10> */
.L_x_2720:
[----:B------:R-:W-:Y:S05]  /*2ac00*/  BSYNC B1 ;  /* 0x0000000000017941 */ /* 0x000fea0003800000 */
.L_x_2719:
[----:B------:R-:W3:Y:S04]  /*2ac10*/  LDL.LU R7, [R1+0x20] ;  /* 0x0000200001077983 */ /* 0x000ee80000300800 */
[----:B-12---:R-:W2:Y:S01]  /*2ac20*/  LDL.LU R5, [R1+0x2c] ;  /* 0x00002c0001057983 */ /* 0x006ea20000300800 */
[----:B------:R-:W-:Y:S01]  /*2ac30*/  PLOP3.LUT P0, PT, PT, PT, PT, 0x8, 0x0 ;  /* 0x000000000000781c */ /* 0x000fe20003f0e170 */
[----:B---3--:R-:W-:Y:S02]  /*2ac40*/  VIADD R2, R7, 0x1 ;  /* 0x0000000107027836 */ /* 0x008fe40000000000 */
        /* <DEDUP_REMOVED lines=9> */
.L_x_2747:
        /* <DEDUP_REMOVED lines=13> */
.L_x_3062:
[----:B------:R-:W-:Y:S05]  /*2adb0*/  BSYNC B2 ;  /* 0x0000000000027941 */ /* 0x000fea0003800000 */
.L_x_2735:
        /* <DEDUP_REMOVED lines=9> */
.L_x_2738:
[----:B------:R-:W-:Y:S05]  /*2ae50*/  BSYNC B2 ;  /* 0x0000000000027941 */ /* 0x000fea0003800000 */
.L_x_2737:
[----:B------:R-:W2:Y:S01]  /*2ae60*/  LDL R2, [R1+0x20] ;  /* 0x0000200001027983 */ /* 0x000ea20000100800 */
[----:B------:R-:W-:Y:S01]  /*2ae70*/  IMAD.MOV.U32 R11, RZ, RZ, RZ ;  /* 0x000000ffff0b7224 */ /* 0x000fe200078e00ff */
[----:B------:R-:W-:Y:S01]  /*2ae80*/  UIADD3 UR4, UP0, UR42, 0x570, URZ ;  /* 0x000005702a047890 */ /* 0x000fe2000ff1e03f */
[----:B------:R-:W-:Y:S01]  /*2ae90*/  PLOP3.LUT P1, PT, PT, PT, PT, 0x80, 0x0 ;  /* 0x000000000000781c */ /* 0x000fe20003f2f070 */
[----:B------:R-:W-:Y:S01]  /*2aea0*/  UMOV UR6, 0x0 ;  /* 0x0000000000067882 */ /* 0x000fe20000000000 */
[----:B------:R-:W-:Y:S01]  /*2aeb0*/  LEA R3, R7, R10, 0x7 ;  /* 0x0000000a07037211 */ /* 0x000fe200078e38ff */
[----:B------:R-:W-:Y:S01]  /*2aec0*/  UIADD3.X UR5, URZ, UR43, URZ, UP0, !UPT ;  /* 0x0000002b3f057290 */ /* 0x000fe200087fe43f */
[----:B------:R-:W-:Y:S01]  /*2aed0*/  R2UR UR10, R11 ;  /* 0x000000000b0a72ca */ /* 0x000fe200000e0000 */
[----:B------:R-:W-:Y:S01]  /*2aee0*/  UMOV UR7, 0x12f00000 ;  /* 0x12f0000000077882 */ /* 0x000fe20000000000 */
[----:B--2---:R-:W-:Y:S02]  /*2aef0*/  IMAD R4, R2, 0x8000, R18 ;  /* 0x0000800002047824 */ /* 0x004fe400078e0212 */
[----:B------:R-:W-:-:S02]  /*2af00*/  VIADD R2, R6, 0x38890 ;  /* 0x0003889006027836 */ /* 0x000fc40000000000 */
[----:B------:R-:W-:-:S09]  /*2af10*/  VIADD R8, R4, 0x28400 ;  /* 0x0002840004087836 */ /* 0x000fd20000000000 */
.L_x_2739:
        /* <DEDUP_REMOVED lines=16> */
.L_x_2740:
        /* <DEDUP_REMOVED lines=13> */
.L_x_3063:
[----:B------:R-:W-:Y:S05]  /*2b0f0*/  BSYNC B2 ;  /* 0x0000000000027941 */ /* 0x000fea0003800000 */
.L_x_2741:
        /* <DEDUP_REMOVED lines=11> */
.L_x_2744:
[----:B------:R-:W-:Y:S05]  /*2b1b0*/  BSYNC B2 ;  /* 0x0000000000027941 */ /* 0x000fea0003800000 */
.L_x_2743:
        /* <DEDUP_REMOVED lines=8> */
.L_x_2745:
        /* <DEDUP_REMOVED lines=15> */
.L_x_2746:
        /* <DEDUP_REMOVED lines=10> */
.L_x_2734:
[----:B------:R-:W-:Y:S05]  /*2b3d0*/  BSYNC B1 ;  /* 0x0000000000017941 */ /* 0x000fea0003800000 */
.L_x_2733:
        /* <DEDUP_REMOVED lines=12> */
.L_x_2713:
[----:B------:R-:W-:Y:S05]  /*2b4a0*/  BSYNC B0 ;  /* 0x0000000000007941 */ /* 0x000fea0003800000 */
.L_x_2712:
[----:B------:R-:W3:Y:S01]  /*2b4b0*/  LDL R4, [R1+0x4] ;  /* 0x0000040001047983 */ /* 0x000ee20000100800 */
[----:B------:R-:W4:Y:S01]  /*2b4c0*/  LDC R0, c[0x0][0x448] ;  /* 0x00011200ff007b82 */ /* 0x000f220000000800 */
[----:B------:R-:W-:Y:S01]  /*2b4d0*/  ISETP.NE.AND P2, PT, R17, RZ, PT ;  /* 0x000000ff1100720c */ /* 0x000fe20003f45270 */
[----:B------:R-:W-:Y:S05]  /*2b4e0*/  @!P0 WARPSYNC.ALL ;  /* 0x0000000000008948 */ /* 0x000fea0003800000 */
[----:B------:R-:W-:Y:S07]  /*2b4f0*/  BSSY B0, `(.L_x_2748) ;  /* 0x000002b000007945 */ /* 0x000fee0003800000 */
[----:B------:R-:W0:Y:S08]  /*2b500*/  @!P2 LDC R17, c[0x0][0x9f0] ;  /* 0x00027c00ff11ab82 */ /* 0x000e300000000800 */
[----:B------:R-:W-:Y:S01]  /*2b510*/  @!P0 BAR.SYNC.DEFER_BLOCKING 0xc, 0x180 ;  /* 0x0306000000008b1d */ /* 0x000fe20000010000 */
[----:B----4-:R-:W-:-:S13]  /*2b520*/  ISETP.NE.AND P1, PT, R0, 0x1, PT ;  /* 0x000000010000780c */ /* 0x010fda0003f25270 */
[----:B-12---:R-:W1:Y:S08]  /*2b530*/  @P1 LDC R2, c[0x0][0x44c] ;  /* 0x00011300ff021b82 */ /* 0x006e700000000800 */
[----:B------:R-:W2:Y:S01]  /*2b540*/  @P1 LDC R3, c[0x0][0x450] ;  /* 0x00011400ff031b82 */ /* 0x000ea20000000800 */
[----:B---3--:R-:W-:-:S05]  /*2b550*/  LEA R0, R4, 0x7f, 0x7 ;  /* 0x0000007f04007811 */ /* 0x008fca00078e38ff */
[----:B-1----:R-:W-:-:S05]  /*2b560*/  @P1 IMAD.HI.U32 R2, R0, R2, RZ ;  /* 0x0000000200021227 */ /* 0x002fca00078e00ff */
[----:B--2---:R-:W-:-:S05]  /*2b570*/  @P1 SHF.R.U32.HI R0, RZ, R3, R2 ;  /* 0x00000003ff001219 */ /* 0x004fca0000011602 */
[----:B------:R-:W-:-:S05]  /*2b580*/  IMAD.IADD R0, R20, 0x1, R0 ;  /* 0x0000000114007824 */ /* 0x000fca00078e0200 */
[----:B------:R-:W-:-:S04]  /*2b590*/  SHF.R.S32.HI R6, RZ, 0x1f, R0 ;  /* 0x0000001fff067819 */ /* 0x000fc80000011400 */
[----:B------:R-:W-:Y:S02]  /*2b5a0*/  LEA.HI R6, R6, R0, RZ, 0x7 ;  /* 0x0000000006067211 */ /* 0x000fe400078f38ff */
[----:B------:R-:W-:Y:S02]  /*2b5b0*/  MOV R0, RZ ;  /* 0x000000ff00007202 */ /* 0x000fe40000000f00 */
[----:B------:R-:W-:-:S04]  /*2b5c0*/  SHF.R.S32.HI R6, RZ, 0x7, R6 ;  /* 0x00000007ff067819 */ /* 0x000fc80000011406 */
[----:B------:R-:W-:-:S04]  /*2b5d0*/  VIMNMX R6, R19, R6, PT ;  /* 0x0000000613067248 */ /* 0x000fc80003fe0100 */
[----:B------:R-:W-:-:S13]  /*2b5e0*/  ISETP.GE.AND P1, PT, R6, 0x1, PT ;  /* 0x000000010600780c */ /* 0x000fda0003f26270 */
[----:B0-----:R-:W-:Y:S05]  /*2b5f0*/  @!P1 BRA `(.L_x_2749) ;  /* 0x0000000000689947 */ /* 0x001fea0003800000 */
[----:B------:R-:W-:-:S04]  /*2b600*/  IABS R2, R17 ;  /* 0x0000001100027213 */ /* 0x000fc80000000000 */
        /* <DEDUP_REMOVED lines=25> */
.L_x_2749:
[----:B------:R-:W-:Y:S05]  /*2b7a0*/  BSYNC B0 ;  /* 0x0000000000007941 */ /* 0x000fea0003800000 */
.L_x_2748:
[----:B------:R-:W-:-:S05]  /*2b7b0*/  IMAD R3, R21, R0, RZ ;  /* 0x0000000015037224 */ /* 0x000fca00078e02ff */
[----:B------:R-:W-:Y:S01]  /*2b7c0*/  VIADDMNMX R2, R3, R0, R6, PT ;  /* 0x0000000003027246 */ /* 0x000fe20003800106 */
        /* <DEDUP_REMOVED lines=22> */
.L_x_2750:
        /* <DEDUP_REMOVED lines=20> */
.L_x_2753:
[----:B------:R-:W-:Y:S05]  /*2ba70*/  BSYNC B6 ;  /* 0x0000000000067941 */ /* 0x000fea0003800000 */
.L_x_2752:
        /* <DEDUP_REMOVED lines=13> */
[----:B------:R-:W-:Y:S01]  /*2bb50*/  MOV R12, 0x1 ;  /* 0x00000001000c7802 */ /* 0x000fe20000000f00 */
[----:B------:R-:W1:Y:S01]  /*2bb60*/  LDC.64 R2, c[0x4][R2] ;  /* 0x0100000002027b82 */ /* 0x000e620000000a00 */
[----:B------:R-:W-:Y:S02]  /*2bb70*/  IMAD.U32 R5, RZ, RZ, UR7 ;  /* 0x00000007ff057e24 */ /* 0x000fe4000f8e00ff */
[----:B------:R-:W-:Y:S02]  /*2bb80*/  IMAD.U32 R6, RZ, RZ, UR8 ;  /* 0x00000008ff067e24 */ /* 0x000fe4000f8e00ff */
[----:B------:R-:W-:-:S02]  /*2bb90*/  IMAD.U32 R7, RZ, RZ, UR9 ;  /* 0x00000009ff077e24 */ /* 0x000fc4000f8e00ff */
[----:B------:R-:W-:Y:S02]  /*2bba0*/  IMAD.U32 R10, RZ, RZ, UR4 ;  /* 0x00000004ff0a7e24 */ /* 0x000fe4000f8e00ff */
[----:B------:R-:W-:Y:S02]  /*2bbb0*/  IMAD.U32 R11, RZ, RZ, UR5 ;  /* 0x00000005ff0b7e24 */ /* 0x000fe4000f8e00ff */
[----:B------:R-:W-:Y:S02]  /*2bbc0*/  IMAD.MOV.U32 R8, RZ, RZ, 0x70 ;  /* 0x00000070ff087424 */ /* 0x000fe400078e00ff */
[----:B------:R-:W-:-:S07]  /*2bbd0*/  IMAD.MOV.U32 R13, RZ, RZ, RZ ;  /* 0x000000ffff0d7224 */ /* 0x000fce00078e00ff */
[----:B------:R-:W-:-:S07]  /*2bbe0*/  LEPC R20, `(.L_x_2755) ;  /* 0x000000001014794e */ /* 0x000fce0000000000 */
[----:B01----:R-:W-:Y:S05]  /*2bbf0*/  CALL.ABS.NOINC R2 ;  /* 0x0000000002007343 */ /* 0x003fea0003c00000 */
.L_x_2755:
[----:B------:R-:W-:Y:S05]  /*2bc00*/  BSYNC B6 ;  /* 0x0000000000067941 */ /* 0x000fea0003800000 */
.L_x_2754:
        /* <DEDUP_REMOVED lines=20> */
.L_x_2757:
[----:B------:R-:W-:Y:S05]  /*2bd50*/  BSYNC B6 ;  /* 0x0000000000067941 */ /* 0x000fea0003800000 */
.L_x_2756:
[----:B------:R-:W-:Y:S01]  /*2bd60*/  LOP3.LUT P6, RZ, R17, 0x1, RZ, 0xc0, !PT ;  /* 0x0000000111ff7812 */ /* 0x000fe200078cc0ff */
[----:B------:R-:W-:-:S12]  /*2bd70*/  BSSY B6, `(.L_x_2758) ;  /* 0x0000012000067945 */ /* 0x000fd80003800000 */
        /* <DEDUP_REMOVED lines=17> */
.L_x_2759:
[----:B------:R-:W-:Y:S05]  /*2be90*/  BSYNC B6 ;  /* 0x0000000000067941 */ /* 0x000fea0003800000 */
.L_x_2758:
        /* <DEDUP_REMOVED lines=23> */
.L_x_3066:
        /* <DEDUP_REMOVED lines=10> */
.L_x_3069:
[----:B------:R-:W-:Y:S05]  /*2c0b0*/  @!P6 BRA `(.L_x_2761) ;  /* 0x000000040080e947 */ /* 0x000fea0003800000 */
[----:B0-----:R-:W2:Y:S01]  /*2c0c0*/  LDL R0, [R1+0x8] ;  /* 0x0000080001007983 */ /* 0x001ea20000100800 */
[----:B------:R-:W-:-:S04]  /*2c0d0*/  ISETP.NE.U32.AND P0, PT, R2, RZ, PT ;  /* 0x000000ff0200720c */ /* 0x000fc80003f05070 */
[----:B------:R-:W-:Y:S01]  /*2c0e0*/  ISETP.NE.AND.EX P0, PT, R3, RZ, PT, P0 ;  /* 0x000000ff0300720c */ /* 0x000fe20003f05300 */
[----:B--2---:R-:W-:-:S12]  /*2c0f0*/  VIADD R4, R0, 0xffffffff ;  /* 0xffffffff00047836 */ /* 0x004fd80000000000 */
[----:B------:R-:W-:Y:S05]  /*2c100*/  @!P0 BRA `(.L_x_2763) ;  /* 0x0000000000488947 */ /* 0x000fea0003800000 */
[----:B------:R-:W0:Y:S01]  /*2c110*/  LDC R8, c[0x0][0x43c] ;  /* 0x00010f00ff087b82 */ /* 0x000e220000000800 */
[----:B------:R-:W-:Y:S01]  /*2c120*/  IMAD.MOV.U32 R0, RZ, RZ, R4 ;  /* 0x000000ffff007224 */ /* 0x000fe200078e0004 */
        /* <DEDUP_REMOVED lines=16> */
.L_x_2763:
        /* <DEDUP_REMOVED lines=9> */
.L_x_3070:
        /* <DEDUP_REMOVED lines=8> */
.L_x_2765:
        /* <DEDUP_REMOVED lines=12> */
[----:B--2---:R-:W-:-:S04]  /*2c400*/  LEA R2, R2, R18, 0xf ;  /* 0x0000001202027211 */ /* 0x004fc800078e78ff */
[----:B------:R-:W-:Y:S01]  /*2c410*/  R2UR UR14, R2 ;  /* 0x00000000020e72ca */ /* 0x000fe200000e0000 */
[----:B---3--:R-:W-:-:S05]  /*2c420*/  IMAD R4, R4, 0x80, R5 ;  /* 0x0000008004047824 */ /* 0x008fca00078e0205 */
[----:B------:R-:W-:-:S07]  /*2c430*/  R2UR UR11, R4 ;  /* 0x00000000040b72ca */ /* 0x000fce00000e0000 */
        /* <DEDUP_REMOVED lines=8> */
.L_x_3071:
        /* <DEDUP_REMOVED lines=8> */
.L_x_2767:
        /* <DEDUP_REMOVED lines=24> */
.L_x_2761:
[----:B---3--:R-:W0:Y:S04]  /*2c6c0*/  LDL.LU R3, [R1+0x5c] ;  /* 0x00005c0001037983 */ /* 0x008e280000300800 */
[----:B------:R-:W2:Y:S04]  /*2c6d0*/  LDL.LU R5, [R1+0x24] ;  /* 0x0000240001057983 */ /* 0x000ea80000300800 */
[----:B------:R-:W3:Y:S01]  /*2c6e0*/  LDL.LU R4, [R1+0x64] ;  /* 0x0000640001047983 */ /* 0x000ee20000300800 */
[----:B------:R-:W-:Y:S05]  /*2c6f0*/  WARPSYNC.ALL ;  /* 0x0000000000007948 */ /* 0x000fea0003800000 */
[----:B------:R-:W-:Y:S01]  /*2c700*/  ULDC.64 UR6, c[0x0][0xa00] ;  /* 0x0002800000067ab9 */ /* 0x000fe20000000a00 */
[----:B------:R-:W-:Y:S01]  /*2c710*/  ULDC.64 UR4, c[0x0][0x298] ;  /* 0x0000a60000047ab9 */ /* 0x000fe20000000a00 */
[----:B------:R-:W-:Y:S01]  /*2c720*/  BAR.SYNC.DEFER_BLOCKING 0x8, 0x180 ;  /* 0x0206000000007b1d */ /* 0x000fe20000010000 */
[----:B------:R-:W-:Y:S01]  /*2c730*/  ISETP.NE.U32.AND P0, PT, RZ, UR6, PT ;  /* 0x00000006ff007c0c */ /* 0x000fe2000bf05070 */
[----:B------:R-:W-:-:S03]  /*2c740*/  VIADD R2, R18, 0x20400 ;  /* 0x0002040012027836 */ /* 0x000fc60000000000 */
[----:B------:R-:W-:Y:S01]  /*2c750*/  ISETP.NE.AND.EX P0, PT, RZ, UR7, PT, P0 ;  /* 0x00000007ff007c0c */ /* 0x000fe2000bf05300 */
[----:B------:R-:W-:Y:S01]  /*2c760*/  BSSY B6, `(.L_x_2768) ;  /* 0x000001e000067945 */ /* 0x000fe20003800000 */
[----:B------:R-:W-:Y:S02]  /*2c770*/  LOP3.LUT P1, RZ, R2, 0x3ff, RZ, 0xc0, !PT ;  /* 0x000003ff02ff7812 */ /* 0x000fe4000782c0ff */
[----:B0-----:R-:W-:Y:S02]  /*2c780*/  SHF.R.S32.HI R0, RZ, 0x1f, R3 ;  /* 0x0000001fff007819 */ /* 0x001fe40000011403 */
[----:B--2---:R-:W-:-:S03]  /*2c790*/  SEL R5, R5, RZ, !P0 ;  /* 0x000000ff05057207 */ /* 0x004fc60004000000 */
[----:B------:R-:W-:Y:S01]  /*2c7a0*/  IMAD R0, R0, UR4, RZ ;  /* 0x0000000400007c24 */ /* 0x000fe2000f8e02ff */
[----:B---3--:R-:W-:-:S03]  /*2c7b0*/  SEL R4, R4, RZ, !P0 ;  /* 0x000000ff04047207 */ /* 0x008fc60004000000 */
[C---:B------:R-:W-:Y:S02]  /*2c7c0*/  IMAD R0, R3.reuse, UR5, R0 ;  /* 0x0000000503007c24 */ /* 0x040fe4000f8e0200 */
[----:B------:R-:W-:-:S04]  /*2c7d0*/  IMAD.WIDE.U32 R2, R3, UR4, RZ ;  /* 0x0000000403027c25 */ /* 0x000fc8000f8e00ff */
[----:B------:R-:W-:Y:S01]  /*2c7e0*/  IMAD.IADD R0, R3, 0x1, R0 ;  /* 0x0000000103007824 */ /* 0x000fe200078e0200 */
        /* <DEDUP_REMOVED lines=20> */
[----:B0-----:R-:W-:Y:S05]  /*2c930*/  CALL.ABS.NOINC R2 ;  /* 0x0000000002007343 */ /* 0x001fea0003c00000 */
.L_x_2769:
[----:B------:R-:W-:Y:S05]  /*2c940*/  BSYNC B6 ;  /* 0x0000000000067941 */ /* 0x000fea0003800000 */
.L_x_2768:
[----:B0-----:R-:W2:Y:S01]  /*2c950*/  LDL.LU R0, [R1+0x68] ;  /* 0x0000680001007983 */ /* 0x001ea20000300800 */
[----:B------:R-:W-:Y:S01]  /*2c960*/  ULDC.64 UR4, c[0x0][0x2d8] ;  /* 0x0000b60000047ab9 */ /* 0x000fe20000000a00 */
[----:B------:R-:W0:Y:S01]  /*2c970*/  LDC R7, c[0x0][0x448] ;  /* 0x00011200ff077b82 */ /* 0x000e220000000800 */
[----:B------:R-:W-:Y:S01]  /*2c980*/  ULDC.64 UR6, c[0x0][0x280] ;  /* 0x0000a00000067ab9 */ /* 0x000fe20000000a00 */
[----:B------:R-:W3:Y:S04]  /*2c990*/  LDL.LU R5, [R1+0x64] ;  /* 0x0000640001057983 */ /* 0x000ee80000300800 */
[----:B------:R-:W3:Y:S04]  /*2c9a0*/  LDL.LU.64 R2, [R1+0x58] ;  /* 0x0000580001027983 */ /* 0x000ee80000300a00 */
[----:B------:R-:W4:Y:S04]  /*2c9b0*/  LDL.LU R4, [R1+0x24] ;  /* 0x0000240001047983 */ /* 0x000f280000300800 */
[----:B------:R-:W4:Y:S01]  /*2c9c0*/  LDL R8, [R1+0x4] ;  /* 0x0000040001087983 */ /* 0x000f220000100800 */
[----:B-1----:R-:W1:Y:S01]  /*2c9d0*/  S2R R9, SR_TID.X ;  /* 0x0000000000097919 */ /* 0x002e620000002100 */
[----:B0-----:R-:W-:-:S13]  /*2c9e0*/  ISETP.NE.AND P0, PT, R7, 0x1, PT ;  /* 0x000000010700780c */ /* 0x001fda0003f05270 */
[----:B------:R-:W0:Y:S01]  /*2c9f0*/  @P0 LDC R6, c[0x0][0x450] ;  /* 0x00011400ff060b82 */ /* 0x000e220000000800 */
[----:B-1----:R-:W-:-:S05]  /*2ca00*/  IMAD.SHL.U32 R9, R9, 0x10, RZ ;  /* 0x0000001009097824 */ /* 0x002fca00078e00ff */
[----:B------:R-:W-:-:S04]  /*2ca10*/  LOP3.LUT R9, R9, 0x70, RZ, 0xc0, !PT ;  /* 0x0000007009097812 */ /* 0x000fc800078ec0ff */
[----:B------:R-:W-:Y:S02]  /*2ca20*/  LOP3.LUT R9, R9, 0x80, RZ, 0xfc, !PT ;  /* 0x0000008009097812 */ /* 0x000fe400078efcff */
[----:B---3--:R-:W-:Y:S02]  /*2ca30*/  MOV R3, R5 ;  /* 0x0000000500037202 */ /* 0x008fe40000000f00 */
[----:B------:R-:W1:Y:S01]  /*2ca40*/  S2R R5, SR_TID.X ;  /* 0x0000000000057919 */ /* 0x000e620000002100 */
[----:B------:R-:W-:-:S04]  /*2ca50*/  IMAD.WIDE.U32 R2, R16, UR4, R2 ;  /* 0x0000000410027c25 */ /* 0x000fc8000f8e0002 */
[----:B------:R-:W-:Y:S01]  /*2ca60*/  IMAD R3, R16, UR5, R3 ;  /* 0x0000000510037c24 */ /* 0x000fe2000f8e0203 */
[----:B------:R-:W-:Y:S02]  /*2ca70*/  ULDC.64 UR4, c[0x0][0x2e0] ;  /* 0x0000b80000047ab9 */ /* 0x000fe40000000a00 */
[----:B--2---:R-:W-:Y:S02]  /*2ca80*/  IMAD R0, R0, UR4, RZ ;  /* 0x0000000400007c24 */ /* 0x004fe4000f8e02ff */
[----:B----4-:R-:W-:-:S04]  /*2ca90*/  IMAD.WIDE.U32 R2, R4, UR4, R2 ;  /* 0x0000000404027c25 */ /* 0x010fc8000f8e0002 */
[----:B------:R-:W-:Y:S01]  /*2caa0*/  IMAD R0, R4, UR5, R0 ;  /* 0x0000000504007c24 */ /* 0x000fe2000f8e0200 */
[----:B------:R-:W-:Y:S01]  /*2cab0*/  ULDC.64 UR4, c[0x0][0x2d0] ;  /* 0x0000b40000047ab9 */ /* 0x000fe20000000a00 */
[----:B------:R-:W2:Y:S02]  /*2cac0*/  S2R R4, SR_TID.X ;  /* 0x0000000000047919 */ /* 0x000ea40000002100 */
[----:B------:R-:W-:Y:S01]  /*2cad0*/  IMAD.IADD R3, R3, 0x1, R0 ;  /* 0x0000000103037824 */ /* 0x000fe200078e0200 */
[----:B-1----:R-:W-:-:S04]  /*2cae0*/  LOP3.LUT R5, R5, 0x7f, RZ, 0xc0, !PT ;  /* 0x0000007f05057812 */ /* 0x002fc800078ec0ff */
[----:B------:R-:W-:Y:S01]  /*2caf0*/  SHF.R.U32.HI R5, RZ, 0x3, R5 ;  /* 0x00000003ff057819 */ /* 0x000fe20000011605 */
[----:B--2---:R-:W-:-:S05]  /*2cb00*/  IMAD.SHL.U32 R4, R4, 0x10, RZ ;  /* 0x0000001004047824 */ /* 0x004fca00078e00ff */
[----:B------:R-:W-:Y:S02]  /*2cb10*/  LOP3.LUT R4, R5, 0x70, R4, 0xf8, !PT ;  /* 0x0000007005047812 */ /* 0x000fe400078ef804 */
[----:B------:R-:W1:Y:S03]  /*2cb20*/  @P0 LDC R5, c[0x0][0x44c] ;  /* 0x00011300ff050b82 */ /* 0x000e660000000800 */
[----:B------:R-:W-:-:S04]  /*2cb30*/  IMAD R4, R8, 0x80, R4 ;  /* 0x0000008008047824 */ /* 0x000fc800078e0204 */
[----:B------:R-:W-:Y:S02]  /*2cb40*/  IMAD.MOV.U32 R0, RZ, RZ, R4 ;  /* 0x000000ffff007224 */ /* 0x000fe400078e0004 */
[----:B-1----:R-:W-:-:S05]  /*2cb50*/  @P0 IMAD.HI.U32 R5, R4, R5, RZ ;  /* 0x0000000504050227 */ /* 0x002fca00078e00ff */
[----:B0-----:R-:W-:-:S05]  /*2cb60*/  @P0 SHF.R.U32.HI R0, RZ, R6, R5 ;  /* 0x00000006ff000219 */ /* 0x001fca0000011605 */
[----:B------:R-:W-:Y:S02]  /*2cb70*/  IMAD.MOV R5, RZ, RZ, -R0 ;  /* 0x000000ffff057224 */ /* 0x000fe400078e0a00 */
[----:B------:R-:W-:-:S04]  /*2cb80*/  IMAD.WIDE.U32 R2, R0, UR4, R2 ;  /* 0x0000000400027c25 */ /* 0x000fc8000f8e0002 */
[----:B------:R-:W-:Y:S01]  /*2cb90*/  IMAD R4, R7, R5, R4 ;  /* 0x0000000507047224 */ /* 0x000fe200078e0204 */
[----:B------:R-:W-:-:S05]  /*2cba0*/  SHF.R.S32.HI R5, RZ, 0x1f, R0 ;  /* 0x0000001fff057819 */ /* 0x000fca0000011400 */
[----:B------:R-:W-:-:S04]  /*2cbb0*/  IMAD R5, R5, UR4, RZ ;  /* 0x0000000405057c24 */ /* 0x000fc8000f8e02ff */
[----:B------:R-:W-:Y:S01]  /*2cbc0*/  IMAD R0, R0, UR5, R5 ;  /* 0x0000000500007c24 */ /* 0x000fe2000f8e0205 */
[----:B------:R-:W-:Y:S01]  /*2cbd0*/  ULDC.64 UR4, c[0x0][0x2c8] ;  /* 0x0000b20000047ab9 */ /* 0x000fe20000000a00 */
[----:B------:R-:W0:Y:S02]  /*2cbe0*/  S2R R5, SR_TID.X ;  /* 0x0000000000057919 */ /* 0x000e240000002100 */
        /* <DEDUP_REMOVED lines=8> */
[----:B------:R-:W-:-:S04]  /*2cc70*/  IADD3 R4, P2, R2, UR6, RZ ;  /* 0x0000000602047c10 */ /* 0x000fc8000ff5e0ff */
[----:B------:R-:W-:Y:S01]  /*2cc80*/  IADD3.X R3, R3, UR7, R0, P2, !PT ;  /* 0x0000000703037c10 */ /* 0x000fe200097fe400 */
[----:B0-----:R-:W-:-:S05]  /*2cc90*/  IMAD.SHL.U32 R10, R5, 0x10, RZ ;  /* 0x00000010050a7824 */ /* 0x001fca00078e00ff */
[----:B------:R-:W-:-:S04]  /*2cca0*/  LOP3.LUT R10, R10, 0x70, RZ, 0xc0, !PT ;  /* 0x000000700a0a7812 */ /* 0x000fc800078ec0ff */
[----:B------:R-:W-:Y:S01]  /*2ccb0*/  ISETP.GE.AND P0, PT, R10, UR4, PT ;  /* 0x000000040a007c0c */ /* 0x000fe2000bf06270 */
[----:B------:R-:W-:-:S03]  /*2ccc0*/  UMOV UR4, 0xffffffff ;  /* 0xffffffff00047882 */ /* 0x000fc60000000000 */
[----:B-1----:R-:W-:Y:S09]  /*2ccd0*/  BRA.DIV UR4, `(.L_x_2770) ;  /* 0x000000a204687947 */ /* 0x002ff2000b800000 */
[----:B------:R-:W0:Y:S01]  /*2cce0*/  S2R R6, SR_TID.X ;  /* 0x0000000000067919 */ /* 0x000e220000002100 */
[----:B------:R-:W2:Y:S01]  /*2ccf0*/  LDL.LU R8, [R1+0x4] ;  /* 0x0000040001087983 */ /* 0x000ea20000300800 */
[----:B0-----:R-:W-:-:S04]  /*2cd00*/  LOP3.LUT R6, R6, 0x7f, RZ, 0xc0, !PT ;  /* 0x0000007f06067812 */ /* 0x001fc800078ec0ff */
[----:B------:R-:W-:Y:S02]  /*2cd10*/  SHF.R.U32.HI R11, RZ, 0x3, R6 ;  /* 0x00000003ff0b7819 */ /* 0x000fe40000011606 */
[----:B------:R-:W3:Y:S03]  /*2cd20*/  LDL.LU R6, [R1+0x60] ;  /* 0x0000600001067983 */ /* 0x000ee60000300800 */
[----:B--2---:R-:W-:-:S04]  /*2cd30*/  IMAD R0, R8, 0x80, R11 ;  /* 0x0000008008007824 */ /* 0x004fc800078e020b */
        /* <DEDUP_REMOVED lines=74> */
.L_x_3088:
        /* <DEDUP_REMOVED lines=11> */
.L_x_2772:
[----:B------:R-:W-:Y:S05]  /*2d290*/  BSYNC B0 ;  /* 0x0000000000007941 */ /* 0x000fea0003800000 */
.L_x_2771:
[----:B------:R-:W-:Y:S01]  /*2d2a0*/  NOP ;  /* 0x0000000000007918 */ /* 0x000fe20000000000 */
[----:B------:R-:W-:-:S13]  /*2d2b0*/  PLOP3.LUT P0, PT, PT, PT, PT, 0x80, 0x0 ;  /* 0x000000000000781c */ /* 0x000fda0003f0f070 */
.L_x_2773:
        /* <DEDUP_REMOVED lines=18> */
.L_x_3089:
[----:B------:R-:W-:Y:S05]  /*2d3e0*/  BSYNC B0 ;  /* 0x0000000000007941 */ /* 0x000fea0003800000 */
.L_x_2774:
[----:B------:R-:W4:Y:S04]  /*2d3f0*/  LDL.LU R2, [R1+0x8] ;  /* 0x0000080001027983 */ /* 0x000f280000300800 */
[----:B0-2---:R-:W2:Y:S01]  /*2d400*/  LDL R3, [R1+0x38] ;  /* 0x0000380001037983 */ /* 0x005ea20000100800 */
[----:B----4-:R-:W-:-:S05]  /*2d410*/  VIADD R2, R2, 0xfffffffe ;  /* 0xfffffffe02027836 */ /* 0x010fca0000000000 */
[----:B--2---:R-:W-:-:S13]  /*2d420*/  ISETP.GE.AND P0, PT, R2, R3, PT ;  /* 0x000000030200720c */ /* 0x004fda0003f06270 */
[----:B------:R-:W-:Y:S05]  /*2d430*/  @!P0 BRA `(.L_x_2776) ;  /* 0x0000001400988947 */ /* 0x000fea0003800000 */
[----:B---3--:R0:W5:Y:S04]  /*2d440*/  LDL.LU R0, [R1+0x1c] ;  /* 0x00001c0001007983 */ /* 0x0081680000300800 */
[----:B------:R0:W5:Y:S02]  /*2d450*/  LDL.LU R8, [R1+0x28] ;  /* 0x0000280001087983 */ /* 0x0001640000300800 */
.L_x_2798:
        /* <DEDUP_REMOVED lines=23> */
[----:B-1----:R-:W-:-:S04]  /*2d5d0*/  @P0 IMAD.HI.U32 R3, R2, R4, RZ ;  /* 0x0000000402030227 */ /* 0x002fc800078e00ff */
[----:B------:R-:W-:Y:S01]  /*2d5e0*/  IMAD.MOV.U32 R4, RZ, RZ, R2 ;  /* 0x000000ffff047224 */ /* 0x000fe200078e0002 */
[----:B------:R-:W-:-:S04]  /*2d5f0*/  @P0 SHF.R.U32.HI R4, RZ, R5, R3 ;  /* 0x00000005ff040219 */ /* 0x000fc80000011603 */
[--C-:B------:R-:W-:Y:S01]  /*2d600*/  SHF.R.S32.HI R5, RZ, 0x1f, R4.reuse ;  /* 0x0000001fff057819 */ /* 0x100fe20000011404 */
[----:B------:R-:W-:-:S04]  /*2d610*/  IMAD.MOV R3, RZ, RZ, -R4 ;  /* 0x000000ffff037224 */ /* 0x000fc800078e0a04 */
[----:B------:R-:W-:Y:S02]  /*2d620*/  IMAD R3, R6, R3, R2 ;  /* 0x0000000306037224 */ /* 0x000fe400078e0202 */
[----:B---3--:R-:W-:-:S04]  /*2d630*/  IMAD R6, R11, UR6, RZ ;  /* 0x000000060b067c24 */ /* 0x008fc8000f8e02ff */
[C---:B--2---:R-:W-:Y:S02]  /*2d640*/  IMAD R6, R7.reuse, UR7, R6 ;  /* 0x0000000707067c24 */ /* 0x044fe4000f8e0206 */
[----:B------:R-:W-:-:S05]  /*2d650*/  IMAD.WIDE.U32 R4, R7, UR6, R4 ;  /* 0x0000000607047c25 */ /* 0x000fca000f8e0004 */
[----:B------:R-:W-:Y:S02]  /*2d660*/  IADD3 R5, R6, R5, RZ ;  /* 0x0000000506057210 */ /* 0x000fe40007ffe0ff */
[----:B------:R-:W-:-:S04]  /*2d670*/  LEA R6, P0, R4, UR4, 0x2 ;  /* 0x0000000404067c11 */ /* 0x000fc8000f8010ff */
[----:B------:R-:W-:-:S05]  /*2d680*/  LEA.HI.X R7, R4, UR5, R5, 0x2, P0 ;  /* 0x0000000504077c11 */ /* 0x000fca00080f1405 */
[----:B------:R3:W5:Y:S04]  /*2d690*/  LDG.E R17, desc[UR40][R6.64] ;  /* 0x0000002806117981 */ /* 0x000768000c1e1900 */
.L_x_2779:
        /* <DEDUP_REMOVED lines=8> */
.L_x_3090:
[----:B------:R-:W-:Y:S05]  /*2d720*/  BSYNC B1 ;  /* 0x0000000000017941 */ /* 0x000fea0003800000 */
.L_x_2780:
        /* <DEDUP_REMOVED lines=9> */
.L_x_2783:
[----:B------:R-:W-:Y:S05]  /*2d7c0*/  BSYNC B1 ;  /* 0x0000000000017941 */ /* 0x000fea0003800000 */
.L_x_2782:
        /* <DEDUP_REMOVED lines=12> */
[----:B--2---:R-:W-:-:S07]  /*2d890*/  VIADD R9, R4, 0x10400 ;  /* 0x0001040004097836 */ /* 0x004fce0000000000 */
.L_x_2784:
        /* <DEDUP_REMOVED lines=16> */
.L_x_2785:
        /* <DEDUP_REMOVED lines=13> */
.L_x_3091:
[----:B------:R-:W-:Y:S05]  /*2da70*/  BSYNC B1 ;  /* 0x0000000000017941 */ /* 0x000fea0003800000 */
.L_x_2786:
        /* <DEDUP_REMOVED lines=11> */
.L_x_2789:
[----:B------:R-:W-:Y:S05]  /*2db30*/  BSYNC B1 ;  /* 0x0000000000017941 */ /* 0x000fea0003800000 */
.L_x_2788:
[----:B------:R-:W-:Y:S01]  /*2db40*/  R2UR UR10, R13 ;  /* 0x000000000d0a72ca */ /* 0x000fe200000e0000 */
[----:B------:R-:W-:Y:S01]  /*2db50*/  UIADD3 UR4, UP0, UR42, 0x370, URZ ;  /* 0x000003702a047890 */ /* 0x000fe2000ff1e03f */
[----:B------:R-:W-:Y:S01]  /*2db60*/  R2UR UR6, R10 ;  /* 0x000000000a0672ca */ /* 0x000fe200000e0000 */
[----:B-12---:R-:W-:Y:S01]  /*2db70*/  VIADD R6, R6, 0x38830 ;  /* 0x0003883006067836 */ /* 0x006fe20000000000 */
[----:B------:R-:W-:Y:S01]  /*2db80*/  R2UR UR7, R11 ;  /* 0x000000000b0772ca */ /* 0x000fe200000e0000 */
[----:B------:R-:W-:Y:S01]  /*2db90*/  UIADD3.X UR5, URZ, UR43, URZ, UP0, !UPT ;  /* 0x0000002b3f057290 */ /* 0x000fe200087fe43f */
[----:B------:R-:W-:Y:S02]  /*2dba0*/  PLOP3.LUT P0, PT, PT, PT, PT, 0x80, 0x0 ;  /* 0x000000000000781c */ /* 0x000fe40003f0f070 */
[----:B------:R-:W-:-:S11]  /*2dbb0*/  IADD3 R3, R4, 0x28400, RZ ;  /* 0x0002840004037810 */ /* 0x000fd60007ffe0ff */
.L_x_2790:
        /* <DEDUP_REMOVED lines=15> */
.L_x_2791:
        /* <DEDUP_REMOVED lines=10> */
.L_x_2778:
[----:B------:R-:W-:Y:S05]  /*2dd50*/  BSYNC B0 ;  /* 0x0000000000007941 */ /* 0x000fea0003800000 */
.L_x_2777:
[----:B------:R-:W-:-:S06]  /*2dd60*/  UISETP.NE.AND UP0, UPT, UR36, 0x3, UPT ;  /* 0x000000032400788c */ /* 0x000fcc000bf05270 */
[----:B------:R-:W-:-:S13]  /*2dd70*/  PLOP3.LUT P0, PT, PT, PT, UP0, 0x80, 0x0 ;  /* 0x000000000000781c */ /* 0x000fda0003f0f008 */
[----:B------:R-:W-:Y:S05]  /*2dd80*/  @!P0 BRA `(.L_x_2792) ;  /* 0x0000000000048947 */ /* 0x000fea0003800000 */
[----:B------:R-:W-:Y:S01]  /*2dd90*/  BPT.TRAP 0x1 ;  /* 0x000000040000795c */ /* 0x000fe20000300000 */
.L_x_2792:
        /* <DEDUP_REMOVED lines=8> */
.L_x_3092:
[----:B------:R-:W-:Y:S05]  /*2de20*/  BSYNC B0 ;  /* 0x0000000000007941 */ /* 0x000fea0003800000 */
.L_x_2793:
[----:B------:R-:W-:Y:S05]  /*2de30*/  @!P1 BRA `(.L_x_2795) ;  /* 0x0000000000049947 */ /* 0x000fea0003800000 */
[----:B------:R-:W-:Y:S01]  /*2de40*/  BPT.TRAP 0x1 ;  /* 0x000000040000795c */ /* 0x000fe20000300000 */
.L_x_2795:
[----:B---3--:R-:W-:Y:S01]  /*2de50*/  SHF.L.U32 R4, R8, 0x1f, RZ ;  /* 0x0000001f08047819 */ /* 0x008fe200000006ff */
[----:B------:R-:W-:-:S03]  /*2de60*/  IMAD.SHL.U32 R0, R0, 0x8000, RZ ;  /* 0x0000800000007824 */ /* 0x000fc600078e00ff */
[----:B------:R-:W3:Y:S02]  /*2de70*/  SYNCS.PHASECHK.TRANS64.TRYWAIT P0, [R3+URZ+0x38860], R4 ;  /* 0x03886004030075a7 */ /* 0x000ee4000800017f */
[----:B---3--:R-:W-:Y:S05]  /*2de80*/  @!P0 BRA `(.L_x_2796) ;  /* 0x0000009c00048947 */ /* 0x008fea0003800000 */
.L_x_3093:
        /* <DEDUP_REMOVED lines=21> */
[----:B------:R-:W-:Y:S01]  /*2dfe0*/  PRMT R11, R6, 0x7531, R7 ;  /* 0x00007531060b7816 */ /* 0x000fe20000000007 */
[----:B-1----:R-:W-:Y:S01]  /*2dff0*/  VIADD R12, R0, 0x2000 ;  /* 0x00002000000c7836 */ /* 0x002fe20000000000 */
[C---:B------:R-:W-:Y:S01]  /*2e000*/  PRMT R8, R4.reuse, 0x6420, R5 ;  /* 0x0000642004087816 */ /* 0x040fe20000000005 */
[----:B------:R-:W-:Y:S01]  /*2e010*/  IMAD.MOV.U32 R15, RZ, RZ, R9 ;  /* 0x000000ffff0f7224 */ /* 0x000fe200078e0009 */
        /* <DEDUP_REMOVED lines=27> */
[----:B------:R-:W-:Y:S02]  /*2e1d0*/  IMAD.MOV.U32 R11, RZ, RZ, R15 ;  /* 0x000000ffff0b7224 */ /* 0x000fe400078e000f */
[----:B------:R-:W-:-:S05]  /*2e1e0*/  VIADD R4, R0, 0x1000 ;  /* 0x0000100000047836 */ /* 0x000fca0000000000 */
        /* <DEDUP_REMOVED lines=77> */
[----:B------:R-:W-:-:S03]  /*2e6c0*/  PRMT R11, R6, 0x7531, R7 ;  /* 0x00007531060b7816 */ /* 0x000fc60000000007 */
[----:B------:R-:W-:Y:S02]  /*2e6d0*/  IMAD.IADD R4, R18, 0x1, R4 ;  /* 0x0000000112047824 */ /* 0x000fe400078e0204 */
[----:B------:R-:W-:Y:S04]  /*2e6e0*/  STSM.16.M88.4 [R21+0x4000], R8 ;  /* 0x0040000815007844 */ /* 0x000fe80000000200 */
[----:B------:R-:W1:Y:S04]  /*2e6f0*/  LDSM.16.MT88.4 R8, [R4+0x10400] ;  /* 0x010400000408783b */ /* 0x000e680000004200 */
[----:B------:R-:W2:Y:S01]  /*2e700*/  LDSM.16.MT88.4 R4, [R20+0x13400] ;  /* 0x013400001404783b */ /* 0x000ea20000004200 */
[----:B-1----:R-:W-:-:S02]  /*2e710*/  PRMT R12, R8, 0x6420, R9 ;  /* 0x00006420080c7816 */ /* 0x002fc40000000009 */
[----:B------:R-:W-:Y:S02]  /*2e720*/  PRMT R13, R8, 0x7531, R9 ;  /* 0x00007531080d7816 */ /* 0x000fe40000000009 */
        /* <DEDUP_REMOVED lines=11> */
[----:B------:R-:W-:-:S03]  /*2e7e0*/  VIADD R0, R0, 0x7000 ;  /* 0x0000700000007836 */ /* 0x000fc60000000000 */
[----:B------:R2:W-:Y:S02]  /*2e7f0*/  STSM.16.M88.4 [R8], R12 ;  /* 0x0000000c08007844 */ /* 0x0005e40000000200 */
[----:B--2---:R-:W-:Y:S01]  /*2e800*/  MOV R14, R9 ;  /* 0x00000009000e7202 */ /* 0x004fe20000000f00 */
[----:B------:R-:W-:-:S03]  /*2e810*/  IMAD.MOV.U32 R15, RZ, RZ, R8 ;  /* 0x000000ffff0f7224 */ /* 0x000fc600078e0008 */
[----:B------:R-:W-:Y:S02]  /*2e820*/  LOP3.LUT R0, R0, R14, RZ, 0xfc, !PT ;  /* 0x0000000e00007212 */ /* 0x000fe400078efcff */
[C-C-:B------:R-:W-:Y:S02]  /*2e830*/  PRMT R8, R4.reuse, 0x6420, R5.reuse ;  /* 0x0000642004087816 */ /* 0x140fe40000000005 */
[----:B------:R-:W-:Y:S01]  /*2e840*/  PRMT R9, R4, 0x7531, R5 ;  /* 0x0000753104097816 */ /* 0x000fe20000000005 */
[----:B------:R-:W-:-:S04]  /*2e850*/  IMAD.IADD R0, R18, 0x1, R0 ;  /* 0x0000000112007824 */ /* 0x000fc800078e0200 */
        /* <DEDUP_REMOVED lines=22> */
.L_x_2797:
        /* <DEDUP_REMOVED lines=14> */
.L_x_2776:
        /* <DEDUP_REMOVED lines=18> */
.L_x_2800:
[----:B------:R-:W-:Y:S05]  /*2ebc0*/  BSYNC B0 ;  /* 0x0000000000007941 */ /* 0x000fea0003800000 */
.L_x_2799:
[----:B------:R-:W-:-:S06]  /*2ebd0*/  UISETP.NE.AND UP0, UPT, UR36, 0x3, UPT ;  /* 0x000000032400788c */ /* 0x000fcc000bf05270 */
[----:B------:R-:W-:-:S13]  /*2ebe0*/  PLOP3.LUT P1, PT, PT, PT, UP0, 0x80, 0x0 ;  /* 0x000000000000781c */ /* 0x000fda0003f2f008 */
[----:B------:R-:W-:Y:S05]  /*2ebf0*/  @!P1 BRA `(.L_x_2801) ;  /* 0x0000000000049947 */ /* 0x000fea0003800000 */
[----:B------:R-:W-:Y:S01]  /*2ec00*/  BPT.TRAP 0x1 ;  /* 0x000000040000795c */ /* 0x000fe20000300000 */
.L_x_2801:
[----:B------:R-:W4:Y:S04]  /*2ec10*/  LDL R2, [R1+0x28] ;  /* 0x0000280001027983 */ /* 0x000f280000100800 */
[----:B------:R-:W4:Y:S01]  /*2ec20*/  LDL R3, [R1+0x1c] ;  /* 0x00001c0001037983 */ /* 0x000f220000100800 */
        /* <DEDUP_REMOVED lines=8> */
.L_x_3094:
[----:B------:R-:W-:Y:S05]  /*2ecb0*/  BSYNC B0 ;  /* 0x0000000000007941 */ /* 0x000fea0003800000 */
.L_x_2802:
[----:B------:R-:W-:Y:S05]  /*2ecc0*/  @!P2 BRA `(.L_x_2804) ;  /* 0x000000000004a947 */ /* 0x000fea0003800000 */
[----:B------:R-:W-:Y:S01]  /*2ecd0*/  BPT.TRAP 0x1 ;  /* 0x000000040000795c */ /* 0x000fe20000300000 */
.L_x_2804:
[----:B--2---:R-:W2:Y:S02]  /*2ece0*/  LDL R2, [R1+0x28] ;  /* 0x0000280001027983 */ /* 0x004ea40000100800 */
[----:B--2---:R-:W-:-:S04]  /*2ecf0*/  SHF.L.U32 R2, R2, 0x1f, RZ ;  /* 0x0000001f02027819 */ /* 0x004fc800000006ff */
[----:B------:R-:W2:Y:S02]  /*2ed00*/  SYNCS.PHASECHK.TRANS64.TRYWAIT P1, [R0+URZ+0x38860], R2 ;  /* 0x03886002000075a7 */ /* 0x000ea4000802017f */
[----:B--2---:R-:W-:Y:S05]  /*2ed10*/  @!P1 BRA `(.L_x_2805) ;  /* 0x0000008c00889947 */ /* 0x004fea0003800000 */
.L_x_3095:
        /* <DEDUP_REMOVED lines=13> */
[C---:B------:R-:W-:Y:S02]  /*2edf0*/  IADD3 R21, R17.reuse, 0x2000, RZ ;  /* 0x0000200011157810 */ /* 0x040fe40007ffe0ff */
[C-C-:B---3--:R-:W-:Y:S02]  /*2ee00*/  PRMT R12, R8.reuse, 0x6420, R9.reuse ;  /* 0x00006420080c7816 */ /* 0x148fe40000000009 */
[----:B------:R-:W-:Y:S01]  /*2ee10*/  PRMT R13, R8, 0x7531, R9 ;  /* 0x00007531080d7816 */ /* 0x000fe20000000009 */
[----:B------:R-:W-:Y:S01]  /*2ee20*/  IMAD.MOV.U32 R9, RZ, RZ, R3 ;  /* 0x000000ffff097224 */ /* 0x000fe200078e0003 */
[----:B------:R-:W-:Y:S02]  /*2ee30*/  LOP3.LUT R3, R17, R16, RZ, 0xfc, !PT ;  /* 0x0000001011037212 */ /* 0x000fe400078efcff */
[C-C-:B------:R-:W-:Y:S02]  /*2ee40*/  PRMT R14, R10.reuse, 0x6420, R11.reuse ;  /* 0x000064200a0e7816 */ /* 0x140fe4000000000b */
[----:B------:R-:W-:Y:S01]  /*2ee50*/  PRMT R15, R10, 0x7531, R11 ;  /* 0x000075310a0f7816 */ /* 0x000fe2000000000b */
[----:B------:R-:W-:-:S05]  /*2ee60*/  IMAD.IADD R3, R19, 0x1, R3 ;  /* 0x0000000113037824 */ /* 0x000fca00078e0203 */
        /* <DEDUP_REMOVED lines=9> */
[----:B-1----:R-:W-:Y:S02]  /*2ef00*/  IMAD.MOV.U32 R11, RZ, RZ, R15 ;  /* 0x000000ffff0b7224 */ /* 0x002fe400078e000f */
[----:B------:R-:W-:-:S05]  /*2ef10*/  VIADD R8, R17, 0x4000 ;  /* 0x0000400011087836 */ /* 0x000fca0000000000 */
        /* <DEDUP_REMOVED lines=13> */
[----:B------:R-:W-:-:S04]  /*2eff0*/  IMAD.MOV.U32 R15, RZ, RZ, R11 ;  /* 0x000000ffff0f7224 */ /* 0x000fc800078e000b */
[----:B------:R-:W-:Y:S01]  /*2f000*/  IMAD.IADD R3, R19, 0x1, R3 ;  /* 0x0000000113037824 */ /* 0x000fe200078e0203 */
        /* <DEDUP_REMOVED lines=23> */
[----:B--2---:R-:W-:Y:S01]  /*2f180*/  IADD3 R3, R19, R0, R3 ;  /* 0x0000000013037210 */ /* 0x004fe20007ffe003 */
[----:B-1----:R-:W-:Y:S01]  /*2f190*/  IMAD.MOV.U32 R15, RZ, RZ, R11 ;  /* 0x000000ffff0f7224 */ /* 0x002fe200078e000b */
[----:B------:R-:W-:-:S05]  /*2f1a0*/  PRMT R11, R6, 0x7531, R7 ;  /* 0x00007531060b7816 */ /* 0x000fca0000000007 */
[----:B------:R1:W-:Y:S02]  /*2f1b0*/  STSM.16.M88.4 [R3], R8 ;  /* 0x0000000803007844 */ /* 0x0003e40000000200 */
[----:B-1----:R-:W-:-:S04]  /*2f1c0*/  MOV R11, R15 ;  /* 0x0000000f000b7202 */ /* 0x002fc80000000f00 */
        /* <DEDUP_REMOVED lines=17> */
[----:B------:R-:W-:-:S05]  /*2f2e0*/  IMAD.MOV.U32 R11, RZ, RZ, R15 ;  /* 0x000000ffff0b7224 */ /* 0x000fca00078e000f */
        /* <DEDUP_REMOVED lines=79> */
.L_x_2806:
        /* <DEDUP_REMOVED lines=14> */
.L_x_2751:
        /* <DEDUP_REMOVED lines=10> */
[----:B-1----:R1:W-:Y:S04]  /*2f960*/  STL.64 [R1], R4 ;  /* 0x0000000401007387 */ /* 0x0023e80000100a00 */
[----:B------:R1:W-:Y:S01]  /*2f970*/  STL.64 [R1+0x8], R6 ;  /* 0x0000080601007387 */ /* 0x0003e20000100a00 */
[----:B------:R-:W-:Y:S06]  /*2f980*/  BAR.ARV 0x4, 0x180 ;  /* 0x0106000000007b1d */ /* 0x000fec0000002000 */
[----:B------:R-:W-:Y:S05]  /*2f990*/  BRA `(.L_x_2808) ;  /* 0x00000010003c7947 */ /* 0x000fea0003800000 */
.L_x_2807:
        /* <DEDUP_REMOVED lines=18> */
[C---:B------:R-:W-:Y:S01]  /*2fac0*/  ISETP.GE.U32.AND P2, PT, R16.reuse, 0x2, PT ;  /* 0x000000021000780c */ /* 0x040fe20003f46070 */
[----:B------:R-:W-:Y:S01]  /*2fad0*/  IMAD.MOV.U32 R9, RZ, RZ, RZ ;  /* 0x000000ffff097224 */ /* 0x000fe200078e00ff */
[C---:B------:R-:W-:Y:S01]  /*2fae0*/  ISETP.GE.U32.AND P3, PT, R16.reuse, 0x4, PT ;  /* 0x000000041000780c */ /* 0x040fe20003f66070 */
[----:B------:R-:W-:Y:S01]  /*2faf0*/  SHFL.IDX PT, R6, R10, RZ, 0x1f ;  /* 0x00001fff0a067589 */ /* 0x000fe200000e0000 */
[C---:B------:R-:W-:Y:S02]  /*2fb00*/  ISETP.GE.U32.AND P4, PT, R16.reuse, 0x8, PT ;  /* 0x000000081000780c */ /* 0x040fe40003f86070 */
        /* <DEDUP_REMOVED lines=21> */
[----:B------:R1:W2:Y:S02]  /*2fc60*/  SHFL.IDX PT, R7, R3, 0x1f, 0x1f ;  /* 0x03e01f0003077f89 */ /* 0x0002a400000e0000 */
.L_x_3105:
[----:B------:R-:W-:Y:S02]  /*2fc70*/  ULDC UR4, c[0x0][0xc38] ;  /* 0x00030e0000047ab9 */ /* 0x000fe40000000800 */
[----:B------:R-:W-:-:S04]  /*2fc80*/  IMAD.U32 R2, RZ, RZ, UR4 ;  /* 0x00000004ff027e24 */ /* 0x000fc8000f8e00ff */
[----:B--2---:R-:W-:-:S04]  /*2fc90*/  IMAD R7, R7, R2, RZ ;  /* 0x0000000207077224 */ /* 0x004fc800078e02ff */
[----:B------:R-:W-:Y:S02]  /*2fca0*/  IMAD.IADD R0, R8, 0x1, R7 ;  /* 0x0000000108007824 */ /* 0x000fe400078e0207 */
[----:B------:R-:W-:-:S03]  /*2fcb0*/  IMAD.MOV.U32 R8, RZ, RZ, R3 ;  /* 0x000000ffff087224 */ /* 0x000fc600078e0003 */
[----:B------:R-:W-:-:S13]  /*2fcc0*/  ISETP.GT.AND P6, PT, R0, R6, PT ;  /* 0x000000060000720c */ /* 0x000fda0003fc4270 */
[----:B------:R-:W-:Y:S05]  /*2fcd0*/  @P6 BRA `(.L_x_2810) ;  /* 0x0000000000b06947 */ /* 0x000fea0003800000 */
.L_x_2813:
        /* <DEDUP_REMOVED lines=37> */
.L_x_3113:
[----:B------:R-:W-:Y:S02]  /*2ff30*/  ULDC UR4, c[0x0][0xc38] ;  /* 0x00030e0000047ab9 */ /* 0x000fe40000000800 */
[----:B------:R-:W-:-:S05]  /*2ff40*/  MOV R2, UR4 ;  /* 0x0000000400027c02 */ /* 0x000fca0008000f00 */
[----:B--2---:R-:W-:-:S04]  /*2ff50*/  IMAD R7, R7, R2, RZ ;  /* 0x0000000207077224 */ /* 0x004fc800078e02ff */
[----:B------:R-:W-:-:S05]  /*2ff60*/  IMAD.IADD R0, R7, 0x1, R0 ;  /* 0x0000000107007824 */ /* 0x000fca00078e0200 */
[----:B------:R-:W-:-:S13]  /*2ff70*/  ISETP.GT.AND P6, PT, R0, R6, PT ;  /* 0x000000060000720c */ /* 0x000fda0003fc4270 */
[----:B------:R-:W-:Y:S05]  /*2ff80*/  @!P6 BRA `(.L_x_2813) ;  /* 0xfffffffc0054e947 */ /* 0x000fea000383ffff */
[----:B------:R-:W-:-:S07]  /*2ff90*/  IMAD.MOV.U32 R8, RZ, RZ, R3 ;  /* 0x000000ffff087224 */ /* 0x000fce00078e0003 */
.L_x_2810:
        /* <DEDUP_REMOVED lines=12> */
.L_x_3118:
[----:B------:R-:W-:-:S13]  /*30060*/  ISETP.NE.AND P0, PT, R3, RZ, PT ;  /* 0x000000ff0300720c */ /* 0x000fda0003f05270 */
[----:B------:R-:W-:Y:S05]  /*30070*/  @!P0 BRA `(.L_x_2815) ;  /* 0x0000000000148947 */ /* 0x000fea0003800000 */
[----:B------:R-:W-:Y:S01]  /*30080*/  UMOV UR4, 0xffffffff ;  /* 0xffffffff00047882 */ /* 0x000fe20000000000 */
[----:B-1----:R-:W-:Y:S02]  /*30090*/  VIADD R0, R0, 0xffffffff ;  /* 0xffffffff00007836 */ /* 0x002fe40000000000 */
[----:B------:R-:W-:Y:S05]  /*300a0*/  BRA.DIV UR4, `(.L_x_2816) ;  /* 0x0000008604547947 */ /* 0x000fea000b800000 */
[----:B------:R1:W2:Y:S02]  /*300b0*/  SHFL.IDX PT, R0, R8, R0, 0x1f ;  /* 0x00001f0008007589 */ /* 0x0002a400000e0000 */
.L_x_3121:
[----:B--2---:R-:W-:-:S07]  /*300c0*/  IMAD.MOV.U32 R9, RZ, RZ, R0 ;  /* 0x000000ffff097224 */ /* 0x004fce00078e0000 */
.L_x_2815:
[----:B------:R-:W-:Y:S01]  /*300d0*/  ISETP.NE.AND P0, PT, R5, 0x1, PT ;  /* 0x000000010500780c */ /* 0x000fe20003f05270 */
[----:B-1----:R-:W-:-:S05]  /*300e0*/  IMAD R0, R9, R2, R10 ;  /* 0x0000000209007224 */ /* 0x002fca00078e020a */
[----:B------:R1:W-:Y:S02]  /*300f0*/  STL [R1], R0 ;  /* 0x0000000001007387 */ /* 0x0003e40000100800 */
[----:B-1----:R-:W-:-:S05]  /*30100*/  IMAD.IADD R0, R6, 0x1, -R0 ;  /* 0x0000000106007824 */ /* 0x002fca00078e0a00 */
[----:B------:R-:W-:Y:S05]  /*30110*/  @!P0 BRA `(.L_x_2817) ;  /* 0x0000000000e88947 */ /* 0x000fea0003800000 */
[----:B------:R-:W-:Y:S01]  /*30120*/  IABS R3, R4 ;  /* 0x0000000400037213 */ /* 0x000fe20000000000 */
[----:B------:R-:W-:-:S03]  /*30130*/  IMAD.MOV.U32 R6, RZ, RZ, RZ ;  /* 0x000000ffff067224 */ /* 0x000fc600078e00ff */
[----:B------:R-:W1:Y:S08]  /*30140*/  I2F.RP R2, R3 ;  /* 0x0000000300027306 */ /* 0x000e700000209400 */
[----:B-1----:R-:W1:Y:S02]  /*30150*/  MUFU.RCP R2, R2 ;  /* 0x0000000200027308 */ /* 0x002e640000001000 */
[----:B-1----:R-:W-:-:S06]  /*30160*/  VIADD R2, R2, 0xffffffe ;  /* 0x0ffffffe02027836 */ /* 0x002fcc0000000000 */
[----:B0-----:R-:W0:Y:S02]  /*30170*/  F2I.FTZ.U32.TRUNC.NTZ R7, R2 ;  /* 0x0000000200077305 */ /* 0x001e24000021f000 */
[----:B0-----:R-:W-:-:S04]  /*30180*/  IMAD.MOV R2, RZ, RZ, -R7 ;  /* 0x000000ffff027224 */ /* 0x001fc800078e0a07 */
[----:B------:R-:W-:-:S04]  /*30190*/  IMAD R2, R2, R3, RZ ;  /* 0x0000000302027224 */ /* 0x000fc800078e02ff */
        /* <DEDUP_REMOVED lines=16> */
[----:B0-----:R-:W-:-:S06]  /*302a0*/  IADD3 R8, R8, 0xffffffe, RZ ;  /* 0x0ffffffe08087810 */ /* 0x001fcc0007ffe0ff */
[----:B------:R0:W1:Y:S02]  /*302b0*/  F2I.FTZ.U32.TRUNC.NTZ R9, R8 ;  /* 0x0000000800097305 */ /* 0x000064000021f000 */
[----:B0-----:R-:W-:Y:S02]  /*302c0*/  IMAD.MOV.U32 R8, RZ, RZ, RZ ;  /* 0x000000ffff087224 */ /* 0x001fe400078e00ff */
[----:B-1----:R-:W-:-:S04]  /*302d0*/  IMAD.MOV R3, RZ, RZ, -R9 ;  /* 0x000000ffff037224 */ /* 0x002fc800078e0a09 */
[----:B------:R-:W-:-:S04]  /*302e0*/  IMAD R3, R3, R6, RZ ;  /* 0x0000000603037224 */ /* 0x000fc800078e02ff */
[----:B------:R-:W-:Y:S01]  /*302f0*/  IMAD.HI.U32 R9, R9, R3, R8 ;  /* 0x0000000309097227 */ /* 0x000fe200078e0008 */
[----:B------:R-:W-:-:S04]  /*30300*/  LOP3.LUT R3, R0, R4, RZ, 0x3c, !PT ;  /* 0x0000000400037212 */ /* 0x000fc800078e3cff */
[----:B------:R-:W-:Y:S02]  /*30310*/  ISETP.GE.AND P2, PT, R3, RZ, PT ;  /* 0x000000ff0300720c */ /* 0x000fe40003f46270 */
[----:B------:R-:W-:-:S05]  /*30320*/  IABS R3, R5 ;  /* 0x0000000500037213 */ /* 0x000fca0000000000 */
[----:B------:R-:W-:-:S04]  /*30330*/  IMAD.MOV R3, RZ, RZ, -R3 ;  /* 0x000000ffff037224 */ /* 0x000fc800078e0a03 */
[----:B------:R-:W-:Y:S02]  /*30340*/  IMAD.MOV.U32 R8, RZ, RZ, R3 ;  /* 0x000000ffff087224 */ /* 0x000fe400078e0003 */
        /* <DEDUP_REMOVED lines=17> */
[----:B------:R-:W-:Y:S01]  /*30460*/  IMAD.MOV R6, RZ, RZ, -R3 ;  /* 0x000000ffff067224 */ /* 0x000fe200078e0a03 */
[----:B------:R-:W-:-:S03]  /*30470*/  LEA R3, R5, R3, 0x18 ;  /* 0x0000000305037211 */ /* 0x000fc600078ec0ff */
[----:B------:R-:W-:-:S04]  /*30480*/  IMAD R6, R5, R6, R2 ;  /* 0x0000000605067224 */ /* 0x000fc800078e0202 */
[----:B------:R-:W-:-:S05]  /*30490*/  IMAD R2, R6, 0x10000, R3 ;  /* 0x0001000006027824 */ /* 0x000fca00078e0203 */
[----:B------:R1:W-:Y:S01]  /*304a0*/  STL [R1+0x8], R2 ;  /* 0x0000080201007387 */ /* 0x0003e20000100800 */
[----:B------:R-:W-:Y:S05]  /*304b0*/  BRA `(.L_x_2818) ;  /* 0x0000000000fc7947 */ /* 0x000fea0003800000 */
.L_x_2817:
[----:B------:R-:W2:Y:S01]  /*304c0*/  LDL R3, [R1+0xc] ;  /* 0x00000c0001037983 */ /* 0x000ea20000100800 */
[----:B------:R-:W2:Y:S02]  /*304d0*/  LDC.64 R8, c[0x0][0xc90] ;  /* 0x00032400ff087b82 */ /* 0x000ea40000000a00 */
[----:B--2---:R-:W-:-:S06]  /*304e0*/  IMAD.WIDE R8, R3, 0x4, R8 ;  /* 0x0000000403087825 */ /* 0x004fcc00078e0208 */
[----:B------:R-:W2:Y:S01]  /*304f0*/  LDG.E R8, desc[UR40][R8.64] ;  /* 0x0000002808087981 */ /* 0x000ea2000c1e1900 */
[----:B------:R-:W-:Y:S01]  /*30500*/  IABS R5, R0 ;  /* 0x0000000000057213 */ /* 0x000fe20000000000 */
[----:B--2---:R-:W-:-:S05]  /*30510*/  IMAD R10, R4, R8, RZ ;  /* 0x00000008040a7224 */ /* 0x004fca00078e02ff */
[----:B------:R-:W-:-:S04]  /*30520*/  IABS R9, R10 ;  /* 0x0000000a00097213 */ /* 0x000fc80000000000 */
[----:B------:R-:W1:Y:S08]  /*30530*/  I2F.RP R6, R9 ;  /* 0x0000000900067306 */ /* 0x000e700000209400 */
[----:B-1----:R-:W1:Y:S02]  /*30540*/  MUFU.RCP R6, R6 ;  /* 0x0000000600067308 */ /* 0x002e640000001000 */
[----:B-1----:R-:W-:-:S06]  /*30550*/  VIADD R6, R6, 0xffffffe ;  /* 0x0ffffffe06067836 */ /* 0x002fcc0000000000 */
[----:B0-----:R0:W1:Y:S02]  /*30560*/  F2I.FTZ.U32.TRUNC.NTZ R7, R6 ;  /* 0x0000000600077305 */ /* 0x001064000021f000 */
[----:B0-----:R-:W-:Y:S02]  /*30570*/  IMAD.MOV.U32 R6, RZ, RZ, RZ ;  /* 0x000000ffff067224 */ /* 0x001fe400078e00ff */
[----:B-1----:R-:W-:-:S04]  /*30580*/  IMAD.MOV R3, RZ, RZ, -R7 ;  /* 0x000000ffff037224 */ /* 0x002fc800078e0a07 */
[----:B------:R-:W-:-:S04]  /*30590*/  IMAD R3, R3, R9, RZ ;  /* 0x0000000903037224 */ /* 0x000fc800078e02ff */
[----:B------:R-:W-:Y:S01]  /*305a0*/  IMAD.HI.U32 R3, R7, R3, R6 ;  /* 0x0000000307037227 */ /* 0x000fe200078e0006 */
[----:B------:R-:W-:-:S05]  /*305b0*/  IABS R6, R10 ;  /* 0x0000000a00067213 */ /* 0x000fca0000000000 */
[----:B------:R-:W-:Y:S02]  /*305c0*/  IMAD.MOV R6, RZ, RZ, -R6 ;  /* 0x000000ffff067224 */ /* 0x000fe400078e0a06 */
        /* <DEDUP_REMOVED lines=12> */
[----:B------:R-:W-:-:S04]  /*30690*/  IMAD R9, R8, R3, RZ ;  /* 0x0000000308097224 */ /* 0x000fc800078e02ff */
[----:B------:R-:W-:-:S05]  /*306a0*/  IMAD.MOV R5, RZ, RZ, -R9 ;  /* 0x000000ffff057224 */ /* 0x000fca00078e0a09 */
[----:B------:R-:W-:Y:S01]  /*306b0*/  VIADDMNMX R2, R5, R2, R8, PT ;  /* 0x0000000205027246 */ /* 0x000fe20003800108 */
[----:B------:R-:W-:-:S03]  /*306c0*/  IMAD.MOV R8, RZ, RZ, -R3 ;  /* 0x000000ffff087224 */ /* 0x000fc600078e0a03 */
[----:B------:R-:W-:Y:S01]  /*306d0*/  IABS R5, R2 ;  /* 0x0000000200057213 */ /* 0x000fe20000000000 */
[----:B------:R-:W-:-:S03]  /*306e0*/  IMAD R8, R10, R8, R0 ;  /* 0x000000080a087224 */ /* 0x000fc600078e0200 */
[----:B------:R-:W0:Y:S02]  /*306f0*/  I2F.RP R6, R5 ;  /* 0x0000000500067306 */ /* 0x000e240000209400 */
[----:B------:R-:W-:-:S06]  /*30700*/  IABS R3, R8 ;  /* 0x0000000800037213 */ /* 0x000fcc0000000000 */
[----:B0-----:R-:W0:Y:S02]  /*30710*/  MUFU.RCP R6, R6 ;  /* 0x0000000600067308 */ /* 0x001e240000001000 */
[----:B0-----:R-:W-:-:S06]  /*30720*/  VIADD R6, R6, 0xffffffe ;  /* 0x0ffffffe06067836 */ /* 0x001fcc0000000000 */
[----:B------:R0:W1:Y:S02]  /*30730*/  F2I.FTZ.U32.TRUNC.NTZ R7, R6 ;  /* 0x0000000600077305 */ /* 0x000064000021f000 */
[----:B0-----:R-:W-:Y:S01]  /*30740*/  MOV R6, RZ ;  /* 0x000000ff00067202 */ /* 0x001fe20000000f00 */
[----:B-1----:R-:W-:-:S04]  /*30750*/  IMAD.MOV R0, RZ, RZ, -R7 ;  /* 0x000000ffff007224 */ /* 0x002fc800078e0a07 */
[----:B------:R-:W-:-:S04]  /*30760*/  IMAD R0, R0, R5, RZ ;  /* 0x0000000500007224 */ /* 0x000fc800078e02ff */
[----:B------:R-:W-:Y:S01]  /*30770*/  IMAD.HI.U32 R7, R7, R0, R6 ;  /* 0x0000000007077227 */ /* 0x000fe200078e0006 */
        /* <DEDUP_REMOVED lines=17> */
[----:B------:R-:W-:-:S05]  /*30890*/  IMAD R2, R0, R2, R8 ;  /* 0x0000000200027224 */ /* 0x000fca00078e0208 */
[----:B------:R0:W-:Y:S02]  /*308a0*/  STL [R1+0x8], R2 ;  /* 0x0000080201007387 */ /* 0x0001e40000100800 */
.L_x_2818:
[----:B------:R-:W-:-:S05]  /*308b0*/  LOP3.LUT R0, RZ, R0, RZ, 0x33, !PT ;  /* 0x00000000ff007212 */ /* 0x000fca00078e33ff */
[----:B------:R-:W-:-:S05]  /*308c0*/  IMAD.IADD R0, R4, 0x1, R0 ;  /* 0x0000000104007824 */ /* 0x000fca00078e0200 */
[----:B------:R2:W-:Y:S01]  /*308d0*/  STL [R1+0x4], R0 ;  /* 0x0000040001007387 */ /* 0x0005e20000100800 */
[----:B------:R-:W-:Y:S05]  /*308e0*/  BRA `(.L_x_2819) ;  /* 0x0000000000287947 */ /* 0x000fea0003800000 */
.L_x_2811:
[----:B------:R-:W-:Y:S01]  /*308f0*/  UMOV UR4, URZ ;  /* 0x0000003f00047c82 */ /* 0x000fe20008000000 */
[----:B------:R-:W-:Y:S01]  /*30900*/  ULDC UR6, c[0x0][0xc3c] ;  /* 0x00030f0000067ab9 */ /* 0x000fe20000000800 */
[----:B------:R-:W-:Y:S01]  /*30910*/  UMOV UR5, URZ ;  /* 0x0000003f00057c82 */ /* 0x000fe20008000000 */
[----:B------:R-:W-:Y:S01]  /*30920*/  IMAD.U32 R3, RZ, RZ, UR4 ;  /* 0x00000004ff037e24 */ /* 0x000fe2000f8e00ff */
[----:B------:R1:W-:Y:S01]  /*30930*/  STL [R1], R6 ;  /* 0x0000000601007387 */ /* 0x0003e20000100800 */
[----:B------:R-:W-:Y:S02]  /*30940*/  IMAD.U32 R0, RZ, RZ, UR6 ;  /* 0x00000006ff007e24 */ /* 0x000fe4000f8e00ff */
[----:B------:R-:W-:Y:S01]  /*30950*/  IMAD.U32 R2, RZ, RZ, UR5 ;  /* 0x00000005ff027e24 */ /* 0x000fe2000f8e00ff */
[----:B------:R1:W-:Y:S04]  /*30960*/  STL [R1+0x4], R3 ;  /* 0x0000040301007387 */ /* 0x0003e80000100800 */
[----:B------:R1:W-:Y:S04]  /*30970*/  STL [R1+0xc], R0 ;  /* 0x00000c0001007387 */ /* 0x0003e80000100800 */
[----:B------:R1:W-:Y:S02]  /*30980*/  STL [R1+0x8], R2 ;  /* 0x0000080201007387 */ /* 0x0003e40000100800 */
.L_x_2819:
[----:B01----:R-:W3:Y:S04]  /*30990*/  LDL R2, [R1+0xc] ;  /* 0x00000c0001027983 */ /* 0x003ee80000100800 */
[----:B------:R-:W4:Y:S04]  /*309a0*/  LDL R3, [R1+0x8] ;  /* 0x0000080001037983 */ /* 0x000f280000100800 */
[----:B------:R-:W5:Y:S04]  /*309b0*/  LDL R4, [R1] ;  /* 0x0000000001047983 */ /* 0x000f680000100800 */
        /* <DEDUP_REMOVED lines=13> */
.L_x_2808:
[----:B------:R-:W2:Y:S01]  /*30a90*/  LDL R0, [R1+0xc] ;  /* 0x00000c0001007983 */ /* 0x000ea20000100800 */
[----:B------:R-:W-:Y:S02]  /*30aa0*/  ULDC UR4, c[0x0][0xc3c] ;  /* 0x00030f0000047ab9 */ /* 0x000fe40000000800 */
[----:B--2---:R-:W-:-:S13]  /*30ab0*/  ISETP.GE.AND P0, PT, R0, UR4, PT ;  /* 0x0000000400007c0c */ /* 0x004fda000bf06270 */
[----:B------:R-:W-:Y:S05]  /*30ac0*/  @!P0 BRA `(.L_x_2820) ;  /* 0xffffff8c00a08947 */ /* 0x000fea000383ffff */
[----:B------:R-:W-:Y:S05]  /*30ad0*/  BSYNC B7 ;  /* 0x0000000000077941 */ /* 0x000fea0003800000 */
.L_x_2706:
[----:B---3--:R-:W2:Y:S01]  /*30ae0*/  LDL.LU R0, [R1+0x70] ;  /* 0x0000700001007983 */ /* 0x008ea20000300800 */
[----:B------:R-:W-:Y:S01]  /*30af0*/  BSSY B0, `(.L_x_2821) ;  /* 0x000000b000007945 */ /* 0x000fe20003800000 */
[----:B01----:R-:W0:Y:S01]  /*30b00*/  S2R R5, SR_CgaCtaId ;  /* 0x0000000000057919 */ /* 0x003e220000008800 */
[----:B--2---:R-:W-:-:S04]  /*30b10*/  IADD3 R0, R0, 0x1, RZ ;  /* 0x0000000100007810 */ /* 0x004fc80007ffe0ff */
        /* <DEDUP_REMOVED lines=8> */
.L_x_3122:
[----:B------:R-:W-:Y:S05]  /*30ba0*/  BSYNC B0 ;  /* 0x0000000000007941 */ /* 0x000fea0003800000 */
.L_x_2821:
[----:B------:R-:W-:-:S03]  /*30bb0*/  UMOV UR4, 0xffffffff ;  /* 0xffffffff00047882 */ /* 0x000fc60000000000 */
[----:B------:R-:W-:Y:S05]  /*30bc0*/  BRA.DIV UR4, `(.L_x_2823) ;  /* 0x0000007a04cc7947 */ /* 0x000fea000b800000 */
[----:B------:R-:W1:Y:S02]  /*30bd0*/  S2R R2, SR_TID.X ;  /* 0x0000000000027919 */ /* 0x000e640000002100 */
[----:B-1----:R-:W-:-:S04]  /*30be0*/  SHF.R.U32.HI R2, RZ, 0x5, R2 ;  /* 0x00000005ff027819 */ /* 0x002fc80000011602 */
[----:B------:R-:W-:-:S05]  /*30bf0*/  LOP3.LUT R2, R2, 0x3, RZ, 0xc0, !PT ;  /* 0x0000000302027812 */ /* 0x000fca00078ec0ff */
[----:B------:R1:W2:Y:S02]  /*30c00*/  SHFL.IDX PT, R14, R2, RZ, 0x1f ;  /* 0x00001fff020e7589 */ /* 0x0002a400000e0000 */
.L_x_3125:
[----:B--2---:R-:W-:-:S13]  /*30c10*/  ISETP.NE.AND P0, PT, R14, RZ, PT ;  /* 0x000000ff0e00720c */ /* 0x004fda0003f05270 */
[----:B------:R-:W-:Y:S05]  /*30c20*/  @P0 BRA `(.L_x_2476) ;  /* 0x0000000000b00947 */ /* 0x000fea0003800000 */
[----:B------:R-:W-:-:S03]  /*30c30*/  UMOV UR4, 0xffffffff ;  /* 0xffffffff00047882 */ /* 0x000fc60000000000 */
[----:B------:R-:W-:Y:S05]  /*30c40*/  BRA.DIV UR4, `(.L_x_2824) ;  /* 0x0000007a04e07947 */ /* 0x000fea000b800000 */
[----:B------:R-:W-:-:S13]  /*30c50*/  ELECT P6, URZ, PT ;  /* 0x00000000003f782f */ /* 0x000fda00038c0000 */
.L_x_3128:
[----:B------:R-:W-:Y:S05]  /*30c60*/  @!P6 BRA `(.L_x_2476) ;  /* 0x0000000000a0e947 */ /* 0x000fea0003800000 */
[----:B------:R-:W-:-:S06]  /*30c70*/  ULOP3.LUT UR4, UR37, 0x2, URZ, 0xfc, !UPT ;  /* 0x0000000225047892 */ /* 0x000fcc000f8efc3f */
[----:B-1----:R-:W-:-:S05]  /*30c80*/  IMAD.U32 R2, RZ, RZ, UR4 ;  /* 0x00000004ff027e24 */ /* 0x002fca000f8e00ff */
[----:B------:R-:W-:-:S13]  /*30c90*/  ISETP.NE.AND P0, PT, R2, 0x3, PT ;  /* 0x000000030200780c */ /* 0x000fda0003f05270 */
[----:B------:R-:W-:Y:S05]  /*30ca0*/  @!P0 BRA `(.L_x_2825) ;  /* 0x0000000000048947 */ /* 0x000fea0003800000 */
[----:B------:R-:W-:Y:S01]  /*30cb0*/  BPT.TRAP 0x1 ;  /* 0x000000040000795c */ /* 0x000fe20000300000 */
.L_x_2825:
        /* <DEDUP_REMOVED lines=14> */
.L_x_3129:
[----:B------:R-:W1:Y:S02]  /*30da0*/  SYNCS.PHASECHK.TRANS64.TRYWAIT P1, [R7+URZ], R2 ;  /* 0x00000002070075a7 */ /* 0x000e64000802017f */
[----:B-1----:R-:W-:Y:S05]  /*30db0*/  @!P1 BRA `(.L_x_2827) ;  /* 0x0000007800b89947 */ /* 0x002fea0003800000 */
.L_x_3130:
[----:B------:R-:W-:Y:S05]  /*30dc0*/  @!P0 BRA `(.L_x_2828) ;  /* 0x0000000000048947 */ /* 0x000fea0003800000 */
[----:B------:R-:W-:Y:S01]  /*30dd0*/  BPT.TRAP 0x1 ;  /* 0x000000040000795c */ /* 0x000fe20000300000 */
.L_x_2828:
[----:B------:R-:W2:Y:S02]  /*30de0*/  LDL.LU R4, [R1+0x1c] ;  /* 0x00001c0001047983 */ /* 0x000ea40000300800 */
[----:B--2---:R-:W-:-:S04]  /*30df0*/  IMAD R4, R4, 0x8, R0 ;  /* 0x0000000804047824 */ /* 0x004fc800078e0200 */
[----:B------:R-:W2:Y:S02]  /*30e00*/  SYNCS.PHASECHK.TRANS64.TRYWAIT P1, [R4+URZ+0x38860], R5 ;  /* 0x03886005040075a7 */ /* 0x000ea4000802017f */
[----:B--2---:R-:W-:Y:S05]  /*30e10*/  @!P1 BRA `(.L_x_2829) ;  /* 0x0000007800b49947 */ /* 0x004fea0003800000 */
.L_x_3131:
[----:B------:R-:W-:Y:S05]  /*30e20*/  @!P0 BRA `(.L_x_2830) ;  /* 0x0000000000048947 */ /* 0x000fea0003800000 */
[----:B------:R-:W-:Y:S01]  /*30e30*/  BPT.TRAP 0x1 ;  /* 0x000000040000795c */ /* 0x000fe20000300000 */
.L_x_2830:
[----:B------:R-:W-:-:S04]  /*30e40*/  IMAD R3, R3, 0x8, R0 ;  /* 0x0000000803037824 */ /* 0x000fc800078e0200 */
[----:B------:R-:W3:Y:S02]  /*30e50*/  SYNCS.PHASECHK.TRANS64.TRYWAIT P1, [R3+URZ+0x38860], R2 ;  /* 0x03886002030075a7 */ /* 0x000ee4000802017f */
[----:B---3--:R-:W-:Y:S05]  /*30e60*/  @!P1 BRA `(.L_x_2831) ;  /* 0x0000007800b49947 */ /* 0x008fea0003800000 */
.L_x_3132:
[----:B------:R-:W-:Y:S05]  /*30e70*/  @!P0 BRA `(.L_x_2832) ;  /* 0x0000000000048947 */ /* 0x000fea0003800000 */
[----:B------:R-:W-:Y:S01]  /*30e80*/  BPT.TRAP 0x1 ;  /* 0x000000040000795c */ /* 0x000fe20000300000 */
.L_x_2832:
[----:B------:R-:W4:Y:S02]  /*30e90*/  SYNCS.PHASECHK.TRANS64.TRYWAIT P0, [R4+URZ+0x38880], R5 ;  /* 0x03888005040075a7 */ /* 0x000f24000800017f */
[----:B----4-:R-:W-:Y:S05]  /*30ea0*/  @!P0 BRA `(.L_x_2833) ;  /* 0x0000007800b88947 */ /* 0x010fea0003800000 */
.L_x_2834:
[----:B------:R0:W0:Y:S02]  /*30eb0*/  SYNCS.PHASECHK.TRANS64.TRYWAIT P0, [R3+URZ+0x38880], R2 ;  /* 0x03888002030075a7 */ /* 0x000024000800017f */
[----:B0-----:R-:W-:Y:S05]  /*30ec0*/  @!P0 NANOSLEEP.SYNCS 0x989680 ;  /* 0x009896800000895d */ /* 0x001fea0003900000 */
[----:B------:R-:W0:Y:S02]  /*30ed0*/  @!P0 SYNCS.PHASECHK.TRANS64 P0, [R3+URZ+0x38880], R2 ;  /* 0x03888002030085a7 */ /* 0x000e24000800007f */
[----:B0-----:R-:W-:Y:S05]  /*30ee0*/  @!P0 BRA `(.L_x_2834) ;  /* 0xfffffffc00f08947 */ /* 0x001fea000383ffff */
.L_x_2476:
[----:B------:R-:W-:Y:S05]  /*30ef0*/  BSYNC B8 ;  /* 0x0000000000087941 */ /* 0x000fea0003800000 */
.L_x_2473:
[----:B------:R-:W-:Y:S05]  /*30f00*/  EXIT ;  /* 0x000000000000794d */ /* 0x000fea0003800000 */
.L_x_2500:
[----:B-1----:R1:W2:Y:S02]  /*30f10*/  SYNCS.PHASECHK.TRANS64.TRYWAIT P6, [R111+URZ+0x38890], R122 ;  /* 0x0388907a6f0075a7 */ /* 0x0022a400080c017f */
[----:B--2---:R-:W-:Y:S05]  /*30f20*/  @!P6 NANOSLEEP.SYNCS 0x989680 ;  /* 0x009896800000e95d */ /* 0x004fea0003900000 */
[----:B------:R-:W2:Y:S02]  /*30f30*/  @!P6 SYNCS.PHASECHK.TRANS64 P6, [R111+URZ+0x38890], R122 ;  /* 0x0388907a6f00e5a7 */ /* 0x000ea400080c007f */
[----:B--2---:R-:W-:Y:S05]  /*30f40*/  @!P6 BRA `(.L_x_2500) ;  /* 0xfffffffc00f0e947 */ /* 0x004fea000383ffff */
[----:B------:R-:W-:Y:S05]  /*30f50*/  BRA `(.L_x_2835) ;  /* 0xfffffd2c00947947 */ /* 0x000fea000383ffff */
.L_x_2534:
[----:B-1----:R1:W2:Y:S02]  /*30f60*/  SYNCS.PHASECHK.TRANS64.TRYWAIT P3, [R111+URZ+0x38890], R122 ;  /* 0x0388907a6f0075a7 */ /* 0x0022a4000806017f */
[----:B--2---:R-:W-:Y:S05]  /*30f70*/  @!P3 NANOSLEEP.SYNCS 0x989680 ;  /* 0x009896800000b95d */ /* 0x004fea0003900000 */
[----:B------:R-:W2:Y:S02]  /*30f80*/  @!P3 SYNCS.PHASECHK.TRANS64 P3, [R111+URZ+0x38890], R122 ;  /* 0x0388907a6f00b5a7 */ /* 0x000ea4000806007f */
[----:B--2---:R-:W-:Y:S05]  /*30f90*/  @!P3 BRA `(.L_x_2534) ;  /* 0xfffffffc00f0b947 */ /* 0x004fea000383ffff */
[----:B------:R-:W-:Y:S05]  /*30fa0*/  BRA `(.L_x_2836) ;  /* 0xfffffd7000987947 */ /* 0x000fea000383ffff */
.L_x_2551:
[----:B-1----:R1:W2:Y:S02]  /*30fb0*/  SYNCS.PHASECHK.TRANS64.TRYWAIT P2, [R111+URZ+0x38890], R122 ;  /* 0x0388907a6f0075a7 */ /* 0x0022a4000804017f */
[----:B--2---:R-:W-:Y:S05]  /*30fc0*/  @!P2 NANOSLEEP.SYNCS 0x989680 ;  /* 0x009896800000a95d */ /* 0x004fea0003900000 */
[----:B------:R-:W2:Y:S02]  /*30fd0*/  @!P2 SYNCS.PHASECHK.TRANS64 P2, [R111+URZ+0x38890], R122 ;  /* 0x0388907a6f00a5a7 */ /* 0x000ea4000804007f */
[----:B--2---:R-:W-:Y:S05]  /*30fe0*/  @!P2 BRA `(.L_x_2551) ;  /* 0xfffffffc00f0a947 */ /* 0x004fea000383ffff */
[----:B------:R-:W-:Y:S05]  /*30ff0*/  BRA `(.L_x_2837) ;  /* 0xfffffdb400b87947 */ /* 0x000fea000383ffff */
.L_x_2561:
[----:B--2---:R2:W3:Y:S02]  /*31000*/  SYNCS.PHASECHK.TRANS64.TRYWAIT P3, [R111+URZ+0x388b0], R122 ;  /* 0x0388b07a6f0075a7 */ /* 0x0044e4000806017f */
[----:B---3--:R-:W-:Y:S05]  /*31010*/  @!P3 NANOSLEEP.SYNCS 0x989680 ;  /* 0x009896800000b95d */ /* 0x008fea0003900000 */
[----:B------:R-:W3:Y:S02]  /*31020*/  @!P3 SYNCS.PHASECHK.TRANS64 P3, [R111+URZ+0x388b0], R122 ;  /* 0x0388b07a6f00b5a7 */ /* 0x000ee4000806007f */
[----:B---3--:R-:W-:Y:S05]  /*31030*/  @!P3 BRA `(.L_x_2561) ;  /* 0xfffffffc00f0b947 */ /* 0x008fea000383ffff */
[----:B------:R-:W-:Y:S05]  /*31040*/  BRA `(.L_x_2838) ;  /* 0xfffffdbc00247947 */ /* 0x000fea000383ffff */
.L_x_2575:
[----:B------:R-:W-:Y:S01]  /*31050*/  BSSY B0, `(.L_x_2839) ;  /* 0x0000007000007945 */ /* 0x000fe20003800000 */
[----:B------:R-:W-:Y:S02]  /*31060*/  IMAD.MOV.U32 R12, RZ, RZ, RZ ;  /* 0x000000ffff0c7224 */ /* 0x000fe400078e00ff */
[----:B------:R-:W-:Y:S02]  /*31070*/  IMAD.MOV.U32 R11, RZ, RZ, 0x1f ;  /* 0x0000001fff0b7424 */ /* 0x000fe400078e00ff */
[----:B------:R-:W-:-:S07]  /*31080*/  IMAD.MOV.U32 R15, RZ, RZ, -0x1 ;  /* 0xffffffffff0f7424 */ /* 0x000fce00078e00ff */
[----:B-----5:R-:W-:Y:S05]  /*31090*/  WARPSYNC.COLLECTIVE R15, `(.L_x_2840) ;  /* 0x000000000f087348 */ /* 0x020fea0003c00000 */
[----:B------:R0:W1:Y:S02]  /*310a0*/  SHFL.IDX P6, R14, R13, R12, R11 ;  /* 0x0000000c0d0e7389 */ /* 0x00006400000c000b */
[----:B01---5:R-:W-:Y:S01]  /*310b0*/  ENDCOLLECTIVE ;  /* 0x000000000000791b */ /* 0x023fe20003800000 */
.L_x_2840:
[----:B------:R-:W-:Y:S05]  /*310c0*/  BSYNC B0 ;  /* 0x0000000000007941 */ /* 0x000fea0003800000 */
.L_x_2839:
[----:B------:R-:W-:Y:S01]  /*310d0*/  IMAD.MOV.U32 R237, RZ, RZ, R14 ;  /* 0x000000ffffed7224 */ /* 0x000fe200078e000e */
[----:B------:R-:W-:Y:S06]  /*310e0*/  BRA `(.L_x_2841) ;  /* 0xfffffdcc00447947 */ /* 0x000fec000383ffff */
.L_x_2587:
[----:B------:R-:W-:Y:S01]  /*310f0*/  BSSY B1, `(.L_x_2842) ;  /* 0x0000008000017945 */ /* 0x000fe20003800000 */
[----:B0-----:R-:W-:Y:S01]  /*31100*/  IMAD.MOV.U32 R13, RZ, RZ, R10 ;  /* 0x000000ffff0d7224 */ /* 0x001fe200078e000a */
[----:B------:R-:W-:Y:S01]  /*31110*/  MOV R12, RZ ;  /* 0x000000ff000c7202 */ /* 0x000fe20000000f00 */
[----:B------:R-:W-:Y:S02]  /*31120*/  IMAD.MOV.U32 R11, RZ, RZ, 0x181f ;  /* 0x0000181fff0b7424 */ /* 0x000fe400078e00ff */
[----:B------:R-:W-:-:S07]  /*31130*/  IMAD.MOV.U32 R15, RZ, RZ, -0x1 ;  /* 0xffffffffff0f7424 */ /* 0x000fce00078e00ff */
[----:B------:R-:W-:Y:S05]  /*31140*/  WARPSYNC.COLLECTIVE R15, `(.L_x_2843) ;  /* 0x000000000f087348 */ /* 0x000fea0003c00000 */
[----:B------:R0:W1:Y:S02]  /*31150*/  SHFL.IDX P6, R14, R13, R12, R11 ;  /* 0x0000000c0d0e7389 */ /* 0x00006400000c000b */
[----:B01----:R-:W-:Y:S01]  /*31160*/  ENDCOLLECTIVE ;  /* 0x000000000000791b */ /* 0x003fe20003800000 */
.L_x_2843:
[----:B------:R-:W-:Y:S05]  /*31170*/  BSYNC B1 ;  /* 0x0000000000017941 */ /* 0x000fea0003800000 */
.L_x_2842:
        /* <DEDUP_REMOVED lines=8> */
.L_x_2844:
[----:B------:R-:W-:Y:S02]  /*31200*/  IMAD.MOV.U32 R13, RZ, RZ, R37 ;  /* 0x000000ffff0d7224 */ /* 0x000fe400078e0025 */
[----:B------:R-:W-:-:S07]  /*31210*/  IMAD.MOV.U32 R4, RZ, RZ, R14 ;  /* 0x000000ffff047224 */ /* 0x000fce00078e000e */
[----:B------:R-:W-:Y:S05]  /*31220*/  WARPSYNC.COLLECTIVE R15, `(.L_x_2845) ;  /* 0x000000000f087348 */ /* 0x000fea0003c00000 */
[----:B------:R0:W1:Y:S02]  /*31230*/  SHFL.IDX P6, R14, R13, R12, R11 ;  /* 0x0000000c0d0e7389 */ /* 0x00006400000c000b */
[----:B01----:R-:W-:Y:S01]  /*31240*/  ENDCOLLECTIVE ;  /* 0x000000000000791b */ /* 0x003fe20003800000 */
.L_x_2845:
[----:B------:R-:W-:Y:S02]  /*31250*/  IMAD.MOV.U32 R13, RZ, RZ, R48 ;  /* 0x000000ffff0d7224 */ /* 0x000fe400078e0030 */
[----:B------:R-:W-:-:S07]  /*31260*/  IMAD.MOV.U32 R9, RZ, RZ, R14 ;  /* 0x000000ffff097224 */ /* 0x000fce00078e000e */
[----:B------:R-:W-:Y:S05]  /*31270*/  WARPSYNC.COLLECTIVE R15, `(.L_x_2846) ;  /* 0x000000000f087348 */ /* 0x000fea0003c00000 */
[----:B------:R0:W1:Y:S02]  /*31280*/  SHFL.IDX P6, R14, R13, R12, R11 ;  /* 0x0000000c0d0e7389 */ /* 0x00006400000c000b */
[----:B01----:R-:W-:Y:S01]  /*31290*/  ENDCOLLECTIVE ;  /* 0x000000000000791b */ /* 0x003fe20003800000 */
.L_x_2846:
[----:B------:R-:W-:Y:S05]  /*312a0*/  BRA `(.L_x_2847) ;  /* 0xfffffdd000a87947 */ /* 0x000fea000383ffff */
.L_x_2590:
[----:B------:R-:W-:Y:S01]  /*312b0*/  BSSY B1, `(.L_x_2848) ;  /* 0x0000008000017945 */ /* 0x000fe20003800000 */
[----:B0-----:R-:W-:Y:S01]  /*312c0*/  IMAD.MOV.U32 R13, RZ, RZ, R10 ;  /* 0x000000ffff0d7224 */ /* 0x001fe200078e000a */
[----:B------:R-:W-:Y:S01]  /*312d0*/  MOV R11, 0x181f ;  /* 0x0000181f000b7802 */ /* 0x000fe20000000f00 */
[----:B------:R-:W-:Y:S02]  /*312e0*/  IMAD.MOV.U32 R12, RZ, RZ, 0x1 ;  /* 0x00000001ff0c7424 */ /* 0x000fe400078e00ff */
[----:B------:R-:W-:-:S07]  /*312f0*/  IMAD.MOV.U32 R15, RZ, RZ, -0x1 ;  /* 0xffffffffff0f7424 */ /* 0x000fce00078e00ff */
[----:B-12345:R-:W-:Y:S05]  /*31300*/  WARPSYNC.COLLECTIVE R15, `(.L_x_2849) ;  /* 0x000000000f087348 */ /* 0x03efea0003c00000 */
[----:B------:R0:W0:Y:S02]  /*31310*/  SHFL.IDX P6, R14, R13, R12, R11 ;  /* 0x0000000c0d0e7389 */ /* 0x00002400000c000b */
[----:B012345:R-:W-:Y:S01]  /*31320*/  ENDCOLLECTIVE ;  /* 0x000000000000791b */ /* 0x03ffe20003800000 */
.L_x_2849:
[----:B------:R-:W-:Y:S05]  /*31330*/  BSYNC B1 ;  /* 0x0000000000017941 */ /* 0x000fea0003800000 */
.L_x_2848:
        /* <DEDUP_REMOVED lines=8> */
.L_x_2850:
[----:B------:R-:W-:Y:S02]  /*313c0*/  IMAD.MOV.U32 R13, RZ, RZ, R37 ;  /* 0x000000ffff0d7224 */ /* 0x000fe400078e0025 */
[----:B------:R-:W-:-:S07]  /*313d0*/  IMAD.MOV.U32 R4, RZ, RZ, R14 ;  /* 0x000000ffff047224 */ /* 0x000fce00078e000e */
[----:B------:R-:W-:Y:S05]  /*313e0*/  WARPSYNC.COLLECTIVE R15, `(.L_x_2851) ;  /* 0x000000000f087348 */ /* 0x000fea0003c00000 */
[----:B------:R0:W1:Y:S02]  /*313f0*/  SHFL.IDX P6, R14, R13, R12, R11 ;  /* 0x0000000c0d0e7389 */ /* 0x00006400000c000b */
[----:B01----:R-:W-:Y:S01]  /*31400*/  ENDCOLLECTIVE ;  /* 0x000000000000791b */ /* 0x003fe20003800000 */
.L_x_2851:
[----:B------:R-:W-:Y:S02]  /*31410*/  IMAD.MOV.U32 R13, RZ, RZ, R48 ;  /* 0x000000ffff0d7224 */ /* 0x000fe400078e0030 */
[----:B------:R-:W-:-:S07]  /*31420*/  IMAD.MOV.U32 R9, RZ, RZ, R14 ;  /* 0x000000ffff097224 */ /* 0x000fce00078e000e */
[----:B------:R-:W-:Y:S05]  /*31430*/  WARPSYNC.COLLECTIVE R15, `(.L_x_2852) ;  /* 0x000000000f087348 */ /* 0x000fea0003c00000 */
[----:B------:R0:W1:Y:S02]  /*31440*/  SHFL.IDX P6, R14, R13, R12, R11 ;  /* 0x0000000c0d0e7389 */ /* 0x00006400000c000b */
[----:B01----:R-:W-:Y:S01]  /*31450*/  ENDCOLLECTIVE ;  /* 0x000000000000791b */ /* 0x003fe20003800000 */
.L_x_2852:
[----:B------:R-:W-:Y:S05]  /*31460*/  BRA `(.L_x_2853) ;  /* 0xfffffdd000c87947 */ /* 0x000fea000383ffff */
.L_x_2593:
[----:B------:R-:W-:Y:S01]  /*31470*/  BSSY B1, `(.L_x_2854) ;  /* 0x0000008000017945 */ /* 0x000fe20003800000 */
[----:B------:R-:W-:Y:S01]  /*31480*/  IMAD.MOV.U32 R13, RZ, RZ, R10 ;  /* 0x000000ffff0d7224 */ /* 0x000fe200078e000a */
[----:B------:R-:W-:Y:S01]  /*31490*/  MOV R15, 0xffffffff ;  /* 0xffffffff000f7802 */ /* 0x000fe20000000f00 */
[----:B------:R-:W-:Y:S02]  /*314a0*/  IMAD.MOV.U32 R12, RZ, RZ, 0x2 ;  /* 0x00000002ff0c7424 */ /* 0x000fe400078e00ff */
[----:B------:R-:W-:-:S07]  /*314b0*/  IMAD.MOV.U32 R11, RZ, RZ, 0x181f ;  /* 0x0000181fff0b7424 */ /* 0x000fce00078e00ff */
[----:B012345:R-:W-:Y:S05]  /*314c0*/  WARPSYNC.COLLECTIVE R15, `(.L_x_2855) ;  /* 0x000000000f087348 */ /* 0x03ffea0003c00000 */
[----:B0-----:R0:W0:Y:S02]  /*314d0*/  SHFL.IDX P6, R14, R13, R12, R11 ;  /* 0x0000000c0d0e7389 */ /* 0x00102400000c000b */
[----:B012345:R-:W-:Y:S01]  /*314e0*/  ENDCOLLECTIVE ;  /* 0x000000000000791b */ /* 0x03ffe20003800000 */
.L_x_2855:
[----:B------:R-:W-:Y:S05]  /*314f0*/  BSYNC B1 ;  /* 0x0000000000017941 */ /* 0x000fea0003800000 */
.L_x_2854:
        /* <DEDUP_REMOVED lines=8> */
.L_x_2856:
[----:B------:R-:W-:Y:S02]  /*31580*/  IMAD.MOV.U32 R13, RZ, RZ, R37 ;  /* 0x000000ffff0d7224 */ /* 0x000fe400078e0025 */
[----:B------:R-:W-:-:S07]  /*31590*/  IMAD.MOV.U32 R4, RZ, RZ, R14 ;  /* 0x000000ffff047224 */ /* 0x000fce00078e000e */
[----:B------:R-:W-:Y:S05]  /*315a0*/  WARPSYNC.COLLECTIVE R15, `(.L_x_2857) ;  /* 0x000000000f087348 */ /* 0x000fea0003c00000 */
[----:B------:R0:W1:Y:S02]  /*315b0*/  SHFL.IDX P6, R14, R13, R12, R11 ;  /* 0x0000000c0d0e7389 */ /* 0x00006400000c000b */
[----:B01----:R-:W-:Y:S01]  /*315c0*/  ENDCOLLECTIVE ;  /* 0x000000000000791b */ /* 0x003fe20003800000 */
.L_x_2857:
[----:B------:R-:W-:Y:S02]  /*315d0*/  IMAD.MOV.U32 R13, RZ, RZ, R48 ;  /* 0x000000ffff0d7224 */ /* 0x000fe400078e0030 */
[----:B------:R-:W-:-:S07]  /*315e0*/  IMAD.MOV.U32 R9, RZ, RZ, R14 ;  /* 0x000000ffff097224 */ /* 0x000fce00078e000e */
[----:B------:R-:W-:Y:S05]  /*315f0*/  WARPSYNC.COLLECTIVE R15, `(.L_x_2858) ;  /* 0x000000000f087348 */ /* 0x000fea0003c00000 */
[----:B------:R0:W1:Y:S02]  /*31600*/  SHFL.IDX P6, R14, R13, R12, R11 ;  /* 0x0000000c0d0e7389 */ /* 0x00006400000c000b */
[----:B01----:R-:W-:Y:S01]  /*31610*/  ENDCOLLECTIVE ;  /* 0x000000000000791b */ /* 0x003fe20003800000 */
.L_x_2858:
[----:B------:R-:W-:Y:S05]  /*31620*/  BRA `(.L_x_2859) ;  /* 0xfffffdd000dc7947 */ /* 0x000fea000383ffff */
.L_x_2596:
[----:B------:R-:W-:Y:S01]  /*31630*/  BSSY B1, `(.L_x_2860) ;  /* 0x0000008000017945 */ /* 0x000fe20003800000 */
[----:B------:R-:W-:Y:S02]  /*31640*/  IMAD.MOV.U32 R13, RZ, RZ, R10 ;  /* 0x000000ffff0d7224 */ /* 0x000fe400078e000a */
[----:B------:R-:W-:Y:S02]  /*31650*/  IMAD.MOV.U32 R12, RZ, RZ, 0x3 ;  /* 0x00000003ff0c7424 */ /* 0x000fe400078e00ff */
[----:B------:R-:W-:Y:S02]  /*31660*/  IMAD.MOV.U32 R11, RZ, RZ, 0x181f ;  /* 0x0000181fff0b7424 */ /* 0x000fe400078e00ff */
[----:B------:R-:W-:-:S07]  /*31670*/  IMAD.MOV.U32 R15, RZ, RZ, -0x1 ;  /* 0xffffffffff0f7424 */ /* 0x000fce00078e00ff */
[----:B0-23-5:R-:W-:Y:S05]  /*31680*/  WARPSYNC.COLLECTIVE R15, `(.L_x_2861) ;  /* 0x000000000f087348 */ /* 0x02dfea0003c00000 */
[----:B0-----:R0:W1:Y:S02]  /*31690*/  SHFL.IDX P6, R14, R13, R12, R11 ;  /* 0x0000000c0d0e7389 */ /* 0x00106400000c000b */
[----:B0123-5:R-:W-:Y:S01]  /*316a0*/  ENDCOLLECTIVE ;  /* 0x000000000000791b */ /* 0x02ffe20003800000 */
.L_x_2861:
[----:B------:R-:W-:Y:S05]  /*316b0*/  BSYNC B1 ;  /* 0x0000000000017941 */ /* 0x000fea0003800000 */
.L_x_2860:
        /* <DEDUP_REMOVED lines=8> */
.L_x_2862:
[----:B------:R-:W-:Y:S02]  /*31740*/  IMAD.MOV.U32 R13, RZ, RZ, R37 ;  /* 0x000000ffff0d7224 */ /* 0x000fe400078e0025 */
[----:B------:R-:W-:-:S07]  /*31750*/  IMAD.MOV.U32 R4, RZ, RZ, R14 ;  /* 0x000000ffff047224 */ /* 0x000fce00078e000e */
[----:B------:R-:W-:Y:S05]  /*31760*/  WARPSYNC.COLLECTIVE R15, `(.L_x_2863) ;  /* 0x000000000f087348 */ /* 0x000fea0003c00000 */
[----:B------:R0:W1:Y:S02]  /*31770*/  SHFL.IDX P6, R14, R13, R12, R11 ;  /* 0x0000000c0d0e7389 */ /* 0x00006400000c000b */
[----:B01----:R-:W-:Y:S01]  /*31780*/  ENDCOLLECTIVE ;  /* 0x000000000000791b */ /* 0x003fe20003800000 */
.L_x_2863:
[----:B------:R-:W-:Y:S02]  /*31790*/  IMAD.MOV.U32 R13, RZ, RZ, R48 ;  /* 0x000000ffff0d7224 */ /* 0x000fe400078e0030 */
[----:B------:R-:W-:-:S07]  /*317a0*/  IMAD.MOV.U32 R37, RZ, RZ, R14 ;  /* 0x000000ffff257224 */ /* 0x000fce00078e000e */
[----:B------:R-:W-:Y:S05]  /*317b0*/  WARPSYNC.COLLECTIVE R15, `(.L_x_2864) ;  /* 0x000000000f087348 */ /* 0x000fea0003c00000 */
[----:B------:R0:W1:Y:S02]  /*317c0*/  SHFL.IDX P6, R14, R13, R12, R11 ;  /* 0x0000000c0d0e7389 */ /* 0x00006400000c000b */
[----:B01----:R-:W-:Y:S01]  /*317d0*/  ENDCOLLECTIVE ;  /* 0x000000000000791b */ /* 0x003fe20003800000 */
.L_x_2864:
[----:B------:R-:W-:Y:S01]  /*317e0*/  IMAD.MOV.U32 R48, RZ, RZ, R14 ;  /* 0x000000ffff307224 */ /* 0x000fe200078e000e */
[----:B------:R-:W-:Y:S06]  /*317f0*/  BRA `(.L_x_2865) ;  /* 0xfffffdd000f47947 */ /* 0x000fec000383ffff */
.L_x_2600:
[----:B------:R0:W0:Y:S02]  /*31800*/  SYNCS.PHASECHK.TRANS64.TRYWAIT P0, [R18+URZ+0x38800], R3 ;  /* 0x03880003120075a7 */ /* 0x000024000800017f */
[----:B0-----:R-:W-:Y:S05]  /*31810*/  @!P0 NANOSLEEP.SYNCS 0x989680 ;  /* 0x009896800000895d */ /* 0x001fea0003900000 */
[----:B------:R-:W0:Y:S02]  /*31820*/  @!P0 SYNCS.PHASECHK.TRANS64 P0, [R18+URZ+0x38800], R3 ;  /* 0x03880003120085a7 */ /* 0x000e24000800007f */
[----:B0-----:R-:W-:Y:S05]  /*31830*/  @!P0 BRA `(.L_x_2600) ;  /* 0xfffffffc00f08947 */ /* 0x001fea000383ffff */
[----:B------:R-:W-:Y:S05]  /*31840*/  BRA `(.L_x_2866) ;  /* 0xfffffdd400747947 */ /* 0x000fea000383ffff */
.L_x_2616:
        /* <DEDUP_REMOVED lines=9> */
.L_x_2868:
[----:B------:R-:W-:Y:S05]  /*318e0*/  BSYNC B1 ;  /* 0x0000000000017941 */ /* 0x000fea0003800000 */
.L_x_2867:
[----:B------:R0:W5:Y:S01]  /*318f0*/  LDL R8, [R1+0x40] ;  /* 0x0000400001087983 */ /* 0x0001620000100800 */
[----:B------:R-:W-:Y:S01]  /*31900*/  IMAD.MOV.U32 R13, RZ, RZ, R55 ;  /* 0x000000ffff0d7224 */ /* 0x000fe200078e0037 */
[----:B------:R-:W-:Y:S01]  /*31910*/  MOV R5, R14 ;  /* 0x0000000e00057202 */ /* 0x000fe20000000f00 */
[----:B------:R-:W-:Y:S01]  /*31920*/  IMAD.MOV.U32 R12, RZ, RZ, RZ ;  /* 0x000000ffff0c7224 */ /* 0x000fe200078e00ff */
[----:B------:R-:W-:Y:S01]  /*31930*/  ISETP.GE.AND P0, PT, R16, R37, PT ;  /* 0x000000251000720c */ /* 0x000fe20003f06270 */
[----:B------:R-:W-:Y:S02]  /*31940*/  IMAD.MOV.U32 R11, RZ, RZ, 0x181f ;  /* 0x0000181fff0b7424 */ /* 0x000fe400078e00ff */
[----:B------:R-:W-:-:S10]  /*31950*/  IMAD.MOV.U32 R15, RZ, RZ, -0x1 ;  /* 0xffffffffff0f7424 */ /* 0x000fd400078e00ff */
[----:B0----5:R-:W-:Y:S05]  /*31960*/  WARPSYNC.COLLECTIVE R15, `(.L_x_2869) ;  /* 0x000000000f087348 */ /* 0x021fea0003c00000 */
[----:B------:R1:W2:Y:S02]  /*31970*/  SHFL.IDX P6, R14, R13, R12, R11 ;  /* 0x0000000c0d0e7389 */ /* 0x0002a400000c000b */
[----:B012--5:R-:W-:Y:S01]  /*31980*/  ENDCOLLECTIVE ;  /* 0x000000000000791b */ /* 0x027fe20003800000 */
.L_x_2869:
[----:B------:R-:W-:Y:S02]  /*31990*/  IMAD.MOV.U32 R13, RZ, RZ, R57 ;  /* 0x000000ffff0d7224 */ /* 0x000fe400078e0039 */
[----:B------:R-:W-:-:S07]  /*319a0*/  IMAD.MOV.U32 R7, RZ, RZ, R14 ;  /* 0x000000ffff077224 */ /* 0x000fce00078e000e */
[----:B------:R-:W-:Y:S05]  /*319b0*/  WARPSYNC.COLLECTIVE R15, `(.L_x_2870) ;  /* 0x000000000f087348 */ /* 0x000fea0003c00000 */
[----:B------:R0:W1:Y:S02]  /*319c0*/  SHFL.IDX P6, R14, R13, R12, R11 ;  /* 0x0000000c0d0e7389 */ /* 0x00006400000c000b */
[----:B01----:R-:W-:Y:S01]  /*319d0*/  ENDCOLLECTIVE ;  /* 0x000000000000791b */ /* 0x003fe20003800000 */
.L_x_2870:
[----:B------:R-:W-:Y:S02]  /*319e0*/  IMAD.MOV.U32 R13, RZ, RZ, R59 ;  /* 0x000000ffff0d7224 */ /* 0x000fe400078e003b */
[----:B------:R-:W-:-:S07]  /*319f0*/  IMAD.MOV.U32 R9, RZ, RZ, R14 ;  /* 0x000000ffff097224 */ /* 0x000fce00078e000e */
[----:B------:R-:W-:Y:S05]  /*31a00*/  WARPSYNC.COLLECTIVE R15, `(.L_x_2871) ;  /* 0x000000000f087348 */ /* 0x000fea0003c00000 */
[----:B------:R0:W1:Y:S02]  /*31a10*/  SHFL.IDX P6, R14, R13, R12, R11 ;  /* 0x0000000c0d0e7389 */ /* 0x00006400000c000b */
[----:B01----:R-:W-:Y:S01]  /*31a20*/  ENDCOLLECTIVE ;  /* 0x000000000000791b */ /* 0x003fe20003800000 */
.L_x_2871:
[----:B------:R-:W-:-:S05]  /*31a30*/  IMAD R52, R8, R52, RZ ;  /* 0x0000003408347224 */ /* 0x000fca00078e02ff */
[----:B------:R-:W-:-:S13]  /*31a40*/  ISETP.GE.OR P1, PT, R3, R52, P0 ;  /* 0x000000340300720c */ /* 0x000fda0000726670 */
[C---:B------:R-:W-:Y:S02]  /*31a50*/  @!P1 IADD3 R4, P2, R16.reuse, R7, RZ ;  /* 0x0000000710049210 */ /* 0x040fe40007f5e0ff */
[----:B------:R-:W-:-:S03]  /*31a60*/  @!P1 IADD3 R24, P3, R16, R14, RZ ;  /* 0x0000000e10189210 */ /* 0x000fc60007f7e0ff */
[--C-:B------:R-:W-:Y:S02]  /*31a70*/  @!P1 IMAD.X R5, R5, 0x1, R17.reuse, P2 ;  /* 0x0000000105059824 */ /* 0x100fe400010e0611 */
[----:B------:R-:W-:-:S04]  /*31a80*/  @!P1 IMAD.X R25, R9, 0x1, R17, P3 ;  /* 0x0000000109199824 */ /* 0x000fc800018e0611 */
[----:B------:R-:W5:Y:S04]  /*31a90*/  @!P1 LD.E.128 R4, desc[UR40][R4.64] ;  /* 0x0000002804049980 */ /* 0x000f68000c101d00 */
[----:B------:R-:W5:Y:S01]  /*31aa0*/  @!P1 LD.E.128 R24, desc[UR40][R24.64] ;  /* 0x0000002818189980 */ /* 0x000f62000c101d00 */
[----:B------:R-:W-:Y:S01]  /*31ab0*/  IMAD.MOV.U32 R13, RZ, RZ, R53 ;  /* 0x000000ffff0d7224 */ /* 0x000fe200078e0035 */
[----:B------:R-:W-:Y:S01]  /*31ac0*/  CS2R R44, SRZ ;  /* 0x00000000002c7805 */ /* 0x000fe2000001ff00 */
[----:B------:R-:W-:Y:S01]  /*31ad0*/  IMAD.MOV.U32 R12, RZ, RZ, 0x1 ;  /* 0x00000001ff0c7424 */ /* 0x000fe200078e00ff */
[----:B------:R-:W-:Y:S02]  /*31ae0*/  CS2R R46, SRZ ;  /* 0x00000000002e7805 */ /* 0x000fe4000001ff00 */
[----:B------:R-:W-:-:S02]  /*31af0*/  CS2R R48, SRZ ;  /* 0x0000000000307805 */ /* 0x000fc4000001ff00 */
[----:B------:R-:W-:-:S07]  /*31b00*/  CS2R R50, SRZ ;  /* 0x0000000000327805 */ /* 0x000fce000001ff00 */
[----:B-----5:R-:W-:Y:S05]  /*31b10*/  WARPSYNC.COLLECTIVE R15, `(.L_x_2872) ;  /* 0x000000000f087348 */ /* 0x020fea0003c00000 */
[----:B------:R0:W1:Y:S02]  /*31b20*/  SHFL.IDX P6, R14, R13, R12, R11 ;  /* 0x0000000c0d0e7389 */ /* 0x00006400000c000b */
[----:B01---5:R-:W-:Y:S01]  /*31b30*/  ENDCOLLECTIVE ;  /* 0x000000000000791b */ /* 0x023fe20003800000 */
.L_x_2872:
[----:B------:R-:W-:Y:S01]  /*31b40*/  MOV R13, R55 ;  /* 0x00000037000d7202 */ /* 0x000fe20000000f00 */
[----:B------:R-:W-:-:S07]  /*31b50*/  IMAD.MOV.U32 R9, RZ, RZ, R14 ;  /* 0x000000ffff097224 */ /* 0x000fce00078e000e */
[----:B------:R-:W-:Y:S05]  /*31b60*/  WARPSYNC.COLLECTIVE R15, `(.L_x_2873) ;  /* 0x000000000f087348 */ /* 0x000fea0003c00000 */
[----:B------:R0:W1:Y:S02]  /*31b70*/  SHFL.IDX P6, R14, R13, R12, R11 ;  /* 0x0000000c0d0e7389 */ /* 0x00006400000c000b */
[----:B01----:R-:W-:Y:S01]  /*31b80*/  ENDCOLLECTIVE ;  /* 0x000000000000791b */ /* 0x003fe20003800000 */
.L_x_2873:
[----:B------:R-:W-:Y:S02]  /*31b90*/  IMAD.MOV.U32 R13, RZ, RZ, R57 ;  /* 0x000000ffff0d7224 */ /* 0x000fe400078e0039 */
[----:B------:R-:W-:-:S07]  /*31ba0*/  IMAD.MOV.U32 R21, RZ, RZ, R14 ;  /* 0x000000ffff157224 */ /* 0x000fce00078e000e */
[----:B------:R-:W-:Y:S05]  /*31bb0*/  WARPSYNC.COLLECTIVE R15, `(.L_x_2874) ;  /* 0x000000000f087348 */ /* 0x000fea0003c00000 */
[----:B------:R0:W1:Y:S02]  /*31bc0*/  SHFL.IDX P6, R14, R13, R12, R11 ;  /* 0x0000000c0d0e7389 */ /* 0x00006400000c000b */
[----:B01----:R-:W-:Y:S01]  /*31bd0*/  ENDCOLLECTIVE ;  /* 0x000000000000791b */ /* 0x003fe20003800000 */
.L_x_2874:
[----:B------:R-:W-:Y:S02]  /*31be0*/  IMAD.MOV.U32 R13, RZ, RZ, R59 ;  /* 0x000000ffff0d7224 */ /* 0x000fe400078e003b */
[----:B------:R-:W-:-:S07]  /*31bf0*/  IMAD.MOV.U32 R33, RZ, RZ, R14 ;  /* 0x000000ffff217224 */ /* 0x000fce00078e000e */
[----:B------:R-:W-:Y:S05]  /*31c00*/  WARPSYNC.COLLECTIVE R15, `(.L_x_2875) ;  /* 0x000000000f087348 */ /* 0x000fea0003c00000 */
[----:B------:R0:W1:Y:S02]  /*31c10*/  SHFL.IDX P6, R14, R13, R12, R11 ;  /* 0x0000000c0d0e7389 */ /* 0x00006400000c000b */
[----:B01----:R-:W-:Y:S01]  /*31c20*/  ENDCOLLECTIVE ;  /* 0x000000000000791b */ /* 0x003fe20003800000 */
.L_x_2875:
[----:B------:R-:W-:Y:S02]  /*31c30*/  @!P1 IMAD.MOV.U32 R44, RZ, RZ, R4 ;  /* 0x000000ffff2c9224 */ /* 0x000fe400078e0004 */
[----:B------:R-:W-:Y:S01]  /*31c40*/  @!P1 IMAD.MOV.U32 R45, RZ, RZ, R5 ;  /* 0x000000ffff2d9224 */ /* 0x000fe200078e0005 */
[----:B------:R-:W-:Y:S01]  /*31c50*/  CS2R R4, SRZ ;  /* 0x0000000000047805 */ /* 0x000fe2000001ff00 */
[----:B------:R-:W-:Y:S02]  /*31c60*/  @!P1 IMAD.MOV.U32 R46, RZ, RZ, R6 ;  /* 0x000000ffff2e9224 */ /* 0x000fe400078e0006 */
[----:B------:R-:W-:Y:S02]  /*31c70*/  @!P1 IMAD.MOV.U32 R47, RZ, RZ, R7 ;  /* 0x000000ffff2f9224 */ /* 0x000fe400078e0007 */
[----:B------:R-:W-:Y:S02]  /*31c80*/  @!P1 IMAD.MOV.U32 R48, RZ, RZ, R24 ;  /* 0x000000ffff309224 */ /* 0x000fe400078e0018 */
[----:B------:R-:W-:-:S02]  /*31c90*/  @!P1 IMAD.MOV.U32 R49, RZ, RZ, R25 ;  /* 0x000000ffff319224 */ /* 0x000fc400078e0019 */
[----:B------:R-:W-:Y:S02]  /*31ca0*/  @!P1 IMAD.MOV.U32 R50, RZ, RZ, R26 ;  /* 0x000000ffff329224 */ /* 0x000fe400078e001a */
[----:B------:R-:W-:Y:S01]  /*31cb0*/  @!P1 IMAD.MOV.U32 R51, RZ, RZ, R27 ;  /* 0x000000ffff339224 */ /* 0x000fe200078e001b */
[----:B------:R-:W-:Y:S06]  /*31cc0*/  BRA `(.L_x_2876) ;  /* 0xfffffe1400007947 */ /* 0x000fec000383ffff */
.L_x_2619:
[----:B------:R-:W-:Y:S01]  /*31cd0*/  BSSY B1, `(.L_x_2877) ;  /* 0x0000008000017945 */ /* 0x000fe20003800000 */
[----:B------:R-:W-:Y:S01]  /*31ce0*/  IMAD.MOV.U32 R13, RZ, RZ, R53 ;  /* 0x000000ffff0d7224 */ /* 0x000fe200078e0035 */
[----:B------:R-:W-:Y:S01]  /*31cf0*/  MOV R12, 0x2 ;  /* 0x00000002000c7802 */ /* 0x000fe20000000f00 */
[----:B------:R-:W-:Y:S02]  /*31d00*/  IMAD.MOV.U32 R11, RZ, RZ, 0x181f ;  /* 0x0000181fff0b7424 */ /* 0x000fe400078e00ff */
[----:B------:R-:W-:-:S07]  /*31d10*/  IMAD.MOV.U32 R15, RZ, RZ, -0x1 ;  /* 0xffffffffff0f7424 */ /* 0x000fce00078e00ff */
[----:B-----5:R-:W-:Y:S05]  /*31d20*/  WARPSYNC.COLLECTIVE R15, `(.L_x_2878) ;  /* 0x000000000f087348 */ /* 0x020fea0003c00000 */
[----:B------:R0:W1:Y:S02]  /*31d30*/  SHFL.IDX P6, R14, R13, R12, R11 ;  /* 0x0000000c0d0e7389 */ /* 0x00006400000c000b */
[----:B01---5:R-:W-:Y:S01]  /*31d40*/  ENDCOLLECTIVE ;  /* 0x000000000000791b */ /* 0x023fe20003800000 */
.L_x_2878:
[----:B------:R-:W-:Y:S05]  /*31d50*/  BSYNC B1 ;  /* 0x0000000000017941 */ /* 0x000fea0003800000 */
.L_x_2877:
        /* <DEDUP_REMOVED lines=9> */
.L_x_2879:
[----:B------:R-:W-:Y:S01]  /*31df0*/  ISETP.GE.OR P1, PT, R27, R52, P0 ;  /* 0x000000341b00720c */ /* 0x000fe20000726670 */
[----:B------:R-:W-:Y:S02]  /*31e00*/  IMAD.MOV.U32 R13, RZ, RZ, R57 ;  /* 0x000000ffff0d7224 */ /* 0x000fe400078e0039 */
[----:B------:R-:W-:-:S10]  /*31e10*/  IMAD.MOV.U32 R21, RZ, RZ, R14 ;  /* 0x000000ffff157224 */ /* 0x000fd400078e000e */
[----:B------:R-:W-:Y:S05]  /*31e20*/  WARPSYNC.COLLECTIVE R15, `(.L_x_2880) ;  /* 0x000000000f087348 */ /* 0x000fea0003c00000 */
[----:B------:R0:W1:Y:S02]  /*31e30*/  SHFL.IDX P6, R14, R13, R12, R11 ;  /* 0x0000000c0d0e7389 */ /* 0x00006400000c000b */
[----:B01----:R-:W-:Y:S01]  /*31e40*/  ENDCOLLECTIVE ;  /* 0x000000000000791b */ /* 0x003fe20003800000 */
.L_x_2880:
[----:B------:R-:W-:-:S05]  /*31e50*/  @!P1 IADD3 R24, P2, R16, R21, RZ ;  /* 0x0000001510189210 */ /* 0x000fca0007f5e0ff */
[----:B------:R-:W-:Y:S02]  /*31e60*/  @!P1 IMAD.X R9, R9, 0x1, R17, P2 ;  /* 0x0000000109099824 */ /* 0x000fe400010e0611 */
[----:B------:R-:W-:Y:S02]  /*31e70*/  IMAD.MOV.U32 R13, RZ, RZ, R59 ;  /* 0x000000ffff0d7224 */ /* 0x000fe400078e003b */
[----:B------:R-:W-:-:S07]  /*31e80*/  IMAD.MOV.U32 R25, RZ, RZ, R14 ;  /* 0x000000ffff197224 */ /* 0x000fce00078e000e */
[----:B------:R-:W-:Y:S05]  /*31e90*/  WARPSYNC.COLLECTIVE R15, `(.L_x_2881) ;  /* 0x000000000f087348 */ /* 0x000fea0003c00000 */
[----:B------:R0:W1:Y:S02]  /*31ea0*/  SHFL.IDX P6, R14, R13, R12, R11 ;  /* 0x0000000c0d0e7389 */ /* 0x00006400000c000b */
[----:B01----:R-:W-:Y:S01]  /*31eb0*/  ENDCOLLECTIVE ;  /* 0x000000000000791b */ /* 0x003fe20003800000 */
.L_x_2881:
[----:B------:R-:W-:-:S04]  /*31ec0*/  @!P1 IADD3 R32, P3, R16, R14, RZ ;  /* 0x0000000e10209210 */ /* 0x000fc80007f7e0ff */
[----:B------:R-:W-:Y:S01]  /*31ed0*/  @!P1 IADD3.X R33, R25, R17, RZ, P3, !PT ;  /* 0x0000001119219210 */ /* 0x000fe20001ffe4ff */
[----:B------:R-:W-:-:S05]  /*31ee0*/  @!P1 IMAD.MOV.U32 R25, RZ, RZ, R9 ;  /* 0x000000ffff199224 */ /* 0x000fca00078e0009 */
[----:B------:R-:W5:Y:S04]  /*31ef0*/  @!P1 LD.E.128 R32, desc[UR40][R32.64] ;  /* 0x0000002820209980 */ /* 0x000f68000c101d00 */
[----:B------:R-:W5:Y:S01]  /*31f00*/  @!P1 LD.E.128 R24, desc[UR40][R24.64] ;  /* 0x0000002818189980 */ /* 0x000f62000c101d00 */
[----:B------:R-:W-:Y:S02]  /*31f10*/  IMAD.MOV.U32 R13, RZ, RZ, R53 ;  /* 0x000000ffff0d7224 */ /* 0x000fe400078e0035 */
[----:B------:R-:W-:-:S07]  /*31f20*/  IMAD.MOV.U32 R12, RZ, RZ, 0x3 ;  /* 0x00000003ff0c7424 */ /* 0x000fce00078e00ff */
[----:B-----5:R-:W-:Y:S05]  /*31f30*/  WARPSYNC.COLLECTIVE R15, `(.L_x_2882) ;  /* 0x000000000f087348 */ /* 0x020fea0003c00000 */
[----:B------:R0:W1:Y:S02]  /*31f40*/  SHFL.IDX P6, R14, R13, R12, R11 ;  /* 0x0000000c0d0e7389 */ /* 0x00006400000c000b */
[----:B01---5:R-:W-:Y:S01]  /*31f50*/  ENDCOLLECTIVE ;  /* 0x000000000000791b */ /* 0x023fe20003800000 */
.L_x_2882:
[----:B------:R-:W-:Y:S02]  /*31f60*/  IMAD.MOV.U32 R13, RZ, RZ, R55 ;  /* 0x000000ffff0d7224 */ /* 0x000fe400078e0037 */
[----:B------:R-:W-:-:S07]  /*31f70*/  IMAD.MOV.U32 R53, RZ, RZ, R14 ;  /* 0x000000ffff357224 */ /* 0x000fce00078e000e */
[----:B------:R-:W-:Y:S05]  /*31f80*/  WARPSYNC.COLLECTIVE R15, `(.L_x_2883) ;  /* 0x000000000f087348 */ /* 0x000fea0003c00000 */
[----:B------:R0:W1:Y:S02]  /*31f90*/  SHFL.IDX P6, R14, R13, R12, R11 ;  /* 0x0000000c0d0e7389 */ /* 0x00006400000c000b */
[----:B01----:R-:W-:Y:S01]  /*31fa0*/  ENDCOLLECTIVE ;  /* 0x000000000000791b */ /* 0x003fe20003800000 */
.L_x_2883:
[----:B------:R-:W-:Y:S02]  /*31fb0*/  IMAD.MOV.U32 R13, RZ, RZ, R57 ;  /* 0x000000ffff0d7224 */ /* 0x000fe400078e0039 */
[----:B------:R-:W-:-:S07]  /*31fc0*/  IMAD.MOV.U32 R55, RZ, RZ, R14 ;  /* 0x000000ffff377224 */ /* 0x000fce00078e000e */
[----:B------:R-:W-:Y:S05]  /*31fd0*/  WARPSYNC.COLLECTIVE R15, `(.L_x_2884) ;  /* 0x000000000f087348 */ /* 0x000fea0003c00000 */
[----:B------:R0:W1:Y:S02]  /*31fe0*/  SHFL.IDX P6, R14, R13, R12, R11 ;  /* 0x0000000c0d0e7389 */ /* 0x00006400000c000b */
[----:B01----:R-:W-:Y:S01]  /*31ff0*/  ENDCOLLECTIVE ;  /* 0x000000000000791b */ /* 0x003fe20003800000 */
.L_x_2884:
[----:B------:R-:W-:Y:S02]  /*32000*/  IMAD.MOV.U32 R13, RZ, RZ, R59 ;  /* 0x000000ffff0d7224 */ /* 0x000fe400078e003b */
[----:B------:R-:W-:-:S07]  /*32010*/  IMAD.MOV.U32 R57, RZ, RZ, R14 ;  /* 0x000000ffff397224 */ /* 0x000fce00078e000e */
[----:B------:R-:W-:Y:S05]  /*32020*/  WARPSYNC.COLLECTIVE R15, `(.L_x_2885) ;  /* 0x000000000f087348 */ /* 0x000fea0003c00000 */
[----:B------:R0:W1:Y:S02]  /*32030*/  SHFL.IDX P6, R14, R13, R12, R11 ;  /* 0x0000000c0d0e7389 */ /* 0x00006400000c000b */
[----:B01----:R-:W-:Y:S01]  /*32040*/  ENDCOLLECTIVE ;  /* 0x000000000000791b */ /* 0x003fe20003800000 */
.L_x_2885:
        /* <DEDUP_REMOVED lines=8> */
[----:B------:R-:W-:Y:S01]  /*320d0*/  @!P1 IMAD.MOV.U32 R20, RZ, RZ, R24 ;  /* 0x000000ffff149224 */ /* 0x000fe200078e0018 */
[----:B------:R-:W-:Y:S01]  /*320e0*/  @!P1 MOV R39, R27 ;  /* 0x0000001b00279202 */ /* 0x000fe20000000f00 */
[----:B------:R-:W-:Y:S02]  /*320f0*/  @!P1 IMAD.MOV.U32 R21, RZ, RZ, R25 ;  /* 0x000000ffff159224 */ /* 0x000fe400078e0019 */
[----:B------:R-:W-:Y:S02]  /*32100*/  @!P1 IMAD.MOV.U32 R38, RZ, RZ, R26 ;  /* 0x000000ffff269224 */ /* 0x000fe400078e001a */
[----:B------:R-:W-:Y:S02]  /*32110*/  @!P1 IMAD.MOV.U32 R42, RZ, RZ, R34 ;  /* 0x000000ffff2a9224 */ /* 0x000fe400078e0022 */
[----:B------:R-:W-:Y:S01]  /*32120*/  @!P1 IMAD.MOV.U32 R43, RZ, RZ, R35 ;  /* 0x000000ffff2b9224 */ /* 0x000fe200078e0023 */
[----:B------:R-:W-:Y:S06]  /*32130*/  BRA `(.L_x_2886) ;  /* 0xfffffe1000ac7947 */ /* 0x000fec000383ffff */
.L_x_2623:
[----:B0-----:R0:W1:Y:S02]  /*32140*/  SYNCS.PHASECHK.TRANS64.TRYWAIT P4, [R18+URZ+0x38800], R3 ;  /* 0x03880003120075a7 */ /* 0x001064000808017f */
[----:B-1----:R-:W-:Y:S05]  /*32150*/  @!P4 NANOSLEEP.SYNCS 0x989680 ;  /* 0x009896800000c95d */ /* 0x002fea0003900000 */
[----:B------:R-:W1:Y:S02]  /*32160*/  @!P4 SYNCS.PHASECHK.TRANS64 P4, [R18+URZ+0x38800], R3 ;  /* 0x038800031200c5a7 */ /* 0x000e64000808007f */
[----:B-1----:R-:W-:Y:S05]  /*32170*/  @!P4 BRA `(.L_x_2623) ;  /* 0xfffffffc00f0c947 */ /* 0x002fea000383ffff */
[----:B------:R-:W-:Y:S05]  /*32180*/  BRA `(.L_x_2887) ;  /* 0xfffffe1400247947 */ /* 0x000fea000383ffff */
.L_x_2633:
[----:B-1----:R1:W2:Y:S02]  /*32190*/  SYNCS.PHASECHK.TRANS64.TRYWAIT P0, [R10+URZ+0x38830], R3 ;  /* 0x038830030a0075a7 */ /* 0x0022a4000800017f */
[----:B--2---:R-:W-:Y:S05]  /*321a0*/  @!P0 NANOSLEEP.SYNCS 0x989680 ;  /* 0x009896800000895d */ /* 0x004fea0003900000 */
[----:B------:R-:W2:Y:S02]  /*321b0*/  @!P0 SYNCS.PHASECHK.TRANS64 P0, [R10+URZ+0x38830], R3 ;  /* 0x038830030a0085a7 */ /* 0x000ea4000800007f */
[----:B--2---:R-:W-:Y:S05]  /*321c0*/  @!P0 BRA `(.L_x_2633) ;  /* 0xfffffffc00f08947 */ /* 0x004fea000383ffff */
[----:B------:R-:W-:Y:S05]  /*321d0*/  BRA `(.L_x_2632) ;  /* 0xfffffe5400c47947 */ /* 0x000fea000383ffff */
.L_x_2639:
[----:B-1----:R1:W2:Y:S02]  /*321e0*/  SYNCS.PHASECHK.TRANS64.TRYWAIT P3, [R0+URZ+0x38830], R3 ;  /* 0x03883003000075a7 */ /* 0x0022a4000806017f */
[----:B--2---:R-:W-:Y:S05]  /*321f0*/  @!P3 NANOSLEEP.SYNCS 0x989680 ;  /* 0x009896800000b95d */ /* 0x004fea0003900000 */
[----:B------:R-:W2:Y:S02]  /*32200*/  @!P3 SYNCS.PHASECHK.TRANS64 P3, [R0+URZ+0x38830], R3 ;  /* 0x038830030000b5a7 */ /* 0x000ea4000806007f */
[----:B--2---:R-:W-:Y:S05]  /*32210*/  @!P3 BRA `(.L_x_2639) ;  /* 0xfffffffc00f0b947 */ /* 0x004fea000383ffff */
[----:B------:R-:W-:Y:S05]  /*32220*/  BRA `(.L_x_2638) ;  /* 0xfffffe8000e47947 */ /* 0x000fea000383ffff */
.L_x_2643:
[----:B-1----:R1:W2:Y:S02]  /*32230*/  SYNCS.PHASECHK.TRANS64.TRYWAIT P2, [R3+URZ+0x38850], R0 ;  /* 0x03885000030075a7 */ /* 0x0022a4000804017f */
[----:B--2---:R-:W-:Y:S05]  /*32240*/  @!P2 NANOSLEEP.SYNCS 0x989680 ;  /* 0x009896800000a95d */ /* 0x004fea0003900000 */
[----:B------:R-:W2:Y:S02]  /*32250*/  @!P2 SYNCS.PHASECHK.TRANS64 P2, [R3+URZ+0x38850], R0 ;  /* 0x038850000300a5a7 */ /* 0x000ea4000804007f */
[----:B--2---:R-:W-:Y:S05]  /*32260*/  @!P2 BRA `(.L_x_2643) ;  /* 0xfffffffc00f0a947 */ /* 0x004fea000383ffff */
[----:B------:R-:W-:Y:S05]  /*32270*/  BRA `(.L_x_2640) ;  /* 0xfffffe8800747947 */ /* 0x000fea000383ffff */
.L_x_2651:
[----:B-1----:R1:W2:Y:S02]  /*32280*/  SYNCS.PHASECHK.TRANS64.TRYWAIT P0, [R0+URZ+0x38830], R3 ;  /* 0x03883003000075a7 */ /* 0x0022a4000800017f */
[----:B--2---:R-:W-:Y:S05]  /*32290*/  @!P0 NANOSLEEP.SYNCS 0x989680 ;  /* 0x009896800000895d */ /* 0x004fea0003900000 */
[----:B------:R-:W2:Y:S02]  /*322a0*/  @!P0 SYNCS.PHASECHK.TRANS64 P0, [R0+URZ+0x38830], R3 ;  /* 0x03883003000085a7 */ /* 0x000ea4000800007f */
[----:B--2---:R-:W-:Y:S05]  /*322b0*/  @!P0 BRA `(.L_x_2651) ;  /* 0xfffffffc00f08947 */ /* 0x004fea000383ffff */
[----:B------:R-:W-:Y:S05]  /*322c0*/  BRA `(.L_x_2650) ;  /* 0xfffffeb400207947 */ /* 0x000fea000383ffff */
.L_x_2655:
[----:B-1----:R1:W2:Y:S02]  /*322d0*/  SYNCS.PHASECHK.TRANS64.TRYWAIT P0, [R3+URZ+0x38850], R0 ;  /* 0x03885000030075a7 */ /* 0x0022a4000800017f */
[----:B--2---:R-:W-:Y:S05]  /*322e0*/  @!P0 NANOSLEEP.SYNCS 0x989680 ;  /* 0x009896800000895d */ /* 0x004fea0003900000 */
[----:B------:R-:W2:Y:S02]  /*322f0*/  @!P0 SYNCS.PHASECHK.TRANS64 P0, [R3+URZ+0x38850], R0 ;  /* 0x03885000030085a7 */ /* 0x000ea4000800007f */
[----:B--2---:R-:W-:Y:S05]  /*32300*/  @!P0 BRA `(.L_x_2655) ;  /* 0xfffffffc00f08947 */ /* 0x004fea000383ffff */
[----:B------:R-:W-:Y:S05]  /*32310*/  BRA `(.L_x_2652) ;  /* 0xfffffeb800a47947 */ /* 0x000fea000383ffff */
.L_x_2661:
[----:B-1----:R1:W2:Y:S02]  /*32320*/  SYNCS.PHASECHK.TRANS64.TRYWAIT P0, [R12+URZ+0x38850], R4 ;  /* 0x038850040c0075a7 */ /* 0x0022a4000800017f */
[----:B--2---:R-:W-:Y:S05]  /*32330*/  @!P0 NANOSLEEP.SYNCS 0x989680 ;  /* 0x009896800000895d */ /* 0x004fea0003900000 */
[----:B------:R-:W2:Y:S02]  /*32340*/  @!P0 SYNCS.PHASECHK.TRANS64 P0, [R12+URZ+0x38850], R4 ;  /* 0x038850040c0085a7 */ /* 0x000ea4000800007f */
[----:B--2---:R-:W-:Y:S05]  /*32350*/  @!P0 BRA `(.L_x_2661) ;  /* 0xfffffffc00f08947 */ /* 0x004fea000383ffff */
[----:B------:R-:W-:Y:S05]  /*32360*/  BRA `(.L_x_2660) ;  /* 0xfffffed800ac7947 */ /* 0x000fea000383ffff */
.L_x_2665:
[----:B------:R-:W-:Y:S01]  /*32370*/  SEL R21, R44, R45, P0 ;  /* 0x0000002d2c157207 */ /* 0x000fe20000000000 */
[----:B------:R-:W-:Y:S01]  /*32380*/  IMAD.MOV.U32 R15, RZ, RZ, -0x1 ;  /* 0xffffffffff0f7424 */ /* 0x000fe200078e00ff */
[----:B------:R-:W-:Y:S02]  /*32390*/  SEL R47, R45, R44, P0 ;  /* 0x0000002c2d2f7207 */ /* 0x000fe40000000000 */
[----:B------:R-:W-:Y:S02]  /*323a0*/  SEL R44, R76, R77, P0 ;  /* 0x0000004d4c2c7207 */ /* 0x000fe40000000000 */
[----:B------:R-:W-:Y:S02]  /*323b0*/  SEL R76, R77, R76, P0 ;  /* 0x0000004c4d4c7207 */ /* 0x000fe40000000000 */
[----:B------:R-:W-:Y:S02]  /*323c0*/  SEL R77, R13, R158, P0 ;  /* 0x0000009e0d4d7207 */ /* 0x000fe40000000000 */
[----:B------:R-:W-:-:S02]  /*323d0*/  SEL R20, R11, R12, P0 ;  /* 0x0000000c0b147207 */ /* 0x000fc40000000000 */
[----:B-----5:R-:W-:Y:S01]  /*323e0*/  SEL R24, R12, R11, P0 ;  /* 0x0000000b0c187207 */ /* 0x020fe20000000000 */
[----:B------:R-:W-:Y:S01]  /*323f0*/  IMAD.MOV.U32 R12, RZ, RZ, R0 ;  /* 0x000000ffff0c7224 */ /* 0x000fe200078e0000 */
[----:B------:R-:W-:Y:S01]  /*32400*/  SEL R158, R158, R13, P0 ;  /* 0x0000000d9e9e7207 */ /* 0x000fe20000000000 */
[----:B------:R-:W-:Y:S01]  /*32410*/  IMAD.MOV.U32 R13, RZ, RZ, R14 ;  /* 0x000000ffff0d7224 */ /* 0x000fe200078e000e */
[----:B-1----:R-:W-:Y:S01]  /*32420*/  LOP3.LUT R2, R0, 0x2, RZ, 0x3c, !PT ;  /* 0x0000000200027812 */ /* 0x002fe200078e3cff */
[----:B------:R-:W-:Y:S01]  /*32430*/  IMAD.MOV.U32 R11, RZ, RZ, 0x1c1f ;  /* 0x00001c1fff0b7424 */ /* 0x000fe200078e00ff */
[----:B------:R-:W-:Y:S02]  /*32440*/  SEL R25, R10, R7, P0 ;  /* 0x000000070a197207 */ /* 0x000fe40000000000 */
[----:B------:R-:W-:-:S07]  /*32450*/  SEL R8, R9, R33, P0 ;  /* 0x0000002109087207 */ /* 0x000fce0000000000 */
[----:B0-----:R-:W-:Y:S05]  /*32460*/  WARPSYNC.COLLECTIVE R15, `(.L_x_2888) ;  /* 0x000000000f087348 */ /* 0x001fea0003c00000 */
[----:B------:R1:W2:Y:S02]  /*32470*/  SHFL.IDX P6, R14, R13, R12, R11 ;  /* 0x0000000c0d0e7389 */ /* 0x0002a400000c000b */
[----:B012---:R-:W-:Y:S01]  /*32480*/  ENDCOLLECTIVE ;  /* 0x000000000000791b */ /* 0x007fe20003800000 */
.L_x_2888:
        /* <DEDUP_REMOVED lines=18> */
.L_x_2889:
        /* <DEDUP_REMOVED lines=19> */
.L_x_2890:
        /* <DEDUP_REMOVED lines=12> */
[----:B------:R-:W-:-:S02]  /*327a0*/  SEL R57, R120, R121, P0 ;  /* 0x0000007978397207 */ /* 0x000fc40000000000 */
[----:B------:R-:W-:-:S07]  /*327b0*/  MOV R6, R14 ;  /* 0x0000000e00067202 */ /* 0x000fce0000000f00 */
[----:B------:R-:W-:Y:S05]  /*327c0*/  WARPSYNC.COLLECTIVE R15, `(.L_x_2891) ;  /* 0x000000000f087348 */ /* 0x000fea0003c00000 */
[----:B------:R0:W1:Y:S02]  /*327d0*/  SHFL.IDX P6, R14, R13, R12, R11 ;  /* 0x0000000c0d0e7389 */ /* 0x00006400000c000b */
[----:B01----:R-:W-:Y:S01]  /*327e0*/  ENDCOLLECTIVE ;  /* 0x000000000000791b */ /* 0x003fe20003800000 */
.L_x_2891:
        /* <DEDUP_REMOVED lines=19> */
.L_x_2892:
        /* <DEDUP_REMOVED lines=18> */
.L_x_2893:
        /* <DEDUP_REMOVED lines=19> */
.L_x_2894:
        /* <DEDUP_REMOVED lines=18> */
.L_x_2895:
        /* <DEDUP_REMOVED lines=18> */
.L_x_2896:
        /* <DEDUP_REMOVED lines=18> */
.L_x_2897:
[----:B------:R-:W-:Y:S02]  /*32ed0*/  SEL R204, R5, R4, P0 ;  /* 0x0000000405cc7207 */ /* 0x000fe40000000000 */
[----:B------:R-:W-:Y:S02]  /*32ee0*/  SEL R201, R3, R6, P0 ;  /* 0x0000000603c97207 */ /* 0x000fe40000000000 */
[----:B------:R-:W-:Y:S02]  /*32ef0*/  SEL R202, R6, R3, P0 ;  /* 0x0000000306ca7207 */ /* 0x000fe40000000000 */
[----:B------:R-:W-:Y:S02]  /*32f00*/  SEL R199, R8, R9, P0 ;  /* 0x0000000908c77207 */ /* 0x000fe40000000000 */
[----:B------:R-:W-:Y:S02]  /*32f10*/  SEL R200, R9, R8, P0 ;  /* 0x0000000809c87207 */ /* 0x000fe40000000000 */
[----:B------:R-:W-:-:S02]  /*32f20*/  SEL R197, R7, R10, P0 ;  /* 0x0000000a07c57207 */ /* 0x000fc40000000000 */
[----:B------:R-:W-:Y:S01]  /*32f30*/  SEL R198, R10, R7, P0 ;  /* 0x000000070ac67207 */ /* 0x000fe20000000000 */
[----:B------:R-:W-:Y:S02]  /*32f40*/  IMAD.MOV.U32 R13, RZ, RZ, R47 ;  /* 0x000000ffff0d7224 */ /* 0x000fe400078e002f */
[----:B------:R-:W-:Y:S02]  /*32f50*/  IMAD.MOV.U32 R12, RZ, RZ, R2 ;  /* 0x000000ffff0c7224 */ /* 0x000fe400078e0002 */
[----:B------:R-:W-:-:S07]  /*32f60*/  IMAD.MOV.U32 R20, RZ, RZ, R14 ;  /* 0x000000ffff147224 */ /* 0x000fce00078e000e */
[----:B------:R-:W-:Y:S05]  /*32f70*/  WARPSYNC.COLLECTIVE R15, `(.L_x_2898) ;  /* 0x000000000f087348 */ /* 0x000fea0003c00000 */
[----:B------:R0:W1:Y:S02]  /*32f80*/  SHFL.IDX P6, R14, R13, R12, R11 ;  /* 0x0000000c0d0e7389 */ /* 0x00006400000c000b */
[----:B01----:R-:W-:Y:S01]  /*32f90*/  ENDCOLLECTIVE ;  /* 0x000000000000791b */ /* 0x003fe20003800000 */
.L_x_2898:
[----:B------:R-:W-:Y:S02]  /*32fa0*/  IMAD.MOV.U32 R13, RZ, RZ, R24 ;  /* 0x000000ffff0d7224 */ /* 0x000fe400078e0018 */
[----:B------:R-:W-:-:S07]  /*32fb0*/  IMAD.MOV.U32 R25, RZ, RZ, R14 ;  /* 0x000000ffff197224 */ /* 0x000fce00078e000e */
[----:B------:R-:W-:Y:S05]  /*32fc0*/  WARPSYNC.COLLECTIVE R15, `(.L_x_2899) ;  /* 0x000000000f087348 */ /* 0x000fea0003c00000 */
[----:B------:R0:W1:Y:S02]  /*32fd0*/  SHFL.IDX P6, R14, R13, R12, R11 ;  /* 0x0000000c0d0e7389 */ /* 0x00006400000c000b */
[----:B01----:R-:W-:Y:S01]  /*32fe0*/  ENDCOLLECTIVE ;  /* 0x000000000000791b */ /* 0x003fe20003800000 */
.L_x_2899:
        /* <DEDUP_REMOVED lines=8> */
.L_x_2900:
[----:B------:R-:W-:Y:S02]  /*33070*/  SEL R195, R20, R24, P0 ;  /* 0x0000001814c37207 */ /* 0x000fe40000000000 */
[----:B------:R-:W-:Y:S01]  /*33080*/  SEL R196, R24, R20, P0 ;  /* 0x0000001418c47207 */ /* 0x000fe20000000000 */
[----:B------:R-:W-:Y:S02]  /*33090*/  IMAD.MOV.U32 R13, RZ, RZ, R35 ;  /* 0x000000ffff0d7224 */ /* 0x000fe400078e0023 */
[----:B------:R-:W-:-:S07]  /*330a0*/  IMAD.MOV.U32 R36, RZ, RZ, R14 ;  /* 0x000000ffff247224 */ /* 0x000fce00078e000e */
[----:B------:R-:W-:Y:S05]  /*330b0*/  WARPSYNC.COLLECTIVE R15, `(.L_x_2901) ;  /* 0x000000000f087348 */ /* 0x000fea0003c00000 */
[----:B------:R0:W1:Y:S02]  /*330c0*/  SHFL.IDX P6, R14, R13, R12, R11 ;  /* 0x0000000c0d0e7389 */ /* 0x00006400000c000b */
[----:B01----:R-:W-:Y:S01]  /*330d0*/  ENDCOLLECTIVE ;  /* 0x000000000000791b */ /* 0x003fe20003800000 */
.L_x_2901:
[----:B------:R-:W-:Y:S01]  /*330e0*/  MOV R13, R52 ;  /* 0x00000034000d7202 */ /* 0x000fe20000000f00 */
[----:B------:R-:W-:Y:S02]  /*330f0*/  IMAD.MOV.U32 R12, RZ, RZ, R2 ;  /* 0x000000ffff0c7224 */ /* 0x000fe400078e0002 */
[----:B------:R-:W-:-:S07]  /*33100*/  IMAD.MOV.U32 R35, RZ, RZ, R14 ;  /* 0x000000ffff237224 */ /* 0x000fce00078e000e */
[----:B------:R-:W-:Y:S05]  /*33110*/  WARPSYNC.COLLECTIVE R15, `(.L_x_2902) ;  /* 0x000000000f087348 */ /* 0x000fea0003c00000 */
[----:B------:R0:W1:Y:S02]  /*33120*/  SHFL.IDX P6, R14, R13, R12, R11 ;  /* 0x0000000c0d0e7389 */ /* 0x00006400000c000b */
[----:B01----:R-:W-:Y:S01]  /*33130*/  ENDCOLLECTIVE ;  /* 0x000000000000791b */ /* 0x003fe20003800000 */
.L_x_2902:
[----:B------:R-:W-:Y:S02]  /*33140*/  IMAD.MOV.U32 R13, RZ, RZ, R34 ;  /* 0x000000ffff0d7224 */ /* 0x000fe400078e0022 */
[----:B------:R-:W-:-:S07]  /*33150*/  IMAD.MOV.U32 R52, RZ, RZ, R14 ;  /* 0x000000ffff347224 */ /* 0x000fce00078e000e */
[----:B------:R-:W-:Y:S05]  /*33160*/  WARPSYNC.COLLECTIVE R15, `(.L_x_2903) ;  /* 0x000000000f087348 */ /* 0x000fea0003c00000 */
[----:B------:R0:W1:Y:S02]  /*33170*/  SHFL.IDX P6, R14, R13, R12, R11 ;  /* 0x0000000c0d0e7389 */ /* 0x00006400000c000b */
[----:B01----:R-:W-:Y:S01]  /*33180*/  ENDCOLLECTIVE ;  /* 0x000000000000791b */ /* 0x003fe20003800000 */
.L_x_2903:
        /* <DEDUP_REMOVED lines=8> */
.L_x_2904:
[----:B------:R-:W-:Y:S02]  /*33210*/  SEL R191, R35, R34, P0 ;  /* 0x0000002223bf7207 */ /* 0x000fe40000000000 */
[----:B------:R-:W-:Y:S01]  /*33220*/  SEL R192, R34, R35, P0 ;  /* 0x0000002322c07207 */ /* 0x000fe20000000000 */
[----:B------:R-:W-:Y:S02]  /*33230*/  IMAD.MOV.U32 R13, RZ, RZ, R33 ;  /* 0x000000ffff0d7224 */ /* 0x000fe400078e0021 */
[----:B------:R-:W-:-:S07]  /*33240*/  IMAD.MOV.U32 R46, RZ, RZ, R14 ;  /* 0x000000ffff2e7224 */ /* 0x000fce00078e000e */
[----:B------:R-:W-:Y:S05]  /*33250*/  WARPSYNC.COLLECTIVE R15, `(.L_x_2905) ;  /* 0x000000000f087348 */ /* 0x000fea0003c00000 */
[----:B------:R0:W1:Y:S02]  /*33260*/  SHFL.IDX P6, R14, R13, R12, R11 ;  /* 0x0000000c0d0e7389 */ /* 0x00006400000c000b */
[----:B01----:R-:W-:Y:S01]  /*33270*/  ENDCOLLECTIVE ;  /* 0x000000000000791b */ /* 0x003fe20003800000 */
.L_x_2905:
[----:B------:R-:W-:Y:S02]  /*33280*/  IMAD.MOV.U32 R13, RZ, RZ, R60 ;  /* 0x000000ffff0d7224 */ /* 0x000fe400078e003c */
[----:B------:R-:W-:Y:S02]  /*33290*/  IMAD.MOV.U32 R12, RZ, RZ, R2 ;  /* 0x000000ffff0c7224 */ /* 0x000fe400078e0002 */
[----:B------:R-:W-:-:S07]  /*332a0*/  IMAD.MOV.U32 R33, RZ, RZ, R14 ;  /* 0x000000ffff217224 */ /* 0x000fce00078e000e */
[----:B------:R-:W-:Y:S05]  /*332b0*/  WARPSYNC.COLLECTIVE R15, `(.L_x_2906) ;  /* 0x000000000f087348 */ /* 0x000fea0003c00000 */
[----:B------:R0:W1:Y:S02]  /*332c0*/  SHFL.IDX P6, R14, R13, R12, R11 ;  /* 0x0000000c0d0e7389 */ /* 0x00006400000c000b */
[----:B01----:R-:W-:Y:S01]  /*332d0*/  ENDCOLLECTIVE ;  /* 0x000000000000791b */ /* 0x003fe20003800000 */
.L_x_2906:
[----:B------:R-:W-:Y:S02]  /*332e0*/  IMAD.MOV.U32 R13, RZ, RZ, R32 ;  /* 0x000000ffff0d7224 */ /* 0x000fe400078e0020 */
[----:B------:R-:W-:-:S07]  /*332f0*/  IMAD.MOV.U32 R60, RZ, RZ, R14 ;  /* 0x000000ffff3c7224 */ /* 0x000fce00078e000e */
[----:B------:R-:W-:Y:S05]  /*33300*/  WARPSYNC.COLLECTIVE R15, `(.L_x_2907) ;  /* 0x000000000f087348 */ /* 0x000fea0003c00000 */
[----:B------:R0:W1:Y:S02]  /*33310*/  SHFL.IDX P6, R14, R13, R12, R11 ;  /* 0x0000000c0d0e7389 */ /* 0x00006400000c000b */
[----:B01----:R-:W-:Y:S01]  /*33320*/  ENDCOLLECTIVE ;  /* 0x000000000000791b */ /* 0x003fe20003800000 */
.L_x_2907:
[----:B------:R-:W-:Y:S02]  /*33330*/  SEL R185, R46, R60, P0 ;  /* 0x0000003c2eb97207 */ /* 0x000fe40000000000 */
[----:B------:R-:W-:Y:S01]  /*33340*/  SEL R186, R60, R46, P0 ;  /* 0x0000002e3cba7207 */ /* 0x000fe20000000000 */
[----:B------:R-:W-:Y:S02]  /*33350*/  IMAD.MOV.U32 R13, RZ, RZ, R45 ;  /* 0x000000ffff0d7224 */ /* 0x000fe400078e002d */
[----:B------:R-:W-:Y:S01]  /*33360*/  IMAD.MOV.U32 R12, RZ, RZ, R0 ;  /* 0x000000ffff0c7224 */ /* 0x000fe200078e0000 */
[----:B------:R-:W-:-:S07]  /*33370*/  MOV R32, R14 ;  /* 0x0000000e00207202 */ /* 0x000fce0000000f00 */
[----:B------:R-:W-:Y:S05]  /*33380*/  WARPSYNC.COLLECTIVE R15, `(.L_x_2908) ;  /* 0x000000000f087348 */ /* 0x000fea0003c00000 */
[----:B------:R0:W1:Y:S02]  /*33390*/  SHFL.IDX P6, R14, R13, R12, R11 ;  /* 0x0000000c0d0e7389 */ /* 0x00006400000c000b */
[----:B01----:R-:W-:Y:S01]  /*333a0*/  ENDCOLLECTIVE ;  /* 0x000000000000791b */ /* 0x003fe20003800000 */
.L_x_2908:
[----:B------:R-:W-:Y:S02]  /*333b0*/  SEL R187, R33, R32, P0 ;  /* 0x0000002021bb7207 */ /* 0x000fe40000000000 */
[----:B------:R-:W-:Y:S01]  /*333c0*/  SEL R188, R32, R33, P0 ;  /* 0x0000002120bc7207 */ /* 0x000fe20000000000 */
[----:B------:R-:W-:Y:S02]  /*333d0*/  IMAD.MOV.U32 R13, RZ, RZ, R31 ;  /* 0x000000ffff0d7224 */ /* 0x000fe400078e001f */
[----:B------:R-:W-:-:S07]  /*333e0*/  IMAD.MOV.U32 R45, RZ, RZ, R14 ;  /* 0x000000ffff2d7224 */ /* 0x000fce00078e000e */
[----:B------:R-:W-:Y:S05]  /*333f0*/  WARPSYNC.COLLECTIVE R15, `(.L_x_2909) ;  /* 0x000000000f087348 */ /* 0x000fea0003c00000 */
[----:B------:R0:W1:Y:S02]  /*33400*/  SHFL.IDX P6, R14, R13, R12, R11 ;  /* 0x0000000c0d0e7389 */ /* 0x00006400000c000b */
[----:B01----:R-:W-:Y:S01]  /*33410*/  ENDCOLLECTIVE ;  /* 0x000000000000791b */ /* 0x003fe20003800000 */
.L_x_2909:
[----:B------:R-:W-:Y:S02]  /*33420*/  IMAD.MOV.U32 R13, RZ, RZ, R68 ;  /* 0x000000ffff0d7224 */ /* 0x000fe400078e0044 */
[----:B------:R-:W-:Y:S02]  /*33430*/  IMAD.MOV.U32 R12, RZ, RZ, R2 ;  /* 0x000000ffff0c7224 */ /* 0x000fe400078e0002 */
[----:B------:R-:W-:-:S07]  /*33440*/  IMAD.MOV.U32 R31, RZ, RZ, R14 ;  /* 0x000000ffff1f7224 */ /* 0x000fce00078e000e */
[----:B------:R-:W-:Y:S05]  /*33450*/  WARPSYNC.COLLECTIVE R15, `(.L_x_2910) ;  /* 0x000000000f087348 */ /* 0x000fea0003c00000 */
[----:B------:R0:W1:Y:S02]  /*33460*/  SHFL.IDX P6, R14, R13, R12, R11 ;  /* 0x0000000c0d0e7389 */ /* 0x00006400000c000b */
[----:B01----:R-:W-:Y:S01]  /*33470*/  ENDCOLLECTIVE ;  /* 0x000000000000791b */ /* 0x003fe20003800000 */
.L_x_2910:
[----:B------:R-:W-:Y:S02]  /*33480*/  IMAD.MOV.U32 R13, RZ, RZ, R30 ;  /* 0x000000ffff0d7224 */ /* 0x000fe400078e001e */
[----:B------:R-:W-:-:S07]  /*33490*/  IMAD.MOV.U32 R68, RZ, RZ, R14 ;  /* 0x000000ffff447224 */ /* 0x000fce00078e000e */
[----:B------:R-:W-:Y:S05]  /*334a0*/  WARPSYNC.COLLECTIVE R15, `(.L_x_2911) ;  /* 0x000000000f087348 */ /* 0x000fea0003c00000 */
[----:B------:R0:W1:Y:S02]  /*334b0*/  SHFL.IDX P6, R14, R13, R12, R11 ;  /* 0x0000000c0d0e7389 */ /* 0x00006400000c000b */
[----:B01----:R-:W-:Y:S01]  /*334c0*/  ENDCOLLECTIVE ;  /* 0x000000000000791b */ /* 0x003fe20003800000 */
.L_x_2911:
        /* <DEDUP_REMOVED lines=8> */
.L_x_2912:
[----:B------:R-:W-:Y:S02]  /*33550*/  SEL R184, R31, R30, P0 ;  /* 0x0000001e1fb87207 */ /* 0x000fe40000000000 */
[----:B------:R-:W-:Y:S02]  /*33560*/  SEL R183, R30, R31, P0 ;  /* 0x0000001f1eb77207 */ /* 0x000fe40000000000 */
[----:B------:R-:W-:Y:S01]  /*33570*/  MOV R13, R29 ;  /* 0x0000001d000d7202 */ /* 0x000fe20000000f00 */
[----:B------:R-:W-:-:S07]  /*33580*/  IMAD.MOV.U32 R44, RZ, RZ, R14 ;  /* 0x000000ffff2c7224 */ /* 0x000fce00078e000e */
[----:B------:R-:W-:Y:S05]  /*33590*/  WARPSYNC.COLLECTIVE R15, `(.L_x_2913) ;  /* 0x000000000f087348 */ /* 0x000fea0003c00000 */
[----:B------:R0:W1:Y:S02]  /*335a0*/  SHFL.IDX P6, R14, R13, R12, R11 ;  /* 0x0000000c0d0e7389 */ /* 0x00006400000c000b */
[----:B01----:R-:W-:Y:S01]  /*335b0*/  ENDCOLLECTIVE ;  /* 0x000000000000791b */ /* 0x003fe20003800000 */
.L_x_2913:
[----:B------:R-:W-:Y:S02]  /*335c0*/  IMAD.MOV.U32 R13, RZ, RZ, R76 ;  /* 0x000000ffff0d7224 */ /* 0x000fe400078e004c */
[----:B------:R-:W-:Y:S02]  /*335d0*/  IMAD.MOV.U32 R12, RZ, RZ, R2 ;  /* 0x000000ffff0c7224 */ /* 0x000fe400078e0002 */
[----:B------:R-:W-:-:S07]  /*335e0*/  IMAD.MOV.U32 R29, RZ, RZ, R14 ;  /* 0x000000ffff1d7224 */ /* 0x000fce00078e000e */
[----:B------:R-:W-:Y:S05]  /*335f0*/  WARPSYNC.COLLECTIVE R15, `(.L_x_2914) ;  /* 0x000000000f087348 */ /* 0x000fea0003c00000 */
[----:B------:R0:W1:Y:S02]  /*33600*/  SHFL.IDX P6, R14, R13, R12, R11 ;  /* 0x0000000c0d0e7389 */ /* 0x00006400000c000b */
[----:B01----:R-:W-:Y:S01]  /*33610*/  ENDCOLLECTIVE ;  /* 0x000000000000791b */ /* 0x003fe20003800000 */
.L_x_2914:
[----:B------:R-:W-:Y:S02]  /*33620*/  IMAD.MOV.U32 R13, RZ, RZ, R28 ;  /* 0x000000ffff0d7224 */ /* 0x000fe400078e001c */
[----:B------:R-:W-:-:S07]  /*33630*/  IMAD.MOV.U32 R76, RZ, RZ, R14 ;  /* 0x000000ffff4c7224 */ /* 0x000fce00078e000e */
[----:B------:R-:W-:Y:S05]  /*33640*/  WARPSYNC.COLLECTIVE R15, `(.L_x_2915) ;  /* 0x000000000f087348 */ /* 0x000fea0003c00000 */
[----:B------:R0:W1:Y:S02]  /*33650*/  SHFL.IDX P6, R14, R13, R12, R11 ;  /* 0x0000000c0d0e7389 */ /* 0x00006400000c000b */
[----:B01----:R-:W-:Y:S01]  /*33660*/  ENDCOLLECTIVE ;  /* 0x000000000000791b */ /* 0x003fe20003800000 */
.L_x_2915:
        /* <DEDUP_REMOVED lines=8> */
.L_x_2916:
[----:B------:R-:W-:Y:S02]  /*336f0*/  SEL R180, R29, R28, P0 ;  /* 0x0000001c1db47207 */ /* 0x000fe40000000000 */
[----:B------:R-:W-:Y:S01]  /*33700*/  SEL R179, R28, R29, P0 ;  /* 0x0000001d1cb37207 */ /* 0x000fe20000000000 */
[----:B------:R-:W-:Y:S02]  /*33710*/  IMAD.MOV.U32 R13, RZ, RZ, R27 ;  /* 0x000000ffff0d7224 */ /* 0x000fe400078e001b */
[----:B------:R-:W-:-:S07]  /*33720*/  IMAD.MOV.U32 R43, RZ, RZ, R14 ;  /* 0x000000ffff2b7224 */ /* 0x000fce00078e000e */
[----:B------:R-:W-:Y:S05]  /*33730*/  WARPSYNC.COLLECTIVE R15, `(.L_x_2917) ;  /* 0x000000000f087348 */ /* 0x000fea0003c00000 */
[----:B------:R0:W1:Y:S02]  /*33740*/  SHFL.IDX P6, R14, R13, R12, R11 ;  /* 0x0000000c0d0e7389 */ /* 0x00006400000c000b */
[----:B01----:R-:W-:Y:S01]  /*33750*/  ENDCOLLECTIVE ;  /* 0x000000000000791b */ /* 0x003fe20003800000 */
.L_x_2917:
[----:B------:R-:W-:Y:S02]  /*33760*/  IMAD.MOV.U32 R13, RZ, RZ, R84 ;  /* 0x000000ffff0d7224 */ /* 0x000fe400078e0054 */
[----:B------:R-:W-:Y:S02]  /*33770*/  IMAD.MOV.U32 R12, RZ, RZ, R2 ;  /* 0x000000ffff0c7224 */ /* 0x000fe400078e0002 */
[----:B------:R-:W-:-:S07]  /*33780*/  IMAD.MOV.U32 R27, RZ, RZ, R14 ;  /* 0x000000ffff1b7224 */ /* 0x000fce00078e000e */
[----:B------:R-:W-:Y:S05]  /*33790*/  WARPSYNC.COLLECTIVE R15, `(.L_x_2918) ;  /* 0x000000000f087348 */ /* 0x000fea0003c00000 */
[----:B------:R0:W1:Y:S02]  /*337a0*/  SHFL.IDX P6, R14, R13, R12, R11 ;  /* 0x0000000c0d0e7389 */ /* 0x00006400000c000b */
[----:B01----:R-:W-:Y:S01]  /*337b0*/  ENDCOLLECTIVE ;  /* 0x000000000000791b */ /* 0x003fe20003800000 */
.L_x_2918:
[----:B------:R-:W-:Y:S01]  /*337c0*/  IMAD.MOV.U32 R13, RZ, RZ, R26 ;  /* 0x000000ffff0d7224 */ /* 0x000fe200078e001a */
[----:B------:R-:W-:-:S07]  /*337d0*/  MOV R84, R14 ;  /* 0x0000000e00547202 */ /* 0x000fce0000000f00 */
[----:B------:R-:W-:Y:S05]  /*337e0*/  WARPSYNC.COLLECTIVE R15, `(.L_x_2919) ;  /* 0x000000000f087348 */ /* 0x000fea0003c00000 */
[----:B------:R0:W1:Y:S02]  /*337f0*/  SHFL.IDX P6, R14, R13, R12, R11 ;  /* 0x0000000c0d0e7389 */ /* 0x00006400000c000b */
[----:B01----:R-:W-:Y:S01]  /*33800*/  ENDCOLLECTIVE ;  /* 0x000000000000791b */ /* 0x003fe20003800000 */
.L_x_2919:
        /* <DEDUP_REMOVED lines=8> */
.L_x_2920:
[----:B------:R-:W-:Y:S02]  /*33890*/  SEL R176, R27, R26, P0 ;  /* 0x0000001a1bb07207 */ /* 0x000fe40000000000 */
[----:B------:R-:W-:Y:S01]  /*338a0*/  SEL R175, R26, R27, P0 ;  /* 0x0000001b1aaf7207 */ /* 0x000fe20000000000 */
[----:B------:R-:W-:Y:S02]  /*338b0*/  IMAD.MOV.U32 R13, RZ, RZ, R42 ;  /* 0x000000ffff0d7224 */ /* 0x000fe400078e002a */
[----:B------:R-:W-:-:S07]  /*338c0*/  IMAD.MOV.U32 R48, RZ, RZ, R14 ;  /* 0x000000ffff307224 */ /* 0x000fce00078e000e */
[----:B------:R-:W-:Y:S05]  /*338d0*/  WARPSYNC.COLLECTIVE R15, `(.L_x_2921) ;  /* 0x000000000f087348 */ /* 0x000fea0003c00000 */
[----:B------:R0:W1:Y:S02]  /*338e0*/  SHFL.IDX P6, R14, R13, R12, R11 ;  /* 0x0000000c0d0e7389 */ /* 0x00006400000c000b */
[----:B01----:R-:W-:Y:S01]  /*338f0*/  ENDCOLLECTIVE ;  /* 0x000000000000791b */ /* 0x003fe20003800000 */
.L_x_2921:
[----:B------:R-:W-:Y:S02]  /*33900*/  IMAD.MOV.U32 R13, RZ, RZ, R92 ;  /* 0x000000ffff0d7224 */ /* 0x000fe400078e005c */
[----:B------:R-:W-:Y:S02]  /*33910*/  IMAD.MOV.U32 R12, RZ, RZ, R2 ;  /* 0x000000ffff0c7224 */ /* 0x000fe400078e0002 */
[----:B------:R-:W-:-:S07]  /*33920*/  IMAD.MOV.U32 R42, RZ, RZ, R14 ;  /* 0x000000ffff2a7224 */ /* 0x000fce00078e000e */
[----:B------:R-:W-:Y:S05]  /*33930*/  WARPSYNC.COLLECTIVE R15, `(.L_x_2922) ;  /* 0x000000000f087348 */ /* 0x000fea0003c00000 */
[----:B------:R0:W1:Y:S02]  /*33940*/  SHFL.IDX P6, R14, R13, R12, R11 ;  /* 0x0000000c0d0e7389 */ /* 0x00006400000c000b */
[----:B01----:R-:W-:Y:S01]  /*33950*/  ENDCOLLECTIVE ;  /* 0x000000000000791b */ /* 0x003fe20003800000 */
.L_x_2922:
[----:B------:R-:W-:Y:S02]  /*33960*/  IMAD.MOV.U32 R13, RZ, RZ, R88 ;  /* 0x000000ffff0d7224 */ /* 0x000fe400078e0058 */
[----:B------:R-:W-:-:S07]  /*33970*/  IMAD.MOV.U32 R92, RZ, RZ, R14 ;  /* 0x000000ffff5c7224 */ /* 0x000fce00078e000e */
[----:B------:R-:W-:Y:S05]  /*33980*/  WARPSYNC.COLLECTIVE R15, `(.L_x_2923) ;  /* 0x000000000f087348 */ /* 0x000fea0003c00000 */
[----:B------:R0:W1:Y:S02]  /*33990*/  SHFL.IDX P6, R14, R13, R12, R11 ;  /* 0x0000000c0d0e7389 */ /* 0x00006400000c000b */
[----:B01----:R-:W-:Y:S01]  /*339a0*/  ENDCOLLECTIVE ;  /* 0x000000000000791b */ /* 0x003fe20003800000 */
.L_x_2923:
[----:B------:R-:W-:Y:S02]  /*339b0*/  SEL R170, R48, R92, P0 ;  /* 0x0000005c30aa7207 */ /* 0x000fe40000000000 */
[----:B------:R-:W-:Y:S01]  /*339c0*/  SEL R166, R92, R48, P0 ;  /* 0x000000305ca67207 */ /* 0x000fe20000000000 */
[----:B------:R-:W-:Y:S01]  /*339d0*/  IMAD.MOV.U32 R13, RZ, RZ, R50 ;  /* 0x000000ffff0d7224 */ /* 0x000fe200078e0032 */
[----:B------:R-:W-:Y:S01]  /*339e0*/  MOV R12, R0 ;  /* 0x00000000000c7202 */ /* 0x000fe20000000f00 */
[----:B------:R-:W-:-:S07]  /*339f0*/  IMAD.MOV.U32 R88, RZ, RZ, R14 ;  /* 0x000000ffff587224 */ /* 0x000fce00078e000e */
[----:B------:R-:W-:Y:S05]  /*33a00*/  WARPSYNC.COLLECTIVE R15, `(.L_x_2924) ;  /* 0x000000000f087348 */ /* 0x000fea0003c00000 */
[----:B------:R0:W1:Y:S02]  /*33a10*/  SHFL.IDX P6, R14, R13, R12, R11 ;  /* 0x0000000c0d0e7389 */ /* 0x00006400000c000b */
[----:B01----:R-:W-:Y:S01]  /*33a20*/  ENDCOLLECTIVE ;  /* 0x000000000000791b */ /* 0x003fe20003800000 */
.L_x_2924:
[----:B------:R-:W-:Y:S02]  /*33a30*/  SEL R172, R42, R88, P0 ;  /* 0x000000582aac7207 */ /* 0x000fe40000000000 */
[----:B------:R-:W-:Y:S01]  /*33a40*/  SEL R171, R88, R42, P0 ;  /* 0x0000002a58ab7207 */ /* 0x000fe20000000000 */
[----:B------:R-:W-:Y:S02]  /*33a50*/  IMAD.MOV.U32 R13, RZ, RZ, R49 ;  /* 0x000000ffff0d7224 */ /* 0x000fe400078e0031 */
[----:B------:R-:W-:-:S07]  /*33a60*/  IMAD.MOV.U32 R50, RZ, RZ, R14 ;  /* 0x000000ffff327224 */ /* 0x000fce00078e000e */
[----:B------:R-:W-:Y:S05]  /*33a70*/  WARPSYNC.COLLECTIVE R15, `(.L_x_2925) ;  /* 0x000000000f087348 */ /* 0x000fea0003c00000 */
[----:B------:R0:W1:Y:S02]  /*33a80*/  SHFL.IDX P6, R14, R13, R12, R11 ;  /* 0x0000000c0d0e7389 */ /* 0x00006400000c000b */
[----:B01----:R-:W-:Y:S01]  /*33a90*/  ENDCOLLECTIVE ;  /* 0x000000000000791b */ /* 0x003fe20003800000 */
.L_x_2925:
[----:B------:R-:W-:Y:S02]  /*33aa0*/  IMAD.MOV.U32 R13, RZ, RZ, R100 ;  /* 0x000000ffff0d7224 */ /* 0x000fe400078e0064 */
[----:B------:R-:W-:Y:S02]  /*33ab0*/  IMAD.MOV.U32 R12, RZ, RZ, R2 ;  /* 0x000000ffff0c7224 */ /* 0x000fe400078e0002 */
[----:B------:R-:W-:-:S07]  /*33ac0*/  IMAD.MOV.U32 R49, RZ, RZ, R14 ;  /* 0x000000ffff317224 */ /* 0x000fce00078e000e */
[----:B------:R-:W-:Y:S05]  /*33ad0*/  WARPSYNC.COLLECTIVE R15, `(.L_x_2926) ;  /* 0x000000000f087348 */ /* 0x000fea0003c00000 */
[----:B------:R0:W1:Y:S02]  /*33ae0*/  SHFL.IDX P6, R14, R13, R12, R11 ;  /* 0x0000000c0d0e7389 */ /* 0x00006400000c000b */
[----:B01----:R-:W-:Y:S01]  /*33af0*/  ENDCOLLECTIVE ;  /* 0x000000000000791b */ /* 0x003fe20003800000 */
.L_x_2926:
[----:B------:R-:W-:Y:S02]  /*33b00*/  IMAD.MOV.U32 R13, RZ, RZ, R96 ;  /* 0x000000ffff0d7224 */ /* 0x000fe400078e0060 */
[----:B------:R-:W-:-:S07]  /*33b10*/  IMAD.MOV.U32 R100, RZ, RZ, R14 ;  /* 0x000000ffff647224 */ /* 0x000fce00078e000e */
[----:B------:R-:W-:Y:S05]  /*33b20*/  WARPSYNC.COLLECTIVE R15, `(.L_x_2927) ;  /* 0x000000000f087348 */ /* 0x000fea0003c00000 */
[----:B------:R0:W1:Y:S02]  /*33b30*/  SHFL.IDX P6, R14, R13, R12, R11 ;  /* 0x0000000c0d0e7389 */ /* 0x00006400000c000b */
[----:B01----:R-:W-:Y:S01]  /*33b40*/  ENDCOLLECTIVE ;  /* 0x000000000000791b */ /* 0x003fe20003800000 */
.L_x_2927:
        /* <DEDUP_REMOVED lines=8> */
.L_x_2928:
[----:B------:R-:W-:Y:S02]  /*33bd0*/  SEL R147, R49, R96, P0 ;  /* 0x0000006031937207 */ /* 0x000fe40000000000 */
[----:B------:R-:W-:Y:S01]  /*33be0*/  SEL R49, R96, R49, P0 ;  /* 0x0000003160317207 */ /* 0x000fe20000000000 */
[----:B------:R-:W-:Y:S02]  /*33bf0*/  IMAD.MOV.U32 R13, RZ, RZ, R51 ;  /* 0x000000ffff0d7224 */ /* 0x000fe400078e0033 */
[----:B------:R-:W-:-:S07]  /*33c00*/  IMAD.MOV.U32 R53, RZ, RZ, R14 ;  /* 0x000000ffff357224 */ /* 0x000fce00078e000e */
[----:B------:R-:W-:Y:S05]  /*33c10*/  WARPSYNC.COLLECTIVE R15, `(.L_x_2929) ;  /* 0x000000000f087348 */ /* 0x000fea0003c00000 */
[----:B------:R0:W1:Y:S02]  /*33c20*/  SHFL.IDX P6, R14, R13, R12, R11 ;  /* 0x0000000c0d0e7389 */ /* 0x00006400000c000b */
[----:B01----:R-:W-:Y:S01]  /*33c30*/  ENDCOLLECTIVE ;  /* 0x000000000000791b */ /* 0x003fe20003800000 */
.L_x_2929:
[----:B------:R-:W-:Y:S01]  /*33c40*/  MOV R13, R108 ;  /* 0x0000006c000d7202 */ /* 0x000fe20000000f00 */
[----:B------:R-:W-:Y:S02]  /*33c50*/  IMAD.MOV.U32 R12, RZ, RZ, R2 ;  /* 0x000000ffff0c7224 */ /* 0x000fe400078e0002 */
[----:B------:R-:W-:-:S07]  /*33c60*/  IMAD.MOV.U32 R51, RZ, RZ, R14 ;  /* 0x000000ffff337224 */ /* 0x000fce00078e000e */
[----:B------:R-:W-:Y:S05]  /*33c70*/  WARPSYNC.COLLECTIVE R15, `(.L_x_2930) ;  /* 0x000000000f087348 */ /* 0x000fea0003c00000 */
[----:B------:R0:W1:Y:S02]  /*33c80*/  SHFL.IDX P6, R14, R13, R12, R11 ;  /* 0x0000000c0d0e7389 */ /* 0x00006400000c000b */
[----:B01----:R-:W-:Y:S01]  /*33c90*/  ENDCOLLECTIVE ;  /* 0x000000000000791b */ /* 0x003fe20003800000 */
.L_x_2930:
[----:B------:R-:W-:Y:S02]  /*33ca0*/  IMAD.MOV.U32 R13, RZ, RZ, R104 ;  /* 0x000000ffff0d7224 */ /* 0x000fe400078e0068 */
[----:B------:R-:W-:-:S07]  /*33cb0*/  IMAD.MOV.U32 R108, RZ, RZ, R14 ;  /* 0x000000ffff6c7224 */ /* 0x000fce00078e000e */
[----:B------:R-:W-:Y:S05]  /*33cc0*/  WARPSYNC.COLLECTIVE R15, `(.L_x_2931) ;  /* 0x000000000f087348 */ /* 0x000fea0003c00000 */
[----:B------:R0:W1:Y:S02]  /*33cd0*/  SHFL.IDX P6, R14, R13, R12, R11 ;  /* 0x0000000c0d0e7389 */ /* 0x00006400000c000b */
[----:B01----:R-:W-:Y:S01]  /*33ce0*/  ENDCOLLECTIVE ;  /* 0x000000000000791b */ /* 0x003fe20003800000 */
.L_x_2931:
        /* <DEDUP_REMOVED lines=8> */
.L_x_2932:
[----:B------:R-:W-:Y:S02]  /*33d70*/  SEL R4, R51, R104, P0 ;  /* 0x0000006833047207 */ /* 0x000fe40000000000 */
[----:B------:R-:W-:Y:S01]  /*33d80*/  SEL R51, R104, R51, P0 ;  /* 0x0000003368337207 */ /* 0x000fe20000000000 */
[----:B------:R-:W-:Y:S02]  /*33d90*/  IMAD.MOV.U32 R13, RZ, RZ, R54 ;  /* 0x000000ffff0d7224 */ /* 0x000fe400078e0036 */
[----:B------:R-:W-:-:S07]  /*33da0*/  IMAD.MOV.U32 R55, RZ, RZ, R14 ;  /* 0x000000ffff377224 */ /* 0x000fce00078e000e */
[----:B------:R-:W-:Y:S05]  /*33db0*/  WARPSYNC.COLLECTIVE R15, `(.L_x_2933) ;  /* 0x000000000f087348 */ /* 0x000fea0003c00000 */
[----:B------:R0:W1:Y:S02]  /*33dc0*/  SHFL.IDX P6, R14, R13, R12, R11 ;  /* 0x0000000c0d0e7389 */ /* 0x00006400000c000b */
[----:B01----:R-:W-:Y:S01]  /*33dd0*/  ENDCOLLECTIVE ;  /* 0x000000000000791b */ /* 0x003fe20003800000 */
.L_x_2933:
[----:B------:R-:W-:Y:S02]  /*33de0*/  IMAD.MOV.U32 R13, RZ, RZ, R116 ;  /* 0x000000ffff0d7224 */ /* 0x000fe400078e0074 */
[----:B------:R-:W-:Y:S02]  /*33df0*/  IMAD.MOV.U32 R12, RZ, RZ, R2 ;  /* 0x000000ffff0c7224 */ /* 0x000fe400078e0002 */
[----:B------:R-:W-:-:S07]  /*33e00*/  IMAD.MOV.U32 R54, RZ, RZ, R14 ;  /* 0x000000ffff367224 */ /* 0x000fce00078e000e */
[----:B------:R-:W-:Y:S05]  /*33e10*/  WARPSYNC.COLLECTIVE R15, `(.L_x_2934) ;  /* 0x000000000f087348 */ /* 0x000fea0003c00000 */
[----:B------:R0:W1:Y:S02]  /*33e20*/  SHFL.IDX P6, R14, R13, R12, R11 ;  /* 0x0000000c0d0e7389 */ /* 0x00006400000c000b */
[----:B01----:R-:W-:Y:S01]  /*33e30*/  ENDCOLLECTIVE ;  /* 0x000000000000791b */ /* 0x003fe20003800000 */
.L_x_2934:
[----:B------:R-:W-:Y:S02]  /*33e40*/  IMAD.MOV.U32 R13, RZ, RZ, R112 ;  /* 0x000000ffff0d7224 */ /* 0x000fe400078e0070 */
[----:B------:R-:W-:-:S07]  /*33e50*/  IMAD.MOV.U32 R116, RZ, RZ, R14 ;  /* 0x000000ffff747224 */ /* 0x000fce00078e000e */
[----:B------:R-:W-:Y:S05]  /*33e60*/  WARPSYNC.COLLECTIVE R15, `(.L_x_2935) ;  /* 0x000000000f087348 */ /* 0x000fea0003c00000 */
[----:B------:R0:W1:Y:S02]  /*33e70*/  SHFL.IDX P6, R14, R13, R12, R11 ;  /* 0x0000000c0d0e7389 */ /* 0x00006400000c000b */
[----:B01----:R-:W-:Y:S01]  /*33e80*/  ENDCOLLECTIVE ;  /* 0x000000000000791b */ /* 0x003fe20003800000 */
.L_x_2935:
        /* <DEDUP_REMOVED lines=8> */
.L_x_2936:
[----:B------:R-:W-:Y:S02]  /*33f10*/  SEL R6, R54, R112, P0 ;  /* 0x0000007036067207 */ /* 0x000fe40000000000 */
[----:B------:R-:W-:Y:S01]  /*33f20*/  SEL R54, R112, R54, P0 ;  /* 0x0000003670367207 */ /* 0x000fe20000000000 */
[----:B------:R-:W-:Y:S02]  /*33f30*/  IMAD.MOV.U32 R13, RZ, RZ, R57 ;  /* 0x000000ffff0d7224 */ /* 0x000fe400078e0039 */
[----:B------:R-:W-:-:S07]  /*33f40*/  IMAD.MOV.U32 R58, RZ, RZ, R14 ;  /* 0x000000ffff3a7224 */ /* 0x000fce00078e000e */
[----:B------:R-:W-:Y:S05]  /*33f50*/  WARPSYNC.COLLECTIVE R15, `(.L_x_2937) ;  /* 0x000000000f087348 */ /* 0x000fea0003c00000 */
[----:B------:R0:W1:Y:S02]  /*33f60*/  SHFL.IDX P6, R14, R13, R12, R11 ;  /* 0x0000000c0d0e7389 */ /* 0x00006400000c000b */
[----:B01----:R-:W-:Y:S01]  /*33f70*/  ENDCOLLECTIVE ;  /* 0x000000000000791b */ /* 0x003fe20003800000 */
.L_x_2937:
[----:B------:R-:W-:Y:S02]  /*33f80*/  IMAD.MOV.U32 R13, RZ, RZ, R124 ;  /* 0x000000ffff0d7224 */ /* 0x000fe400078e007c */
[----:B------:R-:W-:Y:S02]  /*33f90*/  IMAD.MOV.U32 R12, RZ, RZ, R2 ;  /* 0x000000ffff0c7224 */ /* 0x000fe400078e0002 */
[----:B------:R-:W-:-:S07]  /*33fa0*/  IMAD.MOV.U32 R57, RZ, RZ, R14 ;  /* 0x000000ffff397224 */ /* 0x000fce00078e000e */
[----:B------:R-:W-:Y:S05]  /*33fb0*/  WARPSYNC.COLLECTIVE R15, `(.L_x_2938) ;  /* 0x000000000f087348 */ /* 0x000fea0003c00000 */
[----:B------:R0:W1:Y:S02]  /*33fc0*/  SHFL.IDX P6, R14, R13, R12, R11 ;  /* 0x0000000c0d0e7389 */ /* 0x00006400000c000b */
[----:B01----:R-:W-:Y:S01]  /*33fd0*/  ENDCOLLECTIVE ;  /* 0x000000000000791b */ /* 0x003fe20003800000 */
.L_x_2938:
[----:B------:R-:W-:Y:S02]  /*33fe0*/  IMAD.MOV.U32 R13, RZ, RZ, R120 ;  /* 0x000000ffff0d7224 */ /* 0x000fe400078e0078 */
[----:B------:R-:W-:-:S07]  /*33ff0*/  IMAD.MOV.U32 R124, RZ, RZ, R14 ;  /* 0x000000ffff7c7224 */ /* 0x000fce00078e000e */
[----:B------:R-:W-:Y:S05]  /*34000*/  WARPSYNC.COLLECTIVE R15, `(.L_x_2939) ;  /* 0x000000000f087348 */ /* 0x000fea0003c00000 */
[----:B------:R0:W1:Y:S02]  /*34010*/  SHFL.IDX P6, R14, R13, R12, R11 ;  /* 0x0000000c0d0e7389 */ /* 0x00006400000c000b */
[----:B01----:R-:W-:Y:S01]  /*34020*/  ENDCOLLECTIVE ;  /* 0x000000000000791b */ /* 0x003fe20003800000 */
.L_x_2939:
        /* <DEDUP_REMOVED lines=8> */
.L_x_2940:
[----:B------:R-:W-:Y:S02]  /*340b0*/  SEL R8, R57, R120, P0 ;  /* 0x0000007839087207 */ /* 0x000fe40000000000 */
[----:B------:R-:W-:Y:S02]  /*340c0*/  SEL R57, R120, R57, P0 ;  /* 0x0000003978397207 */ /* 0x000fe40000000000 */
[----:B------:R-:W-:Y:S01]  /*340d0*/  MOV R13, R59 ;  /* 0x0000003b000d7202 */ /* 0x000fe20000000f00 */
[----:B------:R-:W-:-:S07]  /*340e0*/  IMAD.MOV.U32 R61, RZ, RZ, R14 ;  /* 0x000000ffff3d7224 */ /* 0x000fce00078e000e */
[----:B------:R-:W-:Y:S05]  /*340f0*/  WARPSYNC.COLLECTIVE R15, `(.L_x_2941) ;  /* 0x000000000f087348 */ /* 0x000fea0003c00000 */
[----:B------:R0:W1:Y:S02]  /*34100*/  SHFL.IDX P6, R14, R13, R12, R11 ;  /* 0x0000000c0d0e7389 */ /* 0x00006400000c000b */
[----:B01----:R-:W-:Y:S01]  /*34110*/  ENDCOLLECTIVE ;  /* 0x000000000000791b */ /* 0x003fe20003800000 */
.L_x_2941:
[----:B------:R-:W-:Y:S02]  /*34120*/  IMAD.MOV.U32 R13, RZ, RZ, R132 ;  /* 0x000000ffff0d7224 */ /* 0x000fe400078e0084 */
[----:B------:R-:W-:Y:S02]  /*34130*/  IMAD.MOV.U32 R12, RZ, RZ, R2 ;  /* 0x000000ffff0c7224 */ /* 0x000fe400078e0002 */
[----:B------:R-:W-:-:S07]  /*34140*/  IMAD.MOV.U32 R59, RZ, RZ, R14 ;  /* 0x000000ffff3b7224 */ /* 0x000fce00078e000e */
[----:B------:R-:W-:Y:S05]  /*34150*/  WARPSYNC.COLLECTIVE R15, `(.L_x_2942) ;  /* 0x000000000f087348 */ /* 0x000fea0003c00000 */
[----:B------:R0:W1:Y:S02]  /*34160*/  SHFL.IDX P6, R14, R13, R12, R11 ;  /* 0x0000000c0d0e7389 */ /* 0x00006400000c000b */
[----:B01----:R-:W-:Y:S01]  /*34170*/  ENDCOLLECTIVE ;  /* 0x000000000000791b */ /* 0x003fe20003800000 */
.L_x_2942:
[----:B------:R-:W-:Y:S02]  /*34180*/  IMAD.MOV.U32 R13, RZ, RZ, R128 ;  /* 0x000000ffff0d7224 */ /* 0x000fe400078e0080 */
[----:B------:R-:W-:-:S07]  /*34190*/  IMAD.MOV.U32 R132, RZ, RZ, R14 ;  /* 0x000000ffff847224 */ /* 0x000fce00078e000e */
[----:B------:R-:W-:Y:S05]  /*341a0*/  WARPSYNC.COLLECTIVE R15, `(.L_x_2943) ;  /* 0x000000000f087348 */ /* 0x000fea0003c00000 */
[----:B------:R0:W1:Y:S02]  /*341b0*/  SHFL.IDX P6, R14, R13, R12, R11 ;  /* 0x0000000c0d0e7389 */ /* 0x00006400000c000b */
[----:B01----:R-:W-:Y:S01]  /*341c0*/  ENDCOLLECTIVE ;  /* 0x000000000000791b */ /* 0x003fe20003800000 */
.L_x_2943:
        /* <DEDUP_REMOVED lines=8> */
.L_x_2944:
[----:B------:R-:W-:Y:S02]  /*34250*/  SEL R10, R59, R128, P0 ;  /* 0x000000803b0a7207 */ /* 0x000fe40000000000 */
[----:B------:R-:W-:Y:S01]  /*34260*/  SEL R59, R128, R59, P0 ;  /* 0x0000003b803b7207 */ /* 0x000fe20000000000 */
[----:B------:R-:W-:Y:S02]  /*34270*/  IMAD.MOV.U32 R13, RZ, RZ, R64 ;  /* 0x000000ffff0d7224 */ /* 0x000fe400078e0040 */
[----:B------:R-:W-:-:S07]  /*34280*/  IMAD.MOV.U32 R65, RZ, RZ, R14 ;  /* 0x000000ffff417224 */ /* 0x000fce00078e000e */
[----:B------:R-:W-:Y:S05]  /*34290*/  WARPSYNC.COLLECTIVE R15, `(.L_x_2945) ;  /* 0x000000000f087348 */ /* 0x000fea0003c00000 */
[----:B------:R0:W1:Y:S02]  /*342a0*/  SHFL.IDX P6, R14, R13, R12, R11 ;  /* 0x0000000c0d0e7389 */ /* 0x00006400000c000b */
[----:B01----:R-:W-:Y:S01]  /*342b0*/  ENDCOLLECTIVE ;  /* 0x000000000000791b */ /* 0x003fe20003800000 */
.L_x_2945:
[----:B------:R-:W-:Y:S02]  /*342c0*/  IMAD.MOV.U32 R13, RZ, RZ, R140 ;  /* 0x000000ffff0d7224 */ /* 0x000fe400078e008c */
[----:B------:R-:W-:Y:S02]  /*342d0*/  IMAD.MOV.U32 R12, RZ, RZ, R2 ;  /* 0x000000ffff0c7224 */ /* 0x000fe400078e0002 */
[----:B------:R-:W-:-:S07]  /*342e0*/  IMAD.MOV.U32 R64, RZ, RZ, R14 ;  /* 0x000000ffff407224 */ /* 0x000fce00078e000e */
[----:B------:R-:W-:Y:S05]  /*342f0*/  WARPSYNC.COLLECTIVE R15, `(.L_x_2946) ;  /* 0x000000000f087348 */ /* 0x000fea0003c00000 */
[----:B------:R0:W1:Y:S02]  /*34300*/  SHFL.IDX P6, R14, R13, R12, R11 ;  /* 0x0000000c0d0e7389 */ /* 0x00006400000c000b */
[----:B01----:R-:W-:Y:S01]  /*34310*/  ENDCOLLECTIVE ;  /* 0x000000000000791b */ /* 0x003fe20003800000 */
.L_x_2946:
[----:B------:R-:W-:Y:S01]  /*34320*/  IMAD.MOV.U32 R13, RZ, RZ, R136 ;  /* 0x000000ffff0d7224 */ /* 0x000fe200078e0088 */
[----:B------:R-:W-:-:S07]  /*34330*/  MOV R140, R14 ;  /* 0x0000000e008c7202 */ /* 0x000fce0000000f00 */
[----:B------:R-:W-:Y:S05]  /*34340*/  WARPSYNC.COLLECTIVE R15, `(.L_x_2947) ;  /* 0x000000000f087348 */ /* 0x000fea0003c00000 */
[----:B------:R0:W1:Y:S02]  /*34350*/  SHFL.IDX P6, R14, R13, R12, R11 ;  /* 0x0000000c0d0e7389 */ /* 0x00006400000c000b */
[----:B01----:R-:W-:Y:S01]  /*34360*/  ENDCOLLECTIVE ;  /* 0x000000000000791b */ /* 0x003fe20003800000 */
.L_x_2947:
        /* <DEDUP_REMOVED lines=8> */
.L_x_2948:
[----:B------:R-:W-:Y:S02]  /*343f0*/  SEL R21, R64, R136, P0 ;  /* 0x0000008840157207 */ /* 0x000fe40000000000 */
[----:B------:R-:W-:Y:S01]  /*34400*/  SEL R64, R136, R64, P0 ;  /* 0x0000004088407207 */ /* 0x000fe20000000000 */
[----:B------:R-:W-:Y:S02]  /*34410*/  IMAD.MOV.U32 R13, RZ, RZ, R69 ;  /* 0x000000ffff0d7224 */ /* 0x000fe400078e0045 */
[----:B------:R-:W-:-:S07]  /*34420*/  IMAD.MOV.U32 R72, RZ, RZ, R14 ;  /* 0x000000ffff487224 */ /* 0x000fce00078e000e */
[----:B------:R-:W-:Y:S05]  /*34430*/  WARPSYNC.COLLECTIVE R15, `(.L_x_2949) ;  /* 0x000000000f087348 */ /* 0x000fea0003c00000 */
[----:B------:R0:W1:Y:S02]  /*34440*/  SHFL.IDX P6, R14, R13, R12, R11 ;  /* 0x0000000c0d0e7389 */ /* 0x00006400000c000b */
[----:B01----:R-:W-:Y:S01]  /*34450*/  ENDCOLLECTIVE ;  /* 0x000000000000791b */ /* 0x003fe20003800000 */
.L_x_2949:
[----:B------:R-:W-:Y:S02]  /*34460*/  IMAD.MOV.U32 R13, RZ, RZ, R148 ;  /* 0x000000ffff0d7224 */ /* 0x000fe400078e0094 */
[----:B------:R-:W-:Y:S02]  /*34470*/  IMAD.MOV.U32 R12, RZ, RZ, R2 ;  /* 0x000000ffff0c7224 */ /* 0x000fe400078e0002 */
[----:B------:R-:W-:-:S07]  /*34480*/  IMAD.MOV.U32 R69, RZ, RZ, R14 ;  /* 0x000000ffff457224 */ /* 0x000fce00078e000e */
[----:B------:R-:W-:Y:S05]  /*34490*/  WARPSYNC.COLLECTIVE R15, `(.L_x_2950) ;  /* 0x000000000f087348 */ /* 0x000fea0003c00000 */
[----:B------:R0:W1:Y:S02]  /*344a0*/  SHFL.IDX P6, R14, R13, R12, R11 ;  /* 0x0000000c0d0e7389 */ /* 0x00006400000c000b */
[----:B01----:R-:W-:Y:S01]  /*344b0*/  ENDCOLLECTIVE ;  /* 0x000000000000791b */ /* 0x003fe20003800000 */
.L_x_2950:
[----:B------:R-:W-:Y:S02]  /*344c0*/  IMAD.MOV.U32 R13, RZ, RZ, R144 ;  /* 0x000000ffff0d7224 */ /* 0x000fe400078e0090 */
[----:B------:R-:W-:-:S07]  /*344d0*/  IMAD.MOV.U32 R148, RZ, RZ, R14 ;  /* 0x000000ffff947224 */ /* 0x000fce00078e000e */
[----:B------:R-:W-:Y:S05]  /*344e0*/  WARPSYNC.COLLECTIVE R15, `(.L_x_2951) ;  /* 0x000000000f087348 */ /* 0x000fea0003c00000 */
[----:B------:R0:W1:Y:S02]  /*344f0*/  SHFL.IDX P6, R14, R13, R12, R11 ;  /* 0x0000000c0d0e7389 */ /* 0x00006400000c000b */
[----:B01----:R-:W-:Y:S01]  /*34500*/  ENDCOLLECTIVE ;  /* 0x000000000000791b */ /* 0x003fe20003800000 */
.L_x_2951:
        /* <DEDUP_REMOVED lines=8> */
.L_x_2952:
[----:B------:R-:W-:Y:S02]  /*34590*/  SEL R25, R69, R144, P0 ;  /* 0x0000009045197207 */ /* 0x000fe40000000000 */
[----:B------:R-:W-:Y:S01]  /*345a0*/  SEL R69, R144, R69, P0 ;  /* 0x0000004590457207 */ /* 0x000fe20000000000 */
[----:B------:R-:W-:Y:S02]  /*345b0*/  IMAD.MOV.U32 R13, RZ, RZ, R77 ;  /* 0x000000ffff0d7224 */ /* 0x000fe400078e004d */
[----:B------:R-:W-:-:S07]  /*345c0*/  IMAD.MOV.U32 R80, RZ, RZ, R14 ;  /* 0x000000ffff507224 */ /* 0x000fce00078e000e */
[----:B------:R-:W-:Y:S05]  /*345d0*/  WARPSYNC.COLLECTIVE R15, `(.L_x_2953) ;  /* 0x000000000f087348 */ /* 0x000fea0003c00000 */
[----:B------:R0:W1:Y:S02]  /*345e0*/  SHFL.IDX P6, R14, R13, R12, R11 ;  /* 0x0000000c0d0e7389 */ /* 0x00006400000c000b */
[----:B01----:R-:W-:Y:S01]  /*345f0*/  ENDCOLLECTIVE ;  /* 0x000000000000791b */ /* 0x003fe20003800000 */
.L_x_2953:
[----:B------:R-:W-:Y:S02]  /*34600*/  IMAD.MOV.U32 R13, RZ, RZ, R146 ;  /* 0x000000ffff0d7224 */ /* 0x000fe400078e0092 */
[----:B------:R-:W-:Y:S02]  /*34610*/  IMAD.MOV.U32 R12, RZ, RZ, R2 ;  /* 0x000000ffff0c7224 */ /* 0x000fe400078e0002 */
[----:B------:R-:W-:-:S07]  /*34620*/  IMAD.MOV.U32 R77, RZ, RZ, R14 ;  /* 0x000000ffff4d7224 */ /* 0x000fce00078e000e */
[----:B------:R-:W-:Y:S05]  /*34630*/  WARPSYNC.COLLECTIVE R15, `(.L_x_2954) ;  /* 0x000000000f087348 */ /* 0x000fea0003c00000 */
[----:B------:R0:W1:Y:S02]  /*34640*/  SHFL.IDX P6, R14, R13, R12, R11 ;  /* 0x0000000c0d0e7389 */ /* 0x00006400000c000b */
[----:B01----:R-:W-:Y:S01]  /*34650*/  ENDCOLLECTIVE ;  /* 0x000000000000791b */ /* 0x003fe20003800000 */
.L_x_2954:
[----:B------:R-:W-:Y:S02]  /*34660*/  IMAD.MOV.U32 R13, RZ, RZ, R158 ;  /* 0x000000ffff0d7224 */ /* 0x000fe400078e009e */
[----:B------:R-:W-:-:S07]  /*34670*/  IMAD.MOV.U32 R146, RZ, RZ, R14 ;  /* 0x000000ffff927224 */ /* 0x000fce00078e000e */
[----:B------:R-:W-:Y:S05]  /*34680*/  WARPSYNC.COLLECTIVE R15, `(.L_x_2955) ;  /* 0x000000000f087348 */ /* 0x000fea0003c00000 */
[----:B------:R0:W1:Y:S02]  /*34690*/  SHFL.IDX P6, R14, R13, R12, R11 ;  /* 0x0000000c0d0e7389 */ /* 0x00006400000c000b */
[----:B01----:R-:W-:Y:S01]  /*346a0*/  ENDCOLLECTIVE ;  /* 0x000000000000791b */ /* 0x003fe20003800000 */
.L_x_2955:
        /* <DEDUP_REMOVED lines=8> */
.L_x_2956:
[----:B------:R-:W-:Y:S02]  /*34730*/  SEL R27, R77, R158, P0 ;  /* 0x0000009e4d1b7207 */ /* 0x000fe40000000000 */
[----:B------:R-:W-:Y:S01]  /*34740*/  SEL R77, R158, R77, P0 ;  /* 0x0000004d9e4d7207 */ /* 0x000fe20000000000 */
[----:B------:R-:W-:Y:S02]  /*34750*/  IMAD.MOV.U32 R13, RZ, RZ, R56 ;  /* 0x000000ffff0d7224 */ /* 0x000fe400078e0038 */
[----:B------:R-:W-:-:S07]  /*34760*/  IMAD.MOV.U32 R73, RZ, RZ, R14 ;  /* 0x000000ffff497224 */ /* 0x000fce00078e000e */
[----:B------:R-:W-:Y:S05]  /*34770*/  WARPSYNC.COLLECTIVE R15, `(.L_x_2957) ;  /* 0x000000000f087348 */ /* 0x000fea0003c00000 */
[----:B------:R0:W1:Y:S02]  /*34780*/  SHFL.IDX P6, R14, R13, R12, R11 ;  /* 0x0000000c0d0e7389 */ /* 0x00006400000c000b */
[----:B01----:R-:W-:Y:S01]  /*34790*/  ENDCOLLECTIVE ;  /* 0x000000000000791b */ /* 0x003fe20003800000 */
.L_x_2957:
[----:B------:R-:W-:Y:S01]  /*347a0*/  MOV R13, R152 ;  /* 0x00000098000d7202 */ /* 0x000fe20000000f00 */
[----:B------:R-:W-:Y:S02]  /*347b0*/  IMAD.MOV.U32 R12, RZ, RZ, R2 ;  /* 0x000000ffff0c7224 */ /* 0x000fe400078e0002 */
[----:B------:R-:W-:-:S07]  /*347c0*/  IMAD.MOV.U32 R56, RZ, RZ, R14 ;  /* 0x000000ffff387224 */ /* 0x000fce00078e000e */
[----:B------:R-:W-:Y:S05]  /*347d0*/  WARPSYNC.COLLECTIVE R15, `(.L_x_2958) ;  /* 0x000000000f087348 */ /* 0x000fea0003c00000 */
[----:B------:R0:W1:Y:S02]  /*347e0*/  SHFL.IDX P6, R14, R13, R12, R11 ;  /* 0x0000000c0d0e7389 */ /* 0x00006400000c000b */
[----:B01----:R-:W-:Y:S01]  /*347f0*/  ENDCOLLECTIVE ;  /* 0x000000000000791b */ /* 0x003fe20003800000 */
.L_x_2958:
[----:B------:R-:W-:Y:S02]  /*34800*/  IMAD.MOV.U32 R13, RZ, RZ, R160 ;  /* 0x000000ffff0d7224 */ /* 0x000fe400078e00a0 */
[----:B------:R-:W-:-:S07]  /*34810*/  IMAD.MOV.U32 R152, RZ, RZ, R14 ;  /* 0x000000ffff987224 */ /* 0x000fce00078e000e */
[----:B------:R-:W-:Y:S05]  /*34820*/  WARPSYNC.COLLECTIVE R15, `(.L_x_2959) ;  /* 0x000000000f087348 */ /* 0x000fea0003c00000 */
[----:B------:R0:W1:Y:S02]  /*34830*/  SHFL.IDX P6, R14, R13, R12, R11 ;  /* 0x0000000c0d0e7389 */ /* 0x00006400000c000b */
[----:B01----:R-:W-:Y:S01]  /*34840*/  ENDCOLLECTIVE ;  /* 0x000000000000791b */ /* 0x003fe20003800000 */
.L_x_2959:
        /* <DEDUP_REMOVED lines=8> */
.L_x_2960:
[----:B------:R-:W-:Y:S02]  /*348d0*/  SEL R42, R56, R160, P0 ;  /* 0x000000a0382a7207 */ /* 0x000fe40000000000 */
[----:B------:R-:W-:Y:S01]  /*348e0*/  SEL R56, R160, R56, P0 ;  /* 0x00000038a0387207 */ /* 0x000fe20000000000 */
[----:B------:R-:W-:Y:S02]  /*348f0*/  IMAD.MOV.U32 R13, RZ, RZ, R105 ;  /* 0x000000ffff0d7224 */ /* 0x000fe400078e0069 */
[----:B------:R-:W-:-:S07]  /*34900*/  IMAD.MOV.U32 R81, RZ, RZ, R14 ;  /* 0x000000ffff517224 */ /* 0x000fce00078e000e */
[----:B------:R-:W-:Y:S05]  /*34910*/  WARPSYNC.COLLECTIVE R15, `(.L_x_2961) ;  /* 0x000000000f087348 */ /* 0x000fea0003c00000 */
[----:B------:R0:W1:Y:S02]  /*34920*/  SHFL.IDX P6, R14, R13, R12, R11 ;  /* 0x0000000c0d0e7389 */ /* 0x00006400000c000b */
[----:B01----:R-:W-:Y:S01]  /*34930*/  ENDCOLLECTIVE ;  /* 0x000000000000791b */ /* 0x003fe20003800000 */
.L_x_2961:
[----:B------:R-:W-:Y:S02]  /*34940*/  IMAD.MOV.U32 R13, RZ, RZ, R154 ;  /* 0x000000ffff0d7224 */ /* 0x000fe400078e009a */
[----:B------:R-:W-:Y:S02]  /*34950*/  IMAD.MOV.U32 R12, RZ, RZ, R2 ;  /* 0x000000ffff0c7224 */ /* 0x000fe400078e0002 */
[----:B------:R-:W-:-:S07]  /*34960*/  IMAD.MOV.U32 R105, RZ, RZ, R14 ;  /* 0x000000ffff697224 */ /* 0x000fce00078e000e */
[----:B------:R-:W-:Y:S05]  /*34970*/  WARPSYNC.COLLECTIVE R15, `(.L_x_2962) ;  /* 0x000000000f087348 */ /* 0x000fea0003c00000 */
[----:B------:R0:W1:Y:S02]  /*34980*/  SHFL.IDX P6, R14, R13, R12, R11 ;  /* 0x0000000c0d0e7389 */ /* 0x00006400000c000b */
[----:B01----:R-:W-:Y:S01]  /*34990*/  ENDCOLLECTIVE ;  /* 0x000000000000791b */ /* 0x003fe20003800000 */
.L_x_2962:
[----:B------:R-:W-:Y:S02]  /*349a0*/  IMAD.MOV.U32 R13, RZ, RZ, R153 ;  /* 0x000000ffff0d7224 */ /* 0x000fe400078e0099 */
[----:B------:R-:W-:-:S07]  /*349b0*/  IMAD.MOV.U32 R154, RZ, RZ, R14 ;  /* 0x000000ffff9a7224 */ /* 0x000fce00078e000e */
[----:B------:R-:W-:Y:S05]  /*349c0*/  WARPSYNC.COLLECTIVE R15, `(.L_x_2963) ;  /* 0x000000000f087348 */ /* 0x000fea0003c00000 */
[----:B------:R0:W1:Y:S02]  /*349d0*/  SHFL.IDX P6, R14, R13, R12, R11 ;  /* 0x0000000c0d0e7389 */ /* 0x00006400000c000b */
[----:B01----:R-:W-:Y:S01]  /*349e0*/  ENDCOLLECTIVE ;  /* 0x000000000000791b */ /* 0x003fe20003800000 */
.L_x_2963:
        /* <DEDUP_REMOVED lines=8> */
.L_x_2964:
[----:B------:R-:W-:Y:S02]  /*34a70*/  SEL R44, R105, R47, P0 ;  /* 0x0000002f692c7207 */ /* 0x000fe40000000000 */
[----:B------:R-:W-:Y:S01]  /*34a80*/  SEL R47, R47, R105, P0 ;  /* 0x000000692f2f7207 */ /* 0x000fe20000000000 */
[----:B------:R-:W-:Y:S02]  /*34a90*/  IMAD.MOV.U32 R13, RZ, RZ, R109 ;  /* 0x000000ffff0d7224 */ /* 0x000fe400078e006d */
[----:B------:R-:W-:-:S07]  /*34aa0*/  IMAD.MOV.U32 R85, RZ, RZ, R14 ;  /* 0x000000ffff557224 */ /* 0x000fce00078e000e */
[----:B------:R-:W-:Y:S05]  /*34ab0*/  WARPSYNC.COLLECTIVE R15, `(.L_x_2965) ;  /* 0x000000000f087348 */ /* 0x000fea0003c00000 */
[----:B------:R0:W1:Y:S02]  /*34ac0*/  SHFL.IDX P6, R14, R13, R12, R11 ;  /* 0x0000000c0d0e7389 */ /* 0x00006400000c000b */
[----:B01----:R-:W-:Y:S01]  /*34ad0*/  ENDCOLLECTIVE ;  /* 0x000000000000791b */ /* 0x003fe20003800000 */
.L_x_2965:
[----:B------:R-:W-:Y:S02]  /*34ae0*/  IMAD.MOV.U32 R13, RZ, RZ, R156 ;  /* 0x000000ffff0d7224 */ /* 0x000fe400078e009c */
[----:B------:R-:W-:Y:S02]  /*34af0*/  IMAD.MOV.U32 R12, RZ, RZ, R2 ;  /* 0x000000ffff0c7224 */ /* 0x000fe400078e0002 */
[----:B------:R-:W-:-:S07]  /*34b00*/  IMAD.MOV.U32 R109, RZ, RZ, R14 ;  /* 0x000000ffff6d7224 */ /* 0x000fce00078e000e */
[----:B------:R-:W-:Y:S05]  /*34b10*/  WARPSYNC.COLLECTIVE R15, `(.L_x_2966) ;  /* 0x000000000f087348 */ /* 0x000fea0003c00000 */
[----:B------:R0:W1:Y:S02]  /*34b20*/  SHFL.IDX P6, R14, R13, R12, R11 ;  /* 0x0000000c0d0e7389 */ /* 0x00006400000c000b */
[----:B01----:R-:W-:Y:S01]  /*34b30*/  ENDCOLLECTIVE ;  /* 0x000000000000791b */ /* 0x003fe20003800000 */
.L_x_2966:
[----:B------:R-:W-:Y:S02]  /*34b40*/  IMAD.MOV.U32 R13, RZ, RZ, R155 ;  /* 0x000000ffff0d7224 */ /* 0x000fe400078e009b */
[----:B------:R-:W-:-:S07]  /*34b50*/  IMAD.MOV.U32 R156, RZ, RZ, R14 ;  /* 0x000000ffff9c7224 */ /* 0x000fce00078e000e */
[----:B------:R-:W-:Y:S05]  /*34b60*/  WARPSYNC.COLLECTIVE R15, `(.L_x_2967) ;  /* 0x000000000f087348 */ /* 0x000fea0003c00000 */
[----:B------:R0:W1:Y:S02]  /*34b70*/  SHFL.IDX P6, R14, R13, R12, R11 ;  /* 0x0000000c0d0e7389 */ /* 0x00006400000c000b */
[----:B01----:R-:W-:Y:S01]  /*34b80*/  ENDCOLLECTIVE ;  /* 0x000000000000791b */ /* 0x003fe20003800000 */
.L_x_2967:
        /* <DEDUP_REMOVED lines=8> */
.L_x_2968:
[----:B------:R-:W-:Y:S02]  /*34c10*/  SEL R46, R109, R155, P0 ;  /* 0x0000009b6d2e7207 */ /* 0x000fe40000000000 */
[----:B------:R-:W-:Y:S02]  /*34c20*/  SEL R109, R155, R109, P0 ;  /* 0x0000006d9b6d7207 */ /* 0x000fe40000000000 */
[----:B------:R-:W-:Y:S01]  /*34c30*/  MOV R13, R89 ;  /* 0x00000059000d7202 */ /* 0x000fe20000000f00 */
[----:B------:R-:W-:-:S07]  /*34c40*/  IMAD.MOV.U32 R91, RZ, RZ, R14 ;  /* 0x000000ffff5b7224 */ /* 0x000fce00078e000e */
[----:B------:R-:W-:Y:S05]  /*34c50*/  WARPSYNC.COLLECTIVE R15, `(.L_x_2969) ;  /* 0x000000000f087348 */ /* 0x000fea0003c00000 */
[----:B------:R0:W1:Y:S02]  /*34c60*/  SHFL.IDX P6, R14, R13, R12, R11 ;  /* 0x0000000c0d0e7389 */ /* 0x00006400000c000b */
[----:B01----:R-:W-:Y:S01]  /*34c70*/  ENDCOLLECTIVE ;  /* 0x000000000000791b */ /* 0x003fe20003800000 */
.L_x_2969:
[----:B------:R-:W-:Y:S02]  /*34c80*/  IMAD.MOV.U32 R13, RZ, RZ, R63 ;  /* 0x000000ffff0d7224 */ /* 0x000fe400078e003f */
[----:B------:R-:W-:Y:S02]  /*34c90*/  IMAD.MOV.U32 R12, RZ, RZ, R2 ;  /* 0x000000ffff0c7224 */ /* 0x000fe400078e0002 */
[----:B------:R-:W-:-:S07]  /*34ca0*/  IMAD.MOV.U32 R89, RZ, RZ, R14 ;  /* 0x000000ffff597224 */ /* 0x000fce00078e000e */
[----:B------:R-:W-:Y:S05]  /*34cb0*/  WARPSYNC.COLLECTIVE R15, `(.L_x_2970) ;  /* 0x000000000f087348 */ /* 0x000fea0003c00000 */
[----:B------:R0:W1:Y:S02]  /*34cc0*/  SHFL.IDX P6, R14, R13, R12, R11 ;  /* 0x0000000c0d0e7389 */ /* 0x00006400000c000b */
[----:B01----:R-:W-:Y:S01]  /*34cd0*/  ENDCOLLECTIVE ;  /* 0x000000000000791b */ /* 0x003fe20003800000 */
.L_x_2970:
[----:B------:R-:W-:Y:S02]  /*34ce0*/  IMAD.MOV.U32 R13, RZ, RZ, R157 ;  /* 0x000000ffff0d7224 */ /* 0x000fe400078e009d */
[----:B------:R-:W-:-:S07]  /*34cf0*/  IMAD.MOV.U32 R63, RZ, RZ, R14 ;  /* 0x000000ffff3f7224 */ /* 0x000fce00078e000e */
[----:B------:R-:W-:Y:S05]  /*34d00*/  WARPSYNC.COLLECTIVE R15, `(.L_x_2971) ;  /* 0x000000000f087348 */ /* 0x000fea0003c00000 */
[----:B------:R0:W1:Y:S02]  /*34d10*/  SHFL.IDX P6, R14, R13, R12, R11 ;  /* 0x0000000c0d0e7389 */ /* 0x00006400000c000b */
[----:B01----:R-:W-:Y:S01]  /*34d20*/  ENDCOLLECTIVE ;  /* 0x000000000000791b */ /* 0x003fe20003800000 */
.L_x_2971:
        /* <DEDUP_REMOVED lines=8> */
.L_x_2972:
[----:B------:R-:W-:Y:S02]  /*34db0*/  SEL R52, R89, R157, P0 ;  /* 0x0000009d59347207 */ /* 0x000fe40000000000 */
[----:B------:R-:W-:Y:S01]  /*34dc0*/  SEL R89, R157, R89, P0 ;  /* 0x000000599d597207 */ /* 0x000fe20000000000 */
[----:B------:R-:W-:Y:S02]  /*34dd0*/  IMAD.MOV.U32 R13, RZ, RZ, R62 ;  /* 0x000000ffff0d7224 */ /* 0x000fe400078e003e */
[----:B------:R-:W-:-:S07]  /*34de0*/  IMAD.MOV.U32 R66, RZ, RZ, R14 ;  /* 0x000000ffff427224 */ /* 0x000fce00078e000e */
[----:B------:R-:W-:Y:S05]  /*34df0*/  WARPSYNC.COLLECTIVE R15, `(.L_x_2973) ;  /* 0x000000000f087348 */ /* 0x000fea0003c00000 */
[----:B------:R0:W1:Y:S02]  /*34e00*/  SHFL.IDX P6, R14, R13, R12, R11 ;  /* 0x0000000c0d0e7389 */ /* 0x00006400000c000b */
[----:B01----:R-:W-:Y:S01]  /*34e10*/  ENDCOLLECTIVE ;  /* 0x000000000000791b */ /* 0x003fe20003800000 */
.L_x_2973:
[----:B------:R-:W-:Y:S02]  /*34e20*/  IMAD.MOV.U32 R13, RZ, RZ, R71 ;  /* 0x000000ffff0d7224 */ /* 0x000fe400078e0047 */
[----:B------:R-:W-:Y:S02]  /*34e30*/  IMAD.MOV.U32 R12, RZ, RZ, R2 ;  /* 0x000000ffff0c7224 */ /* 0x000fe400078e0002 */
[----:B------:R-:W-:-:S07]  /*34e40*/  IMAD.MOV.U32 R62, RZ, RZ, R14 ;  /* 0x000000ffff3e7224 */ /* 0x000fce00078e000e */
[----:B------:R-:W-:Y:S05]  /*34e50*/  WARPSYNC.COLLECTIVE R15, `(.L_x_2974) ;  /* 0x000000000f087348 */ /* 0x000fea0003c00000 */
[----:B------:R0:W1:Y:S02]  /*34e60*/  SHFL.IDX P6, R14, R13, R12, R11 ;  /* 0x0000000c0d0e7389 */ /* 0x00006400000c000b */
[----:B01----:R-:W-:Y:S01]  /*34e70*/  ENDCOLLECTIVE ;  /* 0x000000000000791b */ /* 0x003fe20003800000 */
.L_x_2974:
[----:B------:R-:W-:Y:S01]  /*34e80*/  IMAD.MOV.U32 R13, RZ, RZ, R67 ;  /* 0x000000ffff0d7224 */ /* 0x000fe200078e0043 */
[----:B------:R-:W-:-:S07]  /*34e90*/  MOV R71, R14 ;  /* 0x0000000e00477202 */ /* 0x000fce0000000f00 */
[----:B------:R-:W-:Y:S05]  /*34ea0*/  WARPSYNC.COLLECTIVE R15, `(.L_x_2975) ;  /* 0x000000000f087348 */ /* 0x000fea0003c00000 */
[----:B------:R0:W1:Y:S02]  /*34eb0*/  SHFL.IDX P6, R14, R13, R12, R11 ;  /* 0x0000000c0d0e7389 */ /* 0x00006400000c000b */
[----:B01----:R-:W-:Y:S01]  /*34ec0*/  ENDCOLLECTIVE ;  /* 0x000000000000791b */ /* 0x003fe20003800000 */
.L_x_2975:
[----:B------:R-:W-:Y:S02]  /*34ed0*/  IMAD.MOV.U32 R13, RZ, RZ, R74 ;  /* 0x000000ffff0d7224 */ /* 0x000fe400078e004a */
[----:B------:R-:W-:Y:S02]  /*34ee0*/  IMAD.MOV.U32 R12, RZ, RZ, R0 ;  /* 0x000000ffff0c7224 */ /* 0x000fe400078e0000 */
[----:B------:R-:W-:-:S07]  /*34ef0*/  IMAD.MOV.U32 R67, RZ, RZ, R14 ;  /* 0x000000ffff437224 */ /* 0x000fce00078e000e */
[----:B------:R-:W-:Y:S05]  /*34f00*/  WARPSYNC.COLLECTIVE R15, `(.L_x_2976) ;  /* 0x000000000f087348 */ /* 0x000fea0003c00000 */
[----:B------:R0:W1:Y:S02]  /*34f10*/  SHFL.IDX P6, R14, R13, R12, R11 ;  /* 0x0000000c0d0e7389 */ /* 0x00006400000c000b */
[----:B01----:R-:W-:Y:S01]  /*34f20*/  ENDCOLLECTIVE ;  /* 0x000000000000791b */ /* 0x003fe20003800000 */
.L_x_2976:
        /* <DEDUP_REMOVED lines=9> */
.L_x_2977:
[----:B------:R-:W-:Y:S02]  /*34fc0*/  IMAD.MOV.U32 R13, RZ, RZ, R78 ;  /* 0x000000ffff0d7224 */ /* 0x000fe400078e004e */
[----:B------:R-:W-:Y:S02]  /*34fd0*/  IMAD.MOV.U32 R12, RZ, RZ, R2 ;  /* 0x000000ffff0c7224 */ /* 0x000fe400078e0002 */
[----:B------:R-:W-:-:S07]  /*34fe0*/  IMAD.MOV.U32 R113, RZ, RZ, R14 ;  /* 0x000000ffff717224 */ /* 0x000fce00078e000e */
[----:B------:R-:W-:Y:S05]  /*34ff0*/  WARPSYNC.COLLECTIVE R15, `(.L_x_2978) ;  /* 0x000000000f087348 */ /* 0x000fea0003c00000 */
[----:B------:R0:W1:Y:S02]  /*35000*/  SHFL.IDX P6, R14, R13, R12, R11 ;  /* 0x0000000c0d0e7389 */ /* 0x00006400000c000b */
[----:B01----:R-:W-:Y:S01]  /*35010*/  ENDCOLLECTIVE ;  /* 0x000000000000791b */ /* 0x003fe20003800000 */
.L_x_2978:
[----:B------:R-:W-:Y:S02]  /*35020*/  IMAD.MOV.U32 R13, RZ, RZ, R75 ;  /* 0x000000ffff0d7224 */ /* 0x000fe400078e004b */
[----:B------:R-:W-:-:S07]  /*35030*/  IMAD.MOV.U32 R78, RZ, RZ, R14 ;  /* 0x000000ffff4e7224 */ /* 0x000fce00078e000e */
[----:B------:R-:W-:Y:S05]  /*35040*/  WARPSYNC.COLLECTIVE R15, `(.L_x_2979) ;  /* 0x000000000f087348 */ /* 0x000fea0003c00000 */
[----:B------:R0:W1:Y:S02]  /*35050*/  SHFL.IDX P6, R14, R13, R12, R11 ;  /* 0x0000000c0d0e7389 */ /* 0x00006400000c000b */
[----:B01----:R-:W-:Y:S01]  /*35060*/  ENDCOLLECTIVE ;  /* 0x000000000000791b */ /* 0x003fe20003800000 */
.L_x_2979:
        /* <DEDUP_REMOVED lines=8> */
.L_x_2980:
[----:B------:R-:W-:Y:S02]  /*350f0*/  SEL R71, R113, R75, P0 ;  /* 0x0000004b71477207 */ /* 0x000fe40000000000 */
[----:B------:R-:W-:Y:S01]  /*35100*/  SEL R75, R75, R113, P0 ;  /* 0x000000714b4b7207 */ /* 0x000fe20000000000 */
[----:B------:R-:W-:Y:S02]  /*35110*/  IMAD.MOV.U32 R13, RZ, RZ, R117 ;  /* 0x000000ffff0d7224 */ /* 0x000fe400078e0075 */
[----:B------:R-:W-:-:S07]  /*35120*/  IMAD.MOV.U32 R79, RZ, RZ, R14 ;  /* 0x000000ffff4f7224 */ /* 0x000fce00078e000e */
[----:B------:R-:W-:Y:S05]  /*35130*/  WARPSYNC.COLLECTIVE R15, `(.L_x_2981) ;  /* 0x000000000f087348 */ /* 0x000fea0003c00000 */
[----:B------:R0:W1:Y:S02]  /*35140*/  SHFL.IDX P6, R14, R13, R12, R11 ;  /* 0x0000000c0d0e7389 */ /* 0x00006400000c000b */
[----:B01----:R-:W-:Y:S01]  /*35150*/  ENDCOLLECTIVE ;  /* 0x000000000000791b */ /* 0x003fe20003800000 */
.L_x_2981:
[----:B------:R-:W-:Y:S02]  /*35160*/  IMAD.MOV.U32 R13, RZ, RZ, R86 ;  /* 0x000000ffff0d7224 */ /* 0x000fe400078e0056 */
[----:B------:R-:W-:Y:S02]  /*35170*/  IMAD.MOV.U32 R12, RZ, RZ, R2 ;  /* 0x000000ffff0c7224 */ /* 0x000fe400078e0002 */
[----:B------:R-:W-:-:S07]  /*35180*/  IMAD.MOV.U32 R117, RZ, RZ, R14 ;  /* 0x000000ffff757224 */ /* 0x000fce00078e000e */
[----:B------:R-:W-:Y:S05]  /*35190*/  WARPSYNC.COLLECTIVE R15, `(.L_x_2982) ;  /* 0x000000000f087348 */ /* 0x000fea0003c00000 */
[----:B------:R0:W1:Y:S02]  /*351a0*/  SHFL.IDX P6, R14, R13, R12, R11 ;  /* 0x0000000c0d0e7389 */ /* 0x00006400000c000b */
[----:B01----:R-:W-:Y:S01]  /*351b0*/  ENDCOLLECTIVE ;  /* 0x000000000000791b */ /* 0x003fe20003800000 */
.L_x_2982:
[----:B------:R-:W-:Y:S02]  /*351c0*/  IMAD.MOV.U32 R13, RZ, RZ, R121 ;  /* 0x000000ffff0d7224 */ /* 0x000fe400078e0079 */
[----:B------:R-:W-:-:S07]  /*351d0*/  IMAD.MOV.U32 R86, RZ, RZ, R14 ;  /* 0x000000ffff567224 */ /* 0x000fce00078e000e */
[----:B------:R-:W-:Y:S05]  /*351e0*/  WARPSYNC.COLLECTIVE R15, `(.L_x_2983) ;  /* 0x000000000f087348 */ /* 0x000fea0003c00000 */
[----:B------:R0:W1:Y:S02]  /*351f0*/  SHFL.IDX P6, R14, R13, R12, R11 ;  /* 0x0000000c0d0e7389 */ /* 0x00006400000c000b */
[----:B01----:R-:W-:Y:S01]  /*35200*/  ENDCOLLECTIVE ;  /* 0x000000000000791b */ /* 0x003fe20003800000 */
.L_x_2983:
        /* <DEDUP_REMOVED lines=8> */
.L_x_2984:
[----:B------:R-:W-:Y:S02]  /*35290*/  SEL R78, R117, R121, P0 ;  /* 0x00000079754e7207 */ /* 0x000fe40000000000 */
[----:B------:R-:W-:Y:S01]  /*352a0*/  SEL R117, R121, R117, P0 ;  /* 0x0000007579757207 */ /* 0x000fe20000000000 */
[----:B------:R-:W-:Y:S02]  /*352b0*/  IMAD.MOV.U32 R13, RZ, RZ, R129 ;  /* 0x000000ffff0d7224 */ /* 0x000fe400078e0081 */
[----:B------:R-:W-:-:S07]  /*352c0*/  IMAD.MOV.U32 R82, RZ, RZ, R14 ;  /* 0x000000ffff527224 */ /* 0x000fce00078e000e */
[----:B------:R-:W-:Y:S05]  /*352d0*/  WARPSYNC.COLLECTIVE R15, `(.L_x_2985) ;  /* 0x000000000f087348 */ /* 0x000fea0003c00000 */
[----:B------:R0:W1:Y:S02]  /*352e0*/  SHFL.IDX P6, R14, R13, R12, R11 ;  /* 0x0000000c0d0e7389 */ /* 0x00006400000c000b */
[----:B01----:R-:W-:Y:S01]  /*352f0*/  ENDCOLLECTIVE ;  /* 0x000000000000791b */ /* 0x003fe20003800000 */
.L_x_2985:
[----:B------:R-:W-:Y:S01]  /*35300*/  MOV R13, R94 ;  /* 0x0000005e000d7202 */ /* 0x000fe20000000f00 */
[----:B------:R-:W-:Y:S02]  /*35310*/  IMAD.MOV.U32 R12, RZ, RZ, R2 ;  /* 0x000000ffff0c7224 */ /* 0x000fe400078e0002 */
[----:B------:R-:W-:-:S07]  /*35320*/  IMAD.MOV.U32 R129, RZ, RZ, R14 ;  /* 0x000000ffff817224 */ /* 0x000fce00078e000e */
[----:B------:R-:W-:Y:S05]  /*35330*/  WARPSYNC.COLLECTIVE R15, `(.L_x_2986) ;  /* 0x000000000f087348 */ /* 0x000fea0003c00000 */
[----:B------:R0:W1:Y:S02]  /*35340*/  SHFL.IDX P6, R14, R13, R12, R11 ;  /* 0x0000000c0d0e7389 */ /* 0x00006400000c000b */
[----:B01----:R-:W-:Y:S01]  /*35350*/  ENDCOLLECTIVE ;  /* 0x000000000000791b */ /* 0x003fe20003800000 */
.L_x_2986:
[----:B------:R-:W-:Y:S02]  /*35360*/  IMAD.MOV.U32 R13, RZ, RZ, R167 ;  /* 0x000000ffff0d7224 */ /* 0x000fe400078e00a7 */
[----:B------:R-:W-:-:S07]  /*35370*/  IMAD.MOV.U32 R94, RZ, RZ, R14 ;  /* 0x000000ffff5e7224 */ /* 0x000fce00078e000e */
[----:B------:R-:W-:Y:S05]  /*35380*/  WARPSYNC.COLLECTIVE R15, `(.L_x_2987) ;  /* 0x000000000f087348 */ /* 0x000fea0003c00000 */
[----:B------:R0:W1:Y:S02]  /*35390*/  SHFL.IDX P6, R14, R13, R12, R11 ;  /* 0x0000000c0d0e7389 */ /* 0x00006400000c000b */
[----:B01----:R-:W-:Y:S01]  /*353a0*/  ENDCOLLECTIVE ;  /* 0x000000000000791b */ /* 0x003fe20003800000 */
.L_x_2987:
        /* <DEDUP_REMOVED lines=8> */
.L_x_2988:
[----:B------:R-:W-:Y:S02]  /*35430*/  SEL R86, R129, R125, P0 ;  /* 0x0000007d81567207 */ /* 0x000fe40000000000 */
[----:B------:R-:W-:Y:S01]  /*35440*/  SEL R125, R125, R129, P0 ;  /* 0x000000817d7d7207 */ /* 0x000fe20000000000 */
[----:B------:R-:W-:Y:S02]  /*35450*/  IMAD.MOV.U32 R13, RZ, RZ, R83 ;  /* 0x000000ffff0d7224 */ /* 0x000fe400078e0053 */
[----:B------:R-:W-:-:S07]  /*35460*/  IMAD.MOV.U32 R87, RZ, RZ, R14 ;  /* 0x000000ffff577224 */ /* 0x000fce00078e000e */
[----:B------:R-:W-:Y:S05]  /*35470*/  WARPSYNC.COLLECTIVE R15, `(.L_x_2989) ;  /* 0x000000000f087348 */ /* 0x000fea0003c00000 */
[----:B------:R0:W1:Y:S02]  /*35480*/  SHFL.IDX P6, R14, R13, R12, R11 ;  /* 0x0000000c0d0e7389 */ /* 0x00006400000c000b */
[----:B01----:R-:W-:Y:S01]  /*35490*/  ENDCOLLECTIVE ;  /* 0x000000000000791b */ /* 0x003fe20003800000 */
.L_x_2989:
[----:B------:R-:W-:Y:S02]  /*354a0*/  IMAD.MOV.U32 R13, RZ, RZ, R102 ;  /* 0x000000ffff0d7224 */ /* 0x000fe400078e0066 */
[----:B------:R-:W-:Y:S02]  /*354b0*/  IMAD.MOV.U32 R12, RZ, RZ, R2 ;  /* 0x000000ffff0c7224 */ /* 0x000fe400078e0002 */
[----:B------:R-:W-:-:S07]  /*354c0*/  IMAD.MOV.U32 R83, RZ, RZ, R14 ;  /* 0x000000ffff537224 */ /* 0x000fce00078e000e */
[----:B------:R-:W-:Y:S05]  /*354d0*/  WARPSYNC.COLLECTIVE R15, `(.L_x_2990) ;  /* 0x000000000f087348 */ /* 0x000fea0003c00000 */
[----:B------:R0:W1:Y:S02]  /*354e0*/  SHFL.IDX P6, R14, R13, R12, R11 ;  /* 0x0000000c0d0e7389 */ /* 0x00006400000c000b */
[----:B01----:R-:W-:Y:S01]  /*354f0*/  ENDCOLLECTIVE ;  /* 0x000000000000791b */ /* 0x003fe20003800000 */
.L_x_2990:
[----:B------:R-:W-:Y:S02]  /*35500*/  IMAD.MOV.U32 R13, RZ, RZ, R98 ;  /* 0x000000ffff0d7224 */ /* 0x000fe400078e0062 */
[----:B------:R-:W-:-:S07]  /*35510*/  IMAD.MOV.U32 R102, RZ, RZ, R14 ;  /* 0x000000ffff667224 */ /* 0x000fce00078e000e */
[----:B------:R-:W-:Y:S05]  /*35520*/  WARPSYNC.COLLECTIVE R15, `(.L_x_2991) ;  /* 0x000000000f087348 */ /* 0x000fea0003c00000 */
[----:B------:R0:W1:Y:S02]  /*35530*/  SHFL.IDX P6, R14, R13, R12, R11 ;  /* 0x0000000c0d0e7389 */ /* 0x00006400000c000b */
[----:B01----:R-:W-:Y:S01]  /*35540*/  ENDCOLLECTIVE ;  /* 0x000000000000791b */ /* 0x003fe20003800000 */
.L_x_2991:
        /* <DEDUP_REMOVED lines=8> */
.L_x_2992:
[----:B------:R-:W-:Y:S02]  /*355d0*/  SEL R91, R83, R98, P0 ;  /* 0x00000062535b7207 */ /* 0x000fe40000000000 */
[----:B------:R-:W-:Y:S01]  /*355e0*/  SEL R83, R98, R83, P0 ;  /* 0x0000005362537207 */ /* 0x000fe20000000000 */
[----:B------:R-:W-:Y:S02]  /*355f0*/  IMAD.MOV.U32 R13, RZ, RZ, R133 ;  /* 0x000000ffff0d7224 */ /* 0x000fe400078e0085 */
[----:B------:R-:W-:-:S07]  /*35600*/  IMAD.MOV.U32 R90, RZ, RZ, R14 ;  /* 0x000000ffff5a7224 */ /* 0x000fce00078e000e */
[----:B------:R-:W-:Y:S05]  /*35610*/  WARPSYNC.COLLECTIVE R15, `(.L_x_2993) ;  /* 0x000000000f087348 */ /* 0x000fea0003c00000 */
[----:B------:R0:W1:Y:S02]  /*35620*/  SHFL.IDX P6, R14, R13, R12, R11 ;  /* 0x0000000c0d0e7389 */ /* 0x00006400000c000b */
[----:B01----:R-:W-:Y:S01]  /*35630*/  ENDCOLLECTIVE ;  /* 0x000000000000791b */ /* 0x003fe20003800000 */
.L_x_2993:
[----:B------:R-:W-:Y:S02]  /*35640*/  IMAD.MOV.U32 R13, RZ, RZ, R110 ;  /* 0x000000ffff0d7224 */ /* 0x000fe400078e006e */
[----:B------:R-:W-:Y:S02]  /*35650*/  IMAD.MOV.U32 R12, RZ, RZ, R2 ;  /* 0x000000ffff0c7224 */ /* 0x000fe400078e0002 */
[----:B------:R-:W-:-:S07]  /*35660*/  IMAD.MOV.U32 R106, RZ, RZ, R14 ;  /* 0x000000ffff6a7224 */ /* 0x000fce00078e000e */
[----:B------:R-:W-:Y:S05]  /*35670*/  WARPSYNC.COLLECTIVE R15, `(.L_x_2994) ;  /* 0x000000000f087348 */ /* 0x000fea0003c00000 */
[----:B------:R0:W1:Y:S02]  /*35680*/  SHFL.IDX P6, R14, R13, R12, R11 ;  /* 0x0000000c0d0e7389 */ /* 0x00006400000c000b */
[----:B01----:R-:W-:Y:S01]  /*35690*/  ENDCOLLECTIVE ;  /* 0x000000000000791b */ /* 0x003fe20003800000 */
.L_x_2994:
[----:B------:R-:W-:Y:S02]  /*356a0*/  IMAD.MOV.U32 R13, RZ, RZ, R107 ;  /* 0x000000ffff0d7224 */ /* 0x000fe400078e006b */
[----:B------:R-:W-:-:S07]  /*356b0*/  IMAD.MOV.U32 R110, RZ, RZ, R14 ;  /* 0x000000ffff6e7224 */ /* 0x000fce00078e000e */
[----:B------:R-:W-:Y:S05]  /*356c0*/  WARPSYNC.COLLECTIVE R15, `(.L_x_2995) ;  /* 0x000000000f087348 */ /* 0x000fea0003c00000 */
[----:B------:R0:W1:Y:S02]  /*356d0*/  SHFL.IDX P6, R14, R13, R12, R11 ;  /* 0x0000000c0d0e7389 */ /* 0x00006400000c000b */
[----:B01----:R-:W-:Y:S01]  /*356e0*/  ENDCOLLECTIVE ;  /* 0x000000000000791b */ /* 0x003fe20003800000 */
.L_x_2995:
        /* <DEDUP_REMOVED lines=8> */
.L_x_2996:
[----:B------:R-:W-:Y:S02]  /*35770*/  SEL R94, R106, R107, P0 ;  /* 0x0000006b6a5e7207 */ /* 0x000fe40000000000 */
[----:B------:R-:W-:Y:S02]  /*35780*/  SEL R106, R107, R106, P0 ;  /* 0x0000006a6b6a7207 */ /* 0x000fe40000000000 */
[----:B------:R-:W-:Y:S01]  /*35790*/  MOV R13, R93 ;  /* 0x0000005d000d7202 */ /* 0x000fe20000000f00 */
[----:B------:R-:W-:-:S07]  /*357a0*/  IMAD.MOV.U32 R95, RZ, RZ, R14 ;  /* 0x000000ffff5f7224 */ /* 0x000fce00078e000e */
[----:B------:R-:W-:Y:S05]  /*357b0*/  WARPSYNC.COLLECTIVE R15, `(.L_x_2997) ;  /* 0x000000000f087348 */ /* 0x000fea0003c00000 */
[----:B------:R0:W1:Y:S02]  /*357c0*/  SHFL.IDX P6, R14, R13, R12, R11 ;  /* 0x0000000c0d0e7389 */ /* 0x00006400000c000b */
[----:B01----:R-:W-:Y:S01]  /*357d0*/  ENDCOLLECTIVE ;  /* 0x000000000000791b */ /* 0x003fe20003800000 */
.L_x_2997:
[----:B------:R-:W-:Y:S02]  /*357e0*/  IMAD.MOV.U32 R13, RZ, RZ, R118 ;  /* 0x000000ffff0d7224 */ /* 0x000fe400078e0076 */
[----:B------:R-:W-:Y:S02]  /*357f0*/  IMAD.MOV.U32 R12, RZ, RZ, R2 ;  /* 0x000000ffff0c7224 */ /* 0x000fe400078e0002 */
[----:B------:R-:W-:-:S07]  /*35800*/  IMAD.MOV.U32 R111, RZ, RZ, R14 ;  /* 0x000000ffff6f7224 */ /* 0x000fce00078e000e */
[----:B------:R-:W-:Y:S05]  /*35810*/  WARPSYNC.COLLECTIVE R15, `(.L_x_2998) ;  /* 0x000000000f087348 */ /* 0x000fea0003c00000 */
[----:B------:R0:W1:Y:S02]  /*35820*/  SHFL.IDX P6, R14, R13, R12, R11 ;  /* 0x0000000c0d0e7389 */ /* 0x00006400000c000b */
[----:B01----:R-:W-:Y:S01]  /*35830*/  ENDCOLLECTIVE ;  /* 0x000000000000791b */ /* 0x003fe20003800000 */
.L_x_2998:
[----:B------:R-:W-:Y:S02]  /*35840*/  IMAD.MOV.U32 R13, RZ, RZ, R114 ;  /* 0x000000ffff0d7224 */ /* 0x000fe400078e0072 */
[----:B------:R-:W-:-:S07]  /*35850*/  IMAD.MOV.U32 R118, RZ, RZ, R14 ;  /* 0x000000ffff767224 */ /* 0x000fce00078e000e */
[----:B------:R-:W-:Y:S05]  /*35860*/  WARPSYNC.COLLECTIVE R15, `(.L_x_2999) ;  /* 0x000000000f087348 */ /* 0x000fea0003c00000 */
[----:B------:R0:W1:Y:S02]  /*35870*/  SHFL.IDX P6, R14, R13, R12, R11 ;  /* 0x0000000c0d0e7389 */ /* 0x00006400000c000b */
[----:B01----:R-:W-:Y:S01]  /*35880*/  ENDCOLLECTIVE ;  /* 0x000000000000791b */ /* 0x003fe20003800000 */
.L_x_2999:
[----:B------:R-:W-:Y:S02]  /*35890*/  IMAD.MOV.U32 R13, RZ, RZ, R97 ;  /* 0x000000ffff0d7224 */ /* 0x000fe400078e0061 */
[----:B------:R-:W-:Y:S02]  /*358a0*/  IMAD.MOV.U32 R12, RZ, RZ, R0 ;  /* 0x000000ffff0c7224 */ /* 0x000fe400078e0000 */
[----:B------:R-:W-:-:S07]  /*358b0*/  IMAD.MOV.U32 R93, RZ, RZ, R14 ;  /* 0x000000ffff5d7224 */ /* 0x000fce00078e000e */
[----:B------:R-:W-:Y:S05]  /*358c0*/  WARPSYNC.COLLECTIVE R15, `(.L_x_3000) ;  /* 0x000000000f087348 */ /* 0x000fea0003c00000 */
[----:B------:R0:W1:Y:S02]  /*358d0*/  SHFL.IDX P6, R14, R13, R12, R11 ;  /* 0x0000000c0d0e7389 */ /* 0x00006400000c000b */
[----:B01----:R-:W-:Y:S01]  /*358e0*/  ENDCOLLECTIVE ;  /* 0x000000000000791b */ /* 0x003fe20003800000 */
.L_x_3000:
        /* <DEDUP_REMOVED lines=9> */
.L_x_3001:
[----:B------:R-:W-:Y:S02]  /*35980*/  IMAD.MOV.U32 R13, RZ, RZ, R126 ;  /* 0x000000ffff0d7224 */ /* 0x000fe400078e007e */
[----:B------:R-:W-:Y:S02]  /*35990*/  IMAD.MOV.U32 R12, RZ, RZ, R2 ;  /* 0x000000ffff0c7224 */ /* 0x000fe400078e0002 */
[----:B------:R-:W-:-:S07]  /*359a0*/  IMAD.MOV.U32 R114, RZ, RZ, R14 ;  /* 0x000000ffff727224 */ /* 0x000fce00078e000e */
[----:B------:R-:W-:Y:S05]  /*359b0*/  WARPSYNC.COLLECTIVE R15, `(.L_x_3002) ;  /* 0x000000000f087348 */ /* 0x000fea0003c00000 */
[----:B------:R0:W1:Y:S02]  /*359c0*/  SHFL.IDX P6, R14, R13, R12, R11 ;  /* 0x0000000c0d0e7389 */ /* 0x00006400000c000b */
[----:B01----:R-:W-:Y:S01]  /*359d0*/  ENDCOLLECTIVE ;  /* 0x000000000000791b */ /* 0x003fe20003800000 */
.L_x_3002:
[----:B------:R-:W-:Y:S01]  /*359e0*/  IMAD.MOV.U32 R13, RZ, RZ, R122 ;  /* 0x000000ffff0d7224 */ /* 0x000fe200078e007a */
[----:B------:R-:W-:-:S07]  /*359f0*/  MOV R126, R14 ;  /* 0x0000000e007e7202 */ /* 0x000fce0000000f00 */
[----:B------:R-:W-:Y:S05]  /*35a00*/  WARPSYNC.COLLECTIVE R15, `(.L_x_3003) ;  /* 0x000000000f087348 */ /* 0x000fea0003c00000 */
[----:B------:R0:W1:Y:S02]  /*35a10*/  SHFL.IDX P6, R14, R13, R12, R11 ;  /* 0x0000000c0d0e7389 */ /* 0x00006400000c000b */
[----:B01----:R-:W-:Y:S01]  /*35a20*/  ENDCOLLECTIVE ;  /* 0x000000000000791b */ /* 0x003fe20003800000 */
.L_x_3003:
        /* <DEDUP_REMOVED lines=8> */
.L_x_3004:
[----:B------:R-:W-:Y:S02]  /*35ab0*/  SEL R100, R114, R115, P0 ;  /* 0x0000007372647207 */ /* 0x000fe40000000000 */
[----:B------:R-:W-:Y:S01]  /*35ac0*/  SEL R114, R115, R114, P0 ;  /* 0x0000007273727207 */ /* 0x000fe20000000000 */
[----:B------:R-:W-:Y:S02]  /*35ad0*/  IMAD.MOV.U32 R13, RZ, RZ, R119 ;  /* 0x000000ffff0d7224 */ /* 0x000fe400078e0077 */
[----:B------:R-:W-:-:S07]  /*35ae0*/  IMAD.MOV.U32 R99, RZ, RZ, R14 ;  /* 0x000000ffff637224 */ /* 0x000fce00078e000e */
[----:B------:R-:W-:Y:S05]  /*35af0*/  WARPSYNC.COLLECTIVE R15, `(.L_x_3005) ;  /* 0x000000000f087348 */ /* 0x000fea0003c00000 */
[----:B------:R0:W1:Y:S02]  /*35b00*/  SHFL.IDX P6, R14, R13, R12, R11 ;  /* 0x0000000c0d0e7389 */ /* 0x00006400000c000b */
[----:B01----:R-:W-:Y:S01]  /*35b10*/  ENDCOLLECTIVE ;  /* 0x000000000000791b */ /* 0x003fe20003800000 */
.L_x_3005:
[----:B------:R-:W-:Y:S02]  /*35b20*/  IMAD.MOV.U32 R13, RZ, RZ, R134 ;  /* 0x000000ffff0d7224 */ /* 0x000fe400078e0086 */
[----:B------:R-:W-:Y:S02]  /*35b30*/  IMAD.MOV.U32 R12, RZ, RZ, R2 ;  /* 0x000000ffff0c7224 */ /* 0x000fe400078e0002 */
[----:B------:R-:W-:-:S07]  /*35b40*/  IMAD.MOV.U32 R122, RZ, RZ, R14 ;  /* 0x000000ffff7a7224 */ /* 0x000fce00078e000e */
[----:B------:R-:W-:Y:S05]  /*35b50*/  WARPSYNC.COLLECTIVE R15, `(.L_x_3006) ;  /* 0x000000000f087348 */ /* 0x000fea0003c00000 */
[----:B------:R0:W1:Y:S02]  /*35b60*/  SHFL.IDX P6, R14, R13, R12, R11 ;  /* 0x0000000c0d0e7389 */ /* 0x00006400000c000b */
[----:B01----:R-:W-:Y:S01]  /*35b70*/  ENDCOLLECTIVE ;  /* 0x000000000000791b */ /* 0x003fe20003800000 */
.L_x_3006:
[----:B------:R-:W-:Y:S02]  /*35b80*/  IMAD.MOV.U32 R13, RZ, RZ, R130 ;  /* 0x000000ffff0d7224 */ /* 0x000fe400078e0082 */
[----:B------:R-:W-:-:S07]  /*35b90*/  IMAD.MOV.U32 R134, RZ, RZ, R14 ;  /* 0x000000ffff867224 */ /* 0x000fce00078e000e */
[----:B------:R-:W-:Y:S05]  /*35ba0*/  WARPSYNC.COLLECTIVE R15, `(.L_x_3007) ;  /* 0x000000000f087348 */ /* 0x000fea0003c00000 */
[----:B------:R0:W1:Y:S02]  /*35bb0*/  SHFL.IDX P6, R14, R13, R12, R11 ;  /* 0x0000000c0d0e7389 */ /* 0x00006400000c000b */
[----:B01----:R-:W-:Y:S01]  /*35bc0*/  ENDCOLLECTIVE ;  /* 0x000000000000791b */ /* 0x003fe20003800000 */
.L_x_3007:
        /* <DEDUP_REMOVED lines=8> */
.L_x_3008:
[----:B------:R-:W-:Y:S02]  /*35c50*/  SEL R104, R122, R119, P0 ;  /* 0x000000777a687207 */ /* 0x000fe40000000000 */
[----:B------:R-:W-:Y:S01]  /*35c60*/  SEL R119, R119, R122, P0 ;  /* 0x0000007a77777207 */ /* 0x000fe20000000000 */
[----:B------:R-:W-:Y:S02]  /*35c70*/  IMAD.MOV.U32 R13, RZ, RZ, R123 ;  /* 0x000000ffff0d7224 */ /* 0x000fe400078e007b */
[----:B------:R-:W-:-:S07]  /*35c80*/  IMAD.MOV.U32 R101, RZ, RZ, R14 ;  /* 0x000000ffff657224 */ /* 0x000fce00078e000e */
[----:B------:R-:W-:Y:S05]  /*35c90*/  WARPSYNC.COLLECTIVE R15, `(.L_x_3009) ;  /* 0x000000000f087348 */ /* 0x000fea0003c00000 */
[----:B------:R0:W1:Y:S02]  /*35ca0*/  SHFL.IDX P6, R14, R13, R12, R11 ;  /* 0x0000000c0d0e7389 */ /* 0x00006400000c000b */
[----:B01----:R-:W-:Y:S01]  /*35cb0*/  ENDCOLLECTIVE ;  /* 0x000000000000791b */ /* 0x003fe20003800000 */
.L_x_3009:
[----:B------:R-:W-:Y:S02]  /*35cc0*/  IMAD.MOV.U32 R13, RZ, RZ, R142 ;  /* 0x000000ffff0d7224 */ /* 0x000fe400078e008e */
[----:B------:R-:W-:Y:S02]  /*35cd0*/  IMAD.MOV.U32 R12, RZ, RZ, R2 ;  /* 0x000000ffff0c7224 */ /* 0x000fe400078e0002 */
[----:B------:R-:W-:-:S07]  /*35ce0*/  IMAD.MOV.U32 R123, RZ, RZ, R14 ;  /* 0x000000ffff7b7224 */ /* 0x000fce00078e000e */
[----:B------:R-:W-:Y:S05]  /*35cf0*/  WARPSYNC.COLLECTIVE R15, `(.L_x_3010) ;  /* 0x000000000f087348 */ /* 0x000fea0003c00000 */
[----:B------:R0:W1:Y:S02]  /*35d00*/  SHFL.IDX P6, R14, R13, R12, R11 ;  /* 0x0000000c0d0e7389 */ /* 0x00006400000c000b */
[----:B01----:R-:W-:Y:S01]  /*35d10*/  ENDCOLLECTIVE ;  /* 0x000000000000791b */ /* 0x003fe20003800000 */
.L_x_3010:
[----:B------:R-:W-:Y:S02]  /*35d20*/  IMAD.MOV.U32 R13, RZ, RZ, R138 ;  /* 0x000000ffff0d7224 */ /* 0x000fe400078e008a */
[----:B------:R-:W-:-:S07]  /*35d30*/  IMAD.MOV.U32 R142, RZ, RZ, R14 ;  /* 0x000000ffff8e7224 */ /* 0x000fce00078e000e */
[----:B------:R-:W-:Y:S05]  /*35d40*/  WARPSYNC.COLLECTIVE R15, `(.L_x_3011) ;  /* 0x000000000f087348 */ /* 0x000fea0003c00000 */
[----:B------:R0:W1:Y:S02]  /*35d50*/  SHFL.IDX P6, R14, R13, R12, R11 ;  /* 0x0000000c0d0e7389 */ /* 0x00006400000c000b */
[----:B01----:R-:W-:Y:S01]  /*35d60*/  ENDCOLLECTIVE ;  /* 0x000000000000791b */ /* 0x003fe20003800000 */
.L_x_3011:
        /* <DEDUP_REMOVED lines=8> */
.L_x_3012:
[----:B------:R-:W-:Y:S02]  /*35df0*/  SEL R107, R123, R127, P0 ;  /* 0x0000007f7b6b7207 */ /* 0x000fe40000000000 */
[----:B------:R-:W-:Y:S01]  /*35e00*/  SEL R123, R127, R123, P0 ;  /* 0x0000007b7f7b7207 */ /* 0x000fe20000000000 */
[----:B------:R-:W-:Y:S02]  /*35e10*/  IMAD.MOV.U32 R13, RZ, RZ, R205 ;  /* 0x000000ffff0d7224 */ /* 0x000fe400078e00cd */
[----:B------:R-:W-:-:S07]  /*35e20*/  IMAD.MOV.U32 R103, RZ, RZ, R14 ;  /* 0x000000ffff677224 */ /* 0x000fce00078e000e */
[----:B------:R-:W-:Y:S05]  /*35e30*/  WARPSYNC.COLLECTIVE R15, `(.L_x_3013) ;  /* 0x000000000f087348 */ /* 0x000fea0003c00000 */
[----:B------:R0:W1:Y:S02]  /*35e40*/  SHFL.IDX P6, R14, R13, R12, R11 ;  /* 0x0000000c0d0e7389 */ /* 0x00006400000c000b */
[----:B01----:R-:W-:Y:S01]  /*35e50*/  ENDCOLLECTIVE ;  /* 0x000000000000791b */ /* 0x003fe20003800000 */
.L_x_3013:
[----:B------:R-:W-:Y:S01]  /*35e60*/  MOV R13, R150 ;  /* 0x00000096000d7202 */ /* 0x000fe20000000f00 */
[----:B------:R-:W-:Y:S02]  /*35e70*/  IMAD.MOV.U32 R12, RZ, RZ, R2 ;  /* 0x000000ffff0c7224 */ /* 0x000fe400078e0002 */
[----:B------:R-:W-:Y:S02]  /*35e80*/  IMAD.MOV.U32 R2, RZ, RZ, RZ ;  /* 0x000000ffff027224 */ /* 0x000fe400078e00ff */
[----:B------:R-:W-:-:S07]  /*35e90*/  IMAD.MOV.U32 R70, RZ, RZ, R14 ;  /* 0x000000ffff467224 */ /* 0x000fce00078e000e */
[----:B------:R-:W-:Y:S05]  /*35ea0*/  WARPSYNC.COLLECTIVE R15, `(.L_x_3014) ;  /* 0x000000000f087348 */ /* 0x000fea0003c00000 */
[----:B------:R0:W1:Y:S02]  /*35eb0*/  SHFL.IDX P6, R14, R13, R12, R11 ;  /* 0x0000000c0d0e7389 */ /* 0x00006400000c000b */
[----:B01----:R-:W-:Y:S01]  /*35ec0*/  ENDCOLLECTIVE ;  /* 0x000000000000791b */ /* 0x003fe20003800000 */
.L_x_3014:
[----:B------:R-:W-:Y:S02]  /*35ed0*/  IMAD.MOV.U32 R13, RZ, RZ, R206 ;  /* 0x000000ffff0d7224 */ /* 0x000fe400078e00ce */
[----:B------:R-:W-:-:S07]  /*35ee0*/  IMAD.MOV.U32 R150, RZ, RZ, R14 ;  /* 0x000000ffff967224 */ /* 0x000fce00078e000e */
[----:B------:R-:W-:Y:S05]  /*35ef0*/  WARPSYNC.COLLECTIVE R15, `(.L_x_3015) ;  /* 0x000000000f087348 */ /* 0x000fea0003c00000 */
[----:B------:R0:W1:Y:S02]  /*35f00*/  SHFL.IDX P6, R14, R13, R12, R11 ;  /* 0x0000000c0d0e7389 */ /* 0x00006400000c000b */
[----:B01----:R-:W-:Y:S01]  /*35f10*/  ENDCOLLECTIVE ;  /* 0x000000000000791b */ /* 0x003fe20003800000 */
.L_x_3015:
[----:B------:R-:W-:Y:S01]  /*35f20*/  IMAD.MOV.U32 R0, RZ, RZ, R14 ;  /* 0x000000ffff007224 */ /* 0x000fe200078e000e */
[----:B------:R-:W-:Y:S06]  /*35f30*/  BRA `(.L_x_3016) ;  /* 0xfffffecc001c7947 */ /* 0x000fec000383ffff */
.L_x_2668:
[----:B------:R-:W-:Y:S02]  /*35f40*/  IMAD.MOV.U32 R13, RZ, RZ, R32 ;  /* 0x000000ffff0d7224 */ /* 0x000fe400078e0020 */
[----:B------:R-:W-:Y:S02]  /*35f50*/  IMAD.MOV.U32 R12, RZ, RZ, RZ ;  /* 0x000000ffff0c7224 */ /* 0x000fe400078e00ff */
[----:B------:R-:W-:Y:S02]  /*35f60*/  IMAD.MOV.U32 R11, RZ, RZ, 0x181f ;  /* 0x0000181fff0b7424 */ /* 0x000fe400078e00ff */
[----:B------:R-:W-:-:S07]  /*35f70*/  IMAD.MOV.U32 R15, RZ, RZ, -0x1 ;  /* 0xffffffffff0f7424 */ /* 0x000fce00078e00ff */
[----:B-----5:R-:W-:Y:S05]  /*35f80*/  WARPSYNC.COLLECTIVE R15, `(.L_x_3017) ;  /* 0x000000000f087348 */ /* 0x020fea0003c00000 */
[----:B------:R0:W1:Y:S02]  /*35f90*/  SHFL.IDX P6, R14, R13, R12, R11 ;  /* 0x0000000c0d0e7389 */ /* 0x00006400000c000b */
[----:B01---5:R-:W-:Y:S01]  /*35fa0*/  ENDCOLLECTIVE ;  /* 0x000000000000791b */ /* 0x023fe20003800000 */
.L_x_3017:
[----:B------:R-:W-:Y:S02]  /*35fb0*/  IMAD.MOV.U32 R13, RZ, RZ, R21 ;  /* 0x000000ffff0d7224 */ /* 0x000fe400078e0015 */
[----:B------:R-:W-:-:S07]  /*35fc0*/  IMAD.MOV.U32 R20, RZ, RZ, R14 ;  /* 0x000000ffff147224 */ /* 0x000fce00078e000e */
[----:B------:R-:W-:Y:S05]  /*35fd0*/  WARPSYNC.COLLECTIVE R15, `(.L_x_3018) ;  /* 0x000000000f087348 */ /* 0x000fea0003c00000 */
[----:B------:R0:W1:Y:S02]  /*35fe0*/  SHFL.IDX P6, R14, R13, R12, R11 ;  /* 0x0000000c0d0e7389 */ /* 0x00006400000c000b */
[----:B01----:R-:W-:Y:S01]  /*35ff0*/  ENDCOLLECTIVE ;  /* 0x000000000000791b */ /* 0x003fe20003800000 */
.L_x_3018:
[----:B------:R-:W-:Y:S05]  /*36000*/  BRA `(.L_x_3019) ;  /* 0xfffffee000147947 */ /* 0x000fea000383ffff */
.L_x_2671:
[----:B------:R-:W-:Y:S01]  /*36010*/  BSSY B1, `(.L_x_3020) ;  /* 0x0000008000017945 */ /* 0x000fe20003800000 */
[----:B-1----:R-:W-:Y:S01]  /*36020*/  IMAD.MOV.U32 R13, RZ, RZ, R32 ;  /* 0x000000ffff0d7224 */ /* 0x002fe200078e0020 */
[----:B------:R-:W-:Y:S01]  /*36030*/  MOV R11, 0x181f ;  /* 0x0000181f000b7802 */ /* 0x000fe20000000f00 */
[----:B------:R-:W-:Y:S02]  /*36040*/  IMAD.MOV.U32 R12, RZ, RZ, 0x1 ;  /* 0x00000001ff0c7424 */ /* 0x000fe400078e00ff */
[----:B------:R-:W-:-:S07]  /*36050*/  IMAD.MOV.U32 R15, RZ, RZ, -0x1 ;  /* 0xffffffffff0f7424 */ /* 0x000fce00078e00ff */
[----:B0-2--5:R-:W-:Y:S05]  /*36060*/  WARPSYNC.COLLECTIVE R15, `(.L_x_3021) ;  /* 0x000000000f087348 */ /* 0x025fea0003c00000 */
[----:B--2---:R1:W2:Y:S02]  /*36070*/  SHFL.IDX P6, R14, R13, R12, R11 ;  /* 0x0000000c0d0e7389 */ /* 0x0042a400000c000b */
[----:B012--5:R-:W-:Y:S01]  /*36080*/  ENDCOLLECTIVE ;  /* 0x000000000000791b */ /* 0x027fe20003800000 */
.L_x_3021:
[----:B------:R-:W-:Y:S05]  /*36090*/  BSYNC B1 ;  /* 0x0000000000017941 */ /* 0x000fea0003800000 */
.L_x_3020:
        /* <DEDUP_REMOVED lines=8> */
.L_x_3022:
[----:B------:R-:W-:Y:S05]  /*36120*/  BRA `(.L_x_3023) ;  /* 0xfffffee000447947 */ /* 0x000fea000383ffff */
.L_x_2674:
        /* <DEDUP_REMOVED lines=8> */
.L_x_3025:
[----:B------:R-:W-:Y:S05]  /*361b0*/  BSYNC B1 ;  /* 0x0000000000017941 */ /* 0x000fea0003800000 */
.L_x_3024:
[----:B------:R-:W-:Y:S01]  /*361c0*/  IMAD.MOV.U32 R13, RZ, RZ, R21 ;  /* 0x000000ffff0d7224 */ /* 0x000fe200078e0015 */
[----:B------:R-:W-:Y:S01]  /*361d0*/  MOV R11, 0x181f ;  /* 0x0000181f000b7802 */ /* 0x000fe20000000f00 */
[----:B------:R-:W-:Y:S02]  /*361e0*/  IMAD.MOV.U32 R12, RZ, RZ, 0x2 ;  /* 0x00000002ff0c7424 */ /* 0x000fe400078e00ff */
[----:B------:R-:W-:Y:S02]  /*361f0*/  IMAD.MOV.U32 R15, RZ, RZ, -0x1 ;  /* 0xffffffffff0f7424 */ /* 0x000fe400078e00ff */
[----:B------:R-:W-:-:S07]  /*36200*/  IMAD.MOV.U32 R9, RZ, RZ, R14 ;  /* 0x000000ffff097224 */ /* 0x000fce00078e000e */
[----:B------:R-:W-:Y:S05]  /*36210*/  WARPSYNC.COLLECTIVE R15, `(.L_x_3026) ;  /* 0x000000000f087348 */ /* 0x000fea0003c00000 */
[----:B------:R0:W1:Y:S02]  /*36220*/  SHFL.IDX P6, R14, R13, R12, R11 ;  /* 0x0000000c0d0e7389 */ /* 0x00006400000c000b */
[----:B01----:R-:W-:Y:S01]  /*36230*/  ENDCOLLECTIVE ;  /* 0x000000000000791b */ /* 0x003fe20003800000 */
.L_x_3026:
[----:B------:R-:W-:Y:S05]  /*36240*/  BRA `(.L_x_3027) ;  /* 0xfffffee0007c7947 */ /* 0x000fea000383ffff */
.L_x_2677:
        /* <DEDUP_REMOVED lines=8> */
.L_x_3029:
[----:B------:R-:W-:Y:S05]  /*362d0*/  BSYNC B1 ;  /* 0x0000000000017941 */ /* 0x000fea0003800000 */
.L_x_3028:
        /* <DEDUP_REMOVED lines=8> */
.L_x_3030:
[----:B------:R-:W-:Y:S05]  /*36360*/  BRA `(.L_x_3031) ;  /* 0xfffffee000ac7947 */ /* 0x000fea000383ffff */
.L_x_2679:
[----:B------:R-:W-:Y:S01]  /*36370*/  IMAD.MOV.U32 R13, RZ, RZ, R40 ;  /* 0x000000ffff0d7224 */ /* 0x000fe200078e0028 */
[----:B------:R-:W-:Y:S01]  /*36380*/  MOV R15, 0xffffffff ;  /* 0xffffffff000f7802 */ /* 0x000fe20000000f00 */
[----:B------:R-:W-:Y:S02]  /*36390*/  IMAD.MOV.U32 R12, RZ, RZ, RZ ;  /* 0x000000ffff0c7224 */ /* 0x000fe400078e00ff */
[----:B------:R-:W-:-:S07]  /*363a0*/  IMAD.MOV.U32 R11, RZ, RZ, 0x1c1f ;  /* 0x00001c1fff0b7424 */ /* 0x000fce00078e00ff */
[----:B------:R-:W-:Y:S05]  /*363b0*/  WARPSYNC.COLLECTIVE R15, `(.L_x_3032) ;  /* 0x000000000f087348 */ /* 0x000fea0003c00000 */
[----:B------:R0:W1:Y:S02]  /*363c0*/  SHFL.IDX P6, R14, R13, R12, R11 ;  /* 0x0000000c0d0e7389 */ /* 0x00006400000c000b */
[----:B01----:R-:W-:Y:S01]  /*363d0*/  ENDCOLLECTIVE ;  /* 0x000000000000791b */ /* 0x003fe20003800000 */
.L_x_3032:
[----:B------:R-:W-:Y:S02]  /*363e0*/  IMAD.MOV.U32 R13, RZ, RZ, R35 ;  /* 0x000000ffff0d7224 */ /* 0x000fe400078e0023 */
[----:B------:R-:W-:-:S07]  /*363f0*/  IMAD.MOV.U32 R41, RZ, RZ, R14 ;  /* 0x000000ffff297224 */ /* 0x000fce00078e000e */
[----:B------:R-:W-:Y:S05]  /*36400*/  WARPSYNC.COLLECTIVE R15, `(.L_x_3033) ;  /* 0x000000000f087348 */ /* 0x000fea0003c00000 */
[----:B------:R0:W1:Y:S02]  /*36410*/  SHFL.IDX P6, R14, R13, R12, R11 ;  /* 0x0000000c0d0e7389 */ /* 0x00006400000c000b */
[----:B01----:R-:W-:Y:S01]  /*36420*/  ENDCOLLECTIVE ;  /* 0x000000000000791b */ /* 0x003fe20003800000 */
.L_x_3033:
[----:B------:R-:W-:Y:S01]  /*36430*/  IMAD.MOV.U32 R11, RZ, RZ, R14 ;  /* 0x000000ffff0b7224 */ /* 0x000fe200078e000e */
[----:B------:R-:W-:Y:S06]  /*36440*/  BRA `(.L_x_3034) ;  /* 0xfffffee400947947 */ /* 0x000fec000383ffff */
.L_x_2682:
        /* <DEDUP_REMOVED lines=8> */
.L_x_3036:
[----:B------:R-:W-:Y:S05]  /*364d0*/  BSYNC B1 ;  /* 0x0000000000017941 */ /* 0x000fea0003800000 */
.L_x_3035:
        /* <DEDUP_REMOVED lines=8> */
.L_x_3037:
[----:B------:R-:W-:Y:S01]  /*36560*/  IMAD.MOV.U32 R35, RZ, RZ, R14 ;  /* 0x000000ffff237224 */ /* 0x000fe200078e000e */
[----:B------:R-:W-:Y:S06]  /*36570*/  BRA `(.L_x_3038) ;  /* 0xfffffef400447947 */ /* 0x000fec000383ffff */
.L_x_2686:
[----:B------:R-:W-:Y:S01]  /*36580*/  MOV R13, R3 ;  /* 0x00000003000d7202 */ /* 0x000fe20000000f00 */
[----:B------:R-:W-:Y:S02]  /*36590*/  IMAD.MOV.U32 R12, RZ, RZ, RZ ;  /* 0x000000ffff0c7224 */ /* 0x000fe400078e00ff */
[----:B------:R-:W-:Y:S02]  /*365a0*/  IMAD.MOV.U32 R11, RZ, RZ, 0x181f ;  /* 0x0000181fff0b7424 */ /* 0x000fe400078e00ff */
[----:B------:R-:W-:-:S07]  /*365b0*/  IMAD.MOV.U32 R15, RZ, RZ, -0x1 ;  /* 0xffffffffff0f7424 */ /* 0x000fce00078e00ff */
[----:B0-----:R-:W-:Y:S05]  /*365c0*/  WARPSYNC.COLLECTIVE R15, `(.L_x_3039) ;  /* 0x000000000f087348 */ /* 0x001fea0003c00000 */
[----:B------:R1:W2:Y:S02]  /*365d0*/  SHFL.IDX P6, R14, R13, R12, R11 ;  /* 0x0000000c0d0e7389 */ /* 0x0002a400000c000b */
[----:B012---:R-:W-:Y:S01]  /*365e0*/  ENDCOLLECTIVE ;  /* 0x000000000000791b */ /* 0x007fe20003800000 */
.L_x_3039:
[----:B------:R-:W-:Y:S02]  /*365f0*/  IMAD.MOV.U32 R13, RZ, RZ, R2 ;  /* 0x000000ffff0d7224 */ /* 0x000fe400078e0002 */
[----:B------:R-:W-:-:S07]  /*36600*/  IMAD.MOV.U32 R0, RZ, RZ, R14 ;  /* 0x000000ffff007224 */ /* 0x000fce00078e000e */
[----:B------:R-:W-:Y:S05]  /*36610*/  WARPSYNC.COLLECTIVE R15, `(.L_x_3040) ;  /* 0x000000000f087348 */ /* 0x000fea0003c00000 */
[----:B------:R0:W1:Y:S02]  /*36620*/  SHFL.IDX P6, R14, R13, R12, R11 ;  /* 0x0000000c0d0e7389 */ /* 0x00006400000c000b */
[----:B01----:R-:W-:Y:S01]  /*36630*/  ENDCOLLECTIVE ;  /* 0x000000000000791b */ /* 0x003fe20003800000 */
.L_x_3040:
[----:B------:R-:W-:Y:S05]  /*36640*/  BRA `(.L_x_3041) ;  /* 0xffffff1400dc7947 */ /* 0x000fea000383ffff */
.L_x_2689:
[----:B------:R-:W-:Y:S01]  /*36650*/  BSSY B1, `(.L_x_3042) ;  /* 0x0000008000017945 */ /* 0x000fe20003800000 */
[----:B--2---:R-:W-:Y:S02]  /*36660*/  IMAD.MOV.U32 R13, RZ, RZ, R3 ;  /* 0x000000ffff0d7224 */ /* 0x004fe400078e0003 */
[----:B------:R-:W-:Y:S02]  /*36670*/  IMAD.MOV.U32 R12, RZ, RZ, 0x1 ;  /* 0x00000001ff0c7424 */ /* 0x000fe400078e00ff */
[----:B------:R-:W-:Y:S02]  /*36680*/  IMAD.MOV.U32 R11, RZ, RZ, 0x181f ;  /* 0x0000181fff0b7424 */ /* 0x000fe400078e00ff */
[----:B------:R-:W-:-:S07]  /*36690*/  IMAD.MOV.U32 R15, RZ, RZ, -0x1 ;  /* 0xffffffffff0f7424 */ /* 0x000fce00078e00ff */
[----:B01-3--:R-:W-:Y:S05]  /*366a0*/  WARPSYNC.COLLECTIVE R15, `(.L_x_3043) ;  /* 0x000000000f087348 */ /* 0x00bfea0003c00000 */
[----:B---3--:R2:W3:Y:S02]  /*366b0*/  SHFL.IDX P6, R14, R13, R12, R11 ;  /* 0x0000000c0d0e7389 */ /* 0x0084e400000c000b */
[----:B0123--:R-:W-:Y:S01]  /*366c0*/  ENDCOLLECTIVE ;  /* 0x000000000000791b */ /* 0x00ffe20003800000 */
.L_x_3043:
[----:B------:R-:W-:Y:S05]  /*366d0*/  BSYNC B1 ;  /* 0x0000000000017941 */ /* 0x000fea0003800000 */
.L_x_3042:
        /* <DEDUP_REMOVED lines=8> */
.L_x_3044:
[----:B------:R-:W-:Y:S05]  /*36760*/  BRA `(.L_x_3045) ;  /* 0xffffff18000c7947 */ /* 0x000fea000383ffff */
.L_x_2692:
        /* <DEDUP_REMOVED lines=8> */
.L_x_3047:
[----:B------:R-:W-:Y:S05]  /*367f0*/  BSYNC B1 ;  /* 0x0000000000017941 */ /* 0x000fea0003800000 */
.L_x_3046:
        /* <DEDUP_REMOVED lines=8> */
.L_x_3048:
[----:B------:R-:W-:Y:S05]  /*36880*/  BRA `(.L_x_3049) ;  /* 0xffffff18003c7947 */ /* 0x000fea000383ffff */
.L_x_2695:
[----:B------:R-:W-:Y:S01]  /*36890*/  BSSY B1, `(.L_x_3050) ;  /* 0x0000008000017945 */ /* 0x000fe20003800000 */
[----:B0-----:R-:W-:Y:S02]  /*368a0*/  IMAD.MOV.U32 R13, RZ, RZ, R3 ;  /* 0x000000ffff0d7224 */ /* 0x001fe400078e0003 */
[----:B------:R-:W-:Y:S02]  /*368b0*/  IMAD.MOV.U32 R12, RZ, RZ, 0x3 ;  /* 0x00000003ff0c7424 */ /* 0x000fe400078e00ff */
[----:B------:R-:W-:Y:S02]  /*368c0*/  IMAD.MOV.U32 R11, RZ, RZ, 0x181f ;  /* 0x0000181fff0b7424 */ /* 0x000fe400078e00ff */
[----:B------:R-:W-:-:S07]  /*368d0*/  IMAD.MOV.U32 R15, RZ, RZ, -0x1 ;  /* 0xffffffffff0f7424 */ /* 0x000fce00078e00ff */
[----:B-1234-:R-:W-:Y:S05]  /*368e0*/  WARPSYNC.COLLECTIVE R15, `(.L_x_3051) ;  /* 0x000000000f087348 */ /* 0x01efea0003c00000 */
[----:B---3--:R0:W3:Y:S02]  /*368f0*/  SHFL.IDX P6, R14, R13, R12, R11 ;  /* 0x0000000c0d0e7389 */ /* 0x0080e400000c000b */
[----:B01234-:R-:W-:Y:S01]  /*36900*/  ENDCOLLECTIVE ;  /* 0x000000000000791b */ /* 0x01ffe20003800000 */
.L_x_3051:
[----:B------:R-:W-:Y:S05]  /*36910*/  BSYNC B1 ;  /* 0x0000000000017941 */ /* 0x000fea0003800000 */
.L_x_3050:
        /* <DEDUP_REMOVED lines=8> */
.L_x_3052:
[----:B------:R-:W-:Y:S05]  /*369a0*/  BRA `(.L_x_3053) ;  /* 0xffffff18006c7947 */ /* 0x000fea000383ffff */
.L_x_2714:
[----:B------:R-:W1:Y:S01]  /*369b0*/  S2R R3, SR_TID.X ;  /* 0x0000000000037919 */ /* 0x000e620000002100 */
[----:B------:R-:W-:Y:S01]  /*369c0*/  BSSY B1, `(.L_x_3054) ;  /* 0x000000a000017945 */ /* 0x000fe20003800000 */
[----:B------:R-:W-:Y:S02]  /*369d0*/  IMAD.MOV.U32 R12, RZ, RZ, RZ ;  /* 0x000000ffff0c7224 */ /* 0x000fe400078e00ff */
[----:B------:R-:W-:Y:S02]  /*369e0*/  IMAD.MOV.U32 R11, RZ, RZ, 0x1f ;  /* 0x0000001fff0b7424 */ /* 0x000fe400078e00ff */
[----:B------:R-:W-:Y:S01]  /*369f0*/  IMAD.MOV.U32 R15, RZ, RZ, -0x1 ;  /* 0xffffffffff0f7424 */ /* 0x000fe200078e00ff */
[----:B-1----:R-:W-:-:S04]  /*36a00*/  SHF.R.U32.HI R3, RZ, 0x5, R3 ;  /* 0x00000005ff037819 */ /* 0x002fc80000011603 */
[----:B------:R-:W-:-:S05]  /*36a10*/  LOP3.LUT R3, R3, 0x3, RZ, 0xc0, !PT ;  /* 0x0000000303037812 */ /* 0x000fca00078ec0ff */
[----:B0-----:R-:W-:-:S07]  /*36a20*/  IMAD.MOV.U32 R13, RZ, RZ, R3 ;  /* 0x000000ffff0d7224 */ /* 0x001fce00078e0003 */
[----:B------:R-:W-:Y:S05]  /*36a30*/  WARPSYNC.COLLECTIVE R15, `(.L_x_3055) ;  /* 0x000000000f087348 */ /* 0x000fea0003c00000 */
[----:B------:R0:W1:Y:S02]  /*36a40*/  SHFL.IDX P6, R14, R13, R12, R11 ;  /* 0x0000000c0d0e7389 */ /* 0x00006400000c000b */
[----:B01----:R-:W-:Y:S01]  /*36a50*/  ENDCOLLECTIVE ;  /* 0x000000000000791b */ /* 0x003fe20003800000 */
.L_x_3055:
[----:B------:R-:W-:Y:S05]  /*36a60*/  BSYNC B1 ;  /* 0x0000000000017941 */ /* 0x000fea0003800000 */
.L_x_3054:
[----:B------:R-:W-:Y:S05]  /*36a70*/  BRA `(.L_x_3056) ;  /* 0xffffff3800647947 */ /* 0x000fea000383ffff */
.L_x_2716:
[----:B------:R-:W-:Y:S01]  /*36a80*/  BSSY B1, `(.L_x_3057) ;  /* 0x0000006000017945 */ /* 0x000fe20003800000 */
[----:B------:R-:W-:-:S07]  /*36a90*/  IMAD.MOV.U32 R15, RZ, RZ, -0x1 ;  /* 0xffffffffff0f7424 */ /* 0x000fce00078e00ff */
[----:B01----:R-:W-:Y:S05]  /*36aa0*/  WARPSYNC.COLLECTIVE R15, `(.L_x_3058) ;  /* 0x000000000f0c7348 */ /* 0x003fea0003c00000 */
[----:B------:R-:W-:Y:S02]  /*36ab0*/  ELECT P6, UR62, PT ;  /* 0x00000000003e782f */ /* 0x000fe400038c0000 */
[----:B------:R-:W-:Y:S01]  /*36ac0*/  MOV R14, UR62 ;  /* 0x0000003e000e7c02 */ /* 0x000fe20008000f00 */
[----:B01----:R-:W-:Y:S10]  /*36ad0*/  ENDCOLLECTIVE ;  /* 0x000000000000791b */ /* 0x003ff40003800000 */
.L_x_3058:
[----:B------:R-:W-:Y:S05]  /*36ae0*/  BSYNC B1 ;  /* 0x0000000000017941 */ /* 0x000fea0003800000 */
.L_x_3057:
[----:B------:R-:W-:Y:S05]  /*36af0*/  BRA `(.L_x_2715) ;  /* 0xffffff38005c7947 */ /* 0x000fea000383ffff */
.L_x_2718:
[----:B-1----:R1:W2:Y:S02]  /*36b00*/  SYNCS.PHASECHK.TRANS64.TRYWAIT P0, [R18+URZ+0x38820], R2 ;  /* 0x03882002120075a7 */ /* 0x0022a4000800017f */
[----:B--2---:R-:W-:Y:S05]  /*36b10*/  @!P0 NANOSLEEP.SYNCS 0x989680 ;  /* 0x009896800000895d */ /* 0x004fea0003900000 */
[----:B------:R-:W2:Y:S02]  /*36b20*/  @!P0 SYNCS.PHASECHK.TRANS64 P0, [R18+URZ+0x38820], R2 ;  /* 0x03882002120085a7 */ /* 0x000ea4000800007f */
[----:B--2---:R-:W-:Y:S05]  /*36b30*/  @!P0 BRA `(.L_x_2718) ;  /* 0xfffffffc00f08947 */ /* 0x004fea000383ffff */
[----:B------:R-:W-:Y:S05]  /*36b40*/  BRA `(.L_x_3059) ;  /* 0xffffff38006c7947 */ /* 0x000fea000383ffff */
.L_x_2722:
[----:B--2---:R2:W3:Y:S02]  /*36b50*/  SYNCS.PHASECHK.TRANS64.TRYWAIT P0, [R5+URZ+0x388a0], R8 ;  /* 0x0388a008050075a7 */ /* 0x0044e4000800017f */
[----:B---3--:R-:W-:Y:S05]  /*36b60*/  @!P0 NANOSLEEP.SYNCS 0x989680 ;  /* 0x009896800000895d */ /* 0x008fea0003900000 */
[----:B------:R-:W3:Y:S02]  /*36b70*/  @!P0 SYNCS.PHASECHK.TRANS64 P0, [R5+URZ+0x388a0], R8 ;  /* 0x0388a008050085a7 */ /* 0x000ee4000800007f */
[----:B---3--:R-:W-:Y:S05]  /*36b80*/  @!P0 BRA `(.L_x_2722) ;  /* 0xfffffffc00f08947 */ /* 0x008fea000383ffff */
[----:B------:R-:W-:Y:S05]  /*36b90*/  BRA `(.L_x_3060) ;  /* 0xffffff38008c7947 */ /* 0x000fea000383ffff */
.L_x_2728:
[----:B-1----:R1:W3:Y:S02]  /*36ba0*/  SYNCS.PHASECHK.TRANS64.TRYWAIT P0, [R5+URZ+0x388c0], R8 ;  /* 0x0388c008050075a7 */ /* 0x0022e4000800017f */
[----:B---3--:R-:W-:Y:S05]  /*36bb0*/  @!P0 NANOSLEEP.SYNCS 0x989680 ;  /* 0x009896800000895d */ /* 0x008fea0003900000 */
[----:B------:R-:W3:Y:S02]  /*36bc0*/  @!P0 SYNCS.PHASECHK.TRANS64 P0, [R5+URZ+0x388c0], R8 ;  /* 0x0388c008050085a7 */ /* 0x000ee4000800007f */
[----:B---3--:R-:W-:Y:S05]  /*36bd0*/  @!P0 BRA `(.L_x_2728) ;  /* 0xfffffffc00f08947 */ /* 0x008fea000383ffff */
[----:B------:R-:W-:Y:S05]  /*36be0*/  BRA `(.L_x_3061) ;  /* 0xffffff3c004c7947 */ /* 0x000fea000383ffff */
.L_x_2736:
[----:B-1----:R1:W2:Y:S02]  /*36bf0*/  SYNCS.PHASECHK.TRANS64.TRYWAIT P1, [R6+URZ+0x388a0], R5 ;  /* 0x0388a005060075a7 */ /* 0x0022a4000802017f */
[----:B--2---:R-:W-:Y:S05]  /*36c00*/  @!P1 NANOSLEEP.SYNCS 0x989680 ;  /* 0x009896800000995d */ /* 0x004fea0003900000 */
[----:B------:R-:W2:Y:S02]  /*36c10*/  @!P1 SYNCS.PHASECHK.TRANS64 P1, [R6+URZ+0x388a0], R5 ;  /* 0x0388a005060095a7 */ /* 0x000ea4000802007f */
[----:B--2---:R-:W-:Y:S05]  /*36c20*/  @!P1 BRA `(.L_x_2736) ;  /* 0xfffffffc00f09947 */ /* 0x004fea000383ffff */
[----:B------:R-:W-:Y:S05]  /*36c30*/  BRA `(.L_x_3062) ;  /* 0xffffff40005c7947 */ /* 0x000fea000383ffff */
.L_x_2742:
[----:B--2---:R2:W3:Y:S02]  /*36c40*/  SYNCS.PHASECHK.TRANS64.TRYWAIT P1, [R6+URZ+0x388c0], R5 ;  /* 0x0388c005060075a7 */ /* 0x0044e4000802017f */
[----:B---3--:R-:W-:Y:S05]  /*36c50*/  @!P1 NANOSLEEP.SYNCS 0x989680 ;  /* 0x009896800000995d */ /* 0x008fea0003900000 */
[----:B------:R-:W3:Y:S02]  /*36c60*/  @!P1 SYNCS.PHASECHK.TRANS64 P1, [R6+URZ+0x388c0], R5 ;  /* 0x0388c005060095a7 */ /* 0x000ee4000802007f */
[----:B---3--:R-:W-:Y:S05]  /*36c70*/  @!P1 BRA `(.L_x_2742) ;  /* 0xfffffffc00f09947 */ /* 0x008fea000383ffff */
[----:B------:R-:W-:Y:S05]  /*36c80*/  BRA `(.L_x_3063) ;  /* 0xffffff4400187947 */ /* 0x000fea000383ffff */
.L_x_2760:
[----:B------:R-:W0:Y:S01]  /*36c90*/  S2R R0, SR_TID.X ;  /* 0x0000000000007919 */ /* 0x000e220000002100 */
[----:B------:R-:W-:Y:S01]  /*36ca0*/  BSSY B0, `(.L_x_3064) ;  /* 0x000000a000007945 */ /* 0x000fe20003800000 */
[----:B------:R-:W-:Y:S02]  /*36cb0*/  IMAD.MOV.U32 R12, RZ, RZ, RZ ;  /* 0x000000ffff0c7224 */ /* 0x000fe400078e00ff */
        /* <DEDUP_REMOVED lines=8> */
.L_x_3065:
[----:B------:R-:W-:Y:S05]  /*36d40*/  BSYNC B0 ;  /* 0x0000000000007941 */ /* 0x000fea0003800000 */
.L_x_3064:
[----:B------:R-:W-:Y:S05]  /*36d50*/  BRA `(.L_x_3066) ;  /* 0xffffff5000ac7947 */ /* 0x000fea000383ffff */
.L_x_2762:
[----:B------:R-:W-:Y:S01]  /*36d60*/  BSSY B0, `(.L_x_3067) ;  /* 0x0000006000007945 */ /* 0x000fe20003800000 */
[----:B------:R-:W-:-:S07]  /*36d70*/  MOV R15, 0xffffffff ;  /* 0xffffffff000f7802 */ /* 0x000fce0000000f00 */
[----:B01----:R-:W-:Y:S05]  /*36d80*/  WARPSYNC.COLLECTIVE R15, `(.L_x_3068) ;  /* 0x000000000f0c7348 */ /* 0x003fea0003c00000 */
[----:B------:R-:W-:Y:S02]  /*36d90*/  ELECT P6, UR62, PT ;  /* 0x00000000003e782f */ /* 0x000fe400038c0000 */
[----:B------:R-:W-:Y:S01]  /*36da0*/  MOV R14, UR62 ;  /* 0x0000003e000e7c02 */ /* 0x000fe20008000f00 */
[----:B01----:R-:W-:Y:S10]  /*36db0*/  ENDCOLLECTIVE ;  /* 0x000000000000791b */ /* 0x003ff40003800000 */
.L_x_3068:
[----:B------:R-:W-:Y:S05]  /*36dc0*/  BSYNC B0 ;  /* 0x0000000000007941 */ /* 0x000fea0003800000 */
.L_x_3067:
[----:B------:R-:W-:Y:S05]  /*36dd0*/  BRA `(.L_x_3069) ;  /* 0xffffff5000b47947 */ /* 0x000fea000383ffff */
.L_x_2764:
[----:B0-----:R0:W1:Y:S02]  /*36de0*/  SYNCS.PHASECHK.TRANS64.TRYWAIT P0, [R0+URZ+0x38880], R3 ;  /* 0x03888003000075a7 */ /* 0x001064000800017f */
[----:B-1----:R-:W-:Y:S05]  /*36df0*/  @!P0 NANOSLEEP.SYNCS 0x989680 ;  /* 0x009896800000895d */ /* 0x002fea0003900000 */
[----:B------:R-:W1:Y:S02]  /*36e00*/  @!P0 SYNCS.PHASECHK.TRANS64 P0, [R0+URZ+0x38880], R3 ;  /* 0x03888003000085a7 */ /* 0x000e64000800007f */
[----:B-1----:R-:W-:Y:S05]  /*36e10*/  @!P0 BRA `(.L_x_2764) ;  /* 0xfffffffc00f08947 */ /* 0x002fea000383ffff */
[----:B------:R-:W-:Y:S05]  /*36e20*/  BRA `(.L_x_3070) ;  /* 0xffffff5400247947 */ /* 0x000fea000383ffff */
.L_x_2766:
[----:B-1----:R1:W2:Y:S02]  /*36e30*/  SYNCS.PHASECHK.TRANS64.TRYWAIT P0, [R0+URZ+0x38840], R3 ;  /* 0x03884003000075a7 */ /* 0x0022a4000800017f */
[----:B--2---:R-:W-:Y:S05]  /*36e40*/  @!P0 NANOSLEEP.SYNCS 0x989680 ;  /* 0x009896800000895d */ /* 0x004fea0003900000 */
[----:B------:R-:W2:Y:S02]  /*36e50*/  @!P0 SYNCS.PHASECHK.TRANS64 P0, [R0+URZ+0x38840], R3 ;  /* 0x03884003000085a7 */ /* 0x000ea4000800007f */
[----:B--2---:R-:W-:Y:S05]  /*36e60*/  @!P0 BRA `(.L_x_2766) ;  /* 0xfffffffc00f08947 */ /* 0x004fea000383ffff */
[----:B------:R-:W-:Y:S05]  /*36e70*/  BRA `(.L_x_3071) ;  /* 0xffffff5400907947 */ /* 0x000fea000383ffff */
.L_x_2770:
[----:B------:R-:W2:Y:S01]  /*36e80*/  LDL.LU R11, [R1+0x60] ;  /* 0x00006000010b7983 */ /* 0x000ea20000300800 */
[----:B------:R-:W-:Y:S01]  /*36e90*/  IMAD.MOV.U32 R13, RZ, RZ, R3 ;  /* 0x000000ffff0d7224 */ /* 0x000fe200078e0003 */
[----:B------:R-:W-:Y:S01]  /*36ea0*/  LOP3.LUT R5, R5, 0x7f, RZ, 0xc0, !PT ;  /* 0x0000007f05057812 */ /* 0x000fe200078ec0ff */
[----:B------:R-:W-:Y:S02]  /*36eb0*/  IMAD.MOV.U32 R12, RZ, RZ, RZ ;  /* 0x000000ffff0c7224 */ /* 0x000fe400078e00ff */
[----:B------:R-:W-:Y:S01]  /*36ec0*/  IMAD.MOV.U32 R15, RZ, RZ, -0x1 ;  /* 0xffffffffff0f7424 */ /* 0x000fe200078e00ff */
[----:B------:R-:W-:-:S05]  /*36ed0*/  SHF.R.U32.HI R5, RZ, 0x3, R5 ;  /* 0x00000003ff057819 */ /* 0x000fca0000011605 */
[----:B------:R-:W-:-:S04]  /*36ee0*/  IMAD R0, R8, 0x80, R5 ;  /* 0x0000008008007824 */ /* 0x000fc800078e0205 */
[----:B------:R-:W-:Y:S02]  /*36ef0*/  VIADD R5, R0, 0x10 ;  /* 0x0000001000057836 */ /* 0x000fe40000000000 */
[----:B--2---:R-:W-:Y:S02]  /*36f00*/  IMAD R2, R11, R7, RZ ;  /* 0x000000070b027224 */ /* 0x004fe400078e02ff */
[----:B------:R-:W-:-:S03]  /*36f10*/  IMAD.MOV.U32 R11, RZ, RZ, 0x181f ;  /* 0x0000181fff0b7424 */ /* 0x000fc600078e00ff */
[----:B------:R-:W-:-:S13]  /*36f20*/  ISETP.GE.AND P2, PT, R0, R2, PT ;  /* 0x000000020000720c */ /* 0x000fda0003f46270 */
[----:B-----5:R-:W-:Y:S05]  /*36f30*/  WARPSYNC.COLLECTIVE R15, `(.L_x_3072) ;  /* 0x000000000f087348 */ /* 0x020fea0003c00000 */
[----:B------:R0:W1:Y:S02]  /*36f40*/  SHFL.IDX P6, R14, R13, R12, R11 ;  /* 0x0000000c0d0e7389 */ /* 0x00006400000c000b */
[----:B01---5:R-:W-:Y:S01]  /*36f50*/  ENDCOLLECTIVE ;  /* 0x000000000000791b */ /* 0x023fe20003800000 */
.L_x_3072:
[----:B------:R-:W-:Y:S02]  /*36f60*/  IMAD.MOV.U32 R13, RZ, RZ, R4 ;  /* 0x000000ffff0d7224 */ /* 0x000fe400078e0004 */
[----:B------:R-:W-:-:S07]  /*36f70*/  IMAD.MOV.U32 R6, RZ, RZ, R14 ;  /* 0x000000ffff067224 */ /* 0x000fce00078e000e */
[----:B------:R-:W-:Y:S05]  /*36f80*/  WARPSYNC.COLLECTIVE R15, `(.L_x_3073) ;  /* 0x000000000f087348 */ /* 0x000fea0003c00000 */
[----:B------:R0:W1:Y:S02]  /*36f90*/  SHFL.IDX P6, R14, R13, R12, R11 ;  /* 0x0000000c0d0e7389 */ /* 0x00006400000c000b */
[----:B01----:R-:W-:Y:S01]  /*36fa0*/  ENDCOLLECTIVE ;  /* 0x000000000000791b */ /* 0x003fe20003800000 */
.L_x_3073:
[----:B------:R-:W-:Y:S02]  /*36fb0*/  IMAD.MOV.U32 R13, RZ, RZ, R3 ;  /* 0x000000ffff0d7224 */ /* 0x000fe400078e0003 */
[----:B------:R-:W-:Y:S02]  /*36fc0*/  IMAD.MOV.U32 R12, RZ, RZ, 0x1 ;  /* 0x00000001ff0c7424 */ /* 0x000fe400078e00ff */
[----:B------:R-:W-:-:S07]  /*36fd0*/  IMAD.MOV.U32 R7, RZ, RZ, R14 ;  /* 0x000000ffff077224 */ /* 0x000fce00078e000e */
[----:B------:R-:W-:Y:S05]  /*36fe0*/  WARPSYNC.COLLECTIVE R15, `(.L_x_3074) ;  /* 0x000000000f087348 */ /* 0x000fea0003c00000 */
[----:B------:R0:W1:Y:S02]  /*36ff0*/  SHFL.IDX P6, R14, R13, R12, R11 ;  /* 0x0000000c0d0e7389 */ /* 0x00006400000c000b */
[----:B01----:R-:W-:Y:S01]  /*37000*/  ENDCOLLECTIVE ;  /* 0x000000000000791b */ /* 0x003fe20003800000 */
.L_x_3074:
[----:B------:R-:W-:-:S05]  /*37010*/  @!P2 IADD3 R7, P3, R10, R7, RZ ;  /* 0x000000070a07a210 */ /* 0x000fca0007f7e0ff */
[----:B------:R-:W-:-:S05]  /*37020*/  @!P2 IMAD.X R6, RZ, RZ, R6, P3 ;  /* 0x000000ffff06a224 */ /* 0x000fca00018e0606 */
[----:B------:R-:W-:Y:S02]  /*37030*/  @!P2 LOP3.LUT R7, R7, R6, RZ, 0x3c, !PT ;  /* 0x000000060707a212 */ /* 0x000fe400078e3cff */
[----:B------:R-:W-:Y:S02]  /*37040*/  MOV R13, R4 ;  /* 0x00000004000d7202 */ /* 0x000fe40000000f00 */
[----:B------:R-:W-:-:S04]  /*37050*/  @!P2 LOP3.LUT R6, R7, R6, RZ, 0x3c, !PT ;  /* 0x000000060706a212 */ /* 0x000fc800078e3cff */
[----:B------:R-:W-:Y:S01]  /*37060*/  @!P2 LOP3.LUT R7, R7, R6, RZ, 0x3c, !PT ;  /* 0x000000060707a212 */ /* 0x000fe200078e3cff */
[----:B------:R-:W-:-:S07]  /*37070*/  IMAD.MOV.U32 R8, RZ, RZ, R14 ;  /* 0x000000ffff087224 */ /* 0x000fce00078e000e */
[----:B------:R-:W-:Y:S05]  /*37080*/  WARPSYNC.COLLECTIVE R15, `(.L_x_3075) ;  /* 0x000000000f087348 */ /* 0x000fea0003c00000 */
[----:B------:R0:W1:Y:S02]  /*37090*/  SHFL.IDX P6, R14, R13, R12, R11 ;  /* 0x0000000c0d0e7389 */ /* 0x00006400000c000b */
[----:B01----:R-:W-:Y:S01]  /*370a0*/  ENDCOLLECTIVE ;  /* 0x000000000000791b */ /* 0x003fe20003800000 */
.L_x_3075:
        /* <DEDUP_REMOVED lines=12> */
.L_x_3076:
        /* <DEDUP_REMOVED lines=17> */
.L_x_3077:
[----:B------:R-:W-:Y:S01]  /*37280*/  IMAD.MOV.U32 R13, RZ, RZ, R3 ;  /* 0x000000ffff0d7224 */ /* 0x000fe200078e0003 */
[----:B------:R-:W-:Y:S01]  /*37290*/  MOV R12, 0x3 ;  /* 0x00000003000c7802 */ /* 0x000fe20000000f00 */
[----:B------:R-:W-:-:S07]  /*372a0*/  IMAD.MOV.U32 R5, RZ, RZ, R14 ;  /* 0x000000ffff057224 */ /* 0x000fce00078e000e */
[----:B------:R-:W-:Y:S05]  /*372b0*/  WARPSYNC.COLLECTIVE R15, `(.L_x_3078) ;  /* 0x000000000f087348 */ /* 0x000fea0003c00000 */
[----:B------:R0:W1:Y:S02]  /*372c0*/  SHFL.IDX P6, R14, R13, R12, R11 ;  /* 0x0000000c0d0e7389 */ /* 0x00006400000c000b */
[----:B01----:R-:W-:Y:S01]  /*372d0*/  ENDCOLLECTIVE ;  /* 0x000000000000791b */ /* 0x003fe20003800000 */
.L_x_3078:
        /* <DEDUP_REMOVED lines=16> */
.L_x_3079:
[----:B------:R-:W-:Y:S02]  /*373e0*/  IMAD.MOV.U32 R13, RZ, RZ, R3 ;  /* 0x000000ffff0d7224 */ /* 0x000fe400078e0003 */
[----:B------:R-:W-:Y:S02]  /*373f0*/  IMAD.MOV.U32 R12, RZ, RZ, 0x4 ;  /* 0x00000004ff0c7424 */ /* 0x000fe400078e00ff */
[----:B------:R-:W-:-:S07]  /*37400*/  IMAD.MOV.U32 R5, RZ, RZ, R14 ;  /* 0x000000ffff057224 */ /* 0x000fce00078e000e */
[----:B------:R-:W-:Y:S05]  /*37410*/  WARPSYNC.COLLECTIVE R15, `(.L_x_3080) ;  /* 0x000000000f087348 */ /* 0x000fea0003c00000 */
[----:B------:R0:W1:Y:S02]  /*37420*/  SHFL.IDX P6, R14, R13, R12, R11 ;  /* 0x0000000c0d0e7389 */ /* 0x00006400000c000b */
[----:B01----:R-:W-:Y:S01]  /*37430*/  ENDCOLLECTIVE ;  /* 0x000000000000791b */ /* 0x003fe20003800000 */
.L_x_3080:
        /* <DEDUP_REMOVED lines=16> */
.L_x_3081:
[----:B------:R-:W-:Y:S02]  /*37540*/  IMAD.MOV.U32 R13, RZ, RZ, R3 ;  /* 0x000000ffff0d7224 */ /* 0x000fe400078e0003 */
[----:B------:R-:W-:Y:S02]  /*37550*/  IMAD.MOV.U32 R12, RZ, RZ, 0x5 ;  /* 0x00000005ff0c7424 */ /* 0x000fe400078e00ff */
[----:B------:R-:W-:-:S07]  /*37560*/  IMAD.MOV.U32 R5, RZ, RZ, R14 ;  /* 0x000000ffff057224 */ /* 0x000fce00078e000e */
[----:B------:R-:W-:Y:S05]  /*37570*/  WARPSYNC.COLLECTIVE R15, `(.L_x_3082) ;  /* 0x000000000f087348 */ /* 0x000fea0003c00000 */
[----:B------:R0:W1:Y:S02]  /*37580*/  SHFL.IDX P6, R14, R13, R12, R11 ;  /* 0x0000000c0d0e7389 */ /* 0x00006400000c000b */
[----:B01----:R-:W-:Y:S01]  /*37590*/  ENDCOLLECTIVE ;  /* 0x000000000000791b */ /* 0x003fe20003800000 */
.L_x_3082:
        /* <DEDUP_REMOVED lines=16> */
.L_x_3083:
[----:B------:R-:W-:Y:S02]  /*376a0*/  IMAD.MOV.U32 R13, RZ, RZ, R3 ;  /* 0x000000ffff0d7224 */ /* 0x000fe400078e0003 */
[----:B------:R-:W-:Y:S02]  /*376b0*/  IMAD.MOV.U32 R12, RZ, RZ, 0x6 ;  /* 0x00000006ff0c7424 */ /* 0x000fe400078e00ff */
[----:B------:R-:W-:-:S07]  /*376c0*/  IMAD.MOV.U32 R5, RZ, RZ, R14 ;  /* 0x000000ffff057224 */ /* 0x000fce00078e000e */
[----:B------:R-:W-:Y:S05]  /*376d0*/  WARPSYNC.COLLECTIVE R15, `(.L_x_3084) ;  /* 0x000000000f087348 */ /* 0x000fea0003c00000 */
[----:B------:R0:W1:Y:S02]  /*376e0*/  SHFL.IDX P6, R14, R13, R12, R11 ;  /* 0x0000000c0d0e7389 */ /* 0x00006400000c000b */
[----:B01----:R-:W-:Y:S01]  /*376f0*/  ENDCOLLECTIVE ;  /* 0x000000000000791b */ /* 0x003fe20003800000 */
.L_x_3084:
[----:B------:R-:W-:-:S05]  /*37700*/  @!P2 IADD3 R5, P3, R10, R5, RZ ;  /* 0x000000050a05a210 */ /* 0x000fca0007f7e0ff */
[----:B------:R-:W-:-:S04]  /*37710*/  @!P2 IMAD.X R6, RZ, RZ, R6, P3 ;  /* 0x000000ffff06a224 */ /* 0x000fc800018e0606 */
[----:B------:R-:W-:Y:S02]  /*37720*/  @!P2 IMAD.MOV.U32 R7, RZ, RZ, R6 ;  /* 0x000000ffff07a224 */ /* 0x000fe400078e0006 */
[----:B------:R-:W-:Y:S01]  /*37730*/  @!P2 IMAD.MOV.U32 R6, RZ, RZ, R5 ;  /* 0x000000ffff06a224 */ /* 0x000fe200078e0005 */
[----:B------:R-:W-:-:S04]  /*37740*/  MOV R13, R4 ;  /* 0x00000004000d7202 */ /* 0x000fc80000000f00 */
        /* <DEDUP_REMOVED lines=9> */
.L_x_3085:
        /* <DEDUP_REMOVED lines=8> */
.L_x_3086:
        /* <DEDUP_REMOVED lines=14> */
.L_x_3087:
[----:B------:R-:W-:Y:S01]  /*37940*/  IMAD.MOV.U32 R3, RZ, RZ, R14 ;  /* 0x000000ffff037224 */ /* 0x000fe200078e000e */
[----:B------:R-:W-:Y:S06]  /*37950*/  BRA `(.L_x_3088) ;  /* 0xffffff5800207947 */ /* 0x000fec000383ffff */
.L_x_2775:
[----:B---3--:R3:W4:Y:S02]  /*37960*/  SYNCS.PHASECHK.TRANS64.TRYWAIT P0, [R18+URZ+0x38820], R0 ;  /* 0x03882000120075a7 */ /* 0x008724000800017f */
[----:B----4-:R-:W-:Y:S05]  /*37970*/  @!P0 NANOSLEEP.SYNCS 0x989680 ;  /* 0x009896800000895d */ /* 0x010fea0003900000 */
[----:B------:R-:W4:Y:S02]  /*37980*/  @!P0 SYNCS.PHASECHK.TRANS64 P0, [R18+URZ+0x38820], R0 ;  /* 0x03882000120085a7 */ /* 0x000f24000800007f */
[----:B----4-:R-:W-:Y:S05]  /*37990*/  @!P0 BRA `(.L_x_2775) ;  /* 0xfffffffc00f08947 */ /* 0x010fea000383ffff */
[----:B------:R-:W-:Y:S05]  /*379a0*/  BRA `(.L_x_3089) ;  /* 0xffffff58008c7947 */ /* 0x000fea000383ffff */
.L_x_2781:
[----:B-1----:R1:W3:Y:S02]  /*379b0*/  SYNCS.PHASECHK.TRANS64.TRYWAIT P0, [R6+URZ+0x38880], R5 ;  /* 0x03888005060075a7 */ /* 0x0022e4000800017f */
[----:B---3--:R-:W-:Y:S05]  /*379c0*/  @!P0 NANOSLEEP.SYNCS 0x989680 ;  /* 0x009896800000895d */ /* 0x008fea0003900000 */
[----:B------:R-:W3:Y:S02]  /*379d0*/  @!P0 SYNCS.PHASECHK.TRANS64 P0, [R6+URZ+0x38880], R5 ;  /* 0x03888005060085a7 */ /* 0x000ee4000800007f */
[----:B---3--:R-:W-:Y:S05]  /*379e0*/  @!P0 BRA `(.L_x_2781) ;  /* 0xfffffffc00f08947 */ /* 0x008fea000383ffff */
[----:B------:R-:W-:Y:S05]  /*379f0*/  BRA `(.L_x_3090) ;  /* 0xffffff5c00487947 */ /* 0x000fea000383ffff */
.L_x_2787:
[----:B--2---:R2:W3:Y:S02]  /*37a00*/  SYNCS.PHASECHK.TRANS64.TRYWAIT P0, [R6+URZ+0x38840], R5 ;  /* 0x03884005060075a7 */ /* 0x0044e4000800017f */
[----:B---3--:R-:W-:Y:S05]  /*37a10*/  @!P0 NANOSLEEP.SYNCS 0x989680 ;  /* 0x009896800000895d */ /* 0x008fea0003900000 */
[----:B------:R-:W3:Y:S02]  /*37a20*/  @!P0 SYNCS.PHASECHK.TRANS64 P0, [R6+URZ+0x38840], R5 ;  /* 0x03884005060085a7 */ /* 0x000ee4000800007f */
[----:B---3--:R-:W-:Y:S05]  /*37a30*/  @!P0 BRA `(.L_x_2787) ;  /* 0xfffffffc00f08947 */ /* 0x008fea000383ffff */
[----:B------:R-:W-:Y:S05]  /*37a40*/  BRA `(.L_x_3091) ;  /* 0xffffff6000087947 */ /* 0x000fea000383ffff */
.L_x_2794:
[----:B---3--:R3:W4:Y:S02]  /*37a50*/  SYNCS.PHASECHK.TRANS64.TRYWAIT P0, [R3+URZ+0x38870], R4 ;  /* 0x03887004030075a7 */ /* 0x008724000800017f */
[----:B----4-:R-:W-:Y:S05]  /*37a60*/  @!P0 NANOSLEEP.SYNCS 0x989680 ;  /* 0x009896800000895d */ /* 0x010fea0003900000 */
[----:B------:R-:W4:Y:S02]  /*37a70*/  @!P0 SYNCS.PHASECHK.TRANS64 P0, [R3+URZ+0x38870], R4 ;  /* 0x03887004030085a7 */ /* 0x000f24000800007f */
[----:B----4-:R-:W-:Y:S05]  /*37a80*/  @!P0 BRA `(.L_x_2794) ;  /* 0xfffffffc00f08947 */ /* 0x010fea000383ffff */
[----:B------:R-:W-:Y:S05]  /*37a90*/  BRA `(.L_x_3092) ;  /* 0xffffff6000e07947 */ /* 0x000fea000383ffff */
.L_x_2796:
[----:B---3--:R3:W4:Y:S02]  /*37aa0*/  SYNCS.PHASECHK.TRANS64.TRYWAIT P0, [R3+URZ+0x38860], R4 ;  /* 0x03886004030075a7 */ /* 0x008724000800017f */
[----:B----4-:R-:W-:Y:S05]  /*37ab0*/  @!P0 NANOSLEEP.SYNCS 0x989680 ;  /* 0x009896800000895d */ /* 0x010fea0003900000 */
[----:B------:R-:W4:Y:S02]  /*37ac0*/  @!P0 SYNCS.PHASECHK.TRANS64 P0, [R3+URZ+0x38860], R4 ;  /* 0x03886004030085a7 */ /* 0x000f24000800007f */
[----:B----4-:R-:W-:Y:S05]  /*37ad0*/  @!P0 BRA `(.L_x_2796) ;  /* 0xfffffffc00f08947 */ /* 0x010fea000383ffff */
[----:B------:R-:W-:Y:S05]  /*37ae0*/  BRA `(.L_x_3093) ;  /* 0xffffff6000e87947 */ /* 0x000fea000383ffff */
.L_x_2803:
[----:B--2---:R2:W3:Y:S02]  /*37af0*/  SYNCS.PHASECHK.TRANS64.TRYWAIT P1, [R0+URZ+0x38870], R2 ;  /* 0x03887002000075a7 */ /* 0x0044e4000802017f */
[----:B---3--:R-:W-:Y:S05]  /*37b00*/  @!P1 NANOSLEEP.SYNCS 0x989680 ;  /* 0x009896800000995d */ /* 0x008fea0003900000 */
[----:B------:R-:W3:Y:S02]  /*37b10*/  @!P1 SYNCS.PHASECHK.TRANS64 P1, [R0+URZ+0x38870], R2 ;  /* 0x03887002000095a7 */ /* 0x000ee4000802007f */
[----:B---3--:R-:W-:Y:S05]  /*37b20*/  @!P1 BRA `(.L_x_2803) ;  /* 0xfffffffc00f09947 */ /* 0x008fea000383ffff */
[----:B------:R-:W-:Y:S05]  /*37b30*/  BRA `(.L_x_3094) ;  /* 0xffffff70005c7947 */ /* 0x000fea000383ffff */
.L_x_2805:
[----:B--2---:R2:W3:Y:S02]  /*37b40*/  SYNCS.PHASECHK.TRANS64.TRYWAIT P1, [R0+URZ+0x38860], R2 ;  /* 0x03886002000075a7 */ /* 0x0044e4000802017f */
[----:B---3--:R-:W-:Y:S05]  /*37b50*/  @!P1 NANOSLEEP.SYNCS 0x989680 ;  /* 0x009896800000995d */ /* 0x008fea0003900000 */
[----:B------:R-:W3:Y:S02]  /*37b60*/  @!P1 SYNCS.PHASECHK.TRANS64 P1, [R0+URZ+0x38860], R2 ;  /* 0x03886002000095a7 */ /* 0x000ee4000802007f */
[----:B---3--:R-:W-:Y:S05]  /*37b70*/  @!P1 BRA `(.L_x_2805) ;  /* 0xfffffffc00f09947 */ /* 0x008fea000383ffff */
[----:B------:R-:W-:Y:S05]  /*37b80*/  BRA `(.L_x_3095) ;  /* 0xffffff7000647947 */ /* 0x000fea000383ffff */
.L_x_2809:
[----:B------:R-:W2:Y:S01]  /*37b90*/  LDL R2, [R1] ;  /* 0x0000000001027983 */ /* 0x000ea20000100800 */
[----:B------:R-:W-:Y:S01]  /*37ba0*/  BSSY B0, `(.L_x_3096) ;  /* 0x0000008000007945 */ /* 0x000fe20003800000 */
[----:B------:R-:W-:Y:S01]  /*37bb0*/  IMAD.MOV.U32 R12, RZ, RZ, RZ ;  /* 0x000000ffff0c7224 */ /* 0x000fe200078e00ff */
[----:B------:R-:W-:Y:S01]  /*37bc0*/  MOV R15, 0xffffffff ;  /* 0xffffffff000f7802 */ /* 0x000fe20000000f00 */
[----:B------:R-:W-:Y:S02]  /*37bd0*/  IMAD.MOV.U32 R11, RZ, RZ, 0x1f ;  /* 0x0000001fff0b7424 */ /* 0x000fe400078e00ff */
[----:B--2---:R-:W-:-:S07]  /*37be0*/  IMAD.MOV.U32 R13, RZ, RZ, R2 ;  /* 0x000000ffff0d7224 */ /* 0x004fce00078e0002 */
[----:B0-----:R-:W-:Y:S05]  /*37bf0*/  WARPSYNC.COLLECTIVE R15, `(.L_x_3097) ;  /* 0x000000000f087348 */ /* 0x001fea0003c00000 */
[----:B------:R1:W2:Y:S02]  /*37c00*/  SHFL.IDX P6, R14, R13, R12, R11 ;  /* 0x0000000c0d0e7389 */ /* 0x0002a400000c000b */
[----:B012---:R-:W-:Y:S01]  /*37c10*/  ENDCOLLECTIVE ;  /* 0x000000000000791b */ /* 0x007fe20003800000 */
.L_x_3097:
[----:B------:R-:W-:Y:S05]  /*37c20*/  BSYNC B0 ;  /* 0x0000000000007941 */ /* 0x000fea0003800000 */
.L_x_3096:
        /* <DEDUP_REMOVED lines=9> */
.L_x_3098:
        /* <DEDUP_REMOVED lines=25> */
.L_x_3099:
        /* <DEDUP_REMOVED lines=8> */
.L_x_3100:
        /* <DEDUP_REMOVED lines=8> */
.L_x_3101:
        /* <DEDUP_REMOVED lines=8> */
.L_x_3102:
        /* <DEDUP_REMOVED lines=8> */
.L_x_3103:
        /* <DEDUP_REMOVED lines=9> */
.L_x_3104:
[----:B------:R-:W-:Y:S01]  /*380e0*/  IMAD.MOV.U32 R7, RZ, RZ, R14 ;  /* 0x000000ffff077224 */ /* 0x000fe200078e000e */
[----:B------:R-:W-:Y:S06]  /*380f0*/  BRA `(.L_x_3105) ;  /* 0xffffff7800dc7947 */ /* 0x000fec000383ffff */
.L_x_2812:
[----:B------:R-:W-:Y:S01]  /*38100*/  BSSY B0, `(.L_x_3106) ;  /* 0x0000008000007945 */ /* 0x000fe20003800000 */
[----:B------:R-:W-:Y:S02]  /*38110*/  IMAD.MOV.U32 R13, RZ, RZ, R2 ;  /* 0x000000ffff0d7224 */ /* 0x000fe400078e0002 */
[----:B------:R-:W-:Y:S02]  /*38120*/  IMAD.MOV.U32 R12, RZ, RZ, 0x1 ;  /* 0x00000001ff0c7424 */ /* 0x000fe400078e00ff */
[----:B------:R-:W-:Y:S02]  /*38130*/  IMAD.MOV.U32 R11, RZ, RZ, RZ ;  /* 0x000000ffff0b7224 */ /* 0x000fe400078e00ff */
[----:B------:R-:W-:-:S07]  /*38140*/  IMAD.MOV.U32 R15, RZ, RZ, -0x1 ;  /* 0xffffffffff0f7424 */ /* 0x000fce00078e00ff */
[----:B0-----:R-:W-:Y:S05]  /*38150*/  WARPSYNC.COLLECTIVE R15, `(.L_x_3107) ;  /* 0x000000000f087348 */ /* 0x001fea0003c00000 */
[----:B------:R1:W2:Y:S02]  /*38160*/  SHFL.UP P6, R14, R13, R12, R11 ;  /* 0x0400000c0d0e7389 */ /* 0x0002a400000c000b */
[----:B012---:R-:W-:Y:S01]  /*38170*/  ENDCOLLECTIVE ;  /* 0x000000000000791b */ /* 0x007fe20003800000 */
.L_x_3107:
[----:B------:R-:W-:Y:S05]  /*38180*/  BSYNC B0 ;  /* 0x0000000000007941 */ /* 0x000fea0003800000 */
.L_x_3106:
        /* <DEDUP_REMOVED lines=10> */
.L_x_3108:
        /* <DEDUP_REMOVED lines=8> */
.L_x_3109:
        /* <DEDUP_REMOVED lines=8> */
.L_x_3110:
        /* <DEDUP_REMOVED lines=8> */
.L_x_3111:
        /* <DEDUP_REMOVED lines=9> */
.L_x_3112:
[----:B------:R-:W-:Y:S01]  /*38440*/  IMAD.MOV.U32 R7, RZ, RZ, R14 ;  /* 0x000000ffff077224 */ /* 0x000fe200078e000e */
[----:B------:R-:W-:Y:S06]  /*38450*/  BRA `(.L_x_3113) ;  /* 0xffffff7800b47947 */ /* 0x000fec000383ffff */
.L_x_2814:
[----:B------:R-:W-:Y:S01]  /*38460*/  BSSY B0, `(.L_x_3114) ;  /* 0x0000006000007945 */ /* 0x000fe20003800000 */
[----:B------:R-:W-:Y:S01]  /*38470*/  PLOP3.LUT P6, PT, P6, PT, PT, 0x8, 0x0 ;  /* 0x000000000000781c */ /* 0x000fe200037ce170 */
[----:B------:R-:W-:-:S12]  /*38480*/  IMAD.MOV.U32 R15, RZ, RZ, -0x1 ;  /* 0xffffffffff0f7424 */ /* 0x000fd800078e00ff */
[----:B01----:R-:W-:Y:S05]  /*38490*/  WARPSYNC.COLLECTIVE R15, `(.L_x_3115) ;  /* 0x000000000f087348 */ /* 0x003fea0003c00000 */
[----:B------:R-:W-:Y:S01]  /*384a0*/  VOTE.ANY R14, PT, P6 ;  /* 0x00000000000e7806 */ /* 0x000fe200030e0100 */
[----:B01----:R-:W-:Y:S06]  /*384b0*/  ENDCOLLECTIVE ;  /* 0x000000000000791b */ /* 0x003fec0003800000 */
.L_x_3115:
[----:B------:R-:W-:Y:S05]  /*384c0*/  BSYNC B0 ;  /* 0x0000000000007941 */ /* 0x000fea0003800000 */
.L_x_3114:
        /* <DEDUP_REMOVED lines=10> */
.L_x_3116:
[----:B------:R-:W-:Y:S01]  /*38570*/  MOV R13, R5 ;  /* 0x00000005000d7202 */ /* 0x000fe20000000f00 */
[----:B------:R-:W-:-:S07]  /*38580*/  IMAD.MOV.U32 R4, RZ, RZ, R14 ;  /* 0x000000ffff047224 */ /* 0x000fce00078e000e */
[----:B------:R-:W-:Y:S05]  /*38590*/  WARPSYNC.COLLECTIVE R15, `(.L_x_3117) ;  /* 0x000000000f087348 */ /* 0x000fea0003c00000 */
[----:B------:R0:W1:Y:S02]  /*385a0*/  SHFL.IDX P6, R14, R13, R12, R11 ;  /* 0x0000000c0d0e7389 */ /* 0x00006400000c000b */
[----:B01----:R-:W-:Y:S01]  /*385b0*/  ENDCOLLECTIVE ;  /* 0x000000000000791b */ /* 0x003fe20003800000 */
.L_x_3117:
[----:B------:R-:W-:Y:S02]  /*385c0*/  IMAD.MOV.U32 R5, RZ, RZ, R14 ;  /* 0x000000ffff057224 */ /* 0x000fe400078e000e */
[----:B------:R-:W-:-:S05]  /*385d0*/  IMAD.IADD R7, R0, 0x1, R16 ;  /* 0x0000000100077824 */ /* 0x000fca00078e0210 */
[----:B------:R0:W-:Y:S01]  /*385e0*/  STL [R1+0xc], R7 ;  /* 0x00000c0701007387 */ /* 0x0001e20000100800 */
[----:B------:R-:W-:Y:S05]  /*385f0*/  BRA `(.L_x_3118) ;  /* 0xffffff7800987947 */ /* 0x000fea000383ffff */
.L_x_2816:
[----:B------:R-:W-:Y:S01]  /*38600*/  BSSY B0, `(.L_x_3119) ;  /* 0x0000008000007945 */ /* 0x000fe20003800000 */
[----:B------:R-:W-:Y:S02]  /*38610*/  IMAD.MOV.U32 R13, RZ, RZ, R8 ;  /* 0x000000ffff0d7224 */ /* 0x000fe400078e0008 */
[----:B------:R-:W-:Y:S02]  /*38620*/  IMAD.MOV.U32 R12, RZ, RZ, R0 ;  /* 0x000000ffff0c7224 */ /* 0x000fe400078e0000 */
[----:B------:R-:W-:Y:S02]  /*38630*/  IMAD.MOV.U32 R11, RZ, RZ, 0x1f ;  /* 0x0000001fff0b7424 */ /* 0x000fe400078e00ff */
[----:B------:R-:W-:-:S07]  /*38640*/  IMAD.MOV.U32 R15, RZ, RZ, -0x1 ;  /* 0xffffffffff0f7424 */ /* 0x000fce00078e00ff */
[----:B0-----:R-:W-:Y:S05]  /*38650*/  WARPSYNC.COLLECTIVE R15, `(.L_x_3120) ;  /* 0x000000000f087348 */ /* 0x001fea0003c00000 */
[----:B------:R1:W2:Y:S02]  /*38660*/  SHFL.IDX P6, R14, R13, R12, R11 ;  /* 0x0000000c0d0e7389 */ /* 0x0002a400000c000b */
[----:B012---:R-:W-:Y:S01]  /*38670*/  ENDCOLLECTIVE ;  /* 0x000000000000791b */ /* 0x007fe20003800000 */
.L_x_3120:
[----:B------:R-:W-:Y:S05]  /*38680*/  BSYNC B0 ;  /* 0x0000000000007941 */ /* 0x000fea0003800000 */
.L_x_3119:
[----:B------:R-:W-:Y:S01]  /*38690*/  IMAD.MOV.U32 R0, RZ, RZ, R14 ;  /* 0x000000ffff007224 */ /* 0x000fe200078e000e */
[----:B------:R-:W-:Y:S06]  /*386a0*/  BRA `(.L_x_3121) ;  /* 0xffffff7800847947 */ /* 0x000fec000383ffff */
.L_x_2822:
[----:B0-----:R0:W1:Y:S02]  /*386b0*/  SYNCS.PHASECHK.TRANS64.TRYWAIT P0, [R0+URZ+0x38820], R3 ;  /* 0x03882003000075a7 */ /* 0x001064000800017f */
[----:B-1----:R-:W-:Y:S05]  /*386c0*/  @!P0 NANOSLEEP.SYNCS 0x989680 ;  /* 0x009896800000895d */ /* 0x002fea0003900000 */
[----:B------:R-:W1:Y:S02]  /*386d0*/  @!P0 SYNCS.PHASECHK.TRANS64 P0, [R0+URZ+0x38820], R3 ;  /* 0x03882003000085a7 */ /* 0x000e64000800007f */
[----:B-1----:R-:W-:Y:S05]  /*386e0*/  @!P0 BRA `(.L_x_2822) ;  /* 0xfffffffc00f08947 */ /* 0x002fea000383ffff */
[----:B------:R-:W-:Y:S05]  /*386f0*/  BRA `(.L_x_3122) ;  /* 0xffffff8400287947 */ /* 0x000fea000383ffff */
.L_x_2823:
        /* <DEDUP_REMOVED lines=11> */
.L_x_3124:
[----:B------:R-:W-:Y:S05]  /*387b0*/  BSYNC B0 ;  /* 0x0000000000007941 */ /* 0x000fea0003800000 */
.L_x_3123:
[----:B------:R-:W-:Y:S05]  /*387c0*/  BRA `(.L_x_3125) ;  /* 0xffffff8400107947 */ /* 0x000fea000383ffff */
.L_x_2824:
[----:B------:R-:W-:Y:S01]  /*387d0*/  BSSY B0, `(.L_x_3126) ;  /* 0x0000006000007945 */ /* 0x000fe20003800000 */
[----:B------:R-:W-:-:S07]  /*387e0*/  IMAD.MOV.U32 R15, RZ, RZ, -0x1 ;  /* 0xffffffffff0f7424 */ /* 0x000fce00078e00ff */
[----:B01----:R-:W-:Y:S05]  /*387f0*/  WARPSYNC.COLLECTIVE R15, `(.L_x_3127) ;  /* 0x000000000f0c7348 */ /* 0x003fea0003c00000 */
[----:B------:R-:W-:Y:S02]  /*38800*/  ELECT P6, UR62, PT ;  /* 0x00000000003e782f */ /* 0x000fe400038c0000 */
[----:B------:R-:W-:Y:S01]  /*38810*/  MOV R14, UR62 ;  /* 0x0000003e000e7c02 */ /* 0x000fe20008000f00 */
[----:B01----:R-:W-:Y:S10]  /*38820*/  ENDCOLLECTIVE ;  /* 0x000000000000791b */ /* 0x003ff40003800000 */
.L_x_3127:
[----:B------:R-:W-:Y:S05]  /*38830*/  BSYNC B0 ;  /* 0x0000000000007941 */ /* 0x000fea0003800000 */
.L_x_3126:
[----:B------:R-:W-:Y:S05]  /*38840*/  BRA `(.L_x_3128) ;  /* 0xffffff8400047947 */ /* 0x000fea000383ffff */
.L_x_2826:
[----:B0-----:R0:W1:Y:S02]  /*38850*/  SYNCS.PHASECHK.TRANS64.TRYWAIT P1, [R6+URZ], R5 ;  /* 0x00000005060075a7 */ /* 0x001064000802017f */
[----:B-1----:R-:W-:Y:S05]  /*38860*/  @!P1 NANOSLEEP.SYNCS 0x989680 ;  /* 0x009896800000995d */ /* 0x002fea0003900000 */
[----:B------:R-:W1:Y:S02]  /*38870*/  @!P1 SYNCS.PHASECHK.TRANS64 P1, [R6+URZ], R5 ;  /* 0x00000005060095a7 */ /* 0x000e64000802007f */
[----:B-1----:R-:W-:Y:S05]  /*38880*/  @!P1 BRA `(.L_x_2826) ;  /* 0xfffffffc00f09947 */ /* 0x002fea000383ffff */
[----:B------:R-:W-:Y:S05]  /*38890*/  BRA `(.L_x_3129) ;  /* 0xffffff8400407947 */ /* 0x000fea000383ffff */
.L_x_2827:
[----:B-1----:R1:W2:Y:S02]  /*388a0*/  SYNCS.PHASECHK.TRANS64.TRYWAIT P1, [R7+URZ], R2 ;  /* 0x00000002070075a7 */ /* 0x0022a4000802017f */
[----:B--2---:R-:W-:Y:S05]  /*388b0*/  @!P1 NANOSLEEP.SYNCS 0x989680 ;  /* 0x009896800000995d */ /* 0x004fea0003900000 */
[----:B------:R-:W2:Y:S02]  /*388c0*/  @!P1 SYNCS.PHASECHK.TRANS64 P1, [R7+URZ], R2 ;  /* 0x00000002070095a7 */ /* 0x000ea4000802007f */
[----:B--2---:R-:W-:Y:S05]  /*388d0*/  @!P1 BRA `(.L_x_2827) ;  /* 0xfffffffc00f09947 */ /* 0x004fea000383ffff */
[----:B------:R-:W-:Y:S05]  /*388e0*/  BRA `(.L_x_3130) ;  /* 0xffffff8400347947 */ /* 0x000fea000383ffff */
.L_x_2829:
[----:B--2---:R2:W3:Y:S02]  /*388f0*/  SYNCS.PHASECHK.TRANS64.TRYWAIT P1, [R4+URZ+0x38860], R5 ;  /* 0x03886005040075a7 */ /* 0x0044e4000802017f */
[----:B---3--:R-:W-:Y:S05]  /*38900*/  @!P1 NANOSLEEP.SYNCS 0x989680 ;  /* 0x009896800000995d */ /* 0x008fea0003900000 */
[----:B------:R-:W3:Y:S02]  /*38910*/  @!P1 SYNCS.PHASECHK.TRANS64 P1, [R4+URZ+0x38860], R5 ;  /* 0x03886005040095a7 */ /* 0x000ee4000802007f */
[----:B---3--:R-:W-:Y:S05]  /*38920*/  @!P1 BRA `(.L_x_2829) ;  /* 0xfffffffc00f09947 */ /* 0x008fea000383ffff */
[----:B------:R-:W-:Y:S05]  /*38930*/  BRA `(.L_x_3131) ;  /* 0xffffff8400387947 */ /* 0x000fea000383ffff */
.L_x_2831:
[----:B---3--:R3:W4:Y:S02]  /*38940*/  SYNCS.PHASECHK.TRANS64.TRYWAIT P1, [R3+URZ+0x38860], R2 ;  /* 0x03886002030075a7 */ /* 0x008724000802017f */
[----:B----4-:R-:W-:Y:S05]  /*38950*/  @!P1 NANOSLEEP.SYNCS 0x989680 ;  /* 0x009896800000995d */ /* 0x010fea0003900000 */
[----:B------:R-:W4:Y:S02]  /*38960*/  @!P1 SYNCS.PHASECHK.TRANS64 P1, [R3+URZ+0x38860], R2 ;  /* 0x03886002030095a7 */ /* 0x000f24000802007f */
[----:B----4-:R-:W-:Y:S05]  /*38970*/  @!P1 BRA `(.L_x_2831) ;  /* 0xfffffffc00f09947 */ /* 0x010fea000383ffff */
[----:B------:R-:W-:Y:S05]  /*38980*/  BRA `(.L_x_3132) ;  /* 0xffffff8400387947 */ /* 0x000fea000383ffff */
.L_x_2833:
[----:B----4-:R4:W0:Y:S02]  /*38990*/  SYNCS.PHASECHK.TRANS64.TRYWAIT P0, [R4+URZ+0x38880], R5 ;  /* 0x03888005040075a7 */ /* 0x010824000800017f */
[----:B0-----:R-:W-:Y:S05]  /*389a0*/  @!P0 NANOSLEEP.SYNCS 0x989680 ;  /* 0x009896800000895d */ /* 0x001fea0003900000 */
[----:B------:R-:W0:Y:S02]  /*389b0*/  @!P0 SYNCS.PHASECHK.TRANS64 P0, [R4+URZ+0x38880], R5 ;  /* 0x03888005040085a7 */ /* 0x000e24000800007f */
[----:B0-----:R-:W-:Y:S05]  /*389c0*/  @!P0 BRA `(.L_x_2833) ;  /* 0xfffffffc00f08947 */ /* 0x001fea000383ffff */
[----:B------:R-:W-:Y:S05]  /*389d0*/  BRA `(.L_x_2834) ;  /* 0xffffff8400347947 */ /* 0x000fea000383ffff */
.L_x_3133:
        /* <DEDUP_REMOVED lines=10> */
.L_x_13265:


//--------------------- .text._ZN7cutlass13device_kernelIN5flash11enable_sm90INS1_16FlashAttnFwdSm90INS1_25CollectiveMainloopFwdSm90ILi2EN4cute5tupleIJNS5_1CILi1EEES8_S8_EEENS6_IJNS7_ILi128EEENS7_ILi160EEENS7_ILi192EEEEEELi192ENS_12float_e4m3_tEfNS_4arch4Sm90ELb0ELb0ELb0ELb0ELb0ELb0ELb0ELb1ELb1ELb1ELb1ELb0EEENS1_21CollectiveEpilogueFwdINS6_IJSA_SC_SB_EEES9_NS_10bfloat16_tESG_Li256ELb0ELb1ELb1ELb1EEENS1_19SingleTileSchedulerILb0ELb1ELb1ELi128EEEEEEEEEvNT_6ParamsE --------------------------
	.section	.text._ZN7cutlass13device_kernelIN5flash11enable_sm90INS1_16FlashAttnFwdSm90INS1_25CollectiveMainloopFwdSm90ILi2EN4cute5tupleIJNS5_1CILi1EEES8_S8_EEENS6_IJNS7_ILi128EEENS7_ILi160EEENS7_ILi192EEEEEELi192ENS_12float_e4m3_tEfNS_4arch4Sm90ELb0ELb0ELb0ELb0ELb0ELb0ELb0ELb1ELb1ELb1ELb1ELb0EEENS1_21CollectiveEpilogueFwdINS6_IJSA_SC_SB_EEES9_NS_10bfloat16_tESG_Li256ELb0ELb1ELb1ELb1EEENS1_19SingleTileSchedulerILb0ELb1ELb1ELi128EEEEEEEEEvNT_6ParamsE,"ax",@progbits
	.align	128
.text._ZN7cutlass13device_kernelIN5flash11enable_sm90INS1_16FlashAttnFwdSm90INS1_25CollectiveMainloopFwdSm90ILi2EN4cute5tupleIJNS5_1CILi1EEES8_S8_EEENS6_IJNS7_ILi128EEENS7_ILi160EEENS7_ILi192EEEEEELi192ENS_12float_e4m3_tEfNS_4arch4Sm90ELb0ELb0ELb0ELb0ELb0ELb0ELb0ELb1ELb1ELb1ELb1ELb0EEENS1_21CollectiveEpilogueFwdINS6_IJSA_SC_SB_EEES9_NS_10bfloat16_tESG_Li256ELb0ELb1ELb1ELb1EEENS1_19SingleTileSchedulerILb0ELb1ELb1ELi128EEEEEEEEEvNT_6ParamsE:
        .type           _ZN7cutlass13device_kernelIN5flash11enable_sm90INS1_16FlashAttnFwdSm90INS1_25CollectiveMainloopFwdSm90ILi2EN4cute5tupleIJNS5_1CILi1EEES8_S8_EEENS6_IJNS7_ILi128EEENS7_ILi160EEENS7_ILi192EEEEEELi192ENS_12float_e4m3_tEfNS_4arch4Sm90ELb0ELb0ELb0ELb0ELb0ELb0ELb0ELb1ELb1ELb1ELb1ELb0EEENS1_21CollectiveEpilogueFwdINS6_IJSA_SC_SB_EEES9_NS_10bfloat16_tESG_Li256ELb0ELb1ELb1ELb1EEENS1_19SingleTileSchedulerILb0ELb1ELb1ELi128EEEEEEEEEvNT_6ParamsE,@function
        .size           _ZN7cutlass13device_kernelIN5flash11enable_sm90INS1_16FlashAttnFwdSm90INS1_25CollectiveMainloopFwdSm90ILi2EN4cute5tupleIJNS5_1CILi1EEES8_S8_EEENS6_IJNS7_ILi128EEENS7_ILi160EEENS7_ILi192EEEEEELi192ENS_12float_e4m3_tEfNS_4arch4Sm90ELb0ELb0ELb0ELb0ELb0ELb0ELb0ELb1ELb1ELb1ELb1ELb0EEENS1_21CollectiveEpilogueFwdINS6_IJSA_SC_SB_EEES9_NS_10bfloat16_tESG_Li256ELb0ELb1ELb1ELb1EEENS1_19SingleTileSchedulerILb0ELb1ELb1ELi128EEEEEEEEEvNT_6ParamsE,(.L_x_13266 - _ZN7cutlass13device_kernelIN5flash11enable_sm90INS1_16FlashAttnFwdSm90INS1_25CollectiveMainloopFwdSm90ILi2EN4cute5tupleIJNS5_1CILi1EEES8_S8_EEENS6_IJNS7_ILi128EEENS7_ILi160EEENS7_ILi192EEEEEELi192ENS_12float_e4m3_tEfNS_4arch4Sm90ELb0ELb0ELb0ELb0ELb0ELb0ELb0ELb1ELb1ELb1ELb1ELb0EEENS1_21CollectiveEpilogueFwdINS6_IJSA_SC_SB_EEES9_NS_10bfloat16_tESG_Li256ELb0ELb1ELb1ELb1EEENS1_19SingleTileSchedulerILb0ELb1ELb1ELi128EEEEEEEEEvNT_6ParamsE)
        .other          _ZN7cutlass13device_kernelIN5flash11enable_sm90INS1_16FlashAttnFwdSm90INS1_25CollectiveMainloopFwdSm90ILi2EN4cute5tupleIJNS5_1CILi1EEES8_S8_EEENS6_IJNS7_ILi128EEENS7_ILi160EEENS7_ILi192EEEEEELi192ENS_12float_e4m3_tEfNS_4arch4Sm90ELb0ELb0ELb0ELb0ELb0ELb0ELb0ELb1ELb1ELb1ELb1ELb0EEENS1_21CollectiveEpilogueFwdINS6_IJSA_SC_SB_EEES9_NS_10bfloat16_tESG_Li256ELb0ELb1ELb1ELb1EEENS1_19SingleTileSchedulerILb0ELb1ELb1ELi128EEEEEEEEEvNT_6ParamsE,@"STO_CUDA_ENTRY STV_DEFAULT"
_ZN7cutlass13device_kernelIN5flash11enable_sm90INS1_16FlashAttnFwdSm90INS1_25CollectiveMainloopFwdSm90ILi2EN4cute5tupleIJNS5_1CILi1EEES8_S8_EEENS6_IJNS7_ILi128EEENS7_ILi160EEENS7_ILi192EEEEEELi192ENS_12float_e4m3_tEfNS_4arch4Sm90ELb0ELb0ELb0ELb0ELb0ELb0ELb0ELb1ELb1ELb1ELb1ELb0EEENS1_21CollectiveEpilogueFwdINS6_IJSA_SC_SB_EEES9_NS_10bfloat16_tESG_Li256ELb0ELb1ELb1ELb1EEENS1_19SingleTileSchedulerILb0ELb1ELb1ELi128EEEEEEEEEvNT_6ParamsE:
        /* <DEDUP_REMOVED lines=17> */
.L_x_3135:
[----:B------:R-:W-:Y:S05]  /*0110*/  BSYNC B0 ;  /* 0x0000000000007941 */ /* 0x000fea0003800000 */
.L_x_3134:
        /* <DEDUP_REMOVED lines=40> */
.L_x_3136:
        /* <DEDUP_REMOVED lines=22> */
.L_x_3137:
        /* <DEDUP_REMOVED lines=18> */
.L_x_3138:
        /* <DEDUP_REMOVED lines=22> */
.L_x_3139:
        /* <DEDUP_REMOVED lines=22> */
.L_x_3140:
        /* <DEDUP_REMOVED lines=9> */
.L_x_3143:
        /* <DEDUP_REMOVED lines=65> */
[----:B0-----:R-:W-:-:S04]  /*0d80*/  IMAD R19, R19, R6, RZ ;  /* 0x0000000613137224 */ /* 0x001fc800078e02ff */
[C---:B------:R-:W-:Y:S01]  /*0d90*/  VIADD R2, R19.reuse, 0x9f ;  /* 0x0000009f13027836 */ /* 0x040fe20000000000 */
[----:B------:R-:W-:-:S03]  /*0da0*/  ISETP.GE.AND P0, PT, R19, 0x1, PT ;  /* 0x000000011300780c */ /* 0x000fc60003f06270 */
[----:B------:R-:W-:-:S05]  /*0db0*/  IMAD.HI R2, R2, 0x66666667, RZ ;  /* 0x6666666702027827 */ /* 0x000fca00078e02ff */
[----:B------:R-:W-:Y:S02]  /*0dc0*/  SHF.R.U32.HI R3, RZ, 0x1f, R2 ;  /* 0x0000001fff037819 */ /* 0x000fe40000011602 */
[----:B------:R-:W-:Y:S02]  /*0dd0*/  LOP3.LUT R17, R24, 0xffff, RZ, 0xc0, !PT ;  /* 0x0000ffff18117812 */ /* 0x000fe400078ec0ff */
[----:B------:R-:W-:Y:S01]  /*0de0*/  LEA.HI.SX32 R22, R2, R3, 0x1a ;  /* 0x0000000302167211 */ /* 0x000fe200078fd2ff */
[----:B------:R-:W-:Y:S01]  /*0df0*/  IMAD.MOV.U32 R2, RZ, RZ, RZ ;  /* 0x000000ffff027224 */ /* 0x000fe200078e00ff */
        /* <DEDUP_REMOVED lines=31> */
.L_x_3145:
        /* <DEDUP_REMOVED lines=32> */
[----:B------:R-:W-:-:S02]  /*11f0*/  CS2R R120, SRZ ;  /* 0x0000000000787805 */ /* 0x000fc4000001ff00 */
[----:B------:R-:W-:Y:S02]  /*1200*/  CS2R R64, SRZ ;  /* 0x0000000000407805 */ /* 0x000fe4000001ff00 */
        /* <DEDUP_REMOVED lines=65> */
.L_x_3147:
[----:B------:R-:W2:Y:S01]  /*1620*/  LDL.LU R20, [R1+0x14] ;  /* 0x0000140001147983 */ /* 0x000ea20000300800 */
[----:B------:R-:W-:-:S04]  /*1630*/  SHF.L.U32 R3, RZ, 0x1f, RZ ;  /* 0x0000001fff037819 */ /* 0x000fc800000006ff */
[----:B------:R-:W0:Y:S01]  /*1640*/  SYNCS.PHASECHK.TRANS64.TRYWAIT P1, [UR40+0x33400], R3 ;  /* 0x03340003ff0075a7 */ /* 0x000e220008020168 */
[----:B--2---:R-:W-:-:S04]  /*1650*/  LOP3.LUT R0, R20, 0x1, RZ, 0xfc, !PT ;  /* 0x0000000114007812 */ /* 0x004fc800078efcff */
[----:B------:R-:W-:Y:S01]  /*1660*/  ISETP.NE.AND P0, PT, R0, 0x3, PT ;  /* 0x000000030000780c */ /* 0x000fe20003f05270 */
[----:B0-----:R-:W-:-:S12]  /*1670*/  @!P1 BRA `(.L_x_3148) ;  /* 0x000000e800009947 */ /* 0x001fd80003800000 */
.L_x_3233:
[----:B------:R-:W-:Y:S05]  /*1680*/  @!P0 BRA `(.L_x_3149) ;  /* 0x0000000000048947 */ /* 0x000fea0003800000 */
[----:B------:R-:W-:Y:S01]  /*1690*/  BPT.TRAP 0x1 ;  /* 0x000000040000795c */ /* 0x000fe20000300000 */
.L_x_3149:
[----:B------:R1:W2:Y:S01]  /*16a0*/  SYNCS.PHASECHK.TRANS64.TRYWAIT P2, [UR40+0x33430], R3 ;  /* 0x03343003ff0075a7 */ /* 0x0002a20008040168 */
[----:B------:R-:W-:Y:S05]  /*16b0*/  @!P0 BRA `(.L_x_3150) ;  /* 0x0000000000048947 */ /* 0x000fea0003800000 */
[----:B------:R-:W-:Y:S01]  /*16c0*/  BPT.TRAP 0x1 ;  /* 0x000000040000795c */ /* 0x000fe20000300000 */
.L_x_3150:
[----:B0-----:R-:W0:Y:S01]  /*16d0*/  S2R R0, SR_TID.X ;  /* 0x0000000000007919 */ /* 0x001e220000002100 */
[----:B------:R-:W-:Y:S01]  /*16e0*/  IMAD.U32 R4, RZ, RZ, UR42 ;  /* 0x0000002aff047e24 */ /* 0x000fe2000f8e00ff */
[----:B0-----:R-:W-:-:S04]  /*16f0*/  LOP3.LUT R0, R0, 0x7f, RZ, 0xc0, !PT ;  /* 0x0000007f00007812 */ /* 0x001fc800078ec0ff */
[----:B------:R-:W-:Y:S01]  /*1700*/  ISETP.NE.AND P1, PT, R0, RZ, PT ;  /* 0x000000ff0000720c */ /* 0x000fe20003f25270 */
[----:B--2---:R-:W-:-:S12]  /*1710*/  @P2 BRA `(.L_x_3151) ;  /* 0x0000000000082947 */ /* 0x004fd80003800000 */
[----:B------:R-:W0:Y:S02]  /*1720*/  SYNCS.PHASECHK.TRANS64.TRYWAIT P2, [UR40+0x33430], R3 ;  /* 0x03343003ff0075a7 */ /* 0x000e240008040168 */
[----:B0-----:R-:W-:Y:S05]  /*1730*/  @!P2 BRA `(.L_x_3152) ;  /* 0x000000e400e8a947 */ /* 0x001fea0003800000 */
.L_x_3151:
[----:B------:R-:W-:Y:S05]  /*1740*/  WARPSYNC.ALL ;  /* 0x0000000000007948 */ /* 0x000fea0003800000 */
[----:B0-----:R-:W-:Y:S01]  /*1750*/  IMAD.MOV.U32 R0, RZ, RZ, RZ ;  /* 0x000000ffff007224 */ /* 0x001fe200078e00ff */
[----:B------:R-:W-:Y:S01]  /*1760*/  LOP3.LUT R4, R4, 0x10000, RZ, 0xfc, !PT ;  /* 0x0001000004047812 */ /* 0x000fe200078efcff */
[----:B------:R-:W-:Y:S02]  /*1770*/  IMAD.MOV.U32 R25, RZ, RZ, RZ ;  /* 0x000000ffff197224 */ /* 0x000fe400078e00ff */
[----:B------:R-:W-:Y:S01]  /*1780*/  IMAD.MOV.U32 R5, RZ, RZ, -0x7fffffe0 ;  /* 0x80000020ff057424 */ /* 0x000fe200078e00ff */
[----:B------:R-:W-:Y:S01]  /*1790*/  UIADD3 UR4, UR40, 0x24200, URZ ;  /* 0x0002420028047890 */ /* 0x000fe2000fffe03f */
[----:B------:R-:W-:Y:S01]  /*17a0*/  R2UR UR8, R4 ;  /* 0x00000000040872ca */ /* 0x000fe200000e0000 */
[----:B------:R-:W-:-:S02]  /*17b0*/  WARPGROUP.ARRIVE ;  /* 0x00000000000079c5 */ /* 0x000fc40000000000 */
[C---:B------:R-:W-:Y:S01]  /*17c0*/  R2UR UR9, R5.reuse ;  /* 0x00000000050972ca */ /* 0x040fe200000e0000 */
[----:B------:R-:W-:Y:S01]  /*17d0*/  USHF.R.U32.HI UR4, URZ, 0x4, UR4 ;  /* 0x000000043f047899 */ /* 0x000fe20008011604 */
[C---:B------:R-:W-:Y:S01]  /*17e0*/  R2UR UR16, R4.reuse ;  /* 0x00000000041072ca */ /* 0x040fe200000e0000 */
[----:B------:R-:W-:Y:S01]  /*17f0*/  UMOV UR11, 0x80000020 ;  /* 0x80000020000b7882 */ /* 0x000fe20000000000 */
[C---:B------:R-:W-:Y:S01]  /*1800*/  R2UR UR17, R5.reuse ;  /* 0x00000000051172ca */ /* 0x040fe200000e0000 */
[----:B------:R-:W-:Y:S01]  /*1810*/  ULOP3.LUT UR4, UR4, 0x3fff, URZ, 0xc0, !UPT ;  /* 0x00003fff04047892 */ /* 0x000fe2000f8ec03f */
[C---:B------:R-:W-:Y:S01]  /*1820*/  R2UR UR20, R4.reuse ;  /* 0x00000000041472ca */ /* 0x040fe200000e0000 */
[----:B------:R-:W-:Y:S01]  /*1830*/  UMOV UR19, 0x80000020 ;  /* 0x8000002000137882 */ /* 0x000fe20000000000 */
[C---:B------:R-:W-:Y:S01]  /*1840*/  R2UR UR21, R5.reuse ;  /* 0x00000000051572ca */ /* 0x040fe200000e0000 */
[----:B------:R-:W-:Y:S01]  /*1850*/  ULOP3.LUT UR42, UR4, 0x10000, URZ, 0xfc, !UPT ;  /* 0x00010000042a7892 */ /* 0x000fe2000f8efc3f */
[----:B------:R-:W-:Y:S01]  /*1860*/  R2UR UR12, R4 ;  /* 0x00000000040c72ca */ /* 0x000fe200000e0000 */
[----:B------:R-:W-:Y:S01]  /*1870*/  UMOV UR23, 0x80000020 ;  /* 0x8000002000177882 */ /* 0x000fe20000000000 */
[C---:B------:R-:W-:Y:S01]  /*1880*/  R2UR UR13, R5.reuse ;  /* 0x00000000050d72ca */ /* 0x040fe200000e0000 */
[----:B------:R-:W-:Y:S01]  /*1890*/  UIADD3 UR4, UR42, 0x80, URZ ;  /* 0x000000802a047890 */ /* 0x000fe2000fffe03f */
[----:B------:R-:W-:Y:S01]  /*18a0*/  LOP3.LUT R24, R24, 0xffffff80, RZ, 0xc0, !PT ;  /* 0xffffff8018187812 */ /* 0x000fe200078ec0ff */
[----:B------:R-:W-:Y:S01]  /*18b0*/  UIADD3 UR6, UR42, 0x100, URZ ;  /* 0x000001002a067890 */ /* 0x000fe2000fffe03f */
[----:B------:R-:W-:Y:S01]  /*18c0*/  IMAD.MOV.U32 R6, RZ, RZ, -0x2 ;  /* 0xfffffffeff067424 */ /* 0x000fe200078e00ff */
[----:B------:R-:W-:Y:S01]  /*18d0*/  UMOV UR10, UR42 ;  /* 0x0000002a000a7c82 */ /* 0x000fe20008000000 */
[----:B------:R-:W-:Y:S01]  /*18e0*/  UMOV UR15, 0x80000020 ;  /* 0x80000020000f7882 */ /* 0x000fe20000000000 */
[----:B------:R-:W-:Y:S01]  /*18f0*/  QGMMA.64x32x32.F32.E4M3.E4M3 R92, gdesc[UR8], RZ, !UPT, gsb0 ;  /* 0x00600000085c79f3 */ /* 0x000fe2000c0008ff */
[C---:B------:R-:W-:Y:S01]  /*1900*/  R2UR UR8, R4.reuse ;  /* 0x00000000040872ca */ /* 0x040fe200000e0000 */
[----:B------:R-:W-:Y:S01]  /*1910*/  UMOV UR10, UR4 ;  /* 0x00000004000a7c82 */ /* 0x000fe20008000000 */
[----:B------:R-:W-:Y:S01]  /*1920*/  R2UR UR9, R5 ;  /* 0x00000000050972ca */ /* 0x000fe200000e0000 */
[----:B------:R-:W-:Y:S01]  /*1930*/  UMOV UR11, 0x80000020 ;  /* 0x80000020000b7882 */ /* 0x000fe20000000000 */
[----:B------:R-:W-:Y:S01]  /*1940*/  UMOV UR18, UR6 ;  /* 0x0000000600127c82 */ /* 0x000fe20008000000 */
[----:B------:R-:W-:Y:S01]  /*1950*/  R2UR UR4, R4 ;  /* 0x00000000040472ca */ /* 0x000fe200000e0000 */
[----:B------:R-:W-:Y:S01]  /*1960*/  UIADD3 UR26, UR42, 0x2, URZ ;  /* 0x000000022a1a7890 */ /* 0x000fe2000fffe03f */
[----:B------:R-:W-:Y:S01]  /*1970*/  IMAD.IADD R24, R23, 0x1, -R24 ;  /* 0x0000000117187824 */ /* 0x000fe200078e0a18 */
[----:B------:R-:W-:Y:S01]  /*1980*/  UMOV UR25, 0x80000020 ;  /* 0x8000002000197882 */ /* 0x000fe20000000000 */
[----:B------:R-:W-:Y:S01]  /*1990*/  UMOV UR27, 0x80000020 ;  /* 0x80000020001b7882 */ /* 0x000fe20000000000 */
[----:B------:R-:W-:Y:S01]  /*19a0*/  UIADD3 UR5, UR42, 0x182, URZ ;  /* 0x000001822a057890 */ /* 0x000fe2000fffe03f */
[----:B------:R-:W-:Y:S01]  /*19b0*/  P2R R26, PR, RZ, 0x2 ;  /* 0x00000002ff1a7803 */ /* 0x000fe20000000000 */
[----:B------:R-:W-:Y:S01]  /*19c0*/  UIADD3 UR6, UR42, 0x202, URZ ;  /* 0x000002022a067890 */ /* 0x000fe2000fffe03f */
[----:B-1----:R-:W-:Y:S01]  /*19d0*/  SHF.R.S32.HI R3, RZ, 0x1f, R24 ;  /* 0x0000001fff037819 */ /* 0x002fe20000011418 */
        /* <DEDUP_REMOVED lines=10> */
[----:B------:R-:W-:Y:S01]  /*1a80*/  UIADD3 UR34, UR42, 0x282, URZ ;  /* 0x000002822a227890 */ /* 0x000fe2000fffe03f */
[----:B------:R-:W-:Y:S01]  /*1a90*/  IMAD.MOV.U32 R110, RZ, RZ, R25 ;  /* 0x000000ffff6e7224 */ /* 0x000fe200078e0019 */
[----:B------:R-:W-:Y:S01]  /*1aa0*/  UMOV UR33, 0x80000020 ;  /* 0x8000002000217882 */ /* 0x000fe20000000000 */
[----:B------:R-:W-:Y:S01]  /*1ab0*/  UMOV UR35, 0x80000020 ;  /* 0x8000002000237882 */ /* 0x000fe20000000000 */
[----:B------:R-:W-:Y:S01]  /*1ac0*/  UIADD3 UR44, UR4, 0x400, URZ ;  /* 0x00000400042c7890 */ /* 0x000fe2000fffe03f */
[----:B------:R-:W-:Y:S01]  /*1ad0*/  IMAD.IADD R3, R24, 0x1, -R3 ;  /* 0x0000000118037824 */ /* 0x000fe200078e0a03 */
[----:B------:R-:W-:Y:S01]  /*1ae0*/  UIADD3 UR46, UR42, 0x500, URZ ;  /* 0x000005002a2e7890 */ /* 0x000fe2000fffe03f */
[--C-:B------:R-:W-:Y:S01]  /*1af0*/  IMAD.MOV.U32 R112, RZ, RZ, R25.reuse ;  /* 0x000000ffff707224 */ /* 0x100fe200078e0019 */
[----:B------:R-:W-:Y:S01]  /*1b00*/  UMOV UR45, 0x80000020 ;  /* 0x80000020002d7882 */ /* 0x000fe20000000000 */
[----:B------:R-:W-:Y:S01]  /*1b10*/  UMOV UR47, 0x80000020 ;  /* 0x80000020002f7882 */ /* 0x000fe20000000000 */
[----:B------:R-:W-:Y:S01]  /*1b20*/  UIADD3 UR48, UR4, 0x402, URZ ;  /* 0x0000040204307890 */ /* 0x000fe2000fffe03f */
[----:B------:R-:W-:Y:S01]  /*1b30*/  IMAD R6, R3, R6, 0xa0 ;  /* 0x000000a003067424 */ /* 0x000fe200078e0206 */
[----:B------:R-:W-:Y:S01]  /*1b40*/  UIADD3 UR4, UR42, 0x680, URZ ;  /* 0x000006802a047890 */ /* 0x000fe2000fffe03f */
[----:B------:R-:W-:Y:S01]  /*1b50*/  IMAD.MOV.U32 R114, RZ, RZ, R25 ;  /* 0x000000ffff727224 */ /* 0x000fe200078e0019 */
[----:B------:R-:W-:Y:S01]  /*1b60*/  UIADD3 UR50, UR42, 0x502, URZ ;  /* 0x000005022a327890 */ /* 0x000fe2000fffe03f */
[----:B------:R-:W-:Y:S01]  /*1b70*/  IMAD.IADD R19, R6, 0x1, R19 ;  /* 0x0000000106137824 */ /* 0x000fe200078e0213 */
[----:B------:R-:W-:Y:S01]  /*1b80*/  UMOV UR49, 0x80000020 ;  /* 0x8000002000317882 */ /* 0x000fe20000000000 */
[----:B------:R-:W-:Y:S01]  /*1b90*/  UMOV UR51, 0x80000020 ;  /* 0x8000002000337882 */ /* 0x000fe20000000000 */
[----:B------:R-:W-:Y:S01]  /*1ba0*/  UMOV UR7, 0x80000020 ;  /* 0x8000002000077882 */ /* 0x000fe20000000000 */
[----:B------:R-:W-:-:S02]  /*1bb0*/  IMAD R6, R22, -0xa0, R19 ;  /* 0xffffff6016067824 */ /* 0x000fc400078e0213 */
[----:B------:R-:W-:Y:S02]  /*1bc0*/  VIADD R22, R22, 0xfffffffe ;  /* 0xfffffffe16167836 */ /* 0x000fe40000000000 */
[--C-:B------:R-:W-:Y:S01]  /*1bd0*/  IMAD.MOV.U32 R116, RZ, RZ, R25.reuse ;  /* 0x000000ffff747224 */ /* 0x100fe200078e0019 */
[C---:B------:R-:W-:Y:S01]  /*1be0*/  ISETP.GT.AND P3, PT, R6.reuse, RZ, PT ;  /* 0x000000ff0600720c */ /* 0x040fe20003f64270 */
[----:B------:R-:W-:Y:S01]  /*1bf0*/  IMAD.MOV.U32 R118, RZ, RZ, R25 ;  /* 0x000000ffff767224 */ /* 0x000fe200078e0019 */
[C---:B------:R-:W-:Y:S02]  /*1c00*/  ISETP.GT.AND P6, PT, R6.reuse, 0x1, PT ;  /* 0x000000010600780c */ /* 0x040fe40003fc4270 */
[C---:B------:R-:W-:Y:S02]  /*1c10*/  ISETP.GT.AND P5, PT, R6.reuse, 0x8, PT ;  /* 0x000000080600780c */ /* 0x040fe40003fa4270 */
[C---:B------:R-:W-:Y:S02]  /*1c20*/  ISETP.GT.AND P2, PT, R6.reuse, 0x9, PT ;  /* 0x000000090600780c */ /* 0x040fe40003f44270 */
[----:B------:R-:W-:-:S02]  /*1c30*/  ISETP.GT.AND P4, PT, R6, 0x10, PT ;  /* 0x000000100600780c */ /* 0x000fc40003f84270 */
[C---:B------:R-:W-:Y:S01]  /*1c40*/  ISETP.GT.AND P1, PT, R6.reuse, 0x79, PT ;  /* 0x000000790600780c */ /* 0x040fe20003f24270 */
[----:B------:R-:W-:Y:S02]  /*1c50*/  WARPGROUP.DEPBAR.LE gsb0, 0x0 ;  /* 0x00008000000079c5 */ /* 0x000fe40000010000 */
[----:B------:R-:W-:Y:S01]  /*1c60*/  WARPGROUP.ARRIVE ;  /* 0x00000000000079c5 */ /* 0x000fe20000000000 */
[----:B------:R-:W-:-:S05]  /*1c70*/  ISETP.GT.AND P0, PT, R6, 0x80, PT ;  /* 0x000000800600780c */ /* 0x000fca0003f04270 */
[----:B------:R-:W-:Y:S01]  /*1c80*/  QGMMA.64x32x32.F32.E4M3.E4M3 R76, gdesc[UR8], RZ, !UPT, gsb0 ;  /* 0x00600000084c79f3 */ /* 0x000fe2000c0008ff */
[----:B------:R-:W-:Y:S02]  /*1c90*/  UIADD3 UR8, UR42, 0x180, URZ ;  /* 0x000001802a087890 */ /* 0x000fe4000fffe03f */
[----:B------:R-:W-:Y:S01]  /*1ca0*/  UIADD3 UR10, UR42, 0x200, URZ ;  /* 0x000002002a0a7890 */ /* 0x000fe2000fffe03f */
[----:B------:R-:W-:Y:S01]  /*1cb0*/  UMOV UR9, UR49 ;  /* 0x0000003100097c82 */ /* 0x000fe20008000000 */
[----:B------:R-:W-:-:S03]  /*1cc0*/  UMOV UR11, 0x80000020 ;  /* 0x80000020000b7882 */ /* 0x000fc60000000000 */
[----:B------:R-:W-:Y:S01]  /*1cd0*/  UMOV UR22, UR8 ;  /* 0x0000000800167c82 */ /* 0x000fe20008000000 */
[----:B------:R-:W-:Y:S01]  /*1ce0*/  UMOV UR8, UR48 ;  /* 0x0000003000087c82 */ /* 0x000fe20008000000 */
[----:B------:R-:W-:Y:S01]  /*1cf0*/  UMOV UR14, UR10 ;  /* 0x0000000a000e7c82 */ /* 0x000fe20008000000 */
[----:B------:R-:W-:Y:S01]  /*1d00*/  UIADD3 UR10, UR42, 0x602, URZ ;  /* 0x000006022a0a7890 */ /* 0x000fe2000fffe03f */
[----:B------:R-:W-:Y:S02]  /*1d10*/  WARPGROUP.DEPBAR.LE gsb0, 0x0 ;  /* 0x00008000000079c5 */ /* 0x000fe40000010000 */
[----:B------:R-:W-:-:S06]  /*1d20*/  WARPGROUP.ARRIVE ;  /* 0x00000000000079c5 */ /* 0x000fcc0000000000 */
[----:B------:R-:W-:Y:S03]  /*1d30*/  QGMMA.64x32x32.F32.E4M3.E4M3 R60, gdesc[UR16], RZ, !UPT, gsb0 ;  /* 0x00600000103c79f3 */ /* 0x000fe6000c0008ff */
        /* <DEDUP_REMOVED lines=8> */
[----:B------:R-:W-:Y:S01]  /*1dc0*/  QGMMA.64x32x32.F32.E4M3.E4M3 R92, gdesc[UR24], R92, gsb0 ;  /* 0x00600000185c79f3 */ /* 0x000fe2000800085c */
[----:B------:R-:W-:Y:S01]  /*1dd0*/  UIADD3 UR26, UR42, 0x82, URZ ;  /* 0x000000822a1a7890 */ /* 0x000fe2000fffe03f */
[----:B------:R-:W-:Y:S01]  /*1de0*/  UMOV UR27, 0x80000020 ;  /* 0x80000020001b7882 */ /* 0x000fe20000000000 */
        /* <DEDUP_REMOVED lines=8> */
[----:B------:R-:W-:Y:S01]  /*1e70*/  UMOV UR26, UR5 ;  /* 0x00000005001a7c82 */ /* 0x000fe20008000000 */
[----:B------:R-:W-:Y:S01]  /*1e80*/  UMOV UR27, 0x80000020 ;  /* 0x80000020001b7882 */ /* 0x000fe20000000000 */
[----:B------:R-:W-:Y:S01]  /*1e90*/  UIADD3 UR5, UR42, 0x400, URZ ;  /* 0x000004002a057890 */ /* 0x000fe2000fffe03f */
        /* <DEDUP_REMOVED lines=8> */
[----:B------:R-:W-:Y:S03]  /*1f20*/  QGMMA.64x32x32.F32.E4M3.E4M3 R28, gdesc[UR24], R28, gsb0 ;  /* 0x00600000181c79f3 */ /* 0x000fe6000800081c */
        /* <DEDUP_REMOVED lines=65> */
[----:B------:R-:W-:Y:S01]  /*2340*/  UMOV UR4, UR48 ;  /* 0x0000003000047c82 */ /* 0x000fe20008000000 */
        /* <DEDUP_REMOVED lines=15> */
[----:B------:R-:W-:Y:S01]  /*2440*/  WARPGROUP.ARRIVE ;  /* 0x00000000000079c5 */ /* 0x000fe20000000000 */
[----:B------:R-:W-:Y:S01]  /*2450*/  FSEL R9, R94, -INF , P3 ;  /* 0xff8000005e097808 */ /* 0x000fe20001800000 */
[--C-:B------:R-:W-:Y:S01]  /*2460*/  IMAD.MOV.U32 R94, RZ, RZ, R25.reuse ;  /* 0x000000ffff5e7224 */ /* 0x100fe200078e0019 */
[----:B------:R-:W-:Y:S02]  /*2470*/  FSEL R95, R95, -INF , P6 ;  /* 0xff8000005f5f7808 */ /* 0x000fe40003000000 */
[----:B------:R-:W-:Y:S01]  /*2480*/  FSEL R109, R98, -INF , P5 ;  /* 0xff800000626d7808 */ /* 0x000fe20002800000 */
[----:B------:R-:W-:Y:S01]  /*2490*/  QGMMA.64x32x32.F32.E4M3.E4M3 R76, gdesc[UR48], R76, gsb0 ;  /* 0x00600000304c79f3 */ /* 0x000fe2000800084c */
[----:B------:R-:W-:Y:S01]  /*24a0*/  FMNMX.FTZ R8, R9, R95, !PT ;  /* 0x0000005f09087209 */ /* 0x000fe20007810000 */
[----:B------:R-:W-:Y:S01]  /*24b0*/  UIADD3 UR50, UR42, 0x702, URZ ;  /* 0x000007022a327890 */ /* 0x000fe2000fffe03f */
[----:B------:R-:W-:Y:S01]  /*24c0*/  FSEL R99, R99, -INF , P2 ;  /* 0xff80000063637808 */ /* 0x000fe20001000000 */
[----:B------:R-:W-:Y:S01]  /*24d0*/  UMOV UR51, 0x80000020 ;  /* 0x8000002000337882 */ /* 0x000fe20000000000 */
[----:B------:R-:W-:Y:S01]  /*24e0*/  FMNMX.FTZ R8, R109, R8, !PT ;  /* 0x000000086d087209 */ /* 0x000fe20007810000 */
[--C-:B------:R-:W-:Y:S01]  /*24f0*/  IMAD.MOV.U32 R98, RZ, RZ, R25.reuse ;  /* 0x000000ffff627224 */ /* 0x100fe200078e0019 */
[----:B------:R-:W-:Y:S01]  /*2500*/  FSEL R7, R92, -INF , P3 ;  /* 0xff8000005c077808 */ /* 0x000fe20001800000 */
[----:B------:R-:W-:Y:S01]  /*2510*/  IMAD.MOV.U32 R92, RZ, RZ, R25 ;  /* 0x000000ffff5c7224 */ /* 0x000fe200078e0019 */
[----:B------:R-:W-:-:S02]  /*2520*/  ISETP.GT.AND P3, PT, R6, 0x11, PT ;  /* 0x000000110600780c */ /* 0x000fc40003f64270 */
[----:B------:R-:W-:Y:S01]  /*2530*/  FSEL R111, R102, -INF , P4 ;  /* 0xff800000666f7808 */ /* 0x000fe20002000000 */
[----:B------:R-:W-:Y:S01]  /*2540*/  IMAD.MOV.U32 R102, RZ, RZ, R25 ;  /* 0x000000ffff667224 */ /* 0x000fe200078e0019 */
[----:B------:R-:W-:Y:S02]  /*2550*/  FMNMX.FTZ R8, R99, R8, !PT ;  /* 0x0000000863087209 */ /* 0x000fe40007810000 */
[----:B------:R-:W-:Y:S02]  /*2560*/  FSEL R93, R93, -INF , P6 ;  /* 0xff8000005d5d7808 */ /* 0x000fe40003000000 */
[----:B------:R-:W-:Y:S02]  /*2570*/  ISETP.GT.AND P6, PT, R6, 0x18, PT ;  /* 0x000000180600780c */ /* 0x000fe40003fc4270 */
[----:B------:R-:W-:Y:S02]  /*2580*/  FSEL R103, R103, -INF , P3 ;  /* 0xff80000067677808 */ /* 0x000fe40001800000 */
[----:B------:R-:W-:-:S02]  /*2590*/  FMNMX.FTZ R8, R111, R8, !PT ;  /* 0x000000086f087209 */ /* 0x000fc40007810000 */
[----:B------:R-:W-:Y:S01]  /*25a0*/  FSEL R11, R96, -INF , P5 ;  /* 0xff800000600b7808 */ /* 0x000fe20002800000 */
[--C-:B------:R-:W-:Y:S01]  /*25b0*/  IMAD.MOV.U32 R96, RZ, RZ, R25.reuse ;  /* 0x000000ffff607224 */ /* 0x100fe200078e0019 */
[----:B------:R-:W-:Y:S02]  /*25c0*/  ISETP.GT.AND P5, PT, R6, 0x19, PT ;  /* 0x000000190600780c */ /* 0x000fe40003fa4270 */
[----:B------:R-:W-:Y:S01]  /*25d0*/  FSEL R113, R106, -INF , P6 ;  /* 0xff8000006a717808 */ /* 0x000fe20003000000 */
[--C-:B------:R-:W-:Y:S01]  /*25e0*/  IMAD.MOV.U32 R106, RZ, RZ, R25.reuse ;  /* 0x000000ffff6a7224 */ /* 0x100fe200078e0019 */
[----:B------:R-:W-:Y:S02]  /*25f0*/  FMNMX.FTZ R8, R103, R8, !PT ;  /* 0x0000000867087209 */ /* 0x000fe40007810000 */
[----:B------:R-:W-:Y:S01]  /*2600*/  FSEL R13, R100, -INF , P4 ;  /* 0xff800000640d7808 */ /* 0x000fe20002000000 */
[----:B------:R-:W-:Y:S01]  /*2610*/  IMAD.MOV.U32 R100, RZ, RZ, R25 ;  /* 0x000000ffff647224 */ /* 0x000fe200078e0019 */
[----:B------:R-:W-:-:S02]  /*2620*/  FSEL R107, R107, -INF , P5 ;  /* 0xff8000006b6b7808 */ /* 0x000fc40002800000 */
[C---:B------:R-:W-:Y:S02]  /*2630*/  ISETP.GT.AND P4, PT, R6.reuse, 0x20, PT ;  /* 0x000000200600780c */ /* 0x040fe40003f84270 */
[----:B------:R-:W-:Y:S02]  /*2640*/  FMNMX.FTZ R8, R113, R8, !PT ;  /* 0x0000000871087209 */ /* 0x000fe40007810000 */
[----:B------:R-:W-:Y:S02]  /*2650*/  FSEL R101, R101, -INF , P3 ;  /* 0xff80000065657808 */ /* 0x000fe40001800000 */
[----:B------:R-:W-:Y:S02]  /*2660*/  ISETP.GT.AND P3, PT, R6, 0x21, PT ;  /* 0x000000210600780c */ /* 0x000fe40003f64270 */
[----:B------:R-:W-:Y:S02]  /*2670*/  FMNMX.FTZ R8, R107, R8, !PT ;  /* 0x000000086b087209 */ /* 0x000fe40007810000 */
[----:B------:R-:W-:-:S02]  /*2680*/  FSEL R97, R97, -INF , P2 ;  /* 0xff80000061617808 */ /* 0x000fc40001000000 */
[----:B------:R-:W-:Y:S02]  /*2690*/  ISETP.GT.AND P2, PT, R6, 0x28, PT ;  /* 0x000000280600780c */ /* 0x000fe40003f44270 */
[----:B------:R-:W-:Y:S01]  /*26a0*/  FSEL R15, R104, -INF , P6 ;  /* 0xff800000680f7808 */ /* 0x000fe20003000000 */
[----:B------:R-:W-:Y:S01]  /*26b0*/  IMAD.MOV.U32 R104, RZ, RZ, R25 ;  /* 0x000000ffff687224 */ /* 0x000fe200078e0019 */
[C---:B------:R-:W-:Y:S02]  /*26c0*/  ISETP.GT.AND P6, PT, R6.reuse, 0x29, PT ;  /* 0x000000290600780c */ /* 0x040fe40003fc4270 */
[----:B------:R-:W-:Y:S02]  /*26d0*/  FSEL R105, R105, -INF , P5 ;  /* 0xff80000069697808 */ /* 0x000fe40002800000 */
[----:B------:R-:W-:Y:S01]  /*26e0*/  ISETP.GT.AND P5, PT, R6, 0x30, PT ;  /* 0x000000300600780c */ /* 0x000fe20003fa4270 */
[----:B------:R-:W-:Y:S02]  /*26f0*/  WARPGROUP.DEPBAR.LE gsb0, 0x0 ;  /* 0x00008000000079c5 */ /* 0x000fe40000010000 */
[----:B------:R-:W-:Y:S01]  /*2700*/  WARPGROUP.ARRIVE ;  /* 0x00000000000079c5 */ /* 0x000fe20000000000 */
[----:B------:R-:W-:-:S02]  /*2710*/  FSEL R115, R78, -INF , P4 ;  /* 0xff8000004e737808 */ /* 0x000fc40002000000 */
[----:B------:R-:W-:Y:S02]  /*2720*/  FSEL R117, R79, -INF , P3 ;  /* 0xff8000004f757808 */ /* 0x000fe40001800000 */
[----:B------:R-:W-:Y:S01]  /*2730*/  FMNMX.FTZ R8, R115, R8, !PT ;  /* 0x0000000873087209 */ /* 0x000fe20007810000 */
[----:B------:R-:W-:Y:S01]  /*2740*/  QGMMA.64x32x32.F32.E4M3.E4M3 R60, gdesc[UR8], R60, gsb0 ;  /* 0x00600000083c79f3 */ /* 0x000fe2000800083c */
[----:B------:R-:W-:Y:S02]  /*2750*/  FSEL R119, R82, -INF , P2 ;  /* 0xff80000052777808 */ /* 0x000fe40001000000 */
[----:B------:R-:W-:Y:S02]  /*2760*/  FMNMX.FTZ R8, R117, R8, !PT ;  /* 0x0000000875087209 */ /* 0x000fe40007810000 */
        /* <DEDUP_REMOVED lines=12> */
[----:B------:R-:W-:Y:S01]  /*2830*/  FSEL R127, R90, -INF , P3 ;  /* 0xff8000005a7f7808 */ /* 0x000fe20001800000 */
[----:B------:R-:W-:Y:S01]  /*2840*/  IMAD.MOV.U32 R90, RZ, RZ, R25 ;  /* 0x000000ffff5a7224 */ /* 0x000fe200078e0019 */
[----:B------:R-:W-:-:S02]  /*2850*/  FMNMX.FTZ R8, R125, R8, !PT ;  /* 0x000000087d087209 */ /* 0x000fc40007810000 */
[----:B------:R-:W-:Y:S02]  /*2860*/  FSEL R81, R81, -INF , P6 ;  /* 0xff80000051517808 */ /* 0x000fe40003000000 */
[----:B------:R-:W-:Y:S02]  /*2870*/  ISETP.GT.AND P6, PT, R6, 0x40, PT ;  /* 0x000000400600780c */ /* 0x000fe40003fc4270 */
[----:B------:R-:W-:Y:S02]  /*2880*/  FSEL R129, R91, -INF , P2 ;  /* 0xff8000005b817808 */ /* 0x000fe40001000000 */
[----:B------:R-:W-:Y:S02]  /*2890*/  FMNMX.FTZ R8, R127, R8, !PT ;  /* 0x000000087f087209 */ /* 0x000fe40007810000 */
[----:B------:R-:W-:Y:S02]  /*28a0*/  FSEL R23, R84, -INF , P5 ;  /* 0xff80000054177808 */ /* 0x000fe40002800000 */
[----:B------:R-:W-:-:S02]  /*28b0*/  ISETP.GT.AND P5, PT, R6, 0x41, PT ;  /* 0x000000410600780c */ /* 0x000fc40003fa4270 */
[----:B------:R-:W-:Y:S02]  /*28c0*/  FMNMX.FTZ R8, R129, R8, !PT ;  /* 0x0000000881087209 */ /* 0x000fe40007810000 */
[----:B------:R-:W-:Y:S02]  /*28d0*/  FSEL R85, R85, -INF , P4 ;  /* 0xff80000055557808 */ /* 0x000fe40002000000 */
[----:B------:R-:W-:Y:S02]  /*28e0*/  ISETP.GT.AND P4, PT, R6, 0x48, PT ;  /* 0x000000480600780c */ /* 0x000fe40003f84270 */
[----:B------:R-:W-:Y:S01]  /*28f0*/  FSEL R27, R88, -INF , P3 ;  /* 0xff800000581b7808 */ /* 0x000fe20001800000 */
[----:B------:R-:W-:Y:S01]  /*2900*/  IMAD.MOV.U32 R88, RZ, RZ, R25 ;  /* 0x000000ffff587224 */ /* 0x000fe200078e0019 */
[----:B------:R-:W-:Y:S02]  /*2910*/  ISETP.GT.AND P3, PT, R6, 0x49, PT ;  /* 0x000000490600780c */ /* 0x000fe40003f64270 */
[----:B------:R-:W-:-:S02]  /*2920*/  FSEL R89, R89, -INF , P2 ;  /* 0xff80000059597808 */ /* 0x000fc40001000000 */
[----:B------:R-:W-:Y:S01]  /*2930*/  ISETP.GT.AND P2, PT, R6, 0x50, PT ;  /* 0x000000500600780c */ /* 0x000fe20003f44270 */
[----:B------:R-:W-:Y:S02]  /*2940*/  WARPGROUP.DEPBAR.LE gsb0, 0x0 ;  /* 0x00008000000079c5 */ /* 0x000fe40000010000 */
[----:B------:R-:W-:Y:S01]  /*2950*/  WARPGROUP.ARRIVE ;  /* 0x00000000000079c5 */ /* 0x000fe20000000000 */
[----:B------:R-:W-:Y:S02]  /*2960*/  FSEL R131, R62, -INF , P6 ;  /* 0xff8000003e837808 */ /* 0x000fe40003000000 */
[----:B------:R-:W-:Y:S02]  /*2970*/  FSEL R133, R63, -INF , P5 ;  /* 0xff8000003f857808 */ /* 0x000fe40002800000 */
[----:B------:R-:W-:Y:S01]  /*2980*/  FMNMX.FTZ R8, R131, R8, !PT ;  /* 0x0000000883087209 */ /* 0x000fe20007810000 */
[----:B------:R-:W-:Y:S01]  /*2990*/  QGMMA.64x32x32.F32.E4M3.E4M3 R44, gdesc[UR4], R44, gsb0 ;  /* 0x00600000042c79f3 */ /* 0x000fe2000800082c */
[----:B------:R-:W-:-:S02]  /*29a0*/  FSEL R135, R66, -INF , P4 ;  /* 0xff80000042877808 */ /* 0x000fc40002000000 */
[----:B------:R-:W-:Y:S02]  /*29b0*/  FMNMX.FTZ R8, R133, R8, !PT ;  /* 0x0000000885087209 */ /* 0x000fe40007810000 */
        /* <DEDUP_REMOVED lines=19> */
[C---:B------:R-:W-:Y:S02]  /*2af0*/  ISETP.GT.AND P2, PT, R6.reuse, 0x61, PT ;  /* 0x000000610600780c */ /* 0x040fe40003f44270 */
[----:B------:R-:W-:Y:S02]  /*2b00*/  FMNMX.FTZ R8, R145, R8, !PT ;  /* 0x0000000891087209 */ /* 0x000fe40007810000 */
[----:B------:R-:W-:Y:S02]  /*2b10*/  FSEL R69, R69, -INF , P6 ;  /* 0xff80000045457808 */ /* 0x000fe40003000000 */
[----:B------:R-:W-:-:S02]  /*2b20*/  ISETP.GT.AND P6, PT, R6, 0x68, PT ;  /* 0x000000680600780c */ /* 0x000fc40003fc4270 */
[----:B------:R-:W-:Y:S02]  /*2b30*/  FSEL R73, R73, -INF , P4 ;  /* 0xff80000049497808 */ /* 0x000fe40002000000 */
        /* <DEDUP_REMOVED lines=8> */
[----:B------:R-:W-:Y:S02]  /*2bc0*/  ISETP.GT.AND P5, PT, R6, 0x69, PT ;  /* 0x000000690600780c */ /* 0x000fe40003fa4270 */
[----:B------:R-:W-:Y:S02]  /*2bd0*/  FSEL R151, R50, -INF , P6 ;  /* 0xff80000032977808 */ /* 0x000fe40003000000 */
[----:B------:R-:W-:Y:S02]  /*2be0*/  FMNMX.FTZ R8, R149, R8, !PT ;  /* 0x0000000895087209 */ /* 0x000fe40007810000 */
        /* <DEDUP_REMOVED lines=15> */
[----:B------:R-:W-:Y:S02]  /*2ce0*/  FMNMX.FTZ R8, R161, R8, !PT ;  /* 0x00000008a1087209 */ /* 0x000fe40007810000 */
[----:B------:R-:W-:Y:S02]  /*2cf0*/  FSEL R53, R53, -INF , P3 ;  /* 0xff80000035357808 */ /* 0x000fe40001800000 */
[----:B------:R-:W-:Y:S02]  /*2d00*/  ISETP.GT.AND P3, PT, R6, 0x90, PT ;  /* 0x000000900600780c */ /* 0x000fe40003f64270 */
[----:B------:R-:W-:Y:S02]  /*2d10*/  FSEL R59, R52, -INF , P4 ;  /* 0xff800000343b7808 */ /* 0x000fe40002000000 */
[----:B------:R-:W-:Y:S02]  /*2d20*/  ISETP.GT.AND P4, PT, R6, 0x91, PT ;  /* 0x000000910600780c */ /* 0x000fe40003f84270 */
[----:B------:R-:W-:-:S02]  /*2d30*/  FSEL R49, R49, -INF , P5 ;  /* 0xff80000031317808 */ /* 0x000fc40002800000 */
[----:B------:R-:W-:Y:S02]  /*2d40*/  ISETP.GT.AND P5, PT, R6, 0x98, PT ;  /* 0x000000980600780c */ /* 0x000fe40003fa4270 */
[----:B------:R-:W-:Y:S02]  /*2d50*/  FSEL R55, R48, -INF , P6 ;  /* 0xff80000030377808 */ /* 0x000fe40003000000 */
[----:B------:R-:W-:Y:S02]  /*2d60*/  ISETP.GT.AND P6, PT, R6, 0x99, PT ;  /* 0x000000990600780c */ /* 0x000fe40003fc4270 */
[----:B------:R-:W-:Y:S01]  /*2d70*/  P2R R24, PR, RZ, 0x2 ;  /* 0x00000002ff187803 */ /* 0x000fe20000000000 */
[----:B------:R-:W-:Y:S02]  /*2d80*/  WARPGROUP.DEPBAR.LE gsb0, 0x0 ;  /* 0x00008000000079c5 */ /* 0x000fe40000010000 */
        /* <DEDUP_REMOVED lines=9> */
[----:B------:R-:W-:Y:S02]  /*2e20*/  FMNMX.FTZ R8, R167, R8, !PT ;  /* 0x00000008a7087209 */ /* 0x000fe40007810000 */
[----:B------:R-:W-:Y:S02]  /*2e30*/  FSEL R171, R38, -INF , P3 ;  /* 0xff80000026ab7808 */ /* 0x000fe40001800000 */
[----:B------:R-:W-:Y:S02]  /*2e40*/  FMNMX.FTZ R8, R169, R8, !PT ;  /* 0x00000008a9087209 */ /* 0x000fe40007810000 */
[----:B------:R-:W-:Y:S02]  /*2e50*/  FSEL R173, R39, -INF , P4 ;  /* 0xff80000027ad7808 */ /* 0x000fe40002000000 */
[----:B------:R-:W-:-:S02]  /*2e60*/  FMNMX.FTZ R8, R171, R8, !PT ;  /* 0x00000008ab087209 */ /* 0x000fc40007810000 */
[----:B------:R-:W-:Y:S02]  /*2e70*/  FSEL R175, R42, -INF , P5 ;  /* 0xff8000002aaf7808 */ /* 0x000fe40002800000 */
[----:B------:R-:W-:Y:S02]  /*2e80*/  FMNMX.FTZ R8, R173, R8, !PT ;  /* 0x00000008ad087209 */ /* 0x000fe40007810000 */
[----:B------:R-:W-:Y:S02]  /*2e90*/  FSEL R177, R43, -INF , P6 ;  /* 0xff8000002bb17808 */ /* 0x000fe40003000000 */
[----:B------:R-:W-:Y:S02]  /*2ea0*/  FMNMX.FTZ R8, R175, R8, !PT ;  /* 0x00000008af087209 */ /* 0x000fe40007810000 */
[----:B------:R-:W-:Y:S02]  /*2eb0*/  P2R R14, PR, RZ, 0x4 ;  /* 0x00000004ff0e7803 */ /* 0x000fe40000000000 */
[----:B------:R-:W-:-:S02]  /*2ec0*/  FMNMX.FTZ R8, R177, R8, !PT ;  /* 0x00000008b1087209 */ /* 0x000fc40007810000 */
[----:B------:R-:W-:Y:S02]  /*2ed0*/  P2R R20, PR, RZ, 0x1 ;  /* 0x00000001ff147803 */ /* 0x000fe40000000000 */
[C---:B------:R-:W-:Y:S01]  /*2ee0*/  ISETP.GT.AND P0, PT, R6.reuse, 0x79, PT ;  /* 0x000000790600780c */ /* 0x040fe20003f04270 */
[----:B------:R-:W1:Y:S01]  /*2ef0*/  SHFL.BFLY PT, R3, R8, 0x2, 0x1f ;  /* 0x0c401f0008037f89 */ /* 0x000e6200000e0000 */
[----:B------:R-:W-:Y:S02]  /*2f00*/  ISETP.GT.AND P1, PT, R6, 0x80, PT ;  /* 0x000000800600780c */ /* 0x000fe40003f24270 */
[----:B------:R-:W-:Y:S02]  /*2f10*/  FSEL R57, R57, -INF , P0 ;  /* 0xff80000039397808 */ /* 0x000fe40000000000 */
[----:B------:R-:W-:Y:S02]  /*2f20*/  ISETP.NE.AND P0, PT, R20, RZ, PT ;  /* 0x000000ff1400720c */ /* 0x000fe40003f05270 */
[----:B------:R-:W-:-:S02]  /*2f30*/  FSEL R35, R28, -INF , P1 ;  /* 0xff8000001c237808 */ /* 0x000fc40000800000 */
[----:B------:R-:W-:Y:S02]  /*2f40*/  ISETP.NE.AND P1, PT, R24, RZ, PT ;  /* 0x000000ff1800720c */ /* 0x000fe40003f25270 */
[----:B------:R-:W-:Y:S02]  /*2f50*/  FSEL R39, R32, -INF , P0 ;  /* 0xff80000020277808 */ /* 0x000fe40000000000 */
[----:B------:R-:W-:Y:S02]  /*2f60*/  FSEL R29, R29, -INF , P1 ;  /* 0xff8000001d1d7808 */ /* 0x000fe40000800000 */
[----:B------:R-:W-:Y:S02]  /*2f70*/  ISETP.NE.AND P1, PT, R26, RZ, PT ;  /* 0x000000ff1a00720c */ /* 0x000fe40003f25270 */
[----:B------:R-:W-:Y:S01]  /*2f80*/  ISETP.NE.AND P0, PT, R108, RZ, PT ;  /* 0x000000ff6c00720c */ /* 0x000fe20003f05270 */
[----:B------:R-:W-:Y:S01]  /*2f90*/  IMAD.MOV.U32 R108, RZ, RZ, R25 ;  /* 0x000000ffff6c7224 */ /* 0x000fe200078e0019 */
[----:B-1----:R-:W-:-:S05]  /*2fa0*/  FMNMX.FTZ R10, R8, R3, !PT ;  /* 0x00000003080a7209 */ /* 0x002fca0007810000 */
[----:B------:R-:W1:Y:S02]  /*2fb0*/  SHFL.BFLY PT, R3, R10, 0x1, 0x1f ;  /* 0x0c201f000a037f89 */ /* 0x000e6400000e0000 */
[----:B-1----:R-:W-:-:S04]  /*2fc0*/  FMNMX.FTZ R3, R10, R3, !PT ;  /* 0x000000030a037209 */ /* 0x002fc80007810000 */
[----:B------:R-:W-:Y:S01]  /*2fd0*/  FSETP.NEU.FTZ.AND P2, PT, R3, -INF , PT ;  /* 0xff8000000300780b */ /* 0x000fe20003f5d000 */
[----:B------:R-:W-:-:S05]  /*2fe0*/  FFMA.FTZ R12, R2, R3, -8 ;  /* 0xc1000000020c7423 */ /* 0x000fca0000010003 */
[----:B------:R-:W-:Y:S02]  /*2ff0*/  FSEL R54, R12, RZ, P2 ;  /* 0x000000ff0c367208 */ /* 0x000fe40001000000 */
[----:B------:R-:W-:Y:S02]  /*3000*/  ISETP.NE.AND P2, PT, R14, RZ, PT ;  /* 0x000000ff0e00720c */ /* 0x000fe40003f45270 */
[----:B------:R-:W-:Y:S01]  /*3010*/  FMNMX.FTZ R14, R7, R93, !PT ;  /* 0x0000005d070e7209 */ /* 0x000fe20007810000 */
[C-C-:B------:R-:W-:Y:S01]  /*3020*/  FFMA.FTZ R123, R2.reuse, R123, -R54.reuse ;  /* 0x0000007b027b7223 */ /* 0x140fe20000010836 */
[C-C-:B------:R-:W-:Y:S01]  /*3030*/  FFMA.FTZ R43, R2.reuse, R95, -R54.reuse ;  /* 0x0000005f022b7223 */ /* 0x140fe20000010836 */
[C-C-:B------:R-:W-:Y:S01]  /*3040*/  FFMA.FTZ R95, R2.reuse, R125, -R54.reuse ;  /* 0x0000007d025f7223 */ /* 0x140fe20000010836 */
[----:B------:R-:W-:Y:S01]  /*3050*/  FMNMX.FTZ R14, R11, R14, !PT ;  /* 0x0000000e0b0e7209 */ /* 0x000fe20007810000 */
[--C-:B------:R-:W-:Y:S01]  /*3060*/  FFMA.FTZ R127, R2, R127, -R54.reuse ;  /* 0x0000007f027f7223 */ /* 0x100fe20000010836 */
[----:B------:R-:W-:Y:S01]  /*3070*/  FSEL R125, R36, -INF , P3 ;  /* 0xff800000247d7808 */ /* 0x000fe20001800000 */
[C-C-:B------:R-:W-:Y:S01]  /*3080*/  FFMA.FTZ R75, R2.reuse, R99, -R54.reuse ;  /* 0x00000063024b7223 */ /* 0x140fe20000010836 */
[----:B------:R-:W-:Y:S01]  /*3090*/  FMNMX.FTZ R20, R97, R14, !PT ;  /* 0x0000000e61147209 */ /* 0x000fe20007810000 */
[C-C-:B------:R-:W-:Y:S01]  /*30a0*/  FFMA.FTZ R99, R2.reuse, R129, -R54.reuse ;  /* 0x0000008102637223 */ /* 0x140fe20000010836 */
[--C-:B------:R-:W-:Y:S01]  /*30b0*/  FFMA.FTZ R131, R2, R131, -R54.reuse ;  /* 0x0000008302837223 */ /* 0x100fe20000010836 */
[----:B------:R-:W-:Y:S01]  /*30c0*/  FSEL R129, R40, -INF , P5 ;  /* 0xff80000028817808 */ /* 0x000fe20002800000 */
[C-C-:B------:R-:W-:Y:S01]  /*30d0*/  FFMA.FTZ R6, R2.reuse, R9, -R54.reuse ;  /* 0x0000000902067223 */ /* 0x140fe20000010836 */
[----:B------:R-:W-:Y:S01]  /*30e0*/  FMNMX.FTZ R20, R13, R20, !PT ;  /* 0x000000140d147209 */ /* 0x000fe20007810000 */
[C-C-:B------:R-:W-:Y:S01]  /*30f0*/  FFMA.FTZ R8, R2.reuse, R109, -R54.reuse ;  /* 0x0000006d02087223 */ /* 0x140fe20000010836 */
[----:B------:R-:W-:Y:S01]  /*3100*/  MUFU.EX2 R43, R43 ;  /* 0x0000002b002b7308 */ /* 0x000fe20000000800 */
[C-C-:B------:R-:W-:Y:S01]  /*3110*/  FFMA.FTZ R115, R2.reuse, R115, -R54.reuse ;  /* 0x0000007302737223 */ /* 0x140fe20000010836 */
[----:B------:R-:W-:Y:S01]  /*3120*/  FMNMX.FTZ R20, R101, R20, !PT ;  /* 0x0000001465147209 */ /* 0x000fe20007810000 */
[C-C-:B------:R-:W-:Y:S01]  /*3130*/  FFMA.FTZ R119, R2.reuse, R119, -R54.reuse ;  /* 0x0000007702777223 */ /* 0x140fe20000010836 */
[C-C-:B------:R-:W-:Y:S01]  /*3140*/  FFMA.FTZ R10, R2.reuse, R111, -R54.reuse ;  /* 0x0000006f020a7223 */ /* 0x140fe20000010836 */
        /* <DEDUP_REMOVED lines=19> */
[----:B------:R-:W1:Y:S01]  /*3280*/  MUFU.EX2 R75, R75 ;  /* 0x0000004b004b7308 */ /* 0x000e620000000800 */
[C-C-:B------:R-:W-:Y:S01]  /*3290*/  FFMA.FTZ R36, R2.reuse, R147, -R54.reuse ;  /* 0x0000009302247223 */ /* 0x140fe20000010836 */
[----:B------:R-:W-:Y:S01]  /*32a0*/  FMNMX.FTZ R26, R81, R24, !PT ;  /* 0x00000018511a7209 */ /* 0x000fe20007810000 */
[C-C-:B------:R-:W-:Y:S01]  /*32b0*/  FFMA.FTZ R151, R2.reuse, R151, -R54.reuse ;  /* 0x0000009702977223 */ /* 0x140fe20000010836 */
[C-C-:B------:R-:W-:Y:S01]  /*32c0*/  FFMA.FTZ R40, R2.reuse, R155, -R54.reuse ;  /* 0x0000009b02287223 */ /* 0x140fe20000010836 */
[C-C-:B------:R-:W-:Y:S01]  /*32d0*/  FFMA.FTZ R111, R2.reuse, R157, -R54.reuse ;  /* 0x0000009d026f7223 */ /* 0x140fe20000010836 */
[----:B------:R-:W-:Y:S01]  /*32e0*/  FMNMX.FTZ R26, R23, R26, !PT ;  /* 0x0000001a171a7209 */ /* 0x000fe20007810000 */
[C-C-:B------:R-:W-:Y:S01]  /*32f0*/  FFMA.FTZ R42, R2.reuse, R159, -R54.reuse ;  /* 0x0000009f022a7223 */ /* 0x140fe20000010836 */
[----:B------:R2:W-:Y:S01]  /*3300*/  MUFU.EX2 R24, R123 ;  /* 0x0000007b00187308 */ /* 0x0005e20000000800 */
[C-C-:B------:R-:W-:Y:S01]  /*3310*/  FFMA.FTZ R113, R2.reuse, R161, -R54.reuse ;  /* 0x000000a102717223 */ /* 0x140fe20000010836 */
[----:B------:R-:W-:Y:S01]  /*3320*/  FMNMX.FTZ R26, R85, R26, !PT ;  /* 0x0000001a551a7209 */ /* 0x000fe20007810000 */
[C-C-:B------:R-:W-:Y:S01]  /*3330*/  FFMA.FTZ R46, R2.reuse, R167, -R54.reuse ;  /* 0x000000a7022e7223 */ /* 0x140fe20000010836 */
[C-C-:B------:R-:W-:Y:S01]  /*3340*/  FFMA.FTZ R117, R2.reuse, R169, -R54.reuse ;  /* 0x000000a902757223 */ /* 0x140fe20000010836 */
[C-C-:B------:R-:W-:Y:S01]  /*3350*/  FFMA.FTZ R48, R2.reuse, R171, -R54.reuse ;  /* 0x000000ab02307223 */ /* 0x140fe20000010836 */
[----:B------:R-:W-:Y:S01]  /*3360*/  FMNMX.FTZ R26, R27, R26, !PT ;  /* 0x0000001a1b1a7209 */ /* 0x000fe20007810000 */
[----:B------:R-:W-:Y:S01]  /*3370*/  FFMA.FTZ R121, R2, R177, -R54 ;  /* 0x000000b102797223 */ /* 0x000fe20000010836 */
[----:B------:R3:W-:Y:S01]  /*3380*/  MUFU.EX2 R14, R115 ;  /* 0x00000073000e7308 */ /* 0x0007e20000000800 */
[----:B--2---:R-:W-:-:S02]  /*3390*/  FSEL R123, R33, -INF , P2 ;  /* 0xff800000217b7808 */ /* 0x004fc40001000000 */
[----:B------:R-:W-:Y:S02]  /*33a0*/  FMNMX.FTZ R28, R89, R26, !PT ;  /* 0x0000001a591c7209 */ /* 0x000fe40007810000 */
[----:B-1----:R-:W-:Y:S02]  /*33b0*/  F2FP.SATFINITE.E4M3.F32.PACK_AB_MERGE_C R201, R75, R8, RZ ;  /* 0x000000084bc9723e */ /* 0x002fe400048070ff */
[----:B------:R-:W-:Y:S01]  /*33c0*/  FMNMX.FTZ R28, R63, R28, !PT ;  /* 0x0000001c3f1c7209 */ /* 0x000fe20007810000 */
[----:B------:R1:W-:Y:S01]  /*33d0*/  MUFU.EX2 R26, R127 ;  /* 0x0000007f001a7308 */ /* 0x0003e20000000800 */
[----:B---3--:R-:W-:Y:S01]  /*33e0*/  FFMA.FTZ R115, R2, R165, -R54 ;  /* 0x000000a502737223 */ /* 0x008fe20000010836 */
[----:B------:R-:W-:Y:S02]  /*33f0*/  F2FP.SATFINITE.E4M3.F32.PACK_AB_MERGE_C R201, R43, R6, R201 ;  /* 0x000000062bc9723e */ /* 0x000fe400048070c9 */
[----:B------:R-:W-:-:S04]  /*3400*/  FMNMX.FTZ R28, R61, R28, !PT ;  /* 0x0000001c3d1c7209 */ /* 0x000fc80007810000 */
[----:B------:R-:W-:Y:S01]  /*3410*/  FMNMX.FTZ R28, R67, R28, !PT ;  /* 0x0000001c431c7209 */ /* 0x000fe20007810000 */
[----:B------:R2:W-:Y:S01]  /*3420*/  MUFU.EX2 R20, R119 ;  /* 0x0000007700147308 */ /* 0x0005e20000000800 */
[----:B-1----:R-:W-:Y:S01]  /*3430*/  FSEL R127, R37, -INF , P4 ;  /* 0xff800000257f7808 */ /* 0x002fe20002000000 */
[----:B------:R-:W-:Y:S01]  /*3440*/  FFMA.FTZ R37, R2, R149, -R54 ;  /* 0x0000009502257223 */ /* 0x000fe20000010836 */
[----:B------:R-:W-:-:S04]  /*3450*/  FMNMX.FTZ R30, R65, R28, !PT ;  /* 0x0000001c411e7209 */ /* 0x000fc80007810000 */
[----:B------:R-:W-:Y:S01]  /*3460*/  FMNMX.FTZ R30, R71, R30, !PT ;  /* 0x0000001e471e7209 */ /* 0x000fe20007810000 */
[----:B------:R1:W-:Y:S01]  /*3470*/  MUFU.EX2 R28, R131 ;  /* 0x00000083001c7308 */ /* 0x0003e20000000800 */
[----:B--2---:R-:W-:Y:S02]  /*3480*/  FFMA.FTZ R119, R2, R173, -R54 ;  /* 0x000000ad02777223 */ /* 0x004fe40000010836 */
[----:B------:R-:W-:-:S04]  /*3490*/  FMNMX.FTZ R30, R69, R30, !PT ;  /* 0x0000001e451e7209 */ /* 0x000fc80007810000 */
[----:B------:R-:W-:Y:S01]  /*34a0*/  FMNMX.FTZ R30, R47, R30, !PT ;  /* 0x0000001e2f1e7209 */ /* 0x000fe20007810000 */
[----:B------:R-:W2:Y:S01]  /*34b0*/  MUFU.EX2 R10, R10 ;  /* 0x0000000a000a7308 */ /* 0x000ea20000000800 */
[----:B-1----:R-:W-:Y:S01]  /*34c0*/  FSEL R131, R41, -INF , P6 ;  /* 0xff80000029837808 */ /* 0x002fe20003000000 */
[----:B------:R-:W-:Y:S01]  /*34d0*/  FFMA.FTZ R41, R2, R153, -R54 ;  /* 0x0000009902297223 */ /* 0x000fe20000010836 */
[----:B------:R-:W-:-:S04]  /*34e0*/  FMNMX.FTZ R32, R73, R30, !PT ;  /* 0x0000001e49207209 */ /* 0x000fc80007810000 */
[----:B------:R-:W-:Y:S01]  /*34f0*/  FMNMX.FTZ R32, R51, R32, !PT ;  /* 0x0000002033207209 */ /* 0x000fe20007810000 */
[----:B------:R-:W-:Y:S03]  /*3500*/  MUFU.EX2 R79, R79 ;  /* 0x0000004f004f7308 */ /* 0x000fe60000000800 */
        /* <DEDUP_REMOVED lines=21> */
[----:B------:R-:W-:-:S05]  /*3660*/  FMNMX.FTZ R9, R131, R38, !PT ;  /* 0x0000002683097209 */ /* 0x000fca0007810000 */
[----:B------:R-:W1:Y:S01]  /*3670*/  SHFL.BFLY PT, R44, R9, 0x2, 0x1f ;  /* 0x0c401f00092c7f89 */ /* 0x000e6200000e0000 */
[----:B------:R-:W-:Y:S08]  /*3680*/  MUFU.EX2 R30, R135 ;  /* 0x00000087001e7308 */ /* 0x000ff00000000800 */
[----:B------:R-:W-:Y:S08]  /*3690*/  MUFU.EX2 R107, R107 ;  /* 0x0000006b006b7308 */ /* 0x000ff00000000800 */
[----:B------:R-:W-:Y:S01]  /*36a0*/  MUFU.EX2 R32, R139 ;  /* 0x0000008b00207308 */ /* 0x000fe20000000800 */
[----:B-1----:R-:W-:Y:S01]  /*36b0*/  FMNMX.FTZ R50, R9, R44, !PT ;  /* 0x0000002c09327209 */ /* 0x002fe20007810000 */
[----:B------:R-:W-:-:S06]  /*36c0*/  FFMA.FTZ R44, R2, R163, -R54 ;  /* 0x000000a3022c7223 */ /* 0x000fcc0000010836 */
[----:B------:R-:W-:Y:S01]  /*36d0*/  MUFU.EX2 R109, R109 ;  /* 0x0000006d006d7308 */ /* 0x000fe20000000800 */
[----:B------:R-:W1:Y:S07]  /*36e0*/  SHFL.BFLY PT, R9, R50, 0x1, 0x1f ;  /* 0x0c201f0032097f89 */ /* 0x000e6e00000e0000 */
[----:B------:R-:W-:Y:S08]  /*36f0*/  MUFU.EX2 R34, R143 ;  /* 0x0000008f00227308 */ /* 0x000ff00000000800 */
[----:B------:R-:W-:Y:S08]  /*3700*/  MUFU.EX2 R33, R145 ;  /* 0x0000009100217308 */ /* 0x000ff00000000800 */
[----:B------:R-:W-:Y:S01]  /*3710*/  MUFU.EX2 R36, R36 ;  /* 0x0000002400247308 */ /* 0x000fe20000000800 */
[----:B-1----:R-:W-:Y:S01]  /*3720*/  FMNMX.FTZ R9, R50, R9, !PT ;  /* 0x0000000932097209 */ /* 0x002fe20007810000 */
[----:B------:R-:W-:-:S03]  /*3730*/  FFMA.FTZ R50, R2, R175, -R54 ;  /* 0x000000af02327223 */ /* 0x000fc60000010836 */
[----:B------:R-:W-:Y:S01]  /*3740*/  FSETP.NEU.FTZ.AND P2, PT, R9, -INF , PT ;  /* 0xff8000000900780b */ /* 0x000fe20003f5d000 */
[----:B------:R-:W-:Y:S02]  /*3750*/  FFMA.FTZ R52, R2, R9, -8 ;  /* 0xc100000002347423 */ /* 0x000fe40000010009 */
[----:B------:R-:W-:Y:S03]  /*3760*/  MUFU.EX2 R37, R37 ;  /* 0x0000002500257308 */ /* 0x000fe60000000800 */
[----:B------:R-:W-:Y:S02]  /*3770*/  FSEL R60, R52, RZ, P2 ;  /* 0x000000ff343c7208 */ /* 0x000fe40001000000 */
[----:B------:R-:W-:-:S03]  /*3780*/  ISETP.GE.AND P2, PT, R22, R17, PT ;  /* 0x000000111600720c */ /* 0x000fc60003f46270 */
        /* <DEDUP_REMOVED lines=24> */
[----:B------:R3:W4:Y:S01]  /*3910*/  MUFU.EX2 R62, R56 ;  /* 0x00000038003e7308 */ /* 0x0007220000000800 */
[C-C-:B------:R-:W-:Y:S01]  /*3920*/  FFMA.FTZ R73, R2.reuse, R73, -R60.reuse ;  /* 0x0000004902497223 */ /* 0x140fe2000001083c */
[C-C-:B------:R-:W-:Y:S01]  /*3930*/  FFMA.FTZ R51, R2.reuse, R51, -R60.reuse ;  /* 0x0000003302337223 */ /* 0x140fe2000001083c */
[C-C-:B------:R-:W-:Y:S01]  /*3940*/  FFMA.FTZ R45, R2.reuse, R45, -R60.reuse ;  /* 0x0000002d022d7223 */ /* 0x140fe2000001083c */
[C-C-:B------:R-:W-:Y:S01]  /*3950*/  FFMA.FTZ R55, R2.reuse, R55, -R60.reuse ;  /* 0x0000003702377223 */ /* 0x140fe2000001083c */
[C-C-:B------:R-:W-:Y:S01]  /*3960*/  FFMA.FTZ R49, R2.reuse, R49, -R60.reuse ;  /* 0x0000003102317223 */ /* 0x140fe2000001083c */
[C-C-:B------:R-:W-:Y:S01]  /*3970*/  FFMA.FTZ R59, R2.reuse, R59, -R60.reuse ;  /* 0x0000003b023b7223 */ /* 0x140fe2000001083c */
[C-C-:B------:R-:W-:Y:S01]  /*3980*/  FFMA.FTZ R53, R2.reuse, R53, -R60.reuse ;  /* 0x0000003502357223 */ /* 0x140fe2000001083c */
[----:B------:R-:W5:Y:S01]  /*3990*/  MUFU.EX2 R97, R97 ;  /* 0x0000006100617308 */ /* 0x000f620000000800 */
[C-C-:B---3--:R-:W-:Y:S01]  /*39a0*/  FFMA.FTZ R56, R2.reuse, R77, -R60.reuse ;  /* 0x0000004d02387223 */ /* 0x148fe2000001083c */
[C-C-:B------:R-:W-:Y:S01]  /*39b0*/  FFMA.FTZ R31, R2.reuse, R31, -R60.reuse ;  /* 0x0000001f021f7223 */ /* 0x140fe2000001083c */
[C-C-:B------:R-:W-:Y:S01]  /*39c0*/  FFMA.FTZ R57, R2.reuse, R57, -R60.reuse ;  /* 0x0000003902397223 */ /* 0x140fe2000001083c */
[C-C-:B------:R-:W-:Y:S01]  /*39d0*/  FFMA.FTZ R35, R2.reuse, R35, -R60.reuse ;  /* 0x0000002302237223 */ /* 0x140fe2000001083c */
[C-C-:B------:R-:W-:Y:S01]  /*39e0*/  FFMA.FTZ R29, R2.reuse, R29, -R60.reuse ;  /* 0x0000001d021d7223 */ /* 0x140fe2000001083c */
[C-C-:B------:R-:W-:Y:S01]  /*39f0*/  FFMA.FTZ R39, R2.reuse, R39, -R60.reuse ;  /* 0x0000002702277223 */ /* 0x140fe2000001083c */
[C-C-:B------:R-:W-:Y:S01]  /*3a00*/  FFMA.FTZ R123, R2.reuse, R123, -R60.reuse ;  /* 0x0000007b027b7223 */ /* 0x140fe2000001083c */
[----:B------:R-:W3:Y:S01]  /*3a10*/  MUFU.EX2 R11, R11 ;  /* 0x0000000b000b7308 */ /* 0x000ee20000000800 */
[C-C-:B------:R-:W-:Y:S01]  /*3a20*/  FFMA.FTZ R125, R2.reuse, R125, -R60.reuse ;  /* 0x0000007d027d7223 */ /* 0x140fe2000001083c */
[C-C-:B------:R-:W-:Y:S01]  /*3a30*/  FFMA.FTZ R127, R2.reuse, R127, -R60.reuse ;  /* 0x0000007f027f7223 */ /* 0x140fe2000001083c */
[----:B------:R-:W-:Y:S01]  /*3a40*/  FFMA.FTZ R129, R2, R129, -R60 ;  /* 0x0000008102817223 */ /* 0x000fe2000001083c */
[----:B------:R-:W-:-:S02]  /*3a50*/  IMAD.MOV.U32 R63, RZ, RZ, R25 ;  /* 0x000000ffff3f7224 */ /* 0x000fc400078e0019 */
[--C-:B------:R-:W-:Y:S02]  /*3a60*/  IMAD.MOV.U32 R77, RZ, RZ, R25.reuse ;  /* 0x000000ffff4d7224 */ /* 0x100fe400078e0019 */
[----:B------:R0:W-:Y:S01]  /*3a70*/  MUFU.EX2 R64, R15 ;  /* 0x0000000f00407308 */ /* 0x0001e20000000800 */
[--C-:B------:R-:W-:Y:S02]  /*3a80*/  IMAD.MOV.U32 R85, RZ, RZ, R25.reuse ;  /* 0x000000ffff557224 */ /* 0x100fe400078e0019 */
[--C-:B------:R-:W-:Y:S02]  /*3a90*/  IMAD.MOV.U32 R93, RZ, RZ, R25.reuse ;  /* 0x000000ffff5d7224 */ /* 0x100fe400078e0019 */
[----:B------:R-:W-:-:S03]  /*3aa0*/  IMAD.MOV.U32 R101, RZ, RZ, R25 ;  /* 0x000000ffff657224 */ /* 0x000fc600078e0019 */
[----:B------:R-:W3:Y:S01]  /*3ab0*/  MUFU.EX2 R54, R54 ;  /* 0x0000003600367308 */ /* 0x000ee20000000800 */
[--C-:B0-----:R-:W-:Y:S01]  /*3ac0*/  FFMA.FTZ R15, R2, R23, -R60.reuse ;  /* 0x00000017020f7223 */ /* 0x101fe2000001083c */
[----:B------:R-:W-:Y:S01]  /*3ad0*/  FADD.FTZ R23, R6, R43 ;  /* 0x0000002b06177221 */ /* 0x000fe20000010000 */
[----:B------:R-:W-:Y:S01]  /*3ae0*/  FFMA.FTZ R60, R2, R131, -R60 ;  /* 0x00000083023c7223 */ /* 0x000fe2000001083c */
[----:B------:R-:W-:Y:S02]  /*3af0*/  IMAD.MOV.U32 R43, RZ, RZ, R25 ;  /* 0x000000ffff2b7224 */ /* 0x000fe400078e0019 */
[----:B------:R-:W-:Y:S02]  /*3b00*/  FADD.FTZ R80, R8, R23 ;  /* 0x0000001708507221 */ /* 0x000fe40000010000 */
[----:B------:R1:W-:Y:S02]  /*3b10*/  MUFU.EX2 R66, R21 ;  /* 0x0000001500427308 */ /* 0x0003e40000000800 */
[----:B------:R-:W-:Y:S01]  /*3b20*/  FADD.FTZ R23, R75, R80 ;  /* 0x000000504b177221 */ /* 0x000fe20000010000 */
[----:B------:R-:W-:-:S03]  /*3b30*/  IMAD.MOV.U32 R75, RZ, RZ, R25 ;  /* 0x000000ffff4b7224 */ /* 0x000fc600078e0019 */
[----:B--2---:R-:W-:Y:S02]  /*3b40*/  FADD.FTZ R80, R10, R23 ;  /* 0x000000170a507221 */ /* 0x004fe40000010000 */
[----:B------:R-:W0:Y:S01]  /*3b50*/  MUFU.EX2 R105, R105 ;  /* 0x0000006900697308 */ /* 0x000e220000000800 */
[----:B-1----:R-:W-:-:S04]  /*3b60*/  FADD.FTZ R21, R7, R52 ;  /* 0x0000003407157221 */ /* 0x002fc80000010000 */
[----:B----4-:R-:W-:Y:S01]  /*3b70*/  FADD.FTZ R78, R62, R21 ;  /* 0x000000153e4e7221 */ /* 0x010fe20000010000 */
[C---:B-----5:R-:W-:Y:S02]  /*3b80*/  F2FP.SATFINITE.E4M3.F32.PACK_AB_MERGE_C R62, R97.reuse, R62, RZ ;  /* 0x0000003e613e723e */ /* 0x060fe400048070ff */
[----:B------:R1:W-:Y:S01]  /*3b90*/  MUFU.EX2 R70, R61 ;  /* 0x0000003d00467308 */ /* 0x0003e20000000800 */
[----:B------:R-:W-:Y:S01]  /*3ba0*/  FADD.FTZ R78, R97, R78 ;  /* 0x0000004e614e7221 */ /* 0x000fe20000010000 */
[----:B------:R-:W-:Y:S01]  /*3bb0*/  F2FP.SATFINITE.E4M3.F32.PACK_AB_MERGE_C R200, R52, R7, R62 ;  /* 0x0000000734c8723e */ /* 0x000fe2000480703e */
[--C-:B------:R-:W-:Y:S02]  /*3bc0*/  IMAD.MOV.U32 R52, RZ, RZ, R25.reuse ;  /* 0x000000ffff347224 */ /* 0x100fe400078e0019 */
[----:B---3--:R-:W-:Y:S01]  /*3bd0*/  FADD.FTZ R23, R11, R78 ;  /* 0x0000004e0b177221 */ /* 0x008fe20000010000 */
[----:B------:R-:W-:Y:S02]  /*3be0*/  IMAD.MOV.U32 R62, RZ, RZ, R25 ;  /* 0x000000ffff3e7224 */ /* 0x000fe400078e0019 */
[----:B------:R-:W2:Y:S01]  /*3bf0*/  MUFU.EX2 R13, R13 ;  /* 0x0000000d000d7308 */ /* 0x000ea20000000800 */
[----:B-1----:R-:W-:-:S02]  /*3c00*/  IMAD.U32 R61, RZ, RZ, UR40 ;  /* 0x00000028ff3d7e24 */ /* 0x002fc4000f8e00ff */
[----:B------:R-:W-:Y:S01]  /*3c10*/  FADD.FTZ R23, R54, R23 ;  /* 0x0000001736177221 */ /* 0x000fe20000010000 */
[----:B------:R-:W-:Y:S02]  /*3c20*/  IMAD.MOV.U32 R97, RZ, RZ, R25 ;  /* 0x000000ffff617224 */ /* 0x000fe400078e0019 */
[----:B------:R-:W-:Y:S02]  /*3c30*/  @!P1 VIADD R21, R61, 0x33440 ;  /* 0x000334403d159836 */ /* 0x000fe40000000000 */
[----:B------:R-:W-:Y:S01]  /*3c40*/  FADD.FTZ R61, R79, R80 ;  /* 0x000000504f3d7221 */ /* 0x000fe20000010000 */
[----:B------:R-:W-:Y:S01]  /*3c50*/  FADD.FTZ R80, R64, R23 ;  /* 0x0000001740507221 */ /* 0x000fe20000010000 */
[----:B------:R-:W1:Y:S01]  /*3c60*/  MUFU.EX2 R56, R56 ;  /* 0x0000003800387308 */ /* 0x000e620000000800 */
[C---:B0-----:R-:W-:Y:S01]  /*3c70*/  F2FP.SATFINITE.E4M3.F32.PACK_AB_MERGE_C R64, R105.reuse, R64, RZ ;  /* 0x000000406940723e */ /* 0x041fe200048070ff */
[----:B------:R-:W-:Y:S01]  /*3c80*/  FADD.FTZ R82, R12, R61 ;  /* 0x0000003d0c527221 */ /* 0x000fe20000010000 */
[----:B------:R-:W-:Y:S01]  /*3c90*/  @!P1 PRMT R21, RZ, 0x654, R21 ;  /* 0x00000654ff159816 */ /* 0x000fe20000000015 */
[----:B------:R-:W-:Y:S01]  /*3ca0*/  FADD.FTZ R80, R105, R80 ;  /* 0x0000005069507221 */ /* 0x000fe20000010000 */
[----:B------:R-:W-:Y:S01]  /*3cb0*/  F2FP.SATFINITE.E4M3.F32.PACK_AB_MERGE_C R202, R54, R11, R64 ;  /* 0x0000000b36ca723e */ /* 0x000fe20004807040 */
[--C-:B------:R-:W-:Y:S01]  /*3cc0*/  IMAD.MOV.U32 R54, RZ, RZ, R25.reuse ;  /* 0x000000ffff367224 */ /* 0x100fe200078e0019 */
[----:B------:R0:W-:Y:S01]  /*3cd0*/  @!P1 SYNCS.ARRIVE.TRANS64.RED.A1T0 RZ, [R21+URZ], RZ ;  /* 0x000000ff15ff99a7 */ /* 0x0001e2000810043f */
[----:B------:R-:W3:Y:S01]  /*3ce0*/  MUFU.EX2 R81, R81 ;  /* 0x0000005100517308 */ /* 0x000ee20000000800 */
[----:B------:R-:W-:-:S02]  /*3cf0*/  IMAD.MOV.U32 R61, RZ, RZ, R25 ;  /* 0x000000ffff3d7224 */ /* 0x000fc400078e0019 */
[--C-:B------:R-:W-:Y:S02]  /*3d00*/  IMAD.MOV.U32 R64, RZ, RZ, R25.reuse ;  /* 0x000000ffff407224 */ /* 0x100fe400078e0019 */
[----:B------:R-:W-:Y:S02]  /*3d10*/  IMAD.MOV.U32 R105, RZ, RZ, R25 ;  /* 0x000000ffff697224 */ /* 0x000fe400078e0019 */
[C---:B0-----:R-:W-:Y:S01]  /*3d20*/  FADD.FTZ R21, R83.reuse, R82 ;  /* 0x0000005253157221 */ /* 0x041fe20000010000 */
[----:B------:R-:W0:Y:S01]  /*3d30*/  MUFU.EX2 R15, R15 ;  /* 0x0000000f000f7308 */ /* 0x000e220000000800 */
[----:B------:R-:W-:Y:S02]  /*3d40*/  F2FP.SATFINITE.E4M3.F32.PACK_AB_MERGE_C R83, R83, R12, RZ ;  /* 0x0000000c5353723e */ /* 0x000fe400048070ff */
[----:B------:R-:W-:Y:S01]  /*3d50*/  FADD.FTZ R82, R14, R21 ;  /* 0x000000150e527221 */ /* 0x000fe20000010000 */
[----:B--2---:R-:W-:Y:S01]  /*3d60*/  FADD.FTZ R21, R13, R80 ;  /* 0x000000500d157221 */ /* 0x004fe20000010000 */
[----:B------:R-:W-:Y:S01]  /*3d70*/  F2FP.SATFINITE.E4M3.F32.PACK_AB_MERGE_C R203, R79, R10, R83 ;  /* 0x0000000a4fcb723e */ /* 0x000fe20004807053 */
[----:B------:R-:W-:-:S02]  /*3d80*/  IMAD.MOV.U32 R79, RZ, RZ, R25 ;  /* 0x000000ffff4f7224 */ /* 0x000fc400078e0019 */
[----:B------:R-:W-:Y:S01]  /*3d90*/  FADD.FTZ R23, R87, R82 ;  /* 0x0000005257177221 */ /* 0x000fe20000010000 */
[----:B------:R-:W2:Y:S01]  /*3da0*/  MUFU.EX2 R58, R58 ;  /* 0x0000003a003a7308 */ /* 0x000ea20000000800 */
[----:B-1----:R-:W-:Y:S01]  /*3db0*/  FADD.FTZ R21, R56, R21 ;  /* 0x0000001538157221 */ /* 0x002fe20000010000 */
[----:B------:R-:W-:Y:S02]  /*3dc0*/  IMAD.MOV.U32 R83, RZ, RZ, R25 ;  /* 0x000000ffff537224 */ /* 0x000fe400078e0019 */
[----:B------:R-:W-:Y:S01]  /*3dd0*/  FADD.FTZ R84, R20, R23 ;  /* 0x0000001714547221 */ /* 0x000fe20000010000 */
[----:B------:R-:W-:Y:S01]  /*3de0*/  FADD.FTZ R82, R66, R21 ;  /* 0x0000001542527221 */ /* 0x000fe20000010000 */
[----:B---3--:R-:W-:Y:S02]  /*3df0*/  F2FP.SATFINITE.E4M3.F32.PACK_AB_MERGE_C R66, R81, R66, RZ ;  /* 0x000000425142723e */ /* 0x008fe400048070ff */
[----:B------:R-:W-:Y:S01]  /*3e00*/  FADD.FTZ R21, R91, R84 ;  /* 0x000000545b157221 */ /* 0x000fe20000010000 */
[----:B------:R-:W1:Y:S01]  /*3e10*/  MUFU.EX2 R27, R27 ;  /* 0x0000001b001b7308 */ /* 0x000e620000000800 */
[----:B------:R-:W-:Y:S01]  /*3e20*/  FADD.FTZ R82, R81, R82 ;  /* 0x0000005251527221 */ /* 0x000fe20000010000 */
[----:B------:R-:W-:Y:S01]  /*3e30*/  F2FP.SATFINITE.E4M3.F32.PACK_AB_MERGE_C R91, R91, R20, RZ ;  /* 0x000000145b5b723e */ /* 0x000fe200048070ff */
[----:B------:R-:W-:Y:S01]  /*3e40*/  FADD.FTZ R84, R24, R21 ;  /* 0x0000001518547221 */ /* 0x000fe20000010000 */
[----:B------:R-:W-:Y:S01]  /*3e50*/  F2FP.SATFINITE.E4M3.F32.PACK_AB_MERGE_C R204, R56, R13, R66 ;  /* 0x0000000d38cc723e */ /* 0x000fe20004807042 */
[----:B0-----:R-:W-:Y:S01]  /*3e60*/  FADD.FTZ R21, R15, R82 ;  /* 0x000000520f157221 */ /* 0x001fe20000010000 */
[----:B------:R-:W-:Y:S01]  /*3e70*/  F2FP.SATFINITE.E4M3.F32.PACK_AB_MERGE_C R205, R87, R14, R91 ;  /* 0x0000000e57cd723e */ /* 0x000fe2000480705b */
[----:B------:R-:W-:Y:S01]  /*3e80*/  FADD.FTZ R23, R95, R84 ;  /* 0x000000545f177221 */ /* 0x000fe20000010000 */
[----:B------:R-:W0:Y:S01]  /*3e90*/  MUFU.EX2 R68, R89 ;  /* 0x0000005900447308 */ /* 0x000e220000000800 */
[----:B--2---:R-:W-:Y:S01]  /*3ea0*/  FADD.FTZ R84, R58, R21 ;  /* 0x000000153a547221 */ /* 0x004fe20000010000 */
[----:B------:R-:W-:-:S02]  /*3eb0*/  IMAD.MOV.U32 R56, RZ, RZ, R25 ;  /* 0x000000ffff387224 */ /* 0x000fc400078e0019 */
[----:B------:R-:W-:Y:S01]  /*3ec0*/  FADD.FTZ R86, R26, R23 ;  /* 0x000000171a567221 */ /* 0x000fe20000010000 */
[--C-:B------:R-:W-:Y:S02]  /*3ed0*/  IMAD.MOV.U32 R66, RZ, RZ, R25.reuse ;  /* 0x000000ffff427224 */ /* 0x100fe400078e0019 */
[----:B------:R-:W-:Y:S02]  /*3ee0*/  IMAD.MOV.U32 R81, RZ, RZ, R25 ;  /* 0x000000ffff517224 */ /* 0x000fe400078e0019 */
[----:B------:R-:W-:Y:S01]  /*3ef0*/  FADD.FTZ R23, R99, R86 ;  /* 0x0000005663177221 */ /* 0x000fe20000010000 */
[----:B------:R-:W2:Y:S01]  /*3f00*/  MUFU.EX2 R19, R19 ;  /* 0x0000001300137308 */ /* 0x000ea20000000800 */
[----:B-1----:R-:W-:Y:S01]  /*3f10*/  FADD.FTZ R21, R27, R84 ;  /* 0x000000541b157221 */ /* 0x002fe20000010000 */
[----:B------:R-:W-:Y:S01]  /*3f20*/  F2FP.SATFINITE.E4M3.F32.PACK_AB_MERGE_C R99, R99, R26, RZ ;  /* 0x0000001a6363723e */ /* 0x000fe200048070ff */
[----:B------:R-:W-:Y:S01]  /*3f30*/  FADD.FTZ R84, R28, R23 ;  /* 0x000000171c547221 */ /* 0x000fe20000010000 */
[----:B------:R-:W-:-:S02]  /*3f40*/  IMAD.MOV.U32 R87, RZ, RZ, R25 ;  /* 0x000000ffff577224 */ /* 0x000fc400078e0019 */
[----:B------:R-:W-:Y:S01]  /*3f50*/  F2FP.SATFINITE.E4M3.F32.PACK_AB_MERGE_C R207, R95, R24, R99 ;  /* 0x000000185fcf723e */ /* 0x000fe20004807063 */
[----:B------:R-:W-:Y:S01]  /*3f60*/  FADD.FTZ R23, R103, R84 ;  /* 0x0000005467177221 */ /* 0x000fe20000010000 */
[----:B------:R-:W1:Y:S01]  /*3f70*/  MUFU.EX2 R67, R67 ;  /* 0x0000004300437308 */ /* 0x000e620000000800 */
[C---:B0-----:R-:W-:Y:S01]  /*3f80*/  FADD.FTZ R8, R68.reuse, R21 ;  /* 0x0000001544087221 */ /* 0x041fe20000010000 */
[----:B------:R-:W-:Y:S01]  /*3f90*/  F2FP.SATFINITE.E4M3.F32.PACK_AB_MERGE_C R27, R68, R27, RZ ;  /* 0x0000001b441b723e */ /* 0x000fe200048070ff */
[----:B------:R-:W-:Y:S01]  /*3fa0*/  FADD.FTZ R20, R30, R23 ;  /* 0x000000171e147221 */ /* 0x000fe20000010000 */
[C---:B------:R-:W-:Y:S01]  /*3fb0*/  F2FP.SATFINITE.E4M3.F32.PACK_AB_MERGE_C R30, R107.reuse, R30, RZ ;  /* 0x0000001e6b1e723e */ /* 0x040fe200048070ff */
[----:B------:R-:W-:Y:S01]  /*3fc0*/  IMAD.MOV.U32 R24, RZ, RZ, R25 ;  /* 0x000000ffff187224 */ /* 0x000fe200078e0019 */
[----:B------:R-:W-:Y:S01]  /*3fd0*/  F2FP.SATFINITE.E4M3.F32.PACK_AB_MERGE_C R206, R58, R15, R27 ;  /* 0x0000000f3ace723e */ /* 0x000fe2000480701b */
[----:B------:R-:W-:Y:S01]  /*3fe0*/  FADD.FTZ R107, R107, R20 ;  /* 0x000000146b6b7221 */ /* 0x000fe20000010000 */
[----:B------:R-:W0:Y:S01]  /*3ff0*/  MUFU.EX2 R72, R65 ;  /* 0x0000004100487308 */ /* 0x000e220000000800 */
[----:B--2---:R-:W-:Y:S01]  /*4000*/  FADD.FTZ R21, R19, R8 ;  /* 0x0000000813157221 */ /* 0x004fe20000010000 */
[----:B------:R-:W-:Y:S01]  /*4010*/  F2FP.SATFINITE.E4M3.F32.PACK_AB_MERGE_C R209, R103, R28, R30 ;  /* 0x0000001c67d1723e */ /* 0x000fe2000480701e */
[----:B------:R-:W-:Y:S01]  /*4020*/  FADD.FTZ R20, R32, R107 ;  /* 0x0000006b20147221 */ /* 0x000fe20000010000 */
[----:B------:R-:W-:-:S02]  /*4030*/  IMAD.MOV.U32 R27, RZ, RZ, R25 ;  /* 0x000000ffff1b7224 */ /* 0x000fc400078e0019 */
[----:B------:R-:W-:Y:S01]  /*4040*/  FADD.FTZ R12, R70, R21 ;  /* 0x00000015460c7221 */ /* 0x000fe20000010000 */
[--C-:B------:R-:W-:Y:S02]  /*4050*/  IMAD.MOV.U32 R28, RZ, RZ, R25.reuse ;  /* 0x000000ffff1c7224 */ /* 0x100fe400078e0019 */
[----:B------:R-:W-:Y:S01]  /*4060*/  FADD.FTZ R23, R109, R20 ;  /* 0x000000146d177221 */ /* 0x000fe20000010000 */
[----:B------:R-:W2:Y:S01]  /*4070*/  MUFU.EX2 R71, R71 ;  /* 0x0000004700477308 */ /* 0x000ea20000000800 */
[----:B-1----:R-:W-:Y:S01]  /*4080*/  FADD.FTZ R21, R67, R12 ;  /* 0x0000000c43157221 */ /* 0x002fe20000010000 */
[----:B------:R-:W-:Y:S02]  /*4090*/  IMAD.MOV.U32 R30, RZ, RZ, R25 ;  /* 0x000000ffff1e7224 */ /* 0x000fe400078e0019 */
[----:B------:R-:W-:Y:S01]  /*40a0*/  FADD.FTZ R26, R34, R23 ;  /* 0x00000017221a7221 */ /* 0x000fe20000010000 */
[----:B------:R-:W-:Y:S01]  /*40b0*/  F2FP.SATFINITE.E4M3.F32.PACK_AB_MERGE_C R34, R33, R34, RZ ;  /* 0x000000222122723e */ /* 0x000fe200048070ff */
[----:B------:R-:W-:-:S02]  /*40c0*/  IMAD.MOV.U32 R58, RZ, RZ, R25 ;  /* 0x000000ffff3a7224 */ /* 0x000fc400078e0019 */
[----:B------:R-:W-:Y:S01]  /*40d0*/  FADD.FTZ R33, R33, R26 ;  /* 0x0000001a21217221 */ /* 0x000fe20000010000 */
[----:B------:R-:W1:Y:S01]  /*40e0*/  MUFU.EX2 R74, R69 ;  /* 0x00000045004a7308 */ /* 0x000e620000000800 */
[C---:B0-----:R-:W-:Y:S01]  /*40f0*/  FADD.FTZ R12, R72.reuse, R21 ;  /* 0x00000015480c7221 */ /* 0x041fe20000010000 */
[----:B------:R-:W-:Y:S01]  /*4100*/  F2FP.SATFINITE.E4M3.F32.PACK_AB_MERGE_C R67, R72, R67, RZ ;  /* 0x000000434843723e */ /* 0x000fe200048070ff */
[----:B------:R-:W-:Y:S01]  /*4110*/  FADD.FTZ R6, R36, R33 ;  /* 0x0000002124067221 */ /* 0x000fe20000010000 */
[----:B------:R-:W-:Y:S01]  /*4120*/  F2FP.SATFINITE.E4M3.F32.PACK_AB_MERGE_C R211, R109, R32, R34 ;  /* 0x000000206dd3723e */ /* 0x000fe20004807022 */
[----:B------:R-:W-:Y:S01]  /*4130*/  IMAD.MOV.U32 R26, RZ, RZ, R25 ;  /* 0x000000ffff1a7224 */ /* 0x000fe200078e0019 */
[----:B------:R-:W-:Y:S01]  /*4140*/  F2FP.SATFINITE.E4M3.F32.PACK_AB_MERGE_C R208, R70, R19, R67 ;  /* 0x0000001346d0723e */ /* 0x000fe20004807043 */
[----:B------:R-:W-:Y:S01]  /*4150*/  FADD.FTZ R23, R37, R6 ;  /* 0x0000000625177221 */ /* 0x000fe20000010000 */
[----:B------:R-:W0:Y:S01]  /*4160*/  MUFU.EX2 R47, R47 ;  /* 0x0000002f002f7308 */ /* 0x000e220000000800 */
[----:B--2---:R-:W-:Y:S01]  /*4170*/  FADD.FTZ R21, R71, R12 ;  /* 0x0000000c47157221 */ /* 0x004fe20000010000 */
[----:B------:R-:W-:-:S02]  /*4180*/  IMAD.MOV.U32 R33, RZ, RZ, R25 ;  /* 0x000000ffff217224 */ /* 0x000fc400078e0019 */
[----:B------:R-:W-:Y:S01]  /*4190*/  FADD.FTZ R14, R38, R23 ;  /* 0x00000017260e7221 */ /* 0x000fe20000010000 */
[--C-:B------:R-:W-:Y:S02]  /*41a0*/  IMAD.MOV.U32 R32, RZ, RZ, R25.reuse ;  /* 0x000000ffff207224 */ /* 0x100fe400078e0019 */
[----:B------:R-:W-:Y:S01]  /*41b0*/  IMAD.MOV.U32 R34, RZ, RZ, R25 ;  /* 0x000000ffff227224 */ /* 0x000fe200078e0019 */
[----:B------:R2:W3:Y:S01]  /*41c0*/  MUFU.EX2 R76, R73 ;  /* 0x00000049004c7308 */ /* 0x0004e20000000800 */
[----:B-1----:R-:W-:Y:S01]  /*41d0*/  FADD.FTZ R20, R74, R21 ;  /* 0x000000154a147221 */ /* 0x002fe20000010000 */
[--C-:B------:R-:W-:Y:S02]  /*41e0*/  IMAD.MOV.U32 R65, RZ, RZ, R25.reuse ;  /* 0x000000ffff417224 */ /* 0x100fe400078e0019 */
[--C-:B------:R-:W-:Y:S02]  /*41f0*/  IMAD.MOV.U32 R67, RZ, RZ, R25.reuse ;  /* 0x000000ffff437224 */ /* 0x100fe400078e0019 */
[----:B------:R-:W-:-:S02]  /*4200*/  IMAD.MOV.U32 R69, RZ, RZ, R25 ;  /* 0x000000ffff457224 */ /* 0x000fc400078e0019 */
[----:B------:R-:W1:Y:S01]  /*4210*/  MUFU.EX2 R51, R51 ;  /* 0x0000003300337308 */ /* 0x000e620000000800 */
[----:B0-----:R-:W-:Y:S01]  /*4220*/  FADD.FTZ R21, R47, R20 ;  /* 0x000000142f157221 */ /* 0x001fe20000010000 */
[--C-:B------:R-:W-:Y:S02]  /*4230*/  IMAD.MOV.U32 R68, RZ, RZ, R25.reuse ;  /* 0x000000ffff447224 */ /* 0x100fe400078e0019 */
[--C-:B------:R-:W-:Y:S02]  /*4240*/  IMAD.MOV.U32 R70, RZ, RZ, R25.reuse ;  /* 0x000000ffff467224 */ /* 0x100fe400078e0019 */
[----:B--2---:R-:W-:Y:S02]  /*4250*/  IMAD.MOV.U32 R73, RZ, RZ, R25 ;  /* 0x000000ffff497224 */ /* 0x004fe400078e0019 */
[----:B------:R0:W2:Y:S01]  /*4260*/  MUFU.EX2 R78, R45 ;  /* 0x0000002d004e7308 */ /* 0x0000a20000000800 */
[C---:B---3--:R-:W-:Y:S01]  /*4270*/  F2FP.SATFINITE.E4M3.F32.PACK_AB_MERGE_C R47, R76.reuse, R47, RZ ;  /* 0x0000002f4c2f723e */ /* 0x048fe200048070ff */
[----:B------:R-:W-:Y:S01]  /*4280*/  FADD.FTZ R76, R76, R21 ;  /* 0x000000154c4c7221 */ /* 0x000fe20000010000 */
[----:B------:R-:W-:-:S02]  /*4290*/  IMAD.MOV.U32 R72, RZ, RZ, R25 ;  /* 0x000000ffff487224 */ /* 0x000fc400078e0019 */
[----:B------:R-:W-:Y:S01]  /*42a0*/  F2FP.SATFINITE.E4M3.F32.PACK_AB_MERGE_C R210, R74, R71, R47 ;  /* 0x000000474ad2723e */ /* 0x000fe2000480702f */
[--C-:B------:R-:W-:Y:S02]  /*42b0*/  IMAD.MOV.U32 R47, RZ, RZ, R25.reuse ;  /* 0x000000ffff2f7224 */ /* 0x100fe400078e0019 */
[----:B------:R-:W3:Y:S01]  /*42c0*/  MUFU.EX2 R55, R55 ;  /* 0x0000003700377308 */ /* 0x000ee20000000800 */
[----:B-1----:R-:W-:Y:S01]  /*42d0*/  FADD.FTZ R21, R51, R76 ;  /* 0x0000004c33157221 */ /* 0x002fe20000010000 */
[--C-:B0-----:R-:W-:Y:S02]  /*42e0*/  IMAD.MOV.U32 R45, RZ, RZ, R25.reuse ;  /* 0x000000ffff2d7224 */ /* 0x101fe400078e0019 */
[--C-:B------:R-:W-:Y:S02]  /*42f0*/  IMAD.MOV.U32 R71, RZ, RZ, R25.reuse ;  /* 0x000000ffff477224 */ /* 0x100fe400078e0019 */
[----:B------:R-:W-:Y:S02]  /*4300*/  IMAD.MOV.U32 R74, RZ, RZ, R25 ;  /* 0x000000ffff4a7224 */ /* 0x000fe400078e0019 */
[----:B------:R0:W1:Y:S01]  /*4310*/  MUFU.EX2 R80, R49 ;  /* 0x0000003100507308 */ /* 0x0000620000000800 */
[----:B--2---:R-:W-:Y:S01]  /*4320*/  FADD.FTZ R10, R78, R21 ;  /* 0x000000154e0a7221 */ /* 0x004fe20000010000 */
[----:B------:R-:W-:-:S02]  /*4330*/  IMAD.MOV.U32 R76, RZ, RZ, R25 ;  /* 0x000000ffff4c7224 */ /* 0x000fc400078e0019 */
[--C-:B------:R-:W-:Y:S02]  /*4340*/  IMAD.MOV.U32 R84, RZ, RZ, R25.reuse ;  /* 0x000000ffff547224 */ /* 0x100fe400078e0019 */
[--C-:B------:R-:W-:Y:S02]  /*4350*/  IMAD.MOV.U32 R86, RZ, RZ, R25.reuse ;  /* 0x000000ffff567224 */ /* 0x100fe400078e0019 */
[----:B------:R-:W2:Y:S01]  /*4360*/  MUFU.EX2 R41, R41 ;  /* 0x0000002900297308 */ /* 0x000ea20000000800 */
[----:B---3--:R-:W-:Y:S01]  /*4370*/  FADD.FTZ R21, R55, R10 ;  /* 0x0000000a37157221 */ /* 0x008fe20000010000 */
[--C-:B0-----:R-:W-:Y:S02]  /*4380*/  IMAD.MOV.U32 R49, RZ, RZ, R25.reuse ;  /* 0x000000ffff317224 */ /* 0x101fe400078e0019 */
[--C-:B------:R-:W-:Y:S02]  /*4390*/  IMAD.MOV.U32 R89, RZ, RZ, R25.reuse ;  /* 0x000000ffff597224 */ /* 0x100fe400078e0019 */
[----:B------:R-:W-:-:S02]  /*43a0*/  IMAD.MOV.U32 R91, RZ, RZ, R25 ;  /* 0x000000ffff5b7224 */ /* 0x000fc400078e0019 */
[----:B------:R-:W0:Y:S01]  /*43b0*/  MUFU.EX2 R59, R59 ;  /* 0x0000003b003b7308 */ /* 0x000e220000000800 */
[C---:B-1----:R-:W-:Y:S01]  /*43c0*/  F2FP.SATFINITE.E4M3.F32.PACK_AB_MERGE_C R55, R80.reuse, R55, RZ ;  /* 0x000000375037723e */ /* 0x042fe200048070ff */
[----:B------:R-:W-:Y:S01]  /*43d0*/  FADD.FTZ R80, R80, R21 ;  /* 0x0000001550507221 */ /* 0x000fe20000010000 */
[----:B------:R-:W-:Y:S02]  /*43e0*/  IMAD.MOV.U32 R95, RZ, RZ, R25 ;  /* 0x000000ffff5f7224 */ /* 0x000fe400078e0019 */
[----:B------:R-:W-:Y:S01]  /*43f0*/  F2FP.SATFINITE.E4M3.F32.PACK_AB_MERGE_C R212, R78, R51, R55 ;  /* 0x000000334ed4723e */ /* 0x000fe20004807037 */
[--C-:B------:R-:W-:Y:S02]  /*4400*/  IMAD.MOV.U32 R51, RZ, RZ, R25.reuse ;  /* 0x000000ffff337224 */ /* 0x100fe400078e0019 */
[----:B------:R-:W1:Y:S01]  /*4410*/  MUFU.EX2 R40, R40 ;  /* 0x0000002800287308 */ /* 0x000e620000000800 */
[C---:B--2---:R-:W-:Y:S01]  /*4420*/  F2FP.SATFINITE.E4M3.F32.PACK_AB_MERGE_C R38, R41.reuse, R38, RZ ;  /* 0x000000262926723e */ /* 0x044fe200048070ff */
[----:B------:R-:W-:Y:S01]  /*4430*/  FADD.FTZ R41, R41, R14 ;  /* 0x0000000e29297221 */ /* 0x000fe20000010000 */
[----:B------:R-:W-:-:S02]  /*4440*/  IMAD.MOV.U32 R55, RZ, RZ, R25 ;  /* 0x000000ffff377224 */ /* 0x000fc400078e0019 */
[----:B------:R-:W-:Y:S01]  /*4450*/  F2FP.SATFINITE.E4M3.F32.PACK_AB_MERGE_C R213, R37, R36, R38 ;  /* 0x0000002425d5723e */ /* 0x000fe20004807026 */
[--C-:B------:R-:W-:Y:S02]  /*4460*/  IMAD.MOV.U32 R37, RZ, RZ, R25.reuse ;  /* 0x000000ffff257224 */ /* 0x100fe400078e0019 */
[----:B------:R2:W3:Y:S01]  /*4470*/  MUFU.EX2 R82, R53 ;  /* 0x0000003500527308 */ /* 0x0004e20000000800 */
[----:B0-----:R-:W-:Y:S01]  /*4480*/  FADD.FTZ R21, R59, R80 ;  /* 0x000000503b157221 */ /* 0x001fe20000010000 */
[--C-:B------:R-:W-:Y:S02]  /*4490*/  IMAD.MOV.U32 R36, RZ, RZ, R25.reuse ;  /* 0x000000ffff247224 */ /* 0x100fe400078e0019 */
[--C-:B------:R-:W-:Y:S02]  /*44a0*/  IMAD.MOV.U32 R38, RZ, RZ, R25.reuse ;  /* 0x000000ffff267224 */ /* 0x100fe400078e0019 */
[----:B------:R-:W-:Y:S02]  /*44b0*/  IMAD.MOV.U32 R78, RZ, RZ, R25 ;  /* 0x000000ffff4e7224 */ /* 0x000fe400078e0019 */
[----:B------:R-:W0:Y:S01]  /*44c0*/  MUFU.EX2 R111, R111 ;  /* 0x0000006f006f7308 */ /* 0x000e220000000800 */
[----:B-1----:R-:W-:Y:S01]  /*44d0*/  FADD.FTZ R10, R40, R41 ;  /* 0x00000029280a7221 */ /* 0x002fe20000010000 */
[----:B------:R-:W-:-:S02]  /*44e0*/  IMAD.MOV.U32 R41, RZ, RZ, R25 ;  /* 0x000000ffff297224 */ /* 0x000fc400078e0019 */
[--C-:B--2---:R-:W-:Y:S02]  /*44f0*/  IMAD.MOV.U32 R53, RZ, RZ, R25.reuse ;  /* 0x000000ffff357224 */ /* 0x104fe400078e0019 */
[----:B------:R-:W-:Y:S02]  /*4500*/  IMAD.MOV.U32 R80, RZ, RZ, R25 ;  /* 0x000000ffff507224 */ /* 0x000fe400078e0019 */
[----:B------:R-:W-:Y:S01]  /*4510*/  MUFU.EX2 R42, R42 ;  /* 0x0000002a002a7308 */ /* 0x000fe20000000800 */
[----:B---3--:R-:W-:Y:S01]  /*4520*/  FADD.FTZ R14, R82, R21 ;  /* 0x00000015520e7221 */ /* 0x008fe20000010000 */
[--C-:B------:R-:W-:Y:S02]  /*4530*/  IMAD.MOV.U32 R99, RZ, RZ, R25.reuse ;  /* 0x000000ffff637224 */ /* 0x100fe400078e0019 */
[--C-:B------:R-:W-:Y:S02]  /*4540*/  IMAD.MOV.U32 R103, RZ, RZ, R25.reuse ;  /* 0x000000ffff677224 */ /* 0x100fe400078e0019 */
[----:B------:R-:W-:-:S02]  /*4550*/  IMAD.MOV.U32 R107, RZ, RZ, R25 ;  /* 0x000000ffff6b7224 */ /* 0x000fc400078e0019 */
[----:B------:R-:W1:Y:S01]  /*4560*/  MUFU.EX2 R113, R113 ;  /* 0x0000007100717308 */ /* 0x000e620000000800 */
[----:B0-----:R-:W-:Y:S01]  /*4570*/  FADD.FTZ R23, R111, R10 ;  /* 0x0000000a6f177221 */ /* 0x001fe20000010000 */
[----:B------:R-:W-:-:S06]  /*4580*/  IMAD.MOV.U32 R109, RZ, RZ, R25 ;  /* 0x000000ffff6d7224 */ /* 0x000fcc00078e0019 */
[----:B------:R-:W0:Y:S08]  /*4590*/  MUFU.EX2 R31, R31 ;  /* 0x0000001f001f7308 */ /* 0x000e300000000800 */
[----:B------:R2:W3:Y:S01]  /*45a0*/  MUFU.EX2 R8, R57 ;  /* 0x0000003900087308 */ /* 0x0004e20000000800 */
[----:B-1----:R-:W-:Y:S01]  /*45b0*/  F2FP.SATFINITE.E4M3.F32.PACK_AB_MERGE_C R20, R113, R42, RZ ;  /* 0x0000002a7114723e */ /* 0x002fe200048070ff */
[----:B------:R-:W-:-:S03]  /*45c0*/  FADD.FTZ R42, R42, R23 ;  /* 0x000000172a2a7221 */ /* 0x000fc60000010000 */
[----:B------:R-:W-:Y:S01]  /*45d0*/  F2FP.SATFINITE.E4M3.F32.PACK_AB_MERGE_C R215, R111, R40, R20 ;  /* 0x000000286fd7723e */ /* 0x000fe20004807014 */
[----:B------:R-:W-:Y:S01]  /*45e0*/  FADD.FTZ R113, R113, R42 ;  /* 0x0000002a71717221 */ /* 0x000fe20000010000 */
[--C-:B------:R-:W-:Y:S01]  /*45f0*/  IMAD.MOV.U32 R40, RZ, RZ, R25.reuse ;  /* 0x000000ffff287224 */ /* 0x100fe200078e0019 */
[----:B------:R-:W-:Y:S01]  /*4600*/  MUFU.EX2 R46, R46 ;  /* 0x0000002e002e7308 */ /* 0x000fe20000000800 */
[----:B0-----:R-:W-:Y:S01]  /*4610*/  FADD.FTZ R21, R31, R14 ;  /* 0x0000000e1f157221 */ /* 0x001fe20000010000 */
[--C-:B------:R-:W-:Y:S02]  /*4620*/  IMAD.MOV.U32 R42, RZ, RZ, R25.reuse ;  /* 0x000000ffff2a7224 */ /* 0x100fe400078e0019 */
[--C-:B--2---:R-:W-:Y:S02]  /*4630*/  IMAD.MOV.U32 R57, RZ, RZ, R25.reuse ;  /* 0x000000ffff397224 */ /* 0x104fe400078e0019 */
[----:B------:R-:W-:Y:S02]  /*4640*/  IMAD.MOV.U32 R111, RZ, RZ, R25 ;  /* 0x000000ffff6f7224 */ /* 0x000fe400078e0019 */
[----:B------:R-:W0:Y:S01]  /*4650*/  MUFU.EX2 R117, R117 ;  /* 0x0000007500757308 */ /* 0x000e220000000800 */
[C---:B---3--:R-:W-:Y:S01]  /*4660*/  F2FP.SATFINITE.E4M3.F32.PACK_AB_MERGE_C R31, R8.reuse, R31, RZ ;  /* 0x0000001f081f723e */ /* 0x048fe200048070ff */
        /* <DEDUP_REMOVED lines=9> */
[----:B-1----:R-:W-:-:S07]  /*4700*/  FADD.FTZ R7, R35, R8 ;  /* 0x0000000823077221 */ /* 0x002fce0000010000 */
[----:B------:R1:W3:Y:S01]  /*4710*/  MUFU.EX2 R12, R29 ;  /* 0x0000001d000c7308 */ /* 0x0002e20000000800 */
[----:B--2---:R-:W-:Y:S01]  /*4720*/  FADD.FTZ R14, R44, R113 ;  /* 0x000000712c0e7221 */ /* 0x004fe20000010000 */
[----:B------:R-:W-:-:S06]  /*4730*/  IMAD.MOV.U32 R113, RZ, RZ, R25 ;  /* 0x000000ffff717224 */ /* 0x000fcc00078e0019 */
[----:B------:R-:W2:Y:S01]  /*4740*/  MUFU.EX2 R39, R39 ;  /* 0x0000002700277308 */ /* 0x000ea20000000800 */
[C---:B0-----:R-:W-:Y:S01]  /*4750*/  F2FP.SATFINITE.E4M3.F32.PACK_AB_MERGE_C R217, R115.reuse, R44, R20 ;  /* 0x0000002c73d9723e */ /* 0x041fe20004807014 */
[----:B------:R-:W-:Y:S01]  /*4760*/  FADD.FTZ R115, R115, R14 ;  /* 0x0000000e73737221 */ /* 0x000fe20000010000 */
[--C-:B-1----:R-:W-:Y:S02]  /*4770*/  IMAD.MOV.U32 R29, RZ, RZ, R25.reuse ;  /* 0x000000ffff1d7224 */ /* 0x102fe400078e0019 */
[----:B------:R-:W-:Y:S02]  /*4780*/  IMAD.MOV.U32 R44, RZ, RZ, R25 ;  /* 0x000000ffff2c7224 */ /* 0x000fe400078e0019 */
[----:B------:R-:W-:Y:S01]  /*4790*/  FADD.FTZ R46, R46, R115 ;  /* 0x000000732e2e7221 */ /* 0x000fe20000010000 */
[----:B------:R-:W-:Y:S01]  /*47a0*/  IMAD.MOV.U32 R115, RZ, RZ, R25 ;  /* 0x000000ffff737224 */ /* 0x000fe200078e0019 */
[----:B------:R-:W0:Y:S01]  /*47b0*/  MUFU.EX2 R6, R123 ;  /* 0x0000007b00067308 */ /* 0x000e220000000800 */
[----:B---3--:R-:W-:Y:S01]  /*47c0*/  FADD.FTZ R8, R12, R7 ;  /* 0x000000070c087221 */ /* 0x008fe20000010000 */
[----:B------:R-:W-:Y:S01]  /*47d0*/  FADD.FTZ R117, R117, R46 ;  /* 0x0000002e75757221 */ /* 0x000fe20000010000 */
[----:B------:R-:W-:-:S05]  /*47e0*/  IMAD.MOV.U32 R46, RZ, RZ, R25 ;  /* 0x000000ffff2e7224 */ /* 0x000fca00078e0019 */
[----:B------:R-:W-:Y:S01]  /*47f0*/  MUFU.EX2 R50, R50 ;  /* 0x0000003200327308 */ /* 0x000fe20000000800 */
[----:B--2---:R-:W-:-:S07]  /*4800*/  FADD.FTZ R7, R39, R8 ;  /* 0x0000000827077221 */ /* 0x004fce0000010000 */
[----:B------:R-:W1:Y:S01]  /*4810*/  MUFU.EX2 R121, R121 ;  /* 0x0000007900797308 */ /* 0x000e620000000800 */
[C---:B0-----:R-:W-:Y:S01]  /*4820*/  F2FP.SATFINITE.E4M3.F32.PACK_AB_MERGE_C R39, R6.reuse, R39, RZ ;  /* 0x000000270627723e */ /* 0x041fe200048070ff */
[----:B------:R-:W-:-:S03]  /*4830*/  FADD.FTZ R6, R6, R7 ;  /* 0x0000000706067221 */ /* 0x000fc60000010000 */
[----:B------:R-:W-:Y:S01]  /*4840*/  F2FP.SATFINITE.E4M3.F32.PACK_AB_MERGE_C R216, R12, R35, R39 ;  /* 0x000000230cd8723e */ /* 0x000fe20004807027 */
[--C-:B------:R-:W-:Y:S02]  /*4850*/  IMAD.MOV.U32 R35, RZ, RZ, R25.reuse ;  /* 0x000000ffff237224 */ /* 0x100fe400078e0019 */
[----:B------:R-:W0:Y:S01]  /*4860*/  MUFU.EX2 R125, R125 ;  /* 0x0000007d007d7308 */ /* 0x000e220000000800 */
[----:B------:R-:W-:-:S07]  /*4870*/  IMAD.MOV.U32 R39, RZ, RZ, R25 ;  /* 0x000000ffff277224 */ /* 0x000fce00078e0019 */
[----:B------:R-:W2:Y:S01]  /*4880*/  MUFU.EX2 R48, R48 ;  /* 0x0000003000307308 */ /* 0x000ea20000000800 */
[----:B-1----:R-:W-:-:S07]  /*4890*/  F2FP.SATFINITE.E4M3.F32.PACK_AB_MERGE_C R11, R121, R50, RZ ;  /* 0x00000032790b723e */ /* 0x002fce00048070ff */
[----:B------:R-:W1:Y:S01]  /*48a0*/  MUFU.EX2 R119, R119 ;  /* 0x0000007700777308 */ /* 0x000e620000000800 */
[----:B0-----:R-:W-:-:S07]  /*48b0*/  FADD.FTZ R7, R125, R6 ;  /* 0x000000067d077221 */ /* 0x001fce0000010000 */
[----:B------:R-:W0:Y:S01]  /*48c0*/  MUFU.EX2 R10, R127 ;  /* 0x0000007f000a7308 */ /* 0x000e220000000800 */
[----:B--2---:R-:W-:Y:S01]  /*48d0*/  FADD.FTZ R8, R48, R117 ;  /* 0x0000007530087221 */ /* 0x004fe20000010000 */
[----:B------:R-:W-:-:S06]  /*48e0*/  IMAD.MOV.U32 R117, RZ, RZ, R25 ;  /* 0x000000ffff757224 */ /* 0x000fcc00078e0019 */
[----:B------:R-:W2:Y:S01]  /*48f0*/  MUFU.EX2 R129, R129 ;  /* 0x0000008100817308 */ /* 0x000ea20000000800 */
[C---:B-1----:R-:W-:Y:S01]  /*4900*/  F2FP.SATFINITE.E4M3.F32.PACK_AB_MERGE_C R219, R119.reuse, R48, R11 ;  /* 0x0000003077db723e */ /* 0x042fe2000480700b */
[----:B------:R-:W-:Y:S01]  /*4910*/  FADD.FTZ R119, R119, R8 ;  /* 0x0000000877777221 */ /* 0x000fe20000010000 */
[----:B------:R-:W-:-:S03]  /*4920*/  IMAD.MOV.U32 R48, RZ, RZ, R25 ;  /* 0x000000ffff307224 */ /* 0x000fc600078e0019 */
[----:B------:R-:W-:Y:S01]  /*4930*/  FADD.FTZ R8, R50, R119 ;  /* 0x0000007732087221 */ /* 0x000fe20000010000 */
[----:B------:R-:W-:Y:S01]  /*4940*/  IMAD.MOV.U32 R50, RZ, RZ, R25 ;  /* 0x000000ffff327224 */ /* 0x000fe200078e0019 */
[----:B------:R-:W1:Y:S01]  /*4950*/  MUFU.EX2 R60, R60 ;  /* 0x0000003c003c7308 */ /* 0x000e620000000800 */
[----:B0-----:R-:W-:Y:S01]  /*4960*/  FADD.FTZ R6, R10, R7 ;  /* 0x000000070a067221 */ /* 0x001fe20000010000 */
[----:B------:R-:W-:Y:S01]  /*4970*/  FADD.FTZ R8, R121, R8 ;  /* 0x0000000879087221 */ /* 0x000fe20000010000 */
[----:B------:R-:W-:Y:S02]  /*4980*/  IMAD.MOV.U32 R119, RZ, RZ, R25 ;  /* 0x000000ffff777224 */ /* 0x000fe400078e0019 */
[----:B--2---:R-:W-:Y:S01]  /*4990*/  FADD.FTZ R7, R129, R6 ;  /* 0x0000000681077221 */ /* 0x004fe20000010000 */
[----:B------:R-:W-:Y:S01]  /*49a0*/  IMAD.MOV.U32 R6, RZ, RZ, RZ ;  /* 0x000000ffff067224 */ /* 0x000fe200078e00ff */
[C---:B-1----:R-:W-:Y:S02]  /*49b0*/  F2FP.SATFINITE.E4M3.F32.PACK_AB_MERGE_C R11, R60.reuse, R129, RZ ;  /* 0x000000813c0b723e */ /* 0x042fe400048070ff */
[----:B------:R-:W-:Y:S01]  /*49c0*/  FADD.FTZ R7, R60, R7 ;  /* 0x000000073c077221 */ /* 0x000fe20000010000 */
[----:B------:R-:W-:Y:S01]  /*49d0*/  IMAD.MOV.U32 R60, RZ, RZ, R25 ;  /* 0x000000ffff3c7224 */ /* 0x000fe200078e0019 */
[----:B------:R-:W-:Y:S01]  /*49e0*/  F2FP.SATFINITE.E4M3.F32.PACK_AB_MERGE_C R218, R10, R125, R11 ;  /* 0x0000007d0ada723e */ /* 0x000fe2000480700b */
[----:B------:R-:W-:Y:S06]  /*49f0*/  @!P2 BRA `(.L_x_3153) ;  /* 0x000000300088a947 */ /* 0x000fec0003800000 */
        /* <DEDUP_REMOVED lines=52> */
[----:B------:R-:W-:-:S06]  /*4d40*/  UMOV UR53, URZ ;  /* 0x0000003f00357c82 */ /* 0x000fcc0008000000 */
.L_x_3163:
[----:B------:R-:W-:Y:S01]  /*4d50*/  ISETP.NE.AND P3, PT, RZ, UR41, PT ;  /* 0x00000029ff007c0c */ /* 0x000fe2000bf65270 */
[----:B------:R-:W-:-:S04]  /*4d60*/  UISETP.NE.AND UP0, UPT, UR53, 0x1, UPT ;  /* 0x000000013500788c */ /* 0x000fc8000bf05270 */
[----:B------:R-:W-:-:S06]  /*4d70*/  USEL UR4, URZ, 0x1, UP0 ;  /* 0x000000013f047887 */ /* 0x000fcc0008000000 */
[----:B------:R-:W-:Y:S02]  /*4d80*/  LOP3.LUT R6, R12, UR4, RZ, 0x3c, !PT ;  /* 0x000000040c067c12 */ /* 0x000fe4000f8e3cff */
[----:B------:R-:W-:Y:S05]  /*4d90*/  @P3 BRA `(.L_x_3154) ;  /* 0x0000000000343947 */ /* 0x000fea0003800000 */
[----:B------:R-:W-:Y:S05]  /*4da0*/  @!P0 BRA `(.L_x_3155) ;  /* 0x0000000000048947 */ /* 0x000fea0003800000 */
[----:B------:R-:W-:Y:S01]  /*4db0*/  BPT.TRAP 0x1 ;  /* 0x000000040000795c */ /* 0x000fe20000300000 */
.L_x_3155:
        /* <DEDUP_REMOVED lines=8> */
.L_x_3156:
[----:B-1----:R-:W-:Y:S05]  /*4e40*/  @P2 BRA `(.L_x_3154) ;  /* 0x0000000000082947 */ /* 0x002fea0003800000 */
[----:B------:R-:W1:Y:S02]  /*4e50*/  SYNCS.PHASECHK.TRANS64.TRYWAIT P2, [UR4+0x33430], R3 ;  /* 0x03343003ff0075a7 */ /* 0x000e640008040144 */
[----:B-1----:R-:W-:Y:S05]  /*4e60*/  @!P2 BRA `(.L_x_3157) ;  /* 0x000000b00034a947 */ /* 0x002fea0003800000 */
.L_x_3154:
[----:B01----:R-:W-:Y:S01]  /*4e70*/  VIADD R3, R18, 0x8 ;  /* 0x0000000812037836 */ /* 0x003fe20000000000 */
[----:B------:R-:W-:Y:S01]  /*4e80*/  UIADD3 UR52, UR53, 0x1, URZ ;  /* 0x0000000135347890 */ /* 0x000fe2000fffe03f */
[C---:B------:R-:W-:Y:S01]  /*4e90*/  R2UR UR4, R4.reuse ;  /* 0x00000000040472ca */ /* 0x040fe200000e0000 */
[----:B------:R-:W-:Y:S01]  /*4ea0*/  UMOV UR7, 0x80000020 ;  /* 0x8000002000077882 */ /* 0x000fe20000000000 */
[C---:B------:R-:W-:Y:S01]  /*4eb0*/  R2UR UR5, R5.reuse ;  /* 0x00000000050572ca */ /* 0x040fe200000e0000 */
[----:B------:R0:W-:Y:S01]  /*4ec0*/  BAR.SYNC.DEFER_BLOCKING R3, 0x100 ;  /* 0x000400030000751d */ /* 0x0001e20000010000 */
[----:B------:R-:W-:Y:S01]  /*4ed0*/  UISETP.NE.AND UP0, UPT, UR52, 0x2, UPT ;  /* 0x000000023400788c */ /* 0x000fe2000bf05270 */
[C---:B------:R-:W-:Y:S02]  /*4ee0*/  R2UR UR8, R4.reuse ;  /* 0x00000000040872ca */ /* 0x040fe400000e0000 */
[C---:B------:R-:W-:Y:S01]  /*4ef0*/  R2UR UR9, R5.reuse ;  /* 0x00000000050972ca */ /* 0x040fe200000e0000 */
[----:B------:R-:W-:Y:S01]  /*4f00*/  USEL UR52, UR52, URZ, UP0 ;  /* 0x0000003f34347287 */ /* 0x000fe20008000000 */
[C---:B------:R-:W-:Y:S01]  /*4f10*/  R2UR UR12, R4.reuse ;  /* 0x00000000040c72ca */ /* 0x040fe200000e0000 */
[----:B------:R-:W-:Y:S01]  /*4f20*/  UMOV UR11, 0x80000020 ;  /* 0x80000020000b7882 */ /* 0x000fe20000000000 */
[C---:B------:R-:W-:Y:S01]  /*4f30*/  R2UR UR13, R5.reuse ;  /* 0x00000000050d72ca */ /* 0x040fe200000e0000 */
[----:B------:R-:W-:Y:S01]  /*4f40*/  UIMAD UR54, UR52, 0x780, UR42 ;  /* 0x00000780343678a4 */ /* 0x000fe2000f8e022a */
[C---:B------:R-:W-:Y:S01]  /*4f50*/  R2UR UR16, R4.reuse ;  /* 0x00000000041072ca */ /* 0x040fe200000e0000 */
[----:B------:R-:W-:Y:S01]  /*4f60*/  UMOV UR15, 0x80000020 ;  /* 0x80000020000f7882 */ /* 0x000fe20000000000 */
[C---:B------:R-:W-:Y:S01]  /*4f70*/  R2UR UR17, R5.reuse ;  /* 0x00000000051172ca */ /* 0x040fe200000e0000 */
[----:B------:R-:W-:Y:S01]  /*4f80*/  UIADD3 UR10, UR54, 0x80, URZ ;  /* 0x00000080360a7890 */ /* 0x000fe2000fffe03f */
[----:B------:R-:W-:Y:S01]  /*4f90*/  R2UR UR20, R4 ;  /* 0x00000000041472ca */ /* 0x000fe200000e0000 */
[----:B------:R-:W-:Y:S01]  /*4fa0*/  UIADD3 UR14, UR54, 0x100, URZ ;  /* 0x00000100360e7890 */ /* 0x000fe2000fffe03f */
[----:B------:R-:W-:Y:S01]  /*4fb0*/  R2UR UR21, R5 ;  /* 0x00000000051572ca */ /* 0x000fe200000e0000 */
[----:B------:R-:W-:Y:S01]  /*4fc0*/  UMOV UR6, UR54 ;  /* 0x0000003600067c82 */ /* 0x000fe20008000000 */
[----:B------:R-:W-:Y:S01]  /*4fd0*/  UIADD3 UR18, UR54, 0x180, URZ ;  /* 0x0000018036127890 */ /* 0x000fe2000fffe03f */
[----:B------:R-:W-:Y:S01]  /*4fe0*/  UMOV UR19, 0x80000020 ;  /* 0x8000002000137882 */ /* 0x000fe20000000000 */
[----:B------:R-:W-:Y:S01]  /*4ff0*/  UIADD3 UR22, UR54, 0x200, URZ ;  /* 0x0000020036167890 */ /* 0x000fe2000fffe03f */
[----:B------:R-:W-:Y:S01]  /*5000*/  UMOV UR23, 0x80000020 ;  /* 0x8000002000177882 */ /* 0x000fe20000000000 */
[----:B------:R-:W-:Y:S01]  /*5010*/  WARPGROUP.ARRIVE ;  /* 0x00000000000079c5 */ /* 0x000fe20000000000 */
[----:B------:R-:W-:Y:S01]  /*5020*/  UIADD3 UR26, UR54, 0x2, URZ ;  /* 0x00000002361a7890 */ /* 0x000fe2000fffe03f */
[----:B------:R-:W-:Y:S01]  /*5030*/  UMOV UR27, 0x80000020 ;  /* 0x80000020001b7882 */ /* 0x000fe20000000000 */
[----:B------:R-:W-:-:S03]  /*5040*/  UIADD3 UR30, UR54, 0x280, URZ ;  /* 0x00000280361e7890 */ /* 0x000fc6000fffe03f */
[----:B------:R-:W-:Y:S01]  /*5050*/  QGMMA.64x32x32.F32.E4M3.E4M3 R184, gdesc[UR4], RZ, !UPT, gsb0 ;  /* 0x0060000004b879f3 */ /* 0x000fe2000c0008ff */
[----:B------:R-:W-:Y:S01]  /*5060*/  UIADD3 UR6, UR54, 0x82, URZ ;  /* 0x0000008236067890 */ /* 0x000fe2000fffe03f */
[----:B------:R-:W-:Y:S01]  /*5070*/  UMOV UR4, UR24 ;  /* 0x0000001800047c82 */ /* 0x000fe20008000000 */
[----:B------:R-:W-:Y:S01]  /*5080*/  UMOV UR5, UR25 ;  /* 0x0000001900057c82 */ /* 0x000fe20008000000 */
        /* <DEDUP_REMOVED lines=8> */
[----:B------:R-:W-:-:S02]  /*5110*/  WARPGROUP.DEPBAR.LE gsb0, 0x0 ;  /* 0x00008000000079c5 */ /* 0x000fc40000010000 */
[----:B------:R-:W-:-:S06]  /*5120*/  WARPGROUP.ARRIVE ;  /* 0x00000000000079c5 */ /* 0x000fcc0000000000 */
[----:B------:R-:W-:Y:S01]  /*5130*/  QGMMA.64x32x32.F32.E4M3.E4M3 R168, gdesc[UR8], RZ, !UPT, gsb0 ;  /* 0x0060000008a879f3 */ /* 0x000fe2000c0008ff */
[----:B------:R-:W-:Y:S02]  /*5140*/  UIADD3 UR8, UR54, 0x102, URZ ;  /* 0x0000010236087890 */ /* 0x000fe4000fffe03f */
[----:B------:R-:W-:Y:S02]  /*5150*/  UIADD3 UR9, UR54, 0x182, URZ ;  /* 0x0000018236097890 */ /* 0x000fe4000fffe03f */
        /* <DEDUP_REMOVED lines=13> */
[----:B------:R-:W-:Y:S01]  /*5230*/  UMOV UR26, UR6 ;  /* 0x00000006001a7c82 */ /* 0x000fe20008000000 */
[----:B------:R-:W-:Y:S01]  /*5240*/  UMOV UR27, 0x80000020 ;  /* 0x80000020001b7882 */ /* 0x000fe20000000000 */
[----:B------:R-:W-:Y:S01]  /*5250*/  UMOV UR6, UR8 ;  /* 0x0000000800067c82 */ /* 0x000fe20008000000 */
        /* <DEDUP_REMOVED lines=10> */
[----:B------:R-:W-:Y:S01]  /*5300*/  UIADD3 UR6, UR54, 0x300, URZ ;  /* 0x0000030036067890 */ /* 0x000fe2000fffe03f */
[----:B------:R-:W-:Y:S01]  /*5310*/  UMOV UR4, UR28 ;  /* 0x0000001c00047c82 */ /* 0x000fe20008000000 */
[----:B------:R-:W-:Y:S01]  /*5320*/  UMOV UR5, UR29 ;  /* 0x0000001d00057c82 */ /* 0x000fe20008000000 */
        /* <DEDUP_REMOVED lines=120> */
[----:B0-----:R-:W-:Y:S05]  /*5ab0*/  @P3 BRA `(.L_x_3158) ;  /* 0x0000000000283947 */ /* 0x001fea0003800000 */
[----:B------:R-:W-:Y:S05]  /*5ac0*/  @!P0 BRA `(.L_x_3159) ;  /* 0x0000000000048947 */ /* 0x000fea0003800000 */
[----:B------:R-:W-:Y:S01]  /*5ad0*/  BPT.TRAP 0x1 ;  /* 0x000000040000795c */ /* 0x000fe20000300000 */
.L_x_3159:
[----:B------:R-:W-:Y:S01]  /*5ae0*/  ULEA UR4, UR53, UR40, 0x3 ;  /* 0x0000002835047291 */ /* 0x000fe2000f8e183f */
[----:B------:R-:W-:-:S08]  /*5af0*/  SHF.L.U32 R3, R12, 0x1f, RZ ;  /* 0x0000001f0c037819 */ /* 0x000fd000000006ff */
[----:B------:R0:W1:Y:S01]  /*5b00*/  SYNCS.PHASECHK.TRANS64.TRYWAIT P2, [UR4+0x33450], R3 ;  /* 0x03345003ff0075a7 */ /* 0x0000620008040144 */
[----:B------:R-:W-:Y:S05]  /*5b10*/  @!P0 BRA `(.L_x_3160) ;  /* 0x0000000000048947 */ /* 0x000fea0003800000 */
[----:B------:R-:W-:Y:S01]  /*5b20*/  BPT.TRAP 0x1 ;  /* 0x000000040000795c */ /* 0x000fe20000300000 */
.L_x_3160:
[----:B-1----:R-:W-:Y:S05]  /*5b30*/  @P2 BRA `(.L_x_3158) ;  /* 0x0000000000082947 */ /* 0x002fea0003800000 */
[----:B------:R-:W1:Y:S02]  /*5b40*/  SYNCS.PHASECHK.TRANS64.TRYWAIT P2, [UR4+0x33450], R3 ;  /* 0x03345003ff0075a7 */ /* 0x000e640008040144 */
[----:B-1----:R-:W-:Y:S05]  /*5b50*/  @!P2 BRA `(.L_x_3161) ;  /* 0x000000a40010a947 */ /* 0x002fea0003800000 */
.L_x_3158:
        /* <DEDUP_REMOVED lines=13> */
[----:B------:R-:W-:Y:S01]  /*5c30*/  UIMAD UR4, UR53, 0x780, UR4 ;  /* 0x00000780350478a4 */ /* 0x000fe2000f8e0204 */
[----:B------:R-:W-:Y:S02]  /*5c40*/  FMNMX.FTZ R9, R191, R14, !PT ;  /* 0x0000000ebf097209 */ /* 0x000fe40007810000 */
[----:B------:R-:W-:Y:S02]  /*5c50*/  FMNMX.FTZ R12, R192, R3, !PT ;  /* 0x00000003c00c7209 */ /* 0x000fe40007810000 */
[----:B------:R-:W-:Y:S02]  /*5c60*/  FMNMX.FTZ R14, R194, R9, !PT ;  /* 0x00000009c20e7209 */ /* 0x000fe40007810000 */
[----:B------:R-:W-:Y:S01]  /*5c70*/  UMOV UR6, UR4 ;  /* 0x0000000400067c82 */ /* 0x000fe20008000000 */
[----:B------:R-:W-:Y:S01]  /*5c80*/  FMNMX.FTZ R3, R193, R12, !PT ;  /* 0x0000000cc1037209 */ /* 0x000fe20007810000 */
[----:B------:R-:W-:Y:S01]  /*5c90*/  QGMMA.64x192x32.F32.E4M3.E4M3 R24, R200, gdesc[UR4], R24, gsb0 ;  /* 0x02e00004c8187df3 */ /* 0x000fe20008000818 */
        /* <DEDUP_REMOVED lines=79> */
[----:B------:R-:W-:Y:S01]  /*6190*/  FADD.FTZ R19, -R9, R10 ;  /* 0x0000000a09137221 */ /* 0x000fe20000010100 */
[----:B------:R-:W-:-:S03]  /*61a0*/  FFMA.FTZ R13, R2, R9, -8 ;  /* 0xc1000000020d7423 */ /* 0x000fc60000010009 */
[C---:B------:R-:W-:Y:S01]  /*61b0*/  FMUL.FTZ R10, R2.reuse, R19 ;  /* 0x00000013020a7220 */ /* 0x040fe20000410000 */
[----:B------:R-:W-:-:S01]  /*61c0*/  FFMA.FTZ R15, R2, R184, -R13 ;  /* 0x000000b8020f7223 */ /* 0x000fc2000001080d */
[C-C-:B------:R-:W-:Y:S01]  /*61d0*/  FFMA.FTZ R12, R2.reuse, R185, -R13.reuse ;  /* 0x000000b9020c7223 */ /* 0x140fe2000001080d */
[----:B------:R-:W-:Y:S02]  /*61e0*/  WARPGROUP.DEPBAR.LE gsb0, 0x0 ;  /* 0x00008000000079c5 */ /* 0x000fe40000010000 */
[----:B------:R-:W-:Y:S01]  /*61f0*/  WARPGROUP.ARRIVE ;  /* 0x00000000000079c5 */ /* 0x000fe20000000000 */
[----:B------:R-:W-:-:S01]  /*6200*/  FFMA.FTZ R14, R2, R188, -R13 ;  /* 0x000000bc020e7223 */ /* 0x000fc2000001080d */
[C-C-:B------:R-:W-:Y:S01]  /*6210*/  FFMA.FTZ R19, R2.reuse, R189, -R13.reuse ;  /* 0x000000bd02137223 */ /* 0x140fe2000001080d */
[----:B------:R-:W-:-:S01]  /*6220*/  FFMA.FTZ R20, R2, R192, -R13 ;  /* 0x000000c002147223 */ /* 0x000fc2000001080d */
[C-C-:B------:R-:W-:Y:S01]  /*6230*/  FFMA.FTZ R21, R2.reuse, R193, -R13.reuse ;  /* 0x000000c102157223 */ /* 0x140fe2000001080d */
[----:B------:R-:W-:-:S01]  /*6240*/  FFMA.FTZ R22, R2, R196, -R13 ;  /* 0x000000c402167223 */ /* 0x000fc2000001080d */
[----:B------:R-:W-:Y:S01]  /*6250*/  QGMMA.64x192x32.F32.E4M3.E4M3 R24, R204, gdesc[UR4], R24, gsb0 ;  /* 0x02e00004cc187df3 */ /* 0x000fe20008000818 */
[----:B------:R-:W-:Y:S01]  /*6260*/  UIADD3 UR6, UR4, 0x300, URZ ;  /* 0x0000030004067890 */ /* 0x000fe2000fffe03f */
[C-C-:B------:R-:W-:Y:S01]  /*6270*/  FFMA.FTZ R23, R2.reuse, R197, -R13.reuse ;  /* 0x000000c502177223 */ /* 0x140fe2000001080d */
[----:B------:R-:W-:Y:S01]  /*6280*/  UMOV UR7, 0xc0000010 ;  /* 0xc000001000077882 */ /* 0x000fe20000000000 */
        /* <DEDUP_REMOVED lines=32> */
[----:B------:R-:W-:Y:S01]  /*6490*/  FADD.FTZ R11, -R3, R11 ;  /* 0x0000000b030b7221 */ /* 0x000fe20000010100 */
[----:B------:R-:W-:-:S01]  /*64a0*/  FFMA.FTZ R13, R2, R3, -8 ;  /* 0xc1000000020d7423 */ /* 0x000fc20000010003 */
[----:B------:R-:W-:Y:S02]  /*64b0*/  MUFU.EX2 R10, R10 ;  /* 0x0000000a000a7308 */ /* 0x000fe40000000800 */
[C---:B------:R-:W-:Y:S01]  /*64c0*/  FMUL.FTZ R11, R2.reuse, R11 ;  /* 0x0000000b020b7220 */ /* 0x040fe20000410000 */
        /* <DEDUP_REMOVED lines=22> */
[----:B0-----:R-:W-:-:S01]  /*6630*/  FFMA.FTZ R7, R10, R7, R15 ;  /* 0x000000070a077223 */ /* 0x001fc2000001000f */
        /* <DEDUP_REMOVED lines=18> */
[----:B------:R-:W-:Y:S01]  /*6760*/  FFMA.FTZ R126, R2, R126, -R13 ;  /* 0x0000007e027e7223 */ /* 0x000fe2000001080d */
[----:B------:R-:W-:-:S02]  /*6770*/  IMAD.U32 R194, RZ, RZ, UR52 ;  /* 0x00000034ffc27e24 */ /* 0x000fc4000f8e00ff */
[----:B------:R-:W-:Y:S01]  /*6780*/  FFMA.FTZ R134, R2, R134, -R13 ;  /* 0x0000008602867223 */ /* 0x000fe2000001080d */
[----:B------:R-:W1:Y:S01]  /*6790*/  MUFU.EX2 R14, R14 ;  /* 0x0000000e000e7308 */ /* 0x000e620000000800 */
[----:B0-----:R-:W-:-:S01]  /*67a0*/  FADD.FTZ R7, R12, R7 ;  /* 0x000000070c077221 */ /* 0x001fc20000010000 */
[----:B------:R-:W-:-:S06]  /*67b0*/  @!P1 LEA R194, R194, UR40, 0x3 ;  /* 0x00000028c2c29c11 */ /* 0x000fcc000f8e18ff */
        /* <DEDUP_REMOVED lines=27> */
[----:B-1----:R-:W-:-:S01]  /*6970*/  FADD.FTZ R8, R168, R7 ;  /* 0x00000007a8087221 */ /* 0x002fc20000010000 */
[----:B------:R-:W-:Y:S02]  /*6980*/  WARPGROUP.DEPBAR.LE gsb0, 0x0 ;  /* 0x00008000000079c5 */ /* 0x000fe40000010000 */
[----:B------:R-:W-:-:S04]  /*6990*/  WARPGROUP.ARRIVE ;  /* 0x00000000000079c5 */ /* 0x000fc80000000000 */
[----:B------:R-:W1:Y:S01]  /*69a0*/  MUFU.EX2 R171, R171 ;  /* 0x000000ab00ab7308 */ /* 0x000e620000000800 */
[----:B0-----:R-:W-:-:S01]  /*69b0*/  FADD.FTZ R192, R170, R193 ;  /* 0x000000c1aac07221 */ /* 0x001fc20000010000 */
[----:B------:R-:W-:Y:S01]  /*69c0*/  QGMMA.64x192x32.F32.E4M3.E4M3 R24, R208, gdesc[UR4], R24, gsb0 ;  /* 0x02e00004d0187df3 */ /* 0x000fe20008000818 */
[----:B------:R-:W-:Y:S01]  /*69d0*/  UIADD3 UR6, UR4, 0x480, URZ ;  /* 0x0000048004067890 */ /* 0x000fe2000fffe03f */
[----:B--2---:R-:W-:Y:S01]  /*69e0*/  FADD.FTZ R7, R169, R8 ;  /* 0x00000008a9077221 */ /* 0x004fe20000010000 */
[----:B------:R-:W-:Y:S01]  /*69f0*/  UMOV UR7, 0xc0000010 ;  /* 0xc000001000077882 */ /* 0x000fe20000000000 */
[----:B------:R-:W-:Y:S02]  /*6a00*/  UIADD3 UR4, UR4, 0x600, URZ ;  /* 0x0000060004047890 */ /* 0x000fe4000fffe03f */
[----:B------:R-:W0:Y:S01]  /*6a10*/  MUFU.EX2 R172, R172 ;  /* 0x000000ac00ac7308 */ /* 0x000e220000000800 */
[----:B-1----:R-:W-:-:S07]  /*6a20*/  FADD.FTZ R193, R171, R192 ;  /* 0x000000c0abc17221 */ /* 0x002fce0000010000 */
[----:B------:R-:W1:Y:S08]  /*6a30*/  MUFU.EX2 R174, R174 ;  /* 0x000000ae00ae7308 */ /* 0x000e700000000800 */
        /* <DEDUP_REMOVED lines=47> */
[----:B------:R-:W-:Y:S02]  /*6d30*/  WARPGROUP.DEPBAR.LE gsb0, 0x0 ;  /* 0x00008000000079c5 */ /* 0x000fe40000010000 */
[----:B------:R-:W-:Y:S01]  /*6d40*/  WARPGROUP.ARRIVE ;  /* 0x00000000000079c5 */ /* 0x000fe20000000000 */
[----:B--2---:R-:W-:-:S04]  /*6d50*/  FADD.FTZ R193, R163, R192 ;  /* 0x000000c0a3c17221 */ /* 0x004fc80000010000 */
[----:B------:R-:W2:Y:S01]  /*6d60*/  MUFU.EX2 R165, R165 ;  /* 0x000000a500a57308 */ /* 0x000ea20000000800 */
[----:B------:R-:W-:Y:S01]  /*6d70*/  QGMMA.64x192x32.F32.E4M3.E4M3 R24, R212, gdesc[UR4], R24, gsb0 ;  /* 0x02e00004d4187df3 */ /* 0x000fe20008000818 */
[----:B------:R-:W-:Y:S01]  /*6d80*/  UMOV UR6, UR4 ;  /* 0x0000000400067c82 */ /* 0x000fe20008000000 */
[----:B------:R-:W-:Y:S01]  /*6d90*/  UMOV UR7, 0xc0000010 ;  /* 0xc000001000077882 */ /* 0x000fe20000000000 */
[----:B0-----:R-:W-:-:S04]  /*6da0*/  FADD.FTZ R8, R164, R7 ;  /* 0x00000007a4087221 */ /* 0x001fc80000010000 */
        /* <DEDUP_REMOVED lines=10> */
[C-C-:B------:R-:W-:Y:S01]  /*6e50*/  FFMA.FTZ R193, R2.reuse, R127, -R13.reuse ;  /* 0x0000007f02c17223 */ /* 0x140fe2000001080d */
[----:B------:R-:W-:-:S05]  /*6e60*/  FFMA.FTZ R127, R2, R130, -R13 ;  /* 0x00000082027f7223 */ /* 0x000fca000001080d */
        /* <DEDUP_REMOVED lines=14> */
[----:B------:R-:W-:-:S06]  /*6f50*/  IADD3 R7, -R18, 0xb, RZ ;  /* 0x0000000b12077810 */ /* 0x000fcc0007ffe1ff */
        /* <DEDUP_REMOVED lines=27> */
[----:B-1----:R-:W-:-:S01]  /*7110*/  FADD.FTZ R192, R126, R195 ;  /* 0x000000c37ec07221 */ /* 0x002fc20000010000 */
[----:B------:R-:W-:Y:S02]  /*7120*/  WARPGROUP.DEPBAR.LE gsb0, 0x0 ;  /* 0x00008000000079c5 */ /* 0x000fe40000010000 */
[----:B------:R-:W-:-:S04]  /*7130*/  WARPGROUP.ARRIVE ;  /* 0x00000000000079c5 */ /* 0x000fc80000000000 */
[----:B------:R-:W1:Y:S02]  /*7140*/  MUFU.EX2 R128, R128 ;  /* 0x0000008000807308 */ /* 0x000e640000000800 */
[----:B------:R-:W-:Y:S01]  /*7150*/  QGMMA.64x192x32.F32.E4M3.E4M3 R24, R216, gdesc[UR4], R24, gsb0 ;  /* 0x02e00004d8187df3 */ /* 0x000fe20008000818 */
[----:B0-----:R-:W-:-:S05]  /*7160*/  FADD.FTZ R192, R193, R192 ;  /* 0x000000c0c1c07221 */ /* 0x001fca0000010000 */
[----:B------:R-:W0:Y:S08]  /*7170*/  MUFU.EX2 R127, R127 ;  /* 0x0000007f007f7308 */ /* 0x000e300000000800 */
[----:B------:R-:W2:Y:S08]  /*7180*/  MUFU.EX2 R129, R129 ;  /* 0x0000008100817308 */ /* 0x000eb00000000800 */
[----:B------:R-:W3:Y:S08]  /*7190*/  MUFU.EX2 R130, R130 ;  /* 0x0000008200827308 */ /* 0x000ef00000000800 */
[----:B------:R-:W4:Y:S08]  /*71a0*/  MUFU.EX2 R132, R132 ;  /* 0x0000008400847308 */ /* 0x000f300000000800 */
[----:B------:R-:W5:Y:S08]  /*71b0*/  MUFU.EX2 R134, R134 ;  /* 0x0000008600867308 */ /* 0x000f700000000800 */
[----:B------:R-:W5:Y:S08]  /*71c0*/  MUFU.EX2 R133, R133 ;  /* 0x0000008500857308 */ /* 0x000f700000000800 */
[----:B------:R-:W5:Y:S01]  /*71d0*/  MUFU.EX2 R13, R13 ;  /* 0x0000000d000d7308 */ /* 0x000f620000000800 */
[----:B------:R-:W-:-:S02]  /*71e0*/  WARPGROUP.DEPBAR.LE gsb0, 0x0 ;  /* 0x00008000000079c5 */ /* 0x000fc40000010000 */
[----:B------:R1:W-:Y:S06]  /*71f0*/  BAR.ARV R7, 0x100 ;  /* 0x000400070000751d */ /* 0x0003ec0000002000 */
[----:B-1----:R-:W-:-:S05]  /*7200*/  @!P1 VIADD R7, R194, 0x33440 ;  /* 0x00033440c2079836 */ /* 0x002fca0000000000 */
[----:B------:R-:W-:-:S04]  /*7210*/  @!P1 PRMT R7, RZ, 0x654, R7 ;  /* 0x00000654ff079816 */ /* 0x000fc80000000007 */
[----:B------:R1:W-:Y:S02]  /*7220*/  @!P1 SYNCS.ARRIVE.TRANS64.RED.A1T0 RZ, [R7+URZ], RZ ;  /* 0x000000ff07ff99a7 */ /* 0x0003e4000810043f */
[----:B-1----:R-:W-:-:S04]  /*7230*/  FADD.FTZ R7, R125, R8 ;  /* 0x000000087d077221 */ /* 0x002fc80000010000 */
[----:B------:R-:W-:Y:S01]  /*7240*/  FADD.FTZ R8, R128, R7 ;  /* 0x0000000780087221 */ /* 0x000fe20000010000 */
[----:B0-----:R-:W-:-:S03]  /*7250*/  FADD.FTZ R7, R127, R192 ;  /* 0x000000c07f077221 */ /* 0x001fc60000010000 */
[----:B--2---:R-:W-:Y:S01]  /*7260*/  FADD.FTZ R131, R129, R8 ;  /* 0x0000000881837221 */ /* 0x004fe20000010000 */
[----:B---3--:R-:W-:-:S03]  /*7270*/  FADD.FTZ R7, R130, R7 ;  /* 0x0000000782077221 */ /* 0x008fc60000010000 */
[----:B----4-:R-:W-:Y:S01]  /*7280*/  FADD.FTZ R8, R132, R131 ;  /* 0x0000008384087221 */ /* 0x010fe20000010000 */
[----:B-----5:R-:W-:-:S03]  /*7290*/  FADD.FTZ R131, R134, R7 ;  /* 0x0000000786837221 */ /* 0x020fc60000010000 */
[----:B------:R-:W-:Y:S01]  /*72a0*/  FADD.FTZ R7, R133, R8 ;  /* 0x0000000885077221 */ /* 0x000fe20000010000 */
[----:B------:R-:W-:-:S01]  /*72b0*/  FADD.FTZ R8, R13, R131 ;  /* 0x000000830d087221 */ /* 0x000fc20000010000 */
[----:B------:R-:W-:Y:S06]  /*72c0*/  @!P0 BRA `(.L_x_3162) ;  /* 0x0000000000048947 */ /* 0x000fec0003800000 */
[----:B------:R-:W-:Y:S01]  /*72d0*/  BPT.TRAP 0x1 ;  /* 0x000000040000795c */ /* 0x000fe20000300000 */
.L_x_3162:
[----:B------:R-:W-:Y:S01]  /*72e0*/  ULEA UR4, UR53, UR40, 0x3 ;  /* 0x0000002835047291 */ /* 0x000fe2000f8e183f */
[----:B------:R-:W-:Y:S01]  /*72f0*/  ISETP.GT.AND P2, PT, R0, R17, PT ;  /* 0x000000110000720c */ /* 0x000fe20003f44270 */
[----:B------:R-:W-:Y:S01]  /*7300*/  FMUL.FTZ R24, R24, R10 ;  /* 0x0000000a18187220 */ /* 0x000fe20000410000 */
        /* <DEDUP_REMOVED lines=142> */
[----:B------:R-:W-:Y:S01]  /*7bf0*/  F2FP.SATFINITE.E4M3.F32.PACK_AB_MERGE_C R219, R130, R127, R13 ;  /* 0x0000007f82db723e */ /* 0x000fe2000480700d */
[----:B------:R-:W-:Y:S06]  /*7c00*/  @P2 BRA `(.L_x_3163) ;  /* 0xffffffd000502947 */ /* 0x000fec000383ffff */
[----:B------:R-:W-:-:S07]  /*7c10*/  IMAD.U32 R0, RZ, RZ, UR52 ;  /* 0x00000034ff007e24 */ /* 0x000fce000f8e00ff */
.L_x_3153:
[----:B------:R-:W-:Y:S06]  /*7c20*/  BAR.ARV 0x8, 0x180 ;  /* 0x0206000000007b1d */ /* 0x000fec0000002000 */
[----:B------:R-:W-:Y:S05]  /*7c30*/  @!P0 BRA `(.L_x_3164) ;  /* 0x0000000000048947 */ /* 0x000fea0003800000 */
[----:B------:R-:W-:Y:S01]  /*7c40*/  BPT.TRAP 0x1 ;  /* 0x000000040000795c */ /* 0x000fe20000300000 */
.L_x_3164:
[----:B------:R-:W-:Y:S02]  /*7c50*/  R2UR UR5, R0 ;  /* 0x00000000000572ca */ /* 0x000fe400000e0000 */
[----:B------:R-:W-:-:S11]  /*7c60*/  SHF.L.U32 R6, R6, 0x1f, RZ ;  /* 0x0000001f06067819 */ /* 0x000fd600000006ff */
[----:B------:R-:W-:-:S09]  /*7c70*/  ULEA UR5, UR5, UR40, 0x3 ;  /* 0x0000002805057291 */ /* 0x000fd2000f8e183f */
[----:B------:R0:W1:Y:S01]  /*7c80*/  SYNCS.PHASECHK.TRANS64.TRYWAIT P1, [UR5+0x33450], R6 ;  /* 0x03345006ff0075a7 */ /* 0x0000620008020145 */
[----:B------:R-:W-:Y:S05]  /*7c90*/  @!P0 BRA `(.L_x_3165) ;  /* 0x0000000000048947 */ /* 0x000fea0003800000 */
[----:B------:R-:W-:Y:S01]  /*7ca0*/  BPT.TRAP 0x1 ;  /* 0x000000040000795c */ /* 0x000fe20000300000 */
.L_x_3165:
[----:B-1----:R-:W-:Y:S05]  /*7cb0*/  @P1 BRA `(.L_x_3166) ;  /* 0x0000000000081947 */ /* 0x002fea0003800000 */
[----:B------:R-:W1:Y:S02]  /*7cc0*/  SYNCS.PHASECHK.TRANS64.TRYWAIT P1, [UR5+0x33450], R6 ;  /* 0x03345006ff0075a7 */ /* 0x000e640008020145 */
[----:B-1----:R-:W-:Y:S05]  /*7cd0*/  @!P1 BRA `(.L_x_3167) ;  /* 0x0000008000c89947 */ /* 0x002fea0003800000 */
.L_x_3166:
        /* <DEDUP_REMOVED lines=8> */
[----:B------:R-:W-:-:S07]  /*7d60*/  UIMAD UR4, UR6, 0x780, UR4 ;  /* 0x00000780060478a4 */ /* 0x000fce000f8e0204 */
[----:B------:R-:W-:Y:S02]  /*7d70*/  UMOV UR6, UR4 ;  /* 0x0000000400067c82 */ /* 0x000fe40008000000 */
[----:B------:R-:W-:Y:S01]  /*7d80*/  QGMMA.64x192x32.F32.E4M3.E4M3 R24, R200, gdesc[UR4], R24, gsb0 ;  /* 0x02e00004c8187df3 */ /* 0x000fe20008000818 */
[----:B------:R-:W-:Y:S01]  /*7d90*/  UIADD3 UR6, UR4, 0x180, URZ ;  /* 0x0000018004067890 */ /* 0x000fe2000fffe03f */
[----:B------:R-:W-:Y:S01]  /*7da0*/  UMOV UR7, 0xc0000010 ;  /* 0xc000001000077882 */ /* 0x000fe20000000000 */
[----:B--2---:R-:W-:-:S04]  /*7db0*/  ISETP.NE.U32.AND P1, PT, R12, RZ, PT ;  /* 0x000000ff0c00720c */ /* 0x004fc80003f25070 */
[----:B------:R-:W-:-:S13]  /*7dc0*/  ISETP.NE.AND.EX P1, PT, R13, RZ, PT, P1 ;  /* 0x000000ff0d00720c */ /* 0x000fda0003f25310 */
[----:B------:R-:W2:Y:S01]  /*7dd0*/  @P1 LDC.64 R10, c[0x0][0x9c8] ;  /* 0x00027200ff0a1b82 */ /* 0x000ea20000000a00 */
[----:B------:R-:W-:-:S07]  /*7de0*/  @P1 SHF.R.S32.HI R17, RZ, 0x1f, R16 ;  /* 0x0000001fff111819 */ /* 0x000fce0000011410 */
[----:B------:R-:W3:Y:S01]  /*7df0*/  @P1 LDC.64 R14, c[0x0][0x9d0] ;  /* 0x00027400ff0e1b82 */ /* 0x000ee20000000a00 */
[C---:B--2---:R-:W-:Y:S02]  /*7e00*/  @P1 IMAD R0, R10.reuse, UR37, RZ ;  /* 0x000000250a001c24 */ /* 0x044fe4000f8e02ff */
[----:B-1----:R-:W-:-:S04]  /*7e10*/  @P1 IMAD.WIDE.U32 R4, R10, UR36, RZ ;  /* 0x000000240a041c25 */ /* 0x002fc8000f8e00ff */
[----:B------:R-:W-:Y:S02]  /*7e20*/  @P1 IMAD R11, R11, UR36, R0 ;  /* 0x000000240b0b1c24 */ /* 0x000fe4000f8e0200 */
[-C--:B---3--:R-:W-:Y:S02]  /*7e30*/  @P1 IMAD R0, R17, R14.reuse, RZ ;  /* 0x0000000e11001224 */ /* 0x088fe400078e02ff */
[----:B------:R-:W-:Y:S02]  /*7e40*/  @P1 IMAD.IADD R5, R5, 0x1, R11 ;  /* 0x0000000105051824 */ /* 0x000fe400078e020b */
[C---:B------:R-:W-:Y:S02]  /*7e50*/  @P1 IMAD R11, R16.reuse, R15, R0 ;  /* 0x0000000f100b1224 */ /* 0x040fe400078e0200 */
[----:B------:R-:W-:-:S04]  /*7e60*/  @P1 IMAD.WIDE.U32 R4, R16, R14, R4 ;  /* 0x0000000e10041225 */ /* 0x000fc800078e0004 */
[----:B------:R-:W-:Y:S01]  /*7e70*/  @P1 IMAD.IADD R0, R5, 0x1, R11 ;  /* 0x0000000105001824 */ /* 0x000fe200078e020b */
[----:B------:R-:W-:Y:S01]  /*7e80*/  @P1 LEA R10, P2, R4, R12, 0x2 ;  /* 0x0000000c040a1211 */ /* 0x000fe200078410ff */
[----:B------:R-:W-:-:S03]  /*7e90*/  IMAD.MOV.U32 R5, RZ, RZ, 0x3f800000 ;  /* 0x3f800000ff057424 */ /* 0x000fc600078e00ff */
[----:B------:R-:W-:-:S05]  /*7ea0*/  @P1 LEA.HI.X R11, R4, R13, R0, 0x2, P2 ;  /* 0x0000000d040b1211 */ /* 0x000fca00010f1400 */
[----:B------:R1:W2:Y:S01]  /*7eb0*/  @P1 LDG.E R5, desc[UR38][R10.64] ;  /* 0x000000260a051981 */ /* 0x0002a2000c1e1900 */
[----:B------:R-:W-:Y:S02]  /*7ec0*/  WARPGROUP.DEPBAR.LE gsb0, 0x0 ;  /* 0x00008000000079c5 */ /* 0x000fe40000010000 */
[----:B------:R-:W-:-:S06]  /*7ed0*/  WARPGROUP.ARRIVE ;  /* 0x00000000000079c5 */ /* 0x000fcc0000000000 */
[----:B------:R-:W-:Y:S01]  /*7ee0*/  QGMMA.64x192x32.F32.E4M3.E4M3 R24, R204, gdesc[UR4], R24, gsb0 ;  /* 0x02e00004cc187df3 */ /* 0x000fe20008000818 */
[----:B------:R-:W-:Y:S01]  /*7ef0*/  UIADD3 UR6, UR4, 0x300, URZ ;  /* 0x0000030004067890 */ /* 0x000fe2000fffe03f */
[----:B------:R-:W-:Y:S01]  /*7f00*/  UMOV UR7, 0xc0000010 ;  /* 0xc000001000077882 */ /* 0x000fe20000000000 */
[----:B------:R-:W-:Y:S02]  /*7f10*/  WARPGROUP.DEPBAR.LE gsb0, 0x0 ;  /* 0x00008000000079c5 */ /* 0x000fe40000010000 */
[----:B------:R-:W-:-:S15]  /*7f20*/  WARPGROUP.ARRIVE ;  /* 0x00000000000079c5 */ /* 0x000fde0000000000 */
[----:B------:R-:W-:Y:S01]  /*7f30*/  QGMMA.64x192x32.F32.E4M3.E4M3 R24, R208, gdesc[UR4], R24, gsb0 ;  /* 0x02e00004d0187df3 */ /* 0x000fe20008000818 */
[----:B------:R-:W-:Y:S01]  /*7f40*/  UIADD3 UR6, UR4, 0x480, URZ ;  /* 0x0000048004067890 */ /* 0x000fe2000fffe03f */
[----:B------:R-:W-:Y:S01]  /*7f50*/  UMOV UR7, 0xc0000010 ;  /* 0xc000001000077882 */ /* 0x000fe20000000000 */
[----:B------:R-:W-:Y:S01]  /*7f60*/  UIADD3 UR4, UR4, 0x600, URZ ;  /* 0x0000060004047890 */ /* 0x000fe2000fffe03f */
[----:B------:R-:W3:Y:S04]  /*7f70*/  SHFL.BFLY PT, R0, R7, 0x2, 0x1f ;  /* 0x0c401f0007007f89 */ /* 0x000ee800000e0000 */
[----:B------:R-:W4:Y:S01]  /*7f80*/  SHFL.BFLY PT, R15, R8, 0x2, 0x1f ;  /* 0x0c401f00080f7f89 */ /* 0x000f2200000e0000 */
[----:B------:R-:W-:Y:S02]  /*7f90*/  WARPGROUP.DEPBAR.LE gsb0, 0x0 ;  /* 0x00008000000079c5 */ /* 0x000fe40000010000 */
[----:B------:R-:W-:-:S09]  /*7fa0*/  WARPGROUP.ARRIVE ;  /* 0x00000000000079c5 */ /* 0x000fd20000000000 */
[----:B------:R-:W-:Y:S01]  /*7fb0*/  QGMMA.64x192x32.F32.E4M3.E4M3 R24, R212, gdesc[UR4], R24, gsb0 ;  /* 0x02e00004d4187df3 */ /* 0x000fe20008000818 */
[----:B------:R-:W-:Y:S01]  /*7fc0*/  UMOV UR6, UR4 ;  /* 0x0000000400067c82 */ /* 0x000fe20008000000 */
[----:B------:R-:W-:Y:S01]  /*7fd0*/  UMOV UR7, 0xc0000010 ;  /* 0xc000001000077882 */ /* 0x000fe20000000000 */
[----:B---3--:R-:W-:Y:S01]  /*7fe0*/  FADD.FTZ R0, R0, R7 ;  /* 0x0000000700007221 */ /* 0x008fe20000010000 */
[----:B----4-:R-:W-:-:S04]  /*7ff0*/  FADD.FTZ R15, R15, R8 ;  /* 0x000000080f0f7221 */ /* 0x010fc80000010000 */
[----:B------:R-:W3:Y:S04]  /*8000*/  SHFL.BFLY PT, R13, R0, 0x1, 0x1f ;  /* 0x0c201f00000d7f89 */ /* 0x000ee800000e0000 */
[----:B------:R-:W4:Y:S01]  /*8010*/  SHFL.BFLY PT, R4, R15, 0x1, 0x1f ;  /* 0x0c201f000f047f89 */ /* 0x000f2200000e0000 */
[----:B0-----:R-:W-:Y:S02]  /*8020*/  IMAD.MOV.U32 R6, RZ, RZ, RZ ;  /* 0x000000ffff067224 */ /* 0x001fe400078e00ff */
[----:B---3--:R-:W-:Y:S01]  /*8030*/  FADD.FTZ R13, R0, R13 ;  /* 0x0000000d000d7221 */ /* 0x008fe20000010000 */
[----:B----4-:R-:W-:-:S04]  /*8040*/  FADD.FTZ R12, R15, R4 ;  /* 0x000000040f0c7221 */ /* 0x010fc80000010000 */
[C---:B------:R-:W-:Y:S01]  /*8050*/  FSETP.NE.FTZ.AND P1, PT, R13.reuse, RZ, PT ;  /* 0x000000ff0d00720b */ /* 0x040fe20003f35000 */
[----:B------:R-:W-:Y:S01]  /*8060*/  FMUL.FTZ R14, R13, 0.00390625 ;  /* 0x3b8000000d0e7820 */ /* 0x000fe20000410000 */
[----:B-1----:R-:W-:-:S04]  /*8070*/  FMUL.FTZ R11, R12, 0.00390625 ;  /* 0x3b8000000c0b7820 */ /* 0x002fc80000410000 */
        /* <DEDUP_REMOVED lines=10> */
[----:B------:R-:W-:Y:S01]  /*8120*/  QGMMA.64x192x32.F32.E4M3.E4M3 R24, R216, gdesc[UR4], R24, gsb0 ;  /* 0x02e00004d8187df3 */ /* 0x000fe20008000818 */
[C---:B------:R-:W-:Y:S01]  /*8130*/  @P2 FMUL.FTZ R8, R2.reuse, 0.69314718246459960938 ;  /* 0x3f31721802082820 */ /* 0x040fe20000410000 */
[----:B------:R-:W-:Y:S01]  /*8140*/  @P3 FMUL.FTZ R15, R2, 0.69314718246459960938 ;  /* 0x3f317218020f3820 */ /* 0x000fe20000410000 */
[----:B0-----:R-:W-:Y:S01]  /*8150*/  @P3 FMUL.FTZ R2, R11, 0.69314718246459960938 ;  /* 0x3f3172180b023820 */ /* 0x001fe20000410000 */
[----:B-1----:R-:W-:Y:S01]  /*8160*/  @P2 FMUL.FTZ R7, R7, 0.69314718246459960938 ;  /* 0x3f31721807072820 */ /* 0x002fe20000410000 */
[----:B------:R-:W-:Y:S02]  /*8170*/  IMAD.MOV.U32 R0, RZ, RZ, -0x800000 ;  /* 0xff800000ff007424 */ /* 0x000fe400078e00ff */
[----:B------:R-:W-:Y:S01]  /*8180*/  @P3 FFMA.FTZ R0, R15, R3, R2 ;  /* 0x000000030f003223 */ /* 0x000fe20000010002 */
[----:B------:R-:W-:Y:S02]  /*8190*/  IMAD.MOV.U32 R4, RZ, RZ, -0x800000 ;  /* 0xff800000ff047424 */ /* 0x000fe400078e00ff */
[----:B--2---:R-:W-:Y:S01]  /*81a0*/  FMUL.FTZ R2, R6, R5 ;  /* 0x0000000506027220 */ /* 0x004fe20000410000 */
[----:B------:R-:W-:Y:S01]  /*81b0*/  @P2 FFMA.FTZ R4, R8, R9, R7 ;  /* 0x0000000908042223 */ /* 0x000fe20000010007 */
[----:B---3--:R-:W-:Y:S01]  /*81c0*/  FMUL.FTZ R5, R10, R5 ;  /* 0x000000050a057220 */ /* 0x008fe20000410000 */
[----:B------:R-:W-:-:S02]  /*81d0*/  WARPGROUP.DEPBAR.LE gsb0, 0x0 ;  /* 0x00008000000079c5 */ /* 0x000fc40000010000 */
[----:B------:R-:W-:Y:S05]  /*81e0*/  @!P0 BRA `(.L_x_3168) ;  /* 0x0000000000048947 */ /* 0x000fea0003800000 */
[----:B------:R-:W-:Y:S01]  /*81f0*/  BPT.TRAP 0x1 ;  /* 0x000000040000795c */ /* 0x000fe20000300000 */
.L_x_3168:
        /* <DEDUP_REMOVED lines=100> */
.L_x_3146:
[----:B------:R-:W-:Y:S05]  /*8840*/  @P0 BRA `(.L_x_3169) ;  /* 0x0000002c00540947 */ /* 0x000fea0003800000 */
[----:B------:R-:W0:Y:S01]  /*8850*/  S2R R17, SR_TID.X ;  /* 0x0000000000117919 */ /* 0x000e220000002100 */
[----:B------:R-:W-:Y:S01]  /*8860*/  ULDC.64 UR4, c[0x4][0xe0] ;  /* 0x0100380000047ab9 */ /* 0x000fe20000000a00 */
[----:B------:R-:W1:Y:S01]  /*8870*/  LDC R129, c[0x0][0xbe8] ;  /* 0x0002fa00ff817b82 */ /* 0x000e620000000800 */
        /* <DEDUP_REMOVED lines=11> */
[----:B-1----:R-:W-:Y:S02]  /*8930*/  ISETP.NE.AND P2, PT, R129, 0x1, PT ;  /* 0x000000018100780c */ /* 0x002fe40003f45270 */
[----:B------:R-:W-:-:S04]  /*8940*/  ISETP.EQ.OR P0, PT, R8, 0x3, !P0 ;  /* 0x000000030800780c */ /* 0x000fc80004702670 */
[----:B------:R-:W-:Y:S02]  /*8950*/  SEL R146, R21, R42, P0 ;  /* 0x0000002a15927207 */ /* 0x000fe40000000000 */
[----:B------:R-:W-:Y:S01]  /*8960*/  SEL R46, R42, R21, P0 ;  /* 0x000000152a2e7207 */ /* 0x000fe20000000000 */
[----:B------:R-:W-:Y:S01]  /*8970*/  VIADD R42, R17, 0xffffff80 ;  /* 0xffffff80112a7836 */ /* 0x000fe20000000000 */
[----:B------:R-:W-:Y:S02]  /*8980*/  SEL R150, R44, R7, P0 ;  /* 0x000000072c967207 */ /* 0x000fe40000000000 */
[----:B------:R-:W-:Y:S02]  /*8990*/  SEL R44, R7, R44, P0 ;  /* 0x0000002c072c7207 */ /* 0x000fe40000000000 */
[----:B------:R-:W-:Y:S02]  /*89a0*/  SHF.R.S32.HI R7, RZ, 0x1f, R42 ;  /* 0x0000001fff077819 */ /* 0x000fe4000001142a */
[----:B------:R-:W-:-:S02]  /*89b0*/  SEL R156, R100, R101, P0 ;  /* 0x00000065649c7207 */ /* 0x000fc40000000000 */
[----:B0-----:R-:W-:Y:S02]  /*89c0*/  LEA.HI R2, R7, R42, RZ, 0x7 ;  /* 0x0000002a07027211 */ /* 0x001fe400078f38ff */
[----:B------:R-:W-:Y:S02]  /*89d0*/  SEL R34, R101, R100, P0 ;  /* 0x0000006465227207 */ /* 0x000fe40000000000 */
[----:B------:R-:W-:Y:S02]  /*89e0*/  LOP3.LUT R3, R2, 0xffffff80, RZ, 0xc0, !PT ;  /* 0xffffff8002037812 */ /* 0x000fe400078ec0ff */
[----:B------:R-:W-:Y:S02]  /*89f0*/  SEL R8, R9, R10, P0 ;  /* 0x0000000a09087207 */ /* 0x000fe40000000000 */
[----:B------:R-:W-:Y:S01]  /*8a00*/  SHF.R.S32.HI R17, RZ, 0x7, R2 ;  /* 0x00000007ff117819 */ /* 0x000fe20000011402 */
[----:B------:R-:W-:Y:S01]  /*8a10*/  IMAD.IADD R100, R42, 0x1, -R3 ;  /* 0x000000012a647824 */ /* 0x000fe200078e0a03 */
[----:B------:R-:W-:-:S02]  /*8a20*/  SEL R9, R10, R9, P0 ;  /* 0x000000090a097207 */ /* 0x000fc40000000000 */
[----:B------:R-:W-:Y:S02]  /*8a30*/  SEL R22, R12, R33, P0 ;  /* 0x000000210c167207 */ /* 0x000fe40000000000 */
[----:B------:R-:W-:Y:S02]  /*8a40*/  SHF.R.S32.HI R23, RZ, 0x1f, R100 ;  /* 0x0000001fff177819 */ /* 0x000fe40000011464 */
[----:B------:R-:W-:Y:S02]  /*8a50*/  SEL R10, R33, R12, P0 ;  /* 0x0000000c210a7207 */ /* 0x000fe40000000000 */
[----:B------:R-:W-:Y:S02]  /*8a60*/  SEL R40, R20, R41, P0 ;  /* 0x0000002914287207 */ /* 0x000fe40000000000 */
[----:B------:R-:W-:Y:S02]  /*8a70*/  SEL R12, R41, R20, P0 ;  /* 0x00000014290c7207 */ /* 0x000fe40000000000 */
[----:B------:R-:W-:-:S02]  /*8a80*/  SEL R140, R54, R55, P0 ;  /* 0x00000037368c7207 */ /* 0x000fc40000000000 */
[----:B------:R-:W-:Y:S02]  /*8a90*/  SEL R63, R55, R54, P0 ;  /* 0x00000036373f7207 */ /* 0x000fe40000000000 */
[----:B------:R-:W-:Y:S01]  /*8aa0*/  LEA.HI R41, R23, R100, RZ, 0x2 ;  /* 0x0000006417297211 */ /* 0x000fe200078f10ff */
[----:B------:R-:W0:Y:S01]  /*8ab0*/  S2R R54, SR_CTAID.X ;  /* 0x0000000000367919 */ /* 0x000e220000002500 */
[----:B------:R-:W-:Y:S02]  /*8ac0*/  LEA.HI R2, R2, R17, RZ, 0x1 ;  /* 0x0000001102027211 */ /* 0x000fe400078f08ff */
        /* <DEDUP_REMOVED lines=8> */
[----:B------:R-:W-:-:S02]  /*8b50*/  SEL R47, R48, R47, P0 ;  /* 0x0000002f302f7207 */ /* 0x000fc40000000000 */
[--C-:B------:R-:W-:Y:S02]  /*8b60*/  SHF.R.S32.HI R3, RZ, 0x2, R41.reuse ;  /* 0x00000002ff037819 */ /* 0x100fe40000011429 */
[----:B------:R-:W-:Y:S02]  /*8b70*/  SHF.R.S32.HI R6, RZ, 0x1f, R41 ;  /* 0x0000001fff067819 */ /* 0x000fe40000011429 */
[----:B------:R-:W-:Y:S02]  /*8b80*/  LOP3.LUT R2, R2, 0x3fffffe, RZ, 0xc0, !PT ;  /* 0x03fffffe02027812 */ /* 0x000fe400078ec0ff */
[----:B------:R-:W-:Y:S02]  /*8b90*/  SEL R142, R39, R50, P0 ;  /* 0x00000032278e7207 */ /* 0x000fe40000000000 */
[----:B------:R-:W-:Y:S01]  /*8ba0*/  SEL R48, R50, R39, P0 ;  /* 0x0000002732307207 */ /* 0x000fe20000000000 */
[----:B------:R-:W-:Y:S01]  /*8bb0*/  IMAD.IADD R17, R17, 0x1, -R2 ;  /* 0x0000000111117824 */ /* 0x000fe200078e0a02 */
[----:B------:R-:W-:-:S02]  /*8bc0*/  LOP3.LUT R7, R7, 0xfffffffc, RZ, 0xc0, !PT ;  /* 0xfffffffc07077812 */ /* 0x000fc400078ec0ff */
[----:B------:R-:W-:Y:S02]  /*8bd0*/  SHF.R.S32.HI R39, RZ, 0x1f, R16 ;  /* 0x0000001fff277819 */ /* 0x000fe40000011410 */
[----:B------:R-:W-:Y:S01]  /*8be0*/  LEA.HI R6, R6, R3, RZ, 0x3 ;  /* 0x0000000306067211 */ /* 0x000fe200078f18ff */
[----:B------:R-:W-:Y:S01]  /*8bf0*/  IMAD.IADD R21, R42, 0x1, -R7 ;  /* 0x000000012a157824 */ /* 0x000fe200078e0a07 */
[----:B------:R-:W-:Y:S01]  /*8c00*/  LEA.HI R2, R23, R100, RZ, 0x5 ;  /* 0x0000006417027211 */ /* 0x000fe200078f28ff */
[C---:B------:R-:W-:Y:S01]  /*8c10*/  IMAD R23, R39.reuse, UR4, RZ ;  /* 0x0000000427177c24 */ /* 0x040fe2000f8e02ff */
[----:B------:R-:W-:Y:S01]  /*8c20*/  LOP3.LUT R6, R6, 0xfffffff8, RZ, 0xc0, !PT ;  /* 0xfffffff806067812 */ /* 0x000fe200078ec0ff */
[----:B------:R-:W-:Y:S01]  /*8c30*/  IMAD R39, R39, UR6, RZ ;  /* 0x0000000627277c24 */ /* 0x000fe2000f8e02ff */
[----:B------:R-:W-:Y:S02]  /*8c40*/  SEL R144, R37, R56, P0 ;  /* 0x0000003825907207 */ /* 0x000fe40000000000 */
[----:B------:R-:W-:Y:S01]  /*8c50*/  SEL R51, R56, R37, P0 ;  /* 0x0000002538337207 */ /* 0x000fe20000000000 */
[C---:B------:R-:W-:Y:S01]  /*8c60*/  IMAD R37, R16.reuse, UR5, R23 ;  /* 0x0000000510257c24 */ /* 0x040fe2000f8e0217 */
[----:B------:R-:W-:Y:S01]  /*8c70*/  SHF.R.S32.HI R2, RZ, 0x5, R2 ;  /* 0x00000005ff027819 */ /* 0x000fe20000011402 */
[----:B------:R-:W-:Y:S01]  /*8c80*/  IMAD.IADD R3, R3, 0x1, -R6 ;  /* 0x0000000103037824 */ /* 0x000fe200078e0a06 */
[----:B------:R-:W-:Y:S01]  /*8c90*/  LEA.HI R23, R21, R21, RZ, 0x1 ;  /* 0x0000001515177211 */ /* 0x000fe200078f08ff */
[----:B------:R-:W-:Y:S01]  /*8ca0*/  IMAD R39, R16, UR7, R39 ;  /* 0x0000000710277c24 */ /* 0x000fe2000f8e0227 */
[----:B------:R-:W-:Y:S01]  /*8cb0*/  SEL R148, R49, R52, P0 ;  /* 0x0000003431947207 */ /* 0x000fe20000000000 */
[----:B------:R-:W-:Y:S01]  /*8cc0*/  IMAD R42, R2, 0x10, R3 ;  /* 0x00000010022a7824 */ /* 0x000fe200078e0203 */
[----:B------:R-:W-:Y:S01]  /*8cd0*/  SEL R49, R52, R49, P0 ;  /* 0x0000003134317207 */ /* 0x000fe20000000000 */
[----:B------:R-:W-:Y:S01]  /*8ce0*/  IMAD.WIDE.U32 R2, R16, UR6, RZ ;  /* 0x0000000610027c25 */ /* 0x000fe2000f8e00ff */
[----:B------:R-:W-:Y:S01]  /*8cf0*/  LOP3.LUT R52, R23, 0x1ffffffe, RZ, 0xc0, !PT ;  /* 0x1ffffffe17347812 */ /* 0x000fe200078ec0ff */
[----:B------:R-:W-:Y:S01]  /*8d00*/  ULDC.64 UR6, c[0x0][0xb48] ;  /* 0x0002d20000067ab9 */ /* 0x000fe20000000a00 */
[----:B------:R-:W-:Y:S01]  /*8d10*/  SEL R114, R84, R85, P0 ;  /* 0x0000005554727207 */ /* 0x000fe20000000000 */
[----:B------:R-:W-:Y:S01]  /*8d20*/  IMAD R17, R17, 0x40, R42 ;  /* 0x0000004011117824 */ /* 0x000fe200078e022a */
[----:B------:R-:W-:Y:S01]  /*8d30*/  SEL R30, R85, R84, P0 ;  /* 0x00000054551e7207 */ /* 0x000fe20000000000 */
[----:B------:R-:W-:Y:S01]  /*8d40*/  IMAD.IADD R52, R21, 0x1, -R52 ;  /* 0x0000000115347824 */ /* 0x000fe200078e0a34 */
[----:B------:R-:W-:Y:S01]  /*8d50*/  SEL R84, R53, R58, P0 ;  /* 0x0000003a35547207 */ /* 0x000fe20000000000 */
[--C-:B0-----:R-:W-:Y:S01]  /*8d60*/  IMAD R101, R54, 0x80, R17.reuse ;  /* 0x0000008036657824 */ /* 0x101fe200078e0211 */
[----:B------:R-:W-:Y:S01]  /*8d70*/  SEL R38, R13, R14, P0 ;  /* 0x0000000e0d267207 */ /* 0x000fe20000000000 */
[----:B------:R-:W-:Y:S01]  /*8d80*/  IMAD R52, R52, 0x8, R17 ;  /* 0x0000000834347824 */ /* 0x000fe200078e0211 */
        /* <DEDUP_REMOVED lines=63> */
[----:B------:R-:W-:Y:S02]  /*9180*/  SEL R31, R97, R96, P0 ;  /* 0x00000060611f7207 */ /* 0x000fe40000000000 */
[----:B------:R-:W-:-:S02]  /*9190*/  SEL R65, R65, R110, P0 ;  /* 0x0000006e41417207 */ /* 0x000fc40000000000 */
[C---:B------:R-:W-:Y:S01]  /*91a0*/  LOP3.LUT P1, RZ, R100.reuse, 0x3, RZ, 0xc0, !PT ;  /* 0x0000000364ff7812 */ /* 0x040fe2000782c0ff */
[----:B------:R-:W-:Y:S01]  /*91b0*/  IMAD.IADD R100, R100, 0x1, -R41 ;  /* 0x0000000164647824 */ /* 0x000fe200078e0a29 */
[----:B------:R-:W-:Y:S02]  /*91c0*/  SEL R71, R91, R90, P0 ;  /* 0x0000005a5b477207 */ /* 0x000fe40000000000 */
[----:B------:R-:W-:Y:S02]  /*91d0*/  SEL R50, R58, R53, P0 ;  /* 0x000000353a327207 */ /* 0x000fe40000000000 */
[----:B------:R-:W-:Y:S02]  /*91e0*/  SEL R58, R61, R62, P0 ;  /* 0x0000003e3d3a7207 */ /* 0x000fe40000000000 */
[----:B------:R-:W-:Y:S02]  /*91f0*/  SEL R66, R103, R102, P0 ;  /* 0x0000006667427207 */ /* 0x000fe40000000000 */
[----:B------:R-:W-:Y:S01]  /*9200*/  SEL R62, R62, R61, P0 ;  /* 0x0000003d3e3e7207 */ /* 0x000fe20000000000 */
[----:B--2---:R1:W-:Y:S04]  /*9210*/  SHFL.IDX PT, R52, R84, R5, 0x1c1f ;  /* 0x001c1f0554347589 */ /* 0x0043e800000e0000 */
[----:B------:R-:W-:Y:S04]  /*9220*/  SHFL.IDX PT, R106, R166, R5, 0x1c1f ;  /* 0x001c1f05a66a7589 */ /* 0x000fe800000e0000 */
[----:B------:R-:W-:Y:S01]  /*9230*/  SHFL.IDX PT, R42, R88, R5, 0x1c1f ;  /* 0x001c1f05582a7589 */ /* 0x000fe200000e0000 */
[----:B-1----:R-:W-:-:S03]  /*9240*/  LOP3.LUT R84, R5, 0x2, RZ, 0x3c, !PT ;  /* 0x0000000205547812 */ /* 0x002fc600078e3cff */
        /* <DEDUP_REMOVED lines=14> */
[----:B------:R-:W1:Y:S04]  /*9330*/  SHFL.IDX PT, R34, R34, R84, 0x1c1f ;  /* 0x001c1f5422227589 */ /* 0x000e6800000e0000 */
[----:B------:R-:W-:Y:S04]  /*9340*/  SHFL.IDX PT, R78, R36, R5, 0x1c1f ;  /* 0x001c1f05244e7589 */ /* 0x000fe800000e0000 */
[----:B------:R-:W2:Y:S04]  /*9350*/  SHFL.IDX PT, R11, R11, R84, 0x1c1f ;  /* 0x001c1f540b0b7589 */ /* 0x000ea800000e0000 */
[----:B------:R-:W-:Y:S04]  /*9360*/  SHFL.IDX PT, R82, R22, R5, 0x1c1f ;  /* 0x001c1f0516527589 */ /* 0x000fe800000e0000 */
[----:B------:R-:W-:Y:S04]  /*9370*/  SHFL.IDX PT, R87, R40, R5, 0x1c1f ;  /* 0x001c1f0528577589 */ /* 0x000fe800000e0000 */
[----:B------:R-:W-:Y:S04]  /*9380*/  SHFL.IDX PT, R40, R86, R5, 0x1c1f ;  /* 0x001c1f0556287589 */ /* 0x000fe800000e0000 */
[----:B------:R-:W-:Y:S01]  /*9390*/  SHFL.IDX PT, R83, R38, R5, 0x1c1f ;  /* 0x001c1f0526537589 */ /* 0x000fe200000e0000 */
[----:B-1----:R-:W-:-:S03]  /*93a0*/  SEL R27, R34, R119, P0 ;  /* 0x00000077221b7207 */ /* 0x002fc60000000000 */
[----:B------:R-:W-:Y:S04]  /*93b0*/  SHFL.IDX PT, R8, R112, R5, 0x1c1f ;  /* 0x001c1f0570087589 */ /* 0x000fe800000e0000 */
[----:B------:R-:W-:Y:S01]  /*93c0*/  SHFL.IDX PT, R86, R13, R84, 0x1c1f ;  /* 0x001c1f540d567589 */ /* 0x000fe200000e0000 */
[----:B--2---:R-:W-:-:S03]  /*93d0*/  SEL R75, R78, R11, P0 ;  /* 0x0000000b4e4b7207 */ /* 0x004fc60000000000 */
[----:B------:R-:W-:Y:S04]  /*93e0*/  SHFL.IDX PT, R111, R164, R5, 0x1c1f ;  /* 0x001c1f05a46f7589 */ /* 0x000fe800000e0000 */
[----:B------:R1:W-:Y:S04]  /*93f0*/  SHFL.IDX PT, R112, R25, R84, 0x1c1f ;  /* 0x001c1f5419707589 */ /* 0x0003e800000e0000 */
[----:B------:R-:W-:Y:S04]  /*9400*/  SHFL.IDX PT, R122, R122, R5, 0x1c1f ;  /* 0x001c1f057a7a7589 */ /* 0x000fe800000e0000 */
[----:B------:R-:W-:Y:S01]  /*9410*/  SHFL.IDX PT, R124, R124, R5, 0x1c1f ;  /* 0x001c1f057c7c7589 */ /* 0x000fe200000e0000 */
[----:B-1----:R-:W-:-:S03]  /*9420*/  SEL R25, R119, R34, P0 ;  /* 0x0000002277197207 */ /* 0x002fc60000000000 */
[----:B------:R-:W-:Y:S01]  /*9430*/  SHFL.IDX PT, R12, R12, R84, 0x1c1f ;  /* 0x001c1f540c0c7589 */ /* 0x000fe200000e0000 */
[----:B------:R-:W1:Y:S03]  /*9440*/  @P2 LDC R119, c[0x0][0xbec] ;  /* 0x0002fb00ff772b82 */ /* 0x000e660000000800 */
[----:B------:R-:W-:Y:S04]  /*9450*/  SHFL.IDX PT, R99, R20, R84, 0x1c1f ;  /* 0x001c1f5414637589 */ /* 0x000fe800000e0000 */
[----:B------:R-:W2:Y:S04]  /*9460*/  SHFL.IDX PT, R33, R33, R84, 0x1c1f ;  /* 0x001c1f5421217589 */ /* 0x000ea800000e0000 */
[----:B------:R-:W3:Y:S04]  /*9470*/  SHFL.IDX PT, R35, R35, R84, 0x1c1f ;  /* 0x001c1f5423237589 */ /* 0x000ee800000e0000 */
[----:B------:R-:W-:Y:S04]  /*9480*/  SHFL.IDX PT, R85, R180, R5, 0x1c1f ;  /* 0x001c1f05b4557589 */ /* 0x000fe800000e0000 */
[----:B------:R-:W-:Y:S04]  /*9490*/  SHFL.IDX PT, R123, R152, R5, 0x1c1f ;  /* 0x001c1f05987b7589 */ /* 0x000fe800000e0000 */
[----:B------:R4:W-:Y:S01]  /*94a0*/  SHFL.IDX PT, R36, R134, R5, 0x1c1f ;  /* 0x001c1f0586247589 */ /* 0x0009e200000e0000 */
[----:B-1----:R-:W-:-:S03]  /*94b0*/  @P2 IMAD.HI.U32 R119, R54, R119, RZ ;  /* 0x0000007736772227 */ /* 0x002fc600078e00ff */
[----:B------:R1:W5:Y:S04]  /*94c0*/  SHFL.IDX PT, R20, R45, R84, 0x1c1f ;  /* 0x001c1f542d147589 */ /* 0x00036800000e0000 */
[----:B------:R-:W-:Y:S01]  /*94d0*/  SHFL.IDX PT, R92, R176, R5, 0x1c1f ;  /* 0x001c1f05b05c7589 */ /* 0x000fe200000e0000 */
[----:B--2---:R-:W-:Y:S01]  /*94e0*/  SEL R28, R122, R33, P0 ;  /* 0x000000217a1c7207 */ /* 0x004fe20000000000 */
[----:B----4-:R-:W2:Y:S02]  /*94f0*/  LDC.64 R134, c[0x0][0xbd8] ;  /* 0x0002f600ff867b82 */ /* 0x010ea40000000a00 */
[----:B------:R-:W-:Y:S01]  /*9500*/  SHFL.IDX PT, R93, R14, R84, 0x1c1f ;  /* 0x001c1f540e5d7589 */ /* 0x000fe200000e0000 */
[----:B---3--:R-:W-:Y:S02]  /*9510*/  SEL R32, R124, R35, P0 ;  /* 0x000000237c207207 */ /* 0x008fe40000000000 */
[----:B-1----:R-:W-:Y:S01]  /*9520*/  SEL R45, R116, R15, P0 ;  /* 0x0000000f742d7207 */ /* 0x002fe20000000000 */
[----:B------:R-:W-:Y:S01]  /*9530*/  SHFL.IDX PT, R114, R114, R5, 0x1c1f ;  /* 0x001c1f0572727589 */ /* 0x000fe200000e0000 */
[----:B------:R-:W-:-:S03]  /*9540*/  SEL R34, R35, R124, P0 ;  /* 0x0000007c23227207 */ /* 0x000fc60000000000 */
[----:B------:R-:W-:Y:S04]  /*9550*/  SHFL.IDX PT, R23, R126, R5, 0x1c1f ;  /* 0x001c1f057e177589 */ /* 0x000fe800000e0000 */
[----:B------:R1:W-:Y:S04]  /*9560*/  SHFL.IDX PT, R13, R30, R84, 0x1c1f ;  /* 0x001c1f541e0d7589 */ /* 0x0003e800000e0000 */
[----:B------:R-:W-:Y:S01]  /*9570*/  SHFL.IDX PT, R90, R178, R5, 0x1c1f ;  /* 0x001c1f05b25a7589 */ /* 0x000fe200000e0000 */
[----:B-----5:R-:W-:-:S03]  /*9580*/  SEL R35, R20, R123, P0 ;  /* 0x0000007b14237207 */ /* 0x020fc60000000000 */
[----:B------:R-:W-:Y:S01]  /*9590*/  SHFL.IDX PT, R96, R168, R5, 0x1c1f ;  /* 0x001c1f05a8607589 */ /* 0x000fe200000e0000 */
[----:B-1----:R-:W-:-:S03]  /*95a0*/  SEL R30, R33, R122, P0 ;  /* 0x0000007a211e7207 */ /* 0x002fc60000000000 */
[----:B------:R-:W-:Y:S01]  /*95b0*/  SHFL.IDX PT, R105, R150, R5, 0x1c1f ;  /* 0x001c1f0596697589 */ /* 0x000fe200000e0000 */
[----:B------:R-:W-:Y:S01]  /*95c0*/  SEL R33, R123, R20, P0 ;  /* 0x000000147b217207 */ /* 0x000fe20000000000 */
[----:B--2---:R-:W-:Y:S02]  /*95d0*/  IMAD R20, R134, UR37, RZ ;  /* 0x0000002586147c24 */ /* 0x004fe4000f8e02ff */
[----:B------:R-:W-:Y:S04]  /*95e0*/  SHFL.IDX PT, R104, R104, R5, 0x1c1f ;  /* 0x001c1f0568687589 */ /* 0x000fe800000e0000 */
[----:B------:R-:W-:Y:S04]  /*95f0*/  SHFL.IDX PT, R41, R128, R5, 0x1c1f ;  /* 0x001c1f0580297589 */ /* 0x000fe800000e0000 */
[----:B------:R-:W1:Y:S04]  /*9600*/  SHFL.IDX PT, R19, R19, R84, 0x1c1f ;  /* 0x001c1f5413137589 */ /* 0x000e6800000e0000 */
[----:B------:R2:W-:Y:S04]  /*9610*/  SHFL.IDX PT, R125, R47, R84, 0x1c1f ;  /* 0x001c1f542f7d7589 */ /* 0x0005e800000e0000 */
[----:B------:R3:W-:Y:S04]  /*9620*/  SHFL.IDX PT, R126, R44, R84, 0x1c1f ;  /* 0x001c1f542c7e7589 */ /* 0x0007e800000e0000 */
[----:B------:R-:W-:Y:S01]  /*9630*/  SHFL.IDX PT, R95, R172, R5, 0x1c1f ;  /* 0x001c1f05ac5f7589 */ /* 0x000fe200000e0000 */
[----:B--2---:R-:W-:-:S03]  /*9640*/  SEL R47, R15, R116, P0 ;  /* 0x000000740f2f7207 */ /* 0x004fc60000000000 */
[----:B------:R-:W-:Y:S01]  /*9650*/  SHFL.IDX PT, R59, R148, R5, 0x1c1f ;  /* 0x001c1f05943b7589 */ /* 0x000fe200000e0000 */
[----:B---3--:R-:W-:-:S03]  /*9660*/  SEL R44, R117, R118, P0 ;  /* 0x00000076752c7207 */ /* 0x008fc60000000000 */
[----:B------:R-:W-:Y:S04]  /*9670*/  SHFL.IDX PT, R18, R18, R84, 0x1c1f ;  /* 0x001c1f5412127589 */ /* 0x000fe800000e0000 */
[----:B------:R2:W3:Y:S01]  /*9680*/  SHFL.IDX PT, R128, R49, R84, 0x1c1f ;  /* 0x001c1f5431807589 */ /* 0x0004e200000e0000 */
[----:B-1----:R-:W-:-:S03]  /*9690*/  SEL R89, R90, R19, P0 ;  /* 0x000000135a597207 */ /* 0x002fc60000000000 */
[----:B------:R-:W-:Y:S04]  /*96a0*/  SHFL.IDX PT, R91, R174, R5, 0x1c1f ;  /* 0x001c1f05ae5b7589 */ /* 0x000fe800000e0000 */
[----:B------:R-:W-:Y:S01]  /*96b0*/  SHFL.IDX PT, R97, R170, R5, 0x1c1f ;  /* 0x001c1f05aa617589 */ /* 0x000fe200000e0000 */
[----:B--2---:R-:W-:-:S03]  /*96c0*/  SEL R49, R13, R114, P0 ;  /* 0x000000720d317207 */ /* 0x004fc60000000000 */
[----:B------:R-:W-:Y:S04]  /*96d0*/  SHFL.IDX PT, R24, R24, R84, 0x1c1f ;  /* 0x001c1f5418187589 */ /* 0x000fe800000e0000 */
[----:B------:R-:W-:Y:S04]  /*96e0*/  SHFL.IDX PT, R26, R26, R84, 0x1c1f ;  /* 0x001c1f541a1a7589 */ /* 0x000fe800000e0000 */
[----:B------:R-:W-:Y:S04]  /*96f0*/  SHFL.IDX PT, R14, R43, R84, 0x1c1f ;  /* 0x001c1f542b0e7589 */ /* 0x000fe800000e0000 */
[----:B------:R1:W-:Y:S01]  /*9700*/  SHFL.IDX PT, R110, R63, R84, 0x1c1f ;  /* 0x001c1f543f6e7589 */ /* 0x0003e200000e0000 */
[----:B---3--:R-:W-:-:S03]  /*9710*/  SEL R15, R59, R128, P0 ;  /* 0x000000803b0f7207 */ /* 0x008fc60000000000 */
[----:B------:R2:W-:Y:S04]  /*9720*/  SHFL.IDX PT, R43, R65, R84, 0x1c1f ;  /* 0x001c1f54412b7589 */ /* 0x0005e800000e0000 */
[----:B------:R-:W-:Y:S01]  /*9730*/  SHFL.IDX PT, R120, R120, R5, 0x1c1f ;  /* 0x001c1f0578787589 */ /* 0x000fe200000e0000 */
[----:B-1----:R-:W-:-:S03]  /*9740*/  SEL R63, R106, R113, P0 ;  /* 0x000000716a3f7207 */ /* 0x002fc60000000000 */
[----:B------:R-:W-:Y:S01]  /*9750*/  SHFL.IDX PT, R31, R31, R84, 0x1c1f ;  /* 0x001c1f541f1f7589 */ /* 0x000fe200000e0000 */
[----:B--2---:R-:W-:-:S03]  /*9760*/  SEL R65, R113, R106, P0 ;  /* 0x0000006a71417207 */ /* 0x004fc60000000000 */
[----:B------:R-:W1:Y:S01]  /*9770*/  SHFL.IDX PT, R121, R154, R5, 0x1c1f ;  /* 0x001c1f059a797589 */ /* 0x000e6200000e0000 */
[----:B------:R-:W2:Y:S03]  /*9780*/  @P2 LDC R113, c[0x0][0xbec] ;  /* 0x0002fb00ff712b82 */ /* 0x000ea60000000800 */
[----:B------:R3:W-:Y:S04]  /*9790*/  SHFL.IDX PT, R127, R46, R84, 0x1c1f ;  /* 0x001c1f542e7f7589 */ /* 0x0007e800000e0000 */
[----:B------:R-:W-:Y:S01]  /*97a0*/  SHFL.IDX PT, R102, R146, R5, 0x1c1f ;  /* 0x001c1f0592667589 */ /* 0x000fe200000e0000 */
[----:B------:R-:W0:Y:S03]  /*97b0*/  LDC R106, c[0x0][0xc50] ;  /* 0x00031400ff6a7b82 */ /* 0x000e260000000800 */
[----:B------:R-:W-:Y:S01]  /*97c0*/  SHFL.IDX PT, R39, R132, R5, 0x1c1f ;  /* 0x001c1f0584277589 */ /* 0x000fe200000e0000 */
[----:B---3--:R-:W-:-:S03]  /*97d0*/  SEL R46, R118, R117, P0 ;  /* 0x00000075762e7207 */ /* 0x008fc60000000000 */
[----:B------:R-:W-:Y:S01]  /*97e0*/  SHFL.IDX PT, R55, R142, R5, 0x1c1f ;  /* 0x001c1f058e377589 */ /* 0x000fe200000e0000 */
[----:B------:R-:W3:Y:S03]  /*97f0*/  LDC.64 R116, c[0x0][0xb40] ;  /* 0x0002d000ff747b82 */ /* 0x000ee60000000a00 */
[----:B------:R4:W5:Y:S04]  /*9800*/  SHFL.IDX PT, R132, R48, R84, 0x1c1f ;  /* 0x001c1f5430847589 */ /* 0x00096800000e0000 */
[----:B------:R4:W-:Y:S01]  /*9810*/  SHFL.IDX PT, R103, R50, R84, 0x1c1f ;  /* 0x001c1f5432677589 */ /* 0x0009e200000e0000 */
[----:B-1----:R-:W-:-:S03]  /*9820*/  SEL R29, R121, R14, P0 ;  /* 0x0000000e791d7207 */ /* 0x002fc60000000000 */
[----:B------:R-:W-:Y:S01]  /*9830*/  SHFL.IDX PT, R21, R144, R5, 0x1c1f ;  /* 0x001c1f0590157589 */ /* 0x000fe200000e0000 */
[----:B----4-:R-:W-:-:S03]  /*9840*/  SEL R48, R10, R115, P0 ;  /* 0x000000730a307207 */ /* 0x010fc60000000000 */
[----:B------:R-:W-:Y:S01]  /*9850*/  SHFL.IDX PT, R53, R140, R5, 0x1c1f ;  /* 0x001c1f058c357589 */ /* 0x000fe200000e0000 */
[----:B------:R-:W-:-:S03]  /*9860*/  SEL R50, R115, R10, P0 ;  /* 0x0000000a73327207 */ /* 0x000fc60000000000 */
[----:B------:R-:W-:Y:S01]  /*9870*/  SHFL.IDX PT, R58, R58, R5, 0x1c1f ;  /* 0x001c1f053a3a7589 */ /* 0x000fe200000e0000 */
[----:B------:R-:W1:Y:S01]  /*9880*/  @P2 LDC R115, c[0x0][0xbf0] ;  /* 0x0002fc00ff732b82 */ /* 0x000e620000000800 */
[----:B------:R-:W-:Y:S02]  /*9890*/  SEL R10, R105, R126, P0 ;  /* 0x0000007e690a7207 */ /* 0x000fe40000000000 */
[----:B------:R-:W-:Y:S01]  /*98a0*/  SHFL.IDX PT, R56, R56, R5, 0x1c1f ;  /* 0x001c1f0538387589 */ /* 0x000fe200000e0000 */
[----:B---3--:R-:W-:-:S03]  /*98b0*/  IMAD.WIDE.U32 R2, R116, UR36, R2 ;  /* 0x0000002474027c25 */ /* 0x008fc6000f8e0002 */
[----:B------:R-:W-:Y:S04]  /*98c0*/  SHFL.IDX PT, R60, R60, R5, 0x1c1f ;  /* 0x001c1f053c3c7589 */ /* 0x000fe800000e0000 */
[----:B------:R-:W-:Y:S04]  /*98d0*/  SHFL.IDX PT, R61, R138, R5, 0x1c1f ;  /* 0x001c1f058a3d7589 */ /* 0x000fe800000e0000 */
[----:B------:R-:W-:Y:S04]  /*98e0*/  SHFL.IDX PT, R37, R136, R5, 0x1c1f ;  /* 0x001c1f0588257589 */ /* 0x000fe800000e0000 */
[----:B------:R-:W-:Y:S04]  /*98f0*/  SHFL.IDX PT, R38, R130, R5, 0x1c1f ;  /* 0x001c1f0582267589 */ /* 0x000fe800000e0000 */
[----:B------:R3:W-:Y:S04]  /*9900*/  SHFL.IDX PT, R22, R98, R5, 0x1c1f ;  /* 0x001c1f0562167589 */ /* 0x0007e800000e0000 */
[----:B------:R4:W-:Y:S04]  /*9910*/  SHFL.IDX PT, R17, R94, R5, 0x1c1f ;  /* 0x001c1f055e117589 */ /* 0x0009e800000e0000 */
[----:B------:R5:W-:Y:S01]  /*9920*/  SHFL.IDX PT, R109, R62, R84, 0x1c1f ;  /* 0x001c1f543e6d7589 */ /* 0x000be200000e0000 */
[----:B---3--:R-:W-:-:S03]  /*9930*/  SEL R98, R96, R99, P0 ;  /* 0x0000006360627207 */ /* 0x008fc60000000000 */
[----:B------:R3:W-:Y:S01]  /*9940*/  SHFL.IDX PT, R107, R64, R84, 0x1c1f ;  /* 0x001c1f54406b7589 */ /* 0x0007e200000e0000 */
[----:B------:R-:W-:Y:S02]  /*9950*/  SEL R96, R99, R96, P0 ;  /* 0x0000006063607207 */ /* 0x000fe40000000000 */
[----:B----4-:R-:W-:Y:S01]  /*9960*/  SEL R5, R74, R9, P0 ;  /* 0x000000094a057207 */ /* 0x010fe20000000000 */
[----:B------:R4:W1:Y:S01]  /*9970*/  SHFL.IDX PT, R130, R51, R84, 0x1c1f ;  /* 0x001c1f5433827589 */ /* 0x00086200000e0000 */
[----:B------:R-:W-:Y:S02]  /*9980*/  SEL R9, R9, R74, P0 ;  /* 0x0000004a09097207 */ /* 0x000fe40000000000 */
[----:B------:R-:W-:Y:S01]  /*9990*/  SEL R74, R80, R81, P0 ;  /* 0x00000051504a7207 */ /* 0x000fe20000000000 */
[----:B------:R-:W1:Y:S01]  /*99a0*/  SHFL.IDX PT, R57, R57, R84, 0x1c1f ;  /* 0x001c1f5439397589 */ /* 0x000e6200000e0000 */
        /* <DEDUP_REMOVED lines=9> */
[----:B-----5:R-:W-:Y:S02]  /*9a40*/  SEL R62, R111, R112, P0 ;  /* 0x000000706f3e7207 */ /* 0x020fe40000000000 */
[----:B---3--:R-:W-:Y:S01]  /*9a50*/  SEL R64, R112, R111, P0 ;  /* 0x0000006f70407207 */ /* 0x008fe20000000000 */
[----:B------:R-:W-:Y:S01]  /*9a60*/  SHFL.IDX PT, R72, R72, R84, 0x1c1f ;  /* 0x001c1f5448487589 */ /* 0x000fe200000e0000 */
[----:B------:R-:W-:Y:S01]  /*9a70*/  SEL R86, R87, R12, P0 ;  /* 0x0000000c57567207 */ /* 0x000fe20000000000 */
[----:B------:R-:W3:Y:S01]  /*9a80*/  @P2 LDC R112, c[0x0][0xbf0] ;  /* 0x0002fc00ff702b82 */ /* 0x000ee20000000800 */
[----:B----4-:R-:W-:Y:S01]  /*9a90*/  SEL R51, R114, R13, P0 ;  /* 0x0000000d72337207 */ /* 0x010fe20000000000 */
[----:B------:R-:W-:Y:S01]  /*9aa0*/  SHFL.IDX PT, R73, R73, R84, 0x1c1f ;  /* 0x001c1f5449497589 */ /* 0x000fe200000e0000 */
[----:B------:R-:W-:Y:S01]  /*9ab0*/  SEL R11, R104, R125, P0 ;  /* 0x0000007d680b7207 */ /* 0x000fe20000000000 */
[----:B------:R-:W-:Y:S01]  /*9ac0*/  IMAD R111, R135, UR36, R20 ;  /* 0x00000024876f7c24 */ /* 0x000fe2000f8e0214 */
        /* <DEDUP_REMOVED lines=8> */
[----:B------:R-:W-:-:S03]  /*9b50*/  SEL R20, R132, R55, P0 ;  /* 0x0000003784147207 */ /* 0x000fc60000000000 */
[----:B------:R-:W-:Y:S04]  /*9b60*/  SHFL.IDX PT, R69, R69, R84, 0x1c1f ;  /* 0x001c1f5445457589 */ /* 0x000fe800000e0000 */
[----:B------:R-:W-:Y:S04]  /*9b70*/  SHFL.IDX PT, R67, R67, R84, 0x1c1f ;  /* 0x001c1f5443437589 */ /* 0x000fe800000e0000 */
[----:B------:R4:W-:Y:S02]  /*9b80*/  SHFL.IDX PT, R68, R68, R84, 0x1c1f ;  /* 0x001c1f5444447589 */ /* 0x0009e400000e0000 */
[----:B----4-:R-:W-:-:S02]  /*9b90*/  SEL R84, R12, R87, P0 ;  /* 0x000000570c547207 */ /* 0x010fc40000000000 */
[----:B------:R-:W-:Y:S02]  /*9ba0*/  SEL R87, R85, R88, P0 ;  /* 0x0000005855577207 */ /* 0x000fe40000000000 */
[----:B------:R-:W-:Y:S02]  /*9bb0*/  SEL R85, R88, R85, P0 ;  /* 0x0000005558557207 */ /* 0x000fe40000000000 */
[----:B------:R-:W-:Y:S02]  /*9bc0*/  SEL R88, R92, R93, P0 ;  /* 0x0000005d5c587207 */ /* 0x000fe40000000000 */
[----:B------:R-:W-:Y:S02]  /*9bd0*/  SEL R92, R93, R92, P0 ;  /* 0x0000005c5d5c7207 */ /* 0x000fe40000000000 */
[----:B------:R-:W-:Y:S02]  /*9be0*/  SEL R93, R19, R90, P0 ;  /* 0x0000005a135d7207 */ /* 0x000fe40000000000 */
[----:B------:R-:W-:Y:S01]  /*9bf0*/  SEL R12, R126, R105, P0 ;  /* 0x000000697e0c7207 */ /* 0x000fe20000000000 */
[----:B------:R-:W-:Y:S01]  /*9c00*/  IMAD.WIDE.U32 R104, R134, UR36, R6 ;  /* 0x0000002486687c25 */ /* 0x000fe2000f8e0006 */
[----:B------:R-:W-:-:S02]  /*9c10*/  SEL R90, R18, R95, P0 ;  /* 0x0000005f125a7207 */ /* 0x000fc40000000000 */
[----:B------:R-:W-:Y:S01]  /*9c20*/  SEL R19, R128, R59, P0 ;  /* 0x0000003b80137207 */ /* 0x000fe20000000000 */
[----:B------:R-:W-:Y:S01]  /*9c30*/  IMAD.MOV R59, RZ, RZ, -R16 ;  /* 0x000000ffff3b7224 */ /* 0x000fe200078e0a10 */
[----:B------:R-:W-:Y:S01]  /*9c40*/  SEL R95, R91, R24, P0 ;  /* 0x000000185b5f7207 */ /* 0x000fe20000000000 */
[----:B------:R-:W-:Y:S01]  /*9c50*/  IMAD.IADD R105, R105, 0x1, R111 ;  /* 0x0000000169697824 */ /* 0x000fe200078e026f */
[----:B------:R-:W-:Y:S01]  /*9c60*/  SEL R91, R24, R91, P0 ;  /* 0x0000005b185b7207 */ /* 0x000fe20000000000 */
[----:B--2---:R-:W-:Y:S01]  /*9c70*/  @P2 IMAD.HI.U32 R16, R54, R113, RZ ;  /* 0x0000007136102227 */ /* 0x004fe200078e00ff */
[----:B------:R-:W-:Y:S02]  /*9c80*/  SEL R24, R120, R31, P0 ;  /* 0x0000001f78187207 */ /* 0x000fe40000000000 */
[----:B------:R-:W-:Y:S01]  /*9c90*/  SEL R31, R14, R121, P0 ;  /* 0x000000790e1f7207 */ /* 0x000fe20000000000 */
[----:B0-----:R-:W-:Y:S01]  /*9ca0*/  IMAD R111, R106, R59, UR4 ;  /* 0x000000046a6f7e24 */ /* 0x001fe2000f8e023b */
[----:B------:R-:W-:Y:S01]  /*9cb0*/  SEL R14, R102, R127, P0 ;  /* 0x0000007f660e7207 */ /* 0x000fe20000000000 */
[----:B------:R-:W-:Y:S01]  /*9cc0*/  ULDC.64 UR4, c[0x0][0xbe0] ;  /* 0x0002f80000047ab9 */ /* 0x000fe20000000a00 */
[----:B------:R-:W-:Y:S01]  /*9cd0*/  SEL R18, R127, R102, P0 ;  /* 0x000000667f127207 */ /* 0x000fe20000000000 */
[----:B------:R-:W-:Y:S01]  /*9ce0*/  IMAD R102, R116, UR37, RZ ;  /* 0x0000002574667c24 */ /* 0x000fe2000f8e02ff */
[----:B------:R-:W-:Y:S01]  /*9cf0*/  SEL R6, R55, R132, P0 ;  /* 0x0000008437067207 */ /* 0x000fe20000000000 */
[----:B------:R-:W-:Y:S01]  /*9d00*/  IMAD.MOV.U32 R55, RZ, RZ, R54 ;  /* 0x000000ffff377224 */ /* 0x000fe200078e0036 */
[----:B-1----:R-:W-:Y:S01]  /*9d10*/  @P2 SHF.R.U32.HI R55, RZ, R115, R16 ;  /* 0x00000073ff372219 */ /* 0x002fe20000011610 */
[----:B------:R-:W-:Y:S01]  /*9d20*/  IMAD R113, R117, UR36, R102 ;  /* 0x0000002475717c24 */ /* 0x000fe2000f8e0266 */
[----:B------:R-:W-:Y:S01]  /*9d30*/  SHF.R.S32.HI R16, RZ, 0x1f, R111 ;  /* 0x0000001fff107819 */ /* 0x000fe2000001146f */
[----:B------:R-:W-:Y:S01]  /*9d40*/  IMAD.MOV.U32 R59, RZ, RZ, R54 ;  /* 0x000000ffff3b7224 */ /* 0x000fe200078e0036 */
[----:B---3--:R-:W-:Y:S01]  /*9d50*/  @P2 SHF.R.U32.HI R59, RZ, R112, R119 ;  /* 0x00000070ff3b2219 */ /* 0x008fe20000011677 */
[----:B------:R-:W-:Y:S01]  /*9d60*/  IMAD.IADD R113, R3, 0x1, R113 ;  /* 0x0000000103717824 */ /* 0x000fe200078e0271 */
[----:B------:R-:W-:Y:S01]  /*9d70*/  SEL R7, R21, R130, P0 ;  /* 0x0000008215077207 */ /* 0x000fe20000000000 */
[----:B------:R-:W-:Y:S01]  /*9d80*/  IMAD R3, R16, UR4, RZ ;  /* 0x0000000410037c24 */ /* 0x000fe2000f8e02ff */
[----:B------:R-:W-:Y:S01]  /*9d90*/  SEL R21, R130, R21, P0 ;  /* 0x0000001582157207 */ /* 0x000fe20000000000 */
[----:B------:R-:W-:-:S02]  /*9da0*/  IMAD.MOV.U32 R112, RZ, RZ, R2 ;  /* 0x000000ffff707224 */ /* 0x000fc400078e0002 */
[C---:B------:R-:W-:Y:S02]  /*9db0*/  IMAD R102, R111.reuse, UR5, R3 ;  /* 0x000000056f667c24 */ /* 0x040fe4000f8e0203 */
[----:B------:R-:W-:Y:S02]  /*9dc0*/  IMAD R16, R16, UR6, RZ ;  /* 0x0000000610107c24 */ /* 0x000fe4000f8e02ff */
[----:B------:R-:W-:Y:S01]  /*9dd0*/  IMAD.WIDE.U32 R2, R111, UR4, R104 ;  /* 0x000000046f027c25 */ /* 0x000fe2000f8e0068 */
[----:B------:R-:W-:-:S03]  /*9de0*/  ULDC.64 UR4, c[0x0][0xb30] ;  /* 0x0002cc0000047ab9 */ /* 0x000fc60000000a00 */
        /* <DEDUP_REMOVED lines=8> */
[----:B------:R-:W-:Y:S02]  /*9e70*/  IMAD.MOV R113, RZ, RZ, -R59 ;  /* 0x000000ffff717224 */ /* 0x000fe400078e0a3b */
[----:B------:R-:W-:-:S02]  /*9e80*/  IMAD R16, R16, UR4, RZ ;  /* 0x0000000410107c24 */ /* 0x000fc4000f8e02ff */
[C-C-:B------:R-:W-:Y:S02]  /*9e90*/  IMAD R55, R129.reuse, R55, R54.reuse ;  /* 0x0000003781377224 */ /* 0x140fe400078e0236 */
[----:B------:R-:W-:Y:S02]  /*9ea0*/  IMAD R113, R129, R113, R54 ;  /* 0x0000007181717224 */ /* 0x000fe400078e0236 */
[----:B------:R-:W-:Y:S01]  /*9eb0*/  IMAD R111, R59, UR5, R16 ;  /* 0x000000053b6f7c24 */ /* 0x000fe2000f8e0210 */
[----:B------:R-:W-:Y:S01]  /*9ec0*/  SHF.R.S32.HI R16, RZ, 0x1f, R55 ;  /* 0x0000001fff107819 */ /* 0x000fe20000011437 */
[----:B------:R-:W-:Y:S01]  /*9ed0*/  IMAD.IADD R105, R105, 0x1, R115 ;  /* 0x0000000169697824 */ /* 0x000fe200078e0273 */
[----:B------:R-:W-:Y:S01]  /*9ee0*/  SHF.R.S32.HI R54, RZ, 0x1f, R113 ;  /* 0x0000001fff367819 */ /* 0x000fe20000011471 */
[----:B------:R-:W0:Y:S02]  /*9ef0*/  S2UR UR5, SR_CgaCtaId ;  /* 0x00000000000579c3 */ /* 0x000e240000008800 */
[----:B------:R-:W-:-:S02]  /*9f00*/  IMAD R16, R16, UR6, RZ ;  /* 0x0000000610107c24 */ /* 0x000fc4000f8e02ff */
[----:B------:R-:W-:Y:S01]  /*9f10*/  IMAD.WIDE.U32 R104, R59, UR4, R104 ;  /* 0x000000043b687c25 */ /* 0x000fe2000f8e0068 */
[----:B------:R-:W-:-:S03]  /*9f20*/  UMOV UR4, 0x400 ;  /* 0x0000040000047882 */ /* 0x000fc60000000000 */
[----:B------:R-:W-:Y:S02]  /*9f30*/  IMAD R102, R54, UR8, RZ ;  /* 0x0000000836667c24 */ /* 0x000fe4000f8e02ff */
[----:B------:R-:W-:Y:S02]  /*9f40*/  IMAD R59, R55, UR7, R16 ;  /* 0x00000007373b7c24 */ /* 0x000fe4000f8e0210 */
[----:B------:R-:W-:Y:S02]  /*9f50*/  IMAD.IADD R105, R105, 0x1, R111 ;  /* 0x0000000169697824 */ /* 0x000fe400078e026f */
[----:B------:R-:W-:Y:S01]  /*9f60*/  IMAD.WIDE.U32 R54, R55, UR6, R2 ;  /* 0x0000000637367c25 */ /* 0x000fe2000f8e0002 */
[----:B------:R-:W-:Y:S01]  /*9f70*/  ULDC.64 UR6, c[0x0][0xba8] ;  /* 0x0002ea0000067ab9 */ /* 0x000fe20000000a00 */
[----:B------:R-:W-:Y:S02]  /*9f80*/  SEL R2, R52, R103, P0 ;  /* 0x0000006734027207 */ /* 0x000fe40000000000 */
[C---:B------:R-:W-:Y:S01]  /*9f90*/  IMAD R3, R113.reuse, UR9, R102 ;  /* 0x0000000971037c24 */ /* 0x040fe2000f8e0266 */
[----:B------:R-:W-:Y:S01]  /*9fa0*/  LEA R111, P2, R54, UR6, 0x2 ;  /* 0x00000006366f7c11 */ /* 0x000fe2000f8410ff */
[----:B------:R-:W-:Y:S01]  /*9fb0*/  IMAD.WIDE.U32 R112, R113, UR8, R104 ;  /* 0x0000000871707c25 */ /* 0x000fe2000f8e0068 */
[----:B------:R-:W-:Y:S01]  /*9fc0*/  ULDC.64 UR8, c[0x0][0xb00] ;  /* 0x0002c00000087ab9 */ /* 0x000fe20000000a00 */
[----:B------:R-:W-:Y:S01]  /*9fd0*/  ULDC UR6, c[0x0][0xa88] ;  /* 0x0002a20000067ab9 */ /* 0x000fe20000000800 */
[----:B------:R-:W-:Y:S01]  /*9fe0*/  SEL R52, R103, R52, P0 ;  /* 0x0000003467347207 */ /* 0x000fe20000000000 */
[----:B------:R-:W-:Y:S01]  /*9ff0*/  IMAD.IADD R55, R55, 0x1, R59 ;  /* 0x0000000137377824 */ /* 0x000fe200078e023b */
[----:B------:R-:W-:Y:S01]  /*a000*/  LEA R104, P3, R112, UR8, 0x2 ;  /* 0x0000000870687c11 */ /* 0x000fe2000f8610ff */
[----:B------:R-:W-:Y:S01]  /*a010*/  IMAD.IADD R3, R113, 0x1, R3 ;  /* 0x0000000171037824 */ /* 0x000fe200078e0203 */
[----:B------:R-:W-:Y:S01]  /*a020*/  SHFL.IDX PT, R114, R111, 0x1, 0x1c1f ;  /* 0x003c1f006f727f89 */ /* 0x000fe200000e0000 */
[----:B0-----:R-:W-:Y:S01]  /*a030*/  ULEA UR4, UR5, UR4, 0x18 ;  /* 0x0000000405047291 */ /* 0x001fe2000f8ec03f */
[----:B------:R-:W-:Y:S01]  /*a040*/  LEA.HI.X R116, R54, UR7, R55, 0x2, P2 ;  /* 0x0000000736747c11 */ /* 0x000fe200090f1437 */
[----:B------:R-:W-:Y:S01]  /*a050*/  IMAD R16, R129, UR6, RZ ;  /* 0x0000000681107c24 */ /* 0x000fe2000f8e02ff */
[----:B------:R-:W-:Y:S01]  /*a060*/  LEA.HI.X R106, R112, UR9, R3, 0x2, P3 ;  /* 0x00000009706a7c11 */ /* 0x000fe200098f1403 */
[C---:B------:R-:W-:Y:S01]  /*a070*/  VIADD R105, R101.reuse, 0x8 ;  /* 0x0000000865697836 */ /* 0x040fe20000000000 */
[----:B------:R-:W-:Y:S01]  /*a080*/  SHFL.IDX PT, R112, R111, RZ, 0x1c1f ;  /* 0x001c1fff6f707589 */ /* 0x000fe200000e0000 */
[----:B------:R-:W-:Y:S01]  /*a090*/  UIADD3 UR4, UR4, 0x33420, URZ ;  /* 0x0003342004047890 */ /* 0x000fe2000fffe03f */
[----:B------:R-:W-:-:S02]  /*a0a0*/  ISETP.GE.OR P2, PT, R101, R16, P1 ;  /* 0x000000106500720c */ /* 0x000fc40000f46670 */
[----:B------:R-:W0:Y:S01]  /*a0b0*/  SHFL.IDX PT, R113, R116, RZ, 0x1c1f ;  /* 0x001c1fff74717589 */ /* 0x000e2200000e0000 */
[-C--:B------:R-:W-:Y:S01]  /*a0c0*/  ISETP.GE.OR P1, PT, R105, R16.reuse, P1 ;  /* 0x000000106900720c */ /* 0x080fe20000f26670 */
[----:B------:R-:W-:Y:S01]  /*a0d0*/  UPRMT UR4, URZ, 0x654, UR4 ;  /* 0x000006543f047896 */ /* 0x000fe20008000004 */
[----:B------:R-:W-:Y:S01]  /*a0e0*/  ISETP.GE.AND P3, PT, R101, R16, PT ;  /* 0x000000106500720c */ /* 0x000fe20003f66270 */
[----:B------:R-:W1:Y:S01]  /*a0f0*/  SHFL.IDX PT, R115, R116, 0x1, 0x1c1f ;  /* 0x003c1f0074737f89 */ /* 0x000e6200000e0000 */
[----:B------:R-:W-:Y:S01]  /*a100*/  SEL R55, R56, R57, P0 ;  /* 0x0000003938377207 */ /* 0x000fe20000000000 */
[----:B------:R-:W-:Y:S01]  /*a110*/  IMAD.SHL.U32 R101, R100, 0x2, RZ ;  /* 0x0000000264657824 */ /* 0x000fe200078e00ff */
[----:B------:R-:W-:Y:S01]  /*a120*/  SEL R59, R57, R56, P0 ;  /* 0x00000038393b7207 */ /* 0x000fe20000000000 */
[----:B------:R2:W3:Y:S01]  /*a130*/  SHFL.IDX PT, R102, R104, RZ, 0x1c1f ;  /* 0x001c1fff68667589 */ /* 0x0004e200000e0000 */
[----:B------:R-:W-:Y:S02]  /*a140*/  SEL R3, R53, R110, P0 ;  /* 0x0000006e35037207 */ /* 0x000fe40000000000 */
[----:B------:R-:W-:Y:S01]  /*a150*/  SYNCS.ARRIVE.TRANS64.RED.A1T0 RZ, [UR4], RZ ;  /* 0x000000ffffff79a7 */ /* 0x000fe20008100404 */
[----:B------:R2:W4:Y:S01]  /*a160*/  SHFL.IDX PT, R103, R106, RZ, 0x1c1f ;  /* 0x001c1fff6a677589 */ /* 0x00052200000e0000 */
[----:B------:R-:W-:-:S02]  /*a170*/  SEL R54, R58, R109, P0 ;  /* 0x0000006d3a367207 */ /* 0x000fc40000000000 */
[----:B------:R-:W-:Y:S02]  /*a180*/  SEL R56, R60, R107, P0 ;  /* 0x0000006b3c387207 */ /* 0x000fe40000000000 */
[----:B------:R-:W-:Y:S02]  /*a190*/  SEL R57, R61, R108, P0 ;  /* 0x0000006c3d397207 */ /* 0x000fe40000000000 */
[----:B------:R-:W-:Y:S02]  /*a1a0*/  SEL R53, R110, R53, P0 ;  /* 0x000000356e357207 */ /* 0x000fe40000000000 */
[----:B------:R-:W-:Y:S02]  /*a1b0*/  SEL R58, R109, R58, P0 ;  /* 0x0000003a6d3a7207 */ /* 0x000fe40000000000 */
[----:B------:R-:W-:Y:S01]  /*a1c0*/  SEL R60, R107, R60, P0 ;  /* 0x0000003c6b3c7207 */ /* 0x000fe20000000000 */
[----:B0-----:R2:W-:Y:S01]  /*a1d0*/  @!P2 ST.E desc[UR38][R112.64], R4 ;  /* 0x000000047000a985 */ /* 0x0015e2000c101926 */
[----:B------:R-:W-:-:S03]  /*a1e0*/  SEL R61, R108, R61, P0 ;  /* 0x0000003d6c3d7207 */ /* 0x000fc60000000000 */
[----:B-1----:R2:W-:Y:S01]  /*a1f0*/  @!P1 ST.E desc[UR38][R114.64], R0 ;  /* 0x0000000072009985 */ /* 0x0025e2000c101926 */
[----:B------:R-:W-:Y:S05]  /*a200*/  @P3 BRA `(.L_x_3171) ;  /* 0x0000000800383947 */ /* 0x000fea0003800000 */
[C---:B--2---:R-:W-:Y:S01]  /*a210*/  VIADD R0, R101.reuse, 0x8 ;  /* 0x0000000865007836 */ /* 0x044fe20000000000 */
[----:B------:R-:W-:Y:S01]  /*a220*/  ULDC UR4, c[0x0][0xac8] ;  /* 0x0002b20000047ab9 */ /* 0x000fe20000000800 */
[C---:B------:R-:W-:Y:S01]  /*a230*/  VIADD R100, R101.reuse, 0x10 ;  /* 0x0000001065647836 */ /* 0x040fe20000000000 */
[C---:B------:R-:W-:Y:S01]  /*a240*/  ISETP.GE.AND P4, PT, R101.reuse, UR4, PT ;  /* 0x0000000465007c0c */ /* 0x040fe2000bf86270 */
[C---:B------:R-:W-:Y:S01]  /*a250*/  VIADD R107, R101.reuse, 0x18 ;  /* 0x00000018656b7836 */ /* 0x040fe20000000000 */
[----:B------:R-:W-:Y:S01]  /*a260*/  ISETP.GE.AND P5, PT, R0, UR4, PT ;  /* 0x0000000400007c0c */ /* 0x000fe2000bfa6270 */
[C---:B------:R-:W-:Y:S01]  /*a270*/  VIADD R112, R101.reuse, 0x20 ;  /* 0x0000002065707836 */ /* 0x040fe20000000000 */
[----:B------:R-:W-:Y:S01]  /*a280*/  ISETP.GE.AND P3, PT, R100, UR4, PT ;  /* 0x0000000464007c0c */ /* 0x000fe2000bf66270 */
[----:B------:R-:W-:Y:S01]  /*a290*/  VIADD R114, R101, 0x28 ;  /* 0x0000002865727836 */ /* 0x000fe20000000000 */
[----:B------:R-:W-:Y:S01]  /*a2a0*/  ISETP.GE.AND P1, PT, R107, UR4, PT ;  /* 0x000000046b007c0c */ /* 0x000fe2000bf26270 */
[----:B------:R-:W-:Y:S01]  /*a2b0*/  VIADD R115, R101, 0x30 ;  /* 0x0000003065737836 */ /* 0x000fe20000000000 */
[----:B------:R-:W-:-:S05]  /*a2c0*/  ISETP.GE.AND P2, PT, R112, UR4, PT ;  /* 0x0000000470007c0c */ /* 0x000fca000bf46270 */
[--C-:B---34-:R-:W-:Y:S02]  /*a2d0*/  @!P4 IMAD.WIDE R108, R101, 0x4, R102.reuse ;  /* 0x00000004656cc825 */ /* 0x118fe400078e0266 */
[----:B------:R-:W-:Y:S02]  /*a2e0*/  @!P5 LEA.HI R0, R0, R0, RZ, 0x1 ;  /* 0x000000000000d211 */ /* 0x000fe400078f08ff */
[----:B------:R-:W-:Y:S01]  /*a2f0*/  @!P3 LEA.HI R100, R100, R100, RZ, 0x1 ;  /* 0x000000646464b211 */ /* 0x000fe200078f08ff */
[----:B------:R0:W-:Y:S01]  /*a300*/  @!P4 ST.E.64 desc[UR38][R108.64], R74 ;  /* 0x0000004a6c00c985 */ /* 0x0001e2000c101b26 */
[----:B------:R-:W-:Y:S02]  /*a310*/  @!P5 LOP3.LUT R111, R0, 0xfffffffe, RZ, 0xc0, !PT ;  /* 0xfffffffe006fd812 */ /* 0x000fe400078ec0ff */
[----:B------:R-:W-:Y:S02]  /*a320*/  @!P1 LEA.HI R0, R107, R107, RZ, 0x1 ;  /* 0x0000006b6b009211 */ /* 0x000fe400078f08ff */
[----:B------:R-:W-:Y:S01]  /*a330*/  @!P3 LOP3.LUT R107, R100, 0xfffffffe, RZ, 0xc0, !PT ;  /* 0xfffffffe646bb812 */ /* 0x000fe200078ec0ff */
[----:B------:R-:W-:Y:S01]  /*a340*/  @!P5 IMAD.WIDE R110, R111, 0x4, R102 ;  /* 0x000000046f6ed825 */ /* 0x000fe200078e0266 */
[----:B------:R-:W-:-:S02]  /*a350*/  @!P1 LOP3.LUT R113, R0, 0xfffffffe, RZ, 0xc0, !PT ;  /* 0xfffffffe00719812 */ /* 0x000fc400078ec0ff */
[----:B------:R-:W-:Y:S01]  /*a360*/  ISETP.GE.AND P4, PT, R114, UR4, PT ;  /* 0x0000000472007c0c */ /* 0x000fe2000bf86270 */
[C---:B------:R-:W-:Y:S01]  /*a370*/  VIADD R0, R101.reuse, 0x40 ;  /* 0x0000004065007836 */ /* 0x040fe20000000000 */
[----:B------:R1:W-:Y:S01]  /*a380*/  @!P5 ST.E.64 desc[UR38][R110.64], R80 ;  /* 0x000000506e00d985 */ /* 0x0003e2000c101b26 */
[----:B------:R-:W-:Y:S01]  /*a390*/  VIADD R100, R101, 0x38 ;  /* 0x0000003865647836 */ /* 0x000fe20000000000 */
[----:B------:R-:W-:Y:S01]  /*a3a0*/  @!P2 LEA.HI R112, R112, R112, RZ, 0x1 ;  /* 0x000000707070a211 */ /* 0x000fe200078f08ff */
[----:B0-----:R-:W-:Y:S01]  /*a3b0*/  @!P3 IMAD.WIDE R74, R107, 0x4, R102 ;  /* 0x000000046b4ab825 */ /* 0x001fe200078e0266 */
[----:B------:R-:W-:Y:S02]  /*a3c0*/  ISETP.GE.AND P5, PT, R115, UR4, PT ;  /* 0x0000000473007c0c */ /* 0x000fe4000bfa6270 */
[----:B------:R-:W-:Y:S02]  /*a3d0*/  @!P2 LOP3.LUT R109, R112, 0xfffffffe, RZ, 0xc0, !PT ;  /* 0xfffffffe706da812 */ /* 0x000fe400078ec0ff */
[----:B------:R0:W-:Y:S01]  /*a3e0*/  @!P3 ST.E.64 desc[UR38][R74.64], R78 ;  /* 0x0000004e4a00b985 */ /* 0x0001e2000c101b26 */
[----:B------:R-:W-:-:S02]  /*a3f0*/  ISETP.GE.AND P3, PT, R0, UR4, PT ;  /* 0x0000000400007c0c */ /* 0x000fc4000bf66270 */
[----:B------:R-:W-:Y:S01]  /*a400*/  @!P4 LEA.HI R114, R114, R114, RZ, 0x1 ;  /* 0x000000727272c211 */ /* 0x000fe200078f08ff */
[--C-:B------:R-:W-:Y:S01]  /*a410*/  @!P2 IMAD.WIDE R108, R109, 0x4, R102.reuse ;  /* 0x000000046d6ca825 */ /* 0x100fe200078e0266 */
[----:B------:R-:W-:Y:S02]  /*a420*/  ISETP.GE.AND P6, PT, R100, UR4, PT ;  /* 0x0000000464007c0c */ /* 0x000fe4000bfc6270 */
[----:B------:R-:W-:Y:S01]  /*a430*/  @!P4 LOP3.LUT R107, R114, 0xfffffffe, RZ, 0xc0, !PT ;  /* 0xfffffffe726bc812 */ /* 0x000fe200078ec0ff */
[----:B-1----:R-:W-:Y:S01]  /*a440*/  @!P1 IMAD.WIDE R80, R113, 0x4, R102 ;  /* 0x0000000471509825 */ /* 0x002fe200078e0266 */
[----:B------:R-:W-:-:S03]  /*a450*/  @!P5 LEA.HI R115, R115, R115, RZ, 0x1 ;  /* 0x000000737373d211 */ /* 0x000fc600078f08ff */
[C---:B------:R-:W-:Y:S01]  /*a460*/  VIADD R110, R101.reuse, 0x48 ;  /* 0x00000048656e7836 */ /* 0x040fe20000000000 */
[----:B------:R1:W-:Y:S01]  /*a470*/  @!P1 ST.E.64 desc[UR38][R80.64], R82 ;  /* 0x0000005250009985 */ /* 0x0003e2000c101b26 */
[----:B------:R-:W-:Y:S01]  /*a480*/  @!P3 LEA.HI R0, R0, R0, RZ, 0x1 ;  /* 0x000000000000b211 */ /* 0x000fe200078f08ff */
[----:B------:R-:W-:Y:S01]  /*a490*/  VIADD R111, R101, 0x50 ;  /* 0x00000050656f7836 */ /* 0x000fe20000000000 */
[----:B0-----:R-:W-:Y:S01]  /*a4a0*/  @!P5 LOP3.LUT R79, R115, 0xfffffffe, RZ, 0xc0, !PT ;  /* 0xfffffffe734fd812 */ /* 0x001fe200078ec0ff */
[--C-:B------:R-:W-:Y:S01]  /*a4b0*/  @!P4 IMAD.WIDE R74, R107, 0x4, R102.reuse ;  /* 0x000000046b4ac825 */ /* 0x100fe200078e0266 */
[----:B------:R-:W-:Y:S01]  /*a4c0*/  ISETP.GE.AND P1, PT, R110, UR4, PT ;  /* 0x000000046e007c0c */ /* 0x000fe2000bf26270 */
[----:B------:R-:W-:Y:S01]  /*a4d0*/  @!P2 ST.E.64 desc[UR38][R108.64], R86 ;  /* 0x000000566c00a985 */ /* 0x000fe2000c101b26 */
[----:B------:R-:W-:Y:S01]  /*a4e0*/  ISETP.GE.AND P2, PT, R111, UR4, PT ;  /* 0x000000046f007c0c */ /* 0x000fe2000bf46270 */
[--C-:B------:R-:W-:Y:S01]  /*a4f0*/  @!P5 IMAD.WIDE R78, R79, 0x4, R102.reuse ;  /* 0x000000044f4ed825 */ /* 0x100fe200078e0266 */
[----:B------:R-:W-:Y:S01]  /*a500*/  @!P6 LEA.HI R100, R100, R100, RZ, 0x1 ;  /* 0x000000646464e211 */ /* 0x000fe200078f08ff */
[----:B------:R0:W-:Y:S01]  /*a510*/  @!P4 ST.E.64 desc[UR38][R74.64], R84 ;  /* 0x000000544a00c985 */ /* 0x0001e2000c101b26 */
[----:B-1----:R-:W-:Y:S01]  /*a520*/  @!P3 LOP3.LUT R83, R0, 0xfffffffe, RZ, 0xc0, !PT ;  /* 0xfffffffe0053b812 */ /* 0x002fe200078ec0ff */
[----:B------:R-:W-:Y:S01]  /*a530*/  VIADD R0, R101, 0x58 ;  /* 0x0000005865007836 */ /* 0x000fe20000000000 */
[----:B------:R-:W-:Y:S01]  /*a540*/  @!P6 LOP3.LUT R81, R100, 0xfffffffe, RZ, 0xc0, !PT ;  /* 0xfffffffe6451e812 */ /* 0x000fe200078ec0ff */
[----:B------:R1:W-:Y:S04]  /*a550*/  @!P5 ST.E.64 desc[UR38][R78.64], R88 ;  /* 0x000000584e00d985 */ /* 0x0003e8000c101b26 */
[----:B------:R-:W-:Y:S01]  /*a560*/  @!P1 LEA.HI R110, R110, R110, RZ, 0x1 ;  /* 0x0000006e6e6e9211 */ /* 0x000fe200078f08ff */
[----:B------:R-:W-:Y:S01]  /*a570*/  @!P3 IMAD.WIDE R82, R83, 0x4, R102 ;  /* 0x000000045352b825 */ /* 0x000fe200078e0266 */
[----:B------:R-:W-:-:S02]  /*a580*/  ISETP.GE.AND P4, PT, R0, UR4, PT ;  /* 0x0000000400007c0c */ /* 0x000fc4000bf86270 */
[----:B------:R-:W-:Y:S01]  /*a590*/  @!P2 LEA.HI R111, R111, R111, RZ, 0x1 ;  /* 0x0000006f6f6fa211 */ /* 0x000fe200078f08ff */
[--C-:B------:R-:W-:Y:S01]  /*a5a0*/  @!P6 IMAD.WIDE R80, R81, 0x4, R102.reuse ;  /* 0x000000045150e825 */ /* 0x100fe200078e0266 */
[----:B0-----:R-:W-:Y:S02]  /*a5b0*/  @!P1 LOP3.LUT R75, R110, 0xfffffffe, RZ, 0xc0, !PT ;  /* 0xfffffffe6e4b9812 */ /* 0x001fe400078ec0ff */
[----:B------:R-:W-:Y:S01]  /*a5c0*/  @!P2 LOP3.LUT R111, R111, 0xfffffffe, RZ, 0xc0, !PT ;  /* 0xfffffffe6f6fa812 */ /* 0x000fe200078ec0ff */
[----:B------:R-:W-:Y:S01]  /*a5d0*/  VIADD R86, R101, 0x60 ;  /* 0x0000006065567836 */ /* 0x000fe20000000000 */
[----:B------:R0:W-:Y:S01]  /*a5e0*/  @!P6 ST.E.64 desc[UR38][R80.64], R92 ;  /* 0x0000005c5000e985 */ /* 0x0001e2000c101b26 */
[----:B------:R-:W-:-:S03]  /*a5f0*/  @!P1 IMAD.WIDE R74, R75, 0x4, R102 ;  /* 0x000000044b4a9825 */ /* 0x000fc600078e0266 */
[----:B------:R2:W-:Y:S01]  /*a600*/  @!P3 ST.E.64 desc[UR38][R82.64], R94 ;  /* 0x0000005e5200b985 */ /* 0x0005e2000c101b26 */
[----:B------:R-:W-:Y:S01]  /*a610*/  @!P4 LEA.HI R0, R0, R0, RZ, 0x1 ;  /* 0x000000000000c211 */ /* 0x000fe200078f08ff */
[----:B------:R-:W-:Y:S01]  /*a620*/  VIADD R84, R101, 0x70 ;  /* 0x0000007065547836 */ /* 0x000fe20000000000 */
[----:B------:R-:W-:Y:S01]  /*a630*/  ISETP.GE.AND P3, PT, R86, UR4, PT ;  /* 0x0000000456007c0c */ /* 0x000fe2000bf66270 */
[----:B-1----:R-:W-:Y:S01]  /*a640*/  @!P2 IMAD.WIDE R78, R111, 0x4, R102 ;  /* 0x000000046f4ea825 */ /* 0x002fe200078e0266 */
[----:B------:R1:W-:Y:S02]  /*a650*/  @!P1 ST.E.64 desc[UR38][R74.64], R90 ;  /* 0x0000005a4a009985 */ /* 0x0003e4000c101b26 */
[----:B------:R-:W-:Y:S01]  /*a660*/  ISETP.GE.AND P6, PT, R84, UR4, PT ;  /* 0x0000000454007c0c */ /* 0x000fe2000bfc6270 */
[C---:B------:R-:W-:Y:S01]  /*a670*/  VIADD R85, R101.reuse, 0x78 ;  /* 0x0000007865557836 */ /* 0x040fe20000000000 */
[----:B------:R3:W-:Y:S01]  /*a680*/  @!P2 ST.E.64 desc[UR38][R78.64], R98 ;  /* 0x000000624e00a985 */ /* 0x0007e2000c101b26 */
[C---:B0-----:R-:W-:Y:S01]  /*a690*/  VIADD R80, R101.reuse, 0x68 ;  /* 0x0000006865507836 */ /* 0x041fe20000000000 */
[----:B------:R-:W-:Y:S01]  /*a6a0*/  @!P4 LOP3.LUT R81, R0, 0xfffffffe, RZ, 0xc0, !PT ;  /* 0xfffffffe0051c812 */ /* 0x000fe200078ec0ff */
[----:B------:R-:W-:Y:S01]  /*a6b0*/  VIADD R0, R101, 0x88 ;  /* 0x0000008865007836 */ /* 0x000fe20000000000 */
[----:B------:R-:W-:Y:S01]  /*a6c0*/  ISETP.GE.AND P5, PT, R85, UR4, PT ;  /* 0x0000000455007c0c */ /* 0x000fe2000bfa6270 */
[----:B--2---:R-:W-:Y:S01]  /*a6d0*/  VIADD R82, R101, 0x80 ;  /* 0x0000008065527836 */ /* 0x004fe20000000000 */
[----:B------:R-:W-:-:S02]  /*a6e0*/  ISETP.GE.AND P1, PT, R80, UR4, PT ;  /* 0x0000000450007c0c */ /* 0x000fc4000bf26270 */
[----:B------:R-:W-:Y:S01]  /*a6f0*/  @!P3 LEA.HI R86, R86, R86, RZ, 0x1 ;  /* 0x000000565656b211 */ /* 0x000fe200078f08ff */
[----:B-1----:R-:W-:Y:S01]  /*a700*/  @!P4 IMAD.WIDE R74, R81, 0x4, R102 ;  /* 0x00000004514ac825 */ /* 0x002fe200078e0266 */
[----:B------:R-:W-:Y:S02]  /*a710*/  ISETP.GE.AND P2, PT, R82, UR4, PT ;  /* 0x0000000452007c0c */ /* 0x000fe4000bf46270 */
[----:B------:R-:W-:Y:S02]  /*a720*/  @!P6 LEA.HI R84, R84, R84, RZ, 0x1 ;  /* 0x000000545454e211 */ /* 0x000fe400078f08ff */
[----:B------:R0:W-:Y:S01]  /*a730*/  @!P4 ST.E.64 desc[UR38][R74.64], R96 ;  /* 0x000000604a00c985 */ /* 0x0001e2000c101b26 */
[----:B------:R-:W-:Y:S02]  /*a740*/  ISETP.GE.AND P4, PT, R0, UR4, PT ;  /* 0x0000000400007c0c */ /* 0x000fe4000bf86270 */
[----:B---3--:R-:W-:Y:S02]  /*a750*/  @!P3 LOP3.LUT R79, R86, 0xfffffffe, RZ, 0xc0, !PT ;  /* 0xfffffffe564fb812 */ /* 0x008fe400078ec0ff */
[----:B------:R-:W-:-:S02]  /*a760*/  @!P1 LEA.HI R80, R80, R80, RZ, 0x1 ;  /* 0x0000005050509211 */ /* 0x000fc400078f08ff */
[----:B------:R-:W-:Y:S01]  /*a770*/  @!P5 LEA.HI R85, R85, R85, RZ, 0x1 ;  /* 0x000000555555d211 */ /* 0x000fe200078f08ff */
[--C-:B------:R-:W-:Y:S01]  /*a780*/  @!P3 IMAD.WIDE R78, R79, 0x4, R102.reuse ;  /* 0x000000044f4eb825 */ /* 0x100fe200078e0266 */
[----:B------:R-:W-:Y:S02]  /*a790*/  @!P1 LOP3.LUT R81, R80, 0xfffffffe, RZ, 0xc0, !PT ;  /* 0xfffffffe50519812 */ /* 0x000fe400078ec0ff */
[----:B------:R-:W-:Y:S02]  /*a7a0*/  @!P2 LEA.HI R82, R82, R82, RZ, 0x1 ;  /* 0x000000525252a211 */ /* 0x000fe400078f08ff */
[----:B------:R-:W-:Y:S01]  /*a7b0*/  @!P6 LOP3.LUT R83, R84, 0xfffffffe, RZ, 0xc0, !PT ;  /* 0xfffffffe5453e812 */ /* 0x000fe200078ec0ff */
[--C-:B------:R-:W-:Y:S01]  /*a7c0*/  @!P1 IMAD.WIDE R80, R81, 0x4, R102.reuse ;  /* 0x0000000451509825 */ /* 0x100fe200078e0266 */
[----:B------:R-:W-:Y:S01]  /*a7d0*/  @!P4 LEA.HI R0, R0, R0, RZ, 0x1 ;  /* 0x000000000000c211 */ /* 0x000fe200078f08ff */
[----:B------:R1:W-:Y:S01]  /*a7e0*/  @!P3 ST.E.64 desc[UR38][R78.64], R62 ;  /* 0x0000003e4e00b985 */ /* 0x0003e2000c101b26 */
[----:B------:R-:W-:Y:S01]  /*a7f0*/  @!P5 LOP3.LUT R85, R85, 0xfffffffe, RZ, 0xc0, !PT ;  /* 0xfffffffe5555d812 */ /* 0x000fe200078ec0ff */
[--C-:B0-----:R-:W-:Y:S01]  /*a800*/  @!P6 IMAD.WIDE R74, R83, 0x4, R102.reuse ;  /* 0x00000004534ae825 */ /* 0x101fe200078e0266 */
[----:B------:R-:W-:Y:S01]  /*a810*/  @!P2 LOP3.LUT R87, R82, 0xfffffffe, RZ, 0xc0, !PT ;  /* 0xfffffffe5257a812 */ /* 0x000fe200078ec0ff */
[----:B------:R0:W-:Y:S02]  /*a820*/  @!P1 ST.E.64 desc[UR38][R80.64], R64 ;  /* 0x0000004050009985 */ /* 0x0001e4000c101b26 */
[----:B------:R-:W-:-:S02]  /*a830*/  @!P5 IMAD.WIDE R82, R85, 0x4, R102 ;  /* 0x000000045552d825 */ /* 0x000fc400078e0266 */
[----:B------:R2:W-:Y:S04]  /*a840*/  @!P6 ST.E.64 desc[UR38][R74.64], R50 ;  /* 0x000000324a00e985 */ /* 0x0005e8000c101b26 */
[----:B------:R-:W-:Y:S01]  /*a850*/  @!P5 ST.E.64 desc[UR38][R82.64], R48 ;  /* 0x000000305200d985 */ /* 0x000fe2000c101b26 */
[----:B-1----:R-:W-:Y:S01]  /*a860*/  @!P4 LOP3.LUT R79, R0, 0xfffffffe, RZ, 0xc0, !PT ;  /* 0xfffffffe004fc812 */ /* 0x002fe200078ec0ff */
[----:B------:R-:W-:-:S04]  /*a870*/  @!P2 IMAD.WIDE R62, R87, 0x4, R102 ;  /* 0x00000004573ea825 */ /* 0x000fc800078e0266 */
[----:B------:R-:W-:Y:S01]  /*a880*/  VIADD R0, R101, 0x90 ;  /* 0x0000009065007836 */ /* 0x000fe20000000000 */
[----:B------:R1:W-:Y:S01]  /*a890*/  @!P2 ST.E.64 desc[UR38][R62.64], R44 ;  /* 0x0000002c3e00a985 */ /* 0x0003e2000c101b26 */
[----:B0-----:R-:W-:-:S03]  /*a8a0*/  @!P4 IMAD.WIDE R64, R79, 0x4, R102 ;  /* 0x000000044f40c825 */ /* 0x001fc600078e0266 */
[----:B------:R-:W-:Y:S01]  /*a8b0*/  ISETP.GE.AND P1, PT, R0, UR4, PT ;  /* 0x0000000400007c0c */ /* 0x000fe2000bf26270 */
[C---:B------:R-:W-:Y:S01]  /*a8c0*/  VIADD R78, R101.reuse, 0x98 ;  /* 0x00000098654e7836 */ /* 0x040fe20000000000 */
[----:B------:R0:W-:Y:S01]  /*a8d0*/  @!P4 ST.E.64 desc[UR38][R64.64], R46 ;  /* 0x0000002e4000c985 */ /* 0x0001e2000c101b26 */
[C---:B------:R-:W-:Y:S02]  /*a8e0*/  VIADD R79, R101.reuse, 0xa0 ;  /* 0x000000a0654f7836 */ /* 0x040fe40000000000 */
[C---:B------:R-:W-:Y:S01]  /*a8f0*/  VIADD R80, R101.reuse, 0xa8 ;  /* 0x000000a865507836 */ /* 0x040fe20000000000 */
[----:B------:R-:W-:Y:S01]  /*a900*/  ISETP.GE.AND P2, PT, R78, UR4, PT ;  /* 0x000000044e007c0c */ /* 0x000fe2000bf46270 */
[----:B--2---:R-:W-:Y:S01]  /*a910*/  VIADD R50, R101, 0xb0 ;  /* 0x000000b065327836 */ /* 0x004fe20000000000 */
[----:B------:R-:W-:Y:S01]  /*a920*/  ISETP.GE.AND P3, PT, R79, UR4, PT ;  /* 0x000000044f007c0c */ /* 0x000fe2000bf66270 */
[----:B------:R-:W-:Y:S01]  /*a930*/  VIADD R51, R101, 0xb8 ;  /* 0x000000b865337836 */ /* 0x000fe20000000000 */
[----:B------:R-:W-:-:S02]  /*a940*/  ISETP.GE.AND P4, PT, R80, UR4, PT ;  /* 0x0000000450007c0c */ /* 0x000fc4000bf86270 */
[----:B------:R-:W-:Y:S02]  /*a950*/  ISETP.GE.AND P5, PT, R50, UR4, PT ;  /* 0x0000000432007c0c */ /* 0x000fe4000bfa6270 */
[----:B------:R-:W-:Y:S02]  /*a960*/  ISETP.GE.AND P6, PT, R51, UR4, PT ;  /* 0x0000000433007c0c */ /* 0x000fe4000bfc6270 */
[----:B------:R-:W-:-:S03]  /*a970*/  @!P1 LEA.HI R0, R0, R0, RZ, 0x1 ;  /* 0x0000000000009211 */ /* 0x000fc600078f08ff */
[----:B------:R-:W-:Y:S02]  /*a980*/  @!P2 LEA.HI R78, R78, R78, RZ, 0x1 ;  /* 0x0000004e4e4ea211 */ /* 0x000fe400078f08ff */
[----:B------:R-:W-:Y:S02]  /*a990*/  @!P3 LEA.HI R79, R79, R79, RZ, 0x1 ;  /* 0x0000004f4f4fb211 */ /* 0x000fe400078f08ff */
[----:B------:R-:W-:Y:S02]  /*a9a0*/  @!P4 LEA.HI R80, R80, R80, RZ, 0x1 ;  /* 0x000000505050c211 */ /* 0x000fe400078f08ff */
[----:B------:R-:W-:Y:S02]  /*a9b0*/  @!P5 LEA.HI R50, R50, R50, RZ, 0x1 ;  /* 0x000000323232d211 */ /* 0x000fe400078f08ff */
[----:B-1----:R-:W-:Y:S02]  /*a9c0*/  @!P6 LEA.HI R44, R51, R51, RZ, 0x1 ;  /* 0x00000033332ce211 */ /* 0x002fe400078f08ff */
[----:B------:R-:W-:-:S02]  /*a9d0*/  @!P1 LOP3.LUT R45, R0, 0xfffffffe, RZ, 0xc0, !PT ;  /* 0xfffffffe002d9812 */ /* 0x000fc400078ec0ff */
[----:B0-----:R-:W-:Y:S02]  /*a9e0*/  @!P2 LOP3.LUT R47, R78, 0xfffffffe, RZ, 0xc0, !PT ;  /* 0xfffffffe4e2fa812 */ /* 0x001fe400078ec0ff */
[----:B------:R-:W-:Y:S02]  /*a9f0*/  @!P3 LOP3.LUT R49, R79, 0xfffffffe, RZ, 0xc0, !PT ;  /* 0xfffffffe4f31b812 */ /* 0x000fe400078ec0ff */
[----:B------:R-:W-:Y:S01]  /*aa00*/  @!P4 LOP3.LUT R51, R80, 0xfffffffe, RZ, 0xc0, !PT ;  /* 0xfffffffe5033c812 */ /* 0x000fe200078ec0ff */
[--C-:B------:R-:W-:Y:S01]  /*aa10*/  @!P2 IMAD.WIDE R46, R47, 0x4, R102.reuse ;  /* 0x000000042f2ea825 */ /* 0x100fe200078e0266 */
[----:B------:R-:W-:Y:S02]  /*aa20*/  @!P5 LOP3.LUT R63, R50, 0xfffffffe, RZ, 0xc0, !PT ;  /* 0xfffffffe323fd812 */ /* 0x000fe400078ec0ff */
[----:B------:R-:W-:Y:S01]  /*aa30*/  @!P6 LOP3.LUT R65, R44, 0xfffffffe, RZ, 0xc0, !PT ;  /* 0xfffffffe2c41e812 */ /* 0x000fe200078ec0ff */
[----:B------:R-:W-:-:S04]  /*aa40*/  @!P1 IMAD.WIDE R44, R45, 0x4, R102 ;  /* 0x000000042d2c9825 */ /* 0x000fc800078e0266 */
        /* <DEDUP_REMOVED lines=10> */
.L_x_3171:
[----:B------:R-:W-:Y:S05]  /*aaf0*/  BSYNC B0 ;  /* 0x0000000000007941 */ /* 0x000fea0003800000 */
.L_x_3170:
[----:B------:R-:W-:Y:S01]  /*ab00*/  ISETP.GE.AND P1, PT, R105, R16, PT ;  /* 0x000000106900720c */ /* 0x000fe20003f26270 */
[----:B0-----:R1:W0:Y:S01]  /*ab10*/  SHFL.IDX PT, R25, R106, 0x1, 0x1c1f ;  /* 0x003c1f006a197f89 */ /* 0x00122200000e0000 */
        /* <DEDUP_REMOVED lines=21> */
[----:B--2---:R-:W-:Y:S02]  /*ac70*/  SEL R4, R17, R68, P0 ;  /* 0x0000004411047207 */ /* 0x004fe40000000000 */
[----:B------:R-:W-:Y:S01]  /*ac80*/  SEL R8, R68, R17, P0 ;  /* 0x0000001144087207 */ /* 0x000fe20000000000 */
[----:B01----:R-:W-:Y:S06]  /*ac90*/  @P1 BRA `(.L_x_3144) ;  /* 0x0000005000701947 */ /* 0x003fec0003800000 */
        /* <DEDUP_REMOVED lines=11> */
[----:B------:R-:W-:-:S02]  /*ad50*/  ISETP.GE.AND P2, PT, R48, UR4, PT ;  /* 0x0000000430007c0c */ /* 0x000fc4000bf46270 */
[----:B------:R-:W-:Y:S02]  /*ad60*/  ISETP.GE.AND P3, PT, R50, UR4, PT ;  /* 0x0000000432007c0c */ /* 0x000fe4000bf66270 */
[----:B------:R-:W-:Y:S01]  /*ad70*/  ISETP.GE.AND P4, PT, R51, UR4, PT ;  /* 0x0000000433007c0c */ /* 0x000fe2000bf86270 */
[----:B------:R-:W-:Y:S02]  /*ad80*/  @!P0 IMAD.WIDE R16, R101, 0x4, R24 ;  /* 0x0000000465108825 */ /* 0x000fe400078e0218 */
[----:B------:R-:W-:Y:S02]  /*ad90*/  @!P1 LEA.HI R0, R0, R0, RZ, 0x1 ;  /* 0x0000000000009211 */ /* 0x000fe400078f08ff */
[----:B------:R-:W-:Y:S01]  /*ada0*/  @!P5 LEA.HI R30, R30, R30, RZ, 0x1 ;  /* 0x0000001e1e1ed211 */ /* 0x000fe200078f08ff */
[----:B------:R0:W-:Y:S01]  /*adb0*/  @!P0 ST.E.64 desc[UR38][R16.64], R10 ;  /* 0x0000000a10008985 */ /* 0x0001e2000c101b26 */
[----:B------:R-:W-:Y:S02]  /*adc0*/  @!P6 LEA.HI R42, R31, R31, RZ, 0x1 ;  /* 0x0000001f1f2ae211 */ /* 0x000fe400078f08ff */
[----:B------:R-:W-:Y:S01]  /*add0*/  @!P1 LOP3.LUT R31, R0, 0xfffffffe, RZ, 0xc0, !PT ;  /* 0xfffffffe001f9812 */ /* 0x000fe200078ec0ff */
[----:B------:R-:W-:Y:S01]  /*ade0*/  VIADD R0, R101, 0x38 ;  /* 0x0000003865007836 */ /* 0x000fe20000000000 */
[----:B------:R-:W-:-:S02]  /*adf0*/  @!P5 LOP3.LUT R43, R30, 0xfffffffe, RZ, 0xc0, !PT ;  /* 0xfffffffe1e2bd812 */ /* 0x000fc400078ec0ff */
[----:B------:R-:W-:Y:S01]  /*ae00*/  @!P6 LOP3.LUT R49, R42, 0xfffffffe, RZ, 0xc0, !PT ;  /* 0xfffffffe2a31e812 */ /* 0x000fe200078ec0ff */
[----:B------:R-:W-:Y:S01]  /*ae10*/  VIADD R42, R101, 0x40 ;  /* 0x00000040652a7836 */ /* 0x000fe20000000000 */
[----:B------:R-:W-:Y:S02]  /*ae20*/  @!P2 LEA.HI R48, R48, R48, RZ, 0x1 ;  /* 0x000000303030a211 */ /* 0x000fe400078f08ff */
[----:B------:R-:W-:Y:S02]  /*ae30*/  @!P3 LEA.HI R50, R50, R50, RZ, 0x1 ;  /* 0x000000323232b211 */ /* 0x000fe400078f08ff */
[----:B------:R-:W-:Y:S01]  /*ae40*/  @!P4 LEA.HI R51, R51, R51, RZ, 0x1 ;  /* 0x000000333333c211 */ /* 0x000fe200078f08ff */
[----:B0-----:R-:W-:-:S04]  /*ae50*/  @!P1 IMAD.WIDE R10, R31, 0x4, R24 ;  /* 0x000000041f0a9825 */ /* 0x001fc800078e0218 */
[--C-:B------:R-:W-:Y:S01]  /*ae60*/  @!P5 IMAD.WIDE R16, R43, 0x4, R24.reuse ;  /* 0x000000042b10d825 */ /* 0x100fe200078e0218 */
[----:B------:R0:W-:Y:S01]  /*ae70*/  @!P1 ST.E.64 desc[UR38][R10.64], R12 ;  /* 0x0000000c0a009985 */ /* 0x0001e2000c101b26 */
[----:B------:R-:W-:Y:S02]  /*ae80*/  ISETP.GE.AND P1, PT, R42, UR4, PT ;  /* 0x000000042a007c0c */ /* 0x000fe4000bf26270 */
[----:B------:R-:W-:Y:S01]  /*ae90*/  @!P6 IMAD.WIDE R30, R49, 0x4, R24 ;  /* 0x00000004311ee825 */ /* 0x000fe200078e0218 */
[----:B------:R1:W-:Y:S01]  /*aea0*/  @!P5 ST.E.64 desc[UR38][R16.64], R14 ;  /* 0x0000000e1000d985 */ /* 0x0003e2000c101b26 */
[----:B------:R-:W-:Y:S02]  /*aeb0*/  ISETP.GE.AND P5, PT, R0, UR4, PT ;  /* 0x0000000400007c0c */ /* 0x000fe4000bfa6270 */
[----:B------:R-:W-:Y:S01]  /*aec0*/  VIADD R49, R101, 0x48 ;  /* 0x0000004865317836 */ /* 0x000fe20000000000 */
[----:B------:R-:W-:Y:S01]  /*aed0*/  @!P2 LOP3.LUT R43, R48, 0xfffffffe, RZ, 0xc0, !PT ;  /* 0xfffffffe302ba812 */ /* 0x000fe200078ec0ff */
[----:B------:R2:W-:Y:S03]  /*aee0*/  @!P6 ST.E.64 desc[UR38][R30.64], R18 ;  /* 0x000000121e00e985 */ /* 0x0005e6000c101b26 */
[----:B------:R-:W-:-:S02]  /*aef0*/  ISETP.GE.AND P0, PT, R49, UR4, PT ;  /* 0x0000000431007c0c */ /* 0x000fc4000bf06270 */
[----:B0-----:R-:W-:Y:S01]  /*af00*/  @!P3 LOP3.LUT R13, R50, 0xfffffffe, RZ, 0xc0, !PT ;  /* 0xfffffffe320db812 */ /* 0x001fe200078ec0ff */
[--C-:B------:R-:W-:Y:S01]  /*af10*/  @!P2 IMAD.WIDE R10, R43, 0x4, R24.reuse ;  /* 0x000000042b0aa825 */ /* 0x100fe200078e0218 */
[----:B------:R-:W-:Y:S02]  /*af20*/  @!P1 LEA.HI R42, R42, R42, RZ, 0x1 ;  /* 0x0000002a2a2a9211 */ /* 0x000fe400078f08ff */
[----:B-1----:R-:W-:Y:S01]  /*af30*/  @!P4 LOP3.LUT R15, R51, 0xfffffffe, RZ, 0xc0, !PT ;  /* 0xfffffffe330fc812 */ /* 0x002fe200078ec0ff */
[--C-:B------:R-:W-:Y:S01]  /*af40*/  @!P3 IMAD.WIDE R12, R13, 0x4, R24.reuse ;  /* 0x000000040d0cb825 */ /* 0x100fe200078e0218 */
[----:B------:R-:W-:Y:S01]  /*af50*/  @!P5 LEA.HI R0, R0, R0, RZ, 0x1 ;  /* 0x000000000000d211 */ /* 0x000fe200078f08ff */
[----:B------:R0:W-:Y:S02]  /*af60*/  @!P2 ST.E.64 desc[UR38][R10.64], R6 ;  /* 0x000000060a00a985 */ /* 0x0001e4000c101b26 */
[----:B------:R-:W-:Y:S01]  /*af70*/  VIADD R16, R101, 0x50 ;  /* 0x0000005065107836 */ /* 0x000fe20000000000 */
[----:B------:R-:W-:Y:S01]  /*af80*/  @!P5 LOP3.LUT R17, R0, 0xfffffffe, RZ, 0xc0, !PT ;  /* 0xfffffffe0011d812 */ /* 0x000fe200078ec0ff */
[----:B------:R-:W-:Y:S01]  /*af90*/  @!P4 IMAD.WIDE R14, R15, 0x4, R24 ;  /* 0x000000040f0ec825 */ /* 0x000fe200078e0218 */
[----:B------:R-:W-:Y:S01]  /*afa0*/  @!P0 LEA.HI R49, R49, R49, RZ, 0x1 ;  /* 0x0000003131318211 */ /* 0x000fe200078f08ff */
[----:B------:R1:W-:Y:S01]  /*afb0*/  @!P3 ST.E.64 desc[UR38][R12.64], R20 ;  /* 0x000000140c00b985 */ /* 0x0003e2000c101b26 */
[----:B------:R-:W-:Y:S01]  /*afc0*/  ISETP.GE.AND P2, PT, R16, UR4, PT ;  /* 0x0000000410007c0c */ /* 0x000fe2000bf46270 */
[----:B------:R-:W-:Y:S01]  /*afd0*/  VIADD R0, R101, 0x58 ;  /* 0x0000005865007836 */ /* 0x000fe20000000000 */
[----:B------:R-:W-:Y:S01]  /*afe0*/  @!P0 LOP3.LUT R49, R49, 0xfffffffe, RZ, 0xc0, !PT ;  /* 0xfffffffe31318812 */ /* 0x000fe200078ec0ff */
[----:B------:R5:W-:Y:S01]  /*aff0*/  @!P4 ST.E.64 desc[UR38][R14.64], R2 ;  /* 0x000000020e00c985 */ /* 0x000be2000c101b26 */
[----:B--2---:R-:W-:-:S02]  /*b000*/  VIADD R18, R101, 0x60 ;  /* 0x0000006065127836 */ /* 0x004fc40000000000 */
[----:B------:R-:W-:Y:S01]  /*b010*/  ISETP.GE.AND P3, PT, R0, UR4, PT ;  /* 0x0000000400007c0c */ /* 0x000fe2000bf66270 */
[--C-:B0-----:R-:W-:Y:S01]  /*b020*/  @!P5 IMAD.WIDE R6, R17, 0x4, R24.reuse ;  /* 0x000000041106d825 */ /* 0x101fe200078e0218 */
[----:B------:R-:W-:Y:S02]  /*b030*/  @!P1 LOP3.LUT R11, R42, 0xfffffffe, RZ, 0xc0, !PT ;  /* 0xfffffffe2a0b9812 */ /* 0x000fe400078ec0ff */
[----:B------:R-:W-:Y:S02]  /*b040*/  ISETP.GE.AND P4, PT, R18, UR4, PT ;  /* 0x0000000412007c0c */ /* 0x000fe4000bf86270 */
[----:B------:R0:W-:Y:S01]  /*b050*/  @!P5 ST.E.64 desc[UR38][R6.64], R52 ;  /* 0x000000340600d985 */ /* 0x0001e2000c101b26 */
[----:B-1----:R-:W-:Y:S01]  /*b060*/  VIADD R12, R101, 0x68 ;  /* 0x00000068650c7836 */ /* 0x002fe20000000000 */
[----:B------:R-:W-:Y:S01]  /*b070*/  @!P2 LEA.HI R16, R16, R16, RZ, 0x1 ;  /* 0x000000101010a211 */ /* 0x000fe200078f08ff */
[----:B-----5:R-:W-:-:S03]  /*b080*/  @!P1 IMAD.WIDE R2, R11, 0x4, R24 ;  /* 0x000000040b029825 */ /* 0x020fc600078e0218 */
[----:B------:R-:W-:Y:S02]  /*b090*/  ISETP.GE.AND P5, PT, R12, UR4, PT ;  /* 0x000000040c007c0c */ /* 0x000fe4000bfa6270 */
[----:B------:R-:W-:Y:S01]  /*b0a0*/  @!P3 LEA.HI R0, R0, R0, RZ, 0x1 ;  /* 0x000000000000b211 */ /* 0x000fe200078f08ff */
[----:B------:R-:W-:Y:S01]  /*b0b0*/  VIADD R14, R101, 0x70 ;  /* 0x00000070650e7836 */ /* 0x000fe20000000000 */
[----:B------:R1:W-:Y:S01]  /*b0c0*/  @!P1 ST.E.64 desc[UR38][R2.64], R54 ;  /* 0x0000003602009985 */ /* 0x0003e2000c101b26 */
[----:B------:R-:W-:Y:S01]  /*b0d0*/  @!P0 IMAD.WIDE R10, R49, 0x4, R24 ;  /* 0x00000004310a8825 */ /* 0x000fe200078e0218 */
[----:B------:R-:W-:Y:S02]  /*b0e0*/  @!P3 LOP3.LUT R13, R0, 0xfffffffe, RZ, 0xc0, !PT ;  /* 0xfffffffe000db812 */ /* 0x000fe400078ec0ff */
[----:B------:R-:W-:Y:S01]  /*b0f0*/  ISETP.GE.AND P1, PT, R14, UR4, PT ;  /* 0x000000040e007c0c */ /* 0x000fe2000bf26270 */
[C---:B------:R-:W-:Y:S01]  /*b100*/  VIADD R15, R101.reuse, 0x78 ;  /* 0x00000078650f7836 */ /* 0x040fe20000000000 */
[----:B------:R2:W-:Y:S01]  /*b110*/  @!P0 ST.E.64 desc[UR38][R10.64], R58 ;  /* 0x0000003a0a008985 */ /* 0x0005e2000c101b26 */
[----:B0-----:R-:W-:Y:S01]  /*b120*/  @!P2 LOP3.LUT R7, R16, 0xfffffffe, RZ, 0xc0, !PT ;  /* 0xfffffffe1007a812 */ /* 0x001fe200078ec0ff */
[----:B------:R-:W-:Y:S01]  /*b130*/  VIADD R16, R101, 0x80 ;  /* 0x0000008065107836 */ /* 0x000fe20000000000 */
[----:B------:R-:W-:-:S02]  /*b140*/  @!P4 LEA.HI R18, R18, R18, RZ, 0x1 ;  /* 0x000000121212c211 */ /* 0x000fc400078f08ff */
[----:B------:R-:W-:Y:S02]  /*b150*/  ISETP.GE.AND P0, PT, R15, UR4, PT ;  /* 0x000000040f007c0c */ /* 0x000fe4000bf06270 */
[----:B------:R-:W-:Y:S01]  /*b160*/  @!P5 LEA.HI R12, R12, R12, RZ, 0x1 ;  /* 0x0000000c0c0cd211 */ /* 0x000fe200078f08ff */
[----:B-1----:R-:W-:-:S03]  /*b170*/  @!P2 IMAD.WIDE R2, R7, 0x4, R24 ;  /* 0x000000040702a825 */ /* 0x002fc600078e0218 */
[----:B------:R-:W-:Y:S01]  /*b180*/  @!P1 LEA.HI R14, R14, R14, RZ, 0x1 ;  /* 0x0000000e0e0e9211 */ /* 0x000fe200078f08ff */
[--C-:B------:R-:W-:Y:S01]  /*b190*/  @!P3 IMAD.WIDE R6, R13, 0x4, R24.reuse ;  /* 0x000000040d06b825 */ /* 0x100fe200078e0218 */
[----:B------:R-:W-:Y:S01]  /*b1a0*/  @!P5 LOP3.LUT R13, R12, 0xfffffffe, RZ, 0xc0, !PT ;  /* 0xfffffffe0c0dd812 */ /* 0x000fe200078ec0ff */
[----:B------:R0:W-:Y:S01]  /*b1b0*/  @!P2 ST.E.64 desc[UR38][R2.64], R56 ;  /* 0x000000380200a985 */ /* 0x0001e2000c101b26 */
[----:B--2---:R-:W-:Y:S02]  /*b1c0*/  @!P4 LOP3.LUT R11, R18, 0xfffffffe, RZ, 0xc0, !PT ;  /* 0xfffffffe120bc812 */ /* 0x004fe400078ec0ff */
[----:B------:R-:W-:Y:S01]  /*b1d0*/  ISETP.GE.AND P2, PT, R16, UR4, PT ;  /* 0x0000000410007c0c */ /* 0x000fe2000bf46270 */
[--C-:B------:R-:W-:Y:S01]  /*b1e0*/  @!P5 IMAD.WIDE R12, R13, 0x4, R24.reuse ;  /* 0x000000040d0cd825 */ /* 0x100fe200078e0218 */
[----:B------:R-:W-:Y:S01]  /*b1f0*/  @!P0 LEA.HI R0, R15, R15, RZ, 0x1 ;  /* 0x0000000f0f008211 */ /* 0x000fe200078f08ff */
[----:B------:R1:W-:Y:S01]  /*b200*/  @!P3 ST.E.64 desc[UR38][R6.64], R60 ;  /* 0x0000003c0600b985 */ /* 0x0003e2000c101b26 */
[----:B------:R-:W-:Y:S01]  /*b210*/  @!P1 LOP3.LUT R15, R14, 0xfffffffe, RZ, 0xc0, !PT ;  /* 0xfffffffe0e0f9812 */ /* 0x000fe200078ec0ff */
[----:B------:R-:W-:Y:S01]  /*b220*/  @!P4 IMAD.WIDE R10, R11, 0x4, R24 ;  /* 0x000000040b0ac825 */ /* 0x000fe200078e0218 */
[----:B------:R-:W-:-:S03]  /*b230*/  @!P0 LOP3.LUT R17, R0, 0xfffffffe, RZ, 0xc0, !PT ;  /* 0xfffffffe00118812 */ /* 0x000fc600078ec0ff */
[----:B------:R-:W-:Y:S01]  /*b240*/  VIADD R0, R101, 0x90 ;  /* 0x0000009065007836 */ /* 0x000fe20000000000 */
[----:B------:R2:W-:Y:S01]  /*b250*/  @!P4 ST.E.64 desc[UR38][R10.64], R32 ;  /* 0x000000200a00c985 */ /* 0x0005e2000c101b26 */
[--C-:B0-----:R-:W-:Y:S02]  /*b260*/  @!P1 IMAD.WIDE R2, R15, 0x4, R24.reuse ;  /* 0x000000040f029825 */ /* 0x101fe400078e0218 */
[----:B------:R-:W-:Y:S01]  /*b270*/  @!P2 LEA.HI R16, R16, R16, RZ, 0x1 ;  /* 0x000000101010a211 */ /* 0x000fe200078f08ff */
[----:B------:R0:W-:Y:S01]  /*b280*/  @!P5 ST.E.64 desc[UR38][R12.64], R36 ;  /* 0x000000240c00d985 */ /* 0x0001e2000c101b26 */
[----:B------:R-:W-:Y:S02]  /*b290*/  VIADD R14, R101, 0x88 ;  /* 0x00000088650e7836 */ /* 0x000fe40000000000 */
[----:B-1----:R-:W-:Y:S01]  /*b2a0*/  @!P0 IMAD.WIDE R6, R17, 0x4, R24 ;  /* 0x0000000411068825 */ /* 0x002fe200078e0218 */
[----:B------:R1:W-:Y:S01]  /*b2b0*/  @!P1 ST.E.64 desc[UR38][R2.64], R34 ;  /* 0x0000002202009985 */ /* 0x0003e2000c101b26 */
[----:B------:R-:W-:-:S02]  /*b2c0*/  ISETP.GE.AND P1, PT, R0, UR4, PT ;  /* 0x0000000400007c0c */ /* 0x000fc4000bf26270 */
[----:B------:R-:W-:Y:S01]  /*b2d0*/  ISETP.GE.AND P3, PT, R14, UR4, PT ;  /* 0x000000040e007c0c */ /* 0x000fe2000bf66270 */
[----:B------:R5:W-:Y:S01]  /*b2e0*/  @!P0 ST.E.64 desc[UR38][R6.64], R38 ;  /* 0x0000002606008985 */ /* 0x000be2000c101b26 */
[C---:B------:R-:W-:Y:S01]  /*b2f0*/  VIADD R15, R101.reuse, 0xa8 ;  /* 0x000000a8650f7836 */ /* 0x040fe20000000000 */
[----:B--2---:R-:W-:Y:S01]  /*b300*/  @!P2 LOP3.LUT R11, R16, 0xfffffffe, RZ, 0xc0, !PT ;  /* 0xfffffffe100ba812 */ /* 0x004fe200078ec0ff */
[C---:B------:R-:W-:Y:S02]  /*b310*/  VIADD R10, R101.reuse, 0x98 ;  /* 0x00000098650a7836 */ /* 0x040fe40000000000 */
[----:B------:R-:W-:Y:S01]  /*b320*/  VIADD R17, R101, 0xb0 ;  /* 0x000000b065117836 */ /* 0x000fe20000000000 */
[----:B------:R-:W-:Y:S01]  /*b330*/  ISETP.GE.AND P5, PT, R15, UR4, PT ;  /* 0x000000040f007c0c */ /* 0x000fe2000bfa6270 */
[C---:B0-----:R-:W-:Y:S01]  /*b340*/  VIADD R12, R101.reuse, 0xa0 ;  /* 0x000000a0650c7836 */ /* 0x041fe20000000000 */
[----:B------:R-:W-:Y:S01]  /*b350*/  ISETP.GE.AND P0, PT, R10, UR4, PT ;  /* 0x000000040a007c0c */ /* 0x000fe2000bf06270 */
[----:B------:R-:W-:Y:S01]  /*b360*/  VIADD R101, R101, 0xb8 ;  /* 0x000000b865657836 */ /* 0x000fe20000000000 */
[----:B------:R-:W-:Y:S01]  /*b370*/  ISETP.GE.AND P6, PT, R17, UR4, PT ;  /* 0x0000000411007c0c */ /* 0x000fe2000bfc6270 */
[----:B-1----:R-:W-:Y:S01]  /*b380*/  @!P2 IMAD.WIDE R2, R11, 0x4, R24 ;  /* 0x000000040b02a825 */ /* 0x002fe200078e0218 */
[----:B------:R-:W-:-:S02]  /*b390*/  ISETP.GE.AND P4, PT, R12, UR4, PT ;  /* 0x000000040c007c0c */ /* 0x000fc4000bf86270 */
[----:B------:R-:W-:Y:S02]  /*b3a0*/  @!P1 LEA.HI R0, R0, R0, RZ, 0x1 ;  /* 0x0000000000009211 */ /* 0x000fe400078f08ff */
[----:B------:R-:W-:Y:S01]  /*b3b0*/  @!P3 LEA.HI R14, R14, R14, RZ, 0x1 ;  /* 0x0000000e0e0eb211 */ /* 0x000fe200078f08ff */
[----:B------:R0:W-:Y:S01]  /*b3c0*/  @!P2 ST.E.64 desc[UR38][R2.64], R44 ;  /* 0x0000002c0200a985 */ /* 0x0001e2000c101b26 */
[----:B------:R-:W-:Y:S02]  /*b3d0*/  @!P1 LOP3.LUT R11, R0, 0xfffffffe, RZ, 0xc0, !PT ;  /* 0xfffffffe000b9812 */ /* 0x000fe400078ec0ff */
[----:B-----5:R-:W-:Y:S02]  /*b3e0*/  @!P3 LOP3.LUT R7, R14, 0xfffffffe, RZ, 0xc0, !PT ;  /* 0xfffffffe0e07b812 */ /* 0x020fe400078ec0ff */
[----:B------:R-:W-:Y:S01]  /*b3f0*/  @!P0 LEA.HI R0, R10, R10, RZ, 0x1 ;  /* 0x0000000a0a008211 */ /* 0x000fe200078f08ff */
[----:B------:R-:W-:Y:S01]  /*b400*/  @!P1 IMAD.WIDE R10, R11, 0x4, R24 ;  /* 0x000000040b0a9825 */ /* 0x000fe200078e0218 */
[----:B------:R-:W-:-:S02]  /*b410*/  @!P6 LEA.HI R14, R17, R17, RZ, 0x1 ;  /* 0x00000011110ee211 */ /* 0x000fc400078f08ff */
[----:B------:R-:W-:Y:S01]  /*b420*/  @!P4 LEA.HI R12, R12, R12, RZ, 0x1 ;  /* 0x0000000c0c0cc211 */ /* 0x000fe200078f08ff */
[--C-:B------:R-:W-:Y:S01]  /*b430*/  @!P3 IMAD.WIDE R6, R7, 0x4, R24.reuse ;  /* 0x000000040706b825 */ /* 0x100fe200078e0218 */
[----:B------:R-:W-:Y:S02]  /*b440*/  @!P0 LOP3.LUT R13, R0, 0xfffffffe, RZ, 0xc0, !PT ;  /* 0xfffffffe000d8812 */ /* 0x000fe400078ec0ff */
[----:B------:R-:W-:Y:S02]  /*b450*/  @!P5 LEA.HI R0, R15, R15, RZ, 0x1 ;  /* 0x0000000f0f00d211 */ /* 0x000fe400078f08ff */
[----:B------:R-:W-:Y:S01]  /*b460*/  @!P4 LOP3.LUT R15, R12, 0xfffffffe, RZ, 0xc0, !PT ;  /* 0xfffffffe0c0fc812 */ /* 0x000fe200078ec0ff */
[--C-:B------:R-:W-:Y:S01]  /*b470*/  @!P0 IMAD.WIDE R12, R13, 0x4, R24.reuse ;  /* 0x000000040d0c8825 */ /* 0x100fe200078e0218 */
[----:B------:R-:W-:Y:S01]  /*b480*/  @!P5 LOP3.LUT R17, R0, 0xfffffffe, RZ, 0xc0, !PT ;  /* 0xfffffffe0011d812 */ /* 0x000fe200078ec0ff */
[----:B------:R1:W-:Y:S01]  /*b490*/  @!P3 ST.E.64 desc[UR38][R6.64], R40 ;  /* 0x000000280600b985 */ /* 0x0003e2000c101b26 */
[----:B------:R-:W-:Y:S01]  /*b4a0*/  @!P6 LOP3.LUT R19, R14, 0xfffffffe, RZ, 0xc0, !PT ;  /* 0xfffffffe0e13e812 */ /* 0x000fe200078ec0ff */
[----:B0-----:R-:W-:-:S02]  /*b4b0*/  @!P4 IMAD.WIDE R2, R15, 0x4, R24 ;  /* 0x000000040f02c825 */ /* 0x001fc400078e0218 */
[----:B------:R2:W-:Y:S02]  /*b4c0*/  @!P1 ST.E.64 desc[UR38][R10.64], R46 ;  /* 0x0000002e0a009985 */ /* 0x0005e4000c101b26 */
[----:B------:R-:W-:Y:S02]  /*b4d0*/  @!P6 IMAD.WIDE R14, R19, 0x4, R24 ;  /* 0x00000004130ee825 */ /* 0x000fe400078e0218 */
[----:B------:R2:W-:Y:S01]  /*b4e0*/  @!P0 ST.E.64 desc[UR38][R12.64], R26 ;  /* 0x0000001a0c008985 */ /* 0x0005e2000c101b26 */
[----:B------:R-:W-:-:S03]  /*b4f0*/  ISETP.GE.AND P0, PT, R101, UR4, PT ;  /* 0x0000000465007c0c */ /* 0x000fc6000bf06270 */
[----:B------:R2:W-:Y:S01]  /*b500*/  @!P4 ST.E.64 desc[UR38][R2.64], R28 ;  /* 0x0000001c0200c985 */ /* 0x0005e2000c101b26 */
[----:B-1----:R-:W-:-:S05]  /*b510*/  @!P5 IMAD.WIDE R6, R17, 0x4, R24 ;  /* 0x000000041106d825 */ /* 0x002fca00078e0218 */
        /* <DEDUP_REMOVED lines=8> */
.L_x_3169:
        /* <DEDUP_REMOVED lines=55> */
.L_x_3142:
        /* <DEDUP_REMOVED lines=18> */
.L_x_3172:
[----:B------:R-:W-:Y:S01]  /*ba30*/  ULDC UR7, c[0x0][0xc50] ;  /* 0x0003140000077ab9 */ /* 0x000fe20000000800 */
[----:B------:R-:W-:Y:S01]  /*ba40*/  UMOV UR36, UR6 ;  /* 0x0000000600247c82 */ /* 0x000fe20008000000 */
[----:B------:R-:W-:-:S11]  /*ba50*/  UISETP.NE.AND UP0, UPT, UR7, 0x1, UPT ;  /* 0x000000010700788c */ /* 0x000fd6000bf05270 */
[----:B------:R-:W-:Y:S01]  /*ba60*/  @UP0 ULDC UR4, c[0x0][0xc54] ;  /* 0x0003150000040ab9 */ /* 0x000fe20000000800 */
[----:B------:R-:W-:Y:S01]  /*ba70*/  @UP0 ULDC UR8, c[0x0][0xc58] ;  /* 0x0003160000080ab9 */ /* 0x000fe20000000800 */
[----:B------:R-:W-:-:S04]  /*ba80*/  UIMAD.WIDE.U32 UR4, UR6, UR4, URZ ;  /* 0x00000004060472a5 */ /* 0x000fc8000f8e003f */
[----:B------:R-:W-:-:S12]  /*ba90*/  @UP0 USHF.R.U32.HI UR36, URZ, UR8, UR5 ;  /* 0x000000083f240299 */ /* 0x000fd80008011605 */
.L_x_3173:
        /* <DEDUP_REMOVED lines=8> */
[----:B------:R-:W-:Y:S01]  /*bb20*/  ULOP3.LUT UR8, UR6, 0xffff, URZ, 0xc0, !UPT ;  /* 0x0000ffff06087892 */ /* 0x000fe2000f8ec03f */
[----:B------:R-:W-:Y:S01]  /*bb30*/  IMAD.MOV.U32 R19, RZ, RZ, RZ ;  /* 0x000000ffff137224 */ /* 0x000fe200078e00ff */
[----:B------:R-:W-:-:S03]  /*bb40*/  UISETP.NE.U32.AND UP0, UPT, UR4, URZ, UPT ;  /* 0x0000003f0400728c */ /* 0x000fc6000bf05070 */
[----:B------:R-:W-:Y:S01]  /*bb50*/  ULDC UR4, c[0x0][0x424] ;  /* 0x0001090000047ab9 */ /* 0x000fe20000000800 */
[----:B------:R-:W-:-:S03]  /*bb60*/  UISETP.NE.AND.EX UP0, UPT, UR5, URZ, UPT, UP0 ;  /* 0x0000003f0500728c */ /* 0x000fc6000bf05300 */
[----:B------:R-:W-:Y:S01]  /*bb70*/  ULDC UR5, c[0x0][0x2f0] ;  /* 0x0000bc0000057ab9 */ /* 0x000fe20000000800 */
[----:B------:R-:W-:-:S04]  /*bb80*/  USEL UR4, UR4, 0x1, UP0 ;  /* 0x0000000104047887 */ /* 0x000fc80008000000 */
[----:B------:R-:W-:-:S04]  /*bb90*/  UIMAD UR4, UR4, UR5, URZ ;  /* 0x00000005040472a4 */ /* 0x000fc8000f8e023f */
[----:B------:R-:W-:Y:S02]  /*bba0*/  UISETP.GE.AND UP0, UPT, UR4, 0x1, UPT ;  /* 0x000000010400788c */ /* 0x000fe4000bf06270 */
[----:B------:R-:W-:-:S04]  /*bbb0*/  UIADD3 UR5, UR4, 0x9f, URZ ;  /* 0x0000009f04057890 */ /* 0x000fc8000fffe03f */
[----:B------:R-:W-:Y:S01]  /*bbc0*/  PLOP3.LUT P0, PT, PT, PT, UP0, 0x80, 0x0 ;  /* 0x000000000000781c */ /* 0x000fe20003f0f008 */
[----:B------:R-:W-:-:S04]  /*bbd0*/  UIMAD.WIDE UR4, UR5, 0x66666667, URZ ;  /* 0x66666667050478a5 */ /* 0x000fc8000f8e023f */
[----:B------:R-:W-:-:S04]  /*bbe0*/  USHF.R.U32.HI UR4, URZ, 0x1f, UR5 ;  /* 0x0000001f3f047899 */ /* 0x000fc80008011605 */
[----:B------:R-:W-:-:S04]  /*bbf0*/  ULEA.HI.SX32 UR7, UR5, UR4, 0x1a ;  /* 0x0000000405077291 */ /* 0x000fc8000f8fd23f */
        /* <DEDUP_REMOVED lines=10> */
[----:B0-----:R-:W-:-:S02]  /*bca0*/  VIADD R2, R5, 0xffffffe ;  /* 0x0ffffffe05027836 */ /* 0x001fc40000000000 */
[----:B------:R-:W-:-:S04]  /*bcb0*/  IMAD.MOV R5, RZ, RZ, -R6 ;  /* 0x000000ffff057224 */ /* 0x000fc800078e0a06 */
[----:B------:R0:W1:Y:S02]  /*bcc0*/  F2I.FTZ.U32.TRUNC.NTZ R3, R2 ;  /* 0x0000000200037305 */ /* 0x000064000021f000 */
[----:B0-----:R-:W-:Y:S02]  /*bcd0*/  IMAD.MOV.U32 R2, RZ, RZ, RZ ;  /* 0x000000ffff027224 */ /* 0x001fe400078e00ff */
[----:B-1----:R-:W-:-:S04]  /*bce0*/  IMAD.MOV R7, RZ, RZ, -R3 ;  /* 0x000000ffff077224 */ /* 0x002fc800078e0a03 */
[----:B------:R-:W-:-:S04]  /*bcf0*/  IMAD R7, R7, R4, RZ ;  /* 0x0000000407077224 */ /* 0x000fc800078e02ff */
[----:B------:R-:W-:-:S04]  /*bd00*/  IMAD.HI.U32 R3, R3, R7, R2 ;  /* 0x0000000703037227 */ /* 0x000fc800078e0002 */
[----:B------:R-:W-:Y:S01]  /*bd10*/  IMAD.U32 R7, RZ, RZ, UR5 ;  /* 0x00000005ff077e24 */ /* 0x000fe2000f8e00ff */
[----:B------:R-:W-:-:S04]  /*bd20*/  ULOP3.LUT UR5, UR5, UR4, URZ, 0x3c, !UPT ;  /* 0x0000000405057292 */ /* 0x000fc8000f8e3c3f */
[----:B------:R-:W-:Y:S02]  /*bd30*/  IABS R2, R7 ;  /* 0x0000000700027213 */ /* 0x000fe40000000000 */
        /* <DEDUP_REMOVED lines=12> */
.L_x_3175:
        /* <DEDUP_REMOVED lines=30> */
.L_x_3176:
        /* <DEDUP_REMOVED lines=20> */
.L_x_3177:
        /* <DEDUP_REMOVED lines=20> */
.L_x_3178:
        /* <DEDUP_REMOVED lines=18> */
.L_x_3179:
        /* <DEDUP_REMOVED lines=9> */
[----:B-1----:R-:W-:Y:S01]  /*c410*/  IMAD.SHL.U32 R18, R7, 0x40, RZ ;  /* 0x0000004007127824 */ /* 0x002fe200078e00ff */
[----:B0-----:R-:W0:Y:S01]  /*c420*/  LDC.64 R2, c[0x0][0x418] ;  /* 0x00010600ff027b82 */ /* 0x001e220000000a00 */
[----:B------:R-:W-:-:S03]  /*c430*/  SHF.R.U32.HI R0, RZ, 0x1, R7 ;  /* 0x00000001ff007819 */ /* 0x000fc60000011607 */
[----:B------:R-:W-:-:S04]  /*c440*/  LOP3.LUT R5, R18, 0x180, RZ, 0xc0, !PT ;  /* 0x0000018012057812 */ /* 0x000fc800078ec0ff */
[----:B------:R-:W-:Y:S01]  /*c450*/  LOP3.LUT R0, R5, 0x30, R0, 0xf8, !PT ;  /* 0x0000003005007812 */ /* 0x000fe200078ef800 */
[C---:B------:R-:W-:Y:S01]  /*c460*/  IMAD.SHL.U32 R5, R7.reuse, 0x8, RZ ;  /* 0x0000000807057824 */ /* 0x040fe200078e00ff */
[----:B------:R-:W-:-:S04]  /*c470*/  LOP3.LUT R8, R7, 0x7f, RZ, 0xc0, !PT ;  /* 0x0000007f07087812 */ /* 0x000fc800078ec0ff */
[----:B------:R-:W-:Y:S01]  /*c480*/  LOP3.LUT R5, R0, 0x30, R5, 0x78, !PT ;  /* 0x0000003000057812 */ /* 0x000fe200078e7805 */
[----:B------:R-:W-:-:S03]  /*c490*/  IMAD.SHL.U32 R0, R7, 0x20, RZ ;  /* 0x0000002007007824 */ /* 0x000fc600078e00ff */
[----:B------:R-:W-:Y:S01]  /*c4a0*/  LOP3.LUT R18, R5, 0x640, R18, 0xf8, !PT ;  /* 0x0000064005127812 */ /* 0x000fe200078ef812 */
[----:B------:R-:W-:Y:S01]  /*c4b0*/  IMAD.SHL.U32 R5, R8, 0x10, RZ ;  /* 0x0000001008057824 */ /* 0x000fe200078e00ff */
[----:B0-----:R-:W-:Y:S02]  /*c4c0*/  ISETP.NE.U32.AND P0, PT, R2, RZ, PT ;  /* 0x000000ff0200720c */ /* 0x001fe40003f05070 */
[----:B------:R-:W-:Y:S02]  /*c4d0*/  LOP3.LUT R4, R0, 0x80, RZ, 0xc0, !PT ;  /* 0x0000008000047812 */ /* 0x000fe400078ec0ff */
[----:B------:R-:W-:Y:S02]  /*c4e0*/  ISETP.NE.AND.EX P1, PT, R3, RZ, PT, P0 ;  /* 0x000000ff0300720c */ /* 0x000fe40003f25300 */
[----:B------:R-:W-:Y:S01]  /*c4f0*/  LOP3.LUT R10, R5, 0x600, RZ, 0xc0, !PT ;  /* 0x00000600050a7812 */ /* 0x000fe200078ec0ff */
[----:B------:R-:W-:Y:S01]  /*c500*/  IMAD.SHL.U32 R5, R7, 0x4, RZ ;  /* 0x0000000407057824 */ /* 0x000fe200078e00ff */
[----:B------:R-:W-:-:S04]  /*c510*/  LOP3.LUT R4, R4, 0x10, R7, 0xf8, !PT ;  /* 0x0000001004047812 */ /* 0x000fc800078ef807 */
[----:B------:R-:W-:Y:S02]  /*c520*/  LOP3.LUT R4, R4, 0x10, R5, 0x78, !PT ;  /* 0x0000001004047812 */ /* 0x000fe400078e7805 */
[--C-:B------:R-:W-:Y:S01]  /*c530*/  LOP3.LUT R5, R10, 0x60, R0.reuse, 0xf8, !PT ;  /* 0x000000600a057812 */ /* 0x100fe200078ef800 */
[----:B------:R-:W-:Y:S01]  /*c540*/  UMOV UR4, 0xffffffff ;  /* 0xffffffff00047882 */ /* 0x000fe20000000000 */
[----:B------:R-:W-:Y:S02]  /*c550*/  SHF.R.U32.HI R7, RZ, 0x5, R7 ;  /* 0x00000005ff077819 */ /* 0x000fe40000011607 */
[----:B------:R-:W-:Y:S02]  /*c560*/  LOP3.LUT R5, R5, 0x100, R0, 0xf8, !PT ;  /* 0x0000010005057812 */ /* 0x000fe400078ef800 */
[----:B------:R-:W-:Y:S02]  /*c570*/  LOP3.LUT R7, R7, 0x3, RZ, 0xc0, !PT ;  /* 0x0000000307077812 */ /* 0x000fe400078ec0ff */
[----:B------:R-:W-:-:S02]  /*c580*/  LOP3.LUT R17, R5, R4, RZ, 0xfc, !PT ;  /* 0x0000000405117212 */ /* 0x000fc400078efcff */
[----:B--2---:R-:W-:-:S04]  /*c590*/  LOP3.LUT R6, R6, 0xfffffffe, RZ, 0xc0, !PT ;  /* 0xfffffffe06067812 */ /* 0x004fc800078ec0ff */
[----:B------:R-:W-:Y:S02]  /*c5a0*/  @P1 LOP3.LUT R6, R6, 0x1, RZ, 0xfc, !PT ;  /* 0x0000000106061812 */ /* 0x000fe400078efcff */
[----:B---3--:R-:W-:Y:S01]  /*c5b0*/  SHF.R.S32.HI R10, RZ, 0x1f, R9 ;  /* 0x0000001fff0a7819 */ /* 0x008fe20000011409 */
[----:B------:R0:W-:Y:S04]  /*c5c0*/  STL [R1+0x8], R9 ;  /* 0x0000080901007387 */ /* 0x0001e80000100800 */
[----:B------:R0:W-:Y:S04]  /*c5d0*/  STL [R1+0x10], R10 ;  /* 0x0000100a01007387 */ /* 0x0001e80000100800 */
[----:B------:R0:W-:Y:S01]  /*c5e0*/  STL [R1+0x4], R6 ;  /* 0x0000040601007387 */ /* 0x0001e20000100800 */
[----:B------:R-:W-:Y:S01]  /*c5f0*/  SEL R16, R9, RZ, !P1 ;  /* 0x000000ff09107207 */ /* 0x000fe20004800000 */
[----:B------:R-:W-:Y:S06]  /*c600*/  BRA.DIV UR4, `(.L_x_3180) ;  /* 0x0000003a04947947 */ /* 0x000fec000b800000 */
[----:B------:R1:W2:Y:S02]  /*c610*/  SHFL.IDX PT, R14, R7, RZ, 0x1f ;  /* 0x00001fff070e7589 */ /* 0x0002a400000e0000 */
.L_x_3235:
[----:B------:R-:W-:Y:S01]  /*c620*/  PLOP3.LUT P2, PT, PT, PT, PT, 0x8, 0x0 ;  /* 0x000000000000781c */ /* 0x000fe20003f4e170 */
[----:B------:R-:W-:Y:S01]  /*c630*/  IMAD.MOV.U32 R0, RZ, RZ, R6 ;  /* 0x000000ffff007224 */ /* 0x000fe200078e0006 */
[----:B--2---:R-:W-:-:S04]  /*c640*/  ISETP.NE.AND P0, PT, R14, RZ, PT ;  /* 0x000000ff0e00720c */ /* 0x004fc80003f05270 */
[----:B------:R-:W-:-:S07]  /*c650*/  LOP3.LUT R0, R0, 0xfffffffd, RZ, 0xc0, !PT ;  /* 0xfffffffd00007812 */ /* 0x000fce00078ec0ff */
[----:B------:R-:W-:-:S05]  /*c660*/  @P2 LOP3.LUT R0, R0, 0x2, RZ, 0xfc, !PT ;  /* 0x0000000200002812 */ /* 0x000fca00078efcff */
[----:B------:R2:W-:Y:S01]  /*c670*/  STL [R1+0x4], R0 ;  /* 0x0000040001007387 */ /* 0x0005e20000100800 */
[----:B------:R-:W-:Y:S05]  /*c680*/  @P0 BRA `(.L_x_3181) ;  /* 0x0000000400980947 */ /* 0x000fea0003800000 */
[----:B------:R-:W-:Y:S01]  /*c690*/  UMOV UR4, 0xffffffff ;  /* 0xffffffff00047882 */ /* 0x000fe20000000000 */
[----:B--2---:R-:W-:Y:S02]  /*c6a0*/  VIADD R0, R19, 0xffffffff ;  /* 0xffffffff13007836 */ /* 0x004fe40000000000 */
[----:B------:R-:W-:Y:S05]  /*c6b0*/  BRA.DIV UR4, `(.L_x_3182) ;  /* 0x0000003a04887947 */ /* 0x000fea000b800000 */
[----:B------:R-:W-:-:S13]  /*c6c0*/  ELECT P6, URZ, PT ;  /* 0x00000000003f782f */ /* 0x000fda00038c0000 */
.L_x_3238:
[----:B------:R-:W-:Y:S05]  /*c6d0*/  @!P6 BRA `(.L_x_3181) ;  /* 0x000000040084e947 */ /* 0x000fea0003800000 */
[----:B------:R-:W-:Y:S01]  /*c6e0*/  IMAD.MOV.U32 R16, RZ, RZ, R9 ;  /* 0x000000ffff107224 */ /* 0x000fe200078e0009 */
[----:B------:R-:W-:Y:S06]  /*c6f0*/  @!P1 BRA `(.L_x_3183) ;  /* 0x0000000000449947 */ /* 0x000fec0003800000 */
[----:B-1----:R-:W1:Y:S01]  /*c700*/  LDC R7, c[0x0][0x43c] ;  /* 0x00010f00ff077b82 */ /* 0x002e620000000800 */
[----:B------:R-:W-:Y:S01]  /*c710*/  ULDC.64 UR4, c[0x0][0x428] ;  /* 0x00010a0000047ab9 */ /* 0x000fe20000000a00 */
[----:B-1----:R-:W-:-:S13]  /*c720*/  ISETP.NE.AND P0, PT, R7, 0x1, PT ;  /* 0x000000010700780c */ /* 0x002fda0003f05270 */
        /* <DEDUP_REMOVED lines=14> */
.L_x_3183:
[----:B--2---:R-:W-:Y:S01]  /*c810*/  IMAD.MOV.U32 R2, RZ, RZ, 0x1 ;  /* 0x00000001ff027424 */ /* 0x004fe200078e00ff */
[----:B------:R-:W-:-:S04]  /*c820*/  ISETP.NE.AND P1, PT, R8, RZ, PT ;  /* 0x000000ff0800720c */ /* 0x000fc80003f25270 */
[----:B------:R-:W-:-:S04]  /*c830*/  SHF.L.U32 R2, R2, 0x1f, RZ ;  /* 0x0000001f02027819 */ /* 0x000fc800000006ff */
[----:B------:R-:W2:Y:S02]  /*c840*/  SYNCS.PHASECHK.TRANS64.TRYWAIT P0, [UR40+0x33480], R2 ;  /* 0x03348002ff0075a7 */ /* 0x000ea40008000168 */
[----:B--2---:R-:W-:Y:S05]  /*c850*/  @!P0 BRA `(.L_x_3184) ;  /* 0x0000003800408947 */ /* 0x004fea0003800000 */
.L_x_3239:
[----:B------:R-:W-:Y:S05]  /*c860*/  @P1 BRA `(.L_x_3185) ;  /* 0x0000000000181947 */ /* 0x000fea0003800000 */
[----:B------:R-:W3:Y:S01]  /*c870*/  S2R R4, SR_TID.X ;  /* 0x0000000000047919 */ /* 0x000ee20000002100 */
[----:B--2---:R-:W-:-:S04]  /*c880*/  IMAD.MOV.U32 R3, RZ, RZ, 0x7800 ;  /* 0x00007800ff037424 */ /* 0x004fc800078e00ff */
[----:B------:R4:W-:Y:S01]  /*c890*/  SYNCS.ARRIVE.TRANS64 RZ, [UR40+0x33470], R3 ;  /* 0x03347003ffff79a7 */ /* 0x0009e20008000028 */
[----:B---3--:R-:W-:-:S13]  /*c8a0*/  LOP3.LUT P0, RZ, R4, 0x1f, RZ, 0xc0, !PT ;  /* 0x0000001f04ff7812 */ /* 0x008fda000780c0ff */
[----:B----4-:R-:W-:Y:S05]  /*c8b0*/  @!P0 BRA `(.L_x_3185) ;  /* 0x0000000000048947 */ /* 0x010fea0003800000 */
[----:B------:R-:W-:Y:S01]  /*c8c0*/  BPT.TRAP 0x1 ;  /* 0x000000040000795c */ /* 0x000fe20000300000 */
.L_x_3185:
[----:B------:R-:W-:Y:S01]  /*c8d0*/  IMAD R0, R0, 0xa0, RZ ;  /* 0x000000a000007824 */ /* 0x000fe200078e02ff */
[----:B------:R-:W-:Y:S01]  /*c8e0*/  ULDC.64 UR4, c[0x0][0x198] ;  /* 0x0000660000047ab9 */ /* 0x000fe20000000a00 */
[----:B-----5:R-:W-:Y:S01]  /*c8f0*/  R2UR UR13, R16 ;  /* 0x00000000100d72ca */ /* 0x020fe200000e0000 */
[----:B------:R-:W-:Y:S02]  /*c900*/  UIADD3 UR4, UP0, UR4, 0x470, URZ ;  /* 0x0000047004047890 */ /* 0x000fe4000ff1e03f */
[----:B------:R-:W-:Y:S01]  /*c910*/  R2UR UR11, R0 ;  /* 0x00000000000b72ca */ /* 0x000fe200000e0000 */
[----:B------:R-:W-:Y:S02]  /*c920*/  UIADD3 UR8, UR40, 0xf200, URZ ;  /* 0x0000f20028087890 */ /* 0x000fe4000fffe03f */
[----:B------:R-:W-:Y:S02]  /*c930*/  UIADD3 UR9, UR40, 0x33470, URZ ;  /* 0x0003347028097890 */ /* 0x000fe4000fffe03f */
[----:B------:R-:W-:-:S02]  /*c940*/  UIADD3.X UR5, URZ, UR5, URZ, UP0, !UPT ;  /* 0x000000053f057290 */ /* 0x000fc400087fe43f */
[----:B------:R-:W-:Y:S02]  /*c950*/  UIADD3 UR16, UR40, 0x11a00, URZ ;  /* 0x00011a0028107890 */ /* 0x000fe4000fffe03f */
        /* <DEDUP_REMOVED lines=9> */
[----:B------:R-:W-:Y:S01]  /*c9f0*/  UMOV UR19, UR11 ;  /* 0x0000000b00137c82 */ /* 0x000fe20008000000 */
[----:B------:R-:W-:Y:S01]  /*ca00*/  UMOV UR34, 0x80 ;  /* 0x0000008000227882 */ /* 0x000fe20000000000 */
[----:B------:R-:W-:Y:S01]  /*ca10*/  UMOV UR33, UR9 ;  /* 0x0000000900217c82 */ /* 0x000fe20008000000 */
[----:B------:R-:W-:Y:S01]  /*ca20*/  UMOV UR37, UR13 ;  /* 0x0000000d00257c82 */ /* 0x000fe20008000000 */
[----:B------:R3:W-:Y:S01]  /*ca30*/  UTMALDG.4D [UR8], [UR4], desc[UR6] ;  /* 0x00000608040075b4 */ /* 0x0007e20008019000 */
[----:B------:R-:W-:Y:S01]  /*ca40*/  UMOV UR35, UR11 ;  /* 0x0000000b00237c82 */ /* 0x000fe20008000000 */
[----:B------:R3:W-:Y:S01]  /*ca50*/  UTMALDG.4D [UR16], [UR4], desc[UR6] ;  /* 0x00000610040075b4 */ /* 0x0007e20008019000 */
[----:B------:R3:W-:Y:S01]  /*ca60*/  UTMALDG.4D [UR32], [UR4], desc[UR6] ;  /* 0x00000620040075b4 */ /* 0x0007e20008019000 */
[----:B------:R-:W4:Y:S02]  /*ca70*/  SYNCS.PHASECHK.TRANS64.TRYWAIT P0, [UR40+0x33440], R2 ;  /* 0x03344002ff0075a7 */ /* 0x000f240008000168 */
[----:B---34-:R-:W-:Y:S05]  /*ca80*/  @!P0 BRA `(.L_x_3186) ;  /* 0x0000003400cc8947 */ /* 0x018fea0003800000 */
.L_x_3240:
[----:B------:R-:W-:Y:S05]  /*ca90*/  @P1 BRA `(.L_x_3187) ;  /* 0x0000000000181947 */ /* 0x000fea0003800000 */
[----:B--2---:R-:W2:Y:S01]  /*caa0*/  S2R R3, SR_TID.X ;  /* 0x0000000000037919 */ /* 0x004ea20000002100 */
[----:B------:R-:W-:-:S04]  /*cab0*/  IMAD.MOV.U32 R2, RZ, RZ, 0x7800 ;  /* 0x00007800ff027424 */ /* 0x000fc800078e00ff */
[----:B------:R3:W-:Y:S01]  /*cac0*/  SYNCS.ARRIVE.TRANS64 RZ, [UR40+0x33430], R2 ;  /* 0x03343002ffff79a7 */ /* 0x0007e20008000028 */
[----:B--2---:R-:W-:-:S13]  /*cad0*/  LOP3.LUT P0, RZ, R3, 0x1f, RZ, 0xc0, !PT ;  /* 0x0000001f03ff7812 */ /* 0x004fda000780c0ff */
[----:B---3--:R-:W-:Y:S05]  /*cae0*/  @!P0 BRA `(.L_x_3187) ;  /* 0x0000000000048947 */ /* 0x008fea0003800000 */
[----:B------:R-:W-:Y:S01]  /*caf0*/  BPT.TRAP 0x1 ;  /* 0x000000040000795c */ /* 0x000fe20000300000 */
.L_x_3187:
[----:B--2---:R-:W2:Y:S01]  /*cb00*/  LDL.LU R2, [R1+0x4] ;  /* 0x0000040001027983 */ /* 0x004ea20000300800 */
        /* <DEDUP_REMOVED lines=26> */
[----:B--2---:R-:W-:-:S04]  /*ccb0*/  LOP3.LUT R2, R2, 0xfffffffd, RZ, 0xc0, !PT ;  /* 0xfffffffd02027812 */ /* 0x004fc800078ec0ff */
[----:B------:R-:W-:-:S05]  /*ccc0*/  @P0 LOP3.LUT R2, R2, 0x2, RZ, 0xfc, !PT ;  /* 0x0000000202020812 */ /* 0x000fca00078efcff */
[----:B------:R3:W-:Y:S01]  /*ccd0*/  STL [R1+0x4], R2 ;  /* 0x0000040201007387 */ /* 0x0007e20000100800 */
[----:B------:R-:W-:Y:S01]  /*cce0*/  NOP ;  /* 0x0000000000007918 */ /* 0x000fe20000000000 */
.L_x_3181:
        /* <DEDUP_REMOVED lines=11> */
[----:B------:R-:W3:Y:S01]  /*cda0*/  LDC.64 R2, c[0x4][R2] ;  /* 0x0100000002027b82 */ /* 0x000ee20000000a00 */
[----:B------:R-:W-:Y:S02]  /*cdb0*/  IMAD.U32 R5, RZ, RZ, UR7 ;  /* 0x00000007ff057e24 */ /* 0x000fe4000f8e00ff */
[----:B0-----:R-:W-:Y:S02]  /*cdc0*/  IMAD.U32 R6, RZ, RZ, UR8 ;  /* 0x00000008ff067e24 */ /* 0x001fe4000f8e00ff */
[----:B-1----:R-:W-:-:S02]  /*cdd0*/  IMAD.U32 R7, RZ, RZ, UR9 ;  /* 0x00000009ff077e24 */ /* 0x002fc4000f8e00ff */
[----:B------:R-:W-:Y:S02]  /*cde0*/  IMAD.U32 R10, RZ, RZ, UR4 ;  /* 0x00000004ff0a7e24 */ /* 0x000fe4000f8e00ff */
[----:B------:R-:W-:Y:S02]  /*cdf0*/  IMAD.U32 R11, RZ, RZ, UR5 ;  /* 0x00000005ff0b7e24 */ /* 0x000fe4000f8e00ff */
[----:B------:R-:W-:Y:S02]  /*ce00*/  IMAD.MOV.U32 R8, RZ, RZ, 0x70 ;  /* 0x00000070ff087424 */ /* 0x000fe400078e00ff */
[----:B------:R-:W-:Y:S02]  /*ce10*/  IMAD.MOV.U32 R12, RZ, RZ, 0x1 ;  /* 0x00000001ff0c7424 */ /* 0x000fe400078e00ff */
[----:B------:R-:W-:-:S07]  /*ce20*/  IMAD.MOV.U32 R13, RZ, RZ, RZ ;  /* 0x000000ffff0d7224 */ /* 0x000fce00078e00ff */
[----:B------:R-:W-:-:S07]  /*ce30*/  LEPC R20, `(.L_x_3188) ;  /* 0x000000001014794e */ /* 0x000fce0000000000 */
[----:B--23--:R-:W-:Y:S05]  /*ce40*/  CALL.ABS.NOINC R2 ;  /* 0x0000000002007343 */ /* 0x00cfea0003c00000 */
.L_x_3188:
[----:B------:R-:W2:Y:S01]  /*ce50*/  S2R R2, SR_TID.X ;  /* 0x0000000000027919 */ /* 0x000ea20000002100 */
[----:B0-----:R-:W0:Y:S01]  /*ce60*/  LDC R9, c[0x0][0x448] ;  /* 0x00011200ff097b82 */ /* 0x001e220000000800 */
[----:B------:R-:W-:Y:S01]  /*ce70*/  USHF.R.S32.HI UR4, URZ, 0x1f, UR36 ;  /* 0x0000001f3f047899 */ /* 0x000fe20008011424 */
[----:B------:R-:W3:Y:S01]  /*ce80*/  S2R R5, SR_TID.X ;  /* 0x0000000000057919 */ /* 0x000ee20000002100 */
[----:B------:R-:W-:Y:S02]  /*ce90*/  ULDC.64 UR8, c[0x0][0x2d8] ;  /* 0x0000b60000087ab9 */ /* 0x000fe40000000a00 */
[----:B------:R-:W-:Y:S01]  /*cea0*/  UIMAD UR6, UR4, UR8, URZ ;  /* 0x00000008040672a4 */ /* 0x000fe2000f8e023f */
[----:B------:R-:W4:Y:S01]  /*ceb0*/  S2R R6, SR_CTAID.Z ;  /* 0x0000000000067919 */ /* 0x000f220000002700 */
[----:B------:R-:W-:Y:S02]  /*cec0*/  UIMAD.WIDE.U32 UR4, UR36, UR8, URZ ;  /* 0x00000008240472a5 */ /* 0x000fe4000f8e003f */
[----:B------:R-:W-:Y:S01]  /*ced0*/  UIMAD UR6, UR36, UR9, UR6 ;  /* 0x00000009240672a4 */ /* 0x000fe2000f8e0206 */
[----:B------:R-:W5:Y:S03]  /*cee0*/  S2R R10, SR_CTAID.X ;  /* 0x00000000000a7919 */ /* 0x000f660000002500 */
[----:B------:R-:W-:Y:S01]  /*cef0*/  UIADD3 UR5, UR5, UR6, URZ ;  /* 0x0000000605057290 */ /* 0x000fe2000fffe03f */
[----:B0-----:R-:W-:-:S02]  /*cf00*/  ISETP.NE.AND P0, PT, R9, 0x1, PT ;  /* 0x000000010900780c */ /* 0x001fc40003f05270 */
[----:B--2---:R-:W-:Y:S02]  /*cf10*/  SHF.R.U32.HI R0, RZ, 0x3, R2 ;  /* 0x00000003ff007819 */ /* 0x004fe40000011602 */
[----:B------:R-:W-:Y:S01]  /*cf20*/  LOP3.LUT R2, R2, 0x7f, RZ, 0xc0, !PT ;  /* 0x0000007f02027812 */ /* 0x000fe200078ec0ff */
[C---:B---3--:R-:W-:Y:S01]  /*cf30*/  IMAD.SHL.U32 R8, R5.reuse, 0x10, RZ ;  /* 0x0000001005087824 */ /* 0x048fe200078e00ff */
[C---:B------:R-:W-:Y:S01]  /*cf40*/  LOP3.LUT R11, R5.reuse, 0x7f, RZ, 0xc0, !PT ;  /* 0x0000007f050b7812 */ /* 0x040fe200078ec0ff */
[C---:B------:R-:W-:Y:S02]  /*cf50*/  IMAD.SHL.U32 R3, R0.reuse, 0x80, RZ ;  /* 0x0000008000037824 */ /* 0x040fe400078e00ff */
[----:B------:R-:W-:Y:S01]  /*cf60*/  IMAD.SHL.U32 R0, R0, 0x10, RZ ;  /* 0x0000001000007824 */ /* 0x000fe200078e00ff */
[----:B------:R-:W-:Y:S01]  /*cf70*/  LOP3.LUT R8, R8, 0x30, RZ, 0xe2, !PT ;  /* 0x0000003008087812 */ /* 0x000fe200078ee2ff */
[----:B------:R-:W-:Y:S02]  /*cf80*/  IMAD.SHL.U32 R4, R2, 0x10, RZ ;  /* 0x0000001002047824 */ /* 0x000fe400078e00ff */
[----:B------:R-:W-:Y:S01]  /*cf90*/  IMAD.SHL.U32 R2, R5, 0x10, RZ ;  /* 0x0000001005027824 */ /* 0x000fe200078e00ff */
[----:B------:R-:W-:-:S02]  /*cfa0*/  LOP3.LUT R3, R8, 0x180, R3, 0xf8, !PT ;  /* 0x0000018008037812 */ /* 0x000fc400078ef803 */
[----:B------:R-:W-:Y:S02]  /*cfb0*/  LOP3.LUT R4, R4, 0x600, RZ, 0xc0, !PT ;  /* 0x0000060004047812 */ /* 0x000fe400078ec0ff */
[----:B------:R-:W-:Y:S02]  /*cfc0*/  LOP3.LUT R0, R3, 0x30, R0, 0x78, !PT ;  /* 0x0000003003007812 */ /* 0x000fe400078e7800 */
[----:B------:R-:W-:-:S04]  /*cfd0*/  LOP3.LUT R3, R2, 0x40, RZ, 0xc0, !PT ;  /* 0x0000004002037812 */ /* 0x000fc800078ec0ff */
[----:B------:R-:W-:Y:S02]  /*cfe0*/  IADD3 R0, R0, R3, R4 ;  /* 0x0000000300007210 */ /* 0x000fe40007ffe004 */
[----:B------:R-:W0:Y:S01]  /*cff0*/  LDC.64 R2, c[0x0][0x2e0] ;  /* 0x0000b800ff027b82 */ /* 0x000e220000000a00 */
[----:B----4-:R-:W-:-:S05]  /*d000*/  SHF.R.S32.HI R4, RZ, 0x1f, R6 ;  /* 0x0000001fff047819 */ /* 0x010fca0000011406 */
[----:B0-----:R-:W-:-:S04]  /*d010*/  IMAD R4, R4, R2, RZ ;  /* 0x0000000204047224 */ /* 0x001fc800078e02ff */
[C---:B------:R-:W-:Y:S02]  /*d020*/  IMAD R4, R6.reuse, R3, R4 ;  /* 0x0000000306047224 */ /* 0x040fe400078e0204 */
[----:B------:R-:W-:Y:S01]  /*d030*/  IMAD.WIDE.U32 R2, R6, R2, UR4 ;  /* 0x0000000406027e25 */ /* 0x000fe2000f8e0002 */
[----:B------:R-:W-:-:S03]  /*d040*/  ULDC.64 UR4, c[0x0][0x2d0] ;  /* 0x0000b40000047ab9 */ /* 0x000fc60000000a00 */
[----:B------:R-:W-:Y:S02]  /*d050*/  IMAD.SHL.U32 R6, R5, 0x20, RZ ;  /* 0x0000002005067824 */ /* 0x000fe400078e00ff */
[----:B------:R-:W1:Y:S01]  /*d060*/  @P0 LDC R5, c[0x0][0x44c] ;  /* 0x00011300ff050b82 */ /* 0x000e620000000800 */
[----:B------:R-:W-:Y:S02]  /*d070*/  IMAD.IADD R3, R3, 0x1, R4 ;  /* 0x0000000103037824 */ /* 0x000fe400078e0204 */
[----:B------:R-:W-:-:S04]  /*d080*/  LOP3.LUT R6, R6, 0x60, RZ, 0xc0, !PT ;  /* 0x0000006006067812 */ /* 0x000fc800078ec0ff */
[----:B------:R-:W-:Y:S01]  /*d090*/  LEA.HI R6, R11, R6, RZ, 0x1e ;  /* 0x000000060b067211 */ /* 0x000fe200078ff0ff */
[----:B------:R-:W0:Y:S04]  /*d0a0*/  @P0 LDC R4, c[0x0][0x450] ;  /* 0x00011400ff040b82 */ /* 0x000e280000000800 */
[----:B-----5:R-:W-:-:S04]  /*d0b0*/  IMAD R6, R10, 0x80, R6 ;  /* 0x000000800a067824 */ /* 0x020fc800078e0206 */
[----:B-1----:R-:W-:-:S04]  /*d0c0*/  @P0 IMAD.HI.U32 R7, R6, R5, RZ ;  /* 0x0000000506070227 */ /* 0x002fc800078e00ff */
[----:B------:R-:W-:Y:S01]  /*d0d0*/  IMAD.MOV.U32 R5, RZ, RZ, R6 ;  /* 0x000000ffff057224 */ /* 0x000fe200078e0006 */
[----:B0-----:R-:W-:-:S05]  /*d0e0*/  @P0 SHF.R.U32.HI R5, RZ, R4, R7 ;  /* 0x00000004ff050219 */ /* 0x001fca0000011607 */
        /* <DEDUP_REMOVED lines=14> */
[----:B------:R-:W-:Y:S01]  /*d1d0*/  VIADD R2, R8, 0x40 ;  /* 0x0000004008027836 */ /* 0x000fe20000000000 */
[----:B------:R-:W-:Y:S02]  /*d1e0*/  ULDC UR4, c[0x0][0x2b8] ;  /* 0x0000ae0000047ab9 */ /* 0x000fe40000000800 */
[----:B------:R-:W-:Y:S02]  /*d1f0*/  IADD3.X R3, R3, UR5, R5, P0, !PT ;  /* 0x0000000503037c10 */ /* 0x000fe400087fe405 */
[----:B------:R-:W-:Y:S01]  /*d200*/  ISETP.GE.AND P0, PT, R2, UR4, PT ;  /* 0x0000000402007c0c */ /* 0x000fe2000bf06270 */
[C---:B------:R-:W-:Y:S01]  /*d210*/  VIADD R2, R8.reuse, 0x80 ;  /* 0x0000008008027836 */ /* 0x040fe20000000000 */
[----:B------:R-:W-:-:S02]  /*d220*/  ISETP.GE.AND P2, PT, R8, UR4, PT ;  /* 0x0000000408007c0c */ /* 0x000fc4000bf46270 */
[----:B------:R-:W-:Y:S02]  /*d230*/  SHF.R.U32.HI R5, RZ, 0x2, R11 ;  /* 0x00000002ff057819 */ /* 0x000fe4000001160b */
[----:B------:R-:W-:Y:S01]  /*d240*/  ISETP.GE.AND P1, PT, R2, UR4, PT ;  /* 0x0000000402007c0c */ /* 0x000fe2000bf26270 */
[----:B------:R-:W-:-:S03]  /*d250*/  UMOV UR4, 0xffffffff ;  /* 0xffffffff00047882 */ /* 0x000fc60000000000 */
[----:B------:R-:W-:Y:S09]  /*d260*/  BRA.DIV UR4, `(.L_x_3189) ;  /* 0x0000002e04ec7947 */ /* 0x000ff2000b800000 */
[----:B------:R-:W0:Y:S01]  /*d270*/  SHFL.IDX PT, R7, R4, RZ, 0x1c1f ;  /* 0x001c1fff04077589 */ /* 0x000e2200000e0000 */
[----:B------:R-:W-:Y:S01]  /*d280*/  ULDC UR4, c[0x0][0x288] ;  /* 0x0000a20000047ab9 */ /* 0x000fe20000000800 */
[----:B------:R-:W-:Y:S02]  /*d290*/  IMAD R5, R10, 0x80, R5 ;  /* 0x000000800a057824 */ /* 0x000fe400078e0205 */
[----:B------:R-:W1:Y:S01]  /*d2a0*/  SHFL.IDX PT, R6, R3, RZ, 0x1c1f ;  /* 0x001c1fff03067589 */ /* 0x000e6200000e0000 */
[----:B------:R-:W-:Y:S02]  /*d2b0*/  IMAD R2, R9, UR4, RZ ;  /* 0x0000000409027c24 */ /* 0x000fe4000f8e02ff */
[C---:B------:R-:W-:Y:S01]  /*d2c0*/  VIADD R11, R5.reuse, 0x20 ;  /* 0x00000020050b7836 */ /* 0x040fe20000000000 */
[----:B------:R-:W-:Y:S02]  /*d2d0*/  SHFL.IDX PT, R14, R4, 0x3, 0x1c1f ;  /* 0x007c1f00040e7f89 */ /* 0x000fe400000e0000 */
[----:B------:R-:W-:-:S13]  /*d2e0*/  ISETP.GE.AND P4, PT, R5, R2, PT ;  /* 0x000000020500720c */ /* 0x000fda0003f86270 */
[----:B------:R-:W-:Y:S01]  /*d2f0*/  @!P4 VIADD R9, R0, UR40 ;  /* 0x000000280009cc36 */ /* 0x000fe20008000000 */
[----:B0-----:R-:W-:-:S05]  /*d300*/  @!P4 IADD3 R7, P3, R8, R7, RZ ;  /* 0x000000070807c210 */ /* 0x001fca0007f7e0ff */
[----:B-1----:R-:W-:Y:S01]  /*d310*/  @!P4 IMAD.X R6, RZ, RZ, R6, P3 ;  /* 0x000000ffff06c224 */ /* 0x002fe200018e0606 */
[----:B------:R-:W-:Y:S01]  /*d320*/  ISETP.GE.AND P3, PT, R11, R2, PT ;  /* 0x000000020b00720c */ /* 0x000fe20003f66270 */
[----:B------:R-:W-:-:S03]  /*d330*/  VIADD R11, R5, 0x40 ;  /* 0x00000040050b7836 */ /* 0x000fc60000000000 */
[----:B------:R-:W-:-:S04]  /*d340*/  @!P4 LOP3.LUT R7, R7, R6, RZ, 0x3c, !PT ;  /* 0x000000060707c212 */ /* 0x000fc800078e3cff */
[----:B------:R-:W-:-:S04]  /*d350*/  @!P4 LOP3.LUT R6, R7, R6, RZ, 0x3c, !PT ;  /* 0x000000060706c212 */ /* 0x000fc800078e3cff */
[----:B------:R-:W-:-:S05]  /*d360*/  @!P4 LOP3.LUT R7, R7, R6, RZ, 0x3c, !PT ;  /* 0x000000060707c212 */ /* 0x000fca00078e3cff */
[----:B------:R-:W-:Y:S04]  /*d370*/  @!P4 LDGSTS.E.BYPASS.LTC128B.128 [R9+0x1e200], desc[UR38][R6.64], !P2 ;  /* 0x1e2000000609cfae */ /* 0x000fe8000d101d66 */
[----:B------:R-:W-:Y:S04]  /*d380*/  @!P4 LDGSTS.E.BYPASS.LTC128B.128 [R9+0x20200], desc[UR38][R6.64+0x40], !P0 ;  /* 0x202000400609cfae */ /* 0x000fe8000c101d66 */
[----:B------:R0:W-:Y:S04]  /*d390*/  @!P4 LDGSTS.E.BYPASS.LTC128B.128 [R9+0x22200], desc[UR38][R6.64+0x80], !P1 ;  /* 0x222000800609cfae */ /* 0x0001e8000c901d66 */
[----:B0-----:R-:W0:Y:S01]  /*d3a0*/  SHFL.IDX PT, R7, R4, 0x1, 0x1c1f ;  /* 0x003c1f0004077f89 */ /* 0x001e2200000e0000 */
[----:B------:R-:W-:-:S03]  /*d3b0*/  @!P3 VIADD R9, R0, UR40 ;  /* 0x000000280009bc36 */ /* 0x000fc60008000000 */
[----:B------:R-:W1:Y:S01]  /*d3c0*/  SHFL.IDX PT, R6, R3, 0x1, 0x1c1f ;  /* 0x003c1f0003067f89 */ /* 0x000e6200000e0000 */
[----:B0-----:R-:W-:-:S05]  /*d3d0*/  @!P3 IADD3 R7, P4, R8, R7, RZ ;  /* 0x000000070807b210 */ /* 0x001fca0007f9e0ff */
[----:B-1----:R-:W-:-:S05]  /*d3e0*/  @!P3 IMAD.X R6, RZ, RZ, R6, P4 ;  /* 0x000000ffff06b224 */ /* 0x002fca00020e0606 */
[----:B------:R-:W-:-:S04]  /*d3f0*/  @!P3 LOP3.LUT R7, R7, R6, RZ, 0x3c, !PT ;  /* 0x000000060707b212 */ /* 0x000fc800078e3cff */
[----:B------:R-:W-:-:S04]  /*d400*/  @!P3 LOP3.LUT R6, R7, R6, RZ, 0x3c, !PT ;  /* 0x000000060706b212 */ /* 0x000fc800078e3cff */
[----:B------:R-:W-:-:S05]  /*d410*/  @!P3 LOP3.LUT R7, R7, R6, RZ, 0x3c, !PT ;  /* 0x000000060707b212 */ /* 0x000fca00078e3cff */
[----:B------:R-:W-:Y:S04]  /*d420*/  @!P3 LDGSTS.E.BYPASS.LTC128B.128 [R9+0x1ea00], desc[UR38][R6.64], !P2 ;  /* 0x1ea000000609bfae */ /* 0x000fe8000d101d66 */
[----:B------:R-:W-:Y:S04]  /*d430*/  @!P3 LDGSTS.E.BYPASS.LTC128B.128 [R9+0x20a00], desc[UR38][R6.64+0x40], !P0 ;  /* 0x20a000400609bfae */ /* 0x000fe8000c101d66 */
[----:B------:R0:W-:Y:S01]  /*d440*/  @!P3 LDGSTS.E.BYPASS.LTC128B.128 [R9+0x22a00], desc[UR38][R6.64+0x80], !P1 ;  /* 0x22a000800609bfae */ /* 0x0001e2000c901d66 */
[----:B------:R-:W-:-:S03]  /*d450*/  ISETP.GE.AND P3, PT, R11, R2, PT ;  /* 0x000000020b00720c */ /* 0x000fc60003f66270 */
[----:B0-----:R-:W0:Y:S10]  /*d460*/  SHFL.IDX PT, R7, R4, 0x2, 0x1c1f ;  /* 0x005c1f0004077f89 */ /* 0x001e3400000e0000 */
[----:B------:R-:W-:Y:S01]  /*d470*/  @!P3 VIADD R21, R0, UR40 ;  /* 0x000000280015bc36 */ /* 0x000fe20008000000 */
[----:B------:R-:W1:Y:S04]  /*d480*/  SHFL.IDX PT, R6, R3, 0x2, 0x1c1f ;  /* 0x005c1f0003067f89 */ /* 0x000e6800000e0000 */
[----:B------:R-:W2:Y:S01]  /*d490*/  SHFL.IDX PT, R3, R3, 0x3, 0x1c1f ;  /* 0x007c1f0003037f89 */ /* 0x000ea200000e0000 */
[----:B0-----:R-:W-:-:S05]  /*d4a0*/  @!P3 IADD3 R7, P4, R8, R7, RZ ;  /* 0x000000070807b210 */ /* 0x001fca0007f9e0ff */
[----:B-1----:R-:W-:-:S05]  /*d4b0*/  @!P3 IMAD.X R6, RZ, RZ, R6, P4 ;  /* 0x000000ffff06b224 */ /* 0x002fca00020e0606 */
[----:B------:R-:W-:-:S04]  /*d4c0*/  @!P3 LOP3.LUT R7, R7, R6, RZ, 0x3c, !PT ;  /* 0x000000060707b212 */ /* 0x000fc800078e3cff */
[----:B------:R-:W-:-:S04]  /*d4d0*/  @!P3 LOP3.LUT R6, R7, R6, RZ, 0x3c, !PT ;  /* 0x000000060706b212 */ /* 0x000fc800078e3cff */
[----:B------:R-:W-:-:S05]  /*d4e0*/  @!P3 LOP3.LUT R7, R7, R6, RZ, 0x3c, !PT ;  /* 0x000000060707b212 */ /* 0x000fca00078e3cff */
[----:B------:R0:W-:Y:S04]  /*d4f0*/  @!P3 LDGSTS.E.BYPASS.LTC128B.128 [R21+0x1f200], desc[UR38][R6.64], !P2 ;  /* 0x1f2000000615bfae */ /* 0x0001e8000d101d66 */
[----:B------:R0:W-:Y:S04]  /*d500*/  @!P3 LDGSTS.E.BYPASS.LTC128B.128 [R21+0x21200], desc[UR38][R6.64+0x40], !P0 ;  /* 0x212000400615bfae */ /* 0x0001e8000c101d66 */
[----:B--2---:R0:W-:Y:S02]  /*d510*/  @!P3 LDGSTS.E.BYPASS.LTC128B.128 [R21+0x23200], desc[UR38][R6.64+0x80], !P1 ;  /* 0x232000800615bfae */ /* 0x0041e4000c901d66 */
.L_x_3249:
[----:B------:R-:W-:Y:S01]  /*d520*/  VIADD R5, R5, 0x60 ;  /* 0x0000006005057836 */ /* 0x000fe20000000000 */
[----:B------:R-:W-:Y:S04]  /*d530*/  BSSY B0, `(.L_x_3190) ;  /* 0x000000c000007945 */ /* 0x000fe80003800000 */
[----:B------:R-:W-:-:S13]  /*d540*/  ISETP.GE.AND P3, PT, R5, R2, PT ;  /* 0x000000020500720c */ /* 0x000fda0003f66270 */
[----:B------:R-:W-:Y:S05]  /*d550*/  @P3 BRA `(.L_x_3191) ;  /* 0x0000000000243947 */ /* 0x000fea0003800000 */
[----:B------:R-:W-:Y:S01]  /*d560*/  IADD3 R2, P3, R8, R14, RZ ;  /* 0x0000000e08027210 */ /* 0x000fe20007f7e0ff */
[----:B------:R-:W-:-:S04]  /*d570*/  VIADD R5, R0, UR40 ;  /* 0x0000002800057c36 */ /* 0x000fc80008000000 */
[----:B------:R-:W-:-:S05]  /*d580*/  IMAD.X R3, RZ, RZ, R3, P3 ;  /* 0x000000ffff037224 */ /* 0x000fca00018e0603 */
[----:B------:R-:W-:Y:S01]  /*d590*/  @!PT LDS RZ, [RZ] ;  /* 0x00000000fffff984 */ /* 0x000fe20000000800 */
[----:B------:R-:W-:Y:S01]  /*d5a0*/  @!PT LDS RZ, [RZ] ;  /* 0x00000000fffff984 */ /* 0x000fe20000000800 */
[----:B------:R-:W-:Y:S01]  /*d5b0*/  @!PT LDS RZ, [RZ] ;  /* 0x00000000fffff984 */ /* 0x000fe20000000800 */
[----:B------:R1:W-:Y:S04]  /*d5c0*/  LDGSTS.E.BYPASS.LTC128B.128 [R5+0x1fa00], desc[UR38][R2.64], !P2 ;  /* 0x1fa0000002057fae */ /* 0x0003e8000d101d66 */
[----:B------:R1:W-:Y:S04]  /*d5d0*/  LDGSTS.E.BYPASS.LTC128B.128 [R5+0x21a00], desc[UR38][R2.64+0x40], !P0 ;  /* 0x21a0004002057fae */ /* 0x0003e8000c101d66 */
[----:B------:R1:W-:Y:S02]  /*d5e0*/  LDGSTS.E.BYPASS.LTC128B.128 [R5+0x23a00], desc[UR38][R2.64+0x80], !P1 ;  /* 0x23a0008002057fae */ /* 0x0003e4000c901d66 */
.L_x_3191:
[----:B------:R-:W-:Y:S05]  /*d5f0*/  BSYNC B0 ;  /* 0x0000000000007941 */ /* 0x000fea0003800000 */
.L_x_3190:
[----:B------:R-:W-:Y:S01]  /*d600*/  NOP ;  /* 0x0000000000007918 */ /* 0x000fe20000000000 */
[----:B------:R-:W-:Y:S01]  /*d610*/  SYNCS.ARRIVE.TRANS64.RED.A0T1 RZ, [UR40+0x33400], RZ ;  /* 0x033400ffffff79a7 */ /* 0x000fe20008200428 */
[----:B------:R-:W-:Y:S01]  /*d620*/  IMAD.MOV.U32 R0, RZ, RZ, 0x1 ;  /* 0x00000001ff007424 */ /* 0x000fe200078e00ff */
[----:B------:R-:W-:Y:S04]  /*d630*/  ARRIVES.LDGSTSBAR.64.TRANSCNT [UR40+0x33400] ;  /* 0x03340000ff0079b0 */ /* 0x000fe80008000aa8 */
[----:B------:R-:W-:Y:S01]  /*d640*/  SHF.L.U32 R0, R0, 0x1f, RZ ;  /* 0x0000001f00007819 */ /* 0x000fe200000006ff */
[----:B------:R-:W-:Y:S01]  /*d650*/  NOP ;  /* 0x0000000000007918 */ /* 0x000fe20000000000 */
[----:B-1----:R-:W2:Y:S01]  /*d660*/  LDL R3, [R1+0xc] ;  /* 0x00000c0001037983 */ /* 0x002ea20000100800 */
[----:B------:R-:W-:Y:S01]  /*d670*/  SYNCS.ARRIVE.TRANS64.A1T0 RZ, [UR40+0x33400], RZ ;  /* 0x033400ffffff79a7 */ /* 0x000fe20008100028 */
[----:B------:R-:W-:Y:S01]  /*d680*/  VIADD R2, R19, 0xfffffffe ;  /* 0xfffffffe13027836 */ /* 0x000fe20000000000 */
[----:B------:R-:W1:Y:S04]  /*d690*/  SYNCS.PHASECHK.TRANS64.TRYWAIT P0, [UR40+0x33420], R0 ;  /* 0x03342000ff0075a7 */ /* 0x000e680008000168 */
[----:B--2---:R-:W-:Y:S01]  /*d6a0*/  ISETP.GE.AND P1, PT, R2, R3, PT ;  /* 0x000000030200720c */ /* 0x004fe20003f26270 */
[----:B-1----:R-:W-:-:S12]  /*d6b0*/  @!P0 BRA `(.L_x_3192) ;  /* 0x0000003000448947 */ /* 0x002fd80003800000 */
.L_x_3250:
[----:B-1----:R-:W-:-:S05]  /*d6c0*/  IMAD.MOV.U32 R0, RZ, RZ, 0x1 ;  /* 0x00000001ff007424 */ /* 0x002fca00078e00ff */
[----:B------:R1:W-:Y:S01]  /*d6d0*/  STL [R1], R0 ;  /* 0x0000000001007387 */ /* 0x0003e20000100800 */
[----:B------:R-:W-:Y:S05]  /*d6e0*/  @!P1 BRA `(.L_x_3193) ;  /* 0x0000001400d09947 */ /* 0x000fea0003800000 */
[----:B------:R-:W2:Y:S01]  /*d6f0*/  LDL R3, [R1+0x14] ;  /* 0x0000140001037983 */ /* 0x000ea20000100800 */
[----:B-1----:R-:W-:Y:S02]  /*d700*/  IMAD.MOV.U32 R0, RZ, RZ, 0x1 ;  /* 0x00000001ff007424 */ /* 0x002fe400078e00ff */
[----:B------:R-:W-:Y:S01]  /*d710*/  IMAD.MOV.U32 R8, RZ, RZ, RZ ;  /* 0x000000ffff087224 */ /* 0x000fe200078e00ff */
[C---:B--2---:R-:W-:Y:S02]  /*d720*/  LOP3.LUT R4, R3.reuse, 0x1, RZ, 0xfc, !PT ;  /* 0x0000000103047812 */ /* 0x044fe400078efcff */
[----:B------:R-:W-:-:S03]  /*d730*/  LOP3.LUT R3, R3, 0x2, RZ, 0xfc, !PT ;  /* 0x0000000203037812 */ /* 0x000fc600078efcff */
[----:B------:R1:W-:Y:S04]  /*d740*/  STL [R1+0x1c], R4 ;  /* 0x00001c0401007387 */ /* 0x0003e80000100800 */
[----:B------:R1:W-:Y:S02]  /*d750*/  STL [R1+0x18], R3 ;  /* 0x0000180301007387 */ /* 0x0003e40000100800 */
.L_x_3214:
[----:B-1----:R-:W2:Y:S01]  /*d760*/  LDL R4, [R1+0x4] ;  /* 0x0000040001047983 */ /* 0x002ea20000100800 */
[----:B------:R-:W-:Y:S01]  /*d770*/  VIADD R12, R8, 0x1 ;  /* 0x00000001080c7836 */ /* 0x000fe20000000000 */
[----:B------:R-:W-:Y:S04]  /*d780*/  BSSY B0, `(.L_x_3194) ;  /* 0x000009f000007945 */ /* 0x000fe80003800000 */
[----:B------:R-:W-:-:S04]  /*d790*/  ISETP.NE.AND P0, PT, R12, 0x2, PT ;  /* 0x000000020c00780c */ /* 0x000fc80003f05270 */
[----:B------:R-:W-:Y:S02]  /*d7a0*/  SEL R3, RZ, 0x1, P0 ;  /* 0x00000001ff037807 */ /* 0x000fe40000000000 */
[----:B------:R-:W-:Y:S02]  /*d7b0*/  SEL R12, R12, RZ, P0 ;  /* 0x000000ff0c0c7207 */ /* 0x000fe40000000000 */
[----:B-----5:R-:W-:-:S05]  /*d7c0*/  LOP3.LUT R10, R0, R3, RZ, 0x3c, !PT ;  /* 0x00000003000a7212 */ /* 0x020fca00078e3cff */
[----:B------:R1:W-:Y:S01]  /*d7d0*/  STL [R1], R10 ;  /* 0x0000000a01007387 */ /* 0x0003e20000100800 */
[----:B--2---:R-:W-:-:S13]  /*d7e0*/  LOP3.LUT P1, RZ, R4, 0x2, RZ, 0xc0, !PT ;  /* 0x0000000204ff7812 */ /* 0x004fda000782c0ff */
[----:B-1----:R-:W-:Y:S05]  /*d7f0*/  @!P1 BRA `(.L_x_3195) ;  /* 0x00000008005c9947 */ /* 0x002fea0003800000 */
[----:B------:R-:W-:Y:S01]  /*d800*/  LOP3.LUT P1, RZ, R4, 0x1, RZ, 0xc0, !PT ;  /* 0x0000000104ff7812 */ /* 0x000fe2000782c0ff */
[----:B------:R-:W-:-:S12]  /*d810*/  IMAD.MOV.U32 R3, RZ, RZ, R2 ;  /* 0x000000ffff037224 */ /* 0x000fd800078e0002 */
[----:B------:R-:W-:Y:S05]  /*d820*/  @!P1 BRA `(.L_x_3196) ;  /* 0x0000000000509947 */ /* 0x000fea0003800000 */
[----:B------:R-:W2:Y:S01]  /*d830*/  LDL R9, [R1+0x10] ;  /* 0x0000100001097983 */ /* 0x000ea20000100800 */
[----:B------:R-:W1:Y:S01]  /*d840*/  LDC R3, c[0x0][0x43c] ;  /* 0x00010f00ff037b82 */ /* 0x000e620000000800 */
[----:B------:R-:W-:Y:S02]  /*d850*/  ULDC.64 UR4, c[0x0][0x428] ;  /* 0x00010a0000047ab9 */ /* 0x000fe40000000a00 */
[----:B------:R-:W3:Y:S01]  /*d860*/  LDL R11, [R1+0x8] ;  /* 0x00000800010b7983 */ /* 0x000ee20000100800 */
[----:B-1----:R-:W-:-:S13]  /*d870*/  ISETP.NE.AND P0, PT, R3, 0x1, PT ;  /* 0x000000010300780c */ /* 0x002fda0003f05270 */
[----:B------:R-:W0:Y:S02]  /*d880*/  @P0 LDC.64 R4, c[0x0][0x440] ;  /* 0x00011000ff040b82 */ /* 0x000e240000000a00 */
[----:B0-----:R-:W-:-:S04]  /*d890*/  @P0 IMAD.HI.U32 R6, R2, R4, RZ ;  /* 0x0000000402060227 */ /* 0x001fc800078e00ff */
[----:B------:R-:W-:Y:S01]  /*d8a0*/  IMAD.MOV.U32 R4, RZ, RZ, R2 ;  /* 0x000000ffff047224 */ /* 0x000fe200078e0002 */
[----:B------:R-:W-:Y:S02]  /*d8b0*/  @P0 SHF.R.U32.HI R4, RZ, R5, R6 ;  /* 0x00000005ff040219 */ /* 0x000fe40000011606 */
[----:B------:R-:W0:Y:S03]  /*d8c0*/  LDC.64 R6, c[0x0][0x418] ;  /* 0x00010600ff067b82 */ /* 0x000e260000000a00 */
[----:B------:R-:W-:-:S04]  /*d8d0*/  IMAD.MOV R5, RZ, RZ, -R4 ;  /* 0x000000ffff057224 */ /* 0x000fc800078e0a04 */
[----:B------:R-:W-:Y:S01]  /*d8e0*/  IMAD R3, R3, R5, R2 ;  /* 0x0000000503037224 */ /* 0x000fe200078e0202 */
[----:B------:R-:W-:Y:S01]  /*d8f0*/  SHF.R.S32.HI R5, RZ, 0x1f, R4 ;  /* 0x0000001fff057819 */ /* 0x000fe20000011404 */
[----:B--2---:R-:W-:-:S04]  /*d900*/  IMAD R9, R9, UR4, RZ ;  /* 0x0000000409097c24 */ /* 0x004fc8000f8e02ff */
[C---:B---3--:R-:W-:Y:S02]  /*d910*/  IMAD R9, R11.reuse, UR5, R9 ;  /* 0x000000050b097c24 */ /* 0x048fe4000f8e0209 */
[----:B------:R-:W-:-:S04]  /*d920*/  IMAD.WIDE.U32 R4, R11, UR4, R4 ;  /* 0x000000040b047c25 */ /* 0x000fc8000f8e0004 */
[----:B------:R-:W-:Y:S01]  /*d930*/  IMAD.IADD R9, R9, 0x1, R5 ;  /* 0x0000000109097824 */ /* 0x000fe200078e0205 */
[----:B0-----:R-:W-:-:S04]  /*d940*/  LEA R6, P0, R4, R6, 0x2 ;  /* 0x0000000604067211 */ /* 0x001fc800078010ff */
[----:B------:R-:W-:-:S05]  /*d950*/  LEA.HI.X R7, R4, R7, R9, 0x2, P0 ;  /* 0x0000000704077211 */ /* 0x000fca00000f1409 */
[----:B------:R1:W5:Y:S04]  /*d960*/  LDG.E R16, desc[UR38][R6.64] ;  /* 0x0000002606107981 */ /* 0x000368000c1e1900 */
.L_x_3196:
[----:B01----:R-:W-:Y:S01]  /*d970*/  LEA R6, R12, UR40, 0x3 ;  /* 0x000000280c067c11 */ /* 0x003fe2000f8e18ff */
[----:B------:R-:W0:Y:S01]  /*d980*/  S2R R4, SR_TID.X ;  /* 0x0000000000047919 */ /* 0x000e220000002100 */
[----:B------:R-:W-:-:S04]  /*d990*/  SHF.L.U32 R5, R10, 0x1f, RZ ;  /* 0x0000001f0a057819 */ /* 0x000fc800000006ff */
[----:B------:R-:W1:Y:S01]  /*d9a0*/  SYNCS.PHASECHK.TRANS64.TRYWAIT P0, [R6+URZ+0x33480], R5 ;  /* 0x03348005060075a7 */ /* 0x000e62000800017f */
[----:B0-----:R-:W-:-:S04]  /*d9b0*/  LOP3.LUT R4, R4, 0x7f, RZ, 0xc0, !PT ;  /* 0x0000007f04047812 */ /* 0x001fc800078ec0ff */
[----:B------:R-:W-:Y:S01]  /*d9c0*/  ISETP.NE.AND P1, PT, R4, RZ, PT ;  /* 0x000000ff0400720c */ /* 0x000fe20003f25270 */
[----:B-1----:R-:W-:-:S12]  /*d9d0*/  @!P0 BRA `(.L_x_3197) ;  /* 0x0000002c00948947 */ /* 0x002fd80003800000 */
.L_x_3251:
        /* <DEDUP_REMOVED lines=9> */
.L_x_3199:
[----:B------:R-:W-:Y:S05]  /*da70*/  BSYNC B1 ;  /* 0x0000000000017941 */ /* 0x000fea0003800000 */
.L_x_3198:
[----:B------:R-:W-:Y:S01]  /*da80*/  IMAD.U32 R4, RZ, RZ, UR40 ;  /* 0x00000028ff047e24 */ /* 0x000fe2000f8e00ff */
[----:B------:R-:W-:Y:S01]  /*da90*/  R2UR UR33, R6 ;  /* 0x00000000062172ca */ /* 0x000fe200000e0000 */
[----:B------:R-:W-:Y:S01]  /*daa0*/  IMAD R3, R3, 0xa0, RZ ;  /* 0x000000a003037824 */ /* 0x000fe200078e02ff */
[----:B------:R-:W-:Y:S01]  /*dab0*/  ULDC.64 UR6, c[0x0][0x198] ;  /* 0x0000660000067ab9 */ /* 0x000fe20000000a00 */
[----:B------:R-:W-:Y:S01]  /*dac0*/  IMAD R4, R12, 0x7800, R4 ;  /* 0x000078000c047824 */ /* 0x000fe200078e0204 */
[----:B------:R-:W-:Y:S01]  /*dad0*/  UIADD3 UR6, UP0, UR6, 0x470, URZ ;  /* 0x0000047006067890 */ /* 0x000fe2000ff1e03f */
[----:B------:R-:W-:Y:S01]  /*dae0*/  IMAD.MOV.U32 R13, RZ, RZ, RZ ;  /* 0x000000ffff0d7224 */ /* 0x000fe200078e00ff */
[----:B------:R-:W-:Y:S01]  /*daf0*/  R2UR UR35, R3 ;  /* 0x00000000032372ca */ /* 0x000fe200000e0000 */
[----:B------:R-:W-:Y:S01]  /*db00*/  UMOV UR8, 0x0 ;  /* 0x0000000000087882 */ /* 0x000fe20000000000 */
[----:B------:R-:W-:Y:S01]  /*db10*/  R2UR UR4, R4 ;  /* 0x00000000040472ca */ /* 0x000fe200000e0000 */
[----:B------:R-:W-:Y:S01]  /*db20*/  UIADD3.X UR7, URZ, UR7, URZ, UP0, !UPT ;  /* 0x000000073f077290 */ /* 0x000fe200087fe43f */
[----:B------:R-:W-:Y:S01]  /*db30*/  R2UR UR34, R13 ;  /* 0x000000000d2272ca */ /* 0x000fe200000e0000 */
[----:B------:R-:W-:Y:S01]  /*db40*/  UMOV UR9, 0x14f00000 ;  /* 0x14f0000000097882 */ /* 0x000fe20000000000 */
[----:B------:R-:W-:Y:S01]  /*db50*/  PLOP3.LUT P0, PT, PT, PT, PT, 0x80, 0x0 ;  /* 0x000000000000781c */ /* 0x000fe20003f0f070 */
[----:B------:R-:W-:-:S08]  /*db60*/  UIADD3 UR33, UR33, 0x33470, URZ ;  /* 0x0003347021217890 */ /* 0x000fd0000fffe03f */
[----:B------:R-:W-:-:S12]  /*db70*/  UIADD3 UR32, UR4, 0xf200, URZ ;  /* 0x0000f20004207890 */ /* 0x000fd8000fffe03f */
.L_x_3200:
        /* <DEDUP_REMOVED lines=13> */
.L_x_3201:
        /* <DEDUP_REMOVED lines=8> */
[----:B------:R-:W-:Y:S01]  /*dcd0*/  IMAD.MOV.U32 R7, RZ, RZ, 0x80 ;  /* 0x00000080ff077424 */ /* 0x000fe200078e00ff */
[----:B------:R-:W-:Y:S01]  /*dce0*/  R2UR UR11, R3 ;  /* 0x00000000030b72ca */ /* 0x000fe200000e0000 */
[----:B------:R-:W-:Y:S01]  /*dcf0*/  UIADD3 UR8, UR4, 0x14200, URZ ;  /* 0x0001420004087890 */ /* 0x000fe2000fffe03f */
[----:B------:R-:W-:Y:S01]  /*dd00*/  PLOP3.LUT P0, PT, PT, PT, PT, 0x80, 0x0 ;  /* 0x000000000000781c */ /* 0x000fe20003f0f070 */
[----:B------:R-:W-:Y:S01]  /*dd10*/  UMOV UR5, 0x14f00000 ;  /* 0x14f0000000057882 */ /* 0x000fe20000000000 */
[----:B------:R-:W-:Y:S01]  /*dd20*/  R2UR UR10, R7 ;  /* 0x00000000070a72ca */ /* 0x000fe200000e0000 */
[----:B------:R-:W-:-:S14]  /*dd30*/  UMOV UR4, 0x0 ;  /* 0x0000000000047882 */ /* 0x000fdc0000000000 */
.L_x_3202:
        /* <DEDUP_REMOVED lines=10> */
.L_x_3252:
        /* <DEDUP_REMOVED lines=11> */
.L_x_3205:
[----:B------:R-:W-:Y:S05]  /*de90*/  BSYNC B1 ;  /* 0x0000000000017941 */ /* 0x000fea0003800000 */
.L_x_3204:
        /* <DEDUP_REMOVED lines=12> */
.L_x_3206:
        /* <DEDUP_REMOVED lines=13> */
.L_x_3207:
        /* <DEDUP_REMOVED lines=13> */
.L_x_3208:
[----:B------:R-:W-:-:S13]  /*e100*/  @P0 ELECT P1, URZ, PT ;  /* 0x00000000003f082f */ /* 0x000fda0003820000 */
[----:B------:R-:W-:Y:S01]  /*e110*/  @P1 R2UR UR13, R16 ;  /* 0x00000000100d12ca */ /* 0x000fe200000e0000 */
[----:B------:R-:W-:Y:S01]  /*e120*/  UMOV UR12, UR36 ;  /* 0x00000024000c7c82 */ /* 0x000fe20008000000 */
[----:B------:R-:W-:-:S11]  /*e130*/  @P1 PLOP3.LUT P0, PT, P1, PT, PT, 0x8, 0x0 ;  /* 0x000000000000181c */ /* 0x000fd60000f0e170 */
[----:B------:R2:W-:Y:S01]  /*e140*/  UTMALDG.4D [UR8], [UR6], desc[UR14] ;  /* 0x00000e08060075b4 */ /* 0x0005e20008019000 */
[----:B------:R-:W-:Y:S01]  /*e150*/  PLOP3.LUT P1, PT, PT, PT, PT, 0x8, 0x0 ;  /* 0x000000000000781c */ /* 0x000fe20003f2e170 */
[----:B--2---:R-:W-:-:S12]  /*e160*/  @P0 BRA.U.ANY `(.L_x_3208) ;  /* 0xfffffffd00e40947 */ /* 0x004fd8000393ffff */
.L_x_3195:
[----:B------:R-:W-:Y:S05]  /*e170*/  BSYNC B0 ;  /* 0x0000000000007941 */ /* 0x000fea0003800000 */
.L_x_3194:
[----:B------:R-:W2:Y:S02]  /*e180*/  LDL R3, [R1+0x1c] ;  /* 0x00001c0001037983 */ /* 0x000ea40000100800 */
[----:B--2---:R-:W-:-:S13]  /*e190*/  ISETP.NE.AND P0, PT, R3, 0x3, PT ;  /* 0x000000030300780c */ /* 0x004fda0003f05270 */
[----:B------:R-:W-:Y:S05]  /*e1a0*/  @!P0 BRA `(.L_x_3209) ;  /* 0x0000000000048947 */ /* 0x000fea0003800000 */
[----:B------:R-:W-:Y:S01]  /*e1b0*/  BPT.TRAP 0x1 ;  /* 0x000000040000795c */ /* 0x000fe20000300000 */
.L_x_3209:
[----:B01----:R-:W2:Y:S01]  /*e1c0*/  LDL R5, [R1+0x18] ;  /* 0x0000180001057983 */ /* 0x003ea20000100800 */
[----:B------:R-:W-:Y:S02]  /*e1d0*/  LOP3.LUT R4, R0, 0x1, RZ, 0x3c, !PT ;  /* 0x0000000100047812 */ /* 0x000fe400078e3cff */
[----:B------:R-:W-:Y:S02]  /*e1e0*/  LEA R3, R8, UR40, 0x3 ;  /* 0x0000002808037c11 */ /* 0x000fe4000f8e18ff */
[----:B------:R-:W-:-:S04]  /*e1f0*/  SHF.L.U32 R4, R4, 0x1f, RZ ;  /* 0x0000001f04047819 */ /* 0x000fc800000006ff */
[----:B------:R-:W0:Y:S01]  /*e200*/  SYNCS.PHASECHK.TRANS64.TRYWAIT P0, [R3+URZ+0x33470], R4 ;  /* 0x03347004030075a7 */ /* 0x000e22000800017f */
[----:B--2---:R-:W-:Y:S01]  /*e210*/  ISETP.NE.AND P1, PT, R5, 0x3, PT ;  /* 0x000000030500780c */ /* 0x004fe20003f25270 */
[----:B0-----:R-:W-:-:S12]  /*e220*/  @!P0 BRA `(.L_x_3210) ;  /* 0x0000002400a88947 */ /* 0x001fd80003800000 */
.L_x_3253:
[----:B------:R-:W-:Y:S05]  /*e230*/  @!P1 BRA `(.L_x_3211) ;  /* 0x0000000000049947 */ /* 0x000fea0003800000 */
[----:B------:R-:W-:Y:S01]  /*e240*/  BPT.TRAP 0x1 ;  /* 0x000000040000795c */ /* 0x000fe20000300000 */
.L_x_3211:
[----:B0-----:R-:W-:Y:S01]  /*e250*/  SHF.L.U32 R4, R0, 0x1f, RZ ;  /* 0x0000001f00047819 */ /* 0x001fe200000006ff */
[----:B------:R-:W-:-:S03]  /*e260*/  IMAD R0, R8, 0x7800, RZ ;  /* 0x0000780008007824 */ /* 0x000fc600078e02ff */
[----:B------:R-:W0:Y:S02]  /*e270*/  SYNCS.PHASECHK.TRANS64.TRYWAIT P0, [R3+URZ+0x33460], R4 ;  /* 0x03346004030075a7 */ /* 0x000e24000800017f */
[----:B0-----:R-:W-:Y:S05]  /*e280*/  @!P0 BRA `(.L_x_3212) ;  /* 0x0000002400a48947 */ /* 0x001fea0003800000 */
.L_x_3254:
[C---:B------:R-:W-:Y:S01]  /*e290*/  LOP3.LUT R13, R0.reuse, R18, RZ, 0xfc, !PT ;  /* 0x00000012000d7212 */ /* 0x040fe200078efcff */
[----:B------:R-:W-:Y:S05]  /*e2a0*/  WARPSYNC.ALL ;  /* 0x0000000000007948 */ /* 0x000fea0003800000 */
[----:B0-----:R0:W1:Y:S01]  /*e2b0*/  LDSM.16.MT88.4 R4, [R13+UR40+0xf200] ;  /* 0x00f200280d04783b */ /* 0x0010620008004200 */
[----:B------:R-:W-:Y:S02]  /*e2c0*/  IMAD.U32 R19, RZ, RZ, UR40 ;  /* 0x00000028ff137e24 */ /* 0x000fe4000f8e00ff */
[----:B------:R-:W-:Y:S02]  /*e2d0*/  VIADD R15, R0, 0x2800 ;  /* 0x00002800000f7836 */ /* 0x000fe40000000000 */
[----:B------:R-:W-:-:S02]  /*e2e0*/  VIADD R19, R19, 0x200 ;  /* 0x0000020013137836 */ /* 0x000fc40000000000 */
[C---:B------:R-:W-:Y:S02]  /*e2f0*/  VIADD R14, R0.reuse, 0x5000 ;  /* 0x00005000000e7836 */ /* 0x040fe40000000000 */
[C---:B0-----:R-:W-:Y:S02]  /*e300*/  VIADD R13, R0.reuse, 0x800 ;  /* 0x00000800000d7836 */ /* 0x041fe40000000000 */
[C---:B------:R-:W-:Y:S02]  /*e310*/  VIADD R21, R0.reuse, 0x2000 ;  /* 0x0000200000157836 */ /* 0x040fe40000000000 */
[----:B------:R-:W-:Y:S01]  /*e320*/  VIADD R20, R0, 0x5800 ;  /* 0x0000580000147836 */ /* 0x000fe20000000000 */
[C-C-:B-1----:R-:W-:Y:S02]  /*e330*/  PRMT R8, R4.reuse, 0x6420, R5.reuse ;  /* 0x0000642004087816 */ /* 0x142fe40000000005 */
[----:B------:R-:W-:Y:S02]  /*e340*/  PRMT R9, R4, 0x7531, R5 ;  /* 0x0000753104097816 */ /* 0x000fe40000000005 */
[----:B------:R-:W-:-:S02]  /*e350*/  LOP3.LUT R4, R0, R17, RZ, 0xfc, !PT ;  /* 0x0000001100047212 */ /* 0x000fc400078efcff */
[C-C-:B------:R-:W-:Y:S02]  /*e360*/  PRMT R10, R6.reuse, 0x6420, R7.reuse ;  /* 0x00006420060a7816 */ /* 0x140fe40000000007 */
[----:B------:R-:W-:Y:S01]  /*e370*/  PRMT R11, R6, 0x7531, R7 ;  /* 0x00007531060b7816 */ /* 0x000fe20000000007 */
[----:B------:R-:W-:-:S05]  /*e380*/  IMAD.IADD R4, R19, 0x1, R4 ;  /* 0x0000000113047824 */ /* 0x000fca00078e0204 */
[----:B------:R0:W-:Y:S02]  /*e390*/  STSM.16.M88.4 [R4], R8 ;  /* 0x0000000804007844 */ /* 0x0001e40000000200 */
[C---:B0-----:R-:W-:Y:S02]  /*e3a0*/  LOP3.LUT R4, R15.reuse, R18, RZ, 0xfc, !PT ;  /* 0x000000120f047212 */ /* 0x041fe400078efcff */
[----:B------:R-:W-:-:S04]  /*e3b0*/  LOP3.LUT R15, R15, R17, RZ, 0xfc, !PT ;  /* 0x000000110f0f7212 */ /* 0x000fc800078efcff */
[----:B------:R-:W0:Y:S02]  /*e3c0*/  LDSM.16.MT88.4 R4, [R4+UR40+0xf200] ;  /* 0x00f200280404783b */ /* 0x000e240008004200 */
[C-C-:B0-----:R-:W-:Y:S02]  /*e3d0*/  PRMT R8, R4.reuse, 0x6420, R5.reuse ;  /* 0x0000642004087816 */ /* 0x141fe40000000005 */
[----:B------:R-:W-:Y:S02]  /*e3e0*/  PRMT R9, R4, 0x7531, R5 ;  /* 0x0000753104097816 */ /* 0x000fe40000000005 */
[----:B------:R-:W-:Y:S02]  /*e3f0*/  LOP3.LUT R4, R13, R17, RZ, 0xfc, !PT ;  /* 0x000000110d047212 */ /* 0x000fe400078efcff */
[C-C-:B------:R-:W-:Y:S02]  /*e400*/  PRMT R10, R6.reuse, 0x6420, R7.reuse ;  /* 0x00006420060a7816 */ /* 0x140fe40000000007 */
[----:B------:R-:W-:Y:S01]  /*e410*/  PRMT R11, R6, 0x7531, R7 ;  /* 0x00007531060b7816 */ /* 0x000fe20000000007 */
[----:B------:R-:W-:-:S05]  /*e420*/  IMAD.IADD R4, R19, 0x1, R4 ;  /* 0x0000000113047824 */ /* 0x000fca00078e0204 */
[----:B------:R0:W-:Y:S02]  /*e430*/  STSM.16.M88.4 [R4], R8 ;  /* 0x0000000804007844 */ /* 0x0001e40000000200 */
[----:B0-----:R-:W-:Y:S01]  /*e440*/  LOP3.LUT R4, R14, R18, RZ, 0xfc, !PT ;  /* 0x000000120e047212 */ /* 0x001fe200078efcff */
[----:B------:R-:W-:-:S05]  /*e450*/  VIADD R14, R0, 0x1000 ;  /* 0x00001000000e7836 */ /* 0x000fca0000000000 */
[----:B------:R-:W0:Y:S02]  /*e460*/  LDSM.16.MT88.4 R4, [R4+UR40+0xf200] ;  /* 0x00f200280404783b */ /* 0x000e240008004200 */
[C-C-:B0-----:R-:W-:Y:S02]  /*e470*/  PRMT R8, R4.reuse, 0x6420, R5.reuse ;  /* 0x0000642004087816 */ /* 0x141fe40000000005 */
[----:B------:R-:W-:Y:S02]  /*e480*/  PRMT R9, R4, 0x7531, R5 ;  /* 0x0000753104097816 */ /* 0x000fe40000000005 */
[----:B------:R-:W-:Y:S02]  /*e490*/  LOP3.LUT R4, R14, R17, RZ, 0xfc, !PT ;  /* 0x000000110e047212 */ /* 0x000fe400078efcff */
[C-C-:B------:R-:W-:Y:S02]  /*e4a0*/  PRMT R10, R6.reuse, 0x6420, R7.reuse ;  /* 0x00006420060a7816 */ /* 0x140fe40000000007 */
[----:B------:R-:W-:Y:S01]  /*e4b0*/  PRMT R11, R6, 0x7531, R7 ;  /* 0x00007531060b7816 */ /* 0x000fe20000000007 */
[----:B------:R-:W-:-:S02]  /*e4c0*/  IMAD.IADD R4, R19, 0x1, R4 ;  /* 0x0000000113047824 */ /* 0x000fc400078e0204 */
[----:B------:R-:W-:-:S03]  /*e4d0*/  VIADD R19, R0, 0x1800 ;  /* 0x0000180000137836 */ /* 0x000fc60000000000 */
[----:B------:R0:W-:Y:S02]  /*e4e0*/  STSM.16.M88.4 [R4], R8 ;  /* 0x0000000804007844 */ /* 0x0001e40000000200 */
[----:B0-----:R-:W-:Y:S01]  /*e4f0*/  LOP3.LUT R4, R13, R18, RZ, 0xfc, !PT ;  /* 0x000000120d047212 */ /* 0x001fe200078efcff */
[----:B------:R-:W-:-:S04]  /*e500*/  IMAD.U32 R13, RZ, RZ, UR40 ;  /* 0x00000028ff0d7e24 */ /* 0x000fc8000f8e00ff */
[----:B------:R-:W-:Y:S01]  /*e510*/  VIADD R13, R13, 0x200 ;  /* 0x000002000d0d7836 */ /* 0x000fe20000000000 */
        /* <DEDUP_REMOVED lines=9> */
[C---:B0-----:R-:W-:Y:S02]  /*e5b0*/  LOP3.LUT R4, R13.reuse, R18, RZ, 0xfc, !PT ;  /* 0x000000120d047212 */ /* 0x041fe400078efcff */
[----:B------:R-:W-:-:S04]  /*e5c0*/  LOP3.LUT R13, R13, R17, RZ, 0xfc, !PT ;  /* 0x000000110d0d7212 */ /* 0x000fc800078efcff */
[----:B------:R-:W0:Y:S02]  /*e5d0*/  LDSM.16.MT88.4 R4, [R4+UR40+0xf200] ;  /* 0x00f200280404783b */ /* 0x000e240008004200 */
[C-C-:B0-----:R-:W-:Y:S02]  /*e5e0*/  PRMT R8, R4.reuse, 0x6420, R5.reuse ;  /* 0x0000642004087816 */ /* 0x141fe40000000005 */
[----:B------:R-:W-:Y:S01]  /*e5f0*/  PRMT R9, R4, 0x7531, R5 ;  /* 0x0000753104097816 */ /* 0x000fe20000000005 */
[----:B------:R-:W-:Y:S01]  /*e600*/  IMAD.U32 R5, RZ, RZ, UR40 ;  /* 0x00000028ff057e24 */ /* 0x000fe2000f8e00ff */
[----:B------:R-:W-:Y:S02]  /*e610*/  LOP3.LUT R4, R21, R17, RZ, 0xfc, !PT ;  /* 0x0000001115047212 */ /* 0x000fe400078efcff */
[C-C-:B------:R-:W-:Y:S01]  /*e620*/  PRMT R10, R6.reuse, 0x6420, R7.reuse ;  /* 0x00006420060a7816 */ /* 0x140fe20000000007 */
[----:B------:R-:W-:Y:S01]  /*e630*/  VIADD R5, R5, 0x200 ;  /* 0x0000020005057836 */ /* 0x000fe20000000000 */
[----:B------:R-:W-:-:S03]  /*e640*/  PRMT R11, R6, 0x7531, R7 ;  /* 0x00007531060b7816 */ /* 0x000fc60000000007 */
[----:B------:R-:W-:-:S05]  /*e650*/  IMAD.IADD R4, R5, 0x1, R4 ;  /* 0x0000000105047824 */ /* 0x000fca00078e0204 */
[----:B------:R0:W-:Y:S02]  /*e660*/  STSM.16.M88.4 [R4], R8 ;  /* 0x0000000804007844 */ /* 0x0001e40000000200 */
[C---:B0-----:R-:W-:Y:S02]  /*e670*/  LOP3.LUT R4, R20.reuse, R18, RZ, 0xfc, !PT ;  /* 0x0000001214047212 */ /* 0x041fe400078efcff */
[----:B------:R-:W-:-:S04]  /*e680*/  LOP3.LUT R20, R20, R17, RZ, 0xfc, !PT ;  /* 0x0000001114147212 */ /* 0x000fc800078efcff */
[----:B------:R-:W0:Y:S02]  /*e690*/  LDSM.16.MT88.4 R4, [R4+UR40+0xf200] ;  /* 0x00f200280404783b */ /* 0x000e240008004200 */
[C-C-:B0-----:R-:W-:Y:S02]  /*e6a0*/  PRMT R8, R4.reuse, 0x6420, R5.reuse ;  /* 0x0000642004087816 */ /* 0x141fe40000000005 */
[----:B------:R-:W-:Y:S01]  /*e6b0*/  PRMT R9, R4, 0x7531, R5 ;  /* 0x0000753104097816 */ /* 0x000fe20000000005 */
[----:B------:R-:W-:Y:S01]  /*e6c0*/  IMAD.U32 R5, RZ, RZ, UR40 ;  /* 0x00000028ff057e24 */ /* 0x000fe2000f8e00ff */
[C-C-:B------:R-:W-:Y:S02]  /*e6d0*/  PRMT R10, R6.reuse, 0x6420, R7.reuse ;  /* 0x00006420060a7816 */ /* 0x140fe40000000007 */
[----:B------:R-:W-:Y:S01]  /*e6e0*/  PRMT R11, R6, 0x7531, R7 ;  /* 0x00007531060b7816 */ /* 0x000fe20000000007 */
[----:B------:R-:W-:Y:S01]  /*e6f0*/  VIADD R5, R5, 0x200 ;  /* 0x0000020005057836 */ /* 0x000fe20000000000 */
[----:B------:R-:W-:Y:S01]  /*e700*/  LOP3.LUT R4, R14, R18, RZ, 0xfc, !PT ;  /* 0x000000120e047212 */ /* 0x000fe200078efcff */
[----:B------:R-:W-:-:S02]  /*e710*/  IMAD.U32 R14, RZ, RZ, UR40 ;  /* 0x00000028ff0e7e24 */ /* 0x000fc4000f8e00ff */
[----:B------:R-:W-:Y:S02]  /*e720*/  IMAD.IADD R15, R5, 0x1, R15 ;  /* 0x00000001050f7824 */ /* 0x000fe400078e020f */
[----:B------:R-:W-:-:S03]  /*e730*/  VIADD R14, R14, 0x200 ;  /* 0x000002000e0e7836 */ /* 0x000fc60000000000 */
[----:B------:R0:W-:Y:S01]  /*e740*/  STSM.16.M88.4 [R15], R8 ;  /* 0x000000080f007844 */ /* 0x0001e20000000200 */
[----:B------:R-:W-:-:S03]  /*e750*/  IMAD.IADD R13, R14, 0x1, R13 ;  /* 0x000000010e0d7824 */ /* 0x000fc600078e020d */
[----:B------:R-:W1:Y:S01]  /*e760*/  LDSM.16.MT88.4 R4, [R4+UR40+0xf200] ;  /* 0x00f200280404783b */ /* 0x000e620008004200 */
[----:B0-----:R-:W-:Y:S01]  /*e770*/  VIADD R15, R0, 0x6000 ;  /* 0x00006000000f7836 */ /* 0x001fe20000000000 */
[C-C-:B-1----:R-:W-:Y:S02]  /*e780*/  PRMT R8, R4.reuse, 0x6420, R5.reuse ;  /* 0x0000642004087816 */ /* 0x142fe40000000005 */
[----:B------:R-:W-:Y:S02]  /*e790*/  PRMT R9, R4, 0x7531, R5 ;  /* 0x0000753104097816 */ /* 0x000fe40000000005 */
[C-C-:B------:R-:W-:Y:S02]  /*e7a0*/  PRMT R10, R6.reuse, 0x6420, R7.reuse ;  /* 0x00006420060a7816 */ /* 0x140fe40000000007 */
[----:B------:R-:W-:-:S05]  /*e7b0*/  PRMT R11, R6, 0x7531, R7 ;  /* 0x00007531060b7816 */ /* 0x000fca0000000007 */
[----:B------:R0:W-:Y:S02]  /*e7c0*/  STSM.16.M88.4 [R13], R8 ;  /* 0x000000080d007844 */ /* 0x0001e40000000200 */
[C---:B0-----:R-:W-:Y:S02]  /*e7d0*/  VIADD R10, R0.reuse, 0x3800 ;  /* 0x00003800000a7836 */ /* 0x041fe40000000000 */
[----:B------:R-:W-:-:S03]  /*e7e0*/  VIADD R13, R0, 0x4000 ;  /* 0x00004000000d7836 */ /* 0x000fc60000000000 */
[----:B------:R-:W-:-:S06]  /*e7f0*/  LOP3.LUT R4, R10, R18, RZ, 0xfc, !PT ;  /* 0x000000120a047212 */ /* 0x000fcc00078efcff */
        /* <DEDUP_REMOVED lines=22> */
[----:B------:R-:W0:Y:S03]  /*e960*/  LDSM.16.MT88.4 R4, [R4+UR40+0xf200] ;  /* 0x00f200280404783b */ /* 0x000e260008004200 */
[C---:B------:R-:W-:Y:S02]  /*e970*/  IMAD.IADD R20, R19.reuse, 0x1, R20 ;  /* 0x0000000113147824 */ /* 0x040fe400078e0214 */
[----:B------:R-:W-:Y:S01]  /*e980*/  IMAD.IADD R15, R19, 0x1, R15 ;  /* 0x00000001130f7824 */ /* 0x000fe200078e020f */
[C-C-:B0-----:R-:W-:Y:S02]  /*e990*/  PRMT R8, R4.reuse, 0x6420, R5.reuse ;  /* 0x0000642004087816 */ /* 0x141fe40000000005 */
[----:B------:R-:W-:Y:S02]  /*e9a0*/  PRMT R9, R4, 0x7531, R5 ;  /* 0x0000753104097816 */ /* 0x000fe40000000005 */
[----:B------:R-:W-:-:S02]  /*e9b0*/  LOP3.LUT R4, R14, R17, RZ, 0xfc, !PT ;  /* 0x000000110e047212 */ /* 0x000fc400078efcff */
[C-C-:B------:R-:W-:Y:S02]  /*e9c0*/  PRMT R10, R6.reuse, 0x6420, R7.reuse ;  /* 0x00006420060a7816 */ /* 0x140fe40000000007 */
[----:B------:R-:W-:Y:S01]  /*e9d0*/  PRMT R11, R6, 0x7531, R7 ;  /* 0x00007531060b7816 */ /* 0x000fe20000000007 */
[----:B------:R-:W-:-:S05]  /*e9e0*/  IMAD.IADD R4, R19, 0x1, R4 ;  /* 0x0000000113047824 */ /* 0x000fca00078e0204 */
[----:B------:R0:W-:Y:S02]  /*e9f0*/  STSM.16.M88.4 [R4], R8 ;  /* 0x0000000804007844 */ /* 0x0001e40000000200 */
[----:B0-----:R-:W-:Y:S01]  /*ea00*/  LOP3.LUT R4, R13, R18, RZ, 0xfc, !PT ;  /* 0x000000120d047212 */ /* 0x001fe200078efcff */
[C---:B------:R-:W-:Y:S02]  /*ea10*/  VIADD R11, R0.reuse, 0x5000 ;  /* 0x00005000000b7836 */ /* 0x040fe40000000000 */
[C---:B------:R-:W-:Y:S02]  /*ea20*/  VIADD R13, R0.reuse, 0x6800 ;  /* 0x00006800000d7836 */ /* 0x040fe40000000000 */
[----:B------:R-:W-:Y:S01]  /*ea30*/  VIADD R0, R0, 0x7000 ;  /* 0x0000700000007836 */ /* 0x000fe20000000000 */
[----:B------:R-:W0:Y:S02]  /*ea40*/  LDSM.16.MT88.4 R4, [R4+UR40+0xf200] ;  /* 0x00f200280404783b */ /* 0x000e240008004200 */
[----:B0-----:R-:W-:-:S02]  /*ea50*/  PRMT R8, R4, 0x6420, R5 ;  /* 0x0000642004087816 */ /* 0x001fc40000000005 */
        /* <DEDUP_REMOVED lines=8> */
[----:B------:R-:W0:Y:S01]  /*eae0*/  LDSM.16.MT88.4 R4, [R4+UR40+0xf200] ;  /* 0x00f200280404783b */ /* 0x000e220008004200 */
[----:B------:R-:W-:Y:S01]  /*eaf0*/  IMAD.IADD R13, R19, 0x1, R13 ;  /* 0x00000001130d7824 */ /* 0x000fe200078e020d */
[C-C-:B0-----:R-:W-:Y:S02]  /*eb00*/  PRMT R8, R4.reuse, 0x6420, R5.reuse ;  /* 0x0000642004087816 */ /* 0x141fe40000000005 */
[----:B------:R-:W-:Y:S02]  /*eb10*/  PRMT R9, R4, 0x7531, R5 ;  /* 0x0000753104097816 */ /* 0x000fe40000000005 */
[C-C-:B------:R-:W-:Y:S02]  /*eb20*/  PRMT R10, R6.reuse, 0x6420, R7.reuse ;  /* 0x00006420060a7816 */ /* 0x140fe40000000007 */
[----:B------:R-:W-:Y:S02]  /*eb30*/  PRMT R11, R6, 0x7531, R7 ;  /* 0x00007531060b7816 */ /* 0x000fe40000000007 */
[----:B------:R-:W-:-:S03]  /*eb40*/  LOP3.LUT R4, R21, R18, RZ, 0xfc, !PT ;  /* 0x0000001215047212 */ /* 0x000fc600078efcff */
[----:B------:R-:W-:Y:S04]  /*eb50*/  STSM.16.M88.4 [R20], R8 ;  /* 0x0000000814007844 */ /* 0x000fe80000000200 */
[----:B------:R-:W0:Y:S02]  /*eb60*/  LDSM.16.MT88.4 R4, [R4+UR40+0xf200] ;  /* 0x00f200280404783b */ /* 0x000e240008004200 */
[C-C-:B0-----:R-:W-:Y:S02]  /*eb70*/  PRMT R8, R4.reuse, 0x6420, R5.reuse ;  /* 0x0000642004087816 */ /* 0x141fe40000000005 */
[----:B------:R-:W-:Y:S02]  /*eb80*/  PRMT R9, R4, 0x7531, R5 ;  /* 0x0000753104097816 */ /* 0x000fe40000000005 */
[----:B------:R-:W-:-:S02]  /*eb90*/  PRMT R10, R6, 0x6420, R7 ;  /* 0x00006420060a7816 */ /* 0x000fc40000000007 */
        /* <DEDUP_REMOVED lines=8> */
[C---:B------:R-:W-:Y:S02]  /*ec20*/  LOP3.LUT R5, R0.reuse, R18, RZ, 0xfc, !PT ;  /* 0x0000001200057212 */ /* 0x040fe400078efcff */
[----:B------:R-:W-:Y:S01]  /*ec30*/  LOP3.LUT R0, R0, R17, RZ, 0xfc, !PT ;  /* 0x0000001100007212 */ /* 0x000fe200078efcff */
[----:B------:R-:W-:Y:S04]  /*ec40*/  STSM.16.M88.4 [R13], R8 ;  /* 0x000000080d007844 */ /* 0x000fe80000000200 */
[----:B------:R-:W0:Y:S01]  /*ec50*/  LDSM.16.MT88.4 R4, [R5+UR40+0xf200] ;  /* 0x00f200280504783b */ /* 0x000e220008004200 */
[----:B------:R-:W-:Y:S01]  /*ec60*/  IMAD.IADD R0, R19, 0x1, R0 ;  /* 0x0000000113007824 */ /* 0x000fe200078e0200 */
[----:B0-----:R-:W-:-:S02]  /*ec70*/  PRMT R8, R4, 0x6420, R5 ;  /* 0x0000642004087816 */ /* 0x001fc40000000005 */
[----:B------:R-:W-:Y:S02]  /*ec80*/  PRMT R9, R4, 0x7531, R5 ;  /* 0x0000753104097816 */ /* 0x000fe40000000005 */
[C-C-:B------:R-:W-:Y:S02]  /*ec90*/  PRMT R10, R6.reuse, 0x6420, R7.reuse ;  /* 0x00006420060a7816 */ /* 0x140fe40000000007 */
[----:B------:R-:W-:-:S05]  /*eca0*/  PRMT R11, R6, 0x7531, R7 ;  /* 0x00007531060b7816 */ /* 0x000fca0000000007 */
[----:B------:R0:W-:Y:S01]  /*ecb0*/  STSM.16.M88.4 [R0], R8 ;  /* 0x0000000800007844 */ /* 0x0001e20000000200 */
        /* <DEDUP_REMOVED lines=8> */
.L_x_3213:
[----:B0-----:R-:W0:Y:S01]  /*ed40*/  S2R R0, SR_TID.X ;  /* 0x0000000000007919 */ /* 0x001e220000002100 */
[----:B-1----:R1:W-:Y:S01]  /*ed50*/  SYNCS.ARRIVE.TRANS64.A1T0 RZ, [R3+URZ+0x33450], RZ ;  /* 0x033450ff03ff79a7 */ /* 0x0023e2000810003f */
[----:B0-----:R-:W-:Y:S02]  /*ed60*/  LOP3.LUT R4, R0, 0x7f, RZ, 0xc0, !PT ;  /* 0x0000007f00047812 */ /* 0x001fe400078ec0ff */
[----:B------:R-:W2:Y:S01]  /*ed70*/  LDL R0, [R1+0xc] ;  /* 0x00000c0001007983 */ /* 0x000ea20000100800 */
[----:B------:R-:W-:Y:S01]  /*ed80*/  IMAD.MOV.U32 R8, RZ, RZ, R12 ;  /* 0x000000ffff087224 */ /* 0x000fe200078e000c */
[----:B------:R-:W-:Y:S01]  /*ed90*/  BAR.SYNC.DEFER_BLOCKING 0x2, 0x80 ;  /* 0x0082000000007b1d */ /* 0x000fe20000010000 */
[----:B------:R-:W-:-:S13]  /*eda0*/  ISETP.NE.AND P0, PT, R4, RZ, PT ;  /* 0x000000ff0400720c */ /* 0x000fda0003f05270 */
[----:B-1----:R-:W-:-:S05]  /*edb0*/  @!P0 VIADD R3, R3, 0x33480 ;  /* 0x0003348003038836 */ /* 0x002fca0000000000 */
[----:B------:R-:W-:-:S04]  /*edc0*/  @!P0 PRMT R3, RZ, 0x654, R3 ;  /* 0x00000654ff038816 */ /* 0x000fc80000000003 */
[----:B------:R3:W-:Y:S01]  /*edd0*/  @!P0 SYNCS.ARRIVE.TRANS64.RED.A1T0 RZ, [R3+URZ], RZ ;  /* 0x000000ff03ff89a7 */ /* 0x0007e2000810043f */
[C---:B--2---:R-:W-:Y:S01]  /*ede0*/  ISETP.GT.AND P0, PT, R2.reuse, R0, PT ;  /* 0x000000000200720c */ /* 0x044fe20003f04270 */
[----:B------:R-:W-:Y:S01]  /*edf0*/  VIADD R2, R2, 0xffffffff ;  /* 0xffffffff02027836 */ /* 0x000fe20000000000 */
[----:B------:R3:W5:Y:S11]  /*ee00*/  LDL R0, [R1] ;  /* 0x0000000001007983 */ /* 0x0007760000100800 */
[----:B---3--:R-:W-:Y:S05]  /*ee10*/  @P0 BRA `(.L_x_3214) ;  /* 0xffffffe800500947 */ /* 0x008fea000383ffff */
[----:B------:R-:W-:Y:S05]  /*ee20*/  BRA `(.L_x_3215) ;  /* 0x0000000000047947 */ /* 0x000fea0003800000 */
.L_x_3193:
[----:B------:R-:W-:-:S07]  /*ee30*/  IMAD.MOV.U32 R12, RZ, RZ, RZ ;  /* 0x000000ffff0c7224 */ /* 0x000fce00078e00ff */
.L_x_3215:
[----:B------:R-:W1:Y:S02]  /*ee40*/  LDL R2, [R1+0x14] ;  /* 0x0000140001027983 */ /* 0x000e640000100800 */
[----:B-1---5:R-:W-:-:S04]  /*ee50*/  LOP3.LUT R0, R2, 0x1, RZ, 0xfc, !PT ;  /* 0x0000000102007812 */ /* 0x022fc800078efcff */
[----:B------:R-:W-:-:S13]  /*ee60*/  ISETP.NE.AND P0, PT, R0, 0x3, PT ;  /* 0x000000030000780c */ /* 0x000fda0003f05270 */
[----:B------:R-:W-:Y:S05]  /*ee70*/  @!P0 BRA `(.L_x_3216) ;  /* 0x0000000000048947 */ /* 0x000fea0003800000 */
[----:B------:R-:W-:Y:S01]  /*ee80*/  BPT.TRAP 0x1 ;  /* 0x000000040000795c */ /* 0x000fe20000300000 */
.L_x_3216:
[----:B------:R-:W2:Y:S01]  /*ee90*/  LDL R0, [R1] ;  /* 0x0000000001007983 */ /* 0x000ea20000100800 */
[----:B------:R-:W-:Y:S01]  /*eea0*/  LOP3.LUT R2, R2, 0x2, RZ, 0xfc, !PT ;  /* 0x0000000202027812 */ /* 0x000fe200078efcff */
[----:B------:R-:W-:Y:S03]  /*eeb0*/  BSSY B0, `(.L_x_3217) ;  /* 0x0000007000007945 */ /* 0x000fe60003800000 */
[----:B------:R-:W-:Y:S02]  /*eec0*/  ISETP.NE.AND P1, PT, R2, 0x3, PT ;  /* 0x000000030200780c */ /* 0x000fe40003f25270 */
[----:B--2---:R-:W-:Y:S02]  /*eed0*/  LOP3.LUT R3, R0, 0x1, RZ, 0x3c, !PT ;  /* 0x0000000100037812 */ /* 0x004fe400078e3cff */
[----:B------:R-:W-:Y:S02]  /*eee0*/  LEA R0, R12, UR40, 0x3 ;  /* 0x000000280c007c11 */ /* 0x000fe4000f8e18ff */
[----:B------:R-:W-:-:S04]  /*eef0*/  SHF.L.U32 R3, R3, 0x1f, RZ ;  /* 0x0000001f03037819 */ /* 0x000fc800000006ff */
[----:B------:R-:W1:Y:S02]  /*ef00*/  SYNCS.PHASECHK.TRANS64.TRYWAIT P0, [R0+URZ+0x33470], R3 ;  /* 0x03347003000075a7 */ /* 0x000e64000800017f */
[----:B-1----:R-:W-:Y:S05]  /*ef10*/  @!P0 BRA `(.L_x_3218) ;  /* 0x0000001800948947 */ /* 0x002fea0003800000 */
.L_x_3255:
[----:B------:R-:W-:Y:S05]  /*ef20*/  BSYNC B0 ;  /* 0x0000000000007941 */ /* 0x000fea0003800000 */
.L_x_3217:
[----:B------:R-:W-:Y:S05]  /*ef30*/  @!P1 BRA `(.L_x_3219) ;  /* 0x0000000000049947 */ /* 0x000fea0003800000 */
[----:B------:R-:W-:Y:S01]  /*ef40*/  BPT.TRAP 0x1 ;  /* 0x000000040000795c */ /* 0x000fe20000300000 */
.L_x_3219:
[----:B------:R-:W1:Y:S02]  /*ef50*/  LDL R2, [R1] ;  /* 0x0000000001027983 */ /* 0x000e640000100800 */
[----:B-1----:R-:W-:-:S04]  /*ef60*/  SHF.L.U32 R3, R2, 0x1f, RZ ;  /* 0x0000001f02037819 */ /* 0x002fc800000006ff */
[----:B------:R-:W1:Y:S02]  /*ef70*/  SYNCS.PHASECHK.TRANS64.TRYWAIT P0, [R0+URZ+0x33460], R3 ;  /* 0x03346003000075a7 */ /* 0x000e64000800017f */
[----:B-1----:R-:W-:Y:S05]  /*ef80*/  @!P0 BRA `(.L_x_3220) ;  /* 0x00000018008c8947 */ /* 0x002fea0003800000 */
.L_x_3256:
[----:B------:R-:W-:Y:S01]  /*ef90*/  IMAD R2, R12, 0x7800, RZ ;  /* 0x000078000c027824 */ /* 0x000fe200078e02ff */
[----:B------:R-:W-:Y:S05]  /*efa0*/  WARPSYNC.ALL ;  /* 0x0000000000007948 */ /* 0x000fea0003800000 */
[C---:B-1----:R-:W-:Y:S01]  /*efb0*/  LOP3.LUT R3, R2.reuse, R18, RZ, 0xfc, !PT ;  /* 0x0000001202037212 */ /* 0x042fe200078efcff */
[----:B------:R-:W-:Y:S02]  /*efc0*/  IMAD.U32 R19, RZ, RZ, UR40 ;  /* 0x00000028ff137e24 */ /* 0x000fe4000f8e00ff */
[----:B------:R-:W-:Y:S02]  /*efd0*/  VIADD R14, R2, 0x2800 ;  /* 0x00002800020e7836 */ /* 0x000fe40000000000 */
[----:B0-----:R0:W1:Y:S01]  /*efe0*/  LDSM.16.MT88.4 R4, [R3+UR40+0xf200] ;  /* 0x00f200280304783b */ /* 0x0010620008004200 */
[----:B------:R-:W-:-:S02]  /*eff0*/  VIADD R19, R19, 0x200 ;  /* 0x0000020013137836 */ /* 0x000fc40000000000 */
[C---:B------:R-:W-:Y:S02]  /*f000*/  VIADD R21, R2.reuse, 0x5000 ;  /* 0x0000500002157836 */ /* 0x040fe40000000000 */
[C---:B------:R-:W-:Y:S02]  /*f010*/  VIADD R20, R2.reuse, 0x2000 ;  /* 0x0000200002147836 */ /* 0x040fe40000000000 */
[----:B0-----:R-:W-:Y:S01]  /*f020*/  VIADD R3, R2, 0x800 ;  /* 0x0000080002037836 */ /* 0x001fe20000000000 */
[C---:B------:R-:W-:Y:S02]  /*f030*/  LOP3.LUT R16, R21.reuse, R18, RZ, 0xfc, !PT ;  /* 0x0000001215107212 */ /* 0x040fe400078efcff */
[----:B------:R-:W-:Y:S02]  /*f040*/  LOP3.LUT R21, R21, R17, RZ, 0xfc, !PT ;  /* 0x0000001115157212 */ /* 0x000fe400078efcff */
[C-C-:B-1----:R-:W-:Y:S02]  /*f050*/  PRMT R8, R4.reuse, 0x6420, R5.reuse ;  /* 0x0000642004087816 */ /* 0x142fe40000000005 */
[----:B------:R-:W-:-:S02]  /*f060*/  PRMT R9, R4, 0x7531, R5 ;  /* 0x0000753104097816 */ /* 0x000fc40000000005 */
[-C--:B------:R-:W-:Y:S02]  /*f070*/  LOP3.LUT R4, R2, R17.reuse, RZ, 0xfc, !PT ;  /* 0x0000001102047212 */ /* 0x080fe400078efcff */
[C-C-:B------:R-:W-:Y:S02]  /*f080*/  PRMT R10, R6.reuse, 0x6420, R7.reuse ;  /* 0x00006420060a7816 */ /* 0x140fe40000000007 */
[----:B------:R-:W-:Y:S01]  /*f090*/  PRMT R11, R6, 0x7531, R7 ;  /* 0x00007531060b7816 */ /* 0x000fe20000000007 */
[----:B------:R-:W-:Y:S01]  /*f0a0*/  IMAD.IADD R13, R19, 0x1, R4 ;  /* 0x00000001130d7824 */ /* 0x000fe200078e0204 */
[C---:B------:R-:W-:Y:S02]  /*f0b0*/  LOP3.LUT R4, R14.reuse, R18, RZ, 0xfc, !PT ;  /* 0x000000120e047212 */ /* 0x040fe400078efcff */
[----:B------:R-:W-:Y:S02]  /*f0c0*/  LOP3.LUT R14, R14, R17, RZ, 0xfc, !PT ;  /* 0x000000110e0e7212 */ /* 0x000fe400078efcff */
[----:B------:R0:W-:Y:S04]  /*f0d0*/  STSM.16.M88.4 [R13], R8 ;  /* 0x000000080d007844 */ /* 0x0001e80000000200 */
[----:B------:R-:W1:Y:S01]  /*f0e0*/  LDSM.16.MT88.4 R4, [R4+UR40+0xf200] ;  /* 0x00f200280404783b */ /* 0x000e620008004200 */
[----:B0-----:R-:W-:Y:S01]  /*f0f0*/  VIADD R13, R2, 0x1000 ;  /* 0x00001000020d7836 */ /* 0x001fe20000000000 */
[----:B-1----:R-:W-:-:S02]  /*f100*/  PRMT R8, R4, 0x6420, R5 ;  /* 0x0000642004087816 */ /* 0x002fc40000000005 */
[----:B------:R-:W-:Y:S02]  /*f110*/  PRMT R9, R4, 0x7531, R5 ;  /* 0x0000753104097816 */ /* 0x000fe40000000005 */
[----:B------:R-:W-:Y:S02]  /*f120*/  LOP3.LUT R5, R3, R17, RZ, 0xfc, !PT ;  /* 0x0000001103057212 */ /* 0x000fe400078efcff */
[C-C-:B------:R-:W-:Y:S02]  /*f130*/  PRMT R10, R6.reuse, 0x6420, R7.reuse ;  /* 0x00006420060a7816 */ /* 0x140fe40000000007 */
[----:B------:R-:W-:Y:S01]  /*f140*/  PRMT R11, R6, 0x7531, R7 ;  /* 0x00007531060b7816 */ /* 0x000fe20000000007 */
[----:B------:R-:W-:-:S05]  /*f150*/  IMAD.IADD R15, R19, 0x1, R5 ;  /* 0x00000001130f7824 */ /* 0x000fca00078e0205 */
[----:B------:R0:W-:Y:S04]  /*f160*/  STSM.16.M88.4 [R15], R8 ;  /* 0x000000080f007844 */ /* 0x0001e80000000200 */
[----:B------:R-:W1:Y:S01]  /*f170*/  LDSM.16.MT88.4 R4, [R16+UR40+0xf200] ;  /* 0x00f200281004783b */ /* 0x000e620008004200 */
[----:B0-----:R-:W-:Y:S01]  /*f180*/  VIADD R15, R2, 0x1800 ;  /* 0x00001800020f7836 */ /* 0x001fe20000000000 */
[C-C-:B-1----:R-:W-:Y:S02]  /*f190*/  PRMT R8, R4.reuse, 0x6420, R5.reuse ;  /* 0x0000642004087816 */ /* 0x142fe40000000005 */
[----:B------:R-:W-:Y:S02]  /*f1a0*/  PRMT R9, R4, 0x7531, R5 ;  /* 0x0000753104097816 */ /* 0x000fe40000000005 */
[----:B------:R-:W-:-:S02]  /*f1b0*/  LOP3.LUT R4, R13, R17, RZ, 0xfc, !PT ;  /* 0x000000110d047212 */ /* 0x000fc400078efcff */
[C-C-:B------:R-:W-:Y:S02]  /*f1c0*/  PRMT R10, R6.reuse, 0x6420, R7.reuse ;  /* 0x00006420060a7816 */ /* 0x140fe40000000007 */
[----:B------:R-:W-:Y:S01]  /*f1d0*/  PRMT R11, R6, 0x7531, R7 ;  /* 0x00007531060b7816 */ /* 0x000fe20000000007 */
[----:B------:R-:W-:Y:S01]  /*f1e0*/  IMAD.IADD R19, R19, 0x1, R4 ;  /* 0x0000000113137824 */ /* 0x000fe200078e0204 */
[-C--:B------:R-:W-:Y:S02]  /*f1f0*/  LOP3.LUT R4, R3, R18.reuse, RZ, 0xfc, !PT ;  /* 0x0000001203047212 */ /* 0x080fe400078efcff */
[----:B------:R-:W-:Y:S02]  /*f200*/  LOP3.LUT R3, R15, R17, RZ, 0xfc, !PT ;  /* 0x000000110f037212 */ /* 0x000fe400078efcff */
[----:B------:R0:W-:Y:S01]  /*f210*/  STSM.16.M88.4 [R19], R8 ;  /* 0x0000000813007844 */ /* 0x0001e20000000200 */
[-C--:B------:R-:W-:Y:S02]  /*f220*/  LOP3.LUT R13, R13, R18.reuse, RZ, 0xfc, !PT ;  /* 0x000000120d0d7212 */ /* 0x080fe400078efcff */
[----:B------:R-:W-:Y:S01]  /*f230*/  LOP3.LUT R15, R15, R18, RZ, 0xfc, !PT ;  /* 0x000000120f0f7212 */ /* 0x000fe200078efcff */
[----:B------:R-:W1:Y:S01]  /*f240*/  LDSM.16.MT88.4 R4, [R4+UR40+0xf200] ;  /* 0x00f200280404783b */ /* 0x000e620008004200 */
[----:B0-----:R-:W-:-:S04]  /*f250*/  IMAD.U32 R19, RZ, RZ, UR40 ;  /* 0x00000028ff137e24 */ /* 0x001fc8000f8e00ff */
[----:B------:R-:W-:-:S04]  /*f260*/  VIADD R19, R19, 0x200 ;  /* 0x0000020013137836 */ /* 0x000fc80000000000 */
[----:B------:R-:W-:Y:S02]  /*f270*/  IMAD.IADD R16, R19, 0x1, R3 ;  /* 0x0000000113107824 */ /* 0x000fe400078e0203 */
[----:B------:R-:W-:Y:S01]  /*f280*/  VIADD R3, R2, 0x3000 ;  /* 0x0000300002037836 */ /* 0x000fe20000000000 */
[C-C-:B-1----:R-:W-:Y:S02]  /*f290*/  PRMT R8, R4.reuse, 0x6420, R5.reuse ;  /* 0x0000642004087816 */ /* 0x142fe40000000005 */
[----:B------:R-:W-:Y:S02]  /*f2a0*/  PRMT R9, R4, 0x7531, R5 ;  /* 0x0000753104097816 */ /* 0x000fe40000000005 */
[C-C-:B------:R-:W-:Y:S02]  /*f2b0*/  PRMT R10, R6.reuse, 0x6420, R7.reuse ;  /* 0x00006420060a7816 */ /* 0x140fe40000000007 */
[----:B------:R-:W-:Y:S02]  /*f2c0*/  PRMT R11, R6, 0x7531, R7 ;  /* 0x00007531060b7816 */ /* 0x000fe40000000007 */
[----:B------:R-:W-:-:S02]  /*f2d0*/  LOP3.LUT R5, R3, R18, RZ, 0xfc, !PT ;  /* 0x0000001203057212 */ /* 0x000fc400078efcff */
[-C--:B------:R-:W-:Y:S01]  /*f2e0*/  LOP3.LUT R3, R3, R17.reuse, RZ, 0xfc, !PT ;  /* 0x0000001103037212 */ /* 0x080fe200078efcff */
[----:B------:R-:W-:Y:S04]  /*f2f0*/  STSM.16.M88.4 [R16], R8 ;  /* 0x0000000810007844 */ /* 0x000fe80000000200 */
[----:B------:R-:W0:Y:S02]  /*f300*/  LDSM.16.MT88.4 R4, [R5+UR40+0xf200] ;  /* 0x00f200280504783b */ /* 0x000e240008004200 */
[C-C-:B0-----:R-:W-:Y:S02]  /*f310*/  PRMT R8, R4.reuse, 0x6420, R5.reuse ;  /* 0x0000642004087816 */ /* 0x141fe40000000005 */
[----:B------:R-:W-:Y:S02]  /*f320*/  PRMT R9, R4, 0x7531, R5 ;  /* 0x0000753104097816 */ /* 0x000fe40000000005 */
[----:B------:R-:W-:-:S02]  /*f330*/  LOP3.LUT R4, R20, R17, RZ, 0xfc, !PT ;  /* 0x0000001114047212 */ /* 0x000fc400078efcff */
[C-C-:B------:R-:W-:Y:S02]  /*f340*/  PRMT R10, R6.reuse, 0x6420, R7.reuse ;  /* 0x00006420060a7816 */ /* 0x140fe40000000007 */
[----:B------:R-:W-:Y:S01]  /*f350*/  PRMT R11, R6, 0x7531, R7 ;  /* 0x00007531060b7816 */ /* 0x000fe20000000007 */
[----:B------:R-:W-:Y:S02]  /*f360*/  IMAD.IADD R4, R19, 0x1, R4 ;  /* 0x0000000113047824 */ /* 0x000fe400078e0204 */
[----:B------:R-:W-:-:S03]  /*f370*/  VIADD R19, R2, 0x5800 ;  /* 0x0000580002137836 */ /* 0x000fc60000000000 */
[----:B------:R-:W-:Y:S02]  /*f380*/  STSM.16.M88.4 [R4], R8 ;  /* 0x0000000804007844 */ /* 0x000fe40000000200 */
[----:B------:R-:W-:-:S05]  /*f390*/  LOP3.LUT R16, R19, R18, RZ, 0xfc, !PT ;  /* 0x0000001213107212 */ /* 0x000fca00078efcff */
[----:B------:R0:W1:Y:S02]  /*f3a0*/  LDSM.16.MT88.4 R4, [R16+UR40+0xf200] ;  /* 0x00f200281004783b */ /* 0x0000640008004200 */
[----:B0-----:R-:W-:-:S04]  /*f3b0*/  IMAD.U32 R16, RZ, RZ, UR40 ;  /* 0x00000028ff107e24 */ /* 0x001fc8000f8e00ff */
[----:B------:R-:W-:-:S04]  /*f3c0*/  VIADD R16, R16, 0x200 ;  /* 0x0000020010107836 */ /* 0x000fc80000000000 */
[C---:B------:R-:W-:Y:S02]  /*f3d0*/  IMAD.IADD R14, R16.reuse, 0x1, R14 ;  /* 0x00000001100e7824 */ /* 0x040fe400078e020e */
[----:B------:R-:W-:Y:S02]  /*f3e0*/  IMAD.IADD R16, R16, 0x1, R3 ;  /* 0x0000000110107824 */ /* 0x000fe400078e0203 */
[----:B------:R-:W-:Y:S01]  /*f3f0*/  VIADD R3, R2, 0x3800 ;  /* 0x0000380002037836 */ /* 0x000fe20000000000 */
[C-C-:B-1----:R-:W-:Y:S02]  /*f400*/  PRMT R8, R4.reuse, 0x6420, R5.reuse ;  /* 0x0000642004087816 */ /* 0x142fe40000000005 */
[----:B------:R-:W-:Y:S02]  /*f410*/  PRMT R9, R4, 0x7531, R5 ;  /* 0x0000753104097816 */ /* 0x000fe40000000005 */
[C-C-:B------:R-:W-:Y:S02]  /*f420*/  PRMT R10, R6.reuse, 0x6420, R7.reuse ;  /* 0x00006420060a7816 */ /* 0x140fe40000000007 */
[----:B------:R-:W-:-:S05]  /*f430*/  PRMT R11, R6, 0x7531, R7 ;  /* 0x00007531060b7816 */ /* 0x000fca0000000007 */
[----:B------:R0:W-:Y:S04]  /*f440*/  STSM.16.M88.4 [R14], R8 ;  /* 0x000000080e007844 */ /* 0x0001e80000000200 */
[----:B------:R-:W1:Y:S01]  /*f450*/  LDSM.16.MT88.4 R4, [R13+UR40+0xf200] ;  /* 0x00f200280d04783b */ /* 0x000e620008004200 */
[C---:B0-----:R-:W-:Y:S02]  /*f460*/  LOP3.LUT R14, R3.reuse, R18, RZ, 0xfc, !PT ;  /* 0x00000012030e7212 */ /* 0x041fe400078efcff */
[----:B------:R-:W-:Y:S02]  /*f470*/  LOP3.LUT R3, R3, R17, RZ, 0xfc, !PT ;  /* 0x0000001103037212 */ /* 0x000fe400078efcff */
[C-C-:B-1----:R-:W-:Y:S02]  /*f480*/  PRMT R8, R4.reuse, 0x6420, R5.reuse ;  /* 0x0000642004087816 */ /* 0x142fe40000000005 */
[----:B------:R-:W-:-:S02]  /*f490*/  PRMT R9, R4, 0x7531, R5 ;  /* 0x0000753104097816 */ /* 0x000fc40000000005 */
[C-C-:B------:R-:W-:Y:S02]  /*f4a0*/  PRMT R10, R6.reuse, 0x6420, R7.reuse ;  /* 0x00006420060a7816 */ /* 0x140fe40000000007 */
[----:B------:R-:W-:-:S05]  /*f4b0*/  PRMT R11, R6, 0x7531, R7 ;  /* 0x00007531060b7816 */ /* 0x000fca0000000007 */
[----:B------:R-:W-:Y:S04]  /*f4c0*/  STSM.16.M88.4 [R16], R8 ;  /* 0x0000000810007844 */ /* 0x000fe80000000200 */
[----:B------:R0:W1:Y:S02]  /*f4d0*/  LDSM.16.MT88.4 R4, [R14+UR40+0xf200] ;  /* 0x00f200280e04783b */ /* 0x0000640008004200 */
[----:B0-----:R-:W-:Y:S02]  /*f4e0*/  IMAD.U32 R14, RZ, RZ, UR40 ;  /* 0x00000028ff0e7e24 */ /* 0x001fe4000f8e00ff */
[----:B------:R-:W-:Y:S02]  /*f4f0*/  VIADD R16, R2, 0x6000 ;  /* 0x0000600002107836 */ /* 0x000fe40000000000 */
[----:B------:R-:W-:-:S04]  /*f500*/  VIADD R14, R14, 0x200 ;  /* 0x000002000e0e7836 */ /* 0x000fc80000000000 */
[----:B------:R-:W-:Y:S02]  /*f510*/  IMAD.IADD R13, R14, 0x1, R3 ;  /* 0x000000010e0d7824 */ /* 0x000fe400078e0203 */
[----:B------:R-:W-:Y:S01]  /*f520*/  VIADD R3, R2, 0x4000 ;  /* 0x0000400002037836 */ /* 0x000fe20000000000 */
[C-C-:B-1----:R-:W-:Y:S02]  /*f530*/  PRMT R8, R4.reuse, 0x6420, R5.reuse ;  /* 0x0000642004087816 */ /* 0x142fe40000000005 */
[----:B------:R-:W-:Y:S02]  /*f540*/  PRMT R9, R4, 0x7531, R5 ;  /* 0x0000753104097816 */ /* 0x000fe40000000005 */
[C-C-:B------:R-:W-:Y:S02]  /*f550*/  PRMT R10, R6.reuse, 0x6420, R7.reuse ;  /* 0x00006420060a7816 */ /* 0x140fe40000000007 */
[----:B------:R-:W-:Y:S02]  /*f560*/  PRMT R11, R6, 0x7531, R7 ;  /* 0x00007531060b7816 */ /* 0x000fe40000000007 */
[----:B------:R-:W-:-:S03]  /*f570*/  LOP3.LUT R4, R16, R18, RZ, 0xfc, !PT ;  /* 0x0000001210047212 */ /* 0x000fc600078efcff */
        /* <DEDUP_REMOVED lines=9> */
[----:B------:R-:W-:-:S04]  /*f610*/  LOP3.LUT R3, R3, R18, RZ, 0xfc, !PT ;  /* 0x0000001203037212 */ /* 0x000fc800078efcff */
[----:B------:R0:W-:Y:S04]  /*f620*/  STSM.16.M88.4 [R14], R8 ;  /* 0x000000080e007844 */ /* 0x0001e80000000200 */
[----:B------:R-:W1:Y:S01]  /*f630*/  LDSM.16.MT88.4 R4, [R15+UR40+0xf200] ;  /* 0x00f200280f04783b */ /* 0x000e620008004200 */
[----:B0-----:R-:W-:-:S04]  /*f640*/  IMAD.U32 R14, RZ, RZ, UR40 ;  /* 0x00000028ff0e7e24 */ /* 0x001fc8000f8e00ff */
[----:B------:R-:W-:-:S04]  /*f650*/  VIADD R14, R14, 0x200 ;  /* 0x000002000e0e7836 */ /* 0x000fc80000000000 */
[----:B------:R-:W-:Y:S01]  /*f660*/  IMAD.IADD R21, R14, 0x1, R21 ;  /* 0x000000010e157824 */ /* 0x000fe200078e0215 */
[C-C-:B-1----:R-:W-:Y:S02]  /*f670*/  PRMT R8, R4.reuse, 0x6420, R5.reuse ;  /* 0x0000642004087816 */ /* 0x142fe40000000005 */
[----:B------:R-:W-:Y:S02]  /*f680*/  PRMT R9, R4, 0x7531, R5 ;  /* 0x0000753104097816 */ /* 0x000fe40000000005 */
[----:B------:R-:W-:Y:S02]  /*f690*/  LOP3.LUT R4, R13, R17, RZ, 0xfc, !PT ;  /* 0x000000110d047212 */ /* 0x000fe400078efcff */
[C-C-:B------:R-:W-:Y:S02]  /*f6a0*/  PRMT R10, R6.reuse, 0x6420, R7.reuse ;  /* 0x00006420060a7816 */ /* 0x140fe40000000007 */
[----:B------:R-:W-:Y:S01]  /*f6b0*/  PRMT R11, R6, 0x7531, R7 ;  /* 0x00007531060b7816 */ /* 0x000fe20000000007 */
[----:B------:R-:W-:Y:S01]  /*f6c0*/  IMAD.IADD R15, R14, 0x1, R4 ;  /* 0x000000010e0f7824 */ /* 0x000fe200078e0204 */
[----:B------:R-:W-:-:S04]  /*f6d0*/  LOP3.LUT R14, R20, R18, RZ, 0xfc, !PT ;  /* 0x00000012140e7212 */ /* 0x000fc800078efcff */
[----:B------:R-:W-:Y:S04]  /*f6e0*/  STSM.16.M88.4 [R15], R8 ;  /* 0x000000080f007844 */ /* 0x000fe80000000200 */
[----:B------:R0:W1:Y:S02]  /*f6f0*/  LDSM.16.MT88.4 R4, [R3+UR40+0xf200] ;  /* 0x00f200280304783b */ /* 0x0000640008004200 */
[-C--:B0-----:R-:W-:Y:S02]  /*f700*/  LOP3.LUT R3, R16, R17.reuse, RZ, 0xfc, !PT ;  /* 0x0000001110037212 */ /* 0x081fe400078efcff */
[----:B------:R-:W-:Y:S01]  /*f710*/  LOP3.LUT R15, R19, R17, RZ, 0xfc, !PT ;  /* 0x00000011130f7212 */ /* 0x000fe200078efcff */
[----:B------:R-:W-:-:S04]  /*f720*/  IMAD.U32 R19, RZ, RZ, UR40 ;  /* 0x00000028ff137e24 */ /* 0x000fc8000f8e00ff */
[----:B------:R-:W-:-:S04]  /*f730*/  VIADD R19, R19, 0x200 ;  /* 0x0000020013137836 */ /* 0x000fc80000000000 */
[C---:B------:R-:W-:Y:S02]  /*f740*/  IMAD.IADD R15, R19.reuse, 0x1, R15 ;  /* 0x00000001130f7824 */ /* 0x040fe400078e020f */
[----:B------:R-:W-:Y:S01]  /*f750*/  IMAD.IADD R3, R19, 0x1, R3 ;  /* 0x0000000113037824 */ /* 0x000fe200078e0203 */
[C-C-:B-1----:R-:W-:Y:S02]  /*f760*/  PRMT R8, R4.reuse, 0x6420, R5.reuse ;  /* 0x0000642004087816 */ /* 0x142fe40000000005 */
[----:B------:R-:W-:Y:S02]  /*f770*/  PRMT R9, R4, 0x7531, R5 ;  /* 0x0000753104097816 */ /* 0x000fe40000000005 */
[C-C-:B------:R-:W-:Y:S02]  /*f780*/  PRMT R10, R6.reuse, 0x6420, R7.reuse ;  /* 0x00006420060a7816 */ /* 0x140fe40000000007 */
[----:B------:R-:W-:-:S05]  /*f790*/  PRMT R11, R6, 0x7531, R7 ;  /* 0x00007531060b7816 */ /* 0x000fca0000000007 */
[----:B------:R0:W-:Y:S02]  /*f7a0*/  STSM.16.M88.4 [R21], R8 ;  /* 0x0000000815007844 */ /* 0x0001e40000000200 */
[C---:B0-----:R-:W-:Y:S02]  /*f7b0*/  VIADD R9, R2.reuse, 0x6800 ;  /* 0x0000680002097836 */ /* 0x041fe40000000000 */
[----:B------:R-:W-:Y:S01]  /*f7c0*/  VIADD R8, R2, 0x7000 ;  /* 0x0000700002087836 */ /* 0x000fe20000000000 */
[-C--:B------:R-:W-:Y:S02]  /*f7d0*/  LOP3.LUT R2, R13, R18.reuse, RZ, 0xfc, !PT ;  /* 0x000000120d027212 */ /* 0x080fe400078efcff */
[CC--:B------:R-:W-:Y:S02]  /*f7e0*/  LOP3.LUT R4, R9.reuse, R18.reuse, RZ, 0xfc, !PT ;  /* 0x0000001209047212 */ /* 0x0c0fe400078efcff */
[----:B------:R-:W-:Y:S02]  /*f7f0*/  LOP3.LUT R13, R9, R17, RZ, 0xfc, !PT ;  /* 0x00000011090d7212 */ /* 0x000fe400078efcff */
[----:B------:R-:W-:-:S02]  /*f800*/  LOP3.LUT R18, R8, R18, RZ, 0xfc, !PT ;  /* 0x0000001208127212 */ /* 0x000fc400078efcff */
[----:B------:R-:W0:Y:S01]  /*f810*/  LDSM.16.MT88.4 R4, [R4+UR40+0xf200] ;  /* 0x00f200280404783b */ /* 0x000e220008004200 */
[----:B------:R-:W-:Y:S01]  /*f820*/  LOP3.LUT R17, R8, R17, RZ, 0xfc, !PT ;  /* 0x0000001108117212 */ /* 0x000fe200078efcff */
[----:B------:R-:W-:-:S04]  /*f830*/  IMAD.IADD R13, R19, 0x1, R13 ;  /* 0x00000001130d7824 */ /* 0x000fc800078e020d */
[----:B------:R-:W-:Y:S01]  /*f840*/  IMAD.IADD R17, R19, 0x1, R17 ;  /* 0x0000000113117824 */ /* 0x000fe200078e0211 */
[C-C-:B0-----:R-:W-:Y:S02]  /*f850*/  PRMT R8, R4.reuse, 0x6420, R5.reuse ;  /* 0x0000642004087816 */ /* 0x141fe40000000005 */
[----:B------:R-:W-:Y:S02]  /*f860*/  PRMT R9, R4, 0x7531, R5 ;  /* 0x0000753104097816 */ /* 0x000fe40000000005 */
[C-C-:B------:R-:W-:Y:S02]  /*f870*/  PRMT R10, R6.reuse, 0x6420, R7.reuse ;  /* 0x00006420060a7816 */ /* 0x140fe40000000007 */
[----:B------:R-:W-:-:S05]  /*f880*/  PRMT R11, R6, 0x7531, R7 ;  /* 0x00007531060b7816 */ /* 0x000fca0000000007 */
[----:B------:R-:W-:Y:S04]  /*f890*/  STSM.16.M88.4 [R15], R8 ;  /* 0x000000080f007844 */ /* 0x000fe80000000200 */
[----:B------:R-:W0:Y:S02]  /*f8a0*/  LDSM.16.MT88.4 R4, [R14+UR40+0xf200] ;  /* 0x00f200280e04783b */ /* 0x000e240008004200 */
[C-C-:B0-----:R-:W-:Y:S02]  /*f8b0*/  PRMT R8, R4.reuse, 0x6420, R5.reuse ;  /* 0x0000642004087816 */ /* 0x141fe40000000005 */
[----:B------:R-:W-:Y:S02]  /*f8c0*/  PRMT R9, R4, 0x7531, R5 ;  /* 0x0000753104097816 */ /* 0x000fe40000000005 */
[----:B------:R-:W-:-:S02]  /*f8d0*/  PRMT R10, R6, 0x6420, R7 ;  /* 0x00006420060a7816 */ /* 0x000fc40000000007 */
        /* <DEDUP_REMOVED lines=22> */
.L_x_3221:
[----:B------:R-:W2:Y:S01]  /*fa40*/  LDL.LU R3, [R1] ;  /* 0x0000000001037983 */ /* 0x000ea20000300800 */
[----:B-1----:R-:W-:Y:S01]  /*fa50*/  SYNCS.ARRIVE.TRANS64.A1T0 RZ, [R0+URZ+0x33450], RZ ;  /* 0x033450ff00ff79a7 */ /* 0x002fe2000810003f */
[----:B------:R-:W1:Y:S02]  /*fa60*/  S2R R2, SR_TID.X ;  /* 0x0000000000027919 */ /* 0x000e640000002100 */
[----:B-1----:R-:W-:Y:S01]  /*fa70*/  LOP3.LUT R2, R2, 0x7f, RZ, 0xc0, !PT ;  /* 0x0000007f02027812 */ /* 0x002fe200078ec0ff */
        /* <DEDUP_REMOVED lines=9> */
[----:B--2---:R-:W-:Y:S01]  /*fb10*/  LOP3.LUT R0, R3, R0, RZ, 0x3c, !PT ;  /* 0x0000000003007212 */ /* 0x004fe200078e3cff */
[----:B------:R-:W-:-:S07]  /*fb20*/  IMAD.MOV.U32 R3, RZ, RZ, RZ ;  /* 0x000000ffff037224 */ /* 0x000fce00078e00ff */
.L_x_3174:
[----:B------:R-:W1:Y:S01]  /*fb30*/  S2R R5, SR_CgaCtaId ;  /* 0x0000000000057919 */ /* 0x000e620000008800 */
[----:B------:R-:W-:Y:S02]  /*fb40*/  MOV R4, 0x400 ;  /* 0x0000040000047802 */ /* 0x000fe40000000f00 */
[----:B------:R-:W-:Y:S02]  /*fb50*/  SHF.L.U32 R3, R3, 0x1f, RZ ;  /* 0x0000001f03037819 */ /* 0x000fe400000006ff */
[----:B-1----:R-:W-:-:S04]  /*fb60*/  LEA R6, R5, R4, 0x18 ;  /* 0x0000000405067211 */ /* 0x002fc800078ec0ff */
[----:B------:R-:W1:Y:S02]  /*fb70*/  SYNCS.PHASECHK.TRANS64.TRYWAIT P0, [R6+URZ+0x33420], R3 ;  /* 0x03342003060075a7 */ /* 0x000e64000800017f */
[----:B-1----:R-:W-:Y:S05]  /*fb80*/  @!P0 BRA `(.L_x_3222) ;  /* 0x0000000c00a08947 */ /* 0x002fea0003800000 */
.L_x_3257:
[----:B------:R-:W2:Y:S02]  /*fb90*/  S2R R4, SR_TID.X ;  /* 0x0000000000047919 */ /* 0x000ea40000002100 */
[----:B--2---:R-:W-:-:S04]  /*fba0*/  SHF.R.U32.HI R4, RZ, 0x5, R4 ;  /* 0x00000005ff047819 */ /* 0x004fc80000011604 */
[----:B------:R-:W-:-:S05]  /*fbb0*/  LOP3.LUT R4, R4, 0x3, RZ, 0xc0, !PT ;  /* 0x0000000304047812 */ /* 0x000fca00078ec0ff */
[----:B-1----:R-:W1:Y:S02]  /*fbc0*/  SHFL.IDX PT, R3, R4, RZ, 0x1f ;  /* 0x00001fff04037589 */ /* 0x002e6400000e0000 */
[----:B-1----:R-:W-:-:S13]  /*fbd0*/  ISETP.NE.AND P0, PT, R3, RZ, PT ;  /* 0x000000ff0300720c */ /* 0x002fda0003f05270 */
        /* <DEDUP_REMOVED lines=8> */
.L_x_3223:
[----:B0-----:R-:W-:Y:S01]  /*fc60*/  VIADD R8, R6, 0x33440 ;  /* 0x0003344006087836 */ /* 0x001fe20000000000 */
[----:B------:R-:W-:Y:S01]  /*fc70*/  SHF.L.U32 R4, R0, 0x1f, RZ ;  /* 0x0000001f00047819 */ /* 0x000fe200000006ff */
[C---:B------:R-:W-:Y:S02]  /*fc80*/  VIADD R3, R2.reuse, 0x1 ;  /* 0x0000000102037836 */ /* 0x040fe40000000000 */
[----:B------:R-:W-:-:S03]  /*fc90*/  IMAD R7, R2, 0x8, R8 ;  /* 0x0000000802077824 */ /* 0x000fc600078e0208 */
        /* <DEDUP_REMOVED lines=8> */
.L_x_3258:
[----:B------:R-:W1:Y:S02]  /*fd20*/  SYNCS.PHASECHK.TRANS64.TRYWAIT P1, [R5+URZ], R0 ;  /* 0x00000000050075a7 */ /* 0x000e64000802017f */
[----:B-1----:R-:W-:Y:S05]  /*fd30*/  @!P1 BRA `(.L_x_3225) ;  /* 0x0000000c005c9947 */ /* 0x002fea0003800000 */
.L_x_3259:
[----:B------:R-:W-:Y:S05]  /*fd40*/  @!P0 BRA `(.L_x_3226) ;  /* 0x0000000000048947 */ /* 0x000fea0003800000 */
[----:B------:R-:W-:Y:S01]  /*fd50*/  BPT.TRAP 0x1 ;  /* 0x000000040000795c */ /* 0x000fe20000300000 */
.L_x_3226:
[----:B-1----:R-:W-:-:S04]  /*fd60*/  IMAD R5, R2, 0x8, R6 ;  /* 0x0000000802057824 */ /* 0x002fc800078e0206 */
[----:B------:R-:W1:Y:S02]  /*fd70*/  SYNCS.PHASECHK.TRANS64.TRYWAIT P1, [R5+URZ+0x33460], R4 ;  /* 0x03346004050075a7 */ /* 0x000e64000802017f */
[----:B-1----:R-:W-:Y:S05]  /*fd80*/  @!P1 BRA `(.L_x_3227) ;  /* 0x0000000c005c9947 */ /* 0x002fea0003800000 */
.L_x_3260:
[----:B------:R-:W-:Y:S05]  /*fd90*/  @!P0 BRA `(.L_x_3228) ;  /* 0x0000000000048947 */ /* 0x000fea0003800000 */
[----:B------:R-:W-:Y:S01]  /*fda0*/  BPT.TRAP 0x1 ;  /* 0x000000040000795c */ /* 0x000fe20000300000 */
.L_x_3228:
[----:B------:R-:W-:-:S04]  /*fdb0*/  IMAD R3, R3, 0x8, R6 ;  /* 0x0000000803037824 */ /* 0x000fc800078e0206 */
[----:B------:R-:W2:Y:S02]  /*fdc0*/  SYNCS.PHASECHK.TRANS64.TRYWAIT P1, [R3+URZ+0x33460], R0 ;  /* 0x03346000030075a7 */ /* 0x000ea4000802017f */
[----:B--2---:R-:W-:Y:S05]  /*fdd0*/  @!P1 BRA `(.L_x_3229) ;  /* 0x0000000c005c9947 */ /* 0x004fea0003800000 */
.L_x_3261:
[----:B------:R-:W-:Y:S05]  /*fde0*/  @!P0 BRA `(.L_x_3230) ;  /* 0x0000000000048947 */ /* 0x000fea0003800000 */
[----:B------:R-:W-:Y:S01]  /*fdf0*/  BPT.TRAP 0x1 ;  /* 0x000000040000795c */ /* 0x000fe20000300000 */
.L_x_3230:
[----:B------:R-:W3:Y:S02]  /*fe00*/  SYNCS.PHASECHK.TRANS64.TRYWAIT P0, [R5+URZ+0x33480], R4 ;  /* 0x03348004050075a7 */ /* 0x000ee4000800017f */
[----:B---3--:R-:W-:Y:S05]  /*fe10*/  @!P0 BRA `(.L_x_3231) ;  /* 0x0000000c00608947 */ /* 0x008fea0003800000 */
.L_x_3232:
[----:B----4-:R4:W0:Y:S02]  /*fe20*/  SYNCS.PHASECHK.TRANS64.TRYWAIT P0, [R3+URZ+0x33480], R0 ;  /* 0x03348000030075a7 */ /* 0x010824000800017f */
[----:B0-----:R-:W-:Y:S05]  /*fe30*/  @!P0 NANOSLEEP.SYNCS 0x989680 ;  /* 0x009896800000895d */ /* 0x001fea0003900000 */
[----:B------:R-:W0:Y:S02]  /*fe40*/  @!P0 SYNCS.PHASECHK.TRANS64 P0, [R3+URZ+0x33480], R0 ;  /* 0x03348000030085a7 */ /* 0x000e24000800007f */
[----:B0-----:R-:W-:Y:S05]  /*fe50*/  @!P0 BRA `(.L_x_3232) ;  /* 0xfffffffc00f08947 */ /* 0x001fea000383ffff */
.L_x_3144:
[----:B------:R-:W-:Y:S05]  /*fe60*/  BSYNC B6 ;  /* 0x0000000000067941 */ /* 0x000fea0003800000 */
.L_x_3141:
[----:B------:R-:W-:Y:S05]  /*fe70*/  EXIT ;  /* 0x000000000000794d */ /* 0x000fea0003800000 */
.L_x_3148:
[----:B0-----:R-:W-:-:S04]  /*fe80*/  IMAD.U32 R0, RZ, RZ, UR40 ;  /* 0x00000028ff007e24 */ /* 0x001fc8000f8e00ff */
[----:B------:R0:W1:Y:S03]  /*fe90*/  SYNCS.PHASECHK.TRANS64.TRYWAIT P1, [R0+URZ+0x33400], R3 ;  /* 0x03340003000075a7 */ /* 0x000066000802017f */
[----:B-1----:R-:W-:Y:S05]  /*fea0*/  @!P1 NANOSLEEP.SYNCS 0x989680 ;  /* 0x009896800000995d */ /* 0x002fea0003900000 */
[----:B------:R-:W1:Y:S02]  /*feb0*/  @!P1 SYNCS.PHASECHK.TRANS64 P1, [R0+URZ+0x33400], R3 ;  /* 0x03340003000095a7 */ /* 0x000e64000802007f */
[----:B-1----:R-:W-:Y:S05]  /*fec0*/  @!P1 BRA `(.L_x_3148) ;  /* 0xfffffffc00ec9947 */ /* 0x002fea000383ffff */
[----:B------:R-:W-:Y:S05]  /*fed0*/  BRA `(.L_x_3233) ;  /* 0xffffff1400e87947 */ /* 0x000fea000383ffff */
.L_x_3152:
[----:B0-----:R-:W-:-:S04]  /*fee0*/  IMAD.U32 R0, RZ, RZ, UR40 ;  /* 0x00000028ff007e24 */ /* 0x001fc8000f8e00ff */
[----:B------:R0:W2:Y:S03]  /*fef0*/  SYNCS.PHASECHK.TRANS64.TRYWAIT P2, [R0+URZ+0x33430], R3 ;  /* 0x03343003000075a7 */ /* 0x0000a6000804017f */
[----:B--2---:R-:W-:Y:S05]  /*ff00*/  @!P2 NANOSLEEP.SYNCS 0x989680 ;  /* 0x009896800000a95d */ /* 0x004fea0003900000 */
[----:B------:R-:W2:Y:S02]  /*ff10*/  @!P2 SYNCS.PHASECHK.TRANS64 P2, [R0+URZ+0x33430], R3 ;  /* 0x033430030000a5a7 */ /* 0x000ea4000804007f */
[----:B--2---:R-:W-:Y:S05]  /*ff20*/  @!P2 BRA `(.L_x_3152) ;  /* 0xfffffffc00eca947 */ /* 0x004fea000383ffff */
[----:B------:R-:W-:Y:S05]  /*ff30*/  BRA `(.L_x_3151) ;  /* 0xffffff1800007947 */ /* 0x000fea000383ffff */
.L_x_3157:
[----:B-1----:R-:W-:-:S04]  /*ff40*/  IMAD.U32 R14, RZ, RZ, UR4 ;  /* 0x00000004ff0e7e24 */ /* 0x002fc8000f8e00ff */
[----:B------:R1:W2:Y:S03]  /*ff50*/  SYNCS.PHASECHK.TRANS64.TRYWAIT P2, [R14+URZ+0x33430], R3 ;  /* 0x033430030e0075a7 */ /* 0x0002a6000804017f */
[----:B--2---:R-:W-:Y:S05]  /*ff60*/  @!P2 NANOSLEEP.SYNCS 0x989680 ;  /* 0x009896800000a95d */ /* 0x004fea0003900000 */
[----:B------:R-:W2:Y:S02]  /*ff70*/  @!P2 SYNCS.PHASECHK.TRANS64 P2, [R14+URZ+0x33430], R3 ;  /* 0x033430030e00a5a7 */ /* 0x000ea4000804007f */
[----:B--2---:R-:W-:Y:S05]  /*ff80*/  @!P2 BRA `(.L_x_3157) ;  /* 0xfffffffc00eca947 */ /* 0x004fea000383ffff */
[----:B------:R-:W-:Y:S05]  /*ff90*/  BRA `(.L_x_3154) ;  /* 0xffffff4c00b47947 */ /* 0x000fea000383ffff */
.L_x_3161:
[----:B-1----:R-:W-:-:S04]  /*ffa0*/  IMAD.U32 R12, RZ, RZ, UR4 ;  /* 0x00000004ff0c7e24 */ /* 0x002fc8000f8e00ff */
[----:B------:R1:W2:Y:S03]  /*ffb0*/  SYNCS.PHASECHK.TRANS64.TRYWAIT P2, [R12+URZ+0x33450], R3 ;  /* 0x033450030c0075a7 */ /* 0x0002a6000804017f */
[----:B--2---:R-:W-:Y:S05]  /*ffc0*/  @!P2 NANOSLEEP.SYNCS 0x989680 ;  /* 0x009896800000a95d */ /* 0x004fea0003900000 */
[----:B------:R-:W2:Y:S02]  /*ffd0*/  @!P2 SYNCS.PHASECHK.TRANS64 P2, [R12+URZ+0x33450], R3 ;  /* 0x033450030c00a5a7 */ /* 0x000ea4000804007f */
[----:B--2---:R-:W-:Y:S05]  /*ffe0*/  @!P2 BRA `(.L_x_3161) ;  /* 0xfffffffc00eca947 */ /* 0x004fea000383ffff */
[----:B------:R-:W-:Y:S05]  /*fff0*/  BRA `(.L_x_3158) ;  /* 0xffffff5800d87947 */ /* 0x000fea000383ffff */
.L_x_3167:
[----:B-1----:R-:W-:-:S04]  /*10000*/  IMAD.U32 R5, RZ, RZ, UR5 ;  /* 0x00000005ff057e24 */ /* 0x002fc8000f8e00ff */
[----:B------:R1:W2:Y:S03]  /*10010*/  SYNCS.PHASECHK.TRANS64.TRYWAIT P1, [R5+URZ+0x33450], R6 ;  /* 0x03345006050075a7 */ /* 0x0002a6000802017f */
[----:B--2---:R-:W-:Y:S05]  /*10020*/  @!P1 NANOSLEEP.SYNCS 0x989680 ;  /* 0x009896800000995d */ /* 0x004fea0003900000 */
[----:B------:R-:W2:Y:S02]  /*10030*/  @!P1 SYNCS.PHASECHK.TRANS64 P1, [R5+URZ+0x33450], R6 ;  /* 0x03345006050095a7 */ /* 0x000ea4000802007f */
[----:B--2---:R-:W-:Y:S05]  /*10040*/  @!P1 BRA `(.L_x_3167) ;  /* 0xfffffffc00ec9947 */ /* 0x004fea000383ffff */
[----:B------:R-:W-:Y:S05]  /*10050*/  BRA `(.L_x_3166) ;  /* 0xffffff7c00207947 */ /* 0x000fea000383ffff */
.L_x_3180:
[----:B------:R-:W-:Y:S02]  /*10060*/  IMAD.MOV.U32 R13, RZ, RZ, R7 ;  /* 0x000000ffff0d7224 */ /* 0x000fe400078e0007 */
[----:B------:R-:W-:Y:S02]  /*10070*/  IMAD.MOV.U32 R12, RZ, RZ, RZ ;  /* 0x000000ffff0c7224 */ /* 0x000fe400078e00ff */
[----:B------:R-:W-:Y:S02]  /*10080*/  IMAD.MOV.U32 R11, RZ, RZ, 0x1f ;  /* 0x0000001fff0b7424 */ /* 0x000fe400078e00ff */
[----:B------:R-:W-:-:S07]  /*10090*/  IMAD.MOV.U32 R15, RZ, RZ, -0x1 ;  /* 0xffffffffff0f7424 */ /* 0x000fce00078e00ff */
[----:B0-----:R-:W-:Y:S05]  /*100a0*/  WARPSYNC.COLLECTIVE R15, `(.L_x_3234) ;  /* 0x000000000f087348 */ /* 0x001fea0003c00000 */
[----:B------:R1:W2:Y:S02]  /*100b0*/  SHFL.IDX P6, R14, R13, R12, R11 ;  /* 0x0000000c0d0e7389 */ /* 0x0002a400000c000b */
[----:B012---:R-:W-:Y:S01]  /*100c0*/  ENDCOLLECTIVE ;  /* 0x000000000000791b */ /* 0x007fe20003800000 */
.L_x_3234:
[----:B------:R-:W-:Y:S05]  /*100d0*/  BRA `(.L_x_3235) ;  /* 0xffffffc400507947 */ /* 0x000fea000383ffff */
.L_x_3182:
[----:B------:R-:W-:Y:S01]  /*100e0*/  BSSY B0, `(.L_x_3236) ;  /* 0x0000006000007945 */ /* 0x000fe20003800000 */
[----:B------:R-:W-:-:S07]  /*100f0*/  IMAD.MOV.U32 R15, RZ, RZ, -0x1 ;  /* 0xffffffffff0f7424 */ /* 0x000fce00078e00ff */
[----:B01----:R-:W-:Y:S05]  /*10100*/  WARPSYNC.COLLECTIVE R15, `(.L_x_3237) ;  /* 0x000000000f0c7348 */ /* 0x003fea0003c00000 */
[----:B------:R-:W-:Y:S02]  /*10110*/  ELECT P6, UR62, PT ;  /* 0x00000000003e782f */ /* 0x000fe400038c0000 */
[----:B------:R-:W-:Y:S01]  /*10120*/  MOV R14, UR62 ;  /* 0x0000003e000e7c02 */ /* 0x000fe20008000f00 */
[----:B01----:R-:W-:Y:S10]  /*10130*/  ENDCOLLECTIVE ;  /* 0x000000000000791b */ /* 0x003ff40003800000 */
.L_x_3237:
[----:B------:R-:W-:Y:S05]  /*10140*/  BSYNC B0 ;  /* 0x0000000000007941 */ /* 0x000fea0003800000 */
.L_x_3236:
[----:B------:R-:W-:Y:S05]  /*10150*/  BRA `(.L_x_3238) ;  /* 0xffffffc4005c7947 */ /* 0x000fea000383ffff */
.L_x_3184:
[----:B--2---:R-:W-:-:S04]  /*10160*/  IMAD.U32 R3, RZ, RZ, UR40 ;  /* 0x00000028ff037e24 */ /* 0x004fc8000f8e00ff */
[----:B------:R2:W3:Y:S03]  /*10170*/  SYNCS.PHASECHK.TRANS64.TRYWAIT P0, [R3+URZ+0x33480], R2 ;  /* 0x03348002030075a7 */ /* 0x0004e6000800017f */
[----:B---3--:R-:W-:Y:S05]  /*10180*/  @!P0 NANOSLEEP.SYNCS 0x989680 ;  /* 0x009896800000895d */ /* 0x008fea0003900000 */
[----:B------:R-:W3:Y:S02]  /*10190*/  @!P0 SYNCS.PHASECHK.TRANS64 P0, [R3+URZ+0x33480], R2 ;  /* 0x03348002030085a7 */ /* 0x000ee4000800007f */
[----:B---3--:R-:W-:Y:S05]  /*101a0*/  @!P0 BRA `(.L_x_3184) ;  /* 0xfffffffc00ec8947 */ /* 0x008fea000383ffff */
[----:B------:R-:W-:Y:S05]  /*101b0*/  BRA `(.L_x_3239) ;  /* 0xffffffc400a87947 */ /* 0x000fea000383ffff */
.L_x_3186:
[----:B--2---:R-:W-:-:S04]  /*101c0*/  IMAD.U32 R3, RZ, RZ, UR40 ;  /* 0x00000028ff037e24 */ /* 0x004fc8000f8e00ff */
[----:B------:R2:W3:Y:S03]  /*101d0*/  SYNCS.PHASECHK.TRANS64.TRYWAIT P0, [R3+URZ+0x33440], R2 ;  /* 0x03344002030075a7 */ /* 0x0004e6000800017f */
[----:B---3--:R-:W-:Y:S05]  /*101e0*/  @!P0 NANOSLEEP.SYNCS 0x989680 ;  /* 0x009896800000895d */ /* 0x008fea0003900000 */
[----:B------:R-:W3:Y:S02]  /*101f0*/  @!P0 SYNCS.PHASECHK.TRANS64 P0, [R3+URZ+0x33440], R2 ;  /* 0x03344002030085a7 */ /* 0x000ee4000800007f */
[----:B---3--:R-:W-:Y:S05]  /*10200*/  @!P0 BRA `(.L_x_3186) ;  /* 0xfffffffc00ec8947 */ /* 0x008fea000383ffff */
[----:B------:R-:W-:Y:S05]  /*10210*/  BRA `(.L_x_3240) ;  /* 0xffffffc8001c7947 */ /* 0x000fea000383ffff */
.L_x_3189:
        /* <DEDUP_REMOVED lines=8> */
.L_x_3241:
[----:B------:R-:W-:Y:S02]  /*102a0*/  VIADD R21, R5, 0x40 ;  /* 0x0000004005157836 */ /* 0x000fe40000000000 */
[----:B------:R-:W-:Y:S02]  /*102b0*/  IMAD.MOV.U32 R13, RZ, RZ, R4 ;  /* 0x000000ffff0d7224 */ /* 0x000fe400078e0004 */
[----:B------:R-:W-:-:S07]  /*102c0*/  IMAD.MOV.U32 R6, RZ, RZ, R14 ;  /* 0x000000ffff067224 */ /* 0x000fce00078e000e */
[----:B------:R-:W-:Y:S05]  /*102d0*/  WARPSYNC.COLLECTIVE R15, `(.L_x_3242) ;  /* 0x000000000f087348 */ /* 0x000fea0003c00000 */
[----:B------:R0:W1:Y:S02]  /*102e0*/  SHFL.IDX P6, R14, R13, R12, R11 ;  /* 0x0000000c0d0e7389 */ /* 0x00006400000c000b */
[----:B01----:R-:W-:Y:S01]  /*102f0*/  ENDCOLLECTIVE ;  /* 0x000000000000791b */ /* 0x003fe20003800000 */
.L_x_3242:
[----:B------:R-:W-:Y:S02]  /*10300*/  ULDC UR4, c[0x0][0x288] ;  /* 0x0000a20000047ab9 */ /* 0x000fe40000000800 */
[----:B------:R-:W-:-:S05]  /*10310*/  IMAD R2, R9, UR4, RZ ;  /* 0x0000000409027c24 */ /* 0x000fca000f8e02ff */
[C---:B------:R-:W-:Y:S01]  /*10320*/  ISETP.GE.AND P4, PT, R5.reuse, R2, PT ;  /* 0x000000020500720c */ /* 0x040fe20003f86270 */
[----:B------:R-:W-:Y:S02]  /*10330*/  VIADD R11, R5, 0x20 ;  /* 0x00000020050b7836 */ /* 0x000fe40000000000 */
[----:B------:R-:W-:Y:S02]  /*10340*/  IMAD.MOV.U32 R13, RZ, RZ, R3 ;  /* 0x000000ffff0d7224 */ /* 0x000fe400078e0003 */
[----:B------:R-:W-:-:S08]  /*10350*/  IMAD.MOV.U32 R12, RZ, RZ, 0x1 ;  /* 0x00000001ff0c7424 */ /* 0x000fd000078e00ff */
[----:B------:R-:W-:Y:S02]  /*10360*/  @!P4 VIADD R9, R0, UR40 ;  /* 0x000000280009cc36 */ /* 0x000fe40008000000 */
[----:B------:R-:W-:-:S05]  /*10370*/  IMAD.MOV.U32 R7, RZ, RZ, R14 ;  /* 0x000000ffff077224 */ /* 0x000fca00078e000e */
[----:B------:R-:W-:-:S05]  /*10380*/  @!P4 IADD3 R7, P3, R8, R7, RZ ;  /* 0x000000070807c210 */ /* 0x000fca0007f7e0ff */
[----:B------:R-:W-:Y:S01]  /*10390*/  @!P4 IMAD.X R6, RZ, RZ, R6, P3 ;  /* 0x000000ffff06c224 */ /* 0x000fe200018e0606 */
[----:B------:R-:W-:Y:S01]  /*103a0*/  ISETP.GE.AND P3, PT, R11, R2, PT ;  /* 0x000000020b00720c */ /* 0x000fe20003f66270 */
[----:B------:R-:W-:-:S03]  /*103b0*/  IMAD.MOV.U32 R11, RZ, RZ, 0x1c1f ;  /* 0x00001c1fff0b7424 */ /* 0x000fc600078e00ff */
[----:B------:R-:W-:-:S09]  /*103c0*/  @!P4 LOP3.LUT R7, R7, R6, RZ, 0x3c, !PT ;  /* 0x000000060707c212 */ /* 0x000fd200078e3cff */
[----:B------:R-:W-:Y:S05]  /*103d0*/  WARPSYNC.COLLECTIVE R15, `(.L_x_3243) ;  /* 0x000000000f087348 */ /* 0x000fea0003c00000 */
[----:B------:R0:W1:Y:S02]  /*103e0*/  SHFL.IDX P6, R14, R13, R12, R11 ;  /* 0x0000000c0d0e7389 */ /* 0x00006400000c000b */
[----:B01----:R-:W-:Y:S01]  /*103f0*/  ENDCOLLECTIVE ;  /* 0x000000000000791b */ /* 0x003fe20003800000 */
.L_x_3243:
[----:B------:R-:W-:-:S04]  /*10400*/  @!P4 LOP3.LUT R6, R7, R6, RZ, 0x3c, !PT ;  /* 0x000000060706c212 */ /* 0x000fc800078e3cff */
[----:B------:R-:W-:-:S05]  /*10410*/  @!P4 LOP3.LUT R7, R7, R6, RZ, 0x3c, !PT ;  /* 0x000000060707c212 */ /* 0x000fca00078e3cff */
[----:B------:R-:W-:Y:S01]  /*10420*/  @!PT LDS RZ, [RZ] ;  /* 0x00000000fffff984 */ /* 0x000fe20000000800 */
[----:B------:R-:W-:Y:S01]  /*10430*/  @!PT LDS RZ, [RZ] ;  /* 0x00000000fffff984 */ /* 0x000fe20000000800 */
[----:B------:R-:W-:Y:S01]  /*10440*/  @!PT LDS RZ, [RZ] ;  /* 0x00000000fffff984 */ /* 0x000fe20000000800 */
[----:B------:R-:W-:Y:S01]  /*10450*/  @!P4 LDGSTS.E.BYPASS.LTC128B.128 [R9+0x1e200], desc[UR38][R6.64], !P2 ;  /* 0x1e2000000609cfae */ /* 0x000fe2000d101d66 */
[----:B------:R-:W-:-:S03]  /*10460*/  IMAD.MOV.U32 R13, RZ, RZ, R4 ;  /* 0x000000ffff0d7224 */ /* 0x000fc600078e0004 */
[----:B------:R-:W-:Y:S04]  /*10470*/  @!P4 LDGSTS.E.BYPASS.LTC128B.128 [R9+0x20200], desc[UR38][R6.64+0x40], !P0 ;  /* 0x202000400609cfae */ /* 0x000fe8000c101d66 */
[----:B------:R0:W-:Y:S02]  /*10480*/  @!P4 LDGSTS.E.BYPASS.LTC128B.128 [R9+0x22200], desc[UR38][R6.64+0x80], !P1 ;  /* 0x222000800609cfae */ /* 0x0001e4000c901d66 */
[----:B0-----:R-:W-:-:S07]  /*10490*/  IMAD.MOV.U32 R6, RZ, RZ, R14 ;  /* 0x000000ffff067224 */ /* 0x001fce00078e000e */
[----:B------:R-:W-:Y:S05]  /*104a0*/  WARPSYNC.COLLECTIVE R15, `(.L_x_3244) ;  /* 0x000000000f087348 */ /* 0x000fea0003c00000 */
[----:B------:R0:W1:Y:S02]  /*104b0*/  SHFL.IDX P6, R14, R13, R12, R11 ;  /* 0x0000000c0d0e7389 */ /* 0x00006400000c000b */
[----:B01----:R-:W-:Y:S01]  /*104c0*/  ENDCOLLECTIVE ;  /* 0x000000000000791b */ /* 0x003fe20003800000 */
.L_x_3244:
[----:B------:R-:W-:Y:S02]  /*104d0*/  @!P3 VIADD R9, R0, UR40 ;  /* 0x000000280009bc36 */ /* 0x000fe40008000000 */
[----:B------:R-:W-:Y:S02]  /*104e0*/  IMAD.MOV.U32 R13, RZ, RZ, R3 ;  /* 0x000000ffff0d7224 */ /* 0x000fe400078e0003 */
[----:B------:R-:W-:Y:S02]  /*104f0*/  IMAD.MOV.U32 R12, RZ, RZ, 0x2 ;  /* 0x00000002ff0c7424 */ /* 0x000fe400078e00ff */
[----:B------:R-:W-:-:S07]  /*10500*/  IMAD.MOV.U32 R7, RZ, RZ, R14 ;  /* 0x000000ffff077224 */ /* 0x000fce00078e000e */
[----:B------:R-:W-:Y:S05]  /*10510*/  WARPSYNC.COLLECTIVE R15, `(.L_x_3245) ;  /* 0x000000000f087348 */ /* 0x000fea0003c00000 */
[----:B------:R0:W1:Y:S02]  /*10520*/  SHFL.IDX P6, R14, R13, R12, R11 ;  /* 0x0000000c0d0e7389 */ /* 0x00006400000c000b */
[----:B01----:R-:W-:Y:S01]  /*10530*/  ENDCOLLECTIVE ;  /* 0x000000000000791b */ /* 0x003fe20003800000 */
.L_x_3245:
        /* <DEDUP_REMOVED lines=10> */
[----:B------:R-:W-:Y:S04]  /*105e0*/  @!P3 LDGSTS.E.BYPASS.LTC128B.128 [R9+0x20a00], desc[UR38][R6.64+0x40], !P0 ;  /* 0x20a000400609bfae */ /* 0x000fe8000c101d66 */
[----:B------:R0:W-:Y:S01]  /*105f0*/  @!P3 LDGSTS.E.BYPASS.LTC128B.128 [R9+0x22a00], desc[UR38][R6.64+0x80], !P1 ;  /* 0x22a000800609bfae */ /* 0x0001e2000c901d66 */
[----:B------:R-:W-:Y:S01]  /*10600*/  ISETP.GE.AND P3, PT, R21, R2, PT ;  /* 0x000000021500720c */ /* 0x000fe20003f66270 */
[----:B0-----:R-:W-:-:S12]  /*10610*/  IMAD.MOV.U32 R6, RZ, RZ, R14 ;  /* 0x000000ffff067224 */ /* 0x001fd800078e000e */
[----:B------:R-:W-:Y:S05]  /*10620*/  WARPSYNC.COLLECTIVE R15, `(.L_x_3246) ;  /* 0x000000000f087348 */ /* 0x000fea0003c00000 */
[----:B------:R0:W1:Y:S02]  /*10630*/  SHFL.IDX P6, R14, R13, R12, R11 ;  /* 0x0000000c0d0e7389 */ /* 0x00006400000c000b */
[----:B01----:R-:W-:Y:S01]  /*10640*/  ENDCOLLECTIVE ;  /* 0x000000000000791b */ /* 0x003fe20003800000 */
.L_x_3246:
[----:B------:R-:W-:Y:S02]  /*10650*/  @!P3 VIADD R21, R0, UR40 ;  /* 0x000000280015bc36 */ /* 0x000fe40008000000 */
[----:B------:R-:W-:Y:S02]  /*10660*/  IMAD.MOV.U32 R13, RZ, RZ, R3 ;  /* 0x000000ffff0d7224 */ /* 0x000fe400078e0003 */
[----:B------:R-:W-:Y:S02]  /*10670*/  IMAD.MOV.U32 R12, RZ, RZ, 0x3 ;  /* 0x00000003ff0c7424 */ /* 0x000fe400078e00ff */
[----:B------:R-:W-:-:S07]  /*10680*/  IMAD.MOV.U32 R7, RZ, RZ, R14 ;  /* 0x000000ffff077224 */ /* 0x000fce00078e000e */
[----:B------:R-:W-:Y:S05]  /*10690*/  WARPSYNC.COLLECTIVE R15, `(.L_x_3247) ;  /* 0x000000000f087348 */ /* 0x000fea0003c00000 */
[----:B------:R0:W1:Y:S02]  /*106a0*/  SHFL.IDX P6, R14, R13, R12, R11 ;  /* 0x0000000c0d0e7389 */ /* 0x00006400000c000b */
[----:B01----:R-:W-:Y:S01]  /*106b0*/  ENDCOLLECTIVE ;  /* 0x000000000000791b */ /* 0x003fe20003800000 */
.L_x_3247:
        /* <DEDUP_REMOVED lines=11> */
[----:B------:R0:W-:Y:S04]  /*10770*/  @!P3 LDGSTS.E.BYPASS.LTC128B.128 [R21+0x21200], desc[UR38][R6.64+0x40], !P0 ;  /* 0x212000400615bfae */ /* 0x0001e8000c101d66 */
[----:B------:R0:W-:Y:S02]  /*10780*/  @!P3 LDGSTS.E.BYPASS.LTC128B.128 [R21+0x23200], desc[UR38][R6.64+0x80], !P1 ;  /* 0x232000800615bfae */ /* 0x0001e4000c901d66 */
[----:B0-----:R-:W-:Y:S05]  /*10790*/  WARPSYNC.COLLECTIVE R15, `(.L_x_3248) ;  /* 0x000000000f087348 */ /* 0x001fea0003c00000 */
[----:B------:R1:W2:Y:S02]  /*107a0*/  SHFL.IDX P6, R14, R13, R12, R11 ;  /* 0x0000000c0d0e7389 */ /* 0x0002a400000c000b */
[----:B012---:R-:W-:Y:S01]  /*107b0*/  ENDCOLLECTIVE ;  /* 0x000000000000791b */ /* 0x007fe20003800000 */
.L_x_3248:
[----:B------:R-:W-:Y:S05]  /*107c0*/  BRA `(.L_x_3249) ;  /* 0xffffffcc00547947 */ /* 0x000fea000383ffff */
.L_x_3192:
[----:B-1----:R-:W-:-:S04]  /*107d0*/  IMAD.U32 R3, RZ, RZ, UR40 ;  /* 0x00000028ff037e24 */ /* 0x002fc8000f8e00ff */
[----:B------:R1:W2:Y:S03]  /*107e0*/  SYNCS.PHASECHK.TRANS64.TRYWAIT P0, [R3+URZ+0x33420], R0 ;  /* 0x03342000030075a7 */ /* 0x0002a6000800017f */
[----:B--2---:R-:W-:Y:S05]  /*107f0*/  @!P0 NANOSLEEP.SYNCS 0x989680 ;  /* 0x009896800000895d */ /* 0x004fea0003900000 */
[----:B------:R-:W2:Y:S02]  /*10800*/  @!P0 SYNCS.PHASECHK.TRANS64 P0, [R3+URZ+0x33420], R0 ;  /* 0x03342000030085a7 */ /* 0x000ea4000800007f */
[----:B--2---:R-:W-:Y:S05]  /*10810*/  @!P0 BRA `(.L_x_3192) ;  /* 0xfffffffc00ec8947 */ /* 0x004fea000383ffff */
[----:B------:R-:W-:Y:S05]  /*10820*/  BRA `(.L_x_3250) ;  /* 0xffffffcc00a47947 */ /* 0x000fea000383ffff */
.L_x_3197:
[----:B0-----:R0:W1:Y:S02]  /*10830*/  SYNCS.PHASECHK.TRANS64.TRYWAIT P0, [R6+URZ+0x33480], R5 ;  /* 0x03348005060075a7 */ /* 0x001064000800017f */
[----:B-1----:R-:W-:Y:S05]  /*10840*/  @!P0 NANOSLEEP.SYNCS 0x989680 ;  /* 0x009896800000895d */ /* 0x002fea0003900000 */
[----:B------:R-:W1:Y:S02]  /*10850*/  @!P0 SYNCS.PHASECHK.TRANS64 P0, [R6+URZ+0x33480], R5 ;  /* 0x03348005060085a7 */ /* 0x000e64000800007f */
[----:B-1----:R-:W-:Y:S05]  /*10860*/  @!P0 BRA `(.L_x_3197) ;  /* 0xfffffffc00f08947 */ /* 0x002fea000383ffff */
[----:B------:R-:W-:Y:S05]  /*10870*/  BRA `(.L_x_3251) ;  /* 0xffffffd000587947 */ /* 0x000fea000383ffff */
.L_x_3203:
[----:B-1----:R1:W2:Y:S02]  /*10880*/  SYNCS.PHASECHK.TRANS64.TRYWAIT P0, [R6+URZ+0x33440], R5 ;  /* 0x03344005060075a7 */ /* 0x0022a4000800017f */
[----:B--2---:R-:W-:Y:S05]  /*10890*/  @!P0 NANOSLEEP.SYNCS 0x989680 ;  /* 0x009896800000895d */ /* 0x004fea0003900000 */
[----:B------:R-:W2:Y:S02]  /*108a0*/  @!P0 SYNCS.PHASECHK.TRANS64 P0, [R6+URZ+0x33440], R5 ;  /* 0x03344005060085a7 */ /* 0x000ea4000800007f */
[----:B--2---:R-:W-:Y:S05]  /*108b0*/  @!P0 BRA `(.L_x_3203) ;  /* 0xfffffffc00f08947 */ /* 0x004fea000383ffff */
[----:B------:R-:W-:Y:S05]  /*108c0*/  BRA `(.L_x_3252) ;  /* 0xffffffd400447947 */ /* 0x000fea000383ffff */
.L_x_3210:
[----:B0-----:R0:W1:Y:S02]  /*108d0*/  SYNCS.PHASECHK.TRANS64.TRYWAIT P0, [R3+URZ+0x33470], R4 ;  /* 0x03347004030075a7 */ /* 0x001064000800017f */
[----:B-1----:R-:W-:Y:S05]  /*108e0*/  @!P0 NANOSLEEP.SYNCS 0x989680 ;  /* 0x009896800000895d */ /* 0x002fea0003900000 */
[----:B------:R-:W1:Y:S02]  /*108f0*/  @!P0 SYNCS.PHASECHK.TRANS64 P0, [R3+URZ+0x33470], R4 ;  /* 0x03347004030085a7 */ /* 0x000e64000800007f */
[----:B-1----:R-:W-:Y:S05]  /*10900*/  @!P0 BRA `(.L_x_3210) ;  /* 0xfffffffc00f08947 */ /* 0x002fea000383ffff */
[----:B------:R-:W-:Y:S05]  /*10910*/  BRA `(.L_x_3253) ;  /* 0xffffffd800447947 */ /* 0x000fea000383ffff */
.L_x_3212:
[----:B0-----:R0:W1:Y:S02]  /*10920*/  SYNCS.PHASECHK.TRANS64.TRYWAIT P0, [R3+URZ+0x33460], R4 ;  /* 0x03346004030075a7 */ /* 0x001064000800017f */
[----:B-1----:R-:W-:Y:S05]  /*10930*/  @!P0 NANOSLEEP.SYNCS 0x989680 ;  /* 0x009896800000895d */ /* 0x002fea0003900000 */
[----:B------:R-:W1:Y:S02]  /*10940*/  @!P0 SYNCS.PHASECHK.TRANS64 P0, [R3+URZ+0x33460], R4 ;  /* 0x03346004030085a7 */ /* 0x000e64000800007f */
[----:B-1----:R-:W-:Y:S05]  /*10950*/  @!P0 BRA `(.L_x_3212) ;  /* 0xfffffffc00f08947 */ /* 0x002fea000383ffff */
[----:B------:R-:W-:Y:S05]  /*10960*/  BRA `(.L_x_3254) ;  /* 0xffffffd800487947 */ /* 0x000fea000383ffff */
.L_x_3218:
[----:B-1----:R1:W2:Y:S02]  /*10970*/  SYNCS.PHASECHK.TRANS64.TRYWAIT P0, [R0+URZ+0x33470], R3 ;  /* 0x03347003000075a7 */ /* 0x0022a4000800017f */
[----:B--2---:R-:W-:Y:S05]  /*10980*/  @!P0 NANOSLEEP.SYNCS 0x989680 ;  /* 0x009896800000895d */ /* 0x004fea0003900000 */
[----:B------:R-:W2:Y:S02]  /*10990*/  @!P0 SYNCS.PHASECHK.TRANS64 P0, [R0+URZ+0x33470], R3 ;  /* 0x03347003000085a7 */ /* 0x000ea4000800007f */
[----:B--2---:R-:W-:Y:S05]  /*109a0*/  @!P0 BRA `(.L_x_3218) ;  /* 0xfffffffc00f08947 */ /* 0x004fea000383ffff */
[----:B------:R-:W-:Y:S05]  /*109b0*/  BRA `(.L_x_3255) ;  /* 0xffffffe400587947 */ /* 0x000fea000383ffff */
.L_x_3220:
[----:B-1----:R1:W2:Y:S02]  /*109c0*/  SYNCS.PHASECHK.TRANS64.TRYWAIT P0, [R0+URZ+0x33460], R3 ;  /* 0x03346003000075a7 */ /* 0x0022a4000800017f */
[----:B--2---:R-:W-:Y:S05]  /*109d0*/  @!P0 NANOSLEEP.SYNCS 0x989680 ;  /* 0x009896800000895d */ /* 0x004fea0003900000 */
[----:B------:R-:W2:Y:S02]  /*109e0*/  @!P0 SYNCS.PHASECHK.TRANS64 P0, [R0+URZ+0x33460], R3 ;  /* 0x03346003000085a7 */ /* 0x000ea4000800007f */
[----:B--2---:R-:W-:Y:S05]  /*109f0*/  @!P0 BRA `(.L_x_3220) ;  /* 0xfffffffc00f08947 */ /* 0x004fea000383ffff */
[----:B------:R-:W-:Y:S05]  /*10a00*/  BRA `(.L_x_3256) ;  /* 0xffffffe400607947 */ /* 0x000fea000383ffff */
.L_x_3222:
[----:B-1----:R1:W2:Y:S02]  /*10a10*/  SYNCS.PHASECHK.TRANS64.TRYWAIT P0, [R6+URZ+0x33420], R3 ;  /* 0x03342003060075a7 */ /* 0x0022a4000800017f */
[----:B--2---:R-:W-:Y:S05]  /*10a20*/  @!P0 NANOSLEEP.SYNCS 0x989680 ;  /* 0x009896800000895d */ /* 0x004fea0003900000 */
[----:B------:R-:W2:Y:S02]  /*10a30*/  @!P0 SYNCS.PHASECHK.TRANS64 P0, [R6+URZ+0x33420], R3 ;  /* 0x03342003060085a7 */ /* 0x000ea4000800007f */
[----:B--2---:R-:W-:Y:S05]  /*10a40*/  @!P0 BRA `(.L_x_3222) ;  /* 0xfffffffc00f08947 */ /* 0x004fea000383ffff */
[----:B------:R-:W-:Y:S05]  /*10a50*/  BRA `(.L_x_3257) ;  /* 0xfffffff0004c7947 */ /* 0x000fea000383ffff */
.L_x_3224:
[----:B0-----:R0:W1:Y:S02]  /*10a60*/  SYNCS.PHASECHK.TRANS64.TRYWAIT P1, [R7+URZ], R4 ;  /* 0x00000004070075a7 */ /* 0x001064000802017f */
[----:B-1----:R-:W-:Y:S05]  /*10a70*/  @!P1 NANOSLEEP.SYNCS 0x989680 ;  /* 0x009896800000995d */ /* 0x002fea0003900000 */
[----:B------:R-:W1:Y:S02]  /*10a80*/  @!P1 SYNCS.PHASECHK.TRANS64 P1, [R7+URZ], R4 ;  /* 0x00000004070095a7 */ /* 0x000e64000802007f */
[----:B-1----:R-:W-:Y:S05]  /*10a90*/  @!P1 BRA `(.L_x_3224) ;  /* 0xfffffffc00f09947 */ /* 0x002fea000383ffff */
[----:B------:R-:W-:Y:S05]  /*10aa0*/  BRA `(.L_x_3258) ;  /* 0xfffffff0009c7947 */ /* 0x000fea000383ffff */
.L_x_3225:
[----:B-1----:R1:W2:Y:S02]  /*10ab0*/  SYNCS.PHASECHK.TRANS64.TRYWAIT P1, [R5+URZ], R0 ;  /* 0x00000000050075a7 */ /* 0x0022a4000802017f */
[----:B--2---:R-:W-:Y:S05]  /*10ac0*/  @!P1 NANOSLEEP.SYNCS 0x989680 ;  /* 0x009896800000995d */ /* 0x004fea0003900000 */
[----:B------:R-:W2:Y:S02]  /*10ad0*/  @!P1 SYNCS.PHASECHK.TRANS64 P1, [R5+URZ], R0 ;  /* 0x00000000050095a7 */ /* 0x000ea4000802007f */
[----:B--2---:R-:W-:Y:S05]  /*10ae0*/  @!P1 BRA `(.L_x_3225) ;  /* 0xfffffffc00f09947 */ /* 0x004fea000383ffff */
[----:B------:R-:W-:Y:S05]  /*10af0*/  BRA `(.L_x_3259) ;  /* 0xfffffff000907947 */ /* 0x000fea000383ffff */
.L_x_3227:
[----:B-1----:R1:W2:Y:S02]  /*10b00*/  SYNCS.PHASECHK.TRANS64.TRYWAIT P1, [R5+URZ+0x33460], R4 ;  /* 0x03346004050075a7 */ /* 0x0022a4000802017f */
[----:B--2---:R-:W-:Y:S05]  /*10b10*/  @!P1 NANOSLEEP.SYNCS 0x989680 ;  /* 0x009896800000995d */ /* 0x004fea0003900000 */
[----:B------:R-:W2:Y:S02]  /*10b20*/  @!P1 SYNCS.PHASECHK.TRANS64 P1, [R5+URZ+0x33460], R4 ;  /* 0x03346004050095a7 */ /* 0x000ea4000802007f */
[----:B--2---:R-:W-:Y:S05]  /*10b30*/  @!P1 BRA `(.L_x_3227) ;  /* 0xfffffffc00f09947 */ /* 0x004fea000383ffff */
[----:B------:R-:W-:Y:S05]  /*10b40*/  BRA `(.L_x_3260) ;  /* 0xfffffff000907947 */ /* 0x000fea000383ffff */
.L_x_3229:
[----:B--2---:R2:W3:Y:S02]  /*10b50*/  SYNCS.PHASECHK.TRANS64.TRYWAIT P1, [R3+URZ+0x33460], R0 ;  /* 0x03346000030075a7 */ /* 0x0044e4000802017f */
[----:B---3--:R-:W-:Y:S05]  /*10b60*/  @!P1 NANOSLEEP.SYNCS 0x989680 ;  /* 0x009896800000995d */ /* 0x008fea0003900000 */
[----:B------:R-:W3:Y:S02]  /*10b70*/  @!P1 SYNCS.PHASECHK.TRANS64 P1, [R3+URZ+0x33460], R0 ;  /* 0x03346000030095a7 */ /* 0x000ee4000802007f */
[----:B---3--:R-:W-:Y:S05]  /*10b80*/  @!P1 BRA `(.L_x_3229) ;  /* 0xfffffffc00f09947 */ /* 0x008fea000383ffff */
[----:B------:R-:W-:Y:S05]  /*10b90*/  BRA `(.L_x_3261) ;  /* 0xfffffff000907947 */ /* 0x000fea000383ffff */
.L_x_3231:
[----:B---3--:R3:W4:Y:S02]  /*10ba0*/  SYNCS.PHASECHK.TRANS64.TRYWAIT P0, [R5+URZ+0x33480], R4 ;  /* 0x03348004050075a7 */ /* 0x008724000800017f */
[----:B----4-:R-:W-:Y:S05]  /*10bb0*/  @!P0 NANOSLEEP.SYNCS 0x989680 ;  /* 0x009896800000895d */ /* 0x010fea0003900000 */
[----:B------:R-:W4:Y:S02]  /*10bc0*/  @!P0 SYNCS.PHASECHK.TRANS64 P0, [R5+URZ+0x33480], R4 ;  /* 0x03348004050085a7 */ /* 0x000f24000800007f */
[----:B----4-:R-:W-:Y:S05]  /*10bd0*/  @!P0 BRA `(.L_x_3231) ;  /* 0xfffffffc00f08947 */ /* 0x010fea000383ffff */
[----:B------:R-:W-:Y:S05]  /*10be0*/  BRA `(.L_x_3232) ;  /* 0xfffffff0008c7947 */ /* 0x000fea000383ffff */
.L_x_3262:
        /* <DEDUP_REMOVED lines=9> */
.L_x_13266:


//--------------------- .text._ZN7cutlass13device_kernelIN5flash11enable_sm90INS1_16FlashAttnFwdSm90INS1_25CollectiveMainloopFwdSm90ILi2EN4cute5tupleIJNS5_1CILi1EEES8_S8_EEENS6_IJNS7_ILi128EEENS7_ILi160EEENS7_ILi192EEEEEELi192ENS_12float_e4m3_tEfNS_4arch4Sm90ELb0ELb0ELb0ELb1ELb0ELb0ELb0ELb1ELb1ELb1ELb1ELb0EEENS1_21CollectiveEpilogueFwdINS6_IJSA_SC_SB_EEES9_NS_10bfloat16_tESG_Li256ELb1ELb1ELb1ELb1EEENS1_36VarlenDynamicPersistentTileSchedulerILi128ELi160ELi256ELi128ELb1ELb1ELb1ELb0ELb1ELb1EEEEEEEEEvNT_6ParamsE --------------------------
	.section	.text._ZN7cutlass13device_kernelIN5flash11enable_sm90INS1_16FlashAttnFwdSm90INS1_25CollectiveMainloopFwdSm90ILi2EN4cute5tupleIJNS5_1CILi1EEES8_S8_EEENS6_IJNS7_ILi128EEENS7_ILi160EEENS7_ILi192EEEEEELi192ENS_12float_e4m3_tEfNS_4arch4Sm90ELb0ELb0ELb0ELb1ELb0ELb0ELb0ELb1ELb1ELb1ELb1ELb0EEENS1_21CollectiveEpilogueFwdINS6_IJSA_SC_SB_EEES9_NS_10bfloat16_tESG_Li256ELb1ELb1ELb1ELb1EEENS1_36VarlenDynamicPersistentTileSchedulerILi128ELi160ELi256ELi128ELb1ELb1ELb1ELb0ELb1ELb1EEEEEEEEEvNT_6ParamsE,"ax",@progbits
	.align	128
.text._ZN7cutlass13device_kernelIN5flash11enable_sm90INS1_16FlashAttnFwdSm90INS1_25CollectiveMainloopFwdSm90ILi2EN4cute5tupleIJNS5_1CILi1EEES8_S8_EEENS6_IJNS7_ILi128EEENS7_ILi160EEENS7_ILi192EEEEEELi192ENS_12float_e4m3_tEfNS_4arch4Sm90ELb0ELb0ELb0ELb1ELb0ELb0ELb0ELb1ELb1ELb1ELb1ELb0EEENS1_21CollectiveEpilogueFwdINS6_IJSA_SC_SB_EEES9_NS_10bfloat16_tESG_Li256ELb1ELb1ELb1ELb1EEENS1_36VarlenDynamicPersistentTileSchedulerILi128ELi160ELi256ELi128ELb1ELb1ELb1ELb0ELb1ELb1EEEEEEEEEvNT_6ParamsE:
        .type           _ZN7cutlass13device_kernelIN5flash11enable_sm90INS1_16FlashAttnFwdSm90INS1_25CollectiveMainloopFwdSm90ILi2EN4cute5tupleIJNS5_1CILi1EEES8_S8_EEENS6_IJNS7_ILi128EEENS7_ILi160EEENS7_ILi192EEEEEELi192ENS_12float_e4m3_tEfNS_4arch4Sm90ELb0ELb0ELb0ELb1ELb0ELb0ELb0ELb1ELb1ELb1ELb1ELb0EEENS1_21CollectiveEpilogueFwdINS6_IJSA_SC_SB_EEES9_NS_10bfloat16_tESG_Li256ELb1ELb1ELb1ELb1EEENS1_36VarlenDynamicPersistentTileSchedulerILi128ELi160ELi256ELi128ELb1ELb1ELb1ELb0ELb1ELb1EEEEEEEEEvNT_6ParamsE,@function
        .size           _ZN7cutlass13device_kernelIN5flash11enable_sm90INS1_16FlashAttnFwdSm90INS1_25CollectiveMainloopFwdSm90ILi2EN4cute5tupleIJNS5_1CILi1EEES8_S8_EEENS6_IJNS7_ILi128EEENS7_ILi160EEENS7_ILi192EEEEEELi192ENS_12float_e4m3_tEfNS_4arch4Sm90ELb0ELb0ELb0ELb1ELb0ELb0ELb0ELb1ELb1ELb1ELb1ELb0EEENS1_21CollectiveEpilogueFwdINS6_IJSA_SC_SB_EEES9_NS_10bfloat16_tESG_Li256ELb1ELb1ELb1ELb1EEENS1_36VarlenDynamicPersistentTileSchedulerILi128ELi160ELi256ELi128ELb1ELb1ELb1ELb0ELb1ELb1EEEEEEEEEvNT_6ParamsE,(.L_x_13267 - _ZN7cutlass13device_kernelIN5flash11enable_sm90INS1_16FlashAttnFwdSm90INS1_25CollectiveMainloopFwdSm90ILi2EN4cute5tupleIJNS5_1CILi1EEES8_S8_EEENS6_IJNS7_ILi128EEENS7_ILi160EEENS7_ILi192EEEEEELi192ENS_12float_e4m3_tEfNS_4arch4Sm90ELb0ELb0ELb0ELb1ELb0ELb0ELb0ELb1ELb1ELb1ELb1ELb0EEENS1_21CollectiveEpilogueFwdINS6_IJSA_SC_SB_EEES9_NS_10bfloat16_tESG_Li256ELb1ELb1ELb1ELb1EEENS1_36VarlenDynamicPersistentTileSchedulerILi128ELi160ELi256ELi128ELb1ELb1ELb1ELb0ELb1ELb1EEEEEEEEEvNT_6ParamsE)
        .other          _ZN7cutlass13device_kernelIN5flash11enable_sm90INS1_16FlashAttnFwdSm90INS1_25CollectiveMainloopFwdSm90ILi2EN4cute5tupleIJNS5_1CILi1EEES8_S8_EEENS6_IJNS7_ILi128EEENS7_ILi160EEENS7_ILi192EEEEEELi192ENS_12float_e4m3_tEfNS_4arch4Sm90ELb0ELb0ELb0ELb1ELb0ELb0ELb0ELb1ELb1ELb1ELb1ELb0EEENS1_21CollectiveEpilogueFwdINS6_IJSA_SC_SB_EEES9_NS_10bfloat16_tESG_Li256ELb1ELb1ELb1ELb1EEENS1_36VarlenDynamicPersistentTileSchedulerILi128ELi160ELi256ELi128ELb1ELb1ELb1ELb0ELb1ELb1EEEEEEEEEvNT_6ParamsE,@"STO_CUDA_ENTRY STV_DEFAULT"
_ZN7cutlass13device_kernelIN5flash11enable_sm90INS1_16FlashAttnFwdSm90INS1_25CollectiveMainloopFwdSm90ILi2EN4cute5tupleIJNS5_1CILi1EEES8_S8_EEENS6_IJNS7_ILi128EEENS7_ILi160EEENS7_ILi192EEEEEELi192ENS_12float_e4m3_tEfNS_4arch4Sm90ELb0ELb0ELb0ELb1ELb0ELb0ELb0ELb1ELb1ELb1ELb1ELb0EEENS1_21CollectiveEpilogueFwdINS6_IJSA_SC_SB_EEES9_NS_10bfloat16_tESG_Li256ELb1ELb1ELb1ELb1EEENS1_36VarlenDynamicPersistentTileSchedulerILi128ELi160ELi256ELi128ELb1ELb1ELb1ELb0ELb1ELb1EEEEEEEEEvNT_6ParamsE:
        /* <DEDUP_REMOVED lines=18> */
.L_x_3264:
[----:B------:R-:W-:Y:S05]  /*0120*/  BSYNC B0 ;  /* 0x0000000000007941 */ /* 0x000fea0003800000 */
.L_x_3263:
        /* <DEDUP_REMOVED lines=41> */
.L_x_3265:
        /* <DEDUP_REMOVED lines=22> */
.L_x_3266:
        /* <DEDUP_REMOVED lines=18> */
.L_x_3267:
        /* <DEDUP_REMOVED lines=22> */
.L_x_3268:
        /* <DEDUP_REMOVED lines=22> */
.L_x_3269:
[----:B------:R-:W-:Y:S01]  /*0900*/  PLOP3.LUT P0, PT, PT, PT, UP0, 0x80, 0x0 ;  /* 0x000000000000781c */ /* 0x000fe20003f0f008 */
[----:B------:R-:W-:Y:S01]  /*0910*/  UMOV UR38, 0x1 ;  /* 0x0000000100267882 */ /* 0x000fe20000000000 */
[----:B------:R-:W-:Y:S01]  /*0920*/  NOP ;  /* 0x0000000000007918 */ /* 0x000fe20000000000 */
[----:B------:R-:W-:Y:S01]  /*0930*/  USEL UR38, UR38, 0x2, !UP0 ;  /* 0x0000000226267887 */ /* 0x000fe2000c000000 */
[----:B------:R-:W-:Y:S01]  /*0940*/  ULDC.64 UR50, c[0x0][0x208] ;  /* 0x0000820000327ab9 */ /* 0x000fe20000000a00 */
[----:B012-4-:R-:W-:Y:S08]  /*0950*/  BAR.SYNC.DEFER_BLOCKING 0x0 ;  /* 0x0000000000007b1d */ /* 0x017ff00000010000 */
[----:B------:R-:W-:Y:S05]  /*0960*/  @!P0 BRA `(.L_x_3270) ;  /* 0x000000d8006c8947 */ /* 0x000fea0003800000 */
.L_x_3271:
        /* <DEDUP_REMOVED lines=29> */
[----:B------:R-:W-:Y:S02]  /*0b40*/  LOP3.LUT R3, R2, 0xffffff80, RZ, 0xc0, !PT ;  /* 0xffffff8002037812 */ /* 0x000fe400078ec0ff */
[-C--:B------:R-:W-:Y:S01]  /*0b50*/  LEA.HI R11, R0, R12.reuse, RZ, 0x2 ;  /* 0x0000000c000b7211 */ /* 0x080fe200078f10ff */
[----:B------:R-:W-:Y:S01]  /*0b60*/  IMAD.SHL.U32 R5, R4, 0x20, RZ ;  /* 0x0000002004057824 */ /* 0x000fe200078e00ff */
[----:B------:R-:W-:Y:S01]  /*0b70*/  SHF.R.S32.HI R14, RZ, 0x7, R2 ;  /* 0x00000007ff0e7819 */ /* 0x000fe20000011402 */
[----:B------:R-:W-:Y:S01]  /*0b80*/  IMAD.IADD R13, R12, 0x1, -R3 ;  /* 0x000000010c0d7824 */ /* 0x000fe200078e0a03 */
[----:B------:R-:W-:Y:S02]  /*0b90*/  LEA.HI R3, R0, R12, RZ, 0x4 ;  /* 0x0000000c00037211 */ /* 0x000fe400078f20ff */
[----:B------:R-:W-:Y:S02]  /*0ba0*/  LOP3.LUT R11, R11, 0xfffffffc, RZ, 0xc0, !PT ;  /* 0xfffffffc0b0b7812 */ /* 0x000fe400078ec0ff */
[----:B------:R-:W-:-:S02]  /*0bb0*/  SHF.R.S32.HI R7, RZ, 0x1f, R13 ;  /* 0x0000001fff077819 */ /* 0x000fc4000001140d */
[----:B------:R-:W-:Y:S01]  /*0bc0*/  SHF.R.S32.HI R6, RZ, 0x4, R3 ;  /* 0x00000004ff067819 */ /* 0x000fe20000011403 */
[C---:B------:R-:W-:Y:S01]  /*0bd0*/  IMAD.IADD R11, R12.reuse, 0x1, -R11 ;  /* 0x000000010c0b7824 */ /* 0x040fe200078e0a0b */
[----:B------:R-:W-:Y:S02]  /*0be0*/  LEA.HI R8, R7, R13, RZ, 0x2 ;  /* 0x0000000d07087211 */ /* 0x000fe400078f10ff */
[----:B------:R-:W-:Y:S02]  /*0bf0*/  LOP3.LUT R4, R3, 0x3fffff0, RZ, 0xc0, !PT ;  /* 0x03fffff003047812 */ /* 0x000fe400078ec0ff */
[--C-:B------:R-:W-:Y:S02]  /*0c00*/  SHF.R.S32.HI R9, RZ, 0x2, R8.reuse ;  /* 0x00000002ff097819 */ /* 0x100fe40000011408 */
[----:B------:R-:W-:Y:S01]  /*0c10*/  SHF.R.S32.HI R10, RZ, 0x1f, R8 ;  /* 0x0000001fff0a7819 */ /* 0x000fe20000011408 */
[----:B------:R-:W-:Y:S01]  /*0c20*/  IMAD.IADD R4, R12, 0x1, -R4 ;  /* 0x000000010c047824 */ /* 0x000fe200078e0a04 */
[----:B------:R-:W-:-:S02]  /*0c30*/  LOP3.LUT R8, R8, 0x7ffffffc, RZ, 0xc0, !PT ;  /* 0x7ffffffc08087812 */ /* 0x000fc400078ec0ff */
[----:B------:R-:W-:Y:S02]  /*0c40*/  LEA.HI R3, R3, R6, RZ, 0x1 ;  /* 0x0000000603037211 */ /* 0x000fe400078f08ff */
[----:B------:R-:W-:Y:S01]  /*0c50*/  LEA.HI R10, R10, R9, RZ, 0x3 ;  /* 0x000000090a0a7211 */ /* 0x000fe200078f18ff */
[----:B------:R-:W-:Y:S01]  /*0c60*/  IMAD.IADD R8, R13, 0x1, -R8 ;  /* 0x000000010d087824 */ /* 0x000fe200078e0a08 */
[----:B------:R-:W-:Y:S02]  /*0c70*/  LOP3.LUT R5, R5, 0xfffffc00, RZ, 0xc0, !PT ;  /* 0xfffffc0005057812 */ /* 0x000fe400078ec0ff */
[----:B------:R-:W-:Y:S01]  /*0c80*/  LOP3.LUT R3, R3, 0x1ffffffe, RZ, 0xc0, !PT ;  /* 0x1ffffffe03037812 */ /* 0x000fe200078ec0ff */
[----:B------:R-:W-:Y:S01]  /*0c90*/  IMAD.SHL.U32 R17, R8, 0x2, RZ ;  /* 0x0000000208117824 */ /* 0x000fe200078e00ff */
[----:B------:R-:W-:Y:S01]  /*0ca0*/  LOP3.LUT R10, R10, 0xfffffff8, RZ, 0xc0, !PT ;  /* 0xfffffff80a0a7812 */ /* 0x000fe200078ec0ff */
[----:B------:R-:W-:Y:S01]  /*0cb0*/  IMAD R4, R4, 0x40, R5 ;  /* 0x0000004004047824 */ /* 0x000fe200078e0205 */
[----:B------:R-:W-:Y:S01]  /*0cc0*/  LEA.HI R7, R7, R13, RZ, 0x5 ;  /* 0x0000000d07077211 */ /* 0x000fe200078f28ff */
[----:B------:R-:W-:Y:S01]  /*0cd0*/  IMAD.IADD R3, R6, 0x1, -R3 ;  /* 0x0000000106037824 */ /* 0x000fe200078e0a03 */
[----:B------:R-:W-:Y:S01]  /*0ce0*/  LEA.HI R2, R2, R14, RZ, 0x1 ;  /* 0x0000000e02027211 */ /* 0x000fe200078f08ff */
[----:B------:R-:W-:Y:S01]  /*0cf0*/  IMAD.IADD R10, R9, 0x1, -R10 ;  /* 0x00000001090a7824 */ /* 0x000fe200078e0a0a */
[----:B------:R-:W-:Y:S01]  /*0d00*/  LEA.HI R5, R11, R11, RZ, 0x1 ;  /* 0x0000000b0b057211 */ /* 0x000fe200078f08ff */
[----:B------:R-:W-:Y:S01]  /*0d10*/  VIADD R235, R17, 0x10 ;  /* 0x0000001011eb7836 */ /* 0x000fe20000000000 */
[----:B------:R-:W-:Y:S01]  /*0d20*/  SHF.R.S32.HI R7, RZ, 0x5, R7 ;  /* 0x00000005ff077819 */ /* 0x000fe20000011407 */
[----:B------:R-:W-:Y:S01]  /*0d30*/  IMAD R3, R3, 0x8, R4 ;  /* 0x0000000803037824 */ /* 0x000fe200078e0204 */
[----:B------:R-:W-:Y:S01]  /*0d40*/  LOP3.LUT R2, R2, 0x3fffffe, RZ, 0xc0, !PT ;  /* 0x03fffffe02027812 */ /* 0x000fe200078ec0ff */
[C---:B------:R-:W-:Y:S01]  /*0d50*/  VIADD R232, R17.reuse, 0x48 ;  /* 0x0000004811e87836 */ /* 0x040fe20000000000 */
[----:B------:R-:W-:Y:S01]  /*0d60*/  LEA.HI R0, R0, R12, RZ, 0x3 ;  /* 0x0000000c00007211 */ /* 0x000fe200078f18ff */
[----:B------:R-:W-:Y:S01]  /*0d70*/  VIADD R229, R17, 0x60 ;  /* 0x0000006011e57836 */ /* 0x000fe20000000000 */
[----:B------:R-:W-:Y:S01]  /*0d80*/  LOP3.LUT R4, R5, 0x1ffffffe, RZ, 0xc0, !PT ;  /* 0x1ffffffe05047812 */ /* 0x000fe200078ec0ff */
[----:B------:R-:W-:Y:S01]  /*0d90*/  IMAD R7, R7, 0x10, R10 ;  /* 0x0000001007077824 */ /* 0x000fe200078e020a */
[----:B------:R-:W-:Y:S01]  /*0da0*/  LOP3.LUT R16, R0, 0xfffffff8, RZ, 0xc0, !PT ;  /* 0xfffffff800107812 */ /* 0x000fe200078ec0ff */
[----:B------:R-:W-:Y:S01]  /*0db0*/  IMAD.IADD R2, R14, 0x1, -R2 ;  /* 0x000000010e027824 */ /* 0x000fe200078e0a02 */
[----:B------:R-:W-:Y:S01]  /*0dc0*/  SHF.R.S32.HI R237, RZ, 0x3, R0 ;  /* 0x00000003ffed7819 */ /* 0x000fe20000011400 */
[C---:B------:R-:W-:Y:S01]  /*0dd0*/  VIADD R226, R17.reuse, 0x78 ;  /* 0x0000007811e27836 */ /* 0x040fe20000000000 */
[----:B------:R-:W-:Y:S01]  /*0de0*/  SHF.R.S32.HI R0, RZ, 0x1f, R235 ;  /* 0x0000001fff007819 */ /* 0x000fe200000114eb */
[C---:B------:R-:W-:Y:S01]  /*0df0*/  VIADD R223, R17.reuse, 0x90 ;  /* 0x0000009011df7836 */ /* 0x040fe20000000000 */
[----:B------:R-:W-:Y:S01]  /*0e00*/  SHF.R.S32.HI R0, RZ, 0x1f, R232 ;  /* 0x0000001fff007819 */ /* 0x000fe200000114e8 */
[----:B------:R-:W-:Y:S01]  /*0e10*/  VIADD R220, R17, 0xa8 ;  /* 0x000000a811dc7836 */ /* 0x000fe20000000000 */
[----:B------:R-:W-:Y:S01]  /*0e20*/  SHF.R.S32.HI R0, RZ, 0x1f, R229 ;  /* 0x0000001fff007819 */ /* 0x000fe200000114e5 */
[----:B------:R-:W-:Y:S01]  /*0e30*/  IMAD.IADD R4, R11, 0x1, -R4 ;  /* 0x000000010b047824 */ /* 0x000fe200078e0a04 */
[----:B------:R-:W-:Y:S01]  /*0e40*/  SHF.R.S32.HI R0, RZ, 0x1f, R226 ;  /* 0x0000001fff007819 */ /* 0x000fe200000114e2 */
[----:B------:R-:W-:Y:S01]  /*0e50*/  IMAD R2, R2, 0x40, R7 ;  /* 0x0000004002027824 */ /* 0x000fe200078e0207 */
[----:B------:R-:W-:Y:S01]  /*0e60*/  SHF.R.S32.HI R0, RZ, 0x1f, R223 ;  /* 0x0000001fff007819 */ /* 0x000fe200000114df */
[----:B------:R0:W-:Y:S01]  /*0e70*/  STL [R1+0x40], R3 ;  /* 0x0000400301007387 */ /* 0x0001e20000100800 */
[----:B------:R-:W-:Y:S01]  /*0e80*/  SHF.R.S32.HI R0, RZ, 0x1f, R220 ;  /* 0x0000001fff007819 */ /* 0x000fe200000114dc */
[----:B------:R-:W-:-:S02]  /*0e90*/  IMAD R0, R4, 0x8, R2 ;  /* 0x0000000804007824 */ /* 0x000fc400078e0202 */
[----:B------:R1:W-:Y:S01]  /*0ea0*/  STL [R1+0x38], R2 ;  /* 0x0000380201007387 */ /* 0x0003e20000100800 */
[C---:B------:R-:W-:Y:S02]  /*0eb0*/  VIADD R236, R17.reuse, 0x8 ;  /* 0x0000000811ec7836 */ /* 0x040fe40000000000 */
[C---:B------:R-:W-:Y:S01]  /*0ec0*/  VIADD R234, R17.reuse, 0x18 ;  /* 0x0000001811ea7836 */ /* 0x040fe20000000000 */
[----:B------:R1:W-:Y:S01]  /*0ed0*/  STL [R1+0x3c], R0 ;  /* 0x00003c0001007387 */ /* 0x0003e20000100800 */
[C---:B------:R-:W-:Y:S01]  /*0ee0*/  VIADD R233, R17.reuse, 0x40 ;  /* 0x0000004011e97836 */ /* 0x040fe20000000000 */
[----:B0-----:R-:W-:Y:S01]  /*0ef0*/  SHF.R.S32.HI R3, RZ, 0x1f, R236 ;  /* 0x0000001fff037819 */ /* 0x001fe200000114ec */
        /* <DEDUP_REMOVED lines=20> */
[----:B------:R-:W-:Y:S01]  /*1040*/  IMAD.IADD R16, R12, 0x1, -R16 ;  /* 0x000000010c107824 */ /* 0x000fe200078e0a10 */
[----:B------:R-:W-:Y:S01]  /*1050*/  SHF.R.S32.HI R5, RZ, 0x1f, R23 ;  /* 0x0000001fff057819 */ /* 0x000fe20000011417 */
[C---:B------:R-:W-:Y:S01]  /*1060*/  VIADD R19, R17.reuse, 0x20 ;  /* 0x0000002011137836 */ /* 0x040fe20000000000 */
[----:B------:R-:W-:Y:S01]  /*1070*/  SHF.R.S32.HI R3, RZ, 0x1f, R22 ;  /* 0x0000001fff037819 */ /* 0x000fe20000011416 */
[----:B-1----:R-:W-:-:S07]  /*1080*/  VIADD R18, R17, 0x38 ;  /* 0x0000003811127836 */ /* 0x002fce0000000000 */
.L_x_3319:
[----:B------:R-:W-:Y:S01]  /*1090*/  ULDC.64 UR8, c[0x0][0xc88] ;  /* 0x0003220000087ab9 */ /* 0x000fe20000000a00 */
[----:B------:R-:W-:Y:S01]  /*10a0*/  ULDC.64 UR14, c[0x0][0x998] ;  /* 0x00026600000e7ab9 */ /* 0x000fe20000000a00 */
[----:B------:R-:W-:Y:S01]  /*10b0*/  UIMAD.WIDE UR8, UR7, 0x4, UR8 ;  /* 0x00000004070878a5 */ /* 0x000fe2000f8e0208 */
[----:B------:R-:W-:Y:S01]  /*10c0*/  ULDC.64 UR12, c[0x0][0x990] ;  /* 0x00026400000c7ab9 */ /* 0x000fe20000000a00 */
[----:B------:R-:W-:Y:S01]  /*10d0*/  ULDC.64 UR10, c[0x0][0xa20] ;  /* 0x00028800000a7ab9 */ /* 0x000fe20000000a00 */
[----:B------:R-:W-:-:S03]  /*10e0*/  ULOP3.LUT UR42, UR6, 0xffff, URZ, 0xc0, !UPT ;  /* 0x0000ffff062a7892 */ /* 0x000fc6000f8ec03f */
[----:B0-234-:R-:W-:Y:S01]  /*10f0*/  IMAD.U32 R2, RZ, RZ, UR8 ;  /* 0x00000008ff027e24 */ /* 0x01dfe2000f8e00ff */
[----:B------:R-:W-:Y:S01]  /*1100*/  ULDC UR4, c[0x0][0x424] ;  /* 0x0001090000047ab9 */ /* 0x000fe20000000800 */
[----:B------:R-:W-:Y:S01]  /*1110*/  IMAD.U32 R3, RZ, RZ, UR9 ;  /* 0x00000009ff037e24 */ /* 0x000fe2000f8e00ff */
        /* <DEDUP_REMOVED lines=13> */
[----:B-1----:R-:W1:Y:S08]  /*11f0*/  @P0 LDC.64 R6, c[0x0][0x9a8] ;  /* 0x00026a00ff060b82 */ /* 0x002e700000000a00 */
        /* <DEDUP_REMOVED lines=60> */
.L_x_3272:
[----:B------:R-:W-:Y:S01]  /*15c0*/  UIADD3 UR54, -UR54, UR4, URZ ;  /* 0x0000000436367290 */ /* 0x000fe2000fffe13f */
[----:B-----5:R-:W-:Y:S01]  /*15d0*/  FMUL.FTZ R0, R7, R0 ;  /* 0x0000000007007220 */ /* 0x020fe20000410000 */
[----:B------:R-:W-:Y:S02]  /*15e0*/  USHF.R.U32.HI UR4, URZ, 0x8, UR6 ;  /* 0x000000083f047899 */ /* 0x000fe40008011606 */
[----:B------:R-:W-:Y:S02]  /*15f0*/  UISETP.GE.AND UP0, UPT, UR54, 0x1, UPT ;  /* 0x000000013600788c */ /* 0x000fe4000bf06270 */
[----:B------:R-:W-:Y:S02]  /*1600*/  UIADD3 UR6, UR54, 0x9f, URZ ;  /* 0x0000009f36067890 */ /* 0x000fe4000fffe03f */
[----:B------:R-:W-:Y:S02]  /*1610*/  ULEA.HI UR8, UR8, UR4, URZ, 0x10 ;  /* 0x0000000408087291 */ /* 0x000fe4000f8f803f */
[----:B------:R-:W-:Y:S01]  /*1620*/  PLOP3.LUT P0, PT, PT, PT, UP0, 0x80, 0x0 ;  /* 0x000000000000781c */ /* 0x000fe20003f0f008 */
[----:B------:R-:W-:Y:S01]  /*1630*/  UIMAD.WIDE UR6, UR6, 0x66666667, URZ ;  /* 0x66666667060678a5 */ /* 0x000fe2000f8e023f */
[----:B------:R-:W-:Y:S01]  /*1640*/  ULDC UR11, c[0x0][0x988] ;  /* 0x00026200000b7ab9 */ /* 0x000fe20000000800 */
[----:B------:R-:W-:-:S02]  /*1650*/  UMOV UR4, URZ ;  /* 0x0000003f00047c82 */ /* 0x000fc40008000000 */
[----:B------:R-:W-:Y:S02]  /*1660*/  USHF.R.U32.HI UR5, URZ, 0x1f, UR7 ;  /* 0x0000001f3f057899 */ /* 0x000fe40008011607 */
[----:B------:R-:W-:Y:S02]  /*1670*/  ULOP3.LUT UR39, UR8, 0xff, URZ, 0xc0, !UPT ;  /* 0x000000ff08277892 */ /* 0x000fe4000f8ec03f */
[----:B------:R-:W-:Y:S02]  /*1680*/  USHF.R.U32.HI UR45, URZ, 0x10, UR8 ;  /* 0x000000103f2d7899 */ /* 0x000fe40008011608 */
[----:B------:R-:W-:Y:S02]  /*1690*/  ULEA.HI.SX32 UR9, UR7, UR5, 0x1a ;  /* 0x0000000507097291 */ /* 0x000fe4000f8fd23f */
        /* <DEDUP_REMOVED lines=37> */
.L_x_3273:
[----:B------:R-:W-:Y:S01]  /*18f0*/  UIMAD UR40, UR39, UR4, URZ ;  /* 0x00000004272872a4 */ /* 0x000fe2000f8e023f */
[----:B------:R-:W-:Y:S02]  /*1900*/  IMAD.U32 R2, RZ, RZ, UR9 ;  /* 0x00000009ff027e24 */ /* 0x000fe4000f8e00ff */
[----:B------:R-:W-:Y:S01]  /*1910*/  FMUL.FTZ R0, R0, UR11 ;  /* 0x0000000b00007c20 */ /* 0x000fe20008410000 */
[----:B------:R-:W-:Y:S01]  /*1920*/  IMAD.U32 R3, RZ, RZ, UR4 ;  /* 0x00000004ff037e24 */ /* 0x000fe2000f8e00ff */
[----:B------:R-:W-:Y:S02]  /*1930*/  PLOP3.LUT P0, PT, PT, PT, PT, 0x80, 0x0 ;  /* 0x000000000000781c */ /* 0x000fe40003f0f070 */
[----:B------:R-:W-:Y:S02]  /*1940*/  CS2R R56, SRZ ;  /* 0x0000000000387805 */ /* 0x000fe4000001ff00 */
[----:B------:R-:W-:Y:S02]  /*1950*/  CS2R R24, SRZ ;  /* 0x0000000000187805 */ /* 0x000fe4000001ff00 */
[----:B------:R-:W-:Y:S01]  /*1960*/  R2UR UR41, R0 ;  /* 0x00000000002972ca */ /* 0x000fe200000e0000 */
[----:B------:R-:W-:Y:S01]  /*1970*/  IMAD.MOV.U32 R0, RZ, RZ, RZ ;  /* 0x000000ffff007224 */ /* 0x000fe200078e00ff */
[----:B------:R-:W-:Y:S01]  /*1980*/  VIADDMNMX R2, R3, UR40, R2, PT ;  /* 0x0000002803027c46 */ /* 0x000fe2000b800102 */
[----:B------:R-:W-:Y:S01]  /*1990*/  IMAD.MOV.U32 R50, RZ, RZ, RZ ;  /* 0x000000ffff327224 */ /* 0x000fe200078e00ff */
[----:B------:R-:W-:-:S02]  /*19a0*/  CS2R R48, SRZ ;  /* 0x0000000000307805 */ /* 0x000fc4000001ff00 */
[----:B------:R-:W-:Y:S02]  /*19b0*/  CS2R R124, SRZ ;  /* 0x00000000007c7805 */ /* 0x000fe4000001ff00 */
[----:B------:R-:W-:Y:S02]  /*19c0*/  R2UR UR52, R2 ;  /* 0x00000000023472ca */ /* 0x000fe400000e0000 */
[----:B------:R-:W-:Y:S01]  /*19d0*/  CS2R R2, SRZ ;  /* 0x0000000000027805 */ /* 0x000fe2000001ff00 */
[----:B------:R-:W-:Y:S01]  /*19e0*/  IMAD.MOV.U32 R93, RZ, RZ, RZ ;  /* 0x000000ffff5d7224 */ /* 0x000fe200078e00ff */
[----:B------:R-:W-:Y:S01]  /*19f0*/  CS2R R28, SRZ ;  /* 0x00000000001c7805 */ /* 0x000fe2000001ff00 */
[----:B------:R-:W-:Y:S01]  /*1a00*/  IMAD.MOV.U32 R58, RZ, RZ, RZ ;  /* 0x000000ffff3a7224 */ /* 0x000fe200078e00ff */
        /* <DEDUP_REMOVED lines=8> */
[----:B------:R-:W-:Y:S01]  /*1a90*/  UISETP.GT.AND UP0, UPT, UR52, UR40, UPT ;  /* 0x000000283400728c */ /* 0x000fe2000bf04270 */
[----:B------:R-:W-:Y:S01]  /*1aa0*/  IMAD.MOV.U32 R63, RZ, RZ, RZ ;  /* 0x000000ffff3f7224 */ /* 0x000fe200078e00ff */
[----:B------:R-:W-:Y:S01]  /*1ab0*/  CS2R R60, SRZ ;  /* 0x00000000003c7805 */ /* 0x000fe2000001ff00 */
[----:B------:R-:W-:Y:S01]  /*1ac0*/  IMAD.MOV.U32 R152, RZ, RZ, RZ ;  /* 0x000000ffff987224 */ /* 0x000fe200078e00ff */
[----:B------:R-:W-:Y:S01]  /*1ad0*/  CS2R R120, SRZ ;  /* 0x0000000000787805 */ /* 0x000fe2000001ff00 */
[----:B------:R-:W-:Y:S01]  /*1ae0*/  IMAD.MOV.U32 R144, RZ, RZ, RZ ;  /* 0x000000ffff907224 */ /* 0x000fe200078e00ff */
[----:B------:R-:W-:-:S02]  /*1af0*/  PLOP3.LUT P1, PT, PT, PT, UP0, 0x80, 0x0 ;  /* 0x000000000000781c */ /* 0x000fc40003f2f008 */
        /* <DEDUP_REMOVED lines=36> */
[----:B------:R-:W-:Y:S02]  /*1d40*/  IMAD.MOV.U32 R142, RZ, RZ, RZ ;  /* 0x000000ffff8e7224 */ /* 0x000fe400078e00ff */
[----:B------:R-:W-:Y:S02]  /*1d50*/  IMAD.MOV.U32 R101, RZ, RZ, RZ ;  /* 0x000000ffff657224 */ /* 0x000fe400078e00ff */
[----:B------:R-:W-:Y:S02]  /*1d60*/  IMAD.MOV.U32 R77, RZ, RZ, RZ ;  /* 0x000000ffff4d7224 */ /* 0x000fe400078e00ff */
[----:B------:R-:W-:Y:S02]  /*1d70*/  IMAD.MOV.U32 R111, RZ, RZ, RZ ;  /* 0x000000ffff6f7224 */ /* 0x000fe400078e00ff */
        /* <DEDUP_REMOVED lines=13> */
[----:B------:R-:W-:-:S05]  /*1e50*/  SHF.R.S32.HI R8, RZ, 0x7, R8 ;  /* 0x00000007ff087819 */ /* 0x000fca0000011408 */
        /* <DEDUP_REMOVED lines=25> */
.L_x_3275:
        /* <DEDUP_REMOVED lines=13> */
.L_x_3416:
[----:B------:R-:W-:Y:S05]  /*20c0*/  @!P0 BRA `(.L_x_3277) ;  /* 0x0000000000048947 */ /* 0x000fea0003800000 */
[----:B------:R-:W-:Y:S01]  /*20d0*/  BPT.TRAP 0x1 ;  /* 0x000000040000795c */ /* 0x000fe20000300000 */
.L_x_3277:
[----:B------:R-:W-:Y:S02]  /*20e0*/  IMAD.U32 R5, RZ, RZ, UR46 ;  /* 0x0000002eff057e24 */ /* 0x000fe4000f8e00ff */
[----:B0-----:R-:W-:-:S03]  /*20f0*/  IMAD.U32 R3, RZ, RZ, UR53 ;  /* 0x00000035ff037e24 */ /* 0x001fc6000f8e00ff */
[----:B------:R-:W-:Y:S01]  /*2100*/  SHF.L.U32 R5, R5, 0x1f, RZ ;  /* 0x0000001f05057819 */ /* 0x000fe200000006ff */
[----:B------:R-:W-:-:S04]  /*2110*/  IMAD R6, R3, 0x8, R0 ;  /* 0x0000000803067824 */ /* 0x000fc800078e0200 */
[----:B------:R0:W1:Y:S01]  /*2120*/  SYNCS.PHASECHK.TRANS64.TRYWAIT P2, [R6+URZ+0x33430], R5 ;  /* 0x03343005060075a7 */ /* 0x000062000804017f */
[----:B------:R-:W-:Y:S05]  /*2130*/  @!P0 BRA `(.L_x_3278) ;  /* 0x0000000000048947 */ /* 0x000fea0003800000 */
[----:B------:R-:W-:Y:S01]  /*2140*/  BPT.TRAP 0x1 ;  /* 0x000000040000795c */ /* 0x000fe20000300000 */
.L_x_3278:
[----:B------:R-:W2:Y:S01]  /*2150*/  S2R R3, SR_TID.X ;  /* 0x0000000000037919 */ /* 0x000ea20000002100 */
[----:B------:R-:W-:Y:S01]  /*2160*/  IMAD.MOV.U32 R25, RZ, RZ, RZ ;  /* 0x000000ffff197224 */ /* 0x000fe200078e00ff */
[----:B--2---:R-:W-:Y:S01]  /*2170*/  LOP3.LUT P1, R3, R3, 0x7f, RZ, 0xc0, !PT ;  /* 0x0000007f03037812 */ /* 0x004fe2000782c0ff */
[----:B-1----:R-:W-:-:S12]  /*2180*/  @P2 BRA `(.L_x_3279) ;  /* 0x0000000000082947 */ /* 0x002fd80003800000 */
[----:B------:R-:W1:Y:S02]  /*2190*/  SYNCS.PHASECHK.TRANS64.TRYWAIT P2, [R6+URZ+0x33430], R5 ;  /* 0x03343005060075a7 */ /* 0x000e64000804017f */
[----:B-1----:R-:W-:Y:S05]  /*21a0*/  @!P2 BRA `(.L_x_3280) ;  /* 0x0000012800d8a947 */ /* 0x002fea0003800000 */
.L_x_3279:
[----:B------:R-:W-:Y:S05]  /*21b0*/  WARPSYNC.ALL ;  /* 0x0000000000007948 */ /* 0x000fea0003800000 */
[----:B------:R-:W-:Y:S01]  /*21c0*/  R2UR UR4, R0 ;  /* 0x00000000000472ca */ /* 0x000fe200000e0000 */
[----:B------:R-:W-:Y:S01]  /*21d0*/  ULOP3.LUT UR20, UR55, 0x10000, URZ, 0xfc, !UPT ;  /* 0x0001000037147892 */ /* 0x000fe2000f8efc3f */
[----:B------:R-:W-:Y:S01]  /*21e0*/  WARPGROUP.ARRIVE ;  /* 0x00000000000079c5 */ /* 0x000fe20000000000 */
[----:B------:R-:W-:Y:S01]  /*21f0*/  UMOV UR25, 0x80000020 ;  /* 0x8000002000197882 */ /* 0x000fe20000000000 */
[----:B------:R-:W-:Y:S01]  /*2200*/  UMOV UR27, 0x80000020 ;  /* 0x80000020001b7882 */ /* 0x000fe20000000000 */
[----:B------:R-:W-:Y:S01]  /*2210*/  UMOV UR5, UR25 ;  /* 0x0000001900057c82 */ /* 0x000fe20008000000 */
[----:B------:R-:W-:Y:S01]  /*2220*/  UMOV UR7, 0x80000020 ;  /* 0x8000002000077882 */ /* 0x000fe20000000000 */
[----:B------:R-:W-:Y:S01]  /*2230*/  UIADD3 UR9, UR20, 0x2, URZ ;  /* 0x0000000214097890 */ /* 0x000fe2000fffe03f */
[----:B------:R-:W-:Y:S01]  /*2240*/  IMAD.U32 R4, RZ, RZ, UR54 ;  /* 0x00000036ff047e24 */ /* 0x000fe2000f8e00ff */
[----:B------:R-:W-:Y:S01]  /*2250*/  UMOV UR24, UR20 ;  /* 0x0000001400187c82 */ /* 0x000fe20008000000 */
[----:B------:R-:W-:Y:S01]  /*2260*/  UMOV UR11, 0x80000020 ;  /* 0x80000020000b7882 */ /* 0x000fe20000000000 */
[----:B------:R-:W-:Y:S01]  /*2270*/  UIADD3 UR13, UR20, 0x200, URZ ;  /* 0x00000200140d7890 */ /* 0x000fe2000fffe03f */
[----:B------:R-:W-:Y:S01]  /*2280*/  IMAD.U32 R10, RZ, RZ, UR52 ;  /* 0x00000034ff0a7e24 */ /* 0x000fe2000f8e00ff */
[----:B------:R-:W-:Y:S01]  /*2290*/  UIADD3 UR4, UR4, 0x24200, URZ ;  /* 0x0002420004047890 */ /* 0x000fe2000fffe03f */
[----:B01----:R-:W-:Y:S01]  /*22a0*/  IADD3 R5, R4, 0xa0, -R17 ;  /* 0x000000a004057810 */ /* 0x003fe20007ffe811 */
[----:B------:R-:W-:Y:S01]  /*22b0*/  UMOV UR15, 0x80000020 ;  /* 0x80000020000f7882 */ /* 0x000fe20000000000 */
[----:B------:R-:W-:Y:S01]  /*22c0*/  UMOV UR19, 0x80000020 ;  /* 0x8000002000137882 */ /* 0x000fe20000000000 */
[----:B------:R-:W-:Y:S01]  /*22d0*/  USHF.R.U32.HI UR4, URZ, 0x4, UR4 ;  /* 0x000000043f047899 */ /* 0x000fe20008011604 */
[----:B------:R-:W-:Y:S01]  /*22e0*/  P2R R9, PR, RZ, 0x2 ;  /* 0x00000002ff097803 */ /* 0x000fe20000000000 */
[----:B------:R-:W-:Y:S01]  /*22f0*/  UMOV UR23, 0x80000020 ;  /* 0x8000002000177882 */ /* 0x000fe20000000000 */
[----:B------:R-:W-:Y:S01]  /*2300*/  IMAD R5, R10, -0xa0, R5 ;  /* 0xffffff600a057824 */ /* 0x000fe200078e0205 */
[----:B------:R-:W-:Y:S01]  /*2310*/  ULOP3.LUT UR4, UR4, 0x3fff, URZ, 0xc0, !UPT ;  /* 0x00003fff04047892 */ /* 0x000fe2000f8ec03f */
[----:B------:R-:W-:Y:S01]  /*2320*/  P2R R8, PR, RZ, 0x1 ;  /* 0x00000001ff087803 */ /* 0x000fe20000000000 */
[----:B------:R-:W-:Y:S01]  /*2330*/  UIADD3 UR52, UR52, -0x2, URZ ;  /* 0xfffffffe34347890 */ /* 0x000fe2000fffe03f */
[--C-:B------:R-:W-:Y:S01]  /*2340*/  IMAD.MOV.U32 R109, RZ, RZ, R25.reuse ;  /* 0x000000ffff6d7224 */ /* 0x100fe200078e0019 */
[----:B------:R-:W-:Y:S01]  /*2350*/  ULOP3.LUT UR49, UR4, 0x10000, URZ, 0xfc, !UPT ;  /* 0x0001000004317892 */ /* 0x000fe2000f8efc3f */
[C---:B------:R-:W-:Y:S01]  /*2360*/  ISETP.GT.AND P3, PT, R5.reuse, RZ, PT ;  /* 0x000000ff0500720c */ /* 0x040fe20003f64270 */
[----:B------:R-:W-:Y:S01]  /*2370*/  UISETP.GE.AND UP0, UPT, UR52, UR40, UPT ;  /* 0x000000283400728c */ /* 0x000fe2000bf06270 */
[C---:B------:R-:W-:Y:S01]  /*2380*/  ISETP.GT.AND P6, PT, R5.reuse, 0x1, PT ;  /* 0x000000010500780c */ /* 0x040fe20003fc4270 */
[----:B------:R-:W-:Y:S01]  /*2390*/  UIMAD UR28, UR53, 0x780, UR49 ;  /* 0x00000780351c78a4 */ /* 0x000fe2000f8e0231 */
[C---:B------:R-:W-:Y:S01]  /*23a0*/  ISETP.GT.AND P5, PT, R5.reuse, 0x8, PT ;  /* 0x000000080500780c */ /* 0x040fe20003fa4270 */
[----:B------:R-:W-:Y:S01]  /*23b0*/  UMOV UR4, UR24 ;  /* 0x0000001800047c82 */ /* 0x000fe20008000000 */
[C---:B------:R-:W-:Y:S01]  /*23c0*/  ISETP.GT.AND P2, PT, R5.reuse, 0x9, PT ;  /* 0x000000090500780c */ /* 0x040fe20003f44270 */
[----:B------:R-:W-:Y:S01]  /*23d0*/  UIADD3 UR6, UR28, 0x180, URZ ;  /* 0x000001801c067890 */ /* 0x000fe2000fffe03f */
[C---:B------:R-:W-:Y:S01]  /*23e0*/  ISETP.GT.AND P4, PT, R5.reuse, 0x10, PT ;  /* 0x000000100500780c */ /* 0x040fe20003f84270 */
[----:B------:R-:W-:Y:S01]  /*23f0*/  UIADD3 UR8, UR28, 0x200, URZ ;  /* 0x000002001c087890 */ /* 0x000fe2000fffe03f */
[C---:B------:R-:W-:Y:S01]  /*2400*/  ISETP.GT.AND P1, PT, R5.reuse, 0x79, PT ;  /* 0x000000790500780c */ /* 0x040fe20003f24270 */
[----:B------:R-:W-:Y:S01]  /*2410*/  UMOV UR26, UR28 ;  /* 0x0000001c001a7c82 */ /* 0x000fe20008000000 */
[----:B------:R-:W-:Y:S01]  /*2420*/  UIADD3 UR10, UR28, 0x2, URZ ;  /* 0x000000021c0a7890 */ /* 0x000fe2000fffe03f */
[----:B------:R-:W-:Y:S01]  /*2430*/  QGMMA.64x32x32.F32.E4M3.E4M3 R92, gdesc[UR24], RZ, !UPT, gsb0 ;  /* 0x00600000185c79f3 */ /* 0x000fe2000c0008ff */
[----:B------:R-:W-:Y:S01]  /*2440*/  UIADD3 UR26, UR28, 0x80, URZ ;  /* 0x000000801c1a7890 */ /* 0x000fe2000fffe03f */
[----:B------:R-:W-:Y:S01]  /*2450*/  ISETP.GT.AND P0, PT, R5, 0x80, PT ;  /* 0x000000800500780c */ /* 0x000fe20003f04270 */
[----:B------:R-:W-:Y:S01]  /*2460*/  UMOV UR27, 0x80000020 ;  /* 0x80000020001b7882 */ /* 0x000fe20000000000 */
[----:B------:R-:W-:Y:S01]  /*2470*/  UIADD3 UR12, UR28, 0x202, URZ ;  /* 0x000002021c0c7890 */ /* 0x000fe2000fffe03f */
[--C-:B------:R-:W-:Y:S01]  /*2480*/  IMAD.MOV.U32 R108, RZ, RZ, R25.reuse ;  /* 0x000000ffff6c7224 */ /* 0x100fe200078e0019 */
[----:B------:R-:W-:Y:S01]  /*2490*/  UIADD3 UR14, UR28, 0x280, URZ ;  /* 0x000002801c0e7890 */ /* 0x000fe2000fffe03f */
[--C-:B------:R-:W-:Y:S01]  /*24a0*/  IMAD.MOV.U32 R111, RZ, RZ, R25.reuse ;  /* 0x000000ffff6f7224 */ /* 0x100fe200078e0019 */
[----:B------:R-:W-:Y:S01]  /*24b0*/  UIADD3 UR16, UR28, 0x282, URZ ;  /* 0x000002821c107890 */ /* 0x000fe2000fffe03f */
[--C-:B------:R-:W-:Y:S01]  /*24c0*/  IMAD.MOV.U32 R110, RZ, RZ, R25.reuse ;  /* 0x000000ffff6e7224 */ /* 0x100fe200078e0019 */
[----:B------:R-:W-:Y:S01]  /*24d0*/  UIADD3 UR18, UR28, 0x402, URZ ;  /* 0x000004021c127890 */ /* 0x000fe2000fffe03f */
[--C-:B------:R-:W-:Y:S01]  /*24e0*/  IMAD.MOV.U32 R113, RZ, RZ, R25.reuse ;  /* 0x000000ffff717224 */ /* 0x100fe200078e0019 */
[----:B------:R-:W-:Y:S01]  /*24f0*/  UIADD3 UR22, UR28, 0x680, URZ ;  /* 0x000006801c167890 */ /* 0x000fe2000fffe03f */
        /* <DEDUP_REMOVED lines=9> */
[----:B------:R-:W-:Y:S01]  /*2590*/  QGMMA.64x32x32.F32.E4M3.E4M3 R76, gdesc[UR24], RZ, !UPT, gsb0 ;  /* 0x00600000184c79f3 */ /* 0x000fe2000c0008ff */
[----:B------:R-:W-:Y:S01]  /*25a0*/  UIADD3 UR26, UR28, 0x100, URZ ;  /* 0x000001001c1a7890 */ /* 0x000fe2000fffe03f */
[----:B------:R-:W-:Y:S01]  /*25b0*/  UMOV UR27, 0x80000020 ;  /* 0x80000020001b7882 */ /* 0x000fe20000000000 */
[----:B------:R-:W-:Y:S02]  /*25c0*/  WARPGROUP.DEPBAR.LE gsb0, 0x0 ;  /* 0x00008000000079c5 */ /* 0x000fe40000010000 */
[----:B------:R-:W-:-:S06]  /*25d0*/  WARPGROUP.ARRIVE ;  /* 0x00000000000079c5 */ /* 0x000fcc0000000000 */
[----:B------:R-:W-:Y:S01]  /*25e0*/  QGMMA.64x32x32.F32.E4M3.E4M3 R60, gdesc[UR24], RZ, !UPT, gsb0 ;  /* 0x00600000183c79f3 */ /* 0x000fe2000c0008ff */
[----:B------:R-:W-:Y:S01]  /*25f0*/  UMOV UR26, UR8 ;  /* 0x00000008001a7c82 */ /* 0x000fe20008000000 */
[----:B------:R-:W-:Y:S01]  /*2600*/  UMOV UR27, 0x80000020 ;  /* 0x80000020001b7882 */ /* 0x000fe20000000000 */
[----:B------:R-:W-:Y:S02]  /*2610*/  WARPGROUP.DEPBAR.LE gsb0, 0x0 ;  /* 0x00008000000079c5 */ /* 0x000fe40000010000 */
[----:B------:R-:W-:-:S06]  /*2620*/  WARPGROUP.ARRIVE ;  /* 0x00000000000079c5 */ /* 0x000fcc0000000000 */
[----:B------:R-:W-:Y:S01]  /*2630*/  QGMMA.64x32x32.F32.E4M3.E4M3 R44, gdesc[UR4], RZ, !UPT, gsb0 ;  /* 0x00600000042c79f3 */ /* 0x000fe2000c0008ff */
[----:B------:R-:W-:Y:S01]  /*2640*/  UMOV UR4, UR9 ;  /* 0x0000000900047c82 */ /* 0x000fe20008000000 */
[----:B------:R-:W-:Y:S01]  /*2650*/  UMOV UR5, 0x80000020 ;  /* 0x8000002000057882 */ /* 0x000fe20000000000 */
[----:B------:R-:W-:Y:S01]  /*2660*/  UMOV UR6, UR10 ;  /* 0x0000000a00067c82 */ /* 0x000fe20008000000 */
[----:B------:R-:W-:Y:S01]  /*2670*/  UMOV UR7, 0x80000020 ;  /* 0x8000002000077882 */ /* 0x000fe20000000000 */
[----:B------:R-:W-:Y:S01]  /*2680*/  UIADD3 UR10, UR28, 0x182, URZ ;  /* 0x000001821c0a7890 */ /* 0x000fe2000fffe03f */
[----:B------:R-:W-:Y:S01]  /*2690*/  UMOV UR8, UR4 ;  /* 0x0000000400087c82 */ /* 0x000fe20008000000 */
[----:B------:R-:W-:Y:S01]  /*26a0*/  UMOV UR9, UR5 ;  /* 0x0000000500097c82 */ /* 0x000fe20008000000 */
        /* <DEDUP_REMOVED lines=18> */
[----:B------:R-:W-:Y:S02]  /*27d0*/  WARPGROUP.DEPBAR.LE gsb0, 0x0 ;  /* 0x00008000000079c5 */ /* 0x000fe40000010000 */
[----:B------:R-:W-:-:S06]  /*27e0*/  WARPGROUP.ARRIVE ;  /* 0x00000000000079c5 */ /* 0x000fcc0000000000 */
[----:B------:R-:W-:Y:S01]  /*27f0*/  QGMMA.64x32x32.F32.E4M3.E4M3 R44, gdesc[UR8], R44, gsb0 ;  /* 0x00600000082c79f3 */ /* 0x000fe2000800082c */
        /* <DEDUP_REMOVED lines=9> */
[----:B------:R-:W-:Y:S01]  /*2890*/  QGMMA.64x32x32.F32.E4M3.E4M3 R28, gdesc[UR4], R28, gsb0 ;  /* 0x00600000041c79f3 */ /* 0x000fe2000800081c */
[----:B------:R-:W-:Y:S02]  /*28a0*/  UIADD3 UR6, UR28, 0x480, URZ ;  /* 0x000004801c067890 */ /* 0x000fe4000fffe03f */
[----:B------:R-:W-:Y:S01]  /*28b0*/  UIADD3 UR7, UR20, 0x202, URZ ;  /* 0x0000020214077890 */ /* 0x000fe2000fffe03f */
        /* <DEDUP_REMOVED lines=21> */
[----:B------:R-:W-:Y:S01]  /*2a10*/  UMOV UR14, UR16 ;  /* 0x00000010000e7c82 */ /* 0x000fe20008000000 */
[----:B------:R-:W-:Y:S01]  /*2a20*/  UMOV UR15, 0x80000020 ;  /* 0x80000020000f7882 */ /* 0x000fe20000000000 */
[----:B------:R-:W-:Y:S01]  /*2a30*/  UMOV UR16, UR12 ;  /* 0x0000000c00107c82 */ /* 0x000fe20008000000 */
[----:B------:R-:W-:Y:S01]  /*2a40*/  UMOV UR17, UR13 ;  /* 0x0000000d00117c82 */ /* 0x000fe20008000000 */
[----:B------:R-:W-:Y:S01]  /*2a50*/  UIADD3 UR7, UR20, 0x400, URZ ;  /* 0x0000040014077890 */ /* 0x000fe2000fffe03f */
[----:B------:R-:W-:Y:S02]  /*2a60*/  WARPGROUP.DEPBAR.LE gsb0, 0x0 ;  /* 0x00008000000079c5 */ /* 0x000fe40000010000 */
[----:B------:R-:W-:-:S06]  /*2a70*/  WARPGROUP.ARRIVE ;  /* 0x00000000000079c5 */ /* 0x000fcc0000000000 */
[----:B------:R-:W-:Y:S01]  /*2a80*/  QGMMA.64x32x32.F32.E4M3.E4M3 R28, gdesc[UR8], R28, gsb0 ;  /* 0x00600000081c79f3 */ /* 0x000fe2000800081c */
[----:B------:R-:W-:Y:S02]  /*2a90*/  UIADD3 UR10, UR28, 0x500, URZ ;  /* 0x000005001c0a7890 */ /* 0x000fe4000fffe03f */
        /* <DEDUP_REMOVED lines=24> */
[----:B------:R-:W-:Y:S02]  /*2c20*/  UMOV UR21, UR17 ;  /* 0x0000001100157c82 */ /* 0x000fe40008000000 */
[----:B------:R-:W-:Y:S01]  /*2c30*/  UMOV UR20, UR16 ;  /* 0x0000001000147c82 */ /* 0x000fe20008000000 */
[----:B------:R-:W-:Y:S01]  /*2c40*/  UIADD3 UR10, UR28, 0x502, URZ ;  /* 0x000005021c0a7890 */ /* 0x000fe2000fffe03f */
[----:B------:R-:W-:-:S02]  /*2c50*/  WARPGROUP.DEPBAR.LE gsb0, 0x0 ;  /* 0x00008000000079c5 */ /* 0x000fc40000010000 */
        /* <DEDUP_REMOVED lines=34> */
[----:B------:R-:W-:Y:S02]  /*2e80*/  FSEL R92, R92, -INF , P3 ;  /* 0xff8000005c5c7808 */ /* 0x000fe40001800000 */
[----:B------:R-:W-:Y:S02]  /*2e90*/  FSEL R93, R93, -INF , P6 ;  /* 0xff8000005d5d7808 */ /* 0x000fe40003000000 */
[----:B------:R-:W-:Y:S01]  /*2ea0*/  FSEL R96, R96, -INF , P5 ;  /* 0xff80000060607808 */ /* 0x000fe20002800000 */
[----:B------:R-:W-:Y:S01]  /*2eb0*/  QGMMA.64x32x32.F32.E4M3.E4M3 R76, gdesc[UR20], R76, gsb0 ;  /* 0x00600000144c79f3 */ /* 0x000fe2000800084c */
[----:B------:R-:W-:Y:S01]  /*2ec0*/  UIADD3 UR22, UR28, 0x602, URZ ;  /* 0x000006021c167890 */ /* 0x000fe2000fffe03f */
[----:B------:R-:W-:Y:S01]  /*2ed0*/  FMNMX.FTZ R7, R92, R93, !PT ;  /* 0x0000005d5c077209 */ /* 0x000fe20007810000 */
[----:B------:R-:W-:Y:S01]  /*2ee0*/  UMOV UR23, 0x80000020 ;  /* 0x8000002000177882 */ /* 0x000fe20000000000 */
        /* <DEDUP_REMOVED lines=15> */
[----:B------:R-:W-:Y:S02]  /*2fe0*/  FSEL R105, R105, -INF , P5 ;  /* 0xff80000069697808 */ /* 0x000fe40002800000 */
[----:B------:R-:W-:Y:S02]  /*2ff0*/  ISETP.GT.AND P4, PT, R5, 0x20, PT ;  /* 0x000000200500780c */ /* 0x000fe40003f84270 */
[----:B------:R-:W-:Y:S02]  /*3000*/  FMNMX.FTZ R4, R104, R7, !PT ;  /* 0x0000000768047209 */ /* 0x000fe40007810000 */
[----:B------:R-:W-:-:S02]  /*3010*/  FSEL R103, R103, -INF , P3 ;  /* 0xff80000067677808 */ /* 0x000fc40001800000 */
[----:B------:R-:W-:Y:S02]  /*3020*/  ISETP.GT.AND P3, PT, R5, 0x21, PT ;  /* 0x000000210500780c */ /* 0x000fe40003f64270 */
[----:B------:R-:W-:Y:S02]  /*3030*/  FMNMX.FTZ R7, R105, R4, !PT ;  /* 0x0000000469077209 */ /* 0x000fe40007810000 */
[----:B------:R-:W-:Y:S02]  /*3040*/  FSEL R99, R99, -INF , P2 ;  /* 0xff80000063637808 */ /* 0x000fe40001000000 */
[C---:B------:R-:W-:Y:S02]  /*3050*/  ISETP.GT.AND P2, PT, R5.reuse, 0x28, PT ;  /* 0x000000280500780c */ /* 0x040fe40003f44270 */
        /* <DEDUP_REMOVED lines=10> */
[----:B------:R-:W-:Y:S01]  /*3100*/  UIADD3 UR22, UR28, 0x682, URZ ;  /* 0x000006821c167890 */ /* 0x000fe2000fffe03f */
[----:B------:R-:W-:Y:S01]  /*3110*/  FSEL R80, R80, -INF , P2 ;  /* 0xff80000050507808 */ /* 0x000fe20001000000 */
[----:B------:R-:W-:Y:S01]  /*3120*/  UMOV UR23, 0x80000020 ;  /* 0x8000002000177882 */ /* 0x000fe20000000000 */
        /* <DEDUP_REMOVED lines=22> */
[----:B------:R-:W-:Y:S02]  /*3290*/  FSEL R87, R87, -INF , P4 ;  /* 0xff80000057577808 */ /* 0x000fe40002000000 */
[----:B------:R-:W-:Y:S02]  /*32a0*/  ISETP.GT.AND P4, PT, R5, 0x48, PT ;  /* 0x000000480500780c */ /* 0x000fe40003f84270 */
[----:B------:R-:W-:-:S02]  /*32b0*/  FSEL R90, R90, -INF , P3 ;  /* 0xff8000005a5a7808 */ /* 0x000fc40001800000 */
[----:B------:R-:W-:Y:S02]  /*32c0*/  ISETP.GT.AND P3, PT, R5, 0x49, PT ;  /* 0x000000490500780c */ /* 0x000fe40003f64270 */
[----:B------:R-:W-:Y:S02]  /*32d0*/  FSEL R91, R91, -INF , P2 ;  /* 0xff8000005b5b7808 */ /* 0x000fe40001000000 */
[----:B------:R-:W-:Y:S01]  /*32e0*/  ISETP.GT.AND P2, PT, R5, 0x50, PT ;  /* 0x000000500500780c */ /* 0x000fe20003f44270 */
[----:B------:R-:W-:Y:S02]  /*32f0*/  WARPGROUP.DEPBAR.LE gsb0, 0x0 ;  /* 0x00008000000079c5 */ /* 0x000fe40000010000 */
[----:B------:R-:W-:Y:S01]  /*3300*/  WARPGROUP.ARRIVE ;  /* 0x00000000000079c5 */ /* 0x000fe20000000000 */
[----:B------:R-:W-:Y:S02]  /*3310*/  FSEL R60, R60, -INF , P6 ;  /* 0xff8000003c3c7808 */ /* 0x000fe40003000000 */
[----:B------:R-:W-:-:S02]  /*3320*/  FSEL R61, R61, -INF , P5 ;  /* 0xff8000003d3d7808 */ /* 0x000fc40002800000 */
[----:B------:R-:W-:Y:S01]  /*3330*/  FMNMX.FTZ R4, R60, R7, !PT ;  /* 0x000000073c047209 */ /* 0x000fe20007810000 */
[----:B------:R-:W-:Y:S01]  /*3340*/  QGMMA.64x32x32.F32.E4M3.E4M3 R44, gdesc[UR20], R44, gsb0 ;  /* 0x00600000142c79f3 */ /* 0x000fe2000800082c */
[----:B------:R-:W-:Y:S01]  /*3350*/  UIADD3 UR22, UR28, 0x702, URZ ;  /* 0x000007021c167890 */ /* 0x000fe2000fffe03f */
[----:B------:R-:W-:Y:S01]  /*3360*/  FSEL R64, R64, -INF , P4 ;  /* 0xff80000040407808 */ /* 0x000fe20002000000 */
[----:B------:R-:W-:Y:S01]  /*3370*/  UMOV UR23, 0x80000020 ;  /* 0x8000002000177882 */ /* 0x000fe20000000000 */
        /* <DEDUP_REMOVED lines=21> */
[----:B------:R-:W-:-:S02]  /*34d0*/  FMNMX.FTZ R7, R73, R4, !PT ;  /* 0x0000000449077209 */ /* 0x000fc40007810000 */
[----:B------:R-:W-:Y:S02]  /*34e0*/  FSEL R71, R71, -INF , P6 ;  /* 0xff80000047477808 */ /* 0x000fe40003000000 */
[C---:B------:R-:W-:Y:S02]  /*34f0*/  ISETP.GT.AND P6, PT, R5.reuse, 0x68, PT ;  /* 0x000000680500780c */ /* 0x040fe40003fc4270 */
[----:B------:R-:W-:Y:S02]  /*3500*/  FSEL R74, R74, -INF , P5 ;  /* 0xff8000004a4a7808 */ /* 0x000fe40002800000 */
[----:B------:R-:W-:Y:S02]  /*3510*/  ISETP.GT.AND P5, PT, R5, 0x69, PT ;  /* 0x000000690500780c */ /* 0x000fe40003fa4270 */
[----:B------:R-:W-:Y:S02]  /*3520*/  FSEL R75, R75, -INF , P4 ;  /* 0xff8000004b4b7808 */ /* 0x000fe40002000000 */
[----:B------:R-:W-:Y:S01]  /*3530*/  ISETP.GT.AND P4, PT, R5, 0x70, PT ;  /* 0x000000700500780c */ /* 0x000fe20003f84270 */
[----:B------:R-:W-:-:S02]  /*3540*/  WARPGROUP.DEPBAR.LE gsb0, 0x0 ;  /* 0x00008000000079c5 */ /* 0x000fc40000010000 */
[----:B------:R-:W-:Y:S01]  /*3550*/  WARPGROUP.ARRIVE ;  /* 0x00000000000079c5 */ /* 0x000fe20000000000 */
[----:B------:R-:W-:Y:S02]  /*3560*/  FSEL R44, R44, -INF , P3 ;  /* 0xff8000002c2c7808 */ /* 0x000fe40001800000 */
[----:B------:R-:W-:Y:S02]  /*3570*/  FSEL R45, R45, -INF , P2 ;  /* 0xff8000002d2d7808 */ /* 0x000fe40001000000 */
[----:B------:R-:W-:Y:S01]  /*3580*/  FMNMX.FTZ R4, R44, R7, !PT ;  /* 0x000000072c047209 */ /* 0x000fe20007810000 */
[----:B------:R-:W-:Y:S01]  /*3590*/  QGMMA.64x32x32.F32.E4M3.E4M3 R28, gdesc[UR20], R28, gsb0 ;  /* 0x00600000141c79f3 */ /* 0x000fe2000800081c */
[----:B------:R-:W-:Y:S02]  /*35a0*/  FSEL R48, R48, -INF , P6 ;  /* 0xff80000030307808 */ /* 0x000fe40003000000 */
[----:B------:R-:W-:Y:S02]  /*35b0*/  FMNMX.FTZ R7, R45, R4, !PT ;  /* 0x000000042d077209 */ /* 0x000fe40007810000 */
        /* <DEDUP_REMOVED lines=11> */
[----:B------:R-:W-:Y:S02]  /*3670*/  FMNMX.FTZ R7, R53, R4, !PT ;  /* 0x0000000435077209 */ /* 0x000fe40007810000 */
[----:B------:R-:W-:-:S02]  /*3680*/  FSEL R57, R57, -INF , P1 ;  /* 0xff80000039397808 */ /* 0x000fc40000800000 */
[----:B------:R-:W-:Y:S02]  /*3690*/  FMNMX.FTZ R4, R56, R7, !PT ;  /* 0x0000000738047209 */ /* 0x000fe40007810000 */
[----:B------:R-:W-:Y:S02]  /*36a0*/  ISETP.GT.AND P1, PT, R5, 0x81, PT ;  /* 0x000000810500780c */ /* 0x000fe40003f24270 */
[----:B------:R-:W-:Y:S02]  /*36b0*/  FMNMX.FTZ R7, R57, R4, !PT ;  /* 0x0000000439077209 */ /* 0x000fe40007810000 */
[----:B------:R-:W-:Y:S02]  /*36c0*/  FSEL R58, R58, -INF , P2 ;  /* 0xff8000003a3a7808 */ /* 0x000fe40001000000 */
[----:B------:R-:W-:Y:S02]  /*36d0*/  ISETP.GT.AND P2, PT, R5, 0x89, PT ;  /* 0x000000890500780c */ /* 0x000fe40003f44270 */
[----:B------:R-:W-:-:S02]  /*36e0*/  FSEL R55, R55, -INF , P3 ;  /* 0xff80000037377808 */ /* 0x000fc40001800000 */
[C---:B------:R-:W-:Y:S02]  /*36f0*/  ISETP.GT.AND P3, PT, R5.reuse, 0x90, PT ;  /* 0x000000900500780c */ /* 0x040fe40003f64270 */
[----:B------:R-:W-:Y:S02]  /*3700*/  FSEL R54, R54, -INF , P4 ;  /* 0xff80000036367808 */ /* 0x000fe40002000000 */
[----:B------:R-:W-:Y:S02]  /*3710*/  ISETP.GT.AND P4, PT, R5, 0x91, PT ;  /* 0x000000910500780c */ /* 0x000fe40003f84270 */
[----:B------:R-:W-:Y:S02]  /*3720*/  FSEL R51, R51, -INF , P5 ;  /* 0xff80000033337808 */ /* 0x000fe40002800000 */
[----:B------:R-:W-:Y:S02]  /*3730*/  ISETP.GT.AND P5, PT, R5, 0x98, PT ;  /* 0x000000980500780c */ /* 0x000fe40003fa4270 */
[----:B------:R-:W-:-:S02]  /*3740*/  FSEL R50, R50, -INF , P6 ;  /* 0xff80000032327808 */ /* 0x000fc40003000000 */
[C---:B------:R-:W-:Y:S02]  /*3750*/  ISETP.GT.AND P6, PT, R5.reuse, 0x99, PT ;  /* 0x000000990500780c */ /* 0x040fe40003fc4270 */
[----:B------:R-:W-:Y:S02]  /*3760*/  P2R R14, PR, RZ, 0x2 ;  /* 0x00000002ff0e7803 */ /* 0x000fe40000000000 */
[----:B------:R-:W-:Y:S01]  /*3770*/  P2R R12, PR, RZ, 0x4 ;  /* 0x00000004ff0c7803 */ /* 0x000fe20000000000 */
[----:B------:R-:W-:Y:S02]  /*3780*/  WARPGROUP.DEPBAR.LE gsb0, 0x0 ;  /* 0x00008000000079c5 */ /* 0x000fe40000010000 */
        /* <DEDUP_REMOVED lines=16> */
[----:B------:R-:W-:Y:S02]  /*3890*/  P2R R13, PR, RZ, 0x1 ;  /* 0x00000001ff0d7803 */ /* 0x000fe40000000000 */
[----:B------:R-:W-:Y:S02]  /*38a0*/  FMNMX.FTZ R7, R41, R4, !PT ;  /* 0x0000000429077209 */ /* 0x000fe40007810000 */
[C---:B------:R-:W-:Y:S02]  /*38b0*/  ISETP.GT.AND P0, PT, R5.reuse, 0x79, PT ;  /* 0x000000790500780c */ /* 0x040fe40003f04270 */
[----:B------:R-:W-:Y:S01]  /*38c0*/  ISETP.GT.AND P1, PT, R5, 0x80, PT ;  /* 0x000000800500780c */ /* 0x000fe20003f24270 */
[----:B------:R-:W0:Y:S01]  /*38d0*/  SHFL.BFLY PT, R4, R7, 0x2, 0x1f ;  /* 0x0c401f0007047f89 */ /* 0x000e2200000e0000 */
[----:B------:R-:W-:-:S02]  /*38e0*/  FMNMX.FTZ R5, R94, R95, !PT ;  /* 0x0000005f5e057209 */ /* 0x000fc40007810000 */
[----:B------:R-:W-:Y:S02]  /*38f0*/  FSEL R59, R59, -INF , P0 ;  /* 0xff8000003b3b7808 */ /* 0x000fe40000000000 */
[----:B------:R-:W-:Y:S02]  /*3900*/  FMNMX.FTZ R24, R98, R5, !PT ;  /* 0x0000000562187209 */ /* 0x000fe40007810000 */
[----:B------:R-:W-:Y:S02]  /*3910*/  FSEL R30, R30, -INF , P1 ;  /* 0xff8000001e1e7808 */ /* 0x000fe40000800000 */
[----:B------:R-:W-:Y:S02]  /*3920*/  FMNMX.FTZ R5, R99, R24, !PT ;  /* 0x0000001863057209 */ /* 0x000fe40007810000 */
[----:B------:R-:W-:Y:S02]  /*3930*/  ISETP.NE.AND P1, PT, R14, RZ, PT ;  /* 0x000000ff0e00720c */ /* 0x000fe40003f25270 */
[----:B------:R-:W-:-:S02]  /*3940*/  FMNMX.FTZ R24, R102, R5, !PT ;  /* 0x0000000566187209 */ /* 0x000fc40007810000 */
[----:B------:R-:W-:Y:S02]  /*3950*/  ISETP.NE.AND P0, PT, R13, RZ, PT ;  /* 0x000000ff0d00720c */ /* 0x000fe40003f05270 */
[----:B------:R-:W-:Y:S02]  /*3960*/  FMNMX.FTZ R5, R103, R24, !PT ;  /* 0x0000001867057209 */ /* 0x000fe40007810000 */
[----:B------:R-:W-:Y:S02]  /*3970*/  FSEL R31, R31, -INF , P1 ;  /* 0xff8000001f1f7808 */ /* 0x000fe40000800000 */
[----:B------:R-:W-:Y:S02]  /*3980*/  FMNMX.FTZ R26, R106, R5, !PT ;  /* 0x000000056a1a7209 */ /* 0x000fe40007810000 */
[----:B------:R-:W-:Y:S02]  /*3990*/  FSEL R34, R34, -INF , P0 ;  /* 0xff80000022227808 */ /* 0x000fe40000000000 */
[----:B0-----:R-:W-:-:S02]  /*39a0*/  FMNMX.FTZ R10, R7, R4, !PT ;  /* 0x00000004070a7209 */ /* 0x001fc40007810000 */
[----:B------:R-:W-:Y:S02]  /*39b0*/  FMNMX.FTZ R5, R107, R26, !PT ;  /* 0x0000001a6b057209 */ /* 0x000fe40007810000 */
[----:B------:R-:W-:Y:S01]  /*39c0*/  FSEL R38, R38, -INF , P3 ;  /* 0xff80000026267808 */ /* 0x000fe20001800000 */
[----:B------:R-:W0:Y:S01]  /*39d0*/  SHFL.BFLY PT, R11, R10, 0x1, 0x1f ;  /* 0x0c201f000a0b7f89 */ /* 0x000e2200000e0000 */
[----:B------:R-:W-:Y:S02]  /*39e0*/  FMNMX.FTZ R26, R78, R5, !PT ;  /* 0x000000054e1a7209 */ /* 0x000fe40007810000 */
[----:B------:R-:W-:Y:S02]  /*39f0*/  FSEL R42, R42, -INF , P5 ;  /* 0xff8000002a2a7808 */ /* 0x000fe40002800000 */
[----:B------:R-:W-:Y:S02]  /*3a00*/  FMNMX.FTZ R5, R79, R26, !PT ;  /* 0x0000001a4f057209 */ /* 0x000fe40007810000 */
[----:B------:R-:W-:-:S02]  /*3a10*/  FSEL R43, R43, -INF , P6 ;  /* 0xff8000002b2b7808 */ /* 0x000fc40003000000 */
[----:B------:R-:W-:Y:S02]  /*3a20*/  ISETP.NE.AND P1, PT, R9, RZ, PT ;  /* 0x000000ff0900720c */ /* 0x000fe40003f25270 */
[----:B------:R-:W-:Y:S02]  /*3a30*/  ISETP.NE.AND P0, PT, R8, RZ, PT ;  /* 0x000000ff0800720c */ /* 0x000fe40003f05270 */
[----:B0-----:R-:W-:Y:S01]  /*3a40*/  FMNMX.FTZ R4, R10, R11, !PT ;  /* 0x0000000b0a047209 */ /* 0x001fe20007810000 */
[----:B------:R-:W-:-:S03]  /*3a50*/  IMAD.U32 R11, RZ, RZ, UR41 ;  /* 0x00000029ff0b7e24 */ /* 0x000fc6000f8e00ff */
        /* <DEDUP_REMOVED lines=12> */
[----:B------:R-:W-:Y:S01]  /*3b20*/  FSEL R35, R35, -INF , P2 ;  /* 0xff80000023237808 */ /* 0x000fe20001000000 */
        /* <DEDUP_REMOVED lines=31> */
[----:B------:R-:W-:Y:S01]  /*3d20*/  MUFU.EX2 R7, R7 ;  /* 0x0000000700077308 */ /* 0x000fe20000000800 */
[--C-:B------:R-:W-:Y:S01]  /*3d30*/  IMAD.MOV.U32 R101, RZ, RZ, R25.reuse ;  /* 0x000000ffff657224 */ /* 0x100fe200078e0019 */
[----:B------:R-:W-:Y:S01]  /*3d40*/  FMNMX.FTZ R84, R70, R5, !PT ;  /* 0x0000000546547209 */ /* 0x000fe20007810000 */
[----:B------:R-:W-:-:S02]  /*3d50*/  IMAD.MOV.U32 R105, RZ, RZ, R25 ;  /* 0x000000ffff697224 */ /* 0x000fc400078e0019 */
[----:B------:R-:W-:Y:S01]  /*3d60*/  IMAD.MOV.U32 R104, RZ, RZ, R25 ;  /* 0x000000ffff687224 */ /* 0x000fe200078e0019 */
[----:B------:R-:W-:Y:S02]  /*3d70*/  FMNMX.FTZ R5, R71, R84, !PT ;  /* 0x0000005447057209 */ /* 0x000fe40007810000 */
[----:B------:R-:W-:Y:S02]  /*3d80*/  MUFU.EX2 R8, R8 ;  /* 0x0000000800087308 */ /* 0x000fe40000000800 */
[----:B------:R-:W-:-:S04]  /*3d90*/  FMNMX.FTZ R84, R74, R5, !PT ;  /* 0x000000054a547209 */ /* 0x000fc80007810000 */
[----:B------:R-:W-:Y:S02]  /*3da0*/  FMNMX.FTZ R5, R75, R84, !PT ;  /* 0x000000544b057209 */ /* 0x000fe40007810000 */
[----:B------:R-:W-:Y:S02]  /*3db0*/  MUFU.EX2 R9, R9 ;  /* 0x0000000900097308 */ /* 0x000fe40000000800 */
[----:B------:R-:W-:-:S04]  /*3dc0*/  FMNMX.FTZ R84, R46, R5, !PT ;  /* 0x000000052e547209 */ /* 0x000fc80007810000 */
[----:B------:R-:W-:Y:S02]  /*3dd0*/  FMNMX.FTZ R5, R47, R84, !PT ;  /* 0x000000542f057209 */ /* 0x000fe40007810000 */
[----:B------:R-:W0:Y:S02]  /*3de0*/  MUFU.EX2 R12, R12 ;  /* 0x0000000c000c7308 */ /* 0x000e240000000800 */
[----:B------:R-:W-:-:S04]  /*3df0*/  FMNMX.FTZ R84, R50, R5, !PT ;  /* 0x0000000532547209 */ /* 0x000fc80007810000 */
[----:B------:R-:W-:Y:S02]  /*3e00*/  FMNMX.FTZ R5, R51, R84, !PT ;  /* 0x0000005433057209 */ /* 0x000fe40007810000 */
[----:B------:R-:W-:Y:S02]  /*3e10*/  MUFU.EX2 R10, R10 ;  /* 0x0000000a000a7308 */ /* 0x000fe40000000800 */
[----:B------:R-:W-:-:S04]  /*3e20*/  FMNMX.FTZ R68, R54, R5, !PT ;  /* 0x0000000536447209 */ /* 0x000fc80007810000 */
[----:B------:R-:W-:Y:S01]  /*3e30*/  FMNMX.FTZ R5, R55, R68, !PT ;  /* 0x0000004437057209 */ /* 0x000fe20007810000 */
[----:B------:R-:W-:-:S01]  /*3e40*/  FFMA.FTZ R68, R69, UR41, -R20 ;  /* 0x0000002945447c23 */ /* 0x000fc20008010814 */
[----:B------:R-:W-:Y:S01]  /*3e50*/  FFMA.FTZ R69, R72, UR41, -R20 ;  /* 0x0000002948457c23 */ /* 0x000fe20008010814 */
[----:B------:R-:W-:Y:S01]  /*3e60*/  MUFU.EX2 R11, R11 ;  /* 0x0000000b000b7308 */ /* 0x000fe20000000800 */
[----:B------:R-:W-:Y:S02]  /*3e70*/  FMNMX.FTZ R84, R58, R5, !PT ;  /* 0x000000053a547209 */ /* 0x000fe40007810000 */
[----:B0-----:R-:W-:Y:S02]  /*3e80*/  F2FP.SATFINITE.E4M3.F32.PACK_AB_MERGE_C R200, R12, R9, RZ ;  /* 0x000000090cc8723e */ /* 0x001fe400048070ff */
[----:B------:R-:W-:Y:S02]  /*3e90*/  FMNMX.FTZ R5, R59, R84, !PT ;  /* 0x000000543b057209 */ /* 0x000fe40007810000 */
[----:B------:R-:W-:Y:S01]  /*3ea0*/  F2FP.SATFINITE.E4M3.F32.PACK_AB_MERGE_C R200, R8, R7, R200 ;  /* 0x0000000708c8723e */ /* 0x000fe200048070c8 */
[----:B------:R-:W-:Y:S01]  /*3eb0*/  MUFU.EX2 R13, R13 ;  /* 0x0000000d000d7308 */ /* 0x000fe20000000800 */
[----:B------:R-:W-:-:S04]  /*3ec0*/  FMNMX.FTZ R72, R30, R5, !PT ;  /* 0x000000051e487209 */ /* 0x000fc80007810000 */
[----:B------:R-:W-:Y:S01]  /*3ed0*/  FMNMX.FTZ R5, R31, R72, !PT ;  /* 0x000000481f057209 */ /* 0x000fe20007810000 */
[----:B------:R-:W-:-:S01]  /*3ee0*/  FFMA.FTZ R72, R73, UR41, -R20 ;  /* 0x0000002949487c23 */ /* 0x000fc20008010814 */
[----:B------:R-:W-:Y:S01]  /*3ef0*/  FSEL R73, R39, -INF , P4 ;  /* 0xff80000027497808 */ /* 0x000fe20002000000 */
[----:B------:R-:W-:-:S01]  /*3f00*/  FFMA.FTZ R39, R44, UR41, -R20 ;  /* 0x000000292c277c23 */ /* 0x000fc20008010814 */
[----:B------:R-:W-:Y:S01]  /*3f10*/  FMNMX.FTZ R84, R34, R5, !PT ;  /* 0x0000000522547209 */ /* 0x000fe20007810000 */
[----:B------:R-:W0:Y:S03]  /*3f20*/  MUFU.EX2 R14, R14 ;  /* 0x0000000e000e7308 */ /* 0x000e260000000800 */
[----:B------:R-:W-:-:S04]  /*3f30*/  FMNMX.FTZ R5, R35, R84, !PT ;  /* 0x0000005423057209 */ /* 0x000fc80007810000 */
[----:B------:R-:W-:Y:S01]  /*3f40*/  FMNMX.FTZ R44, R38, R5, !PT ;  /* 0x00000005262c7209 */ /* 0x000fe20007810000 */
[----:B------:R-:W-:Y:S03]  /*3f50*/  MUFU.EX2 R15, R15 ;  /* 0x0000000f000f7308 */ /* 0x000fe60000000800 */
[----:B------:R-:W-:Y:S01]  /*3f60*/  FMNMX.FTZ R5, R73, R44, !PT ;  /* 0x0000002c49057209 */ /* 0x000fe20007810000 */
[--C-:B------:R-:W-:Y:S01]  /*3f70*/  FFMA.FTZ R44, R45, UR41, -R20.reuse ;  /* 0x000000292d2c7c23 */ /* 0x100fe20008010814 */
[----:B------:R-:W-:-:S01]  /*3f80*/  FFMA.FTZ R45, R48, UR41, -R20 ;  /* 0x00000029302d7c23 */ /* 0x000fc20008010814 */
[--C-:B------:R-:W-:Y:S01]  /*3f90*/  FFMA.FTZ R48, R52, UR41, -R20.reuse ;  /* 0x0000002934307c23 */ /* 0x100fe20008010814 */
[----:B------:R-:W-:Y:S01]  /*3fa0*/  FMNMX.FTZ R84, R42, R5, !PT ;  /* 0x000000052a547209 */ /* 0x000fe20007810000 */
[----:B------:R-:W-:Y:S01]  /*3fb0*/  FFMA.FTZ R52, R56, UR41, -R20 ;  /* 0x0000002938347c23 */ /* 0x000fe20008010814 */
[----:B------:R-:W-:Y:S01]  /*3fc0*/  MUFU.EX2 R24, R24 ;  /* 0x0000001800187308 */ /* 0x000fe20000000800 */
[----:B0-----:R-:W-:-:S02]  /*3fd0*/  F2FP.SATFINITE.E4M3.F32.PACK_AB_MERGE_C R202, R14, R13, RZ ;  /* 0x0000000d0eca723e */ /* 0x001fc400048070ff */
[----:B------:R-:W-:Y:S01]  /*3fe0*/  FMNMX.FTZ R5, R43, R84, !PT ;  /* 0x000000542b057209 */ /* 0x000fe20007810000 */
[----:B------:R-:W-:-:S01]  /*3ff0*/  FFMA.FTZ R84, R49, UR41, -R20 ;  /* 0x0000002931547c23 */ /* 0x000fc20008010814 */
[--C-:B------:R-:W-:Y:S01]  /*4000*/  FFMA.FTZ R49, R53, UR41, -R20.reuse ;  /* 0x0000002935317c23 */ /* 0x100fe20008010814 */
[----:B------:R-:W-:-:S01]  /*4010*/  FFMA.FTZ R53, R57, UR41, -R20 ;  /* 0x0000002939357c23 */ /* 0x000fc20008010814 */
[----:B------:R-:W-:Y:S01]  /*4020*/  F2FP.SATFINITE.E4M3.F32.PACK_AB_MERGE_C R202, R11, R10, R202 ;  /* 0x0000000a0bca723e */ /* 0x000fe200048070ca */
[----:B------:R-:W0:Y:S01]  /*4030*/  SHFL.BFLY PT, R88, R5, 0x2, 0x1f ;  /* 0x0c401f0005587f89 */ /* 0x000e2200000e0000 */
[----:B------:R-:W-:Y:S08]  /*4040*/  MUFU.EX2 R21, R21 ;  /* 0x0000001500157308 */ /* 0x000ff00000000800 */
[----:B------:R-:W1:Y:S08]  /*4050*/  MUFU.EX2 R26, R26 ;  /* 0x0000001a001a7308 */ /* 0x000e700000000800 */
[----:B------:R-:W-:Y:S01]  /*4060*/  MUFU.EX2 R27, R27 ;  /* 0x0000001b001b7308 */ /* 0x000fe20000000800 */
[----:B0-----:R-:W-:-:S07]  /*4070*/  FMNMX.FTZ R88, R5, R88, !PT ;  /* 0x0000005805587209 */ /* 0x001fce0007810000 */
[----:B------:R-:W-:Y:S01]  /*4080*/  MUFU.EX2 R76, R76 ;  /* 0x0000004c004c7308 */ /* 0x000fe20000000800 */
[----:B-1----:R-:W-:Y:S01]  /*4090*/  F2FP.SATFINITE.E4M3.F32.PACK_AB_MERGE_C R204, R26, R21, RZ ;  /* 0x000000151acc723e */ /* 0x002fe200048070ff */
[----:B------:R-:W0:Y:S03]  /*40a0*/  SHFL.BFLY PT, R5, R88, 0x1, 0x1f ;  /* 0x0c201f0058057f89 */ /* 0x000e2600000e0000 */
[----:B------:R-:W-:-:S03]  /*40b0*/  F2FP.SATFINITE.E4M3.F32.PACK_AB_MERGE_C R204, R24, R15, R204 ;  /* 0x0000000f18cc723e */ /* 0x000fc600048070cc */
[----:B------:R-:W-:Y:S08]  /*40c0*/  MUFU.EX2 R77, R77 ;  /* 0x0000004d004d7308 */ /* 0x000ff00000000800 */
[----:B------:R-:W1:Y:S08]  /*40d0*/  MUFU.EX2 R80, R80 ;  /* 0x0000005000507308 */ /* 0x000e700000000800 */
[----:B------:R-:W-:Y:S01]  /*40e0*/  MUFU.EX2 R60, R60 ;  /* 0x0000003c003c7308 */ /* 0x000fe20000000800 */
[----:B0-----:R-:W-:Y:S01]  /*40f0*/  FMNMX.FTZ R5, R88, R5, !PT ;  /* 0x0000000558057209 */ /* 0x001fe20007810000 */
[----:B------:R-:W-:-:S03]  /*4100*/  IMAD.U32 R88, RZ, RZ, UR41 ;  /* 0x00000029ff587e24 */ /* 0x000fc6000f8e00ff */
[C---:B------:R-:W-:Y:S01]  /*4110*/  FSETP.NEU.FTZ.AND P2, PT, R5.reuse, -INF , PT ;  /* 0xff8000000500780b */ /* 0x040fe20003f5d000 */
[----:B------:R-:W-:-:S02]  /*4120*/  FFMA.FTZ R88, R5, R88, -8 ;  /* 0xc100000005587423 */ /* 0x000fc40000010058 */
[----:B------:R-:W-:Y:S01]  /*4130*/  MUFU.EX2 R61, R61 ;  /* 0x0000003d003d7308 */ /* 0x000fe20000000800 */
[----:B-1----:R-:W-:Y:S02]  /*4140*/  F2FP.SATFINITE.E4M3.F32.PACK_AB_MERGE_C R206, R80, R77, RZ ;  /* 0x0000004d50ce723e */ /* 0x002fe400048070ff */
[----:B------:R-:W-:Y:S02]  /*4150*/  FSEL R88, R88, RZ, P2 ;  /* 0x000000ff58587208 */ /* 0x000fe40001000000 */
[----:B------:R-:W-:-:S03]  /*4160*/  F2FP.SATFINITE.E4M3.F32.PACK_AB_MERGE_C R206, R76, R27, R206 ;  /* 0x0000001b4cce723e */ /* 0x000fc600048070ce */
        /* <DEDUP_REMOVED lines=14> */
[----:B------:R-:W-:Y:S01]  /*4250*/  FADD.FTZ R70, R7, R8 ;  /* 0x0000000807467221 */ /* 0x000fe20000010000 */
[----:B------:R-:W-:-:S01]  /*4260*/  FFMA.FTZ R83, R87, UR41, -R88 ;  /* 0x0000002957537c23 */ /* 0x000fc20008010858 */
[----:B------:R-:W0:Y:S01]  /*4270*/  MUFU.EX2 R57, R57 ;  /* 0x0000003900397308 */ /* 0x000e220000000800 */
[----:B------:R-:W-:-:S01]  /*4280*/  FFMA.FTZ R94, R107, UR41, -R88 ;  /* 0x000000296b5e7c23 */ /* 0x000fc20008010858 */
[--C-:B------:R-:W-:Y:S01]  /*4290*/  FFMA.FTZ R87, R67, UR41, -R88.reuse ;  /* 0x0000002943577c23 */ /* 0x100fe20008010858 */
[----:B------:R-:W-:-:S01]  /*42a0*/  FFMA.FTZ R67, R71, UR41, -R88 ;  /* 0x0000002947437c23 */ /* 0x000fc20008010858 */
[----:B------:R-:W-:Y:S01]  /*42b0*/  FADD.FTZ R71, R9, R70 ;  /* 0x0000004609477221 */ /* 0x000fe20000010000 */
[----:B------:R-:W-:-:S01]  /*42c0*/  FFMA.FTZ R78, R78, UR41, -R88 ;  /* 0x000000294e4e7c23 */ /* 0x000fc20008010858 */
[--C-:B------:R-:W-:Y:S01]  /*42d0*/  FFMA.FTZ R79, R79, UR41, -R88.reuse ;  /* 0x000000294f4f7c23 */ /* 0x100fe20008010858 */
[----:B------:R-:W-:-:S01]  /*42e0*/  FFMA.FTZ R70, R46, UR41, -R88 ;  /* 0x000000292e467c23 */ /* 0x000fc20008010858 */
[----:B------:R-:W1:Y:S01]  /*42f0*/  MUFU.EX2 R89, R89 ;  /* 0x0000005900597308 */ /* 0x000e620000000800 */
[----:B------:R-:W-:-:S01]  /*4300*/  FADD.FTZ R71, R12, R71 ;  /* 0x000000470c477221 */ /* 0x000fc20000010000 */
[----:B------:R-:W-:-:S02]  /*4310*/  @!P1 VIADD R46, R6, 0x33440 ;  /* 0x00033440062e9836 */ /* 0x000fc40000000000 */
[----:B------:R-:W-:-:S01]  /*4320*/  FFMA.FTZ R90, R90, UR41, -R88 ;  /* 0x000000295a5a7c23 */ /* 0x000fc20008010858 */
[--C-:B------:R-:W-:Y:S01]  /*4330*/  FFMA.FTZ R91, R91, UR41, -R88.reuse ;  /* 0x000000295b5b7c23 */ /* 0x100fe20008010858 */
[----:B------:R-:W-:-:S01]  /*4340*/  FFMA.FTZ R62, R62, UR41, -R88 ;  /* 0x000000293e3e7c23 */ /* 0x000fc20008010858 */
[----:B------:R-:W-:Y:S01]  /*4350*/  FFMA.FTZ R63, R63, UR41, -R88 ;  /* 0x000000293f3f7c23 */ /* 0x000fe20008010858 */
[----:B------:R-:W-:Y:S01]  /*4360*/  @!P1 PRMT R46, RZ, 0x654, R46 ;  /* 0x00000654ff2e9816 */ /* 0x000fe2000000002e */
[----:B------:R-:W2:Y:S01]  /*4370*/  MUFU.EX2 R92, R92 ;  /* 0x0000005c005c7308 */ /* 0x000ea20000000800 */
[----:B0-----:R-:W-:-:S01]  /*4380*/  FADD.FTZ R98, R20, R57 ;  /* 0x0000003914627221 */ /* 0x001fc20000010000 */
[--C-:B------:R-:W-:Y:S01]  /*4390*/  FFMA.FTZ R54, R54, UR41, -R88.reuse ;  /* 0x0000002936367c23 */ /* 0x100fe20008010858 */
[----:B------:R0:W-:Y:S01]  /*43a0*/  @!P1 SYNCS.ARRIVE.TRANS64.RED.A1T0 RZ, [R46+URZ], RZ ;  /* 0x000000ff2eff99a7 */ /* 0x0001e2000810043f */
[----:B------:R-:W-:-:S01]  /*43b0*/  FFMA.FTZ R74, R74, UR41, -R88 ;  /* 0x000000294a4a7c23 */ /* 0x000fc20008010858 */
[--C-:B------:R-:W-:Y:S01]  /*43c0*/  FFMA.FTZ R75, R75, UR41, -R88.reuse ;  /* 0x000000294b4b7c23 */ /* 0x100fe20008010858 */
[----:B------:R-:W-:-:S01]  /*43d0*/  FFMA.FTZ R47, R47, UR41, -R88 ;  /* 0x000000292f2f7c23 */ /* 0x000fc20008010858 */
[----:B------:R-:W-:Y:S01]  /*43e0*/  FFMA.FTZ R50, R50, UR41, -R88 ;  /* 0x0000002932327c23 */ /* 0x000fe20008010858 */
[----:B------:R-:W3:Y:S01]  /*43f0*/  MUFU.EX2 R56, R56 ;  /* 0x0000003800387308 */ /* 0x000ee20000000800 */
[----:B-1----:R-:W-:-:S01]  /*4400*/  FADD.FTZ R97, R89, R98 ;  /* 0x0000006259617221 */ /* 0x002fc20000010000 */
[----:B------:R-:W-:Y:S01]  /*4410*/  FADD.FTZ R98, R10, R71 ;  /* 0x000000470a627221 */ /* 0x000fe20000010000 */
[----:B------:R-:W-:-:S01]  /*4420*/  FFMA.FTZ R51, R51, UR41, -R88 ;  /* 0x0000002933337c23 */ /* 0x000fc20008010858 */
[--C-:B------:R-:W-:Y:S01]  /*4430*/  FFMA.FTZ R55, R55, UR41, -R88.reuse ;  /* 0x0000002937377c23 */ /* 0x100fe20008010858 */
[----:B------:R-:W-:-:S01]  /*4440*/  FFMA.FTZ R58, R58, UR41, -R88 ;  /* 0x000000293a3a7c23 */ /* 0x000fc20008010858 */
[----:B------:R-:W-:Y:S01]  /*4450*/  FADD.FTZ R98, R11, R98 ;  /* 0x000000620b627221 */ /* 0x000fe20000010000 */
[----:B------:R-:W-:-:S01]  /*4460*/  FFMA.FTZ R59, R59, UR41, -R88 ;  /* 0x000000293b3b7c23 */ /* 0x000fc20008010858 */
[----:B------:R-:W1:Y:S01]  /*4470*/  MUFU.EX2 R85, R85 ;  /* 0x0000005500557308 */ /* 0x000e620000000800 */
[----:B--2---:R-:W-:-:S01]  /*4480*/  FADD.FTZ R97, R92, R97 ;  /* 0x000000615c617221 */ /* 0x004fc20000010000 */
[----:B------:R-:W-:Y:S01]  /*4490*/  FADD.FTZ R71, R13, R98 ;  /* 0x000000620d477221 */ /* 0x000fe20000010000 */
[----:B------:R-:W-:-:S01]  /*44a0*/  FFMA.FTZ R31, R31, UR41, -R88 ;  /* 0x000000291f1f7c23 */ /* 0x000fc20008010858 */
[--C-:B------:R-:W-:Y:S01]  /*44b0*/  FFMA.FTZ R34, R34, UR41, -R88.reuse ;  /* 0x0000002922227c23 */ /* 0x100fe20008010858 */
[----:B------:R-:W-:-:S01]  /*44c0*/  FFMA.FTZ R35, R35, UR41, -R88 ;  /* 0x0000002923237c23 */ /* 0x000fc20008010858 */
[----:B0-----:R-:W-:Y:S01]  /*44d0*/  FADD.FTZ R46, R14, R71 ;  /* 0x000000470e2e7221 */ /* 0x001fe20000010000 */
[----:B------:R-:W-:-:S01]  /*44e0*/  FFMA.FTZ R38, R38, UR41, -R88 ;  /* 0x0000002926267c23 */ /* 0x000fc20008010858 */
[----:B------:R-:W0:Y:S01]  /*44f0*/  MUFU.EX2 R93, R93 ;  /* 0x0000005d005d7308 */ /* 0x000e220000000800 */
[----:B---3--:R-:W-:-:S01]  /*4500*/  FADD.FTZ R100, R56, R97 ;  /* 0x0000006138647221 */ /* 0x008fc20000010000 */
[----:B------:R-:W-:Y:S01]  /*4510*/  FADD.FTZ R71, R15, R46 ;  /* 0x0000002e0f477221 */ /* 0x000fe20000010000 */
[----:B------:R-:W-:-:S01]  /*4520*/  FFMA.FTZ R73, R73, UR41, -R88 ;  /* 0x0000002949497c23 */ /* 0x000fc20008010858 */
[--C-:B------:R-:W-:Y:S01]  /*4530*/  FFMA.FTZ R42, R42, UR41, -R88.reuse ;  /* 0x000000292a2a7c23 */ /* 0x100fe20008010858 */
[----:B------:R-:W-:-:S01]  /*4540*/  FFMA.FTZ R43, R43, UR41, -R88 ;  /* 0x000000292b2b7c23 */ /* 0x000fc20008010858 */
[----:B------:R-:W-:Y:S01]  /*4550*/  PLOP3.LUT P1, PT, PT, PT, UP0, 0x80, 0x0 ;  /* 0x000000000000781c */ /* 0x000fe20003f2f008 */
[----:B------:R-:W-:Y:S01]  /*4560*/  IMAD.MOV.U32 R99, RZ, RZ, R25 ;  /* 0x000000ffff637224 */ /* 0x000fe200078e0019 */
[----:B------:R-:W2:Y:S01]  /*4570*/  MUFU.EX2 R94, R94 ;  /* 0x0000005e005e7308 */ /* 0x000ea20000000800 */
[----:B-1----:R-:W-:-:S01]  /*4580*/  FADD.FTZ R100, R85, R100 ;  /* 0x0000006455647221 */ /* 0x002fc20000010000 */
[----:B------:R-:W-:Y:S01]  /*4590*/  F2FP.SATFINITE.E4M3.F32.PACK_AB_MERGE_C R201, R92, R89, RZ ;  /* 0x000000595cc9723e */ /* 0x000fe200048070ff */
[----:B------:R-:W-:-:S02]  /*45a0*/  IMAD.MOV.U32 R89, RZ, RZ, R25 ;  /* 0x000000ffff597224 */ /* 0x000fc400078e0019 */
[----:B------:R-:W-:Y:S01]  /*45b0*/  IMAD.MOV.U32 R92, RZ, RZ, R25 ;  /* 0x000000ffff5c7224 */ /* 0x000fe200078e0019 */
[----:B------:R-:W-:Y:S01]  /*45c0*/  F2FP.SATFINITE.E4M3.F32.PACK_AB_MERGE_C R201, R57, R20, R201 ;  /* 0x0000001439c9723e */ /* 0x000fe200048070c9 */
[----:B------:R-:W-:Y:S01]  /*45d0*/  IMAD.MOV.U32 R57, RZ, RZ, R25 ;  /* 0x000000ffff397224 */ /* 0x000fe200078e0019 */
[----:B------:R-:W1:Y:S01]  /*45e0*/  MUFU.EX2 R78, R78 ;  /* 0x0000004e004e7308 */ /* 0x000e620000000800 */
[----:B0-----:R-:W-:-:S01]  /*45f0*/  FADD.FTZ R97, R93, R100 ;  /* 0x000000645d617221 */ /* 0x001fc20000010000 */
[--C-:B------:R-:W-:Y:S02]  /*4600*/  IMAD.MOV.U32 R100, RZ, RZ, R25.reuse ;  /* 0x000000ffff647224 */ /* 0x100fe400078e0019 */
[--C-:B------:R-:W-:Y:S02]  /*4610*/  IMAD.MOV.U32 R103, RZ, RZ, R25.reuse ;  /* 0x000000ffff677224 */ /* 0x100fe400078e0019 */
[----:B------:R-:W-:Y:S02]  /*4620*/  IMAD.MOV.U32 R102, RZ, RZ, R25 ;  /* 0x000000ffff667224 */ /* 0x000fe400078e0019 */
[----:B------:R-:W0:Y:S01]  /*4630*/  MUFU.EX2 R79, R79 ;  /* 0x0000004f004f7308 */ /* 0x000e220000000800 */
[----:B--2---:R-:W-:-:S01]  /*4640*/  FADD.FTZ R97, R94, R97 ;  /* 0x000000615e617221 */ /* 0x004fc20000010000 */
[----:B------:R-:W-:Y:S01]  /*4650*/  F2FP.SATFINITE.E4M3.F32.PACK_AB_MERGE_C R203, R94, R93, RZ ;  /* 0x0000005d5ecb723e */ /* 0x000fe200048070ff */
[----:B------:R-:W-:-:S02]  /*4660*/  IMAD.MOV.U32 R93, RZ, RZ, R25 ;  /* 0x000000ffff5d7224 */ /* 0x000fc400078e0019 */
[----:B------:R-:W-:Y:S01]  /*4670*/  IMAD.MOV.U32 R94, RZ, RZ, R25 ;  /* 0x000000ffff5e7224 */ /* 0x000fe200078e0019 */
[----:B------:R-:W-:Y:S01]  /*4680*/  F2FP.SATFINITE.E4M3.F32.PACK_AB_MERGE_C R203, R85, R56, R203 ;  /* 0x0000003855cb723e */ /* 0x000fe200048070cb */
[----:B------:R-:W-:Y:S01]  /*4690*/  IMAD.MOV.U32 R56, RZ, RZ, R25 ;  /* 0x000000ffff387224 */ /* 0x000fe200078e0019 */
[----:B------:R-:W2:Y:S01]  /*46a0*/  MUFU.EX2 R95, R95 ;  /* 0x0000005f005f7308 */ /* 0x000ea20000000800 */
[----:B-1----:R-:W-:-:S01]  /*46b0*/  FADD.FTZ R46, R78, R97 ;  /* 0x000000614e2e7221 */ /* 0x002fc20000010000 */
[--C-:B------:R-:W-:Y:S02]  /*46c0*/  IMAD.MOV.U32 R85, RZ, RZ, R25.reuse ;  /* 0x000000ffff557224 */ /* 0x100fe400078e0019 */
[--C-:B------:R-:W-:Y:S02]  /*46d0*/  IMAD.MOV.U32 R107, RZ, RZ, R25.reuse ;  /* 0x000000ffff6b7224 */ /* 0x100fe400078e0019 */
[----:B------:R-:W-:Y:S02]  /*46e0*/  IMAD.MOV.U32 R106, RZ, RZ, R25 ;  /* 0x000000ffff6a7224 */ /* 0x000fe400078e0019 */
[----:B------:R-:W1:Y:S01]  /*46f0*/  MUFU.EX2 R96, R96 ;  /* 0x0000006000607308 */ /* 0x000e620000000800 */
[----:B0-----:R-:W-:-:S01]  /*4700*/  FADD.FTZ R98, R79, R46 ;  /* 0x0000002e4f627221 */ /* 0x001fc20000010000 */
[----:B------:R-:W-:Y:S01]  /*4710*/  FFMA.FTZ R46, R30, UR41, -R88 ;  /* 0x000000291e2e7c23 */ /* 0x000fe20008010858 */
[----:B------:R-:W-:-:S05]  /*4720*/  IMAD.MOV.U32 R88, RZ, RZ, R25 ;  /* 0x000000ffff587224 */ /* 0x000fca00078e0019 */
[----:B------:R-:W0:Y:S01]  /*4730*/  MUFU.EX2 R82, R82 ;  /* 0x0000005200527308 */ /* 0x000e220000000800 */
[----:B--2---:R-:W-:-:S07]  /*4740*/  FADD.FTZ R97, R95, R98 ;  /* 0x000000625f617221 */ /* 0x004fce0000010000 */
[----:B------:R2:W-:Y:S01]  /*4750*/  MUFU.EX2 R6, R70 ;  /* 0x0000004600067308 */ /* 0x0005e20000000800 */
[----:B-1----:R-:W-:-:S01]  /*4760*/  FADD.FTZ R97, R96, R97 ;  /* 0x0000006160617221 */ /* 0x002fc20000010000 */
[----:B------:R-:W-:Y:S01]  /*4770*/  F2FP.SATFINITE.E4M3.F32.PACK_AB_MERGE_C R95, R96, R95, RZ ;  /* 0x0000005f605f723e */ /* 0x000fe200048070ff */
[----:B------:R-:W-:-:S03]  /*4780*/  IMAD.MOV.U32 R96, RZ, RZ, R25 ;  /* 0x000000ffff607224 */ /* 0x000fc600078e0019 */
[----:B------:R-:W-:Y:S01]  /*4790*/  F2FP.SATFINITE.E4M3.F32.PACK_AB_MERGE_C R205, R79, R78, R95 ;  /* 0x0000004e4fcd723e */ /* 0x000fe2000480705f */
[----:B------:R-:W-:Y:S01]  /*47a0*/  IMAD.MOV.U32 R79, RZ, RZ, R25 ;  /* 0x000000ffff4f7224 */ /* 0x000fe200078e0019 */
[----:B------:R-:W1:Y:S01]  /*47b0*/  MUFU.EX2 R83, R83 ;  /* 0x0000005300537308 */ /* 0x000e620000000800 */
[----:B--2---:R-:W-:-:S01]  /*47c0*/  FADD.FTZ R70, R24, R71 ;  /* 0x0000004718467221 */ /* 0x004fc20000010000 */
[--C-:B------:R-:W-:Y:S02]  /*47d0*/  IMAD.MOV.U32 R24, RZ, RZ, R25.reuse ;  /* 0x000000ffff187224 */ /* 0x100fe400078e0019 */
[--C-:B------:R-:W-:Y:S02]  /*47e0*/  IMAD.MOV.U32 R78, RZ, RZ, R25.reuse ;  /* 0x000000ffff4e7224 */ /* 0x100fe400078e0019 */
[----:B------:R-:W-:Y:S01]  /*47f0*/  FADD.FTZ R71, R21, R70 ;  /* 0x0000004615477221 */ /* 0x000fe20000010000 */
[----:B------:R-:W-:Y:S01]  /*4800*/  IMAD.MOV.U32 R95, RZ, RZ, R25 ;  /* 0x000000ffff5f7224 */ /* 0x000fe200078e0019 */
[----:B------:R-:W2:Y:S02]  /*4810*/  MUFU.EX2 R90, R90 ;  /* 0x0000005a005a7308 */ /* 0x000ea40000000800 */
[----:B------:R-:W-:-:S01]  /*4820*/  FADD.FTZ R70, R26, R71 ;  /* 0x000000471a467221 */ /* 0x000fc20000010000 */
[----:B------:R-:W-:-:S03]  /*4830*/  IMAD.MOV.U32 R26, RZ, RZ, R25 ;  /* 0x000000ffff1a7224 */ /* 0x000fc600078e0019 */
[----:B------:R-:W-:Y:S01]  /*4840*/  FADD.FTZ R71, R27, R70 ;  /* 0x000000461b477221 */ /* 0x000fe20000010000 */
[----:B0-----:R-:W-:-:S01]  /*4850*/  FADD.FTZ R70, R82, R97 ;  /* 0x0000006152467221 */ /* 0x001fc20000010000 */
[----:B------:R-:W-:Y:S01]  /*4860*/  IMAD.MOV.U32 R27, RZ, RZ, R25 ;  /* 0x000000ffff1b7224 */ /* 0x000fe200078e0019 */
[----:B------:R-:W0:Y:S01]  /*4870*/  MUFU.EX2 R91, R91 ;  /* 0x0000005b005b7308 */ /* 0x000e220000000800 */
[----:B------:R-:W-:-:S01]  /*4880*/  FADD.FTZ R98, R76, R71 ;  /* 0x000000474c627221 */ /* 0x000fc20000010000 */
[----:B-1----:R-:W-:Y:S01]  /*4890*/  FADD.FTZ R71, R83, R70 ;  /* 0x0000004653477221 */ /* 0x002fe20000010000 */
[--C-:B------:R-:W-:Y:S02]  /*48a0*/  IMAD.MOV.U32 R70, RZ, RZ, R25.reuse ;  /* 0x000000ffff467224 */ /* 0x100fe400078e0019 */
[----:B------:R-:W-:Y:S01]  /*48b0*/  FADD.FTZ R97, R77, R98 ;  /* 0x000000624d617221 */ /* 0x000fe20000010000 */
[----:B------:R-:W-:Y:S02]  /*48c0*/  IMAD.MOV.U32 R77, RZ, RZ, R25 ;  /* 0x000000ffff4d7224 */ /* 0x000fe400078e0019 */
[----:B------:R-:W1:Y:S01]  /*48d0*/  MUFU.EX2 R62, R62 ;  /* 0x0000003e003e7308 */ /* 0x000e620000000800 */
[----:B------:R-:W-:-:S01]  /*48e0*/  FADD.FTZ R97, R80, R97 ;  /* 0x0000006150617221 */ /* 0x000fc20000010000 */
[----:B------:R-:W-:-:S02]  /*48f0*/  IMAD.MOV.U32 R76, RZ, RZ, R25 ;  /* 0x000000ffff4c7224 */ /* 0x000fc400078e0019 */
[----:B------:R-:W-:Y:S02]  /*4900*/  IMAD.MOV.U32 R80, RZ, RZ, R25 ;  /* 0x000000ffff507224 */ /* 0x000fe400078e0019 */
[----:B------:R-:W-:Y:S01]  /*4910*/  FADD.FTZ R12, R60, R97 ;  /* 0x000000613c0c7221 */ /* 0x000fe20000010000 */
[--C-:B------:R-:W-:Y:S01]  /*4920*/  IMAD.MOV.U32 R97, RZ, RZ, R25.reuse ;  /* 0x000000ffff617224 */ /* 0x100fe200078e0019 */
[----:B------:R-:W3:Y:S01]  /*4930*/  MUFU.EX2 R63, R63 ;  /* 0x0000003f003f7308 */ /* 0x000ee20000000800 */
[----:B------:R-:W-:-:S07]  /*4940*/  IMAD.MOV.U32 R98, RZ, RZ, R25 ;  /* 0x000000ffff627224 */ /* 0x000fce00078e0019 */
[----:B------:R-:W4:Y:S08]  /*4950*/  MUFU.EX2 R86, R86 ;  /* 0x0000005600567308 */ /* 0x000f300000000800 */
[----:B------:R2:W-:Y:S08]  /*4960*/  MUFU.EX2 R30, R54 ;  /* 0x00000036001e7308 */ /* 0x0005f00000000800 */
[----:B------:R-:W5:Y:S01]  /*4970*/  MUFU.EX2 R81, R81 ;  /* 0x0000005100517308 */ /* 0x000f620000000800 */
[----:B--2---:R-:W-:-:S01]  /*4980*/  FADD.FTZ R54, R90, R71 ;  /* 0x000000475a367221 */ /* 0x004fc20000010000 */
[----:B0-----:R-:W-:Y:S01]  /*4990*/  F2FP.SATFINITE.E4M3.F32.PACK_AB_MERGE_C R90, R91, R90, RZ ;  /* 0x0000005a5b5a723e */ /* 0x001fe200048070ff */
[----:B------:R-:W-:-:S02]  /*49a0*/  IMAD.MOV.U32 R71, RZ, RZ, R25 ;  /* 0x000000ffff477224 */ /* 0x000fc400078e0019 */
[----:B------:R-:W-:Y:S01]  /*49b0*/  FADD.FTZ R9, R91, R54 ;  /* 0x000000365b097221 */ /* 0x000fe20000010000 */
[----:B------:R-:W-:Y:S01]  /*49c0*/  F2FP.SATFINITE.E4M3.F32.PACK_AB_MERGE_C R207, R83, R82, R90 ;  /* 0x0000005253cf723e */ /* 0x000fe2000480705a */
[----:B------:R-:W-:Y:S01]  /*49d0*/  IMAD.MOV.U32 R54, RZ, RZ, R25 ;  /* 0x000000ffff367224 */ /* 0x000fe200078e0019 */
[----:B------:R-:W0:Y:S01]  /*49e0*/  MUFU.EX2 R87, R87 ;  /* 0x0000005700577308 */ /* 0x000e220000000800 */
[----:B-1----:R-:W-:-:S01]  /*49f0*/  FADD.FTZ R14, R62, R9 ;  /* 0x000000093e0e7221 */ /* 0x002fc20000010000 */
[----:B------:R-:W-:Y:S01]  /*4a00*/  FADD.FTZ R9, R61, R12 ;  /* 0x0000000c3d097221 */ /* 0x000fe20000010000 */
[----:B------:R-:W-:Y:S02]  /*4a10*/  IMAD.MOV.U32 R83, RZ, RZ, R25 ;  /* 0x000000ffff537224 */ /* 0x000fe400078e0019 */
[----:B---3--:R-:W-:Y:S01]  /*4a20*/  FADD.FTZ R13, R63, R14 ;  /* 0x0000000e3f0d7221 */ /* 0x008fe20000010000 */
[----:B------:R-:W-:-:S01]  /*4a30*/  FADD.FTZ R12, R64, R9 ;  /* 0x00000009400c7221 */ /* 0x000fc20000010000 */
[----:B------:R-:W-:Y:S01]  /*4a40*/  IMAD.MOV.U32 R82, RZ, RZ, R25 ;  /* 0x000000ffff527224 */ /* 0x000fe200078e0019 */
[----:B------:R-:W1:Y:S01]  /*4a50*/  MUFU.EX2 R65, R65 ;  /* 0x0000004100417308 */ /* 0x000e620000000800 */
[----:B----4-:R-:W-:-:S01]  /*4a60*/  FADD.FTZ R14, R86, R13 ;  /* 0x0000000d560e7221 */ /* 0x010fc20000010000 */
[C---:B-----5:R-:W-:Y:S01]  /*4a70*/  FADD.FTZ R12, R81.reuse, R12 ;  /* 0x0000000c510c7221 */ /* 0x060fe20000010000 */
[----:B------:R-:W-:Y:S01]  /*4a80*/  F2FP.SATFINITE.E4M3.F32.PACK_AB_MERGE_C R208, R81, R64, RZ ;  /* 0x0000004051d0723e */ /* 0x000fe200048070ff */
[----:B------:R-:W-:-:S02]  /*4a90*/  IMAD.MOV.U32 R64, RZ, RZ, R25 ;  /* 0x000000ffff407224 */ /* 0x000fc400078e0019 */
[----:B------:R-:W-:Y:S01]  /*4aa0*/  IMAD.MOV.U32 R81, RZ, RZ, R25 ;  /* 0x000000ffff517224 */ /* 0x000fe200078e0019 */
[----:B------:R-:W-:Y:S01]  /*4ab0*/  F2FP.SATFINITE.E4M3.F32.PACK_AB_MERGE_C R208, R61, R60, R208 ;  /* 0x0000003c3dd0723e */ /* 0x000fe200048070d0 */
[----:B------:R-:W2:Y:S01]  /*4ac0*/  MUFU.EX2 R66, R66 ;  /* 0x0000004200427308 */ /* 0x000ea20000000800 */
[----:B0-----:R-:W-:-:S01]  /*4ad0*/  FADD.FTZ R9, R87, R14 ;  /* 0x0000000e57097221 */ /* 0x001fc20000010000 */
[----:B------:R-:W-:Y:S01]  /*4ae0*/  F2FP.SATFINITE.E4M3.F32.PACK_AB_MERGE_C R86, R87, R86, RZ ;  /* 0x000000565756723e */ /* 0x000fe200048070ff */
[--C-:B------:R-:W-:Y:S02]  /*4af0*/  IMAD.MOV.U32 R61, RZ, RZ, R25.reuse ;  /* 0x000000ffff3d7224 */ /* 0x100fe400078e0019 */
[--C-:B------:R-:W-:Y:S01]  /*4b00*/  IMAD.MOV.U32 R60, RZ, RZ, R25.reuse ;  /* 0x000000ffff3c7224 */ /* 0x100fe200078e0019 */
[----:B------:R-:W-:Y:S01]  /*4b10*/  F2FP.SATFINITE.E4M3.F32.PACK_AB_MERGE_C R209, R63, R62, R86 ;  /* 0x0000003e3fd1723e */ /* 0x000fe20004807056 */
[----:B------:R-:W-:Y:S01]  /*4b20*/  IMAD.MOV.U32 R63, RZ, RZ, R25 ;  /* 0x000000ffff3f7224 */ /* 0x000fe200078e0019 */
[----:B------:R-:W0:Y:S01]  /*4b30*/  MUFU.EX2 R68, R68 ;  /* 0x0000004400447308 */ /* 0x000e220000000800 */
[----:B-1----:R-:W-:-:S01]  /*4b40*/  FADD.FTZ R13, R65, R12 ;  /* 0x0000000c410d7221 */ /* 0x002fc20000010000 */
[----:B------:R-:W-:-:S02]  /*4b50*/  IMAD.MOV.U32 R62, RZ, RZ, R25 ;  /* 0x000000ffff3e7224 */ /* 0x000fc400078e0019 */
[--C-:B------:R-:W-:Y:S02]  /*4b60*/  IMAD.MOV.U32 R87, RZ, RZ, R25.reuse ;  /* 0x000000ffff577224 */ /* 0x100fe400078e0019 */
[----:B------:R-:W-:Y:S02]  /*4b70*/  IMAD.MOV.U32 R86, RZ, RZ, R25 ;  /* 0x000000ffff567224 */ /* 0x000fe400078e0019 */
[----:B------:R-:W1:Y:S01]  /*4b80*/  MUFU.EX2 R67, R67 ;  /* 0x0000004300437308 */ /* 0x000e620000000800 */
[----:B--2---:R-:W-:-:S01]  /*4b90*/  FADD.FTZ R12, R66, R9 ;  /* 0x00000009420c7221 */ /* 0x004fc20000010000 */
[--C-:B------:R-:W-:Y:S02]  /*4ba0*/  IMAD.MOV.U32 R91, RZ, RZ, R25.reuse ;  /* 0x000000ffff5b7224 */ /* 0x100fe400078e0019 */
[----:B------:R-:W-:-:S04]  /*4bb0*/  IMAD.MOV.U32 R90, RZ, RZ, R25 ;  /* 0x000000ffff5a7224 */ /* 0x000fc800078e0019 */
        /* <DEDUP_REMOVED lines=9> */
[C---:B-1----:R-:W-:Y:S01]  /*4c50*/  F2FP.SATFINITE.E4M3.F32.PACK_AB_MERGE_C R210, R72.reuse, R69, RZ ;  /* 0x0000004548d2723e */ /* 0x042fe200048070ff */
[----:B------:R-:W-:Y:S01]  /*4c60*/  FADD.FTZ R72, R72, R13 ;  /* 0x0000000d48487221 */ /* 0x000fe20000010000 */
[--C-:B------:R-:W-:Y:S02]  /*4c70*/  IMAD.MOV.U32 R69, RZ, RZ, R25.reuse ;  /* 0x000000ffff457224 */ /* 0x100fe400078e0019 */
[----:B------:R-:W-:Y:S01]  /*4c80*/  F2FP.SATFINITE.E4M3.F32.PACK_AB_MERGE_C R210, R68, R65, R210 ;  /* 0x0000004144d2723e */ /* 0x000fe200048070d2 */
[--C-:B------:R-:W-:Y:S02]  /*4c90*/  IMAD.MOV.U32 R65, RZ, RZ, R25.reuse ;  /* 0x000000ffff417224 */ /* 0x100fe400078e0019 */
[----:B------:R-:W1:Y:S01]  /*4ca0*/  MUFU.EX2 R44, R44 ;  /* 0x0000002c002c7308 */ /* 0x000e620000000800 */
[C---:B--2---:R-:W-:Y:S01]  /*4cb0*/  F2FP.SATFINITE.E4M3.F32.PACK_AB_MERGE_C R74, R75.reuse, R74, RZ ;  /* 0x0000004a4b4a723e */ /* 0x044fe200048070ff */
[----:B------:R-:W-:Y:S01]  /*4cc0*/  FADD.FTZ R75, R75, R8 ;  /* 0x000000084b4b7221 */ /* 0x000fe20000010000 */
[----:B------:R-:W-:-:S02]  /*4cd0*/  IMAD.MOV.U32 R68, RZ, RZ, R25 ;  /* 0x000000ffff447224 */ /* 0x000fc400078e0019 */
[----:B------:R-:W-:Y:S01]  /*4ce0*/  F2FP.SATFINITE.E4M3.F32.PACK_AB_MERGE_C R211, R67, R66, R74 ;  /* 0x0000004243d3723e */ /* 0x000fe2000480704a */
[----:B------:R-:W-:-:S01]  /*4cf0*/  FADD.FTZ R8, R6, R75 ;  /* 0x0000004b06087221 */ /* 0x000fc20000010000 */
        /* <DEDUP_REMOVED lines=9> */
[----:B------:R-:W1:Y:S01]  /*4d90*/  MUFU.EX2 R50, R50 ;  /* 0x0000003200327308 */ /* 0x000e620000000800 */
[----:B--2---:R-:W-:-:S07]  /*4da0*/  FADD.FTZ R7, R47, R8 ;  /* 0x000000082f077221 */ /* 0x004fce0000010000 */
[----:B------:R-:W2:Y:S01]  /*4db0*/  MUFU.EX2 R51, R51 ;  /* 0x0000003300337308 */ /* 0x000ea20000000800 */
[----:B0-----:R-:W-:-:S07]  /*4dc0*/  FADD.FTZ R9, R45, R10 ;  /* 0x0000000a2d097221 */ /* 0x001fce0000010000 */
[----:B------:R-:W0:Y:S01]  /*4dd0*/  MUFU.EX2 R84, R84 ;  /* 0x0000005400547308 */ /* 0x000e220000000800 */
[----:B-1----:R-:W-:-:S07]  /*4de0*/  FADD.FTZ R8, R50, R7 ;  /* 0x0000000732087221 */ /* 0x002fce0000010000 */
[----:B------:R-:W1:Y:S01]  /*4df0*/  MUFU.EX2 R48, R48 ;  /* 0x0000003000307308 */ /* 0x000e620000000800 */
[C---:B--2---:R-:W-:Y:S01]  /*4e00*/  F2FP.SATFINITE.E4M3.F32.PACK_AB_MERGE_C R50, R51.reuse, R50, RZ ;  /* 0x000000323332723e */ /* 0x044fe200048070ff */
[----:B------:R-:W-:-:S03]  /*4e10*/  FADD.FTZ R51, R51, R8 ;  /* 0x0000000833337221 */ /* 0x000fc60000010000 */
[----:B------:R-:W-:Y:S01]  /*4e20*/  F2FP.SATFINITE.E4M3.F32.PACK_AB_MERGE_C R213, R47, R6, R50 ;  /* 0x000000062fd5723e */ /* 0x000fe20004807032 */
[----:B------:R-:W-:-:S01]  /*4e30*/  FADD.FTZ R10, R30, R51 ;  /* 0x000000331e0a7221 */ /* 0x000fc20000010000 */
[----:B------:R-:W-:Y:S01]  /*4e40*/  IMAD.MOV.U32 R47, RZ, RZ, R25 ;  /* 0x000000ffff2f7224 */ /* 0x000fe200078e0019 */
        /* <DEDUP_REMOVED lines=12> */
[----:B------:R-:W-:Y:S01]  /*4f10*/  MUFU.EX2 R52, R52 ;  /* 0x0000003400347308 */ /* 0x000fe20000000800 */
[----:B--2---:R-:W-:-:S07]  /*4f20*/  FADD.FTZ R7, R49, R8 ;  /* 0x0000000831077221 */ /* 0x004fce0000010000 */
[----:B------:R-:W1:Y:S01]  /*4f30*/  MUFU.EX2 R53, R53 ;  /* 0x0000003500357308 */ /* 0x000e620000000800 */
[----:B0-----:R-:W-:-:S07]  /*4f40*/  FADD.FTZ R9, R55, R10 ;  /* 0x0000000a37097221 */ /* 0x001fce0000010000 */
[----:B------:R-:W0:Y:S08]  /*4f50*/  MUFU.EX2 R58, R58 ;  /* 0x0000003a003a7308 */ /* 0x000e300000000800 */
[----:B------:R-:W2:Y:S01]  /*4f60*/  MUFU.EX2 R59, R59 ;  /* 0x0000003b003b7308 */ /* 0x000ea20000000800 */
[----:B-1----:R-:W-:Y:S01]  /*4f70*/  F2FP.SATFINITE.E4M3.F32.PACK_AB_MERGE_C R214, R53, R52, RZ ;  /* 0x0000003435d6723e */ /* 0x002fe200048070ff */
[----:B------:R-:W-:-:S03]  /*4f80*/  FADD.FTZ R52, R52, R7 ;  /* 0x0000000734347221 */ /* 0x000fc60000010000 */
[----:B------:R-:W-:Y:S01]  /*4f90*/  F2FP.SATFINITE.E4M3.F32.PACK_AB_MERGE_C R214, R49, R48, R214 ;  /* 0x0000003031d6723e */ /* 0x000fe200048070d6 */
[----:B------:R-:W-:-:S01]  /*4fa0*/  FADD.FTZ R53, R53, R52 ;  /* 0x0000003435357221 */ /* 0x000fc20000010000 */
[----:B------:R-:W-:Y:S01]  /*4fb0*/  IMAD.MOV.U32 R49, RZ, RZ, R25 ;  /* 0x000000ffff317224 */ /* 0x000fe200078e0019 */
[----:B------:R-:W-:Y:S01]  /*4fc0*/  MUFU.EX2 R32, R32 ;  /* 0x0000002000207308 */ /* 0x000fe20000000800 */
[----:B0-----:R-:W-:-:S01]  /*4fd0*/  FADD.FTZ R8, R58, R9 ;  /* 0x000000093a087221 */ /* 0x001fc20000010000 */
[--C-:B------:R-:W-:Y:S02]  /*4fe0*/  IMAD.MOV.U32 R48, RZ, RZ, R25.reuse ;  /* 0x000000ffff307224 */ /* 0x100fe400078e0019 */
[----:B------:R-:W-:-:S04]  /*4ff0*/  IMAD.MOV.U32 R52, RZ, RZ, R25 ;  /* 0x000000ffff347224 */ /* 0x000fc800078e0019 */
        /* <DEDUP_REMOVED lines=22> */
[----:B------:R-:W0:Y:S01]  /*5160*/  MUFU.EX2 R35, R35 ;  /* 0x0000002300237308 */ /* 0x000e220000000800 */
[----:B-1----:R-:W-:-:S01]  /*5170*/  FADD.FTZ R7, R31, R10 ;  /* 0x0000000a1f077221 */ /* 0x002fc20000010000 */
        /* <DEDUP_REMOVED lines=10> */
[--C-:B------:R-:W-:Y:S02]  /*5220*/  IMAD.MOV.U32 R34, RZ, RZ, R25.reuse ;  /* 0x000000ffff227224 */ /* 0x100fe400078e0019 */
[----:B------:R-:W-:-:S05]  /*5230*/  IMAD.MOV.U32 R46, RZ, RZ, R25 ;  /* 0x000000ffff2e7224 */ /* 0x000fca00078e0019 */
[----:B------:R-:W2:Y:S01]  /*5240*/  MUFU.EX2 R38, R38 ;  /* 0x0000002600267308 */ /* 0x000ea20000000800 */
[----:B-1----:R-:W-:-:S07]  /*5250*/  F2FP.SATFINITE.E4M3.F32.PACK_AB_MERGE_C R7, R41, R40, RZ ;  /* 0x000000282907723e */ /* 0x002fce00048070ff */
[----:B------:R-:W1:Y:S01]  /*5260*/  MUFU.EX2 R37, R37 ;  /* 0x0000002500257308 */ /* 0x000e620000000800 */
[----:B0-----:R-:W-:-:S01]  /*5270*/  FADD.FTZ R8, R36, R33 ;  /* 0x0000002124087221 */ /* 0x001fc20000010000 */
[----:B------:R-:W-:-:S06]  /*5280*/  IMAD.MOV.U32 R33, RZ, RZ, R25 ;  /* 0x000000ffff217224 */ /* 0x000fcc00078e0019 */
[----:B------:R-:W0:Y:S01]  /*5290*/  MUFU.EX2 R73, R73 ;  /* 0x0000004900497308 */ /* 0x000e220000000800 */
[----:B--2---:R-:W-:-:S01]  /*52a0*/  FADD.FTZ R10, R38, R35 ;  /* 0x00000023260a7221 */ /* 0x004fc20000010000 */
[----:B------:R-:W-:-:S06]  /*52b0*/  IMAD.MOV.U32 R35, RZ, RZ, R25 ;  /* 0x000000ffff237224 */ /* 0x000fcc00078e0019 */
[----:B------:R-:W-:Y:S01]  /*52c0*/  MUFU.EX2 R42, R42 ;  /* 0x0000002a002a7308 */ /* 0x000fe20000000800 */
[C---:B-1----:R-:W-:Y:S01]  /*52d0*/  F2FP.SATFINITE.E4M3.F32.PACK_AB_MERGE_C R218, R37.reuse, R36, R7 ;  /* 0x0000002425da723e */ /* 0x042fe20004807007 */
[----:B------:R-:W-:Y:S01]  /*52e0*/  FADD.FTZ R37, R37, R8 ;  /* 0x0000000825257221 */ /* 0x000fe20000010000 */
[----:B------:R-:W-:-:S03]  /*52f0*/  IMAD.MOV.U32 R36, RZ, RZ, R25 ;  /* 0x000000ffff247224 */ /* 0x000fc600078e0019 */
[----:B------:R-:W-:Y:S01]  /*5300*/  FADD.FTZ R6, R40, R37 ;  /* 0x0000002528067221 */ /* 0x000fe20000010000 */
[----:B------:R-:W-:Y:S01]  /*5310*/  IMAD.MOV.U32 R37, RZ, RZ, R25 ;  /* 0x000000ffff257224 */ /* 0x000fe200078e0019 */
[----:B------:R-:W1:Y:S01]  /*5320*/  MUFU.EX2 R43, R43 ;  /* 0x0000002b002b7308 */ /* 0x000e620000000800 */
[----:B0-----:R-:W-:-:S01]  /*5330*/  FADD.FTZ R7, R73, R10 ;  /* 0x0000000a49077221 */ /* 0x001fc20000010000 */
[----:B------:R-:W-:Y:S01]  /*5340*/  FADD.FTZ R6, R41, R6 ;  /* 0x0000000629067221 */ /* 0x000fe20000010000 */
[--C-:B------:R-:W-:Y:S02]  /*5350*/  IMAD.MOV.U32 R41, RZ, RZ, R25.reuse ;  /* 0x000000ffff297224 */ /* 0x100fe400078e0019 */
[----:B------:R-:W-:Y:S01]  /*5360*/  IMAD.MOV.U32 R40, RZ, RZ, R25 ;  /* 0x000000ffff287224 */ /* 0x000fe200078e0019 */
[----:B-1----:R-:W-:Y:S01]  /*5370*/  F2FP.SATFINITE.E4M3.F32.PACK_AB_MERGE_C R8, R43, R42, RZ ;  /* 0x0000002a2b08723e */ /* 0x002fe200048070ff */
[----:B------:R-:W-:-:S03]  /*5380*/  FADD.FTZ R42, R42, R7 ;  /* 0x000000072a2a7221 */ /* 0x000fc60000010000 */
[----:B------:R-:W-:Y:S01]  /*5390*/  F2FP.SATFINITE.E4M3.F32.PACK_AB_MERGE_C R219, R73, R38, R8 ;  /* 0x0000002649db723e */ /* 0x000fe20004807008 */
[----:B------:R-:W-:-:S01]  /*53a0*/  FADD.FTZ R7, R43, R42 ;  /* 0x0000002a2b077221 */ /* 0x000fc20000010000 */
[--C-:B------:R-:W-:Y:S02]  /*53b0*/  IMAD.MOV.U32 R38, RZ, RZ, R25.reuse ;  /* 0x000000ffff267224 */ /* 0x100fe400078e0019 */
[--C-:B------:R-:W-:Y:S02]  /*53c0*/  IMAD.MOV.U32 R43, RZ, RZ, R25.reuse ;  /* 0x000000ffff2b7224 */ /* 0x100fe400078e0019 */
        /* <DEDUP_REMOVED lines=53> */
[----:B------:R-:W-:Y:S01]  /*5720*/  UMOV UR55, UR46 ;  /* 0x0000002e00377c82 */ /* 0x000fe20008000000 */
[----:B------:R-:W-:-:S05]  /*5730*/  UMOV UR54, UR53 ;  /* 0x0000003500367c82 */ /* 0x000fca0008000000 */
.L_x_3291:
[----:B------:R-:W-:Y:S01]  /*5740*/  ISETP.NE.AND P2, PT, RZ, UR44, PT ;  /* 0x0000002cff007c0c */ /* 0x000fe2000bf45270 */
[----:B------:R-:W-:-:S04]  /*5750*/  UISETP.NE.AND UP0, UPT, UR54, 0x1, UPT ;  /* 0x000000013600788c */ /* 0x000fc8000bf05270 */
[----:B------:R-:W-:-:S04]  /*5760*/  USEL UR46, URZ, 0x1, UP0 ;  /* 0x000000013f2e7887 */ /* 0x000fc80008000000 */
[----:B------:R-:W-:-:S04]  /*5770*/  ULOP3.LUT UR46, UR55, UR46, URZ, 0x3c, !UPT ;  /* 0x0000002e372e7292 */ /* 0x000fc8000f8e3c3f */
[----:B------:R-:W-:Y:S08]  /*5780*/  @P2 BRA `(.L_x_3282) ;  /* 0x0000000000442947 */ /* 0x000ff00003800000 */
[----:B------:R-:W-:Y:S05]  /*5790*/  @!P0 BRA `(.L_x_3283) ;  /* 0x0000000000048947 */ /* 0x000fea0003800000 */
[----:B------:R-:W-:Y:S01]  /*57a0*/  BPT.TRAP 0x1 ;  /* 0x000000040000795c */ /* 0x000fe20000300000 */
.L_x_3283:
        /* <DEDUP_REMOVED lines=12> */
.L_x_3284:
[----:B-1----:R-:W-:Y:S05]  /*5870*/  @P1 BRA `(.L_x_3282) ;  /* 0x0000000000081947 */ /* 0x002fea0003800000 */
[----:B------:R-:W1:Y:S02]  /*5880*/  SYNCS.PHASECHK.TRANS64.TRYWAIT P1, [UR6+0x33430], R0 ;  /* 0x03343000ff0075a7 */ /* 0x000e640008020146 */
[----:B-1----:R-:W-:Y:S05]  /*5890*/  @!P1 BRA `(.L_x_3285) ;  /* 0x000000f400309947 */ /* 0x002fea0003800000 */
.L_x_3282:
[----:B------:R-:W2:Y:S01]  /*58a0*/  S2R R2, SR_TID.X ;  /* 0x0000000000027919 */ /* 0x000ea20000002100 */
[----:B------:R-:W-:Y:S01]  /*58b0*/  UIADD3 UR53, UR54, 0x1, URZ ;  /* 0x0000000136357890 */ /* 0x000fe2000fffe03f */
[----:B------:R-:W-:Y:S01]  /*58c0*/  UMOV UR27, 0x80000020 ;  /* 0x80000020001b7882 */ /* 0x000fe20000000000 */
[----:B------:R-:W-:Y:S02]  /*58d0*/  UMOV UR28, UR24 ;  /* 0x00000018001c7c82 */ /* 0x000fe40008000000 */
[----:B------:R-:W-:Y:S01]  /*58e0*/  UISETP.NE.AND UP0, UPT, UR53, 0x2, UPT ;  /* 0x000000023500788c */ /* 0x000fe2000bf05270 */
[----:B------:R-:W-:Y:S01]  /*58f0*/  UMOV UR29, UR25 ;  /* 0x00000019001d7c82 */ /* 0x000fe20008000000 */
[----:B------:R-:W-:Y:S02]  /*5900*/  UMOV UR31, 0x80000020 ;  /* 0x80000020001f7882 */ /* 0x000fe40000000000 */
[----:B------:R-:W-:Y:S01]  /*5910*/  USEL UR53, UR53, URZ, UP0 ;  /* 0x0000003f35357287 */ /* 0x000fe20008000000 */
[----:B------:R-:W-:Y:S01]  /*5920*/  UMOV UR32, UR24 ;  /* 0x0000001800207c82 */ /* 0x000fe20008000000 */
[----:B------:R-:W-:-:S02]  /*5930*/  UMOV UR33, UR25 ;  /* 0x0000001900217c82 */ /* 0x000fc40008000000 */
[----:B------:R-:W-:Y:S01]  /*5940*/  UIMAD UR56, UR53, 0x780, UR49 ;  /* 0x00000780353878a4 */ /* 0x000fe2000f8e0231 */
[----:B------:R-:W-:Y:S01]  /*5950*/  UMOV UR35, 0x80000020 ;  /* 0x8000002000237882 */ /* 0x000fe20000000000 */
[----:B------:R-:W-:Y:S02]  /*5960*/  UMOV UR7, 0x80000020 ;  /* 0x8000002000077882 */ /* 0x000fe40000000000 */
[----:B------:R-:W-:Y:S02]  /*5970*/  UIADD3 UR30, UR56, 0x80, URZ ;  /* 0x00000080381e7890 */ /* 0x000fe4000fffe03f */
[----:B------:R-:W-:Y:S02]  /*5980*/  UIADD3 UR34, UR56, 0x100, URZ ;  /* 0x0000010038227890 */ /* 0x000fe4000fffe03f */
[----:B------:R-:W-:Y:S01]  /*5990*/  UMOV UR26, UR56 ;  /* 0x00000038001a7c82 */ /* 0x000fe20008000000 */
[----:B------:R-:W-:Y:S02]  /*59a0*/  UIADD3 UR6, UR56, 0x2, URZ ;  /* 0x0000000238067890 */ /* 0x000fe4000fffe03f */
[----:B------:R-:W-:Y:S01]  /*59b0*/  UIADD3 UR10, UR56, 0x202, URZ ;  /* 0x00000202380a7890 */ /* 0x000fe2000fffe03f */
[----:B------:R-:W-:Y:S01]  /*59c0*/  UMOV UR11, 0x80000020 ;  /* 0x80000020000b7882 */ /* 0x000fe20000000000 */
[----:B------:R-:W-:Y:S01]  /*59d0*/  UIADD3 UR14, UR56, 0x282, URZ ;  /* 0x00000282380e7890 */ /* 0x000fe2000fffe03f */
[----:B------:R-:W-:Y:S01]  /*59e0*/  UMOV UR15, 0x80000020 ;  /* 0x80000020000f7882 */ /* 0x000fe20000000000 */
[----:B------:R-:W-:Y:S01]  /*59f0*/  UIADD3 UR18, UR56, 0x500, URZ ;  /* 0x0000050038127890 */ /* 0x000fe2000fffe03f */
[----:B--2---:R-:W-:Y:S01]  /*5a00*/  SHF.R.U32.HI R2, RZ, 0x7, R2 ;  /* 0x00000007ff027819 */ /* 0x004fe20000011602 */
[----:B------:R-:W-:Y:S01]  /*5a10*/  UMOV UR19, 0x80000020 ;  /* 0x8000002000137882 */ /* 0x000fe20000000000 */
[----:B------:R-:W-:Y:S01]  /*5a20*/  UIADD3 UR22, UR56, 0x502, URZ ;  /* 0x0000050238167890 */ /* 0x000fe2000fffe03f */
[----:B------:R-:W-:-:S02]  /*5a30*/  UMOV UR23, 0x80000020 ;  /* 0x8000002000177882 */ /* 0x000fc40000000000 */
[----:B01----:R-:W-:-:S05]  /*5a40*/  VIADD R0, R2, 0x8 ;  /* 0x0000000802007836 */ /* 0x003fca0000000000 */
[----:B------:R0:W-:Y:S06]  /*5a50*/  BAR.SYNC.DEFER_BLOCKING R0, 0x100 ;  /* 0x000400000000751d */ /* 0x0001ec0000010000 */
[----:B------:R-:W-:-:S06]  /*5a60*/  WARPGROUP.ARRIVE ;  /* 0x00000000000079c5 */ /* 0x000fcc0000000000 */
[----:B------:R-:W-:Y:S01]  /*5a70*/  QGMMA.64x32x32.F32.E4M3.E4M3 R184, gdesc[UR24], RZ, !UPT, gsb0 ;  /* 0x0060000018b879f3 */ /* 0x000fe2000c0008ff */
[----:B------:R-:W-:Y:S01]  /*5a80*/  UIADD3 UR26, UR56, 0x180, URZ ;  /* 0x00000180381a7890 */ /* 0x000fe2000fffe03f */
[----:B------:R-:W-:Y:S01]  /*5a90*/  UMOV UR27, 0x80000020 ;  /* 0x80000020001b7882 */ /* 0x000fe20000000000 */
[----:B------:R-:W-:Y:S02]  /*5aa0*/  WARPGROUP.DEPBAR.LE gsb0, 0x0 ;  /* 0x00008000000079c5 */ /* 0x000fe40000010000 */
[----:B------:R-:W-:-:S06]  /*5ab0*/  WARPGROUP.ARRIVE ;  /* 0x00000000000079c5 */ /* 0x000fcc0000000000 */
[----:B------:R-:W-:Y:S01]  /*5ac0*/  QGMMA.64x32x32.F32.E4M3.E4M3 R168, gdesc[UR28], RZ, !UPT, gsb0 ;  /* 0x006000001ca879f3 */ /* 0x000fe2000c0008ff */
[----:B------:R-:W-:Y:S01]  /*5ad0*/  UIADD3 UR30, UR56, 0x200, URZ ;  /* 0x00000200381e7890 */ /* 0x000fe2000fffe03f */
[----:B------:R-:W-:Y:S01]  /*5ae0*/  UMOV UR28, UR24 ;  /* 0x00000018001c7c82 */ /* 0x000fe20008000000 */
[----:B------:R-:W-:Y:S01]  /*5af0*/  UMOV UR29, UR25 ;  /* 0x00000019001d7c82 */ /* 0x000fe20008000000 */
        /* <DEDUP_REMOVED lines=10> */
[----:B------:R-:W-:Y:S03]  /*5ba0*/  QGMMA.64x32x32.F32.E4M3.E4M3 R136, gdesc[UR24], RZ, !UPT, gsb0 ;  /* 0x00600000188879f3 */ /* 0x000fe6000c0008ff */
        /* <DEDUP_REMOVED lines=124> */
[----:B------:R-:W-:Y:S01]  /*6370*/  UIADD3 UR56, UR56, 0x702, URZ ;  /* 0x0000070238387890 */ /* 0x000fe2000fffe03f */
[----:B------:R-:W-:Y:S02]  /*6380*/  WARPGROUP.DEPBAR.LE gsb0, 0x0 ;  /* 0x00008000000079c5 */ /* 0x000fe40000010000 */
[----:B------:R-:W-:-:S06]  /*6390*/  WARPGROUP.ARRIVE ;  /* 0x00000000000079c5 */ /* 0x000fcc0000000000 */
[----:B------:R-:W-:Y:S03]  /*63a0*/  QGMMA.64x32x32.F32.E4M3.E4M3 R168, gdesc[UR28], R168, gsb0 ;  /* 0x006000001ca879f3 */ /* 0x000fe600080008a8 */
        /* <DEDUP_REMOVED lines=15> */
.L_x_3287:
        /* <DEDUP_REMOVED lines=9> */
.L_x_3288:
[----:B-1----:R-:W-:Y:S05]  /*6530*/  @P1 BRA `(.L_x_3286) ;  /* 0x0000000000081947 */ /* 0x002fea0003800000 */
[----:B------:R-:W1:Y:S02]  /*6540*/  SYNCS.PHASECHK.TRANS64.TRYWAIT P1, [UR6+0x33450], R0 ;  /* 0x03345000ff0075a7 */ /* 0x000e640008020146 */
[----:B-1----:R-:W-:Y:S05]  /*6550*/  @!P1 BRA `(.L_x_3289) ;  /* 0x000000e800189947 */ /* 0x002fea0003800000 */
.L_x_3286:
        /* <DEDUP_REMOVED lines=38> */
[----:B------:R-:W-:Y:S01]  /*67c0*/  UIMAD UR10, UR54, 0x780, UR6 ;  /* 0x00000780360a78a4 */ /* 0x000fe2000f8e0206 */
[----:B------:R-:W-:-:S02]  /*67d0*/  FMNMX.FTZ R5, R179, R5, !PT ;  /* 0x00000005b3057209 */ /* 0x000fc40007810000 */
        /* <DEDUP_REMOVED lines=56> */
[----:B------:R-:W-:Y:S01]  /*6b60*/  ISETP.NE.AND P1, PT, R3, RZ, PT ;  /* 0x000000ff0300720c */ /* 0x000fe20003f25270 */
[----:B------:R-:W0:Y:S04]  /*6b70*/  SHFL.BFLY PT, R11, R4, 0x2, 0x1f ;  /* 0x0c401f00040b7f89 */ /* 0x000e2800000e0000 */
[----:B------:R-:W1:Y:S01]  /*6b80*/  SHFL.BFLY PT, R10, R5, 0x2, 0x1f ;  /* 0x0c401f00050a7f89 */ /* 0x000e6200000e0000 */
[----:B0-----:R-:W-:-:S02]  /*6b90*/  FMNMX.FTZ R4, R4, R11, !PT ;  /* 0x0000000b04047209 */ /* 0x001fc40007810000 */
[----:B-1----:R-:W-:-:S03]  /*6ba0*/  FMNMX.FTZ R5, R5, R10, !PT ;  /* 0x0000000a05057209 */ /* 0x002fc60007810000 */
[----:B------:R-:W0:Y:S04]  /*6bb0*/  SHFL.BFLY PT, R11, R4, 0x1, 0x1f ;  /* 0x0c201f00040b7f89 */ /* 0x000e2800000e0000 */
[----:B------:R-:W1:Y:S01]  /*6bc0*/  SHFL.BFLY PT, R10, R5, 0x1, 0x1f ;  /* 0x0c201f00050a7f89 */ /* 0x000e6200000e0000 */
[----:B0-----:R-:W-:Y:S01]  /*6bd0*/  FMNMX.FTZ R4, R4, R11, !PT ;  /* 0x0000000b04047209 */ /* 0x001fe20007810000 */
[----:B------:R-:W-:Y:S01]  /*6be0*/  IMAD.U32 R11, RZ, RZ, UR41 ;  /* 0x00000029ff0b7e24 */ /* 0x000fe2000f8e00ff */
[----:B-1----:R-:W-:-:S03]  /*6bf0*/  FMNMX.FTZ R5, R5, R10, !PT ;  /* 0x0000000a05057209 */ /* 0x002fc60007810000 */
[C---:B------:R-:W-:Y:S01]  /*6c00*/  FFMA.FTZ R10, R4.reuse, R11, -8 ;  /* 0xc1000000040a7423 */ /* 0x040fe2000001000b */
[----:B------:R-:W-:-:S03]  /*6c10*/  FADD.FTZ R9, -R4, R9 ;  /* 0x0000000904097221 */ /* 0x000fc60000010100 */
        /* <DEDUP_REMOVED lines=40> */
[----:B------:R-:W-:Y:S01]  /*6ea0*/  FFMA.FTZ R10, R133, UR41, -R10 ;  /* 0x00000029850a7c23 */ /* 0x000fe2000801080a */
[----:B------:R-:W-:-:S01]  /*6eb0*/  FADD.FTZ R8, -R5, R8 ;  /* 0x0000000805087221 */ /* 0x000fc20000010100 */
[----:B------:R-:W-:Y:S01]  /*6ec0*/  FFMA.FTZ R133, R5, R188, -8 ;  /* 0xc100000005857423 */ /* 0x000fe200000100bc */
[----:B------:R-:W-:-:S02]  /*6ed0*/  WARPGROUP.DEPBAR.LE gsb0, 0x0 ;  /* 0x00008000000079c5 */ /* 0x000fc40000010000 */
[----:B------:R-:W-:-:S06]  /*6ee0*/  WARPGROUP.ARRIVE ;  /* 0x00000000000079c5 */ /* 0x000fcc0000000000 */
[----:B------:R-:W0:Y:S01]  /*6ef0*/  S2R R203, SR_TID.X ;  /* 0x0000000000cb7919 */ /* 0x000e220000002100 */
[----:B------:R-:W-:Y:S01]  /*6f00*/  FMUL.FTZ R9, R9, UR41 ;  /* 0x0000002909097c20 */ /* 0x000fe20008410000 */
[----:B------:R-:W-:Y:S01]  /*6f10*/  FMUL.FTZ R8, R8, UR41 ;  /* 0x0000002908087c20 */ /* 0x000fe20008410000 */
[----:B------:R-:W-:-:S01]  /*6f20*/  FFMA.FTZ R185, R186, UR41, -R133 ;  /* 0x00000029bab97c23 */ /* 0x000fc20008010885 */
[--C-:B------:R-:W-:Y:S01]  /*6f30*/  FFMA.FTZ R186, R187, UR41, -R133.reuse ;  /* 0x00000029bbba7c23 */ /* 0x100fe20008010885 */
[----:B------:R-:W-:Y:S01]  /*6f40*/  QGMMA.64x192x32.F32.E4M3.E4M3 R24, R204, gdesc[UR4], R24, gsb0 ;  /* 0x02e00004cc187df3 */ /* 0x000fe20008000818 */
[----:B------:R-:W-:Y:S01]  /*6f50*/  UIADD3 UR6, UR10, 0x300, URZ ;  /* 0x000003000a067890 */ /* 0x000fe2000fffe03f */
[----:B------:R-:W-:Y:S01]  /*6f60*/  MUFU.EX2 R9, R9 ;  /* 0x0000000900097308 */ /* 0x000fe20000000800 */
[----:B------:R-:W-:Y:S01]  /*6f70*/  UMOV UR7, 0xc0000010 ;  /* 0xc000001000077882 */ /* 0x000fe20000000000 */
[--C-:B------:R-:W-:Y:S01]  /*6f80*/  FFMA.FTZ R187, R190, UR41, -R133.reuse ;  /* 0x00000029bebb7c23 */ /* 0x100fe20008010885 */
[----:B------:R-:W-:-:S01]  /*6f90*/  FFMA.FTZ R188, R191, UR41, -R133 ;  /* 0x00000029bfbc7c23 */ /* 0x000fc20008010885 */
[--C-:B------:R-:W-:Y:S01]  /*6fa0*/  FFMA.FTZ R189, R194, UR41, -R133.reuse ;  /* 0x00000029c2bd7c23 */ /* 0x100fe20008010885 */
[----:B------:R-:W-:-:S01]  /*6fb0*/  FFMA.FTZ R190, R195, UR41, -R133 ;  /* 0x00000029c3be7c23 */ /* 0x000fc20008010885 */
[--C-:B------:R-:W-:Y:S01]  /*6fc0*/  FFMA.FTZ R191, R198, UR41, -R133.reuse ;  /* 0x00000029c6bf7c23 */ /* 0x100fe20008010885 */
        /* <DEDUP_REMOVED lines=18> */
[----:B0-----:R-:W-:Y:S01]  /*70f0*/  SHF.R.U32.HI R203, RZ, 0x7, R203 ;  /* 0x00000007ffcb7819 */ /* 0x001fe200000116cb */
        /* <DEDUP_REMOVED lines=14> */
[----:B------:R-:W3:Y:S01]  /*71e0*/  MUFU.EX2 R186, R186 ;  /* 0x000000ba00ba7308 */ /* 0x000ee20000000800 */
[----:B------:R-:W-:-:S01]  /*71f0*/  FFMA.FTZ R127, R127, UR41, -R133 ;  /* 0x000000297f7f7c23 */ /* 0x000fc20008010885 */
[--C-:B------:R-:W-:Y:S01]  /*7200*/  FFMA.FTZ R130, R130, UR41, -R133.reuse ;  /* 0x0000002982827c23 */ /* 0x100fe20008010885 */
[----:B------:R-:W-:-:S01]  /*7210*/  FFMA.FTZ R131, R131, UR41, -R133 ;  /* 0x0000002983837c23 */ /* 0x000fc20008010885 */
[--C-:B------:R-:W-:Y:S01]  /*7220*/  FFMA.FTZ R134, R134, UR41, -R133.reuse ;  /* 0x0000002986867c23 */ /* 0x100fe20008010885 */
[----:B------:R-:W-:Y:S01]  /*7230*/  IADD3 R194, -R203, 0xb, RZ ;  /* 0x0000000bcbc27810 */ /* 0x000fe20007ffe1ff */
[----:B------:R-:W-:Y:S01]  /*7240*/  FFMA.FTZ R133, R135, UR41, -R133 ;  /* 0x0000002987857c23 */ /* 0x000fe20008010885 */
[----:B-1----:R-:W-:-:S01]  /*7250*/  FFMA.FTZ R135, R9, R6, R11 ;  /* 0x0000000609877223 */ /* 0x002fc2000001000b */
[----:B------:R-:W1:Y:S01]  /*7260*/  MUFU.EX2 R13, R13 ;  /* 0x0000000d000d7308 */ /* 0x000e620000000800 */
[----:B--2---:R-:W-:-:S01]  /*7270*/  FFMA.FTZ R7, R8, R7, R185 ;  /* 0x0000000708077223 */ /* 0x004fc200000100b9 */
[----:B------:R-:W-:-:S02]  /*7280*/  IMAD.U32 R193, RZ, RZ, UR53 ;  /* 0x00000035ffc17e24 */ /* 0x000fc4000f8e00ff */
[----:B0-----:R-:W-:-:S02]  /*7290*/  FADD.FTZ R6, R12, R135 ;  /* 0x000000870c067221 */ /* 0x001fc40000010000 */
[----:B------:R-:W-:Y:S02]  /*72a0*/  @!P1 IMAD R193, R193, 0x8, R0 ;  /* 0x00000008c1c19824 */ /* 0x000fe400078e0200 */
[----:B------:R-:W0:Y:S02]  /*72b0*/  MUFU.EX2 R187, R187 ;  /* 0x000000bb00bb7308 */ /* 0x000e240000000800 */
[----:B------:R-:W-:-:S05]  /*72c0*/  @!P1 VIADD R193, R193, 0x33440 ;  /* 0x00033440c1c19836 */ /* 0x000fca0000000000 */
[----:B------:R-:W-:Y:S01]  /*72d0*/  @!P1 PRMT R193, RZ, 0x654, R193 ;  /* 0x00000654ffc19816 */ /* 0x000fe200000000c1 */
[----:B------:R-:W2:Y:S08]  /*72e0*/  MUFU.EX2 R14, R14 ;  /* 0x0000000e000e7308 */ /* 0x000eb00000000800 */
        /* <DEDUP_REMOVED lines=20> */
[----:B------:R-:W-:Y:S01]  /*7430*/  QGMMA.64x192x32.F32.E4M3.E4M3 R24, R208, gdesc[UR4], R24, gsb0 ;  /* 0x02e00004d0187df3 */ /* 0x000fe20008000818 */
[----:B------:R-:W-:Y:S01]  /*7440*/  UIADD3 UR6, UR10, 0x480, URZ ;  /* 0x000004800a067890 */ /* 0x000fe2000fffe03f */
[----:B------:R-:W-:-:S05]  /*7450*/  UMOV UR7, 0xc0000010 ;  /* 0xc000001000077882 */ /* 0x000fca0000000000 */
        /* <DEDUP_REMOVED lines=60> */
[----:B------:R-:W-:Y:S07]  /*7820*/  QGMMA.64x192x32.F32.E4M3.E4M3 R24, R216, gdesc[UR4], R24, gsb0 ;  /* 0x02e00004d8187df3 */ /* 0x000fee0008000818 */
[----:B------:R-:W5:Y:S08]  /*7830*/  MUFU.EX2 R10, R10 ;  /* 0x0000000a000a7308 */ /* 0x000f700000000800 */
[----:B------:R-:W5:Y:S01]  /*7840*/  MUFU.EX2 R133, R133 ;  /* 0x0000008500857308 */ /* 0x000f620000000800 */
[----:B------:R-:W-:-:S02]  /*7850*/  WARPGROUP.DEPBAR.LE gsb0, 0x0 ;  /* 0x00008000000079c5 */ /* 0x000fc40000010000 */
[----:B------:R3:W-:Y:S06]  /*7860*/  BAR.ARV R194, 0x100 ;  /* 0x000400c20000751d */ /* 0x0007ec0000002000 */
[----:B------:R0:W-:Y:S01]  /*7870*/  @!P1 SYNCS.ARRIVE.TRANS64.RED.A1T0 RZ, [R193+URZ], RZ ;  /* 0x000000ffc1ff99a7 */ /* 0x0001e2000810043f */
[----:B---3--:R-:W-:-:S01]  /*7880*/  FADD.FTZ R194, R186, R7 ;  /* 0x00000007bac27221 */ /* 0x008fc20000010000 */
[----:B-1----:R-:W-:-:S03]  /*7890*/  FADD.FTZ R7, R13, R6 ;  /* 0x000000060d077221 */ /* 0x002fc60000010000 */
[----:B0-----:R-:W-:Y:S01]  /*78a0*/  FADD.FTZ R135, R187, R194 ;  /* 0x000000c2bb877221 */ /* 0x001fe20000010000 */
[----:B--2---:R-:W-:-:S03]  /*78b0*/  FADD.FTZ R6, R14, R7 ;  /* 0x000000070e067221 */ /* 0x004fc60000010000 */
        /* <DEDUP_REMOVED lines=75> */
.L_x_3290:
        /* <DEDUP_REMOVED lines=15> */
[-C--:B------:R-:W-:Y:S01]  /*7e60*/  FMUL.FTZ R24, R24, R9.reuse ;  /* 0x0000000918187220 */ /* 0x080fe20000410000 */
[----:B------:R-:W-:Y:S01]  /*7e70*/  F2FP.SATFINITE.E4M3.F32.PACK_AB_MERGE_C R180, R181, R180, RZ ;  /* 0x000000b4b5b4723e */ /* 0x000fe200048070ff */
[-C--:B------:R-:W-:Y:S01]  /*7e80*/  FMUL.FTZ R25, R25, R9.reuse ;  /* 0x0000000919197220 */ /* 0x080fe20000410000 */
[----:B------:R-:W-:Y:S01]  /*7e90*/  PRMT R11, R2, 0x654, R11 ;  /* 0x00000654020b7816 */ /* 0x000fe2000000000b */
[-C--:B------:R-:W-:Y:S01]  /*7ea0*/  FMUL.FTZ R28, R28, R9.reuse ;  /* 0x000000091c1c7220 */ /* 0x080fe20000410000 */
[----:B------:R-:W-:Y:S01]  /*7eb0*/  F2FP.SATFINITE.E4M3.F32.PACK_AB_MERGE_C R182, R183, R182, RZ ;  /* 0x000000b6b7b6723e */ /* 0x000fe200048070ff */
[-C--:B------:R-:W-:Y:S01]  /*7ec0*/  FMUL.FTZ R29, R29, R9.reuse ;  /* 0x000000091d1d7220 */ /* 0x080fe20000410000 */
[----:B------:R-:W-:Y:S01]  /*7ed0*/  F2FP.SATFINITE.E4M3.F32.PACK_AB_MERGE_C R156, R157, R156, RZ ;  /* 0x0000009c9d9c723e */ /* 0x000fe200048070ff */
[----:B------:R0:W-:Y:S01]  /*7ee0*/  SYNCS.ARRIVE.TRANS64.RED.A1T0 RZ, [R11+URZ], RZ ;  /* 0x000000ff0bff79a7 */ /* 0x0001e2000810043f */
        /* <DEDUP_REMOVED lines=124> */
[----:B0-----:R-:W-:Y:S06]  /*86b0*/  @P1 BRA `(.L_x_3291) ;  /* 0xffffffd000201947 */ /* 0x001fec000383ffff */
.L_x_3281:
[----:B------:R-:W-:Y:S06]  /*86c0*/  BAR.ARV 0x8, 0x180 ;  /* 0x0206000000007b1d */ /* 0x000fec0000002000 */
[----:B------:R-:W-:Y:S05]  /*86d0*/  @!P0 BRA `(.L_x_3292) ;  /* 0x0000000000048947 */ /* 0x000fea0003800000 */
[----:B------:R-:W-:Y:S01]  /*86e0*/  BPT.TRAP 0x1 ;  /* 0x000000040000795c */ /* 0x000fe20000300000 */
.L_x_3292:
[----:B------:R-:W-:Y:S02]  /*86f0*/  IMAD.U32 R3, RZ, RZ, UR53 ;  /* 0x00000035ff037e24 */ /* 0x000fe4000f8e00ff */
[----:B------:R-:W-:Y:S02]  /*8700*/  IMAD.U32 R8, RZ, RZ, UR46 ;  /* 0x0000002eff087e24 */ /* 0x000fe4000f8e00ff */
[----:B------:R-:W-:-:S03]  /*8710*/  IMAD R20, R3, 0x8, R0 ;  /* 0x0000000803147824 */ /* 0x000fc600078e0200 */
[----:B------:R-:W-:-:S04]  /*8720*/  SHF.L.U32 R3, R8, 0x1f, RZ ;  /* 0x0000001f08037819 */ /* 0x000fc800000006ff */
[----:B------:R0:W1:Y:S01]  /*8730*/  SYNCS.PHASECHK.TRANS64.TRYWAIT P1, [R20+URZ+0x33450], R3 ;  /* 0x03345003140075a7 */ /* 0x000062000802017f */
[----:B------:R-:W-:Y:S05]  /*8740*/  @!P0 BRA `(.L_x_3293) ;  /* 0x0000000000048947 */ /* 0x000fea0003800000 */
[----:B------:R-:W-:Y:S01]  /*8750*/  BPT.TRAP 0x1 ;  /* 0x000000040000795c */ /* 0x000fe20000300000 */
.L_x_3293:
[----:B------:R-:W-:Y:S02]  /*8760*/  VIADD R0, R0, 0x200 ;  /* 0x0000020000007836 */ /* 0x000fe40000000000 */
[----:B------:R-:W-:-:S03]  /*8770*/  IMAD.U32 R9, RZ, RZ, UR53 ;  /* 0x00000035ff097e24 */ /* 0x000fc6000f8e00ff */
[----:B------:R-:W-:-:S04]  /*8780*/  SHF.R.U32.HI R0, RZ, 0x4, R0 ;  /* 0x00000004ff007819 */ /* 0x000fc80000011600 */
[----:B------:R-:W-:-:S04]  /*8790*/  LOP3.LUT R0, R0, 0x3fff, RZ, 0xc0, !PT ;  /* 0x00003fff00007812 */ /* 0x000fc800078ec0ff */
[----:B------:R-:W-:Y:S01]  /*87a0*/  LOP3.LUT R0, R0, 0x10000, RZ, 0xfc, !PT ;  /* 0x0001000000007812 */ /* 0x000fe200078efcff */
[----:B-1----:R-:W-:Y:S06]  /*87b0*/  @P1 BRA `(.L_x_3294) ;  /* 0x0000000000081947 */ /* 0x002fec0003800000 */
[----:B------:R-:W1:Y:S02]  /*87c0*/  SYNCS.PHASECHK.TRANS64.TRYWAIT P1, [R20+URZ+0x33450], R3 ;  /* 0x03345003140075a7 */ /* 0x000e64000802017f */
[----:B-1----:R-:W-:Y:S05]  /*87d0*/  @!P1 BRA `(.L_x_3295) ;  /* 0x000000c400909947 */ /* 0x002fea0003800000 */
.L_x_3294:
[----:B------:R-:W-:Y:S01]  /*87e0*/  IMAD R8, R9, 0x780, R0 ;  /* 0x0000078009087824 */ /* 0x000fe200078e0200 */
[----:B------:R-:W-:Y:S05]  /*87f0*/  WARPSYNC.ALL ;  /* 0x0000000000007948 */ /* 0x000fea0003800000 */
[----:B------:R-:W-:Y:S01]  /*8800*/  IMAD.MOV.U32 R9, RZ, RZ, -0x3ffffff0 ;  /* 0xc0000010ff097424 */ /* 0x000fe200078e00ff */
[C---:B------:R-:W-:Y:S01]  /*8810*/  R2UR UR6, R8.reuse ;  /* 0x00000000080672ca */ /* 0x040fe200000e0000 */
[----:B------:R-:W-:Y:S01]  /*8820*/  WARPGROUP.ARRIVE ;  /* 0x00000000000079c5 */ /* 0x000fe20000000000 */
[----:B------:R-:W-:Y:S01]  /*8830*/  VIADD R10, R8, 0x180 ;  /* 0x00000180080a7836 */ /* 0x000fe20000000000 */
[----:B------:R-:W-:Y:S01]  /*8840*/  ULDC.64 UR4, c[0x0][0x9a0] ;  /* 0x0002680000047ab9 */ /* 0x000fe20000000a00 */
[----:B------:R-:W-:Y:S01]  /*8850*/  R2UR UR7, R9 ;  /* 0x00000000090772ca */ /* 0x000fe200000e0000 */
[----:B------:R-:W-:Y:S01]  /*8860*/  IMAD.MOV.U32 R11, RZ, RZ, -0x3ffffff0 ;  /* 0xc0000010ff0b7424 */ /* 0x000fe200078e00ff */
[----:B------:R-:W-:Y:S01]  /*8870*/  ISETP.NE.U32.AND P1, PT, RZ, UR4, PT ;  /* 0x00000004ff007c0c */ /* 0x000fe2000bf25070 */
[----:B------:R-:W-:-:S03]  /*8880*/  IMAD.MOV.U32 R14, RZ, RZ, 0x3f800000 ;  /* 0x3f800000ff0e7424 */ /* 0x000fc600078e00ff */
[----:B------:R-:W-:-:S07]  /*8890*/  ISETP.NE.AND.EX P1, PT, RZ, UR5, PT, P1 ;  /* 0x00000005ff007c0c */ /* 0x000fce000bf25310 */
[----:B------:R-:W-:Y:S01]  /*88a0*/  QGMMA.64x192x32.F32.E4M3.E4M3 R24, R200, gdesc[UR4], R24, gsb0 ;  /* 0x02e00004c8187df3 */ /* 0x000fe20008000818 */
[----:B------:R-:W-:Y:S01]  /*88b0*/  R2UR UR6, R10 ;  /* 0x000000000a0672ca */ /* 0x000fe200000e0000 */
[----:B------:R-:W-:Y:S01]  /*88c0*/  VIADD R10, R8, 0x300 ;  /* 0x00000300080a7836 */ /* 0x000fe20000000000 */
[----:B------:R-:W-:Y:S01]  /*88d0*/  R2UR UR7, R11 ;  /* 0x000000000b0772ca */ /* 0x000fe200000e0000 */
[----:B------:R-:W-:Y:S02]  /*88e0*/  IMAD.MOV.U32 R11, RZ, RZ, -0x3ffffff0 ;  /* 0xc0000010ff0b7424 */ /* 0x000fe400078e00ff */
[----:B------:R-:W2:Y:S01]  /*88f0*/  @P1 LDC.64 R12, c[0x0][0x9d0] ;  /* 0x00027400ff0c1b82 */ /* 0x000ea20000000a00 */
[----:B------:R-:W-:Y:S02]  /*8900*/  WARPGROUP.DEPBAR.LE gsb0, 0x0 ;  /* 0x00008000000079c5 */ /* 0x000fe40000010000 */
[----:B------:R-:W-:-:S11]  /*8910*/  WARPGROUP.ARRIVE ;  /* 0x00000000000079c5 */ /* 0x000fd60000000000 */
[----:B------:R-:W-:Y:S01]  /*8920*/  QGMMA.64x192x32.F32.E4M3.E4M3 R24, R204, gdesc[UR4], R24, gsb0 ;  /* 0x02e00004cc187df3 */ /* 0x000fe20008000818 */
[----:B------:R-:W-:Y:S02]  /*8930*/  R2UR UR6, R10 ;  /* 0x000000000a0672ca */ /* 0x000fe400000e0000 */
[----:B------:R-:W-:Y:S02]  /*8940*/  R2UR UR7, R11 ;  /* 0x000000000b0772ca */ /* 0x000fe400000e0000 */
[----:B------:R-:W3:Y:S02]  /*8950*/  @P1 LDC.64 R10, c[0x0][0x9c8] ;  /* 0x00027200ff0a1b82 */ /* 0x000ee40000000a00 */
[----:B---3--:R-:W-:-:S04]  /*8960*/  @P1 IMAD R0, R10, UR37, RZ ;  /* 0x000000250a001c24 */ /* 0x008fc8000f8e02ff */
[----:B01----:R-:W-:Y:S02]  /*8970*/  @P1 IMAD R3, R11, UR36, R0 ;  /* 0x000000240b031c24 */ /* 0x003fe4000f8e0200 */
[----:B------:R-:W-:-:S04]  /*8980*/  @P1 IMAD.WIDE.U32 R10, R10, UR36, RZ ;  /* 0x000000240a0a1c25 */ /* 0x000fc8000f8e00ff */
[----:B------:R-:W-:Y:S02]  /*8990*/  @P1 IMAD.IADD R11, R11, 0x1, R3 ;  /* 0x000000010b0b1824 */ /* 0x000fe400078e0203 */
[----:B--2---:R-:W-:-:S04]  /*89a0*/  @P1 IMAD.WIDE.U32 R10, R12, UR42, R10 ;  /* 0x0000002a0c0a1c25 */ /* 0x004fc8000f8e000a */
[----:B------:R-:W-:Y:S01]  /*89b0*/  @P1 IMAD R3, R13, UR42, R11 ;  /* 0x0000002a0d031c24 */ /* 0x000fe2000f8e020b */
[----:B------:R-:W-:-:S04]  /*89c0*/  @P1 LEA R12, P2, R10, UR4, 0x2 ;  /* 0x000000040a0c1c11 */ /* 0x000fc8000f8410ff */
[----:B------:R-:W-:-:S05]  /*89d0*/  @P1 LEA.HI.X R13, R10, UR5, R3, 0x2, P2 ;  /* 0x000000050a0d1c11 */ /* 0x000fca00090f1403 */
[----:B------:R0:W2:Y:S01]  /*89e0*/  @P1 LDG.E R14, desc[UR50][R12.64] ;  /* 0x000000320c0e1981 */ /* 0x0000a2000c1e1900 */
[----:B------:R-:W-:Y:S02]  /*89f0*/  VIADD R10, R8, 0x480 ;  /* 0x00000480080a7836 */ /* 0x000fe40000000000 */
[----:B------:R-:W-:Y:S01]  /*8a00*/  IMAD.MOV.U32 R11, RZ, RZ, -0x3ffffff0 ;  /* 0xc0000010ff0b7424 */ /* 0x000fe200078e00ff */
[----:B------:R-:W-:Y:S02]  /*8a10*/  WARPGROUP.DEPBAR.LE gsb0, 0x0 ;  /* 0x00008000000079c5 */ /* 0x000fe40000010000 */
[----:B------:R-:W-:-:S06]  /*8a20*/  WARPGROUP.ARRIVE ;  /* 0x00000000000079c5 */ /* 0x000fcc0000000000 */
[----:B------:R-:W-:Y:S01]  /*8a30*/  QGMMA.64x192x32.F32.E4M3.E4M3 R24, R208, gdesc[UR4], R24, gsb0 ;  /* 0x02e00004d0187df3 */ /* 0x000fe20008000818 */
[----:B------:R-:W-:Y:S02]  /*8a40*/  R2UR UR6, R10 ;  /* 0x000000000a0672ca */ /* 0x000fe400000e0000 */
[----:B------:R-:W-:Y:S01]  /*8a50*/  R2UR UR7, R11 ;  /* 0x000000000b0772ca */ /* 0x000fe200000e0000 */
[----:B------:R-:W-:Y:S02]  /*8a60*/  VIADD R8, R8, 0x600 ;  /* 0x0000060008087836 */ /* 0x000fe40000000000 */
[----:B------:R-:W-:Y:S01]  /*8a70*/  IMAD.MOV.U32 R9, RZ, RZ, -0x3ffffff0 ;  /* 0xc0000010ff097424 */ /* 0x000fe200078e00ff */
[----:B------:R-:W1:Y:S01]  /*8a80*/  SHFL.BFLY PT, R3, R6, 0x2, 0x1f ;  /* 0x0c401f0006037f89 */ /* 0x000e6200000e0000 */
[----:B------:R-:W-:Y:S02]  /*8a90*/  WARPGROUP.DEPBAR.LE gsb0, 0x0 ;  /* 0x00008000000079c5 */ /* 0x000fe40000010000 */
[----:B------:R-:W-:-:S10]  /*8aa0*/  WARPGROUP.ARRIVE ;  /* 0x00000000000079c5 */ /* 0x000fd40000000000 */
[----:B------:R-:W-:Y:S01]  /*8ab0*/  QGMMA.64x192x32.F32.E4M3.E4M3 R24, R212, gdesc[UR4], R24, gsb0 ;  /* 0x02e00004d4187df3 */ /* 0x000fe20008000818 */
[----:B------:R-:W-:Y:S02]  /*8ac0*/  R2UR UR6, R8 ;  /* 0x00000000080672ca */ /* 0x000fe400000e0000 */
[----:B------:R-:W-:Y:S01]  /*8ad0*/  R2UR UR7, R9 ;  /* 0x00000000090772ca */ /* 0x000fe200000e0000 */
[----:B------:R-:W3:Y:S01]  /*8ae0*/  SHFL.BFLY PT, R8, R7, 0x2, 0x1f ;  /* 0x0c401f0007087f89 */ /* 0x000ee200000e0000 */
[----:B-1----:R-:W-:-:S05]  /*8af0*/  FADD.FTZ R3, R3, R6 ;  /* 0x0000000603037221 */ /* 0x002fca0000010000 */
[----:B------:R-:W1:Y:S01]  /*8b00*/  SHFL.BFLY PT, R0, R3, 0x1, 0x1f ;  /* 0x0c201f0003007f89 */ /* 0x000e6200000e0000 */
[----:B---3--:R-:W-:-:S05]  /*8b10*/  FADD.FTZ R8, R8, R7 ;  /* 0x0000000708087221 */ /* 0x008fca0000010000 */
[----:B------:R-:W3:Y:S01]  /*8b20*/  SHFL.BFLY PT, R9, R8, 0x1, 0x1f ;  /* 0x0c201f0008097f89 */ /* 0x000ee200000e0000 */
[----:B-1----:R-:W-:-:S05]  /*8b30*/  FADD.FTZ R10, R3, R0 ;  /* 0x00000000030a7221 */ /* 0x002fca0000010000 */
[C---:B------:R-:W-:Y:S01]  /*8b40*/  FSETP.NE.FTZ.AND P1, PT, R10.reuse, RZ, PT ;  /* 0x000000ff0a00720b */ /* 0x040fe20003f35000 */
[----:B0-----:R-:W-:-:S05]  /*8b50*/  FMUL.FTZ R13, R10, 0.00390625 ;  /* 0x3b8000000a0d7820 */ /* 0x001fca0000410000 */
[----:B------:R-:W-:Y:S01]  /*8b60*/  FSETP.NE.FTZ.AND P2, PT, R13, RZ, PT ;  /* 0x000000ff0d00720b */ /* 0x000fe20003f55000 */
[----:B---3--:R-:W-:-:S01]  /*8b70*/  FADD.FTZ R12, R8, R9 ;  /* 0x00000009080c7221 */ /* 0x008fc20000010000 */
[----:B------:R-:W-:-:S03]  /*8b80*/  IMAD.MOV.U32 R9, RZ, RZ, RZ ;  /* 0x000000ffff097224 */ /* 0x000fc600078e00ff */
[----:B------:R-:W-:-:S05]  /*8b90*/  FMUL.FTZ R15, R12, 0.00390625 ;  /* 0x3b8000000c0f7820 */ /* 0x000fca0000410000 */
[----:B------:R-:W-:Y:S01]  /*8ba0*/  FSETP.NE.FTZ.AND P3, PT, R15, RZ, PT ;  /* 0x000000ff0f00720b */ /* 0x000fe20003f75000 */
[----:B------:R-:W-:Y:S01]  /*8bb0*/  @P1 MUFU.RCP R9, R10 ;  /* 0x0000000a00091308 */ /* 0x000fe20000001000 */
[----:B------:R-:W-:Y:S01]  /*8bc0*/  FSETP.NE.FTZ.AND P1, PT, R12, RZ, PT ;  /* 0x000000ff0c00720b */ /* 0x000fe20003f35000 */
[----:B------:R-:W-:-:S06]  /*8bd0*/  IMAD.MOV.U32 R11, RZ, RZ, RZ ;  /* 0x000000ffff0b7224 */ /* 0x000fcc00078e00ff */
[----:B------:R-:W-:Y:S08]  /*8be0*/  @P2 MUFU.LG2 R6, R13 ;  /* 0x0000000d00062308 */ /* 0x000ff00000000c00 */
[----:B------:R-:W0:Y:S01]  /*8bf0*/  @P3 MUFU.LG2 R8, R15 ;  /* 0x0000000f00083308 */ /* 0x000e220000000c00 */
[----:B------:R-:W-:Y:S02]  /*8c00*/  WARPGROUP.DEPBAR.LE gsb0, 0x0 ;  /* 0x00008000000079c5 */ /* 0x000fe40000010000 */
[----:B------:R-:W-:-:S06]  /*8c10*/  WARPGROUP.ARRIVE ;  /* 0x00000000000079c5 */ /* 0x000fcc0000000000 */
[----:B------:R-:W-:Y:S01]  /*8c20*/  QGMMA.64x192x32.F32.E4M3.E4M3 R24, R216, gdesc[UR4], R24, gsb0 ;  /* 0x02e00004d8187df3 */ /* 0x000fe20008000818 */
[----:B------:R-:W1:Y:S01]  /*8c30*/  @P1 MUFU.RCP R11, R12 ;  /* 0x0000000c000b1308 */ /* 0x000e620000001000 */
[----:B------:R-:W-:Y:S02]  /*8c40*/  IMAD.U32 R21, RZ, RZ, UR41 ;  /* 0x00000029ff157e24 */ /* 0x000fe4000f8e00ff */
[----:B------:R-:W-:Y:S02]  /*8c50*/  IMAD.U32 R7, RZ, RZ, UR41 ;  /* 0x00000029ff077e24 */ /* 0x000fe4000f8e00ff */
[----:B0-----:R-:W-:Y:S01]  /*8c60*/  @P3 FMUL.FTZ R8, R8, 0.69314718246459960938 ;  /* 0x3f31721808083820 */ /* 0x001fe20000410000 */
[----:B------:R-:W-:Y:S01]  /*8c70*/  @P3 FMUL.FTZ R21, R21, 0.69314718246459960938 ;  /* 0x3f31721815153820 */ /* 0x000fe20000410000 */
[----:B------:R-:W-:Y:S01]  /*8c80*/  @P2 FMUL.FTZ R6, R6, 0.69314718246459960938 ;  /* 0x3f31721806062820 */ /* 0x000fe20000410000 */
[----:B------:R-:W-:Y:S01]  /*8c90*/  @P2 FMUL.FTZ R7, R7, 0.69314718246459960938 ;  /* 0x3f31721807072820 */ /* 0x000fe20000410000 */
[----:B------:R-:W-:-:S02]  /*8ca0*/  IMAD.MOV.U32 R3, RZ, RZ, -0x800000 ;  /* 0xff800000ff037424 */ /* 0x000fc400078e00ff */
[----:B------:R-:W-:Y:S01]  /*8cb0*/  @P3 FFMA.FTZ R3, R21, R5, R8 ;  /* 0x0000000515033223 */ /* 0x000fe20000010008 */
[----:B------:R-:W-:Y:S02]  /*8cc0*/  IMAD.MOV.U32 R0, RZ, RZ, -0x800000 ;  /* 0xff800000ff007424 */ /* 0x000fe400078e00ff */
[----:B------:R-:W-:Y:S01]  /*8cd0*/  @P2 FFMA.FTZ R0, R7, R4, R6 ;  /* 0x0000000407002223 */ /* 0x000fe20000010006 */
[-C--:B--2---:R-:W-:Y:S01]  /*8ce0*/  FMUL.FTZ R10, R9, R14.reuse ;  /* 0x0000000e090a7220 */ /* 0x084fe20000410000 */
[----:B-1----:R-:W-:Y:S01]  /*8cf0*/  FMUL.FTZ R8, R11, R14 ;  /* 0x0000000e0b087220 */ /* 0x002fe20000410000 */
[----:B------:R-:W-:Y:S02]  /*8d00*/  WARPGROUP.DEPBAR.LE gsb0, 0x0 ;  /* 0x00008000000079c5 */ /* 0x000fe40000010000 */
[----:B------:R-:W-:Y:S05]  /*8d10*/  @!P0 BRA `(.L_x_3296) ;  /* 0x0000000000048947 */ /* 0x000fea0003800000 */
[----:B------:R-:W-:Y:S01]  /*8d20*/  BPT.TRAP 0x1 ;  /* 0x000000040000795c */ /* 0x000fe20000300000 */
.L_x_3296:
        /* <DEDUP_REMOVED lines=51> */
[----:B------:R-:W-:Y:S01]  /*9060*/  FMUL.FTZ R154, R75, R8 ;  /* 0x000000084b9a7220 */ /* 0x000fe20000410000 */
        /* <DEDUP_REMOVED lines=53> */
[----:B0-----:R-:W-:-:S12]  /*93c0*/  ULOP3.LUT UR46, UR46, UR4, URZ, 0x3c, !UPT ;  /* 0x000000042e2e7292 */ /* 0x001fd8000f8e3c3f */
.L_x_3274:
        /* <DEDUP_REMOVED lines=19> */
[----:B------:R-:W3:Y:S01]  /*9500*/  LDL R151, [R1+0x3c] ;  /* 0x00003c0001977983 */ /* 0x000ee20000100800 */
[----:B0-----:R-:W-:-:S05]  /*9510*/  IMAD.SHL.U32 R8, R149, 0x4, RZ ;  /* 0x0000000495087824 */ /* 0x001fca00078e00ff */
[----:B------:R-:W-:Y:S01]  /*9520*/  LOP3.LUT R8, R8, 0xc, RZ, 0xc0, !PT ;  /* 0x0000000c08087812 */ /* 0x000fe200078ec0ff */
[----:B------:R-:W-:Y:S03]  /*9530*/  BAR.SYNC.DEFER_BLOCKING 0x1, 0x100 ;  /* 0x0044000000007b1d */ /* 0x000fe60000010000 */
[----:B------:R-:W-:-:S05]  /*9540*/  IADD3 R8, P0, R8, UR10, RZ ;  /* 0x0000000a08087c10 */ /* 0x000fca000ff1e0ff */
[----:B------:R-:W-:-:S05]  /*9550*/  IMAD.X R9, RZ, RZ, UR11, P0 ;  /* 0x0000000bff097e24 */ /* 0x000fca00080e06ff */
[----:B------:R0:W4:Y:S01]  /*9560*/  LDG.E.CONSTANT R27, desc[UR50][R8.64] ;  /* 0x00000032081b7981 */ /* 0x000122000c1e9900 */
[----:B------:R-:W-:Y:S01]  /*9570*/  LOP3.LUT P0, R10, R149, 0x3, RZ, 0xc0, !PT ;  /* 0x00000003950a7812 */ /* 0x000fe2000780c0ff */
[----:B------:R-:W-:Y:S01]  /*9580*/  UMOV UR10, UR8 ;  /* 0x00000008000a7c82 */ /* 0x000fe20008000000 */
[----:B-1----:R-:W-:Y:S02]  /*9590*/  UMOV UR11, UR4 ;  /* 0x00000004000b7c82 */ /* 0x002fe40008000000 */
[----:B------:R-:W-:-:S04]  /*95a0*/  ISETP.EQ.OR P0, PT, R10, 0x3, !P0 ;  /* 0x000000030a00780c */ /* 0x000fc80004702670 */
[----:B------:R-:W-:Y:S02]  /*95b0*/  SEL R76, R29, R80, P0 ;  /* 0x000000501d4c7207 */ /* 0x000fe40000000000 */
[----:B------:R-:W-:Y:S02]  /*95c0*/  SEL R92, R20, R129, P0 ;  /* 0x00000081145c7207 */ /* 0x000fe40000000000 */
[----:B------:R-:W-:Y:S01]  /*95d0*/  SEL R38, R129, R20, P0 ;  /* 0x0000001481267207 */ /* 0x000fe20000000000 */
[----:B------:R-:W-:Y:S01]  /*95e0*/  IMAD.MOV.U32 R20, RZ, RZ, 0x2 ;  /* 0x00000002ff147424 */ /* 0x000fe200078e00ff */
        /* <DEDUP_REMOVED lines=93> */
[----:B--2---:R-:W-:-:S03]  /*9bc0*/  IMAD.WIDE R20, R83, R20, UR10 ;  /* 0x0000000a53147e25 */ /* 0x004fc6000f8e0214 */
[C---:B------:R-:W-:Y:S02]  /*9bd0*/  IADD3 R93, P4, R20.reuse, 0x8060, RZ ;  /* 0x00008060145d7810 */ /* 0x040fe40007f9e0ff */
[C---:B------:R-:W-:Y:S02]  /*9be0*/  IADD3 R89, P6, R20.reuse, 0x8020, RZ ;  /* 0x0000802014597810 */ /* 0x040fe40007fde0ff */
[C---:B------:R-:W-:Y:S02]  /*9bf0*/  IADD3 R91, P3, R20.reuse, 0x8040, RZ ;  /* 0x00008040145b7810 */ /* 0x040fe40007f7e0ff */
[----:B------:R-:W-:Y:S02]  /*9c00*/  LOP3.LUT R6, R93, 0x380, RZ, 0xc0, !PT ;  /* 0x000003805d067812 */ /* 0x000fe400078ec0ff */
[----:B------:R-:W-:Y:S02]  /*9c10*/  IADD3 R85, P2, R20, 0x4060, RZ ;  /* 0x0000406014557810 */ /* 0x000fe40007f5e0ff */
[----:B------:R-:W-:-:S02]  /*9c20*/  LOP3.LUT R2, R89, 0x380, RZ, 0xc0, !PT ;  /* 0x0000038059027812 */ /* 0x000fc400078ec0ff */
[C---:B------:R-:W-:Y:S02]  /*9c30*/  LOP3.LUT R33, R20.reuse, 0x380, RZ, 0xc0, !PT ;  /* 0x0000038014217812 */ /* 0x040fe400078ec0ff */
[----:B------:R-:W-:Y:S02]  /*9c40*/  IADD3 R87, P5, R20, 0x8000, RZ ;  /* 0x0000800014577810 */ /* 0x000fe40007fbe0ff */
[----:B------:R-:W-:Y:S01]  /*9c50*/  LOP3.LUT R4, R91, 0x380, RZ, 0xc0, !PT ;  /* 0x000003805b047812 */ /* 0x000fe200078ec0ff */
[--C-:B------:R-:W-:Y:S01]  /*9c60*/  IMAD.X R15, RZ, RZ, R21.reuse, P4 ;  /* 0x000000ffff0f7224 */ /* 0x100fe200020e0615 */
[----:B------:R-:W-:Y:S01]  /*9c70*/  SHF.R.U64 R6, R6, 0x3, RZ ;  /* 0x0000000306067819 */ /* 0x000fe200000012ff */
[----:B------:R-:W-:Y:S01]  /*9c80*/  IMAD.X R11, RZ, RZ, R21, P2 ;  /* 0x000000ffff0b7224 */ /* 0x000fe200010e0615 */
[----:B------:R-:W-:Y:S02]  /*9c90*/  SHF.R.U64 R2, R2, 0x3, RZ ;  /* 0x0000000302027819 */ /* 0x000fe400000012ff */
[----:B------:R-:W-:-:S02]  /*9ca0*/  IADD3 R81, P4, R20, 0x4020, RZ ;  /* 0x0000402014517810 */ /* 0x000fc40007f9e0ff */
[----:B------:R-:W-:Y:S01]  /*9cb0*/  SHF.R.U64 R33, R33, 0x3, RZ ;  /* 0x0000000321217819 */ /* 0x000fe200000012ff */
[--C-:B------:R-:W-:Y:S01]  /*9cc0*/  IMAD.X R135, RZ, RZ, R21.reuse, P3 ;  /* 0x000000ffff877224 */ /* 0x100fe200018e0615 */
[----:B------:R-:W-:Y:S01]  /*9cd0*/  IADD3 R142, P2, R20, 0x40, RZ ;  /* 0x00000040148e7810 */ /* 0x000fe20007f5e0ff */
[--C-:B------:R-:W-:Y:S01]  /*9ce0*/  IMAD.X R13, RZ, RZ, R21.reuse, P6 ;  /* 0x000000ffff0d7224 */ /* 0x100fe200030e0615 */
[----:B------:R-:W-:Y:S01]  /*9cf0*/  SHF.R.U64 R4, R4, 0x3, RZ ;  /* 0x0000000304047819 */ /* 0x000fe200000012ff */
[----:B------:R-:W-:Y:S01]  /*9d00*/  IMAD.X R137, RZ, RZ, R21, P5 ;  /* 0x000000ffff897224 */ /* 0x000fe200028e0615 */
[----:B------:R-:W-:Y:S02]  /*9d10*/  IADD3 R83, P1, R20, 0x4040, RZ ;  /* 0x0000404014537810 */ /* 0x000fe40007f3e0ff */
[----:B------:R-:W-:Y:S02]  /*9d20*/  LOP3.LUT R14, R6, R93, RZ, 0x3c, !PT ;  /* 0x0000005d060e7212 */ /* 0x000fe400078e3cff */
[----:B------:R-:W-:-:S02]  /*9d30*/  IADD3 R79, P3, R20, 0x4000, RZ ;  /* 0x00004000144f7810 */ /* 0x000fc40007f7e0ff */
[C---:B------:R-:W-:Y:S02]  /*9d40*/  IADD3 R53, P6, R20.reuse, 0x20, RZ ;  /* 0x0000002014357810 */ /* 0x040fe40007fde0ff */
[----:B------:R-:W-:Y:S02]  /*9d50*/  IADD3 R57, P5, R20, 0x60, RZ ;  /* 0x0000006014397810 */ /* 0x000fe40007fbe0ff */
[----:B------:R-:W-:Y:S02]  /*9d60*/  LOP3.LUT R12, R2, R89, RZ, 0x3c, !PT ;  /* 0x00000059020c7212 */ /* 0x000fe400078e3cff */
[----:B0-----:R-:W-:Y:S02]  /*9d70*/  LOP3.LUT R8, R87, 0x380, RZ, 0xc0, !PT ;  /* 0x0000038057087812 */ /* 0x001fe400078ec0ff */
[----:B------:R-:W-:Y:S02]  /*9d80*/  LOP3.LUT R6, R85, 0x380, RZ, 0xc0, !PT ;  /* 0x0000038055067812 */ /* 0x000fe400078ec0ff */
[----:B------:R-:W-:-:S02]  /*9d90*/  LOP3.LUT R20, R33, R20, RZ, 0x3c, !PT ;  /* 0x0000001421147212 */ /* 0x000fc400078e3cff */
[----:B------:R-:W-:Y:S02]  /*9da0*/  LOP3.LUT R2, R81, 0x380, RZ, 0xc0, !PT ;  /* 0x0000038051027812 */ /* 0x000fe400078ec0ff */
[----:B------:R-:W-:Y:S02]  /*9db0*/  LOP3.LUT R134, R4, R91, RZ, 0x3c, !PT ;  /* 0x0000005b04867212 */ /* 0x000fe400078e3cff */
[----:B------:R-:W-:Y:S02]  /*9dc0*/  LOP3.LUT R33, R142, 0x380, RZ, 0xc0, !PT ;  /* 0x000003808e217812 */ /* 0x000fe400078ec0ff */
[----:B------:R-:W-:Y:S02]  /*9dd0*/  LOP3.LUT R4, R83, 0x380, RZ, 0xc0, !PT ;  /* 0x0000038053047812 */ /* 0x000fe400078ec0ff */
[----:B------:R-:W-:Y:S02]  /*9de0*/  SHF.R.U64 R8, R8, 0x3, RZ ;  /* 0x0000000308087819 */ /* 0x000fe400000012ff */
[----:B------:R-:W-:-:S02]  /*9df0*/  SHF.R.U64 R6, R6, 0x3, RZ ;  /* 0x0000000306067819 */ /* 0x000fc400000012ff */
[----:B------:R-:W-:Y:S02]  /*9e00*/  SHF.R.U64 R2, R2, 0x3, RZ ;  /* 0x0000000302027819 */ /* 0x000fe400000012ff */
[----:B------:R-:W-:Y:S02]  /*9e10*/  SHF.R.U64 R33, R33, 0x3, RZ ;  /* 0x0000000321217819 */ /* 0x000fe400000012ff */
[----:B------:R-:W-:Y:S02]  /*9e20*/  SHF.R.U64 R4, R4, 0x3, RZ ;  /* 0x0000000304047819 */ /* 0x000fe400000012ff */
[----:B------:R-:W-:Y:S02]  /*9e30*/  LOP3.LUT R136, R8, R87, RZ, 0x3c, !PT ;  /* 0x0000005708887212 */ /* 0x000fe400078e3cff */
[----:B------:R-:W-:Y:S01]  /*9e40*/  LOP3.LUT R10, R6, R85, RZ, 0x3c, !PT ;  /* 0x00000055060a7212 */ /* 0x000fe200078e3cff */
[----:B------:R-:W-:Y:S01]  /*9e50*/  IMAD.X R139, RZ, RZ, R21, P1 ;  /* 0x000000ffff8b7224 */ /* 0x000fe200008e0615 */
[----:B------:R-:W-:-:S02]  /*9e60*/  LOP3.LUT R8, R2, R81, RZ, 0x3c, !PT ;  /* 0x0000005102087212 */ /* 0x000fc400078e3cff */
[----:B------:R-:W-:Y:S01]  /*9e70*/  LOP3.LUT R6, R79, 0x380, RZ, 0xc0, !PT ;  /* 0x000003804f067812 */ /* 0x000fe200078ec0ff */
[----:B------:R-:W-:Y:S01]  /*9e80*/  IMAD.X R9, RZ, RZ, R21, P4 ;  /* 0x000000ffff097224 */ /* 0x000fe200020e0615 */
[----:B------:R-:W-:Y:S02]  /*9e90*/  LOP3.LUT R2, R53, 0x380, RZ, 0xc0, !PT ;  /* 0x0000038035027812 */ /* 0x000fe400078ec0ff */
[----:B------:R-:W-:Y:S02]  /*9ea0*/  LOP3.LUT R142, R33, R142, RZ, 0x3c, !PT ;  /* 0x0000008e218e7212 */ /* 0x000fe400078e3cff */
[----:B------:R-:W-:Y:S02]  /*9eb0*/  LOP3.LUT R138, R4, R83, RZ, 0x3c, !PT ;  /* 0x00000053048a7212 */ /* 0x000fe400078e3cff */
[----:B------:R-:W-:Y:S02]  /*9ec0*/  MOV R33, R20 ;  /* 0x0000001400217202 */ /* 0x000fe40000000f00 */
[----:B------:R-:W-:-:S02]  /*9ed0*/  LOP3.LUT R4, R57, 0x380, RZ, 0xc0, !PT ;  /* 0x0000038039047812 */ /* 0x000fc400078ec0ff */
[----:B----4-:R-:W-:Y:S02]  /*9ee0*/  LOP3.LUT R20, R27, 0x2, RZ, 0x3c, !PT ;  /* 0x000000021b147812 */ /* 0x010fe400078e3cff */
[----:B------:R-:W-:Y:S02]  /*9ef0*/  SHF.R.U64 R6, R6, 0x3, RZ ;  /* 0x0000000306067819 */ /* 0x000fe400000012ff */
[----:B------:R-:W-:Y:S02]  /*9f00*/  SHF.R.U64 R2, R2, 0x3, RZ ;  /* 0x0000000302027819 */ /* 0x000fe400000012ff */
[----:B------:R-:W-:Y:S02]  /*9f10*/  MOV R136, R136 ;  /* 0x0000008800887202 */ /* 0x000fe40000000f00 */
[----:B------:R-:W-:Y:S02]  /*9f20*/  MOV R138, R138 ;  /* 0x0000008a008a7202 */ /* 0x000fe40000000f00 */
[----:B------:R-:W-:-:S02]  /*9f30*/  SHF.R.U64 R4, R4, 0x3, RZ ;  /* 0x0000000304047819 */ /* 0x000fc400000012ff */
[----:B------:R-:W-:Y:S02]  /*9f40*/  MOV R137, R10 ;  /* 0x0000000a00897202 */ /* 0x000fe40000000f00 */
[----:B------:R-:W-:Y:S01]  /*9f50*/  MOV R139, R8 ;  /* 0x00000008008b7202 */ /* 0x000fe20000000f00 */
[----:B------:R-:W-:Y:S01]  /*9f60*/  SHFL.IDX PT, R10, R52, R27, 0x1c1f ;  /* 0x001c1f1b340a7589 */ /* 0x000fe200000e0000 */
[----:B------:R-:W-:Y:S02]  /*9f70*/  LOP3.LUT R140, R6, R79, RZ, 0x3c, !PT ;  /* 0x0000004f068c7212 */ /* 0x000fe400078e3cff */
[----:B------:R-:W-:Y:S01]  /*9f80*/  MOV R134, R134 ;  /* 0x0000008600867202 */ /* 0x000fe20000000f00 */
[----:B------:R-:W0:Y:S01]  /*9f90*/  SHFL.IDX PT, R9, R24, R20, 0x1c1f ;  /* 0x001c1f1418097589 */ /* 0x000e2200000e0000 */
[----:B------:R-:W-:Y:S01]  /*9fa0*/  LOP3.LUT R6, R2, R53, RZ, 0x3c, !PT ;  /* 0x0000003502067212 */ /* 0x000fe200078e3cff */
[--C-:B------:R-:W-:Y:S01]  /*9fb0*/  IMAD.X R141, RZ, RZ, R21.reuse, P3 ;  /* 0x000000ffff8d7224 */ /* 0x100fe200018e0615 */
[----:B------:R-:W-:Y:S01]  /*9fc0*/  MOV R135, R12 ;  /* 0x0000000c00877202 */ /* 0x000fe20000000f00 */
[----:B------:R-:W-:Y:S01]  /*9fd0*/  SHFL.IDX PT, R11, R54, R27, 0x1c1f ;  /* 0x001c1f1b360b7589 */ /* 0x000fe200000e0000 */
[----:B------:R-:W-:Y:S01]  /*9fe0*/  MOV R2, R14 ;  /* 0x0000000e00027202 */ /* 0x000fe20000000f00 */
[--C-:B------:R-:W-:Y:S01]  /*9ff0*/  IMAD.X R7, RZ, RZ, R21.reuse, P6 ;  /* 0x000000ffff077224 */ /* 0x100fe200030e0615 */
[----:B------:R-:W-:Y:S01]  /*a000*/  LOP3.LUT R4, R4, R57, RZ, 0x3c, !PT ;  /* 0x0000003904047212 */ /* 0x000fe200078e3cff */
[----:B------:R-:W1:Y:S01]  /*a010*/  SHFL.IDX PT, R12, R25, R20, 0x1c1f ;  /* 0x001c1f14190c7589 */ /* 0x000e6200000e0000 */
[----:B------:R-:W-:-:S03]  /*a020*/  IMAD.X R5, RZ, RZ, R21, P5 ;  /* 0x000000ffff057224 */ /* 0x000fc600028e0615 */
[----:B------:R-:W-:Y:S01]  /*a030*/  SHFL.IDX PT, R15, R112, R27, 0x1c1f ;  /* 0x001c1f1b700f7589 */ /* 0x000fe200000e0000 */
[----:B------:R-:W-:-:S03]  /*a040*/  IMAD.X R143, RZ, RZ, R21, P2 ;  /* 0x000000ffff8f7224 */ /* 0x000fc600010e0615 */
[----:B------:R-:W2:Y:S01]  /*a050*/  SHFL.IDX PT, R50, R50, R20, 0x1c1f ;  /* 0x001c1f1432327589 */ /* 0x000ea200000e0000 */
[----:B------:R-:W-:-:S03]  /*a060*/  MOV R140, R140 ;  /* 0x0000008c008c7202 */ /* 0x000fc60000000f00 */
[----:B------:R-:W-:Y:S04]  /*a070*/  SHFL.IDX PT, R82, R82, R27, 0x1c1f ;  /* 0x001c1f1b52527589 */ /* 0x000fe800000e0000 */
[----:B------:R-:W-:Y:S04]  /*a080*/  SHFL.IDX PT, R85, R90, R27, 0x1c1f ;  /* 0x001c1f1b5a557589 */ /* 0x000fe800000e0000 */
[----:B------:R-:W-:Y:S04]  /*a090*/  SHFL.IDX PT, R110, R110, R27, 0x1c1f ;  /* 0x001c1f1b6e6e7589 */ /* 0x000fe800000e0000 */
[----:B------:R-:W-:Y:S04]  /*a0a0*/  SHFL.IDX PT, R105, R32, R20, 0x1c1f ;  /* 0x001c1f1420697589 */ /* 0x000fe800000e0000 */
[----:B------:R-:W4:Y:S01]  /*a0b0*/  SHFL.IDX PT, R49, R49, R20, 0x1c1f ;  /* 0x001c1f1431317589 */ /* 0x000f2200000e0000 */
[----:B------:R-:W-:-:S03]  /*a0c0*/  MOV R57, R6 ;  /* 0x0000000600397202 */ /* 0x000fc60000000f00 */
[----:B------:R-:W-:Y:S01]  /*a0d0*/  SHFL.IDX PT, R84, R84, R27, 0x1c1f ;  /* 0x001c1f1b54547589 */ /* 0x000fe200000e0000 */
[----:B------:R-:W-:-:S03]  /*a0e0*/  MOV R141, R4 ;  /* 0x00000004008d7202 */ /* 0x000fc60000000f00 */
[----:B------:R-:W-:Y:S04]  /*a0f0*/  SHFL.IDX PT, R93, R94, R27, 0x1c1f ;  /* 0x001c1f1b5e5d7589 */ /* 0x000fe800000e0000 */
[----:B------:R-:W-:Y:S04]  /*a100*/  SHFL.IDX PT, R101, R96, R27, 0x1c1f ;  /* 0x001c1f1b60657589 */ /* 0x000fe800000e0000 */
[----:B------:R-:W-:Y:S04]  /*a110*/  SHFL.IDX PT, R90, R37, R20, 0x1c1f ;  /* 0x001c1f14255a7589 */ /* 0x000fe800000e0000 */
[----:B------:R-:W3:Y:S04]  /*a120*/  SHFL.IDX PT, R83, R36, R20, 0x1c1f ;  /* 0x001c1f1424537589 */ /* 0x000ee800000e0000 */
[----:B------:R-:W-:Y:S04]  /*a130*/  SHFL.IDX PT, R21, R56, R27, 0x1c1f ;  /* 0x001c1f1b38157589 */ /* 0x000fe800000e0000 */
[----:B------:R-:W-:Y:S04]  /*a140*/  SHFL.IDX PT, R76, R76, R27, 0x1c1f ;  /* 0x001c1f1b4c4c7589 */ /* 0x000fe800000e0000 */
[----:B------:R-:W-:Y:S04]  /*a150*/  SHFL.IDX PT, R112, R160, R27, 0x1c1f ;  /* 0x001c1f1ba0707589 */ /* 0x000fe800000e0000 */
[----:B------:R-:W3:Y:S04]  /*a160*/  SHFL.IDX PT, R96, R26, R20, 0x1c1f ;  /* 0x001c1f141a607589 */ /* 0x000ee800000e0000 */
[----:B------:R-:W3:Y:S04]  /*a170*/  SHFL.IDX PT, R103, R29, R20, 0x1c1f ;  /* 0x001c1f141d677589 */ /* 0x000ee800000e0000 */
[----:B------:R-:W-:Y:S04]  /*a180*/  SHFL.IDX PT, R94, R39, R20, 0x1c1f ;  /* 0x001c1f14275e7589 */ /* 0x000fe800000e0000 */
[----:B------:R-:W3:Y:S04]  /*a190*/  SHFL.IDX PT, R37, R71, R20, 0x1c1f ;  /* 0x001c1f1447257589 */ /* 0x000ee800000e0000 */
[----:B------:R-:W-:Y:S04]  /*a1a0*/  SHFL.IDX PT, R74, R74, R27, 0x1c1f ;  /* 0x001c1f1b4a4a7589 */ /* 0x000fe800000e0000 */
[----:B------:R-:W-:Y:S04]  /*a1b0*/  SHFL.IDX PT, R122, R122, R27, 0x1c1f ;  /* 0x001c1f1b7a7a7589 */ /* 0x000fe800000e0000 */
[----:B------:R-:W-:Y:S04]  /*a1c0*/  SHFL.IDX PT, R130, R130, R27, 0x1c1f ;  /* 0x001c1f1b82827589 */ /* 0x000fe800000e0000 */
[----:B------:R-:W-:Y:S04]  /*a1d0*/  SHFL.IDX PT, R158, R158, R27, 0x1c1f ;  /* 0x001c1f1b9e9e7589 */ /* 0x000fe800000e0000 */
[----:B------:R-:W3:Y:S04]  /*a1e0*/  SHFL.IDX PT, R95, R28, R20, 0x1c1f ;  /* 0x001c1f141c5f7589 */ /* 0x000ee800000e0000 */
[----:B------:R-:W3:Y:S04]  /*a1f0*/  SHFL.IDX PT, R59, R59, R20, 0x1c1f ;  /* 0x001c1f143b3b7589 */ /* 0x000ee800000e0000 */
[----:B------:R-:W3:Y:S04]  /*a200*/  SHFL.IDX PT, R115, R62, R20, 0x1c1f ;  /* 0x001c1f143e737589 */ /* 0x000ee800000e0000 */
[----:B------:R-:W3:Y:S04]  /*a210*/  SHFL.IDX PT, R39, R70, R20, 0x1c1f ;  /* 0x001c1f1446277589 */ /* 0x000ee800000e0000 */
        /* <DEDUP_REMOVED lines=15> */
[----:B------:R-:W3:Y:S04]  /*a310*/  SHFL.IDX PT, R55, R55, R20, 0x1c1f ;  /* 0x001c1f1437377589 */ /* 0x000ee800000e0000 */
[----:B------:R-:W3:Y:S01]  /*a320*/  SHFL.IDX PT, R32, R61, R20, 0x1c1f ;  /* 0x001c1f143d207589 */ /* 0x000ee200000e0000 */
        /* <DEDUP_REMOVED lines=35> */
[----:B------:R-:W3:Y:S04]  /*a560*/  SHFL.IDX PT, R119, R66, R20, 0x1c1f ;  /* 0x001c1f1442777589 */ /* 0x000ee800000e0000 */
        /* <DEDUP_REMOVED lines=8> */
[----:B------:R-:W-:Y:S04]  /*a5f0*/  SHFL.IDX PT, R109, R42, R20, 0x1c1f ;  /* 0x001c1f142a6d7589 */ /* 0x000fe800000e0000 */
[----:B------:R-:W-:Y:S04]  /*a600*/  SHFL.IDX PT, R143, R68, R20, 0x1c1f ;  /* 0x001c1f14448f7589 */ /* 0x000fe800000e0000 */
[----:B------:R3:W3:Y:S04]  /*a610*/  SHFL.IDX PT, R145, R67, R20, 0x1c1f ;  /* 0x001c1f1443917589 */ /* 0x0006e800000e0000 */
[----:B------:R3:W3:Y:S04]  /*a620*/  SHFL.IDX PT, R147, R69, R20, 0x1c1f ;  /* 0x001c1f1445937589 */ /* 0x0006e800000e0000 */
[----:B------:R3:W3:Y:S01]  /*a630*/  SHFL.IDX PT, R43, R43, R20, 0x1c1f ;  /* 0x001c1f142b2b7589 */ /* 0x0006e200000e0000 */
[----:B0-----:R-:W-:-:S02]  /*a640*/  SEL R8, R10, R9, P0 ;  /* 0x000000090a087207 */ /* 0x001fc40000000000 */
[----:B------:R-:W-:Y:S02]  /*a650*/  SEL R10, R9, R10, P0 ;  /* 0x0000000a090a7207 */ /* 0x000fe40000000000 */
[----:B-1----:R-:W-:Y:S02]  /*a660*/  SEL R9, R11, R12, P0 ;  /* 0x0000000c0b097207 */ /* 0x002fe40000000000 */
[----:B------:R-:W-:Y:S02]  /*a670*/  SEL R11, R12, R11, P0 ;  /* 0x0000000b0c0b7207 */ /* 0x000fe40000000000 */
[----:B--2---:R-:W-:Y:S02]  /*a680*/  SEL R13, R15, R50, P0 ;  /* 0x000000320f0d7207 */ /* 0x004fe40000000000 */
[----:B----4-:R-:W-:Y:S02]  /*a690*/  SEL R12, R110, R49, P0 ;  /* 0x000000316e0c7207 */ /* 0x010fe40000000000 */
        /* <DEDUP_REMOVED lines=37> */
[----:B------:R-:W-:Y:S02]  /*a8f0*/  F2FP.BF16.F32.PACK_AB R38, R11, R10 ;  /* 0x0000000a0b26723e */ /* 0x000fe400000010ff */
[----:B------:R-:W-:Y:S02]  /*a900*/  F2FP.BF16.F32.PACK_AB R39, R15, R14 ;  /* 0x0000000e0f27723e */ /* 0x000fe400000010ff */
        /* <DEDUP_REMOVED lines=34> */
[----:B------:R0:W-:Y:S01]  /*ab30*/  STSM.16.M88.4 [R33], R36 ;  /* 0x0000002421007844 */ /* 0x0001e20000000200 */
        /* <DEDUP_REMOVED lines=22> */
[----:B------:R-:W-:Y:S02]  /*aca0*/  SEL R102, R156, R147, P0 ;  /* 0x000000939c667207 */ /* 0x000fe40000000000 */
[----:B------:R-:W-:Y:S02]  /*acb0*/  SEL R104, R147, R156, P0 ;  /* 0x0000009c93687207 */ /* 0x000fe40000000000 */
[----:B------:R-:W-:-:S02]  /*acc0*/  SEL R108, R109, R108, P0 ;  /* 0x0000006c6d6c7207 */ /* 0x000fc40000000000 */
[----:B------:R-:W-:Y:S02]  /*acd0*/  F2FP.BF16.F32.PACK_AB R32, R67, R66 ;  /* 0x000000424320723e */ /* 0x000fe400000010ff */
[----:B------:R-:W-:Y:S02]  /*ace0*/  F2FP.BF16.F32.PACK_AB R34, R69, R68 ;  /* 0x000000444522723e */ /* 0x000fe400000010ff */
[----:B------:R-:W-:Y:S02]  /*acf0*/  F2FP.BF16.F32.PACK_AB R35, R73, R72 ;  /* 0x000000484923723e */ /* 0x000fe400000010ff */
[----:B0-----:R-:W-:Y:S02]  /*ad00*/  F2FP.BF16.F32.PACK_AB R33, R71, R70 ;  /* 0x000000464721723e */ /* 0x001fe400000010ff */
[----:B------:R-:W-:Y:S02]  /*ad10*/  SEL R107, R54, R43, P0 ;  /* 0x0000002b366b7207 */ /* 0x000fe40000000000 */
[----:B------:R-:W-:-:S02]  /*ad20*/  SEL R109, R43, R54, P0 ;  /* 0x000000362b6d7207 */ /* 0x000fc40000000000 */
[----:B------:R-:W-:Y:S02]  /*ad30*/  F2FP.BF16.F32.PACK_AB R36, R75, R74 ;  /* 0x0000004a4b24723e */ /* 0x000fe400000010ff */
[----:B------:R-:W-:Y:S02]  /*ad40*/  F2FP.BF16.F32.PACK_AB R38, R77, R76 ;  /* 0x0000004c4d26723e */ /* 0x000fe400000010ff */
[----:B------:R-:W-:Y:S02]  /*ad50*/  F2FP.BF16.F32.PACK_AB R39, R81, R80 ;  /* 0x000000505127723e */ /* 0x000fe400000010ff */
[----:B------:R-:W-:Y:S01]  /*ad60*/  F2FP.BF16.F32.PACK_AB R37, R79, R78 ;  /* 0x0000004e4f25723e */ /* 0x000fe200000010ff */
[----:B------:R0:W-:Y:S01]  /*ad70*/  STSM.16.M88.4 [R57], R24 ;  /* 0x0000001839007844 */ /* 0x0001e20000000200 */
[----:B------:R-:W-:Y:S02]  /*ad80*/  F2FP.BF16.F32.PACK_AB R40, R83, R82 ;  /* 0x000000525328723e */ /* 0x000fe400000010ff */
[----:B------:R-:W-:-:S02]  /*ad90*/  F2FP.BF16.F32.PACK_AB R42, R85, R84 ;  /* 0x00000054552a723e */ /* 0x000fc400000010ff */
[----:B------:R-:W-:Y:S02]  /*ada0*/  F2FP.BF16.F32.PACK_AB R43, R89, R88 ;  /* 0x00000058592b723e */ /* 0x000fe400000010ff */
[----:B------:R-:W-:Y:S01]  /*adb0*/  F2FP.BF16.F32.PACK_AB R41, R87, R86 ;  /* 0x000000565729723e */ /* 0x000fe200000010ff */
[----:B------:R1:W-:Y:S01]  /*adc0*/  STSM.16.M88.4 [R142], R28 ;  /* 0x0000001c8e007844 */ /* 0x0003e20000000200 */
[----:B------:R-:W-:Y:S02]  /*add0*/  SEL R5, R174, R7, P0 ;  /* 0x00000007ae057207 */ /* 0x000fe40000000000 */
[----:B------:R-:W-:Y:S02]  /*ade0*/  F2FP.BF16.F32.PACK_AB R52, R91, R90 ;  /* 0x0000005a5b34723e */ /* 0x000fe400000010ff */
[----:B------:R-:W-:Y:S02]  /*adf0*/  F2FP.BF16.F32.PACK_AB R54, R93, R92 ;  /* 0x0000005c5d36723e */ /* 0x000fe400000010ff */
[----:B------:R-:W-:-:S02]  /*ae00*/  F2FP.BF16.F32.PACK_AB R55, R97, R96 ;  /* 0x000000606137723e */ /* 0x000fc400000010ff */
[----:B------:R-:W-:Y:S01]  /*ae10*/  F2FP.BF16.F32.PACK_AB R53, R95, R94 ;  /* 0x0000005e5f35723e */ /* 0x000fe200000010ff */
[----:B------:R2:W-:Y:S01]  /*ae20*/  STSM.16.M88.4 [R141], R32 ;  /* 0x000000208d007844 */ /* 0x0005e20000000200 */
[----:B------:R-:W-:Y:S02]  /*ae30*/  SEL R7, R7, R174, P0 ;  /* 0x000000ae07077207 */ /* 0x000fe40000000000 */
[----:B------:R-:W-:Y:S02]  /*ae40*/  F2FP.BF16.F32.PACK_AB R56, R99, R98 ;  /* 0x000000626338723e */ /* 0x000fe400000010ff */
[----:B------:R-:W-:Y:S02]  /*ae50*/  F2FP.BF16.F32.PACK_AB R58, R101, R100 ;  /* 0x00000064653a723e */ /* 0x000fe400000010ff */
[----:B------:R-:W-:Y:S02]  /*ae60*/  F2FP.BF16.F32.PACK_AB R59, R105, R104 ;  /* 0x00000068693b723e */ /* 0x000fe400000010ff */
[----:B0-----:R-:W-:Y:S01]  /*ae70*/  F2FP.BF16.F32.PACK_AB R57, R103, R102 ;  /* 0x000000666739723e */ /* 0x001fe200000010ff */
[----:B------:R0:W-:Y:S01]  /*ae80*/  STSM.16.M88.4 [R140], R36 ;  /* 0x000000248c007844 */ /* 0x0001e20000000200 */
[----:B------:R-:W-:-:S02]  /*ae90*/  F2FP.BF16.F32.PACK_AB R24, R107, R106 ;  /* 0x0000006a6b18723e */ /* 0x000fc400000010ff */
[----:B------:R-:W-:Y:S02]  /*aea0*/  F2FP.BF16.F32.PACK_AB R26, R109, R108 ;  /* 0x0000006c6d1a723e */ /* 0x000fe400000010ff */
[----:B------:R-:W-:Y:S02]  /*aeb0*/  F2FP.BF16.F32.PACK_AB R27, R113, R112 ;  /* 0x00000070711b723e */ /* 0x000fe400000010ff */
[----:B------:R-:W-:Y:S01]  /*aec0*/  F2FP.BF16.F32.PACK_AB R25, R111, R110 ;  /* 0x0000006e6f19723e */ /* 0x000fe200000010ff */
[----:B------:R3:W-:Y:S01]  /*aed0*/  STSM.16.M88.4 [R139], R40 ;  /* 0x000000288b007844 */ /* 0x0007e20000000200 */
[----:B-1----:R-:W-:Y:S02]  /*aee0*/  F2FP.BF16.F32.PACK_AB R28, R115, R114 ;  /* 0x00000072731c723e */ /* 0x002fe400000010ff */
[----:B------:R-:W-:Y:S02]  /*aef0*/  F2FP.BF16.F32.PACK_AB R30, R117, R116 ;  /* 0x00000074751e723e */ /* 0x000fe400000010ff */
[----:B------:R-:W-:-:S02]  /*af00*/  F2FP.BF16.F32.PACK_AB R31, R121, R120 ;  /* 0x00000078791f723e */ /* 0x000fc400000010ff */
[----:B------:R-:W-:Y:S01]  /*af10*/  F2FP.BF16.F32.PACK_AB R29, R119, R118 ;  /* 0x00000076771d723e */ /* 0x000fe200000010ff */
[----:B------:R-:W-:Y:S01]  /*af20*/  STSM.16.M88.4 [R138], R52 ;  /* 0x000000348a007844 */ /* 0x000fe20000000200 */
[----:B--2---:R-:W-:Y:S02]  /*af30*/  F2FP.BF16.F32.PACK_AB R32, R123, R122 ;  /* 0x0000007a7b20723e */ /* 0x004fe400000010ff */
[----:B------:R-:W-:Y:S02]  /*af40*/  F2FP.BF16.F32.PACK_AB R34, R125, R124 ;  /* 0x0000007c7d22723e */ /* 0x000fe400000010ff */
[----:B------:R-:W-:Y:S02]  /*af50*/  F2FP.BF16.F32.PACK_AB R35, R129, R128 ;  /* 0x000000808123723e */ /* 0x000fe400000010ff */
[----:B------:R-:W-:Y:S01]  /*af60*/  F2FP.BF16.F32.PACK_AB R33, R127, R126 ;  /* 0x0000007e7f21723e */ /* 0x000fe200000010ff */
[----:B------:R-:W-:Y:S01]  /*af70*/  STSM.16.M88.4 [R137], R56 ;  /* 0x0000003889007844 */ /* 0x000fe20000000200 */
[----:B0-----:R-:W-:-:S02]  /*af80*/  F2FP.BF16.F32.PACK_AB R37, R5, R4 ;  /* 0x000000040525723e */ /* 0x001fc400000010ff */
[----:B------:R-:W-:Y:S02]  /*af90*/  F2FP.BF16.F32.PACK_AB R38, R133, R132 ;  /* 0x000000848526723e */ /* 0x000fe400000010ff */
[----:B------:R-:W-:Y:S02]  /*afa0*/  F2FP.BF16.F32.PACK_AB R39, R7, R6 ;  /* 0x000000060727723e */ /* 0x000fe400000010ff */
[----:B------:R-:W-:Y:S01]  /*afb0*/  F2FP.BF16.F32.PACK_AB R36, R131, R130 ;  /* 0x000000828324723e */ /* 0x000fe200000010ff */
[----:B------:R-:W-:Y:S04]  /*afc0*/  STSM.16.M88.4 [R136], R24 ;  /* 0x0000001888007844 */ /* 0x000fe80000000200 */
[----:B------:R-:W-:Y:S04]  /*afd0*/  STSM.16.M88.4 [R135], R28 ;  /* 0x0000001c87007844 */ /* 0x000fe80000000200 */
[----:B------:R0:W-:Y:S04]  /*afe0*/  STSM.16.M88.4 [R134], R32 ;  /* 0x0000002086007844 */ /* 0x0001e80000000200 */
[----:B------:R1:W-:Y:S01]  /*aff0*/  STSM.16.M88.4 [R2], R36 ;  /* 0x0000002402007844 */ /* 0x0003e20000000200 */
[----:B------:R-:W-:Y:S01]  /*b000*/  BAR.SYNC.DEFER_BLOCKING 0x1, 0x100 ;  /* 0x0044000000007b1d */ /* 0x000fe20000010000 */
[----:B------:R-:W-:Y:S01]  /*b010*/  ISETP.NE.U32.AND P0, PT, RZ, UR14, PT ;  /* 0x0000000eff007c0c */ /* 0x000fe2000bf05070 */
[----:B------:R-:W-:-:S03]  /*b020*/  UIMAD.WIDE UR12, UR36, 0x4, UR12 ;  /* 0x00000004240c78a5 */ /* 0x000fc6000f8e020c */
[----:B------:R-:W-:-:S03]  /*b030*/  ISETP.NE.AND.EX P0, PT, RZ, UR15, PT, P0 ;  /* 0x0000000fff007c0c */ /* 0x000fc6000bf05300 */
[----:B---3--:R-:W-:Y:S01]  /*b040*/  IMAD.U32 R40, RZ, RZ, UR12 ;  /* 0x0000000cff287e24 */ /* 0x008fe2000f8e00ff */
[----:B0-----:R-:W0:Y:S01]  /*b050*/  LDC R134, c[0x0][0xbe8] ;  /* 0x0002fa00ff867b82 */ /* 0x001e220000000800 */
[----:B------:R-:W-:Y:S01]  /*b060*/  IMAD.U32 R41, RZ, RZ, UR13 ;  /* 0x0000000dff297e24 */ /* 0x000fe2000f8e00ff */
[----:B------:R-:W-:-:S07]  /*b070*/  ULDC.64 UR12, c[0x0][0xc08] ;  /* 0x00030200000c7ab9 */ /* 0x000fce0000000a00 */
[----:B------:R-:W2:Y:S01]  /*b080*/  @P0 LDG.E R42, desc[UR50][R40.64] ;  /* 0x00000032282a0981 */ /* 0x000ea2000c1e1900 */
[----:B------:R-:W-:-:S04]  /*b090*/  UISETP.NE.U32.AND UP0, UPT, UR12, URZ, UPT ;  /* 0x0000003f0c00728c */ /* 0x000fc8000bf05070 */
[----:B------:R-:W-:Y:S01]  /*b0a0*/  UISETP.NE.AND.EX UP0, UPT, UR13, URZ, UPT, UP0 ;  /* 0x0000003f0d00728c */ /* 0x000fe2000bf05300 */
[----:B0-----:R-:W-:-:S10]  /*b0b0*/  ISETP.NE.AND P1, PT, R134, 0x1, PT ;  /* 0x000000018600780c */ /* 0x001fd40003f25270 */
[----:B------:R-:W-:-:S03]  /*b0c0*/  @UP0 ULEA UR12, UP1, UR36, UR12, 0x2 ;  /* 0x0000000c240c0291 */ /* 0x000fc6000f82103f */
[----:B-1----:R-:W0:Y:S01]  /*b0d0*/  @P1 LDC R2, c[0x0][0xbec] ;  /* 0x0002fb00ff021b82 */ /* 0x002e220000000800 */
[----:B------:R-:W-:Y:S02]  /*b0e0*/  @UP0 ULEA.HI.X UR13, UR36, UR13, UR37, 0x2, UP1 ;  /* 0x0000000d240d0291 */ /* 0x000fe400088f1425 */
[----:B------:R-:W-:Y:S01]  /*b0f0*/  UISETP.GT.AND UP1, UPT, UR45, 0x1, UPT ;  /* 0x000000012d00788c */ /* 0x000fe2000bf24270 */
[----:B------:R-:W-:-:S04]  /*b100*/  UMOV UR20, 0x9b8 ;  /* 0x000009b800147882 */ /* 0x000fc80000000000 */
[----:B------:R-:W1:Y:S01]  /*b110*/  @P1 LDC R31, c[0x0][0xbf0] ;  /* 0x0002fc00ff1f1b82 */ /* 0x000e620000000800 */
[----:B------:R-:W-:Y:S01]  /*b120*/  USEL UR20, UR20, 0x978, UP1 ;  /* 0x0000097814147887 */ /* 0x000fe20008800000 */
[----:B------:R-:W-:Y:S01]  /*b130*/  PLOP3.LUT P4, PT, PT, PT, UP0, 0x80, 0x0 ;  /* 0x000000000000781c */ /* 0x000fe20003f8f008 */
[----:B------:R-:W-:Y:S01]  /*b140*/  UISETP.NE.U32.AND UP0, UPT, UR14, URZ, UPT ;  /* 0x0000003f0e00728c */ /* 0x000fe2000bf05070 */
[----:B------:R-:W-:Y:S01]  /*b150*/  IMAD.U32 R33, RZ, RZ, UR43 ;  /* 0x0000002bff217e24 */ /* 0x000fe2000f8e00ff */
[----:B------:R-:W-:Y:S02]  /*b160*/  ULDC UR4, c[0x0][0xa88] ;  /* 0x0002a20000047ab9 */ /* 0x000fe40000000800 */
[----:B------:R-:W-:Y:S01]  /*b170*/  UISETP.NE.AND.EX UP0, UPT, UR15, URZ, UPT, UP0 ;  /* 0x0000003f0f00728c */ /* 0x000fe2000bf05300 */
[----:B------:R-:W-:Y:S01]  /*b180*/  IMAD.U32 R27, RZ, RZ, UR4 ;  /* 0x00000004ff1b7e24 */ /* 0x000fe2000f8e00ff */
[----:B------:R-:W-:Y:S01]  /*b190*/  UMOV UR4, URZ ;  /* 0x0000003f00047c82 */ /* 0x000fe20008000000 */
[----:B------:R-:W-:Y:S01]  /*b1a0*/  USEL UR9, UR39, URZ, UP1 ;  /* 0x0000003f27097287 */ /* 0x000fe20008800000 */
[----:B------:R-:W-:Y:S01]  /*b1b0*/  IMAD R33, R33, 0x80, R151 ;  /* 0x0000008021217824 */ /* 0x000fe200078e0297 */
[----:B------:R-:W-:Y:S01]  /*b1c0*/  USEL UR36, UR36, URZ, !UP0 ;  /* 0x0000003f24247287 */ /* 0x000fe2000c000000 */
[----:B------:R-:W-:Y:S01]  /*b1d0*/  IMAD.U32 R24, RZ, RZ, UR12 ;  /* 0x0000000cff187e24 */ /* 0x000fe2000f8e00ff */
[----:B------:R-:W-:Y:S01]  /*b1e0*/  ULDC.64 UR16, c[0x0][UR20+0x218] ;  /* 0x0000860014107abb */ /* 0x000fe20008000a00 */
[----:B------:R-:W-:Y:S01]  /*b1f0*/  ULDC.64 UR18, c[0x0][UR20+0x228] ;  /* 0x00008a0014127abb */ /* 0x000fe20008000a00 */
[----:B------:R-:W-:Y:S01]  /*b200*/  IMAD.U32 R25, RZ, RZ, UR13 ;  /* 0x0000000dff197e24 */ /* 0x000fe2000f8e00ff */
[----:B------:R-:W-:Y:S01]  /*b210*/  ULDC.64 UR14, c[0x0][UR20+0x220] ;  /* 0x00008800140e7abb */ /* 0x000fe20008000a00 */
[----:B------:R-:W-:Y:S01]  /*b220*/  UIMAD.WIDE.U32 UR12, UR16, UR42, URZ ;  /* 0x0000002a100c72a5 */ /* 0x000fe2000f8e003f */
[----:B0-----:R-:W-:Y:S01]  /*b230*/  @P1 IMAD.HI.U32 R2, R33, R2, RZ ;  /* 0x0000000221021227 */ /* 0x001fe200078e00ff */
[----:B------:R-:W-:Y:S01]  /*b240*/  UIMAD.WIDE.U32 UR22, UR18, UR9, URZ ;  /* 0x00000009121672a5 */ /* 0x000fe2000f8e003f */
[----:B------:R0:W5:Y:S01]  /*b250*/  @P4 LDG.E R27, desc[UR50][R24.64] ;  /* 0x00000032181b4981 */ /* 0x000162000c1e1900 */
[----:B------:R-:W-:-:S02]  /*b260*/  UIMAD UR16, UR17, UR42, URZ ;  /* 0x0000002a111072a4 */ /* 0x000fc4000f8e023f */
[----:B------:R-:W-:Y:S02]  /*b270*/  UIMAD UR18, UR19, UR9, URZ ;  /* 0x00000009131272a4 */ /* 0x000fe4000f8e023f */
[----:B------:R-:W-:Y:S02]  /*b280*/  USEL UR37, UR37, URZ, !UP0 ;  /* 0x0000003f25257287 */ /* 0x000fe4000c000000 */
[----:B------:R-:W-:Y:S01]  /*b290*/  UIMAD UR9, UR15, UR36, URZ ;  /* 0x000000240f0972a4 */ /* 0x000fe2000f8e023f */
[----:B------:R-:W-:Y:S01]  /*b2a0*/  IMAD.MOV.U32 R29, RZ, RZ, R33 ;  /* 0x000000ffff1d7224 */ /* 0x000fe200078e0021 */
[----:B------:R-:W-:Y:S01]  /*b2b0*/  UIADD3 UR13, UR13, UR16, URZ ;  /* 0x000000100d0d7290 */ /* 0x000fe2000fffe03f */
[----:B-1----:R-:W-:Y:S01]  /*b2c0*/  @P1 SHF.R.U32.HI R29, RZ, R31, R2 ;  /* 0x0000001fff1d1219 */ /* 0x002fe20000011602 */
[----:B------:R-:W-:Y:S02]  /*b2d0*/  UIMAD.WIDE.U32 UR16, UR14, UR36, URZ ;  /* 0x000000240e1072a5 */ /* 0x000fe4000f8e003f */
[----:B------:R-:W-:-:S02]  /*b2e0*/  UIMAD UR9, UR14, UR37, UR9 ;  /* 0x000000250e0972a4 */ /* 0x000fc4000f8e0209 */
[----:B------:R-:W-:Y:S01]  /*b2f0*/  UIADD3 UR18, UR23, UR18, URZ ;  /* 0x0000001217127290 */ /* 0x000fe2000fffe03f */
[----:B0-----:R-:W-:Y:S01]  /*b300*/  IMAD.U32 R24, RZ, RZ, UR22 ;  /* 0x00000016ff187e24 */ /* 0x001fe2000f8e00ff */
[----:B------:R-:W-:Y:S01]  /*b310*/  UIADD3 UR9, UR17, UR9, URZ ;  /* 0x0000000911097290 */ /* 0x000fe2000fffe03f */
[--C-:B------:R-:W-:Y:S02]  /*b320*/  IMAD.MOV R31, RZ, RZ, -R29.reuse ;  /* 0x000000ffff1f7224 */ /* 0x100fe400078e0a1d */
[----:B------:R-:W-:Y:S01]  /*b330*/  IMAD.U32 R25, RZ, RZ, UR23 ;  /* 0x00000017ff197e24 */ /* 0x000fe2000f8e00ff */
[----:B------:R-:W-:Y:S01]  /*b340*/  SHF.R.S32.HI R25, RZ, 0x1f, R29 ;  /* 0x0000001fff197819 */ /* 0x000fe2000001141d */
[----:B------:R-:W-:Y:S02]  /*b350*/  IMAD R31, R134, R31, R33 ;  /* 0x0000001f861f7224 */ /* 0x000fe400078e0221 */
[----:B------:R-:W-:-:S03]  /*b360*/  IMAD.U32 R26, RZ, RZ, UR18 ;  /* 0x00000012ff1a7e24 */ /* 0x000fc6000f8e00ff */
[----:B------:R-:W-:Y:S02]  /*b370*/  SHF.R.S32.HI R2, RZ, 0x1f, R31 ;  /* 0x0000001fff027819 */ /* 0x000fe4000001141f */
[----:B--2---:R-:W-:-:S13]  /*b380*/  @P0 R2UR UR4, R42 ;  /* 0x000000002a0402ca */ /* 0x004fda00000e0000 */
[----:B------:R-:W-:Y:S02]  /*b390*/  UIADD3 UR12, UP0, UP2, UR16, UR12, UR4 ;  /* 0x0000000c100c7290 */ /* 0x000fe4000fa1e004 */
[----:B------:R-:W-:Y:S01]  /*b3a0*/  USHF.R.S32.HI UR14, URZ, 0x1f, UR4 ;  /* 0x0000001f3f0e7899 */ /* 0x000fe20008011404 */
[----:B------:R-:W-:Y:S01]  /*b3b0*/  ULDC.64 UR16, c[0x0][0xba8] ;  /* 0x0002ea0000107ab9 */ /* 0x000fe20000000a00 */
[----:B------:R-:W-:Y:S02]  /*b3c0*/  @!UP1 ULDC UR16, c[0x0][0xb50] ;  /* 0x0002d40000109ab9 */ /* 0x000fe40000000800 */
[----:B------:R-:W-:Y:S01]  /*b3d0*/  UIADD3.X UR9, UR9, UR13, UR14, UP0, UP2 ;  /* 0x0000000d09097290 */ /* 0x000fe200087e440e */
[----:B------:R-:W-:Y:S01]  /*b3e0*/  IADD3 R24, P2, P3, R29, UR12, R24 ;  /* 0x0000000c1d187c10 */ /* 0x000fe2000fb5e018 */
[----:B------:R-:W-:Y:S01]  /*b3f0*/  @!UP1 ULDC UR17, c[0x0][0xb54] ;  /* 0x0002d50000119ab9 */ /* 0x000fe20000000800 */
[----:B------:R-:W-:Y:S02]  /*b400*/  ULDC.64 UR12, c[0x0][UR20+0x210] ;  /* 0x00008400140c7abb */ /* 0x000fe40008000a00 */
[----:B------:R-:W-:Y:S01]  /*b410*/  IMAD R29, R31, UR13, RZ ;  /* 0x0000000d1f1d7c24 */ /* 0x000fe2000f8e02ff */
[----:B------:R-:W-:-:S03]  /*b420*/  IADD3.X R25, R25, UR9, R26, P2, P3 ;  /* 0x0000000919197c10 */ /* 0x000fc600097e641a */
[----:B------:R-:W-:Y:S02]  /*b430*/  IMAD R29, R2, UR12, R29 ;  /* 0x0000000c021d7c24 */ /* 0x000fe4000f8e021d */
[----:B------:R-:W-:-:S04]  /*b440*/  IMAD.WIDE.U32 R24, R31, UR12, R24 ;  /* 0x0000000c1f187c25 */ /* 0x000fc8000f8e0018 */
[----:B------:R-:W-:Y:S01]  /*b450*/  IMAD.IADD R25, R25, 0x1, R29 ;  /* 0x0000000119197824 */ /* 0x000fe200078e021d */
[----:B------:R-:W-:-:S04]  /*b460*/  LEA R26, P2, R24, UR16, 0x2 ;  /* 0x00000010181a7c11 */ /* 0x000fc8000f8410ff */
[----:B------:R-:W-:Y:S01]  /*b470*/  LEA.HI.X R30, R24, UR17, R25, 0x2, P2 ;  /* 0x00000011181e7c11 */ /* 0x000fe200090f1419 */
[----:B------:R-:W-:Y:S08]  /*b480*/  @P4 BRA `(.L_x_3299) ;  /* 0x0000000000104947 */ /* 0x000ff00003800000 */
[----:B------:R-:W-:Y:S05]  /*b490*/  @!P0 BRA `(.L_x_3299) ;  /* 0x00000000000c8947 */ /* 0x000fea0003800000 */
[----:B------:R-:W2:Y:S04]  /*b4a0*/  LDG.E R2, desc[UR50][R40.64] ;  /* 0x0000003228027981 */ /* 0x000ea8000c1e1900 */
[----:B-----5:R-:W2:Y:S02]  /*b4b0*/  LDG.E R27, desc[UR50][R40.64+0x4] ;  /* 0x00000432281b7981 */ /* 0x020ea4000c1e1900 */
[----:B--2---:R-:W-:-:S07]  /*b4c0*/  IMAD.IADD R27, R27, 0x1, -R2 ;  /* 0x000000011b1b7824 */ /* 0x004fce00078e0a02 */
.L_x_3299:
[----:B------:R-:W2:Y:S01]  /*b4d0*/  LDL R2, [R1+0x38] ;  /* 0x0000380001027983 */ /* 0x000ea20000100800 */
[----:B------:R-:W-:Y:S02]  /*b4e0*/  VIADD R32, R149, 0xffffff80 ;  /* 0xffffff8095207836 */ /* 0x000fe40000000000 */
[----:B------:R-:W-:Y:S01]  /*b4f0*/  IMAD.U32 R35, RZ, RZ, UR43 ;  /* 0x0000002bff237e24 */ /* 0x000fe2000f8e00ff */
[----:B------:R-:W-:Y:S02]  /*b500*/  SHFL.IDX PT, R24, R26, RZ, 0x1c1f ;  /* 0x001c1fff1a187589 */ /* 0x000fe400000e0000 */
[----:B------:R-:W-:Y:S02]  /*b510*/  SHF.R.S32.HI R31, RZ, 0x1f, R32 ;  /* 0x0000001fff1f7819 */ /* 0x000fe40000011420 */
[----:B------:R-:W0:Y:S02]  /*b520*/  SHFL.IDX PT, R25, R30, RZ, 0x1c1f ;  /* 0x001c1fff1e197589 */ /* 0x000e2400000e0000 */
[----:B------:R-:W-:-:S02]  /*b530*/  LEA.HI R31, R31, R32, RZ, 0x7 ;  /* 0x000000201f1f7211 */ /* 0x000fc400078f38ff */
[----:B------:R-:W-:Y:S02]  /*b540*/  SHFL.IDX PT, R28, R26, 0x1, 0x1c1f ;  /* 0x003c1f001a1c7f89 */ /* 0x000fe400000e0000 */
[----:B------:R-:W-:Y:S02]  /*b550*/  LOP3.LUT R31, R31, 0xffffff80, RZ, 0xc0, !PT ;  /* 0xffffff801f1f7812 */ /* 0x000fe400078ec0ff */
[----:B------:R-:W1:Y:S03]  /*b560*/  SHFL.IDX PT, R29, R30, 0x1, 0x1c1f ;  /* 0x003c1f001e1d7f89 */ /* 0x000e6600000e0000 */
[----:B------:R-:W-:-:S05]  /*b570*/  IMAD.IADD R31, R32, 0x1, -R31 ;  /* 0x00000001201f7824 */ /* 0x000fca00078e0a1f */
[----:B------:R-:W-:Y:S01]  /*b580*/  LOP3.LUT P0, RZ, R31, 0x3, RZ, 0xc0, !PT ;  /* 0x000000031fff7812 */ /* 0x000fe2000780c0ff */
[----:B--2---:R-:W-:Y:S02]  /*b590*/  IMAD R35, R35, 0x80, R2 ;  /* 0x0000008023237824 */ /* 0x004fe400078e0202 */
[----:B-----5:R-:W-:Y:S02]  /*b5a0*/  IMAD R2, R27, R134, RZ ;  /* 0x000000861b027224 */ /* 0x020fe400078e02ff */
[----:B------:R-:W-:-:S03]  /*b5b0*/  VIADD R27, R35, 0x8 ;  /* 0x00000008231b7836 */ /* 0x000fc60000000000 */
[-C--:B------:R-:W-:Y:S02]  /*b5c0*/  ISETP.GE.OR P2, PT, R35, R2.reuse, P0 ;  /* 0x000000022300720c */ /* 0x080fe40000746670 */
[----:B------:R-:W-:-:S11]  /*b5d0*/  ISETP.GE.OR P0, PT, R27, R2, P0 ;  /* 0x000000021b00720c */ /* 0x000fd60000706670 */
[----:B0-----:R0:W-:Y:S04]  /*b5e0*/  @!P2 ST.E desc[UR50][R24.64], R0 ;  /* 0x000000001800a985 */ /* 0x0011e8000c101932 */
[----:B-1----:R0:W-:Y:S01]  /*b5f0*/  @!P0 ST.E desc[UR50][R28.64], R3 ;  /* 0x000000031c008985 */ /* 0x0021e2000c101932 */
[----:B------:R-:W-:-:S13]  /*b600*/  PLOP3.LUT P0, PT, PT, PT, UP1, 0x80, 0x0 ;  /* 0x000000000000781c */ /* 0x000fda0003f0f018 */
[----:B0-----:R-:W-:Y:S05]  /*b610*/  @P0 BRA `(.L_x_3300) ;  /* 0x0000000c004c0947 */ /* 0x001fea0003800000 */
[----:B------:R-:W-:Y:S01]  /*b620*/  IMAD.SHL.U32 R67, R16, 0x8, RZ ;  /* 0x0000000810437824 */ /* 0x000fe200078e00ff */
[----:B------:R-:W0:Y:S01]  /*b630*/  @P1 LDC R21, c[0x0][0xbec] ;  /* 0x0002fb00ff151b82 */ /* 0x000e220000000800 */
[----:B------:R-:W-:Y:S01]  /*b640*/  IMAD.MOV.U32 R5, RZ, RZ, 0x2 ;  /* 0x00000002ff057424 */ /* 0x000fe200078e00ff */
[----:B------:R-:W-:Y:S01]  /*b650*/  ULDC.64 UR12, c[0x0][0xaa0] ;  /* 0x0002a800000c7ab9 */ /* 0x000fe20000000a00 */
[----:B------:R-:W-:-:S04]  /*b660*/  IMAD R4, R237, 0x40, R67 ;  /* 0x00000040ed047824 */ /* 0x000fc800078e0243 */
[----:B------:R-:W-:Y:S01]  /*b670*/  IMAD.WIDE R4, R4, R5, UR10 ;  /* 0x0000000a04047e25 */ /* 0x000fe2000f8e0205 */
[----:B------:R-:W1:Y:S02]  /*b680*/  @P1 LDC R61, c[0x0][0xbf0] ;  /* 0x0002fc00ff3d1b82 */ /* 0x000e640000000800 */
[C---:B------:R-:W-:Y:S02]  /*b690*/  IADD3 R33, P2, R4.reuse, 0x5000, RZ ;  /* 0x0000500004217810 */ /* 0x040fe40007f5e0ff */
[C---:B------:R-:W-:Y:S02]  /*b6a0*/  IADD3 R9, P4, R4.reuse, 0x1000, RZ ;  /* 0x0000100004097810 */ /* 0x040fe40007f9e0ff */
[----:B------:R-:W-:Y:S02]  /*b6b0*/  LOP3.LUT R32, R33, 0x380, RZ, 0xc0, !PT ;  /* 0x0000038021207812 */ /* 0x000fe400078ec0ff */
[----:B------:R-:W-:Y:S02]  /*b6c0*/  IADD3 R13, P3, R4, 0x2000, RZ ;  /* 0x00002000040d7810 */ /* 0x000fe40007f7e0ff */
[----:B------:R-:W-:-:S02]  /*b6d0*/  SHF.R.U64 R32, R32, 0x3, RZ ;  /* 0x0000000320207819 */ /* 0x000fc400000012ff */
[----:B------:R-:W-:Y:S02]  /*b6e0*/  IADD3 R25, P6, R4, 0x3000, RZ ;  /* 0x0000300004197810 */ /* 0x000fe40007fde0ff */
[----:B------:R-:W-:Y:S01]  /*b6f0*/  LOP3.LUT R32, R32, R33, RZ, 0x3c, !PT ;  /* 0x0000002120207212 */ /* 0x000fe200078e3cff */
[--C-:B------:R-:W-:Y:S01]  /*b700*/  IMAD.X R33, RZ, RZ, R5.reuse, P2 ;  /* 0x000000ffff217224 */ /* 0x100fe200010e0605 */
[C---:B------:R-:W-:Y:S02]  /*b710*/  IADD3 R3, P2, R4.reuse, 0xb000, RZ ;  /* 0x0000b00004037810 */ /* 0x040fe40007f5e0ff */
[----:B------:R-:W-:Y:S02]  /*b720*/  IADD3 R29, P5, R4, 0x4000, RZ ;  /* 0x00004000041d7810 */ /* 0x000fe40007fbe0ff */
[----:B------:R-:W-:Y:S01]  /*b730*/  LOP3.LUT R0, R3, 0x380, RZ, 0xc0, !PT ;  /* 0x0000038003007812 */ /* 0x000fe200078ec0ff */
[----:B------:R-:W-:Y:S01]  /*b740*/  UIMAD UR9, UR14, UR12, URZ ;  /* 0x0000000c0e0972a4 */ /* 0x000fe2000f8e023f */
[----:B------:R-:W-:Y:S01]  /*b750*/  LOP3.LUT R8, R9, 0x380, RZ, 0xc0, !PT ;  /* 0x0000038009087812 */ /* 0x000fe200078ec0ff */
[----:B------:R-:W-:Y:S01]  /*b760*/  UIMAD.WIDE.U32 UR10, UR4, UR12, URZ ;  /* 0x0000000c040a72a5 */ /* 0x000fe2000f8e003f */
[----:B------:R-:W-:Y:S01]  /*b770*/  SHF.R.U64 R0, R0, 0x3, RZ ;  /* 0x0000000300007819 */ /* 0x000fe200000012ff */
[----:B------:R-:W-:Y:S01]  /*b780*/  IMAD.X R57, RZ, RZ, R5, P2 ;  /* 0x000000ffff397224 */ /* 0x000fe200010e0605 */
[----:B------:R-:W-:Y:S01]  /*b790*/  LOP3.LUT R12, R13, 0x380, RZ, 0xc0, !PT ;  /* 0x000003800d0c7812 */ /* 0x000fe200078ec0ff */
[----:B------:R-:W5:Y:S01]  /*b7a0*/  LD.E.128 R32, desc[UR50][R32.64] ;  /* 0x0000003220207980 */ /* 0x000f62000c101d00 */
[----:B------:R-:W-:-:S02]  /*b7b0*/  LOP3.LUT R24, R25, 0x380, RZ, 0xc0, !PT ;  /* 0x0000038019187812 */ /* 0x000fc400078ec0ff */
[----:B------:R-:W-:Y:S01]  /*b7c0*/  LOP3.LUT R28, R29, 0x380, RZ, 0xc0, !PT ;  /* 0x000003801d1c7812 */ /* 0x000fe200078ec0ff */
[----:B------:R-:W-:Y:S01]  /*b7d0*/  UIMAD UR9, UR4, UR13, UR9 ;  /* 0x0000000d040972a4 */ /* 0x000fe2000f8e0209 */
[----:B------:R-:W-:Y:S01]  /*b7e0*/  LOP3.LUT R56, R0, R3, RZ, 0x3c, !PT ;  /* 0x0000000300387212 */ /* 0x000fe200078e3cff */
[----:B------:R-:W-:Y:S01]  /*b7f0*/  IMAD R0, R16, 0x20, R237 ;  /* 0x0000002010007824 */ /* 0x000fe200078e02ed */
[----:B------:R-:W-:Y:S01]  /*b800*/  SHF.R.U64 R8, R8, 0x3, RZ ;  /* 0x0000000308087819 */ /* 0x000fe200000012ff */
[----:B------:R-:W-:Y:S01]  /*b810*/  IMAD.U32 R3, RZ, RZ, UR43 ;  /* 0x0000002bff037e24 */ /* 0x000fe2000f8e00ff */
[----:B------:R-:W-:Y:S01]  /*b820*/  SHF.R.U64 R12, R12, 0x3, RZ ;  /* 0x000000030c0c7819 */ /* 0x000fe200000012ff */
[----:B------:R-:W-:Y:S01]  /*b830*/  ULDC.64 UR14, c[0x0][0xaf0] ;  /* 0x0002bc00000e7ab9 */ /* 0x000fe20000000a00 */
[----:B------:R-:W-:Y:S02]  /*b840*/  SHF.R.U64 R24, R24, 0x3, RZ ;  /* 0x0000000318187819 */ /* 0x000fe400000012ff */
[----:B------:R-:W-:Y:S01]  /*b850*/  SHF.R.U64 R28, R28, 0x3, RZ ;  /* 0x000000031c1c7819 */ /* 0x000fe200000012ff */
[----:B------:R-:W-:Y:S01]  /*b860*/  UIADD3 UR11, UR11, UR9, URZ ;  /* 0x000000090b0b7290 */ /* 0x000fe2000fffe03f */
[----:B------:R-:W-:Y:S01]  /*b870*/  LOP3.LUT R8, R8, R9, RZ, 0x3c, !PT ;  /* 0x0000000908087212 */ /* 0x000fe200078e3cff */
[----:B------:R-:W-:Y:S01]  /*b880*/  ULDC.64 UR12, c[0x0][0xae8] ;  /* 0x0002ba00000c7ab9 */ /* 0x000fe20000000a00 */
[----:B------:R-:W-:Y:S01]  /*b890*/  LOP3.LUT R12, R12, R13, RZ, 0x3c, !PT ;  /* 0x0000000d0c0c7212 */ /* 0x000fe200078e3cff */
[----:B------:R-:W-:Y:S01]  /*b8a0*/  IMAD R60, R3, 0x80, R0 ;  /* 0x00000080033c7824 */ /* 0x000fe200078e0200 */
[----:B------:R-:W-:Y:S01]  /*b8b0*/  LOP3.LUT R24, R24, R25, RZ, 0x3c, !PT ;  /* 0x0000001918187212 */ /* 0x000fe200078e3cff */
[--C-:B------:R-:W-:Y:S01]  /*b8c0*/  IMAD.X R9, RZ, RZ, R5.reuse, P4 ;  /* 0x000000ffff097224 */ /* 0x100fe200020e0605 */
[----:B------:R-:W-:Y:S01]  /*b8d0*/  LOP3.LUT R28, R28, R29, RZ, 0x3c, !PT ;  /* 0x0000001d1c1c7212 */ /* 0x000fe200078e3cff */
[--C-:B------:R-:W-:Y:S01]  /*b8e0*/  IMAD.X R13, RZ, RZ, R5.reuse, P3 ;  /* 0x000000ffff0d7224 */ /* 0x100fe200018e0605 */
[----:B------:R-:W-:Y:S01]  /*b8f0*/  USHF.R.S32.HI UR4, URZ, 0x1f, UR36 ;  /* 0x0000001f3f047899 */ /* 0x000fe20008011424 */
[--C-:B------:R-:W-:Y:S01]  /*b900*/  IMAD.X R25, RZ, RZ, R5.reuse, P6 ;  /* 0x000000ffff197224 */ /* 0x100fe200030e0605 */
[C---:B------:R-:W-:Y:S01]  /*b910*/  IADD3 R37, P0, R4.reuse, 0x6000, RZ ;  /* 0x0000600004257810 */ /* 0x040fe20007f1e0ff */
[----:B------:R-:W-:Y:S01]  /*b920*/  IMAD.X R29, RZ, RZ, R5, P5 ;  /* 0x000000ffff1d7224 */ /* 0x000fe200028e0605 */
[C---:B------:R-:W-:Y:S01]  /*b930*/  IADD3 R41, P4, R4.reuse, 0x7000, RZ ;  /* 0x0000700004297810 */ /* 0x040fe20007f9e0ff */
[----:B------:R-:W-:Y:S01]  /*b940*/  UIMAD.WIDE.U32 UR10, UR42, UR12, UR10 ;  /* 0x0000000c2a0a72a5 */ /* 0x000fe2000f8e000a */
[----:B------:R-:W-:Y:S01]  /*b950*/  IADD3 R45, P3, R4, 0x8000, RZ ;  /* 0x00008000042d7810 */ /* 0x000fe20007f7e0ff */
[----:B0-----:R-:W-:Y:S01]  /*b960*/  @P1 IMAD.HI.U32 R0, R60, R21, RZ ;  /* 0x000000153c001227 */ /* 0x001fe200078e00ff */
[C---:B------:R-:W-:Y:S01]  /*b970*/  IADD3 R49, P6, R4.reuse, 0x9000, RZ ;  /* 0x0000900004317810 */ /* 0x040fe20007fde0ff */
[----:B------:R-:W-:Y:S01]  /*b980*/  UIMAD UR4, UR4, UR14, URZ ;  /* 0x0000000e040472a4 */ /* 0x000fe2000f8e023f */
[----:B------:R-:W-:Y:S01]  /*b990*/  IADD3 R53, P5, R4, 0xa000, RZ ;  /* 0x0000a00004357810 */ /* 0x000fe20007fbe0ff */
[----:B------:R-:W-:Y:S01]  /*b9a0*/  UIMAD UR11, UR42, UR13, UR11 ;  /* 0x0000000d2a0b72a4 */ /* 0x000fe2000f8e020b */
[----:B------:R-:W-:Y:S01]  /*b9b0*/  LOP3.LUT R36, R37, 0x380, RZ, 0xc0, !PT ;  /* 0x0000038025247812 */ /* 0x000fe200078ec0ff */
[----:B------:R-:W-:Y:S01]  /*b9c0*/  IMAD.MOV.U32 R3, RZ, RZ, R60 ;  /* 0x000000ffff037224 */ /* 0x000fe200078e003c */
[----:B------:R-:W-:Y:S01]  /*b9d0*/  LOP3.LUT R40, R41, 0x380, RZ, 0xc0, !PT ;  /* 0x0000038029287812 */ /* 0x000fe200078ec0ff */
[----:B------:R-:W5:Y:S01]  /*b9e0*/  LD.E.128 R8, desc[UR50][R8.64] ;  /* 0x0000003208087980 */ /* 0x000f62000c101d00 */
[----:B------:R-:W-:-:S02]  /*b9f0*/  LOP3.LUT R44, R45, 0x380, RZ, 0xc0, !PT ;  /* 0x000003802d2c7812 */ /* 0x000fc400078ec0ff */
[----:B------:R-:W-:Y:S01]  /*ba00*/  LOP3.LUT R48, R49, 0x380, RZ, 0xc0, !PT ;  /* 0x0000038031307812 */ /* 0x000fe200078ec0ff */
[----:B------:R-:W5:Y:S01]  /*ba10*/  LD.E.128 R12, desc[UR50][R12.64] ;  /* 0x000000320c0c7980 */ /* 0x000f62000c101d00 */
[----:B------:R-:W-:Y:S02]  /*ba20*/  LOP3.LUT R52, R53, 0x380, RZ, 0xc0, !PT ;  /* 0x0000038035347812 */ /* 0x000fe400078ec0ff */
[----:B------:R-:W-:Y:S01]  /*ba30*/  LOP3.LUT R7, R4, 0x380, RZ, 0xc0, !PT ;  /* 0x0000038004077812 */ /* 0x000fe200078ec0ff */
[----:B------:R-:W-:Y:S01]  /*ba40*/  UIMAD UR4, UR36, UR15, UR4 ;  /* 0x0000000f240472a4 */ /* 0x000fe2000f8e0204 */
[----:B-1----:R-:W-:Y:S01]  /*ba50*/  @P1 SHF.R.U32.HI R3, RZ, R61, R0 ;  /* 0x0000003dff031219 */ /* 0x002fe20000011600 */
[----:B------:R-:W-:Y:S01]  /*ba60*/  UIMAD.WIDE.U32 UR36, UR36, UR14, UR10 ;  /* 0x0000000e242472a5 */ /* 0x000fe2000f8e000a */
[----:B------:R-:W-:Y:S01]  /*ba70*/  SHF.R.U64 R36, R36, 0x3, RZ ;  /* 0x0000000324247819 */ /* 0x000fe200000012ff */
[----:B------:R-:W5:Y:S01]  /*ba80*/  LD.E.128 R24, desc[UR50][R24.64] ;  /* 0x0000003218187980 */ /* 0x000f62000c101d00 */
[----:B------:R-:W-:-:S02]  /*ba90*/  SHF.R.U64 R40, R40, 0x3, RZ ;  /* 0x0000000328287819 */ /* 0x000fc400000012ff */
[----:B------:R-:W-:Y:S01]  /*baa0*/  SHF.R.U64 R44, R44, 0x3, RZ ;  /* 0x000000032c2c7819 */ /* 0x000fe200000012ff */
[----:B------:R-:W5:Y:S01]  /*bab0*/  LD.E.128 R28, desc[UR50][R28.64] ;  /* 0x000000321c1c7980 */ /* 0x000f62000c101d00 */
[----:B------:R-:W-:Y:S02]  /*bac0*/  SHF.R.U64 R48, R48, 0x3, RZ ;  /* 0x0000000330307819 */ /* 0x000fe400000012ff */
[----:B------:R-:W-:Y:S01]  /*bad0*/  SHF.R.U64 R52, R52, 0x3, RZ ;  /* 0x0000000334347819 */ /* 0x000fe200000012ff */
[----:B------:R-:W5:Y:S01]  /*bae0*/  LD.E.128 R56, desc[UR50][R56.64] ;  /* 0x0000003238387980 */ /* 0x000f62000c101d00 */
[----:B------:R-:W-:Y:S01]  /*baf0*/  SHF.R.U64 R7, R7, 0x3, RZ ;  /* 0x0000000307077819 */ /* 0x000fe200000012ff */
[----:B------:R-:W-:Y:S01]  /*bb00*/  UIADD3 UR4, UR37, UR4, URZ ;  /* 0x0000000425047290 */ /* 0x000fe2000fffe03f */
[--C-:B------:R-:W-:Y:S01]  /*bb10*/  SHF.R.S32.HI R0, RZ, 0x1f, R3.reuse ;  /* 0x0000001fff007819 */ /* 0x100fe20000011403 */
[----:B------:R-:W-:Y:S01]  /*bb20*/  IMAD.MOV R61, RZ, RZ, -R3 ;  /* 0x000000ffff3d7224 */ /* 0x000fe200078e0a03 */
        /* <DEDUP_REMOVED lines=11> */
[----:B------:R-:W-:Y:S01]  /*bbe0*/  ULDC.64 UR10, c[0x0][0xae0] ;  /* 0x0002b800000a7ab9 */ /* 0x000fe20000000a00 */
[----:B------:R-:W-:Y:S01]  /*bbf0*/  IMAD R61, R134, R61, R60 ;  /* 0x0000003d863d7224 */ /* 0x000fe200078e023c */
[----:B------:R-:W5:Y:S01]  /*bc00*/  LD.E.128 R36, desc[UR50][R36.64] ;  /* 0x0000003224247980 */ /* 0x000f62000c101d00 */
[----:B------:R-:W-:-:S02]  /*bc10*/  IMAD R0, R0, UR10, RZ ;  /* 0x0000000a00007c24 */ /* 0x000fc4000f8e02ff */
[----:B------:R-:W-:Y:S01]  /*bc20*/  IMAD.U32 R21, RZ, RZ, UR37 ;  /* 0x00000025ff157e24 */ /* 0x000fe2000f8e00ff */
[----:B------:R-:W5:Y:S01]  /*bc30*/  LD.E.128 R4, desc[UR50][R4.64] ;  /* 0x0000003204047980 */ /* 0x000f62000c101d00 */
[----:B------:R-:W-:Y:S02]  /*bc40*/  IMAD.U32 R20, RZ, RZ, UR36 ;  /* 0x00000024ff147e24 */ /* 0x000fe4000f8e00ff */
[----:B------:R-:W-:Y:S01]  /*bc50*/  IMAD.U32 R21, RZ, RZ, UR4 ;  /* 0x00000004ff157e24 */ /* 0x000fe2000f8e00ff */
[----:B------:R-:W5:Y:S01]  /*bc60*/  LD.E.128 R40, desc[UR50][R40.64] ;  /* 0x0000003228287980 */ /* 0x000f62000c101d00 */
[C---:B------:R-:W-:Y:S01]  /*bc70*/  IMAD R63, R3.reuse, UR11, R0 ;  /* 0x0000000b033f7c24 */ /* 0x040fe2000f8e0200 */
[----:B------:R-:W-:Y:S01]  /*bc80*/  SHF.R.S32.HI R0, RZ, 0x1f, R61 ;  /* 0x0000001fff007819 */ /* 0x000fe2000001143d */
[----:B------:R-:W-:Y:S01]  /*bc90*/  IMAD.U32 R60, RZ, RZ, UR43 ;  /* 0x0000002bff3c7e24 */ /* 0x000fe2000f8e00ff */
[----:B------:R-:W5:Y:S01]  /*bca0*/  LD.E.128 R44, desc[UR50][R44.64] ;  /* 0x000000322c2c7980 */ /* 0x000f62000c101d00 */
[----:B------:R-:W-:Y:S01]  /*bcb0*/  IMAD.WIDE.U32 R20, R3, UR10, R20 ;  /* 0x0000000a03147c25 */ /* 0x000fe2000f8e0014 */
[----:B------:R-:W-:-:S02]  /*bcc0*/  ULDC.64 UR10, c[0x0][0xad8] ;  /* 0x0002b600000a7ab9 */ /* 0x000fc40000000a00 */
        /* <DEDUP_REMOVED lines=8> */
[----:B------:R-:W-:-:S02]  /*bd50*/  IMAD R65, R60, 0x80, R237 ;  /* 0x000000803c417824 */ /* 0x000fc400078e02ed */
[----:B------:R-:W-:Y:S02]  /*bd60*/  IMAD.IADD R21, R21, 0x1, R63 ;  /* 0x0000000115157824 */ /* 0x000fe400078e023f */
[----:B------:R-:W-:Y:S02]  /*bd70*/  IMAD R0, R0, UR10, RZ ;  /* 0x0000000a00007c24 */ /* 0x000fe4000f8e02ff */
[----:B------:R-:W-:Y:S01]  /*bd80*/  VIADD R3, R65, 0x20 ;  /* 0x0000002041037836 */ /* 0x000fe20000000000 */
[----:B------:R-:W-:Y:S01]  /*bd90*/  UIADD3 UR8, UR8, 0x33420, URZ ;  /* 0x0003342008087890 */ /* 0x000fe2000fffe03f */
[C---:B------:R-:W-:Y:S02]  /*bda0*/  IMAD R63, R61.reuse, UR11, R0 ;  /* 0x0000000b3d3f7c24 */ /* 0x040fe4000f8e0200 */
[----:B------:R-:W-:Y:S01]  /*bdb0*/  IMAD.WIDE.U32 R20, R61, UR10, R20 ;  /* 0x0000000a3d147c25 */ /* 0x000fe2000f8e0014 */
[-C--:B------:R-:W-:Y:S01]  /*bdc0*/  ISETP.GE.AND P2, PT, R65, R2.reuse, PT ;  /* 0x000000024100720c */ /* 0x080fe20003f46270 */
[----:B------:R-:W-:Y:S01]  /*bdd0*/  ULDC.64 UR10, c[0x0][0xa80] ;  /* 0x0002a000000a7ab9 */ /* 0x000fe20000000a00 */
[----:B------:R-:W-:Y:S01]  /*bde0*/  ISETP.GE.AND P0, PT, R3, R2, PT ;  /* 0x000000020300720c */ /* 0x000fe20003f06270 */
[----:B------:R-:W-:Y:S01]  /*bdf0*/  IMAD.IADD R3, R21, 0x1, R63 ;  /* 0x0000000115037824 */ /* 0x000fe200078e023f */
[----:B------:R-:W-:Y:S01]  /*be00*/  UPRMT UR8, URZ, 0x654, UR8 ;  /* 0x000006543f087896 */ /* 0x000fe20008000008 */
[----:B------:R-:W-:Y:S01]  /*be10*/  LEA R0, P3, R20, UR10, 0x1 ;  /* 0x0000000a14007c11 */ /* 0x000fe2000f8608ff */
[----:B------:R-:W-:-:S03]  /*be20*/  VIADD R61, R65, 0x40 ;  /* 0x00000040413d7836 */ /* 0x000fc60000000000 */
[----:B------:R-:W-:Y:S01]  /*be30*/  LEA.HI.X R64, R20, UR11, R3, 0x1, P3 ;  /* 0x0000000b14407c11 */ /* 0x000fe200098f0c03 */
[C---:B------:R-:W-:Y:S02]  /*be40*/  VIADD R69, R67.reuse, 0x40 ;  /* 0x0000004043457836 */ /* 0x040fe40000000000 */
[----:B------:R-:W-:Y:S01]  /*be50*/  VIADD R71, R67, 0x80 ;  /* 0x0000008043477836 */ /* 0x000fe20000000000 */
[----:B0-----:R-:W-:Y:S01]  /*be60*/  SYNCS.ARRIVE.TRANS64.RED.A1T0 RZ, [UR8], RZ ;  /* 0x000000ffffff79a7 */ /* 0x001fe20008100408 */
[----:B------:R0:W1:Y:S01]  /*be70*/  SHFL.IDX PT, R62, R0, RZ, 0x181f ;  /* 0x00181fff003e7589 */ /* 0x00006200000e0000 */
[----:B------:R-:W-:Y:S03]  /*be80*/  BSSY B1, `(.L_x_3301) ;  /* 0x0000014000017945 */ /* 0x000fe60003800000 */
[----:B------:R0:W2:Y:S01]  /*be90*/  SHFL.IDX PT, R3, R64, RZ, 0x181f ;  /* 0x00181fff40037589 */ /* 0x0000a200000e0000 */
[----:B------:R-:W-:-:S02]  /*bea0*/  ISETP.GE.AND P1, PT, R61, R2, PT ;  /* 0x000000023d00720c */ /* 0x000fc40003f26270 */
[----:B------:R-:W-:Y:S02]  /*beb0*/  SHF.R.S32.HI R66, RZ, 0x1f, R67 ;  /* 0x0000001fff427819 */ /* 0x000fe40000011443 */
[----:B------:R-:W-:Y:S02]  /*bec0*/  SHF.R.S32.HI R68, RZ, 0x1f, R69 ;  /* 0x0000001fff447819 */ /* 0x000fe40000011445 */
[----:B------:R-:W-:Y:S01]  /*bed0*/  SHF.R.S32.HI R70, RZ, 0x1f, R71 ;  /* 0x0000001fff467819 */ /* 0x000fe20000011447 */
[----:B0-----:R-:W-:Y:S06]  /*bee0*/  @P2 BRA `(.L_x_3302) ;  /* 0x0000000000342947 */ /* 0x001fec0003800000 */
[----:B------:R-:W-:Y:S02]  /*bef0*/  ULDC UR4, c[0x0][0xac8] ;  /* 0x0002b20000047ab9 */ /* 0x000fe40000000800 */
[----:B------:R-:W-:Y:S02]  /*bf00*/  ISETP.GE.AND P4, PT, R67, UR4, PT ;  /* 0x0000000443007c0c */ /* 0x000fe4000bf86270 */
[----:B------:R-:W-:Y:S02]  /*bf10*/  ISETP.GE.AND P3, PT, R69, UR4, PT ;  /* 0x0000000445007c0c */ /* 0x000fe4000bf66270 */
[----:B------:R-:W-:-:S09]  /*bf20*/  ISETP.GE.AND P2, PT, R71, UR4, PT ;  /* 0x0000000447007c0c */ /* 0x000fd2000bf46270 */
[-C--:B-1----:R-:W-:Y:S02]  /*bf30*/  @!P4 LEA R20, P6, R67, R62.reuse, 0x1 ;  /* 0x0000003e4314c211 */ /* 0x082fe400078c08ff */
[-C--:B------:R-:W-:Y:S02]  /*bf40*/  @!P3 LEA R60, P5, R69, R62.reuse, 0x1 ;  /* 0x0000003e453cb211 */ /* 0x080fe400078a08ff */
[-C--:B--2---:R-:W-:Y:S02]  /*bf50*/  @!P4 LEA.HI.X R21, R67, R3.reuse, R66, 0x1, P6 ;  /* 0x000000034315c211 */ /* 0x084fe400030f0c42 */
[----:B------:R-:W-:Y:S02]  /*bf60*/  @!P2 LEA R62, P6, R71, R62, 0x1 ;  /* 0x0000003e473ea211 */ /* 0x000fe400078c08ff */
[-C--:B------:R-:W-:Y:S01]  /*bf70*/  @!P3 LEA.HI.X R61, R69, R3.reuse, R68, 0x1, P5 ;  /* 0x00000003453db211 */ /* 0x080fe200028f0c44 */
[----:B-----5:R0:W-:Y:S01]  /*bf80*/  @!P4 ST.E.128 desc[UR50][R20.64], R4 ;  /* 0x000000041400c985 */ /* 0x0201e2000c101d32 */
[----:B------:R-:W-:-:S03]  /*bf90*/  @!P2 LEA.HI.X R63, R71, R3, R70, 0x1, P6 ;  /* 0x00000003473fa211 */ /* 0x000fc600030f0c46 */
[----:B------:R0:W-:Y:S04]  /*bfa0*/  @!P3 ST.E.128 desc[UR50][R60.64], R28 ;  /* 0x0000001c3c00b985 */ /* 0x0001e8000c101d32 */
[----:B------:R0:W-:Y:S02]  /*bfb0*/  @!P2 ST.E.128 desc[UR50][R62.64], R44 ;  /* 0x0000002c3e00a985 */ /* 0x0001e4000c101d32 */
.L_x_3302:
[----:B------:R-:W-:Y:S05]  /*bfc0*/  BSYNC B1 ;  /* 0x0000000000017941 */ /* 0x000fea0003800000 */
.L_x_3301:
[----:B--2---:R2:W3:Y:S01]  /*bfd0*/  SHFL.IDX PT, R3, R64, 0x1, 0x181f ;  /* 0x00381f0040037f89 */ /* 0x0044e200000e0000 */
[----:B------:R-:W-:Y:S03]  /*bfe0*/  BSSY B1, `(.L_x_3303) ;  /* 0x0000010000017945 */ /* 0x000fe60003800000 */
[----:B0-----:R2:W0:Y:S01]  /*bff0*/  SHFL.IDX PT, R20, R0, 0x1, 0x181f ;  /* 0x00381f0000147f89 */ /* 0x00142200000e0000 */
[----:B------:R-:W-:Y:S05]  /*c000*/  @P0 BRA `(.L_x_3304) ;  /* 0x0000000000340947 */ /* 0x000fea0003800000 */
[----:B------:R-:W-:Y:S02]  /*c010*/  ULDC UR4, c[0x0][0xac8] ;  /* 0x0002b20000047ab9 */ /* 0x000fe40000000800 */
[----:B------:R-:W-:Y:S02]  /*c020*/  ISETP.GE.AND P4, PT, R67, UR4, PT ;  /* 0x0000000443007c0c */ /* 0x000fe4000bf86270 */
[----:B------:R-:W-:Y:S02]  /*c030*/  ISETP.GE.AND P5, PT, R69, UR4, PT ;  /* 0x0000000445007c0c */ /* 0x000fe4000bfa6270 */
[----:B------:R-:W-:-:S09]  /*c040*/  ISETP.GE.AND P6, PT, R71, UR4, PT ;  /* 0x0000000447007c0c */ /* 0x000fd2000bfc6270 */
[-C--:B0----5:R-:W-:Y:S02]  /*c050*/  @!P4 LEA R4, P0, R67, R20.reuse, 0x1 ;  /* 0x000000144304c211 */ /* 0x0a1fe400078008ff */
[-C--:B------:R-:W-:Y:S02]  /*c060*/  @!P5 LEA R6, P2, R69, R20.reuse, 0x1 ;  /* 0x000000144506d211 */ /* 0x080fe400078408ff */
[----:B------:R-:W-:Y:S02]  /*c070*/  @!P6 LEA R20, P3, R71, R20, 0x1 ;  /* 0x000000144714e211 */ /* 0x000fe400078608ff */
[-C--:B---3--:R-:W-:Y:S02]  /*c080*/  @!P4 LEA.HI.X R5, R67, R3.reuse, R66, 0x1, P0 ;  /* 0x000000034305c211 */ /* 0x088fe400000f0c42 */
[-C--:B------:R-:W-:Y:S02]  /*c090*/  @!P5 LEA.HI.X R7, R69, R3.reuse, R68, 0x1, P2 ;  /* 0x000000034507d211 */ /* 0x080fe400010f0c44 */
[----:B------:R-:W-:Y:S01]  /*c0a0*/  @!P6 LEA.HI.X R21, R71, R3, R70, 0x1, P3 ;  /* 0x000000034715e211 */ /* 0x000fe200018f0c46 */
[----:B------:R4:W-:Y:S04]  /*c0b0*/  @!P4 ST.E.128 desc[UR50][R4.64], R8 ;  /* 0x000000080400c985 */ /* 0x0009e8000c101d32 */
[----:B------:R4:W-:Y:S04]  /*c0c0*/  @!P5 ST.E.128 desc[UR50][R6.64], R32 ;  /* 0x000000200600d985 */ /* 0x0009e8000c101d32 */
[----:B------:R4:W-:Y:S02]  /*c0d0*/  @!P6 ST.E.128 desc[UR50][R20.64], R48 ;  /* 0x000000301400e985 */ /* 0x0009e4000c101d32 */
.L_x_3304:
[----:B------:R-:W-:Y:S05]  /*c0e0*/  BSYNC B1 ;  /* 0x0000000000017941 */ /* 0x000fea0003800000 */
.L_x_3303:
[----:B---3--:R3:W0:Y:S01]  /*c0f0*/  SHFL.IDX PT, R3, R64, 0x2, 0x181f ;  /* 0x00581f0040037f89 */ /* 0x00862200000e0000 */
[----:B------:R-:W-:Y:S03]  /*c100*/  BSSY B1, `(.L_x_3305) ;  /* 0x0000010000017945 */ /* 0x000fe60003800000 */
[----:B----45:R3:W4:Y:S01]  /*c110*/  SHFL.IDX PT, R8, R0, 0x2, 0x181f ;  /* 0x00581f0000087f89 */ /* 0x03072200000e0000 */
[----:B------:R-:W-:Y:S05]  /*c120*/  @P1 BRA `(.L_x_3306) ;  /* 0x0000000000341947 */ /* 0x000fea0003800000 */
[----:B------:R-:W-:Y:S02]  /*c130*/  ULDC UR4, c[0x0][0xac8] ;  /* 0x0002b20000047ab9 */ /* 0x000fe40000000800 */
[----:B------:R-:W-:Y:S02]  /*c140*/  ISETP.GE.AND P3, PT, R67, UR4, PT ;  /* 0x0000000443007c0c */ /* 0x000fe4000bf66270 */
[----:B------:R-:W-:Y:S02]  /*c150*/  ISETP.GE.AND P4, PT, R69, UR4, PT ;  /* 0x0000000445007c0c */ /* 0x000fe4000bf86270 */
[----:B------:R-:W-:-:S09]  /*c160*/  ISETP.GE.AND P5, PT, R71, UR4, PT ;  /* 0x0000000447007c0c */ /* 0x000fd2000bfa6270 */
[-C--:B----4-:R-:W-:Y:S02]  /*c170*/  @!P3 LEA R4, P0, R67, R8.reuse, 0x1 ;  /* 0x000000084304b211 */ /* 0x090fe400078008ff */
[-C--:B------:R-:W-:Y:S02]  /*c180*/  @!P4 LEA R6, P1, R69, R8.reuse, 0x1 ;  /* 0x000000084506c211 */ /* 0x080fe400078208ff */
[----:B------:R-:W-:Y:S02]  /*c190*/  @!P5 LEA R8, P2, R71, R8, 0x1 ;  /* 0x000000084708d211 */ /* 0x000fe400078408ff */
[-C--:B0-----:R-:W-:Y:S02]  /*c1a0*/  @!P3 LEA.HI.X R5, R67, R3.reuse, R66, 0x1, P0 ;  /* 0x000000034305b211 */ /* 0x081fe400000f0c42 */
[-C--:B------:R-:W-:Y:S02]  /*c1b0*/  @!P4 LEA.HI.X R7, R69, R3.reuse, R68, 0x1, P1 ;  /* 0x000000034507c211 */ /* 0x080fe400008f0c44 */
[----:B------:R-:W-:Y:S01]  /*c1c0*/  @!P5 LEA.HI.X R9, R71, R3, R70, 0x1, P2 ;  /* 0x000000034709d211 */ /* 0x000fe200010f0c46 */
[----:B------:R0:W-:Y:S04]  /*c1d0*/  @!P3 ST.E.128 desc[UR50][R4.64], R12 ;  /* 0x0000000c0400b985 */ /* 0x0001e8000c101d32 */
[----:B------:R0:W-:Y:S04]  /*c1e0*/  @!P4 ST.E.128 desc[UR50][R6.64], R36 ;  /* 0x000000240600c985 */ /* 0x0001e8000c101d32 */
[----:B------:R0:W-:Y:S02]  /*c1f0*/  @!P5 ST.E.128 desc[UR50][R8.64], R52 ;  /* 0x000000340800d985 */ /* 0x0001e4000c101d32 */
.L_x_3306:
[----:B------:R-:W-:Y:S05]  /*c200*/  BSYNC B1 ;  /* 0x0000000000017941 */ /* 0x000fea0003800000 */
.L_x_3305:
[----:B0-----:R-:W-:Y:S01]  /*c210*/  VIADD R3, R65, 0x60 ;  /* 0x0000006041037836 */ /* 0x001fe20000000000 */
[----:B--23--:R-:W0:Y:S04]  /*c220*/  SHFL.IDX PT, R64, R64, 0x3, 0x181f ;  /* 0x00781f0040407f89 */ /* 0x00ce2800000e0000 */
[----:B------:R-:W-:Y:S01]  /*c230*/  ISETP.GE.AND P0, PT, R3, R2, PT ;  /* 0x000000020300720c */ /* 0x000fe20003f06270 */
[----:B------:R-:W2:-:S12]  /*c240*/  SHFL.IDX PT, R0, R0, 0x3, 0x181f ;  /* 0x00781f0000007f89 */ /* 0x000e9800000e0000 */
[----:B------:R-:W-:Y:S05]  /*c250*/  @P0 BRA `(.L_x_3307) ;  /* 0x0000002000180947 */ /* 0x000fea0003800000 */
[----:B------:R-:W-:Y:S02]  /*c260*/  ULDC UR4, c[0x0][0xac8] ;  /* 0x0002b20000047ab9 */ /* 0x000fe40000000800 */
[----:B------:R-:W-:Y:S02]  /*c270*/  ISETP.GE.AND P2, PT, R67, UR4, PT ;  /* 0x0000000443007c0c */ /* 0x000fe4000bf46270 */
[----:B------:R-:W-:-:S11]  /*c280*/  ISETP.GE.AND P3, PT, R69, UR4, PT ;  /* 0x0000000445007c0c */ /* 0x000fd6000bf66270 */
[-C--:B--2---:R-:W-:Y:S02]  /*c290*/  @!P2 LEA R2, P0, R67, R0.reuse, 0x1 ;  /* 0x000000004302a211 */ /* 0x084fe400078008ff */
[----:B------:R-:W-:Y:S02]  /*c2a0*/  @!P3 LEA R4, P1, R69, R0, 0x1 ;  /* 0x000000004504b211 */ /* 0x000fe400078208ff */
[-C--:B0-----:R-:W-:Y:S02]  /*c2b0*/  @!P2 LEA.HI.X R3, R67, R64.reuse, R66, 0x1, P0 ;  /* 0x000000404303a211 */ /* 0x081fe400000f0c42 */
[----:B------:R-:W-:Y:S02]  /*c2c0*/  @!P3 LEA.HI.X R5, R69, R64, R68, 0x1, P1 ;  /* 0x000000404505b211 */ /* 0x000fe400008f0c44 */
[----:B------:R-:W-:Y:S01]  /*c2d0*/  ISETP.GE.AND P0, PT, R71, UR4, PT ;  /* 0x0000000447007c0c */ /* 0x000fe2000bf06270 */
[----:B------:R3:W-:Y:S04]  /*c2e0*/  @!P2 ST.E.128 desc[UR50][R2.64], R24 ;  /* 0x000000180200a985 */ /* 0x0007e8000c101d32 */
[----:B------:R3:W-:Y:S08]  /*c2f0*/  @!P3 ST.E.128 desc[UR50][R4.64], R40 ;  /* 0x000000280400b985 */ /* 0x0007f0000c101d32 */
[----:B------:R-:W-:Y:S05]  /*c300*/  @P0 BRA `(.L_x_3307) ;  /* 0x0000001c00ec0947 */ /* 0x000fea0003800000 */
[----:B---3--:R-:W-:-:S04]  /*c310*/  LEA R2, P0, R71, R0, 0x1 ;  /* 0x0000000047027211 */ /* 0x008fc800078008ff */
[----:B------:R-:W-:-:S05]  /*c320*/  LEA.HI.X R3, R71, R64, R70, 0x1, P0 ;  /* 0x0000004047037211 */ /* 0x000fca00000f0c46 */
[----:B------:R0:W-:Y:S01]  /*c330*/  ST.E.128 desc[UR50][R2.64], R56 ;  /* 0x0000003802007985 */ /* 0x0001e2000c101d32 */
[----:B------:R-:W-:Y:S05]  /*c340*/  BRA `(.L_x_3307) ;  /* 0x0000001c00dc7947 */ /* 0x000fea0003800000 */
.L_x_3300:
[----:B------:R-:W-:Y:S01]  /*c350*/  ULDC.64 UR12, c[0x0][0xb08] ;  /* 0x0002c200000c7ab9 */ /* 0x000fe20000000a00 */
[----:B------:R-:W0:Y:S01]  /*c360*/  @P1 LDC R0, c[0x0][0xbec] ;  /* 0x0002fb00ff001b82 */ /* 0x000e220000000800 */
[----:B------:R-:W-:Y:S01]  /*c370*/  UIMAD UR9, UR14, UR12, URZ ;  /* 0x0000000c0e0972a4 */ /* 0x000fe2000f8e023f */
[----:B------:R-:W-:Y:S01]  /*c380*/  IMAD.MOV.U32 R3, RZ, RZ, R33 ;  /* 0x000000ffff037224 */ /* 0x000fe200078e0021 */
[----:B------:R-:W-:Y:S01]  /*c390*/  UIMAD.WIDE.U32 UR10, UR4, UR12, URZ ;  /* 0x0000000c040a72a5 */ /* 0x000fe2000f8e003f */
[----:B------:R-:W-:Y:S01]  /*c3a0*/  ISETP.GE.AND P0, PT, R35, R2, PT ;  /* 0x000000022300720c */ /* 0x000fe20003f06270 */
[----:B------:R-:W-:Y:S01]  /*c3b0*/  UIMAD UR9, UR4, UR13, UR9 ;  /* 0x0000000d040972a4 */ /* 0x000fe2000f8e0209 */
[----:B------:R-:W-:Y:S01]  /*c3c0*/  BSSY B1, `(.L_x_3308) ;  /* 0x00000a5000017945 */ /* 0x000fe20003800000 */
[----:B------:R-:W-:Y:S01]  /*c3d0*/  USHF.R.S32.HI UR4, URZ, 0x1f, UR36 ;  /* 0x0000001f3f047899 */ /* 0x000fe20008011424 */
[----:B------:R-:W1:Y:S01]  /*c3e0*/  @P1 LDC R25, c[0x0][0xbf0] ;  /* 0x0002fc00ff191b82 */ /* 0x000e620000000800 */
[----:B------:R-:W-:Y:S01]  /*c3f0*/  UIADD3 UR11, UR11, UR9, URZ ;  /* 0x000000090b0b7290 */ /* 0x000fe2000fffe03f */
[----:B------:R-:W-:Y:S01]  /*c400*/  SHF.R.S32.HI R38, RZ, 0x1f, R22 ;  /* 0x0000001fff267819 */ /* 0x000fe20000011416 */
[----:B------:R-:W-:Y:S01]  /*c410*/  ULDC.64 UR12, c[0x0][0xb38] ;  /* 0x0002ce00000c7ab9 */ /* 0x000fe20000000a00 */
[----:B------:R-:W-:Y:S01]  /*c420*/  UIADD3 UR8, UR8, 0x33420, URZ ;  /* 0x0003342008087890 */ /* 0x000fe2000fffe03f */
[----:B------:R-:W-:Y:S01]  /*c430*/  SHF.R.S32.HI R39, RZ, 0x1f, R23 ;  /* 0x0000001fff277819 */ /* 0x000fe20000011417 */
[----:B------:R-:W-:Y:S01]  /*c440*/  UIMAD.WIDE.U32 UR10, UR42, UR12, UR10 ;  /* 0x0000000c2a0a72a5 */ /* 0x000fe2000f8e000a */
[----:B------:R-:W-:Y:S01]  /*c450*/  SHF.R.S32.HI R40, RZ, 0x1f, R220 ;  /* 0x0000001fff287819 */ /* 0x000fe200000114dc */
[----:B------:R-:W-:Y:S01]  /*c460*/  UPRMT UR8, URZ, 0x654, UR8 ;  /* 0x000006543f087896 */ /* 0x000fe20008000008 */
[----:B------:R-:W-:Y:S01]  /*c470*/  SHF.R.S32.HI R41, RZ, 0x1f, R221 ;  /* 0x0000001fff297819 */ /* 0x000fe200000114dd */
[----:B------:R-:W-:Y:S01]  /*c480*/  UIMAD UR11, UR42, UR13, UR11 ;  /* 0x0000000d2a0b72a4 */ /* 0x000fe2000f8e020b */
[----:B------:R-:W-:-:S02]  /*c490*/  SHF.R.S32.HI R42, RZ, 0x1f, R222 ;  /* 0x0000001fff2a7819 */ /* 0x000fc400000114de */
[----:B------:R-:W-:Y:S01]  /*c4a0*/  ULDC.64 UR12, c[0x0][0xb40] ;  /* 0x0002d000000c7ab9 */ /* 0x000fe20000000a00 */
[----:B------:R-:W-:Y:S01]  /*c4b0*/  SHF.R.S32.HI R43, RZ, 0x1f, R223 ;  /* 0x0000001fff2b7819 */ /* 0x000fe200000114df */
[----:B------:R-:W-:Y:S01]  /*c4c0*/  UIMAD UR4, UR4, UR12, URZ ;  /* 0x0000000c040472a4 */ /* 0x000fe2000f8e023f */
[----:B0-----:R-:W-:Y:S01]  /*c4d0*/  @P1 IMAD.HI.U32 R0, R33, R0, RZ ;  /* 0x0000000021001227 */ /* 0x001fe200078e00ff */
[----:B------:R-:W-:Y:S01]  /*c4e0*/  SYNCS.ARRIVE.TRANS64.RED.A1T0 RZ, [UR8], RZ ;  /* 0x000000ffffff79a7 */ /* 0x000fe20008100408 */
[----:B------:R-:W-:Y:S01]  /*c4f0*/  SHF.R.S32.HI R52, RZ, 0x1f, R224 ;  /* 0x0000001fff347819 */ /* 0x000fe200000114e0 */
[----:B------:R-:W-:Y:S01]  /*c500*/  UIMAD UR4, UR36, UR13, UR4 ;  /* 0x0000000d240472a4 */ /* 0x000fe2000f8e0204 */
[----:B------:R-:W-:Y:S01]  /*c510*/  SHF.R.S32.HI R53, RZ, 0x1f, R225 ;  /* 0x0000001fff357819 */ /* 0x000fe200000114e1 */
[----:B------:R-:W-:Y:S01]  /*c520*/  UIMAD.WIDE.U32 UR36, UR36, UR12, UR10 ;  /* 0x0000000c242472a5 */ /* 0x000fe2000f8e000a */
[----:B------:R-:W-:Y:S02]  /*c530*/  SHF.R.S32.HI R54, RZ, 0x1f, R226 ;  /* 0x0000001fff367819 */ /* 0x000fe400000114e2 */
[----:B------:R-:W-:Y:S01]  /*c540*/  ULDC.64 UR12, c[0x0][0xb48] ;  /* 0x0002d200000c7ab9 */ /* 0x000fe20000000a00 */
[----:B------:R-:W-:Y:S01]  /*c550*/  UIADD3 UR11, UR37, UR4, URZ ;  /* 0x00000004250b7290 */ /* 0x000fe2000fffe03f */
[----:B-1----:R-:W-:-:S02]  /*c560*/  @P1 SHF.R.U32.HI R3, RZ, R25, R0 ;  /* 0x00000019ff031219 */ /* 0x002fc40000011600 */
[----:B------:R-:W-:Y:S01]  /*c570*/  UMOV UR10, UR36 ;  /* 0x00000024000a7c82 */ /* 0x000fe20008000000 */
[----:B------:R-:W-:Y:S01]  /*c580*/  SHF.R.S32.HI R55, RZ, 0x1f, R227 ;  /* 0x0000001fff377819 */ /* 0x000fe200000114e3 */
[----:B------:R-:W-:Y:S01]  /*c590*/  UIMAD.WIDE.U32 UR10, UR39, UR12, UR10 ;  /* 0x0000000c270a72a5 */ /* 0x000fe2000f8e000a */
[--C-:B------:R-:W-:Y:S01]  /*c5a0*/  SHF.R.S32.HI R0, RZ, 0x1f, R3.reuse ;  /* 0x0000001fff007819 */ /* 0x100fe20000011403 */
[----:B------:R-:W-:Y:S01]  /*c5b0*/  IMAD.MOV R29, RZ, RZ, -R3 ;  /* 0x000000ffff1d7224 */ /* 0x000fe200078e0a03 */
[----:B------:R-:W-:Y:S01]  /*c5c0*/  SHF.R.S32.HI R56, RZ, 0x1f, R228 ;  /* 0x0000001fff387819 */ /* 0x000fe200000114e4 */
[----:B------:R-:W-:Y:S01]  /*c5d0*/  UIMAD UR39, UR39, UR13, UR11 ;  /* 0x0000000d272772a4 */ /* 0x000fe2000f8e020b */
[----:B------:R-:W-:Y:S01]  /*c5e0*/  SHF.R.S32.HI R57, RZ, 0x1f, R229 ;  /* 0x0000001fff397819 */ /* 0x000fe200000114e5 */
[----:B------:R-:W-:Y:S01]  /*c5f0*/  IMAD R29, R134, R29, R33 ;  /* 0x0000001d861d7224 */ /* 0x000fe200078e0221 */
[----:B------:R-:W-:Y:S01]  /*c600*/  ULDC.64 UR12, c[0x0][0xb30] ;  /* 0x0002cc00000c7ab9 */ /* 0x000fe20000000a00 */
[----:B------:R-:W-:Y:S01]  /*c610*/  IMAD.U32 R25, RZ, RZ, UR11 ;  /* 0x0000000bff197e24 */ /* 0x000fe2000f8e00ff */
        /* <DEDUP_REMOVED lines=16> */
[C---:B------:R-:W-:Y:S02]  /*c720*/  IMAD R3, R29.reuse, UR11, R0 ;  /* 0x0000000b1d037c24 */ /* 0x040fe4000f8e0200 */
[----:B------:R-:W-:Y:S01]  /*c730*/  IMAD.WIDE.U32 R24, R29, UR10, R24 ;  /* 0x0000000a1d187c25 */ /* 0x000fe2000f8e0018 */
[----:B------:R-:W-:-:S03]  /*c740*/  ULDC.64 UR10, c[0x0][0xb00] ;  /* 0x0002c000000a7ab9 */ /* 0x000fc60000000a00 */
[----:B------:R-:W-:Y:S01]  /*c750*/  IMAD.IADD R3, R25, 0x1, R3 ;  /* 0x0000000119037824 */ /* 0x000fe200078e0203 */
[----:B------:R-:W-:-:S04]  /*c760*/  LEA R0, P1, R24, UR10, 0x2 ;  /* 0x0000000a18007c11 */ /* 0x000fc8000f8210ff */
[----:B------:R-:W-:Y:S02]  /*c770*/  LEA.HI.X R3, R24, UR11, R3, 0x2, P1 ;  /* 0x0000000b18037c11 */ /* 0x000fe400088f1403 */
[----:B------:R0:W1:Y:S04]  /*c780*/  SHFL.IDX PT, R24, R0, RZ, 0x1c1f ;  /* 0x001c1fff00187589 */ /* 0x00006800000e0000 */
[----:B------:R0:W2:Y:S01]  /*c790*/  SHFL.IDX PT, R25, R3, RZ, 0x1c1f ;  /* 0x001c1fff03197589 */ /* 0x0000a200000e0000 */
[----:B------:R-:W-:Y:S05]  /*c7a0*/  @P0 BRA `(.L_x_3309) ;  /* 0x0000000400980947 */ /* 0x000fea0003800000 */
[----:B------:R-:W-:Y:S01]  /*c7b0*/  ULDC UR4, c[0x0][0xac8] ;  /* 0x0002b20000047ab9 */ /* 0x000fe20000000800 */
[C---:B------:R-:W-:Y:S01]  /*c7c0*/  VIADD R35, R17.reuse, 0x28 ;  /* 0x0000002811237836 */ /* 0x040fe20000000000 */
[C---:B------:R-:W-:Y:S01]  /*c7d0*/  ISETP.GE.AND P1, PT, R17.reuse, UR4, PT ;  /* 0x0000000411007c0c */ /* 0x040fe2000bf26270 */
[----:B------:R-:W-:Y:S01]  /*c7e0*/  VIADD R37, R17, 0x30 ;  /* 0x0000003011257836 */ /* 0x000fe20000000000 */
[----:B------:R-:W-:Y:S02]  /*c7f0*/  ISETP.GE.AND P3, PT, R235, UR4, PT ;  /* 0x00000004eb007c0c */ /* 0x000fe4000bf66270 */
[----:B------:R-:W-:Y:S02]  /*c800*/  ISETP.GE.AND P4, PT, R236, UR4, PT ;  /* 0x00000004ec007c0c */ /* 0x000fe4000bf86270 */
[----:B------:R-:W-:Y:S02]  /*c810*/  ISETP.GE.AND P0, PT, R35, UR4, PT ;  /* 0x0000000423007c0c */ /* 0x000fe4000bf06270 */
[----:B------:R-:W-:-:S02]  /*c820*/  ISETP.GE.AND P2, PT, R37, UR4, PT ;  /* 0x0000000425007c0c */ /* 0x000fc4000bf46270 */
[----:B------:R-:W-:-:S03]  /*c830*/  SHF.R.S32.HI R26, RZ, 0x1f, R35 ;  /* 0x0000001fff1a7819 */ /* 0x000fc60000011423 */
[----:B-12---:R-:W-:Y:S02]  /*c840*/  @!P1 IMAD.WIDE R28, R17, 0x4, R24 ;  /* 0x00000004111c9825 */ /* 0x006fe400078e0218 */
[CC--:B------:R-:W-:Y:S02]  /*c850*/  @!P3 LEA R32, P5, R235.reuse, R24.reuse, 0x2 ;  /* 0x00000018eb20b211 */ /* 0x0c0fe400078a10ff */
[----:B------:R-:W-:Y:S01]  /*c860*/  @!P4 LEA R30, P6, R236, R24, 0x2 ;  /* 0x00000018ec1ec211 */ /* 0x000fe200078c10ff */
[----:B------:R1:W-:Y:S01]  /*c870*/  @!P1 ST.E.64 desc[UR50][R28.64], R8 ;  /* 0x000000081c009985 */ /* 0x0003e2000c101b32 */
[----:B------:R-:W-:Y:S02]  /*c880*/  ISETP.GE.AND P1, PT, R234, UR4, PT ;  /* 0x00000004ea007c0c */ /* 0x000fe4000bf26270 */
[----:B------:R-:W-:Y:S02]  /*c890*/  @!P3 LEA.HI.X R33, R235, R25, R138, 0x2, P5 ;  /* 0x00000019eb21b211 */ /* 0x000fe400028f148a */
[----:B------:R-:W-:-:S02]  /*c8a0*/  ISETP.GE.AND P5, PT, R19, UR4, PT ;  /* 0x0000000413007c0c */ /* 0x000fc4000bfa6270 */
[----:B------:R-:W-:Y:S02]  /*c8b0*/  @!P4 LEA.HI.X R31, R236, R25, R139, 0x2, P6 ;  /* 0x00000019ec1fc211 */ /* 0x000fe400030f148b */
[----:B------:R-:W-:-:S03]  /*c8c0*/  @!P0 LEA R34, P6, R35, R24, 0x2 ;  /* 0x0000001823228211 */ /* 0x000fc600078c10ff */
[----:B------:R2:W-:Y:S01]  /*c8d0*/  @!P4 ST.E.64 desc[UR50][R30.64], R10 ;  /* 0x0000000a1e00c985 */ /* 0x0005e2000c101b32 */
[----:B------:R-:W-:Y:S02]  /*c8e0*/  @!P0 LEA.HI.X R35, R35, R25, R26, 0x2, P6 ;  /* 0x0000001923238211 */ /* 0x000fe400030f141a */
[----:B-1----:R-:W-:Y:S01]  /*c8f0*/  SHF.R.S32.HI R9, RZ, 0x1f, R37 ;  /* 0x0000001fff097819 */ /* 0x002fe20000011425 */
[----:B------:R1:W-:Y:S01]  /*c900*/  @!P3 ST.E.64 desc[UR50][R32.64], R20 ;  /* 0x000000142000b985 */ /* 0x0003e2000c101b32 */
[-C--:B------:R-:W-:Y:S02]  /*c910*/  @!P2 LEA R36, P6, R37, R24.reuse, 0x2 ;  /* 0x000000182524a211 */ /* 0x080fe400078c10ff */
[-C--:B------:R-:W-:Y:S02]  /*c920*/  @!P1 LEA R8, P3, R234, R24.reuse, 0x2 ;  /* 0x00000018ea089211 */ /* 0x080fe400078610ff */
[----:B------:R-:W-:Y:S02]  /*c930*/  SHF.R.S32.HI R26, RZ, 0x1f, R19 ;  /* 0x0000001fff1a7819 */ /* 0x000fe40000011413 */
[----:B------:R-:W-:-:S02]  /*c940*/  @!P5 LEA R28, P4, R19, R24, 0x2 ;  /* 0x00000018131cd211 */ /* 0x000fc400078810ff */
[-C--:B------:R-:W-:Y:S02]  /*c950*/  @!P2 LEA.HI.X R37, R37, R25.reuse, R9, 0x2, P6 ;  /* 0x000000192525a211 */ /* 0x080fe400030f1409 */
[-C--:B------:R-:W-:Y:S02]  /*c960*/  @!P1 LEA.HI.X R9, R234, R25.reuse, R137, 0x2, P3 ;  /* 0x00000019ea099211 */ /* 0x080fe400018f1489 */
[----:B------:R-:W-:Y:S02]  /*c970*/  ISETP.GE.AND P3, PT, R18, UR4, PT ;  /* 0x0000000412007c0c */ /* 0x000fe4000bf66270 */
[----:B------:R-:W-:Y:S01]  /*c980*/  @!P5 LEA.HI.X R29, R19, R25, R26, 0x2, P4 ;  /* 0x00000019131dd211 */ /* 0x000fe200020f141a */
[----:B------:R-:W-:Y:S01]  /*c990*/  @!P1 ST.E.64 desc[UR50][R8.64], R44 ;  /* 0x0000002c08009985 */ /* 0x000fe2000c101b32 */
[----:B------:R-:W-:Y:S02]  /*c9a0*/  ISETP.GE.AND P4, PT, R233, UR4, PT ;  /* 0x00000004e9007c0c */ /* 0x000fe4000bf86270 */
[----:B--2---:R-:W-:Y:S01]  /*c9b0*/  SHF.R.S32.HI R11, RZ, 0x1f, R18 ;  /* 0x0000001fff0b7819 */ /* 0x004fe20000011412 */
[----:B------:R2:W-:Y:S01]  /*c9c0*/  @!P5 ST.E.64 desc[UR50][R28.64], R50 ;  /* 0x000000321c00d985 */ /* 0x0005e2000c101b32 */
[----:B------:R-:W-:-:S03]  /*c9d0*/  ISETP.GE.AND P1, PT, R231, UR4, PT ;  /* 0x00000004e7007c0c */ /* 0x000fc6000bf26270 */
[----:B------:R-:W-:Y:S01]  /*c9e0*/  @!P0 ST.E.64 desc[UR50][R34.64], R60 ;  /* 0x0000003c22008985 */ /* 0x000fe2000c101b32 */
[----:B------:R-:W-:Y:S02]  /*c9f0*/  ISETP.GE.AND P0, PT, R232, UR4, PT ;  /* 0x00000004e8007c0c */ /* 0x000fe4000bf06270 */
[-C--:B------:R-:W-:Y:S01]  /*ca00*/  @!P3 LEA R10, P6, R18, R24.reuse, 0x2 ;  /* 0x00000018120ab211 */ /* 0x080fe200078c10ff */
[----:B------:R-:W-:Y:S01]  /*ca10*/  @!P2 ST.E.64 desc[UR50][R36.64], R66 ;  /* 0x000000422400a985 */ /* 0x000fe2000c101b32 */
[----:B------:R-:W-:Y:S02]  /*ca20*/  ISETP.GE.AND P2, PT, R230, UR4, PT ;  /* 0x00000004e6007c0c */ /* 0x000fe4000bf46270 */
[C---:B-1----:R-:W-:Y:S02]  /*ca30*/  @!P4 LEA R20, P5, R233.reuse, R24, 0x2 ;  /* 0x00000018e914c211 */ /* 0x042fe400078a10ff */
[-C--:B------:R-:W-:Y:S02]  /*ca40*/  @!P3 LEA.HI.X R11, R18, R25.reuse, R11, 0x2, P6 ;  /* 0x00000019120bb211 */ /* 0x080fe400030f140b */
[----:B------:R-:W-:-:S02]  /*ca50*/  @!P4 LEA.HI.X R21, R233, R25, R136, 0x2, P5 ;  /* 0x00000019e915c211 */ /* 0x000fc400028f1488 */
[CC--:B--2---:R-:W-:Y:S01]  /*ca60*/  @!P1 LEA R28, P6, R231.reuse, R24.reuse, 0x2 ;  /* 0x00000018e71c9211 */ /* 0x0c4fe200078c10ff */
[----:B------:R1:W-:Y:S01]  /*ca70*/  @!P3 ST.E.64 desc[UR50][R10.64], R68 ;  /* 0x000000440a00b985 */ /* 0x0003e2000c101b32 */
[C---:B------:R-:W-:Y:S02]  /*ca80*/  @!P0 LEA R8, P3, R232.reuse, R24, 0x2 ;  /* 0x00000018e8088211 */ /* 0x040fe400078610ff */
[-C--:B------:R-:W-:Y:S01]  /*ca90*/  @!P1 LEA.HI.X R29, R231, R25.reuse, R59, 0x2, P6 ;  /* 0x00000019e71d9211 */ /* 0x080fe200030f143b */
[----:B------:R2:W-:Y:S01]  /*caa0*/  @!P4 ST.E.64 desc[UR50][R20.64], R74 ;  /* 0x0000004a1400c985 */ /* 0x0005e2000c101b32 */
[----:B------:R-:W-:Y:S02]  /*cab0*/  ISETP.GE.AND P4, PT, R229, UR4, PT ;  /* 0x00000004e5007c0c */ /* 0x000fe4000bf86270 */
[----:B------:R-:W-:Y:S02]  /*cac0*/  @!P0 LEA.HI.X R9, R232, R25, R135, 0x2, P3 ;  /* 0x00000019e8098211 */ /* 0x000fe400018f1487 */
[----:B------:R-:W-:-:S02]  /*cad0*/  ISETP.GE.AND P3, PT, R228, UR4, PT ;  /* 0x00000004e4007c0c */ /* 0x000fc4000bf66270 */
[CC--:B------:R-:W-:Y:S01]  /*cae0*/  @!P2 LEA R30, P5, R230.reuse, R24.reuse, 0x2 ;  /* 0x00000018e61ea211 */ /* 0x0c0fe200078a10ff */
[----:B------:R3:W-:Y:S01]  /*caf0*/  @!P0 ST.E.64 desc[UR50][R8.64], R76 ;  /* 0x0000004c08008985 */ /* 0x0007e2000c101b32 */
[----:B------:R-:W-:Y:S02]  /*cb00*/  ISETP.GE.AND P0, PT, R227, UR4, PT ;  /* 0x00000004e3007c0c */ /* 0x000fe4000bf06270 */
[----:B------:R-:W-:Y:S01]  /*cb10*/  @!P2 LEA.HI.X R31, R230, R25, R58, 0x2, P5 ;  /* 0x00000019e61fa211 */ /* 0x000fe200028f143a */
[----:B------:R4:W-:Y:S01]  /*cb20*/  @!P1 ST.E.64 desc[UR50][R28.64], R82 ;  /* 0x000000521c009985 */ /* 0x0009e2000c101b32 */
[----:B------:R-:W-:Y:S02]  /*cb30*/  ISETP.GE.AND P1, PT, R226, UR4, PT ;  /* 0x00000004e2007c0c */ /* 0x000fe4000bf26270 */
[----:B-1----:R-:W-:Y:S01]  /*cb40*/  @!P4 LEA R10, P5, R229, R24, 0x2 ;  /* 0x00000018e50ac211 */ /* 0x002fe200078a10ff */
[----:B------:R1:W-:Y:S01]  /*cb50*/  @!P2 ST.E.64 desc[UR50][R30.64], R84 ;  /* 0x000000541e00a985 */ /* 0x0003e2000c101b32 */
[----:B------:R-:W-:-:S02]  /*cb60*/  ISETP.GE.AND P2, PT, R225, UR4, PT ;  /* 0x00000004e1007c0c */ /* 0x000fc4000bf46270 */
[-C--:B------:R-:W-:Y:S02]  /*cb70*/  @!P4 LEA.HI.X R11, R229, R25.reuse, R57, 0x2, P5 ;  /* 0x00000019e50bc211 */ /* 0x080fe400028f1439 */
[CC--:B--2---:R-:W-:Y:S02]  /*cb80*/  @!P3 LEA R20, P6, R228.reuse, R24.reuse, 0x2 ;  /* 0x00000018e414b211 */ /* 0x0c4fe400078c10ff */
[C---:B------:R-:W-:Y:S01]  /*cb90*/  @!P0 LEA R32, P5, R227.reuse, R24, 0x2 ;  /* 0x00000018e3208211 */ /* 0x040fe200078a10ff */
[----:B------:R2:W-:Y:S01]  /*cba0*/  @!P4 ST.E.64 desc[UR50][R10.64], R90 ;  /* 0x0000005a0a00c985 */ /* 0x0005e2000c101b32 */
[-C--:B------:R-:W-:Y:S02]  /*cbb0*/  @!P3 LEA.HI.X R21, R228, R25.reuse, R56, 0x2, P6 ;  /* 0x00000019e415b211 */ /* 0x080fe400030f1438 */
[----:B------:R-:W-:Y:S02]  /*cbc0*/  ISETP.GE.AND P4, PT, R224, UR4, PT ;  /* 0x00000004e0007c0c */ /* 0x000fe4000bf86270 */
[----:B------:R-:W-:Y:S01]  /*cbd0*/  @!P0 LEA.HI.X R33, R227, R25, R55, 0x2, P5 ;  /* 0x00000019e3218211 */ /* 0x000fe200028f1437 */
[----:B------:R5:W-:Y:S01]  /*cbe0*/  @!P3 ST.E.64 desc[UR50][R20.64], R92 ;  /* 0x0000005c1400b985 */ /* 0x000be2000c101b32 */
[----:B------:R-:W-:-:S02]  /*cbf0*/  ISETP.GE.AND P3, PT, R223, UR4, PT ;  /* 0x00000004df007c0c */ /* 0x000fc4000bf66270 */
[CC--:B---3--:R-:W-:Y:S01]  /*cc00*/  @!P1 LEA R8, P6, R226.reuse, R24.reuse, 0x2 ;  /* 0x00000018e2089211 */ /* 0x0c8fe200078c10ff */
[----:B------:R-:W-:Y:S01]  /*cc10*/  @!P0 ST.E.64 desc[UR50][R32.64], R98 ;  /* 0x0000006220008985 */ /* 0x000fe2000c101b32 */
[CC--:B----4-:R-:W-:Y:S02]  /*cc20*/  @!P2 LEA R28, P5, R225.reuse, R24.reuse, 0x2 ;  /* 0x00000018e11ca211 */ /* 0x0d0fe400078a10ff */
[-C--:B------:R-:W-:Y:S02]  /*cc30*/  @!P1 LEA.HI.X R9, R226, R25.reuse, R54, 0x2, P6 ;  /* 0x00000019e2099211 */ /* 0x080fe400030f1436 */
[----:B------:R-:W-:Y:S02]  /*cc40*/  ISETP.GE.AND P0, PT, R222, UR4, PT ;  /* 0x00000004de007c0c */ /* 0x000fe4000bf06270 */
[----:B-1----:R-:W-:Y:S01]  /*cc50*/  @!P4 LEA R30, P6, R224, R24, 0x2 ;  /* 0x00000018e01ec211 */ /* 0x002fe200078c10ff */
[----:B------:R1:W-:Y:S01]  /*cc60*/  @!P1 ST.E.64 desc[UR50][R8.64], R100 ;  /* 0x0000006408009985 */ /* 0x0003e2000c101b32 */
[----:B------:R-:W-:-:S02]  /*cc70*/  @!P2 LEA.HI.X R29, R225, R25, R53, 0x2, P5 ;  /* 0x00000019e11da211 */ /* 0x000fc400028f1435 */
[-C--:B------:R-:W-:Y:S02]  /*cc80*/  @!P4 LEA.HI.X R31, R224, R25.reuse, R52, 0x2, P6 ;  /* 0x00000019e01fc211 */ /* 0x080fe400030f1434 */
[----:B------:R-:W-:Y:S01]  /*cc90*/  ISETP.GE.AND P1, PT, R221, UR4, PT ;  /* 0x00000004dd007c0c */ /* 0x000fe2000bf26270 */
[----:B------:R3:W-:Y:S01]  /*cca0*/  @!P2 ST.E.64 desc[UR50][R28.64], R106 ;  /* 0x0000006a1c00a985 */ /* 0x0007e2000c101b32 */
[C---:B--2---:R-:W-:Y:S02]  /*ccb0*/  @!P3 LEA R10, P2, R223.reuse, R24, 0x2 ;  /* 0x00000018df0ab211 */ /* 0x044fe400078410ff */
[----:B------:R-:W-:Y:S01]  /*ccc0*/  ISETP.GE.AND P5, PT, R220, UR4, PT ;  /* 0x00000004dc007c0c */ /* 0x000fe2000bfa6270 */
[----:B------:R2:W-:Y:S01]  /*ccd0*/  @!P4 ST.E.64 desc[UR50][R30.64], R108 ;  /* 0x0000006c1e00c985 */ /* 0x0005e2000c101b32 */
[----:B------:R-:W-:Y:S02]  /*cce0*/  @!P3 LEA.HI.X R11, R223, R25, R43, 0x2, P2 ;  /* 0x00000019df0bb211 */ /* 0x000fe400010f142b */
[----:B------:R-:W-:-:S02]  /*ccf0*/  ISETP.GE.AND P4, PT, R23, UR4, PT ;  /* 0x0000000417007c0c */ /* 0x000fc4000bf86270 */
[----:B------:R-:W-:Y:S01]  /*cd00*/  ISETP.GE.AND P2, PT, R22, UR4, PT ;  /* 0x0000000416007c0c */ /* 0x000fe2000bf46270 */
[----:B------:R4:W-:Y:S01]  /*cd10*/  @!P3 ST.E.64 desc[UR50][R10.64], R114 ;  /* 0x000000720a00b985 */ /* 0x0009e2000c101b32 */
[CC--:B-----5:R-:W-:Y:S02]  /*cd20*/  @!P0 LEA R20, P6, R222.reuse, R24.reuse, 0x2 ;  /* 0x00000018de148211 */ /* 0x0e0fe400078c10ff */
[C---:B-1----:R-:W-:Y:S02]  /*cd30*/  @!P1 LEA R8, P3, R221.reuse, R24, 0x2 ;  /* 0x00000018dd089211 */ /* 0x042fe400078610ff */
[-C--:B------:R-:W-:Y:S02]  /*cd40*/  @!P0 LEA.HI.X R21, R222, R25.reuse, R42, 0x2, P6 ;  /* 0x00000019de158211 */ /* 0x080fe400030f142a */
[----:B------:R-:W-:-:S03]  /*cd50*/  @!P1 LEA.HI.X R9, R221, R25, R41, 0x2, P3 ;  /* 0x00000019dd099211 */ /* 0x000fc600018f1429 */
[----:B------:R4:W-:Y:S01]  /*cd60*/  @!P0 ST.E.64 desc[UR50][R20.64], R116 ;  /* 0x0000007414008985 */ /* 0x0009e2000c101b32 */
[-C--:B---3--:R-:W-:Y:S02]  /*cd70*/  @!P5 LEA R28, P0, R220, R24.reuse, 0x2 ;  /* 0x00000018dc1cd211 */ /* 0x088fe400078010ff */
[CC--:B--2---:R-:W-:Y:S01]  /*cd80*/  @!P4 LEA R30, P3, R23.reuse, R24.reuse, 0x2 ;  /* 0x00000018171ec211 */ /* 0x0c4fe200078610ff */
[----:B------:R4:W-:Y:S01]  /*cd90*/  @!P1 ST.E.64 desc[UR50][R8.64], R122 ;  /* 0x0000007a08009985 */ /* 0x0009e2000c101b32 */
[----:B------:R-:W-:Y:S02]  /*cda0*/  @!P2 LEA R24, P6, R22, R24, 0x2 ;  /* 0x000000181618a211 */ /* 0x000fe400078c10ff */
[-C--:B------:R-:W-:Y:S02]  /*cdb0*/  @!P5 LEA.HI.X R29, R220, R25.reuse, R40, 0x2, P0 ;  /* 0x00000019dc1dd211 */ /* 0x080fe400000f1428 */
[-C--:B------:R-:W-:Y:S02]  /*cdc0*/  @!P4 LEA.HI.X R31, R23, R25.reuse, R39, 0x2, P3 ;  /* 0x00000019171fc211 */ /* 0x080fe400018f1427 */
[----:B------:R-:W-:Y:S01]  /*cdd0*/  @!P2 LEA.HI.X R25, R22, R25, R38, 0x2, P6 ;  /* 0x000000191619a211 */ /* 0x000fe200030f1426 */
[----:B------:R4:W-:Y:S04]  /*cde0*/  @!P5 ST.E.64 desc[UR50][R28.64], R124 ;  /* 0x0000007c1c00d985 */ /* 0x0009e8000c101b32 */
[----:B------:R4:W-:Y:S04]  /*cdf0*/  @!P4 ST.E.64 desc[UR50][R30.64], R130 ;  /* 0x000000821e00c985 */ /* 0x0009e8000c101b32 */
[----:B------:R4:W-:Y:S02]  /*ce00*/  @!P2 ST.E.64 desc[UR50][R24.64], R132 ;  /* 0x000000841800a985 */ /* 0x0009e4000c101b32 */
.L_x_3309:
[----:B------:R-:W-:Y:S05]  /*ce10*/  BSYNC B1 ;  /* 0x0000000000017941 */ /* 0x000fea0003800000 */
.L_x_3308:
[----:B------:R-:W-:Y:S01]  /*ce20*/  ISETP.GE.AND P0, PT, R27, R2, PT ;  /* 0x000000021b00720c */ /* 0x000fe20003f06270 */
[----:B----4-:R3:W4:Y:S04]  /*ce30*/  SHFL.IDX PT, R9, R3, 0x1, 0x1c1f ;  /* 0x003c1f0003097f89 */ /* 0x01072800000e0000 */
[----:B------:R3:W0:Y:S08]  /*ce40*/  SHFL.IDX PT, R8, R0, 0x1, 0x1c1f ;  /* 0x003c1f0000087f89 */ /* 0x00063000000e0000 */
[----:B---3--:R-:W-:Y:S05]  /*ce50*/  @P0 BRA `(.L_x_3307) ;  /* 0x0000001400180947 */ /* 0x008fea0003800000 */
[----:B------:R-:W-:Y:S01]  /*ce60*/  ULDC UR4, c[0x0][0xac8] ;  /* 0x0002b20000047ab9 */ /* 0x000fe20000000800 */
[C---:B--2---:R-:W-:Y:S01]  /*ce70*/  VIADD R25, R17.reuse, 0x28 ;  /* 0x0000002811197836 */ /* 0x044fe20000000000 */
[C---:B------:R-:W-:Y:S01]  /*ce80*/  ISETP.GE.AND P0, PT, R17.reuse, UR4, PT ;  /* 0x0000000411007c0c */ /* 0x040fe2000bf06270 */
[----:B------:R-:W-:Y:S01]  /*ce90*/  VIADD R27, R17, 0x30 ;  /* 0x00000030111b7836 */ /* 0x000fe20000000000 */
[----:B------:R-:W-:Y:S02]  /*cea0*/  ISETP.GE.AND P1, PT, R236, UR4, PT ;  /* 0x00000004ec007c0c */ /* 0x000fe4000bf26270 */
[----:B------:R-:W-:Y:S02]  /*ceb0*/  ISETP.GE.AND P5, PT, R235, UR4, PT ;  /* 0x00000004eb007c0c */ /* 0x000fe4000bfa6270 */
[----:B------:R-:W-:Y:S02]  /*cec0*/  ISETP.GE.AND P2, PT, R234, UR4, PT ;  /* 0x00000004ea007c0c */ /* 0x000fe4000bf46270 */
[----:B------:R-:W-:-:S02]  /*ced0*/  ISETP.GE.AND P4, PT, R19, UR4, PT ;  /* 0x0000000413007c0c */ /* 0x000fc4000bf86270 */
[----:B------:R-:W-:Y:S02]  /*cee0*/  ISETP.GE.AND P3, PT, R25, UR4, PT ;  /* 0x0000000419007c0c */ /* 0x000fe4000bf66270 */
[----:B------:R-:W-:Y:S01]  /*cef0*/  SHF.R.S32.HI R28, RZ, 0x1f, R25 ;  /* 0x0000001fff1c7819 */ /* 0x000fe20000011419 */
[----:B0---4-:R-:W-:Y:S01]  /*cf00*/  @!P0 IMAD.WIDE R2, R17, 0x4, R8 ;  /* 0x0000000411028825 */ /* 0x011fe200078e0208 */
[----:B------:R-:W-:-:S03]  /*cf10*/  SHF.R.S32.HI R0, RZ, 0x1f, R27 ;  /* 0x0000001fff007819 */ /* 0x000fc6000001141b */
[CC--:B------:R-:W-:Y:S01]  /*cf20*/  @!P5 LEA R20, P6, R235.reuse, R8.reuse, 0x2 ;  /* 0x00000008eb14d211 */ /* 0x0c0fe200078c10ff */
[----:B------:R0:W-:Y:S01]  /*cf30*/  @!P0 ST.E.64 desc[UR50][R2.64], R12 ;  /* 0x0000000c02008985 */ /* 0x0001e2000c101b32 */
[C---:B------:R-:W-:Y:S02]  /*cf40*/  @!P1 LEA R10, P0, R236.reuse, R8, 0x2 ;  /* 0x00000008ec0a9211 */ /* 0x040fe400078010ff */
[-C--:B------:R-:W-:Y:S02]  /*cf50*/  @!P5 LEA.HI.X R21, R235, R9.reuse, R138, 0x2, P6 ;  /* 0x00000009eb15d211 */ /* 0x080fe400030f148a */
[----:B------:R-:W-:Y:S02]  /*cf60*/  @!P1 LEA.HI.X R11, R236, R9, R139, 0x2, P0 ;  /* 0x00000009ec0b9211 */ /* 0x000fe400000f148b */
[----:B------:R-:W-:-:S03]  /*cf70*/  ISETP.GE.AND P0, PT, R27, UR4, PT ;  /* 0x000000041b007c0c */ /* 0x000fc6000bf06270 */
[----:B------:R2:W-:Y:S01]  /*cf80*/  @!P1 ST.E.64 desc[UR50][R10.64], R14 ;  /* 0x0000000e0a009985 */ /* 0x0005e2000c101b32 */
[-C--:B-1----:R-:W-:Y:S02]  /*cf90*/  @!P3 LEA R24, P1, R25, R8.reuse, 0x2 ;  /* 0x000000081918b211 */ /* 0x082fe400078210ff */
[CC--:B0-----:R-:W-:Y:S01]  /*cfa0*/  @!P2 LEA R2, P6, R234.reuse, R8.reuse, 0x2 ;  /* 0x00000008ea02a211 */ /* 0x0c1fe200078c10ff */
[----:B------:R-:W-:Y:S01]  /*cfb0*/  @!P5 ST.E.64 desc[UR50][R20.64], R46 ;  /* 0x0000002e1400d985 */ /* 0x000fe2000c101b32 */
[----:B------:R-:W-:Y:S02]  /*cfc0*/  SHF.R.S32.HI R13, RZ, 0x1f, R19 ;  /* 0x0000001fff0d7819 */ /* 0x000fe40000011413 */
[-C--:B------:R-:W-:Y:S02]  /*cfd0*/  @!P2 LEA.HI.X R3, R234, R9.reuse, R137, 0x2, P6 ;  /* 0x00000009ea03a211 */ /* 0x080fe400030f1489 */
[----:B------:R-:W-:Y:S02]  /*cfe0*/  @!P4 LEA R12, P6, R19, R8, 0x2 ;  /* 0x00000008130cc211 */ /* 0x000fe400078c10ff */
[-C--:B------:R-:W-:Y:S01]  /*cff0*/  @!P3 LEA.HI.X R25, R25, R9.reuse, R28, 0x2, P1 ;  /* 0x000000091919b211 */ /* 0x080fe200008f141c */
[----:B------:R0:W-:Y:S01]  /*d000*/  @!P2 ST.E.64 desc[UR50][R2.64], R48 ;  /* 0x000000300200a985 */ /* 0x0001e2000c101b32 */
[----:B------:R-:W-:-:S02]  /*d010*/  @!P4 LEA.HI.X R13, R19, R9, R13, 0x2, P6 ;  /* 0x00000009130dc211 */ /* 0x000fc400030f140d */
[----:B------:R-:W-:Y:S02]  /*d020*/  ISETP.GE.AND P1, PT, R18, UR4, PT ;  /* 0x0000000412007c0c */ /* 0x000fe4000bf26270 */
[----:B------:R-:W-:Y:S01]  /*d030*/  @!P0 LEA R26, P5, R27, R8, 0x2 ;  /* 0x000000081b1a8211 */ /* 0x000fe200078a10ff */
[----:B------:R1:W-:Y:S01]  /*d040*/  @!P4 ST.E.64 desc[UR50][R12.64], R62 ;  /* 0x0000003e0c00c985 */ /* 0x0003e2000c101b32 */
[----:B------:R-:W-:Y:S02]  /*d050*/  ISETP.GE.AND P4, PT, R233, UR4, PT ;  /* 0x00000004e9007c0c */ /* 0x000fe4000bf86270 */
[----:B------:R-:W-:Y:S01]  /*d060*/  @!P0 LEA.HI.X R27, R27, R9, R0, 0x2, P5 ;  /* 0x000000091b1b8211 */ /* 0x000fe200028f1400 */
[----:B------:R-:W-:Y:S01]  /*d070*/  @!P3 ST.E.64 desc[UR50][R24.64], R64 ;  /* 0x000000401800b985 */ /* 0x000fe2000c101b32 */
[----:B--2---:R-:W-:Y:S02]  /*d080*/  SHF.R.S32.HI R11, RZ, 0x1f, R18 ;  /* 0x0000001fff0b7819 */ /* 0x004fe40000011412 */
[----:B------:R-:W-:Y:S01]  /*d090*/  ISETP.GE.AND P2, PT, R232, UR4, PT ;  /* 0x00000004e8007c0c */ /* 0x000fe2000bf46270 */
[----:B------:R-:W-:Y:S01]  /*d0a0*/  @!P0 ST.E.64 desc[UR50][R26.64], R70 ;  /* 0x000000461a008985 */ /* 0x000fe2000c101b32 */
[----:B------:R-:W-:-:S02]  /*d0b0*/  ISETP.GE.AND P3, PT, R231, UR4, PT ;  /* 0x00000004e7007c0c */ /* 0x000fc4000bf66270 */
[----:B------:R-:W-:-:S03]  /*d0c0*/  @!P1 LEA R10, P5, R18, R8, 0x2 ;  /* 0x00000008120a9211 */ /* 0x000fc600078a10ff */
[CC--:B------:R-:W-:Y:S02]  /*d0d0*/  @!P4 LEA R14, P0, R233.reuse, R8.reuse, 0x2 ;  /* 0x00000008e90ec211 */ /* 0x0c0fe400078010ff */
[-C--:B------:R-:W-:Y:S02]  /*d0e0*/  @!P1 LEA.HI.X R11, R18, R9.reuse, R11, 0x2, P5 ;  /* 0x00000009120b9211 */ /* 0x080fe400028f140b */
[----:B------:R-:W-:Y:S02]  /*d0f0*/  @!P4 LEA.HI.X R15, R233, R9, R136, 0x2, P0 ;  /* 0x00000009e90fc211 */ /* 0x000fe400000f1488 */
[----:B------:R-:W-:Y:S01]  /*d100*/  ISETP.GE.AND P0, PT, R229, UR4, PT ;  /* 0x00000004e5007c0c */ /* 0x000fe2000bf06270 */
[----:B------:R2:W-:Y:S01]  /*d110*/  @!P1 ST.E.64 desc[UR50][R10.64], R72 ;  /* 0x000000480a009985 */ /* 0x0005e2000c101b32 */
[----:B------:R-:W-:Y:S02]  /*d120*/  ISETP.GE.AND P1, PT, R230, UR4, PT ;  /* 0x00000004e6007c0c */ /* 0x000fe4000bf26270 */
[----:B0-----:R-:W-:Y:S01]  /*d130*/  @!P2 LEA R2, P6, R232, R8, 0x2 ;  /* 0x00000008e802a211 */ /* 0x001fe200078c10ff */
[----:B------:R-:W-:Y:S01]  /*d140*/  @!P4 ST.E.64 desc[UR50][R14.64], R78 ;  /* 0x0000004e0e00c985 */ /* 0x000fe2000c101b32 */
[----:B------:R-:W-:-:S02]  /*d150*/  ISETP.GE.AND P4, PT, R228, UR4, PT ;  /* 0x00000004e4007c0c */ /* 0x000fc4000bf86270 */
[CC--:B-1----:R-:W-:Y:S02]  /*d160*/  @!P3 LEA R12, P5, R231.reuse, R8.reuse, 0x2 ;  /* 0x00000008e70cb211 */ /* 0x0c2fe400078a10ff */
[-C--:B------:R-:W-:Y:S02]  /*d170*/  @!P2 LEA.HI.X R3, R232, R9.reuse, R135, 0x2, P6 ;  /* 0x00000009e803a211 */ /* 0x080fe400030f1487 */
[-C--:B------:R-:W-:Y:S02]  /*d180*/  @!P3 LEA.HI.X R13, R231, R9.reuse, R59, 0x2, P5 ;  /* 0x00000009e70db211 */ /* 0x080fe400028f143b */
[-C--:B------:R-:W-:Y:S01]  /*d190*/  @!P0 LEA R20, P6, R229, R8.reuse, 0x2 ;  /* 0x00000008e5148211 */ /* 0x080fe200078c10ff */
[----:B------:R0:W-:Y:S01]  /*d1a0*/  @!P2 ST.E.64 desc[UR50][R2.64], R80 ;  /* 0x000000500200a985 */ /* 0x0001e2000c101b32 */
[C---:B--2---:R-:W-:Y:S02]  /*d1b0*/  @!P1 LEA R10, P5, R230.reuse, R8, 0x2 ;  /* 0x00000008e60a9211 */ /* 0x044fe400078a10ff */
[----:B------:R-:W-:Y:S01]  /*d1c0*/  ISETP.GE.AND P2, PT, R227, UR4, PT ;  /* 0x00000004e3007c0c */ /* 0x000fe2000bf46270 */
[----:B------:R1:W-:Y:S01]  /*d1d0*/  @!P3 ST.E.64 desc[UR50][R12.64], R86 ;  /* 0x000000560c00b985 */ /* 0x0003e2000c101b32 */
[----:B------:R-:W-:-:S02]  /*d1e0*/  @!P1 LEA.HI.X R11, R230, R9, R58, 0x2, P5 ;  /* 0x00000009e60b9211 */ /* 0x000fc400028f143a */
[----:B------:R-:W-:Y:S02]  /*d1f0*/  ISETP.GE.AND P3, PT, R226, UR4, PT ;  /* 0x00000004e2007c0c */ /* 0x000fe4000bf66270 */
[CC--:B------:R-:W-:Y:S01]  /*d200*/  @!P4 LEA R24, P5, R228.reuse, R8.reuse, 0x2 ;  /* 0x00000008e418c211 */ /* 0x0c0fe200078a10ff */
[----:B------:R2:W-:Y:S01]  /*d210*/  @!P1 ST.E.64 desc[UR50][R10.64], R88 ;  /* 0x000000580a009985 */ /* 0x0005e2000c101b32 */
[-C--:B------:R-:W-:Y:S02]  /*d220*/  @!P0 LEA.HI.X R21, R229, R9.reuse, R57, 0x2, P6 ;  /* 0x00000009e5158211 */ /* 0x080fe400030f1439 */
[----:B------:R-:W-:Y:S02]  /*d230*/  @!P4 LEA.HI.X R25, R228, R9, R56, 0x2, P5 ;  /* 0x00000009e419c211 */ /* 0x000fe400028f1438 */
[----:B------:R-:W-:Y:S01]  /*d240*/  ISETP.GE.AND P1, PT, R225, UR4, PT ;  /* 0x00000004e1007c0c */ /* 0x000fe2000bf26270 */
[----:B------:R3:W-:Y:S01]  /*d250*/  @!P0 ST.E.64 desc[UR50][R20.64], R94 ;  /* 0x0000005e14008985 */ /* 0x0007e2000c101b32 */
[----:B0-----:R-:W-:-:S03]  /*d260*/  @!P2 LEA R2, P0, R227, R8, 0x2 ;  /* 0x00000008e302a211 */ /* 0x001fc600078010ff */
[----:B------:R-:W-:Y:S01]  /*d270*/  @!P4 ST.E.64 desc[UR50][R24.64], R96 ;  /* 0x000000601800c985 */ /* 0x000fe2000c101b32 */
[----:B------:R-:W-:Y:S02]  /*d280*/  ISETP.GE.AND P4, PT, R224, UR4, PT ;  /* 0x00000004e0007c0c */ /* 0x000fe4000bf86270 */
[CC--:B-1----:R-:W-:Y:S02]  /*d290*/  @!P3 LEA R12, P5, R226.reuse, R8.reuse, 0x2 ;  /* 0x00000008e20cb211 */ /* 0x0c2fe400078a10ff */
[-C--:B------:R-:W-:Y:S02]  /*d2a0*/  @!P2 LEA.HI.X R3, R227, R9.reuse, R55, 0x2, P0 ;  /* 0x00000009e303a211 */ /* 0x080fe400000f1437 */
[----:B------:R-:W-:Y:S02]  /*d2b0*/  ISETP.GE.AND P0, PT, R223, UR4, PT ;  /* 0x00000004df007c0c */ /* 0x000fe4000bf06270 */
[----:B------:R-:W-:Y:S01]  /*d2c0*/  @!P3 LEA.HI.X R13, R226, R9, R54, 0x2, P5 ;  /* 0x00000009e20db211 */ /* 0x000fe200028f1436 */
[----:B------:R0:W-:Y:S01]  /*d2d0*/  @!P2 ST.E.64 desc[UR50][R2.64], R102 ;  /* 0x000000660200a985 */ /* 0x0001e2000c101b32 */
[----:B------:R-:W-:-:S02]  /*d2e0*/  @!P1 LEA R14, P6, R225, R8, 0x2 ;  /* 0x00000008e10e9211 */ /* 0x000fc400078c10ff */
[----:B------:R-:W-:Y:S01]  /*d2f0*/  ISETP.GE.AND P2, PT, R222, UR4, PT ;  /* 0x00000004de007c0c */ /* 0x000fe2000bf46270 */
[----:B------:R1:W-:Y:S01]  /*d300*/  @!P3 ST.E.64 desc[UR50][R12.64], R104 ;  /* 0x000000680c00b985 */ /* 0x0003e2000c101b32 */
[-C--:B------:R-:W-:Y:S02]  /*d310*/  @!P1 LEA.HI.X R15, R225, R9.reuse, R53, 0x2, P6 ;  /* 0x00000009e10f9211 */ /* 0x080fe400030f1435 */
[C---:B--2---:R-:W-:Y:S02]  /*d320*/  @!P4 LEA R10, P3, R224.reuse, R8, 0x2 ;  /* 0x00000008e00ac211 */ /* 0x044fe400078610ff */
[----:B------:R-:W-:Y:S01]  /*d330*/  ISETP.GE.AND P5, PT, R221, UR4, PT ;  /* 0x00000004dd007c0c */ /* 0x000fe2000bfa6270 */
[----:B------:R2:W-:Y:S01]  /*d340*/  @!P1 ST.E.64 desc[UR50][R14.64], R110 ;  /* 0x0000006e0e009985 */ /* 0x0005e2000c101b32 */
[----:B------:R-:W-:Y:S02]  /*d350*/  @!P4 LEA.HI.X R11, R224, R9, R52, 0x2, P3 ;  /* 0x00000009e00bc211 */ /* 0x000fe400018f1434 */
[----:B------:R-:W-:-:S02]  /*d360*/  ISETP.GE.AND P3, PT, R220, UR4, PT ;  /* 0x00000004dc007c0c */ /* 0x000fc4000bf66270 */
[----:B------:R-:W-:Y:S01]  /*d370*/  ISETP.GE.AND P1, PT, R23, UR4, PT ;  /* 0x0000000417007c0c */ /* 0x000fe2000bf26270 */
[----:B------:R4:W-:Y:S01]  /*d380*/  @!P4 ST.E.64 desc[UR50][R10.64], R112 ;  /* 0x000000700a00c985 */ /* 0x0009e2000c101b32 */
[CC--:B---3--:R-:W-:Y:S02]  /*d390*/  @!P0 LEA R20, P6, R223.reuse, R8.reuse, 0x2 ;  /* 0x00000008df148211 */ /* 0x0c8fe400078c10ff */
[C---:B0-----:R-:W-:Y:S02]  /*d3a0*/  @!P2 LEA R2, P4, R222.reuse, R8, 0x2 ;  /* 0x00000008de02a211 */ /* 0x041fe400078810ff */
[-C--:B------:R-:W-:Y:S02]  /*d3b0*/  @!P0 LEA.HI.X R21, R223, R9.reuse, R43, 0x2, P6 ;  /* 0x00000009df158211 */ /* 0x080fe400030f142b */
[----:B------:R-:W-:-:S03]  /*d3c0*/  @!P2 LEA.HI.X R3, R222, R9, R42, 0x2, P4 ;  /* 0x00000009de03a211 */ /* 0x000fc600020f142a */
[----:B------:R4:W-:Y:S01]  /*d3d0*/  @!P0 ST.E.64 desc[UR50][R20.64], R118 ;  /* 0x0000007614008985 */ /* 0x0009e2000c101b32 */
[-C--:B-1----:R-:W-:Y:S02]  /*d3e0*/  @!P5 LEA R12, P0, R221, R8.reuse, 0x2 ;  /* 0x00000008dd0cd211 */ /* 0x082fe400078010ff */
[CC--:B--2---:R-:W-:Y:S01]  /*d3f0*/  @!P3 LEA R14, P4, R220.reuse, R8.reuse, 0x2 ;  /* 0x00000008dc0eb211 */ /* 0x0c4fe200078810ff */
[----:B------:R4:W-:Y:S01]  /*d400*/  @!P2 ST.E.64 desc[UR50][R2.64], R120 ;  /* 0x000000780200a985 */ /* 0x0009e2000c101b32 */
[----:B------:R-:W-:Y:S02]  /*d410*/  @!P1 LEA R24, P6, R23, R8, 0x2 ;  /* 0x0000000817189211 */ /* 0x000fe400078c10ff */
        /* <DEDUP_REMOVED lines=8> */
[----:B----4-:R-:W-:-:S04]  /*d4a0*/  LEA R2, P0, R22, R8, 0x2 ;  /* 0x0000000816027211 */ /* 0x010fc800078010ff */
[----:B------:R-:W-:-:S05]  /*d4b0*/  LEA.HI.X R3, R22, R9, R38, 0x2, P0 ;  /* 0x0000000916037211 */ /* 0x000fca00000f1426 */
[----:B------:R0:W-:Y:S01]  /*d4c0*/  ST.E.64 desc[UR50][R2.64], R6 ;  /* 0x0000000602007985 */ /* 0x0001e2000c101b32 */
[----:B------:R-:W-:Y:S05]  /*d4d0*/  BRA `(.L_x_3307) ;  /* 0x0000000c00787947 */ /* 0x000fea0003800000 */
.L_x_3298:
        /* <DEDUP_REMOVED lines=22> */
[----:B0-----:R-:W-:-:S05]  /*d640*/  VIADD R7, R7, 0xffffff80 ;  /* 0xffffff8007077836 */ /* 0x001fca0000000000 */
[----:B------:R-:W-:Y:S02]  /*d650*/  ISETP.GT.AND P0, PT, R7, 0x7f, PT ;  /* 0x0000007f0700780c */ /* 0x000fe40003f04270 */
[----:B--2---:R-:W-:-:S13]  /*d660*/  @P1 R2UR UR4, R6 ;  /* 0x00000000060412ca */ /* 0x004fda00000e0000 */
[----:B------:R-:W-:Y:S01]  /*d670*/  USHF.R.S32.HI UR16, URZ, 0x1f, UR4 ;  /* 0x0000001f3f107899 */ /* 0x000fe20008011404 */
[----:B-1----:R-:W-:Y:S11]  /*d680*/  @P2 BRA `(.L_x_3310) ;  /* 0x0000000000102947 */ /* 0x002ff60003800000 */
[----:B------:R-:W-:Y:S05]  /*d690*/  @!P1 BRA `(.L_x_3310) ;  /* 0x00000000000c9947 */ /* 0x000fea0003800000 */
[----:B------:R-:W2:Y:S04]  /*d6a0*/  LDG.E R5, desc[UR50][R2.64] ;  /* 0x0000003202057981 */ /* 0x000ea8000c1e1900 */
[----:B-----5:R-:W2:Y:S02]  /*d6b0*/  LDG.E R0, desc[UR50][R2.64+0x4] ;  /* 0x0000043202007981 */ /* 0x020ea4000c1e1900 */
[----:B--2---:R-:W-:-:S07]  /*d6c0*/  IMAD.IADD R0, R0, 0x1, -R5 ;  /* 0x0000000100007824 */ /* 0x004fce00078e0a05 */
.L_x_3310:
[----:B------:R-:W-:Y:S01]  /*d6d0*/  USEL UR36, UR36, URZ, !UP0 ;  /* 0x0000003f24247287 */ /* 0x000fe2000c000000 */
[----:B------:R-:W-:Y:S01]  /*d6e0*/  BSSY B1, `(.L_x_3311) ;  /* 0x0000039000017945 */ /* 0x000fe20003800000 */
[----:B------:R-:W-:-:S03]  /*d6f0*/  USEL UR37, UR37, URZ, !UP0 ;  /* 0x0000003f25257287 */ /* 0x000fc6000c000000 */
[----:B------:R-:W-:Y:S09]  /*d700*/  @P0 BRA `(.L_x_3312) ;  /* 0x0000000000d80947 */ /* 0x000ff20003800000 */
[----:B------:R-:W0:Y:S01]  /*d710*/  S2R R3, SR_TID.X ;  /* 0x0000000000037919 */ /* 0x000e220000002100 */
[----:B------:R-:W1:Y:S01]  /*d720*/  LDC R9, c[0x0][0xbe8] ;  /* 0x0002fa00ff097b82 */ /* 0x000e620000000800 */
[----:B------:R-:W-:-:S04]  /*d730*/  IMAD.U32 R2, RZ, RZ, UR43 ;  /* 0x0000002bff027e24 */ /* 0x000fc8000f8e00ff */
[----:B0-----:R-:W-:Y:S02]  /*d740*/  IMAD R2, R2, 0x80, R3 ;  /* 0x0000008002027824 */ /* 0x001fe400078e0203 */
[----:B-1---5:R-:W-:Y:S02]  /*d750*/  IMAD R3, R0, R9, RZ ;  /* 0x0000000900037224 */ /* 0x022fe400078e02ff */
[----:B------:R-:W-:-:S05]  /*d760*/  VIADD R4, R2, 0xffffff80 ;  /* 0xffffff8002047836 */ /* 0x000fca0000000000 */
        /* <DEDUP_REMOVED lines=48> */
.L_x_3312:
[----:B------:R-:W-:Y:S05]  /*da70*/  BSYNC B1 ;  /* 0x0000000000017941 */ /* 0x000fea0003800000 */
.L_x_3311:
[----:B------:R-:W-:-:S06]  /*da80*/  UISETP.GT.AND UP0, UPT, UR45, 0x1, UPT ;  /* 0x000000012d00788c */ /* 0x000fcc000bf04270 */
[----:B------:R-:W-:-:S13]  /*da90*/  PLOP3.LUT P0, PT, PT, PT, UP0, 0x80, 0x0 ;  /* 0x000000000000781c */ /* 0x000fda0003f0f008 */
[----:B------:R-:W-:Y:S05]  /*daa0*/  @P0 BRA `(.L_x_3307) ;  /* 0x0000000800040947 */ /* 0x000fea0003800000 */
[----:B------:R-:W1:Y:S01]  /*dab0*/  LDC R11, c[0x0][0xbe8] ;  /* 0x0002fa00ff0b7b82 */ /* 0x000e620000000800 */
[----:B------:R-:W-:Y:S01]  /*dac0*/  ULDC.64 UR12, c[0x0][0xaa0] ;  /* 0x0002a800000c7ab9 */ /* 0x000fe20000000a00 */
[--C-:B------:R-:W-:Y:S01]  /*dad0*/  IMAD R2, R16, 0x20, R237.reuse ;  /* 0x0000002010027824 */ /* 0x100fe200078e02ed */
[----:B------:R-:W-:Y:S01]  /*dae0*/  UIMAD UR10, UR16, UR12, URZ ;  /* 0x0000000c100a72a4 */ /* 0x000fe2000f8e023f */
[----:B0-----:R-:W-:Y:S01]  /*daf0*/  IMAD.U32 R5, RZ, RZ, UR43 ;  /* 0x0000002bff057e24 */ /* 0x001fe2000f8e00ff */
[----:B------:R-:W-:Y:S01]  /*db00*/  UIMAD.WIDE.U32 UR8, UR4, UR12, URZ ;  /* 0x0000000c040872a5 */ /* 0x000fe2000f8e003f */
[----:B------:R-:W-:Y:S01]  /*db10*/  IMAD.U32 R8, RZ, RZ, UR43 ;  /* 0x0000002bff087e24 */ /* 0x000fe2000f8e00ff */
[----:B------:R-:W-:Y:S01]  /*db20*/  UIMAD UR10, UR4, UR13, UR10 ;  /* 0x0000000d040a72a4 */ /* 0x000fe2000f8e020a */
[----:B------:R-:W-:Y:S01]  /*db30*/  IMAD R6, R5, 0x80, R2 ;  /* 0x0000008005067824 */ /* 0x000fe200078e0202 */
[----:B------:R-:W-:Y:S01]  /*db40*/  BSSY B1, `(.L_x_3313) ;  /* 0x0000041000017945 */ /* 0x000fe20003800000 */
[----:B------:R-:W-:Y:S01]  /*db50*/  IMAD R8, R8, 0x80, R237 ;  /* 0x0000008008087824 */ /* 0x000fe200078e02ed */
[----:B------:R-:W-:Y:S01]  /*db60*/  UIADD3 UR9, UR9, UR10, URZ ;  /* 0x0000000a09097290 */ /* 0x000fe2000fffe03f */
[----:B------:R-:W-:-:S02]  /*db70*/  IMAD.MOV.U32 R5, RZ, RZ, R6 ;  /* 0x000000ffff057224 */ /* 0x000fc400078e0006 */
[----:B------:R-:W-:Y:S02]  /*db80*/  ULDC.64 UR10, c[0x0][0xae8] ;  /* 0x0002ba00000a7ab9 */ /* 0x000fe40000000a00 */
[----:B------:R-:W-:-:S04]  /*db90*/  UIMAD.WIDE.U32 UR8, UR42, UR10, UR8 ;  /* 0x0000000a2a0872a5 */ /* 0x000fc8000f8e0008 */
[----:B------:R-:W-:-:S03]  /*dba0*/  UIMAD UR9, UR42, UR11, UR9 ;  /* 0x0000000b2a0972a4 */ /* 0x000fc6000f8e0209 */
[----:B------:R-:W-:Y:S01]  /*dbb0*/  ULDC.64 UR10, c[0x0][0xaf0] ;  /* 0x0002bc00000a7ab9 */ /* 0x000fe20000000a00 */
[----:B-1----:R-:W-:Y:S01]  /*dbc0*/  ISETP.NE.AND P0, PT, R11, 0x1, PT ;  /* 0x000000010b00780c */ /* 0x002fe20003f05270 */
[----:B------:R-:W-:-:S04]  /*dbd0*/  UIMAD UR37, UR37, UR10, URZ ;  /* 0x0000000a252572a4 */ /* 0x000fc8000f8e023f */
[----:B------:R-:W-:Y:S02]  /*dbe0*/  UIMAD UR4, UR36, UR11, UR37 ;  /* 0x0000000b240472a4 */ /* 0x000fe4000f8e0225 */
[----:B------:R-:W-:-:S03]  /*dbf0*/  UIMAD.WIDE.U32 UR36, UR36, UR10, UR8 ;  /* 0x0000000a242472a5 */ /* 0x000fc6000f8e0008 */
[----:B------:R-:W-:Y:S01]  /*dc00*/  ULDC.64 UR8, c[0x0][0xae0] ;  /* 0x0002b80000087ab9 */ /* 0x000fe20000000a00 */
[----:B------:R-:W-:Y:S02]  /*dc10*/  UIADD3 UR4, UR37, UR4, URZ ;  /* 0x0000000425047290 */ /* 0x000fe4000fffe03f */
[----:B------:R-:W0:Y:S08]  /*dc20*/  @P0 LDC R3, c[0x0][0xbec] ;  /* 0x0002fb00ff030b82 */ /* 0x000e300000000800 */
[----:B------:R-:W1:Y:S01]  /*dc30*/  @P0 LDC R7, c[0x0][0xbf0] ;  /* 0x0002fc00ff070b82 */ /* 0x000e620000000800 */
[----:B0-----:R-:W-:-:S04]  /*dc40*/  @P0 IMAD.HI.U32 R2, R6, R3, RZ ;  /* 0x0000000306020227 */ /* 0x001fc800078e00ff */
[----:B------:R-:W-:Y:S02]  /*dc50*/  IMAD.U32 R3, RZ, RZ, UR37 ;  /* 0x00000025ff037e24 */ /* 0x000fe4000f8e00ff */
[----:B------:R-:W-:Y:S01]  /*dc60*/  IMAD.U32 R3, RZ, RZ, UR4 ;  /* 0x00000004ff037e24 */ /* 0x000fe2000f8e00ff */
[----:B-1----:R-:W-:-:S04]  /*dc70*/  @P0 SHF.R.U32.HI R5, RZ, R7, R2 ;  /* 0x00000007ff050219 */ /* 0x002fc80000011602 */
[--C-:B------:R-:W-:Y:S01]  /*dc80*/  SHF.R.S32.HI R2, RZ, 0x1f, R5.reuse ;  /* 0x0000001fff027819 */ /* 0x100fe20000011405 */
[----:B------:R-:W-:-:S04]  /*dc90*/  IMAD.MOV R7, RZ, RZ, -R5 ;  /* 0x000000ffff077224 */ /* 0x000fc800078e0a05 */
[----:B------:R-:W-:Y:S02]  /*dca0*/  IMAD R4, R2, UR8, RZ ;  /* 0x0000000802047c24 */ /* 0x000fe4000f8e02ff */
[----:B------:R-:W-:Y:S02]  /*dcb0*/  IMAD R7, R11, R7, R6 ;  /* 0x000000070b077224 */ /* 0x000fe400078e0206 */
[----:B------:R-:W-:Y:S02]  /*dcc0*/  IMAD.U32 R2, RZ, RZ, UR36 ;  /* 0x00000024ff027e24 */ /* 0x000fe4000f8e00ff */
[C---:B------:R-:W-:Y:S01]  /*dcd0*/  IMAD R9, R5.reuse, UR9, R4 ;  /* 0x0000000905097c24 */ /* 0x040fe2000f8e0204 */
[----:B------:R-:W-:Y:S01]  /*dce0*/  SHF.R.S32.HI R4, RZ, 0x1f, R7 ;  /* 0x0000001fff047819 */ /* 0x000fe20000011407 */
[----:B------:R-:W-:Y:S01]  /*dcf0*/  IMAD.WIDE.U32 R2, R5, UR8, R2 ;  /* 0x0000000805027c25 */ /* 0x000fe2000f8e0002 */
[----:B------:R-:W-:-:S03]  /*dd00*/  ULDC.64 UR8, c[0x0][0xad8] ;  /* 0x0002b60000087ab9 */ /* 0x000fc60000000a00 */
[----:B------:R-:W-:Y:S02]  /*dd10*/  IMAD.IADD R3, R3, 0x1, R9 ;  /* 0x0000000103037824 */ /* 0x000fe400078e0209 */
[----:B------:R-:W-:Y:S02]  /*dd20*/  IMAD R6, R4, UR8, RZ ;  /* 0x0000000804067c24 */ /* 0x000fe4000f8e02ff */
[----:B-----5:R-:W-:Y:S02]  /*dd30*/  IMAD R11, R0, R11, RZ ;  /* 0x0000000b000b7224 */ /* 0x020fe400078e02ff */
[C---:B------:R-:W-:Y:S02]  /*dd40*/  VIADD R4, R8.reuse, 0x40 ;  /* 0x0000004008047836 */ /* 0x040fe40000000000 */
[C---:B------:R-:W-:Y:S01]  /*dd50*/  IMAD R5, R7.reuse, UR9, R6 ;  /* 0x0000000907057c24 */ /* 0x040fe2000f8e0206 */
[-C--:B------:R-:W-:Y:S01]  /*dd60*/  ISETP.GE.AND P2, PT, R8, R11.reuse, PT ;  /* 0x0000000b0800720c */ /* 0x080fe20003f46270 */
[----:B------:R-:W-:Y:S01]  /*dd70*/  IMAD.WIDE.U32 R2, R7, UR8, R2 ;  /* 0x0000000807027c25 */ /* 0x000fe2000f8e0002 */
[----:B------:R-:W-:Y:S01]  /*dd80*/  ULDC.64 UR8, c[0x0][0xa80] ;  /* 0x0002a00000087ab9 */ /* 0x000fe20000000a00 */
[----:B------:R-:W-:-:S02]  /*dd90*/  ISETP.GE.AND P1, PT, R4, R11, PT ;  /* 0x0000000b0400720c */ /* 0x000fc40003f26270 */
[----:B------:R-:W-:Y:S01]  /*dda0*/  IMAD.IADD R3, R3, 0x1, R5 ;  /* 0x0000000103037824 */ /* 0x000fe200078e0205 */
[----:B------:R-:W-:Y:S01]  /*ddb0*/  LEA R4, P3, R2, UR8, 0x1 ;  /* 0x0000000802047c11 */ /* 0x000fe2000f8608ff */
[----:B------:R-:W-:Y:S02]  /*ddc0*/  VIADD R0, R8, 0x20 ;  /* 0x0000002008007836 */ /* 0x000fe40000000000 */
[----:B------:R-:W-:Y:S01]  /*ddd0*/  IMAD.SHL.U32 R7, R16, 0x8, RZ ;  /* 0x0000000810077824 */ /* 0x000fe200078e00ff */
[----:B------:R-:W-:Y:S02]  /*dde0*/  LEA.HI.X R5, R2, UR9, R3, 0x1, P3 ;  /* 0x0000000902057c11 */ /* 0x000fe400098f0c03 */
[----:B------:R-:W-:Y:S01]  /*ddf0*/  ISETP.GE.AND P0, PT, R0, R11, PT ;  /* 0x0000000b0000720c */ /* 0x000fe20003f06270 */
[C---:B------:R-:W-:Y:S01]  /*de00*/  VIADD R9, R7.reuse, 0x40 ;  /* 0x0000004007097836 */ /* 0x040fe20000000000 */
[----:B------:R0:W1:Y:S01]  /*de10*/  SHFL.IDX PT, R2, R4, RZ, 0x181f ;  /* 0x00181fff04027589 */ /* 0x00006200000e0000 */
[----:B------:R-:W-:Y:S01]  /*de20*/  VIADD R13, R7, 0x80 ;  /* 0x00000080070d7836 */ /* 0x000fe20000000000 */
[----:B------:R-:W-:-:S02]  /*de30*/  SHF.R.S32.HI R6, RZ, 0x1f, R7 ;  /* 0x0000001fff067819 */ /* 0x000fc40000011407 */
[----:B------:R0:W2:Y:S01]  /*de40*/  SHFL.IDX PT, R0, R5, RZ, 0x181f ;  /* 0x00181fff05007589 */ /* 0x0000a200000e0000 */
[----:B------:R-:W-:Y:S02]  /*de50*/  SHF.R.S32.HI R10, RZ, 0x1f, R9 ;  /* 0x0000001fff0a7819 */ /* 0x000fe40000011409 */
[----:B------:R-:W-:Y:S01]  /*de60*/  SHF.R.S32.HI R12, RZ, 0x1f, R13 ;  /* 0x0000001fff0c7819 */ /* 0x000fe2000001140d */
[----:B------:R-:W-:Y:S06]  /*de70*/  @P2 BRA `(.L_x_3314) ;  /* 0x0000000000342947 */ /* 0x000fec0003800000 */
[----:B------:R-:W-:Y:S02]  /*de80*/  ULDC UR4, c[0x0][0xac8] ;  /* 0x0002b20000047ab9 */ /* 0x000fe40000000800 */
[----:B------:R-:W-:Y:S02]  /*de90*/  ISETP.GE.AND P4, PT, R7, UR4, PT ;  /* 0x0000000407007c0c */ /* 0x000fe4000bf86270 */
[----:B------:R-:W-:Y:S02]  /*dea0*/  ISETP.GE.AND P3, PT, R9, UR4, PT ;  /* 0x0000000409007c0c */ /* 0x000fe4000bf66270 */
[----:B------:R-:W-:-:S09]  /*deb0*/  ISETP.GE.AND P2, PT, R13, UR4, PT ;  /* 0x000000040d007c0c */ /* 0x000fd2000bf46270 */
[-C--:B-1----:R-:W-:Y:S02]  /*dec0*/  @!P4 LEA R14, P6, R7, R2.reuse, 0x1 ;  /* 0x00000002070ec211 */ /* 0x082fe400078c08ff */
[----:B------:R-:W-:Y:S02]  /*ded0*/  @!P3 LEA R20, P5, R9, R2, 0x1 ;  /* 0x000000020914b211 */ /* 0x000fe400078a08ff */
[----:B--2---:R-:W-:Y:S02]  /*dee0*/  @!P4 LEA.HI.X R15, R7, R0, R6, 0x1, P6 ;  /* 0x00000000070fc211 */ /* 0x004fe400030f0c06 */
[----:B------:R-:W-:Y:S02]  /*def0*/  @!P2 LEA R2, P6, R13, R2, 0x1 ;  /* 0x000000020d02a211 */ /* 0x000fe400078c08ff */
[-C--:B------:R-:W-:Y:S01]  /*df00*/  @!P3 LEA.HI.X R21, R9, R0.reuse, R10, 0x1, P5 ;  /* 0x000000000915b211 */ /* 0x080fe200028f0c0a */
[----:B------:R3:W-:Y:S01]  /*df10*/  @!P4 ST.E.128 desc[UR50][R14.64], RZ ;  /* 0x000000ff0e00c985 */ /* 0x0007e2000c101d32 */
[----:B------:R-:W-:-:S03]  /*df20*/  @!P2 LEA.HI.X R3, R13, R0, R12, 0x1, P6 ;  /* 0x000000000d03a211 */ /* 0x000fc600030f0c0c */
[----:B------:R3:W-:Y:S04]  /*df30*/  @!P3 ST.E.128 desc[UR50][R20.64], RZ ;  /* 0x000000ff1400b985 */ /* 0x0007e8000c101d32 */
[----:B------:R3:W-:Y:S02]  /*df40*/  @!P2 ST.E.128 desc[UR50][R2.64], RZ ;  /* 0x000000ff0200a985 */ /* 0x0007e4000c101d32 */
.L_x_3314:
[----:B------:R-:W-:Y:S05]  /*df50*/  BSYNC B1 ;  /* 0x0000000000017941 */ /* 0x000fea0003800000 */
.L_x_3313:
[----:B--2---:R2:W4:Y:S01]  /*df60*/  SHFL.IDX PT, R0, R5, 0x1, 0x181f ;  /* 0x00381f0005007f89 */ /* 0x00452200000e0000 */
[----:B------:R-:W-:Y:S03]  /*df70*/  BSSY B1, `(.L_x_3315) ;  /* 0x0000010000017945 */ /* 0x000fe60003800000 */
[----:B-1-3--:R2:W1:Y:S01]  /*df80*/  SHFL.IDX PT, R2, R4, 0x1, 0x181f ;  /* 0x00381f0004027f89 */ /* 0x00a46200000e0000 */
[----:B------:R-:W-:Y:S05]  /*df90*/  @P0 BRA `(.L_x_3316) ;  /* 0x0000000000340947 */ /* 0x000fea0003800000 */
[----:B------:R-:W-:Y:S02]  /*dfa0*/  ULDC UR4, c[0x0][0xac8] ;  /* 0x0002b20000047ab9 */ /* 0x000fe40000000800 */
[----:B------:R-:W-:Y:S02]  /*dfb0*/  ISETP.GE.AND P4, PT, R7, UR4, PT ;  /* 0x0000000407007c0c */ /* 0x000fe4000bf86270 */
[----:B------:R-:W-:Y:S02]  /*dfc0*/  ISETP.GE.AND P5, PT, R9, UR4, PT ;  /* 0x0000000409007c0c */ /* 0x000fe4000bfa6270 */
[----:B------:R-:W-:-:S09]  /*dfd0*/  ISETP.GE.AND P6, PT, R13, UR4, PT ;  /* 0x000000040d007c0c */ /* 0x000fd2000bfc6270 */
[-C--:B-1----:R-:W-:Y:S02]  /*dfe0*/  @!P4 LEA R14, P0, R7, R2.reuse, 0x1 ;  /* 0x00000002070ec211 */ /* 0x082fe400078008ff */
[-C--:B------:R-:W-:Y:S02]  /*dff0*/  @!P5 LEA R20, P2, R9, R2.reuse, 0x1 ;  /* 0x000000020914d211 */ /* 0x080fe400078408ff */
[----:B------:R-:W-:Y:S02]  /*e000*/  @!P6 LEA R2, P3, R13, R2, 0x1 ;  /* 0x000000020d02e211 */ /* 0x000fe400078608ff */
[-C--:B----4-:R-:W-:Y:S02]  /*e010*/  @!P4 LEA.HI.X R15, R7, R0.reuse, R6, 0x1, P0 ;  /* 0x00000000070fc211 */ /* 0x090fe400000f0c06 */
[-C--:B------:R-:W-:Y:S02]  /*e020*/  @!P5 LEA.HI.X R21, R9, R0.reuse, R10, 0x1, P2 ;  /* 0x000000000915d211 */ /* 0x080fe400010f0c0a */
[----:B------:R-:W-:Y:S01]  /*e030*/  @!P6 LEA.HI.X R3, R13, R0, R12, 0x1, P3 ;  /* 0x000000000d03e211 */ /* 0x000fe200018f0c0c */
[----:B------:R3:W-:Y:S04]  /*e040*/  @!P4 ST.E.128 desc[UR50][R14.64], RZ ;  /* 0x000000ff0e00c985 */ /* 0x0007e8000c101d32 */
[----:B------:R3:W-:Y:S04]  /*e050*/  @!P5 ST.E.128 desc[UR50][R20.64], RZ ;  /* 0x000000ff1400d985 */ /* 0x0007e8000c101d32 */
[----:B------:R3:W-:Y:S02]  /*e060*/  @!P6 ST.E.128 desc[UR50][R2.64], RZ ;  /* 0x000000ff0200e985 */ /* 0x0007e4000c101d32 */
.L_x_3316:
[----:B------:R-:W-:Y:S05]  /*e070*/  BSYNC B1 ;  /* 0x0000000000017941 */ /* 0x000fea0003800000 */
.L_x_3315:
[----:B----4-:R4:W0:Y:S01]  /*e080*/  SHFL.IDX PT, R0, R5, 0x2, 0x181f ;  /* 0x00581f0005007f89 */ /* 0x01082200000e0000 */
        /* <DEDUP_REMOVED lines=10> */
[-C--:B0-----:R-:W-:Y:S02]  /*e130*/  @!P3 LEA.HI.X R15, R7, R0.reuse, R6, 0x1, P0 ;  /* 0x00000000070fb211 */ /* 0x081fe400000f0c06 */
[-C--:B------:R-:W-:Y:S02]  /*e140*/  @!P4 LEA.HI.X R21, R9, R0.reuse, R10, 0x1, P1 ;  /* 0x000000000915c211 */ /* 0x080fe400008f0c0a */
[----:B------:R-:W-:Y:S01]  /*e150*/  @!P5 LEA.HI.X R3, R13, R0, R12, 0x1, P2 ;  /* 0x000000000d03d211 */ /* 0x000fe200010f0c0c */
[----:B------:R3:W-:Y:S04]  /*e160*/  @!P3 ST.E.128 desc[UR50][R14.64], RZ ;  /* 0x000000ff0e00b985 */ /* 0x0007e8000c101d32 */
[----:B------:R3:W-:Y:S04]  /*e170*/  @!P4 ST.E.128 desc[UR50][R20.64], RZ ;  /* 0x000000ff1400c985 */ /* 0x0007e8000c101d32 */
[----:B------:R3:W-:Y:S02]  /*e180*/  @!P5 ST.E.128 desc[UR50][R2.64], RZ ;  /* 0x000000ff0200d985 */ /* 0x0007e4000c101d32 */
.L_x_3318:
[----:B------:R-:W-:Y:S05]  /*e190*/  BSYNC B1 ;  /* 0x0000000000017941 */ /* 0x000fea0003800000 */
.L_x_3317:
        /* <DEDUP_REMOVED lines=18> */
.L_x_3307:
[----:B------:R-:W-:Y:S05]  /*e2c0*/  BSYNC B0 ;  /* 0x0000000000007941 */ /* 0x000fea0003800000 */
.L_x_3297:
[----:B------:R-:W-:Y:S02]  /*e2d0*/  ULDC UR4, c[0x0][0xc3c] ;  /* 0x00030f0000047ab9 */ /* 0x000fe40000000800 */
[----:B------:R-:W-:-:S06]  /*e2e0*/  UISETP.GE.AND UP0, UPT, UR7, UR4, UPT ;  /* 0x000000040700728c */ /* 0x000fcc000bf06270 */
[----:B------:R-:W-:-:S13]  /*e2f0*/  PLOP3.LUT P0, PT, PT, PT, UP0, 0x80, 0x0 ;  /* 0x000000000000781c */ /* 0x000fda0003f0f008 */
[----:B------:R-:W-:Y:S05]  /*e300*/  @!P0 BRA `(.L_x_3319) ;  /* 0xffffff2c00608947 */ /* 0x000fea000383ffff */
[----:B------:R-:W-:Y:S05]  /*e310*/  EXIT ;  /* 0x000000000000794d */ /* 0x000fea0003800000 */
.L_x_3270:
        /* <DEDUP_REMOVED lines=22> */
.L_x_3320:
        /* <DEDUP_REMOVED lines=44> */
.L_x_3324:
        /* <DEDUP_REMOVED lines=38> */
.L_x_3322:
        /* <DEDUP_REMOVED lines=20> */
.L_x_3325:
        /* <DEDUP_REMOVED lines=56> */
.L_x_3323:
[----:B------:R1:W-:Y:S04]  /*ee60*/  STL [R1+0x20], R7 ;  /* 0x0000200701007387 */ /* 0x0003e80000100800 */
[----:B------:R1:W-:Y:S04]  /*ee70*/  STL [R1+0x24], RZ ;  /* 0x000024ff01007387 */ /* 0x0003e80000100800 */
[----:B------:R1:W-:Y:S02]  /*ee80*/  STL [R1+0x28], RZ ;  /* 0x000028ff01007387 */ /* 0x0003e40000100800 */
.L_x_3326:
        /* <DEDUP_REMOVED lines=11> */
.L_x_3321:
        /* <DEDUP_REMOVED lines=8> */
[----:B------:R-:W2:Y:S01]  /*efc0*/  S2R R10, SR_TID.X ;  /* 0x00000000000a7919 */ /* 0x000ea20000002100 */
[----:B------:R-:W3:Y:S01]  /*efd0*/  S2UR UR5, SR_CgaCtaId ;  /* 0x00000000000579c3 */ /* 0x000ee20000008800 */
[----:B------:R-:W-:Y:S01]  /*efe0*/  UMOV UR4, 0x400 ;  /* 0x0000040000047882 */ /* 0x000fe20000000000 */
[----:B------:R-:W-:Y:S01]  /*eff0*/  ULDC UR41, c[0x0][0xc] ;  /* 0x0000030000297ab9 */ /* 0x000fe20000000800 */
[----:B------:R-:W-:Y:S02]  /*f000*/  ULOP3.LUT UR39, UR38, 0x1, URZ, 0xfc, !UPT ;  /* 0x0000000126277892 */ /* 0x000fe4000f8efc3f */
[----:B------:R-:W-:Y:S01]  /*f010*/  ULOP3.LUT UR42, UR38, 0x2, URZ, 0xfc, !UPT ;  /* 0x00000002262a7892 */ /* 0x000fe2000f8efc3f */
[----:B------:R-:W-:Y:S01]  /*f020*/  ULDC.64 UR52, c[0x0][0x198] ;  /* 0x0000660000347ab9 */ /* 0x000fe20000000a00 */
[----:B---3--:R-:W-:-:S06]  /*f030*/  ULEA UR4, UR5, UR4, 0x18 ;  /* 0x0000000405047291 */ /* 0x008fcc000f8ec03f */
[----:B------:R-:W-:Y:S01]  /*f040*/  IMAD.U32 R17, RZ, RZ, UR4 ;  /* 0x00000004ff117e24 */ /* 0x000fe2000f8e00ff */
[----:B--2---:R-:W-:Y:S01]  /*f050*/  SHF.R.U32.HI R0, RZ, 0x1, R10 ;  /* 0x00000001ff007819 */ /* 0x004fe2000001160a */
[C---:B-1----:R-:W-:Y:S01]  /*f060*/  IMAD.SHL.U32 R4, R10.reuse, 0x40, RZ ;  /* 0x000000400a047824 */ /* 0x042fe200078e00ff */
[C---:B------:R-:W-:Y:S01]  /*f070*/  LOP3.LUT R9, R10.reuse, 0x7f, RZ, 0xc0, !PT ;  /* 0x0000007f0a097812 */ /* 0x040fe200078ec0ff */
[----:B------:R-:W-:-:S03]  /*f080*/  IMAD.SHL.U32 R5, R10, 0x2, RZ ;  /* 0x000000020a057824 */ /* 0x000fc600078e00ff */
[----:B------:R-:W-:-:S04]  /*f090*/  LOP3.LUT R3, R4, 0x180, RZ, 0xc0, !PT ;  /* 0x0000018004037812 */ /* 0x000fc800078ec0ff */
[----:B------:R-:W-:Y:S01]  /*f0a0*/  LOP3.LUT R3, R3, 0x30, R0, 0xf8, !PT ;  /* 0x0000003003037812 */ /* 0x000fe200078ef800 */
[----:B------:R-:W-:-:S05]  /*f0b0*/  IMAD.SHL.U32 R0, R10, 0x10, RZ ;  /* 0x000000100a007824 */ /* 0x000fca00078e00ff */
[----:B0-----:R-:W-:-:S04]  /*f0c0*/  LOP3.LUT R2, R0, 0x1b0, RZ, 0xc0, !PT ;  /* 0x000001b000027812 */ /* 0x001fc800078ec0ff */
[----:B------:R-:W-:Y:S01]  /*f0d0*/  LOP3.LUT R6, R2, 0x30, R5, 0x78, !PT ;  /* 0x0000003002067812 */ /* 0x000fe200078e7805 */
[----:B------:R-:W-:-:S05]  /*f0e0*/  IMAD.SHL.U32 R2, R9, 0x10, RZ ;  /* 0x0000001009027824 */ /* 0x000fca00078e00ff */
[----:B------:R-:W-:Y:S01]  /*f0f0*/  LOP3.LUT R7, R2, 0x600, RZ, 0xc0, !PT ;  /* 0x0000060002077812 */ /* 0x000fe200078ec0ff */
[----:B------:R-:W-:-:S05]  /*f100*/  IMAD.SHL.U32 R2, R10, 0x8, RZ ;  /* 0x000000080a027824 */ /* 0x000fca00078e00ff */
[----:B------:R-:W-:Y:S02]  /*f110*/  LOP3.LUT R5, R3, 0x30, R2, 0x78, !PT ;  /* 0x0000003003057812 */ /* 0x000fe400078e7802 */
[----:B------:R-:W-:Y:S02]  /*f120*/  LOP3.LUT R3, R7, 0x40, R0, 0xf8, !PT ;  /* 0x0000004007037812 */ /* 0x000fe400078ef800 */
[----:B------:R-:W-:Y:S02]  /*f130*/  LOP3.LUT R4, R5, 0x640, R4, 0xf8, !PT ;  /* 0x0000064005047812 */ /* 0x000fe400078ef804 */
[----:B------:R-:W-:Y:S01]  /*f140*/  LOP3.LUT R2, R3, R6, RZ, 0xfc, !PT ;  /* 0x0000000603027212 */ /* 0x000fe200078efcff */
[----:B------:R-:W-:Y:S01]  /*f150*/  IMAD.SHL.U32 R3, R10, 0x20, RZ ;  /* 0x000000200a037824 */ /* 0x000fe200078e00ff */
[----:B------:R-:W-:Y:S01]  /*f160*/  LOP3.LUT R0, R0, 0x30, RZ, 0xc0, !PT ;  /* 0x0000003000007812 */ /* 0x000fe200078ec0ff */
[----:B------:R0:W-:Y:S03]  /*f170*/  STL [R1], R4 ;  /* 0x0000000401007387 */ /* 0x0001e60000100800 */
[----:B------:R-:W-:Y:S01]  /*f180*/  LOP3.LUT R8, R7, 0x60, R3, 0xf8, !PT ;  /* 0x0000006007087812 */ /* 0x000fe200078ef803 */
[----:B------:R-:W-:Y:S01]  /*f190*/  IMAD.SHL.U32 R7, R10, 0x4, RZ ;  /* 0x000000040a077824 */ /* 0x000fe200078e00ff */
[----:B------:R-:W-:-:S02]  /*f1a0*/  LOP3.LUT R6, R3, 0x80, RZ, 0xc0, !PT ;  /* 0x0000008003067812 */ /* 0x000fc400078ec0ff */
[----:B------:R-:W-:Y:S02]  /*f1b0*/  LOP3.LUT R19, R8, 0x100, R3, 0xf8, !PT ;  /* 0x0000010008137812 */ /* 0x000fe400078ef803 */
[----:B------:R-:W-:Y:S02]  /*f1c0*/  LOP3.LUT R6, R6, 0x10, R10, 0xf8, !PT ;  /* 0x0000001006067812 */ /* 0x000fe400078ef80a */
[----:B0-----:R-:W-:Y:S02]  /*f1d0*/  SHF.R.U32.HI R4, RZ, 0x2, R9 ;  /* 0x00000002ff047819 */ /* 0x001fe40000011609 */
[----:B------:R-:W-:Y:S02]  /*f1e0*/  LOP3.LUT R6, R6, 0x10, R7, 0x78, !PT ;  /* 0x0000001006067812 */ /* 0x000fe400078e7807 */
[----:B------:R-:W-:Y:S01]  /*f1f0*/  LOP3.LUT R4, R4, 0x60, R3, 0xf8, !PT ;  /* 0x0000006004047812 */ /* 0x000fe200078ef803 */
[----:B------:R-:W-:Y:S01]  /*f200*/  IMAD.IADD R3, R17, 0x1, R2 ;  /* 0x0000000111037824 */ /* 0x000fe200078e0202 */
[----:B------:R-:W-:Y:S01]  /*f210*/  LOP3.LUT R19, R19, R6, RZ, 0xfc, !PT ;  /* 0x0000000613137212 */ /* 0x000fe200078efcff */
[----:B------:R-:W-:-:S03]  /*f220*/  IMAD.MOV.U32 R2, RZ, RZ, 0x1 ;  /* 0x00000001ff027424 */ /* 0x000fc600078e00ff */
[----:B------:R-:W-:Y:S04]  /*f230*/  STL [R1+0x30], R3 ;  /* 0x0000300301007387 */ /* 0x000fe80000100800 */
[----:B------:R-:W-:Y:S04]  /*f240*/  STL [R1+0x34], RZ ;  /* 0x000034ff01007387 */ /* 0x000fe80000100800 */
[----:B------:R0:W-:Y:S04]  /*f250*/  STL [R1+0xc], R2 ;  /* 0x00000c0201007387 */ /* 0x0001e80000100800 */
[----:B------:R1:W-:Y:S01]  /*f260*/  STL [R1+0x4], RZ ;  /* 0x000004ff01007387 */ /* 0x0003e20000100800 */
[----:B0-----:R-:W-:-:S02]  /*f270*/  LOP3.LUT R2, R0, 0x40, RZ, 0xfc, !PT ;  /* 0x0000004000027812 */ /* 0x001fc400078efcff */
[----:B-1----:R-:W-:-:S07]  /*f280*/  LOP3.LUT R0, R0, 0x80, RZ, 0xfc, !PT ;  /* 0x0000008000007812 */ /* 0x002fce00078efcff */
.L_x_3399:
[----:B------:R-:W-:Y:S01]  /*f290*/  ULDC.64 UR4, c[0x0][0xc88] ;  /* 0x0003220000047ab9 */ /* 0x000fe20000000a00 */
[----:B------:R-:W-:Y:S01]  /*f2a0*/  ULDC.64 UR6, c[0x0][0xa18] ;  /* 0x0002860000067ab9 */ /* 0x000fe20000000a00 */
[----:B------:R-:W-:Y:S01]  /*f2b0*/  UIMAD.WIDE UR4, UR43, 0x4, UR4 ;  /* 0x000000042b0478a5 */ /* 0x000fe2000f8e0204 */
[----:B01----:R-:W0:Y:S01]  /*f2c0*/  LDC.64 R4, c[0x0][0x418] ;  /* 0x00010600ff047b82 */ /* 0x003e220000000a00 */
[----:B------:R-:W2:Y:S04]  /*f2d0*/  LDL.LU R10, [R1+0x28] ;  /* 0x00002800010a7983 */ /* 0x000ea80000300800 */
[----:B------:R-:W-:Y:S02]  /*f2e0*/  IMAD.U32 R2, RZ, RZ, UR4 ;  /* 0x00000004ff027e24 */ /* 0x000fe4000f8e00ff */
[----:B------:R-:W-:Y:S01]  /*f2f0*/  IMAD.U32 R3, RZ, RZ, UR5 ;  /* 0x00000005ff037e24 */ /* 0x000fe2000f8e00ff */
[----:B------:R-:W-:Y:S01]  /*f300*/  UISETP.NE.U32.AND UP0, UPT, UR6, URZ, UPT ;  /* 0x0000003f0600728c */ /* 0x000fe2000bf05070 */
[----:B------:R-:W1:Y:S01]  /*f310*/  LDC R9, c[0x0][0x2f0] ;  /* 0x0000bc00ff097b82 */ /* 0x000e620000000800 */
[----:B------:R-:W-:Y:S01]  /*f320*/  ULDC UR8, c[0x0][0x288] ;  /* 0x0000a20000087ab9 */ /* 0x000fe20000000800 */
[----:B------:R-:W-:Y:S01]  /*f330*/  ULDC.64 UR4, c[0x0][0xa28] ;  /* 0x00028a0000047ab9 */ /* 0x000fe20000000a00 */
[----:B------:R-:W3:Y:S01]  /*f340*/  LDG.E R2, desc[UR50][R2.64] ;  /* 0x0000003202027981 */ /* 0x000ee2000c1e1900 */
[----:B------:R-:W-:Y:S01]  /*f350*/  UISETP.NE.AND.EX UP0, UPT, UR7, URZ, UPT, UP0 ;  /* 0x0000003f0700728c */ /* 0x000fe2000bf05300 */
[----:B------:R-:W-:Y:S01]  /*f360*/  IMAD.U32 R0, RZ, RZ, UR8 ;  /* 0x00000008ff007e24 */ /* 0x000fe2000f8e00ff */
[----:B------:R-:W-:Y:S01]  /*f370*/  UISETP.NE.U32.AND UP1, UPT, UR4, URZ, UPT ;  /* 0x0000003f0400728c */ /* 0x000fe2000bf25070 */
[----:B------:R-:W-:-:S03]  /*f380*/  ULDC.64 UR8, c[0x0][0xa08] ;  /* 0x0002820000087ab9 */ /* 0x000fc60000000a00 */
[----:B------:R-:W-:Y:S01]  /*f390*/  PLOP3.LUT P3, PT, PT, PT, UP0, 0x80, 0x0 ;  /* 0x000000000000781c */ /* 0x000fe20003f6f008 */
[----:B------:R-:W-:Y:S01]  /*f3a0*/  UISETP.NE.AND.EX UP1, UPT, UR5, URZ, UPT, UP1 ;  /* 0x0000003f0500728c */ /* 0x000fe2000bf25310 */
[----:B---3--:R-:W-:-:S05]  /*f3b0*/  R2UR UR47, R2 ;  /* 0x00000000022f72ca */ /* 0x008fca00000e0000 */
[----:B------:R-:W-:-:S08]  /*f3c0*/  PLOP3.LUT P4, PT, PT, PT, UP1, 0x80, 0x0 ;  /* 0x000000000000781c */ /* 0x000fd00003f8f018 */
[----:B------:R-:W-:Y:S02]  /*f3d0*/  USHF.R.S32.HI UR46, URZ, 0x1f, UR47 ;  /* 0x0000001f3f2e7899 */ /* 0x000fe4000801142f */
[----:B------:R-:W-:Y:S02]  /*f3e0*/  USHF.L.U32 UR44, UR47, 0x2, URZ ;  /* 0x000000022f2c7899 */ /* 0x000fe4000800063f */
[----:B------:R-:W-:Y:S02]  /*f3f0*/  USHF.L.U64.HI UR45, UR47, 0x2, UR46 ;  /* 0x000000022f2d7899 */ /* 0x000fe4000801022e */
[----:B------:R-:W-:Y:S02]  /*f400*/  @UP0 UIADD3 UR6, UP3, UR44, UR6, URZ ;  /* 0x000000062c060290 */ /* 0x000fe4000ff7e03f */
[----:B------:R-:W-:Y:S02]  /*f410*/  @UP1 ULEA UR4, UP2, UR47, UR4, 0x2 ;  /* 0x000000042f041291 */ /* 0x000fe4000f84103f */
[----:B------:R-:W-:-:S02]  /*f420*/  @UP0 UIADD3.X UR7, UR45, UR7, URZ, UP3, !UPT ;  /* 0x000000072d070290 */ /* 0x000fc40009ffe43f */
[----:B------:R-:W-:Y:S01]  /*f430*/  IMAD.U32 R2, RZ, RZ, UR6 ;  /* 0x00000006ff027e24 */ /* 0x000fe2000f8e00ff */
[----:B------:R-:W-:-:S03]  /*f440*/  @UP1 ULEA.HI.X UR5, UR47, UR5, UR46, 0x2, UP2 ;  /* 0x000000052f051291 */ /* 0x000fc600090f142e */
[----:B------:R-:W-:Y:S01]  /*f450*/  IMAD.U32 R3, RZ, RZ, UR7 ;  /* 0x00000007ff037e24 */ /* 0x000fe2000f8e00ff */
[----:B------:R-:W-:-:S04]  /*f460*/  ULDC.64 UR6, c[0x0][0xa00] ;  /* 0x0002800000067ab9 */ /* 0x000fc80000000a00 */
[----:B------:R3:W4:Y:S01]  /*f470*/  @P3 LDG.E R0, desc[UR50][R2.64] ;  /* 0x0000003202003981 */ /* 0x000722000c1e1900 */
[----:B------:R-:W-:Y:S02]  /*f480*/  ISETP.NE.U32.AND P0, PT, RZ, UR6, PT ;  /* 0x00000006ff007c0c */ /* 0x000fe4000bf05070 */
[----:B------:R-:W-:Y:S02]  /*f490*/  ISETP.NE.U32.AND P2, PT, RZ, UR8, PT ;  /* 0x00000008ff007c0c */ /* 0x000fe4000bf45070 */
[----:B------:R-:W-:Y:S02]  /*f4a0*/  ISETP.NE.AND.EX P0, PT, RZ, UR7, PT, P0 ;  /* 0x00000007ff007c0c */ /* 0x000fe4000bf05300 */
[----:B0-----:R-:W-:Y:S01]  /*f4b0*/  ISETP.NE.U32.AND P1, PT, R4, RZ, PT ;  /* 0x000000ff0400720c */ /* 0x001fe20003f25070 */
[----:B---3--:R-:W-:Y:S01]  /*f4c0*/  IMAD.U32 R2, RZ, RZ, UR4 ;  /* 0x00000004ff027e24 */ /* 0x008fe2000f8e00ff */
[----:B------:R-:W-:Y:S01]  /*f4d0*/  UIADD3 UR4, UP0, UR44, UR6, URZ ;  /* 0x000000062c047290 */ /* 0x000fe2000ff1e03f */
[----:B------:R-:W-:Y:S01]  /*f4e0*/  IMAD.U32 R3, RZ, RZ, UR5 ;  /* 0x00000005ff037e24 */ /* 0x000fe2000f8e00ff */
[----:B------:R-:W-:Y:S01]  /*f4f0*/  UIADD3 UR6, UP1, UR44, UR8, URZ ;  /* 0x000000082c067290 */ /* 0x000fe2000ff3e03f */
[----:B------:R-:W-:Y:S01]  /*f500*/  ISETP.NE.AND.EX P2, PT, RZ, UR9, PT, P2 ;  /* 0x00000009ff007c0c */ /* 0x000fe2000bf45320 */
[----:B------:R-:W-:-:S02]  /*f510*/  UIADD3.X UR5, UR45, UR7, URZ, UP0, !UPT ;  /* 0x000000072d057290 */ /* 0x000fc400087fe43f */
[----:B------:R-:W-:Y:S02]  /*f520*/  UIADD3.X UR7, UR45, UR9, URZ, UP1, !UPT ;  /* 0x000000092d077290 */ /* 0x000fe40008ffe43f */
[----:B------:R-:W-:-:S04]  /*f530*/  IMAD.U32 R6, RZ, RZ, UR6 ;  /* 0x00000006ff067e24 */ /* 0x000fc8000f8e00ff */
[----:B------:R-:W-:-:S05]  /*f540*/  IMAD.U32 R7, RZ, RZ, UR7 ;  /* 0x00000007ff077e24 */ /* 0x000fca000f8e00ff */
[----:B------:R-:W3:Y:S04]  /*f550*/  @P2 LDG.E R8, desc[UR50][R6.64] ;  /* 0x0000003206082981 */ /* 0x000ee8000c1e1900 */
[----:B----4-:R0:W-:Y:S04]  /*f560*/  STL [R1+0x2c], R0 ;  /* 0x00002c0001007387 */ /* 0x0101e80000100800 */
[----:B0-----:R0:W4:Y:S02]  /*f570*/  @P4 LDG.E R0, desc[UR50][R2.64] ;  /* 0x0000003202004981 */ /* 0x001124000c1e1900 */
[----:B0-----:R-:W-:-:S02]  /*f580*/  IMAD.U32 R2, RZ, RZ, UR4 ;  /* 0x00000004ff027e24 */ /* 0x001fc4000f8e00ff */
[----:B------:R-:W-:-:S05]  /*f590*/  IMAD.U32 R3, RZ, RZ, UR5 ;  /* 0x00000005ff037e24 */ /* 0x000fca000f8e00ff */
[----:B------:R-:W5:Y:S01]  /*f5a0*/  @P0 LDG.E R4, desc[UR50][R2.64] ;  /* 0x0000003202040981 */ /* 0x000f62000c1e1900 */
[----:B------:R-:W-:Y:S02]  /*f5b0*/  ISETP.NE.AND.EX P1, PT, R5, RZ, PT, P1 ;  /* 0x000000ff0500720c */ /* 0x000fe40003f25310 */
[----:B------:R-:W0:Y:S01]  /*f5c0*/  LDC R5, c[0x0][0x424] ;  /* 0x00010900ff057b82 */ /* 0x000e220000000800 */
[----:B------:R-:W-:Y:S01]  /*f5d0*/  UMOV UR4, URZ ;  /* 0x0000003f00047c82 */ /* 0x000fe20008000000 */
[----:B------:R-:W-:Y:S01]  /*f5e0*/  UMOV UR48, URZ ;  /* 0x0000003f00307c82 */ /* 0x000fe20008000000 */
[----:B------:R-:W-:Y:S01]  /*f5f0*/  UMOV UR40, URZ ;  /* 0x0000003f00287c82 */ /* 0x000fe20008000000 */
[----:B---3--:R-:W-:Y:S02]  /*f600*/  @P2 R2UR UR40, R8 ;  /* 0x00000000082822ca */ /* 0x008fe400000e0000 */
[----:B--2---:R-:W-:Y:S02]  /*f610*/  R2UR UR36, R10 ;  /* 0x000000000a2472ca */ /* 0x004fe400000e0000 */
[----:B----4-:R-:W-:-:S02]  /*f620*/  @P4 R2UR UR4, R0 ;  /* 0x00000000000442ca */ /* 0x010fc400000e0000 */
[----:B------:R-:W-:-:S04]  /*f630*/  LOP3.LUT R0, R10, 0xff000000, RZ, 0xc0, !PT ;  /* 0xff0000000a007812 */ /* 0x000fc800078ec0ff */
[----:B------:R-:W-:Y:S02]  /*f640*/  SHF.R.U32.HI R0, RZ, 0x8, R0 ;  /* 0x00000008ff007819 */ /* 0x000fe40000011600 */
[----:B-----5:R-:W-:Y:S02]  /*f650*/  @P0 R2UR UR48, R4 ;  /* 0x00000000043002ca */ /* 0x020fe400000e0000 */
[----:B------:R-:W-:-:S04]  /*f660*/  LOP3.LUT R4, R10, 0xff0000, RZ, 0xc0, !PT ;  /* 0x00ff00000a047812 */ /* 0x000fc800078ec0ff */
[----:B------:R-:W-:Y:S01]  /*f670*/  LEA.HI R0, R4, R0, RZ, 0x10 ;  /* 0x0000000004007211 */ /* 0x000fe200078f80ff */
[----:B01----:R-:W-:Y:S08]  /*f680*/  @P3 BRA `(.L_x_3328) ;  /* 0x0000000000143947 */ /* 0x003ff00003800000 */
[----:B------:R-:W-:Y:S05]  /*f690*/  @!P0 BRA `(.L_x_3328) ;  /* 0x0000000000108947 */ /* 0x000fea0003800000 */
[----:B------:R-:W2:Y:S04]  /*f6a0*/  LDG.E R4, desc[UR50][R2.64] ;  /* 0x0000003202047981 */ /* 0x000ea8000c1e1900 */
[----:B------:R-:W2:Y:S02]  /*f6b0*/  LDG.E R2, desc[UR50][R2.64+0x4] ;  /* 0x0000043202027981 */ /* 0x000ea4000c1e1900 */
[----:B--2---:R-:W-:-:S05]  /*f6c0*/  IMAD.IADD R2, R2, 0x1, -R4 ;  /* 0x0000000102027824 */ /* 0x004fca00078e0a04 */
[----:B------:R0:W-:Y:S02]  /*f6d0*/  STL [R1+0x2c], R2 ;  /* 0x00002c0201007387 */ /* 0x0001e40000100800 */
.L_x_3328:
[----:B------:R-:W-:Y:S01]  /*f6e0*/  IMAD.U32 R3, RZ, RZ, UR47 ;  /* 0x0000002fff037e24 */ /* 0x000fe2000f8e00ff */
[----:B------:R-:W-:Y:S01]  /*f6f0*/  ULDC.64 UR6, c[0x0][0xa20] ;  /* 0x0002880000067ab9 */ /* 0x000fe20000000a00 */
[----:B------:R-:W-:Y:S01]  /*f700*/  SEL R5, R5, 0x1, P1 ;  /* 0x0000000105057807 */ /* 0x000fe20000800000 */
[----:B------:R-:W-:Y:S01]  /*f710*/  ULOP3.LUT UR36, UR36, 0xffff, URZ, 0xc0, !UPT ;  /* 0x0000ffff24247892 */ /* 0x000fe2000f8ec03f */
[----:B------:R-:W-:Y:S01]  /*f720*/  ISETP.NE.U32.AND P0, PT, RZ, UR6, PT ;  /* 0x00000006ff007c0c */ /* 0x000fe2000bf05070 */
[----:B------:R1:W-:Y:S01]  /*f730*/  STL [R1+0x10], R3 ;  /* 0x0000100301007387 */ /* 0x0003e20000100800 */
[----:B------:R-:W-:Y:S01]  /*f740*/  UIADD3 UR40, UR40, UR4, URZ ;  /* 0x0000000428287290 */ /* 0x000fe2000fffe03f */
[----:B0-----:R-:W-:Y:S01]  /*f750*/  IMAD R2, R5, R9, RZ ;  /* 0x0000000905027224 */ /* 0x001fe200078e02ff */
[----:B------:R-:W-:-:S13]  /*f760*/  ISETP.NE.AND.EX P0, PT, RZ, UR7, PT, P0 ;  /* 0x00000007ff007c0c */ /* 0x000fda000bf05300 */
[----:B-1----:R-:W-:Y:S05]  /*f770*/  @!P0 BRA `(.L_x_3329) ;  /* 0x0000000000188947 */ /* 0x002fea0003800000 */
[----:B------:R-:W-:-:S04]  /*f780*/  UIADD3 UR5, UP0, UR44, UR6, URZ ;  /* 0x000000062c057290 */ /* 0x000fc8000ff1e03f */
[----:B------:R-:W-:Y:S02]  /*f790*/  UIADD3.X UR6, UR45, UR7, URZ, UP0, !UPT ;  /* 0x000000072d067290 */ /* 0x000fe400087fe43f */
[----:B------:R-:W-:-:S04]  /*f7a0*/  IMAD.U32 R2, RZ, RZ, UR5 ;  /* 0x00000005ff027e24 */ /* 0x000fc8000f8e00ff */
[----:B------:R-:W-:-:S05]  /*f7b0*/  IMAD.U32 R3, RZ, RZ, UR6 ;  /* 0x00000006ff037e24 */ /* 0x000fca000f8e00ff */
[----:B------:R0:W5:Y:S01]  /*f7c0*/  LDG.E R2, desc[UR50][R2.64] ;  /* 0x0000003202027981 */ /* 0x000162000c1e1900 */
[----:B------:R-:W-:Y:S05]  /*f7d0*/  BRA `(.L_x_3330) ;  /* 0x0000000000107947 */ /* 0x000fea0003800000 */
.L_x_3329:
[----:B------:R-:W-:Y:S05]  /*f7e0*/  @!P2 BRA `(.L_x_3330) ;  /* 0x00000000000ca947 */ /* 0x000fea0003800000 */
[----:B------:R-:W2:Y:S04]  /*f7f0*/  LDG.E R2, desc[UR50][R6.64] ;  /* 0x0000003206027981 */ /* 0x000ea8000c1e1900 */
[----:B------:R-:W2:Y:S02]  /*f800*/  LDG.E R6, desc[UR50][R6.64+0x4] ;  /* 0x0000043206067981 */ /* 0x000ea4000c1e1900 */
[----:B--2---:R-:W-:-:S07]  /*f810*/  IMAD.IADD R2, R6, 0x1, -R2 ;  /* 0x0000000106027824 */ /* 0x004fce00078e0a02 */
.L_x_3330:
[----:B-----5:R-:W-:-:S04]  /*f820*/  VIADD R2, R2, -UR4 ;  /* 0x8000000402027c36 */ /* 0x020fc80008000000 */
[C---:B0-----:R-:W-:Y:S01]  /*f830*/  VIADD R3, R2.reuse, 0x9f ;  /* 0x0000009f02037836 */ /* 0x041fe20000000000 */
[----:B------:R-:W-:Y:S01]  /*f840*/  ISETP.GE.AND P0, PT, R2, 0x1, PT ;  /* 0x000000010200780c */ /* 0x000fe20003f06270 */
[----:B------:R-:W-:Y:S02]  /*f850*/  IMAD.MOV.U32 R2, RZ, RZ, RZ ;  /* 0x000000ffff027224 */ /* 0x000fe400078e00ff */
[----:B------:R-:W-:-:S05]  /*f860*/  IMAD.HI R3, R3, 0x66666667, RZ ;  /* 0x6666666703037827 */ /* 0x000fca00078e02ff */
[----:B------:R-:W-:-:S04]  /*f870*/  SHF.R.U32.HI R4, RZ, 0x1f, R3 ;  /* 0x0000001fff047819 */ /* 0x000fc80000011603 */
[----:B------:R-:W-:Y:S01]  /*f880*/  LEA.HI.SX32 R4, R3, R4, 0x1a ;  /* 0x0000000403047211 */ /* 0x000fe200078fd2ff */
[----:B------:R-:W-:Y:S06]  /*f890*/  @!P0 BRA `(.L_x_3331) ;  /* 0x0000000000748947 */ /* 0x000fec0003800000 */
[----:B------:R-:W-:-:S04]  /*f8a0*/  SHF.R.U32.HI R5, RZ, 0x10, R0 ;  /* 0x00000010ff057819 */ /* 0x000fc80000011600 */
[----:B------:R-:W-:-:S13]  /*f8b0*/  ISETP.NE.AND P0, PT, R5, RZ, PT ;  /* 0x000000ff0500720c */ /* 0x000fda0003f05270 */
[----:B------:R-:W0:Y:S02]  /*f8c0*/  @!P0 LDC R5, c[0x0][0x9f0] ;  /* 0x00027c00ff058b82 */ /* 0x000e240000000800 */
[----:B0-----:R-:W-:Y:S02]  /*f8d0*/  IABS R7, R5 ;  /* 0x0000000500077213 */ /* 0x001fe40000000000 */
[----:B------:R-:W-:Y:S02]  /*f8e0*/  IADD3 R6, R5, -0x1, R4 ;  /* 0xffffffff05067810 */ /* 0x000fe40007ffe004 */
[----:B------:R-:W0:Y:S08]  /*f8f0*/  I2F.RP R2, R7 ;  /* 0x0000000700027306 */ /* 0x000e300000209400 */
[----:B0-----:R-:W0:Y:S02]  /*f900*/  MUFU.RCP R2, R2 ;  /* 0x0000000200027308 */ /* 0x001e240000001000 */
[----:B0-----:R-:W-:-:S06]  /*f910*/  VIADD R2, R2, 0xffffffe ;  /* 0x0ffffffe02027836 */ /* 0x001fcc0000000000 */
        /* <DEDUP_REMOVED lines=21> */
.L_x_3331:
[----:B------:R-:W-:Y:S01]  /*fa70*/  LOP3.LUT R0, R0, 0xff, RZ, 0xc0, !PT ;  /* 0x000000ff00007812 */ /* 0x000fe200078ec0ff */
[----:B------:R-:W-:Y:S04]  /*fa80*/  BSSY B7, `(.L_x_3332) ;  /* 0x0000419000077945 */ /* 0x000fe80003800000 */
        /* <DEDUP_REMOVED lines=11> */
[----:B------:R-:W-:Y:S02]  /*fb40*/  VOTEU.ANY UR4, UPT, PT ;  /* 0x0000000000047886 */ /* 0x000fe400038e0100 */
[----:B------:R-:W0:Y:S08]  /*fb50*/  FLO.U32 R0, UR4 ;  /* 0x0000000400007d00 */ /* 0x000e3000080e0000 */
[----:B------:R-:W1:Y:S01]  /*fb60*/  POPC R5, UR4 ;  /* 0x0000000400057d09 */ /* 0x000e620008000000 */
[----:B0-----:R-:W-:-:S02]  /*fb70*/  ISETP.EQ.U32.AND P0, PT, R0, R3, PT ;  /* 0x000000030000720c */ /* 0x001fc40003f02070 */
[----:B------:R-:W1:Y:S11]  /*fb80*/  LDC.64 R2, c[0x0][0xc60] ;  /* 0x00031800ff027b82 */ /* 0x000e760000000a00 */
[----:B-1----:R-:W2:Y:S01]  /*fb90*/  @P0 ATOMG.E.ADD.STRONG.GPU PT, R3, desc[UR50][R2.64], R5 ;  /* 0x00000005020309a8 */ /* 0x002ea200081ee1f2 */
[----:B------:R-:W0:Y:S02]  /*fba0*/  S2R R4, SR_LTMASK ;  /* 0x0000000000047919 */ /* 0x000e240000003900 */
[----:B0-----:R-:W-:-:S04]  /*fbb0*/  LOP3.LUT R4, R4, UR4, RZ, 0xc0, !PT ;  /* 0x0000000404047c12 */ /* 0x001fc8000f8ec0ff */
[----:B------:R-:W0:Y:S01]  /*fbc0*/  POPC R7, R4 ;  /* 0x0000000400077309 */ /* 0x000e220000000000 */
[----:B--2---:R-:W0:Y:S02]  /*fbd0*/  SHFL.IDX PT, R0, R3, R0, 0x1f ;  /* 0x00001f0003007589 */ /* 0x004e2400000e0000 */
[----:B0-----:R-:W-:-:S05]  /*fbe0*/  IADD3 R0, R0, UR41, R7 ;  /* 0x0000002900007c10 */ /* 0x001fca000fffe007 */
[----:B------:R0:W-:Y:S01]  /*fbf0*/  STL [R1+0x20], R0 ;  /* 0x0000200001007387 */ /* 0x0001e20000100800 */
[----:B------:R-:W-:Y:S05]  /*fc00*/  BRA `(.L_x_3334) ;  /* 0x0000004000007947 */ /* 0x000fea0003800000 */
.L_x_3333:
        /* <DEDUP_REMOVED lines=20> */
.L_x_3336:
[----:B------:R-:W-:Y:S05]  /*fd50*/  BSYNC B6 ;  /* 0x0000000000067941 */ /* 0x000fea0003800000 */
.L_x_3335:
        /* <DEDUP_REMOVED lines=24> */
.L_x_3338:
[----:B------:R-:W-:Y:S05]  /*fee0*/  BSYNC B6 ;  /* 0x0000000000067941 */ /* 0x000fea0003800000 */
.L_x_3337:
        /* <DEDUP_REMOVED lines=20> */
.L_x_3340:
[----:B------:R-:W-:Y:S05]  /*10030*/  BSYNC B6 ;  /* 0x0000000000067941 */ /* 0x000fea0003800000 */
.L_x_3339:
        /* <DEDUP_REMOVED lines=19> */
.L_x_3342:
[----:B------:R-:W-:Y:S05]  /*10170*/  BSYNC B6 ;  /* 0x0000000000067941 */ /* 0x000fea0003800000 */
.L_x_3341:
        /* <DEDUP_REMOVED lines=21> */
[----:B0-----:R-:W-:Y:S01]  /*102d0*/  SEL R16, R8, RZ, !P0 ;  /* 0x000000ff08107207 */ /* 0x001fe20004000000 */
[----:B------:R-:W-:Y:S08]  /*102e0*/  BRA.DIV UR4, `(.L_x_3343) ;  /* 0x0000004a04e07947 */ /* 0x000ff0000b800000 */
[----:B------:R0:W1:Y:S02]  /*102f0*/  SHFL.IDX PT, R14, R0, RZ, 0x1f ;  /* 0x00001fff000e7589 */ /* 0x00006400000e0000 */
.L_x_3418:
[----:B0-----:R-:W3:Y:S01]  /*10300*/  LDL.LU R0, [R1+0x14] ;  /* 0x0000140001007983 */ /* 0x001ee20000300800 */
[----:B------:R-:W-:Y:S02]  /*10310*/  PLOP3.LUT P1, PT, PT, PT, PT, 0x8, 0x0 ;  /* 0x000000000000781c */ /* 0x000fe40003f2e170 */
[----:B-1----:R-:W-:Y:S02]  /*10320*/  ISETP.NE.AND P0, PT, R14, RZ, PT ;  /* 0x000000ff0e00720c */ /* 0x002fe40003f05270 */
[----:B---3--:R-:W-:-:S09]  /*10330*/  LOP3.LUT R0, R0, 0xfffffffe, RZ, 0xc0, !PT ;  /* 0xfffffffe00007812 */ /* 0x008fd200078ec0ff */
[----:B------:R-:W-:-:S05]  /*10340*/  @P1 LOP3.LUT R0, R0, 0x1, RZ, 0xfc, !PT ;  /* 0x0000000100001812 */ /* 0x000fca00078efcff */
[----:B------:R0:W-:Y:S01]  /*10350*/  STL [R1+0x14], R0 ;  /* 0x0000140001007387 */ /* 0x0001e20000100800 */
[----:B------:R-:W-:Y:S05]  /*10360*/  @P0 BRA `(.L_x_3344) ;  /* 0x0000000400d00947 */ /* 0x000fea0003800000 */
[----:B0-----:R-:W3:Y:S01]  /*10370*/  LDL R0, [R1+0x8] ;  /* 0x0000080001007983 */ /* 0x001ee20000100800 */
[----:B------:R-:W-:Y:S01]  /*10380*/  UMOV UR4, 0xffffffff ;  /* 0xffffffff00047882 */ /* 0x000fe20000000000 */
[----:B---3--:R-:W-:Y:S02]  /*10390*/  VIADD R0, R0, 0xffffffff ;  /* 0xffffffff00007836 */ /* 0x008fe40000000000 */
[----:B------:R-:W-:Y:S05]  /*103a0*/  BRA.DIV UR4, `(.L_x_3345) ;  /* 0x0000004a04d07947 */ /* 0x000fea000b800000 */
[----:B------:R-:W-:-:S13]  /*103b0*/  ELECT P6, URZ, PT ;  /* 0x00000000003f782f */ /* 0x000fda00038c0000 */
.L_x_3421:
        /* <DEDUP_REMOVED lines=21> */
.L_x_3346:
        /* <DEDUP_REMOVED lines=9> */
.L_x_3422:
        /* <DEDUP_REMOVED lines=8> */
.L_x_3348:
[----:B------:R-:W2:Y:S01]  /*10620*/  LDL R5, [R1+0x4] ;  /* 0x0000040001057983 */ /* 0x000ea20000100800 */
[----:B------:R-:W-:Y:S01]  /*10630*/  IMAD.MOV.U32 R4, RZ, RZ, 0xa0 ;  /* 0x000000a0ff047424 */ /* 0x000fe200078e00ff */
[----:B------:R-:W-:Y:S01]  /*10640*/  R2UR UR33, R3 ;  /* 0x00000000032172ca */ /* 0x000fe200000e0000 */
[----:B------:R-:W-:Y:S01]  /*10650*/  UIADD3 UR4, UP0, UR52, 0x470, URZ ;  /* 0x0000047034047890 */ /* 0x000fe2000ff1e03f */
[----:B-----5:R-:W-:Y:S01]  /*10660*/  R2UR UR37, R16 ;  /* 0x00000000102572ca */ /* 0x020fe200000e0000 */
[----:B------:R-:W-:Y:S01]  /*10670*/  IMAD R0, R0, R4, UR40 ;  /* 0x0000002800007e24 */ /* 0x000fe2000f8e0204 */
[----:B------:R-:W-:Y:S01]  /*10680*/  UMOV UR6, 0x0 ;  /* 0x0000000000067882 */ /* 0x000fe20000000000 */
[----:B------:R-:W-:Y:S01]  /*10690*/  UIADD3.X UR5, URZ, UR53, URZ, UP0, !UPT ;  /* 0x000000353f057290 */ /* 0x000fe200087fe43f */
[----:B------:R-:W-:Y:S02]  /*106a0*/  UMOV UR7, 0x14f00000 ;  /* 0x14f0000000077882 */ /* 0x000fe40000000000 */
[----:B------:R-:W-:Y:S01]  /*106b0*/  R2UR UR35, R0 ;  /* 0x00000000002372ca */ /* 0x000fe200000e0000 */
[----:B------:R-:W-:Y:S01]  /*106c0*/  UMOV UR34, URZ ;  /* 0x0000003f00227c82 */ /* 0x000fe20008000000 */
[----:B------:R-:W-:Y:S01]  /*106d0*/  UMOV UR18, 0x40 ;  /* 0x0000004000127882 */ /* 0x000fe20000000000 */
[----:B------:R-:W-:Y:S01]  /*106e0*/  UMOV UR20, UR36 ;  /* 0x0000002400147c82 */ /* 0x000fe20008000000 */
[----:B------:R-:W-:Y:S01]  /*106f0*/  UMOV UR10, 0x80 ;  /* 0x00000080000a7882 */ /* 0x000fe20000000000 */
[----:B------:R-:W-:-:S02]  /*10700*/  UIADD3 UR33, UR33, 0x33470, URZ ;  /* 0x0003347021217890 */ /* 0x000fc4000fffe03f */
[----:B------:R-:W-:Y:S01]  /*10710*/  UMOV UR21, UR37 ;  /* 0x0000002500157c82 */ /* 0x000fe20008000000 */
[----:B------:R-:W-:Y:S01]  /*10720*/  UMOV UR12, UR36 ;  /* 0x00000024000c7c82 */ /* 0x000fe20008000000 */
[----:B------:R-:W-:-:S03]  /*10730*/  UMOV UR13, UR37 ;  /* 0x00000025000d7c82 */ /* 0x000fc60008000000 */
[----:B------:R-:W-:Y:S01]  /*10740*/  UMOV UR17, UR33 ;  /* 0x0000002100117c82 */ /* 0x000fe20008000000 */
[----:B------:R-:W-:Y:S01]  /*10750*/  UMOV UR19, UR35 ;  /* 0x0000002300137c82 */ /* 0x000fe20008000000 */
[----:B------:R-:W-:Y:S01]  /*10760*/  UMOV UR9, UR33 ;  /* 0x0000002100097c82 */ /* 0x000fe20008000000 */
[----:B------:R-:W-:Y:S01]  /*10770*/  UMOV UR11, UR35 ;  /* 0x00000023000b7c82 */ /* 0x000fe20008000000 */
[----:B--2---:R-:W-:-:S05]  /*10780*/  IMAD R4, R5, 0x7800, R17 ;  /* 0x0000780005047824 */ /* 0x004fca00078e0211 */
[----:B------:R-:W-:-:S13]  /*10790*/  R2UR UR8, R4 ;  /* 0x00000000040872ca */ /* 0x000fda00000e0000 */
[----:B------:R-:W-:Y:S02]  /*107a0*/  UIADD3 UR32, UR8, 0xf200, URZ ;  /* 0x0000f20008207890 */ /* 0x000fe4000fffe03f */
[----:B------:R-:W-:Y:S02]  /*107b0*/  UIADD3 UR16, UR8, 0x11a00, URZ ;  /* 0x00011a0008107890 */ /* 0x000fe4000fffe03f */
[----:B------:R-:W-:-:S05]  /*107c0*/  UIADD3 UR8, UR8, 0x14200, URZ ;  /* 0x0001420008087890 */ /* 0x000fca000fffe03f */
[----:B------:R1:W-:Y:S02]  /*107d0*/  UTMALDG.4D [UR32], [UR4], desc[UR6] ;  /* 0x00000620040075b4 */ /* 0x0003e40008019000 */
[----:B------:R1:W-:Y:S02]  /*107e0*/  UTMALDG.4D [UR16], [UR4], desc[UR6] ;  /* 0x00000610040075b4 */ /* 0x0003e40008019000 */
[----:B------:R1:W-:Y:S01]  /*107f0*/  UTMALDG.4D [UR8], [UR4], desc[UR6] ;  /* 0x00000608040075b4 */ /* 0x0003e20008019000 */
[----:B------:R-:W2:Y:S02]  /*10800*/  SYNCS.PHASECHK.TRANS64.TRYWAIT P0, [R3+URZ+0x33440], R2 ;  /* 0x03344002030075a7 */ /* 0x000ea4000800017f */
[----:B-12---:R-:W-:Y:S05]  /*10810*/  @!P0 BRA `(.L_x_3349) ;  /* 0x0000004400e88947 */ /* 0x006fea0003800000 */
.L_x_3423:
        /* <DEDUP_REMOVED lines=8> */
.L_x_3350:
        /* <DEDUP_REMOVED lines=17> */
[----:B------:R-:W-:Y:S01]  /*109b0*/  UIADD3 UR8, UR8, 0x29200, URZ ;  /* 0x0002920008087890 */ /* 0x000fe2000fffe03f */
[----:B------:R-:W-:Y:S01]  /*109c0*/  UMOV UR19, UR27 ;  /* 0x0000001b00137c82 */ /* 0x000fe20008000000 */
[----:B------:R-:W-:Y:S01]  /*109d0*/  UMOV UR21, UR29 ;  /* 0x0000001d00157c82 */ /* 0x000fe20008000000 */
[----:B------:R-:W-:Y:S01]  /*109e0*/  UMOV UR17, UR25 ;  /* 0x0000001900117c82 */ /* 0x000fe20008000000 */
[----:B------:R-:W-:Y:S01]  /*109f0*/  UMOV UR10, 0x80 ;  /* 0x00000080000a7882 */ /* 0x000fe20000000000 */
[----:B------:R-:W-:Y:S01]  /*10a00*/  UMOV UR12, UR36 ;  /* 0x00000024000c7c82 */ /* 0x000fe20008000000 */
        /* <DEDUP_REMOVED lines=10> */
.L_x_3344:
        /* <DEDUP_REMOVED lines=33> */
.L_x_3352:
[----:B------:R-:W-:Y:S05]  /*10cc0*/  BSYNC B6 ;  /* 0x0000000000067941 */ /* 0x000fea0003800000 */
.L_x_3351:
[----:B------:R-:W3:Y:S01]  /*10cd0*/  LDL.LU R3, [R1+0x24] ;  /* 0x0000240001037983 */ /* 0x000ee20000300800 */
[----:B------:R-:W0:Y:S01]  /*10ce0*/  LDC R6, c[0x0][0x448] ;  /* 0x00011200ff067b82 */ /* 0x000e220000000800 */
[----:B------:R-:W-:Y:S01]  /*10cf0*/  ULDC.64 UR6, c[0x0][0x2d8] ;  /* 0x0000b60000067ab9 */ /* 0x000fe20000000a00 */
[----:B------:R-:W1:Y:S01]  /*10d00*/  S2R R2, SR_TID.X ;  /* 0x0000000000027919 */ /* 0x000e620000002100 */
[----:B------:R-:W4:Y:S01]  /*10d10*/  S2R R0, SR_TID.X ;  /* 0x0000000000007919 */ /* 0x000f220000002100 */
[----:B------:R-:W-:Y:S01]  /*10d20*/  UMOV UR4, UR44 ;  /* 0x0000002c00047c82 */ /* 0x000fe20008000000 */
[----:B------:R-:W-:Y:S01]  /*10d30*/  UMOV UR5, UR37 ;  /* 0x0000002500057c82 */ /* 0x000fe20008000000 */
[----:B------:R-:W-:Y:S01]  /*10d40*/  ULDC.64 UR8, c[0x0][0x2e0] ;  /* 0x0000b80000087ab9 */ /* 0x000fe20000000a00 */
[----:B0-----:R-:W-:Y:S02]  /*10d50*/  ISETP.NE.AND P0, PT, R6, 0x1, PT ;  /* 0x000000010600780c */ /* 0x001fe40003f05270 */
[----:B-1----:R-:W-:-:S11]  /*10d60*/  LOP3.LUT R2, R2, 0x7f, RZ, 0xc0, !PT ;  /* 0x0000007f02027812 */ /* 0x002fd600078ec0ff */
[----:B------:R-:W0:Y:S01]  /*10d70*/  @P0 LDC R4, c[0x0][0x450] ;  /* 0x00011400ff040b82 */ /* 0x000e220000000800 */
[----:B------:R-:W-:Y:S01]  /*10d80*/  SHF.R.U32.HI R2, RZ, 0x2, R2 ;  /* 0x00000002ff027819 */ /* 0x000fe20000011602 */
[----:B----4-:R-:W-:-:S05]  /*10d90*/  IMAD.SHL.U32 R0, R0, 0x20, RZ ;  /* 0x0000002000007824 */ /* 0x010fca00078e00ff */
[----:B------:R-:W-:Y:S02]  /*10da0*/  LOP3.LUT R0, R2, 0x60, R0, 0xf8, !PT ;  /* 0x0000006002007812 */ /* 0x000fe400078ef800 */
[----:B------:R-:W1:Y:S01]  /*10db0*/  @P0 LDC R2, c[0x0][0x44c] ;  /* 0x00011300ff020b82 */ /* 0x000e620000000800 */
[----:B--2---:R-:W2:Y:S01]  /*10dc0*/  S2R R8, SR_TID.X ;  /* 0x0000000000087919 */ /* 0x004ea20000002100 */
[----:B------:R-:W-:Y:S02]  /*10dd0*/  UIMAD.WIDE.U32 UR4, UR36, UR6, UR4 ;  /* 0x00000006240472a5 */ /* 0x000fe4000f8e0004 */
[----:B------:R-:W-:Y:S02]  /*10de0*/  UIMAD UR6, UR46, UR8, URZ ;  /* 0x000000082e0672a4 */ /* 0x000fe4000f8e023f */
[----:B------:R-:W-:Y:S02]  /*10df0*/  UIMAD UR5, UR36, UR7, UR5 ;  /* 0x00000007240572a4 */ /* 0x000fe4000f8e0205 */
[----:B------:R-:W-:-:S02]  /*10e00*/  UIMAD UR6, UR47, UR9, UR6 ;  /* 0x000000092f0672a4 */ /* 0x000fc4000f8e0206 */
[----:B------:R-:W-:-:S03]  /*10e10*/  UIMAD.WIDE.U32 UR4, UR47, UR8, UR4 ;  /* 0x000000082f0472a5 */ /* 0x000fc6000f8e0004 */
[----:B------:R-:W-:Y:S01]  /*10e20*/  ULDC.64 UR8, c[0x0][0x2d0] ;  /* 0x0000b40000087ab9 */ /* 0x000fe20000000a00 */
[----:B------:R-:W-:Y:S01]  /*10e30*/  UIADD3 UR5, UR5, UR6, URZ ;  /* 0x0000000605057290 */ /* 0x000fe2000fffe03f */
[----:B--2---:R-:W-:-:S05]  /*10e40*/  IMAD.SHL.U32 R8, R8, 0x10, RZ ;  /* 0x0000001008087824 */ /* 0x004fca00078e00ff */
[----:B------:R-:W-:-:S04]  /*10e50*/  LOP3.LUT R8, R8, 0x30, RZ, 0xc0, !PT ;  /* 0x0000003008087812 */ /* 0x000fc800078ec0ff */
[C---:B------:R-:W-:Y:S02]  /*10e60*/  LOP3.LUT R10, R8.reuse, 0x40, RZ, 0xfc, !PT ;  /* 0x00000040080a7812 */ /* 0x040fe400078efcff */
[----:B------:R-:W-:Y:S01]  /*10e70*/  LOP3.LUT R8, R8, 0x80, RZ, 0xfc, !PT ;  /* 0x0000008008087812 */ /* 0x000fe200078efcff */
[----:B---3--:R-:W-:-:S05]  /*10e80*/  IMAD.SHL.U32 R5, R3, 0x80, RZ ;  /* 0x0000008003057824 */ /* 0x008fca00078e00ff */
[----:B------:R-:W-:-:S05]  /*10e90*/  LOP3.LUT R0, R0, R5, RZ, 0xfc, !PT ;  /* 0x0000000500007212 */ /* 0x000fca00078efcff */
[----:B-1----:R-:W-:-:S04]  /*10ea0*/  @P0 IMAD.HI.U32 R3, R0, R2, RZ ;  /* 0x0000000200030227 */ /* 0x002fc800078e00ff */
[----:B------:R-:W-:Y:S01]  /*10eb0*/  IMAD.MOV.U32 R2, RZ, RZ, R0 ;  /* 0x000000ffff027224 */ /* 0x000fe200078e0000 */
[----:B0-----:R-:W-:-:S04]  /*10ec0*/  @P0 SHF.R.U32.HI R2, RZ, R4, R3 ;  /* 0x00000004ff020219 */ /* 0x001fc80000011603 */
[--C-:B------:R-:W-:Y:S01]  /*10ed0*/  SHF.R.S32.HI R4, RZ, 0x1f, R2.reuse ;  /* 0x0000001fff047819 */ /* 0x100fe20000011402 */
[----:B------:R-:W-:-:S04]  /*10ee0*/  IMAD.MOV R3, RZ, RZ, -R2 ;  /* 0x000000ffff037224 */ /* 0x000fc800078e0a02 */
[----:B------:R-:W-:Y:S02]  /*10ef0*/  IMAD R0, R6, R3, R0 ;  /* 0x0000000306007224 */ /* 0x000fe400078e0200 */
        /* <DEDUP_REMOVED lines=14> */
[----:B------:R0:W5:Y:S01]  /*10fe0*/  LDL R8, [R1+0x30] ;  /* 0x0000300001087983 */ /* 0x0001620000100800 */
[----:B------:R-:W1:Y:S01]  /*10ff0*/  S2R R7, SR_TID.X ;  /* 0x0000000000077919 */ /* 0x000e620000002100 */
[----:B------:R-:W-:-:S02]  /*11000*/  IADD3.X R2, R3, UR5, R4, P0, !PT ;  /* 0x0000000503027c10 */ /* 0x000fc400087fe404 */
[----:B------:R-:W-:Y:S01]  /*11010*/  ISETP.GE.AND P1, PT, R10, UR4, PT ;  /* 0x000000040a007c0c */ /* 0x000fe2000bf26270 */
[----:B-1----:R-:W-:-:S05]  /*11020*/  IMAD.SHL.U32 R9, R7, 0x10, RZ ;  /* 0x0000001007097824 */ /* 0x002fca00078e00ff */
[----:B------:R-:W-:Y:S02]  /*11030*/  LOP3.LUT R9, R9, 0x30, RZ, 0xc0, !PT ;  /* 0x0000003009097812 */ /* 0x000fe400078ec0ff */
[----:B------:R-:W-:Y:S02]  /*11040*/  LOP3.LUT R7, R7, 0x7f, RZ, 0xc0, !PT ;  /* 0x0000007f07077812 */ /* 0x000fe400078ec0ff */
[----:B------:R-:W-:Y:S01]  /*11050*/  ISETP.GE.AND P0, PT, R9, UR4, PT ;  /* 0x0000000409007c0c */ /* 0x000fe2000bf06270 */
[----:B------:R-:W-:Y:S01]  /*11060*/  UMOV UR4, 0xffffffff ;  /* 0xffffffff00047882 */ /* 0x000fe20000000000 */
[----:B------:R-:W-:Y:S02]  /*11070*/  SHF.R.U32.HI R10, RZ, 0x2, R7 ;  /* 0x00000002ff0a7819 */ /* 0x000fe40000011607 */
[----:B0-----:R-:W-:Y:S09]  /*11080*/  BRA.DIV UR4, `(.L_x_3353) ;  /* 0x0000003e04e07947 */ /* 0x001ff2000b800000 */
[----:B------:R-:W2:Y:S01]  /*11090*/  LDL.LU R7, [R1+0x2c] ;  /* 0x00002c0001077983 */ /* 0x000ea20000300800 */
[----:B------:R-:W-:-:S04]  /*110a0*/  IMAD.IADD R3, R10, 0x1, R5 ;  /* 0x000000010a037824 */ /* 0x000fc800078e0205 */
[----:B------:R-:W-:Y:S02]  /*110b0*/  VIADD R5, R3, 0x20 ;  /* 0x0000002003057836 */ /* 0x000fe40000000000 */
[----:B--2---:R-:W-:Y:S02]  /*110c0*/  IMAD R4, R7, R6, RZ ;  /* 0x0000000607047224 */ /* 0x004fe400078e02ff */
[----:B------:R-:W0:Y:S03]  /*110d0*/  SHFL.IDX PT, R7, R0, RZ, 0x1c1f ;  /* 0x001c1fff00077589 */ /* 0x000e2600000e0000 */
[----:B------:R-:W-:Y:S01]  /*110e0*/  ISETP.GE.AND P4, PT, R3, R4, PT ;  /* 0x000000040300720c */ /* 0x000fe20003f86270 */
[----:B------:R-:W1:-:S12]  /*110f0*/  SHFL.IDX PT, R6, R2, RZ, 0x1c1f ;  /* 0x001c1fff02067589 */ /* 0x000e5800000e0000 */
[----:B0-----:R-:W-:-:S05]  /*11100*/  @!P4 IADD3 R7, P3, R9, R7, RZ ;  /* 0x000000070907c210 */ /* 0x001fca0007f7e0ff */
[----:B-1----:R-:W-:Y:S01]  /*11110*/  @!P4 IMAD.X R6, RZ, RZ, R6, P3 ;  /* 0x000000ffff06c224 */ /* 0x002fe200018e0606 */
[----:B------:R-:W-:Y:S02]  /*11120*/  ISETP.GE.AND P3, PT, R5, R4, PT ;  /* 0x000000040500720c */ /* 0x000fe40003f66270 */
[----:B------:R-:W-:Y:S02]  /*11130*/  SHFL.IDX PT, R5, R2, 0x1, 0x1c1f ;  /* 0x003c1f0002057f89 */ /* 0x000fe400000e0000 */
[----:B------:R-:W-:-:S04]  /*11140*/  @!P4 LOP3.LUT R7, R7, R6, RZ, 0x3c, !PT ;  /* 0x000000060707c212 */ /* 0x000fc800078e3cff */
[----:B------:R-:W-:-:S04]  /*11150*/  @!P4 LOP3.LUT R6, R7, R6, RZ, 0x3c, !PT ;  /* 0x000000060706c212 */ /* 0x000fc800078e3cff */
[----:B------:R-:W-:-:S05]  /*11160*/  @!P4 LOP3.LUT R7, R7, R6, RZ, 0x3c, !PT ;  /* 0x000000060707c212 */ /* 0x000fca00078e3cff */
[----:B-----5:R-:W-:Y:S04]  /*11170*/  @!P4 LDGSTS.E.BYPASS.LTC128B.128 [R8+0x1e200], desc[UR50][R6.64], !P0 ;  /* 0x1e2000000608cfae */ /* 0x020fe8000c101d72 */
[----:B------:R-:W-:Y:S04]  /*11180*/  @!P4 LDGSTS.E.BYPASS.LTC128B.128 [R8+0x20200], desc[UR50][R6.64+0x40], !P1 ;  /* 0x202000400608cfae */ /* 0x000fe8000c901d72 */
[----:B------:R0:W-:Y:S04]  /*11190*/  @!P4 LDGSTS.E.BYPASS.LTC128B.128 [R8+0x22200], desc[UR50][R6.64+0x80], !P2 ;  /* 0x222000800608cfae */ /* 0x0001e8000d101d72 */
[----:B0-----:R-:W0:Y:S02]  /*111a0*/  SHFL.IDX PT, R6, R0, 0x1, 0x1c1f ;  /* 0x003c1f0000067f89 */ /* 0x001e2400000e0000 */
[----:B0-----:R-:W-:-:S05]  /*111b0*/  @!P3 IADD3 R6, P4, R9, R6, RZ ;  /* 0x000000060906b210 */ /* 0x001fca0007f9e0ff */
[----:B------:R-:W-:-:S04]  /*111c0*/  @!P3 IMAD.X R5, RZ, RZ, R5, P4 ;  /* 0x000000ffff05b224 */ /* 0x000fc800020e0605 */
[----:B------:R-:W-:Y:S02]  /*111d0*/  @!P3 IMAD.MOV.U32 R7, RZ, RZ, R5 ;  /* 0x000000ffff07b224 */ /* 0x000fe400078e0005 */
[----:B------:R-:W-:-:S03]  /*111e0*/  VIADD R5, R3, 0x40 ;  /* 0x0000004003057836 */ /* 0x000fc60000000000 */
[----:B------:R-:W-:Y:S04]  /*111f0*/  @!P3 LDGSTS.E.BYPASS.LTC128B.128 [R8+0x1ea00], desc[UR50][R6.64], !P0 ;  /* 0x1ea000000608bfae */ /* 0x000fe8000c101d72 */
[----:B------:R-:W-:Y:S04]  /*11200*/  @!P3 LDGSTS.E.BYPASS.LTC128B.128 [R8+0x20a00], desc[UR50][R6.64+0x40], !P1 ;  /* 0x20a000400608bfae */ /* 0x000fe8000c901d72 */
[----:B------:R0:W-:Y:S01]  /*11210*/  @!P3 LDGSTS.E.BYPASS.LTC128B.128 [R8+0x22a00], desc[UR50][R6.64+0x80], !P2 ;  /* 0x22a000800608bfae */ /* 0x0001e2000d101d72 */
[----:B------:R-:W-:-:S03]  /*11220*/  ISETP.GE.AND P3, PT, R5, R4, PT ;  /* 0x000000040500720c */ /* 0x000fc60003f66270 */
[----:B------:R-:W-:Y:S04]  /*11230*/  SHFL.IDX PT, R5, R2, 0x2, 0x1c1f ;  /* 0x005c1f0002057f89 */ /* 0x000fe800000e0000 */
[----:B0-----:R-:W0:Y:S04]  /*11240*/  SHFL.IDX PT, R6, R0, 0x2, 0x1c1f ;  /* 0x005c1f0000067f89 */ /* 0x001e2800000e0000 */
[----:B------:R-:W1:Y:S02]  /*11250*/  SHFL.IDX PT, R0, R0, 0x3, 0x1c1f ;  /* 0x007c1f0000007f89 */ /* 0x000e6400000e0000 */
[----:B0-----:R-:W-:-:S05]  /*11260*/  @!P3 IADD3 R6, P4, R9, R6, RZ ;  /* 0x000000060906b210 */ /* 0x001fca0007f9e0ff */
[----:B------:R-:W-:-:S04]  /*11270*/  @!P3 IMAD.X R5, RZ, RZ, R5, P4 ;  /* 0x000000ffff05b224 */ /* 0x000fc800020e0605 */
[----:B------:R-:W-:Y:S02]  /*11280*/  @!P3 IMAD.MOV.U32 R7, RZ, RZ, R5 ;  /* 0x000000ffff07b224 */ /* 0x000fe400078e0005 */
[----:B------:R0:W2:Y:S04]  /*11290*/  SHFL.IDX PT, R5, R2, 0x3, 0x1c1f ;  /* 0x007c1f0002057f89 */ /* 0x0000a800000e0000 */
[----:B------:R0:W-:Y:S04]  /*112a0*/  @!P3 LDGSTS.E.BYPASS.LTC128B.128 [R8+0x1f200], desc[UR50][R6.64], !P0 ;  /* 0x1f2000000608bfae */ /* 0x0001e8000c101d72 */
[----:B------:R0:W-:Y:S04]  /*112b0*/  @!P3 LDGSTS.E.BYPASS.LTC128B.128 [R8+0x21200], desc[UR50][R6.64+0x40], !P1 ;  /* 0x212000400608bfae */ /* 0x0001e8000c901d72 */
[----:B-1----:R0:W-:Y:S02]  /*112c0*/  @!P3 LDGSTS.E.BYPASS.LTC128B.128 [R8+0x23200], desc[UR50][R6.64+0x80], !P2 ;  /* 0x232000800608bfae */ /* 0x0021e4000d101d72 */
.L_x_3432:
[----:B------:R-:W-:Y:S01]  /*112d0*/  VIADD R3, R3, 0x60 ;  /* 0x0000006003037836 */ /* 0x000fe20000000000 */
[----:B------:R-:W-:Y:S04]  /*112e0*/  BSSY B0, `(.L_x_3354) ;  /* 0x000000b000007945 */ /* 0x000fe80003800000 */
[----:B------:R-:W-:-:S13]  /*112f0*/  ISETP.GE.AND P3, PT, R3, R4, PT ;  /* 0x000000040300720c */ /* 0x000fda0003f66270 */
[----:B------:R-:W-:Y:S05]  /*11300*/  @P3 BRA `(.L_x_3355) ;  /* 0x0000000000203947 */ /* 0x000fea0003800000 */
[----:B0-----:R-:W-:-:S05]  /*11310*/  IADD3 R2, P3, R9, R0, RZ ;  /* 0x0000000009027210 */ /* 0x001fca0007f7e0ff */
[----:B--2---:R-:W-:-:S05]  /*11320*/  IMAD.X R3, RZ, RZ, R5, P3 ;  /* 0x000000ffff037224 */ /* 0x004fca00018e0605 */
[----:B------:R-:W-:Y:S01]  /*11330*/  @!PT LDS RZ, [RZ] ;  /* 0x00000000fffff984 */ /* 0x000fe20000000800 */
[----:B------:R-:W-:Y:S01]  /*11340*/  @!PT LDS RZ, [RZ] ;  /* 0x00000000fffff984 */ /* 0x000fe20000000800 */
[----:B------:R-:W-:Y:S01]  /*11350*/  @!PT LDS RZ, [RZ] ;  /* 0x00000000fffff984 */ /* 0x000fe20000000800 */
[----:B------:R1:W-:Y:S04]  /*11360*/  LDGSTS.E.BYPASS.LTC128B.128 [R8+0x1fa00], desc[UR50][R2.64], !P0 ;  /* 0x1fa0000002087fae */ /* 0x0003e8000c101d72 */
[----:B------:R1:W-:Y:S04]  /*11370*/  LDGSTS.E.BYPASS.LTC128B.128 [R8+0x21a00], desc[UR50][R2.64+0x40], !P1 ;  /* 0x21a0004002087fae */ /* 0x0003e8000c901d72 */
[----:B------:R1:W-:Y:S02]  /*11380*/  LDGSTS.E.BYPASS.LTC128B.128 [R8+0x23a00], desc[UR50][R2.64+0x80], !P2 ;  /* 0x23a0008002087fae */ /* 0x0003e4000d101d72 */
.L_x_3355:
[----:B------:R-:W-:Y:S05]  /*11390*/  BSYNC B0 ;  /* 0x0000000000007941 */ /* 0x000fea0003800000 */
.L_x_3354:
[----:B------:R-:W-:Y:S01]  /*113a0*/  NOP ;  /* 0x0000000000007918 */ /* 0x000fe20000000000 */
[----:B------:R-:W-:-:S13]  /*113b0*/  PLOP3.LUT P0, PT, PT, PT, PT, 0x80, 0x0 ;  /* 0x000000000000781c */ /* 0x000fda0003f0f070 */
.L_x_3356:
[----:B------:R-:W-:Y:S02]  /*113c0*/  PLOP3.LUT P1, PT, P1, P0, PT, 0xa2, 0x0 ;  /* 0x000000000000781c */ /* 0x000fe40000f21472 */
[----:B------:R-:W-:-:S08]  /*113d0*/  @P0 R2UR P1, UR4, R17 ;  /* 0x00000000110402ca */ /* 0x000fd00000020000 */
[----:B------:R-:W-:-:S05]  /*113e0*/  @P0 PLOP3.LUT P0, PT, P1, PT, PT, 0x80, 0x0 ;  /* 0x000000000000081c */ /* 0x000fca0000f0f070 */
[----:B------:R-:W-:Y:S01]  /*113f0*/  @!P1 SYNCS.ARRIVE.TRANS64.RED.A0T1 RZ, [UR4+0x33400], RZ ;  /* 0x033400ffffff99a7 */ /* 0x000fe20008200404 */
[----:B------:R-:W-:Y:S07]  /*11400*/  @!P1 ARRIVES.LDGSTSBAR.64.TRANSCNT [UR4+0x33400] ;  /* 0x03340000ff0099b0 */ /* 0x000fee0008000a84 */
[----:B------:R-:W-:Y:S05]  /*11410*/  @P0 BRA.U.ANY `(.L_x_3356) ;  /* 0xfffffffd00e80947 */ /* 0x000fea000393ffff */
[----:B01----:R-:W3:Y:S02]  /*11420*/  LDL.LU R2, [R1+0x34] ;  /* 0x0000340001027983 */ /* 0x003ee40000300800 */
        /* <DEDUP_REMOVED lines=9> */
[----:B------:R-:W1:Y:S03]  /*114c0*/  SYNCS.PHASECHK.TRANS64.TRYWAIT P0, [R17+URZ+0x33420], R0 ;  /* 0x03342000110075a7 */ /* 0x000e66000800017f */
[----:B01----:R-:W-:Y:S05]  /*114d0*/  @!P0 BRA `(.L_x_3358) ;  /* 0x00000040001c8947 */ /* 0x003fea0003800000 */
.L_x_3433:
[----:B------:R-:W-:Y:S05]  /*114e0*/  BSYNC B0 ;  /* 0x0000000000007941 */ /* 0x000fea0003800000 */
.L_x_3357:
[----:B------:R-:W3:Y:S04]  /*114f0*/  LDL.LU R2, [R1+0x8] ;  /* 0x0000080001027983 */ /* 0x000ee80000300800 */
[----:B------:R-:W4:Y:S01]  /*11500*/  LDL R3, [R1+0x18] ;  /* 0x0000180001037983 */ /* 0x000f220000100800 */
[----:B---3--:R-:W-:-:S05]  /*11510*/  VIADD R2, R2, 0xfffffffe ;  /* 0xfffffffe02027836 */ /* 0x008fca0000000000 */
[----:B----4-:R-:W-:-:S13]  /*11520*/  ISETP.GE.AND P0, PT, R2, R3, PT ;  /* 0x000000030200720c */ /* 0x010fda0003f06270 */
[----:B------:R-:W-:Y:S05]  /*11530*/  @!P0 BRA `(.L_x_3359) ;  /* 0x00000018000c8947 */ /* 0x000fea0003800000 */
[----:B0-----:R0:W5:Y:S04]  /*11540*/  LDL.LU R0, [R1+0xc] ;  /* 0x00000c0001007983 */ /* 0x0011680000300800 */
[----:B------:R0:W5:Y:S02]  /*11550*/  LDL.LU R8, [R1+0x4] ;  /* 0x0000040001087983 */ /* 0x0001640000300800 */
.L_x_3383:
        /* <DEDUP_REMOVED lines=20> */
[----:B------:R-:W3:Y:S01]  /*116a0*/  LDL R7, [R1+0x10] ;  /* 0x0000100001077983 */ /* 0x000ee20000100800 */
[----:B----4-:R-:W-:-:S13]  /*116b0*/  ISETP.NE.AND P0, PT, R3, 0x1, PT ;  /* 0x000000010300780c */ /* 0x010fda0003f05270 */
[----:B--2---:R-:W2:Y:S02]  /*116c0*/  @P0 LDC.64 R4, c[0x0][0x440] ;  /* 0x00011000ff040b82 */ /* 0x004ea40000000a00 */
[----:B--2---:R-:W-:-:S04]  /*116d0*/  @P0 IMAD.HI.U32 R6, R2, R4, RZ ;  /* 0x0000000402060227 */ /* 0x004fc800078e00ff */
[----:B------:R-:W-:Y:S01]  /*116e0*/  IMAD.MOV.U32 R4, RZ, RZ, R2 ;  /* 0x000000ffff047224 */ /* 0x000fe200078e0002 */
[----:B------:R-:W-:-:S05]  /*116f0*/  @P0 SHF.R.U32.HI R4, RZ, R5, R6 ;  /* 0x00000005ff040219 */ /* 0x000fca0000011606 */
[----:B------:R-:W-:-:S04]  /*11700*/  IMAD.MOV R5, RZ, RZ, -R4 ;  /* 0x000000ffff057224 */ /* 0x000fc800078e0a04 */
[----:B------:R-:W-:Y:S01]  /*11710*/  IMAD R3, R3, R5, R2 ;  /* 0x0000000503037224 */ /* 0x000fe200078e0202 */
[----:B------:R-:W-:Y:S01]  /*11720*/  SHF.R.S32.HI R5, RZ, 0x1f, R4 ;  /* 0x0000001fff057819 */ /* 0x000fe20000011404 */
[----:B---3--:R-:W-:-:S04]  /*11730*/  IMAD R6, R11, UR6, RZ ;  /* 0x000000060b067c24 */ /* 0x008fc8000f8e02ff */
[C---:B------:R-:W-:Y:S02]  /*11740*/  IMAD R6, R7.reuse, UR7, R6 ;  /* 0x0000000707067c24 */ /* 0x040fe4000f8e0206 */
[----:B------:R-:W-:-:S04]  /*11750*/  IMAD.WIDE.U32 R4, R7, UR6, R4 ;  /* 0x0000000607047c25 */ /* 0x000fc8000f8e0004 */
[----:B------:R-:W-:Y:S01]  /*11760*/  IMAD.IADD R5, R6, 0x1, R5 ;  /* 0x0000000106057824 */ /* 0x000fe200078e0205 */
[----:B------:R-:W-:-:S04]  /*11770*/  LEA R6, P0, R4, UR4, 0x2 ;  /* 0x0000000404067c11 */ /* 0x000fc8000f8010ff */
[----:B------:R-:W-:-:S05]  /*11780*/  LEA.HI.X R7, R4, UR5, R5, 0x2, P0 ;  /* 0x0000000504077c11 */ /* 0x000fca00080f1405 */
[----:B------:R3:W5:Y:S04]  /*11790*/  LDG.E R16, desc[UR50][R6.64] ;  /* 0x0000003206107981 */ /* 0x000768000c1e1900 */
.L_x_3362:
[----:B------:R-:W3:Y:S01]  /*117a0*/  S2R R4, SR_TID.X ;  /* 0x0000000000047919 */ /* 0x000ee20000002100 */
[----:B--2---:R-:W-:Y:S01]  /*117b0*/  IMAD R5, R10, 0x8, R17 ;  /* 0x000000080a057824 */ /* 0x004fe200078e0211 */
[----:B------:R-:W-:Y:S01]  /*117c0*/  BSSY B1, `(.L_x_3363) ;  /* 0x0000006000017945 */ /* 0x000fe20003800000 */
[----:B---3--:R-:W-:Y:S02]  /*117d0*/  LOP3.LUT R6, R4, 0x7f, RZ, 0xc0, !PT ;  /* 0x0000007f04067812 */ /* 0x008fe400078ec0ff */
[----:B------:R-:W-:Y:S02]  /*117e0*/  SHF.L.U32 R4, R9, 0x1f, RZ ;  /* 0x0000001f09047819 */ /* 0x000fe400000006ff */
[----:B------:R-:W-:Y:S02]  /*117f0*/  ISETP.NE.AND P1, PT, R6, RZ, PT ;  /* 0x000000ff0600720c */ /* 0x000fe40003f25270 */
[----:B------:R-:W2:Y:S02]  /*11800*/  SYNCS.PHASECHK.TRANS64.TRYWAIT P0, [R5+URZ+0x33480], R4 ;  /* 0x03348004050075a7 */ /* 0x000ea4000800017f */
[----:B--2---:R-:W-:Y:S09]  /*11810*/  @!P0 BRA `(.L_x_3364) ;  /* 0x0000003c00608947 */ /* 0x004ff20003800000 */
.L_x_3434:
[----:B------:R-:W-:Y:S05]  /*11820*/  BSYNC B1 ;  /* 0x0000000000017941 */ /* 0x000fea0003800000 */
.L_x_3363:
        /* <DEDUP_REMOVED lines=9> */
.L_x_3366:
[----:B------:R-:W-:Y:S05]  /*118c0*/  BSYNC B1 ;  /* 0x0000000000017941 */ /* 0x000fea0003800000 */
.L_x_3365:
[----:B------:R-:W3:Y:S01]  /*118d0*/  LDL R6, [R1+0x4] ;  /* 0x0000040001067983 */ /* 0x000ee20000100800 */
[----:B------:R-:W-:Y:S01]  /*118e0*/  IMAD.MOV.U32 R12, RZ, RZ, RZ ;  /* 0x000000ffff0c7224 */ /* 0x000fe200078e00ff */
[----:B------:R-:W-:Y:S01]  /*118f0*/  UIADD3 UR4, UP0, UR52, 0x470, URZ ;  /* 0x0000047034047890 */ /* 0x000fe2000ff1e03f */
[----:B------:R-:W-:Y:S01]  /*11900*/  IMAD.MOV.U32 R7, RZ, RZ, 0xa0 ;  /* 0x000000a0ff077424 */ /* 0x000fe200078e00ff */
[----:B------:R-:W-:Y:S01]  /*11910*/  PLOP3.LUT P0, PT, PT, PT, PT, 0x80, 0x0 ;  /* 0x000000000000781c */ /* 0x000fe20003f0f070 */
[----:B------:R-:W-:Y:S01]  /*11920*/  UMOV UR6, 0x0 ;  /* 0x0000000000067882 */ /* 0x000fe20000000000 */
[----:B------:R-:W-:Y:S01]  /*11930*/  R2UR UR10, R12 ;  /* 0x000000000c0a72ca */ /* 0x000fe200000e0000 */
[----:B------:R-:W-:Y:S01]  /*11940*/  IMAD R7, R3, R7, UR40 ;  /* 0x0000002803077e24 */ /* 0x000fe2000f8e0207 */
[----:B------:R-:W-:Y:S01]  /*11950*/  UIADD3.X UR5, URZ, UR53, URZ, UP0, !UPT ;  /* 0x000000353f057290 */ /* 0x000fe200087fe43f */
[----:B------:R-:W-:Y:S01]  /*11960*/  VIADD R3, R5, 0x33470 ;  /* 0x0003347005037836 */ /* 0x000fe20000000000 */
[----:B------:R-:W-:Y:S01]  /*11970*/  UMOV UR7, 0x14f00000 ;  /* 0x14f0000000077882 */ /* 0x000fe20000000000 */
[----:B---3--:R-:W-:-:S04]  /*11980*/  IMAD R6, R6, 0x7800, R17 ;  /* 0x0000780006067824 */ /* 0x008fc800078e0211 */
[----:B-1----:R-:W-:-:S07]  /*11990*/  VIADD R9, R6, 0xf200 ;  /* 0x0000f20006097836 */ /* 0x002fce0000000000 */
.L_x_3367:
        /* <DEDUP_REMOVED lines=16> */
.L_x_3368:
        /* <DEDUP_REMOVED lines=16> */
.L_x_3369:
        /* <DEDUP_REMOVED lines=13> */
.L_x_3435:
[----:B------:R-:W-:Y:S05]  /*11c70*/  BSYNC B1 ;  /* 0x0000000000017941 */ /* 0x000fea0003800000 */
.L_x_3370:
        /* <DEDUP_REMOVED lines=11> */
.L_x_3373:
[----:B------:R-:W-:Y:S05]  /*11d30*/  BSYNC B1 ;  /* 0x0000000000017941 */ /* 0x000fea0003800000 */
.L_x_3372:
        /* <DEDUP_REMOVED lines=8> */
.L_x_3374:
        /* <DEDUP_REMOVED lines=15> */
.L_x_3375:
        /* <DEDUP_REMOVED lines=15> */
.L_x_3376:
        /* <DEDUP_REMOVED lines=10> */
.L_x_3361:
[----:B------:R-:W-:Y:S05]  /*12040*/  BSYNC B0 ;  /* 0x0000000000007941 */ /* 0x000fea0003800000 */
.L_x_3360:
[----:B------:R-:W-:-:S06]  /*12050*/  UISETP.NE.AND UP0, UPT, UR39, 0x3, UPT ;  /* 0x000000032700788c */ /* 0x000fcc000bf05270 */
[----:B------:R-:W-:-:S13]  /*12060*/  PLOP3.LUT P0, PT, PT, PT, UP0, 0x80, 0x0 ;  /* 0x000000000000781c */ /* 0x000fda0003f0f008 */
[----:B------:R-:W-:Y:S05]  /*12070*/  @!P0 BRA `(.L_x_3377) ;  /* 0x0000000000048947 */ /* 0x000fea0003800000 */
[----:B------:R-:W-:Y:S01]  /*12080*/  BPT.TRAP 0x1 ;  /* 0x000000040000795c */ /* 0x000fe20000300000 */
.L_x_3377:
        /* <DEDUP_REMOVED lines=8> */
.L_x_3436:
[----:B------:R-:W-:Y:S05]  /*12110*/  BSYNC B0 ;  /* 0x0000000000007941 */ /* 0x000fea0003800000 */
.L_x_3378:
[----:B------:R-:W-:Y:S05]  /*12120*/  @!P1 BRA `(.L_x_3380) ;  /* 0x0000000000049947 */ /* 0x000fea0003800000 */
[----:B------:R-:W-:Y:S01]  /*12130*/  BPT.TRAP 0x1 ;  /* 0x000000040000795c */ /* 0x000fe20000300000 */
.L_x_3380:
[----:B---3--:R-:W-:Y:S01]  /*12140*/  SHF.L.U32 R4, R0, 0x1f, RZ ;  /* 0x0000001f00047819 */ /* 0x008fe200000006ff */
[----:B------:R-:W-:-:S03]  /*12150*/  IMAD R0, R8, 0x7800, RZ ;  /* 0x0000780008007824 */ /* 0x000fc600078e02ff */
[----:B------:R-:W3:Y:S02]  /*12160*/  SYNCS.PHASECHK.TRANS64.TRYWAIT P0, [R3+URZ+0x33460], R4 ;  /* 0x03346004030075a7 */ /* 0x000ee4000800017f */
[----:B---3--:R-:W-:Y:S05]  /*12170*/  @!P0 BRA `(.L_x_3381) ;  /* 0x0000003400448947 */ /* 0x008fea0003800000 */
.L_x_3437:
[----:B------:R4:W-:Y:S04]  /*12180*/  STL [R1+0x44], R2 ;  /* 0x0000440201007387 */ /* 0x0009e80000100800 */
[----:B----4-:R-:W3:Y:S01]  /*12190*/  LDL R2, [R1] ;  /* 0x0000000001027983 */ /* 0x010ee20000100800 */
[----:B------:R-:W-:Y:S05]  /*121a0*/  WARPSYNC.ALL ;  /* 0x0000000000007948 */ /* 0x000fea0003800000 */
[----:B------:R-:W-:-:S02]  /*121b0*/  VIADD R14, R0, 0x2800 ;  /* 0x00002800000e7836 */ /* 0x000fc40000000000 */
[C---:B------:R-:W-:Y:S02]  /*121c0*/  VIADD R12, R0.reuse, 0x800 ;  /* 0x00000800000c7836 */ /* 0x040fe40000000000 */
[C---:B------:R-:W-:Y:S02]  /*121d0*/  VIADD R13, R0.reuse, 0x5000 ;  /* 0x00005000000d7836 */ /* 0x040fe40000000000 */
[C---:B------:R-:W-:Y:S02]  /*121e0*/  VIADD R15, R0.reuse, 0x1800 ;  /* 0x00001800000f7836 */ /* 0x040fe40000000000 */
[C---:B------:R-:W-:Y:S02]  /*121f0*/  VIADD R21, R0.reuse, 0x2000 ;  /* 0x0000200000157836 */ /* 0x040fe40000000000 */
[C---:B------:R-:W-:Y:S01]  /*12200*/  VIADD R20, R0.reuse, 0x5800 ;  /* 0x0000580000147836 */ /* 0x040fe20000000000 */
[----:B---3--:R-:W-:-:S05]  /*12210*/  LOP3.LUT R4, R0, R2, RZ, 0xfc, !PT ;  /* 0x0000000200047212 */ /* 0x008fca00078efcff */
[----:B------:R-:W-:-:S06]  /*12220*/  IMAD.IADD R4, R17, 0x1, R4 ;  /* 0x0000000111047824 */ /* 0x000fcc00078e0204 */
[----:B--2---:R-:W2:Y:S02]  /*12230*/  LDSM.16.MT88.4 R4, [R4+0xf200] ;  /* 0x00f200000404783b */ /* 0x004ea40000004200 */
[C-C-:B--2---:R-:W-:Y:S02]  /*12240*/  PRMT R8, R4.reuse, 0x6420, R5.reuse ;  /* 0x0000642004087816 */ /* 0x144fe40000000005 */
[----:B-1----:R-:W-:Y:S02]  /*12250*/  PRMT R9, R4, 0x7531, R5 ;  /* 0x0000753104097816 */ /* 0x002fe40000000005 */
[----:B------:R-:W-:Y:S02]  /*12260*/  LOP3.LUT R4, R0, R19, RZ, 0xfc, !PT ;  /* 0x0000001300047212 */ /* 0x000fe400078efcff */
[C-C-:B------:R-:W-:Y:S02]  /*12270*/  PRMT R10, R6.reuse, 0x6420, R7.reuse ;  /* 0x00006420060a7816 */ /* 0x140fe40000000007 */
[----:B------:R-:W-:Y:S01]  /*12280*/  PRMT R11, R6, 0x7531, R7 ;  /* 0x00007531060b7816 */ /* 0x000fe20000000007 */
[----:B------:R-:W-:-:S05]  /*12290*/  IMAD.IADD R4, R18, 0x1, R4 ;  /* 0x0000000112047824 */ /* 0x000fca00078e0204 */
[----:B------:R1:W-:Y:S02]  /*122a0*/  STSM.16.M88.4 [R4], R8 ;  /* 0x0000000804007844 */ /* 0x0003e40000000200 */
[----:B-1----:R-:W-:-:S05]  /*122b0*/  LOP3.LUT R4, R14, R2, RZ, 0xfc, !PT ;  /* 0x000000020e047212 */ /* 0x002fca00078efcff */
[----:B------:R-:W-:-:S06]  /*122c0*/  IMAD.IADD R4, R17, 0x1, R4 ;  /* 0x0000000111047824 */ /* 0x000fcc00078e0204 */
[----:B------:R-:W1:Y:S02]  /*122d0*/  LDSM.16.MT88.4 R4, [R4+0xf200] ;  /* 0x00f200000404783b */ /* 0x000e640000004200 */
[C-C-:B-1----:R-:W-:Y:S02]  /*122e0*/  PRMT R8, R4.reuse, 0x6420, R5.reuse ;  /* 0x0000642004087816 */ /* 0x142fe40000000005 */
[----:B------:R-:W-:Y:S02]  /*122f0*/  PRMT R9, R4, 0x7531, R5 ;  /* 0x0000753104097816 */ /* 0x000fe40000000005 */
[----:B------:R-:W-:Y:S02]  /*12300*/  LOP3.LUT R4, R12, R19, RZ, 0xfc, !PT ;  /* 0x000000130c047212 */ /* 0x000fe400078efcff */
[C-C-:B------:R-:W-:Y:S02]  /*12310*/  PRMT R10, R6.reuse, 0x6420, R7.reuse ;  /* 0x00006420060a7816 */ /* 0x140fe40000000007 */
[----:B------:R-:W-:Y:S01]  /*12320*/  PRMT R11, R6, 0x7531, R7 ;  /* 0x00007531060b7816 */ /* 0x000fe20000000007 */
[----:B------:R-:W-:Y:S01]  /*12330*/  IMAD.IADD R4, R18, 0x1, R4 ;  /* 0x0000000112047824 */ /* 0x000fe200078e0204 */
[----:B------:R-:W-:-:S04]  /*12340*/  LOP3.LUT R12, R12, R2, RZ, 0xfc, !PT ;  /* 0x000000020c0c7212 */ /* 0x000fc800078efcff */
[----:B------:R1:W-:Y:S02]  /*12350*/  STSM.16.M88.4 [R4], R8 ;  /* 0x0000000804007844 */ /* 0x0003e40000000200 */
[----:B-1----:R-:W-:Y:S01]  /*12360*/  LOP3.LUT R4, R13, R2, RZ, 0xfc, !PT ;  /* 0x000000020d047212 */ /* 0x002fe200078efcff */
[----:B------:R-:W-:-:S04]  /*12370*/  VIADD R13, R0, 0x1000 ;  /* 0x00001000000d7836 */ /* 0x000fc80000000000 */
[----:B------:R-:W-:-:S06]  /*12380*/  IMAD.IADD R4, R17, 0x1, R4 ;  /* 0x0000000111047824 */ /* 0x000fcc00078e0204 */
[----:B------:R-:W1:Y:S02]  /*12390*/  LDSM.16.MT88.4 R4, [R4+0xf200] ;  /* 0x00f200000404783b */ /* 0x000e640000004200 */
[C-C-:B-1----:R-:W-:Y:S02]  /*123a0*/  PRMT R8, R4.reuse, 0x6420, R5.reuse ;  /* 0x0000642004087816 */ /* 0x142fe40000000005 */
[----:B------:R-:W-:Y:S02]  /*123b0*/  PRMT R9, R4, 0x7531, R5 ;  /* 0x0000753104097816 */ /* 0x000fe40000000005 */
[C---:B------:R-:W-:Y:S02]  /*123c0*/  LOP3.LUT R4, R13.reuse, R19, RZ, 0xfc, !PT ;  /* 0x000000130d047212 */ /* 0x040fe400078efcff */
[C-C-:B------:R-:W-:Y:S02]  /*123d0*/  PRMT R10, R6.reuse, 0x6420, R7.reuse ;  /* 0x00006420060a7816 */ /* 0x140fe40000000007 */
[----:B------:R-:W-:Y:S01]  /*123e0*/  PRMT R11, R6, 0x7531, R7 ;  /* 0x00007531060b7816 */ /* 0x000fe20000000007 */
[----:B------:R-:W-:Y:S01]  /*123f0*/  IMAD.IADD R4, R18, 0x1, R4 ;  /* 0x0000000112047824 */ /* 0x000fe200078e0204 */
[----:B------:R-:W-:-:S04]  /*12400*/  LOP3.LUT R13, R13, R2, RZ, 0xfc, !PT ;  /* 0x000000020d0d7212 */ /* 0x000fc800078efcff */
[----:B------:R1:W-:Y:S02]  /*12410*/  STSM.16.M88.4 [R4], R8 ;  /* 0x0000000804007844 */ /* 0x0003e40000000200 */
[----:B-1----:R-:W-:Y:S02]  /*12420*/  IMAD.IADD R4, R17, 0x1, R12 ;  /* 0x0000000111047824 */ /* 0x002fe400078e020c */
[----:B------:R-:W-:-:S04]  /*12430*/  VIADD R12, R0, 0x3000 ;  /* 0x00003000000c7836 */ /* 0x000fc80000000000 */
        /* <DEDUP_REMOVED lines=9> */
[----:B-1----:R-:W-:-:S05]  /*124d0*/  LOP3.LUT R4, R12, R2, RZ, 0xfc, !PT ;  /* 0x000000020c047212 */ /* 0x002fca00078efcff */
        /* <DEDUP_REMOVED lines=15> */
[----:B------:R-:W-:Y:S01]  /*125d0*/  LOP3.LUT R4, R14, R19, RZ, 0xfc, !PT ;  /* 0x000000130e047212 */ /* 0x000fe200078efcff */
[----:B------:R-:W-:Y:S01]  /*125e0*/  VIADD R14, R0, 0x6000 ;  /* 0x00006000000e7836 */ /* 0x000fe20000000000 */
[C-C-:B------:R-:W-:Y:S02]  /*125f0*/  PRMT R10, R6.reuse, 0x6420, R7.reuse ;  /* 0x00006420060a7816 */ /* 0x140fe40000000007 */
[----:B------:R-:W-:Y:S01]  /*12600*/  PRMT R11, R6, 0x7531, R7 ;  /* 0x00007531060b7816 */ /* 0x000fe20000000007 */
[----:B------:R-:W-:-:S05]  /*12610*/  IMAD.IADD R4, R18, 0x1, R4 ;  /* 0x0000000112047824 */ /* 0x000fca00078e0204 */
[----:B------:R1:W-:Y:S02]  /*12620*/  STSM.16.M88.4 [R4], R8 ;  /* 0x0000000804007844 */ /* 0x0003e40000000200 */
[----:B-1----:R-:W-:Y:S02]  /*12630*/  IMAD.IADD R4, R17, 0x1, R13 ;  /* 0x0000000111047824 */ /* 0x002fe400078e020d */
[----:B------:R-:W-:-:S04]  /*12640*/  VIADD R13, R0, 0x4800 ;  /* 0x00004800000d7836 */ /* 0x000fc80000000000 */
        /* <DEDUP_REMOVED lines=9> */
[----:B-1----:R-:W-:-:S05]  /*126e0*/  VIADD R10, R0, 0x3800 ;  /* 0x00003800000a7836 */ /* 0x002fca0000000000 */
[----:B------:R-:W-:-:S05]  /*126f0*/  LOP3.LUT R4, R10, R2, RZ, 0xfc, !PT ;  /* 0x000000020a047212 */ /* 0x000fca00078efcff */
[----:B------:R-:W-:-:S06]  /*12700*/  IMAD.IADD R4, R17, 0x1, R4 ;  /* 0x0000000111047824 */ /* 0x000fcc00078e0204 */
[----:B------:R-:W1:Y:S02]  /*12710*/  LDSM.16.MT88.4 R4, [R4+0xf200] ;  /* 0x00f200000404783b */ /* 0x000e640000004200 */
[C-C-:B-1----:R-:W-:Y:S02]  /*12720*/  PRMT R8, R4.reuse, 0x6420, R5.reuse ;  /* 0x0000642004087816 */ /* 0x142fe40000000005 */
[----:B------:R-:W-:Y:S02]  /*12730*/  PRMT R9, R4, 0x7531, R5 ;  /* 0x0000753104097816 */ /* 0x000fe40000000005 */
[----:B------:R-:W-:Y:S02]  /*12740*/  LOP3.LUT R4, R10, R19, RZ, 0xfc, !PT ;  /* 0x000000130a047212 */ /* 0x000fe400078efcff */
[C-C-:B------:R-:W-:Y:S02]  /*12750*/  PRMT R10, R6.reuse, 0x6420, R7.reuse ;  /* 0x00006420060a7816 */ /* 0x140fe40000000007 */
[----:B------:R-:W-:Y:S01]  /*12760*/  PRMT R11, R6, 0x7531, R7 ;  /* 0x00007531060b7816 */ /* 0x000fe20000000007 */
[----:B------:R-:W-:-:S05]  /*12770*/  IMAD.IADD R4, R18, 0x1, R4 ;  /* 0x0000000112047824 */ /* 0x000fca00078e0204 */
[----:B------:R1:W-:Y:S02]  /*12780*/  STSM.16.M88.4 [R4], R8 ;  /* 0x0000000804007844 */ /* 0x0003e40000000200 */
[C---:B-1----:R-:W-:Y:S02]  /*12790*/  LOP3.LUT R4, R14.reuse, R2, RZ, 0xfc, !PT ;  /* 0x000000020e047212 */ /* 0x042fe400078efcff */
[----:B------:R-:W-:-:S03]  /*127a0*/  LOP3.LUT R14, R14, R19, RZ, 0xfc, !PT ;  /* 0x000000130e0e7212 */ /* 0x000fc600078efcff */
[----:B------:R-:W-:Y:S02]  /*127b0*/  IMAD.IADD R4, R17, 0x1, R4 ;  /* 0x0000000111047824 */ /* 0x000fe400078e0204 */
[----:B------:R-:W-:-:S04]  /*127c0*/  IMAD.IADD R14, R18, 0x1, R14 ;  /* 0x00000001120e7824 */ /* 0x000fc800078e020e */
        /* <DEDUP_REMOVED lines=21> */
[C---:B------:R-:W-:Y:S02]  /*12920*/  VIADD R12, R0.reuse, 0x6800 ;  /* 0x00006800000c7836 */ /* 0x040fe40000000000 */
[----:B------:R-:W-:Y:S02]  /*12930*/  VIADD R0, R0, 0x7000 ;  /* 0x0000700000007836 */ /* 0x000fe40000000000 */
[----:B------:R-:W1:Y:S02]  /*12940*/  LDSM.16.MT88.4 R4, [R4+0xf200] ;  /* 0x00f200000404783b */ /* 0x000e640000004200 */
[----:B-1----:R-:W-:-:S02]  /*12950*/  PRMT R8, R4, 0x6420, R5 ;  /* 0x0000642004087816 */ /* 0x002fc40000000005 */
        /* <DEDUP_REMOVED lines=18> */
[----:B-1----:R-:W-:-:S06]  /*12a80*/  IMAD.IADD R4, R17, 0x1, R21 ;  /* 0x0000000111047824 */ /* 0x002fcc00078e0215 */
[----:B------:R-:W1:Y:S02]  /*12a90*/  LDSM.16.MT88.4 R4, [R4+0xf200] ;  /* 0x00f200000404783b */ /* 0x000e640000004200 */
[C-C-:B-1----:R-:W-:Y:S02]  /*12aa0*/  PRMT R8, R4.reuse, 0x6420, R5.reuse ;  /* 0x0000642004087816 */ /* 0x142fe40000000005 */
[----:B------:R-:W-:Y:S01]  /*12ab0*/  PRMT R9, R4, 0x7531, R5 ;  /* 0x0000753104097816 */ /* 0x000fe20000000005 */
[----:B------:R-:W-:Y:S01]  /*12ac0*/  IMAD.IADD R4, R17, 0x1, R13 ;  /* 0x0000000111047824 */ /* 0x000fe200078e020d */
[C-C-:B------:R-:W-:Y:S02]  /*12ad0*/  PRMT R10, R6.reuse, 0x6420, R7.reuse ;  /* 0x00006420060a7816 */ /* 0x140fe40000000007 */
[----:B------:R-:W-:-:S05]  /*12ae0*/  PRMT R11, R6, 0x7531, R7 ;  /* 0x00007531060b7816 */ /* 0x000fca0000000007 */
[----:B------:R-:W-:Y:S04]  /*12af0*/  STSM.16.M88.4 [R14], R8 ;  /* 0x000000080e007844 */ /* 0x000fe80000000200 */
[----:B------:R-:W1:Y:S02]  /*12b00*/  LDSM.16.MT88.4 R4, [R4+0xf200] ;  /* 0x00f200000404783b */ /* 0x000e640000004200 */
[C-C-:B-1----:R-:W-:Y:S02]  /*12b10*/  PRMT R8, R4.reuse, 0x6420, R5.reuse ;  /* 0x0000642004087816 */ /* 0x142fe40000000005 */
[----:B------:R-:W-:Y:S02]  /*12b20*/  PRMT R9, R4, 0x7531, R5 ;  /* 0x0000753104097816 */ /* 0x000fe40000000005 */
[----:B------:R-:W-:-:S02]  /*12b30*/  LOP3.LUT R4, R0, R2, RZ, 0xfc, !PT ;  /* 0x0000000200047212 */ /* 0x000fc400078efcff */
[----:B------:R1:W5:Y:S01]  /*12b40*/  LDL.LU R2, [R1+0x44] ;  /* 0x0000440001027983 */ /* 0x0003620000300800 */
[C-C-:B------:R-:W-:Y:S02]  /*12b50*/  PRMT R10, R6.reuse, 0x6420, R7.reuse ;  /* 0x00006420060a7816 */ /* 0x140fe40000000007 */
[----:B------:R-:W-:Y:S01]  /*12b60*/  PRMT R11, R6, 0x7531, R7 ;  /* 0x00007531060b7816 */ /* 0x000fe20000000007 */
[----:B------:R-:W-:-:S04]  /*12b70*/  IMAD.IADD R4, R17, 0x1, R4 ;  /* 0x0000000111047824 */ /* 0x000fc800078e0204 */
[----:B------:R-:W-:Y:S04]  /*12b80*/  STSM.16.M88.4 [R12], R8 ;  /* 0x000000080c007844 */ /* 0x000fe80000000200 */
[----:B------:R-:W2:Y:S01]  /*12b90*/  LDSM.16.MT88.4 R4, [R4+0xf200] ;  /* 0x00f200000404783b */ /* 0x000ea20000004200 */
[----:B------:R-:W-:-:S05]  /*12ba0*/  LOP3.LUT R0, R0, R19, RZ, 0xfc, !PT ;  /* 0x0000001300007212 */ /* 0x000fca00078efcff */
[----:B------:R-:W-:Y:S01]  /*12bb0*/  IMAD.IADD R0, R18, 0x1, R0 ;  /* 0x0000000112007824 */ /* 0x000fe200078e0200 */
[C-C-:B--2---:R-:W-:Y:S02]  /*12bc0*/  PRMT R8, R4.reuse, 0x6420, R5.reuse ;  /* 0x0000642004087816 */ /* 0x144fe40000000005 */
        /* <DEDUP_REMOVED lines=12> */
.L_x_3382:
[----:B-1----:R-:W1:Y:S01]  /*12c90*/  S2R R0, SR_TID.X ;  /* 0x0000000000007919 */ /* 0x002e620000002100 */
[----:B--2---:R2:W-:Y:S01]  /*12ca0*/  SYNCS.ARRIVE.TRANS64.A1T0 RZ, [R3+URZ+0x33450], RZ ;  /* 0x033450ff03ff79a7 */ /* 0x0045e2000810003f */
[----:B------:R3:W5:Y:S01]  /*12cb0*/  LDL R8, [R1+0x4] ;  /* 0x0000040001087983 */ /* 0x0007620000100800 */
[----:B-1----:R-:W-:-:S03]  /*12cc0*/  LOP3.LUT R4, R0, 0x7f, RZ, 0xc0, !PT ;  /* 0x0000007f00047812 */ /* 0x002fc600078ec0ff */
[----:B------:R-:W4:Y:S01]  /*12cd0*/  LDL R0, [R1+0x18] ;  /* 0x0000180001007983 */ /* 0x000f220000100800 */
[----:B------:R-:W-:Y:S01]  /*12ce0*/  BAR.SYNC.DEFER_BLOCKING 0x2, 0x80 ;  /* 0x0082000000007b1d */ /* 0x000fe20000010000 */
[----:B------:R-:W-:-:S13]  /*12cf0*/  ISETP.NE.AND P0, PT, R4, RZ, PT ;  /* 0x000000ff0400720c */ /* 0x000fda0003f05270 */
[----:B--2---:R-:W-:-:S05]  /*12d00*/  @!P0 VIADD R3, R3, 0x33480 ;  /* 0x0003348003038836 */ /* 0x004fca0000000000 */
[----:B------:R-:W-:-:S04]  /*12d10*/  @!P0 PRMT R3, RZ, 0x654, R3 ;  /* 0x00000654ff038816 */ /* 0x000fc80000000003 */
[----:B------:R3:W-:Y:S01]  /*12d20*/  @!P0 SYNCS.ARRIVE.TRANS64.RED.A1T0 RZ, [R3+URZ], RZ ;  /* 0x000000ff03ff89a7 */ /* 0x0007e2000810043f */
[C---:B----45:R-:W-:Y:S01]  /*12d30*/  ISETP.GT.AND P0, PT, R2.reuse, R0, PT ;  /* 0x000000000200720c */ /* 0x070fe20003f04270 */
[----:B------:R-:W-:Y:S01]  /*12d40*/  VIADD R2, R2, 0xffffffff ;  /* 0xffffffff02027836 */ /* 0x000fe20000000000 */
[----:B------:R3:W5:Y:S11]  /*12d50*/  LDL R0, [R1+0xc] ;  /* 0x00000c0001007983 */ /* 0x0007760000100800 */
[----:B---3--:R-:W-:Y:S05]  /*12d60*/  @P0 BRA `(.L_x_3383) ;  /* 0xffffffe400fc0947 */ /* 0x008fea000383ffff */
.L_x_3359:
[----:B------:R-:W1:Y:S01]  /*12d70*/  S2R R3, SR_TID.X ;  /* 0x0000000000037919 */ /* 0x000e620000002100 */
[----:B------:R-:W-:Y:S01]  /*12d80*/  BSSY B0, `(.L_x_3384) ;  /* 0x0000011000007945 */ /* 0x000fe20003800000 */
[----:B-1----:R-:W-:-:S04]  /*12d90*/  LOP3.LUT R3, R3, 0x7f, RZ, 0xc0, !PT ;  /* 0x0000007f03037812 */ /* 0x002fc800078ec0ff */
[----:B------:R-:W-:-:S13]  /*12da0*/  ISETP.NE.AND P0, PT, R3, RZ, PT ;  /* 0x000000ff0300720c */ /* 0x000fda0003f05270 */
[----:B------:R-:W-:Y:S05]  /*12db0*/  @P0 BRA `(.L_x_3385) ;  /* 0x0000000000340947 */ /* 0x000fea0003800000 */
[----:B------:R-:W1:Y:S01]  /*12dc0*/  S2R R3, SR_LANEID ;  /* 0x0000000000037919 */ /* 0x000e620000000000 */
[----:B------:R-:W-:Y:S02]  /*12dd0*/  VOTEU.ANY UR4, UPT, PT ;  /* 0x0000000000047886 */ /* 0x000fe400038e0100 */
[----:B0----5:R-:W1:Y:S08]  /*12de0*/  FLO.U32 R0, UR4 ;  /* 0x0000000400007d00 */ /* 0x021e7000080e0000 */
[----:B--2---:R-:W0:Y:S01]  /*12df0*/  POPC R5, UR4 ;  /* 0x0000000400057d09 */ /* 0x004e220008000000 */
[----:B-1----:R-:W-:-:S02]  /*12e00*/  ISETP.EQ.U32.AND P1, PT, R0, R3, PT ;  /* 0x000000030000720c */ /* 0x002fc40003f22070 */
[----:B------:R-:W0:Y:S11]  /*12e10*/  LDC.64 R2, c[0x0][0xc60] ;  /* 0x00031800ff027b82 */ /* 0x000e360000000a00 */
[----:B0-----:R-:W2:Y:S01]  /*12e20*/  @P1 ATOMG.E.ADD.STRONG.GPU PT, R3, desc[UR50][R2.64], R5 ;  /* 0x00000005020319a8 */ /* 0x001ea200081ee1f2 */
[----:B------:R-:W0:Y:S02]  /*12e30*/  S2R R4, SR_LTMASK ;  /* 0x0000000000047919 */ /* 0x000e240000003900 */
[----:B0-----:R-:W-:-:S04]  /*12e40*/  LOP3.LUT R4, R4, UR4, RZ, 0xc0, !PT ;  /* 0x0000000404047c12 */ /* 0x001fc8000f8ec0ff */
[----:B------:R-:W0:Y:S01]  /*12e50*/  POPC R7, R4 ;  /* 0x0000000400077309 */ /* 0x000e220000000000 */
[----:B--2---:R-:W0:Y:S02]  /*12e60*/  SHFL.IDX PT, R0, R3, R0, 0x1f ;  /* 0x00001f0003007589 */ /* 0x004e2400000e0000 */
[----:B0-----:R-:W-:-:S05]  /*12e70*/  IADD3 R0, R0, UR41, R7 ;  /* 0x0000002900007c10 */ /* 0x001fca000fffe007 */
[----:B------:R1:W-:Y:S02]  /*12e80*/  STL [R1+0x20], R0 ;  /* 0x0000200001007387 */ /* 0x0003e40000100800 */
.L_x_3385:
[----:B------:R-:W-:Y:S05]  /*12e90*/  BSYNC B0 ;  /* 0x0000000000007941 */ /* 0x000fea0003800000 */
.L_x_3384:
[----:B------:R-:W-:-:S06]  /*12ea0*/  UISETP.NE.AND UP0, UPT, UR39, 0x3, UPT ;  /* 0x000000032700788c */ /* 0x000fcc000bf05270 */
[----:B------:R-:W-:-:S13]  /*12eb0*/  PLOP3.LUT P1, PT, PT, PT, UP0, 0x80, 0x0 ;  /* 0x000000000000781c */ /* 0x000fda0003f2f008 */
[----:B------:R-:W-:Y:S05]  /*12ec0*/  @!P1 BRA `(.L_x_3386) ;  /* 0x0000000000049947 */ /* 0x000fea0003800000 */
[----:B------:R-:W-:Y:S01]  /*12ed0*/  BPT.TRAP 0x1 ;  /* 0x000000040000795c */ /* 0x000fe20000300000 */
.L_x_3386:
[----:B------:R-:W3:Y:S04]  /*12ee0*/  LDL R3, [R1+0xc] ;  /* 0x00000c0001037983 */ /* 0x000ee80000100800 */
[----:B------:R-:W4:Y:S01]  /*12ef0*/  LDL R2, [R1+0x4] ;  /* 0x0000040001027983 */ /* 0x000f220000100800 */
[----:B01---5:R-:W-:Y:S01]  /*12f00*/  IMAD.U32 R0, RZ, RZ, UR42 ;  /* 0x0000002aff007e24 */ /* 0x023fe2000f8e00ff */
[----:B------:R-:W-:Y:S04]  /*12f10*/  BSSY B0, `(.L_x_3387) ;  /* 0x0000007000007945 */ /* 0x000fe80003800000 */
[----:B------:R-:W-:-:S02]  /*12f20*/  ISETP.NE.AND P2, PT, R0, 0x3, PT ;  /* 0x000000030000780c */ /* 0x000fc40003f45270 */
[----:B---3--:R-:W-:-:S04]  /*12f30*/  LOP3.LUT R3, R3, 0x1, RZ, 0x3c, !PT ;  /* 0x0000000103037812 */ /* 0x008fc800078e3cff */
[----:B------:R-:W-:Y:S01]  /*12f40*/  SHF.L.U32 R3, R3, 0x1f, RZ ;  /* 0x0000001f03037819 */ /* 0x000fe200000006ff */
[----:B----4-:R-:W-:-:S04]  /*12f50*/  IMAD R0, R2, 0x8, R17 ;  /* 0x0000000802007824 */ /* 0x010fc800078e0211 */
[----:B------:R-:W0:Y:S02]  /*12f60*/  SYNCS.PHASECHK.TRANS64.TRYWAIT P1, [R0+URZ+0x33470], R3 ;  /* 0x03347003000075a7 */ /* 0x000e24000802017f */
[----:B0-----:R-:W-:Y:S05]  /*12f70*/  @!P1 BRA `(.L_x_3388) ;  /* 0x0000002400d89947 */ /* 0x001fea0003800000 */
.L_x_3438:
[----:B------:R-:W-:Y:S05]  /*12f80*/  BSYNC B0 ;  /* 0x0000000000007941 */ /* 0x000fea0003800000 */
.L_x_3387:
[----:B------:R-:W-:Y:S05]  /*12f90*/  @!P2 BRA `(.L_x_3389) ;  /* 0x000000000004a947 */ /* 0x000fea0003800000 */
[----:B------:R-:W-:Y:S01]  /*12fa0*/  BPT.TRAP 0x1 ;  /* 0x000000040000795c */ /* 0x000fe20000300000 */
.L_x_3389:
[----:B------:R-:W0:Y:S02]  /*12fb0*/  LDL R2, [R1+0xc] ;  /* 0x00000c0001027983 */ /* 0x000e240000100800 */
[----:B0-----:R-:W-:-:S04]  /*12fc0*/  SHF.L.U32 R3, R2, 0x1f, RZ ;  /* 0x0000001f02037819 */ /* 0x001fc800000006ff */
[----:B------:R-:W0:Y:S02]  /*12fd0*/  SYNCS.PHASECHK.TRANS64.TRYWAIT P1, [R0+URZ+0x33460], R3 ;  /* 0x03346003000075a7 */ /* 0x000e24000802017f */
[----:B0-----:R-:W-:Y:S05]  /*12fe0*/  @!P1 BRA `(.L_x_3390) ;  /* 0x0000002400d09947 */ /* 0x001fea0003800000 */
.L_x_3439:
[----:B------:R-:W3:Y:S04]  /*12ff0*/  LDL R2, [R1+0x4] ;  /* 0x0000040001027983 */ /* 0x000ee80000100800 */
[----:B------:R-:W4:Y:S01]  /*13000*/  LDL R15, [R1] ;  /* 0x00000000010f7983 */ /* 0x000f220000100800 */
[----:B------:R-:W-:Y:S05]  /*13010*/  WARPSYNC.ALL ;  /* 0x0000000000007948 */ /* 0x000fea0003800000 */
[----:B---3--:R-:W-:-:S04]  /*13020*/  IMAD R2, R2, 0x7800, RZ ;  /* 0x0000780002027824 */ /* 0x008fc800078e02ff */
[C---:B------:R-:W-:Y:S01]  /*13030*/  VIADD R13, R2.reuse, 0x2800 ;  /* 0x00002800020d7836 */ /* 0x040fe20000000000 */
[C---:B----4-:R-:W-:Y:S01]  /*13040*/  LOP3.LUT R4, R2.reuse, R15, RZ, 0xfc, !PT ;  /* 0x0000000f02047212 */ /* 0x050fe200078efcff */
[C---:B------:R-:W-:Y:S01]  /*13050*/  VIADD R20, R2.reuse, 0x5000 ;  /* 0x0000500002147836 */ /* 0x040fe20000000000 */
[C---:B0-----:R-:W-:Y:S01]  /*13060*/  LOP3.LUT R3, R2.reuse, R19, RZ, 0xfc, !PT ;  /* 0x0000001302037212 */ /* 0x041fe200078efcff */
[----:B------:R-:W-:Y:S02]  /*13070*/  VIADD R12, R2, 0x1000 ;  /* 0x00001000020c7836 */ /* 0x000fe40000000000 */
[----:B------:R-:W-:Y:S02]  /*13080*/  IMAD.IADD R4, R17, 0x1, R4 ;  /* 0x0000000111047824 */ /* 0x000fe400078e0204 */
[----:B------:R-:W-:Y:S02]  /*13090*/  IMAD.IADD R3, R18, 0x1, R3 ;  /* 0x0000000112037824 */ /* 0x000fe400078e0203 */
[----:B------:R-:W-:-:S02]  /*130a0*/  VIADD R14, R2, 0x1800 ;  /* 0x00001800020e7836 */ /* 0x000fc40000000000 */
[----:B--2---:R-:W0:Y:S01]  /*130b0*/  LDSM.16.MT88.4 R4, [R4+0xf200] ;  /* 0x00f200000404783b */ /* 0x004e220000004200 */
[----:B------:R-:W-:Y:S01]  /*130c0*/  VIADD R16, R2, 0x2000 ;  /* 0x0000200002107836 */ /* 0x000fe20000000000 */
[C-C-:B0-----:R-:W-:Y:S02]  /*130d0*/  PRMT R8, R4.reuse, 0x6420, R5.reuse ;  /* 0x0000642004087816 */ /* 0x141fe40000000005 */
[----:B------:R-:W-:Y:S02]  /*130e0*/  PRMT R9, R4, 0x7531, R5 ;  /* 0x0000753104097816 */ /* 0x000fe40000000005 */
[C-C-:B------:R-:W-:Y:S02]  /*130f0*/  PRMT R10, R6.reuse, 0x6420, R7.reuse ;  /* 0x00006420060a7816 */ /* 0x140fe40000000007 */
[----:B------:R-:W-:-:S05]  /*13100*/  PRMT R11, R6, 0x7531, R7 ;  /* 0x00007531060b7816 */ /* 0x000fca0000000007 */
[----:B------:R0:W-:Y:S02]  /*13110*/  STSM.16.M88.4 [R3], R8 ;  /* 0x0000000803007844 */ /* 0x0001e40000000200 */
[----:B0-----:R-:W-:-:S05]  /*13120*/  LOP3.LUT R3, R13, R15, RZ, 0xfc, !PT ;  /* 0x0000000f0d037212 */ /* 0x001fca00078efcff */
[----:B------:R-:W-:-:S05]  /*13130*/  IMAD.IADD R3, R17, 0x1, R3 ;  /* 0x0000000111037824 */ /* 0x000fca00078e0203 */
[----:B------:R0:W1:Y:S02]  /*13140*/  LDSM.16.MT88.4 R4, [R3+0xf200] ;  /* 0x00f200000304783b */ /* 0x0000640000004200 */
[----:B0-----:R-:W-:Y:S01]  /*13150*/  VIADD R3, R2, 0x800 ;  /* 0x0000080002037836 */ /* 0x001fe20000000000 */
[C-C-:B-1----:R-:W-:Y:S02]  /*13160*/  PRMT R8, R4.reuse, 0x6420, R5.reuse ;  /* 0x0000642004087816 */ /* 0x142fe40000000005 */
[----:B------:R-:W-:Y:S02]  /*13170*/  PRMT R9, R4, 0x7531, R5 ;  /* 0x0000753104097816 */ /* 0x000fe40000000005 */
[C---:B------:R-:W-:Y:S02]  /*13180*/  LOP3.LUT R4, R3.reuse, R19, RZ, 0xfc, !PT ;  /* 0x0000001303047212 */ /* 0x040fe400078efcff */
[C-C-:B------:R-:W-:Y:S02]  /*13190*/  PRMT R10, R6.reuse, 0x6420, R7.reuse ;  /* 0x00006420060a7816 */ /* 0x140fe40000000007 */
[----:B------:R-:W-:Y:S01]  /*131a0*/  PRMT R11, R6, 0x7531, R7 ;  /* 0x00007531060b7816 */ /* 0x000fe20000000007 */
[----:B------:R-:W-:Y:S01]  /*131b0*/  IMAD.IADD R4, R18, 0x1, R4 ;  /* 0x0000000112047824 */ /* 0x000fe200078e0204 */
[----:B------:R-:W-:-:S04]  /*131c0*/  LOP3.LUT R3, R3, R15, RZ, 0xfc, !PT ;  /* 0x0000000f03037212 */ /* 0x000fc800078efcff */
[----:B------:R0:W-:Y:S01]  /*131d0*/  STSM.16.M88.4 [R4], R8 ;  /* 0x0000000804007844 */ /* 0x0001e20000000200 */
[----:B------:R-:W-:Y:S01]  /*131e0*/  IMAD.IADD R3, R17, 0x1, R3 ;  /* 0x0000000111037824 */ /* 0x000fe200078e0203 */
[----:B0-----:R-:W-:-:S05]  /*131f0*/  LOP3.LUT R4, R20, R15, RZ, 0xfc, !PT ;  /* 0x0000000f14047212 */ /* 0x001fca00078efcff */
[----:B------:R-:W-:-:S06]  /*13200*/  IMAD.IADD R4, R17, 0x1, R4 ;  /* 0x0000000111047824 */ /* 0x000fcc00078e0204 */
[----:B------:R-:W0:Y:S02]  /*13210*/  LDSM.16.MT88.4 R4, [R4+0xf200] ;  /* 0x00f200000404783b */ /* 0x000e240000004200 */
[C-C-:B0-----:R-:W-:Y:S02]  /*13220*/  PRMT R8, R4.reuse, 0x6420, R5.reuse ;  /* 0x0000642004087816 */ /* 0x141fe40000000005 */
[----:B------:R-:W-:Y:S02]  /*13230*/  PRMT R9, R4, 0x7531, R5 ;  /* 0x0000753104097816 */ /* 0x000fe40000000005 */
[----:B------:R-:W-:Y:S02]  /*13240*/  LOP3.LUT R4, R12, R19, RZ, 0xfc, !PT ;  /* 0x000000130c047212 */ /* 0x000fe400078efcff */
[C-C-:B------:R-:W-:Y:S02]  /*13250*/  PRMT R10, R6.reuse, 0x6420, R7.reuse ;  /* 0x00006420060a7816 */ /* 0x140fe40000000007 */
[----:B------:R-:W-:Y:S01]  /*13260*/  PRMT R11, R6, 0x7531, R7 ;  /* 0x00007531060b7816 */ /* 0x000fe20000000007 */
[----:B------:R-:W-:-:S05]  /*13270*/  IMAD.IADD R4, R18, 0x1, R4 ;  /* 0x0000000112047824 */ /* 0x000fca00078e0204 */
[----:B------:R-:W-:Y:S04]  /*13280*/  STSM.16.M88.4 [R4], R8 ;  /* 0x0000000804007844 */ /* 0x000fe80000000200 */
[----:B------:R0:W1:Y:S02]  /*13290*/  LDSM.16.MT88.4 R4, [R3+0xf200] ;  /* 0x00f200000304783b */ /* 0x0000640000004200 */
[----:B0-----:R-:W-:-:S05]  /*132a0*/  LOP3.LUT R3, R14, R19, RZ, 0xfc, !PT ;  /* 0x000000130e037212 */ /* 0x001fca00078efcff */
[----:B------:R-:W-:Y:S01]  /*132b0*/  IMAD.IADD R3, R18, 0x1, R3 ;  /* 0x0000000112037824 */ /* 0x000fe200078e0203 */
[C-C-:B-1----:R-:W-:Y:S02]  /*132c0*/  PRMT R8, R4.reuse, 0x6420, R5.reuse ;  /* 0x0000642004087816 */ /* 0x142fe40000000005 */
[----:B------:R-:W-:Y:S02]  /*132d0*/  PRMT R9, R4, 0x7531, R5 ;  /* 0x0000753104097816 */ /* 0x000fe40000000005 */
[C-C-:B------:R-:W-:Y:S02]  /*132e0*/  PRMT R10, R6.reuse, 0x6420, R7.reuse ;  /* 0x00006420060a7816 */ /* 0x140fe40000000007 */
[----:B------:R-:W-:-:S05]  /*132f0*/  PRMT R11, R6, 0x7531, R7 ;  /* 0x00007531060b7816 */ /* 0x000fca0000000007 */
[----:B------:R0:W-:Y:S02]  /*13300*/  STSM.16.M88.4 [R3], R8 ;  /* 0x0000000803007844 */ /* 0x0001e40000000200 */
[----:B0-----:R-:W-:-:S05]  /*13310*/  VIADD R3, R2, 0x3000 ;  /* 0x0000300002037836 */ /* 0x001fca0000000000 */
[C---:B------:R-:W-:Y:S02]  /*13320*/  LOP3.LUT R4, R3.reuse, R15, RZ, 0xfc, !PT ;  /* 0x0000000f03047212 */ /* 0x040fe400078efcff */
[----:B------:R-:W-:-:S03]  /*13330*/  LOP3.LUT R3, R3, R19, RZ, 0xfc, !PT ;  /* 0x0000001303037212 */ /* 0x000fc600078efcff */
[----:B------:R-:W-:Y:S02]  /*13340*/  IMAD.IADD R4, R17, 0x1, R4 ;  /* 0x0000000111047824 */ /* 0x000fe400078e0204 */
[----:B------:R-:W-:-:S04]  /*13350*/  IMAD.IADD R3, R18, 0x1, R3 ;  /* 0x0000000112037824 */ /* 0x000fc800078e0203 */
[----:B------:R-:W0:Y:S02]  /*13360*/  LDSM.16.MT88.4 R4, [R4+0xf200] ;  /* 0x00f200000404783b */ /* 0x000e240000004200 */
[C-C-:B0-----:R-:W-:Y:S02]  /*13370*/  PRMT R8, R4.reuse, 0x6420, R5.reuse ;  /* 0x0000642004087816 */ /* 0x141fe40000000005 */
[----:B------:R-:W-:Y:S02]  /*13380*/  PRMT R9, R4, 0x7531, R5 ;  /* 0x0000753104097816 */ /* 0x000fe40000000005 */
[----:B------:R-:W-:Y:S02]  /*13390*/  LOP3.LUT R4, R16, R19, RZ, 0xfc, !PT ;  /* 0x0000001310047212 */ /* 0x000fe400078efcff */
[C-C-:B------:R-:W-:Y:S02]  /*133a0*/  PRMT R10, R6.reuse, 0x6420, R7.reuse ;  /* 0x00006420060a7816 */ /* 0x140fe40000000007 */
[----:B------:R-:W-:Y:S01]  /*133b0*/  PRMT R11, R6, 0x7531, R7 ;  /* 0x00007531060b7816 */ /* 0x000fe20000000007 */
[----:B------:R-:W-:-:S05]  /*133c0*/  IMAD.IADD R4, R18, 0x1, R4 ;  /* 0x0000000112047824 */ /* 0x000fca00078e0204 */
[----:B------:R0:W-:Y:S02]  /*133d0*/  STSM.16.M88.4 [R4], R8 ;  /* 0x0000000804007844 */ /* 0x0001e40000000200 */
[----:B0-----:R-:W-:Y:S02]  /*133e0*/  IMAD.MOV.U32 R11, RZ, RZ, R15 ;  /* 0x000000ffff0b7224 */ /* 0x001fe400078e000f */
[----:B------:R-:W-:-:S05]  /*133f0*/  VIADD R15, R2, 0x5800 ;  /* 0x00005800020f7836 */ /* 0x000fca0000000000 */
[----:B------:R-:W-:-:S05]  /*13400*/  LOP3.LUT R4, R15, R11, RZ, 0xfc, !PT ;  /* 0x0000000b0f047212 */ /* 0x000fca00078efcff */
[----:B------:R-:W-:-:S06]  /*13410*/  IMAD.IADD R4, R17, 0x1, R4 ;  /* 0x0000000111047824 */ /* 0x000fcc00078e0204 */
[----:B------:R-:W0:Y:S02]  /*13420*/  LDSM.16.MT88.4 R4, [R4+0xf200] ;  /* 0x00f200000404783b */ /* 0x000e240000004200 */
[C-C-:B0-----:R-:W-:Y:S02]  /*13430*/  PRMT R8, R4.reuse, 0x6420, R5.reuse ;  /* 0x0000642004087816 */ /* 0x141fe40000000005 */
[----:B------:R-:W-:Y:S01]  /*13440*/  PRMT R9, R4, 0x7531, R5 ;  /* 0x0000753104097816 */ /* 0x000fe20000000005 */
[----:B------:R-:W-:Y:S01]  /*13450*/  IMAD.MOV.U32 R5, RZ, RZ, R11 ;  /* 0x000000ffff057224 */ /* 0x000fe200078e000b */
[----:B------:R-:W-:Y:S01]  /*13460*/  LOP3.LUT R4, R13, R19, RZ, 0xfc, !PT ;  /* 0x000000130d047212 */ /* 0x000fe200078efcff */
[----:B------:R-:W-:Y:S01]  /*13470*/  VIADD R13, R2, 0x6000 ;  /* 0x00006000020d7836 */ /* 0x000fe20000000000 */
[C-C-:B------:R-:W-:Y:S02]  /*13480*/  PRMT R10, R6.reuse, 0x6420, R7.reuse ;  /* 0x00006420060a7816 */ /* 0x140fe40000000007 */
[----:B------:R-:W-:Y:S01]  /*13490*/  PRMT R11, R6, 0x7531, R7 ;  /* 0x00007531060b7816 */ /* 0x000fe20000000007 */
[----:B------:R-:W-:Y:S01]  /*134a0*/  IMAD.IADD R4, R18, 0x1, R4 ;  /* 0x0000000112047824 */ /* 0x000fe200078e0204 */
[----:B------:R-:W-:-:S04]  /*134b0*/  LOP3.LUT R12, R12, R5, RZ, 0xfc, !PT ;  /* 0x000000050c0c7212 */ /* 0x000fc800078efcff */
[----:B------:R0:W-:Y:S02]  /*134c0*/  STSM.16.M88.4 [R4], R8 ;  /* 0x0000000804007844 */ /* 0x0001e40000000200 */
[----:B0-----:R-:W-:Y:S02]  /*134d0*/  IMAD.IADD R4, R17, 0x1, R12 ;  /* 0x0000000111047824 */ /* 0x001fe400078e020c */
[----:B------:R-:W-:-:S04]  /*134e0*/  IMAD.MOV.U32 R12, RZ, RZ, R5 ;  /* 0x000000ffff0c7224 */ /* 0x000fc800078e0005 */
[----:B------:R-:W0:Y:S01]  /*134f0*/  LDSM.16.MT88.4 R4, [R4+0xf200] ;  /* 0x00f200000404783b */ /* 0x000e220000004200 */
[----:B------:R-:W-:Y:S02]  /*13500*/  LOP3.LUT R14, R14, R12, RZ, 0xfc, !PT ;  /* 0x0000000c0e0e7212 */ /* 0x000fe400078efcff */
[C-C-:B0-----:R-:W-:Y:S02]  /*13510*/  PRMT R8, R4.reuse, 0x6420, R5.reuse ;  /* 0x0000642004087816 */ /* 0x141fe40000000005 */
        /* <DEDUP_REMOVED lines=21> */
[----:B------:R-:W-:Y:S02]  /*13670*/  LOP3.LUT R4, R3, R19, RZ, 0xfc, !PT ;  /* 0x0000001303047212 */ /* 0x000fe400078efcff */
[C-C-:B------:R-:W-:Y:S02]  /*13680*/  PRMT R10, R6.reuse, 0x6420, R7.reuse ;  /* 0x00006420060a7816 */ /* 0x140fe40000000007 */
[----:B------:R-:W-:Y:S01]  /*13690*/  PRMT R11, R6, 0x7531, R7 ;  /* 0x00007531060b7816 */ /* 0x000fe20000000007 */
[----:B------:R-:W-:-:S05]  /*136a0*/  IMAD.IADD R4, R18, 0x1, R4 ;  /* 0x0000000112047824 */ /* 0x000fca00078e0204 */
[----:B------:R0:W-:Y:S02]  /*136b0*/  STSM.16.M88.4 [R4], R8 ;  /* 0x0000000804007844 */ /* 0x0001e40000000200 */
[----:B0-----:R-:W-:Y:S02]  /*136c0*/  IMAD.IADD R4, R17, 0x1, R14 ;  /* 0x0000000111047824 */ /* 0x001fe400078e020e */
[----:B------:R-:W-:Y:S02]  /*136d0*/  IMAD.MOV.U32 R14, RZ, RZ, R12 ;  /* 0x000000ffff0e7224 */ /* 0x000fe400078e000c */
[----:B------:R-:W-:Y:S02]  /*136e0*/  VIADD R12, R2, 0x4800 ;  /* 0x00004800020c7836 */ /* 0x000fe40000000000 */
[----:B------:R-:W0:Y:S01]  /*136f0*/  LDSM.16.MT88.4 R4, [R4+0xf200] ;  /* 0x00f200000404783b */ /* 0x000e220000004200 */
[-C--:B------:R-:W-:Y:S02]  /*13700*/  LOP3.LUT R3, R3, R14.reuse, RZ, 0xfc, !PT ;  /* 0x0000000e03037212 */ /* 0x080fe400078efcff */
[----:B------:R-:W-:-:S03]  /*13710*/  LOP3.LUT R16, R16, R14, RZ, 0xfc, !PT ;  /* 0x0000000e10107212 */ /* 0x000fc600078efcff */
[----:B------:R-:W-:Y:S01]  /*13720*/  IMAD.IADD R3, R17, 0x1, R3 ;  /* 0x0000000111037824 */ /* 0x000fe200078e0203 */
[C-C-:B0-----:R-:W-:Y:S02]  /*13730*/  PRMT R8, R4.reuse, 0x6420, R5.reuse ;  /* 0x0000642004087816 */ /* 0x141fe40000000005 */
[----:B------:R-:W-:Y:S02]  /*13740*/  PRMT R9, R4, 0x7531, R5 ;  /* 0x0000753104097816 */ /* 0x000fe40000000005 */
[----:B------:R-:W-:Y:S02]  /*13750*/  LOP3.LUT R4, R12, R19, RZ, 0xfc, !PT ;  /* 0x000000130c047212 */ /* 0x000fe400078efcff */
[C-C-:B------:R-:W-:Y:S02]  /*13760*/  PRMT R10, R6.reuse, 0x6420, R7.reuse ;  /* 0x00006420060a7816 */ /* 0x140fe40000000007 */
[----:B------:R-:W-:Y:S01]  /*13770*/  PRMT R11, R6, 0x7531, R7 ;  /* 0x00007531060b7816 */ /* 0x000fe20000000007 */
[----:B------:R-:W-:Y:S01]  /*13780*/  IMAD.IADD R4, R18, 0x1, R4 ;  /* 0x0000000112047824 */ /* 0x000fe200078e0204 */
[----:B------:R-:W-:-:S04]  /*13790*/  LOP3.LUT R12, R12, R14, RZ, 0xfc, !PT ;  /* 0x0000000e0c0c7212 */ /* 0x000fc800078efcff */
        /* <DEDUP_REMOVED lines=9> */
[C---:B0-----:R-:W-:Y:S02]  /*13830*/  VIADD R3, R2.reuse, 0x6800 ;  /* 0x0000680002037836 */ /* 0x041fe40000000000 */
[----:B------:R-:W-:-:S03]  /*13840*/  VIADD R2, R2, 0x7000 ;  /* 0x0000700002027836 */ /* 0x000fc60000000000 */
        /* <DEDUP_REMOVED lines=12> */
[----:B0-----:R-:W-:-:S06]  /*13910*/  IMAD.IADD R4, R17, 0x1, R16 ;  /* 0x0000000111047824 */ /* 0x001fcc00078e0210 */
        /* <DEDUP_REMOVED lines=15> */
[----:B------:R-:W-:Y:S01]  /*13a10*/  IMAD.IADD R6, R17, 0x1, R6 ;  /* 0x0000000111067824 */ /* 0x000fe200078e0206 */
[----:B------:R-:W-:-:S03]  /*13a20*/  LOP3.LUT R2, R2, R19, RZ, 0xfc, !PT ;  /* 0x0000001302027212 */ /* 0x000fc600078efcff */
[----:B------:R-:W-:Y:S02]  /*13a30*/  STSM.16.M88.4 [R3], R8 ;  /* 0x0000000803007844 */ /* 0x000fe40000000200 */
[----:B------:R-:W-:Y:S02]  /*13a40*/  IMAD.IADD R18, R18, 0x1, R2 ;  /* 0x0000000112127824 */ /* 0x000fe400078e0202 */
[----:B------:R-:W0:Y:S02]  /*13a50*/  LDSM.16.MT88.4 R4, [R6+0xf200] ;  /* 0x00f200000604783b */ /* 0x000e240000004200 */
        /* <DEDUP_REMOVED lines=13> */
.L_x_3391:
[----:B------:R-:W2:Y:S01]  /*13b30*/  LDL.LU R4, [R1+0x4] ;  /* 0x0000040001047983 */ /* 0x000ea20000300800 */
[----:B-1----:R2:W-:Y:S03]  /*13b40*/  SYNCS.ARRIVE.TRANS64.A1T0 RZ, [R0+URZ+0x33450], RZ ;  /* 0x033450ff00ff79a7 */ /* 0x0025e6000810003f */
[----:B------:R-:W3:Y:S01]  /*13b50*/  LDL.LU R3, [R1+0xc] ;  /* 0x00000c0001037983 */ /* 0x000ee20000300800 */
[----:B------:R-:W-:-:S05]  /*13b60*/  @!P0 VIADD R2, R0, 0x33480 ;  /* 0x0003348000028836 */ /* 0x000fca0000000000 */
[----:B------:R-:W-:Y:S01]  /*13b70*/  @!P0 PRMT R2, RZ, 0x654, R2 ;  /* 0x00000654ff028816 */ /* 0x000fe20000000002 */
[----:B------:R-:W-:Y:S06]  /*13b80*/  BAR.SYNC.DEFER_BLOCKING 0x2, 0x80 ;  /* 0x0082000000007b1d */ /* 0x000fec0000010000 */
[----:B------:R1:W-:Y:S01]  /*13b90*/  @!P0 SYNCS.ARRIVE.TRANS64.RED.A1T0 RZ, [R2+URZ], RZ ;  /* 0x000000ff02ff89a7 */ /* 0x0003e2000810043f */
[----:B--2---:R-:W-:-:S05]  /*13ba0*/  VIADD R0, R4, 0x1 ;  /* 0x0000000104007836 */ /* 0x004fca0000000000 */
[----:B------:R-:W-:-:S04]  /*13bb0*/  ISETP.NE.AND P0, PT, R0, 0x2, PT ;  /* 0x000000020000780c */ /* 0x000fc80003f05270 */
[----:B-1----:R-:W-:Y:S02]  /*13bc0*/  SEL R2, RZ, 0x1, P0 ;  /* 0x00000001ff027807 */ /* 0x002fe40000000000 */
[----:B------:R-:W-:Y:S02]  /*13bd0*/  SEL R0, R0, RZ, P0 ;  /* 0x000000ff00007207 */ /* 0x000fe40000000000 */
[----:B---3--:R-:W-:-:S03]  /*13be0*/  LOP3.LUT R3, R3, R2, RZ, 0x3c, !PT ;  /* 0x0000000203037212 */ /* 0x008fc600078e3cff */
[----:B------:R1:W-:Y:S04]  /*13bf0*/  STL [R1+0x4], R0 ;  /* 0x0000040001007387 */ /* 0x0003e80000100800 */
[----:B------:R1:W-:Y:S02]  /*13c00*/  STL [R1+0xc], R3 ;  /* 0x00000c0301007387 */ /* 0x0003e40000100800 */
.L_x_3334:
[----:B------:R-:W-:Y:S05]  /*13c10*/  BSYNC B7 ;  /* 0x0000000000077941 */ /* 0x000fea0003800000 */
.L_x_3332:
[----:B01----:R-:W2:Y:S02]  /*13c20*/  LDL R0, [R1+0x14] ;  /* 0x0000140001007983 */ /* 0x003ea40000100800 */
[----:B--2---:R-:W-:-:S13]  /*13c30*/  LOP3.LUT P0, RZ, R0, 0x2, RZ, 0xc0, !PT ;  /* 0x0000000200ff7812 */ /* 0x004fda000780c0ff */
        /* <DEDUP_REMOVED lines=13> */
.L_x_3392:
[----:B------:R-:W2:Y:S01]  /*13d10*/  LDL.LU R0, [R1+0x20] ;  /* 0x0000200001007983 */ /* 0x000ea20000300800 */
[----:B------:R-:W-:Y:S01]  /*13d20*/  ULDC UR4, c[0x0][0xc3c] ;  /* 0x00030f0000047ab9 */ /* 0x000fe20000000800 */
[----:B------:R-:W0:Y:S02]  /*13d30*/  S2R R2, SR_TID.X ;  /* 0x0000000000027919 */ /* 0x000e240000002100 */
[----:B0-----:R-:W-:-:S04]  /*13d40*/  LOP3.LUT R11, R2, 0x1f, RZ, 0xc0, !PT ;  /* 0x0000001f020b7812 */ /* 0x001fc800078ec0ff */
[C---:B------:R-:W-:Y:S01]  /*13d50*/  ISETP.NE.AND P0, PT, R11.reuse, 0x1f, PT ;  /* 0x0000001f0b00780c */ /* 0x040fe20003f05270 */
[----:B------:R-:W-:-:S05]  /*13d60*/  VIADD R6, R11, UR43 ;  /* 0x0000002b0b067c36 */ /* 0x000fca0008000000 */
[----:B------:R-:W-:Y:S01]  /*13d70*/  ISETP.GE.OR P1, PT, R6, UR4, !P0 ;  /* 0x0000000406007c0c */ /* 0x000fe2000c726670 */
[----:B------:R-:W-:Y:S02]  /*13d80*/  IMAD.MOV.U32 R7, RZ, RZ, RZ ;  /* 0x000000ffff077224 */ /* 0x000fe400078e00ff */
[----:B--2---:R-:W-:-:S10]  /*13d90*/  IMAD.MOV.U32 R10, RZ, RZ, R0 ;  /* 0x000000ffff0a7224 */ /* 0x004fd400078e0000 */
[----:B------:R-:W0:Y:S01]  /*13da0*/  @!P1 LDC.64 R2, c[0x0][0xc80] ;  /* 0x00032000ff029b82 */ /* 0x000e220000000a00 */
[----:B------:R-:W-:Y:S01]  /*13db0*/  IMAD.MOV.U32 R0, RZ, RZ, RZ ;  /* 0x000000ffff007224 */ /* 0x000fe200078e00ff */
[----:B------:R-:W-:Y:S01]  /*13dc0*/  ISETP.GE.U32.AND P2, PT, R11, 0x2, PT ;  /* 0x000000020b00780c */ /* 0x000fe20003f46070 */
[----:B------:R-:W-:-:S05]  /*13dd0*/  ULDC UR4, c[0x0][0xc3c] ;  /* 0x00030f0000047ab9 */ /* 0x000fca0000000800 */
[----:B------:R-:W1:Y:S01]  /*13de0*/  @!P1 LDC.64 R4, c[0x0][0xc78] ;  /* 0x00031e00ff049b82 */ /* 0x000e620000000a00 */
[----:B0-----:R-:W-:-:S05]  /*13df0*/  @!P1 IMAD.WIDE R2, R6, 0x4, R2 ;  /* 0x0000000406029825 */ /* 0x001fca00078e0202 */
[----:B------:R1:W2:Y:S02]  /*13e00*/  @!P1 LDG.E R0, desc[UR50][R2.64] ;  /* 0x0000003202009981 */ /* 0x0002a4000c1e1900 */
[----:B-1----:R-:W-:-:S05]  /*13e10*/  @!P1 IMAD.WIDE R2, R6, 0x4, R4 ;  /* 0x0000000406029825 */ /* 0x002fca00078e0204 */
[----:B------:R-:W2:Y:S01]  /*13e20*/  @!P1 LDG.E R7, desc[UR50][R2.64] ;  /* 0x0000003202079981 */ /* 0x000ea2000c1e1900 */
[C---:B------:R-:W-:Y:S02]  /*13e30*/  ISETP.NE.AND P1, PT, R11.reuse, RZ, PT ;  /* 0x000000ff0b00720c */ /* 0x040fe40003f25270 */
        /* <DEDUP_REMOVED lines=10> */
[----:B------:R-:W-:Y:S04]  /*13ee0*/  SHFL.IDX PT, R5, R10, 0x1, 0x1f ;  /* 0x00201f000a057f89 */ /* 0x000fe800000e0000 */
[----:B------:R-:W0:Y:S02]  /*13ef0*/  SHFL.UP PT, R8, R6, 0x4, RZ ;  /* 0x0480000006087989 */ /* 0x000e2400000e00ff */
[----:B0-----:R-:W-:-:S05]  /*13f00*/  SEL R3, R8, RZ, P3 ;  /* 0x000000ff08037207 */ /* 0x001fca0001800000 */
[----:B------:R-:W-:Y:S02]  /*13f10*/  IMAD.IADD R4, R6, 0x1, R3 ;  /* 0x0000000106047824 */ /* 0x000fe400078e0203 */
[----:B------:R-:W0:Y:S01]  /*13f20*/  LDC R3, c[0x0][0xc38] ;  /* 0x00030e00ff037b82 */ /* 0x000e220000000800 */
[----:B------:R-:W-:Y:S02]  /*13f30*/  IMAD.MOV.U32 R6, RZ, RZ, RZ ;  /* 0x000000ffff067224 */ /* 0x000fe400078e00ff */
[----:B------:R-:W1:Y:S02]  /*13f40*/  SHFL.UP PT, R2, R4, 0x8, RZ ;  /* 0x0500000004027989 */ /* 0x000e6400000e00ff */
[----:B-1----:R-:W-:-:S05]  /*13f50*/  SEL R9, R2, RZ, P4 ;  /* 0x000000ff02097207 */ /* 0x002fca0002000000 */
[----:B------:R-:W-:Y:S02]  /*13f60*/  IMAD.IADD R9, R4, 0x1, R9 ;  /* 0x0000000104097824 */ /* 0x000fe400078e0209 */
[----:B------:R-:W-:Y:S04]  /*13f70*/  SHFL.IDX PT, R4, R10, RZ, 0x1f ;  /* 0x00001fff0a047589 */ /* 0x000fe800000e0000 */
        /* <DEDUP_REMOVED lines=8> */
.L_x_3396:
[----:B------:R-:W-:-:S04]  /*14000*/  UIADD3 UR43, UR43, 0x1f, URZ ;  /* 0x0000001f2b2b7890 */ /* 0x000fc8000fffe03f */
[----:B------:R-:W-:-:S06]  /*14010*/  UISETP.GE.AND UP0, UPT, UR43, UR4, UPT ;  /* 0x000000042b00728c */ /* 0x000fcc000bf06270 */
[----:B------:R-:W-:-:S13]  /*14020*/  PLOP3.LUT P6, PT, PT, PT, UP0, 0x40, 0x0 ;  /* 0x000000000000781c */ /* 0x000fda0003fce808 */
[----:B------:R-:W-:Y:S05]  /*14030*/  @!P6 BRA `(.L_x_3395) ;  /* 0x0000000400b0e947 */ /* 0x000fea0003800000 */
[----:B------:R-:W0:Y:S02]  /*14040*/  S2R R0, SR_TID.X ;  /* 0x0000000000007919 */ /* 0x000e240000002100 */
        /* <DEDUP_REMOVED lines=33> */
.L_x_3394:
        /* <DEDUP_REMOVED lines=13> */
.L_x_3397:
[----:B0---4-:R-:W-:Y:S01]  /*14330*/  IMAD R8, R6, R3, R5 ;  /* 0x0000000306087224 */ /* 0x011fe200078e0205 */
[-C--:B-1----:R-:W-:Y:S01]  /*14340*/  IABS R5, R0.reuse ;  /* 0x0000000000057213 */ /* 0x082fe20000000000 */
[----:B------:R-:W-:Y:S02]  /*14350*/  UIADD3 UR43, UR4, UR43, URZ ;  /* 0x0000002b042b7290 */ /* 0x000fe4000fffe03f */
[----:B------:R-:W-:Y:S01]  /*14360*/  IMAD.IADD R4, R4, 0x1, -R8 ;  /* 0x0000000104047824 */ /* 0x000fe200078e0a08 */
[----:B---3--:R-:W0:Y:S01]  /*14370*/  I2F.RP R2, R5 ;  /* 0x0000000500027306 */ /* 0x008e220000209400 */
[----:B------:R1:W-:Y:S02]  /*14380*/  STL [R1+0x20], R8 ;  /* 0x0000200801007387 */ /* 0x0003e40000100800 */
[----:B-1----:R-:W-:-:S05]  /*14390*/  IABS R8, R0 ;  /* 0x0000000000087213 */ /* 0x002fca0000000000 */
[----:B0-----:R-:W0:Y:S01]  /*143a0*/  MUFU.RCP R2, R2 ;  /* 0x0000000200027308 */ /* 0x001e220000001000 */
[----:B------:R-:W-:Y:S02]  /*143b0*/  IMAD.MOV R8, RZ, RZ, -R8 ;  /* 0x000000ffff087224 */ /* 0x000fe400078e0a08 */
[----:B0-----:R-:W-:-:S05]  /*143c0*/  VIADD R2, R2, 0xffffffe ;  /* 0x0ffffffe02027836 */ /* 0x001fca0000000000 */
[----:B------:R-:W0:Y:S02]  /*143d0*/  F2I.FTZ.U32.TRUNC.NTZ R3, R2 ;  /* 0x0000000200037305 */ /* 0x000e24000021f000 */
        /* <DEDUP_REMOVED lines=31> */
[----:B------:R-:W-:Y:S02]  /*145d0*/  IMAD R3, R2, R8, R3 ;  /* 0x0000000802037224 */ /* 0x000fe400078e0203 */
[----:B------:R-:W-:-:S03]  /*145e0*/  IMAD.IADD R4, R4, 0x1, -R0 ;  /* 0x0000000104047824 */ /* 0x000fc600078e0a00 */
        /* <DEDUP_REMOVED lines=17> */
.L_x_3395:
[----:B------:R1:W-:Y:S01]  /*14700*/  STL [R1+0x20], R4 ;  /* 0x0000200401007387 */ /* 0x0003e20000100800 */
[----:B------:R-:W-:-:S03]  /*14710*/  ULDC UR43, c[0x0][0xc3c] ;  /* 0x00030f00002b7ab9 */ /* 0x000fc60000000800 */
[----:B------:R1:W-:Y:S04]  /*14720*/  STL [R1+0x24], RZ ;  /* 0x000024ff01007387 */ /* 0x0003e80000100800 */
[----:B------:R1:W-:Y:S02]  /*14730*/  STL [R1+0x28], RZ ;  /* 0x000028ff01007387 */ /* 0x0003e40000100800 */
.L_x_3398:
[----:B------:R-:W2:Y:S04]  /*14740*/  LDL R3, [R1+0x24] ;  /* 0x0000240001037983 */ /* 0x000ea80000100800 */
[----:B------:R-:W3:Y:S04]  /*14750*/  LDL R2, [R1+0x28] ;  /* 0x0000280001027983 */ /* 0x000ee80000100800 */
[----:B01----:R-:W4:Y:S01]  /*14760*/  LDL R4, [R1+0x20] ;  /* 0x0000200001047983 */ /* 0x003f220000100800 */
[----:B------:R-:W0:Y:S02]  /*14770*/  S2R R0, SR_TID.X ;  /* 0x0000000000007919 */ /* 0x000e240000002100 */
[----:B0-----:R-:W-:Y:S01]  /*14780*/  LOP3.LUT R0, R0, 0x1f, RZ, 0xc0, !PT ;  /* 0x0000001f00007812 */ /* 0x001fe200078ec0ff */
[----:B------:R-:W-:Y:S03]  /*14790*/  BAR.SYNC.DEFER_BLOCKING 0x4, 0x180 ;  /* 0x0106000000007b1d */ /* 0x000fe60000010000 */
[----:B------:R-:W-:-:S13]  /*147a0*/  ISETP.NE.AND P0, PT, R0, RZ, PT ;  /* 0x000000ff0000720c */ /* 0x000fda0003f05270 */
[----:B------:R-:W-:Y:S01]  /*147b0*/  @!P0 MOV R0, 0x400 ;  /* 0x0000040000008802 */ /* 0x000fe20000000f00 */
[----:B--2---:R-:W-:Y:S02]  /*147c0*/  IMAD.MOV.U32 R5, RZ, RZ, R3 ;  /* 0x000000ffff057224 */ /* 0x004fe400078e0003 */
[----:B------:R-:W0:Y:S01]  /*147d0*/  @!P0 S2R R3, SR_CgaCtaId ;  /* 0x0000000000038919 */ /* 0x000e220000008800 */
[----:B---3--:R-:W-:Y:S01]  /*147e0*/  IMAD.MOV.U32 R6, RZ, RZ, R2 ;  /* 0x000000ffff067224 */ /* 0x008fe200078e0002 */
[----:B0-----:R-:W-:Y:S01]  /*147f0*/  @!P0 LEA R17, R3, R0, 0x18 ;  /* 0x0000000003118211 */ /* 0x001fe200078ec0ff */
[----:B------:R-:W-:-:S04]  /*14800*/  IMAD.U32 R0, RZ, RZ, UR43 ;  /* 0x0000002bff007e24 */ /* 0x000fc8000f8e00ff */
[----:B------:R-:W-:-:S05]  /*14810*/  @!P0 IMAD.MOV.U32 R7, RZ, RZ, R0 ;  /* 0x000000ffff078224 */ /* 0x000fca00078e0000 */
[----:B----4-:R1:W-:Y:S01]  /*14820*/  @!P0 STS.128 [R17+0x334d0], R4 ;  /* 0x0334d00411008388 */ /* 0x0103e20000000c00 */
[----:B------:R-:W-:Y:S06]  /*14830*/  BAR.ARV 0x5, 0x180 ;  /* 0x0146000000007b1d */ /* 0x000fec0000002000 */
.L_x_3393:
[----:B------:R-:W-:Y:S02]  /*14840*/  ULDC UR4, c[0x0][0xc3c] ;  /* 0x00030f0000047ab9 */ /* 0x000fe40000000800 */
[----:B------:R-:W-:-:S06]  /*14850*/  UISETP.GE.AND UP0, UPT, UR43, UR4, UPT ;  /* 0x000000042b00728c */ /* 0x000fcc000bf06270 */
[----:B------:R-:W-:-:S13]  /*14860*/  PLOP3.LUT P0, PT, PT, PT, UP0, 0x80, 0x0 ;  /* 0x000000000000781c */ /* 0x000fda0003f0f008 */
[----:B------:R-:W-:Y:S05]  /*14870*/  @!P0 BRA `(.L_x_3399) ;  /* 0xffffffa800848947 */ /* 0x000fea000383ffff */
.L_x_3327:
        /* <DEDUP_REMOVED lines=12> */
.L_x_3440:
[----:B------:R-:W-:Y:S05]  /*14940*/  BSYNC B0 ;  /* 0x0000000000007941 */ /* 0x000fea0003800000 */
.L_x_3400:
[----:B------:R-:W-:-:S03]  /*14950*/  UMOV UR4, 0xffffffff ;  /* 0xffffffff00047882 */ /* 0x000fc60000000000 */
[----:B------:R-:W-:Y:S05]  /*14960*/  BRA.DIV UR4, `(.L_x_3402) ;  /* 0x0000000e04987947 */ /* 0x000fea000b800000 */
[----:B------:R-:W1:Y:S02]  /*14970*/  S2R R2, SR_TID.X ;  /* 0x0000000000027919 */ /* 0x000e640000002100 */
[----:B-1----:R-:W-:-:S04]  /*14980*/  SHF.R.U32.HI R2, RZ, 0x5, R2 ;  /* 0x00000005ff027819 */ /* 0x002fc80000011602 */
[----:B------:R-:W-:-:S05]  /*14990*/  LOP3.LUT R2, R2, 0x3, RZ, 0xc0, !PT ;  /* 0x0000000302027812 */ /* 0x000fca00078ec0ff */
[----:B------:R1:W2:Y:S02]  /*149a0*/  SHFL.IDX PT, R14, R2, RZ, 0x1f ;  /* 0x00001fff020e7589 */ /* 0x0002a400000e0000 */
.L_x_3443:
[----:B--2---:R-:W-:Y:S01]  /*149b0*/  ISETP.NE.AND P0, PT, R14, RZ, PT ;  /* 0x000000ff0e00720c */ /* 0x004fe20003f05270 */
[----:B------:R-:W-:-:S12]  /*149c0*/  BSSY B0, `(.L_x_3403) ;  /* 0x000002e000007945 */ /* 0x000fd80003800000 */
[----:B------:R-:W-:Y:S05]  /*149d0*/  @P0 BRA `(.L_x_3404) ;  /* 0x0000000000b00947 */ /* 0x000fea0003800000 */
[----:B------:R-:W-:-:S03]  /*149e0*/  UMOV UR4, 0xffffffff ;  /* 0xffffffff00047882 */ /* 0x000fc60000000000 */
[----:B------:R-:W-:Y:S05]  /*149f0*/  BRA.DIV UR4, `(.L_x_3405) ;  /* 0x0000000e04a87947 */ /* 0x000fea000b800000 */
[----:B------:R-:W-:-:S13]  /*14a00*/  ELECT P6, URZ, PT ;  /* 0x00000000003f782f */ /* 0x000fda00038c0000 */
.L_x_3446:
[----:B------:R-:W-:Y:S05]  /*14a10*/  @!P6 BRA `(.L_x_3404) ;  /* 0x0000000000a0e947 */ /* 0x000fea0003800000 */
[----:B------:R-:W-:-:S06]  /*14a20*/  ULOP3.LUT UR4, UR38, 0x2, URZ, 0xfc, !UPT ;  /* 0x0000000226047892 */ /* 0x000fcc000f8efc3f */
[----:B-1----:R-:W-:-:S05]  /*14a30*/  IMAD.U32 R2, RZ, RZ, UR4 ;  /* 0x00000004ff027e24 */ /* 0x002fca000f8e00ff */
[----:B------:R-:W-:-:S13]  /*14a40*/  ISETP.NE.AND P0, PT, R2, 0x3, PT ;  /* 0x000000030200780c */ /* 0x000fda0003f05270 */
[----:B------:R-:W-:Y:S05]  /*14a50*/  @!P0 BRA `(.L_x_3406) ;  /* 0x0000000000048947 */ /* 0x000fea0003800000 */
[----:B------:R-:W-:Y:S01]  /*14a60*/  BPT.TRAP 0x1 ;  /* 0x000000040000795c */ /* 0x000fe20000300000 */
.L_x_3406:
        /* <DEDUP_REMOVED lines=14> */
.L_x_3447:
[----:B------:R-:W1:Y:S02]  /*14b50*/  SYNCS.PHASECHK.TRANS64.TRYWAIT P1, [R7+URZ], R2 ;  /* 0x00000002070075a7 */ /* 0x000e64000802017f */
[----:B-1----:R-:W-:Y:S05]  /*14b60*/  @!P1 BRA `(.L_x_3408) ;  /* 0x0000000c00809947 */ /* 0x002fea0003800000 */
.L_x_3448:
[----:B------:R-:W-:Y:S05]  /*14b70*/  @!P0 BRA `(.L_x_3409) ;  /* 0x0000000000048947 */ /* 0x000fea0003800000 */
[----:B------:R-:W-:Y:S01]  /*14b80*/  BPT.TRAP 0x1 ;  /* 0x000000040000795c */ /* 0x000fe20000300000 */
.L_x_3409:
[----:B------:R-:W2:Y:S02]  /*14b90*/  LDL.LU R4, [R1+0x4] ;  /* 0x0000040001047983 */ /* 0x000ea40000300800 */
[----:B--2---:R-:W-:-:S04]  /*14ba0*/  IMAD R4, R4, 0x8, R0 ;  /* 0x0000000804047824 */ /* 0x004fc800078e0200 */
[----:B------:R-:W2:Y:S02]  /*14bb0*/  SYNCS.PHASECHK.TRANS64.TRYWAIT P1, [R4+URZ+0x33460], R5 ;  /* 0x03346005040075a7 */ /* 0x000ea4000802017f */
[----:B--2---:R-:W-:Y:S05]  /*14bc0*/  @!P1 BRA `(.L_x_3410) ;  /* 0x0000000c007c9947 */ /* 0x004fea0003800000 */
.L_x_3449:
[----:B------:R-:W-:Y:S05]  /*14bd0*/  @!P0 BRA `(.L_x_3411) ;  /* 0x0000000000048947 */ /* 0x000fea0003800000 */
[----:B------:R-:W-:Y:S01]  /*14be0*/  BPT.TRAP 0x1 ;  /* 0x000000040000795c */ /* 0x000fe20000300000 */
.L_x_3411:
[----:B------:R-:W-:-:S04]  /*14bf0*/  IMAD R3, R3, 0x8, R0 ;  /* 0x0000000803037824 */ /* 0x000fc800078e0200 */
[----:B------:R-:W3:Y:S02]  /*14c00*/  SYNCS.PHASECHK.TRANS64.TRYWAIT P1, [R3+URZ+0x33460], R2 ;  /* 0x03346002030075a7 */ /* 0x000ee4000802017f */
[----:B---3--:R-:W-:Y:S05]  /*14c10*/  @!P1 BRA `(.L_x_3412) ;  /* 0x0000000c007c9947 */ /* 0x008fea0003800000 */
.L_x_3450:
[----:B------:R-:W-:Y:S05]  /*14c20*/  @!P0 BRA `(.L_x_3413) ;  /* 0x0000000000048947 */ /* 0x000fea0003800000 */
[----:B------:R-:W-:Y:S01]  /*14c30*/  BPT.TRAP 0x1 ;  /* 0x000000040000795c */ /* 0x000fe20000300000 */
.L_x_3413:
[----:B------:R-:W4:Y:S02]  /*14c40*/  SYNCS.PHASECHK.TRANS64.TRYWAIT P0, [R4+URZ+0x33480], R5 ;  /* 0x03348005040075a7 */ /* 0x000f24000800017f */
[----:B----4-:R-:W-:Y:S05]  /*14c50*/  @!P0 BRA `(.L_x_3414) ;  /* 0x0000000c00808947 */ /* 0x010fea0003800000 */
.L_x_3415:
[----:B------:R0:W0:Y:S02]  /*14c60*/  SYNCS.PHASECHK.TRANS64.TRYWAIT P0, [R3+URZ+0x33480], R2 ;  /* 0x03348002030075a7 */ /* 0x000024000800017f */
[----:B0-----:R-:W-:Y:S05]  /*14c70*/  @!P0 NANOSLEEP.SYNCS 0x989680 ;  /* 0x009896800000895d */ /* 0x001fea0003900000 */
[----:B------:R-:W0:Y:S02]  /*14c80*/  @!P0 SYNCS.PHASECHK.TRANS64 P0, [R3+URZ+0x33480], R2 ;  /* 0x03348002030085a7 */ /* 0x000e24000800007f */
[----:B0-----:R-:W-:Y:S05]  /*14c90*/  @!P0 BRA `(.L_x_3415) ;  /* 0xfffffffc00f08947 */ /* 0x001fea000383ffff */
.L_x_3404:
[----:B------:R-:W-:Y:S05]  /*14ca0*/  BSYNC B0 ;  /* 0x0000000000007941 */ /* 0x000fea0003800000 */
.L_x_3403:
[----:B------:R-:W-:Y:S05]  /*14cb0*/  EXIT ;  /* 0x000000000000794d */ /* 0x000fea0003800000 */
.L_x_3276:
[----:B0-----:R0:W1:Y:S02]  /*14cc0*/  SYNCS.PHASECHK.TRANS64.TRYWAIT P1, [R0+URZ+0x33400], R3 ;  /* 0x03340003000075a7 */ /* 0x001064000802017f */
[----:B-1----:R-:W-:Y:S05]  /*14cd0*/  @!P1 NANOSLEEP.SYNCS 0x989680 ;  /* 0x009896800000995d */ /* 0x002fea0003900000 */
[----:B------:R-:W1:Y:S02]  /*14ce0*/  @!P1 SYNCS.PHASECHK.TRANS64 P1, [R0+URZ+0x33400], R3 ;  /* 0x03340003000095a7 */ /* 0x000e64000802007f */
[----:B-1----:R-:W-:Y:S05]  /*14cf0*/  @!P1 BRA `(.L_x_3276) ;  /* 0xfffffffc00f09947 */ /* 0x002fea000383ffff */
[----:B------:R-:W-:Y:S05]  /*14d00*/  BRA `(.L_x_3416) ;  /* 0xfffffed000ec7947 */ /* 0x000fea000383ffff */
.L_x_3280:
[----:B-1----:R1:W2:Y:S02]  /*14d10*/  SYNCS.PHASECHK.TRANS64.TRYWAIT P2, [R6+URZ+0x33430], R5 ;  /* 0x03343005060075a7 */ /* 0x0022a4000804017f */
[----:B--2---:R-:W-:Y:S05]  /*14d20*/  @!P2 NANOSLEEP.SYNCS 0x989680 ;  /* 0x009896800000a95d */ /* 0x004fea0003900000 */
[----:B------:R-:W2:Y:S02]  /*14d30*/  @!P2 SYNCS.PHASECHK.TRANS64 P2, [R6+URZ+0x33430], R5 ;  /* 0x033430050600a5a7 */ /* 0x000ea4000804007f */
[----:B--2---:R-:W-:Y:S05]  /*14d40*/  @!P2 BRA `(.L_x_3280) ;  /* 0xfffffffc00f0a947 */ /* 0x004fea000383ffff */
[----:B------:R-:W-:Y:S05]  /*14d50*/  BRA `(.L_x_3279) ;  /* 0xfffffed400147947 */ /* 0x000fea000383ffff */
.L_x_3285:
[----:B-1----:R-:W-:-:S04]  /*14d60*/  IMAD.U32 R5, RZ, RZ, UR6 ;  /* 0x00000006ff057e24 */ /* 0x002fc8000f8e00ff */
[----:B------:R1:W2:Y:S03]  /*14d70*/  SYNCS.PHASECHK.TRANS64.TRYWAIT P1, [R5+URZ+0x33430], R0 ;  /* 0x03343000050075a7 */ /* 0x0002a6000802017f */
[----:B--2---:R-:W-:Y:S05]  /*14d80*/  @!P1 NANOSLEEP.SYNCS 0x989680 ;  /* 0x009896800000995d */ /* 0x004fea0003900000 */
[----:B------:R-:W2:Y:S02]  /*14d90*/  @!P1 SYNCS.PHASECHK.TRANS64 P1, [R5+URZ+0x33430], R0 ;  /* 0x03343000050095a7 */ /* 0x000ea4000802007f */
[----:B--2---:R-:W-:Y:S05]  /*14da0*/  @!P1 BRA `(.L_x_3285) ;  /* 0xfffffffc00ec9947 */ /* 0x004fea000383ffff */
[----:B------:R-:W-:Y:S05]  /*14db0*/  BRA `(.L_x_3282) ;  /* 0xffffff0800b87947 */ /* 0x000fea000383ffff */
.L_x_3289:
[----:B-1----:R-:W-:-:S04]  /*14dc0*/  IMAD.U32 R2, RZ, RZ, UR6 ;  /* 0x00000006ff027e24 */ /* 0x002fc8000f8e00ff */
[----:B------:R1:W2:Y:S03]  /*14dd0*/  SYNCS.PHASECHK.TRANS64.TRYWAIT P1, [R2+URZ+0x33450], R0 ;  /* 0x03345000020075a7 */ /* 0x0002a6000802017f */
[----:B--2---:R-:W-:Y:S05]  /*14de0*/  @!P1 NANOSLEEP.SYNCS 0x989680 ;  /* 0x009896800000995d */ /* 0x004fea0003900000 */
[----:B------:R-:W2:Y:S02]  /*14df0*/  @!P1 SYNCS.PHASECHK.TRANS64 P1, [R2+URZ+0x33450], R0 ;  /* 0x03345000020095a7 */ /* 0x000ea4000802007f */
[----:B--2---:R-:W-:Y:S05]  /*14e00*/  @!P1 BRA `(.L_x_3289) ;  /* 0xfffffffc00ec9947 */ /* 0x004fea000383ffff */
[----:B------:R-:W-:Y:S05]  /*14e10*/  BRA `(.L_x_3286) ;  /* 0xffffff1400d07947 */ /* 0x000fea000383ffff */
.L_x_3295:
[----:B-1----:R1:W2:Y:S02]  /*14e20*/  SYNCS.PHASECHK.TRANS64.TRYWAIT P1, [R20+URZ+0x33450], R3 ;  /* 0x03345003140075a7 */ /* 0x0022a4000802017f */
[----:B--2---:R-:W-:Y:S05]  /*14e30*/  @!P1 NANOSLEEP.SYNCS 0x989680 ;  /* 0x009896800000995d */ /* 0x004fea0003900000 */
[----:B------:R-:W2:Y:S02]  /*14e40*/  @!P1 SYNCS.PHASECHK.TRANS64 P1, [R20+URZ+0x33450], R3 ;  /* 0x03345003140095a7 */ /* 0x000ea4000802007f */
[----:B--2---:R-:W-:Y:S05]  /*14e50*/  @!P1 BRA `(.L_x_3295) ;  /* 0xfffffffc00f09947 */ /* 0x004fea000383ffff */
[----:B------:R-:W-:Y:S05]  /*14e60*/  BRA `(.L_x_3294) ;  /* 0xffffff38005c7947 */ /* 0x000fea000383ffff */
.L_x_3343:
[----:B------:R-:W-:Y:S02]  /*14e70*/  IMAD.MOV.U32 R13, RZ, RZ, R0 ;  /* 0x000000ffff0d7224 */ /* 0x000fe400078e0000 */
[----:B------:R-:W-:Y:S02]  /*14e80*/  IMAD.MOV.U32 R12, RZ, RZ, RZ ;  /* 0x000000ffff0c7224 */ /* 0x000fe400078e00ff */
[----:B------:R-:W-:Y:S02]  /*14e90*/  IMAD.MOV.U32 R11, RZ, RZ, 0x1f ;  /* 0x0000001fff0b7424 */ /* 0x000fe400078e00ff */
[----:B------:R-:W-:-:S07]  /*14ea0*/  IMAD.MOV.U32 R15, RZ, RZ, -0x1 ;  /* 0xffffffffff0f7424 */ /* 0x000fce00078e00ff */
[----:B--2---:R-:W-:Y:S05]  /*14eb0*/  WARPSYNC.COLLECTIVE R15, `(.L_x_3417) ;  /* 0x000000000f087348 */ /* 0x004fea0003c00000 */
[----:B------:R0:W1:Y:S02]  /*14ec0*/  SHFL.IDX P6, R14, R13, R12, R11 ;  /* 0x0000000c0d0e7389 */ /* 0x00006400000c000b */
[----:B012---:R-:W-:Y:S01]  /*14ed0*/  ENDCOLLECTIVE ;  /* 0x000000000000791b */ /* 0x007fe20003800000 */
.L_x_3417:
[----:B------:R-:W-:Y:S05]  /*14ee0*/  BRA `(.L_x_3418) ;  /* 0xffffffb400047947 */ /* 0x000fea000383ffff */
.L_x_3345:
[----:B------:R-:W-:Y:S01]  /*14ef0*/  BSSY B0, `(.L_x_3419) ;  /* 0x0000006000007945 */ /* 0x000fe20003800000 */
[----:B------:R-:W-:-:S07]  /*14f00*/  IMAD.MOV.U32 R15, RZ, RZ, -0x1 ;  /* 0xffffffffff0f7424 */ /* 0x000fce00078e00ff */
[----:B--2---:R-:W-:Y:S05]  /*14f10*/  WARPSYNC.COLLECTIVE R15, `(.L_x_3420) ;  /* 0x000000000f0c7348 */ /* 0x004fea0003c00000 */
[----:B------:R-:W-:Y:S02]  /*14f20*/  ELECT P6, UR62, PT ;  /* 0x00000000003e782f */ /* 0x000fe400038c0000 */
[----:B------:R-:W-:Y:S01]  /*14f30*/  MOV R14, UR62 ;  /* 0x0000003e000e7c02 */ /* 0x000fe20008000f00 */
[----:B--2---:R-:W-:Y:S10]  /*14f40*/  ENDCOLLECTIVE ;  /* 0x000000000000791b */ /* 0x004ff40003800000 */
.L_x_3420:
[----:B------:R-:W-:Y:S05]  /*14f50*/  BSYNC B0 ;  /* 0x0000000000007941 */ /* 0x000fea0003800000 */
.L_x_3419:
[----:B------:R-:W-:Y:S05]  /*14f60*/  BRA `(.L_x_3421) ;  /* 0xffffffb400147947 */ /* 0x000fea000383ffff */
.L_x_3347:
[----:B0-----:R0:W1:Y:S02]  /*14f70*/  SYNCS.PHASECHK.TRANS64.TRYWAIT P0, [R3+URZ+0x33480], R2 ;  /* 0x03348002030075a7 */ /* 0x001064000800017f */
[----:B-1----:R-:W-:Y:S05]  /*14f80*/  @!P0 NANOSLEEP.SYNCS 0x989680 ;  /* 0x009896800000895d */ /* 0x002fea0003900000 */
[----:B------:R-:W1:Y:S02]  /*14f90*/  @!P0 SYNCS.PHASECHK.TRANS64 P0, [R3+URZ+0x33480], R2 ;  /* 0x03348002030085a7 */ /* 0x000e64000800007f */
[----:B-1----:R-:W-:Y:S05]  /*14fa0*/  @!P0 BRA `(.L_x_3347) ;  /* 0xfffffffc00f08947 */ /* 0x002fea000383ffff */
[----:B------:R-:W-:Y:S05]  /*14fb0*/  BRA `(.L_x_3422) ;  /* 0xffffffb400787947 */ /* 0x000fea000383ffff */
.L_x_3349:
[----:B-1----:R1:W2:Y:S02]  /*14fc0*/  SYNCS.PHASECHK.TRANS64.TRYWAIT P0, [R3+URZ+0x33440], R2 ;  /* 0x03344002030075a7 */ /* 0x0022a4000800017f */
[----:B--2---:R-:W-:Y:S05]  /*14fd0*/  @!P0 NANOSLEEP.SYNCS 0x989680 ;  /* 0x009896800000895d */ /* 0x004fea0003900000 */
[----:B------:R-:W2:Y:S02]  /*14fe0*/  @!P0 SYNCS.PHASECHK.TRANS64 P0, [R3+URZ+0x33440], R2 ;  /* 0x03344002030085a7 */ /* 0x000ea4000800007f */
[----:B--2---:R-:W-:Y:S05]  /*14ff0*/  @!P0 BRA `(.L_x_3349) ;  /* 0xfffffffc00f08947 */ /* 0x004fea000383ffff */
[----:B------:R-:W-:Y:S05]  /*15000*/  BRA `(.L_x_3423) ;  /* 0xffffffb800047947 */ /* 0x000fea000383ffff */
.L_x_3353:
[----:B------:R0:W5:Y:S01]  /*15010*/  LDL.LU R7, [R1+0x2c] ;  /* 0x00002c0001077983 */ /* 0x0001620000300800 */
[----:B------:R-:W-:Y:S02]  /*15020*/  IMAD.MOV.U32 R13, RZ, RZ, R2 ;  /* 0x000000ffff0d7224 */ /* 0x000fe400078e0002 */
[----:B------:R-:W-:Y:S02]  /*15030*/  IMAD.MOV.U32 R12, RZ, RZ, RZ ;  /* 0x000000ffff0c7224 */ /* 0x000fe400078e00ff */
[----:B------:R-:W-:Y:S02]  /*15040*/  IMAD.MOV.U32 R11, RZ, RZ, 0x1c1f ;  /* 0x00001c1fff0b7424 */ /* 0x000fe400078e00ff */
[----:B------:R-:W-:Y:S02]  /*15050*/  IMAD.MOV.U32 R15, RZ, RZ, -0x1 ;  /* 0xffffffffff0f7424 */ /* 0x000fe400078e00ff */
[----:B0-----:R-:W-:-:S07]  /*15060*/  IMAD.IADD R3, R10, 0x1, R5 ;  /* 0x000000010a037824 */ /* 0x001fce00078e0205 */
[----:B-----5:R-:W-:Y:S05]  /*15070*/  WARPSYNC.COLLECTIVE R15, `(.L_x_3424) ;  /* 0x000000000f087348 */ /* 0x020fea0003c00000 */
[----:B------:R0:W1:Y:S02]  /*15080*/  SHFL.IDX P6, R14, R13, R12, R11 ;  /* 0x0000000c0d0e7389 */ /* 0x00006400000c000b */
[----:B01---5:R-:W-:Y:S01]  /*15090*/  ENDCOLLECTIVE ;  /* 0x000000000000791b */ /* 0x023fe20003800000 */
.L_x_3424:
[----:B------:R-:W-:Y:S02]  /*150a0*/  VIADD R5, R3, 0x20 ;  /* 0x0000002003057836 */ /* 0x000fe40000000000 */
[----:B------:R-:W-:Y:S02]  /*150b0*/  IMAD.MOV.U32 R13, RZ, RZ, R0 ;  /* 0x000000ffff0d7224 */ /* 0x000fe400078e0000 */
[----:B------:R-:W-:Y:S02]  /*150c0*/  IMAD R4, R7, R6, RZ ;  /* 0x0000000607047224 */ /* 0x000fe400078e02ff */
[----:B------:R-:W-:-:S07]  /*150d0*/  IMAD.MOV.U32 R6, RZ, RZ, R14 ;  /* 0x000000ffff067224 */ /* 0x000fce00078e000e */
[----:B------:R-:W-:Y:S05]  /*150e0*/  WARPSYNC.COLLECTIVE R15, `(.L_x_3425) ;  /* 0x000000000f087348 */ /* 0x000fea0003c00000 */
[----:B------:R0:W1:Y:S02]  /*150f0*/  SHFL.IDX P6, R14, R13, R12, R11 ;  /* 0x0000000c0d0e7389 */ /* 0x00006400000c000b */
[----:B01----:R-:W-:Y:S01]  /*15100*/  ENDCOLLECTIVE ;  /* 0x000000000000791b */ /* 0x003fe20003800000 */
.L_x_3425:
[----:B------:R-:W-:Y:S01]  /*15110*/  ISETP.GE.AND P4, PT, R3, R4, PT ;  /* 0x000000040300720c */ /* 0x000fe20003f86270 */
[----:B------:R-:W-:Y:S02]  /*15120*/  IMAD.MOV.U32 R13, RZ, RZ, R2 ;  /* 0x000000ffff0d7224 */ /* 0x000fe400078e0002 */
[----:B------:R-:W-:Y:S02]  /*15130*/  IMAD.MOV.U32 R12, RZ, RZ, 0x1 ;  /* 0x00000001ff0c7424 */ /* 0x000fe400078e00ff */
[----:B------:R-:W-:-:S08]  /*15140*/  IMAD.MOV.U32 R7, RZ, RZ, R14 ;  /* 0x000000ffff077224 */ /* 0x000fd000078e000e */
[----:B------:R-:W-:Y:S05]  /*15150*/  WARPSYNC.COLLECTIVE R15, `(.L_x_3426) ;  /* 0x000000000f087348 */ /* 0x000fea0003c00000 */
[----:B------:R0:W1:Y:S02]  /*15160*/  SHFL.IDX P6, R14, R13, R12, R11 ;  /* 0x0000000c0d0e7389 */ /* 0x00006400000c000b */
[----:B01----:R-:W-:Y:S01]  /*15170*/  ENDCOLLECTIVE ;  /* 0x000000000000791b */ /* 0x003fe20003800000 */
.L_x_3426:
[----:B------:R-:W-:-:S05]  /*15180*/  @!P4 IADD3 R7, P3, R9, R7, RZ ;  /* 0x000000070907c210 */ /* 0x000fca0007f7e0ff */
[----:B------:R-:W-:Y:S01]  /*15190*/  @!P4 IMAD.X R6, RZ, RZ, R6, P3 ;  /* 0x000000ffff06c224 */ /* 0x000fe200018e0606 */
[----:B------:R-:W-:-:S04]  /*151a0*/  ISETP.GE.AND P3, PT, R5, R4, PT ;  /* 0x000000040500720c */ /* 0x000fc80003f66270 */
        /* <DEDUP_REMOVED lines=8> */
.L_x_3427:
[----:B------:R-:W-:Y:S01]  /*15230*/  @!PT LDS RZ, [RZ] ;  /* 0x00000000fffff984 */ /* 0x000fe20000000800 */
[----:B------:R-:W-:Y:S01]  /*15240*/  @!PT LDS RZ, [RZ] ;  /* 0x00000000fffff984 */ /* 0x000fe20000000800 */
[----:B------:R-:W-:Y:S01]  /*15250*/  @!PT LDS RZ, [RZ] ;  /* 0x00000000fffff984 */ /* 0x000fe20000000800 */
[----:B------:R-:W-:Y:S04]  /*15260*/  @!P4 LDGSTS.E.BYPASS.LTC128B.128 [R8+0x1e200], desc[UR50][R6.64], !P0 ;  /* 0x1e2000000608cfae */ /* 0x000fe8000c101d72 */
[----:B------:R-:W-:Y:S04]  /*15270*/  @!P4 LDGSTS.E.BYPASS.LTC128B.128 [R8+0x20200], desc[UR50][R6.64+0x40], !P1 ;  /* 0x202000400608cfae */ /* 0x000fe8000c901d72 */
[----:B------:R0:W-:Y:S01]  /*15280*/  @!P4 LDGSTS.E.BYPASS.LTC128B.128 [R8+0x22200], desc[UR50][R6.64+0x80], !P2 ;  /* 0x222000800608cfae */ /* 0x0001e2000d101d72 */
[----:B------:R-:W-:Y:S02]  /*15290*/  IMAD.MOV.U32 R13, RZ, RZ, R2 ;  /* 0x000000ffff0d7224 */ /* 0x000fe400078e0002 */
[----:B------:R-:W-:-:S02]  /*152a0*/  IMAD.MOV.U32 R12, RZ, RZ, 0x2 ;  /* 0x00000002ff0c7424 */ /* 0x000fc400078e00ff */
[----:B0-----:R-:W-:-:S07]  /*152b0*/  IMAD.MOV.U32 R6, RZ, RZ, R14 ;  /* 0x000000ffff067224 */ /* 0x001fce00078e000e */
[----:B------:R-:W-:Y:S05]  /*152c0*/  WARPSYNC.COLLECTIVE R15, `(.L_x_3428) ;  /* 0x000000000f087348 */ /* 0x000fea0003c00000 */
[----:B------:R0:W1:Y:S02]  /*152d0*/  SHFL.IDX P6, R14, R13, R12, R11 ;  /* 0x0000000c0d0e7389 */ /* 0x00006400000c000b */
[----:B01----:R-:W-:Y:S01]  /*152e0*/  ENDCOLLECTIVE ;  /* 0x000000000000791b */ /* 0x003fe20003800000 */
.L_x_3428:
[----:B------:R-:W-:-:S05]  /*152f0*/  @!P3 IADD3 R6, P4, R9, R6, RZ ;  /* 0x000000060906b210 */ /* 0x000fca0007f9e0ff */
[----:B------:R-:W-:-:S04]  /*15300*/  @!P3 IMAD.X R5, RZ, RZ, R5, P4 ;  /* 0x000000ffff05b224 */ /* 0x000fc800020e0605 */
[----:B------:R-:W-:Y:S02]  /*15310*/  @!P3 IMAD.MOV.U32 R7, RZ, RZ, R5 ;  /* 0x000000ffff07b224 */ /* 0x000fe400078e0005 */
[----:B------:R-:W-:Y:S02]  /*15320*/  VIADD R5, R3, 0x40 ;  /* 0x0000004003057836 */ /* 0x000fe40000000000 */
[----:B------:R-:W-:Y:S01]  /*15330*/  IMAD.MOV.U32 R13, RZ, RZ, R0 ;  /* 0x000000ffff0d7224 */ /* 0x000fe200078e0000 */
[----:B------:R-:W-:Y:S01]  /*15340*/  @!PT LDS RZ, [RZ] ;  /* 0x00000000fffff984 */ /* 0x000fe20000000800 */
[----:B------:R-:W-:Y:S01]  /*15350*/  @!PT LDS RZ, [RZ] ;  /* 0x00000000fffff984 */ /* 0x000fe20000000800 */
[----:B------:R-:W-:Y:S01]  /*15360*/  @!PT LDS RZ, [RZ] ;  /* 0x00000000fffff984 */ /* 0x000fe20000000800 */
[----:B------:R0:W-:Y:S04]  /*15370*/  @!P3 LDGSTS.E.BYPASS.LTC128B.128 [R8+0x1ea00], desc[UR50][R6.64], !P0 ;  /* 0x1ea000000608bfae */ /* 0x0001e8000c101d72 */
[----:B------:R0:W-:Y:S04]  /*15380*/  @!P3 LDGSTS.E.BYPASS.LTC128B.128 [R8+0x20a00], desc[UR50][R6.64+0x40], !P1 ;  /* 0x20a000400608bfae */ /* 0x0001e8000c901d72 */
[----:B------:R0:W-:Y:S01]  /*15390*/  @!P3 LDGSTS.E.BYPASS.LTC128B.128 [R8+0x22a00], desc[UR50][R6.64+0x80], !P2 ;  /* 0x22a000800608bfae */ /* 0x0001e2000d101d72 */
[----:B------:R-:W-:Y:S01]  /*153a0*/  ISETP.GE.AND P3, PT, R5, R4, PT ;  /* 0x000000040500720c */ /* 0x000fe20003f66270 */
[----:B------:R-:W-:-:S12]  /*153b0*/  IMAD.MOV.U32 R5, RZ, RZ, R14 ;  /* 0x000000ffff057224 */ /* 0x000fd800078e000e */
[----:B0-----:R-:W-:Y:S05]  /*153c0*/  WARPSYNC.COLLECTIVE R15, `(.L_x_3429) ;  /* 0x000000000f087348 */ /* 0x001fea0003c00000 */
[----:B------:R1:W2:Y:S02]  /*153d0*/  SHFL.IDX P6, R14, R13, R12, R11 ;  /* 0x0000000c0d0e7389 */ /* 0x0002a400000c000b */
[----:B012---:R-:W-:Y:S01]  /*153e0*/  ENDCOLLECTIVE ;  /* 0x000000000000791b */ /* 0x007fe20003800000 */
.L_x_3429:
[----:B------:R-:W-:Y:S02]  /*153f0*/  IMAD.MOV.U32 R13, RZ, RZ, R2 ;  /* 0x000000ffff0d7224 */ /* 0x000fe400078e0002 */
[----:B------:R-:W-:Y:S02]  /*15400*/  IMAD.MOV.U32 R12, RZ, RZ, 0x3 ;  /* 0x00000003ff0c7424 */ /* 0x000fe400078e00ff */
[----:B------:R-:W-:-:S07]  /*15410*/  IMAD.MOV.U32 R6, RZ, RZ, R14 ;  /* 0x000000ffff067224 */ /* 0x000fce00078e000e */
[----:B------:R-:W-:Y:S05]  /*15420*/  WARPSYNC.COLLECTIVE R15, `(.L_x_3430) ;  /* 0x000000000f087348 */ /* 0x000fea0003c00000 */
[----:B------:R0:W1:Y:S02]  /*15430*/  SHFL.IDX P6, R14, R13, R12, R11 ;  /* 0x0000000c0d0e7389 */ /* 0x00006400000c000b */
[----:B01----:R-:W-:Y:S01]  /*15440*/  ENDCOLLECTIVE ;  /* 0x000000000000791b */ /* 0x003fe20003800000 */
.L_x_3430:
[----:B------:R-:W-:-:S05]  /*15450*/  @!P3 IADD3 R6, P4, R9, R6, RZ ;  /* 0x000000060906b210 */ /* 0x000fca0007f9e0ff */
[----:B------:R-:W-:-:S04]  /*15460*/  @!P3 IMAD.X R5, RZ, RZ, R5, P4 ;  /* 0x000000ffff05b224 */ /* 0x000fc800020e0605 */
[----:B------:R-:W-:Y:S02]  /*15470*/  @!P3 IMAD.MOV.U32 R7, RZ, RZ, R5 ;  /* 0x000000ffff07b224 */ /* 0x000fe400078e0005 */
[----:B------:R-:W-:-:S03]  /*15480*/  IMAD.MOV.U32 R13, RZ, RZ, R0 ;  /* 0x000000ffff0d7224 */ /* 0x000fc600078e0000 */
[----:B------:R-:W-:Y:S01]  /*15490*/  @!PT LDS RZ, [RZ] ;  /* 0x00000000fffff984 */ /* 0x000fe20000000800 */
[----:B------:R-:W-:Y:S01]  /*154a0*/  @!PT LDS RZ, [RZ] ;  /* 0x00000000fffff984 */ /* 0x000fe20000000800 */
[----:B------:R-:W-:Y:S01]  /*154b0*/  @!PT LDS RZ, [RZ] ;  /* 0x00000000fffff984 */ /* 0x000fe20000000800 */
[----:B------:R0:W-:Y:S04]  /*154c0*/  @!P3 LDGSTS.E.BYPASS.LTC128B.128 [R8+0x1f200], desc[UR50][R6.64], !P0 ;  /* 0x1f2000000608bfae */ /* 0x0001e8000c101d72 */
[----:B------:R0:W-:Y:S01]  /*154d0*/  @!P3 LDGSTS.E.BYPASS.LTC128B.128 [R8+0x21200], desc[UR50][R6.64+0x40], !P1 ;  /* 0x212000400608bfae */ /* 0x0001e2000c901d72 */
[----:B------:R-:W-:-:S03]  /*154e0*/  IMAD.MOV.U32 R5, RZ, RZ, R14 ;  /* 0x000000ffff057224 */ /* 0x000fc600078e000e */
[----:B------:R0:W-:Y:S04]  /*154f0*/  @!P3 LDGSTS.E.BYPASS.LTC128B.128 [R8+0x23200], desc[UR50][R6.64+0x80], !P2 ;  /* 0x232000800608bfae */ /* 0x0001e8000d101d72 */
[----:B0-----:R-:W-:Y:S05]  /*15500*/  WARPSYNC.COLLECTIVE R15, `(.L_x_3431) ;  /* 0x000000000f087348 */ /* 0x001fea0003c00000 */
[----:B------:R1:W2:Y:S02]  /*15510*/  SHFL.IDX P6, R14, R13, R12, R11 ;  /* 0x0000000c0d0e7389 */ /* 0x0002a400000c000b */
[----:B012---:R-:W-:Y:S01]  /*15520*/  ENDCOLLECTIVE ;  /* 0x000000000000791b */ /* 0x007fe20003800000 */
.L_x_3431:
[----:B------:R-:W-:Y:S01]  /*15530*/  IMAD.MOV.U32 R0, RZ, RZ, R14 ;  /* 0x000000ffff007224 */ /* 0x000fe200078e000e */
[----:B------:R-:W-:Y:S06]  /*15540*/  BRA `(.L_x_3432) ;  /* 0xffffffbc00607947 */ /* 0x000fec000383ffff */
.L_x_3358:
[----:B0-----:R0:W1:Y:S02]  /*15550*/  SYNCS.PHASECHK.TRANS64.TRYWAIT P0, [R17+URZ+0x33420], R0 ;  /* 0x03342000110075a7 */ /* 0x001064000800017f */
[----:B-1----:R-:W-:Y:S05]  /*15560*/  @!P0 NANOSLEEP.SYNCS 0x989680 ;  /* 0x009896800000895d */ /* 0x002fea0003900000 */
[----:B------:R-:W1:Y:S02]  /*15570*/  @!P0 SYNCS.PHASECHK.TRANS64 P0, [R17+URZ+0x33420], R0 ;  /* 0x03342000110085a7 */ /* 0x000e64000800007f */
[----:B-1----:R-:W-:Y:S05]  /*15580*/  @!P0 BRA `(.L_x_3358) ;  /* 0xfffffffc00f08947 */ /* 0x002fea000383ffff */
[----:B------:R-:W-:Y:S05]  /*15590*/  BRA `(.L_x_3433) ;  /* 0xffffffbc00d07947 */ /* 0x000fea000383ffff */
.L_x_3364:
[----:B--2---:R2:W3:Y:S02]  /*155a0*/  SYNCS.PHASECHK.TRANS64.TRYWAIT P0, [R5+URZ+0x33480], R4 ;  /* 0x03348004050075a7 */ /* 0x0044e4000800017f */
[----:B---3--:R-:W-:Y:S05]  /*155b0*/  @!P0 NANOSLEEP.SYNCS 0x989680 ;  /* 0x009896800000895d */ /* 0x008fea0003900000 */
[----:B------:R-:W3:Y:S02]  /*155c0*/  @!P0 SYNCS.PHASECHK.TRANS64 P0, [R5+URZ+0x33480], R4 ;  /* 0x03348004050085a7 */ /* 0x000ee4000800007f */
[----:B---3--:R-:W-:Y:S05]  /*155d0*/  @!P0 BRA `(.L_x_3364) ;  /* 0xfffffffc00f08947 */ /* 0x008fea000383ffff */
[----:B------:R-:W-:Y:S05]  /*155e0*/  BRA `(.L_x_3434) ;  /* 0xffffffc0008c7947 */ /* 0x000fea000383ffff */
.L_x_3371:
[----:B-1----:R1:W3:Y:S02]  /*155f0*/  SYNCS.PHASECHK.TRANS64.TRYWAIT P0, [R5+URZ+0x33440], R4 ;  /* 0x03344004050075a7 */ /* 0x0022e4000800017f */
[----:B---3--:R-:W-:Y:S05]  /*15600*/  @!P0 NANOSLEEP.SYNCS 0x989680 ;  /* 0x009896800000895d */ /* 0x008fea0003900000 */
[----:B------:R-:W3:Y:S02]  /*15610*/  @!P0 SYNCS.PHASECHK.TRANS64 P0, [R5+URZ+0x33440], R4 ;  /* 0x03344004050085a7 */ /* 0x000ee4000800007f */
[----:B---3--:R-:W-:Y:S05]  /*15620*/  @!P0 BRA `(.L_x_3371) ;  /* 0xfffffffc00f08947 */ /* 0x008fea000383ffff */
[----:B------:R-:W-:Y:S05]  /*15630*/  BRA `(.L_x_3435) ;  /* 0xffffffc4008c7947 */ /* 0x000fea000383ffff */
.L_x_3379:
[----:B---3--:R3:W4:Y:S02]  /*15640*/  SYNCS.PHASECHK.TRANS64.TRYWAIT P0, [R3+URZ+0x33470], R4 ;  /* 0x03347004030075a7 */ /* 0x008724000800017f */
[----:B----4-:R-:W-:Y:S05]  /*15650*/  @!P0 NANOSLEEP.SYNCS 0x989680 ;  /* 0x009896800000895d */ /* 0x010fea0003900000 */
[----:B------:R-:W4:Y:S02]  /*15660*/  @!P0 SYNCS.PHASECHK.TRANS64 P0, [R3+URZ+0x33470], R4 ;  /* 0x03347004030085a7 */ /* 0x000f24000800007f */
[----:B----4-:R-:W-:Y:S05]  /*15670*/  @!P0 BRA `(.L_x_3379) ;  /* 0xfffffffc00f08947 */ /* 0x010fea000383ffff */
[----:B------:R-:W-:Y:S05]  /*15680*/  BRA `(.L_x_3436) ;  /* 0xffffffc800a07947 */ /* 0x000fea000383ffff */
.L_x_3381:
[----:B---3--:R3:W4:Y:S02]  /*15690*/  SYNCS.PHASECHK.TRANS64.TRYWAIT P0, [R3+URZ+0x33460], R4 ;  /* 0x03346004030075a7 */ /* 0x008724000800017f */
[----:B----4-:R-:W-:Y:S05]  /*156a0*/  @!P0 NANOSLEEP.SYNCS 0x989680 ;  /* 0x009896800000895d */ /* 0x010fea0003900000 */
[----:B------:R-:W4:Y:S02]  /*156b0*/  @!P0 SYNCS.PHASECHK.TRANS64 P0, [R3+URZ+0x33460], R4 ;  /* 0x03346004030085a7 */ /* 0x000f24000800007f */
[----:B----4-:R-:W-:Y:S05]  /*156c0*/  @!P0 BRA `(.L_x_3381) ;  /* 0xfffffffc00f08947 */ /* 0x010fea000383ffff */
[----:B------:R-:W-:Y:S05]  /*156d0*/  BRA `(.L_x_3437) ;  /* 0xffffffc800a87947 */ /* 0x000fea000383ffff */
.L_x_3388:
[----:B0-----:R0:W1:Y:S02]  /*156e0*/  SYNCS.PHASECHK.TRANS64.TRYWAIT P1, [R0+URZ+0x33470], R3 ;  /* 0x03347003000075a7 */ /* 0x001064000802017f */
[----:B-1----:R-:W-:Y:S05]  /*156f0*/  @!P1 NANOSLEEP.SYNCS 0x989680 ;  /* 0x009896800000995d */ /* 0x002fea0003900000 */
[----:B------:R-:W1:Y:S02]  /*15700*/  @!P1 SYNCS.PHASECHK.TRANS64 P1, [R0+URZ+0x33470], R3 ;  /* 0x03347003000095a7 */ /* 0x000e64000802007f */
[----:B-1----:R-:W-:Y:S05]  /*15710*/  @!P1 BRA `(.L_x_3388) ;  /* 0xfffffffc00f09947 */ /* 0x002fea000383ffff */
[----:B------:R-:W-:Y:S05]  /*15720*/  BRA `(.L_x_3438) ;  /* 0xffffffd800147947 */ /* 0x000fea000383ffff */
.L_x_3390:
[----:B0-----:R0:W1:Y:S02]  /*15730*/  SYNCS.PHASECHK.TRANS64.TRYWAIT P1, [R0+URZ+0x33460], R3 ;  /* 0x03346003000075a7 */ /* 0x001064000802017f */
[----:B-1----:R-:W-:Y:S05]  /*15740*/  @!P1 NANOSLEEP.SYNCS 0x989680 ;  /* 0x009896800000995d */ /* 0x002fea0003900000 */
[----:B------:R-:W1:Y:S02]  /*15750*/  @!P1 SYNCS.PHASECHK.TRANS64 P1, [R0+URZ+0x33460], R3 ;  /* 0x03346003000095a7 */ /* 0x000e64000802007f */
[----:B-1----:R-:W-:Y:S05]  /*15760*/  @!P1 BRA `(.L_x_3390) ;  /* 0xfffffffc00f09947 */ /* 0x002fea000383ffff */
[----:B------:R-:W-:Y:S05]  /*15770*/  BRA `(.L_x_3439) ;  /* 0xffffffd8001c7947 */ /* 0x000fea000383ffff */
.L_x_3401:
[----:B0-----:R0:W1:Y:S02]  /*15780*/  SYNCS.PHASECHK.TRANS64.TRYWAIT P0, [R0+URZ+0x33420], R3 ;  /* 0x03342003000075a7 */ /* 0x001064000800017f */
[----:B-1----:R-:W-:Y:S05]  /*15790*/  @!P0 NANOSLEEP.SYNCS 0x989680 ;  /* 0x009896800000895d */ /* 0x002fea0003900000 */
[----:B------:R-:W1:Y:S02]  /*157a0*/  @!P0 SYNCS.PHASECHK.TRANS64 P0, [R0+URZ+0x33420], R3 ;  /* 0x03342003000085a7 */ /* 0x000e64000800007f */
[----:B-1----:R-:W-:Y:S05]  /*157b0*/  @!P0 BRA `(.L_x_3401) ;  /* 0xfffffffc00f08947 */ /* 0x002fea000383ffff */
[----:B------:R-:W-:Y:S05]  /*157c0*/  BRA `(.L_x_3440) ;  /* 0xfffffff0005c7947 */ /* 0x000fea000383ffff */
.L_x_3402:
        /* <DEDUP_REMOVED lines=11> */
.L_x_3442:
[----:B------:R-:W-:Y:S05]  /*15880*/  BSYNC B0 ;  /* 0x0000000000007941 */ /* 0x000fea0003800000 */
.L_x_3441:
[----:B------:R-:W-:Y:S05]  /*15890*/  BRA `(.L_x_3443) ;  /* 0xfffffff000447947 */ /* 0x000fea000383ffff */
.L_x_3405:
[----:B------:R-:W-:Y:S01]  /*158a0*/  BSSY B1, `(.L_x_3444) ;  /* 0x0000006000017945 */ /* 0x000fe20003800000 */
[----:B------:R-:W-:-:S07]  /*158b0*/  IMAD.MOV.U32 R15, RZ, RZ, -0x1 ;  /* 0xffffffffff0f7424 */ /* 0x000fce00078e00ff */
[----:B01----:R-:W-:Y:S05]  /*158c0*/  WARPSYNC.COLLECTIVE R15, `(.L_x_3445) ;  /* 0x000000000f0c7348 */ /* 0x003fea0003c00000 */
[----:B------:R-:W-:Y:S02]  /*158d0*/  ELECT P6, UR62, PT ;  /* 0x00000000003e782f */ /* 0x000fe400038c0000 */
[----:B------:R-:W-:Y:S01]  /*158e0*/  MOV R14, UR62 ;  /* 0x0000003e000e7c02 */ /* 0x000fe20008000f00 */
[----:B01----:R-:W-:Y:S10]  /*158f0*/  ENDCOLLECTIVE ;  /* 0x000000000000791b */ /* 0x003ff40003800000 */
.L_x_3445:
[----:B------:R-:W-:Y:S05]  /*15900*/  BSYNC B1 ;  /* 0x0000000000017941 */ /* 0x000fea0003800000 */
.L_x_3444:
[----:B------:R-:W-:Y:S05]  /*15910*/  BRA `(.L_x_3446) ;  /* 0xfffffff0003c7947 */ /* 0x000fea000383ffff */
.L_x_3407:
[----:B0-----:R0:W1:Y:S02]  /*15920*/  SYNCS.PHASECHK.TRANS64.TRYWAIT P1, [R6+URZ], R5 ;  /* 0x00000005060075a7 */ /* 0x001064000802017f */
[----:B-1----:R-:W-:Y:S05]  /*15930*/  @!P1 NANOSLEEP.SYNCS 0x989680 ;  /* 0x009896800000995d */ /* 0x002fea0003900000 */
[----:B------:R-:W1:Y:S02]  /*15940*/  @!P1 SYNCS.PHASECHK.TRANS64 P1, [R6+URZ], R5 ;  /* 0x00000005060095a7 */ /* 0x000e64000802007f */
[----:B-1----:R-:W-:Y:S05]  /*15950*/  @!P1 BRA `(.L_x_3407) ;  /* 0xfffffffc00f09947 */ /* 0x002fea000383ffff */
[----:B------:R-:W-:Y:S05]  /*15960*/  BRA `(.L_x_3447) ;  /* 0xfffffff000787947 */ /* 0x000fea000383ffff */
.L_x_3408:
[----:B-1----:R1:W2:Y:S02]  /*15970*/  SYNCS.PHASECHK.TRANS64.TRYWAIT P1, [R7+URZ], R2 ;  /* 0x00000002070075a7 */ /* 0x0022a4000802017f */
[----:B--2---:R-:W-:Y:S05]  /*15980*/  @!P1 NANOSLEEP.SYNCS 0x989680 ;  /* 0x009896800000995d */ /* 0x004fea0003900000 */
[----:B------:R-:W2:Y:S02]  /*15990*/  @!P1 SYNCS.PHASECHK.TRANS64 P1, [R7+URZ], R2 ;  /* 0x00000002070095a7 */ /* 0x000ea4000802007f */
[----:B--2---:R-:W-:Y:S05]  /*159a0*/  @!P1 BRA `(.L_x_3408) ;  /* 0xfffffffc00f09947 */ /* 0x004fea000383ffff */
[----:B------:R-:W-:Y:S05]  /*159b0*/  BRA `(.L_x_3448) ;  /* 0xfffffff0006c7947 */ /* 0x000fea000383ffff */
.L_x_3410:
[----:B--2---:R2:W3:Y:S02]  /*159c0*/  SYNCS.PHASECHK.TRANS64.TRYWAIT P1, [R4+URZ+0x33460], R5 ;  /* 0x03346005040075a7 */ /* 0x0044e4000802017f */
[----:B---3--:R-:W-:Y:S05]  /*159d0*/  @!P1 NANOSLEEP.SYNCS 0x989680 ;  /* 0x009896800000995d */ /* 0x008fea0003900000 */
[----:B------:R-:W3:Y:S02]  /*159e0*/  @!P1 SYNCS.PHASECHK.TRANS64 P1, [R4+URZ+0x33460], R5 ;  /* 0x03346005040095a7 */ /* 0x000ee4000802007f */
[----:B---3--:R-:W-:Y:S05]  /*159f0*/  @!P1 BRA `(.L_x_3410) ;  /* 0xfffffffc00f09947 */ /* 0x008fea000383ffff */
[----:B------:R-:W-:Y:S05]  /*15a00*/  BRA `(.L_x_3449) ;  /* 0xfffffff000707947 */ /* 0x000fea000383ffff */
.L_x_3412:
[----:B---3--:R3:W4:Y:S02]  /*15a10*/  SYNCS.PHASECHK.TRANS64.TRYWAIT P1, [R3+URZ+0x33460], R2 ;  /* 0x03346002030075a7 */ /* 0x008724000802017f */
[----:B----4-:R-:W-:Y:S05]  /*15a20*/  @!P1 NANOSLEEP.SYNCS 0x989680 ;  /* 0x009896800000995d */ /* 0x010fea0003900000 */
[----:B------:R-:W4:Y:S02]  /*15a30*/  @!P1 SYNCS.PHASECHK.TRANS64 P1, [R3+URZ+0x33460], R2 ;  /* 0x03346002030095a7 */ /* 0x000f24000802007f */
[----:B----4-:R-:W-:Y:S05]  /*15a40*/  @!P1 BRA `(.L_x_3412) ;  /* 0xfffffffc00f09947 */ /* 0x010fea000383ffff */
[----:B------:R-:W-:Y:S05]  /*15a50*/  BRA `(.L_x_3450) ;  /* 0xfffffff000707947 */ /* 0x000fea000383ffff */
.L_x_3414:
[----:B----4-:R4:W0:Y:S02]  /*15a60*/  SYNCS.PHASECHK.TRANS64.TRYWAIT P0, [R4+URZ+0x33480], R5 ;  /* 0x03348005040075a7 */ /* 0x010824000800017f */
[----:B0-----:R-:W-:Y:S05]  /*15a70*/  @!P0 NANOSLEEP.SYNCS 0x989680 ;  /* 0x009896800000895d */ /* 0x001fea0003900000 */
[----:B------:R-:W0:Y:S02]  /*15a80*/  @!P0 SYNCS.PHASECHK.TRANS64 P0, [R4+URZ+0x33480], R5 ;  /* 0x03348005040085a7 */ /* 0x000e24000800007f */
[----:B0-----:R-:W-:Y:S05]  /*15a90*/  @!P0 BRA `(.L_x_3414) ;  /* 0xfffffffc00f08947 */ /* 0x001fea000383ffff */
[----:B------:R-:W-:Y:S05]  /*15aa0*/  BRA `(.L_x_3415) ;  /* 0xfffffff0006c7947 */ /* 0x000fea000383ffff */
.L_x_3451:
        /* <DEDUP_REMOVED lines=13> */
.L_x_13267:


//--------------------- .text._ZN7cutlass13device_kernelIN5flash11enable_sm90INS1_16FlashAttnFwdSm90INS1_25CollectiveMainloopFwdSm90ILi2EN4cute5tupleIJNS5_1CILi1EEES8_S8_EEENS6_IJNS7_ILi128EEENS7_ILi160EEENS7_ILi192EEEEEELi192ENS_12float_e4m3_tEfNS_4arch4Sm90ELb0ELb0ELb0ELb1ELb0ELb1ELb0ELb1ELb1ELb1ELb1ELb0EEENS1_21CollectiveEpilogueFwdINS6_IJSA_SC_SB_EEES9_NS_10bfloat16_tESG_Li256ELb1ELb1ELb1ELb1EEENS1_36VarlenDynamicPersistentTileSchedulerILi128ELi160ELi256ELi128ELb1ELb1ELb1ELb0ELb1ELb1EEEEEEEEEvNT_6ParamsE --------------------------
	.section	.text._ZN7cutlass13device_kernelIN5flash11enable_sm90INS1_16FlashAttnFwdSm90INS1_25CollectiveMainloopFwdSm90ILi2EN4cute5tupleIJNS5_1CILi1EEES8_S8_EEENS6_IJNS7_ILi128EEENS7_ILi160EEENS7_ILi192EEEEEELi192ENS_12float_e4m3_tEfNS_4arch4Sm90ELb0ELb0ELb0ELb1ELb0ELb1ELb0ELb1ELb1ELb1ELb1ELb0EEENS1_21CollectiveEpilogueFwdINS6_IJSA_SC_SB_EEES9_NS_10bfloat16_tESG_Li256ELb1ELb1ELb1ELb1EEENS1_36VarlenDynamicPersistentTileSchedulerILi128ELi160ELi256ELi128ELb1ELb1ELb1ELb0ELb1ELb1EEEEEEEEEvNT_6ParamsE,"ax",@progbits
	.align	128
.text._ZN7cutlass13device_kernelIN5flash11enable_sm90INS1_16FlashAttnFwdSm90INS1_25CollectiveMainloopFwdSm90ILi2EN4cute5tupleIJNS5_1CILi1EEES8_S8_EEENS6_IJNS7_ILi128EEENS7_ILi160EEENS7_ILi192EEEEEELi192ENS_12float_e4m3_tEfNS_4arch4Sm90ELb0ELb0ELb0ELb1ELb0ELb1ELb0ELb1ELb1ELb1ELb1ELb0EEENS1_21CollectiveEpilogueFwdINS6_IJSA_SC_SB_EEES9_NS_10bfloat16_tESG_Li256ELb1ELb1ELb1ELb1EEENS1_36VarlenDynamicPersistentTileSchedulerILi128ELi160ELi256ELi128ELb1ELb1ELb1ELb0ELb1ELb1EEEEEEEEEvNT_6ParamsE:
        .type           _ZN7cutlass13device_kernelIN5flash11enable_sm90INS1_16FlashAttnFwdSm90INS1_25CollectiveMainloopFwdSm90ILi2EN4cute5tupleIJNS5_1CILi1EEES8_S8_EEENS6_IJNS7_ILi128EEENS7_ILi160EEENS7_ILi192EEEEEELi192ENS_12float_e4m3_tEfNS_4arch4Sm90ELb0ELb0ELb0ELb1ELb0ELb1ELb0ELb1ELb1ELb1ELb1ELb0EEENS1_21CollectiveEpilogueFwdINS6_IJSA_SC_SB_EEES9_NS_10bfloat16_tESG_Li256ELb1ELb1ELb1ELb1EEENS1_36VarlenDynamicPersistentTileSchedulerILi128ELi160ELi256ELi128ELb1ELb1ELb1ELb0ELb1ELb1EEEEEEEEEvNT_6ParamsE,@function
        .size           _ZN7cutlass13device_kernelIN5flash11enable_sm90INS1_16FlashAttnFwdSm90INS1_25CollectiveMainloopFwdSm90ILi2EN4cute5tupleIJNS5_1CILi1EEES8_S8_EEENS6_IJNS7_ILi128EEENS7_ILi160EEENS7_ILi192EEEEEELi192ENS_12float_e4m3_tEfNS_4arch4Sm90ELb0ELb0ELb0ELb1ELb0ELb1ELb0ELb1ELb1ELb1ELb1ELb0EEENS1_21CollectiveEpilogueFwdINS6_IJSA_SC_SB_EEES9_NS_10bfloat16_tESG_Li256ELb1ELb1ELb1ELb1EEENS1_36VarlenDynamicPersistentTileSchedulerILi128ELi160ELi256ELi128ELb1ELb1ELb1ELb0ELb1ELb1EEEEEEEEEvNT_6ParamsE,(.L_x_13268 - _ZN7cutlass13device_kernelIN5flash11enable_sm90INS1_16FlashAttnFwdSm90INS1_25CollectiveMainloopFwdSm90ILi2EN4cute5tupleIJNS5_1CILi1EEES8_S8_EEENS6_IJNS7_ILi128EEENS7_ILi160EEENS7_ILi192EEEEEELi192ENS_12float_e4m3_tEfNS_4arch4Sm90ELb0ELb0ELb0ELb1ELb0ELb1ELb0ELb1ELb1ELb1ELb1ELb0EEENS1_21CollectiveEpilogueFwdINS6_IJSA_SC_SB_EEES9_NS_10bfloat16_tESG_Li256ELb1ELb1ELb1ELb1EEENS1_36VarlenDynamicPersistentTileSchedulerILi128ELi160ELi256ELi128ELb1ELb1ELb1ELb0ELb1ELb1EEEEEEEEEvNT_6ParamsE)
        .other          _ZN7cutlass13device_kernelIN5flash11enable_sm90INS1_16FlashAttnFwdSm90INS1_25CollectiveMainloopFwdSm90ILi2EN4cute5tupleIJNS5_1CILi1EEES8_S8_EEENS6_IJNS7_ILi128EEENS7_ILi160EEENS7_ILi192EEEEEELi192ENS_12float_e4m3_tEfNS_4arch4Sm90ELb0ELb0ELb0ELb1ELb0ELb1ELb0ELb1ELb1ELb1ELb1ELb0EEENS1_21CollectiveEpilogueFwdINS6_IJSA_SC_SB_EEES9_NS_10bfloat16_tESG_Li256ELb1ELb1ELb1ELb1EEENS1_36VarlenDynamicPersistentTileSchedulerILi128ELi160ELi256ELi128ELb1ELb1ELb1ELb0ELb1ELb1EEEEEEEEEvNT_6ParamsE,@"STO_CUDA_ENTRY STV_DEFAULT"
_ZN7cutlass13device_kernelIN5flash11enable_sm90INS1_16FlashAttnFwdSm90INS1_25CollectiveMainloopFwdSm90ILi2EN4cute5tupleIJNS5_1CILi1EEES8_S8_EEENS6_IJNS7_ILi128EEENS7_ILi160EEENS7_ILi192EEEEEELi192ENS_12float_e4m3_tEfNS_4arch4Sm90ELb0ELb0ELb0ELb1ELb0ELb1ELb0ELb1ELb1ELb1ELb1ELb0EEENS1_21CollectiveEpilogueFwdINS6_IJSA_SC_SB_EEES9_NS_10bfloat16_tESG_Li256ELb1ELb1ELb1ELb1EEENS1_36VarlenDynamicPersistentTileSchedulerILi128ELi160ELi256ELi128ELb1ELb1ELb1ELb0ELb1ELb1EEEEEEEEEvNT_6ParamsE:
        /* <DEDUP_REMOVED lines=24> */
.L_x_3453:
[----:B------:R-:W-:Y:S05]  /*0180*/  BSYNC B0 ;  /* 0x0000000000007941 */ /* 0x000fea0003800000 */
.L_x_3452:
        /* <DEDUP_REMOVED lines=41> */
.L_x_3454:
        /* <DEDUP_REMOVED lines=22> */
.L_x_3455:
        /* <DEDUP_REMOVED lines=18> */
.L_x_3456:
        /* <DEDUP_REMOVED lines=22> */
.L_x_3457:
        /* <DEDUP_REMOVED lines=22> */
.L_x_3458:
        /* <DEDUP_REMOVED lines=8> */
.L_x_3461:
        /* <DEDUP_REMOVED lines=24> */
[----:B------:R-:W-:Y:S01]  /*0b60*/  R2UR UR52, R16 ;  /* 0x00000000103472ca */ /* 0x000fe200000e0000 */
[----:B------:R-:W-:Y:S01]  /*0b70*/  IMAD.MOV.U32 R221, RZ, RZ, RZ ;  /* 0x000000ffffdd7224 */ /* 0x000fe200078e00ff */
[----:B------:R-:W-:Y:S01]  /*0b80*/  ULOP3.LUT UR53, UR36, 0x1, URZ, 0xfc, !UPT ;  /* 0x0000000124357892 */ /* 0x000fe2000f8efc3f */
[----:B------:R-:W-:Y:S01]  /*0b90*/  IMAD.MOV.U32 R230, RZ, RZ, RZ ;  /* 0x000000ffffe67224 */ /* 0x000fe200078e00ff */
[----:B------:R-:W-:Y:S01]  /*0ba0*/  UMOV UR43, URZ ;  /* 0x0000003f002b7c82 */ /* 0x000fe20008000000 */
[----:B------:R-:W-:-:S08]  /*0bb0*/  IMAD.MOV.U32 R152, RZ, RZ, RZ ;  /* 0x000000ffff987224 */ /* 0x000fd000078e00ff */
[----:B------:R-:W-:Y:S01]  /*0bc0*/  UIADD3 UR52, UR52, 0x1e200, URZ ;  /* 0x0001e20034347890 */ /* 0x000fe2000fffe03f */
[----:B0-----:R-:W-:-:S05]  /*0bd0*/  VIADD R0, R0, 0xffffff80 ;  /* 0xffffff8000007836 */ /* 0x001fca0000000000 */
[----:B------:R-:W-:Y:S02]  /*0be0*/  SHF.R.S32.HI R3, RZ, 0x1f, R0 ;  /* 0x0000001fff037819 */ /* 0x000fe40000011400 */
[-C--:B------:R-:W-:Y:S02]  /*0bf0*/  LEA.HI R5, R0, R0.reuse, RZ, 0x1 ;  /* 0x0000000000057211 */ /* 0x080fe400078f08ff */
[CC--:B------:R-:W-:Y:S02]  /*0c00*/  LEA.HI R6, R3.reuse, R0.reuse, RZ, 0x5 ;  /* 0x0000000003067211 */ /* 0x0c0fe400078f28ff */
[CC--:B------:R-:W-:Y:S02]  /*0c10*/  LEA.HI R2, R3.reuse, R0.reuse, RZ, 0x7 ;  /* 0x0000000003027211 */ /* 0x0c0fe400078f38ff */
[CC--:B------:R-:W-:Y:S01]  /*0c20*/  LEA.HI R8, R3.reuse, R0.reuse, RZ, 0x4 ;  /* 0x0000000003087211 */ /* 0x0c0fe200078f20ff */
[----:B------:R-:W-:Y:S01]  /*0c30*/  IMAD.SHL.U32 R6, R6, 0x20, RZ ;  /* 0x0000002006067824 */ /* 0x000fe200078e00ff */
[----:B------:R-:W-:-:S02]  /*0c40*/  LEA.HI R4, R3, R0, RZ, 0x2 ;  /* 0x0000000003047211 */ /* 0x000fc400078f10ff */
[----:B------:R-:W-:Y:S02]  /*0c50*/  LOP3.LUT R7, R8, 0x3fffff0, RZ, 0xc0, !PT ;  /* 0x03fffff008077812 */ /* 0x000fe400078ec0ff */
[----:B------:R-:W-:Y:S02]  /*0c60*/  LOP3.LUT R9, R2, 0xffffff80, RZ, 0xc0, !PT ;  /* 0xffffff8002097812 */ /* 0x000fe400078ec0ff */
[----:B------:R-:W-:Y:S01]  /*0c70*/  LOP3.LUT R3, R5, 0xfffffffe, RZ, 0xc0, !PT ;  /* 0xfffffffe05037812 */ /* 0x000fe200078ec0ff */
[----:B------:R-:W-:Y:S01]  /*0c80*/  IMAD.IADD R7, R0, 0x1, -R7 ;  /* 0x0000000100077824 */ /* 0x000fe200078e0a07 */
[----:B------:R-:W-:Y:S01]  /*0c90*/  LOP3.LUT R11, R4, 0xfffffffc, RZ, 0xc0, !PT ;  /* 0xfffffffc040b7812 */ /* 0x000fe200078ec0ff */
[----:B------:R-:W-:Y:S01]  /*0ca0*/  IMAD.IADD R15, R0, 0x1, -R9 ;  /* 0x00000001000f7824 */ /* 0x000fe200078e0a09 */
[----:B------:R-:W-:Y:S01]  /*0cb0*/  LOP3.LUT R6, R6, 0xfffffc00, RZ, 0xc0, !PT ;  /* 0xfffffc0006067812 */ /* 0x000fe200078ec0ff */
[C---:B------:R-:W-:Y:S01]  /*0cc0*/  IMAD.IADD R18, R0.reuse, 0x1, -R3 ;  /* 0x0000000100127824 */ /* 0x040fe200078e0a03 */
[----:B------:R-:W-:Y:S01]  /*0cd0*/  SHF.R.S32.HI R220, RZ, 0x1, R5 ;  /* 0x00000001ffdc7819 */ /* 0x000fe20000011405 */
[----:B------:R-:W-:Y:S01]  /*0ce0*/  IMAD.IADD R10, R0, 0x1, -R11 ;  /* 0x00000001000a7824 */ /* 0x000fe200078e0a0b */
[----:B------:R-:W-:Y:S01]  /*0cf0*/  SHF.R.S32.HI R9, RZ, 0x4, R8 ;  /* 0x00000004ff097819 */ /* 0x000fe20000011408 */
[----:B------:R-:W-:Y:S01]  /*0d00*/  IMAD R11, R7, 0x40, R6 ;  /* 0x00000040070b7824 */ /* 0x000fe200078e0206 */
[----:B------:R-:W-:Y:S01]  /*0d10*/  SHF.R.S32.HI R3, RZ, 0x7, R2 ;  /* 0x00000007ff037819 */ /* 0x000fe20000011402 */
[----:B------:R-:W-:Y:S01]  /*0d20*/  STL [R1+0x78], R15 ;  /* 0x0000780f01007387 */ /* 0x000fe20000100800 */
[----:B------:R-:W-:Y:S01]  /*0d30*/  LEA.HI R6, R5, R220, RZ, 0x1 ;  /* 0x000000dc05067211 */ /* 0x000fe200078f08ff */
[----:B------:R-:W-:Y:S01]  /*0d40*/  IMAD.SHL.U32 R22, R18, 0x8, RZ ;  /* 0x0000000812167824 */ /* 0x000fe200078e00ff */
[----:B------:R-:W-:Y:S01]  /*0d50*/  LEA.HI R8, R8, R9, RZ, 0x1 ;  /* 0x0000000908087211 */ /* 0x000fe200078f08ff */
[----:B------:R-:W-:Y:S01]  /*0d60*/  VIADD R17, R220, 0x80 ;  /* 0x00000080dc117836 */ /* 0x000fe20000000000 */
[--C-:B------:R-:W-:Y:S01]  /*0d70*/  SHF.R.S32.HI R0, RZ, 0x2, R4.reuse ;  /* 0x00000002ff007819 */ /* 0x100fe20000011404 */
[C---:B------:R-:W-:Y:S01]  /*0d80*/  VIADD R222, R22.reuse, 0x40 ;  /* 0x0000004016de7836 */ /* 0x040fe20000000000 */
[----:B------:R-:W-:Y:S01]  /*0d90*/  SHF.R.S32.HI R5, RZ, 0x1f, R4 ;  /* 0x0000001fff057819 */ /* 0x000fe20000011404 */
[----:B------:R-:W-:Y:S01]  /*0da0*/  VIADD R223, R22, 0x20 ;  /* 0x0000002016df7836 */ /* 0x000fe20000000000 */
[----:B------:R-:W-:Y:S01]  /*0db0*/  LEA.HI R2, R2, R3, RZ, 0x1 ;  /* 0x0000000302027211 */ /* 0x000fe200078f08ff */
[----:B------:R-:W-:Y:S01]  /*0dc0*/  IMAD.SHL.U32 R18, R18, 0x10, RZ ;  /* 0x0000001012127824 */ /* 0x000fe200078e00ff */
[----:B------:R-:W-:Y:S01]  /*0dd0*/  LOP3.LUT R8, R8, 0x1ffffffe, RZ, 0xc0, !PT ;  /* 0x1ffffffe08087812 */ /* 0x000fe200078ec0ff */
[C---:B------:R-:W-:Y:S01]  /*0de0*/  VIADD R224, R22.reuse, 0x10 ;  /* 0x0000001016e07836 */ /* 0x040fe20000000000 */
[----:B------:R-:W-:Y:S01]  /*0df0*/  LEA.HI R5, R5, R0, RZ, 0x2 ;  /* 0x0000000005057211 */ /* 0x000fe200078f10ff */
[----:B------:R-:W-:Y:S01]  /*0e00*/  VIADD R225, R22, 0x30 ;  /* 0x0000003016e17836 */ /* 0x000fe20000000000 */
[----:B------:R-:W-:Y:S01]  /*0e10*/  LOP3.LUT R2, R2, 0x3fffffe, RZ, 0xc0, !PT ;  /* 0x03fffffe02027812 */ /* 0x000fe200078ec0ff */
[----:B------:R-:W-:Y:S01]  /*0e20*/  IMAD.IADD R8, R9, 0x1, -R8 ;  /* 0x0000000109087824 */ /* 0x000fe200078e0a08 */
[----:B------:R-:W-:-:S02]  /*0e30*/  LOP3.LUT R5, R5, 0xfffffffc, RZ, 0xc0, !PT ;  /* 0xfffffffc05057812 */ /* 0x000fc400078ec0ff */
[----:B------:R-:W-:Y:S01]  /*0e40*/  LOP3.LUT R7, R6, 0x3fffffe, RZ, 0xc0, !PT ;  /* 0x03fffffe06077812 */ /* 0x000fe200078ec0ff */
[----:B------:R-:W-:Y:S01]  /*0e50*/  IMAD.IADD R2, R3, 0x1, -R2 ;  /* 0x0000000103027824 */ /* 0x000fe200078e0a02 */
[----:B------:R-:W-:Y:S01]  /*0e60*/  LEA.HI R4, R10, R10, RZ, 0x1 ;  /* 0x0000000a0a047211 */ /* 0x000fe200078f08ff */
[----:B------:R-:W-:Y:S01]  /*0e70*/  IMAD R3, R8, 0x8, R11 ;  /* 0x0000000808037824 */ /* 0x000fe200078e020b */
[----:B------:R-:W-:Y:S01]  /*0e80*/  IADD3 R7, R220, -R7, RZ ;  /* 0x80000007dc077210 */ /* 0x000fe20007ffe0ff */
[----:B------:R-:W-:Y:S01]  /*0e90*/  IMAD.IADD R5, R0, 0x1, -R5 ;  /* 0x0000000100057824 */ /* 0x000fe200078e0a05 */
[----:B------:R-:W-:Y:S01]  /*0ea0*/  SHF.R.S32.HI R0, RZ, 0x1f, R15 ;  /* 0x0000001fff007819 */ /* 0x000fe2000001140f */
[----:B------:R-:W-:Y:S01]  /*0eb0*/  IMAD.IADD R6, R22, 0x1, R223 ;  /* 0x0000000116067824 */ /* 0x000fe200078e02df */
[----:B------:R0:W-:Y:S01]  /*0ec0*/  STL [R1+0xdc], R3 ;  /* 0x0000dc0301007387 */ /* 0x0001e20000100800 */
[----:B------:R-:W-:Y:S01]  /*0ed0*/  IMAD R229, R9, 0x8, R7 ;  /* 0x0000000809e57824 */ /* 0x000fe200078e0207 */
[----:B------:R-:W-:Y:S01]  /*0ee0*/  LOP3.LUT R9, R4, 0x1ffffffe, RZ, 0xc0, !PT ;  /* 0x1ffffffe04097812 */ /* 0x000fe200078ec0ff */
[----:B------:R-:W-:Y:S01]  /*0ef0*/  IMAD.SHL.U32 R5, R5, 0x80, RZ ;  /* 0x0000008005057824 */ /* 0x000fe200078e00ff */
[----:B------:R-:W-:Y:S01]  /*0f00*/  IADD3 R8, R22, R222, RZ ;  /* 0x000000de16087210 */ /* 0x000fe20007ffe0ff */
[----:B------:R-:W-:Y:S01]  /*0f10*/  IMAD.SHL.U32 R229, R229, 0x40, RZ ;  /* 0x00000040e5e57824 */ /* 0x000fe200078e00ff */
[----:B------:R-:W-:Y:S01]  /*0f20*/  SHF.R.S32.HI R11, RZ, 0x1f, R6 ;  /* 0x0000001fff0b7819 */ /* 0x000fe20000011406 */
[----:B------:R-:W-:Y:S01]  /*0f30*/  IMAD.IADD R9, R10, 0x1, -R9 ;  /* 0x000000010a097824 */ /* 0x000fe200078e0a09 */
[----:B------:R-:W-:-:S02]  /*0f40*/  SHF.R.S32.HI R13, RZ, 0x1f, R8 ;  /* 0x0000001fff0d7819 */ /* 0x000fc40000011408 */
[CC--:B0-----:R-:W-:Y:S02]  /*0f50*/  LEA.HI R3, R0.reuse, R15.reuse, RZ, 0x2 ;  /* 0x0000000f00037211 */ /* 0x0c1fe400078f10ff */
[----:B------:R-:W-:Y:S02]  /*0f60*/  LEA.HI R0, R0, R15, RZ, 0x5 ;  /* 0x0000000f00007211 */ /* 0x000fe400078f28ff */
[--C-:B------:R-:W-:Y:S02]  /*0f70*/  SHF.R.S32.HI R4, RZ, 0x2, R3.reuse ;  /* 0x00000002ff047819 */ /* 0x100fe40000011403 */
[----:B------:R-:W-:Y:S02]  /*0f80*/  SHF.R.S32.HI R7, RZ, 0x1f, R3 ;  /* 0x0000001fff077819 */ /* 0x000fe40000011403 */
[----:B------:R-:W-:Y:S02]  /*0f90*/  SHF.R.S32.HI R0, RZ, 0x5, R0 ;  /* 0x00000005ff007819 */ /* 0x000fe40000011400 */
[----:B------:R-:W-:-:S02]  /*0fa0*/  LEA.HI R7, R7, R4, RZ, 0x3 ;  /* 0x0000000407077211 */ /* 0x000fc400078f18ff */
[-C--:B------:R-:W-:Y:S02]  /*0fb0*/  LEA.HI R12, R13, R8.reuse, RZ, 0x4 ;  /* 0x000000080d0c7211 */ /* 0x080fe400078f20ff */
[----:B------:R-:W-:Y:S02]  /*0fc0*/  LOP3.LUT R7, R7, 0xfffffff8, RZ, 0xc0, !PT ;  /* 0xfffffff807077812 */ /* 0x000fe400078ec0ff */
[----:B------:R-:W-:Y:S02]  /*0fd0*/  LEA.HI R13, R13, R8, RZ, 0x6 ;  /* 0x000000080d0d7211 */ /* 0x000fe400078f30ff */
[----:B------:R-:W-:Y:S01]  /*0fe0*/  LOP3.LUT R227, R5, 0x180, RZ, 0xc0, !PT ;  /* 0x0000018005e37812 */ /* 0x000fe200078ec0ff */
[----:B------:R-:W-:Y:S01]  /*0ff0*/  IMAD.IADD R7, R4, 0x1, -R7 ;  /* 0x0000000104077824 */ /* 0x000fe200078e0a07 */
[----:B------:R-:W-:Y:S02]  /*1000*/  LOP3.LUT R3, R3, 0x7ffffffc, RZ, 0xc0, !PT ;  /* 0x7ffffffc03037812 */ /* 0x000fe400078ec0ff */
[----:B------:R-:W-:Y:S01]  /*1010*/  SHF.R.U32.HI R228, RZ, 0x3, R227 ;  /* 0x00000003ffe47819 */ /* 0x000fe200000116e3 */
[----:B------:R-:W-:Y:S01]  /*1020*/  IMAD R7, R0, 0x10, R7 ;  /* 0x0000001000077824 */ /* 0x000fe200078e0207 */
[----:B------:R-:W-:-:S02]  /*1030*/  SHF.L.U32 R0, R13, 0x7, RZ ;  /* 0x000000070d007819 */ /* 0x000fc400000006ff */
[----:B------:R-:W-:Y:S01]  /*1040*/  LOP3.LUT R13, R227, 0x30, R12, 0xf8, !PT ;  /* 0x00000030e30d7812 */ /* 0x000fe200078ef80c */
[----:B------:R-:W-:Y:S01]  /*1050*/  IMAD R2, R2, 0x40, R7 ;  /* 0x0000004002027824 */ /* 0x000fe200078e0207 */
[----:B------:R-:W-:Y:S02]  /*1060*/  LOP3.LUT R0, R0, 0xffffe000, RZ, 0xc0, !PT ;  /* 0xffffe00000007812 */ /* 0x000fe400078ec0ff */
[----:B------:R-:W-:Y:S02]  /*1070*/  LOP3.LUT R13, R13, R228, RZ, 0x3c, !PT ;  /* 0x000000e40d0d7212 */ /* 0x000fe400078e3cff */
[-C--:B------:R-:W-:Y:S01]  /*1080*/  LEA.HI R10, R11, R6.reuse, RZ, 0x4 ;  /* 0x000000060b0a7211 */ /* 0x080fe200078f20ff */
[----:B------:R-:W-:Y:S01]  /*1090*/  STL [R1+0xd4], R2 ;  /* 0x0000d40201007387 */ /* 0x000fe20000100800 */
[----:B------:R-:W-:Y:S02]  /*10a0*/  IADD3 R13, R13, R229, R0 ;  /* 0x000000e50d0d7210 */ /* 0x000fe40007ffe000 */
[----:B------:R-:W-:Y:S01]  /*10b0*/  SHF.R.S32.HI R0, RZ, 0x1f, R220 ;  /* 0x0000001fff007819 */ /* 0x000fe200000114dc */
[----:B------:R-:W-:Y:S01]  /*10c0*/  IMAD.IADD R0, R15, 0x1, -R3 ;  /* 0x000000010f007824 */ /* 0x000fe200078e0a03 */
[----:B------:R-:W-:-:S02]  /*10d0*/  LEA.HI R14, R11, R6, RZ, 0x6 ;  /* 0x000000060b0e7211 */ /* 0x000fc400078f30ff */
[----:B------:R-:W-:Y:S01]  /*10e0*/  SHF.R.S32.HI R6, RZ, 0x1f, R17 ;  /* 0x0000001fff067819 */ /* 0x000fe20000011411 */
[----:B------:R-:W-:Y:S01]  /*10f0*/  IMAD.SHL.U32 R34, R0, 0x2, RZ ;  /* 0x0000000200227824 */ /* 0x000fe200078e00ff */
[-C--:B------:R-:W-:Y:S01]  /*1100*/  LEA.HI R4, R17, R17.reuse, RZ, 0x1 ;  /* 0x0000001111047211 */ /* 0x080fe200078f08ff */
[----:B------:R-:W-:Y:S01]  /*1110*/  IMAD.SHL.U32 R14, R14, 0x80, RZ ;  /* 0x000000800e0e7824 */ /* 0x000fe200078e00ff */
[----:B------:R-:W-:Y:S01]  /*1120*/  LEA.HI R8, R6, R17, RZ, 0x3 ;  /* 0x0000001106087211 */ /* 0x000fe200078f18ff */
[----:B------:R-:W-:Y:S01]  /*1130*/  VIADD R33, R34, 0x8 ;  /* 0x0000000822217836 */ /* 0x000fe20000000000 */
[----:B------:R-:W-:Y:S01]  /*1140*/  LOP3.LUT R6, R4, 0x3fffffe, RZ, 0xc0, !PT ;  /* 0x03fffffe04067812 */ /* 0x000fe200078ec0ff */
[C---:B------:R-:W-:Y:S01]  /*1150*/  VIADD R32, R34.reuse, 0x10 ;  /* 0x0000001022207836 */ /* 0x040fe20000000000 */
[----:B------:R-:W-:Y:S01]  /*1160*/  LOP3.LUT R11, R227, 0x30, R10, 0xf8, !PT ;  /* 0x00000030e30b7812 */ /* 0x000fe200078ef80a */
[----:B------:R-:W-:Y:S01]  /*1170*/  VIADD R31, R34, 0x18 ;  /* 0x00000018221f7836 */ /* 0x000fe20000000000 */
[----:B------:R-:W-:Y:S01]  /*1180*/  STL [R1], R34 ;  /* 0x0000002201007387 */ /* 0x000fe20000100800 */
[----:B------:R-:W-:Y:S01]  /*1190*/  IMAD.SHL.U32 R8, R8, 0x40, RZ ;  /* 0x0000004008087824 */ /* 0x000fe200078e00ff */
[C---:B------:R-:W-:Y:S01]  /*11a0*/  IADD3 R27, R34.reuse, 0x38, RZ ;  /* 0x00000038221b7810 */ /* 0x040fe20007ffe0ff */
[C---:B------:R-:W-:Y:S01]  /*11b0*/  VIADD R30, R34.reuse, 0x20 ;  /* 0x00000020221e7836 */ /* 0x040fe20000000000 */
[----:B------:R-:W-:Y:S01]  /*11c0*/  STL [R1+0x74], R33 ;  /* 0x0000742101007387 */ /* 0x000fe20000100800 */
[----:B------:R-:W-:Y:S01]  /*11d0*/  VIADD R29, R34, 0x28 ;  /* 0x00000028221d7836 */ /* 0x000fe20000000000 */
[----:B------:R-:W-:Y:S01]  /*11e0*/  LOP3.LUT R5, R8, 0xfffffe00, RZ, 0xc0, !PT ;  /* 0xfffffe0008057812 */ /* 0x000fe200078ec0ff */
[C---:B------:R-:W-:Y:S01]  /*11f0*/  VIADD R28, R34.reuse, 0x30 ;  /* 0x00000030221c7836 */ /* 0x040fe20000000000 */
[----:B------:R-:W-:Y:S01]  /*1200*/  STL [R1+0x70], R32 ;  /* 0x0000702001007387 */ /* 0x000fe20000100800 */
[----:B------:R-:W-:Y:S01]  /*1210*/  VIADD R26, R34, 0x40 ;  /* 0x00000040221a7836 */ /* 0x000fe20000000000 */
[----:B------:R-:W-:Y:S01]  /*1220*/  LOP3.LUT R14, R14, 0xffffe000, RZ, 0xc0, !PT ;  /* 0xffffe0000e0e7812 */ /* 0x000fe200078ec0ff */
[C---:B------:R-:W-:Y:S01]  /*1230*/  VIADD R25, R34.reuse, 0x48 ;  /* 0x0000004822197836 */ /* 0x040fe20000000000 */
[----:B------:R-:W-:Y:S01]  /*1240*/  STL [R1+0x6c], R31 ;  /* 0x00006c1f01007387 */ /* 0x000fe20000100800 */
[-C--:B------:R-:W-:Y:S01]  /*1250*/  LOP3.LUT R11, R11, R228.reuse, RZ, 0x3c, !PT ;  /* 0x000000e40b0b7212 */ /* 0x080fe200078e3cff */
[----:B------:R-:W-:Y:S01]  /*1260*/  IMAD.IADD R6, R17, 0x1, -R6 ;  /* 0x0000000111067824 */ /* 0x000fe200078e0a06 */
[----:B------:R-:W-:Y:S01]  /*1270*/  SHF.R.S32.HI R4, RZ, 0x1, R4 ;  /* 0x00000001ff047819 */ /* 0x000fe20000011404 */
[----:B------:R-:W-:Y:S01]  /*1280*/  STL [R1+0x68], R30 ;  /* 0x0000681e01007387 */ /* 0x000fe20000100800 */
[C---:B------:R-:W-:Y:S01]  /*1290*/  VIADD R24, R34.reuse, 0x50 ;  /* 0x0000005022187836 */ /* 0x040fe20000000000 */
[-C--:B------:R-:W-:Y:S01]  /*12a0*/  IADD3 R11, R11, R229.reuse, R14 ;  /* 0x000000e50b0b7210 */ /* 0x080fe20007ffe00e */
[C---:B------:R-:W-:Y:S01]  /*12b0*/  VIADD R21, R34.reuse, 0x58 ;  /* 0x0000005822157836 */ /* 0x040fe20000000000 */
[----:B------:R-:W-:Y:S01]  /*12c0*/  STL [R1+0x64], R29 ;  /* 0x0000641d01007387 */ /* 0x000fe20000100800 */
[C---:B------:R-:W-:Y:S01]  /*12d0*/  VIADD R20, R34.reuse, 0x60 ;  /* 0x0000006022147836 */ /* 0x040fe20000000000 */
[C---:B------:R-:W-:Y:S01]  /*12e0*/  IADD3 R8, R34.reuse, 0x88, RZ ;  /* 0x0000008822087810 */ /* 0x040fe20007ffe0ff */
[----:B------:R-:W-:Y:S01]  /*12f0*/  VIADD R15, R34, 0x68 ;  /* 0x00000068220f7836 */ /* 0x000fe20000000000 */
[----:B------:R-:W-:Y:S01]  /*1300*/  STL [R1+0x60], R28 ;  /* 0x0000601c01007387 */ /* 0x000fe20000100800 */
[----:B------:R-:W-:Y:S01]  /*1310*/  IMAD R232, R6, 0x40, R5 ;  /* 0x0000004006e87824 */ /* 0x000fe200078e0205 */
[C-C-:B------:R-:W-:Y:S01]  /*1320*/  LOP3.LUT R5, R227.reuse, 0x30, R18.reuse, 0xf8, !PT ;  /* 0x00000030e3057812 */ /* 0x140fe200078ef812 */
[C---:B------:R-:W-:Y:S01]  /*1330*/  VIADD R14, R34.reuse, 0x70 ;  /* 0x00000070220e7836 */ /* 0x040fe20000000000 */
[----:B------:R-:W-:Y:S01]  /*1340*/  STL [R1+0x5c], R27 ;  /* 0x00005c1b01007387 */ /* 0x000fe20000100800 */
[C---:B------:R-:W-:Y:S01]  /*1350*/  VIADD R12, R34.reuse, 0x78 ;  /* 0x00000078220c7836 */ /* 0x040fe20000000000 */
[----:B------:R-:W-:Y:S01]  /*1360*/  LOP3.LUT R3, R227, 0x10, R18, 0xf8, !PT ;  /* 0x00000010e3037812 */ /* 0x000fe200078ef812 */
[C---:B------:R-:W-:Y:S01]  /*1370*/  VIADD R10, R34.reuse, 0x80 ;  /* 0x00000080220a7836 */ /* 0x040fe20000000000 */
[----:B------:R-:W-:Y:S01]  /*1380*/  STL [R1+0x58], R26 ;  /* 0x0000581a01007387 */ /* 0x000fe20000100800 */
[C---:B------:R-:W-:Y:S01]  /*1390*/  VIADD R0, R34.reuse, 0xa0 ;  /* 0x000000a022007836 */ /* 0x040fe20000000000 */
[-C--:B------:R-:W-:Y:S01]  /*13a0*/  LOP3.LUT R5, R5, R228.reuse, RZ, 0x3c, !PT ;  /* 0x000000e405057212 */ /* 0x080fe200078e3cff */
[----:B------:R-:W-:Y:S01]  /*13b0*/  VIADD R7, R34, 0x90 ;  /* 0x0000009022077836 */ /* 0x000fe20000000000 */
[----:B------:R-:W-:Y:S01]  /*13c0*/  STL [R1+0x54], R25 ;  /* 0x0000541901007387 */ /* 0x000fe20000100800 */
[----:B------:R-:W-:Y:S01]  /*13d0*/  IMAD.SHL.U32 R4, R4, 0x80, RZ ;  /* 0x0000008004047824 */ /* 0x000fe200078e00ff */
[----:B------:R-:W-:Y:S01]  /*13e0*/  LOP3.LUT R236, R3, R228, RZ, 0x3c, !PT ;  /* 0x000000e403ec7212 */ /* 0x000fe200078e3cff */
[----:B------:R-:W-:Y:S01]  /*13f0*/  VIADD R6, R34, 0x98 ;  /* 0x0000009822067836 */ /* 0x000fe20000000000 */
[----:B------:R-:W-:Y:S01]  /*1400*/  STL [R1+0x50], R24 ;  /* 0x0000501801007387 */ /* 0x000fe20000100800 */
[----:B------:R-:W-:Y:S01]  /*1410*/  IADD3 R3, R16, R229, R5 ;  /* 0x000000e510037210 */ /* 0x000fe20007ffe005 */
[----:B------:R-:W-:Y:S01]  /*1420*/  IMAD.MOV.U32 R17, RZ, RZ, RZ ;  /* 0x000000ffff117224 */ /* 0x000fe200078e00ff */
[----:B------:R-:W-:Y:S01]  /*1430*/  LOP3.LUT R231, R4, 0x180, RZ, 0xc0, !PT ;  /* 0x0000018004e77812 */ /* 0x000fe200078ec0ff */
[----:B------:R-:W-:Y:S01]  /*1440*/  STL [R1+0x4c], R21 ;  /* 0x00004c1501007387 */ /* 0x000fe20000100800 */
[----:B------:R-:W-:Y:S01]  /*1450*/  SHF.R.S32.HI R4, RZ, 0x1f, R32 ;  /* 0x0000001fff047819 */ /* 0x000fe20000011420 */
[----:B------:R-:W-:Y:S01]  /*1460*/  IMAD.IADD R236, R229, 0x1, R236 ;  /* 0x00000001e5ec7824 */ /* 0x000fe200078e02ec */
[----:B------:R-:W-:Y:S01]  /*1470*/  IADD3 R226, R22, 0x50, RZ ;  /* 0x0000005016e27810 */ /* 0x000fe20007ffe0ff */
[----:B------:R-:W-:Y:S04]  /*1480*/  STL [R1+0x48], R20 ;  /* 0x0000481401007387 */ /* 0x000fe80000100800 */
[----:B------:R-:W-:Y:S04]  /*1490*/  STL [R1+0x44], R15 ;  /* 0x0000440f01007387 */ /* 0x000fe80000100800 */
[----:B------:R-:W-:Y:S04]  /*14a0*/  STL [R1+0x40], R14 ;  /* 0x0000400e01007387 */ /* 0x000fe80000100800 */
[----:B------:R-:W-:Y:S04]  /*14b0*/  STL [R1+0x3c], R12 ;  /* 0x00003c0c01007387 */ /* 0x000fe80000100800 */
[----:B------:R-:W-:Y:S04]  /*14c0*/  STL [R1+0x38], R10 ;  /* 0x0000380a01007387 */ /* 0x000fe80000100800 */
[----:B------:R-:W-:Y:S04]  /*14d0*/  STL [R1+0x34], R8 ;  /* 0x0000340801007387 */ /* 0x000fe80000100800 */
[----:B------:R0:W-:Y:S04]  /*14e0*/  STL [R1+0x1c], R0 ;  /* 0x00001c0001007387 */ /* 0x0001e80000100800 */
[----:B------:R-:W-:Y:S04]  /*14f0*/  STL [R1+0x30], R7 ;  /* 0x0000300701007387 */ /* 0x000fe80000100800 */
[----:B------:R-:W-:Y:S01]  /*1500*/  STL [R1+0x2c], R6 ;  /* 0x00002c0601007387 */ /* 0x000fe20000100800 */
[----:B0-----:R-:W-:-:S03]  /*1510*/  SHF.R.S32.HI R0, RZ, 0x1f, R33 ;  /* 0x0000001fff007819 */ /* 0x001fc60000011421 */
[----:B------:R0:W-:Y:S04]  /*1520*/  STL [R1+0xd0], R3 ;  /* 0x0000d00301007387 */ /* 0x0001e80000100800 */
[----:B------:R1:W-:Y:S04]  /*1530*/  STL [R1+0xc4], R0 ;  /* 0x0000c40001007387 */ /* 0x0003e80000100800 */
[----:B------:R2:W-:Y:S01]  /*1540*/  STL [R1+0xc0], R4 ;  /* 0x0000c00401007387 */ /* 0x0005e20000100800 */
[----:B0-----:R-:W-:Y:S02]  /*1550*/  SHF.R.S32.HI R3, RZ, 0x1f, R31 ;  /* 0x0000001fff037819 */ /* 0x001fe4000001141f */
[----:B-1----:R-:W-:-:S03]  /*1560*/  SHF.R.S32.HI R0, RZ, 0x1f, R30 ;  /* 0x0000001fff007819 */ /* 0x002fc6000001141e */
[----:B------:R0:W-:Y:S01]  /*1570*/  STL [R1+0xbc], R3 ;  /* 0x0000bc0301007387 */ /* 0x0001e20000100800 */
[----:B--2---:R-:W-:-:S03]  /*1580*/  SHF.R.S32.HI R4, RZ, 0x1f, R29 ;  /* 0x0000001fff047819 */ /* 0x004fc6000001141d */
        /* <DEDUP_REMOVED lines=29> */
[----:B--2---:R-:W-:-:S03]  /*1760*/  IMAD.IADD R4, R16, 0x1, R11 ;  /* 0x0000000110047824 */ /* 0x004fc600078e020b */
[----:B------:R1:W-:Y:S04]  /*1770*/  STL [R1+0x7c], R0 ;  /* 0x00007c0001007387 */ /* 0x0003e80000100800 */
[----:B------:R2:W-:Y:S01]  /*1780*/  STL [R1+0xcc], R4 ;  /* 0x0000cc0401007387 */ /* 0x0005e20000100800 */
[----:B0-----:R-:W-:Y:S02]  /*1790*/  IMAD.IADD R3, R16, 0x1, R13 ;  /* 0x0000000110037824 */ /* 0x001fe400078e020d */
[----:B-1----:R-:W-:-:S03]  /*17a0*/  IMAD R0, R9, 0x8, R2 ;  /* 0x0000000809007824 */ /* 0x002fc600078e0202 */
[----:B------:R2:W-:Y:S04]  /*17b0*/  STL [R1+0xc8], R3 ;  /* 0x0000c80301007387 */ /* 0x0005e80000100800 */
[----:B------:R2:W-:Y:S02]  /*17c0*/  STL [R1+0xd8], R0 ;  /* 0x0000d80001007387 */ /* 0x0005e40000100800 */
.L_x_3666:
[----:B01234-:R-:W0:Y:S02]  /*17d0*/  LDC.64 R2, c[0x0][0xc88] ;  /* 0x00032200ff027b82 */ /* 0x01fe240000000a00 */
[----:B0-----:R-:W-:-:S05]  /*17e0*/  IMAD.WIDE R2, R151, 0x4, R2 ;  /* 0x0000000497027825 */ /* 0x001fca00078e0202 */
[----:B------:R-:W2:Y:S01]  /*17f0*/  LDG.E R237, desc[UR54][R2.64] ;  /* 0x0000003602ed7981 */ /* 0x000ea2000c1e1900 */
[----:B------:R-:W-:Y:S05]  /*1800*/  YIELD ;  /* 0x0000000000007946 */ /* 0x000fea0003800000 */
[----:B------:R-:W-:Y:S01]  /*1810*/  ULDC.64 UR4, c[0x0][0xa28] ;  /* 0x00028a0000047ab9 */ /* 0x000fe20000000a00 */
[----:B------:R-:W-:Y:S01]  /*1820*/  ULDC.64 UR8, c[0x0][0xa18] ;  /* 0x0002860000087ab9 */ /* 0x000fe20000000a00 */
[----:B------:R-:W-:Y:S01]  /*1830*/  ISETP.NE.U32.AND P1, PT, RZ, UR4, PT ;  /* 0x00000004ff007c0c */ /* 0x000fe2000bf25070 */
[----:B------:R-:W-:Y:S01]  /*1840*/  ULDC.64 UR6, c[0x0][0xa08] ;  /* 0x0002820000067ab9 */ /* 0x000fe20000000a00 */
[----:B------:R-:W-:Y:S01]  /*1850*/  IMAD.MOV.U32 R10, RZ, RZ, RZ ;  /* 0x000000ffff0a7224 */ /* 0x000fe200078e00ff */
[----:B------:R-:W-:-:S02]  /*1860*/  ISETP.NE.U32.AND P0, PT, RZ, UR6, PT ;  /* 0x00000006ff007c0c */ /* 0x000fc4000bf05070 */
[----:B------:R-:W-:Y:S02]  /*1870*/  ISETP.NE.AND.EX P1, PT, RZ, UR5, PT, P1 ;  /* 0x00000005ff007c0c */ /* 0x000fe4000bf25310 */
[----:B------:R-:W-:Y:S02]  /*1880*/  ISETP.NE.AND.EX P0, PT, RZ, UR7, PT, P0 ;  /* 0x00000007ff007c0c */ /* 0x000fe4000bf05300 */
[----:B------:R-:W-:Y:S02]  /*1890*/  MOV R26, RZ ;  /* 0x000000ff001a7202 */ /* 0x000fe40000000f00 */
[----:B--2---:R-:W-:Y:S01]  /*18a0*/  SHF.R.S32.HI R0, RZ, 0x1f, R237 ;  /* 0x0000001fff007819 */ /* 0x004fe200000114ed */
[----:B------:R-:W-:-:S06]  /*18b0*/  IMAD.SHL.U32 R29, R237, 0x4, RZ ;  /* 0x00000004ed1d7824 */ /* 0x000fcc00078e00ff */
[C---:B------:R-:W-:Y:S02]  /*18c0*/  @P1 LEA R4, P2, R237.reuse, UR4, 0x2 ;  /* 0x00000004ed041c11 */ /* 0x040fe4000f8410ff */
[C-C-:B------:R-:W-:Y:S01]  /*18d0*/  SHF.L.U64.HI R28, R237.reuse, 0x2, R0.reuse ;  /* 0x00000002ed1c7819 */ /* 0x140fe20000010200 */
[----:B------:R0:W-:Y:S01]  /*18e0*/  STL [R1+0x14], R0 ;  /* 0x0000140001007387 */ /* 0x0001e20000100800 */
[----:B------:R-:W-:Y:S02]  /*18f0*/  @P1 LEA.HI.X R5, R237, UR5, R0, 0x2, P2 ;  /* 0x00000005ed051c11 */ /* 0x000fe400090f1400 */
[----:B------:R-:W-:Y:S01]  /*1900*/  ISETP.NE.U32.AND P2, PT, RZ, UR8, PT ;  /* 0x00000008ff007c0c */ /* 0x000fe2000bf45070 */
[----:B------:R-:W-:Y:S01]  /*1910*/  ULDC UR4, c[0x0][0x288] ;  /* 0x0000a20000047ab9 */ /* 0x000fe20000000800 */
[C---:B------:R-:W-:Y:S01]  /*1920*/  IADD3 R8, P3, R29.reuse, UR6, RZ ;  /* 0x000000061d087c10 */ /* 0x040fe2000ff7e0ff */
[----:B------:R0:W5:Y:S01]  /*1930*/  @P1 LDG.E R10, desc[UR54][R4.64] ;  /* 0x00000036040a1981 */ /* 0x000162000c1e1900 */
[----:B------:R-:W-:Y:S01]  /*1940*/  ISETP.NE.AND.EX P2, PT, RZ, UR9, PT, P2 ;  /* 0x00000009ff007c0c */ /* 0x000fe2000bf45320 */
[----:B------:R-:W-:Y:S01]  /*1950*/  IMAD.U32 R151, RZ, RZ, UR4 ;  /* 0x00000004ff977e24 */ /* 0x000fe2000f8e00ff */
[C---:B------:R-:W-:Y:S01]  /*1960*/  IADD3.X R9, R28.reuse, UR7, RZ, P3, !PT ;  /* 0x000000071c097c10 */ /* 0x040fe20009ffe4ff */
[----:B------:R-:W-:Y:S01]  /*1970*/  ULDC.64 UR4, c[0x0][0x418] ;  /* 0x0001060000047ab9 */ /* 0x000fe20000000a00 */
[----:B------:R0:W-:Y:S04]  /*1980*/  STL [R1+0xc], R29 ;  /* 0x00000c1d01007387 */ /* 0x0001e80000100800 */
[----:B------:R0:W5:Y:S05]  /*1990*/  @P0 LDG.E R26, desc[UR54][R8.64] ;  /* 0x00000036081a0981 */ /* 0x00016a000c1e1900 */
        /* <DEDUP_REMOVED lines=11> */
[----:B------:R-:W-:Y:S02]  /*1a50*/  IMAD.U32 R2, RZ, RZ, UR5 ;  /* 0x00000005ff027e24 */ /* 0x000fe4000f8e00ff */
[----:B------:R-:W-:Y:S01]  /*1a60*/  IMAD.U32 R25, RZ, RZ, UR4 ;  /* 0x00000004ff197e24 */ /* 0x000fe2000f8e00ff */
[----:B0-----:R-:W-:Y:S06]  /*1a70*/  @P2 BRA `(.L_x_3463) ;  /* 0x0000000000242947 */ /* 0x001fec0003800000 */
        /* <DEDUP_REMOVED lines=9> */
.L_x_3463:
[----:B------:R-:W-:Y:S01]  /*1b10*/  ULDC.64 UR4, c[0x0][0xa20] ;  /* 0x0002880000047ab9 */ /* 0x000fe20000000a00 */
[----:B------:R0:W-:Y:S01]  /*1b20*/  STL [R1+0x18], R149 ;  /* 0x0000189501007387 */ /* 0x0001e20000100800 */
[----:B------:R-:W-:Y:S02]  /*1b30*/  ISETP.NE.U32.AND P1, PT, RZ, UR4, PT ;  /* 0x00000004ff007c0c */ /* 0x000fe4000bf25070 */
[C---:B------:R-:W-:Y:S02]  /*1b40*/  LOP3.LUT R3, R150.reuse, 0xff000000, RZ, 0xc0, !PT ;  /* 0xff00000096037812 */ /* 0x040fe400078ec0ff */
[----:B------:R-:W-:Y:S02]  /*1b50*/  ISETP.NE.AND.EX P1, PT, RZ, UR5, PT, P1 ;  /* 0x00000005ff007c0c */ /* 0x000fe4000bf25310 */
[----:B------:R-:W-:Y:S02]  /*1b60*/  LOP3.LUT R0, R150, 0xff0000, RZ, 0xc0, !PT ;  /* 0x00ff000096007812 */ /* 0x000fe400078ec0ff */
[----:B------:R-:W-:-:S02]  /*1b70*/  SHF.R.U32.HI R3, RZ, 0x8, R3 ;  /* 0x00000008ff037819 */ /* 0x000fc40000011603 */
[----:B------:R-:W-:Y:S02]  /*1b80*/  LOP3.LUT R235, R150, 0xffff, RZ, 0xc0, !PT ;  /* 0x0000ffff96eb7812 */ /* 0x000fe400078ec0ff */
[----:B------:R-:W-:-:S05]  /*1b90*/  LEA.HI R11, R0, R3, RZ, 0x10 ;  /* 0x00000003000b7211 */ /* 0x000fca00078f80ff */
[----:B0-----:R-:W-:Y:S05]  /*1ba0*/  @!P1 BRA `(.L_x_3464) ;  /* 0x0000000000109947 */ /* 0x001fea0003800000 */
[----:B------:R-:W-:-:S04]  /*1bb0*/  IADD3 R4, P0, R29, UR4, RZ ;  /* 0x000000041d047c10 */ /* 0x000fc8000ff1e0ff */
[----:B------:R-:W-:-:S05]  /*1bc0*/  IADD3.X R5, R28, UR5, RZ, P0, !PT ;  /* 0x000000051c057c10 */ /* 0x000fca00087fe4ff */
[----:B------:R0:W5:Y:S01]  /*1bd0*/  LDG.E R25, desc[UR54][R4.64] ;  /* 0x0000003604197981 */ /* 0x000162000c1e1900 */
[----:B------:R-:W-:Y:S05]  /*1be0*/  BRA `(.L_x_3465) ;  /* 0x0000000000107947 */ /* 0x000fea0003800000 */
.L_x_3464:
[----:B------:R-:W-:Y:S05]  /*1bf0*/  @!P0 BRA `(.L_x_3465) ;  /* 0x00000000000c8947 */ /* 0x000fea0003800000 */
[----:B------:R-:W2:Y:S04]  /*1c00*/  LDG.E R0, desc[UR54][R8.64] ;  /* 0x0000003608007981 */ /* 0x000ea8000c1e1900 */
[----:B------:R-:W2:Y:S02]  /*1c10*/  LDG.E R25, desc[UR54][R8.64+0x4] ;  /* 0x0000043608197981 */ /* 0x000ea4000c1e1900 */
[----:B--2---:R-:W-:-:S07]  /*1c20*/  IMAD.IADD R25, R25, 0x1, -R0 ;  /* 0x0000000119197824 */ /* 0x004fce00078e0a00 */
.L_x_3465:
[----:B------:R-:W-:Y:S01]  /*1c30*/  ULDC.64 UR4, c[0x0][0xa10] ;  /* 0x0002840000047ab9 */ /* 0x000fe20000000a00 */
[----:B------:R-:W2:Y:S01]  /*1c40*/  LDL.LU R27, [R1+0x8] ;  /* 0x00000800011b7983 */ /* 0x000ea20000300800 */
[----:B------:R-:W-:-:S04]  /*1c50*/  ISETP.NE.U32.AND P0, PT, RZ, UR4, PT ;  /* 0x00000004ff007c0c */ /* 0x000fc8000bf05070 */
[----:B------:R-:W-:Y:S01]  /*1c60*/  ISETP.NE.AND.EX P0, PT, RZ, UR5, PT, P0 ;  /* 0x00000005ff007c0c */ /* 0x000fe2000bf05300 */
[----:B------:R-:W-:-:S12]  /*1c70*/  ULDC.64 UR4, c[0x0][0xa30] ;  /* 0x00028c0000047ab9 */ /* 0x000fd80000000a00 */
[----:B0-----:R-:W0:Y:S02]  /*1c80*/  @P0 LDC.64 R4, c[0x0][0xa10] ;  /* 0x00028400ff040b82 */ /* 0x001e240000000a00 */
[----:B0-----:R-:W-:-:S05]  /*1c90*/  @P0 IMAD.WIDE R4, R237, 0x4, R4 ;  /* 0x00000004ed040825 */ /* 0x001fca00078e0204 */
[----:B------:R-:W3:Y:S04]  /*1ca0*/  @P0 LDG.E R0, desc[UR54][R4.64] ;  /* 0x0000003604000981 */ /* 0x000ee8000c1e1900 */
[----:B------:R-:W3:Y:S01]  /*1cb0*/  @P0 LDG.E R3, desc[UR54][R4.64+0x4] ;  /* 0x0000043604030981 */ /* 0x000ee2000c1e1900 */
[----:B------:R-:W-:Y:S01]  /*1cc0*/  ISETP.NE.U32.AND P1, PT, RZ, UR4, PT ;  /* 0x00000004ff007c0c */ /* 0x000fe2000bf25070 */
[----:B-----5:R-:W-:-:S03]  /*1cd0*/  IMAD.MOV.U32 R146, RZ, RZ, R25 ;  /* 0x000000ffff927224 */ /* 0x020fc600078e0019 */
[----:B------:R-:W-:-:S13]  /*1ce0*/  ISETP.NE.AND.EX P1, PT, RZ, UR5, PT, P1 ;  /* 0x00000005ff007c0c */ /* 0x000fda000bf25310 */
[----:B------:R-:W-:-:S04]  /*1cf0*/  @P1 IADD3 R6, P2, R29, UR4, RZ ;  /* 0x000000041d061c10 */ /* 0x000fc8000ff5e0ff */
[----:B------:R-:W-:-:S05]  /*1d00*/  @P1 IADD3.X R7, R28, UR5, RZ, P2, !PT ;  /* 0x000000051c071c10 */ /* 0x000fca00097fe4ff */
[----:B------:R0:W5:Y:S01]  /*1d10*/  @P1 LDG.E R146, desc[UR54][R6.64] ;  /* 0x0000003606921981 */ /* 0x000162000c1e1900 */
[----:B------:R-:W-:Y:S01]  /*1d20*/  IMAD.IADD R9, R25, 0x1, -R10 ;  /* 0x0000000119097824 */ /* 0x000fe200078e0a0a */
[----:B------:R-:W-:Y:S01]  /*1d30*/  LOP3.LUT R12, R11, 0xff, RZ, 0xc0, !PT ;  /* 0x000000ff0b0c7812 */ /* 0x000fe200078ec0ff */
[----:B------:R-:W-:Y:S01]  /*1d40*/  BSSY B0, `(.L_x_3466) ;  /* 0x000002d000007945 */ /* 0x000fe20003800000 */
[----:B------:R-:W-:-:S03]  /*1d50*/  SHF.R.U32.HI R8, RZ, 0x10, R11 ;  /* 0x00000010ff087819 */ /* 0x000fc6000001160b */
[----:B------:R0:W-:Y:S01]  /*1d60*/  STL [R1+0x24], R12 ;  /* 0x0000240c01007387 */ /* 0x0001e20000100800 */
[----:B--2---:R-:W-:Y:S01]  /*1d70*/  LOP3.LUT R27, R27, 0xfffffff7, RZ, 0xc0, !PT ;  /* 0xfffffff71b1b7812 */ /* 0x004fe200078ec0ff */
[----:B---3--:R-:W-:-:S04]  /*1d80*/  @P0 IMAD.IADD R2, R3, 0x1, -R0 ;  /* 0x0000000103020824 */ /* 0x008fc800078e0a00 */
[----:B------:R-:W-:-:S05]  /*1d90*/  IMAD.IADD R157, R9, 0x1, R2 ;  /* 0x00000001099d7824 */ /* 0x000fca00078e0202 */
[C---:B------:R-:W-:Y:S02]  /*1da0*/  ISETP.GE.AND P3, PT, R157.reuse, 0x1, PT ;  /* 0x000000019d00780c */ /* 0x040fe40003f66270 */
[----:B------:R-:W-:-:S05]  /*1db0*/  IADD3 R0, R157, 0x9f, RZ ;  /* 0x0000009f9d007810 */ /* 0x000fca0007ffe0ff */
[----:B------:R-:W-:-:S05]  /*1dc0*/  IMAD.HI R0, R0, 0x66666667, RZ ;  /* 0x6666666700007827 */ /* 0x000fca00078e02ff */
[----:B------:R-:W-:Y:S02]  /*1dd0*/  SHF.R.U32.HI R3, RZ, 0x1f, R0 ;  /* 0x0000001fff037819 */ /* 0x000fe40000011600 */
[----:B------:R-:W-:Y:S02]  /*1de0*/  @P3 LOP3.LUT R27, R27, 0x8, RZ, 0xfc, !PT ;  /* 0x000000081b1b3812 */ /* 0x000fe400078efcff */
[----:B------:R-:W-:Y:S01]  /*1df0*/  LEA.HI.SX32 R148, R0, R3, 0x1a ;  /* 0x0000000300947211 */ /* 0x000fe200078fd2ff */
[----:B------:R-:W-:Y:S02]  /*1e00*/  IMAD.MOV.U32 R3, RZ, RZ, RZ ;  /* 0x000000ffff037224 */ /* 0x000fe400078e00ff */
[----:B------:R0:W-:Y:S04]  /*1e10*/  STL [R1+0x8], R27 ;  /* 0x0000081b01007387 */ /* 0x0001e80000100800 */
[----:B------:R0:W-:Y:S01]  /*1e20*/  STL [R1+0x4], R8 ;  /* 0x0000040801007387 */ /* 0x0001e20000100800 */
[----:B------:R-:W-:Y:S05]  /*1e30*/  @!P3 BRA `(.L_x_3467) ;  /* 0x000000000074b947 */ /* 0x000fea0003800000 */
[----:B------:R-:W-:Y:S01]  /*1e40*/  ISETP.NE.AND P0, PT, R8, RZ, PT ;  /* 0x000000ff0800720c */ /* 0x000fe20003f05270 */
[----:B------:R-:W-:-:S03]  /*1e50*/  ULDC UR4, c[0x0][0x9f0] ;  /* 0x00027c0000047ab9 */ /* 0x000fc60000000800 */
[----:B------:R-:W-:-:S04]  /*1e60*/  SEL R11, R8, UR4, P0 ;  /* 0x00000004080b7c07 */ /* 0x000fc80008000000 */
[-C--:B0-----:R-:W-:Y:S02]  /*1e70*/  IABS R6, R11.reuse ;  /* 0x0000000b00067213 */ /* 0x081fe40000000000 */
        /* <DEDUP_REMOVED lines=22> */
[----:B------:R-:W-:-:S05]  /*1fe0*/  IMAD.MOV.U32 R3, RZ, RZ, R5 ;  /* 0x000000ffff037224 */ /* 0x000fca00078e0005 */
[----:B------:R-:W-:Y:S02]  /*1ff0*/  @!P2 IADD3 R3, -R3, RZ, RZ ;  /* 0x000000ff0303a210 */ /* 0x000fe40007ffe1ff */
[----:B------:R-:W-:-:S07]  /*2000*/  @!P1 LOP3.LUT R3, RZ, R11, RZ, 0x33, !PT ;  /* 0x0000000bff039212 */ /* 0x000fce00078e33ff */
.L_x_3467:
[----:B------:R-:W-:Y:S05]  /*2010*/  BSYNC B0 ;  /* 0x0000000000007941 */ /* 0x000fea0003800000 */
.L_x_3466:
[----:B------:R-:W-:-:S05]  /*2020*/  IMAD R0, R12, R3, RZ ;  /* 0x000000030c007224 */ /* 0x000fca00078e02ff */
[C---:B------:R-:W-:Y:S01]  /*2030*/  VIADDMNMX R3, R0.reuse, R3, R148, PT ;  /* 0x0000000300037246 */ /* 0x040fe20003800194 */
[----:B------:R-:W-:-:S04]  /*2040*/  IMAD R0, R0, 0xa0, -R9 ;  /* 0x000000a000007824 */ /* 0x000fc800078e0a09 */
[----:B------:R-:W-:Y:S01]  /*2050*/  IMAD R3, R3, 0xa0, -R9 ;  /* 0x000000a003037824 */ /* 0x000fe200078e0a09 */
[----:B------:R-:W-:-:S04]  /*2060*/  VIMNMX R0, RZ, R0, !PT ;  /* 0x00000000ff007248 */ /* 0x000fc80007fe0100 */
[----:B------:R-:W-:Y:S01]  /*2070*/  VIMNMX R3, R3, R2, PT ;  /* 0x0000000203037248 */ /* 0x000fe20003fe0100 */
[----:B------:R-:W-:-:S03]  /*2080*/  IMAD.WIDE.U32 R126, R0, -0x33333333, RZ ;  /* 0xcccccccd007e7825 */ /* 0x000fc600078e00ff */
[----:B------:R-:W-:Y:S02]  /*2090*/  ISETP.GT.AND P0, PT, R3, R0, PT ;  /* 0x000000000300720c */ /* 0x000fe40003f04270 */
[----:B------:R-:W-:-:S05]  /*20a0*/  SHF.R.U32.HI R126, RZ, 0x7, R127 ;  /* 0x00000007ff7e7819 */ /* 0x000fca000001167f */
[----:B------:R-:W-:-:S06]  /*20b0*/  IMAD.MOV.U32 R24, RZ, RZ, R126 ;  /* 0x000000ffff187224 */ /* 0x000fcc00078e007e */
[----:B------:R-:W-:-:S04]  /*20c0*/  @P0 VIADD R0, R3, 0x9f ;  /* 0x0000009f03000836 */ /* 0x000fc80000000000 */
[----:B------:R-:W-:-:S05]  /*20d0*/  @P0 IMAD.HI R0, R0, 0x66666667, RZ ;  /* 0x6666666700000827 */ /* 0x000fca00078e02ff */
[----:B------:R-:W-:-:S04]  /*20e0*/  @P0 SHF.R.U32.HI R3, RZ, 0x1f, R0 ;  /* 0x0000001fff030819 */ /* 0x000fc80000011600 */
[----:B------:R-:W-:Y:S02]  /*20f0*/  @P0 LEA.HI.SX32 R24, R0, R3, 0x1a ;  /* 0x0000000300180211 */ /* 0x000fe400078fd2ff */
        /* <DEDUP_REMOVED lines=11> */
[----:B------:R1:W2:Y:S01]  /*21b0*/  LDC.64 R14, c[0x4][R0] ;  /* 0x01000000000e7b82 */ /* 0x0002a20000000a00 */
[----:B------:R-:W-:Y:S01]  /*21c0*/  IMAD.U32 R5, RZ, RZ, UR5 ;  /* 0x00000005ff057e24 */ /* 0x000fe2000f8e00ff */
[----:B------:R-:W-:Y:S01]  /*21d0*/  ULDC.64 UR4, c[0x4][0x1a0] ;  /* 0x0100680000047ab9 */ /* 0x000fe20000000a00 */
[----:B------:R-:W-:Y:S01]  /*21e0*/  IMAD.U32 R10, RZ, RZ, UR6 ;  /* 0x00000006ff0a7e24 */ /* 0x000fe2000f8e00ff */
[----:B0-----:R-:W-:Y:S01]  /*21f0*/  MOV R8, 0x70 ;  /* 0x0000007000087802 */ /* 0x001fe20000000f00 */
[----:B------:R-:W-:Y:S02]  /*2200*/  IMAD.U32 R6, RZ, RZ, UR4 ;  /* 0x00000004ff067e24 */ /* 0x000fe4000f8e00ff */
[----:B------:R-:W-:-:S02]  /*2210*/  IMAD.U32 R7, RZ, RZ, UR5 ;  /* 0x00000005ff077e24 */ /* 0x000fc4000f8e00ff */
[----:B------:R-:W-:Y:S02]  /*2220*/  IMAD.U32 R11, RZ, RZ, UR7 ;  /* 0x00000007ff0b7e24 */ /* 0x000fe4000f8e00ff */
[----:B------:R-:W-:Y:S02]  /*2230*/  IMAD.MOV.U32 R12, RZ, RZ, 0x1 ;  /* 0x00000001ff0c7424 */ /* 0x000fe400078e00ff */
[----:B-1----:R-:W-:-:S07]  /*2240*/  IMAD.MOV.U32 R13, RZ, RZ, RZ ;  /* 0x000000ffff0d7224 */ /* 0x002fce00078e00ff */
[----:B------:R-:W-:-:S07]  /*2250*/  LEPC R20, `(.L_x_3470) ;  /* 0x000000001014794e */ /* 0x000fce0000000000 */
[----:B--2--5:R-:W-:Y:S05]  /*2260*/  CALL.ABS.NOINC R14 ;  /* 0x000000000e007343 */ /* 0x024fea0003c00000 */
.L_x_3470:
[----:B------:R-:W-:Y:S05]  /*2270*/  BSYNC B6 ;  /* 0x0000000000067941 */ /* 0x000fea0003800000 */
.L_x_3469:
        /* <DEDUP_REMOVED lines=20> */
.L_x_3472:
[----:B------:R-:W-:Y:S05]  /*23c0*/  BSYNC B6 ;  /* 0x0000000000067941 */ /* 0x000fea0003800000 */
.L_x_3471:
[----:B------:R-:W-:Y:S01]  /*23d0*/  ULDC.64 UR4, c[0x0][0x9f8] ;  /* 0x00027e0000047ab9 */ /* 0x000fe20000000a00 */
[----:B------:R-:W-:Y:S01]  /*23e0*/  IMAD.MOV.U32 R0, RZ, RZ, R237 ;  /* 0x000000ffff007224 */ /* 0x000fe200078e00ed */
[----:B------:R-:W-:Y:S01]  /*23f0*/  ISETP.NE.U32.AND P0, PT, RZ, UR4, PT ;  /* 0x00000004ff007c0c */ /* 0x000fe2000bf05070 */
[----:B------:R-:W-:Y:S01]  /*2400*/  IMAD.MOV.U32 R20, RZ, RZ, R27 ;  /* 0x000000ffff147224 */ /* 0x000fe200078e001b */
[----:B------:R-:W1:Y:S02]  /*2410*/  LDC.64 R114, c[0x0][0x300] ;  /* 0x0000c000ff727b82 */ /* 0x000e640000000a00 */
[----:B------:R-:W-:Y:S01]  /*2420*/  ISETP.NE.AND.EX P0, PT, RZ, UR5, PT, P0 ;  /* 0x00000005ff007c0c */ /* 0x000fe2000bf05300 */
[----:B------:R-:W-:Y:S01]  /*2430*/  IMAD.IADD R123, R26, 0x1, R25 ;  /* 0x000000011a7b7824 */ /* 0x000fe200078e0219 */
[----:B------:R-:W-:-:S04]  /*2440*/  SHF.R.S32.HI R19, RZ, 0x1f, R18 ;  /* 0x0000001fff137819 */ /* 0x000fc80000011412 */
[----:B------:R-:W2:Y:S07]  /*2450*/  LDC.64 R108, c[0x0][0x3f8] ;  /* 0x0000fe00ff6c7b82 */ /* 0x000eae0000000a00 */
[----:B------:R-:W-:Y:S01]  /*2460*/  @P0 IADD3 R4, P1, R29, UR4, RZ ;  /* 0x000000041d040c10 */ /* 0x000fe2000ff3e0ff */
[----:B------:R-:W3:Y:S03]  /*2470*/  LDC.64 R102, c[0x0][0x408] ;  /* 0x00010200ff667b82 */ /* 0x000ee60000000a00 */
[----:B------:R-:W-:Y:S01]  /*2480*/  @P0 IADD3.X R5, R28, UR5, RZ, P1, !PT ;  /* 0x000000051c050c10 */ /* 0x000fe20008ffe4ff */
[----:B0-----:R-:W0:Y:S01]  /*2490*/  S2R R27, SR_TID.X ;  /* 0x00000000001b7919 */ /* 0x001e220000002100 */
[----:B------:R-:W-:Y:S01]  /*24a0*/  SHF.R.S32.HI R15, RZ, 0x1f, R123 ;  /* 0x0000001fff0f7819 */ /* 0x000fe2000001147b */
[----:B------:R-:W-:-:S02]  /*24b0*/  ULDC.64 UR4, c[0x0][0xa08] ;  /* 0x0002820000047ab9 */ /* 0x000fc40000000a00 */
[----:B------:R4:W3:Y:S01]  /*24c0*/  @P0 LDG.E R0, desc[UR54][R4.64] ;  /* 0x0000003604000981 */ /* 0x0008e2000c1e1900 */
[-C--:B-1----:R-:W-:Y:S01]  /*24d0*/  IMAD.WIDE.U32 R6, R123, R114.reuse, RZ ;  /* 0x000000727b067225 */ /* 0x082fe200078e00ff */
[----:B------:R-:W-:Y:S01]  /*24e0*/  ISETP.NE.U32.AND P0, PT, RZ, UR4, PT ;  /* 0x00000004ff007c0c */ /* 0x000fe2000bf05070 */
[----:B------:R-:W1:Y:S01]  /*24f0*/  LDC R121, c[0x0][0x3f4] ;  /* 0x0000fd00ff797b82 */ /* 0x000e620000000800 */
[----:B------:R-:W-:Y:S01]  /*2500*/  SHF.R.S32.HI R31, RZ, 0x1f, R220 ;  /* 0x0000001fff1f7819 */ /* 0x000fe200000114dc */
[----:B------:R-:W-:Y:S01]  /*2510*/  IMAD R8, R15, R114, RZ ;  /* 0x000000720f087224 */ /* 0x000fe200078e02ff */
[----:B------:R-:W-:Y:S01]  /*2520*/  ISETP.NE.AND.EX P0, PT, RZ, UR5, PT, P0 ;  /* 0x00000005ff007c0c */ /* 0x000fe2000bf05300 */
[----:B------:R-:W-:Y:S01]  /*2530*/  ULDC.64 UR4, c[0x0][0x308] ;  /* 0x0000c20000047ab9 */ /* 0x000fe20000000a00 */
[----:B------:R-:W-:Y:S01]  /*2540*/  LOP3.LUT R20, R20, 0xfffffffb, RZ, 0xc0, !PT ;  /* 0xfffffffb14147812 */ /* 0x000fe200078ec0ff */
[----:B------:R-:W-:Y:S01]  /*2550*/  IMAD R3, R123, R115, R8 ;  /* 0x000000737b037224 */ /* 0x000fe200078e0208 */
[----:B------:R-:W-:Y:S01]  /*2560*/  SHF.R.S32.HI R23, RZ, 0x1f, R22 ;  /* 0x0000001fff177819 */ /* 0x000fe20000011416 */
[----:B--2---:R-:W-:Y:S01]  /*2570*/  IMAD R10, R31, R108, RZ ;  /* 0x0000006c1f0a7224 */ /* 0x004fe200078e02ff */
[----:B------:R-:W-:Y:S01]  /*2580*/  SHF.L.U64.HI R131, R114, 0x7, R115 ;  /* 0x0000000772837819 */ /* 0x000fe20000010273 */
[----:B------:R-:W-:-:S02]  /*2590*/  IMAD.IADD R7, R7, 0x1, R3 ;  /* 0x0000000107077824 */ /* 0x000fc400078e0203 */
[----:B------:R-:W-:Y:S02]  /*25a0*/  IMAD R13, R220, R109, R10 ;  /* 0x0000006ddc0d7224 */ /* 0x000fe400078e020a */
[----:B----4-:R-:W-:-:S04]  /*25b0*/  IMAD.WIDE.U32 R4, R235, UR4, R6 ;  /* 0x00000004eb047c25 */ /* 0x010fc8000f8e0006 */
[----:B------:R-:W-:Y:S01]  /*25c0*/  IMAD R5, R235, UR5, R5 ;  /* 0x00000005eb057c24 */ /* 0x000fe2000f8e0205 */
[----:B------:R-:W-:Y:S01]  /*25d0*/  ULDC.64 UR4, c[0x0][0x310] ;  /* 0x0000c40000047ab9 */ /* 0x000fe20000000a00 */
[----:B------:R-:W-:-:S04]  /*25e0*/  IMAD.WIDE.U32 R112, R220, R108, R22 ;  /* 0x0000006cdc707225 */ /* 0x000fc800078e0016 */
[----:B------:R-:W-:Y:S01]  /*25f0*/  IMAD.WIDE.U32 R110, R220, R108, R18 ;  /* 0x0000006cdc6e7225 */ /* 0x000fe200078e0012 */
[----:B0-----:R-:W-:-:S03]  /*2600*/  SHF.R.U32.HI R34, RZ, 0x7, R27 ;  /* 0x00000007ff227819 */ /* 0x001fc6000001161b */
[----:B------:R-:W-:Y:S01]  /*2610*/  VIADD R9, R27, 0xffffff80 ;  /* 0xffffff801b097836 */ /* 0x000fe20000000000 */
[----:B------:R-:W-:Y:S01]  /*2620*/  ISETP.NE.AND P6, PT, R34, 0x1, PT ;  /* 0x000000012200780c */ /* 0x000fe20003fc5270 */
[----:B------:R-:W-:Y:S02]  /*2630*/  IMAD.IADD R113, R113, 0x1, R13 ;  /* 0x0000000171717824 */ /* 0x000fe400078e020d */
[----:B------:R-:W-:Y:S01]  /*2640*/  IMAD.IADD R111, R13, 0x1, R111 ;  /* 0x000000010d6f7824 */ /* 0x000fe200078e026f */
[----:B------:R-:W-:Y:S01]  /*2650*/  SHF.R.S32.HI R8, RZ, 0x1f, R9 ;  /* 0x0000001fff087819 */ /* 0x000fe20000011409 */
[----:B---3--:R-:W-:-:S03]  /*2660*/  IMAD.WIDE.U32 R106, R220, R102, R22 ;  /* 0x00000066dc6a7225 */ /* 0x008fc600078e0016 */
[----:B------:R-:W-:Y:S01]  /*2670*/  LEA.HI R8, R8, R9, RZ, 0x2 ;  /* 0x0000000908087211 */ /* 0x000fe200078f10ff */
[----:B------:R-:W-:-:S03]  /*2680*/  IMAD.WIDE.U32 R104, R220, R102, R18 ;  /* 0x00000066dc687225 */ /* 0x000fc600078e0012 */
[--C-:B------:R-:W-:Y:S01]  /*2690*/  SHF.R.S32.HI R127, RZ, 0x2, R8.reuse ;  /* 0x00000002ff7f7819 */ /* 0x100fe20000011408 */
[----:B------:R-:W-:Y:S01]  /*26a0*/  IMAD R25, R115, 0xa0, RZ ;  /* 0x000000a073197824 */ /* 0x000fe200078e02ff */
[----:B------:R-:W-:Y:S01]  /*26b0*/  SHF.R.S32.HI R8, RZ, 0x1f, R8 ;  /* 0x0000001fff087819 */ /* 0x000fe20000011408 */
[----:B------:R-:W-:Y:S02]  /*26c0*/  IMAD.SHL.U32 R132, R114, 0x80, RZ ;  /* 0x0000008072847824 */ /* 0x000fe400078e00ff */
[----:B-----5:R-:W-:Y:S01]  /*26d0*/  IMAD.WIDE.U32 R110, R146, R108, R110 ;  /* 0x0000006c926e7225 */ /* 0x020fe200078e006e */
[----:B------:R-:W-:-:S03]  /*26e0*/  LEA.HI R8, R8, R127, RZ, 0x2 ;  /* 0x0000007f08087211 */ /* 0x000fc600078f10ff */
[----:B------:R-:W-:Y:S01]  /*26f0*/  IMAD.WIDE.U32 R112, R146, R108, R112 ;  /* 0x0000006c92707225 */ /* 0x000fe200078e0070 */
[----:B------:R-:W-:-:S03]  /*2700*/  LOP3.LUT R8, R8, 0xfffffffc, RZ, 0xc0, !PT ;  /* 0xfffffffc08087812 */ /* 0x000fc600078ec0ff */
[----:B------:R-:W-:Y:S02]  /*2710*/  VIADD R36, R220, 0x80 ;  /* 0x00000080dc247836 */ /* 0x000fe40000000000 */
[----:B------:R-:W-:Y:S02]  /*2720*/  IMAD.IADD R127, R127, 0x1, -R8 ;  /* 0x000000017f7f7824 */ /* 0x000fe400078e0a08 */
[----:B------:R-:W-:Y:S01]  /*2730*/  VIADD R8, R18, 0x80 ;  /* 0x0000008012087836 */ /* 0x000fe20000000000 */
[----:B------:R-:W-:Y:S01]  /*2740*/  SHF.R.S32.HI R147, RZ, 0x1f, R36 ;  /* 0x0000001fff937819 */ /* 0x000fe20000011424 */
[----:B------:R-:W-:Y:S02]  /*2750*/  IMAD R129, R109, 0xa0, RZ ;  /* 0x000000a06d817824 */ /* 0x000fe400078e02ff */
[----:B------:R-:W-:Y:S01]  /*2760*/  VIADD R163, R34, 0x8 ;  /* 0x0000000822a37836 */ /* 0x000fe20000000000 */
[----:B------:R-:W-:Y:S02]  /*2770*/  SHF.R.S32.HI R3, RZ, 0x1f, R0 ;  /* 0x0000001fff037819 */ /* 0x000fe40000011400 */
[----:B------:R-:W-:-:S02]  /*2780*/  SEL R21, R0, RZ, !P0 ;  /* 0x000000ff00157207 */ /* 0x000fc40004000000 */
[----:B------:R-:W-:Y:S01]  /*2790*/  SEL R12, R3, RZ, !P0 ;  /* 0x000000ff030c7207 */ /* 0x000fe20004000000 */
[----:B------:R-:W-:Y:S02]  /*27a0*/  IMAD R3, R31, R114, RZ ;  /* 0x000000721f037224 */ /* 0x000fe400078e02ff */
[----:B------:R-:W-:-:S04]  /*27b0*/  IMAD.WIDE.U32 R118, R21, UR4, R4 ;  /* 0x0000000415767c25 */ /* 0x000fc8000f8e0004 */
[----:B------:R-:W-:Y:S02]  /*27c0*/  IMAD R0, R12, UR4, RZ ;  /* 0x000000040c007c24 */ /* 0x000fe4000f8e02ff */
[----:B------:R-:W-:-:S04]  /*27d0*/  IMAD.WIDE.U32 R4, R220, R114, R18 ;  /* 0x00000072dc047225 */ /* 0x000fc800078e0012 */
[----:B------:R-:W-:Y:S01]  /*27e0*/  IMAD R9, R21, UR5, R0 ;  /* 0x0000000515097c24 */ /* 0x000fe2000f8e0200 */
[----:B------:R-:W-:Y:S05]  /*27f0*/  @!P6 WARPSYNC.ALL ;  /* 0x000000000000e948 */ /* 0x000fea0003800000 */
[----:B------:R-:W-:Y:S01]  /*2800*/  VIADD R0, R18, 0x20 ;  /* 0x0000002012007836 */ /* 0x000fe20000000000 */
[----:B------:R-:W-:Y:S01]  /*2810*/  ULDC.64 UR4, c[0x0][0x330] ;  /* 0x0000cc0000047ab9 */ /* 0x000fe20000000a00 */
[----:B------:R-:W-:Y:S01]  /*2820*/  IMAD R11, R220, R115, R3 ;  /* 0x00000073dc0b7224 */ /* 0x000fe200078e0203 */
[----:B------:R-:W-:Y:S01]  /*2830*/  ULDC.64 UR6, c[0x0][0x338] ;  /* 0x0000ce0000067ab9 */ /* 0x000fe20000000a00 */
[C---:B------:R-:W-:Y:S01]  /*2840*/  IMAD.WIDE.U32 R116, R235.reuse, UR4, R18 ;  /* 0x00000004eb747c25 */ /* 0x040fe2000f8e0012 */
[----:B------:R-:W-:Y:S01]  /*2850*/  ULDC UR4, c[0x0][0x2f4] ;  /* 0x0000bd0000047ab9 */ /* 0x000fe20000000800 */
[----:B------:R-:W-:Y:S01]  /*2860*/  @!P6 BAR.SYNC.DEFER_BLOCKING 0x9, 0x100 ;  /* 0x024400000000eb1d */ /* 0x000fe20000010000 */
[----:B------:R-:W-:Y:S01]  /*2870*/  ISETP.GE.AND P1, PT, R0, UR4, PT ;  /* 0x0000000400007c0c */ /* 0x000fe2000bf26270 */
[----:B------:R-:W-:Y:S01]  /*2880*/  IMAD R117, R235, UR5, R117 ;  /* 0x00000005eb757c24 */ /* 0x000fe2000f8e0275 */
[----:B------:R-:W-:Y:S01]  /*2890*/  ISETP.GE.AND P0, PT, R18, UR4, PT ;  /* 0x0000000412007c0c */ /* 0x000fe2000bf06270 */
[----:B------:R-:W-:Y:S01]  /*28a0*/  IMAD.WIDE.U32 R114, R114, 0xa0, RZ ;  /* 0x000000a072727825 */ /* 0x000fe200078e00ff */
[----:B------:R-:W-:-:S02]  /*28b0*/  SEL R7, RZ, 0xffffffff, P1 ;  /* 0xffffffffff077807 */ /* 0x000fc40000800000 */
[----:B------:R-:W-:Y:S01]  /*28c0*/  SEL R6, RZ, 0x1, P0 ;  /* 0x00000001ff067807 */ /* 0x000fe20000000000 */
[----:B------:R-:W-:Y:S01]  /*28d0*/  IMAD.WIDE.U32 R116, R21, UR6, R116 ;  /* 0x0000000615747c25 */ /* 0x000fe2000f8e0074 */
[----:B------:R-:W-:Y:S02]  /*28e0*/  LOP3.LUT P0, RZ, R127, 0x2, RZ, 0xc0, !PT ;  /* 0x000000027fff7812 */ /* 0x000fe4000780c0ff */
[----:B------:R-:W-:Y:S01]  /*28f0*/  IADD3 R3, P1, R118, R4, RZ ;  /* 0x0000000476037210 */ /* 0x000fe20007f3e0ff */
[----:B------:R-:W-:Y:S01]  /*2900*/  IMAD.SHL.U32 R7, R7, 0x2, RZ ;  /* 0x0000000207077824 */ /* 0x000fe200078e00ff */
[----:B------:R-:W-:Y:S01]  /*2910*/  IADD3 R4, R119, R9, RZ ;  /* 0x0000000977047210 */ /* 0x000fe20007ffe0ff */
[----:B------:R-:W-:-:S03]  /*2920*/  IMAD.IADD R128, R115, 0x1, R25 ;  /* 0x0000000173807824 */ /* 0x000fc600078e0219 */
[----:B------:R-:W-:Y:S01]  /*2930*/  LOP3.LUT R9, R7, 0x2, R6, 0xe2, !PT ;  /* 0x0000000207097812 */ /* 0x000fe200078ee206 */
[----:B------:R-:W-:Y:S01]  /*2940*/  VIADD R6, R18, 0x40 ;  /* 0x0000004012067836 */ /* 0x000fe20000000000 */
[----:B------:R-:W-:Y:S01]  /*2950*/  IADD3.X R5, R4, R5, R11, P1, !PT ;  /* 0x0000000504057210 */ /* 0x000fe20000ffe40b */
[----:B------:R-:W-:Y:S02]  /*2960*/  VIADD R7, R18, 0x60 ;  /* 0x0000006012077836 */ /* 0x000fe40000000000 */
[----:B------:R-:W-:Y:S02]  /*2970*/  @P0 LOP3.LUT R20, R20, 0x4, RZ, 0xfc, !PT ;  /* 0x0000000414140812 */ /* 0x000fe400078efcff */
[----:B------:R-:W-:Y:S02]  /*2980*/  ISETP.GE.AND P0, PT, R6, UR4, PT ;  /* 0x0000000406007c0c */ /* 0x000fe4000bf06270 */
[----:B------:R-:W-:Y:S02]  /*2990*/  ISETP.GE.AND P1, PT, R7, UR4, PT ;  /* 0x0000000407007c0c */ /* 0x000fe4000bf26270 */
[----:B------:R-:W-:-:S02]  /*29a0*/  SEL R10, RZ, 0x4, P0 ;  /* 0x00000004ff0a7807 */ /* 0x000fc40000000000 */
[----:B------:R-:W-:Y:S02]  /*29b0*/  SEL R11, RZ, 0x8, P1 ;  /* 0x00000008ff0b7807 */ /* 0x000fe40000800000 */
[----:B------:R-:W-:Y:S02]  /*29c0*/  ISETP.GE.AND P0, PT, R8, UR4, PT ;  /* 0x0000000408007c0c */ /* 0x000fe4000bf06270 */
[----:B------:R-:W-:Y:S01]  /*29d0*/  LOP3.LUT R9, R11, R9, R10, 0xfe, !PT ;  /* 0x000000090b097212 */ /* 0x000fe200078efe0a */
[----:B------:R-:W-:Y:S01]  /*29e0*/  IMAD R11, R12, UR6, RZ ;  /* 0x000000060c0b7c24 */ /* 0x000fe2000f8e02ff */
[----:B------:R-:W-:Y:S02]  /*29f0*/  SEL R10, RZ, 0x10, P0 ;  /* 0x00000010ff0a7807 */ /* 0x000fe40000000000 */
[-C--:B-1----:R-:W-:Y:S01]  /*2a00*/  ISETP.GE.AND P0, PT, R18, R121.reuse, PT ;  /* 0x000000791200720c */ /* 0x082fe20003f06270 */
[----:B------:R-:W-:Y:S01]  /*2a10*/  IMAD R33, R21, UR7, R11 ;  /* 0x0000000715217c24 */ /* 0x000fe2000f8e020b */
[----:B------:R-:W-:Y:S01]  /*2a20*/  LOP3.LUT R35, R9, R10, RZ, 0xfc, !PT ;  /* 0x0000000a09237212 */ /* 0x000fe200078efcff */
[----:B------:R-:W-:Y:S01]  /*2a30*/  IMAD R9, R31, R102, RZ ;  /* 0x000000661f097224 */ /* 0x000fe200078e02ff */
[-C--:B------:R-:W-:Y:S01]  /*2a40*/  ISETP.GE.AND P2, PT, R6, R121.reuse, PT ;  /* 0x000000790600720c */ /* 0x080fe20003f46270 */
[----:B------:R-:W-:Y:S01]  /*2a50*/  IMAD.IADD R33, R117, 0x1, R33 ;  /* 0x0000000175217824 */ /* 0x000fe200078e0221 */
[----:B------:R-:W-:Y:S01]  /*2a60*/  ISETP.GE.AND P1, PT, R0, R121, PT ;  /* 0x000000790000720c */ /* 0x000fe20003f26270 */
[----:B------:R-:W-:Y:S01]  /*2a70*/  IMAD R13, R220, R103, R9 ;  /* 0x00000067dc0d7224 */ /* 0x000fe200078e0209 */
[----:B------:R-:W-:-:S02]  /*2a80*/  SEL R9, R121, RZ, P0 ;  /* 0x000000ff79097207 */ /* 0x000fc40000000000 */
[----:B------:R-:W-:Y:S01]  /*2a90*/  SEL R11, R121, RZ, P1 ;  /* 0x000000ff790b7207 */ /* 0x000fe20000800000 */
[----:B------:R-:W-:Y:S01]  /*2aa0*/  IMAD.IADD R107, R107, 0x1, R13 ;  /* 0x000000016b6b7824 */ /* 0x000fe200078e020d */
[----:B------:R-:W-:Y:S01]  /*2ab0*/  LOP3.LUT R20, R20, 0xfffffffe, RZ, 0xc0, !PT ;  /* 0xfffffffe14147812 */ /* 0x000fe200078ec0ff */
[----:B------:R-:W-:Y:S01]  /*2ac0*/  IMAD.IADD R9, R18, 0x1, R9 ;  /* 0x0000000112097824 */ /* 0x000fe200078e0209 */
[----:B------:R-:W-:Y:S01]  /*2ad0*/  IADD3 R11, R0, R11, RZ ;  /* 0x0000000b000b7210 */ /* 0x000fe20007ffe0ff */
[----:B------:R-:W-:Y:S01]  /*2ae0*/  IMAD.IADD R105, R13, 0x1, R105 ;  /* 0x000000010d697824 */ /* 0x000fe200078e0269 */
[C---:B------:R-:W-:Y:S01]  /*2af0*/  SEL R13, R121.reuse, RZ, P2 ;  /* 0x000000ff790d7207 */ /* 0x040fe20001000000 */
[-C--:B------:R-:W-:Y:S01]  /*2b00*/  IMAD.WIDE.U32 R106, R146, R102.reuse, R106 ;  /* 0x00000066926a7225 */ /* 0x080fe200078e006a */
[----:B------:R-:W-:Y:S02]  /*2b10*/  @P2 LOP3.LUT R20, R20, 0x1, RZ, 0xfc, !PT ;  /* 0x0000000114142812 */ /* 0x000fe400078efcff */
[----:B------:R-:W-:Y:S01]  /*2b20*/  SHF.R.S32.HI R10, RZ, 0x1f, R9 ;  /* 0x0000001fff0a7819 */ /* 0x000fe20000011409 */
[----:B------:R-:W-:Y:S01]  /*2b30*/  IMAD.WIDE.U32 R104, R146, R102, R104 ;  /* 0x0000006692687225 */ /* 0x000fe200078e0068 */
[----:B------:R-:W-:Y:S01]  /*2b40*/  SHF.R.S32.HI R12, RZ, 0x1f, R11 ;  /* 0x0000001fff0c7819 */ /* 0x000fe2000001140b */
[----:B------:R0:W-:Y:S01]  /*2b50*/  STL [R1+0x8], R20 ;  /* 0x0000081401007387 */ /* 0x0001e20000100800 */
[CC--:B------:R-:W-:Y:S01]  /*2b60*/  LEA.HI R26, R10.reuse, R9.reuse, RZ, 0x4 ;  /* 0x000000090a1a7211 */ /* 0x0c0fe200078f20ff */
[----:B------:R-:W-:Y:S01]  /*2b70*/  IMAD.SHL.U32 R121, R121, 0x2, RZ ;  /* 0x0000000279797824 */ /* 0x000fe200078e00ff */
[----:B------:R-:W-:-:S02]  /*2b80*/  LEA.HI R10, R10, R9, RZ, 0x6 ;  /* 0x000000090a0a7211 */ /* 0x000fc400078f30ff */
[CC--:B------:R-:W-:Y:S02]  /*2b90*/  LEA.HI R28, R12.reuse, R11.reuse, RZ, 0x4 ;  /* 0x0000000b0c1c7211 */ /* 0x0c0fe400078f20ff */
[----:B------:R-:W-:Y:S02]  /*2ba0*/  LEA.HI R11, R12, R11, RZ, 0x6 ;  /* 0x0000000b0c0b7211 */ /* 0x000fe400078f30ff */
[----:B------:R-:W-:Y:S01]  /*2bb0*/  SHF.R.U32.HI R9, RZ, 0x3, R231 ;  /* 0x00000003ff097819 */ /* 0x000fe200000116e7 */
[----:B0-----:R-:W-:Y:S01]  /*2bc0*/  IMAD.IADD R20, R6, 0x1, R13 ;  /* 0x0000000106147824 */ /* 0x001fe200078e020d */
[----:B------:R-:W-:Y:S02]  /*2bd0*/  SHF.R.S32.HI R10, RZ, 0x6, R10 ;  /* 0x00000006ff0a7819 */ /* 0x000fe4000001140a */
[----:B------:R-:W-:Y:S02]  /*2be0*/  LOP3.LUT R14, R231, 0x30, R26, 0xf8, !PT ;  /* 0x00000030e70e7812 */ /* 0x000fe400078ef81a */
[----:B------:R-:W-:Y:S01]  /*2bf0*/  SHF.R.S32.HI R21, RZ, 0x1f, R20 ;  /* 0x0000001fff157819 */ /* 0x000fe20000011414 */
[C---:B------:R-:W-:Y:S01]  /*2c00*/  IMAD R145, R10.reuse, 0x2800, R229 ;  /* 0x000028000a917824 */ /* 0x040fe200078e02e5 */
[----:B------:R-:W-:Y:S01]  /*2c10*/  SHF.R.S32.HI R12, RZ, 0x6, R11 ;  /* 0x00000006ff0c7819 */ /* 0x000fe2000001140b */
[----:B------:R-:W-:Y:S01]  /*2c20*/  IMAD R143, R10, 0x2800, R232 ;  /* 0x000028000a8f7824 */ /* 0x000fe200078e02e8 */
[----:B------:R-:W-:-:S02]  /*2c30*/  LOP3.LUT R11, R227, 0x30, R26, 0xf8, !PT ;  /* 0x00000030e30b7812 */ /* 0x000fc400078ef81a */
[----:B------:R-:W-:Y:S01]  /*2c40*/  LOP3.LUT R13, R227, 0x30, R28, 0xf8, !PT ;  /* 0x00000030e30d7812 */ /* 0x000fe200078ef81c */
[----:B------:R-:W-:Y:S01]  /*2c50*/  IMAD R144, R12, 0x2800, R229 ;  /* 0x000028000c907824 */ /* 0x000fe200078e02e5 */
[----:B------:R-:W-:Y:S01]  /*2c60*/  LOP3.LUT R14, R14, R9, RZ, 0x3c, !PT ;  /* 0x000000090e0e7212 */ /* 0x000fe200078e3cff */
[----:B------:R-:W-:Y:S01]  /*2c70*/  IMAD R135, R12, 0x2800, R232 ;  /* 0x000028000c877824 */ /* 0x000fe200078e02e8 */
[----:B------:R-:W-:Y:S02]  /*2c80*/  LEA.HI R30, R21, R20, RZ, 0x4 ;  /* 0x00000014151e7211 */ /* 0x000fe400078f20ff */
[----:B------:R-:W-:Y:S01]  /*2c90*/  LOP3.LUT R10, R11, R228, RZ, 0x3c, !PT ;  /* 0x000000e40b0a7212 */ /* 0x000fe200078e3cff */
[----:B------:R-:W-:Y:S01]  /*2ca0*/  IMAD.IADD R143, R143, 0x1, R14 ;  /* 0x000000018f8f7824 */ /* 0x000fe200078e020e */
[----:B------:R-:W-:Y:S02]  /*2cb0*/  LEA.HI R20, R21, R20, RZ, 0x6 ;  /* 0x0000001415147211 */ /* 0x000fe400078f30ff */
[----:B------:R-:W-:Y:S01]  /*2cc0*/  LOP3.LUT R13, R13, R228, RZ, 0x3c, !PT ;  /* 0x000000e40d0d7212 */ /* 0x000fe200078e3cff */
[----:B------:R-:W-:Y:S01]  /*2cd0*/  IMAD.IADD R145, R145, 0x1, R10 ;  /* 0x0000000191917824 */ /* 0x000fe200078e020a */
[----:B------:R-:W-:-:S02]  /*2ce0*/  SHF.R.S32.HI R20, RZ, 0x6, R20 ;  /* 0x00000006ff147819 */ /* 0x000fc40000011414 */
[C---:B------:R-:W-:Y:S01]  /*2cf0*/  LOP3.LUT R14, R231.reuse, 0x30, R30, 0xf8, !PT ;  /* 0x00000030e70e7812 */ /* 0x040fe200078ef81e */
[----:B------:R-:W-:Y:S01]  /*2d00*/  IMAD.IADD R144, R144, 0x1, R13 ;  /* 0x0000000190907824 */ /* 0x000fe200078e020d */
[----:B------:R-:W-:Y:S01]  /*2d10*/  LOP3.LUT R10, R231, 0x30, R28, 0xf8, !PT ;  /* 0x00000030e70a7812 */ /* 0x000fe200078ef81c */
[----:B------:R-:W-:Y:S01]  /*2d20*/  IMAD R134, R20, 0x2800, R232 ;  /* 0x0000280014867824 */ /* 0x000fe200078e02e8 */
[-C--:B------:R-:W-:Y:S01]  /*2d30*/  LOP3.LUT R13, R14, R9.reuse, RZ, 0x3c, !PT ;  /* 0x000000090e0d7212 */ /* 0x080fe200078e3cff */
[----:B------:R-:W-:Y:S01]  /*2d40*/  IMAD.SHL.U32 R14, R102, 0x80, RZ ;  /* 0x00000080660e7824 */ /* 0x000fe200078e00ff */
[----:B------:R-:W-:Y:S01]  /*2d50*/  SHF.R.S32.HI R21, RZ, 0x1f, R146 ;  /* 0x0000001fff157819 */ /* 0x000fe20000011492 */
[----:B------:R-:W-:Y:S01]  /*2d60*/  IMAD R142, R20, 0x2800, R229 ;  /* 0x00002800148e7824 */ /* 0x000fe200078e02e5 */
[----:B------:R-:W-:Y:S01]  /*2d70*/  LOP3.LUT R10, R10, R9, RZ, 0x3c, !PT ;  /* 0x000000090a0a7212 */ /* 0x000fe200078e3cff */
[----:B------:R-:W-:Y:S01]  /*2d80*/  IMAD.IADD R134, R134, 0x1, R13 ;  /* 0x0000000186867824 */ /* 0x000fe200078e020d */
[----:B------:R-:W-:Y:S01]  /*2d90*/  IADD3 R12, R18, 0xa0, RZ ;  /* 0x000000a0120c7810 */ /* 0x000fe20007ffe0ff */
[----:B------:R-:W-:Y:S01]  /*2da0*/  IMAD R13, R21, R102, RZ ;  /* 0x00000066150d7224 */ /* 0x000fe200078e02ff */
[----:B------:R-:W-:Y:S01]  /*2db0*/  LOP3.LUT R11, R227, 0x30, R30, 0xf8, !PT ;  /* 0x00000030e30b7812 */ /* 0x000fe200078ef81e */
[----:B------:R-:W-:Y:S01]  /*2dc0*/  IMAD.IADD R135, R135, 0x1, R10 ;  /* 0x0000000187877824 */ /* 0x000fe200078e020a */
[----:B------:R-:W-:Y:S01]  /*2dd0*/  ISETP.GE.AND P2, PT, R12, UR4, PT ;  /* 0x000000040c007c0c */ /* 0x000fe2000bf46270 */
[----:B------:R-:W-:Y:S01]  /*2de0*/  IMAD R10, R21, R108, RZ ;  /* 0x0000006c150a7224 */ /* 0x000fe200078e02ff */
[----:B------:R-:W-:Y:S01]  /*2df0*/  LOP3.LUT R11, R11, R228, RZ, 0x3c, !PT ;  /* 0x000000e40b0b7212 */ /* 0x000fe200078e3cff */
[----:B------:R-:W-:Y:S01]  /*2e00*/  IMAD R29, R146, R103, R13 ;  /* 0x00000067921d7224 */ /* 0x000fe200078e020d */
[----:B------:R-:W-:Y:S01]  /*2e10*/  SEL R32, RZ, 0x20, P2 ;  /* 0x00000020ff207807 */ /* 0x000fe20001000000 */
[----:B------:R-:W-:Y:S01]  /*2e20*/  IMAD R21, R103, 0xa0, RZ ;  /* 0x000000a067157824 */ /* 0x000fe200078e02ff */
[----:B------:R-:W-:Y:S01]  /*2e30*/  SHF.L.U64.HI R13, R102, 0x7, R103 ;  /* 0x00000007660d7819 */ /* 0x000fe20000010267 */
[----:B------:R-:W-:Y:S01]  /*2e40*/  IMAD R27, R146, R109, R10 ;  /* 0x0000006d921b7224 */ /* 0x000fe200078e020a */
[----:B------:R-:W-:Y:S01]  /*2e50*/  IADD3 R122, P2, R220, R123, RZ ;  /* 0x0000007bdc7a7210 */ /* 0x000fe20007f5e0ff */
[----:B------:R-:W-:Y:S01]  /*2e60*/  IMAD.WIDE.U32 R102, R102, 0xa0, RZ ;  /* 0x000000a066667825 */ /* 0x000fe200078e00ff */
[----:B------:R-:W-:-:S02]  /*2e70*/  SHF.L.U64.HI R10, R108, 0x7, R109 ;  /* 0x000000076c0a7819 */ /* 0x000fc4000001026d */
[----:B------:R-:W-:Y:S01]  /*2e80*/  IADD3 R20, R27, R111, RZ ;  /* 0x0000006f1b147210 */ /* 0x000fe20007ffe0ff */
[----:B------:R-:W-:Y:S01]  /*2e90*/  IMAD.IADD R142, R142, 0x1, R11 ;  /* 0x000000018e8e7824 */ /* 0x000fe200078e020b */
[----:B------:R-:W-:Y:S01]  /*2ea0*/  SHF.R.S32.HI R120, RZ, 0x4, R26 ;  /* 0x00000004ff787819 */ /* 0x000fe2000001141a */
[----:B------:R-:W-:Y:S01]  /*2eb0*/  IMAD.X R123, R31, 0x1, R15, P2 ;  /* 0x000000011f7b7824 */ /* 0x000fe200010e060f */
[----:B------:R-:W-:Y:S01]  /*2ec0*/  LOP3.LUT R39, R35, R32, RZ, 0xfc, !PT ;  /* 0x0000002023277212 */ /* 0x000fe200078efcff */
[----:B------:R-:W-:Y:S01]  /*2ed0*/  IMAD.IADD R130, R103, 0x1, R21 ;  /* 0x0000000167827824 */ /* 0x000fe200078e0215 */
[----:B------:R-:W-:Y:S01]  /*2ee0*/  LOP3.LUT R26, R26, 0xfffffff0, RZ, 0xc0, !PT ;  /* 0xfffffff01a1a7812 */ /* 0x000fe200078ec0ff */
[----:B------:R-:W-:Y:S01]  /*2ef0*/  IMAD.SHL.U32 R11, R108, 0x80, RZ ;  /* 0x000000806c0b7824 */ /* 0x000fe200078e00ff */
[----:B------:R-:W-:Y:S01]  /*2f00*/  SHF.R.S32.HI R101, RZ, 0x4, R28 ;  /* 0x00000004ff657819 */ /* 0x000fe2000001141c */
[----:B------:R-:W-:Y:S01]  /*2f10*/  IMAD.IADD R15, R113, 0x1, R27 ;  /* 0x00000001710f7824 */ /* 0x000fe200078e021b */
[----:B------:R-:W-:Y:S01]  /*2f20*/  LOP3.LUT R27, R28, 0xfffffff0, RZ, 0xc0, !PT ;  /* 0xfffffff01c1b7812 */ /* 0x000fe200078ec0ff */
[----:B------:R-:W-:Y:S01]  /*2f30*/  IMAD.IADD R21, R107, 0x1, R29 ;  /* 0x000000016b157824 */ /* 0x000fe200078e021d */
[----:B------:R-:W-:Y:S01]  /*2f40*/  LOP3.LUT R34, R35, 0x1, RZ, 0xc0, !PT ;  /* 0x0000000123227812 */ /* 0x000fe200078ec0ff */
[----:B------:R-:W-:Y:S01]  /*2f50*/  IMAD.IADD R25, R29, 0x1, R105 ;  /* 0x000000011d197824 */ /* 0x000fe200078e0269 */
[----:B------:R-:W-:Y:S01]  /*2f60*/  LOP3.LUT R29, R30, 0xfffffff0, RZ, 0xc0, !PT ;  /* 0xfffffff01e1d7812 */ /* 0x000fe200078ec0ff */
[----:B------:R-:W-:Y:S01]  /*2f70*/  IMAD.WIDE.U32 R108, R108, 0xa0, RZ ;  /* 0x000000a06c6c7825 */ /* 0x000fe200078e00ff */
[----:B------:R-:W-:-:S02]  /*2f80*/  SHF.R.S32.HI R28, RZ, 0x4, R30 ;  /* 0x00000004ff1c7819 */ /* 0x000fc4000001141e */
[----:B------:R-:W-:Y:S01]  /*2f90*/  LOP3.LUT R35, R39, 0x2, RZ, 0xc0, !PT ;  /* 0x0000000227237812 */ /* 0x000fe200078ec0ff */
[----:B------:R-:W-:Y:S01]  /*2fa0*/  IMAD.IADD R129, R109, 0x1, R129 ;  /* 0x000000016d817824 */ /* 0x000fe200078e0281 */
[C---:B------:R-:W-:Y:S02]  /*2fb0*/  LOP3.LUT R36, R39.reuse, 0x4, RZ, 0xc0, !PT ;  /* 0x0000000427247812 */ /* 0x040fe400078ec0ff */
[C---:B------:R-:W-:Y:S02]  /*2fc0*/  LOP3.LUT R37, R39.reuse, 0x8, RZ, 0xc0, !PT ;  /* 0x0000000827257812 */ /* 0x040fe400078ec0ff */
[----:B------:R-:W-:Y:S02]  /*2fd0*/  LOP3.LUT R38, R39, 0x10, RZ, 0xc0, !PT ;  /* 0x0000001027267812 */ /* 0x000fe400078ec0ff */
[----:B------:R-:W-:Y:S02]  /*2fe0*/  SHF.R.S32.HI R30, RZ, 0x1f, R26 ;  /* 0x0000001fff1e7819 */ /* 0x000fe4000001141a */
[----:B------:R-:W-:-:S02]  /*2ff0*/  SHF.R.S32.HI R31, RZ, 0x1f, R27 ;  /* 0x0000001fff1f7819 */ /* 0x000fc4000001141b */
[----:B------:R-:W-:Y:S02]  /*3000*/  SHF.R.S32.HI R32, RZ, 0x1f, R29 ;  /* 0x0000001fff207819 */ /* 0x000fe4000001141d */
[----:B------:R-:W-:-:S07]  /*3010*/  LOP3.LUT R39, R39, 0x20, RZ, 0xc0, !PT ;  /* 0x0000002027277812 */ /* 0x000fce00078ec0ff */
.L_x_3572:
[----:B------:R-:W2:Y:S01]  /*3020*/  LDL.LU R42, [R1+0x8] ;  /* 0x00000800012a7983 */ /* 0x000ea20000300800 */
[----:B0-----:R-:W0:Y:S01]  /*3030*/  LDC.64 R124, c[0x0][0x2e8] ;  /* 0x0000ba00ff7c7b82 */ /* 0x001e220000000a00 */
[----:B------:R-:W-:Y:S01]  /*3040*/  VIADD R47, R24, 0xffffffff ;  /* 0xffffffff182f7836 */ /* 0x000fe20000000000 */
[----:B------:R-:W-:Y:S01]  /*3050*/  LOP3.LUT P4, RZ, R127, 0x2, RZ, 0xc0, !PT ;  /* 0x000000027fff7812 */ /* 0x000fe2000788c0ff */
[----:B------:R-:W-:Y:S05]  /*3060*/  YIELD ;  /* 0x0000000000007946 */ /* 0x000fea0003800000 */
[----:B------:R-:W-:Y:S01]  /*3070*/  SHF.R.S32.HI R44, RZ, 0x1f, R47 ;  /* 0x0000001fff2c7819 */ /* 0x000fe2000001142f */
[-C--:B------:R-:W-:Y:S01]  /*3080*/  IMAD R41, R128, R47.reuse, RZ ;  /* 0x0000002f80297224 */ /* 0x080fe200078e02ff */
[----:B------:R-:W1:Y:S01]  /*3090*/  LDC R133, c[0x0][0x3f4] ;  /* 0x0000fd00ff857b82 */ /* 0x000e620000000800 */
[----:B------:R-:W-:Y:S01]  /*30a0*/  IMAD.WIDE.U32 R136, R114, R47, RZ ;  /* 0x0000002f72887225 */ /* 0x000fe200078e00ff */
[----:B------:R-:W-:Y:S03]  /*30b0*/  BSSY B0, `(.L_x_3473) ;  /* 0x0000d0b000007945 */ /* 0x000fe60003800000 */
[----:B------:R-:W-:Y:S01]  /*30c0*/  IMAD R41, R44, R114, R41 ;  /* 0x000000722c297224 */ /* 0x000fe200078e0229 */
[----:B------:R-:W-:-:S03]  /*30d0*/  IADD3 R49, P2, P3, R3, R136, R132 ;  /* 0x0000008803317210 */ /* 0x000fc60007b5e084 */
[----:B------:R-:W-:Y:S02]  /*30e0*/  IMAD.IADD R96, R137, 0x1, R41 ;  /* 0x0000000189607824 */ /* 0x000fe400078e0229 */
[----:B------:R-:W-:-:S03]  /*30f0*/  IMAD R41, R17, 0x7800, R236 ;  /* 0x0000780011297824 */ /* 0x000fc600078e02ec */
[----:B------:R-:W-:Y:S01]  /*3100*/  IADD3.X R24, R5, R96, R131, P2, P3 ;  /* 0x0000006005187210 */ /* 0x000fe200017e6483 */
[C---:B------:R-:W-:Y:S01]  /*3110*/  VIADD R43, R41.reuse, 0x20 ;  /* 0x00000020292b7836 */ /* 0x040fe20000000000 */
[-C--:B0-----:R-:W-:Y:S01]  /*3120*/  IADD3 R50, P2, P3, R136, R124.reuse, R3 ;  /* 0x0000007c88327210 */ /* 0x081fe20007b5e003 */
[----:B------:R-:W-:Y:S02]  /*3130*/  @P4 VIADD R43, R41, 0xffffffe0 ;  /* 0xffffffe0292b4836 */ /* 0x000fe40000000000 */
[----:B------:R-:W-:Y:S01]  /*3140*/  IMAD.IADD R40, R16, 0x1, R41 ;  /* 0x0000000110287824 */ /* 0x000fe200078e0229 */
[----:B------:R-:W-:Y:S01]  /*3150*/  IADD3.X R51, R96, R125, R5, P2, P3 ;  /* 0x0000007d60337210 */ /* 0x000fe200017e6405 */
[----:B------:R-:W-:Y:S01]  /*3160*/  IMAD.IADD R41, R16, 0x1, R43 ;  /* 0x0000000110297824 */ /* 0x000fe200078e022b */
[----:B------:R-:W-:-:S05]  /*3170*/  IADD3 R48, P2, R49, R124, RZ ;  /* 0x0000007c31307210 */ /* 0x000fca0007f5e0ff */
[----:B------:R-:W-:Y:S01]  /*3180*/  IMAD.X R49, R24, 0x1, R125, P2 ;  /* 0x0000000118317824 */ /* 0x000fe200010e067d */
[----:B------:R-:W-:Y:S02]  /*3190*/  ISETP.GT.AND P2, PT, R47, R126, PT ;  /* 0x0000007e2f00720c */ /* 0x000fe40003f44270 */
[----:B------:R-:W-:Y:S02]  /*31a0*/  MOV R24, R47 ;  /* 0x0000002f00187202 */ /* 0x000fe40000000f00 */
[----:B--2---:R-:W-:-:S09]  /*31b0*/  LOP3.LUT R42, R42, 0xfffffffd, RZ, 0xc0, !PT ;  /* 0xfffffffd2a2a7812 */ /* 0x004fd200078ec0ff */
[----:B------:R-:W-:Y:S02]  /*31c0*/  @P2 LOP3.LUT R42, R42, 0x2, RZ, 0xfc, !PT ;  /* 0x000000022a2a2812 */ /* 0x000fe400078efcff */
[----:B-1----:R-:W-:-:S03]  /*31d0*/  ISETP.GE.AND P2, PT, R133, 0x1, PT ;  /* 0x000000018500780c */ /* 0x002fc60003f46270 */
[----:B------:R0:W-:Y:S10]  /*31e0*/  STL [R1+0x8], R42 ;  /* 0x0000082a01007387 */ /* 0x0001f40000100800 */
[----:B0-----:R-:W-:Y:S05]  /*31f0*/  @!P2 BRA `(.L_x_3474) ;  /* 0x000000c800fca947 */ /* 0x001fea0003800000 */
[----:B------:R-:W-:Y:S01]  /*3200*/  ULDC.U8 UR4, c[0x0][0x410] ;  /* 0x0001040000047ab9 */ /* 0x000fe20000000000 */
[-C--:B------:R-:W-:Y:S01]  /*3210*/  IMAD R43, R129, R47.reuse, RZ ;  /* 0x0000002f812b7224 */ /* 0x080fe200078e02ff */
[----:B------:R-:W-:Y:S01]  /*3220*/  ISETP.NE.AND P2, PT, RZ, UR4, PT ;  /* 0x00000004ff007c0c */ /* 0x000fe2000bf45270 */
[-C--:B------:R-:W-:Y:S02]  /*3230*/  IMAD R45, R130, R47.reuse, RZ ;  /* 0x0000002f822d7224 */ /* 0x080fe400078e02ff */
[----:B------:R-:W-:Y:S02]  /*3240*/  IMAD R42, R24, -0xa0, R2 ;  /* 0xffffff60182a7824 */ /* 0x000fe400078e0202 */
[----:B------:R-:W-:Y:S02]  /*3250*/  IMAD R43, R44, R108, R43 ;  /* 0x0000006c2c2b7224 */ /* 0x000fe400078e022b */
[----:B------:R-:W-:Y:S01]  /*3260*/  IMAD.WIDE.U32 R94, R108, R47, RZ ;  /* 0x0000002f6c5e7225 */ /* 0x000fe200078e00ff */
[----:B------:R-:W-:-:S03]  /*3270*/  VIMNMX R42, R42, 0xa0, PT ;  /* 0x000000a02a2a7848 */ /* 0x000fc60003fe0100 */
[----:B------:R-:W-:Y:S02]  /*3280*/  IMAD R45, R44, R102, R45 ;  /* 0x000000662c2d7224 */ /* 0x000fe400078e022d */
        /* <DEDUP_REMOVED lines=67> */
.L_x_3477:
[----:B------:R-:W-:Y:S05]  /*36c0*/  BSYNC B1 ;  /* 0x0000000000017941 */ /* 0x000fea0003800000 */
.L_x_3476:
[----:B0-----:R-:W-:Y:S01]  /*36d0*/  VIADD R44, R220, 0x80 ;  /* 0x00000080dc2c7836 */ /* 0x001fe20000000000 */
[----:B------:R-:W-:Y:S01]  /*36e0*/  BSSY B1, `(.L_x_3478) ;  /* 0x000002d000017945 */ /* 0x000fe20003800000 */
[----:B-----5:R-:W-:Y:S02]  /*36f0*/  IMAD.MOV.U32 R150, RZ, RZ, R76 ;  /* 0x000000ffff967224 */ /* 0x020fe400078e004c */
[----:B------:R-:W-:Y:S01]  /*3700*/  IMAD.MOV.U32 R155, RZ, RZ, R80 ;  /* 0x000000ffff9b7224 */ /* 0x000fe200078e0050 */
        /* <DEDUP_REMOVED lines=42> */
.L_x_3479:
[----:B------:R-:W-:Y:S05]  /*39b0*/  BSYNC B1 ;  /* 0x0000000000017941 */ /* 0x000fea0003800000 */
.L_x_3478:
[----:B------:R-:W-:Y:S01]  /*39c0*/  UISETP.NE.AND UP0, UPT, UR53, 0x3, UPT ;  /* 0x000000033500788c */ /* 0x000fe2000bf05270 */
[----:B------:R-:W-:Y:S01]  /*39d0*/  IMAD.MOV.U32 R161, RZ, RZ, R84 ;  /* 0x000000ffffa17224 */ /* 0x000fe200078e0054 */
[----:B------:R-:W-:Y:S01]  /*39e0*/  MOV R168, R124 ;  /* 0x0000007c00a87202 */ /* 0x000fe20000000f00 */
[----:B------:R-:W-:Y:S01]  /*39f0*/  IMAD.MOV.U32 R164, RZ, RZ, R88 ;  /* 0x000000ffffa47224 */ /* 0x000fe200078e0058 */
[----:B-----5:R-:W-:Y:S01]  /*3a00*/  MOV R140, R64 ;  /* 0x00000040008c7202 */ /* 0x020fe20000000f00 */
        /* <DEDUP_REMOVED lines=21> */
.L_x_3480:
[----:B------:R-:W-:Y:S01]  /*3b60*/  IMAD R43, R17, 0x8, R16 ;  /* 0x00000008112b7824 */ /* 0x000fe200078e0210 */
[----:B------:R-:W-:Y:S01]  /*3b70*/  SHF.L.U32 R100, R221, 0x1f, RZ ;  /* 0x0000001fdd647819 */ /* 0x000fe200000006ff */
[----:B------:R-:W-:Y:S03]  /*3b80*/  BSSY B1, `(.L_x_3481) ;  /* 0x0000003000017945 */ /* 0x000fe60003800000 */
[----:B------:R-:W1:Y:S02]  /*3b90*/  SYNCS.PHASECHK.TRANS64.TRYWAIT P5, [R43+URZ+0x33490], R100 ;  /* 0x033490642b0075a7 */ /* 0x000e6400080a017f */
[----:B-1----:R-:W-:Y:S05]  /*3ba0*/  @!P5 BRA `(.L_x_3482) ;  /* 0x000002a00020d947 */ /* 0x002fea0003800000 */
.L_x_3807:
[----:B------:R-:W-:Y:S05]  /*3bb0*/  BSYNC B1 ;  /* 0x0000000000017941 */ /* 0x000fea0003800000 */
.L_x_3481:
[----:B------:R-:W-:Y:S04]  /*3bc0*/  BSSY B1, `(.L_x_3483) ;  /* 0x00002cb000017945 */ /* 0x000fe80003800000 */
[----:B------:R-:W-:Y:S05]  /*3bd0*/  @P3 BRA `(.L_x_3484) ;  /* 0x0000002c00243947 */ /* 0x000fea0003800000 */
[----:B------:R-:W-:Y:S01]  /*3be0*/  ISETP.NE.AND P3, PT, R34, RZ, PT ;  /* 0x000000ff2200720c */ /* 0x000fe20003f65270 */
[----:B------:R-:W-:-:S12]  /*3bf0*/  BSSY B2, `(.L_x_3485) ;  /* 0x0000077000027945 */ /* 0x000fd80003800000 */
[----:B------:R-:W-:Y:S05]  /*3c00*/  @!P3 BRA `(.L_x_3486) ;  /* 0x0000000400d4b947 */ /* 0x000fea0003800000 */
[----:B0-----:R0:W2:Y:S01]  /*3c10*/  LDS.128 R44, [R40+0x24200] ;  /* 0x02420000282c7984 */ /* 0x0010a20000000c00 */
[----:B------:R-:W-:Y:S01]  /*3c20*/  ISETP.GE.AND P3, PT, R22, R133, PT ;  /* 0x000000851600720c */ /* 0x000fe20003f66270 */
[----:B------:R-:W-:-:S12]  /*3c30*/  BSSY B3, `(.L_x_3487) ;  /* 0x0000071000037945 */ /* 0x000fd80003800000 */
[----:B0-----:R-:W-:Y:S05]  /*3c40*/  @P3 BRA `(.L_x_3488) ;  /* 0x0000000400bc3947 */ /* 0x001fea0003800000 */
[--C-:B------:R-:W-:Y:S02]  /*3c50*/  SHF.R.U32.HI R136, RZ, 0x10, R125.reuse ;  /* 0x00000010ff887819 */ /* 0x100fe4000001167d */
[--C-:B------:R-:W-:Y:S02]  /*3c60*/  SHF.R.U32.HI R170, RZ, 0x8, R125.reuse ;  /* 0x00000008ffaa7819 */ /* 0x100fe4000001167d */
[----:B------:R-:W-:Y:S01]  /*3c70*/  LOP3.LUT R171, R125, 0xff, RZ, 0xc0, !PT ;  /* 0x000000ff7dab7812 */ /* 0x000fe200078ec0ff */
[----:B------:R-:W-:Y:S01]  /*3c80*/  IMAD.U32 R136, R136, 0x10000, RZ ;  /* 0x0001000088887824 */ /* 0x000fe200078e00ff */
[----:B------:R-:W-:Y:S02]  /*3c90*/  SHF.R.U32.HI R125, RZ, 0x18, R125 ;  /* 0x00000018ff7d7819 */ /* 0x000fe4000001167d */
[----:B------:R-:W-:Y:S02]  /*3ca0*/  SHF.L.U32 R170, R170, 0x8, RZ ;  /* 0x00000008aaaa7819 */ /* 0x000fe400000006ff */
[----:B------:R-:W-:-:S02]  /*3cb0*/  PRMT R125, R125, 0x654, R171 ;  /* 0x000006547d7d7816 */ /* 0x000fc400000000ab */
[--C-:B------:R-:W-:Y:S02]  /*3cc0*/  SHF.R.U32.HI R172, RZ, 0x8, R137.reuse ;  /* 0x00000008ffac7819 */ /* 0x100fe40000011689 */
[--C-:B------:R-:W-:Y:S02]  /*3cd0*/  SHF.R.U32.HI R124, RZ, 0x10, R137.reuse ;  /* 0x00000010ff7c7819 */ /* 0x100fe40000011689 */
[----:B------:R-:W-:Y:S01]  /*3ce0*/  LOP3.LUT R173, R137, 0xff, RZ, 0xc0, !PT ;  /* 0x000000ff89ad7812 */ /* 0x000fe200078ec0ff */
[----:B------:R-:W-:Y:S01]  /*3cf0*/  IMAD.SHL.U32 R172, R172, 0x100, RZ ;  /* 0x00000100acac7824 */ /* 0x000fe200078e00ff */
[----:B------:R-:W-:Y:S02]  /*3d00*/  LOP3.LUT R125, R125, 0xff00, R170, 0xf8, !PT ;  /* 0x0000ff007d7d7812 */ /* 0x000fe400078ef8aa */
        /* <DEDUP_REMOVED lines=99> */
.L_x_3488:
[----:B------:R-:W-:Y:S05]  /*4340*/  BSYNC B3 ;  /* 0x0000000000037941 */ /* 0x000fea0003800000 */
.L_x_3487:
[----:B--2---:R2:W-:Y:S02]  /*4350*/  STG.E.128 desc[UR54][R50.64], R44 ;  /* 0x0000002c32007986 */ /* 0x0045e4000c101d36 */
.L_x_3486:
[----:B------:R-:W-:Y:S05]  /*4360*/  BSYNC B2 ;  /* 0x0000000000027941 */ /* 0x000fea0003800000 */
.L_x_3485:
[----:B------:R-:W-:Y:S01]  /*4370*/  ISETP.NE.AND P3, PT, R35, RZ, PT ;  /* 0x000000ff2300720c */ /* 0x000fe20003f65270 */
[----:B------:R-:W-:-:S12]  /*4380*/  BSSY B2, `(.L_x_3489) ;  /* 0x0000074000027945 */ /* 0x000fd80003800000 */
[----:B------:R-:W-:Y:S05]  /*4390*/  @!P3 BRA `(.L_x_3490) ;  /* 0x0000000400c8b947 */ /* 0x000fea0003800000 */
        /* <DEDUP_REMOVED lines=13> */
[----:B------:R-:W-:Y:S02]  /*4470*/  LOP3.LUT R137, R99, 0xff, RZ, 0xc0, !PT ;  /* 0x000000ff63897812 */ /* 0x000fe400078ec0ff */
[----:B------:R-:W-:Y:S02]  /*4480*/  SHF.R.U32.HI R168, RZ, 0x8, R99 ;  /* 0x00000008ffa87819 */ /* 0x000fe40000011663 */
[----:B------:R-:W-:Y:S02]  /*4490*/  LOP3.LUT R97, R98, 0xff0000, R97, 0xf8, !PT ;  /* 0x00ff000062617812 */ /* 0x000fe400078ef861 */
[----:B------:R-:W-:Y:S02]  /*44a0*/  PRMT R136, R136, 0x654, R137 ;  /* 0x0000065488887816 */ /* 0x000fe40000000089 */
[----:B------:R-:W-:Y:S02]  /*44b0*/  SHF.L.U32 R168, R168, 0x8, RZ ;  /* 0x00000008a8a87819 */ /* 0x000fe400000006ff */
[----:B------:R-:W-:-:S02]  /*44c0*/  F2FP.F16.E4M3.UNPACK_B R98, R167.H1 ;  /* 0x000000a7ff62723e */ /* 0x000fc400030006ff */
        /* <DEDUP_REMOVED lines=93> */
.L_x_3492:
[----:B------:R-:W-:Y:S05]  /*4aa0*/  BSYNC B3 ;  /* 0x0000000000037941 */ /* 0x000fea0003800000 */
.L_x_3491:
[----:B--2---:R3:W-:Y:S02]  /*4ab0*/  STG.E.128 desc[UR54][R50.64+0x20], R44 ;  /* 0x0000202c32007986 */ /* 0x0047e4000c101d36 */
.L_x_3490:
[----:B------:R-:W-:Y:S05]  /*4ac0*/  BSYNC B2 ;  /* 0x0000000000027941 */ /* 0x000fea0003800000 */
.L_x_3489:
[----:B------:R-:W-:Y:S01]  /*4ad0*/  ISETP.NE.AND P3, PT, R36, RZ, PT ;  /* 0x000000ff2400720c */ /* 0x000fe20003f65270 */
[----:B------:R-:W-:-:S12]  /*4ae0*/  BSSY B2, `(.L_x_3493) ;  /* 0x0000074000027945 */ /* 0x000fd80003800000 */
[----:B------:R-:W-:Y:S05]  /*4af0*/  @!P3 BRA `(.L_x_3494) ;  /* 0x0000000400c8b947 */ /* 0x000fea0003800000 */
        /* <DEDUP_REMOVED lines=9> */
[--C-:B------:R-:W-:Y:S02]  /*4b90*/  SHF.R.U32.HI R88, RZ, 0x10, R91.reuse ;  /* 0x00000010ff587819 */ /* 0x100fe4000001165b */
[----:B------:R-:W-:-:S02]  /*4ba0*/  SHF.R.U32.HI R89, RZ, 0x8, R91 ;  /* 0x00000008ff597819 */ /* 0x000fc4000001165b */
[----:B------:R-:W-:Y:S02]  /*4bb0*/  LOP3.LUT R98, R91, 0xff, RZ, 0xc0, !PT ;  /* 0x000000ff5b627812 */ /* 0x000fe400078ec0ff */
[----:B------:R-:W-:Y:S02]  /*4bc0*/  SHF.R.U32.HI R91, RZ, 0x18, R91 ;  /* 0x00000018ff5b7819 */ /* 0x000fe4000001165b */
[----:B------:R-:W-:Y:S02]  /*4bd0*/  PRMT R97, R124, 0x654, R97 ;  /* 0x000006547c617816 */ /* 0x000fe40000000061 */
[----:B------:R-:W-:Y:S01]  /*4be0*/  PRMT R91, R91, 0x654, R98 ;  /* 0x000006545b5b7816 */ /* 0x000fe20000000062 */
[----:B------:R-:W-:Y:S01]  /*4bf0*/  IMAD.SHL.U32 R98, R89, 0x100, RZ ;  /* 0x0000010059627824 */ /* 0x000fe200078e00ff */
[----:B------:R-:W-:Y:S01]  /*4c00*/  LOP3.LUT R96, R97, 0xff00, R96, 0xf8, !PT ;  /* 0x0000ff0061607812 */ /* 0x000fe200078ef860 */
[----:B------:R-:W-:Y:S01]  /*4c10*/  IMAD.U32 R89, R90, 0x10000, RZ ;  /* 0x000100005a597824 */ /* 0x000fe200078e00ff */
[----:B------:R-:W-:-:S02]  /*4c20*/  F2FP.F16.E4M3.UNPACK_B R90, R165.H1 ;  /* 0x000000a5ff5a723e */ /* 0x000fc400030006ff */
[----:B------:R-:W-:Y:S02]  /*4c30*/  LOP3.LUT R98, R91, 0xff00, R98, 0xf8, !PT ;  /* 0x0000ff005b627812 */ /* 0x000fe400078ef862 */
[----:B------:R-:W-:Y:S01]  /*4c40*/  LOP3.LUT R89, R96, 0xff0000, R89, 0xf8, !PT ;  /* 0x00ff000060597812 */ /* 0x000fe200078ef859 */
[----:B------:R-:W-:Y:S01]  /*4c50*/  HADD2.F32 R124, -RZ, R90.H0_H0 ;  /* 0x2000005aff7c7230 */ /* 0x000fe20000004100 */
[----:B--2---:R-:W-:Y:S02]  /*4c60*/  F2FP.F16.E4M3.UNPACK_B R96, R45 ;  /* 0x0000002dff60723e */ /* 0x004fe400020006ff */
[-C--:B------:R-:W-:Y:S02]  /*4c70*/  F2FP.F16.E4M3.UNPACK_B R97, R164.reuse.H1 ;  /* 0x000000a4ff61723e */ /* 0x080fe400030006ff */
[----:B------:R-:W-:Y:S01]  /*4c80*/  F2FP.F16.E4M3.UNPACK_B R165, R165 ;  /* 0x000000a5ffa5723e */ /* 0x000fe200020006ff */
[--C-:B------:R-:W-:Y:S01]  /*4c90*/  HADD2.F32 R91, -RZ, R96.reuse.H1_H1 ;  /* 0x30000060ff5b7230 */ /* 0x100fe20000004100 */
[----:B------:R-:W-:Y:S01]  /*4ca0*/  F2FP.F16.E4M3.UNPACK_B R164, R164 ;  /* 0x000000a4ffa4723e */ /* 0x000fe200020006ff */
[----:B------:R-:W-:-:S02]  /*4cb0*/  HADD2.F32 R96, -RZ, R96.H0_H0 ;  /* 0x20000060ff607230 */ /* 0x000fc40000004100 */
[--C-:B------:R-:W-:Y:S02]  /*4cc0*/  HADD2.F32 R99, -RZ, R97.reuse.H0_H0 ;  /* 0x20000061ff637230 */ /* 0x100fe40000004100 */
        /* <DEDUP_REMOVED lines=70> */
[----:B------:R-:W-:Y:S01]  /*5130*/  MOV R45, R91 ;  /* 0x0000005b002d7202 */ /* 0x000fe20000000f00 */
[-C--:B------:R-:W-:Y:S02]  /*5140*/  FFMA.FTZ R96, R90, R89.reuse, -R96 ;  /* 0x000000595a607223 */ /* 0x080fe40000010860 */
        /* <DEDUP_REMOVED lines=11> */
.L_x_3496:
[----:B------:R-:W-:Y:S05]  /*5200*/  BSYNC B3 ;  /* 0x0000000000037941 */ /* 0x000fea0003800000 */
.L_x_3495:
[----:B--2---:R4:W-:Y:S02]  /*5210*/  STG.E.128 desc[UR54][R50.64+0x40], R44 ;  /* 0x0000402c32007986 */ /* 0x0049e4000c101d36 */
.L_x_3494:
[----:B------:R-:W-:Y:S05]  /*5220*/  BSYNC B2 ;  /* 0x0000000000027941 */ /* 0x000fea0003800000 */
.L_x_3493:
[----:B------:R-:W-:Y:S01]  /*5230*/  ISETP.NE.AND P3, PT, R37, RZ, PT ;  /* 0x000000ff2500720c */ /* 0x000fe20003f65270 */
[----:B------:R-:W-:-:S12]  /*5240*/  BSSY B2, `(.L_x_3497) ;  /* 0x0000077000027945 */ /* 0x000fd80003800000 */
[----:B------:R-:W-:Y:S05]  /*5250*/  @!P3 BRA `(.L_x_3498) ;  /* 0x0000000400d4b947 */ /* 0x000fea0003800000 */
[----:B0-234-:R0:W2:Y:S01]  /*5260*/  LDS.128 R44, [R41+0x26a00] ;  /* 0x026a0000292c7984 */ /* 0x01d0a20000000c00 */
        /* <DEDUP_REMOVED lines=14> */
[----:B------:R-:W-:Y:S02]  /*5350*/  HADD2.F32 R45, -RZ, R45.H1_H1 ;  /* 0x3000002dff2d7230 */ /* 0x000fe40000004100 */
[C---:B------:R-:W-:Y:S01]  /*5360*/  FMUL.FTZ R99, R84.reuse, R89 ;  /* 0x0000005954637220 */ /* 0x040fe20000410000 */
[----:B------:R-:W-:Y:S02]  /*5370*/  HADD2.F32 R98, -RZ, R96.H1_H1 ;  /* 0x30000060ff627230 */ /* 0x000fe40000004100 */
[-C--:B------:R-:W-:Y:S01]  /*5380*/  FFMA.FTZ R89, R84, R91.reuse, -R97 ;  /* 0x0000005b54597223 */ /* 0x080fe20000010861 */
[----:B------:R-:W-:Y:S01]  /*5390*/  FFMA.FTZ R84, R90, R91, R99 ;  /* 0x0000005b5a547223 */ /* 0x000fe20000010063 */
[----:B------:R-:W-:Y:S01]  /*53a0*/  F2FP.F16.E4M3.UNPACK_B R90, R86.H1 ;  /* 0x00000056ff5a723e */ /* 0x000fe200030006ff */
[----:B------:R-:W-:-:S04]  /*53b0*/  IMAD.MOV.U32 R86, RZ, RZ, R44 ;  /* 0x000000ffff567224 */ /* 0x000fc800078e002c */
[--C-:B------:R-:W-:Y:S01]  /*53c0*/  HADD2.F32 R91, -RZ, R90.reuse.H1_H1 ;  /* 0x3000005aff5b7230 */ /* 0x100fe20000004100 */
[-C--:B------:R-:W-:Y:S01]  /*53d0*/  F2FP.F16.E4M3.UNPACK_B R44, R86.reuse.H1 ;  /* 0x00000056ff2c723e */ /* 0x080fe200030006ff */
[----:B------:R-:W-:Y:S01]  /*53e0*/  HADD2.F32 R90, -RZ, R90.H0_H0 ;  /* 0x2000005aff5a7230 */ /* 0x000fe20000004100 */
[----:B------:R-:W-:Y:S02]  /*53f0*/  F2FP.F16.E4M3.UNPACK_B R86, R86 ;  /* 0x00000056ff56723e */ /* 0x000fe400020006ff */
[CC--:B------:R-:W-:Y:S02]  /*5400*/  FMUL.FTZ R97, R91.reuse, R88.reuse ;  /* 0x000000585b617220 */ /* 0x0c0fe40000410000 */
[C---:B------:R-:W-:Y:S02]  /*5410*/  FMUL.FTZ R88, R90.reuse, R88 ;  /* 0x000000585a587220 */ /* 0x040fe40000410000 */
[-C--:B------:R-:W-:Y:S02]  /*5420*/  FFMA.FTZ R90, R90, R45.reuse, -R97 ;  /* 0x0000002d5a5a7223 */ /* 0x080fe40000010861 */
[----:B------:R-:W-:Y:S01]  /*5430*/  FFMA.FTZ R91, R91, R45, R88 ;  /* 0x0000002d5b5b7223 */ /* 0x000fe20000010058 */
[----:B------:R-:W-:Y:S01]  /*5440*/  F2FP.F16.E4M3.UNPACK_B R88, R161 ;  /* 0x000000a1ff58723e */ /* 0x000fe200020006ff */
[----:B------:R-:W-:-:S02]  /*5450*/  HADD2.F32 R45, -RZ, R44.H1_H1 ;  /* 0x3000002cff2d7230 */ /* 0x000fc40000004100 */
[----:B------:R-:W-:Y:S01]  /*5460*/  HADD2.F32 R44, -RZ, R44.H0_H0 ;  /* 0x2000002cff2c7230 */ /* 0x000fe20000004100 */
[----:B------:R-:W-:Y:S01]  /*5470*/  F2FP.SATFINITE.E4M3.F32.PACK_AB_MERGE_C R90, R91, R90, RZ ;  /* 0x0000005a5b5a723e */ /* 0x000fe200048070ff */
[----:B------:R-:W-:Y:S02]  /*5480*/  HADD2.F32 R97, -RZ, R88.H1_H1 ;  /* 0x30000058ff617230 */ /* 0x000fe40000004100 */
[-C--:B------:R-:W-:Y:S01]  /*5490*/  FMUL.FTZ R99, R45, R98.reuse ;  /* 0x000000622d637220 */ /* 0x080fe20000410000 */
[----:B------:R-:W-:Y:S02]  /*54a0*/  HADD2.F32 R91, -RZ, R96.H0_H0 ;  /* 0x20000060ff5b7230 */ /* 0x000fe40000004100 */
[C---:B------:R-:W-:Y:S01]  /*54b0*/  FMUL.FTZ R98, R44.reuse, R98 ;  /* 0x000000622c627220 */ /* 0x040fe20000410000 */
[--C-:B------:R-:W-:Y:S02]  /*54c0*/  HADD2.F32 R96, -RZ, R86.reuse.H1_H1 ;  /* 0x30000056ff607230 */ /* 0x100fe40000004100 */
[----:B------:R-:W-:Y:S01]  /*54d0*/  FFMA.FTZ R44, R44, R97, -R99 ;  /* 0x000000612c2c7223 */ /* 0x000fe20000010863 */
[----:B------:R-:W-:-:S02]  /*54e0*/  HADD2.F32 R86, -RZ, R86.H0_H0 ;  /* 0x20000056ff567230 */ /* 0x000fc40000004100 */
[----:B------:R-:W-:Y:S01]  /*54f0*/  FFMA.FTZ R45, R45, R97, R98 ;  /* 0x000000612d2d7223 */ /* 0x000fe20000010062 */
[----:B------:R-:W-:Y:S02]  /*5500*/  HADD2.F32 R97, -RZ, R88.H0_H0 ;  /* 0x20000058ff617230 */ /* 0x000fe40000004100 */
[----:B------:R-:W-:Y:S01]  /*5510*/  FMUL.FTZ R99, R96, R91 ;  /* 0x0000005b60637220 */ /* 0x000fe20000410000 */
[----:B------:R-:W-:Y:S01]  /*5520*/  F2FP.SATFINITE.E4M3.F32.PACK_AB_MERGE_C R84, R84, R89, R90 ;  /* 0x000000595454723e */ /* 0x000fe2000480705a */
[C---:B------:R-:W-:Y:S01]  /*5530*/  FMUL.FTZ R125, R86.reuse, R91 ;  /* 0x0000005b567d7220 */ /* 0x040fe20000410000 */
[----:B------:R-:W-:Y:S01]  /*5540*/  SHF.R.U32.HI R90, RZ, 0x18, R87 ;  /* 0x00000018ff5a7819 */ /* 0x000fe20000011657 */
[-C--:B------:R-:W-:Y:S01]  /*5550*/  FFMA.FTZ R91, R86, R97.reuse, -R99 ;  /* 0x00000061565b7223 */ /* 0x080fe20000010863 */
[----:B------:R-:W-:Y:S01]  /*5560*/  LOP3.LUT R89, R87, 0xff, RZ, 0xc0, !PT ;  /* 0x000000ff57597812 */ /* 0x000fe200078ec0ff */
[----:B------:R-:W-:Y:S01]  /*5570*/  FFMA.FTZ R86, R96, R97, R125 ;  /* 0x0000006160567223 */ /* 0x000fe2000001007d */
[----:B------:R-:W-:-:S02]  /*5580*/  SHF.R.U32.HI R97, RZ, 0x8, R87 ;  /* 0x00000008ff617819 */ /* 0x000fc40000011657 */
[----:B------:R-:W-:Y:S02]  /*5590*/  SHF.R.U32.HI R96, RZ, 0x8, R85 ;  /* 0x00000008ff607819 */ /* 0x000fe40000011655 */
[----:B------:R-:W-:Y:S01]  /*55a0*/  SHF.R.U32.HI R87, RZ, 0x10, R87 ;  /* 0x00000010ff577819 */ /* 0x000fe20000011657 */
[----:B------:R-:W-:Y:S01]  /*55b0*/  IMAD.SHL.U32 R97, R97, 0x100, RZ ;  /* 0x0000010061617824 */ /* 0x000fe200078e00ff */
[----:B------:R-:W-:Y:S02]  /*55c0*/  SHF.R.U32.HI R99, RZ, 0x18, R85 ;  /* 0x00000018ff637819 */ /* 0x000fe40000011655 */
[----:B------:R-:W-:Y:S01]  /*55d0*/  LOP3.LUT R88, R85, 0xff, RZ, 0xc0, !PT ;  /* 0x000000ff55587812 */ /* 0x000fe200078ec0ff */
[----:B------:R-:W-:Y:S01]  /*55e0*/  IMAD.U32 R87, R87, 0x10000, RZ ;  /* 0x0001000057577824 */ /* 0x000fe200078e00ff */
[----:B------:R-:W-:Y:S01]  /*55f0*/  PRMT R90, R90, 0x654, R89 ;  /* 0x000006545a5a7816 */ /* 0x000fe20000000059 */
[----:B------:R-:W-:Y:S01]  /*5600*/  IMAD.SHL.U32 R89, R96, 0x100, RZ ;  /* 0x0000010060597824 */ /* 0x000fe200078e00ff */
[----:B------:R-:W-:-:S02]  /*5610*/  SHF.R.U32.HI R85, RZ, 0x10, R85 ;  /* 0x00000010ff557819 */ /* 0x000fc40000011655 */
[----:B------:R-:W-:Y:S02]  /*5620*/  PRMT R88, R99, 0x654, R88 ;  /* 0x0000065463587816 */ /* 0x000fe40000000058 */
[----:B------:R-:W-:Y:S02]  /*5630*/  LOP3.LUT R90, R90, 0xff00, R97, 0xf8, !PT ;  /* 0x0000ff005a5a7812 */ /* 0x000fe400078ef861 */
[----:B------:R-:W-:Y:S01]  /*5640*/  LOP3.LUT R89, R88, 0xff00, R89, 0xf8, !PT ;  /* 0x0000ff0058597812 */ /* 0x000fe200078ef859 */
[----:B------:R-:W-:Y:S01]  /*5650*/  IMAD.U32 R88, R85, 0x10000, RZ ;  /* 0x0001000055587824 */ /* 0x000fe200078e00ff */
[----:B------:R-:W-:Y:S01]  /*5660*/  LOP3.LUT R90, R90, 0xff0000, R87, 0xf8, !PT ;  /* 0x00ff00005a5a7812 */ /* 0x000fe200078ef857 */
[----:B------:R-:W-:Y:S01]  /*5670*/  IMAD.MOV.U32 R87, RZ, RZ, R47 ;  /* 0x000000ffff577224 */ /* 0x000fe200078e002f */
[----:B------:R-:W-:Y:S01]  /*5680*/  F2FP.SATFINITE.E4M3.F32.PACK_AB_MERGE_C R44, R45, R44, RZ ;  /* 0x0000002c2d2c723e */ /* 0x000fe200048070ff */
[----:B------:R-:W-:Y:S01]  /*5690*/  IMAD.MOV.U32 R45, RZ, RZ, R84 ;  /* 0x000000ffff2d7224 */ /* 0x000fe200078e0054 */
[----:B------:R-:W-:-:S02]  /*56a0*/  LOP3.LUT R89, R89, 0xff0000, R88, 0xf8, !PT ;  /* 0x00ff000059597812 */ /* 0x000fc400078ef858 */
[----:B------:R-:W-:Y:S02]  /*56b0*/  F2FP.F16.E4M3.UNPACK_B R47, R87 ;  /* 0x00000057ff2f723e */ /* 0x000fe400020006ff */
[----:B------:R-:W-:Y:S02]  /*56c0*/  F2FP.F16.E4M3.UNPACK_B R96, R90.H1 ;  /* 0x0000005aff60723e */ /* 0x000fe400030006ff */
[-C--:B------:R-:W-:Y:S01]  /*56d0*/  F2FP.F16.E4M3.UNPACK_B R85, R89.reuse.H1 ;  /* 0x00000059ff55723e */ /* 0x080fe200030006ff */
[--C-:B------:R-:W-:Y:S01]  /*56e0*/  HADD2.F32 R97, -RZ, R47.reuse.H1_H1 ;  /* 0x3000002fff617230 */ /* 0x100fe20000004100 */
[----:B------:R-:W-:Y:S01]  /*56f0*/  F2FP.F16.E4M3.UNPACK_B R89, R89 ;  /* 0x00000059ff59723e */ /* 0x000fe200020006ff */
[----:B------:R-:W-:Y:S01]  /*5700*/  HADD2.F32 R88, -RZ, R96.H0_H0 ;  /* 0x20000060ff587230 */ /* 0x000fe20000004100 */
[----:B------:R-:W-:Y:S01]  /*5710*/  F2FP.SATFINITE.E4M3.F32.PACK_AB_MERGE_C R44, R86, R91, R44 ;  /* 0x0000005b562c723e */ /* 0x000fe2000480702c */
[----:B------:R-:W-:Y:S02]  /*5720*/  HADD2.F32 R47, -RZ, R47.H0_H0 ;  /* 0x2000002fff2f7230 */ /* 0x000fe40000004100 */
[----:B------:R-:W-:-:S02]  /*5730*/  HADD2.F32 R98, -RZ, R85.H0_H0 ;  /* 0x20000055ff627230 */ /* 0x000fc40000004100 */
        /* <DEDUP_REMOVED lines=13> */
[--C-:B------:R-:W-:Y:S02]  /*5810*/  HADD2.F32 R98, -RZ, R89.reuse.H1_H1 ;  /* 0x30000059ff627230 */ /* 0x100fe40000004100 */
[----:B------:R-:W-:Y:S01]  /*5820*/  FFMA.FTZ R85, R96, R85, R99 ;  /* 0x0000005560557223 */ /* 0x000fe20000010063 */
[----:B------:R-:W-:Y:S01]  /*5830*/  F2FP.F16.E4M3.UNPACK_B R96, R90 ;  /* 0x0000005aff60723e */ /* 0x000fe200020006ff */
[----:B------:R-:W-:Y:S01]  /*5840*/  HADD2.F32 R89, -RZ, R89.H0_H0 ;  /* 0x20000059ff597230 */ /* 0x000fe20000004100 */
[----:B------:R-:W-:-:S02]  /*5850*/  F2FP.F16.E4M3.UNPACK_B R90, R87.H1 ;  /* 0x00000057ff5a723e */ /* 0x000fc400030006ff */
[----:B------:R-:W-:Y:S01]  /*5860*/  F2FP.F16.E4M3.UNPACK_B R87, R87 ;  /* 0x00000057ff57723e */ /* 0x000fe200020006ff */
[----:B------:R-:W-:Y:S01]  /*5870*/  HADD2.F32 R99, -RZ, R96.H1_H1 ;  /* 0x30000060ff637230 */ /* 0x000fe20000004100 */
[----:B------:R-:W-:Y:S01]  /*5880*/  F2FP.SATFINITE.E4M3.F32.PACK_AB_MERGE_C R85, R85, R46, RZ ;  /* 0x0000002e5555723e */ /* 0x000fe200048070ff */
[--C-:B------:R-:W-:Y:S02]  /*5890*/  HADD2.F32 R97, -RZ, R90.reuse.H1_H1 ;  /* 0x3000005aff617230 */ /* 0x100fe40000004100 */
[----:B------:R-:W-:Y:S01]  /*58a0*/  HADD2.F32 R90, -RZ, R90.H0_H0 ;  /* 0x2000005aff5a7230 */ /* 0x000fe20000004100 */
[----:B------:R-:W-:Y:S02]  /*58b0*/  F2FP.SATFINITE.E4M3.F32.PACK_AB_MERGE_C R47, R47, R88, R85 ;  /* 0x000000582f2f723e */ /* 0x000fe40004807055 */
[-C--:B------:R-:W-:Y:S02]  /*58c0*/  FMUL.FTZ R125, R97, R99.reuse ;  /* 0x00000063617d7220 */ /* 0x080fe40000410000 */
[----:B------:R-:W-:-:S02]  /*58d0*/  FMUL.FTZ R124, R90, R99 ;  /* 0x000000635a7c7220 */ /* 0x000fc40000410000 */
[-C--:B------:R-:W-:Y:S02]  /*58e0*/  FFMA.FTZ R90, R90, R98.reuse, -R125 ;  /* 0x000000625a5a7223 */ /* 0x080fe4000001087d */
[----:B------:R-:W-:Y:S01]  /*58f0*/  FFMA.FTZ R97, R97, R98, R124 ;  /* 0x0000006261617223 */ /* 0x000fe2000001007c */
[----:B------:R-:W-:Y:S02]  /*5900*/  HADD2.F32 R98, -RZ, R96.H0_H0 ;  /* 0x20000060ff627230 */ /* 0x000fe40000004100 */
[--C-:B------:R-:W-:Y:S02]  /*5910*/  HADD2.F32 R96, -RZ, R87.reuse.H1_H1 ;  /* 0x30000057ff607230 */ /* 0x100fe40000004100 */
[----:B------:R-:W-:Y:S01]  /*5920*/  HADD2.F32 R87, -RZ, R87.H0_H0 ;  /* 0x20000057ff577230 */ /* 0x000fe20000004100 */
[----:B------:R-:W-:Y:S02]  /*5930*/  F2FP.SATFINITE.E4M3.F32.PACK_AB_MERGE_C R90, R97, R90, RZ ;  /* 0x0000005a615a723e */ /* 0x000fe400048070ff */
[----:B------:R-:W-:-:S02]  /*5940*/  FMUL.FTZ R124, R96, R98 ;  /* 0x00000062607c7220 */ /* 0x000fc40000410000 */
[C---:B------:R-:W-:Y:S02]  /*5950*/  FMUL.FTZ R99, R87.reuse, R98 ;  /* 0x0000006257637220 */ /* 0x040fe40000410000 */
[-C--:B------:R-:W-:Y:S02]  /*5960*/  FFMA.FTZ R124, R87, R89.reuse, -R124 ;  /* 0x00000059577c7223 */ /* 0x080fe4000001087c */
[----:B------:R-:W-:-:S05]  /*5970*/  FFMA.FTZ R99, R96, R89, R99 ;  /* 0x0000005960637223 */ /* 0x000fca0000010063 */
[----:B------:R-:W-:-:S07]  /*5980*/  F2FP.SATFINITE.E4M3.F32.PACK_AB_MERGE_C R46, R99, R124, R90 ;  /* 0x0000007c632e723e */ /* 0x000fce000480705a */
.L_x_3500:
[----:B------:R-:W-:Y:S05]  /*5990*/  BSYNC B3 ;  /* 0x0000000000037941 */ /* 0x000fea0003800000 */
.L_x_3499:
[----:B--2---:R0:W-:Y:S02]  /*59a0*/  STG.E.128 desc[UR54][R50.64+0x60], R44 ;  /* 0x0000602c32007986 */ /* 0x0041e4000c101d36 */
.L_x_3498:
[----:B------:R-:W-:Y:S05]  /*59b0*/  BSYNC B2 ;  /* 0x0000000000027941 */ /* 0x000fea0003800000 */
.L_x_3497:
[----:B------:R-:W-:Y:S01]  /*59c0*/  ISETP.NE.AND P3, PT, R38, RZ, PT ;  /* 0x000000ff2600720c */ /* 0x000fe20003f65270 */
[----:B------:R-:W-:-:S12]  /*59d0*/  BSSY B2, `(.L_x_3501) ;  /* 0x0000076000027945 */ /* 0x000fd80003800000 */
[----:B------:R-:W-:Y:S05]  /*59e0*/  @!P3 BRA `(.L_x_3502) ;  /* 0x0000000400d0b947 */ /* 0x000fea0003800000 */
[----:B0-234-:R0:W2:Y:S01]  /*59f0*/  LDS.128 R44, [R40+0x29200] ;  /* 0x02920000282c7984 */ /* 0x01d0a20000000c00 */
[----:B------:R-:W-:Y:S01]  /*5a00*/  ISETP.GE.AND P3, PT, R222, R133, PT ;  /* 0x00000085de00720c */ /* 0x000fe20003f66270 */
[----:B------:R-:W-:-:S12]  /*5a10*/  BSSY B3, `(.L_x_3503) ;  /* 0x0000070000037945 */ /* 0x000fd80003800000 */
[----:B0-----:R-:W-:Y:S05]  /*5a20*/  @P3 BRA `(.L_x_3504) ;  /* 0x0000000400b83947 */ /* 0x001fea0003800000 */
[----:B--2---:R-:W-:Y:S02]  /*5a30*/  MOV R82, R45 ;  /* 0x0000002d00527202 */ /* 0x004fe40000000f00 */
[----:B------:R-:W-:Y:S02]  /*5a40*/  F2FP.F16.E4M3.UNPACK_B R87, R160.H1 ;  /* 0x000000a0ff57723e */ /* 0x000fe400030006ff */
[-C--:B------:R-:W-:Y:S02]  /*5a50*/  F2FP.F16.E4M3.UNPACK_B R45, R82.reuse ;  /* 0x00000052ff2d723e */ /* 0x080fe400020006ff */
[----:B------:R-:W-:Y:S01]  /*5a60*/  F2FP.F16.E4M3.UNPACK_B R86, R155.H1 ;  /* 0x0000009bff56723e */ /* 0x000fe200030006ff */
[----:B------:R-:W-:Y:S01]  /*5a70*/  HADD2.F32 R80, -RZ, R87.H0_H0 ;  /* 0x20000057ff507230 */ /* 0x000fe20000004100 */
[----:B------:R-:W-:Y:S01]  /*5a80*/  F2FP.F16.E4M3.UNPACK_B R82, R82.H1 ;  /* 0x00000052ff52723e */ /* 0x000fe200030006ff */
[--C-:B------:R-:W-:Y:S01]  /*5a90*/  HADD2.F32 R84, -RZ, R45.reuse.H1_H1 ;  /* 0x3000002dff547230 */ /* 0x100fe20000004100 */
[--C-:B------:R-:W-:Y:S01]  /*5aa0*/  SHF.R.U32.HI R98, RZ, 0x8, R81.reuse ;  /* 0x00000008ff627819 */ /* 0x100fe20000011651 */
[----:B------:R-:W-:Y:S01]  /*5ab0*/  HADD2.F32 R45, -RZ, R45.H0_H0 ;  /* 0x2000002dff2d7230 */ /* 0x000fe20000004100 */
[----:B------:R-:W-:Y:S01]  /*5ac0*/  SHF.R.U32.HI R97, RZ, 0x18, R81 ;  /* 0x00000018ff617819 */ /* 0x000fe20000011651 */
[----:B------:R-:W-:-:S02]  /*5ad0*/  HADD2.F32 R85, -RZ, R86.H0_H0 ;  /* 0x20000056ff557230 */ /* 0x000fc40000004100 */
[CC--:B------:R-:W-:Y:S01]  /*5ae0*/  FMUL.FTZ R88, R84.reuse, R80.reuse ;  /* 0x0000005054587220 */ /* 0x0c0fe20000410000 */
[----:B------:R-:W-:Y:S02]  /*5af0*/  HADD2.F32 R87, -RZ, R87.H1_H1 ;  /* 0x30000057ff577230 */ /* 0x000fe40000004100 */
[C---:B------:R-:W-:Y:S01]  /*5b00*/  FMUL.FTZ R89, R45.reuse, R80 ;  /* 0x000000502d597220 */ /* 0x040fe20000410000 */
[----:B------:R-:W-:Y:S02]  /*5b10*/  HADD2.F32 R86, -RZ, R86.H1_H1 ;  /* 0x30000056ff567230 */ /* 0x000fe40000004100 */
[-C--:B------:R-:W-:Y:S01]  /*5b20*/  FFMA.FTZ R80, R45, R85.reuse, -R88 ;  /* 0x000000552d507223 */ /* 0x080fe20000010858 */
[----:B------:R-:W-:Y:S01]  /*5b30*/  FFMA.FTZ R45, R84, R85, R89 ;  /* 0x00000055542d7223 */ /* 0x000fe20000010059 */
[--C-:B------:R-:W-:Y:S02]  /*5b40*/  HADD2.F32 R85, -RZ, R82.reuse.H1_H1 ;  /* 0x30000052ff557230 */ /* 0x100fe40000004100 */
[----:B------:R-:W-:-:S02]  /*5b50*/  HADD2.F32 R82, -RZ, R82.H0_H0 ;  /* 0x20000052ff527230 */ /* 0x000fc40000004100 */
[----:B------:R-:W-:Y:S02]  /*5b60*/  IMAD.MOV.U32 R84, RZ, RZ, R44 ;  /* 0x000000ffff547224 */ /* 0x000fe400078e002c */
[-C--:B------:R-:W-:Y:S01]  /*5b70*/  FMUL.FTZ R89, R85, R87.reuse ;  /* 0x0000005755597220 */ /* 0x080fe20000410000 */
[----:B------:R-:W-:-:S03]  /*5b80*/  FMUL.FTZ R88, R82, R87 ;  /* 0x0000005752587220 */ /* 0x000fc60000410000 */
[----:B------:R-:W-:Y:S01]  /*5b90*/  FFMA.FTZ R44, R82, R86, -R89 ;  /* 0x00000056522c7223 */ /* 0x000fe20000010859 */
[----:B------:R-:W-:Y:S01]  /*5ba0*/  F2FP.F16.E4M3.UNPACK_B R89, R160 ;  /* 0x000000a0ff59723e */ /* 0x000fe200020006ff */
[----:B------:R-:W-:Y:S01]  /*5bb0*/  FFMA.FTZ R85, R85, R86, R88 ;  /* 0x0000005655557223 */ /* 0x000fe20000010058 */
[-C--:B------:R-:W-:Y:S02]  /*5bc0*/  F2FP.F16.E4M3.UNPACK_B R82, R84.reuse.H1 ;  /* 0x00000054ff52723e */ /* 0x080fe400030006ff */
        /* <DEDUP_REMOVED lines=11> */
[-C--:B------:R-:W-:Y:S02]  /*5c80*/  FFMA.FTZ R82, R82, R88.reuse, -R91 ;  /* 0x0000005852527223 */ /* 0x080fe4000001085b */
[----:B------:R-:W-:Y:S01]  /*5c90*/  FFMA.FTZ R87, R87, R88, R90 ;  /* 0x0000005857577223 */ /* 0x000fe2000001005a */
[----:B------:R-:W-:Y:S01]  /*5ca0*/  HADD2.F32 R88, -RZ, R89.H0_H0 ;  /* 0x20000059ff587230 */ /* 0x000fe20000004100 */
[----:B------:R-:W-:Y:S01]  /*5cb0*/  SHF.R.U32.HI R90, RZ, 0x18, R83 ;  /* 0x00000018ff5a7819 */ /* 0x000fe20000011653 */
[----:B------:R-:W-:-:S02]  /*5cc0*/  HADD2.F32 R89, -RZ, R84.H1_H1 ;  /* 0x30000054ff597230 */ /* 0x000fc40000004100 */
[----:B------:R-:W-:Y:S01]  /*5cd0*/  HADD2.F32 R84, -RZ, R84.H0_H0 ;  /* 0x20000054ff547230 */ /* 0x000fe20000004100 */
[----:B------:R-:W-:Y:S02]  /*5ce0*/  F2FP.SATFINITE.E4M3.F32.PACK_AB_MERGE_C R82, R87, R82, RZ ;  /* 0x000000525752723e */ /* 0x000fe400048070ff */
[CC--:B------:R-:W-:Y:S02]  /*5cf0*/  FMUL.FTZ R91, R89.reuse, R88.reuse ;  /* 0x00000058595b7220 */ /* 0x0c0fe40000410000 */
[C---:B------:R-:W-:Y:S02]  /*5d00*/  FMUL.FTZ R88, R84.reuse, R88 ;  /* 0x0000005854587220 */ /* 0x040fe40000410000 */
[-C--:B------:R-:W-:Y:S01]  /*5d10*/  FFMA.FTZ R84, R84, R86.reuse, -R91 ;  /* 0x0000005654547223 */ /* 0x080fe2000001085b */
[----:B------:R-:W-:Y:S01]  /*5d20*/  SHF.R.U32.HI R91, RZ, 0x8, R83 ;  /* 0x00000008ff5b7819 */ /* 0x000fe20000011653 */
[----:B------:R-:W-:Y:S01]  /*5d30*/  FFMA.FTZ R89, R89, R86, R88 ;  /* 0x0000005659597223 */ /* 0x000fe20000010058 */
[----:B------:R-:W-:-:S02]  /*5d40*/  SHF.R.U32.HI R86, RZ, 0x10, R81 ;  /* 0x00000010ff567819 */ /* 0x000fc40000011651 */
[----:B------:R-:W-:Y:S02]  /*5d50*/  LOP3.LUT R88, R81, 0xff, RZ, 0xc0, !PT ;  /* 0x000000ff51587812 */ /* 0x000fe400078ec0ff */
[----:B------:R-:W-:Y:S02]  /*5d60*/  LOP3.LUT R81, R83, 0xff, RZ, 0xc0, !PT ;  /* 0x000000ff53517812 */ /* 0x000fe400078ec0ff */
[----:B------:R-:W-:Y:S02]  /*5d70*/  SHF.R.U32.HI R83, RZ, 0x10, R83 ;  /* 0x00000010ff537819 */ /* 0x000fe40000011653 */
[----:B------:R-:W-:Y:S01]  /*5d80*/  PRMT R90, R90, 0x654, R81 ;  /* 0x000006545a5a7816 */ /* 0x000fe20000000051 */
[----:B------:R-:W-:Y:S01]  /*5d90*/  IMAD.SHL.U32 R81, R91, 0x100, RZ ;  /* 0x000001005b517824 */ /* 0x000fe200078e00ff */
[----:B------:R-:W-:Y:S01]  /*5da0*/  PRMT R88, R97, 0x654, R88 ;  /* 0x0000065461587816 */ /* 0x000fe20000000058 */
[----:B------:R-:W-:Y:S01]  /*5db0*/  IMAD.U32 R83, R83, 0x10000, RZ ;  /* 0x0001000053537824 */ /* 0x000fe200078e00ff */
[----:B------:R-:W-:-:S02]  /*5dc0*/  F2FP.SATFINITE.E4M3.F32.PACK_AB_MERGE_C R44, R89, R84, R82 ;  /* 0x00000054592c723e */ /* 0x000fc40004807052 */
[----:B------:R-:W-:Y:S01]  /*5dd0*/  LOP3.LUT R96, R90, 0xff00, R81, 0xf8, !PT ;  /* 0x0000ff005a607812 */ /* 0x000fe200078ef851 */
[----:B------:R-:W-:-:S05]  /*5de0*/  IMAD.SHL.U32 R81, R98, 0x100, RZ ;  /* 0x0000010062517824 */ /* 0x000fca00078e00ff */
[----:B------:R-:W-:Y:S01]  /*5df0*/  LOP3.LUT R90, R88, 0xff00, R81, 0xf8, !PT ;  /* 0x0000ff00585a7812 */ /* 0x000fe200078ef851 */
[----:B------:R-:W-:Y:S01]  /*5e00*/  IMAD.MOV.U32 R88, RZ, RZ, R47 ;  /* 0x000000ffff587224 */ /* 0x000fe200078e002f */
[----:B------:R-:W-:Y:S01]  /*5e10*/  LOP3.LUT R81, R96, 0xff0000, R83, 0xf8, !PT ;  /* 0x00ff000060517812 */ /* 0x000fe200078ef853 */
[----:B------:R-:W-:-:S03]  /*5e20*/  IMAD.U32 R83, R86, 0x10000, RZ ;  /* 0x0001000056537824 */ /* 0x000fc600078e00ff */
[----:B------:R-:W-:Y:S02]  /*5e30*/  F2FP.F16.E4M3.UNPACK_B R47, R88 ;  /* 0x00000058ff2f723e */ /* 0x000fe400020006ff */
[----:B------:R-:W-:Y:S02]  /*5e40*/  LOP3.LUT R83, R90, 0xff0000, R83, 0xf8, !PT ;  /* 0x00ff00005a537812 */ /* 0x000fe400078ef853 */
[----:B------:R-:W-:Y:S01]  /*5e50*/  F2FP.F16.E4M3.UNPACK_B R97, R81.H1 ;  /* 0x00000051ff61723e */ /* 0x000fe200030006ff */
[--C-:B------:R-:W-:Y:S01]  /*5e60*/  HADD2.F32 R91, -RZ, R47.reuse.H1_H1 ;  /* 0x3000002fff5b7230 */ /* 0x100fe20000004100 */
[-C--:B------:R-:W-:Y:S01]  /*5e70*/  F2FP.F16.E4M3.UNPACK_B R90, R83.reuse.H1 ;  /* 0x00000053ff5a723e */ /* 0x080fe200030006ff */
[----:B------:R-:W-:Y:S01]  /*5e80*/  HADD2.F32 R47, -RZ, R47.H0_H0 ;  /* 0x2000002fff2f7230 */ /* 0x000fe20000004100 */
[----:B------:R-:W-:Y:S01]  /*5e90*/  F2FP.F16.E4M3.UNPACK_B R83, R83 ;  /* 0x00000053ff53723e */ /* 0x000fe200020006ff */
[----:B------:R-:W-:Y:S02]  /*5ea0*/  HADD2.F32 R86, -RZ, R97.H0_H0 ;  /* 0x20000061ff567230 */ /* 0x000fe40000004100 */
[----:B------:R-:W-:-:S02]  /*5eb0*/  HADD2.F32 R96, -RZ, R90.H0_H0 ;  /* 0x2000005aff607230 */ /* 0x000fc40000004100 */
[----:B------:R-:W-:Y:S02]  /*5ec0*/  HADD2.F32 R97, -RZ, R97.H1_H1 ;  /* 0x30000061ff617230 */ /* 0x000fe40000004100 */
[-C--:B------:R-:W-:Y:S01]  /*5ed0*/  FMUL.FTZ R98, R91, R86.reuse ;  /* 0x000000565b627220 */ /* 0x080fe20000410000 */
[C---:B------:R-:W-:Y:S01]  /*5ee0*/  FMUL.FTZ R124, R47.reuse, R86 ;  /* 0x000000562f7c7220 */ /* 0x040fe20000410000 */
[----:B------:R-:W-:Y:S02]  /*5ef0*/  HADD2.F32 R90, -RZ, R90.H1_H1 ;  /* 0x3000005aff5a7230 */ /* 0x000fe40000004100 */
[-C--:B------:R-:W-:Y:S01]  /*5f00*/  FFMA.FTZ R86, R47, R96.reuse, -R98 ;  /* 0x000000602f567223 */ /* 0x080fe20000010862 */
[----:B------:R-:W-:Y:S01]  /*5f10*/  FFMA.FTZ R47, R91, R96, R124 ;  /* 0x000000605b2f7223 */ /* 0x000fe2000001007c */
[----:B------:R-:W-:Y:S01]  /*5f20*/  F2FP.F16.E4M3.UNPACK_B R91, R88.H1 ;  /* 0x00000058ff5b723e */ /* 0x000fe200030006ff */
[----:B------:R-:W-:-:S04]  /*5f30*/  IMAD.MOV.U32 R88, RZ, RZ, R46 ;  /* 0x000000ffff587224 */ /* 0x000fc800078e002e */
[--C-:B------:R-:W-:Y:S02]  /*5f40*/  HADD2.F32 R96, -RZ, R91.reuse.H1_H1 ;  /* 0x3000005bff607230 */ /* 0x100fe40000004100 */
[----:B------:R-:W-:-:S03]  /*5f50*/  HADD2.F32 R91, -RZ, R91.H0_H0 ;  /* 0x2000005bff5b7230 */ /* 0x000fc60000004100 */
[CC--:B------:R-:W-:Y:S02]  /*5f60*/  FMUL.FTZ R46, R96.reuse, R97.reuse ;  /* 0x00000061602e7220 */ /* 0x0c0fe40000410000 */
[C---:B------:R-:W-:Y:S02]  /*5f70*/  FMUL.FTZ R97, R91.reuse, R97 ;  /* 0x000000615b617220 */ /* 0x040fe40000410000 */
[-C--:B------:R-:W-:Y:S02]  /*5f80*/  FFMA.FTZ R46, R91, R90.reuse, -R46 ;  /* 0x0000005a5b2e7223 */ /* 0x080fe4000001082e */
[----:B------:R-:W-:Y:S01]  /*5f90*/  FFMA.FTZ R91, R96, R90, R97 ;  /* 0x0000005a605b7223 */ /* 0x000fe20000010061 */
[----:B------:R-:W-:Y:S01]  /*5fa0*/  F2FP.F16.E4M3.UNPACK_B R97, R81 ;  /* 0x00000051ff61723e */ /* 0x000fe200020006ff */
[--C-:B------:R-:W-:Y:S01]  /*5fb0*/  HADD2.F32 R96, -RZ, R83.reuse.H1_H1 ;  /* 0x30000053ff607230 */ /* 0x100fe20000004100 */
[-C--:B------:R-:W-:Y:S01]  /*5fc0*/  F2FP.F16.E4M3.UNPACK_B R81, R88.reuse.H1 ;  /* 0x00000058ff51723e */ /* 0x080fe200030006ff */
[----:B------:R-:W-:Y:S01]  /*5fd0*/  HADD2.F32 R83, -RZ, R83.H0_H0 ;  /* 0x20000053ff537230 */ /* 0x000fe20000004100 */
[----:B------:R-:W-:Y:S01]  /*5fe0*/  F2FP.F16.E4M3.UNPACK_B R88, R88 ;  /* 0x00000058ff58723e */ /* 0x000fe200020006ff */
[----:B------:R-:W-:Y:S01]  /*5ff0*/  HADD2.F32 R98, -RZ, R97.H1_H1 ;  /* 0x30000061ff627230 */ /* 0x000fe20000004100 */
[----:B------:R-:W-:Y:S01]  /*6000*/  F2FP.SATFINITE.E4M3.F32.PACK_AB_MERGE_C R91, R91, R46, RZ ;  /* 0x0000002e5b5b723e */ /* 0x000fe200048070ff */
[----:B------:R-:W-:-:S02]  /*6010*/  HADD2.F32 R90, -RZ, R81.H1_H1 ;  /* 0x30000051ff5a7230 */ /* 0x000fc40000004100 */
[----:B------:R-:W-:Y:S01]  /*6020*/  HADD2.F32 R81, -RZ, R81.H0_H0 ;  /* 0x20000051ff517230 */ /* 0x000fe20000004100 */
[----:B------:R-:W-:Y:S01]  /*6030*/  F2FP.SATFINITE.E4M3.F32.PACK_AB_MERGE_C R47, R47, R86, R91 ;  /* 0x000000562f2f723e */ /* 0x000fe2000480705b */
[----:B------:R-:W-:Y:S02]  /*6040*/  HADD2.F32 R97, -RZ, R97.H0_H0 ;  /* 0x20000061ff617230 */ /* 0x000fe40000004100 */
[-C--:B------:R-:W-:Y:S01]  /*6050*/  FMUL.FTZ R124, R90, R98.reuse ;  /* 0x000000625a7c7220 */ /* 0x080fe20000410000 */
[----:B------:R-:W-:-:S03]  /*6060*/  FMUL.FTZ R99, R81, R98 ;  /* 0x0000006251637220 */ /* 0x000fc60000410000 */
[-C--:B------:R-:W-:Y:S01]  /*6070*/  FFMA.FTZ R81, R81, R96.reuse, -R124 ;  /* 0x0000006051517223 */ /* 0x080fe2000001087c */
[----:B------:R-:W-:Y:S01]  /*6080*/  FFMA.FTZ R90, R90, R96, R99 ;  /* 0x000000605a5a7223 */ /* 0x000fe20000010063 */
[--C-:B------:R-:W-:Y:S02]  /*6090*/  HADD2.F32 R96, -RZ, R88.reuse.H1_H1 ;  /* 0x30000058ff607230 */ /* 0x100fe40000004100 */
[----:B------:R-:W-:Y:S02]  /*60a0*/  HADD2.F32 R88, -RZ, R88.H0_H0 ;  /* 0x20000058ff587230 */ /* 0x000fe40000004100 */
[----:B------:R-:W-:Y:S01]  /*60b0*/  F2FP.SATFINITE.E4M3.F32.PACK_AB_MERGE_C R81, R90, R81, RZ ;  /* 0x000000515a51723e */ /* 0x000fe200048070ff */
[-C--:B------:R-:W-:Y:S02]  /*60c0*/  FMUL.FTZ R99, R96, R97.reuse ;  /* 0x0000006160637220 */ /* 0x080fe40000410000 */
[C---:B------:R-:W-:Y:S02]  /*60d0*/  FMUL.FTZ R97, R88.reuse, R97 ;  /* 0x0000006158617220 */ /* 0x040fe40000410000 */
[----:B------:R-:W-:-:S02]  /*60e0*/  FFMA.FTZ R99, R88, R83, -R99 ;  /* 0x0000005358637223 */ /* 0x000fc40000010863 */
[----:B------:R-:W-:-:S05]  /*60f0*/  FFMA.FTZ R96, R96, R83, R97 ;  /* 0x0000005360607223 */ /* 0x000fca0000010061 */
[----:B------:R-:W-:-:S07]  /*6100*/  F2FP.SATFINITE.E4M3.F32.PACK_AB_MERGE_C R46, R96, R99, R81 ;  /* 0x00000063602e723e */ /* 0x000fce0004807051 */
.L_x_3504:
[----:B------:R-:W-:Y:S05]  /*6110*/  BSYNC B3 ;  /* 0x0000000000037941 */ /* 0x000fea0003800000 */
.L_x_3503:
[----:B--2---:R0:W-:Y:S02]  /*6120*/  STG.E.128 desc[UR54][R50.64+0x80], R44 ;  /* 0x0000802c32007986 */ /* 0x0041e4000c101d36 */
.L_x_3502:
[----:B------:R-:W-:Y:S05]  /*6130*/  BSYNC B2 ;  /* 0x0000000000027941 */ /* 0x000fea0003800000 */
.L_x_3501:
[----:B------:R-:W-:-:S13]  /*6140*/  ISETP.NE.AND P3, PT, R39, RZ, PT ;  /* 0x000000ff2700720c */ /* 0x000fda0003f65270 */
[----:B------:R-:W-:Y:S05]  /*6150*/  @!P3 BRA `(.L_x_3484) ;  /* 0x0000000400c4b947 */ /* 0x000fea0003800000 */
[----:B0-234-:R0:W2:Y:S01]  /*6160*/  LDS.128 R44, [R41+0x29200] ;  /* 0x02920000292c7984 */ /* 0x01d0a20000000c00 */
        /* <DEDUP_REMOVED lines=15> */
[----:B--2---:R-:W-:Y:S01]  /*6260*/  MOV R78, R44 ;  /* 0x0000002c004e7202 */ /* 0x004fe20000000f00 */
[----:B------:R-:W-:Y:S01]  /*6270*/  IMAD.U32 R82, R82, 0x10000, RZ ;  /* 0x0001000052527824 */ /* 0x000fe200078e00ff */
[----:B------:R-:W-:Y:S01]  /*6280*/  LOP3.LUT R76, R76, 0xff00, R77, 0xf8, !PT ;  /* 0x0000ff004c4c7812 */ /* 0x000fe200078ef84d */
[----:B------:R-:W-:Y:S01]  /*6290*/  IMAD.U32 R77, R81, 0x10000, RZ ;  /* 0x00010000514d7824 */ /* 0x000fe200078e00ff */
[----:B------:R-:W-:-:S02]  /*62a0*/  LOP3.LUT R79, R79, 0xff00, R80, 0xf8, !PT ;  /* 0x0000ff004f4f7812 */ /* 0x000fc400078ef850 */
[----:B------:R-:W-:Y:S02]  /*62b0*/  F2FP.F16.E4M3.UNPACK_B R80, R159.H1 ;  /* 0x0000009fff50723e */ /* 0x000fe400030006ff */
        /* <DEDUP_REMOVED lines=8> */
[----:B------:R-:W-:-:S02]  /*6340*/  HADD2.F32 R85, -RZ, R80.H1_H1 ;  /* 0x30000050ff557230 */ /* 0x000fc40000004100 */
[CC--:B------:R-:W-:Y:S01]  /*6350*/  FMUL.FTZ R87, R79.reuse, R84.reuse ;  /* 0x000000544f577220 */ /* 0x0c0fe20000410000 */
[--C-:B------:R-:W-:Y:S02]  /*6360*/  HADD2.F32 R83, -RZ, R82.reuse.H0_H0 ;  /* 0x20000052ff537230 */ /* 0x100fe40000004100 */
[----:B------:R-:W-:Y:S01]  /*6370*/  FMUL.FTZ R84, R44, R84 ;  /* 0x000000542c547220 */ /* 0x000fe20000410000 */
[--C-:B------:R-:W-:Y:S01]  /*6380*/  HADD2.F32 R80, -RZ, R45.reuse.H1_H1 ;  /* 0x3000002dff507230 */ /* 0x100fe20000004100 */
[----:B------:R-:W-:Y:S01]  /*6390*/  F2FP.F16.E4M3.UNPACK_B R159, R159 ;  /* 0x0000009fff9f723e */ /* 0x000fe200020006ff */
[----:B------:R-:W-:Y:S02]  /*63a0*/  HADD2.F32 R81, -RZ, R45.H0_H0 ;  /* 0x2000002dff517230 */ /* 0x000fe40000004100 */
[----:B------:R-:W-:Y:S01]  /*63b0*/  FFMA.FTZ R45, R79, R83, R84 ;  /* 0x000000534f2d7223 */ /* 0x000fe20000010054 */
[----:B------:R-:W-:Y:S02]  /*63c0*/  HADD2.F32 R82, -RZ, R82.H1_H1 ;  /* 0x30000052ff527230 */ /* 0x000fe40000004100 */
[-C--:B------:R-:W-:Y:S01]  /*63d0*/  FMUL.FTZ R86, R80, R85.reuse ;  /* 0x0000005550567220 */ /* 0x080fe20000410000 */
[-C--:B------:R-:W-:Y:S01]  /*63e0*/  F2FP.F16.E4M3.UNPACK_B R79, R78.reuse.H1 ;  /* 0x0000004eff4f723e */ /* 0x080fe200030006ff */
[C---:B------:R-:W-:Y:S01]  /*63f0*/  FMUL.FTZ R85, R81.reuse, R85 ;  /* 0x0000005551557220 */ /* 0x040fe20000410000 */
[----:B------:R-:W-:Y:S01]  /*6400*/  F2FP.F16.E4M3.UNPACK_B R78, R78 ;  /* 0x0000004eff4e723e */ /* 0x000fe200020006ff */
[----:B------:R-:W-:Y:S01]  /*6410*/  FFMA.FTZ R44, R44, R83, -R87 ;  /* 0x000000532c2c7223 */ /* 0x000fe20000010857 */
[-C--:B------:R-:W-:Y:S01]  /*6420*/  FFMA.FTZ R81, R81, R82.reuse, -R86 ;  /* 0x0000005251517223 */ /* 0x080fe20000010856 */
[----:B------:R-:W-:Y:S01]  /*6430*/  FFMA.FTZ R88, R80, R82, R85 ;  /* 0x0000005250587223 */ /* 0x000fe20000010055 */
[----:B------:R-:W-:Y:S01]  /*6440*/  F2FP.F16.E4M3.UNPACK_B R150, R150 ;  /* 0x00000096ff96723e */ /* 0x000fe200020006ff */
[----:B------:R-:W-:Y:S01]  /*6450*/  HADD2.F32 R84, -RZ, R159.H1_H1 ;  /* 0x3000009fff547230 */ /* 0x000fe20000004100 */
[----:B------:R-:W-:Y:S01]  /*6460*/  F2FP.F16.E4M3.UNPACK_B R90, R77.H1 ;  /* 0x0000004dff5a723e */ /* 0x000fe200030006ff */
[--C-:B------:R-:W-:Y:S01]  /*6470*/  HADD2.F32 R82, -RZ, R79.reuse.H0_H0 ;  /* 0x2000004fff527230 */ /* 0x100fe20000004100 */
[----:B------:R-:W-:Y:S01]  /*6480*/  F2FP.SATFINITE.E4M3.F32.PACK_AB_MERGE_C R81, R88, R81, RZ ;  /* 0x000000515851723e */ /* 0x000fe200048070ff */
[----:B------:R-:W-:-:S02]  /*6490*/  HADD2.F32 R83, -RZ, R79.H1_H1 ;  /* 0x3000004fff537230 */ /* 0x000fc40000004100 */
[----:B------:R-:W-:Y:S02]  /*64a0*/  HADD2.F32 R159, -RZ, R159.H0_H0 ;  /* 0x2000009fff9f7230 */ /* 0x000fe40000004100 */
[-C--:B------:R-:W-:Y:S01]  /*64b0*/  FMUL.FTZ R86, R82, R84.reuse ;  /* 0x0000005452567220 */ /* 0x080fe20000410000 */
[--C-:B------:R-:W-:Y:S02]  /*64c0*/  HADD2.F32 R79, -RZ, R78.reuse.H0_H0 ;  /* 0x2000004eff4f7230 */ /* 0x100fe40000004100 */
[----:B------:R-:W-:Y:S01]  /*64d0*/  FMUL.FTZ R85, R83, R84 ;  /* 0x0000005453557220 */ /* 0x000fe20000410000 */
[----:B------:R-:W-:Y:S01]  /*64e0*/  HADD2.F32 R80, -RZ, R78.H1_H1 ;  /* 0x3000004eff507230 */ /* 0x000fe20000004100 */
[----:B------:R-:W-:Y:S01]  /*64f0*/  F2FP.SATFINITE.E4M3.F32.PACK_AB_MERGE_C R45, R45, R44, R81 ;  /* 0x0000002c2d2d723e */ /* 0x000fe20004807051 */
[--C-:B------:R-:W-:Y:S02]  /*6500*/  HADD2.F32 R78, -RZ, R150.reuse.H1_H1 ;  /* 0x30000096ff4e7230 */ /* 0x100fe40000004100 */
[----:B------:R-:W-:-:S02]  /*6510*/  HADD2.F32 R150, -RZ, R150.H0_H0 ;  /* 0x20000096ff967230 */ /* 0x000fc40000004100 */
[-C--:B------:R-:W-:Y:S01]  /*6520*/  FMUL.FTZ R84, R80, R159.reuse ;  /* 0x0000009f50547220 */ /* 0x080fe20000410000 */
[----:B------:R-:W-:Y:S01]  /*6530*/  FMUL.FTZ R159, R79, R159 ;  /* 0x0000009f4f9f7220 */ /* 0x000fe20000410000 */
[-C--:B------:R-:W-:Y:S01]  /*6540*/  FFMA.FTZ R85, R82, R78.reuse, -R85 ;  /* 0x0000004e52557223 */ /* 0x080fe20000010855 */
[----:B------:R-:W-:Y:S01]  /*6550*/  FFMA.FTZ R86, R83, R78, R86 ;  /* 0x0000004e53567223 */ /* 0x000fe20000010056 */
[----:B------:R-:W-:Y:S01]  /*6560*/  F2FP.F16.E4M3.UNPACK_B R82, R47.H1 ;  /* 0x0000002fff52723e */ /* 0x000fe200030006ff */
[-C--:B------:R-:W-:Y:S01]  /*6570*/  FFMA.FTZ R78, R79, R150.reuse, -R84 ;  /* 0x000000964f4e7223 */ /* 0x080fe20000010854 */
[----:B------:R-:W-:Y:S01]  /*6580*/  FFMA.FTZ R79, R80, R150, R159 ;  /* 0x00000096504f7223 */ /* 0x000fe2000001009f */
[----:B------:R-:W-:Y:S01]  /*6590*/  F2FP.F16.E4M3.UNPACK_B R84, R46.H1 ;  /* 0x0000002eff54723e */ /* 0x000fe200030006ff */
[----:B------:R-:W-:Y:S01]  /*65a0*/  HADD2.F32 R88, -RZ, R90.H1_H1 ;  /* 0x3000005aff587230 */ /* 0x000fe20000004100 */
[----:B------:R-:W-:Y:S01]  /*65b0*/  F2FP.SATFINITE.E4M3.F32.PACK_AB_MERGE_C R80, R86, R85, RZ ;  /* 0x000000555650723e */ /* 0x000fe200048070ff */
[--C-:B------:R-:W-:Y:S01]  /*65c0*/  HADD2.F32 R86, -RZ, R82.reuse.H0_H0 ;  /* 0x20000052ff567230 */ /* 0x100fe20000004100 */
[----:B------:R-:W-:Y:S01]  /*65d0*/  F2FP.F16.E4M3.UNPACK_B R83, R77 ;  /* 0x0000004dff53723e */ /* 0x000fe200020006ff */
[----:B------:R-:W-:Y:S01]  /*65e0*/  HADD2.F32 R87, -RZ, R82.H1_H1 ;  /* 0x30000052ff577230 */ /* 0x000fe20000004100 */
[-C--:B------:R-:W-:Y:S01]  /*65f0*/  F2FP.F16.E4M3.UNPACK_B R82, R76.reuse.H1 ;  /* 0x0000004cff52723e */ /* 0x080fe200030006ff */
[----:B------:R-:W-:Y:S01]  /*6600*/  HADD2.F32 R85, -RZ, R84.H1_H1 ;  /* 0x30000054ff557230 */ /* 0x000fe20000004100 */
[----:B------:R-:W-:Y:S01]  /*6610*/  F2FP.F16.E4M3.UNPACK_B R77, R76 ;  /* 0x0000004cff4d723e */ /* 0x000fe200020006ff */
[----:B------:R-:W-:-:S02]  /*6620*/  HADD2.F32 R91, -RZ, R83.H1_H1 ;  /* 0x30000053ff5b7230 */ /* 0x000fc40000004100 */
[-C--:B------:R-:W-:Y:S01]  /*6630*/  FMUL.FTZ R97, R87, R88.reuse ;  /* 0x0000005857617220 */ /* 0x080fe20000410000 */
[----:B------:R-:W-:Y:S02]  /*6640*/  HADD2.F32 R89, -RZ, R82.H1_H1 ;  /* 0x30000052ff597230 */ /* 0x000fe40000004100 */
[C---:B------:R-:W-:Y:S01]  /*6650*/  FMUL.FTZ R98, R86.reuse, R88 ;  /* 0x0000005856627220 */ /* 0x040fe20000410000 */
[----:B------:R-:W-:Y:S01]  /*6660*/  HADD2.F32 R84, -RZ, R84.H0_H0 ;  /* 0x20000054ff547230 */ /* 0x000fe20000004100 */
[----:B------:R-:W-:Y:S01]  /*6670*/  F2FP.F16.E4M3.UNPACK_B R46, R46 ;  /* 0x0000002eff2e723e */ /* 0x000fe200020006ff */
[----:B------:R-:W-:Y:S02]  /*6680*/  HADD2.F32 R88, -RZ, R77.H1_H1 ;  /* 0x3000004dff587230 */ /* 0x000fe40000004100 */
[----:B------:R-:W-:Y:S01]  /*6690*/  FFMA.FTZ R76, R86, R89, -R97 ;  /* 0x00000059564c7223 */ /* 0x000fe20000010861 */
[----:B------:R-:W-:Y:S01]  /*66a0*/  F2FP.F16.E4M3.UNPACK_B R86, R47 ;  /* 0x0000002fff56723e */ /* 0x000fe200020006ff */
[-C--:B------:R-:W-:Y:S01]  /*66b0*/  FMUL.FTZ R96, R84, R91.reuse ;  /* 0x0000005b54607220 */ /* 0x080fe20000410000 */
[----:B------:R-:W-:Y:S01]  /*66c0*/  FMUL.FTZ R97, R85, R91 ;  /* 0x0000005b55617220 */ /* 0x000fe20000410000 */
[----:B------:R-:W-:-:S02]  /*66d0*/  HADD2.F32 R90, -RZ, R90.H0_H0 ;  /* 0x2000005aff5a7230 */ /* 0x000fc40000004100 */
[----:B------:R-:W-:Y:S01]  /*66e0*/  FFMA.FTZ R47, R87, R89, R98 ;  /* 0x00000059572f7223 */ /* 0x000fe20000010062 */
[-C--:B------:R-:W-:Y:S01]  /*66f0*/  FFMA.FTZ R91, R85, R88.reuse, R96 ;  /* 0x00000058555b7223 */ /* 0x080fe20000010060 */
[--C-:B------:R-:W-:Y:S02]  /*6700*/  HADD2.F32 R85, -RZ, R86.reuse.H1_H1 ;  /* 0x30000056ff557230 */ /* 0x100fe40000004100 */
[----:B------:R-:W-:Y:S01]  /*6710*/  FFMA.FTZ R84, R84, R88, -R97 ;  /* 0x0000005854547223 */ /* 0x000fe20000010861 */
[----:B------:R-:W-:Y:S01]  /*6720*/  HADD2.F32 R86, -RZ, R86.H0_H0 ;  /* 0x20000056ff567230 */ /* 0x000fe20000004100 */
[----:B------:R-:W-:Y:S01]  /*6730*/  F2FP.SATFINITE.E4M3.F32.PACK_AB_MERGE_C R47, R47, R76, RZ ;  /* 0x0000004c2f2f723e */ /* 0x000fe200048070ff */
        /* <DEDUP_REMOVED lines=9> */
[-C--:B------:R-:W-:Y:S01]  /*67d0*/  FMUL.FTZ R89, R82, R83.reuse ;  /* 0x0000005352597220 */ /* 0x080fe20000410000 */
[----:B------:R-:W-:Y:S01]  /*67e0*/  F2FP.SATFINITE.E4M3.F32.PACK_AB_MERGE_C R84, R91, R84, RZ ;  /* 0x000000545b54723e */ /* 0x000fe200048070ff */
[C---:B------:R-:W-:Y:S01]  /*67f0*/  FMUL.FTZ R83, R46.reuse, R83 ;  /* 0x000000532e537220 */ /* 0x040fe20000410000 */
[----:B------:R-:W-:Y:S01]  /*6800*/  F2FP.SATFINITE.E4M3.F32.PACK_AB_MERGE_C R44, R79, R78, R80 ;  /* 0x0000004e4f2c723e */ /* 0x000fe20004807050 */
[-C--:B------:R-:W-:Y:S01]  /*6810*/  FFMA.FTZ R89, R46, R77.reuse, -R89 ;  /* 0x0000004d2e597223 */ /* 0x080fe20000010859 */
[----:B------:R-:W-:Y:S01]  /*6820*/  F2FP.SATFINITE.E4M3.F32.PACK_AB_MERGE_C R47, R85, R86, R47 ;  /* 0x00000056552f723e */ /* 0x000fe2000480702f */
[----:B------:R-:W-:-:S05]  /*6830*/  FFMA.FTZ R82, R82, R77, R83 ;  /* 0x0000004d52527223 */ /* 0x000fca0000010053 */
[----:B------:R-:W-:-:S07]  /*6840*/  F2FP.SATFINITE.E4M3.F32.PACK_AB_MERGE_C R46, R82, R89, R84 ;  /* 0x00000059522e723e */ /* 0x000fce0004807054 */
.L_x_3506:
[----:B------:R-:W-:Y:S05]  /*6850*/  BSYNC B2 ;  /* 0x0000000000027941 */ /* 0x000fea0003800000 */
.L_x_3505:
[----:B--2---:R0:W-:Y:S02]  /*6860*/  STG.E.128 desc[UR54][R50.64+0xa0], R44 ;  /* 0x0000a02c32007986 */ /* 0x0041e4000c101d36 */
.L_x_3484:
[----:B------:R-:W-:Y:S05]  /*6870*/  BSYNC B1 ;  /* 0x0000000000017941 */ /* 0x000fea0003800000 */
.L_x_3483:
[----:B------:R-:W-:Y:S05]  /*6880*/  @P4 BRA `(.L_x_3507) ;  /* 0x0000009800344947 */ /* 0x000fea0003800000 */
[----:B------:R-:W-:Y:S01]  /*6890*/  ISETP.NE.AND P3, PT, R34, RZ, PT ;  /* 0x000000ff2200720c */ /* 0x000fe20003f65270 */
[----:B------:R-:W-:-:S12]  /*68a0*/  BSSY B1, `(.L_x_3508) ;  /* 0x0000073000017945 */ /* 0x000fd80003800000 */
[----:B------:R-:W-:Y:S05]  /*68b0*/  @!P3 BRA `(.L_x_3509) ;  /* 0x0000000400c4b947 */ /* 0x000fea0003800000 */
[----:B0-234-:R0:W2:Y:S01]  /*68c0*/  LDS.128 R44, [R40+0x26200] ;  /* 0x02620000282c7984 */ /* 0x01d0a20000000c00 */
[----:B------:R-:W-:Y:S01]  /*68d0*/  ISETP.GE.AND P3, PT, R22, R133, PT ;  /* 0x000000851600720c */ /* 0x000fe20003f66270 */
[----:B------:R-:W-:-:S12]  /*68e0*/  BSSY B2, `(.L_x_3510) ;  /* 0x000006d000027945 */ /* 0x000fd80003800000 */
[----:B0-----:R-:W-:Y:S05]  /*68f0*/  @P3 BRA `(.L_x_3511) ;  /* 0x0000000400ac3947 */ /* 0x001fea0003800000 */
[----:B------:R-:W-:Y:S02]  /*6900*/  SHF.R.U32.HI R78, RZ, 0x8, R73 ;  /* 0x00000008ff4e7819 */ /* 0x000fe40000011649 */
[----:B------:R-:W-:Y:S02]  /*6910*/  SHF.R.U32.HI R72, RZ, 0x18, R75 ;  /* 0x00000018ff487819 */ /* 0x000fe4000001164b */
[----:B------:R-:W-:Y:S02]  /*6920*/  LOP3.LUT R51, R75, 0xff, RZ, 0xc0, !PT ;  /* 0x000000ff4b337812 */ /* 0x000fe400078ec0ff */
[----:B------:R-:W-:Y:S02]  /*6930*/  SHF.R.U32.HI R79, RZ, 0x18, R73 ;  /* 0x00000018ff4f7819 */ /* 0x000fe40000011649 */
[----:B------:R-:W-:Y:S02]  /*6940*/  LOP3.LUT R50, R73, 0xff, RZ, 0xc0, !PT ;  /* 0x000000ff49327812 */ /* 0x000fe400078ec0ff */
[----:B------:R-:W-:-:S02]  /*6950*/  SHF.R.U32.HI R74, RZ, 0x8, R75 ;  /* 0x00000008ff4a7819 */ /* 0x000fc4000001164b */
[----:B------:R-:W-:Y:S02]  /*6960*/  SHF.R.U32.HI R77, RZ, 0x10, R73 ;  /* 0x00000010ff4d7819 */ /* 0x000fe40000011649 */
[----:B------:R-:W-:Y:S01]  /*6970*/  PRMT R73, R72, 0x654, R51 ;  /* 0x0000065448497816 */ /* 0x000fe20000000033 */
[----:B------:R-:W-:Y:S01]  /*6980*/  IMAD.SHL.U32 R51, R78, 0x100, RZ ;  /* 0x000001004e337824 */ /* 0x000fe200078e00ff */
[----:B------:R-:W-:Y:S01]  /*6990*/  PRMT R50, R79, 0x654, R50 ;  /* 0x000006544f327816 */ /* 0x000fe20000000032 */
[----:B------:R-:W-:Y:S01]  /*69a0*/  IMAD.SHL.U32 R74, R74, 0x100, RZ ;  /* 0x000001004a4a7824 */ /* 0x000fe200078e00ff */
[----:B------:R-:W-:Y:S01]  /*69b0*/  SHF.R.U32.HI R76, RZ, 0x10, R75 ;  /* 0x00000010ff4c7819 */ /* 0x000fe2000001164b */
[----:B--2---:R-:W-:Y:S01]  /*69c0*/  IMAD.MOV.U32 R72, RZ, RZ, R44 ;  /* 0x000000ffff487224 */ /* 0x004fe200078e002c */
[----:B------:R-:W-:Y:S01]  /*69d0*/  LOP3.LUT R50, R50, 0xff00, R51, 0xf8, !PT ;  /* 0x0000ff0032327812 */ /* 0x000fe200078ef833 */
[----:B------:R-:W-:Y:S01]  /*69e0*/  IMAD.U32 R51, R77, 0x10000, RZ ;  /* 0x000100004d337824 */ /* 0x000fe200078e00ff */
[----:B------:R-:W-:Y:S01]  /*69f0*/  LOP3.LUT R73, R73, 0xff00, R74, 0xf8, !PT ;  /* 0x0000ff0049497812 */ /* 0x000fe200078ef84a */
[----:B------:R-:W-:Y:S01]  /*6a00*/  IMAD.U32 R76, R76, 0x10000, RZ ;  /* 0x000100004c4c7824 */ /* 0x000fe200078e00ff */
        /* <DEDUP_REMOVED lines=22> */
[----:B------:R-:W-:Y:S01]  /*6b70*/  HADD2.F32 R77, -RZ, R158.H1_H1 ;  /* 0x3000009eff4d7230 */ /* 0x000fe20000004100 */
[----:B------:R-:W-:Y:S01]  /*6b80*/  F2FP.F16.E4M3.UNPACK_B R72, R72 ;  /* 0x00000048ff48723e */ /* 0x000fe200020006ff */
[-C--:B------:R-:W-:Y:S01]  /*6b90*/  FFMA.FTZ R81, R74, R76.reuse, -R81 ;  /* 0x0000004c4a517223 */ /* 0x080fe20000010851 */
[----:B------:R-:W-:Y:S01]  /*6ba0*/  FFMA.FTZ R82, R75, R76, R80 ;  /* 0x0000004c4b527223 */ /* 0x000fe20000010050 */
[----:B------:R-:W-:Y:S01]  /*6bb0*/  F2FP.F16.E4M3.UNPACK_B R156, R156 ;  /* 0x0000009cff9c723e */ /* 0x000fe200020006ff */
[--C-:B------:R-:W-:Y:S01]  /*6bc0*/  HADD2.F32 R75, -RZ, R73.reuse.H0_H0 ;  /* 0x20000049ff4b7230 */ /* 0x100fe20000004100 */
[----:B------:R-:W-:Y:S01]  /*6bd0*/  F2FP.F16.E4M3.UNPACK_B R83, R51.H1 ;  /* 0x00000033ff53723e */ /* 0x000fe200030006ff */
[----:B------:R-:W-:-:S02]  /*6be0*/  HADD2.F32 R76, -RZ, R73.H1_H1 ;  /* 0x30000049ff4c7230 */ /* 0x000fc40000004100 */
[----:B------:R-:W-:Y:S02]  /*6bf0*/  HADD2.F32 R158, -RZ, R158.H0_H0 ;  /* 0x2000009eff9e7230 */ /* 0x000fe40000004100 */
[-C--:B------:R-:W-:Y:S01]  /*6c00*/  FMUL.FTZ R79, R75, R77.reuse ;  /* 0x0000004d4b4f7220 */ /* 0x080fe20000410000 */
[--C-:B------:R-:W-:Y:S02]  /*6c10*/  HADD2.F32 R74, -RZ, R72.reuse.H1_H1 ;  /* 0x30000048ff4a7230 */ /* 0x100fe40000004100 */
[----:B------:R-:W-:Y:S01]  /*6c20*/  FMUL.FTZ R80, R76, R77 ;  /* 0x0000004d4c507220 */ /* 0x000fe20000410000 */
[----:B------:R-:W-:Y:S02]  /*6c30*/  HADD2.F32 R73, -RZ, R72.H0_H0 ;  /* 0x20000048ff497230 */ /* 0x000fe40000004100 */
[--C-:B------:R-:W-:Y:S02]  /*6c40*/  HADD2.F32 R72, -RZ, R156.reuse.H1_H1 ;  /* 0x3000009cff487230 */ /* 0x100fe40000004100 */
[----:B------:R-:W-:Y:S01]  /*6c50*/  FMUL.FTZ R78, R74, R158 ;  /* 0x0000009e4a4e7220 */ /* 0x000fe20000410000 */
[----:B------:R-:W-:-:S02]  /*6c60*/  HADD2.F32 R156, -RZ, R156.H0_H0 ;  /* 0x2000009cff9c7230 */ /* 0x000fc40000004100 */
[----:B------:R-:W-:Y:S01]  /*6c70*/  FMUL.FTZ R77, R73, R158 ;  /* 0x0000009e494d7220 */ /* 0x000fe20000410000 */
[--C-:B------:R-:W-:Y:S02]  /*6c80*/  HADD2.F32 R85, -RZ, R83.reuse.H1_H1 ;  /* 0x30000053ff557230 */ /* 0x100fe40000004100 */
[-C--:B------:R-:W-:Y:S01]  /*6c90*/  FFMA.FTZ R75, R75, R72.reuse, -R80 ;  /* 0x000000484b4b7223 */ /* 0x080fe20000010850 */
[----:B------:R-:W-:Y:S01]  /*6ca0*/  FFMA.FTZ R76, R76, R72, R79 ;  /* 0x000000484c4c7223 */ /* 0x000fe2000001004f */
[-C--:B------:R-:W-:Y:S01]  /*6cb0*/  FFMA.FTZ R72, R73, R156.reuse, -R78 ;  /* 0x0000009c49487223 */ /* 0x080fe2000001084e */
[----:B------:R-:W-:Y:S01]  /*6cc0*/  FFMA.FTZ R73, R74, R156, R77 ;  /* 0x0000009c4a497223 */ /* 0x000fe2000001004d */
[----:B------:R-:W-:Y:S01]  /*6cd0*/  F2FP.F16.E4M3.UNPACK_B R77, R47.H1 ;  /* 0x0000002fff4d723e */ /* 0x000fe200030006ff */
[----:B------:R-:W-:Y:S01]  /*6ce0*/  HADD2.F32 R83, -RZ, R83.H0_H0 ;  /* 0x20000053ff537230 */ /* 0x000fe20000004100 */
[----:B------:R-:W-:Y:S02]  /*6cf0*/  F2FP.SATFINITE.E4M3.F32.PACK_AB_MERGE_C R74, R82, R81, RZ ;  /* 0x00000051524a723e */ /* 0x000fe400048070ff */
[----:B------:R-:W-:Y:S01]  /*6d00*/  F2FP.SATFINITE.E4M3.F32.PACK_AB_MERGE_C R75, R76, R75, RZ ;  /* 0x0000004b4c4b723e */ /* 0x000fe200048070ff */
[--C-:B------:R-:W-:Y:S01]  /*6d10*/  HADD2.F32 R78, -RZ, R77.reuse.H0_H0 ;  /* 0x2000004dff4e7230 */ /* 0x100fe20000004100 */
[----:B------:R-:W-:Y:S01]  /*6d20*/  F2FP.F16.E4M3.UNPACK_B R80, R50.H1 ;  /* 0x00000032ff50723e */ /* 0x000fe200030006ff */
[----:B------:R-:W-:Y:S01]  /*6d30*/  HADD2.F32 R77, -RZ, R77.H1_H1 ;  /* 0x3000004dff4d7230 */ /* 0x000fe20000004100 */
[----:B------:R-:W-:-:S02]  /*6d40*/  F2FP.F16.E4M3.UNPACK_B R76, R46.H1 ;  /* 0x0000002eff4c723e */ /* 0x000fc400030006ff */
[----:B------:R-:W-:Y:S01]  /*6d50*/  F2FP.F16.E4M3.UNPACK_B R82, R51 ;  /* 0x00000033ff52723e */ /* 0x000fe200020006ff */
[----:B------:R-:W-:Y:S01]  /*6d60*/  HADD2.F32 R81, -RZ, R80.H1_H1 ;  /* 0x30000050ff517230 */ /* 0x000fe20000004100 */
[----:B------:R-:W-:Y:S01]  /*6d70*/  F2FP.F16.E4M3.UNPACK_B R79, R50 ;  /* 0x00000032ff4f723e */ /* 0x000fe200020006ff */
[----:B------:R-:W-:Y:S02]  /*6d80*/  HADD2.F32 R51, -RZ, R76.H1_H1 ;  /* 0x3000004cff337230 */ /* 0x000fe40000004100 */
[-C--:B------:R-:W-:Y:S01]  /*6d90*/  FMUL.FTZ R87, R77, R85.reuse ;  /* 0x000000554d577220 */ /* 0x080fe20000410000 */
[----:B------:R-:W-:Y:S02]  /*6da0*/  HADD2.F32 R84, -RZ, R82.H1_H1 ;  /* 0x30000052ff547230 */ /* 0x000fe40000004100 */
[C---:B------:R-:W-:Y:S01]  /*6db0*/  FMUL.FTZ R86, R78.reuse, R85 ;  /* 0x000000554e567220 */ /* 0x040fe20000410000 */
[----:B------:R-:W-:Y:S02]  /*6dc0*/  HADD2.F32 R76, -RZ, R76.H0_H0 ;  /* 0x2000004cff4c7230 */ /* 0x000fe40000004100 */
[----:B------:R-:W-:Y:S01]  /*6dd0*/  FFMA.FTZ R50, R78, R81, -R87 ;  /* 0x000000514e327223 */ /* 0x000fe20000010857 */
[----:B------:R-:W-:-:S02]  /*6de0*/  HADD2.F32 R78, -RZ, R79.H1_H1 ;  /* 0x3000004fff4e7230 */ /* 0x000fc40000004100 */
[CC--:B------:R-:W-:Y:S01]  /*6df0*/  FMUL.FTZ R85, R51.reuse, R84.reuse ;  /* 0x0000005433557220 */ /* 0x0c0fe20000410000 */
[----:B------:R-:W-:Y:S01]  /*6e00*/  F2FP.F16.E4M3.UNPACK_B R47, R47 ;  /* 0x0000002fff2f723e */ /* 0x000fe200020006ff */
[C---:B------:R-:W-:Y:S01]  /*6e10*/  FMUL.FTZ R84, R76.reuse, R84 ;  /* 0x000000544c547220 */ /* 0x040fe20000410000 */
[----:B------:R-:W-:Y:S01]  /*6e20*/  F2FP.F16.E4M3.UNPACK_B R46, R46 ;  /* 0x0000002eff2e723e */ /* 0x000fe200020006ff */
[-C--:B------:R-:W-:Y:S01]  /*6e30*/  FFMA.FTZ R85, R76, R78.reuse, -R85 ;  /* 0x0000004e4c557223 */ /* 0x080fe20000010855 */
[----:B------:R-:W-:Y:S02]  /*6e40*/  HADD2.F32 R82, -RZ, R82.H0_H0 ;  /* 0x20000052ff527230 */ /* 0x000fe40000004100 */
[----:B------:R-:W-:Y:S01]  /*6e50*/  FFMA.FTZ R84, R51, R78, R84 ;  /* 0x0000004e33547223 */ /* 0x000fe20000010054 */
[--C-:B------:R-:W-:Y:S02]  /*6e60*/  HADD2.F32 R51, -RZ, R47.reuse.H0_H0 ;  /* 0x2000002fff337230 */ /* 0x100fe40000004100 */
[----:B------:R-:W-:Y:S01]  /*6e70*/  FFMA.FTZ R81, R77, R81, R86 ;  /* 0x000000514d517223 */ /* 0x000fe20000010056 */
[----:B------:R-:W-:Y:S01]  /*6e80*/  HADD2.F32 R76, -RZ, R47.H1_H1 ;  /* 0x3000002fff4c7230 */ /* 0x000fe20000004100 */
[----:B------:R-:W-:Y:S01]  /*6e90*/  F2FP.SATFINITE.E4M3.F32.PACK_AB_MERGE_C R45, R45, R44, R74 ;  /* 0x0000002c2d2d723e */ /* 0x000fe2000480704a */
[--C-:B------:R-:W-:Y:S01]  /*6ea0*/  HADD2.F32 R47, -RZ, R46.reuse.H0_H0 ;  /* 0x2000002eff2f7230 */ /* 0x100fe20000004100 */
[----:B------:R-:W-:Y:S01]  /*6eb0*/  F2FP.SATFINITE.E4M3.F32.PACK_AB_MERGE_C R84, R84, R85, RZ ;  /* 0x000000555454723e */ /* 0x000fe200048070ff */
[----:B------:R-:W-:-:S02]  /*6ec0*/  HADD2.F32 R46, -RZ, R46.H1_H1 ;  /* 0x3000002eff2e7230 */ /* 0x000fc40000004100 */
[-C--:B------:R-:W-:Y:S01]  /*6ed0*/  FMUL.FTZ R86, R76, R83.reuse ;  /* 0x000000534c567220 */ /* 0x080fe20000410000 */
[----:B------:R-:W-:Y:S02]  /*6ee0*/  HADD2.F32 R80, -RZ, R80.H0_H0 ;  /* 0x20000050ff507230 */ /* 0x000fe40000004100 */
[----:B------:R-:W-:Y:S01]  /*6ef0*/  FMUL.FTZ R83, R51, R83 ;  /* 0x0000005333537220 */ /* 0x000fe20000410000 */
[----:B------:R-:W-:Y:S02]  /*6f00*/  HADD2.F32 R79, -RZ, R79.H0_H0 ;  /* 0x2000004fff4f7230 */ /* 0x000fe40000004100 */
[-C--:B------:R-:W-:Y:S01]  /*6f10*/  FMUL.FTZ R78, R46, R82.reuse ;  /* 0x000000522e4e7220 */ /* 0x080fe20000410000 */
[----:B------:R-:W-:Y:S01]  /*6f20*/  FMUL.FTZ R77, R47, R82 ;  /* 0x000000522f4d7220 */ /* 0x000fe20000410000 */
[-C--:B------:R-:W-:Y:S01]  /*6f30*/  FFMA.FTZ R86, R51, R80.reuse, -R86 ;  /* 0x0000005033567223 */ /* 0x080fe20000010856 */
[----:B------:R-:W-:Y:S01]  /*6f40*/  FFMA.FTZ R83, R76, R80, R83 ;  /* 0x000000504c537223 */ /* 0x000fe20000010053 */
[-C--:B------:R-:W-:Y:S01]  /*6f50*/  FFMA.FTZ R78, R47, R79.reuse, -R78 ;  /* 0x0000004f2f4e7223 */ /* 0x080fe2000001084e */
[----:B------:R-:W-:Y:S01]  /*6f60*/  FFMA.FTZ R77, R46, R79, R77 ;  /* 0x0000004f2e4d7223 */ /* 0x000fe2000001004d */
[----:B------:R-:W-:-:S02]  /*6f70*/  F2FP.SATFINITE.E4M3.F32.PACK_AB_MERGE_C R50, R81, R50, RZ ;  /* 0x000000325132723e */ /* 0x000fc400048070ff */
[----:B------:R-:W-:Y:S02]  /*6f80*/  F2FP.SATFINITE.E4M3.F32.PACK_AB_MERGE_C R44, R73, R72, R75 ;  /* 0x00000048492c723e */ /* 0x000fe4000480704b */
[----:B------:R-:W-:Y:S02]  /*6f90*/  F2FP.SATFINITE.E4M3.F32.PACK_AB_MERGE_C R46, R77, R78, R84 ;  /* 0x0000004e4d2e723e */ /* 0x000fe40004807054 */
[----:B------:R-:W-:-:S07]  /*6fa0*/  F2FP.SATFINITE.E4M3.F32.PACK_AB_MERGE_C R47, R83, R86, R50 ;  /* 0x00000056532f723e */ /* 0x000fce0004807032 */
.L_x_3511:
[----:B------:R-:W-:Y:S05]  /*6fb0*/  BSYNC B2 ;  /* 0x0000000000027941 */ /* 0x000fea0003800000 */
.L_x_3510:
[----:B--2---:R0:W-:Y:S02]  /*6fc0*/  STG.E.128 desc[UR54][R48.64], R44 ;  /* 0x0000002c30007986 */ /* 0x0041e4000c101d36 */
.L_x_3509:
[----:B------:R-:W-:Y:S05]  /*6fd0*/  BSYNC B1 ;  /* 0x0000000000017941 */ /* 0x000fea0003800000 */
.L_x_3508:
[----:B------:R-:W-:Y:S01]  /*6fe0*/  ISETP.NE.AND P3, PT, R35, RZ, PT ;  /* 0x000000ff2300720c */ /* 0x000fe20003f65270 */
[----:B------:R-:W-:-:S12]  /*6ff0*/  BSSY B1, `(.L_x_3512) ;  /* 0x0000074000017945 */ /* 0x000fd80003800000 */
[----:B------:R-:W-:Y:S05]  /*7000*/  @!P3 BRA `(.L_x_3513) ;  /* 0x0000000400c8b947 */ /* 0x000fea0003800000 */
        /* <DEDUP_REMOVED lines=10> */
[--C-:B------:R-:W-:Y:S01]  /*70b0*/  SHF.R.U32.HI R68, RZ, 0x18, R71.reuse ;  /* 0x00000018ff447819 */ /* 0x100fe20000011647 */
[----:B------:R-:W-:Y:S01]  /*70c0*/  IMAD.SHL.U32 R70, R70, 0x100, RZ ;  /* 0x0000010046467824 */ /* 0x000fe200078e00ff */
[----:B------:R-:W-:Y:S01]  /*70d0*/  PRMT R69, R69, 0x654, R50 ;  /* 0x0000065445457816 */ /* 0x000fe20000000032 */
[----:B------:R-:W-:Y:S01]  /*70e0*/  IMAD.SHL.U32 R50, R72, 0x100, RZ ;  /* 0x0000010048327824 */ /* 0x000fe200078e00ff */
[----:B------:R-:W-:Y:S02]  /*70f0*/  SHF.R.U32.HI R73, RZ, 0x10, R71 ;  /* 0x00000010ff497819 */ /* 0x000fe40000011647 */
[----:B------:R-:W-:Y:S01]  /*7100*/  PRMT R71, R68, 0x654, R51 ;  /* 0x0000065444477816 */ /* 0x000fe20000000033 */
[----:B--2---:R-:W-:Y:S01]  /*7110*/  IMAD.MOV.U32 R68, RZ, RZ, R44 ;  /* 0x000000ffff447224 */ /* 0x004fe200078e002c */
[----:B------:R-:W-:Y:S01]  /*7120*/  MOV R51, R45 ;  /* 0x0000002d00337202 */ /* 0x000fe20000000f00 */
[----:B------:R-:W-:Y:S01]  /*7130*/  IMAD.U32 R45, R74, 0x10000, RZ ;  /* 0x000100004a2d7824 */ /* 0x000fe200078e00ff */
[----:B------:R-:W-:Y:S01]  /*7140*/  LOP3.LUT R50, R69, 0xff00, R50, 0xf8, !PT ;  /* 0x0000ff0045327812 */ /* 0x000fe200078ef832 */
[----:B------:R-:W-:Y:S01]  /*7150*/  IMAD.U32 R69, R73, 0x10000, RZ ;  /* 0x0001000049457824 */ /* 0x000fe200078e00ff */
[----:B------:R-:W-:-:S02]  /*7160*/  LOP3.LUT R72, R71, 0xff00, R70, 0xf8, !PT ;  /* 0x0000ff0047487812 */ /* 0x000fc400078ef846 */
[----:B------:R-:W-:Y:S02]  /*7170*/  F2FP.F16.E4M3.UNPACK_B R70, R154.H1 ;  /* 0x0000009aff46723e */ /* 0x000fe400030006ff */
[----:B------:R-:W-:Y:S02]  /*7180*/  F2FP.F16.E4M3.UNPACK_B R44, R51 ;  /* 0x00000033ff2c723e */ /* 0x000fe400020006ff */
        /* <DEDUP_REMOVED lines=54> */
[----:B------:R-:W-:Y:S01]  /*74f0*/  FMUL.FTZ R45, R73, R80 ;  /* 0x00000050492d7220 */ /* 0x000fe20000410000 */
[----:B------:R-:W-:Y:S01]  /*7500*/  HADD2.F32 R81, -RZ, R78.H1_H1 ;  /* 0x3000004eff517230 */ /* 0x000fe20000004100 */
[----:B------:R-:W-:Y:S01]  /*7510*/  F2FP.F16.E4M3.UNPACK_B R47, R47 ;  /* 0x0000002fff2f723e */ /* 0x000fe200020006ff */
[----:B------:R-:W-:Y:S02]  /*7520*/  HADD2.F32 R72, -RZ, R72.H0_H0 ;  /* 0x20000048ff487230 */ /* 0x000fe40000004100 */
[----:B------:R-:W-:Y:S01]  /*7530*/  FFMA.FTZ R82, R74, R77, -R45 ;  /* 0x0000004d4a527223 */ /* 0x000fe2000001082d */
[----:B------:R-:W-:-:S02]  /*7540*/  HADD2.F32 R45, -RZ, R75.H1_H1 ;  /* 0x3000004bff2d7230 */ /* 0x000fc40000004100 */
[-C--:B------:R-:W-:Y:S01]  /*7550*/  FMUL.FTZ R83, R50, R81.reuse ;  /* 0x0000005132537220 */ /* 0x080fe20000410000 */
[----:B------:R-:W-:Y:S01]  /*7560*/  F2FP.F16.E4M3.UNPACK_B R46, R46 ;  /* 0x0000002eff2e723e */ /* 0x000fe200020006ff */
[----:B------:R-:W-:Y:S01]  /*7570*/  FMUL.FTZ R81, R72, R81 ;  /* 0x0000005148517220 */ /* 0x000fe20000410000 */
[----:B------:R-:W-:Y:S01]  /*7580*/  FMUL.FTZ R80, R74, R80 ;  /* 0x000000504a507220 */ /* 0x000fe20000410000 */
[-C--:B------:R-:W-:Y:S01]  /*7590*/  FFMA.FTZ R83, R72, R45.reuse, -R83 ;  /* 0x0000002d48537223 */ /* 0x080fe20000010853 */
[----:B------:R-:W-:Y:S02]  /*75a0*/  HADD2.F32 R78, -RZ, R78.H0_H0 ;  /* 0x2000004eff4e7230 */ /* 0x000fe40000004100 */
[----:B------:R-:W-:Y:S01]  /*75b0*/  FFMA.FTZ R74, R50, R45, R81 ;  /* 0x0000002d324a7223 */ /* 0x000fe20000010051 */
[----:B------:R-:W-:Y:S02]  /*75c0*/  HADD2.F32 R50, -RZ, R47.H0_H0 ;  /* 0x2000002fff327230 */ /* 0x000fe40000004100 */
[----:B------:R-:W-:Y:S01]  /*75d0*/  FFMA.FTZ R85, R73, R77, R80 ;  /* 0x0000004d49557223 */ /* 0x000fe20000010050 */
[----:B------:R-:W-:-:S02]  /*75e0*/  HADD2.F32 R45, -RZ, R46.H0_H0 ;  /* 0x2000002eff2d7230 */ /* 0x000fc40000004100 */
[----:B------:R-:W-:Y:S02]  /*75f0*/  HADD2.F32 R47, -RZ, R47.H1_H1 ;  /* 0x3000002fff2f7230 */ /* 0x000fe40000004100 */
[-C--:B------:R-:W-:Y:S01]  /*7600*/  FMUL.FTZ R80, R50, R79.reuse ;  /* 0x0000004f32507220 */ /* 0x080fe20000410000 */
[----:B------:R-:W-:Y:S02]  /*7610*/  HADD2.F32 R46, -RZ, R46.H1_H1 ;  /* 0x3000002eff2e7230 */ /* 0x000fe40000004100 */
[-C--:B------:R-:W-:Y:S01]  /*7620*/  FMUL.FTZ R73, R45, R78.reuse ;  /* 0x0000004e2d497220 */ /* 0x080fe20000410000 */
[----:B------:R-:W-:Y:S02]  /*7630*/  HADD2.F32 R76, -RZ, R76.H0_H0 ;  /* 0x2000004cff4c7230 */ /* 0x000fe40000004100 */
[C---:B------:R-:W-:Y:S01]  /*7640*/  FMUL.FTZ R77, R47.reuse, R79 ;  /* 0x0000004f2f4d7220 */ /* 0x040fe20000410000 */
        /* <DEDUP_REMOVED lines=12> */
.L_x_3515:
[----:B------:R-:W-:Y:S05]  /*7710*/  BSYNC B2 ;  /* 0x0000000000027941 */ /* 0x000fea0003800000 */
.L_x_3514:
[----:B--2---:R0:W-:Y:S02]  /*7720*/  STG.E.128 desc[UR54][R48.64+0x20], R44 ;  /* 0x0000202c30007986 */ /* 0x0041e4000c101d36 */
.L_x_3513:
[----:B------:R-:W-:Y:S05]  /*7730*/  BSYNC B1 ;  /* 0x0000000000017941 */ /* 0x000fea0003800000 */
.L_x_3512:
        /* <DEDUP_REMOVED lines=51> */
[--C-:B------:R-:W-:Y:S01]  /*7a70*/  HADD2.F32 R68, -RZ, R65.reuse.H1_H1 ;  /* 0x30000041ff447230 */ /* 0x100fe20000004100 */
[----:B------:R-:W-:Y:S01]  /*7a80*/  F2FP.F16.E4M3.UNPACK_B R71, R50.H1 ;  /* 0x00000032ff47723e */ /* 0x000fe200030006ff */
[----:B------:R-:W-:-:S02]  /*7a90*/  HADD2.F32 R67, -RZ, R65.H0_H0 ;  /* 0x20000041ff437230 */ /* 0x000fc40000004100 */
        /* <DEDUP_REMOVED lines=9> */
[-C--:B------:R-:W-:Y:S01]  /*7b30*/  FFMA.FTZ R72, R67, R64.reuse, -R72 ;  /* 0x0000004043487223 */ /* 0x080fe20000010848 */
[----:B------:R-:W-:Y:S01]  /*7b40*/  FFMA.FTZ R69, R68, R64, R69 ;  /* 0x0000004044457223 */ /* 0x000fe20000010045 */
[-C--:B------:R-:W-:Y:S01]  /*7b50*/  FFMA.FTZ R64, R65, R140.reuse, -R70 ;  /* 0x0000008c41407223 */ /* 0x080fe20000010846 */
[----:B------:R-:W-:Y:S01]  /*7b60*/  FFMA.FTZ R65, R66, R140, R141 ;  /* 0x0000008c42417223 */ /* 0x000fe2000001008d */
[----:B------:R-:W-:Y:S02]  /*7b70*/  F2FP.F16.E4M3.UNPACK_B R68, R47.H1 ;  /* 0x0000002fff44723e */ /* 0x000fe400030006ff */
[----:B------:R-:W-:Y:S02]  /*7b80*/  F2FP.SATFINITE.E4M3.F32.PACK_AB_MERGE_C R66, R74, R73, RZ ;  /* 0x000000494a42723e */ /* 0x000fe400048070ff */
[-C--:B------:R-:W-:Y:S02]  /*7b90*/  F2FP.F16.E4M3.UNPACK_B R74, R51.reuse.H1 ;  /* 0x00000033ff4a723e */ /* 0x080fe400030006ff */
[----:B------:R-:W-:Y:S01]  /*7ba0*/  F2FP.SATFINITE.E4M3.F32.PACK_AB_MERGE_C R79, R69, R72, RZ ;  /* 0x00000048454f723e */ /* 0x000fe200048070ff */
[--C-:B------:R-:W-:Y:S01]  /*7bb0*/  HADD2.F32 R69, -RZ, R68.reuse.H0_H0 ;  /* 0x20000044ff457230 */ /* 0x100fe20000004100 */
[----:B------:R-:W-:Y:S01]  /*7bc0*/  F2FP.F16.E4M3.UNPACK_B R67, R46.H1 ;  /* 0x0000002eff43723e */ /* 0x000fe200030006ff */
[----:B------:R-:W-:Y:S01]  /*7bd0*/  HADD2.F32 R68, -RZ, R68.H1_H1 ;  /* 0x30000044ff447230 */ /* 0x000fe20000004100 */
[----:B------:R-:W-:Y:S01]  /*7be0*/  F2FP.F16.E4M3.UNPACK_B R73, R51 ;  /* 0x00000033ff49723e */ /* 0x000fe200020006ff */
        /* <DEDUP_REMOVED lines=11> */
[----:B------:R-:W-:Y:S01]  /*7ca0*/  FMUL.FTZ R78, R51, R76 ;  /* 0x0000004c334e7220 */ /* 0x000fe20000410000 */
[----:B------:R-:W-:Y:S01]  /*7cb0*/  F2FP.F16.E4M3.UNPACK_B R46, R46 ;  /* 0x0000002eff2e723e */ /* 0x000fe200020006ff */
[----:B------:R-:W-:Y:S01]  /*7cc0*/  FMUL.FTZ R76, R67, R76 ;  /* 0x0000004c434c7220 */ /* 0x000fe20000410000 */
[----:B------:R-:W-:-:S02]  /*7cd0*/  HADD2.F32 R74, -RZ, R74.H0_H0 ;  /* 0x2000004aff4a7230 */ /* 0x000fc40000004100 */
        /* <DEDUP_REMOVED lines=24> */
.L_x_3519:
[----:B------:R-:W-:Y:S05]  /*7e60*/  BSYNC B2 ;  /* 0x0000000000027941 */ /* 0x000fea0003800000 */
.L_x_3518:
[----:B--2---:R0:W-:Y:S02]  /*7e70*/  STG.E.128 desc[UR54][R48.64+0x40], R44 ;  /* 0x0000402c30007986 */ /* 0x0041e4000c101d36 */
.L_x_3517:
[----:B------:R-:W-:Y:S05]  /*7e80*/  BSYNC B1 ;  /* 0x0000000000017941 */ /* 0x000fea0003800000 */
.L_x_3516:
[----:B------:R-:W-:Y:S01]  /*7e90*/  ISETP.NE.AND P3, PT, R37, RZ, PT ;  /* 0x000000ff2500720c */ /* 0x000fe20003f65270 */
[----:B------:R-:W-:-:S12]  /*7ea0*/  BSSY B1, `(.L_x_3520) ;  /* 0x0000073000017945 */ /* 0x000fd80003800000 */
[----:B------:R-:W-:Y:S05]  /*7eb0*/  @!P3 BRA `(.L_x_3521) ;  /* 0x0000000400c4b947 */ /* 0x000fea0003800000 */
[----:B0-234-:R0:W2:Y:S01]  /*7ec0*/  LDS.128 R44, [R41+0x28a00] ;  /* 0x028a0000292c7984 */ /* 0x01d0a20000000c00 */
[----:B------:R-:W-:Y:S01]  /*7ed0*/  ISETP.GE.AND P3, PT, R225, R133, PT ;  /* 0x00000085e100720c */ /* 0x000fe20003f66270 */
[----:B------:R-:W-:-:S12]  /*7ee0*/  BSSY B2, `(.L_x_3522) ;  /* 0x000006d000027945 */ /* 0x000fd80003800000 */
[----:B0-----:R-:W-:Y:S05]  /*7ef0*/  @P3 BRA `(.L_x_3523) ;  /* 0x0000000400ac3947 */ /* 0x001fea0003800000 */
[----:B------:R-:W-:Y:S02]  /*7f00*/  LOP3.LUT R51, R63, 0xff, RZ, 0xc0, !PT ;  /* 0x000000ff3f337812 */ /* 0x000fe400078ec0ff */
[--C-:B------:R-:W-:Y:S02]  /*7f10*/  SHF.R.U32.HI R60, RZ, 0x18, R63.reuse ;  /* 0x00000018ff3c7819 */ /* 0x100fe4000001163f */
[----:B------:R-:W-:Y:S02]  /*7f20*/  SHF.R.U32.HI R62, RZ, 0x8, R63 ;  /* 0x00000008ff3e7819 */ /* 0x000fe4000001163f */
[--C-:B------:R-:W-:Y:S02]  /*7f30*/  SHF.R.U32.HI R66, RZ, 0x10, R61.reuse ;  /* 0x00000010ff427819 */ /* 0x100fe4000001163d */
[----:B------:R-:W-:Y:S02]  /*7f40*/  SHF.R.U32.HI R65, RZ, 0x8, R61 ;  /* 0x00000008ff417819 */ /* 0x000fe4000001163d */
[----:B------:R-:W-:-:S02]  /*7f50*/  LOP3.LUT R50, R61, 0xff, RZ, 0xc0, !PT ;  /* 0x000000ff3d327812 */ /* 0x000fc400078ec0ff */
[----:B------:R-:W-:Y:S02]  /*7f60*/  SHF.R.U32.HI R61, RZ, 0x18, R61 ;  /* 0x00000018ff3d7819 */ /* 0x000fe4000001163d */
[----:B------:R-:W-:Y:S02]  /*7f70*/  SHF.R.U32.HI R64, RZ, 0x10, R63 ;  /* 0x00000010ff407819 */ /* 0x000fe4000001163f */
[----:B------:R-:W-:Y:S01]  /*7f80*/  PRMT R63, R60, 0x654, R51 ;  /* 0x000006543c3f7816 */ /* 0x000fe20000000033 */
[----:B--2---:R-:W-:Y:S01]  /*7f90*/  IMAD.MOV.U32 R51, RZ, RZ, R44 ;  /* 0x000000ffff337224 */ /* 0x004fe200078e002c */
[----:B------:R-:W-:Y:S02]  /*7fa0*/  SHF.L.U32 R60, R62, 0x8, RZ ;  /* 0x000000083e3c7819 */ /* 0x000fe400000006ff */
[----:B------:R-:W-:Y:S01]  /*7fb0*/  PRMT R61, R61, 0x654, R50 ;  /* 0x000006543d3d7816 */ /* 0x000fe20000000032 */
[----:B------:R-:W-:Y:S01]  /*7fc0*/  IMAD.SHL.U32 R50, R65, 0x100, RZ ;  /* 0x0000010041327824 */ /* 0x000fe200078e00ff */
[----:B------:R-:W-:Y:S01]  /*7fd0*/  LOP3.LUT R63, R63, 0xff00, R60, 0xf8, !PT ;  /* 0x0000ff003f3f7812 */ /* 0x000fe200078ef83c */
[----:B------:R-:W-:Y:S01]  /*7fe0*/  IMAD.U32 R60, R64, 0x10000, RZ ;  /* 0x00010000403c7824 */ /* 0x000fe200078e00ff */
[----:B------:R-:W-:-:S02]  /*7ff0*/  F2FP.F16.E4M3.UNPACK_B R44, R45 ;  /* 0x0000002dff2c723e */ /* 0x000fc400020006ff */
[----:B------:R-:W-:Y:S02]  /*8000*/  F2FP.F16.E4M3.UNPACK_B R62, R139.H1 ;  /* 0x0000008bff3e723e */ /* 0x000fe400030006ff */
[----:B------:R-:W-:Y:S01]  /*8010*/  LOP3.LUT R61, R61, 0xff00, R50, 0xf8, !PT ;  /* 0x0000ff003d3d7812 */ /* 0x000fe200078ef832 */
[----:B------:R-:W-:Y:S01]  /*8020*/  IMAD.U32 R50, R66, 0x10000, RZ ;  /* 0x0001000042327824 */ /* 0x000fe200078e00ff */
[----:B------:R-:W-:Y:S01]  /*8030*/  LOP3.LUT R66, R63, 0xff0000, R60, 0xf8, !PT ;  /* 0x00ff00003f427812 */ /* 0x000fe200078ef83c */
[----:B------:R-:W-:Y:S01]  /*8040*/  HADD2.F32 R60, -RZ, R44.H1_H1 ;  /* 0x3000002cff3c7230 */ /* 0x000fe20000004100 */
[----:B------:R-:W-:Y:S01]  /*8050*/  F2FP.F16.E4M3.UNPACK_B R63, R138.H1 ;  /* 0x0000008aff3f723e */ /* 0x000fe200030006ff */
[----:B------:R-:W-:Y:S01]  /*8060*/  HADD2.F32 R67, -RZ, R62.H0_H0 ;  /* 0x2000003eff437230 */ /* 0x000fe20000004100 */
[----:B------:R-:W-:Y:S01]  /*8070*/  F2FP.F16.E4M3.UNPACK_B R45, R45.H1 ;  /* 0x0000002dff2d723e */ /* 0x000fe200030006ff */
[----:B------:R-:W-:Y:S01]  /*8080*/  HADD2.F32 R44, -RZ, R44.H0_H0 ;  /* 0x2000002cff2c7230 */ /* 0x000fe20000004100 */
[----:B------:R-:W-:Y:S01]  /*8090*/  LOP3.LUT R50, R61, 0xff0000, R50, 0xf8, !PT ;  /* 0x00ff00003d327812 */ /* 0x000fe200078ef832 */
[----:B------:R-:W-:-:S02]  /*80a0*/  HADD2.F32 R64, -RZ, R62.H1_H1 ;  /* 0x3000003eff407230 */ /* 0x000fc40000004100 */
[----:B------:R-:W-:Y:S01]  /*80b0*/  FMUL.FTZ R69, R60, R67 ;  /* 0x000000433c457220 */ /* 0x000fe20000410000 */
[----:B------:R-:W-:Y:S01]  /*80c0*/  HADD2.F32 R65, -RZ, R63.H0_H0 ;  /* 0x2000003fff417230 */ /* 0x000fe20000004100 */
[----:B------:R-:W-:Y:S01]  /*80d0*/  F2FP.F16.E4M3.UNPACK_B R139, R139 ;  /* 0x0000008bff8b723e */ /* 0x000fe200020006ff */
[--C-:B------:R-:W-:Y:S01]  /*80e0*/  HADD2.F32 R62, -RZ, R45.reuse.H1_H1 ;  /* 0x3000002dff3e7230 */ /* 0x100fe20000004100 */
[----:B------:R-:W-:Y:S01]  /*80f0*/  F2FP.F16.E4M3.UNPACK_B R138, R138 ;  /* 0x0000008aff8a723e */ /* 0x000fe200020006ff */
[----:B------:R-:W-:Y:S02]  /*8100*/  HADD2.F32 R61, -RZ, R45.H0_H0 ;  /* 0x2000002dff3d7230 */ /* 0x000fe40000004100 */
[----:B------:R-:W-:Y:S01]  /*8110*/  FMUL.FTZ R45, R44, R67 ;  /* 0x000000432c2d7220 */ /* 0x000fe20000410000 */
[----:B------:R-:W-:Y:S02]  /*8120*/  HADD2.F32 R63, -RZ, R63.H1_H1 ;  /* 0x3000003fff3f7230 */ /* 0x000fe40000004100 */
[-C--:B------:R-:W-:Y:S01]  /*8130*/  FMUL.FTZ R68, R62, R64.reuse ;  /* 0x000000403e447220 */ /* 0x080fe20000410000 */
[-C--:B------:R-:W-:Y:S01]  /*8140*/  FFMA.FTZ R44, R44, R65.reuse, -R69 ;  /* 0x000000412c2c7223 */ /* 0x080fe20000010845 */
[----:B------:R-:W-:Y:S01]  /*8150*/  FFMA.FTZ R45, R60, R65, R45 ;  /* 0x000000413c2d7223 */ /* 0x000fe2000001002d */
[C---:B------:R-:W-:Y:S01]  /*8160*/  FMUL.FTZ R67, R61.reuse, R64 ;  /* 0x000000403d437220 */ /* 0x040fe20000410000 */
[----:B------:R-:W-:Y:S01]  /*8170*/  F2FP.F16.E4M3.UNPACK_B R60, R51.H1 ;  /* 0x00000033ff3c723e */ /* 0x000fe200030006ff */
[----:B------:R-:W-:Y:S01]  /*8180*/  FFMA.FTZ R69, R61, R63, -R68 ;  /* 0x0000003f3d457223 */ /* 0x000fe20000010844 */
[----:B------:R-:W-:Y:S01]  /*8190*/  F2FP.F16.E4M3.UNPACK_B R51, R51 ;  /* 0x00000033ff33723e */ /* 0x000fe200020006ff */
[----:B------:R-:W-:Y:S01]  /*81a0*/  FFMA.FTZ R70, R62, R63, R67 ;  /* 0x0000003f3e467223 */ /* 0x000fe20000010043 */
[----:B------:R-:W-:-:S02]  /*81b0*/  HADD2.F32 R64, -RZ, R139.H1_H1 ;  /* 0x3000008bff407230 */ /* 0x000fc40000004100 */
[--C-:B------:R-:W-:Y:S02]  /*81c0*/  HADD2.F32 R62, -RZ, R60.reuse.H0_H0 ;  /* 0x2000003cff3e7230 */ /* 0x100fe40000004100 */
[----:B------:R-:W-:Y:S01]  /*81d0*/  HADD2.F32 R63, -RZ, R60.H1_H1 ;  /* 0x3000003cff3f7230 */ /* 0x000fe20000004100 */
[----:B------:R-:W-:Y:S01]  /*81e0*/  F2FP.SATFINITE.E4M3.F32.PACK_AB_MERGE_C R74, R70, R69, RZ ;  /* 0x00000045464a723e */ /* 0x000fe200048070ff */
[--C-:B------:R-:W-:Y:S02]  /*81f0*/  HADD2.F32 R60, -RZ, R51.reuse.H0_H0 ;  /* 0x20000033ff3c7230 */ /* 0x100fe40000004100 */
[-C--:B------:R-:W-:Y:S01]  /*8200*/  FMUL.FTZ R68, R62, R64.reuse ;  /* 0x000000403e447220 */ /* 0x080fe20000410000 */
[----:B------:R-:W-:Y:S02]  /*8210*/  HADD2.F32 R61, -RZ, R51.H1_H1 ;  /* 0x30000033ff3d7230 */ /* 0x000fe40000004100 */
[----:B------:R-:W-:Y:S01]  /*8220*/  FMUL.FTZ R67, R63, R64 ;  /* 0x000000403f437220 */ /* 0x000fe20000410000 */
[----:B------:R-:W-:Y:S01]  /*8230*/  HADD2.F32 R139, -RZ, R139.H0_H0 ;  /* 0x2000008bff8b7230 */ /* 0x000fe20000004100 */
        /* <DEDUP_REMOVED lines=11> */
[----:B------:R-:W-:Y:S01]  /*82f0*/  F2FP.F16.E4M3.UNPACK_B R68, R66.H1 ;  /* 0x00000042ff44723e */ /* 0x000fe200030006ff */
        /* <DEDUP_REMOVED lines=15> */
[----:B------:R-:W-:Y:S01]  /*83f0*/  FMUL.FTZ R71, R61, R69 ;  /* 0x000000453d477220 */ /* 0x000fe20000410000 */
[----:B------:R-:W-:Y:S01]  /*8400*/  F2FP.F16.E4M3.UNPACK_B R47, R47 ;  /* 0x0000002fff2f723e */ /* 0x000fe200020006ff */
[C---:B------:R-:W-:Y:S01]  /*8410*/  FMUL.FTZ R62, R60.reuse, R69 ;  /* 0x000000453c3e7220 */ /* 0x040fe20000410000 */
[----:B------:R-:W-:Y:S01]  /*8420*/  F2FP.F16.E4M3.UNPACK_B R46, R46 ;  /* 0x0000002eff2e723e */ /* 0x000fe200020006ff */
[----:B------:R-:W-:Y:S01]  /*8430*/  FFMA.FTZ R69, R63, R66, R72 ;  /* 0x000000423f457223 */ /* 0x000fe20000010048 */
[-C--:B------:R-:W-:Y:S01]  /*8440*/  FFMA.FTZ R71, R60, R50.reuse, -R71 ;  /* 0x000000323c477223 */ /* 0x080fe20000010847 */
[----:B------:R-:W-:Y:S01]  /*8450*/  FFMA.FTZ R66, R61, R50, R62 ;  /* 0x000000323d427223 */ /* 0x000fe2000001003e */
[--C-:B------:R-:W-:Y:S01]  /*8460*/  HADD2.F32 R50, -RZ, R47.reuse.H0_H0 ;  /* 0x2000002fff327230 */ /* 0x100fe20000004100 */
[----:B------:R-:W-:Y:S01]  /*8470*/  F2FP.SATFINITE.E4M3.F32.PACK_AB_MERGE_C R44, R138, R51, R73 ;  /* 0x000000338a2c723e */ /* 0x000fe20004807049 */
[----:B------:R-:W-:Y:S01]  /*8480*/  HADD2.F32 R60, -RZ, R47.H1_H1 ;  /* 0x3000002fff3c7230 */ /* 0x000fe20000004100 */
[----:B------:R-:W-:Y:S01]  /*8490*/  F2FP.SATFINITE.E4M3.F32.PACK_AB_MERGE_C R69, R69, R70, RZ ;  /* 0x000000464545723e */ /* 0x000fe200048070ff */
[----:B------:R-:W-:Y:S01]  /*84a0*/  HADD2.F32 R47, -RZ, R46.H0_H0 ;  /* 0x2000002eff2f7230 */ /* 0x000fe20000004100 */
[----:B------:R-:W-:Y:S01]  /*84b0*/  F2FP.SATFINITE.E4M3.F32.PACK_AB_MERGE_C R66, R66, R71, RZ ;  /* 0x000000474242723e */ /* 0x000fe200048070ff */
[----:B------:R-:W-:-:S02]  /*84c0*/  HADD2.F32 R61, -RZ, R68.H0_H0 ;  /* 0x20000044ff3d7230 */ /* 0x000fc40000004100 */
[----:B------:R-:W-:Y:S02]  /*84d0*/  HADD2.F32 R46, -RZ, R46.H1_H1 ;  /* 0x3000002eff2e7230 */ /* 0x000fe40000004100 */
[----:B------:R-:W-:Y:S02]  /*84e0*/  HADD2.F32 R67, -RZ, R67.H0_H0 ;  /* 0x20000043ff437230 */ /* 0x000fe40000004100 */
[-C--:B------:R-:W-:Y:S01]  /*84f0*/  FMUL.FTZ R63, R60, R61.reuse ;  /* 0x0000003d3c3f7220 */ /* 0x080fe20000410000 */
[----:B------:R-:W-:Y:S02]  /*8500*/  HADD2.F32 R65, -RZ, R65.H0_H0 ;  /* 0x20000041ff417230 */ /* 0x000fe40000004100 */
[----:B------:R-:W-:Y:S01]  /*8510*/  FMUL.FTZ R61, R50, R61 ;  /* 0x0000003d323d7220 */ /* 0x000fe20000410000 */
[----:B------:R-:W-:Y:S02]  /*8520*/  HADD2.F32 R64, -RZ, R64.H0_H0 ;  /* 0x20000040ff407230 */ /* 0x000fe40000004100 */
[-C--:B------:R-:W-:Y:S01]  /*8530*/  FMUL.FTZ R62, R46, R67.reuse ;  /* 0x000000432e3e7220 */ /* 0x080fe20000410000 */
[C---:B------:R-:W-:Y:S01]  /*8540*/  FMUL.FTZ R67, R47.reuse, R67 ;  /* 0x000000432f437220 */ /* 0x040fe20000410000 */
[-C--:B------:R-:W-:Y:S01]  /*8550*/  FFMA.FTZ R63, R50, R65.reuse, -R63 ;  /* 0x00000041323f7223 */ /* 0x080fe2000001083f */
[----:B------:R-:W-:Y:S01]  /*8560*/  FFMA.FTZ R60, R60, R65, R61 ;  /* 0x000000413c3c7223 */ /* 0x000fe2000001003d */
[-C--:B------:R-:W-:Y:S01]  /*8570*/  FFMA.FTZ R62, R47, R64.reuse, -R62 ;  /* 0x000000402f3e7223 */ /* 0x080fe2000001083e */
[----:B------:R-:W-:-:S03]  /*8580*/  FFMA.FTZ R67, R46, R64, R67 ;  /* 0x000000402e437223 */ /* 0x000fc60000010043 */
[----:B------:R-:W-:Y:S02]  /*8590*/  F2FP.SATFINITE.E4M3.F32.PACK_AB_MERGE_C R47, R60, R63, R69 ;  /* 0x0000003f3c2f723e */ /* 0x000fe40004807045 */
[----:B------:R-:W-:-:S07]  /*85a0*/  F2FP.SATFINITE.E4M3.F32.PACK_AB_MERGE_C R46, R67, R62, R66 ;  /* 0x0000003e432e723e */ /* 0x000fce0004807042 */
.L_x_3523:
[----:B------:R-:W-:Y:S05]  /*85b0*/  BSYNC B2 ;  /* 0x0000000000027941 */ /* 0x000fea0003800000 */
.L_x_3522:
[----:B--2---:R0:W-:Y:S02]  /*85c0*/  STG.E.128 desc[UR54][R48.64+0x60], R44 ;  /* 0x0000602c30007986 */ /* 0x0041e4000c101d36 */
.L_x_3521:
[----:B------:R-:W-:Y:S05]  /*85d0*/  BSYNC B1 ;  /* 0x0000000000017941 */ /* 0x000fea0003800000 */
.L_x_3520:
        /* <DEDUP_REMOVED lines=114> */
.L_x_3527:
[----:B------:R-:W-:Y:S05]  /*8d00*/  BSYNC B2 ;  /* 0x0000000000027941 */ /* 0x000fea0003800000 */
.L_x_3526:
[----:B--2---:R0:W-:Y:S02]  /*8d10*/  STG.E.128 desc[UR54][R48.64+0x80], R44 ;  /* 0x0000802c30007986 */ /* 0x0041e4000c101d36 */
.L_x_3525:
[----:B------:R-:W-:Y:S05]  /*8d20*/  BSYNC B1 ;  /* 0x0000000000017941 */ /* 0x000fea0003800000 */
.L_x_3524:
        /* <DEDUP_REMOVED lines=10> */
[--C-:B------:R-:W-:Y:S02]  /*8dd0*/  SHF.R.U32.HI R53, RZ, 0x8, R55.reuse ;  /* 0x00000008ff357819 */ /* 0x100fe40000011637 */
[----:B------:R-:W-:Y:S01]  /*8de0*/  PRMT R52, R51, 0x654, R50 ;  /* 0x0000065433347816 */ /* 0x000fe20000000032 */
[----:B------:R-:W-:Y:S01]  /*8df0*/  IMAD.SHL.U32 R51, R57, 0x100, RZ ;  /* 0x0000010039337824 */ /* 0x000fe200078e00ff */
[----:B------:R-:W-:Y:S01]  /*8e00*/  SHF.R.U32.HI R56, RZ, 0x10, R55 ;  /* 0x00000010ff387819 */ /* 0x000fe20000011637 */
[----:B--2---:R-:W-:Y:S01]  /*8e10*/  IMAD.MOV.U32 R50, RZ, RZ, R44 ;  /* 0x000000ffff327224 */ /* 0x004fe200078e002c */
[----:B------:R-:W-:-:S02]  /*8e20*/  LOP3.LUT R54, R55, 0xff0000ff, RZ, 0xc0, !PT ;  /* 0xff0000ff37367812 */ /* 0x000fc400078ec0ff */
[----:B------:R-:W-:Y:S02]  /*8e30*/  SHF.L.U32 R53, R53, 0x8, RZ ;  /* 0x0000000835357819 */ /* 0x000fe400000006ff */
[----:B------:R-:W-:Y:S01]  /*8e40*/  LOP3.LUT R52, R52, 0xff00, R51, 0xf8, !PT ;  /* 0x0000ff0034347812 */ /* 0x000fe200078ef833 */
[----:B------:R-:W-:Y:S01]  /*8e50*/  IMAD.U32 R51, R58, 0x10000, RZ ;  /* 0x000100003a337824 */ /* 0x000fe200078e00ff */
[----:B------:R-:W-:Y:S01]  /*8e60*/  LOP3.LUT R55, R54, 0xff00, R53, 0xf8, !PT ;  /* 0x0000ff0036377812 */ /* 0x000fe200078ef835 */
[----:B------:R-:W-:Y:S01]  /*8e70*/  IMAD.U32 R54, R56, 0x10000, RZ ;  /* 0x0001000038367824 */ /* 0x000fe200078e00ff */
[----:B------:R-:W-:Y:S02]  /*8e80*/  F2FP.F16.E4M3.UNPACK_B R44, R45 ;  /* 0x0000002dff2c723e */ /* 0x000fe400020006ff */
        /* <DEDUP_REMOVED lines=89> */
.L_x_3529:
[----:B------:R-:W-:Y:S05]  /*9420*/  BSYNC B1 ;  /* 0x0000000000017941 */ /* 0x000fea0003800000 */
.L_x_3528:
[----:B--2---:R0:W-:Y:S01]  /*9430*/  STG.E.128 desc[UR54][R48.64+0xa0], R44 ;  /* 0x0000a02c30007986 */ /* 0x0041e2000c101d36 */
[----:B------:R-:W-:Y:S05]  /*9440*/  BRA `(.L_x_3507) ;  /* 0x0000006c00447947 */ /* 0x000fea0003800000 */
.L_x_3475:
        /* <DEDUP_REMOVED lines=21> */
[----:B------:R-:W-:Y:S06]  /*95a0*/  @P4 BRA `(.L_x_3531) ;  /* 0x00000000006c4947 */ /* 0x000fec0003800000 */
[----:B------:R-:W-:Y:S01]  /*95b0*/  ULDC.64 UR4, c[0x0][0x3e8] ;  /* 0x0000fa0000047ab9 */ /* 0x000fe20000000a00 */
[----:B------:R-:W-:Y:S02]  /*95c0*/  CS2R R54, SRZ ;  /* 0x0000000000367805 */ /* 0x000fe4000001ff00 */
[----:B------:R-:W-:Y:S02]  /*95d0*/  IADD3 R80, P2, P3, R110, UR4, R94 ;  /* 0x000000046e507c10 */ /* 0x000fe4000fb5e05e */
[----:B------:R-:W-:Y:S02]  /*95e0*/  CS2R R52, SRZ ;  /* 0x0000000000347805 */ /* 0x000fe4000001ff00 */
[----:B------:R-:W-:Y:S02]  /*95f0*/  CS2R R66, SRZ ;  /* 0x0000000000427805 */ /* 0x000fe4000001ff00 */
[----:B------:R-:W-:Y:S02]  /*9600*/  CS2R R64, SRZ ;  /* 0x0000000000407805 */ /* 0x000fe4000001ff00 */
[----:B------:R-:W-:Y:S01]  /*9610*/  IADD3.X R81, R20, UR5, R100, P2, P3 ;  /* 0x0000000514517c10 */ /* 0x000fe200097e6464 */
[----:B------:R-:W-:-:S02]  /*9620*/  ULDC.64 UR4, c[0x0][0x400] ;  /* 0x0001000000047ab9 */ /* 0x000fc40000000a00 */
[----:B------:R-:W-:-:S04]  /*9630*/  IADD3 R84, P2, P3, R104, UR4, R92 ;  /* 0x0000000468547c10 */ /* 0x000fc8000fb5e05c */
[----:B------:R-:W-:Y:S02]  /*9640*/  IADD3.X R85, R25, UR5, R43, P2, P3 ;  /* 0x0000000519557c10 */ /* 0x000fe400097e642b */
[----:B------:R-:W-:Y:S02]  /*9650*/  ISETP.GE.AND P2, PT, R18, R133, PT ;  /* 0x000000851200720c */ /* 0x000fe40003f46270 */
[----:B------:R-:W-:Y:S02]  /*9660*/  CS2R R50, SRZ ;  /* 0x0000000000327805 */ /* 0x000fe4000001ff00 */
[----:B------:R-:W-:Y:S02]  /*9670*/  CS2R R48, SRZ ;  /* 0x0000000000307805 */ /* 0x000fe4000001ff00 */
[----:B------:R-:W-:Y:S02]  /*9680*/  CS2R R62, SRZ ;  /* 0x00000000003e7805 */ /* 0x000fe4000001ff00 */
[----:B------:R-:W-:-:S05]  /*9690*/  CS2R R60, SRZ ;  /* 0x00000000003c7805 */ /* 0x000fca000001ff00 */
[----:B------:R0:W5:Y:S04]  /*96a0*/  @!P2 LDG.E.128 R52, desc[UR54][R80.64] ;  /* 0x000000365034a981 */ /* 0x000168000c1e1d00 */
[----:B------:R0:W5:Y:S01]  /*96b0*/  @!P2 LDG.E.128 R64, desc[UR54][R84.64] ;  /* 0x000000365440a981 */ /* 0x000162000c1e1d00 */
[----:B------:R-:W-:Y:S02]  /*96c0*/  ISETP.GE.AND P2, PT, R0, R133, PT ;  /* 0x000000850000720c */ /* 0x000fe40003f46270 */
[----:B------:R-:W-:Y:S02]  /*96d0*/  CS2R R46, SRZ ;  /* 0x00000000002e7805 */ /* 0x000fe4000001ff00 */
[----:B------:R-:W-:Y:S02]  /*96e0*/  CS2R R44, SRZ ;  /* 0x00000000002c7805 */ /* 0x000fe4000001ff00 */
[----:B------:R-:W-:-:S02]  /*96f0*/  CS2R R58, SRZ ;  /* 0x00000000003a7805 */ /* 0x000fc4000001ff00 */
[----:B------:R-:W-:-:S05]  /*9700*/  CS2R R56, SRZ ;  /* 0x0000000000387805 */ /* 0x000fca000001ff00 */
[----:B------:R0:W5:Y:S04]  /*9710*/  @!P2 LDG.E.128 R48, desc[UR54][R80.64+0x20] ;  /* 0x000020365030a981 */ /* 0x000168000c1e1d00 */
[----:B------:R0:W5:Y:S01]  /*9720*/  @!P2 LDG.E.128 R60, desc[UR54][R84.64+0x20] ;  /* 0x00002036543ca981 */ /* 0x000162000c1e1d00 */
[----:B------:R-:W-:-:S13]  /*9730*/  ISETP.GE.AND P2, PT, R6, R133, PT ;  /* 0x000000850600720c */ /* 0x000fda0003f46270 */
[----:B------:R0:W5:Y:S04]  /*9740*/  @!P2 LDG.E.128 R44, desc[UR54][R80.64+0x40] ;  /* 0x00004036502ca981 */ /* 0x000168000c1e1d00 */
[----:B------:R0:W5:Y:S02]  /*9750*/  @!P2 LDG.E.128 R56, desc[UR54][R84.64+0x40] ;  /* 0x000040365438a981 */ /* 0x000164000c1e1d00 */
.L_x_3531:
[----:B------:R-:W-:Y:S05]  /*9760*/  BSYNC B1 ;  /* 0x0000000000017941 */ /* 0x000fea0003800000 */
.L_x_3530:
[----:B------:R-:W-:Y:S01]  /*9770*/  VIADD R97, R220, 0x80 ;  /* 0x00000080dc617836 */ /* 0x000fe20000000000 */
[----:B------:R-:W-:Y:S01]  /*9780*/  BSSY B1, `(.L_x_3532) ;  /* 0x0000029000017945 */ /* 0x000fe20003800000 */
[----:B0-----:R-:W-:Y:S02]  /*9790*/  CS2R R80, SRZ ;  /* 0x0000000000507805 */ /* 0x001fe4000001ff00 */
[----:B------:R-:W-:Y:S02]  /*97a0*/  CS2R R86, SRZ ;  /* 0x0000000000567805 */ /* 0x000fe4000001ff00 */
[----:B------:R-:W-:Y:S02]  /*97b0*/  CS2R R84, SRZ ;  /* 0x0000000000547805 */ /* 0x000fe4000001ff00 */
[----:B------:R-:W-:Y:S02]  /*97c0*/  ISETP.GE.AND P3, PT, R97, R42, PT ;  /* 0x0000002a6100720c */ /* 0x000fe40003f66270 */
[----:B------:R-:W-:-:S02]  /*97d0*/  CS2R R90, SRZ ;  /* 0x00000000005a7805 */ /* 0x000fc4000001ff00 */
[----:B------:R-:W-:Y:S01]  /*97e0*/  CS2R R88, SRZ ;  /* 0x0000000000587805 */ /* 0x000fe2000001ff00 */
[----:B-----5:R-:W-:Y:S02]  /*97f0*/  IMAD.MOV.U32 R168, RZ, RZ, R46 ;  /* 0x000000ffffa87224 */ /* 0x020fe400078e002e */
[----:B------:R-:W-:-:S06]  /*9800*/  IMAD.MOV.U32 R169, RZ, RZ, R44 ;  /* 0x000000ffffa97224 */ /* 0x000fcc00078e002c */
[----:B------:R-:W-:Y:S05]  /*9810*/  @P3 BRA `(.L_x_3533) ;  /* 0x00000000007c3947 */ /* 0x000fea0003800000 */
[----:B------:R-:W-:Y:S01]  /*9820*/  IADD3 R93, P2, P5, R110, R94, R11 ;  /* 0x0000005e6e5d7210 */ /* 0x000fe20007d5e00b */
[----:B------:R-:W-:Y:S01]  /*9830*/  ULDC.64 UR4, c[0x0][0x3e8] ;  /* 0x0000fa0000047ab9 */ /* 0x000fe20000000a00 */
[----:B------:R-:W-:Y:S02]  /*9840*/  CS2R R78, SRZ ;  /* 0x00000000004e7805 */ /* 0x000fe4000001ff00 */
[----:B------:R-:W-:Y:S02]  /*9850*/  CS2R R76, SRZ ;  /* 0x00000000004c7805 */ /* 0x000fe4000001ff00 */
[----:B------:R-:W-:Y:S02]  /*9860*/  IADD3.X R100, R20, R100, R10, P2, P5 ;  /* 0x0000006414647210 */ /* 0x000fe400017ea40a */
[----:B------:R-:W-:Y:S02]  /*9870*/  CS2R R90, SRZ ;  /* 0x00000000005a7805 */ /* 0x000fe4000001ff00 */
[----:B------:R-:W-:-:S02]  /*9880*/  IADD3 R94, P2, P5, R104, R92, R14 ;  /* 0x0000005c685e7210 */ /* 0x000fc40007d5e00e */
[----:B------:R-:W-:Y:S02]  /*9890*/  CS2R R88, SRZ ;  /* 0x0000000000587805 */ /* 0x000fe4000001ff00 */
        /* <DEDUP_REMOVED lines=23> */
.L_x_3533:
[----:B------:R-:W-:Y:S05]  /*9a10*/  BSYNC B1 ;  /* 0x0000000000017941 */ /* 0x000fea0003800000 */
.L_x_3532:
        /* <DEDUP_REMOVED lines=26> */
.L_x_3534:
[----:B------:R-:W-:Y:S01]  /*9bc0*/  LEA R43, R17, R16, 0x3 ;  /* 0x00000010112b7211 */ /* 0x000fe200078e18ff */
[----:B------:R-:W1:Y:S01]  /*9bd0*/  LDC R156, c[0x0][0x2f4] ;  /* 0x0000bd00ff9c7b82 */ /* 0x000e620000000800 */
[----:B------:R-:W-:Y:S01]  /*9be0*/  SHF.L.U32 R100, R221, 0x1f, RZ ;  /* 0x0000001fdd647819 */ /* 0x000fe200000006ff */
[----:B------:R-:W-:Y:S01]  /*9bf0*/  BSSY B1, `(.L_x_3535) ;  /* 0x0000004000017945 */ /* 0x000fe20003800000 */
[----:B------:R-:W-:Y:S02]  /*9c00*/  IMAD.MOV.U32 R137, RZ, RZ, R96 ;  /* 0x000000ffff897224 */ /* 0x000fe400078e0060 */
[----:B------:R-:W2:Y:S02]  /*9c10*/  SYNCS.PHASECHK.TRANS64.TRYWAIT P5, [R43+URZ+0x33490], R100 ;  /* 0x033490642b0075a7 */ /* 0x000ea400080a017f */
[----:B--2---:R-:W-:Y:S05]  /*9c20*/  @!P5 BRA `(.L_x_3536) ;  /* 0x000002400014d947 */ /* 0x004fea0003800000 */
.L_x_3808:
[----:B------:R-:W-:Y:S05]  /*9c30*/  BSYNC B1 ;  /* 0x0000000000017941 */ /* 0x000fea0003800000 */
.L_x_3535:
[----:B------:R-:W3:Y:S01]  /*9c40*/  LDC.64 R138, c[0x0][0x300] ;  /* 0x0000c000ff8a7b82 */ /* 0x000ee20000000a00 */
[----:B------:R-:W-:Y:S01]  /*9c50*/  BSSY B1, `(.L_x_3537) ;  /* 0x0000312000017945 */ /* 0x000fe20003800000 */
[----:B-1----:R-:W-:-:S03]  /*9c60*/  IMAD.IADD R162, R156, 0x1, -R121 ;  /* 0x000000019ca27824 */ /* 0x002fc600078e0a79 */
[----:B------:R-:W-:Y:S05]  /*9c70*/  @P4 BRA `(.L_x_3538) ;  /* 0x00000030003c4947 */ /* 0x000fea0003800000 */
[----:B------:R-:W-:Y:S01]  /*9c80*/  ISETP.NE.AND P4, PT, R34, RZ, PT ;  /* 0x000000ff2200720c */ /* 0x000fe20003f85270 */
[-C--:B---3--:R-:W-:Y:S01]  /*9c90*/  IMAD.WIDE.U32 R140, R220, R138.reuse, R136 ;  /* 0x0000008adc8c7225 */ /* 0x088fe200078e0088 */
[----:B0-----:R-:W-:Y:S01]  /*9ca0*/  SHF.R.S32.HI R92, RZ, 0x1f, R220 ;  /* 0x0000001fff5c7819 */ /* 0x001fe200000114dc */
[----:B------:R-:W-:Y:S04]  /*9cb0*/  BSSY B2, `(.L_x_3539) ;  /* 0x0000104000027945 */ /* 0x000fe80003800000 */
[----:B------:R-:W-:-:S04]  /*9cc0*/  IMAD R172, R92, R138, RZ ;  /* 0x0000008a5cac7224 */ /* 0x000fc800078e02ff */
[----:B------:R-:W-:-:S04]  /*9cd0*/  IMAD R172, R220, R139, R172 ;  /* 0x0000008bdcac7224 */ /* 0x000fc800078e02ac */
[----:B------:R-:W-:Y:S01]  /*9ce0*/  IMAD.IADD R172, R172, 0x1, R141 ;  /* 0x00000001acac7824 */ /* 0x000fe200078e028d */
[----:B------:R-:W-:Y:S06]  /*9cf0*/  @!P4 BRA `(.L_x_3540) ;  /* 0x0000000c00fcc947 */ /* 0x000fec0003800000 */
[----:B------:R-:W-:Y:S01]  /*9d00*/  SEL R92, R121, R162, !P0 ;  /* 0x000000a2795c7207 */ /* 0x000fe20004000000 */
[----:B------:R-:W-:Y:S01]  /*9d10*/  BSSY B3, `(.L_x_3541) ;  /* 0x00000f1000037945 */ /* 0x000fe20003800000 */
[----:B------:R-:W-:Y:S02]  /*9d20*/  ISETP.GE.AND P4, PT, R18, R133, PT ;  /* 0x000000851200720c */ /* 0x000fe40003f86270 */
[----:B------:R-:W-:-:S04]  /*9d30*/  SHF.R.S32.HI R93, RZ, 0x1f, R92 ;  /* 0x0000001fff5d7819 */ /* 0x000fc8000001145c */
[----:B------:R-:W-:-:S04]  /*9d40*/  LEA.HI R93, R93, R92, RZ, 0x5 ;  /* 0x0000005c5d5d7211 */ /* 0x000fc800078f28ff */
[----:B------:R-:W-:-:S04]  /*9d50*/  LEA.HI.SX32 R181, R93, R120, 0x1b ;  /* 0x000000785db57211 */ /* 0x000fc800078fdaff */
[----:B------:R-:W-:-:S04]  /*9d60*/  SHF.R.S32.HI R93, RZ, 0x1f, R181 ;  /* 0x0000001fff5d7819 */ /* 0x000fc800000114b5 */
[----:B------:R-:W-:Y:S01]  /*9d70*/  LEA.HI R93, R93, R181, RZ, 0x2 ;  /* 0x000000b55d5d7211 */ /* 0x000fe200078f10ff */
[----:B------:R-:W-:-:S03]  /*9d80*/  IMAD.SHL.U32 R181, R181, 0x10, RZ ;  /* 0x00000010b5b57824 */ /* 0x000fc600078e00ff */
[----:B------:R-:W-:Y:S02]  /*9d90*/  SHF.R.S32.HI R93, RZ, 0x2, R93 ;  /* 0x00000002ff5d7819 */ /* 0x000fe4000001145d */
[----:B------:R-:W-:-:S03]  /*9da0*/  LOP3.LUT R92, R227, 0x30, R181, 0xf8, !PT ;  /* 0x00000030e35c7812 */ /* 0x000fc600078ef8b5 */
[----:B------:R-:W-:Y:S01]  /*9db0*/  IMAD R93, R93, 0x2800, R229 ;  /* 0x000028005d5d7824 */ /* 0x000fe200078e02e5 */
[----:B------:R-:W-:-:S05]  /*9dc0*/  LOP3.LUT R92, R92, R228, RZ, 0x3c, !PT ;  /* 0x000000e45c5c7212 */ /* 0x000fca00078e3cff */
[----:B------:R-:W-:-:S04]  /*9dd0*/  IMAD.IADD R92, R93, 0x1, R92 ;  /* 0x000000015d5c7824 */ /* 0x000fc800078e025c */
[C---:B------:R-:W-:Y:S02]  /*9de0*/  IMAD R96, R17.reuse, 0x7800, R92 ;  /* 0x0000780011607824 */ /* 0x040fe400078e025c */
[----:B------:R-:W-:Y:S02]  /*9df0*/  IMAD R92, R17, 0x7800, R145 ;  /* 0x00007800115c7824 */ /* 0x000fe400078e0291 */
[C---:B------:R-:W-:Y:S02]  /*9e00*/  IMAD.IADD R96, R16.reuse, 0x1, R96 ;  /* 0x0000000110607824 */ /* 0x040fe400078e0260 */
[----:B------:R-:W-:-:S04]  /*9e10*/  IMAD.IADD R92, R16, 0x1, R92 ;  /* 0x00000001105c7824 */ /* 0x000fc800078e025c */
[----:B------:R-:W0:Y:S04]  /*9e20*/  LDS.128 R96, [R96+0x24200] ;  /* 0x0242000060607984 */ /* 0x000e280000000c00 */
[----:B------:R-:W1:Y:S01]  /*9e30*/  LDS.128 R92, [R92+0x24200] ;  /* 0x024200005c5c7984 */ /* 0x000e620000000c00 */
[----:B------:R-:W-:Y:S05]  /*9e40*/  @P4 BRA `(.L_x_3542) ;  /* 0x0000000c00744947 */ /* 0x000fea0003800000 */
[----:B------:R-:W-:Y:S02]  /*9e50*/  SHF.R.U32.HI R64, RZ, 0x8, R53 ;  /* 0x00000008ff407819 */ /* 0x000fe40000011635 */
[----:B------:R-:W-:Y:S02]  /*9e60*/  SHF.R.U32.HI R184, RZ, 0x8, R65 ;  /* 0x00000008ffb87819 */ /* 0x000fe40000011641 */
[----:B------:R-:W-:Y:S01]  /*9e70*/  LOP3.LUT R54, R53, 0xff, RZ, 0xc0, !PT ;  /* 0x000000ff35367812 */ /* 0x000fe200078ec0ff */
[----:B------:R-:W-:Y:S01]  /*9e80*/  IMAD.SHL.U32 R64, R64, 0x100, RZ ;  /* 0x0000010040407824 */ /* 0x000fe200078e00ff */
[----:B------:R-:W-:Y:S01]  /*9e90*/  SHF.R.U32.HI R185, RZ, 0x18, R53 ;  /* 0x00000018ffb97819 */ /* 0x000fe20000011635 */
[----:B------:R-:W-:Y:S01]  /*9ea0*/  IMAD.SHL.U32 R184, R184, 0x100, RZ ;  /* 0x00000100b8b87824 */ /* 0x000fe200078e00ff */
[----:B------:R-:W-:Y:S02]  /*9eb0*/  SHF.R.U32.HI R183, RZ, 0x10, R65 ;  /* 0x00000010ffb77819 */ /* 0x000fe40000011641 */
[----:B------:R-:W-:-:S02]  /*9ec0*/  LOP3.LUT R187, R65, 0xff, RZ, 0xc0, !PT ;  /* 0x000000ff41bb7812 */ /* 0x000fc400078ec0ff */
[----:B------:R-:W-:Y:S01]  /*9ed0*/  SHF.R.U32.HI R65, RZ, 0x18, R65 ;  /* 0x00000018ff417819 */ /* 0x000fe20000011641 */
[----:B------:R-:W-:Y:S01]  /*9ee0*/  IMAD.U32 R183, R183, 0x10000, RZ ;  /* 0x00010000b7b77824 */ /* 0x000fe200078e00ff */
[----:B------:R-:W-:Y:S02]  /*9ef0*/  SHF.R.U32.HI R52, RZ, 0x10, R53 ;  /* 0x00000010ff347819 */ /* 0x000fe40000011635 */
[--C-:B------:R-:W-:Y:S02]  /*9f00*/  SHF.R.U32.HI R53, RZ, 0x10, R55.reuse ;  /* 0x00000010ff357819 */ /* 0x100fe40000011637 */
[--C-:B------:R-:W-:Y:S02]  /*9f10*/  SHF.R.U32.HI R182, RZ, 0x8, R55.reuse ;  /* 0x00000008ffb67819 */ /* 0x100fe40000011637 */
[----:B------:R-:W-:Y:S01]  /*9f20*/  LOP3.LUT R66, R55, 0xff, RZ, 0xc0, !PT ;  /* 0x000000ff37427812 */ /* 0x000fe200078ec0ff */
[----:B------:R-:W-:Y:S01]  /*9f30*/  IMAD.U32 R53, R53, 0x10000, RZ ;  /* 0x0001000035357824 */ /* 0x000fe200078e00ff */
[----:B------:R-:W-:-:S02]  /*9f40*/  SHF.R.U32.HI R186, RZ, 0x18, R55 ;  /* 0x00000018ffba7819 */ /* 0x000fc40000011637 */
[----:B------:R-:W-:Y:S02]  /*9f50*/  PRMT R185, R185, 0x654, R54 ;  /* 0x00000654b9b97816 */ /* 0x000fe40000000036 */
[--C-:B------:R-:W-:Y:S02]  /*9f60*/  SHF.R.U32.HI R54, RZ, 0x10, R67.reuse ;  /* 0x00000010ff367819 */ /* 0x100fe40000011643 */
[----:B------:R-:W-:Y:S02]  /*9f70*/  SHF.R.U32.HI R55, RZ, 0x8, R67 ;  /* 0x00000008ff377819 */ /* 0x000fe40000011643 */
[----:B------:R-:W-:Y:S01]  /*9f80*/  LOP3.LUT R188, R67, 0xff, RZ, 0xc0, !PT ;  /* 0x000000ff43bc7812 */ /* 0x000fe200078ec0ff */
[----:B------:R-:W-:Y:S01]  /*9f90*/  IMAD.U32 R54, R54, 0x10000, RZ ;  /* 0x0001000036367824 */ /* 0x000fe200078e00ff */
[----:B------:R-:W-:Y:S01]  /*9fa0*/  PRMT R65, R65, 0x654, R187 ;  /* 0x0000065441417816 */ /* 0x000fe200000000bb */
[----:B------:R-:W-:Y:S01]  /*9fb0*/  IMAD.SHL.U32 R55, R55, 0x100, RZ ;  /* 0x0000010037377824 */ /* 0x000fe200078e00ff */
[----:B------:R-:W-:-:S02]  /*9fc0*/  SHF.R.U32.HI R67, RZ, 0x18, R67 ;  /* 0x00000018ff437819 */ /* 0x000fc40000011643 */
[----:B------:R-:W-:Y:S02]  /*9fd0*/  LOP3.LUT R64, R185, 0xff00, R64, 0xf8, !PT ;  /* 0x0000ff00b9407812 */ /* 0x000fe400078ef840 */
[----:B------:R-:W-:Y:S02]  /*9fe0*/  SHF.L.U32 R52, R52, 0x10, RZ ;  /* 0x0000001034347819 */ /* 0x000fe400000006ff */
[----:B------:R-:W-:Y:S02]  /*9ff0*/  PRMT R186, R186, 0x654, R66 ;  /* 0x00000654baba7816 */ /* 0x000fe40000000042 */
[----:B------:R-:W-:Y:S02]  /*a000*/  LOP3.LUT R65, R65, 0xff00, R184, 0xf8, !PT ;  /* 0x0000ff0041417812 */ /* 0x000fe400078ef8b8 */
[----:B------:R-:W-:Y:S01]  /*a010*/  PRMT R66, R67, 0x654, R188 ;  /* 0x0000065443427816 */ /* 0x000fe200000000bc */
[----:B------:R-:W-:Y:S01]  /*a020*/  IMAD.SHL.U32 R67, R182, 0x100, RZ ;  /* 0x00000100b6437824 */ /* 0x000fe200078e00ff */
[----:B------:R-:W-:-:S02]  /*a030*/  LOP3.LUT R182, R64, 0xff0000, R52, 0xf8, !PT ;  /* 0x00ff000040b67812 */ /* 0x000fc400078ef834 */
[----:B------:R-:W-:Y:S02]  /*a040*/  LOP3.LUT R52, R65, 0xff0000, R183, 0xf8, !PT ;  /* 0x00ff000041347812 */ /* 0x000fe400078ef8b7 */
[----:B0-----:R-:W-:Y:S02]  /*a050*/  F2FP.F16.E4M3.UNPACK_B R183, R97 ;  /* 0x00000061ffb7723e */ /* 0x001fe400020006ff */
[----:B------:R-:W-:Y:S02]  /*a060*/  F2FP.F16.E4M3.UNPACK_B R185, R52 ;  /* 0x00000034ffb9723e */ /* 0x000fe400020006ff */
[----:B-1----:R-:W-:Y:S01]  /*a070*/  F2FP.F16.E4M3.UNPACK_B R64, R93 ;  /* 0x0000005dff40723e */ /* 0x002fe200020006ff */
[----:B------:R-:W-:Y:S01]  /*a080*/  HADD2.F32 R65, -RZ, R183.H0_H0 ;  /* 0x200000b7ff417230 */ /* 0x000fe20000004100 */
[----:B------:R-:W-:Y:S01]  /*a090*/  LOP3.LUT R67, R186, 0xff00, R67, 0xf8, !PT ;  /* 0x0000ff00ba437812 */ /* 0x000fe200078ef843 */
[--C-:B------:R-:W-:Y:S01]  /*a0a0*/  HADD2.F32 R188, -RZ, R185.reuse.H0_H0 ;  /* 0x200000b9ffbc7230 */ /* 0x100fe20000004100 */
        /* <DEDUP_REMOVED lines=13> */
[----:B------:R-:W-:-:S04]  /*a180*/  LOP3.LUT R66, R66, 0xff00, R55, 0xf8, !PT ;  /* 0x0000ff0042427812 */ /* 0x000fc800078ef837 */
        /* <DEDUP_REMOVED lines=23> */
[----:B------:R-:W-:Y:S01]  /*a300*/  LOP3.LUT R53, R66, 0xff0000, R54, 0xf8, !PT ;  /* 0x00ff000042357812 */ /* 0x000fe200078ef836 */
[----:B------:R-:W-:Y:S01]  /*a310*/  IMAD.MOV.U32 R54, RZ, RZ, R99 ;  /* 0x000000ffff367224 */ /* 0x000fe200078e0063 */
[----:B------:R-:W-:Y:S02]  /*a320*/  F2FP.F16.E4M3.UNPACK_B R66, R95 ;  /* 0x0000005fff42723e */ /* 0x000fe400020006ff */
[----:B------:R-:W-:Y:S02]  /*a330*/  F2FP.F16.E4M3.UNPACK_B R99, R53 ;  /* 0x00000035ff63723e */ /* 0x000fe400020006ff */
[-C--:B------:R-:W-:Y:S01]  /*a340*/  F2FP.F16.E4M3.UNPACK_B R55, R54.reuse ;  /* 0x00000036ff37723e */ /* 0x080fe200020006ff */
[----:B------:R-:W-:Y:S01]  /*a350*/  HADD2.F32 R189, -RZ, R66.H0_H0 ;  /* 0x20000042ffbd7230 */ /* 0x000fe20000004100 */
[----:B------:R-:W-:Y:S01]  /*a360*/  F2FP.F16.E4M3.UNPACK_B R186, R97 ;  /* 0x00000061ffba723e */ /* 0x000fe200020006ff */
[----:B------:R-:W-:Y:S01]  /*a370*/  HADD2.F32 R67, -RZ, R99.H0_H0 ;  /* 0x20000063ff437230 */ /* 0x000fe20000004100 */
[----:B------:R-:W-:Y:S01]  /*a380*/  F2FP.F16.E4M3.UNPACK_B R54, R54.H1 ;  /* 0x00000036ff36723e */ /* 0x000fe200030006ff */
[--C-:B------:R-:W-:Y:S01]  /*a390*/  HADD2.F32 R187, -RZ, R55.reuse.H0_H0 ;  /* 0x20000037ffbb7230 */ /* 0x100fe20000004100 */
[----:B------:R-:W-:Y:S01]  /*a3a0*/  F2FP.F16.E4M3.UNPACK_B R53, R53.H1 ;  /* 0x00000035ff35723e */ /* 0x000fe200030006ff */
[----:B------:R-:W-:Y:S01]  /*a3b0*/  HADD2.F32 R188, -RZ, R186.H0_H0 ;  /* 0x200000baffbc7230 */ /* 0x000fe20000004100 */
[----:B------:R-:W-:Y:S01]  /*a3c0*/  F2FP.F16.E4M3.UNPACK_B R97, R97.H1 ;  /* 0x00000061ff61723e */ /* 0x000fe200030006ff */
[----:B------:R-:W-:-:S02]  /*a3d0*/  HADD2.F32 R55, -RZ, R55.H1_H1 ;  /* 0x30000037ff377230 */ /* 0x000fc40000004100 */
[-C--:B------:R-:W-:Y:S01]  /*a3e0*/  FMUL.FTZ R190, R187, R67.reuse ;  /* 0x00000043bbbe7220 */ /* 0x080fe20000410000 */
[----:B------:R-:W-:Y:S01]  /*a3f0*/  FMUL.FTZ R67, R189, R67 ;  /* 0x00000043bd437220 */ /* 0x000fe20000410000 */
[----:B------:R-:W-:Y:S01]  /*a400*/  HADD2.F32 R99, -RZ, R99.H1_H1 ;  /* 0x30000063ff637230 */ /* 0x000fe20000004100 */
[----:B------:R-:W-:Y:S01]  /*a410*/  F2FP.SATFINITE.E4M3.F32.PACK_AB_MERGE_C R93, R185, R93, RZ ;  /* 0x0000005db95d723e */ /* 0x000fe200048070ff */
[----:B------:R-:W-:Y:S02]  /*a420*/  HADD2.F32 R186, -RZ, R186.H1_H1 ;  /* 0x300000baffba7230 */ /* 0x000fe40000004100 */
[-C--:B------:R-:W-:Y:S01]  /*a430*/  FFMA.FTZ R187, R187, R188.reuse, R67 ;  /* 0x000000bcbbbb7223 */ /* 0x080fe20000010043 */
[----:B------:R-:W-:Y:S02]  /*a440*/  HADD2.F32 R67, -RZ, R66.H1_H1 ;  /* 0x30000042ff437230 */ /* 0x000fe40000004100 */
[-C--:B------:R-:W-:Y:S01]  /*a450*/  FMUL.FTZ R66, R55, R99.reuse ;  /* 0x0000006337427220 */ /* 0x080fe20000410000 */
[----:B------:R-:W-:Y:S01]  /*a460*/  FFMA.FTZ R190, R189, R188, -R190 ;  /* 0x000000bcbdbe7223 */ /* 0x000fe200000108be */
[----:B------:R-:W-:Y:S01]  /*a470*/  HADD2.F32 R188, -RZ, R53.H0_H0 ;  /* 0x20000035ffbc7230 */ /* 0x000fe20000004100 */
[----:B------:R-:W-:Y:S01]  /*a480*/  F2FP.SATFINITE.E4M3.F32.PACK_AB_MERGE_C R183, R183, R184, R93 ;  /* 0x000000b8b7b7723e */ /* 0x000fe2000480705d */
[C---:B------:R-:W-:Y:S01]  /*a490*/  FFMA.FTZ R66, R67.reuse, R186, -R66 ;  /* 0x000000ba43427223 */ /* 0x040fe20000010842 */
[----:B------:R-:W-:Y:S01]  /*a4a0*/  FMUL.FTZ R67, R67, R99 ;  /* 0x0000006343437220 */ /* 0x000fe20000410000 */
[----:B------:R-:W-:Y:S01]  /*a4b0*/  HADD2.F32 R99, -RZ, R97.H0_H0 ;  /* 0x20000061ff637230 */ /* 0x000fe20000004100 */
[----:B------:R-:W-:Y:S01]  /*a4c0*/  F2FP.F16.E4M3.UNPACK_B R93, R96.H1 ;  /* 0x00000060ff5d723e */ /* 0x000fe200030006ff */
[----:B------:R-:W-:-:S02]  /*a4d0*/  HADD2.F32 R53, -RZ, R53.H1_H1 ;  /* 0x30000035ff357230 */ /* 0x000fc40000004100 */
[----:B------:R-:W-:Y:S01]  /*a4e0*/  FFMA.FTZ R55, R55, R186, R67 ;  /* 0x000000ba37377223 */ /* 0x000fe20000010043 */
[----:B------:R-:W-:Y:S01]  /*a4f0*/  F2FP.F16.E4M3.UNPACK_B R67, R95.H1 ;  /* 0x0000005fff43723e */ /* 0x000fe200030006ff */
[--C-:B------:R-:W-:Y:S01]  /*a500*/  HADD2.F32 R95, -RZ, R54.reuse.H0_H0 ;  /* 0x20000036ff5f7230 */ /* 0x100fe20000004100 */
[----:B------:R-:W-:Y:S01]  /*a510*/  F2FP.SATFINITE.E4M3.F32.PACK_AB_MERGE_C R52, R182, R52, RZ ;  /* 0x00000034b634723e */ /* 0x000fe200048070ff */
[----:B------:R-:W-:Y:S01]  /*a520*/  HADD2.F32 R54, -RZ, R54.H1_H1 ;  /* 0x30000036ff367230 */ /* 0x000fe20000004100 */
[----:B------:R-:W-:Y:S01]  /*a530*/  F2FP.F16.E4M3.UNPACK_B R96, R96 ;  /* 0x00000060ff60723e */ /* 0x000fe200020006ff */
[--C-:B------:R-:W-:Y:S02]  /*a540*/  HADD2.F32 R186, -RZ, R67.reuse.H0_H0 ;  /* 0x20000043ffba7230 */ /* 0x100fe40000004100 */
[----:B------:R-:W-:Y:S01]  /*a550*/  FMUL.FTZ R189, R95, R188 ;  /* 0x000000bc5fbd7220 */ /* 0x000fe20000410000 */
[----:B------:R-:W-:Y:S01]  /*a560*/  HADD2.F32 R67, -RZ, R67.H1_H1 ;  /* 0x30000043ff437230 */ /* 0x000fe20000004100 */
[----:B------:R-:W-:Y:S01]  /*a570*/  F2FP.SATFINITE.E4M3.F32.PACK_AB_MERGE_C R52, R64, R65, R52 ;  /* 0x000000414034723e */ /* 0x000fe20004807034 */
[----:B------:R-:W-:-:S02]  /*a580*/  HADD2.F32 R97, -RZ, R97.H1_H1 ;  /* 0x30000061ff617230 */ /* 0x000fc40000004100 */
[C---:B------:R-:W-:Y:S01]  /*a590*/  FFMA.FTZ R189, R186.reuse, R99, -R189 ;  /* 0x00000063babd7223 */ /* 0x040fe200000108bd */
[----:B------:R-:W-:-:S04]  /*a5a0*/  FMUL.FTZ R186, R186, R188 ;  /* 0x000000bcbaba7220 */ /* 0x000fc80000410000 */
[----:B------:R-:W-:Y:S01]  /*a5b0*/  FFMA.FTZ R186, R95, R99, R186 ;  /* 0x000000635fba7223 */ /* 0x000fe200000100ba */
[CC--:B------:R-:W-:Y:S01]  /*a5c0*/  FMUL.FTZ R95, R54.reuse, R53.reuse ;  /* 0x00000035365f7220 */ /* 0x0c0fe20000410000 */
[C---:B------:R-:W-:Y:S01]  /*a5d0*/  FMUL.FTZ R53, R67.reuse, R53 ;  /* 0x0000003543357220 */ /* 0x040fe20000410000 */
[----:B------:R-:W-:Y:S02]  /*a5e0*/  F2FP.F16.E4M3.UNPACK_B R99, R177.H1 ;  /* 0x000000b1ff63723e */ /* 0x000fe400030006ff */
        /* <DEDUP_REMOVED lines=52> */
[-C--:B------:R-:W-:Y:S01]  /*a930*/  F2FP.F16.E4M3.UNPACK_B R92, R179.reuse.H1 ;  /* 0x000000b3ff5c723e */ /* 0x080fe200030006ff */
        /* <DEDUP_REMOVED lines=11> */
[----:B------:R-:W-:Y:S01]  /*a9f0*/  FMUL.FTZ R189, R177, R189 ;  /* 0x000000bdb1bd7220 */ /* 0x000fe20000410000 */
        /* <DEDUP_REMOVED lines=23> */
[----:B------:R-:W-:Y:S01]  /*ab70*/  MOV R97, R52 ;  /* 0x0000003400617202 */ /* 0x000fe20000000f00 */
        /* <DEDUP_REMOVED lines=10> */
.L_x_3542:
[----:B------:R-:W-:Y:S05]  /*ac20*/  BSYNC B3 ;  /* 0x0000000000037941 */ /* 0x000fea0003800000 */
.L_x_3541:
[----:B------:R-:W-:-:S13]  /*ac30*/  ISETP.GE.AND P4, PT, R181, R156, PT ;  /* 0x0000009cb500720c */ /* 0x000fda0003f86270 */
[--C-:B------:R-:W-:Y:S02]  /*ac40*/  @!P4 SHF.R.S32.HI R55, RZ, 0x1f, R181.reuse ;  /* 0x0000001fff37c819 */ /* 0x100fe400000114b5 */
[----:B------:R-:W-:-:S04]  /*ac50*/  @!P4 IADD3 R54, P5, P6, R118, R140, R181 ;  /* 0x0000008c7636c210 */ /* 0x000fc80007ebe0b5 */
[----:B------:R-:W-:Y:S02]  /*ac60*/  @!P4 IADD3.X R55, R4, R172, R55, P5, P6 ;  /* 0x000000ac0437c210 */ /* 0x000fe40002fec437 */
[----:B------:R-:W-:-:S04]  /*ac70*/  IADD3 R52, P5, P6, R118, R140, R26 ;  /* 0x0000008c76347210 */ /* 0x000fc80007ebe01a */
[----:B------:R-:W-:Y:S02]  /*ac80*/  IADD3.X R53, R4, R172, R30, P5, P6 ;  /* 0x000000ac04357210 */ /* 0x000fe40002fec41e */
[----:B------:R-:W-:-:S05]  /*ac90*/  IADD3 R52, P5, R52, R124, RZ ;  /* 0x0000007c34347210 */ /* 0x000fca0007fbe0ff */
[----:B------:R-:W-:Y:S01]  /*aca0*/  IMAD.X R53, R53, 0x1, R125, P5 ;  /* 0x0000000135357824 */ /* 0x000fe200028e067d */
[----:B------:R-:W-:-:S04]  /*acb0*/  @!P4 IADD3 R54, P5, R54, R124, RZ ;  /* 0x0000007c3636c210 */ /* 0x000fc80007fbe0ff */
[----:B-1----:R1:W-:Y:S01]  /*acc0*/  STG.E.128 desc[UR54][R52.64], R92 ;  /* 0x0000005c34007986 */ /* 0x0023e2000c101d36 */
[----:B------:R-:W-:-:S05]  /*acd0*/  @!P4 IMAD.X R55, R55, 0x1, R125, P5 ;  /* 0x000000013737c824 */ /* 0x000fca00028e067d */
[----:B0-----:R1:W-:Y:S03]  /*ace0*/  @!P4 STG.E.128 desc[UR54][R54.64], R96 ;  /* 0x000000603600c986 */ /* 0x0013e6000c101d36 */
.L_x_3540:
[----:B------:R-:W-:Y:S05]  /*acf0*/  BSYNC B2 ;  /* 0x0000000000027941 */ /* 0x000fea0003800000 */
.L_x_3539:
[----:B------:R-:W-:Y:S01]  /*ad00*/  ISETP.NE.AND P4, PT, R35, RZ, PT ;  /* 0x000000ff2300720c */ /* 0x000fe20003f85270 */
[----:B------:R-:W-:-:S12]  /*ad10*/  BSSY B2, `(.L_x_3543) ;  /* 0x0000103000027945 */ /* 0x000fd80003800000 */
[----:B------:R-:W-:Y:S05]  /*ad20*/  @!P4 BRA `(.L_x_3544) ;  /* 0x000000100004c947 */ /* 0x000fea0003800000 */
[----:B-1----:R-:W-:Y:S01]  /*ad30*/  SEL R52, R121, R162, !P1 ;  /* 0x000000a279347207 */ /* 0x002fe20004800000 */
        /* <DEDUP_REMOVED lines=39> */
[--C-:B------:R-:W-:Y:S01]  /*afb0*/  SHF.R.U32.HI R61, RZ, 0x18, R63.reuse ;  /* 0x00000018ff3d7819 */ /* 0x100fe2000001163f */
[----:B------:R-:W-:Y:S01]  /*afc0*/  IMAD.U32 R49, R49, 0x10000, RZ ;  /* 0x0001000031317824 */ /* 0x000fe200078e00ff */
        /* <DEDUP_REMOVED lines=8> */
[----:B------:R-:W-:Y:S01]  /*b050*/  LOP3.LUT R63, R63, 0xff00, R62, 0xf8, !PT ;  /* 0x0000ff003f3f7812 */ /* 0x000fe200078ef83e */
[----:B0-----:R-:W-:Y:S01]  /*b060*/  IMAD.MOV.U32 R62, RZ, RZ, R65 ;  /* 0x000000ffff3e7224 */ /* 0x001fe200078e0041 */
[----:B------:R-:W-:Y:S01]  /*b070*/  LOP3.LUT R95, R95, 0xff0000, R48, 0xf8, !PT ;  /* 0x00ff00005f5f7812 */ /* 0x000fe200078ef830 */
[----:B-1----:R-:W-:Y:S01]  /*b080*/  IMAD.MOV.U32 R65, RZ, RZ, R53 ;  /* 0x000000ffff417224 */ /* 0x002fe200078e0035 */
[----:B------:R-:W-:-:S02]  /*b090*/  LOP3.LUT R48, R96, 0xff0000, R99, 0xf8, !PT ;  /* 0x00ff000060307812 */ /* 0x000fc400078ef863 */
[----:B------:R-:W-:Y:S02]  /*b0a0*/  F2FP.F16.E4M3.UNPACK_B R93, R62 ;  /* 0x0000003eff5d723e */ /* 0x000fe400020006ff */
[----:B------:R-:W-:Y:S02]  /*b0b0*/  F2FP.F16.E4M3.UNPACK_B R96, R48 ;  /* 0x00000030ff60723e */ /* 0x000fe400020006ff */
[----:B------:R-:W-:Y:S01]  /*b0c0*/  F2FP.F16.E4M3.UNPACK_B R53, R65 ;  /* 0x00000041ff35723e */ /* 0x000fe200020006ff */
[----:B------:R-:W-:Y:S01]  /*b0d0*/  HADD2.F32 R60, -RZ, R93.H0_H0 ;  /* 0x2000005dff3c7230 */ /* 0x000fe20000004100 */
[----:B------:R-:W-:Y:S01]  /*b0e0*/  F2FP.F16.E4M3.UNPACK_B R97, R95 ;  /* 0x0000005fff61723e */ /* 0x000fe200020006ff */
[----:B------:R-:W-:Y:S01]  /*b0f0*/  HADD2.F32 R99, -RZ, R96.H0_H0 ;  /* 0x20000060ff637230 */ /* 0x000fe20000004100 */
[----:B------:R-:W-:Y:S01]  /*b100*/  PRMT R61, R61, 0x654, R177 ;  /* 0x000006543d3d7816 */ /* 0x000fe200000000b1 */
        /* <DEDUP_REMOVED lines=11> */
[----:B------:R-:W-:-:S02]  /*b1c0*/  F2FP.F16.E4M3.UNPACK_B R95, R95.H1 ;  /* 0x0000005fff5f723e */ /* 0x000fc400030006ff */
[----:B------:R-:W-:Y:S02]  /*b1d0*/  LOP3.LUT R61, R61, 0xff00, R50, 0xf8, !PT ;  /* 0x0000ff003d3d7812 */ /* 0x000fe400078ef832 */
[CC--:B------:R-:W-:Y:S01]  /*b1e0*/  FMUL.FTZ R93, R98.reuse, R96.reuse ;  /* 0x00000060625d7220 */ /* 0x0c0fe20000410000 */
[----:B------:R-:W-:Y:S01]  /*b1f0*/  FMUL.FTZ R96, R53, R96 ;  /* 0x0000006035607220 */ /* 0x000fe20000410000 */
[----:B------:R-:W-:Y:S02]  /*b200*/  LOP3.LUT R63, R63, 0xff0000, R49, 0xf8, !PT ;  /* 0x00ff00003f3f7812 */ /* 0x000fe400078ef831 */
[-C--:B------:R-:W-:Y:S01]  /*b210*/  FFMA.FTZ R93, R53, R97.reuse, -R93 ;  /* 0x00000061355d7223 */ /* 0x080fe2000001085d */
[----:B------:R-:W-:Y:S01]  /*b220*/  FFMA.FTZ R53, R98, R97, R96 ;  /* 0x0000006162357223 */ /* 0x000fe20000010060 */
[----:B------:R-:W-:Y:S01]  /*b230*/  F2FP.F16.E4M3.UNPACK_B R96, R62.H1 ;  /* 0x0000003eff60723e */ /* 0x000fe200030006ff */
[----:B------:R-:W-:Y:S01]  /*b240*/  HADD2.F32 R62, -RZ, R65.H0_H0 ;  /* 0x20000041ff3e7230 */ /* 0x000fe20000004100 */
[----:B------:R-:W-:Y:S01]  /*b250*/  F2FP.F16.E4M3.UNPACK_B R97, R48.H1 ;  /* 0x00000030ff61723e */ /* 0x000fe200030006ff */
[----:B------:R-:W-:Y:S01]  /*b260*/  HADD2.F32 R98, -RZ, R95.H0_H0 ;  /* 0x2000005fff627230 */ /* 0x000fe20000004100 */
[----:B------:R-:W-:Y:S01]  /*b270*/  MOV R50, R67 ;  /* 0x0000004300327202 */ /* 0x000fe20000000f00 */
[--C-:B------:R-:W-:Y:S01]  /*b280*/  HADD2.F32 R48, -RZ, R96.reuse.H0_H0 ;  /* 0x20000060ff307230 */ /* 0x100fe20000004100 */
[----:B------:R-:W-:Y:S01]  /*b290*/  LOP3.LUT R49, R61, 0xff0000, R51, 0xf8, !PT ;  /* 0x00ff00003d317812 */ /* 0x000fe200078ef833 */
[--C-:B------:R-:W-:Y:S01]  /*b2a0*/  HADD2.F32 R99, -RZ, R97.reuse.H0_H0 ;  /* 0x20000061ff637230 */ /* 0x100fe20000004100 */
[-C--:B------:R-:W-:Y:S01]  /*b2b0*/  F2FP.F16.E4M3.UNPACK_B R51, R50.reuse ;  /* 0x00000032ff33723e */ /* 0x080fe200020006ff */
[----:B------:R-:W-:Y:S01]  /*b2c0*/  HADD2.F32 R96, -RZ, R96.H1_H1 ;  /* 0x30000060ff607230 */ /* 0x000fe20000004100 */
[----:B------:R-:W-:Y:S01]  /*b2d0*/  F2FP.F16.E4M3.UNPACK_B R50, R50.H1 ;  /* 0x00000032ff32723e */ /* 0x000fe200030006ff */
[----:B------:R-:W-:-:S02]  /*b2e0*/  HADD2.F32 R97, -RZ, R97.H1_H1 ;  /* 0x30000061ff617230 */ /* 0x000fc40000004100 */
[-C--:B------:R-:W-:Y:S01]  /*b2f0*/  FMUL.FTZ R177, R48, R99.reuse ;  /* 0x0000006330b17220 */ /* 0x080fe20000410000 */
[C---:B------:R-:W-:Y:S01]  /*b300*/  FMUL.FTZ R99, R62.reuse, R99 ;  /* 0x000000633e637220 */ /* 0x040fe20000410000 */
[----:B------:R-:W-:Y:S02]  /*b310*/  IMAD.MOV.U32 R67, RZ, RZ, R55 ;  /* 0x000000ffff437224 */ /* 0x000fe400078e0037 */
[-C--:B------:R-:W-:Y:S01]  /*b320*/  FFMA.FTZ R62, R62, R98.reuse, -R177 ;  /* 0x000000623e3e7223 */ /* 0x080fe200000108b1 */
[----:B------:R-:W-:Y:S01]  /*b330*/  FFMA.FTZ R48, R48, R98, R99 ;  /* 0x0000006230307223 */ /* 0x000fe20000010063 */
[----:B------:R-:W-:Y:S01]  /*b340*/  HADD2.F32 R98, -RZ, R65.H1_H1 ;  /* 0x30000041ff627230 */ /* 0x000fe20000004100 */
[----:B------:R-:W-:Y:S01]  /*b350*/  F2FP.F16.E4M3.UNPACK_B R55, R67 ;  /* 0x00000043ff37723e */ /* 0x000fe200020006ff */
[----:B------:R-:W-:Y:S02]  /*b360*/  HADD2.F32 R65, -RZ, R95.H1_H1 ;  /* 0x3000005fff417230 */ /* 0x000fe40000004100 */
[-C--:B------:R-:W-:Y:S01]  /*b370*/  FMUL.FTZ R95, R96, R97.reuse ;  /* 0x00000061605f7220 */ /* 0x080fe20000410000 */
[----:B------:R-:W-:Y:S01]  /*b380*/  FMUL.FTZ R97, R98, R97 ;  /* 0x0000006162617220 */ /* 0x000fe20000410000 */
[----:B------:R-:W-:-:S02]  /*b390*/  HADD2.F32 R177, -RZ, R55.H0_H0 ;  /* 0x20000037ffb17230 */ /* 0x000fc40000004100 */
[-C--:B------:R-:W-:Y:S01]  /*b3a0*/  FFMA.FTZ R95, R98, R65.reuse, -R95 ;  /* 0x00000041625f7223 */ /* 0x080fe2000001085f */
[--C-:B------:R-:W-:Y:S02]  /*b3b0*/  HADD2.F32 R98, -RZ, R51.reuse.H0_H0 ;  /* 0x20000033ff627230 */ /* 0x100fe40000004100 */
[----:B------:R-:W-:Y:S01]  /*b3c0*/  FFMA.FTZ R65, R96, R65, R97 ;  /* 0x0000004160417223 */ /* 0x000fe20000010061 */
[----:B------:R-:W-:Y:S01]  /*b3d0*/  F2FP.F16.E4M3.UNPACK_B R96, R49 ;  /* 0x00000031ff60723e */ /* 0x000fe200020006ff */
[----:B------:R-:W-:Y:S01]  /*b3e0*/  HADD2.F32 R51, -RZ, R51.H1_H1 ;  /* 0x30000033ff337230 */ /* 0x000fe20000004100 */
[----:B------:R-:W-:Y:S02]  /*b3f0*/  F2FP.F16.E4M3.UNPACK_B R97, R63 ;  /* 0x0000003fff61723e */ /* 0x000fe400020006ff */
[----:B------:R-:W-:Y:S01]  /*b400*/  F2FP.F16.E4M3.UNPACK_B R49, R49.H1 ;  /* 0x00000031ff31723e */ /* 0x000fe200030006ff */
[--C-:B------:R-:W-:Y:S01]  /*b410*/  HADD2.F32 R61, -RZ, R96.reuse.H0_H0 ;  /* 0x20000060ff3d7230 */ /* 0x100fe20000004100 */
[----:B------:R-:W-:Y:S01]  /*b420*/  F2FP.F16.E4M3.UNPACK_B R63, R63.H1 ;  /* 0x0000003fff3f723e */ /* 0x000fe200030006ff */
[----:B------:R-:W-:Y:S01]  /*b430*/  HADD2.F32 R99, -RZ, R97.H0_H0 ;  /* 0x20000061ff637230 */ /* 0x000fe20000004100 */
[----:B------:R-:W-:Y:S01]  /*b440*/  F2FP.SATFINITE.E4M3.F32.PACK_AB_MERGE_C R62, R95, R62, RZ ;  /* 0x0000003e5f3e723e */ /* 0x000fe200048070ff */
[----:B------:R-:W-:-:S02]  /*b450*/  HADD2.F32 R96, -RZ, R96.H1_H1 ;  /* 0x30000060ff607230 */ /* 0x000fc40000004100 */
[CC--:B------:R-:W-:Y:S01]  /*b460*/  FMUL.FTZ R178, R98.reuse, R61.reuse ;  /* 0x0000003d62b27220 */ /* 0x0c0fe20000410000 */
[----:B------:R-:W-:Y:S01]  /*b470*/  FMUL.FTZ R61, R177, R61 ;  /* 0x0000003db13d7220 */ /* 0x000fe20000410000 */
[----:B------:R-:W-:Y:S01]  /*b480*/  HADD2.F32 R97, -RZ, R97.H1_H1 ;  /* 0x30000061ff617230 */ /* 0x000fe20000004100 */
[----:B------:R-:W-:Y:S01]  /*b490*/  F2FP.SATFINITE.E4M3.F32.PACK_AB_MERGE_C R93, R93, R94, R62 ;  /* 0x0000005e5d5d723e */ /* 0x000fe2000480703e */
[-C--:B------:R-:W-:Y:S01]  /*b4a0*/  FFMA.FTZ R178, R177, R99.reuse, -R178 ;  /* 0x00000063b1b27223 */ /* 0x080fe200000108b2 */
[----:B------:R-:W-:Y:S01]  /*b4b0*/  FFMA.FTZ R98, R98, R99, R61 ;  /* 0x0000006362627223 */ /* 0x000fe2000001003d */
[----:B------:R-:W-:Y:S02]  /*b4c0*/  HADD2.F32 R61, -RZ, R55.H1_H1 ;  /* 0x30000037ff3d7230 */ /* 0x000fe40000004100 */
[----:B------:R-:W-:Y:S01]  /*b4d0*/  FMUL.FTZ R55, R51, R96 ;  /* 0x0000006033377220 */ /* 0x000fe20000410000 */
[--C-:B------:R-:W-:Y:S01]  /*b4e0*/  HADD2.F32 R99, -RZ, R49.reuse.H0_H0 ;  /* 0x20000031ff637230 */ /* 0x100fe20000004100 */
[----:B------:R-:W-:Y:S01]  /*b4f0*/  F2FP.F16.E4M3.UNPACK_B R62, R64.H1 ;  /* 0x00000040ff3e723e */ /* 0x000fe200030006ff */
[----:B------:R-:W-:-:S02]  /*b500*/  HADD2.F32 R49, -RZ, R49.H1_H1 ;  /* 0x30000031ff317230 */ /* 0x000fc40000004100 */
[CC--:B------:R-:W-:Y:S01]  /*b510*/  FFMA.FTZ R55, R61.reuse, R97.reuse, -R55 ;  /* 0x000000613d377223 */ /* 0x0c0fe20000010837 */
[----:B------:R-:W-:Y:S01]  /*b520*/  FMUL.FTZ R61, R61, R96 ;  /* 0x000000603d3d7220 */ /* 0x000fe20000410000 */
[--C-:B------:R-:W-:Y:S01]  /*b530*/  HADD2.F32 R96, -RZ, R63.reuse.H0_H0 ;  /* 0x2000003fff607230 */ /* 0x100fe20000004100 */
[----:B------:R-:W-:Y:S01]  /*b540*/  F2FP.SATFINITE.E4M3.F32.PACK_AB_MERGE_C R48, R65, R48, RZ ;  /* 0x000000304130723e */ /* 0x000fe200048070ff */
        /* <DEDUP_REMOVED lines=20> */
[----:B------:R-:W-:Y:S01]  /*b690*/  IMAD.MOV.U32 R49, RZ, RZ, R52 ;  /* 0x000000ffff317224 */ /* 0x000fe200078e0034 */
[-C--:B------:R-:W-:Y:S01]  /*b6a0*/  F2FP.F16.E4M3.UNPACK_B R52, R173.reuse.H1 ;  /* 0x000000adff34723e */ /* 0x080fe200030006ff */
[--C-:B------:R-:W-:Y:S01]  /*b6b0*/  HADD2.F32 R63, -RZ, R62.reuse.H0_H0 ;  /* 0x2000003eff3f7230 */ /* 0x100fe20000004100 */
[----:B------:R-:W-:Y:S01]  /*b6c0*/  F2FP.F16.E4M3.UNPACK_B R173, R173 ;  /* 0x000000adffad723e */ /* 0x000fe200020006ff */
[----:B------:R-:W-:Y:S01]  /*b6d0*/  HADD2.F32 R62, -RZ, R62.H1_H1 ;  /* 0x3000003eff3e7230 */ /* 0x000fe20000004100 */
[-C--:B------:R-:W-:Y:S01]  /*b6e0*/  F2FP.F16.E4M3.UNPACK_B R61, R49.reuse.H1 ;  /* 0x00000031ff3d723e */ /* 0x080fe200030006ff */
[--C-:B------:R-:W-:Y:S01]  /*b6f0*/  HADD2.F32 R99, -RZ, R52.reuse.H0_H0 ;  /* 0x20000034ff637230 */ /* 0x100fe20000004100 */
[----:B------:R-:W-:Y:S01]  /*b700*/  F2FP.F16.E4M3.UNPACK_B R49, R49 ;  /* 0x00000031ff31723e */ /* 0x000fe200020006ff */
[----:B------:R-:W-:Y:S01]  /*b710*/  HADD2.F32 R52, -RZ, R52.H1_H1 ;  /* 0x30000034ff347230 */ /* 0x000fe20000004100 */
[----:B------:R-:W-:Y:S01]  /*b720*/  F2FP.SATFINITE.E4M3.F32.PACK_AB_MERGE_C R67, R67, R177, RZ ;  /* 0x000000b14343723e */ /* 0x000fe200048070ff */
[----:B------:R-:W-:-:S02]  /*b730*/  HADD2.F32 R94, -RZ, R61.H0_H0 ;  /* 0x2000003dff5e7230 */ /* 0x000fc40000004100 */
[----:B------:R-:W-:Y:S01]  /*b740*/  FMUL.FTZ R96, R63, R99 ;  /* 0x000000633f607220 */ /* 0x000fe20000410000 */
[----:B------:R-:W-:Y:S01]  /*b750*/  HADD2.F32 R61, -RZ, R61.H1_H1 ;  /* 0x3000003dff3d7230 */ /* 0x000fe20000004100 */
[----:B------:R-:W-:Y:S01]  /*b760*/  F2FP.SATFINITE.E4M3.F32.PACK_AB_MERGE_C R50, R50, R97, RZ ;  /* 0x000000613232723e */ /* 0x000fe200048070ff */
[C---:B------:R-:W-:Y:S01]  /*b770*/  FMUL.FTZ R99, R94.reuse, R99 ;  /* 0x000000635e637220 */ /* 0x040fe20000410000 */
[-C--:B------:R-:W-:Y:S01]  /*b780*/  FFMA.FTZ R96, R94, R95.reuse, -R96 ;  /* 0x0000005f5e607223 */ /* 0x080fe20000010860 */
[----:B------:R-:W-:Y:S02]  /*b790*/  F2FP.SATFINITE.E4M3.F32.PACK_AB_MERGE_C R55, R55, R178, R67 ;  /* 0x000000b23737723e */ /* 0x000fe40004807043 */
        /* <DEDUP_REMOVED lines=19> */
[CC--:B------:R-:W-:Y:S01]  /*b8d0*/  FMUL.FTZ R62, R64.reuse, R173.reuse ;  /* 0x000000ad403e7220 */ /* 0x0c0fe20000410000 */
[----:B------:R-:W-:Y:S01]  /*b8e0*/  F2FP.F16.E4M3.UNPACK_B R63, R66.H1 ;  /* 0x00000042ff3f723e */ /* 0x000fe200030006ff */
[C---:B------:R-:W-:Y:S01]  /*b8f0*/  FMUL.FTZ R173, R49.reuse, R173 ;  /* 0x000000ad31ad7220 */ /* 0x040fe20000410000 */
[----:B------:R-:W-:Y:S01]  /*b900*/  F2FP.F16.E4M3.UNPACK_B R65, R176.H1 ;  /* 0x000000b0ff41723e */ /* 0x000fe200030006ff */
[-C--:B------:R-:W-:Y:S01]  /*b910*/  FFMA.FTZ R62, R49, R175.reuse, -R62 ;  /* 0x000000af313e7223 */ /* 0x080fe2000001083e */
[----:B------:R-:W-:Y:S01]  /*b920*/  F2FP.F16.E4M3.UNPACK_B R66, R66 ;  /* 0x00000042ff42723e */ /* 0x000fe200020006ff */
[----:B------:R-:W-:Y:S01]  /*b930*/  FFMA.FTZ R49, R64, R175, R173 ;  /* 0x000000af40317223 */ /* 0x000fe200000100ad */
[----:B------:R-:W-:Y:S01]  /*b940*/  HADD2.F32 R64, -RZ, R63.H0_H0 ;  /* 0x2000003fff407230 */ /* 0x000fe20000004100 */
[----:B------:R-:W-:Y:S01]  /*b950*/  F2FP.F16.E4M3.UNPACK_B R176, R176 ;  /* 0x000000b0ffb0723e */ /* 0x000fe200020006ff */
[----:B------:R-:W-:Y:S01]  /*b960*/  HADD2.F32 R173, -RZ, R65.H0_H0 ;  /* 0x20000041ffad7230 */ /* 0x000fe20000004100 */
[----:B------:R-:W-:Y:S01]  /*b970*/  F2FP.SATFINITE.E4M3.F32.PACK_AB_MERGE_C R94, R62, R94, R61 ;  /* 0x0000005e3e5e723e */ /* 0x000fe2000480703d */
[----:B------:R-:W-:Y:S01]  /*b980*/  IMAD.MOV.U32 R61, RZ, RZ, R54 ;  /* 0x000000ffff3d7224 */ /* 0x000fe200078e0036 */
[-C--:B------:R-:W-:Y:S01]  /*b990*/  F2FP.F16.E4M3.UNPACK_B R54, R174.reuse.H1 ;  /* 0x000000aeff36723e */ /* 0x080fe200030006ff */
[----:B------:R-:W-:Y:S01]  /*b9a0*/  HADD2.F32 R63, -RZ, R63.H1_H1 ;  /* 0x3000003fff3f7230 */ /* 0x000fe20000004100 */
        /* <DEDUP_REMOVED lines=10> */
[----:B------:R-:W-:Y:S01]  /*ba50*/  F2FP.SATFINITE.E4M3.F32.PACK_AB_MERGE_C R49, R49, R95, R52 ;  /* 0x0000005f3131723e */ /* 0x000fe20004807034 */
[----:B------:R-:W-:Y:S02]  /*ba60*/  IMAD.MOV.U32 R52, RZ, RZ, R94 ;  /* 0x000000ffff347224 */ /* 0x000fe400078e005e */
[C---:B------:R-:W-:Y:S01]  /*ba70*/  FMUL.FTZ R177, R96.reuse, R177 ;  /* 0x000000b160b17220 */ /* 0x040fe20000410000 */
[----:B------:R-:W-:-:S03]  /*ba80*/  FFMA.FTZ R175, R96, R173, -R175 ;  /* 0x000000ad60af7223 */ /* 0x000fc600000108af */
[----:B------:R-:W-:Y:S01]  /*ba90*/  FFMA.FTZ R177, R64, R173, R177 ;  /* 0x000000ad40b17223 */ /* 0x000fe200000100b1 */
[CC--:B------:R-:W-:Y:S01]  /*baa0*/  FMUL.FTZ R64, R63.reuse, R54.reuse ;  /* 0x000000363f407220 */ /* 0x0c0fe20000410000 */
[C---:B------:R-:W-:Y:S01]  /*bab0*/  FMUL.FTZ R54, R62.reuse, R54 ;  /* 0x000000363e367220 */ /* 0x040fe20000410000 */
[----:B------:R-:W-:Y:S02]  /*bac0*/  HADD2.F32 R173, -RZ, R174.H0_H0 ;  /* 0x200000aeffad7230 */ /* 0x000fe40000004100 */
[-C--:B------:R-:W-:Y:S01]  /*bad0*/  FFMA.FTZ R62, R62, R65.reuse, -R64 ;  /* 0x000000413e3e7223 */ /* 0x080fe20000010840 */
[----:B------:R-:W-:Y:S01]  /*bae0*/  FFMA.FTZ R54, R63, R65, R54 ;  /* 0x000000413f367223 */ /* 0x000fe20000010036 */
[----:B------:R-:W-:Y:S02]  /*baf0*/  HADD2.F32 R63, -RZ, R66.H0_H0 ;  /* 0x20000042ff3f7230 */ /* 0x000fe40000004100 */
        /* <DEDUP_REMOVED lines=11> */
[-C--:B------:R-:W-:Y:S01]  /*bbb0*/  FMUL.FTZ R63, R66, R174.reuse ;  /* 0x000000ae423f7220 */ /* 0x080fe20000410000 */
[----:B------:R-:W-:Y:S01]  /*bbc0*/  F2FP.SATFINITE.E4M3.F32.PACK_AB_MERGE_C R54, R54, R177, RZ ;  /* 0x000000b13636723e */ /* 0x000fe200048070ff */
[----:B------:R-:W-:Y:S01]  /*bbd0*/  FMUL.FTZ R174, R61, R174 ;  /* 0x000000ae3dae7220 */ /* 0x000fe20000410000 */
[----:B------:R-:W-:Y:S01]  /*bbe0*/  F2FP.SATFINITE.E4M3.F32.PACK_AB_MERGE_C R65, R53, R60, R48 ;  /* 0x0000003c3541723e */ /* 0x000fe20004807030 */
[-C--:B------:R-:W-:Y:S01]  /*bbf0*/  FFMA.FTZ R63, R61, R176.reuse, -R63 ;  /* 0x000000b03d3f7223 */ /* 0x080fe2000001083f */
[----:B------:R-:W-:Y:S02]  /*bc00*/  IMAD.MOV.U32 R53, RZ, RZ, R93 ;  /* 0x000000ffff357224 */ /* 0x000fe400078e005d */
[----:B------:R-:W-:Y:S01]  /*bc10*/  FFMA.FTZ R174, R66, R176, R174 ;  /* 0x000000b042ae7223 */ /* 0x000fe200000100ae */
[----:B------:R-:W-:Y:S01]  /*bc20*/  IMAD.MOV.U32 R64, RZ, RZ, R49 ;  /* 0x000000ffff407224 */ /* 0x000fe200078e0031 */
[----:B------:R-:W-:-:S03]  /*bc30*/  F2FP.SATFINITE.E4M3.F32.PACK_AB_MERGE_C R62, R63, R96, R62 ;  /* 0x000000603f3e723e */ /* 0x000fc6000480703e */
[----:B------:R-:W-:Y:S02]  /*bc40*/  F2FP.SATFINITE.E4M3.F32.PACK_AB_MERGE_C R173, R174, R173, R54 ;  /* 0x000000adaead723e */ /* 0x000fe40004807036 */
[----:B------:R-:W-:-:S03]  /*bc50*/  IMAD.MOV.U32 R54, RZ, RZ, R62 ;  /* 0x000000ffff367224 */ /* 0x000fc600078e003e */
[----:B------:R-:W-:-:S07]  /*bc60*/  IMAD.MOV.U32 R66, RZ, RZ, R173 ;  /* 0x000000ffff427224 */ /* 0x000fce00078e00ad */
.L_x_3546:
[----:B------:R-:W-:Y:S05]  /*bc70*/  BSYNC B3 ;  /* 0x0000000000037941 */ /* 0x000fea0003800000 */
.L_x_3545:
        /* <DEDUP_REMOVED lines=9> */
[----:B------:R-:W-:Y:S01]  /*bd10*/  @!P4 IADD3.X R51, R60, R125, RZ, P5, !PT ;  /* 0x0000007d3c33c210 */ /* 0x000fe20002ffe4ff */
[----:B-1----:R3:W-:Y:S04]  /*bd20*/  STG.E.128 desc[UR54][R48.64], R52 ;  /* 0x0000003430007986 */ /* 0x0027e8000c101d36 */
[----:B0-----:R3:W-:Y:S04]  /*bd30*/  @!P4 STG.E.128 desc[UR54][R50.64], R64 ;  /* 0x000000403200c986 */ /* 0x0017e8000c101d36 */
.L_x_3544:
[----:B------:R-:W-:Y:S05]  /*bd40*/  BSYNC B2 ;  /* 0x0000000000027941 */ /* 0x000fea0003800000 */
.L_x_3543:
[----:B------:R-:W-:-:S13]  /*bd50*/  ISETP.NE.AND P4, PT, R36, RZ, PT ;  /* 0x000000ff2400720c */ /* 0x000fda0003f85270 */
[----:B------:R-:W-:Y:S05]  /*bd60*/  @!P4 BRA `(.L_x_3538) ;  /* 0x000000100000c947 */ /* 0x000fea0003800000 */
[----:B---3--:R-:W3:Y:S01]  /*bd70*/  LDL R48, [R1+0x8] ;  /* 0x0000080001307983 */ /* 0x008ee20000100800 */
[----:B------:R-:W-:Y:S01]  /*bd80*/  ISETP.GE.AND P4, PT, R6, R133, PT ;  /* 0x000000850600720c */ /* 0x000fe20003f86270 */
[----:B------:R-:W-:Y:S01]  /*bd90*/  BSSY B2, `(.L_x_3547) ;  /* 0x00000f1000027945 */ /* 0x000fe20003800000 */
[----:B---3--:R-:W-:-:S04]  /*bda0*/  LOP3.LUT P5, RZ, R48, 0x1, RZ, 0xc0, !PT ;  /* 0x0000000130ff7812 */ /* 0x008fc800078ac0ff */
[----:B------:R-:W-:-:S04]  /*bdb0*/  SEL R48, R121, R162, !P5 ;  /* 0x000000a279307207 */ /* 0x000fc80006800000 */
[----:B------:R-:W-:-:S04]  /*bdc0*/  SHF.R.S32.HI R49, RZ, 0x1f, R48 ;  /* 0x0000001fff317819 */ /* 0x000fc80000011430 */
[----:B------:R-:W-:-:S04]  /*bdd0*/  LEA.HI R49, R49, R48, RZ, 0x5 ;  /* 0x0000003031317211 */ /* 0x000fc800078f28ff */
[----:B------:R-:W-:-:S04]  /*bde0*/  LEA.HI.SX32 R49, R49, R28, 0x1b ;  /* 0x0000001c31317211 */ /* 0x000fc800078fdaff */
[----:B------:R-:W-:Y:S01]  /*bdf0*/  SHF.R.S32.HI R48, RZ, 0x1f, R49 ;  /* 0x0000001fff307819 */ /* 0x000fe20000011431 */
[----:B------:R-:W-:-:S03]  /*be00*/  IMAD.SHL.U32 R60, R49, 0x10, RZ ;  /* 0x00000010313c7824 */ /* 0x000fc600078e00ff */
[----:B------:R-:W-:Y:S02]  /*be10*/  LEA.HI R48, R48, R49, RZ, 0x2 ;  /* 0x0000003130307211 */ /* 0x000fe400078f10ff */
[----:B------:R-:W-:Y:S02]  /*be20*/  LOP3.LUT R49, R227, 0x30, R60, 0xf8, !PT ;  /* 0x00000030e3317812 */ /* 0x000fe400078ef83c */
[----:B------:R-:W-:Y:S02]  /*be30*/  SHF.R.S32.HI R48, RZ, 0x2, R48 ;  /* 0x00000002ff307819 */ /* 0x000fe40000011430 */
[----:B------:R-:W-:-:S03]  /*be40*/  LOP3.LUT R49, R49, R228, RZ, 0x3c, !PT ;  /* 0x000000e431317212 */ /* 0x000fc600078e3cff */
[----:B------:R-:W-:-:S04]  /*be50*/  IMAD R48, R48, 0x2800, R229 ;  /* 0x0000280030307824 */ /* 0x000fc800078e02e5 */
[----:B------:R-:W-:Y:S02]  /*be60*/  IMAD.IADD R48, R48, 0x1, R49 ;  /* 0x0000000130307824 */ /* 0x000fe400078e0231 */
[C---:B------:R-:W-:Y:S02]  /*be70*/  IMAD R49, R17.reuse, 0x7800, R142 ;  /* 0x0000780011317824 */ /* 0x040fe400078e028e */
[----:B------:R-:W-:Y:S02]  /*be80*/  IMAD R51, R17, 0x7800, R48 ;  /* 0x0000780011337824 */ /* 0x000fe400078e0230 */
[C---:B------:R-:W-:Y:S02]  /*be90*/  IMAD.IADD R49, R16.reuse, 0x1, R49 ;  /* 0x0000000110317824 */ /* 0x040fe400078e0231 */
[----:B-1----:R-:W-:-:S04]  /*bea0*/  IMAD.IADD R52, R16, 0x1, R51 ;  /* 0x0000000110347824 */ /* 0x002fc800078e0233 */
[----:B------:R-:W0:Y:S04]  /*beb0*/  LDS.128 R48, [R49+0x24200] ;  /* 0x0242000031307984 */ /* 0x000e280000000c00 */
[----:B------:R-:W1:Y:S01]  /*bec0*/  LDS.128 R52, [R52+0x24200] ;  /* 0x0242000034347984 */ /* 0x000e620000000c00 */
[----:B------:R-:W-:Y:S05]  /*bed0*/  @P4 BRA `(.L_x_3548) ;  /* 0x0000000c00704947 */ /* 0x000fea0003800000 */
[----:B------:R-:W-:Y:S02]  /*bee0*/  LOP3.LUT R46, R45, 0xff, RZ, 0xc0, !PT ;  /* 0x000000ff2d2e7812 */ /* 0x000fe400078ec0ff */
[----:B------:R-:W-:Y:S02]  /*bef0*/  SHF.R.U32.HI R64, RZ, 0x18, R45 ;  /* 0x00000018ff407819 */ /* 0x000fe4000001162d */
[----:B------:R-:W-:Y:S02]  /*bf00*/  SHF.R.U32.HI R58, RZ, 0x8, R47 ;  /* 0x00000008ff3a7819 */ /* 0x000fe4000001162f */
[----:B------:R-:W-:Y:S02]  /*bf10*/  SHF.R.U32.HI R63, RZ, 0x8, R57 ;  /* 0x00000008ff3f7819 */ /* 0x000fe40000011639 */
[--C-:B------:R-:W-:Y:S01]  /*bf20*/  SHF.R.U32.HI R44, RZ, 0x10, R45.reuse ;  /* 0x00000010ff2c7819 */ /* 0x100fe2000001162d */
[----:B------:R-:W-:Y:S01]  /*bf30*/  IMAD.SHL.U32 R58, R58, 0x100, RZ ;  /* 0x000001003a3a7824 */ /* 0x000fe200078e00ff */
[----:B------:R-:W-:Y:S01]  /*bf40*/  SHF.R.U32.HI R56, RZ, 0x8, R45 ;  /* 0x00000008ff387819 */ /* 0x000fe2000001162d */
[----:B------:R-:W-:Y:S01]  /*bf50*/  IMAD.SHL.U32 R63, R63, 0x100, RZ ;  /* 0x000001003f3f7824 */ /* 0x000fe200078e00ff */
[----:B------:R-:W-:-:S02]  /*bf60*/  LOP3.LUT R61, R47, 0xff, RZ, 0xc0, !PT ;  /* 0x000000ff2f3d7812 */ /* 0x000fc400078ec0ff */
[----:B------:R-:W-:Y:S01]  /*bf70*/  SHF.R.U32.HI R65, RZ, 0x18, R47 ;  /* 0x00000018ff417819 */ /* 0x000fe2000001162f */
[----:B------:R-:W-:Y:S01]  /*bf80*/  IMAD.SHL.U32 R56, R56, 0x100, RZ ;  /* 0x0000010038387824 */ /* 0x000fe200078e00ff */
[----:B------:R-:W-:Y:S02]  /*bf90*/  SHF.R.U32.HI R62, RZ, 0x10, R57 ;  /* 0x00000010ff3e7819 */ /* 0x000fe40000011639 */
[----:B------:R-:W-:Y:S02]  /*bfa0*/  LOP3.LUT R66, R57, 0xff, RZ, 0xc0, !PT ;  /* 0x000000ff39427812 */ /* 0x000fe400078ec0ff */
[----:B------:R-:W-:Y:S02]  /*bfb0*/  SHF.R.U32.HI R45, RZ, 0x10, R47 ;  /* 0x00000010ff2d7819 */ /* 0x000fe4000001162f */
[----:B------:R-:W-:Y:S02]  /*bfc0*/  SHF.R.U32.HI R57, RZ, 0x18, R57 ;  /* 0x00000018ff397819 */ /* 0x000fe40000011639 */
[----:B------:R-:W-:-:S02]  /*bfd0*/  PRMT R64, R64, 0x654, R46 ;  /* 0x0000065440407816 */ /* 0x000fc4000000002e */
[--C-:B------:R-:W-:Y:S02]  /*bfe0*/  SHF.R.U32.HI R46, RZ, 0x10, R59.reuse ;  /* 0x00000010ff2e7819 */ /* 0x100fe4000001163b */
[--C-:B------:R-:W-:Y:S02]  /*bff0*/  SHF.R.U32.HI R47, RZ, 0x8, R59.reuse ;  /* 0x00000008ff2f7819 */ /* 0x100fe4000001163b */
[----:B------:R-:W-:Y:S01]  /*c000*/  LOP3.LUT R67, R59, 0xff, RZ, 0xc0, !PT ;  /* 0x000000ff3b437812 */ /* 0x000fe200078ec0ff */
[----:B------:R-:W-:Y:S01]  /*c010*/  IMAD.U32 R46, R46, 0x10000, RZ ;  /* 0x000100002e2e7824 */ /* 0x000fe200078e00ff */
[----:B------:R-:W-:Y:S02]  /*c020*/  SHF.R.U32.HI R59, RZ, 0x18, R59 ;  /* 0x00000018ff3b7819 */ /* 0x000fe4000001163b */
[----:B------:R-:W-:Y:S02]  /*c030*/  PRMT R61, R65, 0x654, R61 ;  /* 0x00000654413d7816 */ /* 0x000fe4000000003d */
[----:B------:R-:W-:-:S02]  /*c040*/  PRMT R66, R57, 0x654, R66 ;  /* 0x0000065439427816 */ /* 0x000fc40000000042 */
[----:B------:R-:W-:Y:S02]  /*c050*/  PRMT R57, R59, 0x654, R67 ;  /* 0x000006543b397816 */ /* 0x000fe40000000043 */
[----:B------:R-:W-:Y:S01]  /*c060*/  LOP3.LUT R59, R61, 0xff00, R58, 0xf8, !PT ;  /* 0x0000ff003d3b7812 */ /* 0x000fe200078ef83a */
[----:B0-----:R-:W-:Y:S01]  /*c070*/  IMAD.MOV.U32 R58, RZ, RZ, R49 ;  /* 0x000000ffff3a7224 */ /* 0x001fe200078e0031 */
[----:B------:R-:W-:Y:S01]  /*c080*/  LOP3.LUT R61, R66, 0xff00, R63, 0xf8, !PT ;  /* 0x0000ff00423d7812 */ /* 0x000fe200078ef83f */
[----:B------:R-:W-:Y:S01]  /*c090*/  IMAD.U32 R63, R44, 0x10000, RZ ;  /* 0x000100002c3f7824 */ /* 0x000fe200078e00ff */
[----:B------:R-:W-:Y:S01]  /*c0a0*/  LOP3.LUT R56, R64, 0xff00, R56, 0xf8, !PT ;  /* 0x0000ff0040387812 */ /* 0x000fe200078ef838 */
[----:B------:R-:W-:Y:S01]  /*c0b0*/  IMAD.U32 R44, R62, 0x10000, RZ ;  /* 0x000100003e2c7824 */ /* 0x000fe200078e00ff */
[----:B------:R-:W-:Y:S02]  /*c0c0*/  F2FP.F16.E4M3.UNPACK_B R49, R58 ;  /* 0x0000003aff31723e */ /* 0x000fe400020006ff */
[----:B------:R-:W-:-:S02]  /*c0d0*/  LOP3.LUT R63, R56, 0xff0000, R63, 0xf8, !PT ;  /* 0x00ff0000383f7812 */ /* 0x000fc400078ef83f */
[----:B------:R-:W-:Y:S01]  /*c0e0*/  LOP3.LUT R44, R61, 0xff0000, R44, 0xf8, !PT ;  /* 0x00ff00003d2c7812 */ /* 0x000fe200078ef82c */
[--C-:B------:R-:W-:Y:S01]  /*c0f0*/  HADD2.F32 R62, -RZ, R49.reuse.H0_H0 ;  /* 0x20000031ff3e7230 */ /* 0x100fe20000004100 */
[----:B-1----:R-:W-:Y:S01]  /*c100*/  MOV R56, R53 ;  /* 0x0000003500387202 */ /* 0x002fe20000000f00 */
[----:B------:R-:W-:Y:S01]  /*c110*/  HADD2.F32 R49, -RZ, R49.H1_H1 ;  /* 0x30000031ff317230 */ /* 0x000fe20000004100 */
[----:B------:R-:W-:Y:S02]  /*c120*/  F2FP.F16.E4M3.UNPACK_B R64, R44 ;  /* 0x0000002cff40723e */ /* 0x000fe400020006ff */
[----:B------:R-:W-:Y:S02]  /*c130*/  F2FP.F16.E4M3.UNPACK_B R61, R56 ;  /* 0x00000038ff3d723e */ /* 0x000fe400020006ff */
[-C--:B------:R-:W-:Y:S01]  /*c140*/  F2FP.F16.E4M3.UNPACK_B R65, R63.reuse ;  /* 0x0000003fff41723e */ /* 0x080fe200020006ff */
[----:B------:R-:W-:Y:S01]  /*c150*/  HADD2.F32 R67, -RZ, R64.H0_H0 ;  /* 0x20000040ff437230 */ /* 0x000fe20000004100 */
[----:B------:R-:W-:Y:S01]  /*c160*/  F2FP.F16.E4M3.UNPACK_B R58, R58.H1 ;  /* 0x0000003aff3a723e */ /* 0x000fe200030006ff */
[----:B------:R-:W-:Y:S01]  /*c170*/  HADD2.F32 R53, -RZ, R61.H0_H0 ;  /* 0x2000003dff357230 */ /* 0x000fe20000004100 */
[----:B------:R-:W-:Y:S01]  /*c180*/  F2FP.F16.E4M3.UNPACK_B R63, R63.H1 ;  /* 0x0000003fff3f723e */ /* 0x000fe200030006ff */
[----:B------:R-:W-:-:S02]  /*c190*/  HADD2.F32 R66, -RZ, R65.H0_H0 ;  /* 0x20000041ff427230 */ /* 0x000fc40000004100 */
[----:B------:R-:W-:Y:S02]  /*c1a0*/  HADD2.F32 R64, -RZ, R64.H1_H1 ;  /* 0x30000040ff407230 */ /* 0x000fe40000004100 */
[CC--:B------:R-:W-:Y:S01]  /*c1b0*/  FMUL.FTZ R92, R53.reuse, R67.reuse ;  /* 0x00000043355c7220 */ /* 0x0c0fe20000410000 */
[C---:B------:R-:W-:Y:S01]  /*c1c0*/  FMUL.FTZ R67, R62.reuse, R67 ;  /* 0x000000433e437220 */ /* 0x040fe20000410000 */
        /* <DEDUP_REMOVED lines=12> */
[--C-:B------:R-:W-:Y:S02]  /*c290*/  HADD2.F32 R44, -RZ, R64.reuse.H0_H0 ;  /* 0x20000040ff2c7230 */ /* 0x100fe40000004100 */
[----:B------:R-:W-:Y:S02]  /*c2a0*/  HADD2.F32 R67, -RZ, R65.H0_H0 ;  /* 0x20000041ff437230 */ /* 0x000fe40000004100 */
[----:B------:R-:W-:-:S02]  /*c2b0*/  HADD2.F32 R64, -RZ, R64.H1_H1 ;  /* 0x30000040ff407230 */ /* 0x000fc40000004100 */
[----:B------:R-:W-:Y:S02]  /*c2c0*/  HADD2.F32 R65, -RZ, R65.H1_H1 ;  /* 0x30000041ff417230 */ /* 0x000fe40000004100 */
[-C--:B------:R-:W-:Y:S01]  /*c2d0*/  FMUL.FTZ R92, R44, R67.reuse ;  /* 0x000000432c5c7220 */ /* 0x080fe20000410000 */
[----:B------:R-:W-:-:S03]  /*c2e0*/  FMUL.FTZ R67, R56, R67 ;  /* 0x0000004338437220 */ /* 0x000fc60000410000 */
[-C--:B------:R-:W-:Y:S01]  /*c2f0*/  FFMA.FTZ R56, R56, R66.reuse, -R92 ;  /* 0x0000004238387223 */ /* 0x080fe2000001085c */
[----:B------:R-:W-:Y:S01]  /*c300*/  FFMA.FTZ R44, R44, R66, R67 ;  /* 0x000000422c2c7223 */ /* 0x000fe20000010043 */
[----:B------:R-:W-:Y:S02]  /*c310*/  HADD2.F32 R66, -RZ, R58.H1_H1 ;  /* 0x3000003aff427230 */ /* 0x000fe40000004100 */
[----:B------:R-:W-:Y:S02]  /*c320*/  HADD2.F32 R58, -RZ, R63.H1_H1 ;  /* 0x3000003fff3a7230 */ /* 0x000fe40000004100 */
[-C--:B------:R-:W-:Y:S01]  /*c330*/  FMUL.FTZ R63, R64, R65.reuse ;  /* 0x00000041403f7220 */ /* 0x080fe20000410000 */
[----:B------:R-:W-:-:S03]  /*c340*/  FMUL.FTZ R65, R66, R65 ;  /* 0x0000004142417220 */ /* 0x000fc60000410000 */
[-C--:B------:R-:W-:Y:S01]  /*c350*/  FFMA.FTZ R63, R66, R58.reuse, -R63 ;  /* 0x0000003a423f7223 */ /* 0x080fe2000001083f */
[----:B------:R-:W-:Y:S01]  /*c360*/  FFMA.FTZ R58, R64, R58, R65 ;  /* 0x0000003a403a7223 */ /* 0x000fe20000010041 */
[----:B------:R-:W-:-:S03]  /*c370*/  IMAD.SHL.U32 R64, R47, 0x100, RZ ;  /* 0x000001002f407824 */ /* 0x000fc600078e00ff */
[----:B------:R-:W-:Y:S02]  /*c380*/  F2FP.SATFINITE.E4M3.F32.PACK_AB_MERGE_C R56, R63, R56, RZ ;  /* 0x000000383f38723e */ /* 0x000fe400048070ff */
[----:B------:R-:W-:Y:S02]  /*c390*/  F2FP.SATFINITE.E4M3.F32.PACK_AB_MERGE_C R44, R58, R44, RZ ;  /* 0x0000002c3a2c723e */ /* 0x000fe400048070ff */
[----:B------:R-:W-:Y:S01]  /*c3a0*/  LOP3.LUT R47, R57, 0xff00, R64, 0xf8, !PT ;  /* 0x0000ff00392f7812 */ /* 0x000fe200078ef840 */
[----:B------:R-:W-:Y:S01]  /*c3b0*/  IMAD.U32 R64, R45, 0x10000, RZ ;  /* 0x000100002d407824 */ /* 0x000fe200078e00ff */
[----:B------:R-:W-:Y:S02]  /*c3c0*/  F2FP.SATFINITE.E4M3.F32.PACK_AB_MERGE_C R61, R61, R62, R56 ;  /* 0x0000003e3d3d723e */ /* 0x000fe40004807038 */
[----:B------:R-:W-:Y:S01]  /*c3d0*/  LOP3.LUT R45, R47, 0xff0000, R46, 0xf8, !PT ;  /* 0x00ff00002f2d7812 */ /* 0x000fe200078ef82e */
[----:B------:R-:W-:Y:S01]  /*c3e0*/  IMAD.MOV.U32 R46, RZ, RZ, R55 ;  /* 0x000000ffff2e7224 */ /* 0x000fe200078e0037 */
[----:B------:R-:W-:Y:S01]  /*c3f0*/  LOP3.LUT R57, R59, 0xff0000, R64, 0xf8, !PT ;  /* 0x00ff00003b397812 */ /* 0x000fe200078ef840 */
[----:B------:R-:W-:Y:S01]  /*c400*/  IMAD.MOV.U32 R59, RZ, RZ, R51 ;  /* 0x000000ffff3b7224 */ /* 0x000fe200078e0033 */
[----:B------:R-:W-:-:S02]  /*c410*/  F2FP.F16.E4M3.UNPACK_B R64, R45 ;  /* 0x0000002dff40723e */ /* 0x000fc400020006ff */
[-C--:B------:R-:W-:Y:S02]  /*c420*/  F2FP.F16.E4M3.UNPACK_B R47, R46.reuse ;  /* 0x0000002eff2f723e */ /* 0x080fe400020006ff */
[----:B------:R-:W-:Y:S01]  /*c430*/  F2FP.F16.E4M3.UNPACK_B R51, R59 ;  /* 0x0000003bff33723e */ /* 0x000fe200020006ff */
[----:B------:R-:W-:Y:S01]  /*c440*/  HADD2.F32 R55, -RZ, R64.H0_H0 ;  /* 0x20000040ff377230 */ /* 0x000fe20000004100 */
[----:B------:R-:W-:Y:S01]  /*c450*/  F2FP.F16.E4M3.UNPACK_B R65, R57 ;  /* 0x00000039ff41723e */ /* 0x000fe200020006ff */
[----:B------:R-:W-:Y:S01]  /*c460*/  HADD2.F32 R66, -RZ, R47.H0_H0 ;  /* 0x2000002fff427230 */ /* 0x000fe20000004100 */
[----:B------:R-:W-:Y:S01]  /*c470*/  F2FP.F16.E4M3.UNPACK_B R46, R46.H1 ;  /* 0x0000002eff2e723e */ /* 0x000fe200030006ff */
[----:B------:R-:W-:Y:S01]  /*c480*/  HADD2.F32 R92, -RZ, R51.H0_H0 ;  /* 0x20000033ff5c7230 */ /* 0x000fe20000004100 */
[----:B------:R-:W-:Y:S01]  /*c490*/  F2FP.F16.E4M3.UNPACK_B R45, R45.H1 ;  /* 0x0000002dff2d723e */ /* 0x000fe200030006ff */
        /* <DEDUP_REMOVED lines=8> */
[----:B------:R-:W-:Y:S02]  /*c520*/  HADD2.F32 R55, -RZ, R51.H1_H1 ;  /* 0x30000033ff377230 */ /* 0x000fe40000004100 */
[----:B------:R-:W-:Y:S01]  /*c530*/  FMUL.FTZ R51, R47, R64 ;  /* 0x000000402f337220 */ /* 0x000fe20000410000 */
[----:B------:R-:W-:Y:S01]  /*c540*/  F2FP.F16.E4M3.UNPACK_B R57, R57.H1 ;  /* 0x00000039ff39723e */ /* 0x000fe200030006ff */
[----:B------:R-:W-:Y:S01]  /*c550*/  HADD2.F32 R67, -RZ, R45.H0_H0 ;  /* 0x2000002dff437230 */ /* 0x000fe20000004100 */
[----:B------:R-:W-:Y:S01]  /*c560*/  F2FP.F16.E4M3.UNPACK_B R56, R52.H1 ;  /* 0x00000034ff38723e */ /* 0x000fe200030006ff */
        /* <DEDUP_REMOVED lines=8> */
[----:B------:R-:W-:Y:S01]  /*c5f0*/  F2FP.F16.E4M3.UNPACK_B R52, R52 ;  /* 0x00000034ff34723e */ /* 0x000fe200020006ff */
[----:B------:R-:W-:Y:S01]  /*c600*/  HADD2.F32 R46, -RZ, R46.H1_H1 ;  /* 0x3000002eff2e7230 */ /* 0x000fe20000004100 */
[----:B------:R-:W-:Y:S01]  /*c610*/  F2FP.F16.E4M3.UNPACK_B R169, R169 ;  /* 0x000000a9ffa9723e */ /* 0x000fe200020006ff */
[--C-:B------:R-:W-:Y:S02]  /*c620*/  HADD2.F32 R65, -RZ, R55.reuse.H0_H0 ;  /* 0x20000037ff417230 */ /* 0x100fe40000004100 */
[----:B------:R-:W-:Y:S01]  /*c630*/  FMUL.FTZ R92, R59, R67 ;  /* 0x000000433b5c7220 */ /* 0x000fe20000410000 */
[----:B------:R-:W-:Y:S01]  /*c640*/  HADD2.F32 R55, -RZ, R55.H1_H1 ;  /* 0x30000037ff377230 */ /* 0x000fe20000004100 */
[----:B------:R-:W-:Y:S01]  /*c650*/  F2FP.SATFINITE.E4M3.F32.PACK_AB_MERGE_C R53, R49, R53, R44 ;  /* 0x000000353135723e */ /* 0x000fe2000480702c */
[----:B------:R-:W-:-:S02]  /*c660*/  HADD2.F32 R57, -RZ, R57.H1_H1 ;  /* 0x30000039ff397230 */ /* 0x000fc40000004100 */
[CC--:B------:R-:W-:Y:S01]  /*c670*/  FFMA.FTZ R92, R65.reuse, R64.reuse, -R92 ;  /* 0x00000040415c7223 */ /* 0x0c0fe2000001085c */
[----:B------:R-:W-:Y:S01]  /*c680*/  FMUL.FTZ R65, R65, R67 ;  /* 0x0000004341417220 */ /* 0x000fe20000410000 */
[--C-:B------:R-:W-:Y:S01]  /*c690*/  HADD2.F32 R63, -RZ, R58.reuse.H0_H0 ;  /* 0x2000003aff3f7230 */ /* 0x100fe20000004100 */
[----:B------:R-:W-:Y:S01]  /*c6a0*/  MOV R49, R61 ;  /* 0x0000003d00317202 */ /* 0x000fe20000000f00 */
[----:B------:R-:W-:Y:S02]  /*c6b0*/  HADD2.F32 R58, -RZ, R58.H1_H1 ;  /* 0x3000003aff3a7230 */ /* 0x000fe40000004100 */
        /* <DEDUP_REMOVED lines=20> */
[----:B------:R-:W-:Y:S01]  /*c800*/  FFMA.FTZ R64, R62, R63, -R64 ;  /* 0x0000003f3e407223 */ /* 0x000fe20000010840 */
[----:B------:R-:W-:Y:S02]  /*c810*/  F2FP.SATFINITE.E4M3.F32.PACK_AB_MERGE_C R51, R51, R93, R59 ;  /* 0x0000005d3333723e */ /* 0x000fe4000480703b */
[----:B------:R-:W-:Y:S01]  /*c820*/  FFMA.FTZ R67, R57, R63, R67 ;  /* 0x0000003f39437223 */ /* 0x000fe20000010043 */
[-C--:B------:R-:W-:Y:S01]  /*c830*/  FMUL.FTZ R57, R56, R48.reuse ;  /* 0x0000003038397220 */ /* 0x080fe20000410000 */
[----:B------:R-:W-:Y:S01]  /*c840*/  FMUL.FTZ R48, R55, R48 ;  /* 0x0000003037307220 */ /* 0x000fe20000410000 */
[----:B------:R-:W-:-:S02]  /*c850*/  HADD2.F32 R63, -RZ, R171.H0_H0 ;  /* 0x200000abff3f7230 */ /* 0x000fc40000004100 */
[-C--:B------:R-:W-:Y:S01]  /*c860*/  FFMA.FTZ R55, R55, R58.reuse, -R57 ;  /* 0x0000003a37377223 */ /* 0x080fe20000010839 */
[----:B------:R-:W-:Y:S01]  /*c870*/  FFMA.FTZ R48, R56, R58, R48 ;  /* 0x0000003a38307223 */ /* 0x000fe20000010030 */
[--C-:B------:R-:W-:Y:S02]  /*c880*/  HADD2.F32 R56, -RZ, R52.reuse.H0_H0 ;  /* 0x20000034ff387230 */ /* 0x100fe40000004100 */
        /* <DEDUP_REMOVED lines=57> */
[C---:B------:R-:W-:Y:S02]  /*cc20*/  FMUL.FTZ R170, R52.reuse, R170 ;  /* 0x000000aa34aa7220 */ /* 0x040fe40000410000 */
[-C--:B------:R-:W-:Y:S01]  /*cc30*/  FFMA.FTZ R56, R52, R168.reuse, -R56 ;  /* 0x000000a834387223 */ /* 0x080fe20000010838 */
[----:B------:R-:W-:Y:S01]  /*cc40*/  F2FP.SATFINITE.E4M3.F32.PACK_AB_MERGE_C R52, R45, R63, R48 ;  /* 0x0000003f2d34723e */ /* 0x000fe20004807030 */
[----:B------:R-:W-:Y:S01]  /*cc50*/  FFMA.FTZ R57, R54, R168, R170 ;  /* 0x000000a836397223 */ /* 0x000fe200000100aa */
[----:B------:R-:W-:Y:S02]  /*cc60*/  IMAD.MOV.U32 R48, RZ, RZ, R62 ;  /* 0x000000ffff307224 */ /* 0x000fe400078e003e */
[----:B------:R-:W-:Y:S02]  /*cc70*/  F2FP.SATFINITE.E4M3.F32.PACK_AB_MERGE_C R50, R56, R64, R55 ;  /* 0x000000403832723e */ /* 0x000fe40004807037 */
[----:B------:R-:W-:-:S02]  /*cc80*/  F2FP.SATFINITE.E4M3.F32.PACK_AB_MERGE_C R54, R57, R92, R95 ;  /* 0x0000005c3936723e */ /* 0x000fc4000480705f */
[----:B------:R-:W-:-:S07]  /*cc90*/  F2FP.SATFINITE.E4M3.F32.PACK_AB_MERGE_C R55, R47, R66, R46 ;  /* 0x000000422f37723e */ /* 0x000fce000480702e */
.L_x_3548:
[----:B------:R-:W-:Y:S05]  /*cca0*/  BSYNC B2 ;  /* 0x0000000000027941 */ /* 0x000fea0003800000 */
.L_x_3547:
[----:B------:R-:W-:-:S04]  /*ccb0*/  IADD3 R57, P4, P5, R118, R140, R29 ;  /* 0x0000008c76397210 */ /* 0x000fc80007d9e01d */
[----:B------:R-:W-:Y:S02]  /*ccc0*/  IADD3.X R46, R4, R172, R32, P4, P5 ;  /* 0x000000ac042e7210 */ /* 0x000fe400027ea420 */
[----:B------:R-:W-:-:S13]  /*ccd0*/  ISETP.GE.AND P4, PT, R60, R156, PT ;  /* 0x0000009c3c00720c */ /* 0x000fda0003f86270 */
[--C-:B------:R-:W-:Y:S02]  /*cce0*/  @!P4 SHF.R.S32.HI R45, RZ, 0x1f, R60.reuse ;  /* 0x0000001fff2dc819 */ /* 0x100fe4000001143c */
[----:B------:R-:W-:-:S04]  /*ccf0*/  @!P4 IADD3 R47, P5, P6, R118, R140, R60 ;  /* 0x0000008c762fc210 */ /* 0x000fc80007ebe03c */
[----:B------:R-:W-:Y:S02]  /*cd00*/  @!P4 IADD3.X R172, R4, R172, R45, P5, P6 ;  /* 0x000000ac04acc210 */ /* 0x000fe40002fec42d */
[----:B------:R-:W-:-:S05]  /*cd10*/  IADD3 R44, P5, R57, R124, RZ ;  /* 0x0000007c392c7210 */ /* 0x000fca0007fbe0ff */
[----:B------:R-:W-:Y:S01]  /*cd20*/  IMAD.X R45, R46, 0x1, R125, P5 ;  /* 0x000000012e2d7824 */ /* 0x000fe200028e067d */
[----:B------:R-:W-:-:S04]  /*cd30*/  @!P4 IADD3 R46, P5, R47, R124, RZ ;  /* 0x0000007c2f2ec210 */ /* 0x000fc80007fbe0ff */
[----:B0-----:R4:W-:Y:S01]  /*cd40*/  STG.E.128 desc[UR54][R44.64], R48 ;  /* 0x000000302c007986 */ /* 0x0019e2000c101d36 */
[----:B------:R-:W-:-:S05]  /*cd50*/  @!P4 IMAD.X R47, R172, 0x1, R125, P5 ;  /* 0x00000001ac2fc824 */ /* 0x000fca00028e067d */
[----:B-1----:R4:W-:Y:S03]  /*cd60*/  @!P4 STG.E.128 desc[UR54][R46.64], R52 ;  /* 0x000000342e00c986 */ /* 0x0029e6000c101d36 */
.L_x_3538:
[----:B------:R-:W-:Y:S05]  /*cd70*/  BSYNC B1 ;  /* 0x0000000000017941 */ /* 0x000fea0003800000 */
.L_x_3537:
[----:B----4-:R-:W-:Y:S02]  /*cd80*/  VIADD R45, R220, 0x80 ;  /* 0x00000080dc2d7836 */ /* 0x010fe40000000000 */
[-C--:B---3--:R-:W-:Y:S02]  /*cd90*/  IMAD R44, R147, R138.reuse, RZ ;  /* 0x0000008a932c7224 */ /* 0x088fe400078e02ff */
[----:B------:R-:W-:-:S04]  /*cda0*/  IMAD.WIDE.U32 R136, R45, R138, R136 ;  /* 0x0000008a2d887225 */ /* 0x000fc800078e0088 */
[----:B------:R-:W-:Y:S01]  /*cdb0*/  IMAD R139, R45, R139, R44 ;  /* 0x0000008b2d8b7224 */ /* 0x000fe200078e022c */
[----:B------:R-:W-:Y:S06]  /*cdc0*/  @P3 BRA `(.L_x_3507) ;  /* 0x0000003000e43947 */ /* 0x000fec0003800000 */
[----:B------:R-:W-:Y:S01]  /*cdd0*/  ISETP.NE.AND P3, PT, R34, RZ, PT ;  /* 0x000000ff2200720c */ /* 0x000fe20003f65270 */
[----:B------:R-:W-:Y:S01]  /*cde0*/  BSSY B1, `(.L_x_3549) ;  /* 0x00000fd000017945 */ /* 0x000fe20003800000 */
[----:B------:R-:W-:-:S11]  /*cdf0*/  IMAD.IADD R56, R137, 0x1, R139 ;  /* 0x0000000189387824 */ /* 0x000fd600078e028b */
[----:B------:R-:W-:Y:S05]  /*ce00*/  @!P3 BRA `(.L_x_3550) ;  /* 0x0000000c00e8b947 */ /* 0x000fea0003800000 */
[----:B------:R-:W-:Y:S01]  /*ce10*/  SEL R44, R121, R162, !P0 ;  /* 0x000000a2792c7207 */ /* 0x000fe20004000000 */
[----:B------:R-:W-:Y:S01]  /*ce20*/  BSSY B2, `(.L_x_3551) ;  /* 0x00000ee000027945 */ /* 0x000fe20003800000 */
[----:B-1----:R-:W-:Y:S02]  /*ce30*/  IADD3 R52, P3, P4, R118, R136, R26 ;  /* 0x0000008876347210 */ /* 0x002fe40007c7e01a */
[----:B------:R-:W-:Y:S02]  /*ce40*/  SHF.R.S32.HI R45, RZ, 0x1f, R44 ;  /* 0x0000001fff2d7819 */ /* 0x000fe4000001142c */
[----:B------:R-:W-:Y:S02]  /*ce50*/  IADD3.X R53, R4, R56, R30, P3, P4 ;  /* 0x0000003804357210 */ /* 0x000fe40001fe841e */
[----:B------:R-:W-:Y:S02]  /*ce60*/  LEA.HI R45, R45, R44, RZ, 0x5 ;  /* 0x0000002c2d2d7211 */ /* 0x000fe400078f28ff */
[----:B------:R-:W-:-:S02]  /*ce70*/  ISETP.GE.AND P3, PT, R18, R133, PT ;  /* 0x000000851200720c */ /* 0x000fc40003f66270 */
[----:B------:R-:W-:-:S04]  /*ce80*/  LEA.HI.SX32 R45, R45, R120, 0x1b ;  /* 0x000000782d2d7211 */ /* 0x000fc800078fdaff */
[----:B------:R-:W-:Y:S01]  /*ce90*/  SHF.R.S32.HI R44, RZ, 0x1f, R45 ;  /* 0x0000001fff2c7819 */ /* 0x000fe2000001142d */
[----:B------:R-:W-:-:S03]  /*cea0*/  IMAD.SHL.U32 R54, R45, 0x10, RZ ;  /* 0x000000102d367824 */ /* 0x000fc600078e00ff */
[----:B------:R-:W-:-:S04]  /*ceb0*/  LEA.HI R44, R44, R45, RZ, 0x2 ;  /* 0x0000002d2c2c7211 */ /* 0x000fc800078f10ff */
[----:B------:R-:W-:Y:S02]  /*cec0*/  SHF.R.S32.HI R45, RZ, 0x2, R44 ;  /* 0x00000002ff2d7819 */ /* 0x000fe4000001142c */
[----:B------:R-:W-:-:S03]  /*ced0*/  LOP3.LUT R44, R231, 0x30, R54, 0xf8, !PT ;  /* 0x00000030e72c7812 */ /* 0x000fc600078ef836 */
[----:B------:R-:W-:Y:S01]  /*cee0*/  IMAD R45, R45, 0x2800, R232 ;  /* 0x000028002d2d7824 */ /* 0x000fe200078e02e8 */
[----:B------:R-:W-:-:S05]  /*cef0*/  LOP3.LUT R44, R44, R9, RZ, 0x3c, !PT ;  /* 0x000000092c2c7212 */ /* 0x000fca00078e3cff */
[----:B------:R-:W-:Y:S02]  /*cf00*/  IMAD.IADD R44, R45, 0x1, R44 ;  /* 0x000000012d2c7824 */ /* 0x000fe400078e022c */
[C---:B------:R-:W-:Y:S02]  /*cf10*/  IMAD R45, R17.reuse, 0x7800, R143 ;  /* 0x00007800112d7824 */ /* 0x040fe400078e028f */
[----:B------:R-:W-:Y:S02]  /*cf20*/  IMAD R47, R17, 0x7800, R44 ;  /* 0x00007800112f7824 */ /* 0x000fe400078e022c */
[C---:B------:R-:W-:Y:S02]  /*cf30*/  IMAD.IADD R45, R16.reuse, 0x1, R45 ;  /* 0x00000001102d7824 */ /* 0x040fe400078e022d */
[----:B------:R-:W-:-:S04]  /*cf40*/  IMAD.IADD R48, R16, 0x1, R47 ;  /* 0x0000000110307824 */ /* 0x000fc800078e022f */
[----:B------:R-:W1:Y:S04]  /*cf50*/  LDS.128 R44, [R45+0x24200] ;  /* 0x024200002d2c7984 */ /* 0x000e680000000c00 */
[----:B------:R-:W3:Y:S01]  /*cf60*/  LDS.128 R48, [R48+0x24200] ;  /* 0x0242000030307984 */ /* 0x000ee20000000c00 */
[----:B------:R-:W-:Y:S05]  /*cf70*/  @P3 BRA `(.L_x_3552) ;  /* 0x0000000c00603947 */ /* 0x000fea0003800000 */
[----:B---3--:R-:W-:Y:S01]  /*cf80*/  IMAD.MOV.U32 R59, RZ, RZ, R48 ;  /* 0x000000ffff3b7224 */ /* 0x008fe200078e0030 */
[----:B-1----:R-:W-:Y:S01]  /*cf90*/  MOV R58, R44 ;  /* 0x0000002c003a7202 */ /* 0x002fe20000000f00 */
[----:B0-----:R-:W-:Y:S01]  /*cfa0*/  IMAD.MOV.U32 R94, RZ, RZ, R46 ;  /* 0x000000ffff5e7224 */ /* 0x001fe200078e002e */
[----:B------:R-:W-:Y:S02]  /*cfb0*/  F2FP.F16.E4M3.UNPACK_B R60, R167.H1 ;  /* 0x000000a7ff3c723e */ /* 0x000fe400030006ff */
[----:B------:R-:W-:Y:S02]  /*cfc0*/  F2FP.F16.E4M3.UNPACK_B R57, R59.H1 ;  /* 0x0000003bff39723e */ /* 0x000fe400030006ff */
[----:B------:R-:W-:Y:S01]  /*cfd0*/  F2FP.F16.E4M3.UNPACK_B R55, R58.H1 ;  /* 0x0000003aff37723e */ /* 0x000fe200030006ff */
[--C-:B------:R-:W-:Y:S01]  /*cfe0*/  HADD2.F32 R65, -RZ, R60.reuse.H0_H0 ;  /* 0x2000003cff417230 */ /* 0x100fe20000004100 */
[----:B------:R-:W-:Y:S01]  /*cff0*/  F2FP.F16.E4M3.UNPACK_B R61, R165.H1 ;  /* 0x000000a5ff3d723e */ /* 0x000fe200030006ff */
[----:B------:R-:W-:Y:S01]  /*d000*/  HADD2.F32 R44, -RZ, R57.H0_H0 ;  /* 0x20000039ff2c7230 */ /* 0x000fe20000004100 */
[----:B------:R-:W-:Y:S01]  /*d010*/  F2FP.F16.E4M3.UNPACK_B R46, R166.H1 ;  /* 0x000000a6ff2e723e */ /* 0x000fe200030006ff */
        /* <DEDUP_REMOVED lines=10> */
[----:B------:R-:W-:Y:S02]  /*d0c0*/  HADD2.F32 R61, -RZ, R61.H1_H1 ;  /* 0x3000003dff3d7230 */ /* 0x000fe40000004100 */
[----:B------:R-:W-:Y:S01]  /*d0d0*/  FFMA.FTZ R44, R44, R63, R65 ;  /* 0x0000003f2c2c7223 */ /* 0x000fe20000010041 */
[CC--:B------:R-:W-:Y:S01]  /*d0e0*/  FMUL.FTZ R64, R60.reuse, R62.reuse ;  /* 0x0000003e3c407220 */ /* 0x0c0fe20000410000 */
[C---:B------:R-:W-:Y:S01]  /*d0f0*/  FMUL.FTZ R63, R55.reuse, R62 ;  /* 0x0000003e373f7220 */ /* 0x040fe20000410000 */
[----:B------:R-:W-:Y:S01]  /*d100*/  HADD2.F32 R140, -RZ, R46.H0_H0 ;  /* 0x2000002eff8c7230 */ /* 0x000fe20000004100 */
[----:B------:R-:W-:Y:S01]  /*d110*/  F2FP.F16.E4M3.UNPACK_B R98, R164.H1 ;  /* 0x000000a4ff62723e */ /* 0x000fe200030006ff */
[-C--:B------:R-:W-:Y:S01]  /*d120*/  FFMA.FTZ R57, R55, R61.reuse, -R64 ;  /* 0x0000003d37397223 */ /* 0x080fe20000010840 */
[----:B------:R-:W-:Y:S01]  /*d130*/  FFMA.FTZ R55, R60, R61, R63 ;  /* 0x0000003d3c377223 */ /* 0x000fe2000001003f */
[----:B------:R-:W-:Y:S01]  /*d140*/  F2FP.F16.E4M3.UNPACK_B R64, R167 ;  /* 0x000000a7ff40723e */ /* 0x000fe200020006ff */
[----:B------:R-:W-:Y:S01]  /*d150*/  HADD2.F32 R97, -RZ, R96.H0_H0 ;  /* 0x20000060ff617230 */ /* 0x000fe20000004100 */
[----:B------:R-:W-:Y:S01]  /*d160*/  F2FP.F16.E4M3.UNPACK_B R60, R59 ;  /* 0x0000003bff3c723e */ /* 0x000fe200020006ff */
[----:B------:R-:W-:Y:S01]  /*d170*/  HADD2.F32 R99, -RZ, R95.H0_H0 ;  /* 0x2000005fff637230 */ /* 0x000fe20000004100 */
[----:B------:R-:W-:Y:S01]  /*d180*/  F2FP.F16.E4M3.UNPACK_B R59, R58 ;  /* 0x0000003aff3b723e */ /* 0x000fe200020006ff */
[----:B------:R-:W-:Y:S01]  /*d190*/  HADD2.F32 R65, -RZ, R64.H0_H0 ;  /* 0x20000040ff417230 */ /* 0x000fe20000004100 */
[----:B------:R-:W-:Y:S01]  /*d1a0*/  F2FP.F16.E4M3.UNPACK_B R61, R165 ;  /* 0x000000a5ff3d723e */ /* 0x000fe200020006ff */
[----:B------:R-:W-:-:S02]  /*d1b0*/  HADD2.F32 R58, -RZ, R60.H0_H0 ;  /* 0x2000003cff3a7230 */ /* 0x000fc40000004100 */
[-C--:B------:R-:W-:Y:S01]  /*d1c0*/  FMUL.FTZ R139, R97, R140.reuse ;  /* 0x0000008c618b7220 */ /* 0x080fe20000410000 */
[----:B------:R-:W-:Y:S02]  /*d1d0*/  HADD2.F32 R138, -RZ, R98.H0_H0 ;  /* 0x20000062ff8a7230 */ /* 0x000fe40000004100 */
[----:B------:R-:W-:Y:S01]  /*d1e0*/  FMUL.FTZ R140, R99, R140 ;  /* 0x0000008c638c7220 */ /* 0x000fe20000410000 */
[----:B------:R-:W-:Y:S02]  /*d1f0*/  HADD2.F32 R62, -RZ, R59.H0_H0 ;  /* 0x2000003bff3e7230 */ /* 0x000fe40000004100 */
[----:B------:R-:W-:Y:S01]  /*d200*/  FMUL.FTZ R67, R58, R65 ;  /* 0x000000413a437220 */ /* 0x000fe20000410000 */
[----:B------:R-:W-:Y:S02]  /*d210*/  HADD2.F32 R46, -RZ, R46.H1_H1 ;  /* 0x3000002eff2e7230 */ /* 0x000fe40000004100 */
[----:B------:R-:W-:Y:S01]  /*d220*/  FFMA.FTZ R140, R97, R138, R140 ;  /* 0x0000008a618c7223 */ /* 0x000fe2000001008c */
[----:B------:R-:W-:-:S02]  /*d230*/  HADD2.F32 R96, -RZ, R96.H1_H1 ;  /* 0x30000060ff607230 */ /* 0x000fc40000004100 */
[----:B------:R-:W-:Y:S01]  /*d240*/  FMUL.FTZ R65, R62, R65 ;  /* 0x000000413e417220 */ /* 0x000fe20000410000 */
[----:B------:R-:W-:Y:S01]  /*d250*/  HADD2.F32 R95, -RZ, R95.H1_H1 ;  /* 0x3000005fff5f7230 */ /* 0x000fe20000004100 */
[----:B------:R-:W-:Y:S01]  /*d260*/  F2FP.F16.E4M3.UNPACK_B R166, R166 ;  /* 0x000000a6ffa6723e */ /* 0x000fe200020006ff */
[----:B------:R-:W-:Y:S02]  /*d270*/  HADD2.F32 R63, -RZ, R61.H0_H0 ;  /* 0x2000003dff3f7230 */ /* 0x000fe40000004100 */
[-C--:B------:R-:W-:Y:S01]  /*d280*/  FMUL.FTZ R97, R96, R46.reuse ;  /* 0x0000002e60617220 */ /* 0x080fe20000410000 */
[----:B------:R-:W-:Y:S02]  /*d290*/  HADD2.F32 R98, -RZ, R98.H1_H1 ;  /* 0x30000062ff627230 */ /* 0x000fe40000004100 */
[----:B------:R-:W-:Y:S01]  /*d2a0*/  FMUL.FTZ R46, R95, R46 ;  /* 0x0000002e5f2e7220 */ /* 0x000fe20000410000 */
[----:B------:R-:W-:Y:S01]  /*d2b0*/  HADD2.F32 R64, -RZ, R64.H1_H1 ;  /* 0x30000040ff407230 */ /* 0x000fe20000004100 */
[----:B------:R-:W-:Y:S01]  /*d2c0*/  F2FP.F16.E4M3.UNPACK_B R50, R50 ;  /* 0x00000032ff32723e */ /* 0x000fe200020006ff */
[----:B------:R-:W-:Y:S01]  /*d2d0*/  HADD2.F32 R60, -RZ, R60.H1_H1 ;  /* 0x3000003cff3c7230 */ /* 0x000fe20000004100 */
[----:B------:R-:W-:Y:S01]  /*d2e0*/  F2FP.F16.E4M3.UNPACK_B R94, R94 ;  /* 0x0000005eff5e723e */ /* 0x000fe200020006ff */
[----:B------:R-:W-:-:S02]  /*d2f0*/  HADD2.F32 R59, -RZ, R59.H1_H1 ;  /* 0x3000003bff3b7230 */ /* 0x000fc40000004100 */
[-C--:B------:R-:W-:Y:S01]  /*d300*/  FFMA.FTZ R62, R62, R63.reuse, -R67 ;  /* 0x0000003f3e3e7223 */ /* 0x080fe20000010843 */
[----:B------:R-:W-:Y:S01]  /*d310*/  FFMA.FTZ R58, R58, R63, R65 ;  /* 0x0000003f3a3a7223 */ /* 0x000fe20000010041 */
[----:B------:R-:W-:Y:S02]  /*d320*/  HADD2.F32 R63, -RZ, R61.H1_H1 ;  /* 0x3000003dff3f7230 */ /* 0x000fe40000004100 */
[----:B------:R-:W-:Y:S01]  /*d330*/  FFMA.FTZ R139, R99, R138, -R139 ;  /* 0x0000008a638b7223 */ /* 0x000fe2000001088b */
[----:B------:R-:W-:Y:S01]  /*d340*/  FFMA.FTZ R46, R96, R98, R46 ;  /* 0x00000062602e7223 */ /* 0x000fe2000001002e */
[----:B------:R-:W-:Y:S01]  /*d350*/  FMUL.FTZ R66, R60, R64 ;  /* 0x000000403c427220 */ /* 0x000fe20000410000 */
[----:B------:R-:W-:Y:S01]  /*d360*/  FFMA.FTZ R95, R95, R98, -R97 ;  /* 0x000000625f5f7223 */ /* 0x000fe20000010861 */
[----:B------:R-:W-:Y:S01]  /*d370*/  F2FP.F16.E4M3.UNPACK_B R164, R164 ;  /* 0x000000a4ffa4723e */ /* 0x000fe200020006ff */
[----:B------:R-:W-:Y:S02]  /*d380*/  HADD2.F32 R138, -RZ, R166.H0_H0 ;  /* 0x200000a6ff8a7230 */ /* 0x000fe40000004100 */
[----:B------:R-:W-:Y:S01]  /*d390*/  FMUL.FTZ R65, R59, R64 ;  /* 0x000000403b417220 */ /* 0x000fe20000410000 */
[----:B------:R-:W-:-:S02]  /*d3a0*/  HADD2.F32 R96, -RZ, R50.H0_H0 ;  /* 0x20000032ff607230 */ /* 0x000fc40000004100 */
[-C--:B------:R-:W-:Y:S01]  /*d3b0*/  FFMA.FTZ R61, R59, R63.reuse, -R66 ;  /* 0x0000003f3b3d7223 */ /* 0x080fe20000010842 */
[----:B------:R-:W-:Y:S02]  /*d3c0*/  HADD2.F32 R98, -RZ, R94.H0_H0 ;  /* 0x2000005eff627230 */ /* 0x000fe40000004100 */
[----:B------:R-:W-:Y:S01]  /*d3d0*/  FFMA.FTZ R59, R60, R63, R65 ;  /* 0x0000003f3c3b7223 */ /* 0x000fe20000010041 */
[----:B------:R-:W-:Y:S02]  /*d3e0*/  HADD2.F32 R97, -RZ, R164.H0_H0 ;  /* 0x200000a4ff617230 */ /* 0x000fe40000004100 */
[-C--:B------:R-:W-:Y:S01]  /*d3f0*/  FMUL.FTZ R99, R96, R138.reuse ;  /* 0x0000008a60637220 */ /* 0x080fe20000410000 */
[--C-:B------:R-:W-:Y:S01]  /*d400*/  SHF.R.U32.HI R63, RZ, 0x18, R77.reuse ;  /* 0x00000018ff3f7819 */ /* 0x100fe2000001164d */
[----:B------:R-:W-:Y:S01]  /*d410*/  FMUL.FTZ R138, R98, R138 ;  /* 0x0000008a628a7220 */ /* 0x000fe20000410000 */
[----:B------:R-:W-:Y:S01]  /*d420*/  LOP3.LUT R60, R77, 0xff, RZ, 0xc0, !PT ;  /* 0x000000ff4d3c7812 */ /* 0x000fe200078ec0ff */
[----:B------:R-:W-:Y:S01]  /*d430*/  HADD2.F32 R166, -RZ, R166.H1_H1 ;  /* 0x300000a6ffa67230 */ /* 0x000fe20000004100 */
[----:B------:R-:W-:Y:S01]  /*d440*/  SHF.R.U32.HI R64, RZ, 0x8, R77 ;  /* 0x00000008ff407819 */ /* 0x000fe2000001164d */
[----:B------:R-:W-:-:S02]  /*d450*/  HADD2.F32 R50, -RZ, R50.H1_H1 ;  /* 0x30000032ff327230 */ /* 0x000fc40000004100 */
[-C--:B------:R-:W-:Y:S01]  /*d460*/  FFMA.FTZ R138, R96, R97.reuse, R138 ;  /* 0x00000061608a7223 */ /* 0x080fe2000001008a */
[----:B------:R-:W-:Y:S01]  /*d470*/  HADD2.F32 R94, -RZ, R94.H1_H1 ;  /* 0x3000005eff5e7230 */ /* 0x000fe20000004100 */
[----:B------:R-:W-:Y:S01]  /*d480*/  PRMT R60, R63, 0x654, R60 ;  /* 0x000006543f3c7816 */ /* 0x000fe2000000003c */
[----:B------:R-:W-:Y:S01]  /*d490*/  HADD2.F32 R164, -RZ, R164.H1_H1 ;  /* 0x300000a4ffa47230 */ /* 0x000fe20000004100 */
[--C-:B------:R-:W-:Y:S01]  /*d4a0*/  SHF.R.U32.HI R66, RZ, 0x18, R79.reuse ;  /* 0x00000018ff427819 */ /* 0x100fe2000001164f */
[-C--:B------:R-:W-:Y:S01]  /*d4b0*/  FMUL.FTZ R96, R50, R166.reuse ;  /* 0x000000a632607220 */ /* 0x080fe20000410000 */
[----:B------:R-:W-:Y:S01]  /*d4c0*/  LOP3.LUT R65, R79, 0xff, RZ, 0xc0, !PT ;  /* 0x000000ff4f417812 */ /* 0x000fe200078ec0ff */
[----:B------:R-:W-:Y:S01]  /*d4d0*/  IMAD.SHL.U32 R63, R64, 0x100, RZ ;  /* 0x00000100403f7824 */ /* 0x000fe200078e00ff */
[--C-:B------:R-:W-:Y:S01]  /*d4e0*/  SHF.R.U32.HI R67, RZ, 0x8, R79.reuse ;  /* 0x00000008ff437819 */ /* 0x100fe2000001164f */
[----:B------:R-:W-:Y:S01]  /*d4f0*/  FMUL.FTZ R166, R94, R166 ;  /* 0x000000a65ea67220 */ /* 0x000fe20000410000 */
[----:B------:R-:W-:Y:S01]  /*d500*/  SHF.R.U32.HI R78, RZ, 0x10, R79 ;  /* 0x00000010ff4e7819 */ /* 0x000fe2000001164f */
[----:B------:R-:W-:Y:S01]  /*d510*/  FFMA.FTZ R99, R98, R97, -R99 ;  /* 0x0000006162637223 */ /* 0x000fe20000010863 */
[----:B------:R-:W-:Y:S01]  /*d520*/  SHF.R.U32.HI R79, RZ, 0x8, R89 ;  /* 0x00000008ff4f7819 */ /* 0x000fe20000011659 */
[-C--:B------:R-:W-:Y:S01]  /*d530*/  FFMA.FTZ R97, R50, R164.reuse, R166 ;  /* 0x000000a432617223 */ /* 0x080fe200000100a6 */
[----:B------:R-:W-:Y:S01]  /*d540*/  SHF.R.U32.HI R76, RZ, 0x10, R77 ;  /* 0x00000010ff4c7819 */ /* 0x000fe2000001164d */
[----:B------:R-:W-:Y:S01]  /*d550*/  IMAD.SHL.U32 R50, R67, 0x100, RZ ;  /* 0x0000010043327824 */ /* 0x000fe200078e00ff */
[--C-:B------:R-:W-:Y:S01]  /*d560*/  SHF.R.U32.HI R77, RZ, 0x18, R89.reuse ;  /* 0x00000018ff4d7819 */ /* 0x100fe20000011659 */
[----:B------:R-:W-:Y:S01]  /*d570*/  FFMA.FTZ R96, R94, R164, -R96 ;  /* 0x000000a45e607223 */ /* 0x000fe20000010860 */
[----:B------:R-:W-:Y:S01]  /*d580*/  LOP3.LUT R88, R89, 0xff, RZ, 0xc0, !PT ;  /* 0x000000ff59587812 */ /* 0x000fe200078ec0ff */
[----:B------:R-:W-:Y:S01]  /*d590*/  IMAD.U32 R76, R76, 0x10000, RZ ;  /* 0x000100004c4c7824 */ /* 0x000fe200078e00ff */
[----:B------:R-:W-:-:S02]  /*d5a0*/  SHF.R.U32.HI R89, RZ, 0x10, R89 ;  /* 0x00000010ff597819 */ /* 0x000fc40000011659 */
[----:B------:R-:W-:Y:S01]  /*d5b0*/  LOP3.LUT R63, R60, 0xff00, R63, 0xf8, !PT ;  /* 0x0000ff003c3f7812 */ /* 0x000fe200078ef83f */
[----:B------:R-:W-:Y:S01]  /*d5c0*/  IMAD.SHL.U32 R60, R79, 0x100, RZ ;  /* 0x000001004f3c7824 */ /* 0x000fe200078e00ff */
[----:B------:R-:W-:Y:S01]  /*d5d0*/  SHF.R.U32.HI R90, RZ, 0x8, R91 ;  /* 0x00000008ff5a7819 */ /* 0x000fe2000001165b */
[----:B------:R-:W-:Y:S01]  /*d5e0*/  IMAD.U32 R89, R89, 0x10000, RZ ;  /* 0x0001000059597824 */ /* 0x000fe200078e00ff */
[----:B------:R-:W-:Y:S02]  /*d5f0*/  PRMT R65, R66, 0x654, R65 ;  /* 0x0000065442417816 */ /* 0x000fe40000000041 */
[----:B------:R-:W-:Y:S02]  /*d600*/  PRMT R77, R77, 0x654, R88 ;  /* 0x000006544d4d7816 */ /* 0x000fe40000000058 */
[----:B------:R-:W-:Y:S02]  /*d610*/  SHF.R.U32.HI R93, RZ, 0x18, R91 ;  /* 0x00000018ff5d7819 */ /* 0x000fe4000001165b */
[----:B------:R-:W-:-:S02]  /*d620*/  LOP3.LUT R92, R91, 0xff, RZ, 0xc0, !PT ;  /* 0x000000ff5b5c7812 */ /* 0x000fc400078ec0ff */
[----:B------:R-:W-:Y:S01]  /*d630*/  LOP3.LUT R50, R65, 0xff00, R50, 0xf8, !PT ;  /* 0x0000ff0041327812 */ /* 0x000fe200078ef832 */
[----:B------:R-:W-:Y:S01]  /*d640*/  IMAD.SHL.U32 R65, R90, 0x100, RZ ;  /* 0x000001005a417824 */ /* 0x000fe200078e00ff */
[----:B------:R-:W-:Y:S02]  /*d650*/  LOP3.LUT R60, R77, 0xff00, R60, 0xf8, !PT ;  /* 0x0000ff004d3c7812 */ /* 0x000fe400078ef83c */
[----:B------:R-:W-:Y:S02]  /*d660*/  PRMT R92, R93, 0x654, R92 ;  /* 0x000006545d5c7816 */ /* 0x000fe4000000005c */
[----:B------:R-:W-:Y:S02]  /*d670*/  F2FP.SATFINITE.E4M3.F32.PACK_AB_MERGE_C R48, R57, R48, RZ ;  /* 0x000000303930723e */ /* 0x000fe400048070ff */
[----:B------:R-:W-:Y:S02]  /*d680*/  F2FP.SATFINITE.E4M3.F32.PACK_AB_MERGE_C R55, R55, R44, RZ ;  /* 0x0000002c3737723e */ /* 0x000fe400048070ff */
[----:B------:R-:W-:-:S02]  /*d690*/  LOP3.LUT R64, R60, 0xff0000, R89, 0xf8, !PT ;  /* 0x00ff00003c407812 */ /* 0x000fc400078ef859 */
[----:B------:R-:W-:Y:S01]  /*d6a0*/  LOP3.LUT R92, R92, 0xff00, R65, 0xf8, !PT ;  /* 0x0000ff005c5c7812 */ /* 0x000fe200078ef841 */
[----:B------:R-:W-:Y:S01]  /*d6b0*/  IMAD.U32 R65, R78, 0x10000, RZ ;  /* 0x000100004e417824 */ /* 0x000fe200078e00ff */
[----:B------:R-:W-:Y:S02]  /*d6c0*/  F2FP.SATFINITE.E4M3.F32.PACK_AB_MERGE_C R44, R61, R62, R48 ;  /* 0x0000003e3d2c723e */ /* 0x000fe40004807030 */
[----:B------:R-:W-:Y:S02]  /*d6d0*/  F2FP.SATFINITE.E4M3.F32.PACK_AB_MERGE_C R48, R59, R58, R55 ;  /* 0x0000003a3b30723e */ /* 0x000fe40004807037 */
[----:B------:R-:W-:Y:S02]  /*d6e0*/  LOP3.LUT R63, R63, 0xff0000, R76, 0xf8, !PT ;  /* 0x00ff00003f3f7812 */ /* 0x000fe400078ef84c */
[----:B------:R-:W-:Y:S02]  /*d6f0*/  F2FP.F16.E4M3.UNPACK_B R57, R49 ;  /* 0x00000031ff39723e */ /* 0x000fe400020006ff */
[----:B------:R-:W-:-:S02]  /*d700*/  F2FP.F16.E4M3.UNPACK_B R58, R64 ;  /* 0x00000040ff3a723e */ /* 0x000fc400020006ff */
[----:B------:R-:W-:Y:S01]  /*d710*/  F2FP.F16.E4M3.UNPACK_B R55, R45 ;  /* 0x0000002dff37723e */ /* 0x000fe200020006ff */
[--C-:B------:R-:W-:Y:S01]  /*d720*/  HADD2.F32 R59, -RZ, R57.reuse.H0_H0 ;  /* 0x20000039ff3b7230 */ /* 0x100fe20000004100 */
[----:B------:R-:W-:Y:S01]  /*d730*/  LOP3.LUT R50, R50, 0xff0000, R65, 0xf8, !PT ;  /* 0x00ff000032327812 */ /* 0x000fe200078ef841 */
[--C-:B------:R-:W-:Y:S01]  /*d740*/  HADD2.F32 R76, -RZ, R58.reuse.H0_H0 ;  /* 0x2000003aff4c7230 */ /* 0x100fe20000004100 */
[----:B------:R-:W-:Y:S01]  /*d750*/  F2FP.F16.E4M3.UNPACK_B R61, R63 ;  /* 0x0000003fff3d723e */ /* 0x000fe200020006ff */
[----:B------:R-:W-:Y:S01]  /*d760*/  HADD2.F32 R62, -RZ, R57.H1_H1 ;  /* 0x30000039ff3e7230 */ /* 0x000fe20000004100 */
[----:B------:R-:W-:Y:S01]  /*d770*/  F2FP.F16.E4M3.UNPACK_B R45, R45.H1 ;  /* 0x0000002dff2d723e */ /* 0x000fe200030006ff */
[----:B------:R-:W-:Y:S02]  /*d780*/  HADD2.F32 R65, -RZ, R58.H1_H1 ;  /* 0x3000003aff417230 */ /* 0x000fe40000004100 */
[----:B------:R-:W-:Y:S01]  /*d790*/  FMUL.FTZ R78, R59, R76 ;  /* 0x0000004c3b4e7220 */ /* 0x000fe20000410000 */
[--C-:B------:R-:W-:Y:S01]  /*d7a0*/  HADD2.F32 R57, -RZ, R55.reuse.H0_H0 ;  /* 0x20000037ff397230 */ /* 0x100fe20000004100 */
[----:B------:R-:W-:Y:S01]  /*d7b0*/  SHF.R.U32.HI R91, RZ, 0x10, R91 ;  /* 0x00000010ff5b7819 */ /* 0x000fe2000001165b */
[----:B------:R-:W-:-:S02]  /*d7c0*/  HADD2.F32 R58, -RZ, R55.H1_H1 ;  /* 0x30000037ff3a7230 */ /* 0x000fc40000004100 */
[-C--:B------:R-:W-:Y:S01]  /*d7d0*/  FMUL.FTZ R67, R62, R65.reuse ;  /* 0x000000413e437220 */ /* 0x080fe20000410000 */
[--C-:B------:R-:W-:Y:S02]  /*d7e0*/  HADD2.F32 R66, -RZ, R61.reuse.H0_H0 ;  /* 0x2000003dff427230 */ /* 0x100fe40000004100 */
[C---:B------:R-:W-:Y:S01]  /*d7f0*/  FMUL.FTZ R76, R57.reuse, R76 ;  /* 0x0000004c394c7220 */ /* 0x040fe20000410000 */
[----:B------:R-:W-:Y:S02]  /*d800*/  HADD2.F32 R61, -RZ, R61.H1_H1 ;  /* 0x3000003dff3d7230 */ /* 0x000fe40000004100 */
[----:B------:R-:W-:Y:S01]  /*d810*/  FMUL.FTZ R65, R58, R65 ;  /* 0x000000413a417220 */ /* 0x000fe20000410000 */
[----:B------:R-:W-:Y:S01]  /*d820*/  F2FP.F16.E4M3.UNPACK_B R63, R63.H1 ;  /* 0x0000003fff3f723e */ /* 0x000fe200030006ff */
[-C--:B------:R-:W-:Y:S01]  /*d830*/  FFMA.FTZ R55, R57, R66.reuse, -R78 ;  /* 0x0000004239377223 */ /* 0x080fe2000001084e */
[----:B------:R-:W-:Y:S01]  /*d840*/  FFMA.FTZ R57, R59, R66, R76 ;  /* 0x000000423b397223 */ /* 0x000fe2000001004c */
[----:B------:R-:W-:Y:S01]  /*d850*/  FFMA.FTZ R62, R62, R61, R65 ;  /* 0x0000003d3e3e7223 */ /* 0x000fe20000010041 */
[----:B------:R-:W-:Y:S01]  /*d860*/  F2FP.F16.E4M3.UNPACK_B R59, R49.H1 ;  /* 0x00000031ff3b723e */ /* 0x000fe200030006ff */
[----:B------:R-:W-:Y:S01]  /*d870*/  FFMA.FTZ R58, R58, R61, -R67 ;  /* 0x0000003d3a3a7223 */ /* 0x000fe20000010843 */
[----:B------:R-:W-:Y:S01]  /*d880*/  F2FP.F16.E4M3.UNPACK_B R65, R64.H1 ;  /* 0x00000040ff41723e */ /* 0x000fe200030006ff */
[----:B------:R-:W-:Y:S01]  /*d890*/  HADD2.F32 R49, -RZ, R45.H0_H0 ;  /* 0x2000002dff317230 */ /* 0x000fe20000004100 */
[----:B------:R-:W-:Y:S01]  /*d8a0*/  F2FP.SATFINITE.E4M3.F32.PACK_AB_MERGE_C R140, R46, R140, RZ ;  /* 0x0000008c2e8c723e */ /* 0x000fe200048070ff */
[----:B------:R-:W-:Y:S01]  /*d8b0*/  HADD2.F32 R61, -RZ, R59.H0_H0 ;  /* 0x2000003bff3d7230 */ /* 0x000fe20000004100 */
[----:B------:R-:W-:Y:S01]  /*d8c0*/  F2FP.SATFINITE.E4M3.F32.PACK_AB_MERGE_C R95, R95, R139, RZ ;  /* 0x0000008b5f5f723e */ /* 0x000fe200048070ff */
[----:B------:R-:W-:Y:S01]  /*d8d0*/  HADD2.F32 R76, -RZ, R65.H0_H0 ;  /* 0x20000041ff4c7230 */ /* 0x000fe20000004100 */
[----:B------:R-:W-:Y:S01]  /*d8e0*/  F2FP.SATFINITE.E4M3.F32.PACK_AB_MERGE_C R97, R97, R138, R140 ;  /* 0x0000008a6161723e */ /* 0x000fe2000480708c */
[----:B------:R-:W-:Y:S01]  /*d8f0*/  HADD2.F32 R64, -RZ, R45.H1_H1 ;  /* 0x3000002dff407230 */ /* 0x000fe20000004100 */
[----:B------:R-:W-:Y:S01]  /*d900*/  F2FP.SATFINITE.E4M3.F32.PACK_AB_MERGE_C R46, R96, R99, R95 ;  /* 0x00000063602e723e */ /* 0x000fe2000480705f */
[----:B------:R-:W-:-:S02]  /*d910*/  HADD2.F32 R59, -RZ, R59.H1_H1 ;  /* 0x3000003bff3b7230 */ /* 0x000fc40000004100 */
[-C--:B------:R-:W-:Y:S01]  /*d920*/  FMUL.FTZ R78, R61, R76.reuse ;  /* 0x0000004c3d4e7220 */ /* 0x080fe20000410000 */
[----:B------:R-:W-:Y:S02]  /*d930*/  HADD2.F32 R65, -RZ, R65.H1_H1 ;  /* 0x30000041ff417230 */ /* 0x000fe40000004100 */
[----:B------:R-:W-:Y:S01]  /*d940*/  FMUL.FTZ R76, R49, R76 ;  /* 0x0000004c314c7220 */ /* 0x000fe20000410000 */
[----:B------:R-:W-:Y:S02]  /*d950*/  IMAD.U32 R91, R91, 0x10000, RZ ;  /* 0x000100005b5b7824 */ /* 0x000fe400078e00ff */
[--C-:B------:R-:W-:Y:S02]  /*d960*/  HADD2.F32 R66, -RZ, R63.reuse.H0_H0 ;  /* 0x2000003fff427230 */ /* 0x100fe40000004100 */
[-C--:B------:R-:W-:Y:S01]  /*d970*/  FMUL.FTZ R67, R59, R65.reuse ;  /* 0x000000413b437220 */ /* 0x080fe20000410000 */
[----:B------:R-:W-:Y:S02]  /*d980*/  HADD2.F32 R63, -RZ, R63.H1_H1 ;  /* 0x3000003fff3f7230 */ /* 0x000fe40000004100 */
[----:B------:R-:W-:Y:S01]  /*d990*/  FMUL.FTZ R88, R64, R65 ;  /* 0x0000004140587220 */ /* 0x000fe20000410000 */
[----:B------:R-:W-:Y:S01]  /*d9a0*/  LOP3.LUT R60, R92, 0xff0000, R91, 0xf8, !PT ;  /* 0x00ff00005c3c7812 */ /* 0x000fe200078ef85b */
[-C--:B------:R-:W-:Y:S01]  /*d9b0*/  FFMA.FTZ R45, R49, R66.reuse, -R78 ;  /* 0x00000042312d7223 */ /* 0x080fe2000001084e */
[----:B------:R-:W-:Y:S01]  /*d9c0*/  FFMA.FTZ R49, R61, R66, R76 ;  /* 0x000000423d317223 */ /* 0x000fe2000001004c */
[-C--:B------:R-:W-:Y:S01]  /*d9d0*/  FFMA.FTZ R64, R64, R63.reuse, -R67 ;  /* 0x0000003f40407223 */ /* 0x080fe20000010843 */
[----:B------:R-:W-:Y:S01]  /*d9e0*/  FFMA.FTZ R66, R59, R63, R88 ;  /* 0x0000003f3b427223 */ /* 0x000fe20000010058 */
[----:B------:R-:W-:-:S02]  /*d9f0*/  F2FP.F16.E4M3.UNPACK_B R63, R51 ;  /* 0x00000033ff3f723e */ /* 0x000fc400020006ff */
[----:B------:R-:W-:Y:S02]  /*da00*/  F2FP.F16.E4M3.UNPACK_B R61, R60 ;  /* 0x0000003cff3d723e */ /* 0x000fe400020006ff */
[-C--:B------:R-:W-:Y:S01]  /*da10*/  F2FP.F16.E4M3.UNPACK_B R59, R47.reuse ;  /* 0x0000002fff3b723e */ /* 0x080fe200020006ff */
[----:B------:R-:W-:Y:S01]  /*da20*/  HADD2.F32 R77, -RZ, R63.H0_H0 ;  /* 0x2000003fff4d7230 */ /* 0x000fe20000004100 */
[----:B------:R-:W-:Y:S01]  /*da30*/  F2FP.F16.E4M3.UNPACK_B R65, R47.H1 ;  /* 0x0000002fff41723e */ /* 0x000fe200030006ff */
[----:B------:R-:W-:Y:S01]  /*da40*/  HADD2.F32 R90, -RZ, R61.H0_H0 ;  /* 0x2000003dff5a7230 */ /* 0x000fe20000004100 */
[----:B------:R-:W-:Y:S01]  /*da50*/  F2FP.F16.E4M3.UNPACK_B R47, R50 ;  /* 0x00000032ff2f723e */ /* 0x000fe200020006ff */
[----:B------:R-:W-:Y:S01]  /*da60*/  HADD2.F32 R63, -RZ, R63.H1_H1 ;  /* 0x3000003fff3f7230 */ /* 0x000fe20000004100 */
[----:B------:R-:W-:Y:S01]  /*da70*/  F2FP.F16.E4M3.UNPACK_B R76, R51.H1 ;  /* 0x00000033ff4c723e */ /* 0x000fe200030006ff */
        /* <DEDUP_REMOVED lines=8> */
[----:B------:R-:W-:Y:S02]  /*db00*/  HADD2.F32 R67, -RZ, R65.H0_H0 ;  /* 0x20000041ff437230 */ /* 0x000fe40000004100 */
[-C--:B------:R-:W-:Y:S01]  /*db10*/  FFMA.FTZ R50, R51, R88.reuse, -R92 ;  /* 0x0000005833327223 */ /* 0x080fe2000001085c */
[----:B------:R-:W-:Y:S02]  /*db20*/  HADD2.F32 R79, -RZ, R60.H0_H0 ;  /* 0x2000003cff4f7230 */ /* 0x000fe40000004100 */
[-C--:B------:R-:W-:Y:S01]  /*db30*/  FMUL.FTZ R92, R78, R91.reuse ;  /* 0x0000005b4e5c7220 */ /* 0x080fe20000410000 */
[----:B------:R-:W-:Y:S01]  /*db40*/  FFMA.FTZ R51, R77, R88, R90 ;  /* 0x000000584d337223 */ /* 0x000fe2000001005a */
[----:B------:R-:W-:Y:S01]  /*db50*/  FMUL.FTZ R91, R67, R91 ;  /* 0x0000005b435b7220 */ /* 0x000fe20000410000 */
[----:B------:R-:W-:-:S02]  /*db60*/  HADD2.F32 R77, -RZ, R76.H1_H1 ;  /* 0x3000004cff4d7230 */ /* 0x000fc40000004100 */
[-C--:B------:R-:W-:Y:S01]  /*db70*/  FFMA.FTZ R67, R67, R79.reuse, -R92 ;  /* 0x0000004f43437223 */ /* 0x080fe2000001085c */
[----:B------:R-:W-:Y:S02]  /*db80*/  HADD2.F32 R90, -RZ, R89.H1_H1 ;  /* 0x30000059ff5a7230 */ /* 0x000fe40000004100 */
[----:B------:R-:W-:Y:S01]  /*db90*/  FFMA.FTZ R76, R78, R79, R91 ;  /* 0x0000004f4e4c7223 */ /* 0x000fe2000001005b */
[----:B------:R-:W-:Y:S01]  /*dba0*/  HADD2.F32 R65, -RZ, R65.H1_H1 ;  /* 0x30000041ff417230 */ /* 0x000fe20000004100 */
[----:B------:R-:W-:Y:S01]  /*dbb0*/  F2FP.SATFINITE.E4M3.F32.PACK_AB_MERGE_C R45, R64, R45, RZ ;  /* 0x0000002d402d723e */ /* 0x000fe200048070ff */
[----:B------:R-:W-:Y:S02]  /*dbc0*/  HADD2.F32 R78, -RZ, R60.H1_H1 ;  /* 0x3000003cff4e7230 */ /* 0x000fe40000004100 */
[-C--:B------:R-:W-:Y:S01]  /*dbd0*/  FMUL.FTZ R60, R77, R90.reuse ;  /* 0x0000005a4d3c7220 */ /* 0x080fe20000410000 */
[----:B------:R-:W-:Y:S02]  /*dbe0*/  HADD2.F32 R88, -RZ, R61.H1_H1 ;  /* 0x3000003dff587230 */ /* 0x000fe40000004100 */
[----:B------:R-:W-:Y:S01]  /*dbf0*/  FMUL.FTZ R94, R65, R90 ;  /* 0x0000005a415e7220 */ /* 0x000fe20000410000 */
[----:B------:R-:W-:-:S02]  /*dc00*/  HADD2.F32 R59, -RZ, R59.H1_H1 ;  /* 0x3000003bff3b7230 */ /* 0x000fc40000004100 */
[----:B------:R-:W-:Y:S01]  /*dc10*/  FFMA.FTZ R92, R65, R78, -R60 ;  /* 0x0000004e415c7223 */ /* 0x000fe2000001083c */
[----:B------:R-:W-:Y:S02]  /*dc20*/  HADD2.F32 R60, -RZ, R47.H1_H1 ;  /* 0x3000002fff3c7230 */ /* 0x000fe40000004100 */
[----:B------:R-:W-:Y:S01]  /*dc30*/  FMUL.FTZ R90, R63, R88 ;  /* 0x000000583f5a7220 */ /* 0x000fe20000410000 */
[----:B------:R-:W-:Y:S01]  /*dc40*/  FFMA.FTZ R77, R77, R78, R94 ;  /* 0x0000004e4d4d7223 */ /* 0x000fe2000001005e */
[C---:B------:R-:W-:Y:S01]  /*dc50*/  FMUL.FTZ R88, R59.reuse, R88 ;  /* 0x000000583b587220 */ /* 0x040fe20000410000 */
[----:B------:R-:W-:Y:S01]  /*dc60*/  F2FP.SATFINITE.E4M3.F32.PACK_AB_MERGE_C R67, R92, R67, RZ ;  /* 0x000000435c43723e */ /* 0x000fe200048070ff */
[-C--:B------:R-:W-:Y:S01]  /*dc70*/  FFMA.FTZ R59, R59, R60.reuse, -R90 ;  /* 0x0000003c3b3b7223 */ /* 0x080fe2000001085a */
[----:B------:R-:W-:Y:S01]  /*dc80*/  F2FP.SATFINITE.E4M3.F32.PACK_AB_MERGE_C R49, R66, R49, RZ ;  /* 0x000000314231723e */ /* 0x000fe200048070ff */
[----:B------:R-:W-:Y:S01]  /*dc90*/  FFMA.FTZ R88, R63, R60, R88 ;  /* 0x0000003c3f587223 */ /* 0x000fe20000010058 */
[----:B------:R-:W-:-:S02]  /*dca0*/  F2FP.SATFINITE.E4M3.F32.PACK_AB_MERGE_C R76, R77, R76, RZ ;  /* 0x0000004c4d4c723e */ /* 0x000fc400048070ff */
[----:B------:R-:W-:Y:S02]  /*dcb0*/  F2FP.SATFINITE.E4M3.F32.PACK_AB_MERGE_C R47, R59, R50, R67 ;  /* 0x000000323b2f723e */ /* 0x000fe40004807043 */
[----:B------:R-:W-:Y:S02]  /*dcc0*/  F2FP.SATFINITE.E4M3.F32.PACK_AB_MERGE_C R45, R58, R55, R45 ;  /* 0x000000373a2d723e */ /* 0x000fe4000480702d */
[----:B------:R-:W-:Y:S02]  /*dcd0*/  F2FP.SATFINITE.E4M3.F32.PACK_AB_MERGE_C R49, R62, R57, R49 ;  /* 0x000000393e31723e */ /* 0x000fe40004807031 */
[----:B------:R-:W-:Y:S02]  /*dce0*/  F2FP.SATFINITE.E4M3.F32.PACK_AB_MERGE_C R51, R88, R51, R76 ;  /* 0x000000335833723e */ /* 0x000fe4000480704c */
[----:B------:R-:W-:-:S07]  /*dcf0*/  MOV R50, R97 ;  /* 0x0000006100327202 */ /* 0x000fce0000000f00 */
.L_x_3552:
[----:B------:R-:W-:Y:S05]  /*dd00*/  BSYNC B2 ;  /* 0x0000000000027941 */ /* 0x000fea0003800000 */
.L_x_3551:
[----:B------:R-:W-:-:S13]  /*dd10*/  ISETP.GE.AND P3, PT, R54, R156, PT ;  /* 0x0000009c3600720c */ /* 0x000fda0003f66270 */
[--C-:B------:R-:W-:Y:S02]  /*dd20*/  @!P3 SHF.R.S32.HI R57, RZ, 0x1f, R54.reuse ;  /* 0x0000001fff39b819 */ /* 0x100fe40000011436 */
[----:B------:R-:W-:-:S04]  /*dd30*/  @!P3 IADD3 R55, P4, P5, R118, R136, R54 ;  /* 0x000000887637b210 */ /* 0x000fc80007d9e036 */
[----:B------:R-:W-:Y:S02]  /*dd40*/  @!P3 IADD3.X R58, R4, R56, R57, P4, P5 ;  /* 0x00000038043ab210 */ /* 0x000fe400027ea439 */
[----:B------:R-:W-:-:S05]  /*dd50*/  IADD3 R52, P4, R52, R124, RZ ;  /* 0x0000007c34347210 */ /* 0x000fca0007f9e0ff */
[----:B------:R-:W-:Y:S01]  /*dd60*/  IMAD.X R53, R53, 0x1, R125, P4 ;  /* 0x0000000135357824 */ /* 0x000fe200020e067d */
[----:B------:R-:W-:-:S04]  /*dd70*/  @!P3 IADD3 R54, P4, R55, R124, RZ ;  /* 0x0000007c3736b210 */ /* 0x000fc80007f9e0ff */
[----:B-1----:R4:W-:Y:S01]  /*dd80*/  STG.E.128 desc[UR54][R52.64], R44 ;  /* 0x0000002c34007986 */ /* 0x0029e2000c101d36 */
[----:B------:R-:W-:-:S05]  /*dd90*/  @!P3 IMAD.X R55, R58, 0x1, R125, P4 ;  /* 0x000000013a37b824 */ /* 0x000fca00020e067d */
[----:B---3--:R4:W-:Y:S03]  /*dda0*/  @!P3 STG.E.128 desc[UR54][R54.64], R48 ;  /* 0x000000303600b986 */ /* 0x0089e6000c101d36 */
.L_x_3550:
[----:B------:R-:W-:Y:S05]  /*ddb0*/  BSYNC B1 ;  /* 0x0000000000017941 */ /* 0x000fea0003800000 */
.L_x_3549:
[----:B------:R-:W-:Y:S01]  /*ddc0*/  ISETP.NE.AND P3, PT, R35, RZ, PT ;  /* 0x000000ff2300720c */ /* 0x000fe20003f65270 */
[----:B------:R-:W-:-:S12]  /*ddd0*/  BSSY B1, `(.L_x_3553) ;  /* 0x0000100000017945 */ /* 0x000fd80003800000 */
[----:B------:R-:W-:Y:S05]  /*dde0*/  @!P3 BRA `(.L_x_3554) ;  /* 0x0000000c00f8b947 */ /* 0x000fea0003800000 */
[----:B----4-:R-:W-:Y:S01]  /*ddf0*/  SEL R44, R121, R162, !P1 ;  /* 0x000000a2792c7207 */ /* 0x010fe20004800000 */
        /* <DEDUP_REMOVED lines=22> */
[--C-:B------:R-:W-:Y:S01]  /*df60*/  SHF.R.U32.HI R79, RZ, 0x8, R73.reuse ;  /* 0x00000008ff4f7819 */ /* 0x100fe20000011649 */
[----:B-1----:R-:W-:Y:S01]  /*df70*/  IMAD.MOV.U32 R60, RZ, RZ, R44 ;  /* 0x000000ffff3c7224 */ /* 0x002fe200078e002c */
[----:B------:R-:W-:Y:S01]  /*df80*/  LOP3.LUT R64, R73, 0xff, RZ, 0xc0, !PT ;  /* 0x000000ff49407812 */ /* 0x000fe200078ec0ff */
[----:B------:R-:W-:Y:S01]  /*df90*/  IMAD.MOV.U32 R52, RZ, RZ, R46 ;  /* 0x000000ffff347224 */ /* 0x000fe200078e002e */
[----:B------:R-:W-:Y:S01]  /*dfa0*/  SHF.R.U32.HI R65, RZ, 0x18, R73 ;  /* 0x00000018ff417819 */ /* 0x000fe20000011649 */
[----:B------:R-:W-:Y:S01]  /*dfb0*/  IMAD.SHL.U32 R44, R79, 0x100, RZ ;  /* 0x000001004f2c7824 */ /* 0x000fe200078e00ff */
[----:B------:R-:W-:Y:S01]  /*dfc0*/  SHF.R.U32.HI R78, RZ, 0x8, R75 ;  /* 0x00000008ff4e7819 */ /* 0x000fe2000001164b */
[----:B---3--:R-:W-:Y:S01]  /*dfd0*/  IMAD.MOV.U32 R61, RZ, RZ, R48 ;  /* 0x000000ffff3d7224 */ /* 0x008fe200078e0030 */
[----:B------:R-:W-:Y:S02]  /*dfe0*/  PRMT R65, R65, 0x654, R64 ;  /* 0x0000065441417816 */ /* 0x000fe40000000040 */
[----:B------:R-:W-:-:S02]  /*dff0*/  SHF.R.U32.HI R76, RZ, 0x8, R85 ;  /* 0x00000008ff4c7819 */ /* 0x000fc40000011655 */
[----:B------:R-:W-:Y:S02]  /*e000*/  SHF.R.U32.HI R63, RZ, 0x10, R73 ;  /* 0x00000010ff3f7819 */ /* 0x000fe40000011649 */
[----:B------:R-:W-:Y:S01]  /*e010*/  LOP3.LUT R66, R75, 0xff, RZ, 0xc0, !PT ;  /* 0x000000ff4b427812 */ /* 0x000fe200078ec0ff */
[----:B------:R-:W-:Y:S01]  /*e020*/  IMAD.SHL.U32 R46, R76, 0x100, RZ ;  /* 0x000001004c2e7824 */ /* 0x000fe200078e00ff */
[----:B------:R-:W-:Y:S01]  /*e030*/  SHF.R.U32.HI R67, RZ, 0x18, R75 ;  /* 0x00000018ff437819 */ /* 0x000fe2000001164b */
[----:B------:R-:W-:Y:S01]  /*e040*/  IMAD.U32 R48, R63, 0x10000, RZ ;  /* 0x000100003f307824 */ /* 0x000fe200078e00ff */
[----:B------:R-:W-:Y:S02]  /*e050*/  LOP3.LUT R72, R85, 0xff, RZ, 0xc0, !PT ;  /* 0x000000ff55487812 */ /* 0x000fe400078ec0ff */
[----:B------:R-:W-:Y:S02]  /*e060*/  SHF.R.U32.HI R73, RZ, 0x18, R85 ;  /* 0x00000018ff497819 */ /* 0x000fe40000011655 */
[----:B------:R-:W-:-:S02]  /*e070*/  SHF.R.U32.HI R62, RZ, 0x10, R75 ;  /* 0x00000010ff3e7819 */ /* 0x000fc4000001164b */
[----:B------:R-:W-:Y:S01]  /*e080*/  LOP3.LUT R65, R65, 0xff00, R44, 0xf8, !PT ;  /* 0x0000ff0041417812 */ /* 0x000fe200078ef82c */
[----:B------:R-:W-:Y:S01]  /*e090*/  IMAD.SHL.U32 R44, R78, 0x100, RZ ;  /* 0x000001004e2c7824 */ /* 0x000fe200078e00ff */
[----:B------:R-:W-:Y:S02]  /*e0a0*/  SHF.R.U32.HI R75, RZ, 0x8, R87 ;  /* 0x00000008ff4b7819 */ /* 0x000fe40000011657 */
[----:B------:R-:W-:Y:S02]  /*e0b0*/  PRMT R67, R67, 0x654, R66 ;  /* 0x0000065443437816 */ /* 0x000fe40000000042 */
[----:B------:R-:W-:Y:S02]  /*e0c0*/  PRMT R73, R73, 0x654, R72 ;  /* 0x0000065449497816 */ /* 0x000fe40000000048 */
[----:B------:R-:W-:Y:S01]  /*e0d0*/  MOV R58, R50 ;  /* 0x00000032003a7202 */ /* 0x000fe20000000f00 */
[----:B------:R-:W-:Y:S01]  /*e0e0*/  IMAD.SHL.U32 R50, R75, 0x100, RZ ;  /* 0x000001004b327824 */ /* 0x000fe200078e00ff */
[----:B------:R-:W-:Y:S01]  /*e0f0*/  LOP3.LUT R67, R67, 0xff00, R44, 0xf8, !PT ;  /* 0x0000ff0043437812 */ /* 0x000fe200078ef82c */
[----:B------:R-:W-:Y:S01]  /*e100*/  IMAD.U32 R44, R62, 0x10000, RZ ;  /* 0x000100003e2c7824 */ /* 0x000fe200078e00ff */
[----:B------:R-:W-:-:S02]  /*e110*/  LOP3.LUT R75, R73, 0xff00, R46, 0xf8, !PT ;  /* 0x0000ff00494b7812 */ /* 0x000fc400078ef82e */
[----:B------:R-:W-:Y:S02]  /*e120*/  LOP3.LUT R74, R87, 0xff, RZ, 0xc0, !PT ;  /* 0x000000ff574a7812 */ /* 0x000fe400078ec0ff */
[--C-:B------:R-:W-:Y:S02]  /*e130*/  SHF.R.U32.HI R77, RZ, 0x18, R87.reuse ;  /* 0x00000018ff4d7819 */ /* 0x100fe40000011657 */
[----:B------:R-:W-:Y:S02]  /*e140*/  F2FP.F16.E4M3.UNPACK_B R73, R158.H1 ;  /* 0x0000009eff49723e */ /* 0x000fe400030006ff */
[----:B------:R-:W-:Y:S02]  /*e150*/  F2FP.F16.E4M3.UNPACK_B R62, R60.H1 ;  /* 0x0000003cff3e723e */ /* 0x000fe400030006ff */
[-C--:B------:R-:W-:Y:S01]  /*e160*/  F2FP.F16.E4M3.UNPACK_B R64, R61.reuse.H1 ;  /* 0x0000003dff40723e */ /* 0x080fe200030006ff */
[--C-:B------:R-:W-:Y:S01]  /*e170*/  HADD2.F32 R46, -RZ, R73.reuse.H0_H0 ;  /* 0x20000049ff2e7230 */ /* 0x100fe20000004100 */
[----:B------:R-:W-:Y:S01]  /*e180*/  SHF.R.U32.HI R59, RZ, 0x10, R87 ;  /* 0x00000010ff3b7819 */ /* 0x000fe20000011657 */
[----:B------:R-:W-:Y:S01]  /*e190*/  HADD2.F32 R63, -RZ, R62.H0_H0 ;  /* 0x2000003eff3f7230 */ /* 0x000fe20000004100 */
[----:B------:R-:W-:Y:S01]  /*e1a0*/  SHF.R.U32.HI R57, RZ, 0x10, R85 ;  /* 0x00000010ff397819 */ /* 0x000fe20000011655 */
[----:B------:R-:W-:Y:S01]  /*e1b0*/  HADD2.F32 R73, -RZ, R73.H1_H1 ;  /* 0x30000049ff497230 */ /* 0x000fe20000004100 */
[----:B------:R-:W-:Y:S01]  /*e1c0*/  PRMT R77, R77, 0x654, R74 ;  /* 0x000006544d4d7816 */ /* 0x000fe2000000004a */
[----:B------:R-:W-:Y:S01]  /*e1d0*/  IMAD.U32 R59, R59, 0x10000, RZ ;  /* 0x000100003b3b7824 */ /* 0x000fe200078e00ff */
[----:B------:R-:W-:Y:S01]  /*e1e0*/  F2FP.F16.E4M3.UNPACK_B R66, R160.H1 ;  /* 0x000000a0ff42723e */ /* 0x000fe200030006ff */
[----:B------:R-:W-:Y:S01]  /*e1f0*/  FMUL.FTZ R78, R63, R46 ;  /* 0x0000002e3f4e7220 */ /* 0x000fe20000410000 */
[----:B------:R-:W-:Y:S01]  /*e200*/  LOP3.LUT R48, R65, 0xff0000, R48, 0xf8, !PT ;  /* 0x00ff000041307812 */ /* 0x000fe200078ef830 */
[----:B------:R-:W-:Y:S01]  /*e210*/  HADD2.F32 R65, -RZ, R64.H0_H0 ;  /* 0x20000040ff417230 */ /* 0x000fe20000004100 */
[----:B------:R-:W-:Y:S01]  /*e220*/  LOP3.LUT R74, R77, 0xff00, R50, 0xf8, !PT ;  /* 0x0000ff004d4a7812 */ /* 0x000fe200078ef832 */
[----:B------:R-:W-:Y:S01]  /*e230*/  IMAD.U32 R50, R57, 0x10000, RZ ;  /* 0x0001000039327824 */ /* 0x000fe200078e00ff */
[----:B------:R-:W-:Y:S01]  /*e240*/  LOP3.LUT R44, R67, 0xff0000, R44, 0xf8, !PT ;  /* 0x00ff0000432c7812 */ /* 0x000fe200078ef82c */
[--C-:B------:R-:W-:Y:S01]  /*e250*/  HADD2.F32 R72, -RZ, R66.reuse.H0_H0 ;  /* 0x20000042ff487230 */ /* 0x100fe20000004100 */
[----:B------:R-:W-:Y:S01]  /*e260*/  F2FP.F16.E4M3.UNPACK_B R158, R158 ;  /* 0x0000009eff9e723e */ /* 0x000fe200020006ff */
[----:B------:R-:W-:Y:S01]  /*e270*/  HADD2.F32 R67, -RZ, R66.H1_H1 ;  /* 0x30000042ff437230 */ /* 0x000fe20000004100 */
[----:B------:R-:W-:Y:S01]  /*e280*/  F2FP.F16.E4M3.UNPACK_B R61, R61 ;  /* 0x0000003dff3d723e */ /* 0x000fe200020006ff */
[----:B------:R-:W-:-:S02]  /*e290*/  HADD2.F32 R66, -RZ, R64.H1_H1 ;  /* 0x30000040ff427230 */ /* 0x000fc40000004100 */
[C---:B------:R-:W-:Y:S01]  /*e2a0*/  FMUL.FTZ R76, R65.reuse, R46 ;  /* 0x0000002e414c7220 */ /* 0x040fe20000410000 */
[----:B------:R-:W-:Y:S01]  /*e2b0*/  HADD2.F32 R62, -RZ, R62.H1_H1 ;  /* 0x3000003eff3e7230 */ /* 0x000fe20000004100 */
[----:B------:R-:W-:Y:S02]  /*e2c0*/  F2FP.F16.E4M3.UNPACK_B R64, R60 ;  /* 0x0000003cff40723e */ /* 0x000fe400020006ff */
[----:B------:R-:W-:Y:S01]  /*e2d0*/  LOP3.LUT R46, R74, 0xff0000, R59, 0xf8, !PT ;  /* 0x00ff00004a2e7812 */ /* 0x000fe200078ef83b */
[-C--:B------:R-:W-:Y:S01]  /*e2e0*/  FFMA.FTZ R59, R65, R72.reuse, R78 ;  /* 0x00000048413b7223 */ /* 0x080fe2000001004e */
[----:B------:R-:W-:Y:S01]  /*e2f0*/  LOP3.LUT R50, R75, 0xff0000, R50, 0xf8, !PT ;  /* 0x00ff00004b327812 */ /* 0x000fe200078ef832 */
[----:B------:R-:W-:Y:S01]  /*e300*/  FFMA.FTZ R57, R63, R72, -R76 ;  /* 0x000000483f397223 */ /* 0x000fe2000001084c */
[----:B------:R-:W-:Y:S01]  /*e310*/  F2FP.F16.E4M3.UNPACK_B R160, R160 ;  /* 0x000000a0ffa0723e */ /* 0x000fe200020006ff */
[----:B------:R-:W-:Y:S02]  /*e320*/  HADD2.F32 R74, -RZ, R158.H0_H0 ;  /* 0x2000009eff4a7230 */ /* 0x000fe40000004100 */
[----:B------:R-:W-:Y:S01]  /*e330*/  FMUL.FTZ R75, R66, R73 ;  /* 0x00000049424b7220 */ /* 0x000fe20000410000 */
[----:B------:R-:W-:-:S02]  /*e340*/  HADD2.F32 R65, -RZ, R61.H0_H0 ;  /* 0x2000003dff417230 */ /* 0x000fc40000004100 */
[C---:B------:R-:W-:Y:S01]  /*e350*/  FMUL.FTZ R73, R62.reuse, R73 ;  /* 0x000000493e497220 */ /* 0x040fe20000410000 */
[----:B------:R-:W-:Y:S02]  /*e360*/  HADD2.F32 R63, -RZ, R64.H0_H0 ;  /* 0x20000040ff3f7230 */ /* 0x000fe40000004100 */
[-C--:B------:R-:W-:Y:S01]  /*e370*/  FFMA.FTZ R60, R62, R67.reuse, -R75 ;  /* 0x000000433e3c7223 */ /* 0x080fe2000001084b */
[----:B------:R-:W-:Y:S02]  /*e380*/  HADD2.F32 R72, -RZ, R160.H0_H0 ;  /* 0x200000a0ff487230 */ /* 0x000fe40000004100 */
[----:B------:R-:W-:Y:S01]  /*e390*/  FFMA.FTZ R62, R66, R67, R73 ;  /* 0x00000043423e7223 */ /* 0x000fe20000010049 */
[-C--:B------:R-:W-:Y:S01]  /*e3a0*/  FMUL.FTZ R76, R65, R74.reuse ;  /* 0x0000004a414c7220 */ /* 0x080fe20000410000 */
[----:B------:R-:W-:Y:S01]  /*e3b0*/  FMUL.FTZ R74, R63, R74 ;  /* 0x0000004a3f4a7220 */ /* 0x000fe20000410000 */
[----:B------:R-:W-:Y:S01]  /*e3c0*/  HADD2.F32 R73, -RZ, R158.H1_H1 ;  /* 0x3000009eff497230 */ /* 0x000fe20000004100 */
[----:B------:R-:W-:Y:S01]  /*e3d0*/  F2FP.F16.E4M3.UNPACK_B R75, R161.H1 ;  /* 0x000000a1ff4b723e */ /* 0x000fe200030006ff */
[----:B------:R-:W-:-:S02]  /*e3e0*/  HADD2.F32 R66, -RZ, R61.H1_H1 ;  /* 0x3000003dff427230 */ /* 0x000fc40000004100 */
[-C--:B------:R-:W-:Y:S01]  /*e3f0*/  FFMA.FTZ R61, R65, R72.reuse, R74 ;  /* 0x00000048413d7223 */ /* 0x080fe2000001004a */
[----:B------:R-:W-:Y:S02]  /*e400*/  HADD2.F32 R64, -RZ, R64.H1_H1 ;  /* 0x30000040ff407230 */ /* 0x000fe40000004100 */
[----:B------:R-:W-:Y:S01]  /*e410*/  FFMA.FTZ R63, R63, R72, -R76 ;  /* 0x000000483f3f7223 */ /* 0x000fe2000001084c */
[----:B------:R-:W-:Y:S02]  /*e420*/  HADD2.F32 R67, -RZ, R160.H1_H1 ;  /* 0x300000a0ff437230 */ /* 0x000fe40000004100 */
[----:B------:R-:W-:Y:S01]  /*e430*/  FMUL.FTZ R65, R66, R73 ;  /* 0x0000004942417220 */ /* 0x000fe20000410000 */
[----:B------:R-:W-:Y:S01]  /*e440*/  F2FP.F16.E4M3.UNPACK_B R74, R159.H1 ;  /* 0x0000009fff4a723e */ /* 0x000fe200030006ff */
[C---:B------:R-:W-:Y:S01]  /*e450*/  FMUL.FTZ R77, R64.reuse, R73 ;  /* 0x00000049404d7220 */ /* 0x040fe20000410000 */
[----:B------:R-:W-:Y:S01]  /*e460*/  F2FP.F16.E4M3.UNPACK_B R72, R58.H1 ;  /* 0x0000003aff48723e */ /* 0x000fe200030006ff */
[----:B------:R-:W-:Y:S01]  /*e470*/  FFMA.FTZ R64, R64, R67, -R65 ;  /* 0x0000004340407223 */ /* 0x000fe20000010841 */
[----:B------:R-:W-:Y:S01]  /*e480*/  F2FP.F16.E4M3.UNPACK_B R65, R52.H1 ;  /* 0x00000034ff41723e */ /* 0x000fe200030006ff */
[----:B------:R-:W-:-:S02]  /*e490*/  HADD2.F32 R78, -RZ, R74.H0_H0 ;  /* 0x2000004aff4e7230 */ /* 0x000fc40000004100 */
[----:B------:R-:W-:Y:S01]  /*e4a0*/  FFMA.FTZ R66, R66, R67, R77 ;  /* 0x0000004342427223 */ /* 0x000fe2000001004d */
[----:B------:R-:W-:Y:S01]  /*e4b0*/  HADD2.F32 R73, -RZ, R72.H0_H0 ;  /* 0x20000048ff497230 */ /* 0x000fe20000004100 */
[----:B------:R-:W-:Y:S01]  /*e4c0*/  F2FP.F16.E4M3.UNPACK_B R159, R159 ;  /* 0x0000009fff9f723e */ /* 0x000fe200020006ff */
[----:B------:R-:W-:Y:S01]  /*e4d0*/  HADD2.F32 R77, -RZ, R74.H1_H1 ;  /* 0x3000004aff4d7230 */ /* 0x000fe20000004100 */
[----:B------:R-:W-:Y:S01]  /*e4e0*/  F2FP.F16.E4M3.UNPACK_B R52, R52 ;  /* 0x00000034ff34723e */ /* 0x000fe200020006ff */
[----:B------:R-:W-:Y:S02]  /*e4f0*/  HADD2.F32 R67, -RZ, R65.H0_H0 ;  /* 0x20000041ff437230 */ /* 0x000fe40000004100 */
[----:B------:R-:W-:Y:S01]  /*e500*/  FMUL.FTZ R84, R73, R78 ;  /* 0x0000004e49547220 */ /* 0x000fe20000410000 */
[----:B------:R-:W-:Y:S01]  /*e510*/  HADD2.F32 R74, -RZ, R72.H1_H1 ;  /* 0x30000048ff4a7230 */ /* 0x000fe20000004100 */
[----:B------:R-:W-:Y:S01]  /*e520*/  F2FP.F16.E4M3.UNPACK_B R161, R161 ;  /* 0x000000a1ffa1723e */ /* 0x000fe200020006ff */
[----:B------:R-:W-:-:S02]  /*e530*/  HADD2.F32 R76, -RZ, R75.H0_H0 ;  /* 0x2000004bff4c7230 */ /* 0x000fc40000004100 */
[C---:B------:R-:W-:Y:S01]  /*e540*/  FMUL.FTZ R78, R67.reuse, R78 ;  /* 0x0000004e434e7220 */ /* 0x040fe20000410000 */
[----:B------:R-:W-:Y:S02]  /*e550*/  HADD2.F32 R72, -RZ, R65.H1_H1 ;  /* 0x30000041ff487230 */ /* 0x000fe40000004100 */
[-C--:B------:R-:W-:Y:S01]  /*e560*/  FMUL.FTZ R79, R74, R77.reuse ;  /* 0x0000004d4a4f7220 */ /* 0x080fe20000410000 */
[----:B------:R-:W-:Y:S02]  /*e570*/  HADD2.F32 R75, -RZ, R75.H1_H1 ;  /* 0x3000004bff4b7230 */ /* 0x000fe40000004100 */
[-C--:B------:R-:W-:Y:S01]  /*e580*/  FFMA.FTZ R65, R67, R76.reuse, -R84 ;  /* 0x0000004c43417223 */ /* 0x080fe20000010854 */
[----:B------:R-:W-:Y:S01]  /*e590*/  FFMA.FTZ R67, R73, R76, R78 ;  /* 0x0000004c49437223 */ /* 0x000fe2000001004e */
[----:B------:R-:W-:Y:S01]  /*e5a0*/  FMUL.FTZ R77, R72, R77 ;  /* 0x0000004d484d7220 */ /* 0x000fe20000410000 */
[----:B------:R-:W-:Y:S01]  /*e5b0*/  F2FP.SATFINITE.E4M3.F32.PACK_AB_MERGE_C R57, R60, R57, RZ ;  /* 0x000000393c39723e */ /* 0x000fe200048070ff */
[-C--:B------:R-:W-:Y:S01]  /*e5c0*/  FFMA.FTZ R78, R72, R75.reuse, -R79 ;  /* 0x0000004b484e7223 */ /* 0x080fe2000001084f */
[----:B------:R-:W-:Y:S01]  /*e5d0*/  F2FP.F16.E4M3.UNPACK_B R72, R58 ;  /* 0x0000003aff48723e */ /* 0x000fe200020006ff */
[----:B------:R-:W-:Y:S01]  /*e5e0*/  FFMA.FTZ R84, R74, R75, R77 ;  /* 0x0000004b4a547223 */ /* 0x000fe2000001004d */
[----:B------:R-:W-:-:S02]  /*e5f0*/  HADD2.F32 R75, -RZ, R159.H0_H0 ;  /* 0x2000009fff4b7230 */ /* 0x000fc40000004100 */
[----:B------:R-:W-:Y:S01]  /*e600*/  HADD2.F32 R58, -RZ, R52.H0_H0 ;  /* 0x20000034ff3a7230 */ /* 0x000fe20000004100 */
[----:B------:R-:W-:Y:S01]  /*e610*/  F2FP.SATFINITE.E4M3.F32.PACK_AB_MERGE_C R65, R78, R65, RZ ;  /* 0x000000414e41723e */ /* 0x000fe200048070ff */
[--C-:B------:R-:W-:Y:S01]  /*e620*/  HADD2.F32 R73, -RZ, R72.reuse.H0_H0 ;  /* 0x20000048ff497230 */ /* 0x100fe20000004100 */
[----:B------:R-:W-:Y:S01]  /*e630*/  F2FP.SATFINITE.E4M3.F32.PACK_AB_MERGE_C R67, R84, R67, RZ ;  /* 0x000000435443723e */ /* 0x000fe200048070ff */
[----:B------:R-:W-:Y:S02]  /*e640*/  HADD2.F32 R74, -RZ, R161.H0_H0 ;  /* 0x200000a1ff4a7230 */ /* 0x000fe40000004100 */
[-C--:B------:R-:W-:Y:S01]  /*e650*/  FMUL.FTZ R76, R58, R75.reuse ;  /* 0x0000004b3a4c7220 */ /* 0x080fe20000410000 */
[----:B------:R-:W-:Y:S02]  /*e660*/  HADD2.F32 R159, -RZ, R159.H1_H1 ;  /* 0x3000009fff9f7230 */ /* 0x000fe40000004100 */
[----:B------:R-:W-:Y:S01]  /*e670*/  FMUL.FTZ R77, R73, R75 ;  /* 0x0000004b494d7220 */ /* 0x000fe20000410000 */
[----:B------:R-:W-:-:S02]  /*e680*/  HADD2.F32 R72, -RZ, R72.H1_H1 ;  /* 0x30000048ff487230 */ /* 0x000fc40000004100 */
[-C--:B------:R-:W-:Y:S01]  /*e690*/  FFMA.FTZ R76, R73, R74.reuse, R76 ;  /* 0x0000004a494c7223 */ /* 0x080fe2000001004c */
[----:B------:R-:W-:Y:S02]  /*e6a0*/  HADD2.F32 R52, -RZ, R52.H1_H1 ;  /* 0x30000034ff347230 */ /* 0x000fe40000004100 */
[----:B------:R-:W-:Y:S01]  /*e6b0*/  FFMA.FTZ R77, R58, R74, -R77 ;  /* 0x0000004a3a4d7223 */ /* 0x000fe2000001084d */
[----:B------:R-:W-:Y:S01]  /*e6c0*/  F2FP.SATFINITE.E4M3.F32.PACK_AB_MERGE_C R58, R62, R59, RZ ;  /* 0x0000003b3e3a723e */ /* 0x000fe200048070ff */
[----:B------:R-:W-:Y:S02]  /*e6d0*/  HADD2.F32 R161, -RZ, R161.H1_H1 ;  /* 0x300000a1ffa17230 */ /* 0x000fe40000004100 */
[----:B------:R-:W-:Y:S01]  /*e6e0*/  FMUL.FTZ R75, R72, R159 ;  /* 0x0000009f484b7220 */ /* 0x000fe20000410000 */
[----:B------:R-:W-:Y:S01]  /*e6f0*/  F2FP.SATFINITE.E4M3.F32.PACK_AB_MERGE_C R59, R64, R63, R57 ;  /* 0x0000003f403b723e */ /* 0x000fe20004807039 */
[C---:B------:R-:W-:Y:S01]  /*e700*/  FMUL.FTZ R159, R52.reuse, R159 ;  /* 0x0000009f349f7220 */ /* 0x040fe20000410000 */
[----:B------:R-:W-:Y:S01]  /*e710*/  F2FP.F16.E4M3.UNPACK_B R62, R49 ;  /* 0x00000031ff3e723e */ /* 0x000fe200020006ff */
[-C--:B------:R-:W-:Y:S01]  /*e720*/  FFMA.FTZ R52, R52, R161.reuse, -R75 ;  /* 0x000000a134347223 */ /* 0x080fe2000001084b */
[----:B------:R-:W-:Y:S01]  /*e730*/  F2FP.F16.E4M3.UNPACK_B R63, R50 ;  /* 0x00000032ff3f723e */ /* 0x000fe200020006ff */
[----:B------:R-:W-:Y:S01]  /*e740*/  FFMA.FTZ R159, R72, R161, R159 ;  /* 0x000000a1489f7223 */ /* 0x000fe2000001009f */
[----:B------:R-:W-:Y:S01]  /*e750*/  F2FP.SATFINITE.E4M3.F32.PACK_AB_MERGE_C R58, R66, R61, R58 ;  /* 0x0000003d423a723e */ /* 0x000fe2000480703a */
[----:B------:R-:W-:Y:S01]  /*e760*/  HADD2.F32 R64, -RZ, R62.H0_H0 ;  /* 0x2000003eff407230 */ /* 0x000fe20000004100 */
[----:B------:R-:W-:Y:S01]  /*e770*/  F2FP.F16.E4M3.UNPACK_B R61, R45 ;  /* 0x0000002dff3d723e */ /* 0x000fe200020006ff */
[--C-:B------:R-:W-:Y:S01]  /*e780*/  HADD2.F32 R73, -RZ, R63.reuse.H0_H0 ;  /* 0x2000003fff497230 */ /* 0x100fe20000004100 */
[----:B------:R-:W-:Y:S01]  /*e790*/  F2FP.F16.E4M3.UNPACK_B R66, R48 ;  /* 0x00000030ff42723e */ /* 0x000fe200020006ff */
[----:B------:R-:W-:Y:S01]  /*e7a0*/  HADD2.F32 R72, -RZ, R63.H1_H1 ;  /* 0x3000003fff487230 */ /* 0x000fe20000004100 */
[----:B------:R-:W-:Y:S01]  /*e7b0*/  F2FP.SATFINITE.E4M3.F32.PACK_AB_MERGE_C R57, R52, R77, R65 ;  /* 0x0000004d3439723e */ /* 0x000fe20004807041 */
[----:B------:R-:W-:Y:S01]  /*e7c0*/  HADD2.F32 R60, -RZ, R61.H0_H0 ;  /* 0x2000003dff3c7230 */ /* 0x000fe20000004100 */
[----:B------:R-:W-:Y:S01]  /*e7d0*/  F2FP.SATFINITE.E4M3.F32.PACK_AB_MERGE_C R52, R159, R76, R67 ;  /* 0x0000004c9f34723e */ /* 0x000fe20004807043 */
        /* <DEDUP_REMOVED lines=10> */
[----:B------:R-:W-:-:S02]  /*e880*/  F2FP.F16.E4M3.UNPACK_B R64, R49.H1 ;  /* 0x00000031ff40723e */ /* 0x000fc400030006ff */
[----:B------:R-:W-:Y:S01]  /*e890*/  F2FP.F16.E4M3.UNPACK_B R67, R50.H1 ;  /* 0x00000032ff43723e */ /* 0x000fe200030006ff */
[-C--:B------:R-:W-:Y:S01]  /*e8a0*/  FFMA.FTZ R50, R65, R66.reuse, R72 ;  /* 0x0000004241327223 */ /* 0x080fe20000010048 */
[----:B------:R-:W-:Y:S01]  /*e8b0*/  F2FP.F16.E4M3.UNPACK_B R62, R45.H1 ;  /* 0x0000002dff3e723e */ /* 0x000fe200030006ff */
[----:B------:R-:W-:Y:S01]  /*e8c0*/  FFMA.FTZ R45, R63, R66, -R74 ;  /* 0x000000423f2d7223 */ /* 0x000fe2000001084a */
[----:B------:R-:W-:Y:S01]  /*e8d0*/  F2FP.F16.E4M3.UNPACK_B R48, R48.H1 ;  /* 0x00000030ff30723e */ /* 0x000fe200030006ff */
[----:B------:R-:W-:Y:S01]  /*e8e0*/  HADD2.F32 R63, -RZ, R64.H0_H0 ;  /* 0x20000040ff3f7230 */ /* 0x000fe20000004100 */
[----:B------:R-:W-:Y:S01]  /*e8f0*/  F2FP.F16.E4M3.UNPACK_B R77, R46 ;  /* 0x0000002eff4d723e */ /* 0x000fe200020006ff */
        /* <DEDUP_REMOVED lines=8> */
[----:B------:R-:W-:Y:S02]  /*e980*/  HADD2.F32 R72, -RZ, R67.H1_H1 ;  /* 0x30000043ff487230 */ /* 0x000fe40000004100 */
[----:B------:R-:W-:Y:S02]  /*e990*/  HADD2.F32 R62, -RZ, R62.H1_H1 ;  /* 0x3000003eff3e7230 */ /* 0x000fe40000004100 */
[----:B------:R-:W-:Y:S02]  /*e9a0*/  HADD2.F32 R67, -RZ, R48.H1_H1 ;  /* 0x30000030ff437230 */ /* 0x000fe40000004100 */
[----:B------:R-:W-:Y:S01]  /*e9b0*/  FFMA.FTZ R48, R49, R64, -R74 ;  /* 0x0000004031307223 */ /* 0x000fe2000001084a */
[----:B------:R-:W-:Y:S01]  /*e9c0*/  FMUL.FTZ R73, R65, R72 ;  /* 0x0000004841497220 */ /* 0x000fe20000410000 */
[----:B------:R-:W-:Y:S01]  /*e9d0*/  FFMA.FTZ R49, R63, R64, R66 ;  /* 0x000000403f317223 */ /* 0x000fe20000010042 */
[C---:B------:R-:W-:Y:S01]  /*e9e0*/  FMUL.FTZ R72, R62.reuse, R72 ;  /* 0x000000483e487220 */ /* 0x040fe20000410000 */
[----:B------:R-:W-:Y:S01]  /*e9f0*/  F2FP.F16.E4M3.UNPACK_B R66, R51 ;  /* 0x00000033ff42723e */ /* 0x000fe200020006ff */
[----:B------:R-:W-:Y:S01]  /*ea00*/  FFMA.FTZ R63, R62, R67, -R73 ;  /* 0x000000433e3f7223 */ /* 0x000fe20000010849 */
[----:B------:R-:W-:Y:S01]  /*ea10*/  F2FP.F16.E4M3.UNPACK_B R64, R47 ;  /* 0x0000002fff40723e */ /* 0x000fe200020006ff */
[----:B------:R-:W-:Y:S01]  /*ea20*/  FFMA.FTZ R62, R65, R67, R72 ;  /* 0x00000043413e7223 */ /* 0x000fe20000010048 */
[----:B------:R-:W-:Y:S01]  /*ea30*/  F2FP.F16.E4M3.UNPACK_B R74, R44 ;  /* 0x0000002cff4a723e */ /* 0x000fe200020006ff */
[----:B------:R-:W-:Y:S01]  /*ea40*/  HADD2.F32 R72, -RZ, R66.H0_H0 ;  /* 0x20000042ff487230 */ /* 0x000fe20000004100 */
[----:B------:R-:W-:Y:S01]  /*ea50*/  F2FP.F16.E4M3.UNPACK_B R67, R51.H1 ;  /* 0x00000033ff43723e */ /* 0x000fe200030006ff */
[----:B------:R-:W-:Y:S01]  /*ea60*/  HADD2.F32 R44, -RZ, R77.H0_H0 ;  /* 0x2000004dff2c7230 */ /* 0x000fe20000004100 */
[----:B------:R-:W-:Y:S01]  /*ea70*/  F2FP.F16.E4M3.UNPACK_B R47, R47.H1 ;  /* 0x0000002fff2f723e */ /* 0x000fe200030006ff */
[----:B------:R-:W-:Y:S01]  /*ea80*/  HADD2.F32 R51, -RZ, R64.H0_H0 ;  /* 0x20000040ff337230 */ /* 0x000fe20000004100 */
[----:B------:R-:W-:Y:S01]  /*ea90*/  F2FP.SATFINITE.E4M3.F32.PACK_AB_MERGE_C R48, R63, R48, RZ ;  /* 0x000000303f30723e */ /* 0x000fe200048070ff */
[----:B------:R-:W-:-:S02]  /*eaa0*/  HADD2.F32 R46, -RZ, R74.H0_H0 ;  /* 0x2000004aff2e7230 */ /* 0x000fc40000004100 */
[CC--:B------:R-:W-:Y:S01]  /*eab0*/  FMUL.FTZ R86, R72.reuse, R44.reuse ;  /* 0x0000002c48567220 */ /* 0x0c0fe20000410000 */
[----:B------:R-:W-:Y:S02]  /*eac0*/  HADD2.F32 R73, -RZ, R67.H0_H0 ;  /* 0x20000043ff497230 */ /* 0x000fe40000004100 */
[C---:B------:R-:W-:Y:S01]  /*ead0*/  FMUL.FTZ R79, R51.reuse, R44 ;  /* 0x0000002c334f7220 */ /* 0x040fe20000410000 */
[----:B------:R-:W-:Y:S02]  /*eae0*/  HADD2.F32 R84, -RZ, R78.H0_H0 ;  /* 0x2000004eff547230 */ /* 0x000fe40000004100 */
[-C--:B------:R-:W-:Y:S01]  /*eaf0*/  FFMA.FTZ R44, R51, R46.reuse, -R86 ;  /* 0x0000002e332c7223 */ /* 0x080fe20000010856 */
[----:B------:R-:W-:Y:S02]  /*eb00*/  HADD2.F32 R65, -RZ, R47.H0_H0 ;  /* 0x2000002fff417230 */ /* 0x000fe40000004100 */
[----:B------:R-:W-:Y:S01]  /*eb10*/  FFMA.FTZ R46, R72, R46, R79 ;  /* 0x0000002e482e7223 */ /* 0x000fe2000001004f */
[----:B------:R-:W-:-:S02]  /*eb20*/  HADD2.F32 R67, -RZ, R67.H1_H1 ;  /* 0x30000043ff437230 */ /* 0x000fc40000004100 */
[-C--:B------:R-:W-:Y:S01]  /*eb30*/  FMUL.FTZ R88, R73, R84.reuse ;  /* 0x0000005449587220 */ /* 0x080fe20000410000 */
[----:B------:R-:W-:Y:S02]  /*eb40*/  HADD2.F32 R78, -RZ, R78.H1_H1 ;  /* 0x3000004eff4e7230 */ /* 0x000fe40000004100 */
[----:B------:R-:W-:Y:S01]  /*eb50*/  FMUL.FTZ R84, R65, R84 ;  /* 0x0000005441547220 */ /* 0x000fe20000410000 */
[----:B------:R-:W-:Y:S01]  /*eb60*/  HADD2.F32 R47, -RZ, R47.H1_H1 ;  /* 0x3000002fff2f7230 */ /* 0x000fe20000004100 */
[----:B------:R-:W-:Y:S01]  /*eb70*/  F2FP.SATFINITE.E4M3.F32.PACK_AB_MERGE_C R49, R62, R49, RZ ;  /* 0x000000313e31723e */ /* 0x000fe200048070ff */
[----:B------:R-:W-:Y:S01]  /*eb80*/  HADD2.F32 R76, -RZ, R75.H0_H0 ;  /* 0x2000004bff4c7230 */ /* 0x000fe20000004100 */
[----:B------:R-:W-:Y:S01]  /*eb90*/  F2FP.SATFINITE.E4M3.F32.PACK_AB_MERGE_C R45, R45, R60, R48 ;  /* 0x0000003c2d2d723e */ /* 0x000fe20004807030 */
[----:B------:R-:W-:Y:S01]  /*eba0*/  HADD2.F32 R66, -RZ, R66.H1_H1 ;  /* 0x30000042ff427230 */ /* 0x000fe20000004100 */
[----:B------:R-:W-:Y:S01]  /*ebb0*/  F2FP.SATFINITE.E4M3.F32.PACK_AB_MERGE_C R49, R50, R61, R49 ;  /* 0x0000003d3231723e */ /* 0x000fe20004807031 */
[----:B------:R-:W-:-:S02]  /*ebc0*/  HADD2.F32 R77, -RZ, R77.H1_H1 ;  /* 0x3000004dff4d7230 */ /* 0x000fc40000004100 */
[----:B------:R-:W-:Y:S01]  /*ebd0*/  FFMA.FTZ R88, R65, R76, -R88 ;  /* 0x0000004c41587223 */ /* 0x000fe20000010858 */
[----:B------:R-:W-:Y:S02]  /*ebe0*/  HADD2.F32 R51, -RZ, R74.H1_H1 ;  /* 0x3000004aff337230 */ /* 0x000fe40000004100 */
[-C--:B------:R-:W-:Y:S01]  /*ebf0*/  FMUL.FTZ R74, R67, R78.reuse ;  /* 0x0000004e434a7220 */ /* 0x080fe20000410000 */
[----:B------:R-:W-:Y:S02]  /*ec00*/  HADD2.F32 R64, -RZ, R64.H1_H1 ;  /* 0x30000040ff407230 */ /* 0x000fe40000004100 */
[----:B------:R-:W-:Y:S01]  /*ec10*/  FMUL.FTZ R78, R47, R78 ;  /* 0x0000004e2f4e7220 */ /* 0x000fe20000410000 */
[----:B------:R-:W-:Y:S02]  /*ec20*/  HADD2.F32 R72, -RZ, R75.H1_H1 ;  /* 0x3000004bff487230 */ /* 0x000fe40000004100 */
[-C--:B------:R-:W-:Y:S01]  /*ec30*/  FMUL.FTZ R65, R66, R77.reuse ;  /* 0x0000004d42417220 */ /* 0x080fe20000410000 */
[----:B------:R-:W-:Y:S01]  /*ec40*/  FFMA.FTZ R84, R73, R76, R84 ;  /* 0x0000004c49547223 */ /* 0x000fe20000010054 */
[C---:B------:R-:W-:Y:S01]  /*ec50*/  FMUL.FTZ R77, R64.reuse, R77 ;  /* 0x0000004d404d7220 */ /* 0x040fe20000410000 */
[----:B------:R-:W-:Y:S01]  /*ec60*/  MOV R48, R58 ;  /* 0x0000003a00307202 */ /* 0x000fe20000000f00 */
[-C--:B------:R-:W-:Y:S01]  /*ec70*/  FFMA.FTZ R47, R47, R72.reuse, -R74 ;  /* 0x000000482f2f7223 */ /* 0x080fe2000001084a */
[----:B------:R-:W-:Y:S01]  /*ec80*/  FFMA.FTZ R67, R67, R72, R78 ;  /* 0x0000004843437223 */ /* 0x000fe2000001004e */
[-C--:B------:R-:W-:Y:S01]  /*ec90*/  FFMA.FTZ R65, R64, R51.reuse, -R65 ;  /* 0x0000003340417223 */ /* 0x080fe20000010841 */
[----:B------:R-:W-:Y:S01]  /*eca0*/  FFMA.FTZ R77, R66, R51, R77 ;  /* 0x00000033424d7223 */ /* 0x000fe2000001004d */
[----:B------:R-:W-:Y:S01]  /*ecb0*/  IMAD.MOV.U32 R50, RZ, RZ, R52 ;  /* 0x000000ffff327224 */ /* 0x000fe200078e0034 */
[----:B------:R-:W-:-:S02]  /*ecc0*/  F2FP.SATFINITE.E4M3.F32.PACK_AB_MERGE_C R47, R47, R88, RZ ;  /* 0x000000582f2f723e */ /* 0x000fc400048070ff */
[----:B------:R-:W-:Y:S02]  /*ecd0*/  F2FP.SATFINITE.E4M3.F32.PACK_AB_MERGE_C R67, R67, R84, RZ ;  /* 0x000000544343723e */ /* 0x000fe400048070ff */
[----:B------:R-:W-:Y:S01]  /*ece0*/  F2FP.SATFINITE.E4M3.F32.PACK_AB_MERGE_C R47, R65, R44, R47 ;  /* 0x0000002c412f723e */ /* 0x000fe2000480702f */
[----:B------:R-:W-:Y:S01]  /*ecf0*/  IMAD.MOV.U32 R44, RZ, RZ, R59 ;  /* 0x000000ffff2c7224 */ /* 0x000fe200078e003b */
[----:B------:R-:W-:Y:S01]  /*ed00*/  F2FP.SATFINITE.E4M3.F32.PACK_AB_MERGE_C R51, R77, R46, R67 ;  /* 0x0000002e4d33723e */ /* 0x000fe20004807043 */
[----:B------:R-:W-:-:S07]  /*ed10*/  IMAD.MOV.U32 R46, RZ, RZ, R57 ;  /* 0x000000ffff2e7224 */ /* 0x000fce00078e0039 */
.L_x_3556:
[----:B------:R-:W-:Y:S05]  /*ed20*/  BSYNC B2 ;  /* 0x0000000000027941 */ /* 0x000fea0003800000 */
.L_x_3555:
        /* <DEDUP_REMOVED lines=10> */
.L_x_3554:
[----:B------:R-:W-:Y:S05]  /*edd0*/  BSYNC B1 ;  /* 0x0000000000017941 */ /* 0x000fea0003800000 */
.L_x_3553:
[----:B------:R-:W-:-:S13]  /*ede0*/  ISETP.NE.AND P3, PT, R36, RZ, PT ;  /* 0x000000ff2400720c */ /* 0x000fda0003f65270 */
[----:B------:R-:W-:Y:S05]  /*edf0*/  @!P3 BRA `(.L_x_3507) ;  /* 0x0000001000d8b947 */ /* 0x000fea0003800000 */
[----:B-1--4-:R-:W3:Y:S01]  /*ee00*/  LDL R44, [R1+0x8] ;  /* 0x00000800012c7983 */ /* 0x012ee20000100800 */
[----:B------:R-:W-:Y:S01]  /*ee10*/  IADD3 R53, P3, P4, R118, R136, R29 ;  /* 0x0000008876357210 */ /* 0x000fe20007c7e01d */
[----:B------:R-:W-:Y:S01]  /*ee20*/  BSSY B1, `(.L_x_3557) ;  /* 0x00000f2000017945 */ /* 0x000fe20003800000 */
[----:B---3--:R-:W-:Y:S02]  /*ee30*/  LOP3.LUT P5, RZ, R44, 0x1, RZ, 0xc0, !PT ;  /* 0x000000012cff7812 */ /* 0x008fe400078ac0ff */
[----:B------:R-:W-:Y:S02]  /*ee40*/  IADD3.X R44, R4, R56, R32, P3, P4 ;  /* 0x00000038042c7210 */ /* 0x000fe40001fe8420 */
[----:B------:R-:W-:Y:S02]  /*ee50*/  SEL R162, R121, R162, !P5 ;  /* 0x000000a279a27207 */ /* 0x000fe40006800000 */
[----:B------:R-:W-:Y:S02]  /*ee60*/  IADD3 R52, P3, R53, R124, RZ ;  /* 0x0000007c35347210 */ /* 0x000fe40007f7e0ff */
[----:B------:R-:W-:-:S03]  /*ee70*/  SHF.R.S32.HI R45, RZ, 0x1f, R162 ;  /* 0x0000001fff2d7819 */ /* 0x000fc600000114a2 */
[----:B------:R-:W-:Y:S01]  /*ee80*/  IMAD.X R53, R44, 0x1, R125, P3 ;  /* 0x000000012c357824 */ /* 0x000fe200018e067d */
[----:B------:R-:W-:Y:S02]  /*ee90*/  LEA.HI R45, R45, R162, RZ, 0x5 ;  /* 0x000000a22d2d7211 */ /* 0x000fe400078f28ff */
[----:B------:R-:W-:Y:S02]  /*eea0*/  ISETP.GE.AND P3, PT, R6, R133, PT ;  /* 0x000000850600720c */ /* 0x000fe40003f66270 */
        /* <DEDUP_REMOVED lines=18> */
[--C-:B------:R-:W-:Y:S01]  /*efd0*/  SHF.R.U32.HI R75, RZ, 0x18, R69.reuse ;  /* 0x00000018ff4b7819 */ /* 0x100fe20000011645 */
[----:B------:R-:W-:Y:S01]  /*efe0*/  IMAD.MOV.U32 R60, RZ, RZ, R44 ;  /* 0x000000ffff3c7224 */ /* 0x000fe200078e002c */
[----:B------:R-:W-:Y:S01]  /*eff0*/  LOP3.LUT R58, R69, 0xff, RZ, 0xc0, !PT ;  /* 0x000000ff453a7812 */ /* 0x000fe200078ec0ff */
[----:B---3--:R-:W-:Y:S01]  /*f000*/  IMAD.MOV.U32 R61, RZ, RZ, R48 ;  /* 0x000000ffff3d7224 */ /* 0x008fe200078e0030 */
[----:B------:R-:W-:Y:S02]  /*f010*/  SHF.R.U32.HI R72, RZ, 0x10, R69 ;  /* 0x00000010ff487819 */ /* 0x000fe40000011645 */
[----:B------:R-:W-:Y:S01]  /*f020*/  MOV R54, R45 ;  /* 0x0000002d00367202 */ /* 0x000fe20000000f00 */
[----:B------:R-:W-:Y:S01]  /*f030*/  IMAD.SHL.U32 R45, R73, 0x100, RZ ;  /* 0x00000100492d7824 */ /* 0x000fe200078e00ff */
[----:B------:R-:W-:Y:S01]  /*f040*/  SHF.R.U32.HI R63, RZ, 0x8, R81 ;  /* 0x00000008ff3f7819 */ /* 0x000fe20000011651 */
[----:B------:R-:W-:Y:S01]  /*f050*/  IMAD.U32 R46, R72, 0x10000, RZ ;  /* 0x00010000482e7824 */ /* 0x000fe200078e00ff */
[----:B------:R-:W-:-:S02]  /*f060*/  SHF.R.U32.HI R65, RZ, 0x8, R83 ;  /* 0x00000008ff417819 */ /* 0x000fc40000011653 */
[--C-:B------:R-:W-:Y:S01]  /*f070*/  SHF.R.U32.HI R70, RZ, 0x18, R71.reuse ;  /* 0x00000018ff467819 */ /* 0x100fe20000011647 */
[----:B------:R-:W-:Y:S01]  /*f080*/  IMAD.SHL.U32 R63, R63, 0x100, RZ ;  /* 0x000001003f3f7824 */ /* 0x000fe200078e00ff */
[----:B------:R-:W-:Y:S01]  /*f090*/  LOP3.LUT R59, R71, 0xff, RZ, 0xc0, !PT ;  /* 0x000000ff473b7812 */ /* 0x000fe200078ec0ff */
[----:B------:R-:W-:Y:S01]  /*f0a0*/  IMAD.SHL.U32 R65, R65, 0x100, RZ ;  /* 0x0000010041417824 */ /* 0x000fe200078e00ff */
[--C-:B------:R-:W-:Y:S02]  /*f0b0*/  SHF.R.U32.HI R68, RZ, 0x8, R71.reuse ;  /* 0x00000008ff447819 */ /* 0x100fe40000011647 */
[----:B------:R-:W-:Y:S02]  /*f0c0*/  SHF.R.U32.HI R66, RZ, 0x10, R71 ;  /* 0x00000010ff427819 */ /* 0x000fe40000011647 */
[----:B------:R-:W-:Y:S01]  /*f0d0*/  PRMT R58, R75, 0x654, R58 ;  /* 0x000006544b3a7816 */ /* 0x000fe2000000003a */
[----:B------:R-:W-:Y:S01]  /*f0e0*/  IMAD.SHL.U32 R44, R68, 0x100, RZ ;  /* 0x00000100442c7824 */ /* 0x000fe200078e00ff */
[----:B------:R-:W-:-:S02]  /*f0f0*/  SHF.R.U32.HI R71, RZ, 0x18, R81 ;  /* 0x00000018ff477819 */ /* 0x000fc40000011651 */
[----:B------:R-:W-:Y:S02]  /*f100*/  LOP3.LUT R62, R81, 0xff, RZ, 0xc0, !PT ;  /* 0x000000ff513e7812 */ /* 0x000fe400078ec0ff */
[----:B------:R-:W-:Y:S02]  /*f110*/  LOP3.LUT R45, R58, 0xff00, R45, 0xf8, !PT ;  /* 0x0000ff003a2d7812 */ /* 0x000fe400078ef82d */
[----:B------:R-:W-:Y:S02]  /*f120*/  LOP3.LUT R64, R83, 0xff0000ff, RZ, 0xc0, !PT ;  /* 0xff0000ff53407812 */ /* 0x000fe400078ec0ff */
[----:B------:R-:W-:Y:S02]  /*f130*/  PRMT R62, R71, 0x654, R62 ;  /* 0x00000654473e7816 */ /* 0x000fe4000000003e */
[----:B------:R-:W-:Y:S02]  /*f140*/  PRMT R59, R70, 0x654, R59 ;  /* 0x00000654463b7816 */ /* 0x000fe4000000003b */
[----:B------:R-:W-:Y:S01]  /*f150*/  LOP3.LUT R46, R45, 0xff0000, R46, 0xf8, !PT ;  /* 0x00ff00002d2e7812 */ /* 0x000fe200078ef82e */
[----:B------:R-:W-:Y:S01]  /*f160*/  IMAD.U32 R45, R66, 0x10000, RZ ;  /* 0x00010000422d7824 */ /* 0x000fe200078e00ff */
[----:B------:R-:W-:-:S02]  /*f170*/  LOP3.LUT R48, R62, 0xff00, R63, 0xf8, !PT ;  /* 0x0000ff003e307812 */ /* 0x000fc400078ef83f */
[----:B------:R-:W-:Y:S02]  /*f180*/  LOP3.LUT R68, R64, 0xff00, R65, 0xf8, !PT ;  /* 0x0000ff0040447812 */ /* 0x000fe400078ef841 */
[----:B------:R-:W-:Y:S02]  /*f190*/  LOP3.LUT R44, R59, 0xff00, R44, 0xf8, !PT ;  /* 0x0000ff003b2c7812 */ /* 0x000fe400078ef82c */
[----:B------:R-:W-:Y:S02]  /*f1a0*/  F2FP.F16.E4M3.UNPACK_B R66, R155.H1 ;  /* 0x0000009bff42723e */ /* 0x000fe400030006ff */
[----:B------:R-:W-:Y:S02]  /*f1b0*/  F2FP.F16.E4M3.UNPACK_B R64, R61.H1 ;  /* 0x0000003dff40723e */ /* 0x000fe400030006ff */
[----:B------:R-:W-:Y:S02]  /*f1c0*/  F2FP.F16.E4M3.UNPACK_B R62, R60.H1 ;  /* 0x0000003cff3e723e */ /* 0x000fe400030006ff */
[----:B------:R-:W-:Y:S01]  /*f1d0*/  SHF.R.U32.HI R69, RZ, 0x10, R83 ;  /* 0x00000010ff457819 */ /* 0x000fe20000011653 */
[----:B------:R-:W-:Y:S01]  /*f1e0*/  HADD2.F32 R59, -RZ, R64.H0_H0 ;  /* 0x20000040ff3b7230 */ /* 0x000fe20000004100 */
[----:B------:R-:W-:Y:S01]  /*f1f0*/  LOP3.LUT R44, R44, 0xff0000, R45, 0xf8, !PT ;  /* 0x00ff00002c2c7812 */ /* 0x000fe200078ef82d */
[----:B------:R-:W-:Y:S01]  /*f200*/  HADD2.F32 R45, -RZ, R66.H0_H0 ;  /* 0x20000042ff2d7230 */ /* 0x000fe20000004100 */
[----:B------:R-:W-:Y:S01]  /*f210*/  F2FP.F16.E4M3.UNPACK_B R63, R153.H1 ;  /* 0x00000099ff3f723e */ /* 0x000fe200030006ff */
[----:B------:R-:W-:Y:S01]  /*f220*/  HADD2.F32 R58, -RZ, R62.H0_H0 ;  /* 0x2000003eff3a7230 */ /* 0x000fe20000004100 */
[----:B------:R-:W-:Y:S01]  /*f230*/  SHF.R.U32.HI R67, RZ, 0x10, R81 ;  /* 0x00000010ff437819 */ /* 0x000fe20000011651 */
[----:B------:R-:W-:-:S02]  /*f240*/  IMAD.U32 R69, R69, 0x10000, RZ ;  /* 0x0001000045457824 */ /* 0x000fc400078e00ff */
[-C--:B------:R-:W-:Y:S01]  /*f250*/  FMUL.FTZ R71, R59, R45.reuse ;  /* 0x0000002d3b477220 */ /* 0x080fe20000410000 */
[--C-:B------:R-:W-:Y:S01]  /*f260*/  HADD2.F32 R65, -RZ, R63.reuse.H0_H0 ;  /* 0x2000003fff417230 */ /* 0x100fe20000004100 */
[----:B------:R-:W-:Y:S01]  /*f270*/  SHF.L.U32 R67, R67, 0x10, RZ ;  /* 0x0000001043437819 */ /* 0x000fe200000006ff */
[----:B------:R-:W-:Y:S01]  /*f280*/  FMUL.FTZ R70, R58, R45 ;  /* 0x0000002d3a467220 */ /* 0x000fe20000410000 */
[----:B------:R-:W-:Y:S01]  /*f290*/  LOP3.LUT R45, R68, 0xff0000, R69, 0xf8, !PT ;  /* 0x00ff0000442d7812 */ /* 0x000fe200078ef845 */
[----:B------:R-:W-:Y:S01]  /*f2a0*/  HADD2.F32 R68, -RZ, R63.H1_H1 ;  /* 0x3000003fff447230 */ /* 0x000fe20000004100 */
[----:B------:R-:W-:Y:S01]  /*f2b0*/  LOP3.LUT R48, R48, 0xff0000, R67, 0xf8, !PT ;  /* 0x00ff000030307812 */ /* 0x000fe200078ef843 */
[-C--:B------:R-:W-:Y:S01]  /*f2c0*/  FFMA.FTZ R58, R58, R65.reuse, -R71 ;  /* 0x000000413a3a7223 */ /* 0x080fe20000010847 */
[----:B------:R-:W-:Y:S01]  /*f2d0*/  FFMA.FTZ R59, R59, R65, R70 ;  /* 0x000000413b3b7223 */ /* 0x000fe20000010046 */
[----:B------:R-:W-:Y:S01]  /*f2e0*/  HADD2.F32 R66, -RZ, R66.H1_H1 ;  /* 0x30000042ff427230 */ /* 0x000fe20000004100 */
[----:B------:R-:W-:Y:S01]  /*f2f0*/  F2FP.F16.E4M3.UNPACK_B R155, R155 ;  /* 0x0000009bff9b723e */ /* 0x000fe200020006ff */
[----:B------:R-:W-:Y:S01]  /*f300*/  HADD2.F32 R63, -RZ, R62.H1_H1 ;  /* 0x3000003eff3f7230 */ /* 0x000fe20000004100 */
[----:B------:R-:W-:Y:S01]  /*f310*/  F2FP.F16.E4M3.UNPACK_B R65, R61 ;  /* 0x0000003dff41723e */ /* 0x000fe200020006ff */
[----:B------:R-:W-:Y:S01]  /*f320*/  HADD2.F32 R67, -RZ, R64.H1_H1 ;  /* 0x30000040ff437230 */ /* 0x000fe20000004100 */
[----:B------:R-:W-:Y:S01]  /*f330*/  F2FP.F16.E4M3.UNPACK_B R64, R60 ;  /* 0x0000003cff40723e */ /* 0x000fe200020006ff */
[----:B------:R-:W-:Y:S01]  /*f340*/  HADD2.F32 R69, -RZ, R155.H0_H0 ;  /* 0x2000009bff457230 */ /* 0x000fe20000004100 */
[----:B------:R-:W-:Y:S01]  /*f350*/  F2FP.F16.E4M3.UNPACK_B R153, R153 ;  /* 0x00000099ff99723e */ /* 0x000fe200020006ff */
[-C--:B------:R-:W-:Y:S01]  /*f360*/  FMUL.FTZ R70, R63, R66.reuse ;  /* 0x000000423f467220 */ /* 0x080fe20000410000 */
[----:B------:R-:W-:Y:S01]  /*f370*/  FMUL.FTZ R60, R67, R66 ;  /* 0x00000042433c7220 */ /* 0x000fe20000410000 */
[----:B------:R-:W-:-:S02]  /*f380*/  HADD2.F32 R66, -RZ, R65.H0_H0 ;  /* 0x20000041ff427230 */ /* 0x000fc40000004100 */
[--C-:B------:R-:W-:Y:S02]  /*f390*/  HADD2.F32 R62, -RZ, R64.reuse.H0_H0 ;  /* 0x20000040ff3e7230 */ /* 0x100fe40000004100 */
[-C--:B------:R-:W-:Y:S01]  /*f3a0*/  FFMA.FTZ R61, R63, R68.reuse, -R60 ;  /* 0x000000443f3d7223 */ /* 0x080fe2000001083c */
[----:B------:R-:W-:Y:S02]  /*f3b0*/  HADD2.F32 R63, -RZ, R153.H0_H0 ;  /* 0x20000099ff3f7230 */ /* 0x000fe40000004100 */
[-C--:B------:R-:W-:Y:S01]  /*f3c0*/  FMUL.FTZ R71, R66, R69.reuse ;  /* 0x0000004542477220 */ /* 0x080fe20000410000 */
[----:B------:R-:W-:Y:S01]  /*f3d0*/  FFMA.FTZ R60, R67, R68, R70 ;  /* 0x00000044433c7223 */ /* 0x000fe20000010046 */
[C---:B------:R-:W-:Y:S01]  /*f3e0*/  FMUL.FTZ R69, R62.reuse, R69 ;  /* 0x000000453e457220 */ /* 0x040fe20000410000 */
[----:B------:R-:W-:Y:S02]  /*f3f0*/  HADD2.F32 R155, -RZ, R155.H1_H1 ;  /* 0x3000009bff9b7230 */ /* 0x000fe40000004100 */
[----:B------:R-:W-:Y:S01]  /*f400*/  FFMA.FTZ R62, R62, R63, -R71 ;  /* 0x0000003f3e3e7223 */ /* 0x000fe20000010847 */
[----:B------:R-:W-:Y:S01]  /*f410*/  HADD2.F32 R67, -RZ, R65.H1_H1 ;  /* 0x30000041ff437230 */ /* 0x000fe20000004100 */
[----:B------:R-:W-:Y:S01]  /*f420*/  F2FP.F16.E4M3.UNPACK_B R71, R154.H1 ;  /* 0x0000009aff47723e */ /* 0x000fe200030006ff */
[----:B------:R-:W-:Y:S01]  /*f430*/  HADD2.F32 R64, -RZ, R64.H1_H1 ;  /* 0x30000040ff407230 */ /* 0x000fe20000004100 */
[----:B------:R-:W-:Y:S01]  /*f440*/  F2FP.F16.E4M3.UNPACK_B R68, R50.H1 ;  /* 0x00000032ff44723e */ /* 0x000fe200030006ff */
[----:B------:R-:W-:-:S02]  /*f450*/  HADD2.F32 R153, -RZ, R153.H1_H1 ;  /* 0x30000099ff997230 */ /* 0x000fc40000004100 */
[----:B------:R-:W-:Y:S01]  /*f460*/  FFMA.FTZ R63, R66, R63, R69 ;  /* 0x0000003f423f7223 */ /* 0x000fe20000010045 */
[CC--:B------:R-:W-:Y:S01]  /*f470*/  FMUL.FTZ R65, R67.reuse, R155.reuse ;  /* 0x0000009b43417220 */ /* 0x0c0fe20000410000 */
[C---:B------:R-:W-:Y:S01]  /*f480*/  FMUL.FTZ R72, R64.reuse, R155 ;  /* 0x0000009b40487220 */ /* 0x040fe20000410000 */
[----:B------:R-:W-:Y:S01]  /*f490*/  F2FP.F16.E4M3.UNPACK_B R70, R150.H1 ;  /* 0x00000096ff46723e */ /* 0x000fe200030006ff */
[----:B------:R-:W-:Y:S01]  /*f4a0*/  HADD2.F32 R74, -RZ, R71.H0_H0 ;  /* 0x20000047ff4a7230 */ /* 0x000fe20000004100 */
[----:B------:R-:W-:Y:S01]  /*f4b0*/  F2FP.F16.E4M3.UNPACK_B R66, R57.H1 ;  /* 0x00000039ff42723e */ /* 0x000fe200030006ff */
[----:B------:R-:W-:Y:S02]  /*f4c0*/  HADD2.F32 R69, -RZ, R68.H0_H0 ;  /* 0x20000044ff457230 */ /* 0x000fe40000004100 */
[-C--:B------:R-:W-:Y:S01]  /*f4d0*/  FFMA.FTZ R65, R64, R153.reuse, -R65 ;  /* 0x0000009940417223 */ /* 0x080fe20000010841 */
[----:B------:R-:W-:Y:S01]  /*f4e0*/  FFMA.FTZ R64, R67, R153, R72 ;  /* 0x0000009943407223 */ /* 0x000fe20000010048 */
[----:B------:R-:W-:Y:S01]  /*f4f0*/  HADD2.F32 R72, -RZ, R70.H0_H0 ;  /* 0x20000046ff487230 */ /* 0x000fe20000004100 */
[----:B------:R-:W-:Y:S01]  /*f500*/  F2FP.F16.E4M3.UNPACK_B R154, R154 ;  /* 0x0000009aff9a723e */ /* 0x000fe200020006ff */
[----:B------:R-:W-:-:S02]  /*f510*/  HADD2.F32 R67, -RZ, R66.H0_H0 ;  /* 0x20000042ff437230 */ /* 0x000fc40000004100 */
[-C--:B------:R-:W-:Y:S01]  /*f520*/  FMUL.FTZ R76, R69, R74.reuse ;  /* 0x0000004a454c7220 */ /* 0x080fe20000410000 */
[----:B------:R-:W-:Y:S01]  /*f530*/  HADD2.F32 R71, -RZ, R71.H1_H1 ;  /* 0x30000047ff477230 */ /* 0x000fe20000004100 */
[----:B------:R-:W-:Y:S01]  /*f540*/  F2FP.F16.E4M3.UNPACK_B R57, R57 ;  /* 0x00000039ff39723e */ /* 0x000fe200020006ff */
[----:B------:R-:W-:Y:S02]  /*f550*/  HADD2.F32 R68, -RZ, R68.H1_H1 ;  /* 0x30000044ff447230 */ /* 0x000fe40000004100 */
[C---:B------:R-:W-:Y:S01]  /*f560*/  FMUL.FTZ R74, R67.reuse, R74 ;  /* 0x0000004a434a7220 */ /* 0x040fe20000410000 */
[----:B------:R-:W-:Y:S01]  /*f570*/  FFMA.FTZ R76, R67, R72, -R76 ;  /* 0x00000048434c7223 */ /* 0x000fe2000001084c */
[----:B------:R-:W-:Y:S01]  /*f580*/  HADD2.F32 R66, -RZ, R66.H1_H1 ;  /* 0x30000042ff427230 */ /* 0x000fe20000004100 */
[----:B------:R-:W-:Y:S01]  /*f590*/  F2FP.F16.E4M3.UNPACK_B R150, R150 ;  /* 0x00000096ff96723e */ /* 0x000fe200020006ff */
[----:B------:R-:W-:Y:S02]  /*f5a0*/  HADD2.F32 R67, -RZ, R70.H1_H1 ;  /* 0x30000046ff437230 */ /* 0x000fe40000004100 */
[-C--:B------:R-:W-:Y:S01]  /*f5b0*/  FMUL.FTZ R73, R68, R71.reuse ;  /* 0x0000004744497220 */ /* 0x080fe20000410000 */
[----:B------:R-:W-:Y:S01]  /*f5c0*/  FFMA.FTZ R74, R69, R72, R74 ;  /* 0x00000048454a7223 */ /* 0x000fe2000001004a */
[----:B------:R-:W-:Y:S01]  /*f5d0*/  FMUL.FTZ R71, R66, R71 ;  /* 0x0000004742477220 */ /* 0x000fe20000410000 */
[----:B------:R-:W-:-:S02]  /*f5e0*/  HADD2.F32 R69, -RZ, R154.H0_H0 ;  /* 0x2000009aff457230 */ /* 0x000fc40000004100 */
[-C--:B------:R-:W-:Y:S01]  /*f5f0*/  FFMA.FTZ R73, R66, R67.reuse, -R73 ;  /* 0x0000004342497223 */ /* 0x080fe20000010849 */
[----:B------:R-:W-:Y:S01]  /*f600*/  F2FP.F16.E4M3.UNPACK_B R66, R50 ;  /* 0x00000032ff42723e */ /* 0x000fe200020006ff */
[----:B------:R-:W-:Y:S01]  /*f610*/  FFMA.FTZ R75, R68, R67, R71 ;  /* 0x00000043444b7223 */ /* 0x000fe20000010047 */
[--C-:B------:R-:W-:Y:S01]  /*f620*/  HADD2.F32 R50, -RZ, R57.reuse.H0_H0 ;  /* 0x20000039ff327230 */ /* 0x100fe20000004100 */
[----:B------:R-:W-:Y:S01]  /*f630*/  F2FP.SATFINITE.E4M3.F32.PACK_AB_MERGE_C R58, R61, R58, RZ ;  /* 0x0000003a3d3a723e */ /* 0x000fe200048070ff */
[----:B------:R-:W-:Y:S01]  /*f640*/  HADD2.F32 R154, -RZ, R154.H1_H1 ;  /* 0x3000009aff9a7230 */ /* 0x000fe20000004100 */
[----:B------:R-:W-:Y:S01]  /*f650*/  F2FP.SATFINITE.E4M3.F32.PACK_AB_MERGE_C R60, R60, R59, RZ ;  /* 0x0000003b3c3c723e */ /* 0x000fe200048070ff */
[----:B------:R-:W-:Y:S02]  /*f660*/  HADD2.F32 R67, -RZ, R66.H0_H0 ;  /* 0x20000042ff437230 */ /* 0x000fe40000004100 */
[----:B------:R-:W-:Y:S01]  /*f670*/  FMUL.FTZ R70, R50, R69 ;  /* 0x0000004532467220 */ /* 0x000fe20000410000 */
[----:B------:R-:W-:Y:S01]  /*f680*/  HADD2.F32 R57, -RZ, R57.H1_H1 ;  /* 0x30000039ff397230 */ /* 0x000fe20000004100 */
[----:B------:R-:W-:Y:S01]  /*f690*/  F2FP.SATFINITE.E4M3.F32.PACK_AB_MERGE_C R59, R65, R62, R58 ;  /* 0x0000003e413b723e */ /* 0x000fe2000480703a */
[----:B------:R-:W-:-:S02]  /*f6a0*/  HADD2.F32 R68, -RZ, R150.H0_H0 ;  /* 0x20000096ff447230 */ /* 0x000fc40000004100 */
[----:B------:R-:W-:Y:S01]  /*f6b0*/  FMUL.FTZ R71, R67, R69 ;  /* 0x0000004543477220 */ /* 0x000fe20000410000 */
[----:B------:R-:W-:Y:S02]  /*f6c0*/  HADD2.F32 R66, -RZ, R66.H1_H1 ;  /* 0x30000042ff427230 */ /* 0x000fe40000004100 */
[----:B------:R-:W-:Y:S01]  /*f6d0*/  FMUL.FTZ R69, R57, R154 ;  /* 0x0000009a39457220 */ /* 0x000fe20000410000 */
[----:B------:R-:W-:Y:S01]  /*f6e0*/  HADD2.F32 R150, -RZ, R150.H1_H1 ;  /* 0x30000096ff967230 */ /* 0x000fe20000004100 */
[----:B------:R-:W-:Y:S01]  /*f6f0*/  F2FP.F16.E4M3.UNPACK_B R62, R48 ;  /* 0x00000030ff3e723e */ /* 0x000fe200020006ff */
[----:B------:R-:W-:Y:S01]  /*f700*/  FFMA.FTZ R71, R50, R68, -R71 ;  /* 0x0000004432477223 */ /* 0x000fe20000010847 */
[C---:B------:R-:W-:Y:S01]  /*f710*/  FMUL.FTZ R72, R66.reuse, R154 ;  /* 0x0000009a42487220 */ /* 0x040fe20000410000 */
[----:B------:R-:W-:Y:S01]  /*f720*/  F2FP.F16.E4M3.UNPACK_B R61, R54 ;  /* 0x00000036ff3d723e */ /* 0x000fe200020006ff */
[----:B------:R-:W-:Y:S01]  /*f730*/  FFMA.FTZ R69, R66, R150, R69 ;  /* 0x0000009642457223 */ /* 0x000fe20000010045 */
[----:B------:R-:W-:Y:S01]  /*f740*/  F2FP.F16.E4M3.UNPACK_B R66, R49 ;  /* 0x00000031ff42723e */ /* 0x000fe200020006ff */
[----:B------:R-:W-:Y:S01]  /*f750*/  FFMA.FTZ R50, R67, R68, R70 ;  /* 0x0000004443327223 */ /* 0x000fe20000010046 */
[----:B------:R-:W-:Y:S01]  /*f760*/  F2FP.SATFINITE.E4M3.F32.PACK_AB_MERGE_C R58, R64, R63, R60 ;  /* 0x0000003f403a723e */ /* 0x000fe2000480703c */
[----:B------:R-:W-:Y:S01]  /*f770*/  HADD2.F32 R67, -RZ, R62.H0_H0 ;  /* 0x2000003eff437230 */ /* 0x000fe20000004100 */
[----:B------:R-:W-:Y:S01]  /*f780*/  F2FP.SATFINITE.E4M3.F32.PACK_AB_MERGE_C R74, R75, R74, RZ ;  /* 0x0000004a4b4a723e */ /* 0x000fe200048070ff */
[----:B------:R-:W-:Y:S01]  /*f790*/  HADD2.F32 R63, -RZ, R66.H0_H0 ;  /* 0x20000042ff3f7230 */ /* 0x000fe20000004100 */
[----:B------:R-:W-:Y:S01]  /*f7a0*/  F2FP.F16.E4M3.UNPACK_B R64, R46 ;  /* 0x0000002eff40723e */ /* 0x000fe200020006ff */
[----:B------:R-:W-:Y:S01]  /*f7b0*/  HADD2.F32 R60, -RZ, R61.H0_H0 ;  /* 0x2000003dff3c7230 */ /* 0x000fe20000004100 */
[----:B------:R-:W-:Y:S01]  /*f7c0*/  F2FP.SATFINITE.E4M3.F32.PACK_AB_MERGE_C R50, R69, R50, R74 ;  /* 0x000000324532723e */ /* 0x000fe2000480704a */
[----:B------:R-:W-:Y:S01]  /*f7d0*/  FFMA.FTZ R72, R57, R150, -R72 ;  /* 0x0000009639487223 */ /* 0x000fe20000010848 */
[----:B------:R-:W-:Y:S01]  /*f7e0*/  FMUL.FTZ R69, R63, R67 ;  /* 0x000000433f457220 */ /* 0x000fe20000410000 */
[----:B------:R-:W-:-:S02]  /*f7f0*/  HADD2.F32 R65, -RZ, R64.H0_H0 ;  /* 0x20000040ff417230 */ /* 0x000fc40000004100 */
[C---:B------:R-:W-:Y:S01]  /*f800*/  FMUL.FTZ R68, R60.reuse, R67 ;  /* 0x000000433c447220 */ /* 0x040fe20000410000 */
[----:B------:R-:W-:Y:S01]  /*f810*/  HADD2.F32 R67, -RZ, R62.H1_H1 ;  /* 0x3000003eff437230 */ /* 0x000fe20000004100 */
[----:B------:R-:W-:Y:S01]  /*f820*/  F2FP.SATFINITE.E4M3.F32.PACK_AB_MERGE_C R57, R73, R76, RZ ;  /* 0x0000004c4939723e */ /* 0x000fe200048070ff */
[----:B------:R-:W-:Y:S02]  /*f830*/  HADD2.F32 R66, -RZ, R66.H1_H1 ;  /* 0x30000042ff427230 */ /* 0x000fe40000004100 */
[----:B------:R-:W-:Y:S01]  /*f840*/  FFMA.FTZ R60, R60, R65, -R69 ;  /* 0x000000413c3c7223 */ /* 0x000fe20000010845 */
[----:B------:R-:W-:Y:S01]  /*f850*/  HADD2.F32 R62, -RZ, R61.H1_H1 ;  /* 0x3000003dff3e7230 */ /* 0x000fe20000004100 */
[----:B------:R-:W-:Y:S01]  /*f860*/  F2FP.SATFINITE.E4M3.F32.PACK_AB_MERGE_C R57, R72, R71, R57 ;  /* 0x000000474839723e */ /* 0x000fe20004807039 */
[----:B------:R-:W-:Y:S01]  /*f870*/  FFMA.FTZ R61, R63, R65, R68 ;  /* 0x000000413f3d7223 */ /* 0x000fe20000010044 */
[----:B------:R-:W-:Y:S02]  /*f880*/  HADD2.F32 R65, -RZ, R64.H1_H1 ;  /* 0x30000040ff417230 */ /* 0x000fe40000004100 */
[-C--:B------:R-:W-:Y:S01]  /*f890*/  FMUL.FTZ R69, R66, R67.reuse ;  /* 0x0000004342457220 */ /* 0x080fe20000410000 */
[----:B------:R-:W-:Y:S01]  /*f8a0*/  FMUL.FTZ R71, R62, R67 ;  /* 0x000000433e477220 */ /* 0x000fe20000410000 */
[----:B------:R-:W-:-:S02]  /*f8b0*/  F2FP.F16.E4M3.UNPACK_B R63, R49.H1 ;  /* 0x00000031ff3f723e */ /* 0x000fc400030006ff */
[----:B------:R-:W-:Y:S01]  /*f8c0*/  F2FP.F16.E4M3.UNPACK_B R67, R48.H1 ;  /* 0x00000030ff43723e */ /* 0x000fe200030006ff */
[-C--:B------:R-:W-:Y:S01]  /*f8d0*/  FFMA.FTZ R49, R62, R65.reuse, -R69 ;  /* 0x000000413e317223 */ /* 0x080fe20000010845 */
[----:B------:R-:W-:Y:S01]  /*f8e0*/  F2FP.F16.E4M3.UNPACK_B R54, R54.H1 ;  /* 0x00000036ff36723e */ /* 0x000fe200030006ff */
[----:B------:R-:W-:Y:S01]  /*f8f0*/  HADD2.F32 R64, -RZ, R63.H0_H0 ;  /* 0x2000003fff407230 */ /* 0x000fe20000004100 */
[----:B------:R-:W-:Y:S01]  /*f900*/  F2FP.F16.E4M3.UNPACK_B R46, R46.H1 ;  /* 0x0000002eff2e723e */ /* 0x000fe200030006ff */
[----:B------:R-:W-:Y:S02]  /*f910*/  HADD2.F32 R69, -RZ, R67.H0_H0 ;  /* 0x20000043ff457230 */ /* 0x000fe40000004100 */
[----:B------:R-:W-:Y:S01]  /*f920*/  FFMA.FTZ R48, R66, R65, R71 ;  /* 0x0000004142307223 */ /* 0x000fe20000010047 */
[----:B------:R-:W-:Y:S01]  /*f930*/  HADD2.F32 R62, -RZ, R54.H0_H0 ;  /* 0x20000036ff3e7230 */ /* 0x000fe20000004100 */
[----:B------:R-:W-:Y:S01]  /*f940*/  F2FP.F16.E4M3.UNPACK_B R68, R45 ;  /* 0x0000002dff44723e */ /* 0x000fe200020006ff */
        /* <DEDUP_REMOVED lines=13> */
[-C--:B------:R-:W-:Y:S01]  /*fa20*/  FFMA.FTZ R74, R63, R66.reuse, R64 ;  /* 0x000000423f4a7223 */ /* 0x080fe20000010040 */
[-C--:B------:R-:W-:Y:S01]  /*fa30*/  F2FP.F16.E4M3.UNPACK_B R63, R51.reuse.H1 ;  /* 0x00000033ff3f723e */ /* 0x080fe200030006ff */
[----:B------:R-:W-:Y:S01]  /*fa40*/  HADD2.F32 R71, -RZ, R69.H0_H0 ;  /* 0x20000045ff477230 */ /* 0x000fe20000004100 */
[----:B------:R-:W-:Y:S01]  /*fa50*/  F2FP.F16.E4M3.UNPACK_B R62, R51 ;  /* 0x00000033ff3e723e */ /* 0x000fe200020006ff */
[----:B------:R-:W-:Y:S01]  /*fa60*/  FFMA.FTZ R75, R54, R66, -R75 ;  /* 0x00000042364b7223 */ /* 0x000fe2000001084b */
[----:B------:R-:W-:Y:S01]  /*fa70*/  F2FP.F16.E4M3.UNPACK_B R47, R47.H1 ;  /* 0x0000002fff2f723e */ /* 0x000fe200030006ff */
[----:B------:R-:W-:Y:S01]  /*fa80*/  HADD2.F32 R70, -RZ, R68.H0_H0 ;  /* 0x20000044ff467230 */ /* 0x000fe20000004100 */
[-C--:B------:R-:W-:Y:S01]  /*fa90*/  F2FP.F16.E4M3.UNPACK_B R45, R44.reuse ;  /* 0x0000002cff2d723e */ /* 0x080fe200020006ff */
[----:B------:R-:W-:Y:S01]  /*faa0*/  HADD2.F32 R64, -RZ, R62.H0_H0 ;  /* 0x2000003eff407230 */ /* 0x000fe20000004100 */
[----:B------:R-:W-:Y:S01]  /*fab0*/  F2FP.F16.E4M3.UNPACK_B R65, R44.H1 ;  /* 0x0000002cff41723e */ /* 0x000fe200030006ff */
[----:B------:R-:W-:Y:S01]  /*fac0*/  HADD2.F32 R44, -RZ, R63.H0_H0 ;  /* 0x2000003fff2c7230 */ /* 0x000fe20000004100 */
[----:B------:R-:W-:Y:S01]  /*fad0*/  F2FP.SATFINITE.E4M3.F32.PACK_AB_MERGE_C R72, R75, R72, RZ ;  /* 0x000000484b48723e */ /* 0x000fe200048070ff */
[----:B------:R-:W-:-:S02]  /*fae0*/  HADD2.F32 R54, -RZ, R47.H0_H0 ;  /* 0x2000002fff367230 */ /* 0x000fc40000004100 */
[----:B------:R-:W-:Y:S01]  /*faf0*/  FMUL.FTZ R76, R64, R70 ;  /* 0x00000046404c7220 */ /* 0x000fe20000410000 */
[----:B------:R-:W-:Y:S02]  /*fb00*/  HADD2.F32 R67, -RZ, R65.H0_H0 ;  /* 0x20000041ff437230 */ /* 0x000fe40000004100 */
[-C--:B------:R-:W-:Y:S01]  /*fb10*/  FMUL.FTZ R79, R44, R71.reuse ;  /* 0x000000472c4f7220 */ /* 0x080fe20000410000 */
[----:B------:R-:W-:Y:S02]  /*fb20*/  HADD2.F32 R51, -RZ, R46.H0_H0 ;  /* 0x2000002eff337230 */ /* 0x000fe40000004100 */
[C---:B------:R-:W-:Y:S01]  /*fb30*/  FMUL.FTZ R71, R54.reuse, R71 ;  /* 0x0000004736477220 */ /* 0x040fe20000410000 */
[----:B------:R-:W-:Y:S02]  /*fb40*/  HADD2.F32 R66, -RZ, R45.H0_H0 ;  /* 0x2000002dff427230 */ /* 0x000fe40000004100 */
[----:B------:R-:W-:Y:S01]  /*fb50*/  FFMA.FTZ R79, R54, R67, -R79 ;  /* 0x00000043364f7223 */ /* 0x000fe2000001084f */
[----:B------:R-:W-:-:S02]  /*fb60*/  HADD2.F32 R63, -RZ, R63.H1_H1 ;  /* 0x3000003fff3f7230 */ /* 0x000fc40000004100 */
[C---:B------:R-:W-:Y:S01]  /*fb70*/  FMUL.FTZ R77, R51.reuse, R70 ;  /* 0x00000046334d7220 */ /* 0x040fe20000410000 */
[----:B------:R-:W-:Y:S02]  /*fb80*/  HADD2.F32 R54, -RZ, R69.H1_H1 ;  /* 0x30000045ff367230 */ /* 0x000fe40000004100 */
[-C--:B------:R-:W-:Y:S01]  /*fb90*/  FFMA.FTZ R76, R51, R66.reuse, -R76 ;  /* 0x00000042334c7223 */ /* 0x080fe2000001084c */
[----:B------:R-:W-:Y:S02]  /*fba0*/  HADD2.F32 R47, -RZ, R47.H1_H1 ;  /* 0x3000002fff2f7230 */ /* 0x000fe40000004100 */
[----:B------:R-:W-:Y:S01]  /*fbb0*/  FFMA.FTZ R77, R64, R66, R77 ;  /* 0x00000042404d7223 */ /* 0x000fe2000001004d */
[----:B------:R-:W-:Y:S01]  /*fbc0*/  FFMA.FTZ R71, R44, R67, R71 ;  /* 0x000000432c477223 */ /* 0x000fe20000010047 */
[----:B------:R-:W-:Y:S02]  /*fbd0*/  HADD2.F32 R62, -RZ, R62.H1_H1 ;  /* 0x3000003eff3e7230 */ /* 0x000fe40000004100 */
[----:B------:R-:W-:Y:S01]  /*fbe0*/  FMUL.FTZ R64, R63, R54 ;  /* 0x000000363f407220 */ /* 0x000fe20000410000 */
[----:B------:R-:W-:-:S02]  /*fbf0*/  HADD2.F32 R51, -RZ, R68.H1_H1 ;  /* 0x30000044ff337230 */ /* 0x000fc40000004100 */
[C---:B------:R-:W-:Y:S01]  /*fc00*/  FMUL.FTZ R54, R47.reuse, R54 ;  /* 0x000000362f367220 */ /* 0x040fe20000410000 */
[----:B------:R-:W-:Y:S01]  /*fc10*/  HADD2.F32 R46, -RZ, R46.H1_H1 ;  /* 0x3000002eff2e7230 */ /* 0x000fe20000004100 */
[----:B------:R-:W-:Y:S01]  /*fc20*/  F2FP.SATFINITE.E4M3.F32.PACK_AB_MERGE_C R73, R74, R73, RZ ;  /* 0x000000494a49723e */ /* 0x000fe200048070ff */
[----:B------:R-:W-:Y:S02]  /*fc30*/  HADD2.F32 R44, -RZ, R65.H1_H1 ;  /* 0x30000041ff2c7230 */ /* 0x000fe40000004100 */
[-C--:B------:R-:W-:Y:S01]  /*fc40*/  FMUL.FTZ R65, R62, R51.reuse ;  /* 0x000000333e417220 */ /* 0x080fe20000410000 */
[----:B------:R-:W-:Y:S02]  /*fc50*/  HADD2.F32 R45, -RZ, R45.H1_H1 ;  /* 0x3000002dff2d7230 */ /* 0x000fe40000004100 */
[C---:B------:R-:W-:Y:S01]  /*fc60*/  FMUL.FTZ R51, R46.reuse, R51 ;  /* 0x000000332e337220 */ /* 0x040fe20000410000 */
[-C--:B------:R-:W-:Y:S01]  /*fc70*/  FFMA.FTZ R64, R47, R44.reuse, -R64 ;  /* 0x0000002c2f407223 */ /* 0x080fe20000010840 */
[----:B------:R-:W-:Y:S01]  /*fc80*/  FFMA.FTZ R54, R63, R44, R54 ;  /* 0x0000002c3f367223 */ /* 0x000fe20000010036 */
[-C--:B------:R-:W-:Y:S01]  /*fc90*/  FFMA.FTZ R65, R46, R45.reuse, -R65 ;  /* 0x0000002d2e417223 */ /* 0x080fe20000010841 */
[----:B------:R-:W-:Y:S01]  /*fca0*/  FFMA.FTZ R62, R62, R45, R51 ;  /* 0x0000002d3e3e7223 */ /* 0x000fe20000010033 */
[----:B------:R-:W-:Y:S01]  /*fcb0*/  F2FP.SATFINITE.E4M3.F32.PACK_AB_MERGE_C R45, R49, R60, R72 ;  /* 0x0000003c312d723e */ /* 0x000fe20004807048 */
[----:B------:R-:W-:Y:S01]  /*fcc0*/  IMAD.MOV.U32 R44, RZ, RZ, R59 ;  /* 0x000000ffff2c7224 */ /* 0x000fe200078e003b */
[----:B------:R-:W-:Y:S01]  /*fcd0*/  F2FP.SATFINITE.E4M3.F32.PACK_AB_MERGE_C R64, R64, R79, RZ ;  /* 0x0000004f4040723e */ /* 0x000fe200048070ff */
[----:B------:R-:W-:Y:S01]  /*fce0*/  IMAD.MOV.U32 R46, RZ, RZ, R57 ;  /* 0x000000ffff2e7224 */ /* 0x000fe200078e0039 */
[----:B------:R-:W-:-:S02]  /*fcf0*/  F2FP.SATFINITE.E4M3.F32.PACK_AB_MERGE_C R54, R54, R71, RZ ;  /* 0x000000473636723e */ /* 0x000fc400048070ff */
[----:B------:R-:W-:Y:S01]  /*fd00*/  F2FP.SATFINITE.E4M3.F32.PACK_AB_MERGE_C R49, R48, R61, R73 ;  /* 0x0000003d3031723e */ /* 0x000fe20004807049 */
[----:B------:R-:W-:Y:S01]  /*fd10*/  IMAD.MOV.U32 R48, RZ, RZ, R58 ;  /* 0x000000ffff307224 */ /* 0x000fe200078e003a */
[----:B------:R-:W-:Y:S02]  /*fd20*/  F2FP.SATFINITE.E4M3.F32.PACK_AB_MERGE_C R47, R65, R76, R64 ;  /* 0x0000004c412f723e */ /* 0x000fe40004807040 */
[----:B------:R-:W-:-:S07]  /*fd30*/  F2FP.SATFINITE.E4M3.F32.PACK_AB_MERGE_C R51, R62, R77, R54 ;  /* 0x0000004d3e33723e */ /* 0x000fce0004807036 */
.L_x_3558:
[----:B------:R-:W-:Y:S05]  /*fd40*/  BSYNC B1 ;  /* 0x0000000000017941 */ /* 0x000fea0003800000 */
.L_x_3557:
[----:B-1----:R1:W-:Y:S01]  /*fd50*/  STG.E.128 desc[UR54][R52.64], R44 ;  /* 0x0000002c34007986 */ /* 0x0023e2000c101d36 */
[----:B------:R-:W-:-:S13]  /*fd60*/  ISETP.GE.AND P3, PT, R55, R156, PT ;  /* 0x0000009c3700720c */ /* 0x000fda0003f66270 */
[----:B------:R-:W-:Y:S05]  /*fd70*/  @P3 BRA `(.L_x_3507) ;  /* 0x0000000000f83947 */ /* 0x000fea0003800000 */
[--C-:B-1----:R-:W-:Y:S02]  /*fd80*/  SHF.R.S32.HI R45, RZ, 0x1f, R55.reuse ;  /* 0x0000001fff2d7819 */ /* 0x102fe40000011437 */
[----:B------:R-:W-:-:S04]  /*fd90*/  IADD3 R55, P3, P4, R118, R136, R55 ;  /* 0x0000008876377210 */ /* 0x000fc80007c7e037 */
[----:B------:R-:W-:Y:S02]  /*fda0*/  IADD3.X R56, R4, R56, R45, P3, P4 ;  /* 0x0000003804387210 */ /* 0x000fe40001fe842d */
[----:B------:R-:W-:-:S05]  /*fdb0*/  IADD3 R124, P3, R55, R124, RZ ;  /* 0x0000007c377c7210 */ /* 0x000fca0007f7e0ff */
[----:B------:R-:W-:-:S05]  /*fdc0*/  IMAD.X R125, R56, 0x1, R125, P3 ;  /* 0x00000001387d7824 */ /* 0x000fca00018e067d */
[----:B---3--:R1:W-:Y:S01]  /*fdd0*/  STG.E.128 desc[UR54][R124.64], R48 ;  /* 0x000000307c007986 */ /* 0x0083e2000c101d36 */
[----:B------:R-:W-:Y:S05]  /*fde0*/  BRA `(.L_x_3507) ;  /* 0x0000000000dc7947 */ /* 0x000fea0003800000 */
.L_x_3474:
[----:B------:R-:W-:-:S06]  /*fdf0*/  UISETP.NE.AND UP0, UPT, UR53, 0x3, UPT ;  /* 0x000000033500788c */ /* 0x000fcc000bf05270 */
[----:B------:R-:W-:-:S13]  /*fe00*/  PLOP3.LUT P2, PT, PT, PT, UP0, 0x80, 0x0 ;  /* 0x000000000000781c */ /* 0x000fda0003f4f008 */
[----:B------:R-:W-:Y:S05]  /*fe10*/  @!P2 BRA `(.L_x_3559) ;  /* 0x000000000004a947 */ /* 0x000fea0003800000 */
[----:B------:R-:W-:Y:S01]  /*fe20*/  BPT.TRAP 0x1 ;  /* 0x000000040000795c */ /* 0x000fe20000300000 */
.L_x_3559:
[----:B------:R-:W-:Y:S01]  /*fe30*/  IMAD R43, R17, 0x8, R16 ;  /* 0x00000008112b7824 */ /* 0x000fe200078e0210 */
[----:B------:R-:W-:Y:S01]  /*fe40*/  SHF.L.U32 R100, R221, 0x1f, RZ ;  /* 0x0000001fdd647819 */ /* 0x000fe200000006ff */
[----:B------:R-:W-:Y:S01]  /*fe50*/  IMAD R42, R24, -0xa0, R2 ;  /* 0xffffff60182a7824 */ /* 0x000fe200078e0202 */
[----:B------:R-:W-:Y:S02]  /*fe60*/  BSSY B1, `(.L_x_3560) ;  /* 0x0000004000017945 */ /* 0x000fe40003800000 */
[----:B------:R-:W0:Y:S02]  /*fe70*/  SYNCS.PHASECHK.TRANS64.TRYWAIT P3, [R43+URZ+0x33490], R100 ;  /* 0x033490642b0075a7 */ /* 0x000e24000806017f */
[----:B------:R-:W-:Y:S01]  /*fe80*/  VIMNMX R42, R42, 0xa0, PT ;  /* 0x000000a02a2a7848 */ /* 0x000fe20003fe0100 */
[----:B0-----:R-:W-:Y:S06]  /*fe90*/  @!P3 BRA `(.L_x_3561) ;  /* 0x000001dc008cb947 */ /* 0x001fec0003800000 */
.L_x_3809:
[----:B------:R-:W-:Y:S05]  /*fea0*/  BSYNC B1 ;  /* 0x0000000000017941 */ /* 0x000fea0003800000 */
.L_x_3560:
[----:B------:R-:W-:Y:S01]  /*feb0*/  ISETP.GE.AND P3, PT, R220, R42, PT ;  /* 0x0000002adc00720c */ /* 0x000fe20003f66270 */
[----:B------:R-:W-:-:S12]  /*fec0*/  BSSY B1, `(.L_x_3562) ;  /* 0x0000014000017945 */ /* 0x000fd80003800000 */
[----:B------:R-:W-:Y:S05]  /*fed0*/  @P3 BRA `(.L_x_3563) ;  /* 0x0000000000483947 */ /* 0x000fea0003800000 */
[----:B------:R-:W-:-:S13]  /*fee0*/  ISETP.NE.AND P3, PT, R34, RZ, PT ;  /* 0x000000ff2200720c */ /* 0x000fda0003f65270 */
[----:B------:R-:W1:Y:S04]  /*fef0*/  @P3 LDS.128 R44, [R40+0x24200] ;  /* 0x02420000282c3984 */ /* 0x000e680000000c00 */
[----:B-1----:R-:W-:Y:S01]  /*ff00*/  @P3 STG.E.128 desc[UR54][R50.64], R44 ;  /* 0x0000002c32003986 */ /* 0x002fe2000c101d36 */
        /* <DEDUP_REMOVED lines=14> */
[----:B-1----:R1:W-:Y:S02]  /*fff0*/  @P3 STG.E.128 desc[UR54][R50.64+0xa0], R44 ;  /* 0x0000a02c32003986 */ /* 0x0023e4000c101d36 */
.L_x_3563:
[----:B------:R-:W-:Y:S05]  /*10000*/  BSYNC B1 ;  /* 0x0000000000017941 */ /* 0x000fea0003800000 */
.L_x_3562:
[----:B-1----:R-:W-:-:S05]  /*10010*/  VIADD R44, R220, 0x80 ;  /* 0x00000080dc2c7836 */ /* 0x002fca0000000000 */
[----:B------:R-:W-:-:S13]  /*10020*/  ISETP.GE.AND P3, PT, R44, R42, PT ;  /* 0x0000002a2c00720c */ /* 0x000fda0003f66270 */
        /* <DEDUP_REMOVED lines=19> */
.L_x_3507:
[----:B------:R-:W-:Y:S05]  /*10160*/  BSYNC B0 ;  /* 0x0000000000007941 */ /* 0x000fea0003800000 */
.L_x_3473:
        /* <DEDUP_REMOVED lines=17> */
.L_x_3565:
[----:B------:R-:W-:Y:S05]  /*10280*/  BSYNC B0 ;  /* 0x0000000000007941 */ /* 0x000fea0003800000 */
.L_x_3564:
[----:B------:R-:W1:Y:S01]  /*10290*/  SYNCS.PHASECHK.TRANS64.TRYWAIT P2, [R43+URZ+0x334b0], R100 ;  /* 0x0334b0642b0075a7 */ /* 0x000e62000804017f */
[----:B------:R-:W-:Y:S01]  /*102a0*/  ULDC UR37, c[0x0][0x2f4] ;  /* 0x0000bd0000257ab9 */ /* 0x000fe20000000800 */
[----:B------:R-:W-:Y:S01]  /*102b0*/  ULDC.64 UR40, c[0x0][0x328] ;  /* 0x0000ca0000287ab9 */ /* 0x000fe20000000a00 */
[----:B------:R-:W-:Y:S01]  /*102c0*/  ULDC.64 UR38, c[0x0][0x318] ;  /* 0x0000c60000267ab9 */ /* 0x000fe20000000a00 */
[----:B------:R-:W-:Y:S01]  /*102d0*/  BSSY B0, `(.L_x_3566) ;  /* 0x0000003000007945 */ /* 0x000fe20003800000 */
[----:B------:R-:W-:-:S03]  /*102e0*/  IMAD.WIDE R48, R24, 0xa0, R122 ;  /* 0x000000a018307825 */ /* 0x000fc600078e027a */
[----:B-1----:R-:W-:Y:S05]  /*102f0*/  @!P2 BRA `(.L_x_3567) ;  /* 0x000001d80088a947 */ /* 0x002fea0003800000 */
.L_x_3810:
[----:B------:R-:W-:Y:S05]  /*10300*/  BSYNC B0 ;  /* 0x0000000000007941 */ /* 0x000fea0003800000 */
.L_x_3566:
[----:B------:R-:W-:Y:S01]  /*10310*/  ISETP.GE.AND P2, PT, R220, R42, PT ;  /* 0x0000002adc00720c */ /* 0x000fe20003f46270 */
[----:B------:R-:W-:-:S12]  /*10320*/  BSSY B0, `(.L_x_3568) ;  /* 0x000001b000007945 */ /* 0x000fd80003800000 */
[----:B------:R-:W-:Y:S05]  /*10330*/  @P2 BRA `(.L_x_3569) ;  /* 0x0000000000642947 */ /* 0x000fea0003800000 */
[----:B------:R-:W-:Y:S01]  /*10340*/  MOV R45, R33 ;  /* 0x00000021002d7202 */ /* 0x000fe20000000f00 */
[----:B0-----:R-:W-:Y:S02]  /*10350*/  IMAD.MOV.U32 R44, RZ, RZ, R116 ;  /* 0x000000ffff2c7224 */ /* 0x001fe400078e0074 */
        /* <DEDUP_REMOVED lines=22> */
[----:B0-----:R2:W-:Y:S02]  /*104c0*/  @!P2 STG.E.128 desc[UR54][R50.64+0xa0], R44 ;  /* 0x0000a02c3200a986 */ /* 0x0015e4000c101d36 */
.L_x_3569:
[----:B------:R-:W-:Y:S05]  /*104d0*/  BSYNC B0 ;  /* 0x0000000000007941 */ /* 0x000fea0003800000 */
.L_x_3568:
[----:B0-2---:R-:W-:Y:S01]  /*104e0*/  VIADD R44, R220, 0x80 ;  /* 0x00000080dc2c7836 */ /* 0x005fe20000000000 */
        /* <DEDUP_REMOVED lines=30> */
.L_x_3571:
[----:B------:R-:W-:Y:S05]  /*106d0*/  BSYNC B0 ;  /* 0x0000000000007941 */ /* 0x000fea0003800000 */
.L_x_3570:
[----:B------:R-:W2:Y:S01]  /*106e0*/  LDL R40, [R1+0x8] ;  /* 0x0000080001287983 */ /* 0x000ea20000100800 */
[----:B------:R-:W-:Y:S02]  /*106f0*/  VIADD R17, R17, 0x1 ;  /* 0x0000000111117836 */ /* 0x000fe40000000000 */
[----:B-1----:R-:W-:Y:S01]  /*10700*/  @!P3 VIADD R43, R43, 0x334c0 ;  /* 0x000334c02b2bb836 */ /* 0x002fe20000000000 */
[----:B------:R-:W-:Y:S01]  /*10710*/  @!PT LDS RZ, [RZ] ;  /* 0x00000000fffff984 */ /* 0x000fe20000000800 */
[----:B------:R-:W-:Y:S01]  /*10720*/  @!PT LDS RZ, [RZ] ;  /* 0x00000000fffff984 */ /* 0x000fe20000000800 */
[----:B------:R-:W-:Y:S01]  /*10730*/  @!PT LDS RZ, [RZ] ;  /* 0x00000000fffff984 */ /* 0x000fe20000000800 */
[----:B------:R-:W-:Y:S01]  /*10740*/  @!PT LDS RZ, [RZ] ;  /* 0x00000000fffff984 */ /* 0x000fe20000000800 */
[----:B------:R1:W-:Y:S06]  /*10750*/  MEMBAR.ALL.CTA ;  /* 0x0000000000007992 */ /* 0x0003ec0000008000 */
[----:B-1----:R-:W1:Y:S02]  /*10760*/  FENCE.VIEW.ASYNC.S ;  /* 0x00000000000073c6 */ /* 0x002e640000000000 */
[----:B-1----:R1:W-:Y:S01]  /*10770*/  BAR.SYNC.DEFER_BLOCKING R163, 0x80 ;  /* 0x000200a30000751d */ /* 0x0023e20000010000 */
[----:B------:R-:W-:-:S02]  /*10780*/  ISETP.NE.AND P2, PT, R17, 0x2, PT ;  /* 0x000000021100780c */ /* 0x000fc40003f45270 */
[----:B------:R-:W-:Y:S02]  /*10790*/  @!P3 PRMT R43, RZ, 0x654, R43 ;  /* 0x00000654ff2bb816 */ /* 0x000fe4000000002b */
[----:B------:R-:W-:Y:S02]  /*107a0*/  SEL R17, R17, RZ, P2 ;  /* 0x000000ff11117207 */ /* 0x000fe40001000000 */
[----:B------:R1:W-:Y:S01]  /*107b0*/  @!P3 SYNCS.ARRIVE.TRANS64.RED.A1T0 RZ, [R43+URZ], RZ ;  /* 0x000000ff2bffb9a7 */ /* 0x0003e2000810043f */
[----:B--2---:R-:W-:Y:S02]  /*107c0*/  LOP3.LUT P4, RZ, R40, 0x2, RZ, 0xc0, !PT ;  /* 0x0000000228ff7812 */ /* 0x004fe4000788c0ff */
[----:B------:R-:W-:-:S04]  /*107d0*/  SEL R40, RZ, 0x1, P2 ;  /* 0x00000001ff287807 */ /* 0x000fc80001000000 */
[----:B------:R-:W-:-:S07]  /*107e0*/  LOP3.LUT R221, R221, R40, RZ, 0x3c, !PT ;  /* 0x00000028dddd7212 */ /* 0x000fce00078e3cff */
[----:B-1----:R-:W-:Y:S05]  /*107f0*/  @P4 BRA `(.L_x_3572) ;  /* 0xffffff2800084947 */ /* 0x002fea000383ffff */
[----:B------:R-:W1:Y:S01]  /*10800*/  S2R R41, SR_TID.X ;  /* 0x0000000000297919 */ /* 0x000e620000002100 */
[----:B------:R-:W-:Y:S02]  /*10810*/  PLOP3.LUT P0, PT, PT, PT, PT, 0x8, 0x0 ;  /* 0x000000000000781c */ /* 0x000fe40003f0e170 */
[----:B-1----:R-:W-:-:S04]  /*10820*/  SHF.R.U32.HI R41, RZ, 0x7, R41 ;  /* 0x00000007ff297819 */ /* 0x002fc80000011629 */
[----:B------:R-:W-:-:S13]  /*10830*/  ISETP.NE.AND P4, PT, R41, 0x1, PT ;  /* 0x000000012900780c */ /* 0x000fda0003f85270 */
[----:B------:R-:W-:Y:S06]  /*10840*/  @!P4 BAR.ARV 0x9, 0x100 ;  /* 0x024400000000cb1d */ /* 0x000fec0000002000 */
.L_x_3468:
[----:B------:R-:W-:Y:S05]  /*10850*/  @P0 BRA `(.L_x_3573) ;  /* 0x00000000000c0947 */ /* 0x000fea0003800000 */
[----:B------:R-:W1:Y:S01]  /*10860*/  FENCE.VIEW.ASYNC.G ;  /* 0x00000000000073c6 */ /* 0x000e620000000100 */
[----:B------:R-:W-:Y:S05]  /*10870*/  WARPSYNC.ALL ;  /* 0x0000000000007948 */ /* 0x000fea0003800000 */
[----:B-1----:R-:W-:Y:S06]  /*10880*/  BAR.ARV 0xc, 0x180 ;  /* 0x0306000000007b1d */ /* 0x002fec0000002000 */
.L_x_3573:
[----:B------:R-:W2:Y:S01]  /*10890*/  LDL R0, [R1+0x8] ;  /* 0x0000080001007983 */ /* 0x000ea20000100800 */
[----:B------:R-:W-:Y:S01]  /*108a0*/  ULDC.64 UR4, c[0x0][0x990] ;  /* 0x0002640000047ab9 */ /* 0x000fe20000000a00 */
[----:B------:R-:W-:Y:S02]  /*108b0*/  ULDC.64 UR6, c[0x0][0x998] ;  /* 0x0002660000067ab9 */ /* 0x000fe40000000a00 */
[----:B------:R-:W3:Y:S01]  /*108c0*/  LDL R2, [R1+0x14] ;  /* 0x0000140001027983 */ /* 0x000ee20000100800 */
[----:B------:R-:W-:Y:S02]  /*108d0*/  ISETP.NE.U32.AND P0, PT, RZ, UR4, PT ;  /* 0x00000004ff007c0c */ /* 0x000fe4000bf05070 */
[----:B------:R-:W-:Y:S02]  /*108e0*/  ISETP.NE.U32.AND P1, PT, RZ, UR6, PT ;  /* 0x00000006ff007c0c */ /* 0x000fe4000bf25070 */
[----:B------:R-:W-:Y:S02]  /*108f0*/  ISETP.NE.AND.EX P0, PT, RZ, UR5, PT, P0 ;  /* 0x00000005ff007c0c */ /* 0x000fe4000bf05300 */
[----:B------:R-:W-:-:S11]  /*10900*/  ISETP.NE.AND.EX P1, PT, RZ, UR7, PT, P1 ;  /* 0x00000007ff007c0c */ /* 0x000fd6000bf25310 */
[----:B0-----:R-:W3:Y:S08]  /*10910*/  @P0 LDC.64 R6, c[0x0][0x9a8] ;  /* 0x00026a00ff060b82 */ /* 0x001ef00000000a00 */
[----:B------:R-:W0:Y:S08]  /*10920*/  @P1 LDC.64 R8, c[0x0][0x9b8] ;  /* 0x00026e00ff081b82 */ /* 0x000e300000000a00 */
[----:B------:R-:W1:Y:S08]  /*10930*/  @P0 LDC.64 R10, c[0x0][0x9b0] ;  /* 0x00026c00ff0a0b82 */ /* 0x000e700000000a00 */
[----:B------:R-:W4:Y:S01]  /*10940*/  @P1 LDC.64 R12, c[0x0][0x9c0] ;  /* 0x00027000ff0c1b82 */ /* 0x000f220000000a00 */
[----:B0-----:R-:W-:Y:S01]  /*10950*/  @P1 IMAD.WIDE.U32 R4, R237, R8, RZ ;  /* 0x00000008ed041225 */ /* 0x001fe200078e00ff */
[----:B--2---:R-:W-:-:S03]  /*10960*/  LOP3.LUT P4, RZ, R0, 0x8, RZ, 0xc0, !PT ;  /* 0x0000000800ff7812 */ /* 0x004fc6000788c0ff */
[C---:B---3--:R-:W-:Y:S02]  /*10970*/  @P0 IMAD R0, R2.reuse, R6, RZ ;  /* 0x0000000602000224 */ /* 0x048fe400078e02ff */
[----:B------:R-:W-:Y:S02]  /*10980*/  @P1 IMAD R2, R2, R8, RZ ;  /* 0x0000000802021224 */ /* 0x000fe400078e02ff */
[C---:B------:R-:W-:Y:S01]  /*10990*/  @P0 IMAD R7, R237.reuse, R7, R0 ;  /* 0x00000007ed070224 */ /* 0x040fe200078e0200 */
[----:B------:R-:W-:Y:S01]  /*109a0*/  MOV R0, 0x3f800000 ;  /* 0x3f80000000007802 */ /* 0x000fe20000000f00 */
[C---:B------:R-:W-:Y:S02]  /*109b0*/  @P1 IMAD R9, R237.reuse, R9, R2 ;  /* 0x00000009ed091224 */ /* 0x040fe400078e0202 */
[----:B------:R-:W-:-:S04]  /*109c0*/  @P0 IMAD.WIDE.U32 R2, R237, R6, RZ ;  /* 0x00000006ed020225 */ /* 0x000fc800078e00ff */
[----:B------:R-:W-:Y:S02]  /*109d0*/  @P0 IMAD.IADD R3, R3, 0x1, R7 ;  /* 0x0000000103030824 */ /* 0x000fe400078e0207 */
[----:B------:R-:W-:Y:S02]  /*109e0*/  @P1 IMAD.IADD R5, R5, 0x1, R9 ;  /* 0x0000000105051824 */ /* 0x000fe400078e0209 */
[----:B-1----:R-:W-:-:S04]  /*109f0*/  @P0 IMAD.WIDE.U32 R2, R235, R10, R2 ;  /* 0x0000000aeb020225 */ /* 0x002fc800078e0002 */
[C---:B----4-:R-:W-:Y:S01]  /*10a00*/  @P1 IMAD.WIDE.U32 R6, R235.reuse, R12, R4 ;  /* 0x0000000ceb061225 */ /* 0x050fe200078e0004 */
[----:B------:R-:W-:Y:S01]  /*10a10*/  @P0 LEA R4, P2, R2, UR4, 0x2 ;  /* 0x0000000402040c11 */ /* 0x000fe2000f8410ff */
[----:B------:R-:W-:Y:S02]  /*10a20*/  ULDC UR4, c[0x0][0x988] ;  /* 0x0002620000047ab9 */ /* 0x000fe40000000800 */
[C---:B------:R-:W-:Y:S01]  /*10a30*/  @P0 IMAD R5, R235.reuse, R11, R3 ;  /* 0x0000000beb050224 */ /* 0x040fe200078e0203 */
[----:B------:R-:W-:Y:S01]  /*10a40*/  @P1 LEA R8, P3, R6, UR6, 0x2 ;  /* 0x0000000606081c11 */ /* 0x000fe2000f8610ff */
[----:B------:R-:W-:-:S03]  /*10a50*/  @P1 IMAD R3, R235, R13, R7 ;  /* 0x0000000deb031224 */ /* 0x000fc600078e0207 */
[----:B------:R-:W-:Y:S02]  /*10a60*/  @P0 LEA.HI.X R5, R2, UR5, R5, 0x2, P2 ;  /* 0x0000000502050c11 */ /* 0x000fe400090f1405 */
[----:B------:R-:W-:Y:S01]  /*10a70*/  @P1 LEA.HI.X R9, R6, UR7, R3, 0x2, P3 ;  /* 0x0000000706091c11 */ /* 0x000fe200098f1403 */
[----:B------:R-:W-:-:S04]  /*10a80*/  IMAD.MOV.U32 R3, RZ, RZ, 0x3f800000 ;  /* 0x3f800000ff037424 */ /* 0x000fc800078e00ff */
        /* <DEDUP_REMOVED lines=37> */
.L_x_3575:
[----:B------:R-:W-:Y:S05]  /*10ce0*/  BSYNC B0 ;  /* 0x0000000000007941 */ /* 0x000fea0003800000 */
.L_x_3574:
[----:B------:R-:W2:Y:S01]  /*10cf0*/  LDL R0, [R1+0x24] ;  /* 0x0000240001007983 */ /* 0x000ea20000100800 */
[----:B------:R-:W-:Y:S01]  /*10d00*/  PLOP3.LUT P0, PT, PT, PT, PT, 0x80, 0x0 ;  /* 0x000000000000781c */ /* 0x000fe20003f0f070 */
[----:B------:R-:W-:Y:S01]  /*10d10*/  IMAD.MOV.U32 R64, RZ, RZ, RZ ;  /* 0x000000ffff407224 */ /* 0x000fe200078e00ff */
[----:B------:R-:W-:Y:S02]  /*10d20*/  CS2R R120, SRZ ;  /* 0x0000000000787805 */ /* 0x000fe4000001ff00 */
[----:B------:R-:W-:Y:S02]  /*10d30*/  CS2R R142, SRZ ;  /* 0x00000000008e7805 */ /* 0x000fe4000001ff00 */
[----:B------:R-:W-:Y:S02]  /*10d40*/  CS2R R44, SRZ ;  /* 0x00000000002c7805 */ /* 0x000fe4000001ff00 */
[----:B------:R-:W-:Y:S02]  /*10d50*/  CS2R R136, SRZ ;  /* 0x0000000000887805 */ /* 0x000fe4000001ff00 */
        /* <DEDUP_REMOVED lines=47> */
[----:B--2---:R-:W-:Y:S02]  /*11050*/  IMAD R233, R0, R3, RZ ;  /* 0x0000000300e97224 */ /* 0x004fe400078e02ff */
[----:B------:R-:W-:-:S03]  /*11060*/  IMAD.MOV.U32 R0, RZ, RZ, RZ ;  /* 0x000000ffff007224 */ /* 0x000fc600078e00ff */
[----:B------:R-:W-:-:S04]  /*11070*/  VIADDMNMX R148, R233, R3, R148, PT ;  /* 0x00000003e9947246 */ /* 0x000fc80003800194 */
[----:B------:R-:W-:-:S13]  /*11080*/  ISETP.GT.AND P1, PT, R148, R233, PT ;  /* 0x000000e99400720c */ /* 0x000fda0003f24270 */
[----:B------:R-:W-:Y:S05]  /*11090*/  @!P1 BRA `(.L_x_3576) ;  /* 0x000000ec00549947 */ /* 0x000fea0003800000 */
        /* <DEDUP_REMOVED lines=8> */
.L_x_3813:
[----:B------:R-:W-:Y:S01]  /*11120*/  ULOP3.LUT UP0, URZ, UR52, 0x9f, URZ, 0xc0, !UPT ;  /* 0x0000009f343f7892 */ /* 0x000fe2000f80c03f */
[----:B-1----:R-:W-:-:S04]  /*11130*/  LEA.HI R0, R234, R234, RZ, 0x1 ;  /* 0x000000eaea007211 */ /* 0x002fc800078f08ff */
[----:B------:R-:W-:Y:S02]  /*11140*/  LOP3.LUT R3, R0, 0x3e, RZ, 0xc0, !PT ;  /* 0x0000003e00037812 */ /* 0x000fe400078ec0ff */
[----:B------:R-:W-:Y:S02]  /*11150*/  PLOP3.LUT P0, PT, PT, PT, UP0, 0x80, 0x0 ;  /* 0x000000000000781c */ /* 0x000fe40003f0f008 */
[----:B------:R-:W-:-:S04]  /*11160*/  IADD3 R3, R234, -R3, RZ ;  /* 0x80000003ea037210 */ /* 0x000fc80007ffe0ff */
[----:B------:R-:W-:-:S04]  /*11170*/  LEA R3, R3, UR52, 0xc ;  /* 0x0000003403037c11 */ /* 0x000fc8000f8e60ff */
[----:B------:R-:W-:-:S04]  /*11180*/  SHF.R.U32.HI R3, RZ, 0x4, R3 ;  /* 0x00000004ff037819 */ /* 0x000fc80000011603 */
[----:B------:R-:W-:Y:S01]  /*11190*/  LOP3.LUT R44, R3, 0x3fff, RZ, 0xc0, !PT ;  /* 0x00003fff032c7812 */ /* 0x000fe200078ec0ff */
[----:B------:R-:W-:Y:S06]  /*111a0*/  @!P0 BRA `(.L_x_3578) ;  /* 0x0000000000408947 */ /* 0x000fec0003800000 */
[----:B------:R-:W-:Y:S01]  /*111b0*/  MOV R0, 0x0 ;  /* 0x0000000000007802 */ /* 0x000fe20000000f00 */
[----:B------:R-:W-:Y:S01]  /*111c0*/  ULDC.64 UR4, c[0x4][0x198] ;  /* 0x0100660000047ab9 */ /* 0x000fe20000000a00 */
[----:B------:R-:W-:Y:S01]  /*111d0*/  ULDC.64 UR6, c[0x4][0x1a0] ;  /* 0x0100680000067ab9 */ /* 0x000fe20000000a00 */
[----:B------:R-:W-:Y:S01]  /*111e0*/  IMAD.U32 R4, RZ, RZ, UR4 ;  /* 0x00000004ff047e24 */ /* 0x000fe2000f8e00ff */
[----:B------:R1:W2:Y:S01]  /*111f0*/  LDC.64 R14, c[0x4][R0] ;  /* 0x01000000000e7b82 */ /* 0x0002a20000000a00 */
        /* <DEDUP_REMOVED lines=8> */
[----:B01----:R-:W-:-:S07]  /*11280*/  IMAD.MOV.U32 R13, RZ, RZ, RZ ;  /* 0x000000ffff0d7224 */ /* 0x003fce00078e00ff */
[----:B------:R-:W-:-:S07]  /*11290*/  LEPC R20, `(.L_x_3578) ;  /* 0x000000001014794e */ /* 0x000fce0000000000 */
[----:B--2--5:R-:W-:Y:S05]  /*112a0*/  CALL.ABS.NOINC R14 ;  /* 0x000000000e007343 */ /* 0x024fea0003c00000 */
.L_x_3578:
        /* <DEDUP_REMOVED lines=13> */
.L_x_3582:
[----:B--2---:R2:W3:Y:S02]  /*11380*/  SYNCS.PHASECHK.TRANS64.TRYWAIT P0, [R16+URZ+0x33400], R3 ;  /* 0x03340003100075a7 */ /* 0x0044e4000800017f */
[----:B---3--:R-:W-:Y:S05]  /*11390*/  @!P0 NANOSLEEP.SYNCS 0x989680 ;  /* 0x009896800000895d */ /* 0x008fea0003900000 */
[----:B------:R-:W3:Y:S02]  /*113a0*/  @!P0 SYNCS.PHASECHK.TRANS64 P0, [R16+URZ+0x33400], R3 ;  /* 0x03340003100085a7 */ /* 0x000ee4000800007f */
[----:B---3--:R-:W-:Y:S05]  /*113b0*/  @!P0 BRA `(.L_x_3582) ;  /* 0xfffffffc00f08947 */ /* 0x008fea000383ffff */
.L_x_3581:
[----:B------:R-:W-:Y:S05]  /*113c0*/  BSYNC B0 ;  /* 0x0000000000007941 */ /* 0x000fea0003800000 */
.L_x_3580:
[----:B------:R-:W-:Y:S05]  /*113d0*/  BRA `(.L_x_3583) ;  /* 0x0000006c00747947 */ /* 0x000fea0003800000 */
.L_x_3579:
[----:B------:R-:W1:Y:S01]  /*113e0*/  LDC.64 R24, c[0x0][0x3e8] ;  /* 0x0000fa00ff187b82 */ /* 0x000e620000000a00 */
[----:B------:R-:W-:Y:S01]  /*113f0*/  ULOP3.LUT UP0, URZ, UR52, 0x1bf, URZ, 0xc0, !UPT ;  /* 0x000001bf343f7892 */ /* 0x000fe2000f80c03f */
[----:B-----5:R-:W-:Y:S01]  /*11400*/  SHF.R.S32.HI R0, RZ, 0x1f, R146 ;  /* 0x0000001fff007819 */ /* 0x020fe20000011492 */
[----:B------:R-:W-:Y:S01]  /*11410*/  ULDC.64 UR4, c[0x0][0x3f8] ;  /* 0x0000fe0000047ab9 */ /* 0x000fe20000000a00 */
[----:B------:R-:W-:-:S03]  /*11420*/  ULDC.64 UR6, c[0x0][0x408] ;  /* 0x0001020000067ab9 */ /* 0x000fc60000000a00 */
[----:B------:R-:W-:Y:S01]  /*11430*/  PLOP3.LUT P0, PT, PT, PT, UP0, 0x80, 0x0 ;  /* 0x000000000000781c */ /* 0x000fe20003f0f008 */
[----:B------:R-:W2:Y:S01]  /*11440*/  LDC.64 R4, c[0x0][0x400] ;  /* 0x00010000ff047b82 */ /* 0x000ea20000000a00 */
[C---:B------:R-:W-:Y:S02]  /*11450*/  IMAD R3, R0.reuse, UR4, RZ ;  /* 0x0000000400037c24 */ /* 0x040fe4000f8e02ff */
[----:B------:R-:W-:Y:S02]  /*11460*/  IMAD R7, R0, UR6, RZ ;  /* 0x0000000600077c24 */ /* 0x000fe4000f8e02ff */
[C---:B------:R-:W-:Y:S02]  /*11470*/  IMAD R3, R146.reuse, UR5, R3 ;  /* 0x0000000592037c24 */ /* 0x040fe4000f8e0203 */
[C---:B------:R-:W-:Y:S02]  /*11480*/  IMAD R7, R146.reuse, UR7, R7 ;  /* 0x0000000792077c24 */ /* 0x040fe4000f8e0207 */
[----:B-1----:R-:W-:-:S04]  /*11490*/  IMAD.WIDE.U32 R24, R146, UR4, R24 ;  /* 0x0000000492187c25 */ /* 0x002fc8000f8e0018 */
[----:B------:R-:W-:Y:S02]  /*114a0*/  IMAD.IADD R26, R3, 0x1, R25 ;  /* 0x00000001031a7824 */ /* 0x000fe400078e0219 */
[----:B--2---:R-:W-:-:S04]  /*114b0*/  IMAD.WIDE.U32 R146, R146, UR6, R4 ;  /* 0x0000000692927c25 */ /* 0x004fc8000f8e0004 */
[----:B------:R-:W-:Y:S01]  /*114c0*/  IMAD.IADD R27, R7, 0x1, R147 ;  /* 0x00000001071b7824 */ /* 0x000fe200078e0293 */
        /* <DEDUP_REMOVED lines=9> */
[----:B------:R-:W-:Y:S01]  /*11560*/  MOV R12, 0x1 ;  /* 0x00000001000c7802 */ /* 0x000fe20000000f00 */
[----:B------:R-:W-:Y:S02]  /*11570*/  IMAD.U32 R7, RZ, RZ, UR7 ;  /* 0x00000007ff077e24 */ /* 0x000fe4000f8e00ff */
[----:B------:R-:W-:-:S02]  /*11580*/  IMAD.U32 R10, RZ, RZ, UR4 ;  /* 0x00000004ff0a7e24 */ /* 0x000fc4000f8e00ff */
[----:B------:R-:W-:Y:S02]  /*11590*/  IMAD.U32 R11, RZ, RZ, UR5 ;  /* 0x00000005ff0b7e24 */ /* 0x000fe4000f8e00ff */
[----:B------:R-:W-:Y:S02]  /*115a0*/  IMAD.MOV.U32 R8, RZ, RZ, 0x70 ;  /* 0x00000070ff087424 */ /* 0x000fe400078e00ff */
[----:B01----:R-:W-:-:S07]  /*115b0*/  IMAD.MOV.U32 R13, RZ, RZ, RZ ;  /* 0x000000ffff0d7224 */ /* 0x003fce00078e00ff */
[----:B------:R-:W-:-:S07]  /*115c0*/  LEPC R20, `(.L_x_3584) ;  /* 0x000000001014794e */ /* 0x000fce0000000000 */
[----:B--2---:R-:W-:Y:S05]  /*115d0*/  CALL.ABS.NOINC R14 ;  /* 0x000000000e007343 */ /* 0x004fea0003c00000 */
.L_x_3584:
[----:B------:R-:W-:Y:S01]  /*115e0*/  ULDC.U8 UR4, c[0x0][0x410] ;  /* 0x0001040000047ab9 */ /* 0x000fe20000000000 */
[----:B------:R-:W-:Y:S01]  /*115f0*/  BSSY B0, `(.L_x_3585) ;  /* 0x00006b3000007945 */ /* 0x000fe20003800000 */
[----:B------:R-:W-:Y:S01]  /*11600*/  ISETP.NE.AND P0, PT, RZ, UR4, PT ;  /* 0x00000004ff007c0c */ /* 0x000fe2000bf05270 */
[----:B------:R-:W-:-:S12]  /*11610*/  IMAD R4, R149, 0x80, R220 ;  /* 0x0000008095047824 */ /* 0x000fd800078e02dc */
[----:B------:R-:W-:Y:S05]  /*11620*/  @!P0 BRA `(.L_x_3586) ;  /* 0x0000003400508947 */ /* 0x000fea0003800000 */
[----:B------:R-:W-:-:S03]  /*11630*/  UMOV UR4, 0xffffffff ;  /* 0xffffffff00047882 */ /* 0x000fc60000000000 */
[----:B------:R-:W-:Y:S05]  /*11640*/  BRA.DIV UR4, `(.L_x_3587) ;  /* 0x000001c604f07947 */ /* 0x000fea000b800000 */
[----:B------:R1:W2:Y:S04]  /*11650*/  SHFL.IDX PT, R25, R24, RZ, 0x1e1f ;  /* 0x001e1fff18197589 */ /* 0x0002a800000e0000 */
[----:B------:R1:W3:Y:S04]  /*11660*/  SHFL.IDX PT, R14, R146, RZ, 0x1e1f ;  /* 0x001e1fff920e7589 */ /* 0x0002e800000e0000 */
[----:B------:R1:W4:Y:S04]  /*11670*/  SHFL.IDX PT, R0, R26, RZ, 0x1e1f ;  /* 0x001e1fff1a007589 */ /* 0x00032800000e0000 */
[----:B------:R1:W0:Y:S02]  /*11680*/  SHFL.IDX PT, R3, R27, RZ, 0x1e1f ;  /* 0x001e1fff1b037589 */ /* 0x00022400000e0000 */
.L_x_3819:
[----:B------:R-:W-:Y:S01]  /*11690*/  ULDC UR4, c[0x0][0x448] ;  /* 0x0001120000047ab9 */ /* 0x000fe20000000800 */
[----:B------:R-:W-:Y:S01]  /*116a0*/  BSSY B1, `(.L_x_3588) ;  /* 0x000004d000017945 */ /* 0x000fe20003800000 */
[----:B------:R-:W-:Y:S01]  /*116b0*/  IMAD R151, R151, UR4, RZ ;  /* 0x0000000497977c24 */ /* 0x000fe2000f8e02ff */
[----:B------:R-:W-:Y:S02]  /*116c0*/  CS2R R8, SRZ ;  /* 0x0000000000087805 */ /* 0x000fe4000001ff00 */
[----:B------:R-:W-:Y:S02]  /*116d0*/  CS2R R20, SRZ ;  /* 0x0000000000147805 */ /* 0x000fe4000001ff00 */
[----:B------:R-:W-:Y:S02]  /*116e0*/  CS2R R28, SRZ ;  /* 0x00000000001c7805 */ /* 0x000fe4000001ff00 */
[----:B------:R-:W-:Y:S02]  /*116f0*/  CS2R R32, SRZ ;  /* 0x0000000000207805 */ /* 0x000fe4000001ff00 */
[----:B------:R-:W-:-:S02]  /*11700*/  ISETP.GE.AND P0, PT, R4, R151, PT ;  /* 0x000000970400720c */ /* 0x000fc40003f06270 */
[----:B------:R-:W-:Y:S02]  /*11710*/  CS2R R34, SRZ ;  /* 0x0000000000227805 */ /* 0x000fe4000001ff00 */
[----:B------:R-:W-:Y:S02]  /*11720*/  CS2R R38, SRZ ;  /* 0x0000000000267805 */ /* 0x000fe4000001ff00 */
[----:B------:R-:W-:Y:S02]  /*11730*/  CS2R R10, SRZ ;  /* 0x00000000000a7805 */ /* 0x000fe4000001ff00 */
[----:B0-----:R-:W-:Y:S02]  /*11740*/  CS2R R12, SRZ ;  /* 0x00000000000c7805 */ /* 0x001fe4000001ff00 */
[----:B-1----:R-:W-:Y:S02]  /*11750*/  CS2R R26, SRZ ;  /* 0x00000000001a7805 */ /* 0x002fe4000001ff00 */
[----:B------:R-:W-:-:S02]  /*11760*/  CS2R R30, SRZ ;  /* 0x00000000001e7805 */ /* 0x000fc4000001ff00 */
[----:B------:R-:W-:Y:S02]  /*11770*/  CS2R R36, SRZ ;  /* 0x0000000000247805 */ /* 0x000fe4000001ff00 */
[----:B------:R-:W-:Y:S01]  /*11780*/  CS2R R40, SRZ ;  /* 0x0000000000287805 */ /* 0x000fe2000001ff00 */
[----:B------:R-:W-:Y:S06]  /*11790*/  @P0 BRA `(.L_x_3589) ;  /* 0x0000000000f40947 */ /* 0x000fec0003800000 */
[----:B------:R-:W-:Y:S01]  /*117a0*/  ULDC UR4, c[0x0][0x3f4] ;  /* 0x0000fd0000047ab9 */ /* 0x000fe20000000800 */
[----:B------:R-:W-:Y:S02]  /*117b0*/  SHF.R.S32.HI R7, RZ, 0x1f, R224 ;  /* 0x0000001fff077819 */ /* 0x000fe400000114e0 */
[----:B------:R-:W-:Y:S02]  /*117c0*/  CS2R R34, SRZ ;  /* 0x0000000000227805 */ /* 0x000fe4000001ff00 */
[----:B------:R-:W-:Y:S02]  /*117d0*/  ISETP.GE.AND P4, PT, R224, UR4, PT ;  /* 0x00000004e0007c0c */ /* 0x000fe4000bf86270 */
[----:B------:R-:W-:Y:S02]  /*117e0*/  CS2R R36, SRZ ;  /* 0x0000000000247805 */ /* 0x000fe4000001ff00 */
[----:B------:R-:W-:Y:S02]  /*117f0*/  ISETP.GE.AND P3, PT, R223, UR4, PT ;  /* 0x00000004df007c0c */ /* 0x000fe4000bf66270 */
[----:B------:R-:W-:-:S07]  /*11800*/  ISETP.GE.AND P2, PT, R225, UR4, PT ;  /* 0x00000004e1007c0c */ /* 0x000fce000bf46270 */
[C---:B--2---:R-:W-:Y:S02]  /*11810*/  @!P4 IADD3 R4, P0, R224.reuse, R25, RZ ;  /* 0x00000019e004c210 */ /* 0x044fe40007f1e0ff */
[----:B---3--:R-:W-:-:S03]  /*11820*/  @!P4 IADD3 R6, P1, R224, R14, RZ ;  /* 0x0000000ee006c210 */ /* 0x008fc60007f3e0ff */
[--C-:B----4-:R-:W-:Y:S02]  /*11830*/  @!P4 IMAD.X R5, R0, 0x1, R7.reuse, P0 ;  /* 0x000000010005c824 */ /* 0x110fe400000e0607 */
[----:B------:R-:W-:Y:S01]  /*11840*/  @!P4 IMAD.X R7, R3, 0x1, R7, P1 ;  /* 0x000000010307c824 */ /* 0x000fe200008e0607 */
[----:B------:R-:W-:Y:S02]  /*11850*/  ISETP.GE.AND P1, PT, R222, UR4, PT ;  /* 0x00000004de007c0c */ /* 0x000fe4000bf26270 */
[----:B------:R-:W5:Y:S01]  /*11860*/  @!P4 LD.E.64 R34, desc[UR54][R4.64] ;  /* 0x000000360422c980 */ /* 0x000f62000c101b00 */
[----:B------:R-:W-:-:S03]  /*11870*/  SHF.R.S32.HI R11, RZ, 0x1f, R223 ;  /* 0x0000001fff0b7819 */ /* 0x000fc600000114df */
[----:B------:R0:W5:Y:S01]  /*11880*/  @!P4 LD.E.64 R36, desc[UR54][R6.64] ;  /* 0x000000360624c980 */ /* 0x000162000c101b00 */
[CC--:B------:R-:W-:Y:S02]  /*11890*/  @!P3 IADD3 R8, P4, R223.reuse, R25.reuse, RZ ;  /* 0x00000019df08b210 */ /* 0x0c0fe40007f9e0ff */
[----:B------:R-:W-:Y:S02]  /*118a0*/  CS2R R32, SRZ ;  /* 0x0000000000207805 */ /* 0x000fe4000001ff00 */
[----:B------:R-:W-:Y:S02]  /*118b0*/  @!P3 IADD3 R10, P5, R223, R14, RZ ;  /* 0x0000000edf0ab210 */ /* 0x000fe40007fbe0ff */
[----:B------:R-:W-:Y:S02]  /*118c0*/  CS2R R30, SRZ ;  /* 0x00000000001e7805 */ /* 0x000fe4000001ff00 */
[----:B------:R-:W-:Y:S01]  /*118d0*/  SHF.R.S32.HI R12, RZ, 0x1f, R225 ;  /* 0x0000001fff0c7819 */ /* 0x000fe200000114e1 */
[--C-:B------:R-:W-:Y:S01]  /*118e0*/  @!P3 IMAD.X R9, R0, 0x1, R11.reuse, P4 ;  /* 0x000000010009b824 */ /* 0x100fe200020e060b */
[----:B------:R-:W-:Y:S01]  /*118f0*/  ISETP.GE.AND P0, PT, R22, UR4, PT ;  /* 0x0000000416007c0c */ /* 0x000fe2000bf06270 */
[----:B------:R-:W-:Y:S01]  /*11900*/  @!P3 IMAD.X R11, R3, 0x1, R11, P5 ;  /* 0x00000001030bb824 */ /* 0x000fe200028e060b */
[----:B------:R-:W-:-:S02]  /*11910*/  @!P2 IADD3 R46, P4, R225, R25, RZ ;  /* 0x00000019e12ea210 */ /* 0x000fc40007f9e0ff */
[-C--:B------:R-:W-:Y:S01]  /*11920*/  @!P2 IADD3 R48, P5, R225, R14.reuse, RZ ;  /* 0x0000000ee130a210 */ /* 0x080fe20007fbe0ff */
[----:B------:R1:W5:Y:S01]  /*11930*/  @!P3 LD.E.64 R32, desc[UR54][R8.64] ;  /* 0x000000360820b980 */ /* 0x000362000c101b00 */
[----:B------:R-:W-:Y:S01]  /*11940*/  SHF.R.S32.HI R13, RZ, 0x1f, R222 ;  /* 0x0000001fff0d7819 */ /* 0x000fe200000114de */
[--C-:B------:R-:W-:Y:S01]  /*11950*/  @!P2 IMAD.X R47, R0, 0x1, R12.reuse, P4 ;  /* 0x00000001002fa824 */ /* 0x100fe200020e060c */
[C---:B------:R-:W-:Y:S01]  /*11960*/  @!P1 IADD3 R50, P4, R222.reuse, R25, RZ ;  /* 0x00000019de329210 */ /* 0x040fe20007f9e0ff */
[----:B------:R-:W-:Y:S01]  /*11970*/  @!P2 IMAD.X R49, R3, 0x1, R12, P5 ;  /* 0x000000010331a824 */ /* 0x000fe200028e060c */
[----:B------:R-:W-:Y:S01]  /*11980*/  @!P1 IADD3 R52, P5, R222, R14, RZ ;  /* 0x0000000ede349210 */ /* 0x000fe20007fbe0ff */
[----:B------:R2:W5:Y:S01]  /*11990*/  @!P3 LD.E.64 R30, desc[UR54][R10.64] ;  /* 0x000000360a1eb980 */ /* 0x000562000c101b00 */
[----:B------:R-:W-:Y:S01]  /*119a0*/  SHF.R.S32.HI R12, RZ, 0x1f, R226 ;  /* 0x0000001fff0c7819 */ /* 0x000fe200000114e2 */
[----:B------:R-:W-:Y:S01]  /*119b0*/  @!P1 IMAD.X R51, R0, 0x1, R13, P4 ;  /* 0x0000000100339824 */ /* 0x000fe200020e060d */
[----:B------:R-:W-:-:S02]  /*119c0*/  ISETP.GE.AND P4, PT, R226, UR4, PT ;  /* 0x00000004e2007c0c */ /* 0x000fc4000bf86270 */
[----:B------:R-:W-:Y:S02]  /*119d0*/  @!P1 IADD3.X R53, R3, R13, RZ, P5, !PT ;  /* 0x0000000d03359210 */ /* 0x000fe40002ffe4ff */
[----:B0-----:R-:W-:Y:S02]  /*119e0*/  @!P0 SHF.R.S32.HI R7, RZ, 0x1f, R22 ;  /* 0x0000001fff078819 */ /* 0x001fe40000011416 */
[----:B------:R-:W-:-:S05]  /*119f0*/  @!P0 IADD3 R4, P5, R22, R25, RZ ;  /* 0x0000001916048210 */ /* 0x000fca0007fbe0ff */
[----:B------:R-:W-:Y:S01]  /*11a00*/  @!P0 IMAD.X R5, R0, 0x1, R7, P5 ;  /* 0x0000000100058824 */ /* 0x000fe200028e0607 */
[----:B------:R-:W-:-:S05]  /*11a10*/  @!P0 IADD3 R6, P5, R22, R14, RZ ;  /* 0x0000000e16068210 */ /* 0x000fca0007fbe0ff */
[----:B------:R-:W-:Y:S01]  /*11a20*/  @!P0 IMAD.X R7, R3, 0x1, R7, P5 ;  /* 0x0000000103078824 */ /* 0x000fe200028e0607 */
[----:B------:R-:W-:-:S05]  /*11a30*/  @!P4 IADD3 R24, P5, R226, R25, RZ ;  /* 0x00000019e218c210 */ /* 0x000fca0007fbe0ff */
[--C-:B------:R-:W-:Y:S01]  /*11a40*/  @!P4 IMAD.X R25, R0, 0x1, R12.reuse, P5 ;  /* 0x000000010019c824 */ /* 0x100fe200028e060c */
[----:B------:R-:W-:Y:S02]  /*11a50*/  @!P4 IADD3 R14, P5, R226, R14, RZ ;  /* 0x0000000ee20ec210 */ /* 0x000fe40007fbe0ff */
[----:B------:R-:W-:Y:S02]  /*11a60*/  CS2R R28, SRZ ;  /* 0x00000000001c7805 */ /* 0x000fe4000001ff00 */
[----:B------:R-:W-:Y:S02]  /*11a70*/  CS2R R26, SRZ ;  /* 0x00000000001a7805 */ /* 0x000fe4000001ff00 */
[----:B------:R-:W-:Y:S02]  /*11a80*/  CS2R R20, SRZ ;  /* 0x0000000000147805 */ /* 0x000fe4000001ff00 */
[----:B------:R-:W-:Y:S01]  /*11a90*/  CS2R R38, SRZ ;  /* 0x0000000000267805 */ /* 0x000fe2000001ff00 */
[----:B------:R-:W-:Y:S01]  /*11aa0*/  @!P4 IMAD.X R15, R3, 0x1, R12, P5 ;  /* 0x00000001030fc824 */ /* 0x000fe200028e060c */
[----:B------:R-:W-:-:S02]  /*11ab0*/  CS2R R12, SRZ ;  /* 0x00000000000c7805 */ /* 0x000fc4000001ff00 */
[----:B------:R-:W-:Y:S02]  /*11ac0*/  CS2R R40, SRZ ;  /* 0x0000000000287805 */ /* 0x000fe4000001ff00 */
[----:B-1----:R-:W-:Y:S02]  /*11ad0*/  CS2R R8, SRZ ;  /* 0x0000000000087805 */ /* 0x002fe4000001ff00 */
[----:B--2---:R-:W-:Y:S01]  /*11ae0*/  CS2R R10, SRZ ;  /* 0x00000000000a7805 */ /* 0x004fe2000001ff00 */
[----:B------:R0:W5:Y:S04]  /*11af0*/  @!P2 LD.E.64 R28, desc[UR54][R46.64] ;  /* 0x000000362e1ca980 */ /* 0x000168000c101b00 */
[----:B------:R0:W5:Y:S04]  /*11b00*/  @!P2 LD.E.64 R26, desc[UR54][R48.64] ;  /* 0x00000036301aa980 */ /* 0x000168000c101b00 */
[----:B------:R0:W5:Y:S04]  /*11b10*/  @!P1 LD.E.64 R20, desc[UR54][R50.64] ;  /* 0x0000003632149980 */ /* 0x000168000c101b00 */
[----:B------:R0:W5:Y:S04]  /*11b20*/  @!P1 LD.E.64 R12, desc[UR54][R52.64] ;  /* 0x00000036340c9980 */ /* 0x000168000c101b00 */
[----:B------:R0:W5:Y:S04]  /*11b30*/  @!P0 LD.E.64 R38, desc[UR54][R4.64] ;  /* 0x0000003604268980 */ /* 0x000168000c101b00 */
[----:B------:R0:W5:Y:S04]  /*11b40*/  @!P0 LD.E.64 R40, desc[UR54][R6.64] ;  /* 0x0000003606288980 */ /* 0x000168000c101b00 */
[----:B------:R0:W5:Y:S04]  /*11b50*/  @!P4 LD.E.64 R8, desc[UR54][R24.64] ;  /* 0x000000361808c980 */ /* 0x000168000c101b00 */
[----:B------:R0:W5:Y:S02]  /*11b60*/  @!P4 LD.E.64 R10, desc[UR54][R14.64] ;  /* 0x000000360e0ac980 */ /* 0x000164000c101b00 */
.L_x_3589:
[----:B------:R-:W-:Y:S05]  /*11b70*/  BSYNC B1 ;  /* 0x0000000000017941 */ /* 0x000fea0003800000 */
.L_x_3588:
[----:B------:R-:W-:Y:S01]  /*11b80*/  ULEA.HI UR4, UR43, UR43, URZ, 0x1 ;  /* 0x0000002b2b047291 */ /* 0x000fe2000f8f083f */
[----:B----4-:R-:W-:Y:S01]  /*11b90*/  IMAD R0, R149, -0x80, R151 ;  /* 0xffffff8095007824 */ /* 0x010fe200078e0297 */
[----:B------:R-:W-:Y:S02]  /*11ba0*/  BSSY B1, `(.L_x_3590) ;  /* 0x0000009000017945 */ /* 0x000fe40003800000 */
[----:B------:R-:W-:Y:S02]  /*11bb0*/  ULOP3.LUT UR4, UR4, 0xfffffffe, URZ, 0xc0, !UPT ;  /* 0xfffffffe04047892 */ /* 0x000fe4000f8ec03f */
[----:B------:R-:W-:Y:S02]  /*11bc0*/  VIMNMX R3, R0, 0x80, PT ;  /* 0x0000008000037848 */ /* 0x000fe40003fe0100 */
[----:B------:R-:W-:Y:S02]  /*11bd0*/  UIADD3 UR4, UR43, -UR4, URZ ;  /* 0x800000042b047290 */ /* 0x000fe4000fffe03f */
[----:B------:R-:W-:-:S04]  /*11be0*/  ISETP.GE.AND P1, PT, R220, R3, PT ;  /* 0x00000003dc00720c */ /* 0x000fc80003f26270 */
[----:B0-----:R-:W-:-:S05]  /*11bf0*/  IMAD.U32 R5, RZ, RZ, UR4 ;  /* 0x00000004ff057e24 */ /* 0x001fca000f8e00ff */
[----:B------:R-:W-:-:S04]  /*11c00*/  SHF.L.U32 R5, R5, 0x1f, RZ ;  /* 0x0000001f05057819 */ /* 0x000fc800000006ff */
[----:B------:R-:W0:Y:S02]  /*11c10*/  SYNCS.PHASECHK.TRANS64.TRYWAIT P0, [R16+URZ+0x33400], R5 ;  /* 0x03340005100075a7 */ /* 0x000e24000800017f */
[----:B0-----:R-:W-:Y:S05]  /*11c20*/  @!P0 BRA `(.L_x_3591) ;  /* 0x000001c000e88947 */ /* 0x001fea0003800000 */
.L_x_3820:
[----:B------:R-:W-:Y:S05]  /*11c30*/  BSYNC B1 ;  /* 0x0000000000017941 */ /* 0x000fea0003800000 */
.L_x_3590:
[----:B------:R-:W-:Y:S05]  /*11c40*/  @P1 BRA `(.L_x_3592) ;  /* 0x0000006400341947 */ /* 0x000fea0003800000 */
[----:B0-----:R-:W0:Y:S01]  /*11c50*/  LDC R5, c[0x0][0x3f4] ;  /* 0x0000fd00ff057b82 */ /* 0x001e220000000800 */
[----:B------:R-:W-:Y:S01]  /*11c60*/  LEA.HI R42, R43, R42, RZ, 0x2 ;  /* 0x0000002a2b2a7211 */ /* 0x000fe200078f10ff */
[----:B------:R-:W-:Y:S03]  /*11c70*/  BSSY B1, `(.L_x_3593) ;  /* 0x0000086000017945 */ /* 0x000fe60003800000 */
[--C-:B------:R-:W-:Y:S02]  /*11c80*/  SHF.R.S32.HI R0, RZ, 0x2, R42.reuse ;  /* 0x00000002ff007819 */ /* 0x100fe4000001142a */
[----:B------:R-:W-:-:S04]  /*11c90*/  SHF.R.S32.HI R3, RZ, 0x1f, R42 ;  /* 0x0000001fff037819 */ /* 0x000fc8000001142a */
[----:B------:R-:W-:-:S04]  /*11ca0*/  LEA.HI R3, R3, R0, RZ, 0x2 ;  /* 0x0000000003037211 */ /* 0x000fc800078f10ff */
[----:B------:R-:W-:Y:S01]  /*11cb0*/  LOP3.LUT R7, R3, 0xfffffffc, RZ, 0xc0, !PT ;  /* 0xfffffffc03077812 */ /* 0x000fe200078ec0ff */
[----:B------:R-:W-:-:S04]  /*11cc0*/  IMAD.IADD R3, R16, 0x1, R236 ;  /* 0x0000000110037824 */ /* 0x000fc800078e02ec */
[----:B------:R-:W-:Y:S02]  /*11cd0*/  IMAD.IADD R7, R0, 0x1, -R7 ;  /* 0x0000000100077824 */ /* 0x000fe400078e0a07 */
[----:B------:R-:W-:Y:S01]  /*11ce0*/  VIADD R0, R3, 0x20 ;  /* 0x0000002003007836 */ /* 0x000fe20000000000 */
[-C--:B0-----:R-:W-:Y:S02]  /*11cf0*/  ISETP.GE.AND P6, PT, R22, R5.reuse, PT ;  /* 0x000000051600720c */ /* 0x081fe40003fc6270 */
[----:B------:R-:W-:Y:S02]  /*11d00*/  LOP3.LUT P0, RZ, R7, 0x2, RZ, 0xc0, !PT ;  /* 0x0000000207ff7812 */ /* 0x000fe4000780c0ff */
[-C--:B------:R-:W-:Y:S02]  /*11d10*/  ISETP.GE.AND P1, PT, R224, R5.reuse, PT ;  /* 0x00000005e000720c */ /* 0x080fe40003f26270 */
[-C--:B------:R-:W-:Y:S02]  /*11d20*/  ISETP.GE.AND P2, PT, R223, R5.reuse, PT ;  /* 0x00000005df00720c */ /* 0x080fe40003f46270 */
[----:B------:R-:W-:-:S02]  /*11d30*/  ISETP.GE.AND P3, PT, R225, R5, PT ;  /* 0x00000005e100720c */ /* 0x000fc40003f66270 */
[-C--:B------:R-:W-:Y:S02]  /*11d40*/  ISETP.GE.AND P4, PT, R222, R5.reuse, PT ;  /* 0x00000005de00720c */ /* 0x080fe40003f86270 */
[----:B------:R-:W-:Y:S01]  /*11d50*/  ISETP.GE.AND P5, PT, R226, R5, PT ;  /* 0x00000005e200720c */ /* 0x000fe20003fa6270 */
[----:B------:R-:W-:-:S12]  /*11d60*/  @P6 BRA `(.L_x_3594) ;  /* 0x0000000400d86947 */ /* 0x000fd80003800000 */
[----:B------:R-:W0:Y:S01]  /*11d70*/  LDS.128 R4, [R3+0x1e200] ;  /* 0x01e2000003047984 */ /* 0x000e220000000c00 */
[----:B--2--5:R-:W-:Y:S02]  /*11d80*/  SHF.R.U32.HI R25, RZ, 0x8, R39 ;  /* 0x00000008ff197819 */ /* 0x024fe40000011627 */
[----:B------:R-:W-:Y:S02]  /*11d90*/  LOP3.LUT R24, R39, 0xff, RZ, 0xc0, !PT ;  /* 0x000000ff27187812 */ /* 0x000fe400078ec0ff */
[----:B------:R-:W-:Y:S02]  /*11da0*/  LOP3.LUT R25, R25, 0xff, RZ, 0xc0, !PT ;  /* 0x000000ff19197812 */ /* 0x000fe400078ec0ff */
[----:B------:R-:W-:Y:S02]  /*11db0*/  SHF.R.U32.HI R15, RZ, 0x8, R38 ;  /* 0x00000008ff0f7819 */ /* 0x000fe40000011626 */
[----:B------:R-:W-:Y:S02]  /*11dc0*/  SHF.R.U32.HI R45, RZ, 0x8, R41 ;  /* 0x00000008ff2d7819 */ /* 0x000fe40000011629 */
[----:B------:R-:W-:-:S02]  /*11dd0*/  PRMT R24, R25, 0x7604, R24 ;  /* 0x0000760419187816 */ /* 0x000fc40000000018 */
[----:B---3--:R-:W-:Y:S02]  /*11de0*/  LOP3.LUT R14, R38, 0xff, RZ, 0xc0, !PT ;  /* 0x000000ff260e7812 */ /* 0x008fe400078ec0ff */
[----:B------:R-:W-:Y:S02]  /*11df0*/  LOP3.LUT R15, R15, 0xff, RZ, 0xc0, !PT ;  /* 0x000000ff0f0f7812 */ /* 0x000fe400078ec0ff */
[----:B------:R-:W-:Y:S02]  /*11e00*/  SHF.R.U32.HI R47, RZ, 0x10, R39 ;  /* 0x00000010ff2f7819 */ /* 0x000fe40000011627 */
[----:B------:R-:W-:Y:S02]  /*11e10*/  SHF.R.U32.HI R25, RZ, 0x8, R40 ;  /* 0x00000008ff197819 */ /* 0x000fe40000011628 */
[----:B------:R-:W-:Y:S02]  /*11e20*/  LOP3.LUT R42, R41, 0xff, RZ, 0xc0, !PT ;  /* 0x000000ff292a7812 */ /* 0x000fe400078ec0ff */
[----:B------:R-:W-:-:S02]  /*11e30*/  LOP3.LUT R45, R45, 0xff, RZ, 0xc0, !PT ;  /* 0x000000ff2d2d7812 */ /* 0x000fc400078ec0ff */
[----:B------:R-:W-:Y:S02]  /*11e40*/  SHF.R.U32.HI R46, RZ, 0x10, R41 ;  /* 0x00000010ff2e7819 */ /* 0x000fe40000011629 */
[----:B------:R-:W-:Y:S02]  /*11e50*/  PRMT R15, R15, 0x7604, R14 ;  /* 0x000076040f0f7816 */ /* 0x000fe4000000000e */
[----:B------:R-:W-:Y:S01]  /*11e60*/  LOP3.LUT R43, R25, 0xff, RZ, 0xc0, !PT ;  /* 0x000000ff192b7812 */ /* 0x000fe200078ec0ff */
[----:B------:R-:W-:Y:S01]  /*11e70*/  IMAD.U32 R25, R47, 0x10000, RZ ;  /* 0x000100002f197824 */ /* 0x000fe200078e00ff */
[----:B------:R-:W-:Y:S02]  /*11e80*/  LOP3.LUT R14, R40, 0xff, RZ, 0xc0, !PT ;  /* 0x000000ff280e7812 */ /* 0x000fe400078ec0ff */
[----:B------:R-:W-:Y:S02]  /*11e90*/  PRMT R42, R45, 0x7604, R42 ;  /* 0x000076042d2a7816 */ /* 0x000fe4000000002a */
[----:B------:R-:W-:-:S02]  /*11ea0*/  SHF.L.U32 R45, R46, 0x10, RZ ;  /* 0x000000102e2d7819 */ /* 0x000fc400000006ff */
[----:B------:R-:W-:Y:S02]  /*11eb0*/  PRMT R43, R43, 0x7604, R14 ;  /* 0x000076042b2b7816 */ /* 0x000fe4000000000e */
[----:B------:R-:W-:Y:S02]  /*11ec0*/  LOP3.LUT R25, R24, 0xff0000, R25, 0xf8, !PT ;  /* 0x00ff000018197812 */ /* 0x000fe400078ef819 */
[----:B------:R-:W-:Y:S02]  /*11ed0*/  LOP3.LUT R45, R42, 0xff0000, R45, 0xf8, !PT ;  /* 0x00ff00002a2d7812 */ /* 0x000fe400078ef82d */
[----:B------:R-:W-:Y:S02]  /*11ee0*/  LOP3.LUT R43, R43, 0xff0000, R40, 0xf8, !PT ;  /* 0x00ff00002b2b7812 */ /* 0x000fe400078ef828 */
[----:B------:R-:W-:Y:S02]  /*11ef0*/  LOP3.LUT R45, R45, 0xff000000, R41, 0xf8, !PT ;  /* 0xff0000002d2d7812 */ /* 0x000fe400078ef829 */
[----:B------:R-:W-:-:S02]  /*11f00*/  LOP3.LUT R39, R25, 0xff000000, R39, 0xf8, !PT ;  /* 0xff00000019277812 */ /* 0x000fc400078ef827 */
[-C--:B0-----:R-:W-:Y:S02]  /*11f10*/  F2FP.F16.E4M3.UNPACK_B R14, R6.reuse.H1 ;  /* 0x00000006ff0e723e */ /* 0x081fe400030006ff */
[----:B------:R-:W-:Y:S02]  /*11f20*/  LOP3.LUT R43, R43, 0xff000000, R40, 0xf8, !PT ;  /* 0xff0000002b2b7812 */ /* 0x000fe400078ef828 */
[----:B------:R-:W-:Y:S01]  /*11f30*/  F2FP.F16.E4M3.UNPACK_B R46, R45 ;  /* 0x0000002dff2e723e */ /* 0x000fe200020006ff */
[--C-:B------:R-:W-:Y:S01]  /*11f40*/  HADD2.F32 R25, -RZ, R14.reuse.H0_H0 ;  /* 0x2000000eff197230 */ /* 0x100fe20000004100 */
[----:B------:R-:W-:Y:S01]  /*11f50*/  F2FP.F16.E4M3.UNPACK_B R40, R39 ;  /* 0x00000027ff28723e */ /* 0x000fe200020006ff */
[----:B------:R-:W-:Y:S01]  /*11f60*/  HADD2.F32 R14, -RZ, R14.H1_H1 ;  /* 0x3000000eff0e7230 */ /* 0x000fe20000004100 */
[--C-:B------:R-:W-:Y:S01]  /*11f70*/  LOP3.LUT R15, R15, 0xff0000, R38.reuse, 0xf8, !PT ;  /* 0x00ff00000f0f7812 */ /* 0x100fe200078ef826 */
[----:B------:R-:W-:Y:S01]  /*11f80*/  HADD2.F32 R47, -RZ, R46.H1_H1 ;  /* 0x3000002eff2f7230 */ /* 0x000fe20000004100 */
[----:B------:R-:W-:Y:S01]  /*11f90*/  F2FP.F16.E4M3.UNPACK_B R24, R6 ;  /* 0x00000006ff18723e */ /* 0x000fe200020006ff */
[----:B------:R-:W-:Y:S01]  /*11fa0*/  HADD2.F32 R41, -RZ, R40.H1_H1 ;  /* 0x30000028ff297230 */ /* 0x000fe20000004100 */
[----:B------:R-:W-:Y:S01]  /*11fb0*/  LOP3.LUT R42, R15, 0xff000000, R38, 0xf8, !PT ;  /* 0xff0000000f2a7812 */ /* 0x000fe200078ef826 */
[----:B------:R-:W-:-:S02]  /*11fc0*/  HADD2.F32 R46, -RZ, R46.H0_H0 ;  /* 0x2000002eff2e7230 */ /* 0x000fc40000004100 */
[C---:B------:R-:W-:Y:S01]  /*11fd0*/  FMUL.FTZ R48, R14.reuse, R47 ;  /* 0x0000002f0e307220 */ /* 0x040fe20000410000 */
[----:B------:R-:W-:Y:S01]  /*11fe0*/  F2FP.F16.E4M3.UNPACK_B R15, R5.H1 ;  /* 0x00000005ff0f723e */ /* 0x000fe200030006ff */
[----:B------:R-:W-:Y:S01]  /*11ff0*/  FMUL.FTZ R52, R14, R41 ;  /* 0x000000290e347220 */ /* 0x000fe20000410000 */
[----:B------:R-:W-:Y:S01]  /*12000*/  F2FP.F16.E4M3.UNPACK_B R14, R5 ;  /* 0x00000005ff0e723e */ /* 0x000fe200020006ff */
[----:B------:R-:W-:Y:S02]  /*12010*/  HADD2.F32 R5, -RZ, R24.H1_H1 ;  /* 0x30000018ff057230 */ /* 0x000fe40000004100 */
[C---:B------:R-:W-:Y:S01]  /*12020*/  FFMA.FTZ R50, R25.reuse, R41, -R48 ;  /* 0x0000002919327223 */ /* 0x040fe20000010830 */
[----:B------:R-:W-:Y:S01]  /*12030*/  FFMA.FTZ R51, R25, R47, R52 ;  /* 0x0000002f19337223 */ /* 0x000fe20000010034 */
[----:B------:R-:W-:Y:S01]  /*12040*/  HADD2.F32 R40, -RZ, R40.H0_H0 ;  /* 0x20000028ff287230 */ /* 0x000fe20000004100 */
[----:B------:R-:W-:Y:S01]  /*12050*/  F2FP.F16.E4M3.UNPACK_B R38, R7 ;  /* 0x00000007ff26723e */ /* 0x000fe200020006ff */
[----:B------:R-:W-:Y:S01]  /*12060*/  HADD2.F32 R24, -RZ, R24.H0_H0 ;  /* 0x20000018ff187230 */ /* 0x000fe20000004100 */
[----:B------:R-:W-:Y:S01]  /*12070*/  F2FP.F16.E4M3.UNPACK_B R45, R45.H1 ;  /* 0x0000002dff2d723e */ /* 0x000fe200030006ff */
[C---:B------:R-:W-:Y:S01]  /*12080*/  FMUL.FTZ R25, R5.reuse, R46 ;  /* 0x0000002e05197220 */ /* 0x040fe20000410000 */
[----:B------:R-:W-:Y:S01]  /*12090*/  F2FP.F16.E4M3.UNPACK_B R39, R39.H1 ;  /* 0x00000027ff27723e */ /* 0x000fe200030006ff */
[-C--:B------:R-:W-:Y:S01]  /*120a0*/  FMUL.FTZ R49, R5, R40.reuse ;  /* 0x0000002805317220 */ /* 0x080fe20000410000 */
[----:B------:R-:W-:Y:S01]  /*120b0*/  F2FP.F16.E4M3.UNPACK_B R7, R7.H1 ;  /* 0x00000007ff07723e */ /* 0x000fe200030006ff */
[----:B------:R-:W-:Y:S01]  /*120c0*/  FFMA.FTZ R47, R24, R40, -R25 ;  /* 0x00000028182f7223 */ /* 0x000fe20000010819 */
[----:B------:R-:W-:-:S02]  /*120d0*/  HADD2.F32 R5, -RZ, R38.H1_H1 ;  /* 0x30000026ff057230 */ /* 0x000fc40000004100 */
[----:B------:R-:W-:Y:S01]  /*120e0*/  FFMA.FTZ R48, R24, R46, R49 ;  /* 0x0000002e18307223 */ /* 0x000fe20000010031 */
        /* <DEDUP_REMOVED lines=12> */
[----:B------:R-:W-:Y:S02]  /*121b0*/  HADD2.F32 R5, -RZ, R7.H0_H0 ;  /* 0x20000007ff057230 */ /* 0x000fe40000004100 */
[C---:B------:R-:W-:Y:S01]  /*121c0*/  FMUL.FTZ R40, R24.reuse, R45 ;  /* 0x0000002d18287220 */ /* 0x040fe20000410000 */
[----:B------:R-:W-:Y:S01]  /*121d0*/  F2FP.F16.E4M3.UNPACK_B R25, R43 ;  /* 0x0000002bff19723e */ /* 0x000fe200020006ff */
[-C--:B------:R-:W-:Y:S01]  /*121e0*/  FMUL.FTZ R38, R24, R39.reuse ;  /* 0x0000002718267220 */ /* 0x080fe20000410000 */
[----:B------:R-:W-:Y:S01]  /*121f0*/  F2FP.F16.E4M3.UNPACK_B R24, R42 ;  /* 0x0000002aff18723e */ /* 0x000fe200020006ff */
[----:B------:R-:W-:Y:S01]  /*12200*/  FFMA.FTZ R53, R5, R39, -R40 ;  /* 0x0000002705357223 */ /* 0x000fe20000010828 */
[----:B------:R-:W-:-:S02]  /*12210*/  HADD2.F32 R7, -RZ, R4.H1_H1 ;  /* 0x30000004ff077230 */ /* 0x000fc40000004100 */
[----:B------:R-:W-:Y:S01]  /*12220*/  FFMA.FTZ R54, R5, R45, R38 ;  /* 0x0000002d05367223 */ /* 0x000fe20000010026 */
[--C-:B------:R-:W-:Y:S01]  /*12230*/  HADD2.F32 R40, -RZ, R25.reuse.H1_H1 ;  /* 0x30000019ff287230 */ /* 0x100fe20000004100 */
[----:B------:R-:W-:Y:S01]  /*12240*/  F2FP.F16.E4M3.UNPACK_B R42, R42.H1 ;  /* 0x0000002aff2a723e */ /* 0x000fe200030006ff */
[----:B------:R-:W-:Y:S01]  /*12250*/  HADD2.F32 R38, -RZ, R24.H1_H1 ;  /* 0x30000018ff267230 */ /* 0x000fe20000004100 */
[----:B------:R-:W-:Y:S01]  /*12260*/  F2FP.F16.E4M3.UNPACK_B R43, R43.H1 ;  /* 0x0000002bff2b723e */ /* 0x000fe200030006ff */
[----:B------:R-:W-:Y:S02]  /*12270*/  HADD2.F32 R5, -RZ, R4.H0_H0 ;  /* 0x20000004ff057230 */ /* 0x000fe40000004100 */
[----:B------:R-:W-:Y:S01]  /*12280*/  FMUL.FTZ R46, R7, R40 ;  /* 0x00000028072e7220 */ /* 0x000fe20000410000 */
[----:B------:R-:W-:Y:S02]  /*12290*/  HADD2.F32 R39, -RZ, R25.H0_H0 ;  /* 0x20000019ff277230 */ /* 0x000fe40000004100 */
[----:B------:R-:W-:-:S02]  /*122a0*/  HADD2.F32 R4, -RZ, R6.H1_H1 ;  /* 0x30000006ff047230 */ /* 0x000fc40000004100 */
[-C--:B------:R-:W-:Y:S01]  /*122b0*/  FFMA.FTZ R46, R5, R38.reuse, -R46 ;  /* 0x00000026052e7223 */ /* 0x080fe2000001082e */
[----:B------:R-:W-:Y:S02]  /*122c0*/  HADD2.F32 R25, -RZ, R24.H0_H0 ;  /* 0x20000018ff197230 */ /* 0x000fe40000004100 */
[----:B------:R-:W-:Y:S01]  /*122d0*/  FMUL.FTZ R24, R7, R38 ;  /* 0x0000002607187220 */ /* 0x000fe20000410000 */
[----:B------:R-:W-:Y:S02]  /*122e0*/  HADD2.F32 R6, -RZ, R6.H0_H0 ;  /* 0x20000006ff067230 */ /* 0x000fe40000004100 */
[C---:B------:R-:W-:Y:S01]  /*122f0*/  FMUL.FTZ R7, R4.reuse, R39 ;  /* 0x0000002704077220 */ /* 0x040fe20000410000 */
[-C--:B------:R-:W-:Y:S01]  /*12300*/  FMUL.FTZ R4, R4, R25.reuse ;  /* 0x0000001904047220 */ /* 0x080fe20000410000 */
[----:B------:R-:W-:Y:S02]  /*12310*/  FFMA.FTZ R41, R5, R40, R24 ;  /* 0x0000002805297223 */ /* 0x000fe40000010018 */
[----:B------:R-:W-:Y:S01]  /*12320*/  FFMA.FTZ R25, R6, R25, -R7 ;  /* 0x0000001906197223 */ /* 0x000fe20000010807 */
[----:B------:R-:W-:-:S02]  /*12330*/  HADD2.F32 R5, -RZ, R15.H1_H1 ;  /* 0x3000000fff057230 */ /* 0x000fc40000004100 */
[----:B------:R-:W-:Y:S01]  /*12340*/  FFMA.FTZ R38, R6, R39, R4 ;  /* 0x0000002706267223 */ /* 0x000fe20000010004 */
[----:B------:R-:W-:Y:S02]  /*12350*/  HADD2.F32 R6, -RZ, R42.H1_H1 ;  /* 0x3000002aff067230 */ /* 0x000fe40000004100 */
[--C-:B------:R-:W-:Y:S02]  /*12360*/  HADD2.F32 R24, -RZ, R43.reuse.H1_H1 ;  /* 0x3000002bff187230 */ /* 0x100fe40000004100 */
[----:B------:R-:W-:Y:S02]  /*12370*/  HADD2.F32 R43, -RZ, R43.H0_H0 ;  /* 0x2000002bff2b7230 */ /* 0x000fe40000004100 */
[C---:B------:R-:W-:Y:S01]  /*12380*/  FMUL.FTZ R39, R5.reuse, R6 ;  /* 0x0000000605277220 */ /* 0x040fe20000410000 */
[----:B------:R-:W-:Y:S02]  /*12390*/  HADD2.F32 R4, -RZ, R14.H1_H1 ;  /* 0x3000000eff047230 */ /* 0x000fe40000004100 */
[----:B------:R-:W-:Y:S01]  /*123a0*/  FMUL.FTZ R40, R5, R24 ;  /* 0x0000001805287220 */ /* 0x000fe20000410000 */
[----:B------:R-:W-:-:S02]  /*123b0*/  HADD2.F32 R7, -RZ, R42.H0_H0 ;  /* 0x2000002aff077230 */ /* 0x000fc40000004100 */
        /* <DEDUP_REMOVED lines=17> */
.L_x_3594:
[----:B------:R-:W-:Y:S05]  /*124d0*/  BSYNC B1 ;  /* 0x0000000000017941 */ /* 0x000fea0003800000 */
.L_x_3593:
[----:B------:R-:W-:Y:S01]  /*124e0*/  BSSY B1, `(.L_x_3595) ;  /* 0x000007d000017945 */ /* 0x000fe20003800000 */
[----:B------:R-:W-:-:S03]  /*124f0*/  @P0 VIADD R0, R3, 0xffffffe0 ;  /* 0xffffffe003000836 */ /* 0x000fc60000000000 */
[----:B------:R-:W-:Y:S05]  /*12500*/  @P1 BRA `(.L_x_3596) ;  /* 0x0000000400e81947 */ /* 0x000fea0003800000 */
[----:B0-----:R-:W0:Y:S01]  /*12510*/  LDS.128 R4, [R0+0x1e200] ;  /* 0x01e2000000047984 */ /* 0x001e220000000c00 */
[----:B-----5:R-:W-:Y:S02]  /*12520*/  SHF.R.U32.HI R24, RZ, 0x8, R35 ;  /* 0x00000008ff187819 */ /* 0x020fe40000011623 */
[----:B------:R-:W-:Y:S02]  /*12530*/  SHF.R.U32.HI R40, RZ, 0x8, R37 ;  /* 0x00000008ff287819 */ /* 0x000fe40000011625 */
[----:B------:R-:W-:Y:S02]  /*12540*/  SHF.R.U32.HI R38, RZ, 0x8, R36 ;  /* 0x00000008ff267819 */ /* 0x000fe40000011624 */
[----:B--2---:R-:W-:Y:S02]  /*12550*/  LOP3.LUT R25, R35, 0xff, RZ, 0xc0, !PT ;  /* 0x000000ff23197812 */ /* 0x004fe400078ec0ff */
[----:B------:R-:W-:Y:S02]  /*12560*/  LOP3.LUT R41, R37, 0xff, RZ, 0xc0, !PT ;  /* 0x000000ff25297812 */ /* 0x000fe400078ec0ff */
[----:B------:R-:W-:-:S02]  /*12570*/  LOP3.LUT R24, R24, 0xff, RZ, 0xc0, !PT ;  /* 0x000000ff18187812 */ /* 0x000fc400078ec0ff */
[----:B------:R-:W-:Y:S02]  /*12580*/  LOP3.LUT R40, R40, 0xff, RZ, 0xc0, !PT ;  /* 0x000000ff28287812 */ /* 0x000fe400078ec0ff */
[----:B---3--:R-:W-:Y:S02]  /*12590*/  SHF.R.U32.HI R14, RZ, 0x8, R34 ;  /* 0x00000008ff0e7819 */ /* 0x008fe40000011622 */
[----:B------:R-:W-:Y:S02]  /*125a0*/  LOP3.LUT R39, R36, 0xff, RZ, 0xc0, !PT ;  /* 0x000000ff24277812 */ /* 0x000fe400078ec0ff */
[----:B------:R-:W-:Y:S02]  /*125b0*/  LOP3.LUT R38, R38, 0xff, RZ, 0xc0, !PT ;  /* 0x000000ff26267812 */ /* 0x000fe400078ec0ff */
[----:B------:R-:W-:Y:S02]  /*125c0*/  PRMT R25, R24, 0x7604, R25 ;  /* 0x0000760418197816 */ /* 0x000fe40000000019 */
[----:B------:R-:W-:-:S02]  /*125d0*/  PRMT R41, R40, 0x7604, R41 ;  /* 0x0000760428297816 */ /* 0x000fc40000000029 */
[----:B------:R-:W-:Y:S02]  /*125e0*/  SHF.R.U32.HI R24, RZ, 0x10, R35 ;  /* 0x00000010ff187819 */ /* 0x000fe40000011623 */
        /* <DEDUP_REMOVED lines=12> */
[----:B------:R-:W-:Y:S02]  /*126b0*/  LOP3.LUT R14, R14, 0xff, RZ, 0xc0, !PT ;  /* 0x000000ff0e0e7812 */ /* 0x000fe400078ec0ff */
[----:B------:R-:W-:Y:S02]  /*126c0*/  PRMT R39, R38, 0x7054, R39 ;  /* 0x0000705426277816 */ /* 0x000fe40000000027 */
[----:B------:R-:W-:Y:S02]  /*126d0*/  LOP3.LUT R41, R41, 0xff000000, R37, 0xf8, !PT ;  /* 0xff00000029297812 */ /* 0x000fe400078ef825 */
[----:B------:R-:W-:Y:S02]  /*126e0*/  LOP3.LUT R35, R25, 0xff000000, R35, 0xf8, !PT ;  /* 0xff00000019237812 */ /* 0x000fe400078ef823 */
[----:B------:R-:W-:-:S02]  /*126f0*/  PRMT R15, R14, 0x7054, R15 ;  /* 0x000070540e0f7816 */ /* 0x000fc4000000000f */
[-C--:B0-----:R-:W-:Y:S02]  /*12700*/  F2FP.F16.E4M3.UNPACK_B R14, R6.reuse.H1 ;  /* 0x00000006ff0e723e */ /* 0x081fe400030006ff */
[----:B------:R-:W-:Y:S02]  /*12710*/  LOP3.LUT R39, R39, 0xff000000, R36, 0xf8, !PT ;  /* 0xff00000027277812 */ /* 0x000fe400078ef824 */
[----:B------:R-:W-:Y:S01]  /*12720*/  F2FP.F16.E4M3.UNPACK_B R40, R41 ;  /* 0x00000029ff28723e */ /* 0x000fe200020006ff */
[--C-:B------:R-:W-:Y:S01]  /*12730*/  HADD2.F32 R25, -RZ, R14.reuse.H0_H0 ;  /* 0x2000000eff197230 */ /* 0x100fe20000004100 */
[----:B------:R-:W-:Y:S01]  /*12740*/  F2FP.F16.E4M3.UNPACK_B R36, R35 ;  /* 0x00000023ff24723e */ /* 0x000fe200020006ff */
[----:B------:R-:W-:Y:S01]  /*12750*/  HADD2.F32 R14, -RZ, R14.H1_H1 ;  /* 0x3000000eff0e7230 */ /* 0x000fe20000004100 */
[----:B------:R-:W-:Y:S01]  /*12760*/  F2FP.F16.E4M3.UNPACK_B R24, R6 ;  /* 0x00000006ff18723e */ /* 0x000fe200020006ff */
[----:B------:R-:W-:Y:S01]  /*12770*/  HADD2.F32 R42, -RZ, R40.H1_H1 ;  /* 0x30000028ff2a7230 */ /* 0x000fe20000004100 */
[----:B------:R-:W-:Y:S01]  /*12780*/  LOP3.LUT R38, R15, 0xff000000, R34, 0xf8, !PT ;  /* 0xff0000000f267812 */ /* 0x000fe200078ef822 */
[----:B------:R-:W-:Y:S01]  /*12790*/  HADD2.F32 R37, -RZ, R36.H1_H1 ;  /* 0x30000024ff257230 */ /* 0x000fe20000004100 */
[----:B------:R-:W-:Y:S01]  /*127a0*/  F2FP.F16.E4M3.UNPACK_B R15, R5.H1 ;  /* 0x00000005ff0f723e */ /* 0x000fe200030006ff */
[----:B------:R-:W-:-:S02]  /*127b0*/  HADD2.F32 R40, -RZ, R40.H0_H0 ;  /* 0x20000028ff287230 */ /* 0x000fc40000004100 */
[CC--:B------:R-:W-:Y:S01]  /*127c0*/  FMUL.FTZ R46, R14.reuse, R42.reuse ;  /* 0x0000002a0e2e7220 */ /* 0x0c0fe20000410000 */
[----:B------:R-:W-:Y:S02]  /*127d0*/  HADD2.F32 R36, -RZ, R36.H0_H0 ;  /* 0x20000024ff247230 */ /* 0x000fe40000004100 */
[----:B------:R-:W-:Y:S01]  /*127e0*/  FMUL.FTZ R43, R14, R37 ;  /* 0x000000250e2b7220 */ /* 0x000fe20000410000 */
[----:B------:R-:W-:Y:S01]  /*127f0*/  F2FP.F16.E4M3.UNPACK_B R14, R5 ;  /* 0x00000005ff0e723e */ /* 0x000fe200020006ff */
[--C-:B------:R-:W-:Y:S02]  /*12800*/  HADD2.F32 R5, -RZ, R24.reuse.H1_H1 ;  /* 0x30000018ff057230 */ /* 0x100fe40000004100 */
[C---:B------:R-:W-:Y:S01]  /*12810*/  FFMA.FTZ R46, R25.reuse, R37, -R46 ;  /* 0x00000025192e7223 */ /* 0x040fe2000001082e */
[----:B------:R-:W-:Y:S01]  /*12820*/  FFMA.FTZ R45, R25, R42, R43 ;  /* 0x0000002a192d7223 */ /* 0x000fe2000001002b */
[----:B------:R-:W-:Y:S01]  /*12830*/  HADD2.F32 R24, -RZ, R24.H0_H0 ;  /* 0x20000018ff187230 */ /* 0x000fe20000004100 */
[----:B------:R-:W-:Y:S01]  /*12840*/  F2FP.F16.E4M3.UNPACK_B R34, R7 ;  /* 0x00000007ff22723e */ /* 0x000fe200020006ff */
[C---:B------:R-:W-:Y:S01]  /*12850*/  FMUL.FTZ R25, R5.reuse, R40 ;  /* 0x0000002805197220 */ /* 0x040fe20000410000 */
[----:B------:R-:W-:Y:S01]  /*12860*/  F2FP.F16.E4M3.UNPACK_B R41, R41.H1 ;  /* 0x00000029ff29723e */ /* 0x000fe200030006ff */
[-C--:B------:R-:W-:Y:S01]  /*12870*/  FMUL.FTZ R43, R5, R36.reuse ;  /* 0x00000024052b7220 */ /* 0x080fe20000410000 */
[----:B------:R-:W-:Y:S01]  /*12880*/  F2FP.F16.E4M3.UNPACK_B R35, R35.H1 ;  /* 0x00000023ff23723e */ /* 0x000fe200030006ff */
[----:B------:R-:W-:Y:S01]  /*12890*/  FFMA.FTZ R42, R24, R36, -R25 ;  /* 0x00000024182a7223 */ /* 0x000fe20000010819 */
[----:B------:R-:W-:Y:S01]  /*128a0*/  F2FP.F16.E4M3.UNPACK_B R7, R7.H1 ;  /* 0x00000007ff07723e */ /* 0x000fe200030006ff */
        /* <DEDUP_REMOVED lines=64> */
.L_x_3596:
[----:B------:R-:W-:Y:S05]  /*12cb0*/  BSYNC B1 ;  /* 0x0000000000017941 */ /* 0x000fea0003800000 */
.L_x_3595:
[----:B------:R-:W-:Y:S04]  /*12cc0*/  BSSY B1, `(.L_x_3597) ;  /* 0x0000078000017945 */ /* 0x000fe80003800000 */
[----:B------:R-:W-:Y:S05]  /*12cd0*/  @P2 BRA `(.L_x_3598) ;  /* 0x0000000400d82947 */ /* 0x000fea0003800000 */
[----:B01----:R-:W0:Y:S01]  /*12ce0*/  LDS.128 R4, [R3+0x20200] ;  /* 0x0202000003047984 */ /* 0x003e220000000c00 */
[----:B--2--5:R-:W-:Y:S02]  /*12cf0*/  SHF.R.U32.HI R25, RZ, 0x8, R33 ;  /* 0x00000008ff197819 */ /* 0x024fe40000011621 */
        /* <DEDUP_REMOVED lines=14> */
[----:B---3--:R-:W-:-:S02]  /*12de0*/  LOP3.LUT R14, R32, 0xff, RZ, 0xc0, !PT ;  /* 0x000000ff200e7812 */ /* 0x008fc400078ec0ff */
[----:B------:R-:W-:Y:S02]  /*12df0*/  LOP3.LUT R15, R15, 0xff, RZ, 0xc0, !PT ;  /* 0x000000ff0f0f7812 */ /* 0x000fe400078ec0ff */
[----:B------:R-:W-:Y:S02]  /*12e00*/  LOP3.LUT R25, R24, 0xff0000, R25, 0xf8, !PT ;  /* 0x00ff000018197812 */ /* 0x000fe400078ef819 */
[----:B------:R-:W-:Y:S02]  /*12e10*/  LOP3.LUT R37, R34, 0xff0000, R37, 0xf8, !PT ;  /* 0x00ff000022257812 */ /* 0x000fe400078ef825 */
[----:B------:R-:W-:Y:S02]  /*12e20*/  PRMT R15, R15, 0x7604, R14 ;  /* 0x000076040f0f7816 */ /* 0x000fe4000000000e */
[----:B------:R-:W-:Y:S02]  /*12e30*/  LOP3.LUT R14, R30, 0xff, RZ, 0xc0, !PT ;  /* 0x000000ff1e0e7812 */ /* 0x000fe400078ec0ff */
[----:B------:R-:W-:-:S02]  /*12e40*/  LOP3.LUT R37, R37, 0xff000000, R31, 0xf8, !PT ;  /* 0xff00000025257812 */ /* 0x000fc400078ef81f */
[----:B------:R-:W-:Y:S02]  /*12e50*/  LOP3.LUT R33, R25, 0xff000000, R33, 0xf8, !PT ;  /* 0xff00000019217812 */ /* 0x000fe400078ef821 */
[----:B------:R-:W-:Y:S02]  /*12e60*/  PRMT R35, R35, 0x7604, R14 ;  /* 0x0000760423237816 */ /* 0x000fe4000000000e */
[-C--:B0-----:R-:W-:Y:S02]  /*12e70*/  F2FP.F16.E4M3.UNPACK_B R14, R6.reuse.H1 ;  /* 0x00000006ff0e723e */ /* 0x081fe400030006ff */
[----:B------:R-:W-:Y:S02]  /*12e80*/  F2FP.F16.E4M3.UNPACK_B R36, R37 ;  /* 0x00000025ff24723e */ /* 0x000fe400020006ff */
[----:B------:R-:W-:Y:S01]  /*12e90*/  F2FP.F16.E4M3.UNPACK_B R31, R33 ;  /* 0x00000021ff1f723e */ /* 0x000fe200020006ff */
[--C-:B------:R-:W-:Y:S01]  /*12ea0*/  HADD2.F32 R25, -RZ, R14.reuse.H0_H0 ;  /* 0x2000000eff197230 */ /* 0x100fe20000004100 */
[--C-:B------:R-:W-:Y:S01]  /*12eb0*/  LOP3.LUT R15, R15, 0xff0000, R32.reuse, 0xf8, !PT ;  /* 0x00ff00000f0f7812 */ /* 0x100fe200078ef820 */
[----:B------:R-:W-:Y:S01]  /*12ec0*/  HADD2.F32 R14, -RZ, R14.H1_H1 ;  /* 0x3000000eff0e7230 */ /* 0x000fe20000004100 */
[----:B------:R-:W-:Y:S01]  /*12ed0*/  F2FP.F16.E4M3.UNPACK_B R24, R6 ;  /* 0x00000006ff18723e */ /* 0x000fe200020006ff */
[--C-:B------:R-:W-:Y:S01]  /*12ee0*/  HADD2.F32 R38, -RZ, R36.reuse.H1_H1 ;  /* 0x30000024ff267230 */ /* 0x100fe20000004100 */
[----:B------:R-:W-:Y:S01]  /*12ef0*/  LOP3.LUT R32, R15, 0xff000000, R32, 0xf8, !PT ;  /* 0xff0000000f207812 */ /* 0x000fe200078ef820 */
[----:B------:R-:W-:Y:S01]  /*12f00*/  HADD2.F32 R34, -RZ, R31.H1_H1 ;  /* 0x3000001fff227230 */ /* 0x000fe20000004100 */
[----:B------:R-:W-:Y:S01]  /*12f10*/  F2FP.F16.E4M3.UNPACK_B R15, R5.H1 ;  /* 0x00000005ff0f723e */ /* 0x000fe200030006ff */
[----:B------:R-:W-:-:S02]  /*12f20*/  HADD2.F32 R36, -RZ, R36.H0_H0 ;  /* 0x20000024ff247230 */ /* 0x000fc40000004100 */
[C---:B------:R-:W-:Y:S01]  /*12f30*/  FMUL.FTZ R40, R14.reuse, R38 ;  /* 0x000000260e287220 */ /* 0x040fe20000410000 */
[--C-:B------:R-:W-:Y:S01]  /*12f40*/  LOP3.LUT R35, R35, 0xff0000, R30.reuse, 0xf8, !PT ;  /* 0x00ff000023237812 */ /* 0x100fe200078ef81e */
[-C--:B------:R-:W-:Y:S01]  /*12f50*/  FMUL.FTZ R39, R14, R34.reuse ;  /* 0x000000220e277220 */ /* 0x080fe20000410000 */
[----:B------:R-:W-:Y:S01]  /*12f60*/  F2FP.F16.E4M3.UNPACK_B R14, R5 ;  /* 0x00000005ff0e723e */ /* 0x000fe200020006ff */
[--C-:B------:R-:W-:Y:S01]  /*12f70*/  HADD2.F32 R5, -RZ, R24.reuse.H1_H1 ;  /* 0x30000018ff057230 */ /* 0x100fe20000004100 */
[----:B------:R-:W-:Y:S01]  /*12f80*/  LOP3.LUT R35, R35, 0xff000000, R30, 0xf8, !PT ;  /* 0xff00000023237812 */ /* 0x000fe200078ef81e */
        /* <DEDUP_REMOVED lines=8> */
[----:B------:R-:W-:Y:S01]  /*13010*/  FMUL.FTZ R39, R5, R31 ;  /* 0x0000001f05277220 */ /* 0x000fe20000410000 */
        /* <DEDUP_REMOVED lines=45> */
[----:B------:R-:W-:Y:S01]  /*132f0*/  FMUL.FTZ R31, R5, R6 ;  /* 0x00000006051f7220 */ /* 0x000fe20000410000 */
[----:B------:R-:W-:Y:S02]  /*13300*/  HADD2.F32 R4, -RZ, R14.H1_H1 ;  /* 0x3000000eff047230 */ /* 0x000fe40000004100 */
[----:B------:R-:W-:-:S02]  /*13310*/  HADD2.F32 R7, -RZ, R32.H0_H0 ;  /* 0x20000020ff077230 */ /* 0x000fc40000004100 */
        /* <DEDUP_REMOVED lines=18> */
.L_x_3598:
[----:B------:R-:W-:Y:S05]  /*13440*/  BSYNC B1 ;  /* 0x0000000000017941 */ /* 0x000fea0003800000 */
.L_x_3597:
[----:B------:R-:W-:Y:S04]  /*13450*/  BSSY B1, `(.L_x_3599) ;  /* 0x000007c000017945 */ /* 0x000fe80003800000 */
[----:B------:R-:W-:Y:S05]  /*13460*/  @P3 BRA `(.L_x_3600) ;  /* 0x0000000400e83947 */ /* 0x000fea0003800000 */
[----:B01--4-:R-:W0:Y:S01]  /*13470*/  LDS.128 R4, [R0+0x20200] ;  /* 0x0202000000047984 */ /* 0x013e220000000c00 */
[----:B-----5:R-:W-:Y:S02]  /*13480*/  SHF.R.U32.HI R24, RZ, 0x8, R29 ;  /* 0x00000008ff187819 */ /* 0x020fe4000001161d */
[----:B------:R-:W-:Y:S02]  /*13490*/  SHF.R.U32.HI R32, RZ, 0x8, R27 ;  /* 0x00000008ff207819 */ /* 0x000fe4000001161b */
[----:B--2---:R-:W-:Y:S02]  /*134a0*/  LOP3.LUT R25, R29, 0xff, RZ, 0xc0, !PT ;  /* 0x000000ff1d197812 */ /* 0x004fe400078ec0ff */
[----:B------:R-:W-:Y:S02]  /*134b0*/  LOP3.LUT R33, R27, 0xff, RZ, 0xc0, !PT ;  /* 0x000000ff1b217812 */ /* 0x000fe400078ec0ff */
[----:B------:R-:W-:Y:S02]  /*134c0*/  LOP3.LUT R24, R24, 0xff, RZ, 0xc0, !PT ;  /* 0x000000ff18187812 */ /* 0x000fe400078ec0ff */
[----:B------:R-:W-:-:S02]  /*134d0*/  LOP3.LUT R32, R32, 0xff, RZ, 0xc0, !PT ;  /* 0x000000ff20207812 */ /* 0x000fc400078ec0ff */
[----:B---3--:R-:W-:Y:S02]  /*134e0*/  SHF.R.U32.HI R14, RZ, 0x8, R28 ;  /* 0x00000008ff0e7819 */ /* 0x008fe4000001161c */
[----:B------:R-:W-:Y:S02]  /*134f0*/  PRMT R25, R24, 0x7604, R25 ;  /* 0x0000760418197816 */ /* 0x000fe40000000019 */
[----:B------:R-:W-:Y:S02]  /*13500*/  PRMT R33, R32, 0x7604, R33 ;  /* 0x0000760420217816 */ /* 0x000fe40000000021 */
[----:B------:R-:W-:Y:S02]  /*13510*/  SHF.R.U32.HI R24, RZ, 0x10, R29 ;  /* 0x00000010ff187819 */ /* 0x000fe4000001161d */
[----:B------:R-:W-:Y:S02]  /*13520*/  SHF.R.U32.HI R32, RZ, 0x10, R27 ;  /* 0x00000010ff207819 */ /* 0x000fe4000001161b */
[----:B------:R-:W-:-:S02]  /*13530*/  LOP3.LUT R15, R28, 0xff, RZ, 0xc0, !PT ;  /* 0x000000ff1c0f7812 */ /* 0x000fc400078ec0ff */
[----:B------:R-:W-:Y:S02]  /*13540*/  LOP3.LUT R14, R14, 0xff, RZ, 0xc0, !PT ;  /* 0x000000ff0e0e7812 */ /* 0x000fe400078ec0ff */
        /* <DEDUP_REMOVED lines=8> */
[----:B------:R-:W-:Y:S02]  /*135d0*/  PRMT R33, R32, 0x7054, R33 ;  /* 0x0000705420217816 */ /* 0x000fe40000000021 */
[----:B------:R-:W-:Y:S02]  /*135e0*/  LOP3.LUT R14, R14, 0xff, RZ, 0xc0, !PT ;  /* 0x000000ff0e0e7812 */ /* 0x000fe400078ec0ff */
[----:B------:R-:W-:-:S02]  /*135f0*/  PRMT R31, R30, 0x7604, R31 ;  /* 0x000076041e1f7816 */ /* 0x000fc4000000001f */
[----:B------:R-:W-:Y:S02]  /*13600*/  SHF.R.U32.HI R30, RZ, 0x10, R26 ;  /* 0x00000010ff1e7819 */ /* 0x000fe4000001161a */
[----:B------:R-:W-:Y:S02]  /*13610*/  LOP3.LUT R33, R33, 0xff000000, R27, 0xf8, !PT ;  /* 0xff00000021217812 */ /* 0x000fe400078ef81b */
[----:B------:R-:W-:Y:S02]  /*13620*/  LOP3.LUT R29, R25, 0xff000000, R29, 0xf8, !PT ;  /* 0xff000000191d7812 */ /* 0x000fe400078ef81d */
[----:B------:R-:W-:Y:S02]  /*13630*/  PRMT R15, R14, 0x7054, R15 ;  /* 0x000070540e0f7816 */ /* 0x000fe4000000000f */
[----:B0-----:R-:W-:Y:S02]  /*13640*/  F2FP.F16.E4M3.UNPACK_B R14, R6.H1 ;  /* 0x00000006ff0e723e */ /* 0x001fe400030006ff */
[----:B------:R-:W-:-:S02]  /*13650*/  LOP3.LUT R30, R30, 0xff, RZ, 0xc0, !PT ;  /* 0x000000ff1e1e7812 */ /* 0x000fc400078ec0ff */
[----:B------:R-:W-:Y:S01]  /*13660*/  F2FP.F16.E4M3.UNPACK_B R32, R33 ;  /* 0x00000021ff20723e */ /* 0x000fe200020006ff */
[--C-:B------:R-:W-:Y:S01]  /*13670*/  HADD2.F32 R25, -RZ, R14.reuse.H0_H0 ;  /* 0x2000000eff197230 */ /* 0x100fe20000004100 */
[----:B------:R-:W-:Y:S01]  /*13680*/  F2FP.F16.E4M3.UNPACK_B R27, R29 ;  /* 0x0000001dff1b723e */ /* 0x000fe200020006ff */
[----:B------:R-:W-:Y:S01]  /*13690*/  HADD2.F32 R14, -RZ, R14.H1_H1 ;  /* 0x3000000eff0e7230 */ /* 0x000fe20000004100 */
[----:B------:R-:W-:Y:S01]  /*136a0*/  PRMT R31, R30, 0x7054, R31 ;  /* 0x000070541e1f7816 */ /* 0x000fe2000000001f */
[--C-:B------:R-:W-:Y:S01]  /*136b0*/  HADD2.F32 R34, -RZ, R32.reuse.H1_H1 ;  /* 0x30000020ff227230 */ /* 0x100fe20000004100 */
[----:B------:R-:W-:Y:S01]  /*136c0*/  F2FP.F16.E4M3.UNPACK_B R24, R6 ;  /* 0x00000006ff18723e */ /* 0x000fe200020006ff */
[--C-:B------:R-:W-:Y:S01]  /*136d0*/  HADD2.F32 R30, -RZ, R27.reuse.H1_H1 ;  /* 0x3000001bff1e7230 */ /* 0x100fe20000004100 */
[----:B------:R-:W-:Y:S01]  /*136e0*/  LOP3.LUT R28, R15, 0xff000000, R28, 0xf8, !PT ;  /* 0xff0000000f1c7812 */ /* 0x000fe200078ef81c */
[----:B------:R-:W-:Y:S02]  /*136f0*/  HADD2.F32 R32, -RZ, R32.H0_H0 ;  /* 0x20000020ff207230 */ /* 0x000fe40000004100 */
[C---:B------:R-:W-:Y:S01]  /*13700*/  FMUL.FTZ R36, R14.reuse, R34 ;  /* 0x000000220e247220 */ /* 0x040fe20000410000 */
[-C--:B------:R-:W-:Y:S01]  /*13710*/  F2FP.F16.E4M3.UNPACK_B R15, R5.reuse.H1 ;  /* 0x00000005ff0f723e */ /* 0x080fe200030006ff */
        /* <DEDUP_REMOVED lines=79> */
.L_x_3600:
[----:B------:R-:W-:Y:S05]  /*13c10*/  BSYNC B1 ;  /* 0x0000000000017941 */ /* 0x000fea0003800000 */
.L_x_3599:
[----:B------:R-:W-:Y:S04]  /*13c20*/  BSSY B1, `(.L_x_3601) ;  /* 0x0000078000017945 */ /* 0x000fe80003800000 */
[----:B------:R-:W-:Y:S05]  /*13c30*/  @P4 BRA `(.L_x_3602) ;  /* 0x0000000400d84947 */ /* 0x000fea0003800000 */
[----:B01--4-:R-:W0:Y:S01]  /*13c40*/  LDS.128 R4, [R3+0x22200] ;  /* 0x0222000003047984 */ /* 0x013e220000000c00 */
        /* <DEDUP_REMOVED lines=24> */
[----:B0-----:R-:W-:Y:S02]  /*13dd0*/  F2FP.F16.E4M3.UNPACK_B R14, R6.H1 ;  /* 0x00000006ff0e723e */ /* 0x001fe400030006ff */
[----:B------:R-:W-:Y:S02]  /*13de0*/  LOP3.LUT R27, R27, 0xff0000, R12, 0xf8, !PT ;  /* 0x00ff00001b1b7812 */ /* 0x000fe400078ef80c */
[----:B------:R-:W-:Y:S02]  /*13df0*/  F2FP.F16.E4M3.UNPACK_B R28, R29 ;  /* 0x0000001dff1c723e */ /* 0x000fe400020006ff */
[----:B------:R-:W-:-:S02]  /*13e00*/  F2FP.F16.E4M3.UNPACK_B R21, R25 ;  /* 0x00000019ff15723e */ /* 0x000fc400020006ff */
[----:B------:R-:W-:Y:S01]  /*13e10*/  LOP3.LUT R15, R15, 0xff0000, R20, 0xf8, !PT ;  /* 0x00ff00000f0f7812 */ /* 0x000fe200078ef814 */
[----:B------:R-:W-:Y:S01]  /*13e20*/  HADD2.F32 R30, -RZ, R28.H1_H1 ;  /* 0x3000001cff1e7230 */ /* 0x000fe20000004100 */
[----:B------:R-:W-:Y:S01]  /*13e30*/  LOP3.LUT R27, R27, 0xff000000, R12, 0xf8, !PT ;  /* 0xff0000001b1b7812 */ /* 0x000fe200078ef80c */
[--C-:B------:R-:W-:Y:S01]  /*13e40*/  HADD2.F32 R12, -RZ, R14.reuse.H1_H1 ;  /* 0x3000000eff0c7230 */ /* 0x100fe20000004100 */
[----:B------:R-:W-:Y:S01]  /*13e50*/  LOP3.LUT R24, R15, 0xff000000, R20, 0xf8, !PT ;  /* 0xff0000000f187812 */ /* 0x000fe200078ef814 */
[----:B------:R-:W-:Y:S01]  /*13e60*/  HADD2.F32 R26, -RZ, R21.H1_H1 ;  /* 0x30000015ff1a7230 */ /* 0x000fe20000004100 */
[-C--:B------:R-:W-:Y:S01]  /*13e70*/  F2FP.F16.E4M3.UNPACK_B R13, R5.reuse.H1 ;  /* 0x00000005ff0d723e */ /* 0x080fe200030006ff */
[----:B------:R-:W-:Y:S01]  /*13e80*/  HADD2.F32 R15, -RZ, R14.H0_H0 ;  /* 0x2000000eff0f7230 */ /* 0x000fe20000004100 */
[----:B------:R-:W-:Y:S01]  /*13e90*/  F2FP.F16.E4M3.UNPACK_B R14, R6 ;  /* 0x00000006ff0e723e */ /* 0x000fe200020006ff */
[C---:B------:R-:W-:Y:S01]  /*13ea0*/  FMUL.FTZ R32, R12.reuse, R30 ;  /* 0x0000001e0c207220 */ /* 0x040fe20000410000 */
[----:B------:R-:W-:Y:S01]  /*13eb0*/  FMUL.FTZ R31, R12, R26 ;  /* 0x0000001a0c1f7220 */ /* 0x000fe20000410000 */
[----:B------:R-:W-:Y:S01]  /*13ec0*/  F2FP.F16.E4M3.UNPACK_B R12, R5 ;  /* 0x00000005ff0c723e */ /* 0x000fe200020006ff */
[----:B------:R-:W-:-:S02]  /*13ed0*/  HADD2.F32 R28, -RZ, R28.H0_H0 ;  /* 0x2000001cff1c7230 */ /* 0x000fc40000004100 */
[C---:B------:R-:W-:Y:S01]  /*13ee0*/  FFMA.FTZ R32, R15.reuse, R26, -R32 ;  /* 0x0000001a0f207223 */ /* 0x040fe20000010820 */
[--C-:B------:R-:W-:Y:S02]  /*13ef0*/  HADD2.F32 R5, -RZ, R14.reuse.H1_H1 ;  /* 0x3000000eff057230 */ /* 0x100fe40000004100 */
        /* <DEDUP_REMOVED lines=74> */
.L_x_3602:
[----:B------:R-:W-:Y:S05]  /*143a0*/  BSYNC B1 ;  /* 0x0000000000017941 */ /* 0x000fea0003800000 */
.L_x_3601:
[----:B------:R-:W-:Y:S05]  /*143b0*/  @P5 BRA `(.L_x_3592) ;  /* 0x0000003c00585947 */ /* 0x000fea0003800000 */
[----:B01--4-:R-:W0:Y:S01]  /*143c0*/  LDS.128 R4, [R0+0x22200] ;  /* 0x0222000000047984 */ /* 0x013e220000000c00 */
[----:B-----5:R-:W-:Y:S02]  /*143d0*/  SHF.R.U32.HI R13, RZ, 0x8, R9 ;  /* 0x00000008ff0d7819 */ /* 0x020fe40000011609 */
[----:B------:R-:W-:Y:S02]  /*143e0*/  SHF.R.U32.HI R24, RZ, 0x8, R11 ;  /* 0x00000008ff187819 */ /* 0x000fe4000001160b */
[----:B------:R-:W-:Y:S02]  /*143f0*/  SHF.R.U32.HI R15, RZ, 0x8, R10 ;  /* 0x00000008ff0f7819 */ /* 0x000fe4000001160a */
[----:B---3--:R-:W-:Y:S02]  /*14400*/  LOP3.LUT R14, R9, 0xff, RZ, 0xc0, !PT ;  /* 0x000000ff090e7812 */ /* 0x008fe400078ec0ff */
[----:B--2---:R-:W-:Y:S02]  /*14410*/  LOP3.LUT R25, R11, 0xff, RZ, 0xc0, !PT ;  /* 0x000000ff0b197812 */ /* 0x004fe400078ec0ff */
        /* <DEDUP_REMOVED lines=115> */
[----:B------:R0:W-:Y:S01]  /*14b50*/  STS.128 [R0+0x22200], R4 ;  /* 0x0222000400007388 */ /* 0x0001e20000000c00 */
[----:B------:R-:W-:Y:S05]  /*14b60*/  BRA `(.L_x_3592) ;  /* 0x00000034006c7947 */ /* 0x000fea0003800000 */
.L_x_3586:
[----:B------:R-:W-:-:S03]  /*14b70*/  UMOV UR4, 0xffffffff ;  /* 0xffffffff00047882 */ /* 0x000fc60000000000 */
[----:B------:R-:W-:Y:S05]  /*14b80*/  BRA.DIV UR4, `(.L_x_3603) ;  /* 0x0000019604247947 */ /* 0x000fea000b800000 */
[----:B------:R1:W2:Y:S04]  /*14b90*/  SHFL.IDX PT, R3, R24, RZ, 0x1e1f ;  /* 0x001e1fff18037589 */ /* 0x0002a800000e0000 */
[----:B------:R1:W3:Y:S04]  /*14ba0*/  SHFL.IDX PT, R147, R146, RZ, 0x1e1f ;  /* 0x001e1fff92937589 */ /* 0x0002e800000e0000 */
[----:B------:R1:W4:Y:S04]  /*14bb0*/  SHFL.IDX PT, R0, R26, RZ, 0x1e1f ;  /* 0x001e1fff1a007589 */ /* 0x00032800000e0000 */
[----:B------:R1:W0:Y:S02]  /*14bc0*/  SHFL.IDX PT, R20, R27, RZ, 0x1e1f ;  /* 0x001e1fff1b147589 */ /* 0x00022400000e0000 */
.L_x_3826:
        /* <DEDUP_REMOVED lines=11> */
[----:B------:R-:W-:Y:S02]  /*14c80*/  CS2R R34, SRZ ;  /* 0x0000000000227805 */ /* 0x000fe4000001ff00 */
[----:B0-----:R-:W-:Y:S02]  /*14c90*/  CS2R R12, SRZ ;  /* 0x00000000000c7805 */ /* 0x001fe4000001ff00 */
[----:B------:R-:W-:-:S02]  /*14ca0*/  CS2R R14, SRZ ;  /* 0x00000000000e7805 */ /* 0x000fc4000001ff00 */
[----:B-1----:R-:W-:Y:S02]  /*14cb0*/  CS2R R24, SRZ ;  /* 0x0000000000187805 */ /* 0x002fe4000001ff00 */
[----:B------:R-:W-:Y:S01]  /*14cc0*/  CS2R R26, SRZ ;  /* 0x00000000001a7805 */ /* 0x000fe2000001ff00 */
[----:B------:R-:W-:Y:S06]  /*14cd0*/  @P0 BRA `(.L_x_3605) ;  /* 0x0000000000c40947 */ /* 0x000fec0003800000 */
[----:B------:R-:W-:Y:S01]  /*14ce0*/  VIADD R5, R18, 0x20 ;  /* 0x0000002012057836 */ /* 0x000fe20000000000 */
[----:B------:R-:W-:Y:S01]  /*14cf0*/  ULDC UR4, c[0x0][0x3f4] ;  /* 0x0000fd0000047ab9 */ /* 0x000fe20000000800 */
[----:B------:R-:W-:Y:S01]  /*14d00*/  IMAD.IADD R6, R22, 0x1, R223 ;  /* 0x0000000116067824 */ /* 0x000fe200078e02df */
[C---:B------:R-:W-:Y:S01]  /*14d10*/  ISETP.GE.AND P2, PT, R18.reuse, UR4, PT ;  /* 0x0000000412007c0c */ /* 0x040fe2000bf46270 */
[----:B------:R-:W-:Y:S01]  /*14d20*/  VIADD R8, R18, 0x40 ;  /* 0x0000004012087836 */ /* 0x000fe20000000000 */
[----:B------:R-:W-:Y:S01]  /*14d30*/  ISETP.GE.AND P1, PT, R5, UR4, PT ;  /* 0x0000000405007c0c */ /* 0x000fe2000bf26270 */
[----:B------:R-:W-:Y:S01]  /*14d40*/  IMAD.IADD R4, R22, 0x1, R222 ;  /* 0x0000000116047824 */ /* 0x000fe200078e02de */
[----:B------:R-:W-:Y:S02]  /*14d50*/  SHF.R.S32.HI R7, RZ, 0x1f, R6 ;  /* 0x0000001fff077819 */ /* 0x000fe40000011406 */
[----:B------:R-:W-:Y:S02]  /*14d60*/  CS2R R32, SRZ ;  /* 0x0000000000207805 */ /* 0x000fe4000001ff00 */
[----:B------:R-:W-:-:S02]  /*14d70*/  ISETP.GE.AND P0, PT, R8, UR4, PT ;  /* 0x0000000408007c0c */ /* 0x000fc4000bf06270 */
[----:B------:R-:W-:Y:S02]  /*14d80*/  CS2R R34, SRZ ;  /* 0x0000000000227805 */ /* 0x000fe4000001ff00 */
[----:B------:R-:W-:Y:S02]  /*14d90*/  SHF.R.S32.HI R5, RZ, 0x1f, R4 ;  /* 0x0000001fff057819 */ /* 0x000fe40000011404 */
[----:B------:R-:W-:Y:S02]  /*14da0*/  CS2R R28, SRZ ;  /* 0x00000000001c7805 */ /* 0x000fe4000001ff00 */
[----:B------:R-:W-:Y:S02]  /*14db0*/  LEA.HI R7, R7, R6, RZ, 0x4 ;  /* 0x0000000607077211 */ /* 0x000fe400078f20ff */
[----:B------:R-:W-:Y:S02]  /*14dc0*/  CS2R R30, SRZ ;  /* 0x00000000001e7805 */ /* 0x000fe4000001ff00 */
[----:B------:R-:W-:-:S02]  /*14dd0*/  LEA.HI R4, R5, R4, RZ, 0x4 ;  /* 0x0000000405047211 */ /* 0x000fc400078f20ff */
[----:B------:R-:W-:Y:S02]  /*14de0*/  CS2R R12, SRZ ;  /* 0x00000000000c7805 */ /* 0x000fe4000001ff00 */
[----:B------:R-:W-:Y:S02]  /*14df0*/  SHF.R.S32.HI R7, RZ, 0x4, R7 ;  /* 0x00000004ff077819 */ /* 0x000fe40000011407 */
[----:B------:R-:W-:Y:S02]  /*14e00*/  CS2R R14, SRZ ;  /* 0x00000000000e7805 */ /* 0x000fe4000001ff00 */
[----:B------:R-:W-:Y:S02]  /*14e10*/  @!P2 SHF.R.S32.HI R5, RZ, 0x1f, R18 ;  /* 0x0000001fff05a819 */ /* 0x000fe40000011412 */
[C---:B--2---:R-:W-:Y:S02]  /*14e20*/  @!P2 IADD3 R36, P3, R18.reuse, R3, RZ ;  /* 0x000000031224a210 */ /* 0x044fe40007f7e0ff */
[----:B---3--:R-:W-:-:S02]  /*14e30*/  @!P2 IADD3 R38, P4, R18, R147, RZ ;  /* 0x000000931226a210 */ /* 0x008fc40007f9e0ff */
[----:B------:R-:W-:Y:S01]  /*14e40*/  SHF.R.S32.HI R4, RZ, 0x4, R4 ;  /* 0x00000004ff047819 */ /* 0x000fe20000011404 */
[--C-:B----4-:R-:W-:Y:S01]  /*14e50*/  @!P2 IMAD.X R37, R0, 0x1, R5.reuse, P3 ;  /* 0x000000010025a824 */ /* 0x110fe200018e0605 */
[----:B------:R-:W-:Y:S01]  /*14e60*/  @!P1 SHF.L.U32 R46, R7, 0x4, RZ ;  /* 0x00000004072e9819 */ /* 0x000fe200000006ff */
[----:B------:R-:W-:Y:S02]  /*14e70*/  @!P2 IMAD.X R39, R20, 0x1, R5, P4 ;  /* 0x000000011427a824 */ /* 0x000fe400020e0605 */
[----:B------:R-:W-:Y:S01]  /*14e80*/  @!P0 IMAD.SHL.U32 R50, R4, 0x10, RZ ;  /* 0x0000001004328824 */ /* 0x000fe200078e00ff */
[----:B------:R-:W-:Y:S02]  /*14e90*/  @!P1 SHF.R.S32.HI R5, RZ, 0x1f, R46 ;  /* 0x0000001fff059819 */ /* 0x000fe4000001142e */
[----:B------:R-:W-:Y:S02]  /*14ea0*/  CS2R R24, SRZ ;  /* 0x0000000000187805 */ /* 0x000fe4000001ff00 */
[----:B------:R-:W-:-:S02]  /*14eb0*/  @!P1 IADD3 R40, P5, R3, R46, RZ ;  /* 0x0000002e03289210 */ /* 0x000fc40007fbe0ff */
[----:B------:R-:W-:Y:S02]  /*14ec0*/  CS2R R6, SRZ ;  /* 0x0000000000067805 */ /* 0x000fe4000001ff00 */
[----:B------:R-:W-:Y:S02]  /*14ed0*/  @!P1 IADD3 R46, P4, R147, R46, RZ ;  /* 0x0000002e932e9210 */ /* 0x000fe40007f9e0ff */
[----:B------:R-:W-:Y:S02]  /*14ee0*/  CS2R R26, SRZ ;  /* 0x00000000001a7805 */ /* 0x000fe4000001ff00 */
[-C--:B------:R-:W-:Y:S01]  /*14ef0*/  @!P0 IADD3 R48, P3, R3, R50.reuse, RZ ;  /* 0x0000003203308210 */ /* 0x080fe20007f7e0ff */
[--C-:B------:R-:W-:Y:S01]  /*14f00*/  @!P1 IMAD.X R41, R0, 0x1, R5.reuse, P5 ;  /* 0x0000000100299824 */ /* 0x100fe200028e0605 */
[----:B------:R-:W-:Y:S01]  /*14f10*/  @!P0 SHF.R.S32.HI R3, RZ, 0x1f, R50 ;  /* 0x0000001fff038819 */ /* 0x000fe20000011432 */
[----:B------:R-:W-:Y:S01]  /*14f20*/  @!P1 IMAD.X R47, R20, 0x1, R5, P4 ;  /* 0x00000001142f9824 */ /* 0x000fe200020e0605 */
[----:B------:R-:W-:-:S02]  /*14f30*/  @!P0 IADD3 R50, P5, R147, R50, RZ ;  /* 0x0000003293328210 */ /* 0x000fc40007fbe0ff */
[----:B------:R-:W-:Y:S02]  /*14f40*/  CS2R R4, SRZ ;  /* 0x0000000000047805 */ /* 0x000fe4000001ff00 */
[----:B------:R-:W-:Y:S02]  /*14f50*/  CS2R R8, SRZ ;  /* 0x0000000000087805 */ /* 0x000fe4000001ff00 */
[----:B------:R-:W-:Y:S01]  /*14f60*/  CS2R R10, SRZ ;  /* 0x00000000000a7805 */ /* 0x000fe2000001ff00 */
[--C-:B------:R-:W-:Y:S01]  /*14f70*/  @!P0 IMAD.X R49, R0, 0x1, R3.reuse, P3 ;  /* 0x0000000100318824 */ /* 0x100fe200018e0603 */
[----:B------:R0:W5:Y:S01]  /*14f80*/  @!P2 LD.E.128 R32, desc[UR54][R36.64] ;  /* 0x000000362420a980 */ /* 0x000162000c101d00 */
[----:B------:R-:W-:-:S03]  /*14f90*/  @!P0 IMAD.X R51, R20, 0x1, R3, P5 ;  /* 0x0000000114338824 */ /* 0x000fc600028e0603 */
[----:B------:R0:W5:Y:S04]  /*14fa0*/  @!P2 LD.E.128 R28, desc[UR54][R38.64] ;  /* 0x00000036261ca980 */ /* 0x000168000c101d00 */
[----:B------:R0:W5:Y:S04]  /*14fb0*/  @!P1 LD.E.128 R12, desc[UR54][R40.64] ;  /* 0x00000036280c9980 */ /* 0x000168000c101d00 */
[----:B------:R0:W5:Y:S04]  /*14fc0*/  @!P1 LD.E.128 R4, desc[UR54][R46.64] ;  /* 0x000000362e049980 */ /* 0x000168000c101d00 */
[----:B------:R0:W5:Y:S04]  /*14fd0*/  @!P0 LD.E.128 R24, desc[UR54][R48.64] ;  /* 0x0000003630188980 */ /* 0x000168000c101d00 */
[----:B------:R0:W5:Y:S02]  /*14fe0*/  @!P0 LD.E.128 R8, desc[UR54][R50.64] ;  /* 0x0000003632088980 */ /* 0x000164000c101d00 */
.L_x_3605:
[----:B------:R-:W-:Y:S05]  /*14ff0*/  BSYNC B1 ;  /* 0x0000000000017941 */ /* 0x000fea0003800000 */
.L_x_3604:
[----:B------:R-:W-:Y:S01]  /*15000*/  ULEA.HI UR4, UR43, UR43, URZ, 0x1 ;  /* 0x0000002b2b047291 */ /* 0x000fe2000f8f083f */
[----:B----4-:R-:W-:Y:S01]  /*15010*/  IMAD R0, R149, -0x80, R151 ;  /* 0xffffff8095007824 */ /* 0x010fe200078e0297 */
[----:B------:R-:W-:Y:S02]  /*15020*/  BSSY B1, `(.L_x_3606) ;  /* 0x0000009000017945 */ /* 0x000fe40003800000 */
[----:B------:R-:W-:Y:S02]  /*15030*/  ULOP3.LUT UR4, UR4, 0xfffffffe, URZ, 0xc0, !UPT ;  /* 0xfffffffe04047892 */ /* 0x000fe4000f8ec03f */
[----:B--2---:R-:W-:Y:S02]  /*15040*/  VIMNMX R3, R0, 0x80, PT ;  /* 0x0000008000037848 */ /* 0x004fe40003fe0100 */
[----:B------:R-:W-:Y:S02]  /*15050*/  UIADD3 UR4, UR43, -UR4, URZ ;  /* 0x800000042b047290 */ /* 0x000fe4000fffe03f */
[----:B------:R-:W-:-:S04]  /*15060*/  ISETP.GE.AND P1, PT, R220, R3, PT ;  /* 0x00000003dc00720c */ /* 0x000fc80003f26270 */
[----:B------:R-:W-:-:S05]  /*15070*/  IMAD.U32 R21, RZ, RZ, UR4 ;  /* 0x00000004ff157e24 */ /* 0x000fca000f8e00ff */
[----:B------:R-:W-:-:S04]  /*15080*/  SHF.L.U32 R21, R21, 0x1f, RZ ;  /* 0x0000001f15157819 */ /* 0x000fc800000006ff */
[----:B------:R-:W1:Y:S02]  /*15090*/  SYNCS.PHASECHK.TRANS64.TRYWAIT P0, [R16+URZ+0x33400], R21 ;  /* 0x03340015100075a7 */ /* 0x000e64000800017f */
[----:B-1----:R-:W-:Y:S05]  /*150a0*/  @!P0 BRA `(.L_x_3607) ;  /* 0x0000019000508947 */ /* 0x002fea0003800000 */
.L_x_3827:
[----:B------:R-:W-:Y:S05]  /*150b0*/  BSYNC B1 ;  /* 0x0000000000017941 */ /* 0x000fea0003800000 */
.L_x_3606:
[----:B------:R-:W-:Y:S05]  /*150c0*/  @P1 BRA `(.L_x_3592) ;  /* 0x0000003000141947 */ /* 0x000fea0003800000 */
[----:B------:R-:W2:Y:S01]  /*150d0*/  LDC R3, c[0x0][0x3f4] ;  /* 0x0000fd00ff037b82 */ /* 0x000ea20000000800 */
[C---:B------:R-:W-:Y:S01]  /*150e0*/  VIADD R0, R18.reuse, 0x20 ;  /* 0x0000002012007836 */ /* 0x040fe20000000000 */
[C---:B------:R-:W-:Y:S01]  /*150f0*/  IADD3 R20, R18.reuse, 0x40, RZ ;  /* 0x0000004012147810 */ /* 0x040fe20007ffe0ff */
[----:B------:R-:W-:Y:S01]  /*15100*/  BSSY B1, `(.L_x_3608) ;  /* 0x00000ff000017945 */ /* 0x000fe20003800000 */
[-C--:B--2---:R-:W-:Y:S02]  /*15110*/  ISETP.GE.AND P0, PT, R18, R3.reuse, PT ;  /* 0x000000031200720c */ /* 0x084fe40003f06270 */
[-C--:B------:R-:W-:Y:S02]  /*15120*/  ISETP.GE.AND P1, PT, R0, R3.reuse, PT ;  /* 0x000000030000720c */ /* 0x080fe40003f26270 */
[----:B------:R-:W-:-:S09]  /*15130*/  ISETP.GE.AND P2, PT, R20, R3, PT ;  /* 0x000000031400720c */ /* 0x000fd20003f46270 */
[----:B------:R-:W-:Y:S05]  /*15140*/  @P0 BRA `(.L_x_3609) ;  /* 0x0000000c00e80947 */ /* 0x000fea0003800000 */
[----:B------:R-:W2:Y:S01]  /*15150*/  LDL R65, [R1+0xd0] ;  /* 0x0000d00001417983 */ /* 0x000ea20000100800 */
[----:B------:R-:W-:Y:S02]  /*15160*/  LEA.HI R0, R42, R42, RZ, 0x1 ;  /* 0x0000002a2a007211 */ /* 0x000fe400078f08ff */
[----:B-----5:R-:W-:Y:S02]  /*15170*/  LOP3.LUT R20, R32, 0xff, RZ, 0xc0, !PT ;  /* 0x000000ff20147812 */ /* 0x020fe400078ec0ff */
[----:B-1----:R-:W-:Y:S02]  /*15180*/  LOP3.LUT R21, R0, 0xfffffffe, RZ, 0xc0, !PT ;  /* 0xfffffffe00157812 */ /* 0x002fe400078ec0ff */
[----:B------:R-:W-:Y:S02]  /*15190*/  SHF.R.U32.HI R0, RZ, 0x8, R32 ;  /* 0x00000008ff007819 */ /* 0x000fe40000011620 */
[----:B0-----:R-:W-:Y:S01]  /*151a0*/  SHF.R.U32.HI R37, RZ, 0x8, R33 ;  /* 0x00000008ff257819 */ /* 0x001fe20000011621 */
[----:B------:R-:W-:Y:S01]  /*151b0*/  IMAD.IADD R42, R42, 0x1, -R21 ;  /* 0x000000012a2a7824 */ /* 0x000fe200078e0a15 */
[----:B------:R-:W-:-:S02]  /*151c0*/  LOP3.LUT R21, R0, 0xff, RZ, 0xc0, !PT ;  /* 0x000000ff00157812 */ /* 0x000fc400078ec0ff */
[----:B------:R-:W-:Y:S02]  /*151d0*/  SHF.R.U32.HI R39, RZ, 0x8, R34 ;  /* 0x00000008ff277819 */ /* 0x000fe40000011622 */
[----:B------:R-:W-:Y:S02]  /*151e0*/  LEA.HI R0, R3, R42, RZ, 0x1c ;  /* 0x0000002a03007211 */ /* 0x000fe400078fe0ff */
[----:B------:R-:W-:Y:S02]  /*151f0*/  PRMT R45, R21, 0x7604, R20 ;  /* 0x00007604152d7816 */ /* 0x000fe40000000014 */
[----:B------:R-:W-:Y:S02]  /*15200*/  SHF.R.S32.HI R21, RZ, 0x1f, R0 ;  /* 0x0000001fff157819 */ /* 0x000fe40000011400 */
[----:B------:R-:W-:Y:S02]  /*15210*/  LOP3.LUT R36, R33, 0xff, RZ, 0xc0, !PT ;  /* 0x000000ff21247812 */ /* 0x000fe400078ec0ff */
[----:B------:R-:W-:Y:S01]  /*15220*/  LEA.HI R20, R21, R0, RZ, 0x2 ;  /* 0x0000000015147211 */ /* 0x000fe200078f10ff */
[----:B------:R-:W-:Y:S01]  /*15230*/  IMAD.SHL.U32 R0, R0, 0x10, RZ ;  /* 0x0000001000007824 */ /* 0x000fe200078e00ff */
[----:B------:R-:W-:-:S02]  /*15240*/  LOP3.LUT R38, R34, 0xff, RZ, 0xc0, !PT ;  /* 0x000000ff22267812 */ /* 0x000fc400078ec0ff */
[----:B------:R-:W-:Y:S01]  /*15250*/  LOP3.LUT R37, R37, 0xff, RZ, 0xc0, !PT ;  /* 0x000000ff25257812 */ /* 0x000fe200078ec0ff */
[----:B------:R-:W-:Y:S01]  /*15260*/  IMAD.SHL.U32 R20, R20, 0x800, RZ ;  /* 0x0000080014147824 */ /* 0x000fe200078e00ff */
[----:B------:R-:W-:Y:S02]  /*15270*/  LOP3.LUT R21, R227, 0x30, R0, 0xf8, !PT ;  /* 0x00000030e3157812 */ /* 0x000fe400078ef800 */
[----:B------:R-:W-:Y:S02]  /*15280*/  LOP3.LUT R39, R39, 0xff, RZ, 0xc0, !PT ;  /* 0x000000ff27277812 */ /* 0x000fe400078ec0ff */
[----:B------:R-:W-:Y:S02]  /*15290*/  LOP3.LUT R21, R21, R228, RZ, 0x3c, !PT ;  /* 0x000000e415157212 */ /* 0x000fe400078e3cff */
[----:B------:R-:W-:Y:S02]  /*152a0*/  LOP3.LUT R20, R20, 0xffffe000, RZ, 0xc0, !PT ;  /* 0xffffe00014147812 */ /* 0x000fe400078ec0ff */
[----:B------:R-:W-:-:S02]  /*152b0*/  PRMT R46, R37, 0x7604, R36 ;  /* 0x00007604252e7816 */ /* 0x000fc40000000024 */
[----:B------:R-:W-:Y:S02]  /*152c0*/  IADD3 R21, R21, R229, R20 ;  /* 0x000000e515157210 */ /* 0x000fe40007ffe014 */
[----:B------:R-:W-:Y:S02]  /*152d0*/  PRMT R47, R39, 0x7604, R38 ;  /* 0x00007604272f7816 */ /* 0x000fe40000000026 */
[----:B------:R-:W-:Y:S01]  /*152e0*/  SHF.R.U32.HI R37, RZ, 0x8, R35 ;  /* 0x00000008ff257819 */ /* 0x000fe20000011623 */
[----:B------:R-:W-:Y:S01]  /*152f0*/  IMAD.IADD R0, R16, 0x1, R21 ;  /* 0x0000000110007824 */ /* 0x000fe200078e0215 */
[----:B------:R-:W-:Y:S02]  /*15300*/  SHF.R.U32.HI R39, RZ, 0x8, R28 ;  /* 0x00000008ff277819 */ /* 0x000fe4000001161c */
[----:B------:R-:W-:Y:S02]  /*15310*/  SHF.R.U32.HI R40, RZ, 0x8, R29 ;  /* 0x00000008ff287819 */ /* 0x000fe4000001161d */
[----:B------:R-:W-:-:S02]  /*15320*/  LOP3.LUT R36, R35, 0xff, RZ, 0xc0, !PT ;  /* 0x000000ff23247812 */ /* 0x000fc400078ec0ff */
[----:B------:R-:W-:Y:S02]  /*15330*/  LOP3.LUT R38, R28, 0xff, RZ, 0xc0, !PT ;  /* 0x000000ff1c267812 */ /* 0x000fe400078ec0ff */
[----:B------:R-:W-:Y:S02]  /*15340*/  LOP3.LUT R37, R37, 0xff, RZ, 0xc0, !PT ;  /* 0x000000ff25257812 */ /* 0x000fe400078ec0ff */
[----:B------:R-:W-:Y:S02]  /*15350*/  LOP3.LUT R39, R39, 0xff, RZ, 0xc0, !PT ;  /* 0x000000ff27277812 */ /* 0x000fe400078ec0ff */
[----:B------:R-:W-:Y:S02]  /*15360*/  LOP3.LUT R21, R40, 0xff, RZ, 0xc0, !PT ;  /* 0x000000ff28157812 */ /* 0x000fe400078ec0ff */
[----:B------:R-:W0:Y:S01]  /*15370*/  LDS.128 R40, [R0+0x1e200] ;  /* 0x01e2000000287984 */ /* 0x000e220000000c00 */
[----:B------:R-:W-:Y:S02]  /*15380*/  PRMT R48, R37, 0x7604, R36 ;  /* 0x0000760425307816 */ /* 0x000fe40000000024 */
[----:B------:R-:W-:-:S02]  /*15390*/  PRMT R51, R39, 0x7604, R38 ;  /* 0x0000760427337816 */ /* 0x000fc40000000026 */
[----:B------:R-:W-:Y:S02]  /*153a0*/  SHF.R.U32.HI R53, RZ, 0x8, R31 ;  /* 0x00000008ff357819 */ /* 0x000fe4000001161f */
[----:B------:R-:W-:Y:S02]  /*153b0*/  SHF.R.U32.HI R50, RZ, 0x8, R30 ;  /* 0x00000008ff327819 */ /* 0x000fe4000001161e */
[----:B------:R-:W-:Y:S02]  /*153c0*/  LOP3.LUT R52, R31, 0xff, RZ, 0xc0, !PT ;  /* 0x000000ff1f347812 */ /* 0x000fe400078ec0ff */
[----:B------:R-:W-:Y:S02]  /*153d0*/  LOP3.LUT R53, R53, 0xff, RZ, 0xc0, !PT ;  /* 0x000000ff35357812 */ /* 0x000fe400078ec0ff */
[----:B------:R-:W-:Y:S02]  /*153e0*/  LOP3.LUT R20, R29, 0xff, RZ, 0xc0, !PT ;  /* 0x000000ff1d147812 */ /* 0x000fe400078ec0ff */
[----:B------:R-:W-:-:S02]  /*153f0*/  LOP3.LUT R49, R30, 0xff, RZ, 0xc0, !PT ;  /* 0x000000ff1e317812 */ /* 0x000fc400078ec0ff */
[----:B------:R-:W-:Y:S02]  /*15400*/  LOP3.LUT R50, R50, 0xff, RZ, 0xc0, !PT ;  /* 0x000000ff32327812 */ /* 0x000fe400078ec0ff */
[----:B------:R-:W-:Y:S02]  /*15410*/  PRMT R52, R53, 0x7604, R52 ;  /* 0x0000760435347816 */ /* 0x000fe40000000034 */
        /* <DEDUP_REMOVED lines=8> */
[----:B------:R-:W-:Y:S01]  /*154a0*/  LOP3.LUT R55, R20, 0xff0000, R53, 0xf8, !PT ;  /* 0x00ff000014377812 */ /* 0x000fe200078ef835 */
[----:B------:R-:W-:Y:S01]  /*154b0*/  IMAD.U32 R49, R49, 0x10000, RZ ;  /* 0x0001000031317824 */ /* 0x000fe200078e00ff */
[----:B------:R-:W-:Y:S01]  /*154c0*/  LOP3.LUT R21, R46, 0xff0000, R21, 0xf8, !PT ;  /* 0x00ff00002e157812 */ /* 0x000fe200078ef815 */
[----:B------:R-:W-:Y:S01]  /*154d0*/  IMAD.U32 R59, R59, 0x10000, RZ ;  /* 0x000100003b3b7824 */ /* 0x000fe200078e00ff */
        /* <DEDUP_REMOVED lines=9> */
[----:B------:R-:W-:-:S02]  /*15570*/  F2FP.F16.E4M3.UNPACK_B R35, R55 ;  /* 0x00000037ff23723e */ /* 0x000fc400020006ff */
[----:B0-----:R-:W-:Y:S02]  /*15580*/  F2FP.F16.E4M3.UNPACK_B R32, R41 ;  /* 0x00000029ff20723e */ /* 0x001fe400020006ff */
[----:B------:R-:W-:Y:S01]  /*15590*/  F2FP.F16.E4M3.UNPACK_B R34, R53 ;  /* 0x00000035ff22723e */ /* 0x000fe200020006ff */
[----:B------:R-:W-:Y:S01]  /*155a0*/  HADD2.F32 R56, -RZ, R35.H0_H0 ;  /* 0x20000023ff387230 */ /* 0x000fe20000004100 */
[----:B------:R-:W-:Y:S01]  /*155b0*/  LOP3.LUT R59, R59, 0xff000000, R31, 0xf8, !PT ;  /* 0xff0000003b3b7812 */ /* 0x000fe200078ef81f */
[--C-:B------:R-:W-:Y:S01]  /*155c0*/  HADD2.F32 R29, -RZ, R32.reuse.H0_H0 ;  /* 0x20000020ff1d7230 */ /* 0x100fe20000004100 */
[----:B------:R-:W-:Y:S01]  /*155d0*/  LOP3.LUT R51, R51, 0xff0000, R28, 0xf8, !PT ;  /* 0x00ff000033337812 */ /* 0x000fe200078ef81c */
[----:B------:R-:W-:Y:S01]  /*155e0*/  HADD2.F32 R32, -RZ, R32.H1_H1 ;  /* 0x30000020ff207230 */ /* 0x000fe20000004100 */
[----:B------:R-:W-:Y:S02]  /*155f0*/  LOP3.LUT R21, R57, 0xff0000, R30, 0xf8, !PT ;  /* 0x00ff000039157812 */ /* 0x000fe400078ef81e */
[----:B------:R-:W-:-:S02]  /*15600*/  LOP3.LUT R57, R51, 0xff000000, R28, 0xf8, !PT ;  /* 0xff00000033397812 */ /* 0x000fc400078ef81c */
[-C--:B------:R-:W-:Y:S02]  /*15610*/  F2FP.F16.E4M3.UNPACK_B R49, R40.reuse ;  /* 0x00000028ff31723e */ /* 0x080fe400020006ff */
[----:B------:R-:W-:Y:S01]  /*15620*/  F2FP.F16.E4M3.UNPACK_B R50, R40.H1 ;  /* 0x00000028ff32723e */ /* 0x000fe200030006ff */
[----:B------:R-:W-:Y:S01]  /*15630*/  FMUL.FTZ R40, R29, R56 ;  /* 0x000000381d287220 */ /* 0x000fe20000410000 */
[-C--:B------:R-:W-:Y:S02]  /*15640*/  F2FP.F16.E4M3.UNPACK_B R51, R43.reuse ;  /* 0x0000002bff33723e */ /* 0x080fe400020006ff */
[----:B------:R-:W-:Y:S02]  /*15650*/  F2FP.F16.E4M3.UNPACK_B R52, R43.H1 ;  /* 0x0000002bff34723e */ /* 0x000fe400030006ff */
[----:B------:R-:W-:Y:S02]  /*15660*/  F2FP.F16.E4M3.UNPACK_B R41, R41.H1 ;  /* 0x00000029ff29723e */ /* 0x000fe400030006ff */
[----:B------:R-:W-:-:S02]  /*15670*/  F2FP.F16.E4M3.UNPACK_B R55, R55.H1 ;  /* 0x00000037ff37723e */ /* 0x000fc400030006ff */
[----:B------:R-:W-:Y:S02]  /*15680*/  F2FP.F16.E4M3.UNPACK_B R53, R53.H1 ;  /* 0x00000035ff35723e */ /* 0x000fe400030006ff */
[----:B------:R-:W-:Y:S02]  /*15690*/  LOP3.LUT R28, R21, 0xff000000, R30, 0xf8, !PT ;  /* 0xff000000151c7812 */ /* 0x000fe400078ef81e */
[-C--:B------:R-:W-:Y:S02]  /*156a0*/  F2FP.F16.E4M3.UNPACK_B R30, R42.reuse ;  /* 0x0000002aff1e723e */ /* 0x080fe400020006ff */
[----:B------:R-:W-:Y:S01]  /*156b0*/  F2FP.F16.E4M3.UNPACK_B R42, R42.H1 ;  /* 0x0000002aff2a723e */ /* 0x000fe200030006ff */
[----:B--2---:R-:W0:Y:S02]  /*156c0*/  LDS.128 R36, [R65+0x1e200] ;  /* 0x01e2000041247984 */ /* 0x004e240000000c00 */
[----:B0-----:R-:W-:Y:S02]  /*156d0*/  F2FP.F16.E4M3.UNPACK_B R31, R37 ;  /* 0x00000025ff1f723e */ /* 0x001fe400020006ff */
[----:B------:R-:W-:-:S02]  /*156e0*/  F2FP.F16.E4M3.UNPACK_B R47, R39 ;  /* 0x00000027ff2f723e */ /* 0x000fc400020006ff */
[----:B------:R-:W-:Y:S01]  /*156f0*/  F2FP.F16.E4M3.UNPACK_B R48, R39.H1 ;  /* 0x00000027ff30723e */ /* 0x000fe200030006ff */
[--C-:B------:R-:W-:Y:S01]  /*15700*/  HADD2.F32 R33, -RZ, R31.reuse.H0_H0 ;  /* 0x2000001fff217230 */ /* 0x100fe20000004100 */
[-C--:B------:R-:W-:Y:S01]  /*15710*/  F2FP.F16.E4M3.UNPACK_B R39, R36.reuse ;  /* 0x00000024ff27723e */ /* 0x080fe200020006ff */
[----:B------:R-:W-:Y:S01]  /*15720*/  HADD2.F32 R31, -RZ, R31.H1_H1 ;  /* 0x3000001fff1f7230 */ /* 0x000fe20000004100 */
[----:B------:R-:W-:Y:S01]  /*15730*/  F2FP.F16.E4M3.UNPACK_B R46, R36.H1 ;  /* 0x00000024ff2e723e */ /* 0x000fe200030006ff */
[--C-:B------:R-:W-:Y:S01]  /*15740*/  HADD2.F32 R36, -RZ, R34.reuse.H0_H0 ;  /* 0x20000022ff247230 */ /* 0x100fe20000004100 */
[----:B------:R-:W-:Y:S02]  /*15750*/  F2FP.F16.E4M3.UNPACK_B R37, R37.H1 ;  /* 0x00000025ff25723e */ /* 0x000fe400030006ff */
[----:B------:R-:W-:Y:S02]  /*15760*/  F2FP.F16.E4M3.UNPACK_B R21, R38 ;  /* 0x00000026ff15723e */ /* 0x000fe400020006ff */
[-C--:B------:R-:W-:Y:S01]  /*15770*/  FMUL.FTZ R43, R29, R36.reuse ;  /* 0x000000241d2b7220 */ /* 0x080fe20000410000 */
[C---:B------:R-:W-:Y:S01]  /*15780*/  FFMA.FTZ R29, R33.reuse, R36, -R40 ;  /* 0x00000024211d7223 */ /* 0x040fe20000010828 */
[----:B------:R-:W-:Y:S01]  /*15790*/  HADD2.F32 R36, -RZ, R34.H1_H1 ;  /* 0x30000022ff247230 */ /* 0x000fe20000004100 */
[----:B------:R-:W-:Y:S01]  /*157a0*/  F2FP.F16.E4M3.UNPACK_B R38, R38.H1 ;  /* 0x00000026ff26723e */ /* 0x000fe200030006ff */
[----:B------:R-:W-:Y:S01]  /*157b0*/  FFMA.FTZ R33, R33, R56, R43 ;  /* 0x0000003821217223 */ /* 0x000fe2000001002b */
[----:B------:R-:W-:-:S02]  /*157c0*/  HADD2.F32 R43, -RZ, R35.H1_H1 ;  /* 0x30000023ff2b7230 */ /* 0x000fc40000004100 */
[----:B------:R-:W-:Y:S02]  /*157d0*/  HADD2.F32 R56, -RZ, R55.H0_H0 ;  /* 0x20000037ff387230 */ /* 0x000fe40000004100 */
[C---:B------:R-:W-:Y:S01]  /*157e0*/  FMUL.FTZ R60, R32.reuse, R36 ;  /* 0x00000024203c7220 */ /* 0x040fe20000410000 */
[----:B------:R-:W-:Y:S02]  /*157f0*/  HADD2.F32 R34, -RZ, R41.H0_H0 ;  /* 0x20000029ff227230 */ /* 0x000fe40000004100 */
[-C--:B------:R-:W-:Y:S01]  /*15800*/  FMUL.FTZ R58, R32, R43.reuse ;  /* 0x0000002b203a7220 */ /* 0x080fe20000410000 */
[----:B------:R-:W-:Y:S02]  /*15810*/  HADD2.F32 R40, -RZ, R53.H0_H0 ;  /* 0x20000035ff287230 */ /* 0x000fe40000004100 */
[----:B------:R-:W-:Y:S02]  /*15820*/  HADD2.F32 R35, -RZ, R37.H0_H0 ;  /* 0x20000025ff237230 */ /* 0x000fe40000004100 */
[C---:B------:R-:W-:Y:S01]  /*15830*/  FMUL.FTZ R62, R34.reuse, R56 ;  /* 0x00000038223e7220 */ /* 0x040fe20000410000 */
[C---:B------:R-:W-:Y:S01]  /*15840*/  FFMA.FTZ R32, R31.reuse, R36, -R58 ;  /* 0x000000241f207223 */ /* 0x040fe2000001083a */
[-C--:B------:R-:W-:Y:S01]  /*15850*/  FMUL.FTZ R61, R34, R40.reuse ;  /* 0x00000028223d7220 */ /* 0x080fe20000410000 */
[----:B------:R-:W-:Y:S01]  /*15860*/  FFMA.FTZ R34, R31, R43, R60 ;  /* 0x0000002b1f227223 */ /* 0x000fe2000001003c */
[-C--:B------:R-:W-:Y:S01]  /*15870*/  F2FP.F16.E4M3.UNPACK_B R58, R59.reuse ;  /* 0x0000003bff3a723e */ /* 0x080fe200020006ff */
[C---:B------:R-:W-:Y:S01]  /*15880*/  FFMA.FTZ R31, R35.reuse, R40, -R62 ;  /* 0x00000028231f7223 */ /* 0x040fe2000001083e */
[----:B------:R-:W-:Y:S01]  /*15890*/  F2FP.F16.E4M3.UNPACK_B R43, R54 ;  /* 0x00000036ff2b723e */ /* 0x000fe200020006ff */
[----:B------:R-:W-:Y:S01]  /*158a0*/  FFMA.FTZ R35, R35, R56, R61 ;  /* 0x0000003823237223 */ /* 0x000fe2000001003d */
[----:B------:R-:W-:Y:S01]  /*158b0*/  HADD2.F32 R53, -RZ, R53.H1_H1 ;  /* 0x30000035ff357230 */ /* 0x000fe20000004100 */
        /* <DEDUP_REMOVED lines=12> */
[----:B------:R-:W-:Y:S01]  /*15980*/  FMUL.FTZ R63, R40, R55 ;  /* 0x00000037283f7220 */ /* 0x000fe20000410000 */
[----:B------:R-:W-:Y:S02]  /*15990*/  HADD2.F32 R51, -RZ, R51.H1_H1 ;  /* 0x30000033ff337230 */ /* 0x000fe40000004100 */
[C---:B------:R-:W-:Y:S01]  /*159a0*/  FFMA.FTZ R36, R37.reuse, R53, -R62 ;  /* 0x0000003525247223 */ /* 0x040fe2000001083e */
[----:B------:R-:W-:Y:S01]  /*159b0*/  FFMA.FTZ R40, R37, R56, R61 ;  /* 0x0000003825287223 */ /* 0x000fe2000001003d */
[C---:B------:R-:W-:Y:S01]  /*159c0*/  FFMA.FTZ R37, R41.reuse, R55, -R64 ;  /* 0x0000003729257223 */ /* 0x040fe20000010840 */
[----:B------:R-:W-:Y:S01]  /*159d0*/  FFMA.FTZ R41, R41, R60, R63 ;  /* 0x0000003c29297223 */ /* 0x000fe2000001003f */
[----:B------:R-:W-:Y:S01]  /*159e0*/  HADD2.F32 R60, -RZ, R58.H1_H1 ;  /* 0x3000003aff3c7230 */ /* 0x000fe20000004100 */
[-C--:B------:R-:W-:Y:S01]  /*159f0*/  F2FP.F16.E4M3.UNPACK_B R55, R57.reuse.H1 ;  /* 0x00000039ff37723e */ /* 0x080fe200030006ff */
[----:B------:R-:W-:Y:S01]  /*15a00*/  HADD2.F32 R56, -RZ, R43.H1_H1 ;  /* 0x3000002bff387230 */ /* 0x000fe20000004100 */
[----:B------:R-:W-:Y:S01]  /*15a10*/  F2FP.F16.E4M3.UNPACK_B R57, R57 ;  /* 0x00000039ff39723e */ /* 0x000fe200020006ff */
        /* <DEDUP_REMOVED lines=11> */
[----:B------:R-:W-:Y:S01]  /*15ad0*/  FFMA.FTZ R66, R47, R60, R51 ;  /* 0x0000003c2f427223 */ /* 0x000fe20000010033 */
[----:B------:R-:W-:Y:S01]  /*15ae0*/  F2FP.F16.E4M3.UNPACK_B R51, R45.H1 ;  /* 0x0000002dff33723e */ /* 0x000fe200030006ff */
[----:B------:R-:W-:Y:S01]  /*15af0*/  FFMA.FTZ R62, R43, R62, R53 ;  /* 0x0000003e2b3e7223 */ /* 0x000fe20000010035 */
[----:B------:R-:W-:Y:S01]  /*15b00*/  FFMA.FTZ R64, R47, R56, -R64 ;  /* 0x000000382f407223 */ /* 0x000fe20000010840 */
[----:B------:R-:W-:Y:S02]  /*15b10*/  HADD2.F32 R53, -RZ, R54.H1_H1 ;  /* 0x30000036ff357230 */ /* 0x000fe40000004100 */
[----:B------:R-:W-:Y:S01]  /*15b20*/  FFMA.FTZ R68, R43, R58, -R68 ;  /* 0x0000003a2b447223 */ /* 0x000fe20000010844 */
[----:B------:R-:W-:Y:S01]  /*15b30*/  HADD2.F32 R52, -RZ, R52.H1_H1 ;  /* 0x30000034ff347230 */ /* 0x000fe20000004100 */
[----:B------:R-:W-:Y:S01]  /*15b40*/  F2FP.SATFINITE.E4M3.F32.PACK_AB_MERGE_C R35, R40, R35, RZ ;  /* 0x000000232823723e */ /* 0x000fe200048070ff */
[----:B------:R-:W-:Y:S01]  /*15b50*/  HADD2.F32 R56, -RZ, R55.H0_H0 ;  /* 0x20000037ff387230 */ /* 0x000fe20000004100 */
[----:B------:R-:W-:Y:S01]  /*15b60*/  F2FP.SATFINITE.E4M3.F32.PACK_AB_MERGE_C R29, R32, R29, R31 ;  /* 0x0000001d201d723e */ /* 0x000fe2000480701f */
        /* <DEDUP_REMOVED lines=54> */
[----:B------:R-:W-:Y:S02]  /*15ed0*/  HADD2.F32 R39, -RZ, R20.H0_H0 ;  /* 0x20000014ff277230 */ /* 0x000fe40000004100 */
[C---:B------:R-:W-:Y:S01]  /*15ee0*/  FMUL.FTZ R43, R42.reuse, R47 ;  /* 0x0000002f2a2b7220 */ /* 0x040fe20000410000 */
[-C--:B------:R-:W-:Y:S01]  /*15ef0*/  FMUL.FTZ R46, R42, R45.reuse ;  /* 0x0000002d2a2e7220 */ /* 0x080fe20000410000 */
[----:B------:R-:W-:Y:S01]  /*15f00*/  F2FP.F16.E4M3.UNPACK_B R42, R28 ;  /* 0x0000001cff2a723e */ /* 0x000fe200020006ff */
[--C-:B------:R-:W-:Y:S02]  /*15f10*/  HADD2.F32 R28, -RZ, R30.reuse.H0_H0 ;  /* 0x2000001eff1c7230 */ /* 0x100fe40000004100 */
[C---:B------:R-:W-:Y:S01]  /*15f20*/  FFMA.FTZ R57, R38.reuse, R45, -R43 ;  /* 0x0000002d26397223 */ /* 0x040fe2000001082b */
[----:B------:R-:W-:Y:S01]  /*15f30*/  FFMA.FTZ R59, R38, R47, R46 ;  /* 0x0000002f263b7223 */ /* 0x000fe2000001002e */
[----:B------:R-:W-:Y:S01]  /*15f40*/  HADD2.F32 R30, -RZ, R30.H1_H1 ;  /* 0x3000001eff1e7230 */ /* 0x000fe20000004100 */
[----:B------:R-:W-:Y:S01]  /*15f50*/  F2FP.SATFINITE.E4M3.F32.PACK_AB_MERGE_C R55, R55, R58, RZ ;  /* 0x0000003a3737723e */ /* 0x000fe200048070ff */
[--C-:B------:R-:W-:Y:S01]  /*15f60*/  HADD2.F32 R43, -RZ, R42.reuse.H0_H0 ;  /* 0x2000002aff2b7230 */ /* 0x100fe20000004100 */
[----:B------:R-:W-:Y:S01]  /*15f70*/  F2FP.SATFINITE.E4M3.F32.PACK_AB_MERGE_C R50, R57, R50, RZ ;  /* 0x000000323932723e */ /* 0x000fe200048070ff */
[----:B------:R-:W-:Y:S01]  /*15f80*/  HADD2.F32 R42, -RZ, R42.H1_H1 ;  /* 0x3000002aff2a7230 */ /* 0x000fe20000004100 */
[----:B------:R-:W-:Y:S01]  /*15f90*/  F2FP.SATFINITE.E4M3.F32.PACK_AB_MERGE_C R56, R59, R56, RZ ;  /* 0x000000383b38723e */ /* 0x000fe200048070ff */
[----:B------:R-:W-:-:S02]  /*15fa0*/  HADD2.F32 R38, -RZ, R20.H1_H1 ;  /* 0x30000014ff267230 */ /* 0x000fc40000004100 */
[C---:B------:R-:W-:Y:S01]  /*15fb0*/  FMUL.FTZ R45, R28.reuse, R43 ;  /* 0x0000002b1c2d7220 */ /* 0x040fe20000410000 */
[--C-:B------:R-:W-:Y:S02]  /*15fc0*/  HADD2.F32 R20, -RZ, R21.reuse.H0_H0 ;  /* 0x20000015ff147230 */ /* 0x100fe40000004100 */
[-C--:B------:R-:W-:Y:S01]  /*15fd0*/  FMUL.FTZ R28, R28, R39.reuse ;  /* 0x000000271c1c7220 */ /* 0x080fe20000410000 */
[----:B------:R-:W-:Y:S02]  /*15fe0*/  HADD2.F32 R21, -RZ, R21.H1_H1 ;  /* 0x30000015ff157230 */ /* 0x000fe40000004100 */
[C---:B------:R-:W-:Y:S01]  /*15ff0*/  FMUL.FTZ R46, R30.reuse, R42 ;  /* 0x0000002a1e2e7220 */ /* 0x040fe20000410000 */
[-C--:B------:R-:W-:Y:S01]  /*16000*/  FMUL.FTZ R47, R30, R38.reuse ;  /* 0x000000261e2f7220 */ /* 0x080fe20000410000 */
[C---:B------:R-:W-:Y:S01]  /*16010*/  FFMA.FTZ R30, R20.reuse, R39, -R45 ;  /* 0x00000027141e7223 */ /* 0x040fe2000001082d */
[----:B------:R-:W-:Y:S01]  /*16020*/  FFMA.FTZ R20, R20, R43, R28 ;  /* 0x0000002b14147223 */ /* 0x000fe2000001001c */
[C---:B------:R-:W-:Y:S01]  /*16030*/  FFMA.FTZ R39, R21.reuse, R38, -R46 ;  /* 0x0000002615277223 */ /* 0x040fe2000001082e */
[----:B------:R-:W-:Y:S01]  /*16040*/  FFMA.FTZ R47, R21, R42, R47 ;  /* 0x0000002a152f7223 */ /* 0x000fe2000001002f */
[----:B------:R-:W-:-:S02]  /*16050*/  F2FP.SATFINITE.E4M3.F32.PACK_AB_MERGE_C R28, R60, R53, RZ ;  /* 0x000000353c1c723e */ /* 0x000fc400048070ff */
[----:B------:R-:W-:Y:S02]  /*16060*/  F2FP.SATFINITE.E4M3.F32.PACK_AB_MERGE_C R31, R64, R37, R61 ;  /* 0x00000025401f723e */ /* 0x000fe4000480703d */
[----:B------:R-:W-:Y:S02]  /*16070*/  F2FP.SATFINITE.E4M3.F32.PACK_AB_MERGE_C R33, R34, R33, R35 ;  /* 0x000000212221723e */ /* 0x000fe40004807023 */
[----:B------:R-:W-:Y:S02]  /*16080*/  F2FP.SATFINITE.E4M3.F32.PACK_AB_MERGE_C R28, R49, R52, R28 ;  /* 0x00000034311c723e */ /* 0x000fe4000480701c */
[----:B------:R-:W-:Y:S02]  /*16090*/  F2FP.SATFINITE.E4M3.F32.PACK_AB_MERGE_C R30, R39, R30, R50 ;  /* 0x0000001e271e723e */ /* 0x000fe40004807032 */
[----:B------:R-:W-:Y:S02]  /*160a0*/  F2FP.SATFINITE.E4M3.F32.PACK_AB_MERGE_C R35, R66, R41, R62 ;  /* 0x000000294223723e */ /* 0x000fe4000480703e */
[----:B------:R-:W-:Y:S01]  /*160b0*/  F2FP.SATFINITE.E4M3.F32.PACK_AB_MERGE_C R32, R51, R54, R55 ;  /* 0x000000363320723e */ /* 0x000fe20004807037 */
[----:B------:R2:W-:Y:S01]  /*160c0*/  STS.128 [R65+0x1e200], R28 ;  /* 0x01e2001c41007388 */ /* 0x0005e20000000c00 */
[----:B------:R-:W-:-:S05]  /*160d0*/  F2FP.SATFINITE.E4M3.F32.PACK_AB_MERGE_C R34, R47, R20, R56 ;  /* 0x000000142f22723e */ /* 0x000fca0004807038 */
[----:B------:R2:W-:Y:S02]  /*160e0*/  STS.128 [R0+0x1e200], R32 ;  /* 0x01e2002000007388 */ /* 0x0005e40000000c00 */
.L_x_3609:
[----:B------:R-:W-:Y:S05]  /*160f0*/  BSYNC B1 ;  /* 0x0000000000017941 */ /* 0x000fea0003800000 */
.L_x_3608:
[----:B------:R-:W-:Y:S04]  /*16100*/  BSSY B1, `(.L_x_3610) ;  /* 0x0000105000017945 */ /* 0x000fe80003800000 */
[----:B------:R-:W-:Y:S05]  /*16110*/  @P1 BRA `(.L_x_3611) ;  /* 0x00000010000c1947 */ /* 0x000fea0003800000 */
[----:B------:R-:W4:Y:S01]  /*16120*/  LDL R61, [R1+0xcc] ;  /* 0x0000cc00013d7983 */ /* 0x000f220000100800 */
[----:B------:R-:W-:Y:S01]  /*16130*/  IMAD.IADD R20, R22, 0x1, R223 ;  /* 0x0000000116147824 */ /* 0x000fe200078e02df */
[----:B--2--5:R-:W-:Y:S02]  /*16140*/  SHF.R.U32.HI R0, RZ, 0x8, R12 ;  /* 0x00000008ff007819 */ /* 0x024fe4000001160c */
[----:B------:R-:W-:Y:S02]  /*16150*/  SHF.R.U32.HI R32, RZ, 0x8, R15 ;  /* 0x00000008ff207819 */ /* 0x000fe4000001160f */
[----:B-1----:R-:W-:Y:S02]  /*16160*/  SHF.R.S32.HI R21, RZ, 0x1f, R20 ;  /* 0x0000001fff157819 */ /* 0x002fe40000011414 */
[----:B------:R-:W-:Y:S02]  /*16170*/  LOP3.LUT R31, R15, 0xff, RZ, 0xc0, !PT ;  /* 0x000000ff0f1f7812 */ /* 0x000fe400078ec0ff */
[----:B------:R-:W-:-:S02]  /*16180*/  LEA.HI R20, R21, R20, RZ, 0x4 ;  /* 0x0000001415147211 */ /* 0x000fc400078f20ff */
[----:B------:R-:W-:Y:S02]  /*16190*/  LOP3.LUT R21, R12, 0xff, RZ, 0xc0, !PT ;  /* 0x000000ff0c157812 */ /* 0x000fe400078ec0ff */
[----:B------:R-:W-:Y:S02]  /*161a0*/  SHF.R.S32.HI R30, RZ, 0x4, R20 ;  /* 0x00000004ff1e7819 */ /* 0x000fe40000011414 */
[----:B------:R-:W-:Y:S02]  /*161b0*/  LOP3.LUT R20, R0, 0xff, RZ, 0xc0, !PT ;  /* 0x000000ff00147812 */ /* 0x000fe400078ec0ff */
[----:B------:R-:W-:Y:S02]  /*161c0*/  LEA.HI R0, R3, R30, RZ, 0x1c ;  /* 0x0000001e03007211 */ /* 0x000fe400078fe0ff */
[----:B0-----:R-:W-:Y:S02]  /*161d0*/  PRMT R37, R20, 0x7604, R21 ;  /* 0x0000760414257816 */ /* 0x001fe40000000015 */
[----:B------:R-:W-:-:S02]  /*161e0*/  SHF.R.S32.HI R21, RZ, 0x1f, R0 ;  /* 0x0000001fff157819 */ /* 0x000fc40000011400 */
[----:B------:R-:W-:Y:S02]  /*161f0*/  SHF.R.U32.HI R30, RZ, 0x8, R4 ;  /* 0x00000008ff1e7819 */ /* 0x000fe40000011604 */
[----:B------:R-:W-:Y:S02]  /*16200*/  LEA.HI R20, R21, R0, RZ, 0x2 ;  /* 0x0000000015147211 */ /* 0x000fe400078f10ff */
[----:B------:R-:W-:Y:S02]  /*16210*/  SHF.L.U32 R0, R0, 0x4, RZ ;  /* 0x0000000400007819 */ /* 0x000fe400000006ff */
[----:B------:R-:W-:Y:S01]  /*16220*/  SHF.R.U32.HI R28, RZ, 0x8, R13 ;  /* 0x00000008ff1c7819 */ /* 0x000fe2000001160d */
[----:B------:R-:W-:Y:S01]  /*16230*/  IMAD.SHL.U32 R20, R20, 0x800, RZ ;  /* 0x0000080014147824 */ /* 0x000fe200078e00ff */
[----:B------:R-:W-:Y:S02]  /*16240*/  LOP3.LUT R21, R227, 0x30, R0, 0xf8, !PT ;  /* 0x00000030e3157812 */ /* 0x000fe400078ef800 */
[----:B------:R-:W-:-:S02]  /*16250*/  LOP3.LUT R0, R32, 0xff, RZ, 0xc0, !PT ;  /* 0x000000ff20007812 */ /* 0x000fc400078ec0ff */
[----:B------:R-:W-:Y:S02]  /*16260*/  LOP3.LUT R33, R4, 0xff, RZ, 0xc0, !PT ;  /* 0x000000ff04217812 */ /* 0x000fe400078ec0ff */
[----:B------:R-:W-:Y:S02]  /*16270*/  LOP3.LUT R30, R30, 0xff, RZ, 0xc0, !PT ;  /* 0x000000ff1e1e7812 */ /* 0x000fe400078ec0ff */
[----:B------:R-:W-:Y:S02]  /*16280*/  PRMT R41, R0, 0x7604, R31 ;  /* 0x0000760400297816 */ /* 0x000fe4000000001f */
[----:B------:R-:W-:Y:S02]  /*16290*/  LOP3.LUT R21, R21, R228, RZ, 0x3c, !PT ;  /* 0x000000e415157212 */ /* 0x000fe400078e3cff */
[----:B------:R-:W-:Y:S02]  /*162a0*/  LOP3.LUT R20, R20, 0xffffe000, RZ, 0xc0, !PT ;  /* 0xffffe00014147812 */ /* 0x000fe400078ec0ff */
[----:B------:R-:W-:-:S02]  /*162b0*/  SHF.R.U32.HI R0, RZ, 0x8, R5 ;  /* 0x00000008ff007819 */ /* 0x000fc40000011605 */
[----:B------:R-:W-:Y:S02]  /*162c0*/  LOP3.LUT R29, R13, 0xff, RZ, 0xc0, !PT ;  /* 0x000000ff0d1d7812 */ /* 0x000fe400078ec0ff */
[----:B------:R-:W-:Y:S02]  /*162d0*/  LOP3.LUT R28, R28, 0xff, RZ, 0xc0, !PT ;  /* 0x000000ff1c1c7812 */ /* 0x000fe400078ec0ff */
[----:B------:R-:W-:Y:S02]  /*162e0*/  PRMT R43, R30, 0x7604, R33 ;  /* 0x000076041e2b7816 */ /* 0x000fe40000000021 */
[----:B------:R-:W-:Y:S02]  /*162f0*/  IADD3 R21, R21, R229, R20 ;  /* 0x000000e515157210 */ /* 0x000fe40007ffe014 */
[----:B------:R-:W-:Y:S02]  /*16300*/  LOP3.LUT R33, R5, 0xff, RZ, 0xc0, !PT ;  /* 0x000000ff05217812 */ /* 0x000fe400078ec0ff */
[----:B------:R-:W-:-:S02]  /*16310*/  SHF.R.U32.HI R32, RZ, 0x8, R7 ;  /* 0x00000008ff207819 */ /* 0x000fc40000011607 */
[----:B------:R-:W-:Y:S02]  /*16320*/  LOP3.LUT R0, R0, 0xff, RZ, 0xc0, !PT ;  /* 0x000000ff00007812 */ /* 0x000fe400078ec0ff */
[----:B------:R-:W-:Y:S02]  /*16330*/  SHF.R.U32.HI R20, RZ, 0x8, R6 ;  /* 0x00000008ff147819 */ /* 0x000fe40000011606 */
[----:B------:R-:W-:Y:S02]  /*16340*/  PRMT R36, R28, 0x7604, R29 ;  /* 0x000076041c247816 */ /* 0x000fe4000000001d */
[----:B------:R-:W-:Y:S02]  /*16350*/  SHF.R.U32.HI R28, RZ, 0x8, R14 ;  /* 0x00000008ff1c7819 */ /* 0x000fe4000001160e */
[----:B------:R-:W-:Y:S02]  /*16360*/  LOP3.LUT R35, R6, 0xff, RZ, 0xc0, !PT ;  /* 0x000000ff06237812 */ /* 0x000fe400078ec0ff */
[----:B------:R-:W-:-:S02]  /*16370*/  LOP3.LUT R32, R32, 0xff, RZ, 0xc0, !PT ;  /* 0x000000ff20207812 */ /* 0x000fc400078ec0ff */
[----:B------:R-:W-:Y:S01]  /*16380*/  PRMT R45, R0, 0x7604, R33 ;  /* 0x00007604002d7816 */ /* 0x000fe20000000021 */
[----:B------:R-:W-:Y:S01]  /*16390*/  IMAD.IADD R0, R16, 0x1, R21 ;  /* 0x0000000110007824 */ /* 0x000fe200078e0215 */
[----:B------:R-:W-:Y:S02]  /*163a0*/  LOP3.LUT R20, R20, 0xff, RZ, 0xc0, !PT ;  /* 0x000000ff14147812 */ /* 0x000fe400078ec0ff */
[----:B------:R-:W-:Y:S02]  /*163b0*/  LOP3.LUT R47, R7, 0xff, RZ, 0xc0, !PT ;  /* 0x000000ff072f7812 */ /* 0x000fe400078ec0ff */
[----:B------:R-:W-:Y:S02]  /*163c0*/  LOP3.LUT R29, R14, 0xff, RZ, 0xc0, !PT ;  /* 0x000000ff0e1d7812 */ /* 0x000fe400078ec0ff */
[----:B------:R-:W-:Y:S02]  /*163d0*/  LOP3.LUT R28, R28, 0xff, RZ, 0xc0, !PT ;  /* 0x000000ff1c1c7812 */ /* 0x000fe400078ec0ff */
[----:B------:R-:W-:-:S02]  /*163e0*/  PRMT R49, R20, 0x7604, R35 ;  /* 0x0000760414317816 */ /* 0x000fc40000000023 */
[----:B------:R-:W-:Y:S02]  /*163f0*/  PRMT R51, R32, 0x7604, R47 ;  /* 0x0000760420337816 */ /* 0x000fe4000000002f */
[----:B------:R-:W0:Y:S01]  /*16400*/  LDS.128 R32, [R0+0x1e200] ;  /* 0x01e2000000207984 */ /* 0x000e220000000c00 */
[----:B------:R-:W-:Y:S02]  /*16410*/  PRMT R39, R28, 0x7604, R29 ;  /* 0x000076041c277816 */ /* 0x000fe4000000001d */
[----:B------:R-:W-:Y:S02]  /*16420*/  SHF.R.U32.HI R21, RZ, 0x10, R13 ;  /* 0x00000010ff157819 */ /* 0x000fe4000001160d */
[----:B------:R-:W-:Y:S02]  /*16430*/  SHF.R.U32.HI R20, RZ, 0x10, R12 ;  /* 0x00000010ff147819 */ /* 0x000fe4000001160c */
[----:B------:R-:W-:Y:S02]  /*16440*/  LOP3.LUT R21, R21, 0xff, RZ, 0xc0, !PT ;  /* 0x000000ff15157812 */ /* 0x000fe400078ec0ff */
[----:B------:R-:W-:-:S02]  /*16450*/  LOP3.LUT R20, R20, 0xff, RZ, 0xc0, !PT ;  /* 0x000000ff14147812 */ /* 0x000fc400078ec0ff */
[----:B------:R-:W-:Y:S02]  /*16460*/  PRMT R21, R21, 0x7054, R36 ;  /* 0x0000705415157816 */ /* 0x000fe40000000024 */
[----:B------:R-:W-:Y:S02]  /*16470*/  SHF.R.U32.HI R36, RZ, 0x10, R5 ;  /* 0x00000010ff247819 */ /* 0x000fe40000011605 */
[----:B------:R-:W-:Y:S02]  /*16480*/  PRMT R37, R20, 0x7054, R37 ;  /* 0x0000705414257816 */ /* 0x000fe40000000025 */
[----:B------:R-:W-:Y:S02]  /*16490*/  SHF.R.U32.HI R40, RZ, 0x10, R15 ;  /* 0x00000010ff287819 */ /* 0x000fe4000001160f */
[----:B------:R-:W-:Y:S02]  /*164a0*/  SHF.R.U32.HI R20, RZ, 0x10, R4 ;  /* 0x00000010ff147819 */ /* 0x000fe40000011604 */
[----:B------:R-:W-:-:S02]  /*164b0*/  SHF.R.U32.HI R38, RZ, 0x10, R14 ;  /* 0x00000010ff267819 */ /* 0x000fc4000001160e */
[----:B------:R-:W-:Y:S02]  /*164c0*/  LOP3.LUT R36, R36, 0xff, RZ, 0xc0, !PT ;  /* 0x000000ff24247812 */ /* 0x000fe400078ec0ff */
[----:B------:R-:W-:Y:S02]  /*164d0*/  LOP3.LUT R40, R40, 0xff, RZ, 0xc0, !PT ;  /* 0x000000ff28287812 */ /* 0x000fe400078ec0ff */
[----:B------:R-:W-:Y:S02]  /*164e0*/  LOP3.LUT R20, R20, 0xff, RZ, 0xc0, !PT ;  /* 0x000000ff14147812 */ /* 0x000fe400078ec0ff */
[----:B------:R-:W-:Y:S02]  /*164f0*/  LOP3.LUT R38, R38, 0xff, RZ, 0xc0, !PT ;  /* 0x000000ff26267812 */ /* 0x000fe400078ec0ff */
[----:B------:R-:W-:Y:S02]  /*16500*/  PRMT R47, R36, 0x7054, R45 ;  /* 0x00007054242f7816 */ /* 0x000fe4000000002d */
[----:B------:R-:W-:-:S02]  /*16510*/  PRMT R41, R40, 0x7054, R41 ;  /* 0x0000705428297816 */ /* 0x000fc40000000029 */
[----:B------:R-:W-:Y:S02]  /*16520*/  PRMT R43, R20, 0x7054, R43 ;  /* 0x00007054142b7816 */ /* 0x000fe4000000002b */
[----:B------:R-:W-:Y:S02]  /*16530*/  PRMT R39, R38, 0x7054, R39 ;  /* 0x0000705426277816 */ /* 0x000fe40000000027 */
[----:B------:R-:W-:Y:S02]  /*16540*/  LOP3.LUT R47, R47, 0xff000000, R5, 0xf8, !PT ;  /* 0xff0000002f2f7812 */ /* 0x000fe400078ef805 */
[----:B------:R-:W-:Y:S02]  /*16550*/  SHF.R.U32.HI R38, RZ, 0x10, R6 ;  /* 0x00000010ff267819 */ /* 0x000fe40000011606 */
[----:B------:R-:W-:Y:S02]  /*16560*/  LOP3.LUT R21, R21, 0xff000000, R13, 0xf8, !PT ;  /* 0xff00000015157812 */ /* 0x000fe400078ef80d */
[----:B------:R-:W-:-:S02]  /*16570*/  SHF.R.U32.HI R40, RZ, 0x10, R7 ;  /* 0x00000010ff287819 */ /* 0x000fc40000011607 */
[----:B------:R-:W-:Y:S02]  /*16580*/  LOP3.LUT R45, R41, 0xff000000, R15, 0xf8, !PT ;  /* 0xff000000292d7812 */ /* 0x000fe400078ef80f */
[----:B------:R-:W-:Y:S02]  /*16590*/  LOP3.LUT R48, R43, 0xff000000, R4, 0xf8, !PT ;  /* 0xff0000002b307812 */ /* 0x000fe400078ef804 */
[----:B------:R-:W-:Y:S02]  /*165a0*/  F2FP.F16.E4M3.UNPACK_B R43, R47 ;  /* 0x0000002fff2b723e */ /* 0x000fe400020006ff */
[----:B0-----:R-:W-:Y:S02]  /*165b0*/  F2FP.F16.E4M3.UNPACK_B R15, R33 ;  /* 0x00000021ff0f723e */ /* 0x001fe400020006ff */
[----:B------:R-:W-:Y:S01]  /*165c0*/  LOP3.LUT R38, R38, 0xff, RZ, 0xc0, !PT ;  /* 0x000000ff26267812 */ /* 0x000fe200078ec0ff */
[----:B------:R-:W-:Y:S01]  /*165d0*/  HADD2.F32 R50, -RZ, R43.H0_H0 ;  /* 0x2000002bff327230 */ /* 0x000fe20000004100 */
[----:B------:R-:W-:Y:S01]  /*165e0*/  LOP3.LUT R42, R37, 0xff000000, R12, 0xf8, !PT ;  /* 0xff000000252a7812 */ /* 0x000fe200078ef80c */
[--C-:B------:R-:W-:Y:S01]  /*165f0*/  HADD2.F32 R5, -RZ, R15.reuse.H0_H0 ;  /* 0x2000000fff057230 */ /* 0x100fe20000004100 */
[----:B------:R-:W-:Y:S01]  /*16600*/  F2FP.F16.E4M3.UNPACK_B R20, R21 ;  /* 0x00000015ff14723e */ /* 0x000fe200020006ff */
[----:B------:R-:W-:Y:S01]  /*16610*/  HADD2.F32 R15, -RZ, R15.H1_H1 ;  /* 0x3000000fff0f7230 */ /* 0x000fe20000004100 */
[----:B------:R-:W-:-:S02]  /*16620*/  LOP3.LUT R40, R40, 0xff, RZ, 0xc0, !PT ;  /* 0x000000ff28287812 */ /* 0x000fc400078ec0ff */
[----:B------:R-:W-:Y:S01]  /*16630*/  LOP3.LUT R12, R39, 0xff000000, R14, 0xf8, !PT ;  /* 0xff000000270c7812 */ /* 0x000fe200078ef80e */
[----:B------:R-:W-:Y:S01]  /*16640*/  HADD2.F32 R46, -RZ, R20.H0_H0 ;  /* 0x20000014ff2e7230 */ /* 0x000fe20000004100 */
[----:B------:R-:W-:Y:S02]  /*16650*/  PRMT R49, R38, 0x7054, R49 ;  /* 0x0000705426317816 */ /* 0x000fe40000000031 */
[----:B------:R-:W-:Y:S02]  /*16660*/  PRMT R51, R40, 0x7054, R51 ;  /* 0x0000705428337816 */ /* 0x000fe40000000033 */
[-C--:B------:R-:W-:Y:S01]  /*16670*/  F2FP.F16.E4M3.UNPACK_B R39, R35.reuse ;  /* 0x00000023ff27723e */ /* 0x080fe200020006ff */
[----:B------:R-:W-:Y:S01]  /*16680*/  FMUL.FTZ R41, R5, R46 ;  /* 0x0000002e05297220 */ /* 0x000fe20000410000 */
[----:B------:R-:W-:Y:S02]  /*16690*/  F2FP.F16.E4M3.UNPACK_B R40, R35.H1 ;  /* 0x00000023ff28723e */ /* 0x000fe400030006ff */
[----:B------:R-:W-:-:S02]  /*166a0*/  F2FP.F16.E4M3.UNPACK_B R35, R32.H1 ;  /* 0x00000020ff23723e */ /* 0x000fc400030006ff */
[----:B------:R-:W-:Y:S02]  /*166b0*/  F2FP.F16.E4M3.UNPACK_B R47, R47.H1 ;  /* 0x0000002fff2f723e */ /* 0x000fe400030006ff */
[----:B------:R-:W-:Y:S02]  /*166c0*/  LOP3.LUT R6, R49, 0xff000000, R6, 0xf8, !PT ;  /* 0xff00000031067812 */ /* 0x000fe400078ef806 */
[----:B------:R-:W-:Y:S01]  /*166d0*/  LOP3.LUT R51, R51, 0xff000000, R7, 0xf8, !PT ;  /* 0xff00000033337812 */ /* 0x000fe200078ef807 */
[----:B------:R-:W-:Y:S01]  /*166e0*/  HADD2.F32 R49, -RZ, R47.H0_H0 ;  /* 0x2000002fff317230 */ /* 0x000fe20000004100 */
[-C--:B------:R-:W-:Y:S02]  /*166f0*/  F2FP.F16.E4M3.UNPACK_B R7, R34.reuse ;  /* 0x00000022ff07723e */ /* 0x080fe400020006ff */
[----:B------:R-:W-:Y:S01]  /*16700*/  F2FP.F16.E4M3.UNPACK_B R34, R34.H1 ;  /* 0x00000022ff22723e */ /* 0x000fe200030006ff */
[----:B----4-:R-:W0:Y:S02]  /*16710*/  LDS.128 R28, [R61+0x1e200] ;  /* 0x01e200003d1c7984 */ /* 0x010e240000000c00 */
[----:B0-----:R-:W-:-:S02]  /*16720*/  F2FP.F16.E4M3.UNPACK_B R14, R29 ;  /* 0x0000001dff0e723e */ /* 0x001fc400020006ff */
[----:B------:R-:W-:Y:S02]  /*16730*/  F2FP.F16.E4M3.UNPACK_B R36, R29.H1 ;  /* 0x0000001dff24723e */ /* 0x000fe400030006ff */
[-C--:B------:R-:W-:Y:S01]  /*16740*/  F2FP.F16.E4M3.UNPACK_B R37, R31.reuse ;  /* 0x0000001fff25723e */ /* 0x080fe200020006ff */
[----:B------:R-:W-:Y:S01]  /*16750*/  HADD2.F32 R13, -RZ, R14.H0_H0 ;  /* 0x2000000eff0d7230 */ /* 0x000fe20000004100 */
[----:B------:R-:W-:Y:S02]  /*16760*/  F2FP.F16.E4M3.UNPACK_B R38, R31.H1 ;  /* 0x0000001fff26723e */ /* 0x000fe400030006ff */
[-C--:B------:R-:W-:Y:S02]  /*16770*/  F2FP.F16.E4M3.UNPACK_B R29, R28.reuse ;  /* 0x0000001cff1d723e */ /* 0x080fe400020006ff */
[----:B------:R-:W-:Y:S02]  /*16780*/  F2FP.F16.E4M3.UNPACK_B R31, R28.H1 ;  /* 0x0000001cff1f723e */ /* 0x000fe400030006ff */
[----:B------:R-:W-:-:S02]  /*16790*/  F2FP.F16.E4M3.UNPACK_B R28, R33.H1 ;  /* 0x00000021ff1c723e */ /* 0x000fc400030006ff */
[----:B------:R-:W-:Y:S01]  /*167a0*/  F2FP.F16.E4M3.UNPACK_B R33, R32 ;  /* 0x00000020ff21723e */ /* 0x000fe200020006ff */
[----:B------:R-:W-:Y:S01]  /*167b0*/  FMUL.FTZ R32, R5, R50 ;  /* 0x0000003205207220 */ /* 0x000fe20000410000 */
[-C--:B------:R-:W-:Y:S02]  /*167c0*/  F2FP.F16.E4M3.UNPACK_B R4, R30.reuse ;  /* 0x0000001eff04723e */ /* 0x080fe400020006ff */
[----:B------:R-:W-:Y:S01]  /*167d0*/  F2FP.F16.E4M3.UNPACK_B R30, R30.H1 ;  /* 0x0000001eff1e723e */ /* 0x000fe200030006ff */
[C---:B------:R-:W-:Y:S01]  /*167e0*/  FFMA.FTZ R5, R13.reuse, R46, -R32 ;  /* 0x0000002e0d057223 */ /* 0x040fe20000010820 */
[----:B------:R-:W-:Y:S01]  /*167f0*/  F2FP.F16.E4M3.UNPACK_B R32, R21.H1 ;  /* 0x00000015ff20723e */ /* 0x000fe200030006ff */
[----:B------:R-:W-:Y:S01]  /*16800*/  FFMA.FTZ R13, R13, R50, R41 ;  /* 0x000000320d0d7223 */ /* 0x000fe20000010029 */
[----:B------:R-:W-:Y:S02]  /*16810*/  HADD2.F32 R41, -RZ, R20.H1_H1 ;  /* 0x30000014ff297230 */ /* 0x000fe40000004100 */
[----:B------:R-:W-:-:S02]  /*16820*/  HADD2.F32 R46, -RZ, R43.H1_H1 ;  /* 0x3000002bff2e7230 */ /* 0x000fc40000004100 */
[----:B------:R-:W-:Y:S02]  /*16830*/  HADD2.F32 R20, -RZ, R14.H1_H1 ;  /* 0x3000000eff147230 */ /* 0x000fe40000004100 */
[----:B------:R-:W-:Y:S02]  /*16840*/  HADD2.F32 R14, -RZ, R28.H0_H0 ;  /* 0x2000001cff0e7230 */ /* 0x000fe40000004100 */
[C---:B------:R-:W-:Y:S01]  /*16850*/  FMUL.FTZ R53, R15.reuse, R46 ;  /* 0x0000002e0f357220 */ /* 0x040fe20000410000 */
[----:B------:R-:W-:Y:S02]  /*16860*/  HADD2.F32 R43, -RZ, R32.H0_H0 ;  /* 0x20000020ff2b7230 */ /* 0x000fe40000004100 */
[----:B------:R-:W-:Y:S01]  /*16870*/  FMUL.FTZ R15, R15, R41 ;  /* 0x000000290f0f7220 */ /* 0x000fe20000410000 */
[----:B------:R-:W-:Y:S02]  /*16880*/  HADD2.F32 R21, -RZ, R36.H0_H0 ;  /* 0x20000024ff157230 */ /* 0x000fe40000004100 */
[----:B------:R-:W-:Y:S01]  /*16890*/  FMUL.FTZ R50, R14, R49 ;  /* 0x000000310e327220 */ /* 0x000fe20000410000 */
[----:B------:R-:W-:-:S02]  /*168a0*/  HADD2.F32 R28, -RZ, R28.H1_H1 ;  /* 0x3000001cff1c7230 */ /* 0x000fc40000004100 */
        /* <DEDUP_REMOVED lines=8> */
[----:B------:R-:W-:Y:S01]  /*16930*/  HADD2.F32 R43, -RZ, R32.H1_H1 ;  /* 0x30000020ff2b7230 */ /* 0x000fe20000004100 */
[----:B------:R-:W-:Y:S01]  /*16940*/  F2FP.F16.E4M3.UNPACK_B R51, R51.H1 ;  /* 0x00000033ff33723e */ /* 0x000fe200030006ff */
[----:B------:R-:W-:-:S02]  /*16950*/  HADD2.F32 R52, -RZ, R50.H0_H0 ;  /* 0x20000032ff347230 */ /* 0x000fc40000004100 */
[C---:B------:R-:W-:Y:S01]  /*16960*/  FMUL.FTZ R53, R28.reuse, R49 ;  /* 0x000000311c357220 */ /* 0x040fe20000410000 */
[----:B------:R-:W-:Y:S02]  /*16970*/  HADD2.F32 R41, -RZ, R39.H0_H0 ;  /* 0x20000027ff297230 */ /* 0x000fe40000004100 */
[----:B------:R-:W-:Y:S01]  /*16980*/  FMUL.FTZ R28, R28, R43 ;  /* 0x0000002b1c1c7220 */ /* 0x000fe20000410000 */
[----:B------:R-:W-:Y:S01]  /*16990*/  HADD2.F32 R36, -RZ, R36.H1_H1 ;  /* 0x30000024ff247230 */ /* 0x000fe20000004100 */
[----:B------:R-:W-:Y:S01]  /*169a0*/  F2FP.F16.E4M3.UNPACK_B R45, R45.H1 ;  /* 0x0000002dff2d723e */ /* 0x000fe200030006ff */
[----:B------:R-:W-:Y:S02]  /*169b0*/  HADD2.F32 R47, -RZ, R46.H0_H0 ;  /* 0x2000002eff2f7230 */ /* 0x000fe40000004100 */
[C---:B------:R-:W-:Y:S01]  /*169c0*/  FMUL.FTZ R55, R41.reuse, R52 ;  /* 0x0000003429377220 */ /* 0x040fe20000410000 */
[----:B------:R-:W-:Y:S02]  /*169d0*/  HADD2.F32 R32, -RZ, R37.H0_H0 ;  /* 0x20000025ff207230 */ /* 0x000fe40000004100 */
[C---:B------:R-:W-:Y:S01]  /*169e0*/  FFMA.FTZ R54, R36.reuse, R43, -R53 ;  /* 0x0000002b24367223 */ /* 0x040fe20000010835 */
[----:B------:R-:W-:Y:S01]  /*169f0*/  FFMA.FTZ R56, R36, R49, R28 ;  /* 0x0000003124387223 */ /* 0x000fe2000001001c */
[----:B------:R-:W-:Y:S01]  /*16a00*/  FMUL.FTZ R41, R41, R47 ;  /* 0x0000002f29297220 */ /* 0x000fe20000410000 */
[----:B------:R-:W-:-:S02]  /*16a10*/  HADD2.F32 R50, -RZ, R50.H1_H1 ;  /* 0x30000032ff327230 */ /* 0x000fc40000004100 */
[C---:B------:R-:W-:Y:S01]  /*16a20*/  FFMA.FTZ R28, R32.reuse, R47, -R55 ;  /* 0x0000002f201c7223 */ /* 0x040fe20000010837 */
[----:B------:R-:W-:Y:S02]  /*16a30*/  HADD2.F32 R39, -RZ, R39.H1_H1 ;  /* 0x30000027ff277230 */ /* 0x000fe40000004100 */
[----:B------:R-:W-:Y:S01]  /*16a40*/  FFMA.FTZ R52, R32, R52, R41 ;  /* 0x0000003420347223 */ /* 0x000fe20000010029 */
[----:B------:R-:W-:Y:S01]  /*16a50*/  HADD2.F32 R43, -RZ, R51.H0_H0 ;  /* 0x20000033ff2b7230 */ /* 0x000fe20000004100 */
[----:B------:R-:W-:Y:S01]  /*16a60*/  F2FP.SATFINITE.E4M3.F32.PACK_AB_MERGE_C R15, R54, R15, RZ ;  /* 0x0000000f360f723e */ /* 0x000fe200048070ff */
[----:B------:R-:W-:Y:S02]  /*16a70*/  HADD2.F32 R36, -RZ, R40.H0_H0 ;  /* 0x20000028ff247230 */ /* 0x000fe40000004100 */
[----:B------:R-:W-:Y:S01]  /*16a80*/  FMUL.FTZ R58, R39, R50 ;  /* 0x00000032273a7220 */ /* 0x000fe20000410000 */
[----:B------:R-:W-:Y:S01]  /*16a90*/  HADD2.F32 R46, -RZ, R46.H1_H1 ;  /* 0x3000002eff2e7230 */ /* 0x000fe20000004100 */
[----:B------:R-:W-:Y:S01]  /*16aa0*/  F2FP.SATFINITE.E4M3.F32.PACK_AB_MERGE_C R21, R56, R21, RZ ;  /* 0x000000153815723e */ /* 0x000fe200048070ff */
[----:B------:R-:W-:-:S02]  /*16ab0*/  HADD2.F32 R41, -RZ, R45.H0_H0 ;  /* 0x2000002dff297230 */ /* 0x000fc40000004100 */
[C---:B------:R-:W-:Y:S01]  /*16ac0*/  FMUL.FTZ R47, R36.reuse, R43 ;  /* 0x0000002b242f7220 */ /* 0x040fe20000410000 */
[----:B------:R-:W-:Y:S02]  /*16ad0*/  HADD2.F32 R32, -RZ, R38.H0_H0 ;  /* 0x20000026ff207230 */ /* 0x000fe40000004100 */
[----:B------:R-:W-:Y:S01]  /*16ae0*/  FMUL.FTZ R39, R39, R46 ;  /* 0x0000002e27277220 */ /* 0x000fe20000410000 */
[----:B------:R-:W-:Y:S02]  /*16af0*/  HADD2.F32 R37, -RZ, R37.H1_H1 ;  /* 0x30000025ff257230 */ /* 0x000fe40000004100 */
[-C--:B------:R-:W-:Y:S01]  /*16b00*/  FMUL.FTZ R36, R36, R41.reuse ;  /* 0x0000002924247220 */ /* 0x080fe20000410000 */
[----:B------:R-:W-:Y:S02]  /*16b10*/  HADD2.F32 R51, -RZ, R51.H1_H1 ;  /* 0x30000033ff337230 */ /* 0x000fe40000004100 */
[C---:B------:R-:W-:Y:S01]  /*16b20*/  FFMA.FTZ R55, R32.reuse, R41, -R47 ;  /* 0x0000002920377223 */ /* 0x040fe2000001082f */
[----:B------:R-:W-:Y:S01]  /*16b30*/  F2FP.F16.E4M3.UNPACK_B R41, R48.H1 ;  /* 0x00000030ff29723e */ /* 0x000fe200030006ff */
[C---:B------:R-:W-:Y:S01]  /*16b40*/  FFMA.FTZ R49, R37.reuse, R46, -R58 ;  /* 0x0000002e25317223 */ /* 0x040fe2000001083a */
[----:B------:R-:W-:Y:S01]  /*16b50*/  FFMA.FTZ R53, R37, R50, R39 ;  /* 0x0000003225357223 */ /* 0x000fe20000010027 */
[----:B------:R-:W-:Y:S01]  /*16b60*/  F2FP.F16.E4M3.UNPACK_B R37, R42.H1 ;  /* 0x0000002aff25723e */ /* 0x000fe200030006ff */
[----:B------:R-:W-:Y:S01]  /*16b70*/  FFMA.FTZ R57, R32, R43, R36 ;  /* 0x0000002b20397223 */ /* 0x000fe20000010024 */
[----:B------:R-:W-:Y:S01]  /*16b80*/  HADD2.F32 R40, -RZ, R40.H1_H1 ;  /* 0x30000028ff287230 */ /* 0x000fe20000004100 */
[----:B------:R-:W-:Y:S01]  /*16b90*/  F2FP.F16.E4M3.UNPACK_B R48, R48 ;  /* 0x00000030ff30723e */ /* 0x000fe200020006ff */
[----:B------:R-:W-:Y:S01]  /*16ba0*/  HADD2.F32 R45, -RZ, R45.H1_H1 ;  /* 0x3000002dff2d7230 */ /* 0x000fe20000004100 */
[----:B------:R-:W-:Y:S01]  /*16bb0*/  F2FP.F16.E4M3.UNPACK_B R42, R42 ;  /* 0x0000002aff2a723e */ /* 0x000fe200020006ff */
[----:B------:R-:W-:-:S02]  /*16bc0*/  HADD2.F32 R43, -RZ, R41.H0_H0 ;  /* 0x20000029ff2b7230 */ /* 0x000fc40000004100 */
[C---:B------:R-:W-:Y:S01]  /*16bd0*/  FMUL.FTZ R59, R40.reuse, R51 ;  /* 0x00000033283b7220 */ /* 0x040fe20000410000 */
[----:B------:R-:W-:Y:S02]  /*16be0*/  HADD2.F32 R36, -RZ, R35.H0_H0 ;  /* 0x20000023ff247230 */ /* 0x000fe40000004100 */
[----:B------:R-:W-:Y:S01]  /*16bf0*/  FMUL.FTZ R40, R40, R45 ;  /* 0x0000002d28287220 */ /* 0x000fe20000410000 */
[----:B------:R-:W-:Y:S01]  /*16c00*/  HADD2.F32 R39, -RZ, R37.H0_H0 ;  /* 0x20000025ff277230 */ /* 0x000fe20000004100 */
[----:B------:R-:W-:Y:S01]  /*16c10*/  F2FP.SATFINITE.E4M3.F32.PACK_AB_MERGE_C R5, R14, R5, R15 ;  /* 0x000000050e05723e */ /* 0x000fe2000480700f */
        /* <DEDUP_REMOVED lines=8> */
[----:B------:R-:W-:Y:S02]  /*16ca0*/  HADD2.F32 R38, -RZ, R41.H1_H1 ;  /* 0x30000029ff267230 */ /* 0x000fe40000004100 */
[----:B------:R-:W-:Y:S01]  /*16cb0*/  FFMA.FTZ R47, R32, R39, -R47 ;  /* 0x00000027202f7223 */ /* 0x000fe2000001082f */
[----:B------:R-:W-:Y:S01]  /*16cc0*/  HADD2.F32 R36, -RZ, R37.H1_H1 ;  /* 0x30000025ff247230 */ /* 0x000fe20000004100 */
[----:B------:R-:W-:Y:S01]  /*16cd0*/  F2FP.SATFINITE.E4M3.F32.PACK_AB_MERGE_C R57, R60, R57, RZ ;  /* 0x000000393c39723e */ /* 0x000fe200048070ff */
[----:B------:R-:W-:Y:S02]  /*16ce0*/  HADD2.F32 R31, -RZ, R31.H1_H1 ;  /* 0x3000001fff1f7230 */ /* 0x000fe40000004100 */
[----:B------:R-:W-:Y:S01]  /*16cf0*/  FMUL.FTZ R40, R35, R38 ;  /* 0x0000002623287220 */ /* 0x000fe20000410000 */
[----:B------:R-:W-:-:S02]  /*16d00*/  HADD2.F32 R37, -RZ, R48.H0_H0 ;  /* 0x20000030ff257230 */ /* 0x000fc40000004100 */
[-C--:B------:R-:W-:Y:S01]  /*16d10*/  FMUL.FTZ R35, R35, R36.reuse ;  /* 0x0000002423237220 */ /* 0x080fe20000410000 */
[----:B------:R-:W-:Y:S02]  /*16d20*/  HADD2.F32 R32, -RZ, R33.H0_H0 ;  /* 0x20000021ff207230 */ /* 0x000fe40000004100 */
[C---:B------:R-:W-:Y:S01]  /*16d30*/  FFMA.FTZ R40, R31.reuse, R36, -R40 ;  /* 0x000000241f287223 */ /* 0x040fe20000010828 */
[----:B------:R-:W-:Y:S02]  /*16d40*/  HADD2.F32 R48, -RZ, R48.H1_H1 ;  /* 0x30000030ff307230 */ /* 0x000fe40000004100 */
[----:B------:R-:W-:Y:S01]  /*16d50*/  FFMA.FTZ R46, R31, R38, R35 ;  /* 0x000000261f2e7223 */ /* 0x000fe20000010023 */
[----:B------:R-:W-:Y:S02]  /*16d60*/  HADD2.F32 R35, -RZ, R42.H0_H0 ;  /* 0x2000002aff237230 */ /* 0x000fe40000004100 */
        /* <DEDUP_REMOVED lines=9> */
[----:B------:R-:W-:Y:S01]  /*16e00*/  F2FP.F16.E4M3.UNPACK_B R35, R6.H1 ;  /* 0x00000006ff23723e */ /* 0x000fe200030006ff */
[C---:B------:R-:W-:Y:S01]  /*16e10*/  FMUL.FTZ R36, R33.reuse, R48 ;  /* 0x0000003021247220 */ /* 0x040fe20000410000 */
[----:B------:R-:W-:Y:S01]  /*16e20*/  F2FP.F16.E4M3.UNPACK_B R32, R12.H1 ;  /* 0x0000000cff20723e */ /* 0x000fe200030006ff */
[----:B------:R-:W-:Y:S01]  /*16e30*/  FMUL.FTZ R33, R33, R42 ;  /* 0x0000002a21217220 */ /* 0x000fe20000410000 */
[----:B------:R-:W-:-:S02]  /*16e40*/  HADD2.F32 R31, -RZ, R34.H0_H0 ;  /* 0x20000022ff1f7230 */ /* 0x000fc40000004100 */
[C---:B------:R-:W-:Y:S01]  /*16e50*/  FFMA.FTZ R42, R29.reuse, R42, -R36 ;  /* 0x0000002a1d2a7223 */ /* 0x040fe20000010824 */
[--C-:B------:R-:W-:Y:S02]  /*16e60*/  HADD2.F32 R38, -RZ, R35.reuse.H0_H0 ;  /* 0x20000023ff267230 */ /* 0x100fe40000004100 */
[----:B------:R-:W-:Y:S01]  /*16e70*/  FFMA.FTZ R48, R29, R48, R33 ;  /* 0x000000301d307223 */ /* 0x000fe20000010021 */
[----:B------:R-:W-:Y:S01]  /*16e80*/  HADD2.F32 R36, -RZ, R32.H0_H0 ;  /* 0x20000020ff247230 */ /* 0x000fe20000004100 */
[----:B------:R-:W-:Y:S01]  /*16e90*/  F2FP.F16.E4M3.UNPACK_B R12, R12 ;  /* 0x0000000cff0c723e */ /* 0x000fe200020006ff */
[----:B------:R-:W-:Y:S01]  /*16ea0*/  HADD2.F32 R35, -RZ, R35.H1_H1 ;  /* 0x30000023ff237230 */ /* 0x000fe20000004100 */
[----:B------:R-:W-:Y:S01]  /*16eb0*/  F2FP.F16.E4M3.UNPACK_B R6, R6 ;  /* 0x00000006ff06723e */ /* 0x000fe200020006ff */
[----:B------:R-:W-:Y:S02]  /*16ec0*/  HADD2.F32 R34, -RZ, R34.H1_H1 ;  /* 0x30000022ff227230 */ /* 0x000fe40000004100 */
[----:B------:R-:W-:Y:S01]  /*16ed0*/  FMUL.FTZ R50, R31, R36 ;  /* 0x000000241f327220 */ /* 0x000fe20000410000 */
[----:B------:R-:W-:-:S02]  /*16ee0*/  HADD2.F32 R33, -RZ, R32.H1_H1 ;  /* 0x30000020ff217230 */ /* 0x000fc40000004100 */
[----:B------:R-:W-:Y:S01]  /*16ef0*/  FMUL.FTZ R32, R31, R38 ;  /* 0x000000261f207220 */ /* 0x000fe20000410000 */
[--C-:B------:R-:W-:Y:S02]  /*16f00*/  HADD2.F32 R29, -RZ, R30.reuse.H0_H0 ;  /* 0x2000001eff1d7230 */ /* 0x100fe40000004100 */
[C---:B------:R-:W-:Y:S01]  /*16f10*/  FMUL.FTZ R31, R34.reuse, R35 ;  /* 0x00000023221f7220 */ /* 0x040fe20000410000 */
[----:B------:R-:W-:Y:S02]  /*16f20*/  HADD2.F32 R30, -RZ, R30.H1_H1 ;  /* 0x3000001eff1e7230 */ /* 0x000fe40000004100 */
[-C--:B------:R-:W-:Y:S01]  /*16f30*/  FMUL.FTZ R34, R34, R33.reuse ;  /* 0x0000002122227220 */ /* 0x080fe20000410000 */
[----:B------:R-:W-:Y:S01]  /*16f40*/  F2FP.SATFINITE.E4M3.F32.PACK_AB_MERGE_C R15, R53, R52, R57 ;  /* 0x00000034350f723e */ /* 0x000fe20004807039 */
[C---:B------:R-:W-:Y:S01]  /*16f50*/  FFMA.FTZ R36, R29.reuse, R36, -R32 ;  /* 0x000000241d247223 */ /* 0x040fe20000010820 */
[----:B------:R-:W-:Y:S01]  /*16f60*/  FFMA.FTZ R50, R29, R38, R50 ;  /* 0x000000261d327223 */ /* 0x000fe20000010032 */
[C---:B------:R-:W-:Y:S01]  /*16f70*/  FFMA.FTZ R41, R30.reuse, R33, -R31 ;  /* 0x000000211e297223 */ /* 0x040fe2000001081f */
[----:B------:R-:W-:Y:S01]  /*16f80*/  FFMA.FTZ R45, R30, R35, R34 ;  /* 0x000000231e2d7223 */ /* 0x000fe20000010022 */
[----:B------:R-:W-:-:S02]  /*16f90*/  HADD2.F32 R29, -RZ, R12.H0_H0 ;  /* 0x2000000cff1d7230 */ /* 0x000fc40000004100 */
[----:B------:R-:W-:Y:S01]  /*16fa0*/  HADD2.F32 R30, -RZ, R12.H1_H1 ;  /* 0x3000000cff1e7230 */ /* 0x000fe20000004100 */
[----:B------:R-:W-:Y:S01]  /*16fb0*/  F2FP.SATFINITE.E4M3.F32.PACK_AB_MERGE_C R36, R41, R36, RZ ;  /* 0x000000242924723e */ /* 0x000fe200048070ff */
[--C-:B------:R-:W-:Y:S01]  /*16fc0*/  HADD2.F32 R31, -RZ, R6.reuse.H0_H0 ;  /* 0x20000006ff1f7230 */ /* 0x100fe20000004100 */
[----:B------:R-:W-:Y:S01]  /*16fd0*/  F2FP.SATFINITE.E4M3.F32.PACK_AB_MERGE_C R45, R45, R50, RZ ;  /* 0x000000322d2d723e */ /* 0x000fe200048070ff */
[--C-:B------:R-:W-:Y:S02]  /*16fe0*/  HADD2.F32 R12, -RZ, R7.reuse.H0_H0 ;  /* 0x20000007ff0c7230 */ /* 0x100fe40000004100 */
[----:B------:R-:W-:Y:S02]  /*16ff0*/  HADD2.F32 R32, -RZ, R6.H1_H1 ;  /* 0x30000006ff207230 */ /* 0x000fe40000004100 */
[----:B------:R-:W-:Y:S02]  /*17000*/  HADD2.F32 R7, -RZ, R7.H1_H1 ;  /* 0x30000007ff077230 */ /* 0x000fe40000004100 */
[----:B------:R-:W-:Y:S01]  /*17010*/  FMUL.FTZ R33, R12, R31 ;  /* 0x0000001f0c217220 */ /* 0x000fe20000410000 */
[----:B------:R-:W-:-:S02]  /*17020*/  HADD2.F32 R6, -RZ, R4.H0_H0 ;  /* 0x20000004ff067230 */ /* 0x000fc40000004100 */
        /* <DEDUP_REMOVED lines=18> */
.L_x_3611:
[----:B------:R-:W-:Y:S05]  /*17150*/  BSYNC B1 ;  /* 0x0000000000017941 */ /* 0x000fea0003800000 */
.L_x_3610:
[----:B------:R-:W-:Y:S05]  /*17160*/  @P2 BRA `(.L_x_3592) ;  /* 0x0000000c00ec2947 */ /* 0x000fea0003800000 */
[----:B------:R-:W3:Y:S01]  /*17170*/  LDL R53, [R1+0xc8] ;  /* 0x0000c80001357983 */ /* 0x000ee20000100800 */
[----:B--2-4-:R-:W-:Y:S01]  /*17180*/  IMAD.IADD R0, R22, 0x1, R222 ;  /* 0x0000000116007824 */ /* 0x014fe200078e02de */
[----:B-----5:R-:W-:Y:S02]  /*17190*/  SHF.R.U32.HI R4, RZ, 0x8, R24 ;  /* 0x00000008ff047819 */ /* 0x020fe40000011618 */
[----:B------:R-:W-:Y:S02]  /*171a0*/  SHF.R.U32.HI R12, RZ, 0x8, R26 ;  /* 0x00000008ff0c7819 */ /* 0x000fe4000001161a */
[----:B------:R-:W-:Y:S02]  /*171b0*/  SHF.R.S32.HI R5, RZ, 0x1f, R0 ;  /* 0x0000001fff057819 */ /* 0x000fe40000011400 */
[----:B------:R-:W-:Y:S02]  /*171c0*/  LOP3.LUT R13, R12, 0xff, RZ, 0xc0, !PT ;  /* 0x000000ff0c0d7812 */ /* 0x000fe400078ec0ff */
[----:B------:R-:W-:-:S02]  /*171d0*/  LEA.HI R5, R5, R0, RZ, 0x4 ;  /* 0x0000000005057211 */ /* 0x000fc400078f20ff */
[----:B------:R-:W-:Y:S02]  /*171e0*/  LOP3.LUT R0, R24, 0xff, RZ, 0xc0, !PT ;  /* 0x000000ff18007812 */ /* 0x000fe400078ec0ff */
[----:B------:R-:W-:Y:S02]  /*171f0*/  SHF.R.S32.HI R6, RZ, 0x4, R5 ;  /* 0x00000004ff067819 */ /* 0x000fe40000011405 */
[----:B------:R-:W-:Y:S02]  /*17200*/  LOP3.LUT R5, R4, 0xff, RZ, 0xc0, !PT ;  /* 0x000000ff04057812 */ /* 0x000fe400078ec0ff */
[----:B------:R-:W-:Y:S02]  /*17210*/  LEA.HI R3, R3, R6, RZ, 0x1c ;  /* 0x0000000603037211 */ /* 0x000fe400078fe0ff */
[----:B------:R-:W-:Y:S02]  /*17220*/  LOP3.LUT R4, R26, 0xff, RZ, 0xc0, !PT ;  /* 0x000000ff1a047812 */ /* 0x000fe400078ec0ff */
[----:B-1----:R-:W-:-:S02]  /*17230*/  PRMT R21, R5, 0x7604, R0 ;  /* 0x0000760405157816 */ /* 0x002fc40000000000 */
[----:B------:R-:W-:Y:S02]  /*17240*/  SHF.R.S32.HI R0, RZ, 0x1f, R3 ;  /* 0x0000001fff007819 */ /* 0x000fe40000011403 */
[----:B------:R-:W-:Y:S02]  /*17250*/  PRMT R29, R13, 0x7604, R4 ;  /* 0x000076040d1d7816 */ /* 0x000fe40000000004 */
[----:B------:R-:W-:Y:S01]  /*17260*/  LEA.HI R4, R0, R3, RZ, 0x2 ;  /* 0x0000000300047211 */ /* 0x000fe200078f10ff */
[----:B------:R-:W-:Y:S01]  /*17270*/  IMAD.SHL.U32 R0, R3, 0x10, RZ ;  /* 0x0000001003007824 */ /* 0x000fe200078e00ff */
[----:B------:R-:W-:Y:S02]  /*17280*/  SHF.R.U32.HI R7, RZ, 0x8, R25 ;  /* 0x00000008ff077819 */ /* 0x000fe40000011619 */
[----:B------:R-:W-:Y:S01]  /*17290*/  LOP3.LUT R6, R25, 0xff, RZ, 0xc0, !PT ;  /* 0x000000ff19067812 */ /* 0x000fe200078ec0ff */
[----:B------:R-:W-:Y:S01]  /*172a0*/  IMAD.SHL.U32 R4, R4, 0x800, RZ ;  /* 0x0000080004047824 */ /* 0x000fe200078e00ff */
[----:B------:R-:W-:-:S02]  /*172b0*/  LOP3.LUT R3, R227, 0x30, R0, 0xf8, !PT ;  /* 0x00000030e3037812 */ /* 0x000fc400078ef800 */
[----:B------:R-:W-:Y:S02]  /*172c0*/  LOP3.LUT R7, R7, 0xff, RZ, 0xc0, !PT ;  /* 0x000000ff07077812 */ /* 0x000fe400078ec0ff */
[----:B------:R-:W-:Y:S02]  /*172d0*/  SHF.R.U32.HI R12, RZ, 0x8, R8 ;  /* 0x00000008ff0c7819 */ /* 0x000fe40000011608 */
[----:B------:R-:W-:Y:S02]  /*172e0*/  LOP3.LUT R3, R3, R228, RZ, 0x3c, !PT ;  /* 0x000000e403037212 */ /* 0x000fe400078e3cff */
[----:B------:R-:W-:Y:S02]  /*172f0*/  LOP3.LUT R0, R4, 0xffffe000, RZ, 0xc0, !PT ;  /* 0xffffe00004007812 */ /* 0x000fe400078ec0ff */
[----:B------:R-:W-:Y:S02]  /*17300*/  PRMT R20, R7, 0x7604, R6 ;  /* 0x0000760407147816 */ /* 0x000fe40000000006 */
[----:B------:R-:W-:-:S02]  /*17310*/  SHF.R.U32.HI R6, RZ, 0x8, R27 ;  /* 0x00000008ff067819 */ /* 0x000fc4000001161b */
[----:B------:R-:W-:Y:S02]  /*17320*/  LOP3.LUT R7, R8, 0xff, RZ, 0xc0, !PT ;  /* 0x000000ff08077812 */ /* 0x000fe400078ec0ff */
[----:B------:R-:W-:Y:S02]  /*17330*/  LOP3.LUT R12, R12, 0xff, RZ, 0xc0, !PT ;  /* 0x000000ff0c0c7812 */ /* 0x000fe400078ec0ff */
[----:B------:R-:W-:Y:S02]  /*17340*/  IADD3 R3, R3, R229, R0 ;  /* 0x000000e503037210 */ /* 0x000fe40007ffe000 */
[----:B------:R-:W-:Y:S02]  /*17350*/  LOP3.LUT R5, R27, 0xff, RZ, 0xc0, !PT ;  /* 0x000000ff1b057812 */ /* 0x000fe400078ec0ff */
[----:B------:R-:W-:Y:S01]  /*17360*/  LOP3.LUT R6, R6, 0xff, RZ, 0xc0, !PT ;  /* 0x000000ff06067812 */ /* 0x000fe200078ec0ff */
[----:B------:R-:W-:Y:S01]  /*17370*/  IMAD.IADD R0, R16, 0x1, R3 ;  /* 0x0000000110007824 */ /* 0x000fe200078e0203 */
[----:B------:R-:W-:-:S02]  /*17380*/  PRMT R35, R12, 0x7604, R7 ;  /* 0x000076040c237816 */ /* 0x000fc40000000007 */
[----:B------:R-:W-:Y:S02]  /*17390*/  SHF.R.U32.HI R12, RZ, 0x8, R9 ;  /* 0x00000008ff0c7819 */ /* 0x000fe40000011609 */
[----:B------:R-:W-:Y:S02]  /*173a0*/  PRMT R28, R6, 0x7604, R5 ;  /* 0x00007604061c7816 */ /* 0x000fe40000000005 */
[----:B------:R-:W-:Y:S02]  /*173b0*/  LOP3.LUT R3, R12, 0xff, RZ, 0xc0, !PT ;  /* 0x000000ff0c037812 */ /* 0x000fe400078ec0ff */
[----:B------:R-:W1:Y:S01]  /*173c0*/  LDS.128 R12, [R0+0x1e200] ;  /* 0x01e20000000c7984 */ /* 0x000e620000000c00 */
[----:B------:R-:W-:Y:S02]  /*173d0*/  SHF.R.U32.HI R32, RZ, 0x8, R10 ;  /* 0x00000008ff207819 */ /* 0x000fe4000001160a */
[----:B------:R-:W-:Y:S02]  /*173e0*/  LOP3.LUT R30, R9, 0xff, RZ, 0xc0, !PT ;  /* 0x000000ff091e7812 */ /* 0x000fe400078ec0ff */
[----:B------:R-:W-:-:S02]  /*173f0*/  LOP3.LUT R31, R10, 0xff, RZ, 0xc0, !PT ;  /* 0x000000ff0a1f7812 */ /* 0x000fc400078ec0ff */
[----:B------:R-:W-:Y:S02]  /*17400*/  LOP3.LUT R32, R32, 0xff, RZ, 0xc0, !PT ;  /* 0x000000ff20207812 */ /* 0x000fe400078ec0ff */
[----:B------:R-:W-:Y:S02]  /*17410*/  PRMT R30, R3, 0x7604, R30 ;  /* 0x00007604031e7816 */ /* 0x000fe4000000001e */
[----:B0-----:R-:W-:Y:S02]  /*17420*/  SHF.R.U32.HI R37, RZ, 0x10, R9 ;  /* 0x00000010ff257819 */ /* 0x001fe40000011609 */
        /* <DEDUP_REMOVED lines=9> */
[----:B------:R-:W-:Y:S02]  /*174c0*/  SHF.R.U32.HI R41, RZ, 0x10, R11 ;  /* 0x00000010ff297819 */ /* 0x000fe4000001160b */
[----:B------:R-:W-:Y:S02]  /*174d0*/  LOP3.LUT R37, R30, 0xff0000, R37, 0xf8, !PT ;  /* 0x00ff00001e257812 */ /* 0x000fe400078ef825 */
[----:B------:R-:W-:Y:S02]  /*174e0*/  LOP3.LUT R3, R20, 0xff0000, R3, 0xf8, !PT ;  /* 0x00ff000014037812 */ /* 0x000fe400078ef803 */
[----:B------:R-:W-:-:S02]  /*174f0*/  LOP3.LUT R21, R21, 0xff0000, R24, 0xf8, !PT ;  /* 0x00ff000015157812 */ /* 0x000fc400078ef818 */
[----:B------:R-:W-:Y:S02]  /*17500*/  PRMT R34, R34, 0x7604, R33 ;  /* 0x0000760422227816 */ /* 0x000fe40000000021 */
[----:B------:R-:W-:Y:S02]  /*17510*/  SHF.L.U32 R41, R41, 0x10, RZ ;  /* 0x0000001029297819 */ /* 0x000fe400000006ff */
        /* <DEDUP_REMOVED lines=11> */
[----:B------:R-:W-:Y:S02]  /*175d0*/  F2FP.F16.E4M3.UNPACK_B R33, R32 ;  /* 0x00000020ff21723e */ /* 0x000fe400020006ff */
[----:B------:R-:W-:Y:S01]  /*175e0*/  LOP3.LUT R20, R29, 0xff000000, R26, 0xf8, !PT ;  /* 0xff0000001d147812 */ /* 0x000fe200078ef81a */
[----:B------:R-:W-:Y:S01]  /*175f0*/  HADD2.F32 R38, -RZ, R35.H0_H0 ;  /* 0x20000023ff267230 */ /* 0x000fe20000004100 */
[----:B------:R-:W-:Y:S02]  /*17600*/  LOP3.LUT R8, R39, 0xff000000, R10, 0xf8, !PT ;  /* 0xff00000027087812 */ /* 0x000fe400078ef80a */
[----:B------:R-:W-:Y:S02]  /*17610*/  LOP3.LUT R40, R41, 0xff000000, R11, 0xf8, !PT ;  /* 0xff00000029287812 */ /* 0x000fe400078ef80b */
[----:B-1----:R-:W-:-:S02]  /*17620*/  F2FP.F16.E4M3.UNPACK_B R27, R13.H1 ;  /* 0x0000000dff1b723e */ /* 0x002fc400030006ff */
[-C--:B------:R-:W-:Y:S02]  /*17630*/  F2FP.F16.E4M3.UNPACK_B R29, R15.reuse ;  /* 0x0000000fff1d723e */ /* 0x080fe400020006ff */
[----:B------:R-:W-:Y:S02]  /*17640*/  F2FP.F16.E4M3.UNPACK_B R30, R15.H1 ;  /* 0x0000000fff1e723e */ /* 0x000fe400030006ff */
[----:B------:R-:W-:Y:S02]  /*17650*/  F2FP.F16.E4M3.UNPACK_B R15, R12.H1 ;  /* 0x0000000cff0f723e */ /* 0x000fe400030006ff */
[----:B------:R-:W-:Y:S02]  /*17660*/  F2FP.F16.E4M3.UNPACK_B R37, R37.H1 ;  /* 0x00000025ff25723e */ /* 0x000fe400030006ff */
[----:B------:R-:W-:Y:S02]  /*17670*/  F2FP.F16.E4M3.UNPACK_B R32, R32.H1 ;  /* 0x00000020ff20723e */ /* 0x000fe400030006ff */
[----:B------:R-:W-:Y:S01]  /*17680*/  F2FP.F16.E4M3.UNPACK_B R28, R14.H1 ;  /* 0x0000000eff1c723e */ /* 0x000fe200030006ff */
[----:B------:R-:W-:Y:S01]  /*17690*/  HADD2.F32 R41, -RZ, R37.H0_H0 ;  /* 0x20000025ff297230 */ /* 0x000fe20000004100 */
[----:B---3--:R-:W0:Y:S02]  /*176a0*/  LDS.128 R4, [R53+0x1e200] ;  /* 0x01e2000035047984 */ /* 0x008e240000000c00 */
[----:B0-----:R-:W-:-:S02]  /*176b0*/  F2FP.F16.E4M3.UNPACK_B R3, R6 ;  /* 0x00000006ff03723e */ /* 0x001fc400020006ff */
[----:B------:R-:W-:Y:S02]  /*176c0*/  F2FP.F16.E4M3.UNPACK_B R24, R6.H1 ;  /* 0x00000006ff18723e */ /* 0x000fe400030006ff */
[----:B------:R-:W-:Y:S02]  /*176d0*/  F2FP.F16.E4M3.UNPACK_B R6, R13 ;  /* 0x0000000dff06723e */ /* 0x000fe400020006ff */
[-C--:B------:R-:W-:Y:S02]  /*176e0*/  F2FP.F16.E4M3.UNPACK_B R25, R7.reuse ;  /* 0x00000007ff19723e */ /* 0x080fe400020006ff */
[----:B------:R-:W-:Y:S02]  /*176f0*/  F2FP.F16.E4M3.UNPACK_B R26, R7.H1 ;  /* 0x00000007ff1a723e */ /* 0x000fe400030006ff */
[----:B------:R-:W-:Y:S02]  /*17700*/  F2FP.F16.E4M3.UNPACK_B R10, R5 ;  /* 0x00000005ff0a723e */ /* 0x000fe400020006ff */
[----:B------:R-:W-:-:S02]  /*17710*/  F2FP.F16.E4M3.UNPACK_B R7, R4 ;  /* 0x00000004ff07723e */ /* 0x000fc400020006ff */
[----:B------:R-:W-:Y:S01]  /*17720*/  F2FP.F16.E4M3.UNPACK_B R11, R4.H1 ;  /* 0x00000004ff0b723e */ /* 0x000fe200030006ff */
[----:B------:R-:W-:Y:S01]  /*17730*/  HADD2.F32 R4, -RZ, R6.H0_H0 ;  /* 0x20000006ff047230 */ /* 0x000fe20000004100 */
[----:B------:R-:W-:Y:S01]  /*17740*/  F2FP.F16.E4M3.UNPACK_B R21, R5.H1 ;  /* 0x00000005ff15723e */ /* 0x000fe200030006ff */
[--C-:B------:R-:W-:Y:S01]  /*17750*/  HADD2.F32 R5, -RZ, R33.reuse.H0_H0 ;  /* 0x20000021ff057230 */ /* 0x100fe20000004100 */
[----:B------:R-:W-:Y:S01]  /*17760*/  F2FP.F16.E4M3.UNPACK_B R13, R12 ;  /* 0x0000000cff0d723e */ /* 0x000fe200020006ff */
[----:B------:R-:W-:Y:S02]  /*17770*/  HADD2.F32 R9, -RZ, R10.H0_H0 ;  /* 0x2000000aff097230 */ /* 0x000fe40000004100 */
[C---:B------:R-:W-:Y:S01]  /*17780*/  FMUL.FTZ R12, R4.reuse, R38 ;  /* 0x00000026040c7220 */ /* 0x040fe20000410000 */
[----:B------:R-:W-:Y:S02]  /*17790*/  HADD2.F32 R6, -RZ, R6.H1_H1 ;  /* 0x30000006ff067230 */ /* 0x000fe40000004100 */
[----:B------:R-:W-:Y:S01]  /*177a0*/  FMUL.FTZ R39, R4, R5 ;  /* 0x0000000504277220 */ /* 0x000fe20000410000 */
[----:B------:R-:W-:-:S02]  /*177b0*/  HADD2.F32 R33, -RZ, R33.H1_H1 ;  /* 0x30000021ff217230 */ /* 0x000fc40000004100 */
[C---:B------:R-:W-:Y:S01]  /*177c0*/  FFMA.FTZ R5, R9.reuse, R5, -R12 ;  /* 0x0000000509057223 */ /* 0x040fe2000001080c */
[----:B------:R-:W-:Y:S01]  /*177d0*/  F2FP.F16.E4M3.UNPACK_B R4, R14 ;  /* 0x0000000eff04723e */ /* 0x000fe200020006ff */
[----:B------:R-:W-:Y:S01]  /*177e0*/  FFMA.FTZ R9, R9, R38, R39 ;  /* 0x0000002609097223 */ /* 0x000fe20000010027 */
[----:B------:R-:W-:Y:S02]  /*177f0*/  HADD2.F32 R39, -RZ, R35.H1_H1 ;  /* 0x30000023ff277230 */ /* 0x000fe40000004100 */
[C---:B------:R-:W-:Y:S01]  /*17800*/  FMUL.FTZ R38, R6.reuse, R33 ;  /* 0x0000002106267220 */ /* 0x040fe20000410000 */
[----:B------:R-:W-:Y:S02]  /*17810*/  HADD2.F32 R10, -RZ, R10.H1_H1 ;  /* 0x3000000aff0a7230 */ /* 0x000fe40000004100 */
[----:B------:R-:W-:Y:S02]  /*17820*/  HADD2.F32 R14, -RZ, R27.H0_H0 ;  /* 0x2000001bff0e7230 */ /* 0x000fe40000004100 */
[----:B------:R-:W-:Y:S01]  /*17830*/  FMUL.FTZ R43, R6, R39 ;  /* 0x00000027062b7220 */ /* 0x000fe20000410000 */
[----:B------:R-:W-:-:S02]  /*17840*/  HADD2.F32 R35, -RZ, R32.H0_H0 ;  /* 0x20000020ff237230 */ /* 0x000fc40000004100 */
[----:B------:R-:W-:Y:S02]  /*17850*/  HADD2.F32 R12, -RZ, R21.H0_H0 ;  /* 0x20000015ff0c7230 */ /* 0x000fe40000004100 */
[----:B------:R-:W-:Y:S01]  /*17860*/  FFMA.FTZ R6, R10, R33, -R43 ;  /* 0x000000210a067223 */ /* 0x000fe2000001082b */
[----:B------:R-:W-:Y:S01]  /*17870*/  FMUL.FTZ R45, R14, R41 ;  /* 0x000000290e2d7220 */ /* 0x000fe20000410000 */
[----:B------:R-:W-:Y:S01]  /*17880*/  FFMA.FTZ R10, R10, R39, R38 ;  /* 0x000000270a0a7223 */ /* 0x000fe20000010026 */
[----:B------:R-:W-:Y:S01]  /*17890*/  FMUL.FTZ R14, R14, R35 ;  /* 0x000000230e0e7220 */ /* 0x000fe20000410000 */
[----:B------:R-:W-:Y:S01]  /*178a0*/  F2FP.F16.E4M3.UNPACK_B R39, R40 ;  /* 0x00000028ff27723e */ /* 0x000fe200020006ff */
[----:B------:R-:W-:Y:S01]  /*178b0*/  HADD2.F32 R38, -RZ, R37.H1_H1 ;  /* 0x30000025ff267230 */ /* 0x000fe20000004100 */
[----:B------:R-:W-:Y:S01]  /*178c0*/  F2FP.F16.E4M3.UNPACK_B R33, R34 ;  /* 0x00000022ff21723e */ /* 0x000fe200020006ff */
[----:B------:R-:W-:Y:S02]  /*178d0*/  HADD2.F32 R27, -RZ, R27.H1_H1 ;  /* 0x3000001bff1b7230 */ /* 0x000fe40000004100 */
[----:B------:R-:W-:Y:S01]  /*178e0*/  FFMA.FTZ R41, R12, R41, R14 ;  /* 0x000000290c297223 */ /* 0x000fe2000001000e */
[----:B------:R-:W-:-:S02]  /*178f0*/  HADD2.F32 R32, -RZ, R32.H1_H1 ;  /* 0x30000020ff207230 */ /* 0x000fc40000004100 */
[----:B------:R-:W-:Y:S01]  /*17900*/  FFMA.FTZ R45, R12, R35, -R45 ;  /* 0x000000230c2d7223 */ /* 0x000fe2000001082d */
[----:B------:R-:W-:Y:S02]  /*17910*/  HADD2.F32 R37, -RZ, R39.H0_H0 ;  /* 0x20000027ff257230 */ /* 0x000fe40000004100 */
[C---:B------:R-:W-:Y:S01]  /*17920*/  FMUL.FTZ R42, R27.reuse, R38 ;  /* 0x000000261b2a7220 */ /* 0x040fe20000410000 */
[----:B------:R-:W-:Y:S02]  /*17930*/  HADD2.F32 R14, -RZ, R29.H0_H0 ;  /* 0x2000001dff0e7230 */ /* 0x000fe40000004100 */
[----:B------:R-:W-:Y:S01]  /*17940*/  FMUL.FTZ R27, R27, R32 ;  /* 0x000000201b1b7220 */ /* 0x000fe20000410000 */
[----:B------:R-:W-:Y:S01]  /*17950*/  HADD2.F32 R35, -RZ, R33.H0_H0 ;  /* 0x20000021ff237230 */ /* 0x000fe20000004100 */
[----:B------:R-:W-:Y:S01]  /*17960*/  F2FP.F16.E4M3.UNPACK_B R40, R40.H1 ;  /* 0x00000028ff28723e */ /* 0x000fe200030006ff */
[----:B------:R-:W-:Y:S02]  /*17970*/  HADD2.F32 R21, -RZ, R21.H1_H1 ;  /* 0x30000015ff157230 */ /* 0x000fe40000004100 */
[----:B------:R-:W-:Y:S01]  /*17980*/  FMUL.FTZ R43, R14, R37 ;  /* 0x000000250e2b7220 */ /* 0x000fe20000410000 */
[----:B------:R-:W-:-:S02]  /*17990*/  HADD2.F32 R12, -RZ, R25.H0_H0 ;  /* 0x20000019ff0c7230 */ /* 0x000fc40000004100 */
[----:B------:R-:W-:Y:S01]  /*179a0*/  FMUL.FTZ R14, R14, R35 ;  /* 0x000000230e0e7220 */ /* 0x000fe20000410000 */
[----:B------:R-:W-:Y:S02]  /*179b0*/  HADD2.F32 R29, -RZ, R29.H1_H1 ;  /* 0x3000001dff1d7230 */ /* 0x000fe40000004100 */
[C---:B------:R-:W-:Y:S01]  /*179c0*/  FFMA.FTZ R46, R21.reuse, R38, R27 ;  /* 0x00000026152e7223 */ /* 0x040fe2000001001b */
[----:B------:R-:W-:Y:S01]  /*179d0*/  FFMA.FTZ R42, R21, R32, -R42 ;  /* 0x00000020152a7223 */ /* 0x000fe2000001082a */
[----:B------:R-:W-:Y:S02]  /*179e0*/  HADD2.F32 R38, -RZ, R39.H1_H1 ;  /* 0x30000027ff267230 */ /* 0x000fe40000004100 */
[----:B------:R-:W-:Y:S01]  /*179f0*/  FFMA.FTZ R47, R12, R37, R14 ;  /* 0x000000250c2f7223 */ /* 0x000fe2000001000e */
[----:B------:R-:W-:Y:S01]  /*17a00*/  HADD2.F32 R32, -RZ, R33.H1_H1 ;  /* 0x30000021ff207230 */ /* 0x000fe20000004100 */
[----:B------:R-:W-:Y:S01]  /*17a10*/  F2FP.F16.E4M3.UNPACK_B R34, R34.H1 ;  /* 0x00000022ff22723e */ /* 0x000fe200030006ff */
[----:B------:R-:W-:-:S02]  /*17a20*/  HADD2.F32 R27, -RZ, R40.H0_H0 ;  /* 0x20000028ff1b7230 */ /* 0x000fc40000004100 */
[----:B------:R-:W-:Y:S01]  /*17a30*/  FFMA.FTZ R43, R12, R35, -R43 ;  /* 0x000000230c2b7223 */ /* 0x000fe2000001082b */
[----:B------:R-:W-:Y:S02]  /*17a40*/  HADD2.F32 R14, -RZ, R30.H0_H0 ;  /* 0x2000001eff0e7230 */ /* 0x000fe40000004100 */
[C---:B------:R-:W-:Y:S01]  /*17a50*/  FMUL.FTZ R48, R29.reuse, R38 ;  /* 0x000000261d307220 */ /* 0x040fe20000410000 */
[----:B------:R-:W-:Y:S02]  /*17a60*/  HADD2.F32 R25, -RZ, R25.H1_H1 ;  /* 0x30000019ff197230 */ /* 0x000fe40000004100 */
[----:B------:R-:W-:Y:S01]  /*17a70*/  FMUL.FTZ R29, R29, R32 ;  /* 0x000000201d1d7220 */ /* 0x000fe20000410000 */
[----:B------:R-:W-:Y:S02]  /*17a80*/  HADD2.F32 R21, -RZ, R34.H0_H0 ;  /* 0x20000022ff157230 */ /* 0x000fe40000004100 */
[----:B------:R-:W-:Y:S01]  /*17a90*/  FMUL.FTZ R33, R14, R27 ;  /* 0x0000001b0e217220 */ /* 0x000fe20000410000 */
[----:B------:R-:W-:-:S02]  /*17aa0*/  HADD2.F32 R12, -RZ, R26.H0_H0 ;  /* 0x2000001aff0c7230 */ /* 0x000fc40000004100 */
[C---:B------:R-:W-:Y:S01]  /*17ab0*/  FFMA.FTZ R50, R25.reuse, R38, R29 ;  /* 0x0000002619327223 */ /* 0x040fe2000001001d */
[----:B------:R-:W-:Y:S01]  /*17ac0*/  F2FP.F16.E4M3.UNPACK_B R29, R36.H1 ;  /* 0x00000024ff1d723e */ /* 0x000fe200030006ff */
[-C--:B------:R-:W-:Y:S01]  /*17ad0*/  FMUL.FTZ R14, R14, R21.reuse ;  /* 0x000000150e0e7220 */ /* 0x080fe20000410000 */
[----:B------:R-:W-:Y:S02]  /*17ae0*/  HADD2.F32 R35, -RZ, R40.H1_H1 ;  /* 0x30000028ff237230 */ /* 0x000fe40000004100 */
[C---:B------:R-:W-:Y:S01]  /*17af0*/  FFMA.FTZ R39, R12.reuse, R21, -R33 ;  /* 0x000000150c277223 */ /* 0x040fe20000010821 */
[----:B------:R-:W-:Y:S01]  /*17b00*/  F2FP.F16.E4M3.UNPACK_B R21, R31.H1 ;  /* 0x0000001fff15723e */ /* 0x000fe200030006ff */
[----:B------:R-:W-:Y:S01]  /*17b10*/  FFMA.FTZ R49, R12, R27, R14 ;  /* 0x0000001b0c317223 */ /* 0x000fe2000001000e */
[----:B------:R-:W-:Y:S02]  /*17b20*/  HADD2.F32 R30, -RZ, R30.H1_H1 ;  /* 0x3000001eff1e7230 */ /* 0x000fe40000004100 */
[----:B------:R-:W-:Y:S01]  /*17b30*/  FFMA.FTZ R48, R25, R32, -R48 ;  /* 0x0000002019307223 */ /* 0x000fe20000010830 */
[----:B------:R-:W-:Y:S01]  /*17b40*/  HADD2.F32 R27, -RZ, R34.H1_H1 ;  /* 0x30000022ff1b7230 */ /* 0x000fe20000004100 */
[----:B------:R-:W-:Y:S01]  /*17b50*/  F2FP.F16.E4M3.UNPACK_B R36, R36 ;  /* 0x00000024ff24723e */ /* 0x000fe200020006ff */
[----:B------:R-:W-:-:S02]  /*17b60*/  HADD2.F32 R33, -RZ, R29.H0_H0 ;  /* 0x2000001dff217230 */ /* 0x000fc40000004100 */
[C---:B------:R-:W-:Y:S01]  /*17b70*/  FMUL.FTZ R51, R30.reuse, R35 ;  /* 0x000000231e337220 */ /* 0x040fe20000410000 */
[----:B------:R-:W-:Y:S02]  /*17b80*/  HADD2.F32 R14, -RZ, R15.H0_H0 ;  /* 0x2000000fff0e7230 */ /* 0x000fe40000004100 */
[----:B------:R-:W-:Y:S01]  /*17b90*/  FMUL.FTZ R30, R30, R27 ;  /* 0x0000001b1e1e7220 */ /* 0x000fe20000410000 */
[----:B------:R-:W-:Y:S01]  /*17ba0*/  HADD2.F32 R25, -RZ, R21.H0_H0 ;  /* 0x20000015ff197230 */ /* 0x000fe20000004100 */
        /* <DEDUP_REMOVED lines=17> */
[--C-:B------:R-:W-:Y:S02]  /*17cc0*/  HADD2.F32 R15, -RZ, R36.reuse.H0_H0 ;  /* 0x20000024ff0f7230 */ /* 0x100fe40000004100 */
        /* <DEDUP_REMOVED lines=8> */
[----:B------:R-:W-:Y:S01]  /*17d50*/  FFMA.FTZ R25, R11, R14, -R26 ;  /* 0x0000000e0b197223 */ /* 0x000fe2000001081a */
[----:B------:R-:W-:Y:S01]  /*17d60*/  HADD2.F32 R12, -RZ, R31.H1_H1 ;  /* 0x3000001fff0c7230 */ /* 0x000fe20000004100 */
[----:B------:R-:W-:Y:S01]  /*17d70*/  F2FP.F16.E4M3.UNPACK_B R21, R8.H1 ;  /* 0x00000008ff15723e */ /* 0x000fe200030006ff */
[----:B------:R-:W-:Y:S02]  /*17d80*/  HADD2.F32 R7, -RZ, R7.H1_H1 ;  /* 0x30000007ff077230 */ /* 0x000fe40000004100 */
[----:B------:R-:W-:Y:S01]  /*17d90*/  FMUL.FTZ R26, R13, R36 ;  /* 0x000000240d1a7220 */ /* 0x000fe20000410000 */
[----:B------:R-:W-:Y:S01]  /*17da0*/  F2FP.F16.E4M3.UNPACK_B R14, R20.H1 ;  /* 0x00000014ff0e723e */ /* 0x000fe200030006ff */
[----:B------:R-:W-:Y:S01]  /*17db0*/  FFMA.FTZ R30, R11, R15, R30 ;  /* 0x0000000f0b1e7223 */ /* 0x000fe2000001001e */
[-C--:B------:R-:W-:Y:S01]  /*17dc0*/  FMUL.FTZ R13, R13, R12.reuse ;  /* 0x0000000c0d0d7220 */ /* 0x080fe20000410000 */
[----:B------:R-:W-:Y:S01]  /*17dd0*/  FFMA.FTZ R32, R7, R12, -R26 ;  /* 0x0000000c07207223 */ /* 0x000fe2000001081a */
[----:B------:R-:W-:Y:S01]  /*17de0*/  HADD2.F32 R26, -RZ, R21.H0_H0 ;  /* 0x20000015ff1a7230 */ /* 0x000fe20000004100 */
[----:B------:R-:W-:Y:S01]  /*17df0*/  F2FP.F16.E4M3.UNPACK_B R8, R8 ;  /* 0x00000008ff08723e */ /* 0x000fe200020006ff */
[----:B------:R-:W-:-:S02]  /*17e00*/  HADD2.F32 R11, -RZ, R28.H0_H0 ;  /* 0x2000001cff0b7230 */ /* 0x000fc40000004100 */
[----:B------:R-:W-:Y:S01]  /*17e10*/  FFMA.FTZ R15, R7, R36, R13 ;  /* 0x00000024070f7223 */ /* 0x000fe2000001000d */
[----:B------:R-:W-:Y:S01]  /*17e20*/  HADD2.F32 R12, -RZ, R14.H0_H0 ;  /* 0x2000000eff0c7230 */ /* 0x000fe20000004100 */
[----:B------:R-:W-:Y:S01]  /*17e30*/  F2FP.F16.E4M3.UNPACK_B R20, R20 ;  /* 0x00000014ff14723e */ /* 0x000fe200020006ff */
        /* <DEDUP_REMOVED lines=10> */
[----:B------:R-:W-:Y:S01]  /*17ee0*/  F2FP.SATFINITE.E4M3.F32.PACK_AB_MERGE_C R5, R6, R5, R42 ;  /* 0x000000050605723e */ /* 0x000fe2000480702a */
[C---:B------:R-:W-:Y:S01]  /*17ef0*/  FFMA.FTZ R36, R7.reuse, R26, R36 ;  /* 0x0000001a07247223 */ /* 0x040fe20000010024 */
[----:B------:R-:W-:Y:S01]  /*17f00*/  FFMA.FTZ R27, R7, R12, -R14 ;  /* 0x0000000c071b7223 */ /* 0x000fe2000001080e */
[C---:B------:R-:W-:Y:S01]  /*17f10*/  FFMA.FTZ R26, R24.reuse, R13, -R11 ;  /* 0x0000000d181a7223 */ /* 0x040fe2000001080b */
[----:B------:R-:W-:Y:S02]  /*17f20*/  HADD2.F32 R12, -RZ, R8.H0_H0 ;  /* 0x20000008ff0c7230 */ /* 0x000fe40000004100 */
[----:B------:R-:W-:Y:S01]  /*17f30*/  FFMA.FTZ R29, R24, R21, R28 ;  /* 0x00000015181d7223 */ /* 0x000fe2000001001c */
[----:B------:R-:W-:Y:S01]  /*17f40*/  HADD2.F32 R7, -RZ, R4.H0_H0 ;  /* 0x20000004ff077230 */ /* 0x000fe20000004100 */
[----:B------:R-:W-:Y:S01]  /*17f50*/  F2FP.SATFINITE.E4M3.F32.PACK_AB_MERGE_C R9, R10, R9, R41 ;  /* 0x000000090a09723e */ /* 0x000fe20004807029 */
[----:B------:R-:W-:Y:S01]  /*17f60*/  HADD2.F32 R13, -RZ, R8.H1_H1 ;  /* 0x30000008ff0d7230 */ /* 0x000fe20000004100 */
[----:B------:R-:W-:Y:S01]  /*17f70*/  F2FP.SATFINITE.E4M3.F32.PACK_AB_MERGE_C R26, R26, R27, RZ ;  /* 0x0000001b1a1a723e */ /* 0x000fe200048070ff */
[----:B------:R-:W-:-:S02]  /*17f80*/  HADD2.F32 R11, -RZ, R20.H0_H0 ;  /* 0x20000014ff0b7230 */ /* 0x000fc40000004100 */
[----:B------:R-:W-:Y:S01]  /*17f90*/  FMUL.FTZ R21, R7, R12 ;  /* 0x0000000c07157220 */ /* 0x000fe20000410000 */
[----:B------:R-:W-:Y:S01]  /*17fa0*/  HADD2.F32 R8, -RZ, R4.H1_H1 ;  /* 0x30000004ff087230 */ /* 0x000fe20000004100 */
[----:B------:R-:W-:Y:S01]  /*17fb0*/  F2FP.SATFINITE.E4M3.F32.PACK_AB_MERGE_C R29, R29, R36, RZ ;  /* 0x000000241d1d723e */ /* 0x000fe200048070ff */
[----:B------:R-:W-:Y:S02]  /*17fc0*/  HADD2.F32 R20, -RZ, R20.H1_H1 ;  /* 0x30000014ff147230 */ /* 0x000fe40000004100 */
[----:B------:R-:W-:Y:S01]  /*17fd0*/  FMUL.FTZ R7, R7, R11 ;  /* 0x0000000b07077220 */ /* 0x000fe20000410000 */
[--C-:B------:R-:W-:Y:S02]  /*17fe0*/  HADD2.F32 R4, -RZ, R3.reuse.H0_H0 ;  /* 0x20000003ff047230 */ /* 0x100fe40000004100 */
[C---:B------:R-:W-:Y:S01]  /*17ff0*/  FMUL.FTZ R14, R8.reuse, R13 ;  /* 0x0000000d080e7220 */ /* 0x040fe20000410000 */
[----:B------:R-:W-:Y:S02]  /*18000*/  HADD2.F32 R3, -RZ, R3.H1_H1 ;  /* 0x30000003ff037230 */ /* 0x000fe40000004100 */
        /* <DEDUP_REMOVED lines=17> */
.L_x_3592:
[----:B------:R-:W-:Y:S05]  /*18120*/  BSYNC B0 ;  /* 0x0000000000007941 */ /* 0x000fea0003800000 */
.L_x_3585:
        /* <DEDUP_REMOVED lines=8> */
.L_x_3583:
[----:B0-2-4-:R-:W-:-:S05]  /*181b0*/  IMAD.U32 R0, RZ, RZ, UR53 ;  /* 0x00000035ff007e24 */ /* 0x015fca000f8e00ff */
[----:B------:R-:W-:-:S13]  /*181c0*/  ISETP.NE.AND P0, PT, R0, 0x3, PT ;  /* 0x000000030000780c */ /* 0x000fda0003f05270 */
[----:B------:R-:W-:Y:S05]  /*181d0*/  @!P0 BRA `(.L_x_3612) ;  /* 0x0000000000048947 */ /* 0x000fea0003800000 */
[----:B------:R-:W-:Y:S01]  /*181e0*/  BPT.TRAP 0x1 ;  /* 0x000000040000795c */ /* 0x000fe20000300000 */
.L_x_3612:
[----:B------:R-:W-:Y:S01]  /*181f0*/  IMAD R0, R152, 0x8, R16 ;  /* 0x0000000898007824 */ /* 0x000fe200078e0210 */
[----:B-1----:R-:W-:-:S04]  /*18200*/  SHF.L.U32 R3, R230, 0x1f, RZ ;  /* 0x0000001fe6037819 */ /* 0x002fc800000006ff */
[----:B------:R0:W1:Y:S01]  /*18210*/  SYNCS.PHASECHK.TRANS64.TRYWAIT P2, [R0+URZ+0x33430], R3 ;  /* 0x03343003000075a7 */ /* 0x000062000804017f */
[----:B------:R-:W-:Y:S05]  /*18220*/  @!P0 BRA `(.L_x_3613) ;  /* 0x0000000000048947 */ /* 0x000fea0003800000 */
[----:B------:R-:W-:Y:S01]  /*18230*/  BPT.TRAP 0x1 ;  /* 0x000000040000795c */ /* 0x000fe20000300000 */
.L_x_3613:
[----:B-----5:R-:W2:Y:S01]  /*18240*/  S2R R4, SR_TID.X ;  /* 0x0000000000047919 */ /* 0x020ea20000002100 */
[----:B------:R-:W-:Y:S01]  /*18250*/  IMAD.MOV.U32 R25, RZ, RZ, RZ ;  /* 0x000000ffff197224 */ /* 0x000fe200078e00ff */
[----:B--2---:R-:W-:-:S04]  /*18260*/  LOP3.LUT R4, R4, 0x7f, RZ, 0xc0, !PT ;  /* 0x0000007f04047812 */ /* 0x004fc800078ec0ff */
[----:B------:R-:W-:Y:S01]  /*18270*/  ISETP.NE.AND P1, PT, R4, RZ, PT ;  /* 0x000000ff0400720c */ /* 0x000fe20003f25270 */
[----:B-1----:R-:W-:-:S12]  /*18280*/  @P2 BRA `(.L_x_3614) ;  /* 0x0000000000082947 */ /* 0x002fd80003800000 */
[----:B------:R-:W1:Y:S02]  /*18290*/  SYNCS.PHASECHK.TRANS64.TRYWAIT P2, [R0+URZ+0x33430], R3 ;  /* 0x03343003000075a7 */ /* 0x000e64000804017f */
[----:B-1----:R-:W-:Y:S05]  /*182a0*/  @!P2 BRA `(.L_x_3615) ;  /* 0x0000015c00e4a947 */ /* 0x002fea0003800000 */
.L_x_3614:
[----:B------:R-:W-:Y:S05]  /*182b0*/  WARPSYNC.ALL ;  /* 0x0000000000007948 */ /* 0x000fea0003800000 */
[----:B01----:R-:W-:Y:S01]  /*182c0*/  VIADD R3, R16, 0x24200 ;  /* 0x0002420010037836 */ /* 0x003fe20000000000 */
[----:B------:R-:W2:Y:S01]  /*182d0*/  LDL R13, [R1] ;  /* 0x00000000010d7983 */ /* 0x000ea20000100800 */
[----:B------:R-:W-:Y:S01]  /*182e0*/  R2UR UR28, R44 ;  /* 0x000000002c1c72ca */ /* 0x000fe200000e0000 */
[----:B------:R-:W-:Y:S01]  /*182f0*/  IMAD.MOV.U32 R5, RZ, RZ, -0x7fffffe0 ;  /* 0x80000020ff057424 */ /* 0x000fe200078e00ff */
[----:B------:R-:W-:Y:S01]  /*18300*/  WARPGROUP.ARRIVE ;  /* 0x00000000000079c5 */ /* 0x000fe20000000000 */
[----:B------:R-:W-:Y:S01]  /*18310*/  SHF.R.U32.HI R3, RZ, 0x4, R3 ;  /* 0x00000004ff037819 */ /* 0x000fe20000011603 */
[----:B------:R-:W-:Y:S01]  /*18320*/  UMOV UR29, 0x80000020 ;  /* 0x80000020001d7882 */ /* 0x000fe20000000000 */
[----:B------:R-:W-:Y:S01]  /*18330*/  IMAD.MOV.U32 R7, RZ, RZ, -0x7fffffe0 ;  /* 0x80000020ff077424 */ /* 0x000fe200078e00ff */
[----:B------:R-:W-:Y:S01]  /*18340*/  R2UR UR31, R5 ;  /* 0x00000000051f72ca */ /* 0x000fe200000e0000 */
[----:B------:R-:W-:Y:S01]  /*18350*/  UMOV UR9, UR29 ;  /* 0x0000001d00097c82 */ /* 0x000fe20008000000 */
[----:B------:R-:W-:Y:S01]  /*18360*/  LOP3.LUT R3, R3, 0x3fff, RZ, 0xc0, !PT ;  /* 0x00003fff03037812 */ /* 0x000fe200078ec0ff */
[----:B------:R-:W-:Y:S01]  /*18370*/  UMOV UR5, UR29 ;  /* 0x0000001d00057c82 */ /* 0x000fe20008000000 */
[----:B------:R-:W-:Y:S01]  /*18380*/  R2UR UR11, R7 ;  /* 0x00000000070b72ca */ /* 0x000fe200000e0000 */
[----:B------:R-:W-:Y:S01]  /*18390*/  IMAD.MOV.U32 R9, RZ, RZ, -0x7fffffe0 ;  /* 0x80000020ff097424 */ /* 0x000fe200078e00ff */
[----:B---3--:R-:W-:Y:S01]  /*183a0*/  LOP3.LUT R14, R3, 0x10000, RZ, 0xfc, !PT ;  /* 0x00010000030e7812 */ /* 0x008fe200078efcff */
[----:B------:R-:W-:Y:S01]  /*183b0*/  ULOP3.LUT UR28, UR28, 0x10000, URZ, 0xfc, !UPT ;  /* 0x000100001c1c7892 */ /* 0x000fe2000f8efc3f */
[----:B------:R-:W-:Y:S01]  /*183c0*/  MOV R7, 0x80000020 ;  /* 0x8000002000077802 */ /* 0x000fe20000000f00 */
[----:B------:R-:W-:Y:S01]  /*183d0*/  UMOV UR13, UR29 ;  /* 0x0000001d000d7c82 */ /* 0x000fe20008000000 */
[----:B------:R-:W-:Y:S01]  /*183e0*/  IMAD.MOV.U32 R11, RZ, RZ, -0x7fffffe0 ;  /* 0x80000020ff0b7424 */ /* 0x000fe200078e00ff */
[----:B------:R-:W-:Y:S01]  /*183f0*/  UIADD3 UR48, UR28, 0x2, URZ ;  /* 0x000000021c307890 */ /* 0x000fe2000fffe03f */
[----:B------:R-:W-:Y:S01]  /*18400*/  IMAD R4, R152, 0x780, R14 ;  /* 0x0000078098047824 */ /* 0x000fe200078e020e */
[----:B------:R-:W-:Y:S01]  /*18410*/  R2UR UR7, R7 ;  /* 0x00000000070772ca */ /* 0x000fe200000e0000 */
[----:B------:R-:W-:Y:S01]  /*18420*/  UMOV UR8, UR28 ;  /* 0x0000001c00087c82 */ /* 0x000fe20008000000 */
[----:B------:R-:W-:Y:S01]  /*18430*/  UMOV UR4, UR28 ;  /* 0x0000001c00047c82 */ /* 0x000fe20008000000 */
[C---:B------:R-:W-:Y:S01]  /*18440*/  VIADD R6, R4.reuse, 0x80 ;  /* 0x0000008004067836 */ /* 0x040fe20000000000 */
[C---:B------:R-:W-:Y:S01]  /*18450*/  R2UR UR30, R4.reuse ;  /* 0x00000000041e72ca */ /* 0x040fe200000e0000 */
[----:B------:R-:W-:Y:S01]  /*18460*/  VIADD R8, R4, 0x180 ;  /* 0x0000018004087836 */ /* 0x000fe20000000000 */
[----:B------:R-:W-:Y:S01]  /*18470*/  UMOV UR12, UR28 ;  /* 0x0000001c000c7c82 */ /* 0x000fe20008000000 */
[----:B------:R-:W-:Y:S01]  /*18480*/  IMAD.MOV.U32 R7, RZ, RZ, -0x7fffffe0 ;  /* 0x80000020ff077424 */ /* 0x000fe200078e00ff */
[----:B------:R-:W-:Y:S01]  /*18490*/  R2UR UR10, R6 ;  /* 0x00000000060a72ca */ /* 0x000fe200000e0000 */
[C---:B------:R-:W-:Y:S01]  /*184a0*/  VIADD R6, R4.reuse, 0x100 ;  /* 0x0000010004067836 */ /* 0x040fe20000000000 */
[----:B------:R-:W-:Y:S01]  /*184b0*/  R2UR UR51, R11 ;  /* 0x000000000b3372ca */ /* 0x000fe200000e0000 */
[----:B------:R-:W-:Y:S01]  /*184c0*/  VIADD R10, R4, 0x2 ;  /* 0x00000002040a7836 */ /* 0x000fe20000000000 */
[----:B------:R-:W-:Y:S01]  /*184d0*/  R2UR UR15, R7 ;  /* 0x00000000070f72ca */ /* 0x000fe200000e0000 */
[----:B------:R-:W-:Y:S01]  /*184e0*/  UMOV UR49, 0x80000020 ;  /* 0x8000002000317882 */ /* 0x000fe20000000000 */
[----:B------:R-:W-:Y:S01]  /*184f0*/  R2UR UR6, R6 ;  /* 0x00000000060672ca */ /* 0x000fe200000e0000 */
[----:B------:R-:W-:Y:S01]  /*18500*/  VIADD R6, R4, 0x200 ;  /* 0x0000020004067836 */ /* 0x000fe20000000000 */
[----:B------:R-:W-:Y:S01]  /*18510*/  R2UR UR50, R10 ;  /* 0x000000000a3272ca */ /* 0x000fe200000e0000 */
[----:B------:R-:W-:Y:S01]  /*18520*/  QGMMA.64x32x32.F32.E4M3.E4M3 R92, gdesc[UR28], RZ, !UPT, gsb0 ;  /* 0x006000001c5c79f3 */ /* 0x000fe2000c0008ff */
[----:B------:R-:W-:Y:S01]  /*18530*/  IMAD.MOV.U32 R7, RZ, RZ, -0x7fffffe0 ;  /* 0x80000020ff077424 */ /* 0x000fe200078e00ff */
[----:B------:R-:W-:Y:S01]  /*18540*/  P2R R12, PR, RZ, 0x2 ;  /* 0x00000002ff0c7803 */ /* 0x000fe20000000000 */
[----:B------:R-:W-:Y:S01]  /*18550*/  VIADD R10, R4, 0x280 ;  /* 0x00000280040a7836 */ /* 0x000fe20000000000 */
[----:B------:R-:W-:Y:S01]  /*18560*/  R2UR UR14, R6 ;  /* 0x00000000060e72ca */ /* 0x000fe200000e0000 */
[----:B------:R-:W-:Y:S01]  /*18570*/  VIADD R6, R4, 0x82 ;  /* 0x0000008204067836 */ /* 0x000fe20000000000 */
[----:B------:R-:W-:Y:S01]  /*18580*/  P2R R20, PR, RZ, 0x1 ;  /* 0x00000001ff147803 */ /* 0x000fe20000000000 */
[----:B------:R-:W-:Y:S01]  /*18590*/  IMAD.MOV.U32 R11, RZ, RZ, -0x7fffffe0 ;  /* 0x80000020ff0b7424 */ /* 0x000fe200078e00ff */
[-C--:B------:R-:W-:Y:S01]  /*185a0*/  MOV R108, R25.reuse ;  /* 0x00000019006c7202 */ /* 0x080fe20000000f00 */
[----:B------:R-:W-:Y:S01]  /*185b0*/  IMAD.MOV.U32 R5, RZ, RZ, -0x7fffffe0 ;  /* 0x80000020ff057424 */ /* 0x000fe200078e00ff */
[----:B------:R-:W-:Y:S01]  /*185c0*/  MOV R118, R25 ;  /* 0x0000001900767202 */ /* 0x000fe20000000f00 */
[----:B------:R-:W-:-:S02]  /*185d0*/  IMAD.MOV.U32 R110, RZ, RZ, R25 ;  /* 0x000000ffff6e7224 */ /* 0x000fc400078e0019 */
[--C-:B------:R-:W-:Y:S02]  /*185e0*/  IMAD.MOV.U32 R112, RZ, RZ, R25.reuse ;  /* 0x000000ffff707224 */ /* 0x100fe400078e0019 */
[--C-:B------:R-:W-:Y:S02]  /*185f0*/  IMAD.MOV.U32 R114, RZ, RZ, R25.reuse ;  /* 0x000000ffff727224 */ /* 0x100fe400078e0019 */
[----:B------:R-:W-:Y:S01]  /*18600*/  IMAD.MOV.U32 R116, RZ, RZ, R25 ;  /* 0x000000ffff747224 */ /* 0x000fe200078e0019 */
[----:B------:R-:W-:Y:S02]  /*18610*/  WARPGROUP.DEPBAR.LE gsb0, 0x0 ;  /* 0x00008000000079c5 */ /* 0x000fe40000010000 */
[----:B------:R-:W-:-:S06]  /*18620*/  WARPGROUP.ARRIVE ;  /* 0x00000000000079c5 */ /* 0x000fcc0000000000 */
[----:B------:R-:W-:Y:S01]  /*18630*/  QGMMA.64x32x32.F32.E4M3.E4M3 R76, gdesc[UR8], RZ, !UPT, gsb0 ;  /* 0x00600000084c79f3 */ /* 0x000fe2000c0008ff */
[----:B------:R-:W-:Y:S01]  /*18640*/  R2UR UR10, R8 ;  /* 0x00000000080a72ca */ /* 0x000fe200000e0000 */
[----:B------:R-:W-:Y:S01]  /*18650*/  UMOV UR8, UR28 ;  /* 0x0000001c00087c82 */ /* 0x000fe20008000000 */
[----:B------:R-:W-:Y:S01]  /*18660*/  R2UR UR11, R9 ;  /* 0x00000000090b72ca */ /* 0x000fe200000e0000 */
[----:B------:R-:W-:Y:S01]  /*18670*/  UMOV UR9, UR29 ;  /* 0x0000001d00097c82 */ /* 0x000fe20008000000 */
[----:B------:R-:W-:Y:S01]  /*18680*/  VIADD R8, R4, 0x102 ;  /* 0x0000010204087836 */ /* 0x000fe20000000000 */
[----:B------:R-:W-:Y:S01]  /*18690*/  MOV R9, 0x80000020 ;  /* 0x8000002000097802 */ /* 0x000fe20000000f00 */
[----:B------:R-:W-:Y:S02]  /*186a0*/  WARPGROUP.DEPBAR.LE gsb0, 0x0 ;  /* 0x00008000000079c5 */ /* 0x000fe40000010000 */
[----:B------:R-:W-:-:S06]  /*186b0*/  WARPGROUP.ARRIVE ;  /* 0x00000000000079c5 */ /* 0x000fcc0000000000 */
[----:B------:R-:W-:Y:S01]  /*186c0*/  QGMMA.64x32x32.F32.E4M3.E4M3 R60, gdesc[UR4], RZ, !UPT, gsb0 ;  /* 0x00600000043c79f3 */ /* 0x000fe2000c0008ff */
[----:B------:R-:W-:Y:S01]  /*186d0*/  R2UR UR6, R6 ;  /* 0x00000000060672ca */ /* 0x000fe200000e0000 */
[----:B------:R-:W-:Y:S01]  /*186e0*/  UMOV UR4, UR48 ;  /* 0x0000003000047c82 */ /* 0x000fe20008000000 */
[----:B------:R-:W-:Y:S01]  /*186f0*/  R2UR UR7, R7 ;  /* 0x00000000070772ca */ /* 0x000fe200000e0000 */
[----:B------:R-:W-:Y:S01]  /*18700*/  UMOV UR5, UR49 ;  /* 0x0000003100057c82 */ /* 0x000fe20008000000 */
[----:B------:R-:W-:Y:S02]  /*18710*/  VIADD R6, R4, 0x182 ;  /* 0x0000018204067836 */ /* 0x000fe40000000000 */
[----:B------:R-:W-:Y:S01]  /*18720*/  IMAD.MOV.U32 R7, RZ, RZ, -0x7fffffe0 ;  /* 0x80000020ff077424 */ /* 0x000fe200078e00ff */
        /* <DEDUP_REMOVED lines=9> */
[----:B--2---:R-:W-:Y:S01]  /*187c0*/  IADD3 R157, R157, 0xa0, -R13 ;  /* 0x000000a09d9d7810 */ /* 0x004fe20007ffe80d */
[----:B------:R-:W-:Y:S02]  /*187d0*/  WARPGROUP.DEPBAR.LE gsb0, 0x0 ;  /* 0x00008000000079c5 */ /* 0x000fe40000010000 */
[----:B------:R-:W-:-:S06]  /*187e0*/  WARPGROUP.ARRIVE ;  /* 0x00000000000079c5 */ /* 0x000fcc0000000000 */
[----:B------:R-:W-:Y:S01]  /*187f0*/  QGMMA.64x32x32.F32.E4M3.E4M3 R28, gdesc[UR12], RZ, !UPT, gsb0 ;  /* 0x006000000c1c79f3 */ /* 0x000fe2000c0008ff */
[----:B------:R-:W-:Y:S01]  /*18800*/  UMOV UR12, UR48 ;  /* 0x00000030000c7c82 */ /* 0x000fe20008000000 */
[----:B------:R-:W-:Y:S01]  /*18810*/  UMOV UR13, UR49 ;  /* 0x00000031000d7c82 */ /* 0x000fe20008000000 */
[----:B------:R-:W-:Y:S02]  /*18820*/  WARPGROUP.DEPBAR.LE gsb0, 0x0 ;  /* 0x00008000000079c5 */ /* 0x000fe40000010000 */
[----:B------:R-:W-:-:S06]  /*18830*/  WARPGROUP.ARRIVE ;  /* 0x00000000000079c5 */ /* 0x000fcc0000000000 */
[----:B------:R-:W-:Y:S01]  /*18840*/  QGMMA.64x32x32.F32.E4M3.E4M3 R92, gdesc[UR48], R92, gsb0 ;  /* 0x00600000305c79f3 */ /* 0x000fe2000800085c */
[----:B------:R-:W-:Y:S01]  /*18850*/  R2UR UR50, R8 ;  /* 0x00000000083272ca */ /* 0x000fe200000e0000 */
[----:B------:R-:W-:Y:S01]  /*18860*/  VIADD R8, R4, 0x202 ;  /* 0x0000020204087836 */ /* 0x000fe20000000000 */
[----:B------:R-:W-:Y:S01]  /*18870*/  R2UR UR51, R9 ;  /* 0x00000000093372ca */ /* 0x000fe200000e0000 */
[----:B------:R-:W-:-:S03]  /*18880*/  IMAD.MOV.U32 R9, RZ, RZ, -0x7fffffe0 ;  /* 0x80000020ff097424 */ /* 0x000fc600078e00ff */
[----:B------:R-:W-:Y:S01]  /*18890*/  R2UR UR14, R8 ;  /* 0x00000000080e72ca */ /* 0x000fe200000e0000 */
[----:B------:R-:W-:Y:S01]  /*188a0*/  VIADD R8, R4, 0x380 ;  /* 0x0000038004087836 */ /* 0x000fe20000000000 */
[----:B------:R-:W-:Y:S02]  /*188b0*/  R2UR UR15, R9 ;  /* 0x00000000090f72ca */ /* 0x000fe400000e0000 */
[----:B------:R-:W-:Y:S01]  /*188c0*/  MOV R9, 0x80000020 ;  /* 0x8000002000097802 */ /* 0x000fe20000000f00 */
[----:B------:R-:W-:Y:S02]  /*188d0*/  WARPGROUP.DEPBAR.LE gsb0, 0x0 ;  /* 0x00008000000079c5 */ /* 0x000fe40000010000 */
[----:B------:R-:W-:-:S06]  /*188e0*/  WARPGROUP.ARRIVE ;  /* 0x00000000000079c5 */ /* 0x000fcc0000000000 */
[----:B------:R-:W-:Y:S01]  /*188f0*/  QGMMA.64x32x32.F32.E4M3.E4M3 R76, gdesc[UR4], R76, gsb0 ;  /* 0x00600000044c79f3 */ /* 0x000fe2000800084c */
[----:B------:R-:W-:Y:S01]  /*18900*/  R2UR UR6, R10 ;  /* 0x000000000a0672ca */ /* 0x000fe200000e0000 */
[----:B------:R-:W-:Y:S01]  /*18910*/  UIADD3 UR4, UR28, 0x200, URZ ;  /* 0x000002001c047890 */ /* 0x000fe2000fffe03f */
[----:B------:R-:W-:Y:S01]  /*18920*/  R2UR UR7, R11 ;  /* 0x000000000b0772ca */ /* 0x000fe200000e0000 */
[----:B------:R-:W-:Y:S01]  /*18930*/  UMOV UR5, 0x80000020 ;  /* 0x8000002000057882 */ /* 0x000fe20000000000 */
[----:B------:R-:W-:Y:S01]  /*18940*/  VIADD R10, R4, 0x282 ;  /* 0x00000282040a7836 */ /* 0x000fe20000000000 */
[----:B------:R-:W-:Y:S01]  /*18950*/  UMOV UR17, UR5 ;  /* 0x0000000500117c82 */ /* 0x000fe20008000000 */
[----:B------:R-:W-:Y:S02]  /*18960*/  IMAD.MOV.U32 R11, RZ, RZ, -0x7fffffe0 ;  /* 0x80000020ff0b7424 */ /* 0x000fe400078e00ff */
[----:B------:R-:W-:Y:S01]  /*18970*/  UMOV UR16, UR4 ;  /* 0x0000000400107c82 */ /* 0x000fe20008000000 */
[----:B------:R-:W-:-:S02]  /*18980*/  WARPGROUP.DEPBAR.LE gsb0, 0x0 ;  /* 0x00008000000079c5 */ /* 0x000fc40000010000 */
[----:B------:R-:W-:-:S06]  /*18990*/  WARPGROUP.ARRIVE ;  /* 0x00000000000079c5 */ /* 0x000fcc0000000000 */
[----:B------:R-:W-:Y:S03]  /*189a0*/  QGMMA.64x32x32.F32.E4M3.E4M3 R60, gdesc[UR48], R60, gsb0 ;  /* 0x00600000303c79f3 */ /* 0x000fe6000800083c */
[----:B------:R-:W-:Y:S02]  /*189b0*/  WARPGROUP.DEPBAR.LE gsb0, 0x0 ;  /* 0x00008000000079c5 */ /* 0x000fe40000010000 */
[----:B------:R-:W-:-:S06]  /*189c0*/  WARPGROUP.ARRIVE ;  /* 0x00000000000079c5 */ /* 0x000fcc0000000000 */
[----:B------:R-:W-:Y:S01]  /*189d0*/  QGMMA.64x32x32.F32.E4M3.E4M3 R44, gdesc[UR8], R44, gsb0 ;  /* 0x00600000082c79f3 */ /* 0x000fe2000800082c */
        /* <DEDUP_REMOVED lines=109> */
[----:B------:R-:W-:Y:S01]  /*190b0*/  IMAD R8, R148, -0xa0, R157 ;  /* 0xffffff6094087824 */ /* 0x000fe200078e029d */
[----:B------:R-:W-:-:S04]  /*190c0*/  R2UR UR27, R9 ;  /* 0x00000000091b72ca */ /* 0x000fc800000e0000 */
[C---:B------:R-:W-:Y:S02]  /*190d0*/  ISETP.GT.AND P4, PT, R8.reuse, RZ, PT ;  /* 0x000000ff0800720c */ /* 0x040fe40003f84270 */
[C---:B------:R-:W-:Y:S02]  /*190e0*/  ISETP.GT.AND P5, PT, R8.reuse, 0x1, PT ;  /* 0x000000010800780c */ /* 0x040fe40003fa4270 */
[C---:B------:R-:W-:Y:S02]  /*190f0*/  ISETP.GT.AND P2, PT, R8.reuse, 0x8, PT ;  /* 0x000000080800780c */ /* 0x040fe40003f44270 */
[C---:B------:R-:W-:Y:S02]  /*19100*/  ISETP.GT.AND P3, PT, R8.reuse, 0x9, PT ;  /* 0x000000090800780c */ /* 0x040fe40003f64270 */
[C---:B------:R-:W-:Y:S02]  /*19110*/  ISETP.GT.AND P6, PT, R8.reuse, 0x80, PT ;  /* 0x000000800800780c */ /* 0x040fe40003fc4270 */
[----:B------:R-:W-:-:S02]  /*19120*/  ISETP.GT.AND P1, PT, R8, 0x81, PT ;  /* 0x000000810800780c */ /* 0x000fc40003f24270 */
[----:B------:R-:W-:Y:S01]  /*19130*/  ISETP.GT.AND P0, PT, R8, 0x88, PT ;  /* 0x000000880800780c */ /* 0x000fe20003f04270 */
[----:B------:R-:W-:Y:S02]  /*19140*/  WARPGROUP.DEPBAR.LE gsb0, 0x0 ;  /* 0x00008000000079c5 */ /* 0x000fe40000010000 */
[----:B------:R-:W-:-:S06]  /*19150*/  WARPGROUP.ARRIVE ;  /* 0x00000000000079c5 */ /* 0x000fcc0000000000 */
[----:B------:R-:W-:Y:S01]  /*19160*/  QGMMA.64x32x32.F32.E4M3.E4M3 R76, gdesc[UR16], R76, gsb0 ;  /* 0x00600000104c79f3 */ /* 0x000fe2000800084c */
[----:B------:R-:W-:Y:S01]  /*19170*/  R2UR UR18, R10 ;  /* 0x000000000a1272ca */ /* 0x000fe200000e0000 */
[----:B------:R-:W-:Y:S01]  /*19180*/  UIADD3 UR16, UR28, 0x402, URZ ;  /* 0x000004021c107890 */ /* 0x000fe2000fffe03f */
[----:B------:R-:W-:Y:S01]  /*19190*/  R2UR UR19, R11 ;  /* 0x000000000b1372ca */ /* 0x000fe200000e0000 */
[----:B------:R-:W-:Y:S01]  /*191a0*/  UMOV UR17, 0x80000020 ;  /* 0x8000002000117882 */ /* 0x000fe20000000000 */
[----:B------:R-:W-:Y:S02]  /*191b0*/  WARPGROUP.DEPBAR.LE gsb0, 0x0 ;  /* 0x00008000000079c5 */ /* 0x000fe40000010000 */
[----:B------:R-:W-:-:S06]  /*191c0*/  WARPGROUP.ARRIVE ;  /* 0x00000000000079c5 */ /* 0x000fcc0000000000 */
[----:B------:R-:W-:Y:S03]  /*191d0*/  QGMMA.64x32x32.F32.E4M3.E4M3 R60, gdesc[UR12], R60, gsb0 ;  /* 0x006000000c3c79f3 */ /* 0x000fe6000800083c */
[----:B------:R-:W-:Y:S02]  /*191e0*/  WARPGROUP.DEPBAR.LE gsb0, 0x0 ;  /* 0x00008000000079c5 */ /* 0x000fe40000010000 */
[----:B------:R-:W-:-:S06]  /*191f0*/  WARPGROUP.ARRIVE ;  /* 0x00000000000079c5 */ /* 0x000fcc0000000000 */
[----:B------:R-:W-:Y:S01]  /*19200*/  QGMMA.64x32x32.F32.E4M3.E4M3 R44, gdesc[UR20], R44, gsb0 ;  /* 0x00600000142c79f3 */ /* 0x000fe2000800082c */
[----:B------:R-:W-:Y:S01]  /*19210*/  R2UR UR23, R5 ;  /* 0x00000000051772ca */ /* 0x000fe200000e0000 */
[----:B------:R-:W-:Y:S01]  /*19220*/  UMOV UR20, UR16 ;  /* 0x0000001000147c82 */ /* 0x000fe20008000000 */
[----:B------:R-:W-:Y:S01]  /*19230*/  UMOV UR21, UR17 ;  /* 0x0000001100157c82 */ /* 0x000fe20008000000 */
[----:B------:R-:W-:Y:S02]  /*19240*/  WARPGROUP.DEPBAR.LE gsb0, 0x0 ;  /* 0x00008000000079c5 */ /* 0x000fe40000010000 */
[----:B------:R-:W-:-:S06]  /*19250*/  WARPGROUP.ARRIVE ;  /* 0x00000000000079c5 */ /* 0x000fcc0000000000 */
[----:B------:R-:W-:Y:S03]  /*19260*/  QGMMA.64x32x32.F32.E4M3.E4M3 R28, gdesc[UR24], R28, gsb0 ;  /* 0x00600000181c79f3 */ /* 0x000fe6000800081c */
[----:B------:R-:W-:Y:S02]  /*19270*/  WARPGROUP.DEPBAR.LE gsb0, 0x0 ;  /* 0x00008000000079c5 */ /* 0x000fe40000010000 */
[----:B------:R-:W-:-:S06]  /*19280*/  WARPGROUP.ARRIVE ;  /* 0x00000000000079c5 */ /* 0x000fcc0000000000 */
[----:B------:R-:W-:Y:S01]  /*19290*/  QGMMA.64x32x32.F32.E4M3.E4M3 R92, gdesc[UR16], R92, gsb0 ;  /* 0x00600000105c79f3 */ /* 0x000fe2000800085c */
[----:B------:R-:W-:Y:S01]  /*192a0*/  R2UR UR18, R6 ;  /* 0x00000000061272ca */ /* 0x000fe200000e0000 */
[----:B------:R-:W-:Y:S01]  /*192b0*/  VIADD R6, R4, 0x602 ;  /* 0x0000060204067836 */ /* 0x000fe20000000000 */
[----:B------:R-:W-:Y:S01]  /*192c0*/  R2UR UR19, R7 ;  /* 0x00000000071372ca */ /* 0x000fe200000e0000 */
[----:B------:R-:W-:Y:S01]  /*192d0*/  IMAD.MOV.U32 R7, RZ, RZ, -0x7fffffe0 ;  /* 0x80000020ff077424 */ /* 0x000fe200078e00ff */
[----:B------:R-:W-:Y:S02]  /*192e0*/  WARPGROUP.DEPBAR.LE gsb0, 0x0 ;  /* 0x00008000000079c5 */ /* 0x000fe40000010000 */
[----:B------:R-:W-:Y:S01]  /*192f0*/  WARPGROUP.ARRIVE ;  /* 0x00000000000079c5 */ /* 0x000fe20000000000 */
[----:B------:R-:W-:Y:S01]  /*19300*/  FSEL R11, R92, -INF , P4 ;  /* 0xff8000005c0b7808 */ /* 0x000fe20002000000 */
[----:B------:R-:W-:Y:S01]  /*19310*/  IMAD.MOV.U32 R92, RZ, RZ, R25 ;  /* 0x000000ffff5c7224 */ /* 0x000fe200078e0019 */
[----:B------:R-:W-:-:S02]  /*19320*/  FSEL R93, R93, -INF , P5 ;  /* 0xff8000005d5d7808 */ /* 0x000fc40002800000 */
[----:B------:R-:W-:-:S04]  /*19330*/  FSEL R21, R96, -INF , P2 ;  /* 0xff80000060157808 */ /* 0x000fc80001000000 */
[----:B------:R-:W-:Y:S01]  /*19340*/  QGMMA.64x32x32.F32.E4M3.E4M3 R76, gdesc[UR16], R76, gsb0 ;  /* 0x00600000104c79f3 */ /* 0x000fe2000800084c */
[----:B------:R-:W-:Y:S01]  /*19350*/  R2UR UR18, R6 ;  /* 0x00000000061272ca */ /* 0x000fe200000e0000 */
[--C-:B------:R-:W-:Y:S01]  /*19360*/  IMAD.MOV.U32 R96, RZ, RZ, R25.reuse ;  /* 0x000000ffff607224 */ /* 0x100fe200078e0019 */
[----:B------:R-:W-:Y:S01]  /*19370*/  R2UR UR19, R7 ;  /* 0x00000000071372ca */ /* 0x000fe200000e0000 */
[----:B------:R-:W-:Y:S01]  /*19380*/  IMAD.MOV.U32 R7, RZ, RZ, -0x7fffffe0 ;  /* 0x80000020ff077424 */ /* 0x000fe200078e00ff */
[C---:B------:R-:W-:Y:S01]  /*19390*/  IADD3 R6, R4.reuse, 0x682, RZ ;  /* 0x0000068204067810 */ /* 0x040fe20007ffe0ff */
[----:B------:R-:W-:Y:S01]  /*193a0*/  VIADD R4, R4, 0x702 ;  /* 0x0000070204047836 */ /* 0x000fe20000000000 */
[----:B------:R-:W-:Y:S02]  /*193b0*/  FMNMX.FTZ R10, R11, R93, !PT ;  /* 0x0000005d0b0a7209 */ /* 0x000fe40007810000 */
[----:B------:R-:W-:Y:S01]  /*193c0*/  FSEL R3, R94, -INF , P4 ;  /* 0xff8000005e037808 */ /* 0x000fe20002000000 */
[----:B------:R-:W-:Y:S01]  /*193d0*/  IMAD.MOV.U32 R94, RZ, RZ, R25 ;  /* 0x000000ffff5e7224 */ /* 0x000fe200078e0019 */
        /* <DEDUP_REMOVED lines=9> */
[C---:B------:R-:W-:Y:S02]  /*19470*/  ISETP.GT.AND P2, PT, R8.reuse, 0x18, PT ;  /* 0x000000180800780c */ /* 0x040fe40003f44270 */
[----:B------:R-:W-:Y:S02]  /*19480*/  FSEL R101, R101, -INF , P5 ;  /* 0xff80000065657808 */ /* 0x000fe40002800000 */
[----:B------:R-:W-:Y:S02]  /*19490*/  FMNMX.FTZ R10, R27, R10, !PT ;  /* 0x0000000a1b0a7209 */ /* 0x000fe40007810000 */
[----:B------:R-:W-:Y:S02]  /*194a0*/  FSEL R99, R99, -INF , P3 ;  /* 0xff80000063637808 */ /* 0x000fe40001800000 */
[----:B------:R-:W-:-:S02]  /*194b0*/  ISETP.GT.AND P3, PT, R8, 0x19, PT ;  /* 0x000000190800780c */ /* 0x000fc40003f64270 */
[----:B------:R-:W-:Y:S01]  /*194c0*/  FSEL R109, R104, -INF , P2 ;  /* 0xff800000686d7808 */ /* 0x000fe20001000000 */
[----:B------:R-:W-:Y:S01]  /*194d0*/  IMAD.MOV.U32 R104, RZ, RZ, R25 ;  /* 0x000000ffff687224 */ /* 0x000fe200078e0019 */
[----:B------:R-:W-:Y:S02]  /*194e0*/  FMNMX.FTZ R10, R101, R10, !PT ;  /* 0x0000000a650a7209 */ /* 0x000fe40007810000 */
[----:B------:R-:W-:Y:S02]  /*194f0*/  FSEL R103, R103, -INF , P5 ;  /* 0xff80000067677808 */ /* 0x000fe40002800000 */
[----:B------:R-:W-:Y:S02]  /*19500*/  FSEL R105, R105, -INF , P3 ;  /* 0xff80000069697808 */ /* 0x000fe40001800000 */
[----:B------:R-:W-:Y:S02]  /*19510*/  ISETP.GT.AND P5, PT, R8, 0x20, PT ;  /* 0x000000200800780c */ /* 0x000fe40003fa4270 */
[----:B------:R-:W-:-:S02]  /*19520*/  FMNMX.FTZ R10, R109, R10, !PT ;  /* 0x0000000a6d0a7209 */ /* 0x000fc40007810000 */
[----:B------:R-:W-:Y:S01]  /*19530*/  FSEL R13, R102, -INF , P4 ;  /* 0xff800000660d7808 */ /* 0x000fe20002000000 */
[----:B------:R-:W-:Y:S01]  /*19540*/  IMAD.MOV.U32 R102, RZ, RZ, R25 ;  /* 0x000000ffff667224 */ /* 0x000fe200078e0019 */
[C---:B------:R-:W-:Y:S02]  /*19550*/  ISETP.GT.AND P4, PT, R8.reuse, 0x21, PT ;  /* 0x000000210800780c */ /* 0x040fe40003f84270 */
[----:B------:R-:W-:Y:S02]  /*19560*/  FMNMX.FTZ R10, R105, R10, !PT ;  /* 0x0000000a690a7209 */ /* 0x000fe40007810000 */
[----:B------:R-:W-:Y:S02]  /*19570*/  FSEL R107, R107, -INF , P3 ;  /* 0xff8000006b6b7808 */ /* 0x000fe40001800000 */
[----:B------:R-:W-:Y:S02]  /*19580*/  ISETP.GT.AND P3, PT, R8, 0x28, PT ;  /* 0x000000280800780c */ /* 0x000fe40003f64270 */
[----:B------:R-:W-:Y:S01]  /*19590*/  FSEL R15, R106, -INF , P2 ;  /* 0xff8000006a0f7808 */ /* 0x000fe20001000000 */
[----:B------:R-:W-:-:S02]  /*195a0*/  WARPGROUP.DEPBAR.LE gsb0, 0x0 ;  /* 0x00008000000079c5 */ /* 0x000fc40000010000 */
[----:B------:R-:W-:Y:S01]  /*195b0*/  WARPGROUP.ARRIVE ;  /* 0x00000000000079c5 */ /* 0x000fe20000000000 */
[----:B------:R-:W-:Y:S01]  /*195c0*/  FSEL R111, R76, -INF , P5 ;  /* 0xff8000004c6f7808 */ /* 0x000fe20002800000 */
[--C-:B------:R-:W-:Y:S01]  /*195d0*/  IMAD.MOV.U32 R76, RZ, RZ, R25.reuse ;  /* 0x000000ffff4c7224 */ /* 0x100fe200078e0019 */
[----:B------:R-:W-:Y:S01]  /*195e0*/  FSEL R77, R77, -INF , P4 ;  /* 0xff8000004d4d7808 */ /* 0x000fe20002000000 */
[----:B------:R-:W-:Y:S01]  /*195f0*/  IMAD.MOV.U32 R106, RZ, RZ, R25 ;  /* 0x000000ffff6a7224 */ /* 0x000fe200078e0019 */
[----:B------:R-:W-:Y:S01]  /*19600*/  FMNMX.FTZ R10, R111, R10, !PT ;  /* 0x0000000a6f0a7209 */ /* 0x000fe20007810000 */
[----:B------:R-:W-:Y:S01]  /*19610*/  QGMMA.64x32x32.F32.E4M3.E4M3 R60, gdesc[UR16], R60, gsb0 ;  /* 0x00600000103c79f3 */ /* 0x000fe2000800083c */
[----:B------:R-:W-:Y:S02]  /*19620*/  R2UR UR18, R6 ;  /* 0x00000000061272ca */ /* 0x000fe400000e0000 */
[----:B------:R-:W-:Y:S02]  /*19630*/  R2UR UR19, R7 ;  /* 0x00000000071372ca */ /* 0x000fe400000e0000 */
        /* <DEDUP_REMOVED lines=8> */
[----:B------:R-:W-:Y:S02]  /*196c0*/  FSEL R79, R79, -INF , P4 ;  /* 0xff8000004f4f7808 */ /* 0x000fe40002000000 */
[----:B------:R-:W-:Y:S02]  /*196d0*/  ISETP.GT.AND P4, PT, R8, 0x31, PT ;  /* 0x000000310800780c */ /* 0x000fe40003f84270 */
[----:B------:R-:W-:Y:S01]  /*196e0*/  FSEL R117, R84, -INF , P5 ;  /* 0xff80000054757808 */ /* 0x000fe20002800000 */
[--C-:B------:R-:W-:Y:S01]  /*196f0*/  IMAD.MOV.U32 R84, RZ, RZ, R25.reuse ;  /* 0x000000ffff547224 */ /* 0x100fe200078e0019 */
[----:B------:R-:W-:Y:S02]  /*19700*/  FMNMX.FTZ R10, R115, R10, !PT ;  /* 0x0000000a730a7209 */ /* 0x000fe40007810000 */
[----:B------:R-:W-:Y:S01]  /*19710*/  FSEL R7, R82, -INF , P3 ;  /* 0xff80000052077808 */ /* 0x000fe20001800000 */
[----:B------:R-:W-:Y:S01]  /*19720*/  IMAD.MOV.U32 R82, RZ, RZ, R25 ;  /* 0x000000ffff527224 */ /* 0x000fe200078e0019 */
[----:B------:R-:W-:-:S02]  /*19730*/  ISETP.GT.AND P3, PT, R8, 0x38, PT ;  /* 0x000000380800780c */ /* 0x000fc40003f64270 */
[----:B------:R-:W-:Y:S02]  /*19740*/  FSEL R119, R85, -INF , P4 ;  /* 0xff80000055777808 */ /* 0x000fe40002000000 */
[----:B------:R-:W-:Y:S02]  /*19750*/  FMNMX.FTZ R10, R117, R10, !PT ;  /* 0x0000000a750a7209 */ /* 0x000fe40007810000 */
[----:B------:R-:W-:Y:S02]  /*19760*/  R2UR UR22, R4 ;  /* 0x00000000041672ca */ /* 0x000fe400000e0000 */
[----:B------:R-:W-:Y:S02]  /*19770*/  FSEL R83, R83, -INF , P2 ;  /* 0xff80000053537808 */ /* 0x000fe40001000000 */
[----:B------:R-:W-:Y:S02]  /*19780*/  ISETP.GT.AND P2, PT, R8, 0x39, PT ;  /* 0x000000390800780c */ /* 0x000fe40003f44270 */
[----:B------:R-:W-:-:S02]  /*19790*/  FSEL R121, R88, -INF , P3 ;  /* 0xff80000058797808 */ /* 0x000fc40001800000 */
[----:B------:R-:W-:Y:S02]  /*197a0*/  FMNMX.FTZ R10, R119, R10, !PT ;  /* 0x0000000a770a7209 */ /* 0x000fe40007810000 */
[----:B------:R-:W-:Y:S01]  /*197b0*/  FSEL R81, R86, -INF , P5 ;  /* 0xff80000056517808 */ /* 0x000fe20002800000 */
[----:B------:R-:W-:Y:S01]  /*197c0*/  IMAD.MOV.U32 R86, RZ, RZ, R25 ;  /* 0x000000ffff567224 */ /* 0x000fe200078e0019 */
[----:B------:R-:W-:Y:S02]  /*197d0*/  ISETP.GT.AND P5, PT, R8, 0x40, PT ;  /* 0x000000400800780c */ /* 0x000fe40003fa4270 */
[----:B------:R-:W-:Y:S02]  /*197e0*/  FSEL R123, R89, -INF , P2 ;  /* 0xff800000597b7808 */ /* 0x000fe40001000000 */
[----:B------:R-:W-:Y:S02]  /*197f0*/  FMNMX.FTZ R10, R121, R10, !PT ;  /* 0x0000000a790a7209 */ /* 0x000fe40007810000 */
[----:B------:R-:W-:-:S02]  /*19800*/  FSEL R87, R87, -INF , P4 ;  /* 0xff80000057577808 */ /* 0x000fc40002000000 */
[----:B------:R-:W-:Y:S02]  /*19810*/  ISETP.GT.AND P4, PT, R8, 0x41, PT ;  /* 0x000000410800780c */ /* 0x000fe40003f84270 */
[----:B------:R-:W-:Y:S02]  /*19820*/  FMNMX.FTZ R10, R123, R10, !PT ;  /* 0x0000000a7b0a7209 */ /* 0x000fe40007810000 */
[----:B------:R-:W-:Y:S01]  /*19830*/  FSEL R85, R90, -INF , P3 ;  /* 0xff8000005a557808 */ /* 0x000fe20001800000 */
[----:B------:R-:W-:Y:S02]  /*19840*/  WARPGROUP.DEPBAR.LE gsb0, 0x0 ;  /* 0x00008000000079c5 */ /* 0x000fe40000010000 */
[----:B------:R-:W-:Y:S01]  /*19850*/  WARPGROUP.ARRIVE ;  /* 0x00000000000079c5 */ /* 0x000fe20000000000 */
[----:B------:R-:W-:Y:S01]  /*19860*/  FSEL R127, R60, -INF , P5 ;  /* 0xff8000003c7f7808 */ /* 0x000fe20002800000 */
[----:B------:R-:W-:Y:S01]  /*19870*/  IMAD.MOV.U32 R90, RZ, RZ, R25 ;  /* 0x000000ffff5a7224 */ /* 0x000fe200078e0019 */
[----:B------:R-:W-:-:S02]  /*19880*/  ISETP.GT.AND P3, PT, R8, 0x48, PT ;  /* 0x000000480800780c */ /* 0x000fc40003f64270 */
[----:B------:R-:W-:Y:S01]  /*19890*/  FSEL R125, R61, -INF , P4 ;  /* 0xff8000003d7d7808 */ /* 0x000fe20002000000 */
[----:B------:R-:W-:Y:S01]  /*198a0*/  QGMMA.64x32x32.F32.E4M3.E4M3 R44, gdesc[UR16], R44, gsb0 ;  /* 0x00600000102c79f3 */ /* 0x000fe2000800082c */
[----:B------:R-:W-:Y:S02]  /*198b0*/  FMNMX.FTZ R10, R127, R10, !PT ;  /* 0x0000000a7f0a7209 */ /* 0x000fe40007810000 */
[----:B------:R-:W-:Y:S02]  /*198c0*/  FSEL R91, R91, -INF , P2 ;  /* 0xff8000005b5b7808 */ /* 0x000fe40001000000 */
[----:B------:R-:W-:Y:S02]  /*198d0*/  ISETP.GT.AND P2, PT, R8, 0x49, PT ;  /* 0x000000490800780c */ /* 0x000fe40003f44270 */
[----:B------:R-:W-:Y:S02]  /*198e0*/  FSEL R129, R64, -INF , P3 ;  /* 0xff80000040817808 */ /* 0x000fe40001800000 */
[----:B------:R-:W-:-:S02]  /*198f0*/  FMNMX.FTZ R10, R125, R10, !PT ;  /* 0x0000000a7d0a7209 */ /* 0x000fc40007810000 */
[----:B------:R-:W-:Y:S02]  /*19900*/  FSEL R61, R62, -INF , P5 ;  /* 0xff8000003e3d7808 */ /* 0x000fe40002800000 */
[C---:B------:R-:W-:Y:S02]  /*19910*/  ISETP.GT.AND P5, PT, R8.reuse, 0x50, PT ;  /* 0x000000500800780c */ /* 0x040fe40003fa4270 */
        /* <DEDUP_REMOVED lines=16> */
[----:B------:R-:W-:-:S02]  /*19a20*/  ISETP.GT.AND P5, PT, R8, 0x60, PT ;  /* 0x000000600800780c */ /* 0x000fc40003fa4270 */
[----:B------:R-:W-:Y:S02]  /*19a30*/  FSEL R147, R73, -INF , P2 ;  /* 0xff80000049937808 */ /* 0x000fe40001000000 */
[----:B------:R-:W-:Y:S02]  /*19a40*/  FMNMX.FTZ R10, R137, R10, !PT ;  /* 0x0000000a890a7209 */ /* 0x000fe40007810000 */
[----:B------:R-:W-:Y:S02]  /*19a50*/  FSEL R71, R71, -INF , P4 ;  /* 0xff80000047477808 */ /* 0x000fe40002000000 */
[----:B------:R-:W-:Y:S02]  /*19a60*/  ISETP.GT.AND P4, PT, R8, 0x61, PT ;  /* 0x000000610800780c */ /* 0x000fe40003f84270 */
[----:B------:R-:W-:Y:S02]  /*19a70*/  FMNMX.FTZ R10, R147, R10, !PT ;  /* 0x0000000a930a7209 */ /* 0x000fe40007810000 */
[----:B------:R-:W-:Y:S01]  /*19a80*/  FSEL R73, R74, -INF , P3 ;  /* 0xff8000004a497808 */ /* 0x000fe20001800000 */
[----:B------:R-:W-:Y:S01]  /*19a90*/  IMAD.MOV.U32 R74, RZ, RZ, R25 ;  /* 0x000000ffff4a7224 */ /* 0x000fe200078e0019 */
        /* <DEDUP_REMOVED lines=28> */
[----:B------:R-:W-:Y:S02]  /*19c60*/  FMNMX.FTZ R10, R153, R10, !PT ;  /* 0x0000000a990a7209 */ /* 0x000fe40007810000 */
[----:B------:R-:W-:Y:S02]  /*19c70*/  FSEL R59, R59, -INF , P2 ;  /* 0xff8000003b3b7808 */ /* 0x000fe40001000000 */
[----:B------:R-:W-:Y:S02]  /*19c80*/  FMNMX.FTZ R10, R155, R10, !PT ;  /* 0x0000000a9b0a7209 */ /* 0x000fe40007810000 */
[----:B------:R-:W-:Y:S02]  /*19c90*/  ISETP.GT.AND P2, PT, R8, 0x89, PT ;  /* 0x000000890800780c */ /* 0x000fe40003f44270 */
[----:B------:R-:W-:Y:S02]  /*19ca0*/  FSEL R57, R58, -INF , P3 ;  /* 0xff8000003a397808 */ /* 0x000fe40001800000 */
[----:B------:R-:W-:-:S02]  /*19cb0*/  ISETP.GT.AND P3, PT, R8, 0x90, PT ;  /* 0x000000900800780c */ /* 0x000fc40003f64270 */
[----:B------:R-:W-:Y:S02]  /*19cc0*/  FSEL R55, R55, -INF , P4 ;  /* 0xff80000037377808 */ /* 0x000fe40002000000 */
[----:B------:R-:W-:Y:S02]  /*19cd0*/  ISETP.GT.AND P4, PT, R8, 0x91, PT ;  /* 0x000000910800780c */ /* 0x000fe40003f84270 */
[----:B------:R-:W-:Y:S01]  /*19ce0*/  FSEL R53, R54, -INF , P5 ;  /* 0xff80000036357808 */ /* 0x000fe20002800000 */
[----:B------:R-:W-:Y:S02]  /*19cf0*/  WARPGROUP.DEPBAR.LE gsb0, 0x0 ;  /* 0x00008000000079c5 */ /* 0x000fe40000010000 */
[----:B------:R-:W-:Y:S02]  /*19d00*/  FSEL R157, R28, -INF , P6 ;  /* 0xff8000001c9d7808 */ /* 0x000fe40003000000 */
        /* <DEDUP_REMOVED lines=10> */
[----:B------:R-:W-:Y:S02]  /*19db0*/  ISETP.GT.AND P5, PT, R8, 0x98, PT ;  /* 0x000000980800780c */ /* 0x000fe40003fa4270 */
[----:B------:R-:W-:Y:S02]  /*19dc0*/  FMNMX.FTZ R4, R24, R29, !PT ;  /* 0x0000001d18047209 */ /* 0x000fe40007810000 */
[----:B------:R-:W-:Y:S02]  /*19dd0*/  FSEL R163, R40, -INF , P5 ;  /* 0xff80000028a37808 */ /* 0x000fe40002800000 */
[----:B------:R-:W-:-:S02]  /*19de0*/  ISETP.GT.AND P6, PT, R8, 0x99, PT ;  /* 0x000000990800780c */ /* 0x000fc40003fc4270 */
[----:B------:R-:W-:Y:S02]  /*19df0*/  FMNMX.FTZ R4, R163, R4, !PT ;  /* 0x00000004a3047209 */ /* 0x000fe40007810000 */
[----:B------:R-:W-:Y:S02]  /*19e00*/  FSEL R161, R41, -INF , P6 ;  /* 0xff80000029a17808 */ /* 0x000fe40003000000 */
[----:B------:R-:W-:Y:S02]  /*19e10*/  P2R R44, PR, RZ, 0x2 ;  /* 0x00000002ff2c7803 */ /* 0x000fe40000000000 */
[----:B------:R-:W-:Y:S02]  /*19e20*/  FMNMX.FTZ R4, R161, R4, !PT ;  /* 0x00000004a1047209 */ /* 0x000fe40007810000 */
[----:B------:R-:W-:Y:S02]  /*19e30*/  ISETP.GT.AND P1, PT, R8, 0x80, PT ;  /* 0x000000800800780c */ /* 0x000fe40003f24270 */
[----:B------:R-:W-:Y:S01]  /*19e40*/  FMNMX.FTZ R8, R3, R95, !PT ;  /* 0x0000005f03087209 */ /* 0x000fe20007810000 */
[----:B------:R-:W0:Y:S01]  /*19e50*/  SHFL.BFLY PT, R29, R4, 0x2, 0x1f ;  /* 0x0c401f00041d7f89 */ /* 0x000e2200000e0000 */
[----:B------:R-:W-:-:S02]  /*19e60*/  P2R R28, PR, RZ, 0x1 ;  /* 0x00000001ff1c7803 */ /* 0x000fc40000000000 */
[----:B------:R-:W-:Y:S02]  /*19e70*/  FMNMX.FTZ R8, R9, R8, !PT ;  /* 0x0000000809087209 */ /* 0x000fe40007810000 */
[----:B------:R-:W-:Y:S02]  /*19e80*/  FSEL R35, R35, -INF , P2 ;  /* 0xff80000023237808 */ /* 0x000fe40001000000 */
[----:B------:R-:W-:Y:S02]  /*19e90*/  FMNMX.FTZ R8, R99, R8, !PT ;  /* 0x0000000863087209 */ /* 0x000fe40007810000 */
[----:B------:R-:W-:Y:S02]  /*19ea0*/  FSEL R43, R43, -INF , P6 ;  /* 0xff8000002b2b7808 */ /* 0x000fe40003000000 */
[----:B------:R-:W-:Y:S02]  /*19eb0*/  FMNMX.FTZ R8, R13, R8, !PT ;  /* 0x000000080d087209 */ /* 0x000fe40007810000 */
[----:B------:R-:W-:-:S02]  /*19ec0*/  MOV R78, R25 ;  /* 0x00000019004e7202 */ /* 0x000fc40000000f00 */
[----:B------:R-:W-:Y:S02]  /*19ed0*/  FMNMX.FTZ R8, R103, R8, !PT ;  /* 0x0000000867087209 */ /* 0x000fe40007810000 */
[-C--:B------:R-:W-:Y:S02]  /*19ee0*/  MOV R88, R25.reuse ;  /* 0x0000001900587202 */ /* 0x080fe40000000f00 */
[----:B------:R-:W-:Y:S02]  /*19ef0*/  FMNMX.FTZ R8, R15, R8, !PT ;  /* 0x000000080f087209 */ /* 0x000fe40007810000 */
[----:B------:R-:W-:Y:S02]  /*19f00*/  MOV R98, R25 ;  /* 0x0000001900627202 */ /* 0x000fe40000000f00 */
[----:B0-----:R-:W-:-:S05]  /*19f10*/  FMNMX.FTZ R6, R4, R29, !PT ;  /* 0x0000001d04067209 */ /* 0x001fca0007810000 */
[----:B------:R-:W0:Y:S02]  /*19f20*/  SHFL.BFLY PT, R29, R6, 0x1, 0x1f ;  /* 0x0c201f00061d7f89 */ /* 0x000e2400000e0000 */
[----:B0-----:R-:W-:Y:S02]  /*19f30*/  FMNMX.FTZ R10, R6, R29, !PT ;  /* 0x0000001d060a7209 */ /* 0x001fe40007810000 */
[----:B------:R-:W-:Y:S02]  /*19f40*/  FSEL R29, R30, -INF , P1 ;  /* 0xff8000001e1d7808 */ /* 0x000fe40000800000 */
[----:B------:R-:W-:Y:S01]  /*19f50*/  ISETP.NE.AND P1, PT, R44, RZ, PT ;  /* 0x000000ff2c00720c */ /* 0x000fe20003f25270 */
[----:B------:R-:W-:-:S01]  /*19f60*/  FFMA.FTZ R165, R2, R10, -8 ;  /* 0xc100000002a57423 */ /* 0x000fc2000001000a */
[----:B------:R-:W-:Y:S02]  /*19f70*/  FSETP.NEU.FTZ.AND P0, PT, R10, -INF , PT ;  /* 0xff8000000a00780b */ /* 0x000fe40003f1d000 */
[----:B------:R-:W-:-:S02]  /*19f80*/  FSEL R31, R31, -INF , P1 ;  /* 0xff8000001f1f7808 */ /* 0x000fc40000800000 */
[----:B------:R-:W-:Y:S02]  /*19f90*/  ISETP.NE.AND P1, PT, R12, RZ, PT ;  /* 0x000000ff0c00720c */ /* 0x000fe40003f25270 */
[----:B------:R-:W-:Y:S02]  /*19fa0*/  FMNMX.FTZ R12, R107, R8, !PT ;  /* 0x000000086b0c7209 */ /* 0x000fe40007810000 */
[----:B------:R-:W-:Y:S02]  /*19fb0*/  FSEL R165, R165, RZ, P0 ;  /* 0x000000ffa5a57208 */ /* 0x000fe40000000000 */
[----:B------:R-:W-:Y:S02]  /*19fc0*/  FMNMX.FTZ R12, R5, R12, !PT ;  /* 0x0000000c050c7209 */ /* 0x000fe40007810000 */
[----:B------:R-:W-:Y:S01]  /*19fd0*/  ISETP.NE.AND P0, PT, R28, RZ, PT ;  /* 0x000000ff1c00720c */ /* 0x000fe20003f05270 */
[----:B------:R-:W-:-:S01]  /*19fe0*/  FFMA.FTZ R113, R2, R113, -R165 ;  /* 0x0000007102717223 */ /* 0x000fc200000108a5 */
[----:B------:R-:W-:Y:S01]  /*19ff0*/  FMNMX.FTZ R12, R79, R12, !PT ;  /* 0x0000000c4f0c7209 */ /* 0x000fe20007810000 */
[----:B------:R-:W-:-:S01]  /*1a000*/  FFMA.FTZ R37, R2, R93, -R165 ;  /* 0x0000005d02257223 */ /* 0x000fc200000108a5 */
[----:B------:R-:W-:Y:S01]  /*1a010*/  FSEL R33, R34, -INF , P0 ;  /* 0xff80000022217808 */ /* 0x000fe20000000000 */
[----:B------:R0:W-:Y:S01]  /*1a020*/  MUFU.EX2 R8, R113 ;  /* 0x0000007100087308 */ /* 0x0001e20000000800 */
[----:B------:R-:W-:Y:S01]  /*1a030*/  FMNMX.FTZ R12, R7, R12, !PT ;  /* 0x0000000c070c7209 */ /* 0x000fe20007810000 */
[--C-:B------:R-:W-:Y:S01]  /*1a040*/  FFMA.FTZ R93, R2, R115, -R165.reuse ;  /* 0x00000073025d7223 */ /* 0x100fe200000108a5 */
[----:B------:R-:W-:Y:S01]  /*1a050*/  ISETP.NE.AND P0, PT, R20, RZ, PT ;  /* 0x000000ff1400720c */ /* 0x000fe20003f05270 */
[C-C-:B------:R-:W-:Y:S01]  /*1a060*/  FFMA.FTZ R206, R2.reuse, R117, -R165.reuse ;  /* 0x0000007502ce7223 */ /* 0x140fe200000108a5 */
[----:B------:R-:W-:Y:S01]  /*1a070*/  FMNMX.FTZ R12, R83, R12, !PT ;  /* 0x0000000c530c7209 */ /* 0x000fe20007810000 */
[C-C-:B------:R-:W-:Y:S01]  /*1a080*/  FFMA.FTZ R200, R2.reuse, R11, -R165.reuse ;  /* 0x0000000b02c87223 */ /* 0x140fe200000108a5 */
[----:B------:R-:W-:Y:S01]  /*1a090*/  FSEL R115, R39, -INF , P4 ;  /* 0xff80000027737808 */ /* 0x000fe20002000000 */
[C-C-:B------:R-:W-:Y:S01]  /*1a0a0*/  FFMA.FTZ R208, R2.reuse, R127, -R165.reuse ;  /* 0x0000007f02d07223 */ /* 0x140fe200000108a5 */
[----:B------:R-:W-:Y:S01]  /*1a0b0*/  FMNMX.FTZ R12, R81, R12, !PT ;  /* 0x0000000c510c7209 */ /* 0x000fe20007810000 */
[--C-:B------:R-:W-:Y:S01]  /*1a0c0*/  FFMA.FTZ R127, R2, R32, -R165.reuse ;  /* 0x00000020027f7223 */ /* 0x100fe200000108a5 */
[----:B0-----:R-:W-:Y:S01]  /*1a0d0*/  FSEL R113, R38, -INF , P3 ;  /* 0xff80000026717808 */ /* 0x001fe20001800000 */
[C-C-:B------:R-:W-:Y:S01]  /*1a0e0*/  FFMA.FTZ R32, R2.reuse, R26, -R165.reuse ;  /* 0x0000001a02207223 */ /* 0x140fe200000108a5 */
[----:B------:R-:W-:Y:S01]  /*1a0f0*/  FMNMX.FTZ R12, R87, R12, !PT ;  /* 0x0000000c570c7209 */ /* 0x000fe20007810000 */
[--C-:B------:R-:W-:Y:S01]  /*1a100*/  FFMA.FTZ R26, R2, R36, -R165.reuse ;  /* 0x00000024021a7223 */ /* 0x100fe200000108a5 */
[----:B------:R-:W-:Y:S01]  /*1a110*/  FSEL R117, R42, -INF , P5 ;  /* 0xff8000002a757808 */ /* 0x000fe20002800000 */
[C-C-:B------:R-:W-:Y:S01]  /*1a120*/  FFMA.FTZ R4, R2.reuse, R21, -R165.reuse ;  /* 0x0000001502047223 */ /* 0x140fe200000108a5 */
[----:B------:R-:W-:Y:S01]  /*1a130*/  FMNMX.FTZ R12, R85, R12, !PT ;  /* 0x0000000c550c7209 */ /* 0x000fe20007810000 */
[----:B------:R-:W-:Y:S01]  /*1a140*/  MUFU.EX2 R200, R200 ;  /* 0x000000c800c87308 */ /* 0x000fe20000000800 */
[----:B------:R-:W-:-:S01]  /*1a150*/  FFMA.FTZ R21, R2, R97, -R165 ;  /* 0x0000006102157223 */ /* 0x000fc200000108a5 */
[C-C-:B------:R-:W-:Y:S01]  /*1a160*/  FFMA.FTZ R202, R2.reuse, R27, -R165.reuse ;  /* 0x0000001b02ca7223 */ /* 0x140fe200000108a5 */
[----:B------:R-:W-:Y:S01]  /*1a170*/  FMNMX.FTZ R20, R91, R12, !PT ;  /* 0x0000000c5b147209 */ /* 0x000fe20007810000 */
[C-C-:B------:R-:W-:Y:S01]  /*1a180*/  FFMA.FTZ R27, R2.reuse, R101, -R165.reuse ;  /* 0x00000065021b7223 */ /* 0x140fe200000108a5 */
[----:B------:R-:W-:-:S01]  /*1a190*/  FFMA.FTZ R6, R2, R109, -R165 ;  /* 0x0000006d02067223 */ /* 0x000fc200000108a5 */
[C-C-:B------:R-:W-:Y:S01]  /*1a1a0*/  FFMA.FTZ R89, R2.reuse, R105, -R165.reuse ;  /* 0x0000006902597223 */ /* 0x140fe200000108a5 */
[----:B------:R-:W-:Y:S01]  /*1a1b0*/  FMNMX.FTZ R20, R61, R20, !PT ;  /* 0x000000143d147209 */ /* 0x000fe20007810000 */
[----:B------:R-:W0:Y:S01]  /*1a1c0*/  MUFU.EX2 R37, R37 ;  /* 0x0000002500257308 */ /* 0x000e220000000800 */
[----:B------:R-:W-:-:S01]  /*1a1d0*/  FFMA.FTZ R204, R2, R111, -R165 ;  /* 0x0000006f02cc7223 */ /* 0x000fc200000108a5 */
[C-C-:B------:R-:W-:Y:S01]  /*1a1e0*/  FFMA.FTZ R41, R2.reuse, R77, -R165.reuse ;  /* 0x0000004d02297223 */ /* 0x140fe200000108a5 */
[----:B------:R-:W-:Y:S01]  /*1a1f0*/  FMNMX.FTZ R20, R63, R20, !PT ;  /* 0x000000143f147209 */ /* 0x000fe20007810000 */
[C-C-:B------:R-:W-:Y:S01]  /*1a200*/  FFMA.FTZ R77, R2.reuse, R119, -R165.reuse ;  /* 0x00000077024d7223 */ /* 0x140fe200000108a5 */
[----:B------:R-:W-:-:S01]  /*1a210*/  FFMA.FTZ R121, R2, R121, -R165 ;  /* 0x0000007902797223 */ /* 0x000fc200000108a5 */
[C-C-:B------:R-:W-:Y:S01]  /*1a220*/  FFMA.FTZ R101, R2.reuse, R123, -R165.reuse ;  /* 0x0000007b02657223 */ /* 0x140fe200000108a5 */
[----:B------:R-:W-:Y:S01]  /*1a230*/  FMNMX.FTZ R20, R65, R20, !PT ;  /* 0x0000001441147209 */ /* 0x000fe20007810000 */
[----:B------:R-:W1:Y:S01]  /*1a240*/  MUFU.EX2 R4, R4 ;  /* 0x0000000400047308 */ /* 0x000e620000000800 */
[----:B------:R-:W-:-:S01]  /*1a250*/  FFMA.FTZ R97, R2, R125, -R165 ;  /* 0x0000007d02617223 */ /* 0x000fc200000108a5 */
[C-C-:B------:R-:W-:Y:S01]  /*1a260*/  FFMA.FTZ R129, R2.reuse, R129, -R165.reuse ;  /* 0x0000008102817223 */ /* 0x140fe200000108a5 */
[----:B------:R-:W-:Y:S01]  /*1a270*/  FMNMX.FTZ R20, R67, R20, !PT ;  /* 0x0000001443147209 */ /* 0x000fe20007810000 */
[C-C-:B------:R-:W-:Y:S01]  /*1a280*/  FFMA.FTZ R109, R2.reuse, R131, -R165.reuse ;  /* 0x00000083026d7223 */ /* 0x140fe200000108a5 */
[----:B------:R-:W-:-:S01]  /*1a290*/  FFMA.FTZ R210, R2, R133, -R165 ;  /* 0x0000008502d27223 */ /* 0x000fc200000108a5 */
[C-C-:B------:R-:W-:Y:S01]  /*1a2a0*/  FFMA.FTZ R105, R2.reuse, R135, -R165.reuse ;  /* 0x0000008702697223 */ /* 0x140fe200000108a5 */
[----:B------:R-:W-:Y:S01]  /*1a2b0*/  FMNMX.FTZ R20, R69, R20, !PT ;  /* 0x0000001445147209 */ /* 0x000fe20007810000 */
[----:B------:R-:W2:Y:S01]  /*1a2c0*/  MUFU.EX2 R21, R21 ;  /* 0x0000001500157308 */ /* 0x000ea20000000800 */
[----:B------:R-:W-:-:S01]  /*1a2d0*/  FFMA.FTZ R137, R2, R137, -R165 ;  /* 0x0000008902897223 */ /* 0x000fc200000108a5 */
[C-C-:B------:R-:W-:Y:S01]  /*1a2e0*/  FFMA.FTZ R111, R2.reuse, R147, -R165.reuse ;  /* 0x00000093026f7223 */ /* 0x140fe200000108a5 */
[----:B------:R-:W-:Y:S01]  /*1a2f0*/  FMNMX.FTZ R20, R71, R20, !PT ;  /* 0x0000001447147209 */ /* 0x000fe20007810000 */
[C-C-:B------:R-:W-:Y:S01]  /*1a300*/  FFMA.FTZ R212, R2.reuse, R143, -R165.reuse ;  /* 0x0000008f02d47223 */ /* 0x140fe200000108a5 */
[----:B------:R-:W-:-:S01]  /*1a310*/  FFMA.FTZ R39, R2, R139, -R165 ;  /* 0x0000008b02277223 */ /* 0x000fc200000108a5 */
[C-C-:B------:R-:W-:Y:S01]  /*1a320*/  FFMA.FTZ R141, R2.reuse, R141, -R165.reuse ;  /* 0x0000008d028d7223 */ /* 0x140fe200000108a5 */
[----:B------:R-:W-:Y:S01]  /*1a330*/  FMNMX.FTZ R20, R73, R20, !PT ;  /* 0x0000001449147209 */ /* 0x000fe20007810000 */
[----:B------:R-:W3:Y:S01]  /*1a340*/  MUFU.EX2 R202, R202 ;  /* 0x000000ca00ca7308 */ /* 0x000ee20000000800 */
[----:B------:R-:W-:-:S01]  /*1a350*/  FFMA.FTZ R119, R2, R145, -R165 ;  /* 0x0000009102777223 */ /* 0x000fc200000108a5 */
[C-C-:B------:R-:W-:Y:S01]  /*1a360*/  FFMA.FTZ R214, R2.reuse, R149, -R165.reuse ;  /* 0x0000009502d67223 */ /* 0x140fe200000108a5 */
[----:B------:R-:W-:Y:S01]  /*1a370*/  FMNMX.FTZ R28, R75, R20, !PT ;  /* 0x000000144b1c7209 */ /* 0x000fe20007810000 */
[C-C-:B------:R-:W-:Y:S01]  /*1a380*/  FFMA.FTZ R34, R2.reuse, R153, -R165.reuse ;  /* 0x0000009902227223 */ /* 0x140fe200000108a5 */
[----:B------:R-:W-:-:S01]  /*1a390*/  FFMA.FTZ R123, R2, R155, -R165 ;  /* 0x0000009b027b7223 */ /* 0x000fc200000108a5 */
[C-C-:B------:R-:W-:Y:S01]  /*1a3a0*/  FFMA.FTZ R125, R2.reuse, R159, -R165.reuse ;  /* 0x0000009f027d7223 */ /* 0x140fe200000108a5 */
[----:B------:R-:W-:Y:S01]  /*1a3b0*/  FMNMX.FTZ R28, R45, R28, !PT ;  /* 0x0000001c2d1c7209 */ /* 0x000fe20007810000 */
[----:B------:R-:W-:Y:S01]  /*1a3c0*/  MUFU.EX2 R27, R27 ;  /* 0x0000001b001b7308 */ /* 0x000fe20000000800 */
[----:B------:R-:W-:-:S02]  /*1a3d0*/  FFMA.FTZ R131, R2, R161, -R165 ;  /* 0x000000a102837223 */ /* 0x000fc400000108a5 */
        /* <DEDUP_REMOVED lines=22> */
[----:B------:R-:W4:Y:S01]  /*1a540*/  SHFL.BFLY PT, R38, R11, 0x2, 0x1f ;  /* 0x0c401f000b267f89 */ /* 0x000f2200000e0000 */
[----:B------:R5:W-:Y:S08]  /*1a550*/  MUFU.EX2 R12, R121 ;  /* 0x00000079000c7308 */ /* 0x000bf00000000800 */
[----:B------:R-:W-:Y:S01]  /*1a560*/  MUFU.EX2 R101, R101 ;  /* 0x0000006500657308 */ /* 0x000fe20000000800 */
[----:B-----5:R-:W-:-:S07]  /*1a570*/  FFMA.FTZ R121, R2, R151, -R165 ;  /* 0x0000009702797223 */ /* 0x020fce00000108a5 */
[----:B------:R-:W-:Y:S01]  /*1a580*/  MUFU.EX2 R208, R208 ;  /* 0x000000d000d07308 */ /* 0x000fe20000000800 */
[----:B----4-:R-:W-:-:S07]  /*1a590*/  FMNMX.FTZ R40, R11, R38, !PT ;  /* 0x000000260b287209 */ /* 0x010fce0007810000 */
[----:B------:R-:W-:Y:S01]  /*1a5a0*/  MUFU.EX2 R97, R97 ;  /* 0x0000006100617308 */ /* 0x000fe20000000800 */
[----:B------:R-:W-:-:S01]  /*1a5b0*/  FFMA.FTZ R38, R2, R157, -R165 ;  /* 0x0000009d02267223 */ /* 0x000fc200000108a5 */
[----:B------:R-:W4:Y:S06]  /*1a5c0*/  SHFL.BFLY PT, R11, R40, 0x1, 0x1f ;  /* 0x0c201f00280b7f89 */ /* 0x000f2c00000e0000 */
[----:B------:R5:W-:Y:S08]  /*1a5d0*/  MUFU.EX2 R20, R129 ;  /* 0x0000008100147308 */ /* 0x000bf00000000800 */
[----:B------:R-:W-:Y:S01]  /*1a5e0*/  MUFU.EX2 R109, R109 ;  /* 0x0000006d006d7308 */ /* 0x000fe20000000800 */
[----:B-----5:R-:W-:-:S01]  /*1a5f0*/  FFMA.FTZ R129, R2, R24, -R165 ;  /* 0x0000001802817223 */ /* 0x020fc200000108a5 */
[----:B------:R-:W-:-:S06]  /*1a600*/  FFMA.FTZ R24, R2, R163, -R165 ;  /* 0x000000a302187223 */ /* 0x000fcc00000108a5 */
[----:B------:R-:W-:Y:S01]  /*1a610*/  MUFU.EX2 R210, R210 ;  /* 0x000000d200d27308 */ /* 0x000fe20000000800 */
[----:B----4-:R-:W-:-:S04]  /*1a620*/  FMNMX.FTZ R11, R40, R11, !PT ;  /* 0x0000000b280b7209 */ /* 0x010fc80007810000 */
[----:B------:R-:W-:Y:S01]  /*1a630*/  FSETP.NEU.FTZ.AND P2, PT, R11, -INF , PT ;  /* 0xff8000000b00780b */ /* 0x000fe20003f5d000 */
[----:B------:R-:W-:-:S02]  /*1a640*/  FFMA.FTZ R40, R2, R11, -8 ;  /* 0xc100000002287423 */ /* 0x000fc4000001000b */
[----:B------:R-:W-:Y:S03]  /*1a650*/  MUFU.EX2 R105, R105 ;  /* 0x0000006900697308 */ /* 0x000fe60000000800 */
[----:B------:R-:W-:-:S05]  /*1a660*/  FSEL R40, R40, RZ, P2 ;  /* 0x000000ff28287208 */ /* 0x000fca0001000000 */
        /* <DEDUP_REMOVED lines=10> */
[----:B------:R-:W-:Y:S01]  /*1a710*/  FFMA.FTZ R63, R2, R67, -R40 ;  /* 0x00000043023f7223 */ /* 0x000fe20000010828 */
[----:B0-----:R-:W-:-:S01]  /*1a720*/  FADD.FTZ R67, R200, R37 ;  /* 0x00000025c8437221 */ /* 0x001fc20000010000 */
[C-C-:B------:R-:W-:Y:S01]  /*1a730*/  FFMA.FTZ R52, R2.reuse, R107, -R40.reuse ;  /* 0x0000006b02347223 */ /* 0x140fe20000010828 */
[----:B------:R-:W-:-:S01]  /*1a740*/  FFMA.FTZ R5, R2, R5, -R40 ;  /* 0x0000000502057223 */ /* 0x000fc20000010828 */
[----:B------:R-:W-:Y:S01]  /*1a750*/  FFMA.FTZ R54, R2, R69, -R40 ;  /* 0x0000004502367223 */ /* 0x000fe20000010828 */
[----:B-1----:R-:W-:-:S01]  /*1a760*/  FADD.FTZ R66, R4, R67 ;  /* 0x0000004304427221 */ /* 0x002fc20000010000 */
[----:B------:R-:W0:Y:S01]  /*1a770*/  MUFU.EX2 R36, R36 ;  /* 0x0000002400247308 */ /* 0x000e220000000800 */
[----:B------:R-:W-:-:S01]  /*1a780*/  FFMA.FTZ R44, R2, R79, -R40 ;  /* 0x0000004f022c7223 */ /* 0x000fc20000010828 */
[----:B------:R-:W-:Y:S01]  /*1a790*/  FFMA.FTZ R56, R2, R7, -R40 ;  /* 0x0000000702387223 */ /* 0x000fe20000010828 */
[----:B--2---:R-:W-:-:S01]  /*1a7a0*/  FADD.FTZ R69, R21, R66 ;  /* 0x0000004215457221 */ /* 0x004fc20000010000 */
[C-C-:B------:R-:W-:Y:S01]  /*1a7b0*/  FFMA.FTZ R79, R2.reuse, R83, -R40.reuse ;  /* 0x00000053024f7223 */ /* 0x140fe20000010828 */
[----:B------:R-:W-:-:S01]  /*1a7c0*/  FFMA.FTZ R7, R2, R81, -R40 ;  /* 0x0000005102077223 */ /* 0x000fc20000010828 */
[----:B------:R-:W-:Y:S01]  /*1a7d0*/  FFMA.FTZ R48, R2, R87, -R40 ;  /* 0x0000005702307223 */ /* 0x000fe20000010828 */
[----:B---3--:R-:W-:-:S01]  /*1a7e0*/  FADD.FTZ R68, R202, R69 ;  /* 0x00000045ca447221 */ /* 0x008fc20000010000 */
        /* <DEDUP_REMOVED lines=17> */
[----:B-1----:R-:W-:-:S01]  /*1a900*/  FADD.FTZ R67, R9, R64 ;  /* 0x0000004009437221 */ /* 0x002fc20000010000 */
[----:B------:R-:W-:Y:S01]  /*1a910*/  FFMA.FTZ R64, R2, R45, -R40 ;  /* 0x0000002d02407223 */ /* 0x000fe20000010828 */
[----:B------:R-:W-:-:S02]  /*1a920*/  @!P1 VIADD R45, R0, 0x33440 ;  /* 0x00033440002d9836 */ /* 0x000fc40000000000 */
[C-C-:B------:R-:W-:Y:S01]  /*1a930*/  FFMA.FTZ R35, R2.reuse, R35, -R40.reuse ;  /* 0x0000002302237223 */ /* 0x140fe20000010828 */
[----:B------:R-:W-:-:S01]  /*1a940*/  FFMA.FTZ R113, R2, R113, -R40 ;  /* 0x0000007102717223 */ /* 0x000fc20000010828 */
[C-C-:B------:R-:W-:Y:S01]  /*1a950*/  FFMA.FTZ R115, R2.reuse, R115, -R40.reuse ;  /* 0x0000007302737223 */ /* 0x140fe20000010828 */
[----:B------:R-:W-:-:S01]  /*1a960*/  FFMA.FTZ R117, R2, R117, -R40 ;  /* 0x0000007502757223 */ /* 0x000fc20000010828 */
[----:B------:R-:W1:Y:S01]  /*1a970*/  MUFU.EX2 R42, R42 ;  /* 0x0000002a002a7308 */ /* 0x000e620000000800 */
[----:B--2---:R-:W-:-:S01]  /*1a980*/  FADD.FTZ R66, R46, R67 ;  /* 0x000000432e427221 */ /* 0x004fc20000010000 */
[----:B------:R-:W-:Y:S01]  /*1a990*/  @!P1 PRMT R45, RZ, 0x654, R45 ;  /* 0x00000654ff2d9816 */ /* 0x000fe2000000002d */
[--C-:B------:R-:W-:Y:S01]  /*1a9a0*/  IMAD.MOV.U32 R69, RZ, RZ, R25.reuse ;  /* 0x000000ffff457224 */ /* 0x100fe200078e0019 */
[----:B------:R-:W-:Y:S01]  /*1a9b0*/  F2FP.SATFINITE.E4M3.F32.PACK_AB_MERGE_C R46, R46, R9, RZ ;  /* 0x000000092e2e723e */ /* 0x000fe200048070ff */
[--C-:B------:R-:W-:Y:S01]  /*1a9c0*/  IMAD.MOV.U32 R71, RZ, RZ, R25.reuse ;  /* 0x000000ffff477224 */ /* 0x100fe200078e0019 */
[----:B------:R2:W-:Y:S01]  /*1a9d0*/  @!P1 SYNCS.ARRIVE.TRANS64.RED.A1T0 RZ, [R45+URZ], RZ ;  /* 0x000000ff2dff99a7 */ /* 0x0005e2000810043f */
[----:B------:R-:W-:Y:S01]  /*1a9e0*/  IMAD.MOV.U32 R73, RZ, RZ, R25 ;  /* 0x000000ffff497224 */ /* 0x000fe200078e0019 */
[----:B------:R-:W3:Y:S01]  /*1a9f0*/  MUFU.EX2 R15, R15 ;  /* 0x0000000f000f7308 */ /* 0x000ee20000000800 */
[----:B0-----:R-:W-:-:S01]  /*1aa00*/  FADD.FTZ R67, R3, R66 ;  /* 0x0000004203437221 */ /* 0x001fc20000010000 */
[----:B------:R-:W-:Y:S01]  /*1aa10*/  FFMA.FTZ R66, R2, R47, -R40 ;  /* 0x0000002f02427223 */ /* 0x000fe20000010828 */
[----:B------:R-:W-:-:S01]  /*1aa20*/  FADD.FTZ R47, R27, R68 ;  /* 0x000000441b2f7221 */ /* 0x000fc20000010000 */
[----:B------:R-:W-:Y:S01]  /*1aa30*/  F2FP.SATFINITE.E4M3.F32.PACK_AB_MERGE_C R201, R36, R201, R46 ;  /* 0x000000c924c9723e */ /* 0x000fe2000480702e */
[----:B------:R-:W-:-:S02]  /*1aa40*/  IMAD.MOV.U32 R36, RZ, RZ, R25 ;  /* 0x000000ffff247224 */ /* 0x000fc400078e0019 */
[----:B------:R-:W-:Y:S01]  /*1aa50*/  FADD.FTZ R70, R6, R47 ;  /* 0x0000002f06467221 */ /* 0x000fe20000010000 */
[----:B------:R-:W0:Y:S01]  /*1aa60*/  MUFU.EX2 R52, R52 ;  /* 0x0000003400347308 */ /* 0x000e220000000800 */
[----:B-1----:R-:W-:-:S01]  /*1aa70*/  FADD.FTZ R68, R42, R67 ;  /* 0x000000432a447221 */ /* 0x002fc20000010000 */
[----:B------:R-:W-:Y:S01]  /*1aa80*/  FFMA.FTZ R47, R2, R49, -R40 ;  /* 0x00000031022f7223 */ /* 0x000fe20000010828 */
[----:B------:R-:W-:-:S01]  /*1aa90*/  FADD.FTZ R67, R89, R70 ;  /* 0x0000004659437221 */ /* 0x000fc20000010000 */
[----:B------:R-:W-:Y:S01]  /*1aaa0*/  F2FP.SATFINITE.E4M3.F32.PACK_AB_MERGE_C R89, R89, R6, RZ ;  /* 0x000000065959723e */ /* 0x000fe200048070ff */
[----:B------:R-:W-:Y:S02]  /*1aab0*/  IMAD.MOV.U32 R46, RZ, RZ, R25 ;  /* 0x000000ffff2e7224 */ /* 0x000fe400078e0019 */
[----:B------:R-:W-:Y:S01]  /*1aac0*/  FADD.FTZ R70, R204, R67 ;  /* 0x00000043cc467221 */ /* 0x000fe20000010000 */
[----:B------:R-:W1:Y:S01]  /*1aad0*/  MUFU.EX2 R5, R5 ;  /* 0x0000000500057308 */ /* 0x000e620000000800 */
[----:B---3--:R-:W-:-:S01]  /*1aae0*/  FADD.FTZ R49, R15, R68 ;  /* 0x000000440f317221 */ /* 0x008fc20000010000 */
[----:B------:R-:W-:Y:S01]  /*1aaf0*/  F2FP.SATFINITE.E4M3.F32.PACK_AB_MERGE_C R202, R27, R202, R89 ;  /* 0x000000ca1bca723e */ /* 0x000fe20004807059 */
[----:B------:R-:W-:-:S02]  /*1ab00*/  IMAD.MOV.U32 R27, RZ, RZ, R25 ;  /* 0x000000ffff1b7224 */ /* 0x000fc400078e0019 */
[--C-:B------:R-:W-:Y:S02]  /*1ab10*/  IMAD.MOV.U32 R75, RZ, RZ, R25.reuse ;  /* 0x000000ffff4b7224 */ /* 0x100fe400078e0019 */
[----:B------:R-:W-:Y:S01]  /*1ab20*/  IMAD.MOV.U32 R83, RZ, RZ, R25 ;  /* 0x000000ffff537224 */ /* 0x000fe200078e0019 */
[----:B------:R-:W3:Y:S01]  /*1ab30*/  MUFU.EX2 R44, R44 ;  /* 0x0000002c002c7308 */ /* 0x000ee20000000800 */
[----:B0-----:R-:W-:-:S01]  /*1ab40*/  FADD.FTZ R68, R52, R49 ;  /* 0x0000003134447221 */ /* 0x001fc20000010000 */
[----:B------:R-:W-:Y:S01]  /*1ab50*/  F2FP.SATFINITE.E4M3.F32.PACK_AB_MERGE_C R203, R52, R15, RZ ;  /* 0x0000000f34cb723e */ /* 0x000fe200048070ff */
[--C-:B------:R-:W-:Y:S02]  /*1ab60*/  IMAD.MOV.U32 R52, RZ, RZ, R25.reuse ;  /* 0x000000ffff347224 */ /* 0x100fe400078e0019 */
[----:B------:R-:W-:Y:S01]  /*1ab70*/  IMAD.MOV.U32 R85, RZ, RZ, R25 ;  /* 0x000000ffff557224 */ /* 0x000fe200078e0019 */
[----:B------:R-:W-:Y:S01]  /*1ab80*/  F2FP.SATFINITE.E4M3.F32.PACK_AB_MERGE_C R203, R42, R3, R203 ;  /* 0x000000032acb723e */ /* 0x000fe200048070cb */
[----:B------:R-:W-:Y:S01]  /*1ab90*/  IMAD.MOV.U32 R42, RZ, RZ, R25 ;  /* 0x000000ffff2a7224 */ /* 0x000fe200078e0019 */
[----:B------:R-:W-:Y:S01]  /*1aba0*/  MUFU.EX2 R56, R56 ;  /* 0x0000003800387308 */ /* 0x000fe20000000800 */
[----:B-1----:R-:W-:-:S01]  /*1abb0*/  FADD.FTZ R49, R5, R68 ;  /* 0x0000004405317221 */ /* 0x002fc20000010000 */
[----:B------:R-:W-:-:S02]  /*1abc0*/  IMAD.MOV.U32 R87, RZ, RZ, R25 ;  /* 0x000000ffff577224 */ /* 0x000fc400078e0019 */
[--C-:B------:R-:W-:Y:S02]  /*1abd0*/  IMAD.MOV.U32 R89, RZ, RZ, R25.reuse ;  /* 0x000000ffff597224 */ /* 0x100fe400078e0019 */
[----:B------:R-:W-:Y:S02]  /*1abe0*/  IMAD.MOV.U32 R91, RZ, RZ, R25 ;  /* 0x000000ffff5b7224 */ /* 0x000fe400078e0019 */
[----:B------:R-:W0:Y:S01]  /*1abf0*/  MUFU.EX2 R79, R79 ;  /* 0x0000004f004f7308 */ /* 0x000e220000000800 */
[----:B---3--:R-:W-:-:S01]  /*1ac00*/  FADD.FTZ R67, R44, R49 ;  /* 0x000000312c437221 */ /* 0x008fc20000010000 */
[----:B------:R-:W-:Y:S01]  /*1ac10*/  FFMA.FTZ R49, R2, R29, -R40 ;  /* 0x0000001d02317223 */ /* 0x000fe20000010828 */
[--C-:B------:R-:W-:Y:S02]  /*1ac20*/  IMAD.MOV.U32 R95, RZ, RZ, R25.reuse ;  /* 0x000000ffff5f7224 */ /* 0x100fe400078e0019 */
[--C-:B------:R-:W-:Y:S02]  /*1ac30*/  IMAD.MOV.U32 R99, RZ, RZ, R25.reuse ;  /* 0x000000ffff637224 */ /* 0x100fe400078e0019 */
[--C-:B------:R-:W-:Y:S01]  /*1ac40*/  IMAD.MOV.U32 R103, RZ, RZ, R25.reuse ;  /* 0x000000ffff677224 */ /* 0x100fe200078e0019 */
[----:B------:R-:W-:Y:S01]  /*1ac50*/  MUFU.EX2 R7, R7 ;  /* 0x0000000700077308 */ /* 0x000fe20000000800 */
[----:B------:R-:W-:-:S07]  /*1ac60*/  IMAD.MOV.U32 R107, RZ, RZ, R25 ;  /* 0x000000ffff6b7224 */ /* 0x000fce00078e0019 */
[----:B------:R1:W-:Y:S01]  /*1ac70*/  MUFU.EX2 R0, R64 ;  /* 0x0000004000007308 */ /* 0x0003e20000000800 */
[----:B0-----:R-:W-:-:S04]  /*1ac80*/  F2FP.SATFINITE.E4M3.F32.PACK_AB_MERGE_C R205, R79, R56, RZ ;  /* 0x000000384fcd723e */ /* 0x001fc800048070ff */
[----:B------:R-:W-:Y:S01]  /*1ac90*/  F2FP.SATFINITE.E4M3.F32.PACK_AB_MERGE_C R205, R44, R5, R205 ;  /* 0x000000052ccd723e */ /* 0x000fe200048070cd */
[----:B------:R-:W-:Y:S02]  /*1aca0*/  IMAD.MOV.U32 R44, RZ, RZ, R25 ;  /* 0x000000ffff2c7224 */ /* 0x000fe400078e0019 */
[----:B------:R-:W-:Y:S01]  /*1acb0*/  MUFU.EX2 R48, R48 ;  /* 0x0000003000307308 */ /* 0x000fe20000000800 */
[----:B-1----:R-:W-:-:S01]  /*1acc0*/  FFMA.FTZ R64, R2, R55, -R40 ;  /* 0x0000003702407223 */ /* 0x002fc20000010828 */
[----:B------:R-:W-:Y:S01]  /*1acd0*/  FADD.FTZ R55, R41, R70 ;  /* 0x0000004629377221 */ /* 0x000fe20000010000 */
[----:B------:R-:W-:-:S01]  /*1ace0*/  FADD.FTZ R70, R56, R67 ;  /* 0x0000004338467221 */ /* 0x000fc20000010000 */
[----:B------:R-:W-:Y:S01]  /*1acf0*/  FFMA.FTZ R40, R2, R43, -R40 ;  /* 0x0000002b02287223 */ /* 0x000fe20000010828 */
[----:B------:R-:W-:Y:S02]  /*1ad00*/  IMAD.MOV.U32 R56, RZ, RZ, R25 ;  /* 0x000000ffff387224 */ /* 0x000fe400078e0019 */
[----:B------:R-:W-:Y:S01]  /*1ad10*/  FADD.FTZ R68, R8, R55 ;  /* 0x0000003708447221 */ /* 0x000fe20000010000 */
[----:B------:R-:W-:-:S01]  /*1ad20*/  FADD.FTZ R70, R79, R70 ;  /* 0x000000464f467221 */ /* 0x000fc20000010000 */
[----:B------:R-:W-:Y:S01]  /*1ad30*/  MUFU.EX2 R58, R58 ;  /* 0x0000003a003a7308 */ /* 0x000fe20000000800 */
[----:B------:R-:W-:-:S02]  /*1ad40*/  IMAD.MOV.U32 R67, RZ, RZ, R25 ;  /* 0x000000ffff437224 */ /* 0x000fc400078e0019 */
[C---:B------:R-:W-:Y:S01]  /*1ad50*/  FADD.FTZ R55, R93.reuse, R68 ;  /* 0x000000445d377221 */ /* 0x040fe20000010000 */
[----:B------:R-:W-:Y:S01]  /*1ad60*/  F2FP.SATFINITE.E4M3.F32.PACK_AB_MERGE_C R93, R93, R8, RZ ;  /* 0x000000085d5d723e */ /* 0x000fe200048070ff */
[----:B------:R-:W-:Y:S02]  /*1ad70*/  IMAD.MOV.U32 R79, RZ, RZ, R25 ;  /* 0x000000ffff4f7224 */ /* 0x000fe400078e0019 */
[----:B------:R-:W-:-:S01]  /*1ad80*/  FADD.FTZ R68, R206, R55 ;  /* 0x00000037ce447221 */ /* 0x000fc20000010000 */
[----:B------:R-:W-:Y:S01]  /*1ad90*/  F2FP.SATFINITE.E4M3.F32.PACK_AB_MERGE_C R204, R41, R204, R93 ;  /* 0x000000cc29cc723e */ /* 0x000fe2000480705d */
[----:B------:R-:W0:Y:S01]  /*1ada0*/  MUFU.EX2 R81, R81 ;  /* 0x0000005100517308 */ /* 0x000e220000000800 */
[--C-:B------:R-:W-:Y:S02]  /*1adb0*/  IMAD.MOV.U32 R41, RZ, RZ, R25.reuse ;  /* 0x000000ffff297224 */ /* 0x100fe400078e0019 */
[----:B------:R-:W-:Y:S01]  /*1adc0*/  FADD.FTZ R55, R77, R68 ;  /* 0x000000444d377221 */ /* 0x000fe20000010000 */
[----:B------:R-:W-:-:S03]  /*1add0*/  IMAD.MOV.U32 R93, RZ, RZ, R25 ;  /* 0x000000ffff5d7224 */ /* 0x000fc600078e0019 */
[----:B------:R-:W-:Y:S01]  /*1ade0*/  FADD.FTZ R68, R12, R55 ;  /* 0x000000370c447221 */ /* 0x000fe20000010000 */
[----:B------:R-:W-:Y:S01]  /*1adf0*/  IMAD.MOV.U32 R55, RZ, RZ, R25 ;  /* 0x000000ffff377224 */ /* 0x000fe200078e0019 */
[----:B--2---:R-:W-:Y:S02]  /*1ae00*/  MUFU.EX2 R45, R66 ;  /* 0x00000042002d7308 */ /* 0x004fe40000000800 */
[----:B------:R-:W-:-:S01]  /*1ae10*/  FADD.FTZ R43, R101, R68 ;  /* 0x00000044652b7221 */ /* 0x000fc20000010000 */
[----:B------:R-:W-:Y:S02]  /*1ae20*/  F2FP.SATFINITE.E4M3.F32.PACK_AB_MERGE_C R101, R101, R12, RZ ;  /* 0x0000000c6565723e */ /* 0x000fe400048070ff */
[----:B------:R-:W-:Y:S02]  /*1ae30*/  MOV R68, R25 ;  /* 0x0000001900447202 */ /* 0x000fe40000000f00 */
[----:B------:R-:W-:Y:S01]  /*1ae40*/  F2FP.SATFINITE.E4M3.F32.PACK_AB_MERGE_C R206, R77, R206, R101 ;  /* 0x000000ce4dce723e */ /* 0x000fe20004807065 */
[----:B------:R-:W1:Y:S01]  /*1ae50*/  MUFU.EX2 R13, R13 ;  /* 0x0000000d000d7308 */ /* 0x000e620000000800 */
[----:B0-----:R-:W-:Y:S01]  /*1ae60*/  F2FP.SATFINITE.E4M3.F32.PACK_AB_MERGE_C R207, R81, R58, RZ ;  /* 0x0000003a51cf723e */ /* 0x001fe200048070ff */
[----:B------:R-:W-:-:S02]  /*1ae70*/  IMAD.MOV.U32 R77, RZ, RZ, R25 ;  /* 0x000000ffff4d7224 */ /* 0x000fc400078e0019 */
[----:B------:R-:W-:Y:S01]  /*1ae80*/  IMAD.MOV.U32 R101, RZ, RZ, R25 ;  /* 0x000000ffff657224 */ /* 0x000fe200078e0019 */
[----:B------:R-:W-:-:S03]  /*1ae90*/  F2FP.SATFINITE.E4M3.F32.PACK_AB_MERGE_C R207, R48, R7, R207 ;  /* 0x0000000730cf723e */ /* 0x000fc600048070cf */
[----:B------:R0:W-:Y:S08]  /*1aea0*/  MUFU.EX2 R66, R51 ;  /* 0x0000003300427308 */ /* 0x0001f00000000800 */
[----:B------:R-:W2:Y:S01]  /*1aeb0*/  MUFU.EX2 R50, R50 ;  /* 0x0000003200327308 */ /* 0x000ea20000000800 */
[----:B0-----:R-:W-:-:S04]  /*1aec0*/  FADD.FTZ R51, R7, R70 ;  /* 0x0000004607337221 */ /* 0x001fc80000010000 */
[----:B------:R-:W-:Y:S01]  /*1aed0*/  FADD.FTZ R51, R48, R51 ;  /* 0x0000003330337221 */ /* 0x000fe20000010000 */
[----:B------:R-:W-:Y:S02]  /*1aee0*/  MOV R48, R25 ;  /* 0x0000001900307202 */ /* 0x000fe40000000f00 */
[----:B------:R-:W0:Y:S01]  /*1aef0*/  MUFU.EX2 R60, R60 ;  /* 0x0000003c003c7308 */ /* 0x000e220000000800 */
[----:B------:R-:W-:-:S01]  /*1af00*/  FADD.FTZ R70, R58, R51 ;  /* 0x000000333a467221 */ /* 0x000fc20000010000 */
[----:B------:R-:W-:Y:S01]  /*1af10*/  F2FP.SATFINITE.E4M3.F32.PACK_AB_MERGE_C R51, R21, R4, RZ ;  /* 0x000000041533723e */ /* 0x000fe200048070ff */
[----:B------:R-:W-:-:S01]  /*1af20*/  FADD.FTZ R4, R208, R43 ;  /* 0x0000002bd0047221 */ /* 0x000fc20000010000 */
[----:B------:R-:W-:Y:S01]  /*1af30*/  MOV R58, R25 ;  /* 0x00000019003a7202 */ /* 0x000fe20000000f00 */
[----:B------:R-:W-:-:S01]  /*1af40*/  FADD.FTZ R70, R81, R70 ;  /* 0x0000004651467221 */ /* 0x000fc20000010000 */
[----:B------:R-:W-:Y:S01]  /*1af50*/  F2FP.SATFINITE.E4M3.F32.PACK_AB_MERGE_C R200, R37, R200, R51 ;  /* 0x000000c825c8723e */ /* 0x000fe20004807033 */
[----:B------:R-:W-:-:S01]  /*1af60*/  FADD.FTZ R43, R97, R4 ;  /* 0x00000004612b7221 */ /* 0x000fc20000010000 */
[----:B------:R-:W3:Y:S01]  /*1af70*/  MUFU.EX2 R63, R63 ;  /* 0x0000003f003f7308 */ /* 0x000ee20000000800 */
[----:B-1----:R-:W-:-:S01]  /*1af80*/  FADD.FTZ R21, R13, R70 ;  /* 0x000000460d157221 */ /* 0x002fc20000010000 */
[----:B------:R-:W-:-:S02]  /*1af90*/  IMAD.MOV.U32 R37, RZ, RZ, R25 ;  /* 0x000000ffff257224 */ /* 0x000fc400078e0019 */
[----:B------:R-:W-:-:S01]  /*1afa0*/  FADD.FTZ R4, R20, R43 ;  /* 0x0000002b14047221 */ /* 0x000fc20000010000 */
[----:B------:R-:W-:Y:S02]  /*1afb0*/  IMAD.MOV.U32 R43, RZ, RZ, R25 ;  /* 0x000000ffff2b7224 */ /* 0x000fe400078e0019 */
[----:B--2---:R-:W-:-:S01]  /*1afc0*/  FADD.FTZ R21, R50, R21 ;  /* 0x0000001532157221 */ /* 0x004fc20000010000 */
[----:B------:R-:W-:Y:S01]  /*1afd0*/  IMAD.MOV.U32 R51, RZ, RZ, R25 ;  /* 0x000000ffff337224 */ /* 0x000fe200078e0019 */
[----:B------:R-:W1:Y:S02]  /*1afe0*/  MUFU.EX2 R54, R54 ;  /* 0x0000003600367308 */ /* 0x000e640000000800 */
[----:B0-----:R-:W-:-:S01]  /*1aff0*/  FADD.FTZ R8, R60, R21 ;  /* 0x000000153c087221 */ /* 0x001fc20000010000 */
[C---:B------:R-:W-:Y:S01]  /*1b000*/  F2FP.SATFINITE.E4M3.F32.PACK_AB_MERGE_C R21, R109.reuse, R20, RZ ;  /* 0x000000146d15723e */ /* 0x040fe200048070ff */
[----:B------:R-:W-:-:S01]  /*1b010*/  FADD.FTZ R109, R109, R4 ;  /* 0x000000046d6d7221 */ /* 0x000fc20000010000 */
[----:B------:R-:W-:-:S02]  /*1b020*/  IMAD.MOV.U32 R70, RZ, RZ, R25 ;  /* 0x000000ffff467224 */ /* 0x000fc400078e0019 */
[----:B------:R-:W-:Y:S01]  /*1b030*/  F2FP.SATFINITE.E4M3.F32.PACK_AB_MERGE_C R208, R97, R208, R21 ;  /* 0x000000d061d0723e */ /* 0x000fe20004807015 */
[----:B------:R-:W-:Y:S01]  /*1b040*/  IMAD.MOV.U32 R81, RZ, RZ, R25 ;  /* 0x000000ffff517224 */ /* 0x000fe200078e0019 */
[----:B------:R-:W0:Y:S01]  /*1b050*/  MUFU.EX2 R61, R61 ;  /* 0x0000003d003d7308 */ /* 0x000e220000000800 */
[----:B---3--:R-:W-:-:S01]  /*1b060*/  FADD.FTZ R9, R63, R8 ;  /* 0x000000083f097221 */ /* 0x008fc20000010000 */
[----:B------:R-:W-:Y:S01]  /*1b070*/  FADD.FTZ R8, R210, R109 ;  /* 0x0000006dd2087221 */ /* 0x000fe20000010000 */
[----:B------:R-:W-:Y:S01]  /*1b080*/  F2FP.SATFINITE.E4M3.F32.PACK_AB_MERGE_C R209, R63, R60, RZ ;  /* 0x0000003c3fd1723e */ /* 0x000fe200048070ff */
[--C-:B------:R-:W-:Y:S02]  /*1b090*/  IMAD.MOV.U32 R60, RZ, RZ, R25.reuse ;  /* 0x000000ffff3c7224 */ /* 0x100fe400078e0019 */
[----:B------:R-:W-:Y:S01]  /*1b0a0*/  IMAD.MOV.U32 R63, RZ, RZ, R25 ;  /* 0x000000ffff3f7224 */ /* 0x000fe200078e0019 */
[----:B------:R-:W-:Y:S01]  /*1b0b0*/  F2FP.SATFINITE.E4M3.F32.PACK_AB_MERGE_C R209, R50, R13, R209 ;  /* 0x0000000d32d1723e */ /* 0x000fe200048070d1 */
[----:B------:R-:W2:Y:S01]  /*1b0c0*/  MUFU.EX2 R62, R62 ;  /* 0x0000003e003e7308 */ /* 0x000ea20000000800 */
[----:B-1----:R-:W-:-:S01]  /*1b0d0*/  FADD.FTZ R12, R54, R9 ;  /* 0x00000009360c7221 */ /* 0x002fc20000010000 */
[----:B------:R-:W-:Y:S01]  /*1b0e0*/  FADD.FTZ R9, R105, R8 ;  /* 0x0000000869097221 */ /* 0x000fe20000010000 */
[----:B------:R-:W-:-:S02]  /*1b0f0*/  IMAD.MOV.U32 R50, RZ, RZ, R25 ;  /* 0x000000ffff327224 */ /* 0x000fc400078e0019 */
[----:B------:R-:W-:Y:S02]  /*1b100*/  IMAD.MOV.U32 R97, RZ, RZ, R25 ;  /* 0x000000ffff617224 */ /* 0x000fe400078e0019 */
[----:B------:R-:W-:-:S01]  /*1b110*/  FADD.FTZ R8, R28, R9 ;  /* 0x000000091c087221 */ /* 0x000fc20000010000 */
[----:B------:R-:W-:Y:S01]  /*1b120*/  IMAD.MOV.U32 R109, RZ, RZ, R25 ;  /* 0x000000ffff6d7224 */ /* 0x000fe200078e0019 */
[----:B------:R-:W1:Y:S01]  /*1b130*/  MUFU.EX2 R111, R111 ;  /* 0x0000006f006f7308 */ /* 0x000e620000000800 */
[----:B0-----:R-:W-:-:S07]  /*1b140*/  FADD.FTZ R15, R61, R12 ;  /* 0x0000000c3d0f7221 */ /* 0x001fce0000010000 */
[----:B------:R-:W0:Y:S01]  /*1b150*/  MUFU.EX2 R65, R65 ;  /* 0x0000004100417308 */ /* 0x000e220000000800 */
[----:B--2---:R-:W-:-:S07]  /*1b160*/  FADD.FTZ R12, R62, R15 ;  /* 0x0000000f3e0c7221 */ /* 0x004fce0000010000 */
[----:B------:R-:W2:Y:S01]  /*1b170*/  MUFU.EX2 R212, R212 ;  /* 0x000000d400d47308 */ /* 0x000ea20000000800 */
[C---:B-1----:R-:W-:Y:S01]  /*1b180*/  F2FP.SATFINITE.E4M3.F32.PACK_AB_MERGE_C R28, R111.reuse, R28, RZ ;  /* 0x0000001c6f1c723e */ /* 0x042fe200048070ff */
[----:B------:R-:W-:-:S03]  /*1b190*/  FADD.FTZ R111, R111, R8 ;  /* 0x000000086f6f7221 */ /* 0x000fc60000010000 */
[----:B------:R-:W-:Y:S01]  /*1b1a0*/  F2FP.SATFINITE.E4M3.F32.PACK_AB_MERGE_C R210, R105, R210, R28 ;  /* 0x000000d269d2723e */ /* 0x000fe2000480701c */
[--C-:B------:R-:W-:Y:S01]  /*1b1b0*/  IMAD.MOV.U32 R105, RZ, RZ, R25.reuse ;  /* 0x000000ffff697224 */ /* 0x100fe200078e0019 */
[----:B------:R-:W-:Y:S01]  /*1b1c0*/  MOV R28, R25 ;  /* 0x00000019001c7202 */ /* 0x000fe20000000f00 */
[----:B------:R-:W1:Y:S01]  /*1b1d0*/  MUFU.EX2 R39, R39 ;  /* 0x0000002700277308 */ /* 0x000e620000000800 */
[C---:B0-----:R-:W-:Y:S01]  /*1b1e0*/  F2FP.SATFINITE.E4M3.F32.PACK_AB_MERGE_C R211, R65.reuse, R62, RZ ;  /* 0x0000003e41d3723e */ /* 0x041fe200048070ff */
[----:B------:R-:W-:Y:S01]  /*1b1f0*/  FADD.FTZ R65, R65, R12 ;  /* 0x0000000c41417221 */ /* 0x000fe20000010000 */
[----:B------:R-:W-:Y:S02]  /*1b200*/  IMAD.MOV.U32 R62, RZ, RZ, R25 ;  /* 0x000000ffff3e7224 */ /* 0x000fe400078e0019 */
[----:B------:R-:W-:Y:S01]  /*1b210*/  F2FP.SATFINITE.E4M3.F32.PACK_AB_MERGE_C R211, R61, R54, R211 ;  /* 0x000000363dd3723e */ /* 0x000fe200048070d3 */
[----:B------:R-:W-:-:S01]  /*1b220*/  FADD.FTZ R12, R0, R65 ;  /* 0x00000041000c7221 */ /* 0x000fc20000010000 */
[----:B------:R-:W-:Y:S01]  /*1b230*/  IMAD.MOV.U32 R54, RZ, RZ, R25 ;  /* 0x000000ffff367224 */ /* 0x000fe200078e0019 */
[----:B------:R-:W0:Y:S01]  /*1b240*/  MUFU.EX2 R30, R141 ;  /* 0x0000008d001e7308 */ /* 0x000e220000000800 */
[----:B--2---:R-:W-:-:S01]  /*1b250*/  FADD.FTZ R8, R212, R111 ;  /* 0x0000006fd4087221 */ /* 0x004fc20000010000 */
[----:B------:R-:W-:Y:S01]  /*1b260*/  FADD.FTZ R12, R45, R12 ;  /* 0x0000000c2d0c7221 */ /* 0x000fe20000010000 */
[----:B------:R-:W-:-:S02]  /*1b270*/  IMAD.MOV.U32 R61, RZ, RZ, R25 ;  /* 0x000000ffff3d7224 */ /* 0x000fc400078e0019 */
[--C-:B------:R-:W-:Y:S02]  /*1b280*/  IMAD.MOV.U32 R65, RZ, RZ, R25.reuse ;  /* 0x000000ffff417224 */ /* 0x100fe400078e0019 */
[----:B------:R-:W-:Y:S01]  /*1b290*/  IMAD.MOV.U32 R111, RZ, RZ, R25 ;  /* 0x000000ffff6f7224 */ /* 0x000fe200078e0019 */
[----:B------:R-:W2:Y:S01]  /*1b2a0*/  MUFU.EX2 R47, R47 ;  /* 0x0000002f002f7308 */ /* 0x000ea20000000800 */
[----:B-1----:R-:W-:-:S07]  /*1b2b0*/  FADD.FTZ R9, R39, R8 ;  /* 0x0000000827097221 */ /* 0x002fce0000010000 */
[----:B------:R-:W1:Y:S01]  /*1b2c0*/  MUFU.EX2 R29, R53 ;  /* 0x00000035001d7308 */ /* 0x000e620000000800 */
[----:B0-----:R-:W-:-:S07]  /*1b2d0*/  FADD.FTZ R20, R30, R9 ;  /* 0x000000091e147221 */ /* 0x001fce0000010000 */
[----:B------:R-:W0:Y:S01]  /*1b2e0*/  MUFU.EX2 R119, R119 ;  /* 0x0000007700777308 */ /* 0x000e220000000800 */
[----:B--2---:R-:W-:-:S01]  /*1b2f0*/  FADD.FTZ R9, R47, R12 ;  /* 0x0000000c2f097221 */ /* 0x004fc20000010000 */
[C---:B------:R-:W-:Y:S01]  /*1b300*/  F2FP.SATFINITE.E4M3.F32.PACK_AB_MERGE_C R213, R66.reuse, R47, RZ ;  /* 0x0000002f42d5723e */ /* 0x040fe200048070ff */
[----:B------:R-:W-:Y:S02]  /*1b310*/  IMAD.MOV.U32 R47, RZ, RZ, R25 ;  /* 0x000000ffff2f7224 */ /* 0x000fe400078e0019 */
[----:B------:R-:W-:Y:S01]  /*1b320*/  FADD.FTZ R66, R66, R9 ;  /* 0x0000000942427221 */ /* 0x000fe20000010000 */
[----:B------:R-:W-:Y:S01]  /*1b330*/  F2FP.SATFINITE.E4M3.F32.PACK_AB_MERGE_C R213, R45, R0, R213 ;  /* 0x000000002dd5723e */ /* 0x000fe200048070d5 */
[----:B------:R-:W-:Y:S01]  /*1b340*/  IMAD.MOV.U32 R45, RZ, RZ, R25 ;  /* 0x000000ffff2d7224 */ /* 0x000fe200078e0019 */
[----:B------:R-:W2:Y:S01]  /*1b350*/  MUFU.EX2 R64, R64 ;  /* 0x0000004000407308 */ /* 0x000ea20000000800 */
[----:B-1----:R-:W-:-:S01]  /*1b360*/  FADD.FTZ R9, R29, R66 ;  /* 0x000000421d097221 */ /* 0x002fc20000010000 */
[----:B------:R-:W-:-:S02]  /*1b370*/  IMAD.MOV.U32 R53, RZ, RZ, R25 ;  /* 0x000000ffff357224 */ /* 0x000fc400078e0019 */
[----:B------:R-:W-:-:S04]  /*1b380*/  IMAD.MOV.U32 R66, RZ, RZ, R25 ;  /* 0x000000ffff427224 */ /* 0x000fc800078e0019 */
[----:B------:R-:W1:Y:S01]  /*1b390*/  MUFU.EX2 R57, R57 ;  /* 0x0000003900397308 */ /* 0x000e620000000800 */
[C---:B0-----:R-:W-:Y:S01]  /*1b3a0*/  F2FP.SATFINITE.E4M3.F32.PACK_AB_MERGE_C R30, R119.reuse, R30, RZ ;  /* 0x0000001e771e723e */ /* 0x041fe200048070ff */
[----:B------:R-:W-:-:S03]  /*1b3b0*/  FADD.FTZ R119, R119, R20 ;  /* 0x0000001477777221 */ /* 0x000fc60000010000 */
[----:B------:R-:W-:Y:S01]  /*1b3c0*/  F2FP.SATFINITE.E4M3.F32.PACK_AB_MERGE_C R212, R39, R212, R30 ;  /* 0x000000d427d4723e */ /* 0x000fe2000480701e */
[----:B------:R-:W-:Y:S02]  /*1b3d0*/  IMAD.MOV.U32 R30, RZ, RZ, R25 ;  /* 0x000000ffff1e7224 */ /* 0x000fe400078e0019 */
[----:B------:R0:W3:Y:S01]  /*1b3e0*/  MUFU.EX2 R6, R59 ;  /* 0x0000003b00067308 */ /* 0x0000e20000000800 */
[----:B--2---:R-:W-:-:S01]  /*1b3f0*/  FADD.FTZ R20, R64, R9 ;  /* 0x0000000940147221 */ /* 0x004fc20000010000 */
[----:B------:R-:W-:-:S06]  /*1b400*/  IMAD.MOV.U32 R39, RZ, RZ, R25 ;  /* 0x000000ffff277224 */ /* 0x000fcc00078e0019 */
[----:B------:R-:W2:Y:S01]  /*1b410*/  MUFU.EX2 R214, R214 ;  /* 0x000000d600d67308 */ /* 0x000ea20000000800 */
[----:B-1----:R-:W-:-:S01]  /*1b420*/  FADD.FTZ R9, R57, R20 ;  /* 0x0000001439097221 */ /* 0x002fc20000010000 */
[----:B0-----:R-:W-:-:S06]  /*1b430*/  IMAD.MOV.U32 R59, RZ, RZ, R25 ;  /* 0x000000ffff3b7224 */ /* 0x001fcc00078e0019 */
[----:B------:R0:W1:Y:S01]  /*1b440*/  MUFU.EX2 R4, R49 ;  /* 0x0000003100047308 */ /* 0x0000620000000800 */
[----:B---3--:R-:W-:-:S01]  /*1b450*/  FADD.FTZ R9, R6, R9 ;  /* 0x0000000906097221 */ /* 0x008fc20000010000 */
[----:B------:R-:W-:Y:S01]  /*1b460*/  F2FP.SATFINITE.E4M3.F32.PACK_AB_MERGE_C R215, R6, R57, RZ ;  /* 0x0000003906d7723e */ /* 0x000fe200048070ff */
[----:B------:R-:W-:-:S03]  /*1b470*/  IMAD.MOV.U32 R57, RZ, RZ, R25 ;  /* 0x000000ffff397224 */ /* 0x000fc600078e0019 */
[----:B------:R-:W-:Y:S01]  /*1b480*/  F2FP.SATFINITE.E4M3.F32.PACK_AB_MERGE_C R215, R64, R29, R215 ;  /* 0x0000001d40d7723e */ /* 0x000fe200048070d7 */
[----:B------:R-:W-:Y:S01]  /*1b490*/  IMAD.MOV.U32 R29, RZ, RZ, R25 ;  /* 0x000000ffff1d7224 */ /* 0x000fe200078e0019 */
[----:B------:R-:W3:Y:S01]  /*1b4a0*/  MUFU.EX2 R121, R121 ;  /* 0x0000007900797308 */ /* 0x000ee20000000800 */
[----:B--2---:R-:W-:-:S01]  /*1b4b0*/  FADD.FTZ R12, R214, R119 ;  /* 0x00000077d60c7221 */ /* 0x004fc20000010000 */
[--C-:B0-----:R-:W-:Y:S02]  /*1b4c0*/  IMAD.MOV.U32 R49, RZ, RZ, R25.reuse ;  /* 0x000000ffff317224 */ /* 0x101fe400078e0019 */
[--C-:B------:R-:W-:Y:S02]  /*1b4d0*/  IMAD.MOV.U32 R64, RZ, RZ, R25.reuse ;  /* 0x000000ffff407224 */ /* 0x100fe400078e0019 */
[----:B------:R-:W-:Y:S02]  /*1b4e0*/  IMAD.MOV.U32 R119, RZ, RZ, R25 ;  /* 0x000000ffff777224 */ /* 0x000fe400078e0019 */
[----:B------:R-:W0:Y:S01]  /*1b4f0*/  MUFU.EX2 R31, R31 ;  /* 0x0000001f001f7308 */ /* 0x000e220000000800 */
[----:B-1----:R-:W-:-:S07]  /*1b500*/  FADD.FTZ R20, R4, R9 ;  /* 0x0000000904147221 */ /* 0x002fce0000010000 */
[----:B------:R-:W-:Y:S01]  /*1b510*/  MUFU.EX2 R34, R34 ;  /* 0x0000002200227308 */ /* 0x000fe20000000800 */
[----:B---3--:R-:W-:-:S07]  /*1b520*/  FADD.FTZ R15, R121, R12 ;  /* 0x0000000c790f7221 */ /* 0x008fce0000010000 */
[----:B------:R-:W1:Y:S01]  /*1b530*/  MUFU.EX2 R123, R123 ;  /* 0x0000007b007b7308 */ /* 0x000e620000000800 */
[----:B0-----:R-:W-:-:S07]  /*1b540*/  FADD.FTZ R20, R31, R20 ;  /* 0x000000141f147221 */ /* 0x001fce0000010000 */
[----:B------:R-:W0:Y:S08]  /*1b550*/  MUFU.EX2 R33, R33 ;  /* 0x0000002100217308 */ /* 0x000e300000000800 */
[----:B------:R2:W3:Y:S01]  /*1b560*/  MUFU.EX2 R8, R35 ;  /* 0x0000002300087308 */ /* 0x0004e20000000800 */
[----:B-1----:R-:W-:Y:S01]  /*1b570*/  F2FP.SATFINITE.E4M3.F32.PACK_AB_MERGE_C R21, R123, R34, RZ ;  /* 0x000000227b15723e */ /* 0x002fe200048070ff */
[----:B------:R-:W-:-:S03]  /*1b580*/  FADD.FTZ R34, R34, R15 ;  /* 0x0000000f22227221 */ /* 0x000fc60000010000 */
[----:B------:R-:W-:Y:S01]  /*1b590*/  F2FP.SATFINITE.E4M3.F32.PACK_AB_MERGE_C R214, R121, R214, R21 ;  /* 0x000000d679d6723e */ /* 0x000fe20004807015 */
[----:B------:R-:W-:-:S01]  /*1b5a0*/  FADD.FTZ R123, R123, R34 ;  /* 0x000000227b7b7221 */ /* 0x000fc20000010000 */
[----:B------:R-:W-:Y:S01]  /*1b5b0*/  IMAD.MOV.U32 R34, RZ, RZ, R25 ;  /* 0x000000ffff227224 */ /* 0x000fe200078e0019 */
[----:B------:R-:W1:Y:S01]  /*1b5c0*/  MUFU.EX2 R113, R113 ;  /* 0x0000007100717308 */ /* 0x000e620000000800 */
[----:B0-----:R-:W-:-:S01]  /*1b5d0*/  FADD.FTZ R3, R33, R20 ;  /* 0x0000001421037221 */ /* 0x001fc20000010000 */
[----:B--2---:R-:W-:-:S06]  /*1b5e0*/  IMAD.MOV.U32 R35, RZ, RZ, R25 ;  /* 0x000000ffff237224 */ /* 0x004fcc00078e0019 */
[----:B------:R-:W0:Y:S01]  /*1b5f0*/  MUFU.EX2 R38, R38 ;  /* 0x0000002600267308 */ /* 0x000e220000000800 */
[C---:B---3--:R-:W-:Y:S01]  /*1b600*/  F2FP.SATFINITE.E4M3.F32.PACK_AB_MERGE_C R33, R8.reuse, R33, RZ ;  /* 0x000000210821723e */ /* 0x048fe200048070ff */
[----:B------:R-:W-:-:S03]  /*1b610*/  FADD.FTZ R8, R8, R3 ;  /* 0x0000000308087221 */ /* 0x000fc60000010000 */
[----:B------:R-:W-:Y:S01]  /*1b620*/  F2FP.SATFINITE.E4M3.F32.PACK_AB_MERGE_C R217, R31, R4, R33 ;  /* 0x000000041fd9723e */ /* 0x000fe20004807021 */
[----:B------:R-:W-:Y:S02]  /*1b630*/  IMAD.MOV.U32 R31, RZ, RZ, R25 ;  /* 0x000000ffff1f7224 */ /* 0x000fe400078e0019 */
[----:B------:R2:W3:Y:S01]  /*1b640*/  MUFU.EX2 R12, R115 ;  /* 0x00000073000c7308 */ /* 0x0004e20000000800 */
[----:B-1----:R-:W-:-:S01]  /*1b650*/  FADD.FTZ R3, R113, R8 ;  /* 0x0000000871037221 */ /* 0x002fc20000010000 */
[----:B------:R-:W-:-:S06]  /*1b660*/  IMAD.MOV.U32 R33, RZ, RZ, R25 ;  /* 0x000000ffff217224 */ /* 0x000fcc00078e0019 */
[----:B------:R-:W1:Y:S01]  /*1b670*/  MUFU.EX2 R125, R125 ;  /* 0x0000007d007d7308 */ /* 0x000e620000000800 */
[----:B0-----:R-:W-:-:S01]  /*1b680*/  FADD.FTZ R6, R38, R123 ;  /* 0x0000007b26067221 */ /* 0x001fc20000010000 */
[----:B--2---:R-:W-:-:S06]  /*1b690*/  IMAD.MOV.U32 R115, RZ, RZ, R25 ;  /* 0x000000ffff737224 */ /* 0x004fcc00078e0019 */
[----:B------:R-:W-:Y:S01]  /*1b6a0*/  MUFU.EX2 R117, R117 ;  /* 0x0000007500757308 */ /* 0x000fe20000000800 */
[----:B---3--:R-:W-:-:S07]  /*1b6b0*/  FADD.FTZ R0, R12, R3 ;  /* 0x000000030c007221 */ /* 0x008fce0000010000 */
[----:B------:R-:W0:Y:S01]  /*1b6c0*/  MUFU.EX2 R40, R40 ;  /* 0x0000002800287308 */ /* 0x000e220000000800 */
[----:B-1----:R-:W-:-:S07]  /*1b6d0*/  FADD.FTZ R6, R125, R6 ;  /* 0x000000067d067221 */ /* 0x002fce0000010000 */
[----:B------:R-:W-:Y:S08]  /*1b6e0*/  MUFU.EX2 R127, R127 ;  /* 0x0000007f007f7308 */ /* 0x000ff00000000800 */
[----:B------:R-:W1:Y:S01]  /*1b6f0*/  MUFU.EX2 R32, R32 ;  /* 0x0000002000207308 */ /* 0x000e620000000800 */
[----:B0-----:R-:W-:Y:S01]  /*1b700*/  F2FP.SATFINITE.E4M3.F32.PACK_AB_MERGE_C R3, R40, R117, RZ ;  /* 0x000000752803723e */ /* 0x001fe200048070ff */
[----:B------:R-:W-:-:S03]  /*1b710*/  FADD.FTZ R117, R117, R0 ;  /* 0x0000000075757221 */ /* 0x000fc60000010000 */
[----:B------:R-:W-:Y:S01]  /*1b720*/  F2FP.SATFINITE.E4M3.F32.PACK_AB_MERGE_C R219, R12, R113, R3 ;  /* 0x000000710cdb723e */ /* 0x000fe20004807003 */
[----:B------:R-:W-:Y:S02]  /*1b730*/  VIADD R3, R148, 0xfffffffe ;  /* 0xfffffffe94037836 */ /* 0x000fe40000000000 */
[----:B------:R-:W-:Y:S01]  /*1b740*/  FADD.FTZ R0, R40, R117 ;  /* 0x0000007528007221 */ /* 0x000fe20000010000 */
[----:B------:R-:W-:Y:S01]  /*1b750*/  MUFU.EX2 R24, R24 ;  /* 0x0000001800187308 */ /* 0x000fe20000000800 */
[--C-:B------:R-:W-:Y:S01]  /*1b760*/  IMAD.MOV.U32 R40, RZ, RZ, R25.reuse ;  /* 0x000000ffff287224 */ /* 0x100fe200078e0019 */
[----:B------:R-:W-:Y:S01]  /*1b770*/  ISETP.GE.AND P1, PT, R3, R233, PT ;  /* 0x000000e90300720c */ /* 0x000fe20003f26270 */
[--C-:B------:R-:W-:Y:S02]  /*1b780*/  IMAD.MOV.U32 R113, RZ, RZ, R25.reuse ;  /* 0x000000ffff717224 */ /* 0x100fe400078e0019 */
[----:B------:R-:W-:-:S03]  /*1b790*/  IMAD.MOV.U32 R117, RZ, RZ, R25 ;  /* 0x000000ffff757224 */ /* 0x000fc600078e0019 */
[----:B------:R-:W0:Y:S01]  /*1b7a0*/  MUFU.EX2 R131, R131 ;  /* 0x0000008300837308 */ /* 0x000e220000000800 */
[----:B-1----:R-:W-:Y:S01]  /*1b7b0*/  F2FP.SATFINITE.E4M3.F32.PACK_AB_MERGE_C R216, R32, R127, RZ ;  /* 0x0000007f20d8723e */ /* 0x002fe200048070ff */
[----:B------:R-:W-:-:S03]  /*1b7c0*/  FADD.FTZ R127, R127, R6 ;  /* 0x000000067f7f7221 */ /* 0x000fc60000010000 */
[----:B------:R-:W-:Y:S01]  /*1b7d0*/  F2FP.SATFINITE.E4M3.F32.PACK_AB_MERGE_C R216, R125, R38, R216 ;  /* 0x000000267dd8723e */ /* 0x000fe200048070d8 */
[----:B------:R-:W-:-:S01]  /*1b7e0*/  FADD.FTZ R127, R32, R127 ;  /* 0x0000007f207f7221 */ /* 0x000fc20000010000 */
[----:B------:R-:W-:Y:S01]  /*1b7f0*/  IMAD.MOV.U32 R32, RZ, RZ, R25 ;  /* 0x000000ffff207224 */ /* 0x000fe200078e0019 */
[----:B------:R-:W1:Y:S01]  /*1b800*/  MUFU.EX2 R26, R26 ;  /* 0x0000001a001a7308 */ /* 0x000e620000000800 */
[----:B------:R-:W-:-:S07]  /*1b810*/  MOV R38, R25 ;  /* 0x0000001900267202 */ /* 0x000fce0000000f00 */
[----:B------:R-:W2:Y:S01]  /*1b820*/  MUFU.EX2 R129, R129 ;  /* 0x0000008100817308 */ /* 0x000ea20000000800 */
[----:B0-----:R-:W-:Y:S01]  /*1b830*/  F2FP.SATFINITE.E4M3.F32.PACK_AB_MERGE_C R5, R131, R24, RZ ;  /* 0x000000188305723e */ /* 0x001fe200048070ff */
[----:B-1----:R-:W-:-:S03]  /*1b840*/  FADD.FTZ R6, R26, R127 ;  /* 0x0000007f1a067221 */ /* 0x002fc60000010000 */
[C---:B--2---:R-:W-:Y:S01]  /*1b850*/  F2FP.SATFINITE.E4M3.F32.PACK_AB_MERGE_C R218, R129.reuse, R26, R5 ;  /* 0x0000001a81da723e */ /* 0x044fe20004807005 */
[----:B------:R-:W-:-:S01]  /*1b860*/  FADD.FTZ R129, R129, R6 ;  /* 0x0000000681817221 */ /* 0x000fc20000010000 */
[----:B------:R-:W-:-:S03]  /*1b870*/  IMAD.MOV.U32 R26, RZ, RZ, R25 ;  /* 0x000000ffff1a7224 */ /* 0x000fc600078e0019 */
[----:B------:R-:W-:-:S04]  /*1b880*/  FADD.FTZ R24, R24, R129 ;  /* 0x0000008118187221 */ /* 0x000fc80000010000 */
[----:B------:R-:W-:Y:S01]  /*1b890*/  FADD.FTZ R9, R131, R24 ;  /* 0x0000001883097221 */ /* 0x000fe20000010000 */
        /* <DEDUP_REMOVED lines=53> */
[----:B------:R-:W-:-:S07]  /*1bbf0*/  CS2R R24, SRZ ;  /* 0x0000000000187805 */ /* 0x000fce000001ff00 */
.L_x_3627:
        /* <DEDUP_REMOVED lines=8> */
.L_x_3618:
[----:B------:R-:W-:-:S05]  /*1bc80*/  VIADD R8, R7, 0x1 ;  /* 0x0000000107087836 */ /* 0x000fca0000000000 */
[----:B------:R-:W-:-:S04]  /*1bc90*/  ISETP.NE.AND P2, PT, R8, 0x2, PT ;  /* 0x000000020800780c */ /* 0x000fc80003f45270 */
[----:B------:R-:W-:Y:S02]  /*1bca0*/  SEL R11, R8, RZ, P2 ;  /* 0x000000ff080b7207 */ /* 0x000fe40001000000 */
[----:B------:R-:W-:-:S03]  /*1bcb0*/  SHF.L.U32 R8, R230, 0x1f, RZ ;  /* 0x0000001fe6087819 */ /* 0x000fc600000006ff */
[----:B------:R-:W-:-:S04]  /*1bcc0*/  IMAD R11, R11, 0x8, R16 ;  /* 0x000000080b0b7824 */ /* 0x000fc800078e0210 */
[----:B------:R0:W1:Y:S01]  /*1bcd0*/  SYNCS.PHASECHK.TRANS64.TRYWAIT P2, [R11+URZ+0x33430], R8 ;  /* 0x033430080b0075a7 */ /* 0x000062000804017f */
[----:B------:R-:W-:Y:S05]  /*1bce0*/  @!P0 BRA `(.L_x_3619) ;  /* 0x0000000000048947 */ /* 0x000fea0003800000 */
[----:B------:R-:W-:Y:S01]  /*1bcf0*/  BPT.TRAP 0x1 ;  /* 0x000000040000795c */ /* 0x000fe20000300000 */
.L_x_3619:
[----:B------:R-:W-:Y:S04]  /*1bd00*/  BSSY B0, `(.L_x_3617) ;  /* 0x0000004000007945 */ /* 0x000fe80003800000 */
[----:B-1----:R-:W-:Y:S05]  /*1bd10*/  @P2 BRA `(.L_x_3620) ;  /* 0x0000000000082947 */ /* 0x002fea0003800000 */
[----:B------:R-:W1:Y:S02]  /*1bd20*/  SYNCS.PHASECHK.TRANS64.TRYWAIT P2, [R11+URZ+0x33430], R8 ;  /* 0x033430080b0075a7 */ /* 0x000e64000804017f */
[----:B-1----:R-:W-:Y:S05]  /*1bd30*/  @!P2 BRA `(.L_x_3621) ;  /* 0x000001240054a947 */ /* 0x002fea0003800000 */
.L_x_3620:
[----:B------:R-:W-:Y:S05]  /*1bd40*/  BSYNC B0 ;  /* 0x0000000000007941 */ /* 0x000fea0003800000 */
.L_x_3617:
[----:B01----:R-:W0:Y:S01]  /*1bd50*/  S2R R8, SR_TID.X ;  /* 0x0000000000087919 */ /* 0x003e220000002100 */
[----:B------:R-:W-:Y:S05]  /*1bd60*/  WARPSYNC.ALL ;  /* 0x0000000000007948 */ /* 0x000fea0003800000 */
[----:B------:R-:W-:Y:S01]  /*1bd70*/  MOV R11, 0x80000020 ;  /* 0x80000020000b7802 */ /* 0x000fe20000000f00 */
[----:B------:R-:W-:Y:S01]  /*1bd80*/  UMOV UR20, UR28 ;  /* 0x0000001c00147c82 */ /* 0x000fe20008000000 */
[----:B------:R-:W-:Y:S01]  /*1bd90*/  UMOV UR21, UR29 ;  /* 0x0000001d00157c82 */ /* 0x000fe20008000000 */
[----:B------:R-:W-:Y:S01]  /*1bda0*/  IMAD.MOV.U32 R121, RZ, RZ, -0x7fffffe0 ;  /* 0x80000020ff797424 */ /* 0x000fe200078e00ff */
[----:B------:R-:W-:Y:S01]  /*1bdb0*/  R2UR UR23, R11 ;  /* 0x000000000b1772ca */ /* 0x000fe200000e0000 */
[----:B------:R-:W-:Y:S01]  /*1bdc0*/  UMOV UR24, UR28 ;  /* 0x0000001c00187c82 */ /* 0x000fe20008000000 */
[----:B------:R-:W-:Y:S01]  /*1bdd0*/  UMOV UR25, UR29 ;  /* 0x0000001d00197c82 */ /* 0x000fe20008000000 */
[----:B------:R-:W-:Y:S01]  /*1bde0*/  IMAD.MOV.U32 R13, RZ, RZ, -0x7fffffe0 ;  /* 0x80000020ff0d7424 */ /* 0x000fe200078e00ff */
[----:B------:R-:W-:Y:S01]  /*1bdf0*/  R2UR UR27, R121 ;  /* 0x00000000791b72ca */ /* 0x000fe200000e0000 */
[----:B------:R-:W-:Y:S01]  /*1be00*/  IMAD.MOV.U32 R21, RZ, RZ, -0x7fffffe0 ;  /* 0x80000020ff157424 */ /* 0x000fe200078e00ff */
[----:B------:R-:W-:Y:S01]  /*1be10*/  UMOV UR32, UR28 ;  /* 0x0000001c00207c82 */ /* 0x000fe20008000000 */
[----:B------:R-:W-:Y:S01]  /*1be20*/  UMOV UR33, UR29 ;  /* 0x0000001d00217c82 */ /* 0x000fe20008000000 */
[----:B------:R-:W-:Y:S01]  /*1be30*/  R2UR UR31, R13 ;  /* 0x000000000d1f72ca */ /* 0x000fe200000e0000 */
[----:B------:R-:W-:Y:S01]  /*1be40*/  UMOV UR44, UR28 ;  /* 0x0000001c002c7c82 */ /* 0x000fe20008000000 */
[----:B------:R-:W-:Y:S01]  /*1be50*/  R2UR UR35, R21 ;  /* 0x00000000152372ca */ /* 0x000fe200000e0000 */
[----:B------:R-:W-:Y:S01]  /*1be60*/  UMOV UR45, UR29 ;  /* 0x0000001d002d7c82 */ /* 0x000fe20008000000 */
[----:B------:R-:W-:Y:S01]  /*1be70*/  R2UR UR47, R121 ;  /* 0x00000000792f72ca */ /* 0x000fe200000e0000 */
[----:B------:R-:W-:Y:S01]  /*1be80*/  IMAD.MOV.U32 R11, RZ, RZ, -0x7fffffe0 ;  /* 0x80000020ff0b7424 */ /* 0x000fe200078e00ff */
[----:B------:R-:W-:Y:S01]  /*1be90*/  R2UR UR51, R13 ;  /* 0x000000000d3372ca */ /* 0x000fe200000e0000 */
[----:B------:R-:W-:Y:S01]  /*1bea0*/  IMAD.MOV.U32 R13, RZ, RZ, -0x7fffffe0 ;  /* 0x80000020ff0d7424 */ /* 0x000fe200078e00ff */
[----:B------:R-:W-:-:S02]  /*1beb0*/  MOV R21, 0x80000020 ;  /* 0x8000002000157802 */ /* 0x000fc40000000f00 */
[----:B0-----:R-:W-:Y:S01]  /*1bec0*/  SHF.R.U32.HI R10, RZ, 0x7, R8 ;  /* 0x00000007ff0a7819 */ /* 0x001fe20000011608 */
[----:B------:R-:W-:-:S04]  /*1bed0*/  VIADD R8, R7, 0x1 ;  /* 0x0000000107087836 */ /* 0x000fc80000000000 */
[----:B------:R-:W-:-:S05]  /*1bee0*/  VIADD R15, R10, 0x8 ;  /* 0x000000080a0f7836 */ /* 0x000fca0000000000 */
[----:B------:R0:W-:Y:S01]  /*1bef0*/  BAR.SYNC.DEFER_BLOCKING R15, 0x100 ;  /* 0x0004000f0000751d */ /* 0x0001e20000010000 */
[----:B------:R-:W-:-:S04]  /*1bf00*/  ISETP.NE.AND P2, PT, R8, 0x2, PT ;  /* 0x000000020800780c */ /* 0x000fc80003f45270 */
[----:B------:R-:W-:-:S05]  /*1bf10*/  SEL R8, R8, RZ, P2 ;  /* 0x000000ff08087207 */ /* 0x000fca0001000000 */
[----:B------:R-:W-:-:S04]  /*1bf20*/  IMAD R10, R8, 0x780, R14 ;  /* 0x00000780080a7824 */ /* 0x000fc800078e020e */
[C---:B------:R-:W-:Y:S01]  /*1bf30*/  VIADD R120, R10.reuse, 0x80 ;  /* 0x000000800a787836 */ /* 0x040fe20000000000 */
[C---:B------:R-:W-:Y:S01]  /*1bf40*/  R2UR UR22, R10.reuse ;  /* 0x000000000a1672ca */ /* 0x040fe200000e0000 */
[C---:B------:R-:W-:Y:S02]  /*1bf50*/  VIADD R12, R10.reuse, 0x100 ;  /* 0x000001000a0c7836 */ /* 0x040fe40000000000 */
[----:B------:R-:W-:Y:S01]  /*1bf60*/  VIADD R20, R10, 0x180 ;  /* 0x000001800a147836 */ /* 0x000fe20000000000 */
[----:B------:R-:W-:Y:S01]  /*1bf70*/  R2UR UR26, R120 ;  /* 0x00000000781a72ca */ /* 0x000fe200000e0000 */
[----:B------:R-:W-:Y:S01]  /*1bf80*/  VIADD R120, R10, 0x200 ;  /* 0x000002000a787836 */ /* 0x000fe20000000000 */
[----:B------:R-:W-:Y:S01]  /*1bf90*/  R2UR UR30, R12 ;  /* 0x000000000c1e72ca */ /* 0x000fe200000e0000 */
[----:B------:R-:W-:Y:S01]  /*1bfa0*/  VIADD R12, R10, 0x2 ;  /* 0x000000020a0c7836 */ /* 0x000fe20000000000 */
[----:B------:R-:W-:Y:S01]  /*1bfb0*/  R2UR UR34, R20 ;  /* 0x00000000142272ca */ /* 0x000fe200000e0000 */
[----:B------:R-:W-:Y:S01]  /*1bfc0*/  WARPGROUP.ARRIVE ;  /* 0x00000000000079c5 */ /* 0x000fe20000000000 */
[----:B------:R-:W-:Y:S01]  /*1bfd0*/  R2UR UR46, R120 ;  /* 0x00000000782e72ca */ /* 0x000fe200000e0000 */
[----:B------:R-:W-:Y:S01]  /*1bfe0*/  VIADD R20, R10, 0x82 ;  /* 0x000000820a147836 */ /* 0x000fe20000000000 */
[----:B------:R-:W-:Y:S01]  /*1bff0*/  R2UR UR50, R12 ;  /* 0x000000000c3272ca */ /* 0x000fe200000e0000 */
[----:B------:R-:W-:-:S02]  /*1c000*/  VIADD R12, R10, 0x102 ;  /* 0x000001020a0c7836 */ /* 0x000fc40000000000 */
[----:B------:R-:W-:Y:S01]  /*1c010*/  QGMMA.64x32x32.F32.E4M3.E4M3 R184, gdesc[UR20], RZ, !UPT, gsb0 ;  /* 0x0060000014b879f3 */ /* 0x000fe2000c0008ff */
[----:B------:R-:W-:Y:S01]  /*1c020*/  R2UR UR22, R20 ;  /* 0x00000000141672ca */ /* 0x000fe200000e0000 */
[----:B------:R-:W-:Y:S01]  /*1c030*/  UMOV UR20, UR48 ;  /* 0x0000003000147c82 */ /* 0x000fe20008000000 */
[----:B------:R-:W-:Y:S01]  /*1c040*/  R2UR UR23, R21 ;  /* 0x00000000151772ca */ /* 0x000fe200000e0000 */
[----:B------:R-:W-:Y:S01]  /*1c050*/  UMOV UR21, UR49 ;  /* 0x0000003100157c82 */ /* 0x000fe20008000000 */
        /* <DEDUP_REMOVED lines=11> */
[----:B------:R-:W-:Y:S03]  /*1c110*/  QGMMA.64x32x32.F32.E4M3.E4M3 R152, gdesc[UR28], RZ, !UPT, gsb0 ;  /* 0x006000001c9879f3 */ /* 0x000fe6000c0008ff */
        /* <DEDUP_REMOVED lines=17> */
[----:B------:R-:W-:-:S03]  /*1c230*/  IMAD.MOV.U32 R13, RZ, RZ, -0x7fffffe0 ;  /* 0x80000020ff0d7424 */ /* 0x000fc600078e00ff */
[----:B------:R-:W-:Y:S01]  /*1c240*/  R2UR UR6, R12 ;  /* 0x000000000c0672ca */ /* 0x000fe200000e0000 */
[----:B------:R-:W-:Y:S01]  /*1c250*/  VIADD R12, R10, 0x300 ;  /* 0x000003000a0c7836 */ /* 0x000fe20000000000 */
[----:B------:R-:W-:Y:S01]  /*1c260*/  R2UR UR7, R13 ;  /* 0x000000000d0772ca */ /* 0x000fe200000e0000 */
[----:B------:R-:W-:Y:S01]  /*1c270*/  IMAD.MOV.U32 R13, RZ, RZ, -0x7fffffe0 ;  /* 0x80000020ff0d7424 */ /* 0x000fe200078e00ff */
        /* <DEDUP_REMOVED lines=10> */
[----:B------:R-:W-:Y:S01]  /*1c320*/  IMAD.MOV.U32 R13, RZ, RZ, -0x7fffffe0 ;  /* 0x80000020ff0d7424 */ /* 0x000fe200078e00ff */
[----:B------:R-:W-:Y:S01]  /*1c330*/  IADD3 R12, R10, 0x380, RZ ;  /* 0x000003800a0c7810 */ /* 0x000fe20007ffe0ff */
        /* <DEDUP_REMOVED lines=136> */
[C---:B------:R-:W-:Y:S02]  /*1cbc0*/  VIADD R12, R10.reuse, 0x682 ;  /* 0x000006820a0c7836 */ /* 0x040fe40000000000 */
[----:B------:R-:W-:Y:S02]  /*1cbd0*/  IMAD.MOV.U32 R13, RZ, RZ, -0x7fffffe0 ;  /* 0x80000020ff0d7424 */ /* 0x000fe400078e00ff */
[----:B------:R-:W-:Y:S01]  /*1cbe0*/  VIADD R10, R10, 0x702 ;  /* 0x000007020a0a7836 */ /* 0x000fe20000000000 */
[----:B------:R-:W-:-:S02]  /*1cbf0*/  WARPGROUP.DEPBAR.LE gsb0, 0x0 ;  /* 0x00008000000079c5 */ /* 0x000fc40000010000 */
[----:B------:R-:W-:-:S06]  /*1cc00*/  WARPGROUP.ARRIVE ;  /* 0x00000000000079c5 */ /* 0x000fcc0000000000 */
[----:B------:R-:W-:Y:S01]  /*1cc10*/  QGMMA.64x32x32.F32.E4M3.E4M3 R136, gdesc[UR32], R136, gsb0 ;  /* 0x00600000208879f3 */ /* 0x000fe20008000888 */
[----:B------:R-:W-:Y:S01]  /*1cc20*/  R2UR UR34, R12 ;  /* 0x000000000c2272ca */ /* 0x000fe200000e0000 */
[----:B------:R-:W-:Y:S01]  /*1cc30*/  UMOV UR32, UR16 ;  /* 0x0000001000207c82 */ /* 0x000fe20008000000 */
[----:B------:R-:W-:Y:S01]  /*1cc40*/  R2UR UR35, R13 ;  /* 0x000000000d2372ca */ /* 0x000fe200000e0000 */
[----:B------:R-:W-:Y:S01]  /*1cc50*/  UMOV UR33, UR17 ;  /* 0x0000001100217c82 */ /* 0x000fe20008000000 */
[----:B------:R-:W-:Y:S02]  /*1cc60*/  WARPGROUP.DEPBAR.LE gsb0, 0x0 ;  /* 0x00008000000079c5 */ /* 0x000fe40000010000 */
        /* <DEDUP_REMOVED lines=22> */
[----:B0-----:R-:W-:Y:S05]  /*1cdd0*/  @P1 BRA `(.L_x_3622) ;  /* 0x0000000000281947 */ /* 0x001fea0003800000 */
[----:B------:R-:W-:Y:S05]  /*1cde0*/  @!P0 BRA `(.L_x_3623) ;  /* 0x0000000000048947 */ /* 0x000fea0003800000 */
[----:B------:R-:W-:Y:S01]  /*1cdf0*/  BPT.TRAP 0x1 ;  /* 0x000000040000795c */ /* 0x000fe20000300000 */
.L_x_3623:
[----:B------:R-:W-:Y:S01]  /*1ce00*/  SHF.L.U32 R6, R6, 0x1f, RZ ;  /* 0x0000001f06067819 */ /* 0x000fe200000006ff */
[----:B------:R-:W-:-:S04]  /*1ce10*/  IMAD R10, R7, 0x8, R16 ;  /* 0x00000008070a7824 */ /* 0x000fc800078e0210 */
[----:B------:R0:W1:Y:S01]  /*1ce20*/  SYNCS.PHASECHK.TRANS64.TRYWAIT P1, [R10+URZ+0x33450], R6 ;  /* 0x033450060a0075a7 */ /* 0x000062000802017f */
[----:B------:R-:W-:Y:S05]  /*1ce30*/  @!P0 BRA `(.L_x_3624) ;  /* 0x0000000000048947 */ /* 0x000fea0003800000 */
[----:B------:R-:W-:Y:S01]  /*1ce40*/  BPT.TRAP 0x1 ;  /* 0x000000040000795c */ /* 0x000fe20000300000 */
.L_x_3624:
[----:B-1----:R-:W-:Y:S05]  /*1ce50*/  @P1 BRA `(.L_x_3622) ;  /* 0x0000000000081947 */ /* 0x002fea0003800000 */
[----:B------:R-:W1:Y:S02]  /*1ce60*/  SYNCS.PHASECHK.TRANS64.TRYWAIT P1, [R10+URZ+0x33450], R6 ;  /* 0x033450060a0075a7 */ /* 0x000e64000802017f */
[----:B-1----:R-:W-:Y:S05]  /*1ce70*/  @!P1 BRA `(.L_x_3625) ;  /* 0x0000011400189947 */ /* 0x002fea0003800000 */
.L_x_3622:
[----:B01----:R-:W-:Y:S01]  /*1ce80*/  VIADD R6, R16, 0x200 ;  /* 0x0000020010067836 */ /* 0x003fe20000000000 */
[----:B------:R-:W-:Y:S05]  /*1ce90*/  WARPSYNC.ALL ;  /* 0x0000000000007948 */ /* 0x000fea0003800000 */
[----:B------:R-:W-:Y:S01]  /*1cea0*/  SHF.R.U32.HI R6, RZ, 0x4, R6 ;  /* 0x00000004ff067819 */ /* 0x000fe20000011606 */
[----:B------:R-:W-:Y:S01]  /*1ceb0*/  IMAD.MOV.U32 R11, RZ, RZ, -0x3ffffff0 ;  /* 0xc0000010ff0b7424 */ /* 0x000fe200078e00ff */
[----:B------:R-:W-:Y:S01]  /*1cec0*/  WARPGROUP.ARRIVE ;  /* 0x00000000000079c5 */ /* 0x000fe20000000000 */
[----:B------:R-:W-:Y:S02]  /*1ced0*/  MOV R13, 0xc0000010 ;  /* 0xc0000010000d7802 */ /* 0x000fe40000000f00 */
[----:B------:R-:W-:-:S02]  /*1cee0*/  LOP3.LUT R6, R6, 0x3fff, RZ, 0xc0, !PT ;  /* 0x00003fff06067812 */ /* 0x000fc400078ec0ff */
[----:B------:R-:W-:Y:S02]  /*1cef0*/  R2UR UR7, R11 ;  /* 0x000000000b0772ca */ /* 0x000fe400000e0000 */
        /* <DEDUP_REMOVED lines=8> */
[----:B------:R-:W-:Y:S01]  /*1cf80*/  QGMMA.64x192x32.F32.E4M3.E4M3 R24, R200, gdesc[UR4], R24, gsb0 ;  /* 0x02e00004c8187df3 */ /* 0x000fe20008000818 */
[----:B------:R-:W-:Y:S01]  /*1cf90*/  R2UR UR6, R12 ;  /* 0x000000000c0672ca */ /* 0x000fe200000e0000 */
[----:B------:R-:W-:Y:S01]  /*1cfa0*/  VIADD R12, R10, 0x300 ;  /* 0x000003000a0c7836 */ /* 0x000fe20000000000 */
[----:B------:R-:W-:Y:S01]  /*1cfb0*/  R2UR UR7, R13 ;  /* 0x000000000d0772ca */ /* 0x000fe200000e0000 */
[----:B------:R-:W-:Y:S01]  /*1cfc0*/  IMAD.MOV.U32 R13, RZ, RZ, -0x3ffffff0 ;  /* 0xc0000010ff0d7424 */ /* 0x000fe200078e00ff */
        /* <DEDUP_REMOVED lines=38> */
[----:B------:R-:W-:Y:S01]  /*1d230*/  IMAD.MOV.U32 R11, RZ, RZ, -0x3ffffff0 ;  /* 0xc0000010ff0b7424 */ /* 0x000fe200078e00ff */
[----:B------:R-:W-:Y:S02]  /*1d240*/  WARPGROUP.DEPBAR.LE gsb0, 0x0 ;  /* 0x00008000000079c5 */ /* 0x000fe40000010000 */
[----:B------:R-:W-:-:S06]  /*1d250*/  WARPGROUP.ARRIVE ;  /* 0x00000000000079c5 */ /* 0x000fcc0000000000 */
[----:B------:R-:W0:Y:S01]  /*1d260*/  S2R R203, SR_TID.X ;  /* 0x0000000000cb7919 */ /* 0x000e220000002100 */
[----:B------:R-:W-:Y:S01]  /*1d270*/  QGMMA.64x192x32.F32.E4M3.E4M3 R24, R204, gdesc[UR4], R24, gsb0 ;  /* 0x02e00004cc187df3 */ /* 0x000fe20008000818 */
[----:B------:R-:W-:Y:S01]  /*1d280*/  R2UR UR6, R12 ;  /* 0x000000000c0672ca */ /* 0x000fe200000e0000 */
[C---:B------:R-:W-:Y:S01]  /*1d290*/  VIADD R12, R10.reuse, 0x480 ;  /* 0x000004800a0c7836 */ /* 0x040fe20000000000 */
[----:B------:R-:W-:Y:S01]  /*1d2a0*/  R2UR UR7, R13 ;  /* 0x000000000d0772ca */ /* 0x000fe200000e0000 */
[----:B------:R-:W-:Y:S02]  /*1d2b0*/  IMAD.MOV.U32 R13, RZ, RZ, -0x3ffffff0 ;  /* 0xc0000010ff0d7424 */ /* 0x000fe400078e00ff */
[----:B------:R-:W-:Y:S01]  /*1d2c0*/  VIADD R10, R10, 0x600 ;  /* 0x000006000a0a7836 */ /* 0x000fe20000000000 */
[----:B0-----:R-:W-:-:S04]  /*1d2d0*/  LOP3.LUT R203, R203, 0x7f, RZ, 0xc0, !PT ;  /* 0x0000007fcbcb7812 */ /* 0x001fc800078ec0ff */
[----:B------:R-:W-:Y:S02]  /*1d2e0*/  ISETP.NE.AND P1, PT, R203, RZ, PT ;  /* 0x000000ffcb00720c */ /* 0x000fe40003f25270 */
[----:B------:R-:W0:Y:S02]  /*1d2f0*/  S2R R203, SR_TID.X ;  /* 0x0000000000cb7919 */ /* 0x000e240000002100 */
[----:B0-----:R-:W-:Y:S01]  /*1d300*/  SHF.R.U32.HI R203, RZ, 0x7, R203 ;  /* 0x00000007ffcb7819 */ /* 0x001fe200000116cb */
[----:B------:R-:W-:Y:S02]  /*1d310*/  WARPGROUP.DEPBAR.LE gsb0, 0x0 ;  /* 0x00008000000079c5 */ /* 0x000fe40000010000 */
[----:B------:R-:W-:-:S06]  /*1d320*/  WARPGROUP.ARRIVE ;  /* 0x00000000000079c5 */ /* 0x000fcc0000000000 */
[----:B------:R-:W-:Y:S01]  /*1d330*/  QGMMA.64x192x32.F32.E4M3.E4M3 R24, R208, gdesc[UR4], R24, gsb0 ;  /* 0x02e00004d0187df3 */ /* 0x000fe20008000818 */
        /* <DEDUP_REMOVED lines=46> */
[----:B------:R-:W-:Y:S01]  /*1d620*/  QGMMA.64x192x32.F32.E4M3.E4M3 R24, R212, gdesc[UR4], R24, gsb0 ;  /* 0x02e00004d4187df3 */ /* 0x000fe20008000818 */
[----:B------:R-:W-:Y:S02]  /*1d630*/  R2UR UR6, R10 ;  /* 0x000000000a0672ca */ /* 0x000fe400000e0000 */
[----:B------:R-:W0:Y:S01]  /*1d640*/  SHFL.BFLY PT, R10, R6, 0x1, 0x1f ;  /* 0x0c201f00060a7f89 */ /* 0x000e2200000e0000 */
[----:B------:R-:W-:-:S03]  /*1d650*/  R2UR UR7, R11 ;  /* 0x000000000b0772ca */ /* 0x000fc600000e0000 */
        /* <DEDUP_REMOVED lines=47> */
[C---:B------:R-:W-:Y:S01]  /*1d950*/  FMUL.FTZ R5, R2.reuse, R5 ;  /* 0x0000000502057220 */ /* 0x040fe20000410000 */
[----:B------:R-:W-:Y:S01]  /*1d960*/  MUFU.EX2 R6, R6 ;  /* 0x0000000600067308 */ /* 0x000fe20000000800 */
[C---:B------:R-:W-:Y:S01]  /*1d970*/  FMUL.FTZ R4, R2.reuse, R4 ;  /* 0x0000000402047220 */ /* 0x040fe20000410000 */
        /* <DEDUP_REMOVED lines=48> */
[----:B0-----:R-:W-:Y:S01]  /*1dc80*/  FADD.FTZ R9, R12, R9 ;  /* 0x000000090c097221 */ /* 0x001fe20000010000 */
[----:B------:R-:W-:Y:S01]  /*1dc90*/  @!P1 IMAD R195, R8, 0x8, R16 ;  /* 0x0000000808c39824 */ /* 0x000fe200078e0210 */
[----:B------:R-:W-:-:S03]  /*1dca0*/  IADD3 R196, -R203, 0xb, RZ ;  /* 0x0000000bcbc47810 */ /* 0x000fc60007ffe1ff */
[----:B------:R-:W-:Y:S01]  /*1dcb0*/  @!P1 VIADD R195, R195, 0x33440 ;  /* 0x00033440c3c39836 */ /* 0x000fe20000000000 */
[----:B------:R-:W0:Y:S01]  /*1dcc0*/  MUFU.EX2 R189, R189 ;  /* 0x000000bd00bd7308 */ /* 0x000e220000000800 */
[----:B--2---:R-:W-:-:S03]  /*1dcd0*/  FADD.FTZ R135, R187, R0 ;  /* 0x00000000bb877221 */ /* 0x004fc60000010000 */
[----:B------:R-:W-:-:S04]  /*1dce0*/  @!P1 PRMT R195, RZ, 0x654, R195 ;  /* 0x00000654ffc39816 */ /* 0x000fc800000000c3 */
        /* <DEDUP_REMOVED lines=16> */
[----:B------:R-:W-:-:S06]  /*1ddf0*/  WARPGROUP.DEPBAR.LE gsb0, 0x0 ;  /* 0x00008000000079c5 */ /* 0x000fcc0000010000 */
[----:B------:R-:W0:Y:S01]  /*1de00*/  MUFU.EX2 R188, R188 ;  /* 0x000000bc00bc7308 */ /* 0x000e220000000800 */
[----:B------:R-:W-:Y:S01]  /*1de10*/  WARPGROUP.ARRIVE ;  /* 0x00000000000079c5 */ /* 0x000fe20000000000 */
[----:B--2---:R-:W-:-:S05]  /*1de20*/  FADD.FTZ R0, R185, R0 ;  /* 0x00000000b9007221 */ /* 0x004fca0000010000 */
[----:B------:R-:W-:Y:S01]  /*1de30*/  QGMMA.64x192x32.F32.E4M3.E4M3 R24, R216, gdesc[UR4], R24, gsb0 ;  /* 0x02e00004d8187df3 */ /* 0x000fe20008000818 */
        /* <DEDUP_REMOVED lines=53> */
[----:B------:R0:W-:Y:S06]  /*1e190*/  BAR.ARV R196, 0x100 ;  /* 0x000400c40000751d */ /* 0x0001ec0000002000 */
[----:B------:R-:W3:Y:S01]  /*1e1a0*/  MUFU.EX2 R162, R162 ;  /* 0x000000a200a27308 */ /* 0x000ee20000000800 */
[----:B--2---:R-:W-:-:S01]  /*1e1b0*/  FADD.FTZ R9, R159, R9 ;  /* 0x000000099f097221 */ /* 0x004fc20000010000 */
[----:B------:R0:W-:Y:S01]  /*1e1c0*/  @!P1 SYNCS.ARRIVE.TRANS64.RED.A1T0 RZ, [R195+URZ], RZ ;  /* 0x000000ffc3ff99a7 */ /* 0x0001e2000810043f */
[----:B-1----:R-:W-:-:S05]  /*1e1d0*/  FADD.FTZ R0, R160, R0 ;  /* 0x00000000a0007221 */ /* 0x002fca0000010000 */
[----:B------:R-:W1:Y:S08]  /*1e1e0*/  MUFU.EX2 R161, R161 ;  /* 0x000000a100a17308 */ /* 0x000e700000000800 */
        /* <DEDUP_REMOVED lines=73> */
[----:B---3--:R-:W-:-:S01]  /*1e680*/  FADD.FTZ R135, R134, R9 ;  /* 0x0000000986877221 */ /* 0x008fc20000010000 */
[----:B-1----:R-:W-:-:S03]  /*1e690*/  FADD.FTZ R9, R15, R0 ;  /* 0x000000000f097221 */ /* 0x002fc60000010000 */
[----:B--2---:R-:W-:Y:S01]  /*1e6a0*/  FADD.FTZ R0, R133, R135 ;  /* 0x0000008785007221 */ /* 0x004fe20000010000 */
[----:B0-----:R-:W-:Y:S06]  /*1e6b0*/  @!P0 BRA `(.L_x_3626) ;  /* 0x0000000000048947 */ /* 0x001fec0003800000 */
[----:B------:R-:W-:Y:S01]  /*1e6c0*/  BPT.TRAP 0x1 ;  /* 0x000000040000795c */ /* 0x000fe20000300000 */
.L_x_3626:
[----:B------:R-:W-:Y:S01]  /*1e6d0*/  IMAD R7, R7, 0x8, R16 ;  /* 0x0000000807077824 */ /* 0x000fe200078e0210 */
[----:B------:R-:W-:Y:S01]  /*1e6e0*/  ISETP.GT.AND P1, PT, R3, R233, PT ;  /* 0x000000e90300720c */ /* 0x000fe20003f24270 */
[----:B------:R-:W-:Y:S01]  /*1e6f0*/  IMAD.U32 R135, RZ, RZ, UR42 ;  /* 0x0000002aff877e24 */ /* 0x000fe2000f8e00ff */
[----:B------:R-:W-:Y:S01]  /*1e700*/  F2FP.SATFINITE.E4M3.F32.PACK_AB_MERGE_C R13, R20, R13, RZ ;  /* 0x0000000d140d723e */ /* 0x000fe200048070ff */
[-C--:B------:R-:W-:Y:S01]  /*1e710*/  FMUL.FTZ R24, R24, R5.reuse ;  /* 0x0000000518187220 */ /* 0x080fe20000410000 */
[----:B------:R-:W-:Y:S01]  /*1e720*/  IADD3 R7, R7, 0x33460, RZ ;  /* 0x0003346007077810 */ /* 0x000fe20007ffe0ff */
[----:B------:R-:W-:Y:S01]  /*1e730*/  FMUL.FTZ R25, R25, R5 ;  /* 0x0000000519197220 */ /* 0x000fe20000410000 */
        /* <DEDUP_REMOVED lines=27> */
[-C--:B------:R-:W-:Y:S01]  /*1e8f0*/  FMUL.FTZ R53, R53, R5.reuse ;  /* 0x0000000535357220 */ /* 0x080fe20000410000 */
[----:B------:R-:W-:Y:S01]  /*1e900*/  F2FP.SATFINITE.E4M3.F32.PACK_AB_MERGE_C R13, R12, R6, R13 ;  /* 0x000000060c0d723e */ /* 0x000fe2000480700d */
[----:B------:R-:W-:Y:S01]  /*1e910*/  FMUL.FTZ R56, R56, R5 ;  /* 0x0000000538387220 */ /* 0x000fe20000410000 */
        /* <DEDUP_REMOVED lines=107> */
[----:B------:R-:W-:Y:S01]  /*1efd0*/  F2FP.SATFINITE.E4M3.F32.PACK_AB_MERGE_C R218, R129, R128, R15 ;  /* 0x0000008081da723e */ /* 0x000fe2000480700f */
[----:B0-----:R-:W-:Y:S01]  /*1efe0*/  IMAD.MOV.U32 R7, RZ, RZ, R8 ;  /* 0x000000ffff077224 */ /* 0x001fe200078e0008 */
[----:B------:R-:W-:Y:S01]  /*1eff0*/  F2FP.SATFINITE.E4M3.F32.PACK_AB_MERGE_C R219, R131, R130, R133 ;  /* 0x0000008283db723e */ /* 0x000fe20004807085 */
[----:B------:R-:W-:Y:S01]  /*1f000*/  IMAD.MOV.U32 R200, RZ, RZ, R13 ;  /* 0x000000ffffc87224 */ /* 0x000fe200078e000d */
[----:B------:R-:W-:Y:S01]  /*1f010*/  MOV R203, R193 ;  /* 0x000000c100cb7202 */ /* 0x000fe20000000f00 */
        /* <DEDUP_REMOVED lines=12> */
[----:B------:R-:W-:Y:S06]  /*1f0e0*/  @P1 BRA `(.L_x_3627) ;  /* 0xffffffc800c41947 */ /* 0x000fec000383ffff */
[----:B------:R-:W-:-:S07]  /*1f0f0*/  IMAD.MOV.U32 R152, RZ, RZ, R8 ;  /* 0x000000ffff987224 */ /* 0x000fce00078e0008 */
.L_x_3616:
[----:B------:R-:W-:Y:S05]  /*1f100*/  WARPSYNC.ALL ;  /* 0x0000000000007948 */ /* 0x000fea0003800000 */
[----:B------:R-:W-:Y:S06]  /*1f110*/  BAR.ARV 0x8, 0x180 ;  /* 0x0206000000007b1d */ /* 0x000fec0000002000 */
[----:B------:R-:W-:Y:S05]  /*1f120*/  @!P0 BRA `(.L_x_3628) ;  /* 0x0000000000048947 */ /* 0x000fea0003800000 */
[----:B------:R-:W-:Y:S01]  /*1f130*/  BPT.TRAP 0x1 ;  /* 0x000000040000795c */ /* 0x000fe20000300000 */
.L_x_3628:
[----:B------:R-:W-:Y:S01]  /*1f140*/  IMAD R3, R152, 0x8, R16 ;  /* 0x0000000898037824 */ /* 0x000fe200078e0210 */
[----:B------:R-:W-:-:S04]  /*1f150*/  SHF.L.U32 R4, R230, 0x1f, RZ ;  /* 0x0000001fe6047819 */ /* 0x000fc800000006ff */
[----:B------:R0:W1:Y:S01]  /*1f160*/  SYNCS.PHASECHK.TRANS64.TRYWAIT P1, [R3+URZ+0x33450], R4 ;  /* 0x03345004030075a7 */ /* 0x000062000802017f */
[----:B------:R-:W-:Y:S05]  /*1f170*/  @!P0 BRA `(.L_x_3629) ;  /* 0x0000000000048947 */ /* 0x000fea0003800000 */
[----:B------:R-:W-:Y:S01]  /*1f180*/  BPT.TRAP 0x1 ;  /* 0x000000040000795c */ /* 0x000fe20000300000 */
.L_x_3629:
[----:B------:R-:W-:-:S05]  /*1f190*/  VIADD R16, R16, 0x200 ;  /* 0x0000020010107836 */ /* 0x000fca0000000000 */
[----:B------:R-:W-:-:S04]  /*1f1a0*/  SHF.R.U32.HI R16, RZ, 0x4, R16 ;  /* 0x00000004ff107819 */ /* 0x000fc80000011610 */
[----:B------:R-:W-:-:S04]  /*1f1b0*/  LOP3.LUT R16, R16, 0x3fff, RZ, 0xc0, !PT ;  /* 0x00003fff10107812 */ /* 0x000fc800078ec0ff */
[----:B------:R-:W-:Y:S01]  /*1f1c0*/  LOP3.LUT R5, R16, 0x10000, RZ, 0xfc, !PT ;  /* 0x0001000010057812 */ /* 0x000fe200078efcff */
[----:B-1----:R-:W-:Y:S06]  /*1f1d0*/  @P1 BRA `(.L_x_3630) ;  /* 0x0000000000081947 */ /* 0x002fec0003800000 */
[----:B------:R-:W1:Y:S02]  /*1f1e0*/  SYNCS.PHASECHK.TRANS64.TRYWAIT P1, [R3+URZ+0x33450], R4 ;  /* 0x03345004030075a7 */ /* 0x000e64000802017f */
[----:B-1----:R-:W-:Y:S05]  /*1f1f0*/  @!P1 BRA `(.L_x_3631) ;  /* 0x000000f0004c9947 */ /* 0x002fea0003800000 */
.L_x_3630:
[----:B01----:R-:W-:Y:S01]  /*1f200*/  IMAD R4, R152, 0x780, R5 ;  /* 0x0000078098047824 */ /* 0x003fe200078e0205 */
[----:B------:R-:W2:Y:S01]  /*1f210*/  LDL R8, [R1+0x14] ;  /* 0x0000140001087983 */ /* 0x000ea20000100800 */
[----:B------:R-:W-:Y:S01]  /*1f220*/  IMAD.MOV.U32 R5, RZ, RZ, -0x3ffffff0 ;  /* 0xc0000010ff057424 */ /* 0x000fe200078e00ff */
[----:B------:R-:W-:Y:S05]  /*1f230*/  WARPSYNC.ALL ;  /* 0x0000000000007948 */ /* 0x000fea0003800000 */
[C---:B------:R-:W-:Y:S01]  /*1f240*/  R2UR UR6, R4.reuse ;  /* 0x00000000040672ca */ /* 0x040fe200000e0000 */
[----:B------:R-:W-:Y:S01]  /*1f250*/  WARPGROUP.ARRIVE ;  /* 0x00000000000079c5 */ /* 0x000fe20000000000 */
[----:B------:R-:W-:Y:S01]  /*1f260*/  R2UR UR7, R5 ;  /* 0x00000000050772ca */ /* 0x000fe200000e0000 */
[----:B------:R-:W-:Y:S01]  /*1f270*/  VIADD R6, R4, 0x180 ;  /* 0x0000018004067836 */ /* 0x000fe20000000000 */
[----:B------:R-:W-:Y:S01]  /*1f280*/  ULDC.64 UR4, c[0x0][0x9a0] ;  /* 0x0002680000047ab9 */ /* 0x000fe20000000a00 */
[----:B------:R-:W-:Y:S01]  /*1f290*/  IMAD.MOV.U32 R7, RZ, RZ, -0x3ffffff0 ;  /* 0xc0000010ff077424 */ /* 0x000fe200078e00ff */
[----:B------:R-:W-:-:S04]  /*1f2a0*/  ISETP.NE.U32.AND P1, PT, RZ, UR4, PT ;  /* 0x00000004ff007c0c */ /* 0x000fc8000bf25070 */
[----:B------:R-:W-:-:S05]  /*1f2b0*/  ISETP.NE.AND.EX P1, PT, RZ, UR5, PT, P1 ;  /* 0x00000005ff007c0c */ /* 0x000fca000bf25310 */
[----:B------:R-:W-:Y:S01]  /*1f2c0*/  QGMMA.64x192x32.F32.E4M3.E4M3 R24, R200, gdesc[UR4], R24, gsb0 ;  /* 0x02e00004c8187df3 */ /* 0x000fe20008000818 */
[----:B------:R-:W-:Y:S01]  /*1f2d0*/  R2UR UR6, R6 ;  /* 0x00000000060672ca */ /* 0x000fe200000e0000 */
[----:B------:R-:W-:Y:S01]  /*1f2e0*/  VIADD R6, R4, 0x300 ;  /* 0x0000030004067836 */ /* 0x000fe20000000000 */
[----:B------:R-:W-:Y:S01]  /*1f2f0*/  R2UR UR7, R7 ;  /* 0x00000000070772ca */ /* 0x000fe200000e0000 */
[----:B------:R-:W-:-:S04]  /*1f300*/  IMAD.MOV.U32 R7, RZ, RZ, -0x3ffffff0 ;  /* 0xc0000010ff077424 */ /* 0x000fc800078e00ff */
[----:B------:R-:W2:Y:S01]  /*1f310*/  @P1 LDC.64 R12, c[0x0][0x9c8] ;  /* 0x00027200ff0c1b82 */ /* 0x000ea20000000a00 */
[----:B------:R-:W-:Y:S02]  /*1f320*/  WARPGROUP.DEPBAR.LE gsb0, 0x0 ;  /* 0x00008000000079c5 */ /* 0x000fe40000010000 */
[----:B------:R-:W-:-:S09]  /*1f330*/  WARPGROUP.ARRIVE ;  /* 0x00000000000079c5 */ /* 0x000fd20000000000 */
[----:B------:R-:W-:Y:S01]  /*1f340*/  QGMMA.64x192x32.F32.E4M3.E4M3 R24, R204, gdesc[UR4], R24, gsb0 ;  /* 0x02e00004cc187df3 */ /* 0x000fe20008000818 */
[----:B------:R-:W-:Y:S02]  /*1f350*/  R2UR UR6, R6 ;  /* 0x00000000060672ca */ /* 0x000fe400000e0000 */
[----:B------:R-:W-:Y:S02]  /*1f360*/  R2UR UR7, R7 ;  /* 0x00000000070772ca */ /* 0x000fe400000e0000 */
[----:B------:R-:W0:Y:S01]  /*1f370*/  @P1 LDC.64 R6, c[0x0][0x9d0] ;  /* 0x00027400ff061b82 */ /* 0x000e220000000a00 */
[----:B--2---:R-:W-:-:S04]  /*1f380*/  @P1 IMAD R8, R8, R12, RZ ;  /* 0x0000000c08081224 */ /* 0x004fc800078e02ff */
[C---:B------:R-:W-:Y:S01]  /*1f390*/  @P1 IMAD R5, R237.reuse, R13, R8 ;  /* 0x0000000ded051224 */ /* 0x040fe200078e0208 */
[----:B------:R-:W-:Y:S01]  /*1f3a0*/  MOV R8, 0x3f800000 ;  /* 0x3f80000000087802 */ /* 0x000fe20000000f00 */
[----:B------:R-:W-:-:S04]  /*1f3b0*/  @P1 IMAD.WIDE.U32 R12, R237, R12, RZ ;  /* 0x0000000ced0c1225 */ /* 0x000fc800078e00ff */
[----:B------:R-:W-:Y:S02]  /*1f3c0*/  @P1 IMAD.IADD R13, R13, 0x1, R5 ;  /* 0x000000010d0d1824 */ /* 0x000fe400078e0205 */
[----:B0-----:R-:W-:-:S04]  /*1f3d0*/  @P1 IMAD.WIDE.U32 R12, R235, R6, R12 ;  /* 0x00000006eb0c1225 */ /* 0x001fc800078e000c */
[----:B------:R-:W-:Y:S01]  /*1f3e0*/  @P1 IMAD R7, R235, R7, R13 ;  /* 0x00000007eb071224 */ /* 0x000fe200078e020d */
[----:B------:R-:W-:-:S04]  /*1f3f0*/  @P1 LEA R6, P2, R12, UR4, 0x2 ;  /* 0x000000040c061c11 */ /* 0x000fc8000f8410ff */
[----:B------:R-:W-:-:S05]  /*1f400*/  @P1 LEA.HI.X R7, R12, UR5, R7, 0x2, P2 ;  /* 0x000000050c071c11 */ /* 0x000fca00090f1407 */
[----:B------:R0:W2:Y:S01]  /*1f410*/  @P1 LDG.E R8, desc[UR54][R6.64] ;  /* 0x0000003606081981 */ /* 0x0000a2000c1e1900 */
[----:B------:R-:W-:Y:S02]  /*1f420*/  WARPGROUP.DEPBAR.LE gsb0, 0x0 ;  /* 0x00008000000079c5 */ /* 0x000fe40000010000 */
[----:B------:R-:W-:-:S06]  /*1f430*/  WARPGROUP.ARRIVE ;  /* 0x00000000000079c5 */ /* 0x000fcc0000000000 */
[----:B------:R-:W-:Y:S01]  /*1f440*/  QGMMA.64x192x32.F32.E4M3.E4M3 R24, R208, gdesc[UR4], R24, gsb0 ;  /* 0x02e00004d0187df3 */ /* 0x000fe20008000818 */
[----:B0-----:R-:W-:Y:S02]  /*1f450*/  VIADD R6, R4, 0x480 ;  /* 0x0000048004067836 */ /* 0x001fe40000000000 */
[----:B------:R-:W-:-:S03]  /*1f460*/  IMAD.MOV.U32 R7, RZ, RZ, -0x3ffffff0 ;  /* 0xc0000010ff077424 */ /* 0x000fc600078e00ff */
[----:B------:R-:W-:Y:S02]  /*1f470*/  R2UR UR6, R6 ;  /* 0x00000000060672ca */ /* 0x000fe400000e0000 */
[----:B------:R-:W-:Y:S01]  /*1f480*/  R2UR UR7, R7 ;  /* 0x00000000070772ca */ /* 0x000fe200000e0000 */
[----:B------:R-:W-:Y:S02]  /*1f490*/  VIADD R4, R4, 0x600 ;  /* 0x0000060004047836 */ /* 0x000fe40000000000 */
[----:B------:R-:W-:Y:S01]  /*1f4a0*/  IMAD.MOV.U32 R5, RZ, RZ, -0x3ffffff0 ;  /* 0xc0000010ff057424 */ /* 0x000fe200078e00ff */
[----:B------:R-:W0:Y:S01]  /*1f4b0*/  SHFL.BFLY PT, R13, R0, 0x2, 0x1f ;  /* 0x0c401f00000d7f89 */ /* 0x000e2200000e0000 */
[----:B------:R-:W-:Y:S02]  /*1f4c0*/  WARPGROUP.DEPBAR.LE gsb0, 0x0 ;  /* 0x00008000000079c5 */ /* 0x000fe40000010000 */
[----:B------:R-:W-:-:S06]  /*1f4d0*/  WARPGROUP.ARRIVE ;  /* 0x00000000000079c5 */ /* 0x000fcc0000000000 */
[----:B------:R-:W-:Y:S01]  /*1f4e0*/  QGMMA.64x192x32.F32.E4M3.E4M3 R24, R212, gdesc[UR4], R24, gsb0 ;  /* 0x02e00004d4187df3 */ /* 0x000fe20008000818 */
[----:B------:R-:W-:Y:S02]  /*1f4f0*/  R2UR UR6, R4 ;  /* 0x00000000040672ca */ /* 0x000fe400000e0000 */
[----:B------:R-:W-:Y:S01]  /*1f500*/  R2UR UR7, R5 ;  /* 0x00000000050772ca */ /* 0x000fe200000e0000 */
[----:B------:R-:W1:Y:S01]  /*1f510*/  SHFL.BFLY PT, R4, R9, 0x2, 0x1f ;  /* 0x0c401f0009047f89 */ /* 0x000e6200000e0000 */
[----:B0-----:R-:W-:-:S05]  /*1f520*/  FADD.FTZ R13, R13, R0 ;  /* 0x000000000d0d7221 */ /* 0x001fca0000010000 */
[----:B------:R-:W0:Y:S01]  /*1f530*/  SHFL.BFLY PT, R6, R13, 0x1, 0x1f ;  /* 0x0c201f000d067f89 */ /* 0x000e2200000e0000 */
[----:B-1----:R-:W-:-:S05]  /*1f540*/  FADD.FTZ R4, R4, R9 ;  /* 0x0000000904047221 */ /* 0x002fca0000010000 */
[----:B------:R-:W1:Y:S01]  /*1f550*/  SHFL.BFLY PT, R5, R4, 0x1, 0x1f ;  /* 0x0c201f0004057f89 */ /* 0x000e6200000e0000 */
[----:B0-----:R-:W-:-:S04]  /*1f560*/  FADD.FTZ R6, R13, R6 ;  /* 0x000000060d067221 */ /* 0x001fc80000010000 */
[----:B------:R-:W-:Y:S01]  /*1f570*/  FMUL.FTZ R15, R6, 0.00390625 ;  /* 0x3b800000060f7820 */ /* 0x000fe20000410000 */
[----:B-1----:R-:W-:-:S05]  /*1f580*/  FADD.FTZ R12, R4, R5 ;  /* 0x00000005040c7221 */ /* 0x002fca0000010000 */
[C---:B------:R-:W-:Y:S01]  /*1f590*/  FSETP.NE.FTZ.AND P1, PT, R12.reuse, RZ, PT ;  /* 0x000000ff0c00720b */ /* 0x040fe20003f35000 */
[----:B------:R-:W-:Y:S01]  /*1f5a0*/  FMUL.FTZ R14, R12, 0.00390625 ;  /* 0x3b8000000c0e7820 */ /* 0x000fe20000410000 */
[----:B------:R-:W-:Y:S01]  /*1f5b0*/  IMAD.MOV.U32 R5, RZ, RZ, RZ ;  /* 0x000000ffff057224 */ /* 0x000fe200078e00ff */
[----:B------:R-:W-:-:S03]  /*1f5c0*/  FSETP.NE.FTZ.AND P3, PT, R15, RZ, PT ;  /* 0x000000ff0f00720b */ /* 0x000fc60003f75000 */
[----:B------:R-:W-:-:S07]  /*1f5d0*/  FSETP.NE.FTZ.AND P2, PT, R14, RZ, PT ;  /* 0x000000ff0e00720b */ /* 0x000fce0003f55000 */
[----:B------:R-:W-:Y:S01]  /*1f5e0*/  @P1 MUFU.RCP R5, R12 ;  /* 0x0000000c00051308 */ /* 0x000fe20000001000 */
[----:B------:R-:W-:Y:S01]  /*1f5f0*/  FSETP.NE.FTZ.AND P1, PT, R6, RZ, PT ;  /* 0x000000ff0600720b */ /* 0x000fe20003f35000 */
[----:B------:R-:W-:-:S06]  /*1f600*/  IMAD.MOV.U32 R9, RZ, RZ, RZ ;  /* 0x000000ffff097224 */ /* 0x000fcc00078e00ff */
[----:B------:R-:W0:Y:S01]  /*1f610*/  @P2 MUFU.LG2 R0, R14 ;  /* 0x0000000e00002308 */ /* 0x000e220000000c00 */
[----:B------:R-:W-:Y:S02]  /*1f620*/  WARPGROUP.DEPBAR.LE gsb0, 0x0 ;  /* 0x00008000000079c5 */ /* 0x000fe40000010000 */
[----:B------:R-:W-:-:S06]  /*1f630*/  WARPGROUP.ARRIVE ;  /* 0x00000000000079c5 */ /* 0x000fcc0000000000 */
[----:B------:R-:W-:Y:S01]  /*1f640*/  QGMMA.64x192x32.F32.E4M3.E4M3 R24, R216, gdesc[UR4], R24, gsb0 ;  /* 0x02e00004d8187df3 */ /* 0x000fe20008000818 */
        /* <DEDUP_REMOVED lines=13> */
[----:B------:R-:W-:Y:S05]  /*1f720*/  @!P0 BRA `(.L_x_3632) ;  /* 0x0000000000048947 */ /* 0x000fea0003800000 */
[----:B------:R-:W-:Y:S01]  /*1f730*/  BPT.TRAP 0x1 ;  /* 0x000000040000795c */ /* 0x000fe20000300000 */
.L_x_3632:
[----:B------:R-:W-:Y:S01]  /*1f740*/  VIADD R3, R3, 0x33460 ;  /* 0x0003346003037836 */ /* 0x000fe20000000000 */
[----:B------:R-:W-:Y:S01]  /*1f750*/  MOV R4, UR42 ;  /* 0x0000002a00047c02 */ /* 0x000fe20008000f00 */
        /* <DEDUP_REMOVED lines=15> */
[----:B0-----:R-:W-:Y:S01]  /*1f850*/  SEL R3, RZ, 0x1, P1 ;  /* 0x00000001ff037807 */ /* 0x001fe20000800000 */
        /* <DEDUP_REMOVED lines=85> */
[----:B------:R-:W-:Y:S01]  /*1fdb0*/  FMUL.FTZ R38, R115, R2 ;  /* 0x0000000273267220 */ /* 0x000fe20000410000 */
[----:B------:R-:W-:Y:S01]  /*1fdc0*/  LOP3.LUT R230, R230, R3, RZ, 0x3c, !PT ;  /* 0x00000003e6e67212 */ /* 0x000fe200078e3cff */
[----:B------:R-:W-:Y:S01]  /*1fdd0*/  UIADD3 UR43, UR43, 0x1, URZ ;  /* 0x000000012b2b7890 */ /* 0x000fe2000fffe03f */
[----:B------:R-:W-:-:S11]  /*1fde0*/  SEL R152, R152, RZ, P1 ;  /* 0x000000ff98987207 */ /* 0x000fd60000800000 */
.L_x_3576:
        /* <DEDUP_REMOVED lines=19> */
[----:B-1----:R-:W-:Y:S01]  /*1ff20*/  MOV R91, R3 ;  /* 0x00000003005b7202 */ /* 0x002fe20000000f00 */
[----:B---3--:R-:W-:-:S05]  /*1ff30*/  IMAD.SHL.U32 R2, R166, 0x4, RZ ;  /* 0x00000004a6027824 */ /* 0x008fca00078e00ff */
[----:B------:R-:W-:-:S04]  /*1ff40*/  LOP3.LUT R2, R2, 0xc, RZ, 0xc0, !PT ;  /* 0x0000000c02027812 */ /* 0x000fc800078ec0ff */
[----:B------:R-:W-:-:S05]  /*1ff50*/  IADD3 R36, P0, R2, UR4, RZ ;  /* 0x0000000402247c10 */ /* 0x000fca000ff1e0ff */
[----:B------:R-:W-:Y:S01]  /*1ff60*/  IMAD.X R37, RZ, RZ, UR5, P0 ;  /* 0x00000005ff257e24 */ /* 0x000fe200080e06ff */
[----:B------:R-:W-:-:S04]  /*1ff70*/  LOP3.LUT P0, R2, R166, 0x3, RZ, 0xc0, !PT ;  /* 0x00000003a6027812 */ /* 0x000fc8000780c0ff */
[----:B------:R-:W-:Y:S01]  /*1ff80*/  ISETP.EQ.OR P0, PT, R2, 0x3, !P0 ;  /* 0x000000030200780c */ /* 0x000fe20004702670 */
[----:B------:R1:W5:Y:S01]  /*1ff90*/  LDG.E.CONSTANT R36, desc[UR54][R36.64] ;  /* 0x0000003624247981 */ /* 0x000362000c1e9900 */
[----:B------:R-:W-:Y:S02]  /*1ffa0*/  UMOV UR4, 0xffffffff ;  /* 0xffffffff00047882 */ /* 0x000fe40000000000 */
[----:B------:R-:W-:Y:S02]  /*1ffb0*/  SEL R3, R0, R13, P0 ;  /* 0x0000000d00037207 */ /* 0x000fe40000000000 */
[----:B------:R-:W-:Y:S02]  /*1ffc0*/  SEL R0, R13, R0, P0 ;  /* 0x000000000d007207 */ /* 0x000fe40000000000 */
[----:B------:R-:W-:Y:S02]  /*1ffd0*/  SEL R13, R64, R137, P0 ;  /* 0x00000089400d7207 */ /* 0x000fe40000000000 */
[----:B------:R-:W-:Y:S01]  /*1ffe0*/  SEL R2, R137, R64, P0 ;  /* 0x0000004089027207 */ /* 0x000fe20000000000 */
[----:B--2---:R-:W-:-:S03]  /*1fff0*/  IMAD.WIDE R82, R26, 0x2, R90 ;  /* 0x000000021a527825 */ /* 0x004fc600078e025a */
[C---:B------:R-:W-:Y:S02]  /*20000*/  IADD3 R27, P3, R82.reuse, 0x8060, RZ ;  /* 0x00008060521b7810 */ /* 0x040fe40007f7e0ff */
[C---:B------:R-:W-:Y:S02]  /*20010*/  IADD3 R31, P4, R82.reuse, 0x8040, RZ ;  /* 0x00008040521f7810 */ /* 0x040fe40007f9e0ff */
[----:B------:R-:W-:Y:S02]  /*20020*/  LOP3.LUT R26, R27, 0x380, RZ, 0xc0, !PT ;  /* 0x000003801b1a7812 */ /* 0x000fe400078ec0ff */
[----:B------:R-:W-:Y:S02]  /*20030*/  IADD3 R35, P5, R82, 0x8020, RZ ;  /* 0x0000802052237810 */ /* 0x000fe40007fbe0ff */
[----:B------:R-:W-:Y:S02]  /*20040*/  SHF.R.U64 R26, R26, 0x3, RZ ;  /* 0x000000031a1a7819 */ /* 0x000fe400000012ff */
[----:B------:R-:W-:-:S02]  /*20050*/  IADD3 R51, P1, R82, 0x8000, RZ ;  /* 0x0000800052337810 */ /* 0x000fc40007f3e0ff */
[----:B------:R-:W-:Y:S01]  /*20060*/  LOP3.LUT R26, R26, R27, RZ, 0x3c, !PT ;  /* 0x0000001b1a1a7212 */ /* 0x000fe200078e3cff */
[----:B------:R-:W-:Y:S01]  /*20070*/  IMAD.X R27, RZ, RZ, R83, P3 ;  /* 0x000000ffff1b7224 */ /* 0x000fe200018e0653 */
[C---:B------:R-:W-:Y:S02]  /*20080*/  IADD3 R55, P2, R82.reuse, 0x4060, RZ ;  /* 0x0000406052377810 */ /* 0x040fe40007f5e0ff */
[----:B------:R-:W-:Y:S02]  /*20090*/  IADD3 R63, P3, R82, 0x4040, RZ ;  /* 0x00004040523f7810 */ /* 0x000fe40007f7e0ff */
[----:B------:R-:W-:Y:S02]  /*200a0*/  LOP3.LUT R30, R31, 0x380, RZ, 0xc0, !PT ;  /* 0x000003801f1e7812 */ /* 0x000fe400078ec0ff */
[----:B------:R-:W-:Y:S02]  /*200b0*/  LOP3.LUT R34, R35, 0x380, RZ, 0xc0, !PT ;  /* 0x0000038023227812 */ /* 0x000fe400078ec0ff */
        /* <DEDUP_REMOVED lines=16> */
[----:B------:R-:W-:-:S02]  /*201c0*/  LOP3.LUT R62, R62, R63, RZ, 0x3c, !PT ;  /* 0x0000003f3e3e7212 */ /* 0x000fc400078e3cff */
[----:B------:R-:W-:Y:S02]  /*201d0*/  IADD3.X R63, RZ, R83, RZ, P3, !PT ;  /* 0x00000053ff3f7210 */ /* 0x000fe40001ffe4ff */
[C---:B------:R-:W-:Y:S02]  /*201e0*/  IADD3 R65, P4, R82.reuse, 0x4020, RZ ;  /* 0x0000402052417810 */ /* 0x040fe40007f9e0ff */
[C---:B------:R-:W-:Y:S02]  /*201f0*/  IADD3 R67, P5, R82.reuse, 0x4000, RZ ;  /* 0x0000400052437810 */ /* 0x040fe40007fbe0ff */
[C---:B------:R-:W-:Y:S02]  /*20200*/  IADD3 R75, P1, R82.reuse, 0x60, RZ ;  /* 0x00000060524b7810 */ /* 0x040fe40007f3e0ff */
[C---:B------:R-:W-:Y:S02]  /*20210*/  IADD3 R79, P2, R82.reuse, 0x40, RZ ;  /* 0x00000040524f7810 */ /* 0x040fe40007f5e0ff */
[----:B------:R-:W-:-:S02]  /*20220*/  IADD3 R81, P3, R82, 0x20, RZ ;  /* 0x0000002052517810 */ /* 0x000fc40007f7e0ff */
[----:B------:R-:W-:Y:S02]  /*20230*/  LOP3.LUT R64, R65, 0x380, RZ, 0xc0, !PT ;  /* 0x0000038041407812 */ /* 0x000fe400078ec0ff */
[----:B------:R-:W-:Y:S02]  /*20240*/  LOP3.LUT R66, R67, 0x380, RZ, 0xc0, !PT ;  /* 0x0000038043427812 */ /* 0x000fe400078ec0ff */
[----:B------:R-:W-:Y:S02]  /*20250*/  LOP3.LUT R74, R75, 0x380, RZ, 0xc0, !PT ;  /* 0x000003804b4a7812 */ /* 0x000fe400078ec0ff */
[----:B------:R-:W-:Y:S02]  /*20260*/  LOP3.LUT R78, R79, 0x380, RZ, 0xc0, !PT ;  /* 0x000003804f4e7812 */ /* 0x000fe400078ec0ff */
[----:B------:R-:W-:Y:S02]  /*20270*/  LOP3.LUT R80, R81, 0x380, RZ, 0xc0, !PT ;  /* 0x0000038051507812 */ /* 0x000fe400078ec0ff */
[----:B-1----:R-:W-:-:S02]  /*20280*/  LOP3.LUT R37, R82, 0x380, RZ, 0xc0, !PT ;  /* 0x0000038052257812 */ /* 0x002fc400078ec0ff */
[----:B------:R-:W-:Y:S02]  /*20290*/  SHF.R.U64 R64, R64, 0x3, RZ ;  /* 0x0000000340407819 */ /* 0x000fe400000012ff */
[----:B------:R-:W-:Y:S02]  /*202a0*/  SHF.R.U64 R66, R66, 0x3, RZ ;  /* 0x0000000342427819 */ /* 0x000fe400000012ff */
[----:B------:R-:W-:Y:S02]  /*202b0*/  SHF.R.U64 R74, R74, 0x3, RZ ;  /* 0x000000034a4a7819 */ /* 0x000fe400000012ff */
[----:B------:R-:W-:Y:S02]  /*202c0*/  SHF.R.U64 R78, R78, 0x3, RZ ;  /* 0x000000034e4e7819 */ /* 0x000fe400000012ff */
[----:B------:R-:W-:Y:S02]  /*202d0*/  SHF.R.U64 R80, R80, 0x3, RZ ;  /* 0x0000000350507819 */ /* 0x000fe400000012ff */
[----:B------:R-:W-:-:S02]  /*202e0*/  SHF.R.U64 R37, R37, 0x3, RZ ;  /* 0x0000000325257819 */ /* 0x000fc400000012ff */
        /* <DEDUP_REMOVED lines=11> */
[----:B------:R-:W-:Y:S02]  /*203a0*/  MOV R164, R26 ;  /* 0x0000001a00a47202 */ /* 0x000fe40000000f00 */
[----:B------:R-:W-:Y:S02]  /*203b0*/  MOV R155, R82 ;  /* 0x00000052009b7202 */ /* 0x000fe40000000f00 */
[----:B------:R-:W-:Y:S02]  /*203c0*/  MOV R163, R30 ;  /* 0x0000001e00a37202 */ /* 0x000fe40000000f00 */
[----:B------:R-:W-:Y:S02]  /*203d0*/  MOV R162, R34 ;  /* 0x0000002200a27202 */ /* 0x000fe40000000f00 */
[----:B------:R-:W-:Y:S02]  /*203e0*/  MOV R161, R50 ;  /* 0x0000003200a17202 */ /* 0x000fe40000000f00 */
[----:B------:R-:W-:-:S02]  /*203f0*/  MOV R160, R54 ;  /* 0x0000003600a07202 */ /* 0x000fc40000000f00 */
[----:B------:R-:W-:Y:S02]  /*20400*/  MOV R159, R62 ;  /* 0x0000003e009f7202 */ /* 0x000fe40000000f00 */
[----:B------:R-:W-:Y:S02]  /*20410*/  MOV R158, R64 ;  /* 0x00000040009e7202 */ /* 0x000fe40000000f00 */
[----:B------:R-:W-:Y:S02]  /*20420*/  MOV R157, R66 ;  /* 0x00000042009d7202 */ /* 0x000fe40000000f00 */
[----:B------:R-:W-:Y:S02]  /*20430*/  MOV R156, R74 ;  /* 0x0000004a009c7202 */ /* 0x000fe40000000f00 */
[----:B------:R-:W-:Y:S02]  /*20440*/  MOV R154, R78 ;  /* 0x0000004e009a7202 */ /* 0x000fe40000000f00 */
[----:B------:R-:W-:Y:S01]  /*20450*/  MOV R153, R80 ;  /* 0x0000005000997202 */ /* 0x000fe20000000f00 */
[----:B------:R-:W-:Y:S06]  /*20460*/  BRA.DIV UR4, `(.L_x_3635) ;  /* 0x000000de04c47947 */ /* 0x000fec000b800000 */
        /* <DEDUP_REMOVED lines=19> */
[----:B-----5:R-:W-:Y:S01]  /*205a0*/  SHFL.IDX PT, R51, R51, R36, 0x1c1f ;  /* 0x001c1f2433337589 */ /* 0x020fe200000e0000 */
[----:B------:R-:W-:Y:S02]  /*205b0*/  SEL R106, R45, R109, P0 ;  /* 0x0000006d2d6a7207 */ /* 0x000fe40000000000 */
[----:B------:R-:W-:Y:S02]  /*205c0*/  SEL R26, R109, R45, P0 ;  /* 0x0000002d6d1a7207 */ /* 0x000fe40000000000 */
[----:B------:R-:W-:Y:S02]  /*205d0*/  SEL R42, R42, R43, P0 ;  /* 0x0000002b2a2a7207 */ /* 0x000fe40000000000 */
[----:B------:R-:W-:Y:S02]  /*205e0*/  SEL R37, R77, R38, P0 ;  /* 0x000000264d257207 */ /* 0x000fe40000000000 */
[----:B------:R-:W-:-:S02]  /*205f0*/  SEL R68, R68, R53, P0 ;  /* 0x0000003544447207 */ /* 0x000fc40000000000 */
[----:B------:R-:W-:Y:S02]  /*20600*/  SEL R135, R128, R24, P0 ;  /* 0x0000001880877207 */ /* 0x000fe40000000000 */
[----:B------:R-:W-:Y:S01]  /*20610*/  SEL R79, R24, R128, P0 ;  /* 0x00000080184f7207 */ /* 0x000fe20000000000 */
[----:B------:R-:W-:Y:S01]  /*20620*/  SHFL.IDX PT, R37, R37, R36, 0x1c1f ;  /* 0x001c1f2425257589 */ /* 0x000fe200000e0000 */
[----:B------:R-:W-:Y:S02]  /*20630*/  SEL R27, R123, R20, P0 ;  /* 0x000000147b1b7207 */ /* 0x000fe40000000000 */
[----:B------:R-:W-:Y:S02]  /*20640*/  SEL R109, R28, R40, P0 ;  /* 0x000000281c6d7207 */ /* 0x000fe40000000000 */
[----:B------:R-:W-:Y:S02]  /*20650*/  SEL R80, R93, R142, P0 ;  /* 0x0000008e5d507207 */ /* 0x000fe40000000000 */
[----:B------:R-:W-:Y:S01]  /*20660*/  SEL R35, R142, R93, P0 ;  /* 0x0000005d8e237207 */ /* 0x000fe20000000000 */
[----:B------:R-:W-:Y:S01]  /*20670*/  SHFL.IDX PT, R27, R27, R36, 0x1c1f ;  /* 0x001c1f241b1b7589 */ /* 0x000fe200000e0000 */
[----:B------:R-:W-:-:S02]  /*20680*/  SEL R56, R60, R59, P0 ;  /* 0x0000003b3c387207 */ /* 0x000fc40000000000 */
[----:B------:R-:W-:Y:S02]  /*20690*/  SEL R43, R59, R60, P0 ;  /* 0x0000003c3b2b7207 */ /* 0x000fe40000000000 */
[----:B------:R-:W-:Y:S02]  /*206a0*/  SEL R38, R38, R77, P0 ;  /* 0x0000004d26267207 */ /* 0x000fe40000000000 */
[----:B------:R-:W-:Y:S02]  /*206b0*/  SEL R24, R10, R129, P0 ;  /* 0x000000810a187207 */ /* 0x000fe40000000000 */
        /* <DEDUP_REMOVED lines=10> */
[----:B------:R-:W-:Y:S02]  /*20760*/  SEL R93, R95, R89, P0 ;  /* 0x000000595f5d7207 */ /* 0x000fe40000000000 */
[----:B------:R-:W-:Y:S01]  /*20770*/  SEL R53, R89, R95, P0 ;  /* 0x0000005f59357207 */ /* 0x000fe20000000000 */
[----:B------:R-:W-:Y:S01]  /*20780*/  SHFL.IDX PT, R113, R113, R36, 0x1c1f ;  /* 0x001c1f2471717589 */ /* 0x000fe200000e0000 */
[----:B------:R-:W-:-:S02]  /*20790*/  SEL R60, R46, R71, P0 ;  /* 0x000000472e3c7207 */ /* 0x000fc40000000000 */
[----:B------:R-:W-:Y:S01]  /*207a0*/  LOP3.LUT R75, R36, 0x2, RZ, 0x3c, !PT ;  /* 0x00000002244b7812 */ /* 0x000fe200078e3cff */
[----:B------:R-:W-:Y:S01]  /*207b0*/  SHFL.IDX PT, R89, R115, R36, 0x1c1f ;  /* 0x001c1f2473597589 */ /* 0x000fe200000e0000 */
        /* <DEDUP_REMOVED lines=72> */
[----:B-1----:R-:W-:Y:S02]  /*20c40*/  SEL R10, R27, R20, P0 ;  /* 0x000000141b0a7207 */ /* 0x002fe40000000000 */
[----:B--2---:R-:W-:Y:S01]  /*20c50*/  SEL R108, R109, R54, P0 ;  /* 0x000000366d6c7207 */ /* 0x004fe20000000000 */
[----:B------:R-:W-:Y:S01]  /*20c60*/  SHFL.IDX PT, R96, R126, R36, 0x1c1f ;  /* 0x001c1f247e607589 */ /* 0x000fe200000e0000 */
[----:B------:R-:W-:Y:S02]  /*20c70*/  SEL R20, R20, R27, P0 ;  /* 0x0000001b14147207 */ /* 0x000fe40000000000 */
[----:B------:R-:W-:Y:S01]  /*20c80*/  SEL R109, R54, R109, P0 ;  /* 0x0000006d366d7207 */ /* 0x000fe20000000000 */
[----:B------:R-:W-:Y:S04]  /*20c90*/  SHFL.IDX PT, R102, R135, R36, 0x1c1f ;  /* 0x001c1f2487667589 */ /* 0x000fe800000e0000 */
[----:B------:R-:W-:Y:S04]  /*20ca0*/  SHFL.IDX PT, R130, R44, R36, 0x1c1f ;  /* 0x001c1f242c827589 */ /* 0x000fe800000e0000 */
[----:B------:R-:W1:Y:S04]  /*20cb0*/  SHFL.IDX PT, R103, R4, R75, 0x1c1f ;  /* 0x001c1f4b04677589 */ /* 0x000e6800000e0000 */
[----:B------:R1:W-:Y:S01]  /*20cc0*/  SHFL.IDX PT, R134, R7, R75, 0x1c1f ;  /* 0x001c1f4b07867589 */ /* 0x0003e200000e0000 */
[----:B---3--:R-:W-:-:S03]  /*20cd0*/  SEL R5, R89, R101, P0 ;  /* 0x0000006559057207 */ /* 0x008fc60000000000 */
[----:B------:R-:W-:Y:S04]  /*20ce0*/  SHFL.IDX PT, R12, R67, R75, 0x1c1f ;  /* 0x001c1f4b430c7589 */ /* 0x000fe800000e0000 */
[----:B------:R-:W-:Y:S04]  /*20cf0*/  SHFL.IDX PT, R99, R3, R36, 0x1c1f ;  /* 0x001c1f2403637589 */ /* 0x000fe800000e0000 */
[----:B------:R-:W-:Y:S04]  /*20d00*/  SHFL.IDX PT, R88, R133, R36, 0x1c1f ;  /* 0x001c1f2485587589 */ /* 0x000fe800000e0000 */
[----:B------:R-:W-:Y:S04]  /*20d10*/  SHFL.IDX PT, R117, R114, R36, 0x1c1f ;  /* 0x001c1f2472757589 */ /* 0x000fe800000e0000 */
[----:B------:R-:W-:Y:S01]  /*20d20*/  SHFL.IDX PT, R83, R83, R36, 0x1c1f ;  /* 0x001c1f2453537589 */ /* 0x000fe200000e0000 */
[----:B-1----:R-:W-:-:S03]  /*20d30*/  SEL R7, R87, R103, P0 ;  /* 0x0000006757077207 */ /* 0x002fc60000000000 */
[----:B------:R-:W-:Y:S04]  /*20d40*/  SHFL.IDX PT, R126, R92, R36, 0x1c1f ;  /* 0x001c1f245c7e7589 */ /* 0x000fe800000e0000 */
[----:B------:R-:W-:Y:S04]  /*20d50*/  SHFL.IDX PT, R124, R95, R36, 0x1c1f ;  /* 0x001c1f245f7c7589 */ /* 0x000fe800000e0000 */
[----:B------:R-:W-:Y:S04]  /*20d60*/  SHFL.IDX PT, R70, R94, R36, 0x1c1f ;  /* 0x001c1f245e467589 */ /* 0x000fe800000e0000 */
[----:B------:R-:W-:Y:S04]  /*20d70*/  SHFL.IDX PT, R82, R56, R36, 0x1c1f ;  /* 0x001c1f2438527589 */ /* 0x000fe800000e0000 */
[----:B------:R1:W2:Y:S04]  /*20d80*/  SHFL.IDX PT, R148, R0, R75, 0x1c1f ;  /* 0x001c1f4b00947589 */ /* 0x0002a800000e0000 */
[----:B------:R-:W3:Y:S04]  /*20d90*/  SHFL.IDX PT, R66, R66, R75, 0x1c1f ;  /* 0x001c1f4b42427589 */ /* 0x000ee800000e0000 */
[----:B------:R4:W0:Y:S01]  /*20da0*/  SHFL.IDX PT, R140, R21, R75, 0x1c1f ;  /* 0x001c1f4b158c7589 */ /* 0x00082200000e0000 */
[----:B-1----:R-:W-:-:S03]  /*20db0*/  SEL R0, R97, R2, P0 ;  /* 0x0000000261007207 */ /* 0x002fc60000000000 */
[----:B------:R-:W1:Y:S01]  /*20dc0*/  SHFL.IDX PT, R139, R25, R75, 0x1c1f ;  /* 0x001c1f4b198b7589 */ /* 0x000e6200000e0000 */
[----:B------:R-:W-:-:S03]  /*20dd0*/  SEL R2, R2, R97, P0 ;  /* 0x0000006102027207 */ /* 0x000fc60000000000 */
[----:B------:R-:W-:Y:S01]  /*20de0*/  SHFL.IDX PT, R78, R78, R75, 0x1c1f ;  /* 0x001c1f4b4e4e7589 */ /* 0x000fe200000e0000 */
[----:B----4-:R-:W-:-:S03]  /*20df0*/  SEL R21, R24, R68, P0 ;  /* 0x0000004418157207 */ /* 0x010fc60000000000 */
[----:B------:R4:W1:Y:S01]  /*20e00*/  SHFL.IDX PT, R67, R30, R75, 0x1c1f ;  /* 0x001c1f4b1e437589 */ /* 0x00086200000e0000 */
[----:B------:R-:W-:-:S03]  /*20e10*/  SEL R24, R68, R24, P0 ;  /* 0x0000001844187207 */ /* 0x000fc60000000000 */
[----:B------:R1:W-:Y:S01]  /*20e20*/  SHFL.IDX PT, R144, R32, R75, 0x1c1f ;  /* 0x001c1f4b20907589 */ /* 0x0003e200000e0000 */
[----:B--2---:R-:W-:Y:S02]  /*20e30*/  SEL R3, R99, R148, P0 ;  /* 0x0000009463037207 */ /* 0x004fe40000000000 */
[----:B------:R-:W-:Y:S01]  /*20e40*/  SEL R4, R148, R99, P0 ;  /* 0x0000006394047207 */ /* 0x000fe20000000000 */
[----:B------:R-:W2:Y:S01]  /*20e50*/  SHFL.IDX PT, R143, R34, R75, 0x1c1f ;  /* 0x001c1f4b228f7589 */ /* 0x000ea200000e0000 */
[----:B---3--:R-:W-:Y:S02]  /*20e60*/  SEL R97, R98, R66, P0 ;  /* 0x0000004262617207 */ /* 0x008fe40000000000 */
[----:B----4-:R-:W-:Y:S01]  /*20e70*/  SEL R30, R130, R31, P0 ;  /* 0x0000001f821e7207 */ /* 0x010fe20000000000 */
[----:B------:R3:W-:Y:S01]  /*20e80*/  SHFL.IDX PT, R145, R35, R75, 0x1c1f ;  /* 0x001c1f4b23917589 */ /* 0x0007e200000e0000 */
[----:B0-----:R-:W-:Y:S02]  /*20e90*/  SEL R27, R118, R140, P0 ;  /* 0x0000008c761b7207 */ /* 0x001fe40000000000 */
[----:B------:R-:W-:Y:S01]  /*20ea0*/  SEL R31, R31, R130, P0 ;  /* 0x000000821f1f7207 */ /* 0x000fe20000000000 */
[----:B------:R-:W0:Y:S01]  /*20eb0*/  SHFL.IDX PT, R48, R48, R75, 0x1c1f ;  /* 0x001c1f4b30307589 */ /* 0x000e2200000e0000 */
[----:B-1----:R-:W-:-:S02]  /*20ec0*/  SEL R25, R132, R139, P0 ;  /* 0x0000008b84197207 */ /* 0x002fc40000000000 */
[----:B------:R-:W-:Y:S01]  /*20ed0*/  SEL R98, R66, R98, P0 ;  /* 0x0000006242627207 */ /* 0x000fe20000000000 */
[----:B------:R-:W1:Y:S04]  /*20ee0*/  SHFL.IDX PT, R49, R49, R75, 0x1c1f ;  /* 0x001c1f4b31317589 */ /* 0x000e6800000e0000 */
[----:B------:R-:W-:Y:S01]  /*20ef0*/  SHFL.IDX PT, R86, R85, R36, 0x1c1f ;  /* 0x001c1f2455567589 */ /* 0x000fe200000e0000 */
[----:B------:R-:W-:Y:S02]  /*20f00*/  SEL R32, R33, R67, P0 ;  /* 0x0000004321207207 */ /* 0x000fe40000000000 */
[----:B------:R-:W-:Y:S01]  /*20f10*/  SEL R33, R67, R33, P0 ;  /* 0x0000002143217207 */ /* 0x000fe20000000000 */
[----:B------:R-:W-:Y:S04]  /*20f20*/  SHFL.IDX PT, R107, R106, R36, 0x1c1f ;  /* 0x001c1f246a6b7589 */ /* 0x000fe800000e0000 */
[----:B------:R4:W-:Y:S01]  /*20f30*/  SHFL.IDX PT, R115, R110, R36, 0x1c1f ;  /* 0x001c1f246e737589 */ /* 0x0009e200000e0000 */
[----:B--2---:R-:W-:-:S02]  /*20f40*/  SEL R34, R125, R143, P0 ;  /* 0x0000008f7d227207 */ /* 0x004fc40000000000 */
[----:B---3--:R-:W-:Y:S01]  /*20f50*/  SEL R35, R143, R125, P0 ;  /* 0x0000007d8f237207 */ /* 0x008fe20000000000 */
[----:B------:R2:W-:Y:S04]  /*20f60*/  SHFL.IDX PT, R119, R112, R36, 0x1c1f ;  /* 0x001c1f2470777589 */ /* 0x0005e800000e0000 */
[----:B------:R3:W-:Y:S01]  /*20f70*/  SHFL.IDX PT, R128, R122, R36, 0x1c1f ;  /* 0x001c1f247a807589 */ /* 0x0007e200000e0000 */
[----:B0-----:R-:W-:Y:S02]  /*20f80*/  SEL R54, R83, R48, P0 ;  /* 0x0000003053367207 */ /* 0x001fe40000000000 */
[----:B----4-:R-:W-:Y:S01]  /*20f90*/  SEL R110, R116, R111, P0 ;  /* 0x0000006f746e7207 */ /* 0x010fe20000000000 */
[----:B------:R-:W-:Y:S01]  /*20fa0*/  SHFL.IDX PT, R80, R60, R36, 0x1c1f ;  /* 0x001c1f243c507589 */ /* 0x000fe200000e0000 */
[----:B------:R-:W-:-:S02]  /*20fb0*/  SEL R111, R111, R116, P0 ;  /* 0x000000746f6f7207 */ /* 0x000fc40000000000 */
[----:B--2---:R-:W-:Y:S01]  /*20fc0*/  SEL R112, R113, R65, P0 ;  /* 0x0000004171707207 */ /* 0x004fe20000000000 */
[----:B------:R-:W-:Y:S01]  /*20fd0*/  SHFL.IDX PT, R131, R59, R36, 0x1c1f ;  /* 0x001c1f243b837589 */ /* 0x000fe200000e0000 */
[----:B------:R-:W-:Y:S02]  /*20fe0*/  SEL R113, R65, R113, P0 ;  /* 0x0000007141717207 */ /* 0x000fe40000000000 */
[----:B------:R-:W-:Y:S01]  /*20ff0*/  SEL R116, R117, R78, P0 ;  /* 0x0000004e75747207 */ /* 0x000fe20000000000 */
[----:B------:R-:W-:Y:S01]  /*21000*/  SHFL.IDX PT, R129, R72, R36, 0x1c1f ;  /* 0x001c1f2448817589 */ /* 0x000fe200000e0000 */
[----:B------:R-:W-:Y:S02]  /*21010*/  SEL R65, R145, R123, P0 ;  /* 0x0000007b91417207 */ /* 0x000fe40000000000 */
[----:B-1----:R-:W-:Y:S01]  /*21020*/  SEL R68, R81, R49, P0 ;  /* 0x0000003151447207 */ /* 0x002fe20000000000 */
[----:B------:R-:W-:Y:S01]  /*21030*/  SHFL.IDX PT, R135, R71, R36, 0x1c1f ;  /* 0x001c1f2447877589 */ /* 0x000fe200000e0000 */
[----:B---3--:R-:W-:-:S02]  /*21040*/  SEL R122, R49, R81, P0 ;  /* 0x00000051317a7207 */ /* 0x008fc40000000000 */
[----:B------:R-:W-:Y:S01]  /*21050*/  SEL R117, R78, R117, P0 ;  /* 0x000000754e757207 */ /* 0x000fe20000000000 */
[----:B------:R-:W-:Y:S04]  /*21060*/  SHFL.IDX PT, R133, R74, R36, 0x1c1f ;  /* 0x001c1f244a857589 */ /* 0x000fe800000e0000 */
[----:B------:R0:W1:Y:S04]  /*21070*/  SHFL.IDX PT, R136, R6, R75, 0x1c1f ;  /* 0x001c1f4b06887589 */ /* 0x00006800000e0000 */
[----:B------:R2:W3:Y:S04]  /*21080*/  SHFL.IDX PT, R138, R8, R75, 0x1c1f ;  /* 0x001c1f4b088a7589 */ /* 0x0004e800000e0000 */
[----:B------:R4:W3:Y:S01]  /*21090*/  SHFL.IDX PT, R137, R9, R75, 0x1c1f ;  /* 0x001c1f4b09897589 */ /* 0x0008e200000e0000 */
[----:B0-----:R-:W-:-:S03]  /*210a0*/  SEL R6, R101, R89, P0 ;  /* 0x0000005965067207 */ /* 0x001fc60000000000 */
[----:B------:R-:W0:Y:S01]  /*210b0*/  SHFL.IDX PT, R63, R63, R75, 0x1c1f ;  /* 0x001c1f4b3f3f7589 */ /* 0x000e2200000e0000 */
[----:B------:R-:W-:Y:S02]  /*210c0*/  SEL R101, R102, R79, P0 ;  /* 0x0000004f66657207 */ /* 0x000fe40000000000 */
[----:B--2---:R-:W-:Y:S01]  /*210d0*/  SEL R8, R103, R87, P0 ;  /* 0x0000005767087207 */ /* 0x004fe20000000000 */
[----:B------:R2:W0:Y:S01]  /*210e0*/  SHFL.IDX PT, R142, R26, R75, 0x1c1f ;  /* 0x001c1f4b1a8e7589 */ /* 0x00042200000e0000 */
[----:B------:R-:W-:Y:S02]  /*210f0*/  SEL R103, R104, R11, P0 ;  /* 0x0000000b68677207 */ /* 0x000fe40000000000 */
[----:B----4-:R-:W-:Y:S01]  /*21100*/  SEL R9, R84, R134, P0 ;  /* 0x0000008654097207 */ /* 0x010fe20000000000 */
[----:B------:R4:W0:Y:S01]  /*21110*/  SHFL.IDX PT, R141, R28, R75, 0x1c1f ;  /* 0x001c1f4b1c8d7589 */ /* 0x00082200000e0000 */
[----:B------:R-:W-:Y:S02]  /*21120*/  SEL R84, R134, R84, P0 ;  /* 0x0000005486547207 */ /* 0x000fe40000000000 */
[----:B------:R-:W-:Y:S01]  /*21130*/  SEL R102, R79, R102, P0 ;  /* 0x000000664f667207 */ /* 0x000fe20000000000 */
[----:B------:R-:W0:Y:S01]  /*21140*/  SHFL.IDX PT, R62, R62, R75, 0x1c1f ;  /* 0x001c1f4b3e3e7589 */ /* 0x000e2200000e0000 */
[----:B-1----:R-:W-:-:S02]  /*21150*/  SEL R85, R86, R136, P0 ;  /* 0x0000008856557207 */ /* 0x002fc40000000000 */
[----:B--2---:R-:W-:Y:S01]  /*21160*/  SEL R26, R139, R132, P0 ;  /* 0x000000848b1a7207 */ /* 0x004fe20000000000 */
[----:B------:R1:W2:Y:S01]  /*21170*/  SHFL.IDX PT, R95, R55, R75, 0x1c1f ;  /* 0x001c1f4b375f7589 */ /* 0x0002a200000e0000 */
[----:B---3--:R-:W-:Y:S02]  /*21180*/  SEL R89, R96, R138, P0 ;  /* 0x0000008a60597207 */ /* 0x008fe40000000000 */
[----:B----4-:R-:W-:Y:S01]  /*21190*/  SEL R28, R140, R118, P0 ;  /* 0x000000768c1c7207 */ /* 0x010fe20000000000 */
[----:B------:R3:W4:Y:S01]  /*211a0*/  SHFL.IDX PT, R92, R64, R75, 0x1c1f ;  /* 0x001c1f4b405c7589 */ /* 0x00072200000e0000 */
[----:B------:R-:W-:Y:S02]  /*211b0*/  SEL R87, R88, R137, P0 ;  /* 0x0000008958577207 */ /* 0x000fe40000000000 */
[----:B------:R-:W-:Y:S01]  /*211c0*/  SEL R104, R11, R104, P0 ;  /* 0x000000680b687207 */ /* 0x000fe20000000000 */
[----:B------:R3:W4:Y:S01]  /*211d0*/  SHFL.IDX PT, R147, R52, R75, 0x1c1f ;  /* 0x001c1f4b34937589 */ /* 0x00072200000e0000 */
[----:B0-----:R-:W-:Y:S01]  /*211e0*/  SEL R99, R100, R63, P0 ;  /* 0x0000003f64637207 */ /* 0x001fe20000000000 */
[----:B------:R-:W-:Y:S01]  /*211f0*/  IMAD.MOV.U32 R11, RZ, RZ, RZ ;  /* 0x000000ffff0b7224 */ /* 0x000fe200078e00ff */
[----:B-1----:R-:W-:Y:S01]  /*21200*/  SEL R55, R48, R83, P0 ;  /* 0x0000005330377207 */ /* 0x002fe20000000000 */
[----:B------:R0:W-:Y:S01]  /*21210*/  SHFL.IDX PT, R94, R69, R75, 0x1c1f ;  /* 0x001c1f4b455e7589 */ /* 0x0001e200000e0000 */
[----:B------:R-:W-:-:S02]  /*21220*/  SEL R106, R107, R142, P0 ;  /* 0x0000008e6b6a7207 */ /* 0x000fc40000000000 */
[----:B---3--:R-:W-:Y:S01]  /*21230*/  SEL R64, R123, R145, P0 ;  /* 0x000000917b407207 */ /* 0x008fe20000000000 */
[----:B------:R-:W1:Y:S01]  /*21240*/  SHFL.IDX PT, R43, R43, R75, 0x1c1f ;  /* 0x001c1f4b2b2b7589 */ /* 0x000e6200000e0000 */
[----:B------:R-:W-:Y:S02]  /*21250*/  SEL R29, R105, R141, P0 ;  /* 0x0000008d691d7207 */ /* 0x000fe40000000000 */
[----:B------:R-:W-:Y:S01]  /*21260*/  SEL R52, R127, R144, P0 ;  /* 0x000000907f347207 */ /* 0x000fe20000000000 */
[----:B------:R-:W3:Y:S01]  /*21270*/  SHFL.IDX PT, R46, R46, R75, 0x1c1f ;  /* 0x001c1f4b2e2e7589 */ /* 0x000ee200000e0000 */
[----:B------:R-:W-:Y:S02]  /*21280*/  SEL R114, R115, R62, P0 ;  /* 0x0000003e73727207 */ /* 0x000fe40000000000 */
[----:B------:R-:W-:Y:S01]  /*21290*/  SEL R118, R119, R12, P0 ;  /* 0x0000000c77767207 */ /* 0x000fe20000000000 */
[----:B------:R-:W3:Y:S01]  /*212a0*/  SHFL.IDX PT, R57, R57, R75, 0x1c1f ;  /* 0x001c1f4b39397589 */ /* 0x000ee200000e0000 */
[----:B--2---:R-:W-:-:S02]  /*212b0*/  SEL R125, R126, R95, P0 ;  /* 0x0000005f7e7d7207 */ /* 0x004fc40000000000 */
[----:B------:R-:W-:Y:S01]  /*212c0*/  SEL R86, R136, R86, P0 ;  /* 0x0000005688567207 */ /* 0x000fe20000000000 */
[----:B------:R-:W2:Y:S01]  /*212d0*/  SHFL.IDX PT, R58, R58, R75, 0x1c1f ;  /* 0x001c1f4b3a3a7589 */ /* 0x000ea200000e0000 */
[----:B----4-:R-:W-:Y:S02]  /*212e0*/  SEL R123, R124, R92, P0 ;  /* 0x0000005c7c7b7207 */ /* 0x010fe40000000000 */
[----:B------:R-:W-:Y:S01]  /*212f0*/  SEL R96, R138, R96, P0 ;  /* 0x000000608a607207 */ /* 0x000fe20000000000 */
[----:B------:R-:W4:Y:S01]  /*21300*/  SHFL.IDX PT, R61, R61, R75, 0x1c1f ;  /* 0x001c1f4b3d3d7589 */ /* 0x000f2200000e0000 */
[----:B0-----:R-:W-:Y:S02]  /*21310*/  SEL R69, R70, R147, P0 ;  /* 0x0000009346457207 */ /* 0x001fe40000000000 */
[----:B------:R-:W-:Y:S01]  /*21320*/  SEL R88, R137, R88, P0 ;  /* 0x0000005889587207 */ /* 0x000fe20000000000 */
[----:B------:R-:W0:Y:S01]  /*21330*/  SHFL.IDX PT, R56, R73, R75, 0x1c1f ;  /* 0x001c1f4b49387589 */ /* 0x000e2200000e0000 */
[----:B------:R-:W-:-:S02]  /*21340*/  SEL R100, R63, R100, P0 ;  /* 0x000000643f647207 */ /* 0x000fc40000000000 */
[----:B------:R-:W-:Y:S01]  /*21350*/  SEL R107, R142, R107, P0 ;  /* 0x0000006b8e6b7207 */ /* 0x000fe20000000000 */
[----:B------:R-:W-:Y:S01]  /*21360*/  SHFL.IDX PT, R93, R93, R36, 0x1c1f ;  /* 0x001c1f245d5d7589 */ /* 0x000fe200000e0000 */
[----:B-1----:R-:W-:Y:S02]  /*21370*/  SEL R81, R82, R43, P0 ;  /* 0x0000002b52517207 */ /* 0x002fe40000000000 */
[----:B------:R-:W-:Y:S01]  /*21380*/  SEL R105, R141, R105, P0 ;  /* 0x000000698d697207 */ /* 0x000fe20000000000 */
[----:B------:R-:W-:Y:S01]  /*21390*/  SHFL.IDX PT, R45, R45, R36, 0x1c1f ;  /* 0x001c1f242d2d7589 */ /* 0x000fe200000e0000 */
[----:B---3--:R-:W-:Y:S02]  /*213a0*/  SEL R79, R80, R46, P0 ;  /* 0x0000002e504f7207 */ /* 0x008fe40000000000 */
[----:B------:R-:W-:Y:S01]  /*213b0*/  SEL R115, R62, R115, P0 ;  /* 0x000000733e737207 */ /* 0x000fe20000000000 */
[----:B------:R-:W-:Y:S01]  /*213c0*/  SHFL.IDX PT, R50, R50, R36, 0x1c1f ;  /* 0x001c1f2432327589 */ /* 0x000fe200000e0000 */
[----:B------:R-:W-:-:S02]  /*213d0*/  SEL R130, R131, R57, P0 ;  /* 0x0000003983827207 */ /* 0x000fc40000000000 */
[----:B------:R-:W-:Y:S01]  /*213e0*/  SEL R119, R12, R119, P0 ;  /* 0x000000770c777207 */ /* 0x000fe20000000000 */
[----:B------:R-:W-:Y:S01]  /*213f0*/  SHFL.IDX PT, R47, R47, R36, 0x1c1f ;  /* 0x001c1f242f2f7589 */ /* 0x000fe200000e0000 */
[----:B--2---:R-:W-:Y:S02]  /*21400*/  SEL R83, R129, R58, P0 ;  /* 0x0000003a81537207 */ /* 0x004fe40000000000 */
[----:B------:R-:W-:Y:S01]  /*21410*/  SEL R126, R95, R126, P0 ;  /* 0x0000007e5f7e7207 */ /* 0x000fe20000000000 */
[----:B------:R1:W2:Y:S01]  /*21420*/  SHFL.IDX PT, R146, R53, R75, 0x1c1f ;  /* 0x001c1f4b35927589 */ /* 0x0002a200000e0000 */
[----:B----4-:R-:W-:Y:S02]  /*21430*/  SEL R134, R135, R61, P0 ;  /* 0x0000003d87867207 */ /* 0x010fe40000000000 */
[----:B------:R-:W-:Y:S01]  /*21440*/  SEL R124, R92, R124, P0 ;  /* 0x0000007c5c7c7207 */ /* 0x000fe20000000000 */
[----:B------:R-:W3:Y:S01]  /*21450*/  SHFL.IDX PT, R39, R39, R75, 0x1c1f ;  /* 0x001c1f4b27277589 */ /* 0x000ee200000e0000 */
[----:B0-----:R-:W-:-:S02]  /*21460*/  SEL R132, R133, R56, P0 ;  /* 0x0000003885847207 */ /* 0x001fc40000000000 */
[----:B------:R-:W-:Y:S01]  /*21470*/  SEL R70, R147, R70, P0 ;  /* 0x0000004693467207 */ /* 0x000fe20000000000 */
[----:B------:R-:W0:Y:S01]  /*21480*/  SHFL.IDX PT, R40, R40, R75, 0x1c1f ;  /* 0x001c1f4b28287589 */ /* 0x000e2200000e0000 */
[----:B------:R-:W-:Y:S02]  /*21490*/  SEL R82, R43, R82, P0 ;  /* 0x000000522b527207 */ /* 0x000fe40000000000 */
[----:B-1----:R-:W-:Y:S01]  /*214a0*/  SEL R53, R144, R127, P0 ;  /* 0x0000007f90357207 */ /* 0x002fe20000000000 */
[----:B------:R-:W1:Y:S01]  /*214b0*/  SHFL.IDX PT, R41, R41, R75, 0x1c1f ;  /* 0x001c1f4b29297589 */ /* 0x000e6200000e0000 */
[----:B------:R-:W-:Y:S02]  /*214c0*/  SEL R127, R128, R94, P0 ;  /* 0x0000005e807f7207 */ /* 0x000fe40000000000 */
[----:B------:R-:W-:Y:S01]  /*214d0*/  SEL R128, R94, R128, P0 ;  /* 0x000000805e807207 */ /* 0x000fe20000000000 */
[----:B------:R-:W4:Y:S01]  /*214e0*/  SHFL.IDX PT, R42, R42, R75, 0x1c1f ;  /* 0x001c1f4b2a2a7589 */ /* 0x000f2200000e0000 */
[----:B------:R-:W-:-:S02]  /*214f0*/  SEL R80, R46, R80, P0 ;  /* 0x000000502e507207 */ /* 0x000fc40000000000 */
[----:B------:R-:W-:Y:S01]  /*21500*/  SEL R131, R57, R131, P0 ;  /* 0x0000008339837207 */ /* 0x000fe20000000000 */
[----:B------:R1:W4:Y:S01]  /*21510*/  SHFL.IDX PT, R44, R77, R36, 0x1c1f ;  /* 0x001c1f244d2c7589 */ /* 0x00032200000e0000 */
[----:B------:R-:W-:Y:S02]  /*21520*/  SEL R129, R58, R129, P0 ;  /* 0x000000813a817207 */ /* 0x000fe40000000000 */
[----:B------:R-:W-:Y:S01]  /*21530*/  SEL R135, R61, R135, P0 ;  /* 0x000000873d877207 */ /* 0x000fe20000000000 */
[----:B------:R-:W4:Y:S01]  /*21540*/  SHFL.IDX PT, R14, R38, R75, 0x1c1f ;  /* 0x001c1f4b260e7589 */ /* 0x000f2200000e0000 */
[----:B--2---:R-:W-:Y:S02]  /*21550*/  SEL R66, R93, R146, P0 ;  /* 0x000000925d427207 */ /* 0x004fe40000000000 */
[----:B------:R-:W-:Y:S01]  /*21560*/  SEL R67, R146, R93, P0 ;  /* 0x0000005d92437207 */ /* 0x000fe20000000000 */
[----:B------:R4:W2:Y:S01]  /*21570*/  SHFL.IDX PT, R36, R76, R75, 0x1c1f ;  /* 0x001c1f4b4c247589 */ /* 0x0008a200000e0000 */
[----:B---3--:R-:W-:-:S02]  /*21580*/  SEL R73, R45, R39, P0 ;  /* 0x000000272d497207 */ /* 0x008fc40000000000 */
[----:B------:R-:W-:Y:S02]  /*21590*/  SEL R74, R39, R45, P0 ;  /* 0x0000002d274a7207 */ /* 0x000fe40000000000 */
[----:B0-----:R-:W-:Y:S02]  /*215a0*/  SEL R71, R50, R40, P0 ;  /* 0x0000002832477207 */ /* 0x001fe40000000000 */
[----:B------:R-:W-:Y:S02]  /*215b0*/  SEL R72, R40, R50, P0 ;  /* 0x0000003228487207 */ /* 0x000fe40000000000 */
[----:B-1----:R-:W-:Y:S02]  /*215c0*/  SEL R77, R47, R41, P0 ;  /* 0x000000292f4d7207 */ /* 0x002fe40000000000 */
[----:B------:R-:W-:Y:S02]  /*215d0*/  SEL R78, R41, R47, P0 ;  /* 0x0000002f294e7207 */ /* 0x000fe40000000000 */
[----:B----4-:R-:W-:-:S02]  /*215e0*/  SEL R75, R51, R42, P0 ;  /* 0x0000002a334b7207 */ /* 0x010fc40000000000 */
[----:B------:R-:W-:Y:S02]  /*215f0*/  SEL R76, R42, R51, P0 ;  /* 0x000000332a4c7207 */ /* 0x000fe40000000000 */
[----:B------:R-:W-:-:S07]  /*21600*/  SEL R133, R56, R133, P0 ;  /* 0x0000008538857207 */ /* 0x000fce0000000000 */
.L_x_3924:
[----:B------:R-:W3:Y:S04]  /*21610*/  LDL.LU R137, [R1+0xc] ;  /* 0x00000c0001897983 */ /* 0x000ee80000300800 */
[----:B------:R-:W4:Y:S01]  /*21620*/  LDL.LU R136, [R1+0x10] ;  /* 0x0000100001887983 */ /* 0x000f220000300800 */
[----:B------:R-:W-:Y:S05]  /*21630*/  WARPSYNC.ALL ;  /* 0x0000000000007948 */ /* 0x000fea0003800000 */
[----:B--2---:R-:W-:Y:S01]  /*21640*/  SEL R93, R44, R36, P0 ;  /* 0x000000242c5d7207 */ /* 0x004fe20000000000 */
[----:B------:R-:W-:Y:S01]  /*21650*/  ULDC.64 UR4, c[0x0][0xc00] ;  /* 0x0003000000047ab9 */ /* 0x000fe20000000a00 */
[----:B------:R-:W-:Y:S01]  /*21660*/  SEL R95, R36, R44, P0 ;  /* 0x0000002c245f7207 */ /* 0x000fe20000000000 */
[----:B------:R-:W-:Y:S01]  /*21670*/  ULDC.64 UR6, c[0x0][0xc08] ;  /* 0x0003020000067ab9 */ /* 0x000fe20000000a00 */
[----:B------:R-:W-:-:S02]  /*21680*/  F2FP.BF16.F32.PACK_AB R40, R0, R3 ;  /* 0x000000030028723e */ /* 0x000fc400000010ff */
[----:B------:R-:W-:Y:S02]  /*21690*/  F2FP.BF16.F32.PACK_AB R41, R30, R32 ;  /* 0x000000201e29723e */ /* 0x000fe400000010ff */
[----:B------:R-:W-:Y:S02]  /*216a0*/  F2FP.BF16.F32.PACK_AB R42, R2, R4 ;  /* 0x00000004022a723e */ /* 0x000fe400000010ff */
[----:B------:R-:W-:Y:S01]  /*216b0*/  F2FP.BF16.F32.PACK_AB R43, R31, R33 ;  /* 0x000000211f2b723e */ /* 0x000fe200000010ff */
[----:B------:R-:W-:Y:S01]  /*216c0*/  BAR.SYNC.DEFER_BLOCKING 0x1, 0x100 ;  /* 0x0044000000007b1d */ /* 0x000fe20000010000 */
[----:B------:R-:W-:Y:S02]  /*216d0*/  F2FP.BF16.F32.PACK_AB R44, R5, R7 ;  /* 0x00000007052c723e */ /* 0x000fe400000010ff */
[----:B------:R-:W-:Y:S02]  /*216e0*/  F2FP.BF16.F32.PACK_AB R45, R34, R52 ;  /* 0x00000034222d723e */ /* 0x000fe400000010ff */
[----:B------:R-:W-:-:S02]  /*216f0*/  F2FP.BF16.F32.PACK_AB R46, R6, R8 ;  /* 0x00000008062e723e */ /* 0x000fc400000010ff */
[----:B------:R-:W-:Y:S02]  /*21700*/  F2FP.BF16.F32.PACK_AB R47, R35, R53 ;  /* 0x00000035232f723e */ /* 0x000fe400000010ff */
[----:B------:R-:W-:Y:S02]  /*21710*/  F2FP.BF16.F32.PACK_AB R48, R9, R85 ;  /* 0x000000550930723e */ /* 0x000fe400000010ff */
[----:B------:R-:W-:Y:S02]  /*21720*/  F2FP.BF16.F32.PACK_AB R49, R54, R64 ;  /* 0x000000403631723e */ /* 0x000fe400000010ff */
[----:B------:R-:W-:Y:S02]  /*21730*/  F2FP.BF16.F32.PACK_AB R50, R84, R86 ;  /* 0x000000565432723e */ /* 0x000fe400000010ff */
[----:B------:R-:W-:Y:S02]  /*21740*/  F2FP.BF16.F32.PACK_AB R51, R55, R65 ;  /* 0x000000413733723e */ /* 0x000fe400000010ff */
[----:B------:R-:W-:-:S02]  /*21750*/  SEL R92, R37, R14, P0 ;  /* 0x0000000e255c7207 */ /* 0x000fc40000000000 */
[----:B------:R-:W-:Y:S02]  /*21760*/  SEL R94, R14, R37, P0 ;  /* 0x000000250e5e7207 */ /* 0x000fe40000000000 */
[----:B------:R-:W-:Y:S02]  /*21770*/  F2FP.BF16.F32.PACK_AB R12, R87, R89 ;  /* 0x00000059570c723e */ /* 0x000fe400000010ff */
[----:B------:R-:W-:Y:S01]  /*21780*/  F2FP.BF16.F32.PACK_AB R13, R66, R68 ;  /* 0x00000044420d723e */ /* 0x000fe200000010ff */
[----:B------:R0:W-:Y:S01]  /*21790*/  STSM.16.M88.4 [R155], R40 ;  /* 0x000000289b007844 */ /* 0x0001e20000000200 */
[----:B------:R-:W-:Y:S02]  /*217a0*/  F2FP.BF16.F32.PACK_AB R14, R88, R96 ;  /* 0x00000060580e723e */ /* 0x000fe400000010ff */
[----:B------:R-:W-:Y:S01]  /*217b0*/  F2FP.BF16.F32.PACK_AB R15, R67, R122 ;  /* 0x0000007a430f723e */ /* 0x000fe200000010ff */
[----:B------:R1:W-:Y:S01]  /*217c0*/  STSM.16.M88.4 [R153], R44 ;  /* 0x0000002c99007844 */ /* 0x0003e20000000200 */
[----:B------:R-:W-:-:S02]  /*217d0*/  F2FP.BF16.F32.PACK_AB R36, R97, R99 ;  /* 0x000000636124723e */ /* 0x000fc400000010ff */
[----:B------:R-:W-:Y:S01]  /*217e0*/  F2FP.BF16.F32.PACK_AB R37, R123, R125 ;  /* 0x0000007d7b25723e */ /* 0x000fe200000010ff */
[----:B------:R2:W-:Y:S01]  /*217f0*/  STSM.16.M88.4 [R154], R48 ;  /* 0x000000309a007844 */ /* 0x0005e20000000200 */
[----:B------:R-:W-:Y:S02]  /*21800*/  F2FP.BF16.F32.PACK_AB R38, R98, R100 ;  /* 0x000000646226723e */ /* 0x000fe400000010ff */
[----:B------:R-:W-:Y:S01]  /*21810*/  F2FP.BF16.F32.PACK_AB R39, R124, R126 ;  /* 0x0000007e7c27723e */ /* 0x000fe200000010ff */
[----:B------:R2:W-:Y:S01]  /*21820*/  STSM.16.M88.4 [R156], R12 ;  /* 0x0000000c9c007844 */ /* 0x0005e20000000200 */
[----:B------:R-:W-:Y:S02]  /*21830*/  F2FP.BF16.F32.PACK_AB R56, R29, R106 ;  /* 0x0000006a1d38723e */ /* 0x000fe400000010ff */
[----:B------:R-:W-:Y:S01]  /*21840*/  F2FP.BF16.F32.PACK_AB R57, R79, R81 ;  /* 0x000000514f39723e */ /* 0x000fe200000010ff */
[----:B------:R2:W-:Y:S01]  /*21850*/  STSM.16.M88.4 [R157], R36 ;  /* 0x000000249d007844 */ /* 0x0005e20000000200 */
[----:B0-----:R-:W-:-:S02]  /*21860*/  F2FP.BF16.F32.PACK_AB R40, R101, R103 ;  /* 0x000000676528723e */ /* 0x001fc400000010ff */
        /* <DEDUP_REMOVED lines=8> */
[----:B--2---:R-:W-:Y:S02]  /*218f0*/  F2FP.BF16.F32.PACK_AB R48, R25, R27 ;  /* 0x0000001b1930723e */ /* 0x004fe400000010ff */
[----:B------:R-:W-:Y:S01]  /*21900*/  F2FP.BF16.F32.PACK_AB R49, R75, R77 ;  /* 0x0000004d4b31723e */ /* 0x000fe200000010ff */
[----:B------:R-:W-:Y:S01]  /*21910*/  STSM.16.M88.4 [R159], R44 ;  /* 0x0000002c9f007844 */ /* 0x000fe20000000200 */
[----:B------:R-:W-:Y:S02]  /*21920*/  F2FP.BF16.F32.PACK_AB R50, R26, R28 ;  /* 0x0000001c1a32723e */ /* 0x000fe400000010ff */
[----:B------:R-:W-:Y:S02]  /*21930*/  F2FP.BF16.F32.PACK_AB R51, R76, R78 ;  /* 0x0000004e4c33723e */ /* 0x000fe400000010ff */
[----:B------:R-:W-:-:S02]  /*21940*/  F2FP.BF16.F32.PACK_AB R58, R105, R107 ;  /* 0x0000006b693a723e */ /* 0x000fc400000010ff */
[----:B------:R-:W-:Y:S01]  /*21950*/  F2FP.BF16.F32.PACK_AB R59, R80, R82 ;  /* 0x00000052503b723e */ /* 0x000fe200000010ff */
[----:B------:R-:W-:Y:S01]  /*21960*/  STSM.16.M88.4 [R160], R48 ;  /* 0x00000030a0007844 */ /* 0x000fe20000000200 */
[----:B------:R-:W-:Y:S02]  /*21970*/  F2FP.BF16.F32.PACK_AB R60, R108, R110 ;  /* 0x0000006e6c3c723e */ /* 0x000fe400000010ff */
        /* <DEDUP_REMOVED lines=8> */
[----:B------:R-:W-:Y:S02]  /*21a00*/  F2FP.BF16.F32.PACK_AB R15, R133, R135 ;  /* 0x00000087850f723e */ /* 0x000fe400000010ff */
[----:B------:R-:W-:Y:S02]  /*21a10*/  F2FP.BF16.F32.PACK_AB R36, R116, R118 ;  /* 0x000000767424723e */ /* 0x000fe400000010ff */
[----:B------:R-:W-:Y:S01]  /*21a20*/  F2FP.BF16.F32.PACK_AB R38, R117, R119 ;  /* 0x000000777526723e */ /* 0x000fe200000010ff */
[----:B------:R-:W-:Y:S01]  /*21a30*/  STSM.16.M88.4 [R163], R12 ;  /* 0x0000000ca3007844 */ /* 0x000fe20000000200 */
[----:B------:R-:W-:-:S02]  /*21a40*/  F2FP.BF16.F32.PACK_AB R37, R93, R92 ;  /* 0x0000005c5d25723e */ /* 0x000fc400000010ff */
[----:B------:R-:W-:Y:S02]  /*21a50*/  F2FP.BF16.F32.PACK_AB R39, R95, R94 ;  /* 0x0000005e5f27723e */ /* 0x000fe400000010ff */
[----:B------:R-:W-:-:S03]  /*21a60*/  ISETP.NE.U32.AND P0, PT, RZ, UR4, PT ;  /* 0x00000004ff007c0c */ /* 0x000fc6000bf05070 */
[----:B------:R0:W-:Y:S01]  /*21a70*/  STSM.16.M88.4 [R164], R36 ;  /* 0x00000024a4007844 */ /* 0x0001e20000000200 */
[----:B------:R-:W-:Y:S01]  /*21a80*/  BAR.SYNC.DEFER_BLOCKING 0x1, 0x100 ;  /* 0x0044000000007b1d */ /* 0x000fe20000010000 */
[----:B------:R-:W-:Y:S02]  /*21a90*/  ISETP.NE.AND.EX P0, PT, RZ, UR5, PT, P0 ;  /* 0x00000005ff007c0c */ /* 0x000fe4000bf05300 */
[----:B---3--:R-:W-:-:S04]  /*21aa0*/  IADD3 R40, P1, R137, UR4, RZ ;  /* 0x0000000489287c10 */ /* 0x008fc8000ff3e0ff */
[----:B----4-:R-:W-:-:S07]  /*21ab0*/  IADD3.X R41, R136, UR5, RZ, P1, !PT ;  /* 0x0000000588297c10 */ /* 0x010fce0008ffe4ff */
[----:B------:R-:W5:Y:S01]  /*21ac0*/  @P0 LDG.E R11, desc[UR54][R40.64] ;  /* 0x00000036280b0981 */ /* 0x000f62000c1e1900 */
[----:B------:R-:W-:-:S04]  /*21ad0*/  ISETP.NE.U32.AND P3, PT, RZ, UR6, PT ;  /* 0x00000006ff007c0c */ /* 0x000fc8000bf65070 */
[----:B------:R-:W-:Y:S01]  /*21ae0*/  ISETP.NE.AND.EX P3, PT, RZ, UR7, PT, P3 ;  /* 0x00000007ff007c0c */ /* 0x000fe2000bf65330 */
[----:B0-----:R-:W-:Y:S01]  /*21af0*/  IMAD.MOV.U32 R38, RZ, RZ, 0x9b8 ;  /* 0x000009b8ff267424 */ /* 0x001fe200078e00ff */
[----:B------:R-:W-:-:S04]  /*21b00*/  ISETP.GT.AND P2, PT, R165, 0x1, PT ;  /* 0x00000001a500780c */ /* 0x000fc80003f44270 */
[----:B------:R-:W-:-:S07]  /*21b10*/  SEL R38, R38, 0x978, P2 ;  /* 0x0000097826267807 */ /* 0x000fce0001000000 */
[----:B------:R-:W-:Y:S01]  /*21b20*/  @P3 IADD3 R12, P1, R137, UR6, RZ ;  /* 0x00000006890c3c10 */ /* 0x000fe2000ff3e0ff */
[----:B------:R-:W-:Y:S01]  /*21b30*/  ULDC UR6, c[0x0][0xa88] ;  /* 0x0002a20000067ab9 */ /* 0x000fe20000000800 */
[----:B------:R0:W1:Y:S01]  /*21b40*/  LDC.64 R14, c[0x0][R38+0x218] ;  /* 0x00008600260e7b82 */ /* 0x0000620000000a00 */
[----:B------:R-:W-:Y:S01]  /*21b50*/  IMAD.U32 R44, RZ, RZ, UR6 ;  /* 0x00000006ff2c7e24 */ /* 0x000fe2000f8e00ff */
[----:B------:R-:W-:-:S05]  /*21b60*/  @P3 IADD3.X R13, R136, UR7, RZ, P1, !PT ;  /* 0x00000007880d3c10 */ /* 0x000fca0008ffe4ff */
[----:B------:R2:W5:Y:S01]  /*21b70*/  @P3 LDG.E R44, desc[UR54][R12.64] ;  /* 0x000000360c2c3981 */ /* 0x000562000c1e1900 */
[----:B------:R0:W3:Y:S08]  /*21b80*/  LDC.64 R36, c[0x0][R38+0x228] ;  /* 0x00008a0026247b82 */ /* 0x0000f00000000a00 */
[----:B------:R-:W4:Y:S08]  /*21b90*/  LDC R137, c[0x0][0xbe8] ;  /* 0x0002fa00ff897b82 */ /* 0x000f300000000800 */
[----:B--2---:R0:W2:Y:S01]  /*21ba0*/  LDC.64 R12, c[0x0][R38+0x220] ;  /* 0x00008800260c7b82 */ /* 0x0040a20000000a00 */
[----:B----4-:R-:W-:Y:S01]  /*21bb0*/  ISETP.NE.AND P1, PT, R137, 0x1, PT ;  /* 0x000000018900780c */ /* 0x010fe20003f25270 */
[----:B01-3--:R-:W-:-:S12]  /*21bc0*/  @P3 BRA `(.L_x_3636) ;  /* 0x0000000000103947 */ /* 0x00bfd80003800000 */
[----:B------:R-:W-:Y:S05]  /*21bd0*/  @!P0 BRA `(.L_x_3636) ;  /* 0x00000000000c8947 */ /* 0x000fea0003800000 */
[----:B------:R-:W3:Y:S04]  /*21be0*/  LDG.E R39, desc[UR54][R40.64] ;  /* 0x0000003628277981 */ /* 0x000ee8000c1e1900 */
[----:B-----5:R-:W3:Y:S02]  /*21bf0*/  LDG.E R44, desc[UR54][R40.64+0x4] ;  /* 0x00000436282c7981 */ /* 0x020ee4000c1e1900 */
[----:B---3--:R-:W-:-:S07]  /*21c00*/  IMAD.IADD R44, R44, 0x1, -R39 ;  /* 0x000000012c2c7824 */ /* 0x008fce00078e0a27 */
.L_x_3636:
[----:B------:R-:W3:Y:S01]  /*21c10*/  LDL.LU R43, [R1+0x14] ;  /* 0x00001400012b7983 */ /* 0x000ee20000300800 */
[----:B------:R-:W0:Y:S03]  /*21c20*/  LDC.64 R38, c[0x0][R38+0x210] ;  /* 0x0000840026267b82 */ /* 0x000e260000000a00 */
[----:B------:R-:W4:Y:S04]  /*21c30*/  LDL R42, [R1+0xd8] ;  /* 0x0000d800012a7983 */ /* 0x000f280000100800 */
[----:B------:R-:W4:Y:S01]  /*21c40*/  LDL R139, [R1+0x18] ;  /* 0x00001800018b7983 */ /* 0x000f220000100800 */
[----:B------:R-:W-:Y:S01]  /*21c50*/  ISETP.NE.U32.AND P0, PT, RZ, UR4, PT ;  /* 0x00000004ff007c0c */ /* 0x000fe2000bf05070 */
[----:B------:R-:W1:Y:S02]  /*21c60*/  @P1 LDC R49, c[0x0][0xbec] ;  /* 0x0002fb00ff311b82 */ /* 0x000e640000000800 */
[----:B------:R-:W4:Y:S01]  /*21c70*/  LDL R138, [R1+0x24] ;  /* 0x00002400018a7983 */ /* 0x000f220000100800 */
[----:B------:R-:W-:Y:S01]  /*21c80*/  ISETP.NE.AND.EX P0, PT, RZ, UR5, PT, P0 ;  /* 0x00000005ff007c0c */ /* 0x000fe2000bf05300 */
[----:B------:R-:W-:-:S02]  /*21c90*/  IMAD R45, R15, R235, RZ ;  /* 0x000000eb0f2d7224 */ /* 0x000fc400078e02ff */
[----:B------:R-:W4:Y:S01]  /*21ca0*/  LDL R48, [R1+0xd4] ;  /* 0x0000d40001307983 */ /* 0x000f220000100800 */
[----:B------:R-:W-:Y:S01]  /*21cb0*/  SEL R237, R237, RZ, !P0 ;  /* 0x000000ffeded7207 */ /* 0x000fe20004000000 */
[----:B------:R-:W0:Y:S01]  /*21cc0*/  @P1 LDC R51, c[0x0][0xbf0] ;  /* 0x0002fc00ff331b82 */ /* 0x000e220000000800 */
[----:B------:R-:W-:Y:S01]  /*21cd0*/  IMAD.WIDE.U32 R14, R14, R235, RZ ;  /* 0x000000eb0e0e7225 */ /* 0x000fe200078e00ff */
[----:B------:R-:W4:Y:S03]  /*21ce0*/  LDL R46, [R1+0x78] ;  /* 0x00007800012e7983 */ /* 0x000f260000100800 */
[----:B--2---:R-:W-:-:S03]  /*21cf0*/  IMAD R13, R13, R237, RZ ;  /* 0x000000ed0d0d7224 */ /* 0x004fc600078e02ff */
[----:B------:R-:W2:Y:S01]  /*21d00*/  LDC.64 R40, c[0x0][0xba8] ;  /* 0x0002ea00ff287b82 */ /* 0x000ea20000000a00 */
[----:B------:R-:W-:Y:S01]  /*21d10*/  IMAD.IADD R15, R15, 0x1, R45 ;  /* 0x000000010f0f7824 */ /* 0x000fe200078e022d */
[----:B-----5:R-:W-:-:S06]  /*21d20*/  SHF.R.S32.HI R136, RZ, 0x1f, R11 ;  /* 0x0000001fff887819 */ /* 0x020fcc000001140b */
[----:B--2---:R-:W2:Y:S08]  /*21d30*/  @!P2 LDC R40, c[0x0][0xb50] ;  /* 0x0002d400ff28ab82 */ /* 0x004eb00000000800 */
[----:B------:R-:W2:Y:S01]  /*21d40*/  @!P2 LDC R41, c[0x0][0xb54] ;  /* 0x0002d500ff29ab82 */ /* 0x000ea20000000800 */
[----:B---3--:R-:W-:-:S05]  /*21d50*/  SEL R43, R43, RZ, !P0 ;  /* 0x000000ff2b2b7207 */ /* 0x008fca0004000000 */
[C---:B------:R-:W-:Y:S02]  /*21d60*/  IMAD R47, R12.reuse, R43, R13 ;  /* 0x0000002b0c2f7224 */ /* 0x040fe400078e020d */
[----:B------:R-:W-:Y:S01]  /*21d70*/  IMAD.WIDE.U32 R12, R12, R237, RZ ;  /* 0x000000ed0c0c7225 */ /* 0x000fe200078e00ff */
[----:B----4-:R-:W-:Y:S02]  /*21d80*/  LEA R42, R139, R42, 0x7 ;  /* 0x0000002a8b2a7211 */ /* 0x010fe400078e38ff */
[----:B------:R-:W-:-:S03]  /*21d90*/  IADD3 R14, P0, P3, R12, R14, R11 ;  /* 0x0000000e0c0e7210 */ /* 0x000fc60007b1e00b */
[----:B-1----:R-:W-:Y:S01]  /*21da0*/  @P1 IMAD.HI.U32 R12, R42, R49, RZ ;  /* 0x000000312a0c1227 */ /* 0x002fe200078e00ff */
[----:B------:R-:W-:-:S03]  /*21db0*/  SEL R43, R138, RZ, P2 ;  /* 0x000000ff8a2b7207 */ /* 0x000fc60001000000 */
[----:B------:R-:W-:Y:S02]  /*21dc0*/  IMAD.IADD R47, R13, 0x1, R47 ;  /* 0x000000010d2f7824 */ /* 0x000fe400078e022f */
[----:B------:R-:W-:Y:S01]  /*21dd0*/  IMAD.MOV.U32 R13, RZ, RZ, R42 ;  /* 0x000000ffff0d7224 */ /* 0x000fe200078e002a */
[----:B0-----:R-:W-:Y:S01]  /*21de0*/  @P1 SHF.R.U32.HI R13, RZ, R51, R12 ;  /* 0x00000033ff0d1219 */ /* 0x001fe2000001160c */
[-C--:B------:R-:W-:Y:S02]  /*21df0*/  IMAD R45, R37, R43.reuse, RZ ;  /* 0x0000002b252d7224 */ /* 0x080fe400078e02ff */
[----:B------:R-:W-:Y:S01]  /*21e00*/  IMAD.WIDE.U32 R36, R36, R43, RZ ;  /* 0x0000002b24247225 */ /* 0x000fe200078e00ff */
[----:B------:R-:W-:-:S03]  /*21e10*/  IADD3.X R15, R47, R15, R136, P0, P3 ;  /* 0x0000000f2f0f7210 */ /* 0x000fc600007e6488 */
[----:B------:R-:W-:Y:S01]  /*21e20*/  IMAD.MOV R43, RZ, RZ, -R13 ;  /* 0x000000ffff2b7224 */ /* 0x000fe200078e0a0d */
[----:B------:R-:W-:Y:S01]  /*21e30*/  IADD3 R36, P0, P3, R13, R14, R36 ;  /* 0x0000000e0d247210 */ /* 0x000fe20007b1e024 */
[----:B------:R-:W-:Y:S01]  /*21e40*/  IMAD.IADD R45, R37, 0x1, R45 ;  /* 0x00000001252d7824 */ /* 0x000fe200078e022d */
[----:B------:R-:W-:Y:S01]  /*21e50*/  SHF.R.S32.HI R12, RZ, 0x1f, R13 ;  /* 0x0000001fff0c7819 */ /* 0x000fe2000001140d */
[----:B------:R-:W-:-:S03]  /*21e60*/  IMAD R13, R137, R43, R42 ;  /* 0x0000002b890d7224 */ /* 0x000fc600078e022a */
[----:B------:R-:W-:Y:S01]  /*21e70*/  IADD3.X R37, R12, R15, R45, P0, P3 ;  /* 0x0000000f0c257210 */ /* 0x000fe200007e642d */
[-C--:B------:R-:W-:Y:S01]  /*21e80*/  IMAD R12, R39, R13.reuse, RZ ;  /* 0x0000000d270c7224 */ /* 0x080fe200078e02ff */
[----:B------:R-:W-:Y:S01]  /*21e90*/  SHF.R.S32.HI R15, RZ, 0x1f, R13 ;  /* 0x0000001fff0f7819 */ /* 0x000fe2000001140d */
[----:B------:R-:W-:-:S04]  /*21ea0*/  IMAD.WIDE.U32 R36, R38, R13, R36 ;  /* 0x0000000d26247225 */ /* 0x000fc800078e0024 */
[----:B------:R-:W-:Y:S01]  /*21eb0*/  IMAD R15, R38, R15, R12 ;  /* 0x0000000f260f7224 */ /* 0x000fe200078e020c */
[----:B--2---:R-:W-:-:S03]  /*21ec0*/  LEA R40, P0, R36, R40, 0x2 ;  /* 0x0000002824287211 */ /* 0x004fc600078010ff */
[----:B------:R-:W-:-:S05]  /*21ed0*/  IMAD.IADD R12, R37, 0x1, R15 ;  /* 0x00000001250c7824 */ /* 0x000fca00078e020f */
[----:B------:R-:W-:Y:S01]  /*21ee0*/  LEA.HI.X R41, R36, R41, R12, 0x2, P0 ;  /* 0x0000002924297211 */ /* 0x000fe200000f140c */
[----:B------:R-:W-:Y:S01]  /*21ef0*/  SHFL.IDX PT, R14, R40, 0x1, 0x1c1f ;  /* 0x003c1f00280e7f89 */ /* 0x000fe200000e0000 */
[----:B------:R-:W-:-:S03]  /*21f00*/  IMAD R37, R139, 0x80, R48 ;  /* 0x000000808b257824 */ /* 0x000fc600078e0230 */
[----:B------:R-:W-:Y:S04]  /*21f10*/  SHFL.IDX PT, R12, R40, RZ, 0x1c1f ;  /* 0x001c1fff280c7589 */ /* 0x000fe800000e0000 */
[----:B------:R-:W0:Y:S04]  /*21f20*/  SHFL.IDX PT, R13, R41, RZ, 0x1c1f ;  /* 0x001c1fff290d7589 */ /* 0x000e2800000e0000 */
[----:B------:R-:W1:Y:S01]  /*21f30*/  SHFL.IDX PT, R15, R41, 0x1, 0x1c1f ;  /* 0x003c1f00290f7f89 */ /* 0x000e6200000e0000 */
[----:B------:R-:W-:Y:S01]  /*21f40*/  IMAD R38, R44, R137, RZ ;  /* 0x000000892c267224 */ /* 0x000fe200078e02ff */
        /* <DEDUP_REMOVED lines=8> */
[----:B0-----:R-:W0:Y:S01]  /*21fd0*/  @P1 LDC R15, c[0x0][0xbec] ;  /* 0x0002fb00ff0f1b82 */ /* 0x001e220000000800 */
[----:B------:R-:W-:-:S03]  /*21fe0*/  ULDC.64 UR4, c[0x0][0xaa0] ;  /* 0x0002a80000047ab9 */ /* 0x000fc60000000a00 */
[----:B------:R-:W-:-:S04]  /*21ff0*/  SHF.R.S32.HI R3, RZ, 0x1f, R0 ;  /* 0x0000001fff037819 */ /* 0x000fc80000011400 */
[----:B------:R-:W-:Y:S01]  /*22000*/  LEA.HI R3, R3, R0, RZ, 0x3 ;  /* 0x0000000003037211 */ /* 0x000fe200078f18ff */
[----:B------:R-:W1:Y:S03]  /*22010*/  @P1 LDC R21, c[0x0][0xbf0] ;  /* 0x0002fc00ff151b82 */ /* 0x000e660000000800 */
[----:B------:R-:W-:Y:S02]  /*22020*/  LOP3.LUT R5, R3, 0xfffffff8, RZ, 0xc0, !PT ;  /* 0xfffffff803057812 */ /* 0x000fe400078ec0ff */
[----:B------:R-:W-:Y:S02]  /*22030*/  SHF.R.S32.HI R8, RZ, 0x3, R3 ;  /* 0x00000003ff087819 */ /* 0x000fe40000011403 */
[----:B------:R-:W-:-:S05]  /*22040*/  IADD3 R37, R0, -R5, RZ ;  /* 0x8000000500257210 */ /* 0x000fca0007ffe0ff */
[----:B------:R-:W-:-:S04]  /*22050*/  IMAD.SHL.U32 R9, R37, 0x8, RZ ;  /* 0x0000000825097824 */ /* 0x000fc800078e00ff */
[----:B------:R-:W-:-:S04]  /*22060*/  IMAD R3, R8, 0x40, R9 ;  /* 0x0000004008037824 */ /* 0x000fc800078e0209 */
[----:B------:R-:W-:-:S03]  /*22070*/  IMAD.WIDE R90, R3, 0x2, R90 ;  /* 0x00000002035a7825 */ /* 0x000fc600078e025a */
        /* <DEDUP_REMOVED lines=10> */
[----:B------:R-:W-:Y:S01]  /*22120*/  LOP3.LUT R48, R49, 0x380, RZ, 0xc0, !PT ;  /* 0x0000038031307812 */ /* 0x000fe200078ec0ff */
[----:B------:R-:W-:Y:S01]  /*22130*/  IMAD R136, R136, UR4, RZ ;  /* 0x0000000488887c24 */ /* 0x000fe2000f8e02ff */
[----:B------:R-:W-:Y:S01]  /*22140*/  LOP3.LUT R28, R29, 0x380, RZ, 0xc0, !PT ;  /* 0x000003801d1c7812 */ /* 0x000fe200078ec0ff */
[----:B------:R-:W5:Y:S01]  /*22150*/  LD.E.128 R24, desc[UR54][R24.64] ;  /* 0x0000003618187980 */ /* 0x000f62000c101d00 */
[----:B------:R-:W-:-:S02]  /*22160*/  SHF.R.U64 R48, R48, 0x3, RZ ;  /* 0x0000000330307819 */ /* 0x000fc400000012ff */
[----:B------:R-:W-:Y:S02]  /*22170*/  LOP3.LUT R32, R33, 0x380, RZ, 0xc0, !PT ;  /* 0x0000038021207812 */ /* 0x000fe400078ec0ff */
[----:B------:R-:W-:Y:S01]  /*22180*/  LOP3.LUT R48, R48, R49, RZ, 0x3c, !PT ;  /* 0x0000003130307212 */ /* 0x000fe200078e3cff */
[--C-:B------:R-:W-:Y:S01]  /*22190*/  IMAD.X R49, RZ, RZ, R91.reuse, P3 ;  /* 0x000000ffff317224 */ /* 0x100fe200018e065b */
[----:B------:R-:W-:Y:S02]  /*221a0*/  IADD3 R3, P3, R90, 0xb000, RZ ;  /* 0x0000b0005a037810 */ /* 0x000fe40007f7e0ff */
[----:B------:R-:W-:Y:S02]  /*221b0*/  LOP3.LUT R40, R41, 0x380, RZ, 0xc0, !PT ;  /* 0x0000038029287812 */ /* 0x000fe400078ec0ff */
[----:B------:R-:W-:Y:S02]  /*221c0*/  LOP3.LUT R0, R3, 0x380, RZ, 0xc0, !PT ;  /* 0x0000038003007812 */ /* 0x000fe400078ec0ff */
[----:B------:R-:W-:Y:S01]  /*221d0*/  LOP3.LUT R44, R45, 0x380, RZ, 0xc0, !PT ;  /* 0x000003802d2c7812 */ /* 0x000fe200078ec0ff */
[----:B------:R-:W-:Y:S01]  /*221e0*/  IMAD R13, R11, UR5, R136 ;  /* 0x000000050b0d7c24 */ /* 0x000fe2000f8e0288 */
[----:B------:R-:W-:Y:S01]  /*221f0*/  SHF.R.U64 R0, R0, 0x3, RZ ;  /* 0x0000000300007819 */ /* 0x000fe200000012ff */
[----:B------:R-:W-:Y:S01]  /*22200*/  IMAD.X R69, RZ, RZ, R91, P3 ;  /* 0x000000ffff457224 */ /* 0x000fe200018e065b */
[----:B------:R-:W-:Y:S01]  /*22210*/  SHF.R.U64 R28, R28, 0x3, RZ ;  /* 0x000000031c1c7819 */ /* 0x000fe200000012ff */
[----:B------:R-:W5:Y:S01]  /*22220*/  LD.E.128 R48, desc[UR54][R48.64] ;  /* 0x0000003630307980 */ /* 0x000f62000c101d00 */
[----:B------:R-:W-:-:S02]  /*22230*/  SHF.R.U64 R32, R32, 0x3, RZ ;  /* 0x0000000320207819 */ /* 0x000fc400000012ff */
[----:B------:R-:W-:Y:S02]  /*22240*/  SHF.R.U64 R40, R40, 0x3, RZ ;  /* 0x0000000328287819 */ /* 0x000fe400000012ff */
[----:B------:R-:W-:Y:S02]  /*22250*/  SHF.R.U64 R44, R44, 0x3, RZ ;  /* 0x000000032c2c7819 */ /* 0x000fe400000012ff */
[----:B------:R-:W-:Y:S01]  /*22260*/  LOP3.LUT R68, R0, R3, RZ, 0x3c, !PT ;  /* 0x0000000300447212 */ /* 0x000fe200078e3cff */
[----:B------:R-:W-:Y:S01]  /*22270*/  IMAD.WIDE.U32 R2, R11, UR4, RZ ;  /* 0x000000040b027c25 */ /* 0x000fe2000f8e00ff */
        /* <DEDUP_REMOVED lines=8> */
[C---:B------:R-:W-:Y:S01]  /*22300*/  IADD3 R53, P4, R90.reuse, 0x7000, RZ ;  /* 0x000070005a357810 */ /* 0x040fe20007f9e0ff */
[--C-:B------:R-:W-:Y:S01]  /*22310*/  IMAD.X R41, RZ, RZ, R91.reuse, P0 ;  /* 0x000000ffff297224 */ /* 0x100fe200000e065b */
[C---:B------:R-:W-:Y:S01]  /*22320*/  IADD3 R57, P5, R90.reuse, 0x8000, RZ ;  /* 0x000080005a397810 */ /* 0x040fe20007fbe0ff */
[----:B------:R-:W-:Y:S01]  /*22330*/  IMAD.X R45, RZ, RZ, R91, P2 ;  /* 0x000000ffff2d7224 */ /* 0x000fe200010e065b */
[C---:B------:R-:W-:Y:S01]  /*22340*/  IADD3 R61, P0, R90.reuse, 0x9000, RZ ;  /* 0x000090005a3d7810 */ /* 0x040fe20007f1e0ff */
[----:B------:R-:W-:Y:S01]  /*22350*/  IMAD.IADD R3, R3, 0x1, R13 ;  /* 0x0000000103037824 */ /* 0x000fe200078e020d */
[----:B------:R-:W-:Y:S01]  /*22360*/  IADD3 R65, P2, R90, 0xa000, RZ ;  /* 0x0000a0005a417810 */ /* 0x000fe20007f5e0ff */
[----:B------:R-:W-:Y:S01]  /*22370*/  IMAD R12, R139, 0x80, R0 ;  /* 0x000000808b0c7824 */ /* 0x000fe200078e0200 */
[----:B------:R-:W-:Y:S01]  /*22380*/  LOP3.LUT R52, R53, 0x380, RZ, 0xc0, !PT ;  /* 0x0000038035347812 */ /* 0x000fe200078ec0ff */
[----:B------:R-:W-:Y:S01]  /*22390*/  IMAD.WIDE.U32 R2, R235, UR4, R2 ;  /* 0x00000004eb027c25 */ /* 0x000fe2000f8e0002 */
[----:B------:R-:W-:Y:S01]  /*223a0*/  LOP3.LUT R56, R57, 0x380, RZ, 0xc0, !PT ;  /* 0x0000038039387812 */ /* 0x000fe200078ec0ff */
[----:B------:R-:W5:Y:S01]  /*223b0*/  LD.E.128 R28, desc[UR54][R28.64] ;  /* 0x000000361c1c7980 */ /* 0x000f62000c101d00 */
[----:B------:R-:W-:-:S02]  /*223c0*/  LOP3.LUT R60, R61, 0x380, RZ, 0xc0, !PT ;  /* 0x000003803d3c7812 */ /* 0x000fc400078ec0ff */
[----:B------:R-:W-:Y:S01]  /*223d0*/  LOP3.LUT R64, R65, 0x380, RZ, 0xc0, !PT ;  /* 0x0000038041407812 */ /* 0x000fe200078ec0ff */
[----:B0-----:R-:W-:Y:S01]  /*223e0*/  @P1 IMAD.HI.U32 R0, R12, R15, RZ ;  /* 0x0000000f0c001227 */ /* 0x001fe200078e00ff */
[----:B------:R-:W-:Y:S01]  /*223f0*/  LOP3.LUT R5, R90, 0x380, RZ, 0xc0, !PT ;  /* 0x000003805a057812 */ /* 0x000fe200078ec0ff */
[----:B------:R-:W5:Y:S01]  /*22400*/  LD.E.128 R32, desc[UR54][R32.64] ;  /* 0x0000003620207980 */ /* 0x000f62000c101d00 */
[----:B------:R-:W-:Y:S01]  /*22410*/  SHF.R.S32.HI R10, RZ, 0x1f, R237 ;  /* 0x0000001fff0a7819 */ /* 0x000fe200000114ed */
[----:B------:R-:W-:Y:S01]  /*22420*/  IMAD R3, R235, UR5, R3 ;  /* 0x00000005eb037c24 */ /* 0x000fe2000f8e0203 */
[----:B------:R-:W-:Y:S01]  /*22430*/  SHF.R.U64 R52, R52, 0x3, RZ ;  /* 0x0000000334347819 */ /* 0x000fe200000012ff */
[----:B------:R-:W-:Y:S01]  /*22440*/  ULDC.64 UR4, c[0x0][0xaf0] ;  /* 0x0002bc0000047ab9 */ /* 0x000fe20000000a00 */
[----:B------:R-:W-:Y:S01]  /*22450*/  SHF.R.U64 R56, R56, 0x3, RZ ;  /* 0x0000000338387819 */ /* 0x000fe200000012ff */
[----:B------:R-:W5:Y:S01]  /*22460*/  LD.E.128 R40, desc[UR54][R40.64] ;  /* 0x0000003628287980 */ /* 0x000f62000c101d00 */
[----:B------:R-:W-:-:S02]  /*22470*/  SHF.R.U64 R60, R60, 0x3, RZ ;  /* 0x000000033c3c7819 */ /* 0x000fc400000012ff */
[----:B------:R-:W-:Y:S01]  /*22480*/  SHF.R.U64 R64, R64, 0x3, RZ ;  /* 0x0000000340407819 */ /* 0x000fe200000012ff */
[----:B------:R-:W-:Y:S01]  /*22490*/  IMAD.MOV.U32 R11, RZ, RZ, R12 ;  /* 0x000000ffff0b7224 */ /* 0x000fe200078e000c */
[----:B------:R-:W-:Y:S01]  /*224a0*/  SHF.R.U64 R5, R5, 0x3, RZ ;  /* 0x0000000305057819 */ /* 0x000fe200000012ff */
[----:B------:R-:W-:Y:S01]  /*224b0*/  IMAD R10, R10, UR4, RZ ;  /* 0x000000040a0a7c24 */ /* 0x000fe2000f8e02ff */
[----:B-1----:R-:W-:Y:S01]  /*224c0*/  @P1 SHF.R.U32.HI R11, RZ, R21, R0 ;  /* 0x00000015ff0b1219 */ /* 0x002fe20000011600 */
[----:B------:R-:W5:Y:S01]  /*224d0*/  LD.E.128 R44, desc[UR54][R44.64] ;  /* 0x000000362c2c7980 */ /* 0x000f62000c101d00 */
[----:B------:R-:W-:Y:S01]  /*224e0*/  LOP3.LUT R52, R52, R53, RZ, 0x3c, !PT ;  /* 0x0000003534347212 */ /* 0x000fe200078e3cff */
[--C-:B------:R-:W-:Y:S01]  /*224f0*/  IMAD.X R53, RZ, RZ, R91.reuse, P4 ;  /* 0x000000ffff357224 */ /* 0x100fe200020e065b */
[----:B------:R-:W-:Y:S01]  /*22500*/  LOP3.LUT R56, R56, R57, RZ, 0x3c, !PT ;  /* 0x0000003938387212 */ /* 0x000fe200078e3cff */
[----:B------:R-:W5:Y:S01]  /*22510*/  LD.E.128 R68, desc[UR54][R68.64] ;  /* 0x0000003644447980 */ /* 0x000f62000c101d00 */
[----:B------:R-:W-:Y:S01]  /*22520*/  LOP3.LUT R60, R60, R61, RZ, 0x3c, !PT ;  /* 0x0000003d3c3c7212 */ /* 0x000fe200078e3cff */
[--C-:B------:R-:W-:Y:S01]  /*22530*/  IMAD.X R61, RZ, RZ, R91.reuse, P0 ;  /* 0x000000ffff3d7224 */ /* 0x100fe200000e065b */
[----:B------:R-:W-:Y:S01]  /*22540*/  LOP3.LUT R64, R64, R65, RZ, 0x3c, !PT ;  /* 0x0000004140407212 */ /* 0x000fe200078e3cff */
[----:B------:R-:W-:Y:S01]  /*22550*/  IMAD.X R65, RZ, RZ, R91, P2 ;  /* 0x000000ffff417224 */ /* 0x000fe200010e065b */
[----:B------:R-:W-:Y:S01]  /*22560*/  IADD3.X R57, RZ, R91, RZ, P5, !PT ;  /* 0x0000005bff397210 */ /* 0x000fe20002ffe4ff */
[----:B------:R-:W-:Y:S01]  /*22570*/  IMAD R13, R237, UR5, R10 ;  /* 0x00000005ed0d7c24 */ /* 0x000fe2000f8e020a */
[----:B------:R-:W-:Y:S01]  /*22580*/  LOP3.LUT R90, R5, R90, RZ, 0x3c, !PT ;  /* 0x0000005a055a7212 */ /* 0x000fe200078e3cff */
[--C-:B------:R-:W-:Y:S01]  /*22590*/  IMAD.MOV R10, RZ, RZ, -R11.reuse ;  /* 0x000000ffff0a7224 */ /* 0x100fe200078e0a0b */
[----:B------:R-:W-:Y:S01]  /*225a0*/  SHF.R.S32.HI R0, RZ, 0x1f, R11 ;  /* 0x0000001fff007819 */ /* 0x000fe2000001140b */
[----:B------:R-:W-:Y:S01]  /*225b0*/  IMAD.WIDE.U32 R2, R237, UR4, R2 ;  /* 0x00000004ed027c25 */ /* 0x000fe2000f8e0002 */
[----:B------:R-:W5:Y:S01]  /*225c0*/  LD.E.128 R52, desc[UR54][R52.64] ;  /* 0x0000003634347980 */ /* 0x000f62000c101d00 */
[----:B------:R-:W-:-:S02]  /*225d0*/  ULDC.64 UR4, c[0x0][0xae0] ;  /* 0x0002b80000047ab9 */ /* 0x000fc40000000a00 */
[----:B------:R-:W-:Y:S01]  /*225e0*/  IMAD R137, R137, R10, R12 ;  /* 0x0000000a89897224 */ /* 0x000fe200078e020c */
[----:B------:R0:W5:Y:S01]  /*225f0*/  LD.E.128 R4, desc[UR54][R90.64] ;  /* 0x000000365a047980 */ /* 0x000162000c101d00 */
[----:B------:R-:W-:-:S03]  /*22600*/  IMAD.IADD R3, R3, 0x1, R13 ;  /* 0x0000000103037824 */ /* 0x000fc600078e020d */
[----:B------:R-:W5:Y:S04]  /*22610*/  LD.E.128 R56, desc[UR54][R56.64] ;  /* 0x0000003638387980 */ /* 0x000f68000c101d00 */
[----:B------:R-:W5:Y:S04]  /*22620*/  LD.E.128 R60, desc[UR54][R60.64] ;  /* 0x000000363c3c7980 */ /* 0x000f68000c101d00 */
[----:B------:R-:W5:Y:S01]  /*22630*/  LD.E.128 R64, desc[UR54][R64.64] ;  /* 0x0000003640407980 */ /* 0x000f62000c101d00 */
[----:B------:R-:W-:Y:S01]  /*22640*/  IMAD R0, R0, UR4, RZ ;  /* 0x0000000400007c24 */ /* 0x000fe2000f8e02ff */
[----:B------:R-:W-:Y:S01]  /*22650*/  @!PT LDS RZ, [RZ] ;  /* 0x00000000fffff984 */ /* 0x000fe20000000800 */
[----:B------:R-:W-:Y:S01]  /*22660*/  @!PT LDS RZ, [RZ] ;  /* 0x00000000fffff984 */ /* 0x000fe20000000800 */
[----:B------:R-:W-:Y:S01]  /*22670*/  @!PT LDS RZ, [RZ] ;  /* 0x00000000fffff984 */ /* 0x000fe20000000800 */
[----:B------:R-:W-:Y:S01]  /*22680*/  @!PT LDS RZ, [RZ] ;  /* 0x00000000fffff984 */ /* 0x000fe20000000800 */
[----:B------:R1:W-:Y:S06]  /*22690*/  MEMBAR.ALL.CTA ;  /* 0x0000000000007992 */ /* 0x0003ec0000008000 */
[----:B-1----:R-:W1:Y:S01]  /*226a0*/  FENCE.VIEW.ASYNC.S ;  /* 0x00000000000073c6 */ /* 0x002e620000000000 */
[----:B------:R-:W-:Y:S01]  /*226b0*/  SHF.R.S32.HI R10, RZ, 0x1f, R137 ;  /* 0x0000001fff0a7819 */ /* 0x000fe20000011489 */
[----:B------:R-:W-:-:S04]  /*226c0*/  IMAD.WIDE.U32 R2, R11, UR4, R2 ;  /* 0x000000040b027c25 */ /* 0x000fc8000f8e0002 */
[----:B------:R-:W-:Y:S01]  /*226d0*/  IMAD R11, R11, UR5, R0 ;  /* 0x000000050b0b7c24 */ /* 0x000fe2000f8e0200 */
[----:B------:R-:W-:Y:S02]  /*226e0*/  ULDC.64 UR4, c[0x0][0xad8] ;  /* 0x0002b60000047ab9 */ /* 0x000fe40000000a00 */
[----:B------:R-:W-:Y:S02]  /*226f0*/  IMAD R10, R10, UR4, RZ ;  /* 0x000000040a0a7c24 */ /* 0x000fe4000f8e02ff */
[----:B------:R-:W-:Y:S02]  /*22700*/  IMAD.IADD R3, R3, 0x1, R11 ;  /* 0x0000000103037824 */ /* 0x000fe400078e020b */
[C---:B------:R-:W-:Y:S01]  /*22710*/  IMAD R13, R137.reuse, UR5, R10 ;  /* 0x00000005890d7c24 */ /* 0x040fe2000f8e020a */
[----:B------:R-:W-:Y:S01]  /*22720*/  IADD3 R0, R16, 0x33420, RZ ;  /* 0x0003342010007810 */ /* 0x000fe20007ffe0ff */
[----:B------:R-:W-:Y:S01]  /*22730*/  IMAD.WIDE.U32 R10, R137, UR4, R2 ;  /* 0x00000004890a7c25 */ /* 0x000fe2000f8e0002 */
[----:B------:R-:W-:-:S02]  /*22740*/  ULDC.64 UR4, c[0x0][0xa80] ;  /* 0x0002a00000047ab9 */ /* 0x000fc40000000a00 */
[----:B------:R-:W-:Y:S01]  /*22750*/  PRMT R0, RZ, 0x654, R0 ;  /* 0x00000654ff007816 */ /* 0x000fe20000000000 */
[----:B------:R-:W-:Y:S01]  /*22760*/  IMAD.IADD R3, R11, 0x1, R13 ;  /* 0x000000010b037824 */ /* 0x000fe200078e020d */
[C---:B------:R-:W-:Y:S01]  /*22770*/  LEA R2, P0, R10.reuse, UR4, 0x1 ;  /* 0x000000040a027c11 */ /* 0x040fe2000f8008ff */
[C---:B------:R-:W-:Y:S01]  /*22780*/  VIADD R37, R9.reuse, 0x40 ;  /* 0x0000004009257836 */ /* 0x040fe20000000000 */
[----:B------:R-:W-:Y:S01]  /*22790*/  UMOV UR4, 0xffffffff ;  /* 0xffffffff00047882 */ /* 0x000fe20000000000 */
[----:B------:R-:W-:Y:S01]  /*227a0*/  VIADD R39, R9, 0x80 ;  /* 0x0000008009277836 */ /* 0x000fe20000000000 */
[----:B-1----:R0:W-:Y:S01]  /*227b0*/  SYNCS.ARRIVE.TRANS64.RED.A1T0 RZ, [R0+URZ], RZ ;  /* 0x000000ff00ff79a7 */ /* 0x0021e2000810043f */
[----:B------:R-:W-:Y:S02]  /*227c0*/  LEA.HI.X R3, R10, UR5, R3, 0x1, P0 ;  /* 0x000000050a037c11 */ /* 0x000fe400080f0c03 */
[----:B------:R-:W-:Y:S02]  /*227d0*/  SHF.R.S32.HI R72, RZ, 0x1f, R9 ;  /* 0x0000001fff487819 */ /* 0x000fe40000011409 */
[----:B------:R-:W-:-:S02]  /*227e0*/  SHF.R.S32.HI R20, RZ, 0x1f, R37 ;  /* 0x0000001fff147819 */ /* 0x000fc40000011425 */
[----:B------:R-:W-:Y:S01]  /*227f0*/  SHF.R.S32.HI R36, RZ, 0x1f, R39 ;  /* 0x0000001fff247819 */ /* 0x000fe20000011427 */
[----:B0-----:R-:W-:Y:S06]  /*22800*/  BRA.DIV UR4, `(.L_x_3638) ;  /* 0x000000ea040c7947 */ /* 0x001fec000b800000 */
[----:B------:R0:W1:Y:S04]  /*22810*/  SHFL.IDX PT, R0, R3, RZ, 0x181f ;  /* 0x00181fff03007589 */ /* 0x00006800000e0000 */
[----:B------:R0:W2:Y:S02]  /*22820*/  SHFL.IDX PT, R14, R2, RZ, 0x181f ;  /* 0x00181fff020e7589 */ /* 0x0000a400000e0000 */
.L_x_3927:
[----:B------:R-:W-:Y:S01]  /*22830*/  IMAD R21, R139, 0x80, R8 ;  /* 0x000000808b157824 */ /* 0x000fe200078e0208 */
[----:B------:R-:W-:Y:S04]  /*22840*/  BSSY B1, `(.L_x_3639) ;  /* 0x0000010000017945 */ /* 0x000fe80003800000 */
[----:B------:R-:W-:-:S13]  /*22850*/  ISETP.GE.AND P0, PT, R21, R38, PT ;  /* 0x000000261500720c */ /* 0x000fda0003f06270 */
[----:B------:R-:W-:Y:S05]  /*22860*/  @P0 BRA `(.L_x_3640) ;  /* 0x0000000000340947 */ /* 0x000fea0003800000 */
[----:B------:R-:W-:Y:S02]  /*22870*/  ULDC UR4, c[0x0][0xac8] ;  /* 0x0002b20000047ab9 */ /* 0x000fe40000000800 */
[----:B------:R-:W-:Y:S02]  /*22880*/  ISETP.GE.AND P0, PT, R9, UR4, PT ;  /* 0x0000000409007c0c */ /* 0x000fe4000bf06270 */
[----:B------:R-:W-:Y:S02]  /*22890*/  ISETP.GE.AND P1, PT, R37, UR4, PT ;  /* 0x0000000425007c0c */ /* 0x000fe4000bf26270 */
[----:B------:R-:W-:-:S09]  /*228a0*/  ISETP.GE.AND P2, PT, R39, UR4, PT ;  /* 0x0000000427007c0c */ /* 0x000fd2000bf46270 */
[-C--:B--2---:R-:W-:Y:S02]  /*228b0*/  @!P0 LEA R10, P3, R9, R14.reuse, 0x1 ;  /* 0x0000000e090a8211 */ /* 0x084fe400078608ff */
[-C--:B------:R-:W-:Y:S02]  /*228c0*/  @!P1 LEA R12, P4, R37, R14.reuse, 0x1 ;  /* 0x0000000e250c9211 */ /* 0x080fe400078808ff */
[----:B------:R-:W-:Y:S02]  /*228d0*/  @!P2 LEA R14, P5, R39, R14, 0x1 ;  /* 0x0000000e270ea211 */ /* 0x000fe400078a08ff */
[-C--:B-1----:R-:W-:Y:S02]  /*228e0*/  @!P0 LEA.HI.X R11, R9, R0.reuse, R72, 0x1, P3 ;  /* 0x00000000090b8211 */ /* 0x082fe400018f0c48 */
[-C--:B------:R-:W-:Y:S02]  /*228f0*/  @!P1 LEA.HI.X R13, R37, R0.reuse, R20, 0x1, P4 ;  /* 0x00000000250d9211 */ /* 0x080fe400020f0c14 */
[----:B------:R-:W-:Y:S01]  /*22900*/  @!P2 LEA.HI.X R15, R39, R0, R36, 0x1, P5 ;  /* 0x00000000270fa211 */ /* 0x000fe200028f0c24 */
[----:B-----5:R3:W-:Y:S04]  /*22910*/  @!P0 ST.E.128 desc[UR54][R10.64], R4 ;  /* 0x000000040a008985 */ /* 0x0207e8000c101d36 */
[----:B------:R3:W-:Y:S04]  /*22920*/  @!P1 ST.E.128 desc[UR54][R12.64], R40 ;  /* 0x000000280c009985 */ /* 0x0007e8000c101d36 */
[----:B------:R3:W-:Y:S02]  /*22930*/  @!P2 ST.E.128 desc[UR54][R14.64], R56 ;  /* 0x000000380e00a985 */ /* 0x0007e4000c101d36 */
.L_x_3640:
[----:B------:R-:W-:Y:S05]  /*22940*/  BSYNC B1 ;  /* 0x0000000000017941 */ /* 0x000fea0003800000 */
.L_x_3639:
[----:B------:R-:W-:-:S03]  /*22950*/  UMOV UR4, 0xffffffff ;  /* 0xffffffff00047882 */ /* 0x000fc60000000000 */
[----:B------:R-:W-:Y:S05]  /*22960*/  BRA.DIV UR4, `(.L_x_3641) ;  /* 0x000000e604e87947 */ /* 0x000fea000b800000 */
[----:B-1----:R1:W4:Y:S04]  /*22970*/  SHFL.IDX PT, R0, R3, 0x1, 0x181f ;  /* 0x00381f0003007f89 */ /* 0x00232800000e0000 */
[----:B--23--:R1:W2:Y:S02]  /*22980*/  SHFL.IDX PT, R14, R2, 0x1, 0x181f ;  /* 0x00381f00020e7f89 */ /* 0x00c2a400000e0000 */
.L_x_3931:
[----:B-----5:R-:W-:Y:S01]  /*22990*/  VIADD R5, R21, 0x20 ;  /* 0x0000002015057836 */ /* 0x020fe20000000000 */
        /* <DEDUP_REMOVED lines=10> */
[-C--:B----4-:R-:W-:Y:S02]  /*22a40*/  @!P3 LEA.HI.X R5, R9, R0.reuse, R72, 0x1, P0 ;  /* 0x000000000905b211 */ /* 0x090fe400000f0c48 */
[-C--:B------:R-:W-:Y:S02]  /*22a50*/  @!P4 LEA.HI.X R7, R37, R0.reuse, R20, 0x1, P1 ;  /* 0x000000002507c211 */ /* 0x080fe400008f0c14 */
[----:B------:R-:W-:Y:S01]  /*22a60*/  @!P5 LEA.HI.X R15, R39, R0, R36, 0x1, P2 ;  /* 0x00000000270fd211 */ /* 0x000fe200010f0c24 */
[----:B------:R3:W-:Y:S04]  /*22a70*/  @!P3 ST.E.128 desc[UR54][R4.64], R24 ;  /* 0x000000180400b985 */ /* 0x0007e8000c101d36 */
[----:B------:R3:W-:Y:S04]  /*22a80*/  @!P4 ST.E.128 desc[UR54][R6.64], R44 ;  /* 0x0000002c0600c985 */ /* 0x0007e8000c101d36 */
[----:B------:R3:W-:Y:S02]  /*22a90*/  @!P5 ST.E.128 desc[UR54][R14.64], R60 ;  /* 0x0000003c0e00d985 */ /* 0x0007e4000c101d36 */
.L_x_3643:
[----:B------:R-:W-:Y:S05]  /*22aa0*/  BSYNC B1 ;  /* 0x0000000000017941 */ /* 0x000fea0003800000 */
.L_x_3642:
[----:B------:R-:W-:-:S03]  /*22ab0*/  UMOV UR4, 0xffffffff ;  /* 0xffffffff00047882 */ /* 0x000fc60000000000 */
[----:B------:R-:W-:Y:S05]  /*22ac0*/  BRA.DIV UR4, `(.L_x_3644) ;  /* 0x000000e604d87947 */ /* 0x000fea000b800000 */
[----:B----4-:R4:W0:Y:S04]  /*22ad0*/  SHFL.IDX PT, R0, R3, 0x2, 0x181f ;  /* 0x00581f0003007f89 */ /* 0x01082800000e0000 */
[----:B--23--:R4:W2:Y:S02]  /*22ae0*/  SHFL.IDX PT, R14, R2, 0x2, 0x181f ;  /* 0x00581f00020e7f89 */ /* 0x00c8a400000e0000 */
.L_x_3935:
[----:B------:R-:W-:Y:S01]  /*22af0*/  VIADD R5, R21, 0x40 ;  /* 0x0000004015057836 */ /* 0x000fe20000000000 */
        /* <DEDUP_REMOVED lines=16> */
.L_x_3646:
[----:B------:R-:W-:Y:S05]  /*22c00*/  BSYNC B1 ;  /* 0x0000000000017941 */ /* 0x000fea0003800000 */
.L_x_3645:
[----:B------:R-:W-:-:S03]  /*22c10*/  UMOV UR4, 0xffffffff ;  /* 0xffffffff00047882 */ /* 0x000fc60000000000 */
[----:B------:R-:W-:Y:S05]  /*22c20*/  BRA.DIV UR4, `(.L_x_3647) ;  /* 0x000000e604c87947 */ /* 0x000fea000b800000 */
[----:B0-----:R0:W0:Y:S04]  /*22c30*/  SHFL.IDX PT, R0, R3, 0x3, 0x181f ;  /* 0x00781f0003007f89 */ /* 0x00102800000e0000 */
[----:B--23--:R2:W3:Y:S02]  /*22c40*/  SHFL.IDX PT, R14, R2, 0x3, 0x181f ;  /* 0x00781f00020e7f89 */ /* 0x00c4e400000e0000 */
.L_x_3939:
[----:B01--4-:R-:W-:-:S05]  /*22c50*/  VIADD R3, R21, 0x60 ;  /* 0x0000006015037836 */ /* 0x013fca0000000000 */
[----:B------:R-:W-:-:S13]  /*22c60*/  ISETP.GE.AND P0, PT, R3, R38, PT ;  /* 0x000000260300720c */ /* 0x000fda0003f06270 */
[----:B------:R-:W-:Y:S05]  /*22c70*/  @P0 BRA `(.L_x_3648) ;  /* 0x0000002800c00947 */ /* 0x000fea0003800000 */
[----:B------:R-:W-:Y:S02]  /*22c80*/  ULDC UR4, c[0x0][0xac8] ;  /* 0x0002b20000047ab9 */ /* 0x000fe40000000800 */
[----:B------:R-:W-:Y:S02]  /*22c90*/  ISETP.GE.AND P2, PT, R9, UR4, PT ;  /* 0x0000000409007c0c */ /* 0x000fe4000bf46270 */
[----:B------:R-:W-:-:S11]  /*22ca0*/  ISETP.GE.AND P3, PT, R37, UR4, PT ;  /* 0x0000000425007c0c */ /* 0x000fd6000bf66270 */
[-C--:B--23--:R-:W-:Y:S02]  /*22cb0*/  @!P2 LEA R2, P0, R9, R14.reuse, 0x1 ;  /* 0x0000000e0902a211 */ /* 0x08cfe400078008ff */
[----:B------:R-:W-:Y:S02]  /*22cc0*/  @!P3 LEA R4, P1, R37, R14, 0x1 ;  /* 0x0000000e2504b211 */ /* 0x000fe400078208ff */
[-C--:B------:R-:W-:Y:S02]  /*22cd0*/  @!P2 LEA.HI.X R3, R9, R0.reuse, R72, 0x1, P0 ;  /* 0x000000000903a211 */ /* 0x080fe400000f0c48 */
[----:B------:R-:W-:Y:S02]  /*22ce0*/  @!P3 LEA.HI.X R5, R37, R0, R20, 0x1, P1 ;  /* 0x000000002505b211 */ /* 0x000fe400008f0c14 */
[----:B------:R-:W-:Y:S01]  /*22cf0*/  ISETP.GE.AND P0, PT, R39, UR4, PT ;  /* 0x0000000427007c0c */ /* 0x000fe2000bf06270 */
[----:B------:R4:W-:Y:S04]  /*22d00*/  @!P2 ST.E.128 desc[UR54][R2.64], R32 ;  /* 0x000000200200a985 */ /* 0x0009e8000c101d36 */
[----:B------:R4:W-:Y:S08]  /*22d10*/  @!P3 ST.E.128 desc[UR54][R4.64], R52 ;  /* 0x000000340400b985 */ /* 0x0009f0000c101d36 */
[----:B------:R-:W-:Y:S05]  /*22d20*/  @P0 BRA `(.L_x_3648) ;  /* 0x0000002800940947 */ /* 0x000fea0003800000 */
[----:B------:R-:W-:-:S04]  /*22d30*/  LEA R14, P0, R39, R14, 0x1 ;  /* 0x0000000e270e7211 */ /* 0x000fc800078008ff */
[----:B------:R-:W-:-:S05]  /*22d40*/  LEA.HI.X R15, R39, R0, R36, 0x1, P0 ;  /* 0x00000000270f7211 */ /* 0x000fca00000f0c24 */
[----:B------:R0:W-:Y:S01]  /*22d50*/  ST.E.128 desc[UR54][R14.64], R68 ;  /* 0x000000440e007985 */ /* 0x0001e2000c101d36 */
[----:B------:R-:W-:Y:S05]  /*22d60*/  BRA `(.L_x_3648) ;  /* 0x0000002800847947 */ /* 0x000fea0003800000 */
.L_x_3637:
[----:B------:R-:W-:Y:S01]  /*22d70*/  ULDC.64 UR4, c[0x0][0xb08] ;  /* 0x0002c20000047ab9 */ /* 0x000fe20000000a00 */
[----:B------:R-:W1:Y:S01]  /*22d80*/  @P1 LDC R41, c[0x0][0xbec] ;  /* 0x0002fb00ff291b82 */ /* 0x000e620000000800 */
[----:B------:R-:W-:Y:S01]  /*22d90*/  IMAD R136, R136, UR4, RZ ;  /* 0x0000000488887c24 */ /* 0x000fe2000f8e02ff */
[----:B0-----:R-:W-:Y:S01]  /*22da0*/  SHF.R.S32.HI R14, RZ, 0x1f, R237 ;  /* 0x0000001fff0e7819 */ /* 0x001fe200000114ed */
[----:B------:R-:W-:-:S04]  /*22db0*/  IMAD.WIDE.U32 R12, R11, UR4, RZ ;  /* 0x000000040b0c7c25 */ /* 0x000fc8000f8e00ff */
[----:B------:R-:W-:Y:S01]  /*22dc0*/  IMAD R11, R11, UR5, R136 ;  /* 0x000000050b0b7c24 */ /* 0x000fe2000f8e0288 */
[----:B------:R-:W0:Y:S01]  /*22dd0*/  @P1 LDC R36, c[0x0][0xbf0] ;  /* 0x0002fc00ff241b82 */ /* 0x000e220000000800 */
[----:B------:R-:W-:Y:S02]  /*22de0*/  ULDC.64 UR4, c[0x0][0xb38] ;  /* 0x0002ce0000047ab9 */ /* 0x000fe40000000a00 */
[----:B------:R-:W-:Y:S01]  /*22df0*/  IMAD.IADD R13, R13, 0x1, R11 ;  /* 0x000000010d0d7824 */ /* 0x000fe200078e020b */
[----:B------:R-:W-:Y:S01]  /*22e00*/  MOV R11, R42 ;  /* 0x0000002a000b7202 */ /* 0x000fe20000000f00 */
[----:B------:R-:W-:-:S04]  /*22e10*/  IMAD.WIDE.U32 R12, R235, UR4, R12 ;  /* 0x00000004eb0c7c25 */ /* 0x000fc8000f8e000c */
[----:B------:R-:W-:Y:S01]  /*22e20*/  IMAD R13, R235, UR5, R13 ;  /* 0x00000005eb0d7c24 */ /* 0x000fe2000f8e020d */
[----:B------:R-:W-:Y:S02]  /*22e30*/  ULDC.64 UR4, c[0x0][0xb40] ;  /* 0x0002d00000047ab9 */ /* 0x000fe40000000a00 */
[----:B------:R-:W-:Y:S02]  /*22e40*/  IMAD R14, R14, UR4, RZ ;  /* 0x000000040e0e7c24 */ /* 0x000fe4000f8e02ff */
[----:B------:R-:W-:-:S04]  /*22e50*/  IMAD.WIDE.U32 R12, R237, UR4, R12 ;  /* 0x00000004ed0c7c25 */ /* 0x000fc8000f8e000c */
[----:B------:R-:W-:Y:S01]  /*22e60*/  IMAD R15, R237, UR5, R14 ;  /* 0x00000005ed0f7c24 */ /* 0x000fe2000f8e020e */
[----:B------:R-:W-:Y:S01]  /*22e70*/  ULDC.64 UR4, c[0x0][0xb48] ;  /* 0x0002d20000047ab9 */ /* 0x000fe20000000a00 */
[----:B-1----:R-:W-:-:S04]  /*22e80*/  @P1 IMAD.HI.U32 R41, R42, R41, RZ ;  /* 0x000000292a291227 */ /* 0x002fc800078e00ff */
[----:B------:R-:W-:Y:S01]  /*22e90*/  IMAD.IADD R13, R13, 0x1, R15 ;  /* 0x000000010d0d7824 */ /* 0x000fe200078e020f */
[----:B0-----:R-:W-:Y:S01]  /*22ea0*/  @P1 SHF.R.U32.HI R11, RZ, R36, R41 ;  /* 0x00000024ff0b1219 */ /* 0x001fe20000011629 */
[----:B------:R-:W-:Y:S02]  /*22eb0*/  VIADD R36, R16, 0x33420 ;  /* 0x0003342010247836 */ /* 0x000fe40000000000 */
[C---:B------:R-:W-:Y:S01]  /*22ec0*/  IMAD.WIDE.U32 R12, R138.reuse, UR4, R12 ;  /* 0x000000048a0c7c25 */ /* 0x040fe2000f8e000c */
[--C-:B------:R-:W-:Y:S02]  /*22ed0*/  SHF.R.S32.HI R14, RZ, 0x1f, R11.reuse ;  /* 0x0000001fff0e7819 */ /* 0x100fe4000001140b */
[----:B------:R-:W-:Y:S01]  /*22ee0*/  PRMT R36, RZ, 0x654, R36 ;  /* 0x00000654ff247816 */ /* 0x000fe20000000024 */
[----:B------:R-:W-:Y:S02]  /*22ef0*/  IMAD.MOV R15, RZ, RZ, -R11 ;  /* 0x000000ffff0f7224 */ /* 0x000fe400078e0a0b */
[----:B------:R-:W-:Y:S01]  /*22f00*/  IMAD R13, R138, UR5, R13 ;  /* 0x000000058a0d7c24 */ /* 0x000fe2000f8e020d */
[----:B------:R-:W-:Y:S01]  /*22f10*/  ULDC.64 UR4, c[0x0][0xb30] ;  /* 0x0002cc0000047ab9 */ /* 0x000fe20000000a00 */
[----:B------:R-:W-:Y:S01]  /*22f20*/  IMAD R137, R137, R15, R42 ;  /* 0x0000000f89897224 */ /* 0x000fe200078e022a */
[----:B------:R0:W-:Y:S01]  /*22f30*/  SYNCS.ARRIVE.TRANS64.RED.A1T0 RZ, [R36+URZ], RZ ;  /* 0x000000ff24ff79a7 */ /* 0x0001e2000810043f */
[----:B------:R-:W-:-:S02]  /*22f40*/  IMAD R14, R14, UR4, RZ ;  /* 0x000000040e0e7c24 */ /* 0x000fc4000f8e02ff */
[----:B------:R-:W-:-:S04]  /*22f50*/  IMAD.WIDE.U32 R12, R11, UR4, R12 ;  /* 0x000000040b0c7c25 */ /* 0x000fc8000f8e000c */
        /* <DEDUP_REMOVED lines=15> */
.L_x_3942:
[----:B------:R-:W-:Y:S01]  /*23050*/  ISETP.GE.AND P0, PT, R37, R38, PT ;  /* 0x000000262500720c */ /* 0x000fe20003f06270 */
[----:B------:R-:W-:-:S12]  /*23060*/  BSSY B1, `(.L_x_3650) ;  /* 0x00000c3000017945 */ /* 0x000fd80003800000 */
[----:B------:R-:W-:Y:S05]  /*23070*/  @P0 BRA `(.L_x_3651) ;  /* 0x0000000c00040947 */ /* 0x000fea0003800000 */
[----:B------:R-:W3:Y:S01]  /*23080*/  LDL R44, [R1] ;  /* 0x00000000012c7983 */ /* 0x000ee20000100800 */
[----:B------:R-:W-:-:S03]  /*23090*/  ULDC UR4, c[0x0][0xac8] ;  /* 0x0002b20000047ab9 */ /* 0x000fc60000000800 */
[----:B------:R-:W4:Y:S04]  /*230a0*/  LDL R45, [R1+0x74] ;  /* 0x00007400012d7983 */ /* 0x000f280000100800 */
[----:B------:R-:W5:Y:S04]  /*230b0*/  LDL R59, [R1+0x70] ;  /* 0x00007000013b7983 */ /* 0x000f680000100800 */
[----:B------:R-:W2:Y:S04]  /*230c0*/  LDL R61, [R1+0xc4] ;  /* 0x0000c400013d7983 */ /* 0x000ea80000100800 */
        /* <DEDUP_REMOVED lines=10> */
[----:B------:R-:W2:Y:S01]  /*23170*/  LDL R51, [R1+0xb4] ;  /* 0x0000b40001337983 */ /* 0x000ea20000100800 */
[----:B---3--:R-:W-:-:S02]  /*23180*/  ISETP.GE.AND P1, PT, R44, UR4, PT ;  /* 0x000000042c007c0c */ /* 0x008fc4000bf26270 */
[----:B----4-:R-:W-:Y:S02]  /*23190*/  ISETP.GE.AND P0, PT, R45, UR4, PT ;  /* 0x000000042d007c0c */ /* 0x010fe4000bf06270 */
[----:B-----5:R-:W-:-:S09]  /*231a0*/  ISETP.GE.AND P2, PT, R59, UR4, PT ;  /* 0x000000043b007c0c */ /* 0x020fd2000bf46270 */
[----:B--2---:R-:W-:Y:S02]  /*231b0*/  @!P1 IMAD.MOV.U32 R12, RZ, RZ, R43 ;  /* 0x000000ffff0c9224 */ /* 0x004fe400078e002b */
[----:B-1----:R-:W-:Y:S02]  /*231c0*/  @!P1 IMAD.MOV.U32 R13, RZ, RZ, R41 ;  /* 0x000000ffff0d9224 */ /* 0x002fe400078e0029 */
[----:B------:R-:W-:Y:S02]  /*231d0*/  @!P1 IMAD.MOV.U32 R14, RZ, RZ, R3 ;  /* 0x000000ffff0e9224 */ /* 0x000fe400078e0003 */
[----:B------:R-:W-:Y:S01]  /*231e0*/  @!P1 IMAD.WIDE R12, R44, 0x4, R12 ;  /* 0x000000042c0c9825 */ /* 0x000fe200078e020c */
[----:B------:R-:W-:-:S03]  /*231f0*/  @!P0 LEA R36, P4, R45, R43, 0x2 ;  /* 0x0000002b2d248211 */ /* 0x000fc600078810ff */
[----:B------:R-:W-:Y:S01]  /*23200*/  @!P1 IMAD.MOV.U32 R15, RZ, RZ, R0 ;  /* 0x000000ffff0f9224 */ /* 0x000fe200078e0000 */
[----:B------:R-:W-:Y:S01]  /*23210*/  @!P0 MOV R3, R2 ;  /* 0x0000000200038202 */ /* 0x000fe20000000f00 */
[----:B------:R-:W-:Y:S01]  /*23220*/  @!P0 IMAD.MOV.U32 R2, RZ, RZ, R4 ;  /* 0x000000ffff028224 */ /* 0x000fe200078e0004 */
[----:B------:R-:W-:Y:S01]  /*23230*/  @!P0 LEA.HI.X R37, R45, R41, R61, 0x2, P4 ;  /* 0x000000292d258211 */ /* 0x000fe200020f143d */
[----:B------:R-:W2:Y:S04]  /*23240*/  LDL R0, [R1+0xa8] ;  /* 0x0000a80001007983 */ /* 0x000ea80000100800 */
[----:B------:R1:W-:Y:S01]  /*23250*/  @!P1 ST.E.64 desc[UR54][R12.64], R14 ;  /* 0x0000000e0c009985 */ /* 0x0003e2000c101b36 */
[----:B------:R-:W-:-:S03]  /*23260*/  ISETP.GE.AND P1, PT, R11, UR4, PT ;  /* 0x000000040b007c0c */ /* 0x000fc6000bf26270 */
[----:B------:R-:W3:Y:S01]  /*23270*/  LDL R45, [R1+0x54] ;  /* 0x00005400012d7983 */ /* 0x000ee20000100800 */
[----:B------:R-:W-:-:S03]  /*23280*/  ISETP.GE.AND P3, PT, R57, UR4, PT ;  /* 0x0000000439007c0c */ /* 0x000fc6000bf66270 */
[----:B------:R4:W-:Y:S01]  /*23290*/  @!P0 ST.E.64 desc[UR54][R36.64], R2 ;  /* 0x0000000224008985 */ /* 0x0009e2000c101b36 */
[----:B-1----:R-:W-:-:S03]  /*232a0*/  @!P2 LEA R12, P5, R59, R43, 0x2 ;  /* 0x0000002b3b0ca211 */ /* 0x002fc600078a10ff */
[----:B------:R-:W5:Y:S01]  /*232b0*/  LDL R14, [R1+0xac] ;  /* 0x0000ac00010e7983 */ /* 0x000f620000100800 */
[----:B------:R-:W-:-:S03]  /*232c0*/  @!P2 LEA.HI.X R13, R59, R41, R60, 0x2, P5 ;  /* 0x000000293b0da211 */ /* 0x000fc600028f143c */
[----:B------:R-:W5:Y:S01]  /*232d0*/  LDL R15, [R1+0x50] ;  /* 0x00005000010f7983 */ /* 0x000f620000100800 */
[----:B----4-:R-:W-:-:S03]  /*232e0*/  @!P2 IMAD.MOV.U32 R2, RZ, RZ, R7 ;  /* 0x000000ffff02a224 */ /* 0x010fc600078e0007 */
[----:B------:R-:W4:Y:S01]  /*232f0*/  LDL R36, [R1+0xa0] ;  /* 0x0000a00001247983 */ /* 0x000f220000100800 */
[----:B------:R-:W-:Y:S01]  /*23300*/  @!P2 IMAD.MOV.U32 R3, RZ, RZ, R5 ;  /* 0x000000ffff03a224 */ /* 0x000fe200078e0005 */
[----:B------:R-:W-:Y:S02]  /*23310*/  @!P3 LEA R4, P4, R57, R43, 0x2 ;  /* 0x0000002b3904b211 */ /* 0x000fe400078810ff */
[----:B------:R-:W4:Y:S04]  /*23320*/  LDL R37, [R1+0x3c] ;  /* 0x00003c0001257983 */ /* 0x000f280000100800 */
[----:B------:R1:W-:Y:S01]  /*23330*/  @!P2 ST.E.64 desc[UR54][R12.64], R2 ;  /* 0x000000020c00a985 */ /* 0x0003e2000c101b36 */
[----:B------:R-:W-:Y:S02]  /*23340*/  @!P3 IMAD.MOV.U32 R7, RZ, RZ, R6 ;  /* 0x000000ffff07b224 */ /* 0x000fe400078e0006 */
[----:B------:R-:W-:-:S02]  /*23350*/  @!P3 IMAD.MOV.U32 R6, RZ, RZ, R8 ;  /* 0x000000ffff06b224 */ /* 0x000fc400078e0008 */
[----:B------:R-:W4:Y:S04]  /*23360*/  LDL R8, [R1+0xa4] ;  /* 0x0000a40001087983 */ /* 0x000f280000100800 */
[----:B-1----:R-:W4:Y:S01]  /*23370*/  LDL R12, [R1+0x4c] ;  /* 0x00004c00010c7983 */ /* 0x002f220000100800 */
[----:B------:R-:W-:Y:S02]  /*23380*/  @!P1 LEA R2, P5, R11, R43, 0x2 ;  /* 0x0000002b0b029211 */ /* 0x000fe400078a10ff */
[-C--:B------:R-:W-:Y:S01]  /*23390*/  @!P3 LEA.HI.X R5, R57, R41.reuse, R58, 0x2, P4 ;  /* 0x000000293905b211 */ /* 0x080fe200020f143a */
[----:B------:R-:W4:Y:S01]  /*233a0*/  LDL R13, [R1+0x9c] ;  /* 0x00009c00010d7983 */ /* 0x000f220000100800 */
[----:B------:R-:W-:-:S03]  /*233b0*/  @!P1 LEA.HI.X R3, R11, R41, R56, 0x2, P5 ;  /* 0x000000290b039211 */ /* 0x000fc600028f1438 */
[----:B------:R-:W4:Y:S04]  /*233c0*/  LDL R11, [R1+0x48] ;  /* 0x00004800010b7983 */ /* 0x000f280000100800 */
[----:B------:R1:W-:Y:S02]  /*233d0*/  @!P3 ST.E.64 desc[UR54][R4.64], R6 ;  /* 0x000000060400b985 */ /* 0x0003e4000c101b36 */
[----:B-1----:R-:W-:Y:S02]  /*233e0*/  @!P1 IMAD.MOV.U32 R5, RZ, RZ, R9 ;  /* 0x000000ffff059224 */ /* 0x002fe400078e0009 */
[----:B------:R-:W4:Y:S01]  /*233f0*/  LDL R9, [R1+0x98] ;  /* 0x0000980001097983 */ /* 0x000f220000100800 */
[----:B------:R-:W-:Y:S01]  /*23400*/  ISETP.GE.AND P2, PT, R46, UR4, PT ;  /* 0x000000042e007c0c */ /* 0x000fe2000bf46270 */
[----:B------:R-:W-:Y:S01]  /*23410*/  @!P1 IMAD.MOV.U32 R4, RZ, RZ, R85 ;  /* 0x000000ffff049224 */ /* 0x000fe200078e0055 */
[----:B------:R-:W-:-:S04]  /*23420*/  ISETP.GE.AND P0, PT, R50, UR4, PT ;  /* 0x0000000432007c0c */ /* 0x000fc8000bf06270 */
[----:B------:R1:W-:Y:S01]  /*23430*/  @!P1 ST.E.64 desc[UR54][R2.64], R4 ;  /* 0x0000000402009985 */ /* 0x0003e2000c101b36 */
[----:B------:R-:W-:Y:S02]  /*23440*/  ISETP.GE.AND P3, PT, R49, UR4, PT ;  /* 0x0000000431007c0c */ /* 0x000fe4000bf66270 */
[----:B------:R-:W-:-:S04]  /*23450*/  ISETP.GE.AND P1, PT, R47, UR4, PT ;  /* 0x000000042f007c0c */ /* 0x000fc8000bf26270 */
[-C--:B-1----:R-:W-:Y:S02]  /*23460*/  @!P2 LEA R2, P5, R46, R43.reuse, 0x2 ;  /* 0x0000002b2e02a211 */ /* 0x082fe400078a10ff */
[----:B------:R-:W-:Y:S02]  /*23470*/  @!P0 LEA R6, P4, R50, R43, 0x2 ;  /* 0x0000002b32068211 */ /* 0x000fe400078810ff */
[-C--:B------:R-:W-:Y:S02]  /*23480*/  @!P2 LEA.HI.X R3, R46, R41.reuse, R48, 0x2, P5 ;  /* 0x000000292e03a211 */ /* 0x080fe400028f1430 */
[----:B------:R-:W4:Y:S01]  /*23490*/  LDL R48, [R1+0x44] ;  /* 0x0000440001307983 */ /* 0x000f220000100800 */
[----:B------:R-:W-:Y:S01]  /*234a0*/  @!P0 IMAD.MOV.U32 R85, RZ, RZ, R84 ;  /* 0x000000ffff558224 */ /* 0x000fe200078e0054 */
[----:B------:R-:W-:Y:S01]  /*234b0*/  @!P0 LEA.HI.X R7, R50, R41, R51, 0x2, P4 ;  /* 0x0000002932078211 */ /* 0x000fe200020f1433 */
[----:B------:R-:W-:Y:S01]  /*234c0*/  @!P0 IMAD.MOV.U32 R84, RZ, RZ, R86 ;  /* 0x000000ffff548224 */ /* 0x000fe200078e0056 */
[----:B------:R-:W4:Y:S01]  /*234d0*/  LDL R46, [R1+0x40] ;  /* 0x00004000012e7983 */ /* 0x000f220000100800 */
[----:B------:R-:W-:Y:S01]  /*234e0*/  @!P2 MOV R4, R89 ;  /* 0x000000590004a202 */ /* 0x000fe20000000f00 */
[----:B------:R-:W-:-:S02]  /*234f0*/  @!P2 IMAD.MOV.U32 R5, RZ, RZ, R87 ;  /* 0x000000ffff05a224 */ /* 0x000fc400078e0057 */
[----:B------:R1:W-:Y:S01]  /*23500*/  @!P0 ST.E.64 desc[UR54][R6.64], R84 ;  /* 0x0000005406008985 */ /* 0x0003e2000c101b36 */
[----:B------:R-:W-:Y:S02]  /*23510*/  @!P3 IMAD.MOV.U32 R89, RZ, RZ, R88 ;  /* 0x000000ffff59b224 */ /* 0x000fe400078e0058 */
[----:B------:R-:W-:Y:S01]  /*23520*/  @!P3 IMAD.MOV.U32 R88, RZ, RZ, R96 ;  /* 0x000000ffff58b224 */ /* 0x000fe200078e0060 */
[----:B------:R0:W-:Y:S01]  /*23530*/  @!P2 ST.E.64 desc[UR54][R2.64], R4 ;  /* 0x000000040200a985 */ /* 0x0001e2000c101b36 */
[-C--:B-1----:R-:W-:Y:S02]  /*23540*/  @!P3 LEA R6, P4, R49, R43.reuse, 0x2 ;  /* 0x0000002b3106b211 */ /* 0x082fe400078810ff */
[----:B0-----:R-:W-:Y:S01]  /*23550*/  @!P1 LEA R2, P5, R47, R43, 0x2 ;  /* 0x0000002b2f029211 */ /* 0x001fe200078a10ff */
[----:B------:R-:W-:Y:S02]  /*23560*/  @!P1 IMAD.MOV.U32 R4, RZ, RZ, R99 ;  /* 0x000000ffff049224 */ /* 0x000fe400078e0063 */
[----:B------:R-:W-:Y:S01]  /*23570*/  @!P1 IMAD.MOV.U32 R5, RZ, RZ, R97 ;  /* 0x000000ffff059224 */ /* 0x000fe200078e0061 */
[----:B---3--:R-:W-:-:S02]  /*23580*/  ISETP.GE.AND P0, PT, R45, UR4, PT ;  /* 0x000000042d007c0c */ /* 0x008fc4000bf06270 */
[-C--:B--2---:R-:W-:Y:S02]  /*23590*/  @!P1 LEA.HI.X R3, R47, R41.reuse, R0, 0x2, P5 ;  /* 0x000000292f039211 */ /* 0x084fe400028f1400 */
[----:B------:R-:W2:Y:S04]  /*235a0*/  LDL R47, [R1+0x90] ;  /* 0x00009000012f7983 */ /* 0x000ea80000100800 */
[----:B------:R-:W3:Y:S01]  /*235b0*/  LDL R0, [R1+0x34] ;  /* 0x0000340001007983 */ /* 0x000ee20000100800 */
[----:B-----5:R-:W-:-:S03]  /*235c0*/  @!P3 LEA.HI.X R7, R49, R41, R14, 0x2, P4 ;  /* 0x000000293107b211 */ /* 0x020fc600020f140e */
[----:B------:R-:W5:Y:S01]  /*235d0*/  LDL R49, [R1+0x94] ;  /* 0x0000940001317983 */ /* 0x000f620000100800 */
[----:B------:R-:W-:-:S03]  /*235e0*/  ISETP.GE.AND P2, PT, R15, UR4, PT ;  /* 0x000000040f007c0c */ /* 0x000fc6000bf46270 */
[----:B------:R-:W3:Y:S04]  /*235f0*/  LDL R14, [R1+0x38] ;  /* 0x00003800010e7983 */ /* 0x000ee80000100800 */
[----:B------:R0:W-:Y:S01]  /*23600*/  @!P3 ST.E.64 desc[UR54][R6.64], R88 ;  /* 0x000000580600b985 */ /* 0x0001e2000c101b36 */
[----:B------:R-:W-:-:S03]  /*23610*/  @!P0 IMAD.MOV.U32 R99, RZ, RZ, R98 ;  /* 0x000000ffff638224 */ /* 0x000fc600078e0062 */
[----:B------:R1:W-:Y:S01]  /*23620*/  @!P1 ST.E.64 desc[UR54][R2.64], R4 ;  /* 0x0000000402009985 */ /* 0x0003e2000c101b36 */
[----:B------:R-:W-:Y:S01]  /*23630*/  @!P0 IMAD.MOV.U32 R98, RZ, RZ, R100 ;  /* 0x000000ffff628224 */ /* 0x000fe200078e0064 */
[C---:B0-----:R-:W-:Y:S02]  /*23640*/  @!P0 LEA R6, P4, R45.reuse, R43, 0x2 ;  /* 0x0000002b2d068211 */ /* 0x041fe400078810ff */
[----:B----4-:R-:W-:Y:S02]  /*23650*/  ISETP.GE.AND P3, PT, R12, UR4, PT ;  /* 0x000000040c007c0c */ /* 0x010fe4000bf66270 */
[----:B------:R-:W-:Y:S02]  /*23660*/  @!P0 LEA.HI.X R7, R45, R41, R8, 0x2, P4 ;  /* 0x000000292d078211 */ /* 0x000fe400020f1408 */
[----:B-1----:R-:W-:Y:S01]  /*23670*/  @!P2 LEA R2, P5, R15, R43, 0x2 ;  /* 0x0000002b0f02a211 */ /* 0x002fe200078a10ff */
[----:B------:R-:W4:Y:S01]  /*23680*/  LDL R8, [R1+0x30] ;  /* 0x0000300001087983 */ /* 0x000f220000100800 */
[----:B------:R-:W-:-:S03]  /*23690*/  ISETP.GE.AND P1, PT, R11, UR4, PT ;  /* 0x000000040b007c0c */ /* 0x000fc6000bf26270 */
[----:B------:R-:W4:Y:S01]  /*236a0*/  LDL R45, [R1+0x8c] ;  /* 0x00008c00012d7983 */ /* 0x000f220000100800 */
[----:B------:R-:W-:Y:S01]  /*236b0*/  @!P2 LEA.HI.X R3, R15, R41, R36, 0x2, P5 ;  /* 0x000000290f03a211 */ /* 0x000fe200028f1424 */
[----:B------:R-:W-:Y:S02]  /*236c0*/  @!P2 IMAD.MOV.U32 R4, RZ, RZ, R103 ;  /* 0x000000ffff04a224 */ /* 0x000fe400078e0067 */
[----:B------:R-:W4:Y:S01]  /*236d0*/  LDL R36, [R1+0x88] ;  /* 0x0000880001247983 */ /* 0x000f220000100800 */
[----:B------:R-:W-:-:S03]  /*236e0*/  @!P2 IMAD.MOV.U32 R5, RZ, RZ, R101 ;  /* 0x000000ffff05a224 */ /* 0x000fc600078e0065 */
[----:B------:R0:W-:Y:S04]  /*236f0*/  @!P0 ST.E.64 desc[UR54][R6.64], R98 ;  /* 0x0000006206008985 */ /* 0x0001e8000c101b36 */
[----:B------:R1:W-:Y:S04]  /*23700*/  @!P2 ST.E.64 desc[UR54][R2.64], R4 ;  /* 0x000000040200a985 */ /* 0x0003e8000c101b36 */
[----:B------:R-:W4:Y:S01]  /*23710*/  LDL R15, [R1+0x2c] ;  /* 0x00002c00010f7983 */ /* 0x000f220000100800 */
[----:B0-----:R-:W-:-:S04]  /*23720*/  @!P3 LEA R6, P0, R12, R43, 0x2 ;  /* 0x0000002b0c06b211 */ /* 0x001fc800078010ff */
[----:B------:R-:W-:Y:S02]  /*23730*/  @!P3 LEA.HI.X R7, R12, R41, R13, 0x2, P0 ;  /* 0x000000290c07b211 */ /* 0x000fe400000f140d */
[----:B------:R-:W4:Y:S01]  /*23740*/  LDL R12, [R1+0x84] ;  /* 0x00008400010c7983 */ /* 0x000f220000100800 */
[----:B-1----:R-:W-:-:S03]  /*23750*/  @!P1 LEA R2, P5, R11, R43, 0x2 ;  /* 0x0000002b0b029211 */ /* 0x002fc600078a10ff */
[----:B------:R-:W4:Y:S01]  /*23760*/  LDL R13, [R1+0x1c] ;  /* 0x00001c00010d7983 */ /* 0x000f220000100800 */
[----:B------:R-:W-:-:S03]  /*23770*/  @!P1 LEA.HI.X R3, R11, R41, R9, 0x2, P5 ;  /* 0x000000290b039211 */ /* 0x000fc600028f1409 */
[----:B------:R-:W4:Y:S01]  /*23780*/  LDL R9, [R1+0x80] ;  /* 0x0000800001097983 */ /* 0x000f220000100800 */
[----:B------:R-:W-:Y:S01]  /*23790*/  @!P3 MOV R103, R102 ;  /* 0x000000660067b202 */ /* 0x000fe20000000f00 */
[----:B------:R-:W-:Y:S02]  /*237a0*/  @!P3 IMAD.MOV.U32 R102, RZ, RZ, R104 ;  /* 0x000000ffff66b224 */ /* 0x000fe400078e0068 */
[----:B------:R-:W-:Y:S02]  /*237b0*/  @!P1 IMAD.MOV.U32 R11, RZ, RZ, R10 ;  /* 0x000000ffff0b9224 */ /* 0x000fe400078e000a */
[----:B------:R-:W-:Y:S01]  /*237c0*/  @!P1 IMAD.MOV.U32 R10, RZ, RZ, R21 ;  /* 0x000000ffff0a9224 */ /* 0x000fe200078e0015 */
[----:B------:R-:W-:Y:S04]  /*237d0*/  @!P3 ST.E.64 desc[UR54][R6.64], R102 ;  /* 0x000000660600b985 */ /* 0x000fe8000c101b36 */
[----:B------:R0:W-:Y:S04]  /*237e0*/  @!P1 ST.E.64 desc[UR54][R2.64], R10 ;  /* 0x0000000a02009985 */ /* 0x0001e8000c101b36 */
[----:B0-----:R-:W4:Y:S01]  /*237f0*/  LDL R11, [R1+0x7c] ;  /* 0x00007c00010b7983 */ /* 0x001f220000100800 */
[----:B------:R-:W-:-:S02]  /*23800*/  ISETP.GE.AND P4, PT, R48, UR4, PT ;  /* 0x0000000430007c0c */ /* 0x000fc4000bf86270 */
[----:B------:R-:W-:Y:S02]  /*23810*/  ISETP.GE.AND P2, PT, R46, UR4, PT ;  /* 0x000000042e007c0c */ /* 0x000fe4000bf46270 */
[----:B------:R-:W-:-:S09]  /*23820*/  ISETP.GE.AND P0, PT, R37, UR4, PT ;  /* 0x0000000425007c0c */ /* 0x000fd2000bf06270 */
[-C--:B------:R-:W-:Y:S01]  /*23830*/  @!P4 LEA R4, P5, R48, R43.reuse, 0x2 ;  /* 0x0000002b3004c211 */ /* 0x080fe200078a10ff */
[----:B------:R-:W-:Y:S01]  /*23840*/  @!P4 IMAD.MOV.U32 R21, RZ, RZ, R20 ;  /* 0x000000ffff15c224 */ /* 0x000fe200078e0014 */
[----:B------:R-:W-:Y:S01]  /*23850*/  @!P2 LEA R2, P1, R46, R43, 0x2 ;  /* 0x0000002b2e02a211 */ /* 0x000fe200078210ff */
[----:B------:R-:W-:-:S03]  /*23860*/  @!P4 IMAD.MOV.U32 R20, RZ, RZ, R24 ;  /* 0x000000ffff14c224 */ /* 0x000fc600078e0018 */
[-C--:B--2---:R-:W-:Y:S02]  /*23870*/  @!P2 LEA.HI.X R3, R46, R41.reuse, R47, 0x2, P1 ;  /* 0x000000292e03a211 */ /* 0x084fe400008f142f */
[----:B-----5:R-:W-:Y:S02]  /*23880*/  @!P4 LEA.HI.X R5, R48, R41, R49, 0x2, P5 ;  /* 0x000000293005c211 */ /* 0x020fe400028f1431 */
[----:B---3--:R-:W-:-:S03]  /*23890*/  ISETP.GE.AND P3, PT, R14, UR4, PT ;  /* 0x000000040e007c0c */ /* 0x008fc6000bf66270 */
[----:B------:R0:W-:Y:S01]  /*238a0*/  @!P4 ST.E.64 desc[UR54][R4.64], R20 ;  /* 0x000000140400c985 */ /* 0x0001e2000c101b36 */
[----:B------:R-:W-:Y:S02]  /*238b0*/  ISETP.GE.AND P1, PT, R0, UR4, PT ;  /* 0x0000000400007c0c */ /* 0x000fe4000bf26270 */
[----:B------:R-:W-:Y:S01]  /*238c0*/  @!P0 LEA R6, P4, R37, R43, 0x2 ;  /* 0x0000002b25068211 */ /* 0x000fe200078810ff */
[----:B0-----:R-:W-:Y:S02]  /*238d0*/  @!P2 IMAD.MOV.U32 R4, RZ, RZ, R27 ;  /* 0x000000ffff04a224 */ /* 0x001fe400078e001b */
[----:B------:R-:W-:Y:S02]  /*238e0*/  @!P2 IMAD.MOV.U32 R5, RZ, RZ, R25 ;  /* 0x000000ffff05a224 */ /* 0x000fe400078e0019 */
[----:B------:R-:W-:-:S03]  /*238f0*/  @!P0 IMAD.MOV.U32 R27, RZ, RZ, R26 ;  /* 0x000000ffff1b8224 */ /* 0x000fc600078e001a */
[----:B------:R0:W-:Y:S01]  /*23900*/  @!P2 ST.E.64 desc[UR54][R2.64], R4 ;  /* 0x000000040200a985 */ /* 0x0001e2000c101b36 */
[----:B------:R-:W-:Y:S01]  /*23910*/  @!P0 IMAD.MOV.U32 R26, RZ, RZ, R28 ;  /* 0x000000ffff1a8224 */ /* 0x000fe200078e001c */
[----:B----4-:R-:W-:Y:S02]  /*23920*/  ISETP.GE.AND P2, PT, R8, UR4, PT ;  /* 0x0000000408007c0c */ /* 0x010fe4000bf46270 */
[----:B------:R-:W-:Y:S02]  /*23930*/  @!P0 LEA.HI.X R7, R37, R41, R45, 0x2, P4 ;  /* 0x0000002925078211 */ /* 0x000fe400020f142d */
[C---:B0-----:R-:W-:Y:S01]  /*23940*/  @!P3 LEA R2, P5, R14.reuse, R43, 0x2 ;  /* 0x0000002b0e02b211 */ /* 0x041fe200078a10ff */
[----:B------:R-:W-:Y:S01]  /*23950*/  @!P3 IMAD.MOV.U32 R5, RZ, RZ, R29 ;  /* 0x000000ffff05b224 */ /* 0x000fe200078e001d */
[----:B------:R-:W-:Y:S01]  /*23960*/  @!P3 MOV R4, R106 ;  /* 0x0000006a0004b202 */ /* 0x000fe20000000f00 */
[----:B------:R0:W-:Y:S01]  /*23970*/  @!P0 ST.E.64 desc[UR54][R6.64], R26 ;  /* 0x0000001a06008985 */ /* 0x0001e2000c101b36 */
[----:B------:R-:W-:-:S05]  /*23980*/  @!P3 LEA.HI.X R3, R14, R41, R36, 0x2, P5 ;  /* 0x000000290e03b211 */ /* 0x000fca00028f1424 */
[----:B------:R1:W-:Y:S01]  /*23990*/  @!P3 ST.E.64 desc[UR54][R2.64], R4 ;  /* 0x000000040200b985 */ /* 0x0003e2000c101b36 */
[C---:B0-----:R-:W-:Y:S02]  /*239a0*/  @!P1 LEA R6, P0, R0.reuse, R43, 0x2 ;  /* 0x0000002b00069211 */ /* 0x041fe400078010ff */
[----:B------:R-:W-:Y:S01]  /*239b0*/  ISETP.GE.AND P3, PT, R15, UR4, PT ;  /* 0x000000040f007c0c */ /* 0x000fe2000bf66270 */
[----:B-1----:R-:W-:Y:S01]  /*239c0*/  @!P1 IMAD.MOV.U32 R4, RZ, RZ, R107 ;  /* 0x000000ffff049224 */ /* 0x002fe200078e006b */
[----:B------:R-:W-:Y:S01]  /*239d0*/  @!P1 LEA.HI.X R7, R0, R41, R12, 0x2, P0 ;  /* 0x0000002900079211 */ /* 0x000fe200000f140c */
[----:B------:R-:W-:Y:S01]  /*239e0*/  @!P1 IMAD.MOV.U32 R5, RZ, RZ, R105 ;  /* 0x000000ffff059224 */ /* 0x000fe200078e0069 */
[----:B------:R-:W-:Y:S01]  /*239f0*/  @!P2 LEA R2, P4, R8, R43, 0x2 ;  /* 0x0000002b0802a211 */ /* 0x000fe200078810ff */
[C---:B------:R-:W-:Y:S01]  /*23a00*/  VIADD R0, R44.reuse, 0xa8 ;  /* 0x000000a82c007836 */ /* 0x040fe20000000000 */
[----:B------:R-:W-:Y:S02]  /*23a10*/  ISETP.GE.AND P0, PT, R13, UR4, PT ;  /* 0x000000040d007c0c */ /* 0x000fe4000bf06270 */
[----:B------:R0:W-:Y:S01]  /*23a20*/  @!P1 ST.E.64 desc[UR54][R6.64], R4 ;  /* 0x0000000406009985 */ /* 0x0001e2000c101b36 */
[----:B------:R-:W-:Y:S01]  /*23a30*/  VIADD R12, R44, 0xb0 ;  /* 0x000000b02c0c7836 */ /* 0x000fe20000000000 */
[----:B------:R-:W-:-:S02]  /*23a40*/  @!P2 LEA.HI.X R3, R8, R41, R9, 0x2, P4 ;  /* 0x000000290803a211 */ /* 0x000fc400020f1409 */
[----:B------:R-:W-:Y:S01]  /*23a50*/  ISETP.GE.AND P1, PT, R0, UR4, PT ;  /* 0x0000000400007c0c */ /* 0x000fe2000bf26270 */
[----:B0-----:R-:W-:Y:S02]  /*23a60*/  @!P2 IMAD.MOV.U32 R4, RZ, RZ, R110 ;  /* 0x000000ffff04a224 */ /* 0x001fe400078e006e */
[----:B------:R-:W-:Y:S01]  /*23a70*/  @!P2 IMAD.MOV.U32 R5, RZ, RZ, R108 ;  /* 0x000000ffff05a224 */ /* 0x000fe200078e006c */
[----:B------:R-:W-:-:S04]  /*23a80*/  @!P3 LEA R8, P5, R15, R43, 0x2 ;  /* 0x0000002b0f08b211 */ /* 0x000fc800078a10ff */
[----:B------:R0:W-:Y:S01]  /*23a90*/  @!P2 ST.E.64 desc[UR54][R2.64], R4 ;  /* 0x000000040200a985 */ /* 0x0001e2000c101b36 */
[----:B------:R-:W-:Y:S02]  /*23aa0*/  ISETP.GE.AND P2, PT, R12, UR4, PT ;  /* 0x000000040c007c0c */ /* 0x000fe4000bf46270 */
[----:B------:R-:W-:Y:S02]  /*23ab0*/  SHF.R.S32.HI R10, RZ, 0x1f, R13 ;  /* 0x0000001fff0a7819 */ /* 0x000fe4000001140d */
[----:B------:R-:W-:Y:S02]  /*23ac0*/  @!P0 LEA R6, P4, R13, R43, 0x2 ;  /* 0x0000002b0d068211 */ /* 0x000fe400078810ff */
[-C--:B------:R-:W-:Y:S02]  /*23ad0*/  @!P3 LEA.HI.X R9, R15, R41.reuse, R11, 0x2, P5 ;  /* 0x000000290f09b211 */ /* 0x080fe400028f140b */
[----:B------:R-:W-:Y:S02]  /*23ae0*/  @!P0 LEA.HI.X R7, R13, R41, R10, 0x2, P4 ;  /* 0x000000290d078211 */ /* 0x000fe400020f140a */
[----:B------:R-:W-:-:S02]  /*23af0*/  SHF.R.S32.HI R11, RZ, 0x1f, R0 ;  /* 0x0000001fff0b7819 */ /* 0x000fc40000011400 */
[----:B0-----:R-:W-:Y:S01]  /*23b00*/  @!P1 LEA R4, P4, R0, R43, 0x2 ;  /* 0x0000002b00049211 */ /* 0x001fe200078810ff */
[----:B------:R-:W-:-:S03]  /*23b10*/  VIADD R14, R44, 0xb8 ;  /* 0x000000b82c0e7836 */ /* 0x000fc60000000000 */
[----:B------:R-:W-:Y:S02]  /*23b20*/  @!P1 LEA.HI.X R5, R0, R41, R11, 0x2, P4 ;  /* 0x0000002900059211 */ /* 0x000fe400020f140b */
[----:B------:R-:W-:Y:S02]  /*23b30*/  SHF.R.S32.HI R0, RZ, 0x1f, R12 ;  /* 0x0000001fff007819 */ /* 0x000fe4000001140c */
[C---:B------:R-:W-:Y:S02]  /*23b40*/  @!P2 LEA R2, P4, R12.reuse, R43, 0x2 ;  /* 0x0000002b0c02a211 */ /* 0x040fe400078810ff */
[----:B------:R-:W-:Y:S02]  /*23b50*/  @!P3 MOV R13, R109 ;  /* 0x0000006d000db202 */ /* 0x000fe40000000f00 */
[----:B------:R-:W-:Y:S01]  /*23b60*/  @!P2 LEA.HI.X R3, R12, R41, R0, 0x2, P4 ;  /* 0x000000290c03a211 */ /* 0x000fe200020f1400 */
[----:B------:R-:W-:Y:S01]  /*23b70*/  @!P3 IMAD.MOV.U32 R12, RZ, RZ, R111 ;  /* 0x000000ffff0cb224 */ /* 0x000fe200078e006f */
[----:B------:R-:W-:-:S04]  /*23b80*/  ISETP.GE.AND P5, PT, R14, UR4, PT ;  /* 0x000000040e007c0c */ /* 0x000fc8000bfa6270 */
[----:B------:R0:W-:Y:S01]  /*23b90*/  @!P3 ST.E.64 desc[UR54][R8.64], R12 ;  /* 0x0000000c0800b985 */ /* 0x0001e2000c101b36 */
[----:B------:R-:W-:Y:S01]  /*23ba0*/  SHF.R.S32.HI R0, RZ, 0x1f, R14 ;  /* 0x0000001fff007819 */ /* 0x000fe2000001140e */
[----:B0-----:R-:W-:Y:S02]  /*23bb0*/  @!P0 IMAD.MOV.U32 R8, RZ, RZ, R114 ;  /* 0x000000ffff088224 */ /* 0x001fe400078e0072 */
[----:B------:R-:W-:-:S05]  /*23bc0*/  @!P0 IMAD.MOV.U32 R9, RZ, RZ, R112 ;  /* 0x000000ffff098224 */ /* 0x000fca00078e0070 */
[C---:B------:R-:W-:Y:S01]  /*23bd0*/  @!P5 LEA R10, P4, R14.reuse, R43, 0x2 ;  /* 0x0000002b0e0ad211 */ /* 0x040fe200078810ff */
[----:B------:R0:W-:Y:S03]  /*23be0*/  @!P0 ST.E.64 desc[UR54][R6.64], R8 ;  /* 0x0000000806008985 */ /* 0x0001e6000c101b36 */
[----:B------:R-:W-:Y:S01]  /*23bf0*/  @!P5 LEA.HI.X R11, R14, R41, R0, 0x2, P4 ;  /* 0x000000290e0bd211 */ /* 0x000fe200020f1400 */
[----:B0-----:R-:W-:Y:S02]  /*23c00*/  @!P1 IMAD.MOV.U32 R6, RZ, RZ, R115 ;  /* 0x000000ffff069224 */ /* 0x001fe400078e0073 */
[----:B------:R-:W-:-:S05]  /*23c10*/  @!P1 IMAD.MOV.U32 R7, RZ, RZ, R113 ;  /* 0x000000ffff079224 */ /* 0x000fca00078e0071 */
[----:B------:R0:W-:Y:S02]  /*23c20*/  @!P1 ST.E.64 desc[UR54][R4.64], R6 ;  /* 0x0000000604009985 */ /* 0x0001e4000c101b36 */
[----:B0-----:R-:W-:Y:S02]  /*23c30*/  @!P2 IMAD.MOV.U32 R4, RZ, RZ, R118 ;  /* 0x000000ffff04a224 */ /* 0x001fe400078e0076 */
[----:B------:R-:W-:Y:S02]  /*23c40*/  @!P2 IMAD.MOV.U32 R5, RZ, RZ, R116 ;  /* 0x000000ffff05a224 */ /* 0x000fe400078e0074 */
[----:B------:R-:W-:Y:S02]  /*23c50*/  @!P5 IMAD.MOV.U32 R6, RZ, RZ, R119 ;  /* 0x000000ffff06d224 */ /* 0x000fe400078e0077 */
[----:B------:R-:W-:Y:S01]  /*23c60*/  @!P5 IMAD.MOV.U32 R7, RZ, RZ, R117 ;  /* 0x000000ffff07d224 */ /* 0x000fe200078e0075 */
[----:B------:R3:W-:Y:S04]  /*23c70*/  @!P2 ST.E.64 desc[UR54][R2.64], R4 ;  /* 0x000000040200a985 */ /* 0x0007e8000c101b36 */
[----:B------:R3:W-:Y:S02]  /*23c80*/  @!P5 ST.E.64 desc[UR54][R10.64], R6 ;  /* 0x000000060a00d985 */ /* 0x0007e4000c101b36 */
.L_x_3651:
[----:B------:R-:W-:Y:S05]  /*23c90*/  BSYNC B1 ;  /* 0x0000000000017941 */ /* 0x000fea0003800000 */
.L_x_3650:
[----:B------:R-:W-:-:S03]  /*23ca0*/  UMOV UR4, 0xffffffff ;  /* 0xffffffff00047882 */ /* 0x000fc60000000000 */
[----:B------:R-:W-:Y:S05]  /*23cb0*/  BRA.DIV UR4, `(.L_x_3652) ;  /* 0x000000da04247947 */ /* 0x000fea000b800000 */
[----:B0-----:R-:W0:Y:S04]  /*23cc0*/  SHFL.IDX PT, R42, R42, 0x1, 0x1c1f ;  /* 0x003c1f002a2a7f89 */ /* 0x001e2800000e0000 */
[----:B------:R4:W0:Y:S02]  /*23cd0*/  SHFL.IDX PT, R14, R40, 0x1, 0x1c1f ;  /* 0x003c1f00280e7f89 */ /* 0x00082400000e0000 */
.L_x_3946:
[----:B------:R-:W-:-:S13]  /*23ce0*/  ISETP.GE.AND P0, PT, R39, R38, PT ;  /* 0x000000262700720c */ /* 0x000fda0003f06270 */
[----:B------:R-:W-:Y:S05]  /*23cf0*/  @P0 BRA `(.L_x_3648) ;  /* 0x0000001800a00947 */ /* 0x000fea0003800000 */
[----:B------:R-:W5:Y:S01]  /*23d00*/  LDL R58, [R1+0xc0] ;  /* 0x0000c000013a7983 */ /* 0x000f620000100800 */
[----:B------:R-:W-:-:S03]  /*23d10*/  ULDC UR4, c[0x0][0xac8] ;  /* 0x0002b20000047ab9 */ /* 0x000fc60000000800 */
[----:B------:R-:W5:Y:S04]  /*23d20*/  LDL R46, [R1+0xb0] ;  /* 0x0000b000012e7983 */ /* 0x000f680000100800 */
[----:B----4-:R-:W4:Y:S04]  /*23d30*/  LDL R40, [R1+0xa0] ;  /* 0x0000a00001287983 */ /* 0x010f280000100800 */
[----:B------:R-:W4:Y:S04]  /*23d40*/  LDL R21, [R1+0x44] ;  /* 0x0000440001157983 */ /* 0x000f280000100800 */
[----:B------:R-:W4:Y:S04]  /*23d50*/  LDL R12, [R1] ;  /* 0x00000000010c7983 */ /* 0x000f280000100800 */
[----:B------:R-:W4:Y:S04]  /*23d60*/  LDL R60, [R1+0x74] ;  /* 0x00007400013c7983 */ /* 0x000f280000100800 */
        /* <DEDUP_REMOVED lines=10> */
[----:B--2---:R-:W2:Y:S04]  /*23e10*/  LDL R43, [R1+0xac] ;  /* 0x0000ac00012b7983 */ /* 0x004ea80000100800 */
[----:B------:R-:W2:Y:S04]  /*23e20*/  LDL R9, [R1+0x48] ;  /* 0x0000480001097983 */ /* 0x000ea80000100800 */
[----:B------:R-:W2:Y:S04]  /*23e30*/  LDL R59, [R1+0x60] ;  /* 0x00006000013b7983 */ /* 0x000ea80000100800 */
[----:B------:R-:W2:Y:S04]  /*23e40*/  LDL R24, [R1+0xa8] ;  /* 0x0000a80001187983 */ /* 0x000ea80000100800 */
        /* <DEDUP_REMOVED lines=18> */
[----:B------:R-:W3:Y:S01]  /*23f70*/  LDL R15, [R1+0x1c] ;  /* 0x00001c00010f7983 */ /* 0x000ee20000100800 */
[----:B-----5:R-:W-:-:S02]  /*23f80*/  IMAD.MOV.U32 R86, RZ, RZ, R58 ;  /* 0x000000ffff567224 */ /* 0x020fc400078e003a */
[----:B------:R-:W-:Y:S01]  /*23f90*/  IMAD.MOV.U32 R58, RZ, RZ, R46 ;  /* 0x000000ffff3a7224 */ /* 0x000fe200078e002e */
[----:B----4-:R-:W-:Y:S01]  /*23fa0*/  MOV R46, R40 ;  /* 0x00000028002e7202 */ /* 0x010fe20000000f00 */
[----:B------:R-:W-:Y:S02]  /*23fb0*/  IMAD.MOV.U32 R40, RZ, RZ, R21 ;  /* 0x000000ffff287224 */ /* 0x000fe400078e0015 */
[----:B------:R-:W4:Y:S01]  /*23fc0*/  LDL R21, [R1+0x7c] ;  /* 0x00007c0001157983 */ /* 0x000f220000100800 */
[----:B------:R-:W-:Y:S02]  /*23fd0*/  ISETP.GE.AND P4, PT, R12, UR4, PT ;  /* 0x000000040c007c0c */ /* 0x000fe4000bf86270 */
[----:B------:R-:W-:Y:S02]  /*23fe0*/  ISETP.GE.AND P1, PT, R60, UR4, PT ;  /* 0x000000043c007c0c */ /* 0x000fe4000bf26270 */
[----:B------:R-:W-:-:S09]  /*23ff0*/  ISETP.GE.AND P2, PT, R85, UR4, PT ;  /* 0x0000000455007c0c */ /* 0x000fd2000bf46270 */
[----:B0-----:R-:W-:Y:S01]  /*24000*/  @!P4 MOV R5, R42 ;  /* 0x0000002a0005c202 */ /* 0x001fe20000000f00 */
[----:B------:R-:W-:Y:S01]  /*24010*/  @!P4 IMAD.MOV.U32 R4, RZ, RZ, R14 ;  /* 0x000000ffff04c224 */ /* 0x000fe200078e000e */
[----:B------:R-:W-:Y:S01]  /*24020*/  ISETP.GE.AND P3, PT, R62, UR4, PT ;  /* 0x000000043e007c0c */ /* 0x000fe2000bf66270 */
[----:B------:R-:W-:Y:S02]  /*24030*/  @!P4 IMAD.MOV.U32 R6, RZ, RZ, R32 ;  /* 0x000000ffff06c224 */ /* 0x000fe400078e0020 */
[----:B------:R-:W-:Y:S01]  /*24040*/  @!P4 IMAD.WIDE R4, R12, 0x4, R4 ;  /* 0x000000040c04c825 */ /* 0x000fe200078e0204 */
[----:B------:R-:W-:-:S03]  /*24050*/  @!P1 LEA R2, P0, R60, R14, 0x2 ;  /* 0x0000000e3c029211 */ /* 0x000fc600078010ff */
[----:B------:R-:W-:Y:S01]  /*24060*/  @!P4 IMAD.MOV.U32 R7, RZ, RZ, R30 ;  /* 0x000000ffff07c224 */ /* 0x000fe200078e001e */
[----:B------:R-:W-:-:S04]  /*24070*/  @!P1 LEA.HI.X R3, R60, R42, R84, 0x2, P0 ;  /* 0x0000002a3c039211 */ /* 0x000fc800000f1454 */
[----:B------:R0:W-:Y:S01]  /*24080*/  @!P4 ST.E.64 desc[UR54][R4.64], R6 ;  /* 0x000000060400c985 */ /* 0x0001e2000c101b36 */
[----:B------:R-:W-:Y:S01]  /*24090*/  ISETP.GE.AND P0, PT, R63, UR4, PT ;  /* 0x000000043f007c0c */ /* 0x000fe2000bf06270 */
[----:B------:R-:W-:Y:S02]  /*240a0*/  IMAD.MOV.U32 R84, RZ, RZ, R56 ;  /* 0x000000ffff547224 */ /* 0x000fe400078e0038 */
[----:B------:R-:W-:Y:S02]  /*240b0*/  IMAD.MOV.U32 R56, RZ, RZ, R44 ;  /* 0x000000ffff387224 */ /* 0x000fe400078e002c */
[----:B------:R-:W-:Y:S02]  /*240c0*/  IMAD.MOV.U32 R44, RZ, RZ, R37 ;  /* 0x000000ffff2c7224 */ /* 0x000fe400078e0025 */
[----:B0-----:R-:W-:Y:S02]  /*240d0*/  @!P1 IMAD.MOV.U32 R4, RZ, RZ, R33 ;  /* 0x000000ffff049224 */ /* 0x001fe400078e0021 */
[----:B------:R-:W-:Y:S01]  /*240e0*/  @!P1 IMAD.MOV.U32 R5, RZ, RZ, R31 ;  /* 0x000000ffff059224 */ /* 0x000fe200078e001f */
[----:B------:R-:W-:Y:S01]  /*240f0*/  @!P2 LEA R6, P4, R85, R14, 0x2 ;  /* 0x0000000e5506a211 */ /* 0x000fe200078810ff */
[----:B------:R-:W-:-:S03]  /*24100*/  IMAD.MOV.U32 R37, RZ, RZ, R8 ;  /* 0x000000ffff257224 */ /* 0x000fc600078e0008 */
[----:B------:R0:W-:Y:S01]  /*24110*/  @!P1 ST.E.64 desc[UR54][R2.64], R4 ;  /* 0x0000000402009985 */ /* 0x0001e2000c101b36 */
[----:B------:R-:W-:Y:S02]  /*24120*/  @!P2 LEA.HI.X R7, R85, R42, R86, 0x2, P4 ;  /* 0x0000002a5507a211 */ /* 0x000fe400020f1456 */
[----:B------:R-:W-:Y:S01]  /*24130*/  ISETP.GE.AND P1, PT, R61, UR4, PT ;  /* 0x000000043d007c0c */ /* 0x000fe2000bf26270 */
[----:B------:R-:W-:Y:S01]  /*24140*/  IMAD.MOV.U32 R60, RZ, RZ, R48 ;  /* 0x000000ffff3c7224 */ /* 0x000fe200078e0030 */
[----:B------:R-:W-:Y:S01]  /*24150*/  @!P3 LEA R8, P5, R62, R14, 0x2 ;  /* 0x0000000e3e08b211 */ /* 0x000fe200078a10ff */
[----:B--2---:R-:W-:Y:S02]  /*24160*/  IMAD.MOV.U32 R48, RZ, RZ, R43 ;  /* 0x000000ffff307224 */ /* 0x004fe400078e002b */
[----:B------:R-:W-:Y:S02]  /*24170*/  IMAD.MOV.U32 R43, RZ, RZ, R9 ;  /* 0x000000ffff2b7224 */ /* 0x000fe400078e0009 */
[----:B0-----:R-:W-:-:S02]  /*24180*/  @!P2 IMAD.MOV.U32 R2, RZ, RZ, R52 ;  /* 0x000000ffff02a224 */ /* 0x001fc400078e0034 */
[----:B------:R-:W-:Y:S01]  /*24190*/  @!P2 IMAD.MOV.U32 R3, RZ, RZ, R34 ;  /* 0x000000ffff03a224 */ /* 0x000fe200078e0022 */
[----:B------:R-:W-:Y:S01]  /*241a0*/  @!P3 LEA.HI.X R9, R62, R42, R84, 0x2, P5 ;  /* 0x0000002a3e09b211 */ /* 0x000fe200028f1454 */
[----:B------:R-:W-:-:S03]  /*241b0*/  IMAD.MOV.U32 R62, RZ, RZ, R56 ;  /* 0x000000ffff3e7224 */ /* 0x000fc600078e0038 */
[----:B------:R0:W-:Y:S01]  /*241c0*/  @!P2 ST.E.64 desc[UR54][R6.64], R2 ;  /* 0x000000020600a985 */ /* 0x0001e2000c101b36 */
[----:B------:R-:W-:Y:S01]  /*241d0*/  ISETP.GE.AND P2, PT, R59, UR4, PT ;  /* 0x000000043b007c0c */ /* 0x000fe2000bf46270 */
[----:B------:R-:W-:Y:S01]  /*241e0*/  IMAD.MOV.U32 R56, RZ, RZ, R24 ;  /* 0x000000ffff387224 */ /* 0x000fe200078e0018 */
[----:B------:R-:W-:Y:S01]  /*241f0*/  MOV R84, R60 ;  /* 0x0000003c00547202 */ /* 0x000fe20000000f00 */
[----:B------:R-:W-:Y:S01]  /*24200*/  IMAD.MOV.U32 R60, RZ, RZ, R58 ;  /* 0x000000ffff3c7224 */ /* 0x000fe200078e003a */
[----:B------:R-:W-:Y:S01]  /*24210*/  @!P3 MOV R34, R53 ;  /* 0x000000350022b202 */ /* 0x000fe20000000f00 */
[----:B---3--:R-:W-:Y:S01]  /*24220*/  IMAD.MOV.U32 R24, RZ, RZ, R10 ;  /* 0x000000ffff187224 */ /* 0x008fe200078e000a */
[-C--:B------:R-:W-:Y:S01]  /*24230*/  @!P0 LEA R10, P4, R63, R14.reuse, 0x2 ;  /* 0x0000000e3f0a8211 */ /* 0x080fe200078810ff */
[----:B------:R-:W-:Y:S02]  /*24240*/  IMAD.MOV.U32 R58, RZ, RZ, R48 ;  /* 0x000000ffff3a7224 */ /* 0x000fe400078e0030 */
[----:B------:R-:W-:Y:S01]  /*24250*/  IMAD.MOV.U32 R48, RZ, RZ, R46 ;  /* 0x000000ffff307224 */ /* 0x000fe200078e002e */
[----:B------:R1:W-:Y:S01]  /*24260*/  @!P3 ST.E.64 desc[UR54][R8.64], R34 ;  /* 0x000000220800b985 */ /* 0x0003e2000c101b36 */
[----:B------:R-:W-:Y:S01]  /*24270*/  IMAD.MOV.U32 R46, RZ, RZ, R44 ;  /* 0x000000ffff2e7224 */ /* 0x000fe200078e002c */
[----:B------:R-:W-:Y:S01]  /*24280*/  ISETP.GE.AND P3, PT, R57, UR4, PT ;  /* 0x0000000439007c0c */ /* 0x000fe2000bf66270 */
[----:B------:R-:W-:Y:S01]  /*24290*/  IMAD.MOV.U32 R44, RZ, RZ, R11 ;  /* 0x000000ffff2c7224 */ /* 0x000fe200078e000b */
[----:B------:R-:W-:Y:S01]  /*242a0*/  @!P1 LEA R4, P5, R61, R14, 0x2 ;  /* 0x0000000e3d049211 */ /* 0x000fe200078a10ff */
[----:B0-----:R-:W-:Y:S01]  /*242b0*/  @!P0 IMAD.MOV.U32 R2, RZ, RZ, R64 ;  /* 0x000000ffff028224 */ /* 0x001fe200078e0040 */
[-C--:B------:R-:W-:Y:S01]  /*242c0*/  @!P0 LEA.HI.X R11, R63, R42.reuse, R84, 0x2, P4 ;  /* 0x0000002a3f0b8211 */ /* 0x080fe200020f1454 */
[----:B------:R-:W-:Y:S01]  /*242d0*/  @!P0 IMAD.MOV.U32 R3, RZ, RZ, R54 ;  /* 0x000000ffff038224 */ /* 0x000fe200078e0036 */
[----:B------:R-:W-:Y:S01]  /*242e0*/  @!P1 LEA.HI.X R5, R61, R42, R62, 0x2, P5 ;  /* 0x0000002a3d059211 */ /* 0x000fe200028f143e */
[----:B------:R-:W-:Y:S01]  /*242f0*/  @!P1 IMAD.MOV.U32 R54, RZ, RZ, R65 ;  /* 0x000000ffff369224 */ /* 0x000fe200078e0041 */
[----:B------:R-:W-:-:S02]  /*24300*/  @!P2 LEA R6, P4, R59, R14, 0x2 ;  /* 0x0000000e3b06a211 */ /* 0x000fc400078810ff */
[----:B------:R0:W-:Y:S01]  /*24310*/  @!P0 ST.E.64 desc[UR54][R10.64], R2 ;  /* 0x000000020a008985 */ /* 0x0001e2000c101b36 */
[----:B------:R-:W-:Y:S02]  /*24320*/  ISETP.GE.AND P0, PT, R51, UR4, PT ;  /* 0x0000000433007c0c */ /* 0x000fe4000bf06270 */
[----:B------:R-:W-:Y:S01]  /*24330*/  @!P2 LEA.HI.X R7, R59, R42, R60, 0x2, P4 ;  /* 0x0000002a3b07a211 */ /* 0x000fe200020f143c */
[----:B------:R2:W-:Y:S01]  /*24340*/  @!P1 ST.E.64 desc[UR54][R4.64], R54 ;  /* 0x0000003604009985 */ /* 0x0005e2000c101b36 */
[----:B------:R-:W-:Y:S02]  /*24350*/  ISETP.GE.AND P1, PT, R49, UR4, PT ;  /* 0x0000000431007c0c */ /* 0x000fe4000bf26270 */
[C---:B-1----:R-:W-:Y:S01]  /*24360*/  @!P3 LEA R8, P5, R57.reuse, R14, 0x2 ;  /* 0x0000000e3908b211 */ /* 0x042fe200078a10ff */
[----:B0-----:R-:W-:Y:S02]  /*24370*/  @!P2 IMAD.MOV.U32 R2, RZ, RZ, R68 ;  /* 0x000000ffff02a224 */ /* 0x001fe400078e0044 */
[----:B------:R-:W-:Y:S01]  /*24380*/  @!P2 IMAD.MOV.U32 R3, RZ, RZ, R66 ;  /* 0x000000ffff03a224 */ /* 0x000fe200078e0042 */
[----:B------:R-:W-:Y:S01]  /*24390*/  @!P3 LEA.HI.X R9, R57, R42, R58, 0x2, P5 ;  /* 0x0000002a3909b211 */ /* 0x000fe200028f143a */
[----:B------:R-:W-:-:S03]  /*243a0*/  @!P3 IMAD.MOV.U32 R66, RZ, RZ, R122 ;  /* 0x000000ffff42b224 */ /* 0x000fc600078e007a */
[----:B------:R0:W-:Y:S01]  /*243b0*/  @!P2 ST.E.64 desc[UR54][R6.64], R2 ;  /* 0x000000020600a985 */ /* 0x0001e2000c101b36 */
[----:B------:R-:W-:Y:S02]  /*243c0*/  ISETP.GE.AND P2, PT, R47, UR4, PT ;  /* 0x000000042f007c0c */ /* 0x000fe4000bf46270 */
[-C--:B------:R-:W-:Y:S01]  /*243d0*/  @!P0 LEA R10, P5, R51, R14.reuse, 0x2 ;  /* 0x0000000e330a8211 */ /* 0x080fe200078a10ff */
[----:B------:R1:W-:Y:S01]  /*243e0*/  @!P3 ST.E.64 desc[UR54][R8.64], R66 ;  /* 0x000000420800b985 */ /* 0x0003e2000c101b36 */
[----:B------:R-:W-:Y:S01]  /*243f0*/  ISETP.GE.AND P4, PT, R45, UR4, PT ;  /* 0x000000042d007c0c */ /* 0x000fe2000bf86270 */
[----:B------:R-:W-:Y:S01]  /*24400*/  @!P0 IMAD.MOV.U32 R122, RZ, RZ, R125 ;  /* 0x000000ffff7a8224 */ /* 0x000fe200078e007d */
[----:B--2---:R-:W-:Y:S02]  /*24410*/  @!P1 LEA R4, P3, R49, R14, 0x2 ;  /* 0x0000000e31049211 */ /* 0x004fe400078610ff */
[-C--:B------:R-:W-:Y:S01]  /*24420*/  @!P0 LEA.HI.X R11, R51, R42.reuse, R56, 0x2, P5 ;  /* 0x0000002a330b8211 */ /* 0x080fe200028f1438 */
[----:B------:R-:W-:Y:S01]  /*24430*/  @!P1 IMAD.MOV.U32 R125, RZ, RZ, R124 ;  /* 0x000000ffff7d9224 */ /* 0x000fe200078e007c */
[----:B------:R-:W-:-:S02]  /*24440*/  @!P1 LEA.HI.X R5, R49, R42, R50, 0x2, P3 ;  /* 0x0000002a31059211 */ /* 0x000fc400018f1432 */
[----:B------:R-:W-:Y:S01]  /*24450*/  @!P1 MOV R124, R126 ;  /* 0x0000007e007c9202 */ /* 0x000fe20000000f00 */
[----:B------:R-:W-:Y:S01]  /*24460*/  @!P0 ST.E.64 desc[UR54][R10.64], R122 ;  /* 0x0000007a0a008985 */ /* 0x000fe2000c101b36 */
[----:B0-----:R-:W-:Y:S02]  /*24470*/  @!P2 LEA R2, P3, R47, R14, 0x2 ;  /* 0x0000000e2f02a211 */ /* 0x001fe400078610ff */
[----:B------:R-:W-:Y:S01]  /*24480*/  ISETP.GE.AND P0, PT, R43, UR4, PT ;  /* 0x000000042b007c0c */ /* 0x000fe2000bf06270 */
[----:B------:R-:W-:Y:S01]  /*24490*/  @!P2 IMAD.MOV.U32 R126, RZ, RZ, R69 ;  /* 0x000000ffff7ea224 */ /* 0x000fe200078e0045 */
[----:B------:R-:W-:Y:S01]  /*244a0*/  @!P2 LEA.HI.X R3, R47, R42, R48, 0x2, P3 ;  /* 0x0000002a2f03a211 */ /* 0x000fe200018f1430 */
[----:B------:R-:W-:Y:S01]  /*244b0*/  @!P1 ST.E.64 desc[UR54][R4.64], R124 ;  /* 0x0000007c04009985 */ /* 0x000fe2000c101b36 */
[----:B------:R-:W-:Y:S02]  /*244c0*/  ISETP.GE.AND P1, PT, R40, UR4, PT ;  /* 0x0000000428007c0c */ /* 0x000fe4000bf26270 */
[----:B------:R-:W-:Y:S01]  /*244d0*/  @!P4 LEA R6, P5, R45, R14, 0x2 ;  /* 0x0000000e2d06c211 */ /* 0x000fe200078a10ff */
[----:B------:R0:W-:Y:S01]  /*244e0*/  @!P2 ST.E.64 desc[UR54][R2.64], R126 ;  /* 0x0000007e0200a985 */ /* 0x0001e2000c101b36 */
[----:B------:R-:W-:-:S02]  /*244f0*/  ISETP.GE.AND P2, PT, R36, UR4, PT ;  /* 0x0000000424007c0c */ /* 0x000fc4000bf46270 */
[----:B------:R-:W-:-:S03]  /*24500*/  @!P4 LEA.HI.X R7, R45, R42, R46, 0x2, P5 ;  /* 0x0000002a2d07c211 */ /* 0x000fc600028f142e */
[C---:B-1----:R-:W-:Y:S01]  /*24510*/  @!P0 LEA R8, P3, R43.reuse, R14, 0x2 ;  /* 0x0000000e2b088211 */ /* 0x042fe200078610ff */
[----:B0-----:R-:W-:Y:S02]  /*24520*/  @!P4 IMAD.MOV.U32 R2, RZ, RZ, R70 ;  /* 0x000000ffff02c224 */ /* 0x001fe400078e0046 */
[----:B------:R-:W-:Y:S01]  /*24530*/  @!P4 IMAD.MOV.U32 R3, RZ, RZ, R128 ;  /* 0x000000ffff03c224 */ /* 0x000fe200078e0080 */
[----:B------:R-:W-:Y:S01]  /*24540*/  @!P0 LEA.HI.X R9, R43, R42, R44, 0x2, P3 ;  /* 0x0000002a2b098211 */ /* 0x000fe200018f142c */
[----:B------:R-:W-:-:S03]  /*24550*/  @!P0 IMAD.MOV.U32 R70, RZ, RZ, R73 ;  /* 0x000000ffff468224 */ /* 0x000fc600078e0049 */
[----:B------:R0:W-:Y:S01]  /*24560*/  @!P4 ST.E.64 desc[UR54][R6.64], R2 ;  /* 0x000000020600c985 */ /* 0x0001e2000c101b36 */
[----:B------:R-:W-:Y:S02]  /*24570*/  ISETP.GE.AND P4, PT, R28, UR4, PT ;  /* 0x000000041c007c0c */ /* 0x000fe4000bf86270 */
[C---:B------:R-:W-:Y:S01]  /*24580*/  @!P1 LEA R4, P5, R40.reuse, R14, 0x2 ;  /* 0x0000000e28049211 */ /* 0x040fe200078a10ff */
[----:B------:R-:W-:Y:S01]  /*24590*/  @!P1 IMAD.MOV.U32 R73, RZ, RZ, R72 ;  /* 0x000000ffff499224 */ /* 0x000fe200078e0048 */
[----:B------:R-:W-:Y:S01]  /*245a0*/  ISETP.GE.AND P3, PT, R13, UR4, PT ;  /* 0x000000040d007c0c */ /* 0x000fe2000bf66270 */
[----:B------:R-:W-:Y:S01]  /*245b0*/  @!P0 ST.E.64 desc[UR54][R8.64], R70 ;  /* 0x0000004608008985 */ /* 0x000fe2000c101b36 */
[----:B------:R-:W-:Y:S01]  /*245c0*/  @!P1 LEA.HI.X R5, R40, R42, R41, 0x2, P5 ;  /* 0x0000002a28059211 */ /* 0x000fe200028f1429 */
[----:B------:R-:W-:Y:S01]  /*245d0*/  @!P1 IMAD.MOV.U32 R72, RZ, RZ, R74 ;  /* 0x000000ffff489224 */ /* 0x000fe200078e004a */
[----:B------:R-:W-:-:S04]  /*245e0*/  @!P2 LEA R10, P0, R36, R14, 0x2 ;  /* 0x0000000e240aa211 */ /* 0x000fc800078010ff */
[----:B------:R1:W-:Y:S01]  /*245f0*/  @!P1 ST.E.64 desc[UR54][R4.64], R72 ;  /* 0x0000004804009985 */ /* 0x0003e2000c101b36 */
[----:B------:R-:W-:Y:S02]  /*24600*/  @!P2 LEA.HI.X R11, R36, R42, R37, 0x2, P0 ;  /* 0x0000002a240ba211 */ /* 0x000fe400000f1425 */
[C---:B0-----:R-:W-:Y:S02]  /*24610*/  @!P4 LEA R2, P1, R28.reuse, R14, 0x2 ;  /* 0x0000000e1c02c211 */ /* 0x041fe400078210ff */
[----:B------:R-:W-:Y:S02]  /*24620*/  ISETP.GE.AND P0, PT, R25, UR4, PT ;  /* 0x0000000419007c0c */ /* 0x000fe4000bf06270 */
[----:B------:R-:W-:Y:S02]  /*24630*/  @!P4 LEA.HI.X R3, R28, R42, R29, 0x2, P1 ;  /* 0x0000002a1c03c211 */ /* 0x000fe400008f141d */
[----:B------:R-:W-:Y:S01]  /*24640*/  ISETP.GE.AND P1, PT, R0, UR4, PT ;  /* 0x0000000400007c0c */ /* 0x000fe2000bf26270 */
[----:B------:R-:W-:Y:S01]  /*24650*/  @!P2 IMAD.MOV.U32 R74, RZ, RZ, R77 ;  /* 0x000000ffff4aa224 */ /* 0x000fe200078e004d */
[C---:B------:R-:W-:Y:S01]  /*24660*/  @!P3 LEA R6, P5, R13.reuse, R14, 0x2 ;  /* 0x0000000e0d06b211 */ /* 0x040fe200078a10ff */
[----:B------:R-:W-:Y:S01]  /*24670*/  @!P4 IMAD.MOV.U32 R77, RZ, RZ, R76 ;  /* 0x000000ffff4dc224 */ /* 0x000fe200078e004c */
[----:B------:R-:W-:Y:S01]  /*24680*/  @!P4 MOV R76, R78 ;  /* 0x0000004e004cc202 */ /* 0x000fe20000000f00 */
[----:B------:R-:W-:Y:S01]  /*24690*/  @!P3 IMAD.MOV.U32 R78, RZ, RZ, R81 ;  /* 0x000000ffff4eb224 */ /* 0x000fe200078e0051 */
[----:B------:R-:W-:Y:S01]  /*246a0*/  @!P3 LEA.HI.X R7, R13, R42, R27, 0x2, P5 ;  /* 0x0000002a0d07b211 */ /* 0x000fe200028f141b */
[----:B------:R-:W-:Y:S01]  /*246b0*/  VIADD R13, R12, 0xa8 ;  /* 0x000000a80c0d7836 */ /* 0x000fe20000000000 */
[----:B------:R0:W-:Y:S01]  /*246c0*/  @!P2 ST.E.64 desc[UR54][R10.64], R74 ;  /* 0x0000004a0a00a985 */ /* 0x0001e2000c101b36 */
[----:B-1----:R-:W-:Y:S01]  /*246d0*/  @!P0 LEA R4, P2, R25, R14, 0x2 ;  /* 0x0000000e19048211 */ /* 0x002fe200078410ff */
[----:B------:R-:W-:-:S02]  /*246e0*/  @!P0 IMAD.MOV.U32 R81, RZ, RZ, R80 ;  /* 0x000000ffff518224 */ /* 0x000fc400078e0050 */
[----:B------:R1:W-:Y:S01]  /*246f0*/  @!P4 ST.E.64 desc[UR54][R2.64], R76 ;  /* 0x0000004c0200c985 */ /* 0x0003e2000c101b36 */
[----:B------:R-:W-:Y:S01]  /*24700*/  ISETP.GE.AND P4, PT, R20, UR4, PT ;  /* 0x0000000414007c0c */ /* 0x000fe2000bf86270 */
[----:B------:R-:W-:Y:S02]  /*24710*/  @!P0 IMAD.MOV.U32 R80, RZ, RZ, R82 ;  /* 0x000000ffff508224 */ /* 0x000fe400078e0052 */
[----:B------:R2:W-:Y:S01]  /*24720*/  @!P3 ST.E.64 desc[UR54][R6.64], R78 ;  /* 0x0000004e0600b985 */ /* 0x0005e2000c101b36 */
[----:B------:R-:W-:Y:S02]  /*24730*/  ISETP.GE.AND P3, PT, R13, UR4, PT ;  /* 0x000000040d007c0c */ /* 0x000fe4000bf66270 */
[----:B------:R-:W-:Y:S02]  /*24740*/  @!P0 LEA.HI.X R5, R25, R42, R26, 0x2, P2 ;  /* 0x0000002a19058211 */ /* 0x000fe400010f141a */
[----:B------:R-:W-:Y:S01]  /*24750*/  @!P1 LEA R8, P2, R0, R14, 0x2 ;  /* 0x0000000e00089211 */ /* 0x000fe200078410ff */
[----:B0-----:R-:W-:Y:S01]  /*24760*/  VIADD R11, R12, 0xb0 ;  /* 0x000000b00c0b7836 */ /* 0x001fe20000000000 */
[----:B------:R-:W-:Y:S01]  /*24770*/  ISETP.GE.AND P5, PT, R15, UR4, PT ;  /* 0x000000040f007c0c */ /* 0x000fe2000bfa6270 */
[----:B------:R-:W-:Y:S01]  /*24780*/  @!P0 ST.E.64 desc[UR54][R4.64], R80 ;  /* 0x0000005004008985 */ /* 0x000fe2000c101b36 */
[----:B------:R-:W-:Y:S01]  /*24790*/  @!P1 LEA.HI.X R9, R0, R42, R24, 0x2, P2 ;  /* 0x0000002a00099211 */ /* 0x000fe200010f1418 */
[----:B------:R-:W-:Y:S01]  /*247a0*/  @!P1 IMAD.MOV.U32 R82, RZ, RZ, R130 ;  /* 0x000000ffff529224 */ /* 0x000fe200078e0082 */
[----:B------:R-:W-:-:S02]  /*247b0*/  ISETP.GE.AND P0, PT, R11, UR4, PT ;  /* 0x000000040b007c0c */ /* 0x000fc4000bf06270 */
[----:B------:R-:W-:Y:S02]  /*247c0*/  SHF.R.S32.HI R0, RZ, 0x1f, R13 ;  /* 0x0000001fff007819 */ /* 0x000fe4000001140d */
[----:B------:R0:W-:Y:S01]  /*247d0*/  @!P1 ST.E.64 desc[UR54][R8.64], R82 ;  /* 0x0000005208009985 */ /* 0x0001e2000c101b36 */
[-C--:B-1----:R-:W-:Y:S02]  /*247e0*/  @!P4 LEA R2, P1, R20, R14.reuse, 0x2 ;  /* 0x0000000e1402c211 */ /* 0x082fe400078210ff */
[----:B--2---:R-:W-:Y:S01]  /*247f0*/  @!P3 LEA R6, P2, R13, R14, 0x2 ;  /* 0x0000000e0d06b211 */ /* 0x004fe200078410ff */
[----:B------:R-:W-:-:S03]  /*24800*/  @!P4 IMAD.MOV.U32 R128, RZ, RZ, R131 ;  /* 0x000000ffff80c224 */ /* 0x000fc600078e0083 */
[----:B------:R-:W-:Y:S02]  /*24810*/  @!P3 LEA.HI.X R7, R13, R42, R0, 0x2, P2 ;  /* 0x0000002a0d07b211 */ /* 0x000fe400010f1400 */
[----:B------:R-:W-:Y:S02]  /*24820*/  SHF.R.S32.HI R13, RZ, 0x1f, R15 ;  /* 0x0000001fff0d7819 */ /* 0x000fe4000001140f */
[----:B------:R-:W-:Y:S02]  /*24830*/  SHF.R.S32.HI R0, RZ, 0x1f, R11 ;  /* 0x0000001fff007819 */ /* 0x000fe4000001140b */
[----:B------:R-:W-:Y:S01]  /*24840*/  @!P0 LEA R10, P2, R11, R14, 0x2 ;  /* 0x0000000e0b0a8211 */ /* 0x000fe200078410ff */
[----:B0-----:R-:W-:-:S03]  /*24850*/  VIADD R9, R12, 0xb8 ;  /* 0x000000b80c097836 */ /* 0x001fc60000000000 */
[-C--:B------:R-:W-:Y:S02]  /*24860*/  @!P0 LEA.HI.X R11, R11, R42.reuse, R0, 0x2, P2 ;  /* 0x0000002a0b0b8211 */ /* 0x080fe400010f1400 */
[----:B----4-:R-:W-:Y:S02]  /*24870*/  @!P4 LEA.HI.X R3, R20, R42, R21, 0x2, P1 ;  /* 0x0000002a1403c211 */ /* 0x010fe400008f1415 */
[----:B------:R-:W-:-:S03]  /*24880*/  @!P5 LEA R4, P1, R15, R14, 0x2 ;  /* 0x0000000e0f04d211 */ /* 0x000fc600078210ff */
[----:B------:R0:W-:Y:S01]  /*24890*/  @!P4 ST.E.64 desc[UR54][R2.64], R128 ;  /* 0x000000800200c985 */ /* 0x0001e2000c101b36 */
[----:B------:R-:W-:Y:S01]  /*248a0*/  @!P5 LEA.HI.X R5, R15, R42, R13, 0x2, P1 ;  /* 0x0000002a0f05d211 */ /* 0x000fe200008f140d */
[----:B0-----:R-:W-:Y:S01]  /*248b0*/  @!P5 IMAD.MOV.U32 R2, RZ, RZ, R134 ;  /* 0x000000ffff02d224 */ /* 0x001fe200078e0086 */
[----:B------:R-:W-:Y:S01]  /*248c0*/  @!P5 MOV R3, R132 ;  /* 0x000000840003d202 */ /* 0x000fe20000000f00 */
[----:B------:R-:W-:-:S04]  /*248d0*/  @!P3 IMAD.MOV.U32 R132, RZ, RZ, R135 ;  /* 0x000000ffff84b224 */ /* 0x000fc800078e0087 */
        /* <DEDUP_REMOVED lines=10> */
.L_x_3634:
        /* <DEDUP_REMOVED lines=26> */
.L_x_3653:
[----:B------:R-:W3:Y:S01]  /*24b20*/  LDL.LU R0, [R1+0x14] ;  /* 0x0000140001007983 */ /* 0x000ee20000300800 */
[----:B------:R-:W-:Y:S01]  /*24b30*/  BSSY B1, `(.L_x_3654) ;  /* 0x0000038000017945 */ /* 0x000fe20003800000 */
[----:B------:R-:W-:Y:S02]  /*24b40*/  SEL R237, R237, RZ, !P0 ;  /* 0x000000ffeded7207 */ /* 0x000fe40004000000 */
[----:B-----5:R-:W-:Y:S02]  /*24b50*/  SHF.R.S32.HI R12, RZ, 0x1f, R13 ;  /* 0x0000001fff0c7819 */ /* 0x020fe4000001140d */
[----:B---3--:R-:W-:Y:S01]  /*24b60*/  SEL R14, R0, RZ, !P0 ;  /* 0x000000ff000e7207 */ /* 0x008fe20004000000 */
[----:B------:R-:W-:Y:S06]  /*24b70*/  @P3 BRA `(.L_x_3655) ;  /* 0x0000000000cc3947 */ /* 0x000fec0003800000 */
[----:B------:R-:W3:Y:S01]  /*24b80*/  LDL R0, [R1+0x18] ;  /* 0x0000180001007983 */ /* 0x000ee20000100800 */
[----:B------:R-:W2:Y:S02]  /*24b90*/  LDC R25, c[0x0][0xbe8] ;  /* 0x0002fa00ff197b82 */ /* 0x000ea40000000800 */
[----:B--2---:R-:W-:Y:S02]  /*24ba0*/  IMAD R2, R20, R25, RZ ;  /* 0x0000001914027224 */ /* 0x004fe400078e02ff */
[----:B---3--:R-:W-:-:S04]  /*24bb0*/  IMAD R0, R0, 0x80, R28 ;  /* 0x0000008000007824 */ /* 0x008fc800078e021c */
[----:B------:R-:W-:-:S05]  /*24bc0*/  VIADD R21, R0, 0xffffff80 ;  /* 0xffffff8000157836 */ /* 0x000fca0000000000 */
[----:B------:R-:W-:-:S13]  /*24bd0*/  ISETP.GE.AND P0, PT, R21, R2, PT ;  /* 0x000000021500720c */ /* 0x000fda0003f06270 */
[----:B------:R-:W-:Y:S05]  /*24be0*/  @P0 BRA `(.L_x_3655) ;  /* 0x0000000000b00947 */ /* 0x000fea0003800000 */
[----:B------:R-:W2:Y:S01]  /*24bf0*/  LDL.LU R30, [R1+0x24] ;  /* 0x00002400011e7983 */ /* 0x000ea20000300800 */
[----:B------:R-:W-:Y:S01]  /*24c00*/  ISETP.GT.AND P3, PT, R165, 0x1, PT ;  /* 0x00000001a500780c */ /* 0x000fe20003f64270 */
[----:B------:R-:W1:Y:S01]  /*24c10*/  LDC.64 R26, c[0x0][0xba8] ;  /* 0x0002ea00ff1a7b82 */ /* 0x000e620000000a00 */
[----:B------:R-:W-:Y:S01]  /*24c20*/  MOV R0, 0x9b8 ;  /* 0x000009b800007802 */ /* 0x000fe20000000f00 */
[----:B------:R-:W-:Y:S01]  /*24c30*/  IMAD.MOV.U32 R15, RZ, RZ, R21 ;  /* 0x000000ffff0f7224 */ /* 0x000fe200078e0015 */
[----:B------:R-:W-:Y:S02]  /*24c40*/  ISETP.NE.AND P0, PT, R25, 0x1, PT ;  /* 0x000000011900780c */ /* 0x000fe40003f05270 */
[----:B------:R-:W-:-:S04]  /*24c50*/  SEL R24, R0, 0x978, P3 ;  /* 0x0000097800187807 */ /* 0x000fc80001800000 */
[----:B------:R-:W3:Y:S08]  /*24c60*/  LDC.64 R6, c[0x0][R24+0x220] ;  /* 0x0000880018067b82 */ /* 0x000ef00000000a00 */
[----:B------:R-:W4:Y:S08]  /*24c70*/  LDC.64 R2, c[0x0][R24+0x218] ;  /* 0x0000860018027b82 */ /* 0x000f300000000a00 */
[----:B------:R-:W5:Y:S08]  /*24c80*/  LDC.64 R8, c[0x0][R24+0x228] ;  /* 0x00008a0018087b82 */ /* 0x000f700000000a00 */
[----:B------:R-:W0:Y:S08]  /*24c90*/  LDC.64 R4, c[0x0][R24+0x210] ;  /* 0x0000840018047b82 */ /* 0x000e300000000a00 */
[----:B------:R-:W4:Y:S08]  /*24ca0*/  @P0 LDC R0, c[0x0][0xbec] ;  /* 0x0002fb00ff000b82 */ /* 0x000f300000000800 */
[----:B------:R-:W5:Y:S01]  /*24cb0*/  @P0 LDC R31, c[0x0][0xbf0] ;  /* 0x0002fc00ff1f0b82 */ /* 0x000f620000000800 */
[----:B---3--:R-:W-:-:S07]  /*24cc0*/  IMAD R7, R7, R237, RZ ;  /* 0x000000ed07077224 */ /* 0x008fce00078e02ff */
[----:B-1----:R-:W1:Y:S01]  /*24cd0*/  @!P3 LDC R26, c[0x0][0xb50] ;  /* 0x0002d400ff1abb82 */ /* 0x002e620000000800 */
[----:B------:R-:W-:Y:S02]  /*24ce0*/  IMAD R7, R6, R14, R7 ;  /* 0x0000000e06077224 */ /* 0x000fe400078e0207 */
[----:B----4-:R-:W-:-:S05]  /*24cf0*/  @P0 IMAD.HI.U32 R0, R21, R0, RZ ;  /* 0x0000000015000227 */ /* 0x010fca00078e00ff */
[----:B------:R-:W3:Y:S01]  /*24d00*/  @!P3 LDC R27, c[0x0][0xb54] ;  /* 0x0002d500ff1bbb82 */ /* 0x000ee20000000800 */
[-C--:B------:R-:W-:Y:S02]  /*24d10*/  IMAD R29, R3, R235.reuse, RZ ;  /* 0x000000eb031d7224 */ /* 0x080fe400078e02ff */
[----:B------:R-:W-:Y:S01]  /*24d20*/  IMAD.WIDE.U32 R10, R2, R235, RZ ;  /* 0x000000eb020a7225 */ /* 0x000fe200078e00ff */
[----:B-----5:R-:W-:-:S03]  /*24d30*/  @P0 SHF.R.U32.HI R15, RZ, R31, R0 ;  /* 0x0000001fff0f0219 */ /* 0x020fc60000011600 */
[----:B------:R-:W-:-:S04]  /*24d40*/  IMAD.WIDE.U32 R2, R6, R237, RZ ;  /* 0x000000ed06027225 */ /* 0x000fc800078e00ff */
[----:B------:R-:W-:Y:S01]  /*24d50*/  IMAD.IADD R11, R29, 0x1, R11 ;  /* 0x000000011d0b7824 */ /* 0x000fe200078e020b */
[----:B------:R-:W-:Y:S01]  /*24d60*/  IADD3 R10, P0, P1, R2, R10, R13 ;  /* 0x0000000a020a7210 */ /* 0x000fe2000791e00d */
[----:B------:R-:W-:Y:S02]  /*24d70*/  IMAD.MOV R0, RZ, RZ, -R15 ;  /* 0x000000ffff007224 */ /* 0x000fe400078e0a0f */
[----:B------:R-:W-:Y:S02]  /*24d80*/  IMAD.IADD R6, R3, 0x1, R7 ;  /* 0x0000000103067824 */ /* 0x000fe400078e0207 */
[----:B------:R-:W-:-:S03]  /*24d90*/  IMAD R7, R25, R0, R21 ;  /* 0x0000000019077224 */ /* 0x000fc600078e0215 */
[----:B------:R-:W-:Y:S02]  /*24da0*/  IADD3.X R0, R6, R11, R12, P0, P1 ;  /* 0x0000000b06007210 */ /* 0x000fe400007e240c */
[----:B--2---:R-:W-:-:S05]  /*24db0*/  SEL R31, R30, RZ, P3 ;  /* 0x000000ff1e1f7207 */ /* 0x004fca0001800000 */
[----:B------:R-:W-:-:S04]  /*24dc0*/  IMAD.WIDE.U32 R2, R8, R31, RZ ;  /* 0x0000001f08027225 */ /* 0x000fc800078e00ff */
[----:B------:R-:W-:Y:S01]  /*24dd0*/  IMAD R9, R9, R31, RZ ;  /* 0x0000001f09097224 */ /* 0x000fe200078e02ff */
[----:B------:R-:W-:Y:S02]  /*24de0*/  IADD3 R2, P0, P1, R15, R10, R2 ;  /* 0x0000000a0f027210 */ /* 0x000fe4000791e002 */
[----:B------:R-:W-:Y:S01]  /*24df0*/  SHF.R.S32.HI R15, RZ, 0x1f, R15 ;  /* 0x0000001fff0f7819 */ /* 0x000fe2000001140f */
[----:B------:R-:W-:Y:S01]  /*24e00*/  IMAD.IADD R3, R9, 0x1, R3 ;  /* 0x0000000109037824 */ /* 0x000fe200078e0203 */
[----:B------:R-:W-:-:S04]  /*24e10*/  SHF.R.S32.HI R9, RZ, 0x1f, R7 ;  /* 0x0000001fff097819 */ /* 0x000fc80000011407 */
[----:B------:R-:W-:Y:S01]  /*24e20*/  IADD3.X R3, R15, R0, R3, P0, P1 ;  /* 0x000000000f037210 */ /* 0x000fe200007e2403 */
[----:B0-----:R-:W-:-:S04]  /*24e30*/  IMAD R0, R5, R7, RZ ;  /* 0x0000000705007224 */ /* 0x001fc800078e02ff */
[C---:B------:R-:W-:Y:S02]  /*24e40*/  IMAD R9, R4.reuse, R9, R0 ;  /* 0x0000000904097224 */ /* 0x040fe400078e0200 */
[----:B------:R-:W-:-:S04]  /*24e50*/  IMAD.WIDE.U32 R2, R4, R7, R2 ;  /* 0x0000000704027225 */ /* 0x000fc800078e0002 */
[----:B------:R-:W-:Y:S01]  /*24e60*/  IMAD.IADD R0, R3, 0x1, R9 ;  /* 0x0000000103007824 */ /* 0x000fe200078e0209 */
[----:B-1----:R-:W-:Y:S01]  /*24e70*/  LEA R4, P0, R2, R26, 0x2 ;  /* 0x0000001a02047211 */ /* 0x002fe200078010ff */
[----:B------:R-:W-:-:S03]  /*24e80*/  IMAD.MOV.U32 R3, RZ, RZ, -0x800000 ;  /* 0xff800000ff037424 */ /* 0x000fc600078e00ff */
[----:B---3--:R-:W-:-:S05]  /*24e90*/  LEA.HI.X R5, R2, R27, R0, 0x2, P0 ;  /* 0x0000001b02057211 */ /* 0x008fca00000f1400 */
[----:B------:R1:W-:Y:S04]  /*24ea0*/  STG.E desc[UR54][R4.64], R3 ;  /* 0x0000000304007986 */ /* 0x0003e8000c101936 */
.L_x_3655:
[----:B------:R-:W-:Y:S05]  /*24eb0*/  BSYNC B1 ;  /* 0x0000000000017941 */ /* 0x000fea0003800000 */
.L_x_3654:
[----:B------:R-:W-:Y:S05]  /*24ec0*/  @P2 BRA `(.L_x_3648) ;  /* 0x00000008002c2947 */ /* 0x000fea0003800000 */
[----:B------:R-:W3:Y:S01]  /*24ed0*/  LDL R24, [R1+0x18] ;  /* 0x0000180001187983 */ /* 0x000ee20000100800 */
[----:B------:R-:W4:Y:S01]  /*24ee0*/  LDC R21, c[0x0][0xbe8] ;  /* 0x0002fa00ff157b82 */ /* 0x000f220000000800 */
[----:B-12---:R-:W-:Y:S01]  /*24ef0*/  VIADD R4, R28, 0xffffff80 ;  /* 0xffffff801c047836 */ /* 0x006fe20000000000 */
[----:B------:R-:W-:Y:S01]  /*24f00*/  ULDC.64 UR4, c[0x0][0xaa0] ;  /* 0x0002a80000047ab9 */ /* 0x000fe20000000a00 */
[----:B------:R-:W-:Y:S01]  /*24f10*/  ULDC.64 UR6, c[0x0][0xaf0] ;  /* 0x0002bc0000067ab9 */ /* 0x000fe20000000a00 */
[----:B------:R-:W-:Y:S02]  /*24f20*/  IMAD R0, R12, UR4, RZ ;  /* 0x000000040c007c24 */ /* 0x000fe4000f8e02ff */
[----:B------:R-:W-:Y:S02]  /*24f30*/  SHF.R.S32.HI R3, RZ, 0x1f, R4 ;  /* 0x0000001fff037819 */ /* 0x000fe40000011404 */
[----:B------:R-:W-:Y:S02]  /*24f40*/  IMAD R5, R13, UR5, R0 ;  /* 0x000000050d057c24 */ /* 0x000fe4000f8e0200 */
[----:B------:R-:W-:Y:S01]  /*24f50*/  LEA.HI R7, R3, R4, RZ, 0x3 ;  /* 0x0000000403077211 */ /* 0x000fe200078f18ff */
[----:B------:R-:W-:Y:S01]  /*24f60*/  IMAD.WIDE.U32 R2, R13, UR4, RZ ;  /* 0x000000040d027c25 */ /* 0x000fe2000f8e00ff */
[----:B------:R-:W-:-:S02]  /*24f70*/  ULDC.64 UR4, c[0x0][0xae8] ;  /* 0x0002ba0000047ab9 */ /* 0x000fc40000000a00 */
[----:B------:R-:W-:Y:S01]  /*24f80*/  LOP3.LUT R9, R7, 0xfffffff8, RZ, 0xc0, !PT ;  /* 0xfffffff807097812 */ /* 0x000fe200078ec0ff */
[----:B------:R-:W-:Y:S01]  /*24f90*/  IMAD.IADD R3, R3, 0x1, R5 ;  /* 0x0000000103037824 */ /* 0x000fe200078e0205 */
[----:B------:R-:W-:Y:S02]  /*24fa0*/  SHF.R.S32.HI R25, RZ, 0x3, R7 ;  /* 0x00000003ff197819 */ /* 0x000fe40000011407 */
[----:B------:R-:W-:Y:S01]  /*24fb0*/  IADD3 R8, R4, -R9, RZ ;  /* 0x8000000904087210 */ /* 0x000fe20007ffe0ff */
[----:B------:R-:W-:-:S04]  /*24fc0*/  IMAD.WIDE.U32 R2, R235, UR4, R2 ;  /* 0x00000004eb027c25 */ /* 0x000fc8000f8e0002 */
[----:B------:R-:W-:Y:S01]  /*24fd0*/  IMAD R0, R8, 0x20, R25 ;  /* 0x0000002008007824 */ /* 0x000fe200078e0219 */
[----:B----4-:R-:W-:Y:S01]  /*24fe0*/  ISETP.NE.AND P0, PT, R21, 0x1, PT ;  /* 0x000000011500780c */ /* 0x010fe20003f05270 */
[----:B------:R-:W-:Y:S01]  /*24ff0*/  IMAD R3, R235, UR5, R3 ;  /* 0x00000005eb037c24 */ /* 0x000fe2000f8e0203 */
[----:B------:R-:W-:Y:S01]  /*25000*/  ULDC.64 UR4, c[0x0][0xae0] ;  /* 0x0002b80000047ab9 */ /* 0x000fe20000000a00 */
[----:B------:R-:W-:Y:S02]  /*25010*/  IMAD R4, R14, UR6, RZ ;  /* 0x000000060e047c24 */ /* 0x000fe4000f8e02ff */
[----:B------:R-:W-:-:S04]  /*25020*/  IMAD.WIDE.U32 R2, R237, UR6, R2 ;  /* 0x00000006ed027c25 */ /* 0x000fc8000f8e0002 */
[----:B------:R-:W-:-:S04]  /*25030*/  IMAD R7, R237, UR7, R4 ;  /* 0x00000007ed077c24 */ /* 0x000fc8000f8e0204 */
[----:B------:R-:W1:Y:S01]  /*25040*/  @P0 LDC R6, c[0x0][0xbec] ;  /* 0x0002fb00ff060b82 */ /* 0x000e620000000800 */
[----:B------:R-:W-:-:S07]  /*25050*/  IMAD.IADD R3, R3, 0x1, R7 ;  /* 0x0000000103037824 */ /* 0x000fce00078e0207 */
[----:B------:R-:W2:Y:S01]  /*25060*/  @P0 LDC R11, c[0x0][0xbf0] ;  /* 0x0002fc00ff0b0b82 */ /* 0x000ea20000000800 */
[----:B---3--:R-:W-:-:S04]  /*25070*/  IMAD R9, R24, 0x80, R0 ;  /* 0x0000008018097824 */ /* 0x008fc800078e0200 */
[----:B-1----:R-:W-:-:S04]  /*25080*/  @P0 IMAD.HI.U32 R0, R9, R6, RZ ;  /* 0x0000000609000227 */ /* 0x002fc800078e00ff */
[----:B------:R-:W-:Y:S01]  /*25090*/  IMAD.MOV.U32 R5, RZ, RZ, R9 ;  /* 0x000000ffff057224 */ /* 0x000fe200078e0009 */
[----:B--2---:R-:W-:-:S04]  /*250a0*/  @P0 SHF.R.U32.HI R5, RZ, R11, R0 ;  /* 0x0000000bff050219 */ /* 0x004fc80000011600 */
        /* <DEDUP_REMOVED lines=12> */
[----:B------:R-:W-:Y:S01]  /*25170*/  ULDC.64 UR4, c[0x0][0xa80] ;  /* 0x0002a00000047ab9 */ /* 0x000fe20000000a00 */
[----:B------:R-:W-:Y:S01]  /*25180*/  IMAD.SHL.U32 R7, R8, 0x8, RZ ;  /* 0x0000000808077824 */ /* 0x000fe200078e00ff */
[C---:B------:R-:W-:Y:S01]  /*25190*/  LEA R2, P0, R4.reuse, UR4, 0x1 ;  /* 0x0000000404027c11 */ /* 0x040fe2000f8008ff */
[----:B------:R-:W-:Y:S01]  /*251a0*/  UMOV UR4, 0xffffffff ;  /* 0xffffffff00047882 */ /* 0x000fe20000000000 */
[----:B------:R-:W-:Y:S01]  /*251b0*/  IADD3 R3, R5, R9, RZ ;  /* 0x0000000905037210 */ /* 0x000fe20007ffe0ff */
[C---:B------:R-:W-:Y:S01]  /*251c0*/  VIADD R9, R7.reuse, 0x80 ;  /* 0x0000008007097836 */ /* 0x040fe20000000000 */
[----:B------:R-:W-:Y:S01]  /*251d0*/  SHF.R.S32.HI R5, RZ, 0x1f, R7 ;  /* 0x0000001fff057819 */ /* 0x000fe20000011407 */
[----:B------:R-:W-:Y:S01]  /*251e0*/  VIADD R27, R7, 0x40 ;  /* 0x00000040071b7836 */ /* 0x000fe20000000000 */
[----:B------:R-:W-:Y:S02]  /*251f0*/  LEA.HI.X R3, R4, UR5, R3, 0x1, P0 ;  /* 0x0000000504037c11 */ /* 0x000fe400080f0c03 */
[----:B------:R-:W-:-:S02]  /*25200*/  SHF.R.S32.HI R8, RZ, 0x1f, R9 ;  /* 0x0000001fff087819 */ /* 0x000fc40000011409 */
[----:B------:R-:W-:Y:S01]  /*25210*/  SHF.R.S32.HI R10, RZ, 0x1f, R27 ;  /* 0x0000001fff0a7819 */ /* 0x000fe2000001141b */
[----:B------:R-:W-:Y:S06]  /*25220*/  BRA.DIV UR4, `(.L_x_3656) ;  /* 0x000000c604107947 */ /* 0x000fec000b800000 */
[----:B------:R1:W2:Y:S04]  /*25230*/  SHFL.IDX PT, R0, R3, RZ, 0x181f ;  /* 0x00181fff03007589 */ /* 0x0002a800000e0000 */
[----:B------:R1:W3:Y:S02]  /*25240*/  SHFL.IDX PT, R14, R2, RZ, 0x181f ;  /* 0x00181fff020e7589 */ /* 0x0002e400000e0000 */
.L_x_3949:
[----:B------:R-:W-:Y:S01]  /*25250*/  IMAD R21, R20, R21, RZ ;  /* 0x0000001514157224 */ /* 0x000fe200078e02ff */
[----:B------:R-:W-:Y:S01]  /*25260*/  BSSY B1, `(.L_x_3657) ;  /* 0x0000011000017945 */ /* 0x000fe20003800000 */
[----:B------:R-:W-:-:S05]  /*25270*/  IMAD R6, R24, 0x80, R25 ;  /* 0x0000008018067824 */ /* 0x000fca00078e0219 */
[----:B------:R-:W-:-:S13]  /*25280*/  ISETP.GE.AND P0, PT, R6, R21, PT ;  /* 0x000000150600720c */ /* 0x000fda0003f06270 */
[----:B------:R-:W-:Y:S05]  /*25290*/  @P0 BRA `(.L_x_3658) ;  /* 0x0000000000340947 */ /* 0x000fea0003800000 */
[----:B------:R-:W-:Y:S02]  /*252a0*/  ULDC UR4, c[0x0][0xac8] ;  /* 0x0002b20000047ab9 */ /* 0x000fe40000000800 */
[----:B------:R-:W-:Y:S02]  /*252b0*/  ISETP.GE.AND P3, PT, R7, UR4, PT ;  /* 0x0000000407007c0c */ /* 0x000fe4000bf66270 */
[----:B------:R-:W-:Y:S02]  /*252c0*/  ISETP.GE.AND P4, PT, R27, UR4, PT ;  /* 0x000000041b007c0c */ /* 0x000fe4000bf86270 */
[----:B------:R-:W-:-:S09]  /*252d0*/  ISETP.GE.AND P5, PT, R9, UR4, PT ;  /* 0x0000000409007c0c */ /* 0x000fd2000bfa6270 */
[-C--:B---3--:R-:W-:Y:S02]  /*252e0*/  @!P3 LEA R12, P0, R7, R14.reuse, 0x1 ;  /* 0x0000000e070cb211 */ /* 0x088fe400078008ff */
[-C--:B------:R-:W-:Y:S02]  /*252f0*/  @!P4 LEA R24, P1, R27, R14.reuse, 0x1 ;  /* 0x0000000e1b18c211 */ /* 0x080fe400078208ff */
[----:B------:R-:W-:Y:S02]  /*25300*/  @!P5 LEA R14, P2, R9, R14, 0x1 ;  /* 0x0000000e090ed211 */ /* 0x000fe400078408ff */
[-C--:B--2---:R-:W-:Y:S02]  /*25310*/  @!P3 LEA.HI.X R13, R7, R0.reuse, R5, 0x1, P0 ;  /* 0x00000000070db211 */ /* 0x084fe400000f0c05 */
[-C--:B------:R-:W-:Y:S02]  /*25320*/  @!P4 LEA.HI.X R25, R27, R0.reuse, R10, 0x1, P1 ;  /* 0x000000001b19c211 */ /* 0x080fe400008f0c0a */
[----:B------:R-:W-:Y:S01]  /*25330*/  @!P5 LEA.HI.X R15, R9, R0, R8, 0x1, P2 ;  /* 0x00000000090fd211 */ /* 0x000fe200010f0c08 */
[----:B------:R4:W-:Y:S04]  /*25340*/  @!P3 ST.E.128 desc[UR54][R12.64], RZ ;  /* 0x000000ff0c00b985 */ /* 0x0009e8000c101d36 */
[----:B------:R4:W-:Y:S04]  /*25350*/  @!P4 ST.E.128 desc[UR54][R24.64], RZ ;  /* 0x000000ff1800c985 */ /* 0x0009e8000c101d36 */
[----:B------:R4:W-:Y:S02]  /*25360*/  @!P5 ST.E.128 desc[UR54][R14.64], RZ ;  /* 0x000000ff0e00d985 */ /* 0x0009e4000c101d36 */
.L_x_3658:
[----:B------:R-:W-:Y:S05]  /*25370*/  BSYNC B1 ;  /* 0x0000000000017941 */ /* 0x000fea0003800000 */
.L_x_3657:
[----:B------:R-:W-:-:S03]  /*25380*/  UMOV UR4, 0xffffffff ;  /* 0xffffffff00047882 */ /* 0x000fc60000000000 */
[----:B------:R-:W-:Y:S05]  /*25390*/  BRA.DIV UR4, `(.L_x_3659) ;  /* 0x000000c204e87947 */ /* 0x000fea000b800000 */
[----:B--2---:R2:W0:Y:S04]  /*253a0*/  SHFL.IDX PT, R0, R3, 0x1, 0x181f ;  /* 0x00381f0003007f89 */ /* 0x00442800000e0000 */
[----:B---34-:R2:W3:Y:S02]  /*253b0*/  SHFL.IDX PT, R14, R2, 0x1, 0x181f ;  /* 0x00381f00020e7f89 */ /* 0x0184e400000e0000 */
.L_x_3953:
        /* <DEDUP_REMOVED lines=17> */
.L_x_3661:
[----:B------:R-:W-:Y:S05]  /*254d0*/  BSYNC B1 ;  /* 0x0000000000017941 */ /* 0x000fea0003800000 */
.L_x_3660:
[----:B------:R-:W-:-:S03]  /*254e0*/  UMOV UR4, 0xffffffff ;  /* 0xffffffff00047882 */ /* 0x000fc60000000000 */
[----:B------:R-:W-:Y:S05]  /*254f0*/  BRA.DIV UR4, `(.L_x_3662) ;  /* 0x000000c204d87947 */ /* 0x000fea000b800000 */
[----:B0-----:R0:W0:Y:S04]  /*25500*/  SHFL.IDX PT, R0, R3, 0x2, 0x181f ;  /* 0x00581f0003007f89 */ /* 0x00102800000e0000 */
[----:B---34-:R3:W4:Y:S02]  /*25510*/  SHFL.IDX PT, R14, R2, 0x2, 0x181f ;  /* 0x00581f00020e7f89 */ /* 0x01872400000e0000 */
.L_x_3957:
        /* <DEDUP_REMOVED lines=17> */
.L_x_3664:
[----:B------:R-:W-:Y:S05]  /*25630*/  BSYNC B1 ;  /* 0x0000000000017941 */ /* 0x000fea0003800000 */
.L_x_3663:
[----:B------:R-:W-:-:S03]  /*25640*/  UMOV UR4, 0xffffffff ;  /* 0xffffffff00047882 */ /* 0x000fc60000000000 */
[----:B------:R-:W-:Y:S05]  /*25650*/  BRA.DIV UR4, `(.L_x_3665) ;  /* 0x000000c204c87947 */ /* 0x000fea000b800000 */
[----:B0-----:R0:W0:Y:S04]  /*25660*/  SHFL.IDX PT, R0, R3, 0x3, 0x181f ;  /* 0x00781f0003007f89 */ /* 0x00102800000e0000 */
[----:B----4-:R4:W0:Y:S02]  /*25670*/  SHFL.IDX PT, R14, R2, 0x3, 0x181f ;  /* 0x00781f00020e7f89 */ /* 0x01082400000e0000 */
.L_x_3961:
[----:B-1234-:R-:W-:-:S05]  /*25680*/  VIADD R2, R6, 0x60 ;  /* 0x0000006006027836 */ /* 0x01efca0000000000 */
        /* <DEDUP_REMOVED lines=11> */
[----:B------:R-:W-:Y:S01]  /*25740*/  @!P5 LEA.HI.X R15, R9, R0, R8, 0x1, P2 ;  /* 0x00000000090fd211 */ /* 0x000fe200010f0c08 */
[----:B------:R3:W-:Y:S04]  /*25750*/  @!P3 ST.E.128 desc[UR54][R2.64], RZ ;  /* 0x000000ff0200b985 */ /* 0x0007e8000c101d36 */
[----:B------:R3:W-:Y:S04]  /*25760*/  @!P4 ST.E.128 desc[UR54][R4.64], RZ ;  /* 0x000000ff0400c985 */ /* 0x0007e8000c101d36 */
[----:B------:R3:W-:Y:S02]  /*25770*/  @!P5 ST.E.128 desc[UR54][R14.64], RZ ;  /* 0x000000ff0e00d985 */ /* 0x0007e4000c101d36 */
.L_x_3648:
[----:B------:R-:W-:Y:S05]  /*25780*/  BSYNC B0 ;  /* 0x0000000000007941 */ /* 0x000fea0003800000 */
.L_x_3633:
[----:B------:R-:W-:Y:S02]  /*25790*/  ULDC UR4, c[0x0][0xc3c] ;  /* 0x00030f0000047ab9 */ /* 0x000fe40000000800 */
[----:B------:R-:W-:-:S13]  /*257a0*/  ISETP.GE.AND P0, PT, R151, UR4, PT ;  /* 0x0000000497007c0c */ /* 0x000fda000bf06270 */
[----:B------:R-:W-:Y:S05]  /*257b0*/  @!P0 BRA `(.L_x_3666) ;  /* 0xfffffdc000048947 */ /* 0x000fea000383ffff */
[----:B------:R-:W-:Y:S05]  /*257c0*/  BRA `(.L_x_3462) ;  /* 0x0000008400107947 */ /* 0x000fea0003800000 */
.L_x_3460:
        /* <DEDUP_REMOVED lines=20> */
.L_x_3667:
        /* <DEDUP_REMOVED lines=44> */
.L_x_3671:
[----:B------:R-:W0:Y:S01]  /*25bd0*/  LDC R2, c[0x0][0xc3c] ;  /* 0x00030f00ff027b82 */ /* 0x000e220000000800 */
[----:B------:R-:W-:Y:S01]  /*25be0*/  ULDC UR7, c[0x0][0xc3c] ;  /* 0x00030f0000077ab9 */ /* 0x000fe20000000800 */
[----:B------:R-:W-:Y:S01]  /*25bf0*/  UIADD3 UR4, UR4, 0x1f, URZ ;  /* 0x0000001f04047890 */ /* 0x000fe2000fffe03f */
[----:B------:R-:W-:-:S05]  /*25c00*/  IMAD.U32 R3, RZ, RZ, UR7 ;  /* 0x00000007ff037e24 */ /* 0x000fca000f8e00ff */
[----:B------:R1:W-:Y:S01]  /*25c10*/  STL [R1+0x1c], R3 ;  /* 0x00001c0301007387 */ /* 0x0003e20000100800 */
[----:B0-----:R-:W-:-:S13]  /*25c20*/  ISETP.LE.AND P6, PT, R2, UR4, PT ;  /* 0x0000000402007c0c */ /* 0x001fda000bfc3270 */
[----:B-1----:R-:W-:Y:S05]  /*25c30*/  @P6 BRA `(.L_x_3670) ;  /* 0x0000000400a46947 */ /* 0x002fea0003800000 */
[----:B------:R-:W-:Y:S01]  /*25c40*/  VIADD R9, R0, UR4 ;  /* 0x0000000400097c36 */ /* 0x000fe20008000000 */
[----:B------:R-:W-:-:S04]  /*25c50*/  MOV R6, RZ ;  /* 0x000000ff00067202 */ /* 0x000fc80000000f00 */
        /* <DEDUP_REMOVED lines=29> */
.L_x_3669:
        /* <DEDUP_REMOVED lines=14> */
[----:B0-----:R-:W-:-:S06]  /*25f10*/  IADD3 R3, R13, 0xffffffe, RZ ;  /* 0x0ffffffe0d037810 */ /* 0x001fcc0007ffe0ff */
[----:B------:R-:W0:Y:S02]  /*25f20*/  F2I.FTZ.U32.TRUNC.NTZ R3, R3 ;  /* 0x0000000300037305 */ /* 0x000e24000021f000 */
[----:B0-----:R-:W-:Y:S01]  /*25f30*/  IMAD.MOV R15, RZ, RZ, -R3 ;  /* 0x000000ffff0f7224 */ /* 0x001fe200078e0a03 */
[----:B------:R-:W-:Y:S06]  /*25f40*/  @!P0 BRA `(.L_x_3672) ;  /* 0x0000000000088947 */ /* 0x000fec0003800000 */
[----:B------:R-:W-:-:S05]  /*25f50*/  VIADD R9, R5, 0xffffffff ;  /* 0xffffffff05097836 */ /* 0x000fca0000000000 */
[----:B------:R0:W1:Y:S02]  /*25f60*/  SHFL.IDX PT, R10, R2, R9, 0x1f ;  /* 0x00001f09020a7589 */ /* 0x00006400000e0000 */
.L_x_3672:
[----:B-1----:R-:W-:Y:S01]  /*25f70*/  IMAD R10, R10, UR5, R11 ;  /* 0x000000050a0a7c24 */ /* 0x002fe2000f8e020b */
[----:B------:R-:W1:Y:S01]  /*25f80*/  MUFU.RCP R12, R12 ;  /* 0x0000000c000c7308 */ /* 0x000e620000001000 */
[----:B0-----:R-:W-:Y:S02]  /*25f90*/  IMAD R9, R15, R4, RZ ;  /* 0x000000040f097224 */ /* 0x001fe400078e02ff */
[----:B------:R-:W-:Y:S01]  /*25fa0*/  IMAD.MOV.U32 R2, RZ, RZ, RZ ;  /* 0x000000ffff027224 */ /* 0x000fe200078e00ff */
[----:B------:R0:W-:Y:S03]  /*25fb0*/  STL [R1+0x10], R10 ;  /* 0x0000100a01007387 */ /* 0x0001e60000100800 */
        /* <DEDUP_REMOVED lines=12> */
[----:B------:R-:W-:Y:S01]  /*26080*/  ISETP.NE.AND P1, PT, R6, RZ, PT ;  /* 0x000000ff0600720c */ /* 0x000fe20003f25270 */
[----:B0-----:R-:W-:Y:S01]  /*26090*/  IMAD.MOV R2, RZ, RZ, -R3 ;  /* 0x000000ffff027224 */ /* 0x001fe200078e0a03 */
[----:B------:R-:W-:-:S03]  /*260a0*/  ISETP.GE.U32.AND P0, PT, R11, R4, PT ;  /* 0x000000040b00720c */ /* 0x000fc60003f06070 */
[----:B------:R-:W-:Y:S01]  /*260b0*/  IMAD R11, R2, R7, RZ ;  /* 0x00000007020b7224 */ /* 0x000fe200078e02ff */
[----:B------:R-:W-:-:S05]  /*260c0*/  MOV R2, RZ ;  /* 0x000000ff00027202 */ /* 0x000fca0000000f00 */
        /* <DEDUP_REMOVED lines=32> */
.L_x_3670:
[----:B------:R-:W-:Y:S01]  /*262d0*/  IMAD.U32 R2, RZ, RZ, UR6 ;  /* 0x00000006ff027e24 */ /* 0x000fe2000f8e00ff */
[----:B------:R0:W-:Y:S04]  /*262e0*/  STL [R1+0x14], RZ ;  /* 0x000014ff01007387 */ /* 0x0001e80000100800 */
[----:B------:R0:W-:Y:S04]  /*262f0*/  STL [R1+0x18], RZ ;  /* 0x000018ff01007387 */ /* 0x0001e80000100800 */
[----:B------:R0:W-:Y:S02]  /*26300*/  STL [R1+0x10], R2 ;  /* 0x0000100201007387 */ /* 0x0001e40000100800 */
.L_x_3673:
[----:B-1----:R-:W2:Y:S04]  /*26310*/  LDL R4, [R1+0x10] ;  /* 0x0000100001047983 */ /* 0x002ea80000100800 */
        /* <DEDUP_REMOVED lines=9> */
.L_x_3668:
[----:B-1----:R-:W3:Y:S01]  /*263b0*/  LDL R0, [R1+0x1c] ;  /* 0x00001c0001007983 */ /* 0x002ee20000100800 */
[----:B------:R-:W-:-:S03]  /*263c0*/  ULDC UR4, c[0x0][0xc3c] ;  /* 0x00030f0000047ab9 */ /* 0x000fc60000000800 */
[----:B------:R1:W-:Y:S01]  /*263d0*/  STL [R1+0xc], RZ ;  /* 0x00000cff01007387 */ /* 0x0003e20000100800 */
[----:B---3--:R-:W-:Y:S01]  /*263e0*/  ISETP.GE.AND P0, PT, R0, UR4, PT ;  /* 0x0000000400007c0c */ /* 0x008fe2000bf06270 */
[----:B------:R-:W-:-:S05]  /*263f0*/  IMAD.MOV.U32 R0, RZ, RZ, 0x1 ;  /* 0x00000001ff007424 */ /* 0x000fca00078e00ff */
[----:B------:R1:W-:Y:S04]  /*26400*/  STL [R1+0x24], R0 ;  /* 0x0000240001007387 */ /* 0x0003e80000100800 */
[----:B------:R1:W-:Y:S03]  /*26410*/  STL [R1+0x60], RZ ;  /* 0x000060ff01007387 */ /* 0x0003e60000100800 */
[----:B------:R-:W-:Y:S05]  /*26420*/  @P0 BRA `(.L_x_3674) ;  /* 0x0000007000f40947 */ /* 0x000fea0003800000 */
[----:B------:R-:W1:Y:S01]  /*26430*/  S2R R9, SR_TID.X ;  /* 0x0000000000097919 */ /* 0x000e620000002100 */
[----:B------:R-:W3:Y:S01]  /*26440*/  S2UR UR5, SR_CgaCtaId ;  /* 0x00000000000579c3 */ /* 0x000ee20000008800 */
[----:B------:R-:W-:Y:S01]  /*26450*/  UMOV UR4, 0x400 ;  /* 0x0000040000047882 */ /* 0x000fe20000000000 */
[----:B------:R-:W-:Y:S01]  /*26460*/  BSSY B7, `(.L_x_3674) ;  /* 0x0000739000077945 */ /* 0x000fe20003800000 */
[----:B------:R-:W-:Y:S01]  /*26470*/  ULDC.64 UR40, c[0x0][0x198] ;  /* 0x0000660000287ab9 */ /* 0x000fe20000000a00 */
[----:B------:R-:W-:Y:S02]  /*26480*/  ULOP3.LUT UR37, UR36, 0x1, URZ, 0xfc, !UPT ;  /* 0x0000000124257892 */ /* 0x000fe4000f8efc3f */
[----:B------:R-:W-:Y:S01]  /*26490*/  ULOP3.LUT UR39, UR36, 0x2, URZ, 0xfc, !UPT ;  /* 0x0000000224277892 */ /* 0x000fe2000f8efc3f */
[----:B------:R-:W-:Y:S01]  /*264a0*/  ULDC UR38, c[0x0][0xc] ;  /* 0x0000030000267ab9 */ /* 0x000fe20000000800 */
[----:B---3--:R-:W-:-:S06]  /*264b0*/  ULEA UR4, UR5, UR4, 0x18 ;  /* 0x0000000405047291 */ /* 0x008fcc000f8ec03f */
[----:B------:R-:W-:Y:S01]  /*264c0*/  IMAD.U32 R18, RZ, RZ, UR4 ;  /* 0x00000004ff127e24 */ /* 0x000fe2000f8e00ff */
[----:B-1----:R-:W-:Y:S01]  /*264d0*/  SHF.R.U32.HI R0, RZ, 0x1, R9 ;  /* 0x00000001ff007819 */ /* 0x002fe20000011609 */
[C---:B--2---:R-:W-:Y:S01]  /*264e0*/  IMAD.SHL.U32 R4, R9.reuse, 0x40, RZ ;  /* 0x0000004009047824 */ /* 0x044fe200078e00ff */
[C---:B------:R-:W-:Y:S02]  /*264f0*/  LOP3.LUT R8, R9.reuse, 0x7f, RZ, 0xc0, !PT ;  /* 0x0000007f09087812 */ /* 0x040fe400078ec0ff */
[----:B------:R-:W-:Y:S02]  /*26500*/  SHF.L.U32 R5, R9, 0x1, RZ ;  /* 0x0000000109057819 */ /* 0x000fe400000006ff */
        /* <DEDUP_REMOVED lines=8> */
[----:B------:R-:W-:Y:S01]  /*26590*/  LOP3.LUT R5, R3, 0x30, R2, 0x78, !PT ;  /* 0x0000003003057812 */ /* 0x000fe200078e7802 */
[----:B------:R-:W-:Y:S01]  /*265a0*/  IMAD.SHL.U32 R2, R9, 0x20, RZ ;  /* 0x0000002009027824 */ /* 0x000fe200078e00ff */
[----:B------:R-:W-:Y:S02]  /*265b0*/  LOP3.LUT R3, R7, 0x40, R0, 0xf8, !PT ;  /* 0x0000004007037812 */ /* 0x000fe400078ef800 */
[----:B------:R-:W-:Y:S02]  /*265c0*/  LOP3.LUT R5, R5, 0x640, R4, 0xf8, !PT ;  /* 0x0000064005057812 */ /* 0x000fe400078ef804 */
[----:B------:R-:W-:Y:S02]  /*265d0*/  LOP3.LUT R3, R3, R6, RZ, 0xfc, !PT ;  /* 0x0000000603037212 */ /* 0x000fe400078efcff */
[----:B------:R-:W-:Y:S01]  /*265e0*/  LOP3.LUT R6, R2, 0x80, RZ, 0xc0, !PT ;  /* 0x0000008002067812 */ /* 0x000fe200078ec0ff */
[----:B------:R-:W-:Y:S01]  /*265f0*/  STL [R1+0x4], R5 ;  /* 0x0000040501007387 */ /* 0x000fe20000100800 */
[--C-:B------:R-:W-:Y:S01]  /*26600*/  LOP3.LUT R7, R7, 0x60, R2.reuse, 0xf8, !PT ;  /* 0x0000006007077812 */ /* 0x100fe200078ef802 */
[----:B------:R-:W-:Y:S01]  /*26610*/  IMAD.IADD R3, R18, 0x1, R3 ;  /* 0x0000000112037824 */ /* 0x000fe200078e0203 */
[----:B------:R-:W-:Y:S01]  /*26620*/  LOP3.LUT R6, R6, 0x10, R9, 0xf8, !PT ;  /* 0x0000001006067812 */ /* 0x000fe200078ef809 */
[----:B------:R-:W-:Y:S01]  /*26630*/  IMAD.SHL.U32 R9, R9, 0x4, RZ ;  /* 0x0000000409097824 */ /* 0x000fe200078e00ff */
[----:B------:R-:W-:-:S02]  /*26640*/  LOP3.LUT R7, R7, 0x100, R2, 0xf8, !PT ;  /* 0x0000010007077812 */ /* 0x000fc400078ef802 */
[----:B------:R-:W-:Y:S02]  /*26650*/  LOP3.LUT R0, R0, 0x30, RZ, 0xc0, !PT ;  /* 0x0000003000007812 */ /* 0x000fe400078ec0ff */
[----:B------:R-:W-:-:S04]  /*26660*/  LOP3.LUT R6, R6, 0x10, R9, 0x78, !PT ;  /* 0x0000001006067812 */ /* 0x000fc800078e7809 */
[----:B------:R-:W-:-:S05]  /*26670*/  LOP3.LUT R4, R7, R6, RZ, 0xfc, !PT ;  /* 0x0000000607047212 */ /* 0x000fca00078efcff */
[----:B------:R0:W-:Y:S04]  /*26680*/  STL [R1], R4 ;  /* 0x0000000401007387 */ /* 0x0001e80000100800 */
[----:B------:R1:W-:Y:S04]  /*26690*/  STL [R1+0x40], R3 ;  /* 0x0000400301007387 */ /* 0x0003e80000100800 */
[----:B------:R-:W-:Y:S01]  /*266a0*/  STL [R1+0x60], RZ ;  /* 0x000060ff01007387 */ /* 0x000fe20000100800 */
[----:B0-----:R-:W-:-:S04]  /*266b0*/  SHF.R.U32.HI R4, RZ, 0x2, R8 ;  /* 0x00000002ff047819 */ /* 0x001fc80000011608 */
[----:B------:R-:W-:Y:S01]  /*266c0*/  LOP3.LUT R4, R4, 0x60, R2, 0xf8, !PT ;  /* 0x0000006004047812 */ /* 0x000fe200078ef802 */
[----:B------:R-:W-:Y:S02]  /*266d0*/  IMAD.MOV.U32 R2, RZ, RZ, 0x1 ;  /* 0x00000001ff027424 */ /* 0x000fe400078e00ff */
[----:B-1----:R-:W-:-:S03]  /*266e0*/  IMAD.MOV.U32 R3, RZ, RZ, 0x1 ;  /* 0x00000001ff037424 */ /* 0x002fc600078e00ff */
[----:B------:R0:W-:Y:S04]  /*266f0*/  STL [R1+0x28], R2 ;  /* 0x0000280201007387 */ /* 0x0001e80000100800 */
[----:B------:R1:W-:Y:S04]  /*26700*/  STL [R1+0x20], RZ ;  /* 0x000020ff01007387 */ /* 0x0003e80000100800 */
[----:B------:R1:W-:Y:S01]  /*26710*/  STL [R1+0xc], RZ ;  /* 0x00000cff01007387 */ /* 0x0003e20000100800 */
[----:B0-----:R-:W-:-:S03]  /*26720*/  LOP3.LUT R2, R0, 0x40, RZ, 0xfc, !PT ;  /* 0x0000004000027812 */ /* 0x001fc600078efcff */
[----:B------:R1:W-:Y:S01]  /*26730*/  STL [R1+0x24], R3 ;  /* 0x0000240301007387 */ /* 0x0003e20000100800 */
[----:B------:R-:W-:-:S07]  /*26740*/  LOP3.LUT R0, R0, 0x80, RZ, 0xfc, !PT ;  /* 0x0000008000007812 */ /* 0x000fce00078efcff */
.L_x_3792:
[----:B--2---:R-:W2:Y:S01]  /*26750*/  LDL R0, [R1+0x1c] ;  /* 0x00001c0001007983 */ /* 0x004ea20000100800 */
[----:B-1----:R-:W2:Y:S01]  /*26760*/  LDC.64 R2, c[0x0][0xc88] ;  /* 0x00032200ff027b82 */ /* 0x002ea20000000a00 */
        /* <DEDUP_REMOVED lines=11> */
[----:B--23--:R-:W-:Y:S01]  /*26820*/  SHF.R.S32.HI R4, RZ, 0x1f, R15 ;  /* 0x0000001fff047819 */ /* 0x00cfe2000001140f */
        /* <DEDUP_REMOVED lines=42> */
[----:B0-----:R-:W-:Y:S02]  /*26ad0*/  IMAD.U32 R9, RZ, RZ, UR5 ;  /* 0x00000005ff097e24 */ /* 0x001fe4000f8e00ff */
[----:B------:R-:W-:Y:S01]  /*26ae0*/  IMAD.U32 R8, RZ, RZ, UR4 ;  /* 0x00000004ff087e24 */ /* 0x000fe2000f8e00ff */
[----:B--2---:R0:W-:Y:S01]  /*26af0*/  STL [R1+0x58], R12 ;  /* 0x0000580c01007387 */ /* 0x0041e20000100800 */
[----:B------:R-:W-:Y:S05]  /*26b00*/  @P3 BRA `(.L_x_3675) ;  /* 0x0000000000143947 */ /* 0x000fea0003800000 */
[----:B------:R-:W-:Y:S05]  /*26b10*/  @!P1 BRA `(.L_x_3675) ;  /* 0x0000000000109947 */ /* 0x000fea0003800000 */
[----:B0-----:R-:W2:Y:S04]  /*26b20*/  LDG.E R12, desc[UR54][R2.64] ;  /* 0x00000036020c7981 */ /* 0x001ea8000c1e1900 */
[----:B------:R-:W2:Y:S02]  /*26b30*/  LDG.E R2, desc[UR54][R2.64+0x4] ;  /* 0x0000043602027981 */ /* 0x000ea4000c1e1900 */
[----:B--2---:R-:W-:-:S05]  /*26b40*/  IMAD.IADD R2, R2, 0x1, -R12 ;  /* 0x0000000102027824 */ /* 0x004fca00078e0a0c */
[----:B------:R1:W-:Y:S02]  /*26b50*/  STL [R1+0x58], R2 ;  /* 0x0000580201007387 */ /* 0x0003e40000100800 */
.L_x_3675:
        /* <DEDUP_REMOVED lines=18> */
.L_x_3676:
[----:B------:R-:W-:Y:S05]  /*26c80*/  @!P0 BRA `(.L_x_3677) ;  /* 0x00000000000c8947 */ /* 0x000fea0003800000 */
[----:B------:R-:W2:Y:S04]  /*26c90*/  LDG.E R8, desc[UR54][R6.64] ;  /* 0x0000003606087981 */ /* 0x000ea8000c1e1900 */
[----:B------:R-:W2:Y:S02]  /*26ca0*/  LDG.E R6, desc[UR54][R6.64+0x4] ;  /* 0x0000043606067981 */ /* 0x000ea4000c1e1900 */
[----:B--2---:R-:W-:-:S07]  /*26cb0*/  IADD3 R8, -R8, R6, RZ ;  /* 0x0000000608087210 */ /* 0x004fce0007ffe1ff */
.L_x_3677:
[----:B-----5:R-:W-:Y:S02]  /*26cc0*/  IMAD.IADD R6, R8, 0x1, -R0 ;  /* 0x0000000108067824 */ /* 0x020fe400078e0a00 */
[----:B------:R-:W2:Y:S04]  /*26cd0*/  @P2 LDG.E R0, desc[UR54][R4.64] ;  /* 0x0000003604002981 */ /* 0x000ea8000c1e1900 */
[----:B------:R-:W2:Y:S01]  /*26ce0*/  @P2 LDG.E R4, desc[UR54][R4.64+0x4] ;  /* 0x0000043604042981 */ /* 0x000ea2000c1e1900 */
[----:B------:R-:W-:Y:S01]  /*26cf0*/  BSSY B0, `(.L_x_3678) ;  /* 0x0000029000007945 */ /* 0x000fe20003800000 */
[----:B------:R-:W-:Y:S02]  /*26d00*/  LOP3.LUT R20, R17, 0xff, RZ, 0xc0, !PT ;  /* 0x000000ff11147812 */ /* 0x000fe400078ec0ff */
[----:B------:R-:W-:Y:S01]  /*26d10*/  SHF.R.U32.HI R17, RZ, 0x10, R17 ;  /* 0x00000010ff117819 */ /* 0x000fe20000011611 */
[----:B--2---:R-:W-:-:S04]  /*26d20*/  @P2 IMAD.IADD R9, R4, 0x1, -R0 ;  /* 0x0000000104092824 */ /* 0x004fc800078e0a00 */
[----:B------:R-:W-:-:S04]  /*26d30*/  IMAD.IADD R0, R6, 0x1, R9 ;  /* 0x0000000106007824 */ /* 0x000fc800078e0209 */
[C---:B------:R-:W-:Y:S01]  /*26d40*/  VIADD R19, R0.reuse, 0x9f ;  /* 0x0000009f00137836 */ /* 0x040fe20000000000 */
[----:B------:R-:W-:-:S03]  /*26d50*/  ISETP.GE.AND P1, PT, R0, 0x1, PT ;  /* 0x000000010000780c */ /* 0x000fc60003f26270 */
[----:B------:R-:W-:-:S05]  /*26d60*/  IMAD.HI R19, R19, 0x66666667, RZ ;  /* 0x6666666713137827 */ /* 0x000fca00078e02ff */
[----:B------:R-:W-:-:S04]  /*26d70*/  SHF.R.U32.HI R0, RZ, 0x1f, R19 ;  /* 0x0000001fff007819 */ /* 0x000fc80000011613 */
[----:B------:R-:W-:Y:S01]  /*26d80*/  LEA.HI.SX32 R19, R19, R0, 0x1a ;  /* 0x0000000013137211 */ /* 0x000fe200078fd2ff */
[----:B------:R-:W-:Y:S01]  /*26d90*/  IMAD.MOV.U32 R0, RZ, RZ, RZ ;  /* 0x000000ffff007224 */ /* 0x000fe200078e00ff */
[----:B------:R-:W-:Y:S06]  /*26da0*/  @!P1 BRA `(.L_x_3679) ;  /* 0x0000000000749947 */ /* 0x000fec0003800000 */
[----:B------:R-:W-:Y:S01]  /*26db0*/  ISETP.NE.AND P0, PT, R17, RZ, PT ;  /* 0x000000ff1100720c */ /* 0x000fe20003f05270 */
[----:B------:R-:W-:-:S03]  /*26dc0*/  ULDC UR4, c[0x0][0x9f0] ;  /* 0x00027c0000047ab9 */ /* 0x000fc60000000800 */
[----:B01----:R-:W-:-:S04]  /*26dd0*/  SEL R2, R17, UR4, P0 ;  /* 0x0000000411027c07 */ /* 0x003fc80008000000 */
[----:B------:R-:W-:Y:S02]  /*26de0*/  IABS R3, R2 ;  /* 0x0000000200037213 */ /* 0x000fe40000000000 */
        /* <DEDUP_REMOVED lines=12> */
[----:B------:R-:W-:-:S04]  /*26eb0*/  IABS R0, R2 ;  /* 0x0000000200007213 */ /* 0x000fc80000000000 */
[----:B------:R-:W-:-:S05]  /*26ec0*/  IADD3 R0, RZ, -R0, RZ ;  /* 0x80000000ff007210 */ /* 0x000fca0007ffe0ff */
        /* <DEDUP_REMOVED lines=11> */
.L_x_3679:
[----:B------:R-:W-:Y:S05]  /*26f80*/  BSYNC B0 ;  /* 0x0000000000007941 */ /* 0x000fea0003800000 */
.L_x_3678:
[-C--:B01----:R-:W-:Y:S01]  /*26f90*/  IMAD R2, R20, R0.reuse, RZ ;  /* 0x0000000014027224 */ /* 0x083fe200078e02ff */
[----:B------:R-:W-:Y:S04]  /*26fa0*/  BSSY B0, `(.L_x_3680) ;  /* 0x000015f000007945 */ /* 0x000fe80003800000 */
        /* <DEDUP_REMOVED lines=23> */
.L_x_3964:
[----:B-1----:R-:W-:Y:S02]  /*27120*/  ISETP.NE.AND P0, PT, R14, RZ, PT ;  /* 0x000000ff0e00720c */ /* 0x002fe40003f05270 */
[----:B------:R-:W-:-:S11]  /*27130*/  PLOP3.LUT P6, PT, PT, PT, PT, 0x8, 0x0 ;  /* 0x000000000000781c */ /* 0x000fd60003fce170 */
[----:B------:R-:W-:Y:S05]  /*27140*/  @P0 BRA `(.L_x_3683) ;  /* 0x00000000000c0947 */ /* 0x000fea0003800000 */
[----:B------:R-:W-:-:S03]  /*27150*/  UMOV UR4, 0xffffffff ;  /* 0xffffffff00047882 */ /* 0x000fc60000000000 */
[----:B------:R-:W-:Y:S05]  /*27160*/  BRA.DIV UR4, `(.L_x_3684) ;  /* 0x000000aa04807947 */ /* 0x000fea000b800000 */
[----:B------:R-:W-:-:S13]  /*27170*/  ELECT P6, URZ, PT ;  /* 0x00000000003f782f */ /* 0x000fda00038c0000 */
.L_x_3683:
[----:B0-----:R-:W2:Y:S01]  /*27180*/  LDL R3, [R1+0x60] ;  /* 0x0000600001037983 */ /* 0x001ea20000100800 */
[----:B------:R-:W-:Y:S01]  /*27190*/  BSSY B1, `(.L_x_3685) ;  /* 0x0000008000017945 */ /* 0x000fe20003800000 */
[----:B--2---:R-:W-:-:S05]  /*271a0*/  VIADD R3, R3, 0x1 ;  /* 0x0000000103037836 */ /* 0x004fca0000000000 */
[----:B------:R-:W-:-:S04]  /*271b0*/  LEA.HI R4, R3, R3, RZ, 0x1 ;  /* 0x0000000303047211 */ /* 0x000fc800078f08ff */
[----:B------:R-:W-:-:S04]  /*271c0*/  LOP3.LUT R4, R4, 0xfffffffe, RZ, 0xc0, !PT ;  /* 0xfffffffe04047812 */ /* 0x000fc800078ec0ff */
[----:B------:R-:W-:-:S04]  /*271d0*/  IADD3 R3, R3, -R4, RZ ;  /* 0x8000000403037210 */ /* 0x000fc80007ffe0ff */
[----:B------:R-:W-:-:S04]  /*271e0*/  SHF.L.U32 R3, R3, 0x1f, RZ ;  /* 0x0000001f03037819 */ /* 0x000fc800000006ff */
[----:B------:R-:W0:Y:S02]  /*271f0*/  SYNCS.PHASECHK.TRANS64.TRYWAIT P0, [R18+URZ+0x33420], R3 ;  /* 0x03342003120075a7 */ /* 0x000e24000800017f */
[----:B0-----:R-:W-:Y:S05]  /*27200*/  @!P0 BRA `(.L_x_3686) ;  /* 0x000000a800788947 */ /* 0x001fea0003800000 */
.L_x_3967:
[----:B------:R-:W-:Y:S05]  /*27210*/  BSYNC B1 ;  /* 0x0000000000017941 */ /* 0x000fea0003800000 */
.L_x_3685:
[----:B------:R-:W-:Y:S04]  /*27220*/  BSSY B1, `(.L_x_3687) ;  /* 0x000008e000017945 */ /* 0x000fe80003800000 */
[----:B------:R-:W-:Y:S05]  /*27230*/  @!P6 BRA `(.L_x_3688) ;  /* 0x000000080030e947 */ /* 0x000fea0003800000 */
[----:B------:R-:W2:Y:S04]  /*27240*/  LDL R6, [R1+0x20] ;  /* 0x0000200001067983 */ /* 0x000ea80000100800 */
[----:B------:R-:W3:Y:S01]  /*27250*/  LDL R5, [R1+0x28] ;  /* 0x0000280001057983 */ /* 0x000ee20000100800 */
[----:B------:R-:W1:Y:S01]  /*27260*/  S2R R4, SR_TID.X ;  /* 0x0000000000047919 */ /* 0x000e620000002100 */
[----:B------:R-:W-:Y:S01]  /*27270*/  BSSY B2, `(.L_x_3689) ;  /* 0x0000007000027945 */ /* 0x000fe20003800000 */
[----:B-1----:R-:W-:-:S04]  /*27280*/  LOP3.LUT R4, R4, 0x7f, RZ, 0xc0, !PT ;  /* 0x0000007f04047812 */ /* 0x002fc800078ec0ff */
[----:B------:R-:W-:Y:S01]  /*27290*/  ISETP.NE.AND P2, PT, R4, RZ, PT ;  /* 0x000000ff0400720c */ /* 0x000fe20003f45270 */
[----:B--2---:R-:W-:Y:S01]  /*272a0*/  IMAD R6, R6, 0x8, R18 ;  /* 0x0000000806067824 */ /* 0x004fe200078e0212 */
[----:B---3--:R-:W-:-:S04]  /*272b0*/  SHF.L.U32 R9, R5, 0x1f, RZ ;  /* 0x0000001f05097819 */ /* 0x008fc800000006ff */
[----:B------:R-:W1:Y:S02]  /*272c0*/  SYNCS.PHASECHK.TRANS64.TRYWAIT P0, [R6+URZ+0x334a0], R9 ;  /* 0x0334a009060075a7 */ /* 0x000e64000800017f */
[----:B-1----:R-:W-:Y:S05]  /*272d0*/  @!P0 BRA `(.L_x_3690) ;  /* 0x000000a800588947 */ /* 0x002fea0003800000 */
.L_x_3968:
[----:B------:R-:W-:Y:S05]  /*272e0*/  BSYNC B2 ;  /* 0x0000000000027941 */ /* 0x000fea0003800000 */
.L_x_3689:
        /* <DEDUP_REMOVED lines=9> */
.L_x_3692:
[----:B------:R-:W-:Y:S05]  /*27380*/  BSYNC B2 ;  /* 0x0000000000027941 */ /* 0x000fea0003800000 */
.L_x_3691:
[----:B0-----:R-:W2:Y:S01]  /*27390*/  LDL R3, [R1+0x20] ;  /* 0x0000200001037983 */ /* 0x001ea20000100800 */
        /* <DEDUP_REMOVED lines=9> */
[----:B--2---:R-:W-:-:S02]  /*27430*/  IMAD R7, R3, 0x7800, R18 ;  /* 0x0000780003077824 */ /* 0x004fc400078e0212 */
[----:B------:R-:W-:Y:S02]  /*27440*/  VIADD R3, R6, 0x33490 ;  /* 0x0003349006037836 */ /* 0x000fe40000000000 */
[----:B------:R-:W-:-:S07]  /*27450*/  VIADD R5, R7, 0x24200 ;  /* 0x0002420007057836 */ /* 0x000fce0000000000 */
.L_x_3693:
        /* <DEDUP_REMOVED lines=16> */
.L_x_3694:
        /* <DEDUP_REMOVED lines=10> */
[----:B------:R-:W-:Y:S01]  /*27600*/  MOV R11, 0x80 ;  /* 0x00000080000b7802 */ /* 0x000fe20000000f00 */
[----:B------:R-:W-:Y:S01]  /*27610*/  VIADD R5, R7, 0x29200 ;  /* 0x0002920007057836 */ /* 0x000fe20000000000 */
[----:B------:R-:W-:Y:S01]  /*27620*/  PLOP3.LUT P0, PT, PT, PT, PT, 0x80, 0x0 ;  /* 0x000000000000781c */ /* 0x000fe20003f0f070 */
[----:B------:R-:W-:Y:S01]  /*27630*/  UMOV UR6, 0x0 ;  /* 0x0000000000067882 */ /* 0x000fe20000000000 */
[----:B------:R-:W-:Y:S01]  /*27640*/  R2UR UR10, R11 ;  /* 0x000000000b0a72ca */ /* 0x000fe200000e0000 */
[----:B------:R-:W-:-:S14]  /*27650*/  UMOV UR7, 0x12f00000 ;  /* 0x12f0000000077882 */ /* 0x000fdc0000000000 */
.L_x_3695:
        /* <DEDUP_REMOVED lines=13> */
.L_x_3969:
[----:B------:R-:W-:Y:S05]  /*27730*/  BSYNC B2 ;  /* 0x0000000000027941 */ /* 0x000fea0003800000 */
.L_x_3696:
        /* <DEDUP_REMOVED lines=11> */
.L_x_3699:
[----:B------:R-:W-:Y:S05]  /*277f0*/  BSYNC B2 ;  /* 0x0000000000027941 */ /* 0x000fea0003800000 */
.L_x_3698:
[----:B------:R-:W-:Y:S01]  /*27800*/  R2UR UR10, R15 ;  /* 0x000000000f0a72ca */ /* 0x000fe200000e0000 */
[----:B------:R-:W-:Y:S01]  /*27810*/  UIADD3 UR4, UP0, UR40, 0x670, URZ ;  /* 0x0000067028047890 */ /* 0x000fe2000ff1e03f */
[----:B------:R-:W-:Y:S01]  /*27820*/  R2UR UR6, R12 ;  /* 0x000000000c0672ca */ /* 0x000fe200000e0000 */
[----:B01----:R-:W-:Y:S01]  /*27830*/  VIADD R6, R6, 0x334b0 ;  /* 0x000334b006067836 */ /* 0x003fe20000000000 */
[----:B------:R-:W-:Y:S01]  /*27840*/  R2UR UR7, R13 ;  /* 0x000000000d0772ca */ /* 0x000fe200000e0000 */
[----:B------:R-:W-:Y:S01]  /*27850*/  VIADD R3, R7, 0xf200 ;  /* 0x0000f20007037836 */ /* 0x000fe20000000000 */
[----:B------:R-:W-:Y:S01]  /*27860*/  PLOP3.LUT P0, PT, PT, PT, PT, 0x80, 0x0 ;  /* 0x000000000000781c */ /* 0x000fe20003f0f070 */
[----:B------:R-:W-:-:S12]  /*27870*/  UIADD3.X UR5, URZ, UR41, URZ, UP0, !UPT ;  /* 0x000000293f057290 */ /* 0x000fd800087fe43f */
.L_x_3700:
        /* <DEDUP_REMOVED lines=15> */
.L_x_3701:
        /* <DEDUP_REMOVED lines=15> */
.L_x_3702:
        /* <DEDUP_REMOVED lines=10> */
.L_x_3688:
[----:B------:R-:W-:Y:S05]  /*27b00*/  BSYNC B1 ;  /* 0x0000000000017941 */ /* 0x000fea0003800000 */
.L_x_3687:
[----:B0-----:R-:W2:Y:S04]  /*27b10*/  LDL.LU R3, [R1+0x20] ;  /* 0x0000200001037983 */ /* 0x001ea80000300800 */
[----:B------:R-:W3:Y:S01]  /*27b20*/  LDL.LU R5, [R1+0x28] ;  /* 0x0000280001057983 */ /* 0x000ee20000300800 */
[----:B------:R-:W-:Y:S01]  /*27b30*/  VIADD R8, R8, 0xfffffffe ;  /* 0xfffffffe08087836 */ /* 0x000fe20000000000 */
[----:B------:R-:W-:-:S04]  /*27b40*/  PLOP3.LUT P0, PT, PT, PT, PT, 0x8, 0x0 ;  /* 0x000000000000781c */ /* 0x000fc80003f0e170 */
[----:B------:R-:W-:Y:S02]  /*27b50*/  ISETP.GE.AND P3, PT, R8, R2, PT ;  /* 0x000000020800720c */ /* 0x000fe40003f66270 */
[----:B--2---:R-:W-:-:S04]  /*27b60*/  IADD3 R3, R3, 0x1, RZ ;  /* 0x0000000103037810 */ /* 0x004fc80007ffe0ff */
[----:B------:R-:W-:-:S04]  /*27b70*/  ISETP.NE.AND P2, PT, R3, 0x2, PT ;  /* 0x000000020300780c */ /* 0x000fc80003f45270 */
[----:B------:R-:W-:Y:S02]  /*27b80*/  SEL R4, RZ, 0x1, P2 ;  /* 0x00000001ff047807 */ /* 0x000fe40001000000 */
[----:B------:R-:W-:Y:S02]  /*27b90*/  SEL R3, R3, RZ, P2 ;  /* 0x000000ff03037207 */ /* 0x000fe40001000000 */
[----:B---3--:R-:W-:-:S03]  /*27ba0*/  LOP3.LUT R5, R5, R4, RZ, 0x3c, !PT ;  /* 0x0000000405057212 */ /* 0x008fc600078e3cff */
[----:B------:R0:W-:Y:S04]  /*27bb0*/  STL [R1+0x20], R3 ;  /* 0x0000200301007387 */ /* 0x0001e80000100800 */
[----:B------:R0:W-:Y:S01]  /*27bc0*/  STL [R1+0x28], R5 ;  /* 0x0000280501007387 */ /* 0x0001e20000100800 */
[----:B------:R-:W-:Y:S05]  /*27bd0*/  @!P3 BRA `(.L_x_3681) ;  /* 0x00000008006cb947 */ /* 0x000fea0003800000 */
.L_x_3719:
[----:B------:R-:W-:Y:S05]  /*27be0*/  YIELD ;  /* 0x0000000000007946 */ /* 0x000fea0003800000 */
[----:B------:R-:W-:Y:S04]  /*27bf0*/  BSSY B1, `(.L_x_3703) ;  /* 0x000008d000017945 */ /* 0x000fe80003800000 */
[----:B-1----:R-:W-:Y:S05]  /*27c00*/  @!P6 BRA `(.L_x_3704) ;  /* 0x00000008002ce947 */ /* 0x002fea0003800000 */
[----:B0-----:R-:W2:Y:S04]  /*27c10*/  LDL R5, [R1+0x20] ;  /* 0x0000200001057983 */ /* 0x001ea80000100800 */
[----:B------:R-:W3:Y:S01]  /*27c20*/  LDL R4, [R1+0x28] ;  /* 0x0000280001047983 */ /* 0x000ee20000100800 */
[----:B------:R-:W0:Y:S01]  /*27c30*/  S2R R3, SR_TID.X ;  /* 0x0000000000037919 */ /* 0x000e220000002100 */
[----:B------:R-:W-:Y:S01]  /*27c40*/  BSSY B2, `(.L_x_3705) ;  /* 0x0000007000027945 */ /* 0x000fe20003800000 */
[----:B0-----:R-:W-:-:S04]  /*27c50*/  LOP3.LUT R3, R3, 0x7f, RZ, 0xc0, !PT ;  /* 0x0000007f03037812 */ /* 0x001fc800078ec0ff */
[----:B------:R-:W-:Y:S01]  /*27c60*/  ISETP.NE.AND P3, PT, R3, RZ, PT ;  /* 0x000000ff0300720c */ /* 0x000fe20003f65270 */
[----:B--2---:R-:W-:Y:S01]  /*27c70*/  IMAD R7, R5, 0x8, R18 ;  /* 0x0000000805077824 */ /* 0x004fe200078e0212 */
[----:B---3--:R-:W-:-:S04]  /*27c80*/  SHF.L.U32 R6, R4, 0x1f, RZ ;  /* 0x0000001f04067819 */ /* 0x008fc800000006ff */
[----:B------:R-:W0:Y:S02]  /*27c90*/  SYNCS.PHASECHK.TRANS64.TRYWAIT P2, [R7+URZ+0x334a0], R6 ;  /* 0x0334a006070075a7 */ /* 0x000e24000804017f */
[----:B0-----:R-:W-:Y:S05]  /*27ca0*/  @!P2 BRA `(.L_x_3706) ;  /* 0x000000a0000ca947 */ /* 0x001fea0003800000 */
.L_x_3970:
[----:B------:R-:W-:Y:S05]  /*27cb0*/  BSYNC B2 ;  /* 0x0000000000027941 */ /* 0x000fea0003800000 */
.L_x_3705:
        /* <DEDUP_REMOVED lines=9> */
.L_x_3708:
[----:B------:R-:W-:Y:S05]  /*27d50*/  BSYNC B2 ;  /* 0x0000000000027941 */ /* 0x000fea0003800000 */
.L_x_3707:
        /* <DEDUP_REMOVED lines=12> */
.L_x_3709:
        /* <DEDUP_REMOVED lines=16> */
.L_x_3710:
        /* <DEDUP_REMOVED lines=16> */
.L_x_3711:
        /* <DEDUP_REMOVED lines=13> */
.L_x_3971:
[----:B------:R-:W-:Y:S05]  /*280f0*/  BSYNC B2 ;  /* 0x0000000000027941 */ /* 0x000fea0003800000 */
.L_x_3712:
        /* <DEDUP_REMOVED lines=11> */
.L_x_3715:
[----:B------:R-:W-:Y:S05]  /*281b0*/  BSYNC B2 ;  /* 0x0000000000027941 */ /* 0x000fea0003800000 */
.L_x_3714:
        /* <DEDUP_REMOVED lines=8> */
.L_x_3716:
        /* <DEDUP_REMOVED lines=15> */
.L_x_3717:
        /* <DEDUP_REMOVED lines=15> */
.L_x_3718:
        /* <DEDUP_REMOVED lines=10> */
.L_x_3704:
[----:B------:R-:W-:Y:S05]  /*284c0*/  BSYNC B1 ;  /* 0x0000000000017941 */ /* 0x000fea0003800000 */
.L_x_3703:
[----:B0-----:R-:W2:Y:S04]  /*284d0*/  LDL.LU R3, [R1+0x20] ;  /* 0x0000200001037983 */ /* 0x001ea80000300800 */
[----:B------:R-:W3:Y:S01]  /*284e0*/  LDL.LU R6, [R1+0x28] ;  /* 0x0000280001067983 */ /* 0x000ee20000300800 */
[C---:B------:R-:W-:Y:S01]  /*284f0*/  ISETP.GT.AND P3, PT, R8.reuse, R2, PT ;  /* 0x000000020800720c */ /* 0x040fe20003f64270 */
[----:B------:R-:W-:Y:S01]  /*28500*/  VIADD R8, R8, 0xffffffff ;  /* 0xffffffff08087836 */ /* 0x000fe20000000000 */
[----:B--2---:R-:W-:-:S04]  /*28510*/  IADD3 R3, R3, 0x1, RZ ;  /* 0x0000000103037810 */ /* 0x004fc80007ffe0ff */
[----:B------:R-:W-:-:S04]  /*28520*/  ISETP.NE.AND P2, PT, R3, 0x2, PT ;  /* 0x000000020300780c */ /* 0x000fc80003f45270 */
[----:B------:R-:W-:Y:S02]  /*28530*/  SEL R4, RZ, 0x1, P2 ;  /* 0x00000001ff047807 */ /* 0x000fe40001000000 */
[----:B------:R-:W-:Y:S02]  /*28540*/  SEL R3, R3, RZ, P2 ;  /* 0x000000ff03037207 */ /* 0x000fe40001000000 */
[----:B---3--:R-:W-:-:S05]  /*28550*/  LOP3.LUT R6, R6, R4, RZ, 0x3c, !PT ;  /* 0x0000000406067212 */ /* 0x008fca00078e3cff */
[----:B------:R1:W-:Y:S04]  /*28560*/  STL [R1+0x28], R6 ;  /* 0x0000280601007387 */ /* 0x0003e80000100800 */
[----:B------:R1:W-:Y:S01]  /*28570*/  STL [R1+0x20], R3 ;  /* 0x0000200301007387 */ /* 0x0003e20000100800 */
[----:B------:R-:W-:Y:S05]  /*28580*/  @P3 BRA `(.L_x_3719) ;  /* 0xfffffff400943947 */ /* 0x000fea000383ffff */
.L_x_3681:
[----:B------:R-:W-:Y:S05]  /*28590*/  BSYNC B0 ;  /* 0x0000000000007941 */ /* 0x000fea0003800000 */
.L_x_3680:
[----:B------:R-:W-:Y:S05]  /*285a0*/  @!P0 WARPSYNC.ALL ;  /* 0x0000000000008948 */ /* 0x000fea0003800000 */
[----:B------:R-:W-:Y:S01]  /*285b0*/  @!P0 BAR.SYNC.DEFER_BLOCKING 0xc, 0x180 ;  /* 0x0306000000008b1d */ /* 0x000fe20000010000 */
[----:B------:R-:W-:-:S05]  /*285c0*/  IMAD.MOV.U32 R0, RZ, RZ, RZ ;  /* 0x000000ffff007224 */ /* 0x000fca00078e00ff */
[----:B------:R-:W-:Y:S04]  /*285d0*/  BSSY B0, `(.L_x_3720) ;  /* 0x000001f000007945 */ /* 0x000fe80003800000 */
[----:B------:R-:W-:Y:S05]  /*285e0*/  @!P1 BRA `(.L_x_3721) ;  /* 0x0000000000749947 */ /* 0x000fea0003800000 */
[----:B------:R-:W-:-:S13]  /*285f0*/  ISETP.NE.AND P0, PT, R17, RZ, PT ;  /* 0x000000ff1100720c */ /* 0x000fda0003f05270 */
[----:B------:R-:W2:Y:S02]  /*28600*/  @!P0 LDC R17, c[0x0][0x9f0] ;  /* 0x00027c00ff118b82 */ /* 0x000ea40000000800 */
[----:B--2---:R-:W-:-:S04]  /*28610*/  IABS R0, R17 ;  /* 0x0000001100007213 */ /* 0x004fc80000000000 */
[----:B------:R-:W2:Y:S08]  /*28620*/  I2F.RP R2, R0 ;  /* 0x0000000000027306 */ /* 0x000eb00000209400 */
[----:B--2---:R-:W2:Y:S02]  /*28630*/  MUFU.RCP R2, R2 ;  /* 0x0000000200027308 */ /* 0x004ea40000001000 */
[----:B--2---:R-:W-:-:S06]  /*28640*/  VIADD R2, R2, 0xffffffe ;  /* 0x0ffffffe02027836 */ /* 0x004fcc0000000000 */
[----:B01----:R-:W0:Y:S02]  /*28650*/  F2I.FTZ.U32.TRUNC.NTZ R3, R2 ;  /* 0x0000000200037305 */ /* 0x003e24000021f000 */
        /* <DEDUP_REMOVED lines=14> */
[----:B------:R-:W-:Y:S01]  /*28740*/  @!P1 IMAD.IADD R3, R3, 0x1, -R0 ;  /* 0x0000000103039824 */ /* 0x000fe200078e0a00 */
[----:B------:R-:W-:Y:S02]  /*28750*/  @!P1 IADD3 R2, R2, 0x1, RZ ;  /* 0x0000000102029810 */ /* 0x000fe40007ffe0ff */
[----:B------:R-:W-:Y:S02]  /*28760*/  ISETP.NE.AND P1, PT, R17, RZ, PT ;  /* 0x000000ff1100720c */ /* 0x000fe40003f25270 */
[----:B------:R-:W-:-:S13]  /*28770*/  ISETP.GE.U32.AND P0, PT, R3, R0, PT ;  /* 0x000000000300720c */ /* 0x000fda0003f06070 */
[----:B------:R-:W-:-:S04]  /*28780*/  @P0 VIADD R2, R2, 0x1 ;  /* 0x0000000102020836 */ /* 0x000fc80000000000 */
[----:B------:R-:W-:-:S04]  /*28790*/  IMAD.MOV.U32 R0, RZ, RZ, R2 ;  /* 0x000000ffff007224 */ /* 0x000fc800078e0002 */
[----:B------:R-:W-:Y:S01]  /*287a0*/  @!P2 IMAD.MOV R0, RZ, RZ, -R0 ;  /* 0x000000ffff00a224 */ /* 0x000fe200078e0a00 */
[----:B------:R-:W-:-:S07]  /*287b0*/  @!P1 LOP3.LUT R0, RZ, R17, RZ, 0x33, !PT ;  /* 0x00000011ff009212 */ /* 0x000fce00078e33ff */
.L_x_3721:
[----:B------:R-:W-:Y:S05]  /*287c0*/  BSYNC B0 ;  /* 0x0000000000007941 */ /* 0x000fea0003800000 */
.L_x_3720:
[----:B01----:R-:W-:-:S05]  /*287d0*/  IMAD R3, R20, R0, RZ ;  /* 0x0000000014037224 */ /* 0x003fca00078e02ff */
        /* <DEDUP_REMOVED lines=23> */
.L_x_3722:
        /* <DEDUP_REMOVED lines=20> */
.L_x_3725:
[----:B------:R-:W-:Y:S05]  /*28a90*/  BSYNC B6 ;  /* 0x0000000000067941 */ /* 0x000fea0003800000 */
.L_x_3724:
        /* <DEDUP_REMOVED lines=24> */
.L_x_3727:
[----:B------:R-:W-:Y:S05]  /*28c20*/  BSYNC B6 ;  /* 0x0000000000067941 */ /* 0x000fea0003800000 */
.L_x_3726:
        /* <DEDUP_REMOVED lines=20> */
.L_x_3729:
[----:B------:R-:W-:Y:S05]  /*28d70*/  BSYNC B6 ;  /* 0x0000000000067941 */ /* 0x000fea0003800000 */
.L_x_3728:
        /* <DEDUP_REMOVED lines=19> */
.L_x_3731:
[----:B------:R-:W-:Y:S05]  /*28eb0*/  BSYNC B6 ;  /* 0x0000000000067941 */ /* 0x000fea0003800000 */
.L_x_3730:
        /* <DEDUP_REMOVED lines=23> */
.L_x_3974:
        /* <DEDUP_REMOVED lines=10> */
.L_x_3977:
[----:B------:R-:W-:Y:S05]  /*290d0*/  @!P6 BRA `(.L_x_3733) ;  /* 0x0000000400a4e947 */ /* 0x000fea0003800000 */
[----:B0-----:R-:W2:Y:S01]  /*290e0*/  LDL R0, [R1+0x48] ;  /* 0x0000480001007983 */ /* 0x001ea20000100800 */
[----:B------:R-:W-:-:S04]  /*290f0*/  ISETP.NE.U32.AND P0, PT, R2, RZ, PT ;  /* 0x000000ff0200720c */ /* 0x000fc80003f05070 */
[----:B------:R-:W-:Y:S01]  /*29100*/  ISETP.NE.AND.EX P0, PT, R3, RZ, PT, P0 ;  /* 0x000000ff0300720c */ /* 0x000fe20003f05300 */
[----:B--2---:R-:W-:-:S12]  /*29110*/  VIADD R0, R0, 0xffffffff ;  /* 0xffffffff00007836 */ /* 0x004fd80000000000 */
        /* <DEDUP_REMOVED lines=8> */
[----:B------:R-:W-:-:S03]  /*291a0*/  IMAD R6, R9, UR4, RZ ;  /* 0x0000000409067c24 */ /* 0x000fc6000f8e02ff */
[----:B------:R-:W-:Y:S01]  /*291b0*/  IADD3 R5, -R4, RZ, RZ ;  /* 0x000000ff04057210 */ /* 0x000fe20007ffe1ff */
[----:B------:R-:W-:-:S04]  /*291c0*/  IMAD R6, R8, UR5, R6 ;  /* 0x0000000508067c24 */ /* 0x000fc8000f8e0206 */
[----:B------:R-:W-:Y:S01]  /*291d0*/  IMAD R0, R7, R5, R0 ;  /* 0x0000000507007224 */ /* 0x000fe200078e0200 */
[----:B------:R-:W-:-:S03]  /*291e0*/  SHF.R.S32.HI R5, RZ, 0x1f, R4 ;  /* 0x0000001fff057819 */ /* 0x000fc60000011404 */
[----:B------:R-:W-:-:S04]  /*291f0*/  IMAD.WIDE.U32 R4, R8, UR4, R4 ;  /* 0x0000000408047c25 */ /* 0x000fc8000f8e0004 */
[----:B------:R-:W-:Y:S01]  /*29200*/  IMAD.IADD R5, R5, 0x1, R6 ;  /* 0x0000000105057824 */ /* 0x000fe200078e0206 */
[----:B------:R-:W-:-:S04]  /*29210*/  LEA R2, P0, R4, R2, 0x2 ;  /* 0x0000000204027211 */ /* 0x000fc800078010ff */
[----:B------:R-:W-:-:S05]  /*29220*/  LEA.HI.X R3, R4, R3, R5, 0x2, P0 ;  /* 0x0000000304037211 */ /* 0x000fca00000f1405 */
[----:B------:R0:W5:Y:S04]  /*29230*/  LDG.E R17, desc[UR54][R2.64] ;  /* 0x0000003602117981 */ /* 0x000168000c1e1900 */
.L_x_3735:
[----:B0-----:R-:W2:Y:S04]  /*29240*/  LDL R2, [R1+0xc] ;  /* 0x00000c0001027983 */ /* 0x001ea80000100800 */
[----:B------:R-:W3:Y:S01]  /*29250*/  LDL R3, [R1+0x24] ;  /* 0x0000240001037983 */ /* 0x000ee20000100800 */
[----:B-1----:R-:W0:Y:S02]  /*29260*/  S2R R8, SR_TID.X ;  /* 0x0000000000087919 */ /* 0x002e240000002100 */
[----:B0-----:R-:W-:-:S04]  /*29270*/  LOP3.LUT R8, R8, 0x7f, RZ, 0xc0, !PT ;  /* 0x0000007f08087812 */ /* 0x001fc800078ec0ff */
[----:B------:R-:W-:Y:S01]  /*29280*/  ISETP.NE.AND P1, PT, R8, RZ, PT ;  /* 0x000000ff0800720c */ /* 0x000fe20003f25270 */
[----:B--2---:R-:W-:Y:S01]  /*29290*/  IMAD R2, R2, 0x8, R18 ;  /* 0x0000000802027824 */ /* 0x004fe200078e0212 */
[----:B---3--:R-:W-:-:S04]  /*292a0*/  SHF.L.U32 R4, R3, 0x1f, RZ ;  /* 0x0000001f03047819 */ /* 0x008fc800000006ff */
[----:B------:R-:W0:Y:S02]  /*292b0*/  SYNCS.PHASECHK.TRANS64.TRYWAIT P0, [R2+URZ+0x33480], R4 ;  /* 0x03348004020075a7 */ /* 0x000e24000800017f */
[----:B0-----:R-:W-:Y:S05]  /*292c0*/  @!P0 BRA `(.L_x_3736) ;  /* 0x0000008c00008947 */ /* 0x001fea0003800000 */
.L_x_3978:
        /* <DEDUP_REMOVED lines=8> */
.L_x_3737:
        /* <DEDUP_REMOVED lines=17> */
[----:B------:R-:W-:Y:S02]  /*29460*/  UIADD3 UR14, UR15, 0x11a00, URZ ;  /* 0x00011a000f0e7890 */ /* 0x000fe4000fffe03f */
[----:B------:R-:W-:-:S05]  /*29470*/  UIADD3 UR15, UR15, 0x14200, URZ ;  /* 0x000142000f0f7890 */ /* 0x000fca000fffe03f */
[----:B------:R1:W-:Y:S02]  /*29480*/  UTMALDG.4D [UR8], [UR4], desc[UR6] ;  /* 0x00000608040075b4 */ /* 0x0003e40008019000 */
[----:B-1----:R-:W-:Y:S01]  /*29490*/  UMOV UR8, UR14 ;  /* 0x0000000e00087c82 */ /* 0x002fe20008000000 */
[----:B------:R-:W-:Y:S01]  /*294a0*/  UMOV UR10, UR16 ;  /* 0x00000010000a7c82 */ /* 0x000fe20008000000 */
[----:B------:R-:W-:Y:S01]  /*294b0*/  UMOV UR14, 0x80 ;  /* 0x00000080000e7882 */ /* 0x000fe20000000000 */
[----:B------:R1:W-:Y:S02]  /*294c0*/  UTMALDG.4D [UR8], [UR4], desc[UR6] ;  /* 0x00000608040075b4 */ /* 0x0003e40008019000 */
[----:B-1----:R-:W-:Y:S01]  /*294d0*/  UMOV UR8, UR15 ;  /* 0x0000000f00087c82 */ /* 0x002fe20008000000 */
[----:B------:R-:W-:Y:S02]  /*294e0*/  UMOV UR10, UR14 ;  /* 0x0000000e000a7c82 */ /* 0x000fe40008000000 */
[----:B------:R1:W-:Y:S01]  /*294f0*/  UTMALDG.4D [UR8], [UR4], desc[UR6] ;  /* 0x00000608040075b4 */ /* 0x0003e20008019000 */
[----:B------:R-:W2:Y:S02]  /*29500*/  SYNCS.PHASECHK.TRANS64.TRYWAIT P0, [R2+URZ+0x33440], R4 ;  /* 0x03344004020075a7 */ /* 0x000ea4000800017f */
[----:B-12---:R-:W-:Y:S05]  /*29510*/  @!P0 BRA `(.L_x_3738) ;  /* 0x0000008800808947 */ /* 0x006fea0003800000 */
.L_x_3979:
        /* <DEDUP_REMOVED lines=8> */
.L_x_3739:
[----:B01----:R-:W2:Y:S01]  /*295a0*/  LDL.LU R4, [R1+0x8] ;  /* 0x0000080001047983 */ /* 0x003ea20000300800 */
[----:B------:R-:W-:Y:S01]  /*295b0*/  R2UR UR15, R3 ;  /* 0x00000000030f72ca */ /* 0x000fe200000e0000 */
[----:B------:R-:W-:Y:S01]  /*295c0*/  UIADD3 UR4, UP0, UR40, 0x370, URZ ;  /* 0x0000037028047890 */ /* 0x000fe2000ff1e03f */
[----:B------:R-:W-:Y:S01]  /*295d0*/  R2UR UR9, R2 ;  /* 0x00000000020972ca */ /* 0x000fe200000e0000 */
[----:B------:R-:W-:Y:S01]  /*295e0*/  UMOV UR10, URZ ;  /* 0x0000003f000a7c82 */ /* 0x000fe20008000000 */
[----:B------:R-:W-:Y:S01]  /*295f0*/  R2UR UR11, R0 ;  /* 0x00000000000b72ca */ /* 0x000fe200000e0000 */
[----:B------:R-:W-:Y:S01]  /*29600*/  UIADD3.X UR5, URZ, UR41, URZ, UP0, !UPT ;  /* 0x000000293f057290 */ /* 0x000fe200087fe43f */
[----:B------:R-:W-:Y:S01]  /*29610*/  R2UR UR12, R16 ;  /* 0x00000000100c72ca */ /* 0x000fe200000e0000 */
[----:B------:R-:W-:Y:S01]  /*29620*/  UMOV UR6, 0x0 ;  /* 0x0000000000067882 */ /* 0x000fe20000000000 */
[----:B------:R-:W-:Y:S01]  /*29630*/  R2UR UR13, R17 ;  /* 0x00000000110d72ca */ /* 0x000fe200000e0000 */
[----:B------:R-:W-:Y:S01]  /*29640*/  UMOV UR7, 0x14f00000 ;  /* 0x14f0000000077882 */ /* 0x000fe20000000000 */
[----:B------:R-:W-:Y:S01]  /*29650*/  PLOP3.LUT P0, PT, PT, PT, PT, 0x80, 0x0 ;  /* 0x000000000000781c */ /* 0x000fe20003f0f070 */
[----:B------:R-:W-:-:S02]  /*29660*/  UMOV UR16, 0x40 ;  /* 0x0000004000107882 */ /* 0x000fc40000000000 */
[----:B------:R-:W-:Y:S02]  /*29670*/  UIADD3 UR8, UR15, 0x24200, URZ ;  /* 0x000242000f087890 */ /* 0x000fe4000fffe03f */
[----:B------:R-:W-:Y:S02]  /*29680*/  UIADD3 UR9, UR9, 0x33430, URZ ;  /* 0x0003343009097890 */ /* 0x000fe4000fffe03f */
[----:B------:R-:W-:Y:S02]  /*29690*/  UIADD3 UR14, UR15, 0x26a00, URZ ;  /* 0x00026a000f0e7890 */ /* 0x000fe4000fffe03f */
[----:B------:R-:W-:-:S05]  /*296a0*/  UIADD3 UR15, UR15, 0x29200, URZ ;  /* 0x000292000f0f7890 */ /* 0x000fca000fffe03f */
[----:B------:R0:W-:Y:S02]  /*296b0*/  UTMALDG.4D [UR8], [UR4], desc[UR6] ;  /* 0x00000608040075b4 */ /* 0x0001e40008019000 */
[----:B0-----:R-:W-:Y:S01]  /*296c0*/  UMOV UR8, UR14 ;  /* 0x0000000e00087c82 */ /* 0x001fe20008000000 */
[----:B------:R-:W-:Y:S01]  /*296d0*/  UMOV UR10, UR16 ;  /* 0x00000010000a7c82 */ /* 0x000fe20008000000 */
[----:B------:R-:W-:Y:S01]  /*296e0*/  UMOV UR14, 0x80 ;  /* 0x00000080000e7882 */ /* 0x000fe20000000000 */
        /* <DEDUP_REMOVED lines=8> */
.L_x_3733:
[----:B------:R-:W0:Y:S04]  /*29770*/  LDL.LU R3, [R1+0x44] ;  /* 0x0000440001037983 */ /* 0x000e280000300800 */
[----:B------:R-:W2:Y:S04]  /*29780*/  LDL.LU R5, [R1+0x38] ;  /* 0x0000380001057983 */ /* 0x000ea80000300800 */
[----:B---3--:R-:W3:Y:S01]  /*29790*/  LDL.LU R4, [R1+0x4c] ;  /* 0x00004c0001047983 */ /* 0x008ee20000300800 */
        /* <DEDUP_REMOVED lines=32> */
[----:B-1----:R-:W-:Y:S02]  /*299a0*/  IMAD.MOV.U32 R8, RZ, RZ, 0x70 ;  /* 0x00000070ff087424 */ /* 0x002fe400078e00ff */
[----:B------:R-:W-:Y:S02]  /*299b0*/  IMAD.MOV.U32 R12, RZ, RZ, 0x1 ;  /* 0x00000001ff0c7424 */ /* 0x000fe400078e00ff */
[----:B------:R-:W-:-:S07]  /*299c0*/  IMAD.MOV.U32 R13, RZ, RZ, RZ ;  /* 0x000000ffff0d7224 */ /* 0x000fce00078e00ff */
[----:B------:R-:W-:-:S07]  /*299d0*/  LEPC R20, `(.L_x_3741) ;  /* 0x000000001014794e */ /* 0x000fce0000000000 */
[----:B0-----:R-:W-:Y:S05]  /*299e0*/  CALL.ABS.NOINC R2 ;  /* 0x0000000002007343 */ /* 0x001fea0003c00000 */
.L_x_3741:
[----:B------:R-:W-:Y:S05]  /*299f0*/  BSYNC B6 ;  /* 0x0000000000067941 */ /* 0x000fea0003800000 */
.L_x_3740:
[----:B0-----:R-:W2:Y:S01]  /*29a00*/  LDL.LU R0, [R1+0x44] ;  /* 0x0000440001007983 */ /* 0x001ea20000300800 */
[----:B-1----:R-:W0:Y:S01]  /*29a10*/  LDC R8, c[0x0][0x448] ;  /* 0x00011200ff087b82 */ /* 0x002e220000000800 */
[----:B------:R-:W-:Y:S01]  /*29a20*/  ULDC.64 UR4, c[0x0][0x2d8] ;  /* 0x0000b60000047ab9 */ /* 0x000fe20000000a00 */
[----:B------:R-:W-:Y:S01]  /*29a30*/  ULDC.64 UR6, c[0x0][0x280] ;  /* 0x0000a00000067ab9 */ /* 0x000fe20000000a00 */
[----:B------:R-:W3:Y:S04]  /*29a40*/  LDL.LU R4, [R1+0x3c] ;  /* 0x00003c0001047983 */ /* 0x000ee80000300800 */
[----:B------:R-:W3:Y:S04]  /*29a50*/  LDL.LU.64 R2, [R1+0x50] ;  /* 0x0000500001027983 */ /* 0x000ee80000300a00 */
[----:B------:R-:W4:Y:S04]  /*29a60*/  LDL.LU R6, [R1+0x38] ;  /* 0x0000380001067983 */ /* 0x000f280000300800 */
[----:B------:R-:W4:Y:S01]  /*29a70*/  LDL.LU R5, [R1+0x14] ;  /* 0x0000140001057983 */ /* 0x000f220000300800 */
[----:B0-----:R-:W-:Y:S01]  /*29a80*/  ISETP.NE.AND P0, PT, R8, 0x1, PT ;  /* 0x000000010800780c */ /* 0x001fe20003f05270 */
[----:B------:R-:W0:-:S12]  /*29a90*/  S2R R9, SR_TID.X ;  /* 0x0000000000097919 */ /* 0x000e180000002100 */
[----:B------:R-:W1:Y:S01]  /*29aa0*/  @P0 LDC R7, c[0x0][0x450] ;  /* 0x00011400ff070b82 */ /* 0x000e620000000800 */
[----:B0-----:R-:W-:-:S05]  /*29ab0*/  IMAD.SHL.U32 R9, R9, 0x10, RZ ;  /* 0x0000001009097824 */ /* 0x001fca00078e00ff */
[----:B------:R-:W-:-:S04]  /*29ac0*/  LOP3.LUT R9, R9, 0x30, RZ, 0xc0, !PT ;  /* 0x0000003009097812 */ /* 0x000fc800078ec0ff */
[C---:B------:R-:W-:Y:S02]  /*29ad0*/  LOP3.LUT R11, R9.reuse, 0x40, RZ, 0xfc, !PT ;  /* 0x00000040090b7812 */ /* 0x040fe400078efcff */
[----:B------:R-:W-:Y:S01]  /*29ae0*/  LOP3.LUT R9, R9, 0x80, RZ, 0xfc, !PT ;  /* 0x0000008009097812 */ /* 0x000fe200078efcff */
[----:B---3--:R-:W-:Y:S02]  /*29af0*/  IMAD.MOV.U32 R3, RZ, RZ, R4 ;  /* 0x000000ffff037224 */ /* 0x008fe400078e0004 */
        /* <DEDUP_REMOVED lines=8> */
[C---:B0-----:R-:W-:Y:S02]  /*29b80*/  LOP3.LUT R6, R4.reuse, 0x7f, RZ, 0xc0, !PT ;  /* 0x0000007f04067812 */ /* 0x041fe400078ec0ff */
[----:B------:R-:W-:Y:S02]  /*29b90*/  SHF.L.U32 R4, R4, 0x5, RZ ;  /* 0x0000000504047819 */ /* 0x000fe400000006ff */
[----:B------:R-:W-:-:S04]  /*29ba0*/  SHF.R.U32.HI R6, RZ, 0x2, R6 ;  /* 0x00000002ff067819 */ /* 0x000fc80000011606 */
[----:B------:R-:W-:Y:S02]  /*29bb0*/  LOP3.LUT R4, R6, 0x60, R4, 0xf8, !PT ;  /* 0x0000006006047812 */ /* 0x000fe400078ef804 */
[----:B------:R-:W0:Y:S01]  /*29bc0*/  @P0 LDC R6, c[0x0][0x44c] ;  /* 0x00011300ff060b82 */ /* 0x000e220000000800 */
[----:B------:R-:W-:Y:S02]  /*29bd0*/  IMAD.SHL.U32 R5, R5, 0x80, RZ ;  /* 0x0000008005057824 */ /* 0x000fe400078e00ff */
[----:B------:R-:W-:-:S03]  /*29be0*/  IMAD.IADD R3, R3, 0x1, R0 ;  /* 0x0000000103037824 */ /* 0x000fc600078e0200 */
[----:B------:R-:W-:-:S05]  /*29bf0*/  LOP3.LUT R0, R4, R5, RZ, 0xfc, !PT ;  /* 0x0000000504007212 */ /* 0x000fca00078efcff */
[----:B------:R-:W-:Y:S02]  /*29c00*/  IMAD.MOV.U32 R4, RZ, RZ, R0 ;  /* 0x000000ffff047224 */ /* 0x000fe400078e0000 */
[----:B0-----:R-:W-:-:S05]  /*29c10*/  @P0 IMAD.HI.U32 R6, R0, R6, RZ ;  /* 0x0000000600060227 */ /* 0x001fca00078e00ff */
[----:B-1----:R-:W-:-:S05]  /*29c20*/  @P0 SHF.R.U32.HI R4, RZ, R7, R6 ;  /* 0x00000007ff040219 */ /* 0x002fca0000011606 */
[----:B------:R-:W-:-:S04]  /*29c30*/  IMAD.MOV R6, RZ, RZ, -R4 ;  /* 0x000000ffff067224 */ /* 0x000fc800078e0a04 */
        /* <DEDUP_REMOVED lines=15> */
[----:B------:R-:W-:Y:S02]  /*29d30*/  IADD3 R4, P3, R2, UR6, RZ ;  /* 0x0000000602047c10 */ /* 0x000fe4000ff7e0ff */
[----:B------:R-:W-:-:S02]  /*29d40*/  ISETP.GE.AND P1, PT, R11, UR4, PT ;  /* 0x000000040b007c0c */ /* 0x000fc4000bf26270 */
[----:B------:R-:W-:Y:S01]  /*29d50*/  IADD3.X R3, R3, UR7, R0, P3, !PT ;  /* 0x0000000703037c10 */ /* 0x000fe20009ffe400 */
[----:B-1----:R-:W-:-:S05]  /*29d60*/  IMAD.SHL.U32 R10, R7, 0x10, RZ ;  /* 0x00000010070a7824 */ /* 0x002fca00078e00ff */
[----:B------:R-:W-:-:S04]  /*29d70*/  LOP3.LUT R10, R10, 0x30, RZ, 0xc0, !PT ;  /* 0x000000300a0a7812 */ /* 0x000fc800078ec0ff */
[----:B------:R-:W-:Y:S01]  /*29d80*/  ISETP.GE.AND P0, PT, R10, UR4, PT ;  /* 0x000000040a007c0c */ /* 0x000fe2000bf06270 */
[----:B------:R-:W-:-:S03]  /*29d90*/  UMOV UR4, 0xffffffff ;  /* 0xffffffff00047882 */ /* 0x000fc60000000000 */
[----:B0-----:R-:W-:Y:S09]  /*29da0*/  BRA.DIV UR4, `(.L_x_3742) ;  /* 0x0000008204707947 */ /* 0x001ff2000b800000 */
[----:B------:R-:W0:Y:S02]  /*29db0*/  S2R R6, SR_TID.X ;  /* 0x0000000000067919 */ /* 0x000e240000002100 */
[----:B0-----:R-:W-:Y:S02]  /*29dc0*/  LOP3.LUT R7, R6, 0x7f, RZ, 0xc0, !PT ;  /* 0x0000007f06077812 */ /* 0x001fe400078ec0ff */
[----:B------:R-:W2:Y:S02]  /*29dd0*/  LDL.LU R6, [R1+0x58] ;  /* 0x0000580001067983 */ /* 0x000ea40000300800 */
[----:B------:R-:W-:Y:S02]  /*29de0*/  SHF.R.U32.HI R11, RZ, 0x2, R7 ;  /* 0x00000002ff0b7819 */ /* 0x000fe40000011607 */
[----:B------:R-:W0:Y:S03]  /*29df0*/  SHFL.IDX PT, R7, R4, RZ, 0x1c1f ;  /* 0x001c1fff04077589 */ /* 0x000e2600000e0000 */
[----:B------:R-:W-:-:S05]  /*29e00*/  IMAD.IADD R0, R11, 0x1, R5 ;  /* 0x000000010b007824 */ /* 0x000fca00078e0205 */
[----:B------:R-:W-:Y:S01]  /*29e10*/  IADD3 R5, R0, 0x20, RZ ;  /* 0x0000002000057810 */ /* 0x000fe20007ffe0ff */
[----:B--2---:R-:W-:Y:S02]  /*29e20*/  IMAD R2, R6, R8, RZ ;  /* 0x0000000806027224 */ /* 0x004fe400078e02ff */
[----:B------:R-:W1:Y:S03]  /*29e30*/  SHFL.IDX PT, R6, R3, RZ, 0x1c1f ;  /* 0x001c1fff03067589 */ /* 0x000e6600000e0000 */
[----:B------:R-:W-:-:S13]  /*29e40*/  ISETP.GE.AND P4, PT, R0, R2, PT ;  /* 0x000000020000720c */ /* 0x000fda0003f86270 */
[----:B0-----:R-:W-:-:S05]  /*29e50*/  @!P4 IADD3 R7, P3, R10, R7, RZ ;  /* 0x000000070a07c210 */ /* 0x001fca0007f7e0ff */
[----:B-1----:R-:W-:Y:S01]  /*29e60*/  @!P4 IMAD.X R6, RZ, RZ, R6, P3 ;  /* 0x000000ffff06c224 */ /* 0x002fe200018e0606 */
[----:B------:R-:W-:Y:S02]  /*29e70*/  ISETP.GE.AND P3, PT, R5, R2, PT ;  /* 0x000000020500720c */ /* 0x000fe40003f66270 */
[----:B------:R-:W0:Y:S02]  /*29e80*/  SHFL.IDX PT, R5, R4, 0x1, 0x1c1f ;  /* 0x003c1f0004057f89 */ /* 0x000e2400000e0000 */
[----:B------:R-:W-:-:S04]  /*29e90*/  @!P4 LOP3.LUT R7, R7, R6, RZ, 0x3c, !PT ;  /* 0x000000060707c212 */ /* 0x000fc800078e3cff */
[----:B------:R-:W-:-:S04]  /*29ea0*/  @!P4 LOP3.LUT R6, R7, R6, RZ, 0x3c, !PT ;  /* 0x000000060706c212 */ /* 0x000fc800078e3cff */
[----:B------:R-:W-:-:S05]  /*29eb0*/  @!P4 LOP3.LUT R7, R7, R6, RZ, 0x3c, !PT ;  /* 0x000000060707c212 */ /* 0x000fca00078e3cff */
[----:B-----5:R-:W-:Y:S04]  /*29ec0*/  @!P4 LDGSTS.E.BYPASS.LTC128B.128 [R9+0x1e200], desc[UR54][R6.64], !P0 ;  /* 0x1e2000000609cfae */ /* 0x020fe8000c101d76 */
[----:B------:R-:W-:Y:S04]  /*29ed0*/  @!P4 LDGSTS.E.BYPASS.LTC128B.128 [R9+0x20200], desc[UR54][R6.64+0x40], !P1 ;  /* 0x202000400609cfae */ /* 0x000fe8000c901d76 */
[----:B------:R1:W-:Y:S01]  /*29ee0*/  @!P4 LDGSTS.E.BYPASS.LTC128B.128 [R9+0x22200], desc[UR54][R6.64+0x80], !P2 ;  /* 0x222000800609cfae */ /* 0x0003e2000d101d76 */
[----:B0-----:R-:W-:-:S03]  /*29ef0*/  @!P3 IADD3 R5, P4, R10, R5, RZ ;  /* 0x000000050a05b210 */ /* 0x001fc60007f9e0ff */
[----:B-1----:R-:W0:Y:S02]  /*29f00*/  SHFL.IDX PT, R6, R3, 0x1, 0x1c1f ;  /* 0x003c1f0003067f89 */ /* 0x002e2400000e0000 */
[----:B0-----:R-:W-:-:S04]  /*29f10*/  @!P3 IMAD.X R6, RZ, RZ, R6, P4 ;  /* 0x000000ffff06b224 */ /* 0x001fc800020e0606 */
[----:B------:R-:W-:Y:S02]  /*29f20*/  @!P3 IMAD.MOV.U32 R7, RZ, RZ, R6 ;  /* 0x000000ffff07b224 */ /* 0x000fe400078e0006 */
[----:B------:R-:W-:Y:S02]  /*29f30*/  @!P3 IMAD.MOV.U32 R6, RZ, RZ, R5 ;  /* 0x000000ffff06b224 */ /* 0x000fe400078e0005 */
[----:B------:R-:W-:-:S03]  /*29f40*/  VIADD R5, R0, 0x40 ;  /* 0x0000004000057836 */ /* 0x000fc60000000000 */
[----:B------:R-:W-:Y:S04]  /*29f50*/  @!P3 LDGSTS.E.BYPASS.LTC128B.128 [R9+0x1ea00], desc[UR54][R6.64], !P0 ;  /* 0x1ea000000609bfae */ /* 0x000fe8000c101d76 */
        /* <DEDUP_REMOVED lines=12> */
[----:B------:R0:W-:Y:S04]  /*2a020*/  @!P3 LDGSTS.E.BYPASS.LTC128B.128 [R9+0x23200], desc[UR54][R6.64+0x80], !P2 ;  /* 0x232000800609bfae */ /* 0x0001e8000d101d76 */
[----:B------:R0:W2:Y:S02]  /*2a030*/  SHFL.IDX PT, R3, R4, 0x3, 0x1c1f ;  /* 0x007c1f0004037f89 */ /* 0x0000a400000e0000 */
.L_x_3988:
[----:B------:R-:W-:Y:S01]  /*2a040*/  VIADD R0, R0, 0x60 ;  /* 0x0000006000007836 */ /* 0x000fe20000000000 */
[----:B------:R-:W-:Y:S04]  /*2a050*/  BSSY B0, `(.L_x_3743) ;  /* 0x000000b000007945 */ /* 0x000fe80003800000 */
[----:B------:R-:W-:-:S13]  /*2a060*/  ISETP.GE.AND P3, PT, R0, R2, PT ;  /* 0x000000020000720c */ /* 0x000fda0003f66270 */
[----:B------:R-:W-:Y:S05]  /*2a070*/  @P3 BRA `(.L_x_3744) ;  /* 0x0000000000203947 */ /* 0x000fea0003800000 */
[----:B--2---:R-:W-:-:S04]  /*2a080*/  IADD3 R2, P3, R10, R3, RZ ;  /* 0x000000030a027210 */ /* 0x004fc80007f7e0ff */
[----:B01----:R-:W-:-:S05]  /*2a090*/  IADD3.X R3, RZ, R5, RZ, P3, !PT ;  /* 0x00000005ff037210 */ /* 0x003fca0001ffe4ff */
[----:B------:R-:W-:Y:S01]  /*2a0a0*/  @!PT LDS RZ, [RZ] ;  /* 0x00000000fffff984 */ /* 0x000fe20000000800 */
[----:B------:R-:W-:Y:S01]  /*2a0b0*/  @!PT LDS RZ, [RZ] ;  /* 0x00000000fffff984 */ /* 0x000fe20000000800 */
[----:B------:R-:W-:Y:S01]  /*2a0c0*/  @!PT LDS RZ, [RZ] ;  /* 0x00000000fffff984 */ /* 0x000fe20000000800 */
[----:B------:R4:W-:Y:S04]  /*2a0d0*/  LDGSTS.E.BYPASS.LTC128B.128 [R9+0x1fa00], desc[UR54][R2.64], !P0 ;  /* 0x1fa0000002097fae */ /* 0x0009e8000c101d76 */
[----:B------:R4:W-:Y:S04]  /*2a0e0*/  LDGSTS.E.BYPASS.LTC128B.128 [R9+0x21a00], desc[UR54][R2.64+0x40], !P1 ;  /* 0x21a0004002097fae */ /* 0x0009e8000c901d76 */
[----:B------:R4:W-:Y:S02]  /*2a0f0*/  LDGSTS.E.BYPASS.LTC128B.128 [R9+0x23a00], desc[UR54][R2.64+0x80], !P2 ;  /* 0x23a0008002097fae */ /* 0x0009e4000d101d76 */
.L_x_3744:
[----:B------:R-:W-:Y:S05]  /*2a100*/  BSYNC B0 ;  /* 0x0000000000007941 */ /* 0x000fea0003800000 */
.L_x_3743:
[----:B------:R-:W-:Y:S01]  /*2a110*/  NOP ;  /* 0x0000000000007918 */ /* 0x000fe20000000000 */
[----:B------:R-:W-:-:S13]  /*2a120*/  PLOP3.LUT P0, PT, PT, PT, PT, 0x80, 0x0 ;  /* 0x000000000000781c */ /* 0x000fda0003f0f070 */
.L_x_3745:
[----:B------:R-:W-:Y:S02]  /*2a130*/  PLOP3.LUT P1, PT, P1, P0, PT, 0xa2, 0x0 ;  /* 0x000000000000781c */ /* 0x000fe40000f21472 */
[----:B------:R-:W-:-:S08]  /*2a140*/  @P0 R2UR P1, UR4, R18 ;  /* 0x00000000120402ca */ /* 0x000fd00000020000 */
[----:B------:R-:W-:-:S05]  /*2a150*/  @P0 PLOP3.LUT P0, PT, P1, PT, PT, 0x80, 0x0 ;  /* 0x000000000000081c */ /* 0x000fca0000f0f070 */
[----:B------:R-:W-:Y:S01]  /*2a160*/  @!P1 SYNCS.ARRIVE.TRANS64.RED.A0T1 RZ, [UR4+0x33400], RZ ;  /* 0x033400ffffff99a7 */ /* 0x000fe20008200404 */
[----:B------:R-:W-:Y:S07]  /*2a170*/  @!P1 ARRIVES.LDGSTSBAR.64.TRANSCNT [UR4+0x33400] ;  /* 0x03340000ff0099b0 */ /* 0x000fee0008000a84 */
[----:B------:R-:W-:Y:S05]  /*2a180*/  @P0 BRA.U.ANY `(.L_x_3745) ;  /* 0xfffffffd00e80947 */ /* 0x000fea000393ffff */
[----:B----4-:R-:W4:Y:S02]  /*2a190*/  LDL.LU R2, [R1+0x60] ;  /* 0x0000600001027983 */ /* 0x010f240000300800 */
[----:B----4-:R-:W-:-:S05]  /*2a1a0*/  VIADD R2, R2, 0x1 ;  /* 0x0000000102027836 */ /* 0x010fca0000000000 */
        /* <DEDUP_REMOVED lines=8> */
[----:B------:R-:W5:Y:S03]  /*2a230*/  SYNCS.PHASECHK.TRANS64.TRYWAIT P0, [R18+URZ+0x33420], R0 ;  /* 0x03342000120075a7 */ /* 0x000f66000800017f */
[----:B----45:R-:W-:Y:S05]  /*2a240*/  @!P0 BRA `(.L_x_3747) ;  /* 0x0000008000b48947 */ /* 0x030fea0003800000 */
.L_x_3989:
[----:B------:R-:W-:Y:S05]  /*2a250*/  BSYNC B0 ;  /* 0x0000000000007941 */ /* 0x000fea0003800000 */
.L_x_3746:
[----:B------:R-:W5:Y:S04]  /*2a260*/  LDL.LU R2, [R1+0x48] ;  /* 0x0000480001027983 */ /* 0x000f680000300800 */
[----:B0-2---:R-:W2:Y:S01]  /*2a270*/  LDL R3, [R1+0x2c] ;  /* 0x00002c0001037983 */ /* 0x005ea20000100800 */
[----:B-----5:R-:W-:-:S05]  /*2a280*/  VIADD R2, R2, 0xfffffffe ;  /* 0xfffffffe02027836 */ /* 0x020fca0000000000 */
[----:B--2---:R-:W-:-:S13]  /*2a290*/  ISETP.GE.AND P0, PT, R2, R3, PT ;  /* 0x000000030200720c */ /* 0x004fda0003f06270 */
[----:B------:R-:W-:Y:S05]  /*2a2a0*/  @!P0 BRA `(.L_x_3748) ;  /* 0x0000001800188947 */ /* 0x000fea0003800000 */
[----:B----4-:R0:W5:Y:S04]  /*2a2b0*/  LDL.LU R0, [R1+0xc] ;  /* 0x00000c0001007983 */ /* 0x0101680000300800 */
[----:B------:R0:W5:Y:S02]  /*2a2c0*/  LDL.LU R8, [R1+0x24] ;  /* 0x0000240001087983 */ /* 0x0001640000300800 */
.L_x_3772:
        /* <DEDUP_REMOVED lines=8> */
[----:B---3--:R-:W-:-:S05]  /*2a350*/  LOP3.LUT R9, R8, R3, RZ, 0x3c, !PT ;  /* 0x0000000308097212 */ /* 0x008fca00078e3cff */
        /* <DEDUP_REMOVED lines=27> */
.L_x_3751:
[----:B---3--:R-:W-:Y:S01]  /*2a510*/  LEA R6, R10, R18, 0x3 ;  /* 0x000000120a067211 */ /* 0x008fe200078e18ff */
[----:B------:R-:W3:Y:S01]  /*2a520*/  S2R R4, SR_TID.X ;  /* 0x0000000000047919 */ /* 0x000ee20000002100 */
[----:B-1----:R-:W-:Y:S01]  /*2a530*/  SHF.L.U32 R5, R9, 0x1f, RZ ;  /* 0x0000001f09057819 */ /* 0x002fe200000006ff */
[----:B------:R-:W-:Y:S03]  /*2a540*/  BSSY B1, `(.L_x_3752) ;  /* 0x0000005000017945 */ /* 0x000fe60003800000 */
[----:B------:R-:W1:Y:S01]  /*2a550*/  SYNCS.PHASECHK.TRANS64.TRYWAIT P0, [R6+URZ+0x33480], R5 ;  /* 0x03348005060075a7 */ /* 0x000e62000800017f */
[----:B---3--:R-:W-:-:S04]  /*2a560*/  LOP3.LUT R4, R4, 0x7f, RZ, 0xc0, !PT ;  /* 0x0000007f04047812 */ /* 0x008fc800078ec0ff */
[----:B------:R-:W-:Y:S01]  /*2a570*/  ISETP.NE.AND P1, PT, R4, RZ, PT ;  /* 0x000000ff0400720c */ /* 0x000fe20003f25270 */
[----:B-1----:R-:W-:-:S12]  /*2a580*/  @!P0 BRA `(.L_x_3753) ;  /* 0x0000007c00f88947 */ /* 0x002fd80003800000 */
.L_x_3990:
[----:B------:R-:W-:Y:S05]  /*2a590*/  BSYNC B1 ;  /* 0x0000000000017941 */ /* 0x000fea0003800000 */
.L_x_3752:
        /* <DEDUP_REMOVED lines=9> */
.L_x_3755:
[----:B------:R-:W-:Y:S05]  /*2a630*/  BSYNC B1 ;  /* 0x0000000000017941 */ /* 0x000fea0003800000 */
.L_x_3754:
        /* <DEDUP_REMOVED lines=13> */
.L_x_3756:
        /* <DEDUP_REMOVED lines=16> */
.L_x_3757:
        /* <DEDUP_REMOVED lines=16> */
.L_x_3758:
        /* <DEDUP_REMOVED lines=13> */
.L_x_3991:
[----:B------:R-:W-:Y:S05]  /*2a9e0*/  BSYNC B1 ;  /* 0x0000000000017941 */ /* 0x000fea0003800000 */
.L_x_3759:
[----:B------:R-:W-:Y:S01]  /*2a9f0*/  BSSY B1, `(.L_x_3761) ;  /* 0x000000b000017945 */ /* 0x000fe20003800000 */
[----:B------:R-:W-:Y:S01]  /*2aa00*/  MOV R10, 0x0 ;  /* 0x00000000000a7802 */ /* 0x000fe20000000f00 */
[----:B------:R-:W-:Y:S02]  /*2aa10*/  IMAD.MOV.U32 R11, RZ, RZ, 0x14f00000 ;  /* 0x14f00000ff0b7424 */ /* 0x000fe400078e00ff */
        /* <DEDUP_REMOVED lines=8> */
.L_x_3762:
[----:B------:R-:W-:Y:S05]  /*2aaa0*/  BSYNC B1 ;  /* 0x0000000000017941 */ /* 0x000fea0003800000 */
.L_x_3761:
        /* <DEDUP_REMOVED lines=8> */
.L_x_3763:
        /* <DEDUP_REMOVED lines=15> */
.L_x_3764:
        /* <DEDUP_REMOVED lines=15> */
.L_x_3765:
        /* <DEDUP_REMOVED lines=10> */
.L_x_3750:
[----:B------:R-:W-:Y:S05]  /*2adb0*/  BSYNC B0 ;  /* 0x0000000000007941 */ /* 0x000fea0003800000 */
.L_x_3749:
[----:B------:R-:W-:-:S06]  /*2adc0*/  UISETP.NE.AND UP0, UPT, UR37, 0x3, UPT ;  /* 0x000000032500788c */ /* 0x000fcc000bf05270 */
[----:B------:R-:W-:-:S13]  /*2add0*/  PLOP3.LUT P0, PT, PT, PT, UP0, 0x80, 0x0 ;  /* 0x000000000000781c */ /* 0x000fda0003f0f008 */
[----:B------:R-:W-:Y:S05]  /*2ade0*/  @!P0 BRA `(.L_x_3766) ;  /* 0x0000000000048947 */ /* 0x000fea0003800000 */
[----:B------:R-:W-:Y:S01]  /*2adf0*/  BPT.TRAP 0x1 ;  /* 0x000000040000795c */ /* 0x000fe20000300000 */
.L_x_3766:
        /* <DEDUP_REMOVED lines=8> */
.L_x_3992:
[----:B------:R-:W-:Y:S05]  /*2ae80*/  BSYNC B0 ;  /* 0x0000000000007941 */ /* 0x000fea0003800000 */
.L_x_3767:
[----:B------:R-:W-:Y:S05]  /*2ae90*/  @!P1 BRA `(.L_x_3769) ;  /* 0x0000000000049947 */ /* 0x000fea0003800000 */
[----:B------:R-:W-:Y:S01]  /*2aea0*/  BPT.TRAP 0x1 ;  /* 0x000000040000795c */ /* 0x000fe20000300000 */
.L_x_3769:
[----:B---3--:R-:W-:Y:S01]  /*2aeb0*/  SHF.L.U32 R4, R8, 0x1f, RZ ;  /* 0x0000001f08047819 */ /* 0x008fe200000006ff */
[----:B------:R-:W-:-:S03]  /*2aec0*/  IMAD R0, R0, 0x7800, RZ ;  /* 0x0000780000007824 */ /* 0x000fc600078e02ff */
[----:B------:R-:W3:Y:S02]  /*2aed0*/  SYNCS.PHASECHK.TRANS64.TRYWAIT P0, [R3+URZ+0x33460], R4 ;  /* 0x03346004030075a7 */ /* 0x000ee4000800017f */
[----:B---3--:R-:W-:Y:S05]  /*2aee0*/  @!P0 BRA `(.L_x_3770) ;  /* 0x0000007400dc8947 */ /* 0x008fea0003800000 */
.L_x_3993:
[----:B------:R3:W-:Y:S04]  /*2aef0*/  STL [R1+0xe4], R3 ;  /* 0x0000e40301007387 */ /* 0x0007e80000100800 */
[----:B---3--:R-:W3:Y:S04]  /*2af00*/  LDL R3, [R1+0x4] ;  /* 0x0000040001037983 */ /* 0x008ee80000100800 */
[----:B------:R4:W-:Y:S04]  /*2af10*/  STL [R1+0xe0], R2 ;  /* 0x0000e00201007387 */ /* 0x0009e80000100800 */
[----:B----4-:R-:W4:Y:S01]  /*2af20*/  LDL R2, [R1] ;  /* 0x0000000001027983 */ /* 0x010f220000100800 */
[----:B------:R-:W-:Y:S05]  /*2af30*/  WARPSYNC.ALL ;  /* 0x0000000000007948 */ /* 0x000fea0003800000 */
[----:B------:R-:W-:-:S02]  /*2af40*/  VIADD R14, R0, 0x2800 ;  /* 0x00002800000e7836 */ /* 0x000fc40000000000 */
[C---:B------:R-:W-:Y:S02]  /*2af50*/  VIADD R12, R0.reuse, 0x800 ;  /* 0x00000800000c7836 */ /* 0x040fe40000000000 */
[C---:B------:R-:W-:Y:S02]  /*2af60*/  VIADD R13, R0.reuse, 0x5000 ;  /* 0x00005000000d7836 */ /* 0x040fe40000000000 */
[C---:B------:R-:W-:Y:S02]  /*2af70*/  VIADD R15, R0.reuse, 0x1800 ;  /* 0x00001800000f7836 */ /* 0x040fe40000000000 */
[C---:B------:R-:W-:Y:S02]  /*2af80*/  VIADD R21, R0.reuse, 0x2000 ;  /* 0x0000200000157836 */ /* 0x040fe40000000000 */
[C---:B------:R-:W-:Y:S01]  /*2af90*/  VIADD R20, R0.reuse, 0x5800 ;  /* 0x0000580000147836 */ /* 0x040fe20000000000 */
[----:B---3--:R-:W-:-:S04]  /*2afa0*/  LOP3.LUT R4, R0, R3, RZ, 0xfc, !PT ;  /* 0x0000000300047212 */ /* 0x008fc800078efcff */
[----:B------:R-:W-:-:S06]  /*2afb0*/  IADD3 R4, R18, R4, RZ ;  /* 0x0000000412047210 */ /* 0x000fcc0007ffe0ff */
[----:B-1----:R-:W1:Y:S02]  /*2afc0*/  LDSM.16.MT88.4 R4, [R4+0xf200] ;  /* 0x00f200000404783b */ /* 0x002e640000004200 */
[C-C-:B-1----:R-:W-:Y:S02]  /*2afd0*/  PRMT R8, R4.reuse, 0x6420, R5.reuse ;  /* 0x0000642004087816 */ /* 0x142fe40000000005 */
[----:B--2---:R-:W-:Y:S02]  /*2afe0*/  PRMT R9, R4, 0x7531, R5 ;  /* 0x0000753104097816 */ /* 0x004fe40000000005 */
[----:B----4-:R-:W-:Y:S02]  /*2aff0*/  LOP3.LUT R4, R0, R2, RZ, 0xfc, !PT ;  /* 0x0000000200047212 */ /* 0x010fe400078efcff */
        /* <DEDUP_REMOVED lines=21> */
[----:B------:R-:W-:Y:S02]  /*2b150*/  LOP3.LUT R4, R13, R2, RZ, 0xfc, !PT ;  /* 0x000000020d047212 */ /* 0x000fe400078efcff */
[C-C-:B------:R-:W-:Y:S02]  /*2b160*/  PRMT R10, R6.reuse, 0x6420, R7.reuse ;  /* 0x00006420060a7816 */ /* 0x140fe40000000007 */
[----:B------:R-:W-:-:S02]  /*2b170*/  PRMT R11, R6, 0x7531, R7 ;  /* 0x00007531060b7816 */ /* 0x000fc40000000007 */
[----:B------:R-:W-:Y:S02]  /*2b180*/  IADD3 R4, R19, R4, RZ ;  /* 0x0000000413047210 */ /* 0x000fe40007ffe0ff */
[----:B------:R-:W-:-:S03]  /*2b190*/  LOP3.LUT R13, R13, R3, RZ, 0xfc, !PT ;  /* 0x000000030d0d7212 */ /* 0x000fc600078efcff */
[----:B------:R1:W-:Y:S02]  /*2b1a0*/  STSM.16.M88.4 [R4], R8 ;  /* 0x0000000804007844 */ /* 0x0003e40000000200 */
[----:B-1----:R-:W-:Y:S02]  /*2b1b0*/  IMAD.IADD R4, R18, 0x1, R12 ;  /* 0x0000000112047824 */ /* 0x002fe400078e020c */
[----:B------:R-:W-:-:S04]  /*2b1c0*/  VIADD R12, R0, 0x3000 ;  /* 0x00003000000c7836 */ /* 0x000fc80000000000 */
        /* <DEDUP_REMOVED lines=20> */
[----:B-1----:R-:W-:-:S04]  /*2b310*/  LOP3.LUT R4, R20, R3, RZ, 0xfc, !PT ;  /* 0x0000000314047212 */ /* 0x002fc800078efcff */
[----:B------:R-:W-:-:S06]  /*2b320*/  IADD3 R4, R18, R4, RZ ;  /* 0x0000000412047210 */ /* 0x000fcc0007ffe0ff */
        /* <DEDUP_REMOVED lines=18> */
[----:B------:R-:W-:-:S04]  /*2b450*/  IADD3 R12, R0, 0x4000, RZ ;  /* 0x00004000000c7810 */ /* 0x000fc80007ffe0ff */
        /* <DEDUP_REMOVED lines=48> */
[----:B------:R-:W-:Y:S02]  /*2b760*/  LOP3.LUT R12, R12, R2, RZ, 0xfc, !PT ;  /* 0x000000020c0c7212 */ /* 0x000fe400078efcff */
[----:B------:R-:W-:-:S03]  /*2b770*/  IADD3 R4, R18, R4, RZ ;  /* 0x0000000412047210 */ /* 0x000fc60007ffe0ff */
[----:B------:R-:W-:-:S03]  /*2b780*/  IMAD.IADD R12, R19, 0x1, R12 ;  /* 0x00000001130c7824 */ /* 0x000fc600078e020c */
        /* <DEDUP_REMOVED lines=21> */
[----:B------:R-:W-:Y:S02]  /*2b8e0*/  LOP3.LUT R0, R0, R2, RZ, 0xfc, !PT ;  /* 0x0000000200007212 */ /* 0x000fe400078efcff */
[C-C-:B------:R-:W-:Y:S01]  /*2b8f0*/  PRMT R10, R6.reuse, 0x6420, R7.reuse ;  /* 0x00006420060a7816 */ /* 0x140fe20000000007 */
[----:B------:R1:W5:Y:S01]  /*2b900*/  LDL.LU R2, [R1+0xe0] ;  /* 0x0000e00001027983 */ /* 0x0003620000300800 */
[----:B------:R-:W-:Y:S01]  /*2b910*/  PRMT R11, R6, 0x7531, R7 ;  /* 0x00007531060b7816 */ /* 0x000fe20000000007 */
[----:B------:R-:W-:-:S04]  /*2b920*/  IMAD.IADD R4, R18, 0x1, R4 ;  /* 0x0000000112047824 */ /* 0x000fc800078e0204 */
[----:B------:R-:W-:Y:S04]  /*2b930*/  STSM.16.M88.4 [R12], R8 ;  /* 0x000000080c007844 */ /* 0x000fe80000000200 */
[----:B------:R-:W2:Y:S01]  /*2b940*/  LDSM.16.MT88.4 R4, [R4+0xf200] ;  /* 0x00f200000404783b */ /* 0x000ea20000004200 */
[----:B------:R-:W-:Y:S01]  /*2b950*/  IMAD.IADD R0, R19, 0x1, R0 ;  /* 0x0000000113007824 */ /* 0x000fe200078e0200 */
[C-C-:B--2---:R-:W-:Y:S02]  /*2b960*/  PRMT R8, R4.reuse, 0x6420, R5.reuse ;  /* 0x0000642004087816 */ /* 0x144fe40000000005 */
        /* <DEDUP_REMOVED lines=12> */
.L_x_3771:
[----:B-1----:R-:W1:Y:S01]  /*2ba30*/  S2R R0, SR_TID.X ;  /* 0x0000000000007919 */ /* 0x002e620000002100 */
[----:B--2--5:R2:W-:Y:S01]  /*2ba40*/  SYNCS.ARRIVE.TRANS64.A1T0 RZ, [R3+URZ+0x33450], RZ ;  /* 0x033450ff03ff79a7 */ /* 0x0245e2000810003f */
[----:B------:R3:W5:Y:S01]  /*2ba50*/  LDL R8, [R1+0x24] ;  /* 0x0000240001087983 */ /* 0x0007620000100800 */
[----:B-1----:R-:W-:-:S03]  /*2ba60*/  LOP3.LUT R4, R0, 0x7f, RZ, 0xc0, !PT ;  /* 0x0000007f00047812 */ /* 0x002fc600078ec0ff */
[----:B------:R-:W4:Y:S01]  /*2ba70*/  LDL R0, [R1+0x2c] ;  /* 0x00002c0001007983 */ /* 0x000f220000100800 */
[----:B------:R-:W-:Y:S01]  /*2ba80*/  BAR.SYNC.DEFER_BLOCKING 0x2, 0x80 ;  /* 0x0082000000007b1d */ /* 0x000fe20000010000 */
[----:B------:R-:W-:-:S13]  /*2ba90*/  ISETP.NE.AND P0, PT, R4, RZ, PT ;  /* 0x000000ff0400720c */ /* 0x000fda0003f05270 */
[----:B--2---:R-:W-:-:S04]  /*2baa0*/  @!P0 IADD3 R3, R3, 0x33480, RZ ;  /* 0x0003348003038810 */ /* 0x004fc80007ffe0ff */
[----:B------:R-:W-:-:S04]  /*2bab0*/  @!P0 PRMT R3, RZ, 0x654, R3 ;  /* 0x00000654ff038816 */ /* 0x000fc80000000003 */
[----:B------:R3:W-:Y:S01]  /*2bac0*/  @!P0 SYNCS.ARRIVE.TRANS64.RED.A1T0 RZ, [R3+URZ], RZ ;  /* 0x000000ff03ff89a7 */ /* 0x0007e2000810043f */
[C---:B----4-:R-:W-:Y:S01]  /*2bad0*/  ISETP.GT.AND P0, PT, R2.reuse, R0, PT ;  /* 0x000000000200720c */ /* 0x050fe20003f04270 */
[----:B------:R-:W-:Y:S01]  /*2bae0*/  VIADD R2, R2, 0xffffffff ;  /* 0xffffffff02027836 */ /* 0x000fe20000000000 */
[----:B------:R3:W5:Y:S11]  /*2baf0*/  LDL R0, [R1+0xc] ;  /* 0x00000c0001007983 */ /* 0x0007760000100800 */
[----:B---3--:R-:W-:Y:S05]  /*2bb00*/  @P0 BRA `(.L_x_3772) ;  /* 0xffffffe400f00947 */ /* 0x008fea000383ffff */
.L_x_3748:
        /* <DEDUP_REMOVED lines=8> */
[----:B----45:R-:W2:Y:S02]  /*2bb90*/  FLO.U32 R0, UR4 ;  /* 0x0000000400007d00 */ /* 0x030ea400080e0000 */
        /* <DEDUP_REMOVED lines=9> */
.L_x_3774:
[----:B------:R-:W-:Y:S05]  /*2bc30*/  BSYNC B0 ;  /* 0x0000000000007941 */ /* 0x000fea0003800000 */
.L_x_3773:
[----:B------:R-:W-:-:S06]  /*2bc40*/  UISETP.NE.AND UP0, UPT, UR37, 0x3, UPT ;  /* 0x000000032500788c */ /* 0x000fcc000bf05270 */
[----:B------:R-:W-:-:S13]  /*2bc50*/  PLOP3.LUT P1, PT, PT, PT, UP0, 0x80, 0x0 ;  /* 0x000000000000781c */ /* 0x000fda0003f2f008 */
[----:B------:R-:W-:Y:S05]  /*2bc60*/  @!P1 BRA `(.L_x_3775) ;  /* 0x0000000000049947 */ /* 0x000fea0003800000 */
[----:B------:R-:W-:Y:S01]  /*2bc70*/  BPT.TRAP 0x1 ;  /* 0x000000040000795c */ /* 0x000fe20000300000 */
.L_x_3775:
[----:B------:R-:W3:Y:S04]  /*2bc80*/  LDL R2, [R1+0x24] ;  /* 0x0000240001027983 */ /* 0x000ee80000100800 */
[----:B------:R-:W3:Y:S01]  /*2bc90*/  LDL R3, [R1+0xc] ;  /* 0x00000c0001037983 */ /* 0x000ee20000100800 */
[----:B--2-45:R-:W-:Y:S01]  /*2bca0*/  IMAD.U32 R0, RZ, RZ, UR39 ;  /* 0x00000027ff007e24 */ /* 0x034fe2000f8e00ff */
[----:B------:R-:W-:Y:S04]  /*2bcb0*/  BSSY B0, `(.L_x_3776) ;  /* 0x0000007000007945 */ /* 0x000fe80003800000 */
[----:B------:R-:W-:-:S02]  /*2bcc0*/  ISETP.NE.AND P2, PT, R0, 0x3, PT ;  /* 0x000000030000780c */ /* 0x000fc40003f45270 */
[----:B---3--:R-:W-:-:S04]  /*2bcd0*/  LOP3.LUT R2, R2, 0x1, RZ, 0x3c, !PT ;  /* 0x0000000102027812 */ /* 0x008fc800078e3cff */
[----:B------:R-:W-:Y:S01]  /*2bce0*/  SHF.L.U32 R2, R2, 0x1f, RZ ;  /* 0x0000001f02027819 */ /* 0x000fe200000006ff */
[----:B------:R-:W-:-:S04]  /*2bcf0*/  IMAD R0, R3, 0x8, R18 ;  /* 0x0000000803007824 */ /* 0x000fc800078e0212 */
[----:B------:R-:W2:Y:S02]  /*2bd00*/  SYNCS.PHASECHK.TRANS64.TRYWAIT P1, [R0+URZ+0x33470], R2 ;  /* 0x03347002000075a7 */ /* 0x000ea4000802017f */
[----:B--2---:R-:W-:Y:S05]  /*2bd10*/  @!P1 BRA `(.L_x_3777) ;  /* 0x0000006800649947 */ /* 0x004fea0003800000 */
.L_x_3994:
[----:B------:R-:W-:Y:S05]  /*2bd20*/  BSYNC B0 ;  /* 0x0000000000007941 */ /* 0x000fea0003800000 */
.L_x_3776:
[----:B------:R-:W-:Y:S05]  /*2bd30*/  @!P2 BRA `(.L_x_3778) ;  /* 0x000000000004a947 */ /* 0x000fea0003800000 */
[----:B------:R-:W-:Y:S01]  /*2bd40*/  BPT.TRAP 0x1 ;  /* 0x000000040000795c */ /* 0x000fe20000300000 */
.L_x_3778:
[----:B--2---:R-:W2:Y:S02]  /*2bd50*/  LDL R2, [R1+0x24] ;  /* 0x0000240001027983 */ /* 0x004ea40000100800 */
[----:B--2---:R-:W-:-:S04]  /*2bd60*/  SHF.L.U32 R2, R2, 0x1f, RZ ;  /* 0x0000001f02027819 */ /* 0x004fc800000006ff */
[----:B------:R-:W2:Y:S02]  /*2bd70*/  SYNCS.PHASECHK.TRANS64.TRYWAIT P1, [R0+URZ+0x33460], R2 ;  /* 0x03346002000075a7 */ /* 0x000ea4000802017f */
[----:B--2---:R-:W-:Y:S05]  /*2bd80*/  @!P1 BRA `(.L_x_3779) ;  /* 0x00000068005c9947 */ /* 0x004fea0003800000 */
.L_x_3995:
[----:B------:R-:W2:Y:S04]  /*2bd90*/  LDL R3, [R1+0xc] ;  /* 0x00000c0001037983 */ /* 0x000ea80000100800 */
[----:B------:R-:W3:Y:S04]  /*2bda0*/  LDL R17, [R1+0x4] ;  /* 0x0000040001117983 */ /* 0x000ee80000100800 */
[----:B------:R-:W4:Y:S01]  /*2bdb0*/  LDL R16, [R1] ;  /* 0x0000000001107983 */ /* 0x000f220000100800 */
[----:B------:R-:W-:Y:S05]  /*2bdc0*/  WARPSYNC.ALL ;  /* 0x0000000000007948 */ /* 0x000fea0003800000 */
[----:B--2---:R-:W-:-:S04]  /*2bdd0*/  IMAD R2, R3, 0x7800, RZ ;  /* 0x0000780003027824 */ /* 0x004fc800078e02ff */
[C---:B------:R-:W-:Y:S01]  /*2bde0*/  VIADD R14, R2.reuse, 0x2800 ;  /* 0x00002800020e7836 */ /* 0x040fe20000000000 */
[C---:B---3--:R-:W-:Y:S01]  /*2bdf0*/  LOP3.LUT R3, R2.reuse, R17, RZ, 0xfc, !PT ;  /* 0x0000001102037212 */ /* 0x048fe200078efcff */
[C---:B------:R-:W-:Y:S02]  /*2be00*/  VIADD R12, R2.reuse, 0x800 ;  /* 0x00000800020c7836 */ /* 0x040fe40000000000 */
[----:B------:R-:W-:Y:S02]  /*2be10*/  VIADD R20, R2, 0x5000 ;  /* 0x0000500002147836 */ /* 0x000fe40000000000 */
[----:B------:R-:W-:Y:S02]  /*2be20*/  IMAD.IADD R3, R18, 0x1, R3 ;  /* 0x0000000112037824 */ /* 0x000fe400078e0203 */
[C---:B------:R-:W-:Y:S02]  /*2be30*/  VIADD R13, R2.reuse, 0x1000 ;  /* 0x00001000020d7836 */ /* 0x040fe40000000000 */
[C---:B------:R-:W-:Y:S01]  /*2be40*/  VIADD R15, R2.reuse, 0x1800 ;  /* 0x00001800020f7836 */ /* 0x040fe20000000000 */
[----:B-1----:R4:W1:Y:S02]  /*2be50*/  LDSM.16.MT88.4 R4, [R3+0xf200] ;  /* 0x00f200000304783b */ /* 0x0028640000004200 */
[----:B----4-:R-:W-:-:S05]  /*2be60*/  LOP3.LUT R3, R2, R16, RZ, 0xfc, !PT ;  /* 0x0000001002037212 */ /* 0x010fca00078efcff */
[----:B------:R-:W-:Y:S01]  /*2be70*/  IMAD.IADD R3, R19, 0x1, R3 ;  /* 0x0000000113037824 */ /* 0x000fe200078e0203 */
[C-C-:B-1----:R-:W-:Y:S02]  /*2be80*/  PRMT R8, R4.reuse, 0x6420, R5.reuse ;  /* 0x0000642004087816 */ /* 0x142fe40000000005 */
[----:B------:R-:W-:Y:S02]  /*2be90*/  PRMT R9, R4, 0x7531, R5 ;  /* 0x0000753104097816 */ /* 0x000fe40000000005 */
[C-C-:B------:R-:W-:Y:S02]  /*2bea0*/  PRMT R10, R6.reuse, 0x6420, R7.reuse ;  /* 0x00006420060a7816 */ /* 0x140fe40000000007 */
[----:B------:R-:W-:-:S05]  /*2beb0*/  PRMT R11, R6, 0x7531, R7 ;  /* 0x00007531060b7816 */ /* 0x000fca0000000007 */
[----:B------:R1:W-:Y:S02]  /*2bec0*/  STSM.16.M88.4 [R3], R8 ;  /* 0x0000000803007844 */ /* 0x0003e40000000200 */
[----:B-1----:R-:W-:-:S05]  /*2bed0*/  LOP3.LUT R3, R14, R17, RZ, 0xfc, !PT ;  /* 0x000000110e037212 */ /* 0x002fca00078efcff */
[----:B------:R-:W-:-:S05]  /*2bee0*/  IMAD.IADD R3, R18, 0x1, R3 ;  /* 0x0000000112037824 */ /* 0x000fca00078e0203 */
[----:B------:R1:W2:Y:S02]  /*2bef0*/  LDSM.16.MT88.4 R4, [R3+0xf200] ;  /* 0x00f200000304783b */ /* 0x0002a40000004200 */
[C---:B-1----:R-:W-:Y:S02]  /*2bf00*/  LOP3.LUT R3, R12.reuse, R16, RZ, 0xfc, !PT ;  /* 0x000000100c037212 */ /* 0x042fe400078efcff */
[----:B------:R-:W-:Y:S02]  /*2bf10*/  LOP3.LUT R12, R12, R17, RZ, 0xfc, !PT ;  /* 0x000000110c0c7212 */ /* 0x000fe400078efcff */
[----:B------:R-:W-:Y:S02]  /*2bf20*/  IADD3 R3, R19, R3, RZ ;  /* 0x0000000313037210 */ /* 0x000fe40007ffe0ff */
[C-C-:B--2---:R-:W-:Y:S02]  /*2bf30*/  PRMT R8, R4.reuse, 0x6420, R5.reuse ;  /* 0x0000642004087816 */ /* 0x144fe40000000005 */
[----:B------:R-:W-:-:S02]  /*2bf40*/  PRMT R9, R4, 0x7531, R5 ;  /* 0x0000753104097816 */ /* 0x000fc40000000005 */
[C-C-:B------:R-:W-:Y:S02]  /*2bf50*/  PRMT R10, R6.reuse, 0x6420, R7.reuse ;  /* 0x00006420060a7816 */ /* 0x140fe40000000007 */
[----:B------:R-:W-:-:S05]  /*2bf60*/  PRMT R11, R6, 0x7531, R7 ;  /* 0x00007531060b7816 */ /* 0x000fca0000000007 */
[----:B------:R1:W-:Y:S02]  /*2bf70*/  STSM.16.M88.4 [R3], R8 ;  /* 0x0000000803007844 */ /* 0x0003e40000000200 */
[----:B-1----:R-:W-:-:S05]  /*2bf80*/  LOP3.LUT R3, R20, R17, RZ, 0xfc, !PT ;  /* 0x0000001114037212 */ /* 0x002fca00078efcff */
[----:B------:R-:W-:-:S05]  /*2bf90*/  IMAD.IADD R3, R18, 0x1, R3 ;  /* 0x0000000112037824 */ /* 0x000fca00078e0203 */
[----:B------:R1:W2:Y:S02]  /*2bfa0*/  LDSM.16.MT88.4 R4, [R3+0xf200] ;  /* 0x00f200000304783b */ /* 0x0002a40000004200 */
[----:B-1----:R-:W-:-:S05]  /*2bfb0*/  LOP3.LUT R3, R13, R16, RZ, 0xfc, !PT ;  /* 0x000000100d037212 */ /* 0x002fca00078efcff */
[----:B------:R-:W-:Y:S01]  /*2bfc0*/  IMAD.IADD R3, R19, 0x1, R3 ;  /* 0x0000000113037824 */ /* 0x000fe200078e0203 */
[C-C-:B--2---:R-:W-:Y:S02]  /*2bfd0*/  PRMT R8, R4.reuse, 0x6420, R5.reuse ;  /* 0x0000642004087816 */ /* 0x144fe40000000005 */
[----:B------:R-:W-:Y:S01]  /*2bfe0*/  PRMT R9, R4, 0x7531, R5 ;  /* 0x0000753104097816 */ /* 0x000fe20000000005 */
[----:B------:R-:W-:Y:S01]  /*2bff0*/  IMAD.IADD R4, R18, 0x1, R12 ;  /* 0x0000000112047824 */ /* 0x000fe200078e020c */
[--C-:B------:R-:W-:Y:S01]  /*2c000*/  PRMT R10, R6, 0x6420, R7.reuse ;  /* 0x00006420060a7816 */ /* 0x100fe20000000007 */
[----:B------:R-:W-:Y:S01]  /*2c010*/  VIADD R12, R2, 0x3000 ;  /* 0x00003000020c7836 */ /* 0x000fe20000000000 */
[----:B------:R-:W-:-:S05]  /*2c020*/  PRMT R11, R6, 0x7531, R7 ;  /* 0x00007531060b7816 */ /* 0x000fca0000000007 */
[----:B------:R1:W-:Y:S04]  /*2c030*/  STSM.16.M88.4 [R3], R8 ;  /* 0x0000000803007844 */ /* 0x0003e80000000200 */
[----:B------:R-:W2:Y:S01]  /*2c040*/  LDSM.16.MT88.4 R4, [R4+0xf200] ;  /* 0x00f200000404783b */ /* 0x000ea20000004200 */
[----:B-1----:R-:W-:-:S05]  /*2c050*/  LOP3.LUT R3, R15, R16, RZ, 0xfc, !PT ;  /* 0x000000100f037212 */ /* 0x002fca00078efcff */
[----:B------:R-:W-:Y:S01]  /*2c060*/  IMAD.IADD R3, R19, 0x1, R3 ;  /* 0x0000000113037824 */ /* 0x000fe200078e0203 */
[C-C-:B--2---:R-:W-:Y:S02]  /*2c070*/  PRMT R8, R4.reuse, 0x6420, R5.reuse ;  /* 0x0000642004087816 */ /* 0x144fe40000000005 */
[----:B------:R-:W-:Y:S02]  /*2c080*/  PRMT R9, R4, 0x7531, R5 ;  /* 0x0000753104097816 */ /* 0x000fe40000000005 */
[C-C-:B------:R-:W-:Y:S02]  /*2c090*/  PRMT R10, R6.reuse, 0x6420, R7.reuse ;  /* 0x00006420060a7816 */ /* 0x140fe40000000007 */
[----:B------:R-:W-:-:S05]  /*2c0a0*/  PRMT R11, R6, 0x7531, R7 ;  /* 0x00007531060b7816 */ /* 0x000fca0000000007 */
[----:B------:R1:W-:Y:S02]  /*2c0b0*/  STSM.16.M88.4 [R3], R8 ;  /* 0x0000000803007844 */ /* 0x0003e40000000200 */
[----:B-1----:R-:W-:-:S04]  /*2c0c0*/  LOP3.LUT R3, R12, R17, RZ, 0xfc, !PT ;  /* 0x000000110c037212 */ /* 0x002fc800078efcff */
[----:B------:R-:W-:-:S05]  /*2c0d0*/  IADD3 R3, R18, R3, RZ ;  /* 0x0000000312037210 */ /* 0x000fca0007ffe0ff */
[----:B------:R-:W1:Y:S02]  /*2c0e0*/  LDSM.16.MT88.4 R4, [R3+0xf200] ;  /* 0x00f200000304783b */ /* 0x000e640000004200 */
[C-C-:B-1----:R-:W-:Y:S02]  /*2c0f0*/  PRMT R8, R4.reuse, 0x6420, R5.reuse ;  /* 0x0000642004087816 */ /* 0x142fe40000000005 */
[----:B------:R-:W-:Y:S01]  /*2c100*/  PRMT R9, R4, 0x7531, R5 ;  /* 0x0000753104097816 */ /* 0x000fe20000000005 */
[----:B------:R-:W-:Y:S01]  /*2c110*/  IMAD.MOV.U32 R5, RZ, RZ, R17 ;  /* 0x000000ffff057224 */ /* 0x000fe200078e0011 */
[--C-:B------:R-:W-:Y:S01]  /*2c120*/  PRMT R10, R6, 0x6420, R7.reuse ;  /* 0x00006420060a7816 */ /* 0x100fe20000000007 */
[----:B------:R-:W-:Y:S01]  /*2c130*/  VIADD R17, R2, 0x2000 ;  /* 0x0000200002117836 */ /* 0x000fe20000000000 */
[----:B------:R-:W-:-:S04]  /*2c140*/  PRMT R11, R6, 0x7531, R7 ;  /* 0x00007531060b7816 */ /* 0x000fc80000000007 */
[----:B------:R-:W-:-:S05]  /*2c150*/  LOP3.LUT R3, R17, R16, RZ, 0xfc, !PT ;  /* 0x0000001011037212 */ /* 0x000fca00078efcff */
[----:B------:R-:W-:-:S05]  /*2c160*/  IMAD.IADD R3, R19, 0x1, R3 ;  /* 0x0000000113037824 */ /* 0x000fca00078e0203 */
[----:B------:R1:W-:Y:S02]  /*2c170*/  STSM.16.M88.4 [R3], R8 ;  /* 0x0000000803007844 */ /* 0x0003e40000000200 */
[----:B-1----:R-:W-:Y:S02]  /*2c180*/  IMAD.MOV.U32 R11, RZ, RZ, R16 ;  /* 0x000000ffff0b7224 */ /* 0x002fe400078e0010 */
[----:B------:R-:W-:Y:S02]  /*2c190*/  IMAD.MOV.U32 R10, RZ, RZ, R5 ;  /* 0x000000ffff0a7224 */ /* 0x000fe400078e0005 */
[----:B------:R-:W-:-:S05]  /*2c1a0*/  VIADD R16, R2, 0x5800 ;  /* 0x0000580002107836 */ /* 0x000fca0000000000 */
[----:B------:R-:W-:-:S05]  /*2c1b0*/  LOP3.LUT R3, R16, R10, RZ, 0xfc, !PT ;  /* 0x0000000a10037212 */ /* 0x000fca00078efcff */
[----:B------:R-:W-:-:S05]  /*2c1c0*/  IMAD.IADD R3, R18, 0x1, R3 ;  /* 0x0000000112037824 */ /* 0x000fca00078e0203 */
[----:B------:R1:W2:Y:S02]  /*2c1d0*/  LDSM.16.MT88.4 R4, [R3+0xf200] ;  /* 0x00f200000304783b */ /* 0x0002a40000004200 */
[-C--:B-1----:R-:W-:Y:S02]  /*2c1e0*/  LOP3.LUT R3, R14, R11.reuse, RZ, 0xfc, !PT ;  /* 0x0000000b0e037212 */ /* 0x082fe400078efcff */
[----:B------:R-:W-:-:S03]  /*2c1f0*/  MOV R14, R11 ;  /* 0x0000000b000e7202 */ /* 0x000fc60000000f00 */
[----:B------:R-:W-:Y:S01]  /*2c200*/  IMAD.IADD R3, R19, 0x1, R3 ;  /* 0x0000000113037824 */ /* 0x000fe200078e0203 */
[C-C-:B--2---:R-:W-:Y:S02]  /*2c210*/  PRMT R8, R4.reuse, 0x6420, R5.reuse ;  /* 0x0000642004087816 */ /* 0x144fe40000000005 */
[----:B------:R-:W-:Y:S01]  /*2c220*/  PRMT R9, R4, 0x7531, R5 ;  /* 0x0000753104097816 */ /* 0x000fe20000000005 */
[----:B------:R-:W-:Y:S01]  /*2c230*/  IMAD.MOV.U32 R5, RZ, RZ, R10 ;  /* 0x000000ffff057224 */ /* 0x000fe200078e000a */
[C-C-:B------:R-:W-:Y:S02]  /*2c240*/  PRMT R10, R6.reuse, 0x6420, R7.reuse ;  /* 0x00006420060a7816 */ /* 0x140fe40000000007 */
[----:B------:R-:W-:Y:S02]  /*2c250*/  PRMT R11, R6, 0x7531, R7 ;  /* 0x00007531060b7816 */ /* 0x000fe40000000007 */
[----:B------:R-:W-:-:S03]  /*2c260*/  LOP3.LUT R13, R13, R5, RZ, 0xfc, !PT ;  /* 0x000000050d0d7212 */ /* 0x000fc600078efcff */
[----:B------:R1:W-:Y:S02]  /*2c270*/  STSM.16.M88.4 [R3], R8 ;  /* 0x0000000803007844 */ /* 0x0003e40000000200 */
[----:B------:R-:W-:Y:S02]  /*2c280*/  IMAD.IADD R4, R18, 0x1, R13 ;  /* 0x0000000112047824 */ /* 0x000fe400078e020d */
[----:B------:R-:W-:-:S04]  /*2c290*/  IMAD.MOV.U32 R13, RZ, RZ, R5 ;  /* 0x000000ffff0d7224 */ /* 0x000fc800078e0005 */
[----:B------:R-:W2:Y:S01]  /*2c2a0*/  LDSM.16.MT88.4 R4, [R4+0xf200] ;  /* 0x00f200000404783b */ /* 0x000ea20000004200 */
[----:B------:R-:W-:Y:S02]  /*2c2b0*/  LOP3.LUT R15, R15, R13, RZ, 0xfc, !PT ;  /* 0x0000000d0f0f7212 */ /* 0x000fe400078efcff */
[----:B-1----:R-:W-:Y:S01]  /*2c2c0*/  LOP3.LUT R3, R12, R14, RZ, 0xfc, !PT ;  /* 0x0000000e0c037212 */ /* 0x002fe200078efcff */
[----:B------:R-:W-:Y:S01]  /*2c2d0*/  IMAD.MOV.U32 R12, RZ, RZ, R14 ;  /* 0x000000ffff0c7224 */ /* 0x000fe200078e000e */
[----:B------:R-:W-:-:S03]  /*2c2e0*/  IADD3 R14, R2, 0x6000, RZ ;  /* 0x00006000020e7810 */ /* 0x000fc60007ffe0ff */
[----:B------:R-:W-:Y:S01]  /*2c2f0*/  IMAD.IADD R3, R19, 0x1, R3 ;  /* 0x0000000113037824 */ /* 0x000fe200078e0203 */
[C-C-:B--2---:R-:W-:Y:S02]  /*2c300*/  PRMT R8, R4.reuse, 0x6420, R5.reuse ;  /* 0x0000642004087816 */ /* 0x144fe40000000005 */
[----:B------:R-:W-:Y:S02]  /*2c310*/  PRMT R9, R4, 0x7531, R5 ;  /* 0x0000753104097816 */ /* 0x000fe40000000005 */
[C-C-:B------:R-:W-:Y:S02]  /*2c320*/  PRMT R10, R6.reuse, 0x6420, R7.reuse ;  /* 0x00006420060a7816 */ /* 0x140fe40000000007 */
[----:B------:R-:W-:-:S05]  /*2c330*/  PRMT R11, R6, 0x7531, R7 ;  /* 0x00007531060b7816 */ /* 0x000fca0000000007 */
[----:B------:R1:W-:Y:S02]  /*2c340*/  STSM.16.M88.4 [R3], R8 ;  /* 0x0000000803007844 */ /* 0x0003e40000000200 */
[----:B-1----:R-:W-:-:S05]  /*2c350*/  VIADD R3, R2, 0x3800 ;  /* 0x0000380002037836 */ /* 0x002fca0000000000 */
[C---:B------:R-:W-:Y:S02]  /*2c360*/  LOP3.LUT R4, R3.reuse, R13, RZ, 0xfc, !PT ;  /* 0x0000000d03047212 */ /* 0x040fe400078efcff */
[----:B------:R-:W-:-:S03]  /*2c370*/  LOP3.LUT R3, R3, R12, RZ, 0xfc, !PT ;  /* 0x0000000c03037212 */ /* 0x000fc600078efcff */
[----:B------:R-:W-:Y:S02]  /*2c380*/  IMAD.IADD R4, R18, 0x1, R4 ;  /* 0x0000000112047824 */ /* 0x000fe400078e0204 */
[----:B------:R-:W-:-:S04]  /*2c390*/  IMAD.IADD R3, R19, 0x1, R3 ;  /* 0x0000000113037824 */ /* 0x000fc800078e0203 */
[----:B------:R-:W1:Y:S02]  /*2c3a0*/  LDSM.16.MT88.4 R4, [R4+0xf200] ;  /* 0x00f200000404783b */ /* 0x000e640000004200 */
[C-C-:B-1----:R-:W-:Y:S02]  /*2c3b0*/  PRMT R8, R4.reuse, 0x6420, R5.reuse ;  /* 0x0000642004087816 */ /* 0x142fe40000000005 */
[----:B------:R-:W-:Y:S02]  /*2c3c0*/  PRMT R9, R4, 0x7531, R5 ;  /* 0x0000753104097816 */ /* 0x000fe40000000005 */
[C-C-:B------:R-:W-:Y:S02]  /*2c3d0*/  PRMT R10, R6.reuse, 0x6420, R7.reuse ;  /* 0x00006420060a7816 */ /* 0x140fe40000000007 */
[----:B------:R-:W-:-:S05]  /*2c3e0*/  PRMT R11, R6, 0x7531, R7 ;  /* 0x00007531060b7816 */ /* 0x000fca0000000007 */
[----:B------:R1:W-:Y:S02]  /*2c3f0*/  STSM.16.M88.4 [R3], R8 ;  /* 0x0000000803007844 */ /* 0x0003e40000000200 */
[----:B-1----:R-:W-:-:S05]  /*2c400*/  LOP3.LUT R3, R14, R13, RZ, 0xfc, !PT ;  /* 0x0000000d0e037212 */ /* 0x002fca00078efcff */
[----:B------:R-:W-:-:S05]  /*2c410*/  IMAD.IADD R3, R18, 0x1, R3 ;  /* 0x0000000112037824 */ /* 0x000fca00078e0203 */
[----:B------:R-:W1:Y:S02]  /*2c420*/  LDSM.16.MT88.4 R4, [R3+0xf200] ;  /* 0x00f200000304783b */ /* 0x000e640000004200 */
[C-C-:B-1----:R-:W-:Y:S02]  /*2c430*/  PRMT R8, R4.reuse, 0x6420, R5.reuse ;  /* 0x0000642004087816 */ /* 0x142fe40000000005 */
[----:B------:R-:W-:Y:S01]  /*2c440*/  PRMT R9, R4, 0x7531, R5 ;  /* 0x0000753104097816 */ /* 0x000fe20000000005 */
[----:B------:R-:W-:Y:S01]  /*2c450*/  IMAD.MOV.U32 R5, RZ, RZ, R12 ;  /* 0x000000ffff057224 */ /* 0x000fe200078e000c */
[--C-:B------:R-:W-:Y:S01]  /*2c460*/  PRMT R10, R6, 0x6420, R7.reuse ;  /* 0x00006420060a7816 */ /* 0x100fe20000000007 */
[----:B------:R-:W-:Y:S01]  /*2c470*/  VIADD R12, R2, 0x4000 ;  /* 0x00004000020c7836 */ /* 0x000fe20000000000 */
[----:B------:R-:W-:Y:S01]  /*2c480*/  PRMT R11, R6, 0x7531, R7 ;  /* 0x00007531060b7816 */ /* 0x000fe20000000007 */
[----:B------:R-:W-:Y:S02]  /*2c490*/  IMAD.IADD R4, R18, 0x1, R15 ;  /* 0x0000000112047824 */ /* 0x000fe400078e020f */
[----:B------:R-:W-:Y:S01]  /*2c4a0*/  IMAD.MOV.U32 R15, RZ, RZ, R5 ;  /* 0x000000ffff0f7224 */ /* 0x000fe200078e0005 */
[----:B------:R-:W-:-:S05]  /*2c4b0*/  LOP3.LUT R3, R12, R5, RZ, 0xfc, !PT ;  /* 0x000000050c037212 */ /* 0x000fca00078efcff */
[----:B------:R-:W-:-:S05]  /*2c4c0*/  IMAD.IADD R3, R19, 0x1, R3 ;  /* 0x0000000113037824 */ /* 0x000fca00078e0203 */
[----:B------:R-:W-:Y:S04]  /*2c4d0*/  STSM.16.M88.4 [R3], R8 ;  /* 0x0000000803007844 */ /* 0x000fe80000000200 */
[----:B------:R-:W1:Y:S02]  /*2c4e0*/  LDSM.16.MT88.4 R4, [R4+0xf200] ;  /* 0x00f200000404783b */ /* 0x000e640000004200 */
[C-C-:B-1----:R-:W-:Y:S02]  /*2c4f0*/  PRMT R8, R4.reuse, 0x6420, R5.reuse ;  /* 0x0000642004087816 */ /* 0x142fe40000000005 */
[----:B------:R-:W-:Y:S01]  /*2c500*/  PRMT R9, R4, 0x7531, R5 ;  /* 0x0000753104097816 */ /* 0x000fe20000000005 */
[----:B------:R-:W-:Y:S01]  /*2c510*/  IMAD.MOV.U32 R5, RZ, RZ, R13 ;  /* 0x000000ffff057224 */ /* 0x000fe200078e000d */
[--C-:B------:R-:W-:Y:S01]  /*2c520*/  PRMT R10, R6, 0x6420, R7.reuse ;  /* 0x00006420060a7816 */ /* 0x100fe20000000007 */
[----:B------:R-:W-:Y:S01]  /*2c530*/  VIADD R13, R2, 0x4800 ;  /* 0x00004800020d7836 */ /* 0x000fe20000000000 */
[----:B------:R-:W-:-:S02]  /*2c540*/  PRMT R11, R6, 0x7531, R7 ;  /* 0x00007531060b7816 */ /* 0x000fc40000000007 */
[----:B------:R-:W-:Y:S02]  /*2c550*/  LOP3.LUT R12, R12, R5, RZ, 0xfc, !PT ;  /* 0x000000050c0c7212 */ /* 0x000fe400078efcff */
[----:B------:R-:W-:-:S03]  /*2c560*/  LOP3.LUT R3, R13, R15, RZ, 0xfc, !PT ;  /* 0x0000000f0d037212 */ /* 0x000fc600078efcff */
[----:B------:R-:W-:Y:S01]  /*2c570*/  IMAD.IADD R4, R18, 0x1, R12 ;  /* 0x0000000112047824 */ /* 0x000fe200078e020c */
[----:B------:R-:W-:Y:S01]  /*2c580*/  IADD3 R3, R19, R3, RZ ;  /* 0x0000000313037210 */ /* 0x000fe20007ffe0ff */
[----:B------:R-:W-:-:S04]  /*2c590*/  IMAD.MOV.U32 R12, RZ, RZ, R5 ;  /* 0x000000ffff0c7224 */ /* 0x000fc800078e0005 */
        /* <DEDUP_REMOVED lines=9> */
[----:B-1----:R-:W-:Y:S02]  /*2c630*/  IMAD.MOV.U32 R11, RZ, RZ, R12 ;  /* 0x000000ffff0b7224 */ /* 0x002fe400078e000c */
[C---:B------:R-:W-:Y:S02]  /*2c640*/  VIADD R12, R2.reuse, 0x6800 ;  /* 0x00006800020c7836 */ /* 0x040fe40000000000 */
[----:B------:R-:W-:-:S03]  /*2c650*/  VIADD R2, R2, 0x7000 ;  /* 0x0000700002027836 */ /* 0x000fc60000000000 */
[----:B------:R-:W-:-:S05]  /*2c660*/  LOP3.LUT R3, R12, R11, RZ, 0xfc, !PT ;  /* 0x0000000b0c037212 */ /* 0x000fca00078efcff */
[----:B------:R-:W-:-:S05]  /*2c670*/  IMAD.IADD R3, R18, 0x1, R3 ;  /* 0x0000000112037824 */ /* 0x000fca00078e0203 */
[----:B------:R1:W2:Y:S02]  /*2c680*/  LDSM.16.MT88.4 R4, [R3+0xf200] ;  /* 0x00f200000304783b */ /* 0x0002a40000004200 */
[----:B-1----:R-:W-:Y:S01]  /*2c690*/  LOP3.LUT R3, R16, R15, RZ, 0xfc, !PT ;  /* 0x0000000f10037212 */ /* 0x002fe200078efcff */
[----:B------:R-:W-:-:S04]  /*2c6a0*/  IMAD.MOV.U32 R16, RZ, RZ, R11 ;  /* 0x000000ffff107224 */ /* 0x000fc800078e000b */
[----:B------:R-:W-:Y:S01]  /*2c6b0*/  IMAD.IADD R3, R19, 0x1, R3 ;  /* 0x0000000113037824 */ /* 0x000fe200078e0203 */
[-C--:B------:R-:W-:Y:S02]  /*2c6c0*/  LOP3.LUT R17, R17, R16.reuse, RZ, 0xfc, !PT ;  /* 0x0000001011117212 */ /* 0x080fe400078efcff */
[----:B------:R-:W-:Y:S02]  /*2c6d0*/  LOP3.LUT R13, R13, R16, RZ, 0xfc, !PT ;  /* 0x000000100d0d7212 */ /* 0x000fe400078efcff */
[C-C-:B--2---:R-:W-:Y:S02]  /*2c6e0*/  PRMT R8, R4.reuse, 0x6420, R5.reuse ;  /* 0x0000642004087816 */ /* 0x144fe40000000005 */
[----:B------:R-:W-:Y:S02]  /*2c6f0*/  PRMT R9, R4, 0x7531, R5 ;  /* 0x0000753104097816 */ /* 0x000fe40000000005 */
[C-C-:B------:R-:W-:Y:S02]  /*2c700*/  PRMT R10, R6.reuse, 0x6420, R7.reuse ;  /* 0x00006420060a7816 */ /* 0x140fe40000000007 */
[----:B------:R-:W-:-:S02]  /*2c710*/  PRMT R11, R6, 0x7531, R7 ;  /* 0x00007531060b7816 */ /* 0x000fc40000000007 */
[----:B------:R-:W-:-:S03]  /*2c720*/  IADD3 R4, R18, R17, RZ ;  /* 0x0000001112047210 */ /* 0x000fc60007ffe0ff */
[----:B------:R1:W-:Y:S04]  /*2c730*/  STSM.16.M88.4 [R3], R8 ;  /* 0x0000000803007844 */ /* 0x0003e80000000200 */
[----:B------:R-:W2:Y:S01]  /*2c740*/  LDSM.16.MT88.4 R4, [R4+0xf200] ;  /* 0x00f200000404783b */ /* 0x000ea20000004200 */
[----:B-1----:R-:W-:-:S05]  /*2c750*/  LOP3.LUT R3, R14, R15, RZ, 0xfc, !PT ;  /* 0x0000000f0e037212 */ /* 0x002fca00078efcff */
[----:B------:R-:W-:Y:S01]  /*2c760*/  IMAD.IADD R3, R19, 0x1, R3 ;  /* 0x0000000113037824 */ /* 0x000fe200078e0203 */
[C-C-:B--2---:R-:W-:Y:S02]  /*2c770*/  PRMT R8, R4.reuse, 0x6420, R5.reuse ;  /* 0x0000642004087816 */ /* 0x144fe40000000005 */
[----:B------:R-:W-:Y:S01]  /*2c780*/  PRMT R9, R4, 0x7531, R5 ;  /* 0x0000753104097816 */ /* 0x000fe20000000005 */
[----:B------:R-:W-:Y:S01]  /*2c790*/  IMAD.IADD R4, R18, 0x1, R13 ;  /* 0x0000000112047824 */ /* 0x000fe200078e020d */
[C-C-:B------:R-:W-:Y:S02]  /*2c7a0*/  PRMT R10, R6.reuse, 0x6420, R7.reuse ;  /* 0x00006420060a7816 */ /* 0x140fe40000000007 */
        /* <DEDUP_REMOVED lines=10> */
[C---:B-1----:R-:W-:Y:S02]  /*2c850*/  LOP3.LUT R3, R2.reuse, R16, RZ, 0xfc, !PT ;  /* 0x0000001002037212 */ /* 0x042fe400078efcff */
[----:B------:R-:W-:-:S03]  /*2c860*/  LOP3.LUT R2, R2, R15, RZ, 0xfc, !PT ;  /* 0x0000000f02027212 */ /* 0x000fc600078efcff */
[----:B------:R-:W-:Y:S02]  /*2c870*/  IMAD.IADD R3, R18, 0x1, R3 ;  /* 0x0000000112037824 */ /* 0x000fe400078e0203 */
[----:B------:R-:W-:-:S03]  /*2c880*/  IMAD.IADD R19, R19, 0x1, R2 ;  /* 0x0000000113137824 */ /* 0x000fc600078e0202 */
[----:B------:R-:W1:Y:S02]  /*2c890*/  LDSM.16.MT88.4 R4, [R3+0xf200] ;  /* 0x00f200000304783b */ /* 0x000e640000004200 */
[C-C-:B-1----:R-:W-:Y:S02]  /*2c8a0*/  PRMT R8, R4.reuse, 0x6420, R5.reuse ;  /* 0x0000642004087816 */ /* 0x142fe40000000005 */
        /* <DEDUP_REMOVED lines=12> */
.L_x_3780:
[----:B------:R-:W3:Y:S01]  /*2c970*/  LDL.LU R2, [R1+0xc] ;  /* 0x00000c0001027983 */ /* 0x000ee20000300800 */
[----:B--2---:R2:W-:Y:S03]  /*2c980*/  SYNCS.ARRIVE.TRANS64.A1T0 RZ, [R0+URZ+0x33450], RZ ;  /* 0x033450ff00ff79a7 */ /* 0x0045e6000810003f */
[----:B------:R-:W4:Y:S01]  /*2c990*/  LDL.LU R3, [R1+0x24] ;  /* 0x0000240001037983 */ /* 0x000f220000300800 */
        /* <DEDUP_REMOVED lines=11> */
.L_x_3723:
[----:B--23--:R-:W2:Y:S02]  /*2ca50*/  LDL R0, [R1+0x8] ;  /* 0x0000080001007983 */ /* 0x00cea40000100800 */
[----:B--2---:R-:W-:-:S13]  /*2ca60*/  LOP3.LUT P0, RZ, R0, 0x2, RZ, 0xc0, !PT ;  /* 0x0000000200ff7812 */ /* 0x004fda000780c0ff */
[----:B------:R-:W-:Y:S05]  /*2ca70*/  @!P0 BRA `(.L_x_3781) ;  /* 0x00000000002c8947 */ /* 0x000fea0003800000 */
[----:B------:R-:W-:Y:S05]  /*2ca80*/  WARPSYNC.ALL ;  /* 0x0000000000007948 */ /* 0x000fea0003800000 */
[----:B------:R-:W2:Y:S08]  /*2ca90*/  S2UR UR5, SR_CgaCtaId ;  /* 0x00000000000579c3 */ /* 0x000eb00000008800 */
[----:B------:R-:W-:Y:S06]  /*2caa0*/  BAR.SYNC.DEFER_BLOCKING 0x5, 0x180 ;  /* 0x0146000000007b1d */ /* 0x000fec0000010000 */
[----:B------:R-:W-:-:S02]  /*2cab0*/  UMOV UR4, 0x400 ;  /* 0x0000040000047882 */ /* 0x000fc40000000000 */
[----:B--2---:R-:W-:-:S06]  /*2cac0*/  ULEA UR4, UR5, UR4, 0x18 ;  /* 0x0000000405047291 */ /* 0x004fcc000f8ec03f */
[----:B------:R-:W-:-:S05]  /*2cad0*/  MOV R18, UR4 ;  /* 0x0000000400127c02 */ /* 0x000fca0008000f00 */
[----:B------:R-:W2:Y:S04]  /*2cae0*/  LDS.128 R4, [R18+0x334d0] ;  /* 0x0334d00012047984 */ /* 0x000ea80000000c00 */
[----:B--2---:R2:W-:Y:S04]  /*2caf0*/  STL.64 [R1+0x10], R4 ;  /* 0x0000100401007387 */ /* 0x0045e80000100a00 */
[----:B------:R2:W-:Y:S01]  /*2cb00*/  STL.64 [R1+0x18], R6 ;  /* 0x0000180601007387 */ /* 0x0005e20000100a00 */
[----:B------:R-:W-:Y:S06]  /*2cb10*/  BAR.ARV 0x4, 0x180 ;  /* 0x0106000000007b1d */ /* 0x000fec0000002000 */
[----:B------:R-:W-:Y:S05]  /*2cb20*/  BRA `(.L_x_3782) ;  /* 0x0000000c00207947 */ /* 0x000fea0003800000 */
.L_x_3781:
[----:B------:R-:W2:Y:S01]  /*2cb30*/  S2R R0, SR_TID.X ;  /* 0x0000000000007919 */ /* 0x000ea20000002100 */
[----:B------:R-:W-:Y:S01]  /*2cb40*/  UMOV UR4, 0xffffffff ;  /* 0xffffffff00047882 */ /* 0x000fe20000000000 */
[----:B--2---:R-:W-:-:S04]  /*2cb50*/  LOP3.LUT R16, R0, 0x1f, RZ, 0xc0, !PT ;  /* 0x0000001f00107812 */ /* 0x004fc800078ec0ff */
[----:B------:R-:W-:Y:S01]  /*2cb60*/  ISETP.NE.AND P0, PT, R16, 0x1f, PT ;  /* 0x0000001f1000780c */ /* 0x000fe20003f05270 */
[----:B------:R-:W-:-:S12]  /*2cb70*/  BRA.DIV UR4, `(.L_x_3783) ;  /* 0x0000005a04f47947 */ /* 0x000fd8000b800000 */
[----:B------:R-:W1:Y:S01]  /*2cb80*/  LDL.LU R2, [R1+0x10] ;  /* 0x0000100001027983 */ /* 0x000e620000300800 */
[----:B------:R-:W-:-:S03]  /*2cb90*/  ULDC UR4, c[0x0][0xc3c] ;  /* 0x00030f0000047ab9 */ /* 0x000fc60000000800 */
[----:B------:R-:W2:Y:S01]  /*2cba0*/  LDL R3, [R1+0x1c] ;  /* 0x00001c0001037983 */ /* 0x000ea20000100800 */
[----:B-1----:R-:W-:Y:S02]  /*2cbb0*/  IMAD.MOV.U32 R10, RZ, RZ, R2 ;  /* 0x000000ffff0a7224 */ /* 0x002fe400078e0002 */
[----:B--2---:R-:W-:-:S05]  /*2cbc0*/  IMAD.IADD R0, R3, 0x1, R16 ;  /* 0x0000000103007824 */ /* 0x004fca00078e0210 */
        /* <DEDUP_REMOVED lines=16> */
[----:B------:R-:W-:Y:S02]  /*2ccd0*/  IMAD.MOV.U32 R8, RZ, RZ, RZ ;  /* 0x000000ffff087224 */ /* 0x000fe400078e00ff */
        /* <DEDUP_REMOVED lines=19> */
.L_x_4005:
[----:B------:R-:W-:Y:S02]  /*2ce10*/  ULDC UR4, c[0x0][0xc38] ;  /* 0x00030e0000047ab9 */ /* 0x000fe40000000800 */
[----:B------:R-:W-:-:S04]  /*2ce20*/  IMAD.U32 R2, RZ, RZ, UR4 ;  /* 0x00000004ff027e24 */ /* 0x000fc8000f8e00ff */
[----:B--2---:R-:W-:-:S04]  /*2ce30*/  IMAD R9, R9, R2, RZ ;  /* 0x0000000209097224 */ /* 0x004fc800078e02ff */
[----:B------:R-:W-:-:S05]  /*2ce40*/  IMAD.IADD R0, R0, 0x1, R9 ;  /* 0x0000000100007824 */ /* 0x000fca00078e0209 */
[----:B------:R-:W-:-:S13]  /*2ce50*/  ISETP.GT.AND P6, PT, R0, R5, PT ;  /* 0x000000050000720c */ /* 0x000fda0003fc4270 */
[----:B------:R-:W-:Y:S05]  /*2ce60*/  @P6 BRA `(.L_x_3784) ;  /* 0x0000000000ac6947 */ /* 0x000fea0003800000 */
.L_x_3787:
[----:B------:R-:W2:Y:S01]  /*2ce70*/  LDL.LU R3, [R1+0x1c] ;  /* 0x00001c0001037983 */ /* 0x000ea20000300800 */
[----:B------:R-:W3:Y:S01]  /*2ce80*/  LDC R2, c[0x0][0xc3c] ;  /* 0x00030f00ff027b82 */ /* 0x000ee20000000800 */
[----:B--2---:R-:W-:-:S05]  /*2ce90*/  VIADD R3, R3, 0x1f ;  /* 0x0000001f03037836 */ /* 0x004fca0000000000 */
[----:B---3--:R-:W-:-:S13]  /*2cea0*/  ISETP.GE.AND P6, PT, R3, R2, PT ;  /* 0x000000020300720c */ /* 0x008fda0003fc6270 */
[----:B------:R-:W-:Y:S05]  /*2ceb0*/  @P6 BRA `(.L_x_3785) ;  /* 0x0000000400d46947 */ /* 0x000fea0003800000 */
[----:B------:R-:W2:Y:S01]  /*2cec0*/  S2R R4, SR_TID.X ;  /* 0x0000000000047919 */ /* 0x000ea20000002100 */
[----:B------:R3:W-:Y:S01]  /*2ced0*/  STL [R1+0x1c], R3 ;  /* 0x00001c0301007387 */ /* 0x0007e20000100800 */
[----:B--2---:R-:W-:-:S05]  /*2cee0*/  LOP3.LUT R4, R4, 0x1f, RZ, 0xc0, !PT ;  /* 0x0000001f04047812 */ /* 0x004fca00078ec0ff */
[----:B------:R-:W-:Y:S02]  /*2cef0*/  IMAD.IADD R6, R3, 0x1, R4 ;  /* 0x0000000103067824 */ /* 0x000fe400078e0204 */
[----:B------:R-:W-:-:S03]  /*2cf00*/  IMAD.MOV.U32 R4, RZ, RZ, RZ ;  /* 0x000000ffff047224 */ /* 0x000fc600078e00ff */
[----:B------:R-:W-:-:S13]  /*2cf10*/  ISETP.GE.OR P6, PT, R6, R2, !P0 ;  /* 0x000000020600720c */ /* 0x000fda00047c6670 */
[----:B---3--:R-:W2:Y:S02]  /*2cf20*/  @!P6 LDC.64 R2, c[0x0][0xc80] ;  /* 0x00032000ff02eb82 */ /* 0x008ea40000000a00 */
[----:B--2---:R-:W-:-:S05]  /*2cf30*/  @!P6 IMAD.WIDE R2, R6, 0x4, R2 ;  /* 0x000000040602e825 */ /* 0x004fca00078e0202 */
[----:B------:R2:W3:Y:S02]  /*2cf40*/  @!P6 LDG.E R4, desc[UR54][R2.64] ;  /* 0x000000360204e981 */ /* 0x0004e4000c1e1900 */
[----:B--2---:R-:W2:Y:S02]  /*2cf50*/  @!P6 LDC.64 R2, c[0x0][0xc78] ;  /* 0x00031e00ff02eb82 */ /* 0x004ea40000000a00 */
[----:B--2---:R-:W-:Y:S01]  /*2cf60*/  @!P6 IMAD.WIDE R2, R6, 0x4, R2 ;  /* 0x000000040602e825 */ /* 0x004fe200078e0202 */
[----:B------:R-:W-:-:S06]  /*2cf70*/  MOV R6, RZ ;  /* 0x000000ff00067202 */ /* 0x000fcc0000000f00 */
[----:B------:R-:W3:Y:S01]  /*2cf80*/  @!P6 LDG.E R6, desc[UR54][R2.64] ;  /* 0x000000360206e981 */ /* 0x000ee2000c1e1900 */
[----:B------:R-:W-:Y:S01]  /*2cf90*/  UMOV UR4, 0xffffffff ;  /* 0xffffffff00047882 */ /* 0x000fe20000000000 */
[----:B---3--:R-:W-:Y:S02]  /*2cfa0*/  IMAD R2, R6, R4, RZ ;  /* 0x0000000406027224 */ /* 0x008fe400078e02ff */
[----:B------:R-:W-:Y:S05]  /*2cfb0*/  BRA.DIV UR4, `(.L_x_3786) ;  /* 0x0000005e04447947 */ /* 0x000fea000b800000 */
        /* <DEDUP_REMOVED lines=14> */
[----:B-1----:R-:W-:-:S05]  /*2d0a0*/  IMAD.IADD R7, R2, 0x1, R3 ;  /* 0x0000000102077824 */ /* 0x002fca00078e0203 */
[----:B------:R1:W2:Y:S02]  /*2d0b0*/  SHFL.IDX PT, R9, R7, 0x1f, 0x1f ;  /* 0x03e01f0007097f89 */ /* 0x0002a400000e0000 */
.L_x_4013:
[----:B------:R-:W-:Y:S02]  /*2d0c0*/  ULDC UR4, c[0x0][0xc38] ;  /* 0x00030e0000047ab9 */ /* 0x000fe40000000800 */
[----:B------:R-:W-:-:S04]  /*2d0d0*/  IMAD.U32 R2, RZ, RZ, UR4 ;  /* 0x00000004ff027e24 */ /* 0x000fc8000f8e00ff */
[----:B--2---:R-:W-:-:S04]  /*2d0e0*/  IMAD R9, R9, R2, RZ ;  /* 0x0000000209097224 */ /* 0x004fc800078e02ff */
[----:B------:R-:W-:-:S05]  /*2d0f0*/  IMAD.IADD R0, R9, 0x1, R0 ;  /* 0x0000000109007824 */ /* 0x000fca00078e0200 */
[----:B------:R-:W-:-:S13]  /*2d100*/  ISETP.GT.AND P6, PT, R0, R5, PT ;  /* 0x000000050000720c */ /* 0x000fda0003fc4270 */
[----:B------:R-:W-:Y:S05]  /*2d110*/  @!P6 BRA `(.L_x_3787) ;  /* 0xfffffffc0054e947 */ /* 0x000fea000383ffff */
.L_x_3784:
[----:B------:R-:W-:Y:S01]  /*2d120*/  IMAD.IADD R9, R0, 0x1, -R9 ;  /* 0x0000000100097824 */ /* 0x000fe200078e0a09 */
[----:B------:R-:W-:-:S03]  /*2d130*/  UMOV UR4, 0xffffffff ;  /* 0xffffffff00047882 */ /* 0x000fc60000000000 */
[----:B------:R-:W-:-:S05]  /*2d140*/  IMAD R0, R7, R2, R9 ;  /* 0x0000000207007224 */ /* 0x000fca00078e0209 */
[----:B------:R-:W-:Y:S01]  /*2d150*/  ISETP.GT.AND P6, PT, R0, R5, PT ;  /* 0x000000050000720c */ /* 0x000fe20003fc4270 */
[----:B------:R-:W-:-:S12]  /*2d160*/  BRA.DIV UR4, `(.L_x_3788) ;  /* 0x0000005e04b07947 */ /* 0x000fd8000b800000 */
[----:B------:R-:W-:-:S04]  /*2d170*/  VOTE.ANY R3, PT, !P6 ;  /* 0x0000000000037806 */ /* 0x000fc800070e0100 */
[----:B------:R-:W2:Y:S02]  /*2d180*/  POPC R0, R3 ;  /* 0x0000000300007309 */ /* 0x000ea40000000000 */
[----:B--2---:R2:W3:Y:S04]  /*2d190*/  SHFL.IDX PT, R4, R4, R0, 0x1f ;  /* 0x00001f0004047589 */ /* 0x0044e800000e0000 */
[----:B------:R2:W4:Y:S02]  /*2d1a0*/  SHFL.IDX PT, R6, R6, R0, 0x1f ;  /* 0x00001f0006067589 */ /* 0x00052400000e0000 */
.L_x_4018:
[----:B------:R-:W-:-:S13]  /*2d1b0*/  ISETP.NE.AND P0, PT, R3, RZ, PT ;  /* 0x000000ff0300720c */ /* 0x000fda0003f05270 */
[----:B------:R-:W-:Y:S05]  /*2d1c0*/  @!P0 BRA `(.L_x_3789) ;  /* 0x0000000000148947 */ /* 0x000fea0003800000 */
[----:B------:R-:W-:Y:S01]  /*2d1d0*/  UMOV UR4, 0xffffffff ;  /* 0xffffffff00047882 */ /* 0x000fe20000000000 */
[----:B------:R-:W-:Y:S02]  /*2d1e0*/  IADD3 R12, R0, -0x1, RZ ;  /* 0xffffffff000c7810 */ /* 0x000fe40007ffe0ff */
[----:B------:R-:W-:Y:S05]  /*2d1f0*/  BRA.DIV UR4, `(.L_x_3790) ;  /* 0x0000005e04e87947 */ /* 0x000fea000b800000 */
[----:B-1----:R1:W0:Y:S02]  /*2d200*/  SHFL.IDX PT, R7, R7, R12, 0x1f ;  /* 0x00001f0c07077589 */ /* 0x00222400000e0000 */
.L_x_4021:
[----:B0-----:R-:W-:-:S07]  /*2d210*/  IMAD.MOV.U32 R8, RZ, RZ, R7 ;  /* 0x000000ffff087224 */ /* 0x001fce00078e0007 */
.L_x_3789:
[----:B------:R-:W5:Y:S01]  /*2d220*/  LDL.LU R10, [R1+0x1c] ;  /* 0x00001c00010a7983 */ /* 0x000f620000300800 */
[----:B-1-3--:R-:W-:Y:S01]  /*2d230*/  IABS R7, R4 ;  /* 0x0000000400077213 */ /* 0x00afe20000000000 */
[----:B------:R-:W-:-:S03]  /*2d240*/  IMAD R9, R8, R2, R9 ;  /* 0x0000000208097224 */ /* 0x000fc600078e0209 */
[----:B------:R-:W1:Y:S01]  /*2d250*/  I2F.RP R2, R7 ;  /* 0x0000000700027306 */ /* 0x000e620000209400 */
[----:B------:R-:W-:Y:S01]  /*2d260*/  IMAD.IADD R5, R5, 0x1, -R9 ;  /* 0x0000000105057824 */ /* 0x000fe200078e0a09 */
[----:B------:R3:W-:Y:S02]  /*2d270*/  STL [R1+0x10], R9 ;  /* 0x0000100901007387 */ /* 0x0007e40000100800 */
[----:B---3--:R-:W-:-:S04]  /*2d280*/  IABS R9, R4 ;  /* 0x0000000400097213 */ /* 0x008fc80000000000 */
[----:B-1----:R-:W1:Y:S01]  /*2d290*/  MUFU.RCP R2, R2 ;  /* 0x0000000200027308 */ /* 0x002e620000001000 */
[----:B------:R-:W-:Y:S02]  /*2d2a0*/  IMAD.MOV R9, RZ, RZ, -R9 ;  /* 0x000000ffff097224 */ /* 0x000fe400078e0a09 */
[----:B-1----:R-:W-:-:S05]  /*2d2b0*/  VIADD R2, R2, 0xffffffe ;  /* 0x0ffffffe02027836 */ /* 0x002fca0000000000 */
[----:B------:R-:W1:Y:S02]  /*2d2c0*/  F2I.FTZ.U32.TRUNC.NTZ R3, R2 ;  /* 0x0000000200037305 */ /* 0x000e64000021f000 */
[----:B-1----:R-:W-:-:S04]  /*2d2d0*/  IMAD.MOV R2, RZ, RZ, -R3 ;  /* 0x000000ffff027224 */ /* 0x002fc800078e0a03 */
        /* <DEDUP_REMOVED lines=11> */
[----:B----4-:R-:W-:-:S04]  /*2d390*/  IABS R7, R6 ;  /* 0x0000000600077213 */ /* 0x010fc80000000000 */
[----:B------:R-:W1:Y:S07]  /*2d3a0*/  I2F.RP R2, R7 ;  /* 0x0000000700027306 */ /* 0x000e6e0000209400 */
[----:B------:R-:W-:Y:S01]  /*2d3b0*/  @P0 VIADD R8, R8, 0x1 ;  /* 0x0000000108080836 */ /* 0x000fe20000000000 */
[----:B-1----:R-:W1:Y:S02]  /*2d3c0*/  MUFU.RCP R2, R2 ;  /* 0x0000000200027308 */ /* 0x002e640000001000 */
[----:B-1----:R-:W-:-:S06]  /*2d3d0*/  VIADD R2, R2, 0xffffffe ;  /* 0x0ffffffe02027836 */ /* 0x002fcc0000000000 */
[----:B------:R-:W1:Y:S02]  /*2d3e0*/  F2I.FTZ.U32.TRUNC.NTZ R3, R2 ;  /* 0x0000000200037305 */ /* 0x000e64000021f000 */
[----:B-1----:R-:W-:-:S05]  /*2d3f0*/  IADD3 R2, RZ, -R3, RZ ;  /* 0x80000003ff027210 */ /* 0x002fca0007ffe0ff */
        /* <DEDUP_REMOVED lines=22> */
[----:B------:R-:W-:Y:S02]  /*2d560*/  @!P2 IADD3 R2, -R2, RZ, RZ ;  /* 0x000000ff0202a210 */ /* 0x000fe40007ffe1ff */
[----:B------:R-:W-:-:S05]  /*2d570*/  @!P1 LOP3.LUT R2, RZ, R6, RZ, 0x33, !PT ;  /* 0x00000006ff029212 */ /* 0x000fca00078e33ff */
[--C-:B------:R-:W-:Y:S02]  /*2d580*/  IMAD.MOV R3, RZ, RZ, -R2.reuse ;  /* 0x000000ffff037224 */ /* 0x100fe400078e0a02 */
[C---:B------:R-:W-:Y:S02]  /*2d590*/  IMAD R2, R6.reuse, 0x1000000, R2 ;  /* 0x0100000006027824 */ /* 0x040fe400078e0202 */
[----:B------:R-:W-:Y:S02]  /*2d5a0*/  IMAD R3, R6, R3, R8 ;  /* 0x0000000306037224 */ /* 0x000fe400078e0208 */
[----:B-----5:R-:W-:Y:S02]  /*2d5b0*/  IMAD.IADD R10, R0, 0x1, R10 ;  /* 0x00000001000a7824 */ /* 0x020fe400078e020a */
[----:B--2---:R-:W-:-:S05]  /*2d5c0*/  IMAD R0, R3, 0x10000, R2 ;  /* 0x0001000003007824 */ /* 0x004fca00078e0202 */
[----:B------:R1:W-:Y:S04]  /*2d5d0*/  STL [R1+0x18], R0 ;  /* 0x0000180001007387 */ /* 0x0003e80000100800 */
[----:B------:R1:W-:Y:S04]  /*2d5e0*/  STL [R1+0x1c], R10 ;  /* 0x00001c0a01007387 */ /* 0x0003e80000100800 */
[----:B------:R1:W-:Y:S01]  /*2d5f0*/  STL [R1+0x14], R4 ;  /* 0x0000140401007387 */ /* 0x0003e20000100800 */
[----:B------:R-:W-:Y:S05]  /*2d600*/  BRA `(.L_x_3791) ;  /* 0x0000000000287947 */ /* 0x000fea0003800000 */
.L_x_3785:
        /* <DEDUP_REMOVED lines=10> */
.L_x_3791:
[----:B--2---:R-:W2:Y:S04]  /*2d6b0*/  LDL R2, [R1+0x1c] ;  /* 0x00001c0001027983 */ /* 0x004ea80000100800 */
[----:B------:R-:W3:Y:S04]  /*2d6c0*/  LDL R3, [R1+0x18] ;  /* 0x0000180001037983 */ /* 0x000ee80000100800 */
[----:B-1----:R-:W4:Y:S04]  /*2d6d0*/  LDL R4, [R1+0x10] ;  /* 0x0000100001047983 */ /* 0x002f280000100800 */
[----:B------:R-:W4:Y:S01]  /*2d6e0*/  LDL R5, [R1+0x14] ;  /* 0x0000140001057983 */ /* 0x000f220000100800 */
[----:B------:R-:W1:Y:S01]  /*2d6f0*/  S2R R0, SR_TID.X ;  /* 0x0000000000007919 */ /* 0x000e620000002100 */
[----:B------:R-:W-:Y:S05]  /*2d700*/  WARPSYNC.ALL ;  /* 0x0000000000007948 */ /* 0x000fea0003800000 */
[----:B-1----:R-:W-:Y:S01]  /*2d710*/  LOP3.LUT R0, R0, 0x1f, RZ, 0xc0, !PT ;  /* 0x0000001f00007812 */ /* 0x002fe200078ec0ff */
[----:B------:R-:W-:Y:S03]  /*2d720*/  BAR.SYNC.DEFER_BLOCKING 0x4, 0x180 ;  /* 0x0106000000007b1d */ /* 0x000fe60000010000 */
[----:B------:R-:W-:-:S13]  /*2d730*/  ISETP.NE.AND P0, PT, R0, RZ, PT ;  /* 0x000000ff0000720c */ /* 0x000fda0003f05270 */
[----:B------:R-:W1:Y:S01]  /*2d740*/  @!P0 S2R R0, SR_CgaCtaId ;  /* 0x0000000000008919 */ /* 0x000e620000008800 */
[----:B--2---:R-:W-:Y:S01]  /*2d750*/  IMAD.MOV.U32 R7, RZ, RZ, R2 ;  /* 0x000000ffff077224 */ /* 0x004fe200078e0002 */
[----:B------:R-:W-:Y:S02]  /*2d760*/  @!P0 MOV R2, 0x400 ;  /* 0x0000040000028802 */ /* 0x000fe40000000f00 */
[----:B---3--:R-:W-:Y:S02]  /*2d770*/  MOV R6, R3 ;  /* 0x0000000300067202 */ /* 0x008fe40000000f00 */
[----:B-1----:R-:W-:-:S05]  /*2d780*/  @!P0 LEA R18, R0, R2, 0x18 ;  /* 0x0000000200128211 */ /* 0x002fca00078ec0ff */
[----:B----4-:R3:W-:Y:S01]  /*2d790*/  @!P0 STS.128 [R18+0x334d0], R4 ;  /* 0x0334d00412008388 */ /* 0x0107e20000000c00 */
[----:B------:R-:W-:Y:S06]  /*2d7a0*/  BAR.ARV 0x5, 0x180 ;  /* 0x0146000000007b1d */ /* 0x000fec0000002000 */
.L_x_3782:
[----:B------:R-:W4:Y:S01]  /*2d7b0*/  LDL R0, [R1+0x1c] ;  /* 0x00001c0001007983 */ /* 0x000f220000100800 */
[----:B------:R-:W-:Y:S02]  /*2d7c0*/  ULDC UR4, c[0x0][0xc3c] ;  /* 0x00030f0000047ab9 */ /* 0x000fe40000000800 */
[----:B----4-:R-:W-:-:S13]  /*2d7d0*/  ISETP.GE.AND P0, PT, R0, UR4, PT ;  /* 0x0000000400007c0c */ /* 0x010fda000bf06270 */
[----:B------:R-:W-:Y:S05]  /*2d7e0*/  @!P0 BRA `(.L_x_3792) ;  /* 0xffffff8c00d88947 */ /* 0x000fea000383ffff */
[----:B------:R-:W-:Y:S05]  /*2d7f0*/  BSYNC B7 ;  /* 0x0000000000077941 */ /* 0x000fea0003800000 */
.L_x_3674:
[----:B-1----:R-:W4:Y:S01]  /*2d800*/  LDL.LU R0, [R1+0x60] ;  /* 0x0000600001007983 */ /* 0x002f220000300800 */
[----:B------:R-:W-:Y:S01]  /*2d810*/  BSSY B0, `(.L_x_3793) ;  /* 0x000000b000007945 */ /* 0x000fe20003800000 */
[----:B--23--:R-:W1:Y:S01]  /*2d820*/  S2R R5, SR_CgaCtaId ;  /* 0x0000000000057919 */ /* 0x00ce620000008800 */
[----:B----4-:R-:W-:-:S05]  /*2d830*/  VIADD R0, R0, 0x1 ;  /* 0x0000000100007836 */ /* 0x010fca0000000000 */
        /* <DEDUP_REMOVED lines=8> */
.L_x_4022:
[----:B------:R-:W-:Y:S05]  /*2d8c0*/  BSYNC B0 ;  /* 0x0000000000007941 */ /* 0x000fea0003800000 */
.L_x_3793:
[----:B------:R-:W-:-:S03]  /*2d8d0*/  UMOV UR4, 0xffffffff ;  /* 0xffffffff00047882 */ /* 0x000fc60000000000 */
[----:B------:R-:W-:Y:S05]  /*2d8e0*/  BRA.DIV UR4, `(.L_x_3795) ;  /* 0x0000005a04687947 */ /* 0x000fea000b800000 */
[----:B------:R-:W1:Y:S02]  /*2d8f0*/  S2R R2, SR_TID.X ;  /* 0x0000000000027919 */ /* 0x000e640000002100 */
[----:B-1----:R-:W-:-:S04]  /*2d900*/  SHF.R.U32.HI R2, RZ, 0x5, R2 ;  /* 0x00000005ff027819 */ /* 0x002fc80000011602 */
[----:B------:R-:W-:-:S05]  /*2d910*/  LOP3.LUT R2, R2, 0x3, RZ, 0xc0, !PT ;  /* 0x0000000302027812 */ /* 0x000fca00078ec0ff */
[----:B------:R1:W2:Y:S02]  /*2d920*/  SHFL.IDX PT, R14, R2, RZ, 0x1f ;  /* 0x00001fff020e7589 */ /* 0x0002a400000e0000 */
.L_x_4025:
[----:B--2---:R-:W-:-:S13]  /*2d930*/  ISETP.NE.AND P0, PT, R14, RZ, PT ;  /* 0x000000ff0e00720c */ /* 0x004fda0003f05270 */
[----:B------:R-:W-:Y:S05]  /*2d940*/  @P0 BRA `(.L_x_3462) ;  /* 0x0000000000b00947 */ /* 0x000fea0003800000 */
[----:B------:R-:W-:-:S03]  /*2d950*/  UMOV UR4, 0xffffffff ;  /* 0xffffffff00047882 */ /* 0x000fc60000000000 */
[----:B------:R-:W-:Y:S05]  /*2d960*/  BRA.DIV UR4, `(.L_x_3796) ;  /* 0x0000005a047c7947 */ /* 0x000fea000b800000 */
[----:B------:R-:W-:-:S13]  /*2d970*/  ELECT P6, URZ, PT ;  /* 0x00000000003f782f */ /* 0x000fda00038c0000 */
.L_x_4028:
[----:B------:R-:W-:Y:S05]  /*2d980*/  @!P6 BRA `(.L_x_3462) ;  /* 0x0000000000a0e947 */ /* 0x000fea0003800000 */
[----:B------:R-:W-:-:S06]  /*2d990*/  ULOP3.LUT UR4, UR36, 0x2, URZ, 0xfc, !UPT ;  /* 0x0000000224047892 */ /* 0x000fcc000f8efc3f */
[----:B-1----:R-:W-:-:S05]  /*2d9a0*/  IMAD.U32 R2, RZ, RZ, UR4 ;  /* 0x00000004ff027e24 */ /* 0x002fca000f8e00ff */
[----:B------:R-:W-:-:S13]  /*2d9b0*/  ISETP.NE.AND P0, PT, R2, 0x3, PT ;  /* 0x000000030200780c */ /* 0x000fda0003f05270 */
[----:B------:R-:W-:Y:S05]  /*2d9c0*/  @!P0 BRA `(.L_x_3797) ;  /* 0x0000000000048947 */ /* 0x000fea0003800000 */
[----:B------:R-:W-:Y:S01]  /*2d9d0*/  BPT.TRAP 0x1 ;  /* 0x000000040000795c */ /* 0x000fe20000300000 */
.L_x_3797:
        /* <DEDUP_REMOVED lines=14> */
.L_x_4029:
[----:B------:R-:W1:Y:S02]  /*2dac0*/  SYNCS.PHASECHK.TRANS64.TRYWAIT P1, [R7+URZ], R2 ;  /* 0x00000002070075a7 */ /* 0x000e64000802017f */
[----:B-1----:R-:W-:Y:S05]  /*2dad0*/  @!P1 BRA `(.L_x_3799) ;  /* 0x0000005800549947 */ /* 0x002fea0003800000 */
.L_x_4030:
[----:B------:R-:W-:Y:S05]  /*2dae0*/  @!P0 BRA `(.L_x_3800) ;  /* 0x0000000000048947 */ /* 0x000fea0003800000 */
[----:B------:R-:W-:Y:S01]  /*2daf0*/  BPT.TRAP 0x1 ;  /* 0x000000040000795c */ /* 0x000fe20000300000 */
.L_x_3800:
[----:B------:R-:W2:Y:S02]  /*2db00*/  LDL.LU R4, [R1+0xc] ;  /* 0x00000c0001047983 */ /* 0x000ea40000300800 */
[----:B--2---:R-:W-:-:S04]  /*2db10*/  LEA R4, R4, R0, 0x3 ;  /* 0x0000000004047211 */ /* 0x004fc800078e18ff */
[----:B------:R-:W2:Y:S02]  /*2db20*/  SYNCS.PHASECHK.TRANS64.TRYWAIT P1, [R4+URZ+0x33460], R5 ;  /* 0x03346005040075a7 */ /* 0x000ea4000802017f */
[----:B--2---:R-:W-:Y:S05]  /*2db30*/  @!P1 BRA `(.L_x_3801) ;  /* 0x0000005800509947 */ /* 0x004fea0003800000 */
.L_x_4031:
[----:B------:R-:W-:Y:S05]  /*2db40*/  @!P0 BRA `(.L_x_3802) ;  /* 0x0000000000048947 */ /* 0x000fea0003800000 */
[----:B------:R-:W-:Y:S01]  /*2db50*/  BPT.TRAP 0x1 ;  /* 0x000000040000795c */ /* 0x000fe20000300000 */
.L_x_3802:
[----:B------:R-:W-:-:S04]  /*2db60*/  IMAD R3, R3, 0x8, R0 ;  /* 0x0000000803037824 */ /* 0x000fc800078e0200 */
[----:B------:R-:W3:Y:S02]  /*2db70*/  SYNCS.PHASECHK.TRANS64.TRYWAIT P1, [R3+URZ+0x33460], R2 ;  /* 0x03346002030075a7 */ /* 0x000ee4000802017f */
[----:B---3--:R-:W-:Y:S05]  /*2db80*/  @!P1 BRA `(.L_x_3803) ;  /* 0x0000005800509947 */ /* 0x008fea0003800000 */
.L_x_4032:
[----:B------:R-:W-:Y:S05]  /*2db90*/  @!P0 BRA `(.L_x_3804) ;  /* 0x0000000000048947 */ /* 0x000fea0003800000 */
[----:B------:R-:W-:Y:S01]  /*2dba0*/  BPT.TRAP 0x1 ;  /* 0x000000040000795c */ /* 0x000fe20000300000 */
.L_x_3804:
[----:B------:R-:W4:Y:S02]  /*2dbb0*/  SYNCS.PHASECHK.TRANS64.TRYWAIT P0, [R4+URZ+0x33480], R5 ;  /* 0x03348005040075a7 */ /* 0x000f24000800017f */
[----:B----4-:R-:W-:Y:S05]  /*2dbc0*/  @!P0 BRA `(.L_x_3805) ;  /* 0x0000005800548947 */ /* 0x010fea0003800000 */
.L_x_3806:
[----:B------:R0:W0:Y:S02]  /*2dbd0*/  SYNCS.PHASECHK.TRANS64.TRYWAIT P0, [R3+URZ+0x33480], R2 ;  /* 0x03348002030075a7 */ /* 0x000024000800017f */
[----:B0-----:R-:W-:Y:S05]  /*2dbe0*/  @!P0 NANOSLEEP.SYNCS 0x989680 ;  /* 0x009896800000895d */ /* 0x001fea0003900000 */
[----:B------:R-:W0:Y:S02]  /*2dbf0*/  @!P0 SYNCS.PHASECHK.TRANS64 P0, [R3+URZ+0x33480], R2 ;  /* 0x03348002030085a7 */ /* 0x000e24000800007f */
[----:B0-----:R-:W-:Y:S05]  /*2dc00*/  @!P0 BRA `(.L_x_3806) ;  /* 0xfffffffc00f08947 */ /* 0x001fea000383ffff */
.L_x_3462:
[----:B------:R-:W-:Y:S05]  /*2dc10*/  BSYNC B8 ;  /* 0x0000000000087941 */ /* 0x000fea0003800000 */
.L_x_3459:
[----:B------:R-:W-:Y:S05]  /*2dc20*/  EXIT ;  /* 0x000000000000794d */ /* 0x000fea0003800000 */
.L_x_3482:
[----:B-1----:R1:W2:Y:S02]  /*2dc30*/  SYNCS.PHASECHK.TRANS64.TRYWAIT P5, [R43+URZ+0x33490], R100 ;  /* 0x033490642b0075a7 */ /* 0x0022a400080a017f */
[----:B--2---:R-:W-:Y:S05]  /*2dc40*/  @!P5 NANOSLEEP.SYNCS 0x989680 ;  /* 0x009896800000d95d */ /* 0x004fea0003900000 */
[----:B------:R-:W2:Y:S02]  /*2dc50*/  @!P5 SYNCS.PHASECHK.TRANS64 P5, [R43+URZ+0x33490], R100 ;  /* 0x033490642b00d5a7 */ /* 0x000ea400080a007f */
[----:B--2---:R-:W-:Y:S05]  /*2dc60*/  @!P5 BRA `(.L_x_3482) ;  /* 0xfffffffc00f0d947 */ /* 0x004fea000383ffff */
[----:B------:R-:W-:Y:S05]  /*2dc70*/  BRA `(.L_x_3807) ;  /* 0xfffffd5c00cc7947 */ /* 0x000fea000383ffff */
.L_x_3536:
[----:B--2---:R2:W3:Y:S02]  /*2dc80*/  SYNCS.PHASECHK.TRANS64.TRYWAIT P5, [R43+URZ+0x33490], R100 ;  /* 0x033490642b0075a7 */ /* 0x0044e400080a017f */
[----:B---3--:R-:W-:Y:S05]  /*2dc90*/  @!P5 NANOSLEEP.SYNCS 0x989680 ;  /* 0x009896800000d95d */ /* 0x008fea0003900000 */
[----:B------:R-:W3:Y:S02]  /*2dca0*/  @!P5 SYNCS.PHASECHK.TRANS64 P5, [R43+URZ+0x33490], R100 ;  /* 0x033490642b00d5a7 */ /* 0x000ee400080a007f */
[----:B---3--:R-:W-:Y:S05]  /*2dcb0*/  @!P5 BRA `(.L_x_3536) ;  /* 0xfffffffc00f0d947 */ /* 0x008fea000383ffff */
[----:B------:R-:W-:Y:S05]  /*2dcc0*/  BRA `(.L_x_3808) ;  /* 0xfffffdbc00d87947 */ /* 0x000fea000383ffff */
.L_x_3561:
[----:B0-----:R0:W1:Y:S02]  /*2dcd0*/  SYNCS.PHASECHK.TRANS64.TRYWAIT P3, [R43+URZ+0x33490], R100 ;  /* 0x033490642b0075a7 */ /* 0x001064000806017f */
[----:B-1----:R-:W-:Y:S05]  /*2dce0*/  @!P3 NANOSLEEP.SYNCS 0x989680 ;  /* 0x009896800000b95d */ /* 0x002fea0003900000 */
[----:B------:R-:W1:Y:S02]  /*2dcf0*/  @!P3 SYNCS.PHASECHK.TRANS64 P3, [R43+URZ+0x33490], R100 ;  /* 0x033490642b00b5a7 */ /* 0x000e64000806007f */
[----:B-1----:R-:W-:Y:S05]  /*2dd00*/  @!P3 BRA `(.L_x_3561) ;  /* 0xfffffffc00f0b947 */ /* 0x002fea000383ffff */
[----:B------:R-:W-:Y:S05]  /*2dd10*/  BRA `(.L_x_3809) ;  /* 0xfffffe2000607947 */ /* 0x000fea000383ffff */
.L_x_3567:
[----:B-1----:R1:W2:Y:S02]  /*2dd20*/  SYNCS.PHASECHK.TRANS64.TRYWAIT P2, [R43+URZ+0x334b0], R100 ;  /* 0x0334b0642b0075a7 */ /* 0x0022a4000804017f */
[----:B--2---:R-:W-:Y:S05]  /*2dd30*/  @!P2 NANOSLEEP.SYNCS 0x989680 ;  /* 0x009896800000a95d */ /* 0x004fea0003900000 */
[----:B------:R-:W2:Y:S02]  /*2dd40*/  @!P2 SYNCS.PHASECHK.TRANS64 P2, [R43+URZ+0x334b0], R100 ;  /* 0x0334b0642b00a5a7 */ /* 0x000ea4000804007f */
[----:B--2---:R-:W-:Y:S05]  /*2dd50*/  @!P2 BRA `(.L_x_3567) ;  /* 0xfffffffc00f0a947 */ /* 0x004fea000383ffff */
[----:B------:R-:W-:Y:S05]  /*2dd60*/  BRA `(.L_x_3810) ;  /* 0xfffffe2400647947 */ /* 0x000fea000383ffff */
.L_x_3577:
[----:B------:R-:W-:Y:S01]  /*2dd70*/  BSSY B0, `(.L_x_3811) ;  /* 0x0000007000007945 */ /* 0x000fe20003800000 */
[----:B------:R-:W-:Y:S02]  /*2dd80*/  IMAD.MOV.U32 R12, RZ, RZ, RZ ;  /* 0x000000ffff0c7224 */ /* 0x000fe400078e00ff */
[----:B------:R-:W-:Y:S02]  /*2dd90*/  IMAD.MOV.U32 R11, RZ, RZ, 0x1f ;  /* 0x0000001fff0b7424 */ /* 0x000fe400078e00ff */
[----:B------:R-:W-:-:S07]  /*2dda0*/  IMAD.MOV.U32 R15, RZ, RZ, -0x1 ;  /* 0xffffffffff0f7424 */ /* 0x000fce00078e00ff */
[----:B-----5:R-:W-:Y:S05]  /*2ddb0*/  WARPSYNC.COLLECTIVE R15, `(.L_x_3812) ;  /* 0x000000000f087348 */ /* 0x020fea0003c00000 */
[----:B------:R0:W1:Y:S02]  /*2ddc0*/  SHFL.IDX P6, R14, R13, R12, R11 ;  /* 0x0000000c0d0e7389 */ /* 0x00006400000c000b */
[----:B01---5:R-:W-:Y:S01]  /*2ddd0*/  ENDCOLLECTIVE ;  /* 0x000000000000791b */ /* 0x023fe20003800000 */
.L_x_3812:
[----:B------:R-:W-:Y:S05]  /*2dde0*/  BSYNC B0 ;  /* 0x0000000000007941 */ /* 0x000fea0003800000 */
.L_x_3811:
[----:B------:R-:W-:Y:S01]  /*2ddf0*/  IMAD.MOV.U32 R234, RZ, RZ, R14 ;  /* 0x000000ffffea7224 */ /* 0x000fe200078e000e */
[----:B------:R-:W-:Y:S06]  /*2de00*/  BRA `(.L_x_3813) ;  /* 0xfffffe3000c47947 */ /* 0x000fec000383ffff */
.L_x_3587:
[----:B------:R-:W-:Y:S01]  /*2de10*/  BSSY B1, `(.L_x_3814) ;  /* 0x0000008000017945 */ /* 0x000fe20003800000 */
[----:B0-----:R-:W-:Y:S01]  /*2de20*/  IMAD.MOV.U32 R13, RZ, RZ, R26 ;  /* 0x000000ffff0d7224 */ /* 0x001fe200078e001a */
[----:B------:R-:W-:Y:S01]  /*2de30*/  MOV R15, 0xffffffff ;  /* 0xffffffff000f7802 */ /* 0x000fe20000000f00 */
[----:B------:R-:W-:Y:S02]  /*2de40*/  IMAD.MOV.U32 R12, RZ, RZ, RZ ;  /* 0x000000ffff0c7224 */ /* 0x000fe400078e00ff */
[----:B------:R-:W-:-:S07]  /*2de50*/  IMAD.MOV.U32 R11, RZ, RZ, 0x1e1f ;  /* 0x00001e1fff0b7424 */ /* 0x000fce00078e00ff */
[----:B------:R-:W-:Y:S05]  /*2de60*/  WARPSYNC.COLLECTIVE R15, `(.L_x_3815) ;  /* 0x000000000f087348 */ /* 0x000fea0003c00000 */
[----:B------:R0:W1:Y:S02]  /*2de70*/  SHFL.IDX P6, R14, R13, R12, R11 ;  /* 0x0000000c0d0e7389 */ /* 0x00006400000c000b */
[----:B01----:R-:W-:Y:S01]  /*2de80*/  ENDCOLLECTIVE ;  /* 0x000000000000791b */ /* 0x003fe20003800000 */
.L_x_3815:
[----:B------:R-:W-:Y:S05]  /*2de90*/  BSYNC B1 ;  /* 0x0000000000017941 */ /* 0x000fea0003800000 */
.L_x_3814:
        /* <DEDUP_REMOVED lines=8> */
.L_x_3816:
[----:B------:R-:W-:Y:S02]  /*2df20*/  IMAD.MOV.U32 R13, RZ, RZ, R27 ;  /* 0x000000ffff0d7224 */ /* 0x000fe400078e001b */
[----:B------:R-:W-:-:S07]  /*2df30*/  IMAD.MOV.U32 R25, RZ, RZ, R14 ;  /* 0x000000ffff197224 */ /* 0x000fce00078e000e */
[----:B------:R-:W-:Y:S05]  /*2df40*/  WARPSYNC.COLLECTIVE R15, `(.L_x_3817) ;  /* 0x000000000f087348 */ /* 0x000fea0003c00000 */
[----:B------:R0:W1:Y:S02]  /*2df50*/  SHFL.IDX P6, R14, R13, R12, R11 ;  /* 0x0000000c0d0e7389 */ /* 0x00006400000c000b */
[----:B01----:R-:W-:Y:S01]  /*2df60*/  ENDCOLLECTIVE ;  /* 0x000000000000791b */ /* 0x003fe20003800000 */
.L_x_3817:
[----:B------:R-:W-:Y:S01]  /*2df70*/  MOV R13, R146 ;  /* 0x00000092000d7202 */ /* 0x000fe20000000f00 */
[----:B------:R-:W-:-:S07]  /*2df80*/  IMAD.MOV.U32 R3, RZ, RZ, R14 ;  /* 0x000000ffff037224 */ /* 0x000fce00078e000e */
[----:B------:R-:W-:Y:S05]  /*2df90*/  WARPSYNC.COLLECTIVE R15, `(.L_x_3818) ;  /* 0x000000000f087348 */ /* 0x000fea0003c00000 */
[----:B------:R0:W1:Y:S02]  /*2dfa0*/  SHFL.IDX P6, R14, R13, R12, R11 ;  /* 0x0000000c0d0e7389 */ /* 0x00006400000c000b */
[----:B01----:R-:W-:Y:S01]  /*2dfb0*/  ENDCOLLECTIVE ;  /* 0x000000000000791b */ /* 0x003fe20003800000 */
.L_x_3818:
[----:B------:R-:W-:Y:S05]  /*2dfc0*/  BRA `(.L_x_3819) ;  /* 0xfffffe3400b07947 */ /* 0x000fea000383ffff */
.L_x_3591:
[----:B0-----:R0:W1:Y:S02]  /*2dfd0*/  SYNCS.PHASECHK.TRANS64.TRYWAIT P0, [R16+URZ+0x33400], R5 ;  /* 0x03340005100075a7 */ /* 0x001064000800017f */
[----:B-1----:R-:W-:Y:S05]  /*2dfe0*/  @!P0 NANOSLEEP.SYNCS 0x989680 ;  /* 0x009896800000895d */ /* 0x002fea0003900000 */
[----:B------:R-:W1:Y:S02]  /*2dff0*/  @!P0 SYNCS.PHASECHK.TRANS64 P0, [R16+URZ+0x33400], R5 ;  /* 0x03340005100085a7 */ /* 0x000e64000800007f */
[----:B-1----:R-:W-:Y:S05]  /*2e000*/  @!P0 BRA `(.L_x_3591) ;  /* 0xfffffffc00f08947 */ /* 0x002fea000383ffff */
[----:B------:R-:W-:Y:S05]  /*2e010*/  BRA `(.L_x_3820) ;  /* 0xfffffe3c00047947 */ /* 0x000fea000383ffff */
.L_x_3603:
        /* <DEDUP_REMOVED lines=8> */
.L_x_3822:
[----:B------:R-:W-:Y:S05]  /*2e0a0*/  BSYNC B1 ;  /* 0x0000000000017941 */ /* 0x000fea0003800000 */
.L_x_3821:
[----:B------:R-:W-:Y:S01]  /*2e0b0*/  IMAD.MOV.U32 R13, RZ, RZ, R24 ;  /* 0x000000ffff0d7224 */ /* 0x000fe200078e0018 */
[----:B------:R-:W-:Y:S01]  /*2e0c0*/  MOV R15, 0xffffffff ;  /* 0xffffffff000f7802 */ /* 0x000fe20000000f00 */
[----:B------:R-:W-:Y:S02]  /*2e0d0*/  IMAD.MOV.U32 R12, RZ, RZ, RZ ;  /* 0x000000ffff0c7224 */ /* 0x000fe400078e00ff */
[----:B------:R-:W-:Y:S02]  /*2e0e0*/  IMAD.MOV.U32 R11, RZ, RZ, 0x1e1f ;  /* 0x00001e1fff0b7424 */ /* 0x000fe400078e00ff */
[----:B------:R-:W-:-:S07]  /*2e0f0*/  IMAD.MOV.U32 R0, RZ, RZ, R14 ;  /* 0x000000ffff007224 */ /* 0x000fce00078e000e */
[----:B------:R-:W-:Y:S05]  /*2e100*/  WARPSYNC.COLLECTIVE R15, `(.L_x_3823) ;  /* 0x000000000f087348 */ /* 0x000fea0003c00000 */
[----:B------:R0:W1:Y:S02]  /*2e110*/  SHFL.IDX P6, R14, R13, R12, R11 ;  /* 0x0000000c0d0e7389 */ /* 0x00006400000c000b */
[----:B01----:R-:W-:Y:S01]  /*2e120*/  ENDCOLLECTIVE ;  /* 0x000000000000791b */ /* 0x003fe20003800000 */
.L_x_3823:
[----:B------:R-:W-:Y:S02]  /*2e130*/  IMAD.MOV.U32 R13, RZ, RZ, R27 ;  /* 0x000000ffff0d7224 */ /* 0x000fe400078e001b */
[----:B------:R-:W-:-:S07]  /*2e140*/  IMAD.MOV.U32 R3, RZ, RZ, R14 ;  /* 0x000000ffff037224 */ /* 0x000fce00078e000e */
[----:B------:R-:W-:Y:S05]  /*2e150*/  WARPSYNC.COLLECTIVE R15, `(.L_x_3824) ;  /* 0x000000000f087348 */ /* 0x000fea0003c00000 */
[----:B------:R0:W1:Y:S02]  /*2e160*/  SHFL.IDX P6, R14, R13, R12, R11 ;  /* 0x0000000c0d0e7389 */ /* 0x00006400000c000b */
[----:B01----:R-:W-:Y:S01]  /*2e170*/  ENDCOLLECTIVE ;  /* 0x000000000000791b */ /* 0x003fe20003800000 */
.L_x_3824:
[----:B------:R-:W-:Y:S02]  /*2e180*/  IMAD.MOV.U32 R13, RZ, RZ, R146 ;  /* 0x000000ffff0d7224 */ /* 0x000fe400078e0092 */
[----:B------:R-:W-:-:S07]  /*2e190*/  IMAD.MOV.U32 R20, RZ, RZ, R14 ;  /* 0x000000ffff147224 */ /* 0x000fce00078e000e */
[----:B------:R-:W-:Y:S05]  /*2e1a0*/  WARPSYNC.COLLECTIVE R15, `(.L_x_3825) ;  /* 0x000000000f087348 */ /* 0x000fea0003c00000 */
[----:B------:R0:W1:Y:S02]  /*2e1b0*/  SHFL.IDX P6, R14, R13, R12, R11 ;  /* 0x0000000c0d0e7389 */ /* 0x00006400000c000b */
[----:B01----:R-:W-:Y:S01]  /*2e1c0*/  ENDCOLLECTIVE ;  /* 0x000000000000791b */ /* 0x003fe20003800000 */
.L_x_3825:
[----:B------:R-:W-:Y:S01]  /*2e1d0*/  IMAD.MOV.U32 R147, RZ, RZ, R14 ;  /* 0x000000ffff937224 */ /* 0x000fe200078e000e */
[----:B------:R-:W-:Y:S06]  /*2e1e0*/  BRA `(.L_x_3826) ;  /* 0xfffffe6800787947 */ /* 0x000fec000383ffff */
.L_x_3607:
[----:B-1----:R1:W2:Y:S02]  /*2e1f0*/  SYNCS.PHASECHK.TRANS64.TRYWAIT P0, [R16+URZ+0x33400], R21 ;  /* 0x03340015100075a7 */ /* 0x0022a4000800017f */
[----:B--2---:R-:W-:Y:S05]  /*2e200*/  @!P0 NANOSLEEP.SYNCS 0x989680 ;  /* 0x009896800000895d */ /* 0x004fea0003900000 */
[----:B------:R-:W2:Y:S02]  /*2e210*/  @!P0 SYNCS.PHASECHK.TRANS64 P0, [R16+URZ+0x33400], R21 ;  /* 0x03340015100085a7 */ /* 0x000ea4000800007f */
[----:B--2---:R-:W-:Y:S05]  /*2e220*/  @!P0 BRA `(.L_x_3607) ;  /* 0xfffffffc00f08947 */ /* 0x004fea000383ffff */
[----:B------:R-:W-:Y:S05]  /*2e230*/  BRA `(.L_x_3827) ;  /* 0xfffffe6c009c7947 */ /* 0x000fea000383ffff */
.L_x_3615:
[----:B-1----:R1:W2:Y:S02]  /*2e240*/  SYNCS.PHASECHK.TRANS64.TRYWAIT P2, [R0+URZ+0x33430], R3 ;  /* 0x03343003000075a7 */ /* 0x0022a4000804017f */
[----:B--2---:R-:W-:Y:S05]  /*2e250*/  @!P2 NANOSLEEP.SYNCS 0x989680 ;  /* 0x009896800000a95d */ /* 0x004fea0003900000 */
[----:B------:R-:W2:Y:S02]  /*2e260*/  @!P2 SYNCS.PHASECHK.TRANS64 P2, [R0+URZ+0x33430], R3 ;  /* 0x033430030000a5a7 */ /* 0x000ea4000804007f */
[----:B--2---:R-:W-:Y:S05]  /*2e270*/  @!P2 BRA `(.L_x_3615) ;  /* 0xfffffffc00f0a947 */ /* 0x004fea000383ffff */
[----:B------:R-:W-:Y:S05]  /*2e280*/  BRA `(.L_x_3614) ;  /* 0xfffffea000087947 */ /* 0x000fea000383ffff */
.L_x_3621:
[----:B-1----:R1:W2:Y:S02]  /*2e290*/  SYNCS.PHASECHK.TRANS64.TRYWAIT P2, [R11+URZ+0x33430], R8 ;  /* 0x033430080b0075a7 */ /* 0x0022a4000804017f */
[----:B--2---:R-:W-:Y:S05]  /*2e2a0*/  @!P2 NANOSLEEP.SYNCS 0x989680 ;  /* 0x009896800000a95d */ /* 0x004fea0003900000 */
[----:B------:R-:W2:Y:S02]  /*2e2b0*/  @!P2 SYNCS.PHASECHK.TRANS64 P2, [R11+URZ+0x33430], R8 ;  /* 0x033430080b00a5a7 */ /* 0x000ea4000804007f */
[----:B--2---:R-:W-:Y:S05]  /*2e2c0*/  @!P2 BRA `(.L_x_3621) ;  /* 0xfffffffc00f0a947 */ /* 0x004fea000383ffff */
[----:B------:R-:W-:Y:S05]  /*2e2d0*/  BRA `(.L_x_3620) ;  /* 0xfffffed800987947 */ /* 0x000fea000383ffff */
.L_x_3625:
[----:B-1----:R1:W2:Y:S02]  /*2e2e0*/  SYNCS.PHASECHK.TRANS64.TRYWAIT P1, [R10+URZ+0x33450], R6 ;  /* 0x033450060a0075a7 */ /* 0x0022a4000802017f */
[----:B--2---:R-:W-:Y:S05]  /*2e2f0*/  @!P1 NANOSLEEP.SYNCS 0x989680 ;  /* 0x009896800000995d */ /* 0x004fea0003900000 */
[----:B------:R-:W2:Y:S02]  /*2e300*/  @!P1 SYNCS.PHASECHK.TRANS64 P1, [R10+URZ+0x33450], R6 ;  /* 0x033450060a0095a7 */ /* 0x000ea4000802007f */
[----:B--2---:R-:W-:Y:S05]  /*2e310*/  @!P1 BRA `(.L_x_3625) ;  /* 0xfffffffc00f09947 */ /* 0x004fea000383ffff */
[----:B------:R-:W-:Y:S05]  /*2e320*/  BRA `(.L_x_3622) ;  /* 0xfffffee800d47947 */ /* 0x000fea000383ffff */
.L_x_3631:
[----:B-1----:R1:W2:Y:S02]  /*2e330*/  SYNCS.PHASECHK.TRANS64.TRYWAIT P1, [R3+URZ+0x33450], R4 ;  /* 0x03345004030075a7 */ /* 0x0022a4000802017f */
[----:B--2---:R-:W-:Y:S05]  /*2e340*/  @!P1 NANOSLEEP.SYNCS 0x989680 ;  /* 0x009896800000995d */ /* 0x004fea0003900000 */
[----:B------:R-:W2:Y:S02]  /*2e350*/  @!P1 SYNCS.PHASECHK.TRANS64 P1, [R3+URZ+0x33450], R4 ;  /* 0x03345004030095a7 */ /* 0x000ea4000802007f */
[----:B--2---:R-:W-:Y:S05]  /*2e360*/  @!P1 BRA `(.L_x_3631) ;  /* 0xfffffffc00f09947 */ /* 0x004fea000383ffff */
[----:B------:R-:W-:Y:S05]  /*2e370*/  BRA `(.L_x_3630) ;  /* 0xffffff0c00a07947 */ /* 0x000fea000383ffff */
.L_x_3635:
[----:B------:R-:W-:Y:S02]  /*2e380*/  SEL R110, R15, R112, P0 ;  /* 0x000000700f6e7207 */ /* 0x000fe40000000000 */
[----:B------:R-:W-:Y:S01]  /*2e390*/  SEL R62, R112, R15, P0 ;  /* 0x0000000f703e7207 */ /* 0x000fe20000000000 */
[----:B------:R-:W-:Y:S01]  /*2e3a0*/  IMAD.MOV.U32 R15, RZ, RZ, -0x1 ;  /* 0xffffffffff0f7424 */ /* 0x000fe200078e00ff */
[----:B------:R-:W-:Y:S02]  /*2e3b0*/  SEL R112, R12, R101, P0 ;  /* 0x000000650c707207 */ /* 0x000fe40000000000 */
[----:B------:R-:W-:Y:S01]  /*2e3c0*/  SEL R67, R101, R12, P0 ;  /* 0x0000000c65437207 */ /* 0x000fe20000000000 */
[----:B-----5:R-:W-:Y:S01]  /*2e3d0*/  IMAD.MOV.U32 R12, RZ, RZ, R36 ;  /* 0x000000ffff0c7224 */ /* 0x020fe200078e0024 */
[----:B------:R-:W-:Y:S02]  /*2e3e0*/  SEL R114, R116, R11, P0 ;  /* 0x0000000b74727207 */ /* 0x000fe40000000000 */
[----:B------:R-:W-:Y:S01]  /*2e3f0*/  SEL R78, R11, R116, P0 ;  /* 0x000000740b4e7207 */ /* 0x000fe20000000000 */
[----:B------:R-:W-:Y:S01]  /*2e400*/  IMAD.MOV.U32 R11, RZ, RZ, 0x1c1f ;  /* 0x00001c1fff0b7424 */ /* 0x000fe200078e00ff */
[----:B------:R-:W-:-:S02]  /*2e410*/  SEL R113, R33, R14, P0 ;  /* 0x0000000e21717207 */ /* 0x000fc40000000000 */
[----:B------:R-:W-:-:S07]  /*2e420*/  SEL R65, R14, R33, P0 ;  /* 0x000000210e417207 */ /* 0x000fce0000000000 */
[----:B0-----:R-:W-:Y:S05]  /*2e430*/  WARPSYNC.COLLECTIVE R15, `(.L_x_3828) ;  /* 0x000000000f087348 */ /* 0x001fea0003c00000 */
[----:B------:R1:W2:Y:S02]  /*2e440*/  SHFL.IDX P6, R14, R13, R12, R11 ;  /* 0x0000000c0d0e7389 */ /* 0x0002a400000c000b */
[----:B012---:R-:W-:Y:S01]  /*2e450*/  ENDCOLLECTIVE ;  /* 0x000000000000791b */ /* 0x007fe20003800000 */
.L_x_3828:
        /* <DEDUP_REMOVED lines=12> */
[----:B------:R-:W-:-:S02]  /*2e520*/  LOP3.LUT R75, R36, 0x2, RZ, 0x3c, !PT ;  /* 0x00000002244b7812 */ /* 0x000fc400078e3cff */
[----:B------:R-:W-:-:S07]  /*2e530*/  MOV R97, R14 ;  /* 0x0000000e00617202 */ /* 0x000fce0000000f00 */
[----:B------:R-:W-:Y:S05]  /*2e540*/  WARPSYNC.COLLECTIVE R15, `(.L_x_3829) ;  /* 0x000000000f087348 */ /* 0x000fea0003c00000 */
[----:B------:R0:W1:Y:S02]  /*2e550*/  SHFL.IDX P6, R14, R13, R12, R11 ;  /* 0x0000000c0d0e7389 */ /* 0x00006400000c000b */
[----:B01----:R-:W-:Y:S01]  /*2e560*/  ENDCOLLECTIVE ;  /* 0x000000000000791b */ /* 0x003fe20003800000 */
.L_x_3829:
        /* <DEDUP_REMOVED lines=20> */
.L_x_3830:
        /* <DEDUP_REMOVED lines=18> */
.L_x_3831:
        /* <DEDUP_REMOVED lines=18> */
.L_x_3832:
        /* <DEDUP_REMOVED lines=18> */
.L_x_3833:
        /* <DEDUP_REMOVED lines=19> */
.L_x_3834:
        /* <DEDUP_REMOVED lines=13> */
[----:B------:R-:W-:-:S07]  /*2ec10*/  IMAD.MOV.U32 R101, RZ, RZ, R14 ;  /* 0x000000ffff657224 */ /* 0x000fce00078e000e */
[----:B------:R-:W-:Y:S05]  /*2ec20*/  WARPSYNC.COLLECTIVE R15, `(.L_x_3835) ;  /* 0x000000000f087348 */ /* 0x000fea0003c00000 */
[----:B------:R0:W1:Y:S02]  /*2ec30*/  SHFL.IDX P6, R14, R13, R12, R11 ;  /* 0x0000000c0d0e7389 */ /* 0x00006400000c000b */
[----:B01----:R-:W-:Y:S01]  /*2ec40*/  ENDCOLLECTIVE ;  /* 0x000000000000791b */ /* 0x003fe20003800000 */
.L_x_3835:
[----:B------:R-:W-:Y:S02]  /*2ec50*/  SEL R5, R89, R101, P0 ;  /* 0x0000006559057207 */ /* 0x000fe40000000000 */
[----:B------:R-:W-:Y:S01]  /*2ec60*/  MOV R13, R134 ;  /* 0x00000086000d7202 */ /* 0x000fe20000000f00 */
[----:B------:R-:W-:Y:S02]  /*2ec70*/  IMAD.MOV.U32 R12, RZ, RZ, R36 ;  /* 0x000000ffff0c7224 */ /* 0x000fe400078e0024 */
[----:B------:R-:W-:-:S07]  /*2ec80*/  IMAD.MOV.U32 R103, RZ, RZ, R14 ;  /* 0x000000ffff677224 */ /* 0x000fce00078e000e */
[----:B------:R-:W-:Y:S05]  /*2ec90*/  WARPSYNC.COLLECTIVE R15, `(.L_x_3836) ;  /* 0x000000000f087348 */ /* 0x000fea0003c00000 */
[----:B------:R0:W1:Y:S02]  /*2eca0*/  SHFL.IDX P6, R14, R13, R12, R11 ;  /* 0x0000000c0d0e7389 */ /* 0x00006400000c000b */
[----:B01----:R-:W-:Y:S01]  /*2ecb0*/  ENDCOLLECTIVE ;  /* 0x000000000000791b */ /* 0x003fe20003800000 */
.L_x_3836:
[----:B------:R-:W-:Y:S02]  /*2ecc0*/  IMAD.MOV.U32 R13, RZ, RZ, R85 ;  /* 0x000000ffff0d7224 */ /* 0x000fe400078e0055 */
[----:B------:R-:W-:-:S07]  /*2ecd0*/  IMAD.MOV.U32 R84, RZ, RZ, R14 ;  /* 0x000000ffff547224 */ /* 0x000fce00078e000e */
[----:B------:R-:W-:Y:S05]  /*2ece0*/  WARPSYNC.COLLECTIVE R15, `(.L_x_3837) ;  /* 0x000000000f087348 */ /* 0x000fea0003c00000 */
[----:B------:R0:W1:Y:S02]  /*2ecf0*/  SHFL.IDX P6, R14, R13, R12, R11 ;  /* 0x0000000c0d0e7389 */ /* 0x00006400000c000b */
[----:B01----:R-:W-:Y:S01]  /*2ed00*/  ENDCOLLECTIVE ;  /* 0x000000000000791b */ /* 0x003fe20003800000 */
.L_x_3837:
[----:B------:R-:W-:Y:S01]  /*2ed10*/  IMAD.MOV.U32 R13, RZ, RZ, R7 ;  /* 0x000000ffff0d7224 */ /* 0x000fe200078e0007 */
[----:B------:R-:W-:Y:S01]  /*2ed20*/  SEL R7, R87, R103, P0 ;  /* 0x0000006757077207 */ /* 0x000fe20000000000 */
[----:B------:R-:W-:Y:S02]  /*2ed30*/  IMAD.MOV.U32 R12, RZ, RZ, R75 ;  /* 0x000000ffff0c7224 */ /* 0x000fe400078e004b */
[----:B------:R-:W-:-:S07]  /*2ed40*/  IMAD.MOV.U32 R86, RZ, RZ, R14 ;  /* 0x000000ffff567224 */ /* 0x000fce00078e000e */
[----:B------:R-:W-:Y:S05]  /*2ed50*/  WARPSYNC.COLLECTIVE R15, `(.L_x_3838) ;  /* 0x000000000f087348 */ /* 0x000fea0003c00000 */
[----:B------:R0:W1:Y:S02]  /*2ed60*/  SHFL.IDX P6, R14, R13, R12, R11 ;  /* 0x0000000c0d0e7389 */ /* 0x00006400000c000b */
[----:B01----:R-:W-:Y:S01]  /*2ed70*/  ENDCOLLECTIVE ;  /* 0x000000000000791b */ /* 0x003fe20003800000 */
.L_x_3838:
[----:B------:R-:W-:Y:S01]  /*2ed80*/  IMAD.MOV.U32 R13, RZ, RZ, R6 ;  /* 0x000000ffff0d7224 */ /* 0x000fe200078e0006 */
[----:B------:R-:W-:Y:S01]  /*2ed90*/  SEL R6, R101, R89, P0 ;  /* 0x0000005965067207 */ /* 0x000fe20000000000 */
[----:B------:R-:W-:-:S07]  /*2eda0*/  IMAD.MOV.U32 R134, RZ, RZ, R14 ;  /* 0x000000ffff867224 */ /* 0x000fce00078e000e */
[----:B------:R-:W-:Y:S05]  /*2edb0*/  WARPSYNC.COLLECTIVE R15, `(.L_x_3839) ;  /* 0x000000000f087348 */ /* 0x000fea0003c00000 */
[----:B------:R0:W1:Y:S02]  /*2edc0*/  SHFL.IDX P6, R14, R13, R12, R11 ;  /* 0x0000000c0d0e7389 */ /* 0x00006400000c000b */
[----:B01----:R-:W-:Y:S01]  /*2edd0*/  ENDCOLLECTIVE ;  /* 0x000000000000791b */ /* 0x003fe20003800000 */
.L_x_3839:
[----:B------:R-:W-:Y:S02]  /*2ede0*/  IMAD.MOV.U32 R13, RZ, RZ, R133 ;  /* 0x000000ffff0d7224 */ /* 0x000fe400078e0085 */
[----:B------:R-:W-:Y:S01]  /*2edf0*/  IMAD.MOV.U32 R12, RZ, RZ, R36 ;  /* 0x000000ffff0c7224 */ /* 0x000fe200078e0024 */
[----:B------:R-:W-:-:S07]  /*2ee00*/  MOV R136, R14 ;  /* 0x0000000e00887202 */ /* 0x000fce0000000f00 */
[----:B------:R-:W-:Y:S05]  /*2ee10*/  WARPSYNC.COLLECTIVE R15, `(.L_x_3840) ;  /* 0x000000000f087348 */ /* 0x000fea0003c00000 */
[----:B------:R0:W1:Y:S02]  /*2ee20*/  SHFL.IDX P6, R14, R13, R12, R11 ;  /* 0x0000000c0d0e7389 */ /* 0x00006400000c000b */
[----:B01----:R-:W-:Y:S01]  /*2ee30*/  ENDCOLLECTIVE ;  /* 0x000000000000791b */ /* 0x003fe20003800000 */
.L_x_3840:
[----:B------:R-:W-:Y:S02]  /*2ee40*/  SEL R85, R86, R136, P0 ;  /* 0x0000008856557207 */ /* 0x000fe40000000000 */
[----:B------:R-:W-:Y:S01]  /*2ee50*/  SEL R86, R136, R86, P0 ;  /* 0x0000005688567207 */ /* 0x000fe20000000000 */
[----:B------:R-:W-:Y:S02]  /*2ee60*/  IMAD.MOV.U32 R13, RZ, RZ, R126 ;  /* 0x000000ffff0d7224 */ /* 0x000fe400078e007e */
[----:B------:R-:W-:-:S07]  /*2ee70*/  IMAD.MOV.U32 R88, RZ, RZ, R14 ;  /* 0x000000ffff587224 */ /* 0x000fce00078e000e */
[----:B------:R-:W-:Y:S05]  /*2ee80*/  WARPSYNC.COLLECTIVE R15, `(.L_x_3841) ;  /* 0x000000000f087348 */ /* 0x000fea0003c00000 */
[----:B------:R0:W1:Y:S02]  /*2ee90*/  SHFL.IDX P6, R14, R13, R12, R11 ;  /* 0x0000000c0d0e7389 */ /* 0x00006400000c000b */
[----:B01----:R-:W-:Y:S01]  /*2eea0*/  ENDCOLLECTIVE ;  /* 0x000000000000791b */ /* 0x003fe20003800000 */
.L_x_3841:
[----:B------:R-:W-:Y:S01]  /*2eeb0*/  IMAD.MOV.U32 R13, RZ, RZ, R9 ;  /* 0x000000ffff0d7224 */ /* 0x000fe200078e0009 */
[----:B------:R-:W-:Y:S01]  /*2eec0*/  SEL R9, R84, R134, P0 ;  /* 0x0000008654097207 */ /* 0x000fe20000000000 */
[----:B------:R-:W-:Y:S01]  /*2eed0*/  IMAD.MOV.U32 R12, RZ, RZ, R75 ;  /* 0x000000ffff0c7224 */ /* 0x000fe200078e004b */
[----:B------:R-:W-:Y:S01]  /*2eee0*/  SEL R84, R134, R84, P0 ;  /* 0x0000005486547207 */ /* 0x000fe20000000000 */
[----:B------:R-:W-:-:S07]  /*2eef0*/  IMAD.MOV.U32 R96, RZ, RZ, R14 ;  /* 0x000000ffff607224 */ /* 0x000fce00078e000e */
[----:B------:R-:W-:Y:S05]  /*2ef00*/  WARPSYNC.COLLECTIVE R15, `(.L_x_3842) ;  /* 0x000000000f087348 */ /* 0x000fea0003c00000 */
[----:B------:R0:W1:Y:S02]  /*2ef10*/  SHFL.IDX P6, R14, R13, R12, R11 ;  /* 0x0000000c0d0e7389 */ /* 0x00006400000c000b */
[----:B01----:R-:W-:Y:S01]  /*2ef20*/  ENDCOLLECTIVE ;  /* 0x000000000000791b */ /* 0x003fe20003800000 */
.L_x_3842:
[----:B------:R-:W-:Y:S02]  /*2ef30*/  MOV R13, R8 ;  /* 0x00000008000d7202 */ /* 0x000fe40000000f00 */
[----:B------:R-:W-:Y:S01]  /*2ef40*/  SEL R8, R103, R87, P0 ;  /* 0x0000005767087207 */ /* 0x000fe20000000000 */
[----:B------:R-:W-:-:S07]  /*2ef50*/  IMAD.MOV.U32 R137, RZ, RZ, R14 ;  /* 0x000000ffff897224 */ /* 0x000fce00078e000e */
[----:B------:R-:W-:Y:S05]  /*2ef60*/  WARPSYNC.COLLECTIVE R15, `(.L_x_3843) ;  /* 0x000000000f087348 */ /* 0x000fea0003c00000 */
[----:B------:R0:W1:Y:S02]  /*2ef70*/  SHFL.IDX P6, R14, R13, R12, R11 ;  /* 0x0000000c0d0e7389 */ /* 0x00006400000c000b */
[----:B01----:R-:W-:Y:S01]  /*2ef80*/  ENDCOLLECTIVE ;  /* 0x000000000000791b */ /* 0x003fe20003800000 */
.L_x_3843:
        /* <DEDUP_REMOVED lines=8> */
.L_x_3844:
[----:B------:R-:W-:Y:S02]  /*2f010*/  SEL R89, R96, R138, P0 ;  /* 0x0000008a60597207 */ /* 0x000fe40000000000 */
[----:B------:R-:W-:Y:S01]  /*2f020*/  SEL R96, R138, R96, P0 ;  /* 0x000000608a607207 */ /* 0x000fe20000000000 */
[----:B------:R-:W-:Y:S02]  /*2f030*/  IMAD.MOV.U32 R13, RZ, RZ, R125 ;  /* 0x000000ffff0d7224 */ /* 0x000fe400078e007d */
[----:B------:R-:W-:-:S07]  /*2f040*/  IMAD.MOV.U32 R98, RZ, RZ, R14 ;  /* 0x000000ffff627224 */ /* 0x000fce00078e000e */
[----:B------:R-:W-:Y:S05]  /*2f050*/  WARPSYNC.COLLECTIVE R15, `(.L_x_3845) ;  /* 0x000000000f087348 */ /* 0x000fea0003c00000 */
[----:B------:R0:W1:Y:S02]  /*2f060*/  SHFL.IDX P6, R14, R13, R12, R11 ;  /* 0x0000000c0d0e7389 */ /* 0x00006400000c000b */
[----:B01----:R-:W-:Y:S01]  /*2f070*/  ENDCOLLECTIVE ;  /* 0x000000000000791b */ /* 0x003fe20003800000 */
.L_x_3845:
[----:B------:R-:W-:Y:S02]  /*2f080*/  IMAD.MOV.U32 R13, RZ, RZ, R66 ;  /* 0x000000ffff0d7224 */ /* 0x000fe400078e0042 */
[----:B------:R-:W-:Y:S02]  /*2f090*/  IMAD.MOV.U32 R12, RZ, RZ, R75 ;  /* 0x000000ffff0c7224 */ /* 0x000fe400078e004b */
[----:B------:R-:W-:-:S07]  /*2f0a0*/  IMAD.MOV.U32 R100, RZ, RZ, R14 ;  /* 0x000000ffff647224 */ /* 0x000fce00078e000e */
[----:B------:R-:W-:Y:S05]  /*2f0b0*/  WARPSYNC.COLLECTIVE R15, `(.L_x_3846) ;  /* 0x000000000f087348 */ /* 0x000fea0003c00000 */
[----:B------:R0:W1:Y:S02]  /*2f0c0*/  SHFL.IDX P6, R14, R13, R12, R11 ;  /* 0x0000000c0d0e7389 */ /* 0x00006400000c000b */
[----:B01----:R-:W-:Y:S01]  /*2f0d0*/  ENDCOLLECTIVE ;  /* 0x000000000000791b */ /* 0x003fe20003800000 */
.L_x_3846:
[----:B------:R-:W-:Y:S01]  /*2f0e0*/  IMAD.MOV.U32 R13, RZ, RZ, R63 ;  /* 0x000000ffff0d7224 */ /* 0x000fe200078e003f */
[----:B------:R-:W-:-:S07]  /*2f0f0*/  MOV R66, R14 ;  /* 0x0000000e00427202 */ /* 0x000fce0000000f00 */
[----:B------:R-:W-:Y:S05]  /*2f100*/  WARPSYNC.COLLECTIVE R15, `(.L_x_3847) ;  /* 0x000000000f087348 */ /* 0x000fea0003c00000 */
[----:B------:R0:W1:Y:S02]  /*2f110*/  SHFL.IDX P6, R14, R13, R12, R11 ;  /* 0x0000000c0d0e7389 */ /* 0x00006400000c000b */
[----:B01----:R-:W-:Y:S01]  /*2f120*/  ENDCOLLECTIVE ;  /* 0x000000000000791b */ /* 0x003fe20003800000 */
.L_x_3847:
        /* <DEDUP_REMOVED lines=8> */
.L_x_3848:
[----:B------:R-:W-:Y:S02]  /*2f1b0*/  SEL R99, R100, R63, P0 ;  /* 0x0000003f64637207 */ /* 0x000fe40000000000 */
[----:B------:R-:W-:Y:S01]  /*2f1c0*/  SEL R100, R63, R100, P0 ;  /* 0x000000643f647207 */ /* 0x000fe20000000000 */
[----:B------:R-:W-:Y:S02]  /*2f1d0*/  IMAD.MOV.U32 R13, RZ, RZ, R127 ;  /* 0x000000ffff0d7224 */ /* 0x000fe400078e007f */
[----:B------:R-:W-:-:S07]  /*2f1e0*/  IMAD.MOV.U32 R102, RZ, RZ, R14 ;  /* 0x000000ffff667224 */ /* 0x000fce00078e000e */
[----:B------:R-:W-:Y:S05]  /*2f1f0*/  WARPSYNC.COLLECTIVE R15, `(.L_x_3849) ;  /* 0x000000000f087348 */ /* 0x000fea0003c00000 */
[----:B------:R0:W1:Y:S02]  /*2f200*/  SHFL.IDX P6, R14, R13, R12, R11 ;  /* 0x0000000c0d0e7389 */ /* 0x00006400000c000b */
[----:B01----:R-:W-:Y:S01]  /*2f210*/  ENDCOLLECTIVE ;  /* 0x000000000000791b */ /* 0x003fe20003800000 */
.L_x_3849:
[----:B------:R-:W-:Y:S01]  /*2f220*/  IMAD.MOV.U32 R13, RZ, RZ, R79 ;  /* 0x000000ffff0d7224 */ /* 0x000fe200078e004f */
[----:B------:R-:W-:Y:S01]  /*2f230*/  MOV R12, R75 ;  /* 0x0000004b000c7202 */ /* 0x000fe20000000f00 */
[----:B------:R-:W-:-:S07]  /*2f240*/  IMAD.MOV.U32 R104, RZ, RZ, R14 ;  /* 0x000000ffff687224 */ /* 0x000fce00078e000e */
[----:B------:R-:W-:Y:S05]  /*2f250*/  WARPSYNC.COLLECTIVE R15, `(.L_x_3850) ;  /* 0x000000000f087348 */ /* 0x000fea0003c00000 */
[----:B------:R0:W1:Y:S02]  /*2f260*/  SHFL.IDX P6, R14, R13, R12, R11 ;  /* 0x0000000c0d0e7389 */ /* 0x00006400000c000b */
[----:B01----:R-:W-:Y:S01]  /*2f270*/  ENDCOLLECTIVE ;  /* 0x000000000000791b */ /* 0x003fe20003800000 */
.L_x_3850:
[----:B------:R-:W-:Y:S02]  /*2f280*/  IMAD.MOV.U32 R13, RZ, RZ, R68 ;  /* 0x000000ffff0d7224 */ /* 0x000fe400078e0044 */
[----:B------:R-:W-:-:S07]  /*2f290*/  IMAD.MOV.U32 R79, RZ, RZ, R14 ;  /* 0x000000ffff4f7224 */ /* 0x000fce00078e000e */
[----:B------:R-:W-:Y:S05]  /*2f2a0*/  WARPSYNC.COLLECTIVE R15, `(.L_x_3851) ;  /* 0x000000000f087348 */ /* 0x000fea0003c00000 */
[----:B------:R0:W1:Y:S02]  /*2f2b0*/  SHFL.IDX P6, R14, R13, R12, R11 ;  /* 0x0000000c0d0e7389 */ /* 0x00006400000c000b */
[----:B01----:R-:W-:Y:S01]  /*2f2c0*/  ENDCOLLECTIVE ;  /* 0x000000000000791b */ /* 0x003fe20003800000 */
.L_x_3851:
[----:B------:R-:W-:Y:S02]  /*2f2d0*/  SEL R101, R102, R79, P0 ;  /* 0x0000004f66657207 */ /* 0x000fe40000000000 */
[----:B------:R-:W-:Y:S01]  /*2f2e0*/  SEL R102, R79, R102, P0 ;  /* 0x000000664f667207 */ /* 0x000fe20000000000 */
[----:B------:R-:W-:Y:S02]  /*2f2f0*/  IMAD.MOV.U32 R13, RZ, RZ, R27 ;  /* 0x000000ffff0d7224 */ /* 0x000fe400078e001b */
[----:B------:R-:W-:Y:S02]  /*2f300*/  IMAD.MOV.U32 R12, RZ, RZ, R36 ;  /* 0x000000ffff0c7224 */ /* 0x000fe400078e0024 */
[----:B------:R-:W-:-:S05]  /*2f310*/  IMAD.MOV.U32 R11, RZ, RZ, R14 ;  /* 0x000000ffff0b7224 */ /* 0x000fca00078e000e */
[----:B------:R-:W-:Y:S02]  /*2f320*/  SEL R103, R104, R11, P0 ;  /* 0x0000000b68677207 */ /* 0x000fe40000000000 */
[----:B------:R-:W-:Y:S01]  /*2f330*/  SEL R104, R11, R104, P0 ;  /* 0x000000680b687207 */ /* 0x000fe20000000000 */
[----:B------:R-:W-:-:S07]  /*2f340*/  IMAD.MOV.U32 R11, RZ, RZ, 0x1c1f ;  /* 0x00001c1fff0b7424 */ /* 0x000fce00078e00ff */
[----:B------:R-:W-:Y:S05]  /*2f350*/  WARPSYNC.COLLECTIVE R15, `(.L_x_3852) ;  /* 0x000000000f087348 */ /* 0x000fea0003c00000 */
[----:B------:R0:W1:Y:S02]  /*2f360*/  SHFL.IDX P6, R14, R13, R12, R11 ;  /* 0x0000000c0d0e7389 */ /* 0x00006400000c000b */
[----:B01----:R-:W-:Y:S01]  /*2f370*/  ENDCOLLECTIVE ;  /* 0x000000000000791b */ /* 0x003fe20003800000 */
.L_x_3852:
[----:B------:R-:W-:Y:S02]  /*2f380*/  IMAD.MOV.U32 R13, RZ, RZ, R24 ;  /* 0x000000ffff0d7224 */ /* 0x000fe400078e0018 */
[----:B------:R-:W-:-:S07]  /*2f390*/  IMAD.MOV.U32 R27, RZ, RZ, R14 ;  /* 0x000000ffff1b7224 */ /* 0x000fce00078e000e */
[----:B------:R-:W-:Y:S05]  /*2f3a0*/  WARPSYNC.COLLECTIVE R15, `(.L_x_3853) ;  /* 0x000000000f087348 */ /* 0x000fea0003c00000 */
[----:B------:R0:W1:Y:S02]  /*2f3b0*/  SHFL.IDX P6, R14, R13, R12, R11 ;  /* 0x0000000c0d0e7389 */ /* 0x00006400000c000b */
[----:B01----:R-:W-:Y:S01]  /*2f3c0*/  ENDCOLLECTIVE ;  /* 0x000000000000791b */ /* 0x003fe20003800000 */
.L_x_3853:
[----:B------:R-:W-:Y:S02]  /*2f3d0*/  IMAD.MOV.U32 R13, RZ, RZ, R20 ;  /* 0x000000ffff0d7224 */ /* 0x000fe400078e0014 */
[----:B------:R-:W-:Y:S01]  /*2f3e0*/  IMAD.MOV.U32 R12, RZ, RZ, R75 ;  /* 0x000000ffff0c7224 */ /* 0x000fe200078e004b */
[----:B------:R-:W-:-:S07]  /*2f3f0*/  MOV R24, R14 ;  /* 0x0000000e00187202 */ /* 0x000fce0000000f00 */
[----:B------:R-:W-:Y:S05]  /*2f400*/  WARPSYNC.COLLECTIVE R15, `(.L_x_3854) ;  /* 0x000000000f087348 */ /* 0x000fea0003c00000 */
[----:B------:R0:W1:Y:S02]  /*2f410*/  SHFL.IDX P6, R14, R13, R12, R11 ;  /* 0x0000000c0d0e7389 */ /* 0x00006400000c000b */
[----:B01----:R-:W-:Y:S01]  /*2f420*/  ENDCOLLECTIVE ;  /* 0x000000000000791b */ /* 0x003fe20003800000 */
.L_x_3854:
[----:B------:R-:W-:Y:S02]  /*2f430*/  IMAD.MOV.U32 R13, RZ, RZ, R10 ;  /* 0x000000ffff0d7224 */ /* 0x000fe400078e000a */
[----:B------:R-:W-:-:S07]  /*2f440*/  IMAD.MOV.U32 R20, RZ, RZ, R14 ;  /* 0x000000ffff147224 */ /* 0x000fce00078e000e */
[----:B------:R-:W-:Y:S05]  /*2f450*/  WARPSYNC.COLLECTIVE R15, `(.L_x_3855) ;  /* 0x000000000f087348 */ /* 0x000fea0003c00000 */
[----:B------:R0:W1:Y:S02]  /*2f460*/  SHFL.IDX P6, R14, R13, R12, R11 ;  /* 0x0000000c0d0e7389 */ /* 0x00006400000c000b */
[----:B01----:R-:W-:Y:S01]  /*2f470*/  ENDCOLLECTIVE ;  /* 0x000000000000791b */ /* 0x003fe20003800000 */
.L_x_3855:
        /* <DEDUP_REMOVED lines=8> */
.L_x_3856:
[----:B------:R-:W-:Y:S01]  /*2f500*/  MOV R13, R105 ;  /* 0x00000069000d7202 */ /* 0x000fe20000000f00 */
[----:B------:R-:W-:-:S07]  /*2f510*/  IMAD.MOV.U32 R132, RZ, RZ, R14 ;  /* 0x000000ffff847224 */ /* 0x000fce00078e000e */
[----:B------:R-:W-:Y:S05]  /*2f520*/  WARPSYNC.COLLECTIVE R15, `(.L_x_3857) ;  /* 0x000000000f087348 */ /* 0x000fea0003c00000 */
[----:B------:R0:W1:Y:S02]  /*2f530*/  SHFL.IDX P6, R14, R13, R12, R11 ;  /* 0x0000000c0d0e7389 */ /* 0x00006400000c000b */
[----:B01----:R-:W-:Y:S01]  /*2f540*/  ENDCOLLECTIVE ;  /* 0x000000000000791b */ /* 0x003fe20003800000 */
.L_x_3857:
[----:B------:R-:W-:Y:S02]  /*2f550*/  IMAD.MOV.U32 R13, RZ, RZ, R25 ;  /* 0x000000ffff0d7224 */ /* 0x000fe400078e0019 */
[----:B------:R-:W-:Y:S02]  /*2f560*/  IMAD.MOV.U32 R12, RZ, RZ, R75 ;  /* 0x000000ffff0c7224 */ /* 0x000fe400078e004b */
[----:B------:R-:W-:-:S07]  /*2f570*/  IMAD.MOV.U32 R118, RZ, RZ, R14 ;  /* 0x000000ffff767224 */ /* 0x000fce00078e000e */
[----:B------:R-:W-:Y:S05]  /*2f580*/  WARPSYNC.COLLECTIVE R15, `(.L_x_3858) ;  /* 0x000000000f087348 */ /* 0x000fea0003c00000 */
[----:B------:R0:W1:Y:S02]  /*2f590*/  SHFL.IDX P6, R14, R13, R12, R11 ;  /* 0x0000000c0d0e7389 */ /* 0x00006400000c000b */
[----:B01----:R-:W-:Y:S01]  /*2f5a0*/  ENDCOLLECTIVE ;  /* 0x000000000000791b */ /* 0x003fe20003800000 */
.L_x_3858:
[----:B------:R-:W-:Y:S01]  /*2f5b0*/  IMAD.MOV.U32 R13, RZ, RZ, R21 ;  /* 0x000000ffff0d7224 */ /* 0x000fe200078e0015 */
[----:B------:R-:W-:Y:S02]  /*2f5c0*/  SEL R21, R24, R68, P0 ;  /* 0x0000004418157207 */ /* 0x000fe40000000000 */
[----:B------:R-:W-:Y:S01]  /*2f5d0*/  SEL R24, R68, R24, P0 ;  /* 0x0000001844187207 */ /* 0x000fe20000000000 */
[----:B------:R-:W-:-:S07]  /*2f5e0*/  IMAD.MOV.U32 R139, RZ, RZ, R14 ;  /* 0x000000ffff8b7224 */ /* 0x000fce00078e000e */
[----:B------:R-:W-:Y:S05]  /*2f5f0*/  WARPSYNC.COLLECTIVE R15, `(.L_x_3859) ;  /* 0x000000000f087348 */ /* 0x000fea0003c00000 */
[----:B------:R0:W1:Y:S02]  /*2f600*/  SHFL.IDX P6, R14, R13, R12, R11 ;  /* 0x0000000c0d0e7389 */ /* 0x00006400000c000b */
[----:B01----:R-:W-:Y:S01]  /*2f610*/  ENDCOLLECTIVE ;  /* 0x000000000000791b */ /* 0x003fe20003800000 */
.L_x_3859:
[----:B------:R-:W-:Y:S01]  /*2f620*/  SEL R25, R132, R139, P0 ;  /* 0x0000008b84197207 */ /* 0x000fe20000000000 */
[----:B------:R-:W-:Y:S02]  /*2f630*/  IMAD.MOV.U32 R13, RZ, RZ, R109 ;  /* 0x000000ffff0d7224 */ /* 0x000fe400078e006d */
[----:B------:R-:W-:Y:S02]  /*2f640*/  IMAD.MOV.U32 R12, RZ, RZ, R36 ;  /* 0x000000ffff0c7224 */ /* 0x000fe400078e0024 */
[----:B------:R-:W-:-:S07]  /*2f650*/  IMAD.MOV.U32 R140, RZ, RZ, R14 ;  /* 0x000000ffff8c7224 */ /* 0x000fce00078e000e */
[----:B------:R-:W-:Y:S05]  /*2f660*/  WARPSYNC.COLLECTIVE R15, `(.L_x_3860) ;  /* 0x000000000f087348 */ /* 0x000fea0003c00000 */
[----:B------:R0:W1:Y:S02]  /*2f670*/  SHFL.IDX P6, R14, R13, R12, R11 ;  /* 0x0000000c0d0e7389 */ /* 0x00006400000c000b */
[----:B01----:R-:W-:Y:S01]  /*2f680*/  ENDCOLLECTIVE ;  /* 0x000000000000791b */ /* 0x003fe20003800000 */
.L_x_3860:
[----:B------:R-:W-:Y:S01]  /*2f690*/  SEL R27, R118, R140, P0 ;  /* 0x0000008c761b7207 */ /* 0x000fe20000000000 */
[----:B------:R-:W-:Y:S01]  /*2f6a0*/  IMAD.MOV.U32 R13, RZ, RZ, R106 ;  /* 0x000000ffff0d7224 */ /* 0x000fe200078e006a */
[----:B------:R-:W-:-:S07]  /*2f6b0*/  MOV R105, R14 ;  /* 0x0000000e00697202 */ /* 0x000fce0000000f00 */
[----:B------:R-:W-:Y:S05]  /*2f6c0*/  WARPSYNC.COLLECTIVE R15, `(.L_x_3861) ;  /* 0x000000000f087348 */ /* 0x000fea0003c00000 */
[----:B------:R0:W1:Y:S02]  /*2f6d0*/  SHFL.IDX P6, R14, R13, R12, R11 ;  /* 0x0000000c0d0e7389 */ /* 0x00006400000c000b */
[----:B01----:R-:W-:Y:S01]  /*2f6e0*/  ENDCOLLECTIVE ;  /* 0x000000000000791b */ /* 0x003fe20003800000 */
.L_x_3861:
[----:B------:R-:W-:Y:S01]  /*2f6f0*/  IMAD.MOV.U32 R13, RZ, RZ, R28 ;  /* 0x000000ffff0d7224 */ /* 0x000fe200078e001c */
[----:B------:R-:W-:Y:S01]  /*2f700*/  SEL R28, R140, R118, P0 ;  /* 0x000000768c1c7207 */ /* 0x000fe20000000000 */
[----:B------:R-:W-:Y:S02]  /*2f710*/  IMAD.MOV.U32 R12, RZ, RZ, R75 ;  /* 0x000000ffff0c7224 */ /* 0x000fe400078e004b */
[----:B------:R-:W-:-:S07]  /*2f720*/  IMAD.MOV.U32 R107, RZ, RZ, R14 ;  /* 0x000000ffff6b7224 */ /* 0x000fce00078e000e */
[----:B------:R-:W-:Y:S05]  /*2f730*/  WARPSYNC.COLLECTIVE R15, `(.L_x_3862) ;  /* 0x000000000f087348 */ /* 0x000fea0003c00000 */
[----:B------:R0:W1:Y:S02]  /*2f740*/  SHFL.IDX P6, R14, R13, R12, R11 ;  /* 0x0000000c0d0e7389 */ /* 0x00006400000c000b */
[----:B01----:R-:W-:Y:S01]  /*2f750*/  ENDCOLLECTIVE ;  /* 0x000000000000791b */ /* 0x003fe20003800000 */
.L_x_3862:
[----:B------:R-:W-:Y:S01]  /*2f760*/  IMAD.MOV.U32 R13, RZ, RZ, R26 ;  /* 0x000000ffff0d7224 */ /* 0x000fe200078e001a */
[----:B------:R-:W-:Y:S01]  /*2f770*/  SEL R26, R139, R132, P0 ;  /* 0x000000848b1a7207 */ /* 0x000fe20000000000 */
[----:B------:R-:W-:-:S07]  /*2f780*/  IMAD.MOV.U32 R141, RZ, RZ, R14 ;  /* 0x000000ffff8d7224 */ /* 0x000fce00078e000e */
[----:B------:R-:W-:Y:S05]  /*2f790*/  WARPSYNC.COLLECTIVE R15, `(.L_x_3863) ;  /* 0x000000000f087348 */ /* 0x000fea0003c00000 */
[----:B------:R0:W1:Y:S02]  /*2f7a0*/  SHFL.IDX P6, R14, R13, R12, R11 ;  /* 0x0000000c0d0e7389 */ /* 0x00006400000c000b */
[----:B01----:R-:W-:Y:S01]  /*2f7b0*/  ENDCOLLECTIVE ;  /* 0x000000000000791b */ /* 0x003fe20003800000 */
.L_x_3863:
[----:B------:R-:W-:Y:S01]  /*2f7c0*/  IMAD.MOV.U32 R13, RZ, RZ, R111 ;  /* 0x000000ffff0d7224 */ /* 0x000fe200078e006f */
[----:B------:R-:W-:Y:S01]  /*2f7d0*/  MOV R12, R36 ;  /* 0x00000024000c7202 */ /* 0x000fe20000000f00 */
[----:B------:R-:W-:-:S07]  /*2f7e0*/  IMAD.MOV.U32 R142, RZ, RZ, R14 ;  /* 0x000000ffff8e7224 */ /* 0x000fce00078e000e */
[----:B------:R-:W-:Y:S05]  /*2f7f0*/  WARPSYNC.COLLECTIVE R15, `(.L_x_3864) ;  /* 0x000000000f087348 */ /* 0x000fea0003c00000 */
[----:B------:R0:W1:Y:S02]  /*2f800*/  SHFL.IDX P6, R14, R13, R12, R11 ;  /* 0x0000000c0d0e7389 */ /* 0x00006400000c000b */
[----:B01----:R-:W-:Y:S01]  /*2f810*/  ENDCOLLECTIVE ;  /* 0x000000000000791b */ /* 0x003fe20003800000 */
.L_x_3864:
[----:B------:R-:W-:Y:S02]  /*2f820*/  SEL R106, R107, R142, P0 ;  /* 0x0000008e6b6a7207 */ /* 0x000fe40000000000 */
[----:B------:R-:W-:Y:S01]  /*2f830*/  SEL R107, R142, R107, P0 ;  /* 0x0000006b8e6b7207 */ /* 0x000fe20000000000 */
[----:B------:R-:W-:Y:S02]  /*2f840*/  IMAD.MOV.U32 R13, RZ, RZ, R108 ;  /* 0x000000ffff0d7224 */ /* 0x000fe400078e006c */
[----:B------:R-:W-:-:S07]  /*2f850*/  IMAD.MOV.U32 R109, RZ, RZ, R14 ;  /* 0x000000ffff6d7224 */ /* 0x000fce00078e000e */
[----:B------:R-:W-:Y:S05]  /*2f860*/  WARPSYNC.COLLECTIVE R15, `(.L_x_3865) ;  /* 0x000000000f087348 */ /* 0x000fea0003c00000 */
[----:B------:R0:W1:Y:S02]  /*2f870*/  SHFL.IDX P6, R14, R13, R12, R11 ;  /* 0x0000000c0d0e7389 */ /* 0x00006400000c000b */
[----:B01----:R-:W-:Y:S01]  /*2f880*/  ENDCOLLECTIVE ;  /* 0x000000000000791b */ /* 0x003fe20003800000 */
.L_x_3865:
[----:B------:R-:W-:Y:S02]  /*2f890*/  IMAD.MOV.U32 R13, RZ, RZ, R54 ;  /* 0x000000ffff0d7224 */ /* 0x000fe400078e0036 */
[----:B------:R-:W-:Y:S02]  /*2f8a0*/  IMAD.MOV.U32 R12, RZ, RZ, R75 ;  /* 0x000000ffff0c7224 */ /* 0x000fe400078e004b */
[----:B------:R-:W-:-:S07]  /*2f8b0*/  IMAD.MOV.U32 R116, RZ, RZ, R14 ;  /* 0x000000ffff747224 */ /* 0x000fce00078e000e */
[----:B------:R-:W-:Y:S05]  /*2f8c0*/  WARPSYNC.COLLECTIVE R15, `(.L_x_3866) ;  /* 0x000000000f087348 */ /* 0x000fea0003c00000 */
[----:B------:R0:W1:Y:S02]  /*2f8d0*/  SHFL.IDX P6, R14, R13, R12, R11 ;  /* 0x0000000c0d0e7389 */ /* 0x00006400000c000b */
[----:B01----:R-:W-:Y:S01]  /*2f8e0*/  ENDCOLLECTIVE ;  /* 0x000000000000791b */ /* 0x003fe20003800000 */
.L_x_3866:
[----:B------:R-:W-:Y:S01]  /*2f8f0*/  IMAD.MOV.U32 R13, RZ, RZ, R29 ;  /* 0x000000ffff0d7224 */ /* 0x000fe200078e001d */
[----:B------:R-:W-:Y:S02]  /*2f900*/  SEL R29, R105, R141, P0 ;  /* 0x0000008d691d7207 */ /* 0x000fe40000000000 */
[----:B------:R-:W-:Y:S01]  /*2f910*/  SEL R105, R141, R105, P0 ;  /* 0x000000698d697207 */ /* 0x000fe20000000000 */
[----:B------:R-:W-:-:S07]  /*2f920*/  IMAD.MOV.U32 R54, RZ, RZ, R14 ;  /* 0x000000ffff367224 */ /* 0x000fce00078e000e */
[----:B------:R-:W-:Y:S05]  /*2f930*/  WARPSYNC.COLLECTIVE R15, `(.L_x_3867) ;  /* 0x000000000f087348 */ /* 0x000fea0003c00000 */
[----:B------:R0:W1:Y:S02]  /*2f940*/  SHFL.IDX P6, R14, R13, R12, R11 ;  /* 0x0000000c0d0e7389 */ /* 0x00006400000c000b */
[----:B01----:R-:W-:Y:S01]  /*2f950*/  ENDCOLLECTIVE ;  /* 0x000000000000791b */ /* 0x003fe20003800000 */
.L_x_3867:
        /* <DEDUP_REMOVED lines=8> */
.L_x_3868:
[----:B------:R-:W-:Y:S01]  /*2f9e0*/  IMAD.MOV.U32 R13, RZ, RZ, R110 ;  /* 0x000000ffff0d7224 */ /* 0x000fe200078e006e */
[----:B------:R-:W-:Y:S02]  /*2f9f0*/  SEL R110, R116, R111, P0 ;  /* 0x0000006f746e7207 */ /* 0x000fe40000000000 */
[----:B------:R-:W-:Y:S01]  /*2fa00*/  SEL R111, R111, R116, P0 ;  /* 0x000000746f6f7207 */ /* 0x000fe20000000000 */
[----:B------:R-:W-:-:S07]  /*2fa10*/  IMAD.MOV.U32 R113, RZ, RZ, R14 ;  /* 0x000000ffff717224 */ /* 0x000fce00078e000e */
[----:B------:R-:W-:Y:S05]  /*2fa20*/  WARPSYNC.COLLECTIVE R15, `(.L_x_3869) ;  /* 0x000000000f087348 */ /* 0x000fea0003c00000 */
[----:B------:R0:W1:Y:S02]  /*2fa30*/  SHFL.IDX P6, R14, R13, R12, R11 ;  /* 0x0000000c0d0e7389 */ /* 0x00006400000c000b */
[----:B01----:R-:W-:Y:S01]  /*2fa40*/  ENDCOLLECTIVE ;  /* 0x000000000000791b */ /* 0x003fe20003800000 */
.L_x_3869:
[----:B------:R-:W-:Y:S02]  /*2fa50*/  IMAD.MOV.U32 R13, RZ, RZ, R65 ;  /* 0x000000ffff0d7224 */ /* 0x000fe400078e0041 */
[----:B------:R-:W-:Y:S02]  /*2fa60*/  IMAD.MOV.U32 R12, RZ, RZ, R75 ;  /* 0x000000ffff0c7224 */ /* 0x000fe400078e004b */
[----:B------:R-:W-:-:S07]  /*2fa70*/  IMAD.MOV.U32 R115, RZ, RZ, R14 ;  /* 0x000000ffff737224 */ /* 0x000fce00078e000e */
[----:B------:R-:W-:Y:S05]  /*2fa80*/  WARPSYNC.COLLECTIVE R15, `(.L_x_3870) ;  /* 0x000000000f087348 */ /* 0x000fea0003c00000 */
[----:B------:R0:W1:Y:S02]  /*2fa90*/  SHFL.IDX P6, R14, R13, R12, R11 ;  /* 0x0000000c0d0e7389 */ /* 0x00006400000c000b */
[----:B01----:R-:W-:Y:S01]  /*2faa0*/  ENDCOLLECTIVE ;  /* 0x000000000000791b */ /* 0x003fe20003800000 */
.L_x_3870:
[----:B------:R-:W-:Y:S02]  /*2fab0*/  IMAD.MOV.U32 R13, RZ, RZ, R62 ;  /* 0x000000ffff0d7224 */ /* 0x000fe400078e003e */
[----:B------:R-:W-:-:S07]  /*2fac0*/  IMAD.MOV.U32 R65, RZ, RZ, R14 ;  /* 0x000000ffff417224 */ /* 0x000fce00078e000e */
[----:B------:R-:W-:Y:S05]  /*2fad0*/  WARPSYNC.COLLECTIVE R15, `(.L_x_3871) ;  /* 0x000000000f087348 */ /* 0x000fea0003c00000 */
[----:B------:R0:W1:Y:S02]  /*2fae0*/  SHFL.IDX P6, R14, R13, R12, R11 ;  /* 0x0000000c0d0e7389 */ /* 0x00006400000c000b */
[----:B01----:R-:W-:Y:S01]  /*2faf0*/  ENDCOLLECTIVE ;  /* 0x000000000000791b */ /* 0x003fe20003800000 */
.L_x_3871:
[----:B------:R-:W-:Y:S02]  /*2fb00*/  IMAD.MOV.U32 R13, RZ, RZ, R114 ;  /* 0x000000ffff0d7224 */ /* 0x000fe400078e0072 */
[----:B------:R-:W-:Y:S01]  /*2fb10*/  IMAD.MOV.U32 R12, RZ, RZ, R36 ;  /* 0x000000ffff0c7224 */ /* 0x000fe200078e0024 */
[----:B------:R-:W-:-:S07]  /*2fb20*/  MOV R62, R14 ;  /* 0x0000000e003e7202 */ /* 0x000fce0000000f00 */
[----:B------:R-:W-:Y:S05]  /*2fb30*/  WARPSYNC.COLLECTIVE R15, `(.L_x_3872) ;  /* 0x000000000f087348 */ /* 0x000fea0003c00000 */
[----:B------:R0:W1:Y:S02]  /*2fb40*/  SHFL.IDX P6, R14, R13, R12, R11 ;  /* 0x0000000c0d0e7389 */ /* 0x00006400000c000b */
[----:B01----:R-:W-:Y:S01]  /*2fb50*/  ENDCOLLECTIVE ;  /* 0x000000000000791b */ /* 0x003fe20003800000 */
.L_x_3872:
[----:B------:R-:W-:Y:S02]  /*2fb60*/  SEL R114, R115, R62, P0 ;  /* 0x0000003e73727207 */ /* 0x000fe40000000000 */
[----:B------:R-:W-:Y:S01]  /*2fb70*/  SEL R115, R62, R115, P0 ;  /* 0x000000733e737207 */ /* 0x000fe20000000000 */
[----:B------:R-:W-:Y:S01]  /*2fb80*/  IMAD.MOV.U32 R13, RZ, RZ, R112 ;  /* 0x000000ffff0d7224 */ /* 0x000fe200078e0070 */
[----:B------:R-:W-:Y:S02]  /*2fb90*/  SEL R112, R113, R65, P0 ;  /* 0x0000004171707207 */ /* 0x000fe40000000000 */
[----:B------:R-:W-:Y:S01]  /*2fba0*/  SEL R113, R65, R113, P0 ;  /* 0x0000007141717207 */ /* 0x000fe20000000000 */
[----:B------:R-:W-:-:S07]  /*2fbb0*/  IMAD.MOV.U32 R117, RZ, RZ, R14 ;  /* 0x000000ffff757224 */ /* 0x000fce00078e000e */
[----:B------:R-:W-:Y:S05]  /*2fbc0*/  WARPSYNC.COLLECTIVE R15, `(.L_x_3873) ;  /* 0x000000000f087348 */ /* 0x000fea0003c00000 */
[----:B------:R0:W1:Y:S02]  /*2fbd0*/  SHFL.IDX P6, R14, R13, R12, R11 ;  /* 0x0000000c0d0e7389 */ /* 0x00006400000c000b */
[----:B01----:R-:W-:Y:S01]  /*2fbe0*/  ENDCOLLECTIVE ;  /* 0x000000000000791b */ /* 0x003fe20003800000 */
.L_x_3873:
[----:B------:R-:W-:Y:S02]  /*2fbf0*/  IMAD.MOV.U32 R13, RZ, RZ, R78 ;  /* 0x000000ffff0d7224 */ /* 0x000fe400078e004e */
[----:B------:R-:W-:Y:S02]  /*2fc00*/  IMAD.MOV.U32 R12, RZ, RZ, R75 ;  /* 0x000000ffff0c7224 */ /* 0x000fe400078e004b */
[----:B------:R-:W-:-:S07]  /*2fc10*/  IMAD.MOV.U32 R119, RZ, RZ, R14 ;  /* 0x000000ffff777224 */ /* 0x000fce00078e000e */
[----:B------:R-:W-:Y:S05]  /*2fc20*/  WARPSYNC.COLLECTIVE R15, `(.L_x_3874) ;  /* 0x000000000f087348 */ /* 0x000fea0003c00000 */
[----:B------:R0:W1:Y:S02]  /*2fc30*/  SHFL.IDX P6, R14, R13, R12, R11 ;  /* 0x0000000c0d0e7389 */ /* 0x00006400000c000b */
[----:B01----:R-:W-:Y:S01]  /*2fc40*/  ENDCOLLECTIVE ;  /* 0x000000000000791b */ /* 0x003fe20003800000 */
.L_x_3874:
[----:B------:R-:W-:Y:S01]  /*2fc50*/  MOV R13, R67 ;  /* 0x00000043000d7202 */ /* 0x000fe20000000f00 */
[----:B------:R-:W-:-:S07]  /*2fc60*/  IMAD.MOV.U32 R78, RZ, RZ, R14 ;  /* 0x000000ffff4e7224 */ /* 0x000fce00078e000e */
[----:B------:R-:W-:Y:S05]  /*2fc70*/  WARPSYNC.COLLECTIVE R15, `(.L_x_3875) ;  /* 0x000000000f087348 */ /* 0x000fea0003c00000 */
[----:B------:R0:W1:Y:S02]  /*2fc80*/  SHFL.IDX P6, R14, R13, R12, R11 ;  /* 0x0000000c0d0e7389 */ /* 0x00006400000c000b */
[----:B01----:R-:W-:Y:S01]  /*2fc90*/  ENDCOLLECTIVE ;  /* 0x000000000000791b */ /* 0x003fe20003800000 */
.L_x_3875:
[----:B------:R-:W-:Y:S02]  /*2fca0*/  SEL R116, R117, R78, P0 ;  /* 0x0000004e75747207 */ /* 0x000fe40000000000 */
[----:B------:R-:W-:Y:S01]  /*2fcb0*/  SEL R117, R78, R117, P0 ;  /* 0x000000754e757207 */ /* 0x000fe20000000000 */
[----:B------:R-:W-:Y:S02]  /*2fcc0*/  IMAD.MOV.U32 R13, RZ, RZ, R44 ;  /* 0x000000ffff0d7224 */ /* 0x000fe400078e002c */
[----:B------:R-:W-:-:S05]  /*2fcd0*/  IMAD.MOV.U32 R12, RZ, RZ, R14 ;  /* 0x000000ffff0c7224 */ /* 0x000fca00078e000e */
[----:B------:R-:W-:Y:S02]  /*2fce0*/  SEL R118, R119, R12, P0 ;  /* 0x0000000c77767207 */ /* 0x000fe40000000000 */
[----:B------:R-:W-:Y:S01]  /*2fcf0*/  SEL R119, R12, R119, P0 ;  /* 0x000000770c777207 */ /* 0x000fe20000000000 */
[----:B------:R-:W-:-:S07]  /*2fd00*/  IMAD.MOV.U32 R12, RZ, RZ, R36 ;  /* 0x000000ffff0c7224 */ /* 0x000fce00078e0024 */
[----:B------:R-:W-:Y:S05]  /*2fd10*/  WARPSYNC.COLLECTIVE R15, `(.L_x_3876) ;  /* 0x000000000f087348 */ /* 0x000fea0003c00000 */
[----:B------:R0:W1:Y:S02]  /*2fd20*/  SHFL.IDX P6, R14, R13, R12, R11 ;  /* 0x0000000c0d0e7389 */ /* 0x00006400000c000b */
[----:B01----:R-:W-:Y:S01]  /*2fd30*/  ENDCOLLECTIVE ;  /* 0x000000000000791b */ /* 0x003fe20003800000 */
.L_x_3876:
[----:B------:R-:W-:Y:S02]  /*2fd40*/  IMAD.MOV.U32 R13, RZ, RZ, R33 ;  /* 0x000000ffff0d7224 */ /* 0x000fe400078e0021 */
[----:B------:R-:W-:-:S07]  /*2fd50*/  IMAD.MOV.U32 R130, RZ, RZ, R14 ;  /* 0x000000ffff827224 */ /* 0x000fce00078e000e */
[----:B------:R-:W-:Y:S05]  /*2fd60*/  WARPSYNC.COLLECTIVE R15, `(.L_x_3877) ;  /* 0x000000000f087348 */ /* 0x000fea0003c00000 */
[----:B------:R0:W1:Y:S02]  /*2fd70*/  SHFL.IDX P6, R14, R13, R12, R11 ;  /* 0x0000000c0d0e7389 */ /* 0x00006400000c000b */
[----:B01----:R-:W-:Y:S01]  /*2fd80*/  ENDCOLLECTIVE ;  /* 0x000000000000791b */ /* 0x003fe20003800000 */
.L_x_3877:
[----:B------:R-:W-:Y:S02]  /*2fd90*/  IMAD.MOV.U32 R13, RZ, RZ, R31 ;  /* 0x000000ffff0d7224 */ /* 0x000fe400078e001f */
[----:B------:R-:W-:Y:S02]  /*2fda0*/  IMAD.MOV.U32 R12, RZ, RZ, R75 ;  /* 0x000000ffff0c7224 */ /* 0x000fe400078e004b */
[----:B------:R-:W-:-:S07]  /*2fdb0*/  IMAD.MOV.U32 R33, RZ, RZ, R14 ;  /* 0x000000ffff217224 */ /* 0x000fce00078e000e */
[----:B------:R-:W-:Y:S05]  /*2fdc0*/  WARPSYNC.COLLECTIVE R15, `(.L_x_3878) ;  /* 0x000000000f087348 */ /* 0x000fea0003c00000 */
[----:B------:R0:W1:Y:S02]  /*2fdd0*/  SHFL.IDX P6, R14, R13, R12, R11 ;  /* 0x0000000c0d0e7389 */ /* 0x00006400000c000b */
[----:B01----:R-:W-:Y:S01]  /*2fde0*/  ENDCOLLECTIVE ;  /* 0x000000000000791b */ /* 0x003fe20003800000 */
.L_x_3878:
[----:B------:R-:W-:Y:S01]  /*2fdf0*/  IMAD.MOV.U32 R13, RZ, RZ, R30 ;  /* 0x000000ffff0d7224 */ /* 0x000fe200078e001e */
[----:B------:R-:W-:-:S07]  /*2fe00*/  MOV R31, R14 ;  /* 0x0000000e001f7202 */ /* 0x000fce0000000f00 */
[----:B------:R-:W-:Y:S05]  /*2fe10*/  WARPSYNC.COLLECTIVE R15, `(.L_x_3879) ;  /* 0x000000000f087348 */ /* 0x000fea0003c00000 */
[----:B------:R0:W1:Y:S02]  /*2fe20*/  SHFL.IDX P6, R14, R13, R12, R11 ;  /* 0x0000000c0d0e7389 */ /* 0x00006400000c000b */
[----:B01----:R-:W-:Y:S01]  /*2fe30*/  ENDCOLLECTIVE ;  /* 0x000000000000791b */ /* 0x003fe20003800000 */
.L_x_3879:
        /* <DEDUP_REMOVED lines=8> */
.L_x_3880:
[----:B------:R-:W-:Y:S02]  /*2fec0*/  IMAD.MOV.U32 R13, RZ, RZ, R70 ;  /* 0x000000ffff0d7224 */ /* 0x000fe400078e0046 */
[----:B------:R-:W-:-:S07]  /*2fed0*/  IMAD.MOV.U32 R125, RZ, RZ, R14 ;  /* 0x000000ffff7d7224 */ /* 0x000fce00078e000e */
[----:B------:R-:W-:Y:S05]  /*2fee0*/  WARPSYNC.COLLECTIVE R15, `(.L_x_3881) ;  /* 0x000000000f087348 */ /* 0x000fea0003c00000 */
[----:B------:R0:W1:Y:S02]  /*2fef0*/  SHFL.IDX P6, R14, R13, R12, R11 ;  /* 0x0000000c0d0e7389 */ /* 0x00006400000c000b */
[----:B01----:R-:W-:Y:S01]  /*2ff00*/  ENDCOLLECTIVE ;  /* 0x000000000000791b */ /* 0x003fe20003800000 */
.L_x_3881:
[----:B------:R-:W-:Y:S01]  /*2ff10*/  IMAD.MOV.U32 R13, RZ, RZ, R34 ;  /* 0x000000ffff0d7224 */ /* 0x000fe200078e0022 */
[----:B------:R-:W-:Y:S01]  /*2ff20*/  MOV R12, R75 ;  /* 0x0000004b000c7202 */ /* 0x000fe20000000f00 */
[----:B------:R-:W-:-:S07]  /*2ff30*/  IMAD.MOV.U32 R127, RZ, RZ, R14 ;  /* 0x000000ffff7f7224 */ /* 0x000fce00078e000e */
[----:B------:R-:W-:Y:S05]  /*2ff40*/  WARPSYNC.COLLECTIVE R15, `(.L_x_3882) ;  /* 0x000000000f087348 */ /* 0x000fea0003c00000 */
[----:B------:R0:W1:Y:S02]  /*2ff50*/  SHFL.IDX P6, R14, R13, R12, R11 ;  /* 0x0000000c0d0e7389 */ /* 0x00006400000c000b */
[----:B01----:R-:W-:Y:S01]  /*2ff60*/  ENDCOLLECTIVE ;  /* 0x000000000000791b */ /* 0x003fe20003800000 */
.L_x_3882:
[----:B------:R-:W-:Y:S01]  /*2ff70*/  IMAD.MOV.U32 R13, RZ, RZ, R32 ;  /* 0x000000ffff0d7224 */ /* 0x000fe200078e0020 */
[----:B------:R-:W-:Y:S02]  /*2ff80*/  SEL R32, R33, R67, P0 ;  /* 0x0000004321207207 */ /* 0x000fe40000000000 */
[----:B------:R-:W-:Y:S01]  /*2ff90*/  SEL R33, R67, R33, P0 ;  /* 0x0000002143217207 */ /* 0x000fe20000000000 */
[----:B------:R-:W-:-:S07]  /*2ffa0*/  IMAD.MOV.U32 R143, RZ, RZ, R14 ;  /* 0x000000ffff8f7224 */ /* 0x000fce00078e000e */
[----:B------:R-:W-:Y:S05]  /*2ffb0*/  WARPSYNC.COLLECTIVE R15, `(.L_x_3883) ;  /* 0x000000000f087348 */ /* 0x000fea0003c00000 */
[----:B------:R0:W1:Y:S02]  /*2ffc0*/  SHFL.IDX P6, R14, R13, R12, R11 ;  /* 0x0000000c0d0e7389 */ /* 0x00006400000c000b */
[----:B01----:R-:W-:Y:S01]  /*2ffd0*/  ENDCOLLECTIVE ;  /* 0x000000000000791b */ /* 0x003fe20003800000 */
.L_x_3883:
[----:B------:R-:W-:Y:S01]  /*2ffe0*/  SEL R34, R125, R143, P0 ;  /* 0x0000008f7d227207 */ /* 0x000fe20000000000 */
[----:B------:R-:W-:Y:S02]  /*2fff0*/  IMAD.MOV.U32 R13, RZ, RZ, R83 ;  /* 0x000000ffff0d7224 */ /* 0x000fe400078e0053 */
[----:B------:R-:W-:Y:S02]  /*30000*/  IMAD.MOV.U32 R12, RZ, RZ, R36 ;  /* 0x000000ffff0c7224 */ /* 0x000fe400078e0024 */
[----:B------:R-:W-:-:S07]  /*30010*/  IMAD.MOV.U32 R144, RZ, RZ, R14 ;  /* 0x000000ffff907224 */ /* 0x000fce00078e000e */
[----:B------:R-:W-:Y:S05]  /*30020*/  WARPSYNC.COLLECTIVE R15, `(.L_x_3884) ;  /* 0x000000000f087348 */ /* 0x000fea0003c00000 */
[----:B------:R0:W1:Y:S02]  /*30030*/  SHFL.IDX P6, R14, R13, R12, R11 ;  /* 0x0000000c0d0e7389 */ /* 0x00006400000c000b */
[----:B01----:R-:W-:Y:S01]  /*30040*/  ENDCOLLECTIVE ;  /* 0x000000000000791b */ /* 0x003fe20003800000 */
.L_x_3884:
[----:B------:R-:W-:Y:S02]  /*30050*/  IMAD.MOV.U32 R13, RZ, RZ, R80 ;  /* 0x000000ffff0d7224 */ /* 0x000fe400078e0050 */
[----:B------:R-:W-:-:S07]  /*30060*/  IMAD.MOV.U32 R83, RZ, RZ, R14 ;  /* 0x000000ffff537224 */ /* 0x000fce00078e000e */
[----:B------:R-:W-:Y:S05]  /*30070*/  WARPSYNC.COLLECTIVE R15, `(.L_x_3885) ;  /* 0x000000000f087348 */ /* 0x000fea0003c00000 */
[----:B------:R0:W1:Y:S02]  /*30080*/  SHFL.IDX P6, R14, R13, R12, R11 ;  /* 0x0000000c0d0e7389 */ /* 0x00006400000c000b */
[----:B01----:R-:W-:Y:S01]  /*30090*/  ENDCOLLECTIVE ;  /* 0x000000000000791b */ /* 0x003fe20003800000 */
.L_x_3885:
[----:B------:R-:W-:Y:S01]  /*300a0*/  MOV R13, R48 ;  /* 0x00000030000d7202 */ /* 0x000fe20000000f00 */
[----:B------:R-:W-:Y:S02]  /*300b0*/  IMAD.MOV.U32 R12, RZ, RZ, R75 ;  /* 0x000000ffff0c7224 */ /* 0x000fe400078e004b */
[----:B------:R-:W-:-:S07]  /*300c0*/  IMAD.MOV.U32 R123, RZ, RZ, R14 ;  /* 0x000000ffff7b7224 */ /* 0x000fce00078e000e */
[----:B------:R-:W-:Y:S05]  /*300d0*/  WARPSYNC.COLLECTIVE R15, `(.L_x_3886) ;  /* 0x000000000f087348 */ /* 0x000fea0003c00000 */
[----:B------:R0:W1:Y:S02]  /*300e0*/  SHFL.IDX P6, R14, R13, R12, R11 ;  /* 0x0000000c0d0e7389 */ /* 0x00006400000c000b */
[----:B01----:R-:W-:Y:S01]  /*300f0*/  ENDCOLLECTIVE ;  /* 0x000000000000791b */ /* 0x003fe20003800000 */
.L_x_3886:
[----:B------:R-:W-:Y:S01]  /*30100*/  IMAD.MOV.U32 R13, RZ, RZ, R35 ;  /* 0x000000ffff0d7224 */ /* 0x000fe200078e0023 */
[----:B------:R-:W-:Y:S01]  /*30110*/  SEL R35, R143, R125, P0 ;  /* 0x0000007d8f237207 */ /* 0x000fe20000000000 */
[----:B------:R-:W-:-:S07]  /*30120*/  IMAD.MOV.U32 R48, RZ, RZ, R14 ;  /* 0x000000ffff307224 */ /* 0x000fce00078e000e */
[----:B------:R-:W-:Y:S05]  /*30130*/  WARPSYNC.COLLECTIVE R15, `(.L_x_3887) ;  /* 0x000000000f087348 */ /* 0x000fea0003c00000 */
[----:B------:R0:W1:Y:S02]  /*30140*/  SHFL.IDX P6, R14, R13, R12, R11 ;  /* 0x0000000c0d0e7389 */ /* 0x00006400000c000b */
[----:B01----:R-:W-:Y:S01]  /*30150*/  ENDCOLLECTIVE ;  /* 0x000000000000791b */ /* 0x003fe20003800000 */
.L_x_3887:
[----:B------:R-:W-:Y:S01]  /*30160*/  SEL R54, R83, R48, P0 ;  /* 0x0000003053367207 */ /* 0x000fe20000000000 */
[----:B------:R-:W-:Y:S02]  /*30170*/  IMAD.MOV.U32 R13, RZ, RZ, R93 ;  /* 0x000000ffff0d7224 */ /* 0x000fe400078e005d */
[----:B------:R-:W-:Y:S02]  /*30180*/  IMAD.MOV.U32 R12, RZ, RZ, R36 ;  /* 0x000000ffff0c7224 */ /* 0x000fe400078e0024 */
[----:B------:R-:W-:-:S07]  /*30190*/  IMAD.MOV.U32 R145, RZ, RZ, R14 ;  /* 0x000000ffff917224 */ /* 0x000fce00078e000e */
[----:B------:R-:W-:Y:S05]  /*301a0*/  WARPSYNC.COLLECTIVE R15, `(.L_x_3888) ;  /* 0x000000000f087348 */ /* 0x000fea0003c00000 */
[----:B------:R0:W1:Y:S02]  /*301b0*/  SHFL.IDX P6, R14, R13, R12, R11 ;  /* 0x0000000c0d0e7389 */ /* 0x00006400000c000b */
[----:B01----:R-:W-:Y:S01]  /*301c0*/  ENDCOLLECTIVE ;  /* 0x000000000000791b */ /* 0x003fe20003800000 */
.L_x_3888:
[----:B------:R-:W-:Y:S01]  /*301d0*/  SEL R65, R145, R123, P0 ;  /* 0x0000007b91417207 */ /* 0x000fe20000000000 */
[----:B------:R-:W-:Y:S02]  /*301e0*/  IMAD.MOV.U32 R13, RZ, RZ, R82 ;  /* 0x000000ffff0d7224 */ /* 0x000fe400078e0052 */
[----:B------:R-:W-:-:S07]  /*301f0*/  IMAD.MOV.U32 R93, RZ, RZ, R14 ;  /* 0x000000ffff5d7224 */ /* 0x000fce00078e000e */
[----:B------:R-:W-:Y:S05]  /*30200*/  WARPSYNC.COLLECTIVE R15, `(.L_x_3889) ;  /* 0x000000000f087348 */ /* 0x000fea0003c00000 */
[----:B------:R0:W1:Y:S02]  /*30210*/  SHFL.IDX P6, R14, R13, R12, R11 ;  /* 0x0000000c0d0e7389 */ /* 0x00006400000c000b */
[----:B01----:R-:W-:Y:S01]  /*30220*/  ENDCOLLECTIVE ;  /* 0x000000000000791b */ /* 0x003fe20003800000 */
.L_x_3889:
[----:B------:R-:W-:Y:S01]  /*30230*/  IMAD.MOV.U32 R13, RZ, RZ, R53 ;  /* 0x000000ffff0d7224 */ /* 0x000fe200078e0035 */
[----:B------:R-:W-:Y:S01]  /*30240*/  SEL R53, R144, R127, P0 ;  /* 0x0000007f90357207 */ /* 0x000fe20000000000 */
[----:B------:R-:W-:Y:S01]  /*30250*/  IMAD.MOV.U32 R12, RZ, RZ, R75 ;  /* 0x000000ffff0c7224 */ /* 0x000fe200078e004b */
[----:B------:R-:W-:-:S07]  /*30260*/  MOV R81, R14 ;  /* 0x0000000e00517202 */ /* 0x000fce0000000f00 */
[----:B------:R-:W-:Y:S05]  /*30270*/  WARPSYNC.COLLECTIVE R15, `(.L_x_3890) ;  /* 0x000000000f087348 */ /* 0x000fea0003c00000 */
[----:B------:R0:W1:Y:S02]  /*30280*/  SHFL.IDX P6, R14, R13, R12, R11 ;  /* 0x0000000c0d0e7389 */ /* 0x00006400000c000b */
[----:B01----:R-:W-:Y:S01]  /*30290*/  ENDCOLLECTIVE ;  /* 0x000000000000791b */ /* 0x003fe20003800000 */
.L_x_3890:
[----:B------:R-:W-:Y:S02]  /*302a0*/  IMAD.MOV.U32 R13, RZ, RZ, R49 ;  /* 0x000000ffff0d7224 */ /* 0x000fe400078e0031 */
[----:B------:R-:W-:-:S07]  /*302b0*/  IMAD.MOV.U32 R146, RZ, RZ, R14 ;  /* 0x000000ffff927224 */ /* 0x000fce00078e000e */
[----:B------:R-:W-:Y:S05]  /*302c0*/  WARPSYNC.COLLECTIVE R15, `(.L_x_3891) ;  /* 0x000000000f087348 */ /* 0x000fea0003c00000 */
[----:B------:R0:W1:Y:S02]  /*302d0*/  SHFL.IDX P6, R14, R13, R12, R11 ;  /* 0x0000000c0d0e7389 */ /* 0x00006400000c000b */
[----:B01----:R-:W-:Y:S01]  /*302e0*/  ENDCOLLECTIVE ;  /* 0x000000000000791b */ /* 0x003fe20003800000 */
.L_x_3891:
        /* <DEDUP_REMOVED lines=8> */
.L_x_3892:
[----:B------:R-:W-:Y:S02]  /*30370*/  SEL R68, R81, R49, P0 ;  /* 0x0000003151447207 */ /* 0x000fe40000000000 */
[----:B------:R-:W-:Y:S01]  /*30380*/  MOV R13, R92 ;  /* 0x0000005c000d7202 */ /* 0x000fe20000000f00 */
[----:B------:R-:W-:-:S07]  /*30390*/  IMAD.MOV.U32 R124, RZ, RZ, R14 ;  /* 0x000000ffff7c7224 */ /* 0x000fce00078e000e */
[----:B------:R-:W-:Y:S05]  /*303a0*/  WARPSYNC.COLLECTIVE R15, `(.L_x_3893) ;  /* 0x000000000f087348 */ /* 0x000fea0003c00000 */
[----:B------:R0:W1:Y:S02]  /*303b0*/  SHFL.IDX P6, R14, R13, R12, R11 ;  /* 0x0000000c0d0e7389 */ /* 0x00006400000c000b */
[----:B01----:R-:W-:Y:S01]  /*303c0*/  ENDCOLLECTIVE ;  /* 0x000000000000791b */ /* 0x003fe20003800000 */
.L_x_3893:
[----:B------:R-:W-:Y:S01]  /*303d0*/  IMAD.MOV.U32 R13, RZ, RZ, R64 ;  /* 0x000000ffff0d7224 */ /* 0x000fe200078e0040 */
[----:B------:R-:W-:Y:S01]  /*303e0*/  SEL R64, R123, R145, P0 ;  /* 0x000000917b407207 */ /* 0x000fe20000000000 */
[----:B------:R-:W-:Y:S02]  /*303f0*/  IMAD.MOV.U32 R12, RZ, RZ, R75 ;  /* 0x000000ffff0c7224 */ /* 0x000fe400078e004b */
[----:B------:R-:W-:-:S07]  /*30400*/  IMAD.MOV.U32 R126, RZ, RZ, R14 ;  /* 0x000000ffff7e7224 */ /* 0x000fce00078e000e */
[----:B------:R-:W-:Y:S05]  /*30410*/  WARPSYNC.COLLECTIVE R15, `(.L_x_3894) ;  /* 0x000000000f087348 */ /* 0x000fea0003c00000 */
[----:B------:R0:W1:Y:S02]  /*30420*/  SHFL.IDX P6, R14, R13, R12, R11 ;  /* 0x0000000c0d0e7389 */ /* 0x00006400000c000b */
[----:B01----:R-:W-:Y:S01]  /*30430*/  ENDCOLLECTIVE ;  /* 0x000000000000791b */ /* 0x003fe20003800000 */
.L_x_3894:
[----:B------:R-:W-:Y:S01]  /*30440*/  IMAD.MOV.U32 R13, RZ, RZ, R55 ;  /* 0x000000ffff0d7224 */ /* 0x000fe200078e0037 */
[----:B------:R-:W-:Y:S01]  /*30450*/  SEL R55, R48, R83, P0 ;  /* 0x0000005330377207 */ /* 0x000fe20000000000 */
[----:B------:R-:W-:-:S07]  /*30460*/  IMAD.MOV.U32 R92, RZ, RZ, R14 ;  /* 0x000000ffff5c7224 */ /* 0x000fce00078e000e */
[----:B------:R-:W-:Y:S05]  /*30470*/  WARPSYNC.COLLECTIVE R15, `(.L_x_3895) ;  /* 0x000000000f087348 */ /* 0x000fea0003c00000 */
[----:B------:R0:W1:Y:S02]  /*30480*/  SHFL.IDX P6, R14, R13, R12, R11 ;  /* 0x0000000c0d0e7389 */ /* 0x00006400000c000b */
[----:B01----:R-:W-:Y:S01]  /*30490*/  ENDCOLLECTIVE ;  /* 0x000000000000791b */ /* 0x003fe20003800000 */
.L_x_3895:
[----:B------:R-:W-:Y:S02]  /*304a0*/  SEL R123, R124, R92, P0 ;  /* 0x0000005c7c7b7207 */ /* 0x000fe40000000000 */
[----:B------:R-:W-:Y:S01]  /*304b0*/  SEL R124, R92, R124, P0 ;  /* 0x0000007c5c7c7207 */ /* 0x000fe20000000000 */
[----:B------:R-:W-:Y:S01]  /*304c0*/  IMAD.MOV.U32 R13, RZ, RZ, R122 ;  /* 0x000000ffff0d7224 */ /* 0x000fe200078e007a */
[----:B------:R-:W-:Y:S01]  /*304d0*/  SEL R122, R49, R81, P0 ;  /* 0x00000051317a7207 */ /* 0x000fe20000000000 */
[----:B------:R-:W-:Y:S02]  /*304e0*/  IMAD.MOV.U32 R12, RZ, RZ, R36 ;  /* 0x000000ffff0c7224 */ /* 0x000fe400078e0024 */
[----:B------:R-:W-:-:S07]  /*304f0*/  IMAD.MOV.U32 R95, RZ, RZ, R14 ;  /* 0x000000ffff5f7224 */ /* 0x000fce00078e000e */
[----:B------:R-:W-:Y:S05]  /*30500*/  WARPSYNC.COLLECTIVE R15, `(.L_x_3896) ;  /* 0x000000000f087348 */ /* 0x000fea0003c00000 */
[----:B------:R0:W1:Y:S02]  /*30510*/  SHFL.IDX P6, R14, R13, R12, R11 ;  /* 0x0000000c0d0e7389 */ /* 0x00006400000c000b */
[----:B01----:R-:W-:Y:S01]  /*30520*/  ENDCOLLECTIVE ;  /* 0x000000000000791b */ /* 0x003fe20003800000 */
.L_x_3896:
[----:B------:R-:W-:Y:S02]  /*30530*/  SEL R125, R126, R95, P0 ;  /* 0x0000005f7e7d7207 */ /* 0x000fe40000000000 */
[----:B------:R-:W-:Y:S01]  /*30540*/  SEL R126, R95, R126, P0 ;  /* 0x0000007e5f7e7207 */ /* 0x000fe20000000000 */
[----:B------:R-:W-:Y:S01]  /*30550*/  IMAD.MOV.U32 R13, RZ, RZ, R94 ;  /* 0x000000ffff0d7224 */ /* 0x000fe200078e005e */
[----:B------:R-:W-:-:S07]  /*30560*/  MOV R128, R14 ;  /* 0x0000000e00807202 */ /* 0x000fce0000000f00 */
[----:B------:R-:W-:Y:S05]  /*30570*/  WARPSYNC.COLLECTIVE R15, `(.L_x_3897) ;  /* 0x000000000f087348 */ /* 0x000fea0003c00000 */
[----:B------:R0:W1:Y:S02]  /*30580*/  SHFL.IDX P6, R14, R13, R12, R11 ;  /* 0x0000000c0d0e7389 */ /* 0x00006400000c000b */
[----:B01----:R-:W-:Y:S01]  /*30590*/  ENDCOLLECTIVE ;  /* 0x000000000000791b */ /* 0x003fe20003800000 */
.L_x_3897:
[----:B------:R-:W-:Y:S02]  /*305a0*/  IMAD.MOV.U32 R13, RZ, RZ, R69 ;  /* 0x000000ffff0d7224 */ /* 0x000fe400078e0045 */
[----:B------:R-:W-:Y:S02]  /*305b0*/  IMAD.MOV.U32 R12, RZ, RZ, R75 ;  /* 0x000000ffff0c7224 */ /* 0x000fe400078e004b */
[----:B------:R-:W-:-:S07]  /*305c0*/  IMAD.MOV.U32 R70, RZ, RZ, R14 ;  /* 0x000000ffff467224 */ /* 0x000fce00078e000e */
[----:B------:R-:W-:Y:S05]  /*305d0*/  WARPSYNC.COLLECTIVE R15, `(.L_x_3898) ;  /* 0x000000000f087348 */ /* 0x000fea0003c00000 */
[----:B------:R0:W1:Y:S02]  /*305e0*/  SHFL.IDX P6, R14, R13, R12, R11 ;  /* 0x0000000c0d0e7389 */ /* 0x00006400000c000b */
[----:B01----:R-:W-:Y:S01]  /*305f0*/  ENDCOLLECTIVE ;  /* 0x000000000000791b */ /* 0x003fe20003800000 */
.L_x_3898:
[----:B------:R-:W-:Y:S01]  /*30600*/  IMAD.MOV.U32 R13, RZ, RZ, R52 ;  /* 0x000000ffff0d7224 */ /* 0x000fe200078e0034 */
[----:B------:R-:W-:Y:S01]  /*30610*/  SEL R52, R127, R144, P0 ;  /* 0x000000907f347207 */ /* 0x000fe20000000000 */
[----:B------:R-:W-:-:S07]  /*30620*/  IMAD.MOV.U32 R94, RZ, RZ, R14 ;  /* 0x000000ffff5e7224 */ /* 0x000fce00078e000e */
[----:B------:R-:W-:Y:S05]  /*30630*/  WARPSYNC.COLLECTIVE R15, `(.L_x_3899) ;  /* 0x000000000f087348 */ /* 0x000fea0003c00000 */
[----:B------:R0:W1:Y:S02]  /*30640*/  SHFL.IDX P6, R14, R13, R12, R11 ;  /* 0x0000000c0d0e7389 */ /* 0x00006400000c000b */
[----:B01----:R-:W-:Y:S01]  /*30650*/  ENDCOLLECTIVE ;  /* 0x000000000000791b */ /* 0x003fe20003800000 */
.L_x_3899:
        /* <DEDUP_REMOVED lines=8> */
.L_x_3900:
[----:B------:R-:W-:Y:S02]  /*306e0*/  SEL R69, R70, R147, P0 ;  /* 0x0000009346457207 */ /* 0x000fe40000000000 */
[----:B------:R-:W-:Y:S01]  /*306f0*/  SEL R70, R147, R70, P0 ;  /* 0x0000004693467207 */ /* 0x000fe20000000000 */
[----:B------:R-:W-:Y:S02]  /*30700*/  IMAD.MOV.U32 R13, RZ, RZ, R45 ;  /* 0x000000ffff0d7224 */ /* 0x000fe400078e002d */
[----:B------:R-:W-:-:S07]  /*30710*/  IMAD.MOV.U32 R50, RZ, RZ, R14 ;  /* 0x000000ffff327224 */ /* 0x000fce00078e000e */
[----:B------:R-:W-:Y:S05]  /*30720*/  WARPSYNC.COLLECTIVE R15, `(.L_x_3901) ;  /* 0x000000000f087348 */ /* 0x000fea0003c00000 */
[----:B------:R0:W1:Y:S02]  /*30730*/  SHFL.IDX P6, R14, R13, R12, R11 ;  /* 0x0000000c0d0e7389 */ /* 0x00006400000c000b */
[----:B01----:R-:W-:Y:S01]  /*30740*/  ENDCOLLECTIVE ;  /* 0x000000000000791b */ /* 0x003fe20003800000 */
.L_x_3901:
[----:B------:R-:W-:Y:S02]  /*30750*/  IMAD.MOV.U32 R13, RZ, RZ, R40 ;  /* 0x000000ffff0d7224 */ /* 0x000fe400078e0028 */
[----:B------:R-:W-:Y:S02]  /*30760*/  IMAD.MOV.U32 R12, RZ, RZ, R75 ;  /* 0x000000ffff0c7224 */ /* 0x000fe400078e004b */
[----:B------:R-:W-:-:S07]  /*30770*/  IMAD.MOV.U32 R45, RZ, RZ, R14 ;  /* 0x000000ffff2d7224 */ /* 0x000fce00078e000e */
[----:B------:R-:W-:Y:S05]  /*30780*/  WARPSYNC.COLLECTIVE R15, `(.L_x_3902) ;  /* 0x000000000f087348 */ /* 0x000fea0003c00000 */
[----:B------:R0:W1:Y:S02]  /*30790*/  SHFL.IDX P6, R14, R13, R12, R11 ;  /* 0x0000000c0d0e7389 */ /* 0x00006400000c000b */
[----:B01----:R-:W-:Y:S01]  /*307a0*/  ENDCOLLECTIVE ;  /* 0x000000000000791b */ /* 0x003fe20003800000 */
.L_x_3902:
[----:B------:R-:W-:Y:S02]  /*307b0*/  IMAD.MOV.U32 R13, RZ, RZ, R39 ;  /* 0x000000ffff0d7224 */ /* 0x000fe400078e0027 */
[----:B------:R-:W-:-:S07]  /*307c0*/  IMAD.MOV.U32 R40, RZ, RZ, R14 ;  /* 0x000000ffff287224 */ /* 0x000fce00078e000e */
[----:B------:R-:W-:Y:S05]  /*307d0*/  WARPSYNC.COLLECTIVE R15, `(.L_x_3903) ;  /* 0x000000000f087348 */ /* 0x000fea0003c00000 */
[----:B------:R0:W1:Y:S02]  /*307e0*/  SHFL.IDX P6, R14, R13, R12, R11 ;  /* 0x0000000c0d0e7389 */ /* 0x00006400000c000b */
[----:B01----:R-:W-:Y:S01]  /*307f0*/  ENDCOLLECTIVE ;  /* 0x000000000000791b */ /* 0x003fe20003800000 */
.L_x_3903:
[----:B------:R-:W-:Y:S01]  /*30800*/  MOV R13, R51 ;  /* 0x00000033000d7202 */ /* 0x000fe20000000f00 */
[----:B------:R-:W-:Y:S02]  /*30810*/  IMAD.MOV.U32 R12, RZ, RZ, R36 ;  /* 0x000000ffff0c7224 */ /* 0x000fe400078e0024 */
[----:B------:R-:W-:-:S07]  /*30820*/  IMAD.MOV.U32 R39, RZ, RZ, R14 ;  /* 0x000000ffff277224 */ /* 0x000fce00078e000e */
[----:B------:R-:W-:Y:S05]  /*30830*/  WARPSYNC.COLLECTIVE R15, `(.L_x_3904) ;  /* 0x000000000f087348 */ /* 0x000fea0003c00000 */
[----:B------:R0:W1:Y:S02]  /*30840*/  SHFL.IDX P6, R14, R13, R12, R11 ;  /* 0x0000000c0d0e7389 */ /* 0x00006400000c000b */
[----:B01----:R-:W-:Y:S01]  /*30850*/  ENDCOLLECTIVE ;  /* 0x000000000000791b */ /* 0x003fe20003800000 */
.L_x_3904:
[----:B------:R-:W-:Y:S02]  /*30860*/  IMAD.MOV.U32 R13, RZ, RZ, R47 ;  /* 0x000000ffff0d7224 */ /* 0x000fe400078e002f */
[----:B------:R-:W-:-:S07]  /*30870*/  IMAD.MOV.U32 R51, RZ, RZ, R14 ;  /* 0x000000ffff337224 */ /* 0x000fce00078e000e */
[----:B------:R-:W-:Y:S05]  /*30880*/  WARPSYNC.COLLECTIVE R15, `(.L_x_3905) ;  /* 0x000000000f087348 */ /* 0x000fea0003c00000 */
[----:B------:R0:W1:Y:S02]  /*30890*/  SHFL.IDX P6, R14, R13, R12, R11 ;  /* 0x0000000c0d0e7389 */ /* 0x00006400000c000b */
[----:B01----:R-:W-:Y:S01]  /*308a0*/  ENDCOLLECTIVE ;  /* 0x000000000000791b */ /* 0x003fe20003800000 */
.L_x_3905:
[----:B------:R-:W-:Y:S02]  /*308b0*/  IMAD.MOV.U32 R13, RZ, RZ, R42 ;  /* 0x000000ffff0d7224 */ /* 0x000fe400078e002a */
[----:B------:R-:W-:Y:S02]  /*308c0*/  IMAD.MOV.U32 R12, RZ, RZ, R75 ;  /* 0x000000ffff0c7224 */ /* 0x000fe400078e004b */
[----:B------:R-:W-:-:S07]  /*308d0*/  IMAD.MOV.U32 R47, RZ, RZ, R14 ;  /* 0x000000ffff2f7224 */ /* 0x000fce00078e000e */
[----:B------:R-:W-:Y:S05]  /*308e0*/  WARPSYNC.COLLECTIVE R15, `(.L_x_3906) ;  /* 0x000000000f087348 */ /* 0x000fea0003c00000 */
[----:B------:R0:W1:Y:S02]  /*308f0*/  SHFL.IDX P6, R14, R13, R12, R11 ;  /* 0x0000000c0d0e7389 */ /* 0x00006400000c000b */
[----:B01----:R-:W-:Y:S01]  /*30900*/  ENDCOLLECTIVE ;  /* 0x000000000000791b */ /* 0x003fe20003800000 */
.L_x_3906:
[----:B------:R-:W-:Y:S02]  /*30910*/  IMAD.MOV.U32 R13, RZ, RZ, R41 ;  /* 0x000000ffff0d7224 */ /* 0x000fe400078e0029 */
[----:B------:R-:W-:-:S07]  /*30920*/  IMAD.MOV.U32 R42, RZ, RZ, R14 ;  /* 0x000000ffff2a7224 */ /* 0x000fce00078e000e */
[----:B------:R-:W-:Y:S05]  /*30930*/  WARPSYNC.COLLECTIVE R15, `(.L_x_3907) ;  /* 0x000000000f087348 */ /* 0x000fea0003c00000 */
[----:B------:R0:W1:Y:S02]  /*30940*/  SHFL.IDX P6, R14, R13, R12, R11 ;  /* 0x0000000c0d0e7389 */ /* 0x00006400000c000b */
[----:B01----:R-:W-:Y:S01]  /*30950*/  ENDCOLLECTIVE ;  /* 0x000000000000791b */ /* 0x003fe20003800000 */
.L_x_3907:
[----:B------:R-:W-:Y:S02]  /*30960*/  IMAD.MOV.U32 R13, RZ, RZ, R60 ;  /* 0x000000ffff0d7224 */ /* 0x000fe400078e003c */
[----:B------:R-:W-:Y:S01]  /*30970*/  IMAD.MOV.U32 R12, RZ, RZ, R36 ;  /* 0x000000ffff0c7224 */ /* 0x000fe200078e0024 */
[----:B------:R-:W-:-:S07]  /*30980*/  MOV R41, R14 ;  /* 0x0000000e00297202 */ /* 0x000fce0000000f00 */
[----:B------:R-:W-:Y:S05]  /*30990*/  WARPSYNC.COLLECTIVE R15, `(.L_x_3908) ;  /* 0x000000000f087348 */ /* 0x000fea0003c00000 */
[----:B------:R0:W1:Y:S02]  /*309a0*/  SHFL.IDX P6, R14, R13, R12, R11 ;  /* 0x0000000c0d0e7389 */ /* 0x00006400000c000b */
[----:B01----:R-:W-:Y:S01]  /*309b0*/  ENDCOLLECTIVE ;  /* 0x000000000000791b */ /* 0x003fe20003800000 */
.L_x_3908:
[----:B------:R-:W-:Y:S01]  /*309c0*/  SEL R78, R41, R47, P0 ;  /* 0x0000002f294e7207 */ /* 0x000fe20000000000 */
[----:B------:R-:W-:Y:S02]  /*309d0*/  IMAD.MOV.U32 R13, RZ, RZ, R56 ;  /* 0x000000ffff0d7224 */ /* 0x000fe400078e0038 */
[----:B------:R-:W-:-:S07]  /*309e0*/  IMAD.MOV.U32 R80, RZ, RZ, R14 ;  /* 0x000000ffff507224 */ /* 0x000fce00078e000e */
[----:B------:R-:W-:Y:S05]  /*309f0*/  WARPSYNC.COLLECTIVE R15, `(.L_x_3909) ;  /* 0x000000000f087348 */ /* 0x000fea0003c00000 */
[----:B------:R0:W1:Y:S02]  /*30a00*/  SHFL.IDX P6, R14, R13, R12, R11 ;  /* 0x0000000c0d0e7389 */ /* 0x00006400000c000b */
[----:B01----:R-:W-:Y:S01]  /*30a10*/  ENDCOLLECTIVE ;  /* 0x000000000000791b */ /* 0x003fe20003800000 */
.L_x_3909:
[----:B------:R-:W-:Y:S02]  /*30a20*/  IMAD.MOV.U32 R13, RZ, RZ, R46 ;  /* 0x000000ffff0d7224 */ /* 0x000fe400078e002e */
[----:B------:R-:W-:Y:S02]  /*30a30*/  IMAD.MOV.U32 R12, RZ, RZ, R75 ;  /* 0x000000ffff0c7224 */ /* 0x000fe400078e004b */
[----:B------:R-:W-:-:S07]  /*30a40*/  IMAD.MOV.U32 R82, RZ, RZ, R14 ;  /* 0x000000ffff527224 */ /* 0x000fce00078e000e */
[----:B------:R-:W-:Y:S05]  /*30a50*/  WARPSYNC.COLLECTIVE R15, `(.L_x_3910) ;  /* 0x000000000f087348 */ /* 0x000fea0003c00000 */
[----:B------:R0:W1:Y:S02]  /*30a60*/  SHFL.IDX P6, R14, R13, R12, R11 ;  /* 0x0000000c0d0e7389 */ /* 0x00006400000c000b */
[----:B01----:R-:W-:Y:S01]  /*30a70*/  ENDCOLLECTIVE ;  /* 0x000000000000791b */ /* 0x003fe20003800000 */
.L_x_3910:
[----:B------:R-:W-:Y:S01]  /*30a80*/  MOV R13, R43 ;  /* 0x0000002b000d7202 */ /* 0x000fe20000000f00 */
[----:B------:R-:W-:-:S07]  /*30a90*/  IMAD.MOV.U32 R46, RZ, RZ, R14 ;  /* 0x000000ffff2e7224 */ /* 0x000fce00078e000e */
[----:B------:R-:W-:Y:S05]  /*30aa0*/  WARPSYNC.COLLECTIVE R15, `(.L_x_3911) ;  /* 0x000000000f087348 */ /* 0x000fea0003c00000 */
[----:B------:R0:W1:Y:S02]  /*30ab0*/  SHFL.IDX P6, R14, R13, R12, R11 ;  /* 0x0000000c0d0e7389 */ /* 0x00006400000c000b */
[----:B01----:R-:W-:Y:S01]  /*30ac0*/  ENDCOLLECTIVE ;  /* 0x000000000000791b */ /* 0x003fe20003800000 */
.L_x_3911:
        /* <DEDUP_REMOVED lines=9> */
.L_x_3912:
[----:B------:R-:W-:Y:S02]  /*30b60*/  SEL R81, R82, R43, P0 ;  /* 0x0000002b52517207 */ /* 0x000fe40000000000 */
[----:B------:R-:W-:Y:S01]  /*30b70*/  SEL R82, R43, R82, P0 ;  /* 0x000000522b527207 */ /* 0x000fe20000000000 */
[----:B------:R-:W-:Y:S02]  /*30b80*/  IMAD.MOV.U32 R13, RZ, RZ, R59 ;  /* 0x000000ffff0d7224 */ /* 0x000fe400078e003b */
[----:B------:R-:W-:-:S07]  /*30b90*/  IMAD.MOV.U32 R129, RZ, RZ, R14 ;  /* 0x000000ffff817224 */ /* 0x000fce00078e000e */
[----:B------:R-:W-:Y:S05]  /*30ba0*/  WARPSYNC.COLLECTIVE R15, `(.L_x_3913) ;  /* 0x000000000f087348 */ /* 0x000fea0003c00000 */
[----:B------:R0:W1:Y:S02]  /*30bb0*/  SHFL.IDX P6, R14, R13, R12, R11 ;  /* 0x0000000c0d0e7389 */ /* 0x00006400000c000b */
[----:B01----:R-:W-:Y:S01]  /*30bc0*/  ENDCOLLECTIVE ;  /* 0x000000000000791b */ /* 0x003fe20003800000 */
.L_x_3913:
[----:B------:R-:W-:Y:S02]  /*30bd0*/  IMAD.MOV.U32 R13, RZ, RZ, R58 ;  /* 0x000000ffff0d7224 */ /* 0x000fe400078e003a */
[----:B------:R-:W-:Y:S02]  /*30be0*/  IMAD.MOV.U32 R12, RZ, RZ, R75 ;  /* 0x000000ffff0c7224 */ /* 0x000fe400078e004b */
[----:B------:R-:W-:-:S07]  /*30bf0*/  IMAD.MOV.U32 R131, RZ, RZ, R14 ;  /* 0x000000ffff837224 */ /* 0x000fce00078e000e */
[----:B------:R-:W-:Y:S05]  /*30c00*/  WARPSYNC.COLLECTIVE R15, `(.L_x_3914) ;  /* 0x000000000f087348 */ /* 0x000fea0003c00000 */
[----:B------:R0:W1:Y:S02]  /*30c10*/  SHFL.IDX P6, R14, R13, R12, R11 ;  /* 0x0000000c0d0e7389 */ /* 0x00006400000c000b */
[----:B01----:R-:W-:Y:S01]  /*30c20*/  ENDCOLLECTIVE ;  /* 0x000000000000791b */ /* 0x003fe20003800000 */
.L_x_3914:
[----:B------:R-:W-:Y:S01]  /*30c30*/  IMAD.MOV.U32 R13, RZ, RZ, R57 ;  /* 0x000000ffff0d7224 */ /* 0x000fe200078e0039 */
[----:B------:R-:W-:-:S07]  /*30c40*/  MOV R58, R14 ;  /* 0x0000000e003a7202 */ /* 0x000fce0000000f00 */
[----:B------:R-:W-:Y:S05]  /*30c50*/  WARPSYNC.COLLECTIVE R15, `(.L_x_3915) ;  /* 0x000000000f087348 */ /* 0x000fea0003c00000 */
[----:B------:R0:W1:Y:S02]  /*30c60*/  SHFL.IDX P6, R14, R13, R12, R11 ;  /* 0x0000000c0d0e7389 */ /* 0x00006400000c000b */
[----:B01----:R-:W-:Y:S01]  /*30c70*/  ENDCOLLECTIVE ;  /* 0x000000000000791b */ /* 0x003fe20003800000 */
.L_x_3915:
        /* <DEDUP_REMOVED lines=9> */
.L_x_3916:
[----:B------:R-:W-:Y:S02]  /*30d10*/  SEL R130, R131, R57, P0 ;  /* 0x0000003983827207 */ /* 0x000fe40000000000 */
[----:B------:R-:W-:Y:S01]  /*30d20*/  SEL R131, R57, R131, P0 ;  /* 0x0000008339837207 */ /* 0x000fe20000000000 */
[----:B------:R-:W-:Y:S01]  /*30d30*/  IMAD.MOV.U32 R13, RZ, RZ, R71 ;  /* 0x000000ffff0d7224 */ /* 0x000fe200078e0047 */
[----:B------:R-:W-:Y:S01]  /*30d40*/  SEL R71, R50, R40, P0 ;  /* 0x0000002832477207 */ /* 0x000fe20000000000 */
[----:B------:R-:W-:-:S07]  /*30d50*/  IMAD.MOV.U32 R133, RZ, RZ, R14 ;  /* 0x000000ffff857224 */ /* 0x000fce00078e000e */
[----:B------:R-:W-:Y:S05]  /*30d60*/  WARPSYNC.COLLECTIVE R15, `(.L_x_3917) ;  /* 0x000000000f087348 */ /* 0x000fea0003c00000 */
[----:B------:R0:W1:Y:S02]  /*30d70*/  SHFL.IDX P6, R14, R13, R12, R11 ;  /* 0x0000000c0d0e7389 */ /* 0x00006400000c000b */
[----:B01----:R-:W-:Y:S01]  /*30d80*/  ENDCOLLECTIVE ;  /* 0x000000000000791b */ /* 0x003fe20003800000 */
.L_x_3917:
[----:B------:R-:W-:Y:S01]  /*30d90*/  IMAD.MOV.U32 R13, RZ, RZ, R73 ;  /* 0x000000ffff0d7224 */ /* 0x000fe200078e0049 */
[----:B------:R-:W-:Y:S02]  /*30da0*/  MOV R12, R75 ;  /* 0x0000004b000c7202 */ /* 0x000fe40000000f00 */
[----:B------:R-:W-:Y:S01]  /*30db0*/  SEL R73, R45, R39, P0 ;  /* 0x000000272d497207 */ /* 0x000fe20000000000 */
[----:B------:R-:W-:-:S07]  /*30dc0*/  IMAD.MOV.U32 R135, RZ, RZ, R14 ;  /* 0x000000ffff877224 */ /* 0x000fce00078e000e */
[----:B------:R-:W-:Y:S05]  /*30dd0*/  WARPSYNC.COLLECTIVE R15, `(.L_x_3918) ;  /* 0x000000000f087348 */ /* 0x000fea0003c00000 */
[----:B------:R0:W1:Y:S02]  /*30de0*/  SHFL.IDX P6, R14, R13, R12, R11 ;  /* 0x0000000c0d0e7389 */ /* 0x00006400000c000b */
[----:B01----:R-:W-:Y:S01]  /*30df0*/  ENDCOLLECTIVE ;  /* 0x000000000000791b */ /* 0x003fe20003800000 */
.L_x_3918:
[----:B------:R-:W-:Y:S02]  /*30e00*/  IMAD.MOV.U32 R13, RZ, RZ, R61 ;  /* 0x000000ffff0d7224 */ /* 0x000fe400078e003d */
[----:B------:R-:W-:-:S07]  /*30e10*/  IMAD.MOV.U32 R56, RZ, RZ, R14 ;  /* 0x000000ffff387224 */ /* 0x000fce00078e000e */
[----:B------:R-:W-:Y:S05]  /*30e20*/  WARPSYNC.COLLECTIVE R15, `(.L_x_3919) ;  /* 0x000000000f087348 */ /* 0x000fea0003c00000 */
[----:B------:R0:W1:Y:S02]  /*30e30*/  SHFL.IDX P6, R14, R13, R12, R11 ;  /* 0x0000000c0d0e7389 */ /* 0x00006400000c000b */
[----:B01----:R-:W-:Y:S01]  /*30e40*/  ENDCOLLECTIVE ;  /* 0x000000000000791b */ /* 0x003fe20003800000 */
.L_x_3919:
        /* <DEDUP_REMOVED lines=9> */
.L_x_3920:
[----:B------:R-:W-:Y:S02]  /*30ee0*/  SEL R134, R135, R61, P0 ;  /* 0x0000003d87867207 */ /* 0x000fe40000000000 */
[----:B------:R-:W-:Y:S01]  /*30ef0*/  SEL R135, R61, R135, P0 ;  /* 0x000000873d877207 */ /* 0x000fe20000000000 */
[----:B------:R-:W-:Y:S02]  /*30f00*/  IMAD.MOV.U32 R13, RZ, RZ, R37 ;  /* 0x000000ffff0d7224 */ /* 0x000fe400078e0025 */
[----:B------:R-:W-:-:S07]  /*30f10*/  IMAD.MOV.U32 R44, RZ, RZ, R14 ;  /* 0x000000ffff2c7224 */ /* 0x000fce00078e000e */
[----:B------:R-:W-:Y:S05]  /*30f20*/  WARPSYNC.COLLECTIVE R15, `(.L_x_3921) ;  /* 0x000000000f087348 */ /* 0x000fea0003c00000 */
[----:B------:R0:W1:Y:S02]  /*30f30*/  SHFL.IDX P6, R14, R13, R12, R11 ;  /* 0x0000000c0d0e7389 */ /* 0x00006400000c000b */
[----:B01----:R-:W-:Y:S01]  /*30f40*/  ENDCOLLECTIVE ;  /* 0x000000000000791b */ /* 0x003fe20003800000 */
.L_x_3921:
[----:B------:R-:W-:Y:S01]  /*30f50*/  MOV R13, R76 ;  /* 0x0000004c000d7202 */ /* 0x000fe20000000f00 */
[----:B------:R-:W-:Y:S01]  /*30f60*/  IMAD.MOV.U32 R12, RZ, RZ, R75 ;  /* 0x000000ffff0c7224 */ /* 0x000fe200078e004b */
[----:B------:R-:W-:Y:S02]  /*30f70*/  SEL R75, R51, R42, P0 ;  /* 0x0000002a334b7207 */ /* 0x000fe40000000000 */
[----:B------:R-:W-:Y:S01]  /*30f80*/  SEL R76, R42, R51, P0 ;  /* 0x000000332a4c7207 */ /* 0x000fe20000000000 */
[----:B------:R-:W-:-:S07]  /*30f90*/  IMAD.MOV.U32 R37, RZ, RZ, R14 ;  /* 0x000000ffff257224 */ /* 0x000fce00078e000e */
[----:B------:R-:W-:Y:S05]  /*30fa0*/  WARPSYNC.COLLECTIVE R15, `(.L_x_3922) ;  /* 0x000000000f087348 */ /* 0x000fea0003c00000 */
[----:B------:R0:W1:Y:S02]  /*30fb0*/  SHFL.IDX P6, R14, R13, R12, R11 ;  /* 0x0000000c0d0e7389 */ /* 0x00006400000c000b */
[----:B01----:R-:W-:Y:S01]  /*30fc0*/  ENDCOLLECTIVE ;  /* 0x000000000000791b */ /* 0x003fe20003800000 */
.L_x_3922:
[----:B------:R-:W-:Y:S02]  /*30fd0*/  IMAD.MOV.U32 R13, RZ, RZ, R38 ;  /* 0x000000ffff0d7224 */ /* 0x000fe400078e0026 */
[----:B------:R-:W-:-:S07]  /*30fe0*/  IMAD.MOV.U32 R36, RZ, RZ, R14 ;  /* 0x000000ffff247224 */ /* 0x000fce00078e000e */
[----:B------:R-:W-:Y:S05]  /*30ff0*/  WARPSYNC.COLLECTIVE R15, `(.L_x_3923) ;  /* 0x000000000f087348 */ /* 0x000fea0003c00000 */
[----:B------:R0:W1:Y:S02]  /*31000*/  SHFL.IDX P6, R14, R13, R12, R11 ;  /* 0x0000000c0d0e7389 */ /* 0x00006400000c000b */
[----:B01----:R-:W-:Y:S01]  /*31010*/  ENDCOLLECTIVE ;  /* 0x000000000000791b */ /* 0x003fe20003800000 */
.L_x_3923:
[----:B------:R-:W-:Y:S01]  /*31020*/  IMAD.MOV.U32 R11, RZ, RZ, RZ ;  /* 0x000000ffff0b7224 */ /* 0x000fe200078e00ff */
[----:B------:R-:W-:Y:S06]  /*31030*/  BRA `(.L_x_3924) ;  /* 0xffffff0400747947 */ /* 0x000fec000383ffff */
.L_x_3638:
[----:B------:R-:W-:Y:S02]  /*31040*/  IMAD.MOV.U32 R13, RZ, RZ, R3 ;  /* 0x000000ffff0d7224 */ /* 0x000fe400078e0003 */
[----:B------:R-:W-:Y:S02]  /*31050*/  IMAD.MOV.U32 R12, RZ, RZ, RZ ;  /* 0x000000ffff0c7224 */ /* 0x000fe400078e00ff */
[----:B------:R-:W-:Y:S02]  /*31060*/  IMAD.MOV.U32 R11, RZ, RZ, 0x181f ;  /* 0x0000181fff0b7424 */ /* 0x000fe400078e00ff */
[----:B------:R-:W-:-:S07]  /*31070*/  IMAD.MOV.U32 R15, RZ, RZ, -0x1 ;  /* 0xffffffffff0f7424 */ /* 0x000fce00078e00ff */
[----:B-----5:R-:W-:Y:S05]  /*31080*/  WARPSYNC.COLLECTIVE R15, `(.L_x_3925) ;  /* 0x000000000f087348 */ /* 0x020fea0003c00000 */
[----:B------:R0:W1:Y:S02]  /*31090*/  SHFL.IDX P6, R14, R13, R12, R11 ;  /* 0x0000000c0d0e7389 */ /* 0x00006400000c000b */
[----:B01---5:R-:W-:Y:S01]  /*310a0*/  ENDCOLLECTIVE ;  /* 0x000000000000791b */ /* 0x023fe20003800000 */
.L_x_3925:
[----:B------:R-:W-:Y:S01]  /*310b0*/  IMAD.MOV.U32 R13, RZ, RZ, R2 ;  /* 0x000000ffff0d7224 */ /* 0x000fe200078e0002 */
[----:B------:R-:W-:-:S07]  /*310c0*/  MOV R0, R14 ;  /* 0x0000000e00007202 */ /* 0x000fce0000000f00 */
[----:B------:R-:W-:Y:S05]  /*310d0*/  WARPSYNC.COLLECTIVE R15, `(.L_x_3926) ;  /* 0x000000000f087348 */ /* 0x000fea0003c00000 */
[----:B------:R0:W1:Y:S02]  /*310e0*/  SHFL.IDX P6, R14, R13, R12, R11 ;  /* 0x0000000c0d0e7389 */ /* 0x00006400000c000b */
[----:B01----:R-:W-:Y:S01]  /*310f0*/  ENDCOLLECTIVE ;  /* 0x000000000000791b */ /* 0x003fe20003800000 */
.L_x_3926:
[----:B------:R-:W-:Y:S05]  /*31100*/  BRA `(.L_x_3927) ;  /* 0xffffff1400c87947 */ /* 0x000fea000383ffff */
.L_x_3641:
        /* <DEDUP_REMOVED lines=8> */
.L_x_3929:
[----:B------:R-:W-:Y:S05]  /*31190*/  BSYNC B1 ;  /* 0x0000000000017941 */ /* 0x000fea0003800000 */
.L_x_3928:
        /* <DEDUP_REMOVED lines=8> */
.L_x_3930:
[----:B------:R-:W-:Y:S05]  /*31220*/  BRA `(.L_x_3931) ;  /* 0xffffff1400d87947 */ /* 0x000fea000383ffff */
.L_x_3644:
[----:B------:R-:W-:Y:S01]  /*31230*/  BSSY B1, `(.L_x_3932) ;  /* 0x0000008000017945 */ /* 0x000fe20003800000 */
[----:B------:R-:W-:Y:S02]  /*31240*/  IMAD.MOV.U32 R13, RZ, RZ, R3 ;  /* 0x000000ffff0d7224 */ /* 0x000fe400078e0003 */
[----:B------:R-:W-:Y:S02]  /*31250*/  IMAD.MOV.U32 R12, RZ, RZ, 0x2 ;  /* 0x00000002ff0c7424 */ /* 0x000fe400078e00ff */
[----:B------:R-:W-:Y:S02]  /*31260*/  IMAD.MOV.U32 R11, RZ, RZ, 0x181f ;  /* 0x0000181fff0b7424 */ /* 0x000fe400078e00ff */
[----:B---3--:R-:W-:-:S07]  /*31270*/  IMAD.MOV.U32 R15, RZ, RZ, -0x1 ;  /* 0xffffffffff0f7424 */ /* 0x008fce00078e00ff */
[----:B012-4-:R-:W-:Y:S05]  /*31280*/  WARPSYNC.COLLECTIVE R15, `(.L_x_3933) ;  /* 0x000000000f087348 */ /* 0x017fea0003c00000 */
[----:B--2---:R2:W3:Y:S02]  /*31290*/  SHFL.IDX P6, R14, R13, R12, R11 ;  /* 0x0000000c0d0e7389 */ /* 0x0044e400000c000b */
[----:B01234-:R-:W-:Y:S01]  /*312a0*/  ENDCOLLECTIVE ;  /* 0x000000000000791b */ /* 0x01ffe20003800000 */
.L_x_3933:
[----:B------:R-:W-:Y:S05]  /*312b0*/  BSYNC B1 ;  /* 0x0000000000017941 */ /* 0x000fea0003800000 */
.L_x_3932:
        /* <DEDUP_REMOVED lines=8> */
.L_x_3934:
[----:B------:R-:W-:Y:S05]  /*31340*/  BRA `(.L_x_3935) ;  /* 0xffffff1400e87947 */ /* 0x000fea000383ffff */
.L_x_3647:
        /* <DEDUP_REMOVED lines=8> */
.L_x_3937:
[----:B------:R-:W-:Y:S05]  /*313d0*/  BSYNC B1 ;  /* 0x0000000000017941 */ /* 0x000fea0003800000 */
.L_x_3936:
        /* <DEDUP_REMOVED lines=8> */
.L_x_3938:
[----:B------:R-:W-:Y:S05]  /*31460*/  BRA `(.L_x_3939) ;  /* 0xffffff1400f87947 */ /* 0x000fea000383ffff */
.L_x_3649:
[----:B------:R-:W-:Y:S02]  /*31470*/  IMAD.MOV.U32 R13, RZ, RZ, R42 ;  /* 0x000000ffff0d7224 */ /* 0x000fe400078e002a */
[----:B------:R-:W-:Y:S02]  /*31480*/  IMAD.MOV.U32 R12, RZ, RZ, RZ ;  /* 0x000000ffff0c7224 */ /* 0x000fe400078e00ff */
[----:B------:R-:W-:Y:S02]  /*31490*/  IMAD.MOV.U32 R11, RZ, RZ, 0x1c1f ;  /* 0x00001c1fff0b7424 */ /* 0x000fe400078e00ff */
[----:B------:R-:W-:-:S07]  /*314a0*/  IMAD.MOV.U32 R15, RZ, RZ, -0x1 ;  /* 0xffffffffff0f7424 */ /* 0x000fce00078e00ff */
[----:B------:R-:W-:Y:S05]  /*314b0*/  WARPSYNC.COLLECTIVE R15, `(.L_x_3940) ;  /* 0x000000000f087348 */ /* 0x000fea0003c00000 */
[----:B------:R0:W1:Y:S02]  /*314c0*/  SHFL.IDX P6, R14, R13, R12, R11 ;  /* 0x0000000c0d0e7389 */ /* 0x00006400000c000b */
[----:B01----:R-:W-:Y:S01]  /*314d0*/  ENDCOLLECTIVE ;  /* 0x000000000000791b */ /* 0x003fe20003800000 */
.L_x_3940:
[----:B------:R-:W-:Y:S02]  /*314e0*/  IMAD.MOV.U32 R13, RZ, RZ, R40 ;  /* 0x000000ffff0d7224 */ /* 0x000fe400078e0028 */
[----:B------:R-:W-:-:S07]  /*314f0*/  IMAD.MOV.U32 R41, RZ, RZ, R14 ;  /* 0x000000ffff297224 */ /* 0x000fce00078e000e */
[----:B------:R-:W-:Y:S05]  /*31500*/  WARPSYNC.COLLECTIVE R15, `(.L_x_3941) ;  /* 0x000000000f087348 */ /* 0x000fea0003c00000 */
[----:B------:R0:W1:Y:S02]  /*31510*/  SHFL.IDX P6, R14, R13, R12, R11 ;  /* 0x0000000c0d0e7389 */ /* 0x00006400000c000b */
[----:B01----:R-:W-:Y:S01]  /*31520*/  ENDCOLLECTIVE ;  /* 0x000000000000791b */ /* 0x003fe20003800000 */
.L_x_3941:
[----:B------:R-:W-:Y:S01]  /*31530*/  IMAD.MOV.U32 R43, RZ, RZ, R14 ;  /* 0x000000ffff2b7224 */ /* 0x000fe200078e000e */
[----:B------:R-:W-:Y:S06]  /*31540*/  BRA `(.L_x_3942) ;  /* 0xffffff1800c07947 */ /* 0x000fec000383ffff */
.L_x_3652:
[----:B------:R-:W-:Y:S01]  /*31550*/  BSSY B1, `(.L_x_3943) ;  /* 0x0000008000017945 */ /* 0x000fe20003800000 */
[----:B------:R-:W-:Y:S01]  /*31560*/  MOV R13, R42 ;  /* 0x0000002a000d7202 */ /* 0x000fe20000000f00 */
[----:B------:R-:W-:Y:S02]  /*31570*/  IMAD.MOV.U32 R12, RZ, RZ, 0x1 ;  /* 0x00000001ff0c7424 */ /* 0x000fe400078e00ff */
[----:B---3--:R-:W-:Y:S02]  /*31580*/  IMAD.MOV.U32 R11, RZ, RZ, 0x1c1f ;  /* 0x00001c1fff0b7424 */ /* 0x008fe400078e00ff */
[----:B------:R-:W-:-:S07]  /*31590*/  IMAD.MOV.U32 R15, RZ, RZ, -0x1 ;  /* 0xffffffffff0f7424 */ /* 0x000fce00078e00ff */
[----:B012---:R-:W-:Y:S05]  /*315a0*/  WARPSYNC.COLLECTIVE R15, `(.L_x_3944) ;  /* 0x000000000f087348 */ /* 0x007fea0003c00000 */
[----:B------:R3:W4:Y:S02]  /*315b0*/  SHFL.IDX P6, R14, R13, R12, R11 ;  /* 0x0000000c0d0e7389 */ /* 0x00072400000c000b */
[----:B01234-:R-:W-:Y:S01]  /*315c0*/  ENDCOLLECTIVE ;  /* 0x000000000000791b */ /* 0x01ffe20003800000 */
.L_x_3944:
[----:B------:R-:W-:Y:S05]  /*315d0*/  BSYNC B1 ;  /* 0x0000000000017941 */ /* 0x000fea0003800000 */
.L_x_3943:
        /* <DEDUP_REMOVED lines=8> */
.L_x_3945:
[----:B------:R-:W-:Y:S05]  /*31660*/  BRA `(.L_x_3946) ;  /* 0xffffff24009c7947 */ /* 0x000fea000383ffff */
.L_x_3656:
[----:B------:R-:W-:Y:S01]  /*31670*/  MOV R13, R3 ;  /* 0x00000003000d7202 */ /* 0x000fe20000000f00 */
[----:B------:R-:W-:Y:S02]  /*31680*/  IMAD.MOV.U32 R12, RZ, RZ, RZ ;  /* 0x000000ffff0c7224 */ /* 0x000fe400078e00ff */
[----:B------:R-:W-:Y:S02]  /*31690*/  IMAD.MOV.U32 R11, RZ, RZ, 0x181f ;  /* 0x0000181fff0b7424 */ /* 0x000fe400078e00ff */
[----:B------:R-:W-:-:S07]  /*316a0*/  IMAD.MOV.U32 R15, RZ, RZ, -0x1 ;  /* 0xffffffffff0f7424 */ /* 0x000fce00078e00ff */
[----:B0-----:R-:W-:Y:S05]  /*316b0*/  WARPSYNC.COLLECTIVE R15, `(.L_x_3947) ;  /* 0x000000000f087348 */ /* 0x001fea0003c00000 */
[----:B------:R1:W2:Y:S02]  /*316c0*/  SHFL.IDX P6, R14, R13, R12, R11 ;  /* 0x0000000c0d0e7389 */ /* 0x0002a400000c000b */
[----:B012---:R-:W-:Y:S01]  /*316d0*/  ENDCOLLECTIVE ;  /* 0x000000000000791b */ /* 0x007fe20003800000 */
.L_x_3947:
[----:B------:R-:W-:Y:S02]  /*316e0*/  IMAD.MOV.U32 R13, RZ, RZ, R2 ;  /* 0x000000ffff0d7224 */ /* 0x000fe400078e0002 */
[----:B------:R-:W-:-:S07]  /*316f0*/  IMAD.MOV.U32 R0, RZ, RZ, R14 ;  /* 0x000000ffff007224 */ /* 0x000fce00078e000e */
[----:B------:R-:W-:Y:S05]  /*31700*/  WARPSYNC.COLLECTIVE R15, `(.L_x_3948) ;  /* 0x000000000f087348 */ /* 0x000fea0003c00000 */
[----:B------:R0:W1:Y:S02]  /*31710*/  SHFL.IDX P6, R14, R13, R12, R11 ;  /* 0x0000000c0d0e7389 */ /* 0x00006400000c000b */
[----:B01----:R-:W-:Y:S01]  /*31720*/  ENDCOLLECTIVE ;  /* 0x000000000000791b */ /* 0x003fe20003800000 */
.L_x_3948:
[----:B------:R-:W-:Y:S05]  /*31730*/  BRA `(.L_x_3949) ;  /* 0xffffff3800c47947 */ /* 0x000fea000383ffff */
.L_x_3659:
[----:B------:R-:W-:Y:S01]  /*31740*/  BSSY B1, `(.L_x_3950) ;  /* 0x0000008000017945 */ /* 0x000fe20003800000 */
[----:B----4-:R-:W-:Y:S01]  /*31750*/  IMAD.MOV.U32 R13, RZ, RZ, R3 ;  /* 0x000000ffff0d7224 */ /* 0x010fe200078e0003 */
[----:B------:R-:W-:Y:S01]  /*31760*/  MOV R15, 0xffffffff ;  /* 0xffffffff000f7802 */ /* 0x000fe20000000f00 */
[----:B------:R-:W-:Y:S02]  /*31770*/  IMAD.MOV.U32 R12, RZ, RZ, 0x1 ;  /* 0x00000001ff0c7424 */ /* 0x000fe400078e00ff */
[----:B------:R-:W-:-:S07]  /*31780*/  IMAD.MOV.U32 R11, RZ, RZ, 0x181f ;  /* 0x0000181fff0b7424 */ /* 0x000fce00078e00ff */
[----:B0123--:R-:W-:Y:S05]  /*31790*/  WARPSYNC.COLLECTIVE R15, `(.L_x_3951) ;  /* 0x000000000f087348 */ /* 0x00ffea0003c00000 */
[----:B---3--:R3:W4:Y:S02]  /*317a0*/  SHFL.IDX P6, R14, R13, R12, R11 ;  /* 0x0000000c0d0e7389 */ /* 0x00872400000c000b */
[----:B01234-:R-:W-:Y:S01]  /*317b0*/  ENDCOLLECTIVE ;  /* 0x000000000000791b */ /* 0x01ffe20003800000 */
.L_x_3951:
[----:B------:R-:W-:Y:S05]  /*317c0*/  BSYNC B1 ;  /* 0x0000000000017941 */ /* 0x000fea0003800000 */
.L_x_3950:
        /* <DEDUP_REMOVED lines=8> */
.L_x_3952:
[----:B------:R-:W-:Y:S05]  /*31850*/  BRA `(.L_x_3953) ;  /* 0xffffff3800d87947 */ /* 0x000fea000383ffff */
.L_x_3662:
        /* <DEDUP_REMOVED lines=8> */
.L_x_3955:
[----:B------:R-:W-:Y:S05]  /*318e0*/  BSYNC B1 ;  /* 0x0000000000017941 */ /* 0x000fea0003800000 */
.L_x_3954:
        /* <DEDUP_REMOVED lines=8> */
.L_x_3956:
[----:B------:R-:W-:Y:S05]  /*31970*/  BRA `(.L_x_3957) ;  /* 0xffffff3800e87947 */ /* 0x000fea000383ffff */
.L_x_3665:
[----:B------:R-:W-:Y:S01]  /*31980*/  BSSY B1, `(.L_x_3958) ;  /* 0x0000008000017945 */ /* 0x000fe20003800000 */
[----:B0-----:R-:W-:Y:S01]  /*31990*/  IMAD.MOV.U32 R13, RZ, RZ, R3 ;  /* 0x000000ffff0d7224 */ /* 0x001fe200078e0003 */
[----:B------:R-:W-:Y:S01]  /*319a0*/  MOV R15, 0xffffffff ;  /* 0xffffffff000f7802 */ /* 0x000fe20000000f00 */
[----:B------:R-:W-:Y:S02]  /*319b0*/  IMAD.MOV.U32 R12, RZ, RZ, 0x3 ;  /* 0x00000003ff0c7424 */ /* 0x000fe400078e00ff */
[----:B------:R-:W-:-:S07]  /*319c0*/  IMAD.MOV.U32 R11, RZ, RZ, 0x181f ;  /* 0x0000181fff0b7424 */ /* 0x000fce00078e00ff */
[----:B-1234-:R-:W-:Y:S05]  /*319d0*/  WARPSYNC.COLLECTIVE R15, `(.L_x_3959) ;  /* 0x000000000f087348 */ /* 0x01efea0003c00000 */
[----:B----4-:R0:W4:Y:S02]  /*319e0*/  SHFL.IDX P6, R14, R13, R12, R11 ;  /* 0x0000000c0d0e7389 */ /* 0x01012400000c000b */
[----:B01234-:R-:W-:Y:S01]  /*319f0*/  ENDCOLLECTIVE ;  /* 0x000000000000791b */ /* 0x01ffe20003800000 */
.L_x_3959:
[----:B------:R-:W-:Y:S05]  /*31a00*/  BSYNC B1 ;  /* 0x0000000000017941 */ /* 0x000fea0003800000 */
.L_x_3958:
        /* <DEDUP_REMOVED lines=8> */
.L_x_3960:
[----:B------:R-:W-:Y:S05]  /*31a90*/  BRA `(.L_x_3961) ;  /* 0xffffff3800f87947 */ /* 0x000fea000383ffff */
.L_x_3682:
[----:B------:R-:W0:Y:S01]  /*31aa0*/  S2R R4, SR_TID.X ;  /* 0x0000000000047919 */ /* 0x000e220000002100 */
[----:B------:R-:W-:Y:S01]  /*31ab0*/  BSSY B1, `(.L_x_3962) ;  /* 0x000000a000017945 */ /* 0x000fe20003800000 */
[----:B------:R-:W-:Y:S01]  /*31ac0*/  IMAD.MOV.U32 R12, RZ, RZ, RZ ;  /* 0x000000ffff0c7224 */ /* 0x000fe200078e00ff */
[----:B------:R-:W-:Y:S01]  /*31ad0*/  MOV R15, 0xffffffff ;  /* 0xffffffff000f7802 */ /* 0x000fe20000000f00 */
[----:B------:R-:W-:Y:S01]  /*31ae0*/  IMAD.MOV.U32 R11, RZ, RZ, 0x1f ;  /* 0x0000001fff0b7424 */ /* 0x000fe200078e00ff */
[----:B0-----:R-:W-:-:S04]  /*31af0*/  SHF.R.U32.HI R4, RZ, 0x5, R4 ;  /* 0x00000005ff047819 */ /* 0x001fc80000011604 */
[----:B------:R-:W-:-:S05]  /*31b00*/  LOP3.LUT R4, R4, 0x3, RZ, 0xc0, !PT ;  /* 0x0000000304047812 */ /* 0x000fca00078ec0ff */
[----:B------:R-:W-:-:S07]  /*31b10*/  IMAD.MOV.U32 R13, RZ, RZ, R4 ;  /* 0x000000ffff0d7224 */ /* 0x000fce00078e0004 */
[----:B------:R-:W-:Y:S05]  /*31b20*/  WARPSYNC.COLLECTIVE R15, `(.L_x_3963) ;  /* 0x000000000f087348 */ /* 0x000fea0003c00000 */
[----:B------:R0:W1:Y:S02]  /*31b30*/  SHFL.IDX P6, R14, R13, R12, R11 ;  /* 0x0000000c0d0e7389 */ /* 0x00006400000c000b */
[----:B01----:R-:W-:Y:S01]  /*31b40*/  ENDCOLLECTIVE ;  /* 0x000000000000791b */ /* 0x003fe20003800000 */
.L_x_3963:
[----:B------:R-:W-:Y:S05]  /*31b50*/  BSYNC B1 ;  /* 0x0000000000017941 */ /* 0x000fea0003800000 */
.L_x_3962:
[----:B------:R-:W-:Y:S05]  /*31b60*/  BRA `(.L_x_3964) ;  /* 0xffffff54006c7947 */ /* 0x000fea000383ffff */
.L_x_3684:
[----:B------:R-:W-:Y:S01]  /*31b70*/  BSSY B1, `(.L_x_3965) ;  /* 0x0000006000017945 */ /* 0x000fe20003800000 */
[----:B------:R-:W-:-:S07]  /*31b80*/  IMAD.MOV.U32 R15, RZ, RZ, -0x1 ;  /* 0xffffffffff0f7424 */ /* 0x000fce00078e00ff */
[----:B0-----:R-:W-:Y:S05]  /*31b90*/  WARPSYNC.COLLECTIVE R15, `(.L_x_3966) ;  /* 0x000000000f0c7348 */ /* 0x001fea0003c00000 */
[----:B------:R-:W-:Y:S02]  /*31ba0*/  ELECT P6, UR62, PT ;  /* 0x00000000003e782f */ /* 0x000fe400038c0000 */
[----:B------:R-:W-:Y:S01]  /*31bb0*/  MOV R14, UR62 ;  /* 0x0000003e000e7c02 */ /* 0x000fe20008000f00 */
[----:B0-----:R-:W-:Y:S10]  /*31bc0*/  ENDCOLLECTIVE ;  /* 0x000000000000791b */ /* 0x001ff40003800000 */
.L_x_3966:
[----:B------:R-:W-:Y:S05]  /*31bd0*/  BSYNC B1 ;  /* 0x0000000000017941 */ /* 0x000fea0003800000 */
.L_x_3965:
[----:B------:R-:W-:Y:S05]  /*31be0*/  BRA `(.L_x_3683) ;  /* 0xffffff5400647947 */ /* 0x000fea000383ffff */
.L_x_3686:
[----:B0-----:R0:W1:Y:S02]  /*31bf0*/  SYNCS.PHASECHK.TRANS64.TRYWAIT P0, [R18+URZ+0x33420], R3 ;  /* 0x03342003120075a7 */ /* 0x001064000800017f */
[----:B-1----:R-:W-:Y:S05]  /*31c00*/  @!P0 NANOSLEEP.SYNCS 0x989680 ;  /* 0x009896800000895d */ /* 0x002fea0003900000 */
[----:B------:R-:W1:Y:S02]  /*31c10*/  @!P0 SYNCS.PHASECHK.TRANS64 P0, [R18+URZ+0x33420], R3 ;  /* 0x03342003120085a7 */ /* 0x000e64000800007f */
[----:B-1----:R-:W-:Y:S05]  /*31c20*/  @!P0 BRA `(.L_x_3686) ;  /* 0xfffffffc00f08947 */ /* 0x002fea000383ffff */
[----:B------:R-:W-:Y:S05]  /*31c30*/  BRA `(.L_x_3967) ;  /* 0xffffff5400747947 */ /* 0x000fea000383ffff */
.L_x_3690:
[----:B-1----:R1:W2:Y:S02]  /*31c40*/  SYNCS.PHASECHK.TRANS64.TRYWAIT P0, [R6+URZ+0x334a0], R9 ;  /* 0x0334a009060075a7 */ /* 0x0022a4000800017f */
[----:B--2---:R-:W-:Y:S05]  /*31c50*/  @!P0 NANOSLEEP.SYNCS 0x989680 ;  /* 0x009896800000895d */ /* 0x004fea0003900000 */
[----:B------:R-:W2:Y:S02]  /*31c60*/  @!P0 SYNCS.PHASECHK.TRANS64 P0, [R6+URZ+0x334a0], R9 ;  /* 0x0334a009060085a7 */ /* 0x000ea4000800007f */
[----:B--2---:R-:W-:Y:S05]  /*31c70*/  @!P0 BRA `(.L_x_3690) ;  /* 0xfffffffc00f08947 */ /* 0x004fea000383ffff */
[----:B------:R-:W-:Y:S05]  /*31c80*/  BRA `(.L_x_3968) ;  /* 0xffffff5400947947 */ /* 0x000fea000383ffff */
.L_x_3697:
[----:B0-----:R0:W2:Y:S02]  /*31c90*/  SYNCS.PHASECHK.TRANS64.TRYWAIT P0, [R6+URZ+0x334c0], R9 ;  /* 0x0334c009060075a7 */ /* 0x0010a4000800017f */
[----:B--2---:R-:W-:Y:S05]  /*31ca0*/  @!P0 NANOSLEEP.SYNCS 0x989680 ;  /* 0x009896800000895d */ /* 0x004fea0003900000 */
[----:B------:R-:W2:Y:S02]  /*31cb0*/  @!P0 SYNCS.PHASECHK.TRANS64 P0, [R6+URZ+0x334c0], R9 ;  /* 0x0334c009060085a7 */ /* 0x000ea4000800007f */
[----:B--2---:R-:W-:Y:S05]  /*31cc0*/  @!P0 BRA `(.L_x_3697) ;  /* 0xfffffffc00f08947 */ /* 0x004fea000383ffff */
[----:B------:R-:W-:Y:S05]  /*31cd0*/  BRA `(.L_x_3969) ;  /* 0xffffff5800947947 */ /* 0x000fea000383ffff */
.L_x_3706:
[----:B0-----:R0:W1:Y:S02]  /*31ce0*/  SYNCS.PHASECHK.TRANS64.TRYWAIT P2, [R7+URZ+0x334a0], R6 ;  /* 0x0334a006070075a7 */ /* 0x001064000804017f */
[----:B-1----:R-:W-:Y:S05]  /*31cf0*/  @!P2 NANOSLEEP.SYNCS 0x989680 ;  /* 0x009896800000a95d */ /* 0x002fea0003900000 */
[----:B------:R-:W1:Y:S02]  /*31d00*/  @!P2 SYNCS.PHASECHK.TRANS64 P2, [R7+URZ+0x334a0], R6 ;  /* 0x0334a0060700a5a7 */ /* 0x000e64000804007f */
[----:B-1----:R-:W-:Y:S05]  /*31d10*/  @!P2 BRA `(.L_x_3706) ;  /* 0xfffffffc00f0a947 */ /* 0x002fea000383ffff */
[----:B------:R-:W-:Y:S05]  /*31d20*/  BRA `(.L_x_3970) ;  /* 0xffffff5c00e07947 */ /* 0x000fea000383ffff */
.L_x_3713:
[----:B-1----:R1:W2:Y:S02]  /*31d30*/  SYNCS.PHASECHK.TRANS64.TRYWAIT P2, [R7+URZ+0x334c0], R6 ;  /* 0x0334c006070075a7 */ /* 0x0022a4000804017f */
[----:B--2---:R-:W-:Y:S05]  /*31d40*/  @!P2 NANOSLEEP.SYNCS 0x989680 ;  /* 0x009896800000a95d */ /* 0x004fea0003900000 */
[----:B------:R-:W2:Y:S02]  /*31d50*/  @!P2 SYNCS.PHASECHK.TRANS64 P2, [R7+URZ+0x334c0], R6 ;  /* 0x0334c0060700a5a7 */ /* 0x000ea4000804007f */
[----:B--2---:R-:W-:Y:S05]  /*31d60*/  @!P2 BRA `(.L_x_3713) ;  /* 0xfffffffc00f0a947 */ /* 0x004fea000383ffff */
[----:B------:R-:W-:Y:S05]  /*31d70*/  BRA `(.L_x_3971) ;  /* 0xffffff6000dc7947 */ /* 0x000fea000383ffff */
.L_x_3732:
        /* <DEDUP_REMOVED lines=11> */
.L_x_3973:
[----:B------:R-:W-:Y:S05]  /*31e30*/  BSYNC B0 ;  /* 0x0000000000007941 */ /* 0x000fea0003800000 */
.L_x_3972:
[----:B------:R-:W-:Y:S05]  /*31e40*/  BRA `(.L_x_3974) ;  /* 0xffffff7000787947 */ /* 0x000fea000383ffff */
.L_x_3734:
[----:B------:R-:W-:Y:S01]  /*31e50*/  BSSY B0, `(.L_x_3975) ;  /* 0x0000006000007945 */ /* 0x000fe20003800000 */
[----:B------:R-:W-:-:S07]  /*31e60*/  IMAD.MOV.U32 R15, RZ, RZ, -0x1 ;  /* 0xffffffffff0f7424 */ /* 0x000fce00078e00ff */
[----:B01----:R-:W-:Y:S05]  /*31e70*/  WARPSYNC.COLLECTIVE R15, `(.L_x_3976) ;  /* 0x000000000f0c7348 */ /* 0x003fea0003c00000 */
[----:B------:R-:W-:Y:S02]  /*31e80*/  ELECT P6, UR62, PT ;  /* 0x00000000003e782f */ /* 0x000fe400038c0000 */
[----:B------:R-:W-:Y:S01]  /*31e90*/  MOV R14, UR62 ;  /* 0x0000003e000e7c02 */ /* 0x000fe20008000f00 */
[----:B01----:R-:W-:Y:S10]  /*31ea0*/  ENDCOLLECTIVE ;  /* 0x000000000000791b */ /* 0x003ff40003800000 */
.L_x_3976:
[----:B------:R-:W-:Y:S05]  /*31eb0*/  BSYNC B0 ;  /* 0x0000000000007941 */ /* 0x000fea0003800000 */
.L_x_3975:
[----:B------:R-:W-:Y:S05]  /*31ec0*/  BRA `(.L_x_3977) ;  /* 0xffffff7000807947 */ /* 0x000fea000383ffff */
.L_x_3736:
[----:B0-----:R0:W1:Y:S02]  /*31ed0*/  SYNCS.PHASECHK.TRANS64.TRYWAIT P0, [R2+URZ+0x33480], R4 ;  /* 0x03348004020075a7 */ /* 0x001064000800017f */
[----:B-1----:R-:W-:Y:S05]  /*31ee0*/  @!P0 NANOSLEEP.SYNCS 0x989680 ;  /* 0x009896800000895d */ /* 0x002fea0003900000 */
[----:B------:R-:W1:Y:S02]  /*31ef0*/  @!P0 SYNCS.PHASECHK.TRANS64 P0, [R2+URZ+0x33480], R4 ;  /* 0x03348004020085a7 */ /* 0x000e64000800007f */
[----:B-1----:R-:W-:Y:S05]  /*31f00*/  @!P0 BRA `(.L_x_3736) ;  /* 0xfffffffc00f08947 */ /* 0x002fea000383ffff */
[----:B------:R-:W-:Y:S05]  /*31f10*/  BRA `(.L_x_3978) ;  /* 0xffffff7000ec7947 */ /* 0x000fea000383ffff */
.L_x_3738:
[----:B-1----:R1:W2:Y:S02]  /*31f20*/  SYNCS.PHASECHK.TRANS64.TRYWAIT P0, [R2+URZ+0x33440], R4 ;  /* 0x03344004020075a7 */ /* 0x0022a4000800017f */
[----:B--2---:R-:W-:Y:S05]  /*31f30*/  @!P0 NANOSLEEP.SYNCS 0x989680 ;  /* 0x009896800000895d */ /* 0x004fea0003900000 */
[----:B------:R-:W2:Y:S02]  /*31f40*/  @!P0 SYNCS.PHASECHK.TRANS64 P0, [R2+URZ+0x33440], R4 ;  /* 0x03344004020085a7 */ /* 0x000ea4000800007f */
[----:B--2---:R-:W-:Y:S05]  /*31f50*/  @!P0 BRA `(.L_x_3738) ;  /* 0xfffffffc00f08947 */ /* 0x004fea000383ffff */
[----:B------:R-:W-:Y:S05]  /*31f60*/  BRA `(.L_x_3979) ;  /* 0xffffff74006c7947 */ /* 0x000fea000383ffff */
.L_x_3742:
        /* <DEDUP_REMOVED lines=8> */
[----:B--2---:R-:W-:Y:S01]  /*31ff0*/  IMAD R2, R11, R8, RZ ;  /* 0x000000080b027224 */ /* 0x004fe200078e02ff */
[----:B------:R-:W-:-:S04]  /*32000*/  MOV R11, 0x1c1f ;  /* 0x00001c1f000b7802 */ /* 0x000fc80000000f00 */
[----:B------:R-:W-:-:S13]  /*32010*/  ISETP.GE.AND P4, PT, R0, R2, PT ;  /* 0x000000020000720c */ /* 0x000fda0003f86270 */
[----:B-----5:R-:W-:Y:S05]  /*32020*/  WARPSYNC.COLLECTIVE R15, `(.L_x_3980) ;  /* 0x000000000f087348 */ /* 0x020fea0003c00000 */
[----:B------:R0:W1:Y:S02]  /*32030*/  SHFL.IDX P6, R14, R13, R12, R11 ;  /* 0x0000000c0d0e7389 */ /* 0x00006400000c000b */
[----:B01---5:R-:W-:Y:S01]  /*32040*/  ENDCOLLECTIVE ;  /* 0x000000000000791b */ /* 0x023fe20003800000 */
.L_x_3980:
[----:B------:R-:W-:Y:S02]  /*32050*/  IMAD.MOV.U32 R13, RZ, RZ, R4 ;  /* 0x000000ffff0d7224 */ /* 0x000fe400078e0004 */
[----:B------:R-:W-:-:S07]  /*32060*/  IMAD.MOV.U32 R6, RZ, RZ, R14 ;  /* 0x000000ffff067224 */ /* 0x000fce00078e000e */
[----:B------:R-:W-:Y:S05]  /*32070*/  WARPSYNC.COLLECTIVE R15, `(.L_x_3981) ;  /* 0x000000000f087348 */ /* 0x000fea0003c00000 */
[----:B------:R0:W1:Y:S02]  /*32080*/  SHFL.IDX P6, R14, R13, R12, R11 ;  /* 0x0000000c0d0e7389 */ /* 0x00006400000c000b */
[----:B01----:R-:W-:Y:S01]  /*32090*/  ENDCOLLECTIVE ;  /* 0x000000000000791b */ /* 0x003fe20003800000 */
.L_x_3981:
[----:B------:R-:W-:Y:S01]  /*320a0*/  IMAD.MOV.U32 R13, RZ, RZ, R3 ;  /* 0x000000ffff0d7224 */ /* 0x000fe200078e0003 */
[----:B------:R-:W-:Y:S01]  /*320b0*/  MOV R12, 0x1 ;  /* 0x00000001000c7802 */ /* 0x000fe20000000f00 */
[----:B------:R-:W-:-:S07]  /*320c0*/  IMAD.MOV.U32 R7, RZ, RZ, R14 ;  /* 0x000000ffff077224 */ /* 0x000fce00078e000e */
[----:B------:R-:W-:Y:S05]  /*320d0*/  WARPSYNC.COLLECTIVE R15, `(.L_x_3982) ;  /* 0x000000000f087348 */ /* 0x000fea0003c00000 */
[----:B------:R0:W1:Y:S02]  /*320e0*/  SHFL.IDX P6, R14, R13, R12, R11 ;  /* 0x0000000c0d0e7389 */ /* 0x00006400000c000b */
[----:B01----:R-:W-:Y:S01]  /*320f0*/  ENDCOLLECTIVE ;  /* 0x000000000000791b */ /* 0x003fe20003800000 */
.L_x_3982:
[----:B------:R-:W-:-:S05]  /*32100*/  @!P4 IADD3 R7, P3, R10, R7, RZ ;  /* 0x000000070a07c210 */ /* 0x000fca0007f7e0ff */
[----:B------:R-:W-:Y:S01]  /*32110*/  @!P4 IMAD.X R6, RZ, RZ, R6, P3 ;  /* 0x000000ffff06c224 */ /* 0x000fe200018e0606 */
[----:B------:R-:W-:-:S04]  /*32120*/  ISETP.GE.AND P3, PT, R5, R2, PT ;  /* 0x000000020500720c */ /* 0x000fc80003f66270 */
        /* <DEDUP_REMOVED lines=9> */
[----:B------:R0:W-:Y:S02]  /*321c0*/  @!P4 LDGSTS.E.BYPASS.LTC128B.128 [R9+0x22200], desc[UR54][R6.64+0x80], !P2 ;  /* 0x222000800609cfae */ /* 0x0001e4000d101d76 */
[----:B0-----:R-:W-:-:S07]  /*321d0*/  IMAD.MOV.U32 R6, RZ, RZ, R14 ;  /* 0x000000ffff067224 */ /* 0x001fce00078e000e */
[----:B------:R-:W-:Y:S05]  /*321e0*/  WARPSYNC.COLLECTIVE R15, `(.L_x_3983) ;  /* 0x000000000f087348 */ /* 0x000fea0003c00000 */
[----:B------:R0:W1:Y:S02]  /*321f0*/  SHFL.IDX P6, R14, R13, R12, R11 ;  /* 0x0000000c0d0e7389 */ /* 0x00006400000c000b */
[----:B01----:R-:W-:Y:S01]  /*32200*/  ENDCOLLECTIVE ;  /* 0x000000000000791b */ /* 0x003fe20003800000 */
.L_x_3983:
[----:B------:R-:W-:Y:S01]  /*32210*/  IMAD.MOV.U32 R13, RZ, RZ, R3 ;  /* 0x000000ffff0d7224 */ /* 0x000fe200078e0003 */
[----:B------:R-:W-:Y:S01]  /*32220*/  MOV R12, 0x2 ;  /* 0x00000002000c7802 */ /* 0x000fe20000000f00 */
[----:B------:R-:W-:-:S07]  /*32230*/  IMAD.MOV.U32 R5, RZ, RZ, R14 ;  /* 0x000000ffff057224 */ /* 0x000fce00078e000e */
[----:B------:R-:W-:Y:S05]  /*32240*/  WARPSYNC.COLLECTIVE R15, `(.L_x_3984) ;  /* 0x000000000f087348 */ /* 0x000fea0003c00000 */
[----:B------:R0:W1:Y:S02]  /*32250*/  SHFL.IDX P6, R14, R13, R12, R11 ;  /* 0x0000000c0d0e7389 */ /* 0x00006400000c000b */
[----:B01----:R-:W-:Y:S01]  /*32260*/  ENDCOLLECTIVE ;  /* 0x000000000000791b */ /* 0x003fe20003800000 */
.L_x_3984:
        /* <DEDUP_REMOVED lines=17> */
.L_x_3985:
[----:B------:R-:W-:Y:S02]  /*32380*/  IMAD.MOV.U32 R13, RZ, RZ, R3 ;  /* 0x000000ffff0d7224 */ /* 0x000fe400078e0003 */
[----:B------:R-:W-:Y:S02]  /*32390*/  IMAD.MOV.U32 R12, RZ, RZ, 0x3 ;  /* 0x00000003ff0c7424 */ /* 0x000fe400078e00ff */
[----:B------:R-:W-:-:S07]  /*323a0*/  IMAD.MOV.U32 R5, RZ, RZ, R14 ;  /* 0x000000ffff057224 */ /* 0x000fce00078e000e */
[----:B------:R-:W-:Y:S05]  /*323b0*/  WARPSYNC.COLLECTIVE R15, `(.L_x_3986) ;  /* 0x000000000f087348 */ /* 0x000fea0003c00000 */
[----:B------:R0:W1:Y:S02]  /*323c0*/  SHFL.IDX P6, R14, R13, R12, R11 ;  /* 0x0000000c0d0e7389 */ /* 0x00006400000c000b */
[----:B01----:R-:W-:Y:S01]  /*323d0*/  ENDCOLLECTIVE ;  /* 0x000000000000791b */ /* 0x003fe20003800000 */
.L_x_3986:
        /* <DEDUP_REMOVED lines=9> */
[----:B------:R-:W-:-:S03]  /*32470*/  MOV R5, R14 ;  /* 0x0000000e00057202 */ /* 0x000fc60000000f00 */
[----:B------:R0:W-:Y:S04]  /*32480*/  @!P3 LDGSTS.E.BYPASS.LTC128B.128 [R9+0x21200], desc[UR54][R6.64+0x40], !P1 ;  /* 0x212000400609bfae */ /* 0x0001e8000c901d76 */
[----:B0-----:R-:W-:Y:S05]  /*32490*/  WARPSYNC.COLLECTIVE R15, `(.L_x_3987) ;  /* 0x000000000f087348 */ /* 0x001fea0003c00000 */
[----:B------:R1:W2:Y:S02]  /*324a0*/  SHFL.IDX P6, R14, R13, R12, R11 ;  /* 0x0000000c0d0e7389 */ /* 0x0002a400000c000b */
[----:B012---:R-:W-:Y:S01]  /*324b0*/  ENDCOLLECTIVE ;  /* 0x000000000000791b */ /* 0x007fe20003800000 */
.L_x_3987:
[----:B------:R-:W-:Y:S01]  /*324c0*/  @!PT LDS RZ, [RZ] ;  /* 0x00000000fffff984 */ /* 0x000fe20000000800 */
[----:B------:R-:W-:Y:S01]  /*324d0*/  @!PT LDS RZ, [RZ] ;  /* 0x00000000fffff984 */ /* 0x000fe20000000800 */
[----:B------:R-:W-:Y:S01]  /*324e0*/  @!PT LDS RZ, [RZ] ;  /* 0x00000000fffff984 */ /* 0x000fe20000000800 */
[----:B------:R3:W-:Y:S01]  /*324f0*/  @!P3 LDGSTS.E.BYPASS.LTC128B.128 [R9+0x23200], desc[UR54][R6.64+0x80], !P2 ;  /* 0x232000800609bfae */ /* 0x0007e2000d101d76 */
[----:B------:R-:W-:Y:S01]  /*32500*/  IMAD.MOV.U32 R3, RZ, RZ, R14 ;  /* 0x000000ffff037224 */ /* 0x000fe200078e000e */
[----:B------:R-:W-:Y:S06]  /*32510*/  BRA `(.L_x_3988) ;  /* 0xffffff7800c87947 */ /* 0x000fec000383ffff */
.L_x_3747:
[----:B----4-:R4:W0:Y:S02]  /*32520*/  SYNCS.PHASECHK.TRANS64.TRYWAIT P0, [R18+URZ+0x33420], R0 ;  /* 0x03342000120075a7 */ /* 0x010824000800017f */
[----:B0-----:R-:W-:Y:S05]  /*32530*/  @!P0 NANOSLEEP.SYNCS 0x989680 ;  /* 0x009896800000895d */ /* 0x001fea0003900000 */
[----:B------:R-:W0:Y:S02]  /*32540*/  @!P0 SYNCS.PHASECHK.TRANS64 P0, [R18+URZ+0x33420], R0 ;  /* 0x03342000120085a7 */ /* 0x000e24000800007f */
[----:B0-----:R-:W-:Y:S05]  /*32550*/  @!P0 BRA `(.L_x_3747) ;  /* 0xfffffffc00f08947 */ /* 0x001fea000383ffff */
[----:B------:R-:W-:Y:S05]  /*32560*/  BRA `(.L_x_3989) ;  /* 0xffffff7c00387947 */ /* 0x000fea000383ffff */
.L_x_3753:
[----:B-1----:R1:W3:Y:S02]  /*32570*/  SYNCS.PHASECHK.TRANS64.TRYWAIT P0, [R6+URZ+0x33480], R5 ;  /* 0x03348005060075a7 */ /* 0x0022e4000800017f */
[----:B---3--:R-:W-:Y:S05]  /*32580*/  @!P0 NANOSLEEP.SYNCS 0x989680 ;  /* 0x009896800000895d */ /* 0x008fea0003900000 */
[----:B------:R-:W3:Y:S02]  /*32590*/  @!P0 SYNCS.PHASECHK.TRANS64 P0, [R6+URZ+0x33480], R5 ;  /* 0x03348005060085a7 */ /* 0x000ee4000800007f */
[----:B---3--:R-:W-:Y:S05]  /*325a0*/  @!P0 BRA `(.L_x_3753) ;  /* 0xfffffffc00f08947 */ /* 0x008fea000383ffff */
[----:B------:R-:W-:Y:S05]  /*325b0*/  BRA `(.L_x_3990) ;  /* 0xffffff7c00f47947 */ /* 0x000fea000383ffff */
.L_x_3760:
[----:B--2---:R2:W3:Y:S02]  /*325c0*/  SYNCS.PHASECHK.TRANS64.TRYWAIT P0, [R6+URZ+0x33440], R5 ;  /* 0x03344005060075a7 */ /* 0x0044e4000800017f */
[----:B---3--:R-:W-:Y:S05]  /*325d0*/  @!P0 NANOSLEEP.SYNCS 0x989680 ;  /* 0x009896800000895d */ /* 0x008fea0003900000 */
[----:B------:R-:W3:Y:S02]  /*325e0*/  @!P0 SYNCS.PHASECHK.TRANS64 P0, [R6+URZ+0x33440], R5 ;  /* 0x03344005060085a7 */ /* 0x000ee4000800007f */
[----:B---3--:R-:W-:Y:S05]  /*325f0*/  @!P0 BRA `(.L_x_3760) ;  /* 0xfffffffc00f08947 */ /* 0x008fea000383ffff */
[----:B------:R-:W-:Y:S05]  /*32600*/  BRA `(.L_x_3991) ;  /* 0xffffff8000f47947 */ /* 0x000fea000383ffff */
.L_x_3768:
[----:B---3--:R3:W4:Y:S02]  /*32610*/  SYNCS.PHASECHK.TRANS64.TRYWAIT P0, [R3+URZ+0x33470], R4 ;  /* 0x03347004030075a7 */ /* 0x008724000800017f */
[----:B----4-:R-:W-:Y:S05]  /*32620*/  @!P0 NANOSLEEP.SYNCS 0x989680 ;  /* 0x009896800000895d */ /* 0x010fea0003900000 */
[----:B------:R-:W4:Y:S02]  /*32630*/  @!P0 SYNCS.PHASECHK.TRANS64 P0, [R3+URZ+0x33470], R4 ;  /* 0x03347004030085a7 */ /* 0x000f24000800007f */
[----:B----4-:R-:W-:Y:S05]  /*32640*/  @!P0 BRA `(.L_x_3768) ;  /* 0xfffffffc00f08947 */ /* 0x010fea000383ffff */
[----:B------:R-:W-:Y:S05]  /*32650*/  BRA `(.L_x_3992) ;  /* 0xffffff8800087947 */ /* 0x000fea000383ffff */
.L_x_3770:
[----:B---3--:R3:W4:Y:S02]  /*32660*/  SYNCS.PHASECHK.TRANS64.TRYWAIT P0, [R3+URZ+0x33460], R4 ;  /* 0x03346004030075a7 */ /* 0x008724000800017f */
[----:B----4-:R-:W-:Y:S05]  /*32670*/  @!P0 NANOSLEEP.SYNCS 0x989680 ;  /* 0x009896800000895d */ /* 0x010fea0003900000 */
[----:B------:R-:W4:Y:S02]  /*32680*/  @!P0 SYNCS.PHASECHK.TRANS64 P0, [R3+URZ+0x33460], R4 ;  /* 0x03346004030085a7 */ /* 0x000f24000800007f */
[----:B----4-:R-:W-:Y:S05]  /*32690*/  @!P0 BRA `(.L_x_3770) ;  /* 0xfffffffc00f08947 */ /* 0x010fea000383ffff */
[----:B------:R-:W-:Y:S05]  /*326a0*/  BRA `(.L_x_3993) ;  /* 0xffffff8800107947 */ /* 0x000fea000383ffff */
.L_x_3777:
[----:B--2---:R2:W3:Y:S02]  /*326b0*/  SYNCS.PHASECHK.TRANS64.TRYWAIT P1, [R0+URZ+0x33470], R2 ;  /* 0x03347002000075a7 */ /* 0x0044e4000802017f */
[----:B---3--:R-:W-:Y:S05]  /*326c0*/  @!P1 NANOSLEEP.SYNCS 0x989680 ;  /* 0x009896800000995d */ /* 0x008fea0003900000 */
[----:B------:R-:W3:Y:S02]  /*326d0*/  @!P1 SYNCS.PHASECHK.TRANS64 P1, [R0+URZ+0x33470], R2 ;  /* 0x03347002000095a7 */ /* 0x000ee4000802007f */
[----:B---3--:R-:W-:Y:S05]  /*326e0*/  @!P1 BRA `(.L_x_3777) ;  /* 0xfffffffc00f09947 */ /* 0x008fea000383ffff */
[----:B------:R-:W-:Y:S05]  /*326f0*/  BRA `(.L_x_3994) ;  /* 0xffffff9400887947 */ /* 0x000fea000383ffff */
.L_x_3779:
[----:B--2---:R2:W3:Y:S02]  /*32700*/  SYNCS.PHASECHK.TRANS64.TRYWAIT P1, [R0+URZ+0x33460], R2 ;  /* 0x03346002000075a7 */ /* 0x0044e4000802017f */
[----:B---3--:R-:W-:Y:S05]  /*32710*/  @!P1 NANOSLEEP.SYNCS 0x989680 ;  /* 0x009896800000995d */ /* 0x008fea0003900000 */
[----:B------:R-:W3:Y:S02]  /*32720*/  @!P1 SYNCS.PHASECHK.TRANS64 P1, [R0+URZ+0x33460], R2 ;  /* 0x03346002000095a7 */ /* 0x000ee4000802007f */
[----:B---3--:R-:W-:Y:S05]  /*32730*/  @!P1 BRA `(.L_x_3779) ;  /* 0xfffffffc00f09947 */ /* 0x008fea000383ffff */
[----:B------:R-:W-:Y:S05]  /*32740*/  BRA `(.L_x_3995) ;  /* 0xffffff9400907947 */ /* 0x000fea000383ffff */
.L_x_3783:
[----:B------:R-:W2:Y:S01]  /*32750*/  LDL R0, [R1+0x10] ;  /* 0x0000100001007983 */ /* 0x000ea20000100800 */
[----:B------:R-:W-:Y:S01]  /*32760*/  BSSY B0, `(.L_x_3996) ;  /* 0x0000008000007945 */ /* 0x000fe20003800000 */
[----:B------:R-:W-:Y:S02]  /*32770*/  IMAD.MOV.U32 R12, RZ, RZ, RZ ;  /* 0x000000ffff0c7224 */ /* 0x000fe400078e00ff */
[----:B-1----:R-:W-:Y:S02]  /*32780*/  IMAD.MOV.U32 R11, RZ, RZ, 0x1f ;  /* 0x0000001fff0b7424 */ /* 0x002fe400078e00ff */
[----:B------:R-:W-:Y:S02]  /*32790*/  IMAD.MOV.U32 R15, RZ, RZ, -0x1 ;  /* 0xffffffffff0f7424 */ /* 0x000fe400078e00ff */
[----:B--2---:R-:W-:-:S07]  /*327a0*/  IMAD.MOV.U32 R13, RZ, RZ, R0 ;  /* 0x000000ffff0d7224 */ /* 0x004fce00078e0000 */
[----:B0-----:R-:W-:Y:S05]  /*327b0*/  WARPSYNC.COLLECTIVE R15, `(.L_x_3997) ;  /* 0x000000000f087348 */ /* 0x001fea0003c00000 */
[----:B------:R1:W2:Y:S02]  /*327c0*/  SHFL.IDX P6, R14, R13, R12, R11 ;  /* 0x0000000c0d0e7389 */ /* 0x0002a400000c000b */
[----:B012---:R-:W-:Y:S01]  /*327d0*/  ENDCOLLECTIVE ;  /* 0x000000000000791b */ /* 0x007fe20003800000 */
.L_x_3997:
[----:B------:R-:W-:Y:S05]  /*327e0*/  BSYNC B0 ;  /* 0x0000000000007941 */ /* 0x000fea0003800000 */
.L_x_3996:
[----:B------:R0:W5:Y:S01]  /*327f0*/  LDL R2, [R1+0x1c] ;  /* 0x00001c0001027983 */ /* 0x0001620000100800 */
[----:B------:R-:W-:Y:S01]  /*32800*/  IMAD.MOV.U32 R13, RZ, RZ, R0 ;  /* 0x000000ffff0d7224 */ /* 0x000fe200078e0000 */
[----:B------:R-:W-:Y:S01]  /*32810*/  MOV R12, 0x1 ;  /* 0x00000001000c7802 */ /* 0x000fe20000000f00 */
[----:B------:R-:W-:Y:S02]  /*32820*/  IMAD.MOV.U32 R11, RZ, RZ, 0x1f ;  /* 0x0000001fff0b7424 */ /* 0x000fe400078e00ff */
[----:B------:R-:W-:Y:S02]  /*32830*/  IMAD.MOV.U32 R15, RZ, RZ, -0x1 ;  /* 0xffffffffff0f7424 */ /* 0x000fe400078e00ff */
[----:B------:R-:W-:-:S07]  /*32840*/  IMAD.MOV.U32 R5, RZ, RZ, R14 ;  /* 0x000000ffff057224 */ /* 0x000fce00078e000e */
[----:B0----5:R-:W-:Y:S05]  /*32850*/  WARPSYNC.COLLECTIVE R15, `(.L_x_3998) ;  /* 0x000000000f087348 */ /* 0x021fea0003c00000 */
[----:B------:R1:W2:Y:S02]  /*32860*/  SHFL.IDX P6, R14, R13, R12, R11 ;  /* 0x0000000c0d0e7389 */ /* 0x0002a400000c000b */
[----:B012--5:R-:W-:Y:S01]  /*32870*/  ENDCOLLECTIVE ;  /* 0x000000000000791b */ /* 0x027fe20003800000 */
.L_x_3998:
        /* <DEDUP_REMOVED lines=14> */
[C---:B------:R-:W-:Y:S02]  /*32960*/  ISETP.GE.U32.AND P3, PT, R16.reuse, 0x4, PT ;  /* 0x000000041000780c */ /* 0x040fe40003f66070 */
[C---:B------:R-:W-:Y:S02]  /*32970*/  ISETP.GE.U32.AND P4, PT, R16.reuse, 0x8, PT ;  /* 0x000000081000780c */ /* 0x040fe40003f86070 */
[----:B------:R-:W-:Y:S01]  /*32980*/  ISETP.GE.U32.AND P5, PT, R16, 0x10, PT ;  /* 0x000000101000780c */ /* 0x000fe20003fa6070 */
[----:B--2---:R-:W-:Y:S02]  /*32990*/  @!P1 IMAD.MOV.U32 R4, RZ, RZ, R8 ;  /* 0x000000ffff049224 */ /* 0x004fe400078e0008 */
[----:B------:R-:W-:-:S02]  /*329a0*/  IMAD.MOV.U32 R8, RZ, RZ, RZ ;  /* 0x000000ffff087224 */ /* 0x000fc400078e00ff */
[----:B---3--:R-:W-:Y:S01]  /*329b0*/  @!P1 IMAD.MOV.U32 R6, RZ, RZ, R2 ;  /* 0x000000ffff069224 */ /* 0x008fe200078e0002 */
[----:B------:R-:W-:-:S03]  /*329c0*/  ISETP.NE.AND P1, PT, R16, RZ, PT ;  /* 0x000000ff1000720c */ /* 0x000fc60003f25270 */
[----:B------:R-:W-:-:S05]  /*329d0*/  IMAD R2, R6, R4, RZ ;  /* 0x0000000406027224 */ /* 0x000fca00078e02ff */
[----:B------:R-:W-:-:S07]  /*329e0*/  MOV R13, R2 ;  /* 0x00000002000d7202 */ /* 0x000fce0000000f00 */
[----:B------:R-:W-:Y:S05]  /*329f0*/  WARPSYNC.COLLECTIVE R15, `(.L_x_3999) ;  /* 0x000000000f087348 */ /* 0x000fea0003c00000 */
[----:B------:R0:W1:Y:S02]  /*32a00*/  SHFL.UP P6, R14, R13, R12, R11 ;  /* 0x0400000c0d0e7389 */ /* 0x00006400000c000b */
[----:B01----:R-:W-:Y:S01]  /*32a10*/  ENDCOLLECTIVE ;  /* 0x000000000000791b */ /* 0x003fe20003800000 */
.L_x_3999:
        /* <DEDUP_REMOVED lines=8> */
.L_x_4000:
        /* <DEDUP_REMOVED lines=8> */
.L_x_4001:
        /* <DEDUP_REMOVED lines=8> */
.L_x_4002:
        /* <DEDUP_REMOVED lines=8> */
.L_x_4003:
        /* <DEDUP_REMOVED lines=9> */
.L_x_4004:
[----:B------:R-:W-:Y:S01]  /*32cb0*/  IMAD.MOV.U32 R9, RZ, RZ, R14 ;  /* 0x000000ffff097224 */ /* 0x000fe200078e000e */
[----:B------:R-:W-:Y:S06]  /*32cc0*/  BRA `(.L_x_4005) ;  /* 0xffffffa000507947 */ /* 0x000fec000383ffff */
.L_x_3786:
[----:B------:R-:W-:Y:S01]  /*32cd0*/  BSSY B0, `(.L_x_4006) ;  /* 0x0000008000007945 */ /* 0x000fe20003800000 */
[----:B------:R-:W-:Y:S01]  /*32ce0*/  IMAD.MOV.U32 R13, RZ, RZ, R2 ;  /* 0x000000ffff0d7224 */ /* 0x000fe200078e0002 */
[----:B------:R-:W-:Y:S01]  /*32cf0*/  MOV R11, RZ ;  /* 0x000000ff000b7202 */ /* 0x000fe20000000f00 */
[----:B------:R-:W-:Y:S02]  /*32d00*/  IMAD.MOV.U32 R12, RZ, RZ, 0x1 ;  /* 0x00000001ff0c7424 */ /* 0x000fe400078e00ff */
[----:B------:R-:W-:-:S07]  /*32d10*/  IMAD.MOV.U32 R15, RZ, RZ, -0x1 ;  /* 0xffffffffff0f7424 */ /* 0x000fce00078e00ff */
[----:B01----:R-:W-:Y:S05]  /*32d20*/  WARPSYNC.COLLECTIVE R15, `(.L_x_4007) ;  /* 0x000000000f087348 */ /* 0x003fea0003c00000 */
[----:B------:R2:W3:Y:S02]  /*32d30*/  SHFL.UP P6, R14, R13, R12, R11 ;  /* 0x0400000c0d0e7389 */ /* 0x0004e400000c000b */
[----:B0123--:R-:W-:Y:S01]  /*32d40*/  ENDCOLLECTIVE ;  /* 0x000000000000791b */ /* 0x00ffe20003800000 */
.L_x_4007:
[----:B------:R-:W-:Y:S05]  /*32d50*/  BSYNC B0 ;  /* 0x0000000000007941 */ /* 0x000fea0003800000 */
.L_x_4006:
        /* <DEDUP_REMOVED lines=10> */
.L_x_4008:
        /* <DEDUP_REMOVED lines=8> */
.L_x_4009:
        /* <DEDUP_REMOVED lines=8> */
.L_x_4010:
        /* <DEDUP_REMOVED lines=8> */
.L_x_4011:
        /* <DEDUP_REMOVED lines=9> */
.L_x_4012:
[----:B------:R-:W-:Y:S01]  /*33010*/  IMAD.MOV.U32 R9, RZ, RZ, R14 ;  /* 0x000000ffff097224 */ /* 0x000fe200078e000e */
[----:B------:R-:W-:Y:S06]  /*33020*/  BRA `(.L_x_4013) ;  /* 0xffffffa000247947 */ /* 0x000fec000383ffff */
.L_x_3788:
[----:B------:R-:W-:Y:S01]  /*33030*/  BSSY B0, `(.L_x_4014) ;  /* 0x0000006000007945 */ /* 0x000fe20003800000 */
[----:B------:R-:W-:Y:S01]  /*33040*/  PLOP3.LUT P6, PT, P6, PT, PT, 0x8, 0x0 ;  /* 0x000000000000781c */ /* 0x000fe200037ce170 */
[----:B------:R-:W-:-:S12]  /*33050*/  IMAD.MOV.U32 R15, RZ, RZ, -0x1 ;  /* 0xffffffffff0f7424 */ /* 0x000fd800078e00ff */
[----:B01----:R-:W-:Y:S05]  /*33060*/  WARPSYNC.COLLECTIVE R15, `(.L_x_4015) ;  /* 0x000000000f087348 */ /* 0x003fea0003c00000 */
[----:B------:R-:W-:Y:S01]  /*33070*/  VOTE.ANY R14, PT, P6 ;  /* 0x00000000000e7806 */ /* 0x000fe200030e0100 */
[----:B01----:R-:W-:Y:S06]  /*33080*/  ENDCOLLECTIVE ;  /* 0x000000000000791b */ /* 0x003fec0003800000 */
.L_x_4015:
[----:B------:R-:W-:Y:S05]  /*33090*/  BSYNC B0 ;  /* 0x0000000000007941 */ /* 0x000fea0003800000 */
.L_x_4014:
[----:B------:R-:W-:Y:S01]  /*330a0*/  MOV R3, R14 ;  /* 0x0000000e00037202 */ /* 0x000fe20000000f00 */
[----:B------:R-:W-:Y:S02]  /*330b0*/  IMAD.MOV.U32 R13, RZ, RZ, R4 ;  /* 0x000000ffff0d7224 */ /* 0x000fe400078e0004 */
[----:B------:R-:W-:Y:S01]  /*330c0*/  IMAD.MOV.U32 R11, RZ, RZ, 0x1f ;  /* 0x0000001fff0b7424 */ /* 0x000fe200078e00ff */
[----:B------:R-:W0:Y:S01]  /*330d0*/  POPC R0, R3 ;  /* 0x0000000300007309 */ /* 0x000e220000000000 */
[----:B------:R-:W-:Y:S02]  /*330e0*/  IMAD.MOV.U32 R15, RZ, RZ, -0x1 ;  /* 0xffffffffff0f7424 */ /* 0x000fe400078e00ff */
[----:B0-----:R-:W-:-:S07]  /*330f0*/  IMAD.MOV.U32 R12, RZ, RZ, R0 ;  /* 0x000000ffff0c7224 */ /* 0x001fce00078e0000 */
[----:B------:R-:W-:Y:S05]  /*33100*/  WARPSYNC.COLLECTIVE R15, `(.L_x_4016) ;  /* 0x000000000f087348 */ /* 0x000fea0003c00000 */
[----:B------:R0:W1:Y:S02]  /*33110*/  SHFL.IDX P6, R14, R13, R12, R11 ;  /* 0x0000000c0d0e7389 */ /* 0x00006400000c000b */
[----:B01----:R-:W-:Y:S01]  /*33120*/  ENDCOLLECTIVE ;  /* 0x000000000000791b */ /* 0x003fe20003800000 */
.L_x_4016:
[----:B------:R-:W-:Y:S02]  /*33130*/  IMAD.MOV.U32 R13, RZ, RZ, R6 ;  /* 0x000000ffff0d7224 */ /* 0x000fe400078e0006 */
[----:B------:R-:W-:-:S07]  /*33140*/  IMAD.MOV.U32 R4, RZ, RZ, R14 ;  /* 0x000000ffff047224 */ /* 0x000fce00078e000e */
[----:B------:R-:W-:Y:S05]  /*33150*/  WARPSYNC.COLLECTIVE R15, `(.L_x_4017) ;  /* 0x000000000f087348 */ /* 0x000fea0003c00000 */
[----:B------:R0:W1:Y:S02]  /*33160*/  SHFL.IDX P6, R14, R13, R12, R11 ;  /* 0x0000000c0d0e7389 */ /* 0x00006400000c000b */
[----:B01----:R-:W-:Y:S01]  /*33170*/  ENDCOLLECTIVE ;  /* 0x000000000000791b */ /* 0x003fe20003800000 */
.L_x_4017:
[----:B------:R-:W-:Y:S01]  /*33180*/  IMAD.MOV.U32 R6, RZ, RZ, R14 ;  /* 0x000000ffff067224 */ /* 0x000fe200078e000e */
[----:B------:R-:W-:Y:S06]  /*33190*/  BRA `(.L_x_4018) ;  /* 0xffffffa000047947 */ /* 0x000fec000383ffff */
.L_x_3790:
[----:B------:R-:W-:Y:S01]  /*331a0*/  BSSY B0, `(.L_x_4019) ;  /* 0x0000007000007945 */ /* 0x000fe20003800000 */
[----:B------:R-:W-:Y:S01]  /*331b0*/  IMAD.MOV.U32 R13, RZ, RZ, R7 ;  /* 0x000000ffff0d7224 */ /* 0x000fe200078e0007 */
[----:B------:R-:W-:Y:S01]  /*331c0*/  MOV R11, 0x1f ;  /* 0x0000001f000b7802 */ /* 0x000fe20000000f00 */
[----:B------:R-:W-:-:S07]  /*331d0*/  IMAD.MOV.U32 R15, RZ, RZ, -0x1 ;  /* 0xffffffffff0f7424 */ /* 0x000fce00078e00ff */
[----:B01234-:R-:W-:Y:S05]  /*331e0*/  WARPSYNC.COLLECTIVE R15, `(.L_x_4020) ;  /* 0x000000000f087348 */ /* 0x01ffea0003c00000 */
[----:B------:R0:W0:Y:S02]  /*331f0*/  SHFL.IDX P6, R14, R13, R12, R11 ;  /* 0x0000000c0d0e7389 */ /* 0x00002400000c000b */
[----:B01234-:R-:W-:Y:S01]  /*33200*/  ENDCOLLECTIVE ;  /* 0x000000000000791b */ /* 0x01ffe20003800000 */
.L_x_4020:
[----:B------:R-:W-:Y:S05]  /*33210*/  BSYNC B0 ;  /* 0x0000000000007941 */ /* 0x000fea0003800000 */
.L_x_4019:
[----:B------:R-:W-:Y:S01]  /*33220*/  IMAD.MOV.U32 R7, RZ, RZ, R14 ;  /* 0x000000ffff077224 */ /* 0x000fe200078e000e */
[----:B------:R-:W-:Y:S06]  /*33230*/  BRA `(.L_x_4021) ;  /* 0xffffff9c00f47947 */ /* 0x000fec000383ffff */
.L_x_3794:
[----:B0-----:R0:W1:Y:S02]  /*33240*/  SYNCS.PHASECHK.TRANS64.TRYWAIT P0, [R0+URZ+0x33420], R3 ;  /* 0x03342003000075a7 */ /* 0x001064000800017f */
[----:B-1----:R-:W-:Y:S05]  /*33250*/  @!P0 NANOSLEEP.SYNCS 0x989680 ;  /* 0x009896800000895d */ /* 0x002fea0003900000 */
[----:B------:R-:W1:Y:S02]  /*33260*/  @!P0 SYNCS.PHASECHK.TRANS64 P0, [R0+URZ+0x33420], R3 ;  /* 0x03342003000085a7 */ /* 0x000e64000800007f */
[----:B-1----:R-:W-:Y:S05]  /*33270*/  @!P0 BRA `(.L_x_3794) ;  /* 0xfffffffc00f08947 */ /* 0x002fea000383ffff */
[----:B------:R-:W-:Y:S05]  /*33280*/  BRA `(.L_x_4022) ;  /* 0xffffffa4008c7947 */ /* 0x000fea000383ffff */
.L_x_3795:
        /* <DEDUP_REMOVED lines=11> */
.L_x_4024:
[----:B------:R-:W-:Y:S05]  /*33340*/  BSYNC B0 ;  /* 0x0000000000007941 */ /* 0x000fea0003800000 */
.L_x_4023:
[----:B------:R-:W-:Y:S05]  /*33350*/  BRA `(.L_x_4025) ;  /* 0xffffffa400747947 */ /* 0x000fea000383ffff */
.L_x_3796:
[----:B------:R-:W-:Y:S01]  /*33360*/  BSSY B0, `(.L_x_4026) ;  /* 0x0000006000007945 */ /* 0x000fe20003800000 */
[----:B------:R-:W-:-:S07]  /*33370*/  IMAD.MOV.U32 R15, RZ, RZ, -0x1 ;  /* 0xffffffffff0f7424 */ /* 0x000fce00078e00ff */
[----:B01----:R-:W-:Y:S05]  /*33380*/  WARPSYNC.COLLECTIVE R15, `(.L_x_4027) ;  /* 0x000000000f0c7348 */ /* 0x003fea0003c00000 */
[----:B------:R-:W-:Y:S02]  /*33390*/  ELECT P6, UR62, PT ;  /* 0x00000000003e782f */ /* 0x000fe400038c0000 */
[----:B------:R-:W-:Y:S01]  /*333a0*/  MOV R14, UR62 ;  /* 0x0000003e000e7c02 */ /* 0x000fe20008000f00 */
[----:B01----:R-:W-:Y:S10]  /*333b0*/  ENDCOLLECTIVE ;  /* 0x000000000000791b */ /* 0x003ff40003800000 */
.L_x_4027:
[----:B------:R-:W-:Y:S05]  /*333c0*/  BSYNC B0 ;  /* 0x0000000000007941 */ /* 0x000fea0003800000 */
.L_x_4026:
[----:B------:R-:W-:Y:S05]  /*333d0*/  BRA `(.L_x_4028) ;  /* 0xffffffa400687947 */ /* 0x000fea000383ffff */
.L_x_3798:
[----:B0-----:R0:W1:Y:S02]  /*333e0*/  SYNCS.PHASECHK.TRANS64.TRYWAIT P1, [R6+URZ], R5 ;  /* 0x00000005060075a7 */ /* 0x001064000802017f */
[----:B-1----:R-:W-:Y:S05]  /*333f0*/  @!P1 NANOSLEEP.SYNCS 0x989680 ;  /* 0x009896800000995d */ /* 0x002fea0003900000 */
[----:B------:R-:W1:Y:S02]  /*33400*/  @!P1 SYNCS.PHASECHK.TRANS64 P1, [R6+URZ], R5 ;  /* 0x00000005060095a7 */ /* 0x000e64000802007f */
[----:B-1----:R-:W-:Y:S05]  /*33410*/  @!P1 BRA `(.L_x_3798) ;  /* 0xfffffffc00f09947 */ /* 0x002fea000383ffff */
[----:B------:R-:W-:Y:S05]  /*33420*/  BRA `(.L_x_4029) ;  /* 0xffffffa400a47947 */ /* 0x000fea000383ffff */
.L_x_3799:
[----:B-1----:R1:W2:Y:S02]  /*33430*/  SYNCS.PHASECHK.TRANS64.TRYWAIT P1, [R7+URZ], R2 ;  /* 0x00000002070075a7 */ /* 0x0022a4000802017f */
[----:B--2---:R-:W-:Y:S05]  /*33440*/  @!P1 NANOSLEEP.SYNCS 0x989680 ;  /* 0x009896800000995d */ /* 0x004fea0003900000 */
[----:B------:R-:W2:Y:S02]  /*33450*/  @!P1 SYNCS.PHASECHK.TRANS64 P1, [R7+URZ], R2 ;  /* 0x00000002070095a7 */ /* 0x000ea4000802007f */
[----:B--2---:R-:W-:Y:S05]  /*33460*/  @!P1 BRA `(.L_x_3799) ;  /* 0xfffffffc00f09947 */ /* 0x004fea000383ffff */
[----:B------:R-:W-:Y:S05]  /*33470*/  BRA `(.L_x_4030) ;  /* 0xffffffa400987947 */ /* 0x000fea000383ffff */
.L_x_3801:
[----:B--2---:R2:W3:Y:S02]  /*33480*/  SYNCS.PHASECHK.TRANS64.TRYWAIT P1, [R4+URZ+0x33460], R5 ;  /* 0x03346005040075a7 */ /* 0x0044e4000802017f */
[----:B---3--:R-:W-:Y:S05]  /*33490*/  @!P1 NANOSLEEP.SYNCS 0x989680 ;  /* 0x009896800000995d */ /* 0x008fea0003900000 */
[----:B------:R-:W3:Y:S02]  /*334a0*/  @!P1 SYNCS.PHASECHK.TRANS64 P1, [R4+URZ+0x33460], R5 ;  /* 0x03346005040095a7 */ /* 0x000ee4000802007f */
[----:B---3--:R-:W-:Y:S05]  /*334b0*/  @!P1 BRA `(.L_x_3801) ;  /* 0xfffffffc00f09947 */ /* 0x008fea000383ffff */
[----:B------:R-:W-:Y:S05]  /*334c0*/  BRA `(.L_x_4031) ;  /* 0xffffffa4009c7947 */ /* 0x000fea000383ffff */
.L_x_3803:
[----:B---3--:R3:W4:Y:S02]  /*334d0*/  SYNCS.PHASECHK.TRANS64.TRYWAIT P1, [R3+URZ+0x33460], R2 ;  /* 0x03346002030075a7 */ /* 0x008724000802017f */
[----:B----4-:R-:W-:Y:S05]  /*334e0*/  @!P1 NANOSLEEP.SYNCS 0x989680 ;  /* 0x009896800000995d */ /* 0x010fea0003900000 */
[----:B------:R-:W4:Y:S02]  /*334f0*/  @!P1 SYNCS.PHASECHK.TRANS64 P1, [R3+URZ+0x33460], R2 ;  /* 0x03346002030095a7 */ /* 0x000f24000802007f */
[----:B----4-:R-:W-:Y:S05]  /*33500*/  @!P1 BRA `(.L_x_3803) ;  /* 0xfffffffc00f09947 */ /* 0x010fea000383ffff */
[----:B------:R-:W-:Y:S05]  /*33510*/  BRA `(.L_x_4032) ;  /* 0xffffffa4009c7947 */ /* 0x000fea000383ffff */
.L_x_3805:
[----:B----4-:R4:W0:Y:S02]  /*33520*/  SYNCS.PHASECHK.TRANS64.TRYWAIT P0, [R4+URZ+0x33480], R5 ;  /* 0x03348005040075a7 */ /* 0x010824000800017f */
[----:B0-----:R-:W-:Y:S05]  /*33530*/  @!P0 NANOSLEEP.SYNCS 0x989680 ;  /* 0x009896800000895d */ /* 0x001fea0003900000 */
[----:B------:R-:W0:Y:S02]  /*33540*/  @!P0 SYNCS.PHASECHK.TRANS64 P0, [R4+URZ+0x33480], R5 ;  /* 0x03348005040085a7 */ /* 0x000e24000800007f */
[----:B0-----:R-:W-:Y:S05]  /*33550*/  @!P0 BRA `(.L_x_3805) ;  /* 0xfffffffc00f08947 */ /* 0x001fea000383ffff */
[----:B------:R-:W-:Y:S05]  /*33560*/  BRA `(.L_x_3806) ;  /* 0xffffffa400987947 */ /* 0x000fea000383ffff */
.L_x_4033:
        /* <DEDUP_REMOVED lines=9> */
.L_x_13268:


//--------------------- .text._ZN7cutlass13device_kernelIN5flash11enable_sm90INS1_16FlashAttnFwdSm90INS1_25CollectiveMainloopFwdSm90ILi2EN4cute5tupleIJNS5_1CILi1EEES8_S8_EEENS6_IJNS7_ILi128EEENS7_ILi160EEENS7_ILi192EEEEEELi192ENS_12float_e4m3_tEfNS_4arch4Sm90ELb0ELb1ELb0ELb0ELb0ELb0ELb0ELb1ELb1ELb1ELb1ELb0EEENS1_21CollectiveEpilogueFwdINS6_IJSA_SC_SB_EEES9_NS_10bfloat16_tESG_Li256ELb0ELb1ELb1ELb1EEENS1_19SingleTileSchedulerILb0ELb1ELb1ELi128EEEEEEEEEvNT_6ParamsE --------------------------
	.section	.text._ZN7cutlass13device_kernelIN5flash11enable_sm90INS1_16FlashAttnFwdSm90INS1_25CollectiveMainloopFwdSm90ILi2EN4cute5tupleIJNS5_1CILi1EEES8_S8_EEENS6_IJNS7_ILi128EEENS7_ILi160EEENS7_ILi192EEEEEELi192ENS_12float_e4m3_tEfNS_4arch4Sm90ELb0ELb1ELb0ELb0ELb0ELb0ELb0ELb1ELb1ELb1ELb1ELb0EEENS1_21CollectiveEpilogueFwdINS6_IJSA_SC_SB_EEES9_NS_10bfloat16_tESG_Li256ELb0ELb1ELb1ELb1EEENS1_19SingleTileSchedulerILb0ELb1ELb1ELi128EEEEEEEEEvNT_6ParamsE,"ax",@progbits
	.align	128
.text._ZN7cutlass13device_kernelIN5flash11enable_sm90INS1_16FlashAttnFwdSm90INS1_25CollectiveMainloopFwdSm90ILi2EN4cute5tupleIJNS5_1CILi1EEES8_S8_EEENS6_IJNS7_ILi128EEENS7_ILi160EEENS7_ILi192EEEEEELi192ENS_12float_e4m3_tEfNS_4arch4Sm90ELb0ELb1ELb0ELb0ELb0ELb0ELb0ELb1ELb1ELb1ELb1ELb0EEENS1_21CollectiveEpilogueFwdINS6_IJSA_SC_SB_EEES9_NS_10bfloat16_tESG_Li256ELb0ELb1ELb1ELb1EEENS1_19SingleTileSchedulerILb0ELb1ELb1ELi128EEEEEEEEEvNT_6ParamsE:
        .type           _ZN7cutlass13device_kernelIN5flash11enable_sm90INS1_16FlashAttnFwdSm90INS1_25CollectiveMainloopFwdSm90ILi2EN4cute5tupleIJNS5_1CILi1EEES8_S8_EEENS6_IJNS7_ILi128EEENS7_ILi160EEENS7_ILi192EEEEEELi192ENS_12float_e4m3_tEfNS_4arch4Sm90ELb0ELb1ELb0ELb0ELb0ELb0ELb0ELb1ELb1ELb1ELb1ELb0EEENS1_21CollectiveEpilogueFwdINS6_IJSA_SC_SB_EEES9_NS_10bfloat16_tESG_Li256ELb0ELb1ELb1ELb1EEENS1_19SingleTileSchedulerILb0ELb1ELb1ELi128EEEEEEEEEvNT_6ParamsE,@function
        .size           _ZN7cutlass13device_kernelIN5flash11enable_sm90INS1_16FlashAttnFwdSm90INS1_25CollectiveMainloopFwdSm90ILi2EN4cute5tupleIJNS5_1CILi1EEES8_S8_EEENS6_IJNS7_ILi128EEENS7_ILi160EEENS7_ILi192EEEEEELi192ENS_12float_e4m3_tEfNS_4arch4Sm90ELb0ELb1ELb0ELb0ELb0ELb0ELb0ELb1ELb1ELb1ELb1ELb0EEENS1_21CollectiveEpilogueFwdINS6_IJSA_SC_SB_EEES9_NS_10bfloat16_tESG_Li256ELb0ELb1ELb1ELb1EEENS1_19SingleTileSchedulerILb0ELb1ELb1ELi128EEEEEEEEEvNT_6ParamsE,(.L_x_13269 - _ZN7cutlass13device_kernelIN5flash11enable_sm90INS1_16FlashAttnFwdSm90INS1_25CollectiveMainloopFwdSm90ILi2EN4cute5tupleIJNS5_1CILi1EEES8_S8_EEENS6_IJNS7_ILi128EEENS7_ILi160EEENS7_ILi192EEEEEELi192ENS_12float_e4m3_tEfNS_4arch4Sm90ELb0ELb1ELb0ELb0ELb0ELb0ELb0ELb1ELb1ELb1ELb1ELb0EEENS1_21CollectiveEpilogueFwdINS6_IJSA_SC_SB_EEES9_NS_10bfloat16_tESG_Li256ELb0ELb1ELb1ELb1EEENS1_19SingleTileSchedulerILb0ELb1ELb1ELi128EEEEEEEEEvNT_6ParamsE)
        .other          _ZN7cutlass13device_kernelIN5flash11enable_sm90INS1_16FlashAttnFwdSm90INS1_25CollectiveMainloopFwdSm90ILi2EN4cute5tupleIJNS5_1CILi1EEES8_S8_EEENS6_IJNS7_ILi128EEENS7_ILi160EEENS7_ILi192EEEEEELi192ENS_12float_e4m3_tEfNS_4arch4Sm90ELb0ELb1ELb0ELb0ELb0ELb0ELb0ELb1ELb1ELb1ELb1ELb0EEENS1_21CollectiveEpilogueFwdINS6_IJSA_SC_SB_EEES9_NS_10bfloat16_tESG_Li256ELb0ELb1ELb1ELb1EEENS1_19SingleTileSchedulerILb0ELb1ELb1ELi128EEEEEEEEEvNT_6ParamsE,@"STO_CUDA_ENTRY STV_DEFAULT"
_ZN7cutlass13device_kernelIN5flash11enable_sm90INS1_16FlashAttnFwdSm90INS1_25CollectiveMainloopFwdSm90ILi2EN4cute5tupleIJNS5_1CILi1EEES8_S8_EEENS6_IJNS7_ILi128EEENS7_ILi160EEENS7_ILi192EEEEEELi192ENS_12float_e4m3_tEfNS_4arch4Sm90ELb0ELb1ELb0ELb0ELb0ELb0ELb0ELb1ELb1ELb1ELb1ELb0EEENS1_21CollectiveEpilogueFwdINS6_IJSA_SC_SB_EEES9_NS_10bfloat16_tESG_Li256ELb0ELb1ELb1ELb1EEENS1_19SingleTileSchedulerILb0ELb1ELb1ELi128EEEEEEEEEvNT_6ParamsE:
        /* <DEDUP_REMOVED lines=18> */
.L_x_4035:
[----:B------:R-:W-:Y:S05]  /*0120*/  BSYNC B0 ;  /* 0x0000000000007941 */ /* 0x000fea0003800000 */
.L_x_4034:
        /* <DEDUP_REMOVED lines=41> */
.L_x_4036:
        /* <DEDUP_REMOVED lines=22> */
.L_x_4037:
        /* <DEDUP_REMOVED lines=18> */
.L_x_4038:
        /* <DEDUP_REMOVED lines=22> */
.L_x_4039:
        /* <DEDUP_REMOVED lines=22> */
.L_x_4040:
[----:B0-----:R-:W-:Y:S01]  /*0900*/  UMOV UR4, 0x1 ;  /* 0x0000000100047882 */ /* 0x001fe20000000000 */
[----:B------:R-:W-:Y:S01]  /*0910*/  PLOP3.LUT P0, PT, PT, PT, UP0, 0x80, 0x0 ;  /* 0x000000000000781c */ /* 0x000fe20003f0f008 */
[----:B------:R-:W-:Y:S01]  /*0920*/  USEL UR4, UR4, 0x2, !UP0 ;  /* 0x0000000204047887 */ /* 0x000fe2000c000000 */
[----:B------:R-:W-:Y:S01]  /*0930*/  NOP ;  /* 0x0000000000007918 */ /* 0x000fe20000000000 */
[----:B------:R-:W-:Y:S01]  /*0940*/  ULDC.64 UR58, c[0x0][0x208] ;  /* 0x00008200003a7ab9 */ /* 0x000fe20000000a00 */
[----:B------:R-:W-:Y:S03]  /*0950*/  BSSY B6, `(.L_x_4041) ;  /* 0x0001b28000067945 */ /* 0x000fe60003800000 */
[----:B------:R-:W-:-:S05]  /*0960*/  IMAD.U32 R2, RZ, RZ, UR4 ;  /* 0x00000004ff027e24 */ /* 0x000fca000f8e00ff */
[----:B------:R0:W-:Y:S01]  /*0970*/  STL [R1+0x18], R2 ;  /* 0x0000180201007387 */ /* 0x0001e20000100800 */
[----:B-12-4-:R-:W-:Y:S06]  /*0980*/  BAR.SYNC.DEFER_BLOCKING 0x0 ;  /* 0x0000000000007b1d */ /* 0x016fec0000010000 */
[----:B------:R-:W-:Y:S05]  /*0990*/  @!P0 BRA `(.L_x_4042) ;  /* 0x0000016400bc8947 */ /* 0x000fea0003800000 */
.L_x_4043:
[----:B------:R-:W-:-:S08]  /*09a0*/  NOP ;  /* 0x0000000000007918 */ /* 0x000fd00000000000 */
[----:B------:R-:W1:Y:S02]  /*09b0*/  USETMAXREG.TRY_ALLOC.CTAPOOL UP0, 0xf0 ;  /* 0x000000f0000079c8 */ /* 0x000e640008000600 */
[----:B-1----:R-:W-:-:S13]  /*09c0*/  PLOP3.LUT P0, PT, PT, PT, UP0, 0x80, 0x0 ;  /* 0x000000000000781c */ /* 0x002fda0003f0f008 */
[----:B------:R-:W-:Y:S05]  /*09d0*/  @!P0 BRA `(.L_x_4043) ;  /* 0xfffffffc00f08947 */ /* 0x000fea000383ffff */
[----:B------:R-:W1:Y:S01]  /*09e0*/  S2R R10, SR_TID.X ;  /* 0x00000000000a7919 */ /* 0x000e620000002100 */
[----:B------:R-:W2:Y:S01]  /*09f0*/  S2UR UR6, SR_CTAID.Y ;  /* 0x00000000000679c3 */ /* 0x000ea20000002600 */
[----:B------:R-:W-:Y:S02]  /*0a00*/  ULDC UR7, c[0x0][0xc50] ;  /* 0x0003140000077ab9 */ /* 0x000fe40000000800 */
[----:B------:R-:W-:-:S05]  /*0a10*/  UISETP.NE.AND UP0, UPT, UR7, 0x1, UPT ;  /* 0x000000010700788c */ /* 0x000fca000bf05270 */
[----:B------:R-:W3:Y:S06]  /*0a20*/  S2UR UR9, SR_CTAID.Z ;  /* 0x00000000000979c3 */ /* 0x000eec0000002700 */
[----:B------:R-:W-:Y:S01]  /*0a30*/  @UP0 ULDC UR4, c[0x0][0xc54] ;  /* 0x0003150000040ab9 */ /* 0x000fe20000000800 */
[----:B------:R-:W-:Y:S01]  /*0a40*/  @UP0 ULDC UR8, c[0x0][0xc58] ;  /* 0x0003160000080ab9 */ /* 0x000fe20000000800 */
[----:B--2---:R-:W-:Y:S02]  /*0a50*/  UIMAD.WIDE.U32 UR4, UR6, UR4, URZ ;  /* 0x00000004060472a5 */ /* 0x004fe4000f8e003f */
[----:B------:R-:W-:-:S02]  /*0a60*/  UMOV UR55, UR6 ;  /* 0x0000000600377c82 */ /* 0x000fc40008000000 */
[----:B------:R-:W-:Y:S01]  /*0a70*/  @UP0 USHF.R.U32.HI UR55, URZ, UR8, UR5 ;  /* 0x000000083f370299 */ /* 0x000fe20008011605 */
[----:B-1----:R-:W-:-:S03]  /*0a80*/  LOP3.LUT R0, R10, 0xffffff80, RZ, 0xc0, !PT ;  /* 0xffffff800a007812 */ /* 0x002fc600078ec0ff */
[----:B------:R-:W-:Y:S01]  /*0a90*/  UIADD3 UR4, -UR55, URZ, URZ ;  /* 0x0000003f37047290 */ /* 0x000fe2000fffe13f */
[----:B------:R-:W-:Y:S06]  /*0aa0*/  BAR.ARV 0x8, 0x180 ;  /* 0x0206000000007b1d */ /* 0x000fec0000002000 */
[----:B------:R-:W-:Y:S01]  /*0ab0*/  ISETP.NE.AND P0, PT, R0, 0x80, PT ;  /* 0x000000800000780c */ /* 0x000fe20003f05270 */
[----:B------:R-:W-:-:S12]  /*0ac0*/  UIMAD UR4, UR7, UR4, UR6 ;  /* 0x00000004070472a4 */ /* 0x000fd8000f8e0206 */
[----:B------:R-:W-:Y:S06]  /*0ad0*/  @!P0 BAR.ARV 0x9, 0x100 ;  /* 0x0244000000008b1d */ /* 0x000fec0000002000 */
[----:B---3--:R-:W-:-:S13]  /*0ae0*/  ISETP.LE.AND P0, PT, RZ, UR9, PT ;  /* 0x00000009ff007c0c */ /* 0x008fda000bf03270 */
[----:B------:R-:W-:Y:S05]  /*0af0*/  @!P0 BRA `(.L_x_4044) ;  /* 0x000001b000348947 */ /* 0x000fea0003800000 */
[----:B------:R-:W1:Y:S01]  /*0b00*/  S2UR UR18, SR_CTAID.Z ;  /* 0x00000000001279c3 */ /* 0x000e620000002700 */
[----:B------:R-:W-:Y:S01]  /*0b10*/  ULDC.64 UR6, c[0x0][0x990] ;  /* 0x0002640000067ab9 */ /* 0x000fe20000000a00 */
[----:B------:R-:W-:Y:S01]  /*0b20*/  ULDC.64 UR8, c[0x0][0x998] ;  /* 0x0002660000087ab9 */ /* 0x000fe20000000a00 */
[----:B------:R-:W-:Y:S01]  /*0b30*/  UISETP.NE.U32.AND UP0, UPT, UR6, URZ, UPT ;  /* 0x0000003f0600728c */ /* 0x000fe2000bf05070 */
[----:B------:R-:W-:Y:S01]  /*0b40*/  IMAD.MOV.U32 R7, RZ, RZ, 0x3f800000 ;  /* 0x3f800000ff077424 */ /* 0x000fe200078e00ff */
[----:B------:R-:W-:Y:S02]  /*0b50*/  UISETP.NE.U32.AND UP1, UPT, UR8, URZ, UPT ;  /* 0x0000003f0800728c */ /* 0x000fe4000bf25070 */
[----:B------:R-:W-:Y:S01]  /*0b60*/  UISETP.NE.AND.EX UP0, UPT, UR7, URZ, UPT, UP0 ;  /* 0x0000003f0700728c */ /* 0x000fe2000bf05300 */
[----:B------:R-:W2:Y:S01]  /*0b70*/  LDC.64 R8, c[0x0][0x418] ;  /* 0x00010600ff087b82 */ /* 0x000ea20000000a00 */
[----:B------:R-:W-:-:S04]  /*0b80*/  UISETP.NE.AND.EX UP1, UPT, UR9, URZ, UPT, UP1 ;  /* 0x0000003f0900728c */ /* 0x000fc8000bf25310 */
[----:B------:R-:W-:Y:S02]  /*0b90*/  PLOP3.LUT P0, PT, PT, PT, UP0, 0x80, 0x0 ;  /* 0x000000000000781c */ /* 0x000fe40003f0f008 */
[----:B------:R-:W-:Y:S01]  /*0ba0*/  PLOP3.LUT P1, PT, PT, PT, UP1, 0x80, 0x0 ;  /* 0x000000000000781c */ /* 0x000fe20003f2f018 */
[----:B------:R-:W3:Y:S02]  /*0bb0*/  LDC R22, c[0x0][0x288] ;  /* 0x0000a200ff167b82 */ /* 0x000ee40000000800 */
[----:B------:R-:W-:Y:S02]  /*0bc0*/  @UP0 ULDC.64 UR12, c[0x0][0x9a8] ;  /* 0x00026a00000c0ab9 */ /* 0x000fe40000000a00 */
[----:B------:R-:W-:Y:S01]  /*0bd0*/  @UP1 ULDC.64 UR16, c[0x0][0x9b8] ;  /* 0x00026e0000101ab9 */ /* 0x000fe20000000a00 */
[----:B------:R-:W-:Y:S02]  /*0be0*/  @UP1 USHF.R.S32.HI UR20, URZ, 0x1f, UR55 ;  /* 0x0000001f3f141899 */ /* 0x000fe40008011437 */
[----:B-1----:R-:W-:Y:S01]  /*0bf0*/  USHF.R.S32.HI UR14, URZ, 0x1f, UR18 ;  /* 0x0000001f3f0e7899 */ /* 0x002fe20008011412 */
[----:B------:R-:W1:Y:S01]  /*0c00*/  LDC R17, c[0x0][0x424] ;  /* 0x00010900ff117b82 */ /* 0x000e620000000800 */
[----:B------:R-:W-:-:S02]  /*0c10*/  @UP0 UIMAD.WIDE.U32 UR10, UR18, UR12, URZ ;  /* 0x0000000c120a02a5 */ /* 0x000fc4000f8e003f */
[----:B------:R-:W-:Y:S02]  /*0c20*/  @UP0 UIMAD UR5, UR14, UR12, URZ ;  /* 0x0000000c0e0502a4 */ /* 0x000fe4000f8e023f */
[----:B------:R-:W-:Y:S02]  /*0c30*/  @UP1 UIMAD UR15, UR14, UR16, URZ ;  /* 0x000000100e0f12a4 */ /* 0x000fe4000f8e023f */
[----:B------:R-:W-:Y:S01]  /*0c40*/  IMAD.U32 R0, RZ, RZ, UR14 ;  /* 0x0000000eff007e24 */ /* 0x000fe2000f8e00ff */
[----:B------:R-:W-:Y:S01]  /*0c50*/  @UP0 UIMAD UR14, UR18, UR13, UR5 ;  /* 0x0000000d120e02a4 */ /* 0x000fe2000f8e0205 */
[----:B------:R-:W-:Y:S01]  /*0c60*/  IMAD.MOV.U32 R0, RZ, RZ, 0x3f800000 ;  /* 0x3f800000ff007424 */ /* 0x000fe200078e00ff */
[----:B------:R-:W-:Y:S01]  /*0c70*/  @UP0 USHF.R.S32.HI UR5, URZ, 0x1f, UR55 ;  /* 0x0000001f3f050899 */ /* 0x000fe20008011437 */
[----:B------:R-:W4:Y:S01]  /*0c80*/  LDC R6, c[0x0][0x2f0] ;  /* 0x0000bc00ff067b82 */ /* 0x000f220000000800 */
[----:B------:R-:W-:Y:S02]  /*0c90*/  @UP1 UIMAD.WIDE.U32 UR12, UR18, UR16, URZ ;  /* 0x00000010120c12a5 */ /* 0x000fe4000f8e003f */
[----:B------:R-:W-:-:S02]  /*0ca0*/  @UP1 UIMAD UR15, UR18, UR17, UR15 ;  /* 0x00000011120f12a4 */ /* 0x000fc4000f8e020f */
[----:B------:R-:W-:Y:S01]  /*0cb0*/  @UP0 UIADD3 UR11, UR11, UR14, URZ ;  /* 0x0000000e0b0b0290 */ /* 0x000fe2000fffe03f */
[----:B------:R-:W-:Y:S01]  /*0cc0*/  @UP0 ULDC.64 UR16, c[0x0][0x9b0] ;  /* 0x00026c0000100ab9 */ /* 0x000fe20000000a00 */
[----:B------:R-:W-:Y:S01]  /*0cd0*/  @UP1 ULDC.64 UR18, c[0x0][0x9c0] ;  /* 0x0002700000121ab9 */ /* 0x000fe20000000a00 */
[----:B------:R-:W-:Y:S02]  /*0ce0*/  @UP0 UIMAD UR5, UR5, UR16, URZ ;  /* 0x00000010050502a4 */ /* 0x000fe4000f8e023f */
[----:B------:R-:W-:Y:S02]  /*0cf0*/  @UP1 UIMAD UR14, UR20, UR18, URZ ;  /* 0x00000012140e12a4 */ /* 0x000fe4000f8e023f */
[----:B------:R-:W-:Y:S02]  /*0d00*/  @UP1 UIADD3 UR13, UR13, UR15, URZ ;  /* 0x0000000f0d0d1290 */ /* 0x000fe4000fffe03f */
[----:B------:R-:W-:Y:S02]  /*0d10*/  @UP0 UIMAD UR5, UR55, UR17, UR5 ;  /* 0x00000011370502a4 */ /* 0x000fe4000f8e0205 */
[----:B------:R-:W-:-:S02]  /*0d20*/  @UP0 UIMAD.WIDE.U32 UR10, UR55, UR16, UR10 ;  /* 0x00000010370a02a5 */ /* 0x000fc4000f8e000a */
[----:B------:R-:W-:Y:S02]  /*0d30*/  @UP1 UIMAD UR14, UR55, UR19, UR14 ;  /* 0x00000013370e12a4 */ /* 0x000fe4000f8e020e */
[----:B------:R-:W-:Y:S02]  /*0d40*/  @UP1 UIMAD.WIDE.U32 UR12, UR55, UR18, UR12 ;  /* 0x00000012370c12a5 */ /* 0x000fe4000f8e000c */
[----:B------:R-:W-:Y:S02]  /*0d50*/  @UP0 UIADD3 UR11, UR11, UR5, URZ ;  /* 0x000000050b0b0290 */ /* 0x000fe4000fffe03f */
[----:B------:R-:W-:Y:S02]  /*0d60*/  @UP0 ULEA UR6, UP2, UR10, UR6, 0x2 ;  /* 0x000000060a060291 */ /* 0x000fe4000f84103f */
[----:B------:R-:W-:Y:S02]  /*0d70*/  @UP1 UIADD3 UR5, UR13, UR14, URZ ;  /* 0x0000000e0d051290 */ /* 0x000fe4000fffe03f */
[----:B------:R-:W-:-:S02]  /*0d80*/  @UP1 ULEA UR8, UP3, UR12, UR8, 0x2 ;  /* 0x000000080c081291 */ /* 0x000fc4000f86103f */
[----:B------:R-:W-:Y:S01]  /*0d90*/  @UP0 ULEA.HI.X UR7, UR10, UR7, UR11, 0x2, UP2 ;  /* 0x000000070a070291 */ /* 0x000fe200090f140b */
[----:B0-----:R-:W-:Y:S01]  /*0da0*/  IMAD.U32 R2, RZ, RZ, UR6 ;  /* 0x00000006ff027e24 */ /* 0x001fe2000f8e00ff */
[----:B------:R-:W-:Y:S02]  /*0db0*/  @UP1 ULEA.HI.X UR9, UR12, UR9, UR5, 0x2, UP3 ;  /* 0x000000090c091291 */ /* 0x000fe400098f1405 */
[----:B------:R-:W-:Y:S01]  /*0dc0*/  IMAD.U32 R4, RZ, RZ, UR8 ;  /* 0x00000008ff047e24 */ /* 0x000fe2000f8e00ff */
[----:B------:R-:W0:Y:S01]  /*0dd0*/  S2UR UR40, SR_CTAID.X ;  /* 0x00000000002879c3 */ /* 0x000e220000002500 */
[----:B------:R-:W-:Y:S01]  /*0de0*/  IMAD.U32 R3, RZ, RZ, UR7 ;  /* 0x00000007ff037e24 */ /* 0x000fe2000f8e00ff */
[----:B------:R-:W-:Y:S01]  /*0df0*/  ULDC UR5, c[0x0][0x448] ;  /* 0x0001120000057ab9 */ /* 0x000fe20000000800 */
[----:B------:R-:W-:Y:S01]  /*0e00*/  IMAD.U32 R5, RZ, RZ, UR9 ;  /* 0x00000009ff057e24 */ /* 0x000fe2000f8e00ff */
[----:B------:R-:W-:Y:S01]  /*0e10*/  ULDC.64 UR6, c[0x0][0x9e0] ;  /* 0x0002780000067ab9 */ /* 0x000fe20000000a00 */
[----:B------:R-:W-:Y:S01]  /*0e20*/  ULDC UR11, c[0x0][0x988] ;  /* 0x00026200000b7ab9 */ /* 0x000fe20000000800 */
[----:B------:R3:W5:Y:S04]  /*0e30*/  @P0 LDG.E R7, desc[UR58][R2.64] ;  /* 0x0000003a02070981 */ /* 0x000768000c1e1900 */
[----:B------:R-:W5:Y:S01]  /*0e40*/  @P1 LDG.E R0, desc[UR58][R4.64] ;  /* 0x0000003a04001981 */ /* 0x000f62000c1e1900 */
[----:B--2---:R-:W-:Y:S01]  /*0e50*/  ISETP.NE.U32.AND P0, PT, R8, RZ, PT ;  /* 0x000000ff0800720c */ /* 0x004fe20003f05070 */
[----:B------:R-:W-:Y:S01]  /*0e60*/  UISETP.NE.AND UP1, UPT, UR5, 0x1, UPT ;  /* 0x000000010500788c */ /* 0x000fe2000bf25270 */
[----:B------:R-:W-:Y:S01]  /*0e70*/  VIADD R23, R10, 0xffffff80 ;  /* 0xffffff800a177836 */ /* 0x000fe20000000000 */
[----:B------:R-:W-:Y:S01]  /*0e80*/  UISETP.GE.AND UP0, UPT, UR7, 0x1, UPT ;  /* 0x000000010700788c */ /* 0x000fe2000bf06270 */
[----:B------:R-:W-:-:S02]  /*0e90*/  ISETP.NE.AND.EX P0, PT, R9, RZ, PT, P0 ;  /* 0x000000ff0900720c */ /* 0x000fc40003f05300 */
[----:B---3--:R-:W-:Y:S02]  /*0ea0*/  IADD3 R2, -R22, 0x1, RZ ;  /* 0x0000000116027810 */ /* 0x008fe40007ffe1ff */
[----:B-1----:R-:W-:Y:S02]  /*0eb0*/  SEL R17, R17, 0x1, P0 ;  /* 0x0000000111117807 */ /* 0x002fe40000000000 */
[----:B------:R-:W-:Y:S02]  /*0ec0*/  PLOP3.LUT P1, PT, PT, PT, UP0, 0x80, 0x0 ;  /* 0x000000000000781c */ /* 0x000fe40003f2f008 */
[----:B------:R-:W-:Y:S01]  /*0ed0*/  @UP1 ULDC UR9, c[0x0][0x44c] ;  /* 0x0001130000091ab9 */ /* 0x000fe20000000800 */
[CC--:B----4-:R-:W-:Y:S01]  /*0ee0*/  IMAD R2, R17.reuse, R6.reuse, R2 ;  /* 0x0000000611027224 */ /* 0x0d0fe200078e0202 */
[----:B0-----:R-:W-:Y:S01]  /*0ef0*/  USHF.L.U32 UR40, UR40, 0x7, URZ ;  /* 0x0000000728287899 */ /* 0x001fe2000800063f */
[----:B------:R-:W-:Y:S01]  /*0f00*/  IMAD R19, R17, R6, RZ ;  /* 0x0000000611137224 */ /* 0x000fe200078e02ff */
[----:B------:R-:W-:-:S02]  /*0f10*/  @UP1 ULDC UR12, c[0x0][0x450] ;  /* 0x00011400000c1ab9 */ /* 0x000fc40000000800 */
[----:B------:R-:W-:Y:S01]  /*0f20*/  R2UR UR10, R2 ;  /* 0x00000000020a72ca */ /* 0x000fe200000e0000 */
[----:B------:R-:W-:Y:S02]  /*0f30*/  @UP1 UIADD3 UR8, UR40, 0x7f, URZ ;  /* 0x0000007f28081890 */ /* 0x000fe4000fffe03f */
[----:B------:R-:W-:Y:S02]  /*0f40*/  UIADD3 UR5, UR40, 0x7f, URZ ;  /* 0x0000007f28057890 */ /* 0x000fe4000fffe03f */
[----:B------:R-:W-:-:S04]  /*0f50*/  UIMAD.WIDE.U32 UR8, UR8, UR9, URZ ;  /* 0x00000009080872a5 */ /* 0x000fc8000f8e003f */
[----:B------:R-:W-:-:S04]  /*0f60*/  @UP1 USHF.R.U32.HI UR5, URZ, UR12, UR9 ;  /* 0x0000000c3f051299 */ /* 0x000fc80008011609 */
[----:B------:R-:W-:-:S04]  /*0f70*/  UIADD3 UR8, UR10, UR5, URZ ;  /* 0x000000050a087290 */ /* 0x000fc8000fffe03f */
[----:B------:R-:W-:Y:S01]  /*0f80*/  UIADD3 UR6, UR8, UR6, URZ ;  /* 0x0000000608067290 */ /* 0x000fe2000fffe03f */
[----:B-----5:R-:W-:-:S04]  /*0f90*/  FMUL.FTZ R0, R7, R0 ;  /* 0x0000000007007220 */ /* 0x020fc80000410000 */
[----:B------:R-:W-:-:S05]  /*0fa0*/  FMUL.FTZ R0, R0, UR11 ;  /* 0x0000000b00007c20 */ /* 0x000fca0008410000 */
[----:B------:R-:W-:Y:S01]  /*0fb0*/  R2UR UR36, R0 ;  /* 0x00000000002472ca */ /* 0x000fe200000e0000 */
[----:B------:R-:W-:Y:S01]  /*0fc0*/  IMAD.U32 R0, RZ, RZ, UR6 ;  /* 0x00000006ff007e24 */ /* 0x000fe2000f8e00ff */
[----:B------:R-:W-:-:S13]  /*0fd0*/  @!P1 BRA `(.L_x_4045) ;  /* 0x0000000000409947 */ /* 0x000fda0003800000 */
        /* <DEDUP_REMOVED lines=10> */
.L_x_4046:
[----:B------:R-:W-:-:S11]  /*1080*/  UISETP.NE.AND UP0, UPT, UR7, 0x1, UPT ;  /* 0x000000010700788c */ /* 0x000fd6000bf05270 */
[----:B------:R-:W-:Y:S02]  /*1090*/  @UP0 ULDC.64 UR10, c[0x0][0x9e8] ;  /* 0x00027a00000a0ab9 */ /* 0x000fe40000000a00 */
[----:B------:R-:W-:-:S04]  /*10a0*/  UIMAD.WIDE.U32 UR8, UR5, UR10, URZ ;  /* 0x0000000a050872a5 */ /* 0x000fc8000f8e003f */
[----:B------:R-:W-:-:S12]  /*10b0*/  @UP0 USHF.R.U32.HI UR5, URZ, UR11, UR9 ;  /* 0x0000000b3f050299 */ /* 0x000fd80008011609 */
.L_x_4047:
[----:B------:R-:W-:-:S06]  /*10c0*/  UIMAD UR5, UR5, UR7, UR7 ;  /* 0x00000007050572a4 */ /* 0x000fcc000f8e0207 */
[----:B------:R-:W-:-:S07]  /*10d0*/  VIMNMX R0, R0, UR5, PT ;  /* 0x0000000500007c48 */ /* 0x000fce000bfe0100 */
.L_x_4045:
[CC--:B------:R-:W-:Y:S01]  /*10e0*/  IMAD R22, R17.reuse, R6.reuse, -R22 ;  /* 0x0000000611167224 */ /* 0x0c0fe200078e0a16 */
[----:B------:R-:W-:Y:S01]  /*10f0*/  @UP1 ULDC UR8, c[0x0][0x44c] ;  /* 0x0001130000081ab9 */ /* 0x000fe20000000800 */
[----:B------:R-:W-:Y:S01]  /*1100*/  VIADD R2, R0, 0x9f ;  /* 0x0000009f00027836 */ /* 0x000fe20000000000 */
[----:B------:R-:W-:Y:S01]  /*1110*/  UIMAD.WIDE.U32 UR8, UR40, UR8, URZ ;  /* 0x00000008280872a5 */ /* 0x000fe2000f8e003f */
[----:B------:R-:W-:Y:S01]  /*1120*/  IMAD R0, R17, R6, 0x9f ;  /* 0x0000009f11007424 */ /* 0x000fe200078e0206 */
[----:B------:R-:W-:Y:S01]  /*1130*/  R2UR UR6, R22 ;  /* 0x00000000160672ca */ /* 0x000fe200000e0000 */
[----:B------:R-:W-:Y:S01]  /*1140*/  @UP1 ULDC UR10, c[0x0][0x450] ;  /* 0x00011400000a1ab9 */ /* 0x000fe20000000800 */
[----:B------:R-:W-:Y:S01]  /*1150*/  IMAD.HI R2, R2, 0x66666667, RZ ;  /* 0x6666666702027827 */ /* 0x000fe200078e02ff */
[----:B------:R-:W-:Y:S01]  /*1160*/  UMOV UR5, UR40 ;  /* 0x0000002800057c82 */ /* 0x000fe20008000000 */
[----:B------:R-:W-:Y:S02]  /*1170*/  @UP1 USHF.R.U32.HI UR5, URZ, UR10, UR9 ;  /* 0x0000000a3f051299 */ /* 0x000fe40008011609 */
[----:B------:R-:W-:Y:S01]  /*1180*/  IMAD.HI R0, R0, 0x66666667, RZ ;  /* 0x6666666700007827 */ /* 0x000fe200078e02ff */
[----:B------:R-:W-:-:S04]  /*1190*/  SHF.R.U32.HI R5, RZ, 0x1f, R2 ;  /* 0x0000001fff057819 */ /* 0x000fc80000011602 */
[----:B------:R-:W-:Y:S02]  /*11a0*/  SHF.R.U32.HI R3, RZ, 0x1f, R0 ;  /* 0x0000001fff037819 */ /* 0x000fe40000011600 */
[----:B------:R-:W-:Y:S01]  /*11b0*/  UIADD3 UR5, UR6, UR5, URZ ;  /* 0x0000000506057290 */ /* 0x000fe2000fffe03f */
[----:B------:R-:W-:Y:S02]  /*11c0*/  LEA.HI.SX32 R2, R2, R5, 0x1a ;  /* 0x0000000502027211 */ /* 0x000fe400078fd2ff */
[----:B------:R-:W-:Y:S01]  /*11d0*/  ULDC UR6, c[0x0][0x9dc] ;  /* 0x0002770000067ab9 */ /* 0x000fe20000000800 */
[----:B------:R-:W-:Y:S01]  /*11e0*/  LEA.HI.SX32 R3, R0, R3, 0x1a ;  /* 0x0000000300037211 */ /* 0x000fe200078fd2ff */
[----:B------:R-:W-:-:S03]  /*11f0*/  UIADD3 UR6, UR5, -UR6, URZ ;  /* 0x8000000605067290 */ /* 0x000fc6000fffe03f */
[----:B------:R-:W-:Y:S01]  /*1200*/  VIMNMX R16, R3, R2, PT ;  /* 0x0000000203107248 */ /* 0x000fe20003fe0100 */
[----:B------:R-:W-:Y:S08]  /*1210*/  @!P1 BRA `(.L_x_4048) ;  /* 0x0000000000449947 */ /* 0x000ff00003800000 */
        /* <DEDUP_REMOVED lines=10> */
.L_x_4049:
[----:B------:R-:W-:-:S11]  /*12c0*/  UISETP.NE.AND UP0, UPT, UR7, 0x1, UPT ;  /* 0x000000010700788c */ /* 0x000fd6000bf05270 */
[----:B------:R-:W-:Y:S02]  /*12d0*/  @UP0 ULDC.64 UR10, c[0x0][0x9e8] ;  /* 0x00027a00000a0ab9 */ /* 0x000fe40000000a00 */
[----:B------:R-:W-:-:S04]  /*12e0*/  UIMAD.WIDE.U32 UR8, UR5, UR10, URZ ;  /* 0x0000000a050872a5 */ /* 0x000fc8000f8e003f */
[----:B------:R-:W-:-:S12]  /*12f0*/  @UP0 USHF.R.U32.HI UR5, URZ, UR11, UR9 ;  /* 0x0000000b3f050299 */ /* 0x000fd80008011609 */
.L_x_4050:
[----:B------:R-:W-:-:S04]  /*1300*/  UIMAD UR5, UR5, UR7, URZ ;  /* 0x00000007050572a4 */ /* 0x000fc8000f8e023f */
[----:B------:R-:W-:-:S04]  /*1310*/  UISETP.LT.AND UP0, UPT, UR6, UR5, UPT ;  /* 0x000000050600728c */ /* 0x000fc8000bf01270 */
[----:B------:R-:W-:-:S12]  /*1320*/  USEL UR6, UR6, UR5, !UP0 ;  /* 0x0000000506067287 */ /* 0x000fd8000c000000 */
.L_x_4048:
[----:B------:R-:W-:Y:S02]  /*1330*/  UIMAD.WIDE UR6, UR6, 0x66666667, URZ ;  /* 0x66666667060678a5 */ /* 0x000fe4000f8e023f */
[----:B------:R-:W-:Y:S02]  /*1340*/  USHF.R.U32.HI UR10, URZ, 0x10, UR4 ;  /* 0x000000103f0a7899 */ /* 0x000fe40008011604 */
[----:B------:R-:W-:Y:S02]  /*1350*/  USHF.R.U32.HI UR5, URZ, 0x1f, UR7 ;  /* 0x0000001f3f057899 */ /* 0x000fe40008011607 */
[----:B------:R-:W-:Y:S02]  /*1360*/  ULOP3.LUT UR56, UR4, 0xffff, URZ, 0xc0, !UPT ;  /* 0x0000ffff04387892 */ /* 0x000fe4000f8ec03f */
[----:B------:R-:W-:Y:S01]  /*1370*/  ULEA.HI.SX32 UR5, UR7, UR5, 0x1a ;  /* 0x0000000507057291 */ /* 0x000fe2000f8fd23f */
[----:B------:R-:W-:-:S03]  /*1380*/  UMOV UR4, URZ ;  /* 0x0000003f00047c82 */ /* 0x000fc60008000000 */
[----:B------:R-:W-:-:S04]  /*1390*/  UISETP.LT.AND UP0, UPT, URZ, UR5, UPT ;  /* 0x000000053f00728c */ /* 0x000fc8000bf01270 */
[----:B------:R-:W-:Y:S02]  /*13a0*/  USEL UR9, URZ, UR5, !UP0 ;  /* 0x000000053f097287 */ /* 0x000fe4000c000000 */
[----:B------:R-:W-:-:S04]  /*13b0*/  UISETP.NE.AND UP0, UPT, UR10, URZ, UPT ;  /* 0x0000003f0a00728c */ /* 0x000fc8000bf05270 */
[----:B------:R-:W-:-:S07]  /*13c0*/  ISETP.GT.AND P0, PT, R16, UR9, PT ;  /* 0x0000000910007c0c */ /* 0x000fce000bf04270 */
[----:B------:R-:W-:-:S06]  /*13d0*/  @!UP0 ULDC UR10, c[0x0][0x9f0] ;  /* 0x00027c00000a8ab9 */ /* 0x000fcc0000000800 */
[----:B------:R-:W-:Y:S05]  /*13e0*/  @!P0 BRA `(.L_x_4051) ;  /* 0x00000000008c8947 */ /* 0x000fea0003800000 */
[----:B------:R-:W-:Y:S01]  /*13f0*/  IMAD.U32 R5, RZ, RZ, UR10 ;  /* 0x0000000aff057e24 */ /* 0x000fe2000f8e00ff */
[----:B------:R-:W-:-:S04]  /*1400*/  UMOV UR4, URZ ;  /* 0x0000003f00047c82 */ /* 0x000fc80008000000 */
[----:B------:R-:W-:-:S04]  /*1410*/  IABS R0, R5 ;  /* 0x0000000500007213 */ /* 0x000fc80000000000 */
[----:B------:R-:W-:Y:S02]  /*1420*/  R2UR UR11, R0 ;  /* 0x00000000000b72ca */ /* 0x000fe400000e0000 */
[----:B------:R-:W-:Y:S02]  /*1430*/  IADD3 R0, R5, -0x1, R16 ;  /* 0xffffffff05007810 */ /* 0x000fe40007ffe010 */
[----:B------:R-:W-:Y:S02]  /*1440*/  IABS R5, R5 ;  /* 0x0000000500057213 */ /* 0x000fe40000000000 */
[----:B------:R-:W-:-:S03]  /*1450*/  R2UR UR6, R0 ;  /* 0x00000000000672ca */ /* 0x000fc600000e0000 */
[----:B------:R-:W-:-:S04]  /*1460*/  IMAD.MOV R5, RZ, RZ, -R5 ;  /* 0x000000ffff057224 */ /* 0x000fc800078e0a05 */
[----:B------:R-:W0:Y:S06]  /*1470*/  I2F.RP R2, UR11 ;  /* 0x0000000b00027d06 */ /* 0x000e2c0008209400 */
[----:B------:R-:W-:-:S06]  /*1480*/  UIADD3 UR6, -UR9, UR6, URZ ;  /* 0x0000000609067290 */ /* 0x000fcc000fffe13f */
[----:B------:R-:W-:Y:S01]  /*1490*/  IMAD.U32 R0, RZ, RZ, UR6 ;  /* 0x00000006ff007e24 */ /* 0x000fe2000f8e00ff */
[----:B------:R-:W-:Y:S01]  /*14a0*/  ULOP3.LUT UR6, UR6, UR10, URZ, 0x3c, !UPT ;  /* 0x0000000a06067292 */ /* 0x000fe2000f8e3c3f */
[----:B0-----:R-:W0:Y:S03]  /*14b0*/  MUFU.RCP R2, R2 ;  /* 0x0000000200027308 */ /* 0x001e260000001000 */
[----:B------:R-:W-:-:S04]  /*14c0*/  IABS R0, R0 ;  /* 0x0000000000007213 */ /* 0x000fc80000000000 */
[----:B------:R-:W-:Y:S01]  /*14d0*/  R2UR UR8, R0 ;  /* 0x00000000000872ca */ /* 0x000fe200000e0000 */
[----:B------:R-:W-:Y:S02]  /*14e0*/  IMAD.MOV.U32 R0, RZ, RZ, R5 ;  /* 0x000000ffff007224 */ /* 0x000fe400078e0005 */
[----:B0-----:R-:W-:-:S06]  /*14f0*/  VIADD R3, R2, 0xffffffe ;  /* 0x0ffffffe02037836 */ /* 0x001fcc0000000000 */
        /* <DEDUP_REMOVED lines=18> */
.L_x_4051:
[----:B------:R-:W-:Y:S02]  /*1620*/  UIMAD UR56, UR56, UR4, UR9 ;  /* 0x00000004383872a4 */ /* 0x000fe4000f8e0209 */
[----:B------:R-:W-:Y:S01]  /*1630*/  IMAD.U32 R3, RZ, RZ, UR4 ;  /* 0x00000004ff037e24 */ /* 0x000fe2000f8e00ff */
[----:B------:R-:W-:Y:S02]  /*1640*/  PLOP3.LUT P0, PT, PT, PT, PT, 0x80, 0x0 ;  /* 0x000000000000781c */ /* 0x000fe40003f0f070 */
[----:B------:R-:W-:Y:S01]  /*1650*/  CS2R R10, SRZ ;  /* 0x00000000000a7805 */ /* 0x000fe2000001ff00 */
[----:B------:R-:W-:Y:S01]  /*1660*/  IMAD.MOV.U32 R0, RZ, RZ, RZ ;  /* 0x000000ffff007224 */ /* 0x000fe200078e00ff */
[----:B------:R-:W-:Y:S02]  /*1670*/  CS2R R52, SRZ ;  /* 0x0000000000347805 */ /* 0x000fe4000001ff00 */
[----:B------:R-:W-:Y:S01]  /*1680*/  VIADDMNMX R16, R3, UR56, R16, PT ;  /* 0x0000003803107c46 */ /* 0x000fe2000b800110 */
[----:B------:R-:W-:Y:S01]  /*1690*/  IMAD.MOV.U32 R2, RZ, RZ, RZ ;  /* 0x000000ffff027224 */ /* 0x000fe200078e00ff */
[----:B------:R-:W-:Y:S01]  /*16a0*/  CS2R R6, SRZ ;  /* 0x0000000000067805 */ /* 0x000fe2000001ff00 */
[----:B------:R-:W-:Y:S01]  /*16b0*/  IMAD.MOV.U32 R9, RZ, RZ, RZ ;  /* 0x000000ffff097224 */ /* 0x000fe200078e00ff */
[----:B------:R-:W-:Y:S01]  /*16c0*/  ISETP.GT.AND P1, PT, R16, UR56, PT ;  /* 0x0000003810007c0c */ /* 0x000fe2000bf24270 */
        /* <DEDUP_REMOVED lines=82> */
.L_x_4053:
[----:B------:R-:W-:-:S04]  /*1bf0*/  SHF.L.U32 R0, RZ, 0x1f, RZ ;  /* 0x0000001fff007819 */ /* 0x000fc800000006ff */
[----:B------:R-:W0:Y:S02]  /*1c00*/  SYNCS.PHASECHK.TRANS64.TRYWAIT P0, [UR37+0x33400], R0 ;  /* 0x03340000ff0075a7 */ /* 0x000e240008000165 */
[----:B0-----:R-:W-:Y:S05]  /*1c10*/  @!P0 BRA `(.L_x_4054) ;  /* 0x0000019c00f48947 */ /* 0x001fea0003800000 */
.L_x_4197:
[----:B------:R-:W2:Y:S02]  /*1c20*/  LDL R2, [R1+0x18] ;  /* 0x0000180001027983 */ /* 0x000ea40000100800 */
[----:B--2---:R-:W-:-:S13]  /*1c30*/  R2UR UR4, R2 ;  /* 0x00000000020472ca */ /* 0x004fda00000e0000 */
[----:B------:R-:W-:-:S06]  /*1c40*/  ULOP3.LUT UR4, UR4, 0x1, URZ, 0xfc, !UPT ;  /* 0x0000000104047892 */ /* 0x000fcc000f8efc3f */
[----:B------:R-:W-:-:S05]  /*1c50*/  IMAD.U32 R2, RZ, RZ, UR4 ;  /* 0x00000004ff027e24 */ /* 0x000fca000f8e00ff */
[----:B------:R-:W-:-:S13]  /*1c60*/  ISETP.NE.AND P0, PT, R2, 0x3, PT ;  /* 0x000000030200780c */ /* 0x000fda0003f05270 */
[----:B------:R-:W-:Y:S05]  /*1c70*/  @!P0 BRA `(.L_x_4055) ;  /* 0x0000000000048947 */ /* 0x000fea0003800000 */
[----:B------:R-:W-:Y:S01]  /*1c80*/  BPT.TRAP 0x1 ;  /* 0x000000040000795c */ /* 0x000fe20000300000 */
.L_x_4055:
[----:B------:R1:W2:Y:S01]  /*1c90*/  SYNCS.PHASECHK.TRANS64.TRYWAIT P2, [UR37+0x33430], R0 ;  /* 0x03343000ff0075a7 */ /* 0x0002a20008040165 */
[----:B------:R-:W-:Y:S05]  /*1ca0*/  @!P0 BRA `(.L_x_4056) ;  /* 0x0000000000048947 */ /* 0x000fea0003800000 */
[----:B------:R-:W-:Y:S01]  /*1cb0*/  BPT.TRAP 0x1 ;  /* 0x000000040000795c */ /* 0x000fe20000300000 */
.L_x_4056:
[----:B------:R-:W3:Y:S02]  /*1cc0*/  S2R R2, SR_TID.X ;  /* 0x0000000000027919 */ /* 0x000ee40000002100 */
[----:B---3--:R-:W-:-:S04]  /*1cd0*/  LOP3.LUT R2, R2, 0x7f, RZ, 0xc0, !PT ;  /* 0x0000007f02027812 */ /* 0x008fc800078ec0ff */
[----:B------:R-:W-:Y:S01]  /*1ce0*/  ISETP.NE.AND P1, PT, R2, RZ, PT ;  /* 0x000000ff0200720c */ /* 0x000fe20003f25270 */
[----:B------:R-:W-:-:S05]  /*1cf0*/  IMAD.U32 R2, RZ, RZ, UR38 ;  /* 0x00000026ff027e24 */ /* 0x000fca000f8e00ff */
[----:B------:R-:W-:Y:S01]  /*1d00*/  LOP3.LUT R2, R2, 0x10000, RZ, 0xfc, !PT ;  /* 0x0001000002027812 */ /* 0x000fe200078efcff */
[----:B--2---:R-:W-:Y:S06]  /*1d10*/  @P2 BRA `(.L_x_4057) ;  /* 0x0000000000082947 */ /* 0x004fec0003800000 */
[----:B------:R-:W2:Y:S02]  /*1d20*/  SYNCS.PHASECHK.TRANS64.TRYWAIT P2, [UR37+0x33430], R0 ;  /* 0x03343000ff0075a7 */ /* 0x000ea40008040165 */
[----:B--2---:R-:W-:Y:S05]  /*1d30*/  @!P2 BRA `(.L_x_4058) ;  /* 0x0000019c00c4a947 */ /* 0x004fea0003800000 */
.L_x_4057:
[----:B------:R-:W-:Y:S05]  /*1d40*/  WARPSYNC.ALL ;  /* 0x0000000000007948 */ /* 0x000fea0003800000 */
[----:B0-----:R-:W-:Y:S01]  /*1d50*/  IMAD.MOV.U32 R3, RZ, RZ, -0x7fffffe0 ;  /* 0x80000020ff037424 */ /* 0x001fe200078e00ff */
[----:B------:R-:W-:Y:S01]  /*1d60*/  UIADD3 UR4, UR37, 0x24200, URZ ;  /* 0x0002420025047890 */ /* 0x000fe2000fffe03f */
[C---:B------:R-:W-:Y:S01]  /*1d70*/  R2UR UR16, R2.reuse ;  /* 0x00000000021072ca */ /* 0x040fe200000e0000 */
[----:B------:R-:W-:Y:S02]  /*1d80*/  WARPGROUP.ARRIVE ;  /* 0x00000000000079c5 */ /* 0x000fe40000000000 */
        /* <DEDUP_REMOVED lines=12> */
[----:B------:R-:W-:Y:S01]  /*1e50*/  R2UR UR4, R2 ;  /* 0x00000000020472ca */ /* 0x000fe200000e0000 */
[----:B------:R-:W-:Y:S01]  /*1e60*/  UIADD3 UR14, UR38, 0x80, URZ ;  /* 0x00000080260e7890 */ /* 0x000fe2000fffe03f */
[----:B-12---:R-:W-:Y:S01]  /*1e70*/  LOP3.LUT R0, R105, 0xffffff80, RZ, 0xc0, !PT ;  /* 0xffffff8069007812 */ /* 0x006fe200078ec0ff */
[----:B------:R-:W-:Y:S01]  /*1e80*/  UIADD3 UR10, UR38, 0x100, URZ ;  /* 0x00000100260a7890 */ /* 0x000fe2000fffe03f */
[----:B------:R-:W-:Y:S01]  /*1e90*/  LEA.HI R104, R104, R23, RZ, 0x2 ;  /* 0x0000001768687211 */ /* 0x000fe200078f10ff */
[----:B------:R-:W-:Y:S01]  /*1ea0*/  UMOV UR18, UR38 ;  /* 0x0000002600127c82 */ /* 0x000fe20008000000 */
[----:B------:R-:W-:Y:S01]  /*1eb0*/  UIADD3 UR6, UR38, 0x180, URZ ;  /* 0x0000018026067890 */ /* 0x000fe2000fffe03f */
[----:B------:R-:W-:Y:S01]  /*1ec0*/  QGMMA.64x32x32.F32.E4M3.E4M3 R88, gdesc[UR16], RZ, !UPT, gsb0 ;  /* 0x00600000105879f3 */ /* 0x000fe2000c0008ff */
[----:B------:R-:W-:Y:S01]  /*1ed0*/  UMOV UR7, 0x80000020 ;  /* 0x8000002000077882 */ /* 0x000fe20000000000 */
[----:B------:R-:W-:Y:S01]  /*1ee0*/  R2UR UR16, R2 ;  /* 0x00000000021072ca */ /* 0x000fe200000e0000 */
[----:B------:R-:W-:Y:S01]  /*1ef0*/  UIADD3 UR18, UR38, 0x200, URZ ;  /* 0x0000020026127890 */ /* 0x000fe2000fffe03f */
[----:B------:R-:W-:Y:S01]  /*1f00*/  R2UR UR17, R3 ;  /* 0x00000000031172ca */ /* 0x000fe200000e0000 */
[----:B------:R-:W-:Y:S01]  /*1f10*/  UMOV UR19, 0x80000020 ;  /* 0x8000002000137882 */ /* 0x000fe20000000000 */
[----:B------:R-:W-:Y:S01]  /*1f20*/  UMOV UR21, 0x80000020 ;  /* 0x8000002000157882 */ /* 0x000fe20000000000 */
[----:B------:R-:W-:Y:S01]  /*1f30*/  UMOV UR25, 0x80000020 ;  /* 0x8000002000197882 */ /* 0x000fe20000000000 */
[----:B------:R-:W-:Y:S01]  /*1f40*/  UIADD3 UR26, UR38, 0x582, URZ ;  /* 0x00000582261a7890 */ /* 0x000fe2000fffe03f */
[----:B------:R-:W-:Y:S01]  /*1f50*/  IMAD.IADD R10, R23, 0x1, -R0 ;  /* 0x00000001170a7824 */ /* 0x000fe200078e0a00 */
[----:B------:R-:W-:Y:S01]  /*1f60*/  UMOV UR27, 0x80000020 ;  /* 0x80000020001b7882 */ /* 0x000fe20000000000 */
[----:B------:R-:W-:Y:S01]  /*1f70*/  UIADD3 UR30, UR38, 0x602, URZ ;  /* 0x00000602261e7890 */ /* 0x000fe2000fffe03f */
[----:B------:R-:W-:Y:S01]  /*1f80*/  LEA.HI R0, R106, R106, RZ, 0x1 ;  /* 0x0000006a6a007211 */ /* 0x000fe200078f08ff */
[----:B------:R-:W-:Y:S01]  /*1f90*/  UMOV UR29, UR25 ;  /* 0x00000019001d7c82 */ /* 0x000fe20008000000 */
[----:B------:R-:W-:Y:S01]  /*1fa0*/  UMOV UR31, 0x80000020 ;  /* 0x80000020001f7882 */ /* 0x000fe20000000000 */
[----:B------:R-:W-:Y:S01]  /*1fb0*/  UIADD3 UR34, UR38, 0x682, URZ ;  /* 0x0000068226227890 */ /* 0x000fe2000fffe03f */
[----:B------:R-:W-:Y:S01]  /*1fc0*/  SHF.R.S32.HI R5, RZ, 0x1f, R10 ;  /* 0x0000001fff057819 */ /* 0x000fe2000001140a */
[----:B------:R-:W-:Y:S01]  /*1fd0*/  UMOV UR33, UR25 ;  /* 0x0000001900217c82 */ /* 0x000fe20008000000 */
[----:B------:R-:W-:Y:S01]  /*1fe0*/  UMOV UR35, 0x80000020 ;  /* 0x8000002000237882 */ /* 0x000fe20000000000 */
[----:B------:R-:W-:Y:S01]  /*1ff0*/  UIADD3 UR46, UR38, 0x702, URZ ;  /* 0x00000702262e7890 */ /* 0x000fe2000fffe03f */
[CC--:B------:R-:W-:Y:S01]  /*2000*/  LEA.HI R4, R5.reuse, R10.reuse, RZ, 0x2 ;  /* 0x0000000a05047211 */ /* 0x0c0fe200078f10ff */
[----:B------:R-:W-:Y:S01]  /*2010*/  UMOV UR45, UR25 ;  /* 0x00000019002d7c82 */ /* 0x000fe20008000000 */
[----:B------:R-:W-:Y:S01]  /*2020*/  UMOV UR47, 0x80000020 ;  /* 0x80000020002f7882 */ /* 0x000fe20000000000 */
[----:B------:R-:W-:Y:S01]  /*2030*/  LOP3.LUT R104, R104, 0xfffffffc, RZ, 0xc0, !PT ;  /* 0xfffffffc68687812 */ /* 0x000fe200078ec0ff */
[----:B------:R-:W-:Y:S01]  /*2040*/  ULDC UR61, c[0x0][0x288] ;  /* 0x0000a200003d7ab9 */ /* 0x000fe20000000800 */
[----:B------:R-:W-:Y:S01]  /*2050*/  LOP3.LUT R9, R0, 0x3fffffe, RZ, 0xc0, !PT ;  /* 0x03fffffe00097812 */ /* 0x000fe200078ec0ff */
[----:B------:R-:W-:Y:S01]  /*2060*/  ULDC UR57, c[0x0][0x9dc] ;  /* 0x0002770000397ab9 */ /* 0x000fe20000000800 */
[----:B------:R-:W-:Y:S01]  /*2070*/  LEA.HI R5, R5, R10, RZ, 0x5 ;  /* 0x0000000a05057211 */ /* 0x000fe200078f28ff */
[----:B------:R-:W-:Y:S01]  /*2080*/  IMAD.IADD R104, R23, 0x1, -R104 ;  /* 0x0000000117687824 */ /* 0x000fe200078e0a68 */
[--C-:B------:R-:W-:Y:S01]  /*2090*/  SHF.R.S32.HI R0, RZ, 0x2, R4.reuse ;  /* 0x00000002ff007819 */ /* 0x100fe20000011404 */
[----:B------:R-:W-:Y:S01]  /*20a0*/  IMAD.IADD R9, R106, 0x1, -R9 ;  /* 0x000000016a097824 */ /* 0x000fe200078e0a09 */
[----:B------:R-:W-:Y:S01]  /*20b0*/  SHF.R.S32.HI R7, RZ, 0x1f, R4 ;  /* 0x0000001fff077819 */ /* 0x000fe20000011404 */
[----:B------:R-:W-:Y:S01]  /*20c0*/  ULOP3.LUT UR57, URZ, UR57, URZ, 0x33, !UPT ;  /* 0x000000393f397292 */ /* 0x000fe2000f8e333f */
[----:B------:R-:W-:-:S02]  /*20d0*/  SHF.R.S32.HI R5, RZ, 0x5, R5 ;  /* 0x00000005ff057819 */ /* 0x000fc40000011405 */
[----:B------:R-:W-:Y:S02]  /*20e0*/  LEA.HI R7, R7, R0, RZ, 0x3 ;  /* 0x0000000007077211 */ /* 0x000fe400078f18ff */
[----:B------:R-:W-:Y:S02]  /*20f0*/  LEA R5, R5, UR40, 0x4 ;  /* 0x0000002805057c11 */ /* 0x000fe4000f8e20ff */
[----:B------:R-:W-:Y:S02]  /*2100*/  LOP3.LUT R7, R7, 0xfffffff8, RZ, 0xc0, !PT ;  /* 0xfffffff807077812 */ /* 0x000fe400078ec0ff */
[----:B------:R-:W-:Y:S02]  /*2110*/  LEA.HI R6, R104, R104, RZ, 0x1 ;  /* 0x0000006868067211 */ /* 0x000fe400078f08ff */
[----:B------:R-:W-:Y:S01]  /*2120*/  IADD3 R0, R5, R0, -R7 ;  /* 0x0000000005007210 */ /* 0x000fe20007ffe807 */
[----:B------:R-:W-:Y:S01]  /*2130*/  IMAD.MOV.U32 R7, RZ, RZ, -0xa0 ;  /* 0xffffff60ff077424 */ /* 0x000fe200078e00ff */
[----:B------:R-:W-:-:S03]  /*2140*/  LOP3.LUT R5, R6, 0x1ffffffe, RZ, 0xc0, !PT ;  /* 0x1ffffffe06057812 */ /* 0x000fc600078ec0ff */
[----:B------:R-:W-:Y:S02]  /*2150*/  IMAD R0, R9, 0x40, R0 ;  /* 0x0000004009007824 */ /* 0x000fe400078e0200 */
[----:B------:R-:W-:Y:S02]  /*2160*/  IMAD.IADD R5, R104, 0x1, -R5 ;  /* 0x0000000168057824 */ /* 0x000fe400078e0a05 */
[----:B------:R-:W-:Y:S02]  /*2170*/  IMAD R7, R16, R7, 0xa1 ;  /* 0x000000a110077424 */ /* 0x000fe400078e0207 */
[----:B------:R-:W-:Y:S02]  /*2180*/  IMAD R9, R5, 0x8, R0 ;  /* 0x0000000805097824 */ /* 0x000fe400078e0200 */
[----:B------:R-:W-:Y:S02]  /*2190*/  IMAD.U32 R0, RZ, RZ, UR37 ;  /* 0x00000025ff007e24 */ /* 0x000fe4000f8e00ff */
[----:B------:R-:W-:Y:S01]  /*21a0*/  IMAD.MOV.U32 R6, RZ, RZ, R9 ;  /* 0x000000ffff067224 */ /* 0x000fe200078e0009 */
[----:B------:R-:W-:-:S02]  /*21b0*/  WARPGROUP.DEPBAR.LE gsb0, 0x0 ;  /* 0x00008000000079c5 */ /* 0x000fc40000010000 */
[----:B------:R-:W-:Y:S01]  /*21c0*/  WARPGROUP.ARRIVE ;  /* 0x00000000000079c5 */ /* 0x000fe20000000000 */
[----:B------:R-:W-:-:S05]  /*21d0*/  @!P1 VIADD R0, R0, 0x33440 ;  /* 0x0003344000009836 */ /* 0x000fca0000000000 */
[----:B------:R-:W-:Y:S01]  /*21e0*/  QGMMA.64x32x32.F32.E4M3.E4M3 R72, gdesc[UR12], RZ, !UPT, gsb0 ;  /* 0x006000000c4879f3 */ /* 0x000fe2000c0008ff */
[----:B------:R-:W-:Y:S01]  /*21f0*/  UIADD3 UR12, UR38, 0x102, URZ ;  /* 0x00000102260c7890 */ /* 0x000fe2000fffe03f */
[----:B------:R-:W-:Y:S01]  /*2200*/  @!P1 PRMT R0, RZ, 0x654, R0 ;  /* 0x00000654ff009816 */ /* 0x000fe20000000000 */
[----:B------:R-:W-:Y:S01]  /*2210*/  UIADD3 UR14, UR38, 0x280, URZ ;  /* 0x00000280260e7890 */ /* 0x000fe2000fffe03f */
[----:B------:R-:W-:Y:S01]  /*2220*/  UMOV UR13, 0x80000020 ;  /* 0x80000020000d7882 */ /* 0x000fe20000000000 */
[----:B------:R-:W-:Y:S01]  /*2230*/  UMOV UR15, 0x80000020 ;  /* 0x80000020000f7882 */ /* 0x000fe20000000000 */
[----:B------:R-:W-:Y:S02]  /*2240*/  WARPGROUP.DEPBAR.LE gsb0, 0x0 ;  /* 0x00008000000079c5 */ /* 0x000fe40000010000 */
[----:B------:R-:W-:-:S06]  /*2250*/  WARPGROUP.ARRIVE ;  /* 0x00000000000079c5 */ /* 0x000fcc0000000000 */
[----:B------:R-:W-:Y:S01]  /*2260*/  QGMMA.64x32x32.F32.E4M3.E4M3 R56, gdesc[UR8], RZ, !UPT, gsb0 ;  /* 0x00600000083879f3 */ /* 0x000fe2000c0008ff */
[----:B------:R-:W-:Y:S01]  /*2270*/  R2UR UR10, R2 ;  /* 0x00000000020a72ca */ /* 0x000fe200000e0000 */
[----:B------:R-:W-:Y:S01]  /*2280*/  UMOV UR9, 0x80000020 ;  /* 0x8000002000097882 */ /* 0x000fe20000000000 */
[----:B------:R-:W-:-:S11]  /*2290*/  UIADD3 UR11, UR38, 0x82, URZ ;  /* 0x00000082260b7890 */ /* 0x000fd6000fffe03f */
[----:B------:R-:W-:Y:S02]  /*22a0*/  UIADD3 UR8, UR10, 0x2, URZ ;  /* 0x000000020a087890 */ /* 0x000fe4000fffe03f */
[----:B------:R-:W-:Y:S02]  /*22b0*/  UIADD3 UR20, UR10, 0x400, URZ ;  /* 0x000004000a147890 */ /* 0x000fe4000fffe03f */
[----:B------:R-:W-:-:S07]  /*22c0*/  UIADD3 UR24, UR10, 0x402, URZ ;  /* 0x000004020a187890 */ /* 0x000fce000fffe03f */
[----:B------:R-:W-:Y:S01]  /*22d0*/  UMOV UR28, UR24 ;  /* 0x00000018001c7c82 */ /* 0x000fe20008000000 */
[----:B------:R-:W-:Y:S01]  /*22e0*/  UMOV UR32, UR24 ;  /* 0x0000001800207c82 */ /* 0x000fe20008000000 */
[----:B------:R-:W-:Y:S01]  /*22f0*/  UMOV UR44, UR24 ;  /* 0x00000018002c7c82 */ /* 0x000fe20008000000 */
        /* <DEDUP_REMOVED lines=11> */
[----:B------:R-:W-:Y:S01]  /*23b0*/  UMOV UR17, 0x80000020 ;  /* 0x8000002000117882 */ /* 0x000fe20000000000 */
[----:B------:R-:W-:Y:S02]  /*23c0*/  WARPGROUP.DEPBAR.LE gsb0, 0x0 ;  /* 0x00008000000079c5 */ /* 0x000fe40000010000 */
[----:B------:R-:W-:-:S06]  /*23d0*/  WARPGROUP.ARRIVE ;  /* 0x00000000000079c5 */ /* 0x000fcc0000000000 */
[----:B------:R-:W-:Y:S01]  /*23e0*/  QGMMA.64x32x32.F32.E4M3.E4M3 R88, gdesc[UR4], R88, gsb0 ;  /* 0x00600000045879f3 */ /* 0x000fe20008000858 */
[----:B------:R-:W-:Y:S01]  /*23f0*/  UMOV UR4, UR8 ;  /* 0x0000000800047c82 */ /* 0x000fe20008000000 */
        /* <DEDUP_REMOVED lines=31> */
[----:B------:R-:W-:Y:S02]  /*25f0*/  UIADD3 UR4, UR38, 0x300, URZ ;  /* 0x0000030026047890 */ /* 0x000fe4000fffe03f */
[----:B------:R-:W-:Y:S02]  /*2600*/  UIADD3 UR5, UR38, 0x380, URZ ;  /* 0x0000038026057890 */ /* 0x000fe4000fffe03f */
        /* <DEDUP_REMOVED lines=29> */
[----:B------:R-:W-:Y:S02]  /*27e0*/  UIADD3 UR14, UR38, 0x382, URZ ;  /* 0x00000382260e7890 */ /* 0x000fe4000fffe03f */
        /* <DEDUP_REMOVED lines=72> */
[----:B------:R-:W-:Y:S01]  /*2c70*/  UIADD3 UR6, UR38, 0x502, URZ ;  /* 0x0000050226067890 */ /* 0x000fe2000fffe03f */
[----:B------:R-:W-:Y:S01]  /*2c80*/  ULDC UR4, c[0x0][0x448] ;  /* 0x0001120000047ab9 */ /* 0x000fe20000000800 */
[----:B------:R-:W-:Y:S01]  /*2c90*/  UMOV UR5, UR25 ;  /* 0x0000001900057c82 */ /* 0x000fe20008000000 */
[----:B------:R-:W-:Y:S01]  /*2ca0*/  UISETP.NE.AND UP0, UPT, UR4, 0x1, UPT ;  /* 0x000000010400788c */ /* 0x000fe2000bf05270 */
[----:B------:R-:W-:Y:S02]  /*2cb0*/  UMOV UR7, 0x80000020 ;  /* 0x8000002000077882 */ /* 0x000fe40000000000 */
[----:B------:R-:W-:-:S03]  /*2cc0*/  UMOV UR4, UR24 ;  /* 0x0000001800047c82 */ /* 0x000fc60008000000 */
[----:B------:R-:W-:Y:S02]  /*2cd0*/  PLOP3.LUT P2, PT, PT, PT, UP0, 0x80, 0x0 ;  /* 0x000000000000781c */ /* 0x000fe40003f4f008 */
[----:B------:R-:W-:Y:S01]  /*2ce0*/  PLOP3.LUT P3, PT, PT, PT, UP0, 0x80, 0x0 ;  /* 0x000000000000781c */ /* 0x000fe20003f6f008 */
[----:B------:R-:W-:Y:S02]  /*2cf0*/  WARPGROUP.DEPBAR.LE gsb0, 0x0 ;  /* 0x00008000000079c5 */ /* 0x000fe40000010000 */
[----:B------:R-:W-:-:S06]  /*2d00*/  WARPGROUP.ARRIVE ;  /* 0x00000000000079c5 */ /* 0x000fcc0000000000 */
[----:B------:R-:W-:Y:S01]  /*2d10*/  QGMMA.64x32x32.F32.E4M3.E4M3 R88, gdesc[UR4], R88, gsb0 ;  /* 0x00600000045879f3 */ /* 0x000fe20008000858 */
[----:B------:R-:W-:Y:S02]  /*2d20*/  @UP0 ULDC UR4, c[0x0][0x44c] ;  /* 0x0001130000040ab9 */ /* 0x000fe40000000800 */
[----:B------:R-:W-:Y:S01]  /*2d30*/  @P2 IMAD.HI.U32 R5, R9, UR4, RZ ;  /* 0x0000000409052c27 */ /* 0x000fe2000f8e00ff */
[----:B------:R-:W-:-:S04]  /*2d40*/  @UP0 ULDC UR4, c[0x0][0x450] ;  /* 0x0001140000040ab9 */ /* 0x000fc80000000800 */
[----:B------:R-:W-:Y:S01]  /*2d50*/  @P3 SHF.R.U32.HI R6, RZ, UR4, R5 ;  /* 0x00000004ff063c19 */ /* 0x000fe20008011605 */
[----:B------:R-:W-:Y:S01]  /*2d60*/  ULDC.64 UR4, c[0x0][0x9e0] ;  /* 0x0002780000047ab9 */ /* 0x000fe20000000a00 */
[----:B------:R-:W-:Y:S01]  /*2d70*/  LOP3.LUT R5, R4, 0x7ffffffc, RZ, 0xc0, !PT ;  /* 0x7ffffffc04057812 */ /* 0x000fe200078ec0ff */
[----:B------:R-:W-:Y:S02]  /*2d80*/  UISETP.GE.AND UP1, UPT, UR5, 0x1, UPT ;  /* 0x000000010500788c */ /* 0x000fe4000bf26270 */
[----:B------:R-:W0:Y:S02]  /*2d90*/  SHFL.IDX PT, R13, R6, RZ, 0x1c1f ;  /* 0x001c1fff060d7589 */ /* 0x000e2400000e0000 */
[----:B------:R-:W-:Y:S02]  /*2da0*/  IMAD.IADD R10, R10, 0x1, -R5 ;  /* 0x000000010a0a7824 */ /* 0x000fe400078e0a05 */
[----:B------:R-:W-:Y:S02]  /*2db0*/  PLOP3.LUT P2, PT, PT, PT, UP1, 0x40, 0x0 ;  /* 0x000000000000781c */ /* 0x000fe40003f4e818 */
[----:B------:R-:W-:-:S02]  /*2dc0*/  IMAD R4, R10, -0x2, R7 ;  /* 0xfffffffe0a047824 */ /* 0x000fc400078e0207 */
[----:B------:R-:W-:Y:S02]  /*2dd0*/  VIADD R7, R7, 0xffffffff ;  /* 0xffffffff07077836 */ /* 0x000fe40000000000 */
[----:B------:R-:W-:Y:S01]  /*2de0*/  VIADD R14, R4, 0xffffffff ;  /* 0xffffffff040e7836 */ /* 0x000fe20000000000 */
        /* <DEDUP_REMOVED lines=13> */
[----:B------:R1:W-:Y:S02]  /*2ec0*/  @!P1 SYNCS.ARRIVE.TRANS64.RED.A1T0 RZ, [R0+URZ], RZ ;  /* 0x000000ff00ff99a7 */ /* 0x0003e4000810043f */
[----:B-1----:R-:W-:-:S04]  /*2ed0*/  IMAD R0, R16, -0xa0, R19 ;  /* 0xffffff6010007824 */ /* 0x002fc800078e0213 */
[----:B------:R-:W-:Y:S01]  /*2ee0*/  VIADD R5, R0, 0xa0 ;  /* 0x000000a000057836 */ /* 0x000fe20000000000 */
[----:B------:R-:W-:-:S03]  /*2ef0*/  IADD3 R0, R4, -UR61, R19 ;  /* 0x8000003d04007c10 */ /* 0x000fc6000fffe013 */
[----:B------:R-:W-:Y:S02]  /*2f00*/  IMAD R8, R10, -0x2, R5 ;  /* 0xfffffffe0a087824 */ /* 0x000fe400078e0205 */
[C---:B------:R-:W-:Y:S02]  /*2f10*/  VIADD R11, R0.reuse, UR4 ;  /* 0x00000004000b7c36 */ /* 0x040fe40008000000 */
[----:B------:R-:W-:-:S03]  /*2f20*/  VIADD R12, R0, UR57 ;  /* 0x00000039000c7c36 */ /* 0x000fc60008000000 */
[----:B0-----:R-:W-:Y:S01]  /*2f30*/  VIADDMNMX R0, R13, R11, R8, PT ;  /* 0x0000000b0d007246 */ /* 0x001fe20003800108 */
[----:B------:R-:W-:Y:S01]  /*2f40*/  IMAD.IADD R4, R12, 0x1, R13 ;  /* 0x000000010c047824 */ /* 0x000fe200078e020d */
[----:B------:R-:W-:Y:S06]  /*2f50*/  @P2 BRA `(.L_x_4059) ;  /* 0x0000000000542947 */ /* 0x000fec0003800000 */
[----:B------:R-:W-:Y:S01]  /*2f60*/  IADD3 R5, R19, -UR61, R13 ;  /* 0x8000003d13057c10 */ /* 0x000fe2000fffe00d */
[----:B------:R-:W-:Y:S03]  /*2f70*/  BSSY B0, `(.L_x_4060) ;  /* 0x0000010000007945 */ /* 0x000fe60003800000 */
        /* <DEDUP_REMOVED lines=10> */
.L_x_4061:
[----:B------:R-:W-:-:S06]  /*3020*/  UISETP.NE.AND UP2, UPT, UR5, 0x1, UPT ;  /* 0x000000010500788c */ /* 0x000fcc000bf45270 */
[----:B------:R-:W-:-:S05]  /*3030*/  PLOP3.LUT P2, PT, PT, PT, UP2, 0x80, 0x0 ;  /* 0x000000000000781c */ /* 0x000fca0003f4f028 */
[----:B------:R-:W-:-:S08]  /*3040*/  @UP2 ULDC.64 UR6, c[0x0][0x9e8] ;  /* 0x00027a0000062ab9 */ /* 0x000fd00000000a00 */
[----:B------:R-:W-:-:S05]  /*3050*/  @P2 IMAD.HI.U32 R13, R5, UR6, RZ ;  /* 0x00000006050d2c27 */ /* 0x000fca000f8e00ff */
[----:B------:R-:W-:-:S07]  /*3060*/  @P2 SHF.R.U32.HI R5, RZ, UR7, R13 ;  /* 0x00000007ff052c19 */ /* 0x000fce000801160d */
.L_x_4062:
[----:B------:R-:W-:Y:S05]  /*3070*/  BSYNC B0 ;  /* 0x0000000000007941 */ /* 0x000fea0003800000 */
.L_x_4060:
[----:B------:R-:W-:-:S05]  /*3080*/  IMAD R5, R5, UR5, R14 ;  /* 0x0000000505057c24 */ /* 0x000fca000f8e020e */
[----:B------:R-:W-:Y:S02]  /*3090*/  VIMNMX R4, R4, R5, !PT ;  /* 0x0000000504047248 */ /* 0x000fe40007fe0100 */
[----:B------:R-:W-:-:S07]  /*30a0*/  VIADDMNMX R0, R5, UR5, R0, PT ;  /* 0x0000000505007c46 */ /* 0x000fce000b800100 */
.L_x_4059:
[C---:B------:R-:W-:Y:S01]  /*30b0*/  ISETP.GE.AND P2, PT, R7.reuse, 0x2, PT ;  /* 0x000000020700780c */ /* 0x040fe20003f46270 */
[----:B------:R-:W0:Y:S01]  /*30c0*/  SHFL.IDX PT, R5, R6, 0x1, 0x1c1f ;  /* 0x003c1f0006057f89 */ /* 0x000e2200000e0000 */
[C---:B------:R-:W-:Y:S02]  /*30d0*/  ISETP.GE.AND P4, PT, R7.reuse, 0xa, PT ;  /* 0x0000000a0700780c */ /* 0x040fe40003f86270 */
[----:B------:R-:W-:Y:S02]  /*30e0*/  P2R R20, PR, RZ, 0x4 ;  /* 0x00000004ff147803 */ /* 0x000fe40000000000 */
[----:B------:R-:W-:Y:S02]  /*30f0*/  ISETP.GT.AND P2, PT, R4, 0x1, !P2 ;  /* 0x000000010400780c */ /* 0x000fe40005744270 */
[----:B------:R-:W-:Y:S02]  /*3100*/  ISETP.GE.AND P3, PT, R7, 0x9, PT ;  /* 0x000000090700780c */ /* 0x000fe40003f66270 */
[----:B------:R-:W-:-:S02]  /*3110*/  ISETP.LT.OR P2, PT, R0, 0x2, P2 ;  /* 0x000000020000780c */ /* 0x000fc40001741670 */
[----:B------:R-:W-:Y:S02]  /*3120*/  P2R R21, PR, RZ, 0x8 ;  /* 0x00000008ff157803 */ /* 0x000fe40000000000 */
[----:B------:R-:W-:Y:S02]  /*3130*/  FSEL R89, R89, -INF , !P2 ;  /* 0xff80000059597808 */ /* 0x000fe40005000000 */
[----:B------:R-:W-:Y:S02]  /*3140*/  ISETP.GT.AND P2, PT, R4, 0x9, !P4 ;  /* 0x000000090400780c */ /* 0x000fe40006744270 */
[----:B------:R-:W-:Y:S02]  /*3150*/  P2R R23, PR, RZ, 0x10 ;  /* 0x00000010ff177803 */ /* 0x000fe40000000000 */
[----:B------:R-:W-:Y:S02]  /*3160*/  ISETP.LT.OR P2, PT, R0, 0xa, P2 ;  /* 0x0000000a0000780c */ /* 0x000fe40001741670 */
[----:B------:R-:W-:-:S02]  /*3170*/  ISETP.GT.AND P3, PT, R4, 0x8, !P3 ;  /* 0x000000080400780c */ /* 0x000fc40005f64270 */
[----:B------:R-:W-:Y:S02]  /*3180*/  ISETP.GE.AND P4, PT, R7, 0x11, PT ;  /* 0x000000110700780c */ /* 0x000fe40003f86270 */
[----:B------:R-:W-:Y:S02]  /*3190*/  FSEL R93, R93, -INF , !P2 ;  /* 0xff8000005d5d7808 */ /* 0x000fe40005000000 */
[----:B------:R-:W-:Y:S02]  /*31a0*/  ISETP.LT.OR P3, PT, R0, 0x9, P3 ;  /* 0x000000090000780c */ /* 0x000fe40001f61670 */
[----:B------:R-:W-:Y:S02]  /*31b0*/  ISETP.GT.AND P2, PT, R4, 0x10, !P4 ;  /* 0x000000100400780c */ /* 0x000fe40006744270 */
[----:B------:R-:W-:Y:S02]  /*31c0*/  FSEL R92, R92, -INF , !P3 ;  /* 0xff8000005c5c7808 */ /* 0x000fe40005800000 */
        /* <DEDUP_REMOVED lines=16> */
[----:B------:R-:W-:Y:S02]  /*32d0*/  P2R R104, PR, RZ, 0x10 ;  /* 0x00000010ff687803 */ /* 0x000fe40000000000 */
[----:B------:R-:W-:Y:S02]  /*32e0*/  FSEL R101, R101, -INF , !P2 ;  /* 0xff80000065657808 */ /* 0x000fe40005000000 */
[----:B------:R-:W-:-:S02]  /*32f0*/  ISETP.GE.AND P2, PT, R7, 0x21, PT ;  /* 0x000000210700780c */ /* 0x000fc40003f46270 */
[----:B------:R-:W-:Y:S02]  /*3300*/  ISETP.GE.AND P4, PT, R7, 0x22, PT ;  /* 0x000000220700780c */ /* 0x000fe40003f86270 */
[----:B------:R-:W-:Y:S02]  /*3310*/  ISETP.GT.AND P3, PT, R4, 0x20, !P2 ;  /* 0x000000200400780c */ /* 0x000fe40005764270 */
[----:B------:R-:W-:Y:S02]  /*3320*/  P2R R108, PR, RZ, 0x10 ;  /* 0x00000010ff6c7803 */ /* 0x000fe40000000000 */
[----:B------:R-:W-:-:S04]  /*3330*/  ISETP.LT.OR P3, PT, R0, 0x21, P3 ;  /* 0x000000210000780c */ /* 0x000fc80001f61670 */
[----:B------:R-:W-:Y:S02]  /*3340*/  FSEL R72, R72, -INF , !P3 ;  /* 0xff80000048487808 */ /* 0x000fe40005800000 */
[----:B------:R-:W-:Y:S02]  /*3350*/  ISETP.GT.AND P3, PT, R4, 0x21, !P4 ;  /* 0x000000210400780c */ /* 0x000fe40006764270 */
[----:B------:R-:W-:Y:S02]  /*3360*/  ISETP.GE.AND P4, PT, R7, 0x29, PT ;  /* 0x000000290700780c */ /* 0x000fe40003f86270 */
[----:B------:R-:W-:Y:S02]  /*3370*/  ISETP.LT.OR P3, PT, R0, 0x22, P3 ;  /* 0x000000220000780c */ /* 0x000fe40001f61670 */
[----:B------:R-:W-:Y:S02]  /*3380*/  P2R R109, PR, RZ, 0x10 ;  /* 0x00000010ff6d7803 */ /* 0x000fe40000000000 */
[----:B------:R-:W-:-:S02]  /*3390*/  FSEL R73, R73, -INF , !P3 ;  /* 0xff80000049497808 */ /* 0x000fc40005800000 */
[----:B------:R-:W-:Y:S02]  /*33a0*/  ISETP.GT.AND P3, PT, R4, 0x28, !P4 ;  /* 0x000000280400780c */ /* 0x000fe40006764270 */
[----:B------:R-:W-:Y:S02]  /*33b0*/  ISETP.GE.AND P4, PT, R7, 0x2a, PT ;  /* 0x0000002a0700780c */ /* 0x000fe40003f86270 */
[----:B------:R-:W-:Y:S02]  /*33c0*/  ISETP.LT.OR P3, PT, R0, 0x29, P3 ;  /* 0x000000290000780c */ /* 0x000fe40001f61670 */
[----:B------:R-:W-:Y:S02]  /*33d0*/  P2R R110, PR, RZ, 0x10 ;  /* 0x00000010ff6e7803 */ /* 0x000fe40000000000 */
[----:B------:R-:W-:Y:S02]  /*33e0*/  FSEL R76, R76, -INF , !P3 ;  /* 0xff8000004c4c7808 */ /* 0x000fe40005800000 */
[----:B------:R-:W-:-:S02]  /*33f0*/  ISETP.GT.AND P3, PT, R4, 0x29, !P4 ;  /* 0x000000290400780c */ /* 0x000fc40006764270 */
[----:B------:R-:W-:Y:S02]  /*3400*/  ISETP.GE.AND P4, PT, R7, 0x31, PT ;  /* 0x000000310700780c */ /* 0x000fe40003f86270 */
[----:B------:R-:W-:Y:S02]  /*3410*/  ISETP.LT.OR P3, PT, R0, 0x2a, P3 ;  /* 0x0000002a0000780c */ /* 0x000fe40001f61670 */
[----:B------:R-:W-:Y:S02]  /*3420*/  P2R R111, PR, RZ, 0x10 ;  /* 0x00000010ff6f7803 */ /* 0x000fe40000000000 */
[----:B------:R-:W-:Y:S02]  /*3430*/  FSEL R77, R77, -INF , !P3 ;  /* 0xff8000004d4d7808 */ /* 0x000fe40005800000 */
[----:B------:R-:W-:Y:S02]  /*3440*/  ISETP.GT.AND P3, PT, R4, 0x30, !P4 ;  /* 0x000000300400780c */ /* 0x000fe40006764270 */
[----:B------:R-:W-:-:S02]  /*3450*/  ISETP.GE.AND P4, PT, R7, 0x32, PT ;  /* 0x000000320700780c */ /* 0x000fc40003f86270 */
[----:B------:R-:W-:Y:S02]  /*3460*/  ISETP.LT.OR P3, PT, R0, 0x31, P3 ;  /* 0x000000310000780c */ /* 0x000fe40001f61670 */
[----:B------:R-:W-:Y:S02]  /*3470*/  P2R R112, PR, RZ, 0x10 ;  /* 0x00000010ff707803 */ /* 0x000fe40000000000 */
[----:B------:R-:W-:Y:S02]  /*3480*/  FSEL R80, R80, -INF , !P3 ;  /* 0xff80000050507808 */ /* 0x000fe40005800000 */
[----:B------:R-:W-:Y:S02]  /*3490*/  ISETP.GT.AND P3, PT, R4, 0x31, !P4 ;  /* 0x000000310400780c */ /* 0x000fe40006764270 */
[----:B------:R-:W-:Y:S02]  /*34a0*/  ISETP.GE.AND P4, PT, R7, 0x39, PT ;  /* 0x000000390700780c */ /* 0x000fe40003f86270 */
[----:B------:R-:W-:-:S02]  /*34b0*/  ISETP.LT.OR P3, PT, R0, 0x32, P3 ;  /* 0x000000320000780c */ /* 0x000fc40001f61670 */
[----:B------:R-:W-:Y:S02]  /*34c0*/  P2R R113, PR, RZ, 0x10 ;  /* 0x00000010ff717803 */ /* 0x000fe40000000000 */
[----:B------:R-:W-:Y:S02]  /*34d0*/  FSEL R81, R81, -INF , !P3 ;  /* 0xff80000051517808 */ /* 0x000fe40005800000 */
[----:B------:R-:W-:Y:S02]  /*34e0*/  ISETP.GT.AND P3, PT, R4, 0x38, !P4 ;  /* 0x000000380400780c */ /* 0x000fe40006764270 */
[----:B------:R-:W-:Y:S02]  /*34f0*/  ISETP.GE.AND P4, PT, R7, 0x3a, PT ;  /* 0x0000003a0700780c */ /* 0x000fe40003f86270 */
[----:B------:R-:W-:Y:S02]  /*3500*/  ISETP.LT.OR P3, PT, R0, 0x39, P3 ;  /* 0x000000390000780c */ /* 0x000fe40001f61670 */
[----:B------:R-:W-:-:S02]  /*3510*/  P2R R114, PR, RZ, 0x10 ;  /* 0x00000010ff727803 */ /* 0x000fc40000000000 */
        /* <DEDUP_REMOVED lines=128> */
[----:B------:R-:W-:-:S13]  /*3d20*/  PLOP3.LUT P6, PT, PT, PT, UP1, 0x40, 0x0 ;  /* 0x000000000000781c */ /* 0x000fda0003fce818 */
[----:B------:R-:W-:Y:S05]  /*3d30*/  @P6 BRA `(.L_x_4063) ;  /* 0x00000000005c6947 */ /* 0x000fea0003800000 */
        /* <DEDUP_REMOVED lines=13> */
.L_x_4065:
[----:B------:R-:W-:-:S06]  /*3e10*/  UISETP.NE.AND UP2, UPT, UR5, 0x1, UPT ;  /* 0x000000010500788c */ /* 0x000fcc000bf45270 */
[----:B------:R-:W-:-:S05]  /*3e20*/  PLOP3.LUT P6, PT, PT, PT, UP2, 0x80, 0x0 ;  /* 0x000000000000781c */ /* 0x000fca0003fcf028 */
[----:B------:R-:W-:-:S08]  /*3e30*/  @UP2 ULDC.64 UR6, c[0x0][0x9e8] ;  /* 0x00027a0000062ab9 */ /* 0x000fd00000000a00 */
[----:B------:R-:W-:Y:S01]  /*3e40*/  @P6 IMAD.HI.U32 R6, R5, UR6, RZ ;  /* 0x0000000605066c27 */ /* 0x000fe2000f8e00ff */
[----:B------:R-:W-:-:S13]  /*3e50*/  PLOP3.LUT P6, PT, PT, PT, UP2, 0x80, 0x0 ;  /* 0x000000000000781c */ /* 0x000fda0003fcf028 */
[----:B------:R-:W-:-:S07]  /*3e60*/  @P6 SHF.R.U32.HI R5, RZ, UR7, R6 ;  /* 0x00000007ff056c19 */ /* 0x000fce0008011606 */
.L_x_4066:
[----:B------:R-:W-:Y:S05]  /*3e70*/  BSYNC B0 ;  /* 0x0000000000007941 */ /* 0x000fea0003800000 */
.L_x_4064:
[----:B------:R-:W-:-:S05]  /*3e80*/  IMAD R5, R5, UR5, R14 ;  /* 0x0000000505057c24 */ /* 0x000fca000f8e020e */
[----:B------:R-:W-:Y:S02]  /*3e90*/  VIMNMX R4, R4, R5, !PT ;  /* 0x0000000504047248 */ /* 0x000fe40007fe0100 */
[----:B------:R-:W-:-:S07]  /*3ea0*/  VIADDMNMX R0, R5, UR5, R0, PT ;  /* 0x0000000505007c46 */ /* 0x000fce000b800100 */
.L_x_4063:
[----:B------:R-:W-:Y:S01]  /*3eb0*/  ISETP.GT.AND P2, PT, R4, 0x20, !P2 ;  /* 0x000000200400780c */ /* 0x000fe20005744270 */
[----:B------:R-:W-:Y:S01]  /*3ec0*/  @UP0 ULDC UR6, c[0x0][0x44c] ;  /* 0x0001130000060ab9 */ /* 0x000fe20000000800 */
[----:B------:R-:W-:Y:S01]  /*3ed0*/  ISETP.NE.AND P6, PT, R118, RZ, PT ;  /* 0x000000ff7600720c */ /* 0x000fe20003fc5270 */
[----:B------:R-:W-:Y:S01]  /*3ee0*/  UIMAD.WIDE.U32 UR6, UR40, UR6, URZ ;  /* 0x00000006280672a5 */ /* 0x000fe2000f8e003f */
[----:B------:R-:W-:Y:S01]  /*3ef0*/  ISETP.LT.OR P2, PT, R0, 0x21, P2 ;  /* 0x000000210000780c */ /* 0x000fe20001741670 */
[----:B------:R-:W-:Y:S01]  /*3f00*/  @UP0 ULDC UR11, c[0x0][0x450] ;  /* 0x00011400000b0ab9 */ /* 0x000fe20000000800 */
[----:B------:R-:W-:Y:S01]  /*3f10*/  FMNMX.FTZ R5, R13, R89, !PT ;  /* 0x000000590d057209 */ /* 0x000fe20007810000 */
[----:B------:R-:W-:Y:S01]  /*3f20*/  @UP0 USHF.R.U32.HI UR40, URZ, UR11, UR7 ;  /* 0x0000000b3f280299 */ /* 0x000fe20008011607 */
        /* <DEDUP_REMOVED lines=32> */
[----:B------:R-:W-:Y:S02]  /*4130*/  FMNMX.FTZ R5, R85, R6, !PT ;  /* 0x0000000655057209 */ /* 0x000fe40007810000 */
[----:B------:R-:W-:Y:S02]  /*4140*/  ISETP.LT.OR P2, PT, R0, 0x32, P2 ;  /* 0x000000320000780c */ /* 0x000fe40001741670 */
[----:B------:R-:W-:Y:S02]  /*4150*/  FMNMX.FTZ R6, R56, R5, !PT ;  /* 0x0000000538067209 */ /* 0x000fe40007810000 */
[----:B------:R-:W-:Y:S02]  /*4160*/  FSEL R83, R83, -INF , !P2 ;  /* 0xff80000053537808 */ /* 0x000fe40005000000 */
[----:B------:R-:W-:Y:S02]  /*4170*/  ISETP.NE.AND P2, PT, R113, RZ, PT ;  /* 0x000000ff7100720c */ /* 0x000fe40003f45270 */
[----:B------:R-:W-:-:S02]  /*4180*/  FMNMX.FTZ R5, R57, R6, !PT ;  /* 0x0000000639057209 */ /* 0x000fc40007810000 */
        /* <DEDUP_REMOVED lines=33> */
[----:B------:R-:W-:Y:S02]  /*43a0*/  ISETP.GT.AND P2, PT, R4, 0x49, !P6 ;  /* 0x000000490400780c */ /* 0x000fe40007744270 */
[----:B------:R-:W-:Y:S02]  /*43b0*/  ISETP.NE.AND P6, PT, R129, RZ, PT ;  /* 0x000000ff8100720c */ /* 0x000fe40003fc5270 */
        /* <DEDUP_REMOVED lines=19> */
[C---:B------:R-:W-:Y:S02]  /*44f0*/  ISETP.GT.AND P2, PT, R4.reuse, 0x58, !P2 ;  /* 0x000000580400780c */ /* 0x040fe40005744270 */
[----:B------:R-:W-:Y:S01]  /*4500*/  ISETP.GT.AND P3, PT, R4, 0x90, !P3 ;  /* 0x000000900400780c */ /* 0x000fe20005f64270 */
[----:B------:R-:W0:Y:S01]  /*4510*/  SHFL.BFLY PT, R5, R6, 0x2, 0x1f ;  /* 0x0c401f0006057f89 */ /* 0x000e2200000e0000 */
[----:B------:R-:W-:Y:S02]  /*4520*/  ISETP.LT.OR P2, PT, R0, 0x59, P2 ;  /* 0x000000590000780c */ /* 0x000fe40001741670 */
[----:B------:R-:W-:Y:S02]  /*4530*/  ISETP.GT.AND P4, PT, R4, 0x91, !P4 ;  /* 0x000000910400780c */ /* 0x000fe40006784270 */
[----:B------:R-:W-:Y:S02]  /*4540*/  FSEL R70, R70, -INF , !P2 ;  /* 0xff80000046467808 */ /* 0x000fe40005000000 */
[----:B------:R-:W-:-:S02]  /*4550*/  ISETP.NE.AND P2, PT, R122, RZ, PT ;  /* 0x000000ff7a00720c */ /* 0x000fc40003f45270 */
[C---:B------:R-:W-:Y:S02]  /*4560*/  ISETP.GT.AND P5, PT, R4.reuse, 0x98, !P5 ;  /* 0x000000980400780c */ /* 0x040fe40006fa4270 */
[----:B------:R-:W-:Y:S02]  /*4570*/  ISETP.GT.AND P2, PT, R4, 0x59, !P2 ;  /* 0x000000590400780c */ /* 0x000fe40005744270 */
[C---:B------:R-:W-:Y:S02]  /*4580*/  ISETP.LT.OR P3, PT, R0.reuse, 0x91, P3 ;  /* 0x000000910000780c */ /* 0x040fe40001f61670 */
[C---:B------:R-:W-:Y:S02]  /*4590*/  ISETP.LT.OR P2, PT, R0.reuse, 0x5a, P2 ;  /* 0x0000005a0000780c */ /* 0x040fe40001741670 */
[----:B------:R-:W-:Y:S02]  /*45a0*/  ISETP.LT.OR P4, PT, R0, 0x92, P4 ;  /* 0x000000920000780c */ /* 0x000fe40002781670 */
[----:B------:R-:W-:-:S02]  /*45b0*/  FSEL R71, R71, -INF , !P2 ;  /* 0xff80000047477808 */ /* 0x000fc40005000000 */
[----:B------:R-:W-:Y:S02]  /*45c0*/  ISETP.NE.AND P2, PT, R123, RZ, PT ;  /* 0x000000ff7b00720c */ /* 0x000fe40003f45270 */
[----:B------:R-:W-:Y:S02]  /*45d0*/  FSEL R34, R34, -INF , !P3 ;  /* 0xff80000022227808 */ /* 0x000fe40005800000 */
        /* <DEDUP_REMOVED lines=8> */
[----:B------:R-:W-:Y:S02]  /*4660*/  ISETP.GT.AND P2, PT, R4, 0x61, !P2 ;  /* 0x000000610400780c */ /* 0x000fe40005744270 */
[----:B------:R-:W-:Y:S02]  /*4670*/  FSEL R38, R38, -INF , !P5 ;  /* 0xff80000026267808 */ /* 0x000fe40006800000 */
[----:B------:R-:W-:Y:S02]  /*4680*/  ISETP.LT.OR P2, PT, R0, 0x62, P2 ;  /* 0x000000620000780c */ /* 0x000fe40001741670 */
[----:B------:R-:W-:-:S02]  /*4690*/  R2UR UR10, R22 ;  /* 0x00000000160a72ca */ /* 0x000fc400000e0000 */
[----:B------:R-:W-:Y:S02]  /*46a0*/  FSEL R43, R43, -INF , !P2 ;  /* 0xff8000002b2b7808 */ /* 0x000fe40005000000 */
[----:B------:R-:W-:-:S04]  /*46b0*/  ISETP.NE.AND P2, PT, R125, RZ, PT ;  /* 0x000000ff7d00720c */ /* 0x000fc80003f45270 */
[----:B------:R-:W-:Y:S02]  /*46c0*/  ISETP.GT.AND P2, PT, R4, 0x68, !P2 ;  /* 0x000000680400780c */ /* 0x000fe40005744270 */
[----:B0-----:R-:W-:Y:S01]  /*46d0*/  FMNMX.FTZ R5, R7, R8, !PT ;  /* 0x0000000807057209 */ /* 0x001fe20007810000 */
[----:B------:R-:W-:Y:S01]  /*46e0*/  IMAD.U32 R8, RZ, RZ, UR36 ;  /* 0x00000024ff087e24 */ /* 0x000fe2000f8e00ff */
[----:B------:R-:W-:Y:S01]  /*46f0*/  ISETP.LT.OR P2, PT, R0, 0x69, P2 ;  /* 0x000000690000780c */ /* 0x000fe20001741670 */
[----:B------:R-:W-:Y:S02]  /*4700*/  UIADD3 UR40, UR10, UR40, URZ ;  /* 0x000000280a287290 */ /* 0x000fe4000fffe03f */
[----:B------:R-:W-:Y:S01]  /*4710*/  FFMA.FTZ R8, R5, R8, -8 ;  /* 0xc100000005087423 */ /* 0x000fe20000010008 */
[----:B------:R-:W-:Y:S01]  /*4720*/  FSEL R46, R46, -INF , !P2 ;  /* 0xff8000002e2e7808 */ /* 0x000fe20005000000 */
[----:B------:R-:W-:Y:S01]  /*4730*/  UIADD3 UR4, UR40, UR4, URZ ;  /* 0x0000000428047290 */ /* 0x000fe2000fffe03f */
[----:B------:R-:W-:-:S04]  /*4740*/  ISETP.NE.AND P2, PT, R126, RZ, PT ;  /* 0x000000ff7e00720c */ /* 0x000fc80003f45270 */
[----:B------:R-:W-:-:S04]  /*4750*/  ISETP.GT.AND P2, PT, R4, 0x69, !P2 ;  /* 0x000000690400780c */ /* 0x000fc80005744270 */
[----:B------:R-:W-:-:S04]  /*4760*/  ISETP.LT.OR P2, PT, R0, 0x6a, P2 ;  /* 0x0000006a0000780c */ /* 0x000fc80001741670 */
[----:B------:R-:W-:Y:S02]  /*4770*/  FSEL R47, R47, -INF , !P2 ;  /* 0xff8000002f2f7808 */ /* 0x000fe40005000000 */
        /* <DEDUP_REMOVED lines=8> */
[----:B------:R-:W-:Y:S02]  /*4800*/  ISETP.GT.AND P2, PT, R4, 0x78, !P6 ;  /* 0x000000780400780c */ /* 0x000fe40007744270 */
[----:B------:R-:W-:Y:S02]  /*4810*/  ISETP.NE.AND P6, PT, R132, RZ, PT ;  /* 0x000000ff8400720c */ /* 0x000fe40003fc5270 */
        /* <DEDUP_REMOVED lines=35> */
[----:B------:R-:W-:-:S04]  /*4a50*/  ISETP.GT.AND P2, PT, R4, RZ, !P2 ;  /* 0x000000ff0400720c */ /* 0x000fc80005744270 */
[----:B------:R-:W-:-:S04]  /*4a60*/  ISETP.LT.OR P2, PT, R0, 0x1, P2 ;  /* 0x000000010000780c */ /* 0x000fc80001741670 */
[----:B------:R-:W-:Y:S02]  /*4a70*/  FSEL R90, R90, -INF , !P2 ;  /* 0xff8000005a5a7808 */ /* 0x000fe40005000000 */
[----:B------:R-:W-:Y:S02]  /*4a80*/  ISETP.NE.AND P2, PT, R131, RZ, PT ;  /* 0x000000ff8300720c */ /* 0x000fe40003f45270 */
[----:B------:R-:W-:Y:S02]  /*4a90*/  FMNMX.FTZ R21, R90, R91, !PT ;  /* 0x0000005b5a157209 */ /* 0x000fe40007810000 */
        /* <DEDUP_REMOVED lines=9> */
[----:B------:R-:W-:Y:S02]  /*4b30*/  ISETP.GT.AND P2, PT, R4, 0x88, !P6 ;  /* 0x000000880400780c */ /* 0x000fe40007744270 */
[----:B------:R-:W-:Y:S01]  /*4b40*/  ISETP.NE.AND P6, PT, R135, RZ, PT ;  /* 0x000000ff8700720c */ /* 0x000fe20003fc5270 */
[--C-:B------:R-:W-:Y:S01]  /*4b50*/  FFMA.FTZ R20, R72, UR36, -R88.reuse ;  /* 0x0000002448147c23 */ /* 0x100fe20008010858 */
[----:B------:R-:W-:Y:S01]  /*4b60*/  FMNMX.FTZ R72, R94, R21, !PT ;  /* 0x000000155e487209 */ /* 0x000fe20007810000 */
[--C-:B------:R-:W-:Y:S01]  /*4b70*/  FFMA.FTZ R7, R89, UR36, -R88.reuse ;  /* 0x0000002459077c23 */ /* 0x100fe20008010858 */
[--C-:B------:R-:W-:Y:S01]  /*4b80*/  FFMA.FTZ R89, R73, UR36, -R88.reuse ;  /* 0x0000002449597c23 */ /* 0x100fe20008010858 */
[--C-:B------:R-:W-:Y:S01]  /*4b90*/  FFMA.FTZ R8, R92, UR36, -R88.reuse ;  /* 0x000000245c087c23 */ /* 0x100fe20008010858 */
[----:B------:R-:W-:Y:S01]  /*4ba0*/  FMNMX.FTZ R21, R95, R72, !PT ;  /* 0x000000485f157209 */ /* 0x000fe20007810000 */
[--C-:B------:R-:W-:Y:S01]  /*4bb0*/  FFMA.FTZ R92, R76, UR36, -R88.reuse ;  /* 0x000000244c5c7c23 */ /* 0x100fe20008010858 */
[--C-:B------:R-:W-:Y:S01]  /*4bc0*/  FFMA.FTZ R11, R93, UR36, -R88.reuse ;  /* 0x000000245d0b7c23 */ /* 0x100fe20008010858 */
[--C-:B------:R-:W-:Y:S01]  /*4bd0*/  FFMA.FTZ R93, R80, UR36, -R88.reuse ;  /* 0x00000024505d7c23 */ /* 0x100fe20008010858 */
[----:B------:R-:W-:Y:S01]  /*4be0*/  FMNMX.FTZ R72, R98, R21, !PT ;  /* 0x0000001562487209 */ /* 0x000fe20007810000 */
[--C-:B------:R-:W-:Y:S01]  /*4bf0*/  FFMA.FTZ R6, R13, UR36, -R88.reuse ;  /* 0x000000240d067c23 */ /* 0x100fe20008010858 */
[----:B------:R0:W-:Y:S01]  /*4c00*/  MUFU.EX2 R21, R89 ;  /* 0x0000005900157308 */ /* 0x0001e20000000800 */
[----:B------:R-:W-:Y:S01]  /*4c10*/  ISETP.LT.OR P2, PT, R0, 0x89, P2 ;  /* 0x000000890000780c */ /* 0x000fe20001741670 */
[--C-:B------:R-:W-:Y:S01]  /*4c20*/  FFMA.FTZ R12, R96, UR36, -R88.reuse ;  /* 0x00000024600c7c23 */ /* 0x100fe20008010858 */
[----:B------:R-:W-:Y:S01]  /*4c30*/  FMNMX.FTZ R23, R99, R72, !PT ;  /* 0x0000004863177209 */ /* 0x000fe20007810000 */
[--C-:B------:R-:W-:Y:S01]  /*4c40*/  FFMA.FTZ R13, R97, UR36, -R88.reuse ;  /* 0x00000024610d7c23 */ /* 0x100fe20008010858 */
[----:B------:R-:W-:Y:S01]  /*4c50*/  FSEL R30, R30, -INF , !P2 ;  /* 0xff8000001e1e7808 */ /* 0x000fe20005000000 */
[--C-:B------:R-:W-:Y:S01]  /*4c60*/  FFMA.FTZ R14, R100, UR36, -R88.reuse ;  /* 0x00000024640e7c23 */ /* 0x100fe20008010858 */
[----:B------:R-:W-:Y:S01]  /*4c70*/  FMNMX.FTZ R72, R102, R23, !PT ;  /* 0x0000001766487209 */ /* 0x000fe20007810000 */
[----:B------:R-:W-:Y:S01]  /*4c80*/  MUFU.EX2 R6, R6 ;  /* 0x0000000600067308 */ /* 0x000fe20000000800 */
[--C-:B0-----:R-:W-:Y:S01]  /*4c90*/  FFMA.FTZ R89, R84, UR36, -R88.reuse ;  /* 0x0000002454597c23 */ /* 0x101fe20008010858 */
[----:B------:R-:W-:Y:S01]  /*4ca0*/  ISETP.NE.AND P2, PT, R134, RZ, PT ;  /* 0x000000ff8600720c */ /* 0x000fe20003f45270 */
[--C-:B------:R-:W-:Y:S01]  /*4cb0*/  FFMA.FTZ R15, R101, UR36, -R88.reuse ;  /* 0x00000024650f7c23 */ /* 0x100fe20008010858 */
[----:B------:R-:W-:Y:S01]  /*4cc0*/  FMNMX.FTZ R73, R103, R72, !PT ;  /* 0x0000004867497209 */ /* 0x000fe20007810000 */
[--C-:B------:R-:W-:Y:S01]  /*4cd0*/  FFMA.FTZ R72, R77, UR36, -R88.reuse ;  /* 0x000000244d487c23 */ /* 0x100fe20008010858 */
[----:B------:R-:W-:Y:S01]  /*4ce0*/  ISETP.GT.AND P2, PT, R4, 0x89, !P2 ;  /* 0x000000890400780c */ /* 0x000fe20005744270 */
[--C-:B------:R-:W-:Y:S01]  /*4cf0*/  FFMA.FTZ R56, R56, UR36, -R88.reuse ;  /* 0x0000002438387c23 */ /* 0x100fe20008010858 */
[----:B------:R-:W-:Y:S01]  /*4d00*/  FMNMX.FTZ R76, R74, R73, !PT ;  /* 0x000000494a4c7209 */ /* 0x000fe20007810000 */
[----:B------:R-:W0:Y:S01]  /*4d10*/  MUFU.EX2 R7, R7 ;  /* 0x0000000700077308 */ /* 0x000e220000000800 */
[----:B------:R-:W-:Y:S01]  /*4d20*/  ISETP.LT.OR P2, PT, R0, 0x8a, P2 ;  /* 0x0000008a0000780c */ /* 0x000fe20001741670 */
[--C-:B------:R-:W-:Y:S01]  /*4d30*/  FFMA.FTZ R57, R57, UR36, -R88.reuse ;  /* 0x0000002439397c23 */ /* 0x100fe20008010858 */
[----:B------:R-:W-:Y:S01]  /*4d40*/  FMNMX.FTZ R73, R75, R76, !PT ;  /* 0x0000004c4b497209 */ /* 0x000fe20007810000 */
[--C-:B------:R-:W-:Y:S01]  /*4d50*/  FFMA.FTZ R24, R24, UR36, -R88.reuse ;  /* 0x0000002418187c23 */ /* 0x100fe20008010858 */
[----:B------:R-:W-:Y:S01]  /*4d60*/  ISETP.GT.AND P6, PT, R4, 0x99, !P6 ;  /* 0x000000990400780c */ /* 0x000fe200077c4270 */
[--C-:B------:R-:W-:Y:S01]  /*4d70*/  FFMA.FTZ R25, R25, UR36, -R88.reuse ;  /* 0x0000002419197c23 */ /* 0x100fe20008010858 */
[----:B------:R-:W-:Y:S01]  /*4d80*/  FMNMX.FTZ R76, R78, R73, !PT ;  /* 0x000000494e4c7209 */ /* 0x000fe20007810000 */
[----:B------:R-:W1:Y:S01]  /*4d90*/  MUFU.EX2 R8, R8 ;  /* 0x0000000800087308 */ /* 0x000e620000000800 */
[----:B------:R-:W-:Y:S01]  /*4da0*/  ISETP.LT.OR P6, PT, R0, 0x9a, P6 ;  /* 0x0000009a0000780c */ /* 0x000fe200037c1670 */
[--C-:B------:R-:W-:Y:S01]  /*4db0*/  FFMA.FTZ R28, R28, UR36, -R88.reuse ;  /* 0x000000241c1c7c23 */ /* 0x100fe20008010858 */
[----:B------:R-:W-:Y:S01]  /*4dc0*/  FMNMX.FTZ R77, R79, R76, !PT ;  /* 0x0000004c4f4d7209 */ /* 0x000fe20007810000 */
[--C-:B------:R-:W-:Y:S01]  /*4dd0*/  FFMA.FTZ R76, R81, UR36, -R88.reuse ;  /* 0x00000024514c7c23 */ /* 0x100fe20008010858 */
[--C-:B------:R-:W-:Y:S01]  /*4de0*/  FFMA.FTZ R29, R29, UR36, -R88.reuse ;  /* 0x000000241d1d7c23 */ /* 0x100fe20008010858 */
[--C-:B------:R-:W-:Y:S01]  /*4df0*/  FFMA.FTZ R32, R32, UR36, -R88.reuse ;  /* 0x0000002420207c23 */ /* 0x100fe20008010858 */
[----:B------:R-:W-:Y:S01]  /*4e00*/  FMNMX.FTZ R80, R82, R77, !PT ;  /* 0x0000004d52507209 */ /* 0x000fe20007810000 */
[----:B------:R-:W2:Y:S01]  /*4e10*/  MUFU.EX2 R11, R11 ;  /* 0x0000000b000b7308 */ /* 0x000ea20000000800 */
[--C-:B------:R-:W-:Y:S01]  /*4e20*/  FFMA.FTZ R33, R33, UR36, -R88.reuse ;  /* 0x0000002421217c23 */ /* 0x100fe20008010858 */
[--C-:B------:R-:W-:Y:S01]  /*4e30*/  FFMA.FTZ R36, R36, UR36, -R88.reuse ;  /* 0x0000002424247c23 */ /* 0x100fe20008010858 */
[----:B------:R-:W-:Y:S01]  /*4e40*/  FMNMX.FTZ R77, R83, R80, !PT ;  /* 0x00000050534d7209 */ /* 0x000fe20007810000 */
[----:B------:R-:W-:-:S03]  /*4e50*/  FFMA.FTZ R37, R37, UR36, -R88 ;  /* 0x0000002425257c23 */ /* 0x000fc60008010858 */
[----:B------:R-:W-:Y:S01]  /*4e60*/  FMNMX.FTZ R80, R86, R77, !PT ;  /* 0x0000004d56507209 */ /* 0x000fe20007810000 */
[----:B------:R-:W3:Y:S03]  /*4e70*/  MUFU.EX2 R12, R12 ;  /* 0x0000000c000c7308 */ /* 0x000ee60000000800 */
[----:B------:R-:W-:Y:S01]  /*4e80*/  FMNMX.FTZ R81, R87, R80, !PT ;  /* 0x0000005057517209 */ /* 0x000fe20007810000 */
[----:B------:R-:W-:-:S03]  /*4e90*/  FFMA.FTZ R80, R85, UR36, -R88 ;  /* 0x0000002455507c23 */ /* 0x000fc60008010858 */
[----:B------:R-:W-:Y:S01]  /*4ea0*/  FMNMX.FTZ R84, R58, R81, !PT ;  /* 0x000000513a547209 */ /* 0x000fe20007810000 */
[----:B------:R4:W-:Y:S03]  /*4eb0*/  MUFU.EX2 R77, R89 ;  /* 0x00000059004d7308 */ /* 0x0009e60000000800 */
[----:B------:R-:W-:-:S04]  /*4ec0*/  FMNMX.FTZ R81, R59, R84, !PT ;  /* 0x000000543b517209 */ /* 0x000fc80007810000 */
[----:B------:R-:W-:Y:S01]  /*4ed0*/  FMNMX.FTZ R84, R62, R81, !PT ;  /* 0x000000513e547209 */ /* 0x000fe20007810000 */
[----:B------:R-:W5:Y:S01]  /*4ee0*/  MUFU.EX2 R13, R13 ;  /* 0x0000000d000d7308 */ /* 0x000f620000000800 */
[----:B----4-:R-:W-:Y:S02]  /*4ef0*/  FFMA.FTZ R89, R60, UR36, -R88 ;  /* 0x000000243c597c23 */ /* 0x010fe40008010858 */
[----:B------:R-:W-:-:S04]  /*4f00*/  FMNMX.FTZ R81, R63, R84, !PT ;  /* 0x000000543f517209 */ /* 0x000fc80007810000 */
[----:B------:R-:W-:Y:S01]  /*4f10*/  FMNMX.FTZ R84, R66, R81, !PT ;  /* 0x0000005142547209 */ /* 0x000fe20007810000 */
[----:B------:R-:W4:Y:S03]  /*4f20*/  MUFU.EX2 R14, R14 ;  /* 0x0000000e000e7308 */ /* 0x000f260000000800 */
[----:B------:R-:W-:Y:S01]  /*4f30*/  FMNMX.FTZ R81, R67, R84, !PT ;  /* 0x0000005443517209 */ /* 0x000fe20007810000 */
[----:B------:R-:W-:-:S03]  /*4f40*/  FFMA.FTZ R84, R61, UR36, -R88 ;  /* 0x000000243d547c23 */ /* 0x000fc60008010858 */
[----:B------:R-:W-:Y:S01]  /*4f50*/  FMNMX.FTZ R60, R70, R81, !PT ;  /* 0x00000051463c7209 */ /* 0x000fe20007810000 */
[----:B------:R-:W4:Y:S03]  /*4f60*/  MUFU.EX2 R15, R15 ;  /* 0x0000000f000f7308 */ /* 0x000f260000000800 */
[----:B------:R-:W-:-:S04]  /*4f70*/  FMNMX.FTZ R85, R71, R60, !PT ;  /* 0x0000003c47557209 */ /* 0x000fc80007810000 */
[----:B------:R-:W-:Y:S01]  /*4f80*/  FMNMX.FTZ R60, R42, R85, !PT ;  /* 0x000000552a3c7209 */ /* 0x000fe20007810000 */
[----:B------:R-:W-:Y:S01]  /*4f90*/  FFMA.FTZ R85, R64, UR36, -R88 ;  /* 0x0000002440557c23 */ /* 0x000fe20008010858 */
[----:B------:R0:W-:Y:S02]  /*4fa0*/  MUFU.EX2 R81, R89 ;  /* 0x0000005900517308 */ /* 0x0001e40000000800 */
[----:B------:R-:W-:-:S04]  /*4fb0*/  FMNMX.FTZ R61, R43, R60, !PT ;  /* 0x0000003c2b3d7209 */ /* 0x000fc80007810000 */
[----:B------:R-:W-:Y:S02]  /*4fc0*/  FMNMX.FTZ R60, R46, R61, !PT ;  /* 0x0000003d2e3c7209 */ /* 0x000fe40007810000 */
[----:B------:R-:W-:Y:S01]  /*4fd0*/  MUFU.EX2 R20, R20 ;  /* 0x0000001400147308 */ /* 0x000fe20000000800 */
[--C-:B0-----:R-:W-:Y:S01]  /*4fe0*/  FFMA.FTZ R89, R68, UR36, -R88.reuse ;  /* 0x0000002444597c23 */ /* 0x101fe20008010858 */
[----:B------:R-:W-:Y:S01]  /*4ff0*/  FMNMX.FTZ R61, R47, R60, !PT ;  /* 0x0000003c2f3d7209 */ /* 0x000fe20007810000 */
[----:B------:R-:W-:-:S03]  /*5000*/  FFMA.FTZ R60, R65, UR36, -R88 ;  /* 0x00000024413c7c23 */ /* 0x000fc60008010858 */
[----:B------:R-:W-:Y:S02]  /*5010*/  FMNMX.FTZ R64, R50, R61, !PT ;  /* 0x0000003d32407209 */ /* 0x000fe40007810000 */
[----:B------:R-:W-:Y:S02]  /*5020*/  MUFU.EX2 R23, R92 ;  /* 0x0000005c00177308 */ /* 0x000fe40000000800 */
[----:B------:R-:W-:-:S04]  /*5030*/  FMNMX.FTZ R61, R51, R64, !PT ;  /* 0x00000040333d7209 */ /* 0x000fc80007810000 */
[----:B------:R-:W-:Y:S02]  /*5040*/  FMNMX.FTZ R64, R54, R61, !PT ;  /* 0x0000003d36407209 */ /* 0x000fe40007810000 */
[----:B------:R0:W-:Y:S02]  /*5050*/  MUFU.EX2 R61, R89 ;  /* 0x00000059003d7308 */ /* 0x0001e40000000800 */
[----:B------:R-:W-:Y:S01]  /*5060*/  FMNMX.FTZ R65, R55, R64, !PT ;  /* 0x0000004037417209 */ /* 0x000fe20007810000 */
[----:B------:R-:W-:-:S03]  /*5070*/  FFMA.FTZ R64, R69, UR36, -R88 ;  /* 0x0000002445407c23 */ /* 0x000fc60008010858 */
[----:B------:R-:W-:Y:S02]  /*5080*/  FMNMX.FTZ R68, R26, R65, !PT ;  /* 0x000000411a447209 */ /* 0x000fe40007810000 */
[----:B------:R-:W-:Y:S01]  /*5090*/  FSEL R65, R31, -INF , !P2 ;  /* 0xff8000001f417808 */ /* 0x000fe20005000000 */
[--C-:B------:R-:W-:Y:S01]  /*50a0*/  FFMA.FTZ R31, R40, UR36, -R88.reuse ;  /* 0x00000024281f7c23 */ /* 0x100fe20008010858 */
[----:B------:R-:W-:Y:S01]  /*50b0*/  FMNMX.FTZ R69, R27, R68, !PT ;  /* 0x000000441b457209 */ /* 0x000fe20007810000 */
[--C-:B------:R-:W-:Y:S01]  /*50c0*/  FFMA.FTZ R68, R41, UR36, -R88.reuse ;  /* 0x0000002429447c23 */ /* 0x100fe20008010858 */
[----:B------:R-:W-:Y:S01]  /*50d0*/  FSEL R40, R39, -INF , !P6 ;  /* 0xff80000027287808 */ /* 0x000fe20007000000 */
[----:B0-----:R-:W-:Y:S01]  /*50e0*/  FADD.FTZ R89, R6, R7 ;  /* 0x0000000706597221 */ /* 0x001fe20000010000 */
[----:B------:R-:W-:Y:S01]  /*50f0*/  FMNMX.FTZ R4, R30, R69, !PT ;  /* 0x000000451e047209 */ /* 0x000fe20007810000 */
[----:B------:R0:W-:Y:S01]  /*5100*/  MUFU.EX2 R0, R68 ;  /* 0x0000004400007308 */ /* 0x0001e20000000800 */
[--C-:B------:R-:W-:Y:S01]  /*5110*/  FFMA.FTZ R39, R44, UR36, -R88.reuse ;  /* 0x000000242c277c23 */ /* 0x100fe20008010858 */
[--C-:B------:R-:W-:Y:S01]  /*5120*/  FFMA.FTZ R44, R45, UR36, -R88.reuse ;  /* 0x000000242d2c7c23 */ /* 0x100fe20008010858 */
[----:B------:R-:W-:Y:S01]  /*5130*/  FMNMX.FTZ R69, R65, R4, !PT ;  /* 0x0000000441457209 */ /* 0x000fe20007810000 */
[--C-:B------:R-:W-:Y:S01]  /*5140*/  FFMA.FTZ R45, R52, UR36, -R88.reuse ;  /* 0x00000024342d7c23 */ /* 0x100fe20008010858 */
[----:B------:R-:W-:-:S02]  /*5150*/  FFMA.FTZ R52, R53, UR36, -R88 ;  /* 0x0000002435347c23 */ /* 0x000fc40008010858 */
[----:B------:R-:W-:Y:S01]  /*5160*/  FMNMX.FTZ R4, R34, R69, !PT ;  /* 0x0000004522047209 */ /* 0x000fe20007810000 */
[----:B------:R-:W-:Y:S03]  /*5170*/  MUFU.EX2 R72, R72 ;  /* 0x0000004800487308 */ /* 0x000fe60000000800 */
[----:B------:R-:W-:-:S04]  /*5180*/  FMNMX.FTZ R41, R35, R4, !PT ;  /* 0x0000000423297209 */ /* 0x000fc80007810000 */
[----:B------:R-:W-:Y:S01]  /*5190*/  FMNMX.FTZ R41, R38, R41, !PT ;  /* 0x0000002926297209 */ /* 0x000fe20007810000 */
[----:B------:R-:W-:Y:S03]  /*51a0*/  MUFU.EX2 R73, R93 ;  /* 0x0000005d00497308 */ /* 0x000fe60000000800 */
[----:B------:R-:W-:Y:S01]  /*51b0*/  FMNMX.FTZ R4, R40, R41, !PT ;  /* 0x0000002928047209 */ /* 0x000fe20007810000 */
[--C-:B------:R-:W-:Y:S01]  /*51c0*/  FFMA.FTZ R41, R48, UR36, -R88.reuse ;  /* 0x0000002430297c23 */ /* 0x100fe20008010858 */
[----:B------:R-:W-:Y:S01]  /*51d0*/  FFMA.FTZ R48, R49, UR36, -R88 ;  /* 0x0000002431307c23 */ /* 0x000fe20008010858 */
[----:B------:R-:W-:Y:S02]  /*51e0*/  IMAD.U32 R49, RZ, RZ, UR36 ;  /* 0x00000024ff317e24 */ /* 0x000fe4000f8e00ff */
[----:B------:R-:W1:Y:S01]  /*51f0*/  SHFL.BFLY PT, R69, R4, 0x2, 0x1f ;  /* 0x0c401f0004457f89 */ /* 0x000e6200000e0000 */
[----:B------:R-:W-:Y:S08]  /*5200*/  MUFU.EX2 R76, R76 ;  /* 0x0000004c004c7308 */ /* 0x000ff00000000800 */
[----:B------:R-:W-:Y:S08]  /*5210*/  MUFU.EX2 R80, R80 ;  /* 0x0000005000507308 */ /* 0x000ff00000000800 */
[----:B------:R-:W-:Y:S01]  /*5220*/  MUFU.EX2 R56, R56 ;  /* 0x0000003800387308 */ /* 0x000fe20000000800 */
[----:B-1----:R-:W-:-:S07]  /*5230*/  FMNMX.FTZ R69, R4, R69, !PT ;  /* 0x0000004504457209 */ /* 0x002fce0007810000 */
[----:B------:R-:W-:Y:S01]  /*5240*/  MUFU.EX2 R57, R57 ;  /* 0x0000003900397308 */ /* 0x000fe20000000800 */
[----:B------:R-:W1:Y:S07]  /*5250*/  SHFL.BFLY PT, R4, R69, 0x1, 0x1f ;  /* 0x0c201f0045047f89 */ /* 0x000e6e00000e0000 */
[----:B------:R-:W-:Y:S08]  /*5260*/  MUFU.EX2 R84, R84 ;  /* 0x0000005400547308 */ /* 0x000ff00000000800 */
[----:B------:R-:W-:Y:S08]  /*5270*/  MUFU.EX2 R64, R64 ;  /* 0x0000004000407308 */ /* 0x000ff00000000800 */
[----:B------:R-:W-:Y:S01]  /*5280*/  MUFU.EX2 R85, R85 ;  /* 0x0000005500557308 */ /* 0x000fe20000000800 */
[----:B-1----:R-:W-:-:S04]  /*5290*/  FMNMX.FTZ R4, R69, R4, !PT ;  /* 0x0000000445047209 */ /* 0x002fc80007810000 */
[C---:B------:R-:W-:Y:S01]  /*52a0*/  FSETP.NEU.FTZ.AND P2, PT, R4.reuse, -INF , PT ;  /* 0xff8000000400780b */ /* 0x040fe20003f5d000 */
[----:B------:R-:W-:Y:S02]  /*52b0*/  FFMA.FTZ R49, R4, R49, -8 ;  /* 0xc100000004317423 */ /* 0x000fe40000010031 */
[----:B------:R-:W-:Y:S03]  /*52c0*/  MUFU.EX2 R60, R60 ;  /* 0x0000003c003c7308 */ /* 0x000fe60000000800 */
[----:B------:R-:W-:Y:S02]  /*52d0*/  FSEL R69, R49, RZ, P2 ;  /* 0x000000ff31457208 */ /* 0x000fe40001000000 */
[----:B------:R-:W-:-:S03]  /*52e0*/  PLOP3.LUT P2, PT, PT, PT, UP1, 0x40, 0x0 ;  /* 0x000000000000781c */ /* 0x000fc60003f4e818 */
[----:B------:R-:W-:Y:S01]  /*52f0*/  MUFU.EX2 R39, R39 ;  /* 0x0000002700277308 */ /* 0x000fe20000000800 */
[--C-:B------:R-:W-:Y:S01]  /*5300*/  FFMA.FTZ R49, R90, UR36, -R69.reuse ;  /* 0x000000245a317c23 */ /* 0x100fe20008010845 */
[--C-:B0-----:R-:W-:Y:S01]  /*5310*/  FFMA.FTZ R68, R91, UR36, -R69.reuse ;  /* 0x000000245b447c23 */ /* 0x101fe20008010845 */
[--C-:B------:R-:W-:Y:S01]  /*5320*/  FFMA.FTZ R94, R94, UR36, -R69.reuse ;  /* 0x000000245e5e7c23 */ /* 0x100fe20008010845 */
[----:B------:R-:W-:Y:S01]  /*5330*/  FFMA.FTZ R95, R95, UR36, -R69 ;  /* 0x000000245f5f7c23 */ /* 0x000fe20008010845 */
[----:B------:R-:W-:Y:S01]  /*5340*/  FADD.FTZ R90, R8, R89 ;  /* 0x00000059085a7221 */ /* 0x000fe20000010000 */
[--C-:B------:R-:W-:Y:S01]  /*5350*/  FFMA.FTZ R53, R98, UR36, -R69.reuse ;  /* 0x0000002462357c23 */ /* 0x100fe20008010845 */
[--C-:B------:R-:W-:Y:S01]  /*5360*/  FFMA.FTZ R88, R99, UR36, -R69.reuse ;  /* 0x0000002463587c23 */ /* 0x100fe20008010845 */
[----:B------:R-:W-:Y:S01]  /*5370*/  MUFU.EX2 R49, R49 ;  /* 0x0000003100317308 */ /* 0x000fe20000000800 */
[----:B--2---:R-:W-:Y:S01]  /*5380*/  FADD.FTZ R89, R11, R90 ;  /* 0x0000005a0b597221 */ /* 0x004fe20000010000 */
[--C-:B------:R-:W-:Y:S01]  /*5390*/  FFMA.FTZ R102, R102, UR36, -R69.reuse ;  /* 0x0000002466667c23 */ /* 0x100fe20008010845 */
[--C-:B------:R-:W-:Y:S01]  /*53a0*/  FFMA.FTZ R103, R103, UR36, -R69.reuse ;  /* 0x0000002467677c23 */ /* 0x100fe20008010845 */
[----:B------:R-:W-:Y:S01]  /*53b0*/  FFMA.FTZ R74, R74, UR36, -R69 ;  /* 0x000000244a4a7c23 */ /* 0x000fe20008010845 */
[----:B---3--:R-:W-:Y:S01]  /*53c0*/  FADD.FTZ R90, R12, R89 ;  /* 0x000000590c5a7221 */ /* 0x008fe20000010000 */
[--C-:B------:R-:W-:Y:S01]  /*53d0*/  FFMA.FTZ R75, R75, UR36, -R69.reuse ;  /* 0x000000244b4b7c23 */ /* 0x100fe20008010845 */
[--C-:B------:R-:W-:Y:S01]  /*53e0*/  FFMA.FTZ R78, R78, UR36, -R69.reuse ;  /* 0x000000244e4e7c23 */ /* 0x100fe20008010845 */
[----:B------:R-:W0:Y:S01]  /*53f0*/  MUFU.EX2 R68, R68 ;  /* 0x0000004400447308 */ /* 0x000e220000000800 */
[----:B-----5:R-:W-:Y:S01]  /*5400*/  FADD.FTZ R91, R13, R90 ;  /* 0x0000005a0d5b7221 */ /* 0x020fe20000010000 */
[--C-:B------:R-:W-:Y:S01]  /*5410*/  FFMA.FTZ R79, R79, UR36, -R69.reuse ;  /* 0x000000244f4f7c23 */ /* 0x100fe20008010845 */
[--C-:B------:R-:W-:Y:S01]  /*5420*/  FFMA.FTZ R82, R82, UR36, -R69.reuse ;  /* 0x0000002452527c23 */ /* 0x100fe20008010845 */
[----:B------:R-:W-:Y:S01]  /*5430*/  FFMA.FTZ R83, R83, UR36, -R69 ;  /* 0x0000002453537c23 */ /* 0x000fe20008010845 */
[----:B----4-:R-:W-:Y:S01]  /*5440*/  FADD.FTZ R92, R14, R91 ;  /* 0x0000005b0e5c7221 */ /* 0x010fe20000010000 */
[--C-:B------:R-:W-:Y:S01]  /*5450*/  FFMA.FTZ R86, R86, UR36, -R69.reuse ;  /* 0x0000002456567c23 */ /* 0x100fe20008010845 */
[----:B------:R-:W-:Y:S01]  /*5460*/  F2FP.SATFINITE.E4M3.F32.PACK_AB_MERGE_C R14, R15, R14, RZ ;  /* 0x0000000e0f0e723e */ /* 0x000fe200048070ff */
[----:B------:R-:W1:Y:S01]  /*5470*/  MUFU.EX2 R94, R94 ;  /* 0x0000005e005e7308 */ /* 0x000e620000000800 */
[--C-:B------:R-:W-:Y:S01]  /*5480*/  FFMA.FTZ R87, R87, UR36, -R69.reuse ;  /* 0x0000002457577c23 */ /* 0x100fe20008010845 */
[--C-:B------:R-:W-:Y:S01]  /*5490*/  FFMA.FTZ R58, R58, UR36, -R69.reuse ;  /* 0x000000243a3a7c23 */ /* 0x100fe20008010845 */
[--C-:B------:R-:W-:Y:S01]  /*54a0*/  FFMA.FTZ R59, R59, UR36, -R69.reuse ;  /* 0x000000243b3b7c23 */ /* 0x100fe20008010845 */
[--C-:B------:R-:W-:Y:S01]  /*54b0*/  FFMA.FTZ R62, R62, UR36, -R69.reuse ;  /* 0x000000243e3e7c23 */ /* 0x100fe20008010845 */
[--C-:B------:R-:W-:Y:S01]  /*54c0*/  FFMA.FTZ R63, R63, UR36, -R69.reuse ;  /* 0x000000243f3f7c23 */ /* 0x100fe20008010845 */
[--C-:B------:R-:W-:Y:S01]  /*54d0*/  FFMA.FTZ R66, R66, UR36, -R69.reuse ;  /* 0x0000002442427c23 */ /* 0x100fe20008010845 */
[--C-:B------:R-:W-:Y:S01]  /*54e0*/  FFMA.FTZ R67, R67, UR36, -R69.reuse ;  /* 0x0000002443437c23 */ /* 0x100fe20008010845 */
[----:B------:R-:W2:Y:S01]  /*54f0*/  MUFU.EX2 R95, R95 ;  /* 0x0000005f005f7308 */ /* 0x000ea20000000800 */
[----:B0-----:R-:W-:Y:S01]  /*5500*/  FADD.FTZ R89, R49, R68 ;  /* 0x0000004431597221 */ /* 0x001fe20000010000 */
[--C-:B------:R-:W-:Y:S01]  /*5510*/  FFMA.FTZ R70, R70, UR36, -R69.reuse ;  /* 0x0000002446467c23 */ /* 0x100fe20008010845 */
[--C-:B------:R-:W-:Y:S01]  /*5520*/  FFMA.FTZ R71, R71, UR36, -R69.reuse ;  /* 0x0000002447477c23 */ /* 0x100fe20008010845 */
[--C-:B------:R-:W-:Y:S01]  /*5530*/  FFMA.FTZ R42, R42, UR36, -R69.reuse ;  /* 0x000000242a2a7c23 */ /* 0x100fe20008010845 */
[--C-:B------:R-:W-:Y:S01]  /*5540*/  FFMA.FTZ R43, R43, UR36, -R69.reuse ;  /* 0x000000242b2b7c23 */ /* 0x100fe20008010845 */
[--C-:B------:R-:W-:Y:S01]  /*5550*/  FFMA.FTZ R46, R46, UR36, -R69.reuse ;  /* 0x000000242e2e7c23 */ /* 0x100fe20008010845 */
[----:B------:R-:W-:Y:S01]  /*5560*/  FFMA.FTZ R47, R47, UR36, -R69 ;  /* 0x000000242f2f7c23 */ /* 0x000fe20008010845 */
[----:B------:R-:W0:Y:S01]  /*5570*/  MUFU.EX2 R53, R53 ;  /* 0x0000003500357308 */ /* 0x000e220000000800 */
[----:B-1----:R-:W-:Y:S01]  /*5580*/  FADD.FTZ R90, R94, R89 ;  /* 0x000000595e5a7221 */ /* 0x002fe20000010000 */
[----:B------:R-:W-:Y:S01]  /*5590*/  FADD.FTZ R89, R15, R92 ;  /* 0x0000005c0f597221 */ /* 0x000fe20000010000 */
[--C-:B------:R-:W-:Y:S01]  /*55a0*/  FFMA.FTZ R50, R50, UR36, -R69.reuse ;  /* 0x0000002432327c23 */ /* 0x100fe20008010845 */
[--C-:B------:R-:W-:Y:S01]  /*55b0*/  FFMA.FTZ R51, R51, UR36, -R69.reuse ;  /* 0x0000002433337c23 */ /* 0x100fe20008010845 */
[----:B------:R-:W-:Y:S01]  /*55c0*/  FFMA.FTZ R54, R54, UR36, -R69 ;  /* 0x0000002436367c23 */ /* 0x000fe20008010845 */
[----:B------:R-:W-:Y:S01]  /*55d0*/  FADD.FTZ R22, R20, R89 ;  /* 0x0000005914167221 */ /* 0x000fe20000010000 */
[----:B------:R-:W-:Y:S01]  /*55e0*/  F2FP.SATFINITE.E4M3.F32.PACK_AB_MERGE_C R89, R11, R8, RZ ;  /* 0x000000080b59723e */ /* 0x000fe200048070ff */
[----:B------:R-:W1:Y:S01]  /*55f0*/  MUFU.EX2 R88, R88 ;  /* 0x0000005800587308 */ /* 0x000e620000000800 */
[----:B--2---:R-:W-:Y:S01]  /*5600*/  FADD.FTZ R90, R95, R90 ;  /* 0x0000005a5f5a7221 */ /* 0x004fe20000010000 */
[----:B------:R-:W-:Y:S01]  /*5610*/  FADD.FTZ R22, R21, R22 ;  /* 0x0000001615167221 */ /* 0x000fe20000010000 */
[----:B------:R-:W-:Y:S01]  /*5620*/  F2FP.SATFINITE.E4M3.F32.PACK_AB_MERGE_C R216, R7, R6, R89 ;  /* 0x0000000607d8723e */ /* 0x000fe20004807059 */
[--C-:B------:R-:W-:Y:S01]  /*5630*/  FFMA.FTZ R55, R55, UR36, -R69.reuse ;  /* 0x0000002437377c23 */ /* 0x100fe20008010845 */
[----:B------:R-:W-:Y:S01]  /*5640*/  FFMA.FTZ R26, R26, UR36, -R69 ;  /* 0x000000241a1a7c23 */ /* 0x000fe20008010845 */
[----:B------:R-:W-:Y:S01]  /*5650*/  FADD.FTZ R15, R23, R22 ;  /* 0x00000016170f7221 */ /* 0x000fe20000010000 */
[C---:B------:R-:W-:Y:S01]  /*5660*/  F2FP.SATFINITE.E4M3.F32.PACK_AB_MERGE_C R23, R72.reuse, R23, RZ ;  /* 0x000000174817723e */ /* 0x040fe200048070ff */
[----:B------:R-:W2:Y:S01]  /*5670*/  MUFU.EX2 R102, R102 ;  /* 0x0000006600667308 */ /* 0x000ea20000000800 */
[----:B0-----:R-:W-:Y:S01]  /*5680*/  FADD.FTZ R11, R53, R90 ;  /* 0x0000005a350b7221 */ /* 0x001fe20000010000 */
[----:B------:R-:W-:Y:S01]  /*5690*/  FADD.FTZ R72, R72, R15 ;  /* 0x0000000f48487221 */ /* 0x000fe20000010000 */
[--C-:B------:R-:W-:Y:S01]  /*56a0*/  FFMA.FTZ R27, R27, UR36, -R69.reuse ;  /* 0x000000241b1b7c23 */ /* 0x100fe20008010845 */
[--C-:B------:R-:W-:Y:S01]  /*56b0*/  FFMA.FTZ R30, R30, UR36, -R69.reuse ;  /* 0x000000241e1e7c23 */ /* 0x100fe20008010845 */
[--C-:B------:R-:W-:Y:S01]  /*56c0*/  FFMA.FTZ R65, R65, UR36, -R69.reuse ;  /* 0x0000002441417c23 */ /* 0x100fe20008010845 */
[--C-:B------:R-:W-:Y:S01]  /*56d0*/  FFMA.FTZ R34, R34, UR36, -R69.reuse ;  /* 0x0000002422227c23 */ /* 0x100fe20008010845 */
[----:B------:R-:W-:Y:S01]  /*56e0*/  FFMA.FTZ R35, R35, UR36, -R69 ;  /* 0x0000002423237c23 */ /* 0x000fe20008010845 */
[----:B------:R-:W0:Y:S01]  /*56f0*/  MUFU.EX2 R103, R103 ;  /* 0x0000006700677308 */ /* 0x000e220000000800 */
[----:B-1----:R-:W-:Y:S01]  /*5700*/  FADD.FTZ R11, R88, R11 ;  /* 0x0000000b580b7221 */ /* 0x002fe20000010000 */
[--C-:B------:R-:W-:Y:S01]  /*5710*/  FFMA.FTZ R38, R38, UR36, -R69.reuse ;  /* 0x0000002426267c23 */ /* 0x100fe20008010845 */
[----:B------:R-:W-:Y:S01]  /*5720*/  FFMA.FTZ R40, R40, UR36, -R69 ;  /* 0x0000002428287c23 */ /* 0x000fe20008010845 */
[----:B------:R-:W-:-:S02]  /*5730*/  F2FP.SATFINITE.E4M3.F32.PACK_AB_MERGE_C R94, R95, R94, RZ ;  /* 0x0000005e5f5e723e */ /* 0x000fc400048070ff */
[----:B------:R-:W-:Y:S02]  /*5740*/  F2FP.SATFINITE.E4M3.F32.PACK_AB_MERGE_C R218, R13, R12, R14 ;  /* 0x0000000c0dda723e */ /* 0x000fe4000480700e */
[----:B------:R-:W1:Y:S01]  /*5750*/  MUFU.EX2 R74, R74 ;  /* 0x0000004a004a7308 */ /* 0x000e620000000800 */
[----:B--2---:R-:W-:Y:S01]  /*5760*/  FADD.FTZ R8, R102, R11 ;  /* 0x0000000b66087221 */ /* 0x004fe20000010000 */
[----:B------:R-:W-:Y:S01]  /*5770*/  FADD.FTZ R11, R73, R72 ;  /* 0x00000048490b7221 */ /* 0x000fe20000010000 */
[----:B------:R-:W-:Y:S02]  /*5780*/  F2FP.SATFINITE.E4M3.F32.PACK_AB_MERGE_C R212, R21, R20, R23 ;  /* 0x0000001415d4723e */ /* 0x000fe40004807017 */
[----:B------:R-:W-:-:S03]  /*5790*/  F2FP.SATFINITE.E4M3.F32.PACK_AB_MERGE_C R217, R68, R49, R94 ;  /* 0x0000003144d9723e */ /* 0x000fc6000480705e */
[----:B------:R-:W2:Y:S01]  /*57a0*/  MUFU.EX2 R75, R75 ;  /* 0x0000004b004b7308 */ /* 0x000ea20000000800 */
[C---:B0-----:R-:W-:Y:S01]  /*57b0*/  FADD.FTZ R7, R103.reuse, R8 ;  /* 0x0000000867077221 */ /* 0x041fe20000010000 */
[----:B------:R-:W-:Y:S01]  /*57c0*/  FADD.FTZ R8, R76, R11 ;  /* 0x0000000b4c087221 */ /* 0x000fe20000010000 */
[----:B------:R-:W-:-:S03]  /*57d0*/  F2FP.SATFINITE.E4M3.F32.PACK_AB_MERGE_C R102, R103, R102, RZ ;  /* 0x000000666766723e */ /* 0x000fc600048070ff */
[----:B------:R-:W-:Y:S01]  /*57e0*/  FADD.FTZ R11, R77, R8 ;  /* 0x000000084d0b7221 */ /* 0x000fe20000010000 */
[----:B------:R-:W-:Y:S01]  /*57f0*/  F2FP.SATFINITE.E4M3.F32.PACK_AB_MERGE_C R77, R80, R77, RZ ;  /* 0x0000004d504d723e */ /* 0x000fe200048070ff */
[----:B------:R-:W0:Y:S01]  /*5800*/  MUFU.EX2 R78, R78 ;  /* 0x0000004e004e7308 */ /* 0x000e220000000800 */
[----:B-1----:R-:W-:Y:S01]  /*5810*/  FADD.FTZ R6, R74, R7 ;  /* 0x000000074a067221 */ /* 0x002fe20000010000 */
[----:B------:R-:W-:Y:S01]  /*5820*/  FADD.FTZ R11, R80, R11 ;  /* 0x0000000b500b7221 */ /* 0x000fe20000010000 */
[----:B------:R-:W-:Y:S02]  /*5830*/  F2FP.SATFINITE.E4M3.F32.PACK_AB_MERGE_C R214, R76, R73, R77 ;  /* 0x000000494cd6723e */ /* 0x000fe4000480704d */
[----:B------:R-:W-:Y:S01]  /*5840*/  F2FP.SATFINITE.E4M3.F32.PACK_AB_MERGE_C R219, R88, R53, R102 ;  /* 0x0000003558db723e */ /* 0x000fe20004807066 */
[----:B------:R-:W-:Y:S01]  /*5850*/  FADD.FTZ R8, R56, R11 ;  /* 0x0000000b38087221 */ /* 0x000fe20000010000 */
[----:B------:R-:W-:Y:S01]  /*5860*/  F2FP.SATFINITE.E4M3.F32.PACK_AB_MERGE_C R11, R84, R81, RZ ;  /* 0x00000051540b723e */ /* 0x000fe200048070ff */
[----:B------:R-:W1:Y:S01]  /*5870*/  MUFU.EX2 R79, R79 ;  /* 0x0000004f004f7308 */ /* 0x000e620000000800 */
[----:B--2---:R-:W-:Y:S01]  /*5880*/  FADD.FTZ R7, R75, R6 ;  /* 0x000000064b077221 */ /* 0x004fe20000010000 */
[C---:B------:R-:W-:Y:S01]  /*5890*/  FADD.FTZ R8, R57.reuse, R8 ;  /* 0x0000000839087221 */ /* 0x040fe20000010000 */
[----:B------:R-:W-:-:S03]  /*58a0*/  F2FP.SATFINITE.E4M3.F32.PACK_AB_MERGE_C R208, R57, R56, R11 ;  /* 0x0000003839d0723e */ /* 0x000fc6000480700b */
[----:B------:R-:W-:Y:S01]  /*58b0*/  FADD.FTZ R81, R81, R8 ;  /* 0x0000000851517221 */ /* 0x000fe20000010000 */
[----:B------:R-:W-:Y:S01]  /*58c0*/  F2FP.SATFINITE.E4M3.F32.PACK_AB_MERGE_C R8, R64, R61, RZ ;  /* 0x0000003d4008723e */ /* 0x000fe200048070ff */
[----:B------:R-:W2:Y:S01]  /*58d0*/  MUFU.EX2 R82, R82 ;  /* 0x0000005200527308 */ /* 0x000ea20000000800 */
[----:B0-----:R-:W-:Y:S01]  /*58e0*/  FADD.FTZ R6, R78, R7 ;  /* 0x000000074e067221 */ /* 0x001fe20000010000 */
[----:B------:R-:W-:Y:S01]  /*58f0*/  FADD.FTZ R84, R84, R81 ;  /* 0x0000005154547221 */ /* 0x000fe20000010000 */
[----:B------:R-:W-:-:S03]  /*5900*/  F2FP.SATFINITE.E4M3.F32.PACK_AB_MERGE_C R210, R60, R85, R8 ;  /* 0x000000553cd2723e */ /* 0x000fc60004807008 */
[----:B------:R-:W-:Y:S02]  /*5910*/  FADD.FTZ R85, R85, R84 ;  /* 0x0000005455557221 */ /* 0x000fe40000010000 */
[----:B------:R-:W0:Y:S01]  /*5920*/  MUFU.EX2 R83, R83 ;  /* 0x0000005300537308 */ /* 0x000e220000000800 */
[C---:B-1----:R-:W-:Y:S01]  /*5930*/  FADD.FTZ R7, R79.reuse, R6 ;  /* 0x000000064f077221 */ /* 0x042fe20000010000 */
[----:B------:R-:W-:Y:S01]  /*5940*/  FADD.FTZ R60, R60, R85 ;  /* 0x000000553c3c7221 */ /* 0x000fe20000010000 */
[----:B------:R-:W-:-:S03]  /*5950*/  F2FP.SATFINITE.E4M3.F32.PACK_AB_MERGE_C R78, R79, R78, RZ ;  /* 0x0000004e4f4e723e */ /* 0x000fc600048070ff */
[----:B------:R-:W-:Y:S01]  /*5960*/  FADD.FTZ R61, R61, R60 ;  /* 0x0000003c3d3d7221 */ /* 0x000fe20000010000 */
[----:B------:R-:W-:Y:S01]  /*5970*/  F2FP.SATFINITE.E4M3.F32.PACK_AB_MERGE_C R213, R75, R74, R78 ;  /* 0x0000004a4bd5723e */ /* 0x000fe2000480704e */
[----:B------:R-:W1:Y:S01]  /*5980*/  MUFU.EX2 R86, R86 ;  /* 0x0000005600567308 */ /* 0x000e620000000800 */
[----:B--2---:R-:W-:Y:S01]  /*5990*/  FADD.FTZ R6, R82, R7 ;  /* 0x0000000752067221 */ /* 0x004fe20000010000 */
[----:B------:R-:W-:-:S06]  /*59a0*/  FADD.FTZ R64, R64, R61 ;  /* 0x0000003d40407221 */ /* 0x000fcc0000010000 */
[----:B------:R-:W2:Y:S01]  /*59b0*/  MUFU.EX2 R87, R87 ;  /* 0x0000005700577308 */ /* 0x000ea20000000800 */
[----:B0-----:R-:W-:-:S07]  /*59c0*/  FADD.FTZ R7, R83, R6 ;  /* 0x0000000653077221 */ /* 0x001fce0000010000 */
[----:B------:R-:W0:Y:S01]  /*59d0*/  MUFU.EX2 R58, R58 ;  /* 0x0000003a003a7308 */ /* 0x000e220000000800 */
[----:B-1----:R-:W-:-:S07]  /*59e0*/  FADD.FTZ R6, R86, R7 ;  /* 0x0000000756067221 */ /* 0x002fce0000010000 */
[----:B------:R-:W1:Y:S01]  /*59f0*/  MUFU.EX2 R59, R59 ;  /* 0x0000003b003b7308 */ /* 0x000e620000000800 */
[C---:B--2---:R-:W-:Y:S01]  /*5a00*/  FADD.FTZ R7, R87.reuse, R6 ;  /* 0x0000000657077221 */ /* 0x044fe20000010000 */
[----:B------:R-:W-:-:S04]  /*5a10*/  F2FP.SATFINITE.E4M3.F32.PACK_AB_MERGE_C R86, R87, R86, RZ ;  /* 0x000000565756723e */ /* 0x000fc800048070ff */
[----:B------:R-:W-:Y:S02]  /*5a20*/  F2FP.SATFINITE.E4M3.F32.PACK_AB_MERGE_C R215, R83, R82, R86 ;  /* 0x0000005253d7723e */ /* 0x000fe40004807056 */
[----:B------:R-:W2:Y:S01]  /*5a30*/  MUFU.EX2 R62, R62 ;  /* 0x0000003e003e7308 */ /* 0x000ea20000000800 */
[----:B0-----:R-:W-:-:S07]  /*5a40*/  FADD.FTZ R6, R58, R7 ;  /* 0x000000073a067221 */ /* 0x001fce0000010000 */
[----:B------:R-:W0:Y:S01]  /*5a50*/  MUFU.EX2 R63, R63 ;  /* 0x0000003f003f7308 */ /* 0x000e220000000800 */
[----:B-1----:R-:W-:-:S07]  /*5a60*/  FADD.FTZ R7, R59, R6 ;  /* 0x000000063b077221 */ /* 0x002fce0000010000 */
[----:B------:R-:W1:Y:S01]  /*5a70*/  MUFU.EX2 R66, R66 ;  /* 0x0000004200427308 */ /* 0x000e620000000800 */
[----:B--2---:R-:W-:-:S07]  /*5a80*/  FADD.FTZ R6, R62, R7 ;  /* 0x000000073e067221 */ /* 0x004fce0000010000 */
[----:B------:R-:W2:Y:S01]  /*5a90*/  MUFU.EX2 R67, R67 ;  /* 0x0000004300437308 */ /* 0x000ea20000000800 */
[C---:B0-----:R-:W-:Y:S01]  /*5aa0*/  FADD.FTZ R7, R63.reuse, R6 ;  /* 0x000000063f077221 */ /* 0x041fe20000010000 */
[----:B------:R-:W-:-:S04]  /*5ab0*/  F2FP.SATFINITE.E4M3.F32.PACK_AB_MERGE_C R62, R63, R62, RZ ;  /* 0x0000003e3f3e723e */ /* 0x000fc800048070ff */
[----:B------:R-:W-:Y:S02]  /*5ac0*/  F2FP.SATFINITE.E4M3.F32.PACK_AB_MERGE_C R209, R59, R58, R62 ;  /* 0x0000003a3bd1723e */ /* 0x000fe4000480703e */
[----:B------:R-:W0:Y:S01]  /*5ad0*/  MUFU.EX2 R44, R44 ;  /* 0x0000002c002c7308 */ /* 0x000e220000000800 */
[----:B-1----:R-:W-:-:S07]  /*5ae0*/  FADD.FTZ R6, R66, R7 ;  /* 0x0000000742067221 */ /* 0x002fce0000010000 */
[----:B------:R-:W1:Y:S01]  /*5af0*/  MUFU.EX2 R70, R70 ;  /* 0x0000004600467308 */ /* 0x000e620000000800 */
[----:B--2---:R-:W-:-:S07]  /*5b00*/  FADD.FTZ R7, R67, R6 ;  /* 0x0000000643077221 */ /* 0x004fce0000010000 */
[----:B------:R-:W2:Y:S01]  /*5b10*/  MUFU.EX2 R31, R31 ;  /* 0x0000001f001f7308 */ /* 0x000ea20000000800 */
[----:B0-----:R-:W-:-:S07]  /*5b20*/  F2FP.SATFINITE.E4M3.F32.PACK_AB_MERGE_C R8, R44, R39, RZ ;  /* 0x000000272c08723e */ /* 0x001fce00048070ff */
[----:B------:R-:W0:Y:S01]  /*5b30*/  MUFU.EX2 R71, R71 ;  /* 0x0000004700477308 */ /* 0x000e220000000800 */
[----:B-1----:R-:W-:-:S07]  /*5b40*/  FADD.FTZ R6, R70, R7 ;  /* 0x0000000746067221 */ /* 0x002fce0000010000 */
[----:B------:R-:W1:Y:S01]  /*5b50*/  MUFU.EX2 R42, R42 ;  /* 0x0000002a002a7308 */ /* 0x000e620000000800 */
[----:B--2---:R-:W-:Y:S01]  /*5b60*/  F2FP.SATFINITE.E4M3.F32.PACK_AB_MERGE_C R204, R0, R31, R8 ;  /* 0x0000001f00cc723e */ /* 0x004fe20004807008 */
[----:B------:R-:W-:-:S06]  /*5b70*/  FADD.FTZ R31, R31, R64 ;  /* 0x000000401f1f7221 */ /* 0x000fcc0000010000 */
[----:B------:R-:W2:Y:S01]  /*5b80*/  MUFU.EX2 R43, R43 ;  /* 0x0000002b002b7308 */ /* 0x000ea20000000800 */
[C---:B0-----:R-:W-:Y:S01]  /*5b90*/  FADD.FTZ R7, R71.reuse, R6 ;  /* 0x0000000647077221 */ /* 0x041fe20000010000 */
[----:B------:R-:W-:Y:S01]  /*5ba0*/  FADD.FTZ R6, R0, R31 ;  /* 0x0000001f00067221 */ /* 0x000fe20000010000 */
[----:B------:R-:W-:-:S03]  /*5bb0*/  F2FP.SATFINITE.E4M3.F32.PACK_AB_MERGE_C R70, R71, R70, RZ ;  /* 0x000000464746723e */ /* 0x000fc600048070ff */
[----:B------:R-:W-:Y:S01]  /*5bc0*/  FADD.FTZ R39, R39, R6 ;  /* 0x0000000627277221 */ /* 0x000fe20000010000 */
[----:B------:R-:W-:Y:S01]  /*5bd0*/  F2FP.SATFINITE.E4M3.F32.PACK_AB_MERGE_C R211, R67, R66, R70 ;  /* 0x0000004243d3723e */ /* 0x000fe20004807046 */
[----:B------:R-:W0:Y:S01]  /*5be0*/  MUFU.EX2 R46, R46 ;  /* 0x0000002e002e7308 */ /* 0x000e220000000800 */
[----:B-1----:R-:W-:Y:S01]  /*5bf0*/  FADD.FTZ R0, R42, R7 ;  /* 0x000000072a007221 */ /* 0x002fe20000010000 */
[----:B------:R-:W-:-:S06]  /*5c00*/  FADD.FTZ R44, R44, R39 ;  /* 0x000000272c2c7221 */ /* 0x000fcc0000010000 */
[----:B------:R-:W-:Y:S01]  /*5c10*/  MUFU.EX2 R45, R45 ;  /* 0x0000002d002d7308 */ /* 0x000fe20000000800 */
[----:B--2---:R-:W-:-:S07]  /*5c20*/  FADD.FTZ R7, R43, R0 ;  /* 0x000000002b077221 */ /* 0x004fce0000010000 */
[----:B------:R-:W1:Y:S01]  /*5c30*/  MUFU.EX2 R52, R52 ;  /* 0x0000003400347308 */ /* 0x000e620000000800 */
[----:B0-----:R-:W-:-:S07]  /*5c40*/  FADD.FTZ R0, R46, R7 ;  /* 0x000000072e007221 */ /* 0x001fce0000010000 */
[----:B------:R-:W0:Y:S08]  /*5c50*/  MUFU.EX2 R47, R47 ;  /* 0x0000002f002f7308 */ /* 0x000e300000000800 */
[----:B------:R-:W-:Y:S01]  /*5c60*/  MUFU.EX2 R41, R41 ;  /* 0x0000002900297308 */ /* 0x000fe20000000800 */
[----:B-1----:R-:W-:-:S07]  /*5c70*/  F2FP.SATFINITE.E4M3.F32.PACK_AB_MERGE_C R6, R52, R45, RZ ;  /* 0x0000002d3406723e */ /* 0x002fce00048070ff */
[----:B------:R-:W1:Y:S01]  /*5c80*/  MUFU.EX2 R48, R48 ;  /* 0x0000003000307308 */ /* 0x000e620000000800 */
[C---:B0-----:R-:W-:Y:S01]  /*5c90*/  F2FP.SATFINITE.E4M3.F32.PACK_AB_MERGE_C R46, R47.reuse, R46, RZ ;  /* 0x0000002e2f2e723e */ /* 0x041fe200048070ff */
[----:B------:R-:W-:-:S03]  /*5ca0*/  FADD.FTZ R47, R47, R0 ;  /* 0x000000002f2f7221 */ /* 0x000fc60000010000 */
[----:B------:R-:W-:-:S03]  /*5cb0*/  F2FP.SATFINITE.E4M3.F32.PACK_AB_MERGE_C R205, R43, R42, R46 ;  /* 0x0000002a2bcd723e */ /* 0x000fc6000480702e */
[----:B------:R-:W0:Y:S08]  /*5cc0*/  MUFU.EX2 R50, R50 ;  /* 0x0000003200327308 */ /* 0x000e300000000800 */
[----:B------:R-:W2:Y:S01]  /*5cd0*/  MUFU.EX2 R51, R51 ;  /* 0x0000003300337308 */ /* 0x000ea20000000800 */
[----:B-1----:R-:W-:Y:S01]  /*5ce0*/  F2FP.SATFINITE.E4M3.F32.PACK_AB_MERGE_C R206, R48, R41, R6 ;  /* 0x0000002930ce723e */ /* 0x002fe20004807006 */
[----:B------:R-:W-:-:S04]  /*5cf0*/  FADD.FTZ R41, R41, R44 ;  /* 0x0000002c29297221 */ /* 0x000fc80000010000 */
[----:B------:R-:W-:Y:S02]  /*5d00*/  FADD.FTZ R48, R48, R41 ;  /* 0x0000002930307221 */ /* 0x000fe40000010000 */
[----:B------:R-:W1:Y:S01]  /*5d10*/  MUFU.EX2 R54, R54 ;  /* 0x0000003600367308 */ /* 0x000e620000000800 */
[----:B0-----:R-:W-:Y:S01]  /*5d20*/  FADD.FTZ R0, R50, R47 ;  /* 0x0000002f32007221 */ /* 0x001fe20000010000 */
[----:B------:R-:W-:-:S04]  /*5d30*/  FADD.FTZ R45, R45, R48 ;  /* 0x000000302d2d7221 */ /* 0x000fc80000010000 */
[----:B------:R-:W-:Y:S02]  /*5d40*/  FADD.FTZ R45, R52, R45 ;  /* 0x0000002d342d7221 */ /* 0x000fe40000010000 */
[----:B------:R-:W-:Y:S01]  /*5d50*/  MUFU.EX2 R28, R28 ;  /* 0x0000001c001c7308 */ /* 0x000fe20000000800 */
[----:B--2---:R-:W-:-:S07]  /*5d60*/  FADD.FTZ R7, R51, R0 ;  /* 0x0000000033077221 */ /* 0x004fce0000010000 */
        /* <DEDUP_REMOVED lines=14> */
[----:B------:R-:W0:Y:S01]  /*5e50*/  MUFU.EX2 R30, R30 ;  /* 0x0000001e001e7308 */ /* 0x000e220000000800 */
[----:B-1----:R-:W-:Y:S01]  /*5e60*/  FADD.FTZ R0, R26, R55 ;  /* 0x000000371a007221 */ /* 0x002fe20000010000 */
[----:B------:R-:W-:-:S04]  /*5e70*/  FADD.FTZ R28, R28, R25 ;  /* 0x000000191c1c7221 */ /* 0x000fc80000010000 */
[----:B------:R-:W-:Y:S02]  /*5e80*/  FADD.FTZ R29, R29, R28 ;  /* 0x0000001c1d1d7221 */ /* 0x000fe40000010000 */
        /* <DEDUP_REMOVED lines=14> */
[----:B------:R-:W-:Y:S01]  /*5f70*/  FADD.FTZ R32, R32, R29 ;  /* 0x0000001d20207221 */ /* 0x000fe20000010000 */
[----:B------:R-:W-:-:S03]  /*5f80*/  VIADD R6, R16, 0xfffffffe ;  /* 0xfffffffe10067836 */ /* 0x000fc60000000000 */
[----:B------:R-:W-:Y:S02]  /*5f90*/  FADD.FTZ R33, R33, R32 ;  /* 0x0000002021217221 */ /* 0x000fe40000010000 */
[----:B------:R-:W-:Y:S01]  /*5fa0*/  MUFU.EX2 R38, R38 ;  /* 0x0000002600267308 */ /* 0x000fe20000000800 */
[----:B0-----:R-:W-:Y:S01]  /*5fb0*/  FADD.FTZ R0, R34, R65 ;  /* 0x0000004122007221 */ /* 0x001fe20000010000 */
[----:B------:R-:W-:-:S04]  /*5fc0*/  FADD.FTZ R8, R36, R33 ;  /* 0x0000002124087221 */ /* 0x000fc80000010000 */
[----:B------:R-:W-:Y:S02]  /*5fd0*/  FADD.FTZ R8, R37, R8 ;  /* 0x0000000825087221 */ /* 0x000fe40000010000 */
[----:B------:R-:W0:Y:S01]  /*5fe0*/  MUFU.EX2 R7, R40 ;  /* 0x0000002800077308 */ /* 0x000e220000000800 */
[----:B--2---:R-:W-:Y:S01]  /*5ff0*/  FADD.FTZ R11, R35, R0 ;  /* 0x00000000230b7221 */ /* 0x004fe20000010000 */
[----:B0-----:R-:W-:-:S03]  /*6000*/  F2FP.SATFINITE.E4M3.F32.PACK_AB_MERGE_C R0, R7, R38, RZ ;  /* 0x000000260700723e */ /* 0x001fc600048070ff */
[----:B------:R-:W-:Y:S01]  /*6010*/  FADD.FTZ R38, R38, R11 ;  /* 0x0000000b26267221 */ /* 0x000fe20000010000 */
[----:B------:R-:W-:-:S03]  /*6020*/  F2FP.SATFINITE.E4M3.F32.PACK_AB_MERGE_C R203, R35, R34, R0 ;  /* 0x0000002223cb723e */ /* 0x000fc60004807000 */
[----:B------:R-:W-:Y:S01]  /*6030*/  FADD.FTZ R7, R7, R38 ;  /* 0x0000002607077221 */ /* 0x000fe20000010000 */
        /* <DEDUP_REMOVED lines=11> */
.L_x_4068:
[----:B------:R-:W-:-:S11]  /*60f0*/  UISETP.NE.AND UP2, UPT, UR5, 0x1, UPT ;  /* 0x000000010500788c */ /* 0x000fd6000bf45270 */
[----:B------:R-:W-:Y:S02]  /*6100*/  @UP2 ULDC.64 UR14, c[0x0][0x9e8] ;  /* 0x00027a00000e2ab9 */ /* 0x000fe40000000a00 */
[----:B------:R-:W-:-:S04]  /*6110*/  UIMAD.WIDE.U32 UR6, UR10, UR14, URZ ;  /* 0x0000000e0a0672a5 */ /* 0x000fc8000f8e003f */
[----:B------:R-:W-:-:S12]  /*6120*/  @UP2 USHF.R.U32.HI UR10, URZ, UR15, UR7 ;  /* 0x0000000f3f0a2299 */ /* 0x000fd80008011607 */
.L_x_4069:
[----:B------:R-:W-:-:S04]  /*6130*/  UIMAD UR5, UR10, UR5, UR5 ;  /* 0x000000050a0572a4 */ /* 0x000fc8000f8e0205 */
[----:B------:R-:W-:-:S04]  /*6140*/  UISETP.LT.AND UP2, UPT, UR4, UR5, UPT ;  /* 0x000000050400728c */ /* 0x000fc8000bf41270 */
[----:B------:R-:W-:-:S12]  /*6150*/  USEL UR4, UR4, UR5, UP2 ;  /* 0x0000000504047287 */ /* 0x000fd80009000000 */
.L_x_4067:
[----:B------:R-:W-:Y:S01]  /*6160*/  UIMAD.WIDE UR4, UR4, 0x66666667, URZ ;  /* 0x66666667040478a5 */ /* 0x000fe2000f8e023f */
[----:B------:R-:W0:Y:S01]  /*6170*/  S2UR UR60, SR_CgaCtaId ;  /* 0x00000000003c79c3 */ /* 0x000e220000008800 */
[----:B------:R-:W-:Y:S02]  /*6180*/  CS2R R24, SRZ ;  /* 0x0000000000187805 */ /* 0x000fe4000001ff00 */
[----:B------:R-:W-:Y:S01]  /*6190*/  CS2R R26, SRZ ;  /* 0x00000000001a7805 */ /* 0x000fe2000001ff00 */
[----:B------:R-:W-:Y:S01]  /*61a0*/  USHF.R.U32.HI UR4, URZ, 0x1f, UR5 ;  /* 0x0000001f3f047899 */ /* 0x000fe20008011605 */
[----:B------:R-:W-:Y:S02]  /*61b0*/  CS2R R28, SRZ ;  /* 0x00000000001c7805 */ /* 0x000fe4000001ff00 */
[----:B------:R-:W-:Y:S02]  /*61c0*/  CS2R R30, SRZ ;  /* 0x00000000001e7805 */ /* 0x000fe4000001ff00 */
[----:B------:R-:W-:Y:S01]  /*61d0*/  CS2R R32, SRZ ;  /* 0x0000000000207805 */ /* 0x000fe2000001ff00 */
[----:B------:R-:W-:Y:S01]  /*61e0*/  ULEA.HI.SX32 UR4, UR5, UR4, 0x1a ;  /* 0x0000000405047291 */ /* 0x000fe2000f8fd23f */
[----:B------:R-:W-:-:S02]  /*61f0*/  CS2R R34, SRZ ;  /* 0x0000000000227805 */ /* 0x000fc4000001ff00 */
[----:B------:R-:W-:Y:S01]  /*6200*/  CS2R R36, SRZ ;  /* 0x0000000000247805 */ /* 0x000fe2000001ff00 */
[----:B------:R-:W-:Y:S01]  /*6210*/  UMOV UR5, URZ ;  /* 0x0000003f00057c82 */ /* 0x000fe20008000000 */
[----:B------:R-:W-:Y:S01]  /*6220*/  UISETP.LT.AND UP2, UPT, UR56, UR4, UPT ;  /* 0x000000043800728c */ /* 0x000fe2000bf41270 */
[----:B------:R-:W-:Y:S02]  /*6230*/  CS2R R38, SRZ ;  /* 0x0000000000267805 */ /* 0x000fe4000001ff00 */
[----:B------:R-:W-:Y:S02]  /*6240*/  CS2R R40, SRZ ;  /* 0x0000000000287805 */ /* 0x000fe4000001ff00 */
[----:B------:R-:W-:Y:S01]  /*6250*/  CS2R R42, SRZ ;  /* 0x00000000002a7805 */ /* 0x000fe2000001ff00 */
[----:B------:R-:W-:Y:S01]  /*6260*/  USEL UR52, UR56, UR4, !UP2 ;  /* 0x0000000438347287 */ /* 0x000fe2000d000000 */
[----:B------:R-:W-:Y:S02]  /*6270*/  CS2R R44, SRZ ;  /* 0x00000000002c7805 */ /* 0x000fe4000001ff00 */
[----:B------:R-:W-:Y:S01]  /*6280*/  CS2R R46, SRZ ;  /* 0x00000000002e7805 */ /* 0x000fe2000001ff00 */
[----:B------:R-:W-:Y:S01]  /*6290*/  UMOV UR4, URZ ;  /* 0x0000003f00047c82 */ /* 0x000fe20008000000 */
[----:B------:R-:W-:-:S02]  /*62a0*/  CS2R R48, SRZ ;  /* 0x0000000000307805 */ /* 0x000fc4000001ff00 */
[----:B------:R-:W-:Y:S02]  /*62b0*/  CS2R R50, SRZ ;  /* 0x0000000000327805 */ /* 0x000fe4000001ff00 */
[----:B------:R-:W-:Y:S02]  /*62c0*/  ISETP.GE.AND P2, PT, R6, UR52, PT ;  /* 0x0000003406007c0c */ /* 0x000fe4000bf46270 */
        /* <DEDUP_REMOVED lines=87> */
[----:B------:R-:W-:-:S05]  /*6840*/  ULDC UR54, c[0x0][0x2f0] ;  /* 0x0000bc0000367ab9 */ /* 0x000fca0000000800 */
.L_x_4088:
        /* <DEDUP_REMOVED lines=9> */
.L_x_4072:
[----:B------:R-:W-:Y:S01]  /*68e0*/  ULEA UR10, UR5, UR37, 0x3 ;  /* 0x00000025050a7291 */ /* 0x000fe2000f8e183f */
[----:B------:R-:W-:-:S05]  /*68f0*/  IMAD.U32 R11, RZ, RZ, UR4 ;  /* 0x00000004ff0b7e24 */ /* 0x000fca000f8e00ff */
[----:B------:R-:W-:-:S04]  /*6900*/  SHF.L.U32 R11, R11, 0x1f, RZ ;  /* 0x0000001f0b0b7819 */ /* 0x000fc800000006ff */
[----:B------:R0:W1:Y:S01]  /*6910*/  SYNCS.PHASECHK.TRANS64.TRYWAIT P2, [UR10+0x33430], R11 ;  /* 0x0334300bff0075a7 */ /* 0x000062000804014a */
[----:B------:R-:W-:Y:S05]  /*6920*/  @!P0 BRA `(.L_x_4073) ;  /* 0x0000000000048947 */ /* 0x000fea0003800000 */
[----:B------:R-:W-:Y:S01]  /*6930*/  BPT.TRAP 0x1 ;  /* 0x000000040000795c */ /* 0x000fe20000300000 */
.L_x_4073:
[----:B-1----:R-:W-:Y:S05]  /*6940*/  @P2 BRA `(.L_x_4071) ;  /* 0x0000000000082947 */ /* 0x002fea0003800000 */
[----:B------:R-:W1:Y:S02]  /*6950*/  SYNCS.PHASECHK.TRANS64.TRYWAIT P2, [UR10+0x33430], R11 ;  /* 0x0334300bff0075a7 */ /* 0x000e64000804014a */
[----:B-1----:R-:W-:Y:S05]  /*6960*/  @!P2 BRA `(.L_x_4074) ;  /* 0x0000015000d0a947 */ /* 0x002fea0003800000 */
.L_x_4071:
[----:B01----:R-:W-:Y:S01]  /*6970*/  VIADD R11, R18, 0x8 ;  /* 0x00000008120b7836 */ /* 0x003fe20000000000 */
[C---:B------:R-:W-:Y:S01]  /*6980*/  R2UR UR28, R2.reuse ;  /* 0x00000000021c72ca */ /* 0x040fe200000e0000 */
[----:B------:R-:W-:Y:S01]  /*6990*/  UIMAD UR30, UR5, 0x780, UR38 ;  /* 0x00000780051e78a4 */ /* 0x000fe2000f8e0226 */
[C---:B------:R-:W-:Y:S01]  /*69a0*/  R2UR UR29, R3.reuse ;  /* 0x00000000031d72ca */ /* 0x040fe200000e0000 */
[----:B------:R-:W-:Y:S01]  /*69b0*/  UMOV UR31, 0x80000020 ;  /* 0x80000020001f7882 */ /* 0x000fe20000000000 */
[----:B------:R0:W-:Y:S01]  /*69c0*/  BAR.SYNC.DEFER_BLOCKING R11, 0x100 ;  /* 0x0004000b0000751d */ /* 0x0001e20000010000 */
[C---:B------:R-:W-:Y:S01]  /*69d0*/  R2UR UR32, R2.reuse ;  /* 0x00000000022072ca */ /* 0x040fe200000e0000 */
[----:B------:R-:W-:Y:S01]  /*69e0*/  UIADD3 UR34, UR30, 0x80, URZ ;  /* 0x000000801e227890 */ /* 0x000fe2000fffe03f */
[C---:B------:R-:W-:Y:S01]  /*69f0*/  R2UR UR33, R3.reuse ;  /* 0x00000000032172ca */ /* 0x040fe200000e0000 */
[----:B------:R-:W-:Y:S01]  /*6a00*/  UIADD3 UR42, UR30, 0x100, URZ ;  /* 0x000001001e2a7890 */ /* 0x000fe2000fffe03f */
[C---:B------:R-:W-:Y:S01]  /*6a10*/  R2UR UR40, R2.reuse ;  /* 0x00000000022872ca */ /* 0x040fe200000e0000 */
[----:B------:R-:W-:Y:S01]  /*6a20*/  UMOV UR35, 0x80000020 ;  /* 0x8000002000237882 */ /* 0x000fe20000000000 */
[C---:B------:R-:W-:Y:S01]  /*6a30*/  R2UR UR41, R3.reuse ;  /* 0x00000000032972ca */ /* 0x040fe200000e0000 */
[----:B------:R-:W-:Y:S01]  /*6a40*/  UMOV UR43, 0x80000020 ;  /* 0x80000020002b7882 */ /* 0x000fe20000000000 */
[C---:B------:R-:W-:Y:S01]  /*6a50*/  R2UR UR44, R2.reuse ;  /* 0x00000000022c72ca */ /* 0x040fe200000e0000 */
[----:B------:R-:W-:Y:S01]  /*6a60*/  UIADD3 UR46, UR30, 0x180, URZ ;  /* 0x000001801e2e7890 */ /* 0x000fe2000fffe03f */
[C---:B------:R-:W-:Y:S01]  /*6a70*/  R2UR UR45, R3.reuse ;  /* 0x00000000032d72ca */ /* 0x040fe200000e0000 */
[----:B------:R-:W-:Y:S01]  /*6a80*/  UMOV UR47, 0x80000020 ;  /* 0x80000020002f7882 */ /* 0x000fe20000000000 */
[----:B------:R-:W-:Y:S01]  /*6a90*/  R2UR UR48, R2 ;  /* 0x00000000023072ca */ /* 0x000fe200000e0000 */
[----:B------:R-:W-:Y:S01]  /*6aa0*/  UIADD3 UR50, UR30, 0x200, URZ ;  /* 0x000002001e327890 */ /* 0x000fe2000fffe03f */
[----:B------:R-:W-:Y:S01]  /*6ab0*/  R2UR UR49, R3 ;  /* 0x00000000033172ca */ /* 0x000fe200000e0000 */
[----:B------:R-:W-:Y:S01]  /*6ac0*/  UMOV UR51, 0x80000020 ;  /* 0x8000002000337882 */ /* 0x000fe20000000000 */
[----:B------:R-:W-:Y:S01]  /*6ad0*/  UIADD3 UR10, UR30, 0x2, URZ ;  /* 0x000000021e0a7890 */ /* 0x000fe2000fffe03f */
[----:B------:R-:W-:Y:S01]  /*6ae0*/  UMOV UR11, 0x80000020 ;  /* 0x80000020000b7882 */ /* 0x000fe20000000000 */
[----:B------:R-:W-:-:S02]  /*6af0*/  UIADD3 UR14, UR30, 0x82, URZ ;  /* 0x000000821e0e7890 */ /* 0x000fc4000fffe03f */
[----:B------:R-:W-:Y:S01]  /*6b00*/  UIADD3 UR15, UR30, 0x182, URZ ;  /* 0x000001821e0f7890 */ /* 0x000fe2000fffe03f */
[----:B------:R-:W-:Y:S01]  /*6b10*/  WARPGROUP.ARRIVE ;  /* 0x00000000000079c5 */ /* 0x000fe20000000000 */
[----:B------:R-:W-:Y:S01]  /*6b20*/  UIADD3 UR18, UR30, 0x282, URZ ;  /* 0x000002821e127890 */ /* 0x000fe2000fffe03f */
[----:B------:R-:W-:Y:S01]  /*6b30*/  UMOV UR19, 0x80000020 ;  /* 0x8000002000137882 */ /* 0x000fe20000000000 */
[----:B------:R-:W-:-:S03]  /*6b40*/  UIADD3 UR22, UR30, 0x500, URZ ;  /* 0x000005001e167890 */ /* 0x000fc6000fffe03f */
[----:B------:R-:W-:Y:S01]  /*6b50*/  QGMMA.64x32x32.F32.E4M3.E4M3 R184, gdesc[UR28], RZ, !UPT, gsb0 ;  /* 0x006000001cb879f3 */ /* 0x000fe2000c0008ff */
[----:B------:R-:W-:Y:S01]  /*6b60*/  UMOV UR23, 0x80000020 ;  /* 0x8000002000177882 */ /* 0x000fe20000000000 */
[----:B------:R-:W-:Y:S01]  /*6b70*/  UIADD3 UR26, UR30, 0x502, URZ ;  /* 0x000005021e1a7890 */ /* 0x000fe2000fffe03f */
[----:B------:R-:W-:Y:S01]  /*6b80*/  UMOV UR27, 0x80000020 ;  /* 0x80000020001b7882 */ /* 0x000fe20000000000 */
        /* <DEDUP_REMOVED lines=135> */
[----:B------:R-:W-:-:S03]  /*7400*/  UIADD3 UR10, UR30, 0x702, URZ ;  /* 0x000007021e0a7890 */ /* 0x000fc6000fffe03f */
        /* <DEDUP_REMOVED lines=21> */
.L_x_4076:
[----:B------:R-:W-:Y:S01]  /*7560*/  ULEA UR10, UR7, UR37, 0x3 ;  /* 0x00000025070a7291 */ /* 0x000fe2000f8e183f */
[----:B------:R-:W-:-:S05]  /*7570*/  IMAD.U32 R11, RZ, RZ, UR6 ;  /* 0x00000006ff0b7e24 */ /* 0x000fca000f8e00ff */
[----:B------:R-:W-:-:S04]  /*7580*/  SHF.L.U32 R11, R11, 0x1f, RZ ;  /* 0x0000001f0b0b7819 */ /* 0x000fc800000006ff */
[----:B------:R0:W1:Y:S01]  /*7590*/  SYNCS.PHASECHK.TRANS64.TRYWAIT P2, [UR10+0x33450], R11 ;  /* 0x0334500bff0075a7 */ /* 0x000062000804014a */
[----:B------:R-:W-:Y:S05]  /*75a0*/  @!P0 BRA `(.L_x_4077) ;  /* 0x0000000000048947 */ /* 0x000fea0003800000 */
[----:B------:R-:W-:Y:S01]  /*75b0*/  BPT.TRAP 0x1 ;  /* 0x000000040000795c */ /* 0x000fe20000300000 */
.L_x_4077:
[----:B-1----:R-:W-:Y:S05]  /*75c0*/  @P2 BRA `(.L_x_4075) ;  /* 0x0000000000082947 */ /* 0x002fea0003800000 */
[----:B------:R-:W1:Y:S02]  /*75d0*/  SYNCS.PHASECHK.TRANS64.TRYWAIT P2, [UR10+0x33450], R11 ;  /* 0x0334500bff0075a7 */ /* 0x000e64000804014a */
[----:B-1----:R-:W-:Y:S05]  /*75e0*/  @!P2 BRA `(.L_x_4078) ;  /* 0x0000014400c8a947 */ /* 0x002fea0003800000 */
.L_x_4075:
[----:B------:R-:W-:Y:S01]  /*75f0*/  UIADD3 UR6, UR37, 0x200, URZ ;  /* 0x0000020025067890 */ /* 0x000fe2000fffe03f */
[----:B------:R-:W-:Y:S01]  /*7600*/  WARPGROUP.ARRIVE ;  /* 0x00000000000079c5 */ /* 0x000fe20000000000 */
[----:B------:R-:W-:Y:S01]  /*7610*/  UMOV UR11, 0xc0000010 ;  /* 0xc0000010000b7882 */ /* 0x000fe20000000000 */
[----:B------:R-:W-:Y:S01]  /*7620*/  PLOP3.LUT P2, PT, PT, PT, UP0, 0x80, 0x0 ;  /* 0x000000000000781c */ /* 0x000fe20003f4f008 */
[----:B------:R-:W-:Y:S01]  /*7630*/  USHF.R.U32.HI UR6, URZ, 0x4, UR6 ;  /* 0x000000043f067899 */ /* 0x000fe20008011606 */
[----:B------:R-:W-:Y:S01]  /*7640*/  PLOP3.LUT P3, PT, PT, PT, UP0, 0x80, 0x0 ;  /* 0x000000000000781c */ /* 0x000fe20003f6f008 */
[----:B01----:R-:W-:Y:S01]  /*7650*/  IMAD.U32 R11, RZ, RZ, UR5 ;  /* 0x00000005ff0b7e24 */ /* 0x003fe2000f8e00ff */
[----:B------:R-:W-:Y:S01]  /*7660*/  ULDC UR14, c[0x0][0x9e0] ;  /* 0x00027800000e7ab9 */ /* 0x000fe20000000800 */
[----:B------:R-:W-:Y:S01]  /*7670*/  ULOP3.LUT UR6, UR6, 0x3fff, URZ, 0xc0, !UPT ;  /* 0x00003fff06067892 */ /* 0x000fe2000f8ec03f */
[----:B------:R-:W-:Y:S02]  /*7680*/  IMAD.MOV.U32 R20, RZ, RZ, R9 ;  /* 0x000000ffff147224 */ /* 0x000fe400078e0009 */
[----:B------:R-:W-:Y:S01]  /*7690*/  @!P1 LEA R11, R11, UR37, 0x3 ;  /* 0x000000250b0b9c11 */ /* 0x000fe2000f8e18ff */
[----:B------:R-:W-:Y:S01]  /*76a0*/  ULOP3.LUT UR6, UR6, 0x10000, URZ, 0xfc, !UPT ;  /* 0x0001000006067892 */ /* 0x000fe2000f8efc3f */
[----:B------:R-:W-:-:S03]  /*76b0*/  IMAD R21, R6, -0xa0, RZ ;  /* 0xffffff6006157824 */ /* 0x000fc600078e02ff */
[----:B------:R-:W-:Y:S01]  /*76c0*/  UIMAD UR6, UR7, 0x780, UR6 ;  /* 0x00000780070678a4 */ /* 0x000fe2000f8e0206 */
[----:B------:R-:W-:Y:S02]  /*76d0*/  @!P1 VIADD R11, R11, 0x33440 ;  /* 0x000334400b0b9836 */ /* 0x000fe40000000000 */
[----:B------:R-:W-:-:S03]  /*76e0*/  VIADD R13, R21, 0x1 ;  /* 0x00000001150d7836 */ /* 0x000fc60000000000 */
[----:B------:R-:W-:Y:S01]  /*76f0*/  @!P1 PRMT R11, RZ, 0x654, R11 ;  /* 0x00000654ff0b9816 */ /* 0x000fe2000000000b */
[----:B------:R-:W-:Y:S01]  /*7700*/  UMOV UR10, UR6 ;  /* 0x00000006000a7c82 */ /* 0x000fe20008000000 */
[----:B------:R-:W-:Y:S01]  /*7710*/  IMAD R22, R10, -0x2, R13 ;  /* 0xfffffffe0a167824 */ /* 0x000fe200078e020d */
        /* <DEDUP_REMOVED lines=17> */
[----:B------:R-:W-:Y:S02]  /*7830*/  UMOV UR11, 0xc0000010 ;  /* 0xc0000010000b7882 */ /* 0x000fe40000000000 */
[----:B------:R-:W-:Y:S02]  /*7840*/  @UP0 ULDC UR6, c[0x0][0x44c] ;  /* 0x0001130000060ab9 */ /* 0x000fe40000000800 */
[----:B------:R-:W-:Y:S01]  /*7850*/  @P2 IMAD.HI.U32 R12, R9, UR6, RZ ;  /* 0x00000006090c2c27 */ /* 0x000fe2000f8e00ff */
[----:B------:R-:W-:Y:S01]  /*7860*/  @UP0 ULDC UR6, c[0x0][0x450] ;  /* 0x0001140000060ab9 */ /* 0x000fe20000000800 */
[----:B------:R-:W-:-:S03]  /*7870*/  PLOP3.LUT P2, PT, PT, PT, UP1, 0x40, 0x0 ;  /* 0x000000000000781c */ /* 0x000fc60003f4e818 */
[----:B------:R-:W-:Y:S02]  /*7880*/  @P3 SHF.R.U32.HI R20, RZ, UR6, R12 ;  /* 0x00000006ff143c19 */ /* 0x000fe4000801160c */
[----:B------:R-:W-:Y:S01]  /*7890*/  IADD3 R12, -R18, 0xb, RZ ;  /* 0x0000000b120c7810 */ /* 0x000fe20007ffe1ff */
[----:B------:R-:W-:Y:S02]  /*78a0*/  WARPGROUP.DEPBAR.LE gsb0, 0x0 ;  /* 0x00008000000079c5 */ /* 0x000fe40000010000 */
[----:B------:R-:W-:-:S06]  /*78b0*/  WARPGROUP.ARRIVE ;  /* 0x00000000000079c5 */ /* 0x000fcc0000000000 */
[----:B------:R-:W-:Y:S03]  /*78c0*/  QGMMA.64x192x32.F32.E4M3.E4M3 R24, R200, gdesc[UR8], R24, gsb0 ;  /* 0x02e00008c8187df3 */ /* 0x000fe60008000818 */
[----:B------:R-:W-:Y:S02]  /*78d0*/  WARPGROUP.DEPBAR.LE gsb0, 0x0 ;  /* 0x00008000000079c5 */ /* 0x000fe40000010000 */
[----:B------:R-:W0:Y:S01]  /*78e0*/  SHFL.IDX PT, R200, R20, RZ, 0x1c1f ;  /* 0x001c1fff14c87589 */ /* 0x000e2200000e0000 */
[----:B------:R1:W-:Y:S06]  /*78f0*/  BAR.ARV R12, 0x100 ;  /* 0x0004000c0000751d */ /* 0x0003ec0000002000 */
[----:B------:R2:W-:Y:S02]  /*7900*/  @!P1 SYNCS.ARRIVE.TRANS64.RED.A1T0 RZ, [R11+URZ], RZ ;  /* 0x000000ff0bff99a7 */ /* 0x0005e4000810043f */
[----:B--2---:R-:W-:-:S04]  /*7910*/  IMAD R11, R17, UR54, R22 ;  /* 0x00000036110b7c24 */ /* 0x004fc8000f8e0216 */
[----:B------:R-:W-:-:S04]  /*7920*/  VIADD R11, R11, -UR61 ;  /* 0x8000003d0b0b7c36 */ /* 0x000fc80008000000 */
[C---:B------:R-:W-:Y:S02]  /*7930*/  VIADD R15, R11.reuse, UR14 ;  /* 0x0000000e0b0f7c36 */ /* 0x040fe40008000000 */
[----:B------:R-:W-:Y:S02]  /*7940*/  VIADD R14, R11, UR57 ;  /* 0x000000390b0e7c36 */ /* 0x000fe40008000000 */
[----:B------:R-:W-:Y:S02]  /*7950*/  VIADD R11, R22, 0xffffffff ;  /* 0xffffffff160b7836 */ /* 0x000fe40000000000 */
[--C-:B0-----:R-:W-:Y:S02]  /*7960*/  IMAD.IADD R13, R15, 0x1, R200.reuse ;  /* 0x000000010f0d7824 */ /* 0x101fe400078e02c8 */
[----:B-1----:R-:W-:Y:S01]  /*7970*/  IMAD.IADD R12, R14, 0x1, R200 ;  /* 0x000000010e0c7824 */ /* 0x002fe200078e02c8 */
[----:B------:R-:W-:Y:S06]  /*7980*/  @P2 BRA `(.L_x_4079) ;  /* 0x0000000000582947 */ /* 0x000fec0003800000 */
        /* <DEDUP_REMOVED lines=13> */
.L_x_4081:
[----:B------:R-:W-:-:S05]  /*7a60*/  IMAD.U32 R201, RZ, RZ, UR53 ;  /* 0x00000035ffc97e24 */ /* 0x000fca000f8e00ff */
[----:B------:R-:W-:-:S13]  /*7a70*/  ISETP.NE.AND P2, PT, R201, 0x1, PT ;  /* 0x00000001c900780c */ /* 0x000fda0003f45270 */
[----:B------:R-:W0:Y:S02]  /*7a80*/  @P2 LDC.64 R202, c[0x0][0x9e8] ;  /* 0x00027a00ffca2b82 */ /* 0x000e240000000a00 */
[----:B0-----:R-:W-:-:S05]  /*7a90*/  @P2 IMAD.HI.U32 R200, R22, R202, RZ ;  /* 0x000000ca16c82227 */ /* 0x001fca00078e00ff */
[----:B------:R-:W-:-:S07]  /*7aa0*/  @P2 SHF.R.U32.HI R22, RZ, R203, R200 ;  /* 0x000000cbff162219 */ /* 0x000fce00000116c8 */
.L_x_4082:
[----:B------:R-:W-:Y:S05]  /*7ab0*/  BSYNC B0 ;  /* 0x0000000000007941 */ /* 0x000fea0003800000 */
.L_x_4080:
[----:B------:R-:W-:-:S05]  /*7ac0*/  IMAD R22, R22, R201, R11 ;  /* 0x000000c916167224 */ /* 0x000fca00078e020b */
[----:B------:R-:W-:Y:S02]  /*7ad0*/  VIADDMNMX R13, R22, R201, R13, PT ;  /* 0x000000c9160d7246 */ /* 0x000fe4000380010d */
[----:B------:R-:W-:-:S07]  /*7ae0*/  VIMNMX R12, R12, R22, !PT ;  /* 0x000000160c0c7248 */ /* 0x000fce0007fe0100 */
.L_x_4079:
[C---:B------:R-:W-:Y:S02]  /*7af0*/  ISETP.GE.AND P2, PT, R21.reuse, 0x2, PT ;  /* 0x000000021500780c */ /* 0x040fe40003f46270 */
[C---:B------:R-:W-:Y:S02]  /*7b00*/  ISETP.GE.AND P3, PT, R21.reuse, 0x9, PT ;  /* 0x000000091500780c */ /* 0x040fe40003f66270 */
[----:B------:R-:W-:Y:S02]  /*7b10*/  LOP3.LUT R16, R16, 0xdfffffff, RZ, 0xc0, !PT ;  /* 0xdfffffff10107812 */ /* 0x000fe400078ec0ff */
[----:B------:R-:W-:Y:S02]  /*7b20*/  ISETP.GE.AND P4, PT, R21, 0xa, PT ;  /* 0x0000000a1500780c */ /* 0x000fe40003f86270 */
[----:B------:R-:W-:-:S05]  /*7b30*/  LOP3.LUT R0, R0, 0xfffffffe, RZ, 0xc0, !PT ;  /* 0xfffffffe00007812 */ /* 0x000fca00078ec0ff */
[----:B------:R-:W-:Y:S02]  /*7b40*/  @P2 LOP3.LUT R16, R16, 0x20000000, RZ, 0xfc, !PT ;  /* 0x2000000010102812 */ /* 0x000fe400078efcff */
[----:B------:R-:W-:Y:S02]  /*7b50*/  ISETP.GT.AND P2, PT, R12, 0x1, !P2 ;  /* 0x000000010c00780c */ /* 0x000fe40005744270 */
[----:B------:R-:W-:Y:S02]  /*7b60*/  LOP3.LUT R16, R16, 0xbfffffff, RZ, 0xc0, !PT ;  /* 0xbfffffff10107812 */ /* 0x000fe400078ec0ff */
[----:B------:R-:W-:Y:S02]  /*7b70*/  ISETP.LT.OR P2, PT, R13, 0x2, P2 ;  /* 0x000000020d00780c */ /* 0x000fe40001741670 */
[----:B------:R-:W-:Y:S02]  /*7b80*/  @P3 LOP3.LUT R16, R16, 0x40000000, RZ, 0xfc, !PT ;  /* 0x4000000010103812 */ /* 0x000fe400078efcff */
[----:B------:R-:W-:-:S02]  /*7b90*/  FSEL R185, R185, -INF , !P2 ;  /* 0xff800000b9b97808 */ /* 0x000fc40005000000 */
[----:B------:R-:W-:Y:S02]  /*7ba0*/  LOP3.LUT R16, R16, 0x7fffffff, RZ, 0xc0, !PT ;  /* 0x7fffffff10107812 */ /* 0x000fe400078ec0ff */
[----:B------:R-:W-:Y:S02]  /*7bb0*/  ISETP.GT.AND P3, PT, R12, 0x8, !P3 ;  /* 0x000000080c00780c */ /* 0x000fe40005f64270 */
[----:B------:R-:W-:Y:S02]  /*7bc0*/  @P4 LOP3.LUT R16, R16, 0x80000000, RZ, 0xfc, !PT ;  /* 0x8000000010104812 */ /* 0x000fe400078efcff */
[----:B------:R-:W-:Y:S02]  /*7bd0*/  ISETP.GT.AND P2, PT, R12, 0x9, !P4 ;  /* 0x000000090c00780c */ /* 0x000fe40006744270 */
[----:B------:R-:W-:Y:S02]  /*7be0*/  ISETP.GE.AND P4, PT, R21, 0x11, PT ;  /* 0x000000111500780c */ /* 0x000fe40003f86270 */
[----:B------:R-:W-:-:S02]  /*7bf0*/  ISETP.LT.OR P3, PT, R13, 0x9, P3 ;  /* 0x000000090d00780c */ /* 0x000fc40001f61670 */
[----:B------:R-:W-:Y:S02]  /*7c00*/  ISETP.LT.OR P2, PT, R13, 0xa, P2 ;  /* 0x0000000a0d00780c */ /* 0x000fe40001741670 */
[----:B------:R-:W-:Y:S02]  /*7c10*/  FSEL R188, R188, -INF , !P3 ;  /* 0xff800000bcbc7808 */ /* 0x000fe40005800000 */
[----:B------:R-:W-:Y:S02]  /*7c20*/  ISETP.GE.AND P3, PT, R21, 0x12, PT ;  /* 0x000000121500780c */ /* 0x000fe40003f66270 */
[----:B------:R-:W-:Y:S02]  /*7c30*/  FSEL R189, R189, -INF , !P2 ;  /* 0xff800000bdbd7808 */ /* 0x000fe40005000000 */
[----:B------:R-:W-:Y:S02]  /*7c40*/  ISETP.GT.AND P2, PT, R12, 0x10, !P4 ;  /* 0x000000100c00780c */ /* 0x000fe40006744270 */
[----:B------:R-:W-:-:S02]  /*7c50*/  @P4 LOP3.LUT R0, R0, 0x1, RZ, 0xfc, !PT ;  /* 0x0000000100004812 */ /* 0x000fc400078efcff */
[----:B------:R-:W-:Y:S02]  /*7c60*/  ISETP.LT.OR P2, PT, R13, 0x11, P2 ;  /* 0x000000110d00780c */ /* 0x000fe40001741670 */
[----:B------:R-:W-:Y:S02]  /*7c70*/  LOP3.LUT R0, R0, 0xfffffff7, RZ, 0xc0, !PT ;  /* 0xfffffff700007812 */ /* 0x000fe400078ec0ff */
[----:B------:R-:W-:Y:S02]  /*7c80*/  FSEL R192, R192, -INF , !P2 ;  /* 0xff800000c0c07808 */ /* 0x000fe40005000000 */
[----:B------:R-:W-:Y:S02]  /*7c90*/  @P3 LOP3.LUT R0, R0, 0x8, RZ, 0xfc, !PT ;  /* 0x0000000800003812 */ /* 0x000fe400078efcff */
[----:B------:R-:W-:Y:S02]  /*7ca0*/  ISETP.GT.AND P2, PT, R12, 0x11, !P3 ;  /* 0x000000110c00780c */ /* 0x000fe40005f44270 */
[----:B------:R-:W-:-:S02]  /*7cb0*/  ISETP.GE.AND P3, PT, R21, 0x19, PT ;  /* 0x000000191500780c */ /* 0x000fc40003f66270 */
[----:B------:R-:W-:Y:S02]  /*7cc0*/  ISETP.LT.OR P2, PT, R13, 0x12, P2 ;  /* 0x000000120d00780c */ /* 0x000fe40001741670 */
[----:B------:R-:W-:Y:S02]  /*7cd0*/  LOP3.LUT R0, R0, 0xfffffffb, RZ, 0xc0, !PT ;  /* 0xfffffffb00007812 */ /* 0x000fe400078ec0ff */
[----:B------:R-:W-:Y:S02]  /*7ce0*/  FSEL R193, R193, -INF , !P2 ;  /* 0xff800000c1c17808 */ /* 0x000fe40005000000 */
[----:B------:R-:W-:Y:S02]  /*7cf0*/  ISETP.GT.AND P2, PT, R12, 0x18, !P3 ;  /* 0x000000180c00780c */ /* 0x000fe40005f44270 */
[----:B------:R-:W-:Y:S02]  /*7d00*/  ISETP.GE.AND P4, PT, R21, 0x22, PT ;  /* 0x000000221500780c */ /* 0x000fe40003f86270 */
[----:B------:R-:W-:-:S02]  /*7d10*/  ISETP.LT.OR P2, PT, R13, 0x19, P2 ;  /* 0x000000190d00780c */ /* 0x000fc40001741670 */
[----:B------:R-:W-:Y:S02]  /*7d20*/  @P3 LOP3.LUT R0, R0, 0x4, RZ, 0xfc, !PT ;  /* 0x0000000400003812 */ /* 0x000fe400078efcff */
[----:B------:R-:W-:Y:S02]  /*7d30*/  ISETP.GE.AND P3, PT, R21, 0x1a, PT ;  /* 0x0000001a1500780c */ /* 0x000fe40003f66270 */
[----:B------:R-:W-:Y:S02]  /*7d40*/  FSEL R196, R196, -INF , !P2 ;  /* 0xff800000c4c47808 */ /* 0x000fe40005000000 */
[----:B------:R-:W-:Y:S02]  /*7d50*/  ISETP.GT.AND P2, PT, R12, 0x19, !P3 ;  /* 0x000000190c00780c */ /* 0x000fe40005f44270 */
[----:B------:R-:W-:Y:S02]  /*7d60*/  LOP3.LUT R0, R0, 0xfffffffd, RZ, 0xc0, !PT ;  /* 0xfffffffd00007812 */ /* 0x000fe400078ec0ff */
[----:B------:R-:W-:-:S02]  /*7d70*/  ISETP.LT.OR P2, PT, R13, 0x1a, P2 ;  /* 0x0000001a0d00780c */ /* 0x000fc40001741670 */
[----:B------:R-:W-:Y:S02]  /*7d80*/  LOP3.LUT R16, R16, 0xfffffffd, RZ, 0xc0, !PT ;  /* 0xfffffffd10107812 */ /* 0x000fe400078ec0ff */
[----:B------:R-:W-:Y:S02]  /*7d90*/  FSEL R197, R197, -INF , !P2 ;  /* 0xff800000c5c57808 */ /* 0x000fe40005000000 */
[----:B------:R-:W-:Y:S02]  /*7da0*/  ISETP.GE.AND P2, PT, R21, 0x21, PT ;  /* 0x000000211500780c */ /* 0x000fe40003f46270 */
[----:B------:R-:W-:Y:S02]  /*7db0*/  @P3 LOP3.LUT R0, R0, 0x2, RZ, 0xfc, !PT ;  /* 0x0000000200003812 */ /* 0x000fe400078efcff */
[----:B------:R-:W-:Y:S02]  /*7dc0*/  ISETP.GT.AND P3, PT, R12, 0x20, !P2 ;  /* 0x000000200c00780c */ /* 0x000fe40005764270 */
[----:B------:R-:W-:-:S02]  /*7dd0*/  @P4 LOP3.LUT R16, R16, 0x2, RZ, 0xfc, !PT ;  /* 0x0000000210104812 */ /* 0x000fc400078efcff */
[----:B------:R-:W-:Y:S02]  /*7de0*/  ISETP.LT.OR P3, PT, R13, 0x21, P3 ;  /* 0x000000210d00780c */ /* 0x000fe40001f61670 */
[----:B------:R-:W-:Y:S02]  /*7df0*/  LOP3.LUT R16, R16, 0xfffffffb, RZ, 0xc0, !PT ;  /* 0xfffffffb10107812 */ /* 0x000fe400078ec0ff */
[----:B------:R-:W-:Y:S02]  /*7e00*/  FSEL R168, R168, -INF , !P3 ;  /* 0xff800000a8a87808 */ /* 0x000fe40005800000 */
[----:B------:R-:W-:Y:S02]  /*7e10*/  ISETP.GT.AND P3, PT, R12, 0x21, !P4 ;  /* 0x000000210c00780c */ /* 0x000fe40006764270 */
[----:B------:R-:W-:Y:S02]  /*7e20*/  ISETP.GE.AND P4, PT, R21, 0x29, PT ;  /* 0x000000291500780c */ /* 0x000fe40003f86270 */
[----:B------:R-:W-:-:S04]  /*7e30*/  ISETP.LT.OR P3, PT, R13, 0x22, P3 ;  /* 0x000000220d00780c */ /* 0x000fc80001f61670 */
[----:B------:R-:W-:Y:S02]  /*7e40*/  FSEL R169, R169, -INF , !P3 ;  /* 0xff800000a9a97808 */ /* 0x000fe40005800000 */
[----:B------:R-:W-:-:S04]  /*7e50*/  ISETP.GT.AND P3, PT, R12, 0x28, !P4 ;  /* 0x000000280c00780c */ /* 0x000fc80006764270 */
[----:B------:R-:W-:Y:S02]  /*7e60*/  ISETP.LT.OR P3, PT, R13, 0x29, P3 ;  /* 0x000000290d00780c */ /* 0x000fe40001f61670 */
[----:B------:R-:W-:Y:S02]  /*7e70*/  @P4 LOP3.LUT R16, R16, 0x4, RZ, 0xfc, !PT ;  /* 0x0000000410104812 */ /* 0x000fe400078efcff */
[----:B------:R-:W-:Y:S02]  /*7e80*/  ISETP.GE.AND P4, PT, R21, 0x2a, PT ;  /* 0x0000002a1500780c */ /* 0x000fe40003f86270 */
[----:B------:R-:W-:Y:S02]  /*7e90*/  LOP3.LUT R16, R16, 0xfffffff7, RZ, 0xc0, !PT ;  /* 0xfffffff710107812 */ /* 0x000fe400078ec0ff */
[----:B------:R-:W-:Y:S02]  /*7ea0*/  FSEL R172, R172, -INF , !P3 ;  /* 0xff800000acac7808 */ /* 0x000fe40005800000 */
[----:B------:R-:W-:-:S04]  /*7eb0*/  ISETP.GT.AND P3, PT, R12, 0x29, !P4 ;  /* 0x000000290c00780c */ /* 0x000fc80006764270 */
[----:B------:R-:W-:-:S03]  /*7ec0*/  ISETP.LT.OR P3, PT, R13, 0x2a, P3 ;  /* 0x0000002a0d00780c */ /* 0x000fc60001f61670 */
        /* <DEDUP_REMOVED lines=134> */
[----:B------:R-:W-:Y:S02]  /*8730*/  FSEL R121, R121, -INF , !P3 ;  /* 0xff80000079797808 */ /* 0x000fe40005800000 */
[----:B------:R-:W-:Y:S02]  /*8740*/  LOP3.LUT R16, R16, 0xfdffffff, RZ, 0xc0, !PT ;  /* 0xfdffffff10107812 */ /* 0x000fe400078ec0ff */
[----:B------:R-:W-:-:S04]  /*8750*/  ISETP.GT.AND P3, PT, R12, 0x88, !P4 ;  /* 0x000000880c00780c */ /* 0x000fc80006764270 */
[----:B------:R-:W-:-:S03]  /*8760*/  ISETP.LT.OR P3, PT, R13, 0x89, P3 ;  /* 0x000000890d00780c */ /* 0x000fc60001f61670 */
[----:B------:R-:W-:Y:S02]  /*8770*/  @P4 LOP3.LUT R16, R16, 0x2000000, RZ, 0xfc, !PT ;  /* 0x0200000010104812 */ /* 0x000fe400078efcff */
[----:B------:R-:W-:Y:S02]  /*8780*/  ISETP.GE.AND P4, PT, R21, 0x8a, PT ;  /* 0x0000008a1500780c */ /* 0x000fe40003f86270 */
[----:B------:R-:W-:Y:S02]  /*8790*/  FSEL R124, R124, -INF , !P3 ;  /* 0xff8000007c7c7808 */ /* 0x000fe40005800000 */
[----:B------:R-:W-:Y:S02]  /*87a0*/  ISETP.GT.AND P3, PT, R12, 0x89, !P4 ;  /* 0x000000890c00780c */ /* 0x000fe40006764270 */
[----:B------:R-:W-:Y:S02]  /*87b0*/  LOP3.LUT R16, R16, 0xfeffffff, RZ, 0xc0, !PT ;  /* 0xfeffffff10107812 */ /* 0x000fe400078ec0ff */
[----:B------:R-:W-:-:S04]  /*87c0*/  ISETP.LT.OR P3, PT, R13, 0x8a, P3 ;  /* 0x0000008a0d00780c */ /* 0x000fc80001f61670 */
[----:B------:R-:W-:Y:S02]  /*87d0*/  FSEL R125, R125, -INF , !P3 ;  /* 0xff8000007d7d7808 */ /* 0x000fe40005800000 */
[----:B------:R-:W-:Y:S02]  /*87e0*/  ISETP.GE.AND P3, PT, R21, 0x91, PT ;  /* 0x000000911500780c */ /* 0x000fe40003f66270 */
[----:B------:R-:W-:Y:S02]  /*87f0*/  @P4 LOP3.LUT R16, R16, 0x1000000, RZ, 0xfc, !PT ;  /* 0x0100000010104812 */ /* 0x000fe400078efcff */
[----:B------:R-:W-:Y:S02]  /*8800*/  ISETP.GT.AND P4, PT, R12, 0x90, !P3 ;  /* 0x000000900c00780c */ /* 0x000fe40005f84270 */
[----:B------:R-:W-:Y:S02]  /*8810*/  LOP3.LUT R16, R16, 0xfffffffe, RZ, 0xc0, !PT ;  /* 0xfffffffe10107812 */ /* 0x000fe400078ec0ff */
        /* <DEDUP_REMOVED lines=10> */
[----:B------:R-:W-:-:S13]  /*88c0*/  ISETP.GE.AND P6, PT, R21, 0x1, PT ;  /* 0x000000011500780c */ /* 0x000fda0003fc6270 */
[----:B------:R-:W-:Y:S02]  /*88d0*/  @P6 LOP3.LUT R16, R16, 0x1, RZ, 0xfc, !PT ;  /* 0x0000000110106812 */ /* 0x000fe400078efcff */
[----:B------:R-:W-:Y:S02]  /*88e0*/  ISETP.GT.AND P6, PT, R12, RZ, !P6 ;  /* 0x000000ff0c00720c */ /* 0x000fe400077c4270 */
[----:B------:R-:W-:Y:S02]  /*88f0*/  LOP3.LUT R16, R16, 0xefffffff, RZ, 0xc0, !PT ;  /* 0xefffffff10107812 */ /* 0x000fe400078ec0ff */
[----:B------:R-:W-:-:S04]  /*8900*/  ISETP.LT.OR P6, PT, R13, 0x1, P6 ;  /* 0x000000010d00780c */ /* 0x000fc800037c1670 */
[----:B------:R-:W-:Y:S02]  /*8910*/  FSEL R184, R184, -INF , !P6 ;  /* 0xff800000b8b87808 */ /* 0x000fe40007000000 */
[----:B------:R-:W-:-:S13]  /*8920*/  ISETP.GE.AND P6, PT, R21, 0x9a, PT ;  /* 0x0000009a1500780c */ /* 0x000fda0003fc6270 */
[----:B------:R-:W-:Y:S02]  /*8930*/  @P6 LOP3.LUT R16, R16, 0x10000000, RZ, 0xfc, !PT ;  /* 0x1000000010106812 */ /* 0x000fe400078efcff */
[----:B------:R-:W-:Y:S02]  /*8940*/  ISETP.GT.AND P6, PT, R12, 0x99, !P6 ;  /* 0x000000990c00780c */ /* 0x000fe400077c4270 */
[----:B------:R-:W0:Y:S02]  /*8950*/  SHFL.IDX PT, R12, R20, 0x1, 0x1c1f ;  /* 0x003c1f00140c7f89 */ /* 0x000e2400000e0000 */
[----:B------:R-:W-:-:S04]  /*8960*/  ISETP.LT.OR P6, PT, R13, 0x9a, P6 ;  /* 0x0000009a0d00780c */ /* 0x000fc800037c1670 */
[----:B------:R-:W-:Y:S02]  /*8970*/  FSEL R133, R133, -INF , !P6 ;  /* 0xff80000085857808 */ /* 0x000fe40007000000 */
[----:B------:R-:W-:Y:S01]  /*8980*/  PLOP3.LUT P6, PT, PT, PT, UP1, 0x40, 0x0 ;  /* 0x000000000000781c */ /* 0x000fe20003fce818 */
[--C-:B0-----:R-:W-:Y:S02]  /*8990*/  IMAD.IADD R15, R15, 0x1, R12.reuse ;  /* 0x000000010f0f7824 */ /* 0x101fe400078e020c */
[----:B------:R-:W-:-:S10]  /*89a0*/  IMAD.IADD R14, R14, 0x1, R12 ;  /* 0x000000010e0e7824 */ /* 0x000fd400078e020c */
[----:B------:R-:W-:Y:S05]  /*89b0*/  @P6 BRA `(.L_x_4083) ;  /* 0x0000000000586947 */ /* 0x000fea0003800000 */
        /* <DEDUP_REMOVED lines=13> */
.L_x_4085:
[----:B------:R-:W-:-:S05]  /*8a90*/  IMAD.U32 R22, RZ, RZ, UR53 ;  /* 0x00000035ff167e24 */ /* 0x000fca000f8e00ff */
[----:B------:R-:W-:-:S13]  /*8aa0*/  ISETP.NE.AND P6, PT, R22, 0x1, PT ;  /* 0x000000011600780c */ /* 0x000fda0003fc5270 */
[----:B------:R-:W0:Y:S02]  /*8ab0*/  @P6 LDC.64 R12, c[0x0][0x9e8] ;  /* 0x00027a00ff0c6b82 */ /* 0x000e240000000a00 */
[----:B0-----:R-:W-:-:S05]  /*8ac0*/  @P6 IMAD.HI.U32 R12, R20, R12, RZ ;  /* 0x0000000c140c6227 */ /* 0x001fca00078e00ff */
[----:B------:R-:W-:-:S07]  /*8ad0*/  @P6 SHF.R.U32.HI R20, RZ, R13, R12 ;  /* 0x0000000dff146219 */ /* 0x000fce000001160c */
.L_x_4086:
[----:B------:R-:W-:Y:S05]  /*8ae0*/  BSYNC B0 ;  /* 0x0000000000007941 */ /* 0x000fea0003800000 */
.L_x_4084:
[----:B------:R-:W-:-:S05]  /*8af0*/  IMAD R11, R20, R22, R11 ;  /* 0x00000016140b7224 */ /* 0x000fca00078e020b */
[----:B------:R-:W-:Y:S02]  /*8b00*/  VIADDMNMX R15, R11, R22, R15, PT ;  /* 0x000000160b0f7246 */ /* 0x000fe4000380010f */
[----:B------:R-:W-:-:S07]  /*8b10*/  VIMNMX R14, R14, R11, !PT ;  /* 0x0000000b0e0e7248 */ /* 0x000fce0007fe0100 */
.L_x_4083:
[----:B------:R-:W-:Y:S02]  /*8b20*/  ISETP.GT.AND P2, PT, R14, 0x20, !P2 ;  /* 0x000000200e00780c */ /* 0x000fe40005744270 */
[----:B------:R-:W-:Y:S02]  /*8b30*/  LOP3.LUT P6, RZ, R16, 0x2, RZ, 0xc0, !PT ;  /* 0x0000000210ff7812 */ /* 0x000fe400078cc0ff */
[----:B------:R-:W-:Y:S02]  /*8b40*/  ISETP.LT.OR P2, PT, R15, 0x21, P2 ;  /* 0x000000210f00780c */ /* 0x000fe40001741670 */
[----:B------:R-:W-:Y:S02]  /*8b50*/  FMNMX.FTZ R12, R184, R5, !PT ;  /* 0x00000005b80c7209 */ /* 0x000fe40007810000 */
[----:B------:R-:W-:Y:S02]  /*8b60*/  FSEL R170, R170, -INF , !P2 ;  /* 0xff800000aaaa7808 */ /* 0x000fe40005000000 */
[----:B------:R-:W-:-:S02]  /*8b70*/  ISETP.GT.AND P2, PT, R14, 0x21, !P6 ;  /* 0x000000210e00780c */ /* 0x000fc40007744270 */
[C---:B------:R-:W-:Y:S02]  /*8b80*/  LOP3.LUT P6, RZ, R16.reuse, 0x8000, RZ, 0xc0, !PT ;  /* 0x0000800010ff7812 */ /* 0x040fe400078cc0ff */
[----:B------:R-:W-:Y:S02]  /*8b90*/  ISETP.LT.OR P2, PT, R15, 0x22, P2 ;  /* 0x000000220f00780c */ /* 0x000fe40001741670 */
[----:B------:R-:W-:Y:S02]  /*8ba0*/  FMNMX.FTZ R11, R185, R12, !PT ;  /* 0x0000000cb90b7209 */ /* 0x000fe40007810000 */
[----:B------:R-:W-:Y:S02]  /*8bb0*/  FSEL R171, R171, -INF , !P2 ;  /* 0xff800000abab7808 */ /* 0x000fe40005000000 */
[----:B------:R-:W-:Y:S02]  /*8bc0*/  LOP3.LUT P2, RZ, R16, 0x4, RZ, 0xc0, !PT ;  /* 0x0000000410ff7812 */ /* 0x000fe4000784c0ff */
[----:B------:R-:W-:-:S02]  /*8bd0*/  FMNMX.FTZ R12, R188, R11, !PT ;  /* 0x0000000bbc0c7209 */ /* 0x000fc40007810000 */
[----:B------:R-:W-:Y:S02]  /*8be0*/  ISETP.GT.AND P2, PT, R14, 0x28, !P2 ;  /* 0x000000280e00780c */ /* 0x000fe40005744270 */
[----:B------:R-:W-:Y:S02]  /*8bf0*/  FMNMX.FTZ R11, R189, R12, !PT ;  /* 0x0000000cbd0b7209 */ /* 0x000fe40007810000 */
[----:B------:R-:W-:Y:S02]  /*8c00*/  ISETP.LT.OR P2, PT, R15, 0x29, P2 ;  /* 0x000000290f00780c */ /* 0x000fe40001741670 */
[----:B------:R-:W-:Y:S02]  /*8c10*/  FMNMX.FTZ R12, R192, R11, !PT ;  /* 0x0000000bc00c7209 */ /* 0x000fe40007810000 */
[----:B------:R-:W-:Y:S02]  /*8c20*/  FSEL R174, R174, -INF , !P2 ;  /* 0xff800000aeae7808 */ /* 0x000fe40005000000 */
[----:B------:R-:W-:-:S02]  /*8c30*/  LOP3.LUT P2, RZ, R16, 0x8, RZ, 0xc0, !PT ;  /* 0x0000000810ff7812 */ /* 0x000fc4000784c0ff */
[----:B------:R-:W-:Y:S02]  /*8c40*/  FMNMX.FTZ R11, R193, R12, !PT ;  /* 0x0000000cc10b7209 */ /* 0x000fe40007810000 */
[----:B------:R-:W-:Y:S02]  /*8c50*/  ISETP.GT.AND P2, PT, R14, 0x29, !P2 ;  /* 0x000000290e00780c */ /* 0x000fe40005744270 */
[----:B------:R-:W-:Y:S02]  /*8c60*/  FMNMX.FTZ R12, R196, R11, !PT ;  /* 0x0000000bc40c7209 */ /* 0x000fe40007810000 */
[----:B------:R-:W-:Y:S02]  /*8c70*/  ISETP.LT.OR P2, PT, R15, 0x2a, P2 ;  /* 0x0000002a0f00780c */ /* 0x000fe40001741670 */
[----:B------:R-:W-:Y:S02]  /*8c80*/  FMNMX.FTZ R11, R197, R12, !PT ;  /* 0x0000000cc50b7209 */ /* 0x000fe40007810000 */
[----:B------:R-:W-:-:S02]  /*8c90*/  FSEL R175, R175, -INF , !P2 ;  /* 0xff800000afaf7808 */ /* 0x000fc40005000000 */
[----:B------:R-:W-:Y:S02]  /*8ca0*/  LOP3.LUT P2, RZ, R16, 0x800000, RZ, 0xc0, !PT ;  /* 0x0080000010ff7812 */ /* 0x000fe4000784c0ff */
[----:B------:R-:W-:Y:S02]  /*8cb0*/  FMNMX.FTZ R12, R168, R11, !PT ;  /* 0x0000000ba80c7209 */ /* 0x000fe40007810000 */
[----:B------:R-:W-:Y:S02]  /*8cc0*/  ISETP.GT.AND P2, PT, R14, 0x30, !P2 ;  /* 0x000000300e00780c */ /* 0x000fe40005744270 */
[----:B------:R-:W-:Y:S02]  /*8cd0*/  FMNMX.FTZ R11, R169, R12, !PT ;  /* 0x0000000ca90b7209 */ /* 0x000fe40007810000 */
[----:B------:R-:W-:Y:S02]  /*8ce0*/  ISETP.LT.OR P2, PT, R15, 0x31, P2 ;  /* 0x000000310f00780c */ /* 0x000fe40001741670 */
[----:B------:R-:W-:-:S02]  /*8cf0*/  FMNMX.FTZ R12, R172, R11, !PT ;  /* 0x0000000bac0c7209 */ /* 0x000fc40007810000 */
[----:B------:R-:W-:Y:S02]  /*8d00*/  FSEL R178, R178, -INF , !P2 ;  /* 0xff800000b2b27808 */ /* 0x000fe40005000000 */
[----:B------:R-:W-:Y:S02]  /*8d10*/  LOP3.LUT P2, RZ, R16, 0x400000, RZ, 0xc0, !PT ;  /* 0x0040000010ff7812 */ /* 0x000fe4000784c0ff */
[----:B------:R-:W-:Y:S02]  /*8d20*/  FMNMX.FTZ R11, R173, R12, !PT ;  /* 0x0000000cad0b7209 */ /* 0x000fe40007810000 */
[----:B------:R-:W-:Y:S02]  /*8d30*/  ISETP.GT.AND P2, PT, R14, 0x31, !P2 ;  /* 0x000000310e00780c */ /* 0x000fe40005744270 */
[----:B------:R-:W-:Y:S02]  /*8d40*/  FMNMX.FTZ R12, R176, R11, !PT ;  /* 0x0000000bb00c7209 */ /* 0x000fe40007810000 */
[----:B------:R-:W-:-:S02]  /*8d50*/  ISETP.LT.OR P2, PT, R15, 0x32, P2 ;  /* 0x000000320f00780c */ /* 0x000fc40001741670 */
[----:B------:R-:W-:Y:S02]  /*8d60*/  FMNMX.FTZ R11, R177, R12, !PT ;  /* 0x0000000cb10b7209 */ /* 0x000fe40007810000 */
[----:B------:R-:W-:Y:S02]  /*8d70*/  FSEL R179, R179, -INF , !P2 ;  /* 0xff800000b3b37808 */ /* 0x000fe40005000000 */
[----:B------:R-:W-:Y:S02]  /*8d80*/  LOP3.LUT P2, RZ, R16, 0x200000, RZ, 0xc0, !PT ;  /* 0x0020000010ff7812 */ /* 0x000fe4000784c0ff */
[----:B------:R-:W-:Y:S02]  /*8d90*/  FMNMX.FTZ R12, R180, R11, !PT ;  /* 0x0000000bb40c7209 */ /* 0x000fe40007810000 */
[----:B------:R-:W-:Y:S02]  /*8da0*/  ISETP.GT.AND P2, PT, R14, 0x38, !P2 ;  /* 0x000000380e00780c */ /* 0x000fe40005744270 */
[----:B------:R-:W-:-:S02]  /*8db0*/  FMNMX.FTZ R11, R181, R12, !PT ;  /* 0x0000000cb50b7209 */ /* 0x000fc40007810000 */
[----:B------:R-:W-:Y:S02]  /*8dc0*/  ISETP.LT.OR P2, PT, R15, 0x39, P2 ;  /* 0x000000390f00780c */ /* 0x000fe40001741670 */
[----:B------:R-:W-:Y:S02]  /*8dd0*/  FMNMX.FTZ R12, R152, R11, !PT ;  /* 0x0000000b980c7209 */ /* 0x000fe40007810000 */
[----:B------:R-:W-:Y:S02]  /*8de0*/  FSEL R182, R182, -INF , !P2 ;  /* 0xff800000b6b67808 */ /* 0x000fe40005000000 */
[----:B------:R-:W-:Y:S02]  /*8df0*/  LOP3.LUT P2, RZ, R16, 0x100000, RZ, 0xc0, !PT ;  /* 0x0010000010ff7812 */ /* 0x000fe4000784c0ff */
[----:B------:R-:W-:Y:S02]  /*8e00*/  FMNMX.FTZ R11, R153, R12, !PT ;  /* 0x0000000c990b7209 */ /* 0x000fe40007810000 */
[----:B------:R-:W-:-:S02]  /*8e10*/  ISETP.GT.AND P2, PT, R14, 0x39, !P2 ;  /* 0x000000390e00780c */ /* 0x000fc40005744270 */
[----:B------:R-:W-:Y:S02]  /*8e20*/  FMNMX.FTZ R12, R156, R11, !PT ;  /* 0x0000000b9c0c7209 */ /* 0x000fe40007810000 */
        /* <DEDUP_REMOVED lines=31> */
[----:B------:R-:W-:Y:S02]  /*9020*/  ISETP.GT.AND P2, PT, R14, 0x50, !P6 ;  /* 0x000000500e00780c */ /* 0x000fe40007744270 */
[----:B------:R-:W-:Y:S02]  /*9030*/  LOP3.LUT P6, RZ, R16, 0x10, RZ, 0xc0, !PT ;  /* 0x0000001010ff7812 */ /* 0x000fe400078cc0ff */
        /* <DEDUP_REMOVED lines=18> */
[----:B------:R-:W-:Y:S01]  /*9160*/  FMNMX.FTZ R20, R133, R12, !PT ;  /* 0x0000000c85147209 */ /* 0x000fe20007810000 */
[----:B------:R-:W-:Y:S01]  /*9170*/  IMAD.U32 R12, RZ, RZ, UR36 ;  /* 0x00000024ff0c7e24 */ /* 0x000fe2000f8e00ff */
[----:B------:R-:W-:-:S02]  /*9180*/  ISETP.GT.AND P2, PT, R14, 0x59, !P2 ;  /* 0x000000590e00780c */ /* 0x000fc40005744270 */
[C---:B------:R-:W-:Y:S01]  /*9190*/  ISETP.GT.AND P3, PT, R14.reuse, 0x90, !P3 ;  /* 0x000000900e00780c */ /* 0x040fe20005f64270 */
[----:B------:R-:W0:Y:S01]  /*91a0*/  SHFL.BFLY PT, R11, R20, 0x2, 0x1f ;  /* 0x0c401f00140b7f89 */ /* 0x000e2200000e0000 */
[----:B------:R-:W-:Y:S02]  /*91b0*/  ISETP.LT.OR P2, PT, R15, 0x5a, P2 ;  /* 0x0000005a0f00780c */ /* 0x000fe40001741670 */
[----:B------:R-:W-:Y:S02]  /*91c0*/  ISETP.GT.AND P4, PT, R14, 0x91, !P4 ;  /* 0x000000910e00780c */ /* 0x000fe40006784270 */
[----:B------:R-:W-:Y:S02]  /*91d0*/  FSEL R167, R167, -INF , !P2 ;  /* 0xff800000a7a77808 */ /* 0x000fe40005000000 */
[----:B------:R-:W-:Y:S02]  /*91e0*/  LOP3.LUT P2, RZ, R16, 0x800, RZ, 0xc0, !PT ;  /* 0x0000080010ff7812 */ /* 0x000fe4000784c0ff */
[----:B------:R-:W-:-:S02]  /*91f0*/  ISETP.GT.AND P5, PT, R14, 0x98, !P5 ;  /* 0x000000980e00780c */ /* 0x000fc40006fa4270 */
[----:B------:R-:W-:Y:S02]  /*9200*/  ISETP.GT.AND P2, PT, R14, 0x60, !P2 ;  /* 0x000000600e00780c */ /* 0x000fe40005744270 */
[C---:B------:R-:W-:Y:S02]  /*9210*/  ISETP.LT.OR P3, PT, R15.reuse, 0x91, P3 ;  /* 0x000000910f00780c */ /* 0x040fe40001f61670 */
[C---:B------:R-:W-:Y:S02]  /*9220*/  ISETP.LT.OR P2, PT, R15.reuse, 0x61, P2 ;  /* 0x000000610f00780c */ /* 0x040fe40001741670 */
[----:B------:R-:W-:Y:S02]  /*9230*/  ISETP.LT.OR P4, PT, R15, 0x92, P4 ;  /* 0x000000920f00780c */ /* 0x000fe40002781670 */
[----:B------:R-:W-:Y:S02]  /*9240*/  FSEL R138, R138, -INF , !P2 ;  /* 0xff8000008a8a7808 */ /* 0x000fe40005000000 */
[----:B------:R-:W-:-:S02]  /*9250*/  LOP3.LUT P2, RZ, R16, 0x400, RZ, 0xc0, !PT ;  /* 0x0000040010ff7812 */ /* 0x000fc4000784c0ff */
[----:B------:R-:W-:Y:S02]  /*9260*/  FSEL R130, R130, -INF , !P3 ;  /* 0xff80000082827808 */ /* 0x000fe40005800000 */
[----:B------:R-:W-:Y:S02]  /*9270*/  ISETP.GT.AND P2, PT, R14, 0x61, !P2 ;  /* 0x000000610e00780c */ /* 0x000fe40005744270 */
[----:B0-----:R-:W-:Y:S02]  /*9280*/  FMNMX.FTZ R22, R20, R11, !PT ;  /* 0x0000000b14167209 */ /* 0x001fe40007810000 */
[C---:B------:R-:W-:Y:S02]  /*9290*/  ISETP.LT.OR P2, PT, R15.reuse, 0x62, P2 ;  /* 0x000000620f00780c */ /* 0x040fe40001741670 */
[----:B------:R-:W-:Y:S01]  /*92a0*/  ISETP.LT.OR P5, PT, R15, 0x99, P5 ;  /* 0x000000990f00780c */ /* 0x000fe20002fa1670 */
[----:B------:R-:W0:Y:S01]  /*92b0*/  SHFL.BFLY PT, R11, R22, 0x1, 0x1f ;  /* 0x0c201f00160b7f89 */ /* 0x000e2200000e0000 */
[----:B------:R-:W-:-:S02]  /*92c0*/  FSEL R139, R139, -INF , !P2 ;  /* 0xff8000008b8b7808 */ /* 0x000fc40005000000 */
[----:B------:R-:W-:Y:S02]  /*92d0*/  LOP3.LUT P2, RZ, R16, 0x200, RZ, 0xc0, !PT ;  /* 0x0000020010ff7812 */ /* 0x000fe4000784c0ff */
[----:B------:R-:W-:Y:S02]  /*92e0*/  FSEL R131, R131, -INF , !P4 ;  /* 0xff80000083837808 */ /* 0x000fe40006000000 */
[----:B------:R-:W-:Y:S02]  /*92f0*/  ISETP.GT.AND P2, PT, R14, 0x68, !P2 ;  /* 0x000000680e00780c */ /* 0x000fe40005744270 */
[----:B------:R-:W-:Y:S02]  /*9300*/  FSEL R134, R134, -INF , !P5 ;  /* 0xff80000086867808 */ /* 0x000fe40006800000 */
[----:B------:R-:W-:-:S04]  /*9310*/  ISETP.LT.OR P2, PT, R15, 0x69, P2 ;  /* 0x000000690f00780c */ /* 0x000fc80001741670 */
[----:B------:R-:W-:Y:S02]  /*9320*/  FSEL R142, R142, -INF , !P2 ;  /* 0xff8000008e8e7808 */ /* 0x000fe40005000000 */
[----:B------:R-:W-:-:S04]  /*9330*/  LOP3.LUT P2, RZ, R16, 0x100, RZ, 0xc0, !PT ;  /* 0x0000010010ff7812 */ /* 0x000fc8000784c0ff */
[----:B------:R-:W-:Y:S02]  /*9340*/  ISETP.GT.AND P2, PT, R14, 0x69, !P2 ;  /* 0x000000690e00780c */ /* 0x000fe40005744270 */
[----:B0-----:R-:W-:Y:S02]  /*9350*/  FMNMX.FTZ R11, R22, R11, !PT ;  /* 0x0000000b160b7209 */ /* 0x001fe40007810000 */
[----:B------:R-:W-:-:S03]  /*9360*/  ISETP.LT.OR P2, PT, R15, 0x6a, P2 ;  /* 0x0000006a0f00780c */ /* 0x000fc60001741670 */
[----:B------:R-:W-:Y:S01]  /*9370*/  FFMA.FTZ R12, R11, R12, -8 ;  /* 0xc10000000b0c7423 */ /* 0x000fe2000001000c */
[----:B------:R-:W-:Y:S02]  /*9380*/  FSEL R143, R143, -INF , !P2 ;  /* 0xff8000008f8f7808 */ /* 0x000fe40005000000 */
[----:B------:R-:W-:-:S04]  /*9390*/  LOP3.LUT P2, RZ, R16, 0x80, RZ, 0xc0, !PT ;  /* 0x0000008010ff7812 */ /* 0x000fc8000784c0ff */
[----:B------:R-:W-:-:S04]  /*93a0*/  ISETP.GT.AND P2, PT, R14, 0x70, !P2 ;  /* 0x000000700e00780c */ /* 0x000fc80005744270 */
[----:B------:R-:W-:-:S04]  /*93b0*/  ISETP.LT.OR P2, PT, R15, 0x71, P2 ;  /* 0x000000710f00780c */ /* 0x000fc80001741670 */
        /* <DEDUP_REMOVED lines=9> */
[----:B------:R-:W-:Y:S02]  /*9450*/  ISETP.GT.AND P2, PT, R14, 0x79, !P6 ;  /* 0x000000790e00780c */ /* 0x000fe40007744270 */
[----:B------:R-:W-:Y:S02]  /*9460*/  LOP3.LUT P6, RZ, R16, 0x1000000, RZ, 0xc0, !PT ;  /* 0x0100000010ff7812 */ /* 0x000fe400078cc0ff */
        /* <DEDUP_REMOVED lines=46> */
[----:B------:R-:W-:Y:S02]  /*9750*/  ISETP.GT.AND P2, PT, R14, RZ, !P6 ;  /* 0x000000ff0e00720c */ /* 0x000fe40007744270 */
[----:B------:R-:W-:Y:S02]  /*9760*/  LOP3.LUT P6, RZ, R16, 0x10000000, RZ, 0xc0, !PT ;  /* 0x1000000010ff7812 */ /* 0x000fe400078cc0ff */
[----:B------:R-:W-:Y:S02]  /*9770*/  ISETP.LT.OR P2, PT, R15, 0x1, P2 ;  /* 0x000000010f00780c */ /* 0x000fe40001741670 */
[----:B------:R-:W-:Y:S02]  /*9780*/  ISETP.GT.AND P6, PT, R14, 0x99, !P6 ;  /* 0x000000990e00780c */ /* 0x000fe400077c4270 */
[----:B------:R-:W-:-:S02]  /*9790*/  FSEL R13, R186, -INF , !P2 ;  /* 0xff800000ba0d7808 */ /* 0x000fc40005000000 */
[----:B------:R-:W-:Y:S02]  /*97a0*/  FSETP.NEU.FTZ.AND P2, PT, R11, -INF , PT ;  /* 0xff8000000b00780b */ /* 0x000fe40003f5d000 */
[----:B------:R-:W-:Y:S02]  /*97b0*/  ISETP.LT.OR P6, PT, R15, 0x9a, P6 ;  /* 0x0000009a0f00780c */ /* 0x000fe400037c1670 */
[----:B------:R-:W-:Y:S02]  /*97c0*/  FSEL R12, R12, RZ, P2 ;  /* 0x000000ff0c0c7208 */ /* 0x000fe40001000000 */
[----:B------:R-:W-:-:S03]  /*97d0*/  FSEL R135, R135, -INF , !P6 ;  /* 0xff80000087877808 */ /* 0x000fc60007000000 */
        /* <DEDUP_REMOVED lines=50> */
[----:B------:R-:W-:Y:S01]  /*9b00*/  FFMA.FTZ R133, R133, UR36, -R12 ;  /* 0x0000002485857c23 */ /* 0x000fe2000801080c */
[----:B------:R-:W-:Y:S02]  /*9b10*/  MUFU.EX2 R21, R21 ;  /* 0x0000001500157308 */ /* 0x000fe40000000800 */
[----:B------:R-:W-:-:S04]  /*9b20*/  FMNMX.FTZ R193, R179, R188, !PT ;  /* 0x000000bcb3c17209 */ /* 0x000fc80007810000 */
[----:B------:R-:W-:Y:S02]  /*9b30*/  FMNMX.FTZ R188, R182, R193, !PT ;  /* 0x000000c1b6bc7209 */ /* 0x000fe40007810000 */
        /* <DEDUP_REMOVED lines=33> */
[----:B------:R0:W-:Y:S02]  /*9d50*/  MUFU.EX2 R14, R192 ;  /* 0x000000c0000e7308 */ /* 0x0001e40000000800 */
[----:B------:R-:W-:-:S04]  /*9d60*/  FMNMX.FTZ R141, R131, R140, !PT ;  /* 0x0000008c838d7209 */ /* 0x000fc80007810000 */
[----:B------:R-:W-:Y:S01]  /*9d70*/  FMNMX.FTZ R140, R134, R141, !PT ;  /* 0x0000008d868c7209 */ /* 0x000fe20007810000 */
[----:B------:R-:W-:-:S01]  /*9d80*/  FFMA.FTZ R141, R145, UR36, -R12 ;  /* 0x00000024918d7c23 */ /* 0x000fc2000801080c */
[----:B------:R-:W-:Y:S01]  /*9d90*/  FFMA.FTZ R145, R149, UR36, -R12 ;  /* 0x0000002495917c23 */ /* 0x000fe2000801080c */
[----:B------:R-:W-:Y:S01]  /*9da0*/  IMAD.U32 R149, RZ, RZ, UR36 ;  /* 0x00000024ff957e24 */ /* 0x000fe2000f8e00ff */
[----:B------:R-:W-:Y:S01]  /*9db0*/  FMNMX.FTZ R188, R135, R140, !PT ;  /* 0x0000008c87bc7209 */ /* 0x000fe20007810000 */
[----:B------:R-:W-:Y:S04]  /*9dc0*/  MUFU.EX2 R176, R176 ;  /* 0x000000b000b07308 */ /* 0x000fe80000000800 */
[----:B------:R-:W1:Y:S04]  /*9dd0*/  SHFL.BFLY PT, R193, R188, 0x2, 0x1f ;  /* 0x0c401f00bcc17f89 */ /* 0x000e6800000e0000 */
[----:B------:R-:W-:Y:S08]  /*9de0*/  MUFU.EX2 R140, R196 ;  /* 0x000000c4008c7308 */ /* 0x000ff00000000800 */
[----:B------:R-:W-:Y:S08]  /*9df0*/  MUFU.EX2 R177, R177 ;  /* 0x000000b100b17308 */ /* 0x000ff00000000800 */
[----:B------:R-:W-:Y:S01]  /*9e00*/  MUFU.EX2 R180, R180 ;  /* 0x000000b400b47308 */ /* 0x000fe20000000800 */
[----:B-1----:R-:W-:-:S02]  /*9e10*/  FMNMX.FTZ R193, R188, R193, !PT ;  /* 0x000000c1bcc17209 */ /* 0x002fc40007810000 */
[----:B------:R-:W-:-:S05]  /*9e20*/  FSEL R188, R11, RZ, P2 ;  /* 0x000000ff0bbc7208 */ /* 0x000fca0001000000 */
[----:B------:R-:W-:Y:S01]  /*9e30*/  MUFU.EX2 R181, R181 ;  /* 0x000000b500b57308 */ /* 0x000fe20000000800 */
[----:B------:R-:W1:Y:S01]  /*9e40*/  SHFL.BFLY PT, R148, R193, 0x1, 0x1f ;  /* 0x0c201f00c1947f89 */ /* 0x000e6200000e0000 */
[----:B------:R-:W-:-:S04]  /*9e50*/  FADD.FTZ R188, -R188, R5 ;  /* 0x00000005bcbc7221 */ /* 0x000fc80000010100 */
[----:B------:R-:W-:Y:S02]  /*9e60*/  FMUL.FTZ R188, R188, UR36 ;  /* 0x00000024bcbc7c20 */ /* 0x000fe40008410000 */
[----:B------:R-:W-:Y:S08]  /*9e70*/  MUFU.EX2 R5, R133 ;  /* 0x0000008500057308 */ /* 0x000ff00000000800 */
[----:B------:R-:W2:Y:S08]  /*9e80*/  MUFU.EX2 R188, R188 ;  /* 0x000000bc00bc7308 */ /* 0x000eb00000000800 */
[----:B------:R-:W-:Y:S01]  /*9e90*/  MUFU.EX2 R152, R152 ;  /* 0x0000009800987308 */ /* 0x000fe20000000800 */
[----:B-1----:R-:W-:-:S04]  /*9ea0*/  FMNMX.FTZ R12, R193, R148, !PT ;  /* 0x00000094c10c7209 */ /* 0x002fc80007810000 */
[C---:B------:R-:W-:Y:S01]  /*9eb0*/  FSETP.NEU.FTZ.AND P2, PT, R12.reuse, -INF , PT ;  /* 0xff8000000c00780b */ /* 0x040fe20003f5d000 */
[----:B------:R-:W-:-:S02]  /*9ec0*/  FFMA.FTZ R148, R12, R149, -8 ;  /* 0xc10000000c947423 */ /* 0x000fc40000010095 */
[----:B------:R-:W-:Y:S03]  /*9ed0*/  MUFU.EX2 R153, R153 ;  /* 0x0000009900997308 */ /* 0x000fe60000000800 */
[----:B------:R-:W-:-:S05]  /*9ee0*/  FSEL R148, R148, RZ, P2 ;  /* 0x000000ff94947208 */ /* 0x000fca0001000000 */
[--C-:B------:R-:W-:Y:S01]  /*9ef0*/  FFMA.FTZ R193, R190, UR36, -R148.reuse ;  /* 0x00000024bec17c23 */ /* 0x100fe20008010894 */
[----:B------:R-:W-:-:S01]  /*9f00*/  FFMA.FTZ R190, R191, UR36, -R148 ;  /* 0x00000024bfbe7c23 */ /* 0x000fc20008010894 */
[----:B------:R-:W-:Y:S01]  /*9f10*/  FSEL R191, R12, RZ, P2 ;  /* 0x000000ff0cbf7208 */ /* 0x000fe20001000000 */
[----:B0-----:R-:W-:-:S01]  /*9f20*/  FFMA.FTZ R192, R13, UR36, -R148 ;  /* 0x000000240dc07c23 */ /* 0x001fc20008010894 */
[--C-:B------:R-:W-:Y:S01]  /*9f30*/  FFMA.FTZ R13, R187, UR36, -R148.reuse ;  /* 0x00000024bb0d7c23 */ /* 0x100fe20008010894 */
[----:B------:R0:W-:Y:S01]  /*9f40*/  MUFU.EX2 R133, R193 ;  /* 0x000000c100857308 */ /* 0x0001e20000000800 */
[----:B------:R-:W-:-:S01]  /*9f50*/  FFMA.FTZ R149, R194, UR36, -R148 ;  /* 0x00000024c2957c23 */ /* 0x000fc20008010894 */
[----:B------:R-:W-:Y:S01]  /*9f60*/  FADD.FTZ R191, -R191, R4 ;  /* 0x00000004bfbf7221 */ /* 0x000fe20000010100 */
[----:B------:R-:W-:-:S01]  /*9f70*/  FFMA.FTZ R194, R195, UR36, -R148 ;  /* 0x00000024c3c27c23 */ /* 0x000fc20008010894 */
[----:B--2---:R-:W-:Y:S01]  /*9f80*/  FFMA.FTZ R195, R188, R8, R21 ;  /* 0x00000008bcc37223 */ /* 0x004fe20000010015 */
[----:B------:R-:W-:-:S01]  /*9f90*/  FFMA.FTZ R187, R198, UR36, -R148 ;  /* 0x00000024c6bb7c23 */ /* 0x000fc20008010894 */
[----:B------:R-:W-:Y:S01]  /*9fa0*/  FMUL.FTZ R191, R191, UR36 ;  /* 0x00000024bfbf7c20 */ /* 0x000fe20008410000 */
[----:B------:R-:W-:-:S01]  /*9fb0*/  FFMA.FTZ R196, R199, UR36, -R148 ;  /* 0x00000024c7c47c23 */ /* 0x000fc20008010894 */
[----:B------:R-:W-:Y:S01]  /*9fc0*/  MUFU.EX2 R192, R192 ;  /* 0x000000c000c07308 */ /* 0x000fe20000000800 */
[----:B------:R-:W-:-:S01]  /*9fd0*/  FADD.FTZ R195, R20, R195 ;  /* 0x000000c314c37221 */ /* 0x000fc20000010000 */
[--C-:B0-----:R-:W-:Y:S01]  /*9fe0*/  FFMA.FTZ R193, R158, UR36, -R148.reuse ;  /* 0x000000249ec17c23 */ /* 0x101fe20008010894 */
[----:B------:R-:W-:-:S01]  /*9ff0*/  FFMA.FTZ R158, R162, UR36, -R148 ;  /* 0x00000024a29e7c23 */ /* 0x000fc20008010894 */
[----:B------:R-:W-:Y:S01]  /*a000*/  FFMA.FTZ R162, R166, UR36, -R148 ;  /* 0x00000024a6a27c23 */ /* 0x000fe20008010894 */
[----:B------:R-:W-:-:S01]  /*a010*/  FADD.FTZ R166, R22, R195 ;  /* 0x000000c316a67221 */ /* 0x000fc20000010000 */
        /* <DEDUP_REMOVED lines=22> */
[--C-:B------:R-:W-:Y:S01]  /*a180*/  FFMA.FTZ R147, R147, UR36, -R148.reuse ;  /* 0x0000002493937c23 */ /* 0x100fe20008010894 */
[----:B------:R-:W-:-:S01]  /*a190*/  FFMA.FTZ R150, R150, UR36, -R148 ;  /* 0x0000002496967c23 */ /* 0x000fc20008010894 */
[--C-:B------:R-:W-:Y:S01]  /*a1a0*/  FFMA.FTZ R151, R151, UR36, -R148.reuse ;  /* 0x0000002497977c23 */ /* 0x100fe20008010894 */
[----:B------:R-:W-:-:S01]  /*a1b0*/  FFMA.FTZ R122, R122, UR36, -R148 ;  /* 0x000000247a7a7c23 */ /* 0x000fc20008010894 */
[----:B------:R-:W0:Y:S01]  /*a1c0*/  MUFU.EX2 R149, R149 ;  /* 0x0000009500957308 */ /* 0x000e220000000800 */
[----:B-1----:R-:W-:-:S01]  /*a1d0*/  FADD.FTZ R8, R13, R8 ;  /* 0x000000080d087221 */ /* 0x002fc20000010000 */
[--C-:B------:R-:W-:Y:S01]  /*a1e0*/  FFMA.FTZ R123, R123, UR36, -R148.reuse ;  /* 0x000000247b7b7c23 */ /* 0x100fe20008010894 */
[----:B------:R-:W-:-:S01]  /*a1f0*/  FFMA.FTZ R126, R126, UR36, -R148 ;  /* 0x000000247e7e7c23 */ /* 0x000fc20008010894 */
[----:B------:R-:W-:Y:S01]  /*a200*/  FFMA.FTZ R134, R134, UR36, -R148 ;  /* 0x0000002486867c23 */ /* 0x000fe20008010894 */
[----:B------:R-:W-:-:S01]  /*a210*/  FADD.FTZ R7, R133, R8 ;  /* 0x0000000885077221 */ /* 0x000fc20000010000 */
[----:B------:R-:W-:-:S02]  /*a220*/  FFMA.FTZ R135, R135, UR36, -R148 ;  /* 0x0000002487877c23 */ /* 0x000fc40008010894 */
[----:B------:R-:W1:Y:S01]  /*a230*/  MUFU.EX2 R194, R194 ;  /* 0x000000c200c27308 */ /* 0x000e620000000800 */
[----:B--2---:R-:W-:-:S07]  /*a240*/  FADD.FTZ R8, R190, R7 ;  /* 0x00000007be087221 */ /* 0x004fce0000010000 */
[----:B------:R-:W2:Y:S01]  /*a250*/  MUFU.EX2 R187, R187 ;  /* 0x000000bb00bb7308 */ /* 0x000ea20000000800 */
[----:B0-----:R-:W-:-:S07]  /*a260*/  FADD.FTZ R7, R149, R8 ;  /* 0x0000000895077221 */ /* 0x001fce0000010000 */
[----:B------:R0:W-:Y:S01]  /*a270*/  MUFU.EX2 R4, R193 ;  /* 0x000000c100047308 */ /* 0x0001e20000000800 */
[----:B-1----:R-:W-:-:S07]  /*a280*/  FADD.FTZ R8, R194, R7 ;  /* 0x00000007c2087221 */ /* 0x002fce0000010000 */
[----:B------:R-:W1:Y:S01]  /*a290*/  MUFU.EX2 R196, R196 ;  /* 0x000000c400c47308 */ /* 0x000e620000000800 */
[----:B0-----:R-:W-:-:S01]  /*a2a0*/  FADD.FTZ R193, R23, R166 ;  /* 0x000000a617c17221 */ /* 0x001fc20000010000 */
[----:B--2---:R-:W-:-:S03]  /*a2b0*/  FADD.FTZ R7, R187, R8 ;  /* 0x00000008bb077221 */ /* 0x004fc60000010000 */
[----:B------:R-:W-:-:S03]  /*a2c0*/  FADD.FTZ R166, R184, R193 ;  /* 0x000000c1b8a67221 */ /* 0x000fc60000010000 */
[----:B------:R-:W0:Y:S01]  /*a2d0*/  MUFU.EX2 R170, R170 ;  /* 0x000000aa00aa7308 */ /* 0x000e220000000800 */
[----:B------:R-:W-:-:S04]  /*a2e0*/  FADD.FTZ R193, R185, R166 ;  /* 0x000000a6b9c17221 */ /* 0x000fc80000010000 */
[----:B------:R-:W-:-:S03]  /*a2f0*/  FADD.FTZ R166, R186, R193 ;  /* 0x000000c1baa67221 */ /* 0x000fc60000010000 */
[----:B------:R-:W2:Y:S01]  /*a300*/  MUFU.EX2 R171, R171 ;  /* 0x000000ab00ab7308 */ /* 0x000ea20000000800 */
[----:B------:R-:W-:-:S01]  /*a310*/  FADD.FTZ R193, R189, R166 ;  /* 0x000000a6bdc17221 */ /* 0x000fc20000010000 */
[----:B-1----:R-:W-:-:S03]  /*a320*/  FADD.FTZ R7, R196, R7 ;  /* 0x00000007c4077221 */ /* 0x002fc60000010000 */
[----:B------:R-:W-:-:S03]  /*a330*/  FADD.FTZ R8, R168, R193 ;  /* 0x000000c1a8087221 */ /* 0x000fc60000010000 */
[----:B------:R-:W1:Y:S01]  /*a340*/  MUFU.EX2 R174, R174 ;  /* 0x000000ae00ae7308 */ /* 0x000e620000000800 */
[----:B0-----:R-:W-:-:S01]  /*a350*/  FADD.FTZ R166, R170, R7 ;  /* 0x00000007aaa67221 */ /* 0x001fc20000010000 */
[----:B------:R-:W-:-:S04]  /*a360*/  FADD.FTZ R7, R169, R8 ;  /* 0x00000008a9077221 */ /* 0x000fc80000010000 */
[----:B------:R-:W-:Y:S02]  /*a370*/  FADD.FTZ R8, R172, R7 ;  /* 0x00000007ac087221 */ /* 0x000fe40000010000 */
[----:B------:R-:W0:Y:S01]  /*a380*/  MUFU.EX2 R175, R175 ;  /* 0x000000af00af7308 */ /* 0x000e220000000800 */
[----:B--2---:R-:W-:-:S01]  /*a390*/  FADD.FTZ R193, R171, R166 ;  /* 0x000000a6abc17221 */ /* 0x004fc20000010000 */
[----:B------:R-:W-:-:S04]  /*a3a0*/  FADD.FTZ R7, R173, R8 ;  /* 0x00000008ad077221 */ /* 0x000fc80000010000 */
[----:B------:R-:W-:Y:S02]  /*a3b0*/  FADD.FTZ R8, R176, R7 ;  /* 0x00000007b0087221 */ /* 0x000fe40000010000 */
[----:B------:R-:W2:Y:S01]  /*a3c0*/  MUFU.EX2 R178, R178 ;  /* 0x000000b200b27308 */ /* 0x000ea20000000800 */
[----:B-1----:R-:W-:-:S01]  /*a3d0*/  FADD.FTZ R166, R174, R193 ;  /* 0x000000c1aea67221 */ /* 0x002fc20000010000 */
[----:B------:R-:W-:-:S04]  /*a3e0*/  FADD.FTZ R7, R177, R8 ;  /* 0x00000008b1077221 */ /* 0x000fc80000010000 */
[----:B------:R-:W-:Y:S02]  /*a3f0*/  FADD.FTZ R8, R180, R7 ;  /* 0x00000007b4087221 */ /* 0x000fe40000010000 */
        /* <DEDUP_REMOVED lines=16> */
[----:B0-----:R-:W-:-:S04]  /*a500*/  FADD.FTZ R193, R155, R166 ;  /* 0x000000a69bc17221 */ /* 0x001fc80000010000 */
[----:B------:R-:W-:-:S03]  /*a510*/  FADD.FTZ R166, R4, R193 ;  /* 0x000000c104a67221 */ /* 0x000fc60000010000 */
        /* <DEDUP_REMOVED lines=26> */
[--C-:B------:R-:W-:Y:S01]  /*a6c0*/  FFMA.FTZ R193, R127, UR36, -R148.reuse ;  /* 0x000000247fc17c23 */ /* 0x100fe20008010894 */
[----:B------:R-:W-:-:S05]  /*a6d0*/  FFMA.FTZ R127, R130, UR36, -R148 ;  /* 0x00000024827f7c23 */ /* 0x000fca0008010894 */
[----:B------:R-:W2:Y:S01]  /*a6e0*/  MUFU.EX2 R142, R142 ;  /* 0x0000008e008e7308 */ /* 0x000ea20000000800 */
[----:B-1----:R-:W-:-:S04]  /*a6f0*/  FADD.FTZ R7, R137, R8 ;  /* 0x0000000889077221 */ /* 0x002fc80000010000 */
[----:B------:R-:W-:-:S03]  /*a700*/  FADD.FTZ R8, R14, R7 ;  /* 0x000000070e087221 */ /* 0x000fc60000010000 */
[----:B------:R-:W1:Y:S01]  /*a710*/  MUFU.EX2 R15, R15 ;  /* 0x0000000f000f7308 */ /* 0x000e620000000800 */
[----:B0-----:R-:W-:-:S07]  /*a720*/  FADD.FTZ R195, R139, R166 ;  /* 0x000000a68bc37221 */ /* 0x001fce0000010000 */
[----:B------:R-:W0:Y:S01]  /*a730*/  MUFU.EX2 R143, R143 ;  /* 0x0000008f008f7308 */ /* 0x000e220000000800 */
[----:B--2---:R-:W-:-:S07]  /*a740*/  FADD.FTZ R166, R142, R195 ;  /* 0x000000c38ea67221 */ /* 0x004fce0000010000 */
        /* <DEDUP_REMOVED lines=11> */
[----:B------:R-:W-:-:S06]  /*a800*/  FFMA.FTZ R130, R131, UR36, -R148 ;  /* 0x0000002483827c23 */ /* 0x000fcc0008010894 */
        /* <DEDUP_REMOVED lines=33> */
[----:B-1----:R-:W-:-:S04]  /*aa20*/  FADD.FTZ R8, R132, R131 ;  /* 0x0000008384087221 */ /* 0x002fc80000010000 */
[----:B------:R-:W-:Y:S01]  /*aa30*/  FADD.FTZ R8, R5, R8 ;  /* 0x0000000805087221 */ /* 0x000fe20000010000 */
[----:B0-----:R-:W-:-:S04]  /*aa40*/  FADD.FTZ R7, R134, R7 ;  /* 0x0000000786077221 */ /* 0x001fc80000010000 */
[----:B--2---:R-:W-:Y:S01]  /*aa50*/  FADD.FTZ R7, R135, R7 ;  /* 0x0000000787077221 */ /* 0x004fe20000010000 */
[----:B------:R-:W-:Y:S06]  /*aa60*/  @!P0 BRA `(.L_x_4087) ;  /* 0x0000000000048947 */ /* 0x000fec0003800000 */
[----:B------:R-:W-:Y:S01]  /*aa70*/  BPT.TRAP 0x1 ;  /* 0x000000040000795c */ /* 0x000fe20000300000 */
.L_x_4087:
[----:B------:R-:W-:Y:S01]  /*aa80*/  ULEA UR6, UR7, UR37, 0x3 ;  /* 0x0000002507067291 */ /* 0x000fe2000f8e183f */
[----:B------:R-:W-:Y:S01]  /*aa90*/  ISETP.GT.AND P2, PT, R6, UR52, PT ;  /* 0x0000003406007c0c */ /* 0x000fe2000bf44270 */
        /* <DEDUP_REMOVED lines=145> */
[----:B------:R-:W-:Y:S02]  /*b3b0*/  IMAD.MOV.U32 R4, RZ, RZ, R12 ;  /* 0x000000ffff047224 */ /* 0x000fe400078e000c */
[----:B------:R-:W-:-:S07]  /*b3c0*/  IMAD.MOV.U32 R5, RZ, RZ, R11 ;  /* 0x000000ffff057224 */ /* 0x000fce00078e000b */
.L_x_4070:
[----:B------:R-:W0:Y:S01]  /*b3d0*/  LDC R12, c[0x0][0x2f0] ;  /* 0x0000bc00ff0c7b82 */ /* 0x000e220000000800 */
[----:B------:R-:W-:Y:S01]  /*b3e0*/  UIADD3 UR61, -UR61, 0x1, URZ ;  /* 0x000000013d3d7890 */ /* 0x000fe2000fffe13f */
[----:B------:R-:W-:Y:S01]  /*b3f0*/  ULDC UR7, c[0x0][0x448] ;  /* 0x0001120000077ab9 */ /* 0x000fe20000000800 */
[----:B------:R-:W-:Y:S01]  /*b400*/  ULDC UR14, c[0x0][0x9e4] ;  /* 0x00027900000e7ab9 */ /* 0x000fe20000000800 */
[----:B------:R-:W-:Y:S02]  /*b410*/  UISETP.NE.AND UP0, UPT, UR7, 0x1, UPT ;  /* 0x000000010700788c */ /* 0x000fe4000bf05270 */
[----:B------:R-:W-:Y:S02]  /*b420*/  UISETP.GE.AND UP1, UPT, UR14, 0x1, UPT ;  /* 0x000000010e00788c */ /* 0x000fe4000bf26270 */
[----:B------:R-:W1:Y:S04]  /*b430*/  S2UR UR6, SR_CTAID.X ;  /* 0x00000000000679c3 */ /* 0x000e680000002500 */
[----:B------:R-:W-:-:S03]  /*b440*/  PLOP3.LUT P2, PT, PT, PT, UP1, 0x40, 0x0 ;  /* 0x000000000000781c */ /* 0x000fc60003f4e818 */
[----:B------:R-:W-:Y:S01]  /*b450*/  @UP0 ULDC UR15, c[0x0][0x450] ;  /* 0x00011400000f0ab9 */ /* 0x000fe20000000800 */
[----:B0-----:R-:W-:-:S05]  /*b460*/  IMAD R12, R17, R12, UR61 ;  /* 0x0000003d110c7e24 */ /* 0x001fca000f8e020c */
[----:B------:R-:W-:Y:S01]  /*b470*/  R2UR UR11, R12 ;  /* 0x000000000c0b72ca */ /* 0x000fe200000e0000 */
[----:B-1----:R-:W-:-:S03]  /*b480*/  ULEA UR10, UR6, 0x7f, 0x7 ;  /* 0x0000007f060a7891 */ /* 0x002fc6000f8e383f */
[----:B------:R-:W-:Y:S02]  /*b490*/  @UP0 ULDC UR6, c[0x0][0x44c] ;  /* 0x0001130000060ab9 */ /* 0x000fe40000000800 */
[----:B------:R-:W-:-:S04]  /*b4a0*/  UIMAD.WIDE.U32 UR6, UR10, UR6, URZ ;  /* 0x000000060a0672a5 */ /* 0x000fc8000f8e003f */
[----:B------:R-:W-:-:S04]  /*b4b0*/  @UP0 USHF.R.U32.HI UR10, URZ, UR15, UR7 ;  /* 0x0000000f3f0a0299 */ /* 0x000fc80008011607 */
[----:B------:R-:W-:-:S03]  /*b4c0*/  UIADD3 UR10, UR11, UR10, URZ ;  /* 0x0000000a0b0a7290 */ /* 0x000fc6000fffe03f */
[----:B------:R-:W-:Y:S02]  /*b4d0*/  ULDC UR11, c[0x0][0x9dc] ;  /* 0x00027700000b7ab9 */ /* 0x000fe40000000800 */
[----:B------:R-:W-:Y:S01]  /*b4e0*/  UIADD3 UR11, UR10, -UR11, URZ ;  /* 0x8000000b0a0b7290 */ /* 0x000fe2000fffe03f */
[----:B------:R-:W-:Y:S11]  /*b4f0*/  @P2 BRA `(.L_x_4089) ;  /* 0x0000000000442947 */ /* 0x000ff60003800000 */
        /* <DEDUP_REMOVED lines=10> */
.L_x_4090:
[----:B------:R-:W-:-:S11]  /*b5a0*/  UISETP.NE.AND UP2, UPT, UR14, 0x1, UPT ;  /* 0x000000010e00788c */ /* 0x000fd6000bf45270 */
[----:B------:R-:W-:Y:S02]  /*b5b0*/  @UP2 ULDC.64 UR18, c[0x0][0x9e8] ;  /* 0x00027a0000122ab9 */ /* 0x000fe40000000a00 */
[----:B------:R-:W-:-:S04]  /*b5c0*/  UIMAD.WIDE.U32 UR6, UR10, UR18, URZ ;  /* 0x000000120a0672a5 */ /* 0x000fc8000f8e003f */
[----:B------:R-:W-:-:S12]  /*b5d0*/  @UP2 USHF.R.U32.HI UR10, URZ, UR19, UR7 ;  /* 0x000000133f0a2299 */ /* 0x000fd80008011607 */
.L_x_4091:
[----:B------:R-:W-:-:S04]  /*b5e0*/  UIMAD UR10, UR10, UR14, URZ ;  /* 0x0000000e0a0a72a4 */ /* 0x000fc8000f8e023f */
[----:B------:R-:W-:-:S04]  /*b5f0*/  UISETP.LT.AND UP2, UPT, UR11, UR10, UPT ;  /* 0x0000000a0b00728c */ /* 0x000fc8000bf41270 */
[----:B------:R-:W-:-:S12]  /*b600*/  USEL UR11, UR11, UR10, !UP2 ;  /* 0x0000000a0b0b7287 */ /* 0x000fd8000d000000 */
.L_x_4089:
[----:B------:R-:W-:-:S04]  /*b610*/  UIADD3 UR6, UR11, 0x9f, URZ ;  /* 0x0000009f0b067890 */ /* 0x000fc8000fffe03f */
[----:B------:R-:W-:-:S04]  /*b620*/  UIMAD.WIDE UR6, UR6, 0x66666667, URZ ;  /* 0x66666667060678a5 */ /* 0x000fc8000f8e023f */
[----:B------:R-:W-:-:S04]  /*b630*/  USHF.R.U32.HI UR6, URZ, 0x1f, UR7 ;  /* 0x0000001f3f067899 */ /* 0x000fc80008011607 */
[----:B------:R-:W-:-:S04]  /*b640*/  ULEA.HI.SX32 UR6, UR7, UR6, 0x1a ;  /* 0x0000000607067291 */ /* 0x000fc8000f8fd23f */
[----:B------:R-:W-:-:S04]  /*b650*/  UISETP.LT.AND UP2, UPT, UR56, UR6, UPT ;  /* 0x000000063800728c */ /* 0x000fc8000bf41270 */
[----:B------:R-:W-:-:S06]  /*b660*/  USEL UR11, UR56, UR6, !UP2 ;  /* 0x00000006380b7287 */ /* 0x000fcc000d000000 */
[----:B------:R-:W-:-:S13]  /*b670*/  ISETP.GE.AND P2, PT, R6, UR11, PT ;  /* 0x0000000b06007c0c */ /* 0x000fda000bf46270 */
[----:B------:R-:W-:Y:S05]  /*b680*/  @!P2 BRA `(.L_x_4092) ;  /* 0x0000002c00d0a947 */ /* 0x000fea0003800000 */
[----:B------:R-:W-:Y:S01]  /*b690*/  IMAD.MOV.U32 R13, RZ, RZ, R4 ;  /* 0x000000ffff0d7224 */ /* 0x000fe200078e0004 */
[----:B------:R-:W-:Y:S01]  /*b6a0*/  UMOV UR6, UR4 ;  /* 0x0000000400067c82 */ /* 0x000fe20008000000 */
[----:B------:R-:W-:-:S07]  /*b6b0*/  IMAD.MOV.U32 R11, RZ, RZ, R5 ;  /* 0x000000ffff0b7224 */ /* 0x000fce00078e0005 */
.L_x_4102:
[----:B------:R-:W-:Y:S01]  /*b6c0*/  ISETP.NE.AND P3, PT, RZ, UR39, PT ;  /* 0x00000027ff007c0c */ /* 0x000fe2000bf65270 */
[----:B------:R-:W-:-:S04]  /*b6d0*/  UISETP.NE.AND UP2, UPT, UR5, 0x1, UPT ;  /* 0x000000010500788c */ /* 0x000fc8000bf45270 */
[----:B------:R-:W-:-:S04]  /*b6e0*/  USEL UR4, URZ, 0x1, UP2 ;  /* 0x000000013f047887 */ /* 0x000fc80009000000 */
[----:B------:R-:W-:-:S04]  /*b6f0*/  ULOP3.LUT UR4, UR6, UR4, URZ, 0x3c, !UPT ;  /* 0x0000000406047292 */ /* 0x000fc8000f8e3c3f */
[----:B------:R-:W-:Y:S08]  /*b700*/  @P3 BRA `(.L_x_4093) ;  /* 0x0000000000383947 */ /* 0x000ff00003800000 */
[----:B------:R-:W-:Y:S05]  /*b710*/  @!P0 BRA `(.L_x_4094) ;  /* 0x0000000000048947 */ /* 0x000fea0003800000 */
[----:B------:R-:W-:Y:S01]  /*b720*/  BPT.TRAP 0x1 ;  /* 0x000000040000795c */ /* 0x000fe20000300000 */
.L_x_4094:
        /* <DEDUP_REMOVED lines=9> */
.L_x_4095:
[----:B-1----:R-:W-:Y:S05]  /*b7c0*/  @P2 BRA `(.L_x_4093) ;  /* 0x0000000000082947 */ /* 0x002fea0003800000 */
[----:B------:R-:W1:Y:S02]  /*b7d0*/  SYNCS.PHASECHK.TRANS64.TRYWAIT P2, [UR7+0x33430], R4 ;  /* 0x03343004ff0075a7 */ /* 0x000e640008040147 */
[----:B-1----:R-:W-:Y:S05]  /*b7e0*/  @!P2 BRA `(.L_x_4096) ;  /* 0x000001040060a947 */ /* 0x002fea0003800000 */
.L_x_4093:
        /* <DEDUP_REMOVED lines=200> */
.L_x_4098:
[----:B------:R-:W-:Y:S01]  /*c470*/  ULEA UR10, UR5, UR37, 0x3 ;  /* 0x00000025050a7291 */ /* 0x000fe2000f8e183f */
[----:B------:R-:W-:-:S05]  /*c480*/  IMAD.U32 R4, RZ, RZ, UR6 ;  /* 0x00000006ff047e24 */ /* 0x000fca000f8e00ff */
[----:B------:R-:W-:-:S04]  /*c490*/  SHF.L.U32 R4, R4, 0x1f, RZ ;  /* 0x0000001f04047819 */ /* 0x000fc800000006ff */
[----:B------:R0:W1:Y:S01]  /*c4a0*/  SYNCS.PHASECHK.TRANS64.TRYWAIT P2, [UR10+0x33450], R4 ;  /* 0x03345004ff0075a7 */ /* 0x000062000804014a */
[----:B------:R-:W-:Y:S05]  /*c4b0*/  @!P0 BRA `(.L_x_4099) ;  /* 0x0000000000048947 */ /* 0x000fea0003800000 */
[----:B------:R-:W-:Y:S01]  /*c4c0*/  BPT.TRAP 0x1 ;  /* 0x000000040000795c */ /* 0x000fe20000300000 */
.L_x_4099:
[----:B-1----:R-:W-:Y:S05]  /*c4d0*/  @P2 BRA `(.L_x_4097) ;  /* 0x0000000000082947 */ /* 0x002fea0003800000 */
[----:B------:R-:W1:Y:S02]  /*c4e0*/  SYNCS.PHASECHK.TRANS64.TRYWAIT P2, [UR10+0x33450], R4 ;  /* 0x03345004ff0075a7 */ /* 0x000e64000804014a */
[----:B-1----:R-:W-:Y:S05]  /*c4f0*/  @!P2 BRA `(.L_x_4100) ;  /* 0x000000f80034a947 */ /* 0x002fea0003800000 */
.L_x_4097:
[----:B------:R-:W-:Y:S01]  /*c500*/  UIADD3 UR6, UR37, 0x200, URZ ;  /* 0x0000020025067890 */ /* 0x000fe2000fffe03f */
[----:B------:R-:W-:Y:S01]  /*c510*/  WARPGROUP.ARRIVE ;  /* 0x00000000000079c5 */ /* 0x000fe20000000000 */
[----:B------:R-:W-:Y:S01]  /*c520*/  UMOV UR15, 0xc0000010 ;  /* 0xc0000010000f7882 */ /* 0x000fe20000000000 */
[----:B01----:R-:W-:Y:S01]  /*c530*/  FMNMX.FTZ R4, R184, R11, !PT ;  /* 0x0000000bb8047209 */ /* 0x003fe20007810000 */
[----:B------:R-:W-:Y:S01]  /*c540*/  USHF.R.U32.HI UR6, URZ, 0x4, UR6 ;  /* 0x000000043f067899 */ /* 0x000fe20008011606 */
[----:B------:R-:W-:Y:S02]  /*c550*/  FMNMX.FTZ R12, R186, R13, !PT ;  /* 0x0000000dba0c7209 */ /* 0x000fe40007810000 */
[----:B------:R-:W-:Y:S01]  /*c560*/  FMNMX.FTZ R5, R185, R4, !PT ;  /* 0x00000004b9057209 */ /* 0x000fe20007810000 */
        /* <DEDUP_REMOVED lines=93> */
[----:B------:R-:W-:Y:S02]  /*cb40*/  FADD.FTZ R11, -R5, R11 ;  /* 0x0000000b050b7221 */ /* 0x000fe40000010100 */
[----:B------:R-:W-:-:S01]  /*cb50*/  FADD.FTZ R12, -R4, R13 ;  /* 0x0000000d040c7221 */ /* 0x000fc20000010100 */
[----:B------:R-:W-:Y:S01]  /*cb60*/  FFMA.FTZ R13, R5, R14, -8 ;  /* 0xc1000000050d7423 */ /* 0x000fe2000001000e */
[----:B------:R-:W-:Y:S01]  /*cb70*/  FMUL.FTZ R11, R11, UR36 ;  /* 0x000000240b0b7c20 */ /* 0x000fe20008410000 */
[----:B------:R-:W-:Y:S02]  /*cb80*/  WARPGROUP.DEPBAR.LE gsb0, 0x0 ;  /* 0x00008000000079c5 */ /* 0x000fe40000010000 */
[----:B------:R-:W-:Y:S01]  /*cb90*/  WARPGROUP.ARRIVE ;  /* 0x00000000000079c5 */ /* 0x000fe20000000000 */
[--C-:B------:R-:W-:Y:S01]  /*cba0*/  FFMA.FTZ R21, R189, UR36, -R13.reuse ;  /* 0x00000024bd157c23 */ /* 0x100fe2000801080d */
[----:B------:R-:W-:Y:S02]  /*cbb0*/  IMAD.U32 R189, RZ, RZ, UR36 ;  /* 0x00000024ffbd7e24 */ /* 0x000fe4000f8e00ff */
[--C-:B------:R-:W-:Y:S01]  /*cbc0*/  FFMA.FTZ R14, R184, UR36, -R13.reuse ;  /* 0x00000024b80e7c23 */ /* 0x100fe2000801080d */
[----:B------:R-:W-:-:S01]  /*cbd0*/  FFMA.FTZ R15, R185, UR36, -R13 ;  /* 0x00000024b90f7c23 */ /* 0x000fc2000801080d */
[--C-:B------:R-:W-:Y:S01]  /*cbe0*/  FFMA.FTZ R20, R188, UR36, -R13.reuse ;  /* 0x00000024bc147c23 */ /* 0x100fe2000801080d */
[----:B------:R-:W-:Y:S01]  /*cbf0*/  QGMMA.64x192x32.F32.E4M3.E4M3 R24, R212, gdesc[UR12], R24, gsb0 ;  /* 0x02e0000cd4187df3 */ /* 0x000fe20008000818 */
[----:B------:R-:W-:Y:S01]  /*cc00*/  UIADD3 UR14, UR6, 0x300, URZ ;  /* 0x00000300060e7890 */ /* 0x000fe2000fffe03f */
[--C-:B------:R-:W-:Y:S01]  /*cc10*/  FFMA.FTZ R22, R192, UR36, -R13.reuse ;  /* 0x00000024c0167c23 */ /* 0x100fe2000801080d */
[----:B------:R-:W-:Y:S01]  /*cc20*/  UMOV UR15, 0xc0000010 ;  /* 0xc0000010000f7882 */ /* 0x000fe20000000000 */
        /* <DEDUP_REMOVED lines=35> */
[----:B------:R-:W-:-:S01]  /*ce60*/  FFMA.FTZ R133, R4, R189, -8 ;  /* 0xc100000004857423 */ /* 0x000fc200000100bd */
[----:B------:R-:W-:Y:S01]  /*ce70*/  FMUL.FTZ R12, R12, UR36 ;  /* 0x000000240c0c7c20 */ /* 0x000fe20008410000 */
[----:B------:R-:W-:Y:S01]  /*ce80*/  MUFU.EX2 R11, R11 ;  /* 0x0000000b000b7308 */ /* 0x000fe20000000800 */
[----:B------:R-:W-:Y:S01]  /*ce90*/  IADD3 R196, -R18, 0xb, RZ ;  /* 0x0000000b12c47810 */ /* 0x000fe20007ffe1ff */
        /* <DEDUP_REMOVED lines=39> */
[----:B-1----:R-:W-:-:S01]  /*d110*/  FFMA.FTZ R7, R12, R7, R189 ;  /* 0x000000070c077223 */ /* 0x002fc200000100bd */
[--C-:B------:R-:W-:Y:S01]  /*d120*/  FFMA.FTZ R123, R123, UR36, -R133.reuse ;  /* 0x000000247b7b7c23 */ /* 0x100fe20008010885 */
[----:B------:R-:W-:-:S01]  /*d130*/  FFMA.FTZ R126, R126, UR36, -R133 ;  /* 0x000000247e7e7c23 */ /* 0x000fc20008010885 */
[----:B------:R-:W-:-:S04]  /*d140*/  FFMA.FTZ R134, R134, UR36, -R133 ;  /* 0x0000002486867c23 */ /* 0x000fc80008010885 */
        /* <DEDUP_REMOVED lines=36> */
[----:B------:R-:W-:-:S04]  /*d390*/  UMOV UR15, 0xc0000010 ;  /* 0xc0000010000f7882 */ /* 0x000fc80000000000 */
        /* <DEDUP_REMOVED lines=89> */
[--C-:B------:R-:W-:Y:S01]  /*d930*/  FFMA.FTZ R130, R131, UR36, -R133.reuse ;  /* 0x0000002483827c23 */ /* 0x100fe20008010885 */
[----:B------:R-:W-:-:S05]  /*d940*/  FFMA.FTZ R133, R135, UR36, -R133 ;  /* 0x0000002487857c23 */ /* 0x000fca0008010885 */
[----:B------:R-:W1:Y:S01]  /*d950*/  MUFU.EX2 R148, R148 ;  /* 0x0000009400947308 */ /* 0x000e620000000800 */
[----:B0-----:R-:W-:-:S07]  /*d960*/  FADD.FTZ R7, R145, R8 ;  /* 0x0000000891077221 */ /* 0x001fce0000010000 */
[----:B------:R-:W0:Y:S01]  /*d970*/  MUFU.EX2 R149, R149 ;  /* 0x0000009500957308 */ /* 0x000e220000000800 */
[----:B--2---:R-:W-:-:S01]  /*d980*/  FADD.FTZ R194, R150, R197 ;  /* 0x000000c596c27221 */ /* 0x004fc20000010000 */
[----:B------:R-:W-:-:S05]  /*d990*/  IMAD.U32 R197, RZ, RZ, UR7 ;  /* 0x00000007ffc57e24 */ /* 0x000fca000f8e00ff */
[----:B------:R-:W-:Y:S01]  /*d9a0*/  @!P1 LEA R197, R197, UR37, 0x3 ;  /* 0x00000025c5c59c11 */ /* 0x000fe2000f8e18ff */
        /* <DEDUP_REMOVED lines=8> */
[----:B------:R-:W-:-:S05]  /*da30*/  @!P1 VIADD R7, R197, 0x33440 ;  /* 0x00033440c5079836 */ /* 0x000fca0000000000 */
[----:B------:R-:W-:Y:S01]  /*da40*/  @!P1 PRMT R7, RZ, 0x654, R7 ;  /* 0x00000654ff079816 */ /* 0x000fe20000000007 */
[----:B------:R-:W1:Y:S01]  /*da50*/  MUFU.EX2 R123, R123 ;  /* 0x0000007b007b7308 */ /* 0x000e620000000800 */
[----:B0-----:R-:W-:-:S07]  /*da60*/  FADD.FTZ R194, R122, R131 ;  /* 0x000000837ac27221 */ /* 0x001fce0000010000 */
[----:B------:R-:W0:Y:S01]  /*da70*/  MUFU.EX2 R124, R124 ;  /* 0x0000007c007c7308 */ /* 0x000e220000000800 */
[----:B--2---:R-:W-:-:S07]  /*da80*/  FADD.FTZ R131, R121, R8 ;  /* 0x0000000879837221 */ /* 0x004fce0000010000 */
[----:B------:R-:W2:Y:S01]  /*da90*/  MUFU.EX2 R126, R126 ;  /* 0x0000007e007e7308 */ /* 0x000ea20000000800 */
[----:B-1----:R-:W-:-:S07]  /*daa0*/  FADD.FTZ R197, R123, R194 ;  /* 0x000000c27bc57221 */ /* 0x002fce0000010000 */
[----:B------:R-:W-:Y:S01]  /*dab0*/  MUFU.EX2 R125, R125 ;  /* 0x0000007d007d7308 */ /* 0x000fe20000000800 */
[----:B0-----:R-:W-:-:S07]  /*dac0*/  FADD.FTZ R8, R124, R131 ;  /* 0x000000837c087221 */ /* 0x001fce0000010000 */
[----:B------:R-:W0:Y:S01]  /*dad0*/  MUFU.EX2 R195, R195 ;  /* 0x000000c300c37308 */ /* 0x000e220000000800 */
[----:B--2---:R-:W-:-:S01]  /*dae0*/  FADD.FTZ R194, R126, R197 ;  /* 0x000000c57ec27221 */ /* 0x004fc20000010000 */
        /* <DEDUP_REMOVED lines=26> */
.L_x_4101:
[----:B------:R-:W-:Y:S01]  /*dc90*/  ULEA UR5, UR5, UR37, 0x3 ;  /* 0x0000002505057291 */ /* 0x000fe2000f8e183f */
[----:B------:R-:W-:Y:S01]  /*dca0*/  ISETP.GT.AND P2, PT, R6, UR11, PT ;  /* 0x0000000b06007c0c */ /* 0x000fe2000bf44270 */
[----:B------:R-:W-:Y:S01]  /*dcb0*/  UMOV UR6, UR4 ;  /* 0x0000000400067c82 */ /* 0x000fe20008000000 */
[----:B------:R-:W-:Y:S01]  /*dcc0*/  F2FP.SATFINITE.E4M3.F32.PACK_AB_MERGE_C R20, R21, R20, RZ ;  /* 0x000000141514723e */ /* 0x000fe200048070ff */
[----:B------:R-:W-:Y:S01]  /*dcd0*/  UIADD3 UR5, UR5, 0x33460, URZ ;  /* 0x0003346005057890 */ /* 0x000fe2000fffe03f */
[----:B------:R-:W-:Y:S01]  /*dce0*/  F2FP.SATFINITE.E4M3.F32.PACK_AB_MERGE_C R13, R13, R132, RZ ;  /* 0x000000840d0d723e */ /* 0x000fe200048070ff */
[----:B------:R-:W-:Y:S01]  /*dcf0*/  FMUL.FTZ R24, R24, R11 ;  /* 0x0000000b18187220 */ /* 0x000fe20000410000 */
        /* <DEDUP_REMOVED lines=141> */
.L_x_4092:
[----:B------:R-:W-:-:S13]  /*e5d0*/  ISETP.GE.AND P2, PT, R6, UR56, PT ;  /* 0x0000003806007c0c */ /* 0x000fda000bf46270 */
        /* <DEDUP_REMOVED lines=11> */
.L_x_4121:
        /* <DEDUP_REMOVED lines=9> */
.L_x_4105:
[----:B------:R-:W-:Y:S01]  /*e720*/  ULEA UR10, UR5, UR37, 0x3 ;  /* 0x00000025050a7291 */ /* 0x000fe2000f8e183f */
[----:B------:R-:W-:-:S05]  /*e730*/  IMAD.U32 R4, RZ, RZ, UR4 ;  /* 0x00000004ff047e24 */ /* 0x000fca000f8e00ff */
[----:B------:R-:W-:-:S04]  /*e740*/  SHF.L.U32 R4, R4, 0x1f, RZ ;  /* 0x0000001f04047819 */ /* 0x000fc800000006ff */
[----:B------:R0:W1:Y:S01]  /*e750*/  SYNCS.PHASECHK.TRANS64.TRYWAIT P2, [UR10+0x33430], R4 ;  /* 0x03343004ff0075a7 */ /* 0x000062000804014a */
[----:B------:R-:W-:Y:S05]  /*e760*/  @!P0 BRA `(.L_x_4106) ;  /* 0x0000000000048947 */ /* 0x000fea0003800000 */
[----:B------:R-:W-:Y:S01]  /*e770*/  BPT.TRAP 0x1 ;  /* 0x000000040000795c */ /* 0x000fe20000300000 */
.L_x_4106:
[----:B-1----:R-:W-:Y:S05]  /*e780*/  @P2 BRA `(.L_x_4104) ;  /* 0x0000000000082947 */ /* 0x002fea0003800000 */
[----:B------:R-:W1:Y:S02]  /*e790*/  SYNCS.PHASECHK.TRANS64.TRYWAIT P2, [UR10+0x33430], R4 ;  /* 0x03343004ff0075a7 */ /* 0x000e64000804014a */
[----:B-1----:R-:W-:Y:S05]  /*e7a0*/  @!P2 BRA `(.L_x_4107) ;  /* 0x000000d400a0a947 */ /* 0x002fea0003800000 */
.L_x_4104:
[----:B------:R2:W-:Y:S01]  /*e7b0*/  BAR.SYNC.DEFER_BLOCKING R11, 0x100 ;  /* 0x0004000b0000751d */ /* 0x0005e20000010000 */
[C---:B------:R-:W-:Y:S01]  /*e7c0*/  R2UR UR28, R2.reuse ;  /* 0x00000000021c72ca */ /* 0x040fe200000e0000 */
[----:B------:R-:W-:Y:S01]  /*e7d0*/  UIMAD UR10, UR5, 0x780, UR38 ;  /* 0x00000780050a78a4 */ /* 0x000fe2000f8e0226 */
[C---:B------:R-:W-:Y:S02]  /*e7e0*/  R2UR UR29, R3.reuse ;  /* 0x00000000031d72ca */ /* 0x040fe400000e0000 */
[C---:B------:R-:W-:Y:S01]  /*e7f0*/  R2UR UR32, R2.reuse ;  /* 0x00000000022072ca */ /* 0x040fe200000e0000 */
[----:B------:R-:W-:Y:S01]  /*e800*/  UMOV UR31, 0x80000020 ;  /* 0x80000020001f7882 */ /* 0x000fe20000000000 */
[C---:B------:R-:W-:Y:S01]  /*e810*/  R2UR UR33, R3.reuse ;  /* 0x00000000032172ca */ /* 0x040fe200000e0000 */
[----:B------:R-:W-:Y:S01]  /*e820*/  UIADD3 UR34, UR10, 0x80, URZ ;  /* 0x000000800a227890 */ /* 0x000fe2000fffe03f */
[C---:B------:R-:W-:Y:S01]  /*e830*/  R2UR UR40, R2.reuse ;  /* 0x00000000022872ca */ /* 0x040fe200000e0000 */
[----:B------:R-:W-:Y:S01]  /*e840*/  UMOV UR30, UR10 ;  /* 0x0000000a001e7c82 */ /* 0x000fe20008000000 */
[----:B------:R-:W-:Y:S01]  /*e850*/  UMOV UR35, 0x80000020 ;  /* 0x8000002000237882 */ /* 0x000fe20000000000 */
[C---:B------:R-:W-:Y:S01]  /*e860*/  R2UR UR41, R3.reuse ;  /* 0x00000000032972ca */ /* 0x040fe200000e0000 */
[----:B------:R-:W-:Y:S01]  /*e870*/  UIADD3 UR42, UR10, 0x100, URZ ;  /* 0x000001000a2a7890 */ /* 0x000fe2000fffe03f */
[C---:B------:R-:W-:Y:S01]  /*e880*/  R2UR UR44, R2.reuse ;  /* 0x00000000022c72ca */ /* 0x040fe200000e0000 */
[----:B------:R-:W-:Y:S01]  /*e890*/  UMOV UR43, 0x80000020 ;  /* 0x80000020002b7882 */ /* 0x000fe20000000000 */
[C---:B------:R-:W-:Y:S01]  /*e8a0*/  R2UR UR45, R3.reuse ;  /* 0x00000000032d72ca */ /* 0x040fe200000e0000 */
[----:B------:R-:W-:Y:S01]  /*e8b0*/  UIADD3 UR46, UR10, 0x180, URZ ;  /* 0x000001800a2e7890 */ /* 0x000fe2000fffe03f */
[----:B------:R-:W-:Y:S01]  /*e8c0*/  R2UR UR48, R2 ;  /* 0x00000000023072ca */ /* 0x000fe200000e0000 */
[----:B------:R-:W-:Y:S01]  /*e8d0*/  UMOV UR47, 0x80000020 ;  /* 0x80000020002f7882 */ /* 0x000fe20000000000 */
[----:B------:R-:W-:Y:S01]  /*e8e0*/  R2UR UR49, R3 ;  /* 0x00000000033172ca */ /* 0x000fe200000e0000 */
        /* <DEDUP_REMOVED lines=173> */
[----:B--2---:R-:W-:Y:S05]  /*f3c0*/  @P3 BRA `(.L_x_4108) ;  /* 0x00000000002c3947 */ /* 0x004fea0003800000 */
[----:B------:R-:W-:Y:S05]  /*f3d0*/  @!P0 BRA `(.L_x_4109) ;  /* 0x0000000000048947 */ /* 0x000fea0003800000 */
[----:B------:R-:W-:Y:S01]  /*f3e0*/  BPT.TRAP 0x1 ;  /* 0x000000040000795c */ /* 0x000fe20000300000 */
.L_x_4109:
[----:B------:R-:W-:Y:S01]  /*f3f0*/  ULEA UR10, UR7, UR37, 0x3 ;  /* 0x00000025070a7291 */ /* 0x000fe2000f8e183f */
[----:B01----:R-:W-:-:S05]  /*f400*/  IMAD.U32 R4, RZ, RZ, UR6 ;  /* 0x00000006ff047e24 */ /* 0x003fca000f8e00ff */
[----:B------:R-:W-:-:S04]  /*f410*/  SHF.L.U32 R4, R4, 0x1f, RZ ;  /* 0x0000001f04047819 */ /* 0x000fc800000006ff */
[----:B------:R0:W1:Y:S01]  /*f420*/  SYNCS.PHASECHK.TRANS64.TRYWAIT P2, [UR10+0x33450], R4 ;  /* 0x03345004ff0075a7 */ /* 0x000062000804014a */
[----:B------:R-:W-:Y:S05]  /*f430*/  @!P0 BRA `(.L_x_4110) ;  /* 0x0000000000048947 */ /* 0x000fea0003800000 */
[----:B------:R-:W-:Y:S01]  /*f440*/  BPT.TRAP 0x1 ;  /* 0x000000040000795c */ /* 0x000fe20000300000 */
.L_x_4110:
[----:B-1----:R-:W-:Y:S05]  /*f450*/  @P2 BRA `(.L_x_4108) ;  /* 0x0000000000082947 */ /* 0x002fea0003800000 */
[----:B------:R-:W1:Y:S02]  /*f460*/  SYNCS.PHASECHK.TRANS64.TRYWAIT P2, [UR10+0x33450], R4 ;  /* 0x03345004ff0075a7 */ /* 0x000e64000804014a */
[----:B-1----:R-:W-:Y:S05]  /*f470*/  @!P2 BRA `(.L_x_4111) ;  /* 0x000000c80084a947 */ /* 0x002fea0003800000 */
.L_x_4108:
[----:B------:R-:W-:Y:S01]  /*f480*/  UIADD3 UR6, UR37, 0x200, URZ ;  /* 0x0000020025067890 */ /* 0x000fe2000fffe03f */
[----:B------:R-:W-:Y:S01]  /*f490*/  WARPGROUP.ARRIVE ;  /* 0x00000000000079c5 */ /* 0x000fe20000000000 */
[----:B------:R-:W-:Y:S01]  /*f4a0*/  UMOV UR15, 0xc0000010 ;  /* 0xc0000010000f7882 */ /* 0x000fe20000000000 */
[----:B------:R-:W-:Y:S01]  /*f4b0*/  PLOP3.LUT P2, PT, PT, PT, UP0, 0x80, 0x0 ;  /* 0x000000000000781c */ /* 0x000fe20003f4f008 */
[----:B------:R-:W-:Y:S01]  /*f4c0*/  USHF.R.U32.HI UR6, URZ, 0x4, UR6 ;  /* 0x000000043f067899 */ /* 0x000fe20008011606 */
[----:B------:R-:W-:Y:S01]  /*f4d0*/  PLOP3.LUT P3, PT, PT, PT, UP0, 0x80, 0x0 ;  /* 0x000000000000781c */ /* 0x000fe20003f6f008 */
[----:B------:R-:W-:Y:S02]  /*f4e0*/  IMAD.MOV.U32 R21, RZ, RZ, R9 ;  /* 0x000000ffff157224 */ /* 0x000fe400078e0009 */
[----:B------:R-:W-:Y:S01]  /*f4f0*/  ULOP3.LUT UR6, UR6, 0x3fff, URZ, 0xc0, !UPT ;  /* 0x00003fff06067892 */ /* 0x000fe2000f8ec03f */
[----:B------:R-:W-:Y:S02]  /*f500*/  IMAD R22, R6, -0xa0, RZ ;  /* 0xffffff6006167824 */ /* 0x000fe400078e02ff */
[----:B01----:R-:W-:Y:S01]  /*f510*/  IMAD.U32 R4, RZ, RZ, UR5 ;  /* 0x00000005ff047e24 */ /* 0x003fe2000f8e00ff */
[----:B------:R-:W-:-:S04]  /*f520*/  ULOP3.LUT UR6, UR6, 0x10000, URZ, 0xfc, !UPT ;  /* 0x0001000006067892 */ /* 0x000fc8000f8efc3f */
[----:B------:R-:W-:Y:S01]  /*f530*/  UIMAD UR6, UR7, 0x780, UR6 ;  /* 0x00000780070678a4 */ /* 0x000fe2000f8e0206 */
[----:B------:R-:W-:-:S05]  /*f540*/  @!P1 LEA R4, R4, UR37, 0x3 ;  /* 0x0000002504049c11 */ /* 0x000fca000f8e18ff */
[----:B------:R-:W-:Y:S01]  /*f550*/  @!P1 VIADD R4, R4, 0x33440 ;  /* 0x0003344004049836 */ /* 0x000fe20000000000 */
[----:B------:R-:W-:Y:S02]  /*f560*/  UMOV UR14, UR6 ;  /* 0x00000006000e7c82 */ /* 0x000fe40008000000 */
[----:B------:R-:W-:Y:S01]  /*f570*/  QGMMA.64x192x32.F32.E4M3.E4M3 R24, R216, gdesc[UR12], R24, gsb0 ;  /* 0x02e0000cd8187df3 */ /* 0x000fe20008000818 */
[----:B------:R-:W-:Y:S01]  /*f580*/  UIADD3 UR14, UR6, 0x180, URZ ;  /* 0x00000180060e7890 */ /* 0x000fe2000fffe03f */
[----:B------:R-:W-:Y:S01]  /*f590*/  @!P1 PRMT R4, RZ, 0x654, R4 ;  /* 0x00000654ff049816 */ /* 0x000fe20000000004 */
[----:B------:R-:W-:Y:S01]  /*f5a0*/  UMOV UR15, 0xc0000010 ;  /* 0xc0000010000f7882 */ /* 0x000fe20000000000 */
[----:B------:R-:W-:Y:S02]  /*f5b0*/  WARPGROUP.DEPBAR.LE gsb0, 0x0 ;  /* 0x00008000000079c5 */ /* 0x000fe40000010000 */
[----:B------:R-:W-:-:S14]  /*f5c0*/  WARPGROUP.ARRIVE ;  /* 0x00000000000079c5 */ /* 0x000fdc0000000000 */
        /* <DEDUP_REMOVED lines=17> */
[----:B------:R-:W-:Y:S01]  /*f6e0*/  @P3 SHF.R.U32.HI R21, RZ, UR6, R5 ;  /* 0x00000006ff153c19 */ /* 0x000fe20008011605 */
[----:B------:R-:W-:-:S04]  /*f6f0*/  VIADD R5, R22, 0x1 ;  /* 0x0000000116057836 */ /* 0x000fc80000000000 */
[----:B------:R-:W-:-:S05]  /*f700*/  IMAD R14, R10, -0x2, R5 ;  /* 0xfffffffe0a0e7824 */ /* 0x000fca00078e0205 */
[C---:B------:R-:W-:Y:S01]  /*f710*/  IADD3 R15, R14.reuse, -UR52, R19 ;  /* 0x800000340e0f7c10 */ /* 0x040fe2000fffe013 */
[----:B------:R-:W-:-:S04]  /*f720*/  VIADD R14, R14, 0xffffffff ;  /* 0xffffffff0e0e7836 */ /* 0x000fc80000000000 */
[C---:B------:R-:W-:Y:S02]  /*f730*/  VIADD R20, R15.reuse, UR54 ;  /* 0x000000360f147c36 */ /* 0x040fe40008000000 */
[----:B------:R-:W-:Y:S01]  /*f740*/  VIADD R15, R15, UR57 ;  /* 0x000000390f0f7c36 */ /* 0x000fe20008000000 */
[----:B------:R-:W-:Y:S02]  /*f750*/  WARPGROUP.DEPBAR.LE gsb0, 0x0 ;  /* 0x00008000000079c5 */ /* 0x000fe40000010000 */
[----:B------:R-:W-:-:S06]  /*f760*/  WARPGROUP.ARRIVE ;  /* 0x00000000000079c5 */ /* 0x000fcc0000000000 */
[----:B------:R-:W-:Y:S03]  /*f770*/  QGMMA.64x192x32.F32.E4M3.E4M3 R24, R200, gdesc[UR12], R24, gsb0 ;  /* 0x02e0000cc8187df3 */ /* 0x000fe60008000818 */
[----:B------:R-:W-:Y:S02]  /*f780*/  WARPGROUP.DEPBAR.LE gsb0, 0x0 ;  /* 0x00008000000079c5 */ /* 0x000fe40000010000 */
[----:B------:R-:W0:Y:S01]  /*f790*/  SHFL.IDX PT, R200, R21, RZ, 0x1c1f ;  /* 0x001c1fff15c87589 */ /* 0x000e2200000e0000 */
[----:B------:R1:W-:Y:S06]  /*f7a0*/  BAR.ARV R18, 0x100 ;  /* 0x000400120000751d */ /* 0x0003ec0000002000 */
[----:B------:R2:W-:Y:S01]  /*f7b0*/  @!P1 SYNCS.ARRIVE.TRANS64.RED.A1T0 RZ, [R4+URZ], RZ ;  /* 0x000000ff04ff99a7 */ /* 0x0005e2000810043f */
[----:B0-----:R-:W-:-:S02]  /*f7c0*/  IMAD.IADD R5, R20, 0x1, R200 ;  /* 0x0000000114057824 */ /* 0x001fc400078e02c8 */
[----:B--2---:R-:W-:Y:S01]  /*f7d0*/  IMAD.IADD R4, R15, 0x1, R200 ;  /* 0x000000010f047824 */ /* 0x004fe200078e02c8 */
[----:B-1----:R-:W-:Y:S06]  /*f7e0*/  @P2 BRA `(.L_x_4112) ;  /* 0x0000000000582947 */ /* 0x002fec0003800000 */
        /* <DEDUP_REMOVED lines=13> */
.L_x_4114:
[----:B------:R-:W-:-:S05]  /*f8c0*/  IMAD.U32 R202, RZ, RZ, UR11 ;  /* 0x0000000bffca7e24 */ /* 0x000fca000f8e00ff */
[----:B------:R-:W-:-:S13]  /*f8d0*/  ISETP.NE.AND P2, PT, R202, 0x1, PT ;  /* 0x00000001ca00780c */ /* 0x000fda0003f45270 */
[----:B------:R-:W0:Y:S02]  /*f8e0*/  @P2 LDC.64 R200, c[0x0][0x9e8] ;  /* 0x00027a00ffc82b82 */ /* 0x000e240000000a00 */
[----:B0-----:R-:W-:-:S05]  /*f8f0*/  @P2 IMAD.HI.U32 R200, R23, R200, RZ ;  /* 0x000000c817c82227 */ /* 0x001fca00078e00ff */
[----:B------:R-:W-:-:S07]  /*f900*/  @P2 SHF.R.U32.HI R23, RZ, R201, R200 ;  /* 0x000000c9ff172219 */ /* 0x000fce00000116c8 */
.L_x_4115:
[----:B------:R-:W-:Y:S05]  /*f910*/  BSYNC B0 ;  /* 0x0000000000007941 */ /* 0x000fea0003800000 */
.L_x_4113:
[----:B------:R-:W-:-:S05]  /*f920*/  IMAD R23, R23, R202, R14 ;  /* 0x000000ca17177224 */ /* 0x000fca00078e020e */
[----:B------:R-:W-:Y:S02]  /*f930*/  VIADDMNMX R5, R23, R202, R5, PT ;  /* 0x000000ca17057246 */ /* 0x000fe40003800105 */
[----:B------:R-:W-:-:S07]  /*f940*/  VIMNMX R4, R4, R23, !PT ;  /* 0x0000001704047248 */ /* 0x000fce0007fe0100 */
.L_x_4112:
[C---:B------:R-:W-:Y:S02]  /*f950*/  ISETP.GE.AND P2, PT, R22.reuse, 0x2, PT ;  /* 0x000000021600780c */ /* 0x040fe40003f46270 */
[----:B------:R-:W-:Y:S02]  /*f960*/  ISETP.GE.AND P3, PT, R22, 0x9, PT ;  /* 0x000000091600780c */ /* 0x000fe40003f66270 */
        /* <DEDUP_REMOVED lines=45> */
[C---:B------:R-:W-:Y:S02]  /*fc40*/  ISETP.LT.OR P3, PT, R5.reuse, 0x21, P3 ;  /* 0x000000210500780c */ /* 0x040fe40001f61670 */
        /* <DEDUP_REMOVED lines=202> */
.L_x_4118:
[----:B------:R-:W-:-:S05]  /*108f0*/  IMAD.U32 R201, RZ, RZ, UR11 ;  /* 0x0000000bffc97e24 */ /* 0x000fca000f8e00ff */
[----:B------:R-:W-:-:S13]  /*10900*/  ISETP.NE.AND P6, PT, R201, 0x1, PT ;  /* 0x00000001c900780c */ /* 0x000fda0003fc5270 */
[----:B------:R-:W0:Y:S02]  /*10910*/  @P6 LDC.64 R4, c[0x0][0x9e8] ;  /* 0x00027a00ff046b82 */ /* 0x000e240000000a00 */
[----:B0-----:R-:W-:-:S05]  /*10920*/  @P6 IMAD.HI.U32 R4, R21, R4, RZ ;  /* 0x0000000415046227 */ /* 0x001fca00078e00ff */
[----:B------:R-:W-:-:S07]  /*10930*/  @P6 SHF.R.U32.HI R21, RZ, R5, R4 ;  /* 0x00000005ff156219 */ /* 0x000fce0000011604 */
.L_x_4119:
[----:B------:R-:W-:Y:S05]  /*10940*/  BSYNC B0 ;  /* 0x0000000000007941 */ /* 0x000fea0003800000 */
.L_x_4117:
[----:B------:R-:W-:-:S05]  /*10950*/  IMAD R14, R21, R201, R14 ;  /* 0x000000c9150e7224 */ /* 0x000fca00078e020e */
[----:B------:R-:W-:Y:S02]  /*10960*/  VIADDMNMX R20, R14, R201, R20, PT ;  /* 0x000000c90e147246 */ /* 0x000fe40003800114 */
[----:B------:R-:W-:-:S07]  /*10970*/  VIMNMX R15, R15, R14, !PT ;  /* 0x0000000e0f0f7248 */ /* 0x000fce0007fe0100 */
.L_x_4116:
[----:B------:R-:W-:Y:S02]  /*10980*/  ISETP.GT.AND P2, PT, R15, 0x20, !P2 ;  /* 0x000000200f00780c */ /* 0x000fe40005744270 */
[----:B------:R-:W-:Y:S02]  /*10990*/  LOP3.LUT P6, RZ, R16, 0x2, RZ, 0xc0, !PT ;  /* 0x0000000210ff7812 */ /* 0x000fe400078cc0ff */
[----:B------:R-:W-:Y:S02]  /*109a0*/  ISETP.LT.OR P2, PT, R20, 0x21, P2 ;  /* 0x000000211400780c */ /* 0x000fe40001741670 */
[----:B------:R-:W-:Y:S02]  /*109b0*/  FMNMX.FTZ R4, R23, R12, !PT ;  /* 0x0000000c17047209 */ /* 0x000fe40007810000 */
[----:B------:R-:W-:Y:S02]  /*109c0*/  FSEL R170, R170, -INF , !P2 ;  /* 0xff800000aaaa7808 */ /* 0x000fe40005000000 */
[----:B------:R-:W-:-:S02]  /*109d0*/  ISETP.GT.AND P2, PT, R15, 0x21, !P6 ;  /* 0x000000210f00780c */ /* 0x000fc40007744270 */
[----:B------:R-:W-:Y:S02]  /*109e0*/  LOP3.LUT P6, RZ, R16, 0x8000, RZ, 0xc0, !PT ;  /* 0x0000800010ff7812 */ /* 0x000fe400078cc0ff */
        /* <DEDUP_REMOVED lines=102> */
[----:B------:R-:W-:-:S02]  /*11050*/  ISETP.LT.OR P3, PT, R20, 0x91, P3 ;  /* 0x000000911400780c */ /* 0x000fc40001f61670 */
[C---:B------:R-:W-:Y:S02]  /*11060*/  ISETP.GT.AND P2, PT, R15.reuse, 0x60, !P2 ;  /* 0x000000600f00780c */ /* 0x040fe40005744270 */
[----:B------:R-:W-:Y:S02]  /*11070*/  ISETP.GT.AND P5, PT, R15, 0x98, !P5 ;  /* 0x000000980f00780c */ /* 0x000fe40006fa4270 */
        /* <DEDUP_REMOVED lines=13> */
[----:B------:R-:W-:-:S04]  /*11150*/  ISETP.GT.AND P2, PT, R15, 0x68, !P2 ;  /* 0x000000680f00780c */ /* 0x000fc80005744270 */
        /* <DEDUP_REMOVED lines=68> */
[C---:B------:R-:W-:Y:S02]  /*115a0*/  ISETP.GT.AND P2, PT, R15.reuse, RZ, !P6 ;  /* 0x000000ff0f00720c */ /* 0x040fe40007744270 */
        /* <DEDUP_REMOVED lines=32> */
[----:B0-----:R-:W-:-:S01]  /*117b0*/  FFMA.FTZ R196, R144, UR36, -R4 ;  /* 0x0000002490c47c23 */ /* 0x001fc20008010804 */
        /* <DEDUP_REMOVED lines=59> */
[----:B------:R-:W-:Y:S01]  /*11b70*/  FSEL R137, R131, -INF , !P4 ;  /* 0xff80000083897808 */ /* 0x000fe20006000000 */
[----:B------:R-:W-:Y:S01]  /*11b80*/  MUFU.EX2 R173, R173 ;  /* 0x000000ad00ad7308 */ /* 0x000fe20000000800 */
[----:B------:R-:W-:-:S04]  /*11b90*/  FMNMX.FTZ R193, R127, R192, !PT ;  /* 0x000000c07fc17209 */ /* 0x000fc80007810000 */
[----:B------:R-:W-:-:S03]  /*11ba0*/  FMNMX.FTZ R140, R130, R193, !PT ;  /* 0x000000c1828c7209 */ /* 0x000fc60007810000 */
[----:B------:R-:W-:Y:S01]  /*11bb0*/  MUFU.EX2 R131, R197 ;  /* 0x000000c500837308 */ /* 0x000fe20000000800 */
[----:B------:R-:W-:-:S04]  /*11bc0*/  FMNMX.FTZ R141, R137, R140, !PT ;  /* 0x0000008c898d7209 */ /* 0x000fc80007810000 */
[----:B------:R-:W-:Y:S01]  /*11bd0*/  FMNMX.FTZ R140, R134, R141, !PT ;  /* 0x0000008d868c7209 */ /* 0x000fe20007810000 */
[----:B------:R-:W-:-:S01]  /*11be0*/  FFMA.FTZ R141, R145, UR36, -R4 ;  /* 0x00000024918d7c23 */ /* 0x000fc20008010804 */
[--C-:B------:R-:W-:Y:S01]  /*11bf0*/  FFMA.FTZ R145, R149, UR36, -R4.reuse ;  /* 0x0000002495917c23 */ /* 0x100fe20008010804 */
[----:B------:R-:W-:Y:S01]  /*11c00*/  IMAD.U32 R149, RZ, RZ, UR36 ;  /* 0x00000024ff957e24 */ /* 0x000fe2000f8e00ff */
[----:B------:R-:W-:Y:S01]  /*11c10*/  FMNMX.FTZ R192, R135, R140, !PT ;  /* 0x0000008c87c07209 */ /* 0x000fe20007810000 */
[----:B------:R-:W-:Y:S04]  /*11c20*/  MUFU.EX2 R176, R176 ;  /* 0x000000b000b07308 */ /* 0x000fe80000000800 */
[----:B------:R-:W0:Y:S04]  /*11c30*/  SHFL.BFLY PT, R193, R192, 0x2, 0x1f ;  /* 0x0c401f00c0c17f89 */ /* 0x000e2800000e0000 */
[----:B------:R1:W-:Y:S08]  /*11c40*/  MUFU.EX2 R140, R196 ;  /* 0x000000c4008c7308 */ /* 0x0003f00000000800 */
[----:B------:R-:W-:Y:S08]  /*11c50*/  MUFU.EX2 R177, R177 ;  /* 0x000000b100b17308 */ /* 0x000ff00000000800 */
[----:B------:R-:W-:Y:S01]  /*11c60*/  MUFU.EX2 R180, R180 ;  /* 0x000000b400b47308 */ /* 0x000fe20000000800 */
[----:B0-----:R-:W-:Y:S01]  /*11c70*/  FMNMX.FTZ R193, R192, R193, !PT ;  /* 0x000000c1c0c17209 */ /* 0x001fe20007810000 */
[----:B------:R-:W-:Y:S01]  /*11c80*/  FFMA.FTZ R192, R133, UR36, -R4 ;  /* 0x0000002485c07c23 */ /* 0x000fe20008010804 */
[----:B------:R-:W-:-:S05]  /*11c90*/  FSEL R133, R5, RZ, P2 ;  /* 0x000000ff05857208 */ /* 0x000fca0001000000 */
[----:B------:R-:W-:Y:S01]  /*11ca0*/  MUFU.EX2 R181, R181 ;  /* 0x000000b500b57308 */ /* 0x000fe20000000800 */
[----:B------:R-:W0:Y:S01]  /*11cb0*/  SHFL.BFLY PT, R148, R193, 0x1, 0x1f ;  /* 0x0c201f00c1947f89 */ /* 0x000e2200000e0000 */
[----:B------:R-:W-:-:S06]  /*11cc0*/  FADD.FTZ R12, -R133, R12 ;  /* 0x0000000c850c7221 */ /* 0x000fcc0000010100 */
[----:B------:R2:W-:Y:S08]  /*11cd0*/  MUFU.EX2 R133, R192 ;  /* 0x000000c000857308 */ /* 0x0005f00000000800 */
[----:B------:R-:W-:Y:S08]  /*11ce0*/  MUFU.EX2 R152, R152 ;  /* 0x0000009800987308 */ /* 0x000ff00000000800 */
[----:B------:R-:W-:Y:S01]  /*11cf0*/  MUFU.EX2 R153, R153 ;  /* 0x0000009900997308 */ /* 0x000fe20000000800 */
[----:B0-----:R-:W-:Y:S01]  /*11d00*/  FMNMX.FTZ R4, R193, R148, !PT ;  /* 0x00000094c1047209 */ /* 0x001fe20007810000 */
[----:B------:R-:W-:-:S03]  /*11d10*/  FMUL.FTZ R148, R12, UR36 ;  /* 0x000000240c947c20 */ /* 0x000fc60008410000 */
[C---:B------:R-:W-:Y:S01]  /*11d20*/  FSETP.NEU.FTZ.AND P2, PT, R4.reuse, -INF , PT ;  /* 0xff8000000400780b */ /* 0x040fe20003f5d000 */
[----:B------:R-:W-:-:S02]  /*11d30*/  FFMA.FTZ R149, R4, R149, -8 ;  /* 0xc100000004957423 */ /* 0x000fc40000010095 */
[----:B------:R-:W0:Y:S01]  /*11d40*/  MUFU.EX2 R148, R148 ;  /* 0x0000009400947308 */ /* 0x000e220000000800 */
[----:B-1----:R-:W-:Y:S02]  /*11d50*/  FSEL R196, R4, RZ, P2 ;  /* 0x000000ff04c47208 */ /* 0x002fe40001000000 */
[----:B------:R-:W-:-:S03]  /*11d60*/  FSEL R12, R149, RZ, P2 ;  /* 0x000000ff950c7208 */ /* 0x000fc60001000000 */
[----:B------:R-:W-:Y:S02]  /*11d70*/  FADD.FTZ R196, -R196, R13 ;  /* 0x0000000dc4c47221 */ /* 0x000fe40000010100 */
[----:B--2---:R-:W-:-:S01]  /*11d80*/  FFMA.FTZ R192, R195, UR36, -R12 ;  /* 0x00000024c3c07c23 */ /* 0x004fc2000801080c */
        /* <DEDUP_REMOVED lines=8> */
[----:B0-----:R-:W-:Y:S01]  /*11e10*/  FFMA.FTZ R199, R148, R8, R21 ;  /* 0x0000000894c77223 */ /* 0x001fe20000010015 */
[----:B------:R-:W-:-:S01]  /*11e20*/  FFMA.FTZ R193, R198, UR36, -R12 ;  /* 0x00000024c6c17c23 */ /* 0x000fc2000801080c */
[--C-:B------:R-:W-:Y:S01]  /*11e30*/  FFMA.FTZ R197, R158, UR36, -R12.reuse ;  /* 0x000000249ec57c23 */ /* 0x100fe2000801080c */
[----:B------:R-:W-:-:S01]  /*11e40*/  FFMA.FTZ R158, R159, UR36, -R12 ;  /* 0x000000249f9e7c23 */ /* 0x000fc2000801080c */
[----:B------:R-:W-:Y:S01]  /*11e50*/  FADD.FTZ R199, R14, R199 ;  /* 0x000000c70ec77221 */ /* 0x000fe20000010000 */
[----:B------:R-:W-:-:S01]  /*11e60*/  FFMA.FTZ R159, R162, UR36, -R12 ;  /* 0x00000024a29f7c23 */ /* 0x000fc2000801080c */
[----:B------:R-:W0:Y:S01]  /*11e70*/  MUFU.EX2 R195, R195 ;  /* 0x000000c300c37308 */ /* 0x000e220000000800 */
        /* <DEDUP_REMOVED lines=9> */
[----:B------:R-:W-:Y:S01]  /*11f10*/  FADD.FTZ R196, R184, R167 ;  /* 0x000000a7b8c47221 */ /* 0x000fe20000010000 */
[----:B------:R-:W-:-:S01]  /*11f20*/  FFMA.FTZ R175, R175, UR36, -R12 ;  /* 0x00000024afaf7c23 */ /* 0x000fc2000801080c */
[--C-:B------:R-:W-:Y:S01]  /*11f30*/  FFMA.FTZ R178, R178, UR36, -R12.reuse ;  /* 0x00000024b2b27c23 */ /* 0x100fe2000801080c */
[----:B------:R-:W-:-:S01]  /*11f40*/  FFMA.FTZ R179, R179, UR36, -R12 ;  /* 0x00000024b3b37c23 */ /* 0x000fc2000801080c */
[----:B------:R-:W-:Y:S01]  /*11f50*/  FADD.FTZ R167, R185, R196 ;  /* 0x000000c4b9a77221 */ /* 0x000fe20000010000 */
[----:B------:R-:W-:-:S01]  /*11f60*/  FFMA.FTZ R182, R182, UR36, -R12 ;  /* 0x00000024b6b67c23 */ /* 0x000fc2000801080c */
[----:B------:R-:W2:Y:S01]  /*11f70*/  MUFU.EX2 R187, R187 ;  /* 0x000000bb00bb7308 */ /* 0x000ea20000000800 */
[----:B0-----:R-:W-:-:S01]  /*11f80*/  FFMA.FTZ R8, R195, R7, R186 ;  /* 0x00000007c3087223 */ /* 0x001fc200000100ba */
[----:B------:R-:W-:Y:S01]  /*11f90*/  FADD.FTZ R196, R188, R167 ;  /* 0x000000a7bcc47221 */ /* 0x000fe20000010000 */
[----:B------:R-:W-:-:S01]  /*11fa0*/  FFMA.FTZ R183, R183, UR36, -R12 ;  /* 0x00000024b7b77c23 */ /* 0x000fc2000801080c */
[--C-:B------:R-:W-:Y:S01]  /*11fb0*/  FFMA.FTZ R154, R154, UR36, -R12.reuse ;  /* 0x000000249a9a7c23 */ /* 0x100fe2000801080c */
[----:B------:R-:W-:-:S01]  /*11fc0*/  FFMA.FTZ R155, R155, UR36, -R12 ;  /* 0x000000249b9b7c23 */ /* 0x000fc2000801080c */
[----:B------:R-:W-:Y:S01]  /*11fd0*/  FADD.FTZ R167, R189, R196 ;  /* 0x000000c4bda77221 */ /* 0x000fe20000010000 */
[----:B------:R-:W-:-:S01]  /*11fe0*/  FFMA.FTZ R138, R138, UR36, -R12 ;  /* 0x000000248a8a7c23 */ /* 0x000fc2000801080c */
[----:B------:R-:W0:Y:S01]  /*11ff0*/  MUFU.EX2 R190, R190 ;  /* 0x000000be00be7308 */ /* 0x000e220000000800 */
[----:B-1----:R-:W-:-:S01]  /*12000*/  FADD.FTZ R8, R149, R8 ;  /* 0x0000000895087221 */ /* 0x002fc20000010000 */
[--C-:B------:R-:W-:Y:S01]  /*12010*/  FFMA.FTZ R139, R139, UR36, -R12.reuse ;  /* 0x000000248b8b7c23 */ /* 0x100fe2000801080c */
[----:B------:R-:W-:-:S01]  /*12020*/  FFMA.FTZ R142, R142, UR36, -R12 ;  /* 0x000000248e8e7c23 */ /* 0x000fc2000801080c */
[--C-:B------:R-:W-:Y:S01]  /*12030*/  FFMA.FTZ R143, R143, UR36, -R12.reuse ;  /* 0x000000248f8f7c23 */ /* 0x100fe2000801080c */
[----:B------:R-:W-:-:S01]  /*12040*/  FFMA.FTZ R146, R146, UR36, -R12 ;  /* 0x0000002492927c23 */ /* 0x000fc2000801080c */
[--C-:B------:R-:W-:Y:S01]  /*12050*/  FFMA.FTZ R147, R147, UR36, -R12.reuse ;  /* 0x0000002493937c23 */ /* 0x100fe2000801080c */
[----:B------:R-:W-:-:S01]  /*12060*/  FFMA.FTZ R150, R150, UR36, -R12 ;  /* 0x0000002496967c23 */ /* 0x000fc2000801080c */
[----:B------:R-:W1:Y:S01]  /*12070*/  MUFU.EX2 R191, R191 ;  /* 0x000000bf00bf7308 */ /* 0x000e620000000800 */
[----:B--2---:R-:W-:-:S01]  /*12080*/  FADD.FTZ R7, R187, R8 ;  /* 0x00000008bb077221 */ /* 0x004fc20000010000 */
[--C-:B------:R-:W-:Y:S01]  /*12090*/  FFMA.FTZ R151, R151, UR36, -R12.reuse ;  /* 0x0000002497977c23 */ /* 0x100fe2000801080c */
[----:B------:R-:W-:-:S01]  /*120a0*/  FFMA.FTZ R122, R122, UR36, -R12 ;  /* 0x000000247a7a7c23 */ /* 0x000fc2000801080c */
[--C-:B------:R-:W-:Y:S01]  /*120b0*/  FFMA.FTZ R123, R123, UR36, -R12.reuse ;  /* 0x000000247b7b7c23 */ /* 0x100fe2000801080c */
[----:B------:R-:W-:-:S01]  /*120c0*/  FFMA.FTZ R126, R126, UR36, -R12 ;  /* 0x000000247e7e7c23 */ /* 0x000fc2000801080c */
[----:B------:R-:W-:-:S02]  /*120d0*/  FFMA.FTZ R134, R134, UR36, -R12 ;  /* 0x0000002486867c23 */ /* 0x000fc4000801080c */
        /* <DEDUP_REMOVED lines=8> */
[----:B------:R-:W-:-:S06]  /*12160*/  FADD.FTZ R8, R168, R167 ;  /* 0x000000a7a8087221 */ /* 0x000fcc0000010000 */
[----:B------:R-:W0:Y:S01]  /*12170*/  MUFU.EX2 R171, R171 ;  /* 0x000000ab00ab7308 */ /* 0x000e220000000800 */
[----:B-1----:R-:W-:-:S07]  /*12180*/  FADD.FTZ R7, R194, R7 ;  /* 0x00000007c2077221 */ /* 0x002fce0000010000 */
        /* <DEDUP_REMOVED lines=55> */
[----:B------:R-:W-:-:S03]  /*12500*/  FFMA.FTZ R167, R127, UR36, -R12 ;  /* 0x000000247fa77c23 */ /* 0x000fc6000801080c */
[----:B------:R-:W-:-:S03]  /*12510*/  FADD.FTZ R8, R15, R8 ;  /* 0x000000080f087221 */ /* 0x000fc60000010000 */
        /* <DEDUP_REMOVED lines=9> */
[----:B------:R-:W-:-:S06]  /*125b0*/  FFMA.FTZ R127, R130, UR36, -R12 ;  /* 0x00000024827f7c23 */ /* 0x000fcc000801080c */
[----:B------:R-:W1:Y:S01]  /*125c0*/  MUFU.EX2 R141, R141 ;  /* 0x0000008d008d7308 */ /* 0x000e620000000800 */
[----:B--2---:R-:W-:-:S01]  /*125d0*/  FADD.FTZ R197, R143, R8 ;  /* 0x000000088fc57221 */ /* 0x004fc20000010000 */
[----:B------:R-:W-:-:S06]  /*125e0*/  FADD.FTZ R8, R140, R7 ;  /* 0x000000078c087221 */ /* 0x000fcc0000010000 */
[----:B------:R-:W2:Y:S01]  /*125f0*/  MUFU.EX2 R147, R147 ;  /* 0x0000009300937308 */ /* 0x000ea20000000800 */
[----:B0-----:R-:W-:-:S07]  /*12600*/  FADD.FTZ R130, R146, R197 ;  /* 0x000000c592827221 */ /* 0x001fce0000010000 */
[----:B------:R-:W0:Y:S01]  /*12610*/  MUFU.EX2 R144, R144 ;  /* 0x0000009000907308 */ /* 0x000e220000000800 */
[----:B-1----:R-:W-:-:S07]  /*12620*/  FADD.FTZ R7, R141, R8 ;  /* 0x000000088d077221 */ /* 0x002fce0000010000 */
[----:B------:R-:W1:Y:S01]  /*12630*/  MUFU.EX2 R150, R150 ;  /* 0x0000009600967308 */ /* 0x000e620000000800 */
[----:B--2---:R-:W-:-:S01]  /*12640*/  FADD.FTZ R197, R147, R130 ;  /* 0x0000008293c57221 */ /* 0x004fc20000010000 */
[--C-:B------:R-:W-:Y:S01]  /*12650*/  FFMA.FTZ R130, R137, UR36, -R12.reuse ;  /* 0x0000002489827c23 */ /* 0x100fe2000801080c */
[----:B------:R-:W-:-:S05]  /*12660*/  FFMA.FTZ R12, R135, UR36, -R12 ;  /* 0x00000024870c7c23 */ /* 0x000fca000801080c */
        /* <DEDUP_REMOVED lines=34> */
[----:B------:R-:W-:Y:S01]  /*12890*/  FADD.FTZ R8, R133, R8 ;  /* 0x0000000885087221 */ /* 0x000fe20000010000 */
[----:B--2---:R-:W-:-:S04]  /*128a0*/  FADD.FTZ R7, R134, R7 ;  /* 0x0000000786077221 */ /* 0x004fc80000010000 */
[----:B0-----:R-:W-:Y:S01]  /*128b0*/  FADD.FTZ R7, R12, R7 ;  /* 0x000000070c077221 */ /* 0x001fe20000010000 */
[----:B------:R-:W-:Y:S06]  /*128c0*/  @!P0 BRA `(.L_x_4120) ;  /* 0x0000000000048947 */ /* 0x000fec0003800000 */
[----:B------:R-:W-:Y:S01]  /*128d0*/  BPT.TRAP 0x1 ;  /* 0x000000040000795c */ /* 0x000fe20000300000 */
.L_x_4120:
        /* <DEDUP_REMOVED lines=147> */
.L_x_4103:
[----:B------:R-:W-:Y:S06]  /*13210*/  BAR.ARV 0x8, 0x180 ;  /* 0x0206000000007b1d */ /* 0x000fec0000002000 */
[----:B------:R-:W-:Y:S05]  /*13220*/  @!P0 BRA `(.L_x_4122) ;  /* 0x0000000000048947 */ /* 0x000fea0003800000 */
[----:B------:R-:W-:Y:S01]  /*13230*/  BPT.TRAP 0x1 ;  /* 0x000000040000795c */ /* 0x000fe20000300000 */
.L_x_4122:
[----:B------:R-:W-:Y:S01]  /*13240*/  ULEA UR9, UR5, UR37, 0x3 ;  /* 0x0000002505097291 */ /* 0x000fe2000f8e183f */
[----:B------:R-:W-:-:S05]  /*13250*/  IMAD.U32 R0, RZ, RZ, UR4 ;  /* 0x00000004ff007e24 */ /* 0x000fca000f8e00ff */
[----:B------:R-:W-:-:S04]  /*13260*/  SHF.L.U32 R0, R0, 0x1f, RZ ;  /* 0x0000001f00007819 */ /* 0x000fc800000006ff */
[----:B------:R0:W1:Y:S01]  /*13270*/  SYNCS.PHASECHK.TRANS64.TRYWAIT P1, [UR9+0x33450], R0 ;  /* 0x03345000ff0075a7 */ /* 0x0000620008020149 */
[----:B------:R-:W-:Y:S05]  /*13280*/  @!P0 BRA `(.L_x_4123) ;  /* 0x0000000000048947 */ /* 0x000fea0003800000 */
[----:B------:R-:W-:Y:S01]  /*13290*/  BPT.TRAP 0x1 ;  /* 0x000000040000795c */ /* 0x000fe20000300000 */
.L_x_4123:
[----:B-1----:R-:W-:Y:S05]  /*132a0*/  @P1 BRA `(.L_x_4124) ;  /* 0x0000000000081947 */ /* 0x002fea0003800000 */
[----:B------:R-:W1:Y:S02]  /*132b0*/  SYNCS.PHASECHK.TRANS64.TRYWAIT P1, [UR9+0x33450], R0 ;  /* 0x03345000ff0075a7 */ /* 0x000e640008020149 */
[----:B-1----:R-:W-:Y:S05]  /*132c0*/  @!P1 BRA `(.L_x_4125) ;  /* 0x0000008c00089947 */ /* 0x002fea0003800000 */
.L_x_4124:
[----:B------:R-:W-:Y:S01]  /*132d0*/  UIADD3 UR37, UR37, 0x200, URZ ;  /* 0x0000020025257890 */ /* 0x000fe2000fffe03f */
[----:B------:R-:W-:Y:S01]  /*132e0*/  WARPGROUP.ARRIVE ;  /* 0x00000000000079c5 */ /* 0x000fe20000000000 */
[----:B------:R-:W-:-:S05]  /*132f0*/  UMOV UR7, 0xc0000010 ;  /* 0xc000001000077882 */ /* 0x000fca0000000000 */
[----:B------:R-:W2:Y:S01]  /*13300*/  S2UR UR12, SR_CTAID.Z ;  /* 0x00000000000c79c3 */ /* 0x000ea20000002700 */
[----:B------:R-:W-:Y:S01]  /*13310*/  USHF.R.U32.HI UR37, URZ, 0x4, UR37 ;  /* 0x000000043f257899 */ /* 0x000fe20008011625 */
[----:B------:R-:W-:Y:S01]  /*13320*/  IMAD.MOV.U32 R6, RZ, RZ, 0x3f800000 ;  /* 0x3f800000ff067424 */ /* 0x000fe200078e00ff */
[----:B------:R-:W-:Y:S02]  /*13330*/  ULDC.64 UR10, c[0x0][0x9a0] ;  /* 0x00026800000a7ab9 */ /* 0x000fe40000000a00 */
[----:B------:R-:W-:Y:S02]  /*13340*/  ULOP3.LUT UR37, UR37, 0x3fff, URZ, 0xc0, !UPT ;  /* 0x00003fff25257892 */ /* 0x000fe4000f8ec03f */
[----:B------:R-:W-:Y:S01]  /*13350*/  UISETP.NE.U32.AND UP0, UPT, UR10, URZ, UPT ;  /* 0x0000003f0a00728c */ /* 0x000fe2000bf05070 */
[----:B------:R-:W3:Y:S01]  /*13360*/  S2UR UR14, SR_CTAID.Z ;  /* 0x00000000000e79c3 */ /* 0x000ee20000002700 */
[----:B------:R-:W-:Y:S02]  /*13370*/  ULOP3.LUT UR8, UR37, 0x10000, URZ, 0xfc, !UPT ;  /* 0x0001000025087892 */ /* 0x000fe4000f8efc3f */
[----:B------:R-:W-:-:S02]  /*13380*/  UISETP.NE.AND.EX UP0, UPT, UR11, URZ, UPT, UP0 ;  /* 0x0000003f0b00728c */ /* 0x000fc4000bf05300 */
[----:B------:R-:W-:-:S04]  /*13390*/  UIMAD UR8, UR5, 0x780, UR8 ;  /* 0x00000780050878a4 */ /* 0x000fc8000f8e0208 */
[----:B------:R-:W-:Y:S01]  /*133a0*/  UIADD3 UR4, UR8, 0x180, URZ ;  /* 0x0000018008047890 */ /* 0x000fe2000fffe03f */
[----:B------:R-:W-:Y:S02]  /*133b0*/  PLOP3.LUT P1, PT, PT, PT, UP0, 0x80, 0x0 ;  /* 0x000000000000781c */ /* 0x000fe40003f2f008 */
[----:B------:R-:W-:-:S06]  /*133c0*/  UMOV UR6, UR8 ;  /* 0x0000000800067c82 */ /* 0x000fcc0008000000 */
[----:B------:R-:W-:Y:S01]  /*133d0*/  QGMMA.64x192x32.F32.E4M3.E4M3 R24, R216, gdesc[UR4], R24, gsb0 ;  /* 0x02e00004d8187df3 */ /* 0x000fe20008000818 */
[----:B------:R-:W-:Y:S01]  /*133e0*/  UMOV UR7, 0xc0000010 ;  /* 0xc000001000077882 */ /* 0x000fe20000000000 */
[----:B------:R-:W-:Y:S01]  /*133f0*/  UMOV UR6, UR4 ;  /* 0x0000000400067c82 */ /* 0x000fe20008000000 */
[----:B------:R-:W-:Y:S02]  /*13400*/  UIADD3 UR4, UR8, 0x300, URZ ;  /* 0x0000030008047890 */ /* 0x000fe4000fffe03f */
[----:B--2---:R-:W-:-:S03]  /*13410*/  USHF.R.S32.HI UR15, URZ, 0x1f, UR12 ;  /* 0x0000001f3f0f7899 */ /* 0x004fc6000801140c */
[----:B------:R-:W-:Y:S01]  /*13420*/  @UP0 ULDC.64 UR12, c[0x0][0x9c8] ;  /* 0x00027200000c0ab9 */ /* 0x000fe20000000a00 */
[----:B------:R-:W-:Y:S02]  /*13430*/  WARPGROUP.DEPBAR.LE gsb0, 0x0 ;  /* 0x00008000000079c5 */ /* 0x000fe40000010000 */
[----:B------:R-:W-:-:S09]  /*13440*/  WARPGROUP.ARRIVE ;  /* 0x00000000000079c5 */ /* 0x000fd20000000000 */
[----:B------:R-:W-:Y:S01]  /*13450*/  QGMMA.64x192x32.F32.E4M3.E4M3 R24, R212, gdesc[UR4], R24, gsb0 ;  /* 0x02e00004d4187df3 */ /* 0x000fe20008000818 */
[----:B------:R-:W-:Y:S01]  /*13460*/  UMOV UR6, UR4 ;  /* 0x0000000400067c82 */ /* 0x000fe20008000000 */
[----:B------:R-:W-:Y:S01]  /*13470*/  UMOV UR7, 0xc0000010 ;  /* 0xc000001000077882 */ /* 0x000fe20000000000 */
[----:B---3--:R-:W-:Y:S01]  /*13480*/  @UP0 UIMAD.WIDE.U32 UR4, UR14, UR12, URZ ;  /* 0x0000000c0e0402a5 */ /* 0x008fe2000f8e003f */
[----:B------:R-:W-:Y:S02]  /*13490*/  WARPGROUP.DEPBAR.LE gsb0, 0x0 ;  /* 0x00008000000079c5 */ /* 0x000fe40000010000 */
[----:B------:R-:W-:-:S14]  /*134a0*/  WARPGROUP.ARRIVE ;  /* 0x00000000000079c5 */ /* 0x000fdc0000000000 */
[----:B------:R-:W-:Y:S01]  /*134b0*/  QGMMA.64x192x32.F32.E4M3.E4M3 R24, R208, gdesc[UR4], R24, gsb0 ;  /* 0x02e00004d0187df3 */ /* 0x000fe20008000818 */
[----:B------:R-:W-:Y:S02]  /*134c0*/  @UP0 UIMAD UR6, UR15, UR12, URZ ;  /* 0x0000000c0f0602a4 */ /* 0x000fe4000f8e023f */
[----:B------:R-:W-:Y:S02]  /*134d0*/  @UP0 USHF.R.S32.HI UR7, URZ, 0x1f, UR55 ;  /* 0x0000001f3f070899 */ /* 0x000fe40008011437 */
[----:B------:R-:W-:-:S03]  /*134e0*/  @UP0 UIMAD UR6, UR14, UR13, UR6 ;  /* 0x0000000d0e0602a4 */ /* 0x000fc6000f8e0206 */
[----:B------:R-:W-:Y:S01]  /*134f0*/  @UP0 ULDC.64 UR12, c[0x0][0x9d0] ;  /* 0x00027400000c0ab9 */ /* 0x000fe20000000a00 */
[----:B------:R-:W-:Y:S02]  /*13500*/  @UP0 UIADD3 UR5, UR5, UR6, URZ ;  /* 0x0000000605050290 */ /* 0x000fe4000fffe03f */
[----:B------:R-:W-:Y:S02]  /*13510*/  @UP0 UIMAD UR6, UR7, UR12, URZ ;  /* 0x0000000c070602a4 */ /* 0x000fe4000f8e023f */
[----:B------:R-:W-:Y:S02]  /*13520*/  @UP0 UIMAD.WIDE.U32 UR4, UR55, UR12, UR4 ;  /* 0x0000000c370402a5 */ /* 0x000fe4000f8e0004 */
[----:B------:R-:W-:-:S04]  /*13530*/  @UP0 UIMAD UR6, UR55, UR13, UR6 ;  /* 0x0000000d370602a4 */ /* 0x000fc8000f8e0206 */
[----:B------:R-:W-:Y:S02]  /*13540*/  @UP0 UIADD3 UR5, UR5, UR6, URZ ;  /* 0x0000000605050290 */ /* 0x000fe4000fffe03f */
[----:B------:R-:W-:-:S04]  /*13550*/  @UP0 ULEA UR6, UP1, UR4, UR10, 0x2 ;  /* 0x0000000a04060291 */ /* 0x000fc8000f82103f */
[----:B------:R-:W-:Y:S02]  /*13560*/  @UP0 ULEA.HI.X UR7, UR4, UR11, UR5, 0x2, UP1 ;  /* 0x0000000b04070291 */ /* 0x000fe400088f1405 */
[----:B------:R-:W-:-:S04]  /*13570*/  IMAD.U32 R2, RZ, RZ, UR6 ;  /* 0x00000006ff027e24 */ /* 0x000fc8000f8e00ff */
[----:B-1----:R-:W-:-:S05]  /*13580*/  IMAD.U32 R3, RZ, RZ, UR7 ;  /* 0x00000007ff037e24 */ /* 0x002fca000f8e00ff */
[----:B------:R1:W2:Y:S01]  /*13590*/  @P1 LDG.E R6, desc[UR58][R2.64] ;  /* 0x0000003a02061981 */ /* 0x0002a2000c1e1900 */
[----:B------:R-:W-:Y:S01]  /*135a0*/  UIADD3 UR4, UR8, 0x480, URZ ;  /* 0x0000048008047890 */ /* 0x000fe2000fffe03f */
[----:B------:R-:W-:-:S06]  /*135b0*/  UMOV UR7, 0xc0000010 ;  /* 0xc000001000077882 */ /* 0x000fcc0000000000 */
[----:B------:R-:W-:Y:S01]  /*135c0*/  UMOV UR6, UR4 ;  /* 0x0000000400067c82 */ /* 0x000fe20008000000 */
[----:B------:R-:W-:Y:S01]  /*135d0*/  UIADD3 UR8, UR8, 0x600, URZ ;  /* 0x0000060008087890 */ /* 0x000fe2000fffe03f */
[----:B------:R-:W-:Y:S02]  /*135e0*/  WARPGROUP.DEPBAR.LE gsb0, 0x0 ;  /* 0x00008000000079c5 */ /* 0x000fe40000010000 */
[----:B------:R-:W-:-:S06]  /*135f0*/  WARPGROUP.ARRIVE ;  /* 0x00000000000079c5 */ /* 0x000fcc0000000000 */
[----:B------:R-:W-:Y:S01]  /*13600*/  QGMMA.64x192x32.F32.E4M3.E4M3 R24, R204, gdesc[UR4], R24, gsb0 ;  /* 0x02e00004cc187df3 */ /* 0x000fe20008000818 */
[----:B------:R-:W-:Y:S01]  /*13610*/  UMOV UR6, UR8 ;  /* 0x0000000800067c82 */ /* 0x000fe20008000000 */
[----:B------:R-:W-:Y:S01]  /*13620*/  UMOV UR7, 0xc0000010 ;  /* 0xc000001000077882 */ /* 0x000fe20000000000 */
[----:B------:R-:W3:Y:S04]  /*13630*/  SHFL.BFLY PT, R9, R8, 0x2, 0x1f ;  /* 0x0c401f0008097f89 */ /* 0x000ee800000e0000 */
[----:B------:R-:W4:Y:S01]  /*13640*/  SHFL.BFLY PT, R10, R7, 0x2, 0x1f ;  /* 0x0c401f00070a7f89 */ /* 0x000f2200000e0000 */
[----:B---3--:R-:W-:Y:S01]  /*13650*/  FADD.FTZ R9, R9, R8 ;  /* 0x0000000809097221 */ /* 0x008fe20000010000 */
[----:B----4-:R-:W-:-:S04]  /*13660*/  FADD.FTZ R10, R10, R7 ;  /* 0x000000070a0a7221 */ /* 0x010fc80000010000 */
[----:B0-----:R-:W0:Y:S04]  /*13670*/  SHFL.BFLY PT, R0, R9, 0x1, 0x1f ;  /* 0x0c201f0009007f89 */ /* 0x001e2800000e0000 */
[----:B-1----:R-:W1:Y:S01]  /*13680*/  SHFL.BFLY PT, R3, R10, 0x1, 0x1f ;  /* 0x0c201f000a037f89 */ /* 0x002e6200000e0000 */
[----:B0-----:R-:W-:Y:S01]  /*13690*/  FADD.FTZ R11, R9, R0 ;  /* 0x00000000090b7221 */ /* 0x001fe20000010000 */
[----:B-1----:R-:W-:-:S04]  /*136a0*/  FADD.FTZ R12, R10, R3 ;  /* 0x000000030a0c7221 */ /* 0x002fc80000010000 */
[C---:B------:R-:W-:Y:S01]  /*136b0*/  FSETP.NE.FTZ.AND P1, PT, R11.reuse, RZ, PT ;  /* 0x000000ff0b00720b */ /* 0x040fe20003f35000 */
[----:B------:R-:W-:Y:S01]  /*136c0*/  FMUL.FTZ R13, R11, 0.00390625 ;  /* 0x3b8000000b0d7820 */ /* 0x000fe20000410000 */
[----:B------:R-:W-:Y:S01]  /*136d0*/  FMUL.FTZ R14, R12, 0.00390625 ;  /* 0x3b8000000c0e7820 */ /* 0x000fe20000410000 */
[----:B------:R-:W-:-:S03]  /*136e0*/  IMAD.MOV.U32 R3, RZ, RZ, RZ ;  /* 0x000000ffff037224 */ /* 0x000fc600078e00ff */
[----:B------:R-:W-:Y:S02]  /*136f0*/  FSETP.NE.FTZ.AND P2, PT, R13, RZ, PT ;  /* 0x000000ff0d00720b */ /* 0x000fe40003f55000 */
[----:B------:R-:W-:-:S05]  /*13700*/  FSETP.NE.FTZ.AND P3, PT, R14, RZ, PT ;  /* 0x000000ff0e00720b */ /* 0x000fca0003f75000 */
        /* <DEDUP_REMOVED lines=22> */
[----:B------:R-:W-:Y:S05]  /*13870*/  @!P0 BRA `(.L_x_4126) ;  /* 0x0000000000048947 */ /* 0x000fea0003800000 */
[----:B------:R-:W-:Y:S01]  /*13880*/  BPT.TRAP 0x1 ;  /* 0x000000040000795c */ /* 0x000fe20000300000 */
.L_x_4126:
        /* <DEDUP_REMOVED lines=100> */
.L_x_4052:
[----:B------:R-:W-:Y:S05]  /*13ed0*/  @P0 BRA `(.L_x_4127) ;  /* 0x0000002c00780947 */ /* 0x000fea0003800000 */
[----:B------:R-:W0:Y:S01]  /*13ee0*/  S2R R16, SR_TID.X ;  /* 0x0000000000107919 */ /* 0x000e220000002100 */
[----:B------:R-:W-:Y:S01]  /*13ef0*/  ULDC.64 UR4, c[0x4][0xe0] ;  /* 0x0100380000047ab9 */ /* 0x000fe20000000a00 */
[----:B------:R-:W1:Y:S01]  /*13f00*/  LDC R131, c[0x0][0xbe8] ;  /* 0x0002fa00ff837b82 */ /* 0x000e620000000800 */
[----:B------:R-:W-:Y:S01]  /*13f10*/  ULDC.64 UR8, c[0x0][0xbd0] ;  /* 0x0002f40000087ab9 */ /* 0x000fe20000000a00 */
[----:B------:R-:W2:Y:S01]  /*13f20*/  S2R R19, SR_CTAID.X ;  /* 0x0000000000137919 */ /* 0x000ea20000002500 */
[----:B------:R-:W-:Y:S01]  /*13f30*/  USHF.R.S32.HI UR7, URZ, 0x1f, UR55 ;  /* 0x0000001f3f077899 */ /* 0x000fe20008011437 */
[----:B------:R-:W-:Y:S01]  /*13f40*/  ULDC.64 UR10, c[0x0][0xb38] ;  /* 0x0002ce00000a7ab9 */ /* 0x000fe20000000a00 */
[----:B0-----:R-:W-:-:S05]  /*13f50*/  IMAD.SHL.U32 R3, R16, 0x4, RZ ;  /* 0x0000000410037824 */ /* 0x001fca00078e00ff */
[----:B------:R-:W-:Y:S01]  /*13f60*/  LOP3.LUT R3, R3, 0xc, RZ, 0xc0, !PT ;  /* 0x0000000c03037812 */ /* 0x000fe200078ec0ff */
[----:B------:R-:W-:Y:S03]  /*13f70*/  BAR.SYNC.DEFER_BLOCKING 0x1, 0x100 ;  /* 0x0044000000007b1d */ /* 0x000fe60000010000 */
[----:B------:R-:W-:-:S05]  /*13f80*/  IADD3 R4, P0, R3, UR4, RZ ;  /* 0x0000000403047c10 */ /* 0x000fca000ff1e0ff */
[----:B------:R-:W-:-:S05]  /*13f90*/  IMAD.X R5, RZ, RZ, UR5, P0 ;  /* 0x00000005ff057e24 */ /* 0x000fca00080e06ff */
[----:B------:R0:W3:Y:S01]  /*13fa0*/  LDG.E.CONSTANT R3, desc[UR58][R4.64] ;  /* 0x0000003a04037981 */ /* 0x0000e2000c1e9900 */
[C---:B------:R-:W-:Y:S01]  /*13fb0*/  LOP3.LUT P0, R8, R16.reuse, 0x3, RZ, 0xc0, !PT ;  /* 0x0000000310087812 */ /* 0x040fe2000780c0ff */
[----:B------:R-:W-:Y:S01]  /*13fc0*/  VIADD R16, R16, 0xffffff80 ;  /* 0xffffff8010107836 */ /* 0x000fe20000000000 */
[----:B------:R-:W4:Y:S01]  /*13fd0*/  S2UR UR12, SR_CTAID.Z ;  /* 0x00000000000c79c3 */ /* 0x000f220000002700 */
[----:B-1----:R-:W-:Y:S01]  /*13fe0*/  ISETP.NE.AND P2, PT, R131, 0x1, PT ;  /* 0x000000018300780c */ /* 0x002fe20003f45270 */
[----:B------:R-:W-:Y:S01]  /*13ff0*/  UIMAD.WIDE.U32 UR4, UR55, UR8, URZ ;  /* 0x00000008370472a5 */ /* 0x000fe2000f8e003f */
[----:B------:R-:W-:Y:S01]  /*14000*/  ISETP.EQ.OR P0, PT, R8, 0x3, !P0 ;  /* 0x000000030800780c */ /* 0x000fe20004702670 */
[----:B------:R-:W-:Y:S01]  /*14010*/  UIMAD UR6, UR7, UR8, URZ ;  /* 0x00000008070672a4 */ /* 0x000fe2000f8e023f */
[----:B------:R-:W-:Y:S01]  /*14020*/  BSSY B0, `(.L_x_4128) ;  /* 0x000021f000007945 */ /* 0x000fe20003800000 */
[----:B------:R-:W-:Y:S01]  /*14030*/  UIMAD UR8, UR7, UR10, URZ ;  /* 0x0000000a070872a4 */ /* 0x000fe2000f8e023f */
[----:B0-----:R-:W-:Y:S01]  /*14040*/  SHF.R.S32.HI R5, RZ, 0x1f, R16 ;  /* 0x0000001fff057819 */ /* 0x001fe20000011410 */
[----:B------:R-:W-:Y:S01]  /*14050*/  UIMAD UR9, UR55, UR9, UR6 ;  /* 0x00000009370972a4 */ /* 0x000fe2000f8e0206 */
[----:B------:R-:W-:Y:S01]  /*14060*/  SEL R136, R26, R7, P0 ;  /* 0x000000071a887207 */ /* 0x000fe20000000000 */
[----:B------:R-:W-:Y:S01]  /*14070*/  UIMAD.WIDE.U32 UR6, UR55, UR10, URZ ;  /* 0x0000000a370672a5 */ /* 0x000fe2000f8e003f */
[----:B------:R-:W-:Y:S01]  /*14080*/  LEA.HI R4, R5, R16, RZ, 0x7 ;  /* 0x0000001005047211 */ /* 0x000fe200078f38ff */
[----:B------:R-:W-:Y:S01]  /*14090*/  UIADD3 UR9, UR5, UR9, URZ ;  /* 0x0000000905097290 */ /* 0x000fe2000fffe03f */
[----:B------:R-:W-:Y:S01]  /*140a0*/  SEL R50, R7, R26, P0 ;  /* 0x0000001a07327207 */ /* 0x000fe20000000000 */
[----:B------:R-:W-:Y:S01]  /*140b0*/  UIMAD UR8, UR55, UR11, UR8 ;  /* 0x0000000b370872a4 */ /* 0x000fe2000f8e0208 */
[----:B------:R-:W-:-:S02]  /*140c0*/  LOP3.LUT R7, R4, 0xffffff80, RZ, 0xc0, !PT ;  /* 0xffffff8004077812 */ /* 0x000fc400078ec0ff */
[----:B------:R-:W-:Y:S01]  /*140d0*/  SEL R154, R84, R85, P0 ;  /* 0x00000055549a7207 */ /* 0x000fe20000000000 */
[----:B------:R-:W-:Y:S01]  /*140e0*/  UIADD3 UR8, UR7, UR8, URZ ;  /* 0x0000000807087290 */ /* 0x000fe2000fffe03f */
[----:B------:R-:W-:Y:S01]  /*140f0*/  SEL R39, R85, R84, P0 ;  /* 0x0000005455277207 */ /* 0x000fe20000000000 */
[----:B------:R-:W-:Y:S01]  /*14100*/  IMAD.IADD R84, R16, 0x1, -R7 ;  /* 0x0000000110547824 */ /* 0x000fe200078e0a07 */
[----:B------:R-:W-:Y:S02]  /*14110*/  SEL R128, R104, R57, P0 ;  /* 0x0000003968807207 */ /* 0x000fe40000000000 */
[----:B------:R-:W-:Y:S01]  /*14120*/  SEL R22, R25, R28, P0 ;  /* 0x0000001c19167207 */ /* 0x000fe20000000000 */
[----:B----4-:R-:W-:Y:S01]  /*14130*/  USHF.R.S32.HI UR13, URZ, 0x1f, UR12 ;  /* 0x0000001f3f0d7899 */ /* 0x010fe2000801140c */
[----:B------:R-:W-:Y:S01]  /*14140*/  SEL R54, R28, R25, P0 ;  /* 0x000000191c367207 */ /* 0x000fe20000000000 */
[----:B------:R-:W0:Y:S01]  /*14150*/  S2UR UR12, SR_CTAID.Z ;  /* 0x00000000000c79c3 */ /* 0x000e220000002700 */
[----:B------:R-:W-:-:S02]  /*14160*/  SEL R104, R57, R104, P0 ;  /* 0x0000006839687207 */ /* 0x000fc40000000000 */
[----:B------:R-:W-:Y:S02]  /*14170*/  SEL R28, R61, R64, P0 ;  /* 0x000000403d1c7207 */ /* 0x000fe40000000000 */
[----:B------:R-:W-:Y:S02]  /*14180*/  SEL R57, R64, R61, P0 ;  /* 0x0000003d40397207 */ /* 0x000fe40000000000 */
[----:B------:R-:W-:Y:S02]  /*14190*/  SHF.R.S32.HI R17, RZ, 0x1f, R84 ;  /* 0x0000001fff117819 */ /* 0x000fe40000011454 */
[----:B------:R-:W-:Y:S02]  /*141a0*/  SEL R64, R62, R63, P0 ;  /* 0x0000003f3e407207 */ /* 0x000fe40000000000 */
[----:B------:R-:W-:Y:S02]  /*141b0*/  SEL R132, R52, R21, P0 ;  /* 0x0000001534847207 */ /* 0x000fe40000000000 */
[----:B------:R-:W-:-:S02]  /*141c0*/  SEL R52, R21, R52, P0 ;  /* 0x0000003415347207 */ /* 0x000fc40000000000 */
[----:B------:R-:W-:Y:S02]  /*141d0*/  LEA.HI R5, R5, R16, RZ, 0x2 ;  /* 0x0000001005057211 */ /* 0x000fe400078f10ff */
[----:B------:R-:W-:Y:S02]  /*141e0*/  SEL R170, R29, R120, P0 ;  /* 0x000000781daa7207 */ /* 0x000fe40000000000 */
[----:B------:R-:W-:Y:S02]  /*141f0*/  SEL R27, R120, R29, P0 ;  /* 0x0000001d781b7207 */ /* 0x000fe40000000000 */
[----:B------:R-:W-:Y:S02]  /*14200*/  SEL R166, R60, R45, P0 ;  /* 0x0000002d3ca67207 */ /* 0x000fe40000000000 */
[----:B------:R-:W-:Y:S02]  /*14210*/  SEL R31, R45, R60, P0 ;  /* 0x0000003c2d1f7207 */ /* 0x000fe40000000000 */
[----:B------:R-:W-:-:S02]  /*14220*/  SHF.R.S32.HI R7, RZ, 0x7, R4 ;  /* 0x00000007ff077819 */ /* 0x000fc40000011404 */
        /* <DEDUP_REMOVED lines=24> */
[----:B------:R-:W-:-:S02]  /*143b0*/  LEA.HI R4, R4, R7, RZ, 0x1 ;  /* 0x0000000704047211 */ /* 0x000fc400078f08ff */
[--C-:B------:R-:W-:Y:S02]  /*143c0*/  SHF.R.S32.HI R5, RZ, 0x2, R21.reuse ;  /* 0x00000002ff057819 */ /* 0x100fe40000011415 */
[----:B------:R-:W-:Y:S02]  /*143d0*/  SHF.R.S32.HI R6, RZ, 0x1f, R21 ;  /* 0x0000001fff067819 */ /* 0x000fe40000011415 */
[----:B------:R-:W-:Y:S02]  /*143e0*/  SEL R12, R41, R40, P0 ;  /* 0x00000028290c7207 */ /* 0x000fe40000000000 */
[----:B------:R-:W-:Y:S02]  /*143f0*/  SEL R168, R48, R37, P0 ;  /* 0x0000002530a87207 */ /* 0x000fe40000000000 */
[----:B------:R-:W-:Y:S02]  /*14400*/  SEL R14, R37, R48, P0 ;  /* 0x00000030250e7207 */ /* 0x000fe40000000000 */
[----:B------:R-:W-:-:S02]  /*14410*/  SEL R72, R91, R90, P0 ;  /* 0x0000005a5b487207 */ /* 0x000fc40000000000 */
[----:B------:R-:W-:Y:S02]  /*14420*/  LOP3.LUT R21, R21, 0x7ffffffc, RZ, 0xc0, !PT ;  /* 0x7ffffffc15157812 */ /* 0x000fe400078ec0ff */
        /* <DEDUP_REMOVED lines=8> */
[----:B------:R-:W-:Y:S01]  /*144b0*/  LEA.HI R17, R17, R84, RZ, 0x5 ;  /* 0x0000005411117211 */ /* 0x000fe200078f28ff */
[----:B------:R-:W-:Y:S01]  /*144c0*/  IMAD.IADD R16, R7, 0x1, -R4 ;  /* 0x0000000107107824 */ /* 0x000fe200078e0a04 */
[C---:B------:R-:W-:Y:S01]  /*144d0*/  LOP3.LUT P1, RZ, R84.reuse, 0x3, RZ, 0xc0, !PT ;  /* 0x0000000354ff7812 */ /* 0x040fe2000782c0ff */
[----:B------:R-:W-:Y:S01]  /*144e0*/  IMAD.IADD R84, R84, 0x1, -R21 ;  /* 0x0000000154547824 */ /* 0x000fe200078e0a15 */
[----:B------:R-:W-:Y:S01]  /*144f0*/  SEL R164, R56, R69, P0 ;  /* 0x0000004538a47207 */ /* 0x000fe20000000000 */
[----:B------:R-:W-:Y:S01]  /*14500*/  IMAD.U32 R7, RZ, RZ, UR5 ;  /* 0x00000005ff077e24 */ /* 0x000fe2000f8e00ff */
[----:B------:R-:W-:Y:S01]  /*14510*/  SEL R18, R69, R56, P0 ;  /* 0x0000003845127207 */ /* 0x000fe20000000000 */
[----:B------:R-:W-:Y:S01]  /*14520*/  IMAD.U32 R7, RZ, RZ, UR9 ;  /* 0x00000009ff077e24 */ /* 0x000fe2000f8e00ff */
        /* <DEDUP_REMOVED lines=14> */
[----:B------:R-:W-:Y:S01]  /*14610*/  LOP3.LUT R4, R6, 0xfffffff8, RZ, 0xc0, !PT ;  /* 0xfffffff806047812 */ /* 0x000fe200078ec0ff */
[----:B------:R-:W-:Y:S01]  /*14620*/  IMAD.U32 R6, RZ, RZ, UR4 ;  /* 0x00000004ff067e24 */ /* 0x000fe2000f8e00ff */
[----:B------:R-:W-:Y:S01]  /*14630*/  SEL R144, R96, R97, P0 ;  /* 0x0000006160907207 */ /* 0x000fe20000000000 */
[----:B------:R-:W1:Y:S01]  /*14640*/  S2UR UR4, SR_CTAID.Y ;  /* 0x00000000000479c3 */ /* 0x000e620000002600 */
[----:B------:R-:W-:Y:S01]  /*14650*/  SEL R40, R97, R96, P0 ;  /* 0x0000006061287207 */ /* 0x000fe20000000000 */
[----:B------:R-:W-:Y:S01]  /*14660*/  IMAD.IADD R4, R5, 0x1, -R4 ;  /* 0x0000000105047824 */ /* 0x000fe200078e0a04 */
        /* <DEDUP_REMOVED lines=18> */
[----:B------:R-:W-:Y:S02]  /*14790*/  SHF.R.S32.HI R17, RZ, 0x5, R17 ;  /* 0x00000005ff117819 */ /* 0x000fe40000011411 */
[----:B------:R-:W-:-:S02]  /*147a0*/  SEL R152, R80, R81, P0 ;  /* 0x0000005150987207 */ /* 0x000fc40000000000 */
[----:B------:R-:W-:Y:S01]  /*147b0*/  SEL R36, R81, R80, P0 ;  /* 0x0000005051247207 */ /* 0x000fe20000000000 */
[----:B------:R-:W-:Y:S01]  /*147c0*/  IMAD R17, R17, 0x10, R4 ;  /* 0x0000001011117824 */ /* 0x000fe200078e0204 */
[----:B------:R-:W-:Y:S01]  /*147d0*/  LEA.HI R5, R23, R23, RZ, 0x1 ;  /* 0x0000001717057211 */ /* 0x000fe200078f08ff */
[----:B------:R-:W-:Y:S01]  /*147e0*/  IMAD.U32 R4, RZ, RZ, UR6 ;  /* 0x00000006ff047e24 */ /* 0x000fe2000f8e00ff */
[----:B------:R-:W-:Y:S01]  /*147f0*/  SEL R124, R78, R79, P0 ;  /* 0x0000004f4e7c7207 */ /* 0x000fe20000000000 */
[----:B------:R-:W-:Y:S01]  /*14800*/  IMAD R16, R16, 0x40, R17 ;  /* 0x0000004010107824 */ /* 0x000fe200078e0211 */
[----:B------:R-:W-:Y:S02]  /*14810*/  SEL R76, R79, R78, P0 ;  /* 0x0000004e4f4c7207 */ /* 0x000fe40000000000 */
[----:B------:R-:W-:Y:S02]  /*14820*/  SEL R78, R114, R115, P0 ;  /* 0x00000073724e7207 */ /* 0x000fe40000000000 */
[----:B------:R-:W-:-:S02]  /*14830*/  SEL R66, R115, R114, P0 ;  /* 0x0000007273427207 */ /* 0x000fc40000000000 */
[----:B------:R-:W-:Y:S01]  /*14840*/  LOP3.LUT R26, R5, 0x1ffffffe, RZ, 0xc0, !PT ;  /* 0x1ffffffe051a7812 */ /* 0x000fe200078ec0ff */
[----:B------:R-:W-:Y:S01]  /*14850*/  IMAD.U32 R5, RZ, RZ, UR7 ;  /* 0x00000007ff057e24 */ /* 0x000fe2000f8e00ff */
[----:B------:R-:W-:Y:S01]  /*14860*/  SEL R146, R100, R101, P0 ;  /* 0x0000006564927207 */ /* 0x000fe20000000000 */
[----:B------:R-:W-:Y:S01]  /*14870*/  IMAD.U32 R5, RZ, RZ, UR8 ;  /* 0x00000008ff057e24 */ /* 0x000fe2000f8e00ff */
[----:B------:R-:W-:Y:S01]  /*14880*/  SEL R43, R101, R100, P0 ;  /* 0x00000064652b7207 */ /* 0x000fe20000000000 */
[----:B------:R-:W-:Y:S01]  /*14890*/  IMAD.IADD R23, R23, 0x1, -R26 ;  /* 0x0000000117177824 */ /* 0x000fe200078e0a1a */
[----:B------:R-:W-:Y:S01]  /*148a0*/  SEL R42, R105, R122, P0 ;  /* 0x0000007a692a7207 */ /* 0x000fe20000000000 */
[--C-:B--2---:R-:W-:Y:S01]  /*148b0*/  IMAD R100, R19, 0x80, R16.reuse ;  /* 0x0000008013647824 */ /* 0x104fe200078e0210 */
[----:B------:R-:W-:Y:S01]  /*148c0*/  SEL R51, R117, R116, P0 ;  /* 0x0000007475337207 */ /* 0x000fe20000000000 */
[----:B------:R-:W-:Y:S01]  /*148d0*/  IMAD R26, R23, 0x8, R16 ;  /* 0x00000008171a7824 */ /* 0x000fe200078e0210 */
[----:B------:R-:W-:Y:S01]  /*148e0*/  SEL R142, R122, R105, P0 ;  /* 0x000000697a8e7207 */ /* 0x000fe20000000000 */
[----:B------:R-:W-:Y:S01]  /*148f0*/  ULDC.64 UR6, c[0x0][0xb48] ;  /* 0x0002d20000067ab9 */ /* 0x000fe20000000a00 */
[----:B------:R-:W-:Y:S01]  /*14900*/  SEL R122, R116, R117, P0 ;  /* 0x00000075747a7207 */ /* 0x000fe20000000000 */
[----:B------:R-:W-:Y:S01]  /*14910*/  IMAD R26, R19, 0x80, R26 ;  /* 0x00000080131a7824 */ /* 0x000fe200078e021a */
[----:B------:R-:W-:Y:S01]  /*14920*/  ULDC.64 UR8, c[0x0][0xb28] ;  /* 0x0002ca0000087ab9 */ /* 0x000fe20000000a00 */
[----:B---3--:R2:W-:Y:S04]  /*14930*/  SHFL.IDX PT, R29, R64, R3, 0x1c1f ;  /* 0x001c1f03401d7589 */ /* 0x0085e800000e0000 */
[----:B------:R-:W-:Y:S04]  /*14940*/  SHFL.IDX PT, R82, R176, R3, 0x1c1f ;  /* 0x001c1f03b0527589 */ /* 0x000fe800000e0000 */
[----:B------:R-:W-:Y:S01]  /*14950*/  SHFL.IDX PT, R33, R86, R3, 0x1c1f ;  /* 0x001c1f0356217589 */ /* 0x000fe200000e0000 */
[----:B--2---:R-:W-:-:S03]  /*14960*/  LOP3.LUT R64, R3, 0x2, RZ, 0x3c, !PT ;  /* 0x0000000203407812 */ /* 0x004fc600078e3cff */
[----:B------:R-:W-:Y:S04]  /*14970*/  SHFL.IDX PT, R61, R178, R3, 0x1c1f ;  /* 0x001c1f03b23d7589 */ /* 0x000fe800000e0000 */
[----:B------:R-:W-:Y:S04]  /*14980*/  SHFL.IDX PT, R83, R10, R64, 0x1c1f ;  /* 0x001c1f400a537589 */ /* 0x000fe800000e0000 */
[----:B------:R-:W2:Y:S04]  /*14990*/  SHFL.IDX PT, R86, R13, R64, 0x1c1f ;  /* 0x001c1f400d567589 */ /* 0x000ea800000e0000 */
[----:B------:R-:W-:Y:S04]  /*149a0*/  SHFL.IDX PT, R87, R172, R3, 0x1c1f ;  /* 0x001c1f03ac577589 */ /* 0x000fe800000e0000 */
[----:B------:R-:W-:Y:S04]  /*149b0*/  SHFL.IDX PT, R21, R90, R3, 0x1c1f ;  /* 0x001c1f035a157589 */ /* 0x000fe800000e0000 */
[----:B------:R-:W-:Y:S04]  /*149c0*/  SHFL.IDX PT, R12, R12, R64, 0x1c1f ;  /* 0x001c1f400c0c7589 */ /* 0x000fe800000e0000 */
[----:B------:R-:W-:Y:S04]  /*149d0*/  SHFL.IDX PT, R65, R174, R3, 0x1c1f ;  /* 0x001c1f03ae417589 */ /* 0x000fe800000e0000 */
[----:B------:R-:W3:Y:S04]  /*149e0*/  SHFL.IDX PT, R90, R15, R64, 0x1c1f ;  /* 0x001c1f400f5a7589 */ /* 0x000ee800000e0000 */
[----:B------:R-:W-:Y:S01]  /*149f0*/  SHFL.IDX PT, R94, R168, R3, 0x1c1f ;  /* 0x001c1f03a85e7589 */ /* 0x000fe200000e0000 */
[----:B--2---:R-:W-:-:S03]  /*14a00*/  SEL R79, R61, R86, P0 ;  /* 0x000000563d4f7207 */ /* 0x004fc60000000000 */
[----:B------:R-:W-:Y:S04]  /*14a10*/  SHFL.IDX PT, R95, R14, R64, 0x1c1f ;  /* 0x001c1f400e5f7589 */ /* 0x000fe800000e0000 */
[----:B------:R-:W-:Y:S04]  /*14a20*/  SHFL.IDX PT, R92, R170, R3, 0x1c1f ;  /* 0x001c1f03aa5c7589 */ /* 0x000fe800000e0000 */
[----:B------:R-:W2:Y:S04]  /*14a30*/  SHFL.IDX PT, R93, R27, R64, 0x1c1f ;  /* 0x001c1f401b5d7589 */ /* 0x000ea800000e0000 */
[----:B------:R-:W-:Y:S04]  /*14a40*/  SHFL.IDX PT, R97, R164, R3, 0x1c1f ;  /* 0x001c1f03a4617589 */ /* 0x000fe800000e0000 */
[----:B------:R-:W4:Y:S01]  /*14a50*/  SHFL.IDX PT, R18, R18, R64, 0x1c1f ;  /* 0x001c1f4012127589 */ /* 0x000f2200000e0000 */
[----:B---3--:R-:W-:-:S03]  /*14a60*/  SEL R89, R65, R90, P0 ;  /* 0x0000005a41597207 */ /* 0x008fc60000000000 */
[----:B------:R-:W-:Y:S04]  /*14a70*/  SHFL.IDX PT, R98, R166, R3, 0x1c1f ;  /* 0x001c1f03a6627589 */ /* 0x000fe800000e0000 */
[----:B------:R-:W3:Y:S04]  /*14a80*/  SHFL.IDX PT, R99, R31, R64, 0x1c1f ;  /* 0x001c1f401f637589 */ /* 0x000ee800000e0000 */
[----:B------:R-:W-:Y:S04]  /*14a90*/  SHFL.IDX PT, R107, R160, R3, 0x1c1f ;  /* 0x001c1f03a06b7589 */ /* 0x000fe800000e0000 */
[----:B------:R-:W-:Y:S01]  /*14aa0*/  SHFL.IDX PT, R106, R162, R3, 0x1c1f ;  /* 0x001c1f03a26a7589 */ /* 0x000fe200000e0000 */
[----:B--2---:R-:W-:-:S03]  /*14ab0*/  SEL R91, R92, R93, P0 ;  /* 0x0000005d5c5b7207 */ /* 0x004fc60000000000 */
[----:B------:R-:W-:Y:S04]  /*14ac0*/  SHFL.IDX PT, R35, R35, R64, 0x1c1f ;  /* 0x001c1f4023237589 */ /* 0x000fe800000e0000 */
[----:B------:R-:W2:Y:S04]  /*14ad0*/  SHFL.IDX PT, R110, R30, R64, 0x1c1f ;  /* 0x001c1f401e6e7589 */ /* 0x000ea800000e0000 */
[----:B------:R-:W-:Y:S04]  /*14ae0*/  SHFL.IDX PT, R49, R112, R3, 0x1c1f ;  /* 0x001c1f0370317589 */ /* 0x000fe800000e0000 */
[----:B------:R-:W-:Y:S04]  /*14af0*/  SHFL.IDX PT, R81, R9, R64, 0x1c1f ;  /* 0x001c1f4009517589 */ /* 0x000fe800000e0000 */
[----:B------:R-:W-:Y:S04]  /*14b00*/  SHFL.IDX PT, R109, R158, R3, 0x1c1f ;  /* 0x001c1f039e6d7589 */ /* 0x000fe800000e0000 */
[----:B------:R-:W-:Y:S04]  /*14b10*/  SHFL.IDX PT, R74, R74, R3, 0x1c1f ;  /* 0x001c1f034a4a7589 */ /* 0x000fe800000e0000 */
[----:B------:R-:W5:Y:S04]  /*14b20*/  SHFL.IDX PT, R112, R37, R64, 0x1c1f ;  /* 0x001c1f4025707589 */ /* 0x000f6800000e0000 */
        /* <DEDUP_REMOVED lines=10> */
[----:B------:R1:W-:Y:S04]  /*14bd0*/  SHFL.IDX PT, R17, R78, R3, 0x1c1f ;  /* 0x001c1f034e117589 */ /* 0x0003e800000e0000 */
[----:B------:R4:W-:Y:S04]  /*14be0*/  SHFL.IDX PT, R16, R88, R3, 0x1c1f ;  /* 0x001c1f0358107589 */ /* 0x0009e800000e0000 */
[----:B------:R-:W-:Y:S01]  /*14bf0*/  SHFL.IDX PT, R115, R150, R3, 0x1c1f ;  /* 0x001c1f0396737589 */ /* 0x000fe200000e0000 */
[----:B-1----:R-:W-:-:S02]  /*14c00*/  SEL R78, R82, R83, P0 ;  /* 0x00000053524e7207 */ /* 0x002fc40000000000 */
[----:B------:R-:W-:Y:S01]  /*14c10*/  SEL R82, R83, R82, P0 ;  /* 0x0000005253527207 */ /* 0x000fe20000000000 */
[----:B------:R-:W1:Y:S01]  /*14c20*/  SHFL.IDX PT, R118, R41, R64, 0x1c1f ;  /* 0x001c1f4029767589 */ /* 0x000e6200000e0000 */
[----:B------:R-:W-:Y:S02]  /*14c30*/  SEL R83, R86, R61, P0 ;  /* 0x0000003d56537207 */ /* 0x000fe40000000000 */
[----:B----4-:R-:W-:Y:S01]  /*14c40*/  SEL R88, R87, R12, P0 ;  /* 0x0000000c57587207 */ /* 0x010fe20000000000 */
[----:B------:R4:W-:Y:S01]  /*14c50*/  SHFL.IDX PT, R8, R96, R3, 0x1c1f ;  /* 0x001c1f0360087589 */ /* 0x0009e200000e0000 */
[----:B------:R-:W-:Y:S02]  /*14c60*/  SEL R86, R12, R87, P0 ;  /* 0x000000570c567207 */ /* 0x000fe40000000000 */
[----:B------:R-:W-:Y:S01]  /*14c70*/  SEL R87, R90, R65, P0 ;  /* 0x000000415a577207 */ /* 0x000fe20000000000 */
[----:B------:R-:W-:Y:S01]  /*14c80*/  SHFL.IDX PT, R23, R130, R3, 0x1c1f ;  /* 0x001c1f0382177589 */ /* 0x000fe200000e0000 */
[----:B------:R-:W-:-:S02]  /*14c90*/  SEL R90, R94, R95, P0 ;  /* 0x0000005f5e5a7207 */ /* 0x000fc40000000000 */
[----:B------:R-:W-:Y:S01]  /*14ca0*/  SEL R94, R95, R94, P0 ;  /* 0x0000005e5f5e7207 */ /* 0x000fe20000000000 */
[----:B------:R-:W-:Y:S01]  /*14cb0*/  SHFL.IDX PT, R25, R128, R3, 0x1c1f ;  /* 0x001c1f0380197589 */ /* 0x000fe200000e0000 */
[----:B------:R-:W-:Y:S02]  /*14cc0*/  SEL R95, R93, R92, P0 ;  /* 0x0000005c5d5f7207 */ /* 0x000fe40000000000 */
[----:B----4-:R-:W-:Y:S01]  /*14cd0*/  SEL R96, R97, R18, P0 ;  /* 0x0000001261607207 */ /* 0x010fe20000000000 */
[----:B------:R-:W-:Y:S01]  /*14ce0*/  SHFL.IDX PT, R63, R126, R3, 0x1c1f ;  /* 0x001c1f037e3f7589 */ /* 0x000fe200000e0000 */
[----:B------:R-:W-:Y:S02]  /*14cf0*/  SEL R92, R18, R97, P0 ;  /* 0x00000061125c7207 */ /* 0x000fe40000000000 */
[----:B---3--:R-:W-:Y:S01]  /*14d00*/  SEL R97, R98, R99, P0 ;  /* 0x0000006362617207 */ /* 0x008fe20000000000 */
[----:B------:R-:W-:Y:S01]  /*14d10*/  SHFL.IDX PT, R47, R124, R3, 0x1c1f ;  /* 0x001c1f037c2f7589 */ /* 0x000fe200000e0000 */
[----:B------:R-:W-:-:S02]  /*14d20*/  SEL R93, R99, R98, P0 ;  /* 0x00000062635d7207 */ /* 0x000fc40000000000 */
[----:B--2---:R-:W-:Y:S01]  /*14d30*/  SEL R98, R107, R110, P0 ;  /* 0x0000006e6b627207 */ /* 0x004fe20000000000 */
[----:B------:R-:W-:Y:S01]  /*14d40*/  SHFL.IDX PT, R15, R38, R64, 0x1c1f ;  /* 0x001c1f40260f7589 */ /* 0x000fe200000e0000 */
[----:B------:R-:W-:Y:S02]  /*14d50*/  SEL R99, R106, R35, P0 ;  /* 0x000000236a637207 */ /* 0x000fe40000000000 */
[----:B------:R-:W-:Y:S01]  /*14d60*/  SEL R65, R35, R106, P0 ;  /* 0x0000006a23417207 */ /* 0x000fe20000000000 */
[----:B------:R-:W-:Y:S01]  /*14d70*/  SHFL.IDX PT, R14, R43, R64, 0x1c1f ;  /* 0x001c1f402b0e7589 */ /* 0x000fe200000e0000 */
[----:B-----5:R-:W-:Y:S02]  /*14d80*/  SEL R61, R112, R109, P0 ;  /* 0x0000006d703d7207 */ /* 0x020fe40000000000 */
[----:B0-----:R-:W-:Y:S01]  /*14d90*/  SEL R75, R60, R11, P0 ;  /* 0x0000000b3c4b7207 */ /* 0x001fe20000000000 */
[----:B------:R-:W-:Y:S04]  /*14da0*/  SHFL.IDX PT, R40, R40, R64, 0x1c1f ;  /* 0x001c1f4028287589 */ /* 0x000fe800000e0000 */
[----:B------:R-:W-:Y:S04]  /*14db0*/  SHFL.IDX PT, R45, R45, R64, 0x1c1f ;  /* 0x001c1f402d2d7589 */ /* 0x000fe800000e0000 */
[----:B------:R-:W-:Y:S04]  /*14dc0*/  SHFL.IDX PT, R42, R42, R64, 0x1c1f ;  /* 0x001c1f402a2a7589 */ /* 0x000fe800000e0000 */
[----:B------:R1:W-:Y:S04]  /*14dd0*/  SHFL.IDX PT, R125, R51, R64, 0x1c1f ;  /* 0x001c1f40337d7589 */ /* 0x0003e800000e0000 */
[----:B------:R-:W-:Y:S04]  /*14de0*/  SHFL.IDX PT, R44, R44, R64, 0x1c1f ;  /* 0x001c1f402c2c7589 */ /* 0x000fe800000e0000 */
[----:B------:R0:W-:Y:S01]  /*14df0*/  SHFL.IDX PT, R127, R53, R64, 0x1c1f ;  /* 0x001c1f40357f7589 */ /* 0x0001e200000e0000 */
[----:B-1----:R-:W-:-:S03]  /*14e00*/  SEL R51, R115, R118, P0 ;  /* 0x0000007673337207 */ /* 0x002fc60000000000 */
[----:B------:R-:W-:Y:S04]  /*14e10*/  SHFL.IDX PT, R124, R50, R64, 0x1c1f ;  /* 0x001c1f40327c7589 */ /* 0x000fe800000e0000 */
[----:B------:R1:W-:Y:S01]  /*14e20*/  SHFL.IDX PT, R126, R55, R64, 0x1c1f ;  /* 0x001c1f40377e7589 */ /* 0x0003e200000e0000 */
[----:B0-----:R-:W-:-:S03]  /*14e30*/  SEL R53, R118, R115, P0 ;  /* 0x0000007376357207 */ /* 0x001fc60000000000 */
[----:B------:R-:W-:Y:S01]  /*14e40*/  SHFL.IDX PT, R128, R52, R64, 0x1c1f ;  /* 0x001c1f4034807589 */ /* 0x000fe200000e0000 */
[----:B------:R-:W0:Y:S03]  /*14e50*/  @P2 LDC R115, c[0x0][0xbec] ;  /* 0x0002fb00ff732b82 */ /* 0x000e260000000800 */
[----:B------:R2:W-:Y:S01]  /*14e60*/  SHFL.IDX PT, R130, R56, R64, 0x1c1f ;  /* 0x001c1f4038827589 */ /* 0x0005e200000e0000 */
[----:B-1----:R-:W-:-:S03]  /*14e70*/  SEL R55, R10, R113, P0 ;  /* 0x000000710a377207 */ /* 0x002fc60000000000 */
[----:B------:R1:W-:Y:S04]  /*14e80*/  SHFL.IDX PT, R129, R54, R64, 0x1c1f ;  /* 0x001c1f4036817589 */ /* 0x0003e800000e0000 */
[----:B------:R-:W-:Y:S01]  /*14e90*/  SHFL.IDX PT, R104, R104, R64, 0x1c1f ;  /* 0x001c1f4068687589 */ /* 0x000fe200000e0000 */
[----:B--2---:R-:W-:-:S03]  /*14ea0*/  SEL R56, R114, R13, P0 ;  /* 0x0000000d72387207 */ /* 0x004fc60000000000 */
[----:B------:R-:W-:Y:S01]  /*14eb0*/  SHFL.IDX PT, R103, R103, R64, 0x1c1f ;  /* 0x001c1f4067677589 */ /* 0x000fe200000e0000 */
[----:B-1----:R-:W-:-:S03]  /*14ec0*/  SEL R54, R13, R114, P0 ;  /* 0x000000720d367207 */ /* 0x002fc60000000000 */
[----:B------:R1:W-:Y:S01]  /*14ed0*/  SHFL.IDX PT, R30, R59, R64, 0x1c1f ;  /* 0x001c1f403b1e7589 */ /* 0x0003e200000e0000 */
[----:B------:R-:W2:Y:S03]  /*14ee0*/  LDC R114, c[0x0][0xc50] ;  /* 0x00031400ff727b82 */ /* 0x000ea60000000800 */
[----:B------:R3:W-:Y:S01]  /*14ef0*/  SHFL.IDX PT, R27, R57, R64, 0x1c1f ;  /* 0x001c1f40391b7589 */ /* 0x0007e200000e0000 */
[----:B0-----:R-:W-:-:S03]  /*14f00*/  @P2 IMAD.HI.U32 R115, R26, R115, RZ ;  /* 0x000000731a732227 */ /* 0x001fc600078e00ff */
[----:B------:R-:W-:Y:S01]  /*14f10*/  SHFL.IDX PT, R108, R108, R64, 0x1c1f ;  /* 0x001c1f406c6c7589 */ /* 0x000fe200000e0000 */
[----:B-1----:R-:W-:-:S03]  /*14f20*/  SEL R59, R109, R112, P0 ;  /* 0x000000706d3b7207 */ /* 0x002fc60000000000 */
[----:B------:R0:W-:Y:S01]  /*14f30*/  SHFL.IDX PT, R31, R58, R64, 0x1c1f ;  /* 0x001c1f403a1f7589 */ /* 0x0001e200000e0000 */
[----:B------:R-:W1:Y:S01]  /*14f40*/  @P2 LDC R109, c[0x0][0xbec] ;  /* 0x0002fb00ff6d2b82 */ /* 0x000e620000000800 */
[----:B---3--:R-:W-:Y:S02]  /*14f50*/  SEL R57, R113, R10, P0 ;  /* 0x0000000a71397207 */ /* 0x008fe40000000000 */
[----:B------:R-:W-:Y:S04]  /*14f60*/  SHFL.IDX PT, R76, R76, R64, 0x1c1f ;  /* 0x001c1f404c4c7589 */ /* 0x000fe800000e0000 */
[----:B------:R-:W-:Y:S01]  /*14f70*/  SHFL.IDX PT, R85, R85, R64, 0x1c1f ;  /* 0x001c1f4055557589 */ /* 0x000fe200000e0000 */
[----:B------:R-:W3:Y:S01]  /*14f80*/  LDC.64 R112, c[0x0][0xb40] ;  /* 0x0002d000ff707b82 */ /* 0x000ee20000000a00 */
[----:B0-----:R-:W-:-:S02]  /*14f90*/  SEL R58, R111, R34, P0 ;  /* 0x000000226f3a7207 */ /* 0x001fc40000000000 */
[----:B------:R-:W-:Y:S04]  /*14fa0*/  SHFL.IDX PT, R70, R70, R64, 0x1c1f ;  /* 0x001c1f4046467589 */ /* 0x000fe800000e0000 */
[----:B------:R-:W-:Y:S04]  /*14fb0*/  SHFL.IDX PT, R77, R77, R64, 0x1c1f ;  /* 0x001c1f404d4d7589 */ /* 0x000fe800000e0000 */
[----:B------:R-:W-:Y:S04]  /*14fc0*/  SHFL.IDX PT, R73, R73, R64, 0x1c1f ;  /* 0x001c1f4049497589 */ /* 0x000fe800000e0000 */
[----:B------:R-:W-:Y:S04]  /*14fd0*/  SHFL.IDX PT, R72, R72, R64, 0x1c1f ;  /* 0x001c1f4048487589 */ /* 0x000fe800000e0000 */
[----:B------:R-:W-:Y:S04]  /*14fe0*/  SHFL.IDX PT, R69, R69, R64, 0x1c1f ;  /* 0x001c1f4045457589 */ /* 0x000fe800000e0000 */
[----:B------:R-:W-:Y:S01]  /*14ff0*/  SHFL.IDX PT, R68, R68, R64, 0x1c1f ;  /* 0x001c1f4044447589 */ /* 0x000fe200000e0000 */
[----:B---3--:R-:W-:-:S03]  /*15000*/  IMAD.WIDE.U32 R4, R112, UR12, R4 ;  /* 0x0000000c70047c25 */ /* 0x008fc6000f8e0004 */
[----:B------:R-:W-:Y:S04]  /*15010*/  SHFL.IDX PT, R67, R67, R64, 0x1c1f ;  /* 0x001c1f4043437589 */ /* 0x000fe800000e0000 */
[----:B------:R-:W-:Y:S04]  /*15020*/  SHFL.IDX PT, R71, R71, R64, 0x1c1f ;  /* 0x001c1f4047477589 */ /* 0x000fe800000e0000 */
[----:B------:R0:W-:Y:S04]  /*15030*/  SHFL.IDX PT, R66, R66, R64, 0x1c1f ;  /* 0x001c1f4042427589 */ /* 0x0001e800000e0000 */
[----:B------:R-:W3:Y:S04]  /*15040*/  SHFL.IDX PT, R102, R138, R3, 0x1c1f ;  /* 0x001c1f038a667589 */ /* 0x000ee800000e0000 */
[----:B------:R-:W4:Y:S01]  /*15050*/  SHFL.IDX PT, R116, R148, R3, 0x1c1f ;  /* 0x001c1f0394747589 */ /* 0x000f2200000e0000 */
[----:B0-----:R-:W-:Y:S01]  /*15060*/  SEL R64, R110, R107, P0 ;  /* 0x0000006b6e407207 */ /* 0x001fe20000000000 */
[----:B------:R-:W-:Y:S01]  /*15070*/  IMAD R110, R112, UR13, RZ ;  /* 0x0000000d706e7c24 */ /* 0x000fe2000f8e02ff */
[----:B------:R-:W0:Y:S01]  /*15080*/  LDC.64 R106, c[0x0][0xbd8] ;  /* 0x0002f600ff6a7b82 */ /* 0x000e220000000a00 */
[----:B------:R-:W5:Y:S04]  /*15090*/  SHFL.IDX PT, R117, R146, R3, 0x1c1f ;  /* 0x001c1f0392757589 */ /* 0x000f6800000e0000 */
[----:B------:R-:W2:Y:S04]  /*150a0*/  SHFL.IDX PT, R105, R136, R3, 0x1c1f ;  /* 0x001c1f0388697589 */ /* 0x000ea800000e0000 */
[----:B------:R-:W1:Y:S04]  /*150b0*/  SHFL.IDX PT, R101, R132, R3, 0x1c1f ;  /* 0x001c1f0384657589 */ /* 0x000e6800000e0000 */
[----:B------:R-:W1:Y:S01]  /*150c0*/  SHFL.IDX PT, R119, R144, R3, 0x1c1f ;  /* 0x001c1f0390777589 */ /* 0x000e6200000e0000 */
[----:B---3--:R-:W-:-:S03]  /*150d0*/  SEL R13, R127, R102, P0 ;  /* 0x000000667f0d7207 */ /* 0x008fc60000000000 */
[----:B------:R-:W3:Y:S01]  /*150e0*/  SHFL.IDX PT, R121, R142, R3, 0x1c1f ;  /* 0x001c1f038e797589 */ /* 0x000ee200000e0000 */
[----:B----4-:R-:W-:-:S03]  /*150f0*/  SEL R50, R116, R15, P0 ;  /* 0x0000000f74327207 */ /* 0x010fc60000000000 */
[----:B------:R-:W4:Y:S01]  /*15100*/  SHFL.IDX PT, R120, R120, R3, 0x1c1f ;  /* 0x001c1f0378787589 */ /* 0x000f2200000e0000 */
[----:B------:R-:W-:Y:S02]  /*15110*/  SEL R52, R15, R116, P0 ;  /* 0x000000740f347207 */ /* 0x000fe40000000000 */
[----:B------:R-:W0:Y:S01]  /*15120*/  @P2 LDC R116, c[0x0][0xbf0] ;  /* 0x0002fc00ff742b82 */ /* 0x000e220000000800 */
[----:B------:R-:W-:Y:S01]  /*15130*/  SHFL.IDX PT, R123, R140, R3, 0x1c1f ;  /* 0x001c1f038c7b7589 */ /* 0x000fe200000e0000 */
[----:B-----5:R-:W-:Y:S02]  /*15140*/  SEL R35, R117, R14, P0 ;  /* 0x0000000e75237207 */ /* 0x020fe40000000000 */
[----:B------:R-:W-:Y:S01]  /*15150*/  SEL R37, R14, R117, P0 ;  /* 0x000000750e257207 */ /* 0x000fe20000000000 */
[----:B------:R-:W5:Y:S01]  /*15160*/  SHFL.IDX PT, R122, R122, R3, 0x1c1f ;  /* 0x001c1f037a7a7589 */ /* 0x000f6200000e0000 */
[----:B--2---:R-:W-:Y:S02]  /*15170*/  SEL R10, R105, R124, P0 ;  /* 0x0000007c690a7207 */ /* 0x004fe40000000000 */
[----:B------:R-:W-:Y:S01]  /*15180*/  SEL R12, R124, R105, P0 ;  /* 0x000000697c0c7207 */ /* 0x000fe20000000000 */
[----:B------:R-:W2:Y:S01]  /*15190*/  SHFL.IDX PT, R19, R134, R3, 0x1c1f ;  /* 0x001c1f0386137589 */ /* 0x000ea200000e0000 */
[----:B-1----:R-:W-:Y:S01]  /*151a0*/  SEL R14, R101, R128, P0 ;  /* 0x00000080650e7207 */ /* 0x002fe20000000000 */
[----:B------:R-:W-:Y:S01]  /*151b0*/  IMAD R105, RZ, RZ, -UR55 ;  /* 0x80000037ff697e24 */ /* 0x000fe2000f8e02ff */
[----:B------:R-:W-:Y:S01]  /*151c0*/  SEL R18, R128, R101, P0 ;  /* 0x0000006580127207 */ /* 0x000fe20000000000 */
[----:B------:R-:W1:Y:S01]  /*151d0*/  SHFL.IDX PT, R22, R22, R3, 0x1c1f ;  /* 0x001c1f0316167589 */ /* 0x000e6200000e0000 */
[----:B------:R-:W-:Y:S01]  /*151e0*/  SEL R36, R40, R119, P0 ;  /* 0x0000007728247207 */ /* 0x000fe20000000000 */
[----:B------:R-:W-:Y:S01]  /*151f0*/  IMAD R114, R114, R105, UR4 ;  /* 0x0000000472727e24 */ /* 0x000fe2000f8e0269 */
[----:B------:R-:W-:Y:S01]  /*15200*/  ULDC.64 UR4, c[0x0][0xbe0] ;  /* 0x0002f80000047ab9 */ /* 0x000fe20000000a00 */
[----:B------:R-:W-:Y:S01]  /*15210*/  SHFL.IDX PT, R24, R24, R3, 0x1c1f ;  /* 0x001c1f0318187589 */ /* 0x000fe200000e0000 */
[----:B------:R-:W-:Y:S01]  /*15220*/  IMAD.MOV.U32 R105, RZ, RZ, R26 ;  /* 0x000000ffff697224 */ /* 0x000fe200078e001a */
[----:B---3--:R-:W-:-:S02]  /*15230*/  SEL R38, R121, R42, P0 ;  /* 0x0000002a79267207 */ /* 0x008fc40000000000 */
[----:B------:R-:W3:Y:S01]  /*15240*/  SHFL.IDX PT, R28, R28, R3, 0x1c1f ;  /* 0x001c1f031c1c7589 */ /* 0x000ee200000e0000 */
[----:B----4-:R-:W-:Y:S02]  /*15250*/  SEL R39, R120, R45, P0 ;  /* 0x0000002d78277207 */ /* 0x010fe40000000000 */
[----:B0-----:R-:W-:Y:S01]  /*15260*/  @P2 SHF.R.U32.HI R105, RZ, R116, R115 ;  /* 0x00000074ff692219 */ /* 0x001fe20000011673 */
[----:B------:R-:W0:Y:S01]  /*15270*/  SHFL.IDX PT, R62, R62, R3, 0x1c1f ;  /* 0x001c1f033e3e7589 */ /* 0x000e2200000e0000 */
[----:B------:R-:W-:-:S03]  /*15280*/  SEL R41, R45, R120, P0 ;  /* 0x000000782d297207 */ /* 0x000fc60000000000 */
[----:B------:R-:W-:Y:S01]  /*15290*/  SHFL.IDX PT, R46, R46, R3, 0x1c1f ;  /* 0x001c1f032e2e7589 */ /* 0x000fe200000e0000 */
[----:B------:R-:W-:Y:S01]  /*152a0*/  IMAD.MOV R112, RZ, RZ, -R105 ;  /* 0x000000ffff707224 */ /* 0x000fe200078e0a69 */
[----:B-----5:R-:W-:Y:S02]  /*152b0*/  SEL R43, R122, R125, P0 ;  /* 0x0000007d7a2b7207 */ /* 0x020fe40000000000 */
[----:B------:R-:W-:Y:S01]  /*152c0*/  SHFL.IDX PT, R48, R48, R3, 0x1c1f ;  /* 0x001c1f0330307589 */ /* 0x000fe200000e0000 */
[----:B--2---:R-:W-:Y:S02]  /*152d0*/  SEL R15, R19, R126, P0 ;  /* 0x0000007e130f7207 */ /* 0x004fe40000000000 */
[----:B------:R-:W-:Y:S01]  /*152e0*/  SEL R45, R125, R122, P0 ;  /* 0x0000007a7d2d7207 */ /* 0x000fe20000000000 */
[----:B------:R-:W-:Y:S01]  /*152f0*/  SHFL.IDX PT, R32, R32, R3, 0x1c1f ;  /* 0x001c1f0320207589 */ /* 0x000fe200000e0000 */
[----:B------:R-:W-:-:S03]  /*15300*/  SEL R19, R126, R19, P0 ;  /* 0x000000137e137207 */ /* 0x000fc60000000000 */
[----:B------:R2:W-:Y:S02]  /*15310*/  SHFL.IDX PT, R20, R20, R3, 0x1c1f ;  /* 0x001c1f0314147589 */ /* 0x0005e400000e0000 */
[----:B--2---:R-:W-:Y:S02]  /*15320*/  SEL R3, R74, R9, P0 ;  /* 0x000000094a037207 */ /* 0x004fe40000000000 */
[----:B------:R-:W-:Y:S02]  /*15330*/  SEL R9, R9, R74, P0 ;  /* 0x0000004a09097207 */ /* 0x000fe40000000000 */
[----:B------:R-:W-:Y:S02]  /*15340*/  SEL R74, R80, R81, P0 ;  /* 0x00000051504a7207 */ /* 0x000fe40000000000 */
[----:B------:R-:W-:Y:S02]  /*15350*/  SEL R80, R81, R80, P0 ;  /* 0x0000005051507207 */ /* 0x000fe40000000000 */
[----:B------:R-:W-:-:S02]  /*15360*/  SEL R81, R11, R60, P0 ;  /* 0x0000003c0b517207 */ /* 0x000fc40000000000 */
[----:B------:R-:W-:Y:S02]  /*15370*/  SEL R60, R34, R111, P0 ;  /* 0x0000006f223c7207 */ /* 0x000fe40000000000 */
[----:B------:R-:W2:Y:S01]  /*15380*/  @P2 LDC R111, c[0x0][0xbf0] ;  /* 0x0002fc00ff6f2b82 */ /* 0x000ea20000000800 */
[----:B------:R-:W-:Y:S01]  /*15390*/  SEL R11, R102, R127, P0 ;  /* 0x0000007f660b7207 */ /* 0x000fe20000000000 */
[----:B------:R-:W-:Y:S01]  /*153a0*/  IMAD R102, R106, UR13, RZ ;  /* 0x0000000d6a667c24 */ /* 0x000fe2000f8e02ff */
[----:B------:R-:W-:Y:S02]  /*153b0*/  SEL R34, R119, R40, P0 ;  /* 0x0000002877227207 */ /* 0x000fe40000000000 */
[----:B------:R-:W-:Y:S01]  /*153c0*/  SEL R40, R42, R121, P0 ;  /* 0x000000792a287207 */ /* 0x000fe20000000000 */
[----:B------:R-:W-:Y:S01]  /*153d0*/  IMAD R101, R107, UR12, R102 ;  /* 0x0000000c6b657c24 */ /* 0x000fe2000f8e0266 */
[----:B------:R-:W-:Y:S01]  /*153e0*/  SEL R42, R123, R44, P0 ;  /* 0x0000002c7b2a7207 */ /* 0x000fe20000000000 */
[----:B------:R-:W-:Y:S01]  /*153f0*/  IMAD.WIDE.U32 R106, R106, UR12, R6 ;  /* 0x0000000c6a6a7c25 */ /* 0x000fe2000f8e0006 */
[----:B-1----:R-:W-:-:S02]  /*15400*/  SEL R6, R22, R129, P0 ;  /* 0x0000008116067207 */ /* 0x002fc40000000000 */
[----:B------:R-:W-:Y:S01]  /*15410*/  SEL R7, R23, R130, P0 ;  /* 0x0000008217077207 */ /* 0x000fe20000000000 */
[----:B------:R-:W-:Y:S01]  /*15420*/  @P2 IMAD.HI.U32 R102, R26, R109, RZ ;  /* 0x0000006d1a662227 */ /* 0x000fe200078e00ff */
[----:B------:R-:W-:Y:S02]  /*15430*/  SHF.R.S32.HI R109, RZ, 0x1f, R114 ;  /* 0x0000001fff6d7819 */ /* 0x000fe40000011472 */
[----:B------:R-:W-:Y:S01]  /*15440*/  SEL R44, R44, R123, P0 ;  /* 0x0000007b2c2c7207 */ /* 0x000fe20000000000 */
[----:B------:R-:W-:Y:S01]  /*15450*/  IMAD.IADD R107, R107, 0x1, R101 ;  /* 0x000000016b6b7824 */ /* 0x000fe200078e0265 */
[----:B------:R-:W-:Y:S01]  /*15460*/  SEL R22, R129, R22, P0 ;  /* 0x0000001681167207 */ /* 0x000fe20000000000 */
[----:B------:R-:W-:Y:S01]  /*15470*/  IMAD.MOV.U32 R101, RZ, RZ, R26 ;  /* 0x000000ffff657224 */ /* 0x000fe200078e001a */
[----:B------:R-:W-:Y:S02]  /*15480*/  SEL R23, R130, R23, P0 ;  /* 0x0000001782177207 */ /* 0x000fe40000000000 */
[----:B--2---:R-:W-:Y:S01]  /*15490*/  @P2 SHF.R.U32.HI R101, RZ, R111, R102 ;  /* 0x0000006fff652219 */ /* 0x004fe20000011666 */
[----:B------:R-:W-:-:S02]  /*154a0*/  IMAD R111, R113, UR12, R110 ;  /* 0x0000000c716f7c24 */ /* 0x000fc4000f8e026e */
[----:B------:R-:W-:Y:S02]  /*154b0*/  IMAD.MOV.U32 R110, RZ, RZ, R4 ;  /* 0x000000ffff6e7224 */ /* 0x000fe400078e0004 */
[----:B------:R-:W-:Y:S02]  /*154c0*/  IMAD.IADD R111, R5, 0x1, R111 ;  /* 0x00000001056f7824 */ /* 0x000fe400078e026f */
[C---:B------:R-:W-:Y:S02]  /*154d0*/  IMAD R5, R109.reuse, UR4, RZ ;  /* 0x000000046d057c24 */ /* 0x040fe4000f8e02ff */
[----:B------:R-:W-:Y:S02]  /*154e0*/  IMAD R109, R109, UR6, RZ ;  /* 0x000000066d6d7c24 */ /* 0x000fe4000f8e02ff */
[C---:B------:R-:W-:Y:S02]  /*154f0*/  IMAD R102, R114.reuse, UR5, R5 ;  /* 0x0000000572667c24 */ /* 0x040fe4000f8e0205 */
[----:B------:R-:W-:Y:S01]  /*15500*/  IMAD.WIDE.U32 R4, R114, UR4, R106 ;  /* 0x0000000472047c25 */ /* 0x000fe2000f8e006a */
[----:B------:R-:W-:-:S03]  /*15510*/  ULDC.64 UR4, c[0x0][0xb30] ;  /* 0x0002cc0000047ab9 */ /* 0x000fc60000000a00 */
[C---:B------:R-:W-:Y:S01]  /*15520*/  IMAD R113, R114.reuse, UR7, R109 ;  /* 0x0000000772717c24 */ /* 0x040fe2000f8e026d */
[----:B------:R-:W-:Y:S01]  /*15530*/  SHF.R.S32.HI R109, RZ, 0x1f, R101 ;  /* 0x0000001fff6d7819 */ /* 0x000fe20000011465 */
[----:B------:R-:W-:Y:S01]  /*15540*/  IMAD.WIDE.U32 R106, R114, UR6, R110 ;  /* 0x00000006726a7c25 */ /* 0x000fe2000f8e006e */
[----:B------:R-:W-:Y:S01]  /*15550*/  IADD3 R110, P2, R101, R4, RZ ;  /* 0x00000004656e7210 */ /* 0x000fe20007f5e0ff */
[----:B------:R-:W-:Y:S01]  /*15560*/  ULDC.64 UR6, c[0x0][0xbc8] ;  /* 0x0002f20000067ab9 */ /* 0x000fe20000000a00 */
[----:B------:R-:W-:Y:S01]  /*15570*/  SHF.R.S32.HI R4, RZ, 0x1f, R105 ;  /* 0x0000001fff047819 */ /* 0x000fe20000011469 */
[----:B------:R-:W-:Y:S01]  /*15580*/  IMAD.MOV R101, RZ, RZ, -R101 ;  /* 0x000000ffff657224 */ /* 0x000fe200078e0a65 */
[----:B------:R-:W-:Y:S01]  /*15590*/  IADD3.X R111, R109, R5, R102, P2, !PT ;  /* 0x000000056d6f7210 */ /* 0x000fe200017fe466 */
[----:B------:R-:W-:Y:S02]  /*155a0*/  IMAD.IADD R107, R107, 0x1, R113 ;  /* 0x000000016b6b7824 */ /* 0x000fe400078e0271 */
[----:B------:R-:W-:-:S02]  /*155b0*/  IMAD R101, R131, R101, R26 ;  /* 0x0000006583657224 */ /* 0x000fc400078e021a */
[----:B------:R-:W-:Y:S02]  /*155c0*/  IMAD R113, R131, R112, R26 ;  /* 0x0000007083717224 */ /* 0x000fe400078e021a */
[----:B------:R-:W-:Y:S01]  /*155d0*/  IMAD R4, R4, UR4, RZ ;  /* 0x0000000404047c24 */ /* 0x000fe2000f8e02ff */
[----:B------:R-:W-:Y:S01]  /*155e0*/  SHF.R.S32.HI R26, RZ, 0x1f, R101 ;  /* 0x0000001fff1a7819 */ /* 0x000fe20000011465 */
[----:B------:R-:W-:Y:S01]  /*155f0*/  IMAD.WIDE.U32 R110, R101, UR6, R110 ;  /* 0x00000006656e7c25 */ /* 0x000fe2000f8e006e */
[----:B------:R-:W-:-:S03]  /*15600*/  SHF.R.S32.HI R102, RZ, 0x1f, R113 ;  /* 0x0000001fff667819 */ /* 0x000fc60000011471 */
[C---:B------:R-:W-:Y:S01]  /*15610*/  IMAD R109, R105.reuse, UR5, R4 ;  /* 0x00000005696d7c24 */ /* 0x040fe2000f8e0204 */
[----:B------:R-:W1:Y:S01]  /*15620*/  S2UR UR5, SR_CgaCtaId ;  /* 0x00000000000579c3 */ /* 0x000e620000008800 */
[----:B------:R-:W-:Y:S01]  /*15630*/  IMAD.WIDE.U32 R4, R105, UR4, R106 ;  /* 0x0000000469047c25 */ /* 0x000fe2000f8e006a */
[----:B------:R-:W-:-:S03]  /*15640*/  UMOV UR4, 0x400 ;  /* 0x0000040000047882 */ /* 0x000fc60000000000 */
[----:B------:R-:W-:Y:S02]  /*15650*/  IMAD R26, R26, UR6, RZ ;  /* 0x000000061a1a7c24 */ /* 0x000fe4000f8e02ff */
[----:B------:R-:W-:Y:S02]  /*15660*/  IMAD R102, R102, UR8, RZ ;  /* 0x0000000866667c24 */ /* 0x000fe4000f8e02ff */
[----:B------:R-:W-:Y:S02]  /*15670*/  IMAD.IADD R5, R5, 0x1, R109 ;  /* 0x0000000105057824 */ /* 0x000fe400078e026d */
[----:B------:R-:W-:Y:S01]  /*15680*/  IMAD R105, R101, UR7, R26 ;  /* 0x0000000765697c24 */ /* 0x000fe2000f8e021a */
[----:B------:R-:W-:Y:S01]  /*15690*/  ULDC.64 UR6, c[0x0][0xba8] ;  /* 0x0002ea0000067ab9 */ /* 0x000fe20000000a00 */
[C---:B------:R-:W-:Y:S01]  /*156a0*/  IMAD R107, R113.reuse, UR9, R102 ;  /* 0x00000009716b7c24 */ /* 0x040fe2000f8e0266 */
[----:B------:R-:W-:Y:S01]  /*156b0*/  LEA R101, P2, R110, UR6, 0x2 ;  /* 0x000000066e657c11 */ /* 0x000fe2000f8410ff */
[----:B------:R-:W-:Y:S01]  /*156c0*/  IMAD.WIDE.U32 R112, R113, UR8, R4 ;  /* 0x0000000871707c25 */ /* 0x000fe2000f8e0004 */
[----:B------:R-:W-:Y:S01]  /*156d0*/  ULDC.64 UR8, c[0x0][0xb00] ;  /* 0x0002c00000087ab9 */ /* 0x000fe20000000a00 */
[----:B------:R-:W-:Y:S01]  /*156e0*/  ULDC UR6, c[0x0][0xa88] ;  /* 0x0002a20000067ab9 */ /* 0x000fe20000000800 */
[----:B---3--:R-:W-:Y:S01]  /*156f0*/  SEL R26, R28, R27, P0 ;  /* 0x0000001b1c1a7207 */ /* 0x008fe20000000000 */
[----:B------:R-:W-:Y:S01]  /*15700*/  IMAD.IADD R5, R111, 0x1, R105 ;  /* 0x000000016f057824 */ /* 0x000fe200078e0269 */
[----:B------:R-:W-:Y:S01]  /*15710*/  LEA R106, P3, R112, UR8, 0x2 ;  /* 0x00000008706a7c11 */ /* 0x000fe2000f8610ff */
[----:B------:R-:W-:Y:S01]  /*15720*/  IMAD.IADD R107, R113, 0x1, R107 ;  /* 0x00000001716b7824 */ /* 0x000fe200078e026b */
[----:B------:R-:W-:Y:S01]  /*15730*/  SEL R28, R27, R28, P0 ;  /* 0x0000001c1b1c7207 */ /* 0x000fe20000000000 */
[----:B------:R-:W-:Y:S01]  /*15740*/  IMAD R105, R131, UR6, RZ ;  /* 0x0000000683697c24 */ /* 0x000fe2000f8e02ff */
[----:B------:R-:W-:Y:S01]  /*15750*/  LEA.HI.X R109, R110, UR7, R5, 0x2, P2 ;  /* 0x000000076e6d7c11 */ /* 0x000fe200090f1405 */
[----:B-1----:R-:W-:Y:S01]  /*15760*/  ULEA UR4, UR5, UR4, 0x18 ;  /* 0x0000000405047291 */ /* 0x002fe2000f8ec03f */
[----:B------:R-:W-:Y:S01]  /*15770*/  LEA.HI.X R107, R112, UR9, R107, 0x2, P3 ;  /* 0x00000009706b7c11 */ /* 0x000fe200098f146b */
[----:B------:R-:W-:Y:S01]  /*15780*/  SHFL.IDX PT, R110, R101, RZ, 0x1c1f ;  /* 0x001c1fff656e7589 */ /* 0x000fe200000e0000 */
[----:B------:R-:W-:Y:S01]  /*15790*/  SEL R5, R25, R104, P0 ;  /* 0x0000006819057207 */ /* 0x000fe20000000000 */
[----:B------:R-:W-:Y:S01]  /*157a0*/  UIADD3 UR4, UR4, 0x33420, URZ ;  /* 0x0003342004047890 */ /* 0x000fe2000fffe03f */
[----:B------:R-:W-:Y:S01]  /*157b0*/  SEL R25, R104, R25, P0 ;  /* 0x0000001968197207 */ /* 0x000fe20000000000 */
[----:B------:R-:W1:Y:S01]  /*157c0*/  SHFL.IDX PT, R111, R109, RZ, 0x1c1f ;  /* 0x001c1fff6d6f7589 */ /* 0x000e6200000e0000 */
[C---:B------:R-:W-:Y:S01]  /*157d0*/  VIADD R104, R100.reuse, 0x8 ;  /* 0x0000000864687836 */ /* 0x040fe20000000000 */
[CC--:B------:R-:W-:Y:S01]  /*157e0*/  ISETP.GE.OR P2, PT, R100.reuse, R105.reuse, P1 ;  /* 0x000000696400720c */ /* 0x0c0fe20000f46670 */
[----:B------:R-:W-:Y:S01]  /*157f0*/  UPRMT UR4, URZ, 0x654, UR4 ;  /* 0x000006543f047896 */ /* 0x000fe20008000004 */
[----:B------:R2:W-:Y:S01]  /*15800*/  SHFL.IDX PT, R112, R101, 0x1, 0x1c1f ;  /* 0x003c1f0065707f89 */ /* 0x0005e200000e0000 */
[----:B------:R-:W-:-:S02]  /*15810*/  ISETP.GE.AND P3, PT, R100, R105, PT ;  /* 0x000000696400720c */ /* 0x000fc40003f66270 */
[----:B------:R-:W-:Y:S01]  /*15820*/  ISETP.GE.OR P1, PT, R104, R105, P1 ;  /* 0x000000696800720c */ /* 0x000fe20000f26670 */
[----:B------:R-:W3:Y:S01]  /*15830*/  SHFL.IDX PT, R113, R109, 0x1, 0x1c1f ;  /* 0x003c1f006d717f89 */ /* 0x000ee200000e0000 */
[----:B------:R-:W-:Y:S02]  /*15840*/  SEL R4, R24, R103, P0 ;  /* 0x0000006718047207 */ /* 0x000fe40000000000 */
[----:B------:R-:W-:Y:S01]  /*15850*/  SEL R27, R29, R30, P0 ;  /* 0x0000001e1d1b7207 */ /* 0x000fe20000000000 */
[----:B------:R-:W-:Y:S01]  /*15860*/  SYNCS.ARRIVE.TRANS64.RED.A1T0 RZ, [UR4], RZ ;  /* 0x000000ffffff79a7 */ /* 0x000fe20008100404 */
[----:B------:R-:W-:Y:S01]  /*15870*/  SEL R24, R103, R24, P0 ;  /* 0x0000001867187207 */ /* 0x000fe20000000000 */
[----:B------:R4:W4:Y:S01]  /*15880*/  SHFL.IDX PT, R102, R106, RZ, 0x1c1f ;  /* 0x001c1fff6a667589 */ /* 0x00092200000e0000 */
[----:B------:R-:W-:Y:S01]  /*15890*/  SEL R29, R30, R29, P0 ;  /* 0x0000001d1e1d7207 */ /* 0x000fe20000000000 */
[----:B--2---:R-:W-:Y:S01]  /*158a0*/  IMAD.SHL.U32 R101, R84, 0x2, RZ ;  /* 0x0000000254657824 */ /* 0x004fe200078e00ff */
[----:B0-----:R-:W-:Y:S01]  /*158b0*/  SEL R30, R62, R31, P0 ;  /* 0x0000001f3e1e7207 */ /* 0x001fe20000000000 */
[----:B------:R0:W2:Y:S01]  /*158c0*/  SHFL.IDX PT, R103, R107, RZ, 0x1c1f ;  /* 0x001c1fff6b677589 */ /* 0x0000a200000e0000 */
[----:B------:R-:W-:-:S02]  /*158d0*/  SEL R62, R31, R62, P0 ;  /* 0x0000003e1f3e7207 */ /* 0x000fc40000000000 */
[----:B------:R-:W-:Y:S02]  /*158e0*/  SEL R31, R63, R108, P0 ;  /* 0x0000006c3f1f7207 */ /* 0x000fe40000000000 */
[----:B------:R-:W-:Y:S01]  /*158f0*/  SEL R63, R108, R63, P0 ;  /* 0x0000003f6c3f7207 */ /* 0x000fe20000000000 */
[----:B-1----:R0:W-:Y:S04]  /*15900*/  @!P2 ST.E desc[UR58][R110.64], R2 ;  /* 0x000000026e00a985 */ /* 0x0021e8000c10193a */
[----:B---3--:R0:W-:Y:S01]  /*15910*/  @!P1 ST.E desc[UR58][R112.64], R0 ;  /* 0x0000000070009985 */ /* 0x0081e2000c10193a */
[----:B------:R-:W-:Y:S05]  /*15920*/  @P3 BRA `(.L_x_4129) ;  /* 0x0000000800383947 */ /* 0x000fea0003800000 */
[C---:B0-----:R-:W-:Y:S01]  /*15930*/  VIADD R0, R101.reuse, 0x8 ;  /* 0x0000000865007836 */ /* 0x041fe20000000000 */
        /* <DEDUP_REMOVED lines=8> */
[----:B------:R-:W-:Y:S02]  /*159c0*/  ISETP.GE.AND P1, PT, R100, UR4, PT ;  /* 0x0000000464007c0c */ /* 0x000fe4000bf26270 */
[----:B------:R-:W-:-:S05]  /*159d0*/  ISETP.GE.AND P2, PT, R112, UR4, PT ;  /* 0x0000000470007c0c */ /* 0x000fca000bf46270 */
[C-C-:B--2-4-:R-:W-:Y:S02]  /*159e0*/  @!P4 IMAD.WIDE R108, R101.reuse, 0x4, R102.reuse ;  /* 0x00000004656cc825 */ /* 0x154fe400078e0266 */
[----:B------:R-:W-:Y:S02]  /*159f0*/  @!P5 LEA.HI R0, R0, R0, RZ, 0x1 ;  /* 0x000000000000d211 */ /* 0x000fe400078f08ff */
[----:B------:R-:W-:Y:S01]  /*15a00*/  @!P3 LEA.HI R84, R84, R84, RZ, 0x1 ;  /* 0x000000545454b211 */ /* 0x000fe200078f08ff */
[----:B------:R0:W-:Y:S01]  /*15a10*/  @!P4 ST.E.64 desc[UR58][R108.64], R74 ;  /* 0x0000004a6c00c985 */ /* 0x0001e2000c101b3a */
[----:B------:R-:W-:Y:S01]  /*15a20*/  @!P5 LOP3.LUT R111, R0, 0xfffffffe, RZ, 0xc0, !PT ;  /* 0xfffffffe006fd812 */ /* 0x000fe200078ec0ff */
[C---:B------:R-:W-:Y:S01]  /*15a30*/  VIADD R0, R101.reuse, 0x28 ;  /* 0x0000002865007836 */ /* 0x040fe20000000000 */
[----:B------:R-:W-:Y:S01]  /*15a40*/  @!P3 LOP3.LUT R113, R84, 0xfffffffe, RZ, 0xc0, !PT ;  /* 0xfffffffe5471b812 */ /* 0x000fe200078ec0ff */
[----:B------:R-:W-:Y:S01]  /*15a50*/  VIADD R84, R101, 0x38 ;  /* 0x0000003865547836 */ /* 0x000fe20000000000 */
[----:B------:R-:W-:Y:S01]  /*15a60*/  @!P1 LEA.HI R100, R100, R100, RZ, 0x1 ;  /* 0x0000006464649211 */ /* 0x000fe200078f08ff */
[----:B------:R-:W-:Y:S01]  /*15a70*/  @!P5 IMAD.WIDE R110, R111, 0x4, R102 ;  /* 0x000000046f6ed825 */ /* 0x000fe200078e0266 */
[----:B------:R-:W-:-:S02]  /*15a80*/  ISETP.GE.AND P4, PT, R0, UR4, PT ;  /* 0x0000000400007c0c */ /* 0x000fc4000bf86270 */
[----:B------:R-:W-:Y:S01]  /*15a90*/  @!P1 LOP3.LUT R115, R100, 0xfffffffe, RZ, 0xc0, !PT ;  /* 0xfffffffe64739812 */ /* 0x000fe200078ec0ff */
[----:B------:R-:W-:Y:S01]  /*15aa0*/  VIADD R100, R101, 0x40 ;  /* 0x0000004065647836 */ /* 0x000fe20000000000 */
[----:B------:R-:W-:Y:S01]  /*15ab0*/  ISETP.GE.AND P6, PT, R84, UR4, PT ;  /* 0x0000000454007c0c */ /* 0x000fe2000bfc6270 */
[----:B------:R1:W-:Y:S01]  /*15ac0*/  @!P5 ST.E.64 desc[UR58][R110.64], R80 ;  /* 0x000000506e00d985 */ /* 0x0003e2000c101b3a */
[----:B------:R-:W-:Y:S01]  /*15ad0*/  @!P2 LEA.HI R112, R112, R112, RZ, 0x1 ;  /* 0x000000707070a211 */ /* 0x000fe200078f08ff */
[----:B0-----:R-:W-:Y:S01]  /*15ae0*/  @!P3 IMAD.WIDE R74, R113, 0x4, R102 ;  /* 0x00000004714ab825 */ /* 0x001fe200078e0266 */
[----:B------:R-:W-:Y:S02]  /*15af0*/  ISETP.GE.AND P5, PT, R114, UR4, PT ;  /* 0x0000000472007c0c */ /* 0x000fe4000bfa6270 */
[----:B------:R-:W-:Y:S02]  /*15b00*/  @!P2 LOP3.LUT R109, R112, 0xfffffffe, RZ, 0xc0, !PT ;  /* 0xfffffffe706da812 */ /* 0x000fe400078ec0ff */
[----:B------:R0:W-:Y:S01]  /*15b10*/  @!P3 ST.E.64 desc[UR58][R74.64], R78 ;  /* 0x0000004e4a00b985 */ /* 0x0001e2000c101b3a */
[----:B------:R-:W-:-:S02]  /*15b20*/  @!P4 LEA.HI R0, R0, R0, RZ, 0x1 ;  /* 0x000000000000c211 */ /* 0x000fc400078f08ff */
[--C-:B------:R-:W-:Y:S01]  /*15b30*/  @!P2 IMAD.WIDE R108, R109, 0x4, R102.reuse ;  /* 0x000000046d6ca825 */ /* 0x100fe200078e0266 */
[----:B------:R-:W-:Y:S02]  /*15b40*/  ISETP.GE.AND P3, PT, R100, UR4, PT ;  /* 0x0000000464007c0c */ /* 0x000fe4000bf66270 */
[----:B------:R-:W-:Y:S01]  /*15b50*/  @!P6 LEA.HI R84, R84, R84, RZ, 0x1 ;  /* 0x000000545454e211 */ /* 0x000fe200078f08ff */
[--C-:B-1----:R-:W-:Y:S01]  /*15b60*/  @!P1 IMAD.WIDE R80, R115, 0x4, R102.reuse ;  /* 0x0000000473509825 */ /* 0x102fe200078e0266 */
[----:B------:R-:W-:Y:S02]  /*15b70*/  @!P4 LOP3.LUT R111, R0, 0xfffffffe, RZ, 0xc0, !PT ;  /* 0xfffffffe006fc812 */ /* 0x000fe400078ec0ff */
[----:B------:R-:W-:Y:S01]  /*15b80*/  @!P5 LEA.HI R114, R114, R114, RZ, 0x1 ;  /* 0x000000727272d211 */ /* 0x000fe200078f08ff */
[C---:B------:R-:W-:Y:S01]  /*15b90*/  VIADD R110, R101.reuse, 0x48 ;  /* 0x00000048656e7836 */ /* 0x040fe20000000000 */
[----:B------:R1:W-:Y:S01]  /*15ba0*/  @!P1 ST.E.64 desc[UR58][R80.64], R82 ;  /* 0x0000005250009985 */ /* 0x0003e2000c101b3a */
[----:B------:R-:W-:Y:S01]  /*15bb0*/  VIADD R0, R101, 0x50 ;  /* 0x0000005065007836 */ /* 0x000fe20000000000 */
[----:B0-----:R-:W-:Y:S01]  /*15bc0*/  @!P5 LOP3.LUT R79, R114, 0xfffffffe, RZ, 0xc0, !PT ;  /* 0xfffffffe724fd812 */ /* 0x001fe200078ec0ff */
[--C-:B------:R-:W-:Y:S01]  /*15bd0*/  @!P4 IMAD.WIDE R74, R111, 0x4, R102.reuse ;  /* 0x000000046f4ac825 */ /* 0x100fe200078e0266 */
[----:B------:R-:W-:Y:S01]  /*15be0*/  ISETP.GE.AND P1, PT, R110, UR4, PT ;  /* 0x000000046e007c0c */ /* 0x000fe2000bf26270 */
[----:B------:R-:W-:Y:S01]  /*15bf0*/  @!P2 ST.E.64 desc[UR58][R108.64], R88 ;  /* 0x000000586c00a985 */ /* 0x000fe2000c101b3a */
[----:B------:R-:W-:Y:S01]  /*15c00*/  ISETP.GE.AND P2, PT, R0, UR4, PT ;  /* 0x0000000400007c0c */ /* 0x000fe2000bf46270 */
[----:B------:R-:W-:Y:S01]  /*15c10*/  @!P5 IMAD.WIDE R78, R79, 0x4, R102 ;  /* 0x000000044f4ed825 */ /* 0x000fe200078e0266 */
[----:B------:R-:W-:Y:S01]  /*15c20*/  @!P3 LEA.HI R100, R100, R100, RZ, 0x1 ;  /* 0x000000646464b211 */ /* 0x000fe200078f08ff */
[----:B------:R0:W-:Y:S04]  /*15c30*/  @!P4 ST.E.64 desc[UR58][R74.64], R86 ;  /* 0x000000564a00c985 */ /* 0x0001e8000c101b3a */
[----:B------:R2:W-:Y:S01]  /*15c40*/  @!P5 ST.E.64 desc[UR58][R78.64], R90 ;  /* 0x0000005a4e00d985 */ /* 0x0005e2000c101b3a */
[----:B-1----:R-:W-:Y:S01]  /*15c50*/  @!P6 LOP3.LUT R81, R84, 0xfffffffe, RZ, 0xc0, !PT ;  /* 0xfffffffe5451e812 */ /* 0x002fe200078ec0ff */
[----:B------:R-:W-:Y:S01]  /*15c60*/  VIADD R84, R101, 0x58 ;  /* 0x0000005865547836 */ /* 0x000fe20000000000 */
[----:B------:R-:W-:-:S02]  /*15c70*/  @!P3 LOP3.LUT R83, R100, 0xfffffffe, RZ, 0xc0, !PT ;  /* 0xfffffffe6453b812 */ /* 0x000fc400078ec0ff */
[----:B------:R-:W-:Y:S01]  /*15c80*/  @!P1 LEA.HI R110, R110, R110, RZ, 0x1 ;  /* 0x0000006e6e6e9211 */ /* 0x000fe200078f08ff */
[--C-:B------:R-:W-:Y:S01]  /*15c90*/  @!P6 IMAD.WIDE R80, R81, 0x4, R102.reuse ;  /* 0x000000045150e825 */ /* 0x100fe200078e0266 */
[----:B------:R-:W-:Y:S02]  /*15ca0*/  ISETP.GE.AND P4, PT, R84, UR4, PT ;  /* 0x0000000454007c0c */ /* 0x000fe4000bf86270 */
[----:B------:R-:W-:Y:S01]  /*15cb0*/  @!P2 LEA.HI R0, R0, R0, RZ, 0x1 ;  /* 0x000000000000a211 */ /* 0x000fe200078f08ff */
[--C-:B------:R-:W-:Y:S01]  /*15cc0*/  @!P3 IMAD.WIDE R82, R83, 0x4, R102.reuse ;  /* 0x000000045352b825 */ /* 0x100fe200078e0266 */
[----:B0-----:R-:W-:Y:S01]  /*15cd0*/  @!P1 LOP3.LUT R75, R110, 0xfffffffe, RZ, 0xc0, !PT ;  /* 0xfffffffe6e4b9812 */ /* 0x001fe200078ec0ff */
[----:B------:R0:W-:Y:S01]  /*15ce0*/  @!P6 ST.E.64 desc[UR58][R80.64], R94 ;  /* 0x0000005e5000e985 */ /* 0x0001e2000c101b3a */
[----:B------:R-:W-:Y:S01]  /*15cf0*/  @!P2 LOP3.LUT R87, R0, 0xfffffffe, RZ, 0xc0, !PT ;  /* 0xfffffffe0057a812 */ /* 0x000fe200078ec0ff */
[----:B------:R-:W-:Y:S02]  /*15d00*/  VIADD R0, R101, 0x68 ;  /* 0x0000006865007836 */ /* 0x000fe40000000000 */
[--C-:B------:R-:W-:Y:S01]  /*15d10*/  @!P1 IMAD.WIDE R74, R75, 0x4, R102.reuse ;  /* 0x000000044b4a9825 */ /* 0x100fe200078e0266 */
[----:B------:R1:W-:Y:S03]  /*15d20*/  @!P3 ST.E.64 desc[UR58][R82.64], R96 ;  /* 0x000000605200b985 */ /* 0x0003e6000c101b3a */
[----:B------:R-:W-:Y:S01]  /*15d30*/  VIADD R88, R101, 0x60 ;  /* 0x0000006065587836 */ /* 0x000fe20000000000 */
[----:B------:R-:W-:Y:S01]  /*15d40*/  @!P4 LEA.HI R84, R84, R84, RZ, 0x1 ;  /* 0x000000545454c211 */ /* 0x000fe200078f08ff */
[----:B------:R3:W-:Y:S01]  /*15d50*/  @!P1 ST.E.64 desc[UR58][R74.64], R92 ;  /* 0x0000005c4a009985 */ /* 0x0007e2000c101b3a */
[----:B------:R-:W-:Y:S01]  /*15d60*/  ISETP.GE.AND P1, PT, R0, UR4, PT ;  /* 0x0000000400007c0c */ /* 0x000fe2000bf26270 */
[----:B--2---:R-:W-:Y:S01]  /*15d70*/  @!P2 IMAD.WIDE R78, R87, 0x4, R102 ;  /* 0x00000004574ea825 */ /* 0x004fe200078e0266 */
[----:B------:R-:W-:-:S02]  /*15d80*/  ISETP.GE.AND P3, PT, R88, UR4, PT ;  /* 0x0000000458007c0c */ /* 0x000fc4000bf66270 */
[----:B0-----:R-:W-:Y:S01]  /*15d90*/  @!P4 LOP3.LUT R81, R84, 0xfffffffe, RZ, 0xc0, !PT ;  /* 0xfffffffe5451c812 */ /* 0x001fe200078ec0ff */
[C---:B------:R-:W-:Y:S01]  /*15da0*/  VIADD R80, R101.reuse, 0x70 ;  /* 0x0000007065507836 */ /* 0x040fe20000000000 */
[----:B------:R0:W-:Y:S01]  /*15db0*/  @!P2 ST.E.64 desc[UR58][R78.64], R98 ;  /* 0x000000624e00a985 */ /* 0x0001e2000c101b3a */
[C---:B------:R-:W-:Y:S02]  /*15dc0*/  VIADD R86, R101.reuse, 0x78 ;  /* 0x0000007865567836 */ /* 0x040fe40000000000 */
[C---:B-1----:R-:W-:Y:S01]  /*15dd0*/  VIADD R82, R101.reuse, 0x80 ;  /* 0x0000008065527836 */ /* 0x042fe20000000000 */
[----:B------:R-:W-:Y:S01]  /*15de0*/  ISETP.GE.AND P6, PT, R80, UR4, PT ;  /* 0x0000000450007c0c */ /* 0x000fe2000bfc6270 */
[----:B------:R-:W-:Y:S01]  /*15df0*/  VIADD R84, R101, 0x88 ;  /* 0x0000008865547836 */ /* 0x000fe20000000000 */
[----:B------:R-:W-:Y:S01]  /*15e00*/  ISETP.GE.AND P5, PT, R86, UR4, PT ;  /* 0x0000000456007c0c */ /* 0x000fe2000bfa6270 */
[----:B---3--:R-:W-:Y:S01]  /*15e10*/  @!P4 IMAD.WIDE R74, R81, 0x4, R102 ;  /* 0x00000004514ac825 */ /* 0x008fe200078e0266 */
[----:B------:R-:W-:-:S02]  /*15e20*/  ISETP.GE.AND P2, PT, R82, UR4, PT ;  /* 0x0000000452007c0c */ /* 0x000fc4000bf46270 */
[----:B------:R-:W-:Y:S02]  /*15e30*/  @!P1 LEA.HI R0, R0, R0, RZ, 0x1 ;  /* 0x0000000000009211 */ /* 0x000fe400078f08ff */
[----:B------:R1:W-:Y:S01]  /*15e40*/  @!P4 ST.E.64 desc[UR58][R74.64], R64 ;  /* 0x000000404a00c985 */ /* 0x0003e2000c101b3a */
[----:B------:R-:W-:Y:S02]  /*15e50*/  ISETP.GE.AND P4, PT, R84, UR4, PT ;  /* 0x0000000454007c0c */ /* 0x000fe4000bf86270 */
[----:B------:R-:W-:Y:S02]  /*15e60*/  @!P3 LEA.HI R88, R88, R88, RZ, 0x1 ;  /* 0x000000585858b211 */ /* 0x000fe400078f08ff */
[----:B------:R-:W-:Y:S02]  /*15e70*/  @!P1 LOP3.LUT R81, R0, 0xfffffffe, RZ, 0xc0, !PT ;  /* 0xfffffffe00519812 */ /* 0x000fe400078ec0ff */
[----:B0-----:R-:W-:Y:S02]  /*15e80*/  @!P3 LOP3.LUT R79, R88, 0xfffffffe, RZ, 0xc0, !PT ;  /* 0xfffffffe584fb812 */ /* 0x001fe400078ec0ff */
[----:B------:R-:W-:Y:S01]  /*15e90*/  @!P6 LEA.HI R0, R80, R80, RZ, 0x1 ;  /* 0x000000505000e211 */ /* 0x000fe200078f08ff */
[----:B------:R-:W-:Y:S01]  /*15ea0*/  @!P1 IMAD.WIDE R80, R81, 0x4, R102 ;  /* 0x0000000451509825 */ /* 0x000fe200078e0266 */
[----:B------:R-:W-:-:S02]  /*15eb0*/  @!P5 LEA.HI R86, R86, R86, RZ, 0x1 ;  /* 0x000000565656d211 */ /* 0x000fc400078f08ff */
[----:B------:R-:W-:Y:S01]  /*15ec0*/  @!P6 LOP3.LUT R83, R0, 0xfffffffe, RZ, 0xc0, !PT ;  /* 0xfffffffe0053e812 */ /* 0x000fe200078ec0ff */
[--C-:B------:R-:W-:Y:S01]  /*15ed0*/  @!P3 IMAD.WIDE R78, R79, 0x4, R102.reuse ;  /* 0x000000044f4eb825 */ /* 0x100fe200078e0266 */
[----:B------:R-:W-:Y:S02]  /*15ee0*/  @!P2 LEA.HI R82, R82, R82, RZ, 0x1 ;  /* 0x000000525252a211 */ /* 0x000fe400078f08ff */
[----:B------:R-:W-:Y:S01]  /*15ef0*/  @!P4 LEA.HI R84, R84, R84, RZ, 0x1 ;  /* 0x000000545454c211 */ /* 0x000fe200078f08ff */
[--C-:B-1----:R-:W-:Y:S01]  /*15f00*/  @!P6 IMAD.WIDE R64, R83, 0x4, R102.reuse ;  /* 0x000000045340e825 */ /* 0x102fe200078e0266 */
[----:B------:R-:W-:Y:S01]  /*15f10*/  @!P5 LOP3.LUT R75, R86, 0xfffffffe, RZ, 0xc0, !PT ;  /* 0xfffffffe564bd812 */ /* 0x000fe200078ec0ff */
[----:B------:R0:W-:Y:S01]  /*15f20*/  @!P3 ST.E.64 desc[UR58][R78.64], R58 ;  /* 0x0000003a4e00b985 */ /* 0x0001e2000c101b3a */
[----:B------:R-:W-:Y:S01]  /*15f30*/  @!P2 LOP3.LUT R83, R82, 0xfffffffe, RZ, 0xc0, !PT ;  /* 0xfffffffe5253a812 */ /* 0x000fe200078ec0ff */
[----:B------:R-:W-:Y:S02]  /*15f40*/  VIADD R0, R101, 0x90 ;  /* 0x0000009065007836 */ /* 0x000fe40000000000 */
[----:B------:R-:W-:Y:S01]  /*15f50*/  @!P5 IMAD.WIDE R74, R75, 0x4, R102 ;  /* 0x000000044b4ad825 */ /* 0x000fe200078e0266 */
[----:B------:R1:W-:Y:S02]  /*15f60*/  @!P1 ST.E.64 desc[UR58][R80.64], R60 ;  /* 0x0000003c50009985 */ /* 0x0003e4000c101b3a */
[----:B------:R-:W-:-:S02]  /*15f70*/  ISETP.GE.AND P1, PT, R0, UR4, PT ;  /* 0x0000000400007c0c */ /* 0x000fc4000bf26270 */
[----:B------:R2:W-:Y:S04]  /*15f80*/  @!P6 ST.E.64 desc[UR58][R64.64], R56 ;  /* 0x000000384000e985 */ /* 0x0005e8000c101b3a */
[----:B------:R-:W-:Y:S01]  /*15f90*/  @!P5 ST.E.64 desc[UR58][R74.64], R54 ;  /* 0x000000364a00d985 */ /* 0x000fe2000c101b3a */
[----:B0-----:R-:W-:Y:S01]  /*15fa0*/  @!P4 LOP3.LUT R79, R84, 0xfffffffe, RZ, 0xc0, !PT ;  /* 0xfffffffe544fc812 */ /* 0x001fe200078ec0ff */
[----:B------:R-:W-:-:S04]  /*15fb0*/  @!P2 IMAD.WIDE R58, R83, 0x4, R102 ;  /* 0x00000004533aa825 */ /* 0x000fc800078e0266 */
[----:B-1----:R-:W-:Y:S01]  /*15fc0*/  @!P4 IMAD.WIDE R60, R79, 0x4, R102 ;  /* 0x000000044f3cc825 */ /* 0x002fe200078e0266 */
[----:B------:R0:W-:Y:S01]  /*15fd0*/  @!P2 ST.E.64 desc[UR58][R58.64], R50 ;  /* 0x000000323a00a985 */ /* 0x0001e2000c101b3a */
[----:B------:R-:W-:Y:S02]  /*15fe0*/  @!P1 LEA.HI R0, R0, R0, RZ, 0x1 ;  /* 0x0000000000009211 */ /* 0x000fe400078f08ff */
        /* <DEDUP_REMOVED lines=11> */
[----:B0-----:R-:W-:-:S03]  /*160a0*/  @!P1 LOP3.LUT R51, R0, 0xfffffffe, RZ, 0xc0, !PT ;  /* 0xfffffffe00339812 */ /* 0x001fc600078ec0ff */
[----:B------:R-:W-:Y:S02]  /*160b0*/  @!P2 LEA.HI R78, R78, R78, RZ, 0x1 ;  /* 0x0000004e4e4ea211 */ /* 0x000fe400078f08ff */
[----:B------:R-:W-:Y:S02]  /*160c0*/  @!P3 LEA.HI R79, R79, R79, RZ, 0x1 ;  /* 0x0000004f4f4fb211 */ /* 0x000fe400078f08ff */
[----:B------:R-:W-:Y:S02]  /*160d0*/  @!P4 LEA.HI R80, R80, R80, RZ, 0x1 ;  /* 0x000000505050c211 */ /* 0x000fe400078f08ff */
[----:B------:R-:W-:Y:S02]  /*160e0*/  @!P5 LEA.HI R56, R56, R56, RZ, 0x1 ;  /* 0x000000383838d211 */ /* 0x000fe400078f08ff */
[----:B------:R-:W-:Y:S02]  /*160f0*/  @!P6 LEA.HI R50, R57, R57, RZ, 0x1 ;  /* 0x000000393932e211 */ /* 0x000fe400078f08ff */
[----:B-1----:R-:W-:-:S02]  /*16100*/  @!P2 LOP3.LUT R53, R78, 0xfffffffe, RZ, 0xc0, !PT ;  /* 0xfffffffe4e35a812 */ /* 0x002fc400078ec0ff */
        /* <DEDUP_REMOVED lines=16> */
.L_x_4129:
[----:B------:R-:W-:Y:S05]  /*16210*/  BSYNC B0 ;  /* 0x0000000000007941 */ /* 0x000fea0003800000 */
.L_x_4128:
[----:B------:R-:W-:Y:S01]  /*16220*/  ISETP.GE.AND P1, PT, R104, R105, PT ;  /* 0x000000696800720c */ /* 0x000fe20003f26270 */
[----:B-1----:R1:W3:Y:S01]  /*16230*/  SHFL.IDX PT, R35, R107, 0x1, 0x1c1f ;  /* 0x003c1f006b237f89 */ /* 0x0022e200000e0000 */
        /* <DEDUP_REMOVED lines=23> */
[----:B-1-3--:R-:W-:Y:S06]  /*163b0*/  @P1 BRA `(.L_x_4044) ;  /* 0x0000005800041947 */ /* 0x00afec0003800000 */
        /* <DEDUP_REMOVED lines=54> */
[----:B---3--:R-:W-:-:S02]  /*16720*/  VIADD R18, R101, 0x60 ;  /* 0x0000006065127836 */ /* 0x008fc40000000000 */
        /* <DEDUP_REMOVED lines=27> */
[----:B---3--:R-:W-:Y:S02]  /*168e0*/  @!P4 LOP3.LUT R11, R18, 0xfffffffe, RZ, 0xc0, !PT ;  /* 0xfffffffe120bc812 */ /* 0x008fe400078ec0ff */
        /* <DEDUP_REMOVED lines=19> */
[----:B---3--:R-:W-:Y:S01]  /*16a20*/  @!P2 LOP3.LUT R11, R16, 0xfffffffe, RZ, 0xc0, !PT ;  /* 0xfffffffe100ba812 */ /* 0x008fe200078ec0ff */
        /* <DEDUP_REMOVED lines=41> */
.L_x_4127:
        /* <DEDUP_REMOVED lines=12> */
[----:B------:R-:W0:Y:S01]  /*16d80*/  S2UR UR10, SR_CTAID.Z ;  /* 0x00000000000a79c3 */ /* 0x000e220000002700 */
[----:B------:R-:W-:Y:S01]  /*16d90*/  ISETP.NE.AND P0, PT, R6, 0x1, PT ;  /* 0x000000010600780c */ /* 0x000fe20003f05270 */
[----:B------:R-:W-:Y:S01]  /*16da0*/  USHF.R.S32.HI UR6, URZ, 0x1f, UR55 ;  /* 0x0000001f3f067899 */ /* 0x000fe20008011437 */
[----:B------:R-:W-:Y:S01]  /*16db0*/  IMAD.MOV.U32 R5, RZ, RZ, R0 ;  /* 0x000000ffff057224 */ /* 0x000fe200078e0000 */
[----:B------:R-:W-:Y:S02]  /*16dc0*/  ULDC.64 UR8, c[0x0][0xbd0] ;  /* 0x0002f40000087ab9 */ /* 0x000fe40000000a00 */
[----:B------:R-:W-:Y:S02]  /*16dd0*/  UIMAD UR6, UR6, UR8, URZ ;  /* 0x00000008060672a4 */ /* 0x000fe4000f8e023f */
[----:B------:R-:W1:Y:S01]  /*16de0*/  LDC.64 R10, c[0x0][0xbd8] ;  /* 0x0002f600ff0a7b82 */ /* 0x000e620000000a00 */
[----:B------:R-:W-:Y:S02]  /*16df0*/  UIMAD.WIDE.U32 UR4, UR55, UR8, URZ ;  /* 0x00000008370472a5 */ /* 0x000fe4000f8e003f */
[----:B------:R-:W-:-:S04]  /*16e00*/  UIMAD UR6, UR55, UR9, UR6 ;  /* 0x00000009370672a4 */ /* 0x000fc8000f8e0206 */
[----:B------:R-:W-:Y:S01]  /*16e10*/  UIADD3 UR6, UR5, UR6, URZ ;  /* 0x0000000605067290 */ /* 0x000fe2000fffe03f */
[----:B------:R-:W2:Y:S01]  /*16e20*/  @P0 LDC R7, c[0x0][0xbec] ;  /* 0x0002fb00ff070b82 */ /* 0x000ea20000000800 */
[----:B------:R-:W-:Y:S02]  /*16e30*/  IMAD.U32 R3, RZ, RZ, UR5 ;  /* 0x00000005ff037e24 */ /* 0x000fe4000f8e00ff */
[----:B------:R-:W-:Y:S01]  /*16e40*/  IMAD.U32 R2, RZ, RZ, UR4 ;  /* 0x00000004ff027e24 */ /* 0x000fe2000f8e00ff */
[----:B------:R-:W-:Y:S01]  /*16e50*/  ULDC.64 UR4, c[0x0][0xbe0] ;  /* 0x0002f80000047ab9 */ /* 0x000fe20000000a00 */
[----:B------:R-:W-:Y:S01]  /*16e60*/  IMAD.U32 R3, RZ, RZ, UR6 ;  /* 0x00000006ff037e24 */ /* 0x000fe2000f8e00ff */
[----:B0-----:R-:W-:Y:S02]  /*16e70*/  USHF.R.S32.HI UR10, URZ, 0x1f, UR10 ;  /* 0x0000001f3f0a7899 */ /* 0x001fe4000801140a */
[----:B------:R-:W0:Y:S04]  /*16e80*/  @P0 LDC R9, c[0x0][0xbf0] ;  /* 0x0002fc00ff090b82 */ /* 0x000e280000000800 */
[----:B-1----:R-:W-:-:S04]  /*16e90*/  IMAD R12, R10, UR10, RZ ;  /* 0x0000000a0a0c7c24 */ /* 0x002fc8000f8e02ff */
[----:B------:R-:W1:Y:S01]  /*16ea0*/  S2UR UR7, SR_CTAID.Y ;  /* 0x00000000000779c3 */ /* 0x000e620000002600 */
[----:B--2---:R-:W-:-:S07]  /*16eb0*/  @P0 IMAD.HI.U32 R4, R0, R7, RZ ;  /* 0x0000000700040227 */ /* 0x004fce00078e00ff */
[----:B------:R-:W1:Y:S01]  /*16ec0*/  LDC R8, c[0x0][0xc50] ;  /* 0x00031400ff087b82 */ /* 0x000e620000000800 */
[----:B------:R-:W-:-:S07]  /*16ed0*/  IMAD R7, RZ, RZ, -UR55 ;  /* 0x80000037ff077e24 */ /* 0x000fce000f8e02ff */
[----:B------:R-:W2:Y:S01]  /*16ee0*/  S2UR UR10, SR_CTAID.Z ;  /* 0x00000000000a79c3 */ /* 0x000ea20000002700 */
[----:B0-----:R-:W-:Y:S01]  /*16ef0*/  @P0 SHF.R.U32.HI R5, RZ, R9, R4 ;  /* 0x00000009ff050219 */ /* 0x001fe20000011604 */
[----:B-1----:R-:W-:-:S04]  /*16f00*/  IMAD R9, R8, R7, UR7 ;  /* 0x0000000708097e24 */ /* 0x002fc8000f8e0207 */
[----:B------:R-:W-:Y:S01]  /*16f10*/  IMAD.MOV R7, RZ, RZ, -R5 ;  /* 0x000000ffff077224 */ /* 0x000fe200078e0a05 */
[----:B------:R-:W-:-:S03]  /*16f20*/  SHF.R.S32.HI R4, RZ, 0x1f, R9 ;  /* 0x0000001fff047819 */ /* 0x000fc60000011409 */
[----:B------:R-:W-:Y:S02]  /*16f30*/  IMAD R7, R6, R7, R0 ;  /* 0x0000000706077224 */ /* 0x000fe400078e0200 */
[----:B--2---:R-:W-:Y:S02]  /*16f40*/  IMAD R11, R11, UR10, R12 ;  /* 0x0000000a0b0b7c24 */ /* 0x004fe4000f8e020c */
[----:B------:R-:W-:Y:S01]  /*16f50*/  IMAD.WIDE.U32 R2, R10, UR10, R2 ;  /* 0x0000000a0a027c25 */ /* 0x000fe2000f8e0002 */
[----:B------:R-:W-:-:S03]  /*16f60*/  SHF.R.S32.HI R0, RZ, 0x1f, R7 ;  /* 0x0000001fff007819 */ /* 0x000fc60000011407 */
[----:B------:R-:W-:Y:S02]  /*16f70*/  IMAD.IADD R3, R11, 0x1, R3 ;  /* 0x000000010b037824 */ /* 0x000fe400078e0203 */
[----:B------:R-:W-:Y:S02]  /*16f80*/  IMAD R4, R4, UR4, RZ ;  /* 0x0000000404047c24 */ /* 0x000fe4000f8e02ff */
[----:B------:R-:W-:-:S04]  /*16f90*/  IMAD.WIDE.U32 R2, R9, UR4, R2 ;  /* 0x0000000409027c25 */ /* 0x000fc8000f8e0002 */
[----:B------:R-:W-:Y:S01]  /*16fa0*/  IMAD R4, R9, UR5, R4 ;  /* 0x0000000509047c24 */ /* 0x000fe2000f8e0204 */
[----:B------:R-:W-:Y:S01]  /*16fb0*/  SHF.R.S32.HI R9, RZ, 0x1f, R5 ;  /* 0x0000001fff097819 */ /* 0x000fe20000011405 */
[----:B------:R-:W-:Y:S01]  /*16fc0*/  ULDC.64 UR4, c[0x0][0xbc8] ;  /* 0x0002f20000047ab9 */ /* 0x000fe20000000a00 */
[----:B------:R-:W-:Y:S01]  /*16fd0*/  IADD3 R2, P0, R5, R2, RZ ;  /* 0x0000000205027210 */ /* 0x000fe20007f1e0ff */
[----:B------:R-:W-:-:S03]  /*16fe0*/  IMAD R0, R0, UR4, RZ ;  /* 0x0000000400007c24 */ /* 0x000fc6000f8e02ff */
[----:B------:R-:W-:Y:S01]  /*16ff0*/  IADD3.X R3, R9, R3, R4, P0, !PT ;  /* 0x0000000309037210 */ /* 0x000fe200007fe404 */
        /* <DEDUP_REMOVED lines=9> */
.L_x_4042:
[----:B------:R-:W-:-:S08]  /*17090*/  NOP ;  /* 0x0000000000007918 */ /* 0x000fd00000000000 */
[----:B0-----:R-:W0:-:S00]  /*170a0*/  USETMAXREG.DEALLOC.CTAPOOL 0x18 ;  /* 0x00000018000079c8 */ /* 0x001e0000080e0500 */
        /* <DEDUP_REMOVED lines=16> */
.L_x_4130:
[----:B------:R-:W-:Y:S01]  /*171b0*/  ULDC UR8, c[0x0][0xc50] ;  /* 0x0003140000087ab9 */ /* 0x000fe20000000800 */
[----:B------:R-:W-:Y:S01]  /*171c0*/  UMOV UR36, UR7 ;  /* 0x0000000700247c82 */ /* 0x000fe20008000000 */
[----:B------:R-:W-:-:S11]  /*171d0*/  UISETP.NE.AND UP0, UPT, UR8, 0x1, UPT ;  /* 0x000000010800788c */ /* 0x000fd6000bf05270 */
[----:B------:R-:W-:Y:S01]  /*171e0*/  @UP0 ULDC UR4, c[0x0][0xc54] ;  /* 0x0003150000040ab9 */ /* 0x000fe20000000800 */
[----:B------:R-:W-:Y:S01]  /*171f0*/  @UP0 ULDC UR6, c[0x0][0xc58] ;  /* 0x0003160000060ab9 */ /* 0x000fe20000000800 */
[----:B------:R-:W-:-:S04]  /*17200*/  UIMAD.WIDE.U32 UR4, UR7, UR4, URZ ;  /* 0x00000004070472a5 */ /* 0x000fc8000f8e003f */
[----:B------:R-:W-:-:S12]  /*17210*/  @UP0 USHF.R.U32.HI UR36, URZ, UR6, UR5 ;  /* 0x000000063f240299 */ /* 0x000fd80008011605 */
.L_x_4131:
        /* <DEDUP_REMOVED lines=41> */
.L_x_4134:
[----:B------:R-:W-:-:S11]  /*174b0*/  UISETP.NE.AND UP0, UPT, UR5, 0x1, UPT ;  /* 0x000000010500788c */ /* 0x000fd6000bf05270 */
[----:B------:R-:W-:Y:S02]  /*174c0*/  @UP0 ULDC.64 UR10, c[0x0][0x9e8] ;  /* 0x00027a00000a0ab9 */ /* 0x000fe40000000a00 */
[----:B------:R-:W-:-:S04]  /*174d0*/  UIMAD.WIDE.U32 UR8, UR7, UR10, URZ ;  /* 0x0000000a070872a5 */ /* 0x000fc8000f8e003f */
[----:B------:R-:W-:-:S12]  /*174e0*/  @UP0 USHF.R.U32.HI UR7, URZ, UR11, UR9 ;  /* 0x0000000b3f070299 */ /* 0x000fd80008011609 */
.L_x_4135:
[----:B------:R-:W-:-:S04]  /*174f0*/  UIMAD UR7, UR7, UR5, UR5 ;  /* 0x00000005070772a4 */ /* 0x000fc8000f8e0205 */
[----:B------:R-:W-:-:S04]  /*17500*/  UISETP.LT.AND UP0, UPT, UR4, UR7, UPT ;  /* 0x000000070400728c */ /* 0x000fc8000bf01270 */
[----:B------:R-:W-:-:S12]  /*17510*/  USEL UR4, UR4, UR7, UP0 ;  /* 0x0000000704047287 */ /* 0x000fd80008000000 */
.L_x_4133:
[----:B------:R-:W-:Y:S02]  /*17520*/  UIMAD UR8, UR14, UR16, 0x9f ;  /* 0x0000009f0e0874a4 */ /* 0x000fe4000f8e0210 */
[----:B------:R-:W-:Y:S02]  /*17530*/  UIADD3 UR10, UR4, 0x9f, URZ ;  /* 0x0000009f040a7890 */ /* 0x000fe4000fffe03f */
[----:B------:R-:W-:Y:S02]  /*17540*/  UIMAD.WIDE UR8, UR8, 0x66666667, URZ ;  /* 0x66666667080878a5 */ /* 0x000fe4000f8e023f */
[----:B------:R-:W-:Y:S01]  /*17550*/  UIMAD.WIDE UR10, UR10, 0x66666667, URZ ;  /* 0x666666670a0a78a5 */ /* 0x000fe2000f8e023f */
[----:B------:R-:W-:Y:S01]  /*17560*/  @UP1 ULDC UR12, c[0x0][0x44c] ;  /* 0x00011300000c1ab9 */ /* 0x000fe20000000800 */
[----:B------:R-:W-:Y:S02]  /*17570*/  USHF.R.U32.HI UR8, URZ, 0x1f, UR9 ;  /* 0x0000001f3f087899 */ /* 0x000fe40008011609 */
[----:B------:R-:W-:-:S02]  /*17580*/  UIMAD.WIDE.U32 UR12, UR40, UR12, URZ ;  /* 0x0000000c280c72a5 */ /* 0x000fc4000f8e003f */
[----:B------:R-:W-:Y:S01]  /*17590*/  USHF.R.U32.HI UR4, URZ, 0x1f, UR11 ;  /* 0x0000001f3f047899 */ /* 0x000fe2000801160b */
[----:B------:R-:W-:Y:S01]  /*175a0*/  @UP1 ULDC UR17, c[0x0][0x450] ;  /* 0x0001140000111ab9 */ /* 0x000fe20000000800 */
[----:B------:R-:W-:Y:S01]  /*175b0*/  UMOV UR7, UR40 ;  /* 0x0000002800077c82 */ /* 0x000fe20008000000 */
[----:B------:R-:W-:Y:S02]  /*175c0*/  UIMAD UR14, UR14, UR16, -UR15 ;  /* 0x000000100e0e72a4 */ /* 0x000fe4000f8e0a0f */
[----:B------:R-:W-:Y:S02]  /*175d0*/  @UP1 USHF.R.U32.HI UR7, URZ, UR17, UR13 ;  /* 0x000000113f071299 */ /* 0x000fe4000801160d */
[----:B------:R-:W-:Y:S02]  /*175e0*/  ULEA.HI.SX32 UR8, UR9, UR8, 0x1a ;  /* 0x0000000809087291 */ /* 0x000fe4000f8fd23f */
[----:B------:R-:W-:Y:S02]  /*175f0*/  ULEA.HI.SX32 UR4, UR11, UR4, 0x1a ;  /* 0x000000040b047291 */ /* 0x000fe4000f8fd23f */
[----:B------:R-:W-:-:S02]  /*17600*/  UIADD3 UR7, UR14, UR7, URZ ;  /* 0x000000070e077290 */ /* 0x000fc4000fffe03f */
[----:B------:R-:W-:Y:S01]  /*17610*/  UISETP.LT.AND UP0, UPT, UR8, UR4, UPT ;  /* 0x000000040800728c */ /* 0x000fe2000bf01270 */
[----:B------:R-:W-:Y:S02]  /*17620*/  ULDC UR10, c[0x0][0x9dc] ;  /* 0x00027700000a7ab9 */ /* 0x000fe40000000800 */
[----:B------:R-:W-:Y:S02]  /*17630*/  UIADD3 UR10, UR7, -UR10, URZ ;  /* 0x8000000a070a7290 */ /* 0x000fe4000fffe03f */
[----:B------:R-:W-:Y:S01]  /*17640*/  USEL UR11, UR8, UR4, UP0 ;  /* 0x00000004080b7287 */ /* 0x000fe20008000000 */
        /* <DEDUP_REMOVED lines=11> */
.L_x_4137:
[----:B------:R-:W-:-:S11]  /*17700*/  UISETP.NE.AND UP0, UPT, UR5, 0x1, UPT ;  /* 0x000000010500788c */ /* 0x000fd6000bf05270 */
[----:B------:R-:W-:Y:S02]  /*17710*/  @UP0 ULDC.64 UR12, c[0x0][0x9e8] ;  /* 0x00027a00000c0ab9 */ /* 0x000fe40000000a00 */
[----:B------:R-:W-:-:S04]  /*17720*/  UIMAD.WIDE.U32 UR8, UR7, UR12, URZ ;  /* 0x0000000c070872a5 */ /* 0x000fc8000f8e003f */
[----:B------:R-:W-:-:S12]  /*17730*/  @UP0 USHF.R.U32.HI UR7, URZ, UR13, UR9 ;  /* 0x0000000d3f070299 */ /* 0x000fd80008011609 */
.L_x_4138:
[----:B------:R-:W-:-:S04]  /*17740*/  UIMAD UR5, UR7, UR5, URZ ;  /* 0x00000005070572a4 */ /* 0x000fc8000f8e023f */
[----:B------:R-:W-:-:S04]  /*17750*/  UISETP.LT.AND UP0, UPT, UR10, UR5, UPT ;  /* 0x000000050a00728c */ /* 0x000fc8000bf01270 */
[----:B------:R-:W-:-:S12]  /*17760*/  USEL UR10, UR10, UR5, !UP0 ;  /* 0x000000050a0a7287 */ /* 0x000fd8000c000000 */
.L_x_4136:
[----:B------:R-:W-:Y:S02]  /*17770*/  UIMAD.WIDE UR4, UR10, 0x66666667, URZ ;  /* 0x666666670a0478a5 */ /* 0x000fe4000f8e023f */
[----:B------:R-:W-:Y:S02]  /*17780*/  USHF.R.U32.HI UR12, URZ, 0x10, UR6 ;  /* 0x000000103f0c7899 */ /* 0x000fe40008011606 */
[----:B------:R-:W-:Y:S02]  /*17790*/  USHF.R.U32.HI UR4, URZ, 0x1f, UR5 ;  /* 0x0000001f3f047899 */ /* 0x000fe40008011605 */
[----:B------:R-:W-:Y:S02]  /*177a0*/  ULOP3.LUT UR39, UR6, 0xffff, URZ, 0xc0, !UPT ;  /* 0x0000ffff06277892 */ /* 0x000fe4000f8ec03f */
[----:B------:R-:W-:-:S04]  /*177b0*/  ULEA.HI.SX32 UR4, UR5, UR4, 0x1a ;  /* 0x0000000405047291 */ /* 0x000fc8000f8fd23f */
        /* <DEDUP_REMOVED lines=40> */
.L_x_4139:
[----:B------:R-:W-:Y:S01]  /*17a40*/  UIMAD UR39, UR39, UR4, UR10 ;  /* 0x00000004272772a4 */ /* 0x000fe2000f8e020a */
[----:B------:R-:W-:-:S05]  /*17a50*/  IMAD.U32 R0, RZ, RZ, UR11 ;  /* 0x0000000bff007e24 */ /* 0x000fca000f8e00ff */
[----:B------:R-:W-:-:S05]  /*17a60*/  IMAD.U32 R3, RZ, RZ, UR39 ;  /* 0x00000027ff037e24 */ /* 0x000fca000f8e00ff */
[----:B------:R-:W-:Y:S01]  /*17a70*/  VIADDMNMX R2, R3, UR4, R0, PT ;  /* 0x0000000403027c46 */ /* 0x000fe2000b800100 */
[----:B------:R-:W-:Y:S02]  /*17a80*/  IMAD.MOV.U32 R0, RZ, RZ, RZ ;  /* 0x000000ffff007224 */ /* 0x000fe400078e00ff */
[----:B------:R-:W-:Y:S01]  /*17a90*/  IMAD.MOV.U32 R3, RZ, RZ, 0x1 ;  /* 0x00000001ff037424 */ /* 0x000fe200078e00ff */
[----:B------:R-:W-:Y:S01]  /*17aa0*/  ISETP.GT.AND P0, PT, R2, UR39, PT ;  /* 0x0000002702007c0c */ /* 0x000fe2000bf04270 */
[----:B------:R0:W-:Y:S02]  /*17ab0*/  STL [R1], R2 ;  /* 0x0000000201007387 */ /* 0x0001e40000100800 */
[----:B0-----:R-:W-:-:S10]  /*17ac0*/  IMAD.MOV.U32 R2, RZ, RZ, 0x1 ;  /* 0x00000001ff027424 */ /* 0x001fd400078e00ff */
        /* <DEDUP_REMOVED lines=24> */
.L_x_4140:
        /* <DEDUP_REMOVED lines=20> */
.L_x_4141:
        /* <DEDUP_REMOVED lines=20> */
.L_x_4142:
        /* <DEDUP_REMOVED lines=18> */
.L_x_4143:
        /* <DEDUP_REMOVED lines=9> */
[----:B------:R-:W-:Y:S01]  /*18080*/  SHF.R.U32.HI R0, RZ, 0x1, R6 ;  /* 0x00000001ff007819 */ /* 0x000fe20000011606 */
[----:B------:R-:W-:Y:S01]  /*18090*/  UMOV UR4, 0xffffffff ;  /* 0xffffffff00047882 */ /* 0x000fe20000000000 */
[----:B------:R-:W-:Y:S02]  /*180a0*/  LOP3.LUT R8, R6, 0x7f, RZ, 0xc0, !PT ;  /* 0x0000007f06087812 */ /* 0x000fe400078ec0ff */
[----:B------:R-:W-:Y:S02]  /*180b0*/  LOP3.LUT R5, R19, 0x180, RZ, 0xc0, !PT ;  /* 0x0000018013057812 */ /* 0x000fe400078ec0ff */
[----:B------:R-:W-:Y:S01]  /*180c0*/  LOP3.LUT R16, R16, 0xfffffffe, RZ, 0xc0, !PT ;  /* 0xfffffffe10107812 */ /* 0x000fe200078ec0ff */
[----:B0-----:R-:W0:Y:S01]  /*180d0*/  LDC.64 R2, c[0x0][0x418] ;  /* 0x00010600ff027b82 */ /* 0x001e220000000a00 */
[----:B------:R-:W-:Y:S01]  /*180e0*/  LOP3.LUT R0, R5, 0x30, R0, 0xf8, !PT ;  /* 0x0000003005007812 */ /* 0x000fe200078ef800 */
[----:B------:R-:W-:-:S05]  /*180f0*/  IMAD.SHL.U32 R5, R6, 0x8, RZ ;  /* 0x0000000806057824 */ /* 0x000fca00078e00ff */
[----:B------:R-:W-:Y:S01]  /*18100*/  LOP3.LUT R0, R0, 0x30, R5, 0x78, !PT ;  /* 0x0000003000007812 */ /* 0x000fe200078e7805 */
[----:B------:R-:W-:-:S03]  /*18110*/  IMAD.SHL.U32 R5, R8, 0x10, RZ ;  /* 0x0000001008057824 */ /* 0x000fc600078e00ff */
[----:B------:R-:W-:Y:S01]  /*18120*/  LOP3.LUT R19, R0, 0x640, R19, 0xf8, !PT ;  /* 0x0000064000137812 */ /* 0x000fe200078ef813 */
[C---:B------:R-:W-:Y:S01]  /*18130*/  IMAD.SHL.U32 R0, R6.reuse, 0x20, RZ ;  /* 0x0000002006007824 */ /* 0x040fe200078e00ff */
[----:B------:R-:W-:Y:S01]  /*18140*/  LOP3.LUT R7, R5, 0x600, RZ, 0xc0, !PT ;  /* 0x0000060005077812 */ /* 0x000fe200078ec0ff */
[----:B------:R-:W-:-:S03]  /*18150*/  IMAD.SHL.U32 R5, R6, 0x4, RZ ;  /* 0x0000000406057824 */ /* 0x000fc600078e00ff */
[----:B------:R-:W-:-:S04]  /*18160*/  LOP3.LUT R4, R0, 0x80, RZ, 0xc0, !PT ;  /* 0x0000008000047812 */ /* 0x000fc800078ec0ff */
[--C-:B------:R-:W-:Y:S02]  /*18170*/  LOP3.LUT R4, R4, 0x10, R6.reuse, 0xf8, !PT ;  /* 0x0000001004047812 */ /* 0x100fe400078ef806 */
[----:B------:R-:W-:Y:S02]  /*18180*/  SHF.R.U32.HI R6, RZ, 0x5, R6 ;  /* 0x00000005ff067819 */ /* 0x000fe40000011606 */
[----:B0-----:R-:W-:Y:S02]  /*18190*/  ISETP.NE.U32.AND P0, PT, R2, RZ, PT ;  /* 0x000000ff0200720c */ /* 0x001fe40003f05070 */
[----:B------:R-:W-:Y:S02]  /*181a0*/  LOP3.LUT R4, R4, 0x10, R5, 0x78, !PT ;  /* 0x0000001004047812 */ /* 0x000fe400078e7805 */
[----:B------:R-:W-:Y:S02]  /*181b0*/  ISETP.NE.AND.EX P1, PT, R3, RZ, PT, P0 ;  /* 0x000000ff0300720c */ /* 0x000fe40003f25300 */
[----:B------:R-:W-:-:S02]  /*181c0*/  LOP3.LUT R5, R7, 0x60, R0, 0xf8, !PT ;  /* 0x0000006007057812 */ /* 0x000fc400078ef800 */
[----:B------:R-:W-:Y:S02]  /*181d0*/  LOP3.LUT R6, R6, 0x3, RZ, 0xc0, !PT ;  /* 0x0000000306067812 */ /* 0x000fe400078ec0ff */
[----:B------:R-:W-:-:S04]  /*181e0*/  LOP3.LUT R5, R5, 0x100, R0, 0xf8, !PT ;  /* 0x0000010005057812 */ /* 0x000fc800078ef800 */
[----:B------:R-:W-:-:S03]  /*181f0*/  LOP3.LUT R18, R5, R4, RZ, 0xfc, !PT ;  /* 0x0000000405127212 */ /* 0x000fc600078efcff */
[----:B------:R-:W-:Y:S02]  /*18200*/  @P1 LOP3.LUT R16, R16, 0x1, RZ, 0xfc, !PT ;  /* 0x0000000110101812 */ /* 0x000fe400078efcff */
[----:B--2---:R-:W-:Y:S01]  /*18210*/  SHF.R.S32.HI R10, RZ, 0x1f, R9 ;  /* 0x0000001fff0a7819 */ /* 0x004fe20000011409 */
[----:B------:R0:W-:Y:S01]  /*18220*/  STL [R1+0x8], R9 ;  /* 0x0000080901007387 */ /* 0x0001e20000100800 */
[----:B------:R-:W-:-:S03]  /*18230*/  SEL R17, R9, RZ, !P1 ;  /* 0x000000ff09117207 */ /* 0x000fc60004800000 */
[----:B------:R0:W-:Y:S01]  /*18240*/  STL [R1+0xc], R10 ;  /* 0x00000c0a01007387 */ /* 0x0001e20000100800 */
[----:B------:R-:W-:Y:S05]  /*18250*/  BRA.DIV UR4, `(.L_x_4144) ;  /* 0x0000003e043c7947 */ /* 0x000fea000b800000 */
[----:B------:R1:W2:Y:S02]  /*18260*/  SHFL.IDX PT, R14, R6, RZ, 0x1f ;  /* 0x00001fff060e7589 */ /* 0x0002a400000e0000 */
.L_x_4199:
[----:B--2---:R-:W-:Y:S02]  /*18270*/  ISETP.NE.AND P0, PT, R14, RZ, PT ;  /* 0x000000ff0e00720c */ /* 0x004fe40003f05270 */
[----:B------:R-:W-:Y:S02]  /*18280*/  PLOP3.LUT P2, PT, PT, PT, PT, 0x8, 0x0 ;  /* 0x000000000000781c */ /* 0x000fe40003f4e170 */
[----:B------:R-:W-:-:S11]  /*18290*/  LOP3.LUT R16, R16, 0xfffffffd, RZ, 0xc0, !PT ;  /* 0xfffffffd10107812 */ /* 0x000fd600078ec0ff */
[----:B------:R-:W-:Y:S01]  /*182a0*/  @P2 LOP3.LUT R16, R16, 0x2, RZ, 0xfc, !PT ;  /* 0x0000000210102812 */ /* 0x000fe200078efcff */
[----:B------:R-:W-:Y:S06]  /*182b0*/  @P0 BRA `(.L_x_4145) ;  /* 0x00000004009c0947 */ /* 0x000fec0003800000 */
[----:B-1----:R-:W2:Y:S01]  /*182c0*/  LDL R6, [R1] ;  /* 0x0000000001067983 */ /* 0x002ea20000100800 */
[----:B------:R-:W-:Y:S01]  /*182d0*/  UMOV UR4, 0xffffffff ;  /* 0xffffffff00047882 */ /* 0x000fe20000000000 */
[----:B--2---:R-:W-:Y:S02]  /*182e0*/  VIADD R0, R6, 0xffffffff ;  /* 0xffffffff06007836 */ /* 0x004fe40000000000 */
[----:B------:R-:W-:Y:S05]  /*182f0*/  BRA.DIV UR4, `(.L_x_4146) ;  /* 0x0000003e04347947 */ /* 0x000fea000b800000 */
[----:B------:R-:W-:-:S13]  /*18300*/  ELECT P6, URZ, PT ;  /* 0x00000000003f782f */ /* 0x000fda00038c0000 */
.L_x_4202:
[----:B------:R-:W-:Y:S05]  /*18310*/  @!P6 BRA `(.L_x_4145) ;  /* 0x000000040084e947 */ /* 0x000fea0003800000 */
[----:B------:R-:W-:Y:S01]  /*18320*/  IMAD.MOV.U32 R17, RZ, RZ, R9 ;  /* 0x000000ffff117224 */ /* 0x000fe200078e0009 */
[----:B------:R-:W-:Y:S06]  /*18330*/  @!P1 BRA `(.L_x_4147) ;  /* 0x0000000000449947 */ /* 0x000fec0003800000 */
[----:B------:R-:W1:Y:S01]  /*18340*/  LDC R7, c[0x0][0x43c] ;  /* 0x00010f00ff077b82 */ /* 0x000e620000000800 */
[----:B------:R-:W-:Y:S01]  /*18350*/  ULDC.64 UR4, c[0x0][0x428] ;  /* 0x00010a0000047ab9 */ /* 0x000fe20000000a00 */
[----:B-1----:R-:W-:-:S13]  /*18360*/  ISETP.NE.AND P0, PT, R7, 0x1, PT ;  /* 0x000000010700780c */ /* 0x002fda0003f05270 */
        /* <DEDUP_REMOVED lines=14> */
.L_x_4147:
[----:B-1----:R-:W-:Y:S01]  /*18450*/  IMAD.MOV.U32 R2, RZ, RZ, 0x1 ;  /* 0x00000001ff027424 */ /* 0x002fe200078e00ff */
[----:B------:R-:W-:-:S04]  /*18460*/  ISETP.NE.AND P1, PT, R8, RZ, PT ;  /* 0x000000ff0800720c */ /* 0x000fc80003f25270 */
[----:B------:R-:W-:-:S04]  /*18470*/  SHF.L.U32 R2, R2, 0x1f, RZ ;  /* 0x0000001f02027819 */ /* 0x000fc800000006ff */
[----:B------:R-:W1:Y:S02]  /*18480*/  SYNCS.PHASECHK.TRANS64.TRYWAIT P0, [UR38+0x33480], R2 ;  /* 0x03348002ff0075a7 */ /* 0x000e640008000166 */
[----:B-1----:R-:W-:Y:S05]  /*18490*/  @!P0 BRA `(.L_x_4148) ;  /* 0x0000003800ec8947 */ /* 0x002fea0003800000 */
.L_x_4203:
[----:B------:R-:W-:Y:S05]  /*184a0*/  @P1 BRA `(.L_x_4149) ;  /* 0x0000000000181947 */ /* 0x000fea0003800000 */
[----:B------:R-:W2:Y:S01]  /*184b0*/  S2R R4, SR_TID.X ;  /* 0x0000000000047919 */ /* 0x000ea20000002100 */
[----:B-1----:R-:W-:-:S04]  /*184c0*/  IMAD.MOV.U32 R3, RZ, RZ, 0x7800 ;  /* 0x00007800ff037424 */ /* 0x002fc800078e00ff */
[----:B------:R3:W-:Y:S01]  /*184d0*/  SYNCS.ARRIVE.TRANS64 RZ, [UR38+0x33470], R3 ;  /* 0x03347003ffff79a7 */ /* 0x0007e20008000026 */
[----:B--2---:R-:W-:-:S13]  /*184e0*/  LOP3.LUT P0, RZ, R4, 0x1f, RZ, 0xc0, !PT ;  /* 0x0000001f04ff7812 */ /* 0x004fda000780c0ff */
[----:B---3--:R-:W-:Y:S05]  /*184f0*/  @!P0 BRA `(.L_x_4149) ;  /* 0x0000000000048947 */ /* 0x008fea0003800000 */
[----:B------:R-:W-:Y:S01]  /*18500*/  BPT.TRAP 0x1 ;  /* 0x000000040000795c */ /* 0x000fe20000300000 */
.L_x_4149:
        /* <DEDUP_REMOVED lines=27> */
[----:B------:R-:W3:Y:S02]  /*186c0*/  SYNCS.PHASECHK.TRANS64.TRYWAIT P0, [UR38+0x33440], R2 ;  /* 0x03344002ff0075a7 */ /* 0x000ee40008000166 */
[----:B--23--:R-:W-:Y:S05]  /*186d0*/  @!P0 BRA `(.L_x_4150) ;  /* 0x0000003800748947 */ /* 0x00cfea0003800000 */
.L_x_4204:
[----:B------:R-:W-:Y:S05]  /*186e0*/  @P1 BRA `(.L_x_4151) ;  /* 0x0000000000181947 */ /* 0x000fea0003800000 */
[----:B-1----:R-:W1:Y:S01]  /*186f0*/  S2R R3, SR_TID.X ;  /* 0x0000000000037919 */ /* 0x002e620000002100 */
[----:B------:R-:W-:-:S04]  /*18700*/  IMAD.MOV.U32 R2, RZ, RZ, 0x7800 ;  /* 0x00007800ff027424 */ /* 0x000fc800078e00ff */
[----:B------:R2:W-:Y:S01]  /*18710*/  SYNCS.ARRIVE.TRANS64 RZ, [UR38+0x33430], R2 ;  /* 0x03343002ffff79a7 */ /* 0x0005e20008000026 */
[----:B-1----:R-:W-:-:S13]  /*18720*/  LOP3.LUT P0, RZ, R3, 0x1f, RZ, 0xc0, !PT ;  /* 0x0000001f03ff7812 */ /* 0x002fda000780c0ff */
[----:B--2---:R-:W-:Y:S05]  /*18730*/  @!P0 BRA `(.L_x_4151) ;  /* 0x0000000000048947 */ /* 0x004fea0003800000 */
[----:B------:R-:W-:Y:S01]  /*18740*/  BPT.TRAP 0x1 ;  /* 0x000000040000795c */ /* 0x000fe20000300000 */
.L_x_4151:
[----:B------:R-:W-:Y:S01]  /*18750*/  ULDC.64 UR4, c[0x0][0x198] ;  /* 0x0000660000047ab9 */ /* 0x000fe20000000a00 */
[----:B------:R-:W-:Y:S01]  /*18760*/  R2UR UR11, R0 ;  /* 0x00000000000b72ca */ /* 0x000fe200000e0000 */
[----:B------:R-:W-:Y:S01]  /*18770*/  UIADD3 UR4, UP0, UR4, 0x370, URZ ;  /* 0x0000037004047890 */ /* 0x000fe2000ff1e03f */
[----:B------:R-:W-:Y:S01]  /*18780*/  R2UR UR13, R17 ;  /* 0x00000000110d72ca */ /* 0x000fe200000e0000 */
[----:B------:R-:W-:Y:S01]  /*18790*/  UIADD3 UR8, UR38, 0x24200, URZ ;  /* 0x0002420026087890 */ /* 0x000fe2000fffe03f */
[----:B------:R-:W-:Y:S01]  /*187a0*/  PLOP3.LUT P0, PT, PT, PT, PT, 0x80, 0x0 ;  /* 0x000000000000781c */ /* 0x000fe20003f0f070 */
[----:B------:R-:W-:Y:S01]  /*187b0*/  UIADD3 UR9, UR38, 0x33430, URZ ;  /* 0x0003343026097890 */ /* 0x000fe2000fffe03f */
[----:B------:R-:W-:Y:S01]  /*187c0*/  LOP3.LUT R16, R16, 0xfffffffd, RZ, 0xc0, !PT ;  /* 0xfffffffd10107812 */ /* 0x000fe200078ec0ff */
[----:B------:R-:W-:Y:S02]  /*187d0*/  UIADD3.X UR5, URZ, UR5, URZ, UP0, !UPT ;  /* 0x000000053f057290 */ /* 0x000fe400087fe43f */
[----:B------:R-:W-:-:S02]  /*187e0*/  UIADD3 UR24, UR38, 0x26a00, URZ ;  /* 0x00026a0026187890 */ /* 0x000fc4000fffe03f */
        /* <DEDUP_REMOVED lines=16> */
[----:B------:R-:W-:Y:S01]  /*188f0*/  @P0 LOP3.LUT R16, R16, 0x2, RZ, 0xfc, !PT ;  /* 0x0000000210100812 */ /* 0x000fe200078efcff */
[----:B------:R2:W-:Y:S01]  /*18900*/  UTMALDG.4D [UR24], [UR4], desc[UR6] ;  /* 0x00000618040075b4 */ /* 0x0005e20008019000 */
[----:B------:R2:W-:Y:S02]  /*18910*/  UTMALDG.4D [UR16], [UR4], desc[UR6] ;  /* 0x00000610040075b4 */ /* 0x0005e40008019000 */
[----:B--2---:R-:W-:-:S03]  /*18920*/  NOP ;  /* 0x0000000000007918 */ /* 0x004fc60000000000 */
.L_x_4145:
[----:B------:R-:W-:Y:S05]  /*18930*/  WARPSYNC.ALL ;  /* 0x0000000000007948 */ /* 0x000fea0003800000 */
[----:B------:R-:W-:Y:S01]  /*18940*/  UIADD3 UR4, UR38, 0x1e200, URZ ;  /* 0x0001e20026047890 */ /* 0x000fe2000fffe03f */
[----:B------:R-:W-:Y:S03]  /*18950*/  BAR.SYNC.DEFER_BLOCKING 0x8, 0x180 ;  /* 0x0206000000007b1d */ /* 0x000fe60000010000 */
[----:B------:R-:W-:-:S06]  /*18960*/  ULOP3.LUT UP0, URZ, UR4, 0x1bf, URZ, 0xc0, !UPT ;  /* 0x000001bf043f7892 */ /* 0x000fcc000f80c03f */
[----:B------:R-:W-:-:S13]  /*18970*/  PLOP3.LUT P0, PT, PT, PT, UP0, 0x80, 0x0 ;  /* 0x000000000000781c */ /* 0x000fda0003f0f008 */
[----:B------:R-:W-:Y:S05]  /*18980*/  @!P0 BRA `(.L_x_4152) ;  /* 0x0000000000408947 */ /* 0x000fea0003800000 */
[----:B-1----:R-:W-:Y:S01]  /*18990*/  MOV R2, 0x0 ;  /* 0x0000000000027802 */ /* 0x002fe20000000f00 */
        /* <DEDUP_REMOVED lines=8> */
[----:B0-----:R-:W-:Y:S02]  /*18a20*/  IMAD.U32 R10, RZ, RZ, UR4 ;  /* 0x00000004ff0a7e24 */ /* 0x001fe4000f8e00ff */
[----:B------:R-:W-:Y:S02]  /*18a30*/  IMAD.U32 R11, RZ, RZ, UR5 ;  /* 0x00000005ff0b7e24 */ /* 0x000fe4000f8e00ff */
[----:B------:R-:W-:Y:S02]  /*18a40*/  IMAD.MOV.U32 R8, RZ, RZ, 0x70 ;  /* 0x00000070ff087424 */ /* 0x000fe400078e00ff */
[----:B------:R-:W-:Y:S02]  /*18a50*/  IMAD.MOV.U32 R12, RZ, RZ, 0x1 ;  /* 0x00000001ff0c7424 */ /* 0x000fe400078e00ff */
[----:B------:R-:W-:-:S07]  /*18a60*/  IMAD.MOV.U32 R13, RZ, RZ, RZ ;  /* 0x000000ffff0d7224 */ /* 0x000fce00078e00ff */
[----:B------:R-:W-:-:S07]  /*18a70*/  LEPC R20, `(.L_x_4152) ;  /* 0x000000001014794e */ /* 0x000fce0000000000 */
[----:B-1----:R-:W-:Y:S05]  /*18a80*/  CALL.ABS.NOINC R2 ;  /* 0x0000000002007343 */ /* 0x002fea0003c00000 */
.L_x_4152:
[----:B-1----:R-:W1:Y:S01]  /*18a90*/  S2R R2, SR_TID.X ;  /* 0x0000000000027919 */ /* 0x002e620000002100 */
[----:B0-----:R-:W0:Y:S01]  /*18aa0*/  LDC R9, c[0x0][0x448] ;  /* 0x00011200ff097b82 */ /* 0x001e220000000800 */
[----:B------:R-:W-:Y:S01]  /*18ab0*/  USHF.R.S32.HI UR4, URZ, 0x1f, UR36 ;  /* 0x0000001f3f047899 */ /* 0x000fe20008011424 */
[----:B------:R-:W2:Y:S01]  /*18ac0*/  S2R R6, SR_TID.X ;  /* 0x0000000000067919 */ /* 0x000ea20000002100 */
[----:B------:R-:W-:Y:S02]  /*18ad0*/  ULDC.64 UR8, c[0x0][0x2d8] ;  /* 0x0000b60000087ab9 */ /* 0x000fe40000000a00 */
[----:B------:R-:W-:Y:S01]  /*18ae0*/  UIMAD UR6, UR4, UR8, URZ ;  /* 0x00000008040672a4 */ /* 0x000fe2000f8e023f */
[----:B------:R-:W3:Y:S01]  /*18af0*/  S2R R7, SR_CTAID.Z ;  /* 0x0000000000077919 */ /* 0x000ee20000002700 */
[----:B------:R-:W-:Y:S02]  /*18b00*/  UIMAD.WIDE.U32 UR4, UR36, UR8, URZ ;  /* 0x00000008240472a5 */ /* 0x000fe4000f8e003f */
[----:B------:R-:W-:-:S04]  /*18b10*/  UIMAD UR6, UR36, UR9, UR6 ;  /* 0x00000009240672a4 */ /* 0x000fc8000f8e0206 */
[----:B------:R-:W-:Y:S01]  /*18b20*/  UIADD3 UR5, UR5, UR6, URZ ;  /* 0x0000000605057290 */ /* 0x000fe2000fffe03f */
[----:B0-----:R-:W-:Y:S02]  /*18b30*/  ISETP.NE.AND P0, PT, R9, 0x1, PT ;  /* 0x000000010900780c */ /* 0x001fe40003f05270 */
[----:B-1----:R-:W-:Y:S02]  /*18b40*/  SHF.R.U32.HI R0, RZ, 0x3, R2 ;  /* 0x00000003ff007819 */ /* 0x002fe40000011602 */
[----:B------:R-:W-:Y:S01]  /*18b50*/  LOP3.LUT R2, R2, 0x7f, RZ, 0xc0, !PT ;  /* 0x0000007f02027812 */ /* 0x000fe200078ec0ff */
[C---:B--2---:R-:W-:Y:S01]  /*18b60*/  IMAD.SHL.U32 R8, R6.reuse, 0x10, RZ ;  /* 0x0000001006087824 */ /* 0x044fe200078e00ff */
[----:B------:R-:W-:Y:S01]  /*18b70*/  LOP3.LUT R10, R6, 0x7f, RZ, 0xc0, !PT ;  /* 0x0000007f060a7812 */ /* 0x000fe200078ec0ff */
[C---:B------:R-:W-:Y:S02]  /*18b80*/  IMAD.SHL.U32 R3, R0.reuse, 0x80, RZ ;  /* 0x0000008000037824 */ /* 0x040fe400078e00ff */
[----:B------:R-:W-:Y:S01]  /*18b90*/  IMAD.SHL.U32 R0, R0, 0x10, RZ ;  /* 0x0000001000007824 */ /* 0x000fe200078e00ff */
[----:B------:R-:W-:Y:S01]  /*18ba0*/  LOP3.LUT R8, R8, 0x30, RZ, 0xe2, !PT ;  /* 0x0000003008087812 */ /* 0x000fe200078ee2ff */
[----:B------:R-:W-:Y:S01]  /*18bb0*/  IMAD.SHL.U32 R2, R2, 0x10, RZ ;  /* 0x0000001002027824 */ /* 0x000fe200078e00ff */
[----:B---3--:R-:W-:-:S02]  /*18bc0*/  SHF.R.S32.HI R5, RZ, 0x1f, R7 ;  /* 0x0000001fff057819 */ /* 0x008fc40000011407 */
[----:B------:R-:W-:Y:S02]  /*18bd0*/  LOP3.LUT R3, R8, 0x180, R3, 0xf8, !PT ;  /* 0x0000018008037812 */ /* 0x000fe400078ef803 */
[----:B------:R-:W-:Y:S02]  /*18be0*/  LOP3.LUT R2, R2, 0x600, RZ, 0xc0, !PT ;  /* 0x0000060002027812 */ /* 0x000fe400078ec0ff */
[----:B------:R-:W-:Y:S01]  /*18bf0*/  LOP3.LUT R3, R3, 0x30, R0, 0x78, !PT ;  /* 0x0000003003037812 */ /* 0x000fe200078e7800 */
[C---:B------:R-:W-:Y:S02]  /*18c00*/  IMAD.SHL.U32 R0, R6.reuse, 0x10, RZ ;  /* 0x0000001006007824 */ /* 0x040fe400078e00ff */
[----:B------:R-:W-:-:S03]  /*18c10*/  IMAD.SHL.U32 R6, R6, 0x20, RZ ;  /* 0x0000002006067824 */ /* 0x000fc600078e00ff */
[----:B------:R-:W-:Y:S02]  /*18c20*/  LOP3.LUT R0, R0, 0x40, RZ, 0xc0, !PT ;  /* 0x0000004000007812 */ /* 0x000fe400078ec0ff */
[----:B------:R-:W-:Y:S02]  /*18c30*/  LOP3.LUT R6, R6, 0x60, RZ, 0xc0, !PT ;  /* 0x0000006006067812 */ /* 0x000fe400078ec0ff */
[----:B------:R-:W-:Y:S02]  /*18c40*/  IADD3 R0, R3, R0, R2 ;  /* 0x0000000003007210 */ /* 0x000fe40007ffe002 */
[----:B------:R-:W0:Y:S01]  /*18c50*/  LDC.64 R2, c[0x0][0x2e0] ;  /* 0x0000b800ff027b82 */ /* 0x000e220000000a00 */
[----:B------:R-:W-:-:S05]  /*18c60*/  LEA.HI R6, R10, R6, RZ, 0x1e ;  /* 0x000000060a067211 */ /* 0x000fca00078ff0ff */
[----:B------:R-:W-:Y:S02]  /*18c70*/  VIADD R6, R6, UR40 ;  /* 0x0000002806067c36 */ /* 0x000fe40008000000 */
[-C--:B0-----:R-:W-:Y:S02]  /*18c80*/  IMAD R4, R5, R2.reuse, RZ ;  /* 0x0000000205047224 */ /* 0x081fe400078e02ff */
[----:B------:R-:W0:Y:S02]  /*18c90*/  @P0 LDC R5, c[0x0][0x44c] ;  /* 0x00011300ff050b82 */ /* 0x000e240000000800 */
[C---:B------:R-:W-:Y:S02]  /*18ca0*/  IMAD R4, R7.reuse, R3, R4 ;  /* 0x0000000307047224 */ /* 0x040fe400078e0204 */
[----:B------:R-:W-:Y:S01]  /*18cb0*/  IMAD.WIDE.U32 R2, R7, R2, UR4 ;  /* 0x0000000407027e25 */ /* 0x000fe2000f8e0002 */
[----:B------:R-:W-:-:S03]  /*18cc0*/  ULDC.64 UR4, c[0x0][0x2d0] ;  /* 0x0000b40000047ab9 */ /* 0x000fc60000000a00 */
[----:B------:R-:W-:Y:S02]  /*18cd0*/  IMAD.IADD R3, R3, 0x1, R4 ;  /* 0x0000000103037824 */ /* 0x000fe400078e0204 */
[----:B------:R-:W1:Y:S01]  /*18ce0*/  @P0 LDC R4, c[0x0][0x450] ;  /* 0x00011400ff040b82 */ /* 0x000e620000000800 */
[----:B0-----:R-:W-:-:S04]  /*18cf0*/  @P0 IMAD.HI.U32 R7, R6, R5, RZ ;  /* 0x0000000506070227 */ /* 0x001fc800078e00ff */
[----:B------:R-:W-:Y:S01]  /*18d00*/  IMAD.MOV.U32 R5, RZ, RZ, R6 ;  /* 0x000000ffff057224 */ /* 0x000fe200078e0006 */
[----:B-1----:R-:W-:-:S05]  /*18d10*/  @P0 SHF.R.U32.HI R5, RZ, R4, R7 ;  /* 0x00000004ff050219 */ /* 0x002fca0000011607 */
[----:B------:R-:W-:Y:S02]  /*18d20*/  IMAD.MOV R4, RZ, RZ, -R5 ;  /* 0x000000ffff047224 */ /* 0x000fe400078e0a05 */
[----:B------:R-:W-:-:S04]  /*18d30*/  IMAD.WIDE.U32 R2, R5, UR4, R2 ;  /* 0x0000000405027c25 */ /* 0x000fc8000f8e0002 */
[----:B------:R-:W-:Y:S01]  /*18d40*/  IMAD R4, R9, R4, R6 ;  /* 0x0000000409047224 */ /* 0x000fe200078e0206 */
[----:B------:R-:W-:-:S05]  /*18d50*/  SHF.R.S32.HI R6, RZ, 0x1f, R5 ;  /* 0x0000001fff067819 */ /* 0x000fca0000011405 */
[----:B------:R-:W-:-:S04]  /*18d60*/  IMAD R6, R6, UR4, RZ ;  /* 0x0000000406067c24 */ /* 0x000fc8000f8e02ff */
[----:B------:R-:W-:Y:S01]  /*18d70*/  IMAD R5, R5, UR5, R6 ;  /* 0x0000000505057c24 */ /* 0x000fe2000f8e0206 */
        /* <DEDUP_REMOVED lines=13> */
[----:B------:R-:W-:-:S04]  /*18e50*/  ISETP.GE.AND P2, PT, R8, UR4, PT ;  /* 0x0000000408007c0c */ /* 0x000fc8000bf46270 */
[----:B------:R-:W-:Y:S01]  /*18e60*/  ISETP.GE.AND P1, PT, R2, UR4, PT ;  /* 0x0000000402007c0c */ /* 0x000fe2000bf26270 */
[----:B------:R-:W-:-:S03]  /*18e70*/  UMOV UR4, 0xffffffff ;  /* 0xffffffff00047882 */ /* 0x000fc60000000000 */
[----:B------:R-:W-:Y:S09]  /*18e80*/  BRA.DIV UR4, `(.L_x_4153) ;  /* 0x0000003204a07947 */ /* 0x000ff2000b800000 */
[----:B------:R-:W0:Y:S01]  /*18e90*/  S2R R2, SR_TID.X ;  /* 0x0000000000027919 */ /* 0x000e220000002100 */
[----:B------:R-:W-:Y:S02]  /*18ea0*/  ULDC UR4, c[0x0][0x288] ;  /* 0x0000a20000047ab9 */ /* 0x000fe40000000800 */
[----:B------:R-:W-:Y:S01]  /*18eb0*/  IMAD R5, R9, UR4, RZ ;  /* 0x0000000409057c24 */ /* 0x000fe2000f8e02ff */
[----:B------:R-:W1:Y:S04]  /*18ec0*/  SHFL.IDX PT, R3, R7, RZ, 0x1c1f ;  /* 0x001c1fff07037589 */ /* 0x000e6800000e0000 */
[----:B------:R-:W-:Y:S01]  /*18ed0*/  SHFL.IDX PT, R14, R7, 0x1, 0x1c1f ;  /* 0x003c1f00070e7f89 */ /* 0x000fe200000e0000 */
[----:B0-----:R-:W-:-:S03]  /*18ee0*/  LOP3.LUT R10, R2, 0x7f, RZ, 0xc0, !PT ;  /* 0x0000007f020a7812 */ /* 0x001fc600078ec0ff */
[----:B------:R-:W0:Y:S01]  /*18ef0*/  SHFL.IDX PT, R2, R6, RZ, 0x1c1f ;  /* 0x001c1fff06027589 */ /* 0x000e2200000e0000 */
[----:B------:R-:W-:-:S04]  /*18f00*/  LEA.HI R4, R10, UR40, RZ, 0x1e ;  /* 0x000000280a047c11 */ /* 0x000fc8000f8ff0ff */
[C---:B------:R-:W-:Y:S01]  /*18f10*/  ISETP.GE.AND P4, PT, R4.reuse, R5, PT ;  /* 0x000000050400720c */ /* 0x040fe20003f86270 */
[----:B------:R-:W-:-:S12]  /*18f20*/  VIADD R10, R4, 0x20 ;  /* 0x00000020040a7836 */ /* 0x000fd80000000000 */
[----:B-1----:R-:W-:Y:S01]  /*18f30*/  @!P4 IADD3 R3, P3, R8, R3, RZ ;  /* 0x000000030803c210 */ /* 0x002fe20007f7e0ff */
[----:B------:R-:W-:-:S04]  /*18f40*/  @!P4 VIADD R9, R0, UR38 ;  /* 0x000000260009cc36 */ /* 0x000fc80008000000 */
[----:B0-----:R-:W-:Y:S01]  /*18f50*/  @!P4 IMAD.X R2, RZ, RZ, R2, P3 ;  /* 0x000000ffff02c224 */ /* 0x001fe200018e0602 */
        /* <DEDUP_REMOVED lines=9> */
[----:B------:R-:W-:Y:S01]  /*18ff0*/  @!P3 IADD3 R3, P4, R8, R14, RZ ;  /* 0x0000000e0803b210 */ /* 0x000fe20007f9e0ff */
[----:B------:R-:W-:-:S02]  /*19000*/  @!P3 VIADD R9, R0, UR38 ;  /* 0x000000260009bc36 */ /* 0x000fc40008000000 */
[----:B------:R-:W1:Y:S02]  /*19010*/  SHFL.IDX PT, R14, R7, 0x2, 0x1c1f ;  /* 0x005c1f00070e7f89 */ /* 0x000e6400000e0000 */
[----:B0-----:R-:W-:-:S05]  /*19020*/  @!P3 IMAD.X R2, RZ, RZ, R2, P4 ;  /* 0x000000ffff02b224 */ /* 0x001fca00020e0602 */
        /* <DEDUP_REMOVED lines=8> */
[----:B-1----:R-:W-:Y:S01]  /*190b0*/  @!P3 IADD3 R3, P4, R8, R14, RZ ;  /* 0x0000000e0803b210 */ /* 0x002fe20007f9e0ff */
[----:B------:R-:W-:Y:S01]  /*190c0*/  @!P3 VIADD R21, R0, UR38 ;  /* 0x000000260015bc36 */ /* 0x000fe20008000000 */
[----:B------:R1:W2:Y:S04]  /*190d0*/  SHFL.IDX PT, R14, R7, 0x3, 0x1c1f ;  /* 0x007c1f00070e7f89 */ /* 0x0002a800000e0000 */
[----:B------:R-:W3:Y:S01]  /*190e0*/  SHFL.IDX PT, R6, R6, 0x3, 0x1c1f ;  /* 0x007c1f0006067f89 */ /* 0x000ee200000e0000 */
[----:B0-----:R-:W-:-:S05]  /*190f0*/  @!P3 IMAD.X R2, RZ, RZ, R2, P4 ;  /* 0x000000ffff02b224 */ /* 0x001fca00020e0602 */
[----:B------:R-:W-:-:S04]  /*19100*/  @!P3 LOP3.LUT R3, R3, R2, RZ, 0x3c, !PT ;  /* 0x000000020303b212 */ /* 0x000fc800078e3cff */
[----:B------:R-:W-:-:S04]  /*19110*/  @!P3 LOP3.LUT R2, R3, R2, RZ, 0x3c, !PT ;  /* 0x000000020302b212 */ /* 0x000fc800078e3cff */
[----:B------:R-:W-:-:S05]  /*19120*/  @!P3 LOP3.LUT R3, R3, R2, RZ, 0x3c, !PT ;  /* 0x000000020303b212 */ /* 0x000fca00078e3cff */
[----:B------:R1:W-:Y:S04]  /*19130*/  @!P3 LDGSTS.E.BYPASS.LTC128B.128 [R21+0x1f200], desc[UR58][R2.64], !P2 ;  /* 0x1f2000000215bfae */ /* 0x0003e8000d101d7a */
[----:B------:R1:W-:Y:S04]  /*19140*/  @!P3 LDGSTS.E.BYPASS.LTC128B.128 [R21+0x21200], desc[UR58][R2.64+0x40], !P0 ;  /* 0x212000400215bfae */ /* 0x0003e8000c101d7a */
[----:B--23--:R1:W-:Y:S02]  /*19150*/  @!P3 LDGSTS.E.BYPASS.LTC128B.128 [R21+0x23200], desc[UR58][R2.64+0x80], !P1 ;  /* 0x232000800215bfae */ /* 0x00c3e4000c901d7a */
.L_x_4213:
[----:B------:R-:W-:Y:S01]  /*19160*/  VIADD R4, R4, 0x60 ;  /* 0x0000006004047836 */ /* 0x000fe20000000000 */
[----:B------:R-:W-:Y:S04]  /*19170*/  BSSY B0, `(.L_x_4154) ;  /* 0x000000c000007945 */ /* 0x000fe80003800000 */
[----:B------:R-:W-:-:S13]  /*19180*/  ISETP.GE.AND P3, PT, R4, R5, PT ;  /* 0x000000050400720c */ /* 0x000fda0003f66270 */
[----:B------:R-:W-:Y:S05]  /*19190*/  @P3 BRA `(.L_x_4155) ;  /* 0x0000000000243947 */ /* 0x000fea0003800000 */
[----:B-1----:R-:W-:Y:S01]  /*191a0*/  IADD3 R2, P3, R8, R14, RZ ;  /* 0x0000000e08027210 */ /* 0x002fe20007f7e0ff */
        /* <DEDUP_REMOVED lines=8> */
.L_x_4155:
[----:B------:R-:W-:Y:S05]  /*19230*/  BSYNC B0 ;  /* 0x0000000000007941 */ /* 0x000fea0003800000 */
.L_x_4154:
[----:B------:R-:W-:Y:S01]  /*19240*/  NOP ;  /* 0x0000000000007918 */ /* 0x000fe20000000000 */
[----:B------:R-:W-:Y:S01]  /*19250*/  SYNCS.ARRIVE.TRANS64.RED.A0T1 RZ, [UR38+0x33400], RZ ;  /* 0x033400ffffff79a7 */ /* 0x000fe20008200426 */
[----:B------:R-:W-:Y:S01]  /*19260*/  IMAD.MOV.U32 R0, RZ, RZ, 0x1 ;  /* 0x00000001ff007424 */ /* 0x000fe200078e00ff */
[----:B------:R-:W-:Y:S04]  /*19270*/  ARRIVES.LDGSTSBAR.64.TRANSCNT [UR38+0x33400] ;  /* 0x03340000ff0079b0 */ /* 0x000fe80008000aa6 */
[----:B------:R-:W-:Y:S01]  /*19280*/  SHF.L.U32 R0, R0, 0x1f, RZ ;  /* 0x0000001f00007819 */ /* 0x000fe200000006ff */
[----:B------:R-:W-:Y:S01]  /*19290*/  NOP ;  /* 0x0000000000007918 */ /* 0x000fe20000000000 */
[----:B01----:R-:W2:Y:S01]  /*192a0*/  LDL.LU R3, [R1] ;  /* 0x0000000001037983 */ /* 0x003ea20000300800 */
[----:B------:R-:W-:Y:S01]  /*192b0*/  SYNCS.ARRIVE.TRANS64.A1T0 RZ, [UR38+0x33400], RZ ;  /* 0x033400ffffff79a7 */ /* 0x000fe20008100026 */
[----:B------:R-:W0:Y:S01]  /*192c0*/  SYNCS.PHASECHK.TRANS64.TRYWAIT P0, [UR38+0x33420], R0 ;  /* 0x03342000ff0075a7 */ /* 0x000e220008000166 */
[----:B--2---:R-:W-:-:S05]  /*192d0*/  VIADD R2, R3, 0xfffffffe ;  /* 0xfffffffe03027836 */ /* 0x004fca0000000000 */
[----:B------:R-:W-:Y:S01]  /*192e0*/  ISETP.GE.AND P1, PT, R2, UR39, PT ;  /* 0x0000002702007c0c */ /* 0x000fe2000bf26270 */
[----:B0-----:R-:W-:-:S12]  /*192f0*/  @!P0 BRA `(.L_x_4156) ;  /* 0x0000003000e48947 */ /* 0x001fd80003800000 */
.L_x_4214:
[----:B0-----:R-:W-:-:S05]  /*19300*/  IMAD.MOV.U32 R0, RZ, RZ, 0x1 ;  /* 0x00000001ff007424 */ /* 0x001fca00078e00ff */
[----:B------:R0:W-:Y:S01]  /*19310*/  STL [R1+0x4], R0 ;  /* 0x0000040001007387 */ /* 0x0001e20000100800 */
[----:B------:R-:W-:Y:S05]  /*19320*/  @!P1 BRA `(.L_x_4157) ;  /* 0x0000001800009947 */ /* 0x000fea0003800000 */
[----:B------:R-:W2:Y:S01]  /*19330*/  LDL R3, [R1+0x18] ;  /* 0x0000180001037983 */ /* 0x000ea20000100800 */
[----:B------:R-:W-:Y:S01]  /*19340*/  IMAD.MOV.U32 R8, RZ, RZ, RZ ;  /* 0x000000ffff087224 */ /* 0x000fe200078e00ff */
[----:B--2---:R-:W-:-:S13]  /*19350*/  R2UR UR4, R3 ;  /* 0x00000000030472ca */ /* 0x004fda00000e0000 */
[----:B0-----:R-:W-:Y:S02]  /*19360*/  IMAD.U32 R0, RZ, RZ, UR4 ;  /* 0x00000004ff007e24 */ /* 0x001fe4000f8e00ff */
[----:B------:R-:W-:-:S03]  /*19370*/  IMAD.U32 R3, RZ, RZ, UR4 ;  /* 0x00000004ff037e24 */ /* 0x000fc6000f8e00ff */
[----:B------:R-:W-:Y:S01]  /*19380*/  LOP3.LUT R4, R0, 0x1, RZ, 0xfc, !PT ;  /* 0x0000000100047812 */ /* 0x000fe200078efcff */
[----:B------:R-:W-:Y:S01]  /*19390*/  IMAD.MOV.U32 R0, RZ, RZ, 0x1 ;  /* 0x00000001ff007424 */ /* 0x000fe200078e00ff */
[----:B------:R-:W-:-:S03]  /*193a0*/  LOP3.LUT R3, R3, 0x2, RZ, 0xfc, !PT ;  /* 0x0000000203037812 */ /* 0x000fc600078efcff */
[----:B------:R0:W-:Y:S04]  /*193b0*/  STL [R1+0x10], R4 ;  /* 0x0000100401007387 */ /* 0x0001e80000100800 */
[----:B------:R0:W-:Y:S02]  /*193c0*/  STL [R1+0x14], R3 ;  /* 0x0000140301007387 */ /* 0x0001e40000100800 */
.L_x_4178:
[----:B------:R-:W-:Y:S01]  /*193d0*/  VIADD R12, R8, 0x1 ;  /* 0x00000001080c7836 */ /* 0x000fe20000000000 */
[----:B------:R-:W-:Y:S01]  /*193e0*/  LOP3.LUT P1, RZ, R16, 0x2, RZ, 0xc0, !PT ;  /* 0x0000000210ff7812 */ /* 0x000fe2000782c0ff */
[----:B------:R-:W-:Y:S03]  /*193f0*/  BSSY B0, `(.L_x_4158) ;  /* 0x000009e000007945 */ /* 0x000fe60003800000 */
[----:B------:R-:W-:-:S04]  /*19400*/  ISETP.NE.AND P0, PT, R12, 0x2, PT ;  /* 0x000000020c00780c */ /* 0x000fc80003f05270 */
[----:B0-----:R-:W-:Y:S02]  /*19410*/  SEL R3, RZ, 0x1, P0 ;  /* 0x00000001ff037807 */ /* 0x001fe40000000000 */
[----:B------:R-:W-:Y:S02]  /*19420*/  SEL R12, R12, RZ, P0 ;  /* 0x000000ff0c0c7207 */ /* 0x000fe40000000000 */
[----:B-----5:R-:W-:-:S05]  /*19430*/  LOP3.LUT R10, R0, R3, RZ, 0x3c, !PT ;  /* 0x00000003000a7212 */ /* 0x020fca00078e3cff */
[----:B------:R0:W-:Y:S01]  /*19440*/  STL [R1+0x4], R10 ;  /* 0x0000040a01007387 */ /* 0x0001e20000100800 */
        /* <DEDUP_REMOVED lines=9> */
[----:B------:R-:W1:Y:S02]  /*194e0*/  @P0 LDC.64 R4, c[0x0][0x440] ;  /* 0x00011000ff040b82 */ /* 0x000e640000000a00 */
[----:B-1----:R-:W-:-:S04]  /*194f0*/  @P0 IMAD.HI.U32 R6, R2, R4, RZ ;  /* 0x0000000402060227 */ /* 0x002fc800078e00ff */
[----:B------:R-:W-:Y:S01]  /*19500*/  IMAD.MOV.U32 R4, RZ, RZ, R2 ;  /* 0x000000ffff047224 */ /* 0x000fe200078e0002 */
[----:B------:R-:W-:Y:S02]  /*19510*/  @P0 SHF.R.U32.HI R4, RZ, R5, R6 ;  /* 0x00000005ff040219 */ /* 0x000fe40000011606 */
[----:B------:R-:W1:Y:S03]  /*19520*/  LDC.64 R6, c[0x0][0x418] ;  /* 0x00010600ff067b82 */ /* 0x000e660000000a00 */
        /* <DEDUP_REMOVED lines=10> */
.L_x_4160:
[----:B------:R-:W2:Y:S01]  /*195d0*/  S2R R4, SR_TID.X ;  /* 0x0000000000047919 */ /* 0x000ea20000002100 */
[----:B-1----:R-:W-:Y:S02]  /*195e0*/  LEA R7, R12, UR38, 0x3 ;  /* 0x000000260c077c11 */ /* 0x002fe4000f8e18ff */
[----:B--2---:R-:W-:Y:S02]  /*195f0*/  LOP3.LUT R5, R4, 0x7f, RZ, 0xc0, !PT ;  /* 0x0000007f04057812 */ /* 0x004fe400078ec0ff */
[----:B------:R-:W-:Y:S02]  /*19600*/  SHF.L.U32 R4, R10, 0x1f, RZ ;  /* 0x0000001f0a047819 */ /* 0x000fe400000006ff */
[----:B------:R-:W-:Y:S02]  /*19610*/  ISETP.NE.AND P1, PT, R5, RZ, PT ;  /* 0x000000ff0500720c */ /* 0x000fe40003f25270 */
[----:B------:R-:W1:Y:S02]  /*19620*/  SYNCS.PHASECHK.TRANS64.TRYWAIT P0, [R7+URZ+0x33480], R4 ;  /* 0x03348004070075a7 */ /* 0x000e64000800017f */
[----:B-1----:R-:W-:Y:S09]  /*19630*/  @!P0 BRA `(.L_x_4161) ;  /* 0x00000030002c8947 */ /* 0x002ff20003800000 */
.L_x_4215:
        /* <DEDUP_REMOVED lines=9> */
.L_x_4163:
[----:B------:R-:W-:Y:S05]  /*196d0*/  BSYNC B1 ;  /* 0x0000000000017941 */ /* 0x000fea0003800000 */
.L_x_4162:
        /* <DEDUP_REMOVED lines=16> */
.L_x_4164:
[----:B------:R-:W-:-:S13]  /*197e0*/  @P0 ELECT P2, URZ, PT ;  /* 0x00000000003f082f */ /* 0x000fda0003840000 */
[----:B-----5:R-:W-:Y:S02]  /*197f0*/  @P2 R2UR UR37, R17 ;  /* 0x00000000112522ca */ /* 0x020fe400000e0000 */
[----:B------:R-:W-:-:S11]  /*19800*/  @P2 PLOP3.LUT P0, PT, P2, PT, PT, 0x8, 0x0 ;  /* 0x000000000000281c */ /* 0x000fd6000170e170 */
[----:B------:R2:W-:Y:S01]  /*19810*/  UTMALDG.4D [UR32], [UR6], desc[UR8] ;  /* 0x00000820060075b4 */ /* 0x0005e20008019000 */
[----:B------:R-:W-:Y:S01]  /*19820*/  PLOP3.LUT P2, PT, PT, PT, PT, 0x8, 0x0 ;  /* 0x000000000000781c */ /* 0x000fe20003f4e170 */
[----:B--2---:R-:W-:-:S12]  /*19830*/  @P0 BRA.U.ANY `(.L_x_4164) ;  /* 0xfffffffd00e80947 */ /* 0x004fd8000393ffff */
[----:B0-----:R-:W-:Y:S01]  /*19840*/  IMAD.MOV.U32 R10, RZ, RZ, 0x40 ;  /* 0x00000040ff0a7424 */ /* 0x001fe200078e00ff */
[----:B------:R-:W-:Y:S01]  /*19850*/  R2UR UR11, R3 ;  /* 0x00000000030b72ca */ /* 0x000fe200000e0000 */
[----:B------:R-:W-:Y:S01]  /*19860*/  UIADD3 UR8, UR4, 0x11a00, URZ ;  /* 0x00011a0004087890 */ /* 0x000fe2000fffe03f */
[----:B------:R-:W-:Y:S01]  /*19870*/  PLOP3.LUT P0, PT, PT, PT, PT, 0x80, 0x0 ;  /* 0x000000000000781c */ /* 0x000fe20003f0f070 */
[----:B------:R-:W-:Y:S01]  /*19880*/  UMOV UR14, 0x0 ;  /* 0x00000000000e7882 */ /* 0x000fe20000000000 */
[----:B------:R-:W-:Y:S01]  /*19890*/  R2UR UR10, R10 ;  /* 0x000000000a0a72ca */ /* 0x000fe200000e0000 */
[----:B------:R-:W-:-:S14]  /*198a0*/  UMOV UR15, 0x14f00000 ;  /* 0x14f00000000f7882 */ /* 0x000fdc0000000000 */
.L_x_4165:
[----:B------:R-:W-:-:S13]  /*198b0*/  @P0 ELECT P2, URZ, PT ;  /* 0x00000000003f082f */ /* 0x000fda0003840000 */
[----:B------:R-:W-:Y:S01]  /*198c0*/  @P2 R2UR UR13, R17 ;  /* 0x00000000110d22ca */ /* 0x000fe200000e0000 */
[----:B------:R-:W-:Y:S01]  /*198d0*/  UMOV UR9, UR33 ;  /* 0x0000002100097c82 */ /* 0x000fe20008000000 */
[----:B------:R-:W-:Y:S01]  /*198e0*/  UMOV UR12, UR36 ;  /* 0x00000024000c7c82 */ /* 0x000fe20008000000 */
[----:B------:R-:W-:-:S10]  /*198f0*/  @P2 PLOP3.LUT P0, PT, P2, PT, PT, 0x8, 0x0 ;  /* 0x000000000000281c */ /* 0x000fd4000170e170 */
[----:B------:R0:W-:Y:S01]  /*19900*/  UTMALDG.4D [UR8], [UR6], desc[UR14] ;  /* 0x00000e08060075b4 */ /* 0x0001e20008019000 */
[----:B------:R-:W-:Y:S02]  /*19910*/  PLOP3.LUT P2, PT, PT, PT, PT, 0x8, 0x0 ;  /* 0x000000000000781c */ /* 0x000fe40003f4e170 */
[----:B0-----:R-:W-:Y:S11]  /*19920*/  @P0 BRA.U.ANY `(.L_x_4165) ;  /* 0xfffffffd00e00947 */ /* 0x001ff6000393ffff */
[----:B------:R-:W-:Y:S01]  /*19930*/  IMAD.MOV.U32 R9, RZ, RZ, 0x80 ;  /* 0x00000080ff097424 */ /* 0x000fe200078e00ff */
[----:B------:R-:W-:Y:S01]  /*19940*/  R2UR UR11, R3 ;  /* 0x00000000030b72ca */ /* 0x000fe200000e0000 */
[----:B------:R-:W-:Y:S01]  /*19950*/  UIADD3 UR8, UR4, 0x14200, URZ ;  /* 0x0001420004087890 */ /* 0x000fe2000fffe03f */
[----:B------:R-:W-:Y:S01]  /*19960*/  PLOP3.LUT P0, PT, PT, PT, PT, 0x80, 0x0 ;  /* 0x000000000000781c */ /* 0x000fe20003f0f070 */
[----:B------:R-:W-:Y:S01]  /*19970*/  UMOV UR5, 0x14f00000 ;  /* 0x14f0000000057882 */ /* 0x000fe20000000000 */
[----:B------:R-:W-:Y:S01]  /*19980*/  R2UR UR10, R9 ;  /* 0x00000000090a72ca */ /* 0x000fe200000e0000 */
[----:B------:R-:W-:-:S14]  /*19990*/  UMOV UR4, 0x0 ;  /* 0x0000000000047882 */ /* 0x000fdc0000000000 */
.L_x_4166:
        /* <DEDUP_REMOVED lines=8> */
[----:B------:R-:W0:Y:S02]  /*19a20*/  SYNCS.PHASECHK.TRANS64.TRYWAIT P0, [R7+URZ+0x33440], R4 ;  /* 0x03344004070075a7 */ /* 0x000e24000800017f */
[----:B0-----:R-:W-:Y:S05]  /*19a30*/  @!P0 BRA `(.L_x_4167) ;  /* 0x0000002c00408947 */ /* 0x001fea0003800000 */
.L_x_4216:
[----:B------:R-:W-:Y:S01]  /*19a40*/  BSSY B1, `(.L_x_4168) ;  /* 0x000000b000017945 */ /* 0x000fe20003800000 */
[----:B01----:R-:W-:Y:S02]  /*19a50*/  IMAD.MOV.U32 R4, RZ, RZ, 0x0 ;  /* 0x00000000ff047424 */ /* 0x003fe400078e00ff */
[----:B------:R-:W-:Y:S01]  /*19a60*/  IMAD.MOV.U32 R5, RZ, RZ, 0x14f00000 ;  /* 0x14f00000ff057424 */ /* 0x000fe200078e00ff */
        /* <DEDUP_REMOVED lines=8> */
.L_x_4169:
[----:B------:R-:W-:Y:S05]  /*19af0*/  BSYNC B1 ;  /* 0x0000000000017941 */ /* 0x000fea0003800000 */
.L_x_4168:
        /* <DEDUP_REMOVED lines=12> */
.L_x_4170:
[----:B------:R-:W-:-:S13]  /*19bc0*/  @P0 ELECT P1, URZ, PT ;  /* 0x00000000003f082f */ /* 0x000fda0003820000 */
[----:B------:R-:W-:Y:S01]  /*19bd0*/  @P1 R2UR UR13, R17 ;  /* 0x00000000110d12ca */ /* 0x000fe200000e0000 */
[----:B------:R-:W-:Y:S01]  /*19be0*/  UMOV UR12, UR36 ;  /* 0x00000024000c7c82 */ /* 0x000fe20008000000 */
[----:B------:R-:W-:-:S11]  /*19bf0*/  @P1 PLOP3.LUT P0, PT, P1, PT, PT, 0x8, 0x0 ;  /* 0x000000000000181c */ /* 0x000fd60000f0e170 */
[----:B------:R0:W-:Y:S01]  /*19c00*/  UTMALDG.4D [UR8], [UR6], desc[UR14] ;  /* 0x00000e08060075b4 */ /* 0x0001e20008019000 */
[----:B------:R-:W-:Y:S01]  /*19c10*/  PLOP3.LUT P1, PT, PT, PT, PT, 0x8, 0x0 ;  /* 0x000000000000781c */ /* 0x000fe20003f2e170 */
[----:B0-----:R-:W-:-:S12]  /*19c20*/  @P0 BRA.U.ANY `(.L_x_4170) ;  /* 0xfffffffd00e40947 */ /* 0x001fd8000393ffff */
[----:B------:R-:W-:Y:S01]  /*19c30*/  R2UR UR10, R10 ;  /* 0x000000000a0a72ca */ /* 0x000fe200000e0000 */
[----:B------:R-:W-:Y:S01]  /*19c40*/  UIADD3 UR8, UR4, 0x26a00, URZ ;  /* 0x00026a0004087890 */ /* 0x000fe2000fffe03f */
[----:B------:R-:W-:Y:S02]  /*19c50*/  R2UR UR14, R4 ;  /* 0x00000000040e72ca */ /* 0x000fe400000e0000 */
[----:B------:R-:W-:Y:S02]  /*19c60*/  R2UR UR15, R5 ;  /* 0x00000000050f72ca */ /* 0x000fe400000e0000 */
[----:B------:R-:W-:Y:S02]  /*19c70*/  R2UR UR11, R3 ;  /* 0x00000000030b72ca */ /* 0x000fe400000e0000 */
[----:B------:R-:W-:-:S13]  /*19c80*/  PLOP3.LUT P0, PT, PT, PT, PT, 0x80, 0x0 ;  /* 0x000000000000781c */ /* 0x000fda0003f0f070 */
.L_x_4171:
        /* <DEDUP_REMOVED lines=13> */
.L_x_4172:
[----:B------:R-:W-:-:S13]  /*19d60*/  @P0 ELECT P1, URZ, PT ;  /* 0x00000000003f082f */ /* 0x000fda0003820000 */
[----:B------:R-:W-:Y:S01]  /*19d70*/  @P1 R2UR UR13, R17 ;  /* 0x00000000110d12ca */ /* 0x000fe200000e0000 */
[----:B------:R-:W-:Y:S01]  /*19d80*/  UMOV UR12, UR36 ;  /* 0x00000024000c7c82 */ /* 0x000fe20008000000 */
[----:B------:R-:W-:-:S11]  /*19d90*/  @P1 PLOP3.LUT P0, PT, P1, PT, PT, 0x8, 0x0 ;  /* 0x000000000000181c */ /* 0x000fd60000f0e170 */
[----:B------:R1:W-:Y:S01]  /*19da0*/  UTMALDG.4D [UR8], [UR6], desc[UR14] ;  /* 0x00000e08060075b4 */ /* 0x0003e20008019000 */
[----:B------:R-:W-:Y:S01]  /*19db0*/  PLOP3.LUT P1, PT, PT, PT, PT, 0x8, 0x0 ;  /* 0x000000000000781c */ /* 0x000fe20003f2e170 */
[----:B-1----:R-:W-:-:S12]  /*19dc0*/  @P0 BRA.U.ANY `(.L_x_4172) ;  /* 0xfffffffd00e40947 */ /* 0x002fd8000393ffff */
.L_x_4159:
[----:B------:R-:W-:Y:S05]  /*19dd0*/  BSYNC B0 ;  /* 0x0000000000007941 */ /* 0x000fea0003800000 */
.L_x_4158:
[----:B------:R-:W2:Y:S02]  /*19de0*/  LDL R3, [R1+0x10] ;  /* 0x0000100001037983 */ /* 0x000ea40000100800 */
[----:B--2---:R-:W-:-:S13]  /*19df0*/  ISETP.NE.AND P0, PT, R3, 0x3, PT ;  /* 0x000000030300780c */ /* 0x004fda0003f05270 */
[----:B------:R-:W-:Y:S05]  /*19e00*/  @!P0 BRA `(.L_x_4173) ;  /* 0x0000000000048947 */ /* 0x000fea0003800000 */
[----:B------:R-:W-:Y:S01]  /*19e10*/  BPT.TRAP 0x1 ;  /* 0x000000040000795c */ /* 0x000fe20000300000 */
.L_x_4173:
[----:B------:R-:W2:Y:S01]  /*19e20*/  LDL R5, [R1+0x14] ;  /* 0x0000140001057983 */ /* 0x000ea20000100800 */
[----:B------:R-:W-:Y:S02]  /*19e30*/  LOP3.LUT R4, R0, 0x1, RZ, 0x3c, !PT ;  /* 0x0000000100047812 */ /* 0x000fe400078e3cff */
[----:B------:R-:W-:Y:S02]  /*19e40*/  LEA R3, R8, UR38, 0x3 ;  /* 0x0000002608037c11 */ /* 0x000fe4000f8e18ff */
[----:B------:R-:W-:-:S04]  /*19e50*/  SHF.L.U32 R4, R4, 0x1f, RZ ;  /* 0x0000001f04047819 */ /* 0x000fc800000006ff */
[----:B------:R-:W1:Y:S01]  /*19e60*/  SYNCS.PHASECHK.TRANS64.TRYWAIT P0, [R3+URZ+0x33470], R4 ;  /* 0x03347004030075a7 */ /* 0x000e62000800017f */
[----:B--2---:R-:W-:Y:S01]  /*19e70*/  ISETP.NE.AND P1, PT, R5, 0x3, PT ;  /* 0x000000030500780c */ /* 0x004fe20003f25270 */
[----:B-1----:R-:W-:-:S12]  /*19e80*/  @!P0 BRA `(.L_x_4174) ;  /* 0x0000002800408947 */ /* 0x002fd80003800000 */
.L_x_4217:
[----:B------:R-:W-:Y:S05]  /*19e90*/  @!P1 BRA `(.L_x_4175) ;  /* 0x0000000000049947 */ /* 0x000fea0003800000 */
[----:B------:R-:W-:Y:S01]  /*19ea0*/  BPT.TRAP 0x1 ;  /* 0x000000040000795c */ /* 0x000fe20000300000 */
.L_x_4175:
[----:B-1----:R-:W-:Y:S01]  /*19eb0*/  SHF.L.U32 R4, R0, 0x1f, RZ ;  /* 0x0000001f00047819 */ /* 0x002fe200000006ff */
[----:B------:R-:W-:-:S03]  /*19ec0*/  IMAD R0, R8, 0x7800, RZ ;  /* 0x0000780008007824 */ /* 0x000fc600078e02ff */
[----:B------:R-:W1:Y:S02]  /*19ed0*/  SYNCS.PHASECHK.TRANS64.TRYWAIT P0, [R3+URZ+0x33460], R4 ;  /* 0x03346004030075a7 */ /* 0x000e64000800017f */
[----:B-1----:R-:W-:Y:S05]  /*19ee0*/  @!P0 BRA `(.L_x_4176) ;  /* 0x00000028003c8947 */ /* 0x002fea0003800000 */
.L_x_4218:
[C---:B------:R-:W-:Y:S01]  /*19ef0*/  LOP3.LUT R13, R0.reuse, R19, RZ, 0xfc, !PT ;  /* 0x00000013000d7212 */ /* 0x040fe200078efcff */
[----:B------:R-:W-:Y:S05]  /*19f00*/  WARPSYNC.ALL ;  /* 0x0000000000007948 */ /* 0x000fea0003800000 */
[----:B-1----:R1:W2:Y:S01]  /*19f10*/  LDSM.16.MT88.4 R4, [R13+UR38+0xf200] ;  /* 0x00f200260d04783b */ /* 0x0022a20008004200 */
[----:B------:R-:W-:Y:S02]  /*19f20*/  IMAD.U32 R14, RZ, RZ, UR38 ;  /* 0x00000026ff0e7e24 */ /* 0x000fe4000f8e00ff */
[----:B------:R-:W-:Y:S02]  /*19f30*/  VIADD R15, R0, 0x2800 ;  /* 0x00002800000f7836 */ /* 0x000fe40000000000 */
[----:B------:R-:W-:-:S02]  /*19f40*/  VIADD R14, R14, 0x200 ;  /* 0x000002000e0e7836 */ /* 0x000fc40000000000 */
[C---:B------:R-:W-:Y:S02]  /*19f50*/  VIADD R20, R0.reuse, 0x1800 ;  /* 0x0000180000147836 */ /* 0x040fe40000000000 */
[C---:B-1----:R-:W-:Y:S02]  /*19f60*/  VIADD R13, R0.reuse, 0x800 ;  /* 0x00000800000d7836 */ /* 0x042fe40000000000 */
[----:B------:R-:W-:Y:S01]  /*19f70*/  VIADD R21, R0, 0x5800 ;  /* 0x0000580000157836 */ /* 0x000fe20000000000 */
[C-C-:B--2---:R-:W-:Y:S02]  /*19f80*/  PRMT R8, R4.reuse, 0x6420, R5.reuse ;  /* 0x0000642004087816 */ /* 0x144fe40000000005 */
[----:B------:R-:W-:Y:S02]  /*19f90*/  PRMT R9, R4, 0x7531, R5 ;  /* 0x0000753104097816 */ /* 0x000fe40000000005 */
[----:B------:R-:W-:Y:S02]  /*19fa0*/  LOP3.LUT R4, R0, R18, RZ, 0xfc, !PT ;  /* 0x0000001200047212 */ /* 0x000fe400078efcff */
[----:B0-----:R-:W-:-:S02]  /*19fb0*/  PRMT R10, R6, 0x6420, R7 ;  /* 0x00006420060a7816 */ /* 0x001fc40000000007 */
[----:B------:R-:W-:Y:S01]  /*19fc0*/  PRMT R11, R6, 0x7531, R7 ;  /* 0x00007531060b7816 */ /* 0x000fe20000000007 */
[----:B------:R-:W-:Y:S01]  /*19fd0*/  IMAD.IADD R4, R4, 0x1, R14 ;  /* 0x0000000104047824 */ /* 0x000fe200078e020e */
[C---:B------:R-:W-:Y:S02]  /*19fe0*/  LOP3.LUT R5, R15.reuse, R19, RZ, 0xfc, !PT ;  /* 0x000000130f057212 */ /* 0x040fe400078efcff */
[----:B------:R-:W-:Y:S02]  /*19ff0*/  LOP3.LUT R15, R15, R18, RZ, 0xfc, !PT ;  /* 0x000000120f0f7212 */ /* 0x000fe400078efcff */
[----:B------:R-:W-:Y:S04]  /*1a000*/  STSM.16.M88.4 [R4], R8 ;  /* 0x0000000804007844 */ /* 0x000fe80000000200 */
[----:B------:R-:W0:Y:S02]  /*1a010*/  LDSM.16.MT88.4 R4, [R5+UR38+0xf200] ;  /* 0x00f200260504783b */ /* 0x000e240008004200 */
[----:B0-----:R-:W-:-:S02]  /*1a020*/  PRMT R8, R4, 0x6420, R5 ;  /* 0x0000642004087816 */ /* 0x001fc40000000005 */
[----:B------:R-:W-:Y:S01]  /*1a030*/  PRMT R9, R4, 0x7531, R5 ;  /* 0x0000753104097816 */ /* 0x000fe20000000005 */
[----:B------:R-:W-:Y:S01]  /*1a040*/  VIADD R5, R0, 0x5000 ;  /* 0x0000500000057836 */ /* 0x000fe20000000000 */
[----:B------:R-:W-:Y:S02]  /*1a050*/  LOP3.LUT R4, R13, R18, RZ, 0xfc, !PT ;  /* 0x000000120d047212 */ /* 0x000fe400078efcff */
[C-C-:B------:R-:W-:Y:S02]  /*1a060*/  PRMT R10, R6.reuse, 0x6420, R7.reuse ;  /* 0x00006420060a7816 */ /* 0x140fe40000000007 */
[----:B------:R-:W-:Y:S01]  /*1a070*/  PRMT R11, R6, 0x7531, R7 ;  /* 0x00007531060b7816 */ /* 0x000fe20000000007 */
[----:B------:R-:W-:Y:S02]  /*1a080*/  IMAD.IADD R4, R4, 0x1, R14 ;  /* 0x0000000104047824 */ /* 0x000fe400078e020e */
[----:B------:R-:W-:-:S03]  /*1a090*/  VIADD R14, R0, 0x1000 ;  /* 0x00001000000e7836 */ /* 0x000fc60000000000 */
[----:B------:R0:W-:Y:S02]  /*1a0a0*/  STSM.16.M88.4 [R4], R8 ;  /* 0x0000000804007844 */ /* 0x0001e40000000200 */
[----:B0-----:R-:W-:-:S06]  /*1a0b0*/  LOP3.LUT R4, R5, R19, RZ, 0xfc, !PT ;  /* 0x0000001305047212 */ /* 0x001fcc00078efcff */
        /* <DEDUP_REMOVED lines=27> */
[----:B------:R-:W-:Y:S01]  /*1a270*/  VIADD R4, R0, 0x2000 ;  /* 0x0000200000047836 */ /* 0x000fe20000000000 */
[C-C-:B------:R-:W-:Y:S01]  /*1a280*/  PRMT R10, R6.reuse, 0x6420, R7.reuse ;  /* 0x00006420060a7816 */ /* 0x140fe20000000007 */
[----:B------:R-:W-:Y:S01]  /*1a290*/  IMAD.U32 R5, RZ, RZ, UR38 ;  /* 0x00000026ff057e24 */ /* 0x000fe2000f8e00ff */
[----:B------:R-:W-:Y:S02]  /*1a2a0*/  PRMT R11, R6, 0x7531, R7 ;  /* 0x00007531060b7816 */ /* 0x000fe40000000007 */
[----:B------:R-:W-:Y:S01]  /*1a2b0*/  LOP3.LUT R4, R4, R18, RZ, 0xfc, !PT ;  /* 0x0000001204047212 */ /* 0x000fe200078efcff */
[----:B------:R-:W-:-:S04]  /*1a2c0*/  VIADD R5, R5, 0x200 ;  /* 0x0000020005057836 */ /* 0x000fc80000000000 */
        /* <DEDUP_REMOVED lines=54> */
[----:B------:R-:W-:-:S02]  /*1a630*/  PRMT R11, R6, 0x7531, R7 ;  /* 0x00007531060b7816 */ /* 0x000fc40000000007 */
[----:B------:R-:W-:Y:S01]  /*1a640*/  LOP3.LUT R14, R14, R19, RZ, 0xfc, !PT ;  /* 0x000000130e0e7212 */ /* 0x000fe200078efcff */
[----:B------:R-:W-:-:S05]  /*1a650*/  IMAD.IADD R4, R4, 0x1, R5 ;  /* 0x0000000104047824 */ /* 0x000fca00078e0205 */
[----:B------:R0:W-:Y:S02]  /*1a660*/  STSM.16.M88.4 [R4], R8 ;  /* 0x0000000804007844 */ /* 0x0001e40000000200 */
[----:B0-----:R-:W-:Y:S01]  /*1a670*/  LOP3.LUT R4, R13, R19, RZ, 0xfc, !PT ;  /* 0x000000130d047212 */ /* 0x001fe200078efcff */
[----:B------:R-:W-:Y:S02]  /*1a680*/  VIADD R11, R0, 0x5000 ;  /* 0x00005000000b7836 */ /* 0x000fe40000000000 */
[----:B------:R-:W-:-:S03]  /*1a690*/  IMAD.U32 R13, RZ, RZ, UR38 ;  /* 0x00000026ff0d7e24 */ /* 0x000fc6000f8e00ff */
[----:B------:R-:W0:Y:S01]  /*1a6a0*/  LDSM.16.MT88.4 R4, [R4+UR38+0xf200] ;  /* 0x00f200260404783b */ /* 0x000e220008004200 */
[----:B------:R-:W-:Y:S01]  /*1a6b0*/  VIADD R13, R13, 0x200 ;  /* 0x000002000d0d7836 */ /* 0x000fe20000000000 */
        /* <DEDUP_REMOVED lines=14> */
[--C-:B------:R-:W-:Y:S01]  /*1a7a0*/  PRMT R10, R6, 0x6420, R7.reuse ;  /* 0x00006420060a7816 */ /* 0x100fe20000000007 */
[----:B------:R-:W-:Y:S01]  /*1a7b0*/  VIADD R5, R0, 0x2000 ;  /* 0x0000200000057836 */ /* 0x000fe20000000000 */
[----:B------:R-:W-:Y:S01]  /*1a7c0*/  PRMT R11, R6, 0x7531, R7 ;  /* 0x00007531060b7816 */ /* 0x000fe20000000007 */
[----:B------:R-:W-:Y:S02]  /*1a7d0*/  VIADD R4, R4, 0x200 ;  /* 0x0000020004047836 */ /* 0x000fe40000000000 */
[----:B------:R-:W-:-:S02]  /*1a7e0*/  VIADD R0, R0, 0x7000 ;  /* 0x0000700000007836 */ /* 0x000fc40000000000 */
[----:B------:R-:W-:Y:S01]  /*1a7f0*/  IMAD.IADD R21, R21, 0x1, R4 ;  /* 0x0000000115157824 */ /* 0x000fe200078e0204 */
[----:B------:R-:W-:-:S04]  /*1a800*/  LOP3.LUT R4, R5, R19, RZ, 0xfc, !PT ;  /* 0x0000001305047212 */ /* 0x000fc800078efcff */
[----:B------:R-:W-:Y:S04]  /*1a810*/  STSM.16.M88.4 [R21], R8 ;  /* 0x0000000815007844 */ /* 0x000fe80000000200 */
[----:B------:R-:W0:Y:S02]  /*1a820*/  LDSM.16.MT88.4 R4, [R4+UR38+0xf200] ;  /* 0x00f200260404783b */ /* 0x000e240008004200 */
[C-C-:B0-----:R-:W-:Y:S02]  /*1a830*/  PRMT R8, R4.reuse, 0x6420, R5.reuse ;  /* 0x0000642004087816 */ /* 0x141fe40000000005 */
[----:B------:R-:W-:Y:S01]  /*1a840*/  PRMT R9, R4, 0x7531, R5 ;  /* 0x0000753104097816 */ /* 0x000fe20000000005 */
[----:B------:R-:W-:Y:S01]  /*1a850*/  IMAD.U32 R5, RZ, RZ, UR38 ;  /* 0x00000026ff057e24 */ /* 0x000fe2000f8e00ff */
[----:B------:R-:W-:-:S02]  /*1a860*/  PRMT R10, R6, 0x6420, R7 ;  /* 0x00006420060a7816 */ /* 0x000fc40000000007 */
[----:B------:R-:W-:Y:S01]  /*1a870*/  PRMT R11, R6, 0x7531, R7 ;  /* 0x00007531060b7816 */ /* 0x000fe20000000007 */
[----:B------:R-:W-:-:S04]  /*1a880*/  VIADD R5, R5, 0x200 ;  /* 0x0000020005057836 */ /* 0x000fc80000000000 */
[----:B------:R-:W-:-:S05]  /*1a890*/  IMAD.IADD R15, R15, 0x1, R5 ;  /* 0x000000010f0f7824 */ /* 0x000fca00078e0205 */
[----:B------:R0:W-:Y:S04]  /*1a8a0*/  STSM.16.M88.4 [R15], R8 ;  /* 0x000000080f007844 */ /* 0x0001e80000000200 */
[----:B------:R-:W1:Y:S01]  /*1a8b0*/  LDSM.16.MT88.4 R4, [R14+UR38+0xf200] ;  /* 0x00f200260e04783b */ /* 0x000e620008004200 */
[----:B0-----:R-:W-:-:S04]  /*1a8c0*/  IMAD.U32 R15, RZ, RZ, UR38 ;  /* 0x00000026ff0f7e24 */ /* 0x001fc8000f8e00ff */
[----:B------:R-:W-:-:S04]  /*1a8d0*/  VIADD R15, R15, 0x200 ;  /* 0x000002000f0f7836 */ /* 0x000fc80000000000 */
[----:B------:R-:W-:Y:S01]  /*1a8e0*/  IMAD.IADD R13, R13, 0x1, R15 ;  /* 0x000000010d0d7824 */ /* 0x000fe200078e020f */
[C-C-:B-1----:R-:W-:Y:S02]  /*1a8f0*/  PRMT R8, R4.reuse, 0x6420, R5.reuse ;  /* 0x0000642004087816 */ /* 0x142fe40000000005 */
[----:B------:R-:W-:Y:S02]  /*1a900*/  PRMT R9, R4, 0x7531, R5 ;  /* 0x0000753104097816 */ /* 0x000fe40000000005 */
[C-C-:B------:R-:W-:Y:S02]  /*1a910*/  PRMT R10, R6.reuse, 0x6420, R7.reuse ;  /* 0x00006420060a7816 */ /* 0x140fe40000000007 */
        /* <DEDUP_REMOVED lines=19> */
.L_x_4177:
[----:B0-----:R-:W0:Y:S01]  /*1aa50*/  S2R R0, SR_TID.X ;  /* 0x0000000000007919 */ /* 0x001e220000002100 */
[----:B-1----:R-:W-:Y:S01]  /*1aa60*/  SYNCS.ARRIVE.TRANS64.A1T0 RZ, [R3+URZ+0x33450], RZ ;  /* 0x033450ff03ff79a7 */ /* 0x002fe2000810003f */
[----:B------:R-:W-:Y:S01]  /*1aa70*/  IMAD.MOV.U32 R8, RZ, RZ, R12 ;  /* 0x000000ffff087224 */ /* 0x000fe200078e000c */
[----:B0-----:R-:W-:Y:S01]  /*1aa80*/  LOP3.LUT R0, R0, 0x7f, RZ, 0xc0, !PT ;  /* 0x0000007f00007812 */ /* 0x001fe200078ec0ff */
[----:B------:R-:W-:Y:S03]  /*1aa90*/  BAR.SYNC.DEFER_BLOCKING 0x2, 0x80 ;  /* 0x0082000000007b1d */ /* 0x000fe60000010000 */
[----:B------:R-:W-:-:S13]  /*1aaa0*/  ISETP.NE.AND P0, PT, R0, RZ, PT ;  /* 0x000000ff0000720c */ /* 0x000fda0003f05270 */
[----:B------:R-:W-:-:S05]  /*1aab0*/  @!P0 VIADD R0, R3, 0x33480 ;  /* 0x0003348003008836 */ /* 0x000fca0000000000 */
[----:B------:R-:W-:-:S04]  /*1aac0*/  @!P0 PRMT R0, RZ, 0x654, R0 ;  /* 0x00000654ff008816 */ /* 0x000fc80000000000 */
[----:B------:R0:W-:Y:S01]  /*1aad0*/  @!P0 SYNCS.ARRIVE.TRANS64.RED.A1T0 RZ, [R0+URZ], RZ ;  /* 0x000000ff00ff89a7 */ /* 0x0001e2000810043f */
[C---:B------:R-:W-:Y:S01]  /*1aae0*/  ISETP.GT.AND P0, PT, R2.reuse, UR39, PT ;  /* 0x0000002702007c0c */ /* 0x040fe2000bf04270 */
[----:B------:R-:W-:Y:S01]  /*1aaf0*/  VIADD R2, R2, 0xffffffff ;  /* 0xffffffff02027836 */ /* 0x000fe20000000000 */
[----:B0-----:R1:W5:Y:S11]  /*1ab00*/  LDL R0, [R1+0x4] ;  /* 0x0000040001007983 */ /* 0x0013760000100800 */
[----:B------:R-:W-:Y:S05]  /*1ab10*/  @P0 BRA `(.L_x_4178) ;  /* 0xffffffe8002c0947 */ /* 0x000fea000383ffff */
[----:B------:R-:W-:Y:S05]  /*1ab20*/  BRA `(.L_x_4179) ;  /* 0x0000000000047947 */ /* 0x000fea0003800000 */
.L_x_4157:
[----:B------:R-:W-:-:S07]  /*1ab30*/  IMAD.MOV.U32 R12, RZ, RZ, RZ ;  /* 0x000000ffff0c7224 */ /* 0x000fce00078e00ff */
.L_x_4179:
[----:B0----5:R-:W2:Y:S02]  /*1ab40*/  LDL R0, [R1+0x18] ;  /* 0x0000180001007983 */ /* 0x021ea40000100800 */
[----:B--2---:R-:W-:-:S13]  /*1ab50*/  R2UR UR4, R0 ;  /* 0x00000000000472ca */ /* 0x004fda00000e0000 */
[----:B------:R-:W-:-:S04]  /*1ab60*/  ULOP3.LUT UR4, UR4, 0x1, URZ, 0xfc, !UPT ;  /* 0x0000000104047892 */ /* 0x000fc8000f8efc3f */
[----:B------:R-:W-:-:S06]  /*1ab70*/  UISETP.NE.AND UP0, UPT, UR4, 0x3, UPT ;  /* 0x000000030400788c */ /* 0x000fcc000bf05270 */
[----:B------:R-:W-:-:S13]  /*1ab80*/  PLOP3.LUT P0, PT, PT, PT, UP0, 0x80, 0x0 ;  /* 0x000000000000781c */ /* 0x000fda0003f0f008 */
[----:B------:R-:W-:Y:S05]  /*1ab90*/  @!P0 BRA `(.L_x_4180) ;  /* 0x0000000000048947 */ /* 0x000fea0003800000 */
[----:B------:R-:W-:Y:S01]  /*1aba0*/  BPT.TRAP 0x1 ;  /* 0x000000040000795c */ /* 0x000fe20000300000 */
.L_x_4180:
[----:B------:R-:W2:Y:S01]  /*1abb0*/  LDL R0, [R1+0x4] ;  /* 0x0000040001007983 */ /* 0x000ea20000100800 */
[----:B------:R-:W-:Y:S01]  /*1abc0*/  BSSY B0, `(.L_x_4181) ;  /* 0x0000006000007945 */ /* 0x000fe20003800000 */
[----:B--2---:R-:W-:Y:S02]  /*1abd0*/  LOP3.LUT R3, R0, 0x1, RZ, 0x3c, !PT ;  /* 0x0000000100037812 */ /* 0x004fe400078e3cff */
[----:B------:R-:W-:Y:S02]  /*1abe0*/  LEA R0, R12, UR38, 0x3 ;  /* 0x000000260c007c11 */ /* 0x000fe4000f8e18ff */
[----:B------:R-:W-:-:S04]  /*1abf0*/  SHF.L.U32 R3, R3, 0x1f, RZ ;  /* 0x0000001f03037819 */ /* 0x000fc800000006ff */
[----:B------:R-:W0:Y:S02]  /*1ac00*/  SYNCS.PHASECHK.TRANS64.TRYWAIT P0, [R0+URZ+0x33470], R3 ;  /* 0x03347003000075a7 */ /* 0x000e24000800017f */
[----:B0-----:R-:W-:Y:S05]  /*1ac10*/  @!P0 BRA `(.L_x_4182) ;  /* 0x0000001c00048947 */ /* 0x001fea0003800000 */
.L_x_4219:
[----:B------:R-:W-:Y:S05]  /*1ac20*/  BSYNC B0 ;  /* 0x0000000000007941 */ /* 0x000fea0003800000 */
.L_x_4181:
[----:B------:R-:W2:Y:S02]  /*1ac30*/  LDL R2, [R1+0x18] ;  /* 0x0000180001027983 */ /* 0x000ea40000100800 */
[----:B--2---:R-:W-:-:S13]  /*1ac40*/  R2UR UR4, R2 ;  /* 0x00000000020472ca */ /* 0x004fda00000e0000 */
[----:B------:R-:W-:-:S06]  /*1ac50*/  ULOP3.LUT UR4, UR4, 0x2, URZ, 0xfc, !UPT ;  /* 0x0000000204047892 */ /* 0x000fcc000f8efc3f */
[----:B------:R-:W-:-:S05]  /*1ac60*/  IMAD.U32 R2, RZ, RZ, UR4 ;  /* 0x00000004ff027e24 */ /* 0x000fca000f8e00ff */
[----:B------:R-:W-:-:S13]  /*1ac70*/  ISETP.NE.AND P1, PT, R2, 0x3, PT ;  /* 0x000000030200780c */ /* 0x000fda0003f25270 */
[----:B------:R-:W-:Y:S05]  /*1ac80*/  @!P1 BRA `(.L_x_4183) ;  /* 0x0000000000049947 */ /* 0x000fea0003800000 */
[----:B------:R-:W-:Y:S01]  /*1ac90*/  BPT.TRAP 0x1 ;  /* 0x000000040000795c */ /* 0x000fe20000300000 */
.L_x_4183:
[----:B------:R-:W0:Y:S02]  /*1aca0*/  LDL R2, [R1+0x4] ;  /* 0x0000040001027983 */ /* 0x000e240000100800 */
[----:B0-----:R-:W-:-:S04]  /*1acb0*/  SHF.L.U32 R3, R2, 0x1f, RZ ;  /* 0x0000001f02037819 */ /* 0x001fc800000006ff */
[----:B------:R-:W0:Y:S02]  /*1acc0*/  SYNCS.PHASECHK.TRANS64.TRYWAIT P0, [R0+URZ+0x33460], R3 ;  /* 0x03346003000075a7 */ /* 0x000e24000800017f */
[----:B0-----:R-:W-:Y:S05]  /*1acd0*/  @!P0 BRA `(.L_x_4184) ;  /* 0x0000001800e88947 */ /* 0x001fea0003800000 */
.L_x_4220:
[----:B------:R-:W-:Y:S01]  /*1ace0*/  IMAD R2, R12, 0x7800, RZ ;  /* 0x000078000c027824 */ /* 0x000fe200078e02ff */
[----:B------:R-:W-:Y:S05]  /*1acf0*/  WARPSYNC.ALL ;  /* 0x0000000000007948 */ /* 0x000fea0003800000 */
[C---:B0-----:R-:W-:Y:S01]  /*1ad00*/  LOP3.LUT R3, R2.reuse, R19, RZ, 0xfc, !PT ;  /* 0x0000001302037212 */ /* 0x041fe200078efcff */
[----:B------:R-:W-:Y:S02]  /*1ad10*/  IMAD.U32 R17, RZ, RZ, UR38 ;  /* 0x00000026ff117e24 */ /* 0x000fe4000f8e00ff */
[----:B------:R-:W-:Y:S02]  /*1ad20*/  VIADD R14, R2, 0x2800 ;  /* 0x00002800020e7836 */ /* 0x000fe40000000000 */
[----:B------:R0:W2:Y:S01]  /*1ad30*/  LDSM.16.MT88.4 R4, [R3+UR38+0xf200] ;  /* 0x00f200260304783b */ /* 0x0000a20008004200 */
[----:B------:R-:W-:-:S02]  /*1ad40*/  VIADD R17, R17, 0x200 ;  /* 0x0000020011117836 */ /* 0x000fc40000000000 */
[C---:B------:R-:W-:Y:S02]  /*1ad50*/  VIADD R21, R2.reuse, 0x5000 ;  /* 0x0000500002157836 */ /* 0x040fe40000000000 */
[C---:B------:R-:W-:Y:S02]  /*1ad60*/  VIADD R20, R2.reuse, 0x2000 ;  /* 0x0000200002147836 */ /* 0x040fe40000000000 */
[----:B0-----:R-:W-:Y:S01]  /*1ad70*/  VIADD R3, R2, 0x800 ;  /* 0x0000080002037836 */ /* 0x001fe20000000000 */
[C---:B------:R-:W-:Y:S02]  /*1ad80*/  LOP3.LUT R16, R21.reuse, R19, RZ, 0xfc, !PT ;  /* 0x0000001315107212 */ /* 0x040fe400078efcff */
[----:B------:R-:W-:Y:S02]  /*1ad90*/  LOP3.LUT R21, R21, R18, RZ, 0xfc, !PT ;  /* 0x0000001215157212 */ /* 0x000fe400078efcff */
[C-C-:B--2---:R-:W-:Y:S02]  /*1ada0*/  PRMT R8, R4.reuse, 0x6420, R5.reuse ;  /* 0x0000642004087816 */ /* 0x144fe40000000005 */
        /* <DEDUP_REMOVED lines=8> */
[----:B------:R-:W2:Y:S01]  /*1ae30*/  LDSM.16.MT88.4 R4, [R4+UR38+0xf200] ;  /* 0x00f200260404783b */ /* 0x000ea20008004200 */
[----:B0-----:R-:W-:Y:S01]  /*1ae40*/  VIADD R13, R2, 0x1000 ;  /* 0x00001000020d7836 */ /* 0x001fe20000000000 */
[----:B--2---:R-:W-:-:S02]  /*1ae50*/  PRMT R8, R4, 0x6420, R5 ;  /* 0x0000642004087816 */ /* 0x004fc40000000005 */
[----:B------:R-:W-:Y:S02]  /*1ae60*/  PRMT R9, R4, 0x7531, R5 ;  /* 0x0000753104097816 */ /* 0x000fe40000000005 */
[----:B------:R-:W-:Y:S02]  /*1ae70*/  LOP3.LUT R5, R3, R18, RZ, 0xfc, !PT ;  /* 0x0000001203057212 */ /* 0x000fe400078efcff */
[C-C-:B------:R-:W-:Y:S02]  /*1ae80*/  PRMT R10, R6.reuse, 0x6420, R7.reuse ;  /* 0x00006420060a7816 */ /* 0x140fe40000000007 */
[----:B------:R-:W-:Y:S01]  /*1ae90*/  PRMT R11, R6, 0x7531, R7 ;  /* 0x00007531060b7816 */ /* 0x000fe20000000007 */
[----:B------:R-:W-:-:S05]  /*1aea0*/  IMAD.IADD R15, R5, 0x1, R17 ;  /* 0x00000001050f7824 */ /* 0x000fca00078e0211 */
[----:B------:R0:W-:Y:S04]  /*1aeb0*/  STSM.16.M88.4 [R15], R8 ;  /* 0x000000080f007844 */ /* 0x0001e80000000200 */
[----:B------:R-:W2:Y:S01]  /*1aec0*/  LDSM.16.MT88.4 R4, [R16+UR38+0xf200] ;  /* 0x00f200261004783b */ /* 0x000ea20008004200 */
[----:B0-----:R-:W-:Y:S01]  /*1aed0*/  VIADD R15, R2, 0x1800 ;  /* 0x00001800020f7836 */ /* 0x001fe20000000000 */
[C-C-:B--2---:R-:W-:Y:S02]  /*1aee0*/  PRMT R8, R4.reuse, 0x6420, R5.reuse ;  /* 0x0000642004087816 */ /* 0x144fe40000000005 */
        /* <DEDUP_REMOVED lines=10> */
[----:B------:R-:W2:Y:S01]  /*1af90*/  LDSM.16.MT88.4 R4, [R4+UR38+0xf200] ;  /* 0x00f200260404783b */ /* 0x000ea20008004200 */
[----:B0-----:R-:W-:-:S04]  /*1afa0*/  IMAD.U32 R17, RZ, RZ, UR38 ;  /* 0x00000026ff117e24 */ /* 0x001fc8000f8e00ff */
[----:B------:R-:W-:-:S04]  /*1afb0*/  VIADD R17, R17, 0x200 ;  /* 0x0000020011117836 */ /* 0x000fc80000000000 */
[----:B------:R-:W-:Y:S02]  /*1afc0*/  IMAD.IADD R16, R3, 0x1, R17 ;  /* 0x0000000103107824 */ /* 0x000fe400078e0211 */
[----:B------:R-:W-:Y:S01]  /*1afd0*/  VIADD R3, R2, 0x3000 ;  /* 0x0000300002037836 */ /* 0x000fe20000000000 */
[C-C-:B--2---:R-:W-:Y:S02]  /*1afe0*/  PRMT R8, R4.reuse, 0x6420, R5.reuse ;  /* 0x0000642004087816 */ /* 0x144fe40000000005 */
        /* <DEDUP_REMOVED lines=16> */
[----:B------:R0:W2:Y:S02]  /*1b0f0*/  LDSM.16.MT88.4 R4, [R16+UR38+0xf200] ;  /* 0x00f200261004783b */ /* 0x0000a40008004200 */
[----:B0-----:R-:W-:-:S04]  /*1b100*/  IMAD.U32 R16, RZ, RZ, UR38 ;  /* 0x00000026ff107e24 */ /* 0x001fc8000f8e00ff */
[----:B------:R-:W-:-:S04]  /*1b110*/  VIADD R16, R16, 0x200 ;  /* 0x0000020010107836 */ /* 0x000fc80000000000 */
[--C-:B------:R-:W-:Y:S02]  /*1b120*/  IMAD.IADD R14, R14, 0x1, R16.reuse ;  /* 0x000000010e0e7824 */ /* 0x100fe400078e0210 */
[----:B------:R-:W-:Y:S02]  /*1b130*/  IMAD.IADD R16, R3, 0x1, R16 ;  /* 0x0000000103107824 */ /* 0x000fe400078e0210 */
[----:B------:R-:W-:Y:S01]  /*1b140*/  VIADD R3, R2, 0x3800 ;  /* 0x0000380002037836 */ /* 0x000fe20000000000 */
[C-C-:B--2---:R-:W-:Y:S02]  /*1b150*/  PRMT R8, R4.reuse, 0x6420, R5.reuse ;  /* 0x0000642004087816 */ /* 0x144fe40000000005 */
[----:B------:R-:W-:Y:S02]  /*1b160*/  PRMT R9, R4, 0x7531, R5 ;  /* 0x0000753104097816 */ /* 0x000fe40000000005 */
[C-C-:B------:R-:W-:Y:S02]  /*1b170*/  PRMT R10, R6.reuse, 0x6420, R7.reuse ;  /* 0x00006420060a7816 */ /* 0x140fe40000000007 */
[----:B------:R-:W-:-:S05]  /*1b180*/  PRMT R11, R6, 0x7531, R7 ;  /* 0x00007531060b7816 */ /* 0x000fca0000000007 */
[----:B------:R0:W-:Y:S04]  /*1b190*/  STSM.16.M88.4 [R14], R8 ;  /* 0x000000080e007844 */ /* 0x0001e80000000200 */
[----:B------:R-:W2:Y:S01]  /*1b1a0*/  LDSM.16.MT88.4 R4, [R13+UR38+0xf200] ;  /* 0x00f200260d04783b */ /* 0x000ea20008004200 */
[C---:B0-----:R-:W-:Y:S02]  /*1b1b0*/  LOP3.LUT R14, R3.reuse, R19, RZ, 0xfc, !PT ;  /* 0x00000013030e7212 */ /* 0x041fe400078efcff */
[----:B------:R-:W-:Y:S02]  /*1b1c0*/  LOP3.LUT R3, R3, R18, RZ, 0xfc, !PT ;  /* 0x0000001203037212 */ /* 0x000fe400078efcff */
[C-C-:B--2---:R-:W-:Y:S02]  /*1b1d0*/  PRMT R8, R4.reuse, 0x6420, R5.reuse ;  /* 0x0000642004087816 */ /* 0x144fe40000000005 */
[----:B------:R-:W-:-:S02]  /*1b1e0*/  PRMT R9, R4, 0x7531, R5 ;  /* 0x0000753104097816 */ /* 0x000fc40000000005 */
[C-C-:B------:R-:W-:Y:S02]  /*1b1f0*/  PRMT R10, R6.reuse, 0x6420, R7.reuse ;  /* 0x00006420060a7816 */ /* 0x140fe40000000007 */
[----:B------:R-:W-:-:S05]  /*1b200*/  PRMT R11, R6, 0x7531, R7 ;  /* 0x00007531060b7816 */ /* 0x000fca0000000007 */
[----:B------:R-:W-:Y:S04]  /*1b210*/  STSM.16.M88.4 [R16], R8 ;  /* 0x0000000810007844 */ /* 0x000fe80000000200 */
[----:B------:R0:W2:Y:S02]  /*1b220*/  LDSM.16.MT88.4 R4, [R14+UR38+0xf200] ;  /* 0x00f200260e04783b */ /* 0x0000a40008004200 */
[----:B0-----:R-:W-:Y:S02]  /*1b230*/  IMAD.U32 R14, RZ, RZ, UR38 ;  /* 0x00000026ff0e7e24 */ /* 0x001fe4000f8e00ff */
[----:B------:R-:W-:Y:S02]  /*1b240*/  VIADD R16, R2, 0x6000 ;  /* 0x0000600002107836 */ /* 0x000fe40000000000 */
[----:B------:R-:W-:-:S04]  /*1b250*/  VIADD R14, R14, 0x200 ;  /* 0x000002000e0e7836 */ /* 0x000fc80000000000 */
[----:B------:R-:W-:Y:S02]  /*1b260*/  IMAD.IADD R13, R3, 0x1, R14 ;  /* 0x00000001030d7824 */ /* 0x000fe400078e020e */
[----:B------:R-:W-:Y:S01]  /*1b270*/  VIADD R3, R2, 0x4000 ;  /* 0x0000400002037836 */ /* 0x000fe20000000000 */
[C-C-:B--2---:R-:W-:Y:S02]  /*1b280*/  PRMT R8, R4.reuse, 0x6420, R5.reuse ;  /* 0x0000642004087816 */ /* 0x144fe40000000005 */
[----:B------:R-:W-:Y:S02]  /*1b290*/  PRMT R9, R4, 0x7531, R5 ;  /* 0x0000753104097816 */ /* 0x000fe40000000005 */
[C-C-:B------:R-:W-:Y:S02]  /*1b2a0*/  PRMT R10, R6.reuse, 0x6420, R7.reuse ;  /* 0x00006420060a7816 */ /* 0x140fe40000000007 */
[----:B------:R-:W-:Y:S02]  /*1b2b0*/  PRMT R11, R6, 0x7531, R7 ;  /* 0x00007531060b7816 */ /* 0x000fe40000000007 */
[----:B------:R-:W-:-:S03]  /*1b2c0*/  LOP3.LUT R4, R16, R19, RZ, 0xfc, !PT ;  /* 0x0000001310047212 */ /* 0x000fc600078efcff */
        /* <DEDUP_REMOVED lines=9> */
[----:B------:R-:W-:-:S04]  /*1b360*/  LOP3.LUT R3, R3, R19, RZ, 0xfc, !PT ;  /* 0x0000001303037212 */ /* 0x000fc800078efcff */
[----:B------:R0:W-:Y:S04]  /*1b370*/  STSM.16.M88.4 [R14], R8 ;  /* 0x000000080e007844 */ /* 0x0001e80000000200 */
[----:B------:R-:W2:Y:S01]  /*1b380*/  LDSM.16.MT88.4 R4, [R15+UR38+0xf200] ;  /* 0x00f200260f04783b */ /* 0x000ea20008004200 */
[----:B0-----:R-:W-:-:S04]  /*1b390*/  IMAD.U32 R14, RZ, RZ, UR38 ;  /* 0x00000026ff0e7e24 */ /* 0x001fc8000f8e00ff */
[----:B------:R-:W-:-:S04]  /*1b3a0*/  VIADD R14, R14, 0x200 ;  /* 0x000002000e0e7836 */ /* 0x000fc80000000000 */
[--C-:B------:R-:W-:Y:S01]  /*1b3b0*/  IMAD.IADD R21, R21, 0x1, R14.reuse ;  /* 0x0000000115157824 */ /* 0x100fe200078e020e */
[C-C-:B--2---:R-:W-:Y:S02]  /*1b3c0*/  PRMT R8, R4.reuse, 0x6420, R5.reuse ;  /* 0x0000642004087816 */ /* 0x144fe40000000005 */
[----:B------:R-:W-:Y:S02]  /*1b3d0*/  PRMT R9, R4, 0x7531, R5 ;  /* 0x0000753104097816 */ /* 0x000fe40000000005 */
[----:B------:R-:W-:Y:S02]  /*1b3e0*/  LOP3.LUT R4, R13, R18, RZ, 0xfc, !PT ;  /* 0x000000120d047212 */ /* 0x000fe400078efcff */
[C-C-:B------:R-:W-:Y:S02]  /*1b3f0*/  PRMT R10, R6.reuse, 0x6420, R7.reuse ;  /* 0x00006420060a7816 */ /* 0x140fe40000000007 */
[----:B------:R-:W-:Y:S01]  /*1b400*/  PRMT R11, R6, 0x7531, R7 ;  /* 0x00007531060b7816 */ /* 0x000fe20000000007 */
[----:B------:R-:W-:Y:S01]  /*1b410*/  IMAD.IADD R15, R4, 0x1, R14 ;  /* 0x00000001040f7824 */ /* 0x000fe200078e020e */
[----:B------:R-:W-:-:S04]  /*1b420*/  LOP3.LUT R14, R20, R19, RZ, 0xfc, !PT ;  /* 0x00000013140e7212 */ /* 0x000fc800078efcff */
[----:B------:R-:W-:Y:S04]  /*1b430*/  STSM.16.M88.4 [R15], R8 ;  /* 0x000000080f007844 */ /* 0x000fe80000000200 */
[----:B------:R0:W2:Y:S02]  /*1b440*/  LDSM.16.MT88.4 R4, [R3+UR38+0xf200] ;  /* 0x00f200260304783b */ /* 0x0000a40008004200 */
[-C--:B0-----:R-:W-:Y:S02]  /*1b450*/  LOP3.LUT R3, R16, R18.reuse, RZ, 0xfc, !PT ;  /* 0x0000001210037212 */ /* 0x081fe400078efcff */
[----:B------:R-:W-:Y:S01]  /*1b460*/  LOP3.LUT R15, R17, R18, RZ, 0xfc, !PT ;  /* 0x00000012110f7212 */ /* 0x000fe200078efcff */
[----:B------:R-:W-:-:S04]  /*1b470*/  IMAD.U32 R17, RZ, RZ, UR38 ;  /* 0x00000026ff117e24 */ /* 0x000fc8000f8e00ff */
[----:B------:R-:W-:-:S04]  /*1b480*/  VIADD R17, R17, 0x200 ;  /* 0x0000020011117836 */ /* 0x000fc80000000000 */
[--C-:B------:R-:W-:Y:S02]  /*1b490*/  IMAD.IADD R15, R15, 0x1, R17.reuse ;  /* 0x000000010f0f7824 */ /* 0x100fe400078e0211 */
[----:B------:R-:W-:Y:S01]  /*1b4a0*/  IMAD.IADD R3, R3, 0x1, R17 ;  /* 0x0000000103037824 */ /* 0x000fe200078e0211 */
[C-C-:B--2---:R-:W-:Y:S02]  /*1b4b0*/  PRMT R8, R4.reuse, 0x6420, R5.reuse ;  /* 0x0000642004087816 */ /* 0x144fe40000000005 */
        /* <DEDUP_REMOVED lines=45> */
.L_x_4185:
[----:B------:R-:W3:Y:S01]  /*1b790*/  LDL.LU R3, [R1+0x4] ;  /* 0x0000040001037983 */ /* 0x000ee20000300800 */
[----:B--2---:R2:W-:Y:S01]  /*1b7a0*/  SYNCS.ARRIVE.TRANS64.A1T0 RZ, [R0+URZ+0x33450], RZ ;  /* 0x033450ff00ff79a7 */ /* 0x0045e2000810003f */
[----:B------:R-:W4:Y:S02]  /*1b7b0*/  S2R R2, SR_TID.X ;  /* 0x0000000000027919 */ /* 0x000f240000002100 */
[----:B----4-:R-:W-:Y:S01]  /*1b7c0*/  LOP3.LUT R2, R2, 0x7f, RZ, 0xc0, !PT ;  /* 0x0000007f02027812 */ /* 0x010fe200078ec0ff */
[----:B------:R-:W-:Y:S03]  /*1b7d0*/  BAR.SYNC.DEFER_BLOCKING 0x2, 0x80 ;  /* 0x0082000000007b1d */ /* 0x000fe60000010000 */
[----:B------:R-:W-:-:S13]  /*1b7e0*/  ISETP.NE.AND P0, PT, R2, RZ, PT ;  /* 0x000000ff0200720c */ /* 0x000fda0003f05270 */
[----:B------:R-:W-:Y:S02]  /*1b7f0*/  @!P0 VIADD R2, R0, 0x33480 ;  /* 0x0003348000028836 */ /* 0x000fe40000000000 */
[----:B--2---:R-:W-:-:S03]  /*1b800*/  VIADD R0, R12, 0x1 ;  /* 0x000000010c007836 */ /* 0x004fc60000000000 */
[----:B------:R-:W-:-:S04]  /*1b810*/  @!P0 PRMT R2, RZ, 0x654, R2 ;  /* 0x00000654ff028816 */ /* 0x000fc80000000002 */
[----:B------:R2:W-:Y:S01]  /*1b820*/  @!P0 SYNCS.ARRIVE.TRANS64.RED.A1T0 RZ, [R2+URZ], RZ ;  /* 0x000000ff02ff89a7 */ /* 0x0005e2000810043f */
[----:B------:R-:W-:-:S04]  /*1b830*/  ISETP.NE.AND P0, PT, R0, 0x2, PT ;  /* 0x000000020000780c */ /* 0x000fc80003f05270 */
[----:B--2---:R-:W-:Y:S02]  /*1b840*/  SEL R2, RZ, 0x1, P0 ;  /* 0x00000001ff027807 */ /* 0x004fe40000000000 */
[----:B------:R-:W-:Y:S02]  /*1b850*/  SEL R0, R0, RZ, P0 ;  /* 0x000000ff00007207 */ /* 0x000fe40000000000 */
[----:B---3--:R-:W-:Y:S01]  /*1b860*/  LOP3.LUT R2, R3, R2, RZ, 0x3c, !PT ;  /* 0x0000000203027212 */ /* 0x008fe200078e3cff */
[----:B------:R-:W-:-:S07]  /*1b870*/  IMAD.MOV.U32 R3, RZ, RZ, RZ ;  /* 0x000000ffff037224 */ /* 0x000fce00078e00ff */
.L_x_4132:
[----:B------:R-:W2:Y:S01]  /*1b880*/  S2R R5, SR_CgaCtaId ;  /* 0x0000000000057919 */ /* 0x000ea20000008800 */
[----:B------:R-:W-:Y:S02]  /*1b890*/  MOV R4, 0x400 ;  /* 0x0000040000047802 */ /* 0x000fe40000000f00 */
[----:B------:R-:W-:Y:S02]  /*1b8a0*/  SHF.L.U32 R3, R3, 0x1f, RZ ;  /* 0x0000001f03037819 */ /* 0x000fe400000006ff */
[----:B--2---:R-:W-:-:S04]  /*1b8b0*/  LEA R6, R5, R4, 0x18 ;  /* 0x0000000405067211 */ /* 0x004fc800078ec0ff */
[----:B------:R-:W2:Y:S02]  /*1b8c0*/  SYNCS.PHASECHK.TRANS64.TRYWAIT P0, [R6+URZ+0x33420], R3 ;  /* 0x03342003060075a7 */ /* 0x000ea4000800017f */
[----:B--2---:R-:W-:Y:S05]  /*1b8d0*/  @!P0 BRA `(.L_x_4186) ;  /* 0x0000000c00fc8947 */ /* 0x004fea0003800000 */
.L_x_4221:
[----:B------:R-:W3:Y:S02]  /*1b8e0*/  S2R R4, SR_TID.X ;  /* 0x0000000000047919 */ /* 0x000ee40000002100 */
[----:B---3--:R-:W-:-:S04]  /*1b8f0*/  SHF.R.U32.HI R4, RZ, 0x5, R4 ;  /* 0x00000005ff047819 */ /* 0x008fc80000011604 */
[----:B------:R-:W-:-:S05]  /*1b900*/  LOP3.LUT R4, R4, 0x3, RZ, 0xc0, !PT ;  /* 0x0000000304047812 */ /* 0x000fca00078ec0ff */
[----:B--2---:R-:W2:Y:S02]  /*1b910*/  SHFL.IDX PT, R3, R4, RZ, 0x1f ;  /* 0x00001fff04037589 */ /* 0x004ea400000e0000 */
[----:B--2---:R-:W-:-:S13]  /*1b920*/  ISETP.NE.AND P0, PT, R3, RZ, PT ;  /* 0x000000ff0300720c */ /* 0x004fda0003f05270 */
[----:B------:R-:W-:Y:S05]  /*1b930*/  @P0 BRA `(.L_x_4044) ;  /* 0x0000000000a40947 */ /* 0x000fea0003800000 */
[----:B------:R-:W-:-:S13]  /*1b940*/  ELECT P0, URZ, PT ;  /* 0x00000000003f782f */ /* 0x000fda0003800000 */
[----:B------:R-:W-:Y:S05]  /*1b950*/  @!P0 BRA `(.L_x_4044) ;  /* 0x00000000009c8947 */ /* 0x000fea0003800000 */
[----:B------:R-:W2:Y:S02]  /*1b960*/  LDL R4, [R1+0x18] ;  /* 0x0000180001047983 */ /* 0x000ea40000100800 */
[----:B--2---:R-:W-:-:S13]  /*1b970*/  R2UR UR4, R4 ;  /* 0x00000000040472ca */ /* 0x004fda00000e0000 */
[----:B------:R-:W-:-:S06]  /*1b980*/  ULOP3.LUT UR4, UR4, 0x2, URZ, 0xfc, !UPT ;  /* 0x0000000204047892 */ /* 0x000fcc000f8efc3f */
[----:B------:R-:W-:-:S05]  /*1b990*/  IMAD.U32 R3, RZ, RZ, UR4 ;  /* 0x00000004ff037e24 */ /* 0x000fca000f8e00ff */
[----:B------:R-:W-:-:S13]  /*1b9a0*/  ISETP.NE.AND P0, PT, R3, 0x3, PT ;  /* 0x000000030300780c */ /* 0x000fda0003f05270 */
[----:B------:R-:W-:Y:S05]  /*1b9b0*/  @!P0 BRA `(.L_x_4187) ;  /* 0x0000000000048947 */ /* 0x000fea0003800000 */
[----:B------:R-:W-:Y:S01]  /*1b9c0*/  BPT.TRAP 0x1 ;  /* 0x000000040000795c */ /* 0x000fe20000300000 */
.L_x_4187:
        /* <DEDUP_REMOVED lines=12> */
.L_x_4222:
[----:B------:R-:W2:Y:S02]  /*1ba90*/  SYNCS.PHASECHK.TRANS64.TRYWAIT P1, [R5+URZ], R2 ;  /* 0x00000002050075a7 */ /* 0x000ea4000802017f */
[----:B--2---:R-:W-:Y:S05]  /*1baa0*/  @!P1 BRA `(.L_x_4189) ;  /* 0x0000000c00b09947 */ /* 0x004fea0003800000 */
.L_x_4223:
[----:B------:R-:W-:Y:S05]  /*1bab0*/  @!P0 BRA `(.L_x_4190) ;  /* 0x0000000000048947 */ /* 0x000fea0003800000 */
[----:B------:R-:W-:Y:S01]  /*1bac0*/  BPT.TRAP 0x1 ;  /* 0x000000040000795c */ /* 0x000fe20000300000 */
.L_x_4190:
[----:B--2---:R-:W-:-:S04]  /*1bad0*/  IMAD R5, R0, 0x8, R6 ;  /* 0x0000000800057824 */ /* 0x004fc800078e0206 */
[----:B------:R-:W2:Y:S02]  /*1bae0*/  SYNCS.PHASECHK.TRANS64.TRYWAIT P1, [R5+URZ+0x33460], R4 ;  /* 0x03346004050075a7 */ /* 0x000ea4000802017f */
[----:B--2---:R-:W-:Y:S05]  /*1baf0*/  @!P1 BRA `(.L_x_4191) ;  /* 0x0000000c00b09947 */ /* 0x004fea0003800000 */
.L_x_4224:
[----:B------:R-:W-:Y:S05]  /*1bb00*/  @!P0 BRA `(.L_x_4192) ;  /* 0x0000000000048947 */ /* 0x000fea0003800000 */
[----:B------:R-:W-:Y:S01]  /*1bb10*/  BPT.TRAP 0x1 ;  /* 0x000000040000795c */ /* 0x000fe20000300000 */
.L_x_4192:
[----:B------:R-:W-:-:S04]  /*1bb20*/  IMAD R3, R3, 0x8, R6 ;  /* 0x0000000803037824 */ /* 0x000fc800078e0206 */
[----:B------:R-:W3:Y:S02]  /*1bb30*/  SYNCS.PHASECHK.TRANS64.TRYWAIT P1, [R3+URZ+0x33460], R2 ;  /* 0x03346002030075a7 */ /* 0x000ee4000802017f */
[----:B---3--:R-:W-:Y:S05]  /*1bb40*/  @!P1 BRA `(.L_x_4193) ;  /* 0x0000000c00b09947 */ /* 0x008fea0003800000 */
.L_x_4225:
[----:B------:R-:W-:Y:S05]  /*1bb50*/  @!P0 BRA `(.L_x_4194) ;  /* 0x0000000000048947 */ /* 0x000fea0003800000 */
[----:B------:R-:W-:Y:S01]  /*1bb60*/  BPT.TRAP 0x1 ;  /* 0x000000040000795c */ /* 0x000fe20000300000 */
.L_x_4194:
[----:B------:R-:W4:Y:S02]  /*1bb70*/  SYNCS.PHASECHK.TRANS64.TRYWAIT P0, [R5+URZ+0x33480], R4 ;  /* 0x03348004050075a7 */ /* 0x000f24000800017f */
[----:B----4-:R-:W-:Y:S05]  /*1bb80*/  @!P0 BRA `(.L_x_4195) ;  /* 0x0000000c00b48947 */ /* 0x010fea0003800000 */
.L_x_4196:
[----:B------:R0:W0:Y:S02]  /*1bb90*/  SYNCS.PHASECHK.TRANS64.TRYWAIT P0, [R3+URZ+0x33480], R2 ;  /* 0x03348002030075a7 */ /* 0x000024000800017f */
[----:B0-----:R-:W-:Y:S05]  /*1bba0*/  @!P0 NANOSLEEP.SYNCS 0x989680 ;  /* 0x009896800000895d */ /* 0x001fea0003900000 */
[----:B------:R-:W0:Y:S02]  /*1bbb0*/  @!P0 SYNCS.PHASECHK.TRANS64 P0, [R3+URZ+0x33480], R2 ;  /* 0x03348002030085a7 */ /* 0x000e24000800007f */
[----:B0-----:R-:W-:Y:S05]  /*1bbc0*/  @!P0 BRA `(.L_x_4196) ;  /* 0xfffffffc00f08947 */ /* 0x001fea000383ffff */
.L_x_4044:
[----:B------:R-:W-:Y:S05]  /*1bbd0*/  BSYNC B6 ;  /* 0x0000000000067941 */ /* 0x000fea0003800000 */
.L_x_4041:
[----:B------:R-:W-:Y:S05]  /*1bbe0*/  EXIT ;  /* 0x000000000000794d */ /* 0x000fea0003800000 */
.L_x_4054:
[----:B0-----:R-:W-:-:S04]  /*1bbf0*/  IMAD.U32 R3, RZ, RZ, UR37 ;  /* 0x00000025ff037e24 */ /* 0x001fc8000f8e00ff */
[----:B------:R0:W1:Y:S03]  /*1bc00*/  SYNCS.PHASECHK.TRANS64.TRYWAIT P0, [R3+URZ+0x33400], R0 ;  /* 0x03340000030075a7 */ /* 0x000066000800017f */
[----:B-1----:R-:W-:Y:S05]  /*1bc10*/  @!P0 NANOSLEEP.SYNCS 0x989680 ;  /* 0x009896800000895d */ /* 0x002fea0003900000 */
[----:B------:R-:W1:Y:S02]  /*1bc20*/  @!P0 SYNCS.PHASECHK.TRANS64 P0, [R3+URZ+0x33400], R0 ;  /* 0x03340000030085a7 */ /* 0x000e64000800007f */
[----:B-1----:R-:W-:Y:S05]  /*1bc30*/  @!P0 BRA `(.L_x_4054) ;  /* 0xfffffffc00ec8947 */ /* 0x002fea000383ffff */
[----:B------:R-:W-:Y:S05]  /*1bc40*/  BRA `(.L_x_4197) ;  /* 0xfffffe5c00f47947 */ /* 0x000fea000383ffff */
.L_x_4058:
[----:B--2---:R-:W-:-:S04]  /*1bc50*/  IMAD.U32 R5, RZ, RZ, UR37 ;  /* 0x00000025ff057e24 */ /* 0x004fc8000f8e00ff */
[----:B------:R2:W3:Y:S03]  /*1bc60*/  SYNCS.PHASECHK.TRANS64.TRYWAIT P2, [R5+URZ+0x33430], R0 ;  /* 0x03343000050075a7 */ /* 0x0004e6000804017f */
[----:B---3--:R-:W-:Y:S05]  /*1bc70*/  @!P2 NANOSLEEP.SYNCS 0x989680 ;  /* 0x009896800000a95d */ /* 0x008fea0003900000 */
[----:B------:R-:W3:Y:S02]  /*1bc80*/  @!P2 SYNCS.PHASECHK.TRANS64 P2, [R5+URZ+0x33430], R0 ;  /* 0x033430000500a5a7 */ /* 0x000ee4000804007f */
[----:B---3--:R-:W-:Y:S05]  /*1bc90*/  @!P2 BRA `(.L_x_4058) ;  /* 0xfffffffc00eca947 */ /* 0x008fea000383ffff */
[----:B------:R-:W-:Y:S05]  /*1bca0*/  BRA `(.L_x_4057) ;  /* 0xfffffe6000247947 */ /* 0x000fea000383ffff */
.L_x_4074:
[----:B-1----:R-:W-:-:S04]  /*1bcb0*/  IMAD.U32 R12, RZ, RZ, UR10 ;  /* 0x0000000aff0c7e24 */ /* 0x002fc8000f8e00ff */
[----:B------:R1:W2:Y:S03]  /*1bcc0*/  SYNCS.PHASECHK.TRANS64.TRYWAIT P2, [R12+URZ+0x33430], R11 ;  /* 0x0334300b0c0075a7 */ /* 0x0002a6000804017f */
[----:B--2---:R-:W-:Y:S05]  /*1bcd0*/  @!P2 NANOSLEEP.SYNCS 0x989680 ;  /* 0x009896800000a95d */ /* 0x004fea0003900000 */
[----:B------:R-:W2:Y:S02]  /*1bce0*/  @!P2 SYNCS.PHASECHK.TRANS64 P2, [R12+URZ+0x33430], R11 ;  /* 0x0334300b0c00a5a7 */ /* 0x000ea4000804007f */
[----:B--2---:R-:W-:Y:S05]  /*1bcf0*/  @!P2 BRA `(.L_x_4074) ;  /* 0xfffffffc00eca947 */ /* 0x004fea000383ffff */
[----:B------:R-:W-:Y:S05]  /*1bd00*/  BRA `(.L_x_4071) ;  /* 0xfffffeac00187947 */ /* 0x000fea000383ffff */
.L_x_4078:
[----:B-1----:R-:W-:-:S04]  /*1bd10*/  IMAD.U32 R12, RZ, RZ, UR10 ;  /* 0x0000000aff0c7e24 */ /* 0x002fc8000f8e00ff */
[----:B------:R1:W2:Y:S03]  /*1bd20*/  SYNCS.PHASECHK.TRANS64.TRYWAIT P2, [R12+URZ+0x33450], R11 ;  /* 0x0334500b0c0075a7 */ /* 0x0002a6000804017f */
[----:B--2---:R-:W-:Y:S05]  /*1bd30*/  @!P2 NANOSLEEP.SYNCS 0x989680 ;  /* 0x009896800000a95d */ /* 0x004fea0003900000 */
[----:B------:R-:W2:Y:S02]  /*1bd40*/  @!P2 SYNCS.PHASECHK.TRANS64 P2, [R12+URZ+0x33450], R11 ;  /* 0x0334500b0c00a5a7 */ /* 0x000ea4000804007f */
[----:B--2---:R-:W-:Y:S05]  /*1bd50*/  @!P2 BRA `(.L_x_4078) ;  /* 0xfffffffc00eca947 */ /* 0x004fea000383ffff */
[----:B------:R-:W-:Y:S05]  /*1bd60*/  BRA `(.L_x_4075) ;  /* 0xfffffeb800207947 */ /* 0x000fea000383ffff */
.L_x_4096:
[----:B-1----:R-:W-:-:S04]  /*1bd70*/  IMAD.U32 R5, RZ, RZ, UR7 ;  /* 0x00000007ff057e24 */ /* 0x002fc8000f8e00ff */
[----:B------:R1:W2:Y:S03]  /*1bd80*/  SYNCS.PHASECHK.TRANS64.TRYWAIT P2, [R5+URZ+0x33430], R4 ;  /* 0x03343004050075a7 */ /* 0x0002a6000804017f */
[----:B--2---:R-:W-:Y:S05]  /*1bd90*/  @!P2 NANOSLEEP.SYNCS 0x989680 ;  /* 0x009896800000a95d */ /* 0x004fea0003900000 */
[----:B------:R-:W2:Y:S02]  /*1bda0*/  @!P2 SYNCS.PHASECHK.TRANS64 P2, [R5+URZ+0x33430], R4 ;  /* 0x033430040500a5a7 */ /* 0x000ea4000804007f */
[----:B--2---:R-:W-:Y:S05]  /*1bdb0*/  @!P2 BRA `(.L_x_4096) ;  /* 0xfffffffc00eca947 */ /* 0x004fea000383ffff */
[----:B------:R-:W-:Y:S05]  /*1bdc0*/  BRA `(.L_x_4093) ;  /* 0xfffffef800887947 */ /* 0x000fea000383ffff */
.L_x_4100:
[----:B-1----:R-:W-:-:S04]  /*1bdd0*/  IMAD.U32 R5, RZ, RZ, UR10 ;  /* 0x0000000aff057e24 */ /* 0x002fc8000f8e00ff */
[----:B------:R1:W2:Y:S03]  /*1bde0*/  SYNCS.PHASECHK.TRANS64.TRYWAIT P2, [R5+URZ+0x33450], R4 ;  /* 0x03345004050075a7 */ /* 0x0002a6000804017f */
[----:B--2---:R-:W-:Y:S05]  /*1bdf0*/  @!P2 NANOSLEEP.SYNCS 0x989680 ;  /* 0x009896800000a95d */ /* 0x004fea0003900000 */
[----:B------:R-:W2:Y:S02]  /*1be00*/  @!P2 SYNCS.PHASECHK.TRANS64 P2, [R5+URZ+0x33450], R4 ;  /* 0x033450040500a5a7 */ /* 0x000ea4000804007f */
[----:B--2---:R-:W-:Y:S05]  /*1be10*/  @!P2 BRA `(.L_x_4100) ;  /* 0xfffffffc00eca947 */ /* 0x004fea000383ffff */
[----:B------:R-:W-:Y:S05]  /*1be20*/  BRA `(.L_x_4097) ;  /* 0xffffff0400b47947 */ /* 0x000fea000383ffff */
.L_x_4107:
[----:B-1----:R-:W-:-:S04]  /*1be30*/  IMAD.U32 R5, RZ, RZ, UR10 ;  /* 0x0000000aff057e24 */ /* 0x002fc8000f8e00ff */
[----:B------:R1:W2:Y:S03]  /*1be40*/  SYNCS.PHASECHK.TRANS64.TRYWAIT P2, [R5+URZ+0x33430], R4 ;  /* 0x03343004050075a7 */ /* 0x0002a6000804017f */
[----:B--2---:R-:W-:Y:S05]  /*1be50*/  @!P2 NANOSLEEP.SYNCS 0x989680 ;  /* 0x009896800000a95d */ /* 0x004fea0003900000 */
[----:B------:R-:W2:Y:S02]  /*1be60*/  @!P2 SYNCS.PHASECHK.TRANS64 P2, [R5+URZ+0x33430], R4 ;  /* 0x033430040500a5a7 */ /* 0x000ea4000804007f */
[----:B--2---:R-:W-:Y:S05]  /*1be70*/  @!P2 BRA `(.L_x_4107) ;  /* 0xfffffffc00eca947 */ /* 0x004fea000383ffff */
[----:B------:R-:W-:Y:S05]  /*1be80*/  BRA `(.L_x_4104) ;  /* 0xffffff2800487947 */ /* 0x000fea000383ffff */
.L_x_4111:
[----:B-1----:R-:W-:-:S04]  /*1be90*/  IMAD.U32 R5, RZ, RZ, UR10 ;  /* 0x0000000aff057e24 */ /* 0x002fc8000f8e00ff */
[----:B------:R1:W2:Y:S03]  /*1bea0*/  SYNCS.PHASECHK.TRANS64.TRYWAIT P2, [R5+URZ+0x33450], R4 ;  /* 0x03345004050075a7 */ /* 0x0002a6000804017f */
[----:B--2---:R-:W-:Y:S05]  /*1beb0*/  @!P2 NANOSLEEP.SYNCS 0x989680 ;  /* 0x009896800000a95d */ /* 0x004fea0003900000 */
[----:B------:R-:W2:Y:S02]  /*1bec0*/  @!P2 SYNCS.PHASECHK.TRANS64 P2, [R5+URZ+0x33450], R4 ;  /* 0x033450040500a5a7 */ /* 0x000ea4000804007f */
[----:B--2---:R-:W-:Y:S05]  /*1bed0*/  @!P2 BRA `(.L_x_4111) ;  /* 0xfffffffc00eca947 */ /* 0x004fea000383ffff */
[----:B------:R-:W-:Y:S05]  /*1bee0*/  BRA `(.L_x_4108) ;  /* 0xffffff3400647947 */ /* 0x000fea000383ffff */
.L_x_4125:
[----:B-1----:R-:W-:-:S04]  /*1bef0*/  IMAD.U32 R3, RZ, RZ, UR9 ;  /* 0x00000009ff037e24 */ /* 0x002fc8000f8e00ff */
[----:B------:R1:W2:Y:S03]  /*1bf00*/  SYNCS.PHASECHK.TRANS64.TRYWAIT P1, [R3+URZ+0x33450], R0 ;  /* 0x03345000030075a7 */ /* 0x0002a6000802017f */
[----:B--2---:R-:W-:Y:S05]  /*1bf10*/  @!P1 NANOSLEEP.SYNCS 0x989680 ;  /* 0x009896800000995d */ /* 0x004fea0003900000 */
[----:B------:R-:W2:Y:S02]  /*1bf20*/  @!P1 SYNCS.PHASECHK.TRANS64 P1, [R3+URZ+0x33450], R0 ;  /* 0x03345000030095a7 */ /* 0x000ea4000802007f */
[----:B--2---:R-:W-:Y:S05]  /*1bf30*/  @!P1 BRA `(.L_x_4125) ;  /* 0xfffffffc00ec9947 */ /* 0x004fea000383ffff */
[----:B------:R-:W-:Y:S05]  /*1bf40*/  BRA `(.L_x_4124) ;  /* 0xffffff7000e07947 */ /* 0x000fea000383ffff */
.L_x_4144:
[----:B------:R-:W-:Y:S02]  /*1bf50*/  IMAD.MOV.U32 R13, RZ, RZ, R6 ;  /* 0x000000ffff0d7224 */ /* 0x000fe400078e0006 */
[----:B------:R-:W-:Y:S02]  /*1bf60*/  IMAD.MOV.U32 R12, RZ, RZ, RZ ;  /* 0x000000ffff0c7224 */ /* 0x000fe400078e00ff */
[----:B------:R-:W-:Y:S02]  /*1bf70*/  IMAD.MOV.U32 R11, RZ, RZ, 0x1f ;  /* 0x0000001fff0b7424 */ /* 0x000fe400078e00ff */
[----:B------:R-:W-:-:S07]  /*1bf80*/  IMAD.MOV.U32 R15, RZ, RZ, -0x1 ;  /* 0xffffffffff0f7424 */ /* 0x000fce00078e00ff */
[----:B0-----:R-:W-:Y:S05]  /*1bf90*/  WARPSYNC.COLLECTIVE R15, `(.L_x_4198) ;  /* 0x000000000f087348 */ /* 0x001fea0003c00000 */
[----:B------:R1:W2:Y:S02]  /*1bfa0*/  SHFL.IDX P6, R14, R13, R12, R11 ;  /* 0x0000000c0d0e7389 */ /* 0x0002a400000c000b */
[----:B012---:R-:W-:Y:S01]  /*1bfb0*/  ENDCOLLECTIVE ;  /* 0x000000000000791b */ /* 0x007fe20003800000 */
.L_x_4198:
[----:B------:R-:W-:Y:S05]  /*1bfc0*/  BRA `(.L_x_4199) ;  /* 0xffffffc000a87947 */ /* 0x000fea000383ffff */
.L_x_4146:
[----:B------:R-:W-:Y:S01]  /*1bfd0*/  BSSY B0, `(.L_x_4200) ;  /* 0x0000006000007945 */ /* 0x000fe20003800000 */
[----:B------:R-:W-:-:S07]  /*1bfe0*/  IMAD.MOV.U32 R15, RZ, RZ, -0x1 ;  /* 0xffffffffff0f7424 */ /* 0x000fce00078e00ff */
[----:B0-----:R-:W-:Y:S05]  /*1bff0*/  WARPSYNC.COLLECTIVE R15, `(.L_x_4201) ;  /* 0x000000000f0c7348 */ /* 0x001fea0003c00000 */
[----:B------:R-:W-:Y:S02]  /*1c000*/  ELECT P6, UR62, PT ;  /* 0x00000000003e782f */ /* 0x000fe400038c0000 */
[----:B------:R-:W-:Y:S01]  /*1c010*/  MOV R14, UR62 ;  /* 0x0000003e000e7c02 */ /* 0x000fe20008000f00 */
[----:B0-----:R-:W-:Y:S10]  /*1c020*/  ENDCOLLECTIVE ;  /* 0x000000000000791b */ /* 0x001ff40003800000 */
.L_x_4201:
[----:B------:R-:W-:Y:S05]  /*1c030*/  BSYNC B0 ;  /* 0x0000000000007941 */ /* 0x000fea0003800000 */
.L_x_4200:
[----:B------:R-:W-:Y:S05]  /*1c040*/  BRA `(.L_x_4202) ;  /* 0xffffffc000b07947 */ /* 0x000fea000383ffff */
.L_x_4148:
[----:B-1----:R-:W-:-:S04]  /*1c050*/  IMAD.U32 R3, RZ, RZ, UR38 ;  /* 0x00000026ff037e24 */ /* 0x002fc8000f8e00ff */
[----:B------:R1:W2:Y:S03]  /*1c060*/  SYNCS.PHASECHK.TRANS64.TRYWAIT P0, [R3+URZ+0x33480], R2 ;  /* 0x03348002030075a7 */ /* 0x0002a6000800017f */
[----:B--2---:R-:W-:Y:S05]  /*1c070*/  @!P0 NANOSLEEP.SYNCS 0x989680 ;  /* 0x009896800000895d */ /* 0x004fea0003900000 */
[----:B------:R-:W2:Y:S02]  /*1c080*/  @!P0 SYNCS.PHASECHK.TRANS64 P0, [R3+URZ+0x33480], R2 ;  /* 0x03348002030085a7 */ /* 0x000ea4000800007f */
[----:B--2---:R-:W-:Y:S05]  /*1c090*/  @!P0 BRA `(.L_x_4148) ;  /* 0xfffffffc00ec8947 */ /* 0x004fea000383ffff */
[----:B------:R-:W-:Y:S05]  /*1c0a0*/  BRA `(.L_x_4203) ;  /* 0xffffffc000fc7947 */ /* 0x000fea000383ffff */
.L_x_4150:
[----:B-1----:R-:W-:-:S04]  /*1c0b0*/  IMAD.U32 R3, RZ, RZ, UR38 ;  /* 0x00000026ff037e24 */ /* 0x002fc8000f8e00ff */
[----:B------:R1:W2:Y:S03]  /*1c0c0*/  SYNCS.PHASECHK.TRANS64.TRYWAIT P0, [R3+URZ+0x33440], R2 ;  /* 0x03344002030075a7 */ /* 0x0002a6000800017f */
[----:B--2---:R-:W-:Y:S05]  /*1c0d0*/  @!P0 NANOSLEEP.SYNCS 0x989680 ;  /* 0x009896800000895d */ /* 0x004fea0003900000 */
[----:B------:R-:W2:Y:S02]  /*1c0e0*/  @!P0 SYNCS.PHASECHK.TRANS64 P0, [R3+URZ+0x33440], R2 ;  /* 0x03344002030085a7 */ /* 0x000ea4000800007f */
[----:B--2---:R-:W-:Y:S05]  /*1c0f0*/  @!P0 BRA `(.L_x_4150) ;  /* 0xfffffffc00ec8947 */ /* 0x004fea000383ffff */
[----:B------:R-:W-:Y:S05]  /*1c100*/  BRA `(.L_x_4204) ;  /* 0xffffffc400747947 */ /* 0x000fea000383ffff */
.L_x_4153:
[----:B------:R-:W-:Y:S01]  /*1c110*/  IMAD.MOV.U32 R13, RZ, RZ, R6 ;  /* 0x000000ffff0d7224 */ /* 0x000fe200078e0006 */
[----:B------:R-:W-:Y:S01]  /*1c120*/  LEA.HI R4, R10, UR40, RZ, 0x1e ;  /* 0x000000280a047c11 */ /* 0x000fe2000f8ff0ff */
[----:B------:R-:W-:Y:S02]  /*1c130*/  IMAD.MOV.U32 R12, RZ, RZ, RZ ;  /* 0x000000ffff0c7224 */ /* 0x000fe400078e00ff */
[----:B------:R-:W-:Y:S02]  /*1c140*/  IMAD.MOV.U32 R11, RZ, RZ, 0x1c1f ;  /* 0x00001c1fff0b7424 */ /* 0x000fe400078e00ff */
[----:B------:R-:W-:Y:S02]  /*1c150*/  IMAD.MOV.U32 R15, RZ, RZ, -0x1 ;  /* 0xffffffffff0f7424 */ /* 0x000fe400078e00ff */
[----:B------:R-:W-:-:S07]  /*1c160*/  VIADD R10, R4, 0x20 ;  /* 0x00000020040a7836 */ /* 0x000fce0000000000 */
[----:B------:R-:W-:Y:S05]  /*1c170*/  WARPSYNC.COLLECTIVE R15, `(.L_x_4205) ;  /* 0x000000000f087348 */ /* 0x000fea0003c00000 */
[----:B------:R0:W1:Y:S02]  /*1c180*/  SHFL.IDX P6, R14, R13, R12, R11 ;  /* 0x0000000c0d0e7389 */ /* 0x00006400000c000b */
[----:B01----:R-:W-:Y:S01]  /*1c190*/  ENDCOLLECTIVE ;  /* 0x000000000000791b */ /* 0x003fe20003800000 */
.L_x_4205:
[----:B------:R-:W-:Y:S02]  /*1c1a0*/  IMAD.MOV.U32 R13, RZ, RZ, R7 ;  /* 0x000000ffff0d7224 */ /* 0x000fe400078e0007 */
[----:B------:R-:W-:-:S07]  /*1c1b0*/  IMAD.MOV.U32 R2, RZ, RZ, R14 ;  /* 0x000000ffff027224 */ /* 0x000fce00078e000e */
[----:B------:R-:W-:Y:S05]  /*1c1c0*/  WARPSYNC.COLLECTIVE R15, `(.L_x_4206) ;  /* 0x000000000f087348 */ /* 0x000fea0003c00000 */
[----:B------:R0:W1:Y:S02]  /*1c1d0*/  SHFL.IDX P6, R14, R13, R12, R11 ;  /* 0x0000000c0d0e7389 */ /* 0x00006400000c000b */
[----:B01----:R-:W-:Y:S01]  /*1c1e0*/  ENDCOLLECTIVE ;  /* 0x000000000000791b */ /* 0x003fe20003800000 */
.L_x_4206:
        /* <DEDUP_REMOVED lines=10> */
.L_x_4207:
[----:B------:R-:W-:-:S05]  /*1c290*/  @!P4 IADD3 R3, P3, R8, R3, RZ ;  /* 0x000000030803c210 */ /* 0x000fca0007f7e0ff */
[----:B------:R-:W-:Y:S01]  /*1c2a0*/  @!P4 IMAD.X R2, RZ, RZ, R2, P3 ;  /* 0x000000ffff02c224 */ /* 0x000fe200018e0602 */
[----:B------:R-:W-:Y:S01]  /*1c2b0*/  ISETP.GE.AND P3, PT, R10, R5, PT ;  /* 0x000000050a00720c */ /* 0x000fe20003f66270 */
[----:B------:R-:W-:-:S03]  /*1c2c0*/  VIADD R10, R4, 0x40 ;  /* 0x00000040040a7836 */ /* 0x000fc60000000000 */
        /* <DEDUP_REMOVED lines=14> */
.L_x_4208:
[----:B------:R-:W-:Y:S02]  /*1c3b0*/  @!P3 VIADD R9, R0, UR38 ;  /* 0x000000260009bc36 */ /* 0x000fe40008000000 */
[----:B------:R-:W-:Y:S02]  /*1c3c0*/  IMAD.MOV.U32 R13, RZ, RZ, R6 ;  /* 0x000000ffff0d7224 */ /* 0x000fe400078e0006 */
[----:B------:R-:W-:Y:S01]  /*1c3d0*/  IMAD.MOV.U32 R12, RZ, RZ, 0x2 ;  /* 0x00000002ff0c7424 */ /* 0x000fe200078e00ff */
[----:B------:R-:W-:-:S13]  /*1c3e0*/  @!P3 IADD3 R3, P4, R8, R14, RZ ;  /* 0x0000000e0803b210 */ /* 0x000fda0007f9e0ff */
[----:B------:R-:W-:Y:S05]  /*1c3f0*/  WARPSYNC.COLLECTIVE R15, `(.L_x_4209) ;  /* 0x000000000f087348 */ /* 0x000fea0003c00000 */
[----:B------:R0:W1:Y:S02]  /*1c400*/  SHFL.IDX P6, R14, R13, R12, R11 ;  /* 0x0000000c0d0e7389 */ /* 0x00006400000c000b */
[----:B01----:R-:W-:Y:S01]  /*1c410*/  ENDCOLLECTIVE ;  /* 0x000000000000791b */ /* 0x003fe20003800000 */
.L_x_4209:
[----:B------:R-:W-:-:S05]  /*1c420*/  @!P3 IMAD.X R2, RZ, RZ, R2, P4 ;  /* 0x000000ffff02b224 */ /* 0x000fca00020e0602 */
[----:B------:R-:W-:-:S04]  /*1c430*/  @!P3 LOP3.LUT R3, R3, R2, RZ, 0x3c, !PT ;  /* 0x000000020303b212 */ /* 0x000fc800078e3cff */
[----:B------:R-:W-:Y:S01]  /*1c440*/  @!P3 LOP3.LUT R2, R3, R2, RZ, 0x3c, !PT ;  /* 0x000000020302b212 */ /* 0x000fe200078e3cff */
[----:B------:R-:W-:-:S03]  /*1c450*/  IMAD.MOV.U32 R13, RZ, RZ, R7 ;  /* 0x000000ffff0d7224 */ /* 0x000fc600078e0007 */
        /* <DEDUP_REMOVED lines=12> */
.L_x_4210:
[----:B------:R-:W-:Y:S02]  /*1c520*/  @!P3 VIADD R21, R0, UR38 ;  /* 0x000000260015bc36 */ /* 0x000fe40008000000 */
[----:B------:R-:W-:Y:S02]  /*1c530*/  IMAD.MOV.U32 R13, RZ, RZ, R6 ;  /* 0x000000ffff0d7224 */ /* 0x000fe400078e0006 */
[----:B------:R-:W-:Y:S01]  /*1c540*/  IMAD.MOV.U32 R12, RZ, RZ, 0x3 ;  /* 0x00000003ff0c7424 */ /* 0x000fe200078e00ff */
[----:B------:R-:W-:-:S13]  /*1c550*/  @!P3 IADD3 R3, P4, R8, R14, RZ ;  /* 0x0000000e0803b210 */ /* 0x000fda0007f9e0ff */
[----:B------:R-:W-:Y:S05]  /*1c560*/  WARPSYNC.COLLECTIVE R15, `(.L_x_4211) ;  /* 0x000000000f087348 */ /* 0x000fea0003c00000 */
[----:B------:R0:W1:Y:S02]  /*1c570*/  SHFL.IDX P6, R14, R13, R12, R11 ;  /* 0x0000000c0d0e7389 */ /* 0x00006400000c000b */
[----:B01----:R-:W-:Y:S01]  /*1c580*/  ENDCOLLECTIVE ;  /* 0x000000000000791b */ /* 0x003fe20003800000 */
.L_x_4211:
        /* <DEDUP_REMOVED lines=8> */
[----:B------:R0:W-:Y:S01]  /*1c610*/  @!P3 LDGSTS.E.BYPASS.LTC128B.128 [R21+0x1f200], desc[UR58][R2.64], !P2 ;  /* 0x1f2000000215bfae */ /* 0x0001e2000d101d7a */
[----:B------:R-:W-:-:S03]  /*1c620*/  IMAD.MOV.U32 R6, RZ, RZ, R14 ;  /* 0x000000ffff067224 */ /* 0x000fc600078e000e */
[----:B------:R0:W-:Y:S04]  /*1c630*/  @!P3 LDGSTS.E.BYPASS.LTC128B.128 [R21+0x21200], desc[UR58][R2.64+0x40], !P0 ;  /* 0x212000400215bfae */ /* 0x0001e8000c101d7a */
[----:B------:R0:W-:Y:S02]  /*1c640*/  @!P3 LDGSTS.E.BYPASS.LTC128B.128 [R21+0x23200], desc[UR58][R2.64+0x80], !P1 ;  /* 0x232000800215bfae */ /* 0x0001e4000c901d7a */
[----:B0-----:R-:W-:Y:S05]  /*1c650*/  WARPSYNC.COLLECTIVE R15, `(.L_x_4212) ;  /* 0x000000000f087348 */ /* 0x001fea0003c00000 */
[----:B------:R1:W2:Y:S02]  /*1c660*/  SHFL.IDX P6, R14, R13, R12, R11 ;  /* 0x0000000c0d0e7389 */ /* 0x0002a400000c000b */
[----:B012---:R-:W-:Y:S01]  /*1c670*/  ENDCOLLECTIVE ;  /* 0x000000000000791b */ /* 0x007fe20003800000 */
.L_x_4212:
[----:B------:R-:W-:Y:S05]  /*1c680*/  BRA `(.L_x_4213) ;  /* 0xffffffc800b47947 */ /* 0x000fea000383ffff */
.L_x_4156:
[----:B0-----:R-:W-:-:S04]  /*1c690*/  IMAD.U32 R3, RZ, RZ, UR38 ;  /* 0x00000026ff037e24 */ /* 0x001fc8000f8e00ff */
[----:B------:R0:W1:Y:S03]  /*1c6a0*/  SYNCS.PHASECHK.TRANS64.TRYWAIT P0, [R3+URZ+0x33420], R0 ;  /* 0x03342000030075a7 */ /* 0x000066000800017f */
[----:B-1----:R-:W-:Y:S05]  /*1c6b0*/  @!P0 NANOSLEEP.SYNCS 0x989680 ;  /* 0x009896800000895d */ /* 0x002fea0003900000 */
[----:B------:R-:W1:Y:S02]  /*1c6c0*/  @!P0 SYNCS.PHASECHK.TRANS64 P0, [R3+URZ+0x33420], R0 ;  /* 0x03342000030085a7 */ /* 0x000e64000800007f */
[----:B-1----:R-:W-:Y:S05]  /*1c6d0*/  @!P0 BRA `(.L_x_4156) ;  /* 0xfffffffc00ec8947 */ /* 0x002fea000383ffff */
[----:B------:R-:W-:Y:S05]  /*1c6e0*/  BRA `(.L_x_4214) ;  /* 0xffffffcc00047947 */ /* 0x000fea000383ffff */
.L_x_4161:
[----:B-1----:R1:W2:Y:S02]  /*1c6f0*/  SYNCS.PHASECHK.TRANS64.TRYWAIT P0, [R7+URZ+0x33480], R4 ;  /* 0x03348004070075a7 */ /* 0x0022a4000800017f */
[----:B--2---:R-:W-:Y:S05]  /*1c700*/  @!P0 NANOSLEEP.SYNCS 0x989680 ;  /* 0x009896800000895d */ /* 0x004fea0003900000 */
[----:B------:R-:W2:Y:S02]  /*1c710*/  @!P0 SYNCS.PHASECHK.TRANS64 P0, [R7+URZ+0x33480], R4 ;  /* 0x03348004070085a7 */ /* 0x000ea4000800007f */
[----:B--2---:R-:W-:Y:S05]  /*1c720*/  @!P0 BRA `(.L_x_4161) ;  /* 0xfffffffc00f08947 */ /* 0x004fea000383ffff */
[----:B------:R-:W-:Y:S05]  /*1c730*/  BRA `(.L_x_4215) ;  /* 0xffffffcc00c07947 */ /* 0x000fea000383ffff */
.L_x_4167:
[----:B0-----:R0:W2:Y:S02]  /*1c740*/  SYNCS.PHASECHK.TRANS64.TRYWAIT P0, [R7+URZ+0x33440], R4 ;  /* 0x03344004070075a7 */ /* 0x0010a4000800017f */
[----:B--2---:R-:W-:Y:S05]  /*1c750*/  @!P0 NANOSLEEP.SYNCS 0x989680 ;  /* 0x009896800000895d */ /* 0x004fea0003900000 */
[----:B------:R-:W2:Y:S02]  /*1c760*/  @!P0 SYNCS.PHASECHK.TRANS64 P0, [R7+URZ+0x33440], R4 ;  /* 0x03344004070085a7 */ /* 0x000ea4000800007f */
[----:B--2---:R-:W-:Y:S05]  /*1c770*/  @!P0 BRA `(.L_x_4167) ;  /* 0xfffffffc00f08947 */ /* 0x004fea000383ffff */
[----:B------:R-:W-:Y:S05]  /*1c780*/  BRA `(.L_x_4216) ;  /* 0xffffffd000ac7947 */ /* 0x000fea000383ffff */
.L_x_4174:
[----:B-1----:R1:W2:Y:S02]  /*1c790*/  SYNCS.PHASECHK.TRANS64.TRYWAIT P0, [R3+URZ+0x33470], R4 ;  /* 0x03347004030075a7 */ /* 0x0022a4000800017f */
[----:B--2---:R-:W-:Y:S05]  /*1c7a0*/  @!P0 NANOSLEEP.SYNCS 0x989680 ;  /* 0x009896800000895d */ /* 0x004fea0003900000 */
[----:B------:R-:W2:Y:S02]  /*1c7b0*/  @!P0 SYNCS.PHASECHK.TRANS64 P0, [R3+URZ+0x33470], R4 ;  /* 0x03347004030085a7 */ /* 0x000ea4000800007f */
[----:B--2---:R-:W-:Y:S05]  /*1c7c0*/  @!P0 BRA `(.L_x_4174) ;  /* 0xfffffffc00f08947 */ /* 0x004fea000383ffff */
[----:B------:R-:W-:Y:S05]  /*1c7d0*/  BRA `(.L_x_4217) ;  /* 0xffffffd400ac7947 */ /* 0x000fea000383ffff */
.L_x_4176:
[----:B-1----:R1:W2:Y:S02]  /*1c7e0*/  SYNCS.PHASECHK.TRANS64.TRYWAIT P0, [R3+URZ+0x33460], R4 ;  /* 0x03346004030075a7 */ /* 0x0022a4000800017f */
[----:B--2---:R-:W-:Y:S05]  /*1c7f0*/  @!P0 NANOSLEEP.SYNCS 0x989680 ;  /* 0x009896800000895d */ /* 0x004fea0003900000 */
[----:B------:R-:W2:Y:S02]  /*1c800*/  @!P0 SYNCS.PHASECHK.TRANS64 P0, [R3+URZ+0x33460], R4 ;  /* 0x03346004030085a7 */ /* 0x000ea4000800007f */
[----:B--2---:R-:W-:Y:S05]  /*1c810*/  @!P0 BRA `(.L_x_4176) ;  /* 0xfffffffc00f08947 */ /* 0x004fea000383ffff */
[----:B------:R-:W-:Y:S05]  /*1c820*/  BRA `(.L_x_4218) ;  /* 0xffffffd400b07947 */ /* 0x000fea000383ffff */
.L_x_4182:
[----:B0-----:R0:W2:Y:S02]  /*1c830*/  SYNCS.PHASECHK.TRANS64.TRYWAIT P0, [R0+URZ+0x33470], R3 ;  /* 0x03347003000075a7 */ /* 0x0010a4000800017f */
[----:B--2---:R-:W-:Y:S05]  /*1c840*/  @!P0 NANOSLEEP.SYNCS 0x989680 ;  /* 0x009896800000895d */ /* 0x004fea0003900000 */
[----:B------:R-:W2:Y:S02]  /*1c850*/  @!P0 SYNCS.PHASECHK.TRANS64 P0, [R0+URZ+0x33470], R3 ;  /* 0x03347003000085a7 */ /* 0x000ea4000800007f */
[----:B--2---:R-:W-:Y:S05]  /*1c860*/  @!P0 BRA `(.L_x_4182) ;  /* 0xfffffffc00f08947 */ /* 0x004fea000383ffff */
[----:B------:R-:W-:Y:S05]  /*1c870*/  BRA `(.L_x_4219) ;  /* 0xffffffe000e87947 */ /* 0x000fea000383ffff */
.L_x_4184:
[----:B0-----:R0:W2:Y:S02]  /*1c880*/  SYNCS.PHASECHK.TRANS64.TRYWAIT P0, [R0+URZ+0x33460], R3 ;  /* 0x03346003000075a7 */ /* 0x0010a4000800017f */
[----:B--2---:R-:W-:Y:S05]  /*1c890*/  @!P0 NANOSLEEP.SYNCS 0x989680 ;  /* 0x009896800000895d */ /* 0x004fea0003900000 */
[----:B------:R-:W2:Y:S02]  /*1c8a0*/  @!P0 SYNCS.PHASECHK.TRANS64 P0, [R0+URZ+0x33460], R3 ;  /* 0x03346003000085a7 */ /* 0x000ea4000800007f */
[----:B--2---:R-:W-:Y:S05]  /*1c8b0*/  @!P0 BRA `(.L_x_4184) ;  /* 0xfffffffc00f08947 */ /* 0x004fea000383ffff */
[----:B------:R-:W-:Y:S05]  /*1c8c0*/  BRA `(.L_x_4220) ;  /* 0xffffffe400047947 */ /* 0x000fea000383ffff */
.L_x_4186:
[----:B--2---:R2:W3:Y:S02]  /*1c8d0*/  SYNCS.PHASECHK.TRANS64.TRYWAIT P0, [R6+URZ+0x33420], R3 ;  /* 0x03342003060075a7 */ /* 0x0044e4000800017f */
[----:B---3--:R-:W-:Y:S05]  /*1c8e0*/  @!P0 NANOSLEEP.SYNCS 0x989680 ;  /* 0x009896800000895d */ /* 0x008fea0003900000 */
[----:B------:R-:W3:Y:S02]  /*1c8f0*/  @!P0 SYNCS.PHASECHK.TRANS64 P0, [R6+URZ+0x33420], R3 ;  /* 0x03342003060085a7 */ /* 0x000ee4000800007f */
[----:B---3--:R-:W-:Y:S05]  /*1c900*/  @!P0 BRA `(.L_x_4186) ;  /* 0xfffffffc00f08947 */ /* 0x008fea000383ffff */
[----:B------:R-:W-:Y:S05]  /*1c910*/  BRA `(.L_x_4221) ;  /* 0xffffffec00f07947 */ /* 0x000fea000383ffff */
.L_x_4188:
[----:B0-----:R0:W2:Y:S02]  /*1c920*/  SYNCS.PHASECHK.TRANS64.TRYWAIT P1, [R7+URZ], R4 ;  /* 0x00000004070075a7 */ /* 0x0010a4000802017f */
[----:B--2---:R-:W-:Y:S05]  /*1c930*/  @!P1 NANOSLEEP.SYNCS 0x989680 ;  /* 0x009896800000995d */ /* 0x004fea0003900000 */
[----:B------:R-:W2:Y:S02]  /*1c940*/  @!P1 SYNCS.PHASECHK.TRANS64 P1, [R7+URZ], R4 ;  /* 0x00000004070095a7 */ /* 0x000ea4000802007f */
[----:B--2---:R-:W-:Y:S05]  /*1c950*/  @!P1 BRA `(.L_x_4188) ;  /* 0xfffffffc00f09947 */ /* 0x004fea000383ffff */
[----:B------:R-:W-:Y:S05]  /*1c960*/  BRA `(.L_x_4222) ;  /* 0xfffffff000487947 */ /* 0x000fea000383ffff */
.L_x_4189:
[----:B--2---:R2:W3:Y:S02]  /*1c970*/  SYNCS.PHASECHK.TRANS64.TRYWAIT P1, [R5+URZ], R2 ;  /* 0x00000002050075a7 */ /* 0x0044e4000802017f */
[----:B---3--:R-:W-:Y:S05]  /*1c980*/  @!P1 NANOSLEEP.SYNCS 0x989680 ;  /* 0x009896800000995d */ /* 0x008fea0003900000 */
[----:B------:R-:W3:Y:S02]  /*1c990*/  @!P1 SYNCS.PHASECHK.TRANS64 P1, [R5+URZ], R2 ;  /* 0x00000002050095a7 */ /* 0x000ee4000802007f */
[----:B---3--:R-:W-:Y:S05]  /*1c9a0*/  @!P1 BRA `(.L_x_4189) ;  /* 0xfffffffc00f09947 */ /* 0x008fea000383ffff */
[----:B------:R-:W-:Y:S05]  /*1c9b0*/  BRA `(.L_x_4223) ;  /* 0xfffffff0003c7947 */ /* 0x000fea000383ffff */
.L_x_4191:
[----:B--2---:R2:W3:Y:S02]  /*1c9c0*/  SYNCS.PHASECHK.TRANS64.TRYWAIT P1, [R5+URZ+0x33460], R4 ;  /* 0x03346004050075a7 */ /* 0x0044e4000802017f */
[----:B---3--:R-:W-:Y:S05]  /*1c9d0*/  @!P1 NANOSLEEP.SYNCS 0x989680 ;  /* 0x009896800000995d */ /* 0x008fea0003900000 */
[----:B------:R-:W3:Y:S02]  /*1c9e0*/  @!P1 SYNCS.PHASECHK.TRANS64 P1, [R5+URZ+0x33460], R4 ;  /* 0x03346004050095a7 */ /* 0x000ee4000802007f */
[----:B---3--:R-:W-:Y:S05]  /*1c9f0*/  @!P1 BRA `(.L_x_4191) ;  /* 0xfffffffc00f09947 */ /* 0x008fea000383ffff */
[----:B------:R-:W-:Y:S05]  /*1ca00*/  BRA `(.L_x_4224) ;  /* 0xfffffff0003c7947 */ /* 0x000fea000383ffff */
.L_x_4193:
[----:B---3--:R3:W4:Y:S02]  /*1ca10*/  SYNCS.PHASECHK.TRANS64.TRYWAIT P1, [R3+URZ+0x33460], R2 ;  /* 0x03346002030075a7 */ /* 0x008724000802017f */
[----:B----4-:R-:W-:Y:S05]  /*1ca20*/  @!P1 NANOSLEEP.SYNCS 0x989680 ;  /* 0x009896800000995d */ /* 0x010fea0003900000 */
[----:B------:R-:W4:Y:S02]  /*1ca30*/  @!P1 SYNCS.PHASECHK.TRANS64 P1, [R3+URZ+0x33460], R2 ;  /* 0x03346002030095a7 */ /* 0x000f24000802007f */
[----:B----4-:R-:W-:Y:S05]  /*1ca40*/  @!P1 BRA `(.L_x_4193) ;  /* 0xfffffffc00f09947 */ /* 0x010fea000383ffff */
[----:B------:R-:W-:Y:S05]  /*1ca50*/  BRA `(.L_x_4225) ;  /* 0xfffffff0003c7947 */ /* 0x000fea000383ffff */
.L_x_4195:
[----:B----4-:R4:W0:Y:S02]  /*1ca60*/  SYNCS.PHASECHK.TRANS64.TRYWAIT P0, [R5+URZ+0x33480], R4 ;  /* 0x03348004050075a7 */ /* 0x010824000800017f */
[----:B0-----:R-:W-:Y:S05]  /*1ca70*/  @!P0 NANOSLEEP.SYNCS 0x989680 ;  /* 0x009896800000895d */ /* 0x001fea0003900000 */
[----:B------:R-:W0:Y:S02]  /*1ca80*/  @!P0 SYNCS.PHASECHK.TRANS64 P0, [R5+URZ+0x33480], R4 ;  /* 0x03348004050085a7 */ /* 0x000e24000800007f */
[----:B0-----:R-:W-:Y:S05]  /*1ca90*/  @!P0 BRA `(.L_x_4195) ;  /* 0xfffffffc00f08947 */ /* 0x001fea000383ffff */
[----:B------:R-:W-:Y:S05]  /*1caa0*/  BRA `(.L_x_4196) ;  /* 0xfffffff000387947 */ /* 0x000fea000383ffff */
.L_x_4226:
        /* <DEDUP_REMOVED lines=13> */
.L_x_13269:


//--------------------- .text._ZN7cutlass13device_kernelIN5flash11enable_sm90INS1_16FlashAttnFwdSm90INS1_25CollectiveMainloopFwdSm90ILi2EN4cute5tupleIJNS5_1CILi1EEES8_S8_EEENS6_IJNS7_ILi128EEENS7_ILi160EEENS7_ILi192EEEEEELi192ENS_12float_e4m3_tEfNS_4arch4Sm90ELb0ELb1ELb0ELb1ELb0ELb0ELb0ELb1ELb1ELb1ELb1ELb0EEENS1_21CollectiveEpilogueFwdINS6_IJSA_SC_SB_EEES9_NS_10bfloat16_tESG_Li256ELb1ELb1ELb1ELb1EEENS1_36VarlenDynamicPersistentTileSchedulerILi128ELi160ELi256ELi128ELb1ELb1ELb1ELb1ELb0ELb1EEEEEEEEEvNT_6ParamsE --------------------------
	.section	.text._ZN7cutlass13device_kernelIN5flash11enable_sm90INS1_16FlashAttnFwdSm90INS1_25CollectiveMainloopFwdSm90ILi2EN4cute5tupleIJNS5_1CILi1EEES8_S8_EEENS6_IJNS7_ILi128EEENS7_ILi160EEENS7_ILi192EEEEEELi192ENS_12float_e4m3_tEfNS_4arch4Sm90ELb0ELb1ELb0ELb1ELb0ELb0ELb0ELb1ELb1ELb1ELb1ELb0EEENS1_21CollectiveEpilogueFwdINS6_IJSA_SC_SB_EEES9_NS_10bfloat16_tESG_Li256ELb1ELb1ELb1ELb1EEENS1_36VarlenDynamicPersistentTileSchedulerILi128ELi160ELi256ELi128ELb1ELb1ELb1ELb1ELb0ELb1EEEEEEEEEvNT_6ParamsE,"ax",@progbits
	.align	128
.text._ZN7cutlass13device_kernelIN5flash11enable_sm90INS1_16FlashAttnFwdSm90INS1_25CollectiveMainloopFwdSm90ILi2EN4cute5tupleIJNS5_1CILi1EEES8_S8_EEENS6_IJNS7_ILi128EEENS7_ILi160EEENS7_ILi192EEEEEELi192ENS_12float_e4m3_tEfNS_4arch4Sm90ELb0ELb1ELb0ELb1ELb0ELb0ELb0ELb1ELb1ELb1ELb1ELb0EEENS1_21CollectiveEpilogueFwdINS6_IJSA_SC_SB_EEES9_NS_10bfloat16_tESG_Li256ELb1ELb1ELb1ELb1EEENS1_36VarlenDynamicPersistentTileSchedulerILi128ELi160ELi256ELi128ELb1ELb1ELb1ELb1ELb0ELb1EEEEEEEEEvNT_6ParamsE:
        .type           _ZN7cutlass13device_kernelIN5flash11enable_sm90INS1_16FlashAttnFwdSm90INS1_25CollectiveMainloopFwdSm90ILi2EN4cute5tupleIJNS5_1CILi1EEES8_S8_EEENS6_IJNS7_ILi128EEENS7_ILi160EEENS7_ILi192EEEEEELi192ENS_12float_e4m3_tEfNS_4arch4Sm90ELb0ELb1ELb0ELb1ELb0ELb0ELb0ELb1ELb1ELb1ELb1ELb0EEENS1_21CollectiveEpilogueFwdINS6_IJSA_SC_SB_EEES9_NS_10bfloat16_tESG_Li256ELb1ELb1ELb1ELb1EEENS1_36VarlenDynamicPersistentTileSchedulerILi128ELi160ELi256ELi128ELb1ELb1ELb1ELb1ELb0ELb1EEEEEEEEEvNT_6ParamsE,@function
        .size           _ZN7cutlass13device_kernelIN5flash11enable_sm90INS1_16FlashAttnFwdSm90INS1_25CollectiveMainloopFwdSm90ILi2EN4cute5tupleIJNS5_1CILi1EEES8_S8_EEENS6_IJNS7_ILi128EEENS7_ILi160EEENS7_ILi192EEEEEELi192ENS_12float_e4m3_tEfNS_4arch4Sm90ELb0ELb1ELb0ELb1ELb0ELb0ELb0ELb1ELb1ELb1ELb1ELb0EEENS1_21CollectiveEpilogueFwdINS6_IJSA_SC_SB_EEES9_NS_10bfloat16_tESG_Li256ELb1ELb1ELb1ELb1EEENS1_36VarlenDynamicPersistentTileSchedulerILi128ELi160ELi256ELi128ELb1ELb1ELb1ELb1ELb0ELb1EEEEEEEEEvNT_6ParamsE,(.L_x_13270 - _ZN7cutlass13device_kernelIN5flash11enable_sm90INS1_16FlashAttnFwdSm90INS1_25CollectiveMainloopFwdSm90ILi2EN4cute5tupleIJNS5_1CILi1EEES8_S8_EEENS6_IJNS7_ILi128EEENS7_ILi160EEENS7_ILi192EEEEEELi192ENS_12float_e4m3_tEfNS_4arch4Sm90ELb0ELb1ELb0ELb1ELb0ELb0ELb0ELb1ELb1ELb1ELb1ELb0EEENS1_21CollectiveEpilogueFwdINS6_IJSA_SC_SB_EEES9_NS_10bfloat16_tESG_Li256ELb1ELb1ELb1ELb1EEENS1_36VarlenDynamicPersistentTileSchedulerILi128ELi160ELi256ELi128ELb1ELb1ELb1ELb1ELb0ELb1EEEEEEEEEvNT_6ParamsE)
        .other          _ZN7cutlass13device_kernelIN5flash11enable_sm90INS1_16FlashAttnFwdSm90INS1_25CollectiveMainloopFwdSm90ILi2EN4cute5tupleIJNS5_1CILi1EEES8_S8_EEENS6_IJNS7_ILi128EEENS7_ILi160EEENS7_ILi192EEEEEELi192ENS_12float_e4m3_tEfNS_4arch4Sm90ELb0ELb1ELb0ELb1ELb0ELb0ELb0ELb1ELb1ELb1ELb1ELb0EEENS1_21CollectiveEpilogueFwdINS6_IJSA_SC_SB_EEES9_NS_10bfloat16_tESG_Li256ELb1ELb1ELb1ELb1EEENS1_36VarlenDynamicPersistentTileSchedulerILi128ELi160ELi256ELi128ELb1ELb1ELb1ELb1ELb0ELb1EEEEEEEEEvNT_6ParamsE,@"STO_CUDA_ENTRY STV_DEFAULT"
_ZN7cutlass13device_kernelIN5flash11enable_sm90INS1_16FlashAttnFwdSm90INS1_25CollectiveMainloopFwdSm90ILi2EN4cute5tupleIJNS5_1CILi1EEES8_S8_EEENS6_IJNS7_ILi128EEENS7_ILi160EEENS7_ILi192EEEEEELi192ENS_12float_e4m3_tEfNS_4arch4Sm90ELb0ELb1ELb0ELb1ELb0ELb0ELb0ELb1ELb1ELb1ELb1ELb0EEENS1_21CollectiveEpilogueFwdINS6_IJSA_SC_SB_EEES9_NS_10bfloat16_tESG_Li256ELb1ELb1ELb1ELb1EEENS1_36VarlenDynamicPersistentTileSchedulerILi128ELi160ELi256ELi128ELb1ELb1ELb1ELb1ELb0ELb1EEEEEEEEEvNT_6ParamsE:
        /* <DEDUP_REMOVED lines=18> */
.L_x_4228:
[----:B------:R-:W-:Y:S05]  /*0120*/  BSYNC B0 ;  /* 0x0000000000007941 */ /* 0x000fea0003800000 */
.L_x_4227:
        /* <DEDUP_REMOVED lines=41> */
.L_x_4229:
        /* <DEDUP_REMOVED lines=22> */
.L_x_4230:
        /* <DEDUP_REMOVED lines=18> */
.L_x_4231:
        /* <DEDUP_REMOVED lines=22> */
.L_x_4232:
        /* <DEDUP_REMOVED lines=22> */
.L_x_4233:
[----:B------:R-:W-:Y:S01]  /*0900*/  PLOP3.LUT P0, PT, PT, PT, UP0, 0x80, 0x0 ;  /* 0x000000000000781c */ /* 0x000fe20003f0f008 */
[----:B------:R-:W-:Y:S01]  /*0910*/  UMOV UR38, 0x1 ;  /* 0x0000000100267882 */ /* 0x000fe20000000000 */
[----:B------:R-:W-:Y:S01]  /*0920*/  NOP ;  /* 0x0000000000007918 */ /* 0x000fe20000000000 */
[----:B------:R-:W-:Y:S01]  /*0930*/  USEL UR38, UR38, 0x2, !UP0 ;  /* 0x0000000226267887 */ /* 0x000fe2000c000000 */
[----:B------:R-:W-:Y:S01]  /*0940*/  ULDC.64 UR52, c[0x0][0x208] ;  /* 0x0000820000347ab9 */ /* 0x000fe20000000a00 */
[----:B012-4-:R-:W-:Y:S08]  /*0950*/  BAR.SYNC.DEFER_BLOCKING 0x0 ;  /* 0x0000000000007b1d */ /* 0x017ff00000010000 */
[----:B------:R-:W-:Y:S05]  /*0960*/  @!P0 BRA `(.L_x_4234) ;  /* 0x0000018800188947 */ /* 0x000fea0003800000 */
.L_x_4235:
        /* <DEDUP_REMOVED lines=30> */
[CC--:B------:R-:W-:Y:S02]  /*0b50*/  LEA.HI R4, R0.reuse, R233.reuse, RZ, 0x5 ;  /* 0x000000e900047211 */ /* 0x0c0fe400078f28ff */
[----:B------:R-:W-:Y:S01]  /*0b60*/  SHF.R.S32.HI R5, RZ, 0x4, R2 ;  /* 0x00000004ff057819 */ /* 0x000fe20000011402 */
[----:B------:R-:W-:Y:S01]  /*0b70*/  IMAD.IADD R226, R233, 0x1, -R226 ;  /* 0x00000001e9e27824 */ /* 0x000fe200078e0ae2 */
[----:B------:R-:W-:Y:S01]  /*0b80*/  LEA.HI R10, R0, R233, RZ, 0x2 ;  /* 0x000000e9000a7211 */ /* 0x000fe200078f10ff */
[----:B------:R-:W-:Y:S01]  /*0b90*/  IMAD.SHL.U32 R6, R4, 0x20, RZ ;  /* 0x0000002004067824 */ /* 0x000fe200078e00ff */
[----:B------:R-:W-:Y:S02]  /*0ba0*/  LOP3.LUT R4, R2, 0x3fffff0, RZ, 0xc0, !PT ;  /* 0x03fffff002047812 */ /* 0x000fe400078ec0ff */
[----:B------:R-:W-:-:S02]  /*0bb0*/  SHF.R.S32.HI R9, RZ, 0x1f, R226 ;  /* 0x0000001fff097819 */ /* 0x000fc400000114e2 */
[----:B------:R-:W-:Y:S01]  /*0bc0*/  LEA.HI R2, R2, R5, RZ, 0x1 ;  /* 0x0000000502027211 */ /* 0x000fe200078f08ff */
[----:B------:R-:W-:Y:S01]  /*0bd0*/  IMAD.IADD R4, R233, 0x1, -R4 ;  /* 0x00000001e9047824 */ /* 0x000fe200078e0a04 */
[----:B------:R-:W-:Y:S02]  /*0be0*/  LEA.HI R8, R9, R226, RZ, 0x2 ;  /* 0x000000e209087211 */ /* 0x000fe400078f10ff */
[----:B------:R-:W-:Y:S02]  /*0bf0*/  LOP3.LUT R7, R6, 0xfffffc00, RZ, 0xc0, !PT ;  /* 0xfffffc0006077812 */ /* 0x000fe400078ec0ff */
[----:B------:R-:W-:Y:S02]  /*0c00*/  LOP3.LUT R2, R2, 0x1ffffffe, RZ, 0xc0, !PT ;  /* 0x1ffffffe02027812 */ /* 0x000fe400078ec0ff */
[--C-:B------:R-:W-:Y:S01]  /*0c10*/  SHF.R.S32.HI R6, RZ, 0x2, R8.reuse ;  /* 0x00000002ff067819 */ /* 0x100fe20000011408 */
[----:B------:R-:W-:Y:S01]  /*0c20*/  IMAD R7, R4, 0x40, R7 ;  /* 0x0000004004077824 */ /* 0x000fe200078e0207 */
[----:B------:R-:W-:Y:S01]  /*0c30*/  SHF.R.S32.HI R11, RZ, 0x1f, R8 ;  /* 0x0000001fff0b7819 */ /* 0x000fe20000011408 */
[----:B------:R-:W-:Y:S01]  /*0c40*/  IMAD.IADD R2, R5, 0x1, -R2 ;  /* 0x0000000105027824 */ /* 0x000fe200078e0a02 */
[----:B------:R-:W-:-:S02]  /*0c50*/  LOP3.LUT R10, R10, 0xfffffffc, RZ, 0xc0, !PT ;  /* 0xfffffffc0a0a7812 */ /* 0x000fc400078ec0ff */
[----:B------:R-:W-:Y:S01]  /*0c60*/  LEA.HI R11, R11, R6, RZ, 0x3 ;  /* 0x000000060b0b7211 */ /* 0x000fe200078f18ff */
[----:B------:R-:W-:Y:S01]  /*0c70*/  IMAD R232, R2, 0x8, R7 ;  /* 0x0000000802e87824 */ /* 0x000fe200078e0207 */
[----:B------:R-:W-:Y:S01]  /*0c80*/  SHF.R.S32.HI R230, RZ, 0x7, R3 ;  /* 0x00000007ffe67819 */ /* 0x000fe20000011403 */
[----:B------:R-:W-:Y:S01]  /*0c90*/  IMAD.IADD R10, R233, 0x1, -R10 ;  /* 0x00000001e90a7824 */ /* 0x000fe200078e0a0a */
[----:B------:R-:W-:Y:S02]  /*0ca0*/  LOP3.LUT R7, R8, 0x7ffffffc, RZ, 0xc0, !PT ;  /* 0x7ffffffc08077812 */ /* 0x000fe400078ec0ff */
[----:B------:R-:W-:Y:S02]  /*0cb0*/  LOP3.LUT R11, R11, 0xfffffff8, RZ, 0xc0, !PT ;  /* 0xfffffff80b0b7812 */ /* 0x000fe400078ec0ff */
[----:B------:R-:W-:Y:S01]  /*0cc0*/  LEA.HI R9, R9, R226, RZ, 0x5 ;  /* 0x000000e209097211 */ /* 0x000fe200078f28ff */
[----:B------:R-:W-:Y:S01]  /*0cd0*/  IMAD.IADD R7, R226, 0x1, -R7 ;  /* 0x00000001e2077824 */ /* 0x000fe200078e0a07 */
[----:B------:R-:W-:Y:S01]  /*0ce0*/  LEA.HI R3, R3, R230, RZ, 0x1 ;  /* 0x000000e603037211 */ /* 0x000fe200078f08ff */
[----:B------:R-:W-:Y:S01]  /*0cf0*/  IMAD.IADD R6, R6, 0x1, -R11 ;  /* 0x0000000106067824 */ /* 0x000fe200078e0a0b */
[----:B------:R-:W-:Y:S01]  /*0d00*/  LEA.HI R4, R10, R10, RZ, 0x1 ;  /* 0x0000000a0a047211 */ /* 0x000fe200078f08ff */
[----:B------:R-:W-:Y:S01]  /*0d10*/  IMAD.SHL.U32 R17, R7, 0x2, RZ ;  /* 0x0000000207117824 */ /* 0x000fe200078e00ff */
[----:B------:R-:W-:-:S02]  /*0d20*/  SHF.R.S32.HI R9, RZ, 0x5, R9 ;  /* 0x00000005ff097819 */ /* 0x000fc40000011409 */
[----:B------:R-:W-:Y:S01]  /*0d30*/  LOP3.LUT R3, R3, 0x3fffffe, RZ, 0xc0, !PT ;  /* 0x03fffffe03037812 */ /* 0x000fe200078ec0ff */
[----:B------:R-:W-:Y:S01]  /*0d40*/  VIADD R224, R17, 0x8 ;  /* 0x0000000811e07836 */ /* 0x000fe20000000000 */
[----:B------:R-:W-:Y:S01]  /*0d50*/  LOP3.LUT R5, R4, 0x1ffffffe, RZ, 0xc0, !PT ;  /* 0x1ffffffe04057812 */ /* 0x000fe200078ec0ff */
[----:B------:R-:W-:Y:S01]  /*0d60*/  IMAD R6, R9, 0x10, R6 ;  /* 0x0000001009067824 */ /* 0x000fe200078e0206 */
[----:B------:R-:W-:Y:S01]  /*0d70*/  LEA.HI R0, R0, R233, RZ, 0x3 ;  /* 0x000000e900007211 */ /* 0x000fe200078f18ff */
[----:B------:R-:W-:Y:S01]  /*0d80*/  IMAD.IADD R3, R230, 0x1, -R3 ;  /* 0x00000001e6037824 */ /* 0x000fe200078e0a03 */
[----:B------:R-:W-:Y:S01]  /*0d90*/  SHF.R.S32.HI R229, RZ, 0x1f, R224 ;  /* 0x0000001fffe57819 */ /* 0x000fe200000114e0 */
[C---:B------:R-:W-:Y:S01]  /*0da0*/  VIADD R223, R17.reuse, 0x10 ;  /* 0x0000001011df7836 */ /* 0x040fe20000000000 */
[----:B------:R-:W-:Y:S01]  /*0db0*/  LOP3.LUT R2, R0, 0xfffffff8, RZ, 0xc0, !PT ;  /* 0xfffffff800027812 */ /* 0x000fe200078ec0ff */
[----:B------:R-:W-:Y:S01]  /*0dc0*/  VIADD R222, R17, 0x18 ;  /* 0x0000001811de7836 */ /* 0x000fe20000000000 */
[----:B------:R-:W-:Y:S01]  /*0dd0*/  SHF.R.S32.HI R225, RZ, 0x3, R0 ;  /* 0x00000003ffe17819 */ /* 0x000fe20000011400 */
[----:B------:R-:W-:Y:S01]  /*0de0*/  IMAD.IADD R22, R10, 0x1, -R5 ;  /* 0x000000010a167824 */ /* 0x000fe200078e0a05 */
[----:B------:R-:W-:Y:S01]  /*0df0*/  SHF.R.S32.HI R228, RZ, 0x1f, R223 ;  /* 0x0000001fffe47819 */ /* 0x000fe200000114df */
[----:B------:R-:W-:Y:S01]  /*0e00*/  IMAD R231, R3, 0x40, R6 ;  /* 0x0000004003e77824 */ /* 0x000fe200078e0206 */
[----:B------:R-:W-:Y:S01]  /*0e10*/  SHF.R.S32.HI R227, RZ, 0x1f, R222 ;  /* 0x0000001fffe37819 */ /* 0x000fe200000114de */
[----:B------:R-:W-:-:S02]  /*0e20*/  IMAD.IADD R23, R233, 0x1, -R2 ;  /* 0x00000001e9177824 */ /* 0x000fc400078e0a02 */
[C---:B------:R-:W-:Y:S02]  /*0e30*/  VIADD R221, R17.reuse, 0x20 ;  /* 0x0000002011dd7836 */ /* 0x040fe40000000000 */
[----:B------:R-:W-:Y:S02]  /*0e40*/  VIADD R220, R17, 0xb8 ;  /* 0x000000b811dc7836 */ /* 0x000fe40000000000 */
[----:B------:R-:W-:-:S07]  /*0e50*/  IMAD R22, R22, 0x8, R231 ;  /* 0x0000000816167824 */ /* 0x000fce00078e02e7 */
.L_x_4343:
[----:B01----:R-:W0:Y:S01]  /*0e60*/  LDC.64 R6, c[0x0][0xa18] ;  /* 0x00028600ff067b82 */ /* 0x003e220000000a00 */
[----:B----4-:R-:W-:Y:S02]  /*0e70*/  IMAD.U32 R9, RZ, RZ, UR49 ;  /* 0x00000031ff097e24 */ /* 0x010fe4000f8e00ff */
[----:B------:R-:W-:-:S05]  /*0e80*/  IMAD.U32 R3, RZ, RZ, UR49 ;  /* 0x00000031ff037e24 */ /* 0x000fca000f8e00ff */
[----:B------:R-:W1:Y:S08]  /*0e90*/  LDC R19, c[0x0][0x288] ;  /* 0x0000a200ff137b82 */ /* 0x000e700000000800 */
[----:B--23--:R-:W2:Y:S08]  /*0ea0*/  LDC.64 R4, c[0x0][0xa28] ;  /* 0x00028a00ff047b82 */ /* 0x00ceb00000000a00 */
[----:B------:R-:W3:Y:S01]  /*0eb0*/  LDC R0, c[0x0][0x424] ;  /* 0x00010900ff007b82 */ /* 0x000ee20000000800 */
[----:B0-----:R-:W-:-:S07]  /*0ec0*/  ISETP.NE.U32.AND P1, PT, R6, RZ, PT ;  /* 0x000000ff0600720c */ /* 0x001fce0003f25070 */
[----:B------:R-:W0:Y:S01]  /*0ed0*/  LDC R11, c[0x0][0x2f0] ;  /* 0x0000bc00ff0b7b82 */ /* 0x000e220000000800 */
[----:B------:R-:W-:Y:S01]  /*0ee0*/  ISETP.NE.AND.EX P1, PT, R7, RZ, PT, P1 ;  /* 0x000000ff0700720c */ /* 0x000fe20003f25310 */
[----:B------:R-:W-:Y:S01]  /*0ef0*/  ULOP3.LUT UR4, UR6, 0xff000000, URZ, 0xc0, !UPT ;  /* 0xff00000006047892 */ /* 0x000fe2000f8ec03f */
[----:B------:R-:W-:Y:S01]  /*0f00*/  ULDC.64 UR8, c[0x0][0xa20] ;  /* 0x0002880000087ab9 */ /* 0x000fe20000000a00 */
[----:B--2---:R-:W-:-:S04]  /*0f10*/  ISETP.NE.U32.AND P0, PT, R4, RZ, PT ;  /* 0x000000ff0400720c */ /* 0x004fc80003f05070 */
[----:B------:R-:W-:-:S06]  /*0f20*/  ISETP.NE.AND.EX P0, PT, R5, RZ, PT, P0 ;  /* 0x000000ff0500720c */ /* 0x000fcc0003f05300 */
[----:B------:R-:W2:Y:S08]  /*0f30*/  @P1 LDC.64 R6, c[0x0][0xa18] ;  /* 0x00028600ff061b82 */ /* 0x000eb00000000a00 */
[----:B------:R-:W4:Y:S01]  /*0f40*/  @P0 LDC.64 R4, c[0x0][0xa28] ;  /* 0x00028a00ff040b82 */ /* 0x000f220000000a00 */
[----:B--2---:R-:W-:-:S07]  /*0f50*/  @P1 IMAD.WIDE R6, R9, 0x4, R6 ;  /* 0x0000000409061825 */ /* 0x004fce00078e0206 */
[----:B------:R-:W2:Y:S01]  /*0f60*/  LDC.64 R8, c[0x0][0x418] ;  /* 0x00010600ff087b82 */ /* 0x000ea20000000a00 */
[----:B-1----:R1:W5:Y:S01]  /*0f70*/  @P1 LDG.E R19, desc[UR52][R6.64] ;  /* 0x0000003406131981 */ /* 0x002362000c1e1900 */
[----:B----4-:R-:W-:-:S04]  /*0f80*/  @P0 IMAD.WIDE R4, R3, 0x4, R4 ;  /* 0x0000000403040825 */ /* 0x010fc800078e0204 */
[----:B------:R-:W-:Y:S01]  /*0f90*/  IMAD.MOV.U32 R3, RZ, RZ, RZ ;  /* 0x000000ffff037224 */ /* 0x000fe200078e00ff */
[----:B------:R-:W-:Y:S01]  /*0fa0*/  ULOP3.LUT UR46, UR6, 0xff0000, URZ, 0xc0, !UPT ;  /* 0x00ff0000062e7892 */ /* 0x000fe2000f8ec03f */
[----:B------:R-:W-:Y:S01]  /*0fb0*/  ISETP.NE.U32.AND P2, PT, RZ, UR8, PT ;  /* 0x00000008ff007c0c */ /* 0x000fe2000bf45070 */
[----:B------:R-:W-:-:S03]  /*0fc0*/  USHF.R.U32.HI UR4, URZ, 0x8, UR4 ;  /* 0x000000083f047899 */ /* 0x000fc60008011604 */
[----:B------:R1:W5:Y:S01]  /*0fd0*/  @P0 LDG.E R3, desc[UR52][R4.64] ;  /* 0x0000003404030981 */ /* 0x000362000c1e1900 */
[----:B--2---:R-:W-:Y:S01]  /*0fe0*/  ISETP.NE.U32.AND P0, PT, R8, RZ, PT ;  /* 0x000000ff0800720c */ /* 0x004fe20003f05070 */
[----:B------:R-:W-:Y:S01]  /*0ff0*/  ULEA.HI UR46, UR46, UR4, URZ, 0x10 ;  /* 0x000000042e2e7291 */ /* 0x000fe2000f8f803f */
[----:B------:R-:W-:Y:S01]  /*1000*/  ISETP.NE.AND.EX P2, PT, RZ, UR9, PT, P2 ;  /* 0x00000009ff007c0c */ /* 0x000fe2000bf45320 */
[----:B------:R-:W-:Y:S01]  /*1010*/  ULOP3.LUT UR43, UR6, 0xffff, URZ, 0xc0, !UPT ;  /* 0x0000ffff062b7892 */ /* 0x000fe2000f8ec03f */
[----:B------:R-:W-:-:S04]  /*1020*/  ISETP.NE.AND.EX P0, PT, R9, RZ, PT, P0 ;  /* 0x000000ff0900720c */ /* 0x000fc80003f05300 */
[----:B---3--:R-:W-:Y:S01]  /*1030*/  SEL R0, R0, 0x1, P0 ;  /* 0x0000000100007807 */ /* 0x008fe20000000000 */
[----:B01----:R-:W-:Y:S08]  /*1040*/  @P1 BRA `(.L_x_4236) ;  /* 0x0000000000281947 */ /* 0x003ff00003800000 */
[----:B------:R-:W-:Y:S02]  /*1050*/  ULDC.64 UR6, c[0x0][0xa00] ;  /* 0x0002800000067ab9 */ /* 0x000fe40000000a00 */
[----:B------:R-:W-:-:S04]  /*1060*/  ISETP.NE.U32.AND P0, PT, RZ, UR6, PT ;  /* 0x00000006ff007c0c */ /* 0x000fc8000bf05070 */
[----:B------:R-:W-:-:S13]  /*1070*/  ISETP.NE.AND.EX P0, PT, RZ, UR7, PT, P0 ;  /* 0x00000007ff007c0c */ /* 0x000fda000bf05300 */
[----:B------:R-:W-:Y:S05]  /*1080*/  @!P0 BRA `(.L_x_4236) ;  /* 0x0000000000188947 */ /* 0x000fea0003800000 */
[----:B------:R-:W0:Y:S01]  /*1090*/  LDC.64 R4, c[0x0][0xa00] ;  /* 0x00028000ff047b82 */ /* 0x000e220000000a00 */
[----:B------:R-:W-:-:S04]  /*10a0*/  IMAD.U32 R7, RZ, RZ, UR49 ;  /* 0x00000031ff077e24 */ /* 0x000fc8000f8e00ff */
[----:B0-----:R-:W-:-:S05]  /*10b0*/  IMAD.WIDE R4, R7, 0x4, R4 ;  /* 0x0000000407047825 */ /* 0x001fca00078e0204 */
[----:B-----5:R-:W2:Y:S04]  /*10c0*/  LDG.E R19, desc[UR52][R4.64] ;  /* 0x0000003404137981 */ /* 0x020ea8000c1e1900 */
[----:B------:R-:W2:Y:S02]  /*10d0*/  LDG.E R6, desc[UR52][R4.64+0x4] ;  /* 0x0000043404067981 */ /* 0x000ea4000c1e1900 */
[----:B--2---:R-:W-:-:S07]  /*10e0*/  IMAD.IADD R19, R6, 0x1, -R19 ;  /* 0x0000000106137824 */ /* 0x004fce00078e0a13 */
.L_x_4236:
[----:B------:R-:W-:Y:S01]  /*10f0*/  UMOV UR44, UR49 ;  /* 0x00000031002c7c82 */ /* 0x000fe20008000000 */
[----:B------:R-:W-:Y:S01]  /*1100*/  IMAD R18, R0, R11, RZ ;  /* 0x0000000b00127224 */ /* 0x000fe200078e02ff */
[----:B------:R-:W-:Y:S06]  /*1110*/  @!P2 BRA `(.L_x_4237) ;  /* 0x000000000018a947 */ /* 0x000fec0003800000 */
[----:B------:R-:W-:Y:S02]  /*1120*/  ULDC.64 UR6, c[0x0][0xa20] ;  /* 0x0002880000067ab9 */ /* 0x000fe40000000a00 */
[----:B------:R-:W-:-:S06]  /*1130*/  UIMAD.WIDE UR6, UR49, 0x4, UR6 ;  /* 0x00000004310678a5 */ /* 0x000fcc000f8e0206 */
[----:B------:R-:W-:Y:S02]  /*1140*/  IMAD.U32 R4, RZ, RZ, UR6 ;  /* 0x00000006ff047e24 */ /* 0x000fe4000f8e00ff */
[----:B------:R-:W-:-:S05]  /*1150*/  IMAD.U32 R5, RZ, RZ, UR7 ;  /* 0x00000007ff057e24 */ /* 0x000fca000f8e00ff */
[----:B------:R0:W5:Y:S01]  /*1160*/  LDG.E R18, desc[UR52][R4.64] ;  /* 0x0000003404127981 */ /* 0x000162000c1e1900 */
[----:B------:R-:W-:Y:S05]  /*1170*/  BRA `(.L_x_4238) ;  /* 0x0000000000287947 */ /* 0x000fea0003800000 */
.L_x_4237:
[----:B------:R-:W-:Y:S02]  /*1180*/  ULDC.64 UR6, c[0x0][0xa08] ;  /* 0x0002820000067ab9 */ /* 0x000fe40000000a00 */
[----:B------:R-:W-:-:S04]  /*1190*/  ISETP.NE.U32.AND P0, PT, RZ, UR6, PT ;  /* 0x00000006ff007c0c */ /* 0x000fc8000bf05070 */
[----:B------:R-:W-:-:S13]  /*11a0*/  ISETP.NE.AND.EX P0, PT, RZ, UR7, PT, P0 ;  /* 0x00000007ff007c0c */ /* 0x000fda000bf05300 */
[----:B------:R-:W-:Y:S05]  /*11b0*/  @!P0 BRA `(.L_x_4238) ;  /* 0x0000000000188947 */ /* 0x000fea0003800000 */
[----:B------:R-:W0:Y:S01]  /*11c0*/  LDC.64 R4, c[0x0][0xa08] ;  /* 0x00028200ff047b82 */ /* 0x000e220000000a00 */
[----:B------:R-:W-:-:S04]  /*11d0*/  IMAD.U32 R7, RZ, RZ, UR49 ;  /* 0x00000031ff077e24 */ /* 0x000fc8000f8e00ff */
[----:B0-----:R-:W-:-:S05]  /*11e0*/  IMAD.WIDE R4, R7, 0x4, R4 ;  /* 0x0000000407047825 */ /* 0x001fca00078e0204 */
[----:B------:R-:W2:Y:S04]  /*11f0*/  LDG.E R18, desc[UR52][R4.64] ;  /* 0x0000003404127981 */ /* 0x000ea8000c1e1900 */
[----:B------:R-:W2:Y:S02]  /*1200*/  LDG.E R7, desc[UR52][R4.64+0x4] ;  /* 0x0000043404077981 */ /* 0x000ea4000c1e1900 */
[----:B--2---:R-:W-:-:S07]  /*1210*/  IMAD.IADD R18, R7, 0x1, -R18 ;  /* 0x0000000107127824 */ /* 0x004fce00078e0a12 */
.L_x_4238:
        /* <DEDUP_REMOVED lines=16> */
[----:B------:R-:W-:Y:S02]  /*1320*/  @UP0 UIMAD.WIDE.U32 UR10, UR49, UR12, URZ ;  /* 0x0000000c310a02a5 */ /* 0x000fe4000f8e003f */
[----:B------:R-:W-:-:S02]  /*1330*/  @UP0 UIMAD UR4, UR49, UR13, UR4 ;  /* 0x0000000d310402a4 */ /* 0x000fc4000f8e0204 */
[----:B------:R-:W-:Y:S02]  /*1340*/  @UP1 UIMAD UR14, UR49, UR17, UR14 ;  /* 0x00000011310e12a4 */ /* 0x000fe4000f8e020e */
[----:B------:R-:W-:Y:S02]  /*1350*/  @UP1 UIMAD.WIDE.U32 UR12, UR49, UR16, URZ ;  /* 0x00000010310c12a5 */ /* 0x000fe4000f8e003f */
[----:B------:R-:W-:Y:S02]  /*1360*/  @UP0 UIADD3 UR11, UR11, UR4, URZ ;  /* 0x000000040b0b0290 */ /* 0x000fe4000fffe03f */
[----:B------:R-:W-:Y:S01]  /*1370*/  @UP1 UIADD3 UR13, UR13, UR14, URZ ;  /* 0x0000000e0d0d1290 */ /* 0x000fe2000fffe03f */
[----:B------:R-:W-:Y:S02]  /*1380*/  @UP1 ULDC.64 UR16, c[0x0][0x9c0] ;  /* 0x0002700000101ab9 */ /* 0x000fe40000000a00 */
[----:B------:R-:W-:Y:S01]  /*1390*/  @UP0 ULDC.64 UR14, c[0x0][0x9b0] ;  /* 0x00026c00000e0ab9 */ /* 0x000fe20000000a00 */
[----:B------:R-:W-:-:S02]  /*13a0*/  @UP1 UIMAD.WIDE.U32 UR12, UR43, UR16, UR12 ;  /* 0x000000102b0c12a5 */ /* 0x000fc4000f8e000c */
[----:B------:R-:W-:Y:S02]  /*13b0*/  @UP0 UIMAD.WIDE.U32 UR10, UR43, UR14, UR10 ;  /* 0x0000000e2b0a02a5 */ /* 0x000fe4000f8e000a */
[----:B------:R-:W-:Y:S02]  /*13c0*/  @UP1 UIMAD UR4, UR43, UR17, UR13 ;  /* 0x000000112b0412a4 */ /* 0x000fe4000f8e020d */
[----:B------:R-:W-:Y:S02]  /*13d0*/  @UP0 UIMAD UR11, UR43, UR15, UR11 ;  /* 0x0000000f2b0b02a4 */ /* 0x000fe4000f8e020b */
[----:B------:R-:W-:Y:S02]  /*13e0*/  @UP0 ULEA UR8, UP2, UR10, UR8, 0x2 ;  /* 0x000000080a080291 */ /* 0x000fe4000f84103f */
[----:B------:R-:W-:Y:S02]  /*13f0*/  @UP1 ULEA UR6, UP3, UR12, UR6, 0x2 ;  /* 0x000000060c061291 */ /* 0x000fe4000f86103f */
[----:B------:R-:W-:-:S02]  /*1400*/  @UP0 ULEA.HI.X UR9, UR10, UR9, UR11, 0x2, UP2 ;  /* 0x000000090a090291 */ /* 0x000fc400090f140b */
[----:B------:R-:W-:Y:S01]  /*1410*/  @UP1 ULEA.HI.X UR7, UR12, UR7, UR4, 0x2, UP3 ;  /* 0x000000070c071291 */ /* 0x000fe200098f1404 */
[----:B0-----:R-:W-:Y:S02]  /*1420*/  IMAD.U32 R4, RZ, RZ, UR8 ;  /* 0x00000008ff047e24 */ /* 0x001fe4000f8e00ff */
[----:B-----5:R-:W-:Y:S01]  /*1430*/  IMAD.IADD R18, R18, 0x1, -R3 ;  /* 0x0000000112127824 */ /* 0x020fe200078e0a03 */
[----:B------:R-:W-:Y:S01]  /*1440*/  ULDC UR4, c[0x0][0x448] ;  /* 0x0001120000047ab9 */ /* 0x000fe20000000800 */
[----:B------:R-:W-:Y:S01]  /*1450*/  IMAD.U32 R5, RZ, RZ, UR9 ;  /* 0x00000009ff057e24 */ /* 0x000fe2000f8e00ff */
[----:B------:R-:W-:Y:S01]  /*1460*/  USHF.L.U32 UR36, UR5, 0x7, URZ ;  /* 0x0000000705247899 */ /* 0x000fe2000800063f */
[----:B------:R-:W-:Y:S01]  /*1470*/  IMAD.U32 R6, RZ, RZ, UR6 ;  /* 0x00000006ff067e24 */ /* 0x000fe2000f8e00ff */
[----:B------:R-:W-:Y:S01]  /*1480*/  ULDC UR10, c[0x0][0x988] ;  /* 0x00026200000a7ab9 */ /* 0x000fe20000000800 */
[----:B------:R-:W-:Y:S01]  /*1490*/  IMAD.U32 R7, RZ, RZ, UR7 ;  /* 0x00000007ff077e24 */ /* 0x000fe2000f8e00ff */
[----:B------:R-:W2:Y:S04]  /*14a0*/  @P0 LDG.E R9, desc[UR52][R4.64] ;  /* 0x0000003404090981 */ /* 0x000ea8000c1e1900 */
[----:B------:R-:W2:Y:S01]  /*14b0*/  @P1 LDG.E R0, desc[UR52][R6.64] ;  /* 0x0000003406001981 */ /* 0x000ea2000c1e1900 */
[----:B------:R-:W-:Y:S01]  /*14c0*/  UISETP.NE.AND UP1, UPT, UR4, 0x1, UPT ;  /* 0x000000010400788c */ /* 0x000fe2000bf25270 */
[----:B------:R-:W-:Y:S01]  /*14d0*/  IADD3 R3, R18, 0x1, -R19 ;  /* 0x0000000112037810 */ /* 0x000fe20007ffe813 */
[----:B------:R-:W-:Y:S01]  /*14e0*/  UIADD3 UR8, UR36, 0x7f, URZ ;  /* 0x0000007f24087890 */ /* 0x000fe2000fffe03f */
[----:B------:R-:W-:-:S02]  /*14f0*/  ULDC.64 UR4, c[0x0][0x9e0] ;  /* 0x0002780000047ab9 */ /* 0x000fc40000000a00 */
[----:B------:R-:W-:Y:S01]  /*1500*/  R2UR UR9, R3 ;  /* 0x00000000030972ca */ /* 0x000fe200000e0000 */
[----:B------:R-:W-:-:S05]  /*1510*/  UISETP.GE.AND UP0, UPT, UR5, 0x1, UPT ;  /* 0x000000010500788c */ /* 0x000fca000bf06270 */
[----:B------:R-:W-:Y:S01]  /*1520*/  @UP1 ULDC UR6, c[0x0][0x44c] ;  /* 0x0001130000061ab9 */ /* 0x000fe20000000800 */
[----:B------:R-:W-:Y:S01]  /*1530*/  @UP1 ULDC UR11, c[0x0][0x450] ;  /* 0x00011400000b1ab9 */ /* 0x000fe20000000800 */
[----:B------:R-:W-:Y:S01]  /*1540*/  UIMAD.WIDE.U32 UR6, UR8, UR6, URZ ;  /* 0x00000006080672a5 */ /* 0x000fe2000f8e003f */
[----:B------:R-:W-:-:S03]  /*1550*/  PLOP3.LUT P1, PT, PT, PT, UP0, 0x80, 0x0 ;  /* 0x000000000000781c */ /* 0x000fc60003f2f008 */
[----:B------:R-:W-:-:S04]  /*1560*/  @UP1 USHF.R.U32.HI UR8, URZ, UR11, UR7 ;  /* 0x0000000b3f081299 */ /* 0x000fc80008011607 */
[----:B------:R-:W-:-:S04]  /*1570*/  UIADD3 UR8, UR9, UR8, URZ ;  /* 0x0000000809087290 */ /* 0x000fc8000fffe03f */
[----:B------:R-:W-:Y:S01]  /*1580*/  UIADD3 UR4, UR8, UR4, URZ ;  /* 0x0000000408047290 */ /* 0x000fe2000fffe03f */
[----:B--2---:R-:W-:-:S04]  /*1590*/  FMUL.FTZ R0, R9, R0 ;  /* 0x0000000009007220 */ /* 0x004fc80000410000 */
        /* <DEDUP_REMOVED lines=14> */
.L_x_4240:
[----:B------:R-:W-:-:S11]  /*1680*/  UISETP.NE.AND UP0, UPT, UR5, 0x1, UPT ;  /* 0x000000010500788c */ /* 0x000fd6000bf05270 */
[----:B------:R-:W-:Y:S02]  /*1690*/  @UP0 ULDC.64 UR8, c[0x0][0x9e8] ;  /* 0x00027a0000080ab9 */ /* 0x000fe40000000a00 */
[----:B------:R-:W-:-:S04]  /*16a0*/  UIMAD.WIDE.U32 UR6, UR4, UR8, URZ ;  /* 0x00000008040672a5 */ /* 0x000fc8000f8e003f */
[----:B------:R-:W-:-:S12]  /*16b0*/  @UP0 USHF.R.U32.HI UR4, URZ, UR9, UR7 ;  /* 0x000000093f040299 */ /* 0x000fd80008011607 */
.L_x_4241:
[----:B------:R-:W-:-:S06]  /*16c0*/  UIMAD UR4, UR4, UR5, UR5 ;  /* 0x00000005040472a4 */ /* 0x000fcc000f8e0205 */
[----:B------:R-:W-:-:S07]  /*16d0*/  VIMNMX R0, R0, UR4, PT ;  /* 0x0000000400007c48 */ /* 0x000fce000bfe0100 */
.L_x_4239:
[----:B------:R-:W-:Y:S01]  /*16e0*/  IMAD.IADD R107, R18, 0x1, -R19 ;  /* 0x00000001126b7824 */ /* 0x000fe200078e0a13 */
[----:B------:R-:W-:Y:S01]  /*16f0*/  @UP1 ULDC UR6, c[0x0][0x44c] ;  /* 0x0001130000061ab9 */ /* 0x000fe20000000800 */
[----:B------:R-:W-:Y:S01]  /*1700*/  VIADD R3, R0, 0x9f ;  /* 0x0000009f00037836 */ /* 0x000fe20000000000 */
[----:B------:R-:W-:Y:S01]  /*1710*/  UIMAD.WIDE.U32 UR6, UR36, UR6, URZ ;  /* 0x00000006240672a5 */ /* 0x000fe2000f8e003f */
[----:B------:R-:W-:Y:S01]  /*1720*/  VIADD R0, R18, 0x9f ;  /* 0x0000009f12007836 */ /* 0x000fe20000000000 */
        /* <DEDUP_REMOVED lines=25> */
.L_x_4243:
[----:B------:R-:W-:-:S11]  /*18c0*/  UISETP.NE.AND UP0, UPT, UR5, 0x1, UPT ;  /* 0x000000010500788c */ /* 0x000fd6000bf05270 */
[----:B------:R-:W-:Y:S02]  /*18d0*/  @UP0 ULDC.64 UR10, c[0x0][0x9e8] ;  /* 0x00027a00000a0ab9 */ /* 0x000fe40000000a00 */
[----:B------:R-:W-:-:S04]  /*18e0*/  UIMAD.WIDE.U32 UR6, UR4, UR10, URZ ;  /* 0x0000000a040672a5 */ /* 0x000fc8000f8e003f */
[----:B------:R-:W-:-:S12]  /*18f0*/  @UP0 USHF.R.U32.HI UR4, URZ, UR11, UR7 ;  /* 0x0000000b3f040299 */ /* 0x000fd80008011607 */
.L_x_4244:
[----:B------:R-:W-:-:S04]  /*1900*/  UIMAD UR4, UR4, UR5, URZ ;  /* 0x00000005040472a4 */ /* 0x000fc8000f8e023f */
[----:B------:R-:W-:-:S04]  /*1910*/  UISETP.LT.AND UP0, UPT, UR8, UR4, UPT ;  /* 0x000000040800728c */ /* 0x000fc8000bf01270 */
[----:B------:R-:W-:-:S12]  /*1920*/  USEL UR8, UR8, UR4, !UP0 ;  /* 0x0000000408087287 */ /* 0x000fd8000c000000 */
.L_x_4242:
[----:B------:R-:W-:Y:S02]  /*1930*/  UIMAD.WIDE UR4, UR8, 0x66666667, URZ ;  /* 0x66666667080478a5 */ /* 0x000fe4000f8e023f */
[----:B------:R-:W-:Y:S02]  /*1940*/  ULOP3.LUT UR37, UR46, 0xff, URZ, 0xc0, !UPT ;  /* 0x000000ff2e257892 */ /* 0x000fe4000f8ec03f */
[----:B------:R-:W-:Y:S02]  /*1950*/  USHF.R.U32.HI UR4, URZ, 0x1f, UR5 ;  /* 0x0000001f3f047899 */ /* 0x000fe40008011605 */
[----:B------:R-:W-:Y:S02]  /*1960*/  USHF.R.U32.HI UR46, URZ, 0x10, UR46 ;  /* 0x000000103f2e7899 */ /* 0x000fe4000801162e */
[----:B------:R-:W-:-:S04]  /*1970*/  ULEA.HI.SX32 UR4, UR5, UR4, 0x1a ;  /* 0x0000000405047291 */ /* 0x000fc8000f8fd23f */
[----:B------:R-:W-:-:S04]  /*1980*/  UISETP.LT.AND UP0, UPT, URZ, UR4, UPT ;  /* 0x000000043f00728c */ /* 0x000fc8000bf01270 */
[----:B------:R-:W-:-:S03]  /*1990*/  USEL UR39, URZ, UR4, !UP0 ;  /* 0x000000043f277287 */ /* 0x000fc6000c000000 */
[----:B------:R-:W-:-:S03]  /*19a0*/  UMOV UR4, URZ ;  /* 0x0000003f00047c82 */ /* 0x000fc60008000000 */
[----:B------:R-:W-:-:S13]  /*19b0*/  ISETP.GT.AND P0, PT, R105, UR39, PT ;  /* 0x0000002769007c0c */ /* 0x000fda000bf04270 */
[----:B------:R-:W-:Y:S05]  /*19c0*/  @!P0 BRA `(.L_x_4245) ;  /* 0x0000000000988947 */ /* 0x000fea0003800000 */
[----:B------:R-:W-:Y:S01]  /*19d0*/  UISETP.NE.AND UP0, UPT, UR46, URZ, UPT ;  /* 0x0000003f2e00728c */ /* 0x000fe2000bf05270 */
[----:B------:R-:W-:-:S03]  /*19e0*/  ULDC UR4, c[0x0][0x9f0] ;  /* 0x00027c0000047ab9 */ /* 0x000fc60000000800 */
[----:B------:R-:W-:-:S03]  /*19f0*/  USEL UR9, UR46, UR4, UP0 ;  /* 0x000000042e097287 */ /* 0x000fc60008000000 */
[----:B------:R-:W-:-:S03]  /*1a00*/  UMOV UR4, URZ ;  /* 0x0000003f00047c82 */ /* 0x000fc60008000000 */
[----:B------:R-:W-:-:S05]  /*1a10*/  IMAD.U32 R6, RZ, RZ, UR9 ;  /* 0x00000009ff067e24 */ /* 0x000fca000f8e00ff */
        /* <DEDUP_REMOVED lines=33> */
.L_x_4245:
[----:B------:R-:W-:Y:S02]  /*1c30*/  UIMAD UR39, UR37, UR4, UR39 ;  /* 0x00000004252772a4 */ /* 0x000fe4000f8e0227 */
[----:B------:R-:W-:Y:S01]  /*1c40*/  IMAD.U32 R0, RZ, RZ, UR4 ;  /* 0x00000004ff007e24 */ /* 0x000fe2000f8e00ff */
[----:B------:R-:W-:Y:S02]  /*1c50*/  PLOP3.LUT P0, PT, PT, PT, PT, 0x80, 0x0 ;  /* 0x000000000000781c */ /* 0x000fe40003f0f070 */
[----:B------:R-:W-:Y:S02]  /*1c60*/  CS2R R10, SRZ ;  /* 0x00000000000a7805 */ /* 0x000fe4000001ff00 */
        /* <DEDUP_REMOVED lines=67> */
[----:B------:R-:W0:Y:S01]  /*20a0*/  SHFL.IDX PT, R0, R230, RZ, 0x1f ;  /* 0x00001fffe6007589 */ /* 0x000e2200000e0000 */
[----:B------:R-:W1:Y:S01]  /*20b0*/  S2UR UR40, SR_CgaCtaId ;  /* 0x00000000002879c3 */ /* 0x000e620000008800 */
[----:B------:R-:W-:Y:S01]  /*20c0*/  UMOV UR41, 0x400 ;  /* 0x0000040000297882 */ /* 0x000fe20000000000 */
[----:B0-----:R-:W-:Y:S01]  /*20d0*/  R2UR UR45, R0 ;  /* 0x00000000002d72ca */ /* 0x001fe200000e0000 */
[----:B-1----:R-:W-:-:S04]  /*20e0*/  ULEA UR41, UR40, UR41, 0x18 ;  /* 0x0000002928297291 */ /* 0x002fc8000f8ec03f */
[----:B------:R-:W-:-:S04]  /*20f0*/  UIADD3 UR5, UR41, 0x1e200, URZ ;  /* 0x0001e20029057890 */ /* 0x000fc8000fffe03f */
[----:B------:R-:W-:-:S04]  /*2100*/  ULOP3.LUT UP0, URZ, UR5, 0x9f, URZ, 0xc0, !UPT ;  /* 0x0000009f053f7892 */ /* 0x000fc8000f80c03f */
[----:B------:R-:W-:Y:S02]  /*2110*/  ULEA.HI UR4, UR45, UR45, URZ, 0x1 ;  /* 0x0000002d2d047291 */ /* 0x000fe4000f8f083f */
[----:B------:R-:W-:Y:S02]  /*2120*/  PLOP3.LUT P0, PT, PT, PT, UP0, 0x80, 0x0 ;  /* 0x000000000000781c */ /* 0x000fe40003f0f008 */
        /* <DEDUP_REMOVED lines=22> */
.L_x_4247:
        /* <DEDUP_REMOVED lines=9> */
.L_x_4450:
[----:B------:R-:W-:Y:S05]  /*2320*/  @!P0 BRA `(.L_x_4249) ;  /* 0x0000000000048947 */ /* 0x000fea0003800000 */
[----:B------:R-:W-:Y:S01]  /*2330*/  BPT.TRAP 0x1 ;  /* 0x000000040000795c */ /* 0x000fe20000300000 */
.L_x_4249:
[----:B------:R-:W-:Y:S02]  /*2340*/  IMAD.U32 R5, RZ, RZ, UR54 ;  /* 0x00000036ff057e24 */ /* 0x000fe4000f8e00ff */
[----:B0-----:R-:W-:-:S03]  /*2350*/  IMAD.U32 R0, RZ, RZ, UR50 ;  /* 0x00000032ff007e24 */ /* 0x001fc6000f8e00ff */
[----:B------:R-:W-:Y:S02]  /*2360*/  LEA R5, R5, UR41, 0x3 ;  /* 0x0000002905057c11 */ /* 0x000fe4000f8e18ff */
[----:B------:R-:W-:-:S04]  /*2370*/  SHF.L.U32 R0, R0, 0x1f, RZ ;  /* 0x0000001f00007819 */ /* 0x000fc800000006ff */
[----:B------:R0:W1:Y:S01]  /*2380*/  SYNCS.PHASECHK.TRANS64.TRYWAIT P1, [R5+URZ+0x33430], R0 ;  /* 0x03343000050075a7 */ /* 0x000062000802017f */
[----:B------:R-:W-:Y:S05]  /*2390*/  @!P0 BRA `(.L_x_4250) ;  /* 0x0000000000048947 */ /* 0x000fea0003800000 */
[----:B------:R-:W-:Y:S01]  /*23a0*/  BPT.TRAP 0x1 ;  /* 0x000000040000795c */ /* 0x000fe20000300000 */
.L_x_4250:
[----:B------:R-:W2:Y:S01]  /*23b0*/  S2R R3, SR_TID.X ;  /* 0x0000000000037919 */ /* 0x000ea20000002100 */
[----:B------:R-:W-:Y:S02]  /*23c0*/  LOP3.LUT R2, R2, 0xfffffff7, RZ, 0xc0, !PT ;  /* 0xfffffff702027812 */ /* 0x000fe400078ec0ff */
[----:B--2---:R-:W-:-:S13]  /*23d0*/  LOP3.LUT P2, RZ, R3, 0x7f, RZ, 0xc0, !PT ;  /* 0x0000007f03ff7812 */ /* 0x004fda000784c0ff */
[----:B------:R-:W-:Y:S01]  /*23e0*/  @P2 LOP3.LUT R2, R2, 0x8, RZ, 0xfc, !PT ;  /* 0x0000000802022812 */ /* 0x000fe200078efcff */
[----:B-1----:R-:W-:Y:S06]  /*23f0*/  @P1 BRA `(.L_x_4251) ;  /* 0x0000000000081947 */ /* 0x002fec0003800000 */
[----:B------:R-:W1:Y:S02]  /*2400*/  SYNCS.PHASECHK.TRANS64.TRYWAIT P1, [R5+URZ+0x33430], R0 ;  /* 0x03343000050075a7 */ /* 0x000e64000802017f */
[----:B-1----:R-:W-:Y:S05]  /*2410*/  @!P1 BRA `(.L_x_4252) ;  /* 0x000001e4002c9947 */ /* 0x002fea0003800000 */
.L_x_4251:
[----:B------:R-:W-:Y:S05]  /*2420*/  WARPSYNC.ALL ;  /* 0x0000000000007948 */ /* 0x000fea0003800000 */
[----:B------:R-:W-:Y:S01]  /*2430*/  UIADD3 UR4, UR41, 0x24200, URZ ;  /* 0x0002420029047890 */ /* 0x000fe2000fffe03f */
[----:B------:R-:W-:Y:S01]  /*2440*/  WARPGROUP.ARRIVE ;  /* 0x00000000000079c5 */ /* 0x000fe20000000000 */
[----:B------:R-:W-:-:S05]  /*2450*/  ULOP3.LUT UR20, UR55, 0x10000, URZ, 0xfc, !UPT ;  /* 0x0001000037147892 */ /* 0x000fca000f8efc3f */
[----:B------:R-:W2:Y:S01]  /*2460*/  S2R R3, SR_TID.X ;  /* 0x0000000000037919 */ /* 0x000ea20000002100 */
[----:B------:R-:W-:Y:S01]  /*2470*/  USHF.R.U32.HI UR4, URZ, 0x4, UR4 ;  /* 0x000000043f047899 */ /* 0x000fe20008011604 */
[----:B01----:R-:W-:Y:S01]  /*2480*/  VIADD R0, R22, UR36 ;  /* 0x0000002416007c36 */ /* 0x003fe20008000000 */
[----:B------:R-:W-:Y:S01]  /*2490*/  UMOV UR25, 0x80000020 ;  /* 0x8000002000197882 */ /* 0x000fe20000000000 */
[----:B------:R-:W-:Y:S01]  /*24a0*/  UMOV UR27, 0x80000020 ;  /* 0x80000020001b7882 */ /* 0x000fe20000000000 */
[----:B------:R-:W-:Y:S01]  /*24b0*/  ULOP3.LUT UR4, UR4, 0x3fff, URZ, 0xc0, !UPT ;  /* 0x00003fff04047892 */ /* 0x000fe2000f8ec03f */
[----:B------:R-:W-:Y:S01]  /*24c0*/  UMOV UR24, UR20 ;  /* 0x0000001400187c82 */ /* 0x000fe20008000000 */
[----:B------:R-:W-:Y:S02]  /*24d0*/  UMOV UR7, 0x80000020 ;  /* 0x8000002000077882 */ /* 0x000fe40000000000 */
[----:B------:R-:W-:Y:S01]  /*24e0*/  ULOP3.LUT UR51, UR4, 0x10000, URZ, 0xfc, !UPT ;  /* 0x0001000004337892 */ /* 0x000fe2000f8efc3f */
[----:B------:R-:W-:Y:S01]  /*24f0*/  UMOV UR11, 0x80000020 ;  /* 0x80000020000b7882 */ /* 0x000fe20000000000 */
[----:B------:R-:W-:-:S02]  /*2500*/  UIADD3 UR12, UR20, 0x202, URZ ;  /* 0x00000202140c7890 */ /* 0x000fc4000fffe03f */
[----:B------:R-:W-:Y:S01]  /*2510*/  UIMAD UR28, UR54, 0x780, UR51 ;  /* 0x00000780361c78a4 */ /* 0x000fe2000f8e0233 */
[----:B------:R-:W-:Y:S01]  /*2520*/  UMOV UR13, 0x80000020 ;  /* 0x80000020000d7882 */ /* 0x000fe20000000000 */
[----:B------:R-:W-:Y:S02]  /*2530*/  UMOV UR15, 0x80000020 ;  /* 0x80000020000f7882 */ /* 0x000fe40000000000 */
[----:B------:R-:W-:Y:S02]  /*2540*/  UIADD3 UR4, UR28, 0x80, URZ ;  /* 0x000000801c047890 */ /* 0x000fe4000fffe03f */
[----:B------:R-:W-:Y:S02]  /*2550*/  UIADD3 UR5, UR28, 0x100, URZ ;  /* 0x000001001c057890 */ /* 0x000fe4000fffe03f */
[----:B------:R-:W-:Y:S01]  /*2560*/  UMOV UR26, UR28 ;  /* 0x0000001c001a7c82 */ /* 0x000fe20008000000 */
[----:B------:R-:W-:Y:S01]  /*2570*/  UIADD3 UR6, UR28, 0x2, URZ ;  /* 0x000000021c067890 */ /* 0x000fe2000fffe03f */
[----:B------:R-:W-:Y:S01]  /*2580*/  QGMMA.64x32x32.F32.E4M3.E4M3 R88, gdesc[UR24], RZ, !UPT, gsb0 ;  /* 0x00600000185879f3 */ /* 0x000fe2000c0008ff */
[----:B------:R-:W-:Y:S01]  /*2590*/  UMOV UR26, UR4 ;  /* 0x00000004001a7c82 */ /* 0x000fe20008000000 */
[----:B------:R-:W-:Y:S01]  /*25a0*/  UMOV UR27, 0x80000020 ;  /* 0x80000020001b7882 */ /* 0x000fe20000000000 */
[----:B------:R-:W-:-:S02]  /*25b0*/  UIADD3 UR4, UR28, 0x180, URZ ;  /* 0x000001801c047890 */ /* 0x000fc4000fffe03f */
[----:B------:R-:W-:Y:S02]  /*25c0*/  UIADD3 UR8, UR28, 0x82, URZ ;  /* 0x000000821c087890 */ /* 0x000fe4000fffe03f */
[----:B------:R-:W-:Y:S01]  /*25d0*/  UIADD3 UR9, UR28, 0x102, URZ ;  /* 0x000001021c097890 */ /* 0x000fe2000fffe03f */
[----:B--2---:R-:W-:Y:S01]  /*25e0*/  LOP3.LUT P3, RZ, R3, 0x7f, RZ, 0xc0, !PT ;  /* 0x0000007f03ff7812 */ /* 0x004fe2000786c0ff */
[----:B------:R-:W-:Y:S01]  /*25f0*/  UIADD3 UR10, UR28, 0x280, URZ ;  /* 0x000002801c0a7890 */ /* 0x000fe2000fffe03f */
[----:B------:R-:W-:Y:S01]  /*2600*/  IMAD.MOV.U32 R3, RZ, RZ, R0 ;  /* 0x000000ffff037224 */ /* 0x000fe200078e0000 */
[----:B------:R-:W-:Y:S02]  /*2610*/  UIADD3 UR14, UR28, 0x282, URZ ;  /* 0x000002821c0e7890 */ /* 0x000fe4000fffe03f */
[----:B------:R-:W-:Y:S02]  /*2620*/  UIADD3 UR16, UR20, 0x400, URZ ;  /* 0x0000040014107890 */ /* 0x000fe4000fffe03f */
[----:B------:R-:W-:Y:S01]  /*2630*/  UIADD3 UR18, UR28, 0x500, URZ ;  /* 0x000005001c127890 */ /* 0x000fe2000fffe03f */
[----:B------:R-:W-:Y:S01]  /*2640*/  UMOV UR17, 0x80000020 ;  /* 0x8000002000117882 */ /* 0x000fe20000000000 */
[----:B------:R-:W-:Y:S01]  /*2650*/  UMOV UR19, 0x80000020 ;  /* 0x8000002000137882 */ /* 0x000fe20000000000 */
[----:B------:R-:W-:Y:S01]  /*2660*/  UIADD3 UR22, UR28, 0x502, URZ ;  /* 0x000005021c167890 */ /* 0x000fe2000fffe03f */
[----:B------:R-:W-:Y:S01]  /*2670*/  UMOV UR21, 0x80000020 ;  /* 0x8000002000157882 */ /* 0x000fe20000000000 */
[----:B------:R-:W-:Y:S01]  /*2680*/  UMOV UR23, 0x80000020 ;  /* 0x8000002000177882 */ /* 0x000fe20000000000 */
[----:B------:R-:W-:Y:S01]  /*2690*/  ULDC UR56, c[0x0][0x9dc] ;  /* 0x0002770000387ab9 */ /* 0x000fe20000000800 */
[----:B------:R-:W-:-:S02]  /*26a0*/  WARPGROUP.DEPBAR.LE gsb0, 0x0 ;  /* 0x00008000000079c5 */ /* 0x000fc40000010000 */
[----:B------:R-:W-:-:S06]  /*26b0*/  WARPGROUP.ARRIVE ;  /* 0x00000000000079c5 */ /* 0x000fcc0000000000 */
[----:B------:R-:W-:Y:S01]  /*26c0*/  QGMMA.64x32x32.F32.E4M3.E4M3 R72, gdesc[UR24], RZ, !UPT, gsb0 ;  /* 0x00600000184879f3 */ /* 0x000fe2000c0008ff */
[----:B------:R-:W-:Y:S01]  /*26d0*/  UMOV UR26, UR5 ;  /* 0x00000005001a7c82 */ /* 0x000fe20008000000 */
[----:B------:R-:W-:Y:S01]  /*26e0*/  UMOV UR27, 0x80000020 ;  /* 0x80000020001b7882 */ /* 0x000fe20000000000 */
[----:B------:R-:W-:Y:S01]  /*26f0*/  UIADD3 UR5, UR28, 0x200, URZ ;  /* 0x000002001c057890 */ /* 0x000fe2000fffe03f */
[----:B------:R-:W-:Y:S02]  /*2700*/  WARPGROUP.DEPBAR.LE gsb0, 0x0 ;  /* 0x00008000000079c5 */ /* 0x000fe40000010000 */
        /* <DEDUP_REMOVED lines=10> */
[----:B------:R-:W-:Y:S01]  /*27b0*/  UMOV UR5, 0x80000020 ;  /* 0x8000002000057882 */ /* 0x000fe20000000000 */
        /* <DEDUP_REMOVED lines=20> */
[----:B------:R-:W-:Y:S02]  /*2900*/  UIADD3 UR8, UR20, 0x200, URZ ;  /* 0x0000020014087890 */ /* 0x000fe4000fffe03f */
        /* <DEDUP_REMOVED lines=39> */
[----:B------:R-:W-:Y:S02]  /*2b80*/  ULDC UR10, c[0x0][0x448] ;  /* 0x00011200000a7ab9 */ /* 0x000fe40000000800 */
[----:B------:R-:W-:Y:S02]  /*2b90*/  UISETP.NE.AND UP0, UPT, UR10, 0x1, UPT ;  /* 0x000000010a00788c */ /* 0x000fe4000bf05270 */
[----:B------:R-:W-:-:S04]  /*2ba0*/  ULOP3.LUT UR10, URZ, UR56, URZ, 0x33, !UPT ;  /* 0x000000383f0a7292 */ /* 0x000fc8000f8e333f */
[----:B------:R-:W-:Y:S02]  /*2bb0*/  PLOP3.LUT P1, PT, PT, PT, UP0, 0x80, 0x0 ;  /* 0x000000000000781c */ /* 0x000fe40003f2f008 */
[----:B------:R-:W-:Y:S01]  /*2bc0*/  PLOP3.LUT P2, PT, PT, PT, UP0, 0x80, 0x0 ;  /* 0x000000000000781c */ /* 0x000fe20003f4f008 */
        /* <DEDUP_REMOVED lines=71> */
[----:B------:R-:W-:Y:S02]  /*3040*/  @UP0 ULDC UR6, c[0x0][0x44c] ;  /* 0x0001130000060ab9 */ /* 0x000fe40000000800 */
[----:B------:R-:W-:Y:S01]  /*3050*/  @P1 IMAD.HI.U32 R4, R0, UR6, RZ ;  /* 0x0000000600041c27 */ /* 0x000fe2000f8e00ff */
[----:B------:R-:W-:-:S03]  /*3060*/  @UP0 ULDC UR6, c[0x0][0x450] ;  /* 0x0001140000060ab9 */ /* 0x000fc60000000800 */
[----:B------:R-:W-:Y:S01]  /*3070*/  @!P3 VIADD R0, R5, 0x33440 ;  /* 0x000334400500b836 */ /* 0x000fe20000000000 */
[----:B------:R-:W-:Y:S01]  /*3080*/  @P2 SHF.R.U32.HI R3, RZ, UR6, R4 ;  /* 0x00000006ff032c19 */ /* 0x000fe20008011604 */
[----:B------:R-:W-:Y:S01]  /*3090*/  IMAD.MOV.U32 R4, RZ, RZ, -0xa0 ;  /* 0xffffff60ff047424 */ /* 0x000fe200078e00ff */
[----:B------:R-:W-:Y:S02]  /*30a0*/  ULDC.64 UR6, c[0x0][0x9e0] ;  /* 0x0002780000067ab9 */ /* 0x000fe40000000a00 */
[----:B------:R-:W-:Y:S01]  /*30b0*/  UISETP.GE.AND UP1, UPT, UR7, 0x1, UPT ;  /* 0x000000010700788c */ /* 0x000fe2000bf26270 */
[----:B------:R-:W0:Y:S01]  /*30c0*/  SHFL.IDX PT, R5, R3, RZ, 0x1c1f ;  /* 0x001c1fff03057589 */ /* 0x000e2200000e0000 */
[----:B------:R-:W-:Y:S01]  /*30d0*/  IMAD R4, R105, R4, 0xa1 ;  /* 0x000000a169047424 */ /* 0x000fe200078e0204 */
[----:B------:R-:W-:-:S03]  /*30e0*/  @!P3 PRMT R0, RZ, 0x654, R0 ;  /* 0x00000654ff00b816 */ /* 0x000fc60000000000 */
[----:B------:R-:W-:Y:S01]  /*30f0*/  PLOP3.LUT P1, PT, PT, PT, UP1, 0x40, 0x0 ;  /* 0x000000000000781c */ /* 0x000fe20003f2e818 */
[----:B------:R-:W-:Y:S01]  /*3100*/  VIADD R10, R4, 0xffffffff ;  /* 0xffffffff040a7836 */ /* 0x000fe20000000000 */
[----:B------:R-:W-:-:S03]  /*3110*/  IADD3 R6, R18, R4, -R17 ;  /* 0x0000000412067210 */ /* 0x000fc60007ffe811 */
[----:B------:R-:W-:Y:S02]  /*3120*/  IMAD.IADD R12, R10, 0x1, -R17 ;  /* 0x000000010a0c7824 */ /* 0x000fe400078e0a11 */
[----:B------:R-:W-:-:S04]  /*3130*/  IMAD.IADD R6, R6, 0x1, -R19 ;  /* 0x0000000106067824 */ /* 0x000fc800078e0a13 */
[C---:B------:R-:W-:Y:S02]  /*3140*/  VIADD R8, R6.reuse, UR6 ;  /* 0x0000000606087c36 */ /* 0x040fe40008000000 */
[----:B------:R-:W-:-:S04]  /*3150*/  VIADD R6, R6, UR10 ;  /* 0x0000000a06067c36 */ /* 0x000fc80008000000 */
[----:B0-----:R-:W-:Y:S01]  /*3160*/  IMAD.IADD R4, R6, 0x1, R5 ;  /* 0x0000000106047824 */ /* 0x001fe200078e0205 */
        /* <DEDUP_REMOVED lines=9> */
[----:B------:R0:W-:Y:S02]  /*3200*/  @!P3 SYNCS.ARRIVE.TRANS64.RED.A1T0 RZ, [R0+URZ], RZ ;  /* 0x000000ff00ffb9a7 */ /* 0x0001e4000810043f */
[----:B0-----:R-:W-:-:S05]  /*3210*/  IMAD R0, R105, -0xa0, R18 ;  /* 0xffffff6069007824 */ /* 0x001fca00078e0212 */
[----:B------:R-:W-:-:S04]  /*3220*/  IADD3 R7, -R17, 0xa0, R0 ;  /* 0x000000a011077810 */ /* 0x000fc80007ffe100 */
[----:B------:R-:W-:Y:S01]  /*3230*/  VIADDMNMX R0, R5, R8, R7, PT ;  /* 0x0000000805007246 */ /* 0x000fe20003800107 */
[----:B------:R-:W-:Y:S06]  /*3240*/  @P1 BRA `(.L_x_4253) ;  /* 0x0000000000541947 */ /* 0x000fec0003800000 */
[----:B------:R-:W-:Y:S01]  /*3250*/  IADD3 R5, -R19, R18, R5 ;  /* 0x0000001213057210 */ /* 0x000fe20007ffe105 */
        /* <DEDUP_REMOVED lines=11> */
.L_x_4255:
[----:B------:R-:W-:-:S06]  /*3310*/  UISETP.NE.AND UP2, UPT, UR7, 0x1, UPT ;  /* 0x000000010700788c */ /* 0x000fcc000bf45270 */
[----:B------:R-:W-:-:S05]  /*3320*/  PLOP3.LUT P1, PT, PT, PT, UP2, 0x80, 0x0 ;  /* 0x000000000000781c */ /* 0x000fca0003f2f028 */
[----:B------:R-:W-:-:S08]  /*3330*/  @UP2 ULDC.64 UR10, c[0x0][0x9e8] ;  /* 0x00027a00000a2ab9 */ /* 0x000fd00000000a00 */
[----:B------:R-:W-:-:S05]  /*3340*/  @P1 IMAD.HI.U32 R9, R5, UR10, RZ ;  /* 0x0000000a05091c27 */ /* 0x000fca000f8e00ff */
[----:B------:R-:W-:-:S07]  /*3350*/  @P1 SHF.R.U32.HI R5, RZ, UR11, R9 ;  /* 0x0000000bff051c19 */ /* 0x000fce0008011609 */
.L_x_4256:
[----:B------:R-:W-:Y:S05]  /*3360*/  BSYNC B0 ;  /* 0x0000000000007941 */ /* 0x000fea0003800000 */
.L_x_4254:
[----:B------:R-:W-:-:S05]  /*3370*/  IMAD R5, R5, UR7, R12 ;  /* 0x0000000705057c24 */ /* 0x000fca000f8e020c */
[----:B------:R-:W-:Y:S02]  /*3380*/  VIMNMX R4, R4, R5, !PT ;  /* 0x0000000504047248 */ /* 0x000fe40007fe0100 */
[----:B------:R-:W-:-:S07]  /*3390*/  VIADDMNMX R0, R5, UR7, R0, PT ;  /* 0x0000000705007c46 */ /* 0x000fce000b800100 */
.L_x_4253:
[C---:B------:R-:W-:Y:S01]  /*33a0*/  ISETP.GE.AND P1, PT, R10.reuse, 0x2, PT ;  /* 0x000000020a00780c */ /* 0x040fe20003f26270 */
[----:B------:R-:W0:Y:S01]  /*33b0*/  SHFL.IDX PT, R3, R3, 0x1, 0x1c1f ;  /* 0x003c1f0003037f89 */ /* 0x000e2200000e0000 */
[----:B------:R-:W-:Y:S02]  /*33c0*/  ISETP.GE.AND P3, PT, R10, 0xa, PT ;  /* 0x0000000a0a00780c */ /* 0x000fe40003f66270 */
        /* <DEDUP_REMOVED lines=37> */
[----:B------:R-:W-:Y:S02]  /*3620*/  ISETP.LT.OR P2, PT, R0, 0x21, P2 ;  /* 0x000000210000780c */ /* 0x000fe40001741670 */
[----:B------:R-:W-:Y:S02]  /*3630*/  ISETP.GE.AND P4, PT, R10, 0x31, PT ;  /* 0x000000310a00780c */ /* 0x000fe40003f86270 */
[----:B------:R-:W-:-:S02]  /*3640*/  FSEL R72, R72, -INF , !P2 ;  /* 0xff80000048487808 */ /* 0x000fc40005000000 */
[----:B------:R-:W-:Y:S02]  /*3650*/  ISETP.GT.AND P2, PT, R4, 0x21, !P3 ;  /* 0x000000210400780c */ /* 0x000fe40005f44270 */
[----:B------:R-:W-:Y:S02]  /*3660*/  ISETP.GE.AND P3, PT, R10, 0x29, PT ;  /* 0x000000290a00780c */ /* 0x000fe40003f66270 */
[----:B------:R-:W-:Y:S02]  /*3670*/  ISETP.LT.OR P2, PT, R0, 0x22, P2 ;  /* 0x000000220000780c */ /* 0x000fe40001741670 */
[----:B------:R-:W-:Y:S02]  /*3680*/  P2R R109, PR, RZ, 0x8 ;  /* 0x00000008ff6d7803 */ /* 0x000fe40000000000 */
[----:B------:R-:W-:Y:S02]  /*3690*/  FSEL R73, R73, -INF , !P2 ;  /* 0xff80000049497808 */ /* 0x000fe40005000000 */
[----:B------:R-:W-:-:S02]  /*36a0*/  ISETP.GT.AND P2, PT, R4, 0x28, !P3 ;  /* 0x000000280400780c */ /* 0x000fc40005f44270 */
[----:B------:R-:W-:Y:S02]  /*36b0*/  P2R R110, PR, RZ, 0x10 ;  /* 0x00000010ff6e7803 */ /* 0x000fe40000000000 */
[----:B------:R-:W-:-:S04]  /*36c0*/  ISETP.LT.OR P2, PT, R0, 0x29, P2 ;  /* 0x000000290000780c */ /* 0x000fc80001741670 */
[----:B------:R-:W-:Y:S02]  /*36d0*/  FSEL R76, R76, -INF , !P2 ;  /* 0xff8000004c4c7808 */ /* 0x000fe40005000000 */
[----:B------:R-:W-:-:S04]  /*36e0*/  ISETP.GE.AND P2, PT, R10, 0x2a, PT ;  /* 0x0000002a0a00780c */ /* 0x000fc80003f46270 */
[----:B------:R-:W-:-:S04]  /*36f0*/  ISETP.GT.AND P3, PT, R4, 0x29, !P2 ;  /* 0x000000290400780c */ /* 0x000fc80005764270 */
        /* <DEDUP_REMOVED lines=159> */
.L_x_4259:
[----:B------:R-:W-:-:S06]  /*40f0*/  UISETP.NE.AND UP2, UPT, UR7, 0x1, UPT ;  /* 0x000000010700788c */ /* 0x000fcc000bf45270 */
[----:B------:R-:W-:-:S05]  /*4100*/  PLOP3.LUT P6, PT, PT, PT, UP2, 0x80, 0x0 ;  /* 0x000000000000781c */ /* 0x000fca0003fcf028 */
[----:B------:R-:W-:-:S08]  /*4110*/  @UP2 ULDC.64 UR10, c[0x0][0x9e8] ;  /* 0x00027a00000a2ab9 */ /* 0x000fd00000000a00 */
[----:B------:R-:W-:Y:S01]  /*4120*/  @P6 IMAD.HI.U32 R6, R3, UR10, RZ ;  /* 0x0000000a03066c27 */ /* 0x000fe2000f8e00ff */
[----:B------:R-:W-:-:S13]  /*4130*/  PLOP3.LUT P6, PT, PT, PT, UP2, 0x80, 0x0 ;  /* 0x000000000000781c */ /* 0x000fda0003fcf028 */
[----:B------:R-:W-:-:S07]  /*4140*/  @P6 SHF.R.U32.HI R3, RZ, UR11, R6 ;  /* 0x0000000bff036c19 */ /* 0x000fce0008011606 */
.L_x_4260:
[----:B------:R-:W-:Y:S05]  /*4150*/  BSYNC B0 ;  /* 0x0000000000007941 */ /* 0x000fea0003800000 */
.L_x_4258:
[----:B------:R-:W-:-:S05]  /*4160*/  IMAD R3, R3, UR7, R12 ;  /* 0x0000000703037c24 */ /* 0x000fca000f8e020c */
[----:B------:R-:W-:Y:S02]  /*4170*/  VIMNMX R4, R4, R3, !PT ;  /* 0x0000000304047248 */ /* 0x000fe40007fe0100 */
[----:B------:R-:W-:-:S07]  /*4180*/  VIADDMNMX R0, R3, UR7, R0, PT ;  /* 0x0000000703007c46 */ /* 0x000fce000b800100 */
.L_x_4257:
[C---:B------:R-:W-:Y:S01]  /*4190*/  ISETP.GT.AND P1, PT, R4.reuse, 0x20, !P1 ;  /* 0x000000200400780c */ /* 0x040fe20004f24270 */
[----:B------:R-:W-:Y:S01]  /*41a0*/  IMAD.U32 R88, RZ, RZ, UR42 ;  /* 0x0000002aff587e24 */ /* 0x000fe2000f8e00ff */
[----:B------:R-:W-:Y:S01]  /*41b0*/  ISETP.GT.AND P2, PT, R4, 0x29, !P2 ;  /* 0x000000290400780c */ /* 0x000fe20005744270 */
[----:B------:R-:W-:Y:S01]  /*41c0*/  @UP0 ULDC UR10, c[0x0][0x44c] ;  /* 0x00011300000a0ab9 */ /* 0x000fe20000000800 */
[C---:B------:R-:W-:Y:S01]  /*41d0*/  ISETP.LT.OR P1, PT, R0.reuse, 0x21, P1 ;  /* 0x000000210000780c */ /* 0x040fe20000f21670 */
[----:B------:R-:W-:Y:S01]  /*41e0*/  UIMAD.WIDE.U32 UR10, UR36, UR10, URZ ;  /* 0x0000000a240a72a5 */ /* 0x000fe2000f8e003f */
[----:B------:R-:W-:Y:S01]  /*41f0*/  ISETP.LT.OR P2, PT, R0, 0x2a, P2 ;  /* 0x0000002a0000780c */ /* 0x000fe20001741670 */
[----:B------:R-:W-:Y:S01]  /*4200*/  @UP0 ULDC UR18, c[0x0][0x450] ;  /* 0x0001140000120ab9 */ /* 0x000fe20000000800 */
[----:B------:R-:W-:Y:S01]  /*4210*/  FSEL R74, R74, -INF , !P1 ;  /* 0xff8000004a4a7808 */ /* 0x000fe20004800000 */
[----:B------:R-:W-:Y:S01]  /*4220*/  UMOV UR14, UR36 ;  /* 0x00000024000e7c82 */ /* 0x000fe20008000000 */
[----:B------:R-:W-:Y:S01]  /*4230*/  ISETP.NE.AND P1, PT, R108, RZ, PT ;  /* 0x000000ff6c00720c */ /* 0x000fe20003f25270 */
[----:B------:R-:W-:Y:S01]  /*4240*/  @UP0 USHF.R.U32.HI UR14, URZ, UR18, UR11 ;  /* 0x000000123f0e0299 */ /* 0x000fe2000801160b */
[----:B------:R-:W-:-:S02]  /*4250*/  FSEL R79, R79, -INF , !P2 ;  /* 0xff8000004f4f7808 */ /* 0x000fc40005000000 */
[----:B------:R-:W-:Y:S02]  /*4260*/  ISETP.GT.AND P1, PT, R4, 0x21, !P1 ;  /* 0x000000210400780c */ /* 0x000fe40004f24270 */
[----:B------:R-:W-:Y:S02]  /*4270*/  ISETP.NE.AND P2, PT, R116, RZ, PT ;  /* 0x000000ff7400720c */ /* 0x000fe40003f45270 */
[----:B------:R-:W-:Y:S02]  /*4280*/  ISETP.LT.OR P1, PT, R0, 0x22, P1 ;  /* 0x000000220000780c */ /* 0x000fe40000f21670 */
[----:B------:R-:W-:Y:S02]  /*4290*/  ISETP.NE.AND P6, PT, R117, RZ, PT ;  /* 0x000000ff7500720c */ /* 0x000fe40003fc5270 */
        /* <DEDUP_REMOVED lines=50> */
[----:B------:R-:W-:Y:S02]  /*45c0*/  ISETP.GT.AND P1, PT, R4, 0x48, !P2 ;  /* 0x000000480400780c */ /* 0x000fe40005724270 */
[----:B------:R-:W-:Y:S02]  /*45d0*/  ISETP.NE.AND P2, PT, R127, RZ, PT ;  /* 0x000000ff7f00720c */ /* 0x000fe40003f45270 */
[----:B------:R-:W-:Y:S02]  /*45e0*/  ISETP.LT.OR P1, PT, R0, 0x49, P1 ;  /* 0x000000490000780c */ /* 0x000fe40000f21670 */
[----:B------:R-:W-:Y:S02]  /*45f0*/  FMNMX.FTZ R6, R68, R3, !PT ;  /* 0x0000000344067209 */ /* 0x000fe40007810000 */
[----:B------:R-:W-:Y:S02]  /*4600*/  FSEL R62, R62, -INF , !P1 ;  /* 0xff8000003e3e7808 */ /* 0x000fe40004800000 */
[----:B------:R-:W-:-:S02]  /*4610*/  ISETP.GT.AND P1, PT, R4, 0x49, !P6 ;  /* 0x000000490400780c */ /* 0x000fc40007724270 */
[----:B------:R-:W-:Y:S02]  /*4620*/  ISETP.NE.AND P6, PT, R128, RZ, PT ;  /* 0x000000ff8000720c */ /* 0x000fe40003fc5270 */
        /* <DEDUP_REMOVED lines=43> */
[----:B------:R-:W-:Y:S02]  /*48e0*/  ISETP.LT.OR P1, PT, R0, 0x62, P1 ;  /* 0x000000620000780c */ /* 0x000fe40000f21670 */
[----:B------:R-:W-:Y:S02]  /*48f0*/  ISETP.GT.AND P4, PT, R4, 0x91, !P4 ;  /* 0x000000910400780c */ /* 0x000fe40006784270 */
[----:B------:R-:W-:Y:S02]  /*4900*/  FSEL R43, R43, -INF , !P1 ;  /* 0xff8000002b2b7808 */ /* 0x000fe40004800000 */
[----:B------:R-:W-:Y:S02]  /*4910*/  ISETP.NE.AND P1, PT, R124, RZ, PT ;  /* 0x000000ff7c00720c */ /* 0x000fe40003f25270 */
[----:B------:R-:W-:-:S02]  /*4920*/  ISETP.LT.OR P3, PT, R0, 0x91, P3 ;  /* 0x000000910000780c */ /* 0x000fc40001f61670 */
[C---:B------:R-:W-:Y:S02]  /*4930*/  ISETP.GT.AND P1, PT, R4.reuse, 0x68, !P1 ;  /* 0x000000680400780c */ /* 0x040fe40004f24270 */
[----:B------:R-:W-:Y:S02]  /*4940*/  ISETP.GT.AND P5, PT, R4, 0x98, !P5 ;  /* 0x000000980400780c */ /* 0x000fe40006fa4270 */
[C---:B------:R-:W-:Y:S02]  /*4950*/  ISETP.LT.OR P1, PT, R0.reuse, 0x69, P1 ;  /* 0x000000690000780c */ /* 0x040fe40000f21670 */
[----:B------:R-:W-:Y:S02]  /*4960*/  ISETP.LT.OR P4, PT, R0, 0x92, P4 ;  /* 0x000000920000780c */ /* 0x000fe40002781670 */
[----:B------:R-:W-:Y:S02]  /*4970*/  FSEL R46, R46, -INF , !P1 ;  /* 0xff8000002e2e7808 */ /* 0x000fe40004800000 */
[----:B------:R-:W-:-:S02]  /*4980*/  ISETP.NE.AND P1, PT, R125, RZ, PT ;  /* 0x000000ff7d00720c */ /* 0x000fc40003f25270 */
        /* <DEDUP_REMOVED lines=10> */
[----:B------:R-:W-:Y:S02]  /*4a30*/  R2UR UR15, R107 ;  /* 0x000000006b0f72ca */ /* 0x000fe400000e0000 */
[----:B------:R-:W-:-:S04]  /*4a40*/  ISETP.LT.OR P1, PT, R0, 0x71, P1 ;  /* 0x000000710000780c */ /* 0x000fc80000f21670 */
[----:B------:R-:W-:Y:S02]  /*4a50*/  FSEL R50, R50, -INF , !P1 ;  /* 0xff80000032327808 */ /* 0x000fe40004800000 */
[----:B------:R-:W-:Y:S02]  /*4a60*/  ISETP.GT.AND P1, PT, R4, 0x71, !P2 ;  /* 0x000000710400780c */ /* 0x000fe40005724270 */
[----:B------:R-:W-:Y:S02]  /*4a70*/  ISETP.NE.AND P2, PT, R130, RZ, PT ;  /* 0x000000ff8200720c */ /* 0x000fe40003f45270 */
[----:B------:R-:W-:Y:S01]  /*4a80*/  ISETP.LT.OR P1, PT, R0, 0x72, P1 ;  /* 0x000000720000780c */ /* 0x000fe20000f21670 */
[----:B------:R-:W-:Y:S01]  /*4a90*/  UIADD3 UR10, UR15, UR14, URZ ;  /* 0x0000000e0f0a7290 */ /* 0x000fe2000fffe03f */
[----:B0-----:R-:W-:Y:S02]  /*4aa0*/  FMNMX.FTZ R3, R7, R8, !PT ;  /* 0x0000000807037209 */ /* 0x001fe40007810000 */
[----:B------:R-:W-:Y:S01]  /*4ab0*/  FSEL R51, R51, -INF , !P1 ;  /* 0xff80000033337808 */ /* 0x000fe20004800000 */
[----:B------:R-:W-:Y:S01]  /*4ac0*/  UIADD3 UR6, UR10, UR6, URZ ;  /* 0x000000060a067290 */ /* 0x000fe2000fffe03f */
[----:B------:R-:W-:Y:S01]  /*4ad0*/  ISETP.GT.AND P1, PT, R4, 0x78, !P6 ;  /* 0x000000780400780c */ /* 0x000fe20007724270 */
[----:B------:R-:W-:-:S01]  /*4ae0*/  FFMA.FTZ R88, R3, R88, -8 ;  /* 0xc100000003587423 */ /* 0x000fc20000010058 */
[----:B------:R-:W-:-:S02]  /*4af0*/  ISETP.NE.AND P6, PT, R131, RZ, PT ;  /* 0x000000ff8300720c */ /* 0x000fc40003fc5270 */
        /* <DEDUP_REMOVED lines=38> */
[----:B------:R-:W-:Y:S02]  /*4d60*/  ISETP.GT.AND P1, PT, R4, 0x80, !P2 ;  /* 0x000000800400780c */ /* 0x000fe40005724270 */
[----:B------:R-:W-:Y:S02]  /*4d70*/  FMNMX.FTZ R13, R90, R91, !PT ;  /* 0x0000005b5a0d7209 */ /* 0x000fe40007810000 */
[----:B------:R-:W-:Y:S02]  /*4d80*/  ISETP.LT.OR P1, PT, R0, 0x81, P1 ;  /* 0x000000810000780c */ /* 0x000fe40000f21670 */
[----:B------:R-:W-:Y:S02]  /*4d90*/  FMNMX.FTZ R14, R94, R13, !PT ;  /* 0x0000000d5e0e7209 */ /* 0x000fe40007810000 */
[----:B------:R-:W-:-:S02]  /*4da0*/  FSEL R26, R26, -INF , !P1 ;  /* 0xff8000001a1a7808 */ /* 0x000fc40004800000 */
[----:B------:R-:W-:Y:S02]  /*4db0*/  ISETP.GT.AND P1, PT, R4, 0x81, !P6 ;  /* 0x000000810400780c */ /* 0x000fe40007724270 */
[----:B------:R-:W-:Y:S02]  /*4dc0*/  FMNMX.FTZ R15, R95, R14, !PT ;  /* 0x0000000e5f0f7209 */ /* 0x000fe40007810000 */
[----:B------:R-:W-:Y:S02]  /*4dd0*/  ISETP.LT.OR P1, PT, R0, 0x82, P1 ;  /* 0x000000820000780c */ /* 0x000fe40000f21670 */
[----:B------:R-:W-:Y:S02]  /*4de0*/  FMNMX.FTZ R20, R98, R15, !PT ;  /* 0x0000000f62147209 */ /* 0x000fe40007810000 */
[----:B------:R-:W-:Y:S02]  /*4df0*/  FSEL R27, R27, -INF , !P1 ;  /* 0xff8000001b1b7808 */ /* 0x000fe40004800000 */
[----:B------:R-:W-:-:S02]  /*4e00*/  FSETP.NEU.FTZ.AND P1, PT, R3, -INF , PT ;  /* 0xff8000000300780b */ /* 0x000fc40003f3d000 */
[----:B------:R-:W-:Y:S02]  /*4e10*/  FMNMX.FTZ R15, R99, R20, !PT ;  /* 0x00000014630f7209 */ /* 0x000fe40007810000 */
[----:B------:R-:W-:Y:S02]  /*4e20*/  FSEL R88, R88, RZ, P1 ;  /* 0x000000ff58587208 */ /* 0x000fe40000800000 */
[----:B------:R-:W-:Y:S02]  /*4e30*/  FMNMX.FTZ R20, R102, R15, !PT ;  /* 0x0000000f66147209 */ /* 0x000fe40007810000 */
[----:B------:R-:W-:Y:S01]  /*4e40*/  ISETP.NE.AND P6, PT, R132, RZ, PT ;  /* 0x000000ff8400720c */ /* 0x000fe20003fc5270 */
[--C-:B------:R-:W-:Y:S01]  /*4e50*/  FFMA.FTZ R72, R72, UR42, -R88.reuse ;  /* 0x0000002a48487c23 */ /* 0x100fe20008010858 */
[----:B------:R-:W-:Y:S01]  /*4e60*/  FMNMX.FTZ R21, R103, R20, !PT ;  /* 0x0000001467157209 */ /* 0x000fe20007810000 */
[--C-:B------:R-:W-:Y:S01]  /*4e70*/  FFMA.FTZ R14, R73, UR42, -R88.reuse ;  /* 0x0000002a490e7c23 */ /* 0x100fe20008010858 */
[----:B------:R-:W-:-:S01]  /*4e80*/  FFMA.FTZ R76, R76, UR42, -R88 ;  /* 0x0000002a4c4c7c23 */ /* 0x000fc20008010858 */
[----:B------:R0:W-:Y:S01]  /*4e90*/  MUFU.EX2 R13, R72 ;  /* 0x00000048000d7308 */ /* 0x0001e20000000800 */
[----:B------:R-:W-:-:S01]  /*4ea0*/  FFMA.FTZ R20, R77, UR42, -R88 ;  /* 0x0000002a4d147c23 */ /* 0x000fc20008010858 */
[--C-:B------:R-:W-:Y:S01]  /*4eb0*/  FFMA.FTZ R80, R80, UR42, -R88.reuse ;  /* 0x0000002a50507c23 */ /* 0x100fe20008010858 */
[----:B------:R-:W-:Y:S01]  /*4ec0*/  ISETP.GT.AND P1, PT, R4, 0x88, !P6 ;  /* 0x000000880400780c */ /* 0x000fe20007724270 */
[--C-:B------:R-:W-:Y:S01]  /*4ed0*/  FFMA.FTZ R84, R84, UR42, -R88.reuse ;  /* 0x0000002a54547c23 */ /* 0x100fe20008010858 */
[----:B------:R-:W-:Y:S01]  /*4ee0*/  ISETP.NE.AND P2, PT, R9, RZ, PT ;  /* 0x000000ff0900720c */ /* 0x000fe20003f45270 */
[--C-:B------:R-:W-:Y:S01]  /*4ef0*/  FFMA.FTZ R5, R5, UR42, -R88.reuse ;  /* 0x0000002a05057c23 */ /* 0x100fe20008010858 */
[----:B------:R-:W-:Y:S01]  /*4f00*/  ISETP.LT.OR P1, PT, R0, 0x89, P1 ;  /* 0x000000890000780c */ /* 0x000fe20000f21670 */
[----:B------:R1:W-:Y:S01]  /*4f10*/  MUFU.EX2 R15, R76 ;  /* 0x0000004c000f7308 */ /* 0x0003e20000000800 */
[----:B0-----:R-:W-:Y:S01]  /*4f20*/  FMNMX.FTZ R72, R74, R21, !PT ;  /* 0x000000154a487209 */ /* 0x001fe20007810000 */
[--C-:B------:R-:W-:Y:S01]  /*4f30*/  FFMA.FTZ R6, R89, UR42, -R88.reuse ;  /* 0x0000002a59067c23 */ /* 0x100fe20008010858 */
[----:B------:R-:W-:Y:S01]  /*4f40*/  FSEL R30, R30, -INF , !P1 ;  /* 0xff8000001e1e7808 */ /* 0x000fe20004800000 */
[--C-:B------:R-:W-:Y:S01]  /*4f50*/  FFMA.FTZ R7, R92, UR42, -R88.reuse ;  /* 0x0000002a5c077c23 */ /* 0x100fe20008010858 */
[----:B------:R-:W-:Y:S01]  /*4f60*/  FMNMX.FTZ R21, R75, R72, !PT ;  /* 0x000000484b157209 */ /* 0x000fe20007810000 */
[--C-:B------:R-:W-:Y:S01]  /*4f70*/  FFMA.FTZ R8, R93, UR42, -R88.reuse ;  /* 0x0000002a5d087c23 */ /* 0x100fe20008010858 */
[----:B------:R-:W-:Y:S01]  /*4f80*/  ISETP.GT.AND P1, PT, R4, 0x89, !P2 ;  /* 0x000000890400780c */ /* 0x000fe20005724270 */
[----:B------:R-:W-:Y:S01]  /*4f90*/  MUFU.EX2 R5, R5 ;  /* 0x0000000500057308 */ /* 0x000fe20000000800 */
[----:B------:R-:W-:Y:S01]  /*4fa0*/  FMNMX.FTZ R72, R78, R21, !PT ;  /* 0x000000154e487209 */ /* 0x000fe20007810000 */
[--C-:B------:R-:W-:Y:S01]  /*4fb0*/  FFMA.FTZ R9, R96, UR42, -R88.reuse ;  /* 0x0000002a60097c23 */ /* 0x100fe20008010858 */
[----:B------:R-:W-:Y:S01]  /*4fc0*/  ISETP.LT.OR P1, PT, R0, 0x8a, P1 ;  /* 0x0000008a0000780c */ /* 0x000fe20000f21670 */
[--C-:B------:R-:W-:Y:S01]  /*4fd0*/  FFMA.FTZ R11, R100, UR42, -R88.reuse ;  /* 0x0000002a640b7c23 */ /* 0x100fe20008010858 */
[----:B------:R-:W-:Y:S01]  /*4fe0*/  FMNMX.FTZ R73, R79, R72, !PT ;  /* 0x000000484f497209 */ /* 0x000fe20007810000 */
[--C-:B------:R-:W-:Y:S01]  /*4ff0*/  FFMA.FTZ R72, R81, UR42, -R88.reuse ;  /* 0x0000002a51487c23 */ /* 0x100fe20008010858 */
[----:B------:R-:W-:-:S01]  /*5000*/  FFMA.FTZ R81, R61, UR42, -R88 ;  /* 0x0000002a3d517c23 */ /* 0x000fc20008010858 */
[----:B------:R0:W-:Y:S01]  /*5010*/  MUFU.EX2 R21, R80 ;  /* 0x0000005000157308 */ /* 0x0001e20000000800 */
[----:B-1----:R-:W-:Y:S01]  /*5020*/  FMNMX.FTZ R76, R82, R73, !PT ;  /* 0x00000049524c7209 */ /* 0x002fe20007810000 */
[--C-:B------:R-:W-:Y:S01]  /*5030*/  FFMA.FTZ R12, R101, UR42, -R88.reuse ;  /* 0x0000002a650c7c23 */ /* 0x100fe20008010858 */
[----:B------:R-:W-:Y:S01]  /*5040*/  ISETP.NE.AND P6, PT, R10, RZ, PT ;  /* 0x000000ff0a00720c */ /* 0x000fe20003fc5270 */
[--C-:B------:R-:W-:Y:S01]  /*5050*/  FFMA.FTZ R10, R97, UR42, -R88.reuse ;  /* 0x0000002a610a7c23 */ /* 0x100fe20008010858 */
[----:B------:R-:W-:Y:S01]  /*5060*/  FMNMX.FTZ R73, R83, R76, !PT ;  /* 0x0000004c53497209 */ /* 0x000fe20007810000 */
[--C-:B------:R-:W-:Y:S01]  /*5070*/  FFMA.FTZ R56, R56, UR42, -R88.reuse ;  /* 0x0000002a38387c23 */ /* 0x100fe20008010858 */
[----:B------:R-:W-:Y:S01]  /*5080*/  ISETP.GT.AND P2, PT, R4, 0x99, !P6 ;  /* 0x000000990400780c */ /* 0x000fe20007744270 */
[----:B------:R-:W1:Y:S01]  /*5090*/  MUFU.EX2 R6, R6 ;  /* 0x0000000600067308 */ /* 0x000e620000000800 */
        /* <DEDUP_REMOVED lines=8> */
[----:B0-----:R-:W-:Y:S01]  /*5120*/  FMNMX.FTZ R80, R58, R77, !PT ;  /* 0x0000004d3a507209 */ /* 0x001fe20007810000 */
[--C-:B------:R-:W-:Y:S01]  /*5130*/  FFMA.FTZ R65, R65, UR42, -R88.reuse ;  /* 0x0000002a41417c23 */ /* 0x100fe20008010858 */
[----:B------:R-:W-:-:S01]  /*5140*/  FFMA.FTZ R24, R24, UR42, -R88 ;  /* 0x0000002a18187c23 */ /* 0x000fc20008010858 */
[--C-:B------:R-:W-:Y:S01]  /*5150*/  FFMA.FTZ R25, R25, UR42, -R88.reuse ;  /* 0x0000002a19197c23 */ /* 0x100fe20008010858 */
[----:B------:R-:W-:Y:S01]  /*5160*/  FMNMX.FTZ R77, R59, R80, !PT ;  /* 0x000000503b4d7209 */ /* 0x000fe20007810000 */
[--C-:B------:R-:W-:Y:S01]  /*5170*/  FFMA.FTZ R28, R28, UR42, -R88.reuse ;  /* 0x0000002a1c1c7c23 */ /* 0x100fe20008010858 */
[----:B------:R-:W-:-:S01]  /*5180*/  FFMA.FTZ R29, R29, UR42, -R88 ;  /* 0x0000002a1d1d7c23 */ /* 0x000fc20008010858 */
[----:B------:R-:W0:Y:S01]  /*5190*/  MUFU.EX2 R7, R7 ;  /* 0x0000000700077308 */ /* 0x000e220000000800 */
[----:B------:R-:W-:Y:S01]  /*51a0*/  FMNMX.FTZ R80, R62, R77, !PT ;  /* 0x0000004d3e507209 */ /* 0x000fe20007810000 */
[--C-:B--2---:R-:W-:Y:S01]  /*51b0*/  FFMA.FTZ R84, R69, UR42, -R88.reuse ;  /* 0x0000002a45547c23 */ /* 0x104fe20008010858 */
[----:B------:R-:W-:-:S01]  /*51c0*/  FFMA.FTZ R32, R32, UR42, -R88 ;  /* 0x0000002a20207c23 */ /* 0x000fc20008010858 */
[--C-:B------:R-:W-:Y:S01]  /*51d0*/  FFMA.FTZ R33, R33, UR42, -R88.reuse ;  /* 0x0000002a21217c23 */ /* 0x100fe20008010858 */
[----:B------:R-:W-:Y:S01]  /*51e0*/  FMNMX.FTZ R77, R63, R80, !PT ;  /* 0x000000503f4d7209 */ /* 0x000fe20007810000 */
[--C-:B------:R-:W-:Y:S01]  /*51f0*/  FFMA.FTZ R36, R36, UR42, -R88.reuse ;  /* 0x0000002a24247c23 */ /* 0x100fe20008010858 */
[----:B------:R-:W-:-:S01]  /*5200*/  FFMA.FTZ R37, R37, UR42, -R88 ;  /* 0x0000002a25257c23 */ /* 0x000fc20008010858 */
[----:B------:R-:W2:Y:S01]  /*5210*/  MUFU.EX2 R8, R8 ;  /* 0x0000000800087308 */ /* 0x000ea20000000800 */
[----:B------:R-:W-:-:S04]  /*5220*/  FMNMX.FTZ R80, R66, R77, !PT ;  /* 0x0000004d42507209 */ /* 0x000fc80007810000 */
[----:B------:R-:W-:-:S03]  /*5230*/  FMNMX.FTZ R77, R67, R80, !PT ;  /* 0x00000050434d7209 */ /* 0x000fc60007810000 */
[----:B------:R-:W3:Y:S01]  /*5240*/  MUFU.EX2 R9, R9 ;  /* 0x0000000900097308 */ /* 0x000ee20000000800 */
[----:B------:R-:W-:-:S04]  /*5250*/  FMNMX.FTZ R80, R70, R77, !PT ;  /* 0x0000004d46507209 */ /* 0x000fc80007810000 */
[----:B------:R-:W-:-:S03]  /*5260*/  FMNMX.FTZ R77, R71, R80, !PT ;  /* 0x00000050474d7209 */ /* 0x000fc60007810000 */
[----:B------:R-:W4:Y:S01]  /*5270*/  MUFU.EX2 R10, R10 ;  /* 0x0000000a000a7308 */ /* 0x000f220000000800 */
[----:B------:R-:W-:-:S04]  /*5280*/  FMNMX.FTZ R80, R42, R77, !PT ;  /* 0x0000004d2a507209 */ /* 0x000fc80007810000 */
[----:B------:R-:W-:-:S03]  /*5290*/  FMNMX.FTZ R61, R43, R80, !PT ;  /* 0x000000502b3d7209 */ /* 0x000fc60007810000 */
[----:B------:R5:W-:Y:S01]  /*52a0*/  MUFU.EX2 R77, R81 ;  /* 0x00000051004d7308 */ /* 0x000be20000000800 */
[----:B------:R-:W-:-:S04]  /*52b0*/  FMNMX.FTZ R80, R46, R61, !PT ;  /* 0x0000003d2e507209 */ /* 0x000fc80007810000 */
[----:B------:R-:W-:-:S03]  /*52c0*/  FMNMX.FTZ R61, R47, R80, !PT ;  /* 0x000000502f3d7209 */ /* 0x000fc60007810000 */
[----:B------:R-:W4:Y:S01]  /*52d0*/  MUFU.EX2 R11, R11 ;  /* 0x0000000b000b7308 */ /* 0x000f220000000800 */
[----:B------:R-:W-:-:S04]  /*52e0*/  FMNMX.FTZ R80, R50, R61, !PT ;  /* 0x0000003d32507209 */ /* 0x000fc80007810000 */
[----:B------:R-:W-:Y:S01]  /*52f0*/  FMNMX.FTZ R61, R51, R80, !PT ;  /* 0x00000050333d7209 */ /* 0x000fe20007810000 */
[----:B------:R-:W-:-:S02]  /*5300*/  FFMA.FTZ R80, R68, UR42, -R88 ;  /* 0x0000002a44507c23 */ /* 0x000fc40008010858 */
[----:B------:R-:W4:Y:S01]  /*5310*/  MUFU.EX2 R12, R12 ;  /* 0x0000000c000c7308 */ /* 0x000f220000000800 */
[----:B------:R-:W-:-:S04]  /*5320*/  FMNMX.FTZ R68, R54, R61, !PT ;  /* 0x0000003d36447209 */ /* 0x000fc80007810000 */
[----:B-----5:R-:W-:-:S03]  /*5330*/  FMNMX.FTZ R81, R55, R68, !PT ;  /* 0x0000004437517209 */ /* 0x020fc60007810000 */
        /* <DEDUP_REMOVED lines=15> */
[----:B------:R-:W-:-:S01]  /*5430*/  FFMA.FTZ R52, R53, UR42, -R88 ;  /* 0x0000002a35347c23 */ /* 0x000fc20008010858 */
[----:B------:R-:W-:Y:S01]  /*5440*/  IMAD.U32 R53, RZ, RZ, UR42 ;  /* 0x0000002aff357e24 */ /* 0x000fe2000f8e00ff */
[----:B-----5:R-:W-:Y:S01]  /*5450*/  FMNMX.FTZ R80, R34, R69, !PT ;  /* 0x0000004522507209 */ /* 0x020fe20007810000 */
[----:B------:R5:W-:Y:S03]  /*5460*/  MUFU.EX2 R38, R81 ;  /* 0x0000005100267308 */ /* 0x000be60000000800 */
[----:B------:R-:W-:-:S04]  /*5470*/  FMNMX.FTZ R69, R35, R80, !PT ;  /* 0x0000005023457209 */ /* 0x000fc80007810000 */
[----:B------:R-:W-:Y:S01]  /*5480*/  FMNMX.FTZ R0, R40, R69, !PT ;  /* 0x0000004528007209 */ /* 0x000fe20007810000 */
[----:B------:R2:W-:Y:S03]  /*5490*/  MUFU.EX2 R4, R84 ;  /* 0x0000005400047308 */ /* 0x0005e60000000800 */
[----:B------:R-:W-:-:S05]  /*54a0*/  FMNMX.FTZ R0, R41, R0, !PT ;  /* 0x0000000029007209 */ /* 0x000fca0007810000 */
        /* <DEDUP_REMOVED lines=12> */
[----:B------:R-:W-:-:S02]  /*5570*/  FFMA.FTZ R53, R0, R53, -8 ;  /* 0xc100000000357423 */ /* 0x000fc40000010035 */
[----:B------:R-:W-:Y:S03]  /*5580*/  MUFU.EX2 R64, R64 ;  /* 0x0000004000407308 */ /* 0x000fe60000000800 */
[----:B-----5:R-:W-:Y:S02]  /*5590*/  FSEL R81, R53, RZ, P1 ;  /* 0x000000ff35517208 */ /* 0x020fe40000800000 */
        /* <DEDUP_REMOVED lines=9> */
[----:B------:R-:W-:Y:S01]  /*5630*/  FADD.FTZ R66, R5, R6 ;  /* 0x0000000605427221 */ /* 0x000fe20000010000 */
[----:B------:R-:W-:-:S01]  /*5640*/  FFMA.FTZ R79, R83, UR42, -R81 ;  /* 0x0000002a534f7c23 */ /* 0x000fc20008010851 */
[--C-:B------:R-:W-:Y:S01]  /*5650*/  FFMA.FTZ R94, R94, UR42, -R81.reuse ;  /* 0x0000002a5e5e7c23 */ /* 0x100fe20008010851 */
[----:B------:R-:W-:-:S01]  /*5660*/  FFMA.FTZ R83, R63, UR42, -R81 ;  /* 0x0000002a3f537c23 */ /* 0x000fc20008010851 */
[----:B------:R-:W-:Y:S01]  /*5670*/  FFMA.FTZ R63, R67, UR42, -R81 ;  /* 0x0000002a433f7c23 */ /* 0x000fe20008010851 */
[----:B------:R-:W-:Y:S01]  /*5680*/  MUFU.EX2 R53, R53 ;  /* 0x0000003500357308 */ /* 0x000fe20000000800 */
[----:B0-----:R-:W-:-:S01]  /*5690*/  FADD.FTZ R67, R7, R66 ;  /* 0x0000004207437221 */ /* 0x001fc20000010000 */
[--C-:B------:R-:W-:Y:S01]  /*56a0*/  FFMA.FTZ R95, R95, UR42, -R81.reuse ;  /* 0x0000002a5f5f7c23 */ /* 0x100fe20008010851 */
[----:B------:R-:W-:-:S01]  /*56b0*/  FFMA.FTZ R69, R98, UR42, -R81 ;  /* 0x0000002a62457c23 */ /* 0x000fc20008010851 */
[----:B--2---:R-:W-:Y:S01]  /*56c0*/  FFMA.FTZ R84, R99, UR42, -R81 ;  /* 0x0000002a63547c23 */ /* 0x004fe20008010851 */
[----:B------:R-:W-:-:S01]  /*56d0*/  FADD.FTZ R66, R8, R67 ;  /* 0x0000004308427221 */ /* 0x000fc20000010000 */
[--C-:B------:R-:W-:Y:S01]  /*56e0*/  FFMA.FTZ R102, R102, UR42, -R81.reuse ;  /* 0x0000002a66667c23 */ /* 0x100fe20008010851 */
[----:B------:R-:W-:-:S01]  /*56f0*/  FFMA.FTZ R103, R103, UR42, -R81 ;  /* 0x0000002a67677c23 */ /* 0x000fc20008010851 */
[----:B------:R-:W0:Y:S01]  /*5700*/  MUFU.EX2 R80, R80 ;  /* 0x0000005000507308 */ /* 0x000e220000000800 */
[----:B---3--:R-:W-:-:S01]  /*5710*/  FADD.FTZ R67, R9, R66 ;  /* 0x0000004209437221 */ /* 0x008fc20000010000 */
[--C-:B------:R-:W-:Y:S01]  /*5720*/  FFMA.FTZ R74, R74, UR42, -R81.reuse ;  /* 0x0000002a4a4a7c23 */ /* 0x100fe20008010851 */
[----:B------:R-:W-:-:S01]  /*5730*/  FFMA.FTZ R75, R75, UR42, -R81 ;  /* 0x0000002a4b4b7c23 */ /* 0x000fc20008010851 */
[----:B------:R-:W-:Y:S01]  /*5740*/  FFMA.FTZ R86, R86, UR42, -R81 ;  /* 0x0000002a56567c23 */ /* 0x000fe20008010851 */
[----:B----4-:R-:W-:-:S01]  /*5750*/  FADD.FTZ R66, R10, R67 ;  /* 0x000000430a427221 */ /* 0x010fc20000010000 */
[--C-:B------:R-:W-:Y:S01]  /*5760*/  FFMA.FTZ R87, R87, UR42, -R81.reuse ;  /* 0x0000002a57577c23 */ /* 0x100fe20008010851 */
[----:B------:R-:W-:-:S01]  /*5770*/  FFMA.FTZ R58, R58, UR42, -R81 ;  /* 0x0000002a3a3a7c23 */ /* 0x000fc20008010851 */
[----:B------:R-:W1:Y:S01]  /*5780*/  MUFU.EX2 R94, R94 ;  /* 0x0000005e005e7308 */ /* 0x000e620000000800 */
[----:B------:R-:W-:-:S01]  /*5790*/  FADD.FTZ R89, R11, R66 ;  /* 0x000000420b597221 */ /* 0x000fc20000010000 */
[----:B------:R-:W-:Y:S01]  /*57a0*/  F2FP.SATFINITE.E4M3.F32.PACK_AB_MERGE_C R11, R12, R11, RZ ;  /* 0x0000000b0c0b723e */ /* 0x000fe200048070ff */
[----:B------:R-:W-:-:S01]  /*57b0*/  FFMA.FTZ R59, R59, UR42, -R81 ;  /* 0x0000002a3b3b7c23 */ /* 0x000fc20008010851 */
[----:B------:R-:W-:Y:S01]  /*57c0*/  FFMA.FTZ R70, R70, UR42, -R81 ;  /* 0x0000002a46467c23 */ /* 0x000fe20008010851 */
[----:B------:R-:W-:-:S01]  /*57d0*/  FADD.FTZ R90, R12, R89 ;  /* 0x000000590c5a7221 */ /* 0x000fc20000010000 */
[----:B------:R-:W-:Y:S01]  /*57e0*/  F2FP.SATFINITE.E4M3.F32.PACK_AB_MERGE_C R89, R8, R7, RZ ;  /* 0x000000070859723e */ /* 0x000fe200048070ff */
[----:B------:R-:W-:-:S01]  /*57f0*/  FFMA.FTZ R71, R71, UR42, -R81 ;  /* 0x0000002a47477c23 */ /* 0x000fc20008010851 */
[----:B------:R-:W2:Y:S01]  /*5800*/  MUFU.EX2 R95, R95 ;  /* 0x0000005f005f7308 */ /* 0x000ea20000000800 */
[----:B0-----:R-:W-:-:S01]  /*5810*/  FADD.FTZ R67, R53, R80 ;  /* 0x0000005035437221 */ /* 0x001fc20000010000 */
[----:B------:R-:W-:Y:S01]  /*5820*/  F2FP.SATFINITE.E4M3.F32.PACK_AB_MERGE_C R216, R6, R5, R89 ;  /* 0x0000000506d8723e */ /* 0x000fe20004807059 */
[----:B------:R-:W-:-:S01]  /*5830*/  FFMA.FTZ R42, R42, UR42, -R81 ;  /* 0x0000002a2a2a7c23 */ /* 0x000fc20008010851 */
[--C-:B------:R-:W-:Y:S01]  /*5840*/  FFMA.FTZ R43, R43, UR42, -R81.reuse ;  /* 0x0000002a2b2b7c23 */ /* 0x100fe20008010851 */
[----:B------:R-:W-:-:S01]  /*5850*/  FFMA.FTZ R46, R46, UR42, -R81 ;  /* 0x0000002a2e2e7c23 */ /* 0x000fc20008010851 */
[--C-:B------:R-:W-:Y:S01]  /*5860*/  FFMA.FTZ R47, R47, UR42, -R81.reuse ;  /* 0x0000002a2f2f7c23 */ /* 0x100fe20008010851 */
[----:B------:R-:W-:-:S01]  /*5870*/  FFMA.FTZ R50, R50, UR42, -R81 ;  /* 0x0000002a32327c23 */ /* 0x000fc20008010851 */
[----:B------:R-:W0:Y:S01]  /*5880*/  MUFU.EX2 R69, R69 ;  /* 0x0000004500457308 */ /* 0x000e220000000800 */
        /* <DEDUP_REMOVED lines=13> */
[----:B------:R-:W-:Y:S01]  /*5960*/  FADD.FTZ R12, R20, R67 ;  /* 0x00000043140c7221 */ /* 0x000fe20000010000 */
[----:B------:R-:W-:-:S01]  /*5970*/  FFMA.FTZ R34, R34, UR42, -R81 ;  /* 0x0000002a22227c23 */ /* 0x000fc20008010851 */
[----:B------:R-:W2:Y:S01]  /*5980*/  MUFU.EX2 R102, R102 ;  /* 0x0000006600667308 */ /* 0x000ea20000000800 */
[----:B0-----:R-:W-:-:S01]  /*5990*/  FADD.FTZ R7, R69, R66 ;  /* 0x0000004245077221 */ /* 0x001fc20000010000 */
[--C-:B------:R-:W-:Y:S01]  /*59a0*/  FFMA.FTZ R35, R35, UR42, -R81.reuse ;  /* 0x0000002a23237c23 */ /* 0x100fe20008010851 */
[----:B------:R-:W-:-:S01]  /*59b0*/  FFMA.FTZ R40, R40, UR42, -R81 ;  /* 0x0000002a28287c23 */ /* 0x000fc20008010851 */
[----:B------:R-:W-:Y:S01]  /*59c0*/  FFMA.FTZ R41, R41, UR42, -R81 ;  /* 0x0000002a29297c23 */ /* 0x000fe20008010851 */
[----:B------:R-:W-:-:S02]  /*59d0*/  F2FP.SATFINITE.E4M3.F32.PACK_AB_MERGE_C R15, R20, R15, RZ ;  /* 0x0000000f140f723e */ /* 0x000fc400048070ff */
[----:B------:R-:W-:Y:S01]  /*59e0*/  F2FP.SATFINITE.E4M3.F32.PACK_AB_MERGE_C R94, R95, R94, RZ ;  /* 0x0000005e5f5e723e */ /* 0x000fe200048070ff */
[----:B------:R-:W0:Y:S01]  /*59f0*/  MUFU.EX2 R103, R103 ;  /* 0x0000006700677308 */ /* 0x000e220000000800 */
[----:B-1----:R-:W-:-:S01]  /*5a00*/  FADD.FTZ R7, R84, R7 ;  /* 0x0000000754077221 */ /* 0x002fc20000010000 */
[----:B------:R-:W-:Y:S02]  /*5a10*/  F2FP.SATFINITE.E4M3.F32.PACK_AB_MERGE_C R218, R10, R9, R11 ;  /* 0x000000090ada723e */ /* 0x000fe4000480700b */
[----:B------:R-:W-:Y:S02]  /*5a20*/  F2FP.SATFINITE.E4M3.F32.PACK_AB_MERGE_C R212, R14, R13, R15 ;  /* 0x0000000d0ed4723e */ /* 0x000fe4000480700f */
[----:B------:R-:W-:Y:S02]  /*5a30*/  F2FP.SATFINITE.E4M3.F32.PACK_AB_MERGE_C R217, R80, R53, R94 ;  /* 0x0000003550d9723e */ /* 0x000fe4000480705e */
[----:B------:R-:W1:Y:S01]  /*5a40*/  MUFU.EX2 R74, R74 ;  /* 0x0000004a004a7308 */ /* 0x000e620000000800 */
[----:B--2---:R-:W-:-:S01]  /*5a50*/  FADD.FTZ R8, R102, R7 ;  /* 0x0000000766087221 */ /* 0x004fc20000010000 */
[----:B------:R-:W-:-:S06]  /*5a60*/  FADD.FTZ R7, R21, R12 ;  /* 0x0000000c15077221 */ /* 0x000fcc0000010000 */
[----:B------:R-:W2:Y:S01]  /*5a70*/  MUFU.EX2 R75, R75 ;  /* 0x0000004b004b7308 */ /* 0x000ea20000000800 */
[----:B0-----:R-:W-:-:S01]  /*5a80*/  FADD.FTZ R5, R103, R8 ;  /* 0x0000000867057221 */ /* 0x001fc20000010000 */
[----:B------:R-:W-:Y:S01]  /*5a90*/  FADD.FTZ R8, R72, R7 ;  /* 0x0000000748087221 */ /* 0x000fe20000010000 */
[----:B------:R-:W-:-:S04]  /*5aa0*/  F2FP.SATFINITE.E4M3.F32.PACK_AB_MERGE_C R102, R103, R102, RZ ;  /* 0x000000666766723e */ /* 0x000fc800048070ff */
[----:B------:R-:W-:Y:S01]  /*5ab0*/  F2FP.SATFINITE.E4M3.F32.PACK_AB_MERGE_C R219, R84, R69, R102 ;  /* 0x0000004554db723e */ /* 0x000fe20004807066 */
[----:B------:R-:W0:Y:S01]  /*5ac0*/  MUFU.EX2 R85, R85 ;  /* 0x0000005500557308 */ /* 0x000e220000000800 */
[----:B-1----:R-:W-:-:S01]  /*5ad0*/  FADD.FTZ R6, R74, R5 ;  /* 0x000000054a067221 */ /* 0x002fc20000010000 */
[----:B------:R-:W-:Y:S01]  /*5ae0*/  FADD.FTZ R5, R73, R8 ;  /* 0x0000000849057221 */ /* 0x000fe20000010000 */
[----:B------:R-:W-:Y:S02]  /*5af0*/  F2FP.SATFINITE.E4M3.F32.PACK_AB_MERGE_C R8, R77, R60, RZ ;  /* 0x0000003c4d08723e */ /* 0x000fe400048070ff */
[C---:B------:R-:W-:Y:S01]  /*5b00*/  F2FP.SATFINITE.E4M3.F32.PACK_AB_MERGE_C R73, R76.reuse, R73, RZ ;  /* 0x000000494c49723e */ /* 0x040fe200048070ff */
[----:B------:R-:W-:-:S01]  /*5b10*/  FADD.FTZ R7, R76, R5 ;  /* 0x000000054c077221 */ /* 0x000fc20000010000 */
[----:B------:R-:W-:Y:S01]  /*5b20*/  F2FP.SATFINITE.E4M3.F32.PACK_AB_MERGE_C R208, R57, R56, R8 ;  /* 0x0000003839d0723e */ /* 0x000fe20004807008 */
[----:B------:R-:W1:Y:S01]  /*5b30*/  MUFU.EX2 R88, R88 ;  /* 0x0000005800587308 */ /* 0x000e620000000800 */
[----:B--2---:R-:W-:-:S01]  /*5b40*/  FADD.FTZ R6, R75, R6 ;  /* 0x000000064b067221 */ /* 0x004fc20000010000 */
[----:B------:R-:W-:-:S06]  /*5b50*/  F2FP.SATFINITE.E4M3.F32.PACK_AB_MERGE_C R214, R72, R21, R73 ;  /* 0x0000001548d6723e */ /* 0x000fcc0004807049 */
[----:B------:R-:W2:Y:S01]  /*5b60*/  MUFU.EX2 R78, R78 ;  /* 0x0000004e004e7308 */ /* 0x000ea20000000800 */
[----:B0-----:R-:W-:-:S01]  /*5b70*/  FADD.FTZ R5, R85, R6 ;  /* 0x0000000655057221 */ /* 0x001fc20000010000 */
[----:B------:R-:W-:-:S04]  /*5b80*/  FADD.FTZ R6, R56, R7 ;  /* 0x0000000738067221 */ /* 0x000fc80000010000 */
[----:B------:R-:W-:Y:S02]  /*5b90*/  FADD.FTZ R7, R57, R6 ;  /* 0x0000000639077221 */ /* 0x000fe40000010000 */
[----:B------:R-:W0:Y:S01]  /*5ba0*/  MUFU.EX2 R79, R79 ;  /* 0x0000004f004f7308 */ /* 0x000e220000000800 */
[----:B-1----:R-:W-:-:S01]  /*5bb0*/  FADD.FTZ R5, R88, R5 ;  /* 0x0000000558057221 */ /* 0x002fc20000010000 */
[----:B------:R-:W-:Y:S01]  /*5bc0*/  FADD.FTZ R60, R60, R7 ;  /* 0x000000073c3c7221 */ /* 0x000fe20000010000 */
[----:B------:R-:W-:Y:S02]  /*5bd0*/  F2FP.SATFINITE.E4M3.F32.PACK_AB_MERGE_C R7, R4, R61, RZ ;  /* 0x0000003d0407723e */ /* 0x000fe400048070ff */
[----:B------:R-:W-:Y:S01]  /*5be0*/  F2FP.SATFINITE.E4M3.F32.PACK_AB_MERGE_C R85, R88, R85, RZ ;  /* 0x000000555855723e */ /* 0x000fe200048070ff */
[----:B------:R-:W-:-:S01]  /*5bf0*/  FADD.FTZ R77, R77, R60 ;  /* 0x0000003c4d4d7221 */ /* 0x000fc20000010000 */
[----:B------:R-:W-:Y:S01]  /*5c00*/  F2FP.SATFINITE.E4M3.F32.PACK_AB_MERGE_C R210, R65, R64, R7 ;  /* 0x0000004041d2723e */ /* 0x000fe20004807007 */
[----:B------:R-:W1:Y:S01]  /*5c10*/  MUFU.EX2 R86, R86 ;  /* 0x0000005600567308 */ /* 0x000e620000000800 */
[----:B--2---:R-:W-:-:S01]  /*5c20*/  FADD.FTZ R6, R78, R5 ;  /* 0x000000054e067221 */ /* 0x004fc20000010000 */
[----:B------:R-:W-:Y:S01]  /*5c30*/  FADD.FTZ R8, R64, R77 ;  /* 0x0000004d40087221 */ /* 0x000fe20000010000 */
[----:B------:R-:W-:-:S03]  /*5c40*/  F2FP.SATFINITE.E4M3.F32.PACK_AB_MERGE_C R213, R75, R74, R85 ;  /* 0x0000004a4bd5723e */ /* 0x000fc60004807055 */
[----:B------:R-:W-:Y:S02]  /*5c50*/  FADD.FTZ R8, R65, R8 ;  /* 0x0000000841087221 */ /* 0x000fe40000010000 */
[----:B------:R-:W2:Y:S01]  /*5c60*/  MUFU.EX2 R87, R87 ;  /* 0x0000005700577308 */ /* 0x000ea20000000800 */
[----:B0-----:R-:W-:-:S01]  /*5c70*/  FADD.FTZ R5, R79, R6 ;  /* 0x000000064f057221 */ /* 0x001fc20000010000 */
[----:B------:R-:W-:-:S04]  /*5c80*/  FADD.FTZ R61, R61, R8 ;  /* 0x000000083d3d7221 */ /* 0x000fc80000010000 */
[----:B------:R-:W-:Y:S02]  /*5c90*/  FADD.FTZ R4, R4, R61 ;  /* 0x0000003d04047221 */ /* 0x000fe40000010000 */
[----:B------:R-:W0:Y:S01]  /*5ca0*/  MUFU.EX2 R58, R58 ;  /* 0x0000003a003a7308 */ /* 0x000e220000000800 */
[----:B-1----:R-:W-:-:S07]  /*5cb0*/  FADD.FTZ R6, R86, R5 ;  /* 0x0000000556067221 */ /* 0x002fce0000010000 */
[----:B------:R-:W1:Y:S01]  /*5cc0*/  MUFU.EX2 R59, R59 ;  /* 0x0000003b003b7308 */ /* 0x000e620000000800 */
[----:B--2---:R-:W-:-:S01]  /*5cd0*/  FADD.FTZ R5, R87, R6 ;  /* 0x0000000657057221 */ /* 0x004fc20000010000 */
        /* <DEDUP_REMOVED lines=8> */
[----:B------:R-:W-:Y:S01]  /*5d60*/  MUFU.EX2 R39, R39 ;  /* 0x0000002700277308 */ /* 0x000fe20000000800 */
[----:B0-----:R-:W-:-:S01]  /*5d70*/  FADD.FTZ R5, R83, R6 ;  /* 0x0000000653057221 */ /* 0x001fc20000010000 */
[----:B------:R-:W-:-:S04]  /*5d80*/  F2FP.SATFINITE.E4M3.F32.PACK_AB_MERGE_C R82, R83, R82, RZ ;  /* 0x000000525352723e */ /* 0x000fc800048070ff */
[----:B------:R-:W-:Y:S02]  /*5d90*/  F2FP.SATFINITE.E4M3.F32.PACK_AB_MERGE_C R209, R59, R58, R82 ;  /* 0x0000003a3bd1723e */ /* 0x000fe40004807052 */
[----:B------:R-:W0:Y:S01]  /*5da0*/  MUFU.EX2 R44, R44 ;  /* 0x0000002c002c7308 */ /* 0x000e220000000800 */
[----:B-1----:R-:W-:-:S07]  /*5db0*/  FADD.FTZ R6, R62, R5 ;  /* 0x000000053e067221 */ /* 0x002fce0000010000 */
[----:B------:R-:W1:Y:S08]  /*5dc0*/  MUFU.EX2 R63, R63 ;  /* 0x0000003f003f7308 */ /* 0x000e700000000800 */
[----:B------:R-:W2:Y:S01]  /*5dd0*/  MUFU.EX2 R31, R31 ;  /* 0x0000001f001f7308 */ /* 0x000ea20000000800 */
[----:B0-----:R-:W-:-:S07]  /*5de0*/  F2FP.SATFINITE.E4M3.F32.PACK_AB_MERGE_C R7, R44, R39, RZ ;  /* 0x000000272c07723e */ /* 0x001fce00048070ff */
[----:B------:R-:W0:Y:S01]  /*5df0*/  MUFU.EX2 R70, R70 ;  /* 0x0000004600467308 */ /* 0x000e220000000800 */
[----:B-1----:R-:W-:-:S07]  /*5e00*/  FADD.FTZ R5, R63, R6 ;  /* 0x000000063f057221 */ /* 0x002fce0000010000 */
[----:B------:R-:W1:Y:S01]  /*5e10*/  MUFU.EX2 R71, R71 ;  /* 0x0000004700477308 */ /* 0x000e620000000800 */
[----:B--2---:R-:W-:Y:S01]  /*5e20*/  F2FP.SATFINITE.E4M3.F32.PACK_AB_MERGE_C R204, R38, R31, R7 ;  /* 0x0000001f26cc723e */ /* 0x004fe20004807007 */
        /* <DEDUP_REMOVED lines=8> */
[----:B------:R-:W-:-:S04]  /*5eb0*/  F2FP.SATFINITE.E4M3.F32.PACK_AB_MERGE_C R70, R71, R70, RZ ;  /* 0x000000464746723e */ /* 0x000fc800048070ff */
[----:B------:R-:W-:Y:S02]  /*5ec0*/  F2FP.SATFINITE.E4M3.F32.PACK_AB_MERGE_C R211, R63, R62, R70 ;  /* 0x0000003e3fd3723e */ /* 0x000fe40004807046 */
[----:B------:R-:W1:Y:S01]  /*5ed0*/  MUFU.EX2 R46, R46 ;  /* 0x0000002e002e7308 */ /* 0x000e620000000800 */
[----:B--2---:R-:W-:-:S07]  /*5ee0*/  FADD.FTZ R4, R42, R5 ;  /* 0x000000052a047221 */ /* 0x004fce0000010000 */
        /* <DEDUP_REMOVED lines=17> */
[----:B-1----:R-:W-:-:S01]  /*6000*/  FADD.FTZ R4, R50, R47 ;  /* 0x0000002f32047221 */ /* 0x002fc20000010000 */
        /* <DEDUP_REMOVED lines=19> */
[----:B0-----:R-:W-:-:S01]  /*6140*/  FADD.FTZ R4, R26, R55 ;  /* 0x000000371a047221 */ /* 0x001fc20000010000 */
        /* <DEDUP_REMOVED lines=40> */
.L_x_4262:
[----:B------:R-:W-:-:S11]  /*63d0*/  UISETP.NE.AND UP2, UPT, UR7, 0x1, UPT ;  /* 0x000000010700788c */ /* 0x000fd6000bf45270 */
[----:B------:R-:W-:Y:S02]  /*63e0*/  @UP2 ULDC.64 UR10, c[0x0][0x9e8] ;  /* 0x00027a00000a2ab9 */ /* 0x000fe40000000a00 */
[----:B------:R-:W-:-:S04]  /*63f0*/  UIMAD.WIDE.U32 UR14, UR18, UR10, URZ ;  /* 0x0000000a120e72a5 */ /* 0x000fc8000f8e003f */
[----:B------:R-:W-:-:S12]  /*6400*/  @UP2 USHF.R.U32.HI UR18, URZ, UR11, UR15 ;  /* 0x0000000b3f122299 */ /* 0x000fd8000801160f */
.L_x_4263:
[----:B------:R-:W-:-:S04]  /*6410*/  UIMAD UR7, UR18, UR7, UR7 ;  /* 0x00000007120772a4 */ /* 0x000fc8000f8e0207 */
[----:B------:R-:W-:-:S04]  /*6420*/  UISETP.LT.AND UP2, UPT, UR6, UR7, UPT ;  /* 0x000000070600728c */ /* 0x000fc8000bf41270 */
[----:B------:R-:W-:-:S12]  /*6430*/  USEL UR6, UR6, UR7, UP2 ;  /* 0x0000000706067287 */ /* 0x000fd80009000000 */
.L_x_4261:
[----:B------:R-:W-:Y:S01]  /*6440*/  UIMAD.WIDE UR6, UR6, 0x66666667, URZ ;  /* 0x66666667060678a5 */ /* 0x000fe2000f8e023f */
[----:B------:R-:W-:Y:S02]  /*6450*/  CS2R R24, SRZ ;  /* 0x0000000000187805 */ /* 0x000fe4000001ff00 */
        /* <DEDUP_REMOVED lines=101> */
[----:B------:R-:W-:Y:S01]  /*6ab0*/  ULDC UR55, c[0x0][0x9e4] ;  /* 0x0002790000377ab9 */ /* 0x000fe20000000800 */
[----:B------:R-:W-:Y:S01]  /*6ac0*/  ULDC UR56, c[0x0][0x9dc] ;  /* 0x0002770000387ab9 */ /* 0x000fe20000000800 */
[----:B------:R-:W-:-:S05]  /*6ad0*/  ULDC UR57, c[0x0][0x9e0] ;  /* 0x0002780000397ab9 */ /* 0x000fca0000000800 */
.L_x_4282:
        /* <DEDUP_REMOVED lines=9> */
.L_x_4266:
[----:B------:R-:W-:Y:S01]  /*6b70*/  ULEA UR6, UR59, UR41, 0x3 ;  /* 0x000000293b067291 */ /* 0x000fe2000f8e183f */
[----:B------:R-:W-:-:S05]  /*6b80*/  IMAD.U32 R7, RZ, RZ, UR58 ;  /* 0x0000003aff077e24 */ /* 0x000fca000f8e00ff */
[----:B------:R-:W-:-:S04]  /*6b90*/  SHF.L.U32 R7, R7, 0x1f, RZ ;  /* 0x0000001f07077819 */ /* 0x000fc800000006ff */
[----:B------:R0:W1:Y:S01]  /*6ba0*/  SYNCS.PHASECHK.TRANS64.TRYWAIT P1, [UR6+0x33430], R7 ;  /* 0x03343007ff0075a7 */ /* 0x0000620008020146 */
[----:B------:R-:W-:Y:S05]  /*6bb0*/  @!P0 BRA `(.L_x_4267) ;  /* 0x0000000000048947 */ /* 0x000fea0003800000 */
[----:B------:R-:W-:Y:S01]  /*6bc0*/  BPT.TRAP 0x1 ;  /* 0x000000040000795c */ /* 0x000fe20000300000 */
.L_x_4267:
[----:B-1----:R-:W-:Y:S05]  /*6bd0*/  @P1 BRA `(.L_x_4265) ;  /* 0x0000000000081947 */ /* 0x002fea0003800000 */
[----:B------:R-:W1:Y:S02]  /*6be0*/  SYNCS.PHASECHK.TRANS64.TRYWAIT P1, [UR6+0x33430], R7 ;  /* 0x03343007ff0075a7 */ /* 0x000e640008020146 */
[----:B-1----:R-:W-:Y:S05]  /*6bf0*/  @!P1 BRA `(.L_x_4268) ;  /* 0x0000019c00489947 */ /* 0x002fea0003800000 */
.L_x_4265:
[----:B-1----:R-:W1:Y:S01]  /*6c00*/  S2R R8, SR_TID.X ;  /* 0x0000000000087919 */ /* 0x002e620000002100 */
[----:B------:R-:W-:Y:S01]  /*6c10*/  UIMAD UR61, UR59, 0x780, UR51 ;  /* 0x000007803b3d78a4 */ /* 0x000fe2000f8e0233 */
[----:B------:R-:W-:Y:S01]  /*6c20*/  UMOV UR27, 0x80000020 ;  /* 0x80000020001b7882 */ /* 0x000fe20000000000 */
[----:B------:R-:W-:Y:S02]  /*6c30*/  UMOV UR28, UR24 ;  /* 0x00000018001c7c82 */ /* 0x000fe40008000000 */
[----:B------:R-:W-:Y:S01]  /*6c40*/  UIADD3 UR30, UR61, 0x80, URZ ;  /* 0x000000803d1e7890 */ /* 0x000fe2000fffe03f */
[----:B------:R-:W-:Y:S02]  /*6c50*/  UMOV UR29, UR25 ;  /* 0x00000019001d7c82 */ /* 0x000fe40008000000 */
[----:B------:R-:W-:Y:S01]  /*6c60*/  UMOV UR26, UR61 ;  /* 0x0000003d001a7c82 */ /* 0x000fe20008000000 */
[----:B------:R-:W-:Y:S01]  /*6c70*/  UMOV UR31, 0x80000020 ;  /* 0x80000020001f7882 */ /* 0x000fe20000000000 */
[----:B------:R-:W-:Y:S01]  /*6c80*/  UIADD3 UR34, UR61, 0x100, URZ ;  /* 0x000001003d227890 */ /* 0x000fe2000fffe03f */
[----:B------:R-:W-:Y:S01]  /*6c90*/  UMOV UR32, UR24 ;  /* 0x0000001800207c82 */ /* 0x000fe20008000000 */
        /* <DEDUP_REMOVED lines=178> */
.L_x_4270:
[----:B------:R-:W-:Y:S01]  /*77c0*/  ULEA UR6, UR54, UR41, 0x3 ;  /* 0x0000002936067291 */ /* 0x000fe2000f8e183f */
[----:B------:R-:W-:-:S05]  /*77d0*/  IMAD.U32 R7, RZ, RZ, UR50 ;  /* 0x00000032ff077e24 */ /* 0x000fca000f8e00ff */
[----:B------:R-:W-:-:S04]  /*77e0*/  SHF.L.U32 R7, R7, 0x1f, RZ ;  /* 0x0000001f07077819 */ /* 0x000fc800000006ff */
[----:B------:R0:W1:Y:S01]  /*77f0*/  SYNCS.PHASECHK.TRANS64.TRYWAIT P1, [UR6+0x33450], R7 ;  /* 0x03345007ff0075a7 */ /* 0x0000620008020146 */
[----:B------:R-:W-:Y:S05]  /*7800*/  @!P0 BRA `(.L_x_4271) ;  /* 0x0000000000048947 */ /* 0x000fea0003800000 */
[----:B------:R-:W-:Y:S01]  /*7810*/  BPT.TRAP 0x1 ;  /* 0x000000040000795c */ /* 0x000fe20000300000 */
.L_x_4271:
[----:B-1----:R-:W-:Y:S05]  /*7820*/  @P1 BRA `(.L_x_4269) ;  /* 0x0000000000081947 */ /* 0x002fea0003800000 */
[----:B------:R-:W1:Y:S02]  /*7830*/  SYNCS.PHASECHK.TRANS64.TRYWAIT P1, [UR6+0x33450], R7 ;  /* 0x03345007ff0075a7 */ /* 0x000e640008020146 */
[----:B-1----:R-:W-:Y:S05]  /*7840*/  @!P1 BRA `(.L_x_4272) ;  /* 0x00000190004c9947 */ /* 0x002fea0003800000 */
.L_x_4269:
[----:B------:R-:W-:Y:S01]  /*7850*/  UIADD3 UR6, UR41, 0x200, URZ ;  /* 0x0000020029067890 */ /* 0x000fe2000fffe03f */
[----:B------:R-:W-:Y:S01]  /*7860*/  WARPGROUP.ARRIVE ;  /* 0x00000000000079c5 */ /* 0x000fe20000000000 */
[----:B------:R-:W-:-:S05]  /*7870*/  UMOV UR7, 0xc0000010 ;  /* 0xc000001000077882 */ /* 0x000fca0000000000 */
[----:B------:R-:W2:Y:S01]  /*7880*/  S2R R9, SR_TID.X ;  /* 0x0000000000097919 */ /* 0x000ea20000002100 */
[----:B------:R-:W-:Y:S01]  /*7890*/  USHF.R.U32.HI UR6, URZ, 0x4, UR6 ;  /* 0x000000043f067899 */ /* 0x000fe20008011606 */
[----:B------:R-:W-:Y:S01]  /*78a0*/  PLOP3.LUT P1, PT, PT, PT, UP0, 0x80, 0x0 ;  /* 0x000000000000781c */ /* 0x000fe20003f2f008 */
[----:B------:R-:W-:Y:S01]  /*78b0*/  VIADD R15, R22, UR36 ;  /* 0x00000024160f7c36 */ /* 0x000fe20008000000 */
[----:B------:R-:W-:Y:S01]  /*78c0*/  PLOP3.LUT P2, PT, PT, PT, UP0, 0x80, 0x0 ;  /* 0x000000000000781c */ /* 0x000fe20003f4f008 */
[----:B------:R-:W-:Y:S01]  /*78d0*/  ULOP3.LUT UR6, UR6, 0x3fff, URZ, 0xc0, !UPT ;  /* 0x00003fff06067892 */ /* 0x000fe2000f8ec03f */
[----:B01----:R-:W-:Y:S02]  /*78e0*/  IMAD.U32 R7, RZ, RZ, UR59 ;  /* 0x0000003bff077e24 */ /* 0x003fe4000f8e00ff */
[----:B------:R-:W-:Y:S01]  /*78f0*/  IMAD R14, R4, -0xa0, RZ ;  /* 0xffffff60040e7824 */ /* 0x000fe200078e02ff */
[----:B------:R-:W-:-:S04]  /*7900*/  ULOP3.LUT UR6, UR6, 0x10000, URZ, 0xfc, !UPT ;  /* 0x0001000006067892 */ /* 0x000fc8000f8efc3f */
[----:B------:R-:W-:-:S07]  /*7910*/  UIMAD UR10, UR54, 0x780, UR6 ;  /* 0x00000780360a78a4 */ /* 0x000fce000f8e0206 */
[----:B------:R-:W-:Y:S02]  /*7920*/  UMOV UR6, UR10 ;  /* 0x0000000a00067c82 */ /* 0x000fe40008000000 */
[----:B------:R-:W-:Y:S01]  /*7930*/  QGMMA.64x192x32.F32.E4M3.E4M3 R24, R216, gdesc[UR4], R24, gsb0 ;  /* 0x02e00004d8187df3 */ /* 0x000fe20008000818 */
[----:B------:R-:W-:Y:S01]  /*7940*/  UIADD3 UR6, UR10, 0x180, URZ ;  /* 0x000001800a067890 */ /* 0x000fe2000fffe03f */
[----:B------:R-:W-:Y:S01]  /*7950*/  UMOV UR7, 0xc0000010 ;  /* 0xc000001000077882 */ /* 0x000fe20000000000 */
[----:B--2---:R-:W-:Y:S02]  /*7960*/  LOP3.LUT P3, RZ, R9, 0x7f, RZ, 0xc0, !PT ;  /* 0x0000007f09ff7812 */ /* 0x004fe4000786c0ff */
[----:B------:R-:W-:-:S11]  /*7970*/  SHF.R.U32.HI R9, RZ, 0x7, R9 ;  /* 0x00000007ff097819 */ /* 0x000fd60000011609 */
[----:B------:R-:W-:-:S05]  /*7980*/  @!P3 LEA R7, R7, UR41, 0x3 ;  /* 0x000000290707bc11 */ /* 0x000fca000f8e18ff */
[----:B------:R-:W-:-:S05]  /*7990*/  @!P3 VIADD R7, R7, 0x33440 ;  /* 0x000334400707b836 */ /* 0x000fca0000000000 */
[----:B------:R-:W-:Y:S01]  /*79a0*/  @!P3 PRMT R7, RZ, 0x654, R7 ;  /* 0x00000654ff07b816 */ /* 0x000fe20000000007 */
        /* <DEDUP_REMOVED lines=18> */
[----:B------:R-:W-:Y:S02]  /*7ad0*/  @UP0 ULDC UR6, c[0x0][0x44c] ;  /* 0x0001130000060ab9 */ /* 0x000fe40000000800 */
[----:B------:R-:W-:Y:S01]  /*7ae0*/  @P1 IMAD.HI.U32 R8, R15, UR6, RZ ;  /* 0x000000060f081c27 */ /* 0x000fe2000f8e00ff */
[----:B------:R-:W-:Y:S01]  /*7af0*/  @UP0 ULDC UR6, c[0x0][0x450] ;  /* 0x0001140000060ab9 */ /* 0x000fe20000000800 */
[----:B------:R-:W-:-:S03]  /*7b00*/  PLOP3.LUT P1, PT, PT, PT, UP1, 0x40, 0x0 ;  /* 0x000000000000781c */ /* 0x000fc60003f2e818 */
[----:B------:R-:W-:Y:S01]  /*7b10*/  @P2 SHF.R.U32.HI R15, RZ, UR6, R8 ;  /* 0x00000006ff0f2c19 */ /* 0x000fe20008011608 */
[----:B------:R-:W-:Y:S01]  /*7b20*/  ULOP3.LUT UR6, URZ, UR56, URZ, 0x33, !UPT ;  /* 0x000000383f067292 */ /* 0x000fe2000f8e333f */
[----:B------:R-:W-:-:S03]  /*7b30*/  IADD3 R8, -R9, 0xb, RZ ;  /* 0x0000000b09087810 */ /* 0x000fc60007ffe1ff */
[----:B------:R-:W0:Y:S01]  /*7b40*/  SHFL.IDX PT, R20, R15, RZ, 0x1c1f ;  /* 0x001c1fff0f147589 */ /* 0x000e2200000e0000 */
[----:B------:R-:W-:Y:S02]  /*7b50*/  WARPGROUP.DEPBAR.LE gsb0, 0x0 ;  /* 0x00008000000079c5 */ /* 0x000fe40000010000 */
[----:B------:R1:W-:Y:S06]  /*7b60*/  BAR.ARV R8, 0x100 ;  /* 0x000400080000751d */ /* 0x0003ec0000002000 */
[----:B------:R2:W-:Y:S02]  /*7b70*/  @!P3 SYNCS.ARRIVE.TRANS64.RED.A1T0 RZ, [R7+URZ], RZ ;  /* 0x000000ff07ffb9a7 */ /* 0x0005e4000810043f */
[----:B--2---:R-:W-:-:S04]  /*7b80*/  IADD3 R7, -R17, 0x1, R14 ;  /* 0x0000000111077810 */ /* 0x004fc80007ffe10e */
[----:B------:R-:W-:-:S05]  /*7b90*/  IADD3 R7, -R19, R7, R18 ;  /* 0x0000000713077210 */ /* 0x000fca0007ffe112 */
[C---:B------:R-:W-:Y:S02]  /*7ba0*/  VIADD R13, R7.reuse, UR57 ;  /* 0x00000039070d7c36 */ /* 0x040fe40008000000 */
[----:B------:R-:W-:Y:S02]  /*7bb0*/  VIADD R12, R7, UR6 ;  /* 0x00000006070c7c36 */ /* 0x000fe40008000000 */
[----:B------:R-:W-:Y:S02]  /*7bc0*/  IMAD.IADD R7, R14, 0x1, -R17 ;  /* 0x000000010e077824 */ /* 0x000fe400078e0a11 */
[--C-:B0-----:R-:W-:Y:S02]  /*7bd0*/  IMAD.IADD R11, R13, 0x1, R20.reuse ;  /* 0x000000010d0b7824 */ /* 0x101fe400078e0214 */
[----:B------:R-:W-:Y:S01]  /*7be0*/  IMAD.IADD R10, R12, 0x1, R20 ;  /* 0x000000010c0a7824 */ /* 0x000fe200078e0214 */
[----:B-1----:R-:W-:Y:S06]  /*7bf0*/  @P1 BRA `(.L_x_4273) ;  /* 0x0000000000541947 */ /* 0x002fec0003800000 */
        /* <DEDUP_REMOVED lines=12> */
.L_x_4275:
[----:B------:R-:W-:-:S05]  /*7cc0*/  IMAD.U32 R200, RZ, RZ, UR55 ;  /* 0x00000037ffc87e24 */ /* 0x000fca000f8e00ff */
[----:B------:R-:W-:-:S13]  /*7cd0*/  ISETP.NE.AND P1, PT, R200, 0x1, PT ;  /* 0x00000001c800780c */ /* 0x000fda0003f25270 */
[----:B------:R-:W0:Y:S02]  /*7ce0*/  @P1 LDC.64 R8, c[0x0][0x9e8] ;  /* 0x00027a00ff081b82 */ /* 0x000e240000000a00 */
[----:B0-----:R-:W-:-:S05]  /*7cf0*/  @P1 IMAD.HI.U32 R8, R20, R8, RZ ;  /* 0x0000000814081227 */ /* 0x001fca00078e00ff */
[----:B------:R-:W-:-:S07]  /*7d00*/  @P1 SHF.R.U32.HI R20, RZ, R9, R8 ;  /* 0x00000009ff141219 */ /* 0x000fce0000011608 */
.L_x_4276:
[----:B------:R-:W-:Y:S05]  /*7d10*/  BSYNC B0 ;  /* 0x0000000000007941 */ /* 0x000fea0003800000 */
.L_x_4274:
[----:B------:R-:W-:-:S05]  /*7d20*/  IMAD R20, R20, R200, R7 ;  /* 0x000000c814147224 */ /* 0x000fca00078e0207 */
[----:B------:R-:W-:Y:S02]  /*7d30*/  VIADDMNMX R11, R20, R200, R11, PT ;  /* 0x000000c8140b7246 */ /* 0x000fe4000380010b */
[----:B------:R-:W-:-:S07]  /*7d40*/  VIMNMX R10, R10, R20, !PT ;  /* 0x000000140a0a7248 */ /* 0x000fce0007fe0100 */
.L_x_4273:
        /* <DEDUP_REMOVED lines=10> */
[----:B------:R-:W-:-:S02]  /*7df0*/  ISETP.GT.AND P2, PT, R10, 0x8, !P2 ;  /* 0x000000080a00780c */ /* 0x000fc40005744270 */
[----:B------:R-:W-:Y:S02]  /*7e00*/  FSEL R185, R185, -INF , !P1 ;  /* 0xff800000b9b97808 */ /* 0x000fe40004800000 */
[----:B------:R-:W-:Y:S02]  /*7e10*/  LOP3.LUT R16, R16, 0xbfffffff, RZ, 0xc0, !PT ;  /* 0xbfffffff10107812 */ /* 0x000fe400078ec0ff */
[----:B------:R-:W-:Y:S02]  /*7e20*/  ISETP.GT.AND P1, PT, R10, 0x9, !P3 ;  /* 0x000000090a00780c */ /* 0x000fe40005f24270 */
[C---:B------:R-:W-:Y:S02]  /*7e30*/  ISETP.LT.OR P2, PT, R11.reuse, 0x9, P2 ;  /* 0x000000090b00780c */ /* 0x040fe40001741670 */
[----:B------:R-:W-:Y:S02]  /*7e40*/  @P3 LOP3.LUT R16, R16, 0x40000000, RZ, 0xfc, !PT ;  /* 0x4000000010103812 */ /* 0x000fe400078efcff */
[----:B------:R-:W-:-:S02]  /*7e50*/  ISETP.LT.OR P1, PT, R11, 0xa, P1 ;  /* 0x0000000a0b00780c */ /* 0x000fc40000f21670 */
[----:B------:R-:W-:Y:S02]  /*7e60*/  FSEL R188, R188, -INF , !P2 ;  /* 0xff800000bcbc7808 */ /* 0x000fe40005000000 */
[C---:B------:R-:W-:Y:S02]  /*7e70*/  ISETP.GE.AND P3, PT, R14.reuse, 0x11, PT ;  /* 0x000000110e00780c */ /* 0x040fe40003f66270 */
[----:B------:R-:W-:Y:S02]  /*7e80*/  ISETP.GE.AND P2, PT, R14, 0x12, PT ;  /* 0x000000120e00780c */ /* 0x000fe40003f46270 */
[----:B------:R-:W-:Y:S02]  /*7e90*/  FSEL R189, R189, -INF , !P1 ;  /* 0xff800000bdbd7808 */ /* 0x000fe40004800000 */
[----:B------:R-:W-:Y:S02]  /*7ea0*/  ISETP.GT.AND P1, PT, R10, 0x10, !P3 ;  /* 0x000000100a00780c */ /* 0x000fe40005f24270 */
[----:B------:R-:W-:-:S02]  /*7eb0*/  LOP3.LUT R16, R16, 0x7fffffff, RZ, 0xc0, !PT ;  /* 0x7fffffff10107812 */ /* 0x000fc400078ec0ff */
[----:B------:R-:W-:-:S03]  /*7ec0*/  ISETP.LT.OR P1, PT, R11, 0x11, P1 ;  /* 0x000000110b00780c */ /* 0x000fc60000f21670 */
[----:B------:R-:W-:Y:S02]  /*7ed0*/  @P3 LOP3.LUT R16, R16, 0x80000000, RZ, 0xfc, !PT ;  /* 0x8000000010103812 */ /* 0x000fe400078efcff */
[----:B------:R-:W-:Y:S02]  /*7ee0*/  FSEL R192, R192, -INF , !P1 ;  /* 0xff800000c0c07808 */ /* 0x000fe40004800000 */
[----:B------:R-:W-:Y:S02]  /*7ef0*/  @P2 LOP3.LUT R2, R2, 0x1, RZ, 0xfc, !PT ;  /* 0x0000000102022812 */ /* 0x000fe400078efcff */
[----:B------:R-:W-:Y:S02]  /*7f00*/  ISETP.GT.AND P1, PT, R10, 0x11, !P2 ;  /* 0x000000110a00780c */ /* 0x000fe40005724270 */
[----:B------:R-:W-:Y:S02]  /*7f10*/  ISETP.GE.AND P2, PT, R14, 0x19, PT ;  /* 0x000000190e00780c */ /* 0x000fe40003f46270 */
[----:B------:R-:W-:-:S02]  /*7f20*/  ISETP.LT.OR P1, PT, R11, 0x12, P1 ;  /* 0x000000120b00780c */ /* 0x000fc40000f21670 */
[----:B------:R-:W-:Y:S02]  /*7f30*/  LOP3.LUT R2, R2, 0xfffffffb, RZ, 0xc0, !PT ;  /* 0xfffffffb02027812 */ /* 0x000fe400078ec0ff */
[----:B------:R-:W-:Y:S02]  /*7f40*/  FSEL R193, R193, -INF , !P1 ;  /* 0xff800000c1c17808 */ /* 0x000fe40004800000 */
[----:B------:R-:W-:Y:S02]  /*7f50*/  ISETP.GT.AND P1, PT, R10, 0x18, !P2 ;  /* 0x000000180a00780c */ /* 0x000fe40005724270 */
[----:B------:R-:W-:Y:S02]  /*7f60*/  ISETP.GE.AND P3, PT, R14, 0x22, PT ;  /* 0x000000220e00780c */ /* 0x000fe40003f66270 */
[----:B------:R-:W-:Y:S02]  /*7f70*/  ISETP.LT.OR P1, PT, R11, 0x19, P1 ;  /* 0x000000190b00780c */ /* 0x000fe40000f21670 */
[----:B------:R-:W-:-:S02]  /*7f80*/  @P2 LOP3.LUT R2, R2, 0x4, RZ, 0xfc, !PT ;  /* 0x0000000402022812 */ /* 0x000fc400078efcff */
[----:B------:R-:W-:Y:S02]  /*7f90*/  ISETP.GE.AND P2, PT, R14, 0x1a, PT ;  /* 0x0000001a0e00780c */ /* 0x000fe40003f46270 */
[----:B------:R-:W-:Y:S02]  /*7fa0*/  FSEL R196, R196, -INF , !P1 ;  /* 0xff800000c4c47808 */ /* 0x000fe40004800000 */
[----:B------:R-:W-:Y:S02]  /*7fb0*/  ISETP.GT.AND P1, PT, R10, 0x19, !P2 ;  /* 0x000000190a00780c */ /* 0x000fe40005724270 */
[----:B------:R-:W-:Y:S02]  /*7fc0*/  LOP3.LUT R2, R2, 0xfffffffd, RZ, 0xc0, !PT ;  /* 0xfffffffd02027812 */ /* 0x000fe400078ec0ff */
[----:B------:R-:W-:Y:S02]  /*7fd0*/  ISETP.LT.OR P1, PT, R11, 0x1a, P1 ;  /* 0x0000001a0b00780c */ /* 0x000fe40000f21670 */
[----:B------:R-:W-:-:S02]  /*7fe0*/  LOP3.LUT R16, R16, 0xfffffffd, RZ, 0xc0, !PT ;  /* 0xfffffffd10107812 */ /* 0x000fc400078ec0ff */
[----:B------:R-:W-:Y:S02]  /*7ff0*/  FSEL R197, R197, -INF , !P1 ;  /* 0xff800000c5c57808 */ /* 0x000fe40004800000 */
[----:B------:R-:W-:Y:S02]  /*8000*/  ISETP.GE.AND P1, PT, R14, 0x21, PT ;  /* 0x000000210e00780c */ /* 0x000fe40003f26270 */
[----:B------:R-:W-:Y:S02]  /*8010*/  @P2 LOP3.LUT R2, R2, 0x2, RZ, 0xfc, !PT ;  /* 0x0000000202022812 */ /* 0x000fe400078efcff */
[----:B------:R-:W-:Y:S02]  /*8020*/  ISETP.GT.AND P2, PT, R10, 0x20, !P1 ;  /* 0x000000200a00780c */ /* 0x000fe40004f44270 */
[----:B------:R-:W-:Y:S02]  /*8030*/  @P3 LOP3.LUT R16, R16, 0x2, RZ, 0xfc, !PT ;  /* 0x0000000210103812 */ /* 0x000fe400078efcff */
[----:B------:R-:W-:-:S02]  /*8040*/  ISETP.LT.OR P2, PT, R11, 0x21, P2 ;  /* 0x000000210b00780c */ /* 0x000fc40001741670 */
        /* <DEDUP_REMOVED lines=199> */
.L_x_4279:
[----:B------:R-:W-:-:S05]  /*8cc0*/  IMAD.U32 R14, RZ, RZ, UR55 ;  /* 0x00000037ff0e7e24 */ /* 0x000fca000f8e00ff */
[----:B------:R-:W-:-:S13]  /*8cd0*/  ISETP.NE.AND P6, PT, R14, 0x1, PT ;  /* 0x000000010e00780c */ /* 0x000fda0003fc5270 */
[----:B------:R-:W0:Y:S02]  /*8ce0*/  @P6 LDC.64 R8, c[0x0][0x9e8] ;  /* 0x00027a00ff086b82 */ /* 0x000e240000000a00 */
[----:B0-----:R-:W-:-:S05]  /*8cf0*/  @P6 IMAD.HI.U32 R8, R10, R8, RZ ;  /* 0x000000080a086227 */ /* 0x001fca00078e00ff */
[----:B------:R-:W-:-:S07]  /*8d00*/  @P6 SHF.R.U32.HI R10, RZ, R9, R8 ;  /* 0x00000009ff0a6219 */ /* 0x000fce0000011608 */
.L_x_4280:
[----:B------:R-:W-:Y:S05]  /*8d10*/  BSYNC B0 ;  /* 0x0000000000007941 */ /* 0x000fea0003800000 */
.L_x_4278:
[----:B------:R-:W-:-:S05]  /*8d20*/  IMAD R7, R10, R14, R7 ;  /* 0x0000000e0a077224 */ /* 0x000fca00078e0207 */
[----:B------:R-:W-:Y:S02]  /*8d30*/  VIADDMNMX R13, R7, R14, R13, PT ;  /* 0x0000000e070d7246 */ /* 0x000fe4000380010d */
[----:B------:R-:W-:-:S07]  /*8d40*/  VIMNMX R12, R12, R7, !PT ;  /* 0x000000070c0c7248 */ /* 0x000fce0007fe0100 */
.L_x_4277:
[----:B------:R-:W-:Y:S02]  /*8d50*/  ISETP.GT.AND P1, PT, R12, 0x20, !P1 ;  /* 0x000000200c00780c */ /* 0x000fe40004f24270 */
[----:B------:R-:W-:Y:S02]  /*8d60*/  LOP3.LUT P6, RZ, R16, 0x20000, RZ, 0xc0, !PT ;  /* 0x0002000010ff7812 */ /* 0x000fe400078cc0ff */
        /* <DEDUP_REMOVED lines=70> */
[C---:B------:R-:W-:Y:S02]  /*91d0*/  ISETP.LT.OR P1, PT, R13.reuse, 0x49, P1 ;  /* 0x000000490d00780c */ /* 0x040fe40000f21670 */
[----:B------:R-:W-:Y:S02]  /*91e0*/  FMNMX.FTZ R8, R148, R7, !PT ;  /* 0x0000000794087209 */ /* 0x000fe40007810000 */
[----:B------:R-:W-:Y:S02]  /*91f0*/  FSEL R158, R158, -INF , !P1 ;  /* 0xff8000009e9e7808 */ /* 0x000fe40004800000 */
[----:B------:R-:W-:Y:S02]  /*9200*/  ISETP.GT.AND P1, PT, R12, 0x49, !P6 ;  /* 0x000000490c00780c */ /* 0x000fe40007724270 */
[----:B------:R-:W-:Y:S02]  /*9210*/  LOP3.LUT P6, RZ, R16, 0x40, RZ, 0xc0, !PT ;  /* 0x0000004010ff7812 */ /* 0x000fe400078cc0ff */
        /* <DEDUP_REMOVED lines=19> */
[C---:B------:R-:W-:Y:S02]  /*9350*/  ISETP.GT.AND P1, PT, R12.reuse, 0x58, !P1 ;  /* 0x000000580c00780c */ /* 0x040fe40004f24270 */
[----:B------:R-:W-:Y:S01]  /*9360*/  FMNMX.FTZ R10, R133, R8, !PT ;  /* 0x00000008850a7209 */ /* 0x000fe20007810000 */
[----:B------:R-:W-:Y:S01]  /*9370*/  IMAD.U32 R8, RZ, RZ, UR42 ;  /* 0x0000002aff087e24 */ /* 0x000fe2000f8e00ff */
[----:B------:R-:W-:Y:S02]  /*9380*/  ISETP.LT.OR P1, PT, R13, 0x59, P1 ;  /* 0x000000590d00780c */ /* 0x000fe40000f21670 */
[----:B------:R-:W-:Y:S01]  /*9390*/  ISETP.GT.AND P2, PT, R12, 0x89, !P2 ;  /* 0x000000890c00780c */ /* 0x000fe20005744270 */
[----:B------:R-:W0:Y:S01]  /*93a0*/  SHFL.BFLY PT, R7, R10, 0x2, 0x1f ;  /* 0x0c401f000a077f89 */ /* 0x000e2200000e0000 */
[----:B------:R-:W-:Y:S02]  /*93b0*/  FSEL R166, R166, -INF , !P1 ;  /* 0xff800000a6a67808 */ /* 0x000fe40004800000 */
[----:B------:R-:W-:-:S02]  /*93c0*/  LOP3.LUT P1, RZ, R16, 0x2000, RZ, 0xc0, !PT ;  /* 0x0000200010ff7812 */ /* 0x000fc4000782c0ff */
[C---:B------:R-:W-:Y:S02]  /*93d0*/  ISETP.LT.OR P2, PT, R13.reuse, 0x8a, P2 ;  /* 0x0000008a0d00780c */ /* 0x040fe40001741670 */
[C---:B------:R-:W-:Y:S02]  /*93e0*/  ISETP.GT.AND P1, PT, R12.reuse, 0x59, !P1 ;  /* 0x000000590c00780c */ /* 0x040fe40004f24270 */
[----:B------:R-:W-:Y:S02]  /*93f0*/  ISETP.GT.AND P3, PT, R12, 0x90, !P3 ;  /* 0x000000900c00780c */ /* 0x000fe40005f64270 */
[----:B------:R-:W-:Y:S02]  /*9400*/  ISETP.LT.OR P1, PT, R13, 0x5a, P1 ;  /* 0x0000005a0d00780c */ /* 0x000fe40000f21670 */
[----:B------:R-:W-:Y:S02]  /*9410*/  FSEL R127, R127, -INF , !P2 ;  /* 0xff8000007f7f7808 */ /* 0x000fe40005000000 */
[----:B------:R-:W-:-:S02]  /*9420*/  FSEL R167, R167, -INF , !P1 ;  /* 0xff800000a7a77808 */ /* 0x000fc40004800000 */
[----:B------:R-:W-:Y:S02]  /*9430*/  LOP3.LUT P1, RZ, R16, 0x1000, RZ, 0xc0, !PT ;  /* 0x0000100010ff7812 */ /* 0x000fe4000782c0ff */
[C---:B------:R-:W-:Y:S02]  /*9440*/  ISETP.GT.AND P4, PT, R12.reuse, 0x91, !P4 ;  /* 0x000000910c00780c */ /* 0x040fe40006784270 */
[C---:B------:R-:W-:Y:S02]  /*9450*/  ISETP.GT.AND P1, PT, R12.reuse, 0x60, !P1 ;  /* 0x000000600c00780c */ /* 0x040fe40004f24270 */
[----:B------:R-:W-:Y:S02]  /*9460*/  ISETP.GT.AND P5, PT, R12, 0x98, !P5 ;  /* 0x000000980c00780c */ /* 0x000fe40006fa4270 */
[----:B------:R-:W-:Y:S02]  /*9470*/  ISETP.LT.OR P1, PT, R13, 0x61, P1 ;  /* 0x000000610d00780c */ /* 0x000fe40000f21670 */
[----:B0-----:R-:W-:-:S02]  /*9480*/  FMNMX.FTZ R14, R10, R7, !PT ;  /* 0x000000070a0e7209 */ /* 0x001fc40007810000 */
[----:B------:R-:W-:Y:S02]  /*9490*/  FSEL R138, R138, -INF , !P1 ;  /* 0xff8000008a8a7808 */ /* 0x000fe40004800000 */
[----:B------:R-:W-:Y:S01]  /*94a0*/  LOP3.LUT P1, RZ, R16, 0x800, RZ, 0xc0, !PT ;  /* 0x0000080010ff7812 */ /* 0x000fe2000782c0ff */
[----:B------:R-:W0:Y:S01]  /*94b0*/  SHFL.BFLY PT, R7, R14, 0x1, 0x1f ;  /* 0x0c201f000e077f89 */ /* 0x000e2200000e0000 */
[C---:B------:R-:W-:Y:S02]  /*94c0*/  ISETP.LT.OR P3, PT, R13.reuse, 0x91, P3 ;  /* 0x000000910d00780c */ /* 0x040fe40001f61670 */
[----:B------:R-:W-:Y:S02]  /*94d0*/  ISETP.GT.AND P1, PT, R12, 0x61, !P1 ;  /* 0x000000610c00780c */ /* 0x000fe40004f24270 */
[C---:B------:R-:W-:Y:S02]  /*94e0*/  ISETP.LT.OR P4, PT, R13.reuse, 0x92, P4 ;  /* 0x000000920d00780c */ /* 0x040fe40002781670 */
[----:B------:R-:W-:-:S02]  /*94f0*/  ISETP.LT.OR P1, PT, R13, 0x62, P1 ;  /* 0x000000620d00780c */ /* 0x000fc40000f21670 */
[----:B------:R-:W-:Y:S02]  /*9500*/  FSEL R130, R130, -INF , !P3 ;  /* 0xff80000082827808 */ /* 0x000fe40005800000 */
[----:B------:R-:W-:Y:S02]  /*9510*/  FSEL R139, R139, -INF , !P1 ;  /* 0xff8000008b8b7808 */ /* 0x000fe40004800000 */
[----:B------:R-:W-:Y:S02]  /*9520*/  LOP3.LUT P1, RZ, R16, 0x400, RZ, 0xc0, !PT ;  /* 0x0000040010ff7812 */ /* 0x000fe4000782c0ff */
[----:B------:R-:W-:Y:S02]  /*9530*/  ISETP.LT.OR P5, PT, R13, 0x99, P5 ;  /* 0x000000990d00780c */ /* 0x000fe40002fa1670 */
[----:B------:R-:W-:Y:S02]  /*9540*/  ISETP.GT.AND P1, PT, R12, 0x68, !P1 ;  /* 0x000000680c00780c */ /* 0x000fe40004f24270 */
[----:B------:R-:W-:-:S02]  /*9550*/  FSEL R131, R131, -INF , !P4 ;  /* 0xff80000083837808 */ /* 0x000fc40006000000 */
[----:B------:R-:W-:Y:S02]  /*9560*/  ISETP.LT.OR P1, PT, R13, 0x69, P1 ;  /* 0x000000690d00780c */ /* 0x000fe40000f21670 */
[----:B------:R-:W-:Y:S02]  /*9570*/  FSEL R134, R134, -INF , !P5 ;  /* 0xff80000086867808 */ /* 0x000fe40006800000 */
[----:B------:R-:W-:Y:S02]  /*9580*/  FSEL R142, R142, -INF , !P1 ;  /* 0xff8000008e8e7808 */ /* 0x000fe40004800000 */
[----:B------:R-:W-:Y:S02]  /*9590*/  LOP3.LUT P1, RZ, R16, 0x200, RZ, 0xc0, !PT ;  /* 0x0000020010ff7812 */ /* 0x000fe4000782c0ff */
[----:B0-----:R-:W-:Y:S02]  /*95a0*/  FMNMX.FTZ R7, R14, R7, !PT ;  /* 0x000000070e077209 */ /* 0x001fe40007810000 */
[----:B------:R-:W-:-:S03]  /*95b0*/  ISETP.GT.AND P1, PT, R12, 0x69, !P1 ;  /* 0x000000690c00780c */ /* 0x000fc60004f24270 */
[----:B------:R-:W-:Y:S01]  /*95c0*/  FFMA.FTZ R8, R7, R8, -8 ;  /* 0xc100000007087423 */ /* 0x000fe20000010008 */
        /* <DEDUP_REMOVED lines=64> */
[----:B------:R-:W-:Y:S02]  /*99d0*/  FMNMX.FTZ R186, R9, R0, !PT ;  /* 0x0000000009ba7209 */ /* 0x000fe40007810000 */
[----:B------:R-:W-:Y:S02]  /*99e0*/  FSEL R8, R8, RZ, P1 ;  /* 0x000000ff08087208 */ /* 0x000fe40000800000 */
[----:B------:R-:W-:-:S03]  /*99f0*/  ISETP.LT.OR P2, PT, R13, 0x9a, P2 ;  /* 0x0000009a0d00780c */ /* 0x000fc60001741670 */
[--C-:B------:R-:W-:Y:S01]  /*9a00*/  FFMA.FTZ R15, R189, UR42, -R8.reuse ;  /* 0x0000002abd0f7c23 */ /* 0x100fe20008010808 */
[----:B------:R-:W-:Y:S01]  /*9a10*/  FMNMX.FTZ R189, R187, R186, !PT ;  /* 0x000000babbbd7209 */ /* 0x000fe20007810000 */
[--C-:B------:R-:W-:Y:S01]  /*9a20*/  FFMA.FTZ R14, R188, UR42, -R8.reuse ;  /* 0x0000002abc0e7c23 */ /* 0x100fe20008010808 */
[----:B------:R-:W-:-:S01]  /*9a30*/  FFMA.FTZ R188, R140, UR42, -R8 ;  /* 0x0000002a8cbc7c23 */ /* 0x000fc20008010808 */
        /* <DEDUP_REMOVED lines=48> */
[----:B------:R-:W-:Y:S01]  /*9d40*/  MUFU.EX2 R11, R11 ;  /* 0x0000000b000b7308 */ /* 0x000fe20000000800 */
[----:B------:R-:W-:-:S04]  /*9d50*/  FMNMX.FTZ R186, R182, R189, !PT ;  /* 0x000000bdb6ba7209 */ /* 0x000fc80007810000 */
[----:B------:R-:W-:-:S03]  /*9d60*/  FMNMX.FTZ R189, R183, R186, !PT ;  /* 0x000000bab7bd7209 */ /* 0x000fc60007810000 */
        /* <DEDUP_REMOVED lines=30> */
[----:B------:R0:W-:Y:S01]  /*9f50*/  MUFU.EX2 R12, R188 ;  /* 0x000000bc000c7308 */ /* 0x0001e20000000800 */
[----:B------:R-:W-:-:S04]  /*9f60*/  FMNMX.FTZ R140, R130, R189, !PT ;  /* 0x000000bd828c7209 */ /* 0x000fc80007810000 */
[----:B------:R-:W-:-:S03]  /*9f70*/  FMNMX.FTZ R141, R131, R140, !PT ;  /* 0x0000008c838d7209 */ /* 0x000fc60007810000 */
[----:B------:R-:W-:Y:S01]  /*9f80*/  MUFU.EX2 R173, R173 ;  /* 0x000000ad00ad7308 */ /* 0x000fe20000000800 */
[----:B------:R-:W-:Y:S01]  /*9f90*/  FMNMX.FTZ R140, R134, R141, !PT ;  /* 0x0000008d868c7209 */ /* 0x000fe20007810000 */
[--C-:B------:R-:W-:Y:S01]  /*9fa0*/  FFMA.FTZ R141, R145, UR42, -R8.reuse ;  /* 0x0000002a918d7c23 */ /* 0x100fe20008010808 */
[----:B------:R-:W-:-:S01]  /*9fb0*/  FFMA.FTZ R145, R149, UR42, -R8 ;  /* 0x0000002a95917c23 */ /* 0x000fc20008010808 */
[----:B------:R-:W-:Y:S01]  /*9fc0*/  IMAD.U32 R149, RZ, RZ, UR42 ;  /* 0x0000002aff957e24 */ /* 0x000fe2000f8e00ff */
[----:B------:R-:W-:-:S03]  /*9fd0*/  FMNMX.FTZ R186, R135, R140, !PT ;  /* 0x0000008c87ba7209 */ /* 0x000fc60007810000 */
[----:B------:R1:W-:Y:S02]  /*9fe0*/  MUFU.EX2 R140, R192 ;  /* 0x000000c0008c7308 */ /* 0x0003e40000000800 */
[----:B------:R-:W2:Y:S06]  /*9ff0*/  SHFL.BFLY PT, R189, R186, 0x2, 0x1f ;  /* 0x0c401f00babd7f89 */ /* 0x000eac00000e0000 */
[----:B------:R-:W-:Y:S08]  /*a000*/  MUFU.EX2 R176, R176 ;  /* 0x000000b000b07308 */ /* 0x000ff00000000800 */
[----:B------:R-:W-:Y:S08]  /*a010*/  MUFU.EX2 R177, R177 ;  /* 0x000000b100b17308 */ /* 0x000ff00000000800 */
[----:B------:R-:W-:Y:S01]  /*a020*/  MUFU.EX2 R180, R180 ;  /* 0x000000b400b47308 */ /* 0x000fe20000000800 */
[----:B--2---:R-:W-:-:S02]  /*a030*/  FMNMX.FTZ R189, R186, R189, !PT ;  /* 0x000000bdbabd7209 */ /* 0x004fc40007810000 */
[----:B------:R-:W-:-:S03]  /*a040*/  FSEL R186, R7, RZ, P1 ;  /* 0x000000ff07ba7208 */ /* 0x000fc60000800000 */
[----:B------:R-:W2:Y:S02]  /*a050*/  SHFL.BFLY PT, R148, R189, 0x1, 0x1f ;  /* 0x0c201f00bd947f89 */ /* 0x000ea400000e0000 */
[----:B------:R-:W-:Y:S01]  /*a060*/  MUFU.EX2 R181, R181 ;  /* 0x000000b500b57308 */ /* 0x000fe20000000800 */
[----:B------:R-:W-:-:S07]  /*a070*/  FADD.FTZ R186, -R186, R3 ;  /* 0x00000003baba7221 */ /* 0x000fce0000010100 */
[----:B------:R-:W-:Y:S08]  /*a080*/  MUFU.EX2 R3, R133 ;  /* 0x0000008500037308 */ /* 0x000ff00000000800 */
[----:B------:R-:W-:Y:S01]  /*a090*/  MUFU.EX2 R152, R152 ;  /* 0x0000009800987308 */ /* 0x000fe20000000800 */
[----:B--2---:R-:W-:Y:S01]  /*a0a0*/  FMNMX.FTZ R8, R189, R148, !PT ;  /* 0x00000094bd087209 */ /* 0x004fe20007810000 */
[----:B------:R-:W-:-:S06]  /*a0b0*/  FMUL.FTZ R148, R186, UR42 ;  /* 0x0000002aba947c20 */ /* 0x000fcc0008410000 */
[----:B------:R-:W-:Y:S01]  /*a0c0*/  MUFU.EX2 R153, R153 ;  /* 0x0000009900997308 */ /* 0x000fe20000000800 */
[C---:B------:R-:W-:Y:S01]  /*a0d0*/  FSETP.NEU.FTZ.AND P1, PT, R8.reuse, -INF , PT ;  /* 0xff8000000800780b */ /* 0x040fe20003f3d000 */
[----:B------:R-:W-:-:S05]  /*a0e0*/  FFMA.FTZ R149, R8, R149, -8 ;  /* 0xc100000008957423 */ /* 0x000fca0000010095 */
[----:B------:R-:W-:Y:S01]  /*a0f0*/  FSEL R186, R149, RZ, P1 ;  /* 0x000000ff95ba7208 */ /* 0x000fe20000800000 */
[----:B------:R-:W2:Y:S04]  /*a100*/  MUFU.EX2 R148, R148 ;  /* 0x0000009400947308 */ /* 0x000ea80000000800 */
[----:B------:R-:W-:-:S01]  /*a110*/  FFMA.FTZ R189, R190, UR42, -R186 ;  /* 0x0000002abebd7c23 */ /* 0x000fc200080108ba */
[--C-:B0-----:R-:W-:Y:S01]  /*a120*/  FFMA.FTZ R188, R9, UR42, -R186.reuse ;  /* 0x0000002a09bc7c23 */ /* 0x101fe200080108ba */
[----:B------:R-:W-:-:S01]  /*a130*/  FFMA.FTZ R9, R187, UR42, -R186 ;  /* 0x0000002abb097c23 */ /* 0x000fc200080108ba */
[--C-:B------:R-:W-:Y:S01]  /*a140*/  FFMA.FTZ R190, R191, UR42, -R186.reuse ;  /* 0x0000002abfbe7c23 */ /* 0x100fe200080108ba */
[----:B------:R0:W-:Y:S01]  /*a150*/  MUFU.EX2 R133, R189 ;  /* 0x000000bd00857308 */ /* 0x0001e20000000800 */
[----:B------:R-:W-:-:S01]  /*a160*/  FFMA.FTZ R149, R194, UR42, -R186 ;  /* 0x0000002ac2957c23 */ /* 0x000fc200080108ba */
[--C-:B-1----:R-:W-:Y:S01]  /*a170*/  FFMA.FTZ R192, R195, UR42, -R186.reuse ;  /* 0x0000002ac3c07c23 */ /* 0x102fe200080108ba */
[----:B------:R-:W-:-:S01]  /*a180*/  FFMA.FTZ R187, R198, UR42, -R186 ;  /* 0x0000002ac6bb7c23 */ /* 0x000fc200080108ba */
[--C-:B------:R-:W-:Y:S01]  /*a190*/  FFMA.FTZ R194, R199, UR42, -R186.reuse ;  /* 0x0000002ac7c27c23 */ /* 0x100fe200080108ba */
[----:B------:R-:W-:-:S01]  /*a1a0*/  FFMA.FTZ R191, R158, UR42, -R186 ;  /* 0x0000002a9ebf7c23 */ /* 0x000fc200080108ba */
[--C-:B------:R-:W-:Y:S01]  /*a1b0*/  FFMA.FTZ R158, R162, UR42, -R186.reuse ;  /* 0x0000002aa29e7c23 */ /* 0x100fe200080108ba */
[----:B------:R-:W-:-:S01]  /*a1c0*/  FFMA.FTZ R162, R166, UR42, -R186 ;  /* 0x0000002aa6a27c23 */ /* 0x000fc200080108ba */
[----:B------:R-:W-:Y:S01]  /*a1d0*/  MUFU.EX2 R188, R188 ;  /* 0x000000bc00bc7308 */ /* 0x000fe20000000800 */
[----:B0-----:R-:W-:Y:S01]  /*a1e0*/  FSEL R189, R8, RZ, P1 ;  /* 0x000000ff08bd7208 */ /* 0x001fe20000800000 */
[----:B--2---:R-:W-:Y:S01]  /*a1f0*/  FFMA.FTZ R193, R148, R6, R11 ;  /* 0x0000000694c17223 */ /* 0x004fe2000001000b */
[----:B------:R-:W-:-:S01]  /*a200*/  FFMA.FTZ R170, R170, UR42, -R186 ;  /* 0x0000002aaaaa7c23 */ /* 0x000fc200080108ba */
[--C-:B------:R-:W-:Y:S01]  /*a210*/  FFMA.FTZ R171, R171, UR42, -R186.reuse ;  /* 0x0000002aabab7c23 */ /* 0x100fe200080108ba */
[----:B------:R-:W-:-:S01]  /*a220*/  FFMA.FTZ R174, R174, UR42, -R186 ;  /* 0x0000002aaeae7c23 */ /* 0x000fc200080108ba */
[----:B------:R-:W-:Y:S01]  /*a230*/  FADD.FTZ R189, -R189, R0 ;  /* 0x00000000bdbd7221 */ /* 0x000fe20000010100 */
[----:B------:R-:W-:-:S01]  /*a240*/  FADD.FTZ R193, R10, R193 ;  /* 0x000000c10ac17221 */ /* 0x000fc20000010000 */
[----:B------:R-:W-:Y:S01]  /*a250*/  MUFU.EX2 R9, R9 ;  /* 0x0000000900097308 */ /* 0x000fe20000000800 */
[----:B------:R-:W-:-:S01]  /*a260*/  FFMA.FTZ R175, R175, UR42, -R186 ;  /* 0x0000002aafaf7c23 */ /* 0x000fc200080108ba */
[----:B------:R-:W-:Y:S01]  /*a270*/  FMUL.FTZ R189, R189, UR42 ;  /* 0x0000002abdbd7c20 */ /* 0x000fe20008410000 */
[----:B------:R-:W-:-:S01]  /*a280*/  FADD.FTZ R166, R14, R193 ;  /* 0x000000c10ea67221 */ /* 0x000fc20000010000 */
        /* <DEDUP_REMOVED lines=29> */
[----:B------:R-:W-:-:S01]  /*a460*/  FADD.FTZ R5, R133, R6 ;  /* 0x0000000685057221 */ /* 0x000fc20000010000 */
[--C-:B------:R-:W-:Y:S01]  /*a470*/  FFMA.FTZ R134, R134, UR42, -R186.reuse ;  /* 0x0000002a86867c23 */ /* 0x100fe200080108ba */
[----:B------:R-:W-:-:S02]  /*a480*/  FFMA.FTZ R135, R135, UR42, -R186 ;  /* 0x0000002a87877c23 */ /* 0x000fc400080108ba */
[----:B-1----:R-:W-:-:S03]  /*a490*/  FADD.FTZ R6, R190, R5 ;  /* 0x00000005be067221 */ /* 0x002fc60000010000 */
        /* <DEDUP_REMOVED lines=18> */
[----:B------:R-:W-:-:S01]  /*a5c0*/  FADD.FTZ R5, R169, R6 ;  /* 0x00000006a9057221 */ /* 0x000fc20000010000 */
[----:B0-----:R-:W-:-:S03]  /*a5d0*/  FADD.FTZ R191, R171, R166 ;  /* 0x000000a6abbf7221 */ /* 0x001fc60000010000 */
[----:B------:R-:W-:-:S03]  /*a5e0*/  FADD.FTZ R6, R172, R5 ;  /* 0x00000005ac067221 */ /* 0x000fc60000010000 */
        /* <DEDUP_REMOVED lines=51> */
[----:B--2---:R-:W-:-:S04]  /*a920*/  FADD.FTZ R5, R137, R6 ;  /* 0x0000000689057221 */ /* 0x004fc80000010000 */
[----:B------:R-:W-:-:S03]  /*a930*/  FADD.FTZ R6, R12, R5 ;  /* 0x000000050c067221 */ /* 0x000fc60000010000 */
        /* <DEDUP_REMOVED lines=49> */
[----:B------:R-:W-:Y:S01]  /*ac50*/  FADD.FTZ R6, R3, R6 ;  /* 0x0000000603067221 */ /* 0x000fe20000010000 */
[----:B-1----:R-:W-:-:S04]  /*ac60*/  FADD.FTZ R191, R134, R191 ;  /* 0x000000bf86bf7221 */ /* 0x002fc80000010000 */
[----:B0-----:R-:W-:Y:S01]  /*ac70*/  FADD.FTZ R5, R135, R191 ;  /* 0x000000bf87057221 */ /* 0x001fe20000010000 */
[----:B------:R-:W-:Y:S06]  /*ac80*/  @!P0 BRA `(.L_x_4281) ;  /* 0x0000000000048947 */ /* 0x000fec0003800000 */
[----:B------:R-:W-:Y:S01]  /*ac90*/  BPT.TRAP 0x1 ;  /* 0x000000040000795c */ /* 0x000fe20000300000 */
.L_x_4281:
        /* <DEDUP_REMOVED lines=151> */
.L_x_4264:
[----:B------:R-:W-:Y:S01]  /*b610*/  ULDC UR6, c[0x0][0x448] ;  /* 0x0001120000067ab9 */ /* 0x000fe20000000800 */
[----:B------:R-:W-:Y:S01]  /*b620*/  IADD3 R7, R18, 0x1, -R19 ;  /* 0x0000000112077810 */ /* 0x000fe20007ffe813 */
[----:B------:R-:W-:Y:S01]  /*b630*/  UISETP.NE.AND UP0, UPT, UR6, 0x1, UPT ;  /* 0x000000010600788c */ /* 0x000fe2000bf05270 */
[----:B------:R-:W-:Y:S02]  /*b640*/  ULDC UR15, c[0x0][0x9e4] ;  /* 0x00027900000f7ab9 */ /* 0x000fe40000000800 */
[----:B------:R-:W-:Y:S01]  /*b650*/  R2UR UR11, R7 ;  /* 0x00000000070b72ca */ /* 0x000fe200000e0000 */
[----:B------:R-:W-:Y:S02]  /*b660*/  UISETP.GE.AND UP1, UPT, UR15, 0x1, UPT ;  /* 0x000000010f00788c */ /* 0x000fe4000bf26270 */
[----:B------:R-:W-:-:S04]  /*b670*/  UIADD3 UR10, UR36, 0x7f, URZ ;  /* 0x0000007f240a7890 */ /* 0x000fc8000fffe03f */
[----:B------:R-:W-:Y:S01]  /*b680*/  PLOP3.LUT P1, PT, PT, PT, UP1, 0x40, 0x0 ;  /* 0x000000000000781c */ /* 0x000fe20003f2e818 */
[----:B------:R-:W-:Y:S01]  /*b690*/  @UP0 ULDC UR6, c[0x0][0x44c] ;  /* 0x0001130000060ab9 */ /* 0x000fe20000000800 */
[----:B------:R-:W-:Y:S01]  /*b6a0*/  @UP0 ULDC UR14, c[0x0][0x450] ;  /* 0x00011400000e0ab9 */ /* 0x000fe20000000800 */
[----:B------:R-:W-:-:S04]  /*b6b0*/  UIMAD.WIDE.U32 UR6, UR10, UR6, URZ ;  /* 0x000000060a0672a5 */ /* 0x000fc8000f8e003f */
[----:B------:R-:W-:-:S04]  /*b6c0*/  @UP0 USHF.R.U32.HI UR10, URZ, UR14, UR7 ;  /* 0x0000000e3f0a0299 */ /* 0x000fc80008011607 */
[----:B------:R-:W-:-:S04]  /*b6d0*/  UIADD3 UR10, UR11, UR10, URZ ;  /* 0x0000000a0b0a7290 */ /* 0x000fc8000fffe03f */
[----:B------:R-:W-:Y:S01]  /*b6e0*/  UIADD3 UR56, UR10, -UR56, URZ ;  /* 0x800000380a387290 */ /* 0x000fe2000fffe03f */
[----:B------:R-:W-:Y:S11]  /*b6f0*/  @P1 BRA `(.L_x_4283) ;  /* 0x0000000000481947 */ /* 0x000ff60003800000 */
        /* <DEDUP_REMOVED lines=11> */
.L_x_4284:
[----:B------:R-:W-:-:S11]  /*b7b0*/  UISETP.NE.AND UP2, UPT, UR15, 0x1, UPT ;  /* 0x000000010f00788c */ /* 0x000fd6000bf45270 */
[----:B------:R-:W-:Y:S02]  /*b7c0*/  @UP2 ULDC.64 UR6, c[0x0][0x9e8] ;  /* 0x00027a0000062ab9 */ /* 0x000fe40000000a00 */
[----:B------:R-:W-:-:S04]  /*b7d0*/  UIMAD.WIDE.U32 UR10, UR14, UR6, URZ ;  /* 0x000000060e0a72a5 */ /* 0x000fc8000f8e003f */
[----:B------:R-:W-:-:S12]  /*b7e0*/  @UP2 USHF.R.U32.HI UR14, URZ, UR7, UR11 ;  /* 0x000000073f0e2299 */ /* 0x000fd8000801160b */
.L_x_4285:
[----:B------:R-:W-:-:S04]  /*b7f0*/  UIMAD UR14, UR14, UR15, URZ ;  /* 0x0000000f0e0e72a4 */ /* 0x000fc8000f8e023f */
[----:B------:R-:W-:-:S04]  /*b800*/  UISETP.LT.AND UP2, UPT, UR56, UR14, UPT ;  /* 0x0000000e3800728c */ /* 0x000fc8000bf41270 */
[----:B------:R-:W-:-:S12]  /*b810*/  USEL UR56, UR56, UR14, !UP2 ;  /* 0x0000000e38387287 */ /* 0x000fd8000d000000 */
.L_x_4283:
        /* <DEDUP_REMOVED lines=10> */
[----:B------:R-:W-:Y:S01]  /*b8c0*/  IMAD.MOV.U32 R7, RZ, RZ, R3 ;  /* 0x000000ffff077224 */ /* 0x000fe200078e0003 */
[----:B------:R-:W-:-:S06]  /*b8d0*/  UMOV UR56, UR54 ;  /* 0x0000003600387c82 */ /* 0x000fcc0008000000 */
.L_x_4296:
[----:B------:R-:W-:Y:S01]  /*b8e0*/  ISETP.NE.AND P2, PT, RZ, UR45, PT ;  /* 0x0000002dff007c0c */ /* 0x000fe2000bf45270 */
[----:B------:R-:W-:-:S04]  /*b8f0*/  UISETP.NE.AND UP2, UPT, UR56, 0x1, UPT ;  /* 0x000000013800788c */ /* 0x000fc8000bf45270 */
[----:B------:R-:W-:-:S04]  /*b900*/  USEL UR50, URZ, 0x1, UP2 ;  /* 0x000000013f327887 */ /* 0x000fc80009000000 */
[----:B------:R-:W-:-:S04]  /*b910*/  ULOP3.LUT UR50, UR57, UR50, URZ, 0x3c, !UPT ;  /* 0x0000003239327292 */ /* 0x000fc8000f8e3c3f */
[----:B------:R-:W-:Y:S08]  /*b920*/  @P2 BRA `(.L_x_4287) ;  /* 0x0000000000382947 */ /* 0x000ff00003800000 */
[----:B------:R-:W-:Y:S05]  /*b930*/  @!P0 BRA `(.L_x_4288) ;  /* 0x0000000000048947 */ /* 0x000fea0003800000 */
[----:B------:R-:W-:Y:S01]  /*b940*/  BPT.TRAP 0x1 ;  /* 0x000000040000795c */ /* 0x000fe20000300000 */
.L_x_4288:
        /* <DEDUP_REMOVED lines=9> */
.L_x_4289:
[----:B-1----:R-:W-:Y:S05]  /*b9e0*/  @P1 BRA `(.L_x_4287) ;  /* 0x0000000000081947 */ /* 0x002fea0003800000 */
[----:B------:R-:W1:Y:S02]  /*b9f0*/  SYNCS.PHASECHK.TRANS64.TRYWAIT P1, [UR6+0x33430], R0 ;  /* 0x03343000ff0075a7 */ /* 0x000e640008020146 */
[----:B-1----:R-:W-:Y:S05]  /*ba00*/  @!P1 BRA `(.L_x_4290) ;  /* 0x0000014c00f49947 */ /* 0x002fea0003800000 */
.L_x_4287:
[----:B-1----:R-:W1:Y:S01]  /*ba10*/  S2R R3, SR_TID.X ;  /* 0x0000000000037919 */ /* 0x002e620000002100 */
        /* <DEDUP_REMOVED lines=21> */
[----:B-1----:R-:W-:Y:S01]  /*bb70*/  SHF.R.U32.HI R3, RZ, 0x7, R3 ;  /* 0x00000007ff037819 */ /* 0x002fe20000011603 */
[----:B------:R-:W-:Y:S01]  /*bb80*/  UMOV UR19, 0x80000020 ;  /* 0x8000002000137882 */ /* 0x000fe20000000000 */
[----:B------:R-:W-:Y:S01]  /*bb90*/  UIADD3 UR22, UR58, 0x502, URZ ;  /* 0x000005023a167890 */ /* 0x000fe2000fffe03f */
[----:B------:R-:W-:-:S02]  /*bba0*/  UMOV UR23, 0x80000020 ;  /* 0x8000002000177882 */ /* 0x000fc40000000000 */
        /* <DEDUP_REMOVED lines=165> */
.L_x_4292:
[----:B------:R-:W-:Y:S01]  /*c600*/  ULEA UR6, UR56, UR41, 0x3 ;  /* 0x0000002938067291 */ /* 0x000fe2000f8e183f */
[----:B------:R-:W-:-:S05]  /*c610*/  IMAD.U32 R0, RZ, RZ, UR57 ;  /* 0x00000039ff007e24 */ /* 0x000fca000f8e00ff */
[----:B------:R-:W-:-:S04]  /*c620*/  SHF.L.U32 R0, R0, 0x1f, RZ ;  /* 0x0000001f00007819 */ /* 0x000fc800000006ff */
[----:B------:R0:W1:Y:S01]  /*c630*/  SYNCS.PHASECHK.TRANS64.TRYWAIT P1, [UR6+0x33450], R0 ;  /* 0x03345000ff0075a7 */ /* 0x0000620008020146 */
[----:B------:R-:W-:Y:S05]  /*c640*/  @!P0 BRA `(.L_x_4293) ;  /* 0x0000000000048947 */ /* 0x000fea0003800000 */
[----:B------:R-:W-:Y:S01]  /*c650*/  BPT.TRAP 0x1 ;  /* 0x000000040000795c */ /* 0x000fe20000300000 */
.L_x_4293:
[----:B-1----:R-:W-:Y:S05]  /*c660*/  @P1 BRA `(.L_x_4291) ;  /* 0x0000000000081947 */ /* 0x002fea0003800000 */
[----:B------:R-:W1:Y:S02]  /*c670*/  SYNCS.PHASECHK.TRANS64.TRYWAIT P1, [UR6+0x33450], R0 ;  /* 0x03345000ff0075a7 */ /* 0x000e640008020146 */
[----:B-1----:R-:W-:Y:S05]  /*c680*/  @!P1 BRA `(.L_x_4294) ;  /* 0x0000014000ec9947 */ /* 0x002fea0003800000 */
.L_x_4291:
[----:B------:R-:W-:Y:S01]  /*c690*/  UIADD3 UR6, UR41, 0x200, URZ ;  /* 0x0000020029067890 */ /* 0x000fe2000fffe03f */
[----:B------:R-:W-:Y:S01]  /*c6a0*/  WARPGROUP.ARRIVE ;  /* 0x00000000000079c5 */ /* 0x000fe20000000000 */
[----:B------:R-:W-:Y:S01]  /*c6b0*/  UMOV UR7, 0xc0000010 ;  /* 0xc000001000077882 */ /* 0x000fe20000000000 */
[----:B01----:R-:W-:Y:S01]  /*c6c0*/  FMNMX.FTZ R0, R184, R7, !PT ;  /* 0x00000007b8007209 */ /* 0x003fe20007810000 */
[----:B------:R-:W-:Y:S01]  /*c6d0*/  USHF.R.U32.HI UR6, URZ, 0x4, UR6 ;  /* 0x000000043f067899 */ /* 0x000fe20008011606 */
[----:B------:R-:W-:Y:S02]  /*c6e0*/  FMNMX.FTZ R8, R186, R9, !PT ;  /* 0x00000009ba087209 */ /* 0x000fe40007810000 */
[----:B------:R-:W0:Y:S01]  /*c6f0*/  S2R R234, SR_TID.X ;  /* 0x0000000000ea7919 */ /* 0x000e220000002100 */
[----:B------:R-:W-:Y:S01]  /*c700*/  FMNMX.FTZ R3, R185, R0, !PT ;  /* 0x00000000b9037209 */ /* 0x000fe20007810000 */
[----:B------:R-:W-:Y:S01]  /*c710*/  ULOP3.LUT UR6, UR6, 0x3fff, URZ, 0xc0, !UPT ;  /* 0x00003fff06067892 */ /* 0x000fe2000f8ec03f */
[----:B------:R-:W-:-:S02]  /*c720*/  FMNMX.FTZ R11, R187, R8, !PT ;  /* 0x00000008bb0b7209 */ /* 0x000fc40007810000 */
[----:B------:R-:W-:Y:S01]  /*c730*/  FMNMX.FTZ R0, R188, R3, !PT ;  /* 0x00000003bc007209 */ /* 0x000fe20007810000 */
[----:B------:R-:W-:Y:S01]  /*c740*/  ULOP3.LUT UR6, UR6, 0x10000, URZ, 0xfc, !UPT ;  /* 0x0001000006067892 */ /* 0x000fe2000f8efc3f */
[----:B------:R-:W-:Y:S02]  /*c750*/  FMNMX.FTZ R8, R190, R11, !PT ;  /* 0x0000000bbe087209 */ /* 0x000fe40007810000 */
[----:B------:R-:W-:Y:S01]  /*c760*/  FMNMX.FTZ R3, R189, R0, !PT ;  /* 0x00000000bd037209 */ /* 0x000fe20007810000 */
[----:B------:R-:W-:Y:S01]  /*c770*/  UIMAD UR10, UR56, 0x780, UR6 ;  /* 0x00000780380a78a4 */ /* 0x000fe2000f8e0206 */
[----:B------:R-:W-:Y:S02]  /*c780*/  FMNMX.FTZ R11, R191, R8, !PT ;  /* 0x00000008bf0b7209 */ /* 0x000fe40007810000 */
[----:B------:R-:W-:Y:S02]  /*c790*/  FMNMX.FTZ R0, R192, R3, !PT ;  /* 0x00000003c0007209 */ /* 0x000fe40007810000 */
[----:B------:R-:W-:-:S02]  /*c7a0*/  FMNMX.FTZ R8, R194, R11, !PT ;  /* 0x0000000bc2087209 */ /* 0x000fc40007810000 */
[----:B------:R-:W-:Y:S01]  /*c7b0*/  UMOV UR6, UR10 ;  /* 0x0000000a00067c82 */ /* 0x000fe20008000000 */
[----:B------:R-:W-:Y:S01]  /*c7c0*/  FMNMX.FTZ R3, R193, R0, !PT ;  /* 0x00000000c1037209 */ /* 0x000fe20007810000 */
[----:B------:R-:W-:Y:S01]  /*c7d0*/  QGMMA.64x192x32.F32.E4M3.E4M3 R24, R216, gdesc[UR4], R24, gsb0 ;  /* 0x02e00004d8187df3 */ /* 0x000fe20008000818 */
[----:B------:R-:W-:Y:S01]  /*c7e0*/  UIADD3 UR6, UR10, 0x180, URZ ;  /* 0x000001800a067890 */ /* 0x000fe2000fffe03f */
[----:B------:R-:W-:Y:S01]  /*c7f0*/  FMNMX.FTZ R11, R195, R8, !PT ;  /* 0x00000008c30b7209 */ /* 0x000fe20007810000 */
[----:B------:R-:W-:Y:S01]  /*c800*/  UMOV UR7, 0xc0000010 ;  /* 0xc000001000077882 */ /* 0x000fe20000000000 */
        /* <DEDUP_REMOVED lines=130> */
[----:B------:R-:W-:Y:S02]  /*d030*/  MUFU.EX2 R7, R7 ;  /* 0x0000000700077308 */ /* 0x000fe40000000800 */
[----:B------:R-:W-:-:S01]  /*d040*/  FFMA.FTZ R185, R186, UR42, -R133 ;  /* 0x0000002abab97c23 */ /* 0x000fc20008010885 */
[--C-:B------:R-:W-:Y:S01]  /*d050*/  FFMA.FTZ R184, R187, UR42, -R133.reuse ;  /* 0x0000002abbb87c23 */ /* 0x100fe20008010885 */
[----:B------:R-:W-:-:S01]  /*d060*/  FFMA.FTZ R186, R190, UR42, -R133 ;  /* 0x0000002abeba7c23 */ /* 0x000fc20008010885 */
[--C-:B------:R-:W-:Y:S01]  /*d070*/  FFMA.FTZ R187, R191, UR42, -R133.reuse ;  /* 0x0000002abfbb7c23 */ /* 0x100fe20008010885 */
[----:B------:R-:W-:-:S01]  /*d080*/  FFMA.FTZ R188, R194, UR42, -R133 ;  /* 0x0000002ac2bc7c23 */ /* 0x000fc20008010885 */
[--C-:B------:R-:W-:Y:S01]  /*d090*/  FFMA.FTZ R189, R195, UR42, -R133.reuse ;  /* 0x0000002ac3bd7c23 */ /* 0x100fe20008010885 */
        /* <DEDUP_REMOVED lines=22> */
[----:B------:R-:W-:Y:S01]  /*d200*/  FFMA.FTZ R139, R139, UR42, -R133 ;  /* 0x0000002a8b8b7c23 */ /* 0x000fe20008010885 */
[----:B------:R-:W-:Y:S01]  /*d210*/  IADD3 R194, -R234, 0xb, RZ ;  /* 0x0000000beac27810 */ /* 0x000fe20007ffe1ff */
[----:B------:R-:W2:Y:S01]  /*d220*/  MUFU.EX2 R11, R11 ;  /* 0x0000000b000b7308 */ /* 0x000ea20000000800 */
[----:B0-----:R-:W-:-:S01]  /*d230*/  FFMA.FTZ R6, R7, R6, R10 ;  /* 0x0000000607067223 */ /* 0x001fc2000001000a */
[----:B------:R-:W0:Y:S01]  /*d240*/  S2R R234, SR_TID.X ;  /* 0x0000000000ea7919 */ /* 0x000e220000002100 */
[----:B------:R-:W-:-:S01]  /*d250*/  FFMA.FTZ R142, R142, UR42, -R133 ;  /* 0x0000002a8e8e7c23 */ /* 0x000fc20008010885 */
[--C-:B------:R-:W-:Y:S01]  /*d260*/  FFMA.FTZ R143, R143, UR42, -R133.reuse ;  /* 0x0000002a8f8f7c23 */ /* 0x100fe20008010885 */
[----:B------:R-:W-:-:S01]  /*d270*/  FFMA.FTZ R146, R146, UR42, -R133 ;  /* 0x0000002a92927c23 */ /* 0x000fc20008010885 */
[--C-:B------:R-:W-:Y:S01]  /*d280*/  FFMA.FTZ R147, R147, UR42, -R133.reuse ;  /* 0x0000002a93937c23 */ /* 0x100fe20008010885 */
[----:B------:R-:W-:-:S01]  /*d290*/  FFMA.FTZ R150, R150, UR42, -R133 ;  /* 0x0000002a96967c23 */ /* 0x000fc20008010885 */
[----:B------:R-:W3:Y:S01]  /*d2a0*/  MUFU.EX2 R184, R184 ;  /* 0x000000b800b87308 */ /* 0x000ee20000000800 */
[----:B-1----:R-:W-:-:S01]  /*d2b0*/  FFMA.FTZ R5, R8, R5, R185 ;  /* 0x0000000508057223 */ /* 0x002fc200000100b9 */
[--C-:B------:R-:W-:Y:S01]  /*d2c0*/  FFMA.FTZ R151, R151, UR42, -R133.reuse ;  /* 0x0000002a97977c23 */ /* 0x100fe20008010885 */
[----:B------:R-:W-:-:S01]  /*d2d0*/  FFMA.FTZ R122, R122, UR42, -R133 ;  /* 0x0000002a7a7a7c23 */ /* 0x000fc20008010885 */
[--C-:B------:R-:W-:Y:S01]  /*d2e0*/  FFMA.FTZ R123, R123, UR42, -R133.reuse ;  /* 0x0000002a7b7b7c23 */ /* 0x100fe20008010885 */
[----:B------:R-:W-:-:S01]  /*d2f0*/  FFMA.FTZ R126, R126, UR42, -R133 ;  /* 0x0000002a7e7e7c23 */ /* 0x000fc20008010885 */
[----:B------:R-:W-:Y:S01]  /*d300*/  FFMA.FTZ R127, R127, UR42, -R133 ;  /* 0x0000002a7f7f7c23 */ /* 0x000fe20008010885 */
[----:B------:R-:W-:Y:S01]  /*d310*/  IMAD.U32 R195, RZ, RZ, UR54 ;  /* 0x00000036ffc37e24 */ /* 0x000fe2000f8e00ff */
[----:B------:R-:W1:Y:S01]  /*d320*/  MUFU.EX2 R12, R12 ;  /* 0x0000000c000c7308 */ /* 0x000e620000000800 */
[----:B--2---:R-:W-:-:S01]  /*d330*/  FADD.FTZ R193, R11, R6 ;  /* 0x000000060bc17221 */ /* 0x004fc20000010000 */
[--C-:B------:R-:W-:Y:S01]  /*d340*/  FFMA.FTZ R130, R130, UR42, -R133.reuse ;  /* 0x0000002a82827c23 */ /* 0x100fe20008010885 */
[----:B------:R-:W-:-:S01]  /*d350*/  FFMA.FTZ R131, R131, UR42, -R133 ;  /* 0x0000002a83837c23 */ /* 0x000fc20008010885 */
[--C-:B------:R-:W-:Y:S01]  /*d360*/  FFMA.FTZ R134, R134, UR42, -R133.reuse ;  /* 0x0000002a86867c23 */ /* 0x100fe20008010885 */
[----:B------:R-:W-:-:S03]  /*d370*/  FFMA.FTZ R133, R135, UR42, -R133 ;  /* 0x0000002a87857c23 */ /* 0x000fc60008010885 */
[----:B------:R-:W2:Y:S01]  /*d380*/  MUFU.EX2 R186, R186 ;  /* 0x000000ba00ba7308 */ /* 0x000ea20000000800 */
[----:B---3--:R-:W-:-:S07]  /*d390*/  FADD.FTZ R5, R184, R5 ;  /* 0x00000005b8057221 */ /* 0x008fce0000010000 */
[----:B------:R-:W3:Y:S01]  /*d3a0*/  MUFU.EX2 R13, R13 ;  /* 0x0000000d000d7308 */ /* 0x000ee20000000800 */
[----:B-1----:R-:W-:-:S01]  /*d3b0*/  FADD.FTZ R6, R12, R193 ;  /* 0x000000c10c067221 */ /* 0x002fc20000010000 */
[----:B0-----:R-:W-:-:S06]  /*d3c0*/  LOP3.LUT P1, RZ, R234, 0x7f, RZ, 0xc0, !PT ;  /* 0x0000007feaff7812 */ /* 0x001fcc000782c0ff */
[----:B------:R-:W0:Y:S01]  /*d3d0*/  MUFU.EX2 R187, R187 ;  /* 0x000000bb00bb7308 */ /* 0x000e220000000800 */
[----:B--2---:R-:W-:-:S06]  /*d3e0*/  FADD.FTZ R192, R186, R5 ;  /* 0x00000005bac07221 */ /* 0x004fcc0000010000 */
[----:B------:R-:W-:Y:S01]  /*d3f0*/  @!P1 LEA R195, R195, UR41, 0x3 ;  /* 0x00000029c3c39c11 */ /* 0x000fe2000f8e18ff */
[----:B------:R-:W1:Y:S01]  /*d400*/  MUFU.EX2 R14, R14 ;  /* 0x0000000e000e7308 */ /* 0x000e620000000800 */
[----:B---3--:R-:W-:-:S07]  /*d410*/  FADD.FTZ R5, R13, R6 ;  /* 0x000000060d057221 */ /* 0x008fce0000010000 */
        /* <DEDUP_REMOVED lines=24> */
[----:B------:R-:W-:Y:S01]  /*d5a0*/  QGMMA.64x192x32.F32.E4M3.E4M3 R24, R208, gdesc[UR4], R24, gsb0 ;  /* 0x02e00004d0187df3 */ /* 0x000fe20008000818 */
[----:B------:R-:W-:Y:S01]  /*d5b0*/  UIADD3 UR6, UR10, 0x480, URZ ;  /* 0x000004800a067890 */ /* 0x000fe2000fffe03f */
[----:B------:R-:W-:-:S04]  /*d5c0*/  UMOV UR7, 0xc0000010 ;  /* 0xc000001000077882 */ /* 0x000fc80000000000 */
        /* <DEDUP_REMOVED lines=99> */
[----:B------:R-:W-:-:S05]  /*dc00*/  @!P1 VIADD R5, R195, 0x33440 ;  /* 0x00033440c3059836 */ /* 0x000fca0000000000 */
[----:B------:R-:W-:Y:S01]  /*dc10*/  @!P1 PRMT R5, RZ, 0x654, R5 ;  /* 0x00000654ff059816 */ /* 0x000fe20000000005 */
[----:B------:R-:W0:Y:S01]  /*dc20*/  MUFU.EX2 R123, R123 ;  /* 0x0000007b007b7308 */ /* 0x000e220000000800 */
[----:B-1----:R-:W-:-:S07]  /*dc30*/  FADD.FTZ R192, R122, R193 ;  /* 0x000000c17ac07221 */ /* 0x002fce0000010000 */
[----:B------:R-:W1:Y:S01]  /*dc40*/  MUFU.EX2 R124, R124 ;  /* 0x0000007c007c7308 */ /* 0x000e620000000800 */
[----:B--2---:R-:W-:-:S07]  /*dc50*/  FADD.FTZ R193, R121, R6 ;  /* 0x0000000679c17221 */ /* 0x004fce0000010000 */
[----:B------:R-:W2:Y:S01]  /*dc60*/  MUFU.EX2 R126, R126 ;  /* 0x0000007e007e7308 */ /* 0x000ea20000000800 */
[----:B0-----:R-:W-:-:S07]  /*dc70*/  FADD.FTZ R195, R123, R192 ;  /* 0x000000c07bc37221 */ /* 0x001fce0000010000 */
[----:B------:R-:W-:Y:S01]  /*dc80*/  MUFU.EX2 R125, R125 ;  /* 0x0000007d007d7308 */ /* 0x000fe20000000800 */
[----:B-1----:R-:W-:-:S07]  /*dc90*/  FADD.FTZ R6, R124, R193 ;  /* 0x000000c17c067221 */ /* 0x002fce0000010000 */
[----:B------:R-:W0:Y:S01]  /*dca0*/  MUFU.EX2 R127, R127 ;  /* 0x0000007f007f7308 */ /* 0x000e220000000800 */
[----:B--2---:R-:W-:-:S01]  /*dcb0*/  FADD.FTZ R192, R126, R195 ;  /* 0x000000c37ec07221 */ /* 0x004fc20000010000 */
[----:B------:R-:W-:Y:S02]  /*dcc0*/  WARPGROUP.DEPBAR.LE gsb0, 0x0 ;  /* 0x00008000000079c5 */ /* 0x000fe40000010000 */
[----:B------:R-:W-:-:S04]  /*dcd0*/  WARPGROUP.ARRIVE ;  /* 0x00000000000079c5 */ /* 0x000fc80000000000 */
[----:B------:R-:W-:Y:S02]  /*dce0*/  MUFU.EX2 R128, R128 ;  /* 0x0000008000807308 */ /* 0x000fe40000000800 */
[----:B------:R-:W-:Y:S01]  /*dcf0*/  QGMMA.64x192x32.F32.E4M3.E4M3 R24, R200, gdesc[UR4], R24, gsb0 ;  /* 0x02e00004c8187df3 */ /* 0x000fe20008000818 */
[----:B0-----:R-:W-:-:S05]  /*dd00*/  FADD.FTZ R135, R127, R192 ;  /* 0x000000c07f877221 */ /* 0x001fca0000010000 */
[----:B------:R-:W0:Y:S08]  /*dd10*/  MUFU.EX2 R130, R130 ;  /* 0x0000008200827308 */ /* 0x000e300000000800 */
        /* <DEDUP_REMOVED lines=11> */
[----:B------:R2:W-:Y:S02]  /*ddd0*/  @!P1 SYNCS.ARRIVE.TRANS64.RED.A1T0 RZ, [R5+URZ], RZ ;  /* 0x000000ff05ff99a7 */ /* 0x0005e4000810043f */
[----:B--2---:R-:W-:-:S04]  /*dde0*/  FADD.FTZ R5, R125, R6 ;  /* 0x000000067d057221 */ /* 0x004fc80000010000 */
[----:B------:R-:W-:-:S04]  /*ddf0*/  FADD.FTZ R6, R128, R5 ;  /* 0x0000000580067221 */ /* 0x000fc80000010000 */
[----:B------:R-:W-:-:S04]  /*de00*/  FADD.FTZ R5, R129, R6 ;  /* 0x0000000681057221 */ /* 0x000fc80000010000 */
[----:B------:R-:W-:Y:S01]  /*de10*/  FADD.FTZ R6, R132, R5 ;  /* 0x0000000584067221 */ /* 0x000fe20000010000 */
[----:B-1----:R-:W-:-:S03]  /*de20*/  FADD.FTZ R5, R133, R135 ;  /* 0x0000008785057221 */ /* 0x002fc60000010000 */
[----:B------:R-:W-:Y:S01]  /*de30*/  FADD.FTZ R6, R9, R6 ;  /* 0x0000000609067221 */ /* 0x000fe20000010000 */
[----:B0-----:R-:W-:Y:S06]  /*de40*/  @!P0 BRA `(.L_x_4295) ;  /* 0x0000000000048947 */ /* 0x001fec0003800000 */
[----:B------:R-:W-:Y:S01]  /*de50*/  BPT.TRAP 0x1 ;  /* 0x000000040000795c */ /* 0x000fe20000300000 */
.L_x_4295:
        /* <DEDUP_REMOVED lines=147> */
.L_x_4286:
[----:B------:R-:W-:-:S13]  /*e790*/  ISETP.GE.AND P1, PT, R4, UR39, PT ;  /* 0x0000002704007c0c */ /* 0x000fda000bf26270 */
[----:B------:R-:W-:Y:S05]  /*e7a0*/  @!P1 BRA `(.L_x_4297) ;  /* 0x0000004800ec9947 */ /* 0x000fea0003800000 */
[----:B------:R-:W-:Y:S01]  /*e7b0*/  IMAD.MOV.U32 R10, RZ, RZ, R0 ;  /* 0x000000ffff0a7224 */ /* 0x000fe200078e0000 */
[----:B------:R-:W-:Y:S01]  /*e7c0*/  UMOV UR58, UR54 ;  /* 0x00000036003a7c82 */ /* 0x000fe20008000000 */
[----:B------:R-:W-:Y:S01]  /*e7d0*/  IMAD.MOV.U32 R7, RZ, RZ, R3 ;  /* 0x000000ffff077224 */ /* 0x000fe200078e0003 */
[----:B------:R-:W-:Y:S01]  /*e7e0*/  UMOV UR59, UR50 ;  /* 0x00000032003b7c82 */ /* 0x000fe20008000000 */
[----:B------:R-:W-:Y:S01]  /*e7f0*/  ULDC UR54, c[0x0][0x9e4] ;  /* 0x0002790000367ab9 */ /* 0x000fe20000000800 */
[----:B------:R-:W-:Y:S01]  /*e800*/  ULDC UR56, c[0x0][0x9dc] ;  /* 0x0002770000387ab9 */ /* 0x000fe20000000800 */
[----:B------:R-:W-:-:S05]  /*e810*/  ULDC UR55, c[0x0][0x9e0] ;  /* 0x0002780000377ab9 */ /* 0x000fca0000000800 */
.L_x_4315:
[----:B------:R-:W-:Y:S01]  /*e820*/  ISETP.NE.AND P2, PT, RZ, UR45, PT ;  /* 0x0000002dff007c0c */ /* 0x000fe2000bf45270 */
[----:B------:R-:W-:-:S04]  /*e830*/  UISETP.NE.AND UP2, UPT, UR58, 0x1, UPT ;  /* 0x000000013a00788c */ /* 0x000fc8000bf45270 */
[----:B------:R-:W-:-:S04]  /*e840*/  USEL UR50, URZ, 0x1, UP2 ;  /* 0x000000013f327887 */ /* 0x000fc80009000000 */
[----:B------:R-:W-:-:S04]  /*e850*/  ULOP3.LUT UR50, UR59, UR50, URZ, 0x3c, !UPT ;  /* 0x000000323b327292 */ /* 0x000fc8000f8e3c3f */
[----:B------:R-:W-:Y:S08]  /*e860*/  @P2 BRA `(.L_x_4298) ;  /* 0x0000000000382947 */ /* 0x000ff00003800000 */
[----:B------:R-:W-:Y:S05]  /*e870*/  @!P0 BRA `(.L_x_4299) ;  /* 0x0000000000048947 */ /* 0x000fea0003800000 */
[----:B------:R-:W-:Y:S01]  /*e880*/  BPT.TRAP 0x1 ;  /* 0x000000040000795c */ /* 0x000fe20000300000 */
.L_x_4299:
        /* <DEDUP_REMOVED lines=9> */
.L_x_4300:
[----:B-1----:R-:W-:Y:S05]  /*e920*/  @P1 BRA `(.L_x_4298) ;  /* 0x0000000000081947 */ /* 0x002fea0003800000 */
[----:B------:R-:W1:Y:S02]  /*e930*/  SYNCS.PHASECHK.TRANS64.TRYWAIT P1, [UR6+0x33430], R0 ;  /* 0x03343000ff0075a7 */ /* 0x000e640008020146 */
[----:B-1----:R-:W-:Y:S05]  /*e940*/  @!P1 BRA `(.L_x_4301) ;  /* 0x0000012000549947 */ /* 0x002fea0003800000 */
.L_x_4298:
        /* <DEDUP_REMOVED lines=191> */
.L_x_4303:
[----:B------:R-:W-:Y:S01]  /*f540*/  ULEA UR6, UR58, UR41, 0x3 ;  /* 0x000000293a067291 */ /* 0x000fe2000f8e183f */
[----:B------:R-:W-:-:S05]  /*f550*/  IMAD.U32 R0, RZ, RZ, UR59 ;  /* 0x0000003bff007e24 */ /* 0x000fca000f8e00ff */
[----:B------:R-:W-:-:S04]  /*f560*/  SHF.L.U32 R0, R0, 0x1f, RZ ;  /* 0x0000001f00007819 */ /* 0x000fc800000006ff */
[----:B------:R0:W1:Y:S01]  /*f570*/  SYNCS.PHASECHK.TRANS64.TRYWAIT P1, [UR6+0x33450], R0 ;  /* 0x03345000ff0075a7 */ /* 0x0000620008020146 */
[----:B------:R-:W-:Y:S05]  /*f580*/  @!P0 BRA `(.L_x_4304) ;  /* 0x0000000000048947 */ /* 0x000fea0003800000 */
[----:B------:R-:W-:Y:S01]  /*f590*/  BPT.TRAP 0x1 ;  /* 0x000000040000795c */ /* 0x000fe20000300000 */
.L_x_4304:
[----:B-1----:R-:W-:Y:S05]  /*f5a0*/  @P1 BRA `(.L_x_4302) ;  /* 0x0000000000081947 */ /* 0x002fea0003800000 */
[----:B------:R-:W1:Y:S02]  /*f5b0*/  SYNCS.PHASECHK.TRANS64.TRYWAIT P1, [UR6+0x33450], R0 ;  /* 0x03345000ff0075a7 */ /* 0x000e640008020146 */
[----:B-1----:R-:W-:Y:S05]  /*f5c0*/  @!P1 BRA `(.L_x_4305) ;  /* 0x00000114004c9947 */ /* 0x002fea0003800000 */
.L_x_4302:
        /* <DEDUP_REMOVED lines=57> */
[----:B-1----:R-:W-:Y:S01]  /*f960*/  IMAD.IADD R3, R12, 0x1, R21 ;  /* 0x000000010c037824 */ /* 0x002fe200078e0215 */
[----:B------:R-:W-:Y:S06]  /*f970*/  @P1 BRA `(.L_x_4306) ;  /* 0x0000000000541947 */ /* 0x000fec0003800000 */
        /* <DEDUP_REMOVED lines=12> */
.L_x_4308:
[----:B------:R-:W-:-:S05]  /*fa40*/  IMAD.U32 R20, RZ, RZ, UR54 ;  /* 0x00000036ff147e24 */ /* 0x000fca000f8e00ff */
[----:B------:R-:W-:-:S13]  /*fa50*/  ISETP.NE.AND P1, PT, R20, 0x1, PT ;  /* 0x000000011400780c */ /* 0x000fda0003f25270 */
[----:B------:R-:W0:Y:S02]  /*fa60*/  @P1 LDC.64 R8, c[0x0][0x9e8] ;  /* 0x00027a00ff081b82 */ /* 0x000e240000000a00 */
[----:B0-----:R-:W-:-:S05]  /*fa70*/  @P1 IMAD.HI.U32 R8, R21, R8, RZ ;  /* 0x0000000815081227 */ /* 0x001fca00078e00ff */
[----:B------:R-:W-:-:S07]  /*fa80*/  @P1 SHF.R.U32.HI R21, RZ, R9, R8 ;  /* 0x00000009ff151219 */ /* 0x000fce0000011608 */
.L_x_4309:
[----:B------:R-:W-:Y:S05]  /*fa90*/  BSYNC B0 ;  /* 0x0000000000007941 */ /* 0x000fea0003800000 */
.L_x_4307:
[----:B------:R-:W-:-:S05]  /*faa0*/  IMAD R8, R21, R20, R0 ;  /* 0x0000001415087224 */ /* 0x000fca00078e0200 */
[----:B------:R-:W-:Y:S02]  /*fab0*/  VIADDMNMX R11, R8, R20, R11, PT ;  /* 0x00000014080b7246 */ /* 0x000fe4000380010b */
[----:B------:R-:W-:-:S07]  /*fac0*/  VIMNMX R3, R3, R8, !PT ;  /* 0x0000000803037248 */ /* 0x000fce0007fe0100 */
.L_x_4306:
        /* <DEDUP_REMOVED lines=247> */
.L_x_4312:
[----:B------:R-:W-:-:S05]  /*10a40*/  IMAD.U32 R11, RZ, RZ, UR54 ;  /* 0x00000036ff0b7e24 */ /* 0x000fca000f8e00ff */
[----:B------:R-:W-:-:S13]  /*10a50*/  ISETP.NE.AND P6, PT, R11, 0x1, PT ;  /* 0x000000010b00780c */ /* 0x000fda0003fc5270 */
[----:B------:R-:W0:Y:S02]  /*10a60*/  @P6 LDC.64 R8, c[0x0][0x9e8] ;  /* 0x00027a00ff086b82 */ /* 0x000e240000000a00 */
[----:B0-----:R-:W-:-:S05]  /*10a70*/  @P6 IMAD.HI.U32 R8, R3, R8, RZ ;  /* 0x0000000803086227 */ /* 0x001fca00078e00ff */
[----:B------:R-:W-:-:S07]  /*10a80*/  @P6 SHF.R.U32.HI R3, RZ, R9, R8 ;  /* 0x00000009ff036219 */ /* 0x000fce0000011608 */
.L_x_4313:
[----:B------:R-:W-:Y:S05]  /*10a90*/  BSYNC B0 ;  /* 0x0000000000007941 */ /* 0x000fea0003800000 */
.L_x_4311:
[----:B------:R-:W-:-:S05]  /*10aa0*/  IMAD R0, R3, R11, R0 ;  /* 0x0000000b03007224 */ /* 0x000fca00078e0200 */
[----:B------:R-:W-:Y:S02]  /*10ab0*/  VIADDMNMX R13, R0, R11, R13, PT ;  /* 0x0000000b000d7246 */ /* 0x000fe4000380010d */
[----:B------:R-:W-:-:S07]  /*10ac0*/  VIMNMX R12, R12, R0, !PT ;  /* 0x000000000c0c7248 */ /* 0x000fce0007fe0100 */
.L_x_4310:
        /* <DEDUP_REMOVED lines=501> */
.L_x_4314:
        /* <DEDUP_REMOVED lines=148> */
.L_x_4297:
[----:B------:R-:W-:Y:S06]  /*13360*/  BAR.ARV 0x8, 0x180 ;  /* 0x0206000000007b1d */ /* 0x000fec0000002000 */
[----:B------:R-:W-:Y:S05]  /*13370*/  @!P0 BRA `(.L_x_4316) ;  /* 0x0000000000048947 */ /* 0x000fea0003800000 */
[----:B------:R-:W-:Y:S01]  /*13380*/  BPT.TRAP 0x1 ;  /* 0x000000040000795c */ /* 0x000fe20000300000 */
.L_x_4316:
[----:B------:R-:W-:Y:S01]  /*13390*/  ULEA UR9, UR54, UR41, 0x3 ;  /* 0x0000002936097291 */ /* 0x000fe2000f8e183f */
[----:B------:R-:W-:-:S05]  /*133a0*/  IMAD.U32 R4, RZ, RZ, UR50 ;  /* 0x00000032ff047e24 */ /* 0x000fca000f8e00ff */
[----:B------:R-:W-:-:S04]  /*133b0*/  SHF.L.U32 R4, R4, 0x1f, RZ ;  /* 0x0000001f04047819 */ /* 0x000fc800000006ff */
[----:B------:R0:W1:Y:S01]  /*133c0*/  SYNCS.PHASECHK.TRANS64.TRYWAIT P1, [UR9+0x33450], R4 ;  /* 0x03345004ff0075a7 */ /* 0x0000620008020149 */
[----:B------:R-:W-:Y:S05]  /*133d0*/  @!P0 BRA `(.L_x_4317) ;  /* 0x0000000000048947 */ /* 0x000fea0003800000 */
[----:B------:R-:W-:Y:S01]  /*133e0*/  BPT.TRAP 0x1 ;  /* 0x000000040000795c */ /* 0x000fe20000300000 */
.L_x_4317:
[----:B-1----:R-:W-:Y:S05]  /*133f0*/  @P1 BRA `(.L_x_4318) ;  /* 0x0000000000081947 */ /* 0x002fea0003800000 */
[----:B------:R-:W1:Y:S02]  /*13400*/  SYNCS.PHASECHK.TRANS64.TRYWAIT P1, [UR9+0x33450], R4 ;  /* 0x03345004ff0075a7 */ /* 0x000e640008020149 */
[----:B-1----:R-:W-:Y:S05]  /*13410*/  @!P1 BRA `(.L_x_4319) ;  /* 0x000000d400d09947 */ /* 0x002fea0003800000 */
.L_x_4318:
[----:B------:R-:W-:Y:S01]  /*13420*/  UIADD3 UR41, UR41, 0x200, URZ ;  /* 0x0000020029297890 */ /* 0x000fe2000fffe03f */
[----:B------:R-:W-:Y:S01]  /*13430*/  WARPGROUP.ARRIVE ;  /* 0x00000000000079c5 */ /* 0x000fe20000000000 */
[----:B------:R-:W-:Y:S01]  /*13440*/  UMOV UR7, 0xc0000010 ;  /* 0xc000001000077882 */ /* 0x000fe20000000000 */
[----:B------:R-:W-:Y:S01]  /*13450*/  ULDC.64 UR10, c[0x0][0x9a0] ;  /* 0x00026800000a7ab9 */ /* 0x000fe20000000a00 */
[----:B------:R-:W-:Y:S01]  /*13460*/  USHF.R.U32.HI UR41, URZ, 0x4, UR41 ;  /* 0x000000043f297899 */ /* 0x000fe20008011629 */
[----:B01----:R-:W-:Y:S01]  /*13470*/  IMAD.MOV.U32 R4, RZ, RZ, 0x3f800000 ;  /* 0x3f800000ff047424 */ /* 0x003fe200078e00ff */
[----:B------:R-:W-:Y:S02]  /*13480*/  UISETP.NE.U32.AND UP0, UPT, UR10, URZ, UPT ;  /* 0x0000003f0a00728c */ /* 0x000fe4000bf05070 */
[----:B------:R-:W-:Y:S02]  /*13490*/  ULOP3.LUT UR41, UR41, 0x3fff, URZ, 0xc0, !UPT ;  /* 0x00003fff29297892 */ /* 0x000fe4000f8ec03f */
[----:B------:R-:W-:-:S02]  /*134a0*/  UISETP.NE.AND.EX UP0, UPT, UR11, URZ, UPT, UP0 ;  /* 0x0000003f0b00728c */ /* 0x000fc4000bf05300 */
[----:B------:R-:W-:-:S04]  /*134b0*/  ULOP3.LUT UR8, UR41, 0x10000, URZ, 0xfc, !UPT ;  /* 0x0001000029087892 */ /* 0x000fc8000f8efc3f */
[----:B------:R-:W-:Y:S01]  /*134c0*/  UIMAD UR8, UR54, 0x780, UR8 ;  /* 0x00000780360878a4 */ /* 0x000fe2000f8e0208 */
[----:B------:R-:W-:-:S04]  /*134d0*/  PLOP3.LUT P1, PT, PT, PT, UP0, 0x80, 0x0 ;  /* 0x000000000000781c */ /* 0x000fc80003f2f008 */
[----:B------:R-:W-:Y:S02]  /*134e0*/  @UP0 ULDC.64 UR12, c[0x0][0x9c8] ;  /* 0x00027200000c0ab9 */ /* 0x000fe40000000a00 */
[----:B------:R-:W-:Y:S01]  /*134f0*/  UMOV UR6, UR8 ;  /* 0x0000000800067c82 */ /* 0x000fe20008000000 */
[----:B------:R-:W-:-:S09]  /*13500*/  @UP0 UIMAD.WIDE.U32 UR4, UR49, UR12, URZ ;  /* 0x0000000c310402a5 */ /* 0x000fd2000f8e003f */
        /* <DEDUP_REMOVED lines=11> */
[----:B------:R-:W-:-:S04]  /*135c0*/  @UP0 USHF.R.S32.HI UR6, URZ, 0x1f, UR49 ;  /* 0x0000001f3f060899 */ /* 0x000fc80008011431 */
[----:B------:R-:W-:-:S04]  /*135d0*/  @UP0 UIMAD UR6, UR6, UR12, URZ ;  /* 0x0000000c060602a4 */ /* 0x000fc8000f8e023f */
[----:B------:R-:W-:-:S04]  /*135e0*/  @UP0 UIMAD UR6, UR49, UR13, UR6 ;  /* 0x0000000d310602a4 */ /* 0x000fc8000f8e0206 */
[----:B------:R-:W-:-:S03]  /*135f0*/  @UP0 UIADD3 UR5, UR5, UR6, URZ ;  /* 0x0000000605050290 */ /* 0x000fc6000fffe03f */
[----:B------:R-:W-:Y:S02]  /*13600*/  @UP0 ULDC.64 UR6, c[0x0][0x9d0] ;  /* 0x0002740000060ab9 */ /* 0x000fe40000000a00 */
[----:B------:R-:W-:-:S04]  /*13610*/  @UP0 UIMAD.WIDE.U32 UR4, UR43, UR6, UR4 ;  /* 0x000000062b0402a5 */ /* 0x000fc8000f8e0004 */
[----:B------:R-:W-:Y:S02]  /*13620*/  @UP0 UIMAD UR5, UR43, UR7, UR5 ;  /* 0x000000072b0502a4 */ /* 0x000fe4000f8e0205 */
[----:B------:R-:W-:-:S04]  /*13630*/  @UP0 ULEA UR6, UP1, UR4, UR10, 0x2 ;  /* 0x0000000a04060291 */ /* 0x000fc8000f82103f */
[----:B------:R-:W-:Y:S02]  /*13640*/  @UP0 ULEA.HI.X UR7, UR4, UR11, UR5, 0x2, UP1 ;  /* 0x0000000b04070291 */ /* 0x000fe400088f1405 */
[----:B------:R-:W-:-:S04]  /*13650*/  IMAD.U32 R8, RZ, RZ, UR6 ;  /* 0x00000006ff087e24 */ /* 0x000fc8000f8e00ff */
[----:B------:R-:W-:-:S05]  /*13660*/  IMAD.U32 R9, RZ, RZ, UR7 ;  /* 0x00000007ff097e24 */ /* 0x000fca000f8e00ff */
[----:B------:R0:W2:Y:S01]  /*13670*/  @P1 LDG.E R4, desc[UR52][R8.64] ;  /* 0x0000003408041981 */ /* 0x0000a2000c1e1900 */
[----:B------:R-:W-:Y:S01]  /*13680*/  UIADD3 UR6, UR8, 0x480, URZ ;  /* 0x0000048008067890 */ /* 0x000fe2000fffe03f */
[----:B------:R-:W-:Y:S01]  /*13690*/  UMOV UR7, 0xc0000010 ;  /* 0xc000001000077882 */ /* 0x000fe20000000000 */
[----:B------:R-:W-:Y:S01]  /*136a0*/  UIADD3 UR8, UR8, 0x600, URZ ;  /* 0x0000060008087890 */ /* 0x000fe2000fffe03f */
[----:B------:R-:W-:Y:S02]  /*136b0*/  WARPGROUP.DEPBAR.LE gsb0, 0x0 ;  /* 0x00008000000079c5 */ /* 0x000fe40000010000 */
[----:B------:R-:W-:-:S06]  /*136c0*/  WARPGROUP.ARRIVE ;  /* 0x00000000000079c5 */ /* 0x000fcc0000000000 */
[----:B------:R-:W-:Y:S01]  /*136d0*/  QGMMA.64x192x32.F32.E4M3.E4M3 R24, R204, gdesc[UR4], R24, gsb0 ;  /* 0x02e00004cc187df3 */ /* 0x000fe20008000818 */
[----:B------:R-:W-:Y:S01]  /*136e0*/  UMOV UR6, UR8 ;  /* 0x0000000800067c82 */ /* 0x000fe20008000000 */
[----:B------:R-:W-:Y:S01]  /*136f0*/  UMOV UR7, 0xc0000010 ;  /* 0xc000001000077882 */ /* 0x000fe20000000000 */
[----:B------:R-:W1:Y:S04]  /*13700*/  SHFL.BFLY PT, R7, R6, 0x2, 0x1f ;  /* 0x0c401f0006077f89 */ /* 0x000e6800000e0000 */
[----:B------:R-:W3:Y:S01]  /*13710*/  SHFL.BFLY PT, R12, R5, 0x2, 0x1f ;  /* 0x0c401f00050c7f89 */ /* 0x000ee200000e0000 */
[----:B-1----:R-:W-:-:S01]  /*13720*/  FADD.FTZ R7, R7, R6 ;  /* 0x0000000607077221 */ /* 0x002fc20000010000 */
[----:B---3--:R-:W-:-:S04]  /*13730*/  FADD.FTZ R12, R12, R5 ;  /* 0x000000050c0c7221 */ /* 0x008fc80000010000 */
[----:B------:R-:W1:Y:S04]  /*13740*/  SHFL.BFLY PT, R10, R7, 0x1, 0x1f ;  /* 0x0c201f00070a7f89 */ /* 0x000e6800000e0000 */
[----:B0-----:R-:W0:Y:S01]  /*13750*/  SHFL.BFLY PT, R9, R12, 0x1, 0x1f ;  /* 0x0c201f000c097f89 */ /* 0x001e2200000e0000 */
[----:B-1----:R-:W-:-:S01]  /*13760*/  FADD.FTZ R10, R7, R10 ;  /* 0x0000000a070a7221 */ /* 0x002fc20000010000 */
[----:B0-----:R-:W-:-:S04]  /*13770*/  FADD.FTZ R13, R12, R9 ;  /* 0x000000090c0d7221 */ /* 0x001fc80000010000 */
[C---:B------:R-:W-:Y:S01]  /*13780*/  FSETP.NE.FTZ.AND P1, PT, R10.reuse, RZ, PT ;  /* 0x000000ff0a00720b */ /* 0x040fe20003f35000 */
[----:B------:R-:W-:Y:S01]  /*13790*/  FMUL.FTZ R11, R10, 0.00390625 ;  /* 0x3b8000000a0b7820 */ /* 0x000fe20000410000 */
[----:B------:R-:W-:Y:S01]  /*137a0*/  FMUL.FTZ R8, R13, 0.00390625 ;  /* 0x3b8000000d087820 */ /* 0x000fe20000410000 */
[----:B------:R-:W-:-:S03]  /*137b0*/  IMAD.MOV.U32 R9, RZ, RZ, RZ ;  /* 0x000000ffff097224 */ /* 0x000fc600078e00ff */
[----:B------:R-:W-:Y:S02]  /*137c0*/  FSETP.NE.FTZ.AND P2, PT, R11, RZ, PT ;  /* 0x000000ff0b00720b */ /* 0x000fe40003f55000 */
[----:B------:R-:W-:-:S05]  /*137d0*/  FSETP.NE.FTZ.AND P3, PT, R8, RZ, PT ;  /* 0x000000ff0800720b */ /* 0x000fca0003f75000 */
[----:B------:R0:W-:Y:S01]  /*137e0*/  @P1 MUFU.RCP R9, R10 ;  /* 0x0000000a00091308 */ /* 0x0001e20000001000 */
[----:B------:R-:W-:Y:S01]  /*137f0*/  FSETP.NE.FTZ.AND P1, PT, R13, RZ, PT ;  /* 0x000000ff0d00720b */ /* 0x000fe20003f35000 */
[----:B------:R-:W-:-:S06]  /*13800*/  IMAD.MOV.U32 R7, RZ, RZ, RZ ;  /* 0x000000ffff077224 */ /* 0x000fcc00078e00ff */
[----:B------:R-:W1:Y:S01]  /*13810*/  @P3 MUFU.LG2 R8, R8 ;  /* 0x0000000800083308 */ /* 0x000e620000000c00 */
[----:B------:R-:W-:Y:S02]  /*13820*/  WARPGROUP.DEPBAR.LE gsb0, 0x0 ;  /* 0x00008000000079c5 */ /* 0x000fe40000010000 */
[----:B------:R-:W-:-:S06]  /*13830*/  WARPGROUP.ARRIVE ;  /* 0x00000000000079c5 */ /* 0x000fcc0000000000 */
[----:B------:R-:W-:Y:S01]  /*13840*/  QGMMA.64x192x32.F32.E4M3.E4M3 R24, R200, gdesc[UR4], R24, gsb0 ;  /* 0x02e00004c8187df3 */ /* 0x000fe20008000818 */
[----:B------:R1:W3:Y:S01]  /*13850*/  @P2 MUFU.LG2 R5, R11 ;  /* 0x0000000b00052308 */ /* 0x0002e20000000c00 */
[----:B------:R-:W-:-:S07]  /*13860*/  IMAD.U32 R12, RZ, RZ, UR42 ;  /* 0x0000002aff0c7e24 */ /* 0x000fce000f8e00ff */
[----:B------:R-:W4:Y:S01]  /*13870*/  @P1 MUFU.RCP R7, R13 ;  /* 0x0000000d00071308 */ /* 0x000f220000001000 */
[----:B------:R-:W-:Y:S02]  /*13880*/  IMAD.U32 R6, RZ, RZ, UR42 ;  /* 0x0000002aff067e24 */ /* 0x000fe4000f8e00ff */
[----:B0-----:R-:W-:Y:S01]  /*13890*/  @P3 FMUL.FTZ R10, R12, 0.69314718246459960938 ;  /* 0x3f3172180c0a3820 */ /* 0x001fe20000410000 */
[----:B-1----:R-:W-:Y:S01]  /*138a0*/  @P3 FMUL.FTZ R11, R8, 0.69314718246459960938 ;  /* 0x3f317218080b3820 */ /* 0x002fe20000410000 */
[----:B------:R-:W-:Y:S02]  /*138b0*/  IMAD.MOV.U32 R21, RZ, RZ, -0x800000 ;  /* 0xff800000ff157424 */ /* 0x000fe400078e00ff */
[----:B------:R-:W-:Y:S01]  /*138c0*/  @P2 FMUL.FTZ R6, R6, 0.69314718246459960938 ;  /* 0x3f31721806062820 */ /* 0x000fe20000410000 */
[----:B------:R-:W-:Y:S02]  /*138d0*/  IMAD.MOV.U32 R20, RZ, RZ, -0x800000 ;  /* 0xff800000ff147424 */ /* 0x000fe400078e00ff */
[----:B------:R-:W-:-:S01]  /*138e0*/  @P3 FFMA.FTZ R21, R10, R0, R11 ;  /* 0x000000000a153223 */ /* 0x000fc2000001000b */
[----:B---3--:R-:W-:Y:S01]  /*138f0*/  @P2 FMUL.FTZ R5, R5, 0.69314718246459960938 ;  /* 0x3f31721805052820 */ /* 0x008fe20000410000 */
[----:B--2---:R-:W-:-:S03]  /*13900*/  FMUL.FTZ R0, R9, R4 ;  /* 0x0000000409007220 */ /* 0x004fc60000410000 */
[----:B------:R-:W-:Y:S01]  /*13910*/  @P2 FFMA.FTZ R20, R6, R3, R5 ;  /* 0x0000000306142223 */ /* 0x000fe20000010005 */
[----:B----4-:R-:W-:Y:S01]  /*13920*/  FMUL.FTZ R4, R7, R4 ;  /* 0x0000000407047220 */ /* 0x010fe20000410000 */
[----:B------:R-:W-:Y:S02]  /*13930*/  WARPGROUP.DEPBAR.LE gsb0, 0x0 ;  /* 0x00008000000079c5 */ /* 0x000fe40000010000 */
[----:B------:R-:W-:Y:S05]  /*13940*/  @!P0 BRA `(.L_x_4320) ;  /* 0x0000000000048947 */ /* 0x000fea0003800000 */
[----:B------:R-:W-:Y:S01]  /*13950*/  BPT.TRAP 0x1 ;  /* 0x000000040000795c */ /* 0x000fe20000300000 */
.L_x_4320:
        /* <DEDUP_REMOVED lines=106> */
.L_x_4246:
        /* <DEDUP_REMOVED lines=16> */
[----:B------:R-:W-:Y:S01]  /*14100*/  IMAD.MOV.U32 R13, RZ, RZ, 0x2 ;  /* 0x00000002ff0d7424 */ /* 0x000fe200078e00ff */
[----:B------:R-:W-:Y:S01]  /*14110*/  ULDC.64 UR12, c[0x0][0xc00] ;  /* 0x00030000000c7ab9 */ /* 0x000fe20000000a00 */
[----:B------:R-:W-:Y:S01]  /*14120*/  ULDC.64 UR10, c[0x0][0xc00] ;  /* 0x00030000000a7ab9 */ /* 0x000fe20000000a00 */
[----:B0-----:R-:W-:-:S05]  /*14130*/  IMAD.SHL.U32 R4, R18, 0x4, RZ ;  /* 0x0000000412047824 */ /* 0x001fca00078e00ff */
[----:B------:R-:W-:Y:S01]  /*14140*/  LOP3.LUT R4, R4, 0xc, RZ, 0xc0, !PT ;  /* 0x0000000c04047812 */ /* 0x000fe200078ec0ff */
[----:B------:R-:W-:Y:S03]  /*14150*/  BAR.SYNC.DEFER_BLOCKING 0x1, 0x100 ;  /* 0x0044000000007b1d */ /* 0x000fe60000010000 */
[----:B------:R-:W-:-:S05]  /*14160*/  IADD3 R4, P0, R4, UR8, RZ ;  /* 0x0000000804047c10 */ /* 0x000fca000ff1e0ff */
[----:B------:R-:W-:-:S05]  /*14170*/  IMAD.X R5, RZ, RZ, UR9, P0 ;  /* 0x00000009ff057e24 */ /* 0x000fca00080e06ff */
[----:B------:R0:W2:Y:S01]  /*14180*/  LDG.E.CONSTANT R28, desc[UR52][R4.64] ;  /* 0x00000034041c7981 */ /* 0x0000a2000c1e9900 */
[----:B------:R-:W-:Y:S01]  /*14190*/  LOP3.LUT P0, R12, R18, 0x3, RZ, 0xc0, !PT ;  /* 0x00000003120c7812 */ /* 0x000fe2000780c0ff */
[----:B------:R-:W-:Y:S01]  /*141a0*/  UMOV UR8, UR7 ;  /* 0x0000000700087c82 */ /* 0x000fe20008000000 */
[----:B-1----:R-:W-:Y:S01]  /*141b0*/  UMOV UR9, UR4 ;  /* 0x0000000400097c82 */ /* 0x002fe20008000000 */
[----:B------:R-:W-:Y:S01]  /*141c0*/  UIMAD.WIDE UR10, UR44, 0x4, UR10 ;  /* 0x000000042c0a78a5 */ /* 0x000fe2000f8e020a */
[----:B------:R-:W-:Y:S01]  /*141d0*/  ISETP.EQ.OR P0, PT, R12, 0x3, !P0 ;  /* 0x000000030c00780c */ /* 0x000fe20004702670 */
[----:B------:R-:W-:-:S03]  /*141e0*/  IMAD.WIDE R12, R232, R13, UR8 ;  /* 0x00000008e80c7e25 */ /* 0x000fc6000f8e020d */
        /* <DEDUP_REMOVED lines=12> */
[----:B------:R-:W-:Y:S02]  /*142b0*/  LOP3.LUT R3, R12, 0x380, RZ, 0xc0, !PT ;  /* 0x000003800c037812 */ /* 0x000fe400078ec0ff */
[----:B------:R-:W-:Y:S02]  /*142c0*/  SEL R83, R52, R45, P0 ;  /* 0x0000002d34537207 */ /* 0x000fe40000000000 */
[C---:B------:R-:W-:Y:S02]  /*142d0*/  IADD3 R179, P4, R12.reuse, 0x8060, RZ ;  /* 0x000080600cb37810 */ /* 0x040fe40007f9e0ff */
[C---:B------:R-:W-:Y:S02]  /*142e0*/  IADD3 R10, P3, R12.reuse, 0x8040, RZ ;  /* 0x000080400c0a7810 */ /* 0x040fe40007f7e0ff */
[C---:B------:R-:W-:Y:S02]  /*142f0*/  IADD3 R177, P6, R12.reuse, 0x8020, RZ ;  /* 0x000080200cb17810 */ /* 0x040fe40007fde0ff */
[----:B------:R-:W-:-:S02]  /*14300*/  IADD3 R175, P5, R12, 0x8000, RZ ;  /* 0x000080000caf7810 */ /* 0x000fc40007fbe0ff */
[----:B------:R-:W-:Y:S01]  /*14310*/  IADD3 R173, P2, R12, 0x4060, RZ ;  /* 0x000040600cad7810 */ /* 0x000fe20007f5e0ff */
[--C-:B------:R-:W-:Y:S01]  /*14320*/  IMAD.X R19, RZ, RZ, R13.reuse, P6 ;  /* 0x000000ffff137224 */ /* 0x100fe200030e060d */
[----:B------:R-:W-:Y:S01]  /*14330*/  SEL R45, R45, R52, P0 ;  /* 0x000000342d2d7207 */ /* 0x000fe20000000000 */
[----:B------:R-:W-:Y:S01]  /*14340*/  IMAD.X R15, RZ, RZ, R13, P5 ;  /* 0x000000ffff0f7224 */ /* 0x000fe200028e060d */
        /* <DEDUP_REMOVED lines=14> */
[----:B------:R-:W-:Y:S02]  /*14430*/  SHF.R.U64 R3, R3, 0x3, RZ ;  /* 0x0000000303037819 */ /* 0x000fe400000012ff */
[----:B------:R-:W-:-:S02]  /*14440*/  SEL R57, R24, R25, P0 ;  /* 0x0000001918397207 */ /* 0x000fc40000000000 */
[----:B------:R-:W-:Y:S01]  /*14450*/  SEL R29, R25, R24, P0 ;  /* 0x00000018191d7207 */ /* 0x000fe20000000000 */
[--C-:B------:R-:W-:Y:S01]  /*14460*/  IMAD.X R25, RZ, RZ, R13.reuse, P3 ;  /* 0x000000ffff197224 */ /* 0x100fe200018e060d */
[----:B------:R-:W-:Y:S02]  /*14470*/  SEL R77, R64, R129, P0 ;  /* 0x00000081404d7207 */ /* 0x000fe40000000000 */
[----:B------:R-:W-:Y:S02]  /*14480*/  SEL R42, R129, R64, P0 ;  /* 0x00000040812a7207 */ /* 0x000fe40000000000 */
[----:B------:R-:W-:Y:S02]  /*14490*/  SEL R117, R26, R27, P0 ;  /* 0x0000001b1a757207 */ /* 0x000fe40000000000 */
[----:B------:R-:W-:Y:S01]  /*144a0*/  SEL R56, R27, R26, P0 ;  /* 0x0000001a1b387207 */ /* 0x000fe20000000000 */
[----:B------:R-:W-:Y:S01]  /*144b0*/  IMAD.X R27, RZ, RZ, R13, P4 ;  /* 0x000000ffff1b7224 */ /* 0x000fe200020e060d */
[----:B------:R-:W-:-:S02]  /*144c0*/  SEL R121, R58, R37, P0 ;  /* 0x000000253a797207 */ /* 0x000fc40000000000 */
[----:B------:R-:W-:Y:S02]  /*144d0*/  SEL R127, R40, R41, P0 ;  /* 0x00000029287f7207 */ /* 0x000fe40000000000 */
[----:B------:R-:W-:Y:S01]  /*144e0*/  SEL R62, R41, R40, P0 ;  /* 0x00000028293e7207 */ /* 0x000fe20000000000 */
[----:B------:R-:W-:Y:S01]  /*144f0*/  IMAD.X R41, RZ, RZ, R13, P2 ;  /* 0x000000ffff297224 */ /* 0x000fe200010e060d */
[----:B------:R-:W-:Y:S02]  /*14500*/  SEL R145, R74, R147, P0 ;  /* 0x000000934a917207 */ /* 0x000fe40000000000 */
[----:B------:R-:W-:Y:S02]  /*14510*/  LOP3.LUT R8, R10, 0x380, RZ, 0xc0, !PT ;  /* 0x000003800a087812 */ /* 0x000fe400078ec0ff */
[----:B------:R-:W-:Y:S02]  /*14520*/  SEL R58, R37, R58, P0 ;  /* 0x0000003a253a7207 */ /* 0x000fe40000000000 */
[----:B------:R-:W-:-:S02]  /*14530*/  SEL R129, R84, R131, P0 ;  /* 0x0000008354817207 */ /* 0x000fc40000000000 */
[----:B------:R-:W-:Y:S02]  /*14540*/  SEL R64, R131, R84, P0 ;  /* 0x0000005483407207 */ /* 0x000fe40000000000 */
[----:B------:R-:W-:Y:S02]  /*14550*/  SEL R74, R147, R74, P0 ;  /* 0x0000004a934a7207 */ /* 0x000fe40000000000 */
[----:B------:R-:W-:Y:S02]  /*14560*/  SEL R147, R149, R0, P0 ;  /* 0x0000000095937207 */ /* 0x000fe40000000000 */
[----:B------:R-:W-:Y:S02]  /*14570*/  SEL R84, R0, R149, P0 ;  /* 0x0000009500547207 */ /* 0x000fe40000000000 */
[C---:B------:R-:W-:Y:S02]  /*14580*/  IADD3 R6, P1, R12.reuse, 0x4040, RZ ;  /* 0x000040400c067810 */ /* 0x040fe40007f3e0ff */
[----:B------:R-:W-:-:S02]  /*14590*/  IADD3 R171, P4, R12, 0x4020, RZ ;  /* 0x000040200cab7810 */ /* 0x000fc40007f9e0ff */
[C---:B------:R-:W-:Y:S01]  /*145a0*/  IADD3 R169, P3, R12.reuse, 0x4000, RZ ;  /* 0x000040000ca97810 */ /* 0x040fe20007f7e0ff */
[--C-:B------:R-:W-:Y:S01]  /*145b0*/  IMAD.X R11, RZ, RZ, R13.reuse, P1 ;  /* 0x000000ffff0b7224 */ /* 0x100fe200008e060d */
[C---:B------:R-:W-:Y:S02]  /*145c0*/  IADD3 R37, P6, R12.reuse, 0x20, RZ ;  /* 0x000000200c257810 */ /* 0x040fe40007fde0ff */
[C---:B------:R-:W-:Y:S02]  /*145d0*/  IADD3 R167, P5, R12.reuse, 0x60, RZ ;  /* 0x000000600ca77810 */ /* 0x040fe40007fbe0ff */
[----:B0-----:R-:W-:Y:S02]  /*145e0*/  IADD3 R4, P2, R12, 0x40, RZ ;  /* 0x000000400c047810 */ /* 0x001fe40007f5e0ff */
[----:B------:R-:W-:Y:S02]  /*145f0*/  LOP3.LUT R0, R177, 0x380, RZ, 0xc0, !PT ;  /* 0x00000380b1007812 */ /* 0x000fe400078ec0ff */
[----:B------:R-:W-:Y:S01]  /*14600*/  LOP3.LUT R12, R3, R12, RZ, 0x3c, !PT ;  /* 0x0000000c030c7212 */ /* 0x000fe200078e3cff */
[----:B------:R-:W-:Y:S01]  /*14610*/  IMAD.X R5, RZ, RZ, R13, P2 ;  /* 0x000000ffff057224 */ /* 0x000fe200010e060d */
[----:B------:R-:W-:-:S02]  /*14620*/  SHF.R.U64 R3, R8, 0x3, RZ ;  /* 0x0000000308037819 */ /* 0x000fc400000012ff */
[----:B------:R-:W-:Y:S02]  /*14630*/  SHF.R.U64 R0, R0, 0x3, RZ ;  /* 0x0000000300007819 */ /* 0x000fe400000012ff */
[----:B------:R-:W-:Y:S02]  /*14640*/  LOP3.LUT R14, R179, 0x380, RZ, 0xc0, !PT ;  /* 0x00000380b30e7812 */ /* 0x000fe400078ec0ff */
[----:B------:R-:W-:Y:S02]  /*14650*/  LOP3.LUT R24, R3, R10, RZ, 0x3c, !PT ;  /* 0x0000000a03187212 */ /* 0x000fe400078e3cff */
[----:B------:R-:W-:Y:S02]  /*14660*/  LOP3.LUT R10, R175, 0x380, RZ, 0xc0, !PT ;  /* 0x00000380af0a7812 */ /* 0x000fe400078ec0ff */
[----:B------:R-:W-:Y:S02]  /*14670*/  LOP3.LUT R3, R6, 0x380, RZ, 0xc0, !PT ;  /* 0x0000038006037812 */ /* 0x000fe400078ec0ff */
[----:B------:R-:W-:-:S02]  /*14680*/  LOP3.LUT R18, R0, R177, RZ, 0x3c, !PT ;  /* 0x000000b100127212 */ /* 0x000fc400078e3cff */
[----:B------:R-:W-:Y:S02]  /*14690*/  SHF.R.U64 R14, R14, 0x3, RZ ;  /* 0x000000030e0e7819 */ /* 0x000fe400000012ff */
[----:B------:R-:W-:Y:S02]  /*146a0*/  LOP3.LUT R0, R171, 0x380, RZ, 0xc0, !PT ;  /* 0x00000380ab007812 */ /* 0x000fe400078ec0ff */
[----:B------:R-:W-:Y:S02]  /*146b0*/  SHF.R.U64 R10, R10, 0x3, RZ ;  /* 0x000000030a0a7819 */ /* 0x000fe400000012ff */
[----:B------:R-:W-:Y:S02]  /*146c0*/  SHF.R.U64 R3, R3, 0x3, RZ ;  /* 0x0000000303037819 */ /* 0x000fe400000012ff */
[----:B------:R-:W-:Y:S02]  /*146d0*/  LOP3.LUT R26, R14, R179, RZ, 0x3c, !PT ;  /* 0x000000b30e1a7212 */ /* 0x000fe400078e3cff */
[----:B------:R-:W-:-:S02]  /*146e0*/  SHF.R.U64 R0, R0, 0x3, RZ ;  /* 0x0000000300007819 */ /* 0x000fc400000012ff */
[----:B------:R-:W-:Y:S02]  /*146f0*/  LOP3.LUT R14, R10, R175, RZ, 0x3c, !PT ;  /* 0x000000af0a0e7212 */ /* 0x000fe400078e3cff */
[----:B------:R-:W-:Y:S02]  /*14700*/  SEL R101, R104, R161, P0 ;  /* 0x000000a168657207 */ /* 0x000fe40000000000 */
[----:B------:R-:W-:Y:S02]  /*14710*/  SEL R51, R161, R104, P0 ;  /* 0x00000068a1337207 */ /* 0x000fe40000000000 */
[----:B------:R-:W-:Y:S02]  /*14720*/  SEL R131, R68, R133, P0 ;  /* 0x0000008544837207 */ /* 0x000fe40000000000 */
[----:B------:R-:W-:Y:S02]  /*14730*/  LOP3.LUT R8, R173, 0x380, RZ, 0xc0, !PT ;  /* 0x00000380ad087812 */ /* 0x000fe400078ec0ff */
[----:B------:R-:W-:-:S02]  /*14740*/  LOP3.LUT R10, R3, R6, RZ, 0x3c, !PT ;  /* 0x00000006030a7212 */ /* 0x000fc400078e3cff */
[----:B------:R-:W-:Y:S02]  /*14750*/  SEL R68, R133, R68, P0 ;  /* 0x0000004485447207 */ /* 0x000fe40000000000 */
[----:B------:R-:W-:Y:S02]  /*14760*/  SEL R161, R114, R115, P0 ;  /* 0x0000007372a17207 */ /* 0x000fe40000000000 */
[----:B------:R-:W-:Y:S01]  /*14770*/  SEL R105, R115, R114, P0 ;  /* 0x0000007273697207 */ /* 0x000fe20000000000 */
[----:B------:R-:W-:Y:S01]  /*14780*/  IMAD.X R115, RZ, RZ, R13, P4 ;  /* 0x000000ffff737224 */ /* 0x000fe200020e060d */
[----:B------:R-:W-:Y:S02]  /*14790*/  LOP3.LUT R6, R169, 0x380, RZ, 0xc0, !PT ;  /* 0x00000380a9067812 */ /* 0x000fe400078ec0ff */
[----:B------:R-:W-:Y:S02]  /*147a0*/  SEL R61, R120, R33, P0 ;  /* 0x00000021783d7207 */ /* 0x000fe40000000000 */
[----:B------:R-:W-:-:S02]  /*147b0*/  SEL R31, R33, R120, P0 ;  /* 0x00000078211f7207 */ /* 0x000fc40000000000 */
[----:B------:R-:W-:Y:S02]  /*147c0*/  SEL R133, R92, R135, P0 ;  /* 0x000000875c857207 */ /* 0x000fe40000000000 */
[----:B------:R-:W-:Y:S02]  /*147d0*/  SEL R70, R135, R92, P0 ;  /* 0x0000005c87467207 */ /* 0x000fe40000000000 */
[----:B------:R-:W-:Y:S02]  /*147e0*/  LOP3.LUT R114, R0, R171, RZ, 0x3c, !PT ;  /* 0x000000ab00727212 */ /* 0x000fe400078e3cff */
[----:B------:R-:W-:Y:S02]  /*147f0*/  SEL R65, R122, R69, P0 ;  /* 0x000000457a417207 */ /* 0x000fe40000000000 */
[----:B------:R-:W-:Y:S02]  /*14800*/  SEL R33, R69, R122, P0 ;  /* 0x0000007a45217207 */ /* 0x000fe40000000000 */
[----:B------:R-:W-:-:S02]  /*14810*/  SEL R149, R82, R151, P0 ;  /* 0x0000009752957207 */ /* 0x000fc40000000000 */
[----:B------:R-:W-:Y:S02]  /*14820*/  LOP3.LUT R0, R37, 0x380, RZ, 0xc0, !PT ;  /* 0x0000038025007812 */ /* 0x000fe400078ec0ff */
[----:B------:R-:W-:Y:S02]  /*14830*/  LOP3.LUT R92, R167, 0x380, RZ, 0xc0, !PT ;  /* 0x00000380a75c7812 */ /* 0x000fe400078ec0ff */
[----:B------:R-:W-:Y:S02]  /*14840*/  LOP3.LUT R3, R4, 0x380, RZ, 0xc0, !PT ;  /* 0x0000038004037812 */ /* 0x000fe400078ec0ff */
[----:B------:R-:W-:Y:S02]  /*14850*/  SEL R69, R124, R49, P0 ;  /* 0x000000317c457207 */ /* 0x000fe40000000000 */
[----:B------:R-:W-:Y:S02]  /*14860*/  SEL R35, R49, R124, P0 ;  /* 0x0000007c31237207 */ /* 0x000fe40000000000 */
[----:B------:R-:W-:-:S02]  /*14870*/  SEL R82, R151, R82, P0 ;  /* 0x0000005297527207 */ /* 0x000fc40000000000 */
[----:B------:R-:W-:Y:S02]  /*14880*/  SHF.R.U64 R8, R8, 0x3, RZ ;  /* 0x0000000308087819 */ /* 0x000fe400000012ff */
[----:B------:R-:W-:Y:S02]  /*14890*/  SEL R97, R128, R93, P0 ;  /* 0x0000005d80617207 */ /* 0x000fe40000000000 */
[----:B------:R-:W-:Y:S02]  /*148a0*/  SEL R49, R93, R128, P0 ;  /* 0x000000805d317207 */ /* 0x000fe40000000000 */
[----:B------:R-:W-:Y:S02]  /*148b0*/  SEL R151, R86, R87, P0 ;  /* 0x0000005756977207 */ /* 0x000fe40000000000 */
[----:B------:R-:W-:Y:S02]  /*148c0*/  SHF.R.U64 R6, R6, 0x3, RZ ;  /* 0x0000000306067819 */ /* 0x000fe400000012ff */
[----:B------:R-:W-:-:S02]  /*148d0*/  SEL R71, R36, R9, P0 ;  /* 0x0000000924477207 */ /* 0x000fc40000000000 */
[----:B------:R-:W-:Y:S02]  /*148e0*/  SEL R93, R96, R157, P0 ;  /* 0x0000009d605d7207 */ /* 0x000fe40000000000 */
[----:B------:R-:W-:Y:S02]  /*148f0*/  SEL R50, R157, R96, P0 ;  /* 0x000000609d327207 */ /* 0x000fe40000000000 */
[----:B------:R-:W-:Y:S02]  /*14900*/  SEL R87, R87, R86, P0 ;  /* 0x0000005657577207 */ /* 0x000fe40000000000 */
[----:B------:R-:W-:Y:S01]  /*14910*/  SEL R36, R9, R36, P0 ;  /* 0x0000002409247207 */ /* 0x000fe20000000000 */
[----:B------:R-:W-:Y:S01]  /*14920*/  IMAD.X R9, RZ, RZ, R13, P3 ;  /* 0x000000ffff097224 */ /* 0x000fe200018e060d */
[----:B------:R-:W-:Y:S02]  /*14930*/  SEL R135, R88, R137, P0 ;  /* 0x0000008958877207 */ /* 0x000fe40000000000 */
[----:B------:R-:W-:-:S02]  /*14940*/  SEL R72, R137, R88, P0 ;  /* 0x0000005889487207 */ /* 0x000fc40000000000 */
[----:B------:R-:W-:Y:S02]  /*14950*/  SEL R157, R98, R159, P0 ;  /* 0x0000009f629d7207 */ /* 0x000fe40000000000 */
[----:B------:R-:W-:Y:S02]  /*14960*/  SEL R86, R159, R98, P0 ;  /* 0x000000629f567207 */ /* 0x000fe40000000000 */
[----:B------:R-:W-:Y:S02]  /*14970*/  SHF.R.U64 R0, R0, 0x3, RZ ;  /* 0x0000000300007819 */ /* 0x000fe400000012ff */
[----:B------:R-:W-:Y:S02]  /*14980*/  SHF.R.U64 R92, R92, 0x3, RZ ;  /* 0x000000035c5c7819 */ /* 0x000fe400000012ff */
[----:B------:R-:W-:Y:S02]  /*14990*/  SHF.R.U64 R3, R3, 0x3, RZ ;  /* 0x0000000303037819 */ /* 0x000fe400000012ff */
[----:B------:R-:W-:-:S02]  /*149a0*/  SEL R91, R126, R85, P0 ;  /* 0x000000557e5b7207 */ /* 0x000fc40000000000 */
[----:B------:R-:W-:Y:S02]  /*149b0*/  SEL R47, R85, R126, P0 ;  /* 0x0000007e552f7207 */ /* 0x000fe40000000000 */
[----:B------:R-:W-:Y:S02]  /*149c0*/  SEL R125, R60, R123, P0 ;  /* 0x0000007b3c7d7207 */ /* 0x000fe40000000000 */
[----:B------:R-:W-:Y:S02]  /*149d0*/  SEL R137, R76, R139, P0 ;  /* 0x0000008b4c897207 */ /* 0x000fe40000000000 */
[----:B------:R-:W-:Y:S02]  /*149e0*/  SEL R159, R102, R103, P0 ;  /* 0x00000067669f7207 */ /* 0x000fe40000000000 */
[----:B------:R-:W-:Y:S02]  /*149f0*/  SEL R88, R103, R102, P0 ;  /* 0x0000006667587207 */ /* 0x000fe40000000000 */
[----:B------:R-:W-:-:S02]  /*14a00*/  LOP3.LUT R40, R8, R173, RZ, 0x3c, !PT ;  /* 0x000000ad08287212 */ /* 0x000fc400078e3cff */
[----:B------:R-:W-:Y:S02]  /*14a10*/  SEL R85, R48, R153, P0 ;  /* 0x0000009930557207 */ /* 0x000fe40000000000 */
[----:B------:R-:W-:Y:S01]  /*14a20*/  SEL R60, R123, R60, P0 ;  /* 0x0000003c7b3c7207 */ /* 0x000fe20000000000 */
[----:B------:R-:W-:Y:S01]  /*14a30*/  IMAD.X R123, RZ, RZ, R13, P5 ;  /* 0x000000ffff7b7224 */ /* 0x000fe200028e060d */
[----:B------:R-:W-:Y:S02]  /*14a40*/  SEL R76, R139, R76, P0 ;  /* 0x0000004c8b4c7207 */ /* 0x000fe40000000000 */
[----:B------:R-:W-:Y:S02]  /*14a50*/  LOP3.LUT R8, R6, R169, RZ, 0x3c, !PT ;  /* 0x000000a906087212 */ /* 0x000fe400078e3cff */
[----:B------:R-:W-:Y:S02]  /*14a60*/  SEL R48, R153, R48, P0 ;  /* 0x0000003099307207 */ /* 0x000fe40000000000 */
[----:B------:R-:W-:-:S02]  /*14a70*/  SEL R99, R130, R53, P0 ;  /* 0x0000003582637207 */ /* 0x000fc40000000000 */
[----:B------:R-:W-:Y:S02]  /*14a80*/  SEL R139, R100, R7, P0 ;  /* 0x00000007648b7207 */ /* 0x000fe40000000000 */
[----:B------:R-:W-:Y:S01]  /*14a90*/  SEL R78, R7, R100, P0 ;  /* 0x00000064074e7207 */ /* 0x000fe20000000000 */
[----:B------:R-:W-:Y:S01]  /*14aa0*/  IMAD.X R7, RZ, RZ, R13, P6 ;  /* 0x000000ffff077224 */ /* 0x000fe200030e060d */
[----:B------:R-:W-:Y:S02]  /*14ab0*/  SEL R53, R53, R130, P0 ;  /* 0x0000008235357207 */ /* 0x000fe40000000000 */
[----:B------:R-:W-:Y:S02]  /*14ac0*/  SEL R153, R90, R155, P0 ;  /* 0x0000009b5a997207 */ /* 0x000fe40000000000 */
[----:B------:R-:W-:Y:S02]  /*14ad0*/  SEL R103, R106, R163, P0 ;  /* 0x000000a36a677207 */ /* 0x000fe40000000000 */
[----:B------:R-:W-:-:S02]  /*14ae0*/  SEL R165, R118, R119, P0 ;  /* 0x0000007776a57207 */ /* 0x000fc40000000000 */
[----:B------:R-:W-:Y:S02]  /*14af0*/  LOP3.LUT R6, R0, R37, RZ, 0x3c, !PT ;  /* 0x0000002500067212 */ /* 0x000fe400078e3cff */
[----:B------:R-:W-:Y:S02]  /*14b00*/  LOP3.LUT R122, R92, R167, RZ, 0x3c, !PT ;  /* 0x000000a75c7a7212 */ /* 0x000fe400078e3cff */
[----:B------:R-:W-:Y:S02]  /*14b10*/  LOP3.LUT R4, R3, R4, RZ, 0x3c, !PT ;  /* 0x0000000403047212 */ /* 0x000fe400078e3cff */
[----:B------:R-:W-:Y:S02]  /*14b20*/  SEL R90, R155, R90, P0 ;  /* 0x0000005a9b5a7207 */ /* 0x000fe40000000000 */
[----:B------:R-:W-:Y:S02]  /*14b30*/  SEL R106, R163, R106, P0 ;  /* 0x0000006aa36a7207 */ /* 0x000fe40000000000 */
[----:B------:R-:W-:-:S02]  /*14b40*/  SEL R119, R119, R118, P0 ;  /* 0x0000007677777207 */ /* 0x000fc40000000000 */
[----:B------:R-:W-:Y:S02]  /*14b50*/  MOV R114, R114 ;  /* 0x0000007200727202 */ /* 0x000fe40000000f00 */
[----:B------:R-:W-:Y:S02]  /*14b60*/  SEL R155, R94, R95, P0 ;  /* 0x0000005f5e9b7207 */ /* 0x000fe40000000000 */
[----:B------:R-:W-:Y:S02]  /*14b70*/  SEL R163, R110, R111, P0 ;  /* 0x0000006f6ea37207 */ /* 0x000fe40000000000 */
[----:B------:R-:W-:Y:S02]  /*14b80*/  MOV R18, R18 ;  /* 0x0000001200127202 */ /* 0x000fe40000000f00 */
[----:B------:R-:W-:Y:S02]  /*14b90*/  MOV R115, R8 ;  /* 0x0000000800737202 */ /* 0x000fe40000000f00 */
[----:B------:R-:W-:-:S02]  /*14ba0*/  MOV R19, R14 ;  /* 0x0000000e00137202 */ /* 0x000fc40000000f00 */
[----:B------:R-:W-:Y:S01]  /*14bb0*/  MOV R122, R122 ;  /* 0x0000007a007a7202 */ /* 0x000fe20000000f00 */
[----:B--2---:R0:W-:Y:S01]  /*14bc0*/  SHFL.IDX PT, R102, R73, R28, 0x1c1f ;  /* 0x001c1f1c49667589 */ /* 0x0041e200000e0000 */
[----:B------:R-:W-:Y:S02]  /*14bd0*/  SEL R95, R95, R94, P0 ;  /* 0x0000005e5f5f7207 */ /* 0x000fe40000000000 */
[----:B------:R-:W-:Y:S01]  /*14be0*/  MOV R0, R26 ;  /* 0x0000001a00007202 */ /* 0x000fe20000000f00 */
[----:B------:R-:W-:Y:S01]  /*14bf0*/  SHFL.IDX PT, R9, R97, R28, 0x1c1f ;  /* 0x001c1f1c61097589 */ /* 0x000fe200000e0000 */
[----:B------:R-:W-:Y:S02]  /*14c00*/  MOV R3, R24 ;  /* 0x0000001800037202 */ /* 0x000fe40000000f00 */
[----:B------:R-:W-:Y:S01]  /*14c10*/  MOV R40, R40 ;  /* 0x0000002800287202 */ /* 0x000fe20000000f00 */
[----:B------:R-:W-:Y:S01]  /*14c20*/  SHFL.IDX PT, R96, R57, R28, 0x1c1f ;  /* 0x001c1f1c39607589 */ /* 0x000fe200000e0000 */
[----:B------:R-:W-:-:S02]  /*14c30*/  MOV R37, R6 ;  /* 0x0000000600257202 */ /* 0x000fc40000000f00 */
[----:B0-----:R-:W-:Y:S01]  /*14c40*/  LOP3.LUT R73, R28, 0x2, RZ, 0x3c, !PT ;  /* 0x000000021c497812 */ /* 0x001fe200078e3cff */
[----:B------:R-:W-:Y:S01]  /*14c50*/  SHFL.IDX PT, R14, R83, R28, 0x1c1f ;  /* 0x001c1f1c530e7589 */ /* 0x000fe200000e0000 */
[----:B------:R-:W-:Y:S02]  /*14c60*/  MOV R123, R4 ;  /* 0x00000004007b7202 */ /* 0x000fe40000000f00 */
[----:B------:R-:W-:Y:S01]  /*14c70*/  SEL R111, R111, R110, P0 ;  /* 0x0000006e6f6f7207 */ /* 0x000fe20000000000 */
[----:B------:R-:W0:Y:S01]  /*14c80*/  SHFL.IDX PT, R97, R29, R73, 0x1c1f ;  /* 0x001c1f491d617589 */ /* 0x000e2200000e0000 */
[----:B------:R-:W-:Y:S02]  /*14c90*/  MOV R13, R12 ;  /* 0x0000000c000d7202 */ /* 0x000fe40000000f00 */
[----:B------:R-:W-:Y:S01]  /*14ca0*/  MOV R41, R10 ;  /* 0x0000000a00297202 */ /* 0x000fe20000000f00 */
[----:B------:R-:W-:Y:S04]  /*14cb0*/  SHFL.IDX PT, R126, R33, R73, 0x1c1f ;  /* 0x001c1f49217e7589 */ /* 0x000fe800000e0000 */
[----:B------:R-:W-:Y:S04]  /*14cc0*/  SHFL.IDX PT, R100, R75, R28, 0x1c1f ;  /* 0x001c1f1c4b647589 */ /* 0x000fe800000e0000 */
[----:B------:R-:W-:Y:S04]  /*14cd0*/  SHFL.IDX PT, R15, R81, R28, 0x1c1f ;  /* 0x001c1f1c510f7589 */ /* 0x000fe800000e0000 */
[----:B------:R-:W-:Y:S04]  /*14ce0*/  SHFL.IDX PT, R83, R125, R28, 0x1c1f ;  /* 0x001c1f1c7d537589 */ /* 0x000fe800000e0000 */
[----:B------:R-:W-:Y:S04]  /*14cf0*/  SHFL.IDX PT, R138, R129, R28, 0x1c1f ;  /* 0x001c1f1c818a7589 */ /* 0x000fe800000e0000 */
[----:B------:R-:W-:Y:S01]  /*14d00*/  SHFL.IDX PT, R33, R53, R73, 0x1c1f ;  /* 0x001c1f4935217589 */ /* 0x000fe200000e0000 */
[----:B0-----:R-:W-:-:S02]  /*14d10*/  SEL R98, R96, R97, P0 ;  /* 0x0000006160627207 */ /* 0x001fc40000000000 */
[----:B------:R-:W-:Y:S01]  /*14d20*/  SEL R96, R97, R96, P0 ;  /* 0x0000006061607207 */ /* 0x000fe20000000000 */
        /* <DEDUP_REMOVED lines=15> */
[----:B------:R-:W-:Y:S01]  /*14e20*/  SHFL.IDX PT, R53, R66, R73, 0x1c1f ;  /* 0x001c1f4942357589 */ /* 0x000fe200000e0000 */
[----:B0-----:R-:W-:-:S03]  /*14e30*/  SEL R97, R75, R92, P0 ;  /* 0x0000005c4b617207 */ /* 0x001fc60000000000 */
        /* <DEDUP_REMOVED lines=11> */
[----:B-1----:R-:W-:-:S03]  /*14ef0*/  SEL R85, R62, R81, P0 ;  /* 0x000000513e557207 */ /* 0x002fc60000000000 */
[----:B------:R1:W-:Y:S04]  /*14f00*/  SHFL.IDX PT, R7, R101, R28, 0x1c1f ;  /* 0x001c1f1c65077589 */ /* 0x0003e800000e0000 */
[----:B------:R-:W-:Y:S01]  /*14f10*/  SHFL.IDX PT, R79, R117, R28, 0x1c1f ;  /* 0x001c1f1c754f7589 */ /* 0x000fe200000e0000 */
[----:B0-----:R-:W-:-:S03]  /*14f20*/  SEL R99, R92, R75, P0 ;  /* 0x0000004b5c637207 */ /* 0x001fc60000000000 */
[----:B------:R-:W-:Y:S01]  /*14f30*/  SHFL.IDX PT, R77, R121, R28, 0x1c1f ;  /* 0x001c1f1c794d7589 */ /* 0x000fe200000e0000 */
[----:B-1----:R-:W-:-:S03]  /*14f40*/  SEL R101, R94, R165, P0 ;  /* 0x000000a55e657207 */ /* 0x002fc60000000000 */
        /* <DEDUP_REMOVED lines=18> */
[----:B------:R-:W0:Y:S04]  /*15070*/  SHFL.IDX PT, R32, R32, R73, 0x1c1f ;  /* 0x001c1f4920207589 */ /* 0x000e2800000e0000 */
[----:B------:R-:W-:Y:S04]  /*15080*/  SHFL.IDX PT, R120, R31, R73, 0x1c1f ;  /* 0x001c1f491f787589 */ /* 0x000fe800000e0000 */
[----:B------:R-:W-:Y:S04]  /*15090*/  SHFL.IDX PT, R127, R46, R73, 0x1c1f ;  /* 0x001c1f492e7f7589 */ /* 0x000fe800000e0000 */
[----:B------:R-:W1:Y:S04]  /*150a0*/  SHFL.IDX PT, R58, R58, R73, 0x1c1f ;  /* 0x001c1f493a3a7589 */ /* 0x000e6800000e0000 */
[----:B------:R-:W2:Y:S04]  /*150b0*/  SHFL.IDX PT, R56, R56, R73, 0x1c1f ;  /* 0x001c1f4938387589 */ /* 0x000ea800000e0000 */
[----:B------:R-:W-:Y:S04]  /*150c0*/  SHFL.IDX PT, R48, R76, R73, 0x1c1f ;  /* 0x001c1f494c307589 */ /* 0x000fe800000e0000 */
[----:B------:R3:W-:Y:S01]  /*150d0*/  SHFL.IDX PT, R50, R80, R73, 0x1c1f ;  /* 0x001c1f4950327589 */ /* 0x0007e200000e0000 */
[----:B0-----:R-:W-:-:S02]  /*150e0*/  SEL R91, R63, R32, P0 ;  /* 0x000000203f5b7207 */ /* 0x001fc40000000000 */
[----:B------:R-:W-:Y:S01]  /*150f0*/  SEL R89, R32, R63, P0 ;  /* 0x0000003f20597207 */ /* 0x000fe20000000000 */
[----:B------:R-:W-:Y:S04]  /*15100*/  SHFL.IDX PT, R28, R43, R73, 0x1c1f ;  /* 0x001c1f492b1c7589 */ /* 0x000fe800000e0000 */
[----:B------:R-:W0:Y:S01]  /*15110*/  SHFL.IDX PT, R121, R42, R73, 0x1c1f ;  /* 0x001c1f492a797589 */ /* 0x000e2200000e0000 */
[----:B---3--:R-:W-:-:S03]  /*15120*/  SEL R80, R126, R65, P0 ;  /* 0x000000417e507207 */ /* 0x008fc60000000000 */
[----:B------:R-:W-:Y:S01]  /*15130*/  SHFL.IDX PT, R44, R44, R73, 0x1c1f ;  /* 0x001c1f492c2c7589 */ /* 0x000fe200000e0000 */
[----:B-1----:R-:W-:-:S03]  /*15140*/  SEL R93, R58, R77, P0 ;  /* 0x0000004d3a5d7207 */ /* 0x002fc60000000000 */
[----:B------:R-:W1:Y:S01]  /*15150*/  SHFL.IDX PT, R68, R68, R73, 0x1c1f ;  /* 0x001c1f4944447589 */ /* 0x000e6200000e0000 */
[----:B--2---:R-:W-:Y:S02]  /*15160*/  SEL R94, R79, R56, P0 ;  /* 0x000000384f5e7207 */ /* 0x004fe40000000000 */
[----:B------:R-:W-:Y:S01]  /*15170*/  SEL R92, R56, R79, P0 ;  /* 0x0000004f385c7207 */ /* 0x000fe20000000000 */
[----:B------:R-:W2:Y:S04]  /*15180*/  SHFL.IDX PT, R46, R78, R73, 0x1c1f ;  /* 0x001c1f494e2e7589 */ /* 0x000ea800000e0000 */
[----:B------:R-:W3:Y:S04]  /*15190*/  SHFL.IDX PT, R42, R70, R73, 0x1c1f ;  /* 0x001c1f49462a7589 */ /* 0x000ee800000e0000 */
[----:B------:R-:W-:Y:S04]  /*151a0*/  SHFL.IDX PT, R43, R74, R73, 0x1c1f ;  /* 0x001c1f494a2b7589 */ /* 0x000fe800000e0000 */
[----:B------:R4:W-:Y:S01]  /*151b0*/  SHFL.IDX PT, R119, R82, R73, 0x1c1f ;  /* 0x001c1f4952777589 */ /* 0x0009e200000e0000 */
[----:B0-----:R-:W-:-:S03]  /*151c0*/  SEL R56, R121, R26, P0 ;  /* 0x0000001a79387207 */ /* 0x001fc60000000000 */
[----:B------:R0:W3:Y:S04]  /*151d0*/  SHFL.IDX PT, R146, R95, R73, 0x1c1f ;  /* 0x001c1f495f927589 */ /* 0x0000e800000e0000 */
[----:B------:R3:W3:Y:S01]  /*151e0*/  SHFL.IDX PT, R139, R88, R73, 0x1c1f ;  /* 0x001c1f49588b7589 */ /* 0x0006e200000e0000 */
[----:B-1----:R-:W-:Y:S02]  /*151f0*/  SEL R79, R131, R68, P0 ;  /* 0x00000044834f7207 */ /* 0x002fe40000000000 */
[----:B----4-:R-:W-:Y:S01]  /*15200*/  SEL R82, R65, R126, P0 ;  /* 0x0000007e41527207 */ /* 0x010fe20000000000 */
[----:B------:R-:W1:Y:S01]  /*15210*/  SHFL.IDX PT, R130, R35, R73, 0x1c1f ;  /* 0x001c1f4923827589 */ /* 0x000e6200000e0000 */
[----:B--2---:R-:W-:Y:S02]  /*15220*/  SEL R63, R57, R46, P0 ;  /* 0x0000002e393f7207 */ /* 0x004fe40000000000 */
[----:B0-----:R-:W-:Y:S01]  /*15230*/  SEL R95, R77, R58, P0 ;  /* 0x0000003a4d5f7207 */ /* 0x001fe20000000000 */
[----:B------:R-:W-:Y:S01]  /*15240*/  SHFL.IDX PT, R34, R34, R73, 0x1c1f ;  /* 0x001c1f4922227589 */ /* 0x000fe200000e0000 */
[----:B------:R-:W-:-:S02]  /*15250*/  SEL R77, R68, R131, P0 ;  /* 0x00000083444d7207 */ /* 0x000fc40000000000 */
[----:B---3--:R-:W-:Y:S01]  /*15260*/  SEL R88, R120, R61, P0 ;  /* 0x0000003d78587207 */ /* 0x008fe20000000000 */
[----:B------:R-:W0:Y:S01]  /*15270*/  SHFL.IDX PT, R36, R36, R73, 0x1c1f ;  /* 0x001c1f4924247589 */ /* 0x000e2200000e0000 */
        /* <DEDUP_REMOVED lines=8> */
[----:B------:R-:W4:Y:S01]  /*15300*/  SHFL.IDX PT, R35, R64, R73, 0x1c1f ;  /* 0x001c1f4940237589 */ /* 0x000f2200000e0000 */
[----:B------:R-:W-:Y:S02]  /*15310*/  SEL R127, R24, R139, P0 ;  /* 0x0000008b187f7207 */ /* 0x000fe40000000000 */
[----:B------:R-:W-:Y:S01]  /*15320*/  F2FP.BF16.F32.PACK_AB R26, R97, R96 ;  /* 0x00000060611a723e */ /* 0x000fe200000010ff */
[----:B------:R0:W4:Y:S01]  /*15330*/  SHFL.IDX PT, R141, R86, R73, 0x1c1f ;  /* 0x001c1f49568d7589 */ /* 0x00012200000e0000 */
[----:B-1----:R-:W-:-:S03]  /*15340*/  SEL R74, R69, R130, P0 ;  /* 0x00000082454a7207 */ /* 0x002fc60000000000 */
[----:B------:R3:W-:Y:S04]  /*15350*/  SHFL.IDX PT, R132, R51, R73, 0x1c1f ;  /* 0x001c1f4933847589 */ /* 0x0007e800000e0000 */
[----:B------:R1:W-:Y:S01]  /*15360*/  SHFL.IDX PT, R140, R52, R73, 0x1c1f ;  /* 0x001c1f49348c7589 */ /* 0x0003e200000e0000 */
[----:B0-----:R-:W-:Y:S02]  /*15370*/  SEL R75, R71, R36, P0 ;  /* 0x00000024474b7207 */ /* 0x001fe40000000000 */
[----:B------:R-:W-:Y:S01]  /*15380*/  SEL R86, R83, R60, P0 ;  /* 0x0000003c53567207 */ /* 0x000fe20000000000 */
[----:B------:R0:W0:Y:S01]  /*15390*/  SHFL.IDX PT, R38, R72, R73, 0x1c1f ;  /* 0x001c1f4948267589 */ /* 0x00002200000e0000 */
[----:B--2---:R-:W-:Y:S02]  /*153a0*/  SEL R66, R102, R117, P0 ;  /* 0x0000007566427207 */ /* 0x004fe40000000000 */
[----:B------:R-:W-:Y:S01]  /*153b0*/  SEL R64, R117, R102, P0 ;  /* 0x0000006675407207 */ /* 0x000fe20000000000 */
[----:B------:R2:W2:Y:S01]  /*153c0*/  SHFL.IDX PT, R142, R84, R73, 0x1c1f ;  /* 0x001c1f49548e7589 */ /* 0x0004a200000e0000 */
[----:B---3--:R-:W-:-:S02]  /*153d0*/  SEL R51, R14, R45, P0 ;  /* 0x0000002d0e337207 */ /* 0x008fc40000000000 */
[----:B-1----:R-:W-:Y:S01]  /*153e0*/  SEL R52, R53, R116, P0 ;  /* 0x0000007435347207 */ /* 0x002fe20000000000 */
[----:B------:R-:W1:Y:S01]  /*153f0*/  SHFL.IDX PT, R39, R39, R73, 0x1c1f ;  /* 0x001c1f4927277589 */ /* 0x000e6200000e0000 */
[----:B----4-:R-:W-:Y:S02]  /*15400*/  SEL R78, R138, R35, P0 ;  /* 0x000000238a4e7207 */ /* 0x010fe40000000000 */
[----:B------:R-:W-:Y:S01]  /*15410*/  SEL R76, R35, R138, P0 ;  /* 0x0000008a234c7207 */ /* 0x000fe20000000000 */
[----:B------:R3:W-:Y:S01]  /*15420*/  SHFL.IDX PT, R31, R54, R73, 0x1c1f ;  /* 0x001c1f49361f7589 */ /* 0x0007e200000e0000 */
[----:B0-----:R-:W-:Y:S02]  /*15430*/  SEL R72, R130, R69, P0 ;  /* 0x0000004582487207 */ /* 0x001fe40000000000 */
[----:B--2---:R-:W-:Y:S01]  /*15440*/  SEL R84, R60, R83, P0 ;  /* 0x000000533c547207 */ /* 0x004fe20000000000 */
[----:B------:R0:W-:Y:S01]  /*15450*/  SHFL.IDX PT, R29, R55, R73, 0x1c1f ;  /* 0x001c1f49371d7589 */ /* 0x0001e200000e0000 */
[----:B------:R-:W-:-:S02]  /*15460*/  SEL R60, R48, R59, P0 ;  /* 0x0000003b303c7207 */ /* 0x000fc40000000000 */
[----:B------:R-:W-:Y:S01]  /*15470*/  SEL R83, R67, R34, P0 ;  /* 0x0000002243537207 */ /* 0x000fe20000000000 */
[----:B------:R2:W4:Y:S01]  /*15480*/  SHFL.IDX PT, R144, R87, R73, 0x1c1f ;  /* 0x001c1f4957907589 */ /* 0x00052200000e0000 */
[----:B------:R-:W-:Y:S02]  /*15490*/  SEL R126, R128, R141, P0 ;  /* 0x0000008d807e7207 */ /* 0x000fe40000000000 */
[----:B---3--:R-:W-:Y:S01]  /*154a0*/  SEL R54, R116, R53, P0 ;  /* 0x0000003574367207 */ /* 0x008fe20000000000 */
[----:B------:R3:W4:Y:S01]  /*154b0*/  SHFL.IDX PT, R137, R90, R73, 0x1c1f ;  /* 0x001c1f495a897589 */ /* 0x00072200000e0000 */
[----:B------:R-:W-:Y:S02]  /*154c0*/  SEL R53, R50, R113, P0 ;  /* 0x0000007132357207 */ /* 0x000fe40000000000 */
[----:B0-----:R-:W-:Y:S01]  /*154d0*/  SEL R55, R113, R50, P0 ;  /* 0x0000003271377207 */ /* 0x001fe20000000000 */
[----:B------:R-:W0:Y:S01]  /*154e0*/  SHFL.IDX PT, R30, R47, R73, 0x1c1f ;  /* 0x001c1f492f1e7589 */ /* 0x000e2200000e0000 */
[----:B------:R-:W-:-:S02]  /*154f0*/  SEL R50, R15, R44, P0 ;  /* 0x0000002c0f327207 */ /* 0x000fc40000000000 */
[----:B--2---:R-:W-:Y:S01]  /*15500*/  SEL R87, R81, R62, P0 ;  /* 0x0000003e51577207 */ /* 0x004fe20000000000 */
[----:B------:R-:W2:Y:S01]  /*15510*/  SHFL.IDX PT, R134, R49, R73, 0x1c1f ;  /* 0x001c1f4931867589 */ /* 0x000ea200000e0000 */
[----:B------:R-:W-:Y:S02]  /*15520*/  SEL R62, R59, R48, P0 ;  /* 0x000000303b3e7207 */ /* 0x000fe40000000000 */
[----:B---3--:R-:W-:Y:S01]  /*15530*/  SEL R90, R61, R120, P0 ;  /* 0x000000783d5a7207 */ /* 0x008fe20000000000 */
[----:B------:R-:W3:Y:S01]  /*15540*/  SHFL.IDX PT, R147, R105, R73, 0x1c1f ;  /* 0x001c1f4969937589 */ /* 0x000ee200000e0000 */
[----:B------:R-:W-:Y:S02]  /*15550*/  SEL R61, R46, R57, P0 ;  /* 0x000000392e3d7207 */ /* 0x000fe40000000000 */
[----:B------:R-:W-:Y:S01]  /*15560*/  SEL R48, R44, R15, P0 ;  /* 0x0000000f2c307207 */ /* 0x000fe20000000000 */
[----:B------:R-:W3:Y:S01]  /*15570*/  SHFL.IDX PT, R143, R111, R73, 0x1c1f ;  /* 0x001c1f496f8f7589 */ /* 0x000ee200000e0000 */
[----:B------:R-:W-:-:S02]  /*15580*/  SEL R46, R110, R43, P0 ;  /* 0x0000002b6e2e7207 */ /* 0x000fc40000000000 */
[----:B------:R-:W-:Y:S01]  /*15590*/  SEL R44, R43, R110, P0 ;  /* 0x0000006e2b2c7207 */ /* 0x000fe20000000000 */
[----:B------:R1:W3:Y:S01]  /*155a0*/  SHFL.IDX PT, R145, R106, R73, 0x1c1f ;  /* 0x001c1f496a917589 */ /* 0x0002e200000e0000 */
        /* <DEDUP_REMOVED lines=8> */
[----:B------:R-:W-:Y:S02]  /*15630*/  F2FP.BF16.F32.PACK_AB R24, R99, R98 ;  /* 0x000000626318723e */ /* 0x000fe400000010ff */
[----:B------:R-:W-:Y:S02]  /*15640*/  F2FP.BF16.F32.PACK_AB R25, R95, R94 ;  /* 0x0000005e5f19723e */ /* 0x000fe400000010ff */
[----:B------:R-:W-:-:S02]  /*15650*/  F2FP.BF16.F32.PACK_AB R27, R93, R92 ;  /* 0x0000005c5d1b723e */ /* 0x000fc400000010ff */
[----:B------:R-:W-:Y:S02]  /*15660*/  SEL R81, R34, R67, P0 ;  /* 0x0000004322517207 */ /* 0x000fe40000000000 */
[----:B------:R-:W-:Y:S01]  /*15670*/  SEL R73, R36, R71, P0 ;  /* 0x0000004724497207 */ /* 0x000fe20000000000 */
[----:B------:R1:W-:Y:S01]  /*15680*/  STSM.16.M88.4 [R13], R24 ;  /* 0x000000180d007844 */ /* 0x0003e20000000200 */
        /* <DEDUP_REMOVED lines=21> */
[----:B0-----:R-:W-:-:S02]  /*157e0*/  SEL R43, R11, R30, P0 ;  /* 0x0000001e0b2b7207 */ /* 0x001fc40000000000 */
[----:B------:R-:W-:Y:S02]  /*157f0*/  SEL R105, R30, R11, P0 ;  /* 0x0000000b1e697207 */ /* 0x000fe40000000000 */
[----:B--2---:R-:W-:Y:S02]  /*15800*/  SEL R107, R9, R134, P0 ;  /* 0x00000086096b7207 */ /* 0x004fe40000000000 */
[----:B------:R-:W-:Y:S02]  /*15810*/  SEL R113, R134, R9, P0 ;  /* 0x0000000986717207 */ /* 0x000fe40000000000 */
[----:B------:R-:W-:Y:S02]  /*15820*/  SEL R118, R137, R118, P0 ;  /* 0x0000007689767207 */ /* 0x000fe40000000000 */
[----:B------:R-:W-:Y:S02]  /*15830*/  SEL R117, R8, R33, P0 ;  /* 0x0000002108757207 */ /* 0x000fe40000000000 */
[----:B------:R-:W-:-:S02]  /*15840*/  SEL R125, R33, R8, P0 ;  /* 0x00000008217d7207 */ /* 0x000fc40000000000 */
[----:B---3--:R-:W-:Y:S02]  /*15850*/  SEL R102, R10, R147, P0 ;  /* 0x000000930a667207 */ /* 0x008fe40000000000 */
        /* <DEDUP_REMOVED lines=14> */
[----:B------:R-:W-:Y:S01]  /*15940*/  STSM.16.M88.4 [R123], R8 ;  /* 0x000000087b007844 */ /* 0x000fe20000000200 */
[----:B------:R-:W-:Y:S02]  /*15950*/  F2FP.BF16.F32.PACK_AB R15, R69, R68 ;  /* 0x00000044450f723e */ /* 0x000fe400000010ff */
[----:B-1----:R-:W-:Y:S02]  /*15960*/  F2FP.BF16.F32.PACK_AB R13, R71, R70 ;  /* 0x00000046470d723e */ /* 0x002fe400000010ff */
[----:B------:R-:W-:Y:S02]  /*15970*/  F2FP.BF16.F32.PACK_AB R24, R67, R66 ;  /* 0x000000424318723e */ /* 0x000fe400000010ff */
[----:B------:R-:W-:Y:S01]  /*15980*/  F2FP.BF16.F32.PACK_AB R26, R65, R64 ;  /* 0x00000040411a723e */ /* 0x000fe200000010ff */
[----:B------:R-:W-:Y:S01]  /*15990*/  STSM.16.M88.4 [R122], R12 ;  /* 0x0000000c7a007844 */ /* 0x000fe20000000200 */
[----:B------:R-:W-:-:S02]  /*159a0*/  F2FP.BF16.F32.PACK_AB R27, R61, R60 ;  /* 0x0000003c3d1b723e */ /* 0x000fc400000010ff */
[----:B------:R-:W-:Y:S02]  /*159b0*/  F2FP.BF16.F32.PACK_AB R25, R63, R62 ;  /* 0x0000003e3f19723e */ /* 0x000fe400000010ff */
[----:B------:R-:W-:Y:S02]  /*159c0*/  SEL R134, R136, R145, P0 ;  /* 0x0000009188867207 */ /* 0x000fe40000000000 */
[----:B------:R-:W-:Y:S01]  /*159d0*/  F2FP.BF16.F32.PACK_AB R28, R59, R58 ;  /* 0x0000003a3b1c723e */ /* 0x000fe200000010ff */
[----:B------:R-:W-:Y:S01]  /*159e0*/  STSM.16.M88.4 [R115], R24 ;  /* 0x0000001873007844 */ /* 0x000fe20000000200 */
[----:B------:R-:W-:Y:S02]  /*159f0*/  F2FP.BF16.F32.PACK_AB R30, R57, R56 ;  /* 0x00000038391e723e */ /* 0x000fe400000010ff */
[----:B------:R-:W-:Y:S02]  /*15a00*/  F2FP.BF16.F32.PACK_AB R31, R53, R52 ;  /* 0x00000034351f723e */ /* 0x000fe400000010ff */
[----:B------:R-:W-:-:S02]  /*15a10*/  F2FP.BF16.F32.PACK_AB R29, R55, R54 ;  /* 0x00000036371d723e */ /* 0x000fc400000010ff */
[----:B------:R-:W-:Y:S02]  /*15a20*/  SEL R136, R145, R136, P0 ;  /* 0x0000008891887207 */ /* 0x000fe40000000000 */
[----:B------:R-:W-:Y:S01]  /*15a30*/  F2FP.BF16.F32.PACK_AB R32, R51, R50 ;  /* 0x000000323320723e */ /* 0x000fe200000010ff */
[----:B------:R1:W-:Y:S01]  /*15a40*/  STSM.16.M88.4 [R114], R28 ;  /* 0x0000001c72007844 */ /* 0x0003e20000000200 */
[----:B------:R-:W-:Y:S02]  /*15a50*/  F2FP.BF16.F32.PACK_AB R34, R49, R48 ;  /* 0x000000303122723e */ /* 0x000fe400000010ff */
[----:B------:R-:W-:Y:S02]  /*15a60*/  F2FP.BF16.F32.PACK_AB R35, R45, R44 ;  /* 0x0000002c2d23723e */ /* 0x000fe400000010ff */
[----:B------:R-:W-:Y:S02]  /*15a70*/  F2FP.BF16.F32.PACK_AB R33, R47, R46 ;  /* 0x0000002e2f21723e */ /* 0x000fe400000010ff */
[----:B------:R-:W-:-:S02]  /*15a80*/  F2FP.BF16.F32.PACK_AB R36, R43, R42 ;  /* 0x0000002a2b24723e */ /* 0x000fc400000010ff */
[----:B------:R-:W-:Y:S01]  /*15a90*/  F2FP.BF16.F32.PACK_AB R38, R105, R104 ;  /* 0x000000686926723e */ /* 0x000fe200000010ff */
[----:B------:R2:W-:Y:S01]  /*15aa0*/  STSM.16.M88.4 [R41], R32 ;  /* 0x0000002029007844 */ /* 0x0005e20000000200 */
[----:B------:R-:W-:Y:S02]  /*15ab0*/  F2FP.BF16.F32.PACK_AB R39, R109, R108 ;  /* 0x0000006c6d27723e */ /* 0x000fe400000010ff */
[----:B0-----:R-:W-:Y:S02]  /*15ac0*/  F2FP.BF16.F32.PACK_AB R37, R111, R110 ;  /* 0x0000006e6f25723e */ /* 0x001fe400000010ff */
[----:B------:R-:W-:Y:S01]  /*15ad0*/  F2FP.BF16.F32.PACK_AB R4, R107, R106 ;  /* 0x0000006a6b04723e */ /* 0x000fe200000010ff */
[----:B-1----:R-:W-:Y:S01]  /*15ae0*/  IMAD.U32 R28, RZ, RZ, UR10 ;  /* 0x0000000aff1c7e24 */ /* 0x002fe2000f8e00ff */
[----:B------:R-:W-:Y:S01]  /*15af0*/  F2FP.BF16.F32.PACK_AB R6, R113, R112 ;  /* 0x000000707106723e */ /* 0x000fe200000010ff */
[----:B------:R-:W-:Y:S01]  /*15b00*/  STSM.16.M88.4 [R40], R36 ;  /* 0x0000002428007844 */ /* 0x000fe20000000200 */
[----:B------:R-:W-:Y:S01]  /*15b10*/  F2FP.BF16.F32.PACK_AB R7, R119, R118 ;  /* 0x000000767707723e */ /* 0x000fe200000010ff */
[----:B------:R-:W-:Y:S01]  /*15b20*/  IMAD.U32 R29, RZ, RZ, UR11 ;  /* 0x0000000bff1d7e24 */ /* 0x000fe2000f8e00ff */
[----:B------:R-:W-:-:S02]  /*15b30*/  F2FP.BF16.F32.PACK_AB R5, R121, R120 ;  /* 0x000000787905723e */ /* 0x000fc400000010ff */
[----:B------:R-:W-:Y:S02]  /*15b40*/  F2FP.BF16.F32.PACK_AB R8, R117, R116 ;  /* 0x000000747508723e */ /* 0x000fe400000010ff */
[----:B------:R-:W-:Y:S01]  /*15b50*/  F2FP.BF16.F32.PACK_AB R10, R125, R124 ;  /* 0x0000007c7d0a723e */ /* 0x000fe200000010ff */
[----:B------:R-:W-:Y:S01]  /*15b60*/  STSM.16.M88.4 [R19], R4 ;  /* 0x0000000413007844 */ /* 0x000fe20000000200 */
[----:B------:R-:W-:Y:S01]  /*15b70*/  F2FP.BF16.F32.PACK_AB R11, R129, R128 ;  /* 0x00000080810b723e */ /* 0x000fe200000010ff */
[----:B--2---:R-:W0:Y:S01]  /*15b80*/  LDC.64 R32, c[0x0][0xc08] ;  /* 0x00030200ff207b82 */ /* 0x004e220000000a00 */
        /* <DEDUP_REMOVED lines=9> */
[----:B------:R-:W-:Y:S02]  /*15c20*/  F2FP.BF16.F32.PACK_AB R27, R101, R100 ;  /* 0x00000064651b723e */ /* 0x000fe400000010ff */
[----:B------:R-:W-:Y:S02]  /*15c30*/  F2FP.BF16.F32.PACK_AB R24, R139, R138 ;  /* 0x0000008a8b18723e */ /* 0x000fe400000010ff */
[----:B------:R-:W-:-:S03]  /*15c40*/  ISETP.NE.U32.AND P0, PT, RZ, UR12, PT ;  /* 0x0000000cff007c0c */ /* 0x000fc6000bf05070 */
[----:B------:R2:W-:Y:S01]  /*15c50*/  STSM.16.M88.4 [R0], R24 ;  /* 0x0000001800007844 */ /* 0x0005e20000000200 */
[----:B------:R-:W-:Y:S01]  /*15c60*/  ISETP.NE.AND.EX P0, PT, RZ, UR13, PT, P0 ;  /* 0x0000000dff007c0c */ /* 0x000fe2000bf05300 */
[----:B------:R-:W-:Y:S08]  /*15c70*/  BAR.SYNC.DEFER_BLOCKING 0x1, 0x100 ;  /* 0x0044000000007b1d */ /* 0x000ff00000010000 */
[----:B-1----:R-:W1:Y:S04]  /*15c80*/  LDC R3, c[0x0][0xbe8] ;  /* 0x0002fa00ff037b82 */ /* 0x002e680000000800 */
[----:B------:R-:W3:Y:S01]  /*15c90*/  @P0 LDG.E R30, desc[UR52][R28.64] ;  /* 0x000000341c1e0981 */ /* 0x000ee2000c1e1900 */
[----:B0-----:R-:W-:-:S02]  /*15ca0*/  ISETP.NE.U32.AND P1, PT, R32, RZ, PT ;  /* 0x000000ff2000720c */ /* 0x001fc40003f25070 */
[----:B------:R-:W-:-:S11]  /*15cb0*/  R2UR UR4, R33 ;  /* 0x00000000210472ca */ /* 0x000fd600000e0000 */
[----:B------:R-:W-:Y:S01]  /*15cc0*/  VOTEU.ANY UP0, P1 ;  /* 0x00000000003f7886 */ /* 0x000fe20000800100 */
[----:B-1----:R-:W-:Y:S01]  /*15cd0*/  ISETP.NE.AND P1, PT, R3, 0x1, PT ;  /* 0x000000010300780c */ /* 0x002fe20003f25270 */
[----:B------:R-:W-:Y:S02]  /*15ce0*/  UISETP.NE.AND.EX UP0, UPT, UR4, URZ, UPT, UP0 ;  /* 0x0000003f0400728c */ /* 0x000fe4000bf05300 */
[----:B------:R-:W-:Y:S01]  /*15cf0*/  UISETP.GT.AND UP1, UPT, UR46, 0x1, UPT ;  /* 0x000000012e00788c */ /* 0x000fe2000bf24270 */
[----:B------:R-:W-:Y:S01]  /*15d00*/  UMOV UR19, 0x9b8 ;  /* 0x000009b800137882 */ /* 0x000fe20000000000 */
[----:B------:R-:W-:Y:S02]  /*15d10*/  ULDC UR4, c[0x0][0xa88] ;  /* 0x0002a20000047ab9 */ /* 0x000fe40000000800 */
[----:B------:R-:W-:Y:S01]  /*15d20*/  USEL UR19, UR19, 0x978, UP1 ;  /* 0x0000097813137887 */ /* 0x000fe20008800000 */
[----:B------:R-:W-:Y:S01]  /*15d30*/  PLOP3.LUT P4, PT, PT, PT, UP0, 0x80, 0x0 ;  /* 0x000000000000781c */ /* 0x000fe20003f8f008 */
[----:B--2---:R-:W-:-:S03]  /*15d40*/  IMAD.U32 R0, RZ, RZ, UR4 ;  /* 0x00000004ff007e24 */ /* 0x004fc6000f8e00ff */
[----:B------:R-:W-:Y:S01]  /*15d50*/  @UP0 ULDC.64 UR10, c[0x0][0xc08] ;  /* 0x00030200000a0ab9 */ /* 0x000fe20000000a00 */
[----:B------:R-:W0:Y:S01]  /*15d60*/  @P1 LDC R6, c[0x0][0xbec] ;  /* 0x0002fb00ff061b82 */ /* 0x000e220000000800 */
[----:B------:R-:W-:-:S07]  /*15d70*/  @UP0 UIMAD.WIDE UR10, UR44, 0x4, UR10 ;  /* 0x000000042c0a08a5 */ /* 0x000fce000f8e020a */
[----:B------:R-:W1:Y:S01]  /*15d80*/  @P1 LDC R9, c[0x0][0xbf0] ;  /* 0x0002fc00ff091b82 */ /* 0x000e620000000800 */
[----:B------:R-:W-:Y:S01]  /*15d90*/  UISETP.NE.U32.AND UP0, UPT, UR12, URZ, UPT ;  /* 0x0000003f0c00728c */ /* 0x000fe2000bf05070 */
[----:B------:R-:W-:Y:S02]  /*15da0*/  IMAD.U32 R4, RZ, RZ, UR10 ;  /* 0x0000000aff047e24 */ /* 0x000fe4000f8e00ff */
[----:B------:R-:W-:Y:S01]  /*15db0*/  IMAD.U32 R5, RZ, RZ, UR11 ;  /* 0x0000000bff057e24 */ /* 0x000fe2000f8e00ff */
[----:B------:R-:W-:Y:S01]  /*15dc0*/  UISETP.NE.AND.EX UP0, UPT, UR13, URZ, UPT, UP0 ;  /* 0x0000003f0d00728c */ /* 0x000fe2000bf05300 */
[----:B------:R-:W-:Y:S01]  /*15dd0*/  ULDC.64 UR10, c[0x0][UR19+0x218] ;  /* 0x00008600130a7abb */ /* 0x000fe20008000a00 */
[----:B------:R-:W-:Y:S01]  /*15de0*/  UMOV UR4, URZ ;  /* 0x0000003f00047c82 */ /* 0x000fe20008000000 */
[----:B------:R-:W-:Y:S01]  /*15df0*/  UIMAD.WIDE.U32 UR12, UR10, UR43, URZ ;  /* 0x0000002b0a0c72a5 */ /* 0x000fe2000f8e003f */
[----:B------:R-:W-:Y:S01]  /*15e00*/  VIADD R11, R22, UR36 ;  /* 0x00000024160b7c36 */ /* 0x000fe20008000000 */
[----:B------:R-:W-:Y:S01]  /*15e10*/  UIMAD UR20, UR11, UR43, URZ ;  /* 0x0000002b0b1472a4 */ /* 0x000fe2000f8e023f */
[----:B------:R0:W5:Y:S01]  /*15e20*/  @P4 LDG.E R0, desc[UR52][R4.64] ;  /* 0x0000003404004981 */ /* 0x000162000c1e1900 */
[----:B------:R-:W-:Y:S01]  /*15e30*/  USHF.R.S32.HI UR21, URZ, 0x1f, UR44 ;  /* 0x0000001f3f157899 */ /* 0x000fe2000801142c */
[----:B------:R-:W-:Y:S01]  /*15e40*/  IMAD.MOV.U32 R7, RZ, RZ, R11 ;  /* 0x000000ffff077224 */ /* 0x000fe200078e000b */
[----:B------:R-:W-:-:S02]  /*15e50*/  USEL UR10, UR44, URZ, !UP0 ;  /* 0x0000003f2c0a7287 */ /* 0x000fc4000c000000 */
[----:B------:R-:W-:Y:S01]  /*15e60*/  USEL UR18, UR37, URZ, UP1 ;  /* 0x0000003f25127287 */ /* 0x000fe20008800000 */
[----:B------:R-:W-:Y:S01]  /*15e70*/  ULDC.64 UR14, c[0x0][UR19+0x220] ;  /* 0x00008800130e7abb */ /* 0x000fe20008000a00 */
[----:B------:R-:W-:Y:S01]  /*15e80*/  UIADD3 UR20, UR13, UR20, URZ ;  /* 0x000000140d147290 */ /* 0x000fe2000fffe03f */
[----:B0-----:R-:W-:Y:S01]  /*15e90*/  @P1 IMAD.HI.U32 R4, R11, R6, RZ ;  /* 0x000000060b041227 */ /* 0x001fe200078e00ff */
[----:B------:R-:W-:Y:S01]  /*15ea0*/  ULDC.64 UR16, c[0x0][UR19+0x228] ;  /* 0x00008a0013107abb */ /* 0x000fe20008000a00 */
[----:B------:R-:W-:Y:S02]  /*15eb0*/  USEL UR11, UR21, URZ, !UP0 ;  /* 0x0000003f150b7287 */ /* 0x000fe4000c000000 */
[----:B------:R-:W-:Y:S01]  /*15ec0*/  UIMAD UR13, UR15, UR10, URZ ;  /* 0x0000000a0f0d72a4 */ /* 0x000fe2000f8e023f */
[----:B-1----:R-:W-:Y:S01]  /*15ed0*/  @P1 SHF.R.U32.HI R7, RZ, R9, R4 ;  /* 0x00000009ff071219 */ /* 0x002fe20000011604 */
[----:B------:R-:W-:Y:S02]  /*15ee0*/  UIMAD.WIDE.U32 UR22, UR16, UR18, URZ ;  /* 0x00000012101672a5 */ /* 0x000fe4000f8e003f */
[----:B------:R-:W-:-:S02]  /*15ef0*/  UIMAD UR18, UR17, UR18, URZ ;  /* 0x00000012111272a4 */ /* 0x000fc4000f8e023f */
[----:B------:R-:W-:Y:S01]  /*15f00*/  UIMAD.WIDE.U32 UR16, UR14, UR10, URZ ;  /* 0x0000000a0e1072a5 */ /* 0x000fe2000f8e003f */
[----:B------:R-:W-:Y:S01]  /*15f10*/  IMAD.MOV R6, RZ, RZ, -R7 ;  /* 0x000000ffff067224 */ /* 0x000fe200078e0a07 */
[----:B------:R-:W-:Y:S01]  /*15f20*/  UIMAD UR11, UR14, UR11, UR13 ;  /* 0x0000000b0e0b72a4 */ /* 0x000fe2000f8e020d */
[----:B------:R-:W-:Y:S01]  /*15f30*/  IMAD.U32 R4, RZ, RZ, UR22 ;  /* 0x00000016ff047e24 */ /* 0x000fe2000f8e00ff */
[----:B------:R-:W-:Y:S02]  /*15f40*/  UIADD3 UR18, UR23, UR18, URZ ;  /* 0x0000001217127290 */ /* 0x000fe4000fffe03f */
[----:B------:R-:W-:Y:S01]  /*15f50*/  IMAD.U32 R5, RZ, RZ, UR23 ;  /* 0x00000017ff057e24 */ /* 0x000fe2000f8e00ff */
[----:B------:R-:W-:Y:S01]  /*15f60*/  UIADD3 UR11, UR17, UR11, URZ ;  /* 0x0000000b110b7290 */ /* 0x000fe2000fffe03f */
[----:B------:R-:W-:Y:S01]  /*15f70*/  IMAD R9, R3, R6, R11 ;  /* 0x0000000603097224 */ /* 0x000fe200078e020b */
[----:B------:R-:W-:Y:S01]  /*15f80*/  SHF.R.S32.HI R5, RZ, 0x1f, R7 ;  /* 0x0000001fff057819 */ /* 0x000fe20000011407 */
        /* <DEDUP_REMOVED lines=10> */
[----:B------:R-:W-:Y:S01]  /*16030*/  @!UP1 ULDC UR17, c[0x0][0xb54] ;  /* 0x0002d50000119ab9 */ /* 0x000fe20000000800 */
[----:B------:R-:W-:-:S02]  /*16040*/  IMAD R7, R9, UR13, RZ ;  /* 0x0000000d09077c24 */ /* 0x000fc4000f8e02ff */
[----:B------:R-:W-:Y:S02]  /*16050*/  IADD3.X R5, R5, UR11, R8, P2, P3 ;  /* 0x0000000b05057c10 */ /* 0x000fe400097e6408 */
        /* <DEDUP_REMOVED lines=10> */
.L_x_4323:
[----:B------:R-:W-:Y:S01]  /*16100*/  SHFL.IDX PT, R4, R6, RZ, 0x1c1f ;  /* 0x001c1fff06047589 */ /* 0x000fe200000e0000 */
[----:B------:R-:W-:Y:S01]  /*16110*/  VIADD R13, R231, UR36 ;  /* 0x00000024e70d7c36 */ /* 0x000fe20008000000 */
[----:B------:R-:W-:Y:S01]  /*16120*/  LOP3.LUT P0, RZ, R226, 0x3, RZ, 0xc0, !PT ;  /* 0x00000003e2ff7812 */ /* 0x000fe2000780c0ff */
[----:B-----5:R-:W-:Y:S01]  /*16130*/  IMAD R0, R0, R3, RZ ;  /* 0x0000000300007224 */ /* 0x020fe200078e02ff */
[----:B------:R-:W0:Y:S01]  /*16140*/  SHFL.IDX PT, R5, R10, RZ, 0x1c1f ;  /* 0x001c1fff0a057589 */ /* 0x000e2200000e0000 */
[----:B------:R-:W-:-:S03]  /*16150*/  VIADD R7, R13, 0x8 ;  /* 0x000000080d077836 */ /* 0x000fc60000000000 */
[----:B------:R-:W-:Y:S01]  /*16160*/  SHFL.IDX PT, R8, R6, 0x1, 0x1c1f ;  /* 0x003c1f0006087f89 */ /* 0x000fe200000e0000 */
[-C--:B------:R-:W-:Y:S02]  /*16170*/  ISETP.GE.OR P2, PT, R13, R0.reuse, P0 ;  /* 0x000000000d00720c */ /* 0x080fe40000746670 */
[----:B------:R-:W-:Y:S01]  /*16180*/  ISETP.GE.OR P0, PT, R7, R0, P0 ;  /* 0x000000000700720c */ /* 0x000fe20000706670 */
[----:B------:R-:W1:Y:S10]  /*16190*/  SHFL.IDX PT, R9, R10, 0x1, 0x1c1f ;  /* 0x003c1f000a097f89 */ /* 0x000e7400000e0000 */
        /* <DEDUP_REMOVED lines=8> */
[----:B------:R-:W-:Y:S01]  /*16220*/  IMAD R4, R225, 0x40, R64 ;  /* 0x00000040e1047824 */ /* 0x000fe200078e0240 */
[----:B------:R-:W-:-:S03]  /*16230*/  UIMAD UR11, UR14, UR12, URZ ;  /* 0x0000000c0e0b72a4 */ /* 0x000fc6000f8e023f */
[----:B------:R-:W-:Y:S01]  /*16240*/  IMAD.WIDE R4, R4, R5, UR8 ;  /* 0x0000000804047e25 */ /* 0x000fe2000f8e0205 */
[----:B------:R-:W1:Y:S01]  /*16250*/  @P1 LDC R19, c[0x0][0xbf0] ;  /* 0x0002fc00ff131b82 */ /* 0x000e620000000800 */
[----:B------:R-:W-:Y:S02]  /*16260*/  UIMAD.WIDE.U32 UR8, UR4, UR12, URZ ;  /* 0x0000000c040872a5 */ /* 0x000fe4000f8e003f */
[----:B------:R-:W-:Y:S01]  /*16270*/  UIMAD UR11, UR4, UR13, UR11 ;  /* 0x0000000d040b72a4 */ /* 0x000fe2000f8e020b */
[C---:B------:R-:W-:Y:S02]  /*16280*/  IADD3 R13, P4, R4.reuse, 0x1000, RZ ;  /* 0x00001000040d7810 */ /* 0x040fe40007f9e0ff */
[C---:B------:R-:W-:Y:S02]  /*16290*/  IADD3 R9, P3, R4.reuse, 0x2000, RZ ;  /* 0x0000200004097810 */ /* 0x040fe40007f7e0ff */
[C---:B------:R-:W-:Y:S02]  /*162a0*/  IADD3 R7, P6, R4.reuse, 0x3000, RZ ;  /* 0x0000300004077810 */ /* 0x040fe40007fde0ff */
[----:B------:R-:W-:-:S02]  /*162b0*/  IADD3 R45, P5, R4, 0x4000, RZ ;  /* 0x00004000042d7810 */ /* 0x000fc40007fbe0ff */
[----:B------:R-:W-:Y:S01]  /*162c0*/  IADD3 R41, P2, R4, 0x5000, RZ ;  /* 0x0000500004297810 */ /* 0x000fe20007f5e0ff */
[----:B------:R-:W-:Y:S01]  /*162d0*/  UIADD3 UR9, UR9, UR11, URZ ;  /* 0x0000000b09097290 */ /* 0x000fe2000fffe03f */
[----:B------:R-:W-:Y:S01]  /*162e0*/  LOP3.LUT R12, R13, 0x380, RZ, 0xc0, !PT ;  /* 0x000003800d0c7812 */ /* 0x000fe200078ec0ff */
[----:B------:R-:W-:Y:S01]  /*162f0*/  ULDC.64 UR12, c[0x0][0xae8] ;  /* 0x0002ba00000c7ab9 */ /* 0x000fe20000000a00 */
[----:B------:R-:W-:Y:S01]  /*16300*/  LOP3.LUT R8, R9, 0x380, RZ, 0xc0, !PT ;  /* 0x0000038009087812 */ /* 0x000fe200078ec0ff */
[----:B------:R-:W-:Y:S01]  /*16310*/  IMAD R18, R23, 0x20, R225 ;  /* 0x0000002017127824 */ /* 0x000fe200078e02e1 */
[----:B------:R-:W-:Y:S02]  /*16320*/  LOP3.LUT R6, R7, 0x380, RZ, 0xc0, !PT ;  /* 0x0000038007067812 */ /* 0x000fe400078ec0ff */
[----:B------:R-:W-:Y:S02]  /*16330*/  LOP3.LUT R44, R45, 0x380, RZ, 0xc0, !PT ;  /* 0x000003802d2c7812 */ /* 0x000fe400078ec0ff */
[----:B------:R-:W-:Y:S01]  /*16340*/  LOP3.LUT R40, R41, 0x380, RZ, 0xc0, !PT ;  /* 0x0000038029287812 */ /* 0x000fe200078ec0ff */
[----:B------:R-:W-:Y:S01]  /*16350*/  UIMAD.WIDE.U32 UR8, UR43, UR12, UR8 ;  /* 0x0000000c2b0872a5 */ /* 0x000fe2000f8e0008 */
[----:B------:R-:W-:Y:S01]  /*16360*/  SHF.R.U64 R12, R12, 0x3, RZ ;  /* 0x000000030c0c7819 */ /* 0x000fe200000012ff */
[----:B------:R-:W-:Y:S01]  /*16370*/  VIADD R61, R18, UR36 ;  /* 0x00000024123d7c36 */ /* 0x000fe20008000000 */
[----:B------:R-:W-:-:S02]  /*16380*/  SHF.R.U64 R8, R8, 0x3, RZ ;  /* 0x0000000308087819 */ /* 0x000fc400000012ff */
[----:B------:R-:W-:Y:S02]  /*16390*/  SHF.R.U64 R6, R6, 0x3, RZ ;  /* 0x0000000306067819 */ /* 0x000fe400000012ff */
[----:B------:R-:W-:Y:S01]  /*163a0*/  SHF.R.U64 R44, R44, 0x3, RZ ;  /* 0x000000032c2c7819 */ /* 0x000fe200000012ff */
[----:B------:R-:W-:Y:S01]  /*163b0*/  USHF.R.S32.HI UR4, URZ, 0x1f, UR10 ;  /* 0x0000001f3f047899 */ /* 0x000fe2000801140a */
[----:B------:R-:W-:Y:S01]  /*163c0*/  SHF.R.U64 R40, R40, 0x3, RZ ;  /* 0x0000000328287819 */ /* 0x000fe200000012ff */
[----:B------:R-:W-:Y:S01]  /*163d0*/  UIMAD UR9, UR43, UR13, UR9 ;  /* 0x0000000d2b0972a4 */ /* 0x000fe2000f8e0209 */
[----:B------:R-:W-:Y:S01]  /*163e0*/  LOP3.LUT R12, R12, R13, RZ, 0x3c, !PT ;  /* 0x0000000d0c0c7212 */ /* 0x000fe200078e3cff */
[--C-:B------:R-:W-:Y:S01]  /*163f0*/  IMAD.X R13, RZ, RZ, R5.reuse, P4 ;  /* 0x000000ffff0d7224 */ /* 0x100fe200020e0605 */
        /* <DEDUP_REMOVED lines=8> */
[C---:B------:R-:W-:Y:S01]  /*16480*/  IADD3 R33, P0, R4.reuse, 0x6000, RZ ;  /* 0x0000600004217810 */ /* 0x040fe20007f1e0ff */
[----:B0-----:R-:W-:Y:S01]  /*16490*/  @P1 IMAD.HI.U32 R18, R61, R20, RZ ;  /* 0x000000143d121227 */ /* 0x001fe200078e00ff */
[C---:B------:R-:W-:Y:S01]  /*164a0*/  IADD3 R25, P4, R4.reuse, 0x7000, RZ ;  /* 0x0000700004197810 */ /* 0x040fe20007f9e0ff */
[----:B------:R-:W-:Y:S01]  /*164b0*/  UIMAD UR4, UR4, UR12, URZ ;  /* 0x0000000c040472a4 */ /* 0x000fe2000f8e023f */
[C---:B------:R-:W-:Y:S01]  /*164c0*/  IADD3 R57, P3, R4.reuse, 0x8000, RZ ;  /* 0x0000800004397810 */ /* 0x040fe20007f7e0ff */
[----:B------:R-:W-:Y:S01]  /*164d0*/  IMAD.X R41, RZ, RZ, R5, P2 ;  /* 0x000000ffff297224 */ /* 0x000fe200010e0605 */
[----:B------:R-:W-:-:S02]  /*164e0*/  IADD3 R53, P6, R4, 0x9000, RZ ;  /* 0x0000900004357810 */ /* 0x000fc40007fde0ff */
[C---:B------:R-:W-:Y:S01]  /*164f0*/  LOP3.LUT R29, R4.reuse, 0x380, RZ, 0xc0, !PT ;  /* 0x00000380041d7812 */ /* 0x040fe200078ec0ff */
[----:B------:R-:W-:Y:S01]  /*16500*/  IMAD.MOV.U32 R21, RZ, RZ, R61 ;  /* 0x000000ffff157224 */ /* 0x000fe200078e003d */
[C---:B------:R-:W-:Y:S01]  /*16510*/  IADD3 R49, P5, R4.reuse, 0xa000, RZ ;  /* 0x0000a00004317810 */ /* 0x040fe20007fbe0ff */
[----:B------:R-:W-:Y:S01]  /*16520*/  UIMAD UR4, UR10, UR13, UR4 ;  /* 0x0000000d0a0472a4 */ /* 0x000fe2000f8e0204 */
[----:B------:R-:W-:Y:S01]  /*16530*/  IADD3 R11, P2, R4, 0xb000, RZ ;  /* 0x0000b000040b7810 */ /* 0x000fe20007f5e0ff */
[----:B------:R-:W-:Y:S01]  /*16540*/  UIMAD.WIDE.U32 UR10, UR10, UR12, UR8 ;  /* 0x0000000c0a0a72a5 */ /* 0x000fe2000f8e0008 */
[----:B------:R-:W-:Y:S01]  /*16550*/  LOP3.LUT R32, R33, 0x380, RZ, 0xc0, !PT ;  /* 0x0000038021207812 */ /* 0x000fe200078ec0ff */
[----:B------:R-:W5:Y:S01]  /*16560*/  LD.E.128 R12, desc[UR52][R12.64] ;  /* 0x000000340c0c7980 */ /* 0x000f62000c101d00 */
[----:B------:R-:W-:Y:S01]  /*16570*/  LOP3.LUT R24, R25, 0x380, RZ, 0xc0, !PT ;  /* 0x0000038019187812 */ /* 0x000fe200078ec0ff */
[----:B------:R-:W-:Y:S01]  /*16580*/  IMAD.X R37, RZ, RZ, R5, P2 ;  /* 0x000000ffff257224 */ /* 0x000fe200010e0605 */
[----:B------:R-:W-:Y:S01]  /*16590*/  LOP3.LUT R56, R57, 0x380, RZ, 0xc0, !PT ;  /* 0x0000038039387812 */ /* 0x000fe200078ec0ff */
[----:B------:R-:W5:Y:S01]  /*165a0*/  LD.E.128 R44, desc[UR52][R44.64] ;  /* 0x000000342c2c7980 */ /* 0x000f62000c101d00 */
[----:B------:R-:W-:-:S02]  /*165b0*/  LOP3.LUT R52, R53, 0x380, RZ, 0xc0, !PT ;  /* 0x0000038035347812 */ /* 0x000fc400078ec0ff */
[----:B------:R-:W-:Y:S01]  /*165c0*/  LOP3.LUT R48, R49, 0x380, RZ, 0xc0, !PT ;  /* 0x0000038031307812 */ /* 0x000fe200078ec0ff */
[----:B------:R-:W5:Y:S01]  /*165d0*/  LD.E.128 R40, desc[UR52][R40.64] ;  /* 0x0000003428287980 */ /* 0x000f62000c101d00 */
[----:B------:R-:W-:Y:S02]  /*165e0*/  SHF.R.U64 R29, R29, 0x3, RZ ;  /* 0x000000031d1d7819 */ /* 0x000fe400000012ff */
[----:B-1----:R-:W-:Y:S02]  /*165f0*/  @P1 SHF.R.U32.HI R21, RZ, R19, R18 ;  /* 0x00000013ff151219 */ /* 0x002fe40000011612 */
[----:B------:R-:W-:Y:S01]  /*16600*/  LOP3.LUT R10, R11, 0x380, RZ, 0xc0, !PT ;  /* 0x000003800b0a7812 */ /* 0x000fe200078ec0ff */
[----:B------:R-:W-:Y:S01]  /*16610*/  UIADD3 UR4, UR11, UR4, URZ ;  /* 0x000000040b047290 */ /* 0x000fe2000fffe03f */
[----:B------:R-:W-:Y:S01]  /*16620*/  SHF.R.U64 R32, R32, 0x3, RZ ;  /* 0x0000000320207819 */ /* 0x000fe200000012ff */
[----:B------:R-:W-:Y:S01]  /*16630*/  IMAD.MOV R60, RZ, RZ, -R21 ;  /* 0x000000ffff3c7224 */ /* 0x000fe200078e0a15 */
[----:B------:R-:W-:Y:S01]  /*16640*/  SHF.R.U64 R24, R24, 0x3, RZ ;  /* 0x0000000318187819 */ /* 0x000fe200000012ff */
[----:B------:R-:W-:Y:S01]  /*16650*/  ULDC.64 UR8, c[0x0][0xae0] ;  /* 0x0002b80000087ab9 */ /* 0x000fe20000000a00 */
[----:B------:R-:W-:-:S02]  /*16660*/  SHF.R.U64 R56, R56, 0x3, RZ ;  /* 0x0000000338387819 */ /* 0x000fc400000012ff */
[----:B------:R-:W-:Y:S02]  /*16670*/  SHF.R.U64 R52, R52, 0x3, RZ ;  /* 0x0000000334347819 */ /* 0x000fe400000012ff */
[----:B------:R-:W-:Y:S02]  /*16680*/  SHF.R.U64 R48, R48, 0x3, RZ ;  /* 0x0000000330307819 */ /* 0x000fe400000012ff */
[----:B------:R-:W-:Y:S01]  /*16690*/  LOP3.LUT R28, R29, R4, RZ, 0x3c, !PT ;  /* 0x000000041d1c7212 */ /* 0x000fe200078e3cff */
[----:B------:R-:W-:Y:S01]  /*166a0*/  IMAD.MOV.U32 R29, RZ, RZ, R5 ;  /* 0x000000ffff1d7224 */ /* 0x000fe200078e0005 */
[----:B------:R-:W-:Y:S02]  /*166b0*/  SHF.R.S32.HI R20, RZ, 0x1f, R21 ;  /* 0x0000001fff147819 */ /* 0x000fe40000011415 */
[----:B------:R-:W-:Y:S01]  /*166c0*/  SHF.R.U64 R4, R10, 0x3, RZ ;  /* 0x000000030a047819 */ /* 0x000fe200000012ff */
[----:B------:R-:W-:Y:S01]  /*166d0*/  IMAD R3, R3, R60, R61 ;  /* 0x0000003c03037224 */ /* 0x000fe200078e023d */
        /* <DEDUP_REMOVED lines=11> */
[----:B------:R-:W-:Y:S01]  /*16790*/  IMAD R20, R20, UR8, RZ ;  /* 0x0000000814147c24 */ /* 0x000fe2000f8e02ff */
[----:B------:R-:W5:Y:S01]  /*167a0*/  LD.E.128 R28, desc[UR52][R28.64] ;  /* 0x000000341c1c7980 */ /* 0x000f62000c101d00 */
[----:B------:R-:W-:-:S02]  /*167b0*/  IMAD.U32 R19, RZ, RZ, UR11 ;  /* 0x0000000bff137e24 */ /* 0x000fc4000f8e00ff */
[----:B------:R-:W-:Y:S01]  /*167c0*/  IMAD.U32 R18, RZ, RZ, UR10 ;  /* 0x0000000aff127e24 */ /* 0x000fe2000f8e00ff */
[----:B------:R-:W5:Y:S01]  /*167d0*/  LD.E.128 R8, desc[UR52][R8.64] ;  /* 0x0000003408087980 */ /* 0x000f62000c101d00 */
[----:B------:R-:W-:Y:S02]  /*167e0*/  IMAD.U32 R19, RZ, RZ, UR4 ;  /* 0x00000004ff137e24 */ /* 0x000fe4000f8e00ff */
[C---:B------:R-:W-:Y:S01]  /*167f0*/  IMAD R61, R21.reuse, UR9, R20 ;  /* 0x00000009153d7c24 */ /* 0x040fe2000f8e0214 */
[----:B------:R-:W-:Y:S01]  /*16800*/  SHF.R.S32.HI R20, RZ, 0x1f, R3 ;  /* 0x0000001fff147819 */ /* 0x000fe20000011403 */
[----:B------:R-:W5:Y:S01]  /*16810*/  LD.E.128 R4, desc[UR52][R6.64] ;  /* 0x0000003406047980 */ /* 0x000f62000c101d00 */
[----:B------:R-:W-:Y:S01]  /*16820*/  IMAD.WIDE.U32 R18, R21, UR8, R18 ;  /* 0x0000000815127c25 */ /* 0x000fe2000f8e0012 */
[----:B------:R-:W-:Y:S02]  /*16830*/  ULDC.64 UR8, c[0x0][0xad8] ;  /* 0x0002b60000087ab9 */ /* 0x000fe40000000a00 */
[----:B------:R-:W5:Y:S04]  /*16840*/  LD.E.128 R32, desc[UR52][R32.64] ;  /* 0x0000003420207980 */ /* 0x000f68000c101d00 */
[----:B------:R-:W5:Y:S04]  /*16850*/  LD.E.128 R24, desc[UR52][R24.64] ;  /* 0x0000003418187980 */ /* 0x000f68000c101d00 */
[----:B------:R-:W5:Y:S04]  /*16860*/  LD.E.128 R56, desc[UR52][R56.64] ;  /* 0x0000003438387980 */ /* 0x000f68000c101d00 */
[----:B------:R-:W5:Y:S04]  /*16870*/  LD.E.128 R52, desc[UR52][R52.64] ;  /* 0x0000003434347980 */ /* 0x000f68000c101d00 */
[----:B------:R-:W5:Y:S04]  /*16880*/  LD.E.128 R48, desc[UR52][R48.64] ;  /* 0x0000003430307980 */ /* 0x000f68000c101d00 */
[----:B------:R-:W5:Y:S01]  /*16890*/  LD.E.128 R36, desc[UR52][R36.64] ;  /* 0x0000003424247980 */ /* 0x000f62000c101d00 */
[----:B------:R-:W-:Y:S01]  /*168a0*/  IMAD.IADD R19, R19, 0x1, R61 ;  /* 0x0000000113137824 */ /* 0x000fe200078e023d */
[----:B------:R-:W-:Y:S01]  /*168b0*/  @!PT LDS RZ, [RZ] ;  /* 0x00000000fffff984 */ /* 0x000fe20000000800 */
[----:B------:R-:W-:Y:S01]  /*168c0*/  @!PT LDS RZ, [RZ] ;  /* 0x00000000fffff984 */ /* 0x000fe20000000800 */
[----:B------:R-:W-:Y:S01]  /*168d0*/  @!PT LDS RZ, [RZ] ;  /* 0x00000000fffff984 */ /* 0x000fe20000000800 */
[----:B------:R-:W-:Y:S01]  /*168e0*/  @!PT LDS RZ, [RZ] ;  /* 0x00000000fffff984 */ /* 0x000fe20000000800 */
[----:B------:R0:W-:Y:S06]  /*168f0*/  MEMBAR.ALL.CTA ;  /* 0x0000000000007992 */ /* 0x0001ec0000008000 */
[----:B0-----:R-:W0:Y:S01]  /*16900*/  FENCE.VIEW.ASYNC.S ;  /* 0x00000000000073c6 */ /* 0x001e220000000000 */
[----:B------:R-:W-:-:S02]  /*16910*/  IMAD R20, R20, UR8, RZ ;  /* 0x0000000814147c24 */ /* 0x000fc4000f8e02ff */
[----:B------:R-:W-:Y:S02]  /*16920*/  VIADD R65, R225, UR36 ;  /* 0x00000024e1417c36 */ /* 0x000fe40008000000 */
[C---:B------:R-:W-:Y:S02]  /*16930*/  IMAD R61, R3.reuse, UR9, R20 ;  /* 0x00000009033d7c24 */ /* 0x040fe4000f8e0214 */
[----:B------:R-:W-:Y:S01]  /*16940*/  IMAD.WIDE.U32 R18, R3, UR8, R18 ;  /* 0x0000000803127c25 */ /* 0x000fe2000f8e0012 */
[----:B------:R-:W-:Y:S01]  /*16950*/  UIADD3 UR7, UR7, 0x33420, URZ ;  /* 0x0003342007077890 */ /* 0x000fe2000fffe03f */
[C---:B------:R-:W-:Y:S01]  /*16960*/  ISETP.GE.AND P2, PT, R65.reuse, R0, PT ;  /* 0x000000004100720c */ /* 0x040fe20003f46270 */
[----:B------:R-:W-:Y:S01]  /*16970*/  ULDC.64 UR8, c[0x0][0xa80] ;  /* 0x0002a00000087ab9 */ /* 0x000fe20000000a00 */
[----:B------:R-:W-:Y:S01]  /*16980*/  VIADD R3, R65, 0x40 ;  /* 0x0000004041037836 */ /* 0x000fe20000000000 */
[----:B------:R-:W-:Y:S01]  /*16990*/  UPRMT UR7, URZ, 0x654, UR7 ;  /* 0x000006543f077896 */ /* 0x000fe20008000007 */
[----:B------:R-:W-:-:S03]  /*169a0*/  LEA R62, P3, R18, UR8, 0x1 ;  /* 0x00000008123e7c11 */ /* 0x000fc6000f8608ff */
[----:B------:R-:W-:Y:S01]  /*169b0*/  ISETP.GE.AND P1, PT, R3, R0, PT ;  /* 0x000000000300720c */ /* 0x000fe20003f26270 */
[----:B------:R-:W-:Y:S02]  /*169c0*/  IMAD.IADD R3, R19, 0x1, R61 ;  /* 0x0000000113037824 */ /* 0x000fe400078e023d */
[----:B------:R-:W-:-:S03]  /*169d0*/  VIADD R21, R65, 0x20 ;  /* 0x0000002041157836 */ /* 0x000fc60000000000 */
[----:B------:R-:W-:Y:S01]  /*169e0*/  LEA.HI.X R63, R18, UR9, R3, 0x1, P3 ;  /* 0x00000009123f7c11 */ /* 0x000fe200098f0c03 */
[C---:B------:R-:W-:Y:S01]  /*169f0*/  VIADD R67, R64.reuse, 0x40 ;  /* 0x0000004040437836 */ /* 0x040fe20000000000 */
[----:B0-----:R-:W-:Y:S01]  /*16a00*/  SYNCS.ARRIVE.TRANS64.RED.A1T0 RZ, [UR7], RZ ;  /* 0x000000ffffff79a7 */ /* 0x001fe20008100407 */
[----:B------:R-:W-:Y:S01]  /*16a10*/  VIADD R69, R64, 0x80 ;  /* 0x0000008040457836 */ /* 0x000fe20000000000 */
[----:B------:R0:W1:Y:S01]  /*16a20*/  SHFL.IDX PT, R60, R62, RZ, 0x181f ;  /* 0x00181fff3e3c7589 */ /* 0x00006200000e0000 */
[----:B------:R-:W-:Y:S03]  /*16a30*/  BSSY B1, `(.L_x_4325) ;  /* 0x0000014000017945 */ /* 0x000fe60003800000 */
[----:B------:R0:W2:Y:S01]  /*16a40*/  SHFL.IDX PT, R3, R63, RZ, 0x181f ;  /* 0x00181fff3f037589 */ /* 0x0000a200000e0000 */
[----:B------:R-:W-:Y:S02]  /*16a50*/  ISETP.GE.AND P0, PT, R21, R0, PT ;  /* 0x000000001500720c */ /* 0x000fe40003f06270 */
[----:B------:R-:W-:-:S02]  /*16a60*/  SHF.R.S32.HI R66, RZ, 0x1f, R64 ;  /* 0x0000001fff427819 */ /* 0x000fc40000011440 */
[----:B------:R-:W-:Y:S02]  /*16a70*/  SHF.R.S32.HI R68, RZ, 0x1f, R67 ;  /* 0x0000001fff447819 */ /* 0x000fe40000011443 */
[----:B------:R-:W-:Y:S01]  /*16a80*/  SHF.R.S32.HI R70, RZ, 0x1f, R69 ;  /* 0x0000001fff467819 */ /* 0x000fe20000011445 */
[----:B0-----:R-:W-:Y:S06]  /*16a90*/  @P2 BRA `(.L_x_4326) ;  /* 0x0000000000342947 */ /* 0x001fec0003800000 */
[----:B------:R-:W-:Y:S02]  /*16aa0*/  ULDC UR4, c[0x0][0xac8] ;  /* 0x0002b20000047ab9 */ /* 0x000fe40000000800 */
[----:B------:R-:W-:Y:S02]  /*16ab0*/  ISETP.GE.AND P4, PT, R64, UR4, PT ;  /* 0x0000000440007c0c */ /* 0x000fe4000bf86270 */
[----:B------:R-:W-:Y:S02]  /*16ac0*/  ISETP.GE.AND P3, PT, R67, UR4, PT ;  /* 0x0000000443007c0c */ /* 0x000fe4000bf66270 */
[----:B------:R-:W-:-:S09]  /*16ad0*/  ISETP.GE.AND P2, PT, R69, UR4, PT ;  /* 0x0000000445007c0c */ /* 0x000fd2000bf46270 */
[CC--:B-1----:R-:W-:Y:S02]  /*16ae0*/  @!P4 LEA R18, P6, R64.reuse, R60.reuse, 0x1 ;  /* 0x0000003c4012c211 */ /* 0x0c2fe400078c08ff */
        /* <DEDUP_REMOVED lines=8> */
.L_x_4326:
[----:B------:R-:W-:Y:S05]  /*16b70*/  BSYNC B1 ;  /* 0x0000000000017941 */ /* 0x000fea0003800000 */
.L_x_4325:
[----:B--2---:R2:W3:Y:S01]  /*16b80*/  SHFL.IDX PT, R3, R63, 0x1, 0x181f ;  /* 0x00381f003f037f89 */ /* 0x0044e200000e0000 */
[----:B------:R-:W-:Y:S03]  /*16b90*/  BSSY B1, `(.L_x_4327) ;  /* 0x0000010000017945 */ /* 0x000fe60003800000 */
[----:B0----5:R2:W0:Y:S01]  /*16ba0*/  SHFL.IDX PT, R28, R62, 0x1, 0x181f ;  /* 0x00381f003e1c7f89 */ /* 0x02142200000e0000 */
[----:B------:R-:W-:Y:S05]  /*16bb0*/  @P0 BRA `(.L_x_4328) ;  /* 0x0000000000340947 */ /* 0x000fea0003800000 */
[----:B------:R-:W-:Y:S02]  /*16bc0*/  ULDC UR4, c[0x0][0xac8] ;  /* 0x0002b20000047ab9 */ /* 0x000fe40000000800 */
[----:B------:R-:W-:Y:S02]  /*16bd0*/  ISETP.GE.AND P4, PT, R64, UR4, PT ;  /* 0x0000000440007c0c */ /* 0x000fe4000bf86270 */
[----:B------:R-:W-:Y:S02]  /*16be0*/  ISETP.GE.AND P5, PT, R67, UR4, PT ;  /* 0x0000000443007c0c */ /* 0x000fe4000bfa6270 */
[----:B------:R-:W-:-:S09]  /*16bf0*/  ISETP.GE.AND P6, PT, R69, UR4, PT ;  /* 0x0000000445007c0c */ /* 0x000fd2000bfc6270 */
[CC--:B0-----:R-:W-:Y:S02]  /*16c00*/  @!P4 LEA R18, P0, R64.reuse, R28.reuse, 0x1 ;  /* 0x0000001c4012c211 */ /* 0x0c1fe400078008ff */
        /* <DEDUP_REMOVED lines=8> */
.L_x_4328:
[----:B------:R-:W-:Y:S05]  /*16c90*/  BSYNC B1 ;  /* 0x0000000000017941 */ /* 0x000fea0003800000 */
.L_x_4327:
[----:B---3--:R3:W0:Y:S01]  /*16ca0*/  SHFL.IDX PT, R3, R63, 0x2, 0x181f ;  /* 0x00581f003f037f89 */ /* 0x00862200000e0000 */
[----:B------:R-:W-:Y:S03]  /*16cb0*/  BSSY B1, `(.L_x_4329) ;  /* 0x0000010000017945 */ /* 0x000fe60003800000 */
[----:B----4-:R3:W4:Y:S01]  /*16cc0*/  SHFL.IDX PT, R18, R62, 0x2, 0x181f ;  /* 0x00581f003e127f89 */ /* 0x01072200000e0000 */
[----:B------:R-:W-:Y:S05]  /*16cd0*/  @P1 BRA `(.L_x_4330) ;  /* 0x0000000000341947 */ /* 0x000fea0003800000 */
[----:B------:R-:W-:Y:S02]  /*16ce0*/  ULDC UR4, c[0x0][0xac8] ;  /* 0x0002b20000047ab9 */ /* 0x000fe40000000800 */
[----:B------:R-:W-:Y:S02]  /*16cf0*/  ISETP.GE.AND P3, PT, R64, UR4, PT ;  /* 0x0000000440007c0c */ /* 0x000fe4000bf66270 */
[----:B------:R-:W-:Y:S02]  /*16d00*/  ISETP.GE.AND P4, PT, R67, UR4, PT ;  /* 0x0000000443007c0c */ /* 0x000fe4000bf86270 */
[----:B------:R-:W-:-:S09]  /*16d10*/  ISETP.GE.AND P5, PT, R69, UR4, PT ;  /* 0x0000000445007c0c */ /* 0x000fd2000bfa6270 */
[CC--:B----4-:R-:W-:Y:S02]  /*16d20*/  @!P3 LEA R12, P0, R64.reuse, R18.reuse, 0x1 ;  /* 0x00000012400cb211 */ /* 0x0d0fe400078008ff */
        /* <DEDUP_REMOVED lines=8> */
.L_x_4330:
[----:B------:R-:W-:Y:S05]  /*16db0*/  BSYNC B1 ;  /* 0x0000000000017941 */ /* 0x000fea0003800000 */
.L_x_4329:
        /* <DEDUP_REMOVED lines=8> */
[CC--:B--2---:R-:W-:Y:S02]  /*16e40*/  @!P2 LEA R8, P0, R64.reuse, R62.reuse, 0x1 ;  /* 0x0000003e4008a211 */ /* 0x0c4fe400078008ff */
[C---:B------:R-:W-:Y:S02]  /*16e50*/  @!P3 LEA R10, P1, R67.reuse, R62, 0x1 ;  /* 0x0000003e430ab211 */ /* 0x040fe400078208ff */
[-C--:B0-----:R-:W-:Y:S02]  /*16e60*/  @!P2 LEA.HI.X R9, R64, R63.reuse, R66, 0x1, P0 ;  /* 0x0000003f4009a211 */ /* 0x081fe400000f0c42 */
[----:B------:R-:W-:Y:S02]  /*16e70*/  @!P3 LEA.HI.X R11, R67, R63, R68, 0x1, P1 ;  /* 0x0000003f430bb211 */ /* 0x000fe400008f0c44 */
[----:B------:R-:W-:Y:S01]  /*16e80*/  ISETP.GE.AND P0, PT, R69, UR4, PT ;  /* 0x0000000445007c0c */ /* 0x000fe2000bf06270 */
[----:B------:R0:W-:Y:S04]  /*16e90*/  @!P2 ST.E.128 desc[UR52][R8.64], R4 ;  /* 0x000000040800a985 */ /* 0x0001e8000c101d34 */
[----:B------:R0:W-:Y:S08]  /*16ea0*/  @!P3 ST.E.128 desc[UR52][R10.64], R24 ;  /* 0x000000180a00b985 */ /* 0x0001f0000c101d34 */
[----:B------:R-:W-:Y:S05]  /*16eb0*/  @P0 BRA `(.L_x_4331) ;  /* 0x0000002000ac0947 */ /* 0x000fea0003800000 */
[----:B0-----:R-:W-:-:S04]  /*16ec0*/  LEA R4, P0, R69, R62, 0x1 ;  /* 0x0000003e45047211 */ /* 0x001fc800078008ff */
[----:B------:R-:W-:-:S05]  /*16ed0*/  LEA.HI.X R5, R69, R63, R70, 0x1, P0 ;  /* 0x0000003f45057211 */ /* 0x000fca00000f0c46 */
[----:B------:R0:W-:Y:S01]  /*16ee0*/  ST.E.128 desc[UR52][R4.64], R36 ;  /* 0x0000002404007985 */ /* 0x0001e2000c101d34 */
[----:B------:R-:W-:Y:S05]  /*16ef0*/  BRA `(.L_x_4331) ;  /* 0x00000020009c7947 */ /* 0x000fea0003800000 */
.L_x_4324:
        /* <DEDUP_REMOVED lines=11> */
[----:B------:R-:W-:Y:S01]  /*16fb0*/  ULDC.64 UR12, c[0x0][0xb38] ;  /* 0x0002ce00000c7ab9 */ /* 0x000fe20000000a00 */
[----:B------:R-:W-:-:S02]  /*16fc0*/  UIADD3 UR7, UR7, 0x33420, URZ ;  /* 0x0003342007077890 */ /* 0x000fc4000fffe03f */
[----:B------:R-:W-:Y:S02]  /*16fd0*/  UIMAD.WIDE.U32 UR8, UR43, UR12, UR8 ;  /* 0x0000000c2b0872a5 */ /* 0x000fe4000f8e0008 */
[----:B------:R-:W-:Y:S02]  /*16fe0*/  UPRMT UR7, URZ, 0x654, UR7 ;  /* 0x000006543f077896 */ /* 0x000fe40008000007 */
[----:B------:R-:W-:-:S03]  /*16ff0*/  UIMAD UR9, UR43, UR13, UR9 ;  /* 0x0000000d2b0972a4 */ /* 0x000fc6000f8e0209 */
[----:B------:R-:W-:Y:S02]  /*17000*/  ULDC.64 UR12, c[0x0][0xb40] ;  /* 0x0002d000000c7ab9 */ /* 0x000fe40000000a00 */
[----:B------:R-:W-:Y:S01]  /*17010*/  UIMAD UR4, UR4, UR12, URZ ;  /* 0x0000000c040472a4 */ /* 0x000fe2000f8e023f */
[----:B0-----:R-:W-:Y:S01]  /*17020*/  @P1 IMAD.HI.U32 R4, R11, R4, RZ ;  /* 0x000000040b041227 */ /* 0x001fe200078e00ff */
[----:B------:R-:W-:Y:S02]  /*17030*/  SYNCS.ARRIVE.TRANS64.RED.A1T0 RZ, [UR7], RZ ;  /* 0x000000ffffff79a7 */ /* 0x000fe40008100407 */
[----:B------:R-:W-:Y:S02]  /*17040*/  UIMAD UR4, UR10, UR13, UR4 ;  /* 0x0000000d0a0472a4 */ /* 0x000fe4000f8e0204 */
[----:B------:R-:W-:-:S03]  /*17050*/  UIMAD.WIDE.U32 UR10, UR10, UR12, UR8 ;  /* 0x0000000c0a0a72a5 */ /* 0x000fc6000f8e0008 */
[----:B------:R-:W-:Y:S01]  /*17060*/  ULDC.64 UR12, c[0x0][0xb48] ;  /* 0x0002d200000c7ab9 */ /* 0x000fe20000000a00 */
[----:B------:R-:W-:Y:S01]  /*17070*/  UIADD3 UR9, UR11, UR4, URZ ;  /* 0x000000040b097290 */ /* 0x000fe2000fffe03f */
[----:B-1----:R-:W-:Y:S02]  /*17080*/  @P1 SHF.R.U32.HI R9, RZ, R5, R4 ;  /* 0x00000005ff091219 */ /* 0x002fe40000011604 */
[----:B------:R-:W-:Y:S01]  /*17090*/  UMOV UR8, UR10 ;  /* 0x0000000a00087c82 */ /* 0x000fe20008000000 */
[----:B------:R-:W-:Y:S01]  /*170a0*/  ULDC.64 UR10, c[0x0][0xb30] ;  /* 0x0002cc00000a7ab9 */ /* 0x000fe20000000a00 */
[----:B------:R-:W-:Y:S01]  /*170b0*/  UIMAD.WIDE.U32 UR8, UR37, UR12, UR8 ;  /* 0x0000000c250872a5 */ /* 0x000fe2000f8e0008 */
[--C-:B------:R-:W-:Y:S01]  /*170c0*/  IMAD.MOV R6, RZ, RZ, -R9.reuse ;  /* 0x000000ffff067224 */ /* 0x100fe200078e0a09 */
[----:B------:R-:W-:Y:S02]  /*170d0*/  SHF.R.S32.HI R4, RZ, 0x1f, R9 ;  /* 0x0000001fff047819 */ /* 0x000fe40000011409 */
[----:B------:R-:W-:Y:S01]  /*170e0*/  UIMAD UR37, UR37, UR13, UR9 ;  /* 0x0000000d252572a4 */ /* 0x000fe2000f8e0209 */
[----:B------:R-:W-:-:S02]  /*170f0*/  IMAD R3, R3, R6, R11 ;  /* 0x0000000603037224 */ /* 0x000fc400078e020b */
[----:B------:R-:W-:Y:S02]  /*17100*/  IMAD R6, R4, UR10, RZ ;  /* 0x0000000a04067c24 */ /* 0x000fe4000f8e02ff */
[----:B------:R-:W-:Y:S02]  /*17110*/  IMAD.U32 R5, RZ, RZ, UR9 ;  /* 0x00000009ff057e24 */ /* 0x000fe4000f8e00ff */
[----:B------:R-:W-:Y:S01]  /*17120*/  IMAD.U32 R4, RZ, RZ, UR8 ;  /* 0x00000008ff047e24 */ /* 0x000fe2000f8e00ff */
[----:B------:R-:W-:Y:S01]  /*17130*/  ULDC.64 UR8, c[0x0][0xb28] ;  /* 0x0002ca0000087ab9 */ /* 0x000fe20000000a00 */
[----:B------:R-:W-:Y:S02]  /*17140*/  IMAD.U32 R5, RZ, RZ, UR37 ;  /* 0x00000025ff057e24 */ /* 0x000fe4000f8e00ff */
[C---:B------:R-:W-:Y:S01]  /*17150*/  IMAD R11, R9.reuse, UR11, R6 ;  /* 0x0000000b090b7c24 */ /* 0x040fe2000f8e0206 */
[----:B------:R-:W-:Y:S01]  /*17160*/  SHF.R.S32.HI R6, RZ, 0x1f, R3 ;  /* 0x0000001fff067819 */ /* 0x000fe20000011403 */
[----:B------:R-:W-:-:S04]  /*17170*/  IMAD.WIDE.U32 R4, R9, UR10, R4 ;  /* 0x0000000a09047c25 */ /* 0x000fc8000f8e0004 */
[----:B------:R-:W-:Y:S02]  /*17180*/  IMAD R6, R6, UR8, RZ ;  /* 0x0000000806067c24 */ /* 0x000fe4000f8e02ff */
[----:B------:R-:W-:Y:S02]  /*17190*/  IMAD.IADD R5, R5, 0x1, R11 ;  /* 0x0000000105057824 */ /* 0x000fe400078e020b */
        /* <DEDUP_REMOVED lines=9> */
[C---:B------:R-:W-:Y:S01]  /*17230*/  VIADD R11, R17.reuse, 0x28 ;  /* 0x00000028110b7836 */ /* 0x040fe20000000000 */
[----:B------:R-:W-:Y:S01]  /*17240*/  ULDC UR4, c[0x0][0xac8] ;  /* 0x0002b20000047ab9 */ /* 0x000fe20000000800 */
[C---:B------:R-:W-:Y:S01]  /*17250*/  VIADD R13, R17.reuse, 0x30 ;  /* 0x00000030110d7836 */ /* 0x040fe20000000000 */
[C---:B------:R-:W-:Y:S01]  /*17260*/  ISETP.GE.AND P2, PT, R17.reuse, UR4, PT ;  /* 0x0000000411007c0c */ /* 0x040fe2000bf46270 */
[----:B------:R-:W-:Y:S01]  /*17270*/  VIADD R25, R17, 0x38 ;  /* 0x0000003811197836 */ /* 0x000fe20000000000 */
[----:B------:R-:W-:Y:S01]  /*17280*/  ISETP.GE.AND P3, PT, R11, UR4, PT ;  /* 0x000000040b007c0c */ /* 0x000fe2000bf66270 */
[C---:B------:R-:W-:Y:S01]  /*17290*/  VIADD R27, R17.reuse, 0x40 ;  /* 0x00000040111b7836 */ /* 0x040fe20000000000 */
[----:B------:R-:W-:Y:S01]  /*172a0*/  ISETP.GE.AND P1, PT, R224, UR4, PT ;  /* 0x00000004e0007c0c */ /* 0x000fe2000bf26270 */
[----:B------:R-:W-:Y:S01]  /*172b0*/  VIADD R29, R17, 0x48 ;  /* 0x00000048111d7836 */ /* 0x000fe20000000000 */
[----:B------:R-:W-:Y:S01]  /*172c0*/  ISETP.GE.AND P5, PT, R13, UR4, PT ;  /* 0x000000040d007c0c */ /* 0x000fe2000bfa6270 */
[----:B------:R-:W-:Y:S01]  /*172d0*/  VIADD R31, R17, 0xb0 ;  /* 0x000000b0111f7836 */ /* 0x000fe20000000000 */
[----:B------:R-:W-:-:S02]  /*172e0*/  ISETP.GE.AND P0, PT, R223, UR4, PT ;  /* 0x00000004df007c0c */ /* 0x000fc4000bf06270 */
[----:B------:R-:W-:Y:S02]  /*172f0*/  SHF.R.S32.HI R10, RZ, 0x1f, R11 ;  /* 0x0000001fff0a7819 */ /* 0x000fe4000001140b */
[----:B------:R-:W-:Y:S01]  /*17300*/  SHF.R.S32.HI R14, RZ, 0x1f, R13 ;  /* 0x0000001fff0e7819 */ /* 0x000fe2000001140d */
[----:B-12---:R-:W-:Y:S01]  /*17310*/  @!P2 IMAD.WIDE R8, R17, 0x4, R4 ;  /* 0x000000041108a825 */ /* 0x006fe200078e0204 */
[----:B------:R-:W-:Y:S02]  /*17320*/  SHF.R.S32.HI R15, RZ, 0x1f, R221 ;  /* 0x0000001fff0f7819 */ /* 0x000fe400000114dd */
[C---:B------:R-:W-:Y:S02]  /*17330*/  @!P3 LEA R18, P4, R11.reuse, R4, 0x2 ;  /* 0x000000040b12b211 */ /* 0x040fe400078810ff */
[----:B------:R1:W-:Y:S01]  /*17340*/  @!P2 ST.E.64 desc[UR52][R8.64], R98 ;  /* 0x000000620800a985 */ /* 0x0003e2000c101b34 */
[----:B------:R-:W-:Y:S02]  /*17350*/  ISETP.GE.AND P2, PT, R222, UR4, PT ;  /* 0x00000004de007c0c */ /* 0x000fe4000bf46270 */
[----:B------:R-:W-:-:S02]  /*17360*/  @!P3 LEA.HI.X R19, R11, R5, R10, 0x2, P4 ;  /* 0x000000050b13b211 */ /* 0x000fc400020f140a */
[CC--:B------:R-:W-:Y:S02]  /*17370*/  @!P1 LEA R10, P4, R224.reuse, R4.reuse, 0x2 ;  /* 0x00000004e00a9211 */ /* 0x0c0fe400078810ff */
[-C--:B------:R-:W-:Y:S02]  /*17380*/  @!P5 LEA R20, P6, R13, R4.reuse, 0x2 ;  /* 0x000000040d14d211 */ /* 0x080fe400078c10ff */
[-C--:B------:R-:W-:Y:S02]  /*17390*/  @!P1 LEA.HI.X R11, R224, R5.reuse, R229, 0x2, P4 ;  /* 0x00000005e00b9211 */ /* 0x080fe400020f14e5 */
[----:B------:R-:W-:Y:S02]  /*173a0*/  @!P0 LEA R12, P4, R223, R4, 0x2 ;  /* 0x00000004df0c8211 */ /* 0x000fe400078810ff */
[-C--:B------:R-:W-:Y:S01]  /*173b0*/  @!P5 LEA.HI.X R21, R13, R5.reuse, R14, 0x2, P6 ;  /* 0x000000050d15d211 */ /* 0x080fe200030f140e */
[----:B------:R2:W-:Y:S01]  /*173c0*/  @!P1 ST.E.64 desc[UR52][R10.64], R96 ;  /* 0x000000600a009985 */ /* 0x0005e2000c101b34 */
[----:B------:R-:W-:-:S02]  /*173d0*/  @!P0 LEA.HI.X R13, R223, R5, R228, 0x2, P4 ;  /* 0x00000005df0d8211 */ /* 0x000fc400020f14e4 */
[----:B------:R-:W-:Y:S02]  /*173e0*/  ISETP.GE.AND P4, PT, R221, UR4, PT ;  /* 0x00000004dd007c0c */ /* 0x000fe4000bf86270 */
[C---:B-1----:R-:W-:Y:S01]  /*173f0*/  @!P2 LEA R8, P1, R222.reuse, R4, 0x2 ;  /* 0x00000004de08a211 */ /* 0x042fe200078210ff */
[----:B------:R1:W-:Y:S01]  /*17400*/  @!P0 ST.E.64 desc[UR52][R12.64], R90 ;  /* 0x0000005a0c008985 */ /* 0x0003e2000c101b34 */
[----:B------:R-:W-:Y:S02]  /*17410*/  ISETP.GE.AND P0, PT, R25, UR4, PT ;  /* 0x0000000419007c0c */ /* 0x000fe4000bf06270 */
[----:B------:R-:W-:Y:S02]  /*17420*/  @!P2 LEA.HI.X R9, R222, R5, R227, 0x2, P1 ;  /* 0x00000005de09a211 */ /* 0x000fe400008f14e3 */
[----:B------:R-:W-:-:S03]  /*17430*/  ISETP.GE.AND P1, PT, R27, UR4, PT ;  /* 0x000000041b007c0c */ /* 0x000fc6000bf26270 */
[----:B------:R3:W-:Y:S01]  /*17440*/  @!P2 ST.E.64 desc[UR52][R8.64], R88 ;  /* 0x000000580800a985 */ /* 0x0007e2000c101b34 */
[----:B------:R-:W-:Y:S02]  /*17450*/  ISETP.GE.AND P2, PT, R29, UR4, PT ;  /* 0x000000041d007c0c */ /* 0x000fe4000bf46270 */
[CC--:B------:R-:W-:Y:S02]  /*17460*/  @!P4 LEA R14, P6, R221.reuse, R4.reuse, 0x2 ;  /* 0x00000004dd0ec211 */ /* 0x0c0fe400078c10ff */
[----:B--2---:R-:W-:Y:S02]  /*17470*/  SHF.R.S32.HI R11, RZ, 0x1f, R25 ;  /* 0x0000001fff0b7819 */ /* 0x004fe40000011419 */
[-C--:B------:R-:W-:Y:S02]  /*17480*/  @!P4 LEA.HI.X R15, R221, R5.reuse, R15, 0x2, P6 ;  /* 0x00000005dd0fc211 */ /* 0x080fe400030f140f */
[CC--:B------:R-:W-:Y:S02]  /*17490*/  @!P0 LEA R10, P6, R25.reuse, R4.reuse, 0x2 ;  /* 0x00000004190a8211 */ /* 0x0c0fe400078c10ff */
[----:B-1----:R-:W-:Y:S01]  /*174a0*/  SHF.R.S32.HI R13, RZ, 0x1f, R27 ;  /* 0x0000001fff0d7819 */ /* 0x002fe2000001141b */
[----:B------:R1:W-:Y:S01]  /*174b0*/  @!P4 ST.E.64 desc[UR52][R14.64], R82 ;  /* 0x000000520e00c985 */ /* 0x0003e2000c101b34 */
[----:B------:R-:W-:Y:S01]  /*174c0*/  @!P0 LEA.HI.X R11, R25, R5, R11, 0x2, P6 ;  /* 0x00000005190b8211 */ /* 0x000fe200030f140b */
[----:B------:R-:W-:Y:S01]  /*174d0*/  VIADD R25, R17, 0x50 ;  /* 0x0000005011197836 */ /* 0x000fe20000000000 */
[----:B------:R-:W-:Y:S01]  /*174e0*/  @!P1 LEA R12, P4, R27, R4, 0x2 ;  /* 0x000000041b0c9211 */ /* 0x000fe200078810ff */
[----:B------:R2:W-:Y:S01]  /*174f0*/  @!P3 ST.E.64 desc[UR52][R18.64], R80 ;  /* 0x000000501200b985 */ /* 0x0005e2000c101b34 */
[----:B---3--:R-:W-:-:S02]  /*17500*/  SHF.R.S32.HI R9, RZ, 0x1f, R29 ;  /* 0x0000001fff097819 */ /* 0x008fc4000001141d */
[-C--:B------:R-:W-:Y:S01]  /*17510*/  @!P1 LEA.HI.X R13, R27, R5.reuse, R13, 0x2, P4 ;  /* 0x000000051b0d9211 */ /* 0x080fe200020f140d */
[----:B------:R-:W-:Y:S01]  /*17520*/  VIADD R27, R17, 0x58 ;  /* 0x00000058111b7836 */ /* 0x000fe20000000000 */
[----:B------:R-:W-:Y:S01]  /*17530*/  @!P2 LEA R8, P6, R29, R4, 0x2 ;  /* 0x000000041d08a211 */ /* 0x000fe200078c10ff */
[----:B------:R3:W-:Y:S01]  /*17540*/  @!P5 ST.E.64 desc[UR52][R20.64], R74 ;  /* 0x0000004a1400d985 */ /* 0x0007e2000c101b34 */
[----:B------:R-:W-:Y:S02]  /*17550*/  ISETP.GE.AND P4, PT, R25, UR4, PT ;  /* 0x0000000419007c0c */ /* 0x000fe4000bf86270 */
[----:B------:R-:W-:Y:S01]  /*17560*/  @!P2 LEA.HI.X R9, R29, R5, R9, 0x2, P6 ;  /* 0x000000051d09a211 */ /* 0x000fe200030f1409 */
[----:B------:R-:W-:Y:S01]  /*17570*/  VIADD R29, R17, 0x60 ;  /* 0x00000060111d7836 */ /* 0x000fe20000000000 */
[----:B------:R-:W-:Y:S01]  /*17580*/  ISETP.GE.AND P5, PT, R27, UR4, PT ;  /* 0x000000041b007c0c */ /* 0x000fe2000bfa6270 */
[----:B------:R4:W-:Y:S01]  /*17590*/  @!P0 ST.E.64 desc[UR52][R10.64], R72 ;  /* 0x000000480a008985 */ /* 0x0009e2000c101b34 */
[----:B-1----:R-:W-:-:S02]  /*175a0*/  SHF.R.S32.HI R15, RZ, 0x1f, R25 ;  /* 0x0000001fff0f7819 */ /* 0x002fc40000011419 */
[----:B------:R-:W-:Y:S01]  /*175b0*/  ISETP.GE.AND P3, PT, R29, UR4, PT ;  /* 0x000000041d007c0c */ /* 0x000fe2000bf66270 */
[----:B------:R1:W-:Y:S01]  /*175c0*/  @!P1 ST.E.64 desc[UR52][R12.64], R66 ;  /* 0x000000420c009985 */ /* 0x0003e2000c101b34 */
[----:B--2---:R-:W-:Y:S02]  /*175d0*/  SHF.R.S32.HI R19, RZ, 0x1f, R27 ;  /* 0x0000001fff137819 */ /* 0x004fe4000001141b */
[----:B------:R-:W-:Y:S01]  /*175e0*/  SHF.R.S32.HI R24, RZ, 0x1f, R29 ;  /* 0x0000001fff187819 */ /* 0x000fe2000001141d */
[----:B------:R2:W-:Y:S01]  /*175f0*/  @!P2 ST.E.64 desc[UR52][R8.64], R64 ;  /* 0x000000400800a985 */ /* 0x0005e2000c101b34 */
[----:B------:R-:W-:-:S03]  /*17600*/  @!P4 LEA R14, P6, R25, R4, 0x2 ;  /* 0x00000004190ec211 */ /* 0x000fc600078c10ff */
[-C--:B------:R-:W-:Y:S02]  /*17610*/  @!P5 LEA R18, P0, R27, R4.reuse, 0x2 ;  /* 0x000000041b12d211 */ /* 0x080fe400078010ff */
[-C--:B------:R-:W-:Y:S01]  /*17620*/  @!P4 LEA.HI.X R15, R25, R5.reuse, R15, 0x2, P6 ;  /* 0x00000005190fc211 */ /* 0x080fe200030f140f */
[----:B------:R-:W-:Y:S01]  /*17630*/  VIADD R25, R17, 0x68 ;  /* 0x0000006811197836 */ /* 0x000fe20000000000 */
[-C--:B------:R-:W-:Y:S01]  /*17640*/  @!P5 LEA.HI.X R19, R27, R5.reuse, R19, 0x2, P0 ;  /* 0x000000051b13d211 */ /* 0x080fe200000f1413 */
[----:B------:R-:W-:Y:S01]  /*17650*/  VIADD R27, R17, 0x70 ;  /* 0x00000070111b7836 */ /* 0x000fe20000000000 */
[----:B---3--:R-:W-:Y:S01]  /*17660*/  @!P3 LEA R20, P6, R29, R4, 0x2 ;  /* 0x000000041d14b211 */ /* 0x008fe200078c10ff */
[----:B------:R-:W-:Y:S01]  /*17670*/  @!P4 ST.E.64 desc[UR52][R14.64], R58 ;  /* 0x0000003a0e00c985 */ /* 0x000fe2000c101b34 */
[----:B------:R-:W-:Y:S02]  /*17680*/  ISETP.GE.AND P0, PT, R25, UR4, PT ;  /* 0x0000000419007c0c */ /* 0x000fe4000bf06270 */
[----:B------:R-:W-:Y:S01]  /*17690*/  @!P3 LEA.HI.X R21, R29, R5, R24, 0x2, P6 ;  /* 0x000000051d15b211 */ /* 0x000fe200030f1418 */
[----:B------:R-:W-:Y:S01]  /*176a0*/  VIADD R29, R17, 0x78 ;  /* 0x00000078111d7836 */ /* 0x000fe20000000000 */
[----:B------:R-:W-:Y:S01]  /*176b0*/  ISETP.GE.AND P1, PT, R27, UR4, PT ;  /* 0x000000041b007c0c */ /* 0x000fe2000bf26270 */
[----:B------:R-:W-:Y:S01]  /*176c0*/  @!P5 ST.E.64 desc[UR52][R18.64], R56 ;  /* 0x000000381200d985 */ /* 0x000fe2000c101b34 */
[----:B----4-:R-:W-:-:S02]  /*176d0*/  SHF.R.S32.HI R11, RZ, 0x1f, R25 ;  /* 0x0000001fff0b7819 */ /* 0x010fc40000011419 */
[----:B------:R-:W-:Y:S01]  /*176e0*/  ISETP.GE.AND P2, PT, R29, UR4, PT ;  /* 0x000000041d007c0c */ /* 0x000fe2000bf46270 */
[----:B------:R3:W-:Y:S01]  /*176f0*/  @!P3 ST.E.64 desc[UR52][R20.64], R50 ;  /* 0x000000321400b985 */ /* 0x0007e2000c101b34 */
[----:B-1----:R-:W-:Y:S02]  /*17700*/  SHF.R.S32.HI R13, RZ, 0x1f, R27 ;  /* 0x0000001fff0d7819 */ /* 0x002fe4000001141b */
[----:B------:R-:W-:Y:S02]  /*17710*/  SHF.R.S32.HI R24, RZ, 0x1f, R29 ;  /* 0x0000001fff187819 */ /* 0x000fe4000001141d */
[----:B------:R-:W-:-:S03]  /*17720*/  @!P0 LEA R10, P6, R25, R4, 0x2 ;  /* 0x00000004190a8211 */ /* 0x000fc600078c10ff */
[-C--:B------:R-:W-:Y:S02]  /*17730*/  @!P1 LEA R12, P4, R27, R4.reuse, 0x2 ;  /* 0x000000041b0c9211 */ /* 0x080fe400078810ff */
[-C--:B------:R-:W-:Y:S01]  /*17740*/  @!P0 LEA.HI.X R11, R25, R5.reuse, R11, 0x2, P6 ;  /* 0x00000005190b8211 */ /* 0x080fe200030f140b */
[----:B------:R-:W-:Y:S01]  /*17750*/  VIADD R25, R17, 0x80 ;  /* 0x0000008011197836 */ /* 0x000fe20000000000 */
[-C--:B------:R-:W-:Y:S01]  /*17760*/  @!P1 LEA.HI.X R13, R27, R5.reuse, R13, 0x2, P4 ;  /* 0x000000051b0d9211 */ /* 0x080fe200020f140d */
[----:B------:R-:W-:Y:S01]  /*17770*/  VIADD R27, R17, 0x88 ;  /* 0x00000088111b7836 */ /* 0x000fe20000000000 */
[----:B--2---:R-:W-:Y:S01]  /*17780*/  @!P2 LEA R8, P6, R29, R4, 0x2 ;  /* 0x000000041d08a211 */ /* 0x004fe200078c10ff */
[----:B---3--:R-:W-:Y:S01]  /*17790*/  VIADD R21, R17, 0x98 ;  /* 0x0000009811157836 */ /* 0x008fe20000000000 */
[----:B------:R-:W-:Y:S01]  /*177a0*/  ISETP.GE.AND P4, PT, R25, UR4, PT ;  /* 0x0000000419007c0c */ /* 0x000fe2000bf86270 */
[----:B------:R1:W-:Y:S01]  /*177b0*/  @!P0 ST.E.64 desc[UR52][R10.64], R48 ;  /* 0x000000300a008985 */ /* 0x0003e2000c101b34 */
[----:B------:R-:W-:Y:S01]  /*177c0*/  @!P2 LEA.HI.X R9, R29, R5, R24, 0x2, P6 ;  /* 0x000000051d09a211 */ /* 0x000fe200030f1418 */
[----:B------:R-:W-:Y:S01]  /*177d0*/  VIADD R29, R17, 0x90 ;  /* 0x00000090111d7836 */ /* 0x000fe20000000000 */
[----:B------:R-:W-:Y:S01]  /*177e0*/  ISETP.GE.AND P5, PT, R27, UR4, PT ;  /* 0x000000041b007c0c */ /* 0x000fe2000bfa6270 */
[----:B------:R-:W-:Y:S01]  /*177f0*/  @!P1 ST.E.64 desc[UR52][R12.64], R42 ;  /* 0x0000002a0c009985 */ /* 0x000fe2000c101b34 */
[----:B------:R-:W-:-:S02]  /*17800*/  SHF.R.S32.HI R15, RZ, 0x1f, R25 ;  /* 0x0000001fff0f7819 */ /* 0x000fc40000011419 */
[----:B------:R-:W-:Y:S01]  /*17810*/  ISETP.GE.AND P3, PT, R29, UR4, PT ;  /* 0x000000041d007c0c */ /* 0x000fe2000bf66270 */
[----:B------:R2:W-:Y:S01]  /*17820*/  @!P2 ST.E.64 desc[UR52][R8.64], R104 ;  /* 0x000000680800a985 */ /* 0x0005e2000c101b34 */
[----:B------:R-:W-:Y:S02]  /*17830*/  ISETP.GE.AND P0, PT, R21, UR4, PT ;  /* 0x0000000415007c0c */ /* 0x000fe4000bf06270 */
[----:B------:R-:W-:Y:S02]  /*17840*/  SHF.R.S32.HI R19, RZ, 0x1f, R29 ;  /* 0x0000001fff137819 */ /* 0x000fe4000001141d */
[C---:B------:R-:W-:Y:S02]  /*17850*/  @!P4 LEA R14, P6, R25.reuse, R4, 0x2 ;  /* 0x00000004190ec211 */ /* 0x040fe400078c10ff */
[----:B------:R-:W-:Y:S02]  /*17860*/  SHF.R.S32.HI R26, RZ, 0x1f, R21 ;  /* 0x0000001fff1a7819 */ /* 0x000fe40000011415 */
[----:B------:R-:W-:-:S02]  /*17870*/  @!P4 LEA.HI.X R15, R25, R5, R15, 0x2, P6 ;  /* 0x00000005190fc211 */ /* 0x000fc400030f140f */
[----:B------:R-:W-:Y:S02]  /*17880*/  SHF.R.S32.HI R25, RZ, 0x1f, R27 ;  /* 0x0000001fff197819 */ /* 0x000fe4000001141b */
[-C--:B------:R-:W-:Y:S01]  /*17890*/  @!P5 LEA R24, P6, R27, R4.reuse, 0x2 ;  /* 0x000000041b18d211 */ /* 0x080fe200078c10ff */
[----:B------:R3:W-:Y:S01]  /*178a0*/  @!P4 ST.E.64 desc[UR52][R14.64], R106 ;  /* 0x0000006a0e00c985 */ /* 0x0007e2000c101b34 */
[-C--:B-1----:R-:W-:Y:S02]  /*178b0*/  @!P0 LEA R10, P2, R21, R4.reuse, 0x2 ;  /* 0x00000004150a8211 */ /* 0x082fe400078410ff */
[-C--:B------:R-:W-:Y:S01]  /*178c0*/  @!P5 LEA.HI.X R25, R27, R5.reuse, R25, 0x2, P6 ;  /* 0x000000051b19d211 */ /* 0x080fe200030f1419 */
[----:B------:R-:W-:Y:S01]  /*178d0*/  VIADD R27, R17, 0xa0 ;  /* 0x000000a0111b7836 */ /* 0x000fe20000000000 */
[----:B------:R-:W-:Y:S02]  /*178e0*/  @!P3 LEA R18, P6, R29, R4, 0x2 ;  /* 0x000000041d12b211 */ /* 0x000fe400078c10ff */
[-C--:B------:R-:W-:Y:S01]  /*178f0*/  @!P0 LEA.HI.X R11, R21, R5.reuse, R26, 0x2, P2 ;  /* 0x00000005150b8211 */ /* 0x080fe200010f141a */
[----:B------:R4:W-:Y:S01]  /*17900*/  @!P5 ST.E.64 desc[UR52][R24.64], R112 ;  /* 0x000000701800d985 */ /* 0x0009e2000c101b34 */
[----:B------:R-:W-:Y:S01]  /*17910*/  @!P3 LEA.HI.X R19, R29, R5, R19, 0x2, P6 ;  /* 0x000000051d13b211 */ /* 0x000fe200030f1413 */
[----:B------:R-:W-:Y:S01]  /*17920*/  VIADD R29, R17, 0xa8 ;  /* 0x000000a8111d7836 */ /* 0x000fe20000000000 */
[----:B------:R-:W-:-:S02]  /*17930*/  ISETP.GE.AND P1, PT, R27, UR4, PT ;  /* 0x000000041b007c0c */ /* 0x000fc4000bf26270 */
[----:B------:R-:W-:Y:S01]  /*17940*/  ISETP.GE.AND P2, PT, R31, UR4, PT ;  /* 0x000000041f007c0c */ /* 0x000fe2000bf46270 */
[----:B------:R4:W-:Y:S01]  /*17950*/  @!P3 ST.E.64 desc[UR52][R18.64], R116 ;  /* 0x000000741200b985 */ /* 0x0009e2000c101b34 */
[----:B------:R-:W-:Y:S02]  /*17960*/  ISETP.GE.AND P4, PT, R29, UR4, PT ;  /* 0x000000041d007c0c */ /* 0x000fe4000bf86270 */
[----:B------:R-:W-:Y:S01]  /*17970*/  SHF.R.S32.HI R28, RZ, 0x1f, R27 ;  /* 0x0000001fff1c7819 */ /* 0x000fe2000001141b */
[----:B------:R4:W-:Y:S01]  /*17980*/  @!P0 ST.E.64 desc[UR52][R10.64], R124 ;  /* 0x0000007c0a008985 */ /* 0x0009e2000c101b34 */
[----:B------:R-:W-:Y:S02]  /*17990*/  ISETP.GE.AND P5, PT, R220, UR4, PT ;  /* 0x00000004dc007c0c */ /* 0x000fe4000bfa6270 */
[----:B--2---:R-:W-:Y:S02]  /*179a0*/  SHF.R.S32.HI R9, RZ, 0x1f, R29 ;  /* 0x0000001fff097819 */ /* 0x004fe4000001141d */
[----:B------:R-:W-:-:S02]  /*179b0*/  SHF.R.S32.HI R13, RZ, 0x1f, R31 ;  /* 0x0000001fff0d7819 */ /* 0x000fc4000001141f */
[CC--:B------:R-:W-:Y:S02]  /*179c0*/  @!P1 LEA R20, P6, R27.reuse, R4.reuse, 0x2 ;  /* 0x000000041b149211 */ /* 0x0c0fe400078c10ff */
[----:B---3--:R-:W-:Y:S02]  /*179d0*/  SHF.R.S32.HI R15, RZ, 0x1f, R220 ;  /* 0x0000001fff0f7819 */ /* 0x008fe400000114dc */
[----:B------:R-:W-:Y:S02]  /*179e0*/  @!P1 LEA.HI.X R21, R27, R5, R28, 0x2, P6 ;  /* 0x000000051b159211 */ /* 0x000fe400030f141c */
[----:B------:R-:W-:-:S03]  /*179f0*/  @!P4 LEA R8, P6, R29, R4, 0x2 ;  /* 0x000000041d08c211 */ /* 0x000fc600078c10ff */
[----:B------:R4:W-:Y:S01]  /*17a00*/  @!P1 ST.E.64 desc[UR52][R20.64], R130 ;  /* 0x0000008214009985 */ /* 0x0009e2000c101b34 */
[----:B------:R-:W-:Y:S02]  /*17a10*/  @!P4 LEA.HI.X R9, R29, R5, R9, 0x2, P6 ;  /* 0x000000051d09c211 */ /* 0x000fe400030f1409 */
[----:B------:R-:W-:-:S03]  /*17a20*/  @!P2 LEA R12, P6, R31, R4, 0x2 ;  /* 0x000000041f0ca211 */ /* 0x000fc600078c10ff */
[----:B------:R4:W-:Y:S01]  /*17a30*/  @!P4 ST.E.64 desc[UR52][R8.64], R132 ;  /* 0x000000840800c985 */ /* 0x0009e2000c101b34 */
[----:B------:R-:W-:Y:S02]  /*17a40*/  @!P2 LEA.HI.X R13, R31, R5, R13, 0x2, P6 ;  /* 0x000000051f0da211 */ /* 0x000fe400030f140d */
[----:B------:R-:W-:-:S03]  /*17a50*/  @!P5 LEA R4, P6, R220, R4, 0x2 ;  /* 0x00000004dc04d211 */ /* 0x000fc600078c10ff */
[----:B------:R4:W-:Y:S01]  /*17a60*/  @!P2 ST.E.64 desc[UR52][R12.64], R138 ;  /* 0x0000008a0c00a985 */ /* 0x0009e2000c101b34 */
[----:B------:R-:W-:-:S05]  /*17a70*/  @!P5 LEA.HI.X R5, R220, R5, R15, 0x2, P6 ;  /* 0x00000005dc05d211 */ /* 0x000fca00030f140f */
[----:B------:R4:W-:Y:S04]  /*17a80*/  @!P5 ST.E.64 desc[UR52][R4.64], R140 ;  /* 0x0000008c0400d985 */ /* 0x0009e8000c101b34 */
.L_x_4333:
[----:B------:R-:W-:Y:S05]  /*17a90*/  BSYNC B1 ;  /* 0x0000000000017941 */ /* 0x000fea0003800000 */
.L_x_4332:
[----:B------:R-:W-:Y:S01]  /*17aa0*/  ISETP.GE.AND P0, PT, R7, R0, PT ;  /* 0x000000000700720c */ /* 0x000fe20003f06270 */
[----:B----4-:R3:W4:Y:S04]  /*17ab0*/  SHFL.IDX PT, R9, R3, 0x1, 0x1c1f ;  /* 0x003c1f0003097f89 */ /* 0x01072800000e0000 */
[----:B------:R3:W0:Y:S08]  /*17ac0*/  SHFL.IDX PT, R8, R6, 0x1, 0x1c1f ;  /* 0x003c1f0006087f89 */ /* 0x00063000000e0000 */
[----:B---3--:R-:W-:Y:S05]  /*17ad0*/  @P0 BRA `(.L_x_4331) ;  /* 0x0000001400a40947 */ /* 0x008fea0003800000 */
[----:B------:R-:W-:Y:S01]  /*17ae0*/  ULDC UR4, c[0x0][0xac8] ;  /* 0x0002b20000047ab9 */ /* 0x000fe20000000800 */
[C---:B------:R-:W-:Y:S01]  /*17af0*/  VIADD R15, R17.reuse, 0x28 ;  /* 0x00000028110f7836 */ /* 0x040fe20000000000 */
[----:B------:R-:W-:Y:S01]  /*17b00*/  ISETP.GE.AND P2, PT, R224, UR4, PT ;  /* 0x00000004e0007c0c */ /* 0x000fe2000bf46270 */
[C---:B------:R-:W-:Y:S01]  /*17b10*/  VIADD R21, R17.reuse, 0x30 ;  /* 0x0000003011157836 */ /* 0x040fe20000000000 */
[C---:B------:R-:W-:Y:S01]  /*17b20*/  ISETP.GE.AND P1, PT, R17.reuse, UR4, PT ;  /* 0x0000000411007c0c */ /* 0x040fe2000bf26270 */
[----:B0-----:R-:W-:Y:S01]  /*17b30*/  VIADD R3, R17, 0x38 ;  /* 0x0000003811037836 */ /* 0x001fe20000000000 */
[----:B------:R-:W-:Y:S01]  /*17b40*/  ISETP.GE.AND P3, PT, R223, UR4, PT ;  /* 0x00000004df007c0c */ /* 0x000fe2000bf66270 */
[----:B------:R-:W-:Y:S01]  /*17b50*/  VIADD R19, R17, 0x40 ;  /* 0x0000004011137836 */ /* 0x000fe20000000000 */
[----:B------:R-:W-:Y:S01]  /*17b60*/  ISETP.GE.AND P4, PT, R21, UR4, PT ;  /* 0x0000000415007c0c */ /* 0x000fe2000bf86270 */
[----:B------:R-:W-:Y:S01]  /*17b70*/  VIADD R25, R17, 0x58 ;  /* 0x0000005811197836 */ /* 0x000fe20000000000 */
[----:B------:R-:W-:Y:S01]  /*17b80*/  ISETP.GE.AND P5, PT, R3, UR4, PT ;  /* 0x0000000403007c0c */ /* 0x000fe2000bfa6270 */
[----:B------:R-:W-:Y:S01]  /*17b90*/  VIADD R27, R17, 0xb0 ;  /* 0x000000b0111b7836 */ /* 0x000fe20000000000 */
[----:B------:R-:W-:-:S03]  /*17ba0*/  SHF.R.S32.HI R0, RZ, 0x1f, R221 ;  /* 0x0000001fff007819 */ /* 0x000fc600000114dd */
[CC--:B------:R-:W-:Y:S02]  /*17bb0*/  @!P2 LEA R6, P0, R224.reuse, R8.reuse, 0x2 ;  /* 0x00000008e006a211 */ /* 0x0c0fe400078010ff */
[----:B-12-4-:R-:W-:Y:S02]  /*17bc0*/  @!P1 IMAD.WIDE R4, R17, 0x4, R8 ;  /* 0x0000000411049825 */ /* 0x016fe400078e0208 */
[----:B------:R-:W-:Y:S02]  /*17bd0*/  @!P2 LEA.HI.X R7, R224, R9, R229, 0x2, P0 ;  /* 0x00000009e007a211 */ /* 0x000fe400000f14e5 */
[----:B------:R-:W-:Y:S01]  /*17be0*/  ISETP.GE.AND P0, PT, R221, UR4, PT ;  /* 0x00000004dd007c0c */ /* 0x000fe2000bf06270 */
[----:B------:R0:W-:Y:S01]  /*17bf0*/  @!P1 ST.E.64 desc[UR52][R4.64], R94 ;  /* 0x0000005e04009985 */ /* 0x0001e2000c101b34 */
[----:B------:R-:W-:-:S03]  /*17c00*/  @!P3 LEA R10, P1, R223, R8, 0x2 ;  /* 0x00000008df0ab211 */ /* 0x000fc600078210ff */
[----:B------:R1:W-:Y:S01]  /*17c10*/  @!P2 ST.E.64 desc[UR52][R6.64], R92 ;  /* 0x0000005c0600a985 */ /* 0x0003e2000c101b34 */
[----:B------:R-:W-:Y:S02]  /*17c20*/  ISETP.GE.AND P2, PT, R15, UR4, PT ;  /* 0x000000040f007c0c */ /* 0x000fe4000bf46270 */
[----:B------:R-:W-:Y:S02]  /*17c30*/  @!P3 LEA.HI.X R11, R223, R9, R228, 0x2, P1 ;  /* 0x00000009df0bb211 */ /* 0x000fe400008f14e4 */
[----:B------:R-:W-:-:S03]  /*17c40*/  ISETP.GE.AND P1, PT, R222, UR4, PT ;  /* 0x00000004de007c0c */ /* 0x000fc6000bf26270 */
[CC--:B------:R-:W-:Y:S01]  /*17c50*/  @!P0 LEA R12, P6, R221.reuse, R8.reuse, 0x2 ;  /* 0x00000008dd0c8211 */ /* 0x0c0fe200078c10ff */
[----:B------:R2:W-:Y:S01]  /*17c60*/  @!P3 ST.E.64 desc[UR52][R10.64], R86 ;  /* 0x000000560a00b985 */ /* 0x0005e2000c101b34 */
[----:B0-----:R-:W-:Y:S02]  /*17c70*/  SHF.R.S32.HI R5, RZ, 0x1f, R15 ;  /* 0x0000001fff057819 */ /* 0x001fe4000001140f */
[----:B------:R-:W-:Y:S02]  /*17c80*/  @!P0 LEA.HI.X R13, R221, R9, R0, 0x2, P6 ;  /* 0x00000009dd0d8211 */ /* 0x000fe400030f1400 */
[-C--:B-1----:R-:W-:Y:S02]  /*17c90*/  @!P2 LEA R6, P3, R15, R8.reuse, 0x2 ;  /* 0x000000080f06a211 */ /* 0x082fe400078610ff */
[----:B------:R-:W-:Y:S02]  /*17ca0*/  SHF.R.S32.HI R0, RZ, 0x1f, R3 ;  /* 0x0000001fff007819 */ /* 0x000fe40000011403 */
[----:B------:R-:W-:-:S02]  /*17cb0*/  @!P1 LEA R4, P6, R222, R8, 0x2 ;  /* 0x00000008de049211 */ /* 0x000fc400078c10ff */
[-C--:B------:R-:W-:Y:S02]  /*17cc0*/  @!P2 LEA.HI.X R7, R15, R9.reuse, R5, 0x2, P3 ;  /* 0x000000090f07a211 */ /* 0x080fe400018f1405 */
[-C--:B------:R-:W-:Y:S02]  /*17cd0*/  @!P1 LEA.HI.X R5, R222, R9.reuse, R227, 0x2, P6 ;  /* 0x00000009de059211 */ /* 0x080fe400030f14e3 */
[----:B--2---:R-:W-:Y:S02]  /*17ce0*/  SHF.R.S32.HI R11, RZ, 0x1f, R21 ;  /* 0x0000001fff0b7819 */ /* 0x004fe40000011415 */
[-C--:B------:R-:W-:Y:S01]  /*17cf0*/  @!P4 LEA R10, P3, R21, R8.reuse, 0x2 ;  /* 0x00000008150ac211 */ /* 0x080fe200078610ff */
[----:B------:R0:W-:Y:S01]  /*17d00*/  @!P1 ST.E.64 desc[UR52][R4.64], R84 ;  /* 0x0000005404009985 */ /* 0x0001e2000c101b34 */
[----:B------:R-:W-:Y:S02]  /*17d10*/  @!P5 LEA R14, P6, R3, R8, 0x2 ;  /* 0x00000008030ed211 */ /* 0x000fe400078c10ff */
[-C--:B------:R-:W-:Y:S01]  /*17d20*/  @!P4 LEA.HI.X R11, R21, R9.reuse, R11, 0x2, P3 ;  /* 0x00000009150bc211 */ /* 0x080fe200018f140b */
[----:B------:R1:W-:Y:S01]  /*17d30*/  @!P0 ST.E.64 desc[UR52][R12.64], R78 ;  /* 0x0000004e0c008985 */ /* 0x0003e2000c101b34 */
[----:B------:R-:W-:Y:S01]  /*17d40*/  @!P5 LEA.HI.X R15, R3, R9, R0, 0x2, P6 ;  /* 0x00000009030fd211 */ /* 0x000fe200030f1400 */
[----:B------:R-:W-:Y:S01]  /*17d50*/  VIADD R3, R17, 0x48 ;  /* 0x0000004811037836 */ /* 0x000fe20000000000 */
[----:B------:R-:W-:Y:S01]  /*17d60*/  ISETP.GE.AND P3, PT, R19, UR4, PT ;  /* 0x0000000413007c0c */ /* 0x000fe2000bf66270 */
[----:B------:R-:W-:Y:S01]  /*17d70*/  VIADD R21, R17, 0x50 ;  /* 0x0000005011157836 */ /* 0x000fe20000000000 */
[----:B------:R-:W-:Y:S01]  /*17d80*/  SHF.R.S32.HI R0, RZ, 0x1f, R19 ;  /* 0x0000001fff007819 */ /* 0x000fe20000011413 */
[----:B------:R2:W-:Y:S01]  /*17d90*/  @!P2 ST.E.64 desc[UR52][R6.64], R76 ;  /* 0x0000004c0600a985 */ /* 0x0005e2000c101b34 */
[----:B------:R-:W-:-:S02]  /*17da0*/  ISETP.GE.AND P0, PT, R3, UR4, PT ;  /* 0x0000000403007c0c */ /* 0x000fc4000bf06270 */
[----:B------:R-:W-:Y:S01]  /*17db0*/  ISETP.GE.AND P1, PT, R21, UR4, PT ;  /* 0x0000000415007c0c */ /* 0x000fe2000bf26270 */
[----:B------:R3:W-:Y:S01]  /*17dc0*/  @!P4 ST.E.64 desc[UR52][R10.64], R70 ;  /* 0x000000460a00c985 */ /* 0x0007e2000c101b34 */
[----:B------:R-:W-:-:S03]  /*17dd0*/  SHF.R.S32.HI R20, RZ, 0x1f, R21 ;  /* 0x0000001fff147819 */ /* 0x000fc60000011415 */
[----:B------:R4:W-:Y:S02]  /*17de0*/  @!P5 ST.E.64 desc[UR52][R14.64], R68 ;  /* 0x000000440e00d985 */ /* 0x0009e4000c101b34 */
[----:B------:R-:W-:-:S04]  /*17df0*/  @!P3 LEA R18, P6, R19, R8, 0x2 ;  /* 0x000000081312b211 */ /* 0x000fc800078c10ff */
[-C--:B------:R-:W-:Y:S02]  /*17e00*/  @!P3 LEA.HI.X R19, R19, R9.reuse, R0, 0x2, P6 ;  /* 0x000000091313b211 */ /* 0x080fe400030f1400 */
[----:B------:R-:W-:Y:S02]  /*17e10*/  SHF.R.S32.HI R0, RZ, 0x1f, R3 ;  /* 0x0000001fff007819 */ /* 0x000fe40000011403 */
[-C--:B0-----:R-:W-:Y:S01]  /*17e20*/  @!P0 LEA R4, P2, R3, R8.reuse, 0x2 ;  /* 0x0000000803048211 */ /* 0x081fe200078410ff */
[----:B------:R0:W-:Y:S01]  /*17e30*/  @!P3 ST.E.64 desc[UR52][R18.64], R62 ;  /* 0x0000003e1200b985 */ /* 0x0001e2000c101b34 */
[----:B-1----:R-:W-:Y:S02]  /*17e40*/  @!P1 LEA R12, P6, R21, R8, 0x2 ;  /* 0x00000008150c9211 */ /* 0x002fe400078c10ff */
[----:B------:R-:W-:Y:S01]  /*17e50*/  @!P0 LEA.HI.X R5, R3, R9, R0, 0x2, P2 ;  /* 0x0000000903058211 */ /* 0x000fe200010f1400 */
[----:B------:R-:W-:Y:S01]  /*17e60*/  VIADD R3, R17, 0x60 ;  /* 0x0000006011037836 */ /* 0x000fe20000000000 */
[----:B------:R-:W-:-:S02]  /*17e70*/  ISETP.GE.AND P2, PT, R25, UR4, PT ;  /* 0x0000000419007c0c */ /* 0x000fc4000bf46270 */
[----:B------:R-:W-:Y:S01]  /*17e80*/  @!P1 LEA.HI.X R13, R21, R9, R20, 0x2, P6 ;  /* 0x00000009150d9211 */ /* 0x000fe200030f1414 */
[----:B------:R-:W-:Y:S01]  /*17e90*/  VIADD R21, R17, 0x68 ;  /* 0x0000006811157836 */ /* 0x000fe20000000000 */
[----:B------:R-:W-:Y:S01]  /*17ea0*/  ISETP.GE.AND P4, PT, R3, UR4, PT ;  /* 0x0000000403007c0c */ /* 0x000fe2000bf86270 */
[----:B------:R1:W-:Y:S01]  /*17eb0*/  @!P0 ST.E.64 desc[UR52][R4.64], R60 ;  /* 0x0000003c04008985 */ /* 0x0003e2000c101b34 */
[----:B------:R-:W-:Y:S02]  /*17ec0*/  SHF.R.S32.HI R0, RZ, 0x1f, R25 ;  /* 0x0000001fff007819 */ /* 0x000fe40000011419 */
[----:B------:R-:W-:Y:S01]  /*17ed0*/  ISETP.GE.AND P5, PT, R21, UR4, PT ;  /* 0x0000000415007c0c */ /* 0x000fe2000bfa6270 */
[----:B------:R5:W-:Y:S01]  /*17ee0*/  @!P1 ST.E.64 desc[UR52][R12.64], R54 ;  /* 0x000000360c009985 */ /* 0x000be2000c101b34 */
[----:B------:R-:W-:-:S03]  /*17ef0*/  SHF.R.S32.HI R20, RZ, 0x1f, R21 ;  /* 0x0000001fff147819 */ /* 0x000fc60000011415 */
[----:B--2---:R-:W-:-:S04]  /*17f00*/  @!P2 LEA R6, P6, R25, R8, 0x2 ;  /* 0x000000081906a211 */ /* 0x004fc800078c10ff */
[-C--:B------:R-:W-:Y:S01]  /*17f10*/  @!P2 LEA.HI.X R7, R25, R9.reuse, R0, 0x2, P6 ;  /* 0x000000091907a211 */ /* 0x080fe200030f1400 */
[----:B------:R-:W-:Y:S01]  /*17f20*/  VIADD R25, R17, 0x70 ;  /* 0x0000007011197836 */ /* 0x000fe20000000000 */
[----:B------:R-:W-:Y:S02]  /*17f30*/  SHF.R.S32.HI R0, RZ, 0x1f, R3 ;  /* 0x0000001fff007819 */ /* 0x000fe40000011403 */
[-C--:B---3--:R-:W-:Y:S01]  /*17f40*/  @!P4 LEA R10, P3, R3, R8.reuse, 0x2 ;  /* 0x00000008030ac211 */ /* 0x088fe200078610ff */
[----:B------:R2:W-:Y:S01]  /*17f50*/  @!P2 ST.E.64 desc[UR52][R6.64], R52 ;  /* 0x000000340600a985 */ /* 0x0005e2000c101b34 */
[----:B----4-:R-:W-:Y:S02]  /*17f60*/  @!P5 LEA R14, P6, R21, R8, 0x2 ;  /* 0x00000008150ed211 */ /* 0x010fe400078c10ff */
        /* <DEDUP_REMOVED lines=11> */
[----:B0-----:R-:W-:-:S04]  /*18020*/  @!P3 LEA R18, P6, R25, R8, 0x2 ;  /* 0x000000081912b211 */ /* 0x001fc800078c10ff */
[-C--:B------:R-:W-:Y:S01]  /*18030*/  @!P3 LEA.HI.X R19, R25, R9.reuse, R0, 0x2, P6 ;  /* 0x000000091913b211 */ /* 0x080fe200030f1400 */
[----:B------:R-:W-:Y:S01]  /*18040*/  VIADD R25, R17, 0x88 ;  /* 0x0000008811197836 */ /* 0x000fe20000000000 */
[----:B------:R-:W-:Y:S02]  /*18050*/  SHF.R.S32.HI R0, RZ, 0x1f, R3 ;  /* 0x0000001fff007819 */ /* 0x000fe40000011403 */
[-C--:B-1----:R-:W-:Y:S01]  /*18060*/  @!P1 LEA R4, P2, R3, R8.reuse, 0x2 ;  /* 0x0000000803049211 */ /* 0x082fe200078410ff */
[----:B------:R0:W-:Y:S01]  /*18070*/  @!P3 ST.E.64 desc[UR52][R18.64], R110 ;  /* 0x0000006e1200b985 */ /* 0x0001e2000c101b34 */
[----:B-----5:R-:W-:Y:S02]  /*18080*/  @!P0 LEA R12, P6, R21, R8, 0x2 ;  /* 0x00000008150c8211 */ /* 0x020fe400078c10ff */
        /* <DEDUP_REMOVED lines=10> */
[----:B------:R-:W-:Y:S02]  /*18130*/  SHF.R.S32.HI R20, RZ, 0x1f, R21 ;  /* 0x0000001fff147819 */ /* 0x000fe40000011415 */
[----:B------:R-:W-:-:S02]  /*18140*/  ISETP.GE.AND P0, PT, R27, UR4, PT ;  /* 0x000000041b007c0c */ /* 0x000fc4000bf06270 */
[----:B--2---:R-:W-:-:S03]  /*18150*/  @!P2 LEA R6, P6, R25, R8, 0x2 ;  /* 0x000000081906a211 */ /* 0x004fc600078c10ff */
[-C--:B---3--:R-:W-:Y:S02]  /*18160*/  @!P5 LEA R10, P3, R3, R8.reuse, 0x2 ;  /* 0x00000008030ad211 */ /* 0x088fe400078610ff */
[-C--:B------:R-:W-:Y:S01]  /*18170*/  @!P2 LEA.HI.X R7, R25, R9.reuse, R0, 0x2, P6 ;  /* 0x000000091907a211 */ /* 0x080fe200030f1400 */
[----:B------:R-:W-:Y:S01]  /*18180*/  VIADD R25, R17, 0xa0 ;  /* 0x000000a011197836 */ /* 0x000fe20000000000 */
[----:B------:R-:W-:Y:S02]  /*18190*/  SHF.R.S32.HI R0, RZ, 0x1f, R3 ;  /* 0x0000001fff007819 */ /* 0x000fe40000011403 */
[----:B----4-:R-:W-:Y:S01]  /*181a0*/  @!P4 LEA R14, P6, R21, R8, 0x2 ;  /* 0x00000008150ec211 */ /* 0x010fe200078c10ff */
[----:B------:R3:W-:Y:S01]  /*181b0*/  @!P2 ST.E.64 desc[UR52][R6.64], R118 ;  /* 0x000000760600a985 */ /* 0x0007e2000c101b34 */
[----:B------:R-:W-:Y:S01]  /*181c0*/  @!P5 LEA.HI.X R11, R3, R9, R0, 0x2, P3 ;  /* 0x00000009030bd211 */ /* 0x000fe200018f1400 */
[----:B------:R-:W-:Y:S01]  /*181d0*/  VIADD R3, R17, 0xa8 ;  /* 0x000000a811037836 */ /* 0x000fe20000000000 */
[----:B------:R-:W-:-:S02]  /*181e0*/  ISETP.GE.AND P3, PT, R25, UR4, PT ;  /* 0x0000000419007c0c */ /* 0x000fc4000bf66270 */
[----:B------:R-:W-:Y:S01]  /*181f0*/  @!P4 LEA.HI.X R15, R21, R9, R20, 0x2, P6 ;  /* 0x00000009150fc211 */ /* 0x000fe200030f1414 */
[----:B------:R3:W-:Y:S01]  /*18200*/  @!P5 ST.E.64 desc[UR52][R10.64], R126 ;  /* 0x0000007e0a00d985 */ /* 0x0007e2000c101b34 */
[----:B------:R-:W-:Y:S02]  /*18210*/  ISETP.GE.AND P1, PT, R3, UR4, PT ;  /* 0x0000000403007c0c */ /* 0x000fe4000bf26270 */
[----:B------:R-:W-:Y:S01]  /*18220*/  SHF.R.S32.HI R0, RZ, 0x1f, R25 ;  /* 0x0000001fff007819 */ /* 0x000fe20000011419 */
[----:B------:R3:W-:Y:S06]  /*18230*/  @!P4 ST.E.64 desc[UR52][R14.64], R128 ;  /* 0x000000800e00c985 */ /* 0x0007ec000c101b34 */
[----:B0-----:R-:W-:-:S04]  /*18240*/  @!P3 LEA R18, P6, R25, R8, 0x2 ;  /* 0x000000081912b211 */ /* 0x001fc800078c10ff */
[-C--:B------:R-:W-:Y:S02]  /*18250*/  @!P3 LEA.HI.X R19, R25, R9.reuse, R0, 0x2, P6 ;  /* 0x000000091913b211 */ /* 0x080fe400030f1400 */
[----:B------:R-:W-:Y:S02]  /*18260*/  SHF.R.S32.HI R0, RZ, 0x1f, R3 ;  /* 0x0000001fff007819 */ /* 0x000fe40000011403 */
[C---:B------:R-:W-:Y:S01]  /*18270*/  @!P1 LEA R20, P6, R3.reuse, R8, 0x2 ;  /* 0x0000000803149211 */ /* 0x040fe200078c10ff */
[----:B------:R3:W-:Y:S03]  /*18280*/  @!P3 ST.E.64 desc[UR52][R18.64], R134 ;  /* 0x000000861200b985 */ /* 0x0007e6000c101b34 */
[----:B------:R-:W-:Y:S02]  /*18290*/  @!P1 LEA.HI.X R21, R3, R9, R0, 0x2, P6 ;  /* 0x0000000903159211 */ /* 0x000fe400030f1400 */
[----:B------:R-:W-:-:S02]  /*182a0*/  SHF.R.S32.HI R0, RZ, 0x1f, R27 ;  /* 0x0000001fff007819 */ /* 0x000fc4000001141b */
[C---:B-1----:R-:W-:Y:S01]  /*182b0*/  @!P0 LEA R4, P6, R27.reuse, R8, 0x2 ;  /* 0x000000081b048211 */ /* 0x042fe200078c10ff */
[----:B------:R3:W-:Y:S03]  /*182c0*/  @!P1 ST.E.64 desc[UR52][R20.64], R136 ;  /* 0x0000008814009985 */ /* 0x0007e6000c101b34 */
[----:B------:R-:W-:-:S05]  /*182d0*/  @!P0 LEA.HI.X R5, R27, R9, R0, 0x2, P6 ;  /* 0x000000091b058211 */ /* 0x000fca00030f1400 */
[----:B------:R3:W-:Y:S01]  /*182e0*/  @!P0 ST.E.64 desc[UR52][R4.64], R102 ;  /* 0x0000006604008985 */ /* 0x0007e2000c101b34 */
[----:B------:R-:W-:-:S13]  /*182f0*/  ISETP.GE.AND P0, PT, R220, UR4, PT ;  /* 0x00000004dc007c0c */ /* 0x000fda000bf06270 */
[----:B---3--:R-:W-:Y:S05]  /*18300*/  @P0 BRA `(.L_x_4331) ;  /* 0x0000000c00980947 */ /* 0x008fea0003800000 */
[----:B------:R-:W-:Y:S02]  /*18310*/  LEA R4, P0, R220, R8, 0x2 ;  /* 0x00000008dc047211 */ /* 0x000fe400078010ff */
[----:B------:R-:W-:-:S04]  /*18320*/  SHF.R.S32.HI R3, RZ, 0x1f, R220 ;  /* 0x0000001fff037819 */ /* 0x000fc800000114dc */
[----:B------:R-:W-:-:S05]  /*18330*/  LEA.HI.X R5, R220, R9, R3, 0x2, P0 ;  /* 0x00000009dc057211 */ /* 0x000fca00000f1403 */
[----:B------:R3:W-:Y:S01]  /*18340*/  ST.E.64 desc[UR52][R4.64], R100 ;  /* 0x0000006404007985 */ /* 0x0007e2000c101b34 */
[----:B------:R-:W-:Y:S05]  /*18350*/  BRA `(.L_x_4331) ;  /* 0x0000000c00847947 */ /* 0x000fea0003800000 */
.L_x_4322:
[----:B------:R-:W0:Y:S01]  /*18360*/  LDC.64 R4, c[0x0][0xc00] ;  /* 0x00030000ff047b82 */ /* 0x000e220000000a00 */
[----:B------:R-:W-:Y:S01]  /*18370*/  ULDC.64 UR8, c[0x0][0xc00] ;  /* 0x0003000000087ab9 */ /* 0x000fe20000000a00 */
[----:B------:R-:W-:Y:S01]  /*18380*/  IMAD.MOV.U32 R3, RZ, RZ, RZ ;  /* 0x000000ffff037224 */ /* 0x000fe200078e00ff */
[----:B------:R-:W-:-:S05]  /*18390*/  UIMAD.WIDE UR8, UR44, 0x4, UR8 ;  /* 0x000000042c0878a5 */ /* 0x000fca000f8e0208 */
[----:B------:R-:W1:Y:S01]  /*183a0*/  LDC.64 R6, c[0x0][0xc08] ;  /* 0x00030200ff067b82 */ /* 0x000e620000000a00 */
[----:B0-----:R-:W-:Y:S01]  /*183b0*/  ISETP.NE.U32.AND P0, PT, R4, RZ, PT ;  /* 0x000000ff0400720c */ /* 0x001fe20003f05070 */
[----:B------:R-:W-:Y:S01]  /*183c0*/  IMAD.U32 R4, RZ, RZ, UR8 ;  /* 0x00000008ff047e24 */ /* 0x000fe2000f8e00ff */
[----:B------:R-:W-:Y:S01]  /*183d0*/  R2UR UR4, R5 ;  /* 0x00000000050472ca */ /* 0x000fe200000e0000 */
[----:B------:R-:W-:Y:S01]  /*183e0*/  IMAD.U32 R5, RZ, RZ, UR9 ;  /* 0x00000009ff057e24 */ /* 0x000fe2000f8e00ff */
[----:B-1----:R-:W-:-:S09]  /*183f0*/  ISETP.NE.U32.AND P1, PT, R6, RZ, PT ;  /* 0x000000ff0600720c */ /* 0x002fd20003f25070 */
[----:B------:R-:W-:Y:S02]  /*18400*/  VOTEU.ANY UP0, P0 ;  /* 0x00000000003f7886 */ /* 0x000fe40000000100 */
[----:B------:R-:W-:Y:S01]  /*18410*/  UISETP.NE.AND.EX UP0, UPT, UR4, URZ, UPT, UP0 ;  /* 0x0000003f0400728c */ /* 0x000fe2000bf05300 */
[----:B------:R-:W-:Y:S01]  /*18420*/  R2UR UR4, R7 ;  /* 0x00000000070472ca */ /* 0x000fe200000e0000 */
[----:B------:R-:W-:-:S04]  /*18430*/  VOTEU.ANY UP1, P1 ;  /* 0x00000000003f7886 */ /* 0x000fc80000820100 */
[----:B------:R-:W-:-:S08]  /*18440*/  PLOP3.LUT P0, PT, PT, PT, UP0, 0x80, 0x0 ;  /* 0x000000000000781c */ /* 0x000fd00003f0f008 */
[----:B------:R-:W-:-:S06]  /*18450*/  UISETP.NE.AND.EX UP1, UPT, UR4, URZ, UPT, UP1 ;  /* 0x0000003f0400728c */ /* 0x000fcc000bf25310 */
[----:B------:R-:W-:Y:S01]  /*18460*/  PLOP3.LUT P1, PT, PT, PT, UP1, 0x80, 0x0 ;  /* 0x000000000000781c */ /* 0x000fe20003f2f018 */
[----:B------:R0:W5:Y:S01]  /*18470*/  @P0 LDG.E R3, desc[UR52][R4.64] ;  /* 0x0000003404030981 */ /* 0x000162000c1e1900 */
[----:B------:R-:W-:Y:S02]  /*18480*/  ULDC UR4, c[0x0][0xa88] ;  /* 0x0002a20000047ab9 */ /* 0x000fe40000000800 */
[----:B------:R-:W-:Y:S01]  /*18490*/  IMAD.U32 R0, RZ, RZ, UR4 ;  /* 0x00000004ff007e24 */ /* 0x000fe2000f8e00ff */
[----:B------:R-:W-:Y:S02]  /*184a0*/  @UP1 ULDC.64 UR8, c[0x0][0xc08] ;  /* 0x0003020000081ab9 */ /* 0x000fe40000000a00 */
[----:B------:R-:W-:-:S06]  /*184b0*/  @UP1 UIMAD.WIDE UR8, UR44, 0x4, UR8 ;  /* 0x000000042c0818a5 */ /* 0x000fcc000f8e0208 */
[----:B------:R-:W-:Y:S02]  /*184c0*/  IMAD.U32 R6, RZ, RZ, UR8 ;  /* 0x00000008ff067e24 */ /* 0x000fe4000f8e00ff */
[----:B------:R-:W-:-:S05]  /*184d0*/  IMAD.U32 R7, RZ, RZ, UR9 ;  /* 0x00000009ff077e24 */ /* 0x000fca000f8e00ff */
[----:B------:R0:W5:Y:S01]  /*184e0*/  @P1 LDG.E R0, desc[UR52][R6.64] ;  /* 0x0000003406001981 */ /* 0x000162000c1e1900 */
[----:B------:R-:W-:Y:S05]  /*184f0*/  @P1 BRA `(.L_x_4334) ;  /* 0x0000000000101947 */ /* 0x000fea0003800000 */
[----:B------:R-:W-:Y:S05]  /*18500*/  @!P0 BRA `(.L_x_4334) ;  /* 0x00000000000c8947 */ /* 0x000fea0003800000 */
[----:B0-----:R-:W2:Y:S04]  /*18510*/  LDG.E R7, desc[UR52][R4.64] ;  /* 0x0000003404077981 */ /* 0x001ea8000c1e1900 */
[----:B-----5:R-:W2:Y:S02]  /*18520*/  LDG.E R0, desc[UR52][R4.64+0x4] ;  /* 0x0000043404007981 */ /* 0x020ea4000c1e1900 */
[----:B--2---:R-:W-:-:S07]  /*18530*/  IMAD.IADD R0, R0, 0x1, -R7 ;  /* 0x0000000100007824 */ /* 0x004fce00078e0a07 */
.L_x_4334:
[----:B-----5:R-:W-:Y:S01]  /*18540*/  R2UR UR16, R3 ;  /* 0x00000000031072ca */ /* 0x020fe200000e0000 */
[----:B------:R-:W-:Y:S01]  /*18550*/  USHF.R.S32.HI UR7, URZ, 0x1f, UR44 ;  /* 0x0000001f3f077899 */ /* 0x000fe2000801142c */
[----:B------:R-:W-:Y:S01]  /*18560*/  ISETP.GT.AND P0, PT, R233, 0x7f, PT ;  /* 0x0000007fe900780c */ /* 0x000fe20003f04270 */
[----:B------:R-:W-:Y:S01]  /*18570*/  USEL UR4, UR44, URZ, !UP0 ;  /* 0x0000003f2c047287 */ /* 0x000fe2000c000000 */
[----:B------:R-:W-:Y:S01]  /*18580*/  BSSY B1, `(.L_x_4335) ;  /* 0x000003a000017945 */ /* 0x000fe20003800000 */
[----:B------:R-:W-:-:S08]  /*18590*/  USEL UR7, UR7, URZ, !UP0 ;  /* 0x0000003f07077287 */ /* 0x000fd0000c000000 */
[----:B------:R-:W-:Y:S02]  /*185a0*/  USHF.R.S32.HI UR16, URZ, 0x1f, UR16 ;  /* 0x0000001f3f107899 */ /* 0x000fe40008011410 */
[----:B------:R-:W-:Y:S10]  /*185b0*/  @P0 BRA `(.L_x_4336) ;  /* 0x0000000000d80947 */ /* 0x000ff40003800000 */
[----:B0-----:R-:W0:Y:S01]  /*185c0*/  S2R R5, SR_TID.X ;  /* 0x0000000000057919 */ /* 0x001e220000002100 */
[----:B------:R-:W1:Y:S01]  /*185d0*/  LDC R9, c[0x0][0xbe8] ;  /* 0x0002fa00ff097b82 */ /* 0x000e620000000800 */
[----:B------:R-:W-:Y:S02]  /*185e0*/  IMAD.U32 R8, RZ, RZ, UR36 ;  /* 0x00000024ff087e24 */ /* 0x000fe4000f8e00ff */
[----:B-1----:R-:W-:-:S03]  /*185f0*/  IMAD R4, R0, R9, RZ ;  /* 0x0000000900047224 */ /* 0x002fc600078e02ff */
[----:B0-----:R-:W-:-:S04]  /*18600*/  IADD3 R8, R8, -0x80, R5 ;  /* 0xffffff8008087810 */ /* 0x001fc80007ffe005 */
        /* <DEDUP_REMOVED lines=11> */
[----:B------:R-:W-:Y:S02]  /*186c0*/  UIMAD.WIDE.U32 UR14, UR8, UR43, URZ ;  /* 0x0000002b080e72a5 */ /* 0x000fe4000f8e003f */
[----:B------:R-:W1:Y:S01]  /*186d0*/  @P0 LDC R10, c[0x0][0xbf0] ;  /* 0x0002fc00ff0a0b82 */ /* 0x000e620000000800 */
[----:B------:R-:W-:Y:S02]  /*186e0*/  UIMAD UR18, UR9, UR43, URZ ;  /* 0x0000002b091272a4 */ /* 0x000fe4000f8e023f */
[----:B------:R-:W-:Y:S01]  /*186f0*/  UIMAD UR11, UR11, UR4, URZ ;  /* 0x000000040b0b72a4 */ /* 0x000fe2000f8e023f */
[----:B------:R-:W-:Y:S01]  /*18700*/  IMAD.U32 R4, RZ, RZ, UR14 ;  /* 0x0000000eff047e24 */ /* 0x000fe2000f8e00ff */
[----:B------:R-:W-:Y:S01]  /*18710*/  UIMAD.WIDE.U32 UR8, UR10, UR4, URZ ;  /* 0x000000040a0872a5 */ /* 0x000fe2000f8e003f */
[----:B------:R-:W-:Y:S01]  /*18720*/  IMAD.U32 R5, RZ, RZ, UR15 ;  /* 0x0000000fff057e24 */ /* 0x000fe2000f8e00ff */
[----:B------:R-:W-:-:S02]  /*18730*/  UIADD3 UR14, UR18, UR15, URZ ;  /* 0x0000000f120e7290 */ /* 0x000fc4000fffe03f */
[----:B------:R-:W-:Y:S01]  /*18740*/  UIMAD UR11, UR10, UR7, UR11 ;  /* 0x000000070a0b72a4 */ /* 0x000fe2000f8e020b */
[----:B------:R-:W-:-:S03]  /*18750*/  ULDC.64 UR12, c[0x0][UR17+0x228] ;  /* 0x00008a00110c7abb */ /* 0x000fc60008000a00 */
[----:B------:R-:W-:Y:S01]  /*18760*/  UIADD3 UR11, UR9, UR11, URZ ;  /* 0x0000000b090b7290 */ /* 0x000fe2000fffe03f */
[----:B------:R-:W-:Y:S01]  /*18770*/  IMAD.U32 R11, RZ, RZ, UR14 ;  /* 0x0000000eff0b7e24 */ /* 0x000fe2000f8e00ff */
[----:B------:R-:W-:Y:S01]  /*18780*/  UIMAD.WIDE.U32 UR20, UR12, UR19, URZ ;  /* 0x000000130c1472a5 */ /* 0x000fe2000f8e003f */
[----:B0-----:R-:W-:Y:S01]  /*18790*/  @P0 IMAD.HI.U32 R7, R8, R7, RZ ;  /* 0x0000000708070227 */ /* 0x001fe200078e00ff */
[----:B------:R-:W-:-:S04]  /*187a0*/  UIMAD UR10, UR13, UR19, URZ ;  /* 0x000000130d0a72a4 */ /* 0x000fc8000f8e023f */
[----:B------:R-:W-:Y:S01]  /*187b0*/  UIADD3 UR10, UR10, UR21, URZ ;  /* 0x000000150a0a7290 */ /* 0x000fe2000fffe03f */
[----:B-1----:R-:W-:Y:S02]  /*187c0*/  @P0 SHF.R.U32.HI R6, RZ, R10, R7 ;  /* 0x0000000aff060219 */ /* 0x002fe40000011607 */
[----:B------:R-:W-:Y:S01]  /*187d0*/  IADD3 R5, P0, P1, R4, UR8, R3 ;  /* 0x0000000804057c10 */ /* 0x000fe2000f91e003 */
[----:B------:R-:W-:Y:S01]  /*187e0*/  IMAD.U32 R4, RZ, RZ, UR16 ;  /* 0x00000010ff047e24 */ /* 0x000fe2000f8e00ff */
[----:B------:R-:W-:Y:S01]  /*187f0*/  ULDC.64 UR8, c[0x0][UR17+0x210] ;  /* 0x0000840011087abb */ /* 0x000fe20008000a00 */
[----:B------:R-:W-:-:S04]  /*18800*/  IMAD.MOV R7, RZ, RZ, -R6 ;  /* 0x000000ffff077224 */ /* 0x000fc800078e0a06 */
[----:B------:R-:W-:Y:S01]  /*18810*/  IMAD R7, R9, R7, R8 ;  /* 0x0000000709077224 */ /* 0x000fe200078e0208 */
[----:B------:R-:W-:Y:S02]  /*18820*/  IADD3.X R8, R11, UR11, R4, P0, P1 ;  /* 0x0000000b0b087c10 */ /* 0x000fe400087e2404 */
[----:B------:R-:W-:Y:S01]  /*18830*/  IADD3 R4, P0, P1, R6, UR20, R5 ;  /* 0x0000001406047c10 */ /* 0x000fe2000f91e005 */
[----:B------:R-:W-:Y:S01]  /*18840*/  IMAD R9, R7, UR9, RZ ;  /* 0x0000000907097c24 */ /* 0x000fe2000f8e02ff */
[----:B------:R-:W-:Y:S02]  /*18850*/  SHF.R.S32.HI R5, RZ, 0x1f, R6 ;  /* 0x0000001fff057819 */ /* 0x000fe40000011406 */
[----:B------:R-:W-:Y:S02]  /*18860*/  SHF.R.S32.HI R6, RZ, 0x1f, R7 ;  /* 0x0000001fff067819 */ /* 0x000fe40000011407 */
[----:B------:R-:W-:Y:S01]  /*18870*/  IADD3.X R5, R5, UR10, R8, P0, P1 ;  /* 0x0000000a05057c10 */ /* 0x000fe200087e2408 */
[----:B------:R-:W-:Y:S01]  /*18880*/  ULDC.64 UR10, c[0x0][0xba8] ;  /* 0x0002ea00000a7ab9 */ /* 0x000fe20000000a00 */
[----:B------:R-:W-:Y:S01]  /*18890*/  @!UP0 ULDC UR10, c[0x0][0xb50] ;  /* 0x0002d400000a8ab9 */ /* 0x000fe20000000800 */
[----:B------:R-:W-:Y:S01]  /*188a0*/  IMAD R9, R6, UR8, R9 ;  /* 0x0000000806097c24 */ /* 0x000fe2000f8e0209 */
[----:B------:R-:W-:Y:S01]  /*188b0*/  @!UP0 ULDC UR11, c[0x0][0xb54] ;  /* 0x0002d500000b8ab9 */ /* 0x000fe20000000800 */
[----:B------:R-:W-:-:S04]  /*188c0*/  IMAD.WIDE.U32 R4, R7, UR8, R4 ;  /* 0x0000000807047c25 */ /* 0x000fc8000f8e0004 */
[----:B------:R-:W-:Y:S01]  /*188d0*/  IMAD.IADD R5, R5, 0x1, R9 ;  /* 0x0000000105057824 */ /* 0x000fe200078e0209 */
[----:B------:R-:W-:-:S04]  /*188e0*/  LEA R6, P0, R4, UR10, 0x2 ;  /* 0x0000000a04067c11 */ /* 0x000fc8000f8010ff */
[----:B------:R-:W-:Y:S01]  /*188f0*/  LEA.HI.X R7, R4, UR11, R5, 0x2, P0 ;  /* 0x0000000b04077c11 */ /* 0x000fe200080f1405 */
[----:B------:R-:W-:-:S05]  /*18900*/  IMAD.MOV.U32 R5, RZ, RZ, -0x800000 ;  /* 0xff800000ff057424 */ /* 0x000fca00078e00ff */
[----:B------:R1:W-:Y:S03]  /*18910*/  STG.E desc[UR52][R6.64], R5 ;  /* 0x0000000506007986 */ /* 0x0003e6000c101934 */
.L_x_4336:
[----:B------:R-:W-:Y:S05]  /*18920*/  BSYNC B1 ;  /* 0x0000000000017941 */ /* 0x000fea0003800000 */
.L_x_4335:
[----:B------:R-:W-:-:S06]  /*18930*/  UISETP.GT.AND UP0, UPT, UR46, 0x1, UPT ;  /* 0x000000012e00788c */ /* 0x000fcc000bf04270 */
[----:B------:R-:W-:-:S13]  /*18940*/  PLOP3.LUT P0, PT, PT, PT, UP0, 0x80, 0x0 ;  /* 0x000000000000781c */ /* 0x000fda0003f0f008 */
[----:B------:R-:W-:Y:S05]  /*18950*/  @P0 BRA `(.L_x_4331) ;  /* 0x0000000800040947 */ /* 0x000fea0003800000 */
[----:B------:R-:W2:Y:S01]  /*18960*/  LDC R11, c[0x0][0xbe8] ;  /* 0x0002fa00ff0b7b82 */ /* 0x000ea20000000800 */
[C---:B------:R-:W-:Y:S01]  /*18970*/  R2UR UR11, R3.reuse ;  /* 0x00000000030b72ca */ /* 0x040fe200000e0000 */
[----:B------:R-:W-:Y:S01]  /*18980*/  ULDC.64 UR12, c[0x0][0xaa0] ;  /* 0x0002a800000c7ab9 */ /* 0x000fe20000000a00 */
[----:B------:R-:W-:Y:S01]  /*18990*/  R2UR UR8, R3 ;  /* 0x00000000030872ca */ /* 0x000fe200000e0000 */
[----:B------:R-:W-:Y:S01]  /*189a0*/  UIMAD UR10, UR16, UR12, URZ ;  /* 0x0000000c100a72a4 */ /* 0x000fe2000f8e023f */
[----:B------:R-:W-:Y:S01]  /*189b0*/  IMAD R3, R23, 0x20, R225 ;  /* 0x0000002017037824 */ /* 0x000fe200078e02e1 */
[----:B------:R-:W-:Y:S03]  /*189c0*/  BSSY B1, `(.L_x_4337) ;  /* 0x0000044000017945 */ /* 0x000fe60003800000 */
[----:B------:R-:W-:-:S04]  /*189d0*/  VIADD R8, R3, UR36 ;  /* 0x0000002403087c36 */ /* 0x000fc80008000000 */
[----:B------:R-:W-:Y:S01]  /*189e0*/  IMAD.MOV.U32 R3, RZ, RZ, R8 ;  /* 0x000000ffff037224 */ /* 0x000fe200078e0008 */
[----:B------:R-:W-:Y:S02]  /*189f0*/  UIMAD UR10, UR11, UR13, UR10 ;  /* 0x0000000d0b0a72a4 */ /* 0x000fe4000f8e020a */
[----:B------:R-:W-:-:S04]  /*18a00*/  UIMAD.WIDE.U32 UR8, UR8, UR12, URZ ;  /* 0x0000000c080872a5 */ /* 0x000fc8000f8e003f */
[----:B------:R-:W-:-:S03]  /*18a10*/  UIADD3 UR9, UR9, UR10, URZ ;  /* 0x0000000a09097290 */ /* 0x000fc6000fffe03f */
[----:B------:R-:W-:Y:S01]  /*18a20*/  ULDC.64 UR10, c[0x0][0xae8] ;  /* 0x0002ba00000a7ab9 */ /* 0x000fe20000000a00 */
[----:B--2---:R-:W-:Y:S01]  /*18a30*/  ISETP.NE.AND P0, PT, R11, 0x1, PT ;  /* 0x000000010b00780c */ /* 0x004fe20003f05270 */
[----:B------:R-:W-:-:S04]  /*18a40*/  UIMAD.WIDE.U32 UR8, UR43, UR10, UR8 ;  /* 0x0000000a2b0872a5 */ /* 0x000fc8000f8e0008 */
[----:B------:R-:W-:-:S03]  /*18a50*/  UIMAD UR9, UR43, UR11, UR9 ;  /* 0x0000000b2b0972a4 */ /* 0x000fc6000f8e0209 */
[----:B------:R-:W-:Y:S02]  /*18a60*/  ULDC.64 UR10, c[0x0][0xaf0] ;  /* 0x0002bc00000a7ab9 */ /* 0x000fe40000000a00 */
[----:B------:R-:W-:Y:S02]  /*18a70*/  UIMAD UR7, UR7, UR10, URZ ;  /* 0x0000000a070772a4 */ /* 0x000fe4000f8e023f */
[----:B------:R-:W-:Y:S01]  /*18a80*/  UIMAD.WIDE.U32 UR8, UR4, UR10, UR8 ;  /* 0x0000000a040872a5 */ /* 0x000fe2000f8e0008 */
[----:B01----:R-:W0:Y:S01]  /*18a90*/  @P0 LDC R5, c[0x0][0xbec] ;  /* 0x0002fb00ff050b82 */ /* 0x003e220000000800 */
[----:B------:R-:W-:-:S03]  /*18aa0*/  UIMAD UR7, UR4, UR11, UR7 ;  /* 0x0000000b040772a4 */ /* 0x000fc6000f8e0207 */
[----:B------:R-:W-:Y:S01]  /*18ab0*/  ULDC.64 UR10, c[0x0][0xae0] ;  /* 0x0002b800000a7ab9 */ /* 0x000fe20000000a00 */
[----:B------:R-:W-:-:S03]  /*18ac0*/  UIADD3 UR4, UR9, UR7, URZ ;  /* 0x0000000709047290 */ /* 0x000fc6000fffe03f */
        /* <DEDUP_REMOVED lines=8> */
[----:B------:R-:W-:Y:S01]  /*18b50*/  IMAD.U32 R4, RZ, RZ, UR8 ;  /* 0x00000008ff047e24 */ /* 0x000fe2000f8e00ff */
[----:B------:R-:W-:Y:S01]  /*18b60*/  ULDC.64 UR8, c[0x0][0xad8] ;  /* 0x0002b60000087ab9 */ /* 0x000fe20000000a00 */
[----:B------:R-:W-:Y:S02]  /*18b70*/  IMAD R7, R11, R7, R8 ;  /* 0x000000070b077224 */ /* 0x000fe400078e0208 */
[C---:B------:R-:W-:Y:S02]  /*18b80*/  IMAD R9, R3.reuse, UR11, R6 ;  /* 0x0000000b03097c24 */ /* 0x040fe4000f8e0206 */
[----:B------:R-:W-:Y:S01]  /*18b90*/  IMAD.WIDE.U32 R4, R3, UR10, R4 ;  /* 0x0000000a03047c25 */ /* 0x000fe2000f8e0004 */
[----:B------:R-:W-:-:S03]  /*18ba0*/  SHF.R.S32.HI R3, RZ, 0x1f, R7 ;  /* 0x0000001fff037819 */ /* 0x000fc60000011407 */
[----:B------:R-:W-:Y:S02]  /*18bb0*/  VIADD R8, R225, UR36 ;  /* 0x00000024e1087c36 */ /* 0x000fe40008000000 */
[----:B------:R-:W-:Y:S02]  /*18bc0*/  IMAD.IADD R5, R5, 0x1, R9 ;  /* 0x0000000105057824 */ /* 0x000fe400078e0209 */
[----:B------:R-:W-:Y:S02]  /*18bd0*/  IMAD R6, R3, UR8, RZ ;  /* 0x0000000803067c24 */ /* 0x000fe4000f8e02ff */
[----:B------:R-:W-:Y:S02]  /*18be0*/  IMAD R11, R0, R11, RZ ;  /* 0x0000000b000b7224 */ /* 0x000fe400078e02ff */
[C---:B------:R-:W-:Y:S02]  /*18bf0*/  VIADD R3, R8.reuse, 0x40 ;  /* 0x0000004008037836 */ /* 0x040fe40000000000 */
[C---:B------:R-:W-:Y:S01]  /*18c00*/  IMAD R9, R7.reuse, UR9, R6 ;  /* 0x0000000907097c24 */ /* 0x040fe2000f8e0206 */
[-C--:B------:R-:W-:Y:S01]  /*18c10*/  ISETP.GE.AND P2, PT, R8, R11.reuse, PT ;  /* 0x0000000b0800720c */ /* 0x080fe20003f46270 */
[----:B------:R-:W-:Y:S01]  /*18c20*/  IMAD.WIDE.U32 R4, R7, UR8, R4 ;  /* 0x0000000807047c25 */ /* 0x000fe2000f8e0004 */
[----:B------:R-:W-:Y:S01]  /*18c30*/  ISETP.GE.AND P1, PT, R3, R11, PT ;  /* 0x0000000b0300720c */ /* 0x000fe20003f26270 */
[----:B------:R-:W-:-:S02]  /*18c40*/  ULDC.64 UR8, c[0x0][0xa80] ;  /* 0x0002a00000087ab9 */ /* 0x000fc40000000a00 */
        /* <DEDUP_REMOVED lines=27> */
.L_x_4338:
[----:B------:R-:W-:Y:S05]  /*18e00*/  BSYNC B1 ;  /* 0x0000000000017941 */ /* 0x000fea0003800000 */
.L_x_4337:
        /* <DEDUP_REMOVED lines=17> */
.L_x_4340:
[----:B------:R-:W-:Y:S05]  /*18f20*/  BSYNC B1 ;  /* 0x0000000000017941 */ /* 0x000fea0003800000 */
.L_x_4339:
        /* <DEDUP_REMOVED lines=17> */
.L_x_4342:
[----:B------:R-:W-:Y:S05]  /*19040*/  BSYNC B1 ;  /* 0x0000000000017941 */ /* 0x000fea0003800000 */
.L_x_4341:
        /* <DEDUP_REMOVED lines=18> */
.L_x_4331:
[----:B------:R-:W-:Y:S05]  /*19170*/  BSYNC B0 ;  /* 0x0000000000007941 */ /* 0x000fea0003800000 */
.L_x_4321:
[----:B------:R-:W-:Y:S02]  /*19180*/  ULDC UR4, c[0x0][0xc3c] ;  /* 0x00030f0000047ab9 */ /* 0x000fe40000000800 */
[----:B------:R-:W-:-:S06]  /*19190*/  UISETP.GE.AND UP0, UPT, UR49, UR4, UPT ;  /* 0x000000043100728c */ /* 0x000fcc000bf06270 */
[----:B------:R-:W-:-:S13]  /*191a0*/  PLOP3.LUT P0, PT, PT, PT, UP0, 0x80, 0x0 ;  /* 0x000000000000781c */ /* 0x000fda0003f0f008 */
[----:B------:R-:W-:Y:S05]  /*191b0*/  @!P0 BRA `(.L_x_4343) ;  /* 0xfffffe7c00288947 */ /* 0x000fea000383ffff */
[----:B------:R-:W-:Y:S05]  /*191c0*/  EXIT ;  /* 0x000000000000794d */ /* 0x000fea0003800000 */
.L_x_4234:
[----:B------:R-:W-:-:S08]  /*191d0*/  NOP ;  /* 0x0000000000007918 */ /* 0x000fd00000000000 */
[----:B------:R-:W0:-:S00]  /*191e0*/  USETMAXREG.DEALLOC.CTAPOOL 0x18 ;  /* 0x00000018000079c8 */ /* 0x000e0000080e0500 */
[----:B0-----:R-:W-:Y:S01]  /*191f0*/  LOP3.LUT R0, R0, 0x3, RZ, 0xc0, !PT ;  /* 0x0000000300007812 */ /* 0x001fe200078ec0ff */
[----:B------:R-:W-:Y:S01]  /*19200*/  IMAD.MOV.U32 R6, RZ, RZ, RZ ;  /* 0x000000ffff067224 */ /* 0x000fe200078e00ff */
[----:B------:R-:W-:-:S04]  /*19210*/  LOP3.LUT R16, R16, 0xfffffffd, RZ, 0xc0, !PT ;  /* 0xfffffffd10107812 */ /* 0x000fc800078ec0ff */
[----:B------:R-:W0:Y:S02]  /*19220*/  SHFL.IDX PT, R0, R0, RZ, 0x1f ;  /* 0x00001fff00007589 */ /* 0x000e2400000e0000 */
[----:B0-----:R-:W-:-:S13]  /*19230*/  ISETP.NE.AND P0, PT, R0, RZ, PT ;  /* 0x000000ff0000720c */ /* 0x001fda0003f05270 */
[----:B------:R-:W-:Y:S01]  /*19240*/  @P0 LOP3.LUT R16, R16, 0x2, RZ, 0xfc, !PT ;  /* 0x0000000210100812 */ /* 0x000fe200078efcff */
[----:B------:R-:W-:Y:S06]  /*19250*/  @!P0 BRA `(.L_x_4344) ;  /* 0x00000000002c8947 */ /* 0x000fec0003800000 */
[----:B------:R-:W0:Y:S08]  /*19260*/  S2UR UR5, SR_CgaCtaId ;  /* 0x00000000000579c3 */ /* 0x000e300000008800 */
[----:B------:R-:W-:Y:S06]  /*19270*/  BAR.SYNC.DEFER_BLOCKING 0x5, 0x180 ;  /* 0x0146000000007b1d */ /* 0x000fec0000010000 */
[----:B------:R-:W-:-:S02]  /*19280*/  UMOV UR4, 0x400 ;  /* 0x0000040000047882 */ /* 0x000fc40000000000 */
[----:B0-----:R-:W-:-:S09]  /*19290*/  ULEA UR4, UR5, UR4, 0x18 ;  /* 0x0000000405047291 */ /* 0x001fd2000f8ec03f */
[----:B------:R-:W0:Y:S04]  /*192a0*/  LDS.128 R4, [UR4+0x334d0] ;  /* 0x0334d004ff047984 */ /* 0x000e280008000c00 */
[----:B0-----:R0:W-:Y:S01]  /*192b0*/  STL.64 [R1+0x20], R4 ;  /* 0x0000200401007387 */ /* 0x0011e20000100a00 */
[----:B------:R-:W-:-:S03]  /*192c0*/  IMAD.MOV.U32 R0, RZ, RZ, R7 ;  /* 0x000000ffff007224 */ /* 0x000fc600078e0007 */
[----:B------:R0:W-:Y:S02]  /*192d0*/  STL [R1+0x28], R6 ;  /* 0x0000280601007387 */ /* 0x0001e40000100800 */
[----:B------:R-:W-:Y:S01]  /*192e0*/  R2UR UR42, R0 ;  /* 0x00000000002a72ca */ /* 0x000fe200000e0000 */
[----:B------:R-:W-:Y:S06]  /*192f0*/  BAR.ARV 0x4, 0x180 ;  /* 0x0106000000007b1d */ /* 0x000fec0000002000 */
[----:B------:R-:W-:Y:S08]  /*19300*/  BRA `(.L_x_4345) ;  /* 0x0000000c00c47947 */ /* 0x000ff00003800000 */
.L_x_4344:
[----:B------:R-:W0:Y:S01]  /*19310*/  S2R R0, SR_TID.X ;  /* 0x0000000000007919 */ /* 0x000e220000002100 */
        /* <DEDUP_REMOVED lines=43> */
.L_x_4348:
        /* <DEDUP_REMOVED lines=39> */
.L_x_4346:
        /* <DEDUP_REMOVED lines=15> */
.L_x_4349:
        /* <DEDUP_REMOVED lines=62> */
.L_x_4350:
        /* <DEDUP_REMOVED lines=63> */
.L_x_4351:
[----:B01----:R-:W-:-:S05]  /*1a100*/  LOP3.LUT R3, RZ, R2, RZ, 0x33, !PT ;  /* 0x00000002ff037212 */ /* 0x003fca00078e33ff */
[----:B------:R-:W-:-:S05]  /*1a110*/  IMAD.IADD R2, R6, 0x1, R3 ;  /* 0x0000000106027824 */ /* 0x000fca00078e0203 */
[----:B------:R1:W-:Y:S01]  /*1a120*/  STL [R1+0x24], R2 ;  /* 0x0000240201007387 */ /* 0x0003e20000100800 */
[----:B------:R-:W-:Y:S05]  /*1a130*/  BRA `(.L_x_4352) ;  /* 0x00000000000c7947 */ /* 0x000fea0003800000 */
.L_x_4347:
[----:B------:R0:W-:Y:S04]  /*1a140*/  STL [R1+0x20], R7 ;  /* 0x0000200701007387 */ /* 0x0001e80000100800 */
[----:B------:R0:W-:Y:S04]  /*1a150*/  STL [R1+0x24], RZ ;  /* 0x000024ff01007387 */ /* 0x0001e80000100800 */
[----:B------:R0:W-:Y:S02]  /*1a160*/  STL [R1+0x28], RZ ;  /* 0x000028ff01007387 */ /* 0x0001e40000100800 */
.L_x_4352:
        /* <DEDUP_REMOVED lines=11> */
.L_x_4345:
[----:B-1----:R-:W-:Y:S01]  /*1a220*/  IMAD.MOV.U32 R0, RZ, RZ, 0x1 ;  /* 0x00000001ff007424 */ /* 0x002fe200078e00ff */
[----:B------:R-:W-:Y:S01]  /*1a230*/  ULDC UR4, c[0x0][0xc3c] ;  /* 0x00030f0000047ab9 */ /* 0x000fe20000000800 */
[----:B------:R1:W-:Y:S01]  /*1a240*/  STL [R1+0x8], RZ ;  /* 0x000008ff01007387 */ /* 0x0003e20000100800 */
[----:B------:R-:W-:-:S03]  /*1a250*/  UISETP.GE.AND UP0, UPT, UR42, UR4, UPT ;  /* 0x000000042a00728c */ /* 0x000fc6000bf06270 */
[----:B------:R1:W-:Y:S03]  /*1a260*/  STL [R1+0x10], R0 ;  /* 0x0000100001007387 */ /* 0x0003e60000100800 */
[----:B------:R-:W-:Y:S01]  /*1a270*/  PLOP3.LUT P0, PT, PT, PT, UP0, 0x80, 0x0 ;  /* 0x000000000000781c */ /* 0x000fe20003f0f008 */
[----:B------:R1:W-:-:S12]  /*1a280*/  STL [R1+0x34], RZ ;  /* 0x000034ff01007387 */ /* 0x0003d80000100800 */
[----:B-1----:R-:W-:Y:S05]  /*1a290*/  @P0 BRA `(.L_x_4353) ;  /* 0x0000006000640947 */ /* 0x002fea0003800000 */
[----:B------:R-:W1:Y:S01]  /*1a2a0*/  S2R R9, SR_TID.X ;  /* 0x0000000000097919 */ /* 0x000e620000002100 */
        /* <DEDUP_REMOVED lines=8> */
[----:B-1----:R-:W-:Y:S01]  /*1a330*/  SHF.R.U32.HI R0, RZ, 0x1, R9 ;  /* 0x00000001ff007819 */ /* 0x002fe20000011609 */
[C---:B0-----:R-:W-:Y:S01]  /*1a340*/  IMAD.SHL.U32 R4, R9.reuse, 0x40, RZ ;  /* 0x0000004009047824 */ /* 0x041fe200078e00ff */
[C---:B------:R-:W-:Y:S01]  /*1a350*/  LOP3.LUT R8, R9.reuse, 0x7f, RZ, 0xc0, !PT ;  /* 0x0000007f09087812 */ /* 0x040fe200078ec0ff */
[----:B------:R-:W-:-:S03]  /*1a360*/  IMAD.SHL.U32 R5, R9, 0x2, RZ ;  /* 0x0000000209057824 */ /* 0x000fc600078e00ff */
[----:B------:R-:W-:-:S04]  /*1a370*/  LOP3.LUT R3, R4, 0x180, RZ, 0xc0, !PT ;  /* 0x0000018004037812 */ /* 0x000fc800078ec0ff */
[----:B------:R-:W-:Y:S01]  /*1a380*/  LOP3.LUT R3, R3, 0x30, R0, 0xf8, !PT ;  /* 0x0000003003037812 */ /* 0x000fe200078ef800 */
[----:B------:R-:W-:-:S05]  /*1a390*/  IMAD.SHL.U32 R0, R9, 0x10, RZ ;  /* 0x0000001009007824 */ /* 0x000fca00078e00ff */
[----:B------:R-:W-:-:S04]  /*1a3a0*/  LOP3.LUT R2, R0, 0x1b0, RZ, 0xc0, !PT ;  /* 0x000001b000027812 */ /* 0x000fc800078ec0ff */
        /* <DEDUP_REMOVED lines=20> */
[----:B------:R-:W-:Y:S04]  /*1a4f0*/  STL [R1+0x30], R3 ;  /* 0x0000300301007387 */ /* 0x000fe80000100800 */
[----:B------:R-:W-:Y:S01]  /*1a500*/  STL [R1+0x34], RZ ;  /* 0x000034ff01007387 */ /* 0x000fe20000100800 */
[----:B0-----:R-:W-:-:S04]  /*1a510*/  SHF.R.U32.HI R4, RZ, 0x2, R8 ;  /* 0x00000002ff047819 */ /* 0x001fc80000011608 */
[----:B------:R-:W-:Y:S01]  /*1a520*/  LOP3.LUT R4, R4, 0x60, R2, 0xf8, !PT ;  /* 0x0000006004047812 */ /* 0x000fe200078ef802 */
[----:B------:R-:W-:-:S05]  /*1a530*/  IMAD.MOV.U32 R2, RZ, RZ, 0x1 ;  /* 0x00000001ff027424 */ /* 0x000fca00078e00ff */
[----:B------:R0:W-:Y:S04]  /*1a540*/  STL [R1+0x10], R2 ;  /* 0x0000100201007387 */ /* 0x0001e80000100800 */
[----:B------:R1:W-:Y:S01]  /*1a550*/  STL [R1+0x8], RZ ;  /* 0x000008ff01007387 */ /* 0x0003e20000100800 */
[C---:B0-----:R-:W-:Y:S02]  /*1a560*/  LOP3.LUT R2, R0.reuse, 0x40, RZ, 0xfc, !PT ;  /* 0x0000004000027812 */ /* 0x041fe400078efcff */
[----:B-1----:R-:W-:-:S07]  /*1a570*/  LOP3.LUT R0, R0, 0x80, RZ, 0xfc, !PT ;  /* 0x0000008000007812 */ /* 0x002fce00078efcff */
.L_x_4433:
[----:B------:R-:W-:Y:S01]  /*1a580*/  ULDC.64 UR4, c[0x0][0xa28] ;  /* 0x00028a0000047ab9 */ /* 0x000fe20000000a00 */
[----:B------:R-:W-:Y:S01]  /*1a590*/  ULDC.64 UR8, c[0x0][0xa00] ;  /* 0x0002800000087ab9 */ /* 0x000fe20000000a00 */
[----:B------:R-:W-:Y:S01]  /*1a5a0*/  UISETP.NE.U32.AND UP0, UPT, UR4, URZ, UPT ;  /* 0x0000003f0400728c */ /* 0x000fe2000bf05070 */
[----:B------:R-:W-:Y:S01]  /*1a5b0*/  ISETP.NE.U32.AND P0, PT, RZ, UR8, PT ;  /* 0x00000008ff007c0c */ /* 0x000fe2000bf05070 */
[----:B------:R-:W-:Y:S01]  /*1a5c0*/  ULDC.64 UR6, c[0x0][0xa00] ;  /* 0x0002800000067ab9 */ /* 0x000fe20000000a00 */
[----:B01----:R-:W-:Y:S01]  /*1a5d0*/  CS2R R4, SRZ ;  /* 0x0000000000047805 */ /* 0x003fe2000001ff00 */
[----:B------:R-:W-:Y:S01]  /*1a5e0*/  UISETP.NE.AND.EX UP0, UPT, UR5, URZ, UPT, UP0 ;  /* 0x0000003f0500728c */ /* 0x000fe2000bf05300 */
[----:B------:R-:W-:Y:S01]  /*1a5f0*/  ISETP.NE.AND.EX P0, PT, RZ, UR9, PT, P0 ;  /* 0x00000009ff007c0c */ /* 0x000fe2000bf05300 */
[----:B------:R-:W-:Y:S01]  /*1a600*/  UIMAD.WIDE UR6, UR42, 0x4, UR6 ;  /* 0x000000042a0678a5 */ /* 0x000fe2000f8e0206 */
[----:B------:R-:W2:Y:S01]  /*1a610*/  LDL.LU R8, [R1+0x28] ;  /* 0x0000280001087983 */ /* 0x000ea20000300800 */
[----:B------:R-:W-:Y:S01]  /*1a620*/  ULDC.64 UR10, c[0x0][0xa18] ;  /* 0x00028600000a7ab9 */ /* 0x000fe20000000a00 */
[----:B------:R-:W0:Y:S01]  /*1a630*/  LDC R6, c[0x0][0x288] ;  /* 0x0000a200ff067b82 */ /* 0x000e220000000800 */
[----:B------:R-:W-:Y:S01]  /*1a640*/  PLOP3.LUT P1, PT, PT, PT, UP0, 0x80, 0x0 ;  /* 0x000000000000781c */ /* 0x000fe20003f2f008 */
[----:B------:R-:W-:Y:S01]  /*1a650*/  ULDC.64 UR8, c[0x0][0xa08] ;  /* 0x0002820000087ab9 */ /* 0x000fe20000000a00 */
[----:B------:R-:W-:-:S02]  /*1a660*/  IMAD.U32 R2, RZ, RZ, UR6 ;  /* 0x00000006ff027e24 */ /* 0x000fc4000f8e00ff */
[----:B------:R-:W-:Y:S01]  /*1a670*/  IMAD.U32 R3, RZ, RZ, UR7 ;  /* 0x00000007ff037e24 */ /* 0x000fe2000f8e00ff */
[----:B------:R-:W-:Y:S02]  /*1a680*/  @UP0 ULDC.64 UR4, c[0x0][0xa28] ;  /* 0x00028a0000040ab9 */ /* 0x000fe40000000a00 */
[----:B------:R-:W-:Y:S01]  /*1a690*/  @UP0 UIMAD.WIDE UR4, UR42, 0x4, UR4 ;  /* 0x000000042a0408a5 */ /* 0x000fe2000f8e0204 */
[----:B------:R-:W1:Y:S01]  /*1a6a0*/  LDC R7, c[0x0][0x2f0] ;  /* 0x0000bc00ff077b82 */ /* 0x000e620000000800 */
[----:B------:R3:W4:Y:S01]  /*1a6b0*/  @P0 LDG.E R0, desc[UR52][R2.64] ;  /* 0x0000003402000981 */ /* 0x000722000c1e1900 */
[----:B------:R-:W-:-:S04]  /*1a6c0*/  UISETP.NE.U32.AND UP0, UPT, UR10, URZ, UPT ;  /* 0x0000003f0a00728c */ /* 0x000fc8000bf05070 */
[----:B------:R-:W-:Y:S01]  /*1a6d0*/  UISETP.NE.AND.EX UP0, UPT, UR11, URZ, UPT, UP0 ;  /* 0x0000003f0b00728c */ /* 0x000fe2000bf05300 */
[----:B---3--:R-:W-:Y:S02]  /*1a6e0*/  IMAD.U32 R2, RZ, RZ, UR4 ;  /* 0x00000004ff027e24 */ /* 0x008fe4000f8e00ff */
[----:B------:R-:W-:Y:S01]  /*1a6f0*/  IMAD.U32 R3, RZ, RZ, UR5 ;  /* 0x00000005ff037e24 */ /* 0x000fe2000f8e00ff */
[----:B------:R-:W-:-:S04]  /*1a700*/  ULDC.64 UR4, c[0x0][0xa08] ;  /* 0x0002820000047ab9 */ /* 0x000fc80000000a00 */
[----:B------:R3:W5:Y:S01]  /*1a710*/  @P1 LDG.E R4, desc[UR52][R2.64] ;  /* 0x0000003402041981 */ /* 0x000762000c1e1900 */
[----:B------:R-:W-:Y:S01]  /*1a720*/  ISETP.NE.U32.AND P1, PT, RZ, UR4, PT ;  /* 0x00000004ff007c0c */ /* 0x000fe2000bf25070 */
[----:B------:R-:W-:-:S03]  /*1a730*/  UIMAD.WIDE UR8, UR42, 0x4, UR8 ;  /* 0x000000042a0878a5 */ /* 0x000fc6000f8e0208 */
[----:B------:R-:W-:Y:S01]  /*1a740*/  ISETP.NE.AND.EX P1, PT, RZ, UR5, PT, P1 ;  /* 0x00000005ff007c0c */ /* 0x000fe2000bf25310 */
[----:B------:R-:W-:Y:S01]  /*1a750*/  @UP0 ULDC.64 UR4, c[0x0][0xa18] ;  /* 0x0002860000040ab9 */ /* 0x000fe20000000a00 */
[----:B------:R-:W-:Y:S01]  /*1a760*/  PLOP3.LUT P4, PT, PT, PT, UP0, 0x80, 0x0 ;  /* 0x000000000000781c */ /* 0x000fe20003f8f008 */
[----:B------:R-:W-:Y:S01]  /*1a770*/  @UP0 UIMAD.WIDE UR4, UR42, 0x4, UR4 ;  /* 0x000000042a0408a5 */ /* 0x000fe2000f8e0204 */
[----:B---3--:R-:W-:Y:S02]  /*1a780*/  IMAD.U32 R2, RZ, RZ, UR8 ;  /* 0x00000008ff027e24 */ /* 0x008fe4000f8e00ff */
[----:B------:R-:W-:-:S07]  /*1a790*/  IMAD.U32 R3, RZ, RZ, UR9 ;  /* 0x00000009ff037e24 */ /* 0x000fce000f8e00ff */
[----:B------:R3:W5:Y:S02]  /*1a7a0*/  @P1 LDG.E R5, desc[UR52][R2.64] ;  /* 0x0000003402051981 */ /* 0x000764000c1e1900 */
[----:B---3--:R-:W-:Y:S02]  /*1a7b0*/  IMAD.U32 R2, RZ, RZ, UR4 ;  /* 0x00000004ff027e24 */ /* 0x008fe4000f8e00ff */
[----:B------:R-:W-:Y:S01]  /*1a7c0*/  IMAD.U32 R3, RZ, RZ, UR5 ;  /* 0x00000005ff037e24 */ /* 0x000fe2000f8e00ff */
[----:B------:R-:W-:-:S04]  /*1a7d0*/  ULDC.64 UR4, c[0x0][0xa20] ;  /* 0x0002880000047ab9 */ /* 0x000fc80000000a00 */
[----:B0-----:R0:W3:Y:S01]  /*1a7e0*/  @P4 LDG.E R6, desc[UR52][R2.64] ;  /* 0x0000003402064981 */ /* 0x0010e2000c1e1900 */
[----:B------:R-:W-:Y:S01]  /*1a7f0*/  ISETP.NE.U32.AND P3, PT, RZ, UR4, PT ;  /* 0x00000004ff007c0c */ /* 0x000fe2000bf65070 */
[----:B------:R-:W-:-:S03]  /*1a800*/  UMOV UR43, URZ ;  /* 0x0000003f002b7c82 */ /* 0x000fc60008000000 */
[----:B------:R-:W-:Y:S01]  /*1a810*/  ISETP.NE.AND.EX P3, PT, RZ, UR5, PT, P3 ;  /* 0x00000005ff007c0c */ /* 0x000fe2000bf65330 */
[----:B0-----:R-:W0:Y:S02]  /*1a820*/  LDC.64 R2, c[0x0][0x418] ;  /* 0x00010600ff027b82 */ /* 0x001e240000000a00 */
[----:B0-----:R-:W-:-:S04]  /*1a830*/  ISETP.NE.U32.AND P2, PT, R2, RZ, PT ;  /* 0x000000ff0200720c */ /* 0x001fc80003f45070 */
[----:B------:R-:W-:Y:S02]  /*1a840*/  ISETP.NE.AND.EX P2, PT, R3, RZ, PT, P2 ;  /* 0x000000ff0300720c */ /* 0x000fe40003f45320 */
[C---:B--2---:R-:W-:Y:S02]  /*1a850*/  R2UR UR36, R8.reuse ;  /* 0x00000000082472ca */ /* 0x044fe400000e0000 */
[----:B------:R-:W-:-:S04]  /*1a860*/  LOP3.LUT R2, R8, 0xff000000, RZ, 0xc0, !PT ;  /* 0xff00000008027812 */ /* 0x000fc800078ec0ff */
[----:B------:R-:W-:Y:S02]  /*1a870*/  SHF.R.U32.HI R2, RZ, 0x8, R2 ;  /* 0x00000008ff027819 */ /* 0x000fe40000011602 */
[----:B----4-:R-:W-:-:S05]  /*1a880*/  @P0 R2UR UR43, R0 ;  /* 0x00000000002b02ca */ /* 0x010fca00000e0000 */
[----:B------:R-:W-:Y:S01]  /*1a890*/  ULOP3.LUT UR36, UR36, 0xffff, URZ, 0xc0, !UPT ;  /* 0x0000ffff24247892 */ /* 0x000fe2000f8ec03f */
[----:B------:R-:W-:-:S04]  /*1a8a0*/  LOP3.LUT R0, R8, 0xff0000, RZ, 0xc0, !PT ;  /* 0x00ff000008007812 */ /* 0x000fc800078ec0ff */
[----:B------:R-:W-:Y:S01]  /*1a8b0*/  LEA.HI R0, R0, R2, RZ, 0x10 ;  /* 0x0000000200007211 */ /* 0x000fe200078f80ff */
[----:B---3--:R0:W-:Y:S01]  /*1a8c0*/  STL [R1+0x2c], R6 ;  /* 0x00002c0601007387 */ /* 0x0081e20000100800 */
[----:B------:R-:W-:Y:S02]  /*1a8d0*/  IMAD.MOV.U32 R9, RZ, RZ, R6 ;  /* 0x000000ffff097224 */ /* 0x000fe400078e0006 */
[----:B0-----:R-:W0:Y:S02]  /*1a8e0*/  LDC R6, c[0x0][0x424] ;  /* 0x00010900ff067b82 */ /* 0x001e240000000800 */
[----:B0-----:R-:W-:-:S05]  /*1a8f0*/  SEL R6, R6, 0x1, P2 ;  /* 0x0000000106067807 */ /* 0x001fca0001000000 */
[----:B-1----:R-:W-:Y:S01]  /*1a900*/  IMAD R6, R6, R7, RZ ;  /* 0x0000000706067224 */ /* 0x002fe200078e02ff */
[----:B------:R-:W-:Y:S06]  /*1a910*/  @P4 BRA `(.L_x_4354) ;  /* 0x00000000001c4947 */ /* 0x000fec0003800000 */
[----:B------:R-:W-:Y:S05]  /*1a920*/  @!P0 BRA `(.L_x_4354) ;  /* 0x0000000000188947 */ /* 0x000fea0003800000 */
[----:B------:R-:W-:Y:S02]  /*1a930*/  IMAD.U32 R2, RZ, RZ, UR6 ;  /* 0x00000006ff027e24 */ /* 0x000fe4000f8e00ff */
[----:B------:R-:W-:-:S05]  /*1a940*/  IMAD.U32 R3, RZ, RZ, UR7 ;  /* 0x00000007ff037e24 */ /* 0x000fca000f8e00ff */
[----:B------:R-:W2:Y:S04]  /*1a950*/  LDG.E R7, desc[UR52][R2.64] ;  /* 0x0000003402077981 */ /* 0x000ea8000c1e1900 */
[----:B------:R-:W2:Y:S02]  /*1a960*/  LDG.E R2, desc[UR52][R2.64+0x4] ;  /* 0x0000043402027981 */ /* 0x000ea4000c1e1900 */
[----:B--2---:R-:W-:-:S05]  /*1a970*/  IMAD.IADD R9, R2, 0x1, -R7 ;  /* 0x0000000102097824 */ /* 0x004fca00078e0a07 */
[----:B------:R0:W-:Y:S02]  /*1a980*/  STL [R1+0x2c], R9 ;  /* 0x00002c0901007387 */ /* 0x0001e40000100800 */
.L_x_4354:
[----:B-----5:R-:W-:-:S05]  /*1a990*/  IMAD.IADD R2, R5, 0x1, R4 ;  /* 0x0000000105027824 */ /* 0x020fca00078e0204 */
[----:B------:R1:W-:Y:S01]  /*1a9a0*/  STL [R1+0x28], R2 ;  /* 0x0000280201007387 */ /* 0x0003e20000100800 */
[----:B------:R-:W-:Y:S05]  /*1a9b0*/  @!P3 BRA `(.L_x_4355) ;  /* 0x000000000018b947 */ /* 0x000fea0003800000 */
[----:B------:R-:W-:Y:S02]  /*1a9c0*/  ULDC.64 UR4, c[0x0][0xa20] ;  /* 0x0002880000047ab9 */ /* 0x000fe40000000a00 */
[----:B------:R-:W-:-:S06]  /*1a9d0*/  UIMAD.WIDE UR4, UR42, 0x4, UR4 ;  /* 0x000000042a0478a5 */ /* 0x000fcc000f8e0204 */
[----:B-1----:R-:W-:Y:S02]  /*1a9e0*/  IMAD.U32 R2, RZ, RZ, UR4 ;  /* 0x00000004ff027e24 */ /* 0x002fe4000f8e00ff */
[----:B------:R-:W-:-:S05]  /*1a9f0*/  IMAD.U32 R3, RZ, RZ, UR5 ;  /* 0x00000005ff037e24 */ /* 0x000fca000f8e00ff */
[----:B------:R1:W5:Y:S01]  /*1aa00*/  LDG.E R6, desc[UR52][R2.64] ;  /* 0x0000003402067981 */ /* 0x000362000c1e1900 */
[----:B------:R-:W-:Y:S05]  /*1aa10*/  BRA `(.L_x_4356) ;  /* 0x0000000000187947 */ /* 0x000fea0003800000 */
.L_x_4355:
[----:B------:R-:W-:Y:S05]  /*1aa20*/  @!P1 BRA `(.L_x_4356) ;  /* 0x0000000000149947 */ /* 0x000fea0003800000 */
[----:B-1----:R-:W-:Y:S02]  /*1aa30*/  IMAD.U32 R2, RZ, RZ, UR8 ;  /* 0x00000008ff027e24 */ /* 0x002fe4000f8e00ff */
[----:B------:R-:W-:-:S05]  /*1aa40*/  IMAD.U32 R3, RZ, RZ, UR9 ;  /* 0x00000009ff037e24 */ /* 0x000fca000f8e00ff */
[----:B------:R-:W2:Y:S04]  /*1aa50*/  LDG.E R6, desc[UR52][R2.64] ;  /* 0x0000003402067981 */ /* 0x000ea8000c1e1900 */
[----:B------:R-:W2:Y:S02]  /*1aa60*/  LDG.E R2, desc[UR52][R2.64+0x4] ;  /* 0x0000043402027981 */ /* 0x000ea4000c1e1900 */
[----:B--2---:R-:W-:-:S07]  /*1aa70*/  IMAD.IADD R6, R2, 0x1, -R6 ;  /* 0x0000000102067824 */ /* 0x004fce00078e0a06 */
.L_x_4356:
[----:B------:R-:W2:Y:S01]  /*1aa80*/  LDL.LU R5, [R1+0x24] ;  /* 0x0000240001057983 */ /* 0x000ea20000300800 */
[----:B-1----:R-:W1:Y:S01]  /*1aa90*/  LDC R2, c[0x0][0x448] ;  /* 0x00011200ff027b82 */ /* 0x002e620000000800 */
[----:B-----5:R-:W-:Y:S01]  /*1aaa0*/  IMAD.IADD R6, R6, 0x1, -R4 ;  /* 0x0000000106067824 */ /* 0x020fe200078e0a04 */
[----:B-1----:R-:W-:-:S13]  /*1aab0*/  ISETP.NE.AND P1, PT, R2, 0x1, PT ;  /* 0x000000010200780c */ /* 0x002fda0003f25270 */
[----:B------:R-:W1:Y:S08]  /*1aac0*/  @P1 LDC R3, c[0x0][0x44c] ;  /* 0x00011300ff031b82 */ /* 0x000e700000000800 */
[----:B------:R-:W3:Y:S01]  /*1aad0*/  @P1 LDC R2, c[0x0][0x450] ;  /* 0x00011400ff021b82 */ /* 0x000ee20000000800 */
[----:B--2---:R-:W-:-:S04]  /*1aae0*/  IMAD.SHL.U32 R10, R5, 0x80, RZ ;  /* 0x00000080050a7824 */ /* 0x004fc800078e00ff */
[----:B------:R-:W-:Y:S01]  /*1aaf0*/  VIADD R4, R10, 0x7f ;  /* 0x0000007f0a047836 */ /* 0x000fe20000000000 */
[----:B------:R2:W-:Y:S03]  /*1ab00*/  STL [R1+0xc], R10 ;  /* 0x00000c0a01007387 */ /* 0x0005e60000100800 */
[----:B-1----:R-:W-:-:S04]  /*1ab10*/  @P1 IMAD.HI.U32 R3, R4, R3, RZ ;  /* 0x0000000304031227 */ /* 0x002fc800078e00ff */
[----:B------:R-:W-:Y:S01]  /*1ab20*/  IMAD.MOV.U32 R7, RZ, RZ, R4 ;  /* 0x000000ffff077224 */ /* 0x000fe200078e0004 */
[----:B---3--:R-:W-:Y:S02]  /*1ab30*/  @P1 SHF.R.U32.HI R7, RZ, R2, R3 ;  /* 0x00000002ff071219 */ /* 0x008fe40000011603 */
[----:B------:R-:W-:-:S05]  /*1ab40*/  IADD3 R2, R6, 0x1, -R9 ;  /* 0x0000000106027810 */ /* 0x000fca0007ffe809 */
[----:B------:R-:W-:Y:S02]  /*1ab50*/  IMAD.IADD R7, R2, 0x1, R7 ;  /* 0x0000000102077824 */ /* 0x000fe400078e0207 */
[----:B------:R-:W1:Y:S02]  /*1ab60*/  LDC.64 R2, c[0x0][0x9e0] ;  /* 0x00027800ff027b82 */ /* 0x000e640000000a00 */
[----:B-1----:R-:W-:Y:S01]  /*1ab70*/  ISETP.GE.AND P2, PT, R3, 0x1, PT ;  /* 0x000000010300780c */ /* 0x002fe20003f46270 */
[----:B------:R-:W-:-:S12]  /*1ab80*/  IMAD.IADD R2, R7, 0x1, R2 ;  /* 0x0000000107027824 */ /* 0x000fd800078e0202 */
[----:B--2---:R-:W-:Y:S05]  /*1ab90*/  @!P2 BRA `(.L_x_4357) ;  /* 0x000000000040a947 */ /* 0x004fea0003800000 */
[C---:B------:R-:W-:Y:S01]  /*1aba0*/  ISETP.GT.AND P0, PT, R7.reuse, RZ, PT ;  /* 0x000000ff0700720c */ /* 0x040fe20003f04270 */
[----:B------:R-:W-:-:S12]  /*1abb0*/  VIADD R8, R7, 0xffffffff ;  /* 0xffffffff07087836 */ /* 0x000fd80000000000 */
        /* <DEDUP_REMOVED lines=8> */
.L_x_4358:
[----:B------:R-:W-:-:S13]  /*1ac40*/  ISETP.NE.AND P0, PT, R3, 0x1, PT ;  /* 0x000000010300780c */ /* 0x000fda0003f05270 */
[----:B------:R-:W1:Y:S02]  /*1ac50*/  @P0 LDC.64 R4, c[0x0][0x9e8] ;  /* 0x00027a00ff040b82 */ /* 0x000e640000000a00 */
[----:B-1----:R-:W-:-:S05]  /*1ac60*/  @P0 IMAD.HI.U32 R4, R8, R4, RZ ;  /* 0x0000000408040227 */ /* 0x002fca00078e00ff */
[----:B------:R-:W-:-:S07]  /*1ac70*/  @P0 SHF.R.U32.HI R8, RZ, R5, R4 ;  /* 0x00000005ff080219 */ /* 0x000fce0000011604 */
.L_x_4359:
[----:B------:R-:W-:-:S05]  /*1ac80*/  IMAD R8, R8, R3, R3 ;  /* 0x0000000308087224 */ /* 0x000fca00078e0203 */
[----:B------:R-:W-:-:S07]  /*1ac90*/  VIMNMX R2, R2, R8, PT ;  /* 0x0000000802027248 */ /* 0x000fce0003fe0100 */
.L_x_4357:
[----:B------:R-:W1:Y:S01]  /*1aca0*/  @P1 LDC R7, c[0x0][0x44c] ;  /* 0x00011300ff071b82 */ /* 0x000e620000000800 */
[----:B------:R-:W-:Y:S01]  /*1acb0*/  VIADD R2, R2, 0x9f ;  /* 0x0000009f02027836 */ /* 0x000fe20000000000 */
[----:B------:R-:W-:Y:S01]  /*1acc0*/  ULDC UR4, c[0x0][0x9dc] ;  /* 0x0002770000047ab9 */ /* 0x000fe20000000800 */
[----:B------:R-:W-:Y:S02]  /*1acd0*/  IMAD.MOV.U32 R4, RZ, RZ, R10 ;  /* 0x000000ffff047224 */ /* 0x000fe400078e000a */
[----:B------:R-:W-:-:S03]  /*1ace0*/  IMAD.HI R2, R2, 0x66666667, RZ ;  /* 0x6666666702027827 */ /* 0x000fc600078e02ff */
[----:B------:R-:W2:Y:S01]  /*1acf0*/  @P1 LDC R5, c[0x0][0x450] ;  /* 0x00011400ff051b82 */ /* 0x000ea20000000800 */
[----:B-1----:R-:W-:-:S05]  /*1ad00*/  @P1 IMAD.HI.U32 R7, R10, R7, RZ ;  /* 0x000000070a071227 */ /* 0x002fca00078e00ff */
[----:B--2---:R-:W-:Y:S01]  /*1ad10*/  @P1 SHF.R.U32.HI R4, RZ, R5, R7 ;  /* 0x00000005ff041219 */ /* 0x004fe20000011607 */
[----:B------:R-:W-:-:S03]  /*1ad20*/  VIADD R5, R6, 0x9f ;  /* 0x0000009f06057836 */ /* 0x000fc60000000000 */
[----:B------:R-:W-:Y:S01]  /*1ad30*/  IADD3 R7, R4, R6, -R9 ;  /* 0x0000000604077210 */ /* 0x000fe20007ffe809 */
[----:B------:R-:W-:Y:S01]  /*1ad40*/  IMAD.HI R5, R5, 0x66666667, RZ ;  /* 0x6666666705057827 */ /* 0x000fe200078e02ff */
[----:B------:R-:W-:-:S04]  /*1ad50*/  SHF.R.U32.HI R4, RZ, 0x1f, R2 ;  /* 0x0000001fff047819 */ /* 0x000fc80000011602 */
[----:B------:R-:W-:Y:S02]  /*1ad60*/  LEA.HI.SX32 R4, R2, R4, 0x1a ;  /* 0x0000000402047211 */ /* 0x000fe400078fd2ff */
[----:B------:R-:W-:-:S04]  /*1ad70*/  SHF.R.U32.HI R2, RZ, 0x1f, R5 ;  /* 0x0000001fff027819 */ /* 0x000fc80000011605 */
[----:B------:R-:W-:-:S04]  /*1ad80*/  LEA.HI.SX32 R2, R5, R2, 0x1a ;  /* 0x0000000205027211 */ /* 0x000fc800078fd2ff */
[----:B------:R-:W-:Y:S01]  /*1ad90*/  VIMNMX R6, R2, R4, PT ;  /* 0x0000000402067248 */ /* 0x000fe20003fe0100 */
[----:B------:R-:W-:Y:S01]  /*1ada0*/  VIADD R2, R7, -UR4 ;  /* 0x8000000407027c36 */ /* 0x000fe20008000000 */
[----:B------:R-:W-:Y:S06]  /*1adb0*/  @!P2 BRA `(.L_x_4360) ;  /* 0x00000000003ca947 */ /* 0x000fec0003800000 */
[----:B------:R-:W-:-:S13]  /*1adc0*/  ISETP.GT.AND P0, PT, R7, -0x1, PT ;  /* 0xffffffff0700780c */ /* 0x000fda0003f04270 */
        /* <DEDUP_REMOVED lines=8> */
.L_x_4361:
[----:B------:R-:W-:-:S13]  /*1ae50*/  ISETP.NE.AND P0, PT, R3, 0x1, PT ;  /* 0x000000010300780c */ /* 0x000fda0003f05270 */
[----:B------:R-:W1:Y:S02]  /*1ae60*/  @P0 LDC.64 R4, c[0x0][0x9e8] ;  /* 0x00027a00ff040b82 */ /* 0x000e640000000a00 */
[----:B-1----:R-:W-:-:S05]  /*1ae70*/  @P0 IMAD.HI.U32 R4, R7, R4, RZ ;  /* 0x0000000407040227 */ /* 0x002fca00078e00ff */
[----:B------:R-:W-:-:S07]  /*1ae80*/  @P0 SHF.R.U32.HI R7, RZ, R5, R4 ;  /* 0x00000005ff070219 */ /* 0x000fce0000011604 */
.L_x_4362:
[----:B------:R-:W-:-:S05]  /*1ae90*/  IMAD R3, R7, R3, RZ ;  /* 0x0000000307037224 */ /* 0x000fca00078e02ff */
[----:B------:R-:W-:-:S07]  /*1aea0*/  VIMNMX R2, R2, R3, !PT ;  /* 0x0000000302027248 */ /* 0x000fce0007fe0100 */
.L_x_4360:
[----:B------:R-:W-:Y:S01]  /*1aeb0*/  SHF.R.U32.HI R5, RZ, 0x10, R0 ;  /* 0x00000010ff057819 */ /* 0x000fe20000011600 */
[----:B------:R-:W-:-:S03]  /*1aec0*/  IMAD.HI R2, R2, 0x66666667, RZ ;  /* 0x6666666702027827 */ /* 0x000fc600078e02ff */
[----:B------:R-:W-:Y:S02]  /*1aed0*/  ISETP.NE.AND P0, PT, R5, RZ, PT ;  /* 0x000000ff0500720c */ /* 0x000fe40003f05270 */
[----:B------:R-:W-:-:S04]  /*1aee0*/  SHF.R.U32.HI R3, RZ, 0x1f, R2 ;  /* 0x0000001fff037819 */ /* 0x000fc80000011602 */
[----:B------:R-:W-:Y:S01]  /*1aef0*/  LEA.HI.SX32 R3, R2, R3, 0x1a ;  /* 0x0000000302037211 */ /* 0x000fe200078fd2ff */
[----:B------:R-:W-:-:S03]  /*1af00*/  IMAD.MOV.U32 R2, RZ, RZ, RZ ;  /* 0x000000ffff027224 */ /* 0x000fc600078e00ff */
[----:B------:R-:W-:-:S03]  /*1af10*/  VIMNMX R4, RZ, R3, !PT ;  /* 0x00000003ff047248 */ /* 0x000fc60007fe0100 */
[----:B------:R-:W1:Y:S01]  /*1af20*/  @!P0 LDC R5, c[0x0][0x9f0] ;  /* 0x00027c00ff058b82 */ /* 0x000e620000000800 */
[----:B------:R-:W-:-:S13]  /*1af30*/  ISETP.GT.AND P1, PT, R6, R4, PT ;  /* 0x000000040600720c */ /* 0x000fda0003f24270 */
[----:B------:R-:W-:Y:S05]  /*1af40*/  @!P1 BRA `(.L_x_4363) ;  /* 0x00000000006c9947 */ /* 0x000fea0003800000 */
[-C--:B-1----:R-:W-:Y:S02]  /*1af50*/  IABS R7, R5.reuse ;  /* 0x0000000500077213 */ /* 0x082fe40000000000 */
[----:B0-----:R-:W-:Y:S02]  /*1af60*/  IABS R9, R5 ;  /* 0x0000000500097213 */ /* 0x001fe40000000000 */
        /* <DEDUP_REMOVED lines=25> */
.L_x_4363:
[----:B------:R-:W-:Y:S01]  /*1b100*/  LOP3.LUT R0, R0, 0xff, RZ, 0xc0, !PT ;  /* 0x000000ff00007812 */ /* 0x000fe200078ec0ff */
[----:B------:R-:W-:Y:S04]  /*1b110*/  BSSY B7, `(.L_x_4364) ;  /* 0x0000426000077945 */ /* 0x000fe80003800000 */
[----:B------:R-:W-:-:S05]  /*1b120*/  IMAD R4, R0, R2, R4 ;  /* 0x0000000200047224 */ /* 0x000fca00078e0204 */
        /* <DEDUP_REMOVED lines=10> */
[----:B------:R-:W-:Y:S02]  /*1b1d0*/  VOTEU.ANY UR4, UPT, PT ;  /* 0x0000000000047886 */ /* 0x000fe400038e0100 */
[----:B------:R-:W2:Y:S08]  /*1b1e0*/  FLO.U32 R0, UR4 ;  /* 0x0000000400007d00 */ /* 0x000eb000080e0000 */
[----:B-1----:R-:W1:Y:S01]  /*1b1f0*/  POPC R5, UR4 ;  /* 0x0000000400057d09 */ /* 0x002e620008000000 */
[----:B--2---:R-:W-:-:S02]  /*1b200*/  ISETP.EQ.U32.AND P0, PT, R0, R3, PT ;  /* 0x000000030000720c */ /* 0x004fc40003f02070 */
[----:B------:R-:W1:Y:S11]  /*1b210*/  LDC.64 R2, c[0x0][0xc60] ;  /* 0x00031800ff027b82 */ /* 0x000e760000000a00 */
[----:B-1----:R-:W2:Y:S01]  /*1b220*/  @P0 ATOMG.E.ADD.STRONG.GPU PT, R3, desc[UR52][R2.64], R5 ;  /* 0x00000005020309a8 */ /* 0x002ea200081ee1f4 */
[----:B------:R-:W1:Y:S02]  /*1b230*/  S2R R4, SR_LTMASK ;  /* 0x0000000000047919 */ /* 0x000e640000003900 */
[----:B-1----:R-:W-:-:S04]  /*1b240*/  LOP3.LUT R4, R4, UR4, RZ, 0xc0, !PT ;  /* 0x0000000404047c12 */ /* 0x002fc8000f8ec0ff */
[----:B------:R-:W1:Y:S01]  /*1b250*/  POPC R7, R4 ;  /* 0x0000000400077309 */ /* 0x000e620000000000 */
[----:B--2---:R-:W1:Y:S02]  /*1b260*/  SHFL.IDX PT, R0, R3, R0, 0x1f ;  /* 0x00001f0003007589 */ /* 0x004e6400000e0000 */
[----:B-1----:R-:W-:-:S05]  /*1b270*/  IADD3 R0, R0, UR40, R7 ;  /* 0x0000002800007c10 */ /* 0x002fca000fffe007 */
[----:B------:R2:W-:Y:S01]  /*1b280*/  STL [R1+0x20], R0 ;  /* 0x0000200001007387 */ /* 0x0005e20000100800 */
[----:B------:R-:W-:Y:S05]  /*1b290*/  BRA `(.L_x_4366) ;  /* 0x0000004000347947 */ /* 0x000fea0003800000 */
.L_x_4365:
        /* <DEDUP_REMOVED lines=10> */
[----:B-1----:R-:W-:Y:S02]  /*1b340*/  IMAD.U32 R5, RZ, RZ, UR7 ;  /* 0x00000007ff057e24 */ /* 0x002fe4000f8e00ff */
        /* <DEDUP_REMOVED lines=9> */
.L_x_4368:
[----:B------:R-:W-:Y:S05]  /*1b3e0*/  BSYNC B6 ;  /* 0x0000000000067941 */ /* 0x000fea0003800000 */
.L_x_4367:
[----:B------:R-:W-:Y:S01]  /*1b3f0*/  VIADD R0, R18, 0xf200 ;  /* 0x0000f20012007836 */ /* 0x000fe20000000000 */
[----:B------:R-:W-:Y:S01]  /*1b400*/  LOP3.LUT R16, R16, 0xfffffffe, RZ, 0xc0, !PT ;  /* 0xfffffffe10107812 */ /* 0x000fe200078ec0ff */
[----:B------:R-:W-:Y:S03]  /*1b410*/  BSSY B6, `(.L_x_4369) ;  /* 0x0000014000067945 */ /* 0x000fe60003800000 */
[----:B------:R-:W-:-:S13]  /*1b420*/  LOP3.LUT P0, RZ, R0, 0x1bf, RZ, 0xc0, !PT ;  /* 0x000001bf00ff7812 */ /* 0x000fda000780c0ff */
[----:B------:R-:W-:Y:S01]  /*1b430*/  @P0 LOP3.LUT R16, R16, 0x1, RZ, 0xfc, !PT ;  /* 0x0000000110100812 */ /* 0x000fe200078efcff */
[----:B------:R-:W-:Y:S06]  /*1b440*/  @!P0 BRA `(.L_x_4370) ;  /* 0x0000000000408947 */ /* 0x000fec0003800000 */
        /* <DEDUP_REMOVED lines=16> */
.L_x_4370:
[----:B------:R-:W-:Y:S05]  /*1b550*/  BSYNC B6 ;  /* 0x0000000000067941 */ /* 0x000fea0003800000 */
.L_x_4369:
        /* <DEDUP_REMOVED lines=20> */
.L_x_4372:
[----:B------:R-:W-:Y:S05]  /*1b6a0*/  BSYNC B6 ;  /* 0x0000000000067941 */ /* 0x000fea0003800000 */
.L_x_4371:
        /* <DEDUP_REMOVED lines=19> */
.L_x_4374:
[----:B------:R-:W-:Y:S05]  /*1b7e0*/  BSYNC B6 ;  /* 0x0000000000067941 */ /* 0x000fea0003800000 */
.L_x_4373:
        /* <DEDUP_REMOVED lines=11> */
[----:B------:R3:W0:Y:S02]  /*1b8a0*/  @P0 LDG.E R8, desc[UR52][R2.64] ;  /* 0x0000003402080981 */ /* 0x000624000c1e1900 */
[----:B---3--:R-:W3:Y:S01]  /*1b8b0*/  LDC.64 R2, c[0x0][0x418] ;  /* 0x00010600ff027b82 */ /* 0x008ee20000000a00 */
[----:B--2---:R-:W-:-:S04]  /*1b8c0*/  SHF.R.U32.HI R0, RZ, 0x5, R0 ;  /* 0x00000005ff007819 */ /* 0x004fc80000011600 */
[----:B------:R-:W-:Y:S02]  /*1b8d0*/  LOP3.LUT R0, R0, 0x3, RZ, 0xc0, !PT ;  /* 0x0000000300007812 */ /* 0x000fe400078ec0ff */
[----:B---3--:R-:W-:Y:S01]  /*1b8e0*/  LOP3.LUT P0, RZ, R2, UR4, RZ, 0xfc, !PT ;  /* 0x0000000402ff7c12 */ /* 0x008fe2000f80fcff */
[----:B------:R-:W-:-:S03]  /*1b8f0*/  UMOV UR4, 0xffffffff ;  /* 0xffffffff00047882 */ /* 0x000fc60000000000 */
[----:B------:R-:W-:Y:S02]  /*1b900*/  LOP3.LUT P0, RZ, R3, UR5, RZ, 0xfc, P0 ;  /* 0x0000000503ff7c12 */ /* 0x000fe4000800fcff */
[----:B0-----:R-:W-:Y:S01]  /*1b910*/  SHF.R.S32.HI R9, RZ, 0x1f, R8 ;  /* 0x0000001fff097819 */ /* 0x001fe20000011408 */
[----:B------:R0:W-:Y:S01]  /*1b920*/  STL [R1+0x14], R8 ;  /* 0x0000140801007387 */ /* 0x0001e20000100800 */
[----:B------:R-:W-:-:S03]  /*1b930*/  SEL R17, R8, RZ, !P0 ;  /* 0x000000ff08117207 */ /* 0x000fc60004000000 */
[----:B------:R0:W-:Y:S01]  /*1b940*/  STL [R1+0x1c], R9 ;  /* 0x00001c0901007387 */ /* 0x0001e20000100800 */
[----:B------:R-:W-:Y:S05]  /*1b950*/  BRA.DIV UR4, `(.L_x_4375) ;  /* 0x0000005204987947 */ /* 0x000fea000b800000 */
[----:B------:R2:W3:Y:S02]  /*1b960*/  SHFL.IDX PT, R14, R0, RZ, 0x1f ;  /* 0x00001fff000e7589 */ /* 0x0004e400000e0000 */
.L_x_4452:
[----:B---3--:R-:W-:Y:S02]  /*1b970*/  ISETP.NE.AND P0, PT, R14, RZ, PT ;  /* 0x000000ff0e00720c */ /* 0x008fe40003f05270 */
[----:B------:R-:W-:Y:S02]  /*1b980*/  PLOP3.LUT P1, PT, PT, PT, PT, 0x8, 0x0 ;  /* 0x000000000000781c */ /* 0x000fe40003f2e170 */
[----:B------:R-:W-:-:S11]  /*1b990*/  LOP3.LUT R16, R16, 0xfffffffe, RZ, 0xc0, !PT ;  /* 0xfffffffe10107812 */ /* 0x000fd600078ec0ff */
[----:B------:R-:W-:Y:S01]  /*1b9a0*/  @P1 LOP3.LUT R16, R16, 0x1, RZ, 0xfc, !PT ;  /* 0x0000000110101812 */ /* 0x000fe200078efcff */
[----:B------:R-:W-:Y:S06]  /*1b9b0*/  @P0 BRA `(.L_x_4376) ;  /* 0x0000000400c80947 */ /* 0x000fec0003800000 */
[----:B--2---:R-:W2:Y:S01]  /*1b9c0*/  LDL R0, [R1+0x24] ;  /* 0x0000240001007983 */ /* 0x004ea20000100800 */
[----:B------:R-:W-:Y:S01]  /*1b9d0*/  UMOV UR4, 0xffffffff ;  /* 0xffffffff00047882 */ /* 0x000fe20000000000 */
[----:B--2---:R-:W-:Y:S02]  /*1b9e0*/  VIADD R0, R0, 0xffffffff ;  /* 0xffffffff00007836 */ /* 0x004fe40000000000 */
[----:B------:R-:W-:Y:S05]  /*1b9f0*/  BRA.DIV UR4, `(.L_x_4377) ;  /* 0x0000005204907947 */ /* 0x000fea000b800000 */
[----:B------:R-:W-:-:S13]  /*1ba00*/  ELECT P6, URZ, PT ;  /* 0x00000000003f782f */ /* 0x000fda00038c0000 */
.L_x_4455:
[----:B------:R-:W-:Y:S05]  /*1ba10*/  @!P6 BRA `(.L_x_4376) ;  /* 0x0000000400b0e947 */ /* 0x000fea0003800000 */
[----:B------:R-:W-:-:S04]  /*1ba20*/  ISETP.NE.U32.AND P0, PT, R2, RZ, PT ;  /* 0x000000ff0200720c */ /* 0x000fc80003f05070 */
[----:B------:R-:W-:-:S13]  /*1ba30*/  ISETP.NE.AND.EX P0, PT, R3, RZ, PT, P0 ;  /* 0x000000ff0300720c */ /* 0x000fda0003f05300 */
[----:B------:R-:W-:Y:S05]  /*1ba40*/  @!P0 BRA `(.L_x_4378) ;  /* 0x0000000000448947 */ /* 0x000fea0003800000 */
[----:B------:R-:W2:Y:S01]  /*1ba50*/  LDC R7, c[0x0][0x43c] ;  /* 0x00010f00ff077b82 */ /* 0x000ea20000000800 */
[----:B------:R-:W-:Y:S01]  /*1ba60*/  ULDC.64 UR4, c[0x0][0x428] ;  /* 0x00010a0000047ab9 */ /* 0x000fe20000000a00 */
[----:B--2---:R-:W-:-:S13]  /*1ba70*/  ISETP.NE.AND P0, PT, R7, 0x1, PT ;  /* 0x000000010700780c */ /* 0x004fda0003f05270 */
[----:B-1----:R-:W1:Y:S02]  /*1ba80*/  @P0 LDC.64 R4, c[0x0][0x440] ;  /* 0x00011000ff040b82 */ /* 0x002e640000000a00 */
        /* <DEDUP_REMOVED lines=13> */
.L_x_4378:
[----:B--2---:R-:W2:Y:S04]  /*1bb60*/  LDL R3, [R1+0x8] ;  /* 0x0000080001037983 */ /* 0x004ea80000100800 */
[----:B------:R-:W3:Y:S01]  /*1bb70*/  LDL R2, [R1+0x10] ;  /* 0x0000100001027983 */ /* 0x000ee20000100800 */
[----:B0-----:R-:W0:Y:S02]  /*1bb80*/  S2R R8, SR_TID.X ;  /* 0x0000000000087919 */ /* 0x001e240000002100 */
[----:B0-----:R-:W-:-:S04]  /*1bb90*/  LOP3.LUT R8, R8, 0x7f, RZ, 0xc0, !PT ;  /* 0x0000007f08087812 */ /* 0x001fc800078ec0ff */
[----:B------:R-:W-:Y:S01]  /*1bba0*/  ISETP.NE.AND P1, PT, R8, RZ, PT ;  /* 0x000000ff0800720c */ /* 0x000fe20003f25270 */
[----:B--2---:R-:W-:Y:S01]  /*1bbb0*/  IMAD R4, R3, 0x8, R18 ;  /* 0x0000000803047824 */ /* 0x004fe200078e0212 */
[----:B---3--:R-:W-:-:S04]  /*1bbc0*/  SHF.L.U32 R3, R2, 0x1f, RZ ;  /* 0x0000001f02037819 */ /* 0x008fc800000006ff */
[----:B------:R-:W0:Y:S02]  /*1bbd0*/  SYNCS.PHASECHK.TRANS64.TRYWAIT P0, [R4+URZ+0x33480], R3 ;  /* 0x03348003040075a7 */ /* 0x000e24000800017f */
[----:B0-----:R-:W-:Y:S05]  /*1bbe0*/  @!P0 BRA `(.L_x_4379) ;  /* 0x0000005000348947 */ /* 0x001fea0003800000 */
.L_x_4456:
[----:B------:R-:W-:Y:S05]  /*1bbf0*/  @P1 BRA `(.L_x_4380) ;  /* 0x00000000001c1947 */ /* 0x000fea0003800000 */
[----:B------:R-:W1:Y:S02]  /*1bc00*/  S2R R2, SR_TID.X ;  /* 0x0000000000027919 */ /* 0x000e640000002100 */
[----:B-1----:R-:W-:Y:S01]  /*1bc10*/  LOP3.LUT R5, R2, 0x1f, RZ, 0xc0, !PT ;  /* 0x0000001f02057812 */ /* 0x002fe200078ec0ff */
[----:B------:R-:W-:-:S03]  /*1bc20*/  IMAD.MOV.U32 R2, RZ, RZ, 0x7800 ;  /* 0x00007800ff027424 */ /* 0x000fc600078e00ff */
[----:B------:R-:W-:Y:S01]  /*1bc30*/  ISETP.NE.AND P0, PT, R5, RZ, PT ;  /* 0x000000ff0500720c */ /* 0x000fe20003f05270 */
[----:B------:R2:W-:-:S12]  /*1bc40*/  SYNCS.ARRIVE.TRANS64 RZ, [R4+URZ+0x33470], R2 ;  /* 0x0334700204ff79a7 */ /* 0x0005d8000800003f */
[----:B--2---:R-:W-:Y:S05]  /*1bc50*/  @!P0 BRA `(.L_x_4380) ;  /* 0x0000000000048947 */ /* 0x004fea0003800000 */
[----:B------:R-:W-:Y:S01]  /*1bc60*/  BPT.TRAP 0x1 ;  /* 0x000000040000795c */ /* 0x000fe20000300000 */
.L_x_4380:
[----:B------:R-:W2:Y:S04]  /*1bc70*/  LDL R2, [R1+0x8] ;  /* 0x0000080001027983 */ /* 0x000ea80000100800 */
[----:B-1----:R-:W3:Y:S01]  /*1bc80*/  LDL R5, [R1+0x28] ;  /* 0x0000280001057983 */ /* 0x002ee20000100800 */
        /* <DEDUP_REMOVED lines=8> */
[----:B------:R-:W-:Y:S01]  /*1bd10*/  UMOV UR20, UR36 ;  /* 0x0000002400147c82 */ /* 0x000fe20008000000 */
[----:B------:R-:W-:Y:S01]  /*1bd20*/  UMOV UR10, 0x80 ;  /* 0x00000080000a7882 */ /* 0x000fe20000000000 */
[----:B------:R-:W-:-:S03]  /*1bd30*/  UMOV UR12, UR36 ;  /* 0x00000024000c7c82 */ /* 0x000fc60008000000 */
[----:B------:R-:W-:Y:S02]  /*1bd40*/  UIADD3 UR33, UR33, 0x33470, URZ ;  /* 0x0003347021217890 */ /* 0x000fe4000fffe03f */
[----:B------:R-:W-:Y:S01]  /*1bd50*/  UMOV UR21, UR37 ;  /* 0x0000002500157c82 */ /* 0x000fe20008000000 */
[----:B------:R-:W-:-:S04]  /*1bd60*/  UMOV UR13, UR37 ;  /* 0x00000025000d7c82 */ /* 0x000fc80008000000 */
[----:B------:R-:W-:Y:S01]  /*1bd70*/  UMOV UR17, UR33 ;  /* 0x0000002100117c82 */ /* 0x000fe20008000000 */
[----:B------:R-:W-:Y:S01]  /*1bd80*/  UMOV UR9, UR33 ;  /* 0x0000002100097c82 */ /* 0x000fe20008000000 */
[----:B--2---:R-:W-:Y:S02]  /*1bd90*/  IMAD R2, R2, 0x7800, R18 ;  /* 0x0000780002027824 */ /* 0x004fe400078e0212 */
[----:B---3--:R-:W-:-:S03]  /*1bda0*/  IMAD R0, R0, 0xa0, R5 ;  /* 0x000000a000007824 */ /* 0x008fc600078e0205 */
[----:B------:R-:W-:Y:S02]  /*1bdb0*/  R2UR UR8, R2 ;  /* 0x00000000020872ca */ /* 0x000fe400000e0000 */
[----:B------:R-:W-:-:S11]  /*1bdc0*/  R2UR UR35, R0 ;  /* 0x00000000002372ca */ /* 0x000fd600000e0000 */
[----:B------:R-:W-:Y:S02]  /*1bdd0*/  UIADD3 UR32, UR8, 0xf200, URZ ;  /* 0x0000f20008207890 */ /* 0x000fe4000fffe03f */
[----:B------:R-:W-:Y:S02]  /*1bde0*/  UIADD3 UR16, UR8, 0x11a00, URZ ;  /* 0x00011a0008107890 */ /* 0x000fe4000fffe03f */
[----:B------:R-:W-:Y:S01]  /*1bdf0*/  UIADD3 UR8, UR8, 0x14200, URZ ;  /* 0x0001420008087890 */ /* 0x000fe2000fffe03f */
[----:B------:R-:W-:Y:S01]  /*1be00*/  UMOV UR19, UR35 ;  /* 0x0000002300137c82 */ /* 0x000fe20008000000 */
[----:B------:R-:W-:-:S03]  /*1be10*/  UMOV UR11, UR35 ;  /* 0x00000023000b7c82 */ /* 0x000fc60008000000 */
[----:B------:R1:W-:Y:S02]  /*1be20*/  UTMALDG.4D [UR32], [UR4], desc[UR6] ;  /* 0x00000620040075b4 */ /* 0x0003e40008019000 */
[----:B------:R1:W-:Y:S02]  /*1be30*/  UTMALDG.4D [UR16], [UR4], desc[UR6] ;  /* 0x00000610040075b4 */ /* 0x0003e40008019000 */
[----:B------:R1:W-:Y:S01]  /*1be40*/  UTMALDG.4D [UR8], [UR4], desc[UR6] ;  /* 0x00000608040075b4 */ /* 0x0003e20008019000 */
[----:B------:R-:W2:Y:S02]  /*1be50*/  SYNCS.PHASECHK.TRANS64.TRYWAIT P0, [R4+URZ+0x33440], R3 ;  /* 0x03344003040075a7 */ /* 0x000ea4000800017f */
[----:B-12---:R-:W-:Y:S05]  /*1be60*/  @!P0 BRA `(.L_x_4381) ;  /* 0x0000004c00a88947 */ /* 0x006fea0003800000 */
.L_x_4457:
        /* <DEDUP_REMOVED lines=8> */
.L_x_4382:
        /* <DEDUP_REMOVED lines=8> */
[----:B------:R-:W-:Y:S01]  /*1bf70*/  UMOV UR26, URZ ;  /* 0x0000003f001a7c82 */ /* 0x000fe20008000000 */
[----:B------:R-:W-:Y:S01]  /*1bf80*/  UMOV UR28, UR36 ;  /* 0x00000024001c7c82 */ /* 0x000fe20008000000 */
[----:B------:R-:W-:Y:S01]  /*1bf90*/  UMOV UR18, 0x40 ;  /* 0x0000004000127882 */ /* 0x000fe20000000000 */
[----:B------:R-:W-:Y:S01]  /*1bfa0*/  UMOV UR20, UR36 ;  /* 0x0000002400147c82 */ /* 0x000fe20008000000 */
[----:B------:R-:W-:Y:S01]  /*1bfb0*/  UMOV UR10, 0x80 ;  /* 0x00000080000a7882 */ /* 0x000fe20000000000 */
[----:B------:R-:W-:Y:S01]  /*1bfc0*/  UIADD3 UR24, UR8, 0x24200, URZ ;  /* 0x0002420008187890 */ /* 0x000fe2000fffe03f */
[----:B------:R-:W-:Y:S01]  /*1bfd0*/  PLOP3.LUT P0, PT, PT, PT, PT, 0x80, 0x0 ;  /* 0x000000000000781c */ /* 0x000fe20003f0f070 */
[----:B------:R-:W-:Y:S01]  /*1bfe0*/  UIADD3 UR25, UR25, 0x33430, URZ ;  /* 0x0003343019197890 */ /* 0x000fe2000fffe03f */
[----:B------:R-:W-:Y:S01]  /*1bff0*/  LOP3.LUT R16, R16, 0xfffffffe, RZ, 0xc0, !PT ;  /* 0xfffffffe10107812 */ /* 0x000fe200078ec0ff */
[----:B------:R-:W-:-:S02]  /*1c000*/  UIADD3 UR16, UR8, 0x26a00, URZ ;  /* 0x00026a0008107890 */ /* 0x000fc4000fffe03f */
[----:B------:R-:W-:Y:S01]  /*1c010*/  UIADD3 UR8, UR8, 0x29200, URZ ;  /* 0x0002920008087890 */ /* 0x000fe2000fffe03f */
[----:B------:R-:W-:Y:S01]  /*1c020*/  UMOV UR19, UR27 ;  /* 0x0000001b00137c82 */ /* 0x000fe20008000000 */
[----:B------:R-:W-:Y:S01]  /*1c030*/  UMOV UR21, UR29 ;  /* 0x0000001d00157c82 */ /* 0x000fe20008000000 */
[----:B------:R-:W-:Y:S01]  /*1c040*/  UMOV UR17, UR25 ;  /* 0x0000001900117c82 */ /* 0x000fe20008000000 */
        /* <DEDUP_REMOVED lines=8> */
[----:B---3--:R-:W-:-:S03]  /*1c0d0*/  NOP ;  /* 0x0000000000007918 */ /* 0x008fc60000000000 */
.L_x_4376:
[----:B------:R-:W-:Y:S05]  /*1c0e0*/  WARPSYNC.ALL ;  /* 0x0000000000007948 */ /* 0x000fea0003800000 */
[----:B--2---:R-:W-:Y:S01]  /*1c0f0*/  VIADD R0, R18, 0x1e200 ;  /* 0x0001e20012007836 */ /* 0x004fe20000000000 */
[----:B------:R-:W-:Y:S01]  /*1c100*/  USHF.R.S32.HI UR4, URZ, 0x1f, UR43 ;  /* 0x0000001f3f047899 */ /* 0x000fe2000801142b */
        /* <DEDUP_REMOVED lines=13> */
[----:B01----:R-:W-:Y:S02]  /*1c1e0*/  IMAD.U32 R4, RZ, RZ, UR6 ;  /* 0x00000006ff047e24 */ /* 0x003fe4000f8e00ff */
        /* <DEDUP_REMOVED lines=11> */
.L_x_4384:
[----:B------:R-:W-:Y:S05]  /*1c2a0*/  BSYNC B6 ;  /* 0x0000000000067941 */ /* 0x000fea0003800000 */
.L_x_4383:
[----:B------:R-:W2:Y:S01]  /*1c2b0*/  LDL R12, [R1+0xc] ;  /* 0x00000c00010c7983 */ /* 0x000ea20000100800 */
[----:B0-----:R-:W0:Y:S01]  /*1c2c0*/  LDC R8, c[0x0][0x448] ;  /* 0x00011200ff087b82 */ /* 0x001e220000000800 */
[----:B------:R-:W-:Y:S01]  /*1c2d0*/  ULDC.64 UR8, c[0x0][0xa00] ;  /* 0x0002800000087ab9 */ /* 0x000fe20000000a00 */
[----:B------:R-:W-:Y:S01]  /*1c2e0*/  ULDC.64 UR6, c[0x0][0x2d8] ;  /* 0x0000b60000067ab9 */ /* 0x000fe20000000a00 */
[----:B------:R-:W3:Y:S01]  /*1c2f0*/  S2R R2, SR_TID.X ;  /* 0x0000000000027919 */ /* 0x000ee20000002100 */
[----:B------:R-:W4:Y:S01]  /*1c300*/  S2R R0, SR_TID.X ;  /* 0x0000000000007919 */ /* 0x000f220000002100 */
[----:B0-----:R-:W-:Y:S02]  /*1c310*/  ISETP.NE.AND P0, PT, R8, 0x1, PT ;  /* 0x000000010800780c */ /* 0x001fe40003f05270 */
[----:B---3--:R-:W-:-:S11]  /*1c320*/  LOP3.LUT R2, R2, 0x7f, RZ, 0xc0, !PT ;  /* 0x0000007f02027812 */ /* 0x008fd600078ec0ff */
[----:B-1----:R-:W0:Y:S01]  /*1c330*/  @P0 LDC R3, c[0x0][0x450] ;  /* 0x00011400ff030b82 */ /* 0x002e220000000800 */
[----:B------:R-:W-:Y:S01]  /*1c340*/  SHF.R.U32.HI R2, RZ, 0x2, R2 ;  /* 0x00000002ff027819 */ /* 0x000fe20000011602 */
[----:B----4-:R-:W-:-:S05]  /*1c350*/  IMAD.SHL.U32 R0, R0, 0x20, RZ ;  /* 0x0000002000007824 */ /* 0x010fca00078e00ff */
[----:B------:R-:W-:Y:S02]  /*1c360*/  LOP3.LUT R0, R2, 0x60, R0, 0xf8, !PT ;  /* 0x0000006002007812 */ /* 0x000fe400078ef800 */
[----:B------:R-:W1:Y:S01]  /*1c370*/  @P0 LDC R2, c[0x0][0x44c] ;  /* 0x00011300ff020b82 */ /* 0x000e620000000800 */
[----:B------:R-:W3:Y:S01]  /*1c380*/  S2R R9, SR_TID.X ;  /* 0x0000000000097919 */ /* 0x000ee20000002100 */
[----:B------:R-:W-:Y:S01]  /*1c390*/  UISETP.NE.U32.AND UP0, UPT, UR8, URZ, UPT ;  /* 0x0000003f0800728c */ /* 0x000fe2000bf05070 */
[----:B------:R-:W-:Y:S01]  /*1c3a0*/  UMOV UR4, UR46 ;  /* 0x0000002e00047c82 */ /* 0x000fe20008000000 */
[----:B------:R-:W-:Y:S02]  /*1c3b0*/  UMOV UR5, UR37 ;  /* 0x0000002500057c82 */ /* 0x000fe40008000000 */
[----:B------:R-:W-:Y:S02]  /*1c3c0*/  UISETP.NE.AND.EX UP0, UPT, UR9, URZ, UPT, UP0 ;  /* 0x0000003f0900728c */ /* 0x000fe4000bf05300 */
[----:B------:R-:W-:-:S02]  /*1c3d0*/  UIMAD.WIDE.U32 UR4, UR36, UR6, UR4 ;  /* 0x00000006240472a5 */ /* 0x000fc4000f8e0004 */
[----:B------:R-:W-:Y:S01]  /*1c3e0*/  USHF.R.S32.HI UR6, URZ, 0x1f, UR42 ;  /* 0x0000001f3f067899 */ /* 0x000fe2000801142a */
[----:B------:R-:W-:-:S03]  /*1c3f0*/  ULDC.64 UR8, c[0x0][0x2e0] ;  /* 0x0000b80000087ab9 */ /* 0x000fc60000000a00 */
[----:B------:R-:W-:Y:S02]  /*1c400*/  USEL UR6, UR6, URZ, !UP0 ;  /* 0x0000003f06067287 */ /* 0x000fe4000c000000 */
[----:B------:R-:W-:Y:S02]  /*1c410*/  UIMAD UR5, UR36, UR7, UR5 ;  /* 0x00000007240572a4 */ /* 0x000fe4000f8e0205 */
[----:B------:R-:W-:Y:S02]  /*1c420*/  USEL UR7, UR42, URZ, !UP0 ;  /* 0x0000003f2a077287 */ /* 0x000fe4000c000000 */
[----:B------:R-:W-:Y:S02]  /*1c430*/  UIMAD UR6, UR6, UR8, URZ ;  /* 0x00000008060672a4 */ /* 0x000fe4000f8e023f */
[----:B------:R-:W-:Y:S02]  /*1c440*/  UIMAD.WIDE.U32 UR4, UR7, UR8, UR4 ;  /* 0x00000008070472a5 */ /* 0x000fe4000f8e0004 */
[----:B------:R-:W-:-:S04]  /*1c450*/  UIMAD UR6, UR7, UR9, UR6 ;  /* 0x00000009070672a4 */ /* 0x000fc8000f8e0206 */
[----:B------:R-:W-:Y:S01]  /*1c460*/  UIADD3 UR6, UR5, UR6, URZ ;  /* 0x0000000605067290 */ /* 0x000fe2000fffe03f */
[----:B------:R-:W-:Y:S02]  /*1c470*/  IMAD.U32 R6, RZ, RZ, UR4 ;  /* 0x00000004ff067e24 */ /* 0x000fe4000f8e00ff */
[----:B------:R-:W-:Y:S01]  /*1c480*/  IMAD.U32 R7, RZ, RZ, UR5 ;  /* 0x00000005ff077e24 */ /* 0x000fe2000f8e00ff */
[----:B------:R-:W-:Y:S01]  /*1c490*/  ULDC.64 UR4, c[0x0][0x2d0] ;  /* 0x0000b40000047ab9 */ /* 0x000fe20000000a00 */
[----:B---3--:R-:W-:-:S05]  /*1c4a0*/  IMAD.SHL.U32 R9, R9, 0x10, RZ ;  /* 0x0000001009097824 */ /* 0x008fca00078e00ff */
[----:B------:R-:W-:-:S04]  /*1c4b0*/  LOP3.LUT R9, R9, 0x30, RZ, 0xc0, !PT ;  /* 0x0000003009097812 */ /* 0x000fc800078ec0ff */
[C---:B------:R-:W-:Y:S02]  /*1c4c0*/  LOP3.LUT R11, R9.reuse, 0x40, RZ, 0xfc, !PT ;  /* 0x00000040090b7812 */ /* 0x040fe400078efcff */
[----:B------:R-:W-:Y:S01]  /*1c4d0*/  LOP3.LUT R9, R9, 0x80, RZ, 0xfc, !PT ;  /* 0x0000008009097812 */ /* 0x000fe200078efcff */
[----:B--2---:R-:W-:-:S04]  /*1c4e0*/  IMAD.IADD R0, R0, 0x1, R12 ;  /* 0x0000000100007824 */ /* 0x004fc800078e020c */
[----:B-1----:R-:W-:-:S04]  /*1c4f0*/  @P0 IMAD.HI.U32 R2, R0, R2, RZ ;  /* 0x0000000200020227 */ /* 0x002fc800078e00ff */
[----:B------:R-:W-:Y:S01]  /*1c500*/  IMAD.MOV.U32 R4, RZ, RZ, R0 ;  /* 0x000000ffff047224 */ /* 0x000fe200078e0000 */
[----:B0-----:R-:W-:-:S04]  /*1c510*/  @P0 SHF.R.U32.HI R4, RZ, R3, R2 ;  /* 0x00000003ff040219 */ /* 0x001fc80000011602 */
[--C-:B------:R-:W-:Y:S01]  /*1c520*/  SHF.R.S32.HI R5, RZ, 0x1f, R4.reuse ;  /* 0x0000001fff057819 */ /* 0x100fe20000011404 */
[----:B------:R-:W-:Y:S02]  /*1c530*/  IMAD.MOV R2, RZ, RZ, -R4 ;  /* 0x000000ffff027224 */ /* 0x000fe400078e0a04 */
[----:B------:R-:W-:Y:S01]  /*1c540*/  IMAD.U32 R3, RZ, RZ, UR6 ;  /* 0x00000006ff037e24 */ /* 0x000fe2000f8e00ff */
[----:B------:R-:W0:Y:S01]  /*1c550*/  S2R R7, SR_TID.X ;  /* 0x0000000000077919 */ /* 0x000e220000002100 */
[----:B------:R-:W-:Y:S01]  /*1c560*/  IMAD R0, R8, R2, R0 ;  /* 0x0000000208007224 */ /* 0x000fe200078e0200 */
[----:B------:R-:W-:Y:S01]  /*1c570*/  ULDC.64 UR6, c[0x0][0x280] ;  /* 0x0000a00000067ab9 */ /* 0x000fe20000000a00 */
[----:B------:R-:W-:Y:S02]  /*1c580*/  IMAD.MOV.U32 R2, RZ, RZ, R6 ;  /* 0x000000ffff027224 */ /* 0x000fe400078e0006 */
[----:B------:R-:W-:Y:S02]  /*1c590*/  IMAD R5, R5, UR4, RZ ;  /* 0x0000000405057c24 */ /* 0x000fe4000f8e02ff */
[----:B------:R-:W-:-:S04]  /*1c5a0*/  IMAD.WIDE.U32 R2, R4, UR4, R2 ;  /* 0x0000000404027c25 */ /* 0x000fc8000f8e0002 */
[----:B------:R-:W-:Y:S01]  /*1c5b0*/  IMAD R5, R4, UR5, R5 ;  /* 0x0000000504057c24 */ /* 0x000fe2000f8e0205 */
[----:B------:R-:W-:Y:S01]  /*1c5c0*/  SHF.R.S32.HI R4, RZ, 0x1f, R0 ;  /* 0x0000001fff047819 */ /* 0x000fe20000011400 */
[----:B------:R-:W-:Y:S02]  /*1c5d0*/  ULDC.64 UR4, c[0x0][0x2c8] ;  /* 0x0000b20000047ab9 */ /* 0x000fe40000000a00 */
[----:B------:R-:W-:Y:S02]  /*1c5e0*/  IMAD.IADD R3, R3, 0x1, R5 ;  /* 0x0000000103037824 */ /* 0x000fe400078e0205 */
[----:B------:R-:W-:Y:S02]  /*1c5f0*/  IMAD R4, R4, UR4, RZ ;  /* 0x0000000404047c24 */ /* 0x000fe4000f8e02ff */
[----:B------:R-:W-:Y:S01]  /*1c600*/  IMAD.WIDE.U32 R2, R0, UR4, R2 ;  /* 0x0000000400027c25 */ /* 0x000fe2000f8e0002 */
[----:B------:R-:W-:Y:S02]  /*1c610*/  ULDC UR4, c[0x0][0x2b8] ;  /* 0x0000ae0000047ab9 */ /* 0x000fe40000000800 */
[----:B------:R-:W-:-:S02]  /*1c620*/  ISETP.GE.AND P2, PT, R9, UR4, PT ;  /* 0x0000000409007c0c */ /* 0x000fc4000bf46270 */
[----:B------:R1:W5:Y:S01]  /*1c630*/  LDL R9, [R1+0x30] ;  /* 0x0000300001097983 */ /* 0x0003620000100800 */
[----:B------:R-:W-:Y:S02]  /*1c640*/  IMAD R0, R0, UR5, R4 ;  /* 0x0000000500007c24 */ /* 0x000fe4000f8e0204 */
[----:B0-----:R-:W-:Y:S01]  /*1c650*/  IMAD.SHL.U32 R10, R7, 0x10, RZ ;  /* 0x00000010070a7824 */ /* 0x001fe200078e00ff */
[----:B------:R-:W-:-:S04]  /*1c660*/  IADD3 R4, P3, R2, UR6, RZ ;  /* 0x0000000602047c10 */ /* 0x000fc8000ff7e0ff */
[----:B------:R-:W-:Y:S02]  /*1c670*/  LOP3.LUT R10, R10, 0x30, RZ, 0xc0, !PT ;  /* 0x000000300a0a7812 */ /* 0x000fe400078ec0ff */
[----:B------:R-:W-:Y:S02]  /*1c680*/  ISETP.GE.AND P1, PT, R11, UR4, PT ;  /* 0x000000040b007c0c */ /* 0x000fe4000bf26270 */
[----:B------:R-:W-:Y:S01]  /*1c690*/  ISETP.GE.AND P0, PT, R10, UR4, PT ;  /* 0x000000040a007c0c */ /* 0x000fe2000bf06270 */
[----:B------:R-:W-:Y:S01]  /*1c6a0*/  UMOV UR4, 0xffffffff ;  /* 0xffffffff00047882 */ /* 0x000fe20000000000 */
[----:B------:R-:W-:Y:S02]  /*1c6b0*/  IADD3.X R0, R3, UR7, R0, P3, !PT ;  /* 0x0000000703007c10 */ /* 0x000fe40009ffe400 */
[----:B-1----:R-:W-:Y:S09]  /*1c6c0*/  BRA.DIV UR4, `(.L_x_4385) ;  /* 0x0000004604a47947 */ /* 0x002ff2000b800000 */
[----:B------:R-:W0:Y:S02]  /*1c6d0*/  S2R R5, SR_TID.X ;  /* 0x0000000000057919 */ /* 0x000e240000002100 */
[----:B0-----:R-:W-:Y:S02]  /*1c6e0*/  LOP3.LUT R6, R5, 0x7f, RZ, 0xc0, !PT ;  /* 0x0000007f05067812 */ /* 0x001fe400078ec0ff */
[----:B------:R-:W2:Y:S04]  /*1c6f0*/  LDL.LU R5, [R1+0x2c] ;  /* 0x00002c0001057983 */ /* 0x000ea80000300800 */
[----:B------:R-:W3:Y:S01]  /*1c700*/  LDL.LU R11, [R1+0xc] ;  /* 0x00000c00010b7983 */ /* 0x000ee20000300800 */
[----:B------:R-:W-:-:S03]  /*1c710*/  SHF.R.U32.HI R7, RZ, 0x2, R6 ;  /* 0x00000002ff077819 */ /* 0x000fc60000011606 */
[----:B------:R-:W-:Y:S01]  /*1c720*/  SHFL.IDX PT, R6, R0, RZ, 0x1c1f ;  /* 0x001c1fff00067589 */ /* 0x000fe200000e0000 */
[----:B--2---:R-:W-:-:S03]  /*1c730*/  IMAD R2, R5, R8, RZ ;  /* 0x0000000805027224 */ /* 0x004fc600078e02ff */
[----:B------:R-:W0:Y:S01]  /*1c740*/  SHFL.IDX PT, R5, R4, RZ, 0x1c1f ;  /* 0x001c1fff04057589 */ /* 0x000e2200000e0000 */
[----:B---3--:R-:W-:-:S05]  /*1c750*/  IMAD.IADD R3, R7, 0x1, R11 ;  /* 0x0000000107037824 */ /* 0x008fca00078e020b */
[----:B------:R-:W-:-:S13]  /*1c760*/  ISETP.GE.AND P4, PT, R3, R2, PT ;  /* 0x000000020300720c */ /* 0x000fda0003f86270 */
[----:B0-----:R-:W-:-:S05]  /*1c770*/  @!P4 IADD3 R5, P3, R10, R5, RZ ;  /* 0x000000050a05c210 */ /* 0x001fca0007f7e0ff */
[----:B------:R-:W-:-:S04]  /*1c780*/  @!P4 IMAD.X R6, RZ, RZ, R6, P3 ;  /* 0x000000ffff06c224 */ /* 0x000fc800018e0606 */
[----:B------:R-:W-:Y:S02]  /*1c790*/  @!P4 IMAD.MOV.U32 R7, RZ, RZ, R6 ;  /* 0x000000ffff07c224 */ /* 0x000fe400078e0006 */
[----:B------:R-:W-:Y:S02]  /*1c7a0*/  @!P4 IMAD.MOV.U32 R6, RZ, RZ, R5 ;  /* 0x000000ffff06c224 */ /* 0x000fe400078e0005 */
[----:B------:R-:W-:-:S03]  /*1c7b0*/  VIADD R5, R3, 0x20 ;  /* 0x0000002003057836 */ /* 0x000fc60000000000 */
[----:B------:R-:W-:Y:S01]  /*1c7c0*/  @!PT LDS RZ, [RZ] ;  /* 0x00000000fffff984 */ /* 0x000fe20000000800 */
[----:B-----5:R-:W-:Y:S02]  /*1c7d0*/  @!P4 LDGSTS.E.BYPASS.LTC128B.128 [R9+0x1e200], desc[UR52][R6.64], !P0 ;  /* 0x1e2000000609cfae */ /* 0x020fe4000c101d74 */
[----:B------:R-:W-:Y:S02]  /*1c7e0*/  ISETP.GE.AND P3, PT, R5, R2, PT ;  /* 0x000000020500720c */ /* 0x000fe40003f66270 */
[----:B------:R-:W-:Y:S04]  /*1c7f0*/  @!P4 LDGSTS.E.BYPASS.LTC128B.128 [R9+0x20200], desc[UR52][R6.64+0x40], !P1 ;  /* 0x202000400609cfae */ /* 0x000fe8000c901d74 */
[----:B------:R0:W-:Y:S04]  /*1c800*/  @!P4 LDGSTS.E.BYPASS.LTC128B.128 [R9+0x22200], desc[UR52][R6.64+0x80], !P2 ;  /* 0x222000800609cfae */ /* 0x0001e8000d101d74 */
[----:B------:R-:W-:Y:S04]  /*1c810*/  SHFL.IDX PT, R5, R0, 0x1, 0x1c1f ;  /* 0x003c1f0000057f89 */ /* 0x000fe800000e0000 */
        /* <DEDUP_REMOVED lines=10> */
[----:B------:R-:W-:Y:S04]  /*1c8c0*/  SHFL.IDX PT, R0, R0, 0x3, 0x1c1f ;  /* 0x007c1f0000007f89 */ /* 0x000fe800000e0000 */
[----:B0-----:R-:W0:Y:S04]  /*1c8d0*/  SHFL.IDX PT, R6, R4, 0x2, 0x1c1f ;  /* 0x005c1f0004067f89 */ /* 0x001e2800000e0000 */
[----:B------:R-:W1:Y:S01]  /*1c8e0*/  SHFL.IDX PT, R4, R4, 0x3, 0x1c1f ;  /* 0x007c1f0004047f89 */ /* 0x000e6200000e0000 */
[----:B0-----:R-:W-:-:S05]  /*1c8f0*/  @!P3 IADD3 R6, P4, R10, R6, RZ ;  /* 0x000000060a06b210 */ /* 0x001fca0007f9e0ff */
[----:B------:R-:W-:-:S04]  /*1c900*/  @!P3 IMAD.X R5, RZ, RZ, R5, P4 ;  /* 0x000000ffff05b224 */ /* 0x000fc800020e0605 */
[----:B------:R-:W-:-:S05]  /*1c910*/  @!P3 IMAD.MOV.U32 R7, RZ, RZ, R5 ;  /* 0x000000ffff07b224 */ /* 0x000fca00078e0005 */
[----:B------:R0:W-:Y:S04]  /*1c920*/  @!P3 LDGSTS.E.BYPASS.LTC128B.128 [R9+0x1f200], desc[UR52][R6.64], !P0 ;  /* 0x1f2000000609bfae */ /* 0x0001e8000c101d74 */
[----:B------:R0:W-:Y:S04]  /*1c930*/  @!P3 LDGSTS.E.BYPASS.LTC128B.128 [R9+0x21200], desc[UR52][R6.64+0x40], !P1 ;  /* 0x212000400609bfae */ /* 0x0001e8000c901d74 */
[----:B-1----:R0:W-:Y:S02]  /*1c940*/  @!P3 LDGSTS.E.BYPASS.LTC128B.128 [R9+0x23200], desc[UR52][R6.64+0x80], !P2 ;  /* 0x232000800609bfae */ /* 0x0021e4000d101d74 */
.L_x_4466:
        /* <DEDUP_REMOVED lines=10> */
[----:B------:R1:W-:Y:S04]  /*1c9f0*/  LDGSTS.E.BYPASS.LTC128B.128 [R9+0x21a00], desc[UR52][R2.64+0x40], !P1 ;  /* 0x21a0004002097fae */ /* 0x0003e8000c901d74 */
[----:B------:R1:W-:Y:S02]  /*1ca00*/  LDGSTS.E.BYPASS.LTC128B.128 [R9+0x23a00], desc[UR52][R2.64+0x80], !P2 ;  /* 0x23a0008002097fae */ /* 0x0003e4000d101d74 */
.L_x_4387:
[----:B------:R-:W-:Y:S05]  /*1ca10*/  BSYNC B0 ;  /* 0x0000000000007941 */ /* 0x000fea0003800000 */
.L_x_4386:
[----:B------:R-:W-:Y:S01]  /*1ca20*/  NOP ;  /* 0x0000000000007918 */ /* 0x000fe20000000000 */
[----:B------:R-:W-:-:S13]  /*1ca30*/  PLOP3.LUT P0, PT, PT, PT, PT, 0x80, 0x0 ;  /* 0x000000000000781c */ /* 0x000fda0003f0f070 */
.L_x_4388:
        /* <DEDUP_REMOVED lines=18> */
.L_x_4467:
[----:B------:R-:W-:Y:S05]  /*1cb60*/  BSYNC B0 ;  /* 0x0000000000007941 */ /* 0x000fea0003800000 */
.L_x_4389:
[----:B------:R-:W2:Y:S04]  /*1cb70*/  LDL.LU R2, [R1+0x24] ;  /* 0x0000240001027983 */ /* 0x000ea80000300800 */
[----:B------:R-:W3:Y:S01]  /*1cb80*/  LDL R3, [R1+0x18] ;  /* 0x0000180001037983 */ /* 0x000ee20000100800 */
[----:B--2---:R-:W-:-:S05]  /*1cb90*/  VIADD R2, R2, 0xfffffffe ;  /* 0xfffffffe02027836 */ /* 0x004fca0000000000 */
[----:B---3--:R-:W-:-:S13]  /*1cba0*/  ISETP.GE.AND P0, PT, R2, R3, PT ;  /* 0x000000030200720c */ /* 0x008fda0003f06270 */
[----:B------:R-:W-:Y:S05]  /*1cbb0*/  @!P0 BRA `(.L_x_4391) ;  /* 0x0000001800148947 */ /* 0x000fea0003800000 */
[----:B-1----:R1:W5:Y:S04]  /*1cbc0*/  LDL.LU R0, [R1+0x8] ;  /* 0x0000080001007983 */ /* 0x0023680000300800 */
[----:B------:R1:W5:Y:S02]  /*1cbd0*/  LDL.LU R8, [R1+0x10] ;  /* 0x0000100001087983 */ /* 0x0003640000300800 */
.L_x_4415:
[----:B-----5:R-:W-:Y:S01]  /*1cbe0*/  VIADD R4, R0, 0x1 ;  /* 0x0000000100047836 */ /* 0x020fe20000000000 */
[----:B------:R-:W-:Y:S01]  /*1cbf0*/  LOP3.LUT P1, RZ, R16, 0x1, RZ, 0xc0, !PT ;  /* 0x0000000110ff7812 */ /* 0x000fe2000782c0ff */
[----:B------:R-:W-:Y:S05]  /*1cc00*/  YIELD ;  /* 0x0000000000007946 */ /* 0x000fea0003800000 */
[----:B------:R-:W-:Y:S01]  /*1cc10*/  ISETP.NE.AND P0, PT, R4, 0x2, PT ;  /* 0x000000020400780c */ /* 0x000fe20003f05270 */
[----:B------:R-:W-:Y:S03]  /*1cc20*/  BSSY B0, `(.L_x_4392) ;  /* 0x00000a9000007945 */ /* 0x000fe60003800000 */
[----:B------:R-:W-:-:S02]  /*1cc30*/  SEL R3, RZ, 0x1, P0 ;  /* 0x00000001ff037807 */ /* 0x000fc40000000000 */
[----:B------:R-:W-:Y:S02]  /*1cc40*/  SEL R10, R4, RZ, P0 ;  /* 0x000000ff040a7207 */ /* 0x000fe40000000000 */
        /* <DEDUP_REMOVED lines=28> */
.L_x_4394:
        /* <DEDUP_REMOVED lines=8> */
.L_x_4468:
[----:B------:R-:W-:Y:S05]  /*1ce90*/  BSYNC B1 ;  /* 0x0000000000017941 */ /* 0x000fea0003800000 */
.L_x_4395:
        /* <DEDUP_REMOVED lines=9> */
.L_x_4398:
[----:B------:R-:W-:Y:S05]  /*1cf30*/  BSYNC B1 ;  /* 0x0000000000017941 */ /* 0x000fea0003800000 */
.L_x_4397:
        /* <DEDUP_REMOVED lines=13> */
.L_x_4399:
        /* <DEDUP_REMOVED lines=16> */
.L_x_4400:
        /* <DEDUP_REMOVED lines=16> */
.L_x_4401:
        /* <DEDUP_REMOVED lines=13> */
.L_x_4469:
[----:B------:R-:W-:Y:S05]  /*1d2e0*/  BSYNC B1 ;  /* 0x0000000000017941 */ /* 0x000fea0003800000 */
.L_x_4402:
        /* <DEDUP_REMOVED lines=11> */
.L_x_4405:
[----:B------:R-:W-:Y:S05]  /*1d3a0*/  BSYNC B1 ;  /* 0x0000000000017941 */ /* 0x000fea0003800000 */
.L_x_4404:
        /* <DEDUP_REMOVED lines=8> */
.L_x_4406:
        /* <DEDUP_REMOVED lines=15> */
.L_x_4407:
        /* <DEDUP_REMOVED lines=15> */
.L_x_4408:
        /* <DEDUP_REMOVED lines=10> */
.L_x_4393:
[----:B------:R-:W-:Y:S05]  /*1d6b0*/  BSYNC B0 ;  /* 0x0000000000007941 */ /* 0x000fea0003800000 */
.L_x_4392:
[----:B------:R-:W-:-:S06]  /*1d6c0*/  UISETP.NE.AND UP0, UPT, UR39, 0x3, UPT ;  /* 0x000000032700788c */ /* 0x000fcc000bf05270 */
[----:B------:R-:W-:-:S13]  /*1d6d0*/  PLOP3.LUT P0, PT, PT, PT, UP0, 0x80, 0x0 ;  /* 0x000000000000781c */ /* 0x000fda0003f0f008 */
[----:B------:R-:W-:Y:S05]  /*1d6e0*/  @!P0 BRA `(.L_x_4409) ;  /* 0x0000000000048947 */ /* 0x000fea0003800000 */
[----:B------:R-:W-:Y:S01]  /*1d6f0*/  BPT.TRAP 0x1 ;  /* 0x000000040000795c */ /* 0x000fe20000300000 */
.L_x_4409:
[----:B------:R-:W-:Y:S01]  /*1d700*/  IMAD.U32 R3, RZ, RZ, UR41 ;  /* 0x00000029ff037e24 */ /* 0x000fe2000f8e00ff */
[----:B------:R-:W-:Y:S01]  /*1d710*/  LOP3.LUT R4, R8, 0x1, RZ, 0x3c, !PT ;  /* 0x0000000108047812 */ /* 0x000fe200078e3cff */
[----:B------:R-:W-:Y:S03]  /*1d720*/  BSSY B0, `(.L_x_4410) ;  /* 0x0000006000007945 */ /* 0x000fe60003800000 */
[----:B------:R-:W-:Y:S01]  /*1d730*/  ISETP.NE.AND P1, PT, R3, 0x3, PT ;  /* 0x000000030300780c */ /* 0x000fe20003f25270 */
[----:B------:R-:W-:Y:S01]  /*1d740*/  IMAD R3, R0, 0x8, R18 ;  /* 0x0000000800037824 */ /* 0x000fe200078e0212 */
[----:B------:R-:W-:-:S04]  /*1d750*/  SHF.L.U32 R4, R4, 0x1f, RZ ;  /* 0x0000001f04047819 */ /* 0x000fc800000006ff */
[----:B------:R-:W2:Y:S02]  /*1d760*/  SYNCS.PHASECHK.TRANS64.TRYWAIT P0, [R3+URZ+0x33470], R4 ;  /* 0x03347004030075a7 */ /* 0x000ea4000800017f */
[----:B--2---:R-:W-:Y:S05]  /*1d770*/  @!P0 BRA `(.L_x_4411) ;  /* 0x0000003c00188947 */ /* 0x004fea0003800000 */
.L_x_4470:
[----:B------:R-:W-:Y:S05]  /*1d780*/  BSYNC B0 ;  /* 0x0000000000007941 */ /* 0x000fea0003800000 */
.L_x_4410:
[----:B------:R-:W-:Y:S05]  /*1d790*/  @!P1 BRA `(.L_x_4412) ;  /* 0x0000000000049947 */ /* 0x000fea0003800000 */
[----:B------:R-:W-:Y:S01]  /*1d7a0*/  BPT.TRAP 0x1 ;  /* 0x000000040000795c */ /* 0x000fe20000300000 */
.L_x_4412:
[----:B--2---:R-:W-:Y:S01]  /*1d7b0*/  SHF.L.U32 R4, R8, 0x1f, RZ ;  /* 0x0000001f08047819 */ /* 0x004fe200000006ff */
[----:B------:R-:W-:-:S03]  /*1d7c0*/  IMAD R0, R0, 0x7800, RZ ;  /* 0x0000780000007824 */ /* 0x000fc600078e02ff */
[----:B------:R-:W2:Y:S02]  /*1d7d0*/  SYNCS.PHASECHK.TRANS64.TRYWAIT P0, [R3+URZ+0x33460], R4 ;  /* 0x03346004030075a7 */ /* 0x000ea4000800017f */
[----:B--2---:R-:W-:Y:S05]  /*1d7e0*/  @!P0 BRA `(.L_x_4413) ;  /* 0x0000003c00108947 */ /* 0x004fea0003800000 */
.L_x_4471:
[----:B------:R2:W-:Y:S04]  /*1d7f0*/  STL [R1+0x3c], R3 ;  /* 0x00003c0301007387 */ /* 0x0005e80000100800 */
[----:B--2---:R-:W2:Y:S04]  /*1d800*/  LDL R3, [R1+0x4] ;  /* 0x0000040001037983 */ /* 0x004ea80000100800 */
[----:B------:R3:W-:Y:S04]  /*1d810*/  STL [R1+0x38], R2 ;  /* 0x0000380201007387 */ /* 0x0007e80000100800 */
[----:B---3--:R-:W3:Y:S01]  /*1d820*/  LDL R2, [R1] ;  /* 0x0000000001027983 */ /* 0x008ee20000100800 */
[----:B------:R-:W-:Y:S05]  /*1d830*/  WARPSYNC.ALL ;  /* 0x0000000000007948 */ /* 0x000fea0003800000 */
[----:B------:R-:W-:-:S02]  /*1d840*/  VIADD R14, R0, 0x2800 ;  /* 0x00002800000e7836 */ /* 0x000fc40000000000 */
[C---:B------:R-:W-:Y:S02]  /*1d850*/  VIADD R12, R0.reuse, 0x800 ;  /* 0x00000800000c7836 */ /* 0x040fe40000000000 */
[C---:B------:R-:W-:Y:S02]  /*1d860*/  VIADD R13, R0.reuse, 0x5000 ;  /* 0x00005000000d7836 */ /* 0x040fe40000000000 */
[C---:B------:R-:W-:Y:S02]  /*1d870*/  VIADD R15, R0.reuse, 0x1800 ;  /* 0x00001800000f7836 */ /* 0x040fe40000000000 */
[C---:B------:R-:W-:Y:S02]  /*1d880*/  VIADD R21, R0.reuse, 0x2000 ;  /* 0x0000200000157836 */ /* 0x040fe40000000000 */
[C---:B------:R-:W-:Y:S01]  /*1d890*/  VIADD R20, R0.reuse, 0x5800 ;  /* 0x0000580000147836 */ /* 0x040fe20000000000 */
[----:B--2---:R-:W-:-:S05]  /*1d8a0*/  LOP3.LUT R4, R0, R3, RZ, 0xfc, !PT ;  /* 0x0000000300047212 */ /* 0x004fca00078efcff */
[----:B------:R-:W-:-:S06]  /*1d8b0*/  IMAD.IADD R4, R18, 0x1, R4 ;  /* 0x0000000112047824 */ /* 0x000fcc00078e0204 */
[----:B------:R-:W2:Y:S02]  /*1d8c0*/  LDSM.16.MT88.4 R4, [R4+0xf200] ;  /* 0x00f200000404783b */ /* 0x000ea40000004200 */
[C-C-:B--2---:R-:W-:Y:S02]  /*1d8d0*/  PRMT R8, R4.reuse, 0x6420, R5.reuse ;  /* 0x0000642004087816 */ /* 0x144fe40000000005 */
[----:B0-----:R-:W-:Y:S02]  /*1d8e0*/  PRMT R9, R4, 0x7531, R5 ;  /* 0x0000753104097816 */ /* 0x001fe40000000005 */
[----:B---3--:R-:W-:Y:S02]  /*1d8f0*/  LOP3.LUT R4, R0, R2, RZ, 0xfc, !PT ;  /* 0x0000000200047212 */ /* 0x008fe400078efcff */
[C-C-:B------:R-:W-:Y:S02]  /*1d900*/  PRMT R10, R6.reuse, 0x6420, R7.reuse ;  /* 0x00006420060a7816 */ /* 0x140fe40000000007 */
[----:B------:R-:W-:Y:S01]  /*1d910*/  PRMT R11, R6, 0x7531, R7 ;  /* 0x00007531060b7816 */ /* 0x000fe20000000007 */
[----:B------:R-:W-:-:S05]  /*1d920*/  IMAD.IADD R4, R19, 0x1, R4 ;  /* 0x0000000113047824 */ /* 0x000fca00078e0204 */
[----:B------:R0:W-:Y:S02]  /*1d930*/  STSM.16.M88.4 [R4], R8 ;  /* 0x0000000804007844 */ /* 0x0001e40000000200 */
        /* <DEDUP_REMOVED lines=8> */
[----:B------:R-:W-:Y:S01]  /*1d9c0*/  IMAD.IADD R4, R19, 0x1, R4 ;  /* 0x0000000113047824 */ /* 0x000fe200078e0204 */
[----:B------:R-:W-:-:S04]  /*1d9d0*/  LOP3.LUT R12, R12, R3, RZ, 0xfc, !PT ;  /* 0x000000030c0c7212 */ /* 0x000fc800078efcff */
[----:B------:R0:W-:Y:S02]  /*1d9e0*/  STSM.16.M88.4 [R4], R8 ;  /* 0x0000000804007844 */ /* 0x0001e40000000200 */
[----:B0-----:R-:W-:Y:S01]  /*1d9f0*/  LOP3.LUT R4, R13, R3, RZ, 0xfc, !PT ;  /* 0x000000030d047212 */ /* 0x001fe200078efcff */
[----:B------:R-:W-:-:S04]  /*1da00*/  VIADD R13, R0, 0x1000 ;  /* 0x00001000000d7836 */ /* 0x000fc80000000000 */
        /* <DEDUP_REMOVED lines=10> */
[----:B0-----:R-:W-:Y:S02]  /*1dab0*/  IMAD.IADD R4, R18, 0x1, R12 ;  /* 0x0000000112047824 */ /* 0x001fe400078e020c */
[----:B------:R-:W-:-:S04]  /*1dac0*/  VIADD R12, R0, 0x3000 ;  /* 0x00003000000c7836 */ /* 0x000fc80000000000 */
        /* <DEDUP_REMOVED lines=25> */
[----:B------:R-:W-:Y:S01]  /*1dc60*/  LOP3.LUT R4, R14, R2, RZ, 0xfc, !PT ;  /* 0x000000020e047212 */ /* 0x000fe200078efcff */
[----:B------:R-:W-:Y:S01]  /*1dc70*/  VIADD R14, R0, 0x6000 ;  /* 0x00006000000e7836 */ /* 0x000fe20000000000 */
[C-C-:B------:R-:W-:Y:S02]  /*1dc80*/  PRMT R10, R6.reuse, 0x6420, R7.reuse ;  /* 0x00006420060a7816 */ /* 0x140fe40000000007 */
[----:B------:R-:W-:Y:S01]  /*1dc90*/  PRMT R11, R6, 0x7531, R7 ;  /* 0x00007531060b7816 */ /* 0x000fe20000000007 */
[----:B------:R-:W-:-:S05]  /*1dca0*/  IMAD.IADD R4, R19, 0x1, R4 ;  /* 0x0000000113047824 */ /* 0x000fca00078e0204 */
[----:B------:R0:W-:Y:S02]  /*1dcb0*/  STSM.16.M88.4 [R4], R8 ;  /* 0x0000000804007844 */ /* 0x0001e40000000200 */
[----:B0-----:R-:W-:Y:S02]  /*1dcc0*/  IMAD.IADD R4, R18, 0x1, R13 ;  /* 0x0000000112047824 */ /* 0x001fe400078e020d */
[----:B------:R-:W-:-:S04]  /*1dcd0*/  VIADD R13, R0, 0x4800 ;  /* 0x00004800000d7836 */ /* 0x000fc80000000000 */
        /* <DEDUP_REMOVED lines=9> */
[----:B0-----:R-:W-:-:S05]  /*1dd70*/  VIADD R10, R0, 0x3800 ;  /* 0x00003800000a7836 */ /* 0x001fca0000000000 */
[----:B------:R-:W-:-:S05]  /*1dd80*/  LOP3.LUT R4, R10, R3, RZ, 0xfc, !PT ;  /* 0x000000030a047212 */ /* 0x000fca00078efcff */
        /* <DEDUP_REMOVED lines=32> */
[C---:B------:R-:W-:Y:S02]  /*1df90*/  VIADD R12, R0.reuse, 0x6800 ;  /* 0x00006800000c7836 */ /* 0x040fe40000000000 */
[----:B------:R-:W-:Y:S02]  /*1dfa0*/  VIADD R0, R0, 0x7000 ;  /* 0x0000700000007836 */ /* 0x000fe40000000000 */
[----:B------:R-:W0:Y:S02]  /*1dfb0*/  LDSM.16.MT88.4 R4, [R4+0xf200] ;  /* 0x00f200000404783b */ /* 0x000e240000004200 */
        /* <DEDUP_REMOVED lines=32> */
[C---:B------:R-:W-:Y:S02]  /*1e1c0*/  LOP3.LUT R4, R0.reuse, R3, RZ, 0xfc, !PT ;  /* 0x0000000300047212 */ /* 0x040fe400078efcff */
        /* <DEDUP_REMOVED lines=22> */
.L_x_4414:
[----:B0-----:R-:W0:Y:S01]  /*1e330*/  S2R R0, SR_TID.X ;  /* 0x0000000000007919 */ /* 0x001e220000002100 */
[----:B--2--5:R2:W-:Y:S01]  /*1e340*/  SYNCS.ARRIVE.TRANS64.A1T0 RZ, [R3+URZ+0x33450], RZ ;  /* 0x033450ff03ff79a7 */ /* 0x0245e2000810003f */
[----:B------:R3:W5:Y:S01]  /*1e350*/  LDL R8, [R1+0x10] ;  /* 0x0000100001087983 */ /* 0x0007620000100800 */
[----:B0-----:R-:W-:-:S03]  /*1e360*/  LOP3.LUT R4, R0, 0x7f, RZ, 0xc0, !PT ;  /* 0x0000007f00047812 */ /* 0x001fc600078ec0ff */
[----:B------:R-:W4:Y:S01]  /*1e370*/  LDL R0, [R1+0x18] ;  /* 0x0000180001007983 */ /* 0x000f220000100800 */
[----:B------:R-:W-:Y:S01]  /*1e380*/  BAR.SYNC.DEFER_BLOCKING 0x2, 0x80 ;  /* 0x0082000000007b1d */ /* 0x000fe20000010000 */
[----:B------:R-:W-:-:S13]  /*1e390*/  ISETP.NE.AND P0, PT, R4, RZ, PT ;  /* 0x000000ff0400720c */ /* 0x000fda0003f05270 */
[----:B--2---:R-:W-:-:S05]  /*1e3a0*/  @!P0 VIADD R3, R3, 0x33480 ;  /* 0x0003348003038836 */ /* 0x004fca0000000000 */
[----:B------:R-:W-:-:S04]  /*1e3b0*/  @!P0 PRMT R3, RZ, 0x654, R3 ;  /* 0x00000654ff038816 */ /* 0x000fc80000000003 */
[----:B------:R3:W-:Y:S01]  /*1e3c0*/  @!P0 SYNCS.ARRIVE.TRANS64.RED.A1T0 RZ, [R3+URZ], RZ ;  /* 0x000000ff03ff89a7 */ /* 0x0007e2000810043f */
[C---:B----4-:R-:W-:Y:S01]  /*1e3d0*/  ISETP.GT.AND P0, PT, R2.reuse, R0, PT ;  /* 0x000000000200720c */ /* 0x050fe20003f04270 */
[----:B------:R-:W-:Y:S01]  /*1e3e0*/  VIADD R2, R2, 0xffffffff ;  /* 0xffffffff02027836 */ /* 0x000fe20000000000 */
[----:B------:R3:W5:Y:S11]  /*1e3f0*/  LDL R0, [R1+0x8] ;  /* 0x0000080001007983 */ /* 0x0007760000100800 */
[----:B---3--:R-:W-:Y:S05]  /*1e400*/  @P0 BRA `(.L_x_4415) ;  /* 0xffffffe400f40947 */ /* 0x008fea000383ffff */
.L_x_4391:
[----:B------:R-:W2:Y:S01]  /*1e410*/  S2R R3, SR_TID.X ;  /* 0x0000000000037919 */ /* 0x000ea20000002100 */
[----:B------:R-:W-:Y:S01]  /*1e420*/  BSSY B0, `(.L_x_4416) ;  /* 0x0000011000007945 */ /* 0x000fe20003800000 */
[----:B--2---:R-:W-:-:S04]  /*1e430*/  LOP3.LUT R3, R3, 0x7f, RZ, 0xc0, !PT ;  /* 0x0000007f03037812 */ /* 0x004fc800078ec0ff */
[----:B------:R-:W-:-:S13]  /*1e440*/  ISETP.NE.AND P0, PT, R3, RZ, PT ;  /* 0x000000ff0300720c */ /* 0x000fda0003f05270 */
[----:B------:R-:W-:Y:S05]  /*1e450*/  @P0 BRA `(.L_x_4417) ;  /* 0x0000000000340947 */ /* 0x000fea0003800000 */
[----:B------:R-:W2:Y:S01]  /*1e460*/  S2R R3, SR_LANEID ;  /* 0x0000000000037919 */ /* 0x000ea20000000000 */
[----:B------:R-:W-:Y:S02]  /*1e470*/  VOTEU.ANY UR4, UPT, PT ;  /* 0x0000000000047886 */ /* 0x000fe400038e0100 */
[----:B-1---5:R-:W2:Y:S08]  /*1e480*/  FLO.U32 R0, UR4 ;  /* 0x0000000400007d00 */ /* 0x022eb000080e0000 */
[----:B------:R-:W1:Y:S01]  /*1e490*/  POPC R5, UR4 ;  /* 0x0000000400057d09 */ /* 0x000e620008000000 */
[----:B--2---:R-:W-:-:S02]  /*1e4a0*/  ISETP.EQ.U32.AND P1, PT, R0, R3, PT ;  /* 0x000000030000720c */ /* 0x004fc40003f22070 */
[----:B------:R-:W1:Y:S11]  /*1e4b0*/  LDC.64 R2, c[0x0][0xc60] ;  /* 0x00031800ff027b82 */ /* 0x000e760000000a00 */
[----:B-1----:R-:W2:Y:S01]  /*1e4c0*/  @P1 ATOMG.E.ADD.STRONG.GPU PT, R3, desc[UR52][R2.64], R5 ;  /* 0x00000005020319a8 */ /* 0x002ea200081ee1f4 */
[----:B------:R-:W1:Y:S02]  /*1e4d0*/  S2R R4, SR_LTMASK ;  /* 0x0000000000047919 */ /* 0x000e640000003900 */
[----:B-1----:R-:W-:-:S04]  /*1e4e0*/  LOP3.LUT R4, R4, UR4, RZ, 0xc0, !PT ;  /* 0x0000000404047c12 */ /* 0x002fc8000f8ec0ff */
[----:B0-----:R-:W0:Y:S01]  /*1e4f0*/  POPC R7, R4 ;  /* 0x0000000400077309 */ /* 0x001e220000000000 */
[----:B--2---:R-:W0:Y:S02]  /*1e500*/  SHFL.IDX PT, R0, R3, R0, 0x1f ;  /* 0x00001f0003007589 */ /* 0x004e2400000e0000 */
[----:B0-----:R-:W-:-:S05]  /*1e510*/  IADD3 R0, R0, UR40, R7 ;  /* 0x0000002800007c10 */ /* 0x001fca000fffe007 */
[----:B------:R2:W-:Y:S02]  /*1e520*/  STL [R1+0x20], R0 ;  /* 0x0000200001007387 */ /* 0x0005e40000100800 */
.L_x_4417:
[----:B------:R-:W-:Y:S05]  /*1e530*/  BSYNC B0 ;  /* 0x0000000000007941 */ /* 0x000fea0003800000 */
.L_x_4416:
[----:B------:R-:W-:-:S06]  /*1e540*/  UISETP.NE.AND UP0, UPT, UR39, 0x3, UPT ;  /* 0x000000032700788c */ /* 0x000fcc000bf05270 */
[----:B------:R-:W-:-:S13]  /*1e550*/  PLOP3.LUT P1, PT, PT, PT, UP0, 0x80, 0x0 ;  /* 0x000000000000781c */ /* 0x000fda0003f2f008 */
[----:B------:R-:W-:Y:S05]  /*1e560*/  @!P1 BRA `(.L_x_4418) ;  /* 0x0000000000049947 */ /* 0x000fea0003800000 */
[----:B------:R-:W-:Y:S01]  /*1e570*/  BPT.TRAP 0x1 ;  /* 0x000000040000795c */ /* 0x000fe20000300000 */
.L_x_4418:
[----:B------:R-:W3:Y:S04]  /*1e580*/  LDL R3, [R1+0x10] ;  /* 0x0000100001037983 */ /* 0x000ee80000100800 */
[----:B------:R-:W4:Y:S01]  /*1e590*/  LDL R2, [R1+0x8] ;  /* 0x0000080001027983 */ /* 0x000f220000100800 */
[----:B-12--5:R-:W-:Y:S01]  /*1e5a0*/  IMAD.U32 R0, RZ, RZ, UR41 ;  /* 0x00000029ff007e24 */ /* 0x026fe2000f8e00ff */
[----:B------:R-:W-:Y:S04]  /*1e5b0*/  BSSY B0, `(.L_x_4419) ;  /* 0x0000007000007945 */ /* 0x000fe80003800000 */
[----:B------:R-:W-:-:S02]  /*1e5c0*/  ISETP.NE.AND P2, PT, R0, 0x3, PT ;  /* 0x000000030000780c */ /* 0x000fc40003f45270 */
[----:B---3--:R-:W-:-:S04]  /*1e5d0*/  LOP3.LUT R3, R3, 0x1, RZ, 0x3c, !PT ;  /* 0x0000000103037812 */ /* 0x008fc800078e3cff */
[----:B------:R-:W-:Y:S01]  /*1e5e0*/  SHF.L.U32 R3, R3, 0x1f, RZ ;  /* 0x0000001f03037819 */ /* 0x000fe200000006ff */
[----:B----4-:R-:W-:-:S04]  /*1e5f0*/  IMAD R0, R2, 0x8, R18 ;  /* 0x0000000802007824 */ /* 0x010fc800078e0212 */
[----:B------:R-:W1:Y:S02]  /*1e600*/  SYNCS.PHASECHK.TRANS64.TRYWAIT P1, [R0+URZ+0x33470], R3 ;  /* 0x03347003000075a7 */ /* 0x000e64000802017f */
[----:B-1----:R-:W-:Y:S05]  /*1e610*/  @!P1 BRA `(.L_x_4420) ;  /* 0x0000002c00989947 */ /* 0x002fea0003800000 */
.L_x_4472:
[----:B------:R-:W-:Y:S05]  /*1e620*/  BSYNC B0 ;  /* 0x0000000000007941 */ /* 0x000fea0003800000 */
.L_x_4419:
[----:B------:R-:W-:Y:S05]  /*1e630*/  @!P2 BRA `(.L_x_4421) ;  /* 0x000000000004a947 */ /* 0x000fea0003800000 */
[----:B------:R-:W-:Y:S01]  /*1e640*/  BPT.TRAP 0x1 ;  /* 0x000000040000795c */ /* 0x000fe20000300000 */
.L_x_4421:
[----:B------:R-:W1:Y:S02]  /*1e650*/  LDL R2, [R1+0x10] ;  /* 0x0000100001027983 */ /* 0x000e640000100800 */
[----:B-1----:R-:W-:-:S04]  /*1e660*/  SHF.L.U32 R3, R2, 0x1f, RZ ;  /* 0x0000001f02037819 */ /* 0x002fc800000006ff */
[----:B------:R-:W1:Y:S02]  /*1e670*/  SYNCS.PHASECHK.TRANS64.TRYWAIT P1, [R0+URZ+0x33460], R3 ;  /* 0x03346003000075a7 */ /* 0x000e64000802017f */
[----:B-1----:R-:W-:Y:S05]  /*1e680*/  @!P1 BRA `(.L_x_4422) ;  /* 0x0000002c00909947 */ /* 0x002fea0003800000 */
.L_x_4473:
[----:B------:R-:W2:Y:S04]  /*1e690*/  LDL R2, [R1+0x8] ;  /* 0x0000080001027983 */ /* 0x000ea80000100800 */
[----:B------:R-:W1:Y:S04]  /*1e6a0*/  LDL R15, [R1+0x4] ;  /* 0x00000400010f7983 */ /* 0x000e680000100800 */
[----:B------:R-:W3:Y:S01]  /*1e6b0*/  LDL R17, [R1] ;  /* 0x0000000001117983 */ /* 0x000ee20000100800 */
[----:B------:R-:W-:Y:S05]  /*1e6c0*/  WARPSYNC.ALL ;  /* 0x0000000000007948 */ /* 0x000fea0003800000 */
[----:B--2---:R-:W-:-:S05]  /*1e6d0*/  IMAD R2, R2, 0x7800, RZ ;  /* 0x0000780002027824 */ /* 0x004fca00078e02ff */
[----:B-1----:R-:W-:-:S05]  /*1e6e0*/  LOP3.LUT R3, R2, R15, RZ, 0xfc, !PT ;  /* 0x0000000f02037212 */ /* 0x002fca00078efcff */
[----:B------:R-:W-:-:S06]  /*1e6f0*/  IMAD.IADD R4, R18, 0x1, R3 ;  /* 0x0000000112047824 */ /* 0x000fcc00078e0203 */
[----:B0-----:R-:W0:Y:S01]  /*1e700*/  LDSM.16.MT88.4 R4, [R4+0xf200] ;  /* 0x00f200000404783b */ /* 0x001e220000004200 */
[C---:B---3--:R-:W-:Y:S01]  /*1e710*/  LOP3.LUT R3, R2.reuse, R17, RZ, 0xfc, !PT ;  /* 0x0000001102037212 */ /* 0x048fe200078efcff */
[----:B------:R-:W-:-:S04]  /*1e720*/  VIADD R13, R2, 0x2800 ;  /* 0x00002800020d7836 */ /* 0x000fc80000000000 */
[----:B------:R-:W-:Y:S01]  /*1e730*/  IMAD.IADD R3, R19, 0x1, R3 ;  /* 0x0000000113037824 */ /* 0x000fe200078e0203 */
        /* <DEDUP_REMOVED lines=8> */
[C---:B0-----:R-:W-:Y:S02]  /*1e7c0*/  VIADD R3, R2.reuse, 0x800 ;  /* 0x0000080002037836 */ /* 0x041fe40000000000 */
[----:B------:R-:W-:Y:S01]  /*1e7d0*/  VIADD R20, R2, 0x5000 ;  /* 0x0000500002147836 */ /* 0x000fe20000000000 */
[C-C-:B-1----:R-:W-:Y:S02]  /*1e7e0*/  PRMT R8, R4.reuse, 0x6420, R5.reuse ;  /* 0x0000642004087816 */ /* 0x142fe40000000005 */
[----:B------:R-:W-:Y:S02]  /*1e7f0*/  PRMT R9, R4, 0x7531, R5 ;  /* 0x0000753104097816 */ /* 0x000fe40000000005 */
[----:B------:R-:W-:Y:S02]  /*1e800*/  LOP3.LUT R4, R3, R17, RZ, 0xfc, !PT ;  /* 0x0000001103047212 */ /* 0x000fe400078efcff */
[----:B------:R-:W-:-:S02]  /*1e810*/  PRMT R10, R6, 0x6420, R7 ;  /* 0x00006420060a7816 */ /* 0x000fc40000000007 */
[----:B------:R-:W-:Y:S01]  /*1e820*/  PRMT R11, R6, 0x7531, R7 ;  /* 0x00007531060b7816 */ /* 0x000fe20000000007 */
[----:B------:R-:W-:-:S05]  /*1e830*/  IMAD.IADD R4, R19, 0x1, R4 ;  /* 0x0000000113047824 */ /* 0x000fca00078e0204 */
[----:B------:R0:W-:Y:S02]  /*1e840*/  STSM.16.M88.4 [R4], R8 ;  /* 0x0000000804007844 */ /* 0x0001e40000000200 */
[----:B0-----:R-:W-:-:S05]  /*1e850*/  LOP3.LUT R4, R20, R15, RZ, 0xfc, !PT ;  /* 0x0000000f14047212 */ /* 0x001fca00078efcff */
[----:B------:R-:W-:-:S06]  /*1e860*/  IMAD.IADD R4, R18, 0x1, R4 ;  /* 0x0000000112047824 */ /* 0x000fcc00078e0204 */
[----:B------:R-:W0:Y:S01]  /*1e870*/  LDSM.16.MT88.4 R4, [R4+0xf200] ;  /* 0x00f200000404783b */ /* 0x000e220000004200 */
[----:B------:R-:W-:Y:S01]  /*1e880*/  VIADD R12, R2, 0x1000 ;  /* 0x00001000020c7836 */ /* 0x000fe20000000000 */
[----:B------:R-:W-:-:S05]  /*1e890*/  LOP3.LUT R3, R3, R15, RZ, 0xfc, !PT ;  /* 0x0000000f03037212 */ /* 0x000fca00078efcff */
[----:B------:R-:W-:Y:S01]  /*1e8a0*/  IMAD.IADD R3, R18, 0x1, R3 ;  /* 0x0000000112037824 */ /* 0x000fe200078e0203 */
[C-C-:B0-----:R-:W-:Y:S02]  /*1e8b0*/  PRMT R8, R4.reuse, 0x6420, R5.reuse ;  /* 0x0000642004087816 */ /* 0x141fe40000000005 */
[----:B------:R-:W-:Y:S02]  /*1e8c0*/  PRMT R9, R4, 0x7531, R5 ;  /* 0x0000753104097816 */ /* 0x000fe40000000005 */
[----:B------:R-:W-:Y:S02]  /*1e8d0*/  LOP3.LUT R4, R12, R17, RZ, 0xfc, !PT ;  /* 0x000000110c047212 */ /* 0x000fe400078efcff */
[C-C-:B------:R-:W-:Y:S02]  /*1e8e0*/  PRMT R10, R6.reuse, 0x6420, R7.reuse ;  /* 0x00006420060a7816 */ /* 0x140fe40000000007 */
[----:B------:R-:W-:Y:S01]  /*1e8f0*/  PRMT R11, R6, 0x7531, R7 ;  /* 0x00007531060b7816 */ /* 0x000fe20000000007 */
[----:B------:R-:W-:-:S05]  /*1e900*/  IMAD.IADD R4, R19, 0x1, R4 ;  /* 0x0000000113047824 */ /* 0x000fca00078e0204 */
[----:B------:R-:W-:Y:S04]  /*1e910*/  STSM.16.M88.4 [R4], R8 ;  /* 0x0000000804007844 */ /* 0x000fe80000000200 */
[----:B------:R0:W1:Y:S01]  /*1e920*/  LDSM.16.MT88.4 R4, [R3+0xf200] ;  /* 0x00f200000304783b */ /* 0x0000620000004200 */
[----:B------:R-:W-:-:S05]  /*1e930*/  VIADD R14, R2, 0x1800 ;  /* 0x00001800020e7836 */ /* 0x000fca0000000000 */
        /* <DEDUP_REMOVED lines=8> */
[----:B------:R-:W-:-:S05]  /*1e9c0*/  LOP3.LUT R4, R3, R15, RZ, 0xfc, !PT ;  /* 0x0000000f03047212 */ /* 0x000fca00078efcff */
[----:B------:R-:W-:-:S06]  /*1e9d0*/  IMAD.IADD R4, R18, 0x1, R4 ;  /* 0x0000000112047824 */ /* 0x000fcc00078e0204 */
[----:B------:R-:W0:Y:S02]  /*1e9e0*/  LDSM.16.MT88.4 R4, [R4+0xf200] ;  /* 0x00f200000404783b */ /* 0x000e240000004200 */
[C-C-:B0-----:R-:W-:Y:S02]  /*1e9f0*/  PRMT R8, R4.reuse, 0x6420, R5.reuse ;  /* 0x0000642004087816 */ /* 0x141fe40000000005 */
[----:B------:R-:W-:Y:S01]  /*1ea00*/  PRMT R9, R4, 0x7531, R5 ;  /* 0x0000753104097816 */ /* 0x000fe20000000005 */
[----:B------:R-:W-:Y:S02]  /*1ea10*/  IMAD.MOV.U32 R5, RZ, RZ, R17 ;  /* 0x000000ffff057224 */ /* 0x000fe400078e0011 */
[----:B------:R-:W-:-:S05]  /*1ea20*/  VIADD R17, R2, 0x2000 ;  /* 0x0000200002117836 */ /* 0x000fca0000000000 */
        /* <DEDUP_REMOVED lines=8> */
[----:B------:R-:W-:Y:S02]  /*1eab0*/  IMAD.IADD R4, R18, 0x1, R4 ;  /* 0x0000000112047824 */ /* 0x000fe400078e0204 */
[----:B------:R-:W-:-:S04]  /*1eac0*/  IMAD.MOV.U32 R10, RZ, RZ, R5 ;  /* 0x000000ffff0a7224 */ /* 0x000fc800078e0005 */
[----:B------:R-:W0:Y:S02]  /*1ead0*/  LDSM.16.MT88.4 R4, [R4+0xf200] ;  /* 0x00f200000404783b */ /* 0x000e240000004200 */
[C-C-:B0-----:R-:W-:Y:S02]  /*1eae0*/  PRMT R8, R4.reuse, 0x6420, R5.reuse ;  /* 0x0000642004087816 */ /* 0x141fe40000000005 */
[----:B------:R-:W-:Y:S01]  /*1eaf0*/  PRMT R9, R4, 0x7531, R5 ;  /* 0x0000753104097816 */ /* 0x000fe20000000005 */
[----:B------:R-:W-:Y:S02]  /*1eb00*/  IMAD.MOV.U32 R4, RZ, RZ, R10 ;  /* 0x000000ffff047224 */ /* 0x000fe400078e000a */
[----:B------:R-:W-:-:S03]  /*1eb10*/  IMAD.MOV.U32 R5, RZ, RZ, R11 ;  /* 0x000000ffff057224 */ /* 0x000fc600078e000b */
[----:B------:R-:W-:Y:S02]  /*1eb20*/  LOP3.LUT R13, R13, R4, RZ, 0xfc, !PT ;  /* 0x000000040d0d7212 */ /* 0x000fe400078efcff */
[C-C-:B------:R-:W-:Y:S02]  /*1eb30*/  PRMT R10, R6.reuse, 0x6420, R7.reuse ;  /* 0x00006420060a7816 */ /* 0x140fe40000000007 */
[----:B------:R-:W-:Y:S01]  /*1eb40*/  PRMT R11, R6, 0x7531, R7 ;  /* 0x00007531060b7816 */ /* 0x000fe20000000007 */
[----:B------:R-:W-:Y:S01]  /*1eb50*/  IMAD.IADD R13, R19, 0x1, R13 ;  /* 0x00000001130d7824 */ /* 0x000fe200078e020d */
[----:B------:R-:W-:-:S04]  /*1eb60*/  LOP3.LUT R12, R12, R5, RZ, 0xfc, !PT ;  /* 0x000000050c0c7212 */ /* 0x000fc800078efcff */
[----:B------:R0:W-:Y:S02]  /*1eb70*/  STSM.16.M88.4 [R13], R8 ;  /* 0x000000080d007844 */ /* 0x0001e40000000200 */
[----:B0-----:R-:W-:Y:S02]  /*1eb80*/  IMAD.MOV.U32 R13, RZ, RZ, R4 ;  /* 0x000000ffff0d7224 */ /* 0x001fe400078e0004 */
[----:B------:R-:W-:Y:S02]  /*1eb90*/  IMAD.IADD R4, R18, 0x1, R12 ;  /* 0x0000000112047824 */ /* 0x000fe400078e020c */
[----:B------:R-:W-:-:S04]  /*1eba0*/  IMAD.MOV.U32 R12, RZ, RZ, R5 ;  /* 0x000000ffff0c7224 */ /* 0x000fc800078e0005 */
[----:B------:R-:W0:Y:S01]  /*1ebb0*/  LDSM.16.MT88.4 R4, [R4+0xf200] ;  /* 0x00f200000404783b */ /* 0x000e220000004200 */
[----:B------:R-:W-:-:S05]  /*1ebc0*/  LOP3.LUT R3, R3, R13, RZ, 0xfc, !PT ;  /* 0x0000000d03037212 */ /* 0x000fca00078efcff */
[----:B------:R-:W-:Y:S01]  /*1ebd0*/  IMAD.IADD R3, R19, 0x1, R3 ;  /* 0x0000000113037824 */ /* 0x000fe200078e0203 */
[C-C-:B0-----:R-:W-:Y:S02]  /*1ebe0*/  PRMT R8, R4.reuse, 0x6420, R5.reuse ;  /* 0x0000642004087816 */ /* 0x141fe40000000005 */
[----:B------:R-:W-:Y:S02]  /*1ebf0*/  PRMT R9, R4, 0x7531, R5 ;  /* 0x0000753104097816 */ /* 0x000fe40000000005 */
[C-C-:B------:R-:W-:Y:S02]  /*1ec00*/  PRMT R10, R6.reuse, 0x6420, R7.reuse ;  /* 0x00006420060a7816 */ /* 0x140fe40000000007 */
[----:B------:R-:W-:-:S05]  /*1ec10*/  PRMT R11, R6, 0x7531, R7 ;  /* 0x00007531060b7816 */ /* 0x000fca0000000007 */
[----:B------:R0:W-:Y:S02]  /*1ec20*/  STSM.16.M88.4 [R3], R8 ;  /* 0x0000000803007844 */ /* 0x0001e40000000200 */
[----:B0-----:R-:W-:-:S05]  /*1ec30*/  VIADD R3, R2, 0x3800 ;  /* 0x0000380002037836 */ /* 0x001fca0000000000 */
[----:B------:R-:W-:-:S05]  /*1ec40*/  LOP3.LUT R4, R3, R12, RZ, 0xfc, !PT ;  /* 0x0000000c03047212 */ /* 0x000fca00078efcff */
[----:B------:R-:W-:-:S06]  /*1ec50*/  IMAD.IADD R4, R18, 0x1, R4 ;  /* 0x0000000112047824 */ /* 0x000fcc00078e0204 */
        /* <DEDUP_REMOVED lines=8> */
[----:B0-----:R-:W-:Y:S02]  /*1ece0*/  IMAD.MOV.U32 R11, RZ, RZ, R13 ;  /* 0x000000ffff0b7224 */ /* 0x001fe400078e000d */
[----:B------:R-:W-:-:S05]  /*1ecf0*/  VIADD R13, R2, 0x6000 ;  /* 0x00006000020d7836 */ /* 0x000fca0000000000 */
[----:B------:R-:W-:-:S05]  /*1ed00*/  LOP3.LUT R3, R13, R12, RZ, 0xfc, !PT ;  /* 0x0000000c0d037212 */ /* 0x000fca00078efcff */
[----:B------:R-:W-:-:S05]  /*1ed10*/  IMAD.IADD R3, R18, 0x1, R3 ;  /* 0x0000000112037824 */ /* 0x000fca00078e0203 */
[----:B------:R0:W1:Y:S02]  /*1ed20*/  LDSM.16.MT88.4 R4, [R3+0xf200] ;  /* 0x00f200000304783b */ /* 0x0000640000004200 */
[----:B0-----:R-:W-:Y:S01]  /*1ed30*/  VIADD R3, R2, 0x4000 ;  /* 0x0000400002037836 */ /* 0x001fe20000000000 */
[----:B------:R-:W-:Y:S02]  /*1ed40*/  LOP3.LUT R14, R14, R12, RZ, 0xfc, !PT ;  /* 0x0000000c0e0e7212 */ /* 0x000fe400078efcff */
[C-C-:B-1----:R-:W-:Y:S02]  /*1ed50*/  PRMT R8, R4.reuse, 0x6420, R5.reuse ;  /* 0x0000642004087816 */ /* 0x142fe40000000005 */
[----:B------:R-:W-:Y:S01]  /*1ed60*/  PRMT R9, R4, 0x7531, R5 ;  /* 0x0000753104097816 */ /* 0x000fe20000000005 */
[----:B------:R-:W-:-:S05]  /*1ed70*/  IMAD.MOV.U32 R5, RZ, RZ, R11 ;  /* 0x000000ffff057224 */ /* 0x000fca00078e000b */
[----:B------:R-:W-:Y:S02]  /*1ed80*/  LOP3.LUT R4, R3, R5, RZ, 0xfc, !PT ;  /* 0x0000000503047212 */ /* 0x000fe400078efcff */
[C-C-:B------:R-:W-:Y:S02]  /*1ed90*/  PRMT R10, R6.reuse, 0x6420, R7.reuse ;  /* 0x00006420060a7816 */ /* 0x140fe40000000007 */
[----:B------:R-:W-:Y:S01]  /*1eda0*/  PRMT R11, R6, 0x7531, R7 ;  /* 0x00007531060b7816 */ /* 0x000fe20000000007 */
[----:B------:R-:W-:-:S05]  /*1edb0*/  IMAD.IADD R4, R19, 0x1, R4 ;  /* 0x0000000113047824 */ /* 0x000fca00078e0204 */
[----:B------:R0:W-:Y:S02]  /*1edc0*/  STSM.16.M88.4 [R4], R8 ;  /* 0x0000000804007844 */ /* 0x0001e40000000200 */
[----:B0-----:R-:W-:Y:S02]  /*1edd0*/  IMAD.IADD R4, R18, 0x1, R14 ;  /* 0x0000000112047824 */ /* 0x001fe400078e020e */
[----:B------:R-:W-:-:S04]  /*1ede0*/  IMAD.MOV.U32 R14, RZ, RZ, R5 ;  /* 0x000000ffff0e7224 */ /* 0x000fc800078e0005 */
        /* <DEDUP_REMOVED lines=10> */
[----:B0-----:R-:W-:-:S05]  /*1ee90*/  IMAD.MOV.U32 R11, RZ, RZ, R5 ;  /* 0x000000ffff0b7224 */ /* 0x001fca00078e0005 */
[----:B------:R-:W-:-:S05]  /*1eea0*/  LOP3.LUT R3, R3, R11, RZ, 0xfc, !PT ;  /* 0x0000000b03037212 */ /* 0x000fca00078efcff */
[----:B------:R-:W-:-:S05]  /*1eeb0*/  IMAD.IADD R3, R18, 0x1, R3 ;  /* 0x0000000112037824 */ /* 0x000fca00078e0203 */
[----:B------:R0:W1:Y:S02]  /*1eec0*/  LDSM.16.MT88.4 R4, [R3+0xf200] ;  /* 0x00f200000304783b */ /* 0x0000640000004200 */
[----:B0-----:R-:W-:-:S05]  /*1eed0*/  LOP3.LUT R3, R20, R14, RZ, 0xfc, !PT ;  /* 0x0000000e14037212 */ /* 0x001fca00078efcff */
[----:B------:R-:W-:Y:S01]  /*1eee0*/  IMAD.IADD R3, R19, 0x1, R3 ;  /* 0x0000000113037824 */ /* 0x000fe200078e0203 */
[C-C-:B-1----:R-:W-:Y:S02]  /*1eef0*/  PRMT R8, R4.reuse, 0x6420, R5.reuse ;  /* 0x0000642004087816 */ /* 0x142fe40000000005 */
[----:B------:R-:W-:Y:S01]  /*1ef00*/  PRMT R9, R4, 0x7531, R5 ;  /* 0x0000753104097816 */ /* 0x000fe20000000005 */
[----:B------:R-:W-:Y:S01]  /*1ef10*/  IMAD.MOV.U32 R5, RZ, RZ, R11 ;  /* 0x000000ffff057224 */ /* 0x000fe200078e000b */
[C-C-:B------:R-:W-:Y:S02]  /*1ef20*/  PRMT R10, R6.reuse, 0x6420, R7.reuse ;  /* 0x00006420060a7816 */ /* 0x140fe40000000007 */
[----:B------:R-:W-:-:S05]  /*1ef30*/  PRMT R11, R6, 0x7531, R7 ;  /* 0x00007531060b7816 */ /* 0x000fca0000000007 */
[----:B------:R0:W-:Y:S02]  /*1ef40*/  STSM.16.M88.4 [R3], R8 ;  /* 0x0000000803007844 */ /* 0x0001e40000000200 */
[----:B0-----:R-:W-:Y:S02]  /*1ef50*/  IMAD.MOV.U32 R11, RZ, RZ, R5 ;  /* 0x000000ffff0b7224 */ /* 0x001fe400078e0005 */
[----:B------:R-:W-:-:S05]  /*1ef60*/  VIADD R3, R2, 0x6800 ;  /* 0x0000680002037836 */ /* 0x000fca0000000000 */
[----:B------:R-:W-:-:S05]  /*1ef70*/  LOP3.LUT R4, R3, R11, RZ, 0xfc, !PT ;  /* 0x0000000b03047212 */ /* 0x000fca00078efcff */
[----:B------:R-:W-:-:S06]  /*1ef80*/  IMAD.IADD R4, R18, 0x1, R4 ;  /* 0x0000000112047824 */ /* 0x000fcc00078e0204 */
[----:B------:R-:W0:Y:S02]  /*1ef90*/  LDSM.16.MT88.4 R4, [R4+0xf200] ;  /* 0x00f200000404783b */ /* 0x000e240000004200 */
[C-C-:B0-----:R-:W-:Y:S02]  /*1efa0*/  PRMT R8, R4.reuse, 0x6420, R5.reuse ;  /* 0x0000642004087816 */ /* 0x141fe40000000005 */
[----:B------:R-:W-:Y:S02]  /*1efb0*/  PRMT R9, R4, 0x7531, R5 ;  /* 0x0000753104097816 */ /* 0x000fe40000000005 */
[----:B------:R-:W-:Y:S01]  /*1efc0*/  LOP3.LUT R4, R15, R14, RZ, 0xfc, !PT ;  /* 0x0000000e0f047212 */ /* 0x000fe200078efcff */
[----:B------:R-:W-:Y:S01]  /*1efd0*/  IMAD.MOV.U32 R15, RZ, RZ, R11 ;  /* 0x000000ffff0f7224 */ /* 0x000fe200078e000b */
[C-C-:B------:R-:W-:Y:S02]  /*1efe0*/  PRMT R10, R6.reuse, 0x6420, R7.reuse ;  /* 0x00006420060a7816 */ /* 0x140fe40000000007 */
[----:B------:R-:W-:Y:S01]  /*1eff0*/  PRMT R11, R6, 0x7531, R7 ;  /* 0x00007531060b7816 */ /* 0x000fe20000000007 */
[----:B------:R-:W-:Y:S01]  /*1f000*/  IMAD.IADD R4, R19, 0x1, R4 ;  /* 0x0000000113047824 */ /* 0x000fe200078e0204 */
[----:B------:R-:W-:-:S04]  /*1f010*/  LOP3.LUT R17, R17, R15, RZ, 0xfc, !PT ;  /* 0x0000000f11117212 */ /* 0x000fc800078efcff */
[----:B------:R0:W-:Y:S02]  /*1f020*/  STSM.16.M88.4 [R4], R8 ;  /* 0x0000000804007844 */ /* 0x0001e40000000200 */
[----:B0-----:R-:W-:-:S06]  /*1f030*/  IMAD.IADD R4, R18, 0x1, R17 ;  /* 0x0000000112047824 */ /* 0x001fcc00078e0211 */
[----:B------:R-:W0:Y:S01]  /*1f040*/  LDSM.16.MT88.4 R4, [R4+0xf200] ;  /* 0x00f200000404783b */ /* 0x000e220000004200 */
[----:B------:R-:W-:Y:S02]  /*1f050*/  LOP3.LUT R13, R13, R14, RZ, 0xfc, !PT ;  /* 0x0000000e0d0d7212 */ /* 0x000fe400078efcff */
[----:B------:R-:W-:-:S03]  /*1f060*/  LOP3.LUT R12, R12, R15, RZ, 0xfc, !PT ;  /* 0x0000000f0c0c7212 */ /* 0x000fc600078efcff */
[----:B------:R-:W-:Y:S01]  /*1f070*/  IMAD.IADD R13, R19, 0x1, R13 ;  /* 0x00000001130d7824 */ /* 0x000fe200078e020d */
[C-C-:B0-----:R-:W-:Y:S02]  /*1f080*/  PRMT R8, R4.reuse, 0x6420, R5.reuse ;  /* 0x0000642004087816 */ /* 0x141fe40000000005 */
[----:B------:R-:W-:Y:S01]  /*1f090*/  PRMT R9, R4, 0x7531, R5 ;  /* 0x0000753104097816 */ /* 0x000fe20000000005 */
[----:B------:R-:W-:Y:S01]  /*1f0a0*/  IMAD.IADD R4, R18, 0x1, R12 ;  /* 0x0000000112047824 */ /* 0x000fe200078e020c */
[C-C-:B------:R-:W-:Y:S02]  /*1f0b0*/  PRMT R10, R6.reuse, 0x6420, R7.reuse ;  /* 0x00006420060a7816 */ /* 0x140fe40000000007 */
[----:B------:R-:W-:-:S05]  /*1f0c0*/  PRMT R11, R6, 0x7531, R7 ;  /* 0x00007531060b7816 */ /* 0x000fca0000000007 */
[----:B------:R-:W-:Y:S04]  /*1f0d0*/  STSM.16.M88.4 [R13], R8 ;  /* 0x000000080d007844 */ /* 0x000fe80000000200 */
        /* <DEDUP_REMOVED lines=9> */
[----:B------:R-:W-:-:S04]  /*1f170*/  IMAD.IADD R5, R18, 0x1, R5 ;  /* 0x0000000112057824 */ /* 0x000fc800078e0205 */
[----:B------:R-:W-:Y:S04]  /*1f180*/  STSM.16.M88.4 [R3], R8 ;  /* 0x0000000803007844 */ /* 0x000fe80000000200 */
[----:B------:R-:W0:Y:S01]  /*1f190*/  LDSM.16.MT88.4 R4, [R5+0xf200] ;  /* 0x00f200000504783b */ /* 0x000e220000004200 */
[----:B------:R-:W-:-:S05]  /*1f1a0*/  LOP3.LUT R2, R2, R14, RZ, 0xfc, !PT ;  /* 0x0000000e02027212 */ /* 0x000fca00078efcff */
[----:B------:R-:W-:Y:S01]  /*1f1b0*/  IMAD.IADD R19, R19, 0x1, R2 ;  /* 0x0000000113137824 */ /* 0x000fe200078e0202 */
[C-C-:B0-----:R-:W-:Y:S02]  /*1f1c0*/  PRMT R8, R4.reuse, 0x6420, R5.reuse ;  /* 0x0000642004087816 */ /* 0x141fe40000000005 */
        /* <DEDUP_REMOVED lines=12> */
.L_x_4423:
        /* <DEDUP_REMOVED lines=14> */
.L_x_4366:
[----:B------:R-:W-:Y:S05]  /*1f370*/  BSYNC B7 ;  /* 0x0000000000077941 */ /* 0x000fea0003800000 */
.L_x_4364:
[----:B------:R-:W-:-:S13]  /*1f380*/  LOP3.LUT P0, RZ, R16, 0x2, RZ, 0xc0, !PT ;  /* 0x0000000210ff7812 */ /* 0x000fda000780c0ff */
[----:B------:R-:W-:Y:S05]  /*1f390*/  @!P0 BRA `(.L_x_4424) ;  /* 0x0000000000308947 */ /* 0x000fea0003800000 */
[----:B------:R-:W3:Y:S08]  /*1f3a0*/  S2UR UR5, SR_CgaCtaId ;  /* 0x00000000000579c3 */ /* 0x000ef00000008800 */
[----:B------:R-:W-:Y:S06]  /*1f3b0*/  BAR.SYNC.DEFER_BLOCKING 0x5, 0x180 ;  /* 0x0146000000007b1d */ /* 0x000fec0000010000 */
[----:B------:R-:W-:-:S02]  /*1f3c0*/  UMOV UR4, 0x400 ;  /* 0x0000040000047882 */ /* 0x000fc40000000000 */
[----:B---3--:R-:W-:-:S06]  /*1f3d0*/  ULEA UR4, UR5, UR4, 0x18 ;  /* 0x0000000405047291 */ /* 0x008fcc000f8ec03f */
[----:B------:R-:W-:-:S05]  /*1f3e0*/  IMAD.U32 R18, RZ, RZ, UR4 ;  /* 0x00000004ff127e24 */ /* 0x000fca000f8e00ff */
[----:B-1----:R-:W1:Y:S04]  /*1f3f0*/  LDS.128 R4, [R18+0x334d0] ;  /* 0x0334d00012047984 */ /* 0x002e680000000c00 */
[----:B-1----:R1:W-:Y:S01]  /*1f400*/  STL.64 [R1+0x20], R4 ;  /* 0x0000200401007387 */ /* 0x0023e20000100a00 */
[----:B--2---:R-:W-:-:S03]  /*1f410*/  IMAD.MOV.U32 R0, RZ, RZ, R7 ;  /* 0x000000ffff007224 */ /* 0x004fc600078e0007 */
[----:B------:R1:W-:Y:S02]  /*1f420*/  STL [R1+0x28], R6 ;  /* 0x0000280601007387 */ /* 0x0003e40000100800 */
[----:B------:R-:W-:Y:S01]  /*1f430*/  R2UR UR42, R0 ;  /* 0x00000000002a72ca */ /* 0x000fe200000e0000 */
[----:B------:R-:W-:Y:S06]  /*1f440*/  BAR.ARV 0x4, 0x180 ;  /* 0x0106000000007b1d */ /* 0x000fec0000002000 */
[----:B------:R-:W-:Y:S08]  /*1f450*/  BRA `(.L_x_4425) ;  /* 0x0000000c00e47947 */ /* 0x000ff00003800000 */
.L_x_4424:
[----:B-12---:R-:W2:Y:S01]  /*1f460*/  LDL.LU R0, [R1+0x20] ;  /* 0x0000200001007983 */ /* 0x006ea20000300800 */
        /* <DEDUP_REMOVED lines=29> */
[----:B0-----:R-:W-:Y:S02]  /*1f640*/  SEL R3, R8, RZ, P3 ;  /* 0x000000ff08037207 */ /* 0x001fe40001800000 */
[----:B------:R-:W0:Y:S03]  /*1f650*/  LDC R8, c[0x0][0xc38] ;  /* 0x00030e00ff087b82 */ /* 0x000e260000000800 */
[----:B------:R-:W-:Y:S02]  /*1f660*/  IMAD.IADD R4, R6, 0x1, R3 ;  /* 0x0000000106047824 */ /* 0x000fe400078e0203 */
[----:B------:R-:W-:Y:S04]  /*1f670*/  SHFL.IDX PT, R6, R9, 0x1, 0x1f ;  /* 0x00201f0009067f89 */ /* 0x000fe800000e0000 */
[----:B------:R-:W1:Y:S02]  /*1f680*/  SHFL.UP PT, R2, R4, 0x8, RZ ;  /* 0x0500000004027989 */ /* 0x000e6400000e00ff */
[----:B-1----:R-:W-:-:S05]  /*1f690*/  SEL R3, R2, RZ, P4 ;  /* 0x000000ff02037207 */ /* 0x002fca0002000000 */
[----:B------:R-:W-:Y:S02]  /*1f6a0*/  IMAD.IADD R5, R4, 0x1, R3 ;  /* 0x0000000104057824 */ /* 0x000fe400078e0203 */
[----:B------:R-:W-:Y:S04]  /*1f6b0*/  SHFL.IDX PT, R4, R9, RZ, 0x1f ;  /* 0x00001fff09047589 */ /* 0x000fe800000e0000 */
[----:B------:R-:W1:Y:S02]  /*1f6c0*/  SHFL.UP PT, R2, R5, 0x10, RZ ;  /* 0x0600000005027989 */ /* 0x000e6400000e00ff */
[----:B-1----:R-:W-:-:S05]  /*1f6d0*/  SEL R2, R2, RZ, P5 ;  /* 0x000000ff02027207 */ /* 0x002fca0002800000 */
[----:B------:R-:W-:Y:S02]  /*1f6e0*/  IMAD.IADD R2, R5, 0x1, R2 ;  /* 0x0000000105027824 */ /* 0x000fe400078e0202 */
[----:B------:R-:W-:-:S03]  /*1f6f0*/  IMAD.MOV.U32 R5, RZ, RZ, RZ ;  /* 0x000000ffff057224 */ /* 0x000fc600078e00ff */
[----:B------:R-:W0:Y:S02]  /*1f700*/  SHFL.IDX PT, R3, R2, 0x1f, 0x1f ;  /* 0x03e01f0002037f89 */ /* 0x000e2400000e0000 */
[----:B0-----:R-:W-:-:S04]  /*1f710*/  IMAD R3, R3, R8, RZ ;  /* 0x0000000803037224 */ /* 0x001fc800078e02ff */
[----:B------:R-:W-:-:S05]  /*1f720*/  IMAD.IADD R6, R6, 0x1, R3 ;  /* 0x0000000106067824 */ /* 0x000fca00078e0203 */
[----:B------:R-:W-:-:S13]  /*1f730*/  ISETP.GT.AND P6, PT, R6, R4, PT ;  /* 0x000000040600720c */ /* 0x000fda0003fc4270 */
[----:B------:R-:W-:Y:S05]  /*1f740*/  @P6 BRA `(.L_x_4426) ;  /* 0x0000000000986947 */ /* 0x000fea0003800000 */
.L_x_4428:
        /* <DEDUP_REMOVED lines=38> */
.L_x_4426:
        /* <DEDUP_REMOVED lines=13> */
.L_x_4429:
        /* <DEDUP_REMOVED lines=57> */
[----:B------:R-:W-:-:S04]  /*1fe10*/  IMAD.MOV R2, RZ, RZ, -R6 ;  /* 0x000000ffff027224 */ /* 0x000fc800078e0a06 */
[C---:B------:R-:W-:Y:S02]  /*1fe20*/  IMAD R2, R7.reuse, R2, R3 ;  /* 0x0000000207027224 */ /* 0x040fe400078e0203 */
[----:B------:R-:W-:-:S04]  /*1fe30*/  IMAD R7, R7, 0x1000000, R6 ;  /* 0x0100000007077824 */ /* 0x000fc800078e0206 */
[----:B------:R-:W-:-:S05]  /*1fe40*/  IMAD R2, R2, 0x10000, R7 ;  /* 0x0001000002027824 */ /* 0x000fca00078e0207 */
[----:B------:R0:W-:Y:S01]  /*1fe50*/  STL [R1+0x28], R2 ;  /* 0x0000280201007387 */ /* 0x0001e20000100800 */
[----:B------:R-:W-:Y:S05]  /*1fe60*/  BRA `(.L_x_4431) ;  /* 0x0000000400007947 */ /* 0x000fea0003800000 */
.L_x_4430:
        /* <DEDUP_REMOVED lines=34> */
[----:B------:R-:W-:Y:S02]  /*20090*/  VIADDMNMX R6, R3, R8, R6, PT ;  /* 0x0000000803067246 */ /* 0x000fe40003800106 */
[----:B------:R-:W-:Y:S02]  /*200a0*/  IADD3 R7, R7, 0x1000000, R4 ;  /* 0x0100000007077810 */ /* 0x000fe40007ffe004 */
        /* <DEDUP_REMOVED lines=28> */
.L_x_4431:
[----:B-1----:R-:W-:-:S05]  /*20270*/  LOP3.LUT R3, RZ, R4, RZ, 0x33, !PT ;  /* 0x00000004ff037212 */ /* 0x002fca00078e33ff */
[----:B------:R-:W-:-:S05]  /*20280*/  IMAD.IADD R0, R0, 0x1, R3 ;  /* 0x0000000100007824 */ /* 0x000fca00078e0203 */
[----:B------:R1:W-:Y:S01]  /*20290*/  STL [R1+0x24], R0 ;  /* 0x0000240001007387 */ /* 0x0003e20000100800 */
[----:B------:R-:W-:Y:S05]  /*202a0*/  BRA `(.L_x_4432) ;  /* 0x0000000000107947 */ /* 0x000fea0003800000 */
.L_x_4427:
[----:B------:R0:W-:Y:S01]  /*202b0*/  STL [R1+0x20], R4 ;  /* 0x0000200401007387 */ /* 0x0001e20000100800 */
[----:B------:R-:W-:-:S03]  /*202c0*/  ULDC UR42, c[0x0][0xc3c] ;  /* 0x00030f00002a7ab9 */ /* 0x000fc60000000800 */
[----:B------:R0:W-:Y:S04]  /*202d0*/  STL [R1+0x24], RZ ;  /* 0x000024ff01007387 */ /* 0x0001e80000100800 */
[----:B------:R0:W-:Y:S02]  /*202e0*/  STL [R1+0x28], RZ ;  /* 0x000028ff01007387 */ /* 0x0001e40000100800 */
.L_x_4432:
[----:B------:R-:W2:Y:S04]  /*202f0*/  LDL R3, [R1+0x24] ;  /* 0x0000240001037983 */ /* 0x000ea80000100800 */
[----:B0-----:R-:W3:Y:S04]  /*20300*/  LDL R2, [R1+0x28] ;  /* 0x0000280001027983 */ /* 0x001ee80000100800 */
[----:B------:R-:W4:Y:S01]  /*20310*/  LDL R4, [R1+0x20] ;  /* 0x0000200001047983 */ /* 0x000f220000100800 */
[----:B-1----:R-:W0:Y:S02]  /*20320*/  S2R R0, SR_TID.X ;  /* 0x0000000000007919 */ /* 0x002e240000002100 */
        /* <DEDUP_REMOVED lines=12> */
.L_x_4425:
[----:B------:R-:W-:Y:S02]  /*203f0*/  ULDC UR4, c[0x0][0xc3c] ;  /* 0x00030f0000047ab9 */ /* 0x000fe40000000800 */
[----:B------:R-:W-:-:S06]  /*20400*/  UISETP.GE.AND UP0, UPT, UR42, UR4, UPT ;  /* 0x000000042a00728c */ /* 0x000fcc000bf06270 */
[----:B------:R-:W-:-:S13]  /*20410*/  PLOP3.LUT P0, PT, PT, PT, UP0, 0x80, 0x0 ;  /* 0x000000000000781c */ /* 0x000fda0003f0f008 */
[----:B------:R-:W-:Y:S05]  /*20420*/  @!P0 BRA `(.L_x_4433) ;  /* 0xffffffa000548947 */ /* 0x000fea000383ffff */
.L_x_4353:
        /* <DEDUP_REMOVED lines=12> */
.L_x_4474:
[----:B------:R-:W-:Y:S05]  /*204f0*/  BSYNC B0 ;  /* 0x0000000000007941 */ /* 0x000fea0003800000 */
.L_x_4434:
[----:B------:R-:W-:-:S03]  /*20500*/  UMOV UR4, 0xffffffff ;  /* 0xffffffff00047882 */ /* 0x000fc60000000000 */
[----:B------:R-:W-:Y:S05]  /*20510*/  BRA.DIV UR4, `(.L_x_4436) ;  /* 0x0000001204147947 */ /* 0x000fea000b800000 */
[----:B------:R-:W1:Y:S02]  /*20520*/  S2R R2, SR_TID.X ;  /* 0x0000000000027919 */ /* 0x000e640000002100 */
[----:B-1----:R-:W-:-:S04]  /*20530*/  SHF.R.U32.HI R2, RZ, 0x5, R2 ;  /* 0x00000005ff027819 */ /* 0x002fc80000011602 */
[----:B------:R-:W-:-:S05]  /*20540*/  LOP3.LUT R2, R2, 0x3, RZ, 0xc0, !PT ;  /* 0x0000000302027812 */ /* 0x000fca00078ec0ff */
[----:B------:R1:W2:Y:S02]  /*20550*/  SHFL.IDX PT, R14, R2, RZ, 0x1f ;  /* 0x00001fff020e7589 */ /* 0x0002a400000e0000 */
.L_x_4477:
[----:B--2---:R-:W-:Y:S01]  /*20560*/  ISETP.NE.AND P0, PT, R14, RZ, PT ;  /* 0x000000ff0e00720c */ /* 0x004fe20003f05270 */
[----:B------:R-:W-:-:S12]  /*20570*/  BSSY B0, `(.L_x_4437) ;  /* 0x000002e000007945 */ /* 0x000fd80003800000 */
[----:B------:R-:W-:Y:S05]  /*20580*/  @P0 BRA `(.L_x_4438) ;  /* 0x0000000000b00947 */ /* 0x000fea0003800000 */
[----:B------:R-:W-:-:S03]  /*20590*/  UMOV UR4, 0xffffffff ;  /* 0xffffffff00047882 */ /* 0x000fc60000000000 */
[----:B------:R-:W-:Y:S05]  /*205a0*/  BRA.DIV UR4, `(.L_x_4439) ;  /* 0x0000001204247947 */ /* 0x000fea000b800000 */
[----:B------:R-:W-:-:S13]  /*205b0*/  ELECT P6, URZ, PT ;  /* 0x00000000003f782f */ /* 0x000fda00038c0000 */
.L_x_4480:
[----:B------:R-:W-:Y:S05]  /*205c0*/  @!P6 BRA `(.L_x_4438) ;  /* 0x0000000000a0e947 */ /* 0x000fea0003800000 */
[----:B------:R-:W-:-:S06]  /*205d0*/  ULOP3.LUT UR4, UR38, 0x2, URZ, 0xfc, !UPT ;  /* 0x0000000226047892 */ /* 0x000fcc000f8efc3f */
[----:B-1----:R-:W-:-:S05]  /*205e0*/  IMAD.U32 R2, RZ, RZ, UR4 ;  /* 0x00000004ff027e24 */ /* 0x002fca000f8e00ff */
[----:B------:R-:W-:-:S13]  /*205f0*/  ISETP.NE.AND P0, PT, R2, 0x3, PT ;  /* 0x000000030200780c */ /* 0x000fda0003f05270 */
[----:B------:R-:W-:Y:S05]  /*20600*/  @!P0 BRA `(.L_x_4440) ;  /* 0x0000000000048947 */ /* 0x000fea0003800000 */
[----:B------:R-:W-:Y:S01]  /*20610*/  BPT.TRAP 0x1 ;  /* 0x000000040000795c */ /* 0x000fe20000300000 */
.L_x_4440:
        /* <DEDUP_REMOVED lines=14> */
.L_x_4481:
[----:B------:R-:W1:Y:S02]  /*20700*/  SYNCS.PHASECHK.TRANS64.TRYWAIT P1, [R7+URZ], R2 ;  /* 0x00000002070075a7 */ /* 0x000e64000802017f */
[----:B-1----:R-:W-:Y:S05]  /*20710*/  @!P1 BRA `(.L_x_4442) ;  /* 0x0000000c00fc9947 */ /* 0x002fea0003800000 */
.L_x_4482:
[----:B------:R-:W-:Y:S05]  /*20720*/  @!P0 BRA `(.L_x_4443) ;  /* 0x0000000000048947 */ /* 0x000fea0003800000 */
[----:B------:R-:W-:Y:S01]  /*20730*/  BPT.TRAP 0x1 ;  /* 0x000000040000795c */ /* 0x000fe20000300000 */
.L_x_4443:
[----:B------:R-:W2:Y:S02]  /*20740*/  LDL.LU R4, [R1+0x8] ;  /* 0x0000080001047983 */ /* 0x000ea40000300800 */
[----:B--2---:R-:W-:-:S04]  /*20750*/  IMAD R4, R4, 0x8, R0 ;  /* 0x0000000804047824 */ /* 0x004fc800078e0200 */
[----:B------:R-:W2:Y:S02]  /*20760*/  SYNCS.PHASECHK.TRANS64.TRYWAIT P1, [R4+URZ+0x33460], R5 ;  /* 0x03346005040075a7 */ /* 0x000ea4000802017f */
[----:B--2---:R-:W-:Y:S05]  /*20770*/  @!P1 BRA `(.L_x_4444) ;  /* 0x0000000c00f89947 */ /* 0x004fea0003800000 */
.L_x_4483:
[----:B------:R-:W-:Y:S05]  /*20780*/  @!P0 BRA `(.L_x_4445) ;  /* 0x0000000000048947 */ /* 0x000fea0003800000 */
[----:B------:R-:W-:Y:S01]  /*20790*/  BPT.TRAP 0x1 ;  /* 0x000000040000795c */ /* 0x000fe20000300000 */
.L_x_4445:
[----:B------:R-:W-:-:S04]  /*207a0*/  IMAD R3, R3, 0x8, R0 ;  /* 0x0000000803037824 */ /* 0x000fc800078e0200 */
[----:B------:R-:W3:Y:S02]  /*207b0*/  SYNCS.PHASECHK.TRANS64.TRYWAIT P1, [R3+URZ+0x33460], R2 ;  /* 0x03346002030075a7 */ /* 0x000ee4000802017f */
[----:B---3--:R-:W-:Y:S05]  /*207c0*/  @!P1 BRA `(.L_x_4446) ;  /* 0x0000000c00f89947 */ /* 0x008fea0003800000 */
.L_x_4484:
[----:B------:R-:W-:Y:S05]  /*207d0*/  @!P0 BRA `(.L_x_4447) ;  /* 0x0000000000048947 */ /* 0x000fea0003800000 */
[----:B------:R-:W-:Y:S01]  /*207e0*/  BPT.TRAP 0x1 ;  /* 0x000000040000795c */ /* 0x000fe20000300000 */
.L_x_4447:
[----:B------:R-:W4:Y:S02]  /*207f0*/  SYNCS.PHASECHK.TRANS64.TRYWAIT P0, [R4+URZ+0x33480], R5 ;  /* 0x03348005040075a7 */ /* 0x000f24000800017f */
[----:B----4-:R-:W-:Y:S05]  /*20800*/  @!P0 BRA `(.L_x_4448) ;  /* 0x0000000c00fc8947 */ /* 0x010fea0003800000 */
.L_x_4449:
[----:B------:R0:W0:Y:S02]  /*20810*/  SYNCS.PHASECHK.TRANS64.TRYWAIT P0, [R3+URZ+0x33480], R2 ;  /* 0x03348002030075a7 */ /* 0x000024000800017f */
[----:B0-----:R-:W-:Y:S05]  /*20820*/  @!P0 NANOSLEEP.SYNCS 0x989680 ;  /* 0x009896800000895d */ /* 0x001fea0003900000 */
[----:B------:R-:W0:Y:S02]  /*20830*/  @!P0 SYNCS.PHASECHK.TRANS64 P0, [R3+URZ+0x33480], R2 ;  /* 0x03348002030085a7 */ /* 0x000e24000800007f */
[----:B0-----:R-:W-:Y:S05]  /*20840*/  @!P0 BRA `(.L_x_4449) ;  /* 0xfffffffc00f08947 */ /* 0x001fea000383ffff */
.L_x_4438:
[----:B------:R-:W-:Y:S05]  /*20850*/  BSYNC B0 ;  /* 0x0000000000007941 */ /* 0x000fea0003800000 */
.L_x_4437:
[----:B------:R-:W-:Y:S05]  /*20860*/  EXIT ;  /* 0x000000000000794d */ /* 0x000fea0003800000 */
.L_x_4248:
[----:B0-----:R-:W-:-:S04]  /*20870*/  IMAD.U32 R3, RZ, RZ, UR41 ;  /* 0x00000029ff037e24 */ /* 0x001fc8000f8e00ff */
[----:B------:R0:W1:Y:S03]  /*20880*/  SYNCS.PHASECHK.TRANS64.TRYWAIT P1, [R3+URZ+0x33400], R0 ;  /* 0x03340000030075a7 */ /* 0x000066000802017f */
[----:B-1----:R-:W-:Y:S05]  /*20890*/  @!P1 NANOSLEEP.SYNCS 0x989680 ;  /* 0x009896800000995d */ /* 0x002fea0003900000 */
[----:B------:R-:W1:Y:S02]  /*208a0*/  @!P1 SYNCS.PHASECHK.TRANS64 P1, [R3+URZ+0x33400], R0 ;  /* 0x03340000030095a7 */ /* 0x000e64000802007f */
[----:B-1----:R-:W-:Y:S05]  /*208b0*/  @!P1 BRA `(.L_x_4248) ;  /* 0xfffffffc00ec9947 */ /* 0x002fea000383ffff */
[----:B------:R-:W-:Y:S05]  /*208c0*/  BRA `(.L_x_4450) ;  /* 0xfffffe1800947947 */ /* 0x000fea000383ffff */
.L_x_4252:
[----:B-1----:R1:W2:Y:S02]  /*208d0*/  SYNCS.PHASECHK.TRANS64.TRYWAIT P1, [R5+URZ+0x33430], R0 ;  /* 0x03343000050075a7 */ /* 0x0022a4000802017f */
[----:B--2---:R-:W-:Y:S05]  /*208e0*/  @!P1 NANOSLEEP.SYNCS 0x989680 ;  /* 0x009896800000995d */ /* 0x004fea0003900000 */
[----:B------:R-:W2:Y:S02]  /*208f0*/  @!P1 SYNCS.PHASECHK.TRANS64 P1, [R5+URZ+0x33430], R0 ;  /* 0x03343000050095a7 */ /* 0x000ea4000802007f */
[----:B--2---:R-:W-:Y:S05]  /*20900*/  @!P1 BRA `(.L_x_4252) ;  /* 0xfffffffc00f09947 */ /* 0x004fea000383ffff */
[----:B------:R-:W-:Y:S05]  /*20910*/  BRA `(.L_x_4251) ;  /* 0xfffffe1800c07947 */ /* 0x000fea000383ffff */
.L_x_4268:
[----:B-1----:R-:W-:-:S04]  /*20920*/  IMAD.U32 R8, RZ, RZ, UR6 ;  /* 0x00000006ff087e24 */ /* 0x002fc8000f8e00ff */
[----:B------:R1:W2:Y:S03]  /*20930*/  SYNCS.PHASECHK.TRANS64.TRYWAIT P1, [R8+URZ+0x33430], R7 ;  /* 0x03343007080075a7 */ /* 0x0002a6000802017f */
[----:B--2---:R-:W-:Y:S05]  /*20940*/  @!P1 NANOSLEEP.SYNCS 0x989680 ;  /* 0x009896800000995d */ /* 0x004fea0003900000 */
[----:B------:R-:W2:Y:S02]  /*20950*/  @!P1 SYNCS.PHASECHK.TRANS64 P1, [R8+URZ+0x33430], R7 ;  /* 0x03343007080095a7 */ /* 0x000ea4000802007f */
[----:B--2---:R-:W-:Y:S05]  /*20960*/  @!P1 BRA `(.L_x_4268) ;  /* 0xfffffffc00ec9947 */ /* 0x004fea000383ffff */
[----:B------:R-:W-:Y:S05]  /*20970*/  BRA `(.L_x_4265) ;  /* 0xfffffe6000a07947 */ /* 0x000fea000383ffff */
.L_x_4272:
[----:B-1----:R-:W-:-:S04]  /*20980*/  IMAD.U32 R8, RZ, RZ, UR6 ;  /* 0x00000006ff087e24 */ /* 0x002fc8000f8e00ff */
[----:B------:R1:W2:Y:S03]  /*20990*/  SYNCS.PHASECHK.TRANS64.TRYWAIT P1, [R8+URZ+0x33450], R7 ;  /* 0x03345007080075a7 */ /* 0x0002a6000802017f */
[----:B--2---:R-:W-:Y:S05]  /*209a0*/  @!P1 NANOSLEEP.SYNCS 0x989680 ;  /* 0x009896800000995d */ /* 0x004fea0003900000 */
[----:B------:R-:W2:Y:S02]  /*209b0*/  @!P1 SYNCS.PHASECHK.TRANS64 P1, [R8+URZ+0x33450], R7 ;  /* 0x03345007080095a7 */ /* 0x000ea4000802007f */
[----:B--2---:R-:W-:Y:S05]  /*209c0*/  @!P1 BRA `(.L_x_4272) ;  /* 0xfffffffc00ec9947 */ /* 0x004fea000383ffff */
[----:B------:R-:W-:Y:S05]  /*209d0*/  BRA `(.L_x_4269) ;  /* 0xfffffe6c009c7947 */ /* 0x000fea000383ffff */
.L_x_4290:
[----:B-1----:R-:W-:-:S04]  /*209e0*/  IMAD.U32 R3, RZ, RZ, UR6 ;  /* 0x00000006ff037e24 */ /* 0x002fc8000f8e00ff */
[----:B------:R1:W2:Y:S03]  /*209f0*/  SYNCS.PHASECHK.TRANS64.TRYWAIT P1, [R3+URZ+0x33430], R0 ;  /* 0x03343000030075a7 */ /* 0x0002a6000802017f */
[----:B--2---:R-:W-:Y:S05]  /*20a00*/  @!P1 NANOSLEEP.SYNCS 0x989680 ;  /* 0x009896800000995d */ /* 0x004fea0003900000 */
[----:B------:R-:W2:Y:S02]  /*20a10*/  @!P1 SYNCS.PHASECHK.TRANS64 P1, [R3+URZ+0x33430], R0 ;  /* 0x03343000030095a7 */ /* 0x000ea4000802007f */
[----:B--2---:R-:W-:Y:S05]  /*20a20*/  @!P1 BRA `(.L_x_4290) ;  /* 0xfffffffc00ec9947 */ /* 0x004fea000383ffff */
[----:B------:R-:W-:Y:S05]  /*20a30*/  BRA `(.L_x_4287) ;  /* 0xfffffeac00f47947 */ /* 0x000fea000383ffff */
.L_x_4294:
[----:B-1----:R-:W-:-:S04]  /*20a40*/  IMAD.U32 R3, RZ, RZ, UR6 ;  /* 0x00000006ff037e24 */ /* 0x002fc8000f8e00ff */
[----:B------:R1:W2:Y:S03]  /*20a50*/  SYNCS.PHASECHK.TRANS64.TRYWAIT P1, [R3+URZ+0x33450], R0 ;  /* 0x03345000030075a7 */ /* 0x0002a6000802017f */
[----:B--2---:R-:W-:Y:S05]  /*20a60*/  @!P1 NANOSLEEP.SYNCS 0x989680 ;  /* 0x009896800000995d */ /* 0x004fea0003900000 */
[----:B------:R-:W2:Y:S02]  /*20a70*/  @!P1 SYNCS.PHASECHK.TRANS64 P1, [R3+URZ+0x33450], R0 ;  /* 0x03345000030095a7 */ /* 0x000ea4000802007f */
[----:B--2---:R-:W-:Y:S05]  /*20a80*/  @!P1 BRA `(.L_x_4294) ;  /* 0xfffffffc00ec9947 */ /* 0x004fea000383ffff */
[----:B------:R-:W-:Y:S05]  /*20a90*/  BRA `(.L_x_4291) ;  /* 0xfffffeb800fc7947 */ /* 0x000fea000383ffff */
.L_x_4301:
[----:B-1----:R-:W-:-:S04]  /*20aa0*/  IMAD.U32 R3, RZ, RZ, UR6 ;  /* 0x00000006ff037e24 */ /* 0x002fc8000f8e00ff */
[----:B------:R1:W2:Y:S03]  /*20ab0*/  SYNCS.PHASECHK.TRANS64.TRYWAIT P1, [R3+URZ+0x33430], R0 ;  /* 0x03343000030075a7 */ /* 0x0002a6000802017f */
[----:B--2---:R-:W-:Y:S05]  /*20ac0*/  @!P1 NANOSLEEP.SYNCS 0x989680 ;  /* 0x009896800000995d */ /* 0x004fea0003900000 */
[----:B------:R-:W2:Y:S02]  /*20ad0*/  @!P1 SYNCS.PHASECHK.TRANS64 P1, [R3+URZ+0x33430], R0 ;  /* 0x03343000030095a7 */ /* 0x000ea4000802007f */
[----:B--2---:R-:W-:Y:S05]  /*20ae0*/  @!P1 BRA `(.L_x_4301) ;  /* 0xfffffffc00ec9947 */ /* 0x004fea000383ffff */
[----:B------:R-:W-:Y:S05]  /*20af0*/  BRA `(.L_x_4298) ;  /* 0xfffffedc00947947 */ /* 0x000fea000383ffff */
.L_x_4305:
[----:B-1----:R-:W-:-:S04]  /*20b00*/  IMAD.U32 R3, RZ, RZ, UR6 ;  /* 0x00000006ff037e24 */ /* 0x002fc8000f8e00ff */
[----:B------:R1:W2:Y:S03]  /*20b10*/  SYNCS.PHASECHK.TRANS64.TRYWAIT P1, [R3+URZ+0x33450], R0 ;  /* 0x03345000030075a7 */ /* 0x0002a6000802017f */
[----:B--2---:R-:W-:Y:S05]  /*20b20*/  @!P1 NANOSLEEP.SYNCS 0x989680 ;  /* 0x009896800000995d */ /* 0x004fea0003900000 */
[----:B------:R-:W2:Y:S02]  /*20b30*/  @!P1 SYNCS.PHASECHK.TRANS64 P1, [R3+URZ+0x33450], R0 ;  /* 0x03345000030095a7 */ /* 0x000ea4000802007f */
[----:B--2---:R-:W-:Y:S05]  /*20b40*/  @!P1 BRA `(.L_x_4305) ;  /* 0xfffffffc00ec9947 */ /* 0x004fea000383ffff */
[----:B------:R-:W-:Y:S05]  /*20b50*/  BRA `(.L_x_4302) ;  /* 0xfffffee8009c7947 */ /* 0x000fea000383ffff */
.L_x_4319:
[----:B-1----:R-:W-:-:S04]  /*20b60*/  IMAD.U32 R7, RZ, RZ, UR9 ;  /* 0x00000009ff077e24 */ /* 0x002fc8000f8e00ff */
[----:B------:R1:W2:Y:S03]  /*20b70*/  SYNCS.PHASECHK.TRANS64.TRYWAIT P1, [R7+URZ+0x33450], R4 ;  /* 0x03345004070075a7 */ /* 0x0002a6000802017f */
[----:B--2---:R-:W-:Y:S05]  /*20b80*/  @!P1 NANOSLEEP.SYNCS 0x989680 ;  /* 0x009896800000995d */ /* 0x004fea0003900000 */
[----:B------:R-:W2:Y:S02]  /*20b90*/  @!P1 SYNCS.PHASECHK.TRANS64 P1, [R7+URZ+0x33450], R4 ;  /* 0x03345004070095a7 */ /* 0x000ea4000802007f */
[----:B--2---:R-:W-:Y:S05]  /*20ba0*/  @!P1 BRA `(.L_x_4319) ;  /* 0xfffffffc00ec9947 */ /* 0x004fea000383ffff */
[----:B------:R-:W-:Y:S05]  /*20bb0*/  BRA `(.L_x_4318) ;  /* 0xffffff2800187947 */ /* 0x000fea000383ffff */
.L_x_4375:
[----:B------:R-:W-:Y:S02]  /*20bc0*/  IMAD.MOV.U32 R13, RZ, RZ, R0 ;  /* 0x000000ffff0d7224 */ /* 0x000fe400078e0000 */
[----:B------:R-:W-:Y:S02]  /*20bd0*/  IMAD.MOV.U32 R12, RZ, RZ, RZ ;  /* 0x000000ffff0c7224 */ /* 0x000fe400078e00ff */
[----:B------:R-:W-:Y:S02]  /*20be0*/  IMAD.MOV.U32 R11, RZ, RZ, 0x1f ;  /* 0x0000001fff0b7424 */ /* 0x000fe400078e00ff */
[----:B------:R-:W-:-:S07]  /*20bf0*/  IMAD.MOV.U32 R15, RZ, RZ, -0x1 ;  /* 0xffffffffff0f7424 */ /* 0x000fce00078e00ff */
[----:B01----:R-:W-:Y:S05]  /*20c00*/  WARPSYNC.COLLECTIVE R15, `(.L_x_4451) ;  /* 0x000000000f087348 */ /* 0x003fea0003c00000 */
[----:B------:R2:W3:Y:S02]  /*20c10*/  SHFL.IDX P6, R14, R13, R12, R11 ;  /* 0x0000000c0d0e7389 */ /* 0x0004e400000c000b */
[----:B0123--:R-:W-:Y:S01]  /*20c20*/  ENDCOLLECTIVE ;  /* 0x000000000000791b */ /* 0x00ffe20003800000 */
.L_x_4451:
[----:B------:R-:W-:Y:S05]  /*20c30*/  BRA `(.L_x_4452) ;  /* 0xffffffac004c7947 */ /* 0x000fea000383ffff */
.L_x_4377:
[----:B------:R-:W-:Y:S01]  /*20c40*/  BSSY B0, `(.L_x_4453) ;  /* 0x0000006000007945 */ /* 0x000fe20003800000 */
[----:B------:R-:W-:-:S07]  /*20c50*/  IMAD.MOV.U32 R15, RZ, RZ, -0x1 ;  /* 0xffffffffff0f7424 */ /* 0x000fce00078e00ff */
[----:B01----:R-:W-:Y:S05]  /*20c60*/  WARPSYNC.COLLECTIVE R15, `(.L_x_4454) ;  /* 0x000000000f0c7348 */ /* 0x003fea0003c00000 */
[----:B------:R-:W-:Y:S02]  /*20c70*/  ELECT P6, UR62, PT ;  /* 0x00000000003e782f */ /* 0x000fe400038c0000 */
[----:B------:R-:W-:Y:S01]  /*20c80*/  MOV R14, UR62 ;  /* 0x0000003e000e7c02 */ /* 0x000fe20008000f00 */
[----:B01----:R-:W-:Y:S10]  /*20c90*/  ENDCOLLECTIVE ;  /* 0x000000000000791b */ /* 0x003ff40003800000 */
.L_x_4454:
[----:B------:R-:W-:Y:S05]  /*20ca0*/  BSYNC B0 ;  /* 0x0000000000007941 */ /* 0x000fea0003800000 */
.L_x_4453:
[----:B------:R-:W-:Y:S05]  /*20cb0*/  BRA `(.L_x_4455) ;  /* 0xffffffac00547947 */ /* 0x000fea000383ffff */
.L_x_4379:
[----:B0-----:R0:W2:Y:S02]  /*20cc0*/  SYNCS.PHASECHK.TRANS64.TRYWAIT P0, [R4+URZ+0x33480], R3 ;  /* 0x03348003040075a7 */ /* 0x0010a4000800017f */
[----:B--2---:R-:W-:Y:S05]  /*20cd0*/  @!P0 NANOSLEEP.SYNCS 0x989680 ;  /* 0x009896800000895d */ /* 0x004fea0003900000 */
[----:B------:R-:W2:Y:S02]  /*20ce0*/  @!P0 SYNCS.PHASECHK.TRANS64 P0, [R4+URZ+0x33480], R3 ;  /* 0x03348003040085a7 */ /* 0x000ea4000800007f */
[----:B--2---:R-:W-:Y:S05]  /*20cf0*/  @!P0 BRA `(.L_x_4379) ;  /* 0xfffffffc00f08947 */ /* 0x004fea000383ffff */
[----:B------:R-:W-:Y:S05]  /*20d00*/  BRA `(.L_x_4456) ;  /* 0xffffffac00b87947 */ /* 0x000fea000383ffff */
.L_x_4381:
[----:B-1----:R1:W2:Y:S02]  /*20d10*/  SYNCS.PHASECHK.TRANS64.TRYWAIT P0, [R4+URZ+0x33440], R3 ;  /* 0x03344003040075a7 */ /* 0x0022a4000800017f */
[----:B--2---:R-:W-:Y:S05]  /*20d20*/  @!P0 NANOSLEEP.SYNCS 0x989680 ;  /* 0x009896800000895d */ /* 0x004fea0003900000 */
[----:B------:R-:W2:Y:S02]  /*20d30*/  @!P0 SYNCS.PHASECHK.TRANS64 P0, [R4+URZ+0x33440], R3 ;  /* 0x03344003040085a7 */ /* 0x000ea4000800007f */
[----:B--2---:R-:W-:Y:S05]  /*20d40*/  @!P0 BRA `(.L_x_4381) ;  /* 0xfffffffc00f08947 */ /* 0x004fea000383ffff */
[----:B------:R-:W-:Y:S05]  /*20d50*/  BRA `(.L_x_4457) ;  /* 0xffffffb000447947 */ /* 0x000fea000383ffff */
.L_x_4385:
[----:B------:R-:W2:Y:S01]  /*20d60*/  LDL.LU R11, [R1+0x2c] ;  /* 0x00002c00010b7983 */ /* 0x000ea20000300800 */
[----:B------:R-:W-:Y:S01]  /*20d70*/  IMAD.MOV.U32 R3, RZ, RZ, R12 ;  /* 0x000000ffff037224 */ /* 0x000fe200078e000c */
[----:B------:R-:W-:Y:S01]  /*20d80*/  LOP3.LUT R7, R7, 0x7f, RZ, 0xc0, !PT ;  /* 0x0000007f07077812 */ /* 0x000fe200078ec0ff */
[----:B------:R-:W-:Y:S02]  /*20d90*/  IMAD.MOV.U32 R13, RZ, RZ, R0 ;  /* 0x000000ffff0d7224 */ /* 0x000fe400078e0000 */
[----:B------:R-:W-:Y:S01]  /*20da0*/  IMAD.MOV.U32 R12, RZ, RZ, RZ ;  /* 0x000000ffff0c7224 */ /* 0x000fe200078e00ff */
[----:B------:R-:W-:Y:S01]  /*20db0*/  SHF.R.U32.HI R7, RZ, 0x2, R7 ;  /* 0x00000002ff077819 */ /* 0x000fe20000011607 */
[----:B------:R-:W-:-:S04]  /*20dc0*/  IMAD.MOV.U32 R15, RZ, RZ, -0x1 ;  /* 0xffffffffff0f7424 */ /* 0x000fc800078e00ff */
[----:B------:R-:W-:Y:S02]  /*20dd0*/  IMAD.IADD R3, R7, 0x1, R3 ;  /* 0x0000000107037824 */ /* 0x000fe400078e0203 */
[----:B--2---:R-:W-:Y:S02]  /*20de0*/  IMAD R2, R11, R8, RZ ;  /* 0x000000080b027224 */ /* 0x004fe400078e02ff */
[----:B------:R-:W-:-:S03]  /*20df0*/  IMAD.MOV.U32 R11, RZ, RZ, 0x1c1f ;  /* 0x00001c1fff0b7424 */ /* 0x000fc600078e00ff */
[----:B------:R-:W-:-:S13]  /*20e00*/  ISETP.GE.AND P4, PT, R3, R2, PT ;  /* 0x000000020300720c */ /* 0x000fda0003f86270 */
[----:B-----5:R-:W-:Y:S05]  /*20e10*/  WARPSYNC.COLLECTIVE R15, `(.L_x_4458) ;  /* 0x000000000f087348 */ /* 0x020fea0003c00000 */
[----:B------:R0:W1:Y:S02]  /*20e20*/  SHFL.IDX P6, R14, R13, R12, R11 ;  /* 0x0000000c0d0e7389 */ /* 0x00006400000c000b */
[----:B01---5:R-:W-:Y:S01]  /*20e30*/  ENDCOLLECTIVE ;  /* 0x000000000000791b */ /* 0x023fe20003800000 */
.L_x_4458:
[----:B------:R-:W-:Y:S02]  /*20e40*/  IMAD.MOV.U32 R13, RZ, RZ, R4 ;  /* 0x000000ffff0d7224 */ /* 0x000fe400078e0004 */
[----:B------:R-:W-:-:S07]  /*20e50*/  IMAD.MOV.U32 R6, RZ, RZ, R14 ;  /* 0x000000ffff067224 */ /* 0x000fce00078e000e */
[----:B------:R-:W-:Y:S05]  /*20e60*/  WARPSYNC.COLLECTIVE R15, `(.L_x_4459) ;  /* 0x000000000f087348 */ /* 0x000fea0003c00000 */
[----:B------:R0:W1:Y:S02]  /*20e70*/  SHFL.IDX P6, R14, R13, R12, R11 ;  /* 0x0000000c0d0e7389 */ /* 0x00006400000c000b */
[----:B01----:R-:W-:Y:S01]  /*20e80*/  ENDCOLLECTIVE ;  /* 0x000000000000791b */ /* 0x003fe20003800000 */
.L_x_4459:
[----:B------:R-:W-:Y:S02]  /*20e90*/  IMAD.MOV.U32 R13, RZ, RZ, R0 ;  /* 0x000000ffff0d7224 */ /* 0x000fe400078e0000 */
[----:B------:R-:W-:Y:S02]  /*20ea0*/  IMAD.MOV.U32 R12, RZ, RZ, 0x1 ;  /* 0x00000001ff0c7424 */ /* 0x000fe400078e00ff */
[----:B------:R-:W-:-:S07]  /*20eb0*/  IMAD.MOV.U32 R5, RZ, RZ, R14 ;  /* 0x000000ffff057224 */ /* 0x000fce00078e000e */
[----:B------:R-:W-:Y:S05]  /*20ec0*/  WARPSYNC.COLLECTIVE R15, `(.L_x_4460) ;  /* 0x000000000f087348 */ /* 0x000fea0003c00000 */
[----:B------:R0:W1:Y:S02]  /*20ed0*/  SHFL.IDX P6, R14, R13, R12, R11 ;  /* 0x0000000c0d0e7389 */ /* 0x00006400000c000b */
[----:B01----:R-:W-:Y:S01]  /*20ee0*/  ENDCOLLECTIVE ;  /* 0x000000000000791b */ /* 0x003fe20003800000 */
.L_x_4460:
[----:B------:R-:W-:-:S05]  /*20ef0*/  @!P4 IADD3 R5, P3, R10, R5, RZ ;  /* 0x000000050a05c210 */ /* 0x000fca0007f7e0ff */
[----:B------:R-:W-:-:S04]  /*20f00*/  @!P4 IMAD.X R6, RZ, RZ, R6, P3 ;  /* 0x000000ffff06c224 */ /* 0x000fc800018e0606 */
[----:B------:R-:W-:Y:S02]  /*20f10*/  @!P4 IMAD.MOV.U32 R7, RZ, RZ, R6 ;  /* 0x000000ffff07c224 */ /* 0x000fe400078e0006 */
[----:B------:R-:W-:Y:S02]  /*20f20*/  @!P4 IMAD.MOV.U32 R6, RZ, RZ, R5 ;  /* 0x000000ffff06c224 */ /* 0x000fe400078e0005 */
[----:B------:R-:W-:Y:S02]  /*20f30*/  VIADD R5, R3, 0x20 ;  /* 0x0000002003057836 */ /* 0x000fe40000000000 */
[----:B------:R-:W-:Y:S01]  /*20f40*/  IMAD.MOV.U32 R13, RZ, RZ, R4 ;  /* 0x000000ffff0d7224 */ /* 0x000fe200078e0004 */
[----:B------:R-:W-:Y:S01]  /*20f50*/  @!PT LDS RZ, [RZ] ;  /* 0x00000000fffff984 */ /* 0x000fe20000000800 */
[----:B------:R-:W-:Y:S01]  /*20f60*/  @!PT LDS RZ, [RZ] ;  /* 0x00000000fffff984 */ /* 0x000fe20000000800 */
[----:B------:R-:W-:Y:S01]  /*20f70*/  @!PT LDS RZ, [RZ] ;  /* 0x00000000fffff984 */ /* 0x000fe20000000800 */
[----:B------:R0:W-:Y:S02]  /*20f80*/  @!P4 LDGSTS.E.BYPASS.LTC128B.128 [R9+0x1e200], desc[UR52][R6.64], !P0 ;  /* 0x1e2000000609cfae */ /* 0x0001e4000c101d74 */
[----:B------:R-:W-:Y:S02]  /*20f90*/  ISETP.GE.AND P3, PT, R5, R2, PT ;  /* 0x000000020500720c */ /* 0x000fe40003f66270 */
[----:B------:R0:W-:Y:S01]  /*20fa0*/  @!P4 LDGSTS.E.BYPASS.LTC128B.128 [R9+0x20200], desc[UR52][R6.64+0x40], !P1 ;  /* 0x202000400609cfae */ /* 0x0001e2000c901d74 */
[----:B------:R-:W-:-:S10]  /*20fb0*/  IMAD.MOV.U32 R5, RZ, RZ, R14 ;  /* 0x000000ffff057224 */ /* 0x000fd400078e000e */
[----:B0-----:R-:W-:Y:S05]  /*20fc0*/  WARPSYNC.COLLECTIVE R15, `(.L_x_4461) ;  /* 0x000000000f087348 */ /* 0x001fea0003c00000 */
[----:B------:R1:W2:Y:S02]  /*20fd0*/  SHFL.IDX P6, R14, R13, R12, R11 ;  /* 0x0000000c0d0e7389 */ /* 0x0002a400000c000b */
[----:B012---:R-:W-:Y:S01]  /*20fe0*/  ENDCOLLECTIVE ;  /* 0x000000000000791b */ /* 0x007fe20003800000 */
.L_x_4461:
[----:B------:R-:W-:Y:S01]  /*20ff0*/  @!PT LDS RZ, [RZ] ;  /* 0x00000000fffff984 */ /* 0x000fe20000000800 */
[----:B------:R-:W-:Y:S01]  /*21000*/  @!PT LDS RZ, [RZ] ;  /* 0x00000000fffff984 */ /* 0x000fe20000000800 */
[----:B------:R-:W-:Y:S01]  /*21010*/  @!PT LDS RZ, [RZ] ;  /* 0x00000000fffff984 */ /* 0x000fe20000000800 */
[----:B------:R0:W-:Y:S01]  /*21020*/  @!P4 LDGSTS.E.BYPASS.LTC128B.128 [R9+0x22200], desc[UR52][R6.64+0x80], !P2 ;  /* 0x222000800609cfae */ /* 0x0001e2000d101d74 */
[----:B------:R-:W-:Y:S02]  /*21030*/  IMAD.MOV.U32 R13, RZ, RZ, R0 ;  /* 0x000000ffff0d7224 */ /* 0x000fe400078e0000 */
[----:B------:R-:W-:Y:S02]  /*21040*/  IMAD.MOV.U32 R12, RZ, RZ, 0x2 ;  /* 0x00000002ff0c7424 */ /* 0x000fe400078e00ff */
[----:B0-----:R-:W-:-:S07]  /*21050*/  IMAD.MOV.U32 R6, RZ, RZ, R14 ;  /* 0x000000ffff067224 */ /* 0x001fce00078e000e */
[----:B------:R-:W-:Y:S05]  /*21060*/  WARPSYNC.COLLECTIVE R15, `(.L_x_4462) ;  /* 0x000000000f087348 */ /* 0x000fea0003c00000 */
[----:B------:R0:W1:Y:S02]  /*21070*/  SHFL.IDX P6, R14, R13, R12, R11 ;  /* 0x0000000c0d0e7389 */ /* 0x00006400000c000b */
[----:B01----:R-:W-:Y:S01]  /*21080*/  ENDCOLLECTIVE ;  /* 0x000000000000791b */ /* 0x003fe20003800000 */
.L_x_4462:
        /* <DEDUP_REMOVED lines=16> */
.L_x_4463:
[----:B------:R-:W-:Y:S02]  /*21190*/  IMAD.MOV.U32 R13, RZ, RZ, R0 ;  /* 0x000000ffff0d7224 */ /* 0x000fe400078e0000 */
[----:B------:R-:W-:Y:S02]  /*211a0*/  IMAD.MOV.U32 R12, RZ, RZ, 0x3 ;  /* 0x00000003ff0c7424 */ /* 0x000fe400078e00ff */
[----:B------:R-:W-:-:S07]  /*211b0*/  IMAD.MOV.U32 R6, RZ, RZ, R14 ;  /* 0x000000ffff067224 */ /* 0x000fce00078e000e */
[----:B------:R-:W-:Y:S05]  /*211c0*/  WARPSYNC.COLLECTIVE R15, `(.L_x_4464) ;  /* 0x000000000f087348 */ /* 0x000fea0003c00000 */
[----:B------:R0:W1:Y:S02]  /*211d0*/  SHFL.IDX P6, R14, R13, R12, R11 ;  /* 0x0000000c0d0e7389 */ /* 0x00006400000c000b */
[----:B01----:R-:W-:Y:S01]  /*211e0*/  ENDCOLLECTIVE ;  /* 0x000000000000791b */ /* 0x003fe20003800000 */
.L_x_4464:
        /* <DEDUP_REMOVED lines=14> */
.L_x_4465:
[----:B------:R-:W-:Y:S01]  /*212d0*/  IMAD.MOV.U32 R4, RZ, RZ, R14 ;  /* 0x000000ffff047224 */ /* 0x000fe200078e000e */
[----:B------:R-:W-:Y:S06]  /*212e0*/  BRA `(.L_x_4466) ;  /* 0xffffffb400987947 */ /* 0x000fec000383ffff */
.L_x_4390:
[----:B-1----:R1:W2:Y:S02]  /*212f0*/  SYNCS.PHASECHK.TRANS64.TRYWAIT P0, [R18+URZ+0x33420], R0 ;  /* 0x03342000120075a7 */ /* 0x0022a4000800017f */
[----:B--2---:R-:W-:Y:S05]  /*21300*/  @!P0 NANOSLEEP.SYNCS 0x989680 ;  /* 0x009896800000895d */ /* 0x004fea0003900000 */
[----:B------:R-:W2:Y:S02]  /*21310*/  @!P0 SYNCS.PHASECHK.TRANS64 P0, [R18+URZ+0x33420], R0 ;  /* 0x03342000120085a7 */ /* 0x000ea4000800007f */
[----:B--2---:R-:W-:Y:S05]  /*21320*/  @!P0 BRA `(.L_x_4390) ;  /* 0xfffffffc00f08947 */ /* 0x004fea000383ffff */
[----:B------:R-:W-:Y:S05]  /*21330*/  BRA `(.L_x_4467) ;  /* 0xffffffb800087947 */ /* 0x000fea000383ffff */
.L_x_4396:
[----:B--2---:R2:W3:Y:S02]  /*21340*/  SYNCS.PHASECHK.TRANS64.TRYWAIT P0, [R6+URZ+0x33480], R5 ;  /* 0x03348005060075a7 */ /* 0x0044e4000800017f */
[----:B---3--:R-:W-:Y:S05]  /*21350*/  @!P0 NANOSLEEP.SYNCS 0x989680 ;  /* 0x009896800000895d */ /* 0x008fea0003900000 */
[----:B------:R-:W3:Y:S02]  /*21360*/  @!P0 SYNCS.PHASECHK.TRANS64 P0, [R6+URZ+0x33480], R5 ;  /* 0x03348005060085a7 */ /* 0x000ee4000800007f */
[----:B---3--:R-:W-:Y:S05]  /*21370*/  @!P0 BRA `(.L_x_4396) ;  /* 0xfffffffc00f08947 */ /* 0x008fea000383ffff */
[----:B------:R-:W-:Y:S05]  /*21380*/  BRA `(.L_x_4468) ;  /* 0xffffffb800c07947 */ /* 0x000fea000383ffff */
.L_x_4403:
[----:B0-----:R0:W3:Y:S02]  /*21390*/  SYNCS.PHASECHK.TRANS64.TRYWAIT P0, [R6+URZ+0x33440], R5 ;  /* 0x03344005060075a7 */ /* 0x0010e4000800017f */
[----:B---3--:R-:W-:Y:S05]  /*213a0*/  @!P0 NANOSLEEP.SYNCS 0x989680 ;  /* 0x009896800000895d */ /* 0x008fea0003900000 */
[----:B------:R-:W3:Y:S02]  /*213b0*/  @!P0 SYNCS.PHASECHK.TRANS64 P0, [R6+URZ+0x33440], R5 ;  /* 0x03344005060085a7 */ /* 0x000ee4000800007f */
[----:B---3--:R-:W-:Y:S05]  /*213c0*/  @!P0 BRA `(.L_x_4403) ;  /* 0xfffffffc00f08947 */ /* 0x008fea000383ffff */
[----:B------:R-:W-:Y:S05]  /*213d0*/  BRA `(.L_x_4469) ;  /* 0xffffffbc00c07947 */ /* 0x000fea000383ffff */
.L_x_4411:
[----:B--2---:R2:W3:Y:S02]  /*213e0*/  SYNCS.PHASECHK.TRANS64.TRYWAIT P0, [R3+URZ+0x33470], R4 ;  /* 0x03347004030075a7 */ /* 0x0044e4000800017f */
[----:B---3--:R-:W-:Y:S05]  /*213f0*/  @!P0 NANOSLEEP.SYNCS 0x989680 ;  /* 0x009896800000895d */ /* 0x008fea0003900000 */
[----:B------:R-:W3:Y:S02]  /*21400*/  @!P0 SYNCS.PHASECHK.TRANS64 P0, [R3+URZ+0x33470], R4 ;  /* 0x03347004030085a7 */ /* 0x000ee4000800007f */
[----:B---3--:R-:W-:Y:S05]  /*21410*/  @!P0 BRA `(.L_x_4411) ;  /* 0xfffffffc00f08947 */ /* 0x008fea000383ffff */
[----:B------:R-:W-:Y:S05]  /*21420*/  BRA `(.L_x_4470) ;  /* 0xffffffc000d47947 */ /* 0x000fea000383ffff */
.L_x_4413:
[----:B--2---:R2:W3:Y:S02]  /*21430*/  SYNCS.PHASECHK.TRANS64.TRYWAIT P0, [R3+URZ+0x33460], R4 ;  /* 0x03346004030075a7 */ /* 0x0044e4000800017f */
[----:B---3--:R-:W-:Y:S05]  /*21440*/  @!P0 NANOSLEEP.SYNCS 0x989680 ;  /* 0x009896800000895d */ /* 0x008fea0003900000 */
[----:B------:R-:W3:Y:S02]  /*21450*/  @!P0 SYNCS.PHASECHK.TRANS64 P0, [R3+URZ+0x33460], R4 ;  /* 0x03346004030085a7 */ /* 0x000ee4000800007f */
[----:B---3--:R-:W-:Y:S05]  /*21460*/  @!P0 BRA `(.L_x_4413) ;  /* 0xfffffffc00f08947 */ /* 0x008fea000383ffff */
[----:B------:R-:W-:Y:S05]  /*21470*/  BRA `(.L_x_4471) ;  /* 0xffffffc000dc7947 */ /* 0x000fea000383ffff */
.L_x_4420:
[----:B-1----:R1:W2:Y:S02]  /*21480*/  SYNCS.PHASECHK.TRANS64.TRYWAIT P1, [R0+URZ+0x33470], R3 ;  /* 0x03347003000075a7 */ /* 0x0022a4000802017f */
[----:B--2---:R-:W-:Y:S05]  /*21490*/  @!P1 NANOSLEEP.SYNCS 0x989680 ;  /* 0x009896800000995d */ /* 0x004fea0003900000 */
[----:B------:R-:W2:Y:S02]  /*214a0*/  @!P1 SYNCS.PHASECHK.TRANS64 P1, [R0+URZ+0x33470], R3 ;  /* 0x03347003000095a7 */ /* 0x000ea4000802007f */
[----:B--2---:R-:W-:Y:S05]  /*214b0*/  @!P1 BRA `(.L_x_4420) ;  /* 0xfffffffc00f09947 */ /* 0x004fea000383ffff */
[----:B------:R-:W-:Y:S05]  /*214c0*/  BRA `(.L_x_4472) ;  /* 0xffffffd000547947 */ /* 0x000fea000383ffff */
.L_x_4422:
[----:B-1----:R1:W2:Y:S02]  /*214d0*/  SYNCS.PHASECHK.TRANS64.TRYWAIT P1, [R0+URZ+0x33460], R3 ;  /* 0x03346003000075a7 */ /* 0x0022a4000802017f */
[----:B--2---:R-:W-:Y:S05]  /*214e0*/  @!P1 NANOSLEEP.SYNCS 0x989680 ;  /* 0x009896800000995d */ /* 0x004fea0003900000 */
[----:B------:R-:W2:Y:S02]  /*214f0*/  @!P1 SYNCS.PHASECHK.TRANS64 P1, [R0+URZ+0x33460], R3 ;  /* 0x03346003000095a7 */ /* 0x000ea4000802007f */
[----:B--2---:R-:W-:Y:S05]  /*21500*/  @!P1 BRA `(.L_x_4422) ;  /* 0xfffffffc00f09947 */ /* 0x004fea000383ffff */
[----:B------:R-:W-:Y:S05]  /*21510*/  BRA `(.L_x_4473) ;  /* 0xffffffd0005c7947 */ /* 0x000fea000383ffff */
.L_x_4435:
[----:B0-----:R0:W1:Y:S02]  /*21520*/  SYNCS.PHASECHK.TRANS64.TRYWAIT P0, [R0+URZ+0x33420], R3 ;  /* 0x03342003000075a7 */ /* 0x001064000800017f */
[----:B-1----:R-:W-:Y:S05]  /*21530*/  @!P0 NANOSLEEP.SYNCS 0x989680 ;  /* 0x009896800000895d */ /* 0x002fea0003900000 */
[----:B------:R-:W1:Y:S02]  /*21540*/  @!P0 SYNCS.PHASECHK.TRANS64 P0, [R0+URZ+0x33420], R3 ;  /* 0x03342003000085a7 */ /* 0x000e64000800007f */
[----:B-1----:R-:W-:Y:S05]  /*21550*/  @!P0 BRA `(.L_x_4435) ;  /* 0xfffffffc00f08947 */ /* 0x002fea000383ffff */
[----:B------:R-:W-:Y:S05]  /*21560*/  BRA `(.L_x_4474) ;  /* 0xffffffec00e07947 */ /* 0x000fea000383ffff */
.L_x_4436:
        /* <DEDUP_REMOVED lines=11> */
.L_x_4476:
[----:B------:R-:W-:Y:S05]  /*21620*/  BSYNC B0 ;  /* 0x0000000000007941 */ /* 0x000fea0003800000 */
.L_x_4475:
[----:B------:R-:W-:Y:S05]  /*21630*/  BRA `(.L_x_4477) ;  /* 0xffffffec00c87947 */ /* 0x000fea000383ffff */
.L_x_4439:
[----:B------:R-:W-:Y:S01]  /*21640*/  BSSY B1, `(.L_x_4478) ;  /* 0x0000006000017945 */ /* 0x000fe20003800000 */
[----:B------:R-:W-:-:S07]  /*21650*/  IMAD.MOV.U32 R15, RZ, RZ, -0x1 ;  /* 0xffffffffff0f7424 */ /* 0x000fce00078e00ff */
[----:B01----:R-:W-:Y:S05]  /*21660*/  WARPSYNC.COLLECTIVE R15, `(.L_x_4479) ;  /* 0x000000000f0c7348 */ /* 0x003fea0003c00000 */
[----:B------:R-:W-:Y:S02]  /*21670*/  ELECT P6, UR62, PT ;  /* 0x00000000003e782f */ /* 0x000fe400038c0000 */
[----:B------:R-:W-:Y:S01]  /*21680*/  MOV R14, UR62 ;  /* 0x0000003e000e7c02 */ /* 0x000fe20008000f00 */
[----:B01----:R-:W-:Y:S10]  /*21690*/  ENDCOLLECTIVE ;  /* 0x000000000000791b */ /* 0x003ff40003800000 */
.L_x_4479:
[----:B------:R-:W-:Y:S05]  /*216a0*/  BSYNC B1 ;  /* 0x0000000000017941 */ /* 0x000fea0003800000 */
.L_x_4478:
[----:B------:R-:W-:Y:S05]  /*216b0*/  BRA `(.L_x_4480) ;  /* 0xffffffec00c07947 */ /* 0x000fea000383ffff */
.L_x_4441:
[----:B0-----:R0:W1:Y:S02]  /*216c0*/  SYNCS.PHASECHK.TRANS64.TRYWAIT P1, [R6+URZ], R5 ;  /* 0x00000005060075a7 */ /* 0x001064000802017f */
[----:B-1----:R-:W-:Y:S05]  /*216d0*/  @!P1 NANOSLEEP.SYNCS 0x989680 ;  /* 0x009896800000995d */ /* 0x002fea0003900000 */
[----:B------:R-:W1:Y:S02]  /*216e0*/  @!P1 SYNCS.PHASECHK.TRANS64 P1, [R6+URZ], R5 ;  /* 0x00000005060095a7 */ /* 0x000e64000802007f */
[----:B-1----:R-:W-:Y:S05]  /*216f0*/  @!P1 BRA `(.L_x_4441) ;  /* 0xfffffffc00f09947 */ /* 0x002fea000383ffff */
[----:B------:R-:W-:Y:S05]  /*21700*/  BRA `(.L_x_4481) ;  /* 0xffffffec00fc7947 */ /* 0x000fea000383ffff */
.L_x_4442:
[----:B-1----:R1:W2:Y:S02]  /*21710*/  SYNCS.PHASECHK.TRANS64.TRYWAIT P1, [R7+URZ], R2 ;  /* 0x00000002070075a7 */ /* 0x0022a4000802017f */
[----:B--2---:R-:W-:Y:S05]  /*21720*/  @!P1 NANOSLEEP.SYNCS 0x989680 ;  /* 0x009896800000995d */ /* 0x004fea0003900000 */
[----:B------:R-:W2:Y:S02]  /*21730*/  @!P1 SYNCS.PHASECHK.TRANS64 P1, [R7+URZ], R2 ;  /* 0x00000002070095a7 */ /* 0x000ea4000802007f */
[----:B--2---:R-:W-:Y:S05]  /*21740*/  @!P1 BRA `(.L_x_4442) ;  /* 0xfffffffc00f09947 */ /* 0x004fea000383ffff */
[----:B------:R-:W-:Y:S05]  /*21750*/  BRA `(.L_x_4482) ;  /* 0xffffffec00f07947 */ /* 0x000fea000383ffff */
.L_x_4444:
[----:B--2---:R2:W3:Y:S02]  /*21760*/  SYNCS.PHASECHK.TRANS64.TRYWAIT P1, [R4+URZ+0x33460], R5 ;  /* 0x03346005040075a7 */ /* 0x0044e4000802017f */
[----:B---3--:R-:W-:Y:S05]  /*21770*/  @!P1 NANOSLEEP.SYNCS 0x989680 ;  /* 0x009896800000995d */ /* 0x008fea0003900000 */
[----:B------:R-:W3:Y:S02]  /*21780*/  @!P1 SYNCS.PHASECHK.TRANS64 P1, [R4+URZ+0x33460], R5 ;  /* 0x03346005040095a7 */ /* 0x000ee4000802007f */
[----:B---3--:R-:W-:Y:S05]  /*21790*/  @!P1 BRA `(.L_x_4444) ;  /* 0xfffffffc00f09947 */ /* 0x008fea000383ffff */
[----:B------:R-:W-:Y:S05]  /*217a0*/  BRA `(.L_x_4483) ;  /* 0xffffffec00f47947 */ /* 0x000fea000383ffff */
.L_x_4446:
[----:B---3--:R3:W4:Y:S02]  /*217b0*/  SYNCS.PHASECHK.TRANS64.TRYWAIT P1, [R3+URZ+0x33460], R2 ;  /* 0x03346002030075a7 */ /* 0x008724000802017f */
[----:B----4-:R-:W-:Y:S05]  /*217c0*/  @!P1 NANOSLEEP.SYNCS 0x989680 ;  /* 0x009896800000995d */ /* 0x010fea0003900000 */
[----:B------:R-:W4:Y:S02]  /*217d0*/  @!P1 SYNCS.PHASECHK.TRANS64 P1, [R3+URZ+0x33460], R2 ;  /* 0x03346002030095a7 */ /* 0x000f24000802007f */
[----:B----4-:R-:W-:Y:S05]  /*217e0*/  @!P1 BRA `(.L_x_4446) ;  /* 0xfffffffc00f09947 */ /* 0x010fea000383ffff */
[----:B------:R-:W-:Y:S05]  /*217f0*/  BRA `(.L_x_4484) ;  /* 0xffffffec00f47947 */ /* 0x000fea000383ffff */
.L_x_4448:
[----:B----4-:R4:W0:Y:S02]  /*21800*/  SYNCS.PHASECHK.TRANS64.TRYWAIT P0, [R4+URZ+0x33480], R5 ;  /* 0x03348005040075a7 */ /* 0x010824000800017f */
[----:B0-----:R-:W-:Y:S05]  /*21810*/  @!P0 NANOSLEEP.SYNCS 0x989680 ;  /* 0x009896800000895d */ /* 0x001fea0003900000 */
[----:B------:R-:W0:Y:S02]  /*21820*/  @!P0 SYNCS.PHASECHK.TRANS64 P0, [R4+URZ+0x33480], R5 ;  /* 0x03348005040085a7 */ /* 0x000e24000800007f */
[----:B0-----:R-:W-:Y:S05]  /*21830*/  @!P0 BRA `(.L_x_4448) ;  /* 0xfffffffc00f08947 */ /* 0x001fea000383ffff */
[----:B------:R-:W-:Y:S05]  /*21840*/  BRA `(.L_x_4449) ;  /* 0xffffffec00f07947 */ /* 0x000fea000383ffff */
.L_x_4485:
        /* <DEDUP_REMOVED lines=11> */
.L_x_13270:


//--------------------- .text._ZN7cutlass13device_kernelIN5flash11enable_sm90INS1_16FlashAttnFwdSm90INS1_25CollectiveMainloopFwdSm90ILi2EN4cute5tupleIJNS5_1CILi1EEES8_S8_EEENS6_IJNS7_ILi128EEENS7_ILi160EEENS7_ILi192EEEEEELi192ENS_12float_e4m3_tEfNS_4arch4Sm90ELb0ELb1ELb0ELb1ELb0ELb1ELb0ELb1ELb1ELb1ELb1ELb0EEENS1_21CollectiveEpilogueFwdINS6_IJSA_SC_SB_EEES9_NS_10bfloat16_tESG_Li256ELb1ELb1ELb1ELb1EEENS1_36VarlenDynamicPersistentTileSchedulerILi128ELi160ELi256ELi128ELb1ELb1ELb1ELb1ELb0ELb1EEEEEEEEEvNT_6ParamsE --------------------------
	.section	.text._ZN7cutlass13device_kernelIN5flash11enable_sm90INS1_16FlashAttnFwdSm90INS1_25CollectiveMainloopFwdSm90ILi2EN4cute5tupleIJNS5_1CILi1EEES8_S8_EEENS6_IJNS7_ILi128EEENS7_ILi160EEENS7_ILi192EEEEEELi192ENS_12float_e4m3_tEfNS_4arch4Sm90ELb0ELb1ELb0ELb1ELb0ELb1ELb0ELb1ELb1ELb1ELb1ELb0EEENS1_21CollectiveEpilogueFwdINS6_IJSA_SC_SB_EEES9_NS_10bfloat16_tESG_Li256ELb1ELb1ELb1ELb1EEENS1_36VarlenDynamicPersistentTileSchedulerILi128ELi160ELi256ELi128ELb1ELb1ELb1ELb1ELb0ELb1EEEEEEEEEvNT_6ParamsE,"ax",@progbits
	.align	128
.text._ZN7cutlass13device_kernelIN5flash11enable_sm90INS1_16FlashAttnFwdSm90INS1_25CollectiveMainloopFwdSm90ILi2EN4cute5tupleIJNS5_1CILi1EEES8_S8_EEENS6_IJNS7_ILi128EEENS7_ILi160EEENS7_ILi192EEEEEELi192ENS_12float_e4m3_tEfNS_4arch4Sm90ELb0ELb1ELb0ELb1ELb0ELb1ELb0ELb1ELb1ELb1ELb1ELb0EEENS1_21CollectiveEpilogueFwdINS6_IJSA_SC_SB_EEES9_NS_10bfloat16_tESG_Li256ELb1ELb1ELb1ELb1EEENS1_36VarlenDynamicPersistentTileSchedulerILi128ELi160ELi256ELi128ELb1ELb1ELb1ELb1ELb0ELb1EEEEEEEEEvNT_6ParamsE:
        .type           _ZN7cutlass13device_kernelIN5flash11enable_sm90INS1_16FlashAttnFwdSm90INS1_25CollectiveMainloopFwdSm90ILi2EN4cute5tupleIJNS5_1CILi1EEES8_S8_EEENS6_IJNS7_ILi128EEENS7_ILi160EEENS7_ILi192EEEEEELi192ENS_12float_e4m3_tEfNS_4arch4Sm90ELb0ELb1ELb0ELb1ELb0ELb1ELb0ELb1ELb1ELb1ELb1ELb0EEENS1_21CollectiveEpilogueFwdINS6_IJSA_SC_SB_EEES9_NS_10bfloat16_tESG_Li256ELb1ELb1ELb1ELb1EEENS1_36VarlenDynamicPersistentTileSchedulerILi128ELi160ELi256ELi128ELb1ELb1ELb1ELb1ELb0ELb1EEEEEEEEEvNT_6ParamsE,@function
        .size           _ZN7cutlass13device_kernelIN5flash11enable_sm90INS1_16FlashAttnFwdSm90INS1_25CollectiveMainloopFwdSm90ILi2EN4cute5tupleIJNS5_1CILi1EEES8_S8_EEENS6_IJNS7_ILi128EEENS7_ILi160EEENS7_ILi192EEEEEELi192ENS_12float_e4m3_tEfNS_4arch4Sm90ELb0ELb1ELb0ELb1ELb0ELb1ELb0ELb1ELb1ELb1ELb1ELb0EEENS1_21CollectiveEpilogueFwdINS6_IJSA_SC_SB_EEES9_NS_10bfloat16_tESG_Li256ELb1ELb1ELb1ELb1EEENS1_36VarlenDynamicPersistentTileSchedulerILi128ELi160ELi256ELi128ELb1ELb1ELb1ELb1ELb0ELb1EEEEEEEEEvNT_6ParamsE,(.L_x_13271 - _ZN7cutlass13device_kernelIN5flash11enable_sm90INS1_16FlashAttnFwdSm90INS1_25CollectiveMainloopFwdSm90ILi2EN4cute5tupleIJNS5_1CILi1EEES8_S8_EEENS6_IJNS7_ILi128EEENS7_ILi160EEENS7_ILi192EEEEEELi192ENS_12float_e4m3_tEfNS_4arch4Sm90ELb0ELb1ELb0ELb1ELb0ELb1ELb0ELb1ELb1ELb1ELb1ELb0EEENS1_21CollectiveEpilogueFwdINS6_IJSA_SC_SB_EEES9_NS_10bfloat16_tESG_Li256ELb1ELb1ELb1ELb1EEENS1_36VarlenDynamicPersistentTileSchedulerILi128ELi160ELi256ELi128ELb1ELb1ELb1ELb1ELb0ELb1EEEEEEEEEvNT_6ParamsE)
        .other          _ZN7cutlass13device_kernelIN5flash11enable_sm90INS1_16FlashAttnFwdSm90INS1_25CollectiveMainloopFwdSm90ILi2EN4cute5tupleIJNS5_1CILi1EEES8_S8_EEENS6_IJNS7_ILi128EEENS7_ILi160EEENS7_ILi192EEEEEELi192ENS_12float_e4m3_tEfNS_4arch4Sm90ELb0ELb1ELb0ELb1ELb0ELb1ELb0ELb1ELb1ELb1ELb1ELb0EEENS1_21CollectiveEpilogueFwdINS6_IJSA_SC_SB_EEES9_NS_10bfloat16_tESG_Li256ELb1ELb1ELb1ELb1EEENS1_36VarlenDynamicPersistentTileSchedulerILi128ELi160ELi256ELi128ELb1ELb1ELb1ELb1ELb0ELb1EEEEEEEEEvNT_6ParamsE,@"STO_CUDA_ENTRY STV_DEFAULT"
_ZN7cutlass13device_kernelIN5flash11enable_sm90INS1_16FlashAttnFwdSm90INS1_25CollectiveMainloopFwdSm90ILi2EN4cute5tupleIJNS5_1CILi1EEES8_S8_EEENS6_IJNS7_ILi128EEENS7_ILi160EEENS7_ILi192EEEEEELi192ENS_12float_e4m3_tEfNS_4arch4Sm90ELb0ELb1ELb0ELb1ELb0ELb1ELb0ELb1ELb1ELb1ELb1ELb0EEENS1_21CollectiveEpilogueFwdINS6_IJSA_SC_SB_EEES9_NS_10bfloat16_tESG_Li256ELb1ELb1ELb1ELb1EEENS1_36VarlenDynamicPersistentTileSchedulerILi128ELi160ELi256ELi128ELb1ELb1ELb1ELb1ELb0ELb1EEEEEEEEEvNT_6ParamsE:
[----:B------:R-:W0:Y:S02]  /*0000*/  LDC R1, c[0x0][0x28] ;  /* 0x00000a00ff017b82 */ /* 0x000e240000000800 */
[----:B0-----:R-:W-:-:S05]  /*0010*/  VIADD R1, R1, 0xfffffc50 ;  /* 0xfffffc5001017836 */ /* 0x001fca0000000000 */
[----:B------:R-:W-:Y:S01]  /*0020*/  R2UR UR4, R1 ;  /* 0x00000000010472ca */ /* 0x000fe200000e0000 */
[----:B------:R-:W0:Y:S01]  /*0030*/  S2R R3, SR_TID.X ;  /* 0x0000000000037919 */ /* 0x000e220000002100 */
[----:B------:R-:W-:Y:S01]  /*0040*/  ELECT P0, URZ, PT ;  /* 0x00000000003f782f */ /* 0x000fe20003800000 */
[----:B------:R-:W-:Y:S01]  /*0050*/  BSSY B0, `(.L_x_4486) ;  /* 0x0000018000007945 */ /* 0x000fe20003800000 */
[----:B------:R-:W-:Y:S01]  /*0060*/  ULDC UR43, c[0x0][0x20] ;  /* 0x00000800002b7ab9 */ /* 0x000fe20000000800 */
[----:B------:R-:W-:-:S08]  /*0070*/  ULDC UR42, c[0x0][0x24] ;  /* 0x00000900002a7ab9 */ /* 0x000fd00000000800 */
[----:B------:R-:W-:-:S04]  /*0080*/  UIADD3 UR43, UP0, UR4, UR43, URZ ;  /* 0x0000002b042b7290 */ /* 0x000fc8000ff1e03f */
[----:B------:R-:W-:Y:S01]  /*0090*/  UIADD3.X UR42, URZ, UR42, URZ, UP0, !UPT ;  /* 0x0000002a3f2a7290 */ /* 0x000fe200087fe43f */
        /* <DEDUP_REMOVED lines=19> */
.L_x_4487:
[----:B------:R-:W-:Y:S05]  /*01d0*/  BSYNC B0 ;  /* 0x0000000000007941 */ /* 0x000fea0003800000 */
.L_x_4486:
        /* <DEDUP_REMOVED lines=41> */
.L_x_4488:
        /* <DEDUP_REMOVED lines=22> */
.L_x_4489:
        /* <DEDUP_REMOVED lines=18> */
.L_x_4490:
        /* <DEDUP_REMOVED lines=22> */
.L_x_4491:
        /* <DEDUP_REMOVED lines=22> */
.L_x_4492:
[----:B------:R-:W-:Y:S01]  /*09b0*/  PLOP3.LUT P0, PT, PT, PT, UP0, 0x80, 0x0 ;  /* 0x000000000000781c */ /* 0x000fe20003f0f008 */
[----:B------:R-:W-:Y:S01]  /*09c0*/  UMOV UR36, 0x1 ;  /* 0x0000000100247882 */ /* 0x000fe20000000000 */
[----:B------:R-:W-:Y:S01]  /*09d0*/  NOP ;  /* 0x0000000000007918 */ /* 0x000fe20000000000 */
[----:B------:R-:W-:Y:S01]  /*09e0*/  USEL UR36, UR36, 0x2, !UP0 ;  /* 0x0000000224247887 */ /* 0x000fe2000c000000 */
[----:B------:R-:W-:Y:S01]  /*09f0*/  ULDC.64 UR50, c[0x0][0x208] ;  /* 0x0000820000327ab9 */ /* 0x000fe20000000a00 */
[----:B012-4-:R-:W-:Y:S08]  /*0a00*/  BAR.SYNC.DEFER_BLOCKING 0x0 ;  /* 0x0000000000007b1d */ /* 0x017ff00000010000 */
[----:B------:R-:W-:Y:S05]  /*0a10*/  @!P0 BRA `(.L_x_4493) ;  /* 0x0000022800ac8947 */ /* 0x000fea0003800000 */
.L_x_4494:
[----:B------:R-:W-:-:S08]  /*0a20*/  NOP ;  /* 0x0000000000007918 */ /* 0x000fd00000000000 */
[----:B------:R-:W0:Y:S02]  /*0a30*/  USETMAXREG.TRY_ALLOC.CTAPOOL UP0, 0xf0 ;  /* 0x000000f0000079c8 */ /* 0x000e240008000600 */
[----:B0-----:R-:W-:-:S13]  /*0a40*/  PLOP3.LUT P0, PT, PT, PT, UP0, 0x80, 0x0 ;  /* 0x000000000000781c */ /* 0x001fda0003f0f008 */
[----:B------:R-:W-:Y:S05]  /*0a50*/  @!P0 BRA `(.L_x_4494) ;  /* 0xfffffffc00f08947 */ /* 0x000fea000383ffff */
[----:B------:R-:W0:Y:S01]  /*0a60*/  S2R R0, SR_TID.X ;  /* 0x0000000000007919 */ /* 0x000e220000002100 */
[----:B------:R-:W1:Y:S01]  /*0a70*/  S2UR UR37, SR_CgaCtaId ;  /* 0x00000000002579c3 */ /* 0x000e620000008800 */
[----:B------:R-:W-:Y:S01]  /*0a80*/  UMOV UR38, 0x400 ;  /* 0x0000040000267882 */ /* 0x000fe20000000000 */
[----:B------:R-:W-:-:S06]  /*0a90*/  LOP3.LUT R2, R2, 0xffffffef, RZ, 0xc0, !PT ;  /* 0xffffffef02027812 */ /* 0x000fcc00078ec0ff */
[----:B------:R-:W-:Y:S06]  /*0aa0*/  BAR.ARV 0x8, 0x180 ;  /* 0x0206000000007b1d */ /* 0x000fec0000002000 */
[----:B------:R-:W-:Y:S01]  /*0ab0*/  ULDC UR4, c[0x0][0xc3c] ;  /* 0x00030f0000047ab9 */ /* 0x000fe20000000800 */
[----:B------:R-:W-:Y:S04]  /*0ac0*/  STL.64 [R1+0x2b8], RZ ;  /* 0x0002b8ff01007387 */ /* 0x000fe80000100a00 */
[----:B------:R-:W-:Y:S01]  /*0ad0*/  STL [R1+0x2c0], RZ ;  /* 0x0002c0ff01007387 */ /* 0x000fe20000100800 */
[----:B-1----:R-:W-:Y:S01]  /*0ae0*/  ULEA UR38, UR37, UR38, 0x18 ;  /* 0x0000002625267291 */ /* 0x002fe2000f8ec03f */
[----:B0-----:R-:W-:-:S04]  /*0af0*/  SHF.R.U32.HI R0, RZ, 0x7, R0 ;  /* 0x00000007ff007819 */ /* 0x001fc80000011600 */
[----:B------:R-:W-:-:S13]  /*0b00*/  ISETP.NE.AND P0, PT, R0, 0x1, PT ;  /* 0x000000010000780c */ /* 0x000fda0003f05270 */
[----:B------:R-:W-:Y:S01]  /*0b10*/  @P0 LOP3.LUT R2, R2, 0x10, RZ, 0xfc, !PT ;  /* 0x0000001002020812 */ /* 0x000fe200078efcff */
[----:B------:R-:W-:Y:S08]  /*0b20*/  @!P0 BAR.ARV 0x9, 0x100 ;  /* 0x0244000000008b1d */ /* 0x000ff00000002000 */
[----:B------:R-:W-:Y:S06]  /*0b30*/  BAR.SYNC.DEFER_BLOCKING 0x5, 0x180 ;  /* 0x0146000000007b1d */ /* 0x000fec0000010000 */
[----:B------:R-:W0:Y:S02]  /*0b40*/  LDS.128 R220, [UR38+0x334d0] ;  /* 0x0334d026ffdc7984 */ /* 0x000e240008000c00 */
[----:B------:R-:W-:Y:S06]  /*0b50*/  BAR.ARV 0x4, 0x180 ;  /* 0x0106000000007b1d */ /* 0x000fec0000002000 */
[----:B0-----:R-:W-:-:S13]  /*0b60*/  ISETP.GE.AND P0, PT, R223, UR4, PT ;  /* 0x00000004df007c0c */ /* 0x001fda000bf06270 */
[----:B------:R-:W-:Y:S05]  /*0b70*/  @P0 EXIT ;  /* 0x000000000000094d */ /* 0x000fea0003800000 */
[----:B------:R-:W0:Y:S01]  /*0b80*/  S2R R0, SR_TID.X ;  /* 0x0000000000007919 */ /* 0x000e220000002100 */
[----:B------:R-:W-:Y:S01]  /*0b90*/  R2UR UR4, R221 ;  /* 0x00000000dd0472ca */ /* 0x000fe200000e0000 */
[----:B------:R-:W-:Y:S01]  /*0ba0*/  UIADD3 UR47, UR38, 0x1e200, URZ ;  /* 0x0001e200262f7890 */ /* 0x000fe2000fffe03f */
[----:B------:R-:W-:Y:S01]  /*0bb0*/  UMOV UR46, URZ ;  /* 0x0000003f002e7c82 */ /* 0x000fe20008000000 */
[----:B------:R-:W-:Y:S01]  /*0bc0*/  UMOV UR45, URZ ;  /* 0x0000003f002d7c82 */ /* 0x000fe20008000000 */
[----:B------:R-:W-:Y:S01]  /*0bd0*/  UMOV UR49, URZ ;  /* 0x0000003f00317c82 */ /* 0x000fe20008000000 */
[----:B0-----:R-:W-:-:S05]  /*0be0*/  VIADD R228, R0, 0xffffff80 ;  /* 0xffffff8000e47836 */ /* 0x001fca0000000000 */
[----:B------:R-:W-:Y:S02]  /*0bf0*/  SHF.R.S32.HI R3, RZ, 0x1f, R228 ;  /* 0x0000001fff037819 */ /* 0x000fe400000114e4 */
[-C--:B------:R-:W-:Y:S02]  /*0c00*/  LEA.HI R5, R228, R228.reuse, RZ, 0x1 ;  /* 0x000000e4e4057211 */ /* 0x080fe400078f08ff */
[CC--:B------:R-:W-:Y:S02]  /*0c10*/  LEA.HI R0, R3.reuse, R228.reuse, RZ, 0x5 ;  /* 0x000000e403007211 */ /* 0x0c0fe400078f28ff */
[----:B------:R-:W-:Y:S02]  /*0c20*/  LEA.HI R8, R3, R228, RZ, 0x4 ;  /* 0x000000e403087211 */ /* 0x000fe400078f20ff */
[----:B------:R-:W-:Y:S01]  /*0c30*/  SHF.R.S32.HI R18, RZ, 0x1, R5 ;  /* 0x00000001ff127819 */ /* 0x000fe20000011405 */
[----:B------:R-:W-:Y:S01]  /*0c40*/  IMAD.SHL.U32 R0, R0, 0x20, RZ ;  /* 0x0000002000007824 */ /* 0x000fe200078e00ff */
[----:B------:R-:W-:-:S02]  /*0c50*/  LOP3.LUT R7, R8, 0x3fffff0, RZ, 0xc0, !PT ;  /* 0x03fffff008077812 */ /* 0x000fc400078ec0ff */
[----:B------:R-:W-:Y:S02]  /*0c60*/  LEA.HI R6, R5, R18, RZ, 0x1 ;  /* 0x0000001205067211 */ /* 0x000fe400078f08ff */
[----:B------:R-:W-:Y:S01]  /*0c70*/  LOP3.LUT R0, R0, 0xfffffc00, RZ, 0xc0, !PT ;  /* 0xfffffc0000007812 */ /* 0x000fe200078ec0ff */
[----:B------:R-:W-:Y:S01]  /*0c80*/  IMAD.IADD R7, R228, 0x1, -R7 ;  /* 0x00000001e4077824 */ /* 0x000fe200078e0a07 */
[----:B------:R-:W-:Y:S02]  /*0c90*/  LOP3.LUT R9, R6, 0x3fffffe, RZ, 0xc0, !PT ;  /* 0x03fffffe06097812 */ /* 0x000fe400078ec0ff */
[----:B------:R-:W-:Y:S01]  /*0ca0*/  SHF.R.S32.HI R10, RZ, 0x4, R8 ;  /* 0x00000004ff0a7819 */ /* 0x000fe20000011408 */
[----:B------:R-:W-:Y:S01]  /*0cb0*/  IMAD R12, R7, 0x40, R0 ;  /* 0x00000040070c7824 */ /* 0x000fe200078e0200 */
[----:B------:R-:W-:Y:S01]  /*0cc0*/  LEA.HI R0, R3, R228, RZ, 0x2 ;  /* 0x000000e403007211 */ /* 0x000fe200078f10ff */
[----:B------:R-:W-:Y:S01]  /*0cd0*/  IMAD.IADD R9, R18, 0x1, -R9 ;  /* 0x0000000112097824 */ /* 0x000fe200078e0a09 */
[----:B------:R-:W-:-:S02]  /*0ce0*/  LOP3.LUT R7, R5, 0xfffffffe, RZ, 0xc0, !PT ;  /* 0xfffffffe05077812 */ /* 0x000fc400078ec0ff */
[--C-:B------:R-:W-:Y:S01]  /*0cf0*/  SHF.R.S32.HI R4, RZ, 0x2, R0.reuse ;  /* 0x00000002ff047819 */ /* 0x100fe20000011400 */
[----:B------:R-:W-:Y:S01]  /*0d00*/  IMAD R16, R10, 0x8, R9 ;  /* 0x000000080a107824 */ /* 0x000fe200078e0209 */
[----:B------:R-:W-:Y:S01]  /*0d10*/  SHF.R.S32.HI R5, RZ, 0x1f, R0 ;  /* 0x0000001fff057819 */ /* 0x000fe20000011400 */
[----:B------:R-:W-:Y:S01]  /*0d20*/  IMAD.IADD R19, R228, 0x1, -R7 ;  /* 0x00000001e4137824 */ /* 0x000fe200078e0a07 */
[----:B------:R-:W-:Y:S01]  /*0d30*/  LOP3.LUT R11, R0, 0xfffffffc, RZ, 0xc0, !PT ;  /* 0xfffffffc000b7812 */ /* 0x000fe200078ec0ff */
[----:B------:R-:W-:Y:S01]  /*0d40*/  IMAD.SHL.U32 R27, R16, 0x40, RZ ;  /* 0x00000040101b7824 */ /* 0x000fe200078e00ff */
[----:B------:R-:W-:Y:S01]  /*0d50*/  LEA.HI R5, R5, R4, RZ, 0x2 ;  /* 0x0000000405057211 */ /* 0x000fe200078f10ff */
[----:B------:R-:W-:Y:S01]  /*0d60*/  IMAD.SHL.U32 R6, R19, 0x8, RZ ;  /* 0x0000000813067824 */ /* 0x000fe200078e00ff */
[----:B------:R-:W-:Y:S01]  /*0d70*/  LEA.HI R0, R3, R228, RZ, 0x7 ;  /* 0x000000e403007211 */ /* 0x000fe200078f38ff */
[----:B------:R-:W-:Y:S01]  /*0d80*/  IMAD.IADD R11, R228, 0x1, -R11 ;  /* 0x00000001e40b7824 */ /* 0x000fe200078e0a0b */
[----:B------:R-:W-:Y:S01]  /*0d90*/  LOP3.LUT R5, R5, 0xfffffffc, RZ, 0xc0, !PT ;  /* 0xfffffffc05057812 */ /* 0x000fe200078ec0ff */
[----:B------:R-:W-:Y:S01]  /*0da0*/  VIADD R9, R6, 0x20 ;  /* 0x0000002006097836 */ /* 0x000fe20000000000 */
[----:B------:R-:W-:Y:S01]  /*0db0*/  LEA.HI R8, R8, R10, RZ, 0x1 ;  /* 0x0000000a08087211 */ /* 0x000fe200078f08ff */
[----:B------:R-:W-:Y:S01]  /*0dc0*/  VIADD R13, R6, 0x40 ;  /* 0x00000040060d7836 */ /* 0x000fe20000000000 */
[----:B------:R-:W-:Y:S01]  /*0dd0*/  STL [R1+0x31c], R19 ;  /* 0x00031c1301007387 */ /* 0x000fe20000100800 */
[----:B------:R-:W-:Y:S01]  /*0de0*/  IMAD.IADD R14, R4, 0x1, -R5 ;  /* 0x00000001040e7824 */ /* 0x000fe200078e0a05 */
[----:B------:R-:W-:Y:S01]  /*0df0*/  LOP3.LUT R5, R0, 0xffffff80, RZ, 0xc0, !PT ;  /* 0xffffff8000057812 */ /* 0x000fe200078ec0ff */
[----:B------:R-:W-:Y:S01]  /*0e00*/  IMAD.IADD R9, R6, 0x1, R9 ;  /* 0x0000000106097824 */ /* 0x000fe200078e0209 */
[----:B------:R-:W-:Y:S01]  /*0e10*/  LOP3.LUT R7, R8, 0x1ffffffe, RZ, 0xc0, !PT ;  /* 0x1ffffffe08077812 */ /* 0x000fe200078ec0ff */
[----:B------:R-:W-:Y:S01]  /*0e20*/  IMAD.IADD R13, R6, 0x1, R13 ;  /* 0x00000001060d7824 */ /* 0x000fe200078e020d */
[----:B------:R-:W-:Y:S01]  /*0e30*/  LEA.HI R4, R11, R11, RZ, 0x1 ;  /* 0x0000000b0b047211 */ /* 0x000fe200078f08ff */
[----:B------:R-:W-:Y:S01]  /*0e40*/  IMAD.IADD R17, R228, 0x1, -R5 ;  /* 0x00000001e4117824 */ /* 0x000fe200078e0a05 */
[----:B------:R-:W-:Y:S01]  /*0e50*/  SHF.R.S32.HI R8, RZ, 0x1f, R9 ;  /* 0x0000001fff087819 */ /* 0x000fe20000011409 */
[----:B------:R-:W-:Y:S01]  /*0e60*/  IMAD.IADD R7, R10, 0x1, -R7 ;  /* 0x000000010a077824 */ /* 0x000fe200078e0a07 */
[----:B------:R-:W-:Y:S01]  /*0e70*/  LOP3.LUT R4, R4, 0x1ffffffe, RZ, 0xc0, !PT ;  /* 0x1ffffffe04047812 */ /* 0x000fe200078ec0ff */
[----:B------:R0:W-:Y:S01]  /*0e80*/  STL [R1+0x328], R14 ;  /* 0x0003280e01007387 */ /* 0x0001e20000100800 */
[----:B------:R-:W-:Y:S01]  /*0e90*/  SHF.R.S32.HI R6, RZ, 0x1f, R17 ;  /* 0x0000001fff067819 */ /* 0x000fe20000011411 */
[----:B------:R-:W-:Y:S01]  /*0ea0*/  IMAD R5, R7, 0x8, R12 ;  /* 0x0000000807057824 */ /* 0x000fe200078e020c */
[----:B------:R-:W-:Y:S01]  /*0eb0*/  SHF.R.S32.HI R12, RZ, 0x1f, R13 ;  /* 0x0000001fff0c7819 */ /* 0x000fe2000001140d */
[----:B------:R-:W-:Y:S01]  /*0ec0*/  IMAD.IADD R224, R11, 0x1, -R4 ;  /* 0x000000010be07824 */ /* 0x000fe200078e0a04 */
[----:B------:R-:W-:Y:S01]  /*0ed0*/  LEA.HI R7, R6, R17, RZ, 0x2 ;  /* 0x0000001106077211 */ /* 0x000fe200078f10ff */
[----:B------:R-:W-:Y:S01]  /*0ee0*/  IMAD.SHL.U32 R4, R14, 0x80, RZ ;  /* 0x000000800e047824 */ /* 0x000fe200078e00ff */
[----:B------:R1:W-:Y:S01]  /*0ef0*/  STL [R1+0x3a0], R5 ;  /* 0x0003a00501007387 */ /* 0x0003e20000100800 */
[----:B------:R-:W-:-:S02]  /*0f00*/  LEA.HI R10, R8, R9, RZ, 0x4 ;  /* 0x00000009080a7211 */ /* 0x000fc400078f20ff */
[----:B------:R-:W-:Y:S01]  /*0f10*/  LEA.HI R15, R8, R9, RZ, 0x6 ;  /* 0x00000009080f7211 */ /* 0x000fe200078f30ff */
[----:B------:R-:W-:Y:S01]  /*0f20*/  STL [R1+0x394], R17 ;  /* 0x0003941101007387 */ /* 0x000fe20000100800 */
[--C-:B------:R-:W-:Y:S02]  /*0f30*/  SHF.R.S32.HI R8, RZ, 0x2, R7.reuse ;  /* 0x00000002ff087819 */ /* 0x100fe40000011407 */
[----:B------:R-:W-:Y:S01]  /*0f40*/  SHF.R.S32.HI R9, RZ, 0x1f, R7 ;  /* 0x0000001fff097819 */ /* 0x000fe20000011407 */
[----:B------:R-:W-:Y:S01]  /*0f50*/  IMAD.SHL.U32 R15, R15, 0x80, RZ ;  /* 0x000000800f0f7824 */ /* 0x000fe200078e00ff */
[-C--:B0-----:R-:W-:Y:S01]  /*0f60*/  LEA.HI R14, R12, R13.reuse, RZ, 0x4 ;  /* 0x0000000d0c0e7211 */ /* 0x081fe200078f20ff */
[----:B------:R-:W-:Y:S01]  /*0f70*/  STL [R1+0x324], R27 ;  /* 0x0003241b01007387 */ /* 0x000fe20000100800 */
[----:B-1----:R-:W-:Y:S01]  /*0f80*/  LOP3.LUT R5, R4, 0x180, RZ, 0xc0, !PT ;  /* 0x0000018004057812 */ /* 0x002fe200078ec0ff */
[----:B------:R-:W-:Y:S01]  /*0f90*/  IMAD.SHL.U32 R4, R19, 0x10, RZ ;  /* 0x0000001013047824 */ /* 0x000fe200078e00ff */
[----:B------:R-:W-:-:S02]  /*0fa0*/  LEA.HI R12, R12, R13, RZ, 0x6 ;  /* 0x0000000d0c0c7211 */ /* 0x000fc400078f30ff */
[----:B------:R-:W-:Y:S02]  /*0fb0*/  SHF.R.S32.HI R19, RZ, 0x7, R0 ;  /* 0x00000007ff137819 */ /* 0x000fe40000011400 */
[----:B------:R-:W-:Y:S01]  /*0fc0*/  LEA.HI R9, R9, R8, RZ, 0x3 ;  /* 0x0000000809097211 */ /* 0x000fe200078f18ff */
[----:B------:R-:W-:Y:S01]  /*0fd0*/  IMAD.SHL.U32 R12, R12, 0x80, RZ ;  /* 0x000000800c0c7824 */ /* 0x000fe200078e00ff */
[----:B------:R-:W-:Y:S01]  /*0fe0*/  LOP3.LUT R7, R7, 0x7ffffffc, RZ, 0xc0, !PT ;  /* 0x7ffffffc07077812 */ /* 0x000fe200078ec0ff */
[----:B------:R0:W-:Y:S01]  /*0ff0*/  STL [R1+0x398], R19 ;  /* 0x0003981301007387 */ /* 0x0001e20000100800 */
[C---:B------:R-:W-:Y:S02]  /*1000*/  LOP3.LUT R11, R5.reuse, 0x30, R4, 0xf8, !PT ;  /* 0x00000030050b7812 */ /* 0x040fe400078ef804 */
[----:B------:R-:W-:Y:S01]  /*1010*/  LOP3.LUT R13, R5, 0x30, R10, 0xf8, !PT ;  /* 0x00000030050d7812 */ /* 0x000fe200078ef80a */
[----:B------:R-:W-:Y:S01]  /*1020*/  IMAD.IADD R7, R17, 0x1, -R7 ;  /* 0x0000000111077824 */ /* 0x000fe200078e0a07 */
[----:B------:R-:W-:-:S02]  /*1030*/  SHF.R.U32.HI R4, RZ, 0x3, R5 ;  /* 0x00000003ff047819 */ /* 0x000fc40000011605 */
[----:B------:R-:W-:Y:S01]  /*1040*/  LOP3.LUT R5, R5, 0x30, R14, 0xf8, !PT ;  /* 0x0000003005057812 */ /* 0x000fe200078ef80e */
[----:B------:R-:W-:Y:S01]  /*1050*/  IMAD.SHL.U32 R23, R7, 0x2, RZ ;  /* 0x0000000207177824 */ /* 0x000fe200078e00ff */
[----:B------:R-:W-:Y:S02]  /*1060*/  LEA.HI R0, R0, R19, RZ, 0x1 ;  /* 0x0000001300007211 */ /* 0x000fe400078f08ff */
[----:B------:R-:W-:Y:S01]  /*1070*/  LOP3.LUT R9, R9, 0xfffffff8, RZ, 0xc0, !PT ;  /* 0xfffffff809097812 */ /* 0x000fe200078ec0ff */
[C---:B------:R-:W-:Y:S01]  /*1080*/  VIADD R26, R23.reuse, 0x8 ;  /* 0x00000008171a7836 */ /* 0x040fe20000000000 */
[----:B------:R-:W-:Y:S01]  /*1090*/  LEA.HI R6, R6, R17, RZ, 0x5 ;  /* 0x0000001106067211 */ /* 0x000fe200078f28ff */
[----:B------:R-:W-:Y:S01]  /*10a0*/  VIADD R22, R23, 0x20 ;  /* 0x0000002017167836 */ /* 0x000fe20000000000 */
[----:B------:R-:W-:Y:S01]  /*10b0*/  LOP3.LUT R5, R5, R4, RZ, 0x3c, !PT ;  /* 0x0000000405057212 */ /* 0x000fe200078e3cff */
[----:B------:R-:W-:Y:S01]  /*10c0*/  IMAD.IADD R9, R8, 0x1, -R9 ;  /* 0x0000000108097824 */ /* 0x000fe200078e0a09 */
[----:B------:R-:W-:Y:S01]  /*10d0*/  LOP3.LUT R0, R0, 0x3fffffe, RZ, 0xc0, !PT ;  /* 0x03fffffe00007812 */ /* 0x000fe200078ec0ff */
[C---:B------:R-:W-:Y:S01]  /*10e0*/  VIADD R24, R23.reuse, 0x18 ;  /* 0x0000001817187836 */ /* 0x040fe20000000000 */
[----:B------:R-:W-:Y:S01]  /*10f0*/  SHF.R.S32.HI R6, RZ, 0x5, R6 ;  /* 0x00000005ff067819 */ /* 0x000fe20000011406 */
[----:B------:R-:W-:Y:S01]  /*1100*/  VIADD R236, R23, 0x80 ;  /* 0x0000008017ec7836 */ /* 0x000fe20000000000 */
[----:B------:R-:W-:Y:S01]  /*1110*/  LOP3.LUT R12, R12, 0xffffe000, RZ, 0xc0, !PT ;  /* 0xffffe0000c0c7812 */ /* 0x000fe200078ec0ff */
[----:B------:R-:W-:Y:S01]  /*1120*/  IMAD.IADD R0, R19, 0x1, -R0 ;  /* 0x0000000113007824 */ /* 0x000fe200078e0a00 */
[----:B------:R-:W-:Y:S01]  /*1130*/  LEA.HI R3, R3, R228, RZ, 0x3 ;  /* 0x000000e403037211 */ /* 0x000fe200078f18ff */
[----:B------:R-:W-:Y:S01]  /*1140*/  IMAD R9, R6, 0x10, R9 ;  /* 0x0000001006097824 */ /* 0x000fe200078e0209 */
[-C--:B------:R-:W-:Y:S01]  /*1150*/  IADD3 R12, R5, R27.reuse, R12 ;  /* 0x0000001b050c7210 */ /* 0x080fe20007ffe00c */
[----:B0-----:R-:W-:Y:S01]  /*1160*/  VIADD R19, R23, 0x38 ;  /* 0x0000003817137836 */ /* 0x001fe20000000000 */
[----:B------:R-:W-:Y:S01]  /*1170*/  LOP3.LUT R5, R3, 0xfffffff8, RZ, 0xc0, !PT ;  /* 0xfffffff803057812 */ /* 0x000fe200078ec0ff */
[----:B------:R-:W-:Y:S01]  /*1180*/  VIADD R20, R23, 0x30 ;  /* 0x0000003017147836 */ /* 0x000fe20000000000 */
[-C--:B------:R-:W-:Y:S01]  /*1190*/  LOP3.LUT R10, R13, R4.reuse, RZ, 0x3c, !PT ;  /* 0x000000040d0a7212 */ /* 0x080fe200078e3cff */
[----:B------:R-:W-:Y:S01]  /*11a0*/  VIADD R8, R23, 0x70 ;  /* 0x0000007017087836 */ /* 0x000fe20000000000 */
[----:B------:R-:W-:Y:S01]  /*11b0*/  LOP3.LUT R11, R11, R4, RZ, 0x3c, !PT ;  /* 0x000000040b0b7212 */ /* 0x000fe200078e3cff */
[----:B------:R-:W-:Y:S01]  /*11c0*/  IMAD R4, R0, 0x40, R9 ;  /* 0x0000004000047824 */ /* 0x000fe200078e0209 */
[----:B------:R-:W-:Y:S01]  /*11d0*/  LOP3.LUT R15, R15, 0xffffe000, RZ, 0xc0, !PT ;  /* 0xffffe0000f0f7812 */ /* 0x000fe200078ec0ff */
[----:B------:R-:W-:Y:S01]  /*11e0*/  IMAD.IADD R0, R228, 0x1, -R5 ;  /* 0x00000001e4007824 */ /* 0x000fe200078e0a05 */
[----:B------:R-:W-:Y:S01]  /*11f0*/  SHF.R.S32.HI R5, RZ, 0x1f, R26 ;  /* 0x0000001fff057819 */ /* 0x000fe2000001141a */
[C---:B------:R-:W-:Y:S01]  /*1200*/  VIADD R9, R23.reuse, 0x68 ;  /* 0x0000006817097836 */ /* 0x040fe20000000000 */
[----:B------:R-:W-:Y:S01]  /*1210*/  IADD3 R10, R10, R27, R15 ;  /* 0x0000001b0a0a7210 */ /* 0x000fe20007ffe00f */
[----:B------:R-:W-:Y:S01]  /*1220*/  VIADD R15, R23, 0x50 ;  /* 0x00000050170f7836 */ /* 0x000fe20000000000 */
[----:B------:R-:W-:Y:S01]  /*1230*/  IADD3 R11, R27, UR38, R11 ;  /* 0x000000261b0b7c10 */ /* 0x000fe2000fffe00b */
[----:B------:R0:W-:Y:S01]  /*1240*/  STL [R1+0x384], R5 ;  /* 0x0003840501007387 */ /* 0x0001e20000100800 */
[----:B------:R-:W-:Y:S01]  /*1250*/  SHF.R.S32.HI R3, RZ, 0x3, R3 ;  /* 0x00000003ff037819 */ /* 0x000fe20000011403 */
[----:B------:R-:W-:-:S02]  /*1260*/  VIADD R7, R23, 0x98 ;  /* 0x0000009817077836 */ /* 0x000fc40000000000 */
[----:B------:R1:W-:Y:S01]  /*1270*/  STL [R1+0x390], R11 ;  /* 0x0003900b01007387 */ /* 0x0003e20000100800 */
[C---:B------:R-:W-:Y:S02]  /*1280*/  VIADD R16, R23.reuse, 0x48 ;  /* 0x0000004817107836 */ /* 0x040fe40000000000 */
[C---:B------:R-:W-:Y:S01]  /*1290*/  VIADD R237, R23.reuse, 0x78 ;  /* 0x0000007817ed7836 */ /* 0x040fe20000000000 */
[----:B------:R-:W-:Y:S01]  /*12a0*/  STL [R1+0x2d4], R9 ;  /* 0x0002d40901007387 */ /* 0x000fe20000100800 */
[C---:B------:R-:W-:Y:S01]  /*12b0*/  VIADD R6, R23.reuse, 0xa0 ;  /* 0x000000a017067836 */ /* 0x040fe20000000000 */
[----:B0-----:R-:W-:Y:S01]  /*12c0*/  SHF.R.S32.HI R5, RZ, 0x1f, R22 ;  /* 0x0000001fff057819 */ /* 0x001fe20000011416 */
[C---:B------:R-:W-:Y:S01]  /*12d0*/  VIADD R25, R23.reuse, 0x10 ;  /* 0x0000001017197836 */ /* 0x040fe20000000000 */
[----:B------:R0:W-:Y:S01]  /*12e0*/  STL [R1+0x320], R3 ;  /* 0x0003200301007387 */ /* 0x0001e20000100800 */
[C---:B------:R-:W-:Y:S01]  /*12f0*/  VIADD R21, R23.reuse, 0x28 ;  /* 0x0000002817157836 */ /* 0x040fe20000000000 */
[----:B-1----:R-:W-:Y:S01]  /*1300*/  SHF.R.S32.HI R11, RZ, 0x1f, R24 ;  /* 0x0000001fff0b7819 */ /* 0x002fe20000011418 */
[C---:B------:R-:W-:Y:S01]  /*1310*/  VIADD R17, R23.reuse, 0x40 ;  /* 0x0000004017117836 */ /* 0x040fe20000000000 */
[----:B------:R1:W-:Y:S01]  /*1320*/  STL [R1+0x378], R5 ;  /* 0x0003780501007387 */ /* 0x0003e20000100800 */
[----:B------:R-:W-:-:S02]  /*1330*/  VIADD R14, R23, 0x58 ;  /* 0x00000058170e7836 */ /* 0x000fc40000000000 */
[C---:B------:R-:W-:Y:S01]  /*1340*/  VIADD R13, R23.reuse, 0x60 ;  /* 0x00000060170d7836 */ /* 0x040fe20000000000 */
[----:B------:R2:W-:Y:S01]  /*1350*/  STL [R1+0x37c], R11 ;  /* 0x00037c0b01007387 */ /* 0x0005e20000100800 */
[C---:B------:R-:W-:Y:S02]  /*1360*/  VIADD R235, R23.reuse, 0x88 ;  /* 0x0000008817eb7836 */ /* 0x040fe40000000000 */
[C---:B0-----:R-:W-:Y:S01]  /*1370*/  VIADD R3, R23.reuse, 0xa8 ;  /* 0x000000a817037836 */ /* 0x041fe20000000000 */
[----:B------:R0:W-:Y:S01]  /*1380*/  STL [R1+0x32c], R0 ;  /* 0x00032c0001007387 */ /* 0x0001e20000100800 */
[C---:B------:R-:W-:Y:S01]  /*1390*/  VIADD R234, R23.reuse, 0x90 ;  /* 0x0000009017ea7836 */ /* 0x040fe20000000000 */
[----:B-1----:R-:W-:Y:S01]  /*13a0*/  SHF.R.S32.HI R5, RZ, 0x1f, R19 ;  /* 0x0000001fff057819 */ /* 0x002fe20000011413 */
[----:B------:R-:W-:Y:S01]  /*13b0*/  VIADD R232, R23, 0xb8 ;  /* 0x000000b817e87836 */ /* 0x000fe20000000000 */
[----:B------:R-:W-:Y:S01]  /*13c0*/  STL [R1+0x2d0], R8 ;  /* 0x0002d00801007387 */ /* 0x000fe20000100800 */
[----:B------:R-:W-:Y:S01]  /*13d0*/  IMAD R224, R224, 0x8, R4 ;  /* 0x00000008e0e07824 */ /* 0x000fe200078e0204 */
[----:B--2---:R-:W-:-:S02]  /*13e0*/  SHF.R.S32.HI R11, RZ, 0x1f, R20 ;  /* 0x0000001fff0b7819 */ /* 0x004fc40000011414 */
[----:B------:R1:W-:Y:S01]  /*13f0*/  STL [R1+0x36c], R5 ;  /* 0x00036c0501007387 */ /* 0x0003e20000100800 */
[----:B0-----:R-:W-:-:S03]  /*1400*/  VIADD R0, R23, 0xb0 ;  /* 0x000000b017007836 */ /* 0x001fc60000000000 */
[----:B------:R0:W-:Y:S04]  /*1410*/  STL [R1+0x370], R11 ;  /* 0x0003700b01007387 */ /* 0x0001e80000100800 */
[----:B------:R-:W-:Y:S01]  /*1420*/  STL [R1+0x314], R7 ;  /* 0x0003140701007387 */ /* 0x000fe20000100800 */
[----:B-1----:R-:W-:-:S03]  /*1430*/  SHF.R.S32.HI R5, RZ, 0x1f, R15 ;  /* 0x0000001fff057819 */ /* 0x002fc6000001140f */
[----:B------:R-:W-:Y:S01]  /*1440*/  STL [R1+0x310], R6 ;  /* 0x0003100601007387 */ /* 0x000fe20000100800 */
[----:B0-----:R-:W-:-:S03]  /*1450*/  SHF.R.S32.HI R11, RZ, 0x1f, R16 ;  /* 0x0000001fff0b7819 */ /* 0x001fc60000011410 */
[----:B------:R0:W-:Y:S04]  /*1460*/  STL [R1+0x360], R5 ;  /* 0x0003600501007387 */ /* 0x0001e80000100800 */
[----:B------:R1:W-:Y:S04]  /*1470*/  STL [R1+0x300], R25 ;  /* 0x0003001901007387 */ /* 0x0003e80000100800 */
[----:B------:R2:W-:Y:S01]  /*1480*/  STL [R1+0x2f4], R21 ;  /* 0x0002f41501007387 */ /* 0x0005e20000100800 */
[----:B0-----:R-:W-:Y:S02]  /*1490*/  SHF.R.S32.HI R5, RZ, 0x1f, R9 ;  /* 0x0000001fff057819 */ /* 0x001fe40000011409 */
[----:B------:R-:W-:Y:S01]  /*14a0*/  SHF.R.S32.HI R9, RZ, 0x1f, R8 ;  /* 0x0000001fff097819 */ /* 0x000fe20000011408 */
[----:B------:R0:W-:Y:S01]  /*14b0*/  STL [R1+0x2e8], R17 ;  /* 0x0002e81101007387 */ /* 0x0001e20000100800 */
[----:B------:R-:W-:-:S02]  /*14c0*/  SHF.R.S32.HI R8, RZ, 0x1f, R237 ;  /* 0x0000001fff087819 */ /* 0x000fc400000114ed */
[----:B-1----:R-:W-:Y:S01]  /*14d0*/  SHF.R.S32.HI R25, RZ, 0x1f, R25 ;  /* 0x0000001fff197819 */ /* 0x002fe20000011419 */
[----:B------:R1:W-:Y:S01]  /*14e0*/  STL [R1+0x354], R5 ;  /* 0x0003540501007387 */ /* 0x0003e20000100800 */
[----:B--2---:R-:W-:-:S03]  /*14f0*/  SHF.R.S32.HI R21, RZ, 0x1f, R21 ;  /* 0x0000001fff157819 */ /* 0x004fc60000011415 */
[----:B------:R2:W-:Y:S01]  /*1500*/  STL [R1+0x2dc], R14 ;  /* 0x0002dc0e01007387 */ /* 0x0005e20000100800 */
[----:B0-----:R-:W-:-:S03]  /*1510*/  SHF.R.S32.HI R17, RZ, 0x1f, R17 ;  /* 0x0000001fff117819 */ /* 0x001fc60000011411 */
[----:B------:R-:W-:Y:S01]  /*1520*/  STL [R1+0x30c], R3 ;  /* 0x00030c0301007387 */ /* 0x000fe20000100800 */
[----:B-1----:R-:W-:-:S03]  /*1530*/  SHF.R.S32.HI R5, RZ, 0x1f, R236 ;  /* 0x0000001fff057819 */ /* 0x002fc600000114ec */
[----:B------:R-:W-:Y:S01]  /*1540*/  STL [R1+0x308], R0 ;  /* 0x0003080001007387 */ /* 0x000fe20000100800 */
[----:B--2---:R-:W-:-:S03]  /*1550*/  SHF.R.S32.HI R14, RZ, 0x1f, R14 ;  /* 0x0000001fff0e7819 */ /* 0x004fc6000001140e */
[----:B------:R0:W-:Y:S04]  /*1560*/  STL [R1+0x348], R5 ;  /* 0x0003480501007387 */ /* 0x0001e80000100800 */
[----:B------:R1:W-:Y:S04]  /*1570*/  STL [R1+0x364], R11 ;  /* 0x0003640b01007387 */ /* 0x0003e80000100800 */
[----:B------:R2:W-:Y:S01]  /*1580*/  STL [R1+0x350], R9 ;  /* 0x0003500901007387 */ /* 0x0005e20000100800 */
[----:B0-----:R-:W-:Y:S02]  /*1590*/  SHF.R.S32.HI R5, RZ, 0x1f, R7 ;  /* 0x0000001fff057819 */ /* 0x001fe40000011407 */
[----:B------:R-:W-:Y:S01]  /*15a0*/  SHF.R.S32.HI R7, RZ, 0x1f, R6 ;  /* 0x0000001fff077819 */ /* 0x000fe20000011406 */
[----:B------:R0:W-:Y:S01]  /*15b0*/  STL [R1+0x34c], R8 ;  /* 0x00034c0801007387 */ /* 0x0001e20000100800 */
[----:B------:R-:W-:Y:S01]  /*15c0*/  SHF.R.S32.HI R6, RZ, 0x1f, R3 ;  /* 0x0000001fff067819 */ /* 0x000fe20000011403 */
[----:B------:R-:W-:Y:S01]  /*15d0*/  VIADD R3, R10, UR38 ;  /* 0x000000260a037c36 */ /* 0x000fe20008000000 */
[----:B-1----:R-:W-:Y:S01]  /*15e0*/  SHF.R.S32.HI R11, RZ, 0x1f, R13 ;  /* 0x0000001fff0b7819 */ /* 0x002fe2000001140d */
[----:B------:R1:W-:Y:S01]  /*15f0*/  STL [R1+0x33c], R5 ;  /* 0x00033c0501007387 */ /* 0x0003e20000100800 */
[----:B--2---:R-:W-:-:S03]  /*1600*/  SHF.R.S32.HI R9, RZ, 0x1f, R235 ;  /* 0x0000001fff097819 */ /* 0x004fc600000114eb */
[----:B------:R2:W-:Y:S01]  /*1610*/  STL [R1+0x39c], R4 ;  /* 0x00039c0401007387 */ /* 0x0005e20000100800 */
[----:B0-----:R-:W-:-:S03]  /*1620*/  SHF.R.S32.HI R8, RZ, 0x1f, R234 ;  /* 0x0000001fff087819 */ /* 0x001fc600000114ea */
[----:B------:R2:W-:Y:S01]  /*1630*/  STL [R1+0x304], R26 ;  /* 0x0003041a01007387 */ /* 0x0005e20000100800 */
[----:B-1----:R-:W-:Y:S01]  /*1640*/  SHF.R.S32.HI R5, RZ, 0x1f, R0 ;  /* 0x0000001fff057819 */ /* 0x002fe20000011400 */
[----:B------:R-:W-:Y:S02]  /*1650*/  VIADD R0, R12, UR38 ;  /* 0x000000260c007c36 */ /* 0x000fe40008000000 */
[----:B------:R2:W-:Y:S04]  /*1660*/  STL [R1+0x2fc], R24 ;  /* 0x0002fc1801007387 */ /* 0x0005e80000100800 */
        /* <DEDUP_REMOVED lines=17> */
[----:B------:R2:W-:Y:S02]  /*1780*/  STL [R1+0x388], R0 ;  /* 0x0003880001007387 */ /* 0x0005e40000100800 */
.L_x_4650:
[----:B01234-:R-:W0:Y:S01]  /*1790*/  LDC.64 R6, c[0x0][0xa18] ;  /* 0x00028600ff067b82 */ /* 0x01fe220000000a00 */
[----:B------:R-:W-:Y:S01]  /*17a0*/  ULDC.64 UR6, c[0x0][0xa08] ;  /* 0x0002820000067ab9 */ /* 0x000fe20000000a00 */
[----:B-----5:R-:W-:Y:S01]  /*17b0*/  IMAD.MOV.U32 R42, RZ, RZ, RZ ;  /* 0x000000ffff2a7224 */ /* 0x020fe200078e00ff */
[----:B------:R-:W-:Y:S01]  /*17c0*/  ISETP.NE.U32.AND P0, PT, RZ, UR6, PT ;  /* 0x00000006ff007c0c */ /* 0x000fe2000bf05070 */
[----:B------:R-:W-:-:S03]  /*17d0*/  IMAD.MOV.U32 R20, RZ, RZ, RZ ;  /* 0x000000ffff147224 */ /* 0x000fc600078e00ff */
[----:B------:R-:W-:Y:S01]  /*17e0*/  ISETP.NE.AND.EX P0, PT, RZ, UR7, PT, P0 ;  /* 0x00000007ff007c0c */ /* 0x000fe2000bf05300 */
[----:B------:R-:W1:Y:S01]  /*17f0*/  LDC R16, c[0x0][0x288] ;  /* 0x0000a200ff107b82 */ /* 0x000e620000000800 */
[----:B------:R-:W-:-:S07]  /*1800*/  ULDC.64 UR6, c[0x0][0xa20] ;  /* 0x0002880000067ab9 */ /* 0x000fce0000000a00 */
[----:B------:R-:W2:Y:S01]  /*1810*/  LDC.64 R4, c[0x0][0xa28] ;  /* 0x00028a00ff047b82 */ /* 0x000ea20000000a00 */
[----:B0-----:R-:W-:-:S07]  /*1820*/  ISETP.NE.U32.AND P1, PT, R6, RZ, PT ;  /* 0x000000ff0600720c */ /* 0x001fce0003f25070 */
[----:B------:R-:W0:Y:S01]  /*1830*/  LDC R31, c[0x0][0x424] ;  /* 0x00010900ff1f7b82 */ /* 0x000e220000000800 */
[----:B------:R-:W-:-:S07]  /*1840*/  ISETP.NE.AND.EX P1, PT, R7, RZ, PT, P1 ;  /* 0x000000ff0700720c */ /* 0x000fce0003f25310 */
[----:B------:R-:W3:Y:S01]  /*1850*/  LDC.64 R6, c[0x0][0xa08] ;  /* 0x00028200ff067b82 */ /* 0x000ee20000000a00 */
[----:B--2---:R-:W-:-:S07]  /*1860*/  ISETP.NE.U32.AND P2, PT, R4, RZ, PT ;  /* 0x000000ff0400720c */ /* 0x004fce0003f45070 */
[----:B------:R-:W2:Y:S01]  /*1870*/  @P1 LDC.64 R8, c[0x0][0xa18] ;  /* 0x00028600ff081b82 */ /* 0x000ea20000000a00 */
[----:B------:R-:W-:-:S07]  /*1880*/  ISETP.NE.AND.EX P2, PT, R5, RZ, PT, P2 ;  /* 0x000000ff0500720c */ /* 0x000fce0003f45320 */
[----:B------:R-:W4:Y:S01]  /*1890*/  LDC R12, c[0x0][0x2f0] ;  /* 0x0000bc00ff0c7b82 */ /* 0x000f220000000800 */
[----:B---3--:R-:W-:-:S07]  /*18a0*/  IMAD.WIDE R10, R223, 0x4, R6 ;  /* 0x00000004df0a7825 */ /* 0x008fce00078e0206 */
[----:B------:R-:W3:Y:S01]  /*18b0*/  @P2 LDC.64 R4, c[0x0][0xa28] ;  /* 0x00028a00ff042b82 */ /* 0x000ee20000000a00 */
[----:B------:R0:W5:Y:S01]  /*18c0*/  @P0 LDG.E R42, desc[UR50][R10.64] ;  /* 0x000000320a2a0981 */ /* 0x000162000c1e1900 */
[----:B--2---:R-:W-:-:S06]  /*18d0*/  @P1 IMAD.WIDE R6, R223, 0x4, R8 ;  /* 0x00000004df061825 */ /* 0x004fcc00078e0208 */
[----:B------:R-:W2:Y:S01]  /*18e0*/  LDC.64 R8, c[0x0][0x418] ;  /* 0x00010600ff087b82 */ /* 0x000ea20000000a00 */
[----:B-1----:R1:W5:Y:S07]  /*18f0*/  @P1 LDG.E R16, desc[UR50][R6.64] ;  /* 0x0000003206101981 */ /* 0x00236e000c1e1900 */
[----:B------:R-:W0:Y:S01]  /*1900*/  LDC R229, c[0x0][0x348] ;  /* 0x0000d200ffe57b82 */ /* 0x000e220000000800 */
[----:B---3--:R-:W-:-:S05]  /*1910*/  @P2 IMAD.WIDE R4, R223, 0x4, R4 ;  /* 0x00000004df042825 */ /* 0x008fca00078e0204 */
[----:B------:R1:W5:Y:S01]  /*1920*/  @P2 LDG.E R20, desc[UR50][R4.64] ;  /* 0x0000003204142981 */ /* 0x000362000c1e1900 */
[----:B--2---:R-:W-:Y:S02]  /*1930*/  ISETP.NE.U32.AND P2, PT, R8, RZ, PT ;  /* 0x000000ff0800720c */ /* 0x004fe40003f45070 */
[C---:B------:R-:W-:Y:S02]  /*1940*/  LOP3.LUT R3, R222.reuse, 0xff000000, RZ, 0xc0, !PT ;  /* 0xff000000de037812 */ /* 0x040fe400078ec0ff */
[----:B------:R-:W-:Y:S02]  /*1950*/  ISETP.NE.AND.EX P2, PT, R9, RZ, PT, P2 ;  /* 0x000000ff0900720c */ /* 0x000fe40003f45320 */
[----:B------:R-:W-:Y:S02]  /*1960*/  ISETP.NE.U32.AND P3, PT, RZ, UR6, PT ;  /* 0x00000006ff007c0c */ /* 0x000fe4000bf65070 */
[----:B0-----:R-:W-:Y:S02]  /*1970*/  SEL R31, R31, 0x1, P2 ;  /* 0x000000011f1f7807 */ /* 0x001fe40001000000 */
[----:B------:R-:W-:-:S02]  /*1980*/  LOP3.LUT R0, R222, 0xff0000, RZ, 0xc0, !PT ;  /* 0x00ff0000de007812 */ /* 0x000fc400078ec0ff */
[----:B------:R-:W-:Y:S02]  /*1990*/  SHF.R.U32.HI R3, RZ, 0x8, R3 ;  /* 0x00000008ff037819 */ /* 0x000fe40000011603 */
[----:B------:R-:W-:Y:S01]  /*19a0*/  ISETP.NE.AND.EX P3, PT, RZ, UR7, PT, P3 ;  /* 0x00000007ff007c0c */ /* 0x000fe2000bf65330 */
[----:B----4-:R-:W-:Y:S01]  /*19b0*/  IMAD R31, R31, R12, RZ ;  /* 0x0000000c1f1f7224 */ /* 0x010fe200078e02ff */
[----:B------:R-:W-:Y:S01]  /*19c0*/  LEA.HI R226, R0, R3, RZ, 0x10 ;  /* 0x0000000300e27211 */ /* 0x000fe200078f80ff */
[----:B-1----:R-:W-:Y:S10]  /*19d0*/  @P1 BRA `(.L_x_4495) ;  /* 0x0000000000241947 */ /* 0x002ff40003800000 */
        /* <DEDUP_REMOVED lines=9> */
.L_x_4495:
[----:B------:R-:W-:Y:S01]  /*1a70*/  LOP3.LUT R225, R222, 0xffff, RZ, 0xc0, !PT ;  /* 0x0000ffffdee17812 */ /* 0x000fe200078ec0ff */
[----:B------:R-:W-:Y:S01]  /*1a80*/  IMAD.MOV.U32 R227, RZ, RZ, R223 ;  /* 0x000000ffffe37224 */ /* 0x000fe200078e00df */
[----:B------:R-:W-:Y:S06]  /*1a90*/  @!P3 BRA `(.L_x_4496) ;  /* 0x000000000010b947 */ /* 0x000fec0003800000 */
[----:B------:R-:W0:Y:S02]  /*1aa0*/  LDC.64 R4, c[0x0][0xa20] ;  /* 0x00028800ff047b82 */ /* 0x000e240000000a00 */
[----:B0-----:R-:W-:-:S05]  /*1ab0*/  IMAD.WIDE R4, R223, 0x4, R4 ;  /* 0x00000004df047825 */ /* 0x001fca00078e0204 */
[----:B------:R0:W5:Y:S01]  /*1ac0*/  LDG.E R31, desc[UR50][R4.64] ;  /* 0x00000032041f7981 */ /* 0x000162000c1e1900 */
[----:B------:R-:W-:Y:S05]  /*1ad0*/  BRA `(.L_x_4497) ;  /* 0x0000000000107947 */ /* 0x000fea0003800000 */
.L_x_4496:
[----:B------:R-:W-:Y:S05]  /*1ae0*/  @!P0 BRA `(.L_x_4497) ;  /* 0x00000000000c8947 */ /* 0x000fea0003800000 */
[----:B------:R-:W2:Y:S04]  /*1af0*/  LDG.E R0, desc[UR50][R10.64] ;  /* 0x000000320a007981 */ /* 0x000ea8000c1e1900 */
[----:B------:R-:W2:Y:S02]  /*1b00*/  LDG.E R31, desc[UR50][R10.64+0x4] ;  /* 0x000004320a1f7981 */ /* 0x000ea4000c1e1900 */
[----:B--2---:R-:W-:-:S07]  /*1b10*/  IMAD.IADD R31, R31, 0x1, -R0 ;  /* 0x000000011f1f7824 */ /* 0x004fce00078e0a00 */
.L_x_4497:
[----:B0-----:R-:W0:Y:S08]  /*1b20*/  LDC.64 R4, c[0x0][0xa10] ;  /* 0x00028400ff047b82 */ /* 0x001e300000000a00 */
[----:B------:R-:W1:Y:S01]  /*1b30*/  LDC.64 R6, c[0x0][0xa30] ;  /* 0x00028c00ff067b82 */ /* 0x000e620000000a00 */
[----:B0-----:R-:W-:-:S07]  /*1b40*/  ISETP.NE.U32.AND P0, PT, R4, RZ, PT ;  /* 0x000000ff0400720c */ /* 0x001fce0003f05070 */
[----:B------:R-:W0:Y:S01]  /*1b50*/  LDC R4, c[0x0][0x448] ;  /* 0x00011200ff047b82 */ /* 0x000e220000000800 */
[----:B------:R-:W-:Y:S02]  /*1b60*/  ISETP.NE.AND.EX P0, PT, R5, RZ, PT, P0 ;  /* 0x000000ff0500720c */ /* 0x000fe40003f05300 */
[----:B-1----:R-:W-:-:S04]  /*1b70*/  ISETP.NE.U32.AND P1, PT, R6, RZ, PT ;  /* 0x000000ff0600720c */ /* 0x002fc80003f25070 */
[----:B------:R-:W-:-:S07]  /*1b80*/  ISETP.NE.AND.EX P1, PT, R7, RZ, PT, P1 ;  /* 0x000000ff0700720c */ /* 0x000fce0003f25310 */
[----:B------:R-:W1:Y:S08]  /*1b90*/  @P0 LDC.64 R8, c[0x0][0xa10] ;  /* 0x00028400ff080b82 */ /* 0x000e700000000a00 */
[----:B------:R-:W2:Y:S01]  /*1ba0*/  @P1 LDC.64 R10, c[0x0][0xa30] ;  /* 0x00028c00ff0a1b82 */ /* 0x000ea20000000a00 */
[----:B-1----:R-:W-:-:S05]  /*1bb0*/  @P0 IMAD.WIDE R8, R223, 0x4, R8 ;  /* 0x00000004df080825 */ /* 0x002fca00078e0208 */
[----:B------:R-:W3:Y:S01]  /*1bc0*/  @P0 LDG.E R0, desc[UR50][R8.64] ;  /* 0x0000003208000981 */ /* 0x000ee2000c1e1900 */
[----:B--2---:R-:W-:-:S03]  /*1bd0*/  @P1 IMAD.WIDE R10, R223, 0x4, R10 ;  /* 0x00000004df0a1825 */ /* 0x004fc600078e020a */
[----:B------:R1:W3:Y:S04]  /*1be0*/  @P0 LDG.E R3, desc[UR50][R8.64+0x4] ;  /* 0x0000043208030981 */ /* 0x0002e8000c1e1900 */
[----:B------:R2:W4:Y:S01]  /*1bf0*/  @P1 LDG.E R21, desc[UR50][R10.64] ;  /* 0x000000320a151981 */ /* 0x000522000c1e1900 */
[----:B------:R-:W2:Y:S01]  /*1c00*/  S2UR UR5, SR_SWINHI ;  /* 0x00000000000579c3 */ /* 0x000ea20000002f00 */
[----:B------:R-:W2:Y:S01]  /*1c10*/  S2R R12, SR_TID.X ;  /* 0x00000000000c7919 */ /* 0x000ea20000002100 */
[----:B0-----:R-:W-:-:S06]  /*1c20*/  ISETP.NE.AND P2, PT, R4, 0x1, PT ;  /* 0x000000010400780c */ /* 0x001fcc0003f45270 */
[----:B-1----:R-:W0:Y:S08]  /*1c30*/  LDC.64 R8, c[0x0][0x9e0] ;  /* 0x00027800ff087b82 */ /* 0x002e300000000a00 */
[----:B------:R-:W1:Y:S01]  /*1c40*/  @P2 LDC R24, c[0x0][0x44c] ;  /* 0x00011300ff182b82 */ /* 0x000e620000000800 */
[----:B------:R-:W-:Y:S01]  /*1c50*/  UMOV UR54, UR38 ;  /* 0x0000002600367c82 */ /* 0x000fe20008000000 */
[----:B--2---:R-:W-:-:S06]  /*1c60*/  UMOV UR55, UR5 ;  /* 0x0000000500377c82 */ /* 0x004fcc0008000000 */
[----:B------:R-:W2:Y:S01]  /*1c70*/  @P2 LDC R19, c[0x0][0x450] ;  /* 0x00011400ff132b82 */ /* 0x000ea20000000800 */
[----:B------:R-:W-:Y:S02]  /*1c80*/  UIADD3 UR5, UP0, UR54, 0x33490, URZ ;  /* 0x0003349036057890 */ /* 0x000fe4000ff1e03f */
[----:B------:R-:W-:Y:S02]  /*1c90*/  UIADD3 UR7, UP1, UR54, 0x334a0, URZ ;  /* 0x000334a036077890 */ /* 0x000fe4000ff3e03f */
[----:B------:R-:W-:Y:S02]  /*1ca0*/  UIADD3.X UR6, URZ, UR55, URZ, UP0, !UPT ;  /* 0x000000373f067290 */ /* 0x000fe400087fe43f */
[----:B------:R-:W-:Y:S01]  /*1cb0*/  UIADD3.X UR8, URZ, UR55, URZ, UP1, !UPT ;  /* 0x000000373f087290 */ /* 0x000fe20008ffe43f */
[----:B------:R-:W-:Y:S01]  /*1cc0*/  LOP3.LUT R12, R12, 0x7f, RZ, 0xc0, !PT ;  /* 0x0000007f0c0c7812 */ /* 0x000fe200078ec0ff */
[----:B------:R-:W-:Y:S02]  /*1cd0*/  IMAD.MOV.U32 R14, RZ, RZ, 0x7800 ;  /* 0x00007800ff0e7424 */ /* 0x000fe400078e00ff */
[----:B------:R-:W-:Y:S01]  /*1ce0*/  IMAD.U32 R15, RZ, RZ, UR36 ;  /* 0x00000024ff0f7e24 */ /* 0x000fe2000f8e00ff */
[----:B------:R-:W-:Y:S01]  /*1cf0*/  ISETP.NE.AND P3, PT, R12, RZ, PT ;  /* 0x000000ff0c00720c */ /* 0x000fe20003f65270 */
[----:B------:R-:W-:Y:S01]  /*1d00*/  IMAD.U32 R12, RZ, RZ, UR5 ;  /* 0x00000005ff0c7e24 */ /* 0x000fe2000f8e00ff */
[----:B------:R-:W-:Y:S01]  /*1d10*/  USHF.L.U32 UR39, UR4, 0x7, URZ ;  /* 0x0000000704277899 */ /* 0x000fe2000800063f */
[----:B------:R-:W-:-:S02]  /*1d20*/  IMAD.U32 R13, RZ, RZ, UR6 ;  /* 0x00000006ff0d7e24 */ /* 0x000fc4000f8e00ff */
[----:B------:R-:W-:Y:S02]  /*1d30*/  IMAD.U32 R10, RZ, RZ, UR7 ;  /* 0x00000007ff0a7e24 */ /* 0x000fe4000f8e00ff */
[----:B------:R-:W-:Y:S01]  /*1d40*/  IMAD.U32 R11, RZ, RZ, UR8 ;  /* 0x00000008ff0b7e24 */ /* 0x000fe2000f8e00ff */
[----:B------:R0:W-:Y:S01]  /*1d50*/  STL.64 [R1+0x18], R14 ;  /* 0x0000180e01007387 */ /* 0x0001e20000100a00 */
[----:B------:R-:W-:Y:S01]  /*1d60*/  IMAD.MOV.U32 R5, RZ, RZ, 0x100 ;  /* 0x00000100ff057424 */ /* 0x000fe200078e00ff */
[----:B------:R-:W-:Y:S01]  /*1d70*/  SEL R4, RZ, 0x1, P3 ;  /* 0x00000001ff047807 */ /* 0x000fe20001800000 */
[----:B------:R-:W-:Y:S01]  /*1d80*/  IMAD.MOV.U32 R6, RZ, RZ, 0x1 ;  /* 0x00000001ff067424 */ /* 0x000fe200078e00ff */
[----:B------:R-:W-:Y:S01]  /*1d90*/  STL.64 [R1+0x8], R12 ;  /* 0x0000080c01007387 */ /* 0x000fe20000100a00 */
[----:B------:R-:W-:Y:S01]  /*1da0*/  IMAD.MOV.U32 R7, RZ, RZ, RZ ;  /* 0x000000ffff077224 */ /* 0x000fe200078e00ff */
[----:B------:R-:W-:Y:S02]  /*1db0*/  UIADD3 UR4, UR39, 0x7f, URZ ;  /* 0x0000007f27047890 */ /* 0x000fe4000fffe03f */
[----:B------:R-:W-:Y:S01]  /*1dc0*/  STL.64 [R1+0x10], R10 ;  /* 0x0000100a01007387 */ /* 0x000fe20000100a00 */
[----:B0----5:R-:W-:-:S03]  /*1dd0*/  IMAD.IADD R14, R31, 0x1, -R20 ;  /* 0x000000011f0e7824 */ /* 0x021fc600078e0a14 */
[----:B------:R-:W-:Y:S01]  /*1de0*/  STL.64 [R1+0x30], R10 ;  /* 0x0000300a01007387 */ /* 0x000fe20000100a00 */
[----:B------:R-:W-:-:S03]  /*1df0*/  R2UR UR48, R31 ;  /* 0x000000001f3072ca */ /* 0x000fc600000e0000 */
[----:B------:R-:W-:Y:S04]  /*1e00*/  STL.64 [R1], RZ ;  /* 0x000000ff01007387 */ /* 0x000fe80000100a00 */
[----:B------:R1:W-:Y:S02]  /*1e10*/  STL.128 [R1+0x20], R4 ;  /* 0x0000200401007387 */ /* 0x0003e40000100c00 */
[----:B-1----:R-:W-:-:S04]  /*1e20*/  @P2 IMAD.HI.U32 R4, R24, UR4, RZ ;  /* 0x0000000418042c27 */ /* 0x002fc8000f8e00ff */
[----:B---3--:R-:W-:-:S04]  /*1e30*/  @P0 IMAD.IADD R229, R3, 0x1, -R0 ;  /* 0x0000000103e50824 */ /* 0x008fc800078e0a00 */
[----:B------:R-:W-:Y:S01]  /*1e40*/  IMAD.IADD R22, R14, 0x1, R229 ;  /* 0x000000010e167824 */ /* 0x000fe200078e02e5 */
[----:B----4-:R-:W-:Y:S02]  /*1e50*/  @P1 R2UR UR48, R21 ;  /* 0x00000000153012ca */ /* 0x010fe400000e0000 */
[----:B------:R-:W-:Y:S01]  /*1e60*/  ISETP.GE.AND P1, PT, R9, 0x1, PT ;  /* 0x000000010900780c */ /* 0x000fe20003f26270 */
[C---:B------:R-:W-:Y:S01]  /*1e70*/  VIADD R0, R22.reuse, 0x9f ;  /* 0x0000009f16007836 */ /* 0x040fe20000000000 */
[----:B------:R-:W-:Y:S01]  /*1e80*/  IADD3 R24, R22, 0x1, -R16 ;  /* 0x0000000116187810 */ /* 0x000fe20007ffe810 */
[----:B------:R-:W-:Y:S01]  /*1e90*/  IMAD.U32 R3, RZ, RZ, UR4 ;  /* 0x00000004ff037e24 */ /* 0x000fe2000f8e00ff */
[----:B--2---:R-:W-:Y:S01]  /*1ea0*/  @P2 SHF.R.U32.HI R3, RZ, R19, R4 ;  /* 0x00000013ff032219 */ /* 0x004fe20000011604 */
[----:B------:R-:W-:-:S04]  /*1eb0*/  IMAD.HI R0, R0, 0x66666667, RZ ;  /* 0x6666666700007827 */ /* 0x000fc800078e02ff */
[----:B------:R-:W-:Y:S01]  /*1ec0*/  IMAD.IADD R3, R24, 0x1, R3 ;  /* 0x0000000118037824 */ /* 0x000fe200078e0203 */
[----:B------:R-:W-:-:S03]  /*1ed0*/  SHF.R.U32.HI R27, RZ, 0x1f, R0 ;  /* 0x0000001fff1b7819 */ /* 0x000fc60000011600 */
[----:B------:R-:W-:Y:S01]  /*1ee0*/  IMAD.IADD R8, R3, 0x1, R8 ;  /* 0x0000000103087824 */ /* 0x000fe200078e0208 */
[----:B------:R-:W-:Y:S01]  /*1ef0*/  LEA.HI.SX32 R27, R0, R27, 0x1a ;  /* 0x0000001b001b7211 */ /* 0x000fe200078fd2ff */
[----:B------:R-:W-:Y:S06]  /*1f00*/  @!P1 BRA `(.L_x_4498) ;  /* 0x0000000000409947 */ /* 0x000fec0003800000 */
        /* <DEDUP_REMOVED lines=10> */
.L_x_4499:
[----:B------:R-:W-:-:S13]  /*1fb0*/  ISETP.NE.AND P0, PT, R9, 0x1, PT ;  /* 0x000000010900780c */ /* 0x000fda0003f05270 */
[----:B------:R-:W0:Y:S02]  /*1fc0*/  @P0 LDC.64 R4, c[0x0][0x9e8] ;  /* 0x00027a00ff040b82 */ /* 0x000e240000000a00 */
[----:B0-----:R-:W-:-:S05]  /*1fd0*/  @P0 IMAD.HI.U32 R4, R0, R4, RZ ;  /* 0x0000000400040227 */ /* 0x001fca00078e00ff */
[----:B------:R-:W-:-:S07]  /*1fe0*/  @P0 SHF.R.U32.HI R0, RZ, R5, R4 ;  /* 0x00000005ff000219 */ /* 0x000fce0000011604 */
.L_x_4500:
[----:B------:R-:W-:-:S05]  /*1ff0*/  IMAD R3, R0, R9, R9 ;  /* 0x0000000900037224 */ /* 0x000fca00078e0209 */
[----:B------:R-:W-:-:S07]  /*2000*/  VIMNMX R8, R8, R3, PT ;  /* 0x0000000308087248 */ /* 0x000fce0003fe0100 */
.L_x_4498:
[----:B------:R-:W0:Y:S01]  /*2010*/  @P2 LDC R0, c[0x0][0x44c] ;  /* 0x00011300ff002b82 */ /* 0x000e220000000800 */
[----:B------:R-:W-:Y:S02]  /*2020*/  VIADD R8, R8, 0x9f ;  /* 0x0000009f08087836 */ /* 0x000fe40000000000 */
[----:B------:R-:W-:Y:S02]  /*2030*/  IMAD.U32 R5, RZ, RZ, UR39 ;  /* 0x00000027ff057e24 */ /* 0x000fe4000f8e00ff */
[----:B------:R-:W-:-:S03]  /*2040*/  IMAD.HI R8, R8, 0x66666667, RZ ;  /* 0x6666666708087827 */ /* 0x000fc600078e02ff */
[----:B------:R-:W1:Y:S01]  /*2050*/  @P2 LDC R3, c[0x0][0x450] ;  /* 0x00011400ff032b82 */ /* 0x000e620000000800 */
[----:B------:R-:W-:-:S07]  /*2060*/  IMAD.IADD R104, R22, 0x1, -R16 ;  /* 0x0000000116687824 */ /* 0x000fce00078e0a10 */
[----:B------:R-:W2:Y:S01]  /*2070*/  LDC R4, c[0x0][0x9dc] ;  /* 0x00027700ff047b82 */ /* 0x000ea20000000800 */
[----:B0-----:R-:W-:-:S05]  /*2080*/  @P2 IMAD.HI.U32 R0, R0, UR39, RZ ;  /* 0x0000002700002c27 */ /* 0x001fca000f8e00ff */
[----:B-1----:R-:W-:Y:S02]  /*2090*/  @P2 SHF.R.U32.HI R5, RZ, R3, R0 ;  /* 0x00000003ff052219 */ /* 0x002fe40000011600 */
[----:B------:R-:W-:-:S03]  /*20a0*/  SHF.R.U32.HI R3, RZ, 0x1f, R8 ;  /* 0x0000001fff037819 */ /* 0x000fc60000011608 */
[----:B------:R-:W-:Y:S01]  /*20b0*/  IMAD.IADD R5, R104, 0x1, R5 ;  /* 0x0000000168057824 */ /* 0x000fe200078e0205 */
[----:B------:R-:W-:-:S03]  /*20c0*/  LEA.HI.SX32 R8, R8, R3, 0x1a ;  /* 0x0000000308087211 */ /* 0x000fc600078fd2ff */
[----:B--2---:R-:W-:Y:S01]  /*20d0*/  IMAD.IADD R0, R5, 0x1, -R4 ;  /* 0x0000000105007824 */ /* 0x004fe200078e0a04 */
[----:B------:R-:W-:Y:S01]  /*20e0*/  VIMNMX R8, R27, R8, PT ;  /* 0x000000081b087248 */ /* 0x000fe20003fe0100 */
        /* <DEDUP_REMOVED lines=10> */
.L_x_4502:
[----:B------:R-:W-:-:S13]  /*2190*/  ISETP.NE.AND P0, PT, R9, 0x1, PT ;  /* 0x000000010900780c */ /* 0x000fda0003f05270 */
[----:B------:R-:W0:Y:S02]  /*21a0*/  @P0 LDC.64 R6, c[0x0][0x9e8] ;  /* 0x00027a00ff060b82 */ /* 0x000e240000000a00 */
[----:B0-----:R-:W-:-:S05]  /*21b0*/  @P0 IMAD.HI.U32 R4, R5, R6, RZ ;  /* 0x0000000605040227 */ /* 0x001fca00078e00ff */
[----:B------:R-:W-:-:S07]  /*21c0*/  @P0 SHF.R.U32.HI R5, RZ, R7, R4 ;  /* 0x00000007ff050219 */ /* 0x000fce0000011604 */
.L_x_4503:
[----:B------:R-:W-:-:S05]  /*21d0*/  IMAD R5, R5, R9, RZ ;  /* 0x0000000905057224 */ /* 0x000fca00078e02ff */
[----:B------:R-:W-:-:S07]  /*21e0*/  VIMNMX R0, R0, R5, !PT ;  /* 0x0000000500007248 */ /* 0x000fce0007fe0100 */
.L_x_4501:
[----:B------:R-:W-:Y:S01]  /*21f0*/  IMAD.HI R0, R0, 0x66666667, RZ ;  /* 0x6666666700007827 */ /* 0x000fe200078e02ff */
[----:B------:R-:W-:Y:S02]  /*2200*/  LOP3.LUT R233, R226, 0xff, RZ, 0xc0, !PT ;  /* 0x000000ffe2e97812 */ /* 0x000fe400078ec0ff */
[----:B------:R-:W-:Y:S02]  /*2210*/  SHF.R.U32.HI R226, RZ, 0x10, R226 ;  /* 0x00000010ffe27819 */ /* 0x000fe400000116e2 */
[----:B------:R-:W-:-:S04]  /*2220*/  SHF.R.U32.HI R3, RZ, 0x1f, R0 ;  /* 0x0000001fff037819 */ /* 0x000fc80000011600 */
[----:B------:R-:W-:Y:S01]  /*2230*/  LEA.HI.SX32 R3, R0, R3, 0x1a ;  /* 0x0000000300037211 */ /* 0x000fe200078fd2ff */
[----:B------:R-:W-:-:S03]  /*2240*/  IMAD.MOV.U32 R0, RZ, RZ, RZ ;  /* 0x000000ffff007224 */ /* 0x000fc600078e00ff */
[----:B------:R-:W-:-:S04]  /*2250*/  VIMNMX R9, RZ, R3, !PT ;  /* 0x00000003ff097248 */ /* 0x000fc80007fe0100 */
[----:B------:R-:W-:-:S13]  /*2260*/  ISETP.GT.AND P0, PT, R8, R9, PT ;  /* 0x000000090800720c */ /* 0x000fda0003f04270 */
[----:B------:R-:W-:Y:S05]  /*2270*/  @!P0 BRA `(.L_x_4504) ;  /* 0x00000000007c8947 */ /* 0x000fea0003800000 */
[----:B------:R-:W0:Y:S01]  /*2280*/  LDC R3, c[0x0][0x9f0] ;  /* 0x00027c00ff037b82 */ /* 0x000e220000000800 */
[----:B------:R-:W-:-:S04]  /*2290*/  ISETP.NE.AND P0, PT, R226, RZ, PT ;  /* 0x000000ffe200720c */ /* 0x000fc80003f05270 */
[----:B0-----:R-:W-:-:S04]  /*22a0*/  SEL R11, R226, R3, P0 ;  /* 0x00000003e20b7207 */ /* 0x001fc80000000000 */
        /* <DEDUP_REMOVED lines=28> */
.L_x_4504:
[----:B------:R-:W-:-:S05]  /*2470*/  IMAD R3, R233, R0, R9 ;  /* 0x00000000e9037224 */ /* 0x000fca00078e0209 */
        /* <DEDUP_REMOVED lines=16> */
[----:B------:R-:W-:Y:S01]  /*2580*/  UIADD3 UR4, UR38, 0x24200, URZ ;  /* 0x0002420026047890 */ /* 0x000fe2000fffe03f */
[----:B------:R-:W-:Y:S01]  /*2590*/  ULDC UR44, c[0x0][0x2f4] ;  /* 0x0000bd00002c7ab9 */ /* 0x000fe20000000800 */
[----:B------:R-:W-:Y:S02]  /*25a0*/  ULDC.64 UR40, c[0x0][0x328] ;  /* 0x0000ca0000287ab9 */ /* 0x000fe40000000a00 */
[----:B------:R-:W-:Y:S01]  /*25b0*/  ULOP3.LUT UP0, URZ, UR4, 0x1bf, URZ, 0xc0, !UPT ;  /* 0x000001bf043f7892 */ /* 0x000fe2000f80c03f */
[----:B------:R-:W-:-:S05]  /*25c0*/  ULDC.64 UR52, c[0x0][0x318] ;  /* 0x0000c60000347ab9 */ /* 0x000fca0000000a00 */
[----:B------:R-:W-:-:S13]  /*25d0*/  PLOP3.LUT P0, PT, PT, PT, UP0, 0x80, 0x0 ;  /* 0x000000000000781c */ /* 0x000fda0003f0f008 */
[----:B------:R-:W-:Y:S05]  /*25e0*/  @!P0 BRA `(.L_x_4506) ;  /* 0x0000000000408947 */ /* 0x000fea0003800000 */
        /* <DEDUP_REMOVED lines=16> */
.L_x_4506:
[----:B------:R-:W-:Y:S01]  /*26f0*/  UIADD3 UR4, UP0, UR54, 0x24200, URZ ;  /* 0x0002420036047890 */ /* 0x000fe2000ff1e03f */
[----:B------:R-:W-:-:S03]  /*2700*/  IMAD.U32 R28, RZ, RZ, UR43 ;  /* 0x0000002bff1c7e24 */ /* 0x000fc6000f8e00ff */
[----:B------:R-:W-:Y:S02]  /*2710*/  UIADD3.X UR5, URZ, UR55, URZ, UP0, !UPT ;  /* 0x000000373f057290 */ /* 0x000fe400087fe43f */
[----:B------:R-:W-:Y:S01]  /*2720*/  IMAD.U32 R4, RZ, RZ, UR4 ;  /* 0x00000004ff047e24 */ /* 0x000fe2000f8e00ff */
[----:B------:R-:W-:Y:S01]  /*2730*/  UIADD3 UR4, UR38, 0xf200, URZ ;  /* 0x0000f20026047890 */ /* 0x000fe2000fffe03f */
[----:B------:R-:W-:Y:S02]  /*2740*/  IADD3 R28, P0, R28, 0x38, RZ ;  /* 0x000000381c1c7810 */ /* 0x000fe40007f1e0ff */
[----:B------:R-:W-:Y:S01]  /*2750*/  IMAD.U32 R5, RZ, RZ, UR5 ;  /* 0x00000005ff057e24 */ /* 0x000fe2000f8e00ff */
[----:B------:R-:W-:Y:S02]  /*2760*/  ULOP3.LUT UP0, URZ, UR4, 0x1bf, URZ, 0xc0, !UPT ;  /* 0x000001bf043f7892 */ /* 0x000fe4000f80c03f */
[----:B------:R-:W-:Y:S02]  /*2770*/  IMAD.X R29, RZ, RZ, UR42, P0 ;  /* 0x0000002aff1d7e24 */ /* 0x000fe400080e06ff */
[----:B------:R0:W-:Y:S02]  /*2780*/  STL.64 [R1+0x38], R4 ;  /* 0x0000380401007387 */ /* 0x0001e40000100a00 */
[----:B------:R-:W-:-:S13]  /*2790*/  PLOP3.LUT P1, PT, PT, PT, UP0, 0x80, 0x0 ;  /* 0x000000000000781c */ /* 0x000fda0003f2f008 */
[----:B0-----:R-:W-:Y:S05]  /*27a0*/  @!P1 BRA `(.L_x_4507) ;  /* 0x0000000000409947 */ /* 0x001fea0003800000 */
        /* <DEDUP_REMOVED lines=16> */
.L_x_4507:
[----:B------:R-:W0:Y:S01]  /*28b0*/  LDC.64 R4, c[0x0][0x9f8] ;  /* 0x00027e00ff047b82 */ /* 0x000e220000000a00 */
[----:B------:R-:W-:Y:S01]  /*28c0*/  IMAD.MOV.U32 R60, RZ, RZ, R223 ;  /* 0x000000ffff3c7224 */ /* 0x000fe200078e00df */
[----:B------:R-:W2:Y:S04]  /*28d0*/  LDL R62, [R1+0x328] ;  /* 0x00032800013e7983 */ /* 0x000ea80000100800 */
[----:B------:R-:W3:Y:S02]  /*28e0*/  LDL R40, [R1+0x31c] ;  /* 0x00031c0001287983 */ /* 0x000ee40000100800 */
[----:B------:R-:W1:Y:S01]  /*28f0*/  LDC.64 R44, c[0x0][0xa08] ;  /* 0x00028200ff2c7b82 */ /* 0x000e620000000a00 */
[----:B------:R-:W-:Y:S01]  /*2900*/  IMAD.IADD R42, R42, 0x1, R31 ;  /* 0x000000012a2a7824 */ /* 0x000fe200078e021f */
[----:B------:R-:W4:Y:S01]  /*2910*/  S2R R19, SR_TID.X ;  /* 0x0000000000137919 */ /* 0x000f220000002100 */
[----:B------:R-:W-:Y:S01]  /*2920*/  ULDC.64 UR4, c[0x0][0x308] ;  /* 0x0000c20000047ab9 */ /* 0x000fe20000000a00 */
[----:B------:R-:W-:Y:S01]  /*2930*/  ULDC.64 UR6, c[0x0][0x300] ;  /* 0x0000c00000067ab9 */ /* 0x000fe20000000a00 */
[----:B------:R-:W-:Y:S01]  /*2940*/  ULDC.64 UR8, c[0x0][0x310] ;  /* 0x0000c40000087ab9 */ /* 0x000fe20000000a00 */
[----:B------:R-:W-:Y:S01]  /*2950*/  ULDC.64 UR10, c[0x0][0x2e8] ;  /* 0x0000ba00000a7ab9 */ /* 0x000fe20000000a00 */
[----:B------:R-:W5:Y:S01]  /*2960*/  LDL R63, [R1+0x324] ;  /* 0x00032400013f7983 */ /* 0x000f620000100800 */
[----:B------:R-:W4:Y:S03]  /*2970*/  LDC.64 R36, c[0x0][0x300] ;  /* 0x0000c000ff247b82 */ /* 0x000f260000000a00 */
[----:B------:R-:W5:Y:S05]  /*2980*/  LDL.64 R32, [R1+0x38] ;  /* 0x0000380001207983 */ /* 0x000f6a0000100a00 */
[----:B------:R-:W4:Y:S01]  /*2990*/  LDC.64 R34, c[0x0][0x2f0] ;  /* 0x0000bc00ff227b82 */ /* 0x000f220000000a00 */
[----:B0-----:R-:W-:-:S07]  /*29a0*/  ISETP.NE.U32.AND P0, PT, R4, RZ, PT ;  /* 0x000000ff0400720c */ /* 0x001fce0003f05070 */
[----:B------:R-:W0:Y:S01]  /*29b0*/  LDC.64 R8, c[0x0][0x198] ;  /* 0x00006600ff087b82 */ /* 0x000e220000000a00 */
[----:B------:R-:W-:Y:S01]  /*29c0*/  ISETP.NE.AND.EX P0, PT, R5, RZ, PT, P0 ;  /* 0x000000ff0500720c */ /* 0x000fe20003f05300 */
[----:B------:R0:W-:Y:S01]  /*29d0*/  STL.64 [R1+0x2b0], R28 ;  /* 0x0002b01c01007387 */ /* 0x0001e20000100a00 */
[----:B------:R-:W-:Y:S01]  /*29e0*/  IMAD.U32 R30, RZ, RZ, UR43 ;  /* 0x0000002bff1e7e24 */ /* 0x000fe2000f8e00ff */
[----:B------:R-:W-:Y:S01]  /*29f0*/  ULDC.64 UR14, c[0x0][0x3f8] ;  /* 0x0000fe00000e7ab9 */ /* 0x000fe20000000a00 */
[----:B------:R-:W-:Y:S01]  /*2a00*/  IMAD.U32 R11, RZ, RZ, UR42 ;  /* 0x0000002aff0b7e24 */ /* 0x000fe2000f8e00ff */
[----:B------:R-:W-:-:S08]  /*2a10*/  ULDC.64 UR12, c[0x0][0x408] ;  /* 0x00010200000c7ab9 */ /* 0x000fd00000000a00 */
[----:B------:R-:W1:Y:S02]  /*2a20*/  @P0 LDC.64 R4, c[0x0][0x9f8] ;  /* 0x00027e00ff040b82 */ /* 0x000e640000000a00 */
[----:B-1----:R-:W-:-:S05]  /*2a30*/  @P0 IMAD.WIDE R4, R223, 0x4, R4 ;  /* 0x00000004df040825 */ /* 0x002fca00078e0204 */
[----:B------:R1:W2:Y:S01]  /*2a40*/  @P0 LDG.E R60, desc[UR50][R4.64] ;  /* 0x00000032043c0981 */ /* 0x0002a2000c1e1900 */
[----:B------:R-:W-:Y:S01]  /*2a50*/  SHF.R.S32.HI R54, RZ, 0x1f, R42 ;  /* 0x0000001fff367819 */ /* 0x000fe2000001142a */
[----:B------:R-:W-:Y:S01]  /*2a60*/  IMAD.WIDE.U32 R48, R225, UR4, RZ ;  /* 0x00000004e1307c25 */ /* 0x000fe2000f8e00ff */
[----:B------:R-:W-:-:S03]  /*2a70*/  ISETP.NE.U32.AND P0, PT, R44, RZ, PT ;  /* 0x000000ff2c00720c */ /* 0x000fc60003f05070 */
[----:B------:R-:W-:Y:S02]  /*2a80*/  IMAD R49, R225, UR5, R49 ;  /* 0x00000005e1317c24 */ /* 0x000fe4000f8e0231 */
[----:B------:R-:W-:Y:S01]  /*2a90*/  IMAD R3, R54, UR6, RZ ;  /* 0x0000000636037c24 */ /* 0x000fe2000f8e02ff */
[----:B------:R-:W-:Y:S01]  /*2aa0*/  ISETP.NE.AND.EX P0, PT, R45, RZ, PT, P0 ;  /* 0x000000ff2d00720c */ /* 0x000fe20003f05300 */
[----:B-1----:R-:W-:Y:S01]  /*2ab0*/  IMAD.WIDE.U32 R4, R42, UR6, R48 ;  /* 0x000000062a047c25 */ /* 0x002fe2000f8e0030 */
[----:B----4-:R-:W-:-:S03]  /*2ac0*/  SHF.R.U32.HI R61, RZ, 0x7, R19 ;  /* 0x00000007ff3d7819 */ /* 0x010fc60000011613 */
[----:B------:R-:W-:Y:S01]  /*2ad0*/  IMAD R3, R42, UR7, R3 ;  /* 0x000000072a037c24 */ /* 0x000fe2000f8e0203 */
[----:B------:R-:W-:-:S03]  /*2ae0*/  ISETP.NE.AND P6, PT, R61, 0x1, PT ;  /* 0x000000013d00780c */ /* 0x000fc60003fc5270 */
[----:B------:R-:W-:Y:S01]  /*2af0*/  IMAD.IADD R5, R5, 0x1, R3 ;  /* 0x0000000105057824 */ /* 0x000fe200078e0203 */
[----:B------:R-:W-:Y:S02]  /*2b00*/  UIMAD.WIDE.U32 UR4, UR6, 0xa0, URZ ;  /* 0x000000a0060478a5 */ /* 0x000fe4000f8e003f */
[----:B------:R-:W-:-:S04]  /*2b10*/  UIMAD UR6, UR7, 0xa0, URZ ;  /* 0x000000a0070678a4 */ /* 0x000fc8000f8e023f */
[----:B------:R-:W-:Y:S01]  /*2b20*/  UIADD3 UR6, UR5, UR6, URZ ;  /* 0x0000000605067290 */ /* 0x000fe2000fffe03f */
[----:B------:R-:W-:Y:S01]  /*2b30*/  STL.64 [R1+0x48], R36 ;  /* 0x0000482401007387 */ /* 0x000fe20000100a00 */
[----:B------:R-:W-:-:S04]  /*2b40*/  VIADD R0, R34, 0x9f ;  /* 0x0000009f22007836 */ /* 0x000fc80000000000 */
[----:B------:R-:W-:Y:S01]  /*2b50*/  IMAD.HI R0, R0, 0x66666667, RZ ;  /* 0x6666666700007827 */ /* 0x000fe200078e02ff */
[C---:B0-----:R-:W-:Y:S02]  /*2b60*/  IADD3 R38, P3, R8.reuse, 0x70, RZ ;  /* 0x0000007008267810 */ /* 0x041fe40007f7e0ff */
[----:B------:R-:W-:Y:S01]  /*2b70*/  IADD3 R12, P2, R8, 0x22c, RZ ;  /* 0x0000022c080c7810 */ /* 0x000fe20007f5e0ff */
[----:B------:R-:W-:Y:S02]  /*2b80*/  VIADD R228, R19, 0xffffff80 ;  /* 0xffffff8013e47836 */ /* 0x000fe40000000000 */
[----:B------:R-:W-:Y:S02]  /*2b90*/  IMAD.U32 R28, RZ, RZ, UR43 ;  /* 0x0000002bff1c7e24 */ /* 0x000fe4000f8e00ff */
[--C-:B------:R-:W-:Y:S02]  /*2ba0*/  IMAD.X R39, RZ, RZ, R9.reuse, P3 ;  /* 0x000000ffff277224 */ /* 0x100fe400018e0609 */
[----:B------:R-:W-:Y:S01]  /*2bb0*/  IMAD.X R13, RZ, RZ, R9, P2 ;  /* 0x000000ffff0d7224 */ /* 0x000fe200010e0609 */
[----:B------:R-:W-:-:S05]  /*2bc0*/  IADD3 R28, P2, R28, 0x68, RZ ;  /* 0x000000681c1c7810 */ /* 0x000fca0007f5e0ff */
[----:B------:R-:W-:Y:S01]  /*2bd0*/  IMAD.X R29, RZ, RZ, UR42, P2 ;  /* 0x0000002aff1d7e24 */ /* 0x000fe200090e06ff */
[----:B------:R-:W-:Y:S04]  /*2be0*/  STL.64 [R1+0x150], R12 ;  /* 0x0001500c01007387 */ /* 0x000fe80000100a00 */
[----:B------:R-:W-:Y:S04]  /*2bf0*/  STL.128 [R1+0x100], RZ ;  /* 0x000100ff01007387 */ /* 0x000fe80000100c00 */
[----:B------:R-:W-:Y:S01]  /*2c00*/  STL.128 [R1+0xc0], RZ ;  /* 0x0000c0ff01007387 */ /* 0x000fe20000100c00 */
[----:B--2---:R-:W-:-:S02]  /*2c10*/  SHF.R.S32.HI R57, RZ, 0x1f, R60 ;  /* 0x0000001fff397819 */ /* 0x004fc4000001143c */
[----:B------:R-:W-:Y:S02]  /*2c20*/  SEL R56, R60, RZ, !P0 ;  /* 0x000000ff3c387207 */ /* 0x000fe40004000000 */
[----:B------:R-:W-:-:S03]  /*2c30*/  SEL R55, R57, RZ, !P0 ;  /* 0x000000ff39377207 */ /* 0x000fc60004000000 */
[----:B------:R-:W-:-:S04]  /*2c40*/  IMAD.WIDE.U32 R4, R56, UR8, R4 ;  /* 0x0000000838047c25 */ /* 0x000fc8000f8e0004 */
[----:B------:R-:W-:Y:S01]  /*2c50*/  IMAD R3, R55, UR8, RZ ;  /* 0x0000000837037c24 */ /* 0x000fe2000f8e02ff */
[----:B------:R-:W-:-:S03]  /*2c60*/  IADD3 R6, P0, R4, UR10, RZ ;  /* 0x0000000a04067c10 */ /* 0x000fc6000ff1e0ff */
[----:B------:R-:W-:Y:S01]  /*2c70*/  IMAD R3, R56, UR9, R3 ;  /* 0x0000000938037c24 */ /* 0x000fe2000f8e0203 */
[----:B------:R-:W-:Y:S02]  /*2c80*/  ULDC.64 UR8, c[0x0][0x300] ;  /* 0x0000c00000087ab9 */ /* 0x000fe40000000a00 */
[----:B------:R-:W-:Y:S02]  /*2c90*/  IMAD.U32 R20, RZ, RZ, UR8 ;  /* 0x00000008ff147e24 */ /* 0x000fe4000f8e00ff */
[----:B------:R-:W-:Y:S01]  /*2ca0*/  IMAD.U32 R21, RZ, RZ, UR9 ;  /* 0x00000009ff157e24 */ /* 0x000fe2000f8e00ff */
[----:B------:R-:W-:Y:S01]  /*2cb0*/  IADD3.X R7, R5, UR11, R3, P0, !PT ;  /* 0x0000000b05077c10 */ /* 0x000fe200087fe403 */
[----:B------:R-:W-:Y:S02]  /*2cc0*/  IMAD.U32 R5, RZ, RZ, UR5 ;  /* 0x00000005ff057e24 */ /* 0x000fe4000f8e00ff */
[----:B------:R-:W-:Y:S02]  /*2cd0*/  IMAD.U32 R4, RZ, RZ, UR4 ;  /* 0x00000004ff047e24 */ /* 0x000fe4000f8e00ff */
[----:B------:R-:W-:Y:S01]  /*2ce0*/  IMAD.U32 R5, RZ, RZ, UR6 ;  /* 0x00000006ff057e24 */ /* 0x000fe2000f8e00ff */
[----:B------:R-:W2:Y:S04]  /*2cf0*/  @!P6 LDL.64 R20, [R1+0x48] ;  /* 0x000048000114e983 */ /* 0x000ea80000100a00 */
[----:B------:R0:W-:Y:S04]  /*2d00*/  STL.128 [R1+0x50], R4 ;  /* 0x0000500401007387 */ /* 0x0001e80000100c00 */
[----:B0-----:R-:W4:Y:S01]  /*2d10*/  @!P6 LDL.128 R4, [R1+0x50] ;  /* 0x000050000104e983 */ /* 0x001f220000100c00 */
[----:B------:R-:W-:-:S04]  /*2d20*/  SHF.R.U32.HI R3, RZ, 0x1f, R0 ;  /* 0x0000001fff037819 */ /* 0x000fc80000011600 */
[----:B------:R-:W-:-:S05]  /*2d30*/  LEA.HI.SX32 R0, R0, R3, 0x1a ;  /* 0x0000000300007211 */ /* 0x000fca00078fd2ff */
[----:B------:R0:W-:Y:S04]  /*2d40*/  STL [R1+0x40], R0 ;  /* 0x0000400001007387 */ /* 0x0001e80000100800 */
[----:B0-----:R-:W5:Y:S01]  /*2d50*/  @!P6 LDL R0, [R1+0x40] ;  /* 0x000040000100e983 */ /* 0x001f620000100800 */
[----:B------:R-:W-:Y:S01]  /*2d60*/  IMAD.SHL.U32 R3, R62, 0x80, RZ ;  /* 0x000000803e037824 */ /* 0x000fe200078e00ff */
[----:B------:R-:W-:Y:S01]  /*2d70*/  IADD3 R14, P0, R8, 0x220, RZ ;  /* 0x00000220080e7810 */ /* 0x000fe20007f1e0ff */
[----:B---3--:R-:W-:-:S03]  /*2d80*/  IMAD.SHL.U32 R19, R40, 0x10, RZ ;  /* 0x0000001028137824 */ /* 0x008fc600078e00ff */
[----:B------:R-:W-:Y:S01]  /*2d90*/  LOP3.LUT R10, R3, 0x180, RZ, 0xc0, !PT ;  /* 0x00000180030a7812 */ /* 0x000fe200078ec0ff */
[----:B------:R-:W-:Y:S02]  /*2da0*/  IMAD.MOV.U32 R8, RZ, RZ, 0x1 ;  /* 0x00000001ff087424 */ /* 0x000fe400078e00ff */
[----:B------:R-:W-:Y:S01]  /*2db0*/  IMAD.X R15, RZ, RZ, R9, P0 ;  /* 0x000000ffff0f7224 */ /* 0x000fe200000e0609 */
[----:B------:R-:W-:Y:S01]  /*2dc0*/  SHF.R.U32.HI R3, RZ, 0x3, R10 ;  /* 0x00000003ff037819 */ /* 0x000fe2000001160a */
[----:B------:R-:W-:Y:S01]  /*2dd0*/  IMAD.U32 R9, RZ, RZ, UR43 ;  /* 0x0000002bff097e24 */ /* 0x000fe2000f8e00ff */
[----:B------:R-:W-:Y:S02]  /*2de0*/  LOP3.LUT R10, R10, 0x10, R19, 0xf8, !PT ;  /* 0x000000100a0a7812 */ /* 0x000fe400078ef813 */
[----:B------:R-:W-:Y:S01]  /*2df0*/  IADD3 R30, P0, R30, 0x140, RZ ;  /* 0x000001401e1e7810 */ /* 0x000fe20007f1e0ff */
[----:B------:R0:W-:Y:S01]  /*2e00*/  STL.U8 [R1+0x140], R8 ;  /* 0x0001400801007387 */ /* 0x0001e20000100000 */
[----:B------:R-:W-:Y:S01]  /*2e10*/  LOP3.LUT R3, R10, R3, RZ, 0x3c, !PT ;  /* 0x000000030a037212 */ /* 0x000fe200078e3cff */
[----:B------:R-:W-:-:S02]  /*2e20*/  IMAD.MOV.U32 R10, RZ, RZ, R9 ;  /* 0x000000ffff0a7224 */ /* 0x000fc400078e0009 */
[----:B------:R-:W-:Y:S01]  /*2e30*/  IMAD.MOV.U32 R9, RZ, RZ, R39 ;  /* 0x000000ffff097224 */ /* 0x000fe200078e0027 */
[----:B------:R-:W-:Y:S01]  /*2e40*/  UIMAD.WIDE.U32 UR6, UR14, 0xa0, URZ ;  /* 0x000000a00e0678a5 */ /* 0x000fe2000f8e003f */
[----:B------:R-:W-:Y:S01]  /*2e50*/  IMAD.X R31, RZ, RZ, UR42, P0 ;  /* 0x0000002aff1f7e24 */ /* 0x000fe200080e06ff */
[----:B------:R-:W-:Y:S01]  /*2e60*/  UIMAD UR4, UR15, 0xa0, URZ ;  /* 0x000000a00f0478a4 */ /* 0x000fe2000f8e023f */
[----:B0-----:R-:W-:-:S03]  /*2e70*/  IMAD.MOV.U32 R8, RZ, RZ, R38 ;  /* 0x000000ffff087224 */ /* 0x001fc600078e0026 */
[----:B------:R-:W-:Y:S02]  /*2e80*/  UIADD3 UR4, UR7, UR4, URZ ;  /* 0x0000000407047290 */ /* 0x000fe4000fffe03f */
[----:B------:R0:W-:Y:S01]  /*2e90*/  STL.128 [R1+0x260], R8 ;  /* 0x0002600801007387 */ /* 0x0001e20000100c00 */
[----:B------:R-:W-:Y:S02]  /*2ea0*/  UIMAD.WIDE.U32 UR8, UR12, 0xa0, URZ ;  /* 0x000000a00c0878a5 */ /* 0x000fe4000f8e003f */
[----:B------:R-:W-:-:S04]  /*2eb0*/  UIMAD UR5, UR13, 0xa0, URZ ;  /* 0x000000a00d0578a4 */ /* 0x000fc8000f8e023f */
[----:B------:R-:W-:Y:S01]  /*2ec0*/  UIADD3 UR5, UR9, UR5, URZ ;  /* 0x0000000509057290 */ /* 0x000fe2000fffe03f */
[----:B0-----:R-:W-:Y:S02]  /*2ed0*/  IMAD.MOV.U32 R8, RZ, RZ, R30 ;  /* 0x000000ffff087224 */ /* 0x001fe400078e001e */
[----:B------:R-:W-:Y:S02]  /*2ee0*/  IMAD.MOV.U32 R9, RZ, RZ, R31 ;  /* 0x000000ffff097224 */ /* 0x000fe400078e001f */
[----:B------:R-:W-:Y:S02]  /*2ef0*/  IMAD.MOV.U32 R10, RZ, RZ, R28 ;  /* 0x000000ffff0a7224 */ /* 0x000fe400078e001c */
[----:B------:R-:W-:-:S05]  /*2f00*/  IMAD.MOV.U32 R11, RZ, RZ, R29 ;  /* 0x000000ffff0b7224 */ /* 0x000fca00078e001d */
[----:B------:R0:W-:Y:S01]  /*2f10*/  STL.128 [R1+0x2a0], R8 ;  /* 0x0002a00801007387 */ /* 0x0001e20000100c00 */
[----:B------:R-:W-:Y:S02]  /*2f20*/  IMAD.U32 R13, RZ, RZ, UR9 ;  /* 0x00000009ff0d7e24 */ /* 0x000fe4000f8e00ff */
[----:B------:R-:W-:Y:S01]  /*2f30*/  IMAD.U32 R13, RZ, RZ, UR5 ;  /* 0x00000005ff0d7e24 */ /* 0x000fe2000f8e00ff */
[----:B------:R-:W-:Y:S01]  /*2f40*/  USHF.L.U32 UR5, UR12, 0x7, URZ ;  /* 0x000000070c057899 */ /* 0x000fe2000800063f */
[----:B------:R1:W-:Y:S01]  /*2f50*/  STL.64 [R1+0x148], R14 ;  /* 0x0001480e01007387 */ /* 0x0003e20000100a00 */
[----:B------:R-:W-:Y:S02]  /*2f60*/  IMAD.U32 R12, RZ, RZ, UR8 ;  /* 0x00000008ff0c7e24 */ /* 0x000fe4000f8e00ff */
[----:B0-----:R-:W-:Y:S01]  /*2f70*/  IMAD.U32 R11, RZ, RZ, UR7 ;  /* 0x00000007ff0b7e24 */ /* 0x001fe2000f8e00ff */
[----:B-1----:R-:W0:Y:S01]  /*2f80*/  LDC.64 R14, c[0x0][0x418] ;  /* 0x00010600ff0e7b82 */ /* 0x002e220000000a00 */
[----:B------:R-:W-:Y:S01]  /*2f90*/  IMAD.U32 R10, RZ, RZ, UR6 ;  /* 0x00000006ff0a7e24 */ /* 0x000fe2000f8e00ff */
[----:B------:R-:W-:Y:S01]  /*2fa0*/  USHF.L.U32 UR6, UR14, 0x7, URZ ;  /* 0x000000070e067899 */ /* 0x000fe2000800063f */
[----:B------:R-:W-:Y:S01]  /*2fb0*/  IMAD.U32 R11, RZ, RZ, UR4 ;  /* 0x00000004ff0b7e24 */ /* 0x000fe2000f8e00ff */
[----:B------:R-:W-:Y:S01]  /*2fc0*/  USHF.L.U64.HI UR4, UR14, 0x7, UR15 ;  /* 0x000000070e047899 */ /* 0x000fe2000801020f */
[----:B------:R-:W-:-:S03]  /*2fd0*/  IMAD.U32 R28, RZ, RZ, UR43 ;  /* 0x0000002bff1c7e24 */ /* 0x000fc6000f8e00ff */
[----:B------:R-:W-:Y:S01]  /*2fe0*/  IMAD.U32 R8, RZ, RZ, UR6 ;  /* 0x00000006ff087e24 */ /* 0x000fe2000f8e00ff */
[----:B------:R-:W-:Y:S01]  /*2ff0*/  USHF.R.S32.HI UR8, URZ, 0x1f, UR48 ;  /* 0x0000001f3f087899 */ /* 0x000fe20008011430 */
[----:B------:R-:W-:Y:S01]  /*3000*/  IMAD.U32 R9, RZ, RZ, UR4 ;  /* 0x00000004ff097e24 */ /* 0x000fe2000f8e00ff */
[----:B------:R-:W-:Y:S01]  /*3010*/  USHF.L.U64.HI UR4, UR12, 0x7, UR13 ;  /* 0x000000070c047899 */ /* 0x000fe2000801020d */
[----:B------:R-:W-:Y:S01]  /*3020*/  IMAD.SHL.U32 R40, R40, 0x8, RZ ;  /* 0x0000000828287824 */ /* 0x000fe200078e00ff */
[----:B------:R-:W-:Y:S01]  /*3030*/  IADD3 R28, P0, R28, 0x60, RZ ;  /* 0x000000601c1c7810 */ /* 0x000fe20007f1e0ff */
[----:B------:R-:W-:Y:S01]  /*3040*/  ULDC.64 UR6, c[0x0][0x400] ;  /* 0x0001000000067ab9 */ /* 0x000fe20000000a00 */
[----:B------:R-:W-:Y:S04]  /*3050*/  STL.128 [R1+0xc0], R8 ;  /* 0x0000c00801007387 */ /* 0x000fe80000100c00 */
[----:B------:R1:W-:Y:S01]  /*3060*/  STL.128 [R1+0x100], R8 ;  /* 0x0001000801007387 */ /* 0x0003e20000100c00 */
[----:B------:R-:W-:Y:S01]  /*3070*/  UIMAD UR9, UR8, UR14, URZ ;  /* 0x0000000e080972a4 */ /* 0x000fe2000f8e023f */
[----:B------:R-:W-:Y:S01]  /*3080*/  SHF.R.S32.HI R43, RZ, 0x1f, R18 ;  /* 0x0000001fff2b7819 */ /* 0x000fe20000011412 */
[----:B------:R-:W-:Y:S01]  /*3090*/  UIMAD UR8, UR8, UR12, URZ ;  /* 0x0000000c080872a4 */ /* 0x000fe2000f8e023f */
[----:B------:R-:W-:Y:S01]  /*30a0*/  SHF.R.S32.HI R41, RZ, 0x1f, R40 ;  /* 0x0000001fff297819 */ /* 0x000fe20000011428 */
[----:B------:R-:W-:Y:S01]  /*30b0*/  IMAD.X R29, RZ, RZ, UR42, P0 ;  /* 0x0000002aff1d7e24 */ /* 0x000fe200080e06ff */
[----:B------:R-:W-:Y:S01]  /*30c0*/  UIMAD.WIDE.U32 UR6, UR48, UR12, UR6 ;  /* 0x0000000c300672a5 */ /* 0x000fe2000f8e0006 */
[----:B------:R-:W-:Y:S01]  /*30d0*/  STL.128 [R1+0x120], RZ ;  /* 0x000120ff01007387 */ /* 0x000fe20000100c00 */
[----:B-1----:R-:W-:-:S02]  /*30e0*/  IMAD.MOV.U32 R10, RZ, RZ, R12 ;  /* 0x000000ffff0a7224 */ /* 0x002fc400078e000c */
[----:B------:R-:W-:Y:S02]  /*30f0*/  IMAD.MOV.U32 R11, RZ, RZ, R13 ;  /* 0x000000ffff0b7224 */ /* 0x000fe400078e000d */
[----:B------:R-:W-:Y:S02]  /*3100*/  IMAD.U32 R12, RZ, RZ, UR5 ;  /* 0x00000005ff0c7e24 */ /* 0x000fe4000f8e00ff */
[----:B------:R-:W-:Y:S01]  /*3110*/  IMAD.U32 R13, RZ, RZ, UR4 ;  /* 0x00000004ff0d7e24 */ /* 0x000fe2000f8e00ff */
[----:B------:R-:W-:Y:S01]  /*3120*/  ULDC.64 UR4, c[0x0][0x3e8] ;  /* 0x0000fa0000047ab9 */ /* 0x000fe20000000a00 */
[----:B------:R-:W-:Y:S02]  /*3130*/  IMAD.MOV.U32 R8, RZ, RZ, R12 ;  /* 0x000000ffff087224 */ /* 0x000fe400078e000c */
[----:B------:R-:W-:Y:S01]  /*3140*/  IMAD.MOV.U32 R9, RZ, RZ, R13 ;  /* 0x000000ffff097224 */ /* 0x000fe200078e000d */
[----:B------:R-:W-:Y:S01]  /*3150*/  STL.128 [R1+0xe0], RZ ;  /* 0x0000e0ff01007387 */ /* 0x000fe20000100c00 */
[----:B------:R-:W-:Y:S01]  /*3160*/  UIMAD UR8, UR48, UR13, UR8 ;  /* 0x0000000d300872a4 */ /* 0x000fe2000f8e0208 */
[----:B------:R-:W-:Y:S01]  /*3170*/  IMAD R13, R43, UR14, RZ ;  /* 0x0000000e2b0d7c24 */ /* 0x000fe2000f8e02ff */
[----:B------:R-:W-:Y:S01]  /*3180*/  UIMAD.WIDE.U32 UR4, UR48, UR14, UR4 ;  /* 0x0000000e300472a5 */ /* 0x000fe2000f8e0004 */
[----:B------:R-:W-:Y:S01]  /*3190*/  STL.128 [R1+0xe0], R8 ;  /* 0x0000e00801007387 */ /* 0x000fe20000100c00 */
[----:B------:R-:W-:-:S03]  /*31a0*/  UIMAD UR9, UR48, UR15, UR9 ;  /* 0x0000000f300972a4 */ /* 0x000fc6000f8e0209 */
[----:B------:R1:W-:Y:S01]  /*31b0*/  STL.128 [R1+0x120], R8 ;  /* 0x0001200801007387 */ /* 0x0003e20000100c00 */
[--C-:B------:R-:W-:Y:S01]  /*31c0*/  SHF.R.S32.HI R39, RZ, 0x1f, R19.reuse ;  /* 0x0000001fff277819 */ /* 0x100fe20000011413 */
[----:B------:R-:W-:Y:S02]  /*31d0*/  UIADD3 UR8, UR7, UR8, URZ ;  /* 0x0000000807087290 */ /* 0x000fe4000fffe03f */
[----:B------:R3:W-:Y:S01]  /*31e0*/  STL.64 [R1+0x258], R28 ;  /* 0x0002581c01007387 */ /* 0x0007e20000100a00 */
[----:B------:R-:W-:Y:S02]  /*31f0*/  IMAD.MOV.U32 R38, RZ, RZ, R19 ;  /* 0x000000ffff267224 */ /* 0x000fe400078e0013 */
[C---:B------:R-:W-:Y:S02]  /*3200*/  IMAD R47, R18.reuse, UR15, R13 ;  /* 0x0000000f122f7c24 */ /* 0x040fe4000f8e020d */
[----:B------:R-:W-:-:S04]  /*3210*/  IMAD.WIDE.U32 R12, R18, UR14, R38 ;  /* 0x0000000e120c7c25 */ /* 0x000fc8000f8e0026 */
[----:B-1----:R-:W-:-:S04]  /*3220*/  IMAD.WIDE.U32 R8, R18, UR14, R40 ;  /* 0x0000000e12087c25 */ /* 0x002fc8000f8e0028 */
[----:B---3--:R-:W-:Y:S01]  /*3230*/  IMAD.U32 R29, RZ, RZ, UR7 ;  /* 0x00000007ff1d7e24 */ /* 0x008fe2000f8e00ff */
[----:B------:R-:W-:Y:S01]  /*3240*/  UIADD3 UR7, UR5, UR9, URZ ;  /* 0x0000000905077290 */ /* 0x000fe2000fffe03f */
[----:B------:R-:W-:Y:S01]  /*3250*/  IMAD R11, R43, UR12, RZ ;  /* 0x0000000c2b0b7c24 */ /* 0x000fe2000f8e02ff */
[----:B------:R-:W-:Y:S01]  /*3260*/  IADD3 R30, P0, R8, UR4, RZ ;  /* 0x00000004081e7c10 */ /* 0x000fe2000ff1e0ff */
[----:B------:R-:W-:-:S04]  /*3270*/  IMAD.WIDE.U32 R52, R18, UR12, R38 ;  /* 0x0000000c12347c25 */ /* 0x000fc8000f8e0026 */
[C---:B------:R-:W-:Y:S01]  /*3280*/  IMAD R59, R18.reuse, UR13, R11 ;  /* 0x0000000d123b7c24 */ /* 0x040fe2000f8e020b */
[----:B------:R-:W-:Y:S01]  /*3290*/  IADD3.X R31, R9, UR7, R47, P0, !PT ;  /* 0x00000007091f7c10 */ /* 0x000fe200087fe42f */
[----:B------:R-:W-:Y:S01]  /*32a0*/  IMAD.WIDE.U32 R10, R18, UR12, R40 ;  /* 0x0000000c120a7c25 */ /* 0x000fe2000f8e0028 */
[----:B0-----:R-:W-:Y:S01]  /*32b0*/  LOP3.LUT P0, RZ, R14, R44, RZ, 0xfc, !PT ;  /* 0x0000002c0eff7212 */ /* 0x001fe2000780fcff */
[----:B------:R-:W0:Y:S01]  /*32c0*/  LDC.64 R8, c[0x0][0x3f8] ;  /* 0x0000fe00ff087b82 */ /* 0x000e220000000a00 */
[----:B------:R-:W-:Y:S02]  /*32d0*/  IADD3 R50, P3, R12, UR4, RZ ;  /* 0x000000040c327c10 */ /* 0x000fe4000ff7e0ff */
[----:B------:R-:W-:Y:S02]  /*32e0*/  IADD3 R46, P2, R10, UR6, RZ ;  /* 0x000000060a2e7c10 */ /* 0x000fe4000ff5e0ff */
[----:B------:R-:W-:Y:S02]  /*32f0*/  IADD3 R10, P4, R52, UR6, RZ ;  /* 0x00000006340a7c10 */ /* 0x000fe4000ff9e0ff */
[----:B------:R-:W-:-:S02]  /*3300*/  LOP3.LUT P0, RZ, R15, R45, RZ, 0xfc, P0 ;  /* 0x0000002d0fff7212 */ /* 0x000fc4000000fcff */
[----:B------:R-:W1:Y:S01]  /*3310*/  LDC.64 R44, c[0x0][0x3f0] ;  /* 0x0000fc00ff2c7b82 */ /* 0x000e620000000a00 */
[----:B------:R-:W-:Y:S01]  /*3320*/  IADD3.X R51, R47, UR7, R13, P3, !PT ;  /* 0x000000072f337c10 */ /* 0x000fe20009ffe40d */
[----:B------:R-:W-:Y:S01]  /*3330*/  IMAD.U32 R29, RZ, RZ, UR8 ;  /* 0x00000008ff1d7e24 */ /* 0x000fe2000f8e00ff */
[----:B------:R-:W-:Y:S02]  /*3340*/  IADD3.X R47, R11, UR8, R59, P2, !PT ;  /* 0x000000080b2f7c10 */ /* 0x000fe400097fe43b */
[----:B------:R-:W-:Y:S01]  /*3350*/  IADD3.X R11, R59, UR8, R53, P4, !PT ;  /* 0x000000083b0b7c10 */ /* 0x000fe2000a7fe435 */
[----:B------:R-:W-:Y:S02]  /*3360*/  ULDC.64 UR8, c[0x0][0x428] ;  /* 0x00010a0000087ab9 */ /* 0x000fe40000000a00 */
[----:B------:R-:W-:Y:S01]  /*3370*/  IMAD R41, R57, UR8, RZ ;  /* 0x0000000839297c24 */ /* 0x000fe2000f8e02ff */
[----:B------:R-:W3:Y:S01]  /*3380*/  LDC.64 R12, c[0x0][0x310] ;  /* 0x0000c400ff0c7b82 */ /* 0x000ee20000000a00 */
[C---:B------:R-:W-:Y:S01]  /*3390*/  IMAD.WIDE.U32 R52, R60.reuse, UR8, RZ ;  /* 0x000000083c347c25 */ /* 0x040fe2000f8e00ff */
[----:B------:R0:W-:Y:S03]  /*33a0*/  STL.64 [R1+0xf0], R46 ;  /* 0x0000f02e01007387 */ /* 0x0001e60000100a00 */
[----:B------:R-:W-:Y:S01]  /*33b0*/  IMAD R41, R60, UR9, R41 ;  /* 0x000000093c297c24 */ /* 0x000fe2000f8e0229 */
[----:B------:R0:W-:Y:S01]  /*33c0*/  STL.64 [R1+0x110], R50 ;  /* 0x0001103201007387 */ /* 0x0001e20000100a00 */
[----:B------:R-:W-:-:S02]  /*33d0*/  IMAD.U32 R58, RZ, RZ, UR4 ;  /* 0x00000004ff3a7e24 */ /* 0x000fc4000f8e00ff */
[----:B------:R-:W-:Y:S02]  /*33e0*/  IMAD.IADD R41, R53, 0x1, R41 ;  /* 0x0000000135297824 */ /* 0x000fe400078e0229 */
[----:B------:R-:W-:Y:S01]  /*33f0*/  IMAD.U32 R57, RZ, RZ, UR7 ;  /* 0x00000007ff397e24 */ /* 0x000fe2000f8e00ff */
[----:B0-----:R-:W-:Y:S01]  /*3400*/  SEL R46, R60, RZ, !P0 ;  /* 0x000000ff3c2e7207 */ /* 0x001fe20004000000 */
[----:B------:R-:W-:Y:S01]  /*3410*/  IMAD.U32 R28, RZ, RZ, UR6 ;  /* 0x00000006ff1c7e24 */ /* 0x000fe2000f8e00ff */
[----:B------:R-:W-:-:S03]  /*3420*/  LEA R50, P0, R52, R14, 0x2 ;  /* 0x0000000e34327211 */ /* 0x000fc600078010ff */
[----:B------:R-:W-:Y:S01]  /*3430*/  IMAD.MOV.U32 R47, RZ, RZ, R46 ;  /* 0x000000ffff2f7224 */ /* 0x000fe200078e002e */
[----:B------:R0:W-:Y:S01]  /*3440*/  STL.64 [R1+0x130], R10 ;  /* 0x0001300a01007387 */ /* 0x0001e20000100a00 */
[----:B------:R-:W-:Y:S02]  /*3450*/  IADD3 R48, P1, R48, UR10, RZ ;  /* 0x0000000a30307c10 */ /* 0x000fe4000ff3e0ff */
[----:B------:R-:W-:Y:S01]  /*3460*/  LEA.HI.X R51, R52, R15, R41, 0x2, P0 ;  /* 0x0000000f34337211 */ /* 0x000fe200000f1429 */
[C---:B------:R-:W-:Y:S01]  /*3470*/  VIADD R52, R40.reuse, 0x10 ;  /* 0x0000001028347836 */ /* 0x040fe20000000000 */
[----:B------:R0:W-:Y:S01]  /*3480*/  STL.64 [R1+0xb0], R28 ;  /* 0x0000b01c01007387 */ /* 0x0001e20000100a00 */
[----:B------:R-:W-:Y:S02]  /*3490*/  IADD3.X R15, R49, UR11, RZ, P1, !PT ;  /* 0x0000000b310f7c10 */ /* 0x000fe40008ffe4ff */
[----:B-1----:R-:W-:Y:S01]  /*34a0*/  ISETP.GE.AND P0, PT, R40, R45, PT ;  /* 0x0000002d2800720c */ /* 0x002fe20003f06270 */
[----:B------:R1:W-:Y:S01]  /*34b0*/  STL.64 [R1+0xd0], R30 ;  /* 0x0000d01e01007387 */ /* 0x0003e20000100a00 */
[----:B0-----:R-:W-:-:S02]  /*34c0*/  IMAD.MOV.U32 R10, RZ, RZ, R58 ;  /* 0x000000ffff0a7224 */ /* 0x001fc400078e003a */
[----:B------:R-:W-:Y:S01]  /*34d0*/  IMAD.MOV.U32 R11, RZ, RZ, R57 ;  /* 0x000000ffff0b7224 */ /* 0x000fe200078e0039 */
[----:B------:R0:W-:Y:S01]  /*34e0*/  STL.64 [R1+0x200], R46 ;  /* 0x0002002e01007387 */ /* 0x0001e20000100a00 */
[----:B------:R-:W-:Y:S01]  /*34f0*/  ISETP.GE.AND P1, PT, R52, R45, PT ;  /* 0x0000002d3400720c */ /* 0x000fe20003f26270 */
[----:B------:R-:W2:Y:S02]  /*3500*/  LDC.64 R28, c[0x0][0x328] ;  /* 0x0000ca00ff1c7b82 */ /* 0x000ea40000000a00 */
[----:B------:R3:W-:Y:S06]  /*3510*/  STL.128 [R1+0x90], R8 ;  /* 0x0000900801007387 */ /* 0x0007ec0000100c00 */
[----:B-1----:R-:W2:Y:S01]  /*3520*/  LDC.64 R30, c[0x0][0x338] ;  /* 0x0000ce00ff1e7b82 */ /* 0x002ea20000000a00 */
[----:B0-----:R-:W-:-:S02]  /*3530*/  VIADD R46, R40, 0x50 ;  /* 0x00000050282e7836 */ /* 0x001fc40000000000 */
[----:B------:R-:W-:Y:S02]  /*3540*/  IMAD.MOV.U32 R14, RZ, RZ, R48 ;  /* 0x000000ffff0e7224 */ /* 0x000fe400078e0030 */
[----:B---3--:R-:W-:Y:S01]  /*3550*/  VIADD R11, R40, 0x20 ;  /* 0x00000020280b7836 */ /* 0x008fe20000000000 */
[----:B------:R-:W-:Y:S02]  /*3560*/  SEL R8, RZ, 0x1, P0 ;  /* 0x00000001ff087807 */ /* 0x000fe40000000000 */
[----:B------:R-:W-:Y:S02]  /*3570*/  SEL R9, RZ, 0xffffffff, P1 ;  /* 0xffffffffff097807 */ /* 0x000fe40000800000 */
[-C--:B------:R-:W-:Y:S01]  /*3580*/  ISETP.GE.AND P0, PT, R46, R45.reuse, PT ;  /* 0x0000002d2e00720c */ /* 0x080fe20003f06270 */
[C---:B------:R-:W-:Y:S02]  /*3590*/  IMAD.IADD R46, R40.reuse, 0x1, R11 ;  /* 0x00000001282e7824 */ /* 0x040fe400078e020b */
[----:B------:R-:W-:Y:S01]  /*35a0*/  IMAD.SHL.U32 R9, R9, 0x2, RZ ;  /* 0x0000000209097824 */ /* 0x000fe200078e00ff */
[----:B------:R-:W-:Y:S01]  /*35b0*/  STL.64 [R1+0x1a0], RZ ;  /* 0x0001a0ff01007387 */ /* 0x000fe20000100a00 */
[----:B------:R-:W-:Y:S01]  /*35c0*/  VIADD R10, R40, 0x30 ;  /* 0x00000030280a7836 */ /* 0x000fe20000000000 */
[----:B------:R-:W-:-:S02]  /*35d0*/  ISETP.GE.AND P4, PT, R46, R45, PT ;  /* 0x0000002d2e00720c */ /* 0x000fc40003f86270 */
[----:B------:R0:W-:Y:S01]  /*35e0*/  STL.128 [R1+0x1a0], R12 ;  /* 0x0001a00c01007387 */ /* 0x0001e20000100c00 */
[-C--:B------:R-:W-:Y:S02]  /*35f0*/  ISETP.GE.AND P1, PT, R11, R45.reuse, PT ;  /* 0x0000002d0b00720c */ /* 0x080fe40003f26270 */
[----:B------:R-:W-:Y:S01]  /*3600*/  LOP3.LUT R9, R9, 0x2, R8, 0xe2, !PT ;  /* 0x0000000209097812 */ /* 0x000fe200078ee208 */
[----:B------:R-:W-:Y:S01]  /*3610*/  VIADD R8, R44, 0x9f ;  /* 0x0000009f2c087836 */ /* 0x000fe20000000000 */
[-C--:B------:R-:W-:Y:S02]  /*3620*/  ISETP.GE.AND P2, PT, R10, R45.reuse, PT ;  /* 0x0000002d0a00720c */ /* 0x080fe40003f46270 */
[----:B------:R-:W-:Y:S02]  /*3630*/  ISETP.GE.AND P3, PT, R19, R45, PT ;  /* 0x0000002d1300720c */ /* 0x000fe40003f66270 */
[----:B------:R-:W-:Y:S01]  /*3640*/  SEL R10, RZ, 0x4, P1 ;  /* 0x00000004ff0a7807 */ /* 0x000fe20000800000 */
[----:B0-----:R-:W-:Y:S01]  /*3650*/  VIADD R14, R40, 0x40 ;  /* 0x00000040280e7836 */ /* 0x001fe20000000000 */
[----:B------:R-:W-:-:S02]  /*3660*/  SEL R13, RZ, 0xffffffff, P4 ;  /* 0xffffffffff0d7807 */ /* 0x000fc40002000000 */
[----:B------:R-:W-:Y:S01]  /*3670*/  SEL R11, RZ, 0x8, P2 ;  /* 0x00000008ff0b7807 */ /* 0x000fe20001000000 */
[----:B------:R-:W-:Y:S01]  /*3680*/  IMAD.IADD R40, R40, 0x1, R14 ;  /* 0x0000000128287824 */ /* 0x000fe200078e020e */
[----:B------:R-:W-:Y:S01]  /*3690*/  ISETP.GE.AND P1, PT, R14, R45, PT ;  /* 0x0000002d0e00720c */ /* 0x000fe20003f26270 */
[----:B------:R-:W-:Y:S01]  /*36a0*/  IMAD.SHL.U32 R13, R13, 0x2, RZ ;  /* 0x000000020d0d7824 */ /* 0x000fe200078e00ff */
[----:B------:R-:W-:Y:S01]  /*36b0*/  SEL R12, RZ, 0x1, P3 ;  /* 0x00000001ff0c7807 */ /* 0x000fe20001800000 */
[----:B------:R-:W-:Y:S01]  /*36c0*/  IMAD.HI R14, R8, 0x66666667, RZ ;  /* 0x66666667080e7827 */ /* 0x000fe200078e02ff */
[----:B------:R-:W-:Y:S01]  /*36d0*/  STL.128 [R1+0x1c0], RZ ;  /* 0x0001c0ff01007387 */ /* 0x000fe20000100c00 */
[----:B------:R-:W-:Y:S02]  /*36e0*/  LOP3.LUT R10, R11, R9, R10, 0xfe, !PT ;  /* 0x000000090b0a7212 */ /* 0x000fe400078efe0a */
[----:B------:R-:W-:Y:S01]  /*36f0*/  IMAD.SHL.U32 R8, R45, 0x2, RZ ;  /* 0x000000022d087824 */ /* 0x000fe200078e00ff */
[----:B--2---:R0:W-:Y:S01]  /*3700*/  STL.128 [R1+0x1c0], R28 ;  /* 0x0001c01c01007387 */ /* 0x0041e20000100c00 */
[----:B------:R-:W-:-:S02]  /*3710*/  SHF.R.U32.HI R9, RZ, 0x1f, R14 ;  /* 0x0000001fff097819 */ /* 0x000fc4000001160e */
[----:B------:R-:W-:Y:S01]  /*3720*/  SEL R11, RZ, 0x10, P1 ;  /* 0x00000010ff0b7807 */ /* 0x000fe20000800000 */
[----:B------:R1:W-:Y:S01]  /*3730*/  STL [R1+0x6c], R8 ;  /* 0x00006c0801007387 */ /* 0x0003e20000100800 */
[----:B------:R-:W-:Y:S02]  /*3740*/  ISETP.GE.AND P2, PT, R40, R45, PT ;  /* 0x0000002d2800720c */ /* 0x000fe40003f46270 */
[----:B0-----:R-:W-:Y:S01]  /*3750*/  LOP3.LUT R28, R13, 0x2, R12, 0xe2, !PT ;  /* 0x000000020d1c7812 */ /* 0x001fe200078ee20c */
[----:B------:R-:W-:Y:S01]  /*3760*/  STL.64 [R1+0x198], RZ ;  /* 0x000198ff01007387 */ /* 0x000fe20000100a00 */
[----:B------:R-:W-:Y:S01]  /*3770*/  SEL R13, RZ, 0x20, P0 ;  /* 0x00000020ff0d7807 */ /* 0x000fe20000000000 */
[----:B-1----:R-:W-:Y:S01]  /*3780*/  VIADD R8, R19, 0x20 ;  /* 0x0000002013087836 */ /* 0x002fe20000000000 */
[----:B------:R-:W-:Y:S01]  /*3790*/  LEA.HI.SX32 R12, R14, R9, 0x1a ;  /* 0x000000090e0c7211 */ /* 0x000fe200078fd2ff */
[----:B------:R-:W-:Y:S01]  /*37a0*/  IMAD R9, R21, R18, RZ ;  /* 0x0000001215097224 */ /* 0x000fe200078e02ff */
[----:B------:R-:W-:Y:S01]  /*37b0*/  LOP3.LUT R14, R13, R10, R11, 0xfe, !PT ;  /* 0x0000000a0d0e7212 */ /* 0x000fe200078efe0b */
[-C--:B------:R-:W-:Y:S01]  /*37c0*/  IMAD.WIDE.U32 R10, R18, R20.reuse, R38 ;  /* 0x00000014120a7225 */ /* 0x080fe200078e0026 */
[----:B------:R-:W-:Y:S01]  /*37d0*/  SEL R15, RZ, 0x4, P2 ;  /* 0x00000004ff0f7807 */ /* 0x000fe20001000000 */
[----:B------:R-:W-:Y:S01]  /*37e0*/  STL [R1+0xf8], RZ ;  /* 0x0000f8ff01007387 */ /* 0x000fe20000100800 */
[-C--:B------:R-:W-:Y:S01]  /*37f0*/  ISETP.GE.AND P2, PT, R8, R35.reuse, PT ;  /* 0x000000230800720c */ /* 0x080fe20003f46270 */
[----:B------:R-:W-:Y:S01]  /*3800*/  IMAD R13, R43, R20, R9 ;  /* 0x000000142b0d7224 */ /* 0x000fe200078e0209 */
[----:B----4-:R-:W-:Y:S01]  /*3810*/  IADD3 R10, P0, R6, R10, RZ ;  /* 0x0000000a060a7210 */ /* 0x010fe20007f1e0ff */
[----:B------:R0:W-:Y:S01]  /*3820*/  STL.64 [R1+0x198], R36 ;  /* 0x0001982401007387 */ /* 0x0001e20000100a00 */
[----:B------:R-:W-:Y:S01]  /*3830*/  SEL R6, RZ, 0xffffffff, P2 ;  /* 0xffffffffff067807 */ /* 0x000fe20001000000 */
[C---:B------:R-:W-:Y:S01]  /*3840*/  VIADD R81, R19.reuse, 0x60 ;  /* 0x0000006013517836 */ /* 0x040fe20000000000 */
[----:B------:R-:W-:Y:S01]  /*3850*/  ISETP.GE.AND P1, PT, R46, R35, PT ;  /* 0x000000232e00720c */ /* 0x000fe20003f26270 */
[----:B------:R-:W-:Y:S01]  /*3860*/  VIADD R80, R19, 0x40 ;  /* 0x0000004013507836 */ /* 0x000fe20000000000 */
[----:B------:R-:W-:Y:S01]  /*3870*/  IADD3.X R11, R7, R11, R13, P0, !PT ;  /* 0x0000000b070b7210 */ /* 0x000fe200007fe40d */
[----:B------:R-:W-:Y:S01]  /*3880*/  STL [R1+0x118], RZ ;  /* 0x000118ff01007387 */ /* 0x000fe20000100800 */
[----:B------:R-:W-:Y:S01]  /*3890*/  ISETP.GE.AND P0, PT, R19, R35, PT ;  /* 0x000000231300720c */ /* 0x000fe20003f06270 */
[----:B------:R-:W1:Y:S02]  /*38a0*/  LDC R29, c[0x0][0x320] ;  /* 0x0000c800ff1d7b82 */ /* 0x000e640000000800 */
[----:B------:R-:W-:Y:S06]  /*38b0*/  STL [R1+0xb8], RZ ;  /* 0x0000b8ff01007387 */ /* 0x000fec0000100800 */
[----:B0-----:R-:W0:Y:S01]  /*38c0*/  LDC.64 R36, c[0x0][0x330] ;  /* 0x0000cc00ff247b82 */ /* 0x001e220000000a00 */
[----:B------:R-:W-:Y:S01]  /*38d0*/  STL [R1+0xd8], RZ ;  /* 0x0000d8ff01007387 */ /* 0x000fe20000100800 */
[----:B------:R-:W-:Y:S01]  /*38e0*/  IMAD.SHL.U32 R6, R6, 0x2, RZ ;  /* 0x0000000206067824 */ /* 0x000fe200078e00ff */
[----:B------:R-:W-:-:S02]  /*38f0*/  SEL R7, RZ, 0x1, P0 ;  /* 0x00000001ff077807 */ /* 0x000fc40000000000 */
[----:B------:R-:W-:Y:S01]  /*3900*/  STL [R1+0xb8], R12 ;  /* 0x0000b80c01007387 */ /* 0x000fe20000100800 */
[----:B------:R-:W-:-:S03]  /*3910*/  ISETP.GE.AND P0, PT, R81, R35, PT ;  /* 0x000000235100720c */ /* 0x000fc60003f06270 */
[----:B------:R-:W-:Y:S01]  /*3920*/  STL [R1+0xd8], R12 ;  /* 0x0000d80c01007387 */ /* 0x000fe20000100800 */
[----:B------:R-:W-:-:S03]  /*3930*/  ISETP.GE.AND P2, PT, R80, R35, PT ;  /* 0x000000235000720c */ /* 0x000fc60003f46270 */
[----:B------:R-:W-:Y:S04]  /*3940*/  STL [R1+0xf8], R12 ;  /* 0x0000f80c01007387 */ /* 0x000fe80000100800 */
[----:B------:R2:W-:Y:S01]  /*3950*/  STL [R1+0x118], R12 ;  /* 0x0001180c01007387 */ /* 0x0005e20000100800 */
[----:B------:R-:W-:Y:S02]  /*3960*/  LOP3.LUT R13, R6, 0x2, R7, 0xe2, !PT ;  /* 0x00000002060d7812 */ /* 0x000fe400078ee207 */
[----:B------:R-:W-:Y:S01]  /*3970*/  SEL R6, RZ, 0x4, P2 ;  /* 0x00000004ff067807 */ /* 0x000fe20001000000 */
[----:B------:R3:W-:Y:S01]  /*3980*/  STL.U8 [R1+0x80], R14 ;  /* 0x0000800e01007387 */ /* 0x0007e20000100000 */
[----:B--2---:R-:W-:Y:S01]  /*3990*/  SEL R12, RZ, 0xffffffff, P1 ;  /* 0xffffffffff0c7807 */ /* 0x004fe20000800000 */
[C---:B------:R-:W-:Y:S01]  /*39a0*/  IMAD.SHL.U32 R9, R20.reuse, 0x80, RZ ;  /* 0x0000008014097824 */ /* 0x040fe200078e00ff */
[----:B------:R-:W-:-:S02]  /*39b0*/  SHF.L.U64.HI R30, R20, 0x7, R21 ;  /* 0x00000007141e7819 */ /* 0x000fc40000010215 */
[----:B---3--:R-:W-:Y:S01]  /*39c0*/  SEL R14, RZ, 0x8, P0 ;  /* 0x00000008ff0e7807 */ /* 0x008fe20000000000 */
[----:B------:R-:W-:Y:S01]  /*39d0*/  IMAD.SHL.U32 R12, R12, 0x2, RZ ;  /* 0x000000020c0c7824 */ /* 0x000fe200078e00ff */
[----:B------:R-:W-:Y:S01]  /*39e0*/  ISETP.GE.AND P1, PT, R40, R35, PT ;  /* 0x000000232800720c */ /* 0x000fe20003f26270 */
[C---:B------:R-:W-:Y:S01]  /*39f0*/  VIADD R21, R19.reuse, 0x80 ;  /* 0x0000008013157836 */ /* 0x040fe20000000000 */
[----:B------:R-:W-:Y:S01]  /*3a00*/  LOP3.LUT R31, R14, R13, R6, 0xfe, !PT ;  /* 0x0000000d0e1f7212 */ /* 0x000fe200078efe06 */
[----:B------:R-:W-:Y:S01]  /*3a10*/  VIADD R20, R19, 0xa0 ;  /* 0x000000a013147836 */ /* 0x000fe20000000000 */
[----:B------:R-:W-:Y:S01]  /*3a20*/  LOP3.LUT R12, R12, 0x2, R7, 0xe2, !PT ;  /* 0x000000020c0c7812 */ /* 0x000fe200078ee207 */
[----:B------:R-:W-:Y:S02]  /*3a30*/  IMAD.MOV.U32 R6, RZ, RZ, R4 ;  /* 0x000000ffff067224 */ /* 0x000fe400078e0004 */
[----:B------:R-:W-:Y:S01]  /*3a40*/  IMAD.MOV.U32 R7, RZ, RZ, R5 ;  /* 0x000000ffff077224 */ /* 0x000fe200078e0005 */
[----:B------:R-:W-:Y:S01]  /*3a50*/  LOP3.LUT R28, R28, R15, RZ, 0xfc, !PT ;  /* 0x0000000f1c1c7212 */ /* 0x000fe200078efcff */
[----:B------:R-:W-:-:S02]  /*3a60*/  IMAD.MOV.U32 R4, RZ, RZ, R9 ;  /* 0x000000ffff047224 */ /* 0x000fc400078e0009 */
[----:B------:R-:W-:Y:S01]  /*3a70*/  IMAD.MOV.U32 R5, RZ, RZ, R30 ;  /* 0x000000ffff057224 */ /* 0x000fe200078e001e */
[-C--:B------:R-:W-:Y:S01]  /*3a80*/  ISETP.GE.AND P0, PT, R21, R35.reuse, PT ;  /* 0x000000231500720c */ /* 0x080fe20003f06270 */
[----:B------:R-:W-:Y:S01]  /*3a90*/  IMAD.U32 R59, RZ, RZ, UR5 ;  /* 0x00000005ff3b7e24 */ /* 0x000fe2000f8e00ff */
[----:B------:R-:W-:Y:S01]  /*3aa0*/  ISETP.GE.AND P2, PT, R20, R35, PT ;  /* 0x000000231400720c */ /* 0x000fe20003f46270 */
[----:B------:R-:W-:Y:S01]  /*3ab0*/  ULDC.64 UR4, c[0x0][0x318] ;  /* 0x0000c60000047ab9 */ /* 0x000fe20000000a00 */
[----:B------:R-:W-:Y:S01]  /*3ac0*/  SEL R13, RZ, 0x4, P1 ;  /* 0x00000004ff0d7807 */ /* 0x000fe20000800000 */
[----:B------:R-:W-:Y:S01]  /*3ad0*/  STL.128 [R1+0x230], R4 ;  /* 0x0002300401007387 */ /* 0x000fe20000100c00 */
[----:B------:R-:W-:Y:S02]  /*3ae0*/  SEL R15, RZ, 0x20, P2 ;  /* 0x00000020ff0f7807 */ /* 0x000fe40001000000 */
[----:B------:R-:W-:Y:S01]  /*3af0*/  LOP3.LUT R9, R14, R12, R13, 0xfe, !PT ;  /* 0x0000000c0e097212 */ /* 0x000fe200078efe0d */
[----:B------:R2:W-:Y:S02]  /*3b00*/  STL.U8 [R1+0x81], R28 ;  /* 0x0000811c01007387 */ /* 0x0005e40000100000 */
[----:B--2---:R-:W-:Y:S01]  /*3b10*/  SEL R28, RZ, 0x10, P0 ;  /* 0x00000010ff1c7807 */ /* 0x004fe20000000000 */
[----:B0-----:R-:W-:Y:S01]  /*3b20*/  IMAD.WIDE.U32 R4, R225, R36, UR4 ;  /* 0x00000004e1047e25 */ /* 0x001fe2000f8e0024 */
[----:B------:R-:W-:Y:S05]  /*3b30*/  @!P6 WARPSYNC.ALL ;  /* 0x000000000000e948 */ /* 0x000fea0003800000 */
[----:B------:R-:W-:-:S02]  /*3b40*/  UIADD3 UR4, UP1, UR43, 0x218, URZ ;  /* 0x000002182b047890 */ /* 0x000fc4000ff3e03f */
[----:B------:R-:W-:Y:S01]  /*3b50*/  UIADD3 UR6, UP0, UR43, 0x228, URZ ;  /* 0x000002282b067890 */ /* 0x000fe2000ff1e03f */
[--C-:B------:R-:W-:Y:S01]  /*3b60*/  LOP3.LUT R12, R15, R9, R28.reuse, 0xfe, !PT ;  /* 0x000000090f0c7212 */ /* 0x100fe200078efe1c */
[----:B------:R-:W-:Y:S01]  /*3b70*/  IMAD R9, R225, R37, RZ ;  /* 0x00000025e1097224 */ /* 0x000fe200078e02ff */
[----:B------:R-:W-:Y:S01]  /*3b80*/  LOP3.LUT R14, R15, R31, R28, 0xfe, !PT ;  /* 0x0000001f0f0e7212 */ /* 0x000fe200078efe1c */
[----:B------:R-:W-:Y:S02]  /*3b90*/  UIADD3.X UR5, URZ, UR42, URZ, UP1, !UPT ;  /* 0x0000002a3f057290 */ /* 0x000fe40008ffe43f */
[----:B------:R-:W-:Y:S01]  /*3ba0*/  UIADD3.X UR7, URZ, UR42, URZ, UP0, !UPT ;  /* 0x0000002a3f077290 */ /* 0x000fe200087fe43f */
[----:B------:R-:W-:Y:S01]  /*3bb0*/  IMAD.IADD R5, R5, 0x1, R9 ;  /* 0x0000000105057824 */ /* 0x000fe200078e0209 */
[----:B------:R0:W-:Y:S01]  /*3bc0*/  STL.U8 [R1+0x250], R14 ;  /* 0x0002500e01007387 */ /* 0x0001e20000100000 */
[----:B------:R-:W-:Y:S01]  /*3bd0*/  IMAD.MOV.U32 R28, RZ, RZ, R34 ;  /* 0x000000ffff1c7224 */ /* 0x000fe200078e0022 */
[----:B------:R-:W2:Y:S01]  /*3be0*/  LDC.64 R30, c[0x0][0x418] ;  /* 0x00010600ff1e7b82 */ /* 0x000ea20000000a00 */
[----:B-----5:R-:W-:-:S02]  /*3bf0*/  IMAD.IADD R3, R63, 0x1, R3 ;  /* 0x000000013f037824 */ /* 0x020fc400078e0203 */
[----:B------:R-:W-:Y:S01]  /*3c00*/  IMAD.U32 R7, RZ, RZ, UR5 ;  /* 0x00000005ff077e24 */ /* 0x000fe2000f8e00ff */
[----:B------:R3:W-:Y:S01]  /*3c10*/  STL.64 [R1+0x1d0], R4 ;  /* 0x0001d00401007387 */ /* 0x0007e20000100a00 */
[----:B------:R-:W-:Y:S02]  /*3c20*/  IMAD.U32 R6, RZ, RZ, UR4 ;  /* 0x00000004ff067e24 */ /* 0x000fe4000f8e00ff */
[----:B0-----:R-:W-:Y:S01]  /*3c30*/  IMAD.U32 R14, RZ, RZ, UR7 ;  /* 0x00000007ff0e7e24 */ /* 0x001fe2000f8e00ff */
[----:B------:R-:W-:Y:S01]  /*3c40*/  UIADD3 UR4, UP2, UR43, 0x210, URZ ;  /* 0x000002102b047890 */ /* 0x000fe2000ff5e03f */
[----:B------:R-:W-:Y:S01]  /*3c50*/  IMAD.U32 R13, RZ, RZ, UR6 ;  /* 0x00000006ff0d7e24 */ /* 0x000fe2000f8e00ff */
[----:B------:R-:W-:Y:S01]  /*3c60*/  UIADD3 UR6, UP1, UR43, 0x248, URZ ;  /* 0x000002482b067890 */ /* 0x000fe2000ff3e03f */
[----:B------:R-:W-:Y:S01]  /*3c70*/  STL.64 [R1+0x188], RZ ;  /* 0x000188ff01007387 */ /* 0x000fe20000100a00 */
[----:B------:R-:W-:-:S03]  /*3c80*/  UIADD3.X UR5, URZ, UR42, URZ, UP2, !UPT ;  /* 0x0000002a3f057290 */ /* 0x000fc600097fe43f */
[----:B------:R-:W-:Y:S01]  /*3c90*/  STL.U8 [R1+0x1d8], R12 ;  /* 0x0001d80c01007387 */ /* 0x000fe20000100000 */
[----:B---3--:R-:W-:Y:S02]  /*3ca0*/  IMAD.MOV.U32 R5, RZ, RZ, R7 ;  /* 0x000000ffff057224 */ /* 0x008fe400078e0007 */
[----:B------:R-:W-:Y:S01]  /*3cb0*/  IMAD.MOV.U32 R7, RZ, RZ, R14 ;  /* 0x000000ffff077224 */ /* 0x000fe200078e000e */
[----:B------:R0:W-:Y:S01]  /*3cc0*/  STL.U8 [R1+0x1d9], R12 ;  /* 0x0001d90c01007387 */ /* 0x0001e20000100000 */
[----:B------:R-:W-:Y:S01]  /*3cd0*/  IMAD.MOV.U32 R4, RZ, RZ, R6 ;  /* 0x000000ffff047224 */ /* 0x000fe200078e0006 */
[----:B------:R-:W3:Y:S02]  /*3ce0*/  LDC.U8 R14, c[0x0][0x410] ;  /* 0x00010400ff0e7b82 */ /* 0x000ee40000000000 */
[----:B------:R-:W-:Y:S01]  /*3cf0*/  STL.64 [R1+0x1b0], RZ ;  /* 0x0001b0ff01007387 */ /* 0x000fe20000100a00 */
[----:B------:R-:W-:Y:S01]  /*3d00*/  IMAD.MOV.U32 R6, RZ, RZ, R13 ;  /* 0x000000ffff067224 */ /* 0x000fe200078e000d */
[----:B------:R-:W-:-:S02]  /*3d10*/  UIADD3.X UR7, URZ, UR42, URZ, UP1, !UPT ;  /* 0x0000002a3f077290 */ /* 0x000fc40008ffe43f */
[----:B------:R4:W-:Y:S01]  /*3d20*/  STL.64 [R1+0x188], R34 ;  /* 0x0001882201007387 */ /* 0x0009e20000100a00 */
[----:B0-----:R-:W-:-:S03]  /*3d30*/  IADD3 R12, P0, R3, R32, RZ ;  /* 0x00000020030c7210 */ /* 0x001fc60007f1e0ff */
[----:B-1----:R-:W-:Y:S01]  /*3d40*/  STL.64 [R1+0x1b0], R28 ;  /* 0x0001b01c01007387 */ /* 0x002fe20000100a00 */
[----:B------:R-:W0:Y:S03]  /*3d50*/  LDC R32, c[0x0][0x2fc] ;  /* 0x0000bf00ff207b82 */ /* 0x000e260000000800 */
[----:B------:R1:W-:Y:S05]  /*3d60*/  STL [R1+0x228], R0 ;  /* 0x0002280001007387 */ /* 0x0003ea0000100800 */
[----:B----4-:R-:W4:Y:S01]  /*3d70*/  LDC R34, c[0x0][0x424] ;  /* 0x00010900ff227b82 */ /* 0x010f220000000800 */
[----:B------:R5:W-:Y:S01]  /*3d80*/  STL.128 [R1+0x270], R4 ;  /* 0x0002700401007387 */ /* 0x000be20000100c00 */
[----:B-1----:R-:W-:-:S06]  /*3d90*/  IMAD.U32 R0, RZ, RZ, UR43 ;  /* 0x0000002bff007e24 */ /* 0x002fcc000f8e00ff */
[----:B------:R-:W1:Y:S01]  /*3da0*/  LDC.64 R28, c[0x0][0x408] ;  /* 0x00010200ff1c7b82 */ /* 0x000e620000000a00 */
[----:B------:R-:W-:Y:S01]  /*3db0*/  IMAD.X R13, RZ, RZ, R33, P0 ;  /* 0x000000ffff0d7224 */ /* 0x000fe200000e0621 */
[----:B------:R-:W-:Y:S01]  /*3dc0*/  IADD3 R0, P0, R0, 0x40, RZ ;  /* 0x0000004000007810 */ /* 0x000fe20007f1e0ff */
[----:B-----5:R-:W-:Y:S02]  /*3dd0*/  IMAD.U32 R4, RZ, RZ, UR4 ;  /* 0x00000004ff047e24 */ /* 0x020fe4000f8e00ff */
[----:B------:R-:W-:Y:S02]  /*3de0*/  IMAD.U32 R6, RZ, RZ, UR6 ;  /* 0x00000006ff067e24 */ /* 0x000fe4000f8e00ff */
[----:B------:R-:W-:Y:S02]  /*3df0*/  IMAD.U32 R5, RZ, RZ, UR5 ;  /* 0x00000005ff057e24 */ /* 0x000fe4000f8e00ff */
[----:B------:R-:W-:Y:S01]  /*3e00*/  IMAD.U32 R7, RZ, RZ, UR7 ;  /* 0x00000007ff077e24 */ /* 0x000fe2000f8e00ff */
[----:B------:R-:W-:Y:S01]  /*3e10*/  UIADD3 UR8, UP0, UR43, 0x250, URZ ;  /* 0x000002502b087890 */ /* 0x000fe2000ff1e03f */
[----:B------:R-:W-:-:S02]  /*3e20*/  IMAD.X R15, RZ, RZ, UR42, P0 ;  /* 0x0000002aff0f7e24 */ /* 0x000fc400080e06ff */
[--C-:B------:R-:W-:Y:S01]  /*3e30*/  IMAD.MOV.U32 R230, RZ, RZ, R228.reuse ;  /* 0x000000ffffe67224 */ /* 0x100fe200078e00e4 */
[----:B------:R5:W-:Y:S01]  /*3e40*/  STL.128 [R1+0x280], R4 ;  /* 0x0002800401007387 */ /* 0x000be20000100c00 */
[----:B------:R-:W-:Y:S01]  /*3e50*/  LOP3.LUT P0, RZ, R62, 0x2, RZ, 0xc0, !PT ;  /* 0x000000023eff7812 */ /* 0x000fe2000780c0ff */
[----:B------:R-:W-:Y:S01]  /*3e60*/  IMAD.MOV.U32 R231, RZ, RZ, R228 ;  /* 0x000000ffffe77224 */ /* 0x000fe200078e00e4 */
[----:B------:R-:W-:Y:S01]  /*3e70*/  UIADD3.X UR9, URZ, UR42, URZ, UP0, !UPT ;  /* 0x0000002a3f097290 */ /* 0x000fe200087fe43f */
[----:B------:R-:W-:Y:S01]  /*3e80*/  STL [R1+0x190], RZ ;  /* 0x000190ff01007387 */ /* 0x000fe20000100800 */
[----:B------:R-:W-:Y:S01]  /*3e90*/  ULDC.64 UR4, c[0x0][0x338] ;  /* 0x0000ce0000047ab9 */ /* 0x000fe20000000a00 */
[----:B-----5:R-:W-:Y:S02]  /*3ea0*/  IMAD.MOV.U32 R6, RZ, RZ, R0 ;  /* 0x000000ffff067224 */ /* 0x020fe400078e0000 */
[----:B------:R-:W-:Y:S01]  /*3eb0*/  IMAD.MOV.U32 R0, RZ, RZ, 0x20 ;  /* 0x00000020ff007424 */ /* 0x000fe200078e00ff */
[----:B------:R-:W-:Y:S04]  /*3ec0*/  STL [R1+0x1b8], RZ ;  /* 0x0001b8ff01007387 */ /* 0x000fe80000100800 */
[----:B------:R-:W-:Y:S01]  /*3ed0*/  SEL R0, R0, 0xffffffe0, !P0 ;  /* 0xffffffe000007807 */ /* 0x000fe20004000000 */
[----:B------:R-:W-:Y:S01]  /*3ee0*/  STL [R1+0x60], R229 ;  /* 0x000060e501007387 */ /* 0x000fe20000100800 */
[----:B------:R-:W-:-:S03]  /*3ef0*/  IMAD.U32 R33, RZ, RZ, UR8 ;  /* 0x00000008ff217e24 */ /* 0x000fc6000f8e00ff */
[----:B------:R-:W-:Y:S04]  /*3f00*/  STL.64 [R1+0x158], R228 ;  /* 0x000158e401007387 */ /* 0x000fe80000100a00 */
[----:B------:R-:W-:Y:S04]  /*3f10*/  STL.128 [R1+0x70], R228 ;  /* 0x000070e401007387 */ /* 0x000fe80000100c00 */
[----:B------:R-:W-:Y:S04]  /*3f20*/  STL.64 [R1+0x180], R50 ;  /* 0x0001803201007387 */ /* 0x000fe80000100a00 */
[----:B------:R-:W-:Y:S04]  /*3f30*/  STL.64 [R1+0x88], R44 ;  /* 0x0000882c01007387 */ /* 0x000fe80000100a00 */
[----:B------:R-:W-:Y:S04]  /*3f40*/  STL.64 [R1+0xa0], R44 ;  /* 0x0000a02c01007387 */ /* 0x000fe80000100a00 */
[----:B------:R5:W-:Y:S04]  /*3f50*/  STL.64 [R1+0x240], R10 ;  /* 0x0002400a01007387 */ /* 0x000be80000100a00 */
[----:B------:R-:W-:Y:S04]  /*3f60*/  STL.64 [R1+0x220], R12 ;  /* 0x0002200c01007387 */ /* 0x000fe80000100a00 */
[----:B-1----:R-:W-:Y:S04]  /*3f70*/  STL.64 [R1+0xa8], R28 ;  /* 0x0000a81c01007387 */ /* 0x002fe80000100a00 */
[----:B--2---:R-:W-:Y:S01]  /*3f80*/  STL.64 [R1+0x168], R30 ;  /* 0x0001681e01007387 */ /* 0x004fe20000100a00 */
[----:B-----5:R-:W-:-:S03]  /*3f90*/  IMAD.WIDE.U32 R10, R225, R36, R38 ;  /* 0x00000024e10a7225 */ /* 0x020fc600078e0026 */
[----:B---3--:R-:W-:Y:S01]  /*3fa0*/  STL.U8 [R1+0x6a], R14 ;  /* 0x00006a0e01007387 */ /* 0x008fe20000100000 */
[----:B------:R-:W-:-:S03]  /*3fb0*/  IMAD.U32 R36, RZ, RZ, UR9 ;  /* 0x00000009ff247e24 */ /* 0x000fc6000f8e00ff */
[----:B----4-:R-:W-:Y:S04]  /*3fc0*/  STL [R1+0x178], R34 ;  /* 0x0001782201007387 */ /* 0x010fe80000100800 */
[----:B0-----:R-:W-:Y:S04]  /*3fd0*/  STL [R1+0x190], R32 ;  /* 0x0001902001007387 */ /* 0x001fe80000100800 */
[----:B------:R-:W-:Y:S04]  /*3fe0*/  STL [R1+0x1b8], R32 ;  /* 0x0001b82001007387 */ /* 0x000fe80000100800 */
[----:B------:R-:W-:Y:S04]  /*3ff0*/  STL.128 [R1+0x1e0], RZ ;  /* 0x0001e0ff01007387 */ /* 0x000fe80000100c00 */
[----:B------:R-:W-:Y:S04]  /*4000*/  STL.64 [R1+0x1f0], RZ ;  /* 0x0001f0ff01007387 */ /* 0x000fe80000100a00 */
[----:B------:R-:W-:Y:S04]  /*4010*/  STL.64 [R1+0x1f8], RZ ;  /* 0x0001f8ff01007387 */ /* 0x000fe80000100a00 */
[----:B------:R-:W-:Y:S04]  /*4020*/  STL [R1+0x160], R42 ;  /* 0x0001602a01007387 */ /* 0x000fe80000100800 */
[----:B------:R-:W-:Y:S04]  /*4030*/  STL.64 [R1+0x248], R18 ;  /* 0x0002481201007387 */ /* 0x000fe80000100a00 */
[----:B------:R-:W-:Y:S04]  /*4040*/  STL [R1+0x170], R228 ;  /* 0x000170e401007387 */ /* 0x000fe80000100800 */
[----:B------:R-:W-:Y:S01]  /*4050*/  STL [R1+0x218], R0 ;  /* 0x0002180001007387 */ /* 0x000fe20000100800 */
[----:B------:R-:W-:-:S02]  /*4060*/  IMAD.MOV.U32 R7, RZ, RZ, R15 ;  /* 0x000000ffff077224 */ /* 0x000fc400078e000f */
[----:B------:R-:W-:Y:S02]  /*4070*/  IMAD.MOV.U32 R4, RZ, RZ, R33 ;  /* 0x000000ffff047224 */ /* 0x000fe400078e0021 */
[----:B------:R-:W-:Y:S02]  /*4080*/  IMAD.MOV.U32 R5, RZ, RZ, R36 ;  /* 0x000000ffff057224 */ /* 0x000fe400078e0024 */
[----:B------:R-:W-:-:S03]  /*4090*/  IMAD.IADD R11, R9, 0x1, R11 ;  /* 0x00000001090b7824 */ /* 0x000fc600078e020b */
[----:B------:R0:W-:Y:S01]  /*40a0*/  STL.128 [R1+0x290], R4 ;  /* 0x0002900401007387 */ /* 0x0001e20000100c00 */
[----:B------:R-:W-:Y:S02]  /*40b0*/  VIADD R88, R61, 0x8 ;  /* 0x000000083d587836 */ /* 0x000fe40000000000 */
[----:B0-----:R-:W-:Y:S01]  /*40c0*/  IMAD R7, R55, UR4, RZ ;  /* 0x0000000437077c24 */ /* 0x001fe2000f8e02ff */
[----:B------:R-:W-:Y:S01]  /*40d0*/  @!P6 BAR.SYNC.DEFER_BLOCKING 0x9, 0x100 ;  /* 0x024400000000eb1d */ /* 0x000fe20000010000 */
[----:B------:R-:W-:Y:S01]  /*40e0*/  IADD3 R6, P0, R18, R42, RZ ;  /* 0x0000002a12067210 */ /* 0x000fe20007f1e0ff */
[----:B------:R-:W-:-:S04]  /*40f0*/  IMAD.WIDE.U32 R4, R56, UR4, R10 ;  /* 0x0000000438047c25 */ /* 0x000fc8000f8e000a */
[----:B------:R-:W-:Y:S02]  /*4100*/  IMAD R9, R56, UR5, R7 ;  /* 0x0000000538097c24 */ /* 0x000fe4000f8e0207 */
[----:B------:R-:W-:Y:S02]  /*4110*/  IMAD.U32 R10, RZ, RZ, UR43 ;  /* 0x0000002bff0a7e24 */ /* 0x000fe4000f8e00ff */
[----:B------:R-:W-:Y:S02]  /*4120*/  IMAD.X R7, R54, 0x1, R43, P0 ;  /* 0x0000000136077824 */ /* 0x000fe400000e062b */
[----:B------:R-:W-:Y:S02]  /*4130*/  VIADD R11, R18, 0x80 ;  /* 0x00000080120b7836 */ /* 0x000fe40000000000 */
[----:B------:R-:W-:Y:S02]  /*4140*/  VIADD R10, R10, 0x258 ;  /* 0x000002580a0a7836 */ /* 0x000fe40000000000 */
[----:B------:R-:W-:-:S07]  /*4150*/  IMAD.IADD R9, R5, 0x1, R9 ;  /* 0x0000000105097824 */ /* 0x000fce00078e0209 */
.L_x_4516:
[----:B------:R-:W-:Y:S01]  /*4160*/  VIADD R25, R25, 0xffffffff ;  /* 0xffffffff19197836 */ /* 0x000fe20000000000 */
[----:B------:R-:W-:Y:S05]  /*4170*/  YIELD ;  /* 0x0000000000007946 */ /* 0x000fea0003800000 */
[----:B------:R-:W-:Y:S01]  /*4180*/  IMAD.U32 R83, RZ, RZ, UR43 ;  /* 0x0000002bff537e24 */ /* 0x000fe2000f8e00ff */
[----:B------:R-:W-:Y:S01]  /*4190*/  BSSY B1, `(.L_x_4508) ;  /* 0x0000005000017945 */ /* 0x000fe20003800000 */
[----:B------:R-:W-:Y:S02]  /*41a0*/  ISETP.GT.AND P0, PT, R25, R26, PT ;  /* 0x0000001a1900720c */ /* 0x000fe40003f04270 */
[----:B------:R-:W-:Y:S01]  /*41b0*/  VIADD R83, R83, 0x2b8 ;  /* 0x000002b853537836 */ /* 0x000fe20000000000 */
[----:B0-----:R-:W-:-:S10]  /*41c0*/  MOV R89, 0x41e0 ;  /* 0x000041e000597802 */ /* 0x001fd40000000f00 */
[----:B------:R-:W-:Y:S05]  /*41d0*/  CALL.REL.NOINC `($_ZN7cutlass13device_kernelIN5flash11enable_sm90INS1_16FlashAttnFwdSm90INS1_25CollectiveMainloopFwdSm90ILi2EN4cute5tupleIJNS5_1CILi1EEES8_S8_EEENS6_IJNS7_ILi128EEENS7_ILi160EEENS7_ILi192EEEEEELi192ENS_12float_e4m3_tEfNS_4arch4Sm90ELb0ELb1ELb0ELb1ELb0ELb1ELb0ELb1ELb1ELb1ELb1ELb0EEENS1_21CollectiveEpilogueFwdINS6_IJSA_SC_SB_EEES9_NS_10bfloat16_tESG_Li256ELb1ELb1ELb1ELb1EEENS1_36VarlenDynamicPersistentTileSchedulerILi128ELi160ELi256ELi128ELb1ELb1ELb1ELb1ELb0ELb1EEEEEEEEEvNT_6ParamsE$_ZZN5flash25CollectiveMainloopFwdSm90ILi2EN4cute5tupleIJNS1_1CILi1EEES4_S4_EEENS2_IJNS3_ILi128EEENS3_ILi160EEENS3_ILi192EEEEEELi192EN7cutlass12float_e4m3_tEfNSA_4arch4Sm90ELb0ELb1ELb0ELb1ELb0ELb1ELb0ELb1ELb1ELb1ELb1ELb0EE12store_kv_newINS_16FlashAttnFwdSm90ISE_NS_21CollectiveEpilogueFwdINS2_IJS6_S8_S7_EEES5_NSA_10bfloat16_tESD_Li256ELb1ELb1ELb1ELb1EEENS_36VarlenDynamicPersistentTileSchedulerILi128ELi160ELi256ELi128ELb1ELb1ELb1ELb1ELb0ELb1EEEE13SharedStorageEEEbRKNSE_6ParamsENSA_25PipelineTmaAsyncNoClusterILi2ENSA_16PipelineTmaAsyncILi2EEEEESV_RNSA_13PipelineStateILj2EEEiRT_RKNS_16SeqlenInfoQKNewKILb1ELb1EEENS2_IJiiiiEEEENKUliRKT_E_clISX_EEDaiS18_) ;  /* 0x000002a800447944 */ /* 0x000fea0003c00000 */
[----:B------:R-:W-:Y:S05]  /*41e0*/  BSYNC B1 ;  /* 0x0000000000017941 */ /* 0x000fea0003800000 */
.L_x_4508:
[----:B------:R0:W5:Y:S01]  /*41f0*/  LDL.64 R44, [R1+0x2b8] ;  /* 0x0002b800012c7983 */ /* 0x0001620000100a00 */
[----:B------:R-:W-:-:S04]  /*4200*/  ULOP3.LUT UR4, UR36, 0x1, URZ, 0xfc, !UPT ;  /* 0x0000000124047892 */ /* 0x000fc8000f8efc3f */
[----:B------:R-:W-:-:S06]  /*4210*/  UISETP.NE.AND UP0, UPT, UR4, 0x3, UPT ;  /* 0x000000030400788c */ /* 0x000fcc000bf05270 */
[----:B------:R-:W-:-:S13]  /*4220*/  PLOP3.LUT P1, PT, PT, PT, UP0, 0x80, 0x0 ;  /* 0x000000000000781c */ /* 0x000fda0003f2f008 */
[----:B0-----:R-:W-:Y:S05]  /*4230*/  @!P1 BRA `(.L_x_4509) ;  /* 0x0000000000049947 */ /* 0x001fea0003800000 */
[----:B------:R-:W-:Y:S01]  /*4240*/  BPT.TRAP 0x1 ;  /* 0x000000040000795c */ /* 0x000fe20000300000 */
.L_x_4509:
[----:B-----5:R-:W-:Y:S01]  /*4250*/  LEA R54, R44, UR38, 0x3 ;  /* 0x000000262c367c11 */ /* 0x020fe2000f8e18ff */
[----:B------:R-:W-:Y:S01]  /*4260*/  BSSY B0, `(.L_x_4510) ;  /* 0x0000004000007945 */ /* 0x000fe20003800000 */
[----:B------:R-:W-:-:S04]  /*4270*/  SHF.L.U32 R13, R45, 0x1f, RZ ;  /* 0x0000001f2d0d7819 */ /* 0x000fc800000006ff */
[----:B------:R-:W0:Y:S02]  /*4280*/  SYNCS.PHASECHK.TRANS64.TRYWAIT P1, [R54+URZ+0x334b0], R13 ;  /* 0x0334b00d360075a7 */ /* 0x000e24000802017f */
[----:B0-----:R-:W-:Y:S05]  /*4290*/  @!P1 BRA `(.L_x_4511) ;  /* 0x0000028400a09947 */ /* 0x001fea0003800000 */
.L_x_4813:
[----:B------:R-:W-:Y:S05]  /*42a0*/  BSYNC B0 ;  /* 0x0000000000007941 */ /* 0x000fea0003800000 */
.L_x_4510:
[----:B------:R-:W2:Y:S01]  /*42b0*/  LDL R12, [R1+0x60] ;  /* 0x00006000010c7983 */ /* 0x000ea20000100800 */
[----:B0-----:R-:W-:Y:S01]  /*42c0*/  IMAD R13, R44, 0x7800, R3 ;  /* 0x000078002c0d7824 */ /* 0x001fe200078e0203 */
[----:B------:R-:W-:Y:S01]  /*42d0*/  BSSY B0, `(.L_x_4512) ;  /* 0x0000021000007945 */ /* 0x000fe20003800000 */
[----:B------:R-:W-:-:S03]  /*42e0*/  IMAD.WIDE R50, R25, 0xa0, R6 ;  /* 0x000000a019327825 */ /* 0x000fc600078e0206 */
[C---:B------:R-:W-:Y:S01]  /*42f0*/  IADD3 R47, R13.reuse, UR38, R0 ;  /* 0x000000260d2f7c10 */ /* 0x040fe2000fffe000 */
[----:B------:R-:W-:Y:S02]  /*4300*/  VIADD R46, R13, UR38 ;  /* 0x000000260d2e7c36 */ /* 0x000fe40008000000 */
[----:B--2---:R-:W-:-:S05]  /*4310*/  IMAD R12, R25, -0xa0, R12 ;  /* 0xffffff60190c7824 */ /* 0x004fca00078e020c */
[----:B------:R-:W-:-:S04]  /*4320*/  VIMNMX R48, R12, 0xa0, PT ;  /* 0x000000a00c307848 */ /* 0x000fc80003fe0100 */
[----:B------:R-:W-:-:S13]  /*4330*/  ISETP.GE.AND P1, PT, R18, R48, PT ;  /* 0x000000301200720c */ /* 0x000fda0003f26270 */
[----:B------:R-:W-:Y:S05]  /*4340*/  @P1 BRA `(.L_x_4513) ;  /* 0x0000000000641947 */ /* 0x000fea0003800000 */
[----:B------:R-:W-:Y:S01]  /*4350*/  ISETP.GE.AND P3, PT, R19, UR44, PT ;  /* 0x0000002c13007c0c */ /* 0x000fe2000bf66270 */
[----:B------:R-:W-:Y:S01]  /*4360*/  IMAD.MOV.U32 R28, RZ, RZ, R4 ;  /* 0x000000ffff1c7224 */ /* 0x000fe200078e0004 */
[----:B------:R-:W-:Y:S01]  /*4370*/  ISETP.GE.AND P2, PT, R8, UR44, PT ;  /* 0x0000002c08007c0c */ /* 0x000fe2000bf46270 */
[----:B------:R-:W-:Y:S01]  /*4380*/  IMAD.MOV.U32 R29, RZ, RZ, R9 ;  /* 0x000000ffff1d7224 */ /* 0x000fe200078e0009 */
[----:B------:R-:W-:Y:S01]  /*4390*/  ISETP.GE.AND P4, PT, R21, UR44, PT ;  /* 0x0000002c15007c0c */ /* 0x000fe2000bf86270 */
[----:B------:R-:W-:Y:S01]  /*43a0*/  IMAD R31, R51, UR40, RZ ;  /* 0x00000028331f7c24 */ /* 0x000fe2000f8e02ff */
[----:B------:R-:W-:Y:S01]  /*43b0*/  ISETP.GE.AND P5, PT, R20, UR44, PT ;  /* 0x0000002c14007c0c */ /* 0x000fe2000bfa6270 */
[----:B------:R-:W-:-:S04]  /*43c0*/  IMAD.WIDE.U32 R28, R50, UR40, R28 ;  /* 0x00000028321c7c25 */ /* 0x000fc8000f8e001c */
[----:B------:R-:W-:Y:S01]  /*43d0*/  IMAD R31, R50, UR41, R31 ;  /* 0x00000029321f7c24 */ /* 0x000fe2000f8e021f */
[----:B------:R-:W-:Y:S01]  /*43e0*/  IADD3 R52, P1, R28, UR52, RZ ;  /* 0x000000341c347c10 */ /* 0x000fe2000ff3e0ff */
[----:B------:R-:W0:Y:S03]  /*43f0*/  @!P3 LDS.128 R12, [R46+0xf200] ;  /* 0x00f200002e0cb984 */ /* 0x000e260000000c00 */
[----:B------:R-:W-:Y:S01]  /*4400*/  IADD3.X R53, R29, UR53, R31, P1, !PT ;  /* 0x000000351d357c10 */ /* 0x000fe20008ffe41f */
[----:B------:R-:W1:Y:S01]  /*4410*/  @!P4 LDS.128 R36, [R46+0x14200] ;  /* 0x014200002e24c984 */ /* 0x000e620000000c00 */
[----:B------:R-:W-:-:S03]  /*4420*/  ISETP.GE.AND P1, PT, R80, UR44, PT ;  /* 0x0000002c50007c0c */ /* 0x000fc6000bf26270 */
[----:B------:R-:W2:Y:S10]  /*4430*/  @!P5 LDS.128 R40, [R47+0x14200] ;  /* 0x014200002f28d984 */ /* 0x000eb40000000c00 */
[----:B------:R-:W3:Y:S04]  /*4440*/  @!P1 LDS.128 R28, [R46+0x11a00] ;  /* 0x011a00002e1c9984 */ /* 0x000ee80000000c00 */
[----:B0-----:R-:W-:Y:S01]  /*4450*/  @!P3 STG.E.128 desc[UR50][R52.64], R12 ;  /* 0x0000000c3400b986 */ /* 0x001fe2000c101d32 */
[----:B------:R-:W-:-:S03]  /*4460*/  ISETP.GE.AND P3, PT, R81, UR44, PT ;  /* 0x0000002c51007c0c */ /* 0x000fc6000bf66270 */
[----:B------:R-:W0:Y:S04]  /*4470*/  @!P2 LDS.128 R12, [R47+0xf200] ;  /* 0x00f200002f0ca984 */ /* 0x000e280000000c00 */
[----:B-1----:R-:W-:Y:S04]  /*4480*/  @!P4 STG.E.128 desc[UR50][R52.64+0x80], R36 ;  /* 0x000080243400c986 */ /* 0x002fe8000c101d32 */
[----:B--2---:R-:W-:Y:S04]  /*4490*/  @!P5 STG.E.128 desc[UR50][R52.64+0xa0], R40 ;  /* 0x0000a0283400d986 */ /* 0x004fe8000c101d32 */
[----:B------:R-:W1:Y:S04]  /*44a0*/  @!P3 LDS.128 R32, [R47+0x11a00] ;  /* 0x011a00002f20b984 */ /* 0x000e680000000c00 */
[----:B---3--:R2:W-:Y:S04]  /*44b0*/  @!P1 STG.E.128 desc[UR50][R52.64+0x40], R28 ;  /* 0x0000401c34009986 */ /* 0x0085e8000c101d32 */
[----:B0-----:R2:W-:Y:S04]  /*44c0*/  @!P2 STG.E.128 desc[UR50][R52.64+0x20], R12 ;  /* 0x0000200c3400a986 */ /* 0x0015e8000c101d32 */
[----:B-1----:R2:W-:Y:S02]  /*44d0*/  @!P3 STG.E.128 desc[UR50][R52.64+0x60], R32 ;  /* 0x000060203400b986 */ /* 0x0025e4000c101d32 */
.L_x_4513:
[----:B------:R-:W-:Y:S05]  /*44e0*/  BSYNC B0 ;  /* 0x0000000000007941 */ /* 0x000fea0003800000 */
.L_x_4512:
[----:B------:R-:W-:Y:S01]  /*44f0*/  ISETP.GE.AND P1, PT, R11, R48, PT ;  /* 0x000000300b00720c */ /* 0x000fe20003f26270 */
[----:B------:R-:W-:-:S12]  /*4500*/  BSSY B0, `(.L_x_4514) ;  /* 0x000001d000007945 */ /* 0x000fd80003800000 */
[----:B------:R-:W-:Y:S05]  /*4510*/  @P1 BRA `(.L_x_4515) ;  /* 0x00000000006c1947 */ /* 0x000fea0003800000 */
[----:B------:R-:W-:Y:S01]  /*4520*/  ISETP.GE.AND P3, PT, R19, UR44, PT ;  /* 0x0000002c13007c0c */ /* 0x000fe2000bf66270 */
[----:B--2---:R-:W-:Y:S01]  /*4530*/  IMAD.MOV.U32 R28, RZ, RZ, R4 ;  /* 0x000000ffff1c7224 */ /* 0x004fe200078e0004 */
[----:B------:R-:W-:Y:S01]  /*4540*/  IADD3 R31, P1, R50, 0x80, RZ ;  /* 0x00000080321f7810 */ /* 0x000fe20007f3e0ff */
[----:B------:R-:W-:Y:S01]  /*4550*/  IMAD.MOV.U32 R29, RZ, RZ, R9 ;  /* 0x000000ffff1d7224 */ /* 0x000fe200078e0009 */
[----:B------:R-:W-:Y:S02]  /*4560*/  ISETP.GE.AND P2, PT, R80, UR44, PT ;  /* 0x0000002c50007c0c */ /* 0x000fe4000bf46270 */
[----:B------:R-:W-:Y:S01]  /*4570*/  ISETP.GE.AND P4, PT, R81, UR44, PT ;  /* 0x0000002c51007c0c */ /* 0x000fe2000bf86270 */
[----:B------:R-:W-:Y:S01]  /*4580*/  IMAD.X R50, RZ, RZ, R51, P1 ;  /* 0x000000ffff327224 */ /* 0x000fe200008e0633 */
[----:B------:R-:W-:Y:S01]  /*4590*/  ISETP.GE.AND P5, PT, R20, UR44, PT ;  /* 0x0000002c14007c0c */ /* 0x000fe2000bfa6270 */
[----:B------:R-:W-:-:S04]  /*45a0*/  IMAD.WIDE.U32 R28, R31, UR40, R28 ;  /* 0x000000281f1c7c25 */ /* 0x000fc8000f8e001c */
[----:B------:R-:W0:Y:S01]  /*45b0*/  @!P3 LDS.128 R12, [R46+0x11200] ;  /* 0x011200002e0cb984 */ /* 0x000e220000000c00 */
[----:B------:R-:W-:Y:S01]  /*45c0*/  IMAD R50, R50, UR40, RZ ;  /* 0x0000002832327c24 */ /* 0x000fe2000f8e02ff */
[----:B------:R-:W-:-:S03]  /*45d0*/  IADD3 R48, P1, R28, UR52, RZ ;  /* 0x000000341c307c10 */ /* 0x000fc6000ff3e0ff */
[----:B------:R-:W-:Y:S01]  /*45e0*/  IMAD R31, R31, UR41, R50 ;  /* 0x000000291f1f7c24 */ /* 0x000fe2000f8e0232 */
[----:B------:R-:W1:Y:S04]  /*45f0*/  @!P4 LDS.128 R36, [R47+0x13a00] ;  /* 0x013a00002f24c984 */ /* 0x000e680000000c00 */
[----:B------:R-:W-:Y:S01]  /*4600*/  IADD3.X R49, R29, UR53, R31, P1, !PT ;  /* 0x000000351d317c10 */ /* 0x000fe20008ffe41f */
[----:B------:R-:W2:Y:S01]  /*4610*/  @!P5 LDS.128 R40, [R47+0x16200] ;  /* 0x016200002f28d984 */ /* 0x000ea20000000c00 */
[----:B------:R-:W-:-:S13]  /*4620*/  ISETP.GE.AND P1, PT, R21, UR44, PT ;  /* 0x0000002c15007c0c */ /* 0x000fda000bf26270 */
        /* <DEDUP_REMOVED lines=10> */
.L_x_4515:
[----:B------:R-:W-:Y:S05]  /*46d0*/  BSYNC B0 ;  /* 0x0000000000007941 */ /* 0x000fea0003800000 */
.L_x_4514:
[----:B--23--:R-:W0:Y:S01]  /*46e0*/  S2R R12, SR_TID.X ;  /* 0x00000000000c7919 */ /* 0x00ce220000002100 */
[----:B------:R-:W-:Y:S01]  /*46f0*/  @!PT LDS RZ, [RZ] ;  /* 0x00000000fffff984 */ /* 0x000fe20000000800 */
[----:B------:R-:W-:Y:S01]  /*4700*/  @!PT LDS RZ, [RZ] ;  /* 0x00000000fffff984 */ /* 0x000fe20000000800 */
[----:B------:R-:W-:Y:S01]  /*4710*/  @!PT LDS RZ, [RZ] ;  /* 0x00000000fffff984 */ /* 0x000fe20000000800 */
[----:B------:R-:W-:Y:S01]  /*4720*/  @!PT LDS RZ, [RZ] ;  /* 0x00000000fffff984 */ /* 0x000fe20000000800 */
[----:B------:R1:W-:Y:S06]  /*4730*/  MEMBAR.ALL.CTA ;  /* 0x0000000000007992 */ /* 0x0003ec0000008000 */
[----:B-1----:R-:W1:Y:S01]  /*4740*/  FENCE.VIEW.ASYNC.S ;  /* 0x00000000000073c6 */ /* 0x002e620000000000 */
[----:B------:R-:W-:Y:S05]  /*4750*/  WARPSYNC.ALL ;  /* 0x0000000000007948 */ /* 0x000fea0003800000 */
[----:B0-----:R-:W-:Y:S01]  /*4760*/  LOP3.LUT R12, R12, 0x7f, RZ, 0xc0, !PT ;  /* 0x0000007f0c0c7812 */ /* 0x001fe200078ec0ff */
[----:B-1----:R0:W-:Y:S03]  /*4770*/  BAR.SYNC.DEFER_BLOCKING R88, 0x80 ;  /* 0x000200580000751d */ /* 0x0021e60000010000 */
[----:B------:R-:W-:-:S13]  /*4780*/  ISETP.NE.AND P1, PT, R12, RZ, PT ;  /* 0x000000ff0c00720c */ /* 0x000fda0003f25270 */
[----:B------:R-:W-:-:S05]  /*4790*/  @!P1 VIADD R54, R54, 0x334c0 ;  /* 0x000334c036369836 */ /* 0x000fca0000000000 */
[----:B------:R-:W-:-:S04]  /*47a0*/  @!P1 PRMT R54, RZ, 0x654, R54 ;  /* 0x00000654ff369816 */ /* 0x000fc80000000036 */
[----:B------:R0:W-:Y:S01]  /*47b0*/  @!P1 SYNCS.ARRIVE.TRANS64.RED.A1T0 RZ, [R54+URZ], RZ ;  /* 0x000000ff36ff99a7 */ /* 0x0001e2000810043f */
[----:B------:R-:W2:Y:S01]  /*47c0*/  LDL R12, [R1+0x2c0] ;  /* 0x0002c000010c7983 */ /* 0x000ea20000100800 */
[----:B------:R-:W-:Y:S02]  /*47d0*/  VIADD R44, R44, 0x1 ;  /* 0x000000012c2c7836 */ /* 0x000fe40000000000 */
[----:B------:R-:W-:-:S03]  /*47e0*/  IMAD.MOV.U32 R14, RZ, RZ, RZ ;  /* 0x000000ffff0e7224 */ /* 0x000fc600078e00ff */
[----:B------:R-:W-:Y:S01]  /*47f0*/  ISETP.NE.AND P1, PT, R44, 0x2, PT ;  /* 0x000000022c00780c */ /* 0x000fe20003f25270 */
[----:B------:R0:W-:-:S12]  /*4800*/  STL [R1+0x2b8], R44 ;  /* 0x0002b82c01007387 */ /* 0x0001d80000100800 */
[----:B------:R-:W-:-:S05]  /*4810*/  @!P1 LOP3.LUT R15, R45, 0x1, RZ, 0x3c, !PT ;  /* 0x000000012d0f9812 */ /* 0x000fca00078e3cff */
[----:B------:R0:W-:Y:S01]  /*4820*/  @!P1 STL.64 [R1+0x2b8], R14 ;  /* 0x0002b80e01009387 */ /* 0x0001e20000100a00 */
[----:B--2---:R-:W-:-:S05]  /*4830*/  VIADD R12, R12, 0x1 ;  /* 0x000000010c0c7836 */ /* 0x004fca0000000000 */
[----:B------:R0:W-:Y:S01]  /*4840*/  STL [R1+0x2c0], R12 ;  /* 0x0002c00c01007387 */ /* 0x0001e20000100800 */
[----:B------:R-:W-:Y:S05]  /*4850*/  @P0 BRA `(.L_x_4516) ;  /* 0xfffffff800400947 */ /* 0x000fea000383ffff */
[----:B------:R-:W1:Y:S01]  /*4860*/  S2R R13, SR_TID.X ;  /* 0x00000000000d7919 */ /* 0x000e620000002100 */
[----:B------:R-:W-:Y:S02]  /*4870*/  PLOP3.LUT P0, PT, PT, PT, PT, 0x8, 0x0 ;  /* 0x000000000000781c */ /* 0x000fe40003f0e170 */
[----:B-1----:R-:W-:-:S04]  /*4880*/  SHF.R.U32.HI R13, RZ, 0x7, R13 ;  /* 0x00000007ff0d7819 */ /* 0x002fc8000001160d */
[----:B------:R-:W-:-:S13]  /*4890*/  ISETP.NE.AND P2, PT, R13, 0x1, PT ;  /* 0x000000010d00780c */ /* 0x000fda0003f45270 */
[----:B------:R-:W-:Y:S06]  /*48a0*/  @!P2 BAR.ARV 0x9, 0x100 ;  /* 0x024400000000ab1d */ /* 0x000fec0000002000 */
.L_x_4505:
[----:B------:R-:W1:Y:S08]  /*48b0*/  LDC.64 R10, c[0x0][0x990] ;  /* 0x00026400ff0a7b82 */ /* 0x000e700000000a00 */
[----:B0-----:R-:W0:Y:S01]  /*48c0*/  LDC.64 R14, c[0x0][0x998] ;  /* 0x00026600ff0e7b82 */ /* 0x001e220000000a00 */
[----:B-1----:R-:W-:-:S04]  /*48d0*/  ISETP.NE.U32.AND P1, PT, R10, RZ, PT ;  /* 0x000000ff0a00720c */ /* 0x002fc80003f25070 */
[----:B------:R-:W-:Y:S02]  /*48e0*/  ISETP.NE.AND.EX P1, PT, R11, RZ, PT, P1 ;  /* 0x000000ff0b00720c */ /* 0x000fe40003f25310 */
[----:B0-----:R-:W-:-:S04]  /*48f0*/  ISETP.NE.U32.AND P2, PT, R14, RZ, PT ;  /* 0x000000ff0e00720c */ /* 0x001fc80003f45070 */
[----:B------:R-:W-:-:S07]  /*4900*/  ISETP.NE.AND.EX P2, PT, R15, RZ, PT, P2 ;  /* 0x000000ff0f00720c */ /* 0x000fce0003f45320 */
[----:B------:R-:W0:Y:S01]  /*4910*/  @P1 LDC.64 R4, c[0x0][0x9a8] ;  /* 0x00026a00ff041b82 */ /* 0x000e220000000a00 */
[----:B------:R-:W-:-:S07]  /*4920*/  @P1 SHF.R.S32.HI R3, RZ, 0x1f, R223 ;  /* 0x0000001fff031819 */ /* 0x000fce00000114df */
[----:B------:R-:W1:Y:S01]  /*4930*/  @P2 LDC.64 R8, c[0x0][0x9b8] ;  /* 0x00026e00ff082b82 */ /* 0x000e620000000a00 */
[----:B------:R-:W-:-:S07]  /*4940*/  @P2 SHF.R.S32.HI R7, RZ, 0x1f, R223 ;  /* 0x0000001fff072819 */ /* 0x000fce00000114df */
[----:B------:R-:W2:Y:S08]  /*4950*/  @P1 LDC.64 R12, c[0x0][0x9b0] ;  /* 0x00026c00ff0c1b82 */ /* 0x000eb00000000a00 */
[----:B------:R-:W3:Y:S01]  /*4960*/  @P2 LDC.64 R20, c[0x0][0x9c0] ;  /* 0x00027000ff142b82 */ /* 0x000ee20000000a00 */
[----:B0-----:R-:W-:-:S04]  /*4970*/  @P1 IMAD R0, R3, R4, RZ ;  /* 0x0000000403001224 */ /* 0x001fc800078e02ff */
[C---:B------:R-:W-:Y:S02]  /*4980*/  @P1 IMAD R3, R223.reuse, R5, R0 ;  /* 0x00000005df031224 */ /* 0x040fe400078e0200 */
[----:B------:R-:W-:-:S04]  /*4990*/  @P1 IMAD.WIDE.U32 R4, R223, R4, RZ ;  /* 0x00000004df041225 */ /* 0x000fc800078e00ff */
[-C--:B-1----:R-:W-:Y:S02]  /*49a0*/  @P2 IMAD R6, R7, R8.reuse, RZ ;  /* 0x0000000807062224 */ /* 0x082fe400078e02ff */
[----:B------:R-:W-:Y:S02]  /*49b0*/  @P1 IMAD.IADD R5, R5, 0x1, R3 ;  /* 0x0000000105051824 */ /* 0x000fe400078e0203 */
[C---:B------:R-:W-:Y:S02]  /*49c0*/  @P2 IMAD R9, R223.reuse, R9, R6 ;  /* 0x00000009df092224 */ /* 0x040fe400078e0206 */
[----:B------:R-:W-:-:S04]  /*49d0*/  @P2 IMAD.WIDE.U32 R6, R223, R8, RZ ;  /* 0x00000008df062225 */ /* 0x000fc800078e00ff */
[----:B------:R-:W-:Y:S02]  /*49e0*/  @P2 IMAD.IADD R7, R7, 0x1, R9 ;  /* 0x0000000107072824 */ /* 0x000fe400078e0209 */
[----:B--2---:R-:W-:-:S04]  /*49f0*/  @P1 IMAD.WIDE.U32 R4, R225, R12, R4 ;  /* 0x0000000ce1041225 */ /* 0x004fc800078e0004 */
[----:B---3--:R-:W-:Y:S01]  /*4a00*/  @P2 IMAD.WIDE.U32 R8, R225, R20, R6 ;  /* 0x00000014e1082225 */ /* 0x008fe200078e0006 */
[----:B------:R-:W-:-:S03]  /*4a10*/  @P1 LEA R6, P3, R4, R10, 0x2 ;  /* 0x0000000a04061211 */ /* 0x000fc600078610ff */
[C---:B------:R-:W-:Y:S01]  /*4a20*/  @P1 IMAD R3, R225.reuse, R13, R5 ;  /* 0x0000000de1031224 */ /* 0x040fe200078e0205 */
[----:B------:R-:W-:Y:S01]  /*4a30*/  @P2 LEA R10, P4, R8, R14, 0x2 ;  /* 0x0000000e080a2211 */ /* 0x000fe200078810ff */
[----:B------:R-:W-:-:S03]  /*4a40*/  @P2 IMAD R0, R225, R21, R9 ;  /* 0x00000015e1002224 */ /* 0x000fc600078e0209 */
[----:B------:R-:W-:Y:S01]  /*4a50*/  @P1 LEA.HI.X R7, R4, R11, R3, 0x2, P3 ;  /* 0x0000000b04071211 */ /* 0x000fe200018f1403 */
[----:B------:R-:W-:Y:S01]  /*4a60*/  IMAD.MOV.U32 R3, RZ, RZ, 0x3f800000 ;  /* 0x3f800000ff037424 */ /* 0x000fe200078e00ff */
[----:B------:R-:W-:Y:S01]  /*4a70*/  @P2 LEA.HI.X R11, R8, R15, R0, 0x2, P4 ;  /* 0x0000000f080b2211 */ /* 0x000fe200020f1400 */
[----:B------:R-:W-:Y:S01]  /*4a80*/  IMAD.MOV.U32 R0, RZ, RZ, 0x3f800000 ;  /* 0x3f800000ff007424 */ /* 0x000fe200078e00ff */
[----:B------:R-:W-:Y:S06]  /*4a90*/  @P0 BRA `(.L_x_4517) ;  /* 0x0000000000080947 */ /* 0x000fec0003800000 */
[----:B------:R-:W0:Y:S02]  /*4aa0*/  FENCE.VIEW.ASYNC.G ;  /* 0x00000000000073c6 */ /* 0x000e240000000100 */
[----:B0-----:R-:W-:Y:S06]  /*4ab0*/  BAR.ARV 0xc, 0x180 ;  /* 0x0306000000007b1d */ /* 0x001fec0000002000 */
.L_x_4517:
[----:B------:R-:W2:Y:S01]  /*4ac0*/  @P1 LDG.E R3, desc[UR50][R6.64] ;  /* 0x0000003206031981 */ /* 0x000ea2000c1e1900 */
[----:B------:R-:W-:-:S03]  /*4ad0*/  ULDC UR4, c[0x0][0x448] ;  /* 0x0001120000047ab9 */ /* 0x000fc60000000800 */
[----:B------:R-:W2:Y:S01]  /*4ae0*/  @P2 LDG.E R0, desc[UR50][R10.64] ;  /* 0x000000320a002981 */ /* 0x000ea2000c1e1900 */
[----:B------:R-:W-:Y:S01]  /*4af0*/  UISETP.NE.AND UP0, UPT, UR4, 0x1, UPT ;  /* 0x000000010400788c */ /* 0x000fe2000bf05270 */
[----:B------:R-:W-:Y:S01]  /*4b00*/  R2UR UR9, R24 ;  /* 0x00000000180972ca */ /* 0x000fe200000e0000 */
[----:B------:R-:W-:Y:S01]  /*4b10*/  UIADD3 UR8, UR39, 0x7f, URZ ;  /* 0x0000007f27087890 */ /* 0x000fe2000fffe03f */
[----:B------:R-:W-:Y:S01]  /*4b20*/  ULDC.64 UR4, c[0x0][0x9e0] ;  /* 0x0002780000047ab9 */ /* 0x000fe20000000a00 */
[----:B------:R-:W-:Y:S01]  /*4b30*/  ULDC UR10, c[0x0][0x988] ;  /* 0x00026200000a7ab9 */ /* 0x000fe20000000800 */
[----:B------:R-:W-:-:S06]  /*4b40*/  UISETP.GE.AND UP1, UPT, UR5, 0x1, UPT ;  /* 0x000000010500788c */ /* 0x000fcc000bf26270 */
        /* <DEDUP_REMOVED lines=22> */
.L_x_4519:
[----:B------:R-:W-:-:S11]  /*4cb0*/  UISETP.NE.AND UP1, UPT, UR5, 0x1, UPT ;  /* 0x000000010500788c */ /* 0x000fd6000bf25270 */
[----:B------:R-:W-:Y:S02]  /*4cc0*/  @UP1 ULDC.64 UR8, c[0x0][0x9e8] ;  /* 0x00027a0000081ab9 */ /* 0x000fe40000000a00 */
[----:B------:R-:W-:-:S04]  /*4cd0*/  UIMAD.WIDE.U32 UR6, UR4, UR8, URZ ;  /* 0x00000008040672a5 */ /* 0x000fc8000f8e003f */
[----:B------:R-:W-:-:S12]  /*4ce0*/  @UP1 USHF.R.U32.HI UR4, URZ, UR9, UR7 ;  /* 0x000000093f041299 */ /* 0x000fd80008011607 */
.L_x_4520:
[----:B------:R-:W-:-:S06]  /*4cf0*/  UIMAD UR4, UR4, UR5, UR5 ;  /* 0x00000005040472a4 */ /* 0x000fcc000f8e0205 */
[----:B------:R-:W-:-:S07]  /*4d00*/  VIMNMX R0, R0, UR4, PT ;  /* 0x0000000400007c48 */ /* 0x000fce000bfe0100 */
.L_x_4518:
[----:B------:R-:W-:Y:S01]  /*4d10*/  R2UR UR8, R104 ;  /* 0x00000000680872ca */ /* 0x000fe200000e0000 */
[----:B------:R-:W-:Y:S01]  /*4d20*/  @UP0 ULDC UR6, c[0x0][0x44c] ;  /* 0x0001130000060ab9 */ /* 0x000fe20000000800 */
[----:B------:R-:W-:Y:S01]  /*4d30*/  VIADD R0, R0, 0x9f ;  /* 0x0000009f00007836 */ /* 0x000fe20000000000 */
[----:B------:R-:W-:Y:S01]  /*4d40*/  UIMAD.WIDE.U32 UR6, UR39, UR6, URZ ;  /* 0x00000006270672a5 */ /* 0x000fe2000f8e003f */
[----:B------:R-:W-:Y:S02]  /*4d50*/  @UP0 ULDC UR9, c[0x0][0x450] ;  /* 0x0001140000090ab9 */ /* 0x000fe40000000800 */
[----:B------:R-:W-:Y:S01]  /*4d60*/  IMAD.HI R0, R0, 0x66666667, RZ ;  /* 0x6666666700007827 */ /* 0x000fe200078e02ff */
[----:B------:R-:W-:Y:S01]  /*4d70*/  UMOV UR4, UR39 ;  /* 0x0000002700047c82 */ /* 0x000fe20008000000 */
[----:B------:R-:W-:-:S03]  /*4d80*/  @UP0 USHF.R.U32.HI UR4, URZ, UR9, UR7 ;  /* 0x000000093f040299 */ /* 0x000fc60008011607 */
[----:B------:R-:W-:Y:S02]  /*4d90*/  SHF.R.U32.HI R3, RZ, 0x1f, R0 ;  /* 0x0000001fff037819 */ /* 0x000fe40000011600 */
[----:B------:R-:W-:Y:S02]  /*4da0*/  UIADD3 UR4, UR8, UR4, URZ ;  /* 0x0000000408047290 */ /* 0x000fe4000fffe03f */
[----:B------:R-:W-:Y:S01]  /*4db0*/  LEA.HI.SX32 R0, R0, R3, 0x1a ;  /* 0x0000000300007211 */ /* 0x000fe200078fd2ff */
[----:B------:R-:W-:Y:S02]  /*4dc0*/  ULDC UR8, c[0x0][0x9dc] ;  /* 0x0002770000087ab9 */ /* 0x000fe40000000800 */
[----:B------:R-:W-:Y:S01]  /*4dd0*/  UIADD3 UR8, UR4, -UR8, URZ ;  /* 0x8000000804087290 */ /* 0x000fe2000fffe03f */
[----:B------:R-:W-:Y:S01]  /*4de0*/  VIMNMX R19, R27, R0, PT ;  /* 0x000000001b137248 */ /* 0x000fe20003fe0100 */
        /* <DEDUP_REMOVED lines=11> */
.L_x_4522:
[----:B------:R-:W-:-:S11]  /*4ea0*/  UISETP.NE.AND UP0, UPT, UR5, 0x1, UPT ;  /* 0x000000010500788c */ /* 0x000fd6000bf05270 */
[----:B------:R-:W-:Y:S02]  /*4eb0*/  @UP0 ULDC.64 UR10, c[0x0][0x9e8] ;  /* 0x00027a00000a0ab9 */ /* 0x000fe40000000a00 */
[----:B------:R-:W-:-:S04]  /*4ec0*/  UIMAD.WIDE.U32 UR6, UR4, UR10, URZ ;  /* 0x0000000a040672a5 */ /* 0x000fc8000f8e003f */
[----:B------:R-:W-:-:S12]  /*4ed0*/  @UP0 USHF.R.U32.HI UR4, URZ, UR11, UR7 ;  /* 0x0000000b3f040299 */ /* 0x000fd80008011607 */
.L_x_4523:
[----:B------:R-:W-:-:S04]  /*4ee0*/  UIMAD UR4, UR4, UR5, URZ ;  /* 0x00000005040472a4 */ /* 0x000fc8000f8e023f */
[----:B------:R-:W-:-:S04]  /*4ef0*/  UISETP.LT.AND UP0, UPT, UR8, UR4, UPT ;  /* 0x000000040800728c */ /* 0x000fc8000bf01270 */
[----:B------:R-:W-:-:S12]  /*4f00*/  USEL UR8, UR8, UR4, !UP0 ;  /* 0x0000000408087287 */ /* 0x000fd8000c000000 */
.L_x_4521:
[----:B------:R-:W-:Y:S01]  /*4f10*/  UIMAD.WIDE UR4, UR8, 0x66666667, URZ ;  /* 0x66666667080478a5 */ /* 0x000fe2000f8e023f */
[----:B------:R-:W-:-:S03]  /*4f20*/  R2UR UR9, R233 ;  /* 0x00000000e90972ca */ /* 0x000fc600000e0000 */
[----:B------:R-:W-:-:S04]  /*4f30*/  USHF.R.U32.HI UR4, URZ, 0x1f, UR5 ;  /* 0x0000001f3f047899 */ /* 0x000fc80008011605 */
[----:B------:R-:W-:-:S04]  /*4f40*/  ULEA.HI.SX32 UR4, UR5, UR4, 0x1a ;  /* 0x0000000405047291 */ /* 0x000fc8000f8fd23f */
[----:B------:R-:W-:-:S04]  /*4f50*/  UISETP.LT.AND UP0, UPT, URZ, UR4, UPT ;  /* 0x000000043f00728c */ /* 0x000fc8000bf01270 */
[----:B------:R-:W-:-:S03]  /*4f60*/  USEL UR41, URZ, UR4, !UP0 ;  /* 0x000000043f297287 */ /* 0x000fc6000c000000 */
[----:B------:R-:W-:-:S03]  /*4f70*/  UMOV UR4, URZ ;  /* 0x0000003f00047c82 */ /* 0x000fc60008000000 */
[----:B------:R-:W-:-:S13]  /*4f80*/  ISETP.GT.AND P0, PT, R19, UR41, PT ;  /* 0x0000002913007c0c */ /* 0x000fda000bf04270 */
[----:B------:R-:W-:Y:S05]  /*4f90*/  @!P0 BRA `(.L_x_4524) ;  /* 0x00000000009c8947 */ /* 0x000fea0003800000 */
[----:B------:R-:W0:Y:S01]  /*4fa0*/  LDC R3, c[0x0][0x9f0] ;  /* 0x00027c00ff037b82 */ /* 0x000e220000000800 */
[----:B------:R-:W-:Y:S01]  /*4fb0*/  ISETP.NE.AND P0, PT, R226, RZ, PT ;  /* 0x000000ffe200720c */ /* 0x000fe20003f05270 */
[----:B------:R-:W-:-:S03]  /*4fc0*/  UMOV UR4, URZ ;  /* 0x0000003f00047c82 */ /* 0x000fc60008000000 */
[----:B0-----:R-:W-:-:S04]  /*4fd0*/  SEL R6, R226, R3, P0 ;  /* 0x00000003e2067207 */ /* 0x001fc80000000000 */
[-C--:B------:R-:W-:Y:S02]  /*4fe0*/  IABS R0, R6.reuse ;  /* 0x0000000600007213 */ /* 0x080fe40000000000 */
[----:B------:R-:W-:Y:S02]  /*4ff0*/  IABS R5, R6 ;  /* 0x0000000600057213 */ /* 0x000fe40000000000 */
[----:B------:R-:W-:Y:S02]  /*5000*/  R2UR UR10, R0 ;  /* 0x00000000000a72ca */ /* 0x000fe400000e0000 */
[----:B------:R-:W-:Y:S01]  /*5010*/  IADD3 R0, R6, -0x1, R19 ;  /* 0xffffffff06007810 */ /* 0x000fe20007ffe013 */
[----:B------:R-:W-:-:S03]  /*5020*/  IMAD.MOV R5, RZ, RZ, -R5 ;  /* 0x000000ffff057224 */ /* 0x000fc600078e0a05 */
[----:B------:R-:W-:-:S07]  /*5030*/  R2UR UR6, R0 ;  /* 0x00000000000672ca */ /* 0x000fce00000e0000 */
[----:B------:R-:W0:Y:S06]  /*5040*/  I2F.RP R3, UR10 ;  /* 0x0000000a00037d06 */ /* 0x000e2c0008209400 */
[----:B------:R-:W-:-:S06]  /*5050*/  UIADD3 UR6, -UR41, UR6, URZ ;  /* 0x0000000629067290 */ /* 0x000fcc000fffe13f */
[----:B------:R-:W-:Y:S01]  /*5060*/  IMAD.U32 R0, RZ, RZ, UR6 ;  /* 0x00000006ff007e24 */ /* 0x000fe2000f8e00ff */
[----:B0-----:R-:W0:Y:S04]  /*5070*/  MUFU.RCP R3, R3 ;  /* 0x0000000300037308 */ /* 0x001e280000001000 */
        /* <DEDUP_REMOVED lines=11> */
[----:B------:R-:W-:Y:S01]  /*5130*/  UIMAD UR4, UR5, UR7, UR8 ;  /* 0x00000007050472a4 */ /* 0x000fe2000f8e0208 */
[C---:B------:R-:W-:Y:S02]  /*5140*/  R2UR UR7, R6.reuse ;  /* 0x00000000060772ca */ /* 0x040fe400000e0000 */
[----:B------:R-:W-:Y:S01]  /*5150*/  R2UR UR8, R6 ;  /* 0x00000000060872ca */ /* 0x000fe200000e0000 */
[----:B------:R-:W-:-:S10]  /*5160*/  UISETP.GT.U32.AND UP1, UPT, UR10, UR4, UPT ;  /* 0x000000040a00728c */ /* 0x000fd4000bf24070 */
[----:B------:R-:W-:Y:S02]  /*5170*/  ULOP3.LUT UR6, UR6, UR7, URZ, 0x3c, !UPT ;  /* 0x0000000706067292 */ /* 0x000fe4000f8e3c3f */
        /* <DEDUP_REMOVED lines=9> */
.L_x_4524:
[----:B------:R-:W-:Y:S02]  /*5210*/  UIMAD UR41, UR9, UR4, UR41 ;  /* 0x00000004092972a4 */ /* 0x000fe4000f8e0229 */
[----:B------:R-:W-:Y:S01]  /*5220*/  IMAD.U32 R0, RZ, RZ, UR4 ;  /* 0x00000004ff007e24 */ /* 0x000fe2000f8e00ff */
[----:B------:R-:W-:Y:S02]  /*5230*/  PLOP3.LUT P0, PT, PT, PT, PT, 0x80, 0x0 ;  /* 0x000000000000781c */ /* 0x000fe40003f0f070 */
[----:B------:R-:W-:Y:S02]  /*5240*/  CS2R R28, SRZ ;  /* 0x00000000001c7805 */ /* 0x000fe4000001ff00 */
[----:B------:R-:W-:Y:S02]  /*5250*/  CS2R R4, SRZ ;  /* 0x0000000000047805 */ /* 0x000fe4000001ff00 */
[----:B------:R-:W-:Y:S02]  /*5260*/  CS2R R24, SRZ ;  /* 0x0000000000187805 */ /* 0x000fe4000001ff00 */
[----:B------:R-:W-:-:S02]  /*5270*/  VIADDMNMX R19, R0, UR41, R19, PT ;  /* 0x0000002900137c46 */ /* 0x000fc4000b800113 */
[----:B------:R-:W-:Y:S02]  /*5280*/  CS2R R10, SRZ ;  /* 0x00000000000a7805 */ /* 0x000fe4000001ff00 */
[----:B------:R-:W-:Y:S01]  /*5290*/  CS2R R26, SRZ ;  /* 0x00000000001a7805 */ /* 0x000fe2000001ff00 */
[----:B------:R-:W-:Y:S01]  /*52a0*/  IMAD.MOV.U32 R31, RZ, RZ, RZ ;  /* 0x000000ffff1f7224 */ /* 0x000fe200078e00ff */
[----:B------:R-:W-:Y:S02]  /*52b0*/  ISETP.GT.AND P1, PT, R19, UR41, PT ;  /* 0x0000002913007c0c */ /* 0x000fe4000bf24270 */
        /* <DEDUP_REMOVED lines=50> */
[----:B------:R-:W-:Y:S01]  /*55e0*/  CS2R R114, SRZ ;  /* 0x0000000000727805 */ /* 0x000fe2000001ff00 */
[----:B------:R-:W-:Y:S06]  /*55f0*/  @!P1 BRA `(.L_x_4525) ;  /* 0x00000190005c9947 */ /* 0x000fec0003800000 */
[----:B------:R-:W2:Y:S01]  /*5600*/  LDL R6, [R1+0x398] ;  /* 0x0003980001067983 */ /* 0x000ea20000100800 */
[----:B------:R-:W-:-:S06]  /*5610*/  ULOP3.LUT UP0, URZ, UR47, 0x9f, URZ, 0xc0, !UPT ;  /* 0x0000009f2f3f7892 */ /* 0x000fcc000f80c03f */
[----:B------:R-:W-:Y:S01]  /*5620*/  PLOP3.LUT P0, PT, PT, PT, UP0, 0x80, 0x0 ;  /* 0x000000000000781c */ /* 0x000fe20003f0f008 */
[----:B--2---:R-:W0:Y:S02]  /*5630*/  SHFL.IDX PT, R0, R6, RZ, 0x1f ;  /* 0x00001fff06007589 */ /* 0x004e2400000e0000 */
        /* <DEDUP_REMOVED lines=24> */
.L_x_4526:
[----:B------:R-:W-:Y:S02]  /*57c0*/  ULDC UR4, c[0x0][0x3f4] ;  /* 0x0000fd0000047ab9 */ /* 0x000fe40000000800 */
[----:B------:R-:W-:-:S13]  /*57d0*/  ISETP.LT.AND P0, PT, RZ, UR4, PT ;  /* 0x00000004ff007c0c */ /* 0x000fda000bf01270 */
[----:B------:R-:W-:Y:S05]  /*57e0*/  @P0 BRA `(.L_x_4527) ;  /* 0x0000000000400947 */ /* 0x000fea0003800000 */
[----:B------:R-:W-:Y:S01]  /*57f0*/  ULEA.HI UR4, UR46, UR46, URZ, 0x1 ;  /* 0x0000002e2e047291 */ /* 0x000fe2000f8f083f */
[----:B------:R-:W-:-:S03]  /*5800*/  IMAD.U32 R3, RZ, RZ, UR38 ;  /* 0x00000026ff037e24 */ /* 0x000fc6000f8e00ff */
[----:B------:R-:W-:-:S04]  /*5810*/  ULOP3.LUT UR4, UR4, 0xfffffffe, URZ, 0xc0, !UPT ;  /* 0xfffffffe04047892 */ /* 0x000fc8000f8ec03f */
[----:B------:R-:W-:-:S06]  /*5820*/  UIADD3 UR4, UR46, -UR4, URZ ;  /* 0x800000042e047290 */ /* 0x000fcc000fffe03f */
[----:B------:R-:W-:-:S05]  /*5830*/  IMAD.U32 R0, RZ, RZ, UR4 ;  /* 0x00000004ff007e24 */ /* 0x000fca000f8e00ff */
[----:B------:R-:W-:-:S04]  /*5840*/  SHF.L.U32 R0, R0, 0x1f, RZ ;  /* 0x0000001f00007819 */ /* 0x000fc800000006ff */
[----:B------:R0:W1:Y:S03]  /*5850*/  SYNCS.PHASECHK.TRANS64.TRYWAIT P0, [R3+URZ+0x33400], R0 ;  /* 0x03340000030075a7 */ /* 0x000066000800017f */
[----:B-1----:R-:W-:Y:S05]  /*5860*/  @!P0 NANOSLEEP.SYNCS 0x989680 ;  /* 0x009896800000895d */ /* 0x002fea0003900000 */
[----:B------:R-:W1:Y:S02]  /*5870*/  @!P0 SYNCS.PHASECHK.TRANS64 P0, [R3+URZ+0x33400], R0 ;  /* 0x03340000030085a7 */ /* 0x000e64000800007f */
[----:B-1----:R-:W-:Y:S05]  /*5880*/  @P0 BRA `(.L_x_4528) ;  /* 0x00000070006c0947 */ /* 0x002fea0003800000 */
.L_x_4529:
[----:B0-----:R-:W-:-:S04]  /*5890*/  IMAD.U32 R3, RZ, RZ, UR38 ;  /* 0x00000026ff037e24 */ /* 0x001fc8000f8e00ff */
[----:B------:R0:W1:Y:S03]  /*58a0*/  SYNCS.PHASECHK.TRANS64.TRYWAIT P0, [R3+URZ+0x33400], R0 ;  /* 0x03340000030075a7 */ /* 0x000066000800017f */
[----:B-1----:R-:W-:Y:S05]  /*58b0*/  @!P0 NANOSLEEP.SYNCS 0x989680 ;  /* 0x009896800000895d */ /* 0x002fea0003900000 */
[----:B------:R-:W1:Y:S02]  /*58c0*/  @!P0 SYNCS.PHASECHK.TRANS64 P0, [R3+URZ+0x33400], R0 ;  /* 0x03340000030085a7 */ /* 0x000e64000800007f */
[----:B-1----:R-:W-:Y:S05]  /*58d0*/  @!P0 BRA `(.L_x_4529) ;  /* 0xfffffffc00ec8947 */ /* 0x002fea000383ffff */
[----:B------:R-:W-:Y:S05]  /*58e0*/  BRA `(.L_x_4528) ;  /* 0x0000007000547947 */ /* 0x000fea0003800000 */
.L_x_4527:
[----:B------:R-:W-:Y:S02]  /*58f0*/  ULOP3.LUT UP0, URZ, UR47, 0x1bf, URZ, 0xc0, !UPT ;  /* 0x000001bf2f3f7892 */ /* 0x000fe4000f80c03f */
[----:B------:R-:W-:Y:S01]  /*5900*/  USHF.R.S32.HI UR4, URZ, 0x1f, UR48 ;  /* 0x0000001f3f047899 */ /* 0x000fe20008011430 */
[----:B------:R-:W-:Y:S01]  /*5910*/  ULDC.64 UR6, c[0x0][0x3f8] ;  /* 0x0000fe0000067ab9 */ /* 0x000fe20000000a00 */
[----:B------:R-:W-:Y:S02]  /*5920*/  ULDC.64 UR8, c[0x0][0x408] ;  /* 0x0001020000087ab9 */ /* 0x000fe40000000a00 */
[----:B------:R-:W-:Y:S01]  /*5930*/  PLOP3.LUT P0, PT, PT, PT, UP0, 0x80, 0x0 ;  /* 0x000000000000781c */ /* 0x000fe20003f0f008 */
[----:B------:R-:W-:Y:S02]  /*5940*/  UIMAD UR5, UR4, UR6, URZ ;  /* 0x00000006040572a4 */ /* 0x000fe4000f8e023f */
[----:B------:R-:W-:Y:S01]  /*5950*/  IMAD.U32 R26, RZ, RZ, UR6 ;  /* 0x00000006ff1a7e24 */ /* 0x000fe2000f8e00ff */
[----:B------:R-:W-:-:S02]  /*5960*/  UIMAD UR4, UR4, UR8, URZ ;  /* 0x00000008040472a4 */ /* 0x000fc4000f8e023f */
[----:B------:R-:W-:Y:S01]  /*5970*/  IMAD.U32 R24, RZ, RZ, UR8 ;  /* 0x00000008ff187e24 */ /* 0x000fe2000f8e00ff */
[----:B------:R-:W-:Y:S02]  /*5980*/  UIMAD UR5, UR48, UR7, UR5 ;  /* 0x00000007300572a4 */ /* 0x000fe4000f8e0205 */
[----:B------:R-:W-:Y:S01]  /*5990*/  IMAD.WIDE.U32 R26, R26, UR48, RZ ;  /* 0x000000301a1a7c25 */ /* 0x000fe2000f8e00ff */
[----:B------:R-:W-:-:S03]  /*59a0*/  UIMAD UR4, UR48, UR9, UR4 ;  /* 0x00000009300472a4 */ /* 0x000fc6000f8e0204 */
[----:B------:R-:W-:-:S04]  /*59b0*/  IMAD.WIDE.U32 R24, R24, UR48, RZ ;  /* 0x0000003018187c25 */ /* 0x000fc8000f8e00ff */
[----:B------:R-:W-:Y:S02]  /*59c0*/  VIADD R29, R27, UR5 ;  /* 0x000000051b1d7c36 */ /* 0x000fe40008000000 */
[----:B------:R-:W-:Y:S01]  /*59d0*/  VIADD R31, R25, UR4 ;  /* 0x00000004191f7c36 */ /* 0x000fe20008000000 */
[----:B------:R-:W-:Y:S06]  /*59e0*/  @!P0 BRA `(.L_x_4530) ;  /* 0x0000000000408947 */ /* 0x000fec0003800000 */
        /* <DEDUP_REMOVED lines=16> */
.L_x_4530:
[----:B------:R-:W2:Y:S01]  /*5af0*/  LDL R21, [R1+0x328] ;  /* 0x0003280001157983 */ /* 0x000ea20000100800 */
[----:B------:R-:W-:-:S03]  /*5b00*/  ULDC.U8 UR4, c[0x0][0x410] ;  /* 0x0001040000047ab9 */ /* 0x000fc60000000000 */
[----:B------:R-:W3:Y:S01]  /*5b10*/  LDL R20, [R1+0x31c] ;  /* 0x00031c0001147983 */ /* 0x000ee20000100800 */
[----:B------:R-:W-:Y:S01]  /*5b20*/  ISETP.NE.AND P0, PT, RZ, UR4, PT ;  /* 0x00000004ff007c0c */ /* 0x000fe2000bf05270 */
[----:B------:R-:W-:Y:S01]  /*5b30*/  BSSY B0, `(.L_x_4531) ;  /* 0x00006e8000007945 */ /* 0x000fe20003800000 */
[----:B------:R-:W-:Y:S02]  /*5b40*/  VIADD R28, R18, UR39 ;  /* 0x00000027121c7c36 */ /* 0x000fe40008000000 */
[----:B--2---:R-:W-:Y:S02]  /*5b50*/  IMAD.SHL.U32 R45, R21, 0x80, RZ ;  /* 0x00000080152d7824 */ /* 0x004fe400078e00ff */
[----:B---3--:R-:W-:-:S03]  /*5b60*/  IMAD.SHL.U32 R44, R20, 0x8, RZ ;  /* 0x00000008142c7824 */ /* 0x008fc600078e00ff */
[----:B------:R-:W-:Y:S01]  /*5b70*/  LOP3.LUT R45, R45, 0x180, RZ, 0xc0, !PT ;  /* 0x000001802d2d7812 */ /* 0x000fe200078ec0ff */
[----:B------:R-:W-:Y:S02]  /*5b80*/  IMAD.SHL.U32 R40, R20, 0x10, RZ ;  /* 0x0000001014287824 */ /* 0x000fe400078e00ff */
[C---:B------:R-:W-:Y:S01]  /*5b90*/  VIADD R49, R44.reuse, 0x20 ;  /* 0x000000202c317836 */ /* 0x040fe20000000000 */
[----:B------:R-:W-:Y:S01]  /*5ba0*/  SHF.R.U32.HI R46, RZ, 0x3, R45 ;  /* 0x00000003ff2e7819 */ /* 0x000fe2000001162d */
[----:B------:R-:W-:Y:S01]  /*5bb0*/  VIADD R47, R44, 0x40 ;  /* 0x000000402c2f7836 */ /* 0x000fe20000000000 */
[----:B------:R-:W-:Y:S06]  /*5bc0*/  @!P0 BRA `(.L_x_4532) ;  /* 0x0000003400c08947 */ /* 0x000fec0003800000 */
[----:B------:R-:W0:Y:S01]  /*5bd0*/  LDC R21, c[0x0][0x448] ;  /* 0x00011200ff157b82 */ /* 0x000e220000000800 */
[----:B------:R-:W-:Y:S01]  /*5be0*/  IMAD.MOV.U32 R11, RZ, RZ, R28 ;  /* 0x000000ffff0b7224 */ /* 0x000fe200078e001c */
[----:B------:R-:W-:Y:S01]  /*5bf0*/  ULDC.64 UR4, c[0x0][0x3f8] ;  /* 0x0000fe0000047ab9 */ /* 0x000fe20000000a00 */
[----:B------:R-:W-:Y:S01]  /*5c00*/  IMAD.MOV.U32 R8, RZ, RZ, R24 ;  /* 0x000000ffff087224 */ /* 0x000fe200078e0018 */
[----:B------:R-:W-:Y:S01]  /*5c10*/  ULDC.64 UR8, c[0x0][0x408] ;  /* 0x0001020000087ab9 */ /* 0x000fe20000000a00 */
[----:B------:R-:W-:Y:S01]  /*5c20*/  IMAD.MOV.U32 R9, RZ, RZ, R31 ;  /* 0x000000ffff097224 */ /* 0x000fe200078e001f */
[----:B------:R-:W-:Y:S01]  /*5c30*/  ULDC.64 UR6, c[0x0][0x400] ;  /* 0x0001000000067ab9 */ /* 0x000fe20000000a00 */
[----:B------:R-:W-:Y:S02]  /*5c40*/  IMAD.MOV.U32 R6, RZ, RZ, R26 ;  /* 0x000000ffff067224 */ /* 0x000fe400078e001a */
[----:B------:R-:W-:Y:S01]  /*5c50*/  IMAD.MOV.U32 R7, RZ, RZ, R29 ;  /* 0x000000ffff077224 */ /* 0x000fe200078e001d */
[----:B0-----:R-:W-:-:S13]  /*5c60*/  ISETP.NE.AND P0, PT, R21, 0x1, PT ;  /* 0x000000011500780c */ /* 0x001fda0003f05270 */
[----:B------:R-:W0:Y:S08]  /*5c70*/  @P0 LDC R3, c[0x0][0x44c] ;  /* 0x00011300ff030b82 */ /* 0x000e300000000800 */
[----:B------:R-:W1:Y:S01]  /*5c80*/  @P0 LDC R5, c[0x0][0x450] ;  /* 0x00011400ff050b82 */ /* 0x000e620000000800 */
[----:B0-----:R-:W-:-:S05]  /*5c90*/  @P0 IMAD.HI.U32 R0, R28, R3, RZ ;  /* 0x000000031c000227 */ /* 0x001fca00078e00ff */
[----:B-1----:R-:W-:-:S04]  /*5ca0*/  @P0 SHF.R.U32.HI R11, RZ, R5, R0 ;  /* 0x00000005ff0b0219 */ /* 0x002fc80000011600 */
[----:B------:R-:W-:Y:S01]  /*5cb0*/  SHF.R.S32.HI R0, RZ, 0x1f, R11 ;  /* 0x0000001fff007819 */ /* 0x000fe2000001140b */
[----:B------:R-:W-:-:S04]  /*5cc0*/  IMAD.WIDE.U32 R8, R11, UR8, R8 ;  /* 0x000000080b087c25 */ /* 0x000fc8000f8e0008 */
[----:B------:R-:W-:Y:S01]  /*5cd0*/  IMAD R4, R0, UR4, RZ ;  /* 0x0000000400047c24 */ /* 0x000fe2000f8e02ff */
[----:B------:R-:W-:Y:S01]  /*5ce0*/  IADD3 R5, P1, R8, UR6, RZ ;  /* 0x0000000608057c10 */ /* 0x000fe2000ff3e0ff */
[----:B------:R-:W-:-:S04]  /*5cf0*/  IMAD.WIDE.U32 R6, R11, UR4, R6 ;  /* 0x000000040b067c25 */ /* 0x000fc8000f8e0006 */
[----:B------:R-:W-:Y:S02]  /*5d00*/  IMAD R0, R0, UR8, RZ ;  /* 0x0000000800007c24 */ /* 0x000fe4000f8e02ff */
        /* <DEDUP_REMOVED lines=8> */
[----:B------:R0:W1:Y:S04]  /*5d90*/  SHFL.IDX PT, R0, R13, RZ, 0x1e1f ;  /* 0x001e1fff0d007589 */ /* 0x00006800000e0000 */
[----:B------:R-:W2:Y:S04]  /*5da0*/  SHFL.IDX PT, R3, R3, RZ, 0x1e1f ;  /* 0x001e1fff03037589 */ /* 0x000ea800000e0000 */
[----:B------:R-:W3:Y:S04]  /*5db0*/  SHFL.IDX PT, R4, R4, RZ, 0x1e1f ;  /* 0x001e1fff04047589 */ /* 0x000ee800000e0000 */
[----:B------:R0:W4:Y:S02]  /*5dc0*/  SHFL.IDX PT, R14, R5, RZ, 0x1e1f ;  /* 0x001e1fff050e7589 */ /* 0x00012400000e0000 */
.L_x_4818:
[----:B0-----:R-:W-:Y:S01]  /*5dd0*/  IMAD R5, R16, R21, RZ ;  /* 0x0000001510057224 */ /* 0x001fe200078e02ff */
        /* <DEDUP_REMOVED lines=15> */
[----:B------:R-:W-:Y:S01]  /*5ed0*/  ULDC UR4, c[0x0][0x3f4] ;  /* 0x0000fd0000047ab9 */ /* 0x000fe20000000800 */
[C---:B------:R-:W-:Y:S01]  /*5ee0*/  VIADD R56, R44.reuse, 0x30 ;  /* 0x000000302c387836 */ /* 0x040fe20000000000 */
[----:B------:R-:W-:Y:S01]  /*5ef0*/  ISETP.GE.AND P0, PT, R49, UR4, PT ;  /* 0x0000000431007c0c */ /* 0x000fe2000bf06270 */
[----:B------:R-:W-:Y:S01]  /*5f00*/  VIADD R52, R44, 0x10 ;  /* 0x000000102c347836 */ /* 0x000fe20000000000 */
[----:B------:R-:W-:Y:S02]  /*5f10*/  ISETP.GE.AND P3, PT, R47, UR4, PT ;  /* 0x000000042f007c0c */ /* 0x000fe4000bf66270 */
[----:B------:R-:W-:Y:S02]  /*5f20*/  CS2R R28, SRZ ;  /* 0x00000000001c7805 */ /* 0x000fe4000001ff00 */
[----:B------:R-:W-:Y:S02]  /*5f30*/  SHF.R.S32.HI R9, RZ, 0x1f, R49 ;  /* 0x0000001fff097819 */ /* 0x000fe40000011431 */
[----:B------:R-:W-:-:S02]  /*5f40*/  CS2R R30, SRZ ;  /* 0x00000000001e7805 */ /* 0x000fc4000001ff00 */
[----:B------:R-:W-:-:S03]  /*5f50*/  ISETP.GE.AND P2, PT, R56, UR4, PT ;  /* 0x0000000438007c0c */ /* 0x000fc6000bf46270 */
[C---:B--2---:R-:W-:Y:S02]  /*5f60*/  @!P0 IADD3 R6, P1, R49.reuse, R3, RZ ;  /* 0x0000000331068210 */ /* 0x044fe40007f3e0ff */
[----:B----4-:R-:W-:-:S03]  /*5f70*/  @!P0 IADD3 R8, P4, R49, R14, RZ ;  /* 0x0000000e31088210 */ /* 0x010fc60007f9e0ff */
[--C-:B-1----:R-:W-:Y:S01]  /*5f80*/  @!P0 IMAD.X R7, R0, 0x1, R9.reuse, P1 ;  /* 0x0000000100078824 */ /* 0x102fe200008e0609 */
[----:B------:R-:W-:Y:S01]  /*5f90*/  ISETP.GE.AND P1, PT, R52, UR4, PT ;  /* 0x0000000434007c0c */ /* 0x000fe2000bf26270 */
[----:B---3--:R-:W-:Y:S01]  /*5fa0*/  @!P0 IMAD.X R9, R4, 0x1, R9, P4 ;  /* 0x0000000104098824 */ /* 0x008fe200020e0609 */
[----:B------:R-:W-:Y:S02]  /*5fb0*/  SHF.R.S32.HI R15, RZ, 0x1f, R47 ;  /* 0x0000001fff0f7819 */ /* 0x000fe4000001142f */
[CC--:B------:R-:W-:Y:S01]  /*5fc0*/  @!P3 IADD3 R10, P4, R47.reuse, R3.reuse, RZ ;  /* 0x000000032f0ab210 */ /* 0x0c0fe20007f9e0ff */
[----:B------:R-:W5:Y:S01]  /*5fd0*/  @!P0 LD.E.64 R28, desc[UR50][R6.64] ;  /* 0x00000032061c8980 */ /* 0x000f62000c101b00 */
[-C--:B------:R-:W-:Y:S02]  /*5fe0*/  @!P3 IADD3 R58, P5, R47, R14.reuse, RZ ;  /* 0x0000000e2f3ab210 */ /* 0x080fe40007fbe0ff */
[----:B------:R-:W-:Y:S01]  /*5ff0*/  SHF.R.S32.HI R13, RZ, 0x1f, R56 ;  /* 0x0000001fff0d7819 */ /* 0x000fe20000011438 */
[----:B------:R0:W5:Y:S01]  /*6000*/  @!P0 LD.E.64 R30, desc[UR50][R8.64] ;  /* 0x00000032081e8980 */ /* 0x000162000c101b00 */
[--C-:B------:R-:W-:Y:S01]  /*6010*/  @!P3 IMAD.X R11, R0, 0x1, R15.reuse, P4 ;  /* 0x00000001000bb824 */ /* 0x100fe200020e060f */
[----:B------:R-:W-:Y:S01]  /*6020*/  ISETP.GE.AND P0, PT, R44, UR4, PT ;  /* 0x000000042c007c0c */ /* 0x000fe2000bf06270 */
[----:B------:R-:W-:Y:S01]  /*6030*/  @!P3 IMAD.X R59, R4, 0x1, R15, P5 ;  /* 0x00000001043bb824 */ /* 0x000fe200028e060f */
[----:B------:R-:W-:Y:S01]  /*6040*/  @!P2 IADD3 R54, P4, R56, R3, RZ ;  /* 0x000000033836a210 */ /* 0x000fe20007f9e0ff */
[----:B------:R-:W-:Y:S01]  /*6050*/  VIADD R15, R44, 0x50 ;  /* 0x000000502c0f7836 */ /* 0x000fe20000000000 */
[----:B------:R-:W-:-:S02]  /*6060*/  @!P2 IADD3 R56, P5, R56, R14, RZ ;  /* 0x0000000e3838a210 */ /* 0x000fc40007fbe0ff */
[----:B------:R-:W-:Y:S01]  /*6070*/  SHF.R.S32.HI R21, RZ, 0x1f, R52 ;  /* 0x0000001fff157819 */ /* 0x000fe20000011434 */
[--C-:B------:R-:W-:Y:S01]  /*6080*/  @!P2 IMAD.X R55, R0, 0x1, R13.reuse, P4 ;  /* 0x000000010037a824 */ /* 0x100fe200020e060d */
[----:B------:R-:W-:Y:S01]  /*6090*/  @!P1 IADD3 R50, P4, R52, R3, RZ ;  /* 0x0000000334329210 */ /* 0x000fe20007f9e0ff */
[----:B------:R-:W-:Y:S01]  /*60a0*/  @!P2 IMAD.X R57, R4, 0x1, R13, P5 ;  /* 0x000000010439a824 */ /* 0x000fe200028e060d */
[----:B------:R-:W-:Y:S02]  /*60b0*/  @!P1 IADD3 R52, P5, R52, R14, RZ ;  /* 0x0000000e34349210 */ /* 0x000fe40007fbe0ff */
[----:B------:R-:W-:Y:S01]  /*60c0*/  SHF.R.S32.HI R13, RZ, 0x1f, R15 ;  /* 0x0000001fff0d7819 */ /* 0x000fe2000001140f */
[--C-:B------:R-:W-:Y:S01]  /*60d0*/  @!P1 IMAD.X R51, R0, 0x1, R21.reuse, P4 ;  /* 0x0000000100339824 */ /* 0x100fe200020e0615 */
[----:B------:R-:W-:Y:S01]  /*60e0*/  ISETP.GE.AND P4, PT, R15, UR4, PT ;  /* 0x000000040f007c0c */ /* 0x000fe2000bf86270 */
[----:B------:R-:W-:Y:S01]  /*60f0*/  @!P1 IMAD.X R53, R4, 0x1, R21, P5 ;  /* 0x0000000104359824 */ /* 0x000fe200028e0615 */
[----:B0-----:R-:W-:-:S02]  /*6100*/  @!P0 SHF.R.S32.HI R9, RZ, 0x1f, R44 ;  /* 0x0000001fff098819 */ /* 0x001fc4000001142c */
[----:B------:R-:W-:Y:S02]  /*6110*/  CS2R R20, SRZ ;  /* 0x0000000000147805 */ /* 0x000fe4000001ff00 */
[----:B------:R-:W-:-:S05]  /*6120*/  @!P0 IADD3 R6, P5, R44, R3, RZ ;  /* 0x000000032c068210 */ /* 0x000fca0007fbe0ff */
[--C-:B------:R-:W-:Y:S01]  /*6130*/  @!P0 IMAD.X R7, R0, 0x1, R9.reuse, P5 ;  /* 0x0000000100078824 */ /* 0x100fe200028e0609 */
[----:B------:R-:W-:Y:S01]  /*6140*/  @!P0 IADD3 R42, P5, R44, R14, RZ ;  /* 0x0000000e2c2a8210 */ /* 0x000fe20007fbe0ff */
[----:B------:R0:W5:Y:S04]  /*6150*/  @!P3 LD.E.64 R20, desc[UR50][R10.64] ;  /* 0x000000320a14b980 */ /* 0x000168000c101b00 */
        /* <DEDUP_REMOVED lines=11> */
[----:B------:R-:W-:Y:S02]  /*6210*/  CS2R R38, SRZ ;  /* 0x0000000000267805 */ /* 0x000fe4000001ff00 */
[----:B0-----:R-:W-:Y:S02]  /*6220*/  CS2R R10, SRZ ;  /* 0x00000000000a7805 */ /* 0x001fe4000001ff00 */
[----:B------:R-:W-:Y:S01]  /*6230*/  CS2R R8, SRZ ;  /* 0x0000000000087805 */ /* 0x000fe2000001ff00 */
[----:B------:R0:W5:Y:S04]  /*6240*/  @!P2 LD.E.64 R24, desc[UR50][R54.64] ;  /* 0x000000323618a980 */ /* 0x000168000c101b00 */
        /* <DEDUP_REMOVED lines=8> */
.L_x_4535:
[----:B------:R-:W-:Y:S05]  /*62d0*/  BSYNC B1 ;  /* 0x0000000000017941 */ /* 0x000fea0003800000 */
.L_x_4534:
[----:B------:R-:W-:Y:S01]  /*62e0*/  ULEA.HI UR4, UR46, UR46, URZ, 0x1 ;  /* 0x0000002e2e047291 */ /* 0x000fe2000f8f083f */
[----:B---3--:R-:W-:-:S03]  /*62f0*/  IMAD.U32 R4, RZ, RZ, UR39 ;  /* 0x00000027ff047e24 */ /* 0x008fc6000f8e00ff */
[----:B------:R-:W-:Y:S02]  /*6300*/  ULOP3.LUT UR4, UR4, 0xfffffffe, URZ, 0xc0, !UPT ;  /* 0xfffffffe04047892 */ /* 0x000fe4000f8ec03f */
[----:B--2---:R-:W-:Y:S02]  /*6310*/  VIADDMNMX R3, R5, -R4, 0x80, PT ;  /* 0x0000008005037446 */ /* 0x004fe40003800904 */
[----:B------:R-:W-:Y:S02]  /*6320*/  UIADD3 UR4, UR46, -UR4, URZ ;  /* 0x800000042e047290 */ /* 0x000fe4000fffe03f */
[----:B------:R-:W-:-:S04]  /*6330*/  ISETP.GE.AND P1, PT, R18, R3, PT ;  /* 0x000000031200720c */ /* 0x000fc80003f26270 */
[----:B-1----:R-:W-:-:S05]  /*6340*/  IMAD.U32 R0, RZ, RZ, UR4 ;  /* 0x00000004ff007e24 */ /* 0x002fca000f8e00ff */
[----:B------:R-:W-:-:S04]  /*6350*/  SHF.L.U32 R0, R0, 0x1f, RZ ;  /* 0x0000001f00007819 */ /* 0x000fc800000006ff */
[----:B------:R-:W1:Y:S02]  /*6360*/  SYNCS.PHASECHK.TRANS64.TRYWAIT P0, [UR38+0x33400], R0 ;  /* 0x03340000ff0075a7 */ /* 0x000e640008000166 */
[----:B-1----:R-:W-:Y:S05]  /*6370*/  @!P0 BRA `(.L_x_4536) ;  /* 0x0000026400d48947 */ /* 0x002fea0003800000 */
.L_x_4819:
[----:B------:R-:W-:Y:S05]  /*6380*/  @P1 BRA `(.L_x_4537) ;  /* 0x0000006400881947 */ /* 0x000fea0003800000 */
[----:B------:R-:W2:Y:S01]  /*6390*/  LDL R5, [R1+0x324] ;  /* 0x0003240001057983 */ /* 0x000ea20000100800 */
[----:B-1----:R-:W1:Y:S03]  /*63a0*/  LDC R0, c[0x0][0x3f4] ;  /* 0x0000fd00ff007b82 */ /* 0x002e660000000800 */
[----:B------:R-:W3:Y:S01]  /*63b0*/  LDL R4, [R1+0x328] ;  /* 0x0003280001047983 */ /* 0x000ee20000100800 */
[----:B------:R-:W-:Y:S01]  /*63c0*/  LOP3.LUT R45, R45, 0x10, R40, 0xf8, !PT ;  /* 0x000000102d2d7812 */ /* 0x000fe200078ef828 */
[C---:B------:R-:W-:Y:S01]  /*63d0*/  VIADD R3, R44.reuse, 0x10 ;  /* 0x000000102c037836 */ /* 0x040fe20000000000 */
[----:B------:R-:W-:Y:S01]  /*63e0*/  BSSY B1, `(.L_x_4538) ;  /* 0x0000085000017945 */ /* 0x000fe20003800000 */
[C---:B0-----:R-:W-:Y:S01]  /*63f0*/  VIADD R7, R44.reuse, 0x50 ;  /* 0x000000502c077836 */ /* 0x041fe20000000000 */
[----:B------:R-:W-:Y:S02]  /*6400*/  LOP3.LUT R45, R45, R46, RZ, 0x3c, !PT ;  /* 0x0000002e2d2d7212 */ /* 0x000fe400078e3cff */
[----:B-1----:R-:W-:-:S02]  /*6410*/  ISETP.GE.AND P6, PT, R44, R0, PT ;  /* 0x000000002c00720c */ /* 0x002fc40003fc6270 */
[-C--:B------:R-:W-:Y:S02]  /*6420*/  ISETP.GE.AND P0, PT, R3, R0.reuse, PT ;  /* 0x000000000300720c */ /* 0x080fe40003f06270 */
[-C--:B------:R-:W-:Y:S02]  /*6430*/  ISETP.GE.AND P1, PT, R49, R0.reuse, PT ;  /* 0x000000003100720c */ /* 0x080fe40003f26270 */
[-C--:B------:R-:W-:Y:S02]  /*6440*/  ISETP.GE.AND P3, PT, R47, R0.reuse, PT ;  /* 0x000000002f00720c */ /* 0x080fe40003f66270 */
[----:B------:R-:W-:Y:S01]  /*6450*/  ISETP.GE.AND P4, PT, R7, R0, PT ;  /* 0x000000000700720c */ /* 0x000fe20003f86270 */
[----:B--2---:R-:W-:Y:S02]  /*6460*/  IMAD.IADD R3, R5, 0x1, R45 ;  /* 0x0000000105037824 */ /* 0x004fe400078e022d */
[----:B------:R-:W-:Y:S02]  /*6470*/  VIADD R5, R44, 0x30 ;  /* 0x000000302c057836 */ /* 0x000fe40000000000 */
[----:B------:R-:W-:Y:S01]  /*6480*/  VIADD R3, R3, UR38 ;  /* 0x0000002603037c36 */ /* 0x000fe20008000000 */
[----:B---3--:R-:W-:-:S02]  /*6490*/  LOP3.LUT P5, RZ, R4, 0x2, RZ, 0xc0, !PT ;  /* 0x0000000204ff7812 */ /* 0x008fc400078ac0ff */
[----:B------:R-:W-:Y:S01]  /*64a0*/  ISETP.GE.AND P2, PT, R5, R0, PT ;  /* 0x000000000500720c */ /* 0x000fe20003f46270 */
[----:B------:R-:W-:Y:S01]  /*64b0*/  VIADD R0, R3, 0x20 ;  /* 0x0000002003007836 */ /* 0x000fe20000000000 */
[----:B------:R-:W-:Y:S11]  /*64c0*/  @P6 BRA `(.L_x_4539) ;  /* 0x0000000400d86947 */ /* 0x000ff60003800000 */
[----:B------:R-:W0:Y:S01]  /*64d0*/  LDS.128 R4, [R3+0x1e200] ;  /* 0x01e2000003047984 */ /* 0x000e220000000c00 */
        /* <DEDUP_REMOVED lines=15> */
[----:B----4-:R-:W-:-:S02]  /*65d0*/  LOP3.LUT R14, R36, 0xff, RZ, 0xc0, !PT ;  /* 0x000000ff240e7812 */ /* 0x010fc400078ec0ff */
        /* <DEDUP_REMOVED lines=12> */
[----:B------:R-:W-:Y:S01]  /*66a0*/  LOP3.LUT R15, R15, 0xff0000, R36, 0xf8, !PT ;  /* 0x00ff00000f0f7812 */ /* 0x000fe200078ef824 */
[----:B------:R-:W-:Y:S01]  /*66b0*/  HADD2.F32 R14, -RZ, R14.H1_H1 ;  /* 0x3000000eff0e7230 */ /* 0x000fe20000004100 */
[----:B------:R-:W-:Y:S01]  /*66c0*/  LOP3.LUT R43, R43, 0xff0000, R38, 0xf8, !PT ;  /* 0x00ff00002b2b7812 */ /* 0x000fe200078ef826 */
[--C-:B------:R-:W-:Y:S01]  /*66d0*/  HADD2.F32 R46, -RZ, R44.reuse.H1_H1 ;  /* 0x3000002cff2e7230 */ /* 0x100fe20000004100 */
[----:B------:R-:W-:Y:S01]  /*66e0*/  LOP3.LUT R40, R15, 0xff000000, R36, 0xf8, !PT ;  /* 0xff0000000f287812 */ /* 0x000fe200078ef824 */
[----:B------:R-:W-:Y:S01]  /*66f0*/  HADD2.F32 R42, -RZ, R39.H1_H1 ;  /* 0x30000027ff2a7230 */ /* 0x000fe20000004100 */
[----:B------:R-:W-:Y:S01]  /*6700*/  F2FP.F16.E4M3.UNPACK_B R36, R6 ;  /* 0x00000006ff24723e */ /* 0x000fe200020006ff */
[----:B------:R-:W-:-:S02]  /*6710*/  HADD2.F32 R44, -RZ, R44.H0_H0 ;  /* 0x2000002cff2c7230 */ /* 0x000fc40000004100 */
        /* <DEDUP_REMOVED lines=81> */
.L_x_4539:
[----:B------:R-:W-:Y:S05]  /*6c30*/  BSYNC B1 ;  /* 0x0000000000017941 */ /* 0x000fea0003800000 */
.L_x_4538:
[----:B------:R-:W-:Y:S01]  /*6c40*/  BSSY B1, `(.L_x_4540) ;  /* 0x000007d000017945 */ /* 0x000fe20003800000 */
[----:B------:R-:W-:-:S03]  /*6c50*/  @P5 VIADD R0, R3, 0xffffffe0 ;  /* 0xffffffe003005836 */ /* 0x000fc60000000000 */
[----:B------:R-:W-:Y:S05]  /*6c60*/  @P0 BRA `(.L_x_4541) ;  /* 0x0000000400e80947 */ /* 0x000fea0003800000 */
[----:B0-----:R-:W0:Y:S01]  /*6c70*/  LDS.128 R4, [R0+0x1e200] ;  /* 0x01e2000000047984 */ /* 0x001e220000000c00 */
[----:B-----5:R-:W-:Y:S02]  /*6c80*/  SHF.R.U32.HI R36, RZ, 0x8, R33 ;  /* 0x00000008ff247819 */ /* 0x020fe40000011621 */
[----:B------:R-:W-:Y:S02]  /*6c90*/  SHF.R.U32.HI R40, RZ, 0x8, R35 ;  /* 0x00000008ff287819 */ /* 0x000fe40000011623 */
[----:B------:R-:W-:Y:S02]  /*6ca0*/  LOP3.LUT R37, R33, 0xff, RZ, 0xc0, !PT ;  /* 0x000000ff21257812 */ /* 0x000fe400078ec0ff */
[----:B------:R-:W-:Y:S02]  /*6cb0*/  LOP3.LUT R41, R35, 0xff, RZ, 0xc0, !PT ;  /* 0x000000ff23297812 */ /* 0x000fe400078ec0ff */
[----:B------:R-:W-:Y:S02]  /*6cc0*/  LOP3.LUT R36, R36, 0xff, RZ, 0xc0, !PT ;  /* 0x000000ff24247812 */ /* 0x000fe400078ec0ff */
[----:B------:R-:W-:-:S02]  /*6cd0*/  LOP3.LUT R40, R40, 0xff, RZ, 0xc0, !PT ;  /* 0x000000ff28287812 */ /* 0x000fc400078ec0ff */
[----:B----4-:R-:W-:Y:S02]  /*6ce0*/  SHF.R.U32.HI R14, RZ, 0x8, R32 ;  /* 0x00000008ff0e7819 */ /* 0x010fe40000011620 */
        /* <DEDUP_REMOVED lines=29> */
[----:B------:R-:W-:Y:S01]  /*6ec0*/  LOP3.LUT R36, R15, 0xff000000, R32, 0xf8, !PT ;  /* 0xff0000000f247812 */ /* 0x000fe200078ef820 */
[--C-:B------:R-:W-:Y:S01]  /*6ed0*/  HADD2.F32 R38, -RZ, R35.reuse.H1_H1 ;  /* 0x30000023ff267230 */ /* 0x100fe20000004100 */
[----:B------:R-:W-:Y:S01]  /*6ee0*/  F2FP.F16.E4M3.UNPACK_B R32, R6 ;  /* 0x00000006ff20723e */ /* 0x000fe200020006ff */
        /* <DEDUP_REMOVED lines=82> */
.L_x_4541:
[----:B------:R-:W-:Y:S05]  /*7410*/  BSYNC B1 ;  /* 0x0000000000017941 */ /* 0x000fea0003800000 */
.L_x_4540:
[----:B------:R-:W-:Y:S04]  /*7420*/  BSSY B1, `(.L_x_4542) ;  /* 0x0000078000017945 */ /* 0x000fe80003800000 */
[----:B------:R-:W-:Y:S05]  /*7430*/  @P1 BRA `(.L_x_4543) ;  /* 0x0000000400d81947 */ /* 0x000fea0003800000 */
[----:B01----:R-:W0:Y:S01]  /*7440*/  LDS.128 R4, [R3+0x20200] ;  /* 0x0202000003047984 */ /* 0x003e220000000c00 */
        /* <DEDUP_REMOVED lines=117> */
.L_x_4543:
[----:B------:R-:W-:Y:S05]  /*7ba0*/  BSYNC B1 ;  /* 0x0000000000017941 */ /* 0x000fea0003800000 */
.L_x_4542:
[----:B------:R-:W-:Y:S04]  /*7bb0*/  BSSY B1, `(.L_x_4544) ;  /* 0x000007c000017945 */ /* 0x000fe80003800000 */
[----:B------:R-:W-:Y:S05]  /*7bc0*/  @P2 BRA `(.L_x_4545) ;  /* 0x0000000400e82947 */ /* 0x000fea0003800000 */
[----:B012---:R-:W0:Y:S01]  /*7bd0*/  LDS.128 R4, [R0+0x20200] ;  /* 0x0202000000047984 */ /* 0x007e220000000c00 */
        /* <DEDUP_REMOVED lines=121> */
.L_x_4545:
[----:B------:R-:W-:Y:S05]  /*8370*/  BSYNC B1 ;  /* 0x0000000000017941 */ /* 0x000fea0003800000 */
.L_x_4544:
[----:B------:R-:W-:Y:S04]  /*8380*/  BSSY B1, `(.L_x_4546) ;  /* 0x0000078000017945 */ /* 0x000fe80003800000 */
[----:B------:R-:W-:Y:S05]  /*8390*/  @P3 BRA `(.L_x_4547) ;  /* 0x0000000400d83947 */ /* 0x000fea0003800000 */
[----:B0123--:R-:W0:Y:S01]  /*83a0*/  LDS.128 R4, [R3+0x22200] ;  /* 0x0222000003047984 */ /* 0x00fe220000000c00 */
        /* <DEDUP_REMOVED lines=117> */
.L_x_4547:
[----:B------:R-:W-:Y:S05]  /*8b00*/  BSYNC B1 ;  /* 0x0000000000017941 */ /* 0x000fea0003800000 */
.L_x_4546:
[----:B------:R-:W-:Y:S05]  /*8b10*/  @P4 BRA `(.L_x_4537) ;  /* 0x0000003c00a44947 */ /* 0x000fea0003800000 */
[----:B0123--:R-:W0:Y:S01]  /*8b20*/  LDS.128 R4, [R0+0x22200] ;  /* 0x0222000000047984 */ /* 0x00fe220000000c00 */
[----:B-----5:R-:W-:Y:S02]  /*8b30*/  SHF.R.U32.HI R13, RZ, 0x8, R11 ;  /* 0x00000008ff0d7819 */ /* 0x020fe4000001160b */
[----:B------:R-:W-:Y:S02]  /*8b40*/  SHF.R.U32.HI R24, RZ, 0x8, R9 ;  /* 0x00000008ff187819 */ /* 0x000fe40000011609 */
[----:B------:R-:W-:Y:S02]  /*8b50*/  SHF.R.U32.HI R15, RZ, 0x8, R8 ;  /* 0x00000008ff0f7819 */ /* 0x000fe40000011608 */
[----:B----4-:R-:W-:Y:S02]  /*8b60*/  LOP3.LUT R14, R11, 0xff, RZ, 0xc0, !PT ;  /* 0x000000ff0b0e7812 */ /* 0x010fe400078ec0ff */
        /* <DEDUP_REMOVED lines=118> */
.L_x_4532:
        /* <DEDUP_REMOVED lines=31> */
[----:B0-----:R-:W4:Y:S02]  /*94c0*/  SHFL.IDX PT, R21, R21, RZ, 0x1e1f ;  /* 0x001e1fff15157589 */ /* 0x001f2400000e0000 */
.L_x_4824:
[----:B------:R-:W-:Y:S01]  /*94d0*/  IMAD R41, R16, R25, RZ ;  /* 0x0000001910297224 */ /* 0x000fe200078e02ff */
        /* <DEDUP_REMOVED lines=31> */
[----:B------:R-:W-:Y:S02]  /*96d0*/  SHF.R.S32.HI R4, RZ, 0x4, R4 ;  /* 0x00000004ff047819 */ /* 0x000fe40000011404 */
[----:B------:R-:W-:Y:S02]  /*96e0*/  @!P2 SHF.R.S32.HI R5, RZ, 0x1f, R40 ;  /* 0x0000001fff05a819 */ /* 0x000fe40000011428 */
[----:B--2---:R-:W-:Y:S01]  /*96f0*/  @!P2 IADD3 R36, P3, R40, R3, RZ ;  /* 0x000000032824a210 */ /* 0x004fe20007f7e0ff */
[----:B------:R-:W-:Y:S01]  /*9700*/  @!P1 IMAD.SHL.U32 R50, R4, 0x10, RZ ;  /* 0x0000001004329824 */ /* 0x000fe200078e00ff */
[----:B----4-:R-:W-:Y:S02]  /*9710*/  @!P2 IADD3 R38, P4, R40, R21, RZ ;  /* 0x000000152826a210 */ /* 0x010fe40007f9e0ff */
[----:B------:R-:W-:Y:S01]  /*9720*/  SHF.R.S32.HI R7, RZ, 0x4, R7 ;  /* 0x00000004ff077819 */ /* 0x000fe20000011407 */
[--C-:B-1----:R-:W-:Y:S01]  /*9730*/  @!P2 IMAD.X R37, R0, 0x1, R5.reuse, P3 ;  /* 0x000000010025a824 */ /* 0x102fe200018e0605 */
[-C--:B------:R-:W-:Y:S01]  /*9740*/  @!P1 IADD3 R42, P5, R3, R50.reuse, RZ ;  /* 0x00000032032a9210 */ /* 0x080fe20007fbe0ff */
[----:B---3--:R-:W-:Y:S01]  /*9750*/  @!P2 IMAD.X R39, R20, 0x1, R5, P4 ;  /* 0x000000011427a824 */ /* 0x008fe200020e0605 */
[----:B------:R-:W-:Y:S01]  /*9760*/  @!P1 SHF.R.S32.HI R5, RZ, 0x1f, R50 ;  /* 0x0000001fff059819 */ /* 0x000fe20000011432 */
[----:B------:R-:W-:Y:S01]  /*9770*/  @!P0 IMAD.SHL.U32 R54, R7, 0x10, RZ ;  /* 0x0000001007368824 */ /* 0x000fe200078e00ff */
[----:B------:R-:W-:-:S02]  /*9780*/  @!P1 IADD3 R50, P4, R21, R50, RZ ;  /* 0x0000003215329210 */ /* 0x000fc40007f9e0ff */
[----:B------:R-:W-:Y:S02]  /*9790*/  CS2R R6, SRZ ;  /* 0x0000000000067805 */ /* 0x000fe4000001ff00 */
[----:B------:R-:W-:Y:S01]  /*97a0*/  CS2R R14, SRZ ;  /* 0x00000000000e7805 */ /* 0x000fe2000001ff00 */
[--C-:B------:R-:W-:Y:S01]  /*97b0*/  @!P1 IMAD.X R43, R0, 0x1, R5.reuse, P5 ;  /* 0x00000001002b9824 */ /* 0x100fe200028e0605 */
[-C--:B------:R-:W-:Y:S01]  /*97c0*/  @!P0 IADD3 R52, P3, R3, R54.reuse, RZ ;  /* 0x0000003603348210 */ /* 0x080fe20007f7e0ff */
[----:B------:R-:W-:Y:S01]  /*97d0*/  @!P1 IMAD.X R51, R20, 0x1, R5, P4 ;  /* 0x0000000114339824 */ /* 0x000fe200020e0605 */
[----:B------:R-:W-:Y:S02]  /*97e0*/  @!P0 SHF.R.S32.HI R3, RZ, 0x1f, R54 ;  /* 0x0000001fff038819 */ /* 0x000fe40000011436 */
[----:B------:R-:W-:Y:S02]  /*97f0*/  CS2R R4, SRZ ;  /* 0x0000000000047805 */ /* 0x000fe4000001ff00 */
[----:B------:R-:W-:-:S02]  /*9800*/  @!P0 IADD3 R54, P5, R21, R54, RZ ;  /* 0x0000003615368210 */ /* 0x000fc40007fbe0ff */
[----:B------:R-:W-:Y:S02]  /*9810*/  CS2R R12, SRZ ;  /* 0x00000000000c7805 */ /* 0x000fe4000001ff00 */
[----:B------:R-:W-:Y:S02]  /*9820*/  CS2R R32, SRZ ;  /* 0x0000000000207805 */ /* 0x000fe4000001ff00 */
        /* <DEDUP_REMOVED lines=11> */
.L_x_4550:
[----:B------:R-:W-:Y:S05]  /*98e0*/  BSYNC B1 ;  /* 0x0000000000017941 */ /* 0x000fea0003800000 */
.L_x_4549:
        /* <DEDUP_REMOVED lines=10> */
.L_x_4825:
[----:B------:R-:W-:Y:S05]  /*9990*/  @P1 BRA `(.L_x_4537) ;  /* 0x0000003000041947 */ /* 0x000fea0003800000 */
[----:B------:R2:W5:Y:S01]  /*99a0*/  LDL R70, [R1+0x324] ;  /* 0x0003240001467983 */ /* 0x0005620000100800 */
[----:B-1----:R-:W1:Y:S01]  /*99b0*/  LDC R0, c[0x0][0x3f4] ;  /* 0x0000fd00ff007b82 */ /* 0x002e620000000800 */
[C---:B------:R-:W-:Y:S01]  /*99c0*/  VIADD R3, R40.reuse, 0x20 ;  /* 0x0000002028037836 */ /* 0x040fe20000000000 */
[----:B------:R-:W-:Y:S01]  /*99d0*/  BSSY B1, `(.L_x_4552) ;  /* 0x00000fd000017945 */ /* 0x000fe20003800000 */
[C---:B----4-:R-:W-:Y:S01]  /*99e0*/  VIADD R21, R40.reuse, 0x40 ;  /* 0x0000004028157836 */ /* 0x050fe20000000000 */
[-C--:B-1----:R-:W-:Y:S02]  /*99f0*/  ISETP.GE.AND P0, PT, R40, R0.reuse, PT ;  /* 0x000000002800720c */ /* 0x082fe40003f06270 */
[-C--:B------:R-:W-:Y:S02]  /*9a00*/  ISETP.GE.AND P1, PT, R3, R0.reuse, PT ;  /* 0x000000000300720c */ /* 0x080fe40003f26270 */
[----:B------:R-:W-:-:S09]  /*9a10*/  ISETP.GE.AND P2, PT, R21, R0, PT ;  /* 0x000000001500720c */ /* 0x000fd20003f46270 */
[----:B--2---:R-:W-:Y:S05]  /*9a20*/  @P0 BRA `(.L_x_4553) ;  /* 0x0000000c00dc0947 */ /* 0x004fea0003800000 */
[----:B------:R-:W2:Y:S04]  /*9a30*/  LDL R41, [R1+0x31c] ;  /* 0x00031c0001297983 */ /* 0x000ea80000100800 */
[----:B------:R-:W3:Y:S01]  /*9a40*/  LDL R72, [R1+0x390] ;  /* 0x0003900001487983 */ /* 0x000ee20000100800 */
[----:B-----5:R-:W-:Y:S02]  /*9a50*/  SHF.R.U32.HI R3, RZ, 0x8, R4 ;  /* 0x00000008ff037819 */ /* 0x020fe40000011604 */
[----:B------:R-:W-:Y:S02]  /*9a60*/  LOP3.LUT R20, R4, 0xff, RZ, 0xc0, !PT ;  /* 0x000000ff04147812 */ /* 0x000fe400078ec0ff */
[----:B------:R-:W-:Y:S02]  /*9a70*/  LOP3.LUT R21, R3, 0xff, RZ, 0xc0, !PT ;  /* 0x000000ff03157812 */ /* 0x000fe400078ec0ff */
[----:B0-----:R-:W-:-:S02]  /*9a80*/  SHF.R.U32.HI R39, RZ, 0x8, R6 ;  /* 0x00000008ff277819 */ /* 0x001fc40000011606 */
[----:B------:R-:W-:Y:S02]  /*9a90*/  PRMT R51, R21, 0x7604, R20 ;  /* 0x0000760415337816 */ /* 0x000fe40000000014 */
        /* <DEDUP_REMOVED lines=16> */
[----:B------:R-:W-:-:S02]  /*9ba0*/  SHF.R.U32.HI R61, RZ, 0x10, R25 ;  /* 0x00000010ff3d7819 */ /* 0x000fc40000011619 */
[----:B------:R-:W-:Y:S02]  /*9bb0*/  PRMT R63, R55, 0x7604, R52 ;  /* 0x00007604373f7816 */ /* 0x000fe40000000034 */
[----:B------:R-:W-:Y:S01]  /*9bc0*/  SHF.R.U32.HI R55, RZ, 0x10, R7 ;  /* 0x00000010ff377819 */ /* 0x000fe20000011607 */
[----:B------:R-:W-:Y:S01]  /*9bd0*/  IMAD.U32 R61, R61, 0x10000, RZ ;  /* 0x000100003d3d7824 */ /* 0x000fe200078e00ff */
[--C-:B------:R-:W-:Y:S02]  /*9be0*/  SHF.R.U32.HI R57, RZ, 0x8, R27.reuse ;  /* 0x00000008ff397819 */ /* 0x100fe4000001161b */
[----:B------:R-:W-:Y:S01]  /*9bf0*/  SHF.R.U32.HI R65, RZ, 0x10, R27 ;  /* 0x00000010ff417819 */ /* 0x000fe2000001161b */
[----:B------:R-:W-:Y:S01]  /*9c00*/  IMAD.U32 R55, R55, 0x10000, RZ ;  /* 0x0001000037377824 */ /* 0x000fe200078e00ff */
[----:B------:R-:W-:Y:S02]  /*9c10*/  LOP3.LUT R56, R27, 0xff, RZ, 0xc0, !PT ;  /* 0x000000ff1b387812 */ /* 0x000fe400078ec0ff */
[----:B------:R-:W-:Y:S01]  /*9c20*/  LOP3.LUT R57, R57, 0xff, RZ, 0xc0, !PT ;  /* 0x000000ff39397812 */ /* 0x000fe200078ec0ff */
[----:B------:R-:W-:Y:S01]  /*9c30*/  IMAD.U32 R65, R65, 0x10000, RZ ;  /* 0x0001000041417824 */ /* 0x000fe200078e00ff */
[----:B------:R-:W-:-:S02]  /*9c40*/  LOP3.LUT R63, R63, 0xff0000, R26, 0xf8, !PT ;  /* 0x00ff00003f3f7812 */ /* 0x000fc400078ef81a */
[----:B------:R-:W-:Y:S02]  /*9c50*/  PRMT R56, R57, 0x7604, R56 ;  /* 0x0000760439387816 */ /* 0x000fe40000000038 */
        /* <DEDUP_REMOVED lines=9> */
[----:B--2---:R-:W-:Y:S02]  /*9cf0*/  LEA.HI R3, R0, R41, RZ, 0x1c ;  /* 0x0000002900037211 */ /* 0x004fe400078fe0ff */
[----:B------:R-:W-:-:S02]  /*9d00*/  LOP3.LUT R41, R38, 0xff, RZ, 0xc0, !PT ;  /* 0x000000ff26297812 */ /* 0x000fc400078ec0ff */
[----:B------:R-:W-:Y:S01]  /*9d10*/  SHF.R.S32.HI R20, RZ, 0x1f, R3 ;  /* 0x0000001fff147819 */ /* 0x000fe20000011403 */
[----:B---3--:R-:W0:Y:S01]  /*9d20*/  LDS.128 R36, [R72+0x1e200] ;  /* 0x01e2000048247984 */ /* 0x008e220000000c00 */
[----:B------:R-:W-:Y:S02]  /*9d30*/  PRMT R59, R41, 0x7604, R40 ;  /* 0x00007604293b7816 */ /* 0x000fe40000000028 */
[----:B------:R-:W-:Y:S01]  /*9d40*/  LEA.HI R21, R20, R3, RZ, 0x2 ;  /* 0x0000000314157211 */ /* 0x000fe200078f10ff */
[----:B------:R-:W-:Y:S01]  /*9d50*/  IMAD.SHL.U32 R20, R3, 0x10, RZ ;  /* 0x0000001003147824 */ /* 0x000fe200078e00ff */
[----:B------:R-:W-:-:S03]  /*9d60*/  LOP3.LUT R59, R59, 0xff0000, R24, 0xf8, !PT ;  /* 0x00ff00003b3b7812 */ /* 0x000fc600078ef818 */
[----:B------:R-:W-:Y:S01]  /*9d70*/  IMAD.SHL.U32 R21, R21, 0x800, RZ ;  /* 0x0000080015157824 */ /* 0x000fe200078e00ff */
[----:B------:R-:W-:Y:S02]  /*9d80*/  LOP3.LUT R3, R45, 0x30, R20, 0xf8, !PT ;  /* 0x000000302d037812 */ /* 0x000fe400078ef814 */
[----:B------:R-:W-:Y:S02]  /*9d90*/  LOP3.LUT R60, R59, 0xff000000, R24, 0xf8, !PT ;  /* 0xff0000003b3c7812 */ /* 0x000fe400078ef818 */
[----:B------:R-:W-:Y:S02]  /*9da0*/  LOP3.LUT R20, R3, R46, RZ, 0x3c, !PT ;  /* 0x0000002e03147212 */ /* 0x000fe400078e3cff */
[----:B------:R-:W-:Y:S02]  /*9db0*/  LOP3.LUT R3, R21, 0xffffe000, RZ, 0xc0, !PT ;  /* 0xffffe00015037812 */ /* 0x000fe400078ec0ff */
[----:B------:R-:W-:Y:S02]  /*9dc0*/  SHF.R.U32.HI R21, RZ, 0x8, R25 ;  /* 0x00000008ff157819 */ /* 0x000fe40000011619 */
[----:B------:R-:W-:-:S02]  /*9dd0*/  IADD3 R3, R20, R70, R3 ;  /* 0x0000004614037210 */ /* 0x000fc40007ffe003 */
[----:B------:R-:W-:Y:S02]  /*9de0*/  LOP3.LUT R20, R25, 0xff, RZ, 0xc0, !PT ;  /* 0x000000ff19147812 */ /* 0x000fe400078ec0ff */
[----:B------:R-:W-:Y:S01]  /*9df0*/  LOP3.LUT R21, R21, 0xff, RZ, 0xc0, !PT ;  /* 0x000000ff15157812 */ /* 0x000fe200078ec0ff */
[----:B------:R-:W1:Y:S03]  /*9e00*/  LDS.128 R40, [R3+UR38+0x1e200] ;  /* 0x01e2002603287984 */ /* 0x000e660008000c00 */
[----:B------:R-:W-:Y:S02]  /*9e10*/  PRMT R20, R21, 0x7604, R20 ;  /* 0x0000760415147816 */ /* 0x000fe40000000014 */
[----:B------:R-:W-:Y:S02]  /*9e20*/  SHF.R.U32.HI R21, RZ, 0x10, R5 ;  /* 0x00000010ff157819 */ /* 0x000fe40000011605 */
[----:B------:R-:W-:-:S03]  /*9e30*/  LOP3.LUT R61, R20, 0xff0000, R61, 0xf8, !PT ;  /* 0x00ff0000143d7812 */ /* 0x000fc600078ef83d */
[----:B------:R-:W-:Y:S01]  /*9e40*/  IMAD.U32 R21, R21, 0x10000, RZ ;  /* 0x0001000015157824 */ /* 0x000fe200078e00ff */
[----:B------:R-:W-:-:S04]  /*9e50*/  LOP3.LUT R61, R61, 0xff000000, R25, 0xf8, !PT ;  /* 0xff0000003d3d7812 */ /* 0x000fc800078ef819 */
[----:B------:R-:W-:Y:S02]  /*9e60*/  LOP3.LUT R21, R48, 0xff0000, R21, 0xf8, !PT ;  /* 0x00ff000030157812 */ /* 0x000fe400078ef815 */
[----:B------:R-:W-:Y:S02]  /*9e70*/  F2FP.F16.E4M3.UNPACK_B R58, R61 ;  /* 0x0000003dff3a723e */ /* 0x000fe400020006ff */
[----:B------:R-:W-:Y:S02]  /*9e80*/  LOP3.LUT R54, R21, 0xff000000, R5, 0xf8, !PT ;  /* 0xff00000015367812 */ /* 0x000fe400078ef805 */
[-C--:B0-----:R-:W-:Y:S01]  /*9e90*/  F2FP.F16.E4M3.UNPACK_B R21, R37.reuse ;  /* 0x00000025ff15723e */ /* 0x081fe200020006ff */
[--C-:B------:R-:W-:Y:S01]  /*9ea0*/  HADD2.F32 R57, -RZ, R58.reuse.H0_H0 ;  /* 0x2000003aff397230 */ /* 0x100fe20000004100 */
[----:B------:R-:W-:Y:S01]  /*9eb0*/  F2FP.F16.E4M3.UNPACK_B R24, R54 ;  /* 0x00000036ff18723e */ /* 0x000fe200020006ff */
[----:B------:R-:W-:Y:S01]  /*9ec0*/  HADD2.F32 R59, -RZ, R58.H1_H1 ;  /* 0x3000003aff3b7230 */ /* 0x000fe20000004100 */
[----:B------:R-:W-:Y:S01]  /*9ed0*/  F2FP.F16.E4M3.UNPACK_B R48, R37.H1 ;  /* 0x00000025ff30723e */ /* 0x000fe200030006ff */
[----:B------:R-:W-:Y:S01]  /*9ee0*/  HADD2.F32 R25, -RZ, R21.H0_H0 ;  /* 0x20000015ff197230 */ /* 0x000fe20000004100 */
[-C--:B------:R-:W-:Y:S01]  /*9ef0*/  F2FP.F16.E4M3.UNPACK_B R50, R39.reuse ;  /* 0x00000027ff32723e */ /* 0x080fe200020006ff */
[----:B------:R-:W-:Y:S01]  /*9f00*/  HADD2.F32 R27, -RZ, R24.H0_H0 ;  /* 0x20000018ff1b7230 */ /* 0x000fe20000004100 */
[----:B------:R-:W-:-:S02]  /*9f10*/  F2FP.F16.E4M3.UNPACK_B R51, R39.H1 ;  /* 0x00000027ff33723e */ /* 0x000fc400030006ff */
[-C--:B------:R-:W-:Y:S02]  /*9f20*/  F2FP.F16.E4M3.UNPACK_B R37, R36.reuse ;  /* 0x00000024ff25723e */ /* 0x080fe400020006ff */
[----:B------:R-:W-:Y:S02]  /*9f30*/  F2FP.F16.E4M3.UNPACK_B R39, R36.H1 ;  /* 0x00000024ff27723e */ /* 0x000fe400030006ff */
[----:B------:R-:W-:Y:S02]  /*9f40*/  F2FP.F16.E4M3.UNPACK_B R61, R61.H1 ;  /* 0x0000003dff3d723e */ /* 0x000fe400030006ff */
        /* <DEDUP_REMOVED lines=11> */
[----:B------:R-:W-:Y:S01]  /*a000*/  F2FP.F16.E4M3.UNPACK_B R43, R40.H1 ;  /* 0x00000028ff2b723e */ /* 0x000fe200030006ff */
[C---:B------:R-:W-:Y:S01]  /*a010*/  FMUL.FTZ R40, R6.reuse, R57 ;  /* 0x0000003906287220 */ /* 0x040fe20000410000 */
[----:B------:R-:W-:Y:S01]  /*a020*/  FMUL.FTZ R62, R6, R27 ;  /* 0x0000001b063e7220 */ /* 0x000fe20000410000 */
[----:B------:R-:W-:Y:S01]  /*a030*/  FMUL.FTZ R63, R26, R59 ;  /* 0x0000003b1a3f7220 */ /* 0x000fe20000410000 */
[-C--:B------:R-:W-:Y:S01]  /*a040*/  F2FP.F16.E4M3.UNPACK_B R20, R42.reuse ;  /* 0x0000002aff14723e */ /* 0x080fe200020006ff */
[C---:B------:R-:W-:Y:S01]  /*a050*/  FFMA.FTZ R6, R25.reuse, R27, -R40 ;  /* 0x0000001b19067223 */ /* 0x040fe20000010828 */
[----:B------:R-:W-:Y:S01]  /*a060*/  FFMA.FTZ R25, R25, R57, R62 ;  /* 0x0000003919197223 */ /* 0x000fe2000001003e */
[----:B------:R-:W-:Y:S01]  /*a070*/  HADD2.F32 R57, -RZ, R24.H1_H1 ;  /* 0x30000018ff397230 */ /* 0x000fe20000004100 */
[----:B------:R-:W-:Y:S01]  /*a080*/  F2FP.F16.E4M3.UNPACK_B R42, R42.H1 ;  /* 0x0000002aff2a723e */ /* 0x000fe200030006ff */
[----:B------:R-:W-:Y:S01]  /*a090*/  HADD2.F32 R24, -RZ, R21.H1_H1 ;  /* 0x30000015ff187230 */ /* 0x000fe20000004100 */
[----:B------:R-:W-:Y:S01]  /*a0a0*/  F2FP.F16.E4M3.UNPACK_B R38, R38.H1 ;  /* 0x00000026ff26723e */ /* 0x000fe200030006ff */
[----:B------:R-:W-:-:S02]  /*a0b0*/  HADD2.F32 R21, -RZ, R36.H0_H0 ;  /* 0x20000024ff157230 */ /* 0x000fc40000004100 */
[-C--:B------:R-:W-:Y:S01]  /*a0c0*/  FMUL.FTZ R26, R26, R57.reuse ;  /* 0x000000391a1a7220 */ /* 0x080fe20000410000 */
[----:B------:R-:W-:Y:S02]  /*a0d0*/  HADD2.F32 R40, -RZ, R54.H0_H0 ;  /* 0x20000036ff287230 */ /* 0x000fe40000004100 */
        /* <DEDUP_REMOVED lines=8> */
[----:B------:R-:W-:Y:S01]  /*a160*/  F2FP.F16.E4M3.UNPACK_B R62, R65 ;  /* 0x00000041ff3e723e */ /* 0x000fe200020006ff */
[----:B------:R-:W-:Y:S01]  /*a170*/  HADD2.F32 R57, -RZ, R54.H1_H1 ;  /* 0x30000036ff397230 */ /* 0x000fe20000004100 */
[----:B------:R-:W-:Y:S01]  /*a180*/  F2FP.F16.E4M3.UNPACK_B R58, R56 ;  /* 0x00000038ff3a723e */ /* 0x000fe200020006ff */
[----:B------:R-:W-:-:S02]  /*a190*/  HADD2.F32 R48, -RZ, R48.H1_H1 ;  /* 0x30000030ff307230 */ /* 0x000fc40000004100 */
[C---:B------:R-:W-:Y:S01]  /*a1a0*/  FMUL.FTZ R67, R36.reuse, R61 ;  /* 0x0000003d24437220 */ /* 0x040fe20000410000 */
        /* <DEDUP_REMOVED lines=8> */
[----:B------:R-:W-:Y:S01]  /*a230*/  F2FP.F16.E4M3.UNPACK_B R65, R65.H1 ;  /* 0x00000041ff41723e */ /* 0x000fe200030006ff */
[-C--:B------:R-:W-:Y:S01]  /*a240*/  FMUL.FTZ R54, R54, R59.reuse ;  /* 0x0000003b36367220 */ /* 0x080fe20000410000 */
[----:B------:R-:W-:Y:S01]  /*a250*/  HADD2.F32 R61, -RZ, R62.H1_H1 ;  /* 0x3000003eff3d7230 */ /* 0x000fe20000004100 */
[----:B------:R-:W-:Y:S01]  /*a260*/  F2FP.F16.E4M3.UNPACK_B R56, R56.H1 ;  /* 0x00000038ff38723e */ /* 0x000fe200030006ff */
[----:B------:R-:W-:Y:S02]  /*a270*/  HADD2.F32 R52, -RZ, R52.H1_H1 ;  /* 0x30000034ff347230 */ /* 0x000fe40000004100 */
[C---:B------:R-:W-:Y:S01]  /*a280*/  FFMA.FTZ R36, R40.reuse, R59, -R69 ;  /* 0x0000003b28247223 */ /* 0x040fe20000010845 */
[----:B------:R-:W-:Y:S02]  /*a290*/  HADD2.F32 R57, -RZ, R58.H1_H1 ;  /* 0x3000003aff397230 */ /* 0x000fe40000004100 */
[----:B------:R-:W-:Y:S01]  /*a2a0*/  FFMA.FTZ R66, R40, R63, R54 ;  /* 0x0000003f28427223 */ /* 0x000fe20000010036 */
        /* <DEDUP_REMOVED lines=10> */
[-C--:B------:R-:W-:Y:S01]  /*a350*/  F2FP.F16.E4M3.UNPACK_B R52, R60.reuse.H1 ;  /* 0x0000003cff34723e */ /* 0x080fe200030006ff */
[----:B------:R-:W-:Y:S01]  /*a360*/  FMUL.FTZ R48, R48, R59 ;  /* 0x0000003b30307220 */ /* 0x000fe20000410000 */
[----:B------:R-:W-:Y:S01]  /*a370*/  HADD2.F32 R56, -RZ, R56.H1_H1 ;  /* 0x30000038ff387230 */ /* 0x000fe20000004100 */
[----:B------:R-:W-:Y:S01]  /*a380*/  F2FP.F16.E4M3.UNPACK_B R50, R55.H1 ;  /* 0x00000037ff32723e */ /* 0x000fe200030006ff */
[----:B------:R-:W-:Y:S02]  /*a390*/  HADD2.F32 R53, -RZ, R53.H1_H1 ;  /* 0x30000035ff357230 */ /* 0x000fe40000004100 */
[C---:B------:R-:W-:Y:S01]  /*a3a0*/  FFMA.FTZ R71, R40.reuse, R59, -R71 ;  /* 0x0000003b28477223 */ /* 0x040fe20000010847 */
[----:B------:R-:W-:Y:S01]  /*a3b0*/  FFMA.FTZ R63, R40, R63, R48 ;  /* 0x0000003f283f7223 */ /* 0x000fe20000010030 */
[----:B------:R-:W-:Y:S01]  /*a3c0*/  HADD2.F32 R54, -RZ, R65.H1_H1 ;  /* 0x30000041ff367230 */ /* 0x000fe20000004100 */
[----:B------:R-:W-:Y:S01]  /*a3d0*/  F2FP.F16.E4M3.UNPACK_B R60, R60 ;  /* 0x0000003cff3c723e */ /* 0x000fe200020006ff */
[----:B------:R-:W-:-:S02]  /*a3e0*/  HADD2.F32 R51, -RZ, R51.H1_H1 ;  /* 0x30000033ff337230 */ /* 0x000fc40000004100 */
[C---:B------:R-:W-:Y:S01]  /*a3f0*/  FMUL.FTZ R65, R53.reuse, R56 ;  /* 0x0000003835417220 */ /* 0x040fe20000410000 */
[----:B------:R-:W-:Y:S02]  /*a400*/  HADD2.F32 R59, -RZ, R52.H0_H0 ;  /* 0x20000034ff3b7230 */ /* 0x000fe40000004100 */
[-C--:B------:R-:W-:Y:S01]  /*a410*/  FMUL.FTZ R58, R53, R54.reuse ;  /* 0x00000036353a7220 */ /* 0x080fe20000410000 */
[--C-:B------:R-:W-:Y:S02]  /*a420*/  HADD2.F32 R48, -RZ, R43.reuse.H0_H0 ;  /* 0x2000002bff307230 */ /* 0x100fe40000004100 */
[----:B------:R-:W-:Y:S01]  /*a430*/  FFMA.FTZ R68, R51, R54, R65 ;  /* 0x0000003633447223 */ /* 0x000fe20000010041 */
[----:B------:R-:W-:Y:S01]  /*a440*/  HADD2.F32 R57, -RZ, R50.H0_H0 ;  /* 0x20000032ff397230 */ /* 0x000fe20000004100 */
[----:B------:R-:W-:Y:S01]  /*a450*/  F2FP.F16.E4M3.UNPACK_B R55, R55 ;  /* 0x00000037ff37723e */ /* 0x000fe200020006ff */
[----:B------:R-:W-:Y:S02]  /*a460*/  HADD2.F32 R52, -RZ, R52.H1_H1 ;  /* 0x30000034ff347230 */ /* 0x000fe40000004100 */
[----:B------:R-:W-:Y:S01]  /*a470*/  FMUL.FTZ R53, R48, R59 ;  /* 0x0000003b30357220 */ /* 0x000fe20000410000 */
[----:B------:R-:W-:-:S02]  /*a480*/  HADD2.F32 R43, -RZ, R43.H1_H1 ;  /* 0x3000002bff2b7230 */ /* 0x000fc40000004100 */
[----:B------:R-:W-:Y:S01]  /*a490*/  FMUL.FTZ R48, R48, R57 ;  /* 0x0000003930307220 */ /* 0x000fe20000410000 */
[----:B------:R-:W-:Y:S02]  /*a4a0*/  HADD2.F32 R50, -RZ, R50.H1_H1 ;  /* 0x30000032ff327230 */ /* 0x000fe40000004100 */
[----:B------:R-:W-:Y:S01]  /*a4b0*/  FFMA.FTZ R62, R51, R56, -R58 ;  /* 0x00000038333e7223 */ /* 0x000fe2000001083a */
[--C-:B------:R-:W-:Y:S02]  /*a4c0*/  HADD2.F32 R40, -RZ, R39.reuse.H0_H0 ;  /* 0x20000027ff287230 */ /* 0x100fe40000004100 */
[C---:B------:R-:W-:Y:S01]  /*a4d0*/  FMUL.FTZ R54, R43.reuse, R52 ;  /* 0x000000342b367220 */ /* 0x040fe20000410000 */
[----:B------:R-:W-:Y:S02]  /*a4e0*/  HADD2.F32 R39, -RZ, R39.H1_H1 ;  /* 0x30000027ff277230 */ /* 0x000fe40000004100 */
[----:B------:R-:W-:Y:S01]  /*a4f0*/  FMUL.FTZ R43, R43, R50 ;  /* 0x000000322b2b7220 */ /* 0x000fe20000410000 */
[----:B------:R-:W-:Y:S01]  /*a500*/  F2FP.SATFINITE.E4M3.F32.PACK_AB_MERGE_C R27, R64, R27, RZ ;  /* 0x0000001b401b723e */ /* 0x000fe200048070ff */
[C---:B------:R-:W-:Y:S01]  /*a510*/  FFMA.FTZ R57, R40.reuse, R57, -R53 ;  /* 0x0000003928397223 */ /* 0x040fe20000010835 */
[----:B------:R-:W-:Y:S01]  /*a520*/  FFMA.FTZ R59, R40, R59, R48 ;  /* 0x0000003b283b7223 */ /* 0x000fe20000010030 */
[----:B------:R-:W-:-:S02]  /*a530*/  HADD2.F32 R48, -RZ, R60.H0_H0 ;  /* 0x2000003cff307230 */ /* 0x000fc40000004100 */
[C---:B------:R-:W-:Y:S01]  /*a540*/  FFMA.FTZ R58, R39.reuse, R52, R43 ;  /* 0x00000034273a7223 */ /* 0x040fe2000001002b */
[----:B------:R-:W-:Y:S02]  /*a550*/  HADD2.F32 R40, -RZ, R41.H0_H0 ;  /* 0x20000029ff287230 */ /* 0x000fe40000004100 */
[----:B------:R-:W-:Y:S01]  /*a560*/  FFMA.FTZ R56, R39, R50, -R54 ;  /* 0x0000003227387223 */ /* 0x000fe20000010836 */
        /* <DEDUP_REMOVED lines=11> */
[C---:B------:R-:W-:Y:S01]  /*a620*/  FMUL.FTZ R54, R41.reuse, R60 ;  /* 0x0000003c29367220 */ /* 0x040fe20000410000 */
[----:B------:R-:W-:Y:S01]  /*a630*/  F2FP.F16.E4M3.UNPACK_B R43, R4.H1 ;  /* 0x00000004ff2b723e */ /* 0x000fe200030006ff */
[----:B------:R-:W-:Y:S01]  /*a640*/  FMUL.FTZ R41, R41, R40 ;  /* 0x0000002829297220 */ /* 0x000fe20000410000 */
[----:B------:R-:W-:Y:S01]  /*a650*/  FFMA.FTZ R52, R39, R48, R52 ;  /* 0x0000003027347223 */ /* 0x000fe20000010034 */
[----:B------:R-:W-:Y:S01]  /*a660*/  FFMA.FTZ R54, R37, R40, -R54 ;  /* 0x0000002825367223 */ /* 0x000fe20000010836 */
[----:B------:R-:W-:-:S02]  /*a670*/  HADD2.F32 R48, -RZ, R50.H0_H0 ;  /* 0x20000032ff307230 */ /* 0x000fc40000004100 */
[----:B------:R-:W-:Y:S01]  /*a680*/  FFMA.FTZ R53, R37, R60, R41 ;  /* 0x0000003c25357223 */ /* 0x000fe20000010029 */
[----:B------:R-:W-:Y:S01]  /*a690*/  HADD2.F32 R39, -RZ, R42.H0_H0 ;  /* 0x2000002aff277230 */ /* 0x000fe20000004100 */
[----:B------:R-:W-:Y:S01]  /*a6a0*/  F2FP.F16.E4M3.UNPACK_B R4, R4 ;  /* 0x00000004ff04723e */ /* 0x000fe200020006ff */
[--C-:B------:R-:W-:Y:S01]  /*a6b0*/  HADD2.F32 R40, -RZ, R43.reuse.H0_H0 ;  /* 0x2000002bff287230 */ /* 0x100fe20000004100 */
[----:B------:R-:W-:Y:S01]  /*a6c0*/  F2FP.SATFINITE.E4M3.F32.PACK_AB_MERGE_C R58, R58, R59, RZ ;  /* 0x0000003b3a3a723e */ /* 0x000fe200048070ff */
        /* <DEDUP_REMOVED lines=10> */
[----:B------:R-:W-:Y:S02]  /*a770*/  HADD2.F32 R7, -RZ, R20.H0_H0 ;  /* 0x20000014ff077230 */ /* 0x000fe40000004100 */
[----:B------:R-:W-:Y:S01]  /*a780*/  FFMA.FTZ R60, R37, R40, -R60 ;  /* 0x00000028253c7223 */ /* 0x000fe2000001083c */
[--C-:B------:R-:W-:Y:S02]  /*a790*/  HADD2.F32 R40, -RZ, R39.reuse.H0_H0 ;  /* 0x20000027ff287230 */ /* 0x100fe40000004100 */
[C---:B------:R-:W-:Y:S01]  /*a7a0*/  FFMA.FTZ R55, R38.reuse, R43, -R55 ;  /* 0x0000002b26377223 */ /* 0x040fe20000010837 */
[----:B------:R-:W-:Y:S01]  /*a7b0*/  FFMA.FTZ R43, R38, R41, R42 ;  /* 0x00000029262b7223 */ /* 0x000fe2000001002a */
[----:B------:R-:W-:-:S02]  /*a7c0*/  HADD2.F32 R39, -RZ, R39.H1_H1 ;  /* 0x30000027ff277230 */ /* 0x000fc40000004100 */
[----:B------:R-:W-:Y:S01]  /*a7d0*/  FFMA.FTZ R50, R37, R48, R50 ;  /* 0x0000003025327223 */ /* 0x000fe20000010032 */
[----:B------:R-:W-:Y:S02]  /*a7e0*/  HADD2.F32 R20, -RZ, R20.H1_H1 ;  /* 0x30000014ff147230 */ /* 0x000fe40000004100 */
[----:B------:R-:W-:Y:S01]  /*a7f0*/  FMUL.FTZ R41, R7, R40 ;  /* 0x0000002807297220 */ /* 0x000fe20000410000 */
[--C-:B------:R-:W-:Y:S01]  /*a800*/  HADD2.F32 R38, -RZ, R4.reuse.H1_H1 ;  /* 0x30000004ff267230 */ /* 0x100fe20000004100 */
[----:B------:R-:W-:Y:S01]  /*a810*/  F2FP.SATFINITE.E4M3.F32.PACK_AB_MERGE_C R55, R55, R60, RZ ;  /* 0x0000003c3737723e */ /* 0x000fe200048070ff */
[----:B------:R-:W-:Y:S02]  /*a820*/  HADD2.F32 R37, -RZ, R4.H0_H0 ;  /* 0x20000004ff257230 */ /* 0x000fe40000004100 */
[C---:B------:R-:W-:Y:S01]  /*a830*/  FMUL.FTZ R42, R20.reuse, R39 ;  /* 0x00000027142a7220 */ /* 0x040fe20000410000 */
[--C-:B------:R-:W-:Y:S02]  /*a840*/  HADD2.F32 R4, -RZ, R5.reuse.H0_H0 ;  /* 0x20000005ff047230 */ /* 0x100fe40000004100 */
[----:B------:R-:W-:Y:S01]  /*a850*/  FMUL.FTZ R20, R20, R38 ;  /* 0x0000002614147220 */ /* 0x000fe20000410000 */
[----:B------:R-:W-:-:S02]  /*a860*/  HADD2.F32 R5, -RZ, R5.H1_H1 ;  /* 0x30000005ff057230 */ /* 0x000fc40000004100 */
[----:B------:R-:W-:Y:S01]  /*a870*/  FMUL.FTZ R7, R7, R37 ;  /* 0x0000002507077220 */ /* 0x000fe20000410000 */
[----:B------:R-:W-:Y:S01]  /*a880*/  F2FP.SATFINITE.E4M3.F32.PACK_AB_MERGE_C R25, R24, R25, R27 ;  /* 0x000000191819723e */ /* 0x000fe2000480701b */
[C---:B------:R-:W-:Y:S01]  /*a890*/  FFMA.FTZ R41, R4.reuse, R37, -R41 ;  /* 0x0000002504297223 */ /* 0x040fe20000010829 */
[----:B------:R-:W-:Y:S01]  /*a8a0*/  F2FP.SATFINITE.E4M3.F32.PACK_AB_MERGE_C R27, R61, R66, R63 ;  /* 0x000000423d1b723e */ /* 0x000fe2000480703f */
[C---:B------:R-:W-:Y:S01]  /*a8b0*/  FFMA.FTZ R42, R5.reuse, R38, -R42 ;  /* 0x00000026052a7223 */ /* 0x040fe2000001082a */
[----:B------:R-:W-:Y:S01]  /*a8c0*/  FFMA.FTZ R39, R5, R39, R20 ;  /* 0x0000002705277223 */ /* 0x000fe20000010014 */
[----:B------:R-:W-:Y:S01]  /*a8d0*/  FFMA.FTZ R40, R4, R40, R7 ;  /* 0x0000002804287223 */ /* 0x000fe20000010007 */
[----:B------:R-:W-:Y:S02]  /*a8e0*/  F2FP.SATFINITE.E4M3.F32.PACK_AB_MERGE_C R5, R67, R26, RZ ;  /* 0x0000001a4305723e */ /* 0x000fe400048070ff */
[----:B------:R-:W-:Y:S02]  /*a8f0*/  F2FP.SATFINITE.E4M3.F32.PACK_AB_MERGE_C R7, R62, R71, RZ ;  /* 0x000000473e07723e */ /* 0x000fe400048070ff */
[----:B------:R-:W-:-:S02]  /*a900*/  F2FP.SATFINITE.E4M3.F32.PACK_AB_MERGE_C R4, R56, R57, RZ ;  /* 0x000000393804723e */ /* 0x000fc400048070ff */
[----:B------:R-:W-:Y:S02]  /*a910*/  F2FP.SATFINITE.E4M3.F32.PACK_AB_MERGE_C R26, R43, R50, RZ ;  /* 0x000000322b1a723e */ /* 0x000fe400048070ff */
[----:B------:R-:W-:Y:S02]  /*a920*/  F2FP.SATFINITE.E4M3.F32.PACK_AB_MERGE_C R5, R21, R6, R5 ;  /* 0x000000061505723e */ /* 0x000fe40004807005 */
[----:B------:R-:W-:Y:S02]  /*a930*/  F2FP.SATFINITE.E4M3.F32.PACK_AB_MERGE_C R7, R69, R36, R7 ;  /* 0x000000244507723e */ /* 0x000fe40004807007 */
[----:B------:R-:W-:Y:S02]  /*a940*/  F2FP.SATFINITE.E4M3.F32.PACK_AB_MERGE_C R4, R54, R51, R4 ;  /* 0x000000333604723e */ /* 0x000fe40004807004 */
[----:B------:R-:W-:Y:S02]  /*a950*/  F2FP.SATFINITE.E4M3.F32.PACK_AB_MERGE_C R6, R42, R41, R55 ;  /* 0x000000292a06723e */ /* 0x000fe40004807037 */
[----:B------:R-:W-:-:S02]  /*a960*/  F2FP.SATFINITE.E4M3.F32.PACK_AB_MERGE_C R24, R53, R52, R58 ;  /* 0x000000343518723e */ /* 0x000fc4000480703a */
[----:B------:R-:W-:Y:S01]  /*a970*/  F2FP.SATFINITE.E4M3.F32.PACK_AB_MERGE_C R26, R39, R40, R26 ;  /* 0x00000028271a723e */ /* 0x000fe2000480701a */
[----:B------:R1:W-:Y:S04]  /*a980*/  STS.128 [R72+0x1e200], R4 ;  /* 0x01e2000448007388 */ /* 0x0003e80000000c00 */
[----:B------:R1:W-:Y:S02]  /*a990*/  STS.128 [R3+UR38+0x1e200], R24 ;  /* 0x01e2001803007988 */ /* 0x0003e40008000c26 */
.L_x_4553:
[----:B------:R-:W-:Y:S05]  /*a9a0*/  BSYNC B1 ;  /* 0x0000000000017941 */ /* 0x000fea0003800000 */
.L_x_4552:
[----:B------:R-:W-:Y:S04]  /*a9b0*/  BSSY B1, `(.L_x_4554) ;  /* 0x0000104000017945 */ /* 0x000fe80003800000 */
[----:B------:R-:W-:Y:S05]  /*a9c0*/  @P1 BRA `(.L_x_4555) ;  /* 0x0000001000081947 */ /* 0x000fea0003800000 */
[----:B------:R-:W2:Y:S01]  /*a9d0*/  LDL R66, [R1+0x38c] ;  /* 0x00038c0001427983 */ /* 0x000ea20000100800 */
[----:B-1---5:R-:W-:Y:S01]  /*a9e0*/  SHF.R.U32.HI R3, RZ, 0x8, R28 ;  /* 0x00000008ff037819 */ /* 0x022fe2000001161c */
[----:B------:R-:W-:Y:S01]  /*a9f0*/  IMAD.IADD R49, R44, 0x1, R49 ;  /* 0x000000012c317824 */ /* 0x000fe200078e0231 */
[----:B------:R-:W-:Y:S02]  /*aa00*/  LOP3.LUT R4, R28, 0xff, RZ, 0xc0, !PT ;  /* 0x000000ff1c047812 */ /* 0x000fe400078ec0ff */
[----:B------:R-:W-:Y:S02]  /*aa10*/  LOP3.LUT R3, R3, 0xff, RZ, 0xc0, !PT ;  /* 0x000000ff03037812 */ /* 0x000fe400078ec0ff */
[----:B------:R-:W-:Y:S02]  /*aa20*/  SHF.R.S32.HI R20, RZ, 0x1f, R49 ;  /* 0x0000001fff147819 */ /* 0x000fe40000011431 */
[----:B0-----:R-:W-:Y:S02]  /*aa30*/  PRMT R37, R3, 0x7604, R4 ;  /* 0x0000760403257816 */ /* 0x001fe40000000004 */
[----:B------:R-:W-:-:S02]  /*aa40*/  SHF.R.U32.HI R3, RZ, 0x8, R30 ;  /* 0x00000008ff037819 */ /* 0x000fc4000001161e */
[----:B------:R-:W-:Y:S02]  /*aa50*/  LEA.HI R49, R20, R49, RZ, 0x4 ;  /* 0x0000003114317211 */ /* 0x000fe400078f20ff */
[----:B------:R-:W-:Y:S02]  /*aa60*/  LOP3.LUT R4, R30, 0xff, RZ, 0xc0, !PT ;  /* 0x000000ff1e047812 */ /* 0x000fe400078ec0ff */
[----:B------:R-:W-:Y:S02]  /*aa70*/  LOP3.LUT R3, R3, 0xff, RZ, 0xc0, !PT ;  /* 0x000000ff03037812 */ /* 0x000fe400078ec0ff */
[----:B------:R-:W-:Y:S02]  /*aa80*/  SHF.R.S32.HI R49, RZ, 0x4, R49 ;  /* 0x00000004ff317819 */ /* 0x000fe40000011431 */
[----:B------:R-:W-:Y:S02]  /*aa90*/  SHF.R.U32.HI R7, RZ, 0x8, R12 ;  /* 0x00000008ff077819 */ /* 0x000fe4000001160c */
[----:B------:R-:W-:-:S02]  /*aaa0*/  PRMT R39, R3, 0x7604, R4 ;  /* 0x0000760403277816 */ /* 0x000fc40000000004 */
[----:B------:R-:W-:Y:S02]  /*aab0*/  LEA.HI R3, R0, R49, RZ, 0x1c ;  /* 0x0000003100037211 */ /* 0x000fe400078fe0ff */
[----:B------:R-:W-:Y:S02]  /*aac0*/  LOP3.LUT R20, R12, 0xff, RZ, 0xc0, !PT ;  /* 0x000000ff0c147812 */ /* 0x000fe400078ec0ff */
[----:B------:R-:W-:Y:S02]  /*aad0*/  LOP3.LUT R7, R7, 0xff, RZ, 0xc0, !PT ;  /* 0x000000ff07077812 */ /* 0x000fe400078ec0ff */
[----:B------:R-:W-:Y:S02]  /*aae0*/  SHF.R.S32.HI R4, RZ, 0x1f, R3 ;  /* 0x0000001fff047819 */ /* 0x000fe40000011403 */
[----:B------:R-:W-:Y:S01]  /*aaf0*/  PRMT R49, R7, 0x7604, R20 ;  /* 0x0000760407317816 */ /* 0x000fe20000000014 */
[----:B------:R-:W-:Y:S01]  /*ab00*/  IMAD.SHL.U32 R20, R3, 0x10, RZ ;  /* 0x0000001003147824 */ /* 0x000fe200078e00ff */
[----:B------:R-:W-:-:S02]  /*ab10*/  LEA.HI R21, R4, R3, RZ, 0x2 ;  /* 0x0000000304157211 */ /* 0x000fc400078f10ff */
[----:B------:R-:W-:Y:S02]  /*ab20*/  SHF.R.U32.HI R5, RZ, 0x8, R29 ;  /* 0x00000008ff057819 */ /* 0x000fe4000001161d */
[----:B------:R-:W-:Y:S01]  /*ab30*/  LOP3.LUT R3, R45, 0x30, R20, 0xf8, !PT ;  /* 0x000000302d037812 */ /* 0x000fe200078ef814 */
[----:B------:R-:W-:Y:S01]  /*ab40*/  IMAD.SHL.U32 R21, R21, 0x800, RZ ;  /* 0x0000080015157824 */ /* 0x000fe200078e00ff */
[----:B------:R-:W-:Y:S02]  /*ab50*/  LOP3.LUT R6, R29, 0xff, RZ, 0xc0, !PT ;  /* 0x000000ff1d067812 */ /* 0x000fe400078ec0ff */
[----:B------:R-:W-:Y:S02]  /*ab60*/  LOP3.LUT R5, R5, 0xff, RZ, 0xc0, !PT ;  /* 0x000000ff05057812 */ /* 0x000fe400078ec0ff */
[----:B------:R-:W-:Y:S02]  /*ab70*/  SHF.R.U32.HI R24, RZ, 0x8, R13 ;  /* 0x00000008ff187819 */ /* 0x000fe4000001160d */
[----:B------:R-:W-:-:S02]  /*ab80*/  SHF.R.U32.HI R26, RZ, 0x8, R14 ;  /* 0x00000008ff1a7819 */ /* 0x000fc4000001160e */
[----:B------:R-:W-:Y:S02]  /*ab90*/  LOP3.LUT R20, R3, R46, RZ, 0x3c, !PT ;  /* 0x0000002e03147212 */ /* 0x000fe400078e3cff */
[----:B------:R-:W-:Y:S02]  /*aba0*/  LOP3.LUT R3, R21, 0xffffe000, RZ, 0xc0, !PT ;  /* 0xffffe00015037812 */ /* 0x000fe400078ec0ff */
[----:B------:R-:W-:Y:S02]  /*abb0*/  PRMT R36, R5, 0x7604, R6 ;  /* 0x0000760405247816 */ /* 0x000fe40000000006 */
[----:B------:R-:W-:Y:S02]  /*abc0*/  SHF.R.U32.HI R5, RZ, 0x8, R31 ;  /* 0x00000008ff057819 */ /* 0x000fe4000001161f */
[----:B------:R-:W-:Y:S02]  /*abd0*/  LOP3.LUT R25, R13, 0xff, RZ, 0xc0, !PT ;  /* 0x000000ff0d197812 */ /* 0x000fe400078ec0ff */
[----:B------:R-:W-:-:S02]  /*abe0*/  LOP3.LUT R27, R14, 0xff, RZ, 0xc0, !PT ;  /* 0x000000ff0e1b7812 */ /* 0x000fc400078ec0ff */
[----:B------:R-:W-:Y:S02]  /*abf0*/  LOP3.LUT R24, R24, 0xff, RZ, 0xc0, !PT ;  /* 0x000000ff18187812 */ /* 0x000fe400078ec0ff */
[----:B------:R-:W-:Y:S02]  /*ac00*/  LOP3.LUT R26, R26, 0xff, RZ, 0xc0, !PT ;  /* 0x000000ff1a1a7812 */ /* 0x000fe400078ec0ff */
[----:B------:R-:W-:Y:S02]  /*ac10*/  IADD3 R3, R20, R70, R3 ;  /* 0x0000004614037210 */ /* 0x000fe40007ffe003 */
[----:B------:R-:W-:Y:S02]  /*ac20*/  LOP3.LUT R6, R31, 0xff, RZ, 0xc0, !PT ;  /* 0x000000ff1f067812 */ /* 0x000fe400078ec0ff */
[----:B------:R-:W-:Y:S02]  /*ac30*/  LOP3.LUT R5, R5, 0xff, RZ, 0xc0, !PT ;  /* 0x000000ff05057812 */ /* 0x000fe400078ec0ff */
[----:B------:R-:W-:-:S02]  /*ac40*/  PRMT R53, R24, 0x7604, R25 ;  /* 0x0000760418357816 */ /* 0x000fc40000000019 */
[----:B------:R-:W-:Y:S02]  /*ac50*/  PRMT R55, R26, 0x7604, R27 ;  /* 0x000076041a377816 */ /* 0x000fe4000000001b */
[----:B------:R-:W0:Y:S01]  /*ac60*/  LDS.128 R24, [R3+UR38+0x1e200] ;  /* 0x01e2002603187984 */ /* 0x000e220008000c00 */
[----:B------:R-:W-:Y:S02]  /*ac70*/  PRMT R41, R5, 0x7604, R6 ;  /* 0x0000760405297816 */ /* 0x000fe40000000006 */
[----:B------:R-:W-:Y:S02]  /*ac80*/  SHF.R.U32.HI R40, RZ, 0x8, R15 ;  /* 0x00000008ff287819 */ /* 0x000fe4000001160f */
[----:B------:R-:W-:Y:S02]  /*ac90*/  LOP3.LUT R38, R15, 0xff, RZ, 0xc0, !PT ;  /* 0x000000ff0f267812 */ /* 0x000fe400078ec0ff */
[----:B------:R-:W-:Y:S02]  /*aca0*/  LOP3.LUT R21, R40, 0xff, RZ, 0xc0, !PT ;  /* 0x000000ff28157812 */ /* 0x000fe400078ec0ff */
[----:B------:R-:W-:-:S02]  /*acb0*/  SHF.R.U32.HI R20, RZ, 0x10, R28 ;  /* 0x00000010ff147819 */ /* 0x000fc4000001161c */
[----:B------:R-:W-:Y:S02]  /*acc0*/  PRMT R57, R21, 0x7604, R38 ;  /* 0x0000760415397816 */ /* 0x000fe40000000026 */
[----:B------:R-:W-:Y:S02]  /*acd0*/  SHF.R.U32.HI R21, RZ, 0x10, R29 ;  /* 0x00000010ff157819 */ /* 0x000fe4000001161d */
[----:B------:R-:W-:Y:S02]  /*ace0*/  SHF.R.U32.HI R38, RZ, 0x10, R30 ;  /* 0x00000010ff267819 */ /* 0x000fe4000001161e */
[----:B------:R-:W-:Y:S02]  /*acf0*/  LOP3.LUT R21, R21, 0xff, RZ, 0xc0, !PT ;  /* 0x000000ff15157812 */ /* 0x000fe400078ec0ff */
[----:B------:R-:W-:Y:S02]  /*ad00*/  LOP3.LUT R20, R20, 0xff, RZ, 0xc0, !PT ;  /* 0x000000ff14147812 */ /* 0x000fe400078ec0ff */
[----:B------:R-:W-:-:S02]  /*ad10*/  PRMT R21, R21, 0x7054, R36 ;  /* 0x0000705415157816 */ /* 0x000fc40000000024 */
[----:B------:R-:W-:Y:S02]  /*ad20*/  SHF.R.U32.HI R36, RZ, 0x10, R13 ;  /* 0x00000010ff247819 */ /* 0x000fe4000001160d */
[----:B------:R-:W-:Y:S02]  /*ad30*/  LOP3.LUT R38, R38, 0xff, RZ, 0xc0, !PT ;  /* 0x000000ff26267812 */ /* 0x000fe400078ec0ff */
[----:B------:R-:W-:Y:S02]  /*ad40*/  LOP3.LUT R36, R36, 0xff, RZ, 0xc0, !PT ;  /* 0x000000ff24247812 */ /* 0x000fe400078ec0ff */
[----:B------:R-:W-:Y:S02]  /*ad50*/  PRMT R37, R20, 0x7054, R37 ;  /* 0x0000705414257816 */ /* 0x000fe40000000025 */
[----:B------:R-:W-:Y:S02]  /*ad60*/  SHF.R.U32.HI R40, RZ, 0x10, R31 ;  /* 0x00000010ff287819 */ /* 0x000fe4000001161f */
[----:B------:R-:W-:-:S02]  /*ad70*/  PRMT R39, R38, 0x7054, R39 ;  /* 0x0000705426277816 */ /* 0x000fc40000000027 */
[----:B------:R-:W-:Y:S02]  /*ad80*/  SHF.R.U32.HI R20, RZ, 0x10, R12 ;  /* 0x00000010ff147819 */ /* 0x000fe4000001160c */
[----:B------:R-:W-:Y:S02]  /*ad90*/  SHF.R.U32.HI R38, RZ, 0x10, R14 ;  /* 0x00000010ff267819 */ /* 0x000fe4000001160e */
[----:B------:R-:W-:Y:S02]  /*ada0*/  PRMT R53, R36, 0x7054, R53 ;  /* 0x0000705424357816 */ /* 0x000fe40000000035 */
[----:B------:R-:W-:Y:S02]  /*adb0*/  LOP3.LUT R40, R40, 0xff, RZ, 0xc0, !PT ;  /* 0x000000ff28287812 */ /* 0x000fe400078ec0ff */
[----:B------:R-:W-:Y:S02]  /*adc0*/  LOP3.LUT R20, R20, 0xff, RZ, 0xc0, !PT ;  /* 0x000000ff14147812 */ /* 0x000fe400078ec0ff */
[----:B------:R-:W-:-:S02]  /*add0*/  LOP3.LUT R38, R38, 0xff, RZ, 0xc0, !PT ;  /* 0x000000ff26267812 */ /* 0x000fc400078ec0ff */
[----:B------:R-:W-:Y:S02]  /*ade0*/  LOP3.LUT R53, R53, 0xff000000, R13, 0xf8, !PT ;  /* 0xff00000035357812 */ /* 0x000fe400078ef80d */
[----:B------:R-:W-:Y:S02]  /*adf0*/  PRMT R43, R40, 0x7054, R41 ;  /* 0x00007054282b7816 */ /* 0x000fe40000000029 */
[----:B------:R-:W-:Y:S02]  /*ae00*/  PRMT R51, R20, 0x7054, R49 ;  /* 0x0000705414337816 */ /* 0x000fe40000000031 */
[----:B------:R-:W-:Y:S02]  /*ae10*/  PRMT R55, R38, 0x7054, R55 ;  /* 0x0000705426377816 */ /* 0x000fe40000000037 */
[----:B------:R-:W-:Y:S02]  /*ae20*/  LOP3.LUT R41, R21, 0xff000000, R29, 0xf8, !PT ;  /* 0xff00000015297812 */ /* 0x000fe400078ef81d */
[----:B------:R-:W-:-:S02]  /*ae30*/  F2FP.F16.E4M3.UNPACK_B R50, R53 ;  /* 0x00000035ff32723e */ /* 0x000fc400020006ff */
[----:B0-----:R-:W-:Y:S02]  /*ae40*/  F2FP.F16.E4M3.UNPACK_B R36, R25 ;  /* 0x00000019ff24723e */ /* 0x001fe400020006ff */
[----:B------:R-:W-:Y:S01]  /*ae50*/  SHF.R.U32.HI R40, RZ, 0x10, R15 ;  /* 0x00000010ff287819 */ /* 0x000fe2000001160f */
[--C-:B------:R-:W-:Y:S01]  /*ae60*/  HADD2.F32 R52, -RZ, R50.reuse.H0_H0 ;  /* 0x20000032ff347230 */ /* 0x100fe20000004100 */
[----:B------:R-:W-:Y:S02]  /*ae70*/  LOP3.LUT R51, R51, 0xff000000, R12, 0xf8, !PT ;  /* 0xff00000033337812 */ /* 0x000fe400078ef80c */
[----:B------:R-:W-:Y:S01]  /*ae80*/  LOP3.LUT R12, R55, 0xff000000, R14, 0xf8, !PT ;  /* 0xff000000370c7812 */ /* 0x000fe200078ef80e */
[----:B------:R-:W-:Y:S01]  /*ae90*/  HADD2.F32 R55, -RZ, R50.H1_H1 ;  /* 0x30000032ff377230 */ /* 0x000fe20000004100 */
[----:B------:R-:W-:Y:S02]  /*aea0*/  F2FP.F16.E4M3.UNPACK_B R42, R41 ;  /* 0x00000029ff2a723e */ /* 0x000fe400020006ff */
[----:B------:R-:W-:-:S02]  /*aeb0*/  LOP3.LUT R40, R40, 0xff, RZ, 0xc0, !PT ;  /* 0x000000ff28287812 */ /* 0x000fc400078ec0ff */
[----:B------:R-:W-:Y:S01]  /*aec0*/  LOP3.LUT R20, R39, 0xff000000, R30, 0xf8, !PT ;  /* 0xff00000027147812 */ /* 0x000fe200078ef81e */
[--C-:B------:R-:W-:Y:S01]  /*aed0*/  HADD2.F32 R48, -RZ, R42.reuse.H0_H0 ;  /* 0x2000002aff307230 */ /* 0x100fe20000004100 */
[----:B------:R-:W-:Y:S01]  /*aee0*/  LOP3.LUT R49, R43, 0xff000000, R31, 0xf8, !PT ;  /* 0xff0000002b317812 */ /* 0x000fe200078ef81f */
[----:B------:R-:W-:Y:S01]  /*aef0*/  HADD2.F32 R43, -RZ, R42.H1_H1 ;  /* 0x3000002aff2b7230 */ /* 0x000fe20000004100 */
[-C--:B------:R-:W-:Y:S02]  /*af00*/  F2FP.F16.E4M3.UNPACK_B R38, R27.reuse ;  /* 0x0000001bff26723e */ /* 0x080fe400020006ff */
[----:B------:R-:W-:Y:S02]  /*af10*/  F2FP.F16.E4M3.UNPACK_B R39, R27.H1 ;  /* 0x0000001bff27723e */ /* 0x000fe400030006ff */
[----:B------:R-:W-:Y:S02]  /*af20*/  PRMT R57, R40, 0x7054, R57 ;  /* 0x0000705428397816 */ /* 0x000fe40000000039 */
[----:B------:R-:W-:-:S02]  /*af30*/  F2FP.F16.E4M3.UNPACK_B R27, R24 ;  /* 0x00000018ff1b723e */ /* 0x000fc400020006ff */
[----:B------:R-:W-:Y:S02]  /*af40*/  F2FP.F16.E4M3.UNPACK_B R31, R24.H1 ;  /* 0x00000018ff1f723e */ /* 0x000fe400030006ff */
[----:B------:R-:W-:Y:S02]  /*af50*/  LOP3.LUT R40, R37, 0xff000000, R28, 0xf8, !PT ;  /* 0xff00000025287812 */ /* 0x000fe400078ef81c */
[----:B------:R-:W-:Y:S02]  /*af60*/  F2FP.F16.E4M3.UNPACK_B R37, R25.H1 ;  /* 0x00000019ff25723e */ /* 0x000fe400030006ff */
[----:B------:R-:W-:Y:S02]  /*af70*/  F2FP.F16.E4M3.UNPACK_B R53, R53.H1 ;  /* 0x00000035ff35723e */ /* 0x000fe400030006ff */
[----:B------:R-:W-:Y:S02]  /*af80*/  F2FP.F16.E4M3.UNPACK_B R41, R41.H1 ;  /* 0x00000029ff29723e */ /* 0x000fe400030006ff */
[----:B------:R-:W-:-:S03]  /*af90*/  LOP3.LUT R57, R57, 0xff000000, R15, 0xf8, !PT ;  /* 0xff00000039397812 */ /* 0x000fc600078ef80f */
[----:B------:R-:W-:Y:S01]  /*afa0*/  HADD2.F32 R42, -RZ, R41.H0_H0 ;  /* 0x20000029ff2a7230 */ /* 0x000fe20000004100 */
[----:B--2---:R-:W0:Y:S02]  /*afb0*/  LDS.128 R4, [R66+0x1e200] ;  /* 0x01e2000042047984 */ /* 0x004e240000000c00 */
[-C--:B0-----:R-:W-:Y:S02]  /*afc0*/  F2FP.F16.E4M3.UNPACK_B R14, R5.reuse ;  /* 0x00000005ff0e723e */ /* 0x081fe400020006ff */
[----:B------:R-:W-:Y:S01]  /*afd0*/  F2FP.F16.E4M3.UNPACK_B R21, R5.H1 ;  /* 0x00000005ff15723e */ /* 0x000fe200030006ff */
[----:B------:R-:W-:Y:S01]  /*afe0*/  HADD2.F32 R5, -RZ, R36.H0_H0 ;  /* 0x20000024ff057230 */ /* 0x000fe20000004100 */
        /* <DEDUP_REMOVED lines=8> */
[----:B------:R-:W-:Y:S02]  /*b070*/  HADD2.F32 R24, -RZ, R14.H1_H1 ;  /* 0x3000000eff187230 */ /* 0x000fe40000004100 */
[----:B------:R-:W-:Y:S01]  /*b080*/  FFMA.FTZ R13, R13, R52, R25 ;  /* 0x000000340d0d7223 */ /* 0x000fe20000010019 */
[----:B------:R-:W-:Y:S02]  /*b090*/  HADD2.F32 R48, -RZ, R53.H0_H0 ;  /* 0x20000035ff307230 */ /* 0x000fe40000004100 */
[----:B------:R-:W-:Y:S01]  /*b0a0*/  FMUL.FTZ R59, R36, R55 ;  /* 0x00000037243b7220 */ /* 0x000fe20000410000 */
[----:B------:R-:W-:-:S02]  /*b0b0*/  HADD2.F32 R14, -RZ, R37.H0_H0 ;  /* 0x20000025ff0e7230 */ /* 0x000fc40000004100 */
[-C--:B------:R-:W-:Y:S01]  /*b0c0*/  FMUL.FTZ R36, R36, R43.reuse ;  /* 0x0000002b24247220 */ /* 0x080fe20000410000 */
[----:B------:R-:W-:Y:S01]  /*b0d0*/  HADD2.F32 R25, -RZ, R21.H0_H0 ;  /* 0x20000015ff197230 */ /* 0x000fe20000004100 */
[----:B------:R-:W-:Y:S01]  /*b0e0*/  F2FP.F16.E4M3.UNPACK_B R7, R4 ;  /* 0x00000004ff07723e */ /* 0x000fe200020006ff */
[----:B------:R-:W-:Y:S02]  /*b0f0*/  HADD2.F32 R37, -RZ, R37.H1_H1 ;  /* 0x30000025ff257230 */ /* 0x000fe40000004100 */
[C---:B------:R-:W-:Y:S01]  /*b100*/  FMUL.FTZ R50, R14.reuse, R48 ;  /* 0x000000300e327220 */ /* 0x040fe20000410000 */
[-C--:B------:R-:W-:Y:S01]  /*b110*/  FMUL.FTZ R61, R14, R42.reuse ;  /* 0x0000002a0e3d7220 */ /* 0x080fe20000410000 */
[C---:B------:R-:W-:Y:S01]  /*b120*/  FFMA.FTZ R14, R24.reuse, R43, -R59 ;  /* 0x0000002b180e7223 */ /* 0x040fe2000001083b */
[----:B------:R-:W-:Y:S01]  /*b130*/  FFMA.FTZ R24, R24, R55, R36 ;  /* 0x0000003718187223 */ /* 0x000fe20000010024 */
[C---:B------:R-:W-:Y:S01]  /*b140*/  FFMA.FTZ R54, R25.reuse, R42, -R50 ;  /* 0x0000002a19367223 */ /* 0x040fe20000010832 */
[----:B------:R-:W-:Y:S01]  /*b150*/  HADD2.F32 R42, -RZ, R41.H1_H1 ;  /* 0x30000029ff2a7230 */ /* 0x000fe20000004100 */
[----:B------:R-:W-:Y:S01]  /*b160*/  F2FP.F16.E4M3.UNPACK_B R50, R57 ;  /* 0x00000039ff32723e */ /* 0x000fe200020006ff */
[----:B------:R-:W-:Y:S01]  /*b170*/  FFMA.FTZ R61, R25, R48, R61 ;  /* 0x00000030193d7223 */ /* 0x000fe2000001003d */
[----:B------:R-:W-:Y:S01]  /*b180*/  F2FP.F16.E4M3.UNPACK_B R41, R49 ;  /* 0x00000031ff29723e */ /* 0x000fe200020006ff */
[----:B------:R-:W-:Y:S01]  /*b190*/  HADD2.F32 R48, -RZ, R53.H1_H1 ;  /* 0x30000035ff307230 */ /* 0x000fe20000004100 */
[----:B------:R-:W-:Y:S01]  /*b1a0*/  F2FP.F16.E4M3.UNPACK_B R57, R57.H1 ;  /* 0x00000039ff39723e */ /* 0x000fe200030006ff */
        /* <DEDUP_REMOVED lines=11> */
[----:B------:R-:W-:Y:S01]  /*b260*/  FFMA.FTZ R53, R21, R42, -R56 ;  /* 0x0000002a15357223 */ /* 0x000fe20000010838 */
[----:B------:R-:W-:Y:S02]  /*b270*/  HADD2.F32 R38, -RZ, R38.H1_H1 ;  /* 0x30000026ff267230 */ /* 0x000fe40000004100 */
[C---:B------:R-:W-:Y:S01]  /*b280*/  FFMA.FTZ R58, R25.reuse, R43, -R58 ;  /* 0x0000002b193a7223 */ /* 0x040fe2000001083a */
[----:B------:R-:W-:Y:S02]  /*b290*/  HADD2.F32 R50, -RZ, R50.H1_H1 ;  /* 0x30000032ff327230 */ /* 0x000fe40000004100 */
[----:B------:R-:W-:Y:S01]  /*b2a0*/  FFMA.FTZ R55, R25, R52, R55 ;  /* 0x0000003419377223 */ /* 0x000fe20000010037 */
[----:B------:R-:W-:Y:S01]  /*b2b0*/  FFMA.FTZ R56, R21, R48, R37 ;  /* 0x0000003015387223 */ /* 0x000fe20000010025 */
[----:B------:R-:W-:Y:S02]  /*b2c0*/  HADD2.F32 R29, -RZ, R29.H1_H1 ;  /* 0x3000001dff1d7230 */ /* 0x000fe40000004100 */
[----:B------:R-:W-:Y:S01]  /*b2d0*/  FMUL.FTZ R37, R38, R41 ;  /* 0x0000002926257220 */ /* 0x000fe20000410000 */
[----:B------:R-:W-:-:S02]  /*b2e0*/  HADD2.F32 R42, -RZ, R57.H0_H0 ;  /* 0x20000039ff2a7230 */ /* 0x000fc40000004100 */
[-C--:B------:R-:W-:Y:S01]  /*b2f0*/  FMUL.FTZ R48, R38, R50.reuse ;  /* 0x0000003226307220 */ /* 0x080fe20000410000 */
[----:B------:R-:W-:Y:S02]  /*b300*/  HADD2.F32 R25, -RZ, R39.H0_H0 ;  /* 0x20000027ff197230 */ /* 0x000fe40000004100 */
[C---:B------:R-:W-:Y:S01]  /*b310*/  FFMA.FTZ R60, R29.reuse, R50, R37 ;  /* 0x000000321d3c7223 */ /* 0x040fe20000010025 */
[----:B------:R-:W-:Y:S02]  /*b320*/  HADD2.F32 R36, -RZ, R49.H0_H0 ;  /* 0x20000031ff247230 */ /* 0x000fe40000004100 */
[----:B------:R-:W-:Y:S01]  /*b330*/  FFMA.FTZ R59, R29, R41, -R48 ;  /* 0x000000291d3b7223 */ /* 0x000fe20000010830 */
[----:B------:R-:W-:Y:S02]  /*b340*/  HADD2.F32 R21, -RZ, R30.H0_H0 ;  /* 0x2000001eff157230 */ /* 0x000fe40000004100 */
[C---:B------:R-:W-:Y:S01]  /*b350*/  FMUL.FTZ R38, R25.reuse, R42 ;  /* 0x0000002a19267220 */ /* 0x040fe20000410000 */
[----:B------:R-:W-:Y:S01]  /*b360*/  F2FP.F16.E4M3.UNPACK_B R37, R51.H1 ;  /* 0x00000033ff25723e */ /* 0x000fe200030006ff */
[----:B------:R-:W-:Y:S01]  /*b370*/  FMUL.FTZ R25, R25, R36 ;  /* 0x0000002419197220 */ /* 0x000fe20000410000 */
[----:B------:R-:W-:Y:S01]  /*b380*/  F2FP.F16.E4M3.UNPACK_B R29, R40.H1 ;  /* 0x00000028ff1d723e */ /* 0x000fe200030006ff */
[----:B------:R-:W-:Y:S01]  /*b390*/  FFMA.FTZ R62, R21, R36, -R38 ;  /* 0x00000024153e7223 */ /* 0x000fe20000010826 */
[----:B------:R-:W-:-:S02]  /*b3a0*/  HADD2.F32 R57, -RZ, R57.H1_H1 ;  /* 0x30000039ff397230 */ /* 0x000fc40000004100 */
[----:B------:R-:W-:Y:S01]  /*b3b0*/  FFMA.FTZ R63, R21, R42, R25 ;  /* 0x0000002a153f7223 */ /* 0x000fe20000010019 */
[----:B------:R-:W-:Y:S01]  /*b3c0*/  HADD2.F32 R39, -RZ, R39.H1_H1 ;  /* 0x30000027ff277230 */ /* 0x000fe20000004100 */
[----:B------:R-:W-:Y:S01]  /*b3d0*/  F2FP.F16.E4M3.UNPACK_B R51, R51 ;  /* 0x00000033ff33723e */ /* 0x000fe200020006ff */
[----:B------:R-:W-:Y:S01]  /*b3e0*/  HADD2.F32 R38, -RZ, R37.H0_H0 ;  /* 0x20000025ff267230 */ /* 0x000fe20000004100 */
[----:B------:R-:W-:Y:S01]  /*b3f0*/  F2FP.F16.E4M3.UNPACK_B R40, R40 ;  /* 0x00000028ff28723e */ /* 0x000fe200020006ff */
[----:B------:R-:W-:Y:S02]  /*b400*/  HADD2.F32 R25, -RZ, R31.H0_H0 ;  /* 0x2000001fff197230 */ /* 0x000fe40000004100 */
[----:B------:R-:W-:Y:S01]  /*b410*/  FMUL.FTZ R41, R39, R57 ;  /* 0x0000003927297220 */ /* 0x000fe20000410000 */
[----:B------:R-:W-:Y:S01]  /*b420*/  HADD2.F32 R36, -RZ, R29.H0_H0 ;  /* 0x2000001dff247230 */ /* 0x000fe20000004100 */
[----:B------:R-:W-:Y:S01]  /*b430*/  F2FP.F16.E4M3.UNPACK_B R4, R6 ;  /* 0x00000006ff04723e */ /* 0x000fe200020006ff */
[----:B------:R-:W-:-:S02]  /*b440*/  HADD2.F32 R49, -RZ, R49.H1_H1 ;  /* 0x30000031ff317230 */ /* 0x000fc40000004100 */
[C---:B------:R-:W-:Y:S01]  /*b450*/  FMUL.FTZ R42, R25.reuse, R38 ;  /* 0x00000026192a7220 */ /* 0x040fe20000410000 */
[----:B------:R-:W-:Y:S02]  /*b460*/  HADD2.F32 R30, -RZ, R30.H1_H1 ;  /* 0x3000001eff1e7230 */ /* 0x000fe40000004100 */
[----:B------:R-:W-:Y:S01]  /*b470*/  FMUL.FTZ R25, R25, R36 ;  /* 0x0000002419197220 */ /* 0x000fe20000410000 */
[----:B------:R-:W-:Y:S02]  /*b480*/  HADD2.F32 R21, -RZ, R15.H0_H0 ;  /* 0x2000000fff157230 */ /* 0x000fe40000004100 */
[-C--:B------:R-:W-:Y:S01]  /*b490*/  FMUL.FTZ R48, R39, R49.reuse ;  /* 0x0000003127307220 */ /* 0x080fe20000410000 */
[----:B------:R-:W-:Y:S02]  /*b4a0*/  HADD2.F32 R31, -RZ, R31.H1_H1 ;  /* 0x3000001fff1f7230 */ /* 0x000fe40000004100 */
[----:B------:R-:W-:Y:S01]  /*b4b0*/  FFMA.FTZ R65, R30, R49, -R41 ;  /* 0x000000311e417223 */ /* 0x000fe20000010829 */
[----:B------:R-:W-:-:S02]  /*b4c0*/  HADD2.F32 R15, -RZ, R15.H1_H1 ;  /* 0x3000000fff0f7230 */ /* 0x000fc40000004100 */
[C---:B------:R-:W-:Y:S01]  /*b4d0*/  FFMA.FTZ R41, R21.reuse, R38, R25 ;  /* 0x0000002615297223 */ /* 0x040fe20000010019 */
[----:B------:R-:W-:Y:S01]  /*b4e0*/  FFMA.FTZ R64, R30, R57, R48 ;  /* 0x000000391e407223 */ /* 0x000fe20000010030 */
[----:B------:R-:W-:Y:S02]  /*b4f0*/  HADD2.F32 R38, -RZ, R37.H1_H1 ;  /* 0x30000025ff267230 */ /* 0x000fe40000004100 */
[----:B------:R-:W-:Y:S01]  /*b500*/  FFMA.FTZ R39, R21, R36, -R42 ;  /* 0x0000002415277223 */ /* 0x000fe2000001082a */
[----:B------:R-:W-:Y:S01]  /*b510*/  HADD2.F32 R30, -RZ, R29.H1_H1 ;  /* 0x3000001dff1e7230 */ /* 0x000fe20000004100 */
[----:B------:R-:W-:Y:S01]  /*b520*/  F2FP.F16.E4M3.UNPACK_B R28, R6.H1 ;  /* 0x00000006ff1c723e */ /* 0x000fe200030006ff */
[----:B------:R-:W-:Y:S02]  /*b530*/  HADD2.F32 R36, -RZ, R51.H0_H0 ;  /* 0x20000033ff247230 */ /* 0x000fe40000004100 */
[----:B------:R-:W-:Y:S01]  /*b540*/  FMUL.FTZ R42, R31, R38 ;  /* 0x000000261f2a7220 */ /* 0x000fe20000410000 */
[----:B------:R-:W-:-:S02]  /*b550*/  HADD2.F32 R21, -RZ, R27.H0_H0 ;  /* 0x2000001bff157230 */ /* 0x000fc40000004100 */
[-C--:B------:R-:W-:Y:S01]  /*b560*/  FMUL.FTZ R31, R31, R30.reuse ;  /* 0x0000001e1f1f7220 */ /* 0x080fe20000410000 */
[----:B------:R-:W-:Y:S02]  /*b570*/  HADD2.F32 R27, -RZ, R27.H1_H1 ;  /* 0x3000001bff1b7230 */ /* 0x000fe40000004100 */
[C---:B------:R-:W-:Y:S01]  /*b580*/  FFMA.FTZ R50, R15.reuse, R30, -R42 ;  /* 0x0000001e0f327223 */ /* 0x040fe2000001082a */
[--C-:B------:R-:W-:Y:S02]  /*b590*/  HADD2.F32 R30, -RZ, R40.reuse.H0_H0 ;  /* 0x20000028ff1e7230 */ /* 0x100fe40000004100 */
[----:B------:R-:W-:Y:S01]  /*b5a0*/  FFMA.FTZ R52, R15, R38, R31 ;  /* 0x000000260f347223 */ /* 0x000fe2000001001f */
[----:B------:R-:W-:Y:S02]  /*b5b0*/  HADD2.F32 R15, -RZ, R7.H0_H0 ;  /* 0x20000007ff0f7230 */ /* 0x000fe40000004100 */
[----:B------:R-:W-:Y:S01]  /*b5c0*/  FMUL.FTZ R42, R21, R36 ;  /* 0x00000024152a7220 */ /* 0x000fe20000410000 */
[----:B------:R-:W-:Y:S01]  /*b5d0*/  HADD2.F32 R38, -RZ, R51.H1_H1 ;  /* 0x30000033ff267230 */ /* 0x000fe20000004100 */
[----:B------:R-:W-:Y:S01]  /*b5e0*/  F2FP.F16.E4M3.UNPACK_B R6, R26 ;  /* 0x0000001aff06723e */ /* 0x000fe200020006ff */
[----:B------:R-:W-:-:S02]  /*b5f0*/  HADD2.F32 R40, -RZ, R40.H1_H1 ;  /* 0x30000028ff287230 */ /* 0x000fc40000004100 */
[-C--:B------:R-:W-:Y:S01]  /*b600*/  FMUL.FTZ R48, R21, R30.reuse ;  /* 0x0000001e15307220 */ /* 0x080fe20000410000 */
[----:B------:R-:W-:Y:S01]  /*b610*/  FFMA.FTZ R42, R15, R30, -R42 ;  /* 0x0000001e0f2a7223 */ /* 0x000fe2000001082a */
[----:B------:R-:W-:Y:S01]  /*b620*/  HADD2.F32 R7, -RZ, R7.H1_H1 ;  /* 0x30000007ff077230 */ /* 0x000fe20000004100 */
[----:B------:R-:W-:Y:S01]  /*b630*/  F2FP.F16.E4M3.UNPACK_B R26, R26.H1 ;  /* 0x0000001aff1a723e */ /* 0x000fe200030006ff */
[C---:B------:R-:W-:Y:S01]  /*b640*/  FMUL.FTZ R30, R27.reuse, R38 ;  /* 0x000000261b1e7220 */ /* 0x040fe20000410000 */
[----:B------:R-:W-:Y:S01]  /*b650*/  F2FP.F16.E4M3.UNPACK_B R25, R12.H1 ;  /* 0x0000000cff19723e */ /* 0x000fe200030006ff */
[----:B------:R-:W-:Y:S01]  /*b660*/  FMUL.FTZ R29, R27, R40 ;  /* 0x000000281b1d7220 */ /* 0x000fe20000410000 */
[----:B------:R-:W-:Y:S01]  /*b670*/  F2FP.F16.E4M3.UNPACK_B R21, R20.H1 ;  /* 0x00000014ff15723e */ /* 0x000fe200030006ff */
[----:B------:R-:W-:Y:S01]  /*b680*/  FFMA.FTZ R48, R15, R36, R48 ;  /* 0x000000240f307223 */ /* 0x000fe20000010030 */
[----:B------:R-:W-:Y:S01]  /*b690*/  FFMA.FTZ R27, R7, R40, -R30 ;  /* 0x00000028071b7223 */ /* 0x000fe2000001081e */
[----:B------:R-:W-:-:S02]  /*b6a0*/  HADD2.F32 R36, -RZ, R25.H0_H0 ;  /* 0x20000019ff247230 */ /* 0x000fc40000004100 */
[----:B------:R-:W-:Y:S01]  /*b6b0*/  FFMA.FTZ R29, R7, R38, R29 ;  /* 0x00000026071d7223 */ /* 0x000fe2000001001d */
[--C-:B------:R-:W-:Y:S01]  /*b6c0*/  HADD2.F32 R15, -RZ, R26.reuse.H0_H0 ;  /* 0x2000001aff0f7230 */ /* 0x100fe20000004100 */
[----:B------:R-:W-:Y:S01]  /*b6d0*/  F2FP.F16.E4M3.UNPACK_B R20, R20 ;  /* 0x00000014ff14723e */ /* 0x000fe200020006ff */
[----:B------:R-:W-:Y:S01]  /*b6e0*/  HADD2.F32 R30, -RZ, R21.H0_H0 ;  /* 0x20000015ff1e7230 */ /* 0x000fe20000004100 */
[----:B------:R-:W-:Y:S01]  /*b6f0*/  F2FP.F16.E4M3.UNPACK_B R12, R12 ;  /* 0x0000000cff0c723e */ /* 0x000fe200020006ff */
[----:B------:R-:W-:Y:S02]  /*b700*/  HADD2.F32 R25, -RZ, R25.H1_H1 ;  /* 0x30000019ff197230 */ /* 0x000fe40000004100 */
[C---:B------:R-:W-:Y:S01]  /*b710*/  FMUL.FTZ R38, R15.reuse, R36 ;  /* 0x000000240f267220 */ /* 0x040fe20000410000 */
[----:B------:R-:W-:Y:S02]  /*b720*/  HADD2.F32 R26, -RZ, R26.H1_H1 ;  /* 0x3000001aff1a7230 */ /* 0x000fe40000004100 */
[----:B------:R-:W-:Y:S01]  /*b730*/  FMUL.FTZ R40, R15, R30 ;  /* 0x0000001e0f287220 */ /* 0x000fe20000410000 */
[----:B------:R-:W-:Y:S01]  /*b740*/  HADD2.F32 R21, -RZ, R21.H1_H1 ;  /* 0x30000015ff157230 */ /* 0x000fe20000004100 */
[----:B------:R-:W-:Y:S01]  /*b750*/  F2FP.SATFINITE.E4M3.F32.PACK_AB_MERGE_C R53, R53, R54, RZ ;  /* 0x000000363535723e */ /* 0x000fe200048070ff */
        /* <DEDUP_REMOVED lines=9> */
[--C-:B------:R-:W-:Y:S01]  /*b7f0*/  HADD2.F32 R15, -RZ, R20.reuse.H0_H0 ;  /* 0x20000014ff0f7230 */ /* 0x100fe20000004100 */
[----:B------:R-:W-:Y:S01]  /*b800*/  F2FP.SATFINITE.E4M3.F32.PACK_AB_MERGE_C R5, R14, R5, R53 ;  /* 0x000000050e05723e */ /* 0x000fe20004807035 */
[----:B------:R-:W-:Y:S01]  /*b810*/  HADD2.F32 R21, -RZ, R20.H1_H1 ;  /* 0x30000014ff157230 */ /* 0x000fe20000004100 */
[----:B------:R-:W-:Y:S01]  /*b820*/  F2FP.SATFINITE.E4M3.F32.PACK_AB_MERGE_C R38, R43, R38, RZ ;  /* 0x000000262b26723e */ /* 0x000fe200048070ff */
[----:B------:R-:W-:Y:S01]  /*b830*/  HADD2.F32 R20, -RZ, R12.H0_H0 ;  /* 0x2000000cff147230 */ /* 0x000fe20000004100 */
[----:B------:R-:W-:Y:S01]  /*b840*/  F2FP.SATFINITE.E4M3.F32.PACK_AB_MERGE_C R40, R49, R40, RZ ;  /* 0x000000283128723e */ /* 0x000fe200048070ff */
[----:B------:R-:W-:Y:S01]  /*b850*/  HADD2.F32 R7, -RZ, R6.H0_H0 ;  /* 0x20000006ff077230 */ /* 0x000fe20000004100 */
[----:B------:R-:W-:Y:S01]  /*b860*/  F2FP.SATFINITE.E4M3.F32.PACK_AB_MERGE_C R13, R24, R13, R56 ;  /* 0x0000000d180d723e */ /* 0x000fe20004807038 */
[----:B------:R-:W-:-:S02]  /*b870*/  HADD2.F32 R25, -RZ, R12.H1_H1 ;  /* 0x3000000cff197230 */ /* 0x000fc40000004100 */
[----:B------:R-:W-:Y:S02]  /*b880*/  HADD2.F32 R12, -RZ, R6.H1_H1 ;  /* 0x30000006ff0c7230 */ /* 0x000fe40000004100 */
        /* <DEDUP_REMOVED lines=21> */
[----:B------:R2:W-:Y:S02]  /*b9e0*/  STS.128 [R3+UR38+0x1e200], R12 ;  /* 0x01e2000c03007988 */ /* 0x0005e40008000c26 */
.L_x_4555:
[----:B------:R-:W-:Y:S05]  /*b9f0*/  BSYNC B1 ;  /* 0x0000000000017941 */ /* 0x000fea0003800000 */
.L_x_4554:
[----:B------:R-:W-:Y:S05]  /*ba00*/  @P2 BRA `(.L_x_4537) ;  /* 0x0000000c00e82947 */ /* 0x000fea0003800000 */
[----:B0-----:R-:W3:Y:S01]  /*ba10*/  LDL R51, [R1+0x388] ;  /* 0x0003880001337983 */ /* 0x001ee20000100800 */
[----:B------:R-:W-:Y:S01]  /*ba20*/  IMAD.IADD R44, R44, 0x1, R47 ;  /* 0x000000012c2c7824 */ /* 0x000fe200078e022f */
[----:B-12--5:R-:W-:Y:S02]  /*ba30*/  SHF.R.U32.HI R4, RZ, 0x8, R32 ;  /* 0x00000008ff047819 */ /* 0x026fe40000011620 */
[----:B------:R-:W-:Y:S02]  /*ba40*/  SHF.R.U32.HI R6, RZ, 0x8, R33 ;  /* 0x00000008ff067819 */ /* 0x000fe40000011621 */
[----:B------:R-:W-:Y:S02]  /*ba50*/  SHF.R.S32.HI R3, RZ, 0x1f, R44 ;  /* 0x0000001fff037819 */ /* 0x000fe4000001142c */
[----:B------:R-:W-:Y:S02]  /*ba60*/  LOP3.LUT R4, R4, 0xff, RZ, 0xc0, !PT ;  /* 0x000000ff04047812 */ /* 0x000fe400078ec0ff */
[----:B------:R-:W-:-:S02]  /*ba70*/  LEA.HI R44, R3, R44, RZ, 0x4 ;  /* 0x0000002c032c7211 */ /* 0x000fc400078f20ff */
[----:B------:R-:W-:Y:S02]  /*ba80*/  LOP3.LUT R3, R32, 0xff, RZ, 0xc0, !PT ;  /* 0x000000ff20037812 */ /* 0x000fe400078ec0ff */
[----:B------:R-:W-:Y:S02]  /*ba90*/  SHF.R.S32.HI R5, RZ, 0x4, R44 ;  /* 0x00000004ff057819 */ /* 0x000fe4000001142c */
[----:B------:R-:W-:Y:S02]  /*baa0*/  PRMT R21, R4, 0x7604, R3 ;  /* 0x0000760404157816 */ /* 0x000fe40000000003 */
[----:B------:R-:W-:Y:S02]  /*bab0*/  SHF.R.U32.HI R3, RZ, 0x8, R34 ;  /* 0x00000008ff037819 */ /* 0x000fe40000011622 */
[----:B------:R-:W-:Y:S02]  /*bac0*/  LEA.HI R0, R0, R5, RZ, 0x1c ;  /* 0x0000000500007211 */ /* 0x000fe400078fe0ff */
[----:B------:R-:W-:-:S02]  /*bad0*/  LOP3.LUT R12, R3, 0xff, RZ, 0xc0, !PT ;  /* 0x000000ff030c7812 */ /* 0x000fc400078ec0ff */
[----:B------:R-:W-:Y:S01]  /*bae0*/  SHF.R.S32.HI R3, RZ, 0x1f, R0 ;  /* 0x0000001fff037819 */ /* 0x000fe20000011400 */
[----:B------:R-:W-:Y:S01]  /*baf0*/  IMAD.SHL.U32 R4, R0, 0x10, RZ ;  /* 0x0000001000047824 */ /* 0x000fe200078e00ff */
[----:B------:R-:W-:Y:S02]  /*bb00*/  LOP3.LUT R5, R33, 0xff, RZ, 0xc0, !PT ;  /* 0x000000ff21057812 */ /* 0x000fe400078ec0ff */
[----:B------:R-:W-:Y:S02]  /*bb10*/  LEA.HI R3, R3, R0, RZ, 0x2 ;  /* 0x0000000003037211 */ /* 0x000fe400078f10ff */
[----:B------:R-:W-:Y:S02]  /*bb20*/  LOP3.LUT R6, R6, 0xff, RZ, 0xc0, !PT ;  /* 0x000000ff06067812 */ /* 0x000fe400078ec0ff */
[----:B------:R-:W-:Y:S01]  /*bb30*/  SHF.R.U32.HI R0, RZ, 0x8, R8 ;  /* 0x00000008ff007819 */ /* 0x000fe20000011608 */
[----:B------:R-:W-:Y:S01]  /*bb40*/  IMAD.SHL.U32 R3, R3, 0x800, RZ ;  /* 0x0000080003037824 */ /* 0x000fe200078e00ff */
[----:B------:R-:W-:-:S02]  /*bb50*/  LOP3.LUT R45, R45, 0x30, R4, 0xf8, !PT ;  /* 0x000000302d2d7812 */ /* 0x000fc400078ef804 */
[----:B------:R-:W-:Y:S02]  /*bb60*/  PRMT R20, R6, 0x7604, R5 ;  /* 0x0000760406147816 */ /* 0x000fe40000000005 */
[----:B------:R-:W-:Y:S02]  /*bb70*/  LOP3.LUT R7, R34, 0xff, RZ, 0xc0, !PT ;  /* 0x000000ff22077812 */ /* 0x000fe400078ec0ff */
[----:B------:R-:W-:Y:S02]  /*bb80*/  SHF.R.U32.HI R5, RZ, 0x8, R35 ;  /* 0x00000008ff057819 */ /* 0x000fe40000011623 */
[----:B------:R-:W-:Y:S02]  /*bb90*/  LOP3.LUT R13, R0, 0xff, RZ, 0xc0, !PT ;  /* 0x000000ff000d7812 */ /* 0x000fe400078ec0ff */
[----:B------:R-:W-:Y:S02]  /*bba0*/  LOP3.LUT R45, R45, R46, RZ, 0x3c, !PT ;  /* 0x0000002e2d2d7212 */ /* 0x000fe400078e3cff */
[----:B------:R-:W-:-:S02]  /*bbb0*/  LOP3.LUT R0, R3, 0xffffe000, RZ, 0xc0, !PT ;  /* 0xffffe00003007812 */ /* 0x000fc400078ec0ff */
[----:B------:R-:W-:Y:S02]  /*bbc0*/  PRMT R25, R12, 0x7604, R7 ;  /* 0x000076040c197816 */ /* 0x000fe40000000007 */
[----:B------:R-:W-:Y:S02]  /*bbd0*/  LOP3.LUT R4, R35, 0xff, RZ, 0xc0, !PT ;  /* 0x000000ff23047812 */ /* 0x000fe400078ec0ff */
[----:B------:R-:W-:Y:S02]  /*bbe0*/  LOP3.LUT R5, R5, 0xff, RZ, 0xc0, !PT ;  /* 0x000000ff05057812 */ /* 0x000fe400078ec0ff */
[----:B------:R-:W-:Y:S02]  /*bbf0*/  LOP3.LUT R12, R8, 0xff, RZ, 0xc0, !PT ;  /* 0x000000ff080c7812 */ /* 0x000fe400078ec0ff */
[----:B------:R-:W-:Y:S02]  /*bc00*/  IADD3 R0, R45, R70, R0 ;  /* 0x000000462d007210 */ /* 0x000fe40007ffe000 */
[----:B------:R-:W-:-:S02]  /*bc10*/  PRMT R24, R5, 0x7604, R4 ;  /* 0x0000760405187816 */ /* 0x000fc40000000004 */
[----:B------:R-:W-:Y:S02]  /*bc20*/  PRMT R29, R13, 0x7604, R12 ;  /* 0x000076040d1d7816 */ /* 0x000fe4000000000c */
[----:B------:R-:W0:Y:S01]  /*bc30*/  LDS.128 R12, [R0+UR38+0x1e200] ;  /* 0x01e20026000c7984 */ /* 0x000e220008000c00 */
        /* <DEDUP_REMOVED lines=8> */
[----:B------:R-:W-:Y:S02]  /*bcc0*/  PRMT R30, R31, 0x7604, R30 ;  /* 0x000076041f1e7816 */ /* 0x000fe4000000001e */
[----:B------:R-:W-:Y:S01]  /*bcd0*/  SHF.R.U32.HI R31, RZ, 0x10, R9 ;  /* 0x00000010ff1f7819 */ /* 0x000fe20000011609 */
[----:B------:R-:W-:Y:S01]  /*bce0*/  IMAD.U32 R3, R3, 0x10000, RZ ;  /* 0x0001000003037824 */ /* 0x000fe200078e00ff */
[----:B------:R-:W-:-:S02]  /*bcf0*/  SHF.R.U32.HI R28, RZ, 0x8, R10 ;  /* 0x00000008ff1c7819 */ /* 0x000fc4000001160a */
[----:B------:R-:W-:Y:S01]  /*bd00*/  SHF.R.U32.HI R39, RZ, 0x10, R11 ;  /* 0x00000010ff277819 */ /* 0x000fe2000001160b */
[----:B------:R-:W-:Y:S01]  /*bd10*/  IMAD.U32 R31, R31, 0x10000, RZ ;  /* 0x000100001f1f7824 */ /* 0x000fe200078e00ff */
[----:B------:R-:W-:Y:S02]  /*bd20*/  LOP3.LUT R27, R10, 0xff, RZ, 0xc0, !PT ;  /* 0x000000ff0a1b7812 */ /* 0x000fe400078ec0ff */
[----:B------:R-:W-:Y:S01]  /*bd30*/  LOP3.LUT R28, R28, 0xff, RZ, 0xc0, !PT ;  /* 0x000000ff1c1c7812 */ /* 0x000fe200078ec0ff */
[----:B------:R-:W-:Y:S01]  /*bd40*/  IMAD.U32 R39, R39, 0x10000, RZ ;  /* 0x0001000027277824 */ /* 0x000fe200078e00ff */
        /* <DEDUP_REMOVED lines=10> */
[----:B------:R-:W-:Y:S02]  /*bdf0*/  SHF.R.U32.HI R27, RZ, 0x10, R35 ;  /* 0x00000010ff1b7819 */ /* 0x000fe40000011623 */
[----:B------:R-:W-:Y:S02]  /*be00*/  LOP3.LUT R29, R29, 0xff0000, R8, 0xf8, !PT ;  /* 0x00ff00001d1d7812 */ /* 0x000fe400078ef808 */
[----:B------:R-:W-:Y:S01]  /*be10*/  LOP3.LUT R39, R37, 0xff000000, R10, 0xf8, !PT ;  /* 0xff00000025277812 */ /* 0x000fe200078ef80a */
[----:B------:R-:W-:Y:S01]  /*be20*/  IMAD.U32 R27, R27, 0x10000, RZ ;  /* 0x000100001b1b7824 */ /* 0x000fe200078e00ff */
[----:B------:R-:W-:Y:S02]  /*be30*/  F2FP.F16.E4M3.UNPACK_B R37, R33 ;  /* 0x00000021ff25723e */ /* 0x000fe400020006ff */
[----:B------:R-:W-:-:S02]  /*be40*/  LOP3.LUT R25, R25, 0xff0000, R34, 0xf8, !PT ;  /* 0x00ff000019197812 */ /* 0x000fc400078ef822 */
[----:B------:R-:W-:Y:S01]  /*be50*/  LOP3.LUT R36, R29, 0xff000000, R8, 0xf8, !PT ;  /* 0xff0000001d247812 */ /* 0x000fe200078ef808 */
[--C-:B------:R-:W-:Y:S01]  /*be60*/  HADD2.F32 R38, -RZ, R37.reuse.H0_H0 ;  /* 0x20000025ff267230 */ /* 0x100fe20000004100 */
[----:B------:R-:W-:Y:S01]  /*be70*/  F2FP.F16.E4M3.UNPACK_B R31, R32 ;  /* 0x00000020ff1f723e */ /* 0x000fe200020006ff */
[----:B------:R-:W-:Y:S01]  /*be80*/  HADD2.F32 R37, -RZ, R37.H1_H1 ;  /* 0x30000025ff257230 */ /* 0x000fe20000004100 */
[----:B------:R-:W-:Y:S02]  /*be90*/  LOP3.LUT R20, R25, 0xff000000, R34, 0xf8, !PT ;  /* 0xff00000019147812 */ /* 0x000fe400078ef822 */
[----:B------:R-:W-:Y:S01]  /*bea0*/  LOP3.LUT R27, R24, 0xff0000, R27, 0xf8, !PT ;  /* 0x00ff0000181b7812 */ /* 0x000fe200078ef81b */
[--C-:B------:R-:W-:Y:S01]  /*beb0*/  HADD2.F32 R34, -RZ, R31.reuse.H0_H0 ;  /* 0x2000001fff227230 */ /* 0x100fe20000004100 */
[-C--:B0-----:R-:W-:Y:S01]  /*bec0*/  F2FP.F16.E4M3.UNPACK_B R28, R15.reuse ;  /* 0x0000000fff1c723e */ /* 0x081fe200020006ff */
[----:B------:R-:W-:Y:S01]  /*bed0*/  HADD2.F32 R31, -RZ, R31.H1_H1 ;  /* 0x3000001fff1f7230 */ /* 0x000fe20000004100 */
[----:B------:R-:W-:-:S02]  /*bee0*/  F2FP.F16.E4M3.UNPACK_B R29, R15.H1 ;  /* 0x0000000fff1d723e */ /* 0x000fc400030006ff */
[----:B------:R-:W-:Y:S02]  /*bef0*/  LOP3.LUT R35, R27, 0xff000000, R35, 0xf8, !PT ;  /* 0xff0000001b237812 */ /* 0x000fe400078ef823 */
[-C--:B------:R-:W-:Y:S02]  /*bf00*/  F2FP.F16.E4M3.UNPACK_B R26, R14.reuse ;  /* 0x0000000eff1a723e */ /* 0x080fe400020006ff */
[----:B------:R-:W-:Y:S02]  /*bf10*/  F2FP.F16.E4M3.UNPACK_B R27, R14.H1 ;  /* 0x0000000eff1b723e */ /* 0x000fe400030006ff */
[----:B------:R-:W-:Y:S02]  /*bf20*/  F2FP.F16.E4M3.UNPACK_B R25, R13.H1 ;  /* 0x0000000dff19723e */ /* 0x000fe400030006ff */
[----:B------:R-:W-:Y:S01]  /*bf30*/  F2FP.F16.E4M3.UNPACK_B R32, R32.H1 ;  /* 0x00000020ff20723e */ /* 0x000fe200030006ff */
[----:B---3--:R-:W0:Y:S02]  /*bf40*/  LDS.128 R4, [R51+0x1e200] ;  /* 0x01e2000033047984 */ /* 0x008e240000000c00 */
[----:B0-----:R-:W-:-:S02]  /*bf50*/  F2FP.F16.E4M3.UNPACK_B R3, R6 ;  /* 0x00000006ff03723e */ /* 0x001fc400020006ff */
[----:B------:R-:W-:Y:S02]  /*bf60*/  F2FP.F16.E4M3.UNPACK_B R11, R6.H1 ;  /* 0x00000006ff0b723e */ /* 0x000fe400030006ff */
[----:B------:R-:W-:Y:S02]  /*bf70*/  F2FP.F16.E4M3.UNPACK_B R6, R13 ;  /* 0x0000000dff06723e */ /* 0x000fe400020006ff */
[-C--:B------:R-:W-:Y:S02]  /*bf80*/  F2FP.F16.E4M3.UNPACK_B R8, R5.reuse ;  /* 0x00000005ff08723e */ /* 0x080fe400020006ff */
        /* <DEDUP_REMOVED lines=8> */
[----:B------:R-:W-:Y:S01]  /*c010*/  HADD2.F32 R8, -RZ, R8.H1_H1 ;  /* 0x30000008ff087230 */ /* 0x000fe20000004100 */
[----:B------:R-:W-:Y:S01]  /*c020*/  F2FP.F16.E4M3.UNPACK_B R13, R12 ;  /* 0x0000000cff0d723e */ /* 0x000fe200020006ff */
[C---:B------:R-:W-:Y:S01]  /*c030*/  FFMA.FTZ R5, R9.reuse, R34, -R40 ;  /* 0x0000002209057223 */ /* 0x040fe20000010828 */
[----:B------:R-:W-:Y:S01]  /*c040*/  F2FP.F16.E4M3.UNPACK_B R34, R33.H1 ;  /* 0x00000021ff22723e */ /* 0x000fe200030006ff */
[----:B------:R-:W-:Y:S01]  /*c050*/  FFMA.FTZ R9, R9, R38, R15 ;  /* 0x0000002609097223 */ /* 0x000fe2000001000f */
[----:B------:R-:W-:Y:S02]  /*c060*/  HADD2.F32 R15, -RZ, R25.H0_H0 ;  /* 0x20000019ff0f7230 */ /* 0x000fe40000004100 */
[----:B------:R-:W-:Y:S01]  /*c070*/  FMUL.FTZ R43, R14, R37 ;  /* 0x000000250e2b7220 */ /* 0x000fe20000410000 */
[----:B------:R-:W-:-:S02]  /*c080*/  HADD2.F32 R33, -RZ, R32.H0_H0 ;  /* 0x20000020ff217230 */ /* 0x000fc40000004100 */
[-C--:B------:R-:W-:Y:S01]  /*c090*/  FMUL.FTZ R14, R14, R31.reuse ;  /* 0x0000001f0e0e7220 */ /* 0x080fe20000410000 */
[----:B------:R-:W-:Y:S02]  /*c0a0*/  HADD2.F32 R38, -RZ, R34.H0_H0 ;  /* 0x20000022ff267230 */ /* 0x000fe40000004100 */
[C---:B------:R-:W-:Y:S01]  /*c0b0*/  FFMA.FTZ R40, R8.reuse, R31, -R43 ;  /* 0x0000001f08287223 */ /* 0x040fe2000001082b */
[----:B------:R-:W-:Y:S02]  /*c0c0*/  HADD2.F32 R6, -RZ, R10.H0_H0 ;  /* 0x2000000aff067230 */ /* 0x000fe40000004100 */
[----:B------:R-:W-:Y:S01]  /*c0d0*/  FFMA.FTZ R42, R8, R37, R14 ;  /* 0x00000025082a7223 */ /* 0x000fe2000001000e */
[----:B------:R-:W-:Y:S01]  /*c0e0*/  F2FP.F16.E4M3.UNPACK_B R31, R41 ;  /* 0x00000029ff1f723e */ /* 0x000fe200020006ff */
[C---:B------:R-:W-:Y:S01]  /*c0f0*/  FMUL.FTZ R45, R15.reuse, R38 ;  /* 0x000000260f2d7220 */ /* 0x040fe20000410000 */
[----:B------:R-:W-:Y:S01]  /*c100*/  FMUL.FTZ R15, R15, R33 ;  /* 0x000000210f0f7220 */ /* 0x000fe20000410000 */
[----:B------:R-:W-:Y:S01]  /*c110*/  F2FP.F16.E4M3.UNPACK_B R14, R35 ;  /* 0x00000023ff0e723e */ /* 0x000fe200020006ff */
[----:B------:R-:W-:-:S02]  /*c120*/  HADD2.F32 R34, -RZ, R34.H1_H1 ;  /* 0x30000022ff227230 */ /* 0x000fc40000004100 */
[C---:B------:R-:W-:Y:S01]  /*c130*/  FFMA.FTZ R45, R6.reuse, R33, -R45 ;  /* 0x00000021062d7223 */ /* 0x040fe2000001082d */
[----:B------:R-:W-:Y:S01]  /*c140*/  FFMA.FTZ R38, R6, R38, R15 ;  /* 0x0000002606267223 */ /* 0x000fe2000001000f */
[----:B------:R-:W-:Y:S01]  /*c150*/  HADD2.F32 R25, -RZ, R25.H1_H1 ;  /* 0x30000019ff197230 */ /* 0x000fe20000004100 */
[----:B------:R-:W-:Y:S01]  /*c160*/  F2FP.F16.E4M3.UNPACK_B R41, R41.H1 ;  /* 0x00000029ff29723e */ /* 0x000fe200030006ff */
[----:B------:R-:W-:Y:S01]  /*c170*/  HADD2.F32 R33, -RZ, R31.H0_H0 ;  /* 0x2000001fff217230 */ /* 0x000fe20000004100 */
[----:B------:R-:W-:Y:S01]  /*c180*/  F2FP.F16.E4M3.UNPACK_B R35, R35.H1 ;  /* 0x00000023ff23723e */ /* 0x000fe200030006ff */
[----:B------:R-:W-:Y:S02]  /*c190*/  HADD2.F32 R8, -RZ, R28.H0_H0 ;  /* 0x2000001cff087230 */ /* 0x000fe40000004100 */
[----:B------:R-:W-:Y:S01]  /*c1a0*/  FMUL.FTZ R37, R25, R34 ;  /* 0x0000002219257220 */ /* 0x000fe20000410000 */
[----:B------:R-:W-:Y:S01]  /*c1b0*/  HADD2.F32 R32, -RZ, R32.H1_H1 ;  /* 0x30000020ff207230 */ /* 0x000fe20000004100 */
[----:B------:R-:W-:Y:S01]  /*c1c0*/  F2FP.F16.E4M3.UNPACK_B R12, R12.H1 ;  /* 0x0000000cff0c723e */ /* 0x000fe200030006ff */
[----:B------:R-:W-:-:S02]  /*c1d0*/  HADD2.F32 R15, -RZ, R14.H0_H0 ;  /* 0x2000000eff0f7230 */ /* 0x000fc40000004100 */
[C---:B------:R-:W-:Y:S01]  /*c1e0*/  FMUL.FTZ R43, R8.reuse, R33 ;  /* 0x00000021082b7220 */ /* 0x040fe20000410000 */
[----:B------:R-:W-:Y:S02]  /*c1f0*/  HADD2.F32 R10, -RZ, R10.H1_H1 ;  /* 0x3000000aff0a7230 */ /* 0x000fe40000004100 */
[-C--:B------:R-:W-:Y:S01]  /*c200*/  FMUL.FTZ R25, R25, R32.reuse ;  /* 0x0000002019197220 */ /* 0x080fe20000410000 */
[----:B------:R-:W-:Y:S02]  /*c210*/  HADD2.F32 R6, -RZ, R21.H0_H0 ;  /* 0x20000015ff067230 */ /* 0x000fe40000004100 */
[----:B------:R-:W-:Y:S01]  /*c220*/  FMUL.FTZ R8, R8, R15 ;  /* 0x0000000f08087220 */ /* 0x000fe20000410000 */
[----:B------:R-:W-:Y:S02]  /*c230*/  HADD2.F32 R31, -RZ, R31.H1_H1 ;  /* 0x3000001fff1f7230 */ /* 0x000fe40000004100 */
[----:B------:R-:W-:Y:S01]  /*c240*/  FFMA.FTZ R32, R10, R32, -R37 ;  /* 0x000000200a207223 */ /* 0x000fe20000010825 */
[----:B------:R-:W-:-:S02]  /*c250*/  HADD2.F32 R28, -RZ, R28.H1_H1 ;  /* 0x3000001cff1c7230 */ /* 0x000fc40000004100 */
[----:B------:R-:W-:Y:S01]  /*c260*/  FFMA.FTZ R37, R10, R34, R25 ;  /* 0x000000220a257223 */ /* 0x000fe20000010019 */
[C---:B------:R-:W-:Y:S01]  /*c270*/  FFMA.FTZ R44, R6.reuse, R33, R8 ;  /* 0x00000021062c7223 */ /* 0x040fe20000010008 */
[----:B------:R-:W-:Y:S01]  /*c280*/  FFMA.FTZ R43, R6, R15, -R43 ;  /* 0x0000000f062b7223 */ /* 0x000fe2000001082b */
[----:B------:R-:W-:Y:S02]  /*c290*/  HADD2.F32 R14, -RZ, R14.H1_H1 ;  /* 0x3000000eff0e7230 */ /* 0x000fe40000004100 */
[C---:B------:R-:W-:Y:S01]  /*c2a0*/  FMUL.FTZ R10, R28.reuse, R31 ;  /* 0x0000001f1c0a7220 */ /* 0x040fe20000410000 */
[----:B------:R-:W-:Y:S01]  /*c2b0*/  HADD2.F32 R21, -RZ, R21.H1_H1 ;  /* 0x30000015ff157230 */ /* 0x000fe20000004100 */
[----:B------:R-:W-:Y:S01]  /*c2c0*/  F2FP.F16.E4M3.UNPACK_B R7, R4 ;  /* 0x00000004ff07723e */ /* 0x000fe200020006ff */
[----:B------:R-:W-:Y:S02]  /*c2d0*/  HADD2.F32 R25, -RZ, R41.H0_H0 ;  /* 0x20000029ff197230 */ /* 0x000fe40000004100 */
[----:B------:R-:W-:Y:S01]  /*c2e0*/  FMUL.FTZ R28, R28, R14 ;  /* 0x0000000e1c1c7220 */ /* 0x000fe20000410000 */
[----:B------:R-:W-:-:S02]  /*c2f0*/  HADD2.F32 R8, -RZ, R29.H0_H0 ;  /* 0x2000001dff087230 */ /* 0x000fc40000004100 */
[C---:B------:R-:W-:Y:S01]  /*c300*/  FFMA.FTZ R46, R21.reuse, R14, -R10 ;  /* 0x0000000e152e7223 */ /* 0x040fe2000001080a */
[--C-:B------:R-:W-:Y:S01]  /*c310*/  HADD2.F32 R15, -RZ, R35.reuse.H0_H0 ;  /* 0x20000023ff0f7230 */ /* 0x100fe20000004100 */
[----:B------:R-:W-:Y:S01]  /*c320*/  F2FP.F16.E4M3.UNPACK_B R14, R36.H1 ;  /* 0x00000024ff0e723e */ /* 0x000fe200030006ff */
[----:B------:R-:W-:Y:S02]  /*c330*/  HADD2.F32 R6, -RZ, R24.H0_H0 ;  /* 0x20000018ff067230 */ /* 0x000fe40000004100 */
[C---:B------:R-:W-:Y:S01]  /*c340*/  FMUL.FTZ R33, R8.reuse, R25 ;  /* 0x0000001908217220 */ /* 0x040fe20000410000 */
[----:B------:R-:W-:Y:S01]  /*c350*/  F2FP.F16.E4M3.UNPACK_B R4, R4.H1 ;  /* 0x00000004ff04723e */ /* 0x000fe200030006ff */
[----:B------:R-:W-:Y:S01]  /*c360*/  FMUL.FTZ R8, R8, R15 ;  /* 0x0000000f08087220 */ /* 0x000fe20000410000 */
[----:B------:R-:W-:Y:S01]  /*c370*/  FFMA.FTZ R47, R21, R31, R28 ;  /* 0x0000001f152f7223 */ /* 0x000fe2000001001c */
[----:B------:R-:W-:Y:S01]  /*c380*/  HADD2.F32 R35, -RZ, R35.H1_H1 ;  /* 0x30000023ff237230 */ /* 0x000fe20000004100 */
[----:B------:R-:W-:Y:S01]  /*c390*/  F2FP.F16.E4M3.UNPACK_B R10, R30.H1 ;  /* 0x0000001eff0a723e */ /* 0x000fe200030006ff */
[----:B------:R-:W-:Y:S01]  /*c3a0*/  FFMA.FTZ R49, R6, R25, R8 ;  /* 0x0000001906317223 */ /* 0x000fe20000010008 */
[----:B------:R-:W-:-:S02]  /*c3b0*/  HADD2.F32 R41, -RZ, R41.H1_H1 ;  /* 0x30000029ff297230 */ /* 0x000fc40000004100 */
[----:B------:R-:W-:Y:S01]  /*c3c0*/  FFMA.FTZ R48, R6, R15, -R33 ;  /* 0x0000000f06307223 */ /* 0x000fe20000010821 */
[----:B------:R-:W-:Y:S01]  /*c3d0*/  HADD2.F32 R29, -RZ, R29.H1_H1 ;  /* 0x3000001dff1d7230 */ /* 0x000fe20000004100 */
[----:B------:R-:W-:Y:S01]  /*c3e0*/  F2FP.F16.E4M3.UNPACK_B R36, R36 ;  /* 0x00000024ff24723e */ /* 0x000fe200020006ff */
[----:B------:R-:W-:Y:S01]  /*c3f0*/  HADD2.F32 R21, -RZ, R14.H0_H0 ;  /* 0x2000000eff157230 */ /* 0x000fe20000004100 */
[----:B------:R-:W-:Y:S01]  /*c400*/  F2FP.F16.E4M3.UNPACK_B R30, R30 ;  /* 0x0000001eff1e723e */ /* 0x000fe200020006ff */
[----:B------:R-:W-:Y:S02]  /*c410*/  HADD2.F32 R8, -RZ, R12.H0_H0 ;  /* 0x2000000cff087230 */ /* 0x000fe40000004100 */
[C---:B------:R-:W-:Y:S01]  /*c420*/  FMUL.FTZ R31, R29.reuse, R41 ;  /* 0x000000291d1f7220 */ /* 0x040fe20000410000 */
[----:B------:R-:W-:Y:S02]  /*c430*/  HADD2.F32 R24, -RZ, R24.H1_H1 ;  /* 0x30000018ff187230 */ /* 0x000fe40000004100 */
[----:B------:R-:W-:Y:S01]  /*c440*/  FMUL.FTZ R28, R29, R35 ;  /* 0x000000231d1c7220 */ /* 0x000fe20000410000 */
[----:B------:R-:W-:-:S02]  /*c450*/  HADD2.F32 R15, -RZ, R10.H0_H0 ;  /* 0x2000000aff0f7230 */ /* 0x000fc40000004100 */
[----:B------:R-:W-:Y:S01]  /*c460*/  FMUL.FTZ R25, R8, R21 ;  /* 0x0000001508197220 */ /* 0x000fe20000410000 */
[----:B------:R-:W-:Y:S02]  /*c470*/  HADD2.F32 R6, -RZ, R4.H0_H0 ;  /* 0x20000004ff067230 */ /* 0x000fe40000004100 */
[C---:B------:R-:W-:Y:S01]  /*c480*/  FFMA.FTZ R35, R24.reuse, R35, -R31 ;  /* 0x0000002318237223 */ /* 0x040fe2000001081f */
[----:B------:R-:W-:Y:S01]  /*c490*/  FFMA.FTZ R50, R24, R41, R28 ;  /* 0x0000002918327223 */ /* 0x000fe2000001001c */
[----:B------:R-:W-:Y:S02]  /*c4a0*/  HADD2.F32 R12, -RZ, R12.H1_H1 ;  /* 0x3000000cff0c7230 */ /* 0x000fe40000004100 */
[-C--:B------:R-:W-:Y:S01]  /*c4b0*/  FMUL.FTZ R8, R8, R15.reuse ;  /* 0x0000000f08087220 */ /* 0x080fe20000410000 */
[----:B------:R-:W-:Y:S01]  /*c4c0*/  FFMA.FTZ R24, R6, R15, -R25 ;  /* 0x0000000f06187223 */ /* 0x000fe20000010819 */
[----:B------:R-:W-:Y:S01]  /*c4d0*/  HADD2.F32 R25, -RZ, R14.H1_H1 ;  /* 0x3000000eff197230 */ /* 0x000fe20000004100 */
[----:B------:R-:W-:Y:S01]  /*c4e0*/  F2FP.SATFINITE.E4M3.F32.PACK_AB_MERGE_C R32, R32, R45, RZ ;  /* 0x0000002d2020723e */ /* 0x000fe200048070ff */
[----:B------:R-:W-:-:S02]  /*c4f0*/  HADD2.F32 R15, -RZ, R10.H1_H1 ;  /* 0x3000000aff0f7230 */ /* 0x000fc40000004100 */
[----:B------:R-:W-:Y:S01]  /*c500*/  FFMA.FTZ R28, R6, R21, R8 ;  /* 0x00000015061c7223 */ /* 0x000fe20000010008 */
[----:B------:R-:W-:Y:S02]  /*c510*/  HADD2.F32 R4, -RZ, R4.H1_H1 ;  /* 0x30000004ff047230 */ /* 0x000fe40000004100 */
[C---:B------:R-:W-:Y:S01]  /*c520*/  FMUL.FTZ R29, R12.reuse, R25 ;  /* 0x000000190c1d7220 */ /* 0x040fe20000410000 */
[----:B------:R-:W-:Y:S02]  /*c530*/  HADD2.F32 R21, -RZ, R36.H0_H0 ;  /* 0x20000024ff157230 */ /* 0x000fe40000004100 */
[-C--:B------:R-:W-:Y:S01]  /*c540*/  FMUL.FTZ R12, R12, R15.reuse ;  /* 0x0000000f0c0c7220 */ /* 0x080fe20000410000 */
[----:B------:R-:W-:Y:S02]  /*c550*/  HADD2.F32 R6, -RZ, R13.H0_H0 ;  /* 0x2000000dff067230 */ /* 0x000fe40000004100 */
[----:B------:R-:W-:Y:S01]  /*c560*/  FFMA.FTZ R31, R4, R15, -R29 ;  /* 0x0000000f041f7223 */ /* 0x000fe2000001081d */
[----:B------:R-:W-:-:S02]  /*c570*/  HADD2.F32 R15, -RZ, R30.H0_H0 ;  /* 0x2000001eff0f7230 */ /* 0x000fc40000004100 */
[----:B------:R-:W-:Y:S01]  /*c580*/  FFMA.FTZ R33, R4, R25, R12 ;  /* 0x0000001904217223 */ /* 0x000fe2000001000c */
        /* <DEDUP_REMOVED lines=9> */
[-C--:B------:R-:W-:Y:S01]  /*c620*/  F2FP.F16.E4M3.UNPACK_B R10, R39.reuse.H1 ;  /* 0x00000027ff0a723e */ /* 0x080fe200030006ff */
[C---:B------:R-:W-:Y:S01]  /*c630*/  FMUL.FTZ R6, R13.reuse, R36 ;  /* 0x000000240d067220 */ /* 0x040fe20000410000 */
[----:B------:R-:W-:Y:S01]  /*c640*/  F2FP.F16.E4M3.UNPACK_B R4, R20.H1 ;  /* 0x00000014ff04723e */ /* 0x000fe200030006ff */
[-C--:B------:R-:W-:Y:S01]  /*c650*/  FMUL.FTZ R15, R13, R30.reuse ;  /* 0x0000001e0d0f7220 */ /* 0x080fe20000410000 */
[----:B------:R-:W-:Y:S01]  /*c660*/  F2FP.F16.E4M3.UNPACK_B R39, R39 ;  /* 0x00000027ff27723e */ /* 0x000fe200020006ff */
[C---:B------:R-:W-:Y:S01]  /*c670*/  FFMA.FTZ R30, R7.reuse, R30, -R6 ;  /* 0x0000001e071e7223 */ /* 0x040fe20000010806 */
[----:B------:R-:W-:Y:S02]  /*c680*/  HADD2.F32 R13, -RZ, R10.H0_H0 ;  /* 0x2000000aff0d7230 */ /* 0x000fe40000004100 */
[----:B------:R-:W-:Y:S01]  /*c690*/  FFMA.FTZ R36, R7, R36, R15 ;  /* 0x0000002407247223 */ /* 0x000fe2000001000f */
[----:B------:R-:W-:Y:S01]  /*c6a0*/  HADD2.F32 R6, -RZ, R27.H0_H0 ;  /* 0x2000001bff067230 */ /* 0x000fe20000004100 */
[----:B------:R-:W-:Y:S01]  /*c6b0*/  F2FP.F16.E4M3.UNPACK_B R20, R20 ;  /* 0x00000014ff14723e */ /* 0x000fe200020006ff */
[----:B------:R-:W-:Y:S01]  /*c6c0*/  HADD2.F32 R7, -RZ, R4.H0_H0 ;  /* 0x20000004ff077230 */ /* 0x000fe20000004100 */
[----:B------:R-:W-:Y:S01]  /*c6d0*/  F2FP.SATFINITE.E4M3.F32.PACK_AB_MERGE_C R37, R37, R38, RZ ;  /* 0x000000262525723e */ /* 0x000fe200048070ff */
[----:B------:R-:W-:-:S02]  /*c6e0*/  HADD2.F32 R10, -RZ, R10.H1_H1 ;  /* 0x3000000aff0a7230 */ /* 0x000fc40000004100 */
[C---:B------:R-:W-:Y:S01]  /*c6f0*/  FMUL.FTZ R15, R6.reuse, R13 ;  /* 0x0000000d060f7220 */ /* 0x040fe20000410000 */
[----:B------:R-:W-:Y:S02]  /*c700*/  HADD2.F32 R27, -RZ, R27.H1_H1 ;  /* 0x3000001bff1b7230 */ /* 0x000fe40000004100 */
[----:B------:R-:W-:Y:S01]  /*c710*/  FMUL.FTZ R21, R6, R7 ;  /* 0x0000000706157220 */ /* 0x000fe20000410000 */
[----:B------:R-:W-:Y:S01]  /*c720*/  HADD2.F32 R8, -RZ, R4.H1_H1 ;  /* 0x30000004ff087230 */ /* 0x000fe20000004100 */
[----:B------:R-:W-:Y:S01]  /*c730*/  F2FP.SATFINITE.E4M3.F32.PACK_AB_MERGE_C R5, R40, R5, R32 ;  /* 0x000000052805723e */ /* 0x000fe20004807020 */
[--C-:B------:R-:W-:Y:S02]  /*c740*/  HADD2.F32 R4, -RZ, R11.reuse.H0_H0 ;  /* 0x2000000bff047230 */ /* 0x100fe40000004100 */
[C---:B------:R-:W-:Y:S01]  /*c750*/  FMUL.FTZ R6, R27.reuse, R10 ;  /* 0x0000000a1b067220 */ /* 0x040fe20000410000 */
[----:B------:R-:W-:Y:S02]  /*c760*/  HADD2.F32 R11, -RZ, R11.H1_H1 ;  /* 0x3000000bff0b7230 */ /* 0x000fe40000004100 */
[----:B------:R-:W-:Y:S01]  /*c770*/  FMUL.FTZ R27, R27, R8 ;  /* 0x000000081b1b7220 */ /* 0x000fe20000410000 */
[----:B------:R-:W-:Y:S01]  /*c780*/  F2FP.SATFINITE.E4M3.F32.PACK_AB_MERGE_C R9, R42, R9, R37 ;  /* 0x000000092a09723e */ /* 0x000fe20004807025 */
[----:B------:R-:W-:Y:S01]  /*c790*/  FFMA.FTZ R15, R4, R7, -R15 ;  /* 0x00000007040f7223 */ /* 0x000fe2000001080f */
[----:B------:R-:W-:-:S02]  /*c7a0*/  HADD2.F32 R7, -RZ, R20.H0_H0 ;  /* 0x20000014ff077230 */ /* 0x000fc40000004100 */
[C---:B------:R-:W-:Y:S01]  /*c7b0*/  FFMA.FTZ R14, R11.reuse, R8, -R6 ;  /* 0x000000080b0e7223 */ /* 0x040fe20000010806 */
[----:B------:R-:W-:Y:S01]  /*c7c0*/  FFMA.FTZ R34, R11, R10, R27 ;  /* 0x0000000a0b227223 */ /* 0x000fe2000001001b */
[--C-:B------:R-:W-:Y:S02]  /*c7d0*/  HADD2.F32 R11, -RZ, R39.reuse.H0_H0 ;  /* 0x20000027ff0b7230 */ /* 0x100fe40000004100 */
[----:B------:R-:W-:Y:S01]  /*c7e0*/  FFMA.FTZ R21, R4, R13, R21 ;  /* 0x0000000d04157223 */ /* 0x000fe20000010015 */
[--C-:B------:R-:W-:Y:S01]  /*c7f0*/  HADD2.F32 R6, -RZ, R26.reuse.H0_H0 ;  /* 0x2000001aff067230 */ /* 0x100fe20000004100 */
[----:B------:R-:W-:Y:S01]  /*c800*/  F2FP.SATFINITE.E4M3.F32.PACK_AB_MERGE_C R14, R14, R15, RZ ;  /* 0x0000000f0e0e723e */ /* 0x000fe200048070ff */
[----:B------:R-:W-:Y:S02]  /*c810*/  HADD2.F32 R39, -RZ, R39.H1_H1 ;  /* 0x30000027ff277230 */ /* 0x000fe40000004100 */
        /* <DEDUP_REMOVED lines=25> */
.L_x_4537:
[----:B------:R-:W-:Y:S05]  /*c9b0*/  BSYNC B0 ;  /* 0x0000000000007941 */ /* 0x000fea0003800000 */
.L_x_4531:
        /* <DEDUP_REMOVED lines=8> */
.L_x_4528:
[----:B------:R-:W-:-:S06]  /*ca40*/  ULOP3.LUT UR4, UR36, 0x1, URZ, 0xfc, !UPT ;  /* 0x0000000124047892 */ /* 0x000fcc000f8efc3f */
[----:B0--3--:R-:W-:-:S05]  /*ca50*/  IMAD.U32 R0, RZ, RZ, UR4 ;  /* 0x00000004ff007e24 */ /* 0x009fca000f8e00ff */
[----:B------:R-:W-:-:S13]  /*ca60*/  ISETP.NE.AND P0, PT, R0, 0x3, PT ;  /* 0x000000030000780c */ /* 0x000fda0003f05270 */
[----:B------:R-:W-:Y:S05]  /*ca70*/  @!P0 BRA `(.L_x_4556) ;  /* 0x0000000000048947 */ /* 0x000fea0003800000 */
[----:B------:R-:W-:Y:S01]  /*ca80*/  BPT.TRAP 0x1 ;  /* 0x000000040000795c */ /* 0x000fe20000300000 */
.L_x_4556:
[----:B--2--5:R-:W-:Y:S02]  /*ca90*/  IMAD.U32 R5, RZ, RZ, UR49 ;  /* 0x00000031ff057e24 */ /* 0x024fe4000f8e00ff */
[----:B------:R-:W-:-:S03]  /*caa0*/  IMAD.U32 R0, RZ, RZ, UR45 ;  /* 0x0000002dff007e24 */ /* 0x000fc6000f8e00ff */
[----:B------:R-:W-:Y:S02]  /*cab0*/  LEA R5, R5, UR38, 0x3 ;  /* 0x0000002605057c11 */ /* 0x000fe4000f8e18ff */
[----:B------:R-:W-:-:S04]  /*cac0*/  SHF.L.U32 R0, R0, 0x1f, RZ ;  /* 0x0000001f00007819 */ /* 0x000fc800000006ff */
[----:B------:R0:W1:Y:S01]  /*cad0*/  SYNCS.PHASECHK.TRANS64.TRYWAIT P2, [R5+URZ+0x33430], R0 ;  /* 0x03343000050075a7 */ /* 0x000062000804017f */
[----:B------:R-:W-:Y:S05]  /*cae0*/  @!P0 BRA `(.L_x_4557) ;  /* 0x0000000000048947 */ /* 0x000fea0003800000 */
[----:B------:R-:W-:Y:S01]  /*caf0*/  BPT.TRAP 0x1 ;  /* 0x000000040000795c */ /* 0x000fe20000300000 */
.L_x_4557:
[----:B------:R-:W2:Y:S02]  /*cb00*/  S2R R3, SR_TID.X ;  /* 0x0000000000037919 */ /* 0x000ea40000002100 */
[----:B--2---:R-:W-:-:S04]  /*cb10*/  LOP3.LUT R3, R3, 0x7f, RZ, 0xc0, !PT ;  /* 0x0000007f03037812 */ /* 0x004fc800078ec0ff */
[----:B------:R-:W-:Y:S01]  /*cb20*/  ISETP.NE.AND P1, PT, R3, RZ, PT ;  /* 0x000000ff0300720c */ /* 0x000fe20003f25270 */
[----:B-1----:R-:W-:-:S12]  /*cb30*/  @P2 BRA `(.L_x_4558) ;  /* 0x0000000000082947 */ /* 0x002fd80003800000 */
[----:B------:R-:W1:Y:S02]  /*cb40*/  SYNCS.PHASECHK.TRANS64.TRYWAIT P2, [R5+URZ+0x33430], R0 ;  /* 0x03343000050075a7 */ /* 0x000e64000804017f */
[----:B-1----:R-:W-:Y:S05]  /*cb50*/  @!P2 BRA `(.L_x_4559) ;  /* 0x000002000068a947 */ /* 0x002fea0003800000 */
.L_x_4558:
[----:B------:R-:W-:Y:S05]  /*cb60*/  WARPSYNC.ALL ;  /* 0x0000000000007948 */ /* 0x000fea0003800000 */
[----:B------:R-:W-:Y:S01]  /*cb70*/  UIADD3 UR4, UR38, 0x24200, URZ ;  /* 0x0002420026047890 */ /* 0x000fe2000fffe03f */
[----:B------:R-:W-:Y:S01]  /*cb80*/  WARPGROUP.ARRIVE ;  /* 0x00000000000079c5 */ /* 0x000fe20000000000 */
[----:B------:R-:W-:Y:S01]  /*cb90*/  ULOP3.LUT UR20, UR52, 0x10000, URZ, 0xfc, !UPT ;  /* 0x0001000034147892 */ /* 0x000fe2000f8efc3f */
[----:B------:R-:W-:Y:S01]  /*cba0*/  VIADD R3, R224, UR39 ;  /* 0x00000027e0037c36 */ /* 0x000fe20008000000 */
[----:B------:R-:W-:Y:S01]  /*cbb0*/  USHF.R.U32.HI UR4, URZ, 0x4, UR4 ;  /* 0x000000043f047899 */ /* 0x000fe20008011604 */
[----:B------:R-:W-:Y:S01]  /*cbc0*/  IMAD.MOV.U32 R10, RZ, RZ, -0xa0 ;  /* 0xffffff60ff0a7424 */ /* 0x000fe200078e00ff */
[----:B------:R-:W-:Y:S01]  /*cbd0*/  UMOV UR25, 0x80000020 ;  /* 0x8000002000197882 */ /* 0x000fe20000000000 */
[----:B------:R-:W-:Y:S01]  /*cbe0*/  UMOV UR27, 0x80000020 ;  /* 0x80000020001b7882 */ /* 0x000fe20000000000 */
[----:B------:R-:W-:Y:S01]  /*cbf0*/  ULOP3.LUT UR4, UR4, 0x3fff, URZ, 0xc0, !UPT ;  /* 0x00003fff04047892 */ /* 0x000fe2000f8ec03f */
[----:B------:R-:W-:Y:S01]  /*cc00*/  IMAD R10, R19, R10, 0xa1 ;  /* 0x000000a1130a7424 */ /* 0x000fe200078e020a */
[----:B------:R-:W-:Y:S01]  /*cc10*/  UMOV UR24, UR20 ;  /* 0x0000001400187c82 */ /* 0x000fe20008000000 */
[----:B------:R-:W-:Y:S01]  /*cc20*/  UMOV UR7, 0x80000020 ;  /* 0x8000002000077882 */ /* 0x000fe20000000000 */
        /* <DEDUP_REMOVED lines=15> */
[----:B------:R-:W-:Y:S02]  /*cd20*/  UIADD3 UR9, UR28, 0x102, URZ ;  /* 0x000001021c097890 */ /* 0x000fe4000fffe03f */
[----:B------:R-:W-:Y:S02]  /*cd30*/  UIADD3 UR10, UR28, 0x280, URZ ;  /* 0x000002801c0a7890 */ /* 0x000fe4000fffe03f */
        /* <DEDUP_REMOVED lines=164> */
[----:B01----:R-:W-:Y:S01]  /*d780*/  @P2 IMAD.HI.U32 R0, R3, UR6, RZ ;  /* 0x0000000603002c27 */ /* 0x003fe2000f8e00ff */
[----:B------:R-:W-:-:S04]  /*d790*/  @UP0 ULDC UR6, c[0x0][0x450] ;  /* 0x0001140000060ab9 */ /* 0x000fc80000000800 */
[----:B------:R-:W-:Y:S01]  /*d7a0*/  @P3 SHF.R.U32.HI R3, RZ, UR6, R0 ;  /* 0x00000006ff033c19 */ /* 0x000fe20008011600 */
[----:B------:R-:W-:Y:S01]  /*d7b0*/  ULDC.64 UR6, c[0x0][0x9e0] ;  /* 0x0002780000067ab9 */ /* 0x000fe20000000a00 */
[----:B------:R-:W-:Y:S01]  /*d7c0*/  @!P1 VIADD R0, R5, 0x33440 ;  /* 0x0003344005009836 */ /* 0x000fe20000000000 */
[----:B------:R-:W-:Y:S01]  /*d7d0*/  UISETP.GE.AND UP1, UPT, UR7, 0x1, UPT ;  /* 0x000000010700788c */ /* 0x000fe2000bf26270 */
[----:B------:R-:W-:Y:S01]  /*d7e0*/  IADD3 R5, R22, R10, -R23 ;  /* 0x0000000a16057210 */ /* 0x000fe20007ffe817 */
[----:B------:R-:W0:Y:S01]  /*d7f0*/  SHFL.IDX PT, R9, R3, RZ, 0x1c1f ;  /* 0x001c1fff03097589 */ /* 0x000e2200000e0000 */
[----:B------:R-:W-:Y:S01]  /*d800*/  VIADD R10, R10, 0xffffffff ;  /* 0xffffffff0a0a7836 */ /* 0x000fe20000000000 */
[----:B------:R-:W-:Y:S02]  /*d810*/  @!P1 PRMT R0, RZ, 0x654, R0 ;  /* 0x00000654ff009816 */ /* 0x000fe40000000000 */
[----:B------:R-:W-:Y:S01]  /*d820*/  PLOP3.LUT P2, PT, PT, PT, UP1, 0x40, 0x0 ;  /* 0x000000000000781c */ /* 0x000fe20003f4e818 */
[----:B------:R-:W-:-:S04]  /*d830*/  IMAD.IADD R5, R5, 0x1, -R16 ;  /* 0x0000000105057824 */ /* 0x000fc800078e0a10 */
[C---:B------:R-:W-:Y:S02]  /*d840*/  VIADD R7, R5.reuse, UR6 ;  /* 0x0000000605077c36 */ /* 0x040fe40008000000 */
[----:B------:R-:W-:Y:S02]  /*d850*/  VIADD R4, R5, UR10 ;  /* 0x0000000a05047c36 */ /* 0x000fe40008000000 */
[----:B------:R-:W-:Y:S02]  /*d860*/  IMAD.IADD R5, R10, 0x1, -R23 ;  /* 0x000000010a057824 */ /* 0x000fe400078e0a17 */
        /* <DEDUP_REMOVED lines=27> */
.L_x_4562:
[----:B------:R-:W-:-:S06]  /*da20*/  UISETP.NE.AND UP2, UPT, UR7, 0x1, UPT ;  /* 0x000000010700788c */ /* 0x000fcc000bf45270 */
[----:B------:R-:W-:-:S05]  /*da30*/  PLOP3.LUT P2, PT, PT, PT, UP2, 0x80, 0x0 ;  /* 0x000000000000781c */ /* 0x000fca0003f4f028 */
[----:B------:R-:W-:-:S08]  /*da40*/  @UP2 ULDC.64 UR10, c[0x0][0x9e8] ;  /* 0x00027a00000a2ab9 */ /* 0x000fd00000000a00 */
[----:B------:R-:W-:-:S05]  /*da50*/  @P2 IMAD.HI.U32 R9, R12, UR10, RZ ;  /* 0x0000000a0c092c27 */ /* 0x000fca000f8e00ff */
[----:B------:R-:W-:-:S07]  /*da60*/  @P2 SHF.R.U32.HI R12, RZ, UR11, R9 ;  /* 0x0000000bff0c2c19 */ /* 0x000fce0008011609 */
.L_x_4563:
[----:B------:R-:W-:Y:S05]  /*da70*/  BSYNC B0 ;  /* 0x0000000000007941 */ /* 0x000fea0003800000 */
.L_x_4561:
[----:B------:R-:W-:-:S05]  /*da80*/  IMAD R9, R12, UR7, R5 ;  /* 0x000000070c097c24 */ /* 0x000fca000f8e0205 */
[----:B------:R-:W-:Y:S02]  /*da90*/  VIMNMX R6, R6, R9, !PT ;  /* 0x0000000906067248 */ /* 0x000fe40007fe0100 */
[----:B------:R-:W-:-:S07]  /*daa0*/  VIADDMNMX R8, R9, UR7, R8, PT ;  /* 0x0000000709087c46 */ /* 0x000fce000b800108 */
.L_x_4560:
[C---:B------:R-:W-:Y:S01]  /*dab0*/  ISETP.GE.AND P2, PT, R10.reuse, 0x9, PT ;  /* 0x000000090a00780c */ /* 0x040fe20003f46270 */
[----:B------:R-:W0:Y:S01]  /*dac0*/  SHFL.IDX PT, R3, R3, 0x1, 0x1c1f ;  /* 0x003c1f0003037f89 */ /* 0x000e2200000e0000 */
[----:B------:R-:W-:Y:S02]  /*dad0*/  ISETP.GE.AND P3, PT, R10, 0x2, PT ;  /* 0x000000020a00780c */ /* 0x000fe40003f66270 */
[----:B------:R-:W-:Y:S02]  /*dae0*/  P2R R9, PR, RZ, 0x4 ;  /* 0x00000004ff097803 */ /* 0x000fe40000000000 */
[----:B------:R-:W-:Y:S02]  /*daf0*/  ISETP.GT.AND P2, PT, R6, 0x8, !P2 ;  /* 0x000000080600780c */ /* 0x000fe40005744270 */
[----:B------:R-:W-:Y:S02]  /*db00*/  P2R R11, PR, RZ, 0x8 ;  /* 0x00000008ff0b7803 */ /* 0x000fe40000000000 */
[----:B------:R-:W-:-:S02]  /*db10*/  ISETP.LT.OR P2, PT, R8, 0x9, P2 ;  /* 0x000000090800780c */ /* 0x000fc40001741670 */
[----:B------:R-:W-:Y:S02]  /*db20*/  ISETP.GT.AND P3, PT, R6, 0x1, !P3 ;  /* 0x000000010600780c */ /* 0x000fe40005f64270 */
[----:B------:R-:W-:Y:S02]  /*db30*/  ISETP.GE.AND P4, PT, R10, 0xa, PT ;  /* 0x0000000a0a00780c */ /* 0x000fe40003f86270 */
[----:B------:R-:W-:Y:S02]  /*db40*/  FSEL R92, R92, -INF , !P2 ;  /* 0xff8000005c5c7808 */ /* 0x000fe40005000000 */
[----:B------:R-:W-:Y:S02]  /*db50*/  ISETP.LT.OR P3, PT, R8, 0x2, P3 ;  /* 0x000000020800780c */ /* 0x000fe40001f61670 */
[----:B------:R-:W-:Y:S02]  /*db60*/  ISETP.GT.AND P2, PT, R6, 0x9, !P4 ;  /* 0x000000090600780c */ /* 0x000fe40006744270 */
[----:B------:R-:W-:-:S02]  /*db70*/  FSEL R89, R89, -INF , !P3 ;  /* 0xff80000059597808 */ /* 0x000fc40005800000 */
[----:B------:R-:W-:Y:S01]  /*db80*/  ISETP.LT.OR P2, PT, R8, 0xa, P2 ;  /* 0x0000000a0800780c */ /* 0x000fe20001741670 */
[----:B0-----:R-:W-:Y:S01]  /*db90*/  IMAD.IADD R4, R4, 0x1, R3 ;  /* 0x0000000104047824 */ /* 0x001fe200078e0203 */
        /* <DEDUP_REMOVED lines=8> */
[----:B----4-:R-:W-:Y:S02]  /*dc20*/  P2R R14, PR, RZ, 0x8 ;  /* 0x00000008ff0e7803 */ /* 0x010fe40000000000 */
        /* <DEDUP_REMOVED lines=18> */
[----:B------:R-:W-:Y:S02]  /*dd50*/  VIADDMNMX R0, R3, R7, R0, PT ;  /* 0x0000000703007246 */ /* 0x000fe40003800100 */
        /* <DEDUP_REMOVED lines=154> */
[----:B------:R-:W-:-:S04]  /*e700*/  ISETP.LT.OR P6, PT, R8, 0x9a, P6 ;  /* 0x0000009a0800780c */ /* 0x000fc800037c1670 */
        /* <DEDUP_REMOVED lines=16> */
.L_x_4566:
[----:B------:R-:W-:-:S06]  /*e810*/  UISETP.NE.AND UP2, UPT, UR7, 0x1, UPT ;  /* 0x000000010700788c */ /* 0x000fcc000bf45270 */
[----:B------:R-:W-:-:S05]  /*e820*/  PLOP3.LUT P6, PT, PT, PT, UP2, 0x80, 0x0 ;  /* 0x000000000000781c */ /* 0x000fca0003fcf028 */
[----:B------:R-:W-:-:S08]  /*e830*/  @UP2 ULDC.64 UR10, c[0x0][0x9e8] ;  /* 0x00027a00000a2ab9 */ /* 0x000fd00000000a00 */
[----:B------:R-:W-:Y:S01]  /*e840*/  @P6 IMAD.HI.U32 R3, R6, UR10, RZ ;  /* 0x0000000a06036c27 */ /* 0x000fe2000f8e00ff */
[----:B------:R-:W-:-:S13]  /*e850*/  PLOP3.LUT P6, PT, PT, PT, UP2, 0x80, 0x0 ;  /* 0x000000000000781c */ /* 0x000fda0003fcf028 */
[----:B------:R-:W-:-:S07]  /*e860*/  @P6 SHF.R.U32.HI R6, RZ, UR11, R3 ;  /* 0x0000000bff066c19 */ /* 0x000fce0008011603 */
.L_x_4567:
[----:B------:R-:W-:Y:S05]  /*e870*/  BSYNC B0 ;  /* 0x0000000000007941 */ /* 0x000fea0003800000 */
.L_x_4565:
[----:B------:R-:W-:-:S05]  /*e880*/  IMAD R5, R6, UR7, R5 ;  /* 0x0000000706057c24 */ /* 0x000fca000f8e0205 */
[----:B------:R-:W-:Y:S02]  /*e890*/  VIMNMX R4, R4, R5, !PT ;  /* 0x0000000504047248 */ /* 0x000fe40007fe0100 */
[----:B------:R-:W-:-:S07]  /*e8a0*/  VIADDMNMX R0, R5, UR7, R0, PT ;  /* 0x0000000705007c46 */ /* 0x000fce000b800100 */
.L_x_4564:
[----:B------:R-:W-:Y:S01]  /*e8b0*/  ISETP.GT.AND P2, PT, R4, 0x20, !P2 ;  /* 0x000000200400780c */ /* 0x000fe20005744270 */
[----:B------:R-:W-:Y:S01]  /*e8c0*/  @UP0 ULDC UR10, c[0x0][0x44c] ;  /* 0x00011300000a0ab9 */ /* 0x000fe20000000800 */
[----:B------:R-:W-:Y:S01]  /*e8d0*/  ISETP.NE.AND P6, PT, R128, RZ, PT ;  /* 0x000000ff8000720c */ /* 0x000fe20003fc5270 */
[----:B------:R-:W-:Y:S01]  /*e8e0*/  UIMAD.WIDE.U32 UR10, UR39, UR10, URZ ;  /* 0x0000000a270a72a5 */ /* 0x000fe2000f8e003f */
[----:B------:R-:W-:Y:S01]  /*e8f0*/  ISETP.LT.OR P2, PT, R0, 0x21, P2 ;  /* 0x000000210000780c */ /* 0x000fe20001741670 */
[----:B------:R-:W-:Y:S01]  /*e900*/  @UP0 ULDC UR18, c[0x0][0x450] ;  /* 0x0001140000120ab9 */ /* 0x000fe20000000800 */
[----:B------:R-:W-:Y:S01]  /*e910*/  FMNMX.FTZ R3, R88, R89, !PT ;  /* 0x0000005958037209 */ /* 0x000fe20007810000 */
[----:B------:R-:W-:Y:S01]  /*e920*/  UMOV UR14, UR39 ;  /* 0x00000027000e7c82 */ /* 0x000fe20008000000 */
[----:B------:R-:W-:Y:S01]  /*e930*/  FSEL R74, R74, -INF , !P2 ;  /* 0xff8000004a4a7808 */ /* 0x000fe20005000000 */
[----:B------:R-:W-:Y:S01]  /*e940*/  @UP0 USHF.R.U32.HI UR14, URZ, UR18, UR11 ;  /* 0x000000123f0e0299 */ /* 0x000fe2000801160b */
        /* <DEDUP_REMOVED lines=75> */
[----:B------:R-:W-:Y:S02]  /*ee00*/  ISETP.GT.AND P2, PT, R4, 0x50, !P6 ;  /* 0x000000500400780c */ /* 0x000fe40007744270 */
[----:B------:R-:W-:Y:S02]  /*ee10*/  ISETP.NE.AND P6, PT, R130, RZ, PT ;  /* 0x000000ff8200720c */ /* 0x000fe40003fc5270 */
        /* <DEDUP_REMOVED lines=17> */
[----:B------:R-:W-:Y:S01]  /*ef30*/  ISETP.NE.AND P2, PT, R114, RZ, PT ;  /* 0x000000ff7200720c */ /* 0x000fe20003f45270 */
[----:B------:R-:W0:Y:S01]  /*ef40*/  SHFL.BFLY PT, R3, R6, 0x2, 0x1f ;  /* 0x0c401f0006037f89 */ /* 0x000e2200000e0000 */
[C---:B------:R-:W-:Y:S02]  /*ef50*/  ISETP.GT.AND P3, PT, R4.reuse, 0x90, !P3 ;  /* 0x000000900400780c */ /* 0x040fe40005f64270 */
[----:B------:R-:W-:-:S02]  /*ef60*/  ISETP.GT.AND P2, PT, R4, 0x59, !P2 ;  /* 0x000000590400780c */ /* 0x000fc40005744270 */
[----:B------:R-:W-:Y:S02]  /*ef70*/  ISETP.GT.AND P4, PT, R4, 0x91, !P4 ;  /* 0x000000910400780c */ /* 0x000fe40006784270 */
[----:B------:R-:W-:Y:S02]  /*ef80*/  ISETP.LT.OR P2, PT, R0, 0x5a, P2 ;  /* 0x0000005a0000780c */ /* 0x000fe40001741670 */
[----:B------:R-:W-:Y:S02]  /*ef90*/  ISETP.GT.AND P5, PT, R4, 0x98, !P5 ;  /* 0x000000980400780c */ /* 0x000fe40006fa4270 */
[----:B------:R-:W-:Y:S02]  /*efa0*/  FSEL R71, R71, -INF , !P2 ;  /* 0xff80000047477808 */ /* 0x000fe40005000000 */
[----:B------:R-:W-:Y:S02]  /*efb0*/  ISETP.NE.AND P2, PT, R113, RZ, PT ;  /* 0x000000ff7100720c */ /* 0x000fe40003f45270 */
[----:B------:R-:W-:-:S02]  /*efc0*/  ISETP.LT.OR P3, PT, R0, 0x91, P3 ;  /* 0x000000910000780c */ /* 0x000fc40001f61670 */
[----:B------:R-:W-:Y:S02]  /*efd0*/  ISETP.GT.AND P2, PT, R4, 0x60, !P2 ;  /* 0x000000600400780c */ /* 0x000fe40005744270 */
[C---:B------:R-:W-:Y:S02]  /*efe0*/  ISETP.LT.OR P4, PT, R0.reuse, 0x92, P4 ;  /* 0x000000920000780c */ /* 0x040fe40002781670 */
[----:B------:R-:W-:Y:S02]  /*eff0*/  ISETP.LT.OR P2, PT, R0, 0x61, P2 ;  /* 0x000000610000780c */ /* 0x000fe40001741670 */
[----:B------:R-:W-:Y:S02]  /*f000*/  FSEL R34, R34, -INF , !P3 ;  /* 0xff80000022227808 */ /* 0x000fe40005800000 */
[----:B------:R-:W-:Y:S02]  /*f010*/  FSEL R42, R42, -INF , !P2 ;  /* 0xff8000002a2a7808 */ /* 0x000fe40005000000 */
[----:B------:R-:W-:-:S02]  /*f020*/  ISETP.NE.AND P2, PT, R112, RZ, PT ;  /* 0x000000ff7000720c */ /* 0x000fc40003f45270 */
[----:B0-----:R-:W-:Y:S02]  /*f030*/  FMNMX.FTZ R7, R6, R3, !PT ;  /* 0x0000000306077209 */ /* 0x001fe40007810000 */
[----:B------:R-:W-:Y:S02]  /*f040*/  ISETP.GT.AND P2, PT, R4, 0x61, !P2 ;  /* 0x000000610400780c */ /* 0x000fe40005744270 */
[C---:B------:R-:W-:Y:S01]  /*f050*/  ISETP.LT.OR P5, PT, R0.reuse, 0x99, P5 ;  /* 0x000000990000780c */ /* 0x040fe20002fa1670 */
[----:B------:R-:W0:Y:S01]  /*f060*/  SHFL.BFLY PT, R8, R7, 0x1, 0x1f ;  /* 0x0c201f0007087f89 */ /* 0x000e2200000e0000 */
[----:B------:R-:W-:Y:S02]  /*f070*/  ISETP.LT.OR P2, PT, R0, 0x62, P2 ;  /* 0x000000620000780c */ /* 0x000fe40001741670 */
[----:B------:R-:W-:Y:S02]  /*f080*/  FSEL R35, R35, -INF , !P4 ;  /* 0xff80000023237808 */ /* 0x000fe40006000000 */
[----:B------:R-:W-:-:S02]  /*f090*/  FSEL R43, R43, -INF , !P2 ;  /* 0xff8000002b2b7808 */ /* 0x000fc40005000000 */
[----:B------:R-:W-:Y:S02]  /*f0a0*/  ISETP.NE.AND P2, PT, R111, RZ, PT ;  /* 0x000000ff6f00720c */ /* 0x000fe40003f45270 */
[----:B------:R-:W-:Y:S02]  /*f0b0*/  FSEL R38, R38, -INF , !P5 ;  /* 0xff80000026267808 */ /* 0x000fe40006800000 */
[----:B------:R-:W-:Y:S02]  /*f0c0*/  ISETP.GT.AND P2, PT, R4, 0x68, !P2 ;  /* 0x000000680400780c */ /* 0x000fe40005744270 */
[----:B------:R-:W-:Y:S02]  /*f0d0*/  R2UR UR15, R104 ;  /* 0x00000000680f72ca */ /* 0x000fe400000e0000 */
[----:B------:R-:W-:-:S04]  /*f0e0*/  ISETP.LT.OR P2, PT, R0, 0x69, P2 ;  /* 0x000000690000780c */ /* 0x000fc80001741670 */
[----:B------:R-:W-:Y:S02]  /*f0f0*/  FSEL R46, R46, -INF , !P2 ;  /* 0xff8000002e2e7808 */ /* 0x000fe40005000000 */
[----:B------:R-:W-:Y:S02]  /*f100*/  ISETP.NE.AND P2, PT, R110, RZ, PT ;  /* 0x000000ff6e00720c */ /* 0x000fe40003f45270 */
[----:B0-----:R-:W-:Y:S01]  /*f110*/  FMNMX.FTZ R3, R7, R8, !PT ;  /* 0x0000000807037209 */ /* 0x001fe20007810000 */
[----:B------:R-:W-:Y:S01]  /*f120*/  IMAD.U32 R8, RZ, RZ, UR40 ;  /* 0x00000028ff087e24 */ /* 0x000fe2000f8e00ff */
[----:B------:R-:W-:Y:S01]  /*f130*/  ISETP.GT.AND P2, PT, R4, 0x69, !P2 ;  /* 0x000000690400780c */ /* 0x000fe20005744270 */
[----:B------:R-:W-:-:S03]  /*f140*/  UIADD3 UR10, UR15, UR14, URZ ;  /* 0x0000000e0f0a7290 */ /* 0x000fc6000fffe03f */
[----:B------:R-:W-:Y:S01]  /*f150*/  ISETP.LT.OR P2, PT, R0, 0x6a, P2 ;  /* 0x0000006a0000780c */ /* 0x000fe20001741670 */
[----:B------:R-:W-:-:S03]  /*f160*/  UIADD3 UR6, UR10, UR6, URZ ;  /* 0x000000060a067290 */ /* 0x000fc6000fffe03f */
        /* <DEDUP_REMOVED lines=56> */
[----:B------:R-:W-:Y:S01]  /*f4f0*/  ISETP.NE.AND P2, PT, R105, RZ, PT ;  /* 0x000000ff6900720c */ /* 0x000fe20003f45270 */
[----:B------:R-:W-:-:S01]  /*f500*/  FFMA.FTZ R105, R3, R8, -8 ;  /* 0xc100000003697423 */ /* 0x000fc20000010008 */
[----:B------:R-:W-:Y:S02]  /*f510*/  FMNMX.FTZ R20, R98, R13, !PT ;  /* 0x0000000d62147209 */ /* 0x000fe40007810000 */
[----:B------:R-:W-:Y:S02]  /*f520*/  ISETP.GT.AND P2, PT, R4, 0x81, !P2 ;  /* 0x000000810400780c */ /* 0x000fe40005744270 */
[----:B------:R-:W-:-:S02]  /*f530*/  FMNMX.FTZ R15, R99, R20, !PT ;  /* 0x00000014630f7209 */ /* 0x000fc40007810000 */
[----:B------:R-:W-:Y:S02]  /*f540*/  ISETP.LT.OR P2, PT, R0, 0x82, P2 ;  /* 0x000000820000780c */ /* 0x000fe40001741670 */
[----:B------:R-:W-:Y:S02]  /*f550*/  FMNMX.FTZ R20, R102, R15, !PT ;  /* 0x0000000f66147209 */ /* 0x000fe40007810000 */
[----:B------:R-:W-:Y:S02]  /*f560*/  FSEL R27, R27, -INF , !P2 ;  /* 0xff8000001b1b7808 */ /* 0x000fe40005000000 */
[----:B------:R-:W-:Y:S02]  /*f570*/  ISETP.GT.AND P2, PT, R4, 0x88, !P6 ;  /* 0x000000880400780c */ /* 0x000fe40007744270 */
[----:B------:R-:W-:Y:S02]  /*f580*/  FMNMX.FTZ R21, R103, R20, !PT ;  /* 0x0000001467157209 */ /* 0x000fe40007810000 */
[----:B------:R-:W-:-:S02]  /*f590*/  ISETP.LT.OR P2, PT, R0, 0x89, P2 ;  /* 0x000000890000780c */ /* 0x000fc40001741670 */
[----:B------:R-:W-:Y:S02]  /*f5a0*/  FMNMX.FTZ R20, R74, R21, !PT ;  /* 0x000000154a147209 */ /* 0x000fe40007810000 */
[----:B------:R-:W-:Y:S02]  /*f5b0*/  FSEL R30, R30, -INF , !P2 ;  /* 0xff8000001e1e7808 */ /* 0x000fe40005000000 */
[----:B------:R-:W-:Y:S02]  /*f5c0*/  FSETP.NEU.FTZ.AND P2, PT, R3, -INF , PT ;  /* 0xff8000000300780b */ /* 0x000fe40003f5d000 */
[----:B------:R-:W-:Y:S02]  /*f5d0*/  FMNMX.FTZ R21, R75, R20, !PT ;  /* 0x000000144b157209 */ /* 0x000fe40007810000 */
[----:B------:R-:W-:Y:S02]  /*f5e0*/  FSEL R105, R105, RZ, P2 ;  /* 0x000000ff69697208 */ /* 0x000fe40001000000 */
[----:B------:R-:W-:-:S03]  /*f5f0*/  ISETP.NE.AND P6, PT, R106, RZ, PT ;  /* 0x000000ff6a00720c */ /* 0x000fc60003fc5270 */
[--C-:B------:R-:W-:Y:S01]  /*f600*/  FFMA.FTZ R5, R88, UR40, -R105.reuse ;  /* 0x0000002858057c23 */ /* 0x100fe20008010869 */
[----:B------:R-:W-:-:S01]  /*f610*/  FFMA.FTZ R88, R76, UR40, -R105 ;  /* 0x000000284c587c23 */ /* 0x000fc20008010869 */
[----:B------:R-:W-:Y:S01]  /*f620*/  FMNMX.FTZ R76, R78, R21, !PT ;  /* 0x000000154e4c7209 */ /* 0x000fe20007810000 */
[----:B------:R-:W-:-:S01]  /*f630*/  FFMA.FTZ R73, R73, UR40, -R105 ;  /* 0x0000002849497c23 */ /* 0x000fc20008010869 */
[--C-:B------:R-:W-:Y:S01]  /*f640*/  FFMA.FTZ R12, R72, UR40, -R105.reuse ;  /* 0x00000028480c7c23 */ /* 0x100fe20008010869 */
[----:B------:R-:W-:-:S01]  /*f650*/  FFMA.FTZ R72, R77, UR40, -R105 ;  /* 0x000000284d487c23 */ /* 0x000fc20008010869 */
[----:B------:R-:W-:Y:S01]  /*f660*/  FMNMX.FTZ R21, R79, R76, !PT ;  /* 0x0000004c4f157209 */ /* 0x000fe20007810000 */
[----:B------:R0:W-:Y:S01]  /*f670*/  MUFU.EX2 R13, R73 ;  /* 0x00000049000d7308 */ /* 0x0001e20000000800 */
[----:B------:R-:W-:-:S01]  /*f680*/  FFMA.FTZ R20, R80, UR40, -R105 ;  /* 0x0000002850147c23 */ /* 0x000fc20008010869 */
[----:B------:R-:W-:Y:S01]  /*f690*/  ISETP.GT.AND P2, PT, R4, 0x89, !P6 ;  /* 0x000000890400780c */ /* 0x000fe20007744270 */
[----:B------:R-:W-:-:S01]  /*f6a0*/  FFMA.FTZ R6, R89, UR40, -R105 ;  /* 0x0000002859067c23 */ /* 0x000fc20008010869 */
[----:B------:R-:W-:Y:S01]  /*f6b0*/  FMNMX.FTZ R76, R82, R21, !PT ;  /* 0x00000015524c7209 */ /* 0x000fe20007810000 */
[----:B------:R-:W-:-:S01]  /*f6c0*/  FFMA.FTZ R7, R92, UR40, -R105 ;  /* 0x000000285c077c23 */ /* 0x000fc20008010869 */
[----:B------:R-:W-:Y:S01]  /*f6d0*/  ISETP.LT.OR P2, PT, R0, 0x8a, P2 ;  /* 0x0000008a0000780c */ /* 0x000fe20001741670 */
[----:B------:R-:W-:-:S01]  /*f6e0*/  FFMA.FTZ R8, R96, UR40, -R105 ;  /* 0x0000002860087c23 */ /* 0x000fc20008010869 */
[----:B------:R-:W-:Y:S01]  /*f6f0*/  ISETP.NE.AND P6, PT, R10, RZ, PT ;  /* 0x000000ff0a00720c */ /* 0x000fe20003fc5270 */
[----:B------:R-:W-:Y:S01]  /*f700*/  MUFU.EX2 R5, R5 ;  /* 0x0000000500057308 */ /* 0x000fe20000000800 */
[----:B0-----:R-:W-:Y:S01]  /*f710*/  FMNMX.FTZ R73, R83, R76, !PT ;  /* 0x0000004c53497209 */ /* 0x001fe20007810000 */
[--C-:B------:R-:W-:Y:S01]  /*f720*/  FFMA.FTZ R10, R93, UR40, -R105.reuse ;  /* 0x000000285d0a7c23 */ /* 0x100fe20008010869 */
[----:B------:R-:W-:Y:S01]  /*f730*/  FSEL R31, R31, -INF , !P2 ;  /* 0xff8000001f1f7808 */ /* 0x000fe20005000000 */
[--C-:B------:R-:W-:Y:S01]  /*f740*/  FFMA.FTZ R9, R97, UR40, -R105.reuse ;  /* 0x0000002861097c23 */ /* 0x100fe20008010869 */
[----:B------:R-:W-:Y:S01]  /*f750*/  FMNMX.FTZ R76, R86, R73, !PT ;  /* 0x00000049564c7209 */ /* 0x000fe20007810000 */
[--C-:B------:R-:W-:Y:S01]  /*f760*/  FFMA.FTZ R81, R81, UR40, -R105.reuse ;  /* 0x0000002851517c23 */ /* 0x100fe20008010869 */
[----:B------:R-:W-:Y:S01]  /*f770*/  ISETP.GT.AND P2, PT, R4, 0x99, !P6 ;  /* 0x000000990400780c */ /* 0x000fe20007744270 */
[--C-:B------:R-:W-:Y:S01]  /*f780*/  FFMA.FTZ R4, R40, UR40, -R105.reuse ;  /* 0x0000002828047c23 */ /* 0x100fe20008010869 */
[----:B------:R-:W-:Y:S01]  /*f790*/  FMNMX.FTZ R77, R87, R76, !PT ;  /* 0x0000004c574d7209 */ /* 0x000fe20007810000 */
[----:B------:R-:W-:Y:S01]  /*f7a0*/  MUFU.EX2 R6, R6 ;  /* 0x0000000600067308 */ /* 0x000fe20000000800 */
        /* <DEDUP_REMOVED lines=8> */
[----:B------:R-:W-:-:S01]  /*f830*/  FFMA.FTZ R76, R85, UR40, -R105 ;  /* 0x00000028554c7c23 */ /* 0x000fc20008010869 */
[--C-:B------:R-:W-:Y:S01]  /*f840*/  FFMA.FTZ R56, R56, UR40, -R105.reuse ;  /* 0x0000002838387c23 */ /* 0x100fe20008010869 */
[----:B------:R-:W-:Y:S01]  /*f850*/  FMNMX.FTZ R80, R62, R77, !PT ;  /* 0x0000004d3e507209 */ /* 0x000fe20007810000 */
[--C-:B------:R-:W-:Y:S01]  /*f860*/  FFMA.FTZ R57, R57, UR40, -R105.reuse ;  /* 0x0000002839397c23 */ /* 0x100fe20008010869 */
[----:B------:R-:W-:-:S01]  /*f870*/  FFMA.FTZ R60, R60, UR40, -R105 ;  /* 0x000000283c3c7c23 */ /* 0x000fc20008010869 */
[--C-:B------:R-:W-:Y:S01]  /*f880*/  FFMA.FTZ R61, R61, UR40, -R105.reuse ;  /* 0x000000283d3d7c23 */ /* 0x100fe20008010869 */
[----:B------:R-:W-:Y:S01]  /*f890*/  FMNMX.FTZ R77, R63, R80, !PT ;  /* 0x000000503f4d7209 */ /* 0x000fe20007810000 */
[----:B------:R-:W0:Y:S01]  /*f8a0*/  MUFU.EX2 R10, R10 ;  /* 0x0000000a000a7308 */ /* 0x000e220000000800 */
[----:B------:R-:W-:-:S01]  /*f8b0*/  FFMA.FTZ R68, R68, UR40, -R105 ;  /* 0x0000002844447c23 */ /* 0x000fc20008010869 */
[--C-:B------:R-:W-:Y:S01]  /*f8c0*/  FFMA.FTZ R69, R69, UR40, -R105.reuse ;  /* 0x0000002845457c23 */ /* 0x100fe20008010869 */
[----:B------:R-:W-:Y:S01]  /*f8d0*/  FMNMX.FTZ R80, R66, R77, !PT ;  /* 0x0000004d42507209 */ /* 0x000fe20007810000 */
[--C-:B------:R-:W-:Y:S01]  /*f8e0*/  FFMA.FTZ R64, R64, UR40, -R105.reuse ;  /* 0x0000002840407c23 */ /* 0x100fe20008010869 */
[----:B------:R-:W-:-:S01]  /*f8f0*/  FFMA.FTZ R65, R65, UR40, -R105 ;  /* 0x0000002841417c23 */ /* 0x000fc20008010869 */
        /* <DEDUP_REMOVED lines=11> */
[----:B0-----:R-:W-:Y:S01]  /*f9b0*/  F2FP.SATFINITE.E4M3.F32.PACK_AB_MERGE_C R216, R10, R7, RZ ;  /* 0x000000070ad8723e */ /* 0x001fe200048070ff */
[--C-:B------:R-:W-:Y:S01]  /*f9c0*/  FFMA.FTZ R24, R24, UR40, -R105.reuse ;  /* 0x0000002818187c23 */ /* 0x100fe20008010869 */
[----:B------:R-:W-:Y:S01]  /*f9d0*/  FMNMX.FTZ R80, R42, R77, !PT ;  /* 0x0000004d2a507209 */ /* 0x000fe20007810000 */
[--C-:B------:R-:W-:Y:S01]  /*f9e0*/  FFMA.FTZ R25, R25, UR40, -R105.reuse ;  /* 0x0000002819197c23 */ /* 0x100fe20008010869 */
[----:B------:R-:W-:Y:S01]  /*f9f0*/  F2FP.SATFINITE.E4M3.F32.PACK_AB_MERGE_C R216, R6, R5, R216 ;  /* 0x0000000506d8723e */ /* 0x000fe200048070d8 */
[--C-:B------:R-:W-:Y:S01]  /*fa00*/  FFMA.FTZ R36, R36, UR40, -R105.reuse ;  /* 0x0000002824247c23 */ /* 0x100fe20008010869 */
[----:B------:R-:W-:Y:S01]  /*fa10*/  FMNMX.FTZ R77, R43, R80, !PT ;  /* 0x000000502b4d7209 */ /* 0x000fe20007810000 */
[----:B------:R-:W-:Y:S01]  /*fa20*/  MUFU.EX2 R9, R9 ;  /* 0x0000000900097308 */ /* 0x000fe20000000800 */
[----:B------:R-:W-:-:S01]  /*fa30*/  FFMA.FTZ R37, R37, UR40, -R105 ;  /* 0x0000002825257c23 */ /* 0x000fc20008010869 */
[--C-:B------:R-:W-:Y:S01]  /*fa40*/  FFMA.FTZ R32, R32, UR40, -R105.reuse ;  /* 0x0000002820207c23 */ /* 0x100fe20008010869 */
[----:B------:R-:W-:Y:S01]  /*fa50*/  FMNMX.FTZ R80, R46, R77, !PT ;  /* 0x0000004d2e507209 */ /* 0x000fe20007810000 */
[----:B------:R-:W-:-:S03]  /*fa60*/  FFMA.FTZ R33, R33, UR40, -R105 ;  /* 0x0000002821217c23 */ /* 0x000fc60008010869 */
[----:B------:R-:W-:Y:S01]  /*fa70*/  FMNMX.FTZ R77, R47, R80, !PT ;  /* 0x000000502f4d7209 */ /* 0x000fe20007810000 */
[----:B------:R-:W-:Y:S03]  /*fa80*/  MUFU.EX2 R11, R11 ;  /* 0x0000000b000b7308 */ /* 0x000fe60000000800 */
        /* <DEDUP_REMOVED lines=9> */
[----:B0-----:R-:W-:Y:S02]  /*fb20*/  F2FP.SATFINITE.E4M3.F32.PACK_AB_MERGE_C R218, R14, R11, RZ ;  /* 0x0000000b0eda723e */ /* 0x001fe400048070ff */
[----:B------:R-:W-:Y:S02]  /*fb30*/  FMNMX.FTZ R40, R30, R77, !PT ;  /* 0x0000004d1e287209 */ /* 0x000fe40007810000 */
[----:B------:R-:W-:Y:S02]  /*fb40*/  F2FP.SATFINITE.E4M3.F32.PACK_AB_MERGE_C R218, R9, R8, R218 ;  /* 0x0000000809da723e */ /* 0x000fe400048070da */
[----:B------:R-:W-:Y:S01]  /*fb50*/  FMNMX.FTZ R77, R31, R40, !PT ;  /* 0x000000281f4d7209 */ /* 0x000fe20007810000 */
[----:B------:R-:W-:Y:S03]  /*fb60*/  MUFU.EX2 R15, R88 ;  /* 0x00000058000f7308 */ /* 0x000fe60000000800 */
[----:B------:R-:W-:-:S04]  /*fb70*/  FMNMX.FTZ R40, R34, R77, !PT ;  /* 0x0000004d22287209 */ /* 0x000fc80007810000 */
[----:B------:R-:W-:Y:S01]  /*fb80*/  FMNMX.FTZ R77, R35, R40, !PT ;  /* 0x00000028234d7209 */ /* 0x000fe20007810000 */
[----:B------:R-:W-:-:S01]  /*fb90*/  FFMA.FTZ R40, R44, UR40, -R105 ;  /* 0x000000282c287c23 */ /* 0x000fc20008010869 */
[--C-:B------:R-:W-:Y:S01]  /*fba0*/  FFMA.FTZ R44, R48, UR40, -R105.reuse ;  /* 0x00000028302c7c23 */ /* 0x100fe20008010869 */
[----:B------:R-:W-:-:S01]  /*fbb0*/  FFMA.FTZ R48, R52, UR40, -R105 ;  /* 0x0000002834307c23 */ /* 0x000fc20008010869 */
[----:B------:R-:W-:Y:S01]  /*fbc0*/  FMNMX.FTZ R0, R38, R77, !PT ;  /* 0x0000004d26007209 */ /* 0x000fe20007810000 */
[----:B------:R-:W0:Y:S03]  /*fbd0*/  MUFU.EX2 R72, R72 ;  /* 0x0000004800487308 */ /* 0x000e260000000800 */
[----:B------:R-:W-:-:S05]  /*fbe0*/  FMNMX.FTZ R0, R39, R0, !PT ;  /* 0x0000000027007209 */ /* 0x000fca0007810000 */
[----:B------:R-:W1:Y:S01]  /*fbf0*/  SHFL.BFLY PT, R77, R0, 0x2, 0x1f ;  /* 0x0c401f00004d7f89 */ /* 0x000e6200000e0000 */
[----:B------:R-:W-:Y:S08]  /*fc00*/  MUFU.EX2 R20, R20 ;  /* 0x0000001400147308 */ /* 0x000ff00000000800 */
[----:B------:R-:W2:Y:S01]  /*fc10*/  MUFU.EX2 R76, R76 ;  /* 0x0000004c004c7308 */ /* 0x000ea20000000800 */
[----:B0-----:R-:W-:-:S04]  /*fc20*/  F2FP.SATFINITE.E4M3.F32.PACK_AB_MERGE_C R212, R72, R15, RZ ;  /* 0x0000000f48d4723e */ /* 0x001fc800048070ff */
[----:B------:R-:W-:-:S03]  /*fc30*/  F2FP.SATFINITE.E4M3.F32.PACK_AB_MERGE_C R212, R13, R12, R212 ;  /* 0x0000000c0dd4723e */ /* 0x000fc600048070d4 */
[----:B------:R-:W-:Y:S01]  /*fc40*/  MUFU.EX2 R56, R56 ;  /* 0x0000003800387308 */ /* 0x000fe20000000800 */
[----:B-1----:R-:W-:-:S07]  /*fc50*/  FMNMX.FTZ R77, R0, R77, !PT ;  /* 0x0000004d004d7209 */ /* 0x002fce0007810000 */
[----:B------:R-:W-:Y:S01]  /*fc60*/  MUFU.EX2 R57, R57 ;  /* 0x0000003900397308 */ /* 0x000fe20000000800 */
[----:B--2---:R-:W-:Y:S01]  /*fc70*/  F2FP.SATFINITE.E4M3.F32.PACK_AB_MERGE_C R214, R76, R73, RZ ;  /* 0x000000494cd6723e */ /* 0x004fe200048070ff */
        /* <DEDUP_REMOVED lines=9> */
[----:B------:R-:W0:Y:S01]  /*fd10*/  MUFU.EX2 R69, R69 ;  /* 0x0000004500457308 */ /* 0x000e220000000800 */
[----:B-1----:R-:W-:Y:S02]  /*fd20*/  F2FP.SATFINITE.E4M3.F32.PACK_AB_MERGE_C R208, R61, R60, RZ ;  /* 0x0000003c3dd0723e */ /* 0x002fe400048070ff */
        /* <DEDUP_REMOVED lines=16> */
[----:B------:R-:W-:-:S01]  /*fe30*/  FADD.FTZ R67, R7, R90 ;  /* 0x0000005a07437221 */ /* 0x000fc20000010000 */
[--C-:B------:R-:W-:Y:S01]  /*fe40*/  FFMA.FTZ R89, R95, UR40, -R77.reuse ;  /* 0x000000285f597c23 */ /* 0x100fe2000801084d */
[----:B------:R-:W-:-:S01]  /*fe50*/  FFMA.FTZ R84, R98, UR40, -R77 ;  /* 0x0000002862547c23 */ /* 0x000fc2000801084d */
[----:B------:R-:W-:Y:S01]  /*fe60*/  FFMA.FTZ R85, R99, UR40, -R77 ;  /* 0x0000002863557c23 */ /* 0x000fe2000801084d */
[----:B------:R-:W-:-:S01]  /*fe70*/  FADD.FTZ R95, R10, R67 ;  /* 0x000000430a5f7221 */ /* 0x000fc20000010000 */
[--C-:B------:R-:W-:Y:S01]  /*fe80*/  FFMA.FTZ R67, R70, UR40, -R77.reuse ;  /* 0x0000002846437c23 */ /* 0x100fe2000801084d */
[----:B------:R-:W-:-:S01]  /*fe90*/  FFMA.FTZ R88, R102, UR40, -R77 ;  /* 0x0000002866587c23 */ /* 0x000fc2000801084d */
[----:B------:R-:W1:Y:S01]  /*fea0*/  MUFU.EX2 R81, R81 ;  /* 0x0000005100517308 */ /* 0x000e620000000800 */
[----:B------:R-:W-:-:S01]  /*feb0*/  FADD.FTZ R70, R8, R95 ;  /* 0x0000005f08467221 */ /* 0x000fc20000010000 */
[--C-:B------:R-:W-:Y:S01]  /*fec0*/  FFMA.FTZ R91, R103, UR40, -R77.reuse ;  /* 0x00000028675b7c23 */ /* 0x100fe2000801084d */
[----:B------:R-:W-:-:S01]  /*fed0*/  FFMA.FTZ R74, R74, UR40, -R77 ;  /* 0x000000284a4a7c23 */ /* 0x000fc2000801084d */
[----:B------:R-:W-:Y:S01]  /*fee0*/  FFMA.FTZ R75, R75, UR40, -R77 ;  /* 0x000000284b4b7c23 */ /* 0x000fe2000801084d */
[----:B------:R-:W-:-:S01]  /*fef0*/  FADD.FTZ R90, R9, R70 ;  /* 0x00000046095a7221 */ /* 0x000fc20000010000 */
[--C-:B------:R-:W-:Y:S01]  /*ff00*/  FFMA.FTZ R70, R71, UR40, -R77.reuse ;  /* 0x0000002847467c23 */ /* 0x100fe2000801084d */
[----:B------:R-:W-:-:S01]  /*ff10*/  FFMA.FTZ R78, R78, UR40, -R77 ;  /* 0x000000284e4e7c23 */ /* 0x000fc2000801084d */
[----:B------:R-:W2:Y:S01]  /*ff20*/  MUFU.EX2 R80, R80 ;  /* 0x0000005000507308 */ /* 0x000ea20000000800 */
[----:B------:R-:W-:-:S01]  /*ff30*/  FADD.FTZ R95, R11, R90 ;  /* 0x0000005a0b5f7221 */ /* 0x000fc20000010000 */
[--C-:B------:R-:W-:Y:S01]  /*ff40*/  FFMA.FTZ R58, R58, UR40, -R77.reuse ;  /* 0x000000283a3a7c23 */ /* 0x100fe2000801084d */
[----:B------:R-:W-:-:S01]  /*ff50*/  FFMA.FTZ R59, R59, UR40, -R77 ;  /* 0x000000283b3b7c23 */ /* 0x000fc2000801084d */
[----:B------:R-:W-:Y:S01]  /*ff60*/  FFMA.FTZ R62, R62, UR40, -R77 ;  /* 0x000000283e3e7c23 */ /* 0x000fe2000801084d */
[----:B------:R-:W-:-:S01]  /*ff70*/  FADD.FTZ R95, R14, R95 ;  /* 0x0000005f0e5f7221 */ /* 0x000fc20000010000 */
[----:B0-----:R-:W-:Y:S01]  /*ff80*/  F2FP.SATFINITE.E4M3.F32.PACK_AB_MERGE_C R210, R69, R68, RZ ;  /* 0x0000004445d2723e */ /* 0x001fe200048070ff */
        /* <DEDUP_REMOVED lines=11> */
[--C-:B------:R-:W-:Y:S01]  /*10040*/  FFMA.FTZ R54, R54, UR40, -R77.reuse ;  /* 0x0000002836367c23 */ /* 0x100fe2000801084d */
[----:B------:R-:W-:-:S01]  /*10050*/  FFMA.FTZ R55, R55, UR40, -R77 ;  /* 0x0000002837377c23 */ /* 0x000fc2000801084d */
[--C-:B------:R-:W-:Y:S01]  /*10060*/  FFMA.FTZ R26, R26, UR40, -R77.reuse ;  /* 0x000000281a1a7c23 */ /* 0x100fe2000801084d */
[----:B------:R-:W-:-:S01]  /*10070*/  FFMA.FTZ R27, R27, UR40, -R77 ;  /* 0x000000281b1b7c23 */ /* 0x000fc2000801084d */
[--C-:B------:R-:W-:Y:S01]  /*10080*/  FFMA.FTZ R30, R30, UR40, -R77.reuse ;  /* 0x000000281e1e7c23 */ /* 0x100fe2000801084d */
[----:B------:R-:W-:-:S01]  /*10090*/  FFMA.FTZ R31, R31, UR40, -R77 ;  /* 0x000000281f1f7c23 */ /* 0x000fc2000801084d */
[----:B------:R-:W2:Y:S01]  /*100a0*/  MUFU.EX2 R85, R85 ;  /* 0x0000005500557308 */ /* 0x000ea20000000800 */
[----:B0-----:R-:W-:-:S01]  /*100b0*/  FADD.FTZ R71, R89, R90 ;  /* 0x0000005a59477221 */ /* 0x001fc20000010000 */
[--C-:B------:R-:W-:Y:S01]  /*100c0*/  FFMA.FTZ R34, R34, UR40, -R77.reuse ;  /* 0x0000002822227c23 */ /* 0x100fe2000801084d */
[----:B------:R-:W-:-:S01]  /*100d0*/  FFMA.FTZ R35, R35, UR40, -R77 ;  /* 0x0000002823237c23 */ /* 0x000fc2000801084d */
[--C-:B------:R-:W-:Y:S01]  /*100e0*/  FFMA.FTZ R38, R38, UR40, -R77.reuse ;  /* 0x0000002826267c23 */ /* 0x100fe2000801084d */
[----:B------:R-:W-:-:S01]  /*100f0*/  FFMA.FTZ R39, R39, UR40, -R77 ;  /* 0x0000002827277c23 */ /* 0x000fc2000801084d */
[----:B------:R-:W-:-:S02]  /*10100*/  F2FP.SATFINITE.E4M3.F32.PACK_AB_MERGE_C R80, R89, R80, RZ ;  /* 0x000000505950723e */ /* 0x000fc400048070ff */
[----:B------:R-:W0:Y:S01]  /*10110*/  MUFU.EX2 R88, R88 ;  /* 0x0000005800587308 */ /* 0x000e220000000800 */
[----:B-1----:R-:W-:-:S01]  /*10120*/  FADD.FTZ R10, R84, R71 ;  /* 0x00000047540a7221 */ /* 0x002fc20000010000 */
[----:B------:R-:W-:Y:S01]  /*10130*/  FADD.FTZ R71, R15, R92 ;  /* 0x0000005c0f477221 */ /* 0x000fe20000010000 */
[----:B------:R-:W-:Y:S02]  /*10140*/  F2FP.SATFINITE.E4M3.F32.PACK_AB_MERGE_C R208, R57, R56, R208 ;  /* 0x0000003839d0723e */ /* 0x000fe400048070d0 */
[----:B------:R-:W-:Y:S01]  /*10150*/  F2FP.SATFINITE.E4M3.F32.PACK_AB_MERGE_C R217, R81, R52, R80 ;  /* 0x0000003451d9723e */ /* 0x000fe20004807050 */
[----:B------:R-:W-:-:S02]  /*10160*/  FADD.FTZ R71, R72, R71 ;  /* 0x0000004748477221 */ /* 0x000fc40000010000 */
[----:B------:R-:W1:Y:S01]  /*10170*/  MUFU.EX2 R91, R91 ;  /* 0x0000005b005b7308 */ /* 0x000e620000000800 */
[----:B--2---:R-:W-:-:S01]  /*10180*/  FADD.FTZ R11, R85, R10 ;  /* 0x0000000a550b7221 */ /* 0x004fc20000010000 */
[----:B------:R-:W-:-:S04]  /*10190*/  FADD.FTZ R14, R20, R71 ;  /* 0x00000047140e7221 */ /* 0x000fc80000010000 */
[----:B------:R-:W-:Y:S02]  /*101a0*/  FADD.FTZ R14, R21, R14 ;  /* 0x0000000e150e7221 */ /* 0x000fe40000010000 */
[----:B------:R-:W2:Y:S01]  /*101b0*/  MUFU.EX2 R74, R74 ;  /* 0x0000004a004a7308 */ /* 0x000ea20000000800 */
[----:B0-----:R-:W-:-:S07]  /*101c0*/  FADD.FTZ R10, R88, R11 ;  /* 0x0000000b580a7221 */ /* 0x001fce0000010000 */
[----:B------:R-:W0:Y:S01]  /*101d0*/  MUFU.EX2 R75, R75 ;  /* 0x0000004b004b7308 */ /* 0x000e220000000800 */
[----:B-1----:R-:W-:-:S01]  /*101e0*/  FADD.FTZ R5, R91, R10 ;  /* 0x0000000a5b057221 */ /* 0x002fc20000010000 */
[----:B------:R-:W-:-:S04]  /*101f0*/  F2FP.SATFINITE.E4M3.F32.PACK_AB_MERGE_C R88, R91, R88, RZ ;  /* 0x000000585b58723e */ /* 0x000fc800048070ff */
[----:B------:R-:W-:Y:S02]  /*10200*/  F2FP.SATFINITE.E4M3.F32.PACK_AB_MERGE_C R219, R85, R84, R88 ;  /* 0x0000005455db723e */ /* 0x000fe40004807058 */
[----:B------:R-:W1:Y:S01]  /*10210*/  MUFU.EX2 R78, R78 ;  /* 0x0000004e004e7308 */ /* 0x000e620000000800 */
[----:B--2---:R-:W-:-:S01]  /*10220*/  FADD.FTZ R6, R74, R5 ;  /* 0x000000054a067221 */ /* 0x004fc20000010000 */
[----:B------:R-:W-:-:S04]  /*10230*/  FADD.FTZ R5, R73, R14 ;  /* 0x0000000e49057221 */ /* 0x000fc80000010000 */
[----:B------:R-:W-:Y:S01]  /*10240*/  FADD.FTZ R11, R76, R5 ;  /* 0x000000054c0b7221 */ /* 0x000fe20000010000 */
[----:B------:R-:W-:-:S01]  /*10250*/  FFMA.FTZ R5, R50, UR40, -R77 ;  /* 0x0000002832057c23 */ /* 0x000fc2000801084d */
        /* <DEDUP_REMOVED lines=17> */
[----:B--2---:R-:W-:-:S01]  /*10370*/  FADD.FTZ R9, R83, R8 ;  /* 0x0000000853097221 */ /* 0x004fc20000010000 */
[----:B------:R-:W-:-:S06]  /*10380*/  FADD.FTZ R8, R64, R61 ;  /* 0x0000003d40087221 */ /* 0x000fcc0000010000 */
[----:B------:R-:W2:Y:S01]  /*10390*/  MUFU.EX2 R58, R58 ;  /* 0x0000003a003a7308 */ /* 0x000ea20000000800 */
[----:B0-----:R-:W-:-:S01]  /*103a0*/  FADD.FTZ R9, R86, R9 ;  /* 0x0000000956097221 */ /* 0x001fc20000010000 */
[----:B------:R-:W-:-:S04]  /*103b0*/  F2FP.SATFINITE.E4M3.F32.PACK_AB_MERGE_C R83, R86, R83, RZ ;  /* 0x000000535653723e */ /* 0x000fc800048070ff */
[----:B------:R-:W-:Y:S02]  /*103c0*/  F2FP.SATFINITE.E4M3.F32.PACK_AB_MERGE_C R215, R82, R79, R83 ;  /* 0x0000004f52d7723e */ /* 0x000fe40004807053 */
[----:B------:R-:W0:Y:S01]  /*103d0*/  MUFU.EX2 R59, R59 ;  /* 0x0000003b003b7308 */ /* 0x000e220000000800 */
[C---:B-1----:R-:W-:Y:S01]  /*103e0*/  F2FP.SATFINITE.E4M3.F32.PACK_AB_MERGE_C R210, R65.reuse, R64, R210 ;  /* 0x0000004041d2723e */ /* 0x042fe200048070d2 */
[----:B------:R-:W-:-:S04]  /*103f0*/  FADD.FTZ R65, R65, R8 ;  /* 0x0000000841417221 */ /* 0x000fc80000010000 */
[----:B------:R-:W-:Y:S02]  /*10400*/  FADD.FTZ R68, R68, R65 ;  /* 0x0000004144447221 */ /* 0x000fe40000010000 */
        /* <DEDUP_REMOVED lines=9> */
[----:B------:R-:W-:-:S04]  /*104a0*/  F2FP.SATFINITE.E4M3.F32.PACK_AB_MERGE_C R62, R87, R62, RZ ;  /* 0x0000003e573e723e */ /* 0x000fc800048070ff */
[----:B------:R-:W-:Y:S02]  /*104b0*/  F2FP.SATFINITE.E4M3.F32.PACK_AB_MERGE_C R209, R59, R58, R62 ;  /* 0x0000003a3bd1723e */ /* 0x000fe4000480703e */
        /* <DEDUP_REMOVED lines=8> */
[----:B-1----:R-:W-:-:S07]  /*10540*/  FADD.FTZ R9, R67, R8 ;  /* 0x0000000843097221 */ /* 0x002fce0000010000 */
[----:B------:R-:W1:Y:S08]  /*10550*/  MUFU.EX2 R70, R70 ;  /* 0x0000004600467308 */ /* 0x000e700000000800 */
[----:B------:R-:W2:Y:S01]  /*10560*/  MUFU.EX2 R42, R42 ;  /* 0x0000002a002a7308 */ /* 0x000ea20000000800 */
[----:B0-----:R-:W-:Y:S01]  /*10570*/  F2FP.SATFINITE.E4M3.F32.PACK_AB_MERGE_C R204, R41, R4, R10 ;  /* 0x0000000429cc723e */ /* 0x001fe2000480700a */
[----:B------:R-:W-:-:S04]  /*10580*/  FADD.FTZ R4, R4, R69 ;  /* 0x0000004504047221 */ /* 0x000fc80000010000 */
[----:B------:R-:W-:Y:S02]  /*10590*/  FADD.FTZ R41, R41, R4 ;  /* 0x0000000429297221 */ /* 0x000fe40000010000 */
[----:B------:R-:W0:Y:S01]  /*105a0*/  MUFU.EX2 R7, R43 ;  /* 0x0000002b00077308 */ /* 0x000e220000000800 */
[----:B-1----:R-:W-:-:S01]  /*105b0*/  FADD.FTZ R9, R70, R9 ;  /* 0x0000000946097221 */ /* 0x002fc20000010000 */
[----:B------:R-:W-:Y:S01]  /*105c0*/  FADD.FTZ R40, R40, R41 ;  /* 0x0000002928287221 */ /* 0x000fe20000010000 */
[----:B------:R-:W-:-:S03]  /*105d0*/  F2FP.SATFINITE.E4M3.F32.PACK_AB_MERGE_C R67, R70, R67, RZ ;  /* 0x000000434643723e */ /* 0x000fc600048070ff */
[----:B------:R-:W-:Y:S01]  /*105e0*/  FADD.FTZ R45, R45, R40 ;  /* 0x000000282d2d7221 */ /* 0x000fe20000010000 */
[----:B------:R-:W-:Y:S01]  /*105f0*/  F2FP.SATFINITE.E4M3.F32.PACK_AB_MERGE_C R211, R66, R63, R67 ;  /* 0x0000003f42d3723e */ /* 0x000fe20004807043 */
        /* <DEDUP_REMOVED lines=10> */
[----:B-1----:R-:W-:-:S01]  /*106a0*/  FADD.FTZ R4, R47, R4 ;  /* 0x000000042f047221 */ /* 0x002fc20000010000 */
[----:B------:R-:W-:-:S04]  /*106b0*/  F2FP.SATFINITE.E4M3.F32.PACK_AB_MERGE_C R46, R47, R46, RZ ;  /* 0x0000002e2f2e723e */ /* 0x000fc800048070ff */
[----:B------:R-:W-:Y:S02]  /*106c0*/  F2FP.SATFINITE.E4M3.F32.PACK_AB_MERGE_C R205, R7, R42, R46 ;  /* 0x0000002a07cd723e */ /* 0x000fe4000480702e */
        /* <DEDUP_REMOVED lines=67> */
.L_x_4569:
[----:B------:R-:W-:-:S11]  /*10b00*/  UISETP.NE.AND UP2, UPT, UR7, 0x1, UPT ;  /* 0x000000010700788c */ /* 0x000fd6000bf45270 */
[----:B------:R-:W-:Y:S02]  /*10b10*/  @UP2 ULDC.64 UR18, c[0x0][0x9e8] ;  /* 0x00027a0000122ab9 */ /* 0x000fe40000000a00 */
[----:B------:R-:W-:-:S04]  /*10b20*/  UIMAD.WIDE.U32 UR10, UR14, UR18, URZ ;  /* 0x000000120e0a72a5 */ /* 0x000fc8000f8e003f */
[----:B------:R-:W-:-:S12]  /*10b30*/  @UP2 USHF.R.U32.HI UR14, URZ, UR19, UR11 ;  /* 0x000000133f0e2299 */ /* 0x000fd8000801160b */
.L_x_4570:
[----:B------:R-:W-:-:S04]  /*10b40*/  UIMAD UR7, UR14, UR7, UR7 ;  /* 0x000000070e0772a4 */ /* 0x000fc8000f8e0207 */
[----:B------:R-:W-:-:S04]  /*10b50*/  UISETP.LT.AND UP2, UPT, UR6, UR7, UPT ;  /* 0x000000070600728c */ /* 0x000fc8000bf41270 */
[----:B------:R-:W-:-:S12]  /*10b60*/  USEL UR6, UR6, UR7, UP2 ;  /* 0x0000000706067287 */ /* 0x000fd80009000000 */
.L_x_4568:
        /* <DEDUP_REMOVED lines=106> */
.L_x_4589:
        /* <DEDUP_REMOVED lines=9> */
.L_x_4573:
[----:B------:R-:W-:Y:S01]  /*112a0*/  ULEA UR6, UR56, UR38, 0x3 ;  /* 0x0000002638067291 */ /* 0x000fe2000f8e183f */
[----:B------:R-:W-:-:S05]  /*112b0*/  IMAD.U32 R7, RZ, RZ, UR55 ;  /* 0x00000037ff077e24 */ /* 0x000fca000f8e00ff */
[----:B------:R-:W-:-:S04]  /*112c0*/  SHF.L.U32 R7, R7, 0x1f, RZ ;  /* 0x0000001f07077819 */ /* 0x000fc800000006ff */
[----:B------:R0:W1:Y:S01]  /*112d0*/  SYNCS.PHASECHK.TRANS64.TRYWAIT P2, [UR6+0x33430], R7 ;  /* 0x03343007ff0075a7 */ /* 0x0000620008040146 */
[----:B------:R-:W-:Y:S05]  /*112e0*/  @!P0 BRA `(.L_x_4574) ;  /* 0x0000000000048947 */ /* 0x000fea0003800000 */
[----:B------:R-:W-:Y:S01]  /*112f0*/  BPT.TRAP 0x1 ;  /* 0x000000040000795c */ /* 0x000fe20000300000 */
.L_x_4574:
[----:B-1----:R-:W-:Y:S05]  /*11300*/  @P2 BRA `(.L_x_4572) ;  /* 0x0000000000082947 */ /* 0x002fea0003800000 */
[----:B------:R-:W1:Y:S02]  /*11310*/  SYNCS.PHASECHK.TRANS64.TRYWAIT P2, [UR6+0x33430], R7 ;  /* 0x03343007ff0075a7 */ /* 0x000e640008040146 */
[----:B-1----:R-:W-:Y:S05]  /*11320*/  @!P2 BRA `(.L_x_4575) ;  /* 0x000001b80088a947 */ /* 0x002fea0003800000 */
.L_x_4572:
        /* <DEDUP_REMOVED lines=189> */
.L_x_4577:
[----:B------:R-:W-:Y:S01]  /*11f00*/  ULEA UR6, UR49, UR38, 0x3 ;  /* 0x0000002631067291 */ /* 0x000fe2000f8e183f */
[----:B------:R-:W-:-:S05]  /*11f10*/  IMAD.U32 R7, RZ, RZ, UR45 ;  /* 0x0000002dff077e24 */ /* 0x000fca000f8e00ff */
[----:B------:R-:W-:-:S04]  /*11f20*/  SHF.L.U32 R7, R7, 0x1f, RZ ;  /* 0x0000001f07077819 */ /* 0x000fc800000006ff */
[----:B------:R0:W1:Y:S01]  /*11f30*/  SYNCS.PHASECHK.TRANS64.TRYWAIT P2, [UR6+0x33450], R7 ;  /* 0x03345007ff0075a7 */ /* 0x0000620008040146 */
[----:B------:R-:W-:Y:S05]  /*11f40*/  @!P0 BRA `(.L_x_4578) ;  /* 0x0000000000048947 */ /* 0x000fea0003800000 */
[----:B------:R-:W-:Y:S01]  /*11f50*/  BPT.TRAP 0x1 ;  /* 0x000000040000795c */ /* 0x000fe20000300000 */
.L_x_4578:
[----:B-1----:R-:W-:Y:S05]  /*11f60*/  @P2 BRA `(.L_x_4576) ;  /* 0x0000000000082947 */ /* 0x002fea0003800000 */
[----:B------:R-:W1:Y:S02]  /*11f70*/  SYNCS.PHASECHK.TRANS64.TRYWAIT P2, [UR6+0x33450], R7 ;  /* 0x03345007ff0075a7 */ /* 0x000e640008040146 */
[----:B-1----:R-:W-:Y:S05]  /*11f80*/  @!P2 BRA `(.L_x_4579) ;  /* 0x000001ac0088a947 */ /* 0x002fea0003800000 */
.L_x_4576:
[----:B------:R-:W-:Y:S01]  /*11f90*/  UIADD3 UR6, UR38, 0x200, URZ ;  /* 0x0000020026067890 */ /* 0x000fe2000fffe03f */
[----:B------:R-:W-:Y:S01]  /*11fa0*/  WARPGROUP.ARRIVE ;  /* 0x00000000000079c5 */ /* 0x000fe20000000000 */
[----:B------:R-:W-:Y:S01]  /*11fb0*/  UMOV UR7, 0xc0000010 ;  /* 0xc000001000077882 */ /* 0x000fe20000000000 */
[----:B------:R-:W-:Y:S01]  /*11fc0*/  PLOP3.LUT P2, PT, PT, PT, UP0, 0x80, 0x0 ;  /* 0x000000000000781c */ /* 0x000fe20003f4f008 */
[----:B------:R-:W-:-:S03]  /*11fd0*/  USHF.R.U32.HI UR6, URZ, 0x4, UR6 ;  /* 0x000000043f067899 */ /* 0x000fc60008011606 */
[----:B------:R-:W2:Y:S01]  /*11fe0*/  S2R R9, SR_TID.X ;  /* 0x0000000000097919 */ /* 0x000ea20000002100 */
[----:B------:R-:W-:Y:S01]  /*11ff0*/  PLOP3.LUT P3, PT, PT, PT, UP0, 0x80, 0x0 ;  /* 0x000000000000781c */ /* 0x000fe20003f6f008 */
[----:B------:R-:W-:Y:S01]  /*12000*/  VIADD R10, R224, UR39 ;  /* 0x00000027e00a7c36 */ /* 0x000fe20008000000 */
[----:B------:R-:W-:Y:S01]  /*12010*/  ULOP3.LUT UR6, UR6, 0x3fff, URZ, 0xc0, !UPT ;  /* 0x00003fff06067892 */ /* 0x000fe2000f8ec03f */
[----:B01----:R-:W-:Y:S02]  /*12020*/  IMAD.U32 R7, RZ, RZ, UR56 ;  /* 0x00000038ff077e24 */ /* 0x003fe4000f8e00ff */
[----:B------:R-:W-:Y:S01]  /*12030*/  IMAD R11, R4, -0xa0, RZ ;  /* 0xffffff60040b7824 */ /* 0x000fe200078e02ff */
[----:B------:R-:W-:Y:S02]  /*12040*/  ULOP3.LUT UR6, UR6, 0x10000, URZ, 0xfc, !UPT ;  /* 0x0001000006067892 */ /* 0x000fe4000f8efc3f */
[----:B------:R-:W-:Y:S02]  /*12050*/  @!P1 LEA R7, R7, UR38, 0x3 ;  /* 0x0000002607079c11 */ /* 0x000fe4000f8e18ff */
[----:B------:R-:W-:Y:S01]  /*12060*/  UIMAD UR10, UR49, 0x780, UR6 ;  /* 0x00000780310a78a4 */ /* 0x000fe2000f8e0206 */
[----:B------:R-:W-:-:S02]  /*12070*/  IADD3 R13, -R23, 0x1, R11 ;  /* 0x00000001170d7810 */ /* 0x000fc40007ffe10b */
[----:B------:R-:W-:Y:S02]  /*12080*/  @!P1 VIADD R7, R7, 0x33440 ;  /* 0x0003344007079836 */ /* 0x000fe40000000000 */
[----:B------:R-:W-:Y:S02]  /*12090*/  IADD3 R13, -R16, R13, R22 ;  /* 0x0000000d100d7210 */ /* 0x000fe40007ffe116 */
[----:B------:R-:W-:Y:S01]  /*120a0*/  UMOV UR6, UR10 ;  /* 0x0000000a00067c82 */ /* 0x000fe20008000000 */
[----:B------:R-:W-:Y:S01]  /*120b0*/  @!P1 PRMT R7, RZ, 0x654, R7 ;  /* 0x00000654ff079816 */ /* 0x000fe20000000007 */
[----:B------:R-:W-:Y:S01]  /*120c0*/  QGMMA.64x192x32.F32.E4M3.E4M3 R24, R216, gdesc[UR4], R24, gsb0 ;  /* 0x02e00004d8187df3 */ /* 0x000fe20008000818 */
[----:B------:R-:W-:Y:S01]  /*120d0*/  UIADD3 UR6, UR10, 0x180, URZ ;  /* 0x000001800a067890 */ /* 0x000fe2000fffe03f */
[----:B------:R-:W-:Y:S01]  /*120e0*/  VIADD R12, R13, UR54 ;  /* 0x000000360d0c7c36 */ /* 0x000fe20008000000 */
[----:B------:R-:W-:Y:S01]  /*120f0*/  UMOV UR7, 0xc0000010 ;  /* 0xc000001000077882 */ /* 0x000fe20000000000 */
[----:B--2---:R-:W-:Y:S01]  /*12100*/  SHF.R.U32.HI R9, RZ, 0x7, R9 ;  /* 0x00000007ff097819 */ /* 0x004fe20000011609 */
[----:B------:R-:W-:-:S02]  /*12110*/  WARPGROUP.DEPBAR.LE gsb0, 0x0 ;  /* 0x00008000000079c5 */ /* 0x000fc40000010000 */
[----:B------:R-:W-:-:S13]  /*12120*/  WARPGROUP.ARRIVE ;  /* 0x00000000000079c5 */ /* 0x000fda0000000000 */
        /* <DEDUP_REMOVED lines=23> */
[----:B------:R-:W0:Y:S02]  /*122a0*/  SHFL.IDX PT, R19, R10, RZ, 0x1c1f ;  /* 0x001c1fff0a137589 */ /* 0x000e2400000e0000 */
[----:B------:R-:W-:Y:S02]  /*122b0*/  VIADD R13, R13, UR6 ;  /* 0x000000060d0d7c36 */ /* 0x000fe40008000000 */
[--C-:B0-----:R-:W-:Y:S02]  /*122c0*/  IMAD.IADD R14, R12, 0x1, R19.reuse ;  /* 0x000000010c0e7824 */ /* 0x101fe400078e0213 */
[----:B------:R-:W-:Y:S01]  /*122d0*/  IMAD.IADD R15, R13, 0x1, R19 ;  /* 0x000000010d0f7824 */ /* 0x000fe200078e0213 */
[----:B------:R-:W-:Y:S02]  /*122e0*/  WARPGROUP.DEPBAR.LE gsb0, 0x0 ;  /* 0x00008000000079c5 */ /* 0x000fe40000010000 */
[----:B------:R0:W-:Y:S06]  /*122f0*/  BAR.ARV R8, 0x100 ;  /* 0x000400080000751d */ /* 0x0001ec0000002000 */
[----:B------:R1:W-:Y:S02]  /*12300*/  @!P1 SYNCS.ARRIVE.TRANS64.RED.A1T0 RZ, [R7+URZ], RZ ;  /* 0x000000ff07ff99a7 */ /* 0x0003e4000810043f */
[----:B-1----:R-:W-:Y:S01]  /*12310*/  IMAD.IADD R7, R11, 0x1, -R23 ;  /* 0x000000010b077824 */ /* 0x002fe200078e0a17 */
[----:B0-----:R-:W-:Y:S06]  /*12320*/  @P2 BRA `(.L_x_4580) ;  /* 0x0000000000542947 */ /* 0x001fec0003800000 */
        /* <DEDUP_REMOVED lines=12> */
.L_x_4582:
[----:B------:R-:W-:-:S05]  /*123f0*/  IMAD.U32 R20, RZ, RZ, UR52 ;  /* 0x00000034ff147e24 */ /* 0x000fca000f8e00ff */
[----:B------:R-:W-:-:S13]  /*12400*/  ISETP.NE.AND P2, PT, R20, 0x1, PT ;  /* 0x000000011400780c */ /* 0x000fda0003f45270 */
[----:B------:R-:W0:Y:S02]  /*12410*/  @P2 LDC.64 R8, c[0x0][0x9e8] ;  /* 0x00027a00ff082b82 */ /* 0x000e240000000a00 */
[----:B0-----:R-:W-:-:S05]  /*12420*/  @P2 IMAD.HI.U32 R8, R19, R8, RZ ;  /* 0x0000000813082227 */ /* 0x001fca00078e00ff */
[----:B------:R-:W-:-:S07]  /*12430*/  @P2 SHF.R.U32.HI R19, RZ, R9, R8 ;  /* 0x00000009ff132219 */ /* 0x000fce0000011608 */
.L_x_4583:
[----:B------:R-:W-:Y:S05]  /*12440*/  BSYNC B0 ;  /* 0x0000000000007941 */ /* 0x000fea0003800000 */
.L_x_4581:
[----:B------:R-:W-:-:S05]  /*12450*/  IMAD R19, R19, R20, R7 ;  /* 0x0000001413137224 */ /* 0x000fca00078e0207 */
[----:B------:R-:W-:Y:S02]  /*12460*/  VIMNMX R15, R15, R19, !PT ;  /* 0x000000130f0f7248 */ /* 0x000fe40007fe0100 */
[----:B------:R-:W-:-:S07]  /*12470*/  VIADDMNMX R14, R19, R20, R14, PT ;  /* 0x00000014130e7246 */ /* 0x000fce000380010e */
.L_x_4580:
[C---:B------:R-:W-:Y:S01]  /*12480*/  ISETP.GE.AND P3, PT, R11.reuse, 0x2, PT ;  /* 0x000000020b00780c */ /* 0x040fe20003f66270 */
[----:B------:R-:W0:Y:S01]  /*12490*/  SHFL.IDX PT, R10, R10, 0x1, 0x1c1f ;  /* 0x003c1f000a0a7f89 */ /* 0x000e2200000e0000 */
        /* <DEDUP_REMOVED lines=10> */
[----:B------:R-:W-:Y:S01]  /*12540*/  FSEL R185, R185, -INF , !P3 ;  /* 0xff800000b9b97808 */ /* 0x000fe20005800000 */
[--C-:B0-----:R-:W-:Y:S01]  /*12550*/  IMAD.IADD R12, R12, 0x1, R10.reuse ;  /* 0x000000010c0c7824 */ /* 0x101fe200078e020a */
[----:B------:R-:W-:Y:S01]  /*12560*/  ISETP.LT.OR P2, PT, R14, 0x9, P2 ;  /* 0x000000090e00780c */ /* 0x000fe20001741670 */
[----:B------:R-:W-:Y:S01]  /*12570*/  IMAD.IADD R13, R13, 0x1, R10 ;  /* 0x000000010d0d7824 */ /* 0x000fe200078e020a */
[----:B------:R-:W-:Y:S02]  /*12580*/  ISETP.GE.AND P3, PT, R11, 0x11, PT ;  /* 0x000000110b00780c */ /* 0x000fe40003f66270 */
[----:B------:R-:W-:Y:S02]  /*12590*/  FSEL R188, R188, -INF , !P2 ;  /* 0xff800000bcbc7808 */ /* 0x000fe40005000000 */
[----:B------:R-:W-:Y:S02]  /*125a0*/  ISETP.GT.AND P2, PT, R15, 0x9, !P4 ;  /* 0x000000090f00780c */ /* 0x000fe40006744270 */
[----:B------:R-:W-:-:S02]  /*125b0*/  LOP3.LUT R17, R17, 0x7fffffff, RZ, 0xc0, !PT ;  /* 0x7fffffff11117812 */ /* 0x000fc400078ec0ff */
[----:B------:R-:W-:Y:S02]  /*125c0*/  ISETP.LT.OR P2, PT, R14, 0xa, P2 ;  /* 0x0000000a0e00780c */ /* 0x000fe40001741670 */
[----:B------:R-:W-:Y:S02]  /*125d0*/  @P4 LOP3.LUT R17, R17, 0x80000000, RZ, 0xfc, !PT ;  /* 0x8000000011114812 */ /* 0x000fe400078efcff */
        /* <DEDUP_REMOVED lines=13> */
[----:B------:R-:W-:Y:S02]  /*126b0*/  LOP3.LUT R2, R2, 0xfffffffd, RZ, 0xc0, !PT ;  /* 0xfffffffd02027812 */ /* 0x000fe400078ec0ff */
[----:B------:R-:W-:Y:S02]  /*126c0*/  ISETP.GT.AND P2, PT, R15, 0x18, !P3 ;  /* 0x000000180f00780c */ /* 0x000fe40005f44270 */
[----:B------:R-:W-:-:S02]  /*126d0*/  LOP3.LUT R17, R17, 0xfffffffd, RZ, 0xc0, !PT ;  /* 0xfffffffd11117812 */ /* 0x000fc400078ec0ff */
[----:B------:R-:W-:Y:S02]  /*126e0*/  ISETP.LT.OR P2, PT, R14, 0x19, P2 ;  /* 0x000000190e00780c */ /* 0x000fe40001741670 */
[----:B------:R-:W-:Y:S02]  /*126f0*/  @P4 LOP3.LUT R17, R17, 0x2, RZ, 0xfc, !PT ;  /* 0x0000000211114812 */ /* 0x000fe400078efcff */
[----:B------:R-:W-:Y:S02]  /*12700*/  @P3 LOP3.LUT R2, R2, 0x2, RZ, 0xfc, !PT ;  /* 0x0000000202023812 */ /* 0x000fe400078efcff */
[----:B------:R-:W-:Y:S02]  /*12710*/  ISETP.GE.AND P3, PT, R11, 0x1a, PT ;  /* 0x0000001a0b00780c */ /* 0x000fe40003f66270 */
[----:B------:R-:W-:Y:S02]  /*12720*/  FSEL R196, R196, -INF , !P2 ;  /* 0xff800000c4c47808 */ /* 0x000fe40005000000 */
[----:B------:R-:W-:-:S02]  /*12730*/  ISETP.GT.AND P2, PT, R15, 0x19, !P3 ;  /* 0x000000190f00780c */ /* 0x000fc40005f44270 */
[----:B------:R-:W-:Y:S02]  /*12740*/  LOP3.LUT R2, R2, 0xfffffff7, RZ, 0xc0, !PT ;  /* 0xfffffff702027812 */ /* 0x000fe400078ec0ff */
[----:B------:R-:W-:Y:S02]  /*12750*/  ISETP.LT.OR P2, PT, R14, 0x1a, P2 ;  /* 0x0000001a0e00780c */ /* 0x000fe40001741670 */
[----:B------:R-:W-:Y:S02]  /*12760*/  LOP3.LUT R17, R17, 0xfffffffb, RZ, 0xc0, !PT ;  /* 0xfffffffb11117812 */ /* 0x000fe400078ec0ff */
[----:B------:R-:W-:Y:S02]  /*12770*/  FSEL R197, R197, -INF , !P2 ;  /* 0xff800000c5c57808 */ /* 0x000fe40005000000 */
[----:B------:R-:W-:Y:S02]  /*12780*/  ISETP.GE.AND P2, PT, R11, 0x21, PT ;  /* 0x000000210b00780c */ /* 0x000fe40003f46270 */
[----:B------:R-:W-:-:S02]  /*12790*/  @P3 LOP3.LUT R2, R2, 0x8, RZ, 0xfc, !PT ;  /* 0x0000000802023812 */ /* 0x000fc400078efcff */
[----:B------:R-:W-:-:S04]  /*127a0*/  ISETP.GT.AND P3, PT, R15, 0x20, !P2 ;  /* 0x000000200f00780c */ /* 0x000fc80005764270 */
[----:B------:R-:W-:-:S04]  /*127b0*/  ISETP.LT.OR P3, PT, R14, 0x21, P3 ;  /* 0x000000210e00780c */ /* 0x000fc80001f61670 */
        /* <DEDUP_REMOVED lines=197> */
.L_x_4586:
[----:B------:R-:W-:-:S05]  /*13410*/  IMAD.U32 R11, RZ, RZ, UR52 ;  /* 0x00000034ff0b7e24 */ /* 0x000fca000f8e00ff */
[----:B------:R-:W-:-:S13]  /*13420*/  ISETP.NE.AND P6, PT, R11, 0x1, PT ;  /* 0x000000010b00780c */ /* 0x000fda0003fc5270 */
[----:B------:R-:W0:Y:S02]  /*13430*/  @P6 LDC.64 R8, c[0x0][0x9e8] ;  /* 0x00027a00ff086b82 */ /* 0x000e240000000a00 */
[----:B0-----:R-:W-:-:S05]  /*13440*/  @P6 IMAD.HI.U32 R8, R10, R8, RZ ;  /* 0x000000080a086227 */ /* 0x001fca00078e00ff */
[----:B------:R-:W-:-:S07]  /*13450*/  @P6 SHF.R.U32.HI R10, RZ, R9, R8 ;  /* 0x00000009ff0a6219 */ /* 0x000fce0000011608 */
.L_x_4587:
[----:B------:R-:W-:Y:S05]  /*13460*/  BSYNC B0 ;  /* 0x0000000000007941 */ /* 0x000fea0003800000 */
.L_x_4585:
[----:B------:R-:W-:-:S05]  /*13470*/  IMAD R7, R10, R11, R7 ;  /* 0x0000000b0a077224 */ /* 0x000fca00078e0207 */
[----:B------:R-:W-:Y:S02]  /*13480*/  VIMNMX R13, R13, R7, !PT ;  /* 0x000000070d0d7248 */ /* 0x000fe40007fe0100 */
[----:B------:R-:W-:-:S07]  /*13490*/  VIADDMNMX R12, R7, R11, R12, PT ;  /* 0x0000000b070c7246 */ /* 0x000fce000380010c */
.L_x_4584:
[----:B------:R-:W-:Y:S02]  /*134a0*/  ISETP.GT.AND P2, PT, R13, 0x20, !P2 ;  /* 0x000000200d00780c */ /* 0x000fe40005744270 */
[C---:B------:R-:W-:Y:S02]  /*134b0*/  LOP3.LUT P6, RZ, R17.reuse, 0x100000, RZ, 0xc0, !PT ;  /* 0x0010000011ff7812 */ /* 0x040fe400078cc0ff */
        /* <DEDUP_REMOVED lines=97> */
[----:B------:R-:W-:Y:S01]  /*13ad0*/  ISETP.GT.AND P3, PT, R13, 0x90, !P3 ;  /* 0x000000900d00780c */ /* 0x000fe20005f64270 */
[----:B------:R-:W0:Y:S01]  /*13ae0*/  SHFL.BFLY PT, R8, R7, 0x2, 0x1f ;  /* 0x0c401f0007087f89 */ /* 0x000e2200000e0000 */
[----:B------:R-:W-:Y:S02]  /*13af0*/  FSEL R166, R166, -INF , !P2 ;  /* 0xff800000a6a67808 */ /* 0x000fe40005000000 */
[----:B------:R-:W-:-:S02]  /*13b00*/  LOP3.LUT P2, RZ, R17, 0x1000, RZ, 0xc0, !PT ;  /* 0x0000100011ff7812 */ /* 0x000fc4000784c0ff */
[C---:B------:R-:W-:Y:S02]  /*13b10*/  ISETP.GT.AND P4, PT, R13.reuse, 0x91, !P4 ;  /* 0x000000910d00780c */ /* 0x040fe40006784270 */
[C---:B------:R-:W-:Y:S02]  /*13b20*/  ISETP.GT.AND P2, PT, R13.reuse, 0x59, !P2 ;  /* 0x000000590d00780c */ /* 0x040fe40005744270 */
[C---:B------:R-:W-:Y:S02]  /*13b30*/  ISETP.LT.OR P3, PT, R12.reuse, 0x91, P3 ;  /* 0x000000910c00780c */ /* 0x040fe40001f61670 */
[----:B------:R-:W-:Y:S02]  /*13b40*/  ISETP.LT.OR P2, PT, R12, 0x5a, P2 ;  /* 0x0000005a0c00780c */ /* 0x000fe40001741670 */
[----:B------:R-:W-:Y:S02]  /*13b50*/  ISETP.GT.AND P5, PT, R13, 0x98, !P5 ;  /* 0x000000980d00780c */ /* 0x000fe40006fa4270 */
[----:B------:R-:W-:-:S02]  /*13b60*/  FSEL R167, R167, -INF , !P2 ;  /* 0xff800000a7a77808 */ /* 0x000fc40005000000 */
[----:B------:R-:W-:Y:S02]  /*13b70*/  LOP3.LUT P2, RZ, R17, 0x800, RZ, 0xc0, !PT ;  /* 0x0000080011ff7812 */ /* 0x000fe4000784c0ff */
[----:B------:R-:W-:Y:S02]  /*13b80*/  ISETP.LT.OR P4, PT, R12, 0x92, P4 ;  /* 0x000000920c00780c */ /* 0x000fe40002781670 */
[----:B------:R-:W-:Y:S02]  /*13b90*/  ISETP.GT.AND P2, PT, R13, 0x60, !P2 ;  /* 0x000000600d00780c */ /* 0x000fe40005744270 */
[----:B------:R-:W-:Y:S02]  /*13ba0*/  FSEL R130, R130, -INF , !P3 ;  /* 0xff80000082827808 */ /* 0x000fe40005800000 */
[----:B------:R-:W-:Y:S02]  /*13bb0*/  ISETP.LT.OR P2, PT, R12, 0x61, P2 ;  /* 0x000000610c00780c */ /* 0x000fe40001741670 */
[----:B0-----:R-:W-:-:S02]  /*13bc0*/  FMNMX.FTZ R7, R7, R8, !PT ;  /* 0x0000000807077209 */ /* 0x001fc40007810000 */
[----:B------:R-:W-:Y:S02]  /*13bd0*/  FSEL R138, R138, -INF , !P2 ;  /* 0xff8000008a8a7808 */ /* 0x000fe40005000000 */
[----:B------:R-:W-:Y:S01]  /*13be0*/  LOP3.LUT P2, RZ, R17, 0x400, RZ, 0xc0, !PT ;  /* 0x0000040011ff7812 */ /* 0x000fe2000784c0ff */
[----:B------:R-:W0:Y:S01]  /*13bf0*/  SHFL.BFLY PT, R8, R7, 0x1, 0x1f ;  /* 0x0c201f0007087f89 */ /* 0x000e2200000e0000 */
[C---:B------:R-:W-:Y:S02]  /*13c00*/  ISETP.LT.OR P5, PT, R12.reuse, 0x99, P5 ;  /* 0x000000990c00780c */ /* 0x040fe40002fa1670 */
[----:B------:R-:W-:Y:S02]  /*13c10*/  ISETP.GT.AND P2, PT, R13, 0x61, !P2 ;  /* 0x000000610d00780c */ /* 0x000fe40005744270 */
[----:B------:R-:W-:Y:S02]  /*13c20*/  FSEL R131, R131, -INF , !P4 ;  /* 0xff80000083837808 */ /* 0x000fe40006000000 */
[----:B------:R-:W-:-:S02]  /*13c30*/  ISETP.LT.OR P2, PT, R12, 0x62, P2 ;  /* 0x000000620c00780c */ /* 0x000fc40001741670 */
[----:B------:R-:W-:Y:S02]  /*13c40*/  FSEL R134, R134, -INF , !P5 ;  /* 0xff80000086867808 */ /* 0x000fe40006800000 */
[----:B------:R-:W-:Y:S02]  /*13c50*/  FSEL R139, R139, -INF , !P2 ;  /* 0xff8000008b8b7808 */ /* 0x000fe40005000000 */
[----:B------:R-:W-:Y:S02]  /*13c60*/  ISETP.GT.AND P2, PT, R13, 0x68, !P6 ;  /* 0x000000680d00780c */ /* 0x000fe40007744270 */
[----:B------:R-:W-:Y:S02]  /*13c70*/  LOP3.LUT P6, RZ, R2, 0x2, RZ, 0xc0, !PT ;  /* 0x0000000202ff7812 */ /* 0x000fe400078cc0ff */
[----:B------:R-:W-:-:S04]  /*13c80*/  ISETP.LT.OR P2, PT, R12, 0x69, P2 ;  /* 0x000000690c00780c */ /* 0x000fc80001741670 */
[----:B------:R-:W-:Y:S02]  /*13c90*/  FSEL R142, R142, -INF , !P2 ;  /* 0xff8000008e8e7808 */ /* 0x000fe40005000000 */
[----:B------:R-:W-:Y:S02]  /*13ca0*/  LOP3.LUT P2, RZ, R17, 0x100, RZ, 0xc0, !PT ;  /* 0x0000010011ff7812 */ /* 0x000fe4000784c0ff */
[----:B0-----:R-:W-:Y:S02]  /*13cb0*/  FMNMX.FTZ R7, R7, R8, !PT ;  /* 0x0000000807077209 */ /* 0x001fe40007810000 */
        /* <DEDUP_REMOVED lines=43> */
[----:B------:R-:W-:-:S04]  /*13f70*/  FSETP.NEU.FTZ.AND P2, PT, R7, -INF , PT ;  /* 0xff8000000700780b */ /* 0x000fc80003f5d000 */
[----:B------:R-:W-:-:S05]  /*13f80*/  FSEL R8, R7, RZ, P2 ;  /* 0x000000ff07087208 */ /* 0x000fca0001000000 */
[----:B------:R-:W-:Y:S01]  /*13f90*/  FADD.FTZ R3, -R8, R3 ;  /* 0x0000000308037221 */ /* 0x000fe20000010100 */
[----:B------:R-:W-:-:S03]  /*13fa0*/  IMAD.U32 R8, RZ, RZ, UR40 ;  /* 0x00000028ff087e24 */ /* 0x000fc6000f8e00ff */
[----:B------:R-:W-:Y:S01]  /*13fb0*/  FMUL.FTZ R3, R3, UR40 ;  /* 0x0000002803037c20 */ /* 0x000fe20008410000 */
[----:B------:R-:W-:-:S05]  /*13fc0*/  FFMA.FTZ R8, R7, R8, -8 ;  /* 0xc100000007087423 */ /* 0x000fca0000010008 */
[----:B------:R-:W-:Y:S01]  /*13fd0*/  FSEL R8, R8, RZ, P2 ;  /* 0x000000ff08087208 */ /* 0x000fe20001000000 */
[----:B------:R-:W-:Y:S01]  /*13fe0*/  MUFU.EX2 R3, R3 ;  /* 0x0000000300037308 */ /* 0x000fe20000000800 */
[----:B------:R-:W-:Y:S02]  /*13ff0*/  ISETP.GT.AND P2, PT, R13, 0x19, !P6 ;  /* 0x000000190d00780c */ /* 0x000fe40007744270 */
[----:B------:R-:W-:Y:S01]  /*14000*/  LOP3.LUT P6, RZ, R17, 0x10000000, RZ, 0xc0, !PT ;  /* 0x1000000011ff7812 */ /* 0x000fe200078cc0ff */
[----:B------:R-:W-:-:S01]  /*14010*/  FFMA.FTZ R184, R184, UR40, -R8 ;  /* 0x00000028b8b87c23 */ /* 0x000fc20008010808 */
[----:B------:R-:W-:Y:S01]  /*14020*/  ISETP.LT.OR P2, PT, R12, 0x1a, P2 ;  /* 0x0000001a0c00780c */ /* 0x000fe20001741670 */
[----:B------:R-:W-:-:S01]  /*14030*/  FFMA.FTZ R185, R185, UR40, -R8 ;  /* 0x00000028b9b97c23 */ /* 0x000fc20008010808 */
[--C-:B------:R-:W-:Y:S01]  /*14040*/  FFMA.FTZ R188, R188, UR40, -R8.reuse ;  /* 0x00000028bcbc7c23 */ /* 0x100fe20008010808 */
[----:B------:R-:W-:-:S01]  /*14050*/  FFMA.FTZ R189, R189, UR40, -R8 ;  /* 0x00000028bdbd7c23 */ /* 0x000fc20008010808 */
[----:B------:R-:W-:Y:S01]  /*14060*/  FSEL R199, R199, -INF , !P2 ;  /* 0xff800000c7c77808 */ /* 0x000fe20005000000 */
[----:B------:R-:W0:Y:S01]  /*14070*/  MUFU.EX2 R184, R184 ;  /* 0x000000b800b87308 */ /* 0x000e220000000800 */
[----:B------:R-:W-:Y:S01]  /*14080*/  LOP3.LUT P2, RZ, R17, 0x1, RZ, 0xc0, !PT ;  /* 0x0000000111ff7812 */ /* 0x000fe2000784c0ff */
[--C-:B------:R-:W-:Y:S01]  /*14090*/  FFMA.FTZ R192, R192, UR40, -R8.reuse ;  /* 0x00000028c0c07c23 */ /* 0x100fe20008010808 */
[----:B------:R-:W-:-:S01]  /*140a0*/  FFMA.FTZ R193, R193, UR40, -R8 ;  /* 0x00000028c1c17c23 */ /* 0x000fc20008010808 */
[--C-:B------:R-:W-:Y:S01]  /*140b0*/  FFMA.FTZ R196, R196, UR40, -R8.reuse ;  /* 0x00000028c4c47c23 */ /* 0x100fe20008010808 */
[----:B------:R-:W-:Y:S01]  /*140c0*/  ISETP.GT.AND P2, PT, R13, RZ, !P2 ;  /* 0x000000ff0d00720c */ /* 0x000fe20005744270 */
[--C-:B------:R-:W-:Y:S01]  /*140d0*/  FFMA.FTZ R197, R197, UR40, -R8.reuse ;  /* 0x00000028c5c57c23 */ /* 0x100fe20008010808 */
[----:B------:R-:W-:-:S01]  /*140e0*/  FFMA.FTZ R168, R168, UR40, -R8 ;  /* 0x00000028a8a87c23 */ /* 0x000fc20008010808 */
[----:B------:R-:W1:Y:S01]  /*140f0*/  MUFU.EX2 R185, R185 ;  /* 0x000000b900b97308 */ /* 0x000e620000000800 */
[----:B------:R-:W-:Y:S01]  /*14100*/  ISETP.LT.OR P2, PT, R12, 0x1, P2 ;  /* 0x000000010c00780c */ /* 0x000fe20001741670 */
[--C-:B------:R-:W-:Y:S01]  /*14110*/  FFMA.FTZ R169, R169, UR40, -R8.reuse ;  /* 0x00000028a9a97c23 */ /* 0x100fe20008010808 */
[----:B------:R-:W-:-:S01]  /*14120*/  FFMA.FTZ R172, R172, UR40, -R8 ;  /* 0x00000028acac7c23 */ /* 0x000fc20008010808 */
[--C-:B------:R-:W-:Y:S01]  /*14130*/  FFMA.FTZ R173, R173, UR40, -R8.reuse ;  /* 0x00000028adad7c23 */ /* 0x100fe20008010808 */
[----:B------:R-:W-:Y:S01]  /*14140*/  FSEL R186, R186, -INF , !P2 ;  /* 0xff800000baba7808 */ /* 0x000fe20005000000 */
[----:B------:R-:W-:Y:S01]  /*14150*/  FFMA.FTZ R176, R176, UR40, -R8 ;  /* 0x00000028b0b07c23 */ /* 0x000fe20008010808 */
[----:B------:R-:W-:Y:S01]  /*14160*/  LOP3.LUT P2, RZ, R17, 0x8000000, RZ, 0xc0, !PT ;  /* 0x0800000011ff7812 */ /* 0x000fe2000784c0ff */
[----:B------:R-:W-:Y:S01]  /*14170*/  MUFU.EX2 R188, R188 ;  /* 0x000000bc00bc7308 */ /* 0x000fe20000000800 */
[----:B------:R-:W-:Y:S01]  /*14180*/  FMNMX.FTZ R9, R186, R0, !PT ;  /* 0x00000000ba097209 */ /* 0x000fe20007810000 */
[----:B0-----:R-:W-:Y:S01]  /*14190*/  FFMA.FTZ R6, R3, R6, R184 ;  /* 0x0000000603067223 */ /* 0x001fe200000100b8 */
[----:B------:R-:W-:Y:S01]  /*141a0*/  ISETP.GT.AND P2, PT, R13, 0x80, !P2 ;  /* 0x000000800d00780c */ /* 0x000fe20005744270 */
[--C-:B------:R-:W-:Y:S01]  /*141b0*/  FFMA.FTZ R177, R177, UR40, -R8.reuse ;  /* 0x00000028b1b17c23 */ /* 0x100fe20008010808 */
[----:B------:R-:W-:Y:S01]  /*141c0*/  FMNMX.FTZ R9, R187, R9, !PT ;  /* 0x00000009bb097209 */ /* 0x000fe20007810000 */
[----:B------:R-:W-:Y:S01]  /*141d0*/  FFMA.FTZ R180, R180, UR40, -R8 ;  /* 0x00000028b4b47c23 */ /* 0x000fe20008010808 */
[----:B------:R-:W-:Y:S01]  /*141e0*/  ISETP.LT.OR P2, PT, R12, 0x81, P2 ;  /* 0x000000810c00780c */ /* 0x000fe20001741670 */
[----:B------:R-:W-:Y:S01]  /*141f0*/  MUFU.EX2 R189, R189 ;  /* 0x000000bd00bd7308 */ /* 0x000fe20000000800 */
[----:B------:R-:W-:Y:S01]  /*14200*/  FMNMX.FTZ R9, R190, R9, !PT ;  /* 0x00000009be097209 */ /* 0x000fe20007810000 */
[----:B-1----:R-:W-:Y:S01]  /*14210*/  FADD.FTZ R6, R185, R6 ;  /* 0x00000006b9067221 */ /* 0x002fe20000010000 */
[----:B------:R-:W-:Y:S01]  /*14220*/  FSEL R122, R122, -INF , !P2 ;  /* 0xff8000007a7a7808 */ /* 0x000fe20005000000 */
[--C-:B------:R-:W-:Y:S01]  /*14230*/  FFMA.FTZ R181, R181, UR40, -R8.reuse ;  /* 0x00000028b5b57c23 */ /* 0x100fe20008010808 */
[----:B------:R-:W-:Y:S01]  /*14240*/  FMNMX.FTZ R9, R191, R9, !PT ;  /* 0x00000009bf097209 */ /* 0x000fe20007810000 */
[--C-:B------:R-:W-:Y:S01]  /*14250*/  FFMA.FTZ R152, R152, UR40, -R8.reuse ;  /* 0x0000002898987c23 */ /* 0x100fe20008010808 */
[----:B------:R-:W-:Y:S01]  /*14260*/  LOP3.LUT P2, RZ, R17, 0x4000000, RZ, 0xc0, !PT ;  /* 0x0400000011ff7812 */ /* 0x000fe2000784c0ff */
[----:B------:R-:W-:Y:S01]  /*14270*/  MUFU.EX2 R192, R192 ;  /* 0x000000c000c07308 */ /* 0x000fe20000000800 */
[----:B------:R-:W-:Y:S01]  /*14280*/  FMNMX.FTZ R9, R194, R9, !PT ;  /* 0x00000009c2097209 */ /* 0x000fe20007810000 */
[--C-:B------:R-:W-:Y:S01]  /*14290*/  FFMA.FTZ R153, R153, UR40, -R8.reuse ;  /* 0x0000002899997c23 */ /* 0x100fe20008010808 */
[----:B------:R-:W-:Y:S01]  /*142a0*/  ISETP.GT.AND P2, PT, R13, 0x81, !P2 ;  /* 0x000000810d00780c */ /* 0x000fe20005744270 */
[--C-:B------:R-:W-:Y:S01]  /*142b0*/  FFMA.FTZ R156, R156, UR40, -R8.reuse ;  /* 0x000000289c9c7c23 */ /* 0x100fe20008010808 */
[----:B------:R-:W-:Y:S01]  /*142c0*/  FMNMX.FTZ R9, R195, R9, !PT ;  /* 0x00000009c3097209 */ /* 0x000fe20007810000 */
[--C-:B------:R-:W-:Y:S01]  /*142d0*/  FFMA.FTZ R157, R157, UR40, -R8.reuse ;  /* 0x000000289d9d7c23 */ /* 0x100fe20008010808 */
[----:B------:R-:W-:Y:S01]  /*142e0*/  ISETP.LT.OR P2, PT, R12, 0x82, P2 ;  /* 0x000000820c00780c */ /* 0x000fe20001741670 */
[----:B------:R-:W-:Y:S01]  /*142f0*/  MUFU.EX2 R193, R193 ;  /* 0x000000c100c17308 */ /* 0x000fe20000000800 */
[----:B------:R-:W-:Y:S01]  /*14300*/  FMNMX.FTZ R9, R198, R9, !PT ;  /* 0x00000009c6097209 */ /* 0x000fe20007810000 */
[--C-:B------:R-:W-:Y:S01]  /*14310*/  FFMA.FTZ R160, R160, UR40, -R8.reuse ;  /* 0x00000028a0a07c23 */ /* 0x100fe20008010808 */
        /* <DEDUP_REMOVED lines=44> */
[----:B------:R-:W-:Y:S01]  /*145e0*/  FSEL R135, R135, -INF , !P2 ;  /* 0xff80000087877808 */ /* 0x000fe20005000000 */
[----:B------:R-:W-:Y:S01]  /*145f0*/  MUFU.EX2 R173, R173 ;  /* 0x000000ad00ad7308 */ /* 0x000fe20000000800 */
[----:B------:R-:W-:Y:S01]  /*14600*/  FMNMX.FTZ R9, R158, R9, !PT ;  /* 0x000000099e097209 */ /* 0x000fe20007810000 */
[--C-:B------:R-:W-:Y:S01]  /*14610*/  FFMA.FTZ R132, R132, UR40, -R8.reuse ;  /* 0x0000002884847c23 */ /* 0x100fe20008010808 */
[----:B------:R-:W-:-:S02]  /*14620*/  FFMA.FTZ R8, R133, UR40, -R8 ;  /* 0x0000002885087c23 */ /* 0x000fc40008010808 */
        /* <DEDUP_REMOVED lines=43> */
[----:B------:R-:W-:-:S04]  /*148e0*/  FSETP.NEU.FTZ.AND P2, PT, R9, -INF , PT ;  /* 0xff8000000900780b */ /* 0x000fc80003f5d000 */
[----:B------:R-:W-:-:S03]  /*148f0*/  FSEL R10, R9, RZ, P2 ;  /* 0x000000ff090a7208 */ /* 0x000fc60001000000 */
[----:B------:R-:W-:Y:S02]  /*14900*/  MUFU.EX2 R148, R148 ;  /* 0x0000009400947308 */ /* 0x000fe40000000800 */
[----:B------:R-:W-:-:S01]  /*14910*/  FADD.FTZ R0, -R10, R0 ;  /* 0x000000000a007221 */ /* 0x000fc20000010100 */
[----:B------:R-:W-:-:S03]  /*14920*/  IMAD.U32 R10, RZ, RZ, UR40 ;  /* 0x00000028ff0a7e24 */ /* 0x000fc6000f8e00ff */
[----:B------:R-:W-:Y:S01]  /*14930*/  FMUL.FTZ R0, R0, UR40 ;  /* 0x0000002800007c20 */ /* 0x000fe20008410000 */
[----:B------:R-:W-:-:S01]  /*14940*/  FFMA.FTZ R10, R9, R10, -8 ;  /* 0xc1000000090a7423 */ /* 0x000fc2000001000a */
[----:B------:R-:W-:Y:S04]  /*14950*/  MUFU.EX2 R149, R149 ;  /* 0x0000009500957308 */ /* 0x000fe80000000800 */
[----:B------:R-:W-:-:S04]  /*14960*/  FSEL R10, R10, RZ, P2 ;  /* 0x000000ff0a0a7208 */ /* 0x000fc80001000000 */
        /* <DEDUP_REMOVED lines=58> */
[----:B------:R-:W-:Y:S01]  /*14d10*/  FADD.FTZ R5, R168, R5 ;  /* 0x00000005a8057221 */ /* 0x000fe20000010000 */
[----:B------:R-:W-:-:S03]  /*14d20*/  FFMA.FTZ R10, R135, UR40, -R10 ;  /* 0x00000028870a7c23 */ /* 0x000fc6000801080a */
        /* <DEDUP_REMOVED lines=109> */
.L_x_4588:
[----:B------:R-:W-:Y:S01]  /*15400*/  ULEA UR6, UR49, UR38, 0x3 ;  /* 0x0000002631067291 */ /* 0x000fe2000f8e183f */
[----:B------:R-:W-:Y:S01]  /*15410*/  ISETP.GT.AND P2, PT, R4, UR57, PT ;  /* 0x0000003904007c0c */ /* 0x000fe2000bf44270 */
[----:B------:R-:W-:Y:S01]  /*15420*/  UMOV UR45, UR55 ;  /* 0x00000037002d7c82 */ /* 0x000fe20008000000 */
[----:B------:R-:W-:Y:S01]  /*15430*/  F2FP.SATFINITE.E4M3.F32.PACK_AB_MERGE_C R188, R189, R188, RZ ;  /* 0x000000bcbdbc723e */ /* 0x000fe200048070ff */
[----:B------:R-:W-:Y:S01]  /*15440*/  UIADD3 UR6, UR6, 0x33460, URZ ;  /* 0x0003346006067890 */ /* 0x000fe2000fffe03f */
[----:B------:R-:W-:Y:S01]  /*15450*/  F2FP.SATFINITE.E4M3.F32.PACK_AB_MERGE_C R190, R191, R190, RZ ;  /* 0x000000bebfbe723e */ /* 0x000fe200048070ff */
[----:B------:R-:W-:Y:S01]  /*15460*/  UMOV UR49, UR56 ;  /* 0x0000003800317c82 */ /* 0x000fe20008000000 */
[----:B------:R-:W-:Y:S01]  /*15470*/  F2FP.SATFINITE.E4M3.F32.PACK_AB_MERGE_C R188, R185, R184, R188 ;  /* 0x000000b8b9bc723e */ /* 0x000fe200048070bc */
        /* <DEDUP_REMOVED lines=140> */
[----:B------:R-:W-:Y:S01]  /*15d40*/  IMAD.MOV.U32 R0, RZ, RZ, R9 ;  /* 0x000000ffff007224 */ /* 0x000fe200078e0009 */
[----:B------:R-:W-:Y:S01]  /*15d50*/  UMOV UR49, UR56 ;  /* 0x0000003800317c82 */ /* 0x000fe20008000000 */
[----:B------:R-:W-:Y:S01]  /*15d60*/  IMAD.MOV.U32 R3, RZ, RZ, R7 ;  /* 0x000000ffff037224 */ /* 0x000fe200078e0007 */
[----:B------:R-:W-:-:S06]  /*15d70*/  UMOV UR45, UR55 ;  /* 0x00000037002d7c82 */ /* 0x000fcc0008000000 */
.L_x_4571:
        /* <DEDUP_REMOVED lines=25> */
.L_x_4591:
[----:B------:R-:W-:-:S11]  /*15f10*/  UISETP.NE.AND UP2, UPT, UR11, 0x1, UPT ;  /* 0x000000010b00788c */ /* 0x000fd6000bf45270 */
[----:B------:R-:W-:Y:S02]  /*15f20*/  @UP2 ULDC.64 UR14, c[0x0][0x9e8] ;  /* 0x00027a00000e2ab9 */ /* 0x000fe40000000a00 */
[----:B------:R-:W-:-:S04]  /*15f30*/  UIMAD.WIDE.U32 UR6, UR10, UR14, URZ ;  /* 0x0000000e0a0672a5 */ /* 0x000fc8000f8e003f */
[----:B------:R-:W-:-:S12]  /*15f40*/  @UP2 USHF.R.U32.HI UR10, URZ, UR15, UR7 ;  /* 0x0000000f3f0a2299 */ /* 0x000fd80008011607 */
.L_x_4592:
[----:B------:R-:W-:-:S04]  /*15f50*/  UIMAD UR10, UR10, UR11, URZ ;  /* 0x0000000b0a0a72a4 */ /* 0x000fc8000f8e023f */
[----:B------:R-:W-:-:S04]  /*15f60*/  UISETP.LT.AND UP2, UPT, UR53, UR10, UPT ;  /* 0x0000000a3500728c */ /* 0x000fc8000bf41270 */
[----:B------:R-:W-:-:S12]  /*15f70*/  USEL UR53, UR53, UR10, !UP2 ;  /* 0x0000000a35357287 */ /* 0x000fd8000d000000 */
.L_x_4590:
        /* <DEDUP_REMOVED lines=12> */
.L_x_4603:
[----:B------:R-:W-:Y:S01]  /*16040*/  ISETP.NE.AND P3, PT, RZ, UR44, PT ;  /* 0x0000002cff007c0c */ /* 0x000fe2000bf65270 */
[----:B------:R-:W-:-:S04]  /*16050*/  UISETP.NE.AND UP2, UPT, UR53, 0x1, UPT ;  /* 0x000000013500788c */ /* 0x000fc8000bf45270 */
[----:B------:R-:W-:-:S04]  /*16060*/  USEL UR45, URZ, 0x1, UP2 ;  /* 0x000000013f2d7887 */ /* 0x000fc80009000000 */
[----:B------:R-:W-:-:S04]  /*16070*/  ULOP3.LUT UR45, UR54, UR45, URZ, 0x3c, !UPT ;  /* 0x0000002d362d7292 */ /* 0x000fc8000f8e3c3f */
[----:B0-----:R-:W-:Y:S08]  /*16080*/  @P3 BRA `(.L_x_4594) ;  /* 0x0000000000383947 */ /* 0x001ff00003800000 */
[----:B------:R-:W-:Y:S05]  /*16090*/  @!P0 BRA `(.L_x_4595) ;  /* 0x0000000000048947 */ /* 0x000fea0003800000 */
[----:B------:R-:W-:Y:S01]  /*160a0*/  BPT.TRAP 0x1 ;  /* 0x000000040000795c */ /* 0x000fe20000300000 */
.L_x_4595:
        /* <DEDUP_REMOVED lines=9> */
.L_x_4596:
[----:B-1----:R-:W-:Y:S05]  /*16140*/  @P2 BRA `(.L_x_4594) ;  /* 0x0000000000082947 */ /* 0x002fea0003800000 */
[----:B------:R-:W1:Y:S02]  /*16150*/  SYNCS.PHASECHK.TRANS64.TRYWAIT P2, [UR6+0x33430], R0 ;  /* 0x03343000ff0075a7 */ /* 0x000e640008040146 */
[----:B-1----:R-:W-:Y:S05]  /*16160*/  @!P2 BRA `(.L_x_4597) ;  /* 0x0000016c0028a947 */ /* 0x002fea0003800000 */
.L_x_4594:
        /* <DEDUP_REMOVED lines=192> */
.L_x_4599:
[----:B------:R-:W-:Y:S01]  /*16d70*/  ULEA UR6, UR53, UR38, 0x3 ;  /* 0x0000002635067291 */ /* 0x000fe2000f8e183f */
[----:B------:R-:W-:-:S05]  /*16d80*/  IMAD.U32 R0, RZ, RZ, UR54 ;  /* 0x00000036ff007e24 */ /* 0x000fca000f8e00ff */
[----:B------:R-:W-:-:S04]  /*16d90*/  SHF.L.U32 R0, R0, 0x1f, RZ ;  /* 0x0000001f00007819 */ /* 0x000fc800000006ff */
[----:B------:R0:W1:Y:S01]  /*16da0*/  SYNCS.PHASECHK.TRANS64.TRYWAIT P2, [UR6+0x33450], R0 ;  /* 0x03345000ff0075a7 */ /* 0x0000620008040146 */
[----:B------:R-:W-:Y:S05]  /*16db0*/  @!P0 BRA `(.L_x_4600) ;  /* 0x0000000000048947 */ /* 0x000fea0003800000 */
[----:B------:R-:W-:Y:S01]  /*16dc0*/  BPT.TRAP 0x1 ;  /* 0x000000040000795c */ /* 0x000fe20000300000 */
.L_x_4600:
[----:B-1----:R-:W-:Y:S05]  /*16dd0*/  @P2 BRA `(.L_x_4598) ;  /* 0x0000000000082947 */ /* 0x002fea0003800000 */
[----:B------:R-:W1:Y:S02]  /*16de0*/  SYNCS.PHASECHK.TRANS64.TRYWAIT P2, [UR6+0x33450], R0 ;  /* 0x03345000ff0075a7 */ /* 0x000e640008040146 */
[----:B-1----:R-:W-:Y:S05]  /*16df0*/  @!P2 BRA `(.L_x_4601) ;  /* 0x00000160001ca947 */ /* 0x002fea0003800000 */
.L_x_4598:
[----:B------:R-:W-:Y:S01]  /*16e00*/  UIADD3 UR6, UR38, 0x200, URZ ;  /* 0x0000020026067890 */ /* 0x000fe2000fffe03f */
[----:B------:R-:W-:Y:S01]  /*16e10*/  WARPGROUP.ARRIVE ;  /* 0x00000000000079c5 */ /* 0x000fe20000000000 */
[----:B------:R-:W-:Y:S01]  /*16e20*/  UMOV UR7, 0xc0000010 ;  /* 0xc000001000077882 */ /* 0x000fe20000000000 */
[----:B-1----:R-:W-:Y:S01]  /*16e30*/  FMNMX.FTZ R3, R184, R7, !PT ;  /* 0x00000007b8037209 */ /* 0x002fe20007810000 */
[----:B------:R-:W-:Y:S01]  /*16e40*/  USHF.R.U32.HI UR6, URZ, 0x4, UR6 ;  /* 0x000000043f067899 */ /* 0x000fe20008011606 */
[----:B0-----:R-:W-:Y:S02]  /*16e50*/  FMNMX.FTZ R0, R186, R8, !PT ;  /* 0x00000008ba007209 */ /* 0x001fe40007810000 */
        /* <DEDUP_REMOVED lines=89> */
[----:B0-----:R-:W-:-:S02]  /*173f0*/  FMNMX.FTZ R3, R3, R10, !PT ;  /* 0x0000000a03037209 */ /* 0x001fc40007810000 */
[----:B-1----:R-:W-:-:S03]  /*17400*/  FMNMX.FTZ R0, R0, R9, !PT ;  /* 0x0000000900007209 */ /* 0x002fc60007810000 */
[----:B------:R-:W0:Y:S04]  /*17410*/  SHFL.BFLY PT, R10, R3, 0x1, 0x1f ;  /* 0x0c201f00030a7f89 */ /* 0x000e2800000e0000 */
[----:B------:R-:W1:Y:S01]  /*17420*/  SHFL.BFLY PT, R9, R0, 0x1, 0x1f ;  /* 0x0c201f0000097f89 */ /* 0x000e6200000e0000 */
[----:B0-----:R-:W-:Y:S02]  /*17430*/  FMNMX.FTZ R3, R3, R10, !PT ;  /* 0x0000000a03037209 */ /* 0x001fe40007810000 */
[----:B-1----:R-:W-:-:S03]  /*17440*/  FMNMX.FTZ R0, R0, R9, !PT ;  /* 0x0000000900007209 */ /* 0x002fc60007810000 */
[----:B------:R-:W-:-:S04]  /*17450*/  FADD.FTZ R7, -R3, R7 ;  /* 0x0000000703077221 */ /* 0x000fc80000010100 */
[----:B------:R-:W-:Y:S01]  /*17460*/  FMUL.FTZ R9, R7, UR40 ;  /* 0x0000002807097c20 */ /* 0x000fe20008410000 */
[----:B------:R-:W-:-:S01]  /*17470*/  FADD.FTZ R7, -R0, R8 ;  /* 0x0000000800077221 */ /* 0x000fc20000010100 */
[----:B------:R-:W-:Y:S02]  /*17480*/  WARPGROUP.DEPBAR.LE gsb0, 0x0 ;  /* 0x00008000000079c5 */ /* 0x000fe40000010000 */
[----:B------:R-:W-:Y:S01]  /*17490*/  WARPGROUP.ARRIVE ;  /* 0x00000000000079c5 */ /* 0x000fe20000000000 */
[----:B------:R0:W-:Y:S01]  /*174a0*/  MUFU.EX2 R8, R9 ;  /* 0x0000000900087308 */ /* 0x0001e20000000800 */
[----:B------:R-:W-:-:S04]  /*174b0*/  FMUL.FTZ R7, R7, UR40 ;  /* 0x0000002807077c20 */ /* 0x000fc80008410000 */
[----:B------:R-:W-:Y:S01]  /*174c0*/  QGMMA.64x192x32.F32.E4M3.E4M3 R24, R212, gdesc[UR4], R24, gsb0 ;  /* 0x02e00004d4187df3 */ /* 0x000fe20008000818 */
[----:B------:R-:W-:Y:S01]  /*174d0*/  UIADD3 UR6, UR10, 0x300, URZ ;  /* 0x000003000a067890 */ /* 0x000fe2000fffe03f */
[----:B------:R-:W-:Y:S01]  /*174e0*/  UMOV UR7, 0xc0000010 ;  /* 0xc000001000077882 */ /* 0x000fe20000000000 */
[----:B0-----:R-:W-:Y:S01]  /*174f0*/  IMAD.U32 R9, RZ, RZ, UR40 ;  /* 0x00000028ff097e24 */ /* 0x001fe2000f8e00ff */
[----:B------:R-:W-:Y:S03]  /*17500*/  MUFU.EX2 R7, R7 ;  /* 0x0000000700077308 */ /* 0x000fe60000000800 */
[----:B------:R-:W-:-:S04]  /*17510*/  FFMA.FTZ R9, R3, R9, -8 ;  /* 0xc100000003097423 */ /* 0x000fc80000010009 */
        /* <DEDUP_REMOVED lines=40> */
[----:B------:R-:W-:Y:S01]  /*177a0*/  IMAD.U32 R133, RZ, RZ, UR40 ;  /* 0x00000028ff857e24 */ /* 0x000fe2000f8e00ff */
[----:B------:R-:W0:Y:S01]  /*177b0*/  MUFU.EX2 R10, R10 ;  /* 0x0000000a000a7308 */ /* 0x000e220000000800 */
[----:B------:R-:W-:-:S02]  /*177c0*/  IADD3 R192, -R220, 0xb, RZ ;  /* 0x0000000bdcc07810 */ /* 0x000fc40007ffe1ff */
[----:B------:R-:W-:-:S04]  /*177d0*/  FFMA.FTZ R133, R0, R133, -8 ;  /* 0xc100000000857423 */ /* 0x000fc80000010085 */
        /* <DEDUP_REMOVED lines=9> */
[----:B------:R-:W-:Y:S01]  /*17870*/  FFMA.FTZ R170, R170, UR40, -R133 ;  /* 0x00000028aaaa7c23 */ /* 0x000fe20008010885 */
[----:B0-----:R-:W-:-:S01]  /*17880*/  FFMA.FTZ R6, R8, R6, R10 ;  /* 0x0000000608067223 */ /* 0x001fc2000001000a */
        /* <DEDUP_REMOVED lines=36> */
[----:B------:R-:W-:Y:S01]  /*17ad0*/  FFMA.FTZ R133, R135, UR40, -R133 ;  /* 0x0000002887857c23 */ /* 0x000fe20008010885 */
[----:B------:R-:W-:-:S01]  /*17ae0*/  FADD.FTZ R6, R11, R6 ;  /* 0x000000060b067221 */ /* 0x000fc20000010000 */
[----:B-1----:R-:W-:Y:S01]  /*17af0*/  FADD.FTZ R135, R184, R5 ;  /* 0x00000005b8877221 */ /* 0x002fe20000010000 */
[----:B------:R-:W-:Y:S01]  /*17b00*/  IMAD.U32 R191, RZ, RZ, UR49 ;  /* 0x00000031ffbf7e24 */ /* 0x000fe2000f8e00ff */
[----:B------:R-:W1:Y:S01]  /*17b10*/  MUFU.EX2 R186, R186 ;  /* 0x000000ba00ba7308 */ /* 0x000e620000000800 */
[----:B--2---:R-:W-:-:S01]  /*17b20*/  FADD.FTZ R5, R12, R6 ;  /* 0x000000060c057221 */ /* 0x004fc20000010000 */
[----:B0-----:R-:W-:-:S02]  /*17b30*/  FADD.FTZ R6, R185, R135 ;  /* 0x00000087b9067221 */ /* 0x001fc40000010000 */
[----:B------:R-:W-:-:S04]  /*17b40*/  @!P1 LEA R191, R191, UR38, 0x3 ;  /* 0x00000026bfbf9c11 */ /* 0x000fc8000f8e18ff */
[----:B------:R-:W0:Y:S01]  /*17b50*/  MUFU.EX2 R14, R14 ;  /* 0x0000000e000e7308 */ /* 0x000e220000000800 */
[----:B---3--:R-:W-:-:S01]  /*17b60*/  FADD.FTZ R5, R13, R5 ;  /* 0x000000050d057221 */ /* 0x008fc20000010000 */
[----:B------:R-:W-:-:S05]  /*17b70*/  @!P1 VIADD R191, R191, 0x33440 ;  /* 0x00033440bfbf9836 */ /* 0x000fca0000000000 */
[----:B------:R-:W-:Y:S01]  /*17b80*/  @!P1 PRMT R191, RZ, 0x654, R191 ;  /* 0x00000654ffbf9816 */ /* 0x000fe200000000bf */
        /* <DEDUP_REMOVED lines=27> */
[----:B------:R-:W-:-:S03]  /*17d40*/  UMOV UR7, 0xc0000010 ;  /* 0xc000001000077882 */ /* 0x000fc60000000000 */
        /* <DEDUP_REMOVED lines=108> */
[----:B------:R-:W-:Y:S02]  /*18410*/  WARPGROUP.DEPBAR.LE gsb0, 0x0 ;  /* 0x00008000000079c5 */ /* 0x000fe40000010000 */
[----:B------:R-:W-:-:S04]  /*18420*/  WARPGROUP.ARRIVE ;  /* 0x00000000000079c5 */ /* 0x000fc80000000000 */
[----:B------:R-:W2:Y:S01]  /*18430*/  MUFU.EX2 R128, R128 ;  /* 0x0000008000807308 */ /* 0x000ea20000000800 */
[----:B-1----:R-:W-:-:S01]  /*18440*/  FADD.FTZ R5, R125, R5 ;  /* 0x000000057d057221 */ /* 0x002fc20000010000 */
[----:B------:R-:W-:Y:S01]  /*18450*/  QGMMA.64x192x32.F32.E4M3.E4M3 R24, R200, gdesc[UR4], R24, gsb0 ;  /* 0x02e00004c8187df3 */ /* 0x000fe20008000818 */
[----:B0-----:R-:W-:-:S05]  /*18460*/  FADD.FTZ R6, R127, R6 ;  /* 0x000000067f067221 */ /* 0x001fca0000010000 */
[----:B------:R-:W0:Y:S08]  /*18470*/  MUFU.EX2 R130, R130 ;  /* 0x0000008200827308 */ /* 0x000e300000000800 */
        /* <DEDUP_REMOVED lines=14> */
[----:B------:R-:W-:Y:S02]  /*18560*/  WARPGROUP.DEPBAR.LE gsb0, 0x0 ;  /* 0x00008000000079c5 */ /* 0x000fe40000010000 */
[----:B------:R0:W-:Y:S06]  /*18570*/  BAR.ARV R192, 0x100 ;  /* 0x000400c00000751d */ /* 0x0001ec0000002000 */
[----:B------:R0:W-:Y:S01]  /*18580*/  @!P1 SYNCS.ARRIVE.TRANS64.RED.A1T0 RZ, [R191+URZ], RZ ;  /* 0x000000ffbfff99a7 */ /* 0x0001e2000810043f */
[----:B------:R-:W-:Y:S05]  /*18590*/  @!P0 BRA `(.L_x_4602) ;  /* 0x0000000000048947 */ /* 0x000fea0003800000 */
[----:B------:R-:W-:Y:S01]  /*185a0*/  BPT.TRAP 0x1 ;  /* 0x000000040000795c */ /* 0x000fe20000300000 */
.L_x_4602:
        /* <DEDUP_REMOVED lines=148> */
.L_x_4593:
        /* <DEDUP_REMOVED lines=9> */
.L_x_4622:
[----:B------:R-:W-:Y:S01]  /*18f80*/  ISETP.NE.AND P3, PT, RZ, UR44, PT ;  /* 0x0000002cff007c0c */ /* 0x000fe2000bf65270 */
[----:B------:R-:W-:-:S04]  /*18f90*/  UISETP.NE.AND UP2, UPT, UR55, 0x1, UPT ;  /* 0x000000013700788c */ /* 0x000fc8000bf45270 */
[----:B------:R-:W-:-:S04]  /*18fa0*/  USEL UR45, URZ, 0x1, UP2 ;  /* 0x000000013f2d7887 */ /* 0x000fc80009000000 */
[----:B------:R-:W-:-:S04]  /*18fb0*/  ULOP3.LUT UR45, UR56, UR45, URZ, 0x3c, !UPT ;  /* 0x0000002d382d7292 */ /* 0x000fc8000f8e3c3f */
[----:B------:R-:W-:Y:S08]  /*18fc0*/  @P3 BRA `(.L_x_4605) ;  /* 0x0000000000383947 */ /* 0x000ff00003800000 */
[----:B------:R-:W-:Y:S05]  /*18fd0*/  @!P0 BRA `(.L_x_4606) ;  /* 0x0000000000048947 */ /* 0x000fea0003800000 */
[----:B------:R-:W-:Y:S01]  /*18fe0*/  BPT.TRAP 0x1 ;  /* 0x000000040000795c */ /* 0x000fe20000300000 */
.L_x_4606:
[----:B------:R-:W-:Y:S01]  /*18ff0*/  UIADD3 UR6, UR55, 0x1, URZ ;  /* 0x0000000137067890 */ /* 0x000fe2000fffe03f */
[----:B------:R-:W-:-:S03]  /*19000*/  IMAD.U32 R0, RZ, RZ, UR45 ;  /* 0x0000002dff007e24 */ /* 0x000fc6000f8e00ff */
[----:B------:R-:W-:Y:S02]  /*19010*/  UISETP.NE.AND UP2, UPT, UR6, 0x2, UPT ;  /* 0x000000020600788c */ /* 0x000fe4000bf45270 */
[----:B------:R-:W-:Y:S02]  /*19020*/  SHF.L.U32 R0, R0, 0x1f, RZ ;  /* 0x0000001f00007819 */ /* 0x000fe400000006ff */
[----:B------:R-:W-:-:S04]  /*19030*/  USEL UR6, UR6, URZ, UP2 ;  /* 0x0000003f06067287 */ /* 0x000fc80009000000 */
[----:B------:R-:W-:-:S09]  /*19040*/  ULEA UR6, UR6, UR38, 0x3 ;  /* 0x0000002606067291 */ /* 0x000fd2000f8e183f */
[----:B------:R1:W2:Y:S01]  /*19050*/  SYNCS.PHASECHK.TRANS64.TRYWAIT P2, [UR6+0x33430], R0 ;  /* 0x03343000ff0075a7 */ /* 0x0002a20008040146 */
[----:B------:R-:W-:Y:S05]  /*19060*/  @!P0 BRA `(.L_x_4607) ;  /* 0x0000000000048947 */ /* 0x000fea0003800000 */
[----:B------:R-:W-:Y:S01]  /*19070*/  BPT.TRAP 0x1 ;  /* 0x000000040000795c */ /* 0x000fe20000300000 */
.L_x_4607:
[----:B--2---:R-:W-:Y:S05]  /*19080*/  @P2 BRA `(.L_x_4605) ;  /* 0x0000000000082947 */ /* 0x004fea0003800000 */
[----:B------:R-:W2:Y:S02]  /*19090*/  SYNCS.PHASECHK.TRANS64.TRYWAIT P2, [UR6+0x33430], R0 ;  /* 0x03343000ff0075a7 */ /* 0x000ea40008040146 */
[----:B--2---:R-:W-:Y:S05]  /*190a0*/  @!P2 BRA `(.L_x_4608) ;  /* 0x0000013c0088a947 */ /* 0x004fea0003800000 */
.L_x_4605:
[----:B--2---:R-:W2:Y:S01]  /*190b0*/  S2R R3, SR_TID.X ;  /* 0x0000000000037919 */ /* 0x004ea20000002100 */
        /* <DEDUP_REMOVED lines=25> */
[----:B-1----:R-:W-:-:S05]  /*19250*/  VIADD R0, R3, 0x8 ;  /* 0x0000000803007836 */ /* 0x002fca0000000000 */
[----:B------:R1:W-:Y:S06]  /*19260*/  BAR.SYNC.DEFER_BLOCKING R0, 0x100 ;  /* 0x000400000000751d */ /* 0x0003ec0000010000 */
[----:B0-----:R-:W-:-:S06]  /*19270*/  WARPGROUP.ARRIVE ;  /* 0x00000000000079c5 */ /* 0x001fcc0000000000 */
        /* <DEDUP_REMOVED lines=160> */
[----:B-1----:R-:W-:Y:S05]  /*19c80*/  @P3 BRA `(.L_x_4609) ;  /* 0x00000000002c3947 */ /* 0x002fea0003800000 */
[----:B------:R-:W-:Y:S05]  /*19c90*/  @!P0 BRA `(.L_x_4610) ;  /* 0x0000000000048947 */ /* 0x000fea0003800000 */
[----:B------:R-:W-:Y:S01]  /*19ca0*/  BPT.TRAP 0x1 ;  /* 0x000000040000795c */ /* 0x000fe20000300000 */
.L_x_4610:
[----:B------:R-:W-:Y:S01]  /*19cb0*/  ULEA UR6, UR55, UR38, 0x3 ;  /* 0x0000002637067291 */ /* 0x000fe2000f8e183f */
[----:B------:R-:W-:-:S05]  /*19cc0*/  IMAD.U32 R0, RZ, RZ, UR56 ;  /* 0x00000038ff007e24 */ /* 0x000fca000f8e00ff */
[----:B------:R-:W-:-:S04]  /*19cd0*/  SHF.L.U32 R0, R0, 0x1f, RZ ;  /* 0x0000001f00007819 */ /* 0x000fc800000006ff */
[----:B------:R0:W1:Y:S01]  /*19ce0*/  SYNCS.PHASECHK.TRANS64.TRYWAIT P2, [UR6+0x33450], R0 ;  /* 0x03345000ff0075a7 */ /* 0x0000620008040146 */
[----:B------:R-:W-:Y:S05]  /*19cf0*/  @!P0 BRA `(.L_x_4611) ;  /* 0x0000000000048947 */ /* 0x000fea0003800000 */
[----:B------:R-:W-:Y:S01]  /*19d00*/  BPT.TRAP 0x1 ;  /* 0x000000040000795c */ /* 0x000fe20000300000 */
.L_x_4611:
[----:B-1----:R-:W-:Y:S05]  /*19d10*/  @P2 BRA `(.L_x_4609) ;  /* 0x0000000000082947 */ /* 0x002fea0003800000 */
[----:B------:R-:W1:Y:S02]  /*19d20*/  SYNCS.PHASECHK.TRANS64.TRYWAIT P2, [UR6+0x33450], R0 ;  /* 0x03345000ff0075a7 */ /* 0x000e640008040146 */
[----:B-1----:R-:W-:Y:S05]  /*19d30*/  @!P2 BRA `(.L_x_4612) ;  /* 0x00000130007ca947 */ /* 0x002fea0003800000 */
.L_x_4609:
[----:B------:R-:W-:Y:S01]  /*19d40*/  UIADD3 UR6, UR38, 0x200, URZ ;  /* 0x0000020026067890 */ /* 0x000fe2000fffe03f */
[----:B------:R-:W-:Y:S01]  /*19d50*/  WARPGROUP.ARRIVE ;  /* 0x00000000000079c5 */ /* 0x000fe20000000000 */
[----:B------:R-:W-:Y:S01]  /*19d60*/  UMOV UR7, 0xc0000010 ;  /* 0xc000001000077882 */ /* 0x000fe20000000000 */
[----:B------:R-:W-:Y:S01]  /*19d70*/  PLOP3.LUT P2, PT, PT, PT, UP0, 0x80, 0x0 ;  /* 0x000000000000781c */ /* 0x000fe20003f4f008 */
[----:B------:R-:W-:-:S03]  /*19d80*/  USHF.R.U32.HI UR6, URZ, 0x4, UR6 ;  /* 0x000000043f067899 */ /* 0x000fc60008011606 */
[----:B------:R-:W2:Y:S01]  /*19d90*/  S2R R9, SR_TID.X ;  /* 0x0000000000097919 */ /* 0x000ea20000002100 */
[----:B------:R-:W-:Y:S01]  /*19da0*/  PLOP3.LUT P3, PT, PT, PT, UP0, 0x80, 0x0 ;  /* 0x000000000000781c */ /* 0x000fe20003f6f008 */
[----:B-1----:R-:W-:Y:S01]  /*19db0*/  VIADD R3, R224, UR39 ;  /* 0x00000027e0037c36 */ /* 0x002fe20008000000 */
[----:B------:R-:W-:Y:S01]  /*19dc0*/  ULOP3.LUT UR6, UR6, 0x3fff, URZ, 0xc0, !UPT ;  /* 0x00003fff06067892 */ /* 0x000fe2000f8ec03f */
[----:B0-----:R-:W-:Y:S02]  /*19dd0*/  IMAD.U32 R0, RZ, RZ, UR54 ;  /* 0x00000036ff007e24 */ /* 0x001fe4000f8e00ff */
        /* <DEDUP_REMOVED lines=60> */
.L_x_4615:
[----:B------:R-:W-:-:S05]  /*1a1a0*/  IMAD.U32 R20, RZ, RZ, UR49 ;  /* 0x00000031ff147e24 */ /* 0x000fca000f8e00ff */
[----:B------:R-:W-:-:S13]  /*1a1b0*/  ISETP.NE.AND P2, PT, R20, 0x1, PT ;  /* 0x000000011400780c */ /* 0x000fda0003f45270 */
[----:B------:R-:W0:Y:S02]  /*1a1c0*/  @P2 LDC.64 R8, c[0x0][0x9e8] ;  /* 0x00027a00ff082b82 */ /* 0x000e240000000a00 */
[----:B0-----:R-:W-:-:S05]  /*1a1d0*/  @P2 IMAD.HI.U32 R8, R19, R8, RZ ;  /* 0x0000000813082227 */ /* 0x001fca00078e00ff */
[----:B------:R-:W-:-:S07]  /*1a1e0*/  @P2 SHF.R.U32.HI R19, RZ, R9, R8 ;  /* 0x00000009ff132219 */ /* 0x000fce0000011608 */
.L_x_4616:
[----:B------:R-:W-:Y:S05]  /*1a1f0*/  BSYNC B0 ;  /* 0x0000000000007941 */ /* 0x000fea0003800000 */
.L_x_4614:
[----:B------:R-:W-:-:S05]  /*1a200*/  IMAD R19, R19, R20, R0 ;  /* 0x0000001413137224 */ /* 0x000fca00078e0200 */
[----:B------:R-:W-:Y:S02]  /*1a210*/  VIMNMX R15, R15, R19, !PT ;  /* 0x000000130f0f7248 */ /* 0x000fe40007fe0100 */
[----:B------:R-:W-:-:S07]  /*1a220*/  VIADDMNMX R14, R19, R20, R14, PT ;  /* 0x00000014130e7246 */ /* 0x000fce000380010e */
.L_x_4613:
        /* <DEDUP_REMOVED lines=249> */
.L_x_4619:
[----:B------:R-:W-:-:S05]  /*1b1c0*/  IMAD.U32 R11, RZ, RZ, UR49 ;  /* 0x00000031ff0b7e24 */ /* 0x000fca000f8e00ff */
[----:B------:R-:W-:-:S13]  /*1b1d0*/  ISETP.NE.AND P6, PT, R11, 0x1, PT ;  /* 0x000000010b00780c */ /* 0x000fda0003fc5270 */
[----:B------:R-:W0:Y:S02]  /*1b1e0*/  @P6 LDC.64 R8, c[0x0][0x9e8] ;  /* 0x00027a00ff086b82 */ /* 0x000e240000000a00 */
[----:B0-----:R-:W-:-:S05]  /*1b1f0*/  @P6 IMAD.HI.U32 R8, R3, R8, RZ ;  /* 0x0000000803086227 */ /* 0x001fca00078e00ff */
[----:B------:R-:W-:-:S07]  /*1b200*/  @P6 SHF.R.U32.HI R3, RZ, R9, R8 ;  /* 0x00000009ff036219 */ /* 0x000fce0000011608 */
.L_x_4620:
[----:B------:R-:W-:Y:S05]  /*1b210*/  BSYNC B0 ;  /* 0x0000000000007941 */ /* 0x000fea0003800000 */
.L_x_4618:
[----:B------:R-:W-:-:S05]  /*1b220*/  IMAD R0, R3, R11, R0 ;  /* 0x0000000b03007224 */ /* 0x000fca00078e0200 */
[----:B------:R-:W-:Y:S02]  /*1b230*/  VIMNMX R13, R13, R0, !PT ;  /* 0x000000000d0d7248 */ /* 0x000fe40007fe0100 */
[----:B------:R-:W-:-:S07]  /*1b240*/  VIADDMNMX R12, R0, R11, R12, PT ;  /* 0x0000000b000c7246 */ /* 0x000fce000380010c */
.L_x_4617:
        /* <DEDUP_REMOVED lines=129> */
[----:B0-----:R-:W-:Y:S01]  /*1ba60*/  FMNMX.FTZ R3, R3, R0, !PT ;  /* 0x0000000003037209 */ /* 0x001fe20007810000 */
[----:B------:R-:W-:Y:S01]  /*1ba70*/  IMAD.U32 R0, RZ, RZ, UR40 ;  /* 0x00000028ff007e24 */ /* 0x000fe2000f8e00ff */
        /* <DEDUP_REMOVED lines=45> */
[----:B------:R-:W-:Y:S02]  /*1bd50*/  FSEL R8, R3, RZ, P2 ;  /* 0x000000ff03087208 */ /* 0x000fe40001000000 */
[----:B------:R-:W-:Y:S02]  /*1bd60*/  FSEL R0, R0, RZ, P2 ;  /* 0x000000ff00007208 */ /* 0x000fe40001000000 */
[----:B------:R-:W-:Y:S01]  /*1bd70*/  ISETP.GT.AND P2, PT, R13, 0x19, !P6 ;  /* 0x000000190d00780c */ /* 0x000fe20007744270 */
[----:B------:R-:W-:-:S01]  /*1bd80*/  FADD.FTZ R8, -R8, R10 ;  /* 0x0000000a08087221 */ /* 0x000fc20000010100 */
[----:B------:R-:W-:Y:S01]  /*1bd90*/  LOP3.LUT P6, RZ, R17, 0x10000000, RZ, 0xc0, !PT ;  /* 0x1000000011ff7812 */ /* 0x000fe200078cc0ff */
[----:B------:R-:W-:-:S01]  /*1bda0*/  FFMA.FTZ R184, R184, UR40, -R0 ;  /* 0x00000028b8b87c23 */ /* 0x000fc20008010800 */
[----:B------:R-:W-:Y:S01]  /*1bdb0*/  ISETP.LT.OR P2, PT, R12, 0x1a, P2 ;  /* 0x0000001a0c00780c */ /* 0x000fe20001741670 */
[----:B------:R-:W-:-:S01]  /*1bdc0*/  FFMA.FTZ R185, R185, UR40, -R0 ;  /* 0x00000028b9b97c23 */ /* 0x000fc20008010800 */
[--C-:B------:R-:W-:Y:S01]  /*1bdd0*/  FFMA.FTZ R188, R188, UR40, -R0.reuse ;  /* 0x00000028bcbc7c23 */ /* 0x100fe20008010800 */
[----:B------:R-:W-:-:S01]  /*1bde0*/  FFMA.FTZ R189, R189, UR40, -R0 ;  /* 0x00000028bdbd7c23 */ /* 0x000fc20008010800 */
[----:B------:R-:W-:Y:S01]  /*1bdf0*/  FSEL R199, R199, -INF , !P2 ;  /* 0xff800000c7c77808 */ /* 0x000fe20005000000 */
[----:B------:R-:W-:-:S01]  /*1be00*/  FFMA.FTZ R192, R192, UR40, -R0 ;  /* 0x00000028c0c07c23 */ /* 0x000fc20008010800 */
[----:B------:R-:W-:Y:S01]  /*1be10*/  LOP3.LUT P2, RZ, R17, 0x1, RZ, 0xc0, !PT ;  /* 0x0000000111ff7812 */ /* 0x000fe2000784c0ff */
[----:B------:R-:W-:-:S01]  /*1be20*/  FFMA.FTZ R193, R193, UR40, -R0 ;  /* 0x00000028c1c17c23 */ /* 0x000fc20008010800 */
[--C-:B------:R-:W-:Y:S01]  /*1be30*/  FFMA.FTZ R196, R196, UR40, -R0.reuse ;  /* 0x00000028c4c47c23 */ /* 0x100fe20008010800 */
[----:B------:R-:W-:-:S01]  /*1be40*/  FFMA.FTZ R197, R197, UR40, -R0 ;  /* 0x00000028c5c57c23 */ /* 0x000fc20008010800 */
[----:B------:R-:W-:Y:S01]  /*1be50*/  ISETP.GT.AND P2, PT, R13, RZ, !P2 ;  /* 0x000000ff0d00720c */ /* 0x000fe20005744270 */
[----:B------:R-:W-:-:S01]  /*1be60*/  FFMA.FTZ R168, R168, UR40, -R0 ;  /* 0x00000028a8a87c23 */ /* 0x000fc20008010800 */
[--C-:B------:R-:W-:Y:S01]  /*1be70*/  FFMA.FTZ R169, R169, UR40, -R0.reuse ;  /* 0x00000028a9a97c23 */ /* 0x100fe20008010800 */
[----:B------:R-:W-:-:S01]  /*1be80*/  FFMA.FTZ R172, R172, UR40, -R0 ;  /* 0x00000028acac7c23 */ /* 0x000fc20008010800 */
[----:B------:R-:W-:Y:S01]  /*1be90*/  ISETP.LT.OR P2, PT, R12, 0x1, P2 ;  /* 0x000000010c00780c */ /* 0x000fe20001741670 */
[----:B------:R-:W-:-:S01]  /*1bea0*/  FFMA.FTZ R173, R173, UR40, -R0 ;  /* 0x00000028adad7c23 */ /* 0x000fc20008010800 */
[--C-:B------:R-:W-:Y:S01]  /*1beb0*/  FFMA.FTZ R176, R176, UR40, -R0.reuse ;  /* 0x00000028b0b07c23 */ /* 0x100fe20008010800 */
[----:B------:R-:W-:-:S01]  /*1bec0*/  FFMA.FTZ R177, R177, UR40, -R0 ;  /* 0x00000028b1b17c23 */ /* 0x000fc20008010800 */
[----:B------:R-:W-:Y:S01]  /*1bed0*/  FSEL R186, R186, -INF , !P2 ;  /* 0xff800000baba7808 */ /* 0x000fe20005000000 */
        /* <DEDUP_REMOVED lines=26> */
[----:B------:R-:W-:Y:S01]  /*1c080*/  FMNMX.FTZ R0, R186, R7, !PT ;  /* 0x00000007ba007209 */ /* 0x000fe20007810000 */
[----:B------:R-:W-:Y:S01]  /*1c090*/  FMUL.FTZ R8, R8, UR40 ;  /* 0x0000002808087c20 */ /* 0x000fe20008410000 */
[----:B------:R-:W-:Y:S01]  /*1c0a0*/  LOP3.LUT P2, RZ, R17, 0x8000000, RZ, 0xc0, !PT ;  /* 0x0800000011ff7812 */ /* 0x000fe2000784c0ff */
[----:B------:R-:W-:Y:S01]  /*1c0b0*/  MUFU.EX2 R184, R184 ;  /* 0x000000b800b87308 */ /* 0x000fe20000000800 */
[----:B------:R-:W-:-:S02]  /*1c0c0*/  FMNMX.FTZ R0, R187, R0, !PT ;  /* 0x00000000bb007209 */ /* 0x000fc40007810000 */
[----:B------:R-:W-:Y:S02]  /*1c0d0*/  ISETP.GT.AND P2, PT, R13, 0x80, !P2 ;  /* 0x000000800d00780c */ /* 0x000fe40005744270 */
[----:B------:R-:W-:Y:S02]  /*1c0e0*/  FMNMX.FTZ R0, R190, R0, !PT ;  /* 0x00000000be007209 */ /* 0x000fe40007810000 */
[----:B------:R-:W-:Y:S01]  /*1c0f0*/  ISETP.LT.OR P2, PT, R12, 0x81, P2 ;  /* 0x000000810c00780c */ /* 0x000fe20001741670 */
[----:B------:R-:W0:Y:S01]  /*1c100*/  MUFU.EX2 R8, R8 ;  /* 0x0000000800087308 */ /* 0x000e220000000800 */
[----:B------:R-:W-:Y:S02]  /*1c110*/  FMNMX.FTZ R0, R191, R0, !PT ;  /* 0x00000000bf007209 */ /* 0x000fe40007810000 */
[----:B------:R-:W-:Y:S02]  /*1c120*/  FSEL R122, R122, -INF , !P2 ;  /* 0xff8000007a7a7808 */ /* 0x000fe40005000000 */
[----:B------:R-:W-:-:S02]  /*1c130*/  FMNMX.FTZ R0, R194, R0, !PT ;  /* 0x00000000c2007209 */ /* 0x000fc40007810000 */
[----:B------:R-:W-:Y:S01]  /*1c140*/  LOP3.LUT P2, RZ, R17, 0x4000000, RZ, 0xc0, !PT ;  /* 0x0400000011ff7812 */ /* 0x000fe2000784c0ff */
[----:B------:R-:W1:Y:S01]  /*1c150*/  MUFU.EX2 R185, R185 ;  /* 0x000000b900b97308 */ /* 0x000e620000000800 */
[----:B------:R-:W-:Y:S02]  /*1c160*/  FMNMX.FTZ R0, R195, R0, !PT ;  /* 0x00000000c3007209 */ /* 0x000fe40007810000 */
[----:B------:R-:W-:Y:S02]  /*1c170*/  ISETP.GT.AND P2, PT, R13, 0x81, !P2 ;  /* 0x000000810d00780c */ /* 0x000fe40005744270 */
[----:B------:R-:W-:Y:S02]  /*1c180*/  FMNMX.FTZ R0, R198, R0, !PT ;  /* 0x00000000c6007209 */ /* 0x000fe40007810000 */
[----:B------:R-:W-:Y:S01]  /*1c190*/  ISETP.LT.OR P2, PT, R12, 0x82, P2 ;  /* 0x000000820c00780c */ /* 0x000fe20001741670 */
[----:B------:R-:W-:Y:S01]  /*1c1a0*/  MUFU.EX2 R188, R188 ;  /* 0x000000bc00bc7308 */ /* 0x000fe20000000800 */
[----:B------:R-:W-:Y:S01]  /*1c1b0*/  FMNMX.FTZ R0, R199, R0, !PT ;  /* 0x00000000c7007209 */ /* 0x000fe20007810000 */
[----:B0-----:R-:W-:Y:S01]  /*1c1c0*/  FFMA.FTZ R6, R8, R6, R184 ;  /* 0x0000000608067223 */ /* 0x001fe200000100b8 */
[----:B------:R-:W-:-:S02]  /*1c1d0*/  FSEL R123, R123, -INF , !P2 ;  /* 0xff8000007b7b7808 */ /* 0x000fc40005000000 */
[----:B------:R-:W-:Y:S02]  /*1c1e0*/  FMNMX.FTZ R0, R170, R0, !PT ;  /* 0x00000000aa007209 */ /* 0x000fe40007810000 */
[----:B------:R-:W-:Y:S01]  /*1c1f0*/  LOP3.LUT P2, RZ, R17, 0x2000000, RZ, 0xc0, !PT ;  /* 0x0200000011ff7812 */ /* 0x000fe2000784c0ff */
[----:B------:R-:W-:Y:S01]  /*1c200*/  MUFU.EX2 R189, R189 ;  /* 0x000000bd00bd7308 */ /* 0x000fe20000000800 */
[----:B------:R-:W-:Y:S01]  /*1c210*/  FMNMX.FTZ R0, R171, R0, !PT ;  /* 0x00000000ab007209 */ /* 0x000fe20007810000 */
[----:B-1----:R-:W-:Y:S01]  /*1c220*/  FADD.FTZ R6, R185, R6 ;  /* 0x00000006b9067221 */ /* 0x002fe20000010000 */
[----:B------:R-:W-:Y:S02]  /*1c230*/  ISETP.GT.AND P2, PT, R13, 0x88, !P2 ;  /* 0x000000880d00780c */ /* 0x000fe40005744270 */
[----:B------:R-:W-:Y:S02]  /*1c240*/  FMNMX.FTZ R0, R174, R0, !PT ;  /* 0x00000000ae007209 */ /* 0x000fe40007810000 */
[----:B------:R-:W-:Y:S01]  /*1c250*/  ISETP.LT.OR P2, PT, R12, 0x89, P2 ;  /* 0x000000890c00780c */ /* 0x000fe20001741670 */
[----:B------:R-:W-:Y:S01]  /*1c260*/  MUFU.EX2 R192, R192 ;  /* 0x000000c000c07308 */ /* 0x000fe20000000800 */
[----:B------:R-:W-:-:S02]  /*1c270*/  FMNMX.FTZ R0, R175, R0, !PT ;  /* 0x00000000af007209 */ /* 0x000fc40007810000 */
[----:B------:R-:W-:Y:S02]  /*1c280*/  FSEL R126, R126, -INF , !P2 ;  /* 0xff8000007e7e7808 */ /* 0x000fe40005000000 */
[----:B------:R-:W-:Y:S02]  /*1c290*/  FMNMX.FTZ R0, R178, R0, !PT ;  /* 0x00000000b2007209 */ /* 0x000fe40007810000 */
[----:B------:R-:W-:Y:S01]  /*1c2a0*/  LOP3.LUT P2, RZ, R17, 0x1000000, RZ, 0xc0, !PT ;  /* 0x0100000011ff7812 */ /* 0x000fe2000784c0ff */
[----:B------:R-:W-:Y:S01]  /*1c2b0*/  MUFU.EX2 R193, R193 ;  /* 0x000000c100c17308 */ /* 0x000fe20000000800 */
[----:B------:R-:W-:Y:S02]  /*1c2c0*/  FMNMX.FTZ R0, R179, R0, !PT ;  /* 0x00000000b3007209 */ /* 0x000fe40007810000 */
[----:B------:R-:W-:Y:S02]  /*1c2d0*/  ISETP.GT.AND P2, PT, R13, 0x89, !P2 ;  /* 0x000000890d00780c */ /* 0x000fe40005744270 */
[----:B------:R-:W-:-:S02]  /*1c2e0*/  FMNMX.FTZ R0, R182, R0, !PT ;  /* 0x00000000b6007209 */ /* 0x000fc40007810000 */
[----:B------:R-:W-:Y:S01]  /*1c2f0*/  ISETP.LT.OR P2, PT, R12, 0x8a, P2 ;  /* 0x0000008a0c00780c */ /* 0x000fe20001741670 */
[----:B------:R-:W-:Y:S01]  /*1c300*/  MUFU.EX2 R196, R196 ;  /* 0x000000c400c47308 */ /* 0x000fe20000000800 */
[----:B------:R-:W-:Y:S02]  /*1c310*/  FMNMX.FTZ R0, R183, R0, !PT ;  /* 0x00000000b7007209 */ /* 0x000fe40007810000 */
[----:B------:R-:W-:Y:S02]  /*1c320*/  FSEL R127, R127, -INF , !P2 ;  /* 0xff8000007f7f7808 */ /* 0x000fe40005000000 */
[----:B------:R-:W-:Y:S02]  /*1c330*/  FMNMX.FTZ R0, R154, R0, !PT ;  /* 0x000000009a007209 */ /* 0x000fe40007810000 */
[----:B------:R-:W-:Y:S01]  /*1c340*/  ISETP.GT.AND P2, PT, R13, 0x99, !P6 ;  /* 0x000000990d00780c */ /* 0x000fe20007744270 */
[----:B------:R-:W-:Y:S01]  /*1c350*/  MUFU.EX2 R197, R197 ;  /* 0x000000c500c57308 */ /* 0x000fe20000000800 */
[----:B------:R-:W-:-:S02]  /*1c360*/  FMNMX.FTZ R0, R155, R0, !PT ;  /* 0x000000009b007209 */ /* 0x000fc40007810000 */
[----:B------:R-:W-:Y:S02]  /*1c370*/  ISETP.LT.OR P2, PT, R12, 0x9a, P2 ;  /* 0x0000009a0c00780c */ /* 0x000fe40001741670 */
[----:B------:R-:W-:Y:S02]  /*1c380*/  FMNMX.FTZ R0, R158, R0, !PT ;  /* 0x000000009e007209 */ /* 0x000fe40007810000 */
[----:B------:R-:W-:Y:S01]  /*1c390*/  FSEL R135, R135, -INF , !P2 ;  /* 0xff80000087877808 */ /* 0x000fe20005000000 */
        /* <DEDUP_REMOVED lines=31> */
[----:B------:R-:W-:-:S05]  /*1c590*/  FMNMX.FTZ R0, R135, R0, !PT ;  /* 0x0000000087007209 */ /* 0x000fca0007810000 */
[----:B------:R-:W0:Y:S02]  /*1c5a0*/  SHFL.BFLY PT, R9, R0, 0x2, 0x1f ;  /* 0x0c401f0000097f89 */ /* 0x000e2400000e0000 */
        /* <DEDUP_REMOVED lines=14> */
[----:B------:R-:W-:Y:S01]  /*1c690*/  IMAD.U32 R9, RZ, RZ, UR40 ;  /* 0x00000028ff097e24 */ /* 0x000fe2000f8e00ff */
[----:B------:R-:W-:Y:S02]  /*1c6a0*/  MUFU.EX2 R141, R141 ;  /* 0x0000008d008d7308 */ /* 0x000fe40000000800 */
[----:B------:R-:W-:Y:S01]  /*1c6b0*/  FMUL.FTZ R7, R7, UR40 ;  /* 0x0000002807077c20 */ /* 0x000fe20008410000 */
[----:B------:R-:W-:-:S05]  /*1c6c0*/  FFMA.FTZ R9, R0, R9, -8 ;  /* 0xc100000000097423 */ /* 0x000fca0000010009 */
[----:B------:R-:W-:Y:S01]  /*1c6d0*/  FSEL R9, R9, RZ, P2 ;  /* 0x000000ff09097208 */ /* 0x000fe20001000000 */
[----:B------:R-:W-:Y:S04]  /*1c6e0*/  MUFU.EX2 R7, R7 ;  /* 0x0000000700077308 */ /* 0x000fe80000000800 */
[----:B------:R-:W-:-:S01]  /*1c6f0*/  FFMA.FTZ R186, R186, UR40, -R9 ;  /* 0x00000028baba7c23 */ /* 0x000fc20008010809 */
[--C-:B------:R-:W-:Y:S01]  /*1c700*/  FFMA.FTZ R187, R187, UR40, -R9.reuse ;  /* 0x00000028bbbb7c23 */ /* 0x100fe20008010809 */
[----:B------:R-:W-:-:S01]  /*1c710*/  FFMA.FTZ R190, R190, UR40, -R9 ;  /* 0x00000028bebe7c23 */ /* 0x000fc20008010809 */
[--C-:B------:R-:W-:Y:S01]  /*1c720*/  FFMA.FTZ R191, R191, UR40, -R9.reuse ;  /* 0x00000028bfbf7c23 */ /* 0x100fe20008010809 */
[----:B------:R-:W-:-:S01]  /*1c730*/  FFMA.FTZ R194, R194, UR40, -R9 ;  /* 0x00000028c2c27c23 */ /* 0x000fc20008010809 */
[--C-:B------:R-:W-:Y:S01]  /*1c740*/  FFMA.FTZ R195, R195, UR40, -R9.reuse ;  /* 0x00000028c3c37c23 */ /* 0x100fe20008010809 */
        /* <DEDUP_REMOVED lines=51> */
[----:B------:R-:W-:-:S01]  /*1ca80*/  FFMA.FTZ R134, R134, UR40, -R9 ;  /* 0x0000002886867c23 */ /* 0x000fc20008010809 */
[----:B------:R-:W-:-:S02]  /*1ca90*/  FFMA.FTZ R9, R135, UR40, -R9 ;  /* 0x0000002887097c23 */ /* 0x000fc40008010809 */
[----:B------:R-:W-:-:S02]  /*1caa0*/  FADD.FTZ R5, R169, R5 ;  /* 0x00000005a9057221 */ /* 0x000fc40000010000 */
        /* <DEDUP_REMOVED lines=112> */
.L_x_4621:
        /* <DEDUP_REMOVED lines=149> */
.L_x_4604:
[----:B------:R-:W-:Y:S06]  /*1db00*/  BAR.ARV 0x8, 0x180 ;  /* 0x0206000000007b1d */ /* 0x000fec0000002000 */
[----:B------:R-:W-:Y:S05]  /*1db10*/  @!P0 BRA `(.L_x_4623) ;  /* 0x0000000000048947 */ /* 0x000fea0003800000 */
[----:B------:R-:W-:Y:S01]  /*1db20*/  BPT.TRAP 0x1 ;  /* 0x000000040000795c */ /* 0x000fe20000300000 */
.L_x_4623:
[----:B------:R-:W-:Y:S01]  /*1db30*/  ULEA UR5, UR49, UR38, 0x3 ;  /* 0x0000002631057291 */ /* 0x000fe2000f8e183f */
[----:B------:R-:W-:-:S05]  /*1db40*/  IMAD.U32 R4, RZ, RZ, UR45 ;  /* 0x0000002dff047e24 */ /* 0x000fca000f8e00ff */
[----:B------:R-:W-:-:S04]  /*1db50*/  SHF.L.U32 R4, R4, 0x1f, RZ ;  /* 0x0000001f04047819 */ /* 0x000fc800000006ff */
[----:B------:R1:W2:Y:S01]  /*1db60*/  SYNCS.PHASECHK.TRANS64.TRYWAIT P1, [UR5+0x33450], R4 ;  /* 0x03345004ff0075a7 */ /* 0x0002a20008020145 */
[----:B------:R-:W-:Y:S05]  /*1db70*/  @!P0 BRA `(.L_x_4624) ;  /* 0x0000000000048947 */ /* 0x000fea0003800000 */
[----:B------:R-:W-:Y:S01]  /*1db80*/  BPT.TRAP 0x1 ;  /* 0x000000040000795c */ /* 0x000fe20000300000 */
.L_x_4624:
[----:B--2---:R-:W-:Y:S05]  /*1db90*/  @P1 BRA `(.L_x_4625) ;  /* 0x0000000000081947 */ /* 0x004fea0003800000 */
[----:B------:R-:W2:Y:S02]  /*1dba0*/  SYNCS.PHASECHK.TRANS64.TRYWAIT P1, [UR5+0x33450], R4 ;  /* 0x03345004ff0075a7 */ /* 0x000ea40008020145 */
[----:B--2---:R-:W-:Y:S05]  /*1dbb0*/  @!P1 BRA `(.L_x_4626) ;  /* 0x000000f000f49947 */ /* 0x004fea0003800000 */
.L_x_4625:
[----:B------:R-:W-:Y:S01]  /*1dbc0*/  UIADD3 UR38, UR38, 0x200, URZ ;  /* 0x0000020026267890 */ /* 0x000fe2000fffe03f */
[----:B------:R-:W-:Y:S01]  /*1dbd0*/  WARPGROUP.ARRIVE ;  /* 0x00000000000079c5 */ /* 0x000fe20000000000 */
[----:B------:R-:W-:Y:S01]  /*1dbe0*/  UMOV UR7, 0xc0000010 ;  /* 0xc000001000077882 */ /* 0x000fe20000000000 */
[----:B------:R-:W3:Y:S01]  /*1dbf0*/  LDC.64 R8, c[0x0][0x9a0] ;  /* 0x00026800ff087b82 */ /* 0x000ee20000000a00 */
[----:B------:R-:W-:-:S04]  /*1dc00*/  USHF.R.U32.HI UR38, URZ, 0x4, UR38 ;  /* 0x000000043f267899 */ /* 0x000fc80008011626 */
[----:B------:R-:W-:-:S04]  /*1dc10*/  ULOP3.LUT UR38, UR38, 0x3fff, URZ, 0xc0, !UPT ;  /* 0x00003fff26267892 */ /* 0x000fc8000f8ec03f */
[----:B------:R-:W-:-:S04]  /*1dc20*/  ULOP3.LUT UR4, UR38, 0x10000, URZ, 0xfc, !UPT ;  /* 0x0001000026047892 */ /* 0x000fc8000f8efc3f */
[----:B------:R-:W-:-:S07]  /*1dc30*/  UIMAD UR4, UR49, 0x780, UR4 ;  /* 0x00000780310478a4 */ /* 0x000fce000f8e0204 */
[----:B------:R-:W-:Y:S02]  /*1dc40*/  UMOV UR6, UR4 ;  /* 0x0000000400067c82 */ /* 0x000fe40008000000 */
[----:B------:R-:W-:Y:S01]  /*1dc50*/  QGMMA.64x192x32.F32.E4M3.E4M3 R24, R216, gdesc[UR4], R24, gsb0 ;  /* 0x02e00004d8187df3 */ /* 0x000fe20008000818 */
[----:B------:R-:W-:Y:S01]  /*1dc60*/  UIADD3 UR6, UR4, 0x180, URZ ;  /* 0x0000018004067890 */ /* 0x000fe2000fffe03f */
[----:B---3--:R-:W-:Y:S01]  /*1dc70*/  ISETP.NE.U32.AND P1, PT, R8, RZ, PT ;  /* 0x000000ff0800720c */ /* 0x008fe20003f25070 */
[----:B------:R-:W-:-:S03]  /*1dc80*/  UMOV UR7, 0xc0000010 ;  /* 0xc000001000077882 */ /* 0x000fc60000000000 */
[----:B------:R-:W-:-:S13]  /*1dc90*/  ISETP.NE.AND.EX P1, PT, R9, RZ, PT, P1 ;  /* 0x000000ff0900720c */ /* 0x000fda0003f25310 */
[----:B------:R-:W1:Y:S01]  /*1dca0*/  @P1 LDC.64 R10, c[0x0][0x9c8] ;  /* 0x00027200ff0a1b82 */ /* 0x000e620000000a00 */
[----:B--2---:R-:W-:-:S07]  /*1dcb0*/  @P1 SHF.R.S32.HI R7, RZ, 0x1f, R223 ;  /* 0x0000001fff071819 */ /* 0x004fce00000114df */
[----:B------:R-:W2:Y:S01]  /*1dcc0*/  @P1 LDC.64 R12, c[0x0][0x9d0] ;  /* 0x00027400ff0c1b82 */ /* 0x000ea20000000a00 */
[----:B-1----:R-:W-:-:S04]  /*1dcd0*/  @P1 IMAD R4, R7, R10, RZ ;  /* 0x0000000a07041224 */ /* 0x002fc800078e02ff */
[C---:B------:R-:W-:Y:S02]  /*1dce0*/  @P1 IMAD R7, R223.reuse, R11, R4 ;  /* 0x0000000bdf071224 */ /* 0x040fe400078e0204 */
[----:B------:R-:W-:-:S04]  /*1dcf0*/  @P1 IMAD.WIDE.U32 R10, R223, R10, RZ ;  /* 0x0000000adf0a1225 */ /* 0x000fc800078e00ff */
[----:B------:R-:W-:Y:S02]  /*1dd00*/  @P1 IMAD.IADD R11, R11, 0x1, R7 ;  /* 0x000000010b0b1824 */ /* 0x000fe400078e0207 */
[----:B------:R-:W-:Y:S02]  /*1dd10*/  IMAD.MOV.U32 R7, RZ, RZ, 0x3f800000 ;  /* 0x3f800000ff077424 */ /* 0x000fe400078e00ff */
[----:B--2---:R-:W-:-:S04]  /*1dd20*/  @P1 IMAD.WIDE.U32 R10, R225, R12, R10 ;  /* 0x0000000ce10a1225 */ /* 0x004fc800078e000a */
[----:B------:R-:W-:Y:S01]  /*1dd30*/  @P1 IMAD R13, R225, R13, R11 ;  /* 0x0000000de10d1224 */ /* 0x000fe200078e020b */
[----:B------:R-:W-:-:S04]  /*1dd40*/  @P1 LEA R8, P2, R10, R8, 0x2 ;  /* 0x000000080a081211 */ /* 0x000fc800078410ff */
        /* <DEDUP_REMOVED lines=20> */
[----:B---3--:R-:W-:-:S01]  /*1de90*/  FADD.FTZ R11, R11, R6 ;  /* 0x000000060b0b7221 */ /* 0x008fc20000010000 */
[----:B----4-:R-:W-:-:S04]  /*1dea0*/  FADD.FTZ R10, R10, R5 ;  /* 0x000000050a0a7221 */ /* 0x010fc80000010000 */
[----:B------:R-:W3:Y:S04]  /*1deb0*/  SHFL.BFLY PT, R4, R11, 0x1, 0x1f ;  /* 0x0c201f000b047f89 */ /* 0x000ee800000e0000 */
[----:B-1----:R-:W1:Y:S01]  /*1dec0*/  SHFL.BFLY PT, R9, R10, 0x1, 0x1f ;  /* 0x0c201f000a097f89 */ /* 0x002e6200000e0000 */
[----:B------:R-:W-:Y:S02]  /*1ded0*/  IMAD.MOV.U32 R6, RZ, RZ, RZ ;  /* 0x000000ffff067224 */ /* 0x000fe400078e00ff */
[----:B---3--:R-:W-:Y:S01]  /*1dee0*/  FADD.FTZ R8, R11, R4 ;  /* 0x000000040b087221 */ /* 0x008fe20000010000 */
[----:B-1----:R-:W-:-:S04]  /*1def0*/  FADD.FTZ R12, R10, R9 ;  /* 0x000000090a0c7221 */ /* 0x002fc80000010000 */
        /* <DEDUP_REMOVED lines=11> */
[----:B------:R-:W-:Y:S01]  /*1dfb0*/  IMAD.U32 R16, RZ, RZ, UR40 ;  /* 0x00000028ff107e24 */ /* 0x000fe2000f8e00ff */
[----:B------:R-:W-:-:S02]  /*1dfc0*/  WARPGROUP.DEPBAR.LE gsb0, 0x0 ;  /* 0x00008000000079c5 */ /* 0x000fc40000010000 */
[----:B------:R-:W-:-:S06]  /*1dfd0*/  WARPGROUP.ARRIVE ;  /* 0x00000000000079c5 */ /* 0x000fcc0000000000 */
[----:B------:R-:W-:Y:S01]  /*1dfe0*/  QGMMA.64x192x32.F32.E4M3.E4M3 R24, R200, gdesc[UR4], R24, gsb0 ;  /* 0x02e00004c8187df3 */ /* 0x000fe20008000818 */
[----:B------:R-:W-:Y:S02]  /*1dff0*/  IMAD.U32 R15, RZ, RZ, UR40 ;  /* 0x00000028ff0f7e24 */ /* 0x000fe4000f8e00ff */
[----:B------:R-:W-:Y:S01]  /*1e000*/  @P3 FMUL.FTZ R16, R16, 0.69314718246459960938 ;  /* 0x3f31721810103820 */ /* 0x000fe20000410000 */
[----:B-1----:R-:W-:Y:S01]  /*1e010*/  @P3 FMUL.FTZ R11, R11, 0.69314718246459960938 ;  /* 0x3f3172180b0b3820 */ /* 0x002fe20000410000 */
[----:B---3--:R-:W-:Y:S01]  /*1e020*/  @P2 FMUL.FTZ R9, R9, 0.69314718246459960938 ;  /* 0x3f31721809092820 */ /* 0x008fe20000410000 */
[----:B------:R-:W-:Y:S01]  /*1e030*/  @P2 FMUL.FTZ R8, R15, 0.69314718246459960938 ;  /* 0x3f3172180f082820 */ /* 0x000fe20000410000 */
[----:B------:R-:W-:Y:S02]  /*1e040*/  IMAD.MOV.U32 R5, RZ, RZ, -0x800000 ;  /* 0xff800000ff057424 */ /* 0x000fe400078e00ff */
[----:B------:R-:W-:-:S01]  /*1e050*/  @P3 FFMA.FTZ R5, R16, R0, R11 ;  /* 0x0000000010053223 */ /* 0x000fc2000001000b */
[----:B------:R-:W-:-:S02]  /*1e060*/  IMAD.MOV.U32 R4, RZ, RZ, -0x800000 ;  /* 0xff800000ff047424 */ /* 0x000fc400078e00ff */
[----:B------:R-:W-:-:S01]  /*1e070*/  @P2 FFMA.FTZ R4, R8, R3, R9 ;  /* 0x0000000308042223 */ /* 0x000fc20000010009 */
[-C--:B--2---:R-:W-:Y:S01]  /*1e080*/  FMUL.FTZ R6, R6, R7.reuse ;  /* 0x0000000706067220 */ /* 0x084fe20000410000 */
[----:B----4-:R-:W-:Y:S01]  /*1e090*/  FMUL.FTZ R0, R10, R7 ;  /* 0x000000070a007220 */ /* 0x010fe20000410000 */
[----:B------:R-:W-:Y:S02]  /*1e0a0*/  WARPGROUP.DEPBAR.LE gsb0, 0x0 ;  /* 0x00008000000079c5 */ /* 0x000fe40000010000 */
[----:B------:R-:W-:Y:S05]  /*1e0b0*/  @!P0 BRA `(.L_x_4627) ;  /* 0x0000000000048947 */ /* 0x000fea0003800000 */
[----:B------:R-:W-:Y:S01]  /*1e0c0*/  BPT.TRAP 0x1 ;  /* 0x000000040000795c */ /* 0x000fe20000300000 */
.L_x_4627:
        /* <DEDUP_REMOVED lines=106> */
.L_x_4525:
[----:B------:R-:W1:Y:S08]  /*1e770*/  S2UR UR37, SR_CgaCtaId ;  /* 0x00000000002579c3 */ /* 0x000e700000008800 */
[----:B------:R-:W-:Y:S01]  /*1e780*/  BAR.SYNC.DEFER_BLOCKING 0x5, 0x180 ;  /* 0x0146000000007b1d */ /* 0x000fe20000010000 */
[----:B------:R-:W-:-:S05]  /*1e790*/  ISETP.NE.AND P1, PT, R226, RZ, PT ;  /* 0x000000ffe200720c */ /* 0x000fca0003f25270 */
[----:B------:R-:W-:Y:S01]  /*1e7a0*/  UMOV UR38, 0x400 ;  /* 0x0000040000267882 */ /* 0x000fe20000000000 */
[----:B------:R-:W-:Y:S07]  /*1e7b0*/  BSSY B0, `(.L_x_4628) ;  /* 0x00004cd000007945 */ /* 0x000fee0003800000 */
[----:B------:R-:W2:Y:S01]  /*1e7c0*/  @!P1 LDC R226, c[0x0][0xad4] ;  /* 0x0002b500ffe29b82 */ /* 0x000ea20000000800 */
[----:B-1----:R-:W-:-:S09]  /*1e7d0*/  ULEA UR38, UR37, UR38, 0x18 ;  /* 0x0000002625267291 */ /* 0x002fd2000f8ec03f */
[----:B------:R-:W1:Y:S02]  /*1e7e0*/  LDS.128 R220, [UR38+0x334d0] ;  /* 0x0334d026ffdc7984 */ /* 0x000e640008000c00 */
[----:B-1----:R-:W-:Y:S01]  /*1e7f0*/  R2UR UR4, R221 ;  /* 0x00000000dd0472ca */ /* 0x002fe200000e0000 */
[----:B------:R-:W-:Y:S06]  /*1e800*/  BAR.ARV 0x4, 0x180 ;  /* 0x0106000000007b1d */ /* 0x000fec0000002000 */
[----:B--2---:R-:W-:Y:S08]  /*1e810*/  @P0 BRA `(.L_x_4629) ;  /* 0x0000003c00e00947 */ /* 0x004ff00003800000 */
[----:B------:R-:W1:Y:S01]  /*1e820*/  S2R R16, SR_TID.X ;  /* 0x0000000000107919 */ /* 0x000e620000002100 */
[----:B------:R-:W-:Y:S01]  /*1e830*/  ULDC.64 UR6, c[0x4][0xe0] ;  /* 0x0100380000067ab9 */ /* 0x000fe20000000a00 */
[----:B-1----:R-:W-:-:S05]  /*1e840*/  IMAD.SHL.U32 R0, R16, 0x4, RZ ;  /* 0x0000000410007824 */ /* 0x002fca00078e00ff */
[----:B------:R-:W-:Y:S01]  /*1e850*/  LOP3.LUT R0, R0, 0xc, RZ, 0xc0, !PT ;  /* 0x0000000c00007812 */ /* 0x000fe200078ec0ff */
[----:B------:R-:W-:Y:S03]  /*1e860*/  BAR.SYNC.DEFER_BLOCKING 0x1, 0x100 ;  /* 0x0044000000007b1d */ /* 0x000fe60000010000 */
[----:B------:R-:W-:-:S05]  /*1e870*/  IADD3 R6, P0, R0, UR6, RZ ;  /* 0x0000000600067c10 */ /* 0x000fca000ff1e0ff */
[----:B------:R-:W-:Y:S01]  /*1e880*/  IMAD.X R7, RZ, RZ, UR7, P0 ;  /* 0x00000007ff077e24 */ /* 0x000fe200080e06ff */
[----:B------:R-:W-:Y:S02]  /*1e890*/  LOP3.LUT P0, R0, R16, 0x3, RZ, 0xc0, !PT ;  /* 0x0000000310007812 */ /* 0x000fe4000780c0ff */
[----:B------:R-:W2:Y:S04]  /*1e8a0*/  LDL R16, [R1+0x3a0] ;  /* 0x0003a00001107983 */ /* 0x000ea80000100800 */
[----:B------:R1:W3:Y:S01]  /*1e8b0*/  LDG.E.CONSTANT R30, desc[UR50][R6.64] ;  /* 0x00000032061e7981 */ /* 0x0002e2000c1e9900 */
[----:B------:R-:W4:Y:S01]  /*1e8c0*/  S2UR UR5, SR_SWINHI ;  /* 0x00000000000579c3 */ /* 0x000f220000002f00 */
        /* <DEDUP_REMOVED lines=10> */
[----:B------:R-:W-:Y:S01]  /*1e970*/  UMOV UR6, UR38 ;  /* 0x0000002600067c82 */ /* 0x000fe20008000000 */
[----:B----4-:R-:W-:Y:S01]  /*1e980*/  UMOV UR7, UR5 ;  /* 0x0000000500077c82 */ /* 0x010fe20008000000 */
[----:B-1----:R-:W-:Y:S02]  /*1e990*/  IMAD.U32 R6, RZ, RZ, UR6 ;  /* 0x00000006ff067e24 */ /* 0x002fe4000f8e00ff */
[----:B------:R-:W-:Y:S01]  /*1e9a0*/  IMAD.U32 R7, RZ, RZ, UR7 ;  /* 0x00000007ff077e24 */ /* 0x000fe2000f8e00ff */
        /* <DEDUP_REMOVED lines=87> */
[----:B--2---:R-:W-:-:S03]  /*1ef20*/  IMAD.WIDE R32, R16, 0x2, R6 ;  /* 0x0000000210207825 */ /* 0x004fc600078e0206 */
[C---:B------:R-:W-:Y:S02]  /*1ef30*/  IADD3 R143, P3, R32.reuse, 0x8060, RZ ;  /* 0x00008060208f7810 */ /* 0x040fe40007f7e0ff */
[C---:B------:R-:W-:Y:S02]  /*1ef40*/  IADD3 R119, P5, R32.reuse, 0x8020, RZ ;  /* 0x0000802020777810 */ /* 0x040fe40007fbe0ff */
[C---:B------:R-:W-:Y:S01]  /*1ef50*/  LOP3.LUT R3, R32.reuse, 0x380, RZ, 0xc0, !PT ;  /* 0x0000038020037812 */ /* 0x040fe200078ec0ff */
[----:B------:R-:W-:Y:S01]  /*1ef60*/  IMAD.X R41, RZ, RZ, R33, P3 ;  /* 0x000000ffff297224 */ /* 0x000fe200018e0621 */
[C---:B------:R-:W-:Y:S02]  /*1ef70*/  IADD3 R14, P4, R32.reuse, 0x8040, RZ ;  /* 0x00008040200e7810 */ /* 0x040fe40007f9e0ff */
[C---:B------:R-:W-:Y:S02]  /*1ef80*/  IADD3 R105, P1, R32.reuse, 0x8000, RZ ;  /* 0x0000800020697810 */ /* 0x040fe40007f3e0ff */
[----:B------:R-:W-:-:S02]  /*1ef90*/  IADD3 R99, P2, R32, 0x4060, RZ ;  /* 0x0000406020637810 */ /* 0x000fc40007f5e0ff */
[----:B------:R-:W-:Y:S02]  /*1efa0*/  IADD3 R10, P3, R32, 0x4040, RZ ;  /* 0x00004040200a7810 */ /* 0x000fe40007f7e0ff */
[----:B------:R-:W-:Y:S02]  /*1efb0*/  LOP3.LUT R0, R119, 0x380, RZ, 0xc0, !PT ;  /* 0x0000038077007812 */ /* 0x000fe400078ec0ff */
[----:B------:R-:W-:Y:S01]  /*1efc0*/  SHF.R.U64 R3, R3, 0x3, RZ ;  /* 0x0000000303037819 */ /* 0x000fe200000012ff */
[--C-:B------:R-:W-:Y:S01]  /*1efd0*/  IMAD.X R37, RZ, RZ, R33.reuse, P4 ;  /* 0x000000ffff257224 */ /* 0x100fe200020e0621 */
[----:B------:R-:W-:Y:S01]  /*1efe0*/  LOP3.LUT R12, R14, 0x380, RZ, 0xc0, !PT ;  /* 0x000003800e0c7812 */ /* 0x000fe200078ec0ff */
[--C-:B------:R-:W-:Y:S01]  /*1eff0*/  IMAD.X R29, RZ, RZ, R33.reuse, P5 ;  /* 0x000000ffff1d7224 */ /* 0x100fe200028e0621 */
[C---:B------:R-:W-:Y:S01]  /*1f000*/  IADD3 R95, P4, R32.reuse, 0x4020, RZ ;  /* 0x00004020205f7810 */ /* 0x040fe20007f9e0ff */
[--C-:B------:R-:W-:Y:S01]  /*1f010*/  IMAD.X R27, RZ, RZ, R33.reuse, P1 ;  /* 0x000000ffff1b7224 */ /* 0x100fe200008e0621 */
[C---:B------:R-:W-:Y:S01]  /*1f020*/  IADD3 R19, P5, R32.reuse, 0x20, RZ ;  /* 0x0000002020137810 */ /* 0x040fe20007fbe0ff */
[--C-:B------:R-:W-:Y:S01]  /*1f030*/  IMAD.X R25, RZ, RZ, R33.reuse, P2 ;  /* 0x000000ffff197224 */ /* 0x100fe200010e0621 */
[C---:B------:R-:W-:Y:S01]  /*1f040*/  IADD3 R8, P1, R32.reuse, 0x40, RZ ;  /* 0x0000004020087810 */ /* 0x040fe20007f3e0ff */
[----:B------:R-:W-:Y:S01]  /*1f050*/  IMAD.X R141, RZ, RZ, R33, P3 ;  /* 0x000000ffff8d7224 */ /* 0x000fe200018e0621 */
[----:B------:R-:W-:-:S02]  /*1f060*/  IADD3 R59, P2, R32, 0x4000, RZ ;  /* 0x00004000203b7810 */ /* 0x000fc40007f5e0ff */
[----:B------:R-:W-:Y:S02]  /*1f070*/  IADD3 R57, P3, R32, 0x60, RZ ;  /* 0x0000006020397810 */ /* 0x000fe40007f7e0ff */
[----:B------:R-:W-:Y:S02]  /*1f080*/  SHF.R.U64 R0, R0, 0x3, RZ ;  /* 0x0000000300007819 */ /* 0x000fe400000012ff */
[----:B------:R-:W-:Y:S02]  /*1f090*/  LOP3.LUT R32, R3, R32, RZ, 0x3c, !PT ;  /* 0x0000002003207212 */ /* 0x000fe400078e3cff */
[----:B------:R-:W-:Y:S02]  /*1f0a0*/  SHF.R.U64 R3, R12, 0x3, RZ ;  /* 0x000000030c037819 */ /* 0x000fe400000012ff */
[----:B------:R-:W-:Y:S02]  /*1f0b0*/  LOP3.LUT R28, R0, R119, RZ, 0x3c, !PT ;  /* 0x00000077001c7212 */ /* 0x000fe400078e3cff */
[----:B------:R-:W-:-:S02]  /*1f0c0*/  LOP3.LUT R0, R95, 0x380, RZ, 0xc0, !PT ;  /* 0x000003805f007812 */ /* 0x000fc400078ec0ff */
[----:B------:R-:W-:Y:S02]  /*1f0d0*/  LOP3.LUT R36, R3, R14, RZ, 0x3c, !PT ;  /* 0x0000000e03247212 */ /* 0x000fe400078e3cff */
[----:B------:R-:W-:Y:S02]  /*1f0e0*/  LOP3.LUT R3, R10, 0x380, RZ, 0xc0, !PT ;  /* 0x000003800a037812 */ /* 0x000fe400078ec0ff */
[----:B------:R-:W-:Y:S02]  /*1f0f0*/  SHF.R.U64 R0, R0, 0x3, RZ ;  /* 0x0000000300007819 */ /* 0x000fe400000012ff */
[----:B------:R-:W-:Y:S02]  /*1f100*/  LOP3.LUT R14, R105, 0x380, RZ, 0xc0, !PT ;  /* 0x00000380690e7812 */ /* 0x000fe400078ec0ff */
[----:B------:R-:W-:Y:S02]  /*1f110*/  SHF.R.U64 R3, R3, 0x3, RZ ;  /* 0x0000000303037819 */ /* 0x000fe400000012ff */
[----:B------:R-:W-:-:S02]  /*1f120*/  LOP3.LUT R20, R0, R95, RZ, 0x3c, !PT ;  /* 0x0000005f00147212 */ /* 0x000fc400078e3cff */
[----:B------:R-:W-:Y:S02]  /*1f130*/  LOP3.LUT R16, R143, 0x380, RZ, 0xc0, !PT ;  /* 0x000003808f107812 */ /* 0x000fe400078ec0ff */
[----:B------:R-:W-:Y:S02]  /*1f140*/  LOP3.LUT R0, R19, 0x380, RZ, 0xc0, !PT ;  /* 0x0000038013007812 */ /* 0x000fe400078ec0ff */
[----:B------:R-:W-:Y:S02]  /*1f150*/  LOP3.LUT R12, R99, 0x380, RZ, 0xc0, !PT ;  /* 0x00000380630c7812 */ /* 0x000fe400078ec0ff */
[----:B------:R-:W-:Y:S02]  /*1f160*/  SHF.R.U64 R14, R14, 0x3, RZ ;  /* 0x000000030e0e7819 */ /* 0x000fe400000012ff */
[----:B------:R-:W-:Y:S02]  /*1f170*/  LOP3.LUT R140, R3, R10, RZ, 0x3c, !PT ;  /* 0x0000000a038c7212 */ /* 0x000fe400078e3cff */
[----:B------:R-:W-:-:S02]  /*1f180*/  LOP3.LUT R3, R8, 0x380, RZ, 0xc0, !PT ;  /* 0x0000038008037812 */ /* 0x000fc400078ec0ff */
[----:B------:R-:W-:Y:S02]  /*1f190*/  SHF.R.U64 R16, R16, 0x3, RZ ;  /* 0x0000000310107819 */ /* 0x000fe400000012ff */
[----:B------:R-:W-:Y:S02]  /*1f1a0*/  SHF.R.U64 R0, R0, 0x3, RZ ;  /* 0x0000000300007819 */ /* 0x000fe400000012ff */
[----:B------:R-:W-:Y:S02]  /*1f1b0*/  SHF.R.U64 R12, R12, 0x3, RZ ;  /* 0x000000030c0c7819 */ /* 0x000fe400000012ff */
[----:B------:R-:W-:Y:S02]  /*1f1c0*/  LOP3.LUT R26, R14, R105, RZ, 0x3c, !PT ;  /* 0x000000690e1a7212 */ /* 0x000fe400078e3cff */
[----:B------:R-:W-:Y:S02]  /*1f1d0*/  LOP3.LUT R10, R59, 0x380, RZ, 0xc0, !PT ;  /* 0x000003803b0a7812 */ /* 0x000fe400078ec0ff */
[----:B------:R-:W-:Y:S01]  /*1f1e0*/  SHF.R.U64 R3, R3, 0x3, RZ ;  /* 0x0000000303037819 */ /* 0x000fe200000012ff */
[--C-:B------:R-:W-:Y:S01]  /*1f1f0*/  IMAD.X R15, RZ, RZ, R33.reuse, P5 ;  /* 0x000000ffff0f7224 */ /* 0x100fe200028e0621 */
[----:B------:R-:W-:Y:S01]  /*1f200*/  LOP3.LUT R40, R16, R143, RZ, 0x3c, !PT ;  /* 0x0000008f10287212 */ /* 0x000fe200078e3cff */
[----:B------:R-:W-:Y:S01]  /*1f210*/  IMAD.X R13, RZ, RZ, R33, P1 ;  /* 0x000000ffff0d7224 */ /* 0x000fe200008e0621 */
[----:B------:R-:W-:-:S02]  /*1f220*/  LOP3.LUT R14, R0, R19, RZ, 0x3c, !PT ;  /* 0x00000013000e7212 */ /* 0x000fc400078e3cff */
[----:B------:R-:W-:Y:S02]  /*1f230*/  LOP3.LUT R24, R12, R99, RZ, 0x3c, !PT ;  /* 0x000000630c187212 */ /* 0x000fe400078e3cff */
[----:B------:R-:W-:Y:S02]  /*1f240*/  LOP3.LUT R16, R57, 0x380, RZ, 0xc0, !PT ;  /* 0x0000038039107812 */ /* 0x000fe400078ec0ff */
[----:B------:R-:W-:Y:S02]  /*1f250*/  SHF.R.U64 R10, R10, 0x3, RZ ;  /* 0x000000030a0a7819 */ /* 0x000fe400000012ff */
[----:B------:R-:W-:Y:S01]  /*1f260*/  MOV R0, R26 ;  /* 0x0000001a00007202 */ /* 0x000fe20000000f00 */
[----:B------:R-:W-:Y:S01]  /*1f270*/  IMAD.X R21, RZ, RZ, R33, P4 ;  /* 0x000000ffff157224 */ /* 0x000fe200020e0621 */
[----:B------:R-:W-:Y:S02]  /*1f280*/  LOP3.LUT R12, R3, R8, RZ, 0x3c, !PT ;  /* 0x00000008030c7212 */ /* 0x000fe400078e3cff */
[----:B---3--:R-:W-:-:S02]  /*1f290*/  LOP3.LUT R27, R30, 0x2, RZ, 0x3c, !PT ;  /* 0x000000021e1b7812 */ /* 0x008fc400078e3cff */
[----:B------:R-:W-:Y:S02]  /*1f2a0*/  SHF.R.U64 R16, R16, 0x3, RZ ;  /* 0x0000000310107819 */ /* 0x000fe400000012ff */
[----:B------:R-:W-:Y:S02]  /*1f2b0*/  LOP3.LUT R10, R10, R59, RZ, 0x3c, !PT ;  /* 0x0000003b0a0a7212 */ /* 0x000fe400078e3cff */
[----:B------:R-:W-:Y:S02]  /*1f2c0*/  MOV R58, R14 ;  /* 0x0000000e003a7202 */ /* 0x000fe40000000f00 */
[----:B------:R-:W-:Y:S01]  /*1f2d0*/  MOV R59, R12 ;  /* 0x0000000c003b7202 */ /* 0x000fe20000000f00 */
[----:B------:R-:W-:Y:S01]  /*1f2e0*/  SHFL.IDX PT, R14, R35, R30, 0x1c1f ;  /* 0x001c1f1e230e7589 */ /* 0x000fe200000e0000 */
[----:B------:R-:W-:Y:S01]  /*1f2f0*/  MOV R140, R140 ;  /* 0x0000008c008c7202 */ /* 0x000fe20000000f00 */
[----:B------:R-:W-:Y:S01]  /*1f300*/  IMAD.X R9, RZ, RZ, R33, P3 ;  /* 0x000000ffff097224 */ /* 0x000fe200018e0621 */
[----:B------:R-:W-:Y:S01]  /*1f310*/  MOV R141, R20 ;  /* 0x00000014008d7202 */ /* 0x000fe20000000f00 */
[----:B------:R-:W1:Y:S01]  /*1f320*/  SHFL.IDX PT, R13, R38, R27, 0x1c1f ;  /* 0x001c1f1b260d7589 */ /* 0x000e6200000e0000 */
[----:B------:R-:W-:-:S02]  /*1f330*/  LOP3.LUT R8, R16, R57, RZ, 0x3c, !PT ;  /* 0x0000003910087212 */ /* 0x000fc400078e3cff */
[----:B------:R-:W-:Y:S01]  /*1f340*/  MOV R22, R24 ;  /* 0x0000001800167202 */ /* 0x000fe20000000f00 */
[----:B------:R-:W-:Y:S04]  /*1f350*/  SHFL.IDX PT, R15, R43, R30, 0x1c1f ;  /* 0x001c1f1e2b0f7589 */ /* 0x000fe800000e0000 */
[----:B------:R-:W2:Y:S01]  /*1f360*/  SHFL.IDX PT, R20, R46, R27, 0x1c1f ;  /* 0x001c1f1b2e147589 */ /* 0x000ea200000e0000 */
[----:B------:R-:W-:Y:S01]  /*1f370*/  IMAD.X R11, RZ, RZ, R33, P2 ;  /* 0x000000ffff0b7224 */ /* 0x000fe200010e0621 */
[----:B------:R-:W-:Y:S02]  /*1f380*/  MOV R19, R28 ;  /* 0x0000001c00137202 */ /* 0x000fe40000000f00 */
[----:B------:R-:W-:Y:S01]  /*1f390*/  SHFL.IDX PT, R24, R117, R30, 0x1c1f ;  /* 0x001c1f1e75187589 */ /* 0x000fe200000e0000 */
[----:B------:R-:W-:-:S03]  /*1f3a0*/  MOV R143, R8 ;  /* 0x00000008008f7202 */ /* 0x000fc60000000f00 */
[----:B------:R-:W3:Y:S04]  /*1f3b0*/  SHFL.IDX PT, R21, R104, R27, 0x1c1f ;  /* 0x001c1f1b68157589 */ /* 0x000ee800000e0000 */
[----:B------:R-:W-:Y:S04]  /*1f3c0*/  SHFL.IDX PT, R25, R127, R30, 0x1c1f ;  /* 0x001c1f1e7f197589 */ /* 0x000fe800000e0000 */
[----:B------:R-:W4:Y:S01]  /*1f3d0*/  SHFL.IDX PT, R26, R31, R27, 0x1c1f ;  /* 0x001c1f1b1f1a7589 */ /* 0x000f2200000e0000 */
[----:B------:R-:W-:-:S03]  /*1f3e0*/  MOV R3, R40 ;  /* 0x0000002800037202 */ /* 0x000fc60000000f00 */
[----:B------:R-:W-:Y:S01]  /*1f3f0*/  SHFL.IDX PT, R28, R51, R30, 0x1c1f ;  /* 0x001c1f1e331c7589 */ /* 0x000fe200000e0000 */
[----:B------:R-:W-:-:S03]  /*1f400*/  MOV R16, R36 ;  /* 0x0000002400107202 */ /* 0x000fc60000000f00 */
[----:B------:R-:W-:Y:S01]  /*1f410*/  SHFL.IDX PT, R99, R61, R30, 0x1c1f ;  /* 0x001c1f1e3d637589 */ /* 0x000fe200000e0000 */
[----:B------:R-:W-:-:S03]  /*1f420*/  MOV R142, R10 ;  /* 0x0000000a008e7202 */ /* 0x000fc60000000f00 */
[----:B------:R-:W-:Y:S04]  /*1f430*/  SHFL.IDX PT, R105, R77, R30, 0x1c1f ;  /* 0x001c1f1e4d697589 */ /* 0x000fe800000e0000 */
[----:B------:R-:W-:Y:S04]  /*1f440*/  SHFL.IDX PT, R136, R109, R30, 0x1c1f ;  /* 0x001c1f1e6d887589 */ /* 0x000fe800000e0000 */
[----:B------:R-:W-:Y:S04]  /*1f450*/  SHFL.IDX PT, R8, R113, R30, 0x1c1f ;  /* 0x001c1f1e71087589 */ /* 0x000fe800000e0000 */
[----:B------:R-:W0:Y:S04]  /*1f460*/  SHFL.IDX PT, R29, R54, R27, 0x1c1f ;  /* 0x001c1f1b361d7589 */ /* 0x000e2800000e0000 */
[----:B------:R-:W-:Y:S04]  /*1f470*/  SHFL.IDX PT, R134, R60, R27, 0x1c1f ;  /* 0x001c1f1b3c867589 */ /* 0x000fe800000e0000 */
[----:B------:R-:W-:Y:S01]  /*1f480*/  SHFL.IDX PT, R51, R108, R27, 0x1c1f ;  /* 0x001c1f1b6c337589 */ /* 0x000fe200000e0000 */
        /* <DEDUP_REMOVED lines=13> */
[----:B------:R-:W0:Y:S04]  /*1f560*/  SHFL.IDX PT, R60, R34, R27, 0x1c1f ;  /* 0x001c1f1b223c7589 */ /* 0x000e2800000e0000 */
[----:B------:R-:W0:Y:S04]  /*1f570*/  SHFL.IDX PT, R108, R82, R27, 0x1c1f ;  /* 0x001c1f1b526c7589 */ /* 0x000e2800000e0000 */
        /* <DEDUP_REMOVED lines=42> */
[----:B------:R-:W0:Y:S04]  /*1f820*/  SHFL.IDX PT, R124, R124, R27, 0x1c1f ;  /* 0x001c1f1b7c7c7589 */ /* 0x000e2800000e0000 */
        /* <DEDUP_REMOVED lines=13> */
[----:B------:R-:W0:Y:S04]  /*1f900*/  SHFL.IDX PT, R80, R55, R27, 0x1c1f ;  /* 0x001c1f1b37507589 */ /* 0x000e2800000e0000 */
[----:B------:R-:W0:Y:S04]  /*1f910*/  SHFL.IDX PT, R42, R102, R27, 0x1c1f ;  /* 0x001c1f1b662a7589 */ /* 0x000e2800000e0000 */
[----:B------:R-:W-:Y:S04]  /*1f920*/  SHFL.IDX PT, R53, R53, R30, 0x1c1f ;  /* 0x001c1f1e35357589 */ /* 0x000fe800000e0000 */
[----:B------:R-:W-:Y:S04]  /*1f930*/  SHFL.IDX PT, R149, R149, R30, 0x1c1f ;  /* 0x001c1f1e95957589 */ /* 0x000fe800000e0000 */
[----:B------:R-:W0:Y:S04]  /*1f940*/  SHFL.IDX PT, R56, R56, R27, 0x1c1f ;  /* 0x001c1f1b38387589 */ /* 0x000e2800000e0000 */
[----:B------:R-:W0:Y:S04]  /*1f950*/  SHFL.IDX PT, R92, R66, R27, 0x1c1f ;  /* 0x001c1f1b425c7589 */ /* 0x000e2800000e0000 */
[----:B------:R-:W-:Y:S04]  /*1f960*/  SHFL.IDX PT, R153, R153, R30, 0x1c1f ;  /* 0x001c1f1e99997589 */ /* 0x000fe800000e0000 */
[----:B------:R0:W-:Y:S04]  /*1f970*/  SHFL.IDX PT, R132, R103, R30, 0x1c1f ;  /* 0x001c1f1e67847589 */ /* 0x0001e800000e0000 */
[----:B------:R-:W0:Y:S04]  /*1f980*/  SHFL.IDX PT, R100, R74, R27, 0x1c1f ;  /* 0x001c1f1b4a647589 */ /* 0x000e2800000e0000 */
[----:B------:R0:W0:Y:S01]  /*1f990*/  SHFL.IDX PT, R47, R106, R27, 0x1c1f ;  /* 0x001c1f1b6a2f7589 */ /* 0x00002200000e0000 */
[----:B-1----:R-:W-:-:S02]  /*1f9a0*/  SEL R12, R14, R13, P0 ;  /* 0x0000000d0e0c7207 */ /* 0x002fc40000000000 */
[----:B------:R-:W-:Y:S02]  /*1f9b0*/  SEL R14, R13, R14, P0 ;  /* 0x0000000e0d0e7207 */ /* 0x000fe40000000000 */
[----:B--2---:R-:W-:Y:S02]  /*1f9c0*/  SEL R13, R15, R20, P0 ;  /* 0x000000140f0d7207 */ /* 0x004fe40000000000 */
[----:B------:R-:W-:Y:S02]  /*1f9d0*/  SEL R15, R20, R15, P0 ;  /* 0x0000000f140f7207 */ /* 0x000fe40000000000 */
[----:B---3--:R-:W-:Y:S02]  /*1f9e0*/  SEL R20, R24, R21, P0 ;  /* 0x0000001518147207 */ /* 0x008fe40000000000 */
[----:B------:R-:W-:Y:S02]  /*1f9f0*/  SEL R24, R21, R24, P0 ;  /* 0x0000001815187207 */ /* 0x000fe40000000000 */
[----:B----4-:R-:W-:-:S02]  /*1fa00*/  SEL R21, R25, R26, P0 ;  /* 0x0000001a19157207 */ /* 0x010fc40000000000 */
        /* <DEDUP_REMOVED lines=83> */
[----:B------:R-:W-:Y:S01]  /*1ff40*/  SEL R123, R43, R42, P0 ;  /* 0x0000002a2b7b7207 */ /* 0x000fe20000000000 */
[----:B------:R-:W0:Y:S01]  /*1ff50*/  LDC.64 R138, c[0x0][0xc00] ;  /* 0x00030000ff8a7b82 */ /* 0x000e220000000a00 */
[----:B------:R-:W-:-:S02]  /*1ff60*/  SEL R125, R42, R43, P0 ;  /* 0x0000002b2a7d7207 */ /* 0x000fc40000000000 */
[----:B------:R-:W-:Y:S02]  /*1ff70*/  F2FP.BF16.F32.PACK_AB R36, R27, R26 ;  /* 0x0000001a1b24723e */ /* 0x000fe400000010ff */
[----:B------:R-:W-:Y:S02]  /*1ff80*/  F2FP.BF16.F32.PACK_AB R37, R31, R30 ;  /* 0x0000001e1f25723e */ /* 0x000fe400000010ff */
[----:B------:R-:W-:Y:S02]  /*1ff90*/  F2FP.BF16.F32.PACK_AB R38, R29, R28 ;  /* 0x0000001c1d26723e */ /* 0x000fe400000010ff */
[----:B------:R-:W-:Y:S02]  /*1ffa0*/  F2FP.BF16.F32.PACK_AB R39, R61, R60 ;  /* 0x0000003c3d27723e */ /* 0x000fe400000010ff */
        /* <DEDUP_REMOVED lines=9> */
[----:B------:R-:W-:Y:S01]  /*20040*/  SEL R130, R132, R47, P0 ;  /* 0x0000002f84827207 */ /* 0x000fe20000000000 */
[----:B------:R1:W-:Y:S01]  /*20050*/  STSM.16.M88.4 [R57], R32 ;  /* 0x0000002039007844 */ /* 0x0003e20000000200 */
[----:B------:R-:W-:Y:S02]  /*20060*/  SEL R100, R100, R153, P0 ;  /* 0x0000009964647207 */ /* 0x000fe40000000000 */
[----:B------:R-:W-:Y:S01]  /*20070*/  SEL R132, R47, R132, P0 ;  /* 0x000000842f847207 */ /* 0x000fe20000000000 */
[----:B------:R2:W-:Y:S01]  /*20080*/  STSM.16.M88.4 [R58], R36 ;  /* 0x000000243a007844 */ /* 0x0005e20000000200 */
[----:B------:R-:W-:Y:S02]  /*20090*/  F2FP.BF16.F32.PACK_AB R44, R71, R70 ;  /* 0x00000046472c723e */ /* 0x000fe400000010ff */
[----:B------:R-:W-:-:S02]  /*200a0*/  F2FP.BF16.F32.PACK_AB R45, R75, R74 ;  /* 0x0000004a4b2d723e */ /* 0x000fc400000010ff */
[----:B------:R-:W-:Y:S02]  /*200b0*/  F2FP.BF16.F32.PACK_AB R46, R73, R72 ;  /* 0x00000048492e723e */ /* 0x000fe400000010ff */
[----:B------:R-:W-:Y:S01]  /*200c0*/  F2FP.BF16.F32.PACK_AB R47, R77, R76 ;  /* 0x0000004c4d2f723e */ /* 0x000fe200000010ff */
[----:B------:R3:W-:Y:S01]  /*200d0*/  STSM.16.M88.4 [R59], R40 ;  /* 0x000000283b007844 */ /* 0x0007e20000000200 */
[----:B------:R-:W-:Y:S02]  /*200e0*/  F2FP.BF16.F32.PACK_AB R48, R79, R78 ;  /* 0x0000004e4f30723e */ /* 0x000fe400000010ff */
        /* <DEDUP_REMOVED lines=8> */
[----:B-1----:R-:W-:-:S02]  /*20170*/  F2FP.BF16.F32.PACK_AB R57, R99, R98 ;  /* 0x000000626339723e */ /* 0x002fc400000010ff */
[----:B--2---:R-:W-:Y:S02]  /*20180*/  F2FP.BF16.F32.PACK_AB R58, R97, R96 ;  /* 0x00000060613a723e */ /* 0x004fe400000010ff */
[----:B---3--:R-:W-:Y:S01]  /*20190*/  F2FP.BF16.F32.PACK_AB R59, R101, R100 ;  /* 0x00000064653b723e */ /* 0x008fe200000010ff */
[----:B------:R-:W-:Y:S01]  /*201a0*/  STSM.16.M88.4 [R143], R44 ;  /* 0x0000002c8f007844 */ /* 0x000fe20000000200 */
[----:B------:R-:W-:Y:S02]  /*201b0*/  F2FP.BF16.F32.PACK_AB R32, R103, R102 ;  /* 0x000000666720723e */ /* 0x000fe400000010ff */
[----:B------:R-:W-:Y:S02]  /*201c0*/  F2FP.BF16.F32.PACK_AB R33, R107, R106 ;  /* 0x0000006a6b21723e */ /* 0x000fe400000010ff */
[----:B------:R-:W-:Y:S02]  /*201d0*/  F2FP.BF16.F32.PACK_AB R34, R105, R104 ;  /* 0x000000686922723e */ /* 0x000fe400000010ff */
[----:B------:R-:W-:Y:S01]  /*201e0*/  F2FP.BF16.F32.PACK_AB R35, R109, R108 ;  /* 0x0000006c6d23723e */ /* 0x000fe200000010ff */
[----:B------:R1:W-:Y:S01]  /*201f0*/  STSM.16.M88.4 [R142], R48 ;  /* 0x000000308e007844 */ /* 0x0003e20000000200 */
[----:B------:R-:W-:-:S02]  /*20200*/  F2FP.BF16.F32.PACK_AB R36, R111, R110 ;  /* 0x0000006e6f24723e */ /* 0x000fc400000010ff */
[----:B------:R-:W-:Y:S01]  /*20210*/  F2FP.BF16.F32.PACK_AB R37, R115, R114 ;  /* 0x000000727325723e */ /* 0x000fe200000010ff */
[----:B------:R-:W-:Y:S01]  /*20220*/  STSM.16.M88.4 [R141], R52 ;  /* 0x000000348d007844 */ /* 0x000fe20000000200 */
[----:B------:R-:W-:Y:S02]  /*20230*/  F2FP.BF16.F32.PACK_AB R38, R113, R112 ;  /* 0x000000707126723e */ /* 0x000fe400000010ff */
[----:B------:R-:W-:Y:S01]  /*20240*/  F2FP.BF16.F32.PACK_AB R39, R117, R116 ;  /* 0x000000747527723e */ /* 0x000fe200000010ff */
[----:B------:R-:W-:Y:S01]  /*20250*/  STSM.16.M88.4 [R140], R56 ;  /* 0x000000388c007844 */ /* 0x000fe20000000200 */
[----:B------:R-:W-:Y:S02]  /*20260*/  F2FP.BF16.F32.PACK_AB R40, R119, R118 ;  /* 0x000000767728723e */ /* 0x000fe400000010ff */
[----:B------:R-:W-:Y:S01]  /*20270*/  F2FP.BF16.F32.PACK_AB R41, R123, R122 ;  /* 0x0000007a7b29723e */ /* 0x000fe200000010ff */
[----:B------:R2:W-:Y:S01]  /*20280*/  STSM.16.M88.4 [R22], R32 ;  /* 0x0000002016007844 */ /* 0x0005e20000000200 */
[----:B------:R-:W-:-:S02]  /*20290*/  F2FP.BF16.F32.PACK_AB R42, R121, R120 ;  /* 0x00000078792a723e */ /* 0x000fc400000010ff */
[----:B------:R-:W-:Y:S01]  /*202a0*/  F2FP.BF16.F32.PACK_AB R43, R125, R124 ;  /* 0x0000007c7d2b723e */ /* 0x000fe200000010ff */
[----:B-1----:R-:W1:Y:S01]  /*202b0*/  LDC.64 R48, c[0x0][0xc00] ;  /* 0x00030000ff307b82 */ /* 0x002e620000000a00 */
[----:B------:R-:W-:Y:S02]  /*202c0*/  F2FP.BF16.F32.PACK_AB R44, R127, R126 ;  /* 0x0000007e7f2c723e */ /* 0x000fe400000010ff */
[----:B------:R-:W-:Y:S02]  /*202d0*/  F2FP.BF16.F32.PACK_AB R45, R131, R130 ;  /* 0x00000082832d723e */ /* 0x000fe400000010ff */
[----:B------:R-:W-:Y:S02]  /*202e0*/  F2FP.BF16.F32.PACK_AB R46, R129, R128 ;  /* 0x00000080812e723e */ /* 0x000fe400000010ff */
[----:B------:R-:W-:Y:S01]  /*202f0*/  F2FP.BF16.F32.PACK_AB R47, R133, R132 ;  /* 0x00000084852f723e */ /* 0x000fe200000010ff */
[----:B------:R3:W-:Y:S01]  /*20300*/  STSM.16.M88.4 [R0], R36 ;  /* 0x0000002400007844 */ /* 0x0007e20000000200 */
[----:B--2---:R-:W-:-:S02]  /*20310*/  F2FP.BF16.F32.PACK_AB R32, R135, R134 ;  /* 0x000000868720723e */ /* 0x004fc400000010ff */
[----:B------:R-:W-:Y:S02]  /*20320*/  F2FP.BF16.F32.PACK_AB R33, R9, R8 ;  /* 0x000000080921723e */ /* 0x000fe400000010ff */
[----:B------:R-:W-:Y:S02]  /*20330*/  F2FP.BF16.F32.PACK_AB R34, R137, R136 ;  /* 0x000000888922723e */ /* 0x000fe400000010ff */
[----:B------:R-:W-:Y:S01]  /*20340*/  F2FP.BF16.F32.PACK_AB R35, R11, R10 ;  /* 0x0000000a0b23723e */ /* 0x000fe200000010ff */
[----:B------:R-:W-:Y:S04]  /*20350*/  STSM.16.M88.4 [R19], R40 ;  /* 0x0000002813007844 */ /* 0x000fe80000000200 */
[----:B------:R2:W-:Y:S04]  /*20360*/  STSM.16.M88.4 [R16], R44 ;  /* 0x0000002c10007844 */ /* 0x0005e80000000200 */
[----:B------:R4:W-:Y:S01]  /*20370*/  STSM.16.M88.4 [R3], R32 ;  /* 0x0000002003007844 */ /* 0x0009e20000000200 */
[----:B0-----:R-:W-:-:S04]  /*20380*/  ISETP.NE.U32.AND P0, PT, R138, RZ, PT ;  /* 0x000000ff8a00720c */ /* 0x001fc80003f05070 */
[----:B------:R-:W-:Y:S01]  /*20390*/  ISETP.NE.AND.EX P0, PT, R139, RZ, PT, P0 ;  /* 0x000000ff8b00720c */ /* 0x000fe20003f05300 */
[----:B---3--:R-:W-:Y:S02]  /*203a0*/  IMAD.MOV.U32 R0, RZ, RZ, RZ ;  /* 0x000000ffff007224 */ /* 0x008fe400078e00ff */
[----:B-1----:R-:W-:Y:S01]  /*203b0*/  IMAD.WIDE R36, R227, 0x4, R48 ;  /* 0x00000004e3247825 */ /* 0x002fe200078e0230 */
[----:B------:R-:W-:Y:S08]  /*203c0*/  BAR.SYNC.DEFER_BLOCKING 0x1, 0x100 ;  /* 0x0044000000007b1d */ /* 0x000ff00000010000 */
[----:B--2---:R-:W0:Y:S08]  /*203d0*/  LDC R16, c[0x0][0xbe8] ;  /* 0x0002fa00ff107b82 */ /* 0x004e300000000800 */
[----:B----4-:R-:W1:Y:S01]  /*203e0*/  LDC.64 R32, c[0x0][0xc08] ;  /* 0x00030200ff207b82 */ /* 0x010e620000000a00 */
[----:B------:R-:W-:Y:S01]  /*203f0*/  ULDC UR5, c[0x0][0xa88] ;  /* 0x0002a20000057ab9 */ /* 0x000fe20000000800 */
[----:B------:R-:W-:-:S02]  /*20400*/  ISETP.GT.AND P4, PT, R226, 0x1, PT ;  /* 0x00000001e200780c */ /* 0x000fc40003f84270 */
[----:B------:R-:W-:-:S04]  /*20410*/  ISETP.NE.U32.AND P2, PT, R138, RZ, PT ;  /* 0x000000ff8a00720c */ /* 0x000fc80003f45070 */
[----:B------:R-:W2:Y:S01]  /*20420*/  LDC.64 R40, c[0x0][0xba8] ;  /* 0x0002ea00ff287b82 */ /* 0x000ea20000000a00 */
[----:B------:R-:W3:Y:S01]  /*20430*/  @P0 LDG.E R0, desc[UR50][R36.64] ;  /* 0x0000003224000981 */ /* 0x000ee2000c1e1900 */
[----:B-1----:R-:W-:-:S04]  /*20440*/  ISETP.NE.U32.AND P1, PT, R32, RZ, PT ;  /* 0x000000ff2000720c */ /* 0x002fc80003f25070 */
[----:B------:R-:W-:Y:S01]  /*20450*/  ISETP.NE.AND.EX P1, PT, R33, RZ, PT, P1 ;  /* 0x000000ff2100720c */ /* 0x000fe20003f25310 */
[----:B------:R-:W-:Y:S02]  /*20460*/  IMAD.MOV.U32 R42, RZ, RZ, 0x9b8 ;  /* 0x000009b8ff2a7424 */ /* 0x000fe400078e00ff */
[----:B------:R-:W-:Y:S01]  /*20470*/  IMAD.U32 R49, RZ, RZ, UR5 ;  /* 0x00000005ff317e24 */ /* 0x000fe2000f8e00ff */
[----:B0-----:R-:W-:Y:S02]  /*20480*/  ISETP.NE.AND P3, PT, R16, 0x1, PT ;  /* 0x000000011000780c */ /* 0x001fe40003f65270 */
[----:B------:R-:W-:Y:S01]  /*20490*/  SHF.R.S32.HI R19, RZ, 0x1f, R227 ;  /* 0x0000001fff137819 */ /* 0x000fe200000114e3 */
[----:B------:R-:W-:Y:S01]  /*204a0*/  VIADD R45, R224, UR39 ;  /* 0x00000027e02d7c36 */ /* 0x000fe20008000000 */
[----:B------:R-:W-:Y:S01]  /*204b0*/  ISETP.NE.AND.EX P2, PT, R139, RZ, PT, P2 ;  /* 0x000000ff8b00720c */ /* 0x000fe20003f45320 */
[----:B--2---:R-:W0:Y:S08]  /*204c0*/  @!P4 LDC R40, c[0x0][0xb50] ;  /* 0x0002d400ff28cb82 */ /* 0x004e300000000800 */
[----:B------:R-:W1:Y:S01]  /*204d0*/  @P1 LDC.64 R32, c[0x0][0xc08] ;  /* 0x00030200ff201b82 */ /* 0x000e620000000a00 */
[----:B------:R-:W-:-:S07]  /*204e0*/  SEL R42, R42, 0x978, P4 ;  /* 0x000009782a2a7807 */ /* 0x000fce0002000000 */
[----:B------:R2:W4:Y:S08]  /*204f0*/  LDC.64 R34, c[0x0][R42+0x218] ;  /* 0x000086002a227b82 */ /* 0x0005300000000a00 */
[----:B------:R-:W0:Y:S01]  /*20500*/  @P3 LDC R44, c[0x0][0xbec] ;  /* 0x0002fb00ff2c3b82 */ /* 0x000e220000000800 */
[----:B-1----:R-:W-:-:S07]  /*20510*/  @P1 IMAD.WIDE R32, R227, 0x4, R32 ;  /* 0x00000004e3201825 */ /* 0x002fce00078e0220 */
[----:B------:R-:W1:Y:S01]  /*20520*/  @P3 LDC R53, c[0x0][0xbf0] ;  /* 0x0002fc00ff353b82 */ /* 0x000e620000000800 */
[----:B------:R2:W5:Y:S01]  /*20530*/  @P1 LDG.E R49, desc[UR50][R32.64] ;  /* 0x0000003220311981 */ /* 0x000562000c1e1900 */
[----:B------:R-:W-:-:S06]  /*20540*/  SEL R47, R233, RZ, P4 ;  /* 0x000000ffe92f7207 */ /* 0x000fcc0002000000 */
[----:B------:R-:W3:Y:S08]  /*20550*/  @!P4 LDC R41, c[0x0][0xb54] ;  /* 0x0002d500ff29cb82 */ /* 0x000ef00000000800 */
[----:B--2---:R2:W4:Y:S01]  /*20560*/  LDC.64 R32, c[0x0][R42+0x220] ;  /* 0x000088002a207b82 */ /* 0x0045220000000a00 */
[----:B------:R-:W-:-:S07]  /*20570*/  SEL R3, R227, RZ, !P2 ;  /* 0x000000ffe3037207 */ /* 0x000fce0005000000 */
[----:B------:R2:W1:Y:S01]  /*20580*/  LDC.64 R38, c[0x0][R42+0x228] ;  /* 0x00008a002a267b82 */ /* 0x0004620000000a00 */
[----:B------:R-:W-:-:S07]  /*20590*/  SEL R19, R19, RZ, !P2 ;  /* 0x000000ff13137207 */ /* 0x000fce0005000000 */
[----:B--2---:R-:W2:Y:S01]  /*205a0*/  LDC.64 R42, c[0x0][R42+0x210] ;  /* 0x000084002a2a7b82 */ /* 0x004ea20000000a00 */
[----:B----4-:R-:W-:-:S04]  /*205b0*/  IMAD R22, R33, R3, RZ ;  /* 0x0000000321167224 */ /* 0x010fc800078e02ff */
[----:B------:R-:W-:Y:S02]  /*205c0*/  IMAD R51, R32, R19, R22 ;  /* 0x0000001320337224 */ /* 0x000fe400078e0216 */
[-C--:B------:R-:W-:Y:S02]  /*205d0*/  IMAD R19, R35, R225.reuse, RZ ;  /* 0x000000e123137224 */ /* 0x080fe400078e02ff */
[----:B------:R-:W-:-:S04]  /*205e0*/  IMAD.WIDE.U32 R34, R34, R225, RZ ;  /* 0x000000e122227225 */ /* 0x000fc800078e00ff */
[----:B------:R-:W-:-:S04]  /*205f0*/  IMAD.WIDE.U32 R32, R32, R3, RZ ;  /* 0x0000000320207225 */ /* 0x000fc800078e00ff */
[----:B0-----:R-:W-:-:S04]  /*20600*/  @P3 IMAD.HI.U32 R22, R45, R44, RZ ;  /* 0x0000002c2d163227 */ /* 0x001fc800078e00ff */
[----:B------:R-:W-:Y:S02]  /*20610*/  IMAD.IADD R46, R35, 0x1, R19 ;  /* 0x00000001232e7824 */ /* 0x000fe400078e0213 */
[----:B------:R-:W-:Y:S02]  /*20620*/  IMAD.IADD R35, R33, 0x1, R51 ;  /* 0x0000000121237824 */ /* 0x000fe400078e0233 */
[----:B------:R-:W-:Y:S01]  /*20630*/  IMAD.MOV.U32 R33, RZ, RZ, R45 ;  /* 0x000000ffff217224 */ /* 0x000fe200078e002d */
[----:B-1----:R-:W-:Y:S01]  /*20640*/  @P3 SHF.R.U32.HI R33, RZ, R53, R22 ;  /* 0x00000035ff213219 */ /* 0x002fe20000011616 */
[-C--:B------:R-:W-:Y:S02]  /*20650*/  IMAD R51, R39, R47.reuse, RZ ;  /* 0x0000002f27337224 */ /* 0x080fe400078e02ff */
[----:B------:R-:W-:Y:S01]  /*20660*/  IMAD.WIDE.U32 R38, R38, R47, RZ ;  /* 0x0000002f26267225 */ /* 0x000fe200078e00ff */
[----:B------:R-:W-:-:S03]  /*20670*/  SHF.R.S32.HI R22, RZ, 0x1f, R33 ;  /* 0x0000001fff167819 */ /* 0x000fc60000011421 */
[----:B------:R-:W-:Y:S01]  /*20680*/  IMAD.IADD R51, R39, 0x1, R51 ;  /* 0x0000000127337824 */ /* 0x000fe200078e0233 */
[--C-:B---3--:R-:W-:Y:S02]  /*20690*/  IADD3 R32, P2, P5, R32, R34, R0.reuse ;  /* 0x0000002220207210 */ /* 0x108fe40007d5e000 */
[----:B------:R-:W-:Y:S01]  /*206a0*/  SHF.R.S32.HI R19, RZ, 0x1f, R0 ;  /* 0x0000001fff137819 */ /* 0x000fe20000011400 */
[----:B------:R-:W-:-:S03]  /*206b0*/  IMAD.MOV R34, RZ, RZ, -R33 ;  /* 0x000000ffff227224 */ /* 0x000fc600078e0a21 */
[----:B------:R-:W-:Y:S02]  /*206c0*/  IADD3.X R35, R35, R46, R19, P2, P5 ;  /* 0x0000002e23237210 */ /* 0x000fe400017ea413 */
[----:B------:R-:W-:Y:S01]  /*206d0*/  IADD3 R38, P2, P5, R33, R32, R38 ;  /* 0x0000002021267210 */ /* 0x000fe20007d5e026 */
[----:B------:R-:W-:-:S03]  /*206e0*/  IMAD R33, R16, R34, R45 ;  /* 0x0000002210217224 */ /* 0x000fc600078e022d */
[----:B------:R-:W-:Y:S01]  /*206f0*/  IADD3.X R39, R22, R35, R51, P2, P5 ;  /* 0x0000002316277210 */ /* 0x000fe200017ea433 */
[-C--:B--2---:R-:W-:Y:S01]  /*20700*/  IMAD R22, R43, R33.reuse, RZ ;  /* 0x000000212b167224 */ /* 0x084fe200078e02ff */
[----:B------:R-:W-:Y:S01]  /*20710*/  SHF.R.S32.HI R35, RZ, 0x1f, R33 ;  /* 0x0000001fff237819 */ /* 0x000fe20000011421 */
[----:B------:R-:W-:-:S04]  /*20720*/  IMAD.WIDE.U32 R38, R42, R33, R38 ;  /* 0x000000212a267225 */ /* 0x000fc800078e0026 */
[----:B------:R-:W-:Y:S01]  /*20730*/  IMAD R35, R42, R35, R22 ;  /* 0x000000232a237224 */ /* 0x000fe200078e0216 */
[----:B------:R-:W-:-:S03]  /*20740*/  LEA R40, P2, R38, R40, 0x2 ;  /* 0x0000002826287211 */ /* 0x000fc600078410ff */
[----:B------:R-:W-:-:S05]  /*20750*/  IMAD.IADD R22, R39, 0x1, R35 ;  /* 0x0000000127167824 */ /* 0x000fca00078e0223 */
[----:B------:R-:W-:Y:S01]  /*20760*/  LEA.HI.X R41, R38, R41, R22, 0x2, P2 ;  /* 0x0000002926297211 */ /* 0x000fe200010f1416 */
[----:B------:R-:W-:Y:S06]  /*20770*/  @P1 BRA `(.L_x_4630) ;  /* 0x0000000000101947 */ /* 0x000fec0003800000 */
[----:B------:R-:W-:Y:S05]  /*20780*/  @!P0 BRA `(.L_x_4630) ;  /* 0x00000000000c8947 */ /* 0x000fea0003800000 */
[----:B------:R-:W2:Y:S04]  /*20790*/  LDG.E R22, desc[UR50][R36.64] ;  /* 0x0000003224167981 */ /* 0x000ea8000c1e1900 */
[----:B-----5:R-:W2:Y:S02]  /*207a0*/  LDG.E R49, desc[UR50][R36.64+0x4] ;  /* 0x0000043224317981 */ /* 0x020ea4000c1e1900 */
[----:B--2---:R-:W-:-:S07]  /*207b0*/  IMAD.IADD R49, R49, 0x1, -R22 ;  /* 0x0000000131317824 */ /* 0x004fce00078e0a16 */
.L_x_4630:
[----:B------:R-:W2:Y:S04]  /*207c0*/  LDL R22, [R1+0x39c] ;  /* 0x00039c0001167983 */ /* 0x000ea80000100800 */
[----:B------:R-:W3:Y:S04]  /*207d0*/  LDL R36, [R1+0x394] ;  /* 0x0003940001247983 */ /* 0x000ee80000100800 */
[----:B------:R-:W-:Y:S04]  /*207e0*/  SHFL.IDX PT, R32, R40, RZ, 0x1c1f ;  /* 0x001c1fff28207589 */ /* 0x000fe800000e0000 */
[----:B------:R-:W0:Y:S04]  /*207f0*/  SHFL.IDX PT, R33, R41, RZ, 0x1c1f ;  /* 0x001c1fff29217589 */ /* 0x000e2800000e0000 */
[----:B------:R-:W-:Y:S04]  /*20800*/  SHFL.IDX PT, R34, R40, 0x1, 0x1c1f ;  /* 0x003c1f0028227f89 */ /* 0x000fe800000e0000 */
[----:B------:R-:W1:Y:S01]  /*20810*/  SHFL.IDX PT, R35, R41, 0x1, 0x1c1f ;  /* 0x003c1f0029237f89 */ /* 0x000e6200000e0000 */
[----:B--2---:R-:W-:-:S02]  /*20820*/  VIADD R37, R22, UR39 ;  /* 0x0000002716257c36 */ /* 0x004fc40008000000 */
[----:B-----5:R-:W-:Y:S01]  /*20830*/  IMAD R22, R49, R16, RZ ;  /* 0x0000001031167224 */ /* 0x020fe200078e02ff */
[----:B---3--:R-:W-:Y:S01]  /*20840*/  LOP3.LUT P0, RZ, R36, 0x3, RZ, 0xc0, !PT ;  /* 0x0000000324ff7812 */ /* 0x008fe2000780c0ff */
[----:B------:R-:W-:-:S03]  /*20850*/  VIADD R39, R37, 0x8 ;  /* 0x0000000825277836 */ /* 0x000fc60000000000 */
[-C--:B------:R-:W-:Y:S02]  /*20860*/  ISETP.GE.OR P1, PT, R37, R22.reuse, P0 ;  /* 0x000000162500720c */ /* 0x080fe40000726670 */
[----:B------:R-:W-:-:S11]  /*20870*/  ISETP.GE.OR P0, PT, R39, R22, P0 ;  /* 0x000000162700720c */ /* 0x000fd60000706670 */
[----:B0-----:R0:W-:Y:S04]  /*20880*/  @!P1 ST.E desc[UR50][R32.64], R4 ;  /* 0x0000000420009985 */ /* 0x0011e8000c101932 */
[----:B-1----:R0:W-:Y:S01]  /*20890*/  @!P0 ST.E desc[UR50][R34.64], R5 ;  /* 0x0000000522008985 */ /* 0x0021e2000c101932 */
[----:B------:R-:W-:Y:S05]  /*208a0*/  @P4 BRA `(.L_x_4631) ;  /* 0x0000000c003c4947 */ /* 0x000fea0003800000 */
[----:B------:R-:W2:Y:S01]  /*208b0*/  LDL R139, [R1+0x32c] ;  /* 0x00032c00018b7983 */ /* 0x000ea20000100800 */
[----:B------:R-:W1:Y:S01]  /*208c0*/  @P3 LDC R64, c[0x0][0xbec] ;  /* 0x0002fb00ff403b82 */ /* 0x000e620000000800 */
[----:B------:R-:W-:Y:S02]  /*208d0*/  ULDC.64 UR6, c[0x0][0xaa0] ;  /* 0x0002a80000067ab9 */ /* 0x000fe40000000a00 */
[----:B------:R-:W0:Y:S05]  /*208e0*/  LDL R138, [R1+0x320] ;  /* 0x00032000018a7983 */ /* 0x000e2a0000100800 */
[----:B------:R-:W3:Y:S01]  /*208f0*/  @P3 LDC R21, c[0x0][0xbf0] ;  /* 0x0002fc00ff153b82 */ /* 0x000ee20000000800 */
[----:B------:R-:W-:-:S02]  /*20900*/  IMAD R19, R19, UR6, RZ ;  /* 0x0000000613137c24 */ /* 0x000fc4000f8e02ff */
[----:B------:R-:W-:-:S04]  /*20910*/  IMAD.WIDE.U32 R60, R0, UR6, RZ ;  /* 0x00000006003c7c25 */ /* 0x000fc8000f8e00ff */
[----:B------:R-:W-:Y:S01]  /*20920*/  IMAD R19, R0, UR7, R19 ;  /* 0x0000000700137c24 */ /* 0x000fe2000f8e0213 */
[----:B------:R-:W-:-:S03]  /*20930*/  ULDC.64 UR6, c[0x0][0xae8] ;  /* 0x0002ba0000067ab9 */ /* 0x000fc60000000a00 */
[----:B------:R-:W-:Y:S01]  /*20940*/  IMAD.IADD R61, R61, 0x1, R19 ;  /* 0x000000013d3d7824 */ /* 0x000fe200078e0213 */
[----:B------:R-:W-:Y:S01]  /*20950*/  SHF.R.S32.HI R62, RZ, 0x1f, R3 ;  /* 0x0000001fff3e7819 */ /* 0x000fe20000011403 */
[----:B------:R-:W-:-:S04]  /*20960*/  IMAD.WIDE.U32 R60, R225, UR6, R60 ;  /* 0x00000006e13c7c25 */ /* 0x000fc8000f8e003c */
[----:B------:R-:W-:Y:S01]  /*20970*/  IMAD R61, R225, UR7, R61 ;  /* 0x00000007e13d7c24 */ /* 0x000fe2000f8e023d */
[----:B------:R-:W-:Y:S02]  /*20980*/  ULDC.64 UR6, c[0x0][0xaf0] ;  /* 0x0002bc0000067ab9 */ /* 0x000fe40000000a00 */
[----:B------:R-:W-:Y:S02]  /*20990*/  IMAD R62, R62, UR6, RZ ;  /* 0x000000063e3e7c24 */ /* 0x000fe4000f8e02ff */
[----:B------:R-:W-:Y:S01]  /*209a0*/  IMAD.WIDE.U32 R60, R3, UR6, R60 ;  /* 0x00000006033c7c25 */ /* 0x000fe2000f8e003c */
[----:B------:R-:W-:-:S04]  /*209b0*/  UIADD3 UR5, UR38, 0x33420, URZ ;  /* 0x0003342026057890 */ /* 0x000fc8000fffe03f */
[----:B------:R-:W-:Y:S01]  /*209c0*/  UPRMT UR5, URZ, 0x654, UR5 ;  /* 0x000006543f057896 */ /* 0x000fe20008000005 */
[----:B------:R-:W-:Y:S01]  /*209d0*/  BSSY B1, `(.L_x_4632) ;  /* 0x0000084000017945 */ /* 0x000fe20003800000 */
[----:B--2---:R-:W-:-:S04]  /*209e0*/  IMAD.SHL.U32 R20, R139, 0x8, RZ ;  /* 0x000000088b147824 */ /* 0x004fc800078e00ff */
[----:B0-----:R-:W-:-:S04]  /*209f0*/  IMAD R5, R138, 0x40, R20 ;  /* 0x000000408a057824 */ /* 0x001fc800078e0214 */
        /* <DEDUP_REMOVED lines=10> */
[----:B------:R-:W-:Y:S01]  /*20aa0*/  IADD3 R37, P2, R6, 0x6000, RZ ;  /* 0x0000600006257810 */ /* 0x000fe20007f5e0ff */
[----:B------:R-:W-:Y:S01]  /*20ab0*/  IMAD R0, R139, 0x20, R138 ;  /* 0x000000208b007824 */ /* 0x000fe200078e028a */
[----:B------:R-:W-:Y:S02]  /*20ac0*/  LOP3.LUT R12, R13, 0x380, RZ, 0xc0, !PT ;  /* 0x000003800d0c7812 */ /* 0x000fe400078ec0ff */
[----:B------:R-:W-:Y:S02]  /*20ad0*/  LOP3.LUT R24, R25, 0x380, RZ, 0xc0, !PT ;  /* 0x0000038019187812 */ /* 0x000fe400078ec0ff */
[----:B------:R-:W-:-:S02]  /*20ae0*/  LOP3.LUT R28, R29, 0x380, RZ, 0xc0, !PT ;  /* 0x000003801d1c7812 */ /* 0x000fc400078ec0ff */
[----:B------:R-:W-:Y:S02]  /*20af0*/  LOP3.LUT R32, R33, 0x380, RZ, 0xc0, !PT ;  /* 0x0000038021207812 */ /* 0x000fe400078ec0ff */
[----:B------:R-:W-:Y:S01]  /*20b00*/  LOP3.LUT R36, R37, 0x380, RZ, 0xc0, !PT ;  /* 0x0000038025247812 */ /* 0x000fe200078ec0ff */
[----:B------:R-:W-:Y:S01]  /*20b10*/  VIADD R63, R0, UR39 ;  /* 0x00000027003f7c36 */ /* 0x000fe20008000000 */
[----:B------:R-:W-:Y:S02]  /*20b20*/  SHF.R.U64 R12, R12, 0x3, RZ ;  /* 0x000000030c0c7819 */ /* 0x000fe400000012ff */
[----:B------:R-:W-:Y:S02]  /*20b30*/  SHF.R.U64 R24, R24, 0x3, RZ ;  /* 0x0000000318187819 */ /* 0x000fe400000012ff */
[----:B------:R-:W-:Y:S02]  /*20b40*/  SHF.R.U64 R28, R28, 0x3, RZ ;  /* 0x000000031c1c7819 */ /* 0x000fe400000012ff */
[----:B------:R-:W-:-:S02]  /*20b50*/  SHF.R.U64 R32, R32, 0x3, RZ ;  /* 0x0000000320207819 */ /* 0x000fc400000012ff */
[----:B------:R-:W-:Y:S01]  /*20b60*/  SHF.R.U64 R36, R36, 0x3, RZ ;  /* 0x0000000324247819 */ /* 0x000fe200000012ff */
[----:B-1----:R-:W-:Y:S01]  /*20b70*/  @P3 IMAD.HI.U32 R0, R63, R64, RZ ;  /* 0x000000403f003227 */ /* 0x002fe200078e00ff */
[----:B------:R-:W-:Y:S02]  /*20b80*/  LOP3.LUT R12, R12, R13, RZ, 0x3c, !PT ;  /* 0x0000000d0c0c7212 */ /* 0x000fe400078e3cff */
        /* <DEDUP_REMOVED lines=8> */
[C---:B------:R-:W-:Y:S01]  /*20c10*/  IADD3 R41, P4, R6.reuse, 0x7000, RZ ;  /* 0x0000700006297810 */ /* 0x040fe20007f9e0ff */
[----:B------:R-:W-:Y:S01]  /*20c20*/  IMAD.X R37, RZ, RZ, R7, P2 ;  /* 0x000000ffff257224 */ /* 0x000fe200010e0607 */
[C---:B------:R-:W-:Y:S01]  /*20c30*/  IADD3 R45, P5, R6.reuse, 0x8000, RZ ;  /* 0x00008000062d7810 */ /* 0x040fe20007fbe0ff */
[----:B------:R-:W-:Y:S01]  /*20c40*/  IMAD.MOV.U32 R19, RZ, RZ, R63 ;  /* 0x000000ffff137224 */ /* 0x000fe200078e003f */
[C---:B------:R-:W-:Y:S01]  /*20c50*/  IADD3 R49, P0, R6.reuse, 0x9000, RZ ;  /* 0x0000900006317810 */ /* 0x040fe20007f1e0ff */
[----:B------:R-:W5:Y:S01]  /*20c60*/  LD.E.128 R12, desc[UR50][R12.64] ;  /* 0x000000320c0c7980 */ /* 0x000f62000c101d00 */
[----:B------:R-:W-:-:S02]  /*20c70*/  IADD3 R53, P1, R6, 0xa000, RZ ;  /* 0x0000a00006357810 */ /* 0x000fc40007f3e0ff */
[C---:B------:R-:W-:Y:S01]  /*20c80*/  IADD3 R5, P2, R6.reuse, 0xb000, RZ ;  /* 0x0000b00006057810 */ /* 0x040fe20007f5e0ff */
[----:B------:R-:W5:Y:S01]  /*20c90*/  LD.E.128 R24, desc[UR50][R24.64] ;  /* 0x0000003218187980 */ /* 0x000f62000c101d00 */
[----:B------:R-:W-:Y:S02]  /*20ca0*/  LOP3.LUT R40, R41, 0x380, RZ, 0xc0, !PT ;  /* 0x0000038029287812 */ /* 0x000fe400078ec0ff */
[----:B------:R-:W-:Y:S01]  /*20cb0*/  LOP3.LUT R44, R45, 0x380, RZ, 0xc0, !PT ;  /* 0x000003802d2c7812 */ /* 0x000fe200078ec0ff */
[----:B------:R-:W-:Y:S01]  /*20cc0*/  IMAD.X R57, RZ, RZ, R7, P2 ;  /* 0x000000ffff397224 */ /* 0x000fe200010e0607 */
[----:B------:R-:W-:Y:S01]  /*20cd0*/  LOP3.LUT R48, R49, 0x380, RZ, 0xc0, !PT ;  /* 0x0000038031307812 */ /* 0x000fe200078ec0ff */
[----:B------:R-:W5:Y:S01]  /*20ce0*/  LD.E.128 R28, desc[UR50][R28.64] ;  /* 0x000000321c1c7980 */ /* 0x000f62000c101d00 */
[----:B------:R-:W-:Y:S02]  /*20cf0*/  LOP3.LUT R52, R53, 0x380, RZ, 0xc0, !PT ;  /* 0x0000038035347812 */ /* 0x000fe400078ec0ff */
[----:B---3--:R-:W-:Y:S01]  /*20d00*/  @P3 SHF.R.U32.HI R19, RZ, R21, R0 ;  /* 0x00000015ff133219 */ /* 0x008fe20000011600 */
[----:B------:R-:W5:Y:S01]  /*20d10*/  LD.E.128 R32, desc[UR50][R32.64] ;  /* 0x0000003220207980 */ /* 0x000f62000c101d00 */
[----:B------:R-:W-:-:S02]  /*20d20*/  LOP3.LUT R11, R6, 0x380, RZ, 0xc0, !PT ;  /* 0x00000380060b7812 */ /* 0x000fc400078ec0ff */
[----:B------:R-:W-:Y:S01]  /*20d30*/  LOP3.LUT R4, R5, 0x380, RZ, 0xc0, !PT ;  /* 0x0000038005047812 */ /* 0x000fe200078ec0ff */
[----:B------:R-:W-:Y:S01]  /*20d40*/  IMAD R21, R3, UR7, R62 ;  /* 0x0000000703157c24 */ /* 0x000fe2000f8e023e */
[----:B------:R-:W-:Y:S01]  /*20d50*/  SHF.R.U64 R40, R40, 0x3, RZ ;  /* 0x0000000328287819 */ /* 0x000fe200000012ff */
[--C-:B------:R-:W-:Y:S01]  /*20d60*/  IMAD.MOV R3, RZ, RZ, -R19.reuse ;  /* 0x000000ffff037224 */ /* 0x100fe200078e0a13 */
[----:B------:R-:W-:Y:S01]  /*20d70*/  SHF.R.U64 R44, R44, 0x3, RZ ;  /* 0x000000032c2c7819 */ /* 0x000fe200000012ff */
[----:B------:R-:W-:Y:S01]  /*20d80*/  ULDC.64 UR6, c[0x0][0xae0] ;  /* 0x0002b80000067ab9 */ /* 0x000fe20000000a00 */
[----:B------:R-:W-:Y:S01]  /*20d90*/  SHF.R.U64 R48, R48, 0x3, RZ ;  /* 0x0000000330307819 */ /* 0x000fe200000012ff */
[----:B------:R-:W5:Y:S01]  /*20da0*/  LD.E.128 R36, desc[UR50][R36.64] ;  /* 0x0000003224247980 */ /* 0x000f62000c101d00 */
[----:B------:R-:W-:Y:S02]  /*20db0*/  SHF.R.U64 R52, R52, 0x3, RZ ;  /* 0x0000000334347819 */ /* 0x000fe400000012ff */
[----:B------:R-:W-:-:S02]  /*20dc0*/  SHF.R.S32.HI R0, RZ, 0x1f, R19 ;  /* 0x0000001fff007819 */ /* 0x000fc40000011413 */
[----:B------:R-:W-:Y:S02]  /*20dd0*/  SHF.R.U64 R11, R11, 0x3, RZ ;  /* 0x000000030b0b7819 */ /* 0x000fe400000012ff */
[----:B------:R-:W-:Y:S01]  /*20de0*/  SHF.R.U64 R4, R4, 0x3, RZ ;  /* 0x0000000304047819 */ /* 0x000fe200000012ff */
[----:B------:R-:W-:Y:S01]  /*20df0*/  IMAD R0, R0, UR6, RZ ;  /* 0x0000000600007c24 */ /* 0x000fe2000f8e02ff */
        /* <DEDUP_REMOVED lines=9> */
[----:B------:R-:W-:Y:S01]  /*20e90*/  IMAD R3, R16, R3, R63 ;  /* 0x0000000310037224 */ /* 0x000fe200078e023f */
[----:B------:R-:W-:Y:S01]  /*20ea0*/  LOP3.LUT R56, R4, R5, RZ, 0x3c, !PT ;  /* 0x0000000504387212 */ /* 0x000fe200078e3cff */
[----:B------:R-:W-:Y:S01]  /*20eb0*/  IMAD.IADD R61, R61, 0x1, R21 ;  /* 0x000000013d3d7824 */ /* 0x000fe200078e0215 */
[----:B------:R-:W5:Y:S01]  /*20ec0*/  LD.E.128 R8, desc[UR50][R8.64] ;  /* 0x0000003208087980 */ /* 0x000f62000c101d00 */
[C---:B------:R-:W-:Y:S01]  /*20ed0*/  IMAD R21, R19.reuse, UR7, R0 ;  /* 0x0000000713157c24 */ /* 0x040fe2000f8e0200 */
[----:B------:R-:W-:Y:S01]  /*20ee0*/  SHF.R.S32.HI R0, RZ, 0x1f, R3 ;  /* 0x0000001fff007819 */ /* 0x000fe20000011403 */
[----:B------:R-:W-:Y:S01]  /*20ef0*/  IMAD.WIDE.U32 R60, R19, UR6, R60 ;  /* 0x00000006133c7c25 */ /* 0x000fe2000f8e003c */
[----:B------:R-:W5:Y:S01]  /*20f00*/  LD.E.128 R4, desc[UR50][R6.64] ;  /* 0x0000003206047980 */ /* 0x000f62000c101d00 */
[----:B------:R-:W-:-:S03]  /*20f10*/  ULDC.64 UR6, c[0x0][0xad8] ;  /* 0x0002b60000067ab9 */ /* 0x000fc60000000a00 */
        /* <DEDUP_REMOVED lines=16> */
[C---:B------:R-:W-:Y:S01]  /*21020*/  ISETP.GE.AND P2, PT, R67.reuse, R22, PT ;  /* 0x000000164300720c */ /* 0x040fe20003f46270 */
[----:B------:R-:W-:Y:S02]  /*21030*/  ULDC.64 UR6, c[0x0][0xa80] ;  /* 0x0002a00000067ab9 */ /* 0x000fe40000000a00 */
[----:B------:R-:W-:Y:S01]  /*21040*/  VIADD R3, R67, 0x40 ;  /* 0x0000004043037836 */ /* 0x000fe20000000000 */
[----:B------:R-:W-:-:S04]  /*21050*/  LEA R0, P3, R60, UR6, 0x1 ;  /* 0x000000063c007c11 */ /* 0x000fc8000f8608ff */
        /* <DEDUP_REMOVED lines=8> */
[----:B------:R-:W-:-:S03]  /*210e0*/  ISETP.GE.AND P1, PT, R19, R22, PT ;  /* 0x000000161300720c */ /* 0x000fc60003f26270 */
        /* <DEDUP_REMOVED lines=8> */
[----:B------:R-:W-:-:S09]  /*21170*/  ISETP.GE.AND P2, PT, R68, UR5, PT ;  /* 0x0000000544007c0c */ /* 0x000fd2000bf46270 */
[----:B-1----:R-:W-:-:S04]  /*21180*/  @!P4 LEA R60, P5, R20, R65, 0x1 ;  /* 0x00000041143cc211 */ /* 0x002fc800078a08ff */
[----:B--2---:R-:W-:Y:S02]  /*21190*/  @!P4 LEA.HI.X R61, R20, R3, R69, 0x1, P5 ;  /* 0x00000003143dc211 */ /* 0x004fe400028f0c45 */
[----:B------:R-:W-:-:S03]  /*211a0*/  @!P3 LEA R62, P5, R66, R65, 0x1 ;  /* 0x00000041423eb211 */ /* 0x000fc600078a08ff */
[----:B-----5:R3:W-:Y:S01]  /*211b0*/  @!P4 ST.E.128 desc[UR50][R60.64], R4 ;  /* 0x000000043c00c985 */ /* 0x0207e2000c101d32 */
[----:B------:R-:W-:Y:S02]  /*211c0*/  @!P3 LEA.HI.X R63, R66, R3, R19, 0x1, P5 ;  /* 0x00000003423fb211 */ /* 0x000fe400028f0c13 */
[----:B------:R-:W-:-:S03]  /*211d0*/  @!P2 LEA R64, P5, R68, R65, 0x1 ;  /* 0x000000414440a211 */ /* 0x000fc600078a08ff */
[----:B------:R3:W-:Y:S01]  /*211e0*/  @!P3 ST.E.128 desc[UR50][R62.64], R28 ;  /* 0x0000001c3e00b985 */ /* 0x0007e2000c101d32 */
[----:B------:R-:W-:-:S05]  /*211f0*/  @!P2 LEA.HI.X R65, R68, R3, R21, 0x1, P5 ;  /* 0x000000034441a211 */ /* 0x000fca00028f0c15 */
[----:B------:R3:W-:Y:S04]  /*21200*/  @!P2 ST.E.128 desc[UR50][R64.64], R44 ;  /* 0x0000002c4000a985 */ /* 0x0007e8000c101d32 */
.L_x_4633:
[----:B------:R-:W-:Y:S05]  /*21210*/  BSYNC B1 ;  /* 0x0000000000017941 */ /* 0x000fea0003800000 */
.L_x_4632:
[----:B--2---:R2:W4:Y:S01]  /*21220*/  SHFL.IDX PT, R3, R16, 0x1, 0x181f ;  /* 0x00381f0010037f89 */ /* 0x00452200000e0000 */
[----:B------:R-:W-:Y:S03]  /*21230*/  BSSY B1, `(.L_x_4634) ;  /* 0x0000010000017945 */ /* 0x000fe60003800000 */
[----:B---3-5:R2:W3:Y:S01]  /*21240*/  SHFL.IDX PT, R29, R0, 0x1, 0x181f ;  /* 0x00381f00001d7f89 */ /* 0x0284e200000e0000 */
[----:B------:R-:W-:Y:S05]  /*21250*/  @P1 BRA `(.L_x_4635) ;  /* 0x0000000000341947 */ /* 0x000fea0003800000 */
[----:B------:R-:W-:Y:S02]  /*21260*/  ULDC UR5, c[0x0][0xac8] ;  /* 0x0002b20000057ab9 */ /* 0x000fe40000000800 */
[----:B------:R-:W-:Y:S02]  /*21270*/  ISETP.GE.AND P3, PT, R20, UR5, PT ;  /* 0x0000000514007c0c */ /* 0x000fe4000bf66270 */
[----:B------:R-:W-:Y:S02]  /*21280*/  ISETP.GE.AND P2, PT, R66, UR5, PT ;  /* 0x0000000542007c0c */ /* 0x000fe4000bf46270 */
[----:B------:R-:W-:-:S09]  /*21290*/  ISETP.GE.AND P1, PT, R68, UR5, PT ;  /* 0x0000000544007c0c */ /* 0x000fd2000bf26270 */
[-C--:B---3--:R-:W-:Y:S02]  /*212a0*/  @!P3 LEA R4, P5, R20, R29.reuse, 0x1 ;  /* 0x0000001d1404b211 */ /* 0x088fe400078a08ff */
[----:B------:R-:W-:Y:S02]  /*212b0*/  @!P2 LEA R6, P4, R66, R29, 0x1 ;  /* 0x0000001d4206a211 */ /* 0x000fe400078808ff */
[----:B----4-:R-:W-:Y:S02]  /*212c0*/  @!P3 LEA.HI.X R5, R20, R3, R69, 0x1, P5 ;  /* 0x000000031405b211 */ /* 0x010fe400028f0c45 */
[----:B------:R-:W-:Y:S02]  /*212d0*/  @!P1 LEA R28, P5, R68, R29, 0x1 ;  /* 0x0000001d441c9211 */ /* 0x000fe400078a08ff */
[-C--:B------:R-:W-:Y:S01]  /*212e0*/  @!P2 LEA.HI.X R7, R66, R3.reuse, R19, 0x1, P4 ;  /* 0x000000034207a211 */ /* 0x080fe200020f0c13 */
[----:B------:R3:W-:Y:S01]  /*212f0*/  @!P3 ST.E.128 desc[UR50][R4.64], R8 ;  /* 0x000000080400b985 */ /* 0x0007e2000c101d32 */
[----:B------:R-:W-:-:S03]  /*21300*/  @!P1 LEA.HI.X R29, R68, R3, R21, 0x1, P5 ;  /* 0x00000003441d9211 */ /* 0x000fc600028f0c15 */
[----:B------:R3:W-:Y:S04]  /*21310*/  @!P2 ST.E.128 desc[UR50][R6.64], R32 ;  /* 0x000000200600a985 */ /* 0x0007e8000c101d32 */
[----:B------:R3:W-:Y:S02]  /*21320*/  @!P1 ST.E.128 desc[UR50][R28.64], R48 ;  /* 0x000000301c009985 */ /* 0x0007e4000c101d32 */
.L_x_4635:
[----:B------:R-:W-:Y:S05]  /*21330*/  BSYNC B1 ;  /* 0x0000000000017941 */ /* 0x000fea0003800000 */
.L_x_4634:
[----:B----4-:R4:W0:Y:S01]  /*21340*/  SHFL.IDX PT, R3, R16, 0x2, 0x181f ;  /* 0x00581f0010037f89 */ /* 0x01082200000e0000 */
[----:B------:R-:W-:Y:S03]  /*21350*/  BSSY B1, `(.L_x_4636) ;  /* 0x0000010000017945 */ /* 0x000fe60003800000 */
[----:B---3--:R4:W3:Y:S01]  /*21360*/  SHFL.IDX PT, R9, R0, 0x2, 0x181f ;  /* 0x00581f0000097f89 */ /* 0x0088e200000e0000 */
        /* <DEDUP_REMOVED lines=14> */
.L_x_4637:
[----:B------:R-:W-:Y:S05]  /*21450*/  BSYNC B1 ;  /* 0x0000000000017941 */ /* 0x000fea0003800000 */
.L_x_4636:
[----:B0-----:R-:W-:Y:S01]  /*21460*/  VIADD R5, R67, 0x60 ;  /* 0x0000006043057836 */ /* 0x001fe20000000000 */
[----:B------:R0:W0:Y:S04]  /*21470*/  SHFL.IDX PT, R3, R16, 0x3, 0x181f ;  /* 0x00781f0010037f89 */ /* 0x00002800000e0000 */
[----:B------:R-:W-:Y:S01]  /*21480*/  ISETP.GE.AND P0, PT, R5, R22, PT ;  /* 0x000000160500720c */ /* 0x000fe20003f06270 */
[----:B---3--:R3:W0:-:S12]  /*21490*/  SHFL.IDX PT, R9, R0, 0x3, 0x181f ;  /* 0x00781f0000097f89 */ /* 0x00861800000e0000 */
[----:B---3--:R-:W-:Y:S05]  /*214a0*/  @P0 BRA `(.L_x_4638) ;  /* 0x0000001c00f40947 */ /* 0x008fea0003800000 */
[----:B------:R-:W-:Y:S02]  /*214b0*/  ULDC UR5, c[0x0][0xac8] ;  /* 0x0002b20000057ab9 */ /* 0x000fe40000000800 */
[----:B------:R-:W-:Y:S02]  /*214c0*/  ISETP.GE.AND P2, PT, R20, UR5, PT ;  /* 0x0000000514007c0c */ /* 0x000fe4000bf46270 */
[----:B------:R-:W-:-:S11]  /*214d0*/  ISETP.GE.AND P3, PT, R66, UR5, PT ;  /* 0x0000000542007c0c */ /* 0x000fd6000bf66270 */
[-C--:B0-----:R-:W-:Y:S02]  /*214e0*/  @!P2 LEA R4, P0, R20, R9.reuse, 0x1 ;  /* 0x000000091404a211 */ /* 0x081fe400078008ff */
[----:B------:R-:W-:Y:S02]  /*214f0*/  @!P3 LEA R6, P1, R66, R9, 0x1 ;  /* 0x000000094206b211 */ /* 0x000fe400078208ff */
[-C--:B------:R-:W-:Y:S02]  /*21500*/  @!P2 LEA.HI.X R5, R20, R3.reuse, R69, 0x1, P0 ;  /* 0x000000031405a211 */ /* 0x080fe400000f0c45 */
        /* <DEDUP_REMOVED lines=9> */
.L_x_4631:
[----:B------:R1:W5:Y:S01]  /*215a0*/  LDL R159, [R1+0x384] ;  /* 0x00038400019f7983 */ /* 0x0003620000100800 */
[----:B------:R-:W2:Y:S01]  /*215b0*/  @P3 LDC R6, c[0x0][0xbec] ;  /* 0x0002fb00ff063b82 */ /* 0x000ea20000000800 */
[----:B------:R-:W-:Y:S01]  /*215c0*/  ULDC.64 UR6, c[0x0][0xb08] ;  /* 0x0002c20000067ab9 */ /* 0x000fe20000000a00 */
[----:B------:R-:W-:Y:S01]  /*215d0*/  ULDC.64 UR8, c[0x0][0xb30] ;  /* 0x0002cc0000087ab9 */ /* 0x000fe20000000a00 */
[----:B------:R1:W5:Y:S04]  /*215e0*/  LDL R158, [R1+0x304] ;  /* 0x00030400019e7983 */ /* 0x0003680000100800 */
        /* <DEDUP_REMOVED lines=37> */
[----:B------:R1:W5:Y:S01]  /*21840*/  LDL R38, [R1+0x308] ;  /* 0x0003080001267983 */ /* 0x0003620000100800 */
[----:B------:R-:W-:Y:S01]  /*21850*/  IMAD R19, R19, UR6, RZ ;  /* 0x0000000613137c24 */ /* 0x000fe2000f8e02ff */
[----:B0-----:R-:W0:Y:S01]  /*21860*/  @P3 LDC R33, c[0x0][0xbf0] ;  /* 0x0002fc00ff213b82 */ /* 0x001e220000000800 */
[C---:B------:R-:W-:Y:S01]  /*21870*/  IMAD.WIDE.U32 R4, R0.reuse, UR6, RZ ;  /* 0x0000000600047c25 */ /* 0x040fe2000f8e00ff */
[----:B------:R-:W-:Y:S01]  /*21880*/  UIADD3 UR5, UR38, 0x33420, URZ ;  /* 0x0003342026057890 */ /* 0x000fe2000fffe03f */
[----:B------:R-:W-:Y:S01]  /*21890*/  ISETP.GE.AND P0, PT, R37, R22, PT ;  /* 0x000000162500720c */ /* 0x000fe20003f06270 */
[----:B------:R-:W-:Y:S01]  /*218a0*/  BSSY B1, `(.L_x_4639) ;  /* 0x0000088000017945 */ /* 0x000fe20003800000 */
[----:B------:R-:W-:Y:S01]  /*218b0*/  IMAD R19, R0, UR7, R19 ;  /* 0x0000000700137c24 */ /* 0x000fe2000f8e0213 */
[----:B------:R-:W-:Y:S01]  /*218c0*/  ULDC.64 UR6, c[0x0][0xb38] ;  /* 0x0002ce0000067ab9 */ /* 0x000fe20000000a00 */
[----:B------:R-:W-:Y:S01]  /*218d0*/  SHF.R.S32.HI R0, RZ, 0x1f, R3 ;  /* 0x0000001fff007819 */ /* 0x000fe20000011403 */
[----:B--2---:R-:W-:Y:S01]  /*218e0*/  @P3 IMAD.HI.U32 R6, R45, R6, RZ ;  /* 0x000000062d063227 */ /* 0x004fe200078e00ff */
[----:B------:R-:W-:-:S03]  /*218f0*/  UPRMT UR5, URZ, 0x654, UR5 ;  /* 0x000006543f057896 */ /* 0x000fc60008000005 */
[----:B------:R-:W-:Y:S02]  /*21900*/  IMAD.IADD R5, R5, 0x1, R19 ;  /* 0x0000000105057824 */ /* 0x000fe400078e0213 */
[----:B------:R-:W-:-:S04]  /*21910*/  IMAD.WIDE.U32 R4, R225, UR6, R4 ;  /* 0x00000006e1047c25 */ /* 0x000fc8000f8e0004 */
[----:B------:R-:W-:Y:S01]  /*21920*/  SYNCS.ARRIVE.TRANS64.RED.A1T0 RZ, [UR5], RZ ;  /* 0x000000ffffff79a7 */ /* 0x000fe20008100405 */
[----:B------:R-:W-:Y:S01]  /*21930*/  IMAD R5, R225, UR7, R5 ;  /* 0x00000007e1057c24 */ /* 0x000fe2000f8e0205 */
[----:B------:R-:W-:Y:S02]  /*21940*/  ULDC.64 UR6, c[0x0][0xb40] ;  /* 0x0002d00000067ab9 */ /* 0x000fe40000000a00 */
[----:B------:R-:W-:Y:S02]  /*21950*/  IMAD R0, R0, UR6, RZ ;  /* 0x0000000600007c24 */ /* 0x000fe4000f8e02ff */
[----:B------:R-:W-:-:S04]  /*21960*/  IMAD.WIDE.U32 R4, R3, UR6, R4 ;  /* 0x0000000603047c25 */ /* 0x000fc8000f8e0004 */
[----:B------:R-:W-:Y:S01]  /*21970*/  IMAD R7, R3, UR7, R0 ;  /* 0x0000000703077c24 */ /* 0x000fe2000f8e0200 */
[----:B------:R-:W-:Y:S01]  /*21980*/  ULDC.64 UR6, c[0x0][0xb48] ;  /* 0x0002d20000067ab9 */ /* 0x000fe20000000a00 */
[----:B------:R-:W-:Y:S01]  /*21990*/  IMAD.MOV.U32 R3, RZ, RZ, R45 ;  /* 0x000000ffff037224 */ /* 0x000fe200078e002d */
[----:B0-----:R-:W-:Y:S01]  /*219a0*/  @P3 SHF.R.U32.HI R3, RZ, R33, R6 ;  /* 0x00000021ff033219 */ /* 0x001fe20000011606 */
[----:B------:R-:W-:-:S03]  /*219b0*/  IMAD.IADD R5, R5, 0x1, R7 ;  /* 0x0000000105057824 */ /* 0x000fc600078e0207 */
[--C-:B------:R-:W-:Y:S01]  /*219c0*/  SHF.R.S32.HI R0, RZ, 0x1f, R3.reuse ;  /* 0x0000001fff007819 */ /* 0x100fe20000011403 */
[----:B------:R-:W-:Y:S02]  /*219d0*/  IMAD.MOV R7, RZ, RZ, -R3 ;  /* 0x000000ffff077224 */ /* 0x000fe400078e0a03 */
[----:B------:R-:W-:-:S04]  /*219e0*/  IMAD.WIDE.U32 R4, R233, UR6, R4 ;  /* 0x00000006e9047c25 */ /* 0x000fc8000f8e0004 */
[----:B------:R-:W-:Y:S02]  /*219f0*/  IMAD R7, R16, R7, R45 ;  /* 0x0000000710077224 */ /* 0x000fe400078e022d */
[----:B------:R-:W-:Y:S02]  /*21a00*/  IMAD R0, R0, UR8, RZ ;  /* 0x0000000800007c24 */ /* 0x000fe4000f8e02ff */
[----:B------:R-:W-:Y:S01]  /*21a10*/  IMAD R5, R233, UR7, R5 ;  /* 0x00000007e9057c24 */ /* 0x000fe2000f8e0205 */
[----:B------:R-:W-:Y:S01]  /*21a20*/  ULDC.64 UR6, c[0x0][0xb28] ;  /* 0x0002ca0000067ab9 */ /* 0x000fe20000000a00 */
        /* <DEDUP_REMOVED lines=11> */
[----:B------:R1:W0:Y:S04]  /*21ae0*/  SHFL.IDX PT, R4, R0, RZ, 0x1c1f ;  /* 0x001c1fff00047589 */ /* 0x00022800000e0000 */
[----:B------:R1:W2:Y:S01]  /*21af0*/  SHFL.IDX PT, R5, R3, RZ, 0x1c1f ;  /* 0x001c1fff03057589 */ /* 0x0002a200000e0000 */
[----:B------:R-:W-:Y:S05]  /*21b00*/  @P0 BRA `(.L_x_4640) ;  /* 0x0000000400840947 */ /* 0x000fea0003800000 */
[----:B------:R-:W-:Y:S02]  /*21b10*/  ULDC UR5, c[0x0][0xac8] ;  /* 0x0002b20000057ab9 */ /* 0x000fe40000000800 */
[----:B------:R-:W-:Y:S02]  /*21b20*/  ISETP.GE.AND P0, PT, R23, UR5, PT ;  /* 0x0000000517007c0c */ /* 0x000fe4000bf06270 */
[----:B-----5:R-:W-:Y:S02]  /*21b30*/  ISETP.GE.AND P2, PT, R158, UR5, PT ;  /* 0x000000059e007c0c */ /* 0x020fe4000bf46270 */
[----:B------:R-:W-:Y:S02]  /*21b40*/  ISETP.GE.AND P3, PT, R156, UR5, PT ;  /* 0x000000059c007c0c */ /* 0x000fe4000bf66270 */
[----:B------:R-:W-:-:S07]  /*21b50*/  ISETP.GE.AND P1, PT, R154, UR5, PT ;  /* 0x000000059a007c0c */ /* 0x000fce000bf26270 */
[----:B0-2---:R-:W-:Y:S02]  /*21b60*/  @!P0 IMAD.WIDE R6, R23, 0x4, R4 ;  /* 0x0000000417068825 */ /* 0x005fe400078e0204 */
[-C--:B------:R-:W-:Y:S02]  /*21b70*/  @!P2 LEA R32, P4, R158, R4.reuse, 0x2 ;  /* 0x000000049e20a211 */ /* 0x080fe400078810ff */
[----:B------:R-:W-:Y:S01]  /*21b80*/  @!P3 LEA R34, P5, R156, R4, 0x2 ;  /* 0x000000049c22b211 */ /* 0x000fe200078a10ff */
[----:B------:R0:W-:Y:S01]  /*21b90*/  @!P0 ST.E.64 desc[UR50][R6.64], R12 ;  /* 0x0000000c06008985 */ /* 0x0001e2000c101b32 */
[-C--:B------:R-:W-:Y:S02]  /*21ba0*/  @!P2 LEA.HI.X R33, R158, R5.reuse, R159, 0x2, P4 ;  /* 0x000000059e21a211 */ /* 0x080fe400020f149f */
[----:B------:R-:W-:Y:S02]  /*21bb0*/  ISETP.GE.AND P0, PT, R152, UR5, PT ;  /* 0x0000000598007c0c */ /* 0x000fe4000bf06270 */
[----:B------:R-:W-:Y:S01]  /*21bc0*/  @!P3 LEA.HI.X R35, R156, R5, R157, 0x2, P5 ;  /* 0x000000059c23b211 */ /* 0x000fe200028f149d */
[----:B------:R2:W-:Y:S01]  /*21bd0*/  @!P2 ST.E.64 desc[UR50][R32.64], R14 ;  /* 0x0000000e2000a985 */ /* 0x0005e2000c101b32 */
[----:B------:R-:W-:-:S02]  /*21be0*/  ISETP.GE.AND P2, PT, R150, UR5, PT ;  /* 0x0000000596007c0c */ /* 0x000fc4000bf46270 */
[----:B------:R-:W-:Y:S01]  /*21bf0*/  @!P1 LEA R36, P4, R154, R4, 0x2 ;  /* 0x000000049a249211 */ /* 0x000fe200078810ff */
[----:B------:R3:W-:Y:S01]  /*21c00*/  @!P3 ST.E.64 desc[UR50][R34.64], R26 ;  /* 0x0000001a2200b985 */ /* 0x0007e2000c101b32 */
[----:B------:R-:W-:Y:S02]  /*21c10*/  ISETP.GE.AND P3, PT, R148, UR5, PT ;  /* 0x0000000594007c0c */ /* 0x000fe4000bf66270 */
[----:B------:R-:W-:-:S03]  /*21c20*/  @!P1 LEA.HI.X R37, R154, R5, R155, 0x2, P4 ;  /* 0x000000059a259211 */ /* 0x000fc600020f149b */
[-C--:B------:R-:W-:Y:S02]  /*21c30*/  @!P0 LEA R40, P5, R152, R4.reuse, 0x2 ;  /* 0x0000000498288211 */ /* 0x080fe400078a10ff */
[----:B------:R4:W-:Y:S01]  /*21c40*/  @!P1 ST.E.64 desc[UR50][R36.64], R28 ;  /* 0x0000001c24009985 */ /* 0x0009e2000c101b32 */
[----:B------:R-:W-:Y:S02]  /*21c50*/  ISETP.GE.AND P1, PT, R146, UR5, PT ;  /* 0x0000000592007c0c */ /* 0x000fe4000bf26270 */
[-C--:B------:R-:W-:Y:S02]  /*21c60*/  @!P0 LEA.HI.X R41, R152, R5.reuse, R153, 0x2, P5 ;  /* 0x0000000598298211 */ /* 0x080fe400028f1499 */
[-C--:B0-----:R-:W-:Y:S02]  /*21c70*/  @!P2 LEA R6, P4, R150, R4.reuse, 0x2 ;  /* 0x000000049606a211 */ /* 0x081fe400078810ff */
[----:B------:R-:W-:Y:S01]  /*21c80*/  @!P3 LEA R12, P5, R148, R4, 0x2 ;  /* 0x00000004940cb211 */ /* 0x000fe200078a10ff */
[----:B------:R-:W-:Y:S01]  /*21c90*/  @!P0 ST.E.64 desc[UR50][R40.64], R62 ;  /* 0x0000003e28008985 */ /* 0x000fe2000c101b32 */
[----:B------:R-:W-:-:S02]  /*21ca0*/  @!P2 LEA.HI.X R7, R150, R5, R151, 0x2, P4 ;  /* 0x000000059607a211 */ /* 0x000fc400020f1497 */
[----:B------:R-:W-:Y:S02]  /*21cb0*/  ISETP.GE.AND P0, PT, R144, UR5, PT ;  /* 0x0000000590007c0c */ /* 0x000fe4000bf06270 */
[-C--:B------:R-:W-:Y:S01]  /*21cc0*/  @!P3 LEA.HI.X R13, R148, R5.reuse, R149, 0x2, P5 ;  /* 0x00000005940db211 */ /* 0x080fe200028f1495 */
[----:B------:R0:W-:Y:S01]  /*21cd0*/  @!P2 ST.E.64 desc[UR50][R6.64], R64 ;  /* 0x000000400600a985 */ /* 0x0001e2000c101b32 */
[----:B------:R-:W-:Y:S02]  /*21ce0*/  ISETP.GE.AND P2, PT, R142, UR5, PT ;  /* 0x000000058e007c0c */ /* 0x000fe4000bf46270 */
[----:B--2---:R-:W-:Y:S01]  /*21cf0*/  @!P1 LEA R14, P4, R146, R4, 0x2 ;  /* 0x00000004920e9211 */ /* 0x004fe200078810ff */
[----:B------:R2:W-:Y:S01]  /*21d00*/  @!P3 ST.E.64 desc[UR50][R12.64], R70 ;  /* 0x000000460c00b985 */ /* 0x0005e2000c101b32 */
[----:B------:R-:W-:Y:S02]  /*21d10*/  ISETP.GE.AND P3, PT, R140, UR5, PT ;  /* 0x000000058c007c0c */ /* 0x000fe4000bf66270 */
[----:B------:R-:W-:-:S03]  /*21d20*/  @!P1 LEA.HI.X R15, R146, R5, R147, 0x2, P4 ;  /* 0x00000005920f9211 */ /* 0x000fc600020f1493 */
[-C--:B---3--:R-:W-:Y:S02]  /*21d30*/  @!P0 LEA R26, P5, R144, R4.reuse, 0x2 ;  /* 0x00000004901a8211 */ /* 0x088fe400078a10ff */
[----:B------:R3:W-:Y:S01]  /*21d40*/  @!P1 ST.E.64 desc[UR50][R14.64], R72 ;  /* 0x000000480e009985 */ /* 0x0007e2000c101b32 */
[----:B------:R-:W-:Y:S02]  /*21d50*/  ISETP.GE.AND P1, PT, R138, UR5, PT ;  /* 0x000000058a007c0c */ /* 0x000fe4000bf26270 */
[-C--:B------:R-:W-:Y:S02]  /*21d60*/  @!P0 LEA.HI.X R27, R144, R5.reuse, R145, 0x2, P5 ;  /* 0x00000005901b8211 */ /* 0x080fe400028f1491 */
[-C--:B----4-:R-:W-:Y:S02]  /*21d70*/  @!P2 LEA R28, P4, R142, R4.reuse, 0x2 ;  /* 0x000000048e1ca211 */ /* 0x090fe400078810ff */
[----:B0-----:R-:W-:Y:S01]  /*21d80*/  @!P3 LEA R6, P5, R140, R4, 0x2 ;  /* 0x000000048c06b211 */ /* 0x001fe200078a10ff */
[----:B------:R0:W-:Y:S01]  /*21d90*/  @!P0 ST.E.64 desc[UR50][R26.64], R78 ;  /* 0x0000004e1a008985 */ /* 0x0001e2000c101b32 */
        /* <DEDUP_REMOVED lines=9> */
[CC--:B---3--:R-:W-:Y:S02]  /*21e30*/  @!P0 LEA R14, P5, R58.reuse, R4.reuse, 0x2 ;  /* 0x000000043a0e8211 */ /* 0x0c8fe400078a10ff */
[----:B------:R3:W-:Y:S01]  /*21e40*/  @!P1 ST.E.64 desc[UR50][R12.64], R88 ;  /* 0x000000580c009985 */ /* 0x0007e2000c101b32 */
[----:B------:R-:W-:Y:S02]  /*21e50*/  ISETP.GE.AND P1, PT, R237, UR5, PT ;  /* 0x00000005ed007c0c */ /* 0x000fe4000bf26270 */
[-C--:B------:R-:W-:Y:S02]  /*21e60*/  @!P0 LEA.HI.X R15, R58, R5.reuse, R59, 0x2, P5 ;  /* 0x000000053a0f8211 */ /* 0x080fe400028f143b */
[-C--:B0-----:R-:W-:Y:S02]  /*21e70*/  @!P2 LEA R26, P4, R56, R4.reuse, 0x2 ;  /* 0x00000004381aa211 */ /* 0x081fe400078810ff */
[----:B----4-:R-:W-:Y:S01]  /*21e80*/  @!P3 LEA R28, P5, R54, R4, 0x2 ;  /* 0x00000004361cb211 */ /* 0x010fe200078a10ff */
[----:B------:R0:W-:Y:S01]  /*21e90*/  @!P0 ST.E.64 desc[UR50][R14.64], R94 ;  /* 0x0000005e0e008985 */ /* 0x0001e2000c101b32 */
[----:B------:R-:W-:-:S02]  /*21ea0*/  @!P2 LEA.HI.X R27, R56, R5, R57, 0x2, P4 ;  /* 0x00000005381ba211 */ /* 0x000fc400020f1439 */
[----:B------:R-:W-:Y:S02]  /*21eb0*/  ISETP.GE.AND P0, PT, R236, UR5, PT ;  /* 0x00000005ec007c0c */ /* 0x000fe4000bf06270 */
[-C--:B------:R-:W-:Y:S01]  /*21ec0*/  @!P3 LEA.HI.X R29, R54, R5.reuse, R55, 0x2, P5 ;  /* 0x00000005361db211 */ /* 0x080fe200028f1437 */
[----:B------:R4:W-:Y:S01]  /*21ed0*/  @!P2 ST.E.64 desc[UR50][R26.64], R96 ;  /* 0x000000601a00a985 */ /* 0x0009e2000c101b32 */
[----:B------:R-:W-:Y:S02]  /*21ee0*/  ISETP.GE.AND P2, PT, R235, UR5, PT ;  /* 0x00000005eb007c0c */ /* 0x000fe4000bf46270 */
[C---:B--2---:R-:W-:Y:S01]  /*21ef0*/  @!P1 LEA R6, P4, R237.reuse, R4, 0x2 ;  /* 0x00000004ed069211 */ /* 0x044fe200078810ff */
[----:B------:R2:W-:Y:S01]  /*21f00*/  @!P3 ST.E.64 desc[UR50][R28.64], R102 ;  /* 0x000000661c00b985 */ /* 0x0005e2000c101b32 */
[----:B------:R-:W-:Y:S02]  /*21f10*/  ISETP.GE.AND P3, PT, R234, UR5, PT ;  /* 0x00000005ea007c0c */ /* 0x000fe4000bf66270 */
[----:B------:R-:W-:-:S03]  /*21f20*/  @!P1 LEA.HI.X R7, R237, R5, R53, 0x2, P4 ;  /* 0x00000005ed079211 */ /* 0x000fc600020f1435 */
[-C--:B---3--:R-:W-:Y:S02]  /*21f30*/  @!P0 LEA R12, P5, R236, R4.reuse, 0x2 ;  /* 0x00000004ec0c8211 */ /* 0x088fe400078a10ff */
[----:B------:R3:W-:Y:S01]  /*21f40*/  @!P1 ST.E.64 desc[UR50][R6.64], R104 ;  /* 0x0000006806009985 */ /* 0x0007e2000c101b32 */
[----:B------:R-:W-:Y:S02]  /*21f50*/  ISETP.GE.AND P1, PT, R48, UR5, PT ;  /* 0x0000000530007c0c */ /* 0x000fe4000bf26270 */
[-C--:B------:R-:W-:Y:S02]  /*21f60*/  @!P0 LEA.HI.X R13, R236, R5.reuse, R52, 0x2, P5 ;  /* 0x00000005ec0d8211 */ /* 0x080fe400028f1434 */
[CC--:B0-----:R-:W-:Y:S02]  /*21f70*/  @!P2 LEA R14, P4, R235.reuse, R4.reuse, 0x2 ;  /* 0x00000004eb0ea211 */ /* 0x0c1fe400078810ff */
[----:B----4-:R-:W-:Y:S01]  /*21f80*/  @!P3 LEA R26, P5, R234, R4, 0x2 ;  /* 0x00000004ea1ab211 */ /* 0x010fe200078a10ff */
[----:B------:R-:W-:Y:S01]  /*21f90*/  @!P0 ST.E.64 desc[UR50][R12.64], R110 ;  /* 0x0000006e0c008985 */ /* 0x000fe2000c101b32 */
[----:B------:R-:W-:-:S02]  /*21fa0*/  @!P2 LEA.HI.X R15, R235, R5, R51, 0x2, P4 ;  /* 0x00000005eb0fa211 */ /* 0x000fc400020f1433 */
[----:B------:R-:W-:Y:S02]  /*21fb0*/  ISETP.GE.AND P0, PT, R46, UR5, PT ;  /* 0x000000052e007c0c */ /* 0x000fe4000bf06270 */
[-C--:B------:R-:W-:Y:S01]  /*21fc0*/  @!P3 LEA.HI.X R27, R234, R5.reuse, R50, 0x2, P5 ;  /* 0x00000005ea1bb211 */ /* 0x080fe200028f1432 */
        /* <DEDUP_REMOVED lines=8> */
[C---:B---3--:R-:W-:Y:S02]  /*22050*/  @!P0 LEA R6, P5, R46.reuse, R4, 0x2 ;  /* 0x000000042e068211 */ /* 0x048fe400078a10ff */
[----:B0-----:R-:W-:Y:S02]  /*22060*/  SHF.R.S32.HI R15, RZ, 0x1f, R232 ;  /* 0x0000001fff0f7819 */ /* 0x001fe400000114e8 */
[----:B------:R-:W-:-:S05]  /*22070*/  @!P0 LEA.HI.X R7, R46, R5, R47, 0x2, P5 ;  /* 0x000000052e078211 */ /* 0x000fca00028f142f */
[-C--:B--2---:R-:W-:Y:S01]  /*22080*/  @!P2 LEA R26, P5, R232, R4.reuse, 0x2 ;  /* 0x00000004e81aa211 */ /* 0x084fe200078a10ff */
[----:B------:R4:W-:Y:S01]  /*22090*/  @!P0 ST.E.64 desc[UR50][R6.64], R126 ;  /* 0x0000007e06008985 */ /* 0x0009e2000c101b32 */
[CC--:B------:R-:W-:Y:S02]  /*220a0*/  @!P4 LEA R12, P0, R43.reuse, R4.reuse, 0x2 ;  /* 0x000000042b0cc211 */ /* 0x0c0fe400078010ff */
[----:B------:R-:W-:Y:S02]  /*220b0*/  @!P3 LEA R14, P1, R38, R4, 0x2 ;  /* 0x00000004260eb211 */ /* 0x000fe400078210ff */
[-C--:B------:R-:W-:Y:S02]  /*220c0*/  @!P4 LEA.HI.X R13, R43, R5.reuse, R44, 0x2, P0 ;  /* 0x000000052b0dc211 */ /* 0x080fe400000f142c */
[-C--:B------:R-:W-:Y:S02]  /*220d0*/  @!P2 LEA.HI.X R27, R232, R5.reuse, R15, 0x2, P5 ;  /* 0x00000005e81ba211 */ /* 0x080fe400028f140f */
[----:B------:R-:W-:Y:S01]  /*220e0*/  @!P3 LEA.HI.X R15, R38, R5, R42, 0x2, P1 ;  /* 0x00000005260fb211 */ /* 0x000fe200008f142a */
[----:B------:R4:W-:Y:S04]  /*220f0*/  @!P4 ST.E.64 desc[UR50][R12.64], R128 ;  /* 0x000000800c00c985 */ /* 0x0009e8000c101b32 */
[----:B------:R4:W-:Y:S04]  /*22100*/  @!P3 ST.E.64 desc[UR50][R14.64], R134 ;  /* 0x000000860e00b985 */ /* 0x0009e8000c101b32 */
[----:B------:R4:W-:Y:S02]  /*22110*/  @!P2 ST.E.64 desc[UR50][R26.64], R136 ;  /* 0x000000881a00a985 */ /* 0x0009e4000c101b32 */
.L_x_4640:
[----:B------:R-:W-:Y:S05]  /*22120*/  BSYNC B1 ;  /* 0x0000000000017941 */ /* 0x000fea0003800000 */
.L_x_4639:
[----:B------:R-:W-:Y:S01]  /*22130*/  ISETP.GE.AND P0, PT, R39, R22, PT ;  /* 0x000000162700720c */ /* 0x000fe20003f06270 */
[----:B--2---:R2:W3:Y:S04]  /*22140*/  SHFL.IDX PT, R5, R3, 0x1, 0x1c1f ;  /* 0x003c1f0003057f89 */ /* 0x0044e800000e0000 */
[----:B0-----:R2:W0:Y:S08]  /*22150*/  SHFL.IDX PT, R4, R0, 0x1, 0x1c1f ;  /* 0x003c1f0000047f89 */ /* 0x00143000000e0000 */
[----:B--2---:R-:W-:Y:S05]  /*22160*/  @P0 BRA `(.L_x_4638) ;  /* 0x0000001000c40947 */ /* 0x004fea0003800000 */
[----:B------:R-:W-:Y:S02]  /*22170*/  ULDC UR5, c[0x0][0xac8] ;  /* 0x0002b20000057ab9 */ /* 0x000fe40000000800 */
[----:B------:R-:W-:Y:S02]  /*22180*/  ISETP.GE.AND P3, PT, R23, UR5, PT ;  /* 0x0000000517007c0c */ /* 0x000fe4000bf66270 */
[----:B-----5:R-:W-:Y:S02]  /*22190*/  ISETP.GE.AND P0, PT, R158, UR5, PT ;  /* 0x000000059e007c0c */ /* 0x020fe4000bf06270 */
[----:B------:R-:W-:Y:S02]  /*221a0*/  ISETP.GE.AND P1, PT, R156, UR5, PT ;  /* 0x000000059c007c0c */ /* 0x000fe4000bf26270 */
[----:B------:R-:W-:-:S07]  /*221b0*/  ISETP.GE.AND P2, PT, R154, UR5, PT ;  /* 0x000000059a007c0c */ /* 0x000fce000bf46270 */
[----:B0--34-:R-:W-:Y:S02]  /*221c0*/  @!P3 IMAD.WIDE R6, R23, 0x4, R4 ;  /* 0x000000041706b825 */ /* 0x019fe400078e0204 */
        /* <DEDUP_REMOVED lines=13> */
[----:B------:R-:W-:Y:S01]  /*222a0*/  @!P2 ST.E.64 desc[UR50][R26.64], R60 ;  /* 0x0000003c1a00a985 */ /* 0x000fe2000c101b32 */
[----:B------:R-:W-:Y:S02]  /*222b0*/  ISETP.GE.AND P2, PT, R146, UR5, PT ;  /* 0x0000000592007c0c */ /* 0x000fe4000bf46270 */
[-C--:B------:R-:W-:Y:S02]  /*222c0*/  @!P3 LEA.HI.X R29, R152, R5.reuse, R153, 0x2, P5 ;  /* 0x00000005981db211 */ /* 0x080fe400028f1499 */
[-C--:B0-----:R-:W-:Y:S02]  /*222d0*/  @!P0 LEA R6, P4, R150, R4.reuse, 0x2 ;  /* 0x0000000496068211 */ /* 0x081fe400078810ff */
[----:B--2---:R-:W-:Y:S01]  /*222e0*/  @!P1 LEA R12, P5, R148, R4, 0x2 ;  /* 0x00000004940c9211 */ /* 0x004fe200078a10ff */
[----:B------:R-:W-:Y:S01]  /*222f0*/  @!P3 ST.E.64 desc[UR50][R28.64], R66 ;  /* 0x000000421c00b985 */ /* 0x000fe2000c101b32 */
[----:B------:R-:W-:-:S02]  /*22300*/  @!P0 LEA.HI.X R7, R150, R5, R151, 0x2, P4 ;  /* 0x0000000596078211 */ /* 0x000fc400020f1497 */
[----:B------:R-:W-:Y:S02]  /*22310*/  ISETP.GE.AND P3, PT, R144, UR5, PT ;  /* 0x0000000590007c0c */ /* 0x000fe4000bf66270 */
[-C--:B------:R-:W-:Y:S01]  /*22320*/  @!P1 LEA.HI.X R13, R148, R5.reuse, R149, 0x2, P5 ;  /* 0x00000005940d9211 */ /* 0x080fe200028f1495 */
[----:B------:R0:W-:Y:S01]  /*22330*/  @!P0 ST.E.64 desc[UR50][R6.64], R68 ;  /* 0x0000004406008985 */ /* 0x0001e2000c101b32 */
[----:B------:R-:W-:Y:S02]  /*22340*/  ISETP.GE.AND P0, PT, R142, UR5, PT ;  /* 0x000000058e007c0c */ /* 0x000fe4000bf06270 */
[----:B---3--:R-:W-:Y:S01]  /*22350*/  @!P2 LEA R14, P4, R146, R4, 0x2 ;  /* 0x00000004920ea211 */ /* 0x008fe200078810ff */
[----:B------:R2:W-:Y:S01]  /*22360*/  @!P1 ST.E.64 desc[UR50][R12.64], R74 ;  /* 0x0000004a0c009985 */ /* 0x0005e2000c101b32 */
[----:B------:R-:W-:Y:S02]  /*22370*/  ISETP.GE.AND P1, PT, R140, UR5, PT ;  /* 0x000000058c007c0c */ /* 0x000fe4000bf26270 */
[----:B------:R-:W-:-:S02]  /*22380*/  @!P2 LEA.HI.X R15, R146, R5, R147, 0x2, P4 ;  /* 0x00000005920fa211 */ /* 0x000fc400020f1493 */
[----:B------:R-:W-:Y:S02]  /*22390*/  ISETP.GE.AND P4, PT, R58, UR5, PT ;  /* 0x000000053a007c0c */ /* 0x000fe4000bf86270 */
[-C--:B------:R-:W-:Y:S01]  /*223a0*/  @!P3 LEA R20, P5, R144, R4.reuse, 0x2 ;  /* 0x000000049014b211 */ /* 0x080fe200078a10ff */
[----:B------:R3:W-:Y:S01]  /*223b0*/  @!P2 ST.E.64 desc[UR50][R14.64], R76 ;  /* 0x0000004c0e00a985 */ /* 0x0007e2000c101b32 */
[----:B------:R-:W-:Y:S02]  /*223c0*/  ISETP.GE.AND P2, PT, R138, UR5, PT ;  /* 0x000000058a007c0c */ /* 0x000fe4000bf46270 */
[----:B------:R-:W-:Y:S02]  /*223d0*/  @!P3 LEA.HI.X R21, R144, R5, R145, 0x2, P5 ;  /* 0x000000059015b211 */ /* 0x000fe400028f1491 */
[----:B------:R-:W-:-:S03]  /*223e0*/  @!P0 LEA R24, P5, R142, R4, 0x2 ;  /* 0x000000048e188211 */ /* 0x000fc600078a10ff */
[----:B------:R4:W-:Y:S01]  /*223f0*/  @!P3 ST.E.64 desc[UR50][R20.64], R82 ;  /* 0x000000521400b985 */ /* 0x0009e2000c101b32 */
        /* <DEDUP_REMOVED lines=9> */
[----:B---3--:R-:W-:-:S03]  /*22490*/  @!P4 LEA R14, P5, R58, R4, 0x2 ;  /* 0x000000043a0ec211 */ /* 0x008fc600078a10ff */
[----:B------:R3:W-:Y:S01]  /*224a0*/  @!P2 ST.E.64 desc[UR50][R12.64], R92 ;  /* 0x0000005c0c00a985 */ /* 0x0007e2000c101b32 */
[-C--:B------:R-:W-:Y:S02]  /*224b0*/  @!P4 LEA.HI.X R15, R58, R5.reuse, R59, 0x2, P5 ;  /* 0x000000053a0fc211 */ /* 0x080fe400028f143b */
[----:B------:R-:W-:Y:S02]  /*224c0*/  ISETP.GE.AND P2, PT, R237, UR5, PT ;  /* 0x00000005ed007c0c */ /* 0x000fe4000bf46270 */
[-C--:B----4-:R-:W-:Y:S01]  /*224d0*/  @!P0 LEA R20, P3, R56, R4.reuse, 0x2 ;  /* 0x0000000438148211 */ /* 0x090fe200078610ff */
[----:B------:R4:W-:Y:S01]  /*224e0*/  @!P4 ST.E.64 desc[UR50][R14.64], R98 ;  /* 0x000000620e00c985 */ /* 0x0009e2000c101b32 */
[----:B------:R-:W-:Y:S02]  /*224f0*/  ISETP.GE.AND P4, PT, R236, UR5, PT ;  /* 0x00000005ec007c0c */ /* 0x000fe4000bf86270 */
[----:B------:R-:W-:Y:S02]  /*22500*/  @!P0 LEA.HI.X R21, R56, R5, R57, 0x2, P3 ;  /* 0x0000000538158211 */ /* 0x000fe400018f1439 */
[----:B0-----:R-:W-:-:S02]  /*22510*/  @!P1 LEA R24, P5, R54, R4, 0x2 ;  /* 0x0000000436189211 */ /* 0x001fc400078a10ff */
[----:B------:R-:W-:Y:S01]  /*22520*/  ISETP.GE.AND P3, PT, R235, UR5, PT ;  /* 0x00000005eb007c0c */ /* 0x000fe2000bf66270 */
[----:B------:R0:W-:Y:S01]  /*22530*/  @!P0 ST.E.64 desc[UR50][R20.64], R100 ;  /* 0x0000006414008985 */ /* 0x0001e2000c101b32 */
[----:B------:R-:W-:Y:S02]  /*22540*/  @!P1 LEA.HI.X R25, R54, R5, R55, 0x2, P5 ;  /* 0x0000000536199211 */ /* 0x000fe400028f1437 */
[----:B--2---:R-:W-:-:S03]  /*22550*/  @!P2 LEA R6, P0, R237, R4, 0x2 ;  /* 0x00000004ed06a211 */ /* 0x004fc600078010ff */
[----:B------:R2:W-:Y:S01]  /*22560*/  @!P1 ST.E.64 desc[UR50][R24.64], R106 ;  /* 0x0000006a18009985 */ /* 0x0005e2000c101b32 */
[-C--:B------:R-:W-:Y:S02]  /*22570*/  @!P2 LEA.HI.X R7, R237, R5.reuse, R53, 0x2, P0 ;  /* 0x00000005ed07a211 */ /* 0x080fe400000f1435 */
[-C--:B---3--:R-:W-:Y:S02]  /*22580*/  @!P4 LEA R12, P1, R236, R4.reuse, 0x2 ;  /* 0x00000004ec0cc211 */ /* 0x088fe400078210ff */
[----:B------:R-:W-:Y:S01]  /*22590*/  ISETP.GE.AND P0, PT, R234, UR5, PT ;  /* 0x00000005ea007c0c */ /* 0x000fe2000bf06270 */
[----:B------:R3:W-:Y:S01]  /*225a0*/  @!P2 ST.E.64 desc[UR50][R6.64], R108 ;  /* 0x0000006c0600a985 */ /* 0x0007e2000c101b32 */
[----:B------:R-:W-:Y:S02]  /*225b0*/  @!P4 LEA.HI.X R13, R236, R5, R52, 0x2, P1 ;  /* 0x00000005ec0dc211 */ /* 0x000fe400008f1434 */
[----:B------:R-:W-:Y:S02]  /*225c0*/  ISETP.GE.AND P1, PT, R48, UR5, PT ;  /* 0x0000000530007c0c */ /* 0x000fe4000bf26270 */
[----:B----4-:R-:W-:Y:S01]  /*225d0*/  @!P3 LEA R14, P5, R235, R4, 0x2 ;  /* 0x00000004eb0eb211 */ /* 0x010fe200078a10ff */
[----:B------:R4:W-:Y:S01]  /*225e0*/  @!P4 ST.E.64 desc[UR50][R12.64], R114 ;  /* 0x000000720c00c985 */ /* 0x0009e2000c101b32 */
[----:B------:R-:W-:-:S02]  /*225f0*/  ISETP.GE.AND P4, PT, R46, UR5, PT ;  /* 0x000000052e007c0c */ /* 0x000fc4000bf86270 */
[-C--:B------:R-:W-:Y:S02]  /*22600*/  @!P3 LEA.HI.X R15, R235, R5.reuse, R51, 0x2, P5 ;  /* 0x00000005eb0fb211 */ /* 0x080fe400028f1433 */
[----:B------:R-:W-:Y:S02]  /*22610*/  ISETP.GE.AND P5, PT, R43, UR5, PT ;  /* 0x000000052b007c0c */ /* 0x000fe4000bfa6270 */
[-C--:B0-----:R-:W-:Y:S01]  /*22620*/  @!P0 LEA R20, P2, R234, R4.reuse, 0x2 ;  /* 0x00000004ea148211 */ /* 0x081fe200078410ff */
[----:B------:R0:W-:Y:S01]  /*22630*/  @!P3 ST.E.64 desc[UR50][R14.64], R116 ;  /* 0x000000740e00b985 */ /* 0x0001e2000c101b32 */
[----:B------:R-:W-:Y:S02]  /*22640*/  ISETP.GE.AND P3, PT, R38, UR5, PT ;  /* 0x0000000526007c0c */ /* 0x000fe4000bf66270 */
[----:B------:R-:W-:Y:S02]  /*22650*/  @!P0 LEA.HI.X R21, R234, R5, R50, 0x2, P2 ;  /* 0x00000005ea158211 */ /* 0x000fe400010f1432 */
[----:B--2---:R-:W-:-:S03]  /*22660*/  @!P1 LEA R24, P2, R48, R4, 0x2 ;  /* 0x0000000430189211 */ /* 0x004fc600078410ff */
[----:B------:R0:W-:Y:S01]  /*22670*/  @!P0 ST.E.64 desc[UR50][R20.64], R122 ;  /* 0x0000007a14008985 */ /* 0x0001e2000c101b32 */
[----:B------:R-:W-:Y:S02]  /*22680*/  @!P1 LEA.HI.X R25, R48, R5, R49, 0x2, P2 ;  /* 0x0000000530199211 */ /* 0x000fe400010f1431 */
[----:B---3--:R-:W-:-:S03]  /*22690*/  @!P4 LEA R6, P0, R46, R4, 0x2 ;  /* 0x000000042e06c211 */ /* 0x008fc600078010ff */
[----:B------:R0:W-:Y:S01]  /*226a0*/  @!P1 ST.E.64 desc[UR50][R24.64], R124 ;  /* 0x0000007c18009985 */ /* 0x0001e2000c101b32 */
[CC--:B----4-:R-:W-:Y:S02]  /*226b0*/  @!P5 LEA R12, P1, R43.reuse, R4.reuse, 0x2 ;  /* 0x000000042b0cd211 */ /* 0x0d0fe400078210ff */
        /* <DEDUP_REMOVED lines=9> */
[----:B------:R-:W-:Y:S02]  /*22750*/  LEA R4, P0, R232, R4, 0x2 ;  /* 0x00000004e8047211 */ /* 0x000fe400078010ff */
[----:B-1----:R-:W-:-:S04]  /*22760*/  SHF.R.S32.HI R3, RZ, 0x1f, R232 ;  /* 0x0000001fff037819 */ /* 0x002fc800000114e8 */
[----:B------:R-:W-:-:S05]  /*22770*/  LEA.HI.X R5, R232, R5, R3, 0x2, P0 ;  /* 0x00000005e8057211 */ /* 0x000fca00000f1403 */
[----:B------:R1:W-:Y:S01]  /*22780*/  ST.E.64 desc[UR50][R4.64], R10 ;  /* 0x0000000a04007985 */ /* 0x0003e2000c101b32 */
[----:B------:R-:W-:Y:S05]  /*22790*/  BRA `(.L_x_4638) ;  /* 0x0000000c00387947 */ /* 0x000fea0003800000 */
.L_x_4629:
[----:B------:R-:W1:Y:S01]  /*227a0*/  LDC.64 R8, c[0x0][0xc08] ;  /* 0x00030200ff087b82 */ /* 0x000e620000000a00 */
[----:B------:R-:W-:-:S07]  /*227b0*/  IMAD.MOV.U32 R3, RZ, RZ, RZ ;  /* 0x000000ffff037224 */ /* 0x000fce00078e00ff */
[----:B------:R-:W2:Y:S08]  /*227c0*/  LDC.64 R6, c[0x0][0xc00] ;  /* 0x00030000ff067b82 */ /* 0x000eb00000000a00 */
[----:B------:R-:W3:Y:S01]  /*227d0*/  LDC.64 R4, c[0x0][0xc00] ;  /* 0x00030000ff047b82 */ /* 0x000ee20000000a00 */
[----:B-1----:R-:W-:-:S04]  /*227e0*/  ISETP.NE.U32.AND P0, PT, R8, RZ, PT ;  /* 0x000000ff0800720c */ /* 0x002fc80003f05070 */
[----:B------:R-:W-:Y:S02]  /*227f0*/  ISETP.NE.AND.EX P1, PT, R9, RZ, PT, P0 ;  /* 0x000000ff0900720c */ /* 0x000fe40003f25300 */
[----:B--2---:R-:W-:-:S04]  /*22800*/  ISETP.NE.U32.AND P0, PT, R6, RZ, PT ;  /* 0x000000ff0600720c */ /* 0x004fc80003f05070 */
[----:B------:R-:W-:Y:S01]  /*22810*/  ISETP.NE.AND.EX P0, PT, R7, RZ, PT, P0 ;  /* 0x000000ff0700720c */ /* 0x000fe20003f05300 */
[----:B------:R-:W-:Y:S01]  /*22820*/  ULDC UR5, c[0x0][0xa88] ;  /* 0x0002a20000057ab9 */ /* 0x000fe20000000800 */
[----:B---3--:R-:W-:-:S05]  /*22830*/  IMAD.WIDE R4, R227, 0x4, R4 ;  /* 0x00000004e3047825 */ /* 0x008fca00078e0204 */
[----:B------:R-:W1:Y:S01]  /*22840*/  @P1 LDC.64 R6, c[0x0][0xc08] ;  /* 0x00030200ff061b82 */ /* 0x000e620000000a00 */
[----:B------:R-:W-:-:S05]  /*22850*/  IMAD.U32 R0, RZ, RZ, UR5 ;  /* 0x00000005ff007e24 */ /* 0x000fca000f8e00ff */
[----:B------:R2:W5:Y:S01]  /*22860*/  @P0 LDG.E R3, desc[UR50][R4.64] ;  /* 0x0000003204030981 */ /* 0x000562000c1e1900 */
[----:B-1----:R-:W-:-:S05]  /*22870*/  @P1 IMAD.WIDE R6, R227, 0x4, R6 ;  /* 0x00000004e3061825 */ /* 0x002fca00078e0206 */
[----:B------:R2:W5:Y:S01]  /*22880*/  @P1 LDG.E R0, desc[UR50][R6.64] ;  /* 0x0000003206001981 */ /* 0x000562000c1e1900 */
[----:B------:R-:W-:Y:S02]  /*22890*/  ISETP.GT.AND P3, PT, R228, 0x7f, PT ;  /* 0x0000007fe400780c */ /* 0x000fe40003f64270 */
[----:B------:R-:W-:Y:S02]  /*228a0*/  ISETP.GT.AND P2, PT, R226, 0x1, PT ;  /* 0x00000001e200780c */ /* 0x000fe40003f44270 */
[----:B------:R-:W-:Y:S01]  /*228b0*/  SHF.R.S32.HI R20, RZ, 0x1f, R227 ;  /* 0x0000001fff147819 */ /* 0x000fe200000114e3 */
[----:B------:R-:W-:Y:S10]  /*228c0*/  @P1 BRA `(.L_x_4641) ;  /* 0x0000000000101947 */ /* 0x000ff40003800000 */
[----:B------:R-:W-:Y:S05]  /*228d0*/  @!P0 BRA `(.L_x_4641) ;  /* 0x00000000000c8947 */ /* 0x000fea0003800000 */
[----:B--2---:R-:W2:Y:S04]  /*228e0*/  LDG.E R7, desc[UR50][R4.64] ;  /* 0x0000003204077981 */ /* 0x004ea8000c1e1900 */
[----:B-----5:R-:W2:Y:S02]  /*228f0*/  LDG.E R0, desc[UR50][R4.64+0x4] ;  /* 0x0000043204007981 */ /* 0x020ea4000c1e1900 */
[----:B--2---:R-:W-:-:S07]  /*22900*/  IMAD.IADD R0, R0, 0x1, -R7 ;  /* 0x0000000100007824 */ /* 0x004fce00078e0a07 */
.L_x_4641:
[----:B------:R-:W-:Y:S01]  /*22910*/  BSSY B1, `(.L_x_4642) ;  /* 0x0000037000017945 */ /* 0x000fe20003800000 */
[----:B------:R-:W-:Y:S02]  /*22920*/  SEL R19, R227, RZ, !P0 ;  /* 0x000000ffe3137207 */ /* 0x000fe40004000000 */
[----:B------:R-:W-:Y:S02]  /*22930*/  SEL R20, R20, RZ, !P0 ;  /* 0x000000ff14147207 */ /* 0x000fe40004000000 */
[----:B-----5:R-:W-:Y:S01]  /*22940*/  SHF.R.S32.HI R16, RZ, 0x1f, R3 ;  /* 0x0000001fff107819 */ /* 0x020fe20000011403 */
[----:B------:R-:W-:Y:S06]  /*22950*/  @P3 BRA `(.L_x_4643) ;  /* 0x0000000000c83947 */ /* 0x000fec0003800000 */
[----:B--2---:R-:W1:Y:S01]  /*22960*/  S2R R5, SR_TID.X ;  /* 0x0000000000057919 */ /* 0x004e620000002100 */
[----:B------:R-:W2:Y:S01]  /*22970*/  LDC R25, c[0x0][0xbe8] ;  /* 0x0002fa00ff197b82 */ /* 0x000ea20000000800 */
[----:B------:R-:W-:Y:S02]  /*22980*/  IMAD.U32 R21, RZ, RZ, UR39 ;  /* 0x00000027ff157e24 */ /* 0x000fe4000f8e00ff */
[----:B--2---:R-:W-:-:S03]  /*22990*/  IMAD R4, R0, R25, RZ ;  /* 0x0000001900047224 */ /* 0x004fc600078e02ff */
[----:B-1----:R-:W-:-:S04]  /*229a0*/  IADD3 R21, R21, -0x80, R5 ;  /* 0xffffff8015157810 */ /* 0x002fc80007ffe005 */
[----:B------:R-:W-:-:S13]  /*229b0*/  ISETP.GE.AND P0, PT, R21, R4, PT ;  /* 0x000000041500720c */ /* 0x000fda0003f06270 */
[----:B------:R-:W-:Y:S05]  /*229c0*/  @P0 BRA `(.L_x_4643) ;  /* 0x0000000000ac0947 */ /* 0x000fea0003800000 */
[----:B------:R-:W-:Y:S01]  /*229d0*/  ISETP.NE.AND P0, PT, R25, 0x1, PT ;  /* 0x000000011900780c */ /* 0x000fe20003f05270 */
[----:B------:R-:W-:Y:S01]  /*229e0*/  IMAD.MOV.U32 R4, RZ, RZ, 0x9b8 ;  /* 0x000009b8ff047424 */ /* 0x000fe200078e00ff */
[----:B------:R-:W-:Y:S01]  /*229f0*/  ISETP.GT.AND P3, PT, R226, 0x1, PT ;  /* 0x00000001e200780c */ /* 0x000fe20003f64270 */
[----:B------:R-:W1:Y:S01]  /*22a00*/  LDC.64 R26, c[0x0][0xba8] ;  /* 0x0002ea00ff1a7b82 */ /* 0x000e620000000a00 */
[----:B------:R-:W-:Y:S02]  /*22a10*/  IMAD.MOV.U32 R15, RZ, RZ, R21 ;  /* 0x000000ffff0f7224 */ /* 0x000fe400078e0015 */
[----:B------:R-:W-:Y:S02]  /*22a20*/  SEL R22, R4, 0x978, P3 ;  /* 0x0000097804167807 */ /* 0x000fe40001800000 */
[----:B------:R-:W-:-:S03]  /*22a30*/  SEL R233, R233, RZ, P3 ;  /* 0x000000ffe9e97207 */ /* 0x000fc60001800000 */
[----:B------:R-:W2:Y:S08]  /*22a40*/  LDC.64 R8, c[0x0][R22+0x220] ;  /* 0x0000880016087b82 */ /* 0x000eb00000000a00 */
[----:B------:R-:W3:Y:S08]  /*22a50*/  @P0 LDC R14, c[0x0][0xbec] ;  /* 0x0002fb00ff0e0b82 */ /* 0x000ef00000000800 */
[----:B------:R-:W4:Y:S08]  /*22a60*/  LDC.64 R4, c[0x0][R22+0x218] ;  /* 0x0000860016047b82 */ /* 0x000f300000000a00 */
[----:B------:R-:W5:Y:S01]  /*22a70*/  @P0 LDC R31, c[0x0][0xbf0] ;  /* 0x0002fc00ff1f0b82 */ /* 0x000f620000000800 */
[----:B--2---:R-:W-:-:S04]  /*22a80*/  IMAD R9, R9, R19, RZ ;  /* 0x0000001309097224 */ /* 0x004fc800078e02ff */
[----:B------:R-:W-:-:S03]  /*22a90*/  IMAD R9, R8, R20, R9 ;  /* 0x0000001408097224 */ /* 0x000fc600078e0209 */
[----:B------:R-:W2:Y:S01]  /*22aa0*/  LDC.64 R10, c[0x0][R22+0x228] ;  /* 0x00008a00160a7b82 */ /* 0x000ea20000000a00 */
[----:B---3--:R-:W-:-:S07]  /*22ab0*/  @P0 IMAD.HI.U32 R14, R21, R14, RZ ;  /* 0x0000000e150e0227 */ /* 0x008fce00078e00ff */
[----:B------:R-:W3:Y:S01]  /*22ac0*/  LDC.64 R6, c[0x0][R22+0x210] ;  /* 0x0000840016067b82 */ /* 0x000ee20000000a00 */
[-C--:B----4-:R-:W-:Y:S02]  /*22ad0*/  IMAD R29, R5, R225.reuse, RZ ;  /* 0x000000e1051d7224 */ /* 0x090fe400078e02ff */
[----:B------:R-:W-:-:S04]  /*22ae0*/  IMAD.WIDE.U32 R12, R4, R225, RZ ;  /* 0x000000e1040c7225 */ /* 0x000fc800078e00ff */
[----:B------:R-:W-:Y:S01]  /*22af0*/  IMAD.WIDE.U32 R4, R8, R19, RZ ;  /* 0x0000001308047225 */ /* 0x000fe200078e00ff */
[----:B-----5:R-:W-:Y:S01]  /*22b00*/  @P0 SHF.R.U32.HI R15, RZ, R31, R14 ;  /* 0x0000001fff0f0219 */ /* 0x020fe2000001160e */
[----:B-1----:R-:W1:Y:S02]  /*22b10*/  @!P3 LDC R26, c[0x0][0xb50] ;  /* 0x0002d400ff1abb82 */ /* 0x002e640000000800 */
[----:B------:R-:W-:Y:S01]  /*22b20*/  IMAD.IADD R13, R29, 0x1, R13 ;  /* 0x000000011d0d7824 */ /* 0x000fe200078e020d */
[----:B------:R-:W-:Y:S01]  /*22b30*/  IADD3 R12, P0, P1, R4, R12, R3 ;  /* 0x0000000c040c7210 */ /* 0x000fe2000791e003 */
[----:B------:R-:W-:Y:S02]  /*22b40*/  IMAD.MOV R8, RZ, RZ, -R15 ;  /* 0x000000ffff087224 */ /* 0x000fe400078e0a0f */
[----:B------:R-:W-:Y:S02]  /*22b50*/  IMAD.IADD R14, R5, 0x1, R9 ;  /* 0x00000001050e7824 */ /* 0x000fe400078e0209 */
[-C--:B--2---:R-:W-:Y:S01]  /*22b60*/  IMAD.WIDE.U32 R4, R10, R233.reuse, RZ ;  /* 0x000000e90a047225 */ /* 0x084fe200078e00ff */
[----:B------:R-:W2:Y:S03]  /*22b70*/  @!P3 LDC R27, c[0x0][0xb54] ;  /* 0x0002d500ff1bbb82 */ /* 0x000ea60000000800 */
[----:B------:R-:W-:-:S02]  /*22b80*/  IMAD R11, R11, R233, RZ ;  /* 0x000000e90b0b7224 */ /* 0x000fc400078e02ff */
[----:B------:R-:W-:Y:S01]  /*22b90*/  IMAD R9, R25, R8, R21 ;  /* 0x0000000819097224 */ /* 0x000fe200078e0215 */
[----:B------:R-:W-:Y:S01]  /*22ba0*/  IADD3.X R8, R14, R13, R16, P0, P1 ;  /* 0x0000000d0e087210 */ /* 0x000fe200007e2410 */
[----:B------:R-:W-:Y:S01]  /*22bb0*/  IMAD.IADD R5, R11, 0x1, R5 ;  /* 0x000000010b057824 */ /* 0x000fe200078e0205 */
[----:B------:R-:W-:Y:S01]  /*22bc0*/  IADD3 R4, P0, P1, R15, R12, R4 ;  /* 0x0000000c0f047210 */ /* 0x000fe2000791e004 */
[----:B---3--:R-:W-:Y:S01]  /*22bd0*/  IMAD R7, R7, R9, RZ ;  /* 0x0000000907077224 */ /* 0x008fe200078e02ff */
[----:B------:R-:W-:Y:S02]  /*22be0*/  SHF.R.S32.HI R15, RZ, 0x1f, R15 ;  /* 0x0000001fff0f7819 */ /* 0x000fe4000001140f */
[----:B------:R-:W-:Y:S02]  /*22bf0*/  SHF.R.S32.HI R11, RZ, 0x1f, R9 ;  /* 0x0000001fff0b7819 */ /* 0x000fe40000011409 */
[----:B------:R-:W-:-:S03]  /*22c00*/  IADD3.X R5, R15, R8, R5, P0, P1 ;  /* 0x000000080f057210 */ /* 0x000fc600007e2405 */
[C---:B------:R-:W-:Y:S02]  /*22c10*/  IMAD R7, R6.reuse, R11, R7 ;  /* 0x0000000b06077224 */ /* 0x040fe400078e0207 */
[----:B------:R-:W-:-:S04]  /*22c20*/  IMAD.WIDE.U32 R4, R6, R9, R4 ;  /* 0x0000000906047225 */ /* 0x000fc800078e0004 */
[----:B------:R-:W-:Y:S01]  /*22c30*/  IMAD.IADD R5, R5, 0x1, R7 ;  /* 0x0000000105057824 */ /* 0x000fe200078e0207 */
[----:B-1----:R-:W-:-:S04]  /*22c40*/  LEA R6, P0, R4, R26, 0x2 ;  /* 0x0000001a04067211 */ /* 0x002fc800078010ff */
[----:B--2---:R-:W-:Y:S01]  /*22c50*/  LEA.HI.X R7, R4, R27, R5, 0x2, P0 ;  /* 0x0000001b04077211 */ /* 0x004fe200000f1405 */
[----:B------:R-:W-:-:S05]  /*22c60*/  IMAD.MOV.U32 R5, RZ, RZ, -0x800000 ;  /* 0xff800000ff057424 */ /* 0x000fca00078e00ff */
[----:B------:R1:W-:Y:S03]  /*22c70*/  STG.E desc[UR50][R6.64], R5 ;  /* 0x0000000506007986 */ /* 0x0003e6000c101932 */
.L_x_4643:
[----:B------:R-:W-:Y:S05]  /*22c80*/  BSYNC B1 ;  /* 0x0000000000017941 */ /* 0x000fea0003800000 */
.L_x_4642:
[----:B------:R-:W-:Y:S05]  /*22c90*/  @P2 BRA `(.L_x_4638) ;  /* 0x0000000400f82947 */ /* 0x000fea0003800000 */
[----:B------:R-:W3:Y:S01]  /*22ca0*/  LDL R12, [R1+0x320] ;  /* 0x00032000010c7983 */ /* 0x000ee20000100800 */
[----:B------:R-:W4:Y:S01]  /*22cb0*/  LDC R11, c[0x0][0xbe8] ;  /* 0x0002fa00ff0b7b82 */ /* 0x000f220000000800 */
[----:B------:R-:W-:Y:S01]  /*22cc0*/  ULDC.64 UR6, c[0x0][0xaa0] ;  /* 0x0002a80000067ab9 */ /* 0x000fe20000000a00 */
[----:B------:R-:W-:Y:S01]  /*22cd0*/  ULDC.64 UR8, c[0x0][0xaf0] ;  /* 0x0002bc0000087ab9 */ /* 0x000fe20000000a00 */
[----:B------:R-:W3:Y:S01]  /*22ce0*/  LDL R10, [R1+0x32c] ;  /* 0x00032c00010a7983 */ /* 0x000ee20000100800 */
[----:B--2---:R-:W-:Y:S01]  /*22cf0*/  IMAD R4, R16, UR6, RZ ;  /* 0x0000000610047c24 */ /* 0x004fe2000f8e02ff */
[----:B------:R-:W-:Y:S03]  /*22d00*/  BSSY B1, `(.L_x_4644) ;  /* 0x0000041000017945 */ /* 0x000fe60003800000 */
[C---:B-1----:R-:W-:Y:S02]  /*22d10*/  IMAD R7, R3.reuse, UR7, R4 ;  /* 0x0000000703077c24 */ /* 0x042fe4000f8e0204 */
[----:B------:R-:W-:Y:S01]  /*22d20*/  IMAD.WIDE.U32 R4, R3, UR6, RZ ;  /* 0x0000000603047c25 */ /* 0x000fe2000f8e00ff */
[----:B------:R-:W-:-:S03]  /*22d30*/  ULDC.64 UR6, c[0x0][0xae8] ;  /* 0x0002ba0000067ab9 */ /* 0x000fc60000000a00 */
[----:B------:R-:W-:Y:S02]  /*22d40*/  IMAD.IADD R5, R5, 0x1, R7 ;  /* 0x0000000105057824 */ /* 0x000fe400078e0207 */
[----:B------:R-:W-:Y:S02]  /*22d50*/  IMAD R7, R20, UR8, RZ ;  /* 0x0000000814077c24 */ /* 0x000fe4000f8e02ff */
[----:B------:R-:W-:-:S04]  /*22d60*/  IMAD.WIDE.U32 R4, R225, UR6, R4 ;  /* 0x00000006e1047c25 */ /* 0x000fc8000f8e0004 */
[----:B------:R-:W-:Y:S01]  /*22d70*/  IMAD R5, R225, UR7, R5 ;  /* 0x00000007e1057c24 */ /* 0x000fe2000f8e0205 */
[----:B------:R-:W-:Y:S01]  /*22d80*/  ULDC.64 UR6, c[0x0][0xae0] ;  /* 0x0002b80000067ab9 */ /* 0x000fe20000000a00 */
[----:B----4-:R-:W-:Y:S01]  /*22d90*/  ISETP.NE.AND P0, PT, R11, 0x1, PT ;  /* 0x000000010b00780c */ /* 0x010fe20003f05270 */
[C---:B------:R-:W-:Y:S02]  /*22da0*/  IMAD R7, R19.reuse, UR9, R7 ;  /* 0x0000000913077c24 */ /* 0x040fe4000f8e0207 */
[----:B------:R-:W-:-:S04]  /*22db0*/  IMAD.WIDE.U32 R4, R19, UR8, R4 ;  /* 0x0000000813047c25 */ /* 0x000fc8000f8e0004 */
[----:B------:R-:W-:-:S06]  /*22dc0*/  IMAD.IADD R5, R5, 0x1, R7 ;  /* 0x0000000105057824 */ /* 0x000fcc00078e0207 */
[----:B------:R-:W1:Y:S08]  /*22dd0*/  @P0 LDC R6, c[0x0][0xbec] ;  /* 0x0002fb00ff060b82 */ /* 0x000e700000000800 */
[----:B------:R-:W2:Y:S01]  /*22de0*/  @P0 LDC R13, c[0x0][0xbf0] ;  /* 0x0002fc00ff0d0b82 */ /* 0x000ea20000000800 */
[----:B---3--:R-:W-:-:S04]  /*22df0*/  IMAD R3, R10, 0x20, R12 ;  /* 0x000000200a037824 */ /* 0x008fc800078e020c */
[----:B------:R-:W-:-:S04]  /*22e00*/  VIADD R9, R3, UR39 ;  /* 0x0000002703097c36 */ /* 0x000fc80008000000 */
[----:B-1----:R-:W-:-:S04]  /*22e10*/  @P0 IMAD.HI.U32 R6, R9, R6, RZ ;  /* 0x0000000609060227 */ /* 0x002fc800078e00ff */
[----:B------:R-:W-:Y:S01]  /*22e20*/  IMAD.MOV.U32 R3, RZ, RZ, R9 ;  /* 0x000000ffff037224 */ /* 0x000fe200078e0009 */
[----:B--2---:R-:W-:Y:S01]  /*22e30*/  @P0 SHF.R.U32.HI R3, RZ, R13, R6 ;  /* 0x0000000dff030219 */ /* 0x004fe20000011606 */
[----:B------:R-:W-:-:S03]  /*22e40*/  VIADD R13, R12, UR39 ;  /* 0x000000270c0d7c36 */ /* 0x000fc60008000000 */
[--C-:B------:R-:W-:Y:S01]  /*22e50*/  SHF.R.S32.HI R6, RZ, 0x1f, R3.reuse ;  /* 0x0000001fff067819 */ /* 0x100fe20000011403 */
[----:B------:R-:W-:Y:S02]  /*22e60*/  IMAD.MOV R8, RZ, RZ, -R3 ;  /* 0x000000ffff087224 */ /* 0x000fe400078e0a03 */
[----:B------:R-:W-:-:S04]  /*22e70*/  IMAD.WIDE.U32 R4, R3, UR6, R4 ;  /* 0x0000000603047c25 */ /* 0x000fc8000f8e0004 */
[----:B------:R-:W-:Y:S02]  /*22e80*/  IMAD R6, R6, UR6, RZ ;  /* 0x0000000606067c24 */ /* 0x000fe4000f8e02ff */
[----:B------:R-:W-:Y:S02]  /*22e90*/  IMAD R7, R11, R8, R9 ;  /* 0x000000080b077224 */ /* 0x000fe400078e0209 */
[----:B------:R-:W-:Y:S01]  /*22ea0*/  IMAD R9, R3, UR7, R6 ;  /* 0x0000000703097c24 */ /* 0x000fe2000f8e0206 */
[----:B------:R-:W-:Y:S01]  /*22eb0*/  ULDC.64 UR6, c[0x0][0xad8] ;  /* 0x0002b60000067ab9 */ /* 0x000fe20000000a00 */
[----:B------:R-:W-:Y:S01]  /*22ec0*/  IMAD R8, R0, R11, RZ ;  /* 0x0000000b00087224 */ /* 0x000fe200078e02ff */
[----:B------:R-:W-:Y:S01]  /*22ed0*/  SHF.R.S32.HI R3, RZ, 0x1f, R7 ;  /* 0x0000001fff037819 */ /* 0x000fe20000011407 */
[----:B------:R-:W-:Y:S02]  /*22ee0*/  IMAD.IADD R5, R5, 0x1, R9 ;  /* 0x0000000105057824 */ /* 0x000fe400078e0209 */
[C---:B------:R-:W-:Y:S01]  /*22ef0*/  VIADD R0, R13.reuse, 0x20 ;  /* 0x000000200d007836 */ /* 0x040fe20000000000 */
[----:B------:R-:W-:Y:S01]  /*22f00*/  ISETP.GE.AND P2, PT, R13, R8, PT ;  /* 0x000000080d00720c */ /* 0x000fe20003f46270 */
[----:B------:R-:W-:-:S02]  /*22f10*/  IMAD R6, R3, UR6, RZ ;  /* 0x0000000603067c24 */ /* 0x000fc4000f8e02ff */
[----:B------:R-:W-:Y:S01]  /*22f20*/  VIADD R3, R13, 0x40 ;  /* 0x000000400d037836 */ /* 0x000fe20000000000 */
[-C--:B------:R-:W-:Y:S01]  /*22f30*/  ISETP.GE.AND P1, PT, R0, R8.reuse, PT ;  /* 0x000000080000720c */ /* 0x080fe20003f26270 */
[C---:B------:R-:W-:Y:S02]  /*22f40*/  IMAD R9, R7.reuse, UR7, R6 ;  /* 0x0000000707097c24 */ /* 0x040fe4000f8e0206 */
[----:B------:R-:W-:Y:S01]  /*22f50*/  IMAD.WIDE.U32 R4, R7, UR6, R4 ;  /* 0x0000000607047c25 */ /* 0x000fe2000f8e0004 */
[----:B------:R-:W-:Y:S01]  /*22f60*/  ISETP.GE.AND P0, PT, R3, R8, PT ;  /* 0x000000080300720c */ /* 0x000fe20003f06270 */
[----:B------:R-:W-:Y:S02]  /*22f70*/  ULDC.64 UR6, c[0x0][0xa80] ;  /* 0x0002a00000067ab9 */ /* 0x000fe40000000a00 */
[----:B------:R-:W-:Y:S01]  /*22f80*/  IMAD.IADD R3, R5, 0x1, R9 ;  /* 0x0000000105037824 */ /* 0x000fe200078e0209 */
[----:B------:R-:W-:Y:S01]  /*22f90*/  LEA R6, P3, R4, UR6, 0x1 ;  /* 0x0000000604067c11 */ /* 0x000fe2000f8608ff */
[----:B------:R-:W-:-:S03]  /*22fa0*/  IMAD.SHL.U32 R11, R10, 0x8, RZ ;  /* 0x000000080a0b7824 */ /* 0x000fc600078e00ff */
[----:B------:R-:W-:Y:S01]  /*22fb0*/  LEA.HI.X R7, R4, UR7, R3, 0x1, P3 ;  /* 0x0000000704077c11 */ /* 0x000fe200098f0c03 */
[C---:B------:R-:W-:Y:S01]  /*22fc0*/  VIADD R15, R11.reuse, 0x80 ;  /* 0x000000800b0f7836 */ /* 0x040fe20000000000 */
[----:B------:R1:W2:Y:S01]  /*22fd0*/  SHFL.IDX PT, R4, R6, RZ, 0x181f ;  /* 0x00181fff06047589 */ /* 0x0002a200000e0000 */
[----:B------:R-:W-:Y:S01]  /*22fe0*/  VIADD R9, R11, 0x40 ;  /* 0x000000400b097836 */ /* 0x000fe20000000000 */
[----:B------:R-:W-:Y:S02]  /*22ff0*/  SHF.R.S32.HI R14, RZ, 0x1f, R11 ;  /* 0x0000001fff0e7819 */ /* 0x000fe4000001140b */
[----:B------:R1:W3:Y:S01]  /*23000*/  SHFL.IDX PT, R0, R7, RZ, 0x181f ;  /* 0x00181fff07007589 */ /* 0x0002e200000e0000 */
[----:B------:R-:W-:Y:S02]  /*23010*/  SHF.R.S32.HI R10, RZ, 0x1f, R15 ;  /* 0x0000001fff0a7819 */ /* 0x000fe4000001140f */
[----:B------:R-:W-:Y:S01]  /*23020*/  SHF.R.S32.HI R12, RZ, 0x1f, R9 ;  /* 0x0000001fff0c7819 */ /* 0x000fe20000011409 */
[----:B------:R-:W-:Y:S06]  /*23030*/  @P2 BRA `(.L_x_4645) ;  /* 0x0000000000342947 */ /* 0x000fec0003800000 */
[----:B------:R-:W-:Y:S02]  /*23040*/  ULDC UR5, c[0x0][0xac8] ;  /* 0x0002b20000057ab9 */ /* 0x000fe40000000800 */
[----:B------:R-:W-:Y:S02]  /*23050*/  ISETP.GE.AND P4, PT, R11, UR5, PT ;  /* 0x000000050b007c0c */ /* 0x000fe4000bf86270 */
[----:B------:R-:W-:Y:S02]  /*23060*/  ISETP.GE.AND P3, PT, R9, UR5, PT ;  /* 0x0000000509007c0c */ /* 0x000fe4000bf66270 */
[----:B------:R-:W-:-:S09]  /*23070*/  ISETP.GE.AND P2, PT, R15, UR5, PT ;  /* 0x000000050f007c0c */ /* 0x000fd2000bf46270 */
[----:B--2---:R-:W-:-:S04]  /*23080*/  @!P4 LEA R20, P5, R11, R4, 0x1 ;  /* 0x000000040b14c211 */ /* 0x004fc800078a08ff */
[----:B---3--:R-:W-:Y:S02]  /*23090*/  @!P4 LEA.HI.X R21, R11, R0, R14, 0x1, P5 ;  /* 0x000000000b15c211 */ /* 0x008fe400028f0c0e */
[----:B------:R-:W-:-:S03]  /*230a0*/  @!P3 LEA R24, P5, R9, R4, 0x1 ;  /* 0x000000040918b211 */ /* 0x000fc600078a08ff */
[----:B------:R4:W-:Y:S01]  /*230b0*/  @!P4 ST.E.128 desc[UR50][R20.64], RZ ;  /* 0x000000ff1400c985 */ /* 0x0009e2000c101d32 */
[----:B------:R-:W-:Y:S02]  /*230c0*/  @!P3 LEA.HI.X R25, R9, R0, R12, 0x1, P5 ;  /* 0x000000000919b211 */ /* 0x000fe400028f0c0c */
[----:B------:R-:W-:-:S03]  /*230d0*/  @!P2 LEA R4, P5, R15, R4, 0x1 ;  /* 0x000000040f04a211 */ /* 0x000fc600078a08ff */
[----:B------:R4:W-:Y:S01]  /*230e0*/  @!P3 ST.E.128 desc[UR50][R24.64], RZ ;  /* 0x000000ff1800b985 */ /* 0x0009e2000c101d32 */
[----:B------:R-:W-:-:S05]  /*230f0*/  @!P2 LEA.HI.X R5, R15, R0, R10, 0x1, P5 ;  /* 0x000000000f05a211 */ /* 0x000fca00028f0c0a */
[----:B------:R4:W-:Y:S04]  /*23100*/  @!P2 ST.E.128 desc[UR50][R4.64], RZ ;  /* 0x000000ff0400a985 */ /* 0x0009e8000c101d32 */
.L_x_4645:
[----:B------:R-:W-:Y:S05]  /*23110*/  BSYNC B1 ;  /* 0x0000000000017941 */ /* 0x000fea0003800000 */
.L_x_4644:
[----:B---3--:R3:W0:Y:S01]  /*23120*/  SHFL.IDX PT, R0, R7, 0x1, 0x181f ;  /* 0x00381f0007007f89 */ /* 0x00862200000e0000 */
[----:B------:R-:W-:Y:S03]  /*23130*/  BSSY B1, `(.L_x_4646) ;  /* 0x0000010000017945 */ /* 0x000fe60003800000 */
[----:B--2-4-:R3:W2:Y:S01]  /*23140*/  SHFL.IDX PT, R4, R6, 0x1, 0x181f ;  /* 0x00381f0006047f89 */ /* 0x0146a200000e0000 */
[----:B------:R-:W-:Y:S05]  /*23150*/  @P1 BRA `(.L_x_4647) ;  /* 0x0000000000341947 */ /* 0x000fea0003800000 */
[----:B------:R-:W-:Y:S02]  /*23160*/  ULDC UR5, c[0x0][0xac8] ;  /* 0x0002b20000057ab9 */ /* 0x000fe40000000800 */
[----:B------:R-:W-:Y:S02]  /*23170*/  ISETP.GE.AND P3, PT, R11, UR5, PT ;  /* 0x000000050b007c0c */ /* 0x000fe4000bf66270 */
[----:B------:R-:W-:Y:S02]  /*23180*/  ISETP.GE.AND P2, PT, R9, UR5, PT ;  /* 0x0000000509007c0c */ /* 0x000fe4000bf46270 */
[----:B------:R-:W-:-:S09]  /*23190*/  ISETP.GE.AND P1, PT, R15, UR5, PT ;  /* 0x000000050f007c0c */ /* 0x000fd2000bf26270 */
[-C--:B--2---:R-:W-:Y:S02]  /*231a0*/  @!P3 LEA R20, P5, R11, R4.reuse, 0x1 ;  /* 0x000000040b14b211 */ /* 0x084fe400078a08ff */
[----:B------:R-:W-:Y:S02]  /*231b0*/  @!P2 LEA R24, P4, R9, R4, 0x1 ;  /* 0x000000040918a211 */ /* 0x000fe400078808ff */
[----:B0-----:R-:W-:Y:S02]  /*231c0*/  @!P3 LEA.HI.X R21, R11, R0, R14, 0x1, P5 ;  /* 0x000000000b15b211 */ /* 0x001fe400028f0c0e */
[----:B------:R-:W-:Y:S02]  /*231d0*/  @!P1 LEA R4, P5, R15, R4, 0x1 ;  /* 0x000000040f049211 */ /* 0x000fe400078a08ff */
[-C--:B------:R-:W-:Y:S01]  /*231e0*/  @!P2 LEA.HI.X R25, R9, R0.reuse, R12, 0x1, P4 ;  /* 0x000000000919a211 */ /* 0x080fe200020f0c0c */
[----:B------:R4:W-:Y:S01]  /*231f0*/  @!P3 ST.E.128 desc[UR50][R20.64], RZ ;  /* 0x000000ff1400b985 */ /* 0x0009e2000c101d32 */
[----:B------:R-:W-:-:S03]  /*23200*/  @!P1 LEA.HI.X R5, R15, R0, R10, 0x1, P5 ;  /* 0x000000000f059211 */ /* 0x000fc600028f0c0a */
[----:B------:R4:W-:Y:S04]  /*23210*/  @!P2 ST.E.128 desc[UR50][R24.64], RZ ;  /* 0x000000ff1800a985 */ /* 0x0009e8000c101d32 */
[----:B------:R4:W-:Y:S02]  /*23220*/  @!P1 ST.E.128 desc[UR50][R4.64], RZ ;  /* 0x000000ff04009985 */ /* 0x0009e4000c101d32 */
.L_x_4647:
[----:B------:R-:W-:Y:S05]  /*23230*/  BSYNC B1 ;  /* 0x0000000000017941 */ /* 0x000fea0003800000 */
.L_x_4646:
[----:B0-----:R0:W0:Y:S01]  /*23240*/  SHFL.IDX PT, R0, R7, 0x2, 0x181f ;  /* 0x00581f0007007f89 */ /* 0x00102200000e0000 */
[----:B------:R-:W-:Y:S03]  /*23250*/  BSSY B1, `(.L_x_4648) ;  /* 0x0000010000017945 */ /* 0x000fe60003800000 */
[----:B--2-4-:R2:W4:Y:S01]  /*23260*/  SHFL.IDX PT, R4, R6, 0x2, 0x181f ;  /* 0x00581f0006047f89 */ /* 0x01452200000e0000 */
        /* <DEDUP_REMOVED lines=14> */
.L_x_4649:
[----:B------:R-:W-:Y:S05]  /*23350*/  BSYNC B1 ;  /* 0x0000000000017941 */ /* 0x000fea0003800000 */
.L_x_4648:
[----:B------:R-:W-:Y:S01]  /*23360*/  VIADD R3, R13, 0x60 ;  /* 0x000000600d037836 */ /* 0x000fe20000000000 */
[----:B0-----:R0:W0:Y:S04]  /*23370*/  SHFL.IDX PT, R0, R7, 0x3, 0x181f ;  /* 0x00781f0007007f89 */ /* 0x00102800000e0000 */
[----:B------:R-:W-:Y:S01]  /*23380*/  ISETP.GE.AND P0, PT, R3, R8, PT ;  /* 0x000000080300720c */ /* 0x000fe20003f06270 */
[----:B----4-:R4:W0:-:S12]  /*23390*/  SHFL.IDX PT, R4, R6, 0x3, 0x181f ;  /* 0x00781f0006047f89 */ /* 0x01081800000e0000 */
[----:B----4-:R-:W-:Y:S05]  /*233a0*/  @P0 BRA `(.L_x_4638) ;  /* 0x0000000000340947 */ /* 0x010fea0003800000 */
[----:B------:R-:W-:Y:S02]  /*233b0*/  ULDC UR5, c[0x0][0xac8] ;  /* 0x0002b20000057ab9 */ /* 0x000fe40000000800 */
[----:B------:R-:W-:Y:S02]  /*233c0*/  ISETP.GE.AND P3, PT, R11, UR5, PT ;  /* 0x000000050b007c0c */ /* 0x000fe4000bf66270 */
[----:B------:R-:W-:Y:S02]  /*233d0*/  ISETP.GE.AND P4, PT, R9, UR5, PT ;  /* 0x0000000509007c0c */ /* 0x000fe4000bf86270 */
[----:B------:R-:W-:-:S09]  /*233e0*/  ISETP.GE.AND P5, PT, R15, UR5, PT ;  /* 0x000000050f007c0c */ /* 0x000fd2000bfa6270 */
[-C--:B0123--:R-:W-:Y:S02]  /*233f0*/  @!P3 LEA R6, P0, R11, R4.reuse, 0x1 ;  /* 0x000000040b06b211 */ /* 0x08ffe400078008ff */
        /* <DEDUP_REMOVED lines=8> */
.L_x_4638:
[----:B------:R-:W-:Y:S05]  /*23480*/  BSYNC B0 ;  /* 0x0000000000007941 */ /* 0x000fea0003800000 */
.L_x_4628:
[----:B------:R-:W-:Y:S02]  /*23490*/  ULDC UR5, c[0x0][0xc3c] ;  /* 0x00030f0000057ab9 */ /* 0x000fe40000000800 */
[----:B------:R-:W-:-:S13]  /*234a0*/  ISETP.GE.AND P0, PT, R223, UR5, PT ;  /* 0x00000005df007c0c */ /* 0x000fda000bf06270 */
[----:B------:R-:W-:Y:S05]  /*234b0*/  @!P0 BRA `(.L_x_4650) ;  /* 0xfffffde000b48947 */ /* 0x000fea000383ffff */
[----:B------:R-:W-:Y:S05]  /*234c0*/  EXIT ;  /* 0x000000000000794d */ /* 0x000fea0003800000 */
.L_x_4493:
        /* <DEDUP_REMOVED lines=14> */
[----:B0-----:R0:W-:Y:S01]  /*235b0*/  STL.128 [R1+0x2e0], R4 ;  /* 0x0002e00401007387 */ /* 0x0011e20000100c00 */
[----:B------:R-:W-:Y:S06]  /*235c0*/  BAR.ARV 0x4, 0x180 ;  /* 0x0106000000007b1d */ /* 0x000fec0000002000 */
[----:B------:R-:W-:Y:S05]  /*235d0*/  BRA `(.L_x_4652) ;  /* 0x0000000c00b47947 */ /* 0x000fea0003800000 */
.L_x_4651:
[----:B------:R-:W0:Y:S01]  /*235e0*/  S2R R0, SR_TID.X ;  /* 0x0000000000007919 */ /* 0x000e220000002100 */
[----:B------:R-:W-:Y:S01]  /*235f0*/  ULDC UR4, c[0x0][0xc3c] ;  /* 0x00030f0000047ab9 */ /* 0x000fe20000000800 */
[----:B------:R-:W1:Y:S01]  /*23600*/  S2UR UR6, SR_CTAID.X ;  /* 0x00000000000679c3 */ /* 0x000e620000002500 */
[----:B------:R-:W-:Y:S01]  /*23610*/  ULDC UR5, c[0x0][0xc38] ;  /* 0x00030e0000057ab9 */ /* 0x000fe20000000800 */
[----:B0-----:R-:W-:-:S04]  /*23620*/  LOP3.LUT R0, R0, 0x1f, RZ, 0xc0, !PT ;  /* 0x0000001f00007812 */ /* 0x001fc800078ec0ff */
[----:B------:R-:W-:-:S04]  /*23630*/  ISETP.NE.AND P0, PT, R0, 0x1f, PT ;  /* 0x0000001f0000780c */ /* 0x000fc80003f05270 */
[----:B------:R-:W-:-:S13]  /*23640*/  ISETP.GE.OR P1, PT, R0, UR4, !P0 ;  /* 0x0000000400007c0c */ /* 0x000fda000c726670 */
[----:B------:R-:W0:Y:S08]  /*23650*/  @!P1 LDC.64 R2, c[0x0][0xc80] ;  /* 0x00032000ff029b82 */ /* 0x000e300000000a00 */
[----:B------:R-:W2:Y:S01]  /*23660*/  @!P1 LDC.64 R4, c[0x0][0xc78] ;  /* 0x00031e00ff049b82 */ /* 0x000ea20000000a00 */
[----:B0-----:R-:W-:-:S05]  /*23670*/  @!P1 IMAD.WIDE.U32 R2, R0, 0x4, R2 ;  /* 0x0000000400029825 */ /* 0x001fca00078e0002 */
[----:B------:R2:W3:Y:S02]  /*23680*/  @!P1 LDG.E R6, desc[UR50][R2.64] ;  /* 0x0000003202069981 */ /* 0x0004e4000c1e1900 */
[----:B--2---:R-:W-:-:S04]  /*23690*/  @!P1 IMAD.WIDE.U32 R2, R0, 0x4, R4 ;  /* 0x0000000400029825 */ /* 0x004fc800078e0004 */
        /* <DEDUP_REMOVED lines=27> */
[----:B-1----:R-:W-:-:S13]  /*23850*/  ISETP.GT.AND P6, PT, R7, UR6, PT ;  /* 0x0000000607007c0c */ /* 0x002fda000bfc4270 */
[----:B------:R-:W-:Y:S05]  /*23860*/  @P6 BRA `(.L_x_4653) ;  /* 0x0000000000a86947 */ /* 0x000fea0003800000 */
[----:B------:R-:W-:Y:S01]  /*23870*/  IMAD.MOV.U32 R7, RZ, RZ, R4 ;  /* 0x000000ffff077224 */ /* 0x000fe200078e0004 */
[----:B------:R-:W-:Y:S01]  /*23880*/  UMOV UR4, URZ ;  /* 0x0000003f00047c82 */ /* 0x000fe20008000000 */
[----:B------:R-:W-:-:S05]  /*23890*/  ULDC UR5, c[0x0][0xc38] ;  /* 0x00030e0000057ab9 */ /* 0x000fca0000000800 */
.L_x_4655:
        /* <DEDUP_REMOVED lines=39> */
.L_x_4653:
        /* <DEDUP_REMOVED lines=12> */
.L_x_4656:
        /* <DEDUP_REMOVED lines=63> */
.L_x_4657:
        /* <DEDUP_REMOVED lines=61> */
.L_x_4658:
[----:B01----:R-:W-:-:S05]  /*24390*/  LOP3.LUT R3, RZ, R2, RZ, 0x33, !PT ;  /* 0x00000002ff037212 */ /* 0x003fca00078e33ff */
[----:B------:R-:W-:-:S05]  /*243a0*/  IMAD.IADD R2, R4, 0x1, R3 ;  /* 0x0000000104027824 */ /* 0x000fca00078e0203 */
[----:B------:R1:W-:Y:S01]  /*243b0*/  STL [R1+0x2e4], R2 ;  /* 0x0002e40201007387 */ /* 0x0003e20000100800 */
[----:B------:R-:W-:Y:S05]  /*243c0*/  BRA `(.L_x_4659) ;  /* 0x0000000000107947 */ /* 0x000fea0003800000 */
.L_x_4654:
[----:B------:R-:W-:Y:S01]  /*243d0*/  IMAD.U32 R2, RZ, RZ, UR6 ;  /* 0x00000006ff027e24 */ /* 0x000fe2000f8e00ff */
[----:B------:R0:W-:Y:S04]  /*243e0*/  STL [R1+0x2e4], RZ ;  /* 0x0002e4ff01007387 */ /* 0x0001e80000100800 */
[----:B------:R0:W-:Y:S04]  /*243f0*/  STL [R1+0x2e8], RZ ;  /* 0x0002e8ff01007387 */ /* 0x0001e80000100800 */
[----:B------:R0:W-:Y:S02]  /*24400*/  STL [R1+0x2e0], R2 ;  /* 0x0002e00201007387 */ /* 0x0001e40000100800 */
.L_x_4659:
        /* <DEDUP_REMOVED lines=10> */
.L_x_4652:
[----:B--2---:R-:W2:Y:S01]  /*244b0*/  LDL R0, [R1+0x2ec] ;  /* 0x0002ec0001007983 */ /* 0x004ea20000100800 */
[----:B------:R-:W-:-:S03]  /*244c0*/  ULDC UR4, c[0x0][0xc3c] ;  /* 0x00030f0000047ab9 */ /* 0x000fc60000000800 */
[----:B------:R3:W-:Y:S04]  /*244d0*/  STL [R1+0x2dc], RZ ;  /* 0x0002dcff01007387 */ /* 0x0007e80000100800 */
[----:B------:R3:W-:Y:S01]  /*244e0*/  STL [R1+0x324], RZ ;  /* 0x000324ff01007387 */ /* 0x0007e20000100800 */
[----:B--2---:R-:W-:Y:S01]  /*244f0*/  ISETP.GE.AND P0, PT, R0, UR4, PT ;  /* 0x0000000400007c0c */ /* 0x004fe2000bf06270 */
[----:B------:R-:W-:-:S05]  /*24500*/  IMAD.MOV.U32 R0, RZ, RZ, 0x1 ;  /* 0x00000001ff007424 */ /* 0x000fca00078e00ff */
[----:B------:R3:W-:Y:S07]  /*24510*/  STL [R1+0x2f4], R0 ;  /* 0x0002f40001007387 */ /* 0x0007ee0000100800 */
[----:B------:R-:W-:Y:S05]  /*24520*/  @P0 BRA `(.L_x_4660) ;  /* 0x0000007c00ec0947 */ /* 0x000fea0003800000 */
[----:B------:R-:W3:Y:S01]  /*24530*/  S2R R10, SR_TID.X ;  /* 0x00000000000a7919 */ /* 0x000ee20000002100 */
[----:B------:R-:W2:Y:S01]  /*24540*/  S2UR UR5, SR_CgaCtaId ;  /* 0x00000000000579c3 */ /* 0x000ea20000008800 */
[----:B------:R-:W-:Y:S01]  /*24550*/  UMOV UR4, 0x400 ;  /* 0x0000040000047882 */ /* 0x000fe20000000000 */
[----:B------:R-:W-:Y:S01]  /*24560*/  BSSY B7, `(.L_x_4660) ;  /* 0x00007f7000077945 */ /* 0x000fe20003800000 */
[----:B------:R-:W-:Y:S01]  /*24570*/  STL [R1+0x324], RZ ;  /* 0x000324ff01007387 */ /* 0x000fe20000100800 */
[----:B------:R-:W-:Y:S01]  /*24580*/  ULDC.64 UR40, c[0x0][0x198] ;  /* 0x0000660000287ab9 */ /* 0x000fe20000000a00 */
[----:B------:R-:W-:Y:S02]  /*24590*/  ULOP3.LUT UR37, UR36, 0x1, URZ, 0xfc, !UPT ;  /* 0x0000000124257892 */ /* 0x000fe4000f8efc3f */
[----:B------:R-:W-:Y:S01]  /*245a0*/  STL [R1+0x2f0], RZ ;  /* 0x0002f0ff01007387 */ /* 0x000fe20000100800 */
[----:B------:R-:W-:Y:S01]  /*245b0*/  ULOP3.LUT UR39, UR36, 0x2, URZ, 0xfc, !UPT ;  /* 0x0000000224277892 */ /* 0x000fe2000f8efc3f */
[----:B------:R-:W-:-:S02]  /*245c0*/  ULDC UR38, c[0x0][0xc] ;  /* 0x0000030000267ab9 */ /* 0x000fc40000000800 */
[----:B------:R-:W-:Y:S01]  /*245d0*/  STL [R1+0x2dc], RZ ;  /* 0x0002dcff01007387 */ /* 0x000fe20000100800 */
[----:B--2---:R-:W-:-:S06]  /*245e0*/  ULEA UR4, UR5, UR4, 0x18 ;  /* 0x0000000405047291 */ /* 0x004fcc000f8ec03f */
[----:B------:R-:W-:Y:S01]  /*245f0*/  IMAD.U32 R19, RZ, RZ, UR4 ;  /* 0x00000004ff137e24 */ /* 0x000fe2000f8e00ff */
[----:B---3--:R-:W-:Y:S01]  /*24600*/  SHF.R.U32.HI R0, RZ, 0x1, R10 ;  /* 0x00000001ff007819 */ /* 0x008fe2000001160a */
[C---:B0-----:R-:W-:Y:S01]  /*24610*/  IMAD.SHL.U32 R4, R10.reuse, 0x40, RZ ;  /* 0x000000400a047824 */ /* 0x041fe200078e00ff */
[C---:B------:R-:W-:Y:S01]  /*24620*/  LOP3.LUT R9, R10.reuse, 0x7f, RZ, 0xc0, !PT ;  /* 0x0000007f0a097812 */ /* 0x040fe200078ec0ff */
[----:B------:R-:W-:-:S03]  /*24630*/  IMAD.SHL.U32 R5, R10, 0x2, RZ ;  /* 0x000000020a057824 */ /* 0x000fc600078e00ff */
[----:B------:R-:W-:-:S04]  /*24640*/  LOP3.LUT R3, R4, 0x180, RZ, 0xc0, !PT ;  /* 0x0000018004037812 */ /* 0x000fc800078ec0ff */
[----:B------:R-:W-:Y:S01]  /*24650*/  LOP3.LUT R3, R3, 0x30, R0, 0xf8, !PT ;  /* 0x0000003003037812 */ /* 0x000fe200078ef800 */
[----:B------:R-:W-:-:S05]  /*24660*/  IMAD.SHL.U32 R0, R10, 0x10, RZ ;  /* 0x000000100a007824 */ /* 0x000fca00078e00ff */
[----:B-1----:R-:W-:-:S04]  /*24670*/  LOP3.LUT R2, R0, 0x1b0, RZ, 0xc0, !PT ;  /* 0x000001b000027812 */ /* 0x002fc800078ec0ff */
        /* <DEDUP_REMOVED lines=10> */
[----:B------:R-:W-:Y:S03]  /*24720*/  STL [R1+0x2d8], R5 ;  /* 0x0002d80501007387 */ /* 0x000fe60000100800 */
[----:B------:R-:W-:-:S02]  /*24730*/  LOP3.LUT R6, R3, 0x80, RZ, 0xc0, !PT ;  /* 0x0000008003067812 */ /* 0x000fc400078ec0ff */
[----:B------:R-:W-:Y:S01]  /*24740*/  LOP3.LUT R8, R7, 0x60, R3, 0xf8, !PT ;  /* 0x0000006007087812 */ /* 0x000fe200078ef803 */
[----:B------:R-:W-:Y:S01]  /*24750*/  IMAD.SHL.U32 R7, R10, 0x4, RZ ;  /* 0x000000040a077824 */ /* 0x000fe200078e00ff */
[----:B------:R-:W-:-:S04]  /*24760*/  LOP3.LUT R6, R6, 0x10, R10, 0xf8, !PT ;  /* 0x0000001006067812 */ /* 0x000fc800078ef80a */
[----:B------:R-:W-:Y:S02]  /*24770*/  LOP3.LUT R6, R6, 0x10, R7, 0x78, !PT ;  /* 0x0000001006067812 */ /* 0x000fe400078e7807 */
[----:B------:R-:W-:-:S04]  /*24780*/  LOP3.LUT R7, R8, 0x100, R3, 0xf8, !PT ;  /* 0x0000010008077812 */ /* 0x000fc800078ef803 */
[----:B------:R-:W-:-:S05]  /*24790*/  LOP3.LUT R4, R7, R6, RZ, 0xfc, !PT ;  /* 0x0000000607047212 */ /* 0x000fca00078efcff */
[----:B------:R0:W-:Y:S02]  /*247a0*/  STL [R1+0x2d4], R4 ;  /* 0x0002d40401007387 */ /* 0x0001e40000100800 */
[----:B0-----:R-:W-:-:S04]  /*247b0*/  SHF.R.U32.HI R4, RZ, 0x2, R9 ;  /* 0x00000002ff047819 */ /* 0x001fc80000011609 */
[----:B------:R-:W-:Y:S01]  /*247c0*/  LOP3.LUT R4, R4, 0x60, R3, 0xf8, !PT ;  /* 0x0000006004047812 */ /* 0x000fe200078ef803 */
[----:B------:R-:W-:Y:S02]  /*247d0*/  IMAD.IADD R3, R19, 0x1, R2 ;  /* 0x0000000113037824 */ /* 0x000fe400078e0202 */
[----:B------:R-:W-:-:S03]  /*247e0*/  IMAD.MOV.U32 R2, RZ, RZ, 0x1 ;  /* 0x00000001ff027424 */ /* 0x000fc600078e00ff */
[----:B------:R0:W-:Y:S04]  /*247f0*/  STL [R1+0x30c], R3 ;  /* 0x00030c0301007387 */ /* 0x0001e80000100800 */
[----:B------:R1:W-:Y:S01]  /*24800*/  STL [R1+0x2f8], R2 ;  /* 0x0002f80201007387 */ /* 0x0003e20000100800 */
[----:B0-----:R-:W-:Y:S01]  /*24810*/  IMAD.MOV.U32 R3, RZ, RZ, 0x1 ;  /* 0x00000001ff037424 */ /* 0x001fe200078e00ff */
[----:B-1----:R-:W-:-:S04]  /*24820*/  LOP3.LUT R2, R0, 0x40, RZ, 0xfc, !PT ;  /* 0x0000004000027812 */ /* 0x002fc800078efcff */
[----:B------:R0:W-:Y:S01]  /*24830*/  STL [R1+0x2f4], R3 ;  /* 0x0002f40301007387 */ /* 0x0001e20000100800 */
[----:B------:R-:W-:-:S07]  /*24840*/  LOP3.LUT R0, R0, 0x80, RZ, 0xfc, !PT ;  /* 0x0000008000007812 */ /* 0x000fce00078efcff */
.L_x_4796:
[----:B------:R-:W2:Y:S01]  /*24850*/  LDL R14, [R1+0x2ec] ;  /* 0x0002ec00010e7983 */ /* 0x000ea20000100800 */
[----:B------:R-:W-:Y:S05]  /*24860*/  YIELD ;  /* 0x0000000000007946 */ /* 0x000fea0003800000 */
[----:B------:R-:W-:Y:S01]  /*24870*/  ULDC.64 UR4, c[0x0][0xa28] ;  /* 0x00028a0000047ab9 */ /* 0x000fe20000000a00 */
[----:B---34-:R-:W-:Y:S02]  /*24880*/  CS2R R6, SRZ ;  /* 0x0000000000067805 */ /* 0x018fe4000001ff00 */
[----:B------:R-:W-:Y:S01]  /*24890*/  ISETP.NE.U32.AND P0, PT, RZ, UR4, PT ;  /* 0x00000004ff007c0c */ /* 0x000fe2000bf05070 */
[----:B-1----:R-:W1:Y:S01]  /*248a0*/  LDC.64 R12, c[0x0][0xa00] ;  /* 0x00028000ff0c7b82 */ /* 0x002e620000000a00 */
[----:B------:R-:W-:Y:S01]  /*248b0*/  ULDC.64 UR6, c[0x0][0xa08] ;  /* 0x0002820000067ab9 */ /* 0x000fe20000000a00 */
[----:B------:R-:W-:Y:S01]  /*248c0*/  ULDC.64 UR8, c[0x0][0xa10] ;  /* 0x0002840000087ab9 */ /* 0x000fe20000000a00 */
[----:B------:R-:W-:Y:S01]  /*248d0*/  ISETP.NE.AND.EX P0, PT, RZ, UR5, PT, P0 ;  /* 0x00000005ff007c0c */ /* 0x000fe2000bf05300 */
[----:B------:R-:W-:-:S04]  /*248e0*/  ULDC.64 UR4, c[0x0][0xa18] ;  /* 0x0002860000047ab9 */ /* 0x000fc80000000a00 */
[----:B------:R-:W3:Y:S08]  /*248f0*/  LDC.64 R4, c[0x0][0xa08] ;  /* 0x00028200ff047b82 */ /* 0x000ef00000000a00 */
[----:B0-----:R-:W2:Y:S02]  /*24900*/  @P0 LDC.64 R2, c[0x0][0xa28] ;  /* 0x00028a00ff020b82 */ /* 0x001ea40000000a00 */
[----:B--2---:R-:W-:-:S05]  /*24910*/  @P0 IMAD.WIDE R2, R14, 0x4, R2 ;  /* 0x000000040e020825 */ /* 0x004fca00078e0202 */
[----:B------:R0:W5:Y:S01]  /*24920*/  @P0 LDG.E R6, desc[UR50][R2.64] ;  /* 0x0000003202060981 */ /* 0x000162000c1e1900 */
[----:B------:R-:W-:Y:S01]  /*24930*/  ISETP.NE.U32.AND P0, PT, RZ, UR4, PT ;  /* 0x00000004ff007c0c */ /* 0x000fe2000bf05070 */
[----:B-1----:R-:W-:Y:S01]  /*24940*/  IMAD.WIDE R12, R14, 0x4, R12 ;  /* 0x000000040e0c7825 */ /* 0x002fe200078e020c */
[----:B------:R-:W-:Y:S02]  /*24950*/  ISETP.NE.U32.AND P2, PT, RZ, UR6, PT ;  /* 0x00000006ff007c0c */ /* 0x000fe4000bf45070 */
[----:B------:R-:W-:Y:S01]  /*24960*/  ISETP.NE.AND.EX P0, PT, RZ, UR5, PT, P0 ;  /* 0x00000005ff007c0c */ /* 0x000fe2000bf05300 */
[----:B------:R-:W-:Y:S01]  /*24970*/  ULDC.64 UR4, c[0x0][0xa00] ;  /* 0x0002800000047ab9 */ /* 0x000fe20000000a00 */
[----:B------:R-:W-:Y:S01]  /*24980*/  ISETP.NE.U32.AND P4, PT, RZ, UR8, PT ;  /* 0x00000008ff007c0c */ /* 0x000fe2000bf85070 */
[----:B------:R-:W-:Y:S01]  /*24990*/  IMAD.MOV.U32 R8, RZ, RZ, RZ ;  /* 0x000000ffff087224 */ /* 0x000fe200078e00ff */
[----:B------:R-:W-:Y:S01]  /*249a0*/  ISETP.NE.U32.AND P1, PT, RZ, UR4, PT ;  /* 0x00000004ff007c0c */ /* 0x000fe2000bf25070 */
[----:B0-----:R-:W0:Y:S01]  /*249b0*/  LDC.64 R2, c[0x0][0xa10] ;  /* 0x00028400ff027b82 */ /* 0x001e220000000a00 */
        /* <DEDUP_REMOVED lines=8> */
[----:B------:R3:W5:Y:S01]  /*24a40*/  @P1 LDG.E R8, desc[UR50][R4.64] ;  /* 0x0000003204081981 */ /* 0x000762000c1e1900 */
[----:B0-----:R-:W-:-:S05]  /*24a50*/  IMAD.WIDE R2, R14, 0x4, R2 ;  /* 0x000000040e027825 */ /* 0x001fca00078e0202 */
[----:B------:R3:W5:Y:S01]  /*24a60*/  @P2 LDG.E R0, desc[UR50][R2.64] ;  /* 0x0000003202002981 */ /* 0x000762000c1e1900 */
[----:B-1----:R-:W-:-:S03]  /*24a70*/  @P0 IMAD.WIDE R10, R14, 0x4, R10 ;  /* 0x000000040e0a0825 */ /* 0x002fc600078e020a */
[----:B--2---:R0:W-:Y:S02]  /*24a80*/  STL [R1+0x310], R7 ;  /* 0x0003100701007387 */ /* 0x0041e40000100800 */
[----:B0-----:R-:W-:Y:S01]  /*24a90*/  IMAD.U32 R7, RZ, RZ, UR4 ;  /* 0x00000004ff077e24 */ /* 0x001fe2000f8e00ff */
[----:B------:R-:W-:-:S05]  /*24aa0*/  ULDC.64 UR4, c[0x0][0x418] ;  /* 0x0001060000047ab9 */ /* 0x000fca0000000a00 */
        /* <DEDUP_REMOVED lines=11> */
[----:B0-----:R-:W-:Y:S01]  /*24b60*/  IMAD.U32 R7, RZ, RZ, UR4 ;  /* 0x00000004ff077e24 */ /* 0x001fe2000f8e00ff */
[----:B---3--:R-:W-:Y:S06]  /*24b70*/  @P0 BRA `(.L_x_4661) ;  /* 0x0000000000140947 */ /* 0x008fec0003800000 */
[----:B------:R-:W-:Y:S05]  /*24b80*/  @!P3 BRA `(.L_x_4661) ;  /* 0x000000000010b947 */ /* 0x000fea0003800000 */
[----:B------:R-:W2:Y:S04]  /*24b90*/  LDG.E R9, desc[UR50][R12.64] ;  /* 0x000000320c097981 */ /* 0x000ea8000c1e1900 */
[----:B------:R-:W2:Y:S02]  /*24ba0*/  LDG.E R12, desc[UR50][R12.64+0x4] ;  /* 0x000004320c0c7981 */ /* 0x000ea4000c1e1900 */
[----:B--2--5:R-:W-:-:S05]  /*24bb0*/  IMAD.IADD R15, R12, 0x1, -R9 ;  /* 0x000000010c0f7824 */ /* 0x024fca00078e0a09 */
[----:B------:R0:W-:Y:S02]  /*24bc0*/  STL [R1+0x308], R15 ;  /* 0x0003080f01007387 */ /* 0x0001e40000100800 */
.L_x_4661:
        /* <DEDUP_REMOVED lines=16> */
.L_x_4662:
[----:B------:R-:W-:Y:S05]  /*24cd0*/  @!P1 BRA `(.L_x_4663) ;  /* 0x00000000000c9947 */ /* 0x000fea0003800000 */
[----:B------:R-:W2:Y:S04]  /*24ce0*/  LDG.E R7, desc[UR50][R4.64] ;  /* 0x0000003204077981 */ /* 0x000ea8000c1e1900 */
[----:B------:R-:W2:Y:S02]  /*24cf0*/  LDG.E R4, desc[UR50][R4.64+0x4] ;  /* 0x0000043204047981 */ /* 0x000ea4000c1e1900 */
[----:B--2---:R-:W-:-:S07]  /*24d00*/  IMAD.IADD R7, R4, 0x1, -R7 ;  /* 0x0000000104077824 */ /* 0x004fce00078e0a07 */
.L_x_4663:
        /* <DEDUP_REMOVED lines=8> */
[----:B--2---:R-:W-:-:S04]  /*24d90*/  IMAD.SHL.U32 R12, R8, 0x80, RZ ;  /* 0x00000080080c7824 */ /* 0x004fc800078e00ff */
[----:B------:R-:W-:Y:S01]  /*24da0*/  VIADD R7, R12, 0x7f ;  /* 0x0000007f0c077836 */ /* 0x000fe20000000000 */
[----:B------:R2:W-:Y:S01]  /*24db0*/  STL [R1+0x2e4], R12 ;  /* 0x0002e40c01007387 */ /* 0x0005e20000100800 */
[----:B---3--:R-:W-:Y:S02]  /*24dc0*/  @P2 IMAD.IADD R10, R2, 0x1, -R4 ;  /* 0x00000001020a2824 */ /* 0x008fe400078e0a04 */
[----:B-1----:R-:W-:-:S04]  /*24dd0*/  @P1 IMAD.HI.U32 R2, R7, R3, RZ ;  /* 0x0000000307021227 */ /* 0x002fc800078e00ff */
[----:B------:R-:W-:Y:S01]  /*24de0*/  IMAD.IADD R6, R9, 0x1, R10 ;  /* 0x0000000109067824 */ /* 0x000fe200078e020a */
[----:B----4-:R-:W-:-:S03]  /*24df0*/  @P1 SHF.R.U32.HI R7, RZ, R5, R2 ;  /* 0x00000005ff071219 */ /* 0x010fc60000011602 */
[C---:B------:R-:W-:Y:S01]  /*24e00*/  VIADD R2, R6.reuse, 0x9f ;  /* 0x0000009f06027836 */ /* 0x040fe20000000000 */
[----:B------:R-:W-:-:S03]  /*24e10*/  IADD3 R21, R6, 0x1, -R15 ;  /* 0x0000000106157810 */ /* 0x000fc60007ffe80f */
[----:B------:R-:W-:-:S04]  /*24e20*/  IMAD.HI R2, R2, 0x66666667, RZ ;  /* 0x6666666702027827 */ /* 0x000fc800078e02ff */
[----:B------:R-:W-:Y:S01]  /*24e30*/  IMAD.IADD R7, R21, 0x1, R7 ;  /* 0x0000000115077824 */ /* 0x000fe200078e0207 */
[----:B------:R-:W-:-:S04]  /*24e40*/  SHF.R.U32.HI R3, RZ, 0x1f, R2 ;  /* 0x0000001fff037819 */ /* 0x000fc80000011602 */
[----:B------:R-:W-:Y:S02]  /*24e50*/  LEA.HI.SX32 R11, R2, R3, 0x1a ;  /* 0x00000003020b7211 */ /* 0x000fe400078fd2ff */
[----:B------:R-:W1:Y:S03]  /*24e60*/  LDC.64 R2, c[0x0][0x9e0] ;  /* 0x00027800ff027b82 */ /* 0x000e660000000a00 */
[----:B------:R2:W-:Y:S01]  /*24e70*/  STL [R1+0x2d0], R11 ;  /* 0x0002d00b01007387 */ /* 0x0005e20000100800 */
        /* <DEDUP_REMOVED lines=14> */
.L_x_4666:
[----:B------:R-:W-:-:S13]  /*24f60*/  ISETP.NE.AND P0, PT, R3, 0x1, PT ;  /* 0x000000010300780c */ /* 0x000fda0003f05270 */
[----:B------:R-:W1:Y:S02]  /*24f70*/  @P0 LDC.64 R4, c[0x0][0x9e8] ;  /* 0x00027a00ff040b82 */ /* 0x000e640000000a00 */
[----:B-1----:R-:W-:-:S05]  /*24f80*/  @P0 IMAD.HI.U32 R4, R2, R4, RZ ;  /* 0x0000000402040227 */ /* 0x002fca00078e00ff */
[----:B------:R-:W-:-:S07]  /*24f90*/  @P0 SHF.R.U32.HI R2, RZ, R5, R4 ;  /* 0x00000005ff020219 */ /* 0x000fce0000011604 */
.L_x_4667:
[----:B------:R-:W-:Y:S05]  /*24fa0*/  BSYNC B0 ;  /* 0x0000000000007941 */ /* 0x000fea0003800000 */
.L_x_4665:
[----:B------:R-:W-:-:S05]  /*24fb0*/  IMAD R2, R2, R3, R3 ;  /* 0x0000000302027224 */ /* 0x000fca00078e0203 */
[----:B------:R-:W-:-:S07]  /*24fc0*/  VIMNMX R8, R8, R2, PT ;  /* 0x0000000208087248 */ /* 0x000fce0003fe0100 */
.L_x_4664:
[----:B------:R-:W1:Y:S01]  /*24fd0*/  @P1 LDC R4, c[0x0][0x44c] ;  /* 0x00011300ff041b82 */ /* 0x000e620000000800 */
[----:B------:R-:W-:Y:S01]  /*24fe0*/  VIADD R8, R8, 0x9f ;  /* 0x0000009f08087836 */ /* 0x000fe20000000000 */
[----:B------:R-:W-:Y:S01]  /*24ff0*/  ULDC UR4, c[0x0][0x9dc] ;  /* 0x0002770000047ab9 */ /* 0x000fe20000000800 */
[----:B------:R-:W-:Y:S02]  /*25000*/  IMAD.MOV.U32 R2, RZ, RZ, R12 ;  /* 0x000000ffff027224 */ /* 0x000fe400078e000c */
[----:B------:R-:W-:-:S03]  /*25010*/  IMAD.HI R8, R8, 0x66666667, RZ ;  /* 0x6666666708087827 */ /* 0x000fc600078e02ff */
[----:B------:R-:W2:Y:S01]  /*25020*/  @P1 LDC R5, c[0x0][0x450] ;  /* 0x00011400ff051b82 */ /* 0x000ea20000000800 */
[----:B------:R-:W-:Y:S01]  /*25030*/  IMAD.IADD R20, R6, 0x1, -R15 ;  /* 0x0000000106147824 */ /* 0x000fe200078e0a0f */
[----:B------:R-:W-:-:S04]  /*25040*/  SHF.R.U32.HI R7, RZ, 0x1f, R8 ;  /* 0x0000001fff077819 */ /* 0x000fc80000011608 */
[----:B------:R-:W-:-:S04]  /*25050*/  LEA.HI.SX32 R7, R8, R7, 0x1a ;  /* 0x0000000708077211 */ /* 0x000fc800078fd2ff */
[----:B------:R-:W-:Y:S01]  /*25060*/  VIMNMX R7, R11, R7, PT ;  /* 0x000000070b077248 */ /* 0x000fe20003fe0100 */
[----:B-1----:R-:W-:-:S05]  /*25070*/  @P1 IMAD.HI.U32 R4, R12, R4, RZ ;  /* 0x000000040c041227 */ /* 0x002fca00078e00ff */
[----:B--2---:R-:W-:-:S05]  /*25080*/  @P1 SHF.R.U32.HI R2, RZ, R5, R4 ;  /* 0x00000005ff021219 */ /* 0x004fca0000011604 */
        /* <DEDUP_REMOVED lines=13> */
.L_x_4670:
[----:B------:R-:W-:-:S13]  /*25160*/  ISETP.NE.AND P0, PT, R3, 0x1, PT ;  /* 0x000000010300780c */ /* 0x000fda0003f05270 */
[----:B------:R-:W1:Y:S02]  /*25170*/  @P0 LDC.64 R4, c[0x0][0x9e8] ;  /* 0x00027a00ff040b82 */ /* 0x000e640000000a00 */
[----:B-1----:R-:W-:-:S05]  /*25180*/  @P0 IMAD.HI.U32 R4, R2, R4, RZ ;  /* 0x0000000402040227 */ /* 0x002fca00078e00ff */
[----:B------:R-:W-:-:S07]  /*25190*/  @P0 SHF.R.U32.HI R2, RZ, R5, R4 ;  /* 0x00000005ff020219 */ /* 0x000fce0000011604 */
.L_x_4671:
[----:B------:R-:W-:Y:S05]  /*251a0*/  BSYNC B0 ;  /* 0x0000000000007941 */ /* 0x000fea0003800000 */
.L_x_4669:
[----:B------:R-:W-:-:S05]  /*251b0*/  IMAD R2, R2, R3, RZ ;  /* 0x0000000302027224 */ /* 0x000fca00078e02ff */
[----:B------:R-:W-:-:S07]  /*251c0*/  VIMNMX R6, R6, R2, !PT ;  /* 0x0000000206067248 */ /* 0x000fce0007fe0100 */
.L_x_4668:
[----:B------:R-:W-:Y:S01]  /*251d0*/  IMAD.HI R6, R6, 0x66666667, RZ ;  /* 0x6666666706067827 */ /* 0x000fe200078e02ff */
[----:B------:R-:W-:Y:S01]  /*251e0*/  LOP3.LUT R12, R18, 0xff, RZ, 0xc0, !PT ;  /* 0x000000ff120c7812 */ /* 0x000fe200078ec0ff */
[----:B------:R-:W-:Y:S01]  /*251f0*/  BSSY B0, `(.L_x_4672) ;  /* 0x0000027000007945 */ /* 0x000fe20003800000 */
[----:B------:R-:W-:Y:S01]  /*25200*/  SHF.R.U32.HI R18, RZ, 0x10, R18 ;  /* 0x00000010ff127819 */ /* 0x000fe20000011612 */
[----:B------:R-:W-:Y:S01]  /*25210*/  IMAD.MOV.U32 R2, RZ, RZ, RZ ;  /* 0x000000ffff027224 */ /* 0x000fe200078e00ff */
[----:B------:R-:W-:Y:S01]  /*25220*/  SHF.R.U32.HI R4, RZ, 0x1f, R6 ;  /* 0x0000001fff047819 */ /* 0x000fe20000011606 */
[----:B------:R1:W-:Y:S03]  /*25230*/  STL [R1+0x2e8], R12 ;  /* 0x0002e80c01007387 */ /* 0x0003e60000100800 */
[----:B------:R-:W-:-:S04]  /*25240*/  LEA.HI.SX32 R4, R6, R4, 0x1a ;  /* 0x0000000406047211 */ /* 0x000fc800078fd2ff */
        /* <DEDUP_REMOVED lines=33> */
.L_x_4673:
[----:B------:R-:W-:Y:S05]  /*25460*/  BSYNC B0 ;  /* 0x0000000000007941 */ /* 0x000fea0003800000 */
.L_x_4672:
[-C--:B------:R-:W-:Y:S01]  /*25470*/  IMAD R4, R12, R2.reuse, R4 ;  /* 0x000000020c047224 */ /* 0x080fe200078e0204 */
        /* <DEDUP_REMOVED lines=24> */
.L_x_4828:
[----:B--2---:R-:W-:Y:S02]  /*25600*/  ISETP.NE.AND P0, PT, R14, RZ, PT ;  /* 0x000000ff0e00720c */ /* 0x004fe40003f05270 */
[----:B------:R-:W-:-:S11]  /*25610*/  PLOP3.LUT P6, PT, PT, PT, PT, 0x8, 0x0 ;  /* 0x000000000000781c */ /* 0x000fd60003fce170 */
[----:B------:R-:W-:Y:S05]  /*25620*/  @P0 BRA `(.L_x_4677) ;  /* 0x00000000000c0947 */ /* 0x000fea0003800000 */
[----:B------:R-:W-:-:S03]  /*25630*/  UMOV UR4, 0xffffffff ;  /* 0xffffffff00047882 */ /* 0x000fc60000000000 */
[----:B------:R-:W-:Y:S05]  /*25640*/  BRA.DIV UR4, `(.L_x_4678) ;  /* 0x0000007a049c7947 */ /* 0x000fea000b800000 */
[----:B------:R-:W-:-:S13]  /*25650*/  ELECT P6, URZ, PT ;  /* 0x00000000003f782f */ /* 0x000fda00038c0000 */
.L_x_4677:
        /* <DEDUP_REMOVED lines=9> */
.L_x_4831:
[----:B------:R-:W-:Y:S05]  /*256f0*/  BSYNC B1 ;  /* 0x0000000000017941 */ /* 0x000fea0003800000 */
.L_x_4679:
        /* <DEDUP_REMOVED lines=12> */
.L_x_4832:
[----:B------:R-:W-:Y:S05]  /*257c0*/  BSYNC B2 ;  /* 0x0000000000027941 */ /* 0x000fea0003800000 */
.L_x_4683:
        /* <DEDUP_REMOVED lines=9> */
.L_x_4686:
[----:B------:R-:W-:Y:S05]  /*25860*/  BSYNC B2 ;  /* 0x0000000000027941 */ /* 0x000fea0003800000 */
.L_x_4685:
        /* <DEDUP_REMOVED lines=13> */
.L_x_4687:
        /* <DEDUP_REMOVED lines=16> */
.L_x_4688:
        /* <DEDUP_REMOVED lines=16> */
.L_x_4689:
        /* <DEDUP_REMOVED lines=13> */
.L_x_4833:
[----:B------:R-:W-:Y:S05]  /*25c10*/  BSYNC B2 ;  /* 0x0000000000027941 */ /* 0x000fea0003800000 */
.L_x_4690:
        /* <DEDUP_REMOVED lines=11> */
.L_x_4693:
[----:B------:R-:W-:Y:S05]  /*25cd0*/  BSYNC B2 ;  /* 0x0000000000027941 */ /* 0x000fea0003800000 */
.L_x_4692:
        /* <DEDUP_REMOVED lines=8> */
.L_x_4694:
        /* <DEDUP_REMOVED lines=15> */
.L_x_4695:
        /* <DEDUP_REMOVED lines=15> */
.L_x_4696:
        /* <DEDUP_REMOVED lines=10> */
.L_x_4682:
[----:B------:R-:W-:Y:S05]  /*25fe0*/  BSYNC B1 ;  /* 0x0000000000017941 */ /* 0x000fea0003800000 */
.L_x_4681:
[----:B-1----:R-:W2:Y:S04]  /*25ff0*/  LDL.LU R4, [R1+0x2f0] ;  /* 0x0002f00001047983 */ /* 0x002ea80000300800 */
[----:B------:R-:W3:Y:S01]  /*26000*/  LDL.LU R7, [R1+0x2f8] ;  /* 0x0002f80001077983 */ /* 0x000ee20000300800 */
[----:B------:R-:W-:Y:S01]  /*26010*/  VIADD R9, R9, 0xfffffffe ;  /* 0xfffffffe09097836 */ /* 0x000fe20000000000 */
[----:B------:R-:W-:-:S04]  /*26020*/  PLOP3.LUT P0, PT, PT, PT, PT, 0x8, 0x0 ;  /* 0x000000000000781c */ /* 0x000fc80003f0e170 */
[----:B------:R-:W-:Y:S01]  /*26030*/  ISETP.GE.AND P2, PT, R9, R3, PT ;  /* 0x000000030900720c */ /* 0x000fe20003f46270 */
[----:B--2---:R-:W-:-:S05]  /*26040*/  VIADD R4, R4, 0x1 ;  /* 0x0000000104047836 */ /* 0x004fca0000000000 */
[----:B------:R-:W-:-:S04]  /*26050*/  ISETP.NE.AND P1, PT, R4, 0x2, PT ;  /* 0x000000020400780c */ /* 0x000fc80003f25270 */
[----:B------:R-:W-:Y:S02]  /*26060*/  SEL R5, RZ, 0x1, P1 ;  /* 0x00000001ff057807 */ /* 0x000fe40000800000 */
[----:B------:R-:W-:Y:S02]  /*26070*/  SEL R4, R4, RZ, P1 ;  /* 0x000000ff04047207 */ /* 0x000fe40000800000 */
[----:B---3--:R-:W-:-:S03]  /*26080*/  LOP3.LUT R7, R7, R5, RZ, 0x3c, !PT ;  /* 0x0000000507077212 */ /* 0x008fc600078e3cff */
[----:B------:R1:W-:Y:S04]  /*26090*/  STL [R1+0x2f0], R4 ;  /* 0x0002f00401007387 */ /* 0x0003e80000100800 */
[----:B------:R1:W-:Y:S01]  /*260a0*/  STL [R1+0x2f8], R7 ;  /* 0x0002f80701007387 */ /* 0x0003e20000100800 */
[----:B------:R-:W-:Y:S05]  /*260b0*/  @!P2 BRA `(.L_x_4675) ;  /* 0x00000008006ca947 */ /* 0x000fea0003800000 */
.L_x_4713:
        /* <DEDUP_REMOVED lines=13> */
.L_x_4834:
[----:B------:R-:W-:Y:S05]  /*26190*/  BSYNC B2 ;  /* 0x0000000000027941 */ /* 0x000fea0003800000 */
.L_x_4699:
        /* <DEDUP_REMOVED lines=9> */
.L_x_4702:
[----:B------:R-:W-:Y:S05]  /*26230*/  BSYNC B2 ;  /* 0x0000000000027941 */ /* 0x000fea0003800000 */
.L_x_4701:
        /* <DEDUP_REMOVED lines=12> */
.L_x_4703:
        /* <DEDUP_REMOVED lines=16> */
.L_x_4704:
        /* <DEDUP_REMOVED lines=16> */
.L_x_4705:
        /* <DEDUP_REMOVED lines=13> */
.L_x_4835:
[----:B------:R-:W-:Y:S05]  /*265d0*/  BSYNC B2 ;  /* 0x0000000000027941 */ /* 0x000fea0003800000 */
.L_x_4706:
[----:B------:R-:W-:Y:S01]  /*265e0*/  BSSY B2, `(.L_x_4708) ;  /* 0x000000b000027945 */ /* 0x000fe20003800000 */
[----:B------:R-:W-:Y:S02]  /*265f0*/  IMAD.MOV.U32 R10, RZ, RZ, 0x0 ;  /* 0x00000000ff0a7424 */ /* 0x000fe400078e00ff */
[----:B------:R-:W-:Y:S01]  /*26600*/  IMAD.MOV.U32 R11, RZ, RZ, 0x12f00000 ;  /* 0x12f00000ff0b7424 */ /* 0x000fe200078e00ff */
[----:B------:R-:W-:Y:S06]  /*26610*/  @P2 BRA `(.L_x_4709) ;  /* 0x00000000001c2947 */ /* 0x000fec0003800000 */
[----:B------:R-:W0:Y:S02]  /*26620*/  S2R R4, SR_TID.X ;  /* 0x0000000000047919 */ /* 0x000e240000002100 */
[----:B0-----:R-:W-:Y:S01]  /*26630*/  LOP3.LUT R15, R4, 0x1f, RZ, 0xc0, !PT ;  /* 0x0000001f040f7812 */ /* 0x001fe200078ec0ff */
[----:B------:R-:W-:-:S03]  /*26640*/  IMAD.MOV.U32 R4, RZ, RZ, 0x7800 ;  /* 0x00007800ff047424 */ /* 0x000fc600078e00ff */
[----:B------:R-:W-:Y:S01]  /*26650*/  ISETP.NE.AND P1, PT, R15, RZ, PT ;  /* 0x000000ff0f00720c */ /* 0x000fe20003f25270 */
[----:B------:R3:W-:-:S12]  /*26660*/  SYNCS.ARRIVE.TRANS64 RZ, [R8+URZ+0x334b0], R4 ;  /* 0x0334b00408ff79a7 */ /* 0x0007d8000800003f */
[----:B---3--:R-:W-:Y:S05]  /*26670*/  @!P1 BRA `(.L_x_4709) ;  /* 0x0000000000049947 */ /* 0x008fea0003800000 */
[----:B------:R-:W-:Y:S01]  /*26680*/  BPT.TRAP 0x1 ;  /* 0x000000040000795c */ /* 0x000fe20000300000 */
.L_x_4709:
[----:B------:R-:W-:Y:S05]  /*26690*/  BSYNC B2 ;  /* 0x0000000000027941 */ /* 0x000fea0003800000 */
.L_x_4708:
        /* <DEDUP_REMOVED lines=8> */
.L_x_4710:
        /* <DEDUP_REMOVED lines=15> */
.L_x_4711:
        /* <DEDUP_REMOVED lines=15> */
.L_x_4712:
        /* <DEDUP_REMOVED lines=10> */
.L_x_4698:
[----:B------:R-:W-:Y:S05]  /*269a0*/  BSYNC B1 ;  /* 0x0000000000017941 */ /* 0x000fea0003800000 */
.L_x_4697:
        /* <DEDUP_REMOVED lines=8> */
[----:B---3--:R-:W-:-:S03]  /*26a30*/  LOP3.LUT R7, R7, R5, RZ, 0x3c, !PT ;  /* 0x0000000507077212 */ /* 0x008fc600078e3cff */
[----:B------:R2:W-:Y:S04]  /*26a40*/  STL [R1+0x2f0], R4 ;  /* 0x0002f00401007387 */ /* 0x0005e80000100800 */
[----:B------:R2:W-:Y:S01]  /*26a50*/  STL [R1+0x2f8], R7 ;  /* 0x0002f80701007387 */ /* 0x0005e20000100800 */
[----:B------:R-:W-:Y:S05]  /*26a60*/  @P2 BRA `(.L_x_4713) ;  /* 0xfffffff400942947 */ /* 0x000fea000383ffff */
.L_x_4675:
[----:B------:R-:W-:Y:S05]  /*26a70*/  BSYNC B0 ;  /* 0x0000000000007941 */ /* 0x000fea0003800000 */
.L_x_4674:
        /* <DEDUP_REMOVED lines=8> */
[----:B-1----:R-:W-:-:S05]  /*26b00*/  @P1 IMAD.HI.U32 R2, R0, R2, RZ ;  /* 0x0000000200021227 */ /* 0x002fca00078e00ff */
        /* <DEDUP_REMOVED lines=17> */
.L_x_4716:
[----:B------:R-:W-:-:S13]  /*26c20*/  ISETP.NE.AND P0, PT, R3, 0x1, PT ;  /* 0x000000010300780c */ /* 0x000fda0003f05270 */
[----:B------:R-:W1:Y:S02]  /*26c30*/  @P0 LDC.64 R4, c[0x0][0x9e8] ;  /* 0x00027a00ff040b82 */ /* 0x000e640000000a00 */
[----:B-1----:R-:W-:-:S05]  /*26c40*/  @P0 IMAD.HI.U32 R4, R6, R4, RZ ;  /* 0x0000000406040227 */ /* 0x002fca00078e00ff */
[----:B------:R-:W-:-:S07]  /*26c50*/  @P0 SHF.R.U32.HI R6, RZ, R5, R4 ;  /* 0x00000005ff060219 */ /* 0x000fce0000011604 */
.L_x_4717:
[----:B------:R-:W-:Y:S05]  /*26c60*/  BSYNC B0 ;  /* 0x0000000000007941 */ /* 0x000fea0003800000 */
.L_x_4715:
[----:B------:R-:W-:-:S05]  /*26c70*/  IMAD R6, R6, R3, R3 ;  /* 0x0000000306067224 */ /* 0x000fca00078e0203 */
[----:B------:R-:W-:-:S07]  /*26c80*/  VIMNMX R2, R2, R6, PT ;  /* 0x0000000602027248 */ /* 0x000fce0003fe0100 */
.L_x_4714:
[----:B------:R-:W2:Y:S01]  /*26c90*/  LDL.LU R0, [R1+0x2d0] ;  /* 0x0002d00001007983 */ /* 0x000ea20000300800 */
[----:B------:R-:W-:Y:S01]  /*26ca0*/  VIADD R2, R2, 0x9f ;  /* 0x0000009f02027836 */ /* 0x000fe20000000000 */
[----:B------:R-:W1:Y:S01]  /*26cb0*/  @P1 LDC R4, c[0x0][0x450] ;  /* 0x00011400ff041b82 */ /* 0x000e620000000800 */
[----:B------:R-:W-:Y:S02]  /*26cc0*/  ULDC UR4, c[0x0][0x9dc] ;  /* 0x0002770000047ab9 */ /* 0x000fe40000000800 */
[----:B------:R-:W-:-:S05]  /*26cd0*/  IMAD.HI R2, R2, 0x66666667, RZ ;  /* 0x6666666702027827 */ /* 0x000fca00078e02ff */
[----:B------:R-:W-:-:S04]  /*26ce0*/  SHF.R.U32.HI R6, RZ, 0x1f, R2 ;  /* 0x0000001fff067819 */ /* 0x000fc80000011602 */
[----:B------:R-:W-:Y:S02]  /*26cf0*/  LEA.HI.SX32 R6, R2, R6, 0x1a ;  /* 0x0000000602067211 */ /* 0x000fe400078fd2ff */
[----:B------:R-:W3:Y:S02]  /*26d00*/  @P1 LDC R2, c[0x0][0x44c] ;  /* 0x00011300ff021b82 */ /* 0x000ee40000000800 */
[----:B---3--:R-:W-:Y:S01]  /*26d10*/  @P1 IMAD.HI.U32 R2, R7, R2, RZ ;  /* 0x0000000207021227 */ /* 0x008fe200078e00ff */
[----:B--2---:R-:W-:-:S03]  /*26d20*/  VIMNMX R6, R0, R6, PT ;  /* 0x0000000600067248 */ /* 0x004fc60003fe0100 */
        /* <DEDUP_REMOVED lines=15> */
.L_x_4720:
[----:B------:R-:W-:-:S13]  /*26e20*/  ISETP.NE.AND P0, PT, R3, 0x1, PT ;  /* 0x000000010300780c */ /* 0x000fda0003f05270 */
[----:B------:R-:W1:Y:S02]  /*26e30*/  @P0 LDC.64 R4, c[0x0][0x9e8] ;  /* 0x00027a00ff040b82 */ /* 0x000e640000000a00 */
[----:B-1----:R-:W-:-:S05]  /*26e40*/  @P0 IMAD.HI.U32 R4, R0, R4, RZ ;  /* 0x0000000400040227 */ /* 0x002fca00078e00ff */
[----:B------:R-:W-:-:S07]  /*26e50*/  @P0 SHF.R.U32.HI R0, RZ, R5, R4 ;  /* 0x00000005ff000219 */ /* 0x000fce0000011604 */
.L_x_4721:
[----:B------:R-:W-:Y:S05]  /*26e60*/  BSYNC B0 ;  /* 0x0000000000007941 */ /* 0x000fea0003800000 */
.L_x_4719:
[----:B------:R-:W-:-:S05]  /*26e70*/  IMAD R0, R0, R3, RZ ;  /* 0x0000000300007224 */ /* 0x000fca00078e02ff */
[----:B------:R-:W-:-:S07]  /*26e80*/  VIMNMX R2, R2, R0, !PT ;  /* 0x0000000002027248 */ /* 0x000fce0007fe0100 */
.L_x_4718:
[----:B------:R-:W-:Y:S01]  /*26e90*/  ISETP.NE.AND P1, PT, R18, RZ, PT ;  /* 0x000000ff1200720c */ /* 0x000fe20003f25270 */
[----:B------:R-:W-:Y:S01]  /*26ea0*/  IMAD.HI R2, R2, 0x66666667, RZ ;  /* 0x6666666702027827 */ /* 0x000fe200078e02ff */
[----:B------:R-:W-:Y:S04]  /*26eb0*/  BSSY B0, `(.L_x_4722) ;  /* 0x0000023000007945 */ /* 0x000fe80003800000 */
[----:B------:R-:W-:-:S04]  /*26ec0*/  SHF.R.U32.HI R0, RZ, 0x1f, R2 ;  /* 0x0000001fff007819 */ /* 0x000fc80000011602 */
[----:B------:R-:W-:Y:S01]  /*26ed0*/  LEA.HI.SX32 R0, R2, R0, 0x1a ;  /* 0x0000000002007211 */ /* 0x000fe200078fd2ff */
[----:B------:R-:W-:Y:S02]  /*26ee0*/  IMAD.MOV.U32 R2, RZ, RZ, RZ ;  /* 0x000000ffff027224 */ /* 0x000fe400078e00ff */
        /* <DEDUP_REMOVED lines=31> */
.L_x_4723:
[----:B------:R-:W-:Y:S05]  /*270e0*/  BSYNC B0 ;  /* 0x0000000000007941 */ /* 0x000fea0003800000 */
.L_x_4722:
        /* <DEDUP_REMOVED lines=14> */
[----:B------:R-:W2:Y:S08]  /*271d0*/  FLO.U32 R0, UR4 ;  /* 0x0000000400007d00 */ /* 0x000eb000080e0000 */
[----:B------:R-:W3:Y:S01]  /*271e0*/  POPC R2, UR4 ;  /* 0x0000000400027d09 */ /* 0x000ee20008000000 */
[----:B--2---:R-:W-:-:S13]  /*271f0*/  ISETP.EQ.U32.AND P0, PT, R0, R3, PT ;  /* 0x000000030000720c */ /* 0x004fda0003f02070 */
[----:B---3--:R-:W2:Y:S01]  /*27200*/  @P0 ATOMG.E.ADD.STRONG.GPU PT, R5, desc[UR50][R4.64], R2 ;  /* 0x00000002040509a8 */ /* 0x008ea200081ee1f2 */
[----:B------:R-:W3:Y:S02]  /*27210*/  S2R R3, SR_LTMASK ;  /* 0x0000000000037919 */ /* 0x000ee40000003900 */
[----:B---3--:R-:W-:-:S06]  /*27220*/  LOP3.LUT R3, R3, UR4, RZ, 0xc0, !PT ;  /* 0x0000000403037c12 */ /* 0x008fcc000f8ec0ff */
[----:B------:R-:W3:Y:S01]  /*27230*/  POPC R3, R3 ;  /* 0x0000000300037309 */ /* 0x000ee20000000000 */
[----:B--2---:R-:W3:Y:S02]  /*27240*/  SHFL.IDX PT, R0, R5, R0, 0x1f ;  /* 0x00001f0005007589 */ /* 0x004ee400000e0000 */
[----:B---3--:R-:W-:-:S05]  /*27250*/  IADD3 R0, R0, UR38, R3 ;  /* 0x0000002600007c10 */ /* 0x008fca000fffe003 */
[----:B------:R2:W-:Y:S01]  /*27260*/  STL [R1+0x2e0], R0 ;  /* 0x0002e00001007387 */ /* 0x0005e20000100800 */
[----:B------:R-:W-:Y:S05]  /*27270*/  BRA `(.L_x_4725) ;  /* 0x0000004000207947 */ /* 0x000fea0003800000 */
.L_x_4724:
        /* <DEDUP_REMOVED lines=20> */
.L_x_4727:
[----:B------:R-:W-:Y:S05]  /*273c0*/  BSYNC B6 ;  /* 0x0000000000067941 */ /* 0x000fea0003800000 */
.L_x_4726:
        /* <DEDUP_REMOVED lines=22> */
.L_x_4729:
[----:B------:R-:W-:Y:S05]  /*27530*/  BSYNC B6 ;  /* 0x0000000000067941 */ /* 0x000fea0003800000 */
.L_x_4728:
        /* <DEDUP_REMOVED lines=21> */
.L_x_4731:
[----:B------:R-:W-:Y:S05]  /*27690*/  BSYNC B6 ;  /* 0x0000000000067941 */ /* 0x000fea0003800000 */
.L_x_4730:
        /* <DEDUP_REMOVED lines=19> */
.L_x_4733:
[----:B------:R-:W-:Y:S05]  /*277d0*/  BSYNC B6 ;  /* 0x0000000000067941 */ /* 0x000fea0003800000 */
.L_x_4732:
        /* <DEDUP_REMOVED lines=22> */
.L_x_4838:
[----:B---3--:R-:W-:Y:S02]  /*27940*/  ISETP.NE.AND P0, PT, R14, RZ, PT ;  /* 0x000000ff0e00720c */ /* 0x008fe40003f05270 */
[----:B------:R-:W-:Y:S02]  /*27950*/  PLOP3.LUT P1, PT, PT, PT, PT, 0x8, 0x0 ;  /* 0x000000000000781c */ /* 0x000fe40003f2e170 */
[----:B------:R-:W-:-:S11]  /*27960*/  LOP3.LUT R17, R17, 0xfffffffe, RZ, 0xc0, !PT ;  /* 0xfffffffe11117812 */ /* 0x000fd600078ec0ff */
[----:B------:R-:W-:Y:S01]  /*27970*/  @P1 LOP3.LUT R17, R17, 0x1, RZ, 0xfc, !PT ;  /* 0x0000000111111812 */ /* 0x000fe200078efcff */
[----:B------:R-:W-:Y:S06]  /*27980*/  @P0 BRA `(.L_x_4735) ;  /* 0x0000000400ac0947 */ /* 0x000fec0003800000 */
[----:B------:R-:W-:-:S03]  /*27990*/  UMOV UR4, 0xffffffff ;  /* 0xffffffff00047882 */ /* 0x000fc60000000000 */
[----:B------:R-:W-:Y:S05]  /*279a0*/  BRA.DIV UR4, `(.L_x_4736) ;  /* 0x0000005a047c7947 */ /* 0x000fea000b800000 */
[----:B------:R-:W-:-:S13]  /*279b0*/  ELECT P6, URZ, PT ;  /* 0x00000000003f782f */ /* 0x000fda00038c0000 */
.L_x_4841:
[----:B------:R-:W-:Y:S05]  /*279c0*/  @!P6 BRA `(.L_x_4735) ;  /* 0x00000004009ce947 */ /* 0x000fea0003800000 */
[----:B--2---:R-:W2:Y:S01]  /*279d0*/  LDL R0, [R1+0x314] ;  /* 0x0003140001007983 */ /* 0x004ea20000100800 */
[----:B------:R-:W-:-:S04]  /*279e0*/  ISETP.NE.U32.AND P0, PT, R2, RZ, PT ;  /* 0x000000ff0200720c */ /* 0x000fc80003f05070 */
[----:B------:R-:W-:Y:S01]  /*279f0*/  ISETP.NE.AND.EX P0, PT, R3, RZ, PT, P0 ;  /* 0x000000ff0300720c */ /* 0x000fe20003f05300 */
[----:B--2---:R-:W-:-:S12]  /*27a00*/  VIADD R0, R0, 0xffffffff ;  /* 0xffffffff00007836 */ /* 0x004fd80000000000 */
[----:B------:R-:W-:Y:S05]  /*27a10*/  @!P0 BRA `(.L_x_4737) ;  /* 0x0000000000448947 */ /* 0x000fea0003800000 */
[----:B------:R-:W2:Y:S01]  /*27a20*/  LDC R7, c[0x0][0x43c] ;  /* 0x00010f00ff077b82 */ /* 0x000ea20000000800 */
[----:B------:R-:W-:Y:S01]  /*27a30*/  ULDC.64 UR4, c[0x0][0x428] ;  /* 0x00010a0000047ab9 */ /* 0x000fe20000000a00 */
[----:B--2---:R-:W-:-:S13]  /*27a40*/  ISETP.NE.AND P0, PT, R7, 0x1, PT ;  /* 0x000000010700780c */ /* 0x004fda0003f05270 */
[----:B------:R-:W2:Y:S02]  /*27a50*/  @P0 LDC.64 R4, c[0x0][0x440] ;  /* 0x00011000ff040b82 */ /* 0x000ea40000000a00 */
[----:B--2---:R-:W-:-:S04]  /*27a60*/  @P0 IMAD.HI.U32 R6, R0, R4, RZ ;  /* 0x0000000400060227 */ /* 0x004fc800078e00ff */
        /* <DEDUP_REMOVED lines=12> */
.L_x_4737:
[----:B--2---:R-:W2:Y:S04]  /*27b30*/  LDL R2, [R1+0x2dc] ;  /* 0x0002dc0001027983 */ /* 0x004ea80000100800 */
[----:B------:R-:W3:Y:S01]  /*27b40*/  LDL R3, [R1+0x2f4] ;  /* 0x0002f40001037983 */ /* 0x000ee20000100800 */
[----:B-1----:R-:W1:Y:S02]  /*27b50*/  S2R R8, SR_TID.X ;  /* 0x0000000000087919 */ /* 0x002e640000002100 */
[----:B-1----:R-:W-:-:S04]  /*27b60*/  LOP3.LUT R8, R8, 0x7f, RZ, 0xc0, !PT ;  /* 0x0000007f08087812 */ /* 0x002fc800078ec0ff */
[----:B------:R-:W-:Y:S01]  /*27b70*/  ISETP.NE.AND P1, PT, R8, RZ, PT ;  /* 0x000000ff0800720c */ /* 0x000fe20003f25270 */
[----:B--2---:R-:W-:Y:S01]  /*27b80*/  IMAD R2, R2, 0x8, R19 ;  /* 0x0000000802027824 */ /* 0x004fe200078e0213 */
[----:B---3--:R-:W-:-:S04]  /*27b90*/  SHF.L.U32 R4, R3, 0x1f, RZ ;  /* 0x0000001f03047819 */ /* 0x008fc800000006ff */
[----:B------:R-:W1:Y:S02]  /*27ba0*/  SYNCS.PHASECHK.TRANS64.TRYWAIT P0, [R2+URZ+0x33480], R4 ;  /* 0x03348004020075a7 */ /* 0x000e64000800017f */
[----:B-1----:R-:W-:Y:S05]  /*27bb0*/  @!P0 BRA `(.L_x_4738) ;  /* 0x0000005800188947 */ /* 0x002fea0003800000 */
.L_x_4842:
        /* <DEDUP_REMOVED lines=8> */
.L_x_4739:
        /* <DEDUP_REMOVED lines=20> */
[----:B--2---:R-:W-:Y:S01]  /*27d80*/  UMOV UR8, UR14 ;  /* 0x0000000e00087c82 */ /* 0x004fe20008000000 */
[----:B------:R-:W-:Y:S01]  /*27d90*/  UMOV UR10, UR16 ;  /* 0x00000010000a7c82 */ /* 0x000fe20008000000 */
[----:B------:R-:W-:Y:S01]  /*27da0*/  UMOV UR14, 0x80 ;  /* 0x00000080000e7882 */ /* 0x000fe20000000000 */
[----:B------:R2:W-:Y:S02]  /*27db0*/  UTMALDG.4D [UR8], [UR4], desc[UR6] ;  /* 0x00000608040075b4 */ /* 0x0005e40008019000 */
[----:B--2---:R-:W-:Y:S01]  /*27dc0*/  UMOV UR8, UR15 ;  /* 0x0000000f00087c82 */ /* 0x004fe20008000000 */
[----:B------:R-:W-:Y:S02]  /*27dd0*/  UMOV UR10, UR14 ;  /* 0x0000000e000a7c82 */ /* 0x000fe40008000000 */
[----:B------:R2:W-:Y:S01]  /*27de0*/  UTMALDG.4D [UR8], [UR4], desc[UR6] ;  /* 0x00000608040075b4 */ /* 0x0005e20008019000 */
[----:B------:R-:W3:Y:S02]  /*27df0*/  SYNCS.PHASECHK.TRANS64.TRYWAIT P0, [R2+URZ+0x33440], R4 ;  /* 0x03344004020075a7 */ /* 0x000ee4000800017f */
[----:B--23--:R-:W-:Y:S05]  /*27e00*/  @!P0 BRA `(.L_x_4740) ;  /* 0x0000005400988947 */ /* 0x00cfea0003800000 */
.L_x_4843:
        /* <DEDUP_REMOVED lines=8> */
.L_x_4741:
        /* <DEDUP_REMOVED lines=10> */
[----:B------:R-:W-:Y:S01]  /*27f30*/  UMOV UR16, 0x40 ;  /* 0x0000004000107882 */ /* 0x000fe20000000000 */
[----:B------:R-:W-:-:S02]  /*27f40*/  PLOP3.LUT P0, PT, PT, PT, PT, 0x80, 0x0 ;  /* 0x000000000000781c */ /* 0x000fc40003f0f070 */
[----:B------:R-:W-:Y:S01]  /*27f50*/  UIADD3 UR8, UR15, 0x24200, URZ ;  /* 0x000242000f087890 */ /* 0x000fe2000fffe03f */
[----:B------:R-:W-:Y:S01]  /*27f60*/  LOP3.LUT R17, R17, 0xfffffffe, RZ, 0xc0, !PT ;  /* 0xfffffffe11117812 */ /* 0x000fe200078ec0ff */
[----:B------:R-:W-:Y:S02]  /*27f70*/  UIADD3 UR9, UR9, 0x33430, URZ ;  /* 0x0003343009097890 */ /* 0x000fe4000fffe03f */
[----:B------:R-:W-:Y:S02]  /*27f80*/  UIADD3 UR14, UR15, 0x26a00, URZ ;  /* 0x00026a000f0e7890 */ /* 0x000fe4000fffe03f */
[----:B------:R-:W-:-:S05]  /*27f90*/  UIADD3 UR15, UR15, 0x29200, URZ ;  /* 0x000292000f0f7890 */ /* 0x000fca000fffe03f */
[----:B------:R3:W-:Y:S01]  /*27fa0*/  UTMALDG.4D [UR8], [UR4], desc[UR6] ;  /* 0x00000608040075b4 */ /* 0x0007e20008019000 */
[----:B------:R-:W-:Y:S01]  /*27fb0*/  @P0 LOP3.LUT R17, R17, 0x1, RZ, 0xfc, !PT ;  /* 0x0000000111110812 */ /* 0x000fe200078efcff */
[----:B---3--:R-:W-:Y:S01]  /*27fc0*/  UMOV UR8, UR14 ;  /* 0x0000000e00087c82 */ /* 0x008fe20008000000 */
[----:B------:R-:W-:Y:S01]  /*27fd0*/  UMOV UR10, UR16 ;  /* 0x00000010000a7c82 */ /* 0x000fe20008000000 */
[----:B------:R-:W-:Y:S01]  /*27fe0*/  UMOV UR14, 0x80 ;  /* 0x00000080000e7882 */ /* 0x000fe20000000000 */
[----:B------:R3:W-:Y:S02]  /*27ff0*/  UTMALDG.4D [UR8], [UR4], desc[UR6] ;  /* 0x00000608040075b4 */ /* 0x0007e40008019000 */
[----:B---3--:R-:W-:Y:S01]  /*28000*/  UMOV UR8, UR15 ;  /* 0x0000000f00087c82 */ /* 0x008fe20008000000 */
[----:B------:R-:W-:Y:S02]  /*28010*/  UMOV UR10, UR14 ;  /* 0x0000000e000a7c82 */ /* 0x000fe40008000000 */
[----:B------:R3:W-:Y:S02]  /*28020*/  UTMALDG.4D [UR8], [UR4], desc[UR6] ;  /* 0x00000608040075b4 */ /* 0x0007e40008019000 */
[----:B---3--:R-:W-:Y:S01]  /*28030*/  NOP ;  /* 0x0000000000007918 */ /* 0x008fe20000000000 */
.L_x_4735:
[----:B------:R-:W2:Y:S01]  /*28040*/  LDL.LU R3, [R1+0x310] ;  /* 0x0003100001037983 */ /* 0x000ea20000300800 */
[----:B------:R-:W-:Y:S05]  /*28050*/  WARPSYNC.ALL ;  /* 0x0000000000007948 */ /* 0x000fea0003800000 */
[----:B------:R-:W-:Y:S01]  /*28060*/  ULDC.64 UR4, c[0x0][0x298] ;  /* 0x0000a60000047ab9 */ /* 0x000fe20000000a00 */
[----:B------:R-:W-:Y:S01]  /*28070*/  BSSY B6, `(.L_x_4742) ;  /* 0x000001c000067945 */ /* 0x000fe20003800000 */
[----:B------:R-:W-:Y:S01]  /*28080*/  BAR.SYNC.DEFER_BLOCKING 0x8, 0x180 ;  /* 0x0206000000007b1d */ /* 0x000fe20000010000 */
[----:B--2---:R-:W-:Y:S01]  /*28090*/  SHF.R.S32.HI R0, RZ, 0x1f, R3 ;  /* 0x0000001fff007819 */ /* 0x004fe20000011403 */
[----:B-1----:R-:W-:-:S04]  /*280a0*/  IMAD.WIDE.U32 R4, R3, UR4, RZ ;  /* 0x0000000403047c25 */ /* 0x002fc8000f8e00ff */
        /* <DEDUP_REMOVED lines=12> */
[----:B-1----:R-:W-:Y:S02]  /*28170*/  IMAD.U32 R4, RZ, RZ, UR4 ;  /* 0x00000004ff047e24 */ /* 0x002fe4000f8e00ff */
        /* <DEDUP_REMOVED lines=11> */
.L_x_4743:
[----:B------:R-:W-:Y:S05]  /*28230*/  BSYNC B6 ;  /* 0x0000000000067941 */ /* 0x000fea0003800000 */
.L_x_4742:
[----:B-1----:R-:W2:Y:S01]  /*28240*/  LDL.LU R0, [R1+0x310] ;  /* 0x0003100001007983 */ /* 0x002ea20000300800 */
[----:B------:R-:W-:Y:S01]  /*28250*/  ULDC.64 UR6, c[0x0][0xa00] ;  /* 0x0002800000067ab9 */ /* 0x000fe20000000a00 */
[----:B------:R-:W1:Y:S02]  /*28260*/  LDC R7, c[0x0][0x448] ;  /* 0x00011200ff077b82 */ /* 0x000e640000000800 */
[----:B------:R-:W2:Y:S04]  /*28270*/  LDL.LU.64 R2, [R1+0x318] ;  /* 0x0003180001027983 */ /* 0x000ea80000300a00 */
[----:B------:R-:W3:Y:S04]  /*28280*/  LDL R6, [R1+0x2ec] ;  /* 0x0002ec0001067983 */ /* 0x000ee80000100800 */
[----:B------:R-:W4:Y:S01]  /*28290*/  LDL R12, [R1+0x2e4] ;  /* 0x0002e400010c7983 */ /* 0x000f220000100800 */
[----:B------:R-:W-:Y:S01]  /*282a0*/  ISETP.NE.U32.AND P0, PT, RZ, UR6, PT ;  /* 0x00000006ff007c0c */ /* 0x000fe2000bf05070 */
[----:B------:R-:W-:-:S03]  /*282b0*/  ULDC.64 UR4, c[0x0][0x2d8] ;  /* 0x0000b60000047ab9 */ /* 0x000fc60000000a00 */
[----:B------:R-:W-:Y:S01]  /*282c0*/  ISETP.NE.AND.EX P0, PT, RZ, UR7, PT, P0 ;  /* 0x00000007ff007c0c */ /* 0x000fe2000bf05300 */
[----:B------:R-:W0:Y:S01]  /*282d0*/  S2R R5, SR_TID.X ;  /* 0x0000000000057919 */ /* 0x000e220000002100 */
[----:B------:R-:W-:Y:S01]  /*282e0*/  ULDC.64 UR6, c[0x0][0x280] ;  /* 0x0000a00000067ab9 */ /* 0x000fe20000000a00 */
[----:B------:R-:W1:Y:S01]  /*282f0*/  S2R R10, SR_TID.X ;  /* 0x00000000000a7919 */ /* 0x000e620000002100 */
[----:B0-----:R-:W-:-:S04]  /*28300*/  LOP3.LUT R5, R5, 0x7f, RZ, 0xc0, !PT ;  /* 0x0000007f05057812 */ /* 0x001fc800078ec0ff */
[----:B------:R-:W-:Y:S01]  /*28310*/  SHF.R.U32.HI R5, RZ, 0x2, R5 ;  /* 0x00000002ff057819 */ /* 0x000fe20000011605 */
[----:B-1----:R-:W-:-:S05]  /*28320*/  IMAD.SHL.U32 R10, R10, 0x10, RZ ;  /* 0x000000100a0a7824 */ /* 0x002fca00078e00ff */
[----:B------:R-:W-:-:S04]  /*28330*/  LOP3.LUT R10, R10, 0x30, RZ, 0xc0, !PT ;  /* 0x000000300a0a7812 */ /* 0x000fc800078ec0ff */
[C---:B------:R-:W-:Y:S02]  /*28340*/  LOP3.LUT R11, R10.reuse, 0x40, RZ, 0xfc, !PT ;  /* 0x000000400a0b7812 */ /* 0x040fe400078efcff */
[----:B------:R-:W-:Y:S01]  /*28350*/  LOP3.LUT R10, R10, 0x80, RZ, 0xfc, !PT ;  /* 0x000000800a0a7812 */ /* 0x000fe200078efcff */
[----:B--2---:R-:W-:Y:S01]  /*28360*/  IMAD.MOV.U32 R3, RZ, RZ, R0 ;  /* 0x000000ffff037224 */ /* 0x004fe200078e0000 */
[----:B---3--:R-:W-:-:S04]  /*28370*/  SHF.R.S32.HI R0, RZ, 0x1f, R6 ;  /* 0x0000001fff007819 */ /* 0x008fc80000011406 */
[----:B------:R-:W-:Y:S02]  /*28380*/  SEL R4, R0, RZ, !P0 ;  /* 0x000000ff00047207 */ /* 0x000fe40004000000 */
[----:B------:R-:W-:Y:S02]  /*28390*/  SEL R0, R6, RZ, !P0 ;  /* 0x000000ff06007207 */ /* 0x000fe40004000000 */
[----:B------:R-:W0:Y:S01]  /*283a0*/  S2R R6, SR_TID.X ;  /* 0x0000000000067919 */ /* 0x000e220000002100 */
[----:B------:R-:W-:Y:S01]  /*283b0*/  ISETP.NE.AND P0, PT, R7, 0x1, PT ;  /* 0x000000010700780c */ /* 0x000fe20003f05270 */
[----:B------:R-:W-:-:S04]  /*283c0*/  IMAD.WIDE.U32 R2, R16, UR4, R2 ;  /* 0x0000000410027c25 */ /* 0x000fc8000f8e0002 */
[----:B------:R-:W-:Y:S01]  /*283d0*/  IMAD R3, R16, UR5, R3 ;  /* 0x0000000510037c24 */ /* 0x000fe2000f8e0203 */
[----:B------:R-:W-:Y:S02]  /*283e0*/  ULDC.64 UR4, c[0x0][0x2e0] ;  /* 0x0000b80000047ab9 */ /* 0x000fe40000000a00 */
[----:B------:R-:W-:Y:S02]  /*283f0*/  IMAD R4, R4, UR4, RZ ;  /* 0x0000000404047c24 */ /* 0x000fe4000f8e02ff */
[----:B0-----:R-:W-:-:S03]  /*28400*/  IMAD.SHL.U32 R8, R6, 0x20, RZ ;  /* 0x0000002006087824 */ /* 0x001fc600078e00ff */
[----:B------:R-:W0:Y:S02]  /*28410*/  @P0 LDC R6, c[0x0][0x450] ;  /* 0x00011400ff060b82 */ /* 0x000e240000000800 */
[----:B------:R-:W-:-:S06]  /*28420*/  LOP3.LUT R8, R5, 0x60, R8, 0xf8, !PT ;  /* 0x0000006005087812 */ /* 0x000fcc00078ef808 */
[----:B------:R-:W1:Y:S01]  /*28430*/  @P0 LDC R5, c[0x0][0x44c] ;  /* 0x00011300ff050b82 */ /* 0x000e620000000800 */
[----:B------:R-:W-:-:S04]  /*28440*/  IMAD.WIDE.U32 R2, R0, UR4, R2 ;  /* 0x0000000400027c25 */ /* 0x000fc8000f8e0002 */
[----:B------:R-:W-:Y:S01]  /*28450*/  IMAD R0, R0, UR5, R4 ;  /* 0x0000000500007c24 */ /* 0x000fe2000f8e0204 */
[----:B------:R-:W-:Y:S01]  /*28460*/  ULDC.64 UR4, c[0x0][0x2d0] ;  /* 0x0000b40000047ab9 */ /* 0x000fe20000000a00 */
[----:B----4-:R-:W-:Y:S02]  /*28470*/  IMAD.IADD R4, R8, 0x1, R12 ;  /* 0x0000000108047824 */ /* 0x010fe400078e020c */
[----:B------:R-:W-:Y:S02]  /*28480*/  IMAD.IADD R3, R3, 0x1, R0 ;  /* 0x0000000103037824 */ /* 0x000fe400078e0200 */
[----:B------:R-:W-:Y:S01]  /*28490*/  IMAD.MOV.U32 R0, RZ, RZ, R4 ;  /* 0x000000ffff007224 */ /* 0x000fe200078e0004 */
[----:B------:R-:W2:Y:S01]  /*284a0*/  S2R R8, SR_TID.X ;  /* 0x0000000000087919 */ /* 0x000ea20000002100 */
[----:B-1----:R-:W-:-:S05]  /*284b0*/  @P0 IMAD.HI.U32 R5, R4, R5, RZ ;  /* 0x0000000504050227 */ /* 0x002fca00078e00ff */
[----:B0-----:R-:W-:-:S05]  /*284c0*/  @P0 SHF.R.U32.HI R0, RZ, R6, R5 ;  /* 0x00000006ff000219 */ /* 0x001fca0000011605 */
        /* <DEDUP_REMOVED lines=11> */
[----:B------:R-:W-:Y:S01]  /*28580*/  ULDC UR4, c[0x0][0x2b8] ;  /* 0x0000ae0000047ab9 */ /* 0x000fe20000000800 */
[----:B--2---:R-:W-:Y:S01]  /*28590*/  IMAD.SHL.U32 R9, R8, 0x10, RZ ;  /* 0x0000001008097824 */ /* 0x004fe200078e00ff */
[----:B------:R-:W-:Y:S02]  /*285a0*/  ISETP.GE.AND P2, PT, R10, UR4, PT ;  /* 0x000000040a007c0c */ /* 0x000fe4000bf46270 */
[----:B------:R-:W-:Y:S02]  /*285b0*/  LOP3.LUT R10, R8, 0x7f, RZ, 0xc0, !PT ;  /* 0x0000007f080a7812 */ /* 0x000fe400078ec0ff */
[----:B------:R0:W5:Y:S01]  /*285c0*/  LDL R8, [R1+0x30c] ;  /* 0x00030c0001087983 */ /* 0x0001620000100800 */
[----:B------:R-:W-:Y:S01]  /*285d0*/  LOP3.LUT R9, R9, 0x30, RZ, 0xc0, !PT ;  /* 0x0000003009097812 */ /* 0x000fe200078ec0ff */
[----:B------:R-:W-:Y:S01]  /*285e0*/  IMAD R0, R4, UR5, R0 ;  /* 0x0000000504007c24 */ /* 0x000fe2000f8e0200 */
[----:B------:R-:W-:-:S02]  /*285f0*/  IADD3 R4, P3, R2, UR6, RZ ;  /* 0x0000000602047c10 */ /* 0x000fc4000ff7e0ff */
[----:B------:R-:W-:Y:S02]  /*28600*/  ISETP.GE.AND P0, PT, R9, UR4, PT ;  /* 0x0000000409007c0c */ /* 0x000fe4000bf06270 */
[----:B------:R-:W-:Y:S01]  /*28610*/  ISETP.GE.AND P1, PT, R11, UR4, PT ;  /* 0x000000040b007c0c */ /* 0x000fe2000bf26270 */
[----:B------:R-:W-:Y:S01]  /*28620*/  UMOV UR4, 0xffffffff ;  /* 0xffffffff00047882 */ /* 0x000fe20000000000 */
[----:B------:R-:W-:Y:S02]  /*28630*/  IADD3.X R3, R3, UR7, R0, P3, !PT ;  /* 0x0000000703037c10 */ /* 0x000fe40009ffe400 */
[----:B------:R-:W-:Y:S01]  /*28640*/  SHF.R.U32.HI R10, RZ, 0x2, R10 ;  /* 0x00000002ff0a7819 */ /* 0x000fe2000001160a */
[----:B0-----:R-:W-:Y:S08]  /*28650*/  BRA.DIV UR4, `(.L_x_4744) ;  /* 0x0000004e04987947 */ /* 0x001ff0000b800000 */
[----:B------:R-:W2:Y:S04]  /*28660*/  LDL.LU R6, [R1+0x308] ;  /* 0x0003080001067983 */ /* 0x000ea80000300800 */
[----:B------:R-:W3:Y:S01]  /*28670*/  LDL.LU R11, [R1+0x2e4] ;  /* 0x0002e400010b7983 */ /* 0x000ee20000300800 */
[----:B--2---:R-:W-:-:S03]  /*28680*/  IMAD R2, R6, R7, RZ ;  /* 0x0000000706027224 */ /* 0x004fc600078e02ff */
[----:B------:R-:W0:Y:S01]  /*28690*/  SHFL.IDX PT, R7, R4, RZ, 0x1c1f ;  /* 0x001c1fff04077589 */ /* 0x000e2200000e0000 */
[----:B---3--:R-:W-:-:S03]  /*286a0*/  IMAD.IADD R0, R10, 0x1, R11 ;  /* 0x000000010a007824 */ /* 0x008fc600078e020b */
[----:B------:R-:W1:Y:S01]  /*286b0*/  SHFL.IDX PT, R6, R3, RZ, 0x1c1f ;  /* 0x001c1fff03067589 */ /* 0x000e6200000e0000 */
[C---:B------:R-:W-:Y:S01]  /*286c0*/  VIADD R5, R0.reuse, 0x20 ;  /* 0x0000002000057836 */ /* 0x040fe20000000000 */
        /* <DEDUP_REMOVED lines=32> */
.L_x_4852:
        /* <DEDUP_REMOVED lines=10> */
[----:B------:R4:W-:Y:S04]  /*28970*/  LDGSTS.E.BYPASS.LTC128B.128 [R8+0x21a00], desc[UR50][R2.64+0x40], !P1 ;  /* 0x21a0004002087fae */ /* 0x0009e8000c901d72 */
[----:B------:R4:W-:Y:S02]  /*28980*/  LDGSTS.E.BYPASS.LTC128B.128 [R8+0x23a00], desc[UR50][R2.64+0x80], !P2 ;  /* 0x23a0008002087fae */ /* 0x0009e4000d101d72 */
.L_x_4746:
[----:B------:R-:W-:Y:S05]  /*28990*/  BSYNC B0 ;  /* 0x0000000000007941 */ /* 0x000fea0003800000 */
.L_x_4745:
[----:B------:R-:W-:Y:S01]  /*289a0*/  NOP ;  /* 0x0000000000007918 */ /* 0x000fe20000000000 */
[----:B------:R-:W-:-:S13]  /*289b0*/  PLOP3.LUT P0, PT, PT, PT, PT, 0x80, 0x0 ;  /* 0x000000000000781c */ /* 0x000fda0003f0f070 */
.L_x_4747:
        /* <DEDUP_REMOVED lines=18> */
.L_x_4853:
[----:B------:R-:W-:Y:S05]  /*28ae0*/  BSYNC B0 ;  /* 0x0000000000007941 */ /* 0x000fea0003800000 */
.L_x_4748:
[----:B------:R-:W5:Y:S04]  /*28af0*/  LDL.LU R2, [R1+0x314] ;  /* 0x0003140001027983 */ /* 0x000f680000300800 */
[----:B0-2---:R-:W2:Y:S01]  /*28b00*/  LDL R3, [R1+0x2fc] ;  /* 0x0002fc0001037983 */ /* 0x005ea20000100800 */
[----:B-----5:R-:W-:-:S05]  /*28b10*/  VIADD R2, R2, 0xfffffffe ;  /* 0xfffffffe02027836 */ /* 0x020fca0000000000 */
[----:B--2---:R-:W-:-:S13]  /*28b20*/  ISETP.GE.AND P0, PT, R2, R3, PT ;  /* 0x000000030200720c */ /* 0x004fda0003f06270 */
[----:B------:R-:W-:Y:S05]  /*28b30*/  @!P0 BRA `(.L_x_4750) ;  /* 0x0000001800208947 */ /* 0x000fea0003800000 */
[----:B----4-:R0:W5:Y:S04]  /*28b40*/  LDL.LU R0, [R1+0x2dc] ;  /* 0x0002dc0001007983 */ /* 0x0101680000300800 */
[----:B---3--:R0:W5:Y:S02]  /*28b50*/  LDL.LU R8, [R1+0x2f4] ;  /* 0x0002f40001087983 */ /* 0x0081640000300800 */
.L_x_4774:
[----:B-----5:R-:W-:Y:S01]  /*28b60*/  VIADD R4, R0, 0x1 ;  /* 0x0000000100047836 */ /* 0x020fe20000000000 */
[----:B------:R-:W-:Y:S01]  /*28b70*/  LOP3.LUT P1, RZ, R17, 0x1, RZ, 0xc0, !PT ;  /* 0x0000000111ff7812 */ /* 0x000fe2000782c0ff */
[----:B------:R-:W-:Y:S05]  /*28b80*/  YIELD ;  /* 0x0000000000007946 */ /* 0x000fea0003800000 */
[----:B------:R-:W-:Y:S01]  /*28b90*/  ISETP.NE.AND P0, PT, R4, 0x2, PT ;  /* 0x000000020400780c */ /* 0x000fe20003f05270 */
[----:B------:R-:W-:Y:S03]  /*28ba0*/  BSSY B0, `(.L_x_4751) ;  /* 0x00000a9000007945 */ /* 0x000fe60003800000 */
[----:B------:R-:W-:-:S02]  /*28bb0*/  SEL R3, RZ, 0x1, P0 ;  /* 0x00000001ff037807 */ /* 0x000fc40000000000 */
[----:B------:R-:W-:Y:S02]  /*28bc0*/  SEL R10, R4, RZ, P0 ;  /* 0x000000ff040a7207 */ /* 0x000fe40000000000 */
[----:B------:R-:W-:-:S03]  /*28bd0*/  LOP3.LUT R9, R8, R3, RZ, 0x3c, !PT ;  /* 0x0000000308097212 */ /* 0x000fc600078e3cff */
        /* <DEDUP_REMOVED lines=27> */
.L_x_4753:
        /* <DEDUP_REMOVED lines=8> */
.L_x_4854:
[----:B------:R-:W-:Y:S05]  /*28e10*/  BSYNC B1 ;  /* 0x0000000000017941 */ /* 0x000fea0003800000 */
.L_x_4754:
        /* <DEDUP_REMOVED lines=9> */
.L_x_4757:
[----:B------:R-:W-:Y:S05]  /*28eb0*/  BSYNC B1 ;  /* 0x0000000000017941 */ /* 0x000fea0003800000 */
.L_x_4756:
        /* <DEDUP_REMOVED lines=13> */
.L_x_4758:
        /* <DEDUP_REMOVED lines=16> */
.L_x_4759:
        /* <DEDUP_REMOVED lines=16> */
.L_x_4760:
        /* <DEDUP_REMOVED lines=13> */
.L_x_4855:
[----:B------:R-:W-:Y:S05]  /*29260*/  BSYNC B1 ;  /* 0x0000000000017941 */ /* 0x000fea0003800000 */
.L_x_4761:
        /* <DEDUP_REMOVED lines=11> */
.L_x_4764:
[----:B------:R-:W-:Y:S05]  /*29320*/  BSYNC B1 ;  /* 0x0000000000017941 */ /* 0x000fea0003800000 */
.L_x_4763:
        /* <DEDUP_REMOVED lines=8> */
.L_x_4765:
        /* <DEDUP_REMOVED lines=15> */
.L_x_4766:
        /* <DEDUP_REMOVED lines=15> */
.L_x_4767:
        /* <DEDUP_REMOVED lines=10> */
.L_x_4752:
[----:B------:R-:W-:Y:S05]  /*29630*/  BSYNC B0 ;  /* 0x0000000000007941 */ /* 0x000fea0003800000 */
.L_x_4751:
[----:B------:R-:W-:-:S06]  /*29640*/  UISETP.NE.AND UP0, UPT, UR37, 0x3, UPT ;  /* 0x000000032500788c */ /* 0x000fcc000bf05270 */
[----:B------:R-:W-:-:S13]  /*29650*/  PLOP3.LUT P0, PT, PT, PT, UP0, 0x80, 0x0 ;  /* 0x000000000000781c */ /* 0x000fda0003f0f008 */
[----:B------:R-:W-:Y:S05]  /*29660*/  @!P0 BRA `(.L_x_4768) ;  /* 0x0000000000048947 */ /* 0x000fea0003800000 */
[----:B------:R-:W-:Y:S01]  /*29670*/  BPT.TRAP 0x1 ;  /* 0x000000040000795c */ /* 0x000fe20000300000 */
.L_x_4768:
        /* <DEDUP_REMOVED lines=8> */
.L_x_4856:
[----:B------:R-:W-:Y:S05]  /*29700*/  BSYNC B0 ;  /* 0x0000000000007941 */ /* 0x000fea0003800000 */
.L_x_4769:
[----:B------:R-:W-:Y:S05]  /*29710*/  @!P1 BRA `(.L_x_4771) ;  /* 0x0000000000049947 */ /* 0x000fea0003800000 */
[----:B------:R-:W-:Y:S01]  /*29720*/  BPT.TRAP 0x1 ;  /* 0x000000040000795c */ /* 0x000fe20000300000 */
.L_x_4771:
[----:B---3--:R-:W-:Y:S01]  /*29730*/  SHF.L.U32 R4, R8, 0x1f, RZ ;  /* 0x0000001f08047819 */ /* 0x008fe200000006ff */
[----:B------:R-:W-:-:S03]  /*29740*/  IMAD R0, R0, 0x7800, RZ ;  /* 0x0000780000007824 */ /* 0x000fc600078e02ff */
[----:B------:R-:W3:Y:S02]  /*29750*/  SYNCS.PHASECHK.TRANS64.TRYWAIT P0, [R3+URZ+0x33460], R4 ;  /* 0x03346004030075a7 */ /* 0x000ee4000800017f */
[----:B---3--:R-:W-:Y:S05]  /*29760*/  @!P0 BRA `(.L_x_4772) ;  /* 0x00000044000c8947 */ /* 0x008fea0003800000 */
.L_x_4857:
[----:B------:R4:W-:Y:S04]  /*29770*/  STL [R1+0x3ac], R16 ;  /* 0x0003ac1001007387 */ /* 0x0009e80000100800 */
[----:B----4-:R-:W4:Y:S04]  /*29780*/  LDL R16, [R1+0x2d8] ;  /* 0x0002d80001107983 */ /* 0x010f280000100800 */
[----:B------:R3:W-:Y:S04]  /*29790*/  STL [R1+0x3a8], R3 ;  /* 0x0003a80301007387 */ /* 0x0007e80000100800 */
[----:B------:R0:W-:Y:S04]  /*297a0*/  STL [R1+0x3a4], R2 ;  /* 0x0003a40201007387 */ /* 0x0001e80000100800 */
[----:B---3--:R-:W3:Y:S04]  /*297b0*/  LDL R3, [R1+0x2d4] ;  /* 0x0002d40001037983 */ /* 0x008ee80000100800 */
[----:B0-----:R-:W3:Y:S01]  /*297c0*/  LDL R2, [R1+0x2d0] ;  /* 0x0002d00001027983 */ /* 0x001ee20000100800 */
[----:B------:R-:W-:Y:S05]  /*297d0*/  WARPSYNC.ALL ;  /* 0x0000000000007948 */ /* 0x000fea0003800000 */
[----:B------:R-:W-:-:S02]  /*297e0*/  VIADD R14, R0, 0x2800 ;  /* 0x00002800000e7836 */ /* 0x000fc40000000000 */
[C---:B------:R-:W-:Y:S02]  /*297f0*/  VIADD R12, R0.reuse, 0x800 ;  /* 0x00000800000c7836 */ /* 0x040fe40000000000 */
[C---:B------:R-:W-:Y:S02]  /*29800*/  VIADD R13, R0.reuse, 0x5000 ;  /* 0x00005000000d7836 */ /* 0x040fe40000000000 */
[C---:B------:R-:W-:Y:S02]  /*29810*/  VIADD R15, R0.reuse, 0x1800 ;  /* 0x00001800000f7836 */ /* 0x040fe40000000000 */
[C---:B------:R-:W-:Y:S02]  /*29820*/  VIADD R21, R0.reuse, 0x2000 ;  /* 0x0000200000157836 */ /* 0x040fe40000000000 */
[C---:B------:R-:W-:Y:S01]  /*29830*/  VIADD R20, R0.reuse, 0x5800 ;  /* 0x0000580000147836 */ /* 0x040fe20000000000 */
[----:B----4-:R-:W-:-:S05]  /*29840*/  LOP3.LUT R4, R0, R16, RZ, 0xfc, !PT ;  /* 0x0000001000047212 */ /* 0x010fca00078efcff */
[----:B------:R-:W-:-:S06]  /*29850*/  IMAD.IADD R4, R19, 0x1, R4 ;  /* 0x0000000113047824 */ /* 0x000fcc00078e0204 */
[----:B-1----:R-:W0:Y:S02]  /*29860*/  LDSM.16.MT88.4 R4, [R4+0xf200] ;  /* 0x00f200000404783b */ /* 0x002e240000004200 */
[C-C-:B0-----:R-:W-:Y:S02]  /*29870*/  PRMT R8, R4.reuse, 0x6420, R5.reuse ;  /* 0x0000642004087816 */ /* 0x141fe40000000005 */
[----:B--2---:R-:W-:Y:S02]  /*29880*/  PRMT R9, R4, 0x7531, R5 ;  /* 0x0000753104097816 */ /* 0x004fe40000000005 */
        /* <DEDUP_REMOVED lines=22> */
[C---:B------:R-:W-:Y:S02]  /*299f0*/  LOP3.LUT R4, R13.reuse, R3, RZ, 0xfc, !PT ;  /* 0x000000030d047212 */ /* 0x040fe400078efcff */
        /* <DEDUP_REMOVED lines=110> */
[----:B------:R-:W-:Y:S01]  /*2a0e0*/  PRMT R9, R4, 0x7531, R5 ;  /* 0x0000753104097816 */ /* 0x000fe20000000005 */
[----:B------:R-:W-:Y:S01]  /*2a0f0*/  IMAD.IADD R4, R19, 0x1, R13 ;  /* 0x0000000113047824 */ /* 0x000fe200078e020d */
[C-C-:B------:R-:W-:Y:S02]  /*2a100*/  PRMT R10, R6.reuse, 0x6420, R7.reuse ;  /* 0x00006420060a7816 */ /* 0x140fe40000000007 */
[----:B------:R-:W-:-:S05]  /*2a110*/  PRMT R11, R6, 0x7531, R7 ;  /* 0x00007531060b7816 */ /* 0x000fca0000000007 */
[----:B------:R-:W-:Y:S04]  /*2a120*/  STSM.16.M88.4 [R14], R8 ;  /* 0x000000080e007844 */ /* 0x000fe80000000200 */
[----:B------:R-:W0:Y:S02]  /*2a130*/  LDSM.16.MT88.4 R4, [R4+0xf200] ;  /* 0x00f200000404783b */ /* 0x000e240000004200 */
[C-C-:B0-----:R-:W-:Y:S02]  /*2a140*/  PRMT R8, R4.reuse, 0x6420, R5.reuse ;  /* 0x0000642004087816 */ /* 0x141fe40000000005 */
[----:B------:R-:W-:Y:S02]  /*2a150*/  PRMT R9, R4, 0x7531, R5 ;  /* 0x0000753104097816 */ /* 0x000fe40000000005 */
[----:B------:R-:W-:-:S02]  /*2a160*/  LOP3.LUT R4, R0, R16, RZ, 0xfc, !PT ;  /* 0x0000001000047212 */ /* 0x000fc400078efcff */
[----:B------:R-:W-:Y:S01]  /*2a170*/  LOP3.LUT R0, R0, R3, RZ, 0xfc, !PT ;  /* 0x0000000300007212 */ /* 0x000fe200078efcff */
[----:B------:R0:W5:Y:S01]  /*2a180*/  LDL.LU R16, [R1+0x3ac] ;  /* 0x0003ac0001107983 */ /* 0x0001620000300800 */
[C-C-:B------:R-:W-:Y:S02]  /*2a190*/  PRMT R10, R6.reuse, 0x6420, R7.reuse ;  /* 0x00006420060a7816 */ /* 0x140fe40000000007 */
[----:B------:R-:W-:Y:S01]  /*2a1a0*/  PRMT R11, R6, 0x7531, R7 ;  /* 0x00007531060b7816 */ /* 0x000fe20000000007 */
[----:B------:R-:W-:Y:S01]  /*2a1b0*/  IMAD.IADD R0, R2, 0x1, R0 ;  /* 0x0000000102007824 */ /* 0x000fe200078e0200 */
[----:B------:R0:W5:Y:S04]  /*2a1c0*/  LDL.LU R3, [R1+0x3a8] ;  /* 0x0003a80001037983 */ /* 0x0001680000300800 */
[----:B------:R0:W5:Y:S01]  /*2a1d0*/  LDL.LU R2, [R1+0x3a4] ;  /* 0x0003a40001027983 */ /* 0x0001620000300800 */
[----:B------:R-:W-:-:S03]  /*2a1e0*/  IMAD.IADD R4, R19, 0x1, R4 ;  /* 0x0000000113047824 */ /* 0x000fc600078e0204 */
[----:B------:R-:W-:Y:S04]  /*2a1f0*/  STSM.16.M88.4 [R12], R8 ;  /* 0x000000080c007844 */ /* 0x000fe80000000200 */
[----:B------:R-:W1:Y:S02]  /*2a200*/  LDSM.16.MT88.4 R4, [R4+0xf200] ;  /* 0x00f200000404783b */ /* 0x000e640000004200 */
[C-C-:B-1----:R-:W-:Y:S02]  /*2a210*/  PRMT R8, R4.reuse, 0x6420, R5.reuse ;  /* 0x0000642004087816 */ /* 0x142fe40000000005 */
        /* <DEDUP_REMOVED lines=12> */
.L_x_4773:
[----:B0-----:R-:W0:Y:S01]  /*2a2e0*/  S2R R0, SR_TID.X ;  /* 0x0000000000007919 */ /* 0x001e220000002100 */
[----:B-1---5:R1:W-:Y:S01]  /*2a2f0*/  SYNCS.ARRIVE.TRANS64.A1T0 RZ, [R3+URZ+0x33450], RZ ;  /* 0x033450ff03ff79a7 */ /* 0x0223e2000810003f */
[----:B------:R2:W5:Y:S01]  /*2a300*/  LDL R8, [R1+0x2f4] ;  /* 0x0002f40001087983 */ /* 0x0005620000100800 */
[----:B0-----:R-:W-:-:S03]  /*2a310*/  LOP3.LUT R4, R0, 0x7f, RZ, 0xc0, !PT ;  /* 0x0000007f00047812 */ /* 0x001fc600078ec0ff */
[----:B------:R-:W3:Y:S01]  /*2a320*/  LDL R0, [R1+0x2fc] ;  /* 0x0002fc0001007983 */ /* 0x000ee20000100800 */
[----:B------:R-:W-:Y:S01]  /*2a330*/  BAR.SYNC.DEFER_BLOCKING 0x2, 0x80 ;  /* 0x0082000000007b1d */ /* 0x000fe20000010000 */
[----:B------:R-:W-:-:S13]  /*2a340*/  ISETP.NE.AND P0, PT, R4, RZ, PT ;  /* 0x000000ff0400720c */ /* 0x000fda0003f05270 */
[----:B-1----:R-:W-:-:S05]  /*2a350*/  @!P0 VIADD R3, R3, 0x33480 ;  /* 0x0003348003038836 */ /* 0x002fca0000000000 */
[----:B------:R-:W-:-:S04]  /*2a360*/  @!P0 PRMT R3, RZ, 0x654, R3 ;  /* 0x00000654ff038816 */ /* 0x000fc80000000003 */
[----:B------:R2:W-:Y:S01]  /*2a370*/  @!P0 SYNCS.ARRIVE.TRANS64.RED.A1T0 RZ, [R3+URZ], RZ ;  /* 0x000000ff03ff89a7 */ /* 0x0005e2000810043f */
[C---:B---3--:R-:W-:Y:S01]  /*2a380*/  ISETP.GT.AND P0, PT, R2.reuse, R0, PT ;  /* 0x000000000200720c */ /* 0x048fe20003f04270 */
[----:B------:R-:W-:Y:S01]  /*2a390*/  VIADD R2, R2, 0xffffffff ;  /* 0xffffffff02027836 */ /* 0x000fe20000000000 */
[----:B------:R2:W5:Y:S11]  /*2a3a0*/  LDL R0, [R1+0x2dc] ;  /* 0x0002dc0001007983 */ /* 0x0005760000100800 */
[----:B--2---:R-:W-:Y:S05]  /*2a3b0*/  @P0 BRA `(.L_x_4774) ;  /* 0xffffffe400e80947 */ /* 0x004fea000383ffff */
.L_x_4750:
[----:B------:R-:W0:Y:S01]  /*2a3c0*/  S2R R3, SR_TID.X ;  /* 0x0000000000037919 */ /* 0x000e220000002100 */
[----:B------:R-:W-:Y:S01]  /*2a3d0*/  BSSY B0, `(.L_x_4775) ;  /* 0x0000011000007945 */ /* 0x000fe20003800000 */
[----:B0-----:R-:W-:-:S04]  /*2a3e0*/  LOP3.LUT R3, R3, 0x7f, RZ, 0xc0, !PT ;  /* 0x0000007f03037812 */ /* 0x001fc800078ec0ff */
[----:B------:R-:W-:-:S13]  /*2a3f0*/  ISETP.NE.AND P0, PT, R3, RZ, PT ;  /* 0x000000ff0300720c */ /* 0x000fda0003f05270 */
[----:B------:R-:W-:Y:S05]  /*2a400*/  @P0 BRA `(.L_x_4776) ;  /* 0x0000000000340947 */ /* 0x000fea0003800000 */
[----:B------:R-:W0:Y:S01]  /*2a410*/  S2R R2, SR_LANEID ;  /* 0x0000000000027919 */ /* 0x000e220000000000 */
[----:B------:R-:W-:Y:S01]  /*2a420*/  VOTEU.ANY UR4, UPT, PT ;  /* 0x0000000000047886 */ /* 0x000fe200038e0100 */
[----:B-1----:R-:W1:Y:S01]  /*2a430*/  LDC.64 R4, c[0x0][0xc60] ;  /* 0x00031800ff047b82 */ /* 0x002e620000000a00 */
[----:B----45:R-:W0:Y:S02]  /*2a440*/  FLO.U32 R0, UR4 ;  /* 0x0000000400007d00 */ /* 0x030e2400080e0000 */
        /* <DEDUP_REMOVED lines=9> */
.L_x_4776:
[----:B------:R-:W-:Y:S05]  /*2a4e0*/  BSYNC B0 ;  /* 0x0000000000007941 */ /* 0x000fea0003800000 */
.L_x_4775:
[----:B------:R-:W-:-:S06]  /*2a4f0*/  UISETP.NE.AND UP0, UPT, UR37, 0x3, UPT ;  /* 0x000000032500788c */ /* 0x000fcc000bf05270 */
[----:B------:R-:W-:-:S13]  /*2a500*/  PLOP3.LUT P1, PT, PT, PT, UP0, 0x80, 0x0 ;  /* 0x000000000000781c */ /* 0x000fda0003f2f008 */
[----:B------:R-:W-:Y:S05]  /*2a510*/  @!P1 BRA `(.L_x_4777) ;  /* 0x0000000000049947 */ /* 0x000fea0003800000 */
[----:B------:R-:W-:Y:S01]  /*2a520*/  BPT.TRAP 0x1 ;  /* 0x000000040000795c */ /* 0x000fe20000300000 */
.L_x_4777:
[----:B------:R-:W2:Y:S04]  /*2a530*/  LDL R2, [R1+0x2f4] ;  /* 0x0002f40001027983 */ /* 0x000ea80000100800 */
[----:B------:R-:W3:Y:S01]  /*2a540*/  LDL R3, [R1+0x2dc] ;  /* 0x0002dc0001037983 */ /* 0x000ee20000100800 */
[----:B0---45:R-:W-:Y:S01]  /*2a550*/  IMAD.U32 R0, RZ, RZ, UR39 ;  /* 0x00000027ff007e24 */ /* 0x031fe2000f8e00ff */
[----:B------:R-:W-:Y:S04]  /*2a560*/  BSSY B0, `(.L_x_4778) ;  /* 0x0000007000007945 */ /* 0x000fe80003800000 */
[----:B------:R-:W-:-:S02]  /*2a570*/  ISETP.NE.AND P2, PT, R0, 0x3, PT ;  /* 0x000000030000780c */ /* 0x000fc40003f45270 */
[----:B--2---:R-:W-:-:S04]  /*2a580*/  LOP3.LUT R2, R2, 0x1, RZ, 0x3c, !PT ;  /* 0x0000000102027812 */ /* 0x004fc800078e3cff */
[----:B------:R-:W-:Y:S01]  /*2a590*/  SHF.L.U32 R2, R2, 0x1f, RZ ;  /* 0x0000001f02027819 */ /* 0x000fe200000006ff */
[----:B---3--:R-:W-:-:S04]  /*2a5a0*/  IMAD R0, R3, 0x8, R19 ;  /* 0x0000000803007824 */ /* 0x008fc800078e0213 */
[----:B------:R-:W0:Y:S02]  /*2a5b0*/  SYNCS.PHASECHK.TRANS64.TRYWAIT P1, [R0+URZ+0x33470], R2 ;  /* 0x03347002000075a7 */ /* 0x000e24000802017f */
[----:B0-----:R-:W-:Y:S05]  /*2a5c0*/  @!P1 BRA `(.L_x_4779) ;  /* 0x0000003400889947 */ /* 0x001fea0003800000 */
.L_x_4858:
[----:B------:R-:W-:Y:S05]  /*2a5d0*/  BSYNC B0 ;  /* 0x0000000000007941 */ /* 0x000fea0003800000 */
.L_x_4778:
[----:B------:R-:W-:Y:S05]  /*2a5e0*/  @!P2 BRA `(.L_x_4780) ;  /* 0x000000000004a947 */ /* 0x000fea0003800000 */
[----:B------:R-:W-:Y:S01]  /*2a5f0*/  BPT.TRAP 0x1 ;  /* 0x000000040000795c */ /* 0x000fe20000300000 */
.L_x_4780:
[----:B0-----:R-:W2:Y:S02]  /*2a600*/  LDL R2, [R1+0x2f4] ;  /* 0x0002f40001027983 */ /* 0x001ea40000100800 */
[----:B--2---:R-:W-:-:S04]  /*2a610*/  SHF.L.U32 R2, R2, 0x1f, RZ ;  /* 0x0000001f02027819 */ /* 0x004fc800000006ff */
[----:B------:R-:W0:Y:S02]  /*2a620*/  SYNCS.PHASECHK.TRANS64.TRYWAIT P1, [R0+URZ+0x33460], R2 ;  /* 0x03346002000075a7 */ /* 0x000e24000802017f */
[----:B0-----:R-:W-:Y:S05]  /*2a630*/  @!P1 BRA `(.L_x_4781) ;  /* 0x0000003400809947 */ /* 0x001fea0003800000 */
.L_x_4859:
[----:B------:R-:W2:Y:S04]  /*2a640*/  LDL R3, [R1+0x2dc] ;  /* 0x0002dc0001037983 */ /* 0x000ea80000100800 */
[----:B------:R-:W3:Y:S04]  /*2a650*/  LDL R16, [R1+0x2d8] ;  /* 0x0002d80001107983 */ /* 0x000ee80000100800 */
[----:B------:R-:W4:Y:S04]  /*2a660*/  LDL R18, [R1+0x2d4] ;  /* 0x0002d40001127983 */ /* 0x000f280000100800 */
[----:B------:R0:W-:Y:S04]  /*2a670*/  STL [R1+0x3a4], R0 ;  /* 0x0003a40001007387 */ /* 0x0001e80000100800 */
[----:B0-----:R-:W4:Y:S01]  /*2a680*/  LDL.LU R0, [R1+0x2d0] ;  /* 0x0002d00001007983 */ /* 0x001f220000300800 */
[----:B------:R-:W-:Y:S05]  /*2a690*/  WARPSYNC.ALL ;  /* 0x0000000000007948 */ /* 0x000fea0003800000 */
[----:B--2---:R-:W-:-:S05]  /*2a6a0*/  IMAD R2, R3, 0x7800, RZ ;  /* 0x0000780003027824 */ /* 0x004fca00078e02ff */
[----:B---3--:R-:W-:-:S05]  /*2a6b0*/  LOP3.LUT R3, R2, R16, RZ, 0xfc, !PT ;  /* 0x0000001002037212 */ /* 0x008fca00078efcff */
[----:B------:R-:W-:-:S05]  /*2a6c0*/  IMAD.IADD R3, R19, 0x1, R3 ;  /* 0x0000000113037824 */ /* 0x000fca00078e0203 */
[----:B-1----:R4:W0:Y:S01]  /*2a6d0*/  LDSM.16.MT88.4 R4, [R3+0xf200] ;  /* 0x00f200000304783b */ /* 0x0028220000004200 */
[C---:B------:R-:W-:Y:S01]  /*2a6e0*/  VIADD R14, R2.reuse, 0x2800 ;  /* 0x00002800020e7836 */ /* 0x040fe20000000000 */
[----:B----4-:R-:W-:-:S05]  /*2a6f0*/  LOP3.LUT R3, R2, R18, RZ, 0xfc, !PT ;  /* 0x0000001202037212 */ /* 0x010fca00078efcff */
        /* <DEDUP_REMOVED lines=33> */
[----:B0-----:R-:W-:Y:S01]  /*2a910*/  LOP3.LUT R3, R15, R18, RZ, 0xfc, !PT ;  /* 0x000000120f037212 */ /* 0x001fe200078efcff */
[----:B------:R-:W-:-:S04]  /*2a920*/  VIADD R12, R2, 0x3000 ;  /* 0x00003000020c7836 */ /* 0x000fc80000000000 */
[----:B------:R-:W-:Y:S01]  /*2a930*/  IMAD.IADD R3, R0, 0x1, R3 ;  /* 0x0000000100037824 */ /* 0x000fe200078e0203 */
[C-C-:B-1----:R-:W-:Y:S02]  /*2a940*/  PRMT R8, R4.reuse, 0x6420, R5.reuse ;  /* 0x0000642004087816 */ /* 0x142fe40000000005 */
[----:B------:R-:W-:Y:S02]  /*2a950*/  PRMT R9, R4, 0x7531, R5 ;  /* 0x0000753104097816 */ /* 0x000fe40000000005 */
[C-C-:B------:R-:W-:Y:S02]  /*2a960*/  PRMT R10, R6.reuse, 0x6420, R7.reuse ;  /* 0x00006420060a7816 */ /* 0x140fe40000000007 */
[----:B------:R-:W-:-:S05]  /*2a970*/  PRMT R11, R6, 0x7531, R7 ;  /* 0x00007531060b7816 */ /* 0x000fca0000000007 */
[----:B------:R0:W-:Y:S02]  /*2a980*/  STSM.16.M88.4 [R3], R8 ;  /* 0x0000000803007844 */ /* 0x0001e40000000200 */
[----:B0-----:R-:W-:-:S05]  /*2a990*/  LOP3.LUT R3, R12, R16, RZ, 0xfc, !PT ;  /* 0x000000100c037212 */ /* 0x001fca00078efcff */
[----:B------:R-:W-:-:S05]  /*2a9a0*/  IMAD.IADD R3, R19, 0x1, R3 ;  /* 0x0000000113037824 */ /* 0x000fca00078e0203 */
        /* <DEDUP_REMOVED lines=12> */
[----:B------:R-:W-:Y:S01]  /*2aa70*/  LOP3.LUT R3, R16, R11, RZ, 0xfc, !PT ;  /* 0x0000000b10037212 */ /* 0x000fe200078efcff */
[----:B------:R-:W-:-:S04]  /*2aa80*/  IMAD.MOV.U32 R10, RZ, RZ, R5 ;  /* 0x000000ffff0a7224 */ /* 0x000fc800078e0005 */
[----:B------:R-:W-:-:S05]  /*2aa90*/  IMAD.IADD R3, R19, 0x1, R3 ;  /* 0x0000000113037824 */ /* 0x000fca00078e0203 */
[----:B------:R-:W0:Y:S02]  /*2aaa0*/  LDSM.16.MT88.4 R4, [R3+0xf200] ;  /* 0x00f200000304783b */ /* 0x000e240000004200 */
[C-C-:B0-----:R-:W-:Y:S02]  /*2aab0*/  PRMT R8, R4.reuse, 0x6420, R5.reuse ;  /* 0x0000642004087816 */ /* 0x141fe40000000005 */
[----:B------:R-:W-:Y:S01]  /*2aac0*/  PRMT R9, R4, 0x7531, R5 ;  /* 0x0000753104097816 */ /* 0x000fe20000000005 */
[----:B------:R-:W-:-:S05]  /*2aad0*/  IMAD.MOV.U32 R5, RZ, RZ, R10 ;  /* 0x000000ffff057224 */ /* 0x000fca00078e000a */
[----:B------:R-:W-:Y:S01]  /*2aae0*/  LOP3.LUT R3, R14, R5, RZ, 0xfc, !PT ;  /* 0x000000050e037212 */ /* 0x000fe200078efcff */
[----:B------:R-:W-:-:S05]  /*2aaf0*/  IMAD.MOV.U32 R14, RZ, RZ, R11 ;  /* 0x000000ffff0e7224 */ /* 0x000fca00078e000b */
[----:B------:R-:W-:Y:S01]  /*2ab00*/  LOP3.LUT R13, R13, R14, RZ, 0xfc, !PT ;  /* 0x0000000e0d0d7212 */ /* 0x000fe200078efcff */
[----:B------:R-:W-:Y:S01]  /*2ab10*/  IMAD.IADD R3, R0, 0x1, R3 ;  /* 0x0000000100037824 */ /* 0x000fe200078e0203 */
[C-C-:B------:R-:W-:Y:S02]  /*2ab20*/  PRMT R10, R6.reuse, 0x6420, R7.reuse ;  /* 0x00006420060a7816 */ /* 0x140fe40000000007 */
[----:B------:R-:W-:Y:S01]  /*2ab30*/  PRMT R11, R6, 0x7531, R7 ;  /* 0x00007531060b7816 */ /* 0x000fe20000000007 */
[----:B------:R-:W-:Y:S02]  /*2ab40*/  IMAD.IADD R4, R19, 0x1, R13 ;  /* 0x0000000113047824 */ /* 0x000fe400078e020d */
[----:B------:R-:W-:Y:S02]  /*2ab50*/  IMAD.MOV.U32 R13, RZ, RZ, R5 ;  /* 0x000000ffff0d7224 */ /* 0x000fe400078e0005 */
[----:B------:R0:W-:Y:S04]  /*2ab60*/  STSM.16.M88.4 [R3], R8 ;  /* 0x0000000803007844 */ /* 0x0001e80000000200 */
[----:B------:R-:W1:Y:S01]  /*2ab70*/  LDSM.16.MT88.4 R4, [R4+0xf200] ;  /* 0x00f200000404783b */ /* 0x000e620000004200 */
[----:B0-----:R-:W-:-:S05]  /*2ab80*/  LOP3.LUT R3, R12, R13, RZ, 0xfc, !PT ;  /* 0x0000000d0c037212 */ /* 0x001fca00078efcff */
[----:B------:R-:W-:Y:S02]  /*2ab90*/  IMAD.IADD R3, R0, 0x1, R3 ;  /* 0x0000000100037824 */ /* 0x000fe400078e0203 */
[----:B------:R-:W-:Y:S01]  /*2aba0*/  IMAD.MOV.U32 R12, RZ, RZ, R14 ;  /* 0x000000ffff0c7224 */ /* 0x000fe200078e000e */
        /* <DEDUP_REMOVED lines=9> */
[----:B------:R-:W-:Y:S01]  /*2ac40*/  LOP3.LUT R3, R3, R13, RZ, 0xfc, !PT ;  /* 0x0000000d03037212 */ /* 0x000fe200078efcff */
        /* <DEDUP_REMOVED lines=11> */
[----:B------:R-:W-:Y:S02]  /*2ad00*/  LOP3.LUT R15, R15, R12, RZ, 0xfc, !PT ;  /* 0x0000000c0f0f7212 */ /* 0x000fe400078efcff */
[C-C-:B-1----:R-:W-:Y:S02]  /*2ad10*/  PRMT R8, R4.reuse, 0x6420, R5.reuse ;  /* 0x0000642004087816 */ /* 0x142fe40000000005 */
[----:B------:R-:W-:Y:S02]  /*2ad20*/  PRMT R9, R4, 0x7531, R5 ;  /* 0x0000753104097816 */ /* 0x000fe40000000005 */
[----:B------:R-:W-:Y:S02]  /*2ad30*/  LOP3.LUT R4, R3, R13, RZ, 0xfc, !PT ;  /* 0x0000000d03047212 */ /* 0x000fe400078efcff */
[----:B------:R-:W-:-:S02]  /*2ad40*/  PRMT R10, R6, 0x6420, R7 ;  /* 0x00006420060a7816 */ /* 0x000fc40000000007 */
[----:B------:R-:W-:Y:S01]  /*2ad50*/  PRMT R11, R6, 0x7531, R7 ;  /* 0x00007531060b7816 */ /* 0x000fe20000000007 */
[----:B------:R-:W-:-:S05]  /*2ad60*/  IMAD.IADD R4, R0, 0x1, R4 ;  /* 0x0000000100047824 */ /* 0x000fca00078e0204 */
[----:B------:R0:W-:Y:S02]  /*2ad70*/  STSM.16.M88.4 [R4], R8 ;  /* 0x0000000804007844 */ /* 0x0001e40000000200 */
[----:B0-----:R-:W-:-:S06]  /*2ad80*/  IMAD.IADD R4, R19, 0x1, R15 ;  /* 0x0000000113047824 */ /* 0x001fcc00078e020f */
[----:B------:R-:W0:Y:S01]  /*2ad90*/  LDSM.16.MT88.4 R4, [R4+0xf200] ;  /* 0x00f200000404783b */ /* 0x000e220000004200 */
[----:B------:R-:W-:Y:S02]  /*2ada0*/  IMAD.MOV.U32 R15, RZ, RZ, R13 ;  /* 0x000000ffff0f7224 */ /* 0x000fe400078e000d */
        /* <DEDUP_REMOVED lines=23> */
[----:B0-----:R-:W-:Y:S01]  /*2af20*/  LOP3.LUT R3, R16, R15, RZ, 0xfc, !PT ;  /* 0x0000000f10037212 */ /* 0x001fe200078efcff */
[----:B------:R-:W-:-:S05]  /*2af30*/  IMAD.MOV.U32 R16, RZ, RZ, R11 ;  /* 0x000000ffff107224 */ /* 0x000fca00078e000b */
[----:B------:R-:W-:Y:S01]  /*2af40*/  LOP3.LUT R18, R18, R16, RZ, 0xfc, !PT ;  /* 0x0000001012127212 */ /* 0x000fe200078efcff */
[----:B------:R-:W-:Y:S01]  /*2af50*/  IMAD.IADD R3, R0, 0x1, R3 ;  /* 0x0000000100037824 */ /* 0x000fe200078e0203 */
[C-C-:B-1----:R-:W-:Y:S02]  /*2af60*/  PRMT R8, R4.reuse, 0x6420, R5.reuse ;  /* 0x0000642004087816 */ /* 0x142fe40000000005 */
[----:B------:R-:W-:Y:S01]  /*2af70*/  PRMT R9, R4, 0x7531, R5 ;  /* 0x0000753104097816 */ /* 0x000fe20000000005 */
[----:B------:R-:W-:Y:S01]  /*2af80*/  IMAD.IADD R4, R19, 0x1, R18 ;  /* 0x0000000113047824 */ /* 0x000fe200078e0212 */
[C-C-:B------:R-:W-:Y:S02]  /*2af90*/  PRMT R10, R6.reuse, 0x6420, R7.reuse ;  /* 0x00006420060a7816 */ /* 0x140fe40000000007 */
[----:B------:R-:W-:-:S05]  /*2afa0*/  PRMT R11, R6, 0x7531, R7 ;  /* 0x00007531060b7816 */ /* 0x000fca0000000007 */
[----:B------:R0:W-:Y:S04]  /*2afb0*/  STSM.16.M88.4 [R3], R8 ;  /* 0x0000000803007844 */ /* 0x0001e80000000200 */
[----:B------:R-:W1:Y:S01]  /*2afc0*/  LDSM.16.MT88.4 R4, [R4+0xf200] ;  /* 0x00f200000404783b */ /* 0x000e620000004200 */
[----:B------:R-:W-:Y:S02]  /*2afd0*/  LOP3.LUT R13, R13, R16, RZ, 0xfc, !PT ;  /* 0x000000100d0d7212 */ /* 0x000fe400078efcff */
[----:B0-----:R-:W-:-:S05]  /*2afe0*/  LOP3.LUT R3, R14, R15, RZ, 0xfc, !PT ;  /* 0x0000000f0e037212 */ /* 0x001fca00078efcff */
        /* <DEDUP_REMOVED lines=8> */
[----:B------:R-:W-:Y:S01]  /*2b070*/  VIADD R2, R2, 0x7000 ;  /* 0x0000700002027836 */ /* 0x000fe20000000000 */
[----:B0-----:R-:W-:-:S05]  /*2b080*/  LOP3.LUT R3, R12, R15, RZ, 0xfc, !PT ;  /* 0x0000000f0c037212 */ /* 0x001fca00078efcff */
[----:B------:R-:W-:Y:S01]  /*2b090*/  IMAD.IADD R3, R0, 0x1, R3 ;  /* 0x0000000100037824 */ /* 0x000fe200078e0203 */
[C-C-:B-1----:R-:W-:Y:S02]  /*2b0a0*/  PRMT R8, R4.reuse, 0x6420, R5.reuse ;  /* 0x0000642004087816 */ /* 0x142fe40000000005 */
[----:B------:R-:W-:Y:S02]  /*2b0b0*/  PRMT R9, R4, 0x7531, R5 ;  /* 0x0000753104097816 */ /* 0x000fe40000000005 */
[C-C-:B------:R-:W-:Y:S02]  /*2b0c0*/  PRMT R10, R6.reuse, 0x6420, R7.reuse ;  /* 0x00006420060a7816 */ /* 0x140fe40000000007 */
[----:B------:R-:W-:-:S05]  /*2b0d0*/  PRMT R11, R6, 0x7531, R7 ;  /* 0x00007531060b7816 */ /* 0x000fca0000000007 */
[----:B------:R0:W-:Y:S02]  /*2b0e0*/  STSM.16.M88.4 [R3], R8 ;  /* 0x0000000803007844 */ /* 0x0001e40000000200 */
[C---:B0-----:R-:W-:Y:S02]  /*2b0f0*/  LOP3.LUT R3, R2.reuse, R16, RZ, 0xfc, !PT ;  /* 0x0000001002037212 */ /* 0x041fe400078efcff */
[----:B------:R-:W-:-:S05]  /*2b100*/  LOP3.LUT R2, R2, R15, RZ, 0xfc, !PT ;  /* 0x0000000f02027212 */ /* 0x000fca00078efcff */
[----:B------:R-:W-:Y:S02]  /*2b110*/  IMAD.IADD R2, R0, 0x1, R2 ;  /* 0x0000000100027824 */ /* 0x000fe400078e0202 */
[----:B------:R0:W5:Y:S01]  /*2b120*/  LDL.LU R0, [R1+0x3a4] ;  /* 0x0003a40001007983 */ /* 0x0001620000300800 */
[----:B------:R-:W-:-:S05]  /*2b130*/  IMAD.IADD R3, R19, 0x1, R3 ;  /* 0x0000000113037824 */ /* 0x000fca00078e0203 */
        /* <DEDUP_REMOVED lines=14> */
.L_x_4782:
[----:B0-----:R-:W2:Y:S01]  /*2b220*/  LDL.LU R2, [R1+0x2dc] ;  /* 0x0002dc0001027983 */ /* 0x001ea20000300800 */
[----:B-1---5:R0:W-:Y:S03]  /*2b230*/  SYNCS.ARRIVE.TRANS64.A1T0 RZ, [R0+URZ+0x33450], RZ ;  /* 0x033450ff00ff79a7 */ /* 0x0221e6000810003f */
[----:B------:R-:W3:Y:S01]  /*2b240*/  LDL.LU R3, [R1+0x2f4] ;  /* 0x0002f40001037983 */ /* 0x000ee20000300800 */
[----:B0-----:R-:W-:-:S05]  /*2b250*/  @!P0 VIADD R0, R0, 0x33480 ;  /* 0x0003348000008836 */ /* 0x001fca0000000000 */
[----:B------:R-:W-:Y:S01]  /*2b260*/  @!P0 PRMT R0, RZ, 0x654, R0 ;  /* 0x00000654ff008816 */ /* 0x000fe20000000000 */
[----:B------:R-:W-:Y:S06]  /*2b270*/  BAR.SYNC.DEFER_BLOCKING 0x2, 0x80 ;  /* 0x0082000000007b1d */ /* 0x000fec0000010000 */
[----:B------:R2:W-:Y:S02]  /*2b280*/  @!P0 SYNCS.ARRIVE.TRANS64.RED.A1T0 RZ, [R0+URZ], RZ ;  /* 0x000000ff00ff89a7 */ /* 0x0005e4000810043f */
[----:B--2---:R-:W-:-:S05]  /*2b290*/  VIADD R0, R2, 0x1 ;  /* 0x0000000102007836 */ /* 0x004fca0000000000 */
[----:B------:R-:W-:-:S04]  /*2b2a0*/  ISETP.NE.AND P0, PT, R0, 0x2, PT ;  /* 0x000000020000780c */ /* 0x000fc80003f05270 */
[----:B------:R-:W-:Y:S02]  /*2b2b0*/  SEL R2, RZ, 0x1, P0 ;  /* 0x00000001ff027807 */ /* 0x000fe40000000000 */
[----:B------:R-:W-:Y:S02]  /*2b2c0*/  SEL R0, R0, RZ, P0 ;  /* 0x000000ff00007207 */ /* 0x000fe40000000000 */
[----:B---3--:R-:W-:-:S03]  /*2b2d0*/  LOP3.LUT R3, R3, R2, RZ, 0x3c, !PT ;  /* 0x0000000203037212 */ /* 0x008fc600078e3cff */
[----:B------:R0:W-:Y:S04]  /*2b2e0*/  STL [R1+0x2dc], R0 ;  /* 0x0002dc0001007387 */ /* 0x0001e80000100800 */
[----:B------:R0:W-:Y:S02]  /*2b2f0*/  STL [R1+0x2f4], R3 ;  /* 0x0002f40301007387 */ /* 0x0001e40000100800 */
.L_x_4725:
[----:B------:R-:W-:-:S13]  /*2b300*/  LOP3.LUT P0, RZ, R17, 0x2, RZ, 0xc0, !PT ;  /* 0x0000000211ff7812 */ /* 0x000fda000780c0ff */
[----:B------:R-:W-:Y:S05]  /*2b310*/  @!P0 BRA `(.L_x_4783) ;  /* 0x0000000000288947 */ /* 0x000fea0003800000 */
[----:B------:R-:W-:Y:S05]  /*2b320*/  WARPSYNC.ALL ;  /* 0x0000000000007948 */ /* 0x000fea0003800000 */
[----:B------:R-:W3:Y:S08]  /*2b330*/  S2UR UR5, SR_CgaCtaId ;  /* 0x00000000000579c3 */ /* 0x000ef00000008800 */
[----:B------:R-:W-:Y:S06]  /*2b340*/  BAR.SYNC.DEFER_BLOCKING 0x5, 0x180 ;  /* 0x0146000000007b1d */ /* 0x000fec0000010000 */
[----:B------:R-:W-:-:S02]  /*2b350*/  UMOV UR4, 0x400 ;  /* 0x0000040000047882 */ /* 0x000fc40000000000 */
[----:B---3--:R-:W-:-:S06]  /*2b360*/  ULEA UR4, UR5, UR4, 0x18 ;  /* 0x0000000405047291 */ /* 0x008fcc000f8ec03f */
[----:B------:R-:W-:-:S05]  /*2b370*/  IMAD.U32 R19, RZ, RZ, UR4 ;  /* 0x00000004ff137e24 */ /* 0x000fca000f8e00ff */
[----:B------:R-:W3:Y:S04]  /*2b380*/  LDS.128 R4, [R19+0x334d0] ;  /* 0x0334d00013047984 */ /* 0x000ee80000000c00 */
[----:B---3--:R3:W-:Y:S01]  /*2b390*/  STL.128 [R1+0x2e0], R4 ;  /* 0x0002e00401007387 */ /* 0x0087e20000100c00 */
[----:B------:R-:W-:Y:S06]  /*2b3a0*/  BAR.ARV 0x4, 0x180 ;  /* 0x0106000000007b1d */ /* 0x000fec0000002000 */
[----:B------:R-:W-:Y:S05]  /*2b3b0*/  BRA `(.L_x_4784) ;  /* 0x0000001000347947 */ /* 0x000fea0003800000 */
.L_x_4783:
[----:B0-2---:R-:W0:Y:S01]  /*2b3c0*/  S2R R0, SR_TID.X ;  /* 0x0000000000007919 */ /* 0x005e220000002100 */
[----:B------:R-:W-:Y:S01]  /*2b3d0*/  UMOV UR4, 0xffffffff ;  /* 0xffffffff00047882 */ /* 0x000fe20000000000 */
[----:B0-----:R-:W-:-:S04]  /*2b3e0*/  LOP3.LUT R16, R0, 0x1f, RZ, 0xc0, !PT ;  /* 0x0000001f00107812 */ /* 0x001fc800078ec0ff */
[----:B------:R-:W-:Y:S01]  /*2b3f0*/  ISETP.NE.AND P0, PT, R16, 0x1f, PT ;  /* 0x0000001f1000780c */ /* 0x000fe20003f05270 */
[----:B------:R-:W-:-:S12]  /*2b400*/  BRA.DIV UR4, `(.L_x_4785) ;  /* 0x0000002a04207947 */ /* 0x000fd8000b800000 */
[----:B------:R-:W2:Y:S01]  /*2b410*/  LDL R3, [R1+0x2ec] ;  /* 0x0002ec0001037983 */ /* 0x000ea20000100800 */
[----:B------:R-:W-:-:S03]  /*2b420*/  ULDC UR4, c[0x0][0xc3c] ;  /* 0x00030f0000047ab9 */ /* 0x000fc60000000800 */
[----:B------:R-:W3:Y:S01]  /*2b430*/  LDL.LU R2, [R1+0x2e0] ;  /* 0x0002e00001027983 */ /* 0x000ee20000300800 */
[----:B--2---:R-:W-:-:S05]  /*2b440*/  IMAD.IADD R0, R3, 0x1, R16 ;  /* 0x0000000103007824 */ /* 0x004fca00078e0210 */
[----:B------:R-:W-:Y:S01]  /*2b450*/  ISETP.GE.OR P1, PT, R0, UR4, !P0 ;  /* 0x0000000400007c0c */ /* 0x000fe2000c726670 */
[----:B---3--:R-:W-:-:S12]  /*2b460*/  IMAD.MOV.U32 R10, RZ, RZ, R2 ;  /* 0x000000ffff0a7224 */ /* 0x008fd800078e0002 */
[----:B------:R-:W0:Y:S08]  /*2b470*/  @!P1 LDC.64 R2, c[0x0][0xc80] ;  /* 0x00032000ff029b82 */ /* 0x000e300000000a00 */
[----:B------:R-:W2:Y:S01]  /*2b480*/  @!P1 LDC.64 R6, c[0x0][0xc78] ;  /* 0x00031e00ff069b82 */ /* 0x000ea20000000a00 */
[----:B0-----:R-:W-:-:S05]  /*2b490*/  @!P1 IMAD.WIDE R2, R0, 0x4, R2 ;  /* 0x0000000400029825 */ /* 0x001fca00078e0202 */
[----:B------:R2:W3:Y:S02]  /*2b4a0*/  @!P1 LDG.E R8, desc[UR50][R2.64] ;  /* 0x0000003202089981 */ /* 0x0004e4000c1e1900 */
[----:B--2---:R-:W-:-:S06]  /*2b4b0*/  @!P1 IMAD.WIDE R2, R0, 0x4, R6 ;  /* 0x0000000400029825 */ /* 0x004fcc00078e0206 */
[----:B------:R-:W2:Y:S01]  /*2b4c0*/  @!P1 LDG.E R2, desc[UR50][R2.64] ;  /* 0x0000003202029981 */ /* 0x000ea2000c1e1900 */
[----:B------:R-:W-:Y:S02]  /*2b4d0*/  IMAD.MOV.U32 R4, RZ, RZ, RZ ;  /* 0x000000ffff047224 */ /* 0x000fe400078e00ff */
[----:B------:R-:W-:Y:S01]  /*2b4e0*/  IMAD.MOV.U32 R6, RZ, RZ, RZ ;  /* 0x000000ffff067224 */ /* 0x000fe200078e00ff */
[C---:B------:R-:W-:Y:S02]  /*2b4f0*/  ISETP.GE.U32.AND P2, PT, R16.reuse, 0x2, PT ;  /* 0x000000021000780c */ /* 0x040fe40003f46070 */
[C---:B------:R-:W-:Y:S02]  /*2b500*/  ISETP.GE.U32.AND P3, PT, R16.reuse, 0x4, PT ;  /* 0x000000041000780c */ /* 0x040fe40003f66070 */
[C---:B------:R-:W-:Y:S02]  /*2b510*/  ISETP.GE.U32.AND P4, PT, R16.reuse, 0x8, PT ;  /* 0x000000081000780c */ /* 0x040fe40003f86070 */
[----:B------:R-:W-:Y:S01]  /*2b520*/  ISETP.GE.U32.AND P5, PT, R16, 0x10, PT ;  /* 0x000000101000780c */ /* 0x000fe20003fa6070 */
[----:B------:R-:W-:Y:S04]  /*2b530*/  SHFL.IDX PT, R5, R10, RZ, 0x1f ;  /* 0x00001fff0a057589 */ /* 0x000fe800000e0000 */
[----:B------:R-:W-:Y:S01]  /*2b540*/  SHFL.IDX PT, R0, R10, 0x1, 0x1f ;  /* 0x00201f000a007f89 */ /* 0x000fe200000e0000 */
[----:B---3--:R-:W-:-:S02]  /*2b550*/  @!P1 IMAD.MOV.U32 R4, RZ, RZ, R8 ;  /* 0x000000ffff049224 */ /* 0x008fc400078e0008 */
[----:B--2---:R-:W-:-:S04]  /*2b560*/  @!P1 IMAD.MOV.U32 R6, RZ, RZ, R2 ;  /* 0x000000ffff069224 */ /* 0x004fc800078e0002 */
[----:B------:R-:W-:-:S05]  /*2b570*/  IMAD R2, R6, R4, RZ ;  /* 0x0000000406027224 */ /* 0x000fca00078e02ff */
[----:B------:R-:W0:Y:S01]  /*2b580*/  SHFL.UP PT, R3, R2, 0x1, RZ ;  /* 0x0420000002037989 */ /* 0x000e2200000e00ff */
[----:B------:R-:W-:-:S04]  /*2b590*/  ISETP.NE.AND P1, PT, R16, RZ, PT ;  /* 0x000000ff1000720c */ /* 0x000fc80003f25270 */
        /* <DEDUP_REMOVED lines=14> */
[----:B------:R0:W2:Y:S01]  /*2b680*/  SHFL.IDX PT, R9, R7, 0x1f, 0x1f ;  /* 0x03e01f0007097f89 */ /* 0x0000a200000e0000 */
[----:B------:R-:W-:-:S07]  /*2b690*/  IMAD.MOV.U32 R8, RZ, RZ, RZ ;  /* 0x000000ffff087224 */ /* 0x000fce00078e00ff */
.L_x_4869:
[----:B------:R-:W-:Y:S02]  /*2b6a0*/  ULDC UR4, c[0x0][0xc38] ;  /* 0x00030e0000047ab9 */ /* 0x000fe40000000800 */
[----:B------:R-:W-:-:S04]  /*2b6b0*/  IMAD.U32 R2, RZ, RZ, UR4 ;  /* 0x00000004ff027e24 */ /* 0x000fc8000f8e00ff */
[----:B--2---:R-:W-:-:S04]  /*2b6c0*/  IMAD R9, R9, R2, RZ ;  /* 0x0000000209097224 */ /* 0x004fc800078e02ff */
[----:B------:R-:W-:-:S05]  /*2b6d0*/  IMAD.IADD R0, R0, 0x1, R9 ;  /* 0x0000000100007824 */ /* 0x000fca00078e0209 */
[----:B------:R-:W-:-:S13]  /*2b6e0*/  ISETP.GT.AND P6, PT, R0, R5, PT ;  /* 0x000000050000720c */ /* 0x000fda0003fc4270 */
[----:B------:R-:W-:Y:S05]  /*2b6f0*/  @P6 BRA `(.L_x_4786) ;  /* 0x0000000000ac6947 */ /* 0x000fea0003800000 */
.L_x_4789:
        /* <DEDUP_REMOVED lines=15> */
[----:B--2---:R-:W-:-:S04]  /*2b7f0*/  @!P6 IMAD.WIDE R2, R6, 0x4, R2 ;  /* 0x000000040602e825 */ /* 0x004fc800078e0202 */
[----:B------:R-:W-:-:S06]  /*2b800*/  IMAD.MOV.U32 R6, RZ, RZ, RZ ;  /* 0x000000ffff067224 */ /* 0x000fcc00078e00ff */
        /* <DEDUP_REMOVED lines=18> */
[----:B0-----:R-:W-:-:S05]  /*2b930*/  IMAD.IADD R7, R2, 0x1, R3 ;  /* 0x0000000102077824 */ /* 0x001fca00078e0203 */
[----:B------:R0:W2:Y:S02]  /*2b940*/  SHFL.IDX PT, R9, R7, 0x1f, 0x1f ;  /* 0x03e01f0007097f89 */ /* 0x0000a400000e0000 */
.L_x_4877:
[----:B------:R-:W-:Y:S02]  /*2b950*/  ULDC UR4, c[0x0][0xc38] ;  /* 0x00030e0000047ab9 */ /* 0x000fe40000000800 */
[----:B------:R-:W-:-:S04]  /*2b960*/  IMAD.U32 R2, RZ, RZ, UR4 ;  /* 0x00000004ff027e24 */ /* 0x000fc8000f8e00ff */
[----:B--2---:R-:W-:-:S04]  /*2b970*/  IMAD R9, R9, R2, RZ ;  /* 0x0000000209097224 */ /* 0x004fc800078e02ff */
[----:B------:R-:W-:-:S05]  /*2b980*/  IMAD.IADD R0, R9, 0x1, R0 ;  /* 0x0000000109007824 */ /* 0x000fca00078e0200 */
[----:B------:R-:W-:-:S13]  /*2b990*/  ISETP.GT.AND P6, PT, R0, R5, PT ;  /* 0x000000050000720c */ /* 0x000fda0003fc4270 */
[----:B------:R-:W-:Y:S05]  /*2b9a0*/  @!P6 BRA `(.L_x_4789) ;  /* 0xfffffffc0054e947 */ /* 0x000fea000383ffff */
.L_x_4786:
[----:B------:R-:W-:Y:S01]  /*2b9b0*/  IMAD.IADD R9, R0, 0x1, -R9 ;  /* 0x0000000100097824 */ /* 0x000fe200078e0a09 */
[----:B------:R-:W-:-:S03]  /*2b9c0*/  UMOV UR4, 0xffffffff ;  /* 0xffffffff00047882 */ /* 0x000fc60000000000 */
[----:B------:R-:W-:-:S05]  /*2b9d0*/  IMAD R0, R7, R2, R9 ;  /* 0x0000000207007224 */ /* 0x000fca00078e0209 */
[----:B------:R-:W-:Y:S01]  /*2b9e0*/  ISETP.GT.AND P6, PT, R0, R5, PT ;  /* 0x000000050000720c */ /* 0x000fe20003fc4270 */
[----:B------:R-:W-:-:S12]  /*2b9f0*/  BRA.DIV UR4, `(.L_x_4790) ;  /* 0x0000002a04dc7947 */ /* 0x000fd8000b800000 */
[----:B------:R-:W2:Y:S01]  /*2ba00*/  LDL.LU R10, [R1+0x2ec] ;  /* 0x0002ec00010a7983 */ /* 0x000ea20000300800 */
[----:B------:R-:W-:-:S04]  /*2ba10*/  VOTE.ANY R0, PT, !P6 ;  /* 0x0000000000007806 */ /* 0x000fc800070e0100 */
[----:B------:R-:W3:Y:S02]  /*2ba20*/  POPC R3, R0 ;  /* 0x0000000000037309 */ /* 0x000ee40000000000 */
[----:B---3--:R3:W4:Y:S04]  /*2ba30*/  SHFL.IDX PT, R4, R4, R3, 0x1f ;  /* 0x00001f0304047589 */ /* 0x00872800000e0000 */
[----:B------:R3:W0:Y:S01]  /*2ba40*/  SHFL.IDX PT, R6, R6, R3, 0x1f ;  /* 0x00001f0306067589 */ /* 0x00062200000e0000 */
[----:B--2---:R-:W-:-:S05]  /*2ba50*/  IMAD.IADD R10, R3, 0x1, R10 ;  /* 0x00000001030a7824 */ /* 0x004fca00078e020a */
[----:B0---4-:R3:W-:Y:S02]  /*2ba60*/  STL [R1+0x2ec], R10 ;  /* 0x0002ec0a01007387 */ /* 0x0117e40000100800 */
.L_x_4882:
[----:B------:R-:W-:-:S13]  /*2ba70*/  ISETP.NE.AND P0, PT, R0, RZ, PT ;  /* 0x000000ff0000720c */ /* 0x000fda0003f05270 */
[----:B------:R-:W-:Y:S05]  /*2ba80*/  @!P0 BRA `(.L_x_4791) ;  /* 0x0000000000148947 */ /* 0x000fea0003800000 */
[----:B------:R-:W-:Y:S01]  /*2ba90*/  UMOV UR4, 0xffffffff ;  /* 0xffffffff00047882 */ /* 0x000fe20000000000 */
[----:B---3--:R-:W-:Y:S02]  /*2baa0*/  VIADD R3, R3, 0xffffffff ;  /* 0xffffffff03037836 */ /* 0x008fe40000000000 */
[----:B------:R-:W-:Y:S05]  /*2bab0*/  BRA.DIV UR4, `(.L_x_4792) ;  /* 0x0000002e04147947 */ /* 0x000fea000b800000 */
[----:B------:R2:W3:Y:S02]  /*2bac0*/  SHFL.IDX PT, R3, R7, R3, 0x1f ;  /* 0x00001f0307037589 */ /* 0x0004e400000e0000 */
.L_x_4885:
[----:B---3--:R-:W-:-:S07]  /*2bad0*/  IMAD.MOV.U32 R8, RZ, RZ, R3 ;  /* 0x000000ffff087224 */ /* 0x008fce00078e0003 */
.L_x_4791:
[----:B------:R-:W-:Y:S01]  /*2bae0*/  ISETP.NE.AND P0, PT, R6, 0x1, PT ;  /* 0x000000010600780c */ /* 0x000fe20003f05270 */
[----:B------:R-:W-:-:S05]  /*2baf0*/  IMAD R0, R8, R2, R9 ;  /* 0x0000000208007224 */ /* 0x000fca00078e0209 */
[----:B------:R4:W-:Y:S02]  /*2bb00*/  STL [R1+0x2e0], R0 ;  /* 0x0002e00001007387 */ /* 0x0009e40000100800 */
[----:B----4-:R-:W-:-:S05]  /*2bb10*/  IMAD.IADD R0, R5, 0x1, -R0 ;  /* 0x0000000105007824 */ /* 0x010fca00078e0a00 */
[----:B------:R-:W-:Y:S05]  /*2bb20*/  @!P0 BRA `(.L_x_4793) ;  /* 0x0000000000e48947 */ /* 0x000fea0003800000 */
[----:B------:R-:W-:-:S04]  /*2bb30*/  IABS R5, R4 ;  /* 0x0000000400057213 */ /* 0x000fc80000000000 */
[----:B------:R-:W4:Y:S08]  /*2bb40*/  I2F.RP R2, R5 ;  /* 0x0000000500027306 */ /* 0x000f300000209400 */
[----:B----4-:R-:W4:Y:S02]  /*2bb50*/  MUFU.RCP R2, R2 ;  /* 0x0000000200027308 */ /* 0x010f240000001000 */
[----:B----4-:R-:W-:-:S06]  /*2bb60*/  VIADD R2, R2, 0xffffffe ;  /* 0x0ffffffe02027836 */ /* 0x010fcc0000000000 */
[----:B---3--:R-:W3:Y:S02]  /*2bb70*/  F2I.FTZ.U32.TRUNC.NTZ R3, R2 ;  /* 0x0000000200037305 */ /* 0x008ee4000021f000 */
[----:B---3--:R-:W-:-:S04]  /*2bb80*/  IMAD.MOV R2, RZ, RZ, -R3 ;  /* 0x000000ffff027224 */ /* 0x008fc800078e0a03 */
        /* <DEDUP_REMOVED lines=14> */
[----:B------:R-:W3:Y:S07]  /*2bc70*/  I2F.RP R2, R5 ;  /* 0x0000000500027306 */ /* 0x000eee0000209400 */
[----:B------:R-:W-:Y:S01]  /*2bc80*/  @P0 VIADD R8, R8, 0x1 ;  /* 0x0000000108080836 */ /* 0x000fe20000000000 */
[----:B---3--:R-:W3:Y:S02]  /*2bc90*/  MUFU.RCP R2, R2 ;  /* 0x0000000200027308 */ /* 0x008ee40000001000 */
[----:B---3--:R-:W-:-:S06]  /*2bca0*/  VIADD R2, R2, 0xffffffe ;  /* 0x0ffffffe02027836 */ /* 0x008fcc0000000000 */
[----:B------:R-:W3:Y:S02]  /*2bcb0*/  F2I.FTZ.U32.TRUNC.NTZ R3, R2 ;  /* 0x0000000200037305 */ /* 0x000ee4000021f000 */
[----:B---3--:R-:W-:-:S04]  /*2bcc0*/  IMAD.MOV R2, RZ, RZ, -R3 ;  /* 0x000000ffff027224 */ /* 0x008fc800078e0a03 */
[----:B--2---:R-:W-:Y:S02]  /*2bcd0*/  IMAD R7, R2, R5, RZ ;  /* 0x0000000502077224 */ /* 0x004fe400078e02ff */
        /* <DEDUP_REMOVED lines=30> */
.L_x_4793:
[----:B---3--:R-:W3:Y:S01]  /*2bec0*/  LDL R3, [R1+0x2ec] ;  /* 0x0002ec0001037983 */ /* 0x008ee20000100800 */
[----:B--2---:R-:W3:Y:S02]  /*2bed0*/  LDC.64 R6, c[0x0][0xc90] ;  /* 0x00032400ff067b82 */ /* 0x004ee40000000a00 */
[----:B---3--:R-:W-:-:S05]  /*2bee0*/  IMAD.WIDE R6, R3, 0x4, R6 ;  /* 0x0000000403067825 */ /* 0x008fca00078e0206 */
[----:B------:R-:W2:Y:S02]  /*2bef0*/  LDG.E R3, desc[UR50][R6.64] ;  /* 0x0000003206037981 */ /* 0x000ea4000c1e1900 */
[----:B--2---:R-:W-:-:S05]  /*2bf00*/  IMAD R5, R4, R3, RZ ;  /* 0x0000000304057224 */ /* 0x004fca00078e02ff */
[----:B------:R-:W-:-:S04]  /*2bf10*/  IABS R8, R5 ;  /* 0x0000000500087213 */ /* 0x000fc80000000000 */
[----:B------:R-:W2:Y:S08]  /*2bf20*/  I2F.RP R6, R8 ;  /* 0x0000000800067306 */ /* 0x000eb00000209400 */
[----:B--2---:R-:W2:Y:S02]  /*2bf30*/  MUFU.RCP R6, R6 ;  /* 0x0000000600067308 */ /* 0x004ea40000001000 */
[----:B--2---:R-:W-:-:S06]  /*2bf40*/  VIADD R6, R6, 0xffffffe ;  /* 0x0ffffffe06067836 */ /* 0x004fcc0000000000 */
[----:B------:R-:W2:Y:S02]  /*2bf50*/  F2I.FTZ.U32.TRUNC.NTZ R7, R6 ;  /* 0x0000000600077305 */ /* 0x000ea4000021f000 */
[----:B--2---:R-:W-:-:S04]  /*2bf60*/  IMAD.MOV R6, RZ, RZ, -R7 ;  /* 0x000000ffff067224 */ /* 0x004fc800078e0a07 */
        /* <DEDUP_REMOVED lines=24> */
[----:B------:R-:W2:Y:S08]  /*2c0f0*/  I2F.RP R2, R9 ;  /* 0x0000000900027306 */ /* 0x000eb00000209400 */
[----:B--2---:R-:W2:Y:S02]  /*2c100*/  MUFU.RCP R2, R2 ;  /* 0x0000000200027308 */ /* 0x004ea40000001000 */
[----:B--2---:R-:W-:-:S06]  /*2c110*/  VIADD R2, R2, 0xffffffe ;  /* 0x0ffffffe02027836 */ /* 0x004fcc0000000000 */
[----:B------:R2:W3:Y:S02]  /*2c120*/  F2I.FTZ.U32.TRUNC.NTZ R3, R2 ;  /* 0x0000000200037305 */ /* 0x0004e4000021f000 */
[----:B--2---:R-:W-:Y:S02]  /*2c130*/  IMAD.MOV.U32 R2, RZ, RZ, RZ ;  /* 0x000000ffff027224 */ /* 0x004fe400078e00ff */
[----:B---3--:R-:W-:-:S04]  /*2c140*/  IMAD.MOV R0, RZ, RZ, -R3 ;  /* 0x000000ffff007224 */ /* 0x008fc800078e0a03 */
        /* <DEDUP_REMOVED lines=15> */
[----:B------:R-:W-:-:S04]  /*2c240*/  @P0 VIADD R2, R2, 0x1 ;  /* 0x0000000102020836 */ /* 0x000fc80000000000 */
[----:B------:R-:W-:-:S04]  /*2c250*/  IMAD.MOV.U32 R0, RZ, RZ, R2 ;  /* 0x000000ffff007224 */ /* 0x000fc800078e0002 */
[----:B------:R-:W-:Y:S01]  /*2c260*/  @!P2 IMAD.MOV R0, RZ, RZ, -R0 ;  /* 0x000000ffff00a224 */ /* 0x000fe200078e0a00 */
[----:B------:R-:W-:Y:S01]  /*2c270*/  @!P1 LOP3.LUT R0, RZ, R8, RZ, 0x33, !PT ;  /* 0x00000008ff009212 */ /* 0x000fe200078e33ff */
[----:B------:R-:W-:-:S04]  /*2c280*/  IMAD.MOV R8, RZ, RZ, -R8 ;  /* 0x000000ffff087224 */ /* 0x000fc800078e0a08 */
[----:B------:R-:W-:-:S05]  /*2c290*/  IMAD R2, R0, R8, R6 ;  /* 0x0000000800027224 */ /* 0x000fca00078e0206 */
[----:B------:R2:W-:Y:S02]  /*2c2a0*/  STL [R1+0x2e8], R2 ;  /* 0x0002e80201007387 */ /* 0x0005e40000100800 */
.L_x_4794:
[----:B------:R-:W-:-:S05]  /*2c2b0*/  LOP3.LUT R0, RZ, R0, RZ, 0x33, !PT ;  /* 0x00000000ff007212 */ /* 0x000fca00078e33ff */
[----:B------:R-:W-:-:S05]  /*2c2c0*/  IMAD.IADD R0, R4, 0x1, R0 ;  /* 0x0000000104007824 */ /* 0x000fca00078e0200 */
[----:B------:R4:W-:Y:S01]  /*2c2d0*/  STL [R1+0x2e4], R0 ;  /* 0x0002e40001007387 */ /* 0x0009e20000100800 */
[----:B------:R-:W-:Y:S05]  /*2c2e0*/  BRA `(.L_x_4795) ;  /* 0x0000000000287947 */ /* 0x000fea0003800000 */
.L_x_4787:
[----:B------:R-:W-:Y:S01]  /*2c2f0*/  UMOV UR4, URZ ;  /* 0x0000003f00047c82 */ /* 0x000fe20008000000 */
[----:B------:R-:W-:Y:S01]  /*2c300*/  UMOV UR5, URZ ;  /* 0x0000003f00057c82 */ /* 0x000fe20008000000 */
[----:B------:R-:W-:Y:S01]  /*2c310*/  ULDC UR6, c[0x0][0xc3c] ;  /* 0x00030f0000067ab9 */ /* 0x000fe20000000800 */
[----:B------:R-:W-:Y:S01]  /*2c320*/  IMAD.U32 R3, RZ, RZ, UR4 ;  /* 0x00000004ff037e24 */ /* 0x000fe2000f8e00ff */
[----:B------:R2:W-:Y:S01]  /*2c330*/  STL [R1+0x2e0], R5 ;  /* 0x0002e00501007387 */ /* 0x0005e20000100800 */
[----:B------:R-:W-:Y:S02]  /*2c340*/  IMAD.U32 R2, RZ, RZ, UR5 ;  /* 0x00000005ff027e24 */ /* 0x000fe4000f8e00ff */
[----:B------:R-:W-:Y:S01]  /*2c350*/  IMAD.U32 R0, RZ, RZ, UR6 ;  /* 0x00000006ff007e24 */ /* 0x000fe2000f8e00ff */
[----:B------:R2:W-:Y:S04]  /*2c360*/  STL [R1+0x2e4], R3 ;  /* 0x0002e40301007387 */ /* 0x0005e80000100800 */
[----:B------:R2:W-:Y:S04]  /*2c370*/  STL [R1+0x2ec], R0 ;  /* 0x0002ec0001007387 */ /* 0x0005e80000100800 */
[----:B------:R2:W-:Y:S02]  /*2c380*/  STL [R1+0x2e8], R2 ;  /* 0x0002e80201007387 */ /* 0x0005e40000100800 */
.L_x_4795:
[----:B--23--:R-:W0:Y:S04]  /*2c390*/  LDL R2, [R1+0x2ec] ;  /* 0x0002ec0001027983 */ /* 0x00ce280000100800 */
[----:B------:R-:W2:Y:S04]  /*2c3a0*/  LDL R3, [R1+0x2e8] ;  /* 0x0002e80001037983 */ /* 0x000ea80000100800 */
[----:B------:R-:W3:Y:S04]  /*2c3b0*/  LDL R4, [R1+0x2e0] ;  /* 0x0002e00001047983 */ /* 0x000ee80000100800 */
[----:B------:R-:W3:Y:S01]  /*2c3c0*/  LDL R5, [R1+0x2e4] ;  /* 0x0002e40001057983 */ /* 0x000ee20000100800 */
[----:B----4-:R-:W4:Y:S01]  /*2c3d0*/  S2R R0, SR_TID.X ;  /* 0x0000000000007919 */ /* 0x010f220000002100 */
[----:B------:R-:W-:Y:S05]  /*2c3e0*/  WARPSYNC.ALL ;  /* 0x0000000000007948 */ /* 0x000fea0003800000 */
[----:B----4-:R-:W-:Y:S01]  /*2c3f0*/  LOP3.LUT R0, R0, 0x1f, RZ, 0xc0, !PT ;  /* 0x0000001f00007812 */ /* 0x010fe200078ec0ff */
[----:B------:R-:W-:Y:S03]  /*2c400*/  BAR.SYNC.DEFER_BLOCKING 0x4, 0x180 ;  /* 0x0106000000007b1d */ /* 0x000fe60000010000 */
[----:B------:R-:W-:-:S13]  /*2c410*/  ISETP.NE.AND P0, PT, R0, RZ, PT ;  /* 0x000000ff0000720c */ /* 0x000fda0003f05270 */
[----:B------:R-:W4:Y:S01]  /*2c420*/  @!P0 S2R R0, SR_CgaCtaId ;  /* 0x0000000000008919 */ /* 0x000f220000008800 */
[----:B0-----:R-:W-:Y:S01]  /*2c430*/  IMAD.MOV.U32 R7, RZ, RZ, R2 ;  /* 0x000000ffff077224 */ /* 0x001fe200078e0002 */
[----:B------:R-:W-:Y:S01]  /*2c440*/  @!P0 MOV R2, 0x400 ;  /* 0x0000040000028802 */ /* 0x000fe20000000f00 */
[----:B--2---:R-:W-:-:S03]  /*2c450*/  IMAD.MOV.U32 R6, RZ, RZ, R3 ;  /* 0x000000ffff067224 */ /* 0x004fc600078e0003 */
[----:B----4-:R-:W-:-:S05]  /*2c460*/  @!P0 LEA R19, R0, R2, 0x18 ;  /* 0x0000000200138211 */ /* 0x010fca00078ec0ff */
[----:B---3--:R4:W-:Y:S01]  /*2c470*/  @!P0 STS.128 [R19+0x334d0], R4 ;  /* 0x0334d00413008388 */ /* 0x0089e20000000c00 */
[----:B------:R-:W-:Y:S06]  /*2c480*/  BAR.ARV 0x5, 0x180 ;  /* 0x0146000000007b1d */ /* 0x000fec0000002000 */
.L_x_4784:
[----:B0-2---:R-:W2:Y:S01]  /*2c490*/  LDL R0, [R1+0x2ec] ;  /* 0x0002ec0001007983 */ /* 0x005ea20000100800 */
[----:B------:R-:W-:Y:S02]  /*2c4a0*/  ULDC UR4, c[0x0][0xc3c] ;  /* 0x00030f0000047ab9 */ /* 0x000fe40000000800 */
[----:B--2---:R-:W-:-:S13]  /*2c4b0*/  ISETP.GE.AND P0, PT, R0, UR4, PT ;  /* 0x0000000400007c0c */ /* 0x004fda000bf06270 */
[----:B------:R-:W-:Y:S05]  /*2c4c0*/  @!P0 BRA `(.L_x_4796) ;  /* 0xffffff8000e08947 */ /* 0x000fea000383ffff */
[----:B------:R-:W-:Y:S05]  /*2c4d0*/  BSYNC B7 ;  /* 0x0000000000077941 */ /* 0x000fea0003800000 */
.L_x_4660:
[----:B---3--:R-:W2:Y:S01]  /*2c4e0*/  LDL.LU R0, [R1+0x324] ;  /* 0x0003240001007983 */ /* 0x008ea20000300800 */
[----:B------:R-:W-:Y:S01]  /*2c4f0*/  BSSY B0, `(.L_x_4797) ;  /* 0x000000b000007945 */ /* 0x000fe20003800000 */
[----:B0---4-:R-:W0:Y:S01]  /*2c500*/  S2R R5, SR_CgaCtaId ;  /* 0x0000000000057919 */ /* 0x011e220000008800 */
[----:B--2---:R-:W-:-:S05]  /*2c510*/  VIADD R0, R0, 0x1 ;  /* 0x0000000100007836 */ /* 0x004fca0000000000 */
[----:B-1----:R-:W-:-:S04]  /*2c520*/  LEA.HI R2, R0, R0, RZ, 0x1 ;  /* 0x0000000000027211 */ /* 0x002fc800078f08ff */
[----:B------:R-:W-:-:S05]  /*2c530*/  LOP3.LUT R3, R2, 0xfffffffe, RZ, 0xc0, !PT ;  /* 0xfffffffe02037812 */ /* 0x000fca00078ec0ff */
[----:B------:R-:W-:Y:S01]  /*2c540*/  IMAD.IADD R3, R0, 0x1, -R3 ;  /* 0x0000000100037824 */ /* 0x000fe200078e0a03 */
[----:B------:R-:W-:-:S04]  /*2c550*/  MOV R0, 0x400 ;  /* 0x0000040000007802 */ /* 0x000fc80000000f00 */
[----:B0-----:R-:W-:Y:S02]  /*2c560*/  LEA R0, R5, R0, 0x18 ;  /* 0x0000000005007211 */ /* 0x001fe400078ec0ff */
[----:B------:R-:W-:-:S04]  /*2c570*/  SHF.L.U32 R3, R3, 0x1f, RZ ;  /* 0x0000001f03037819 */ /* 0x000fc800000006ff */
[----:B------:R-:W0:Y:S02]  /*2c580*/  SYNCS.PHASECHK.TRANS64.TRYWAIT P0, [R0+URZ+0x33420], R3 ;  /* 0x03342003000075a7 */ /* 0x000e24000800017f */
[----:B0-----:R-:W-:Y:S05]  /*2c590*/  @!P0 BRA `(.L_x_4798) ;  /* 0x0000002000888947 */ /* 0x001fea0003800000 */
.L_x_4886:
[----:B------:R-:W-:Y:S05]  /*2c5a0*/  BSYNC B0 ;  /* 0x0000000000007941 */ /* 0x000fea0003800000 */
.L_x_4797:
[----:B------:R-:W-:-:S03]  /*2c5b0*/  UMOV UR4, 0xffffffff ;  /* 0xffffffff00047882 */ /* 0x000fc60000000000 */
[----:B------:R-:W-:Y:S05]  /*2c5c0*/  BRA.DIV UR4, `(.L_x_4799) ;  /* 0x0000002204907947 */ /* 0x000fea000b800000 */
[----:B------:R-:W1:Y:S02]  /*2c5d0*/  S2R R2, SR_TID.X ;  /* 0x0000000000027919 */ /* 0x000e640000002100 */
[----:B-1----:R-:W-:-:S04]  /*2c5e0*/  SHF.R.U32.HI R2, RZ, 0x5, R2 ;  /* 0x00000005ff027819 */ /* 0x002fc80000011602 */
[----:B------:R-:W-:-:S05]  /*2c5f0*/  LOP3.LUT R2, R2, 0x3, RZ, 0xc0, !PT ;  /* 0x0000000302027812 */ /* 0x000fca00078ec0ff */
[----:B------:R1:W2:Y:S02]  /*2c600*/  SHFL.IDX PT, R14, R2, RZ, 0x1f ;  /* 0x00001fff020e7589 */ /* 0x0002a400000e0000 */
.L_x_4889:
[----:B--2---:R-:W-:Y:S01]  /*2c610*/  ISETP.NE.AND P0, PT, R14, RZ, PT ;  /* 0x000000ff0e00720c */ /* 0x004fe20003f05270 */
[----:B------:R-:W-:-:S12]  /*2c620*/  BSSY B0, `(.L_x_4800) ;  /* 0x000002e000007945 */ /* 0x000fd80003800000 */
[----:B------:R-:W-:Y:S05]  /*2c630*/  @P0 BRA `(.L_x_4801) ;  /* 0x0000000000b00947 */ /* 0x000fea0003800000 */
[----:B------:R-:W-:-:S03]  /*2c640*/  UMOV UR4, 0xffffffff ;  /* 0xffffffff00047882 */ /* 0x000fc60000000000 */
[----:B------:R-:W-:Y:S05]  /*2c650*/  BRA.DIV UR4, `(.L_x_4802) ;  /* 0x0000002204a07947 */ /* 0x000fea000b800000 */
[----:B------:R-:W-:-:S13]  /*2c660*/  ELECT P6, URZ, PT ;  /* 0x00000000003f782f */ /* 0x000fda00038c0000 */
.L_x_4892:
[----:B------:R-:W-:Y:S05]  /*2c670*/  @!P6 BRA `(.L_x_4801) ;  /* 0x0000000000a0e947 */ /* 0x000fea0003800000 */
[----:B------:R-:W-:-:S06]  /*2c680*/  ULOP3.LUT UR4, UR36, 0x2, URZ, 0xfc, !UPT ;  /* 0x0000000224047892 */ /* 0x000fcc000f8efc3f */
[----:B-1----:R-:W-:-:S05]  /*2c690*/  IMAD.U32 R2, RZ, RZ, UR4 ;  /* 0x00000004ff027e24 */ /* 0x002fca000f8e00ff */
[----:B------:R-:W-:-:S13]  /*2c6a0*/  ISETP.NE.AND P0, PT, R2, 0x3, PT ;  /* 0x000000030200780c */ /* 0x000fda0003f05270 */
[----:B------:R-:W-:Y:S05]  /*2c6b0*/  @!P0 BRA `(.L_x_4803) ;  /* 0x0000000000048947 */ /* 0x000fea0003800000 */
[----:B------:R-:W-:Y:S01]  /*2c6c0*/  BPT.TRAP 0x1 ;  /* 0x000000040000795c */ /* 0x000fe20000300000 */
.L_x_4803:
        /* <DEDUP_REMOVED lines=14> */
.L_x_4893:
[----:B------:R-:W1:Y:S02]  /*2c7b0*/  SYNCS.PHASECHK.TRANS64.TRYWAIT P1, [R7+URZ], R2 ;  /* 0x00000002070075a7 */ /* 0x000e64000802017f */
[----:B-1----:R-:W-:Y:S05]  /*2c7c0*/  @!P1 BRA `(.L_x_4805) ;  /* 0x0000002000789947 */ /* 0x002fea0003800000 */
.L_x_4894:
[----:B------:R-:W-:Y:S05]  /*2c7d0*/  @!P0 BRA `(.L_x_4806) ;  /* 0x0000000000048947 */ /* 0x000fea0003800000 */
[----:B------:R-:W-:Y:S01]  /*2c7e0*/  BPT.TRAP 0x1 ;  /* 0x000000040000795c */ /* 0x000fe20000300000 */
.L_x_4806:
[----:B------:R-:W2:Y:S02]  /*2c7f0*/  LDL.LU R4, [R1+0x2dc] ;  /* 0x0002dc0001047983 */ /* 0x000ea40000300800 */
[----:B--2---:R-:W-:-:S04]  /*2c800*/  IMAD R4, R4, 0x8, R0 ;  /* 0x0000000804047824 */ /* 0x004fc800078e0200 */
[----:B------:R-:W2:Y:S02]  /*2c810*/  SYNCS.PHASECHK.TRANS64.TRYWAIT P1, [R4+URZ+0x33460], R5 ;  /* 0x03346005040075a7 */ /* 0x000ea4000802017f */
[----:B--2---:R-:W-:Y:S05]  /*2c820*/  @!P1 BRA `(.L_x_4807) ;  /* 0x0000002000749947 */ /* 0x004fea0003800000 */
.L_x_4895:
[----:B------:R-:W-:Y:S05]  /*2c830*/  @!P0 BRA `(.L_x_4808) ;  /* 0x0000000000048947 */ /* 0x000fea0003800000 */
[----:B------:R-:W-:Y:S01]  /*2c840*/  BPT.TRAP 0x1 ;  /* 0x000000040000795c */ /* 0x000fe20000300000 */
.L_x_4808:
[----:B------:R-:W-:-:S04]  /*2c850*/  IMAD R3, R3, 0x8, R0 ;  /* 0x0000000803037824 */ /* 0x000fc800078e0200 */
[----:B------:R-:W3:Y:S02]  /*2c860*/  SYNCS.PHASECHK.TRANS64.TRYWAIT P1, [R3+URZ+0x33460], R2 ;  /* 0x03346002030075a7 */ /* 0x000ee4000802017f */
[----:B---3--:R-:W-:Y:S05]  /*2c870*/  @!P1 BRA `(.L_x_4809) ;  /* 0x0000002000749947 */ /* 0x008fea0003800000 */
.L_x_4896:
[----:B------:R-:W-:Y:S05]  /*2c880*/  @!P0 BRA `(.L_x_4810) ;  /* 0x0000000000048947 */ /* 0x000fea0003800000 */
[----:B------:R-:W-:Y:S01]  /*2c890*/  BPT.TRAP 0x1 ;  /* 0x000000040000795c */ /* 0x000fe20000300000 */
.L_x_4810:
[----:B------:R-:W4:Y:S02]  /*2c8a0*/  SYNCS.PHASECHK.TRANS64.TRYWAIT P0, [R4+URZ+0x33480], R5 ;  /* 0x03348005040075a7 */ /* 0x000f24000800017f */
[----:B----4-:R-:W-:Y:S05]  /*2c8b0*/  @!P0 BRA `(.L_x_4811) ;  /* 0x0000002000788947 */ /* 0x010fea0003800000 */
.L_x_4812:
[----:B------:R0:W0:Y:S02]  /*2c8c0*/  SYNCS.PHASECHK.TRANS64.TRYWAIT P0, [R3+URZ+0x33480], R2 ;  /* 0x03348002030075a7 */ /* 0x000024000800017f */
[----:B0-----:R-:W-:Y:S05]  /*2c8d0*/  @!P0 NANOSLEEP.SYNCS 0x989680 ;  /* 0x009896800000895d */ /* 0x001fea0003900000 */
[----:B------:R-:W0:Y:S02]  /*2c8e0*/  @!P0 SYNCS.PHASECHK.TRANS64 P0, [R3+URZ+0x33480], R2 ;  /* 0x03348002030085a7 */ /* 0x000e24000800007f */
[----:B0-----:R-:W-:Y:S05]  /*2c8f0*/  @!P0 BRA `(.L_x_4812) ;  /* 0xfffffffc00f08947 */ /* 0x001fea000383ffff */
.L_x_4801:
[----:B------:R-:W-:Y:S05]  /*2c900*/  BSYNC B0 ;  /* 0x0000000000007941 */ /* 0x000fea0003800000 */
.L_x_4800:
[----:B------:R-:W-:Y:S05]  /*2c910*/  EXIT ;  /* 0x000000000000794d */ /* 0x000fea0003800000 */
.L_x_4511:
[----:B0-----:R0:W1:Y:S02]  /*2c920*/  SYNCS.PHASECHK.TRANS64.TRYWAIT P1, [R54+URZ+0x334b0], R13 ;  /* 0x0334b00d360075a7 */ /* 0x001064000802017f */
[----:B-1----:R-:W-:Y:S05]  /*2c930*/  @!P1 NANOSLEEP.SYNCS 0x989680 ;  /* 0x009896800000995d */ /* 0x002fea0003900000 */
[----:B------:R-:W1:Y:S02]  /*2c940*/  @!P1 SYNCS.PHASECHK.TRANS64 P1, [R54+URZ+0x334b0], R13 ;  /* 0x0334b00d360095a7 */ /* 0x000e64000802007f */
[----:B-1----:R-:W-:Y:S05]  /*2c950*/  @!P1 BRA `(.L_x_4511) ;  /* 0xfffffffc00f09947 */ /* 0x002fea000383ffff */
[----:B------:R-:W-:Y:S05]  /*2c960*/  BRA `(.L_x_4813) ;  /* 0xfffffd78004c7947 */ /* 0x000fea000383ffff */
.L_x_4533:
[----:B------:R-:W-:Y:S02]  /*2c970*/  IMAD.MOV.U32 R12, RZ, RZ, RZ ;  /* 0x000000ffff0c7224 */ /* 0x000fe400078e00ff */
[----:B------:R-:W-:Y:S02]  /*2c980*/  IMAD.MOV.U32 R11, RZ, RZ, 0x1e1f ;  /* 0x00001e1fff0b7424 */ /* 0x000fe400078e00ff */
[----:B------:R-:W-:-:S07]  /*2c990*/  IMAD.MOV.U32 R15, RZ, RZ, -0x1 ;  /* 0xffffffffff0f7424 */ /* 0x000fce00078e00ff */
[----:B------:R-:W-:Y:S05]  /*2c9a0*/  WARPSYNC.COLLECTIVE R15, `(.L_x_4814) ;  /* 0x000000000f087348 */ /* 0x000fea0003c00000 */
[----:B------:R0:W1:Y:S02]  /*2c9b0*/  SHFL.IDX P6, R14, R13, R12, R11 ;  /* 0x0000000c0d0e7389 */ /* 0x00006400000c000b */
[----:B01----:R-:W-:Y:S01]  /*2c9c0*/  ENDCOLLECTIVE ;  /* 0x000000000000791b */ /* 0x003fe20003800000 */
.L_x_4814:
[----:B------:R-:W-:Y:S02]  /*2c9d0*/  IMAD.MOV.U32 R13, RZ, RZ, R3 ;  /* 0x000000ffff0d7224 */ /* 0x000fe400078e0003 */
[----:B------:R-:W-:-:S07]  /*2c9e0*/  IMAD.MOV.U32 R0, RZ, RZ, R14 ;  /* 0x000000ffff007224 */ /* 0x000fce00078e000e */
[----:B------:R-:W-:Y:S05]  /*2c9f0*/  WARPSYNC.COLLECTIVE R15, `(.L_x_4815) ;  /* 0x000000000f087348 */ /* 0x000fea0003c00000 */
[----:B------:R0:W1:Y:S02]  /*2ca00*/  SHFL.IDX P6, R14, R13, R12, R11 ;  /* 0x0000000c0d0e7389 */ /* 0x00006400000c000b */
[----:B01----:R-:W-:Y:S01]  /*2ca10*/  ENDCOLLECTIVE ;  /* 0x000000000000791b */ /* 0x003fe20003800000 */
.L_x_4815:
[----:B------:R-:W-:Y:S02]  /*2ca20*/  IMAD.MOV.U32 R13, RZ, RZ, R4 ;  /* 0x000000ffff0d7224 */ /* 0x000fe400078e0004 */
[----:B------:R-:W-:-:S07]  /*2ca30*/  IMAD.MOV.U32 R3, RZ, RZ, R14 ;  /* 0x000000ffff037224 */ /* 0x000fce00078e000e */
[----:B------:R-:W-:Y:S05]  /*2ca40*/  WARPSYNC.COLLECTIVE R15, `(.L_x_4816) ;  /* 0x000000000f087348 */ /* 0x000fea0003c00000 */
[----:B------:R0:W1:Y:S02]  /*2ca50*/  SHFL.IDX P6, R14, R13, R12, R11 ;  /* 0x0000000c0d0e7389 */ /* 0x00006400000c000b */
[----:B01----:R-:W-:Y:S01]  /*2ca60*/  ENDCOLLECTIVE ;  /* 0x000000000000791b */ /* 0x003fe20003800000 */
.L_x_4816:
[----:B------:R-:W-:Y:S02]  /*2ca70*/  IMAD.MOV.U32 R13, RZ, RZ, R5 ;  /* 0x000000ffff0d7224 */ /* 0x000fe400078e0005 */
[----:B------:R-:W-:-:S07]  /*2ca80*/  IMAD.MOV.U32 R4, RZ, RZ, R14 ;  /* 0x000000ffff047224 */ /* 0x000fce00078e000e */
[----:B------:R-:W-:Y:S05]  /*2ca90*/  WARPSYNC.COLLECTIVE R15, `(.L_x_4817) ;  /* 0x000000000f087348 */ /* 0x000fea0003c00000 */
[----:B------:R0:W1:Y:S02]  /*2caa0*/  SHFL.IDX P6, R14, R13, R12, R11 ;  /* 0x0000000c0d0e7389 */ /* 0x00006400000c000b */
[----:B01----:R-:W-:Y:S01]  /*2cab0*/  ENDCOLLECTIVE ;  /* 0x000000000000791b */ /* 0x003fe20003800000 */
.L_x_4817:
[----:B------:R-:W-:Y:S05]  /*2cac0*/  BRA `(.L_x_4818) ;  /* 0xfffffd9000c07947 */ /* 0x000fea000383ffff */
.L_x_4536:
[----:B-1----:R-:W-:-:S04]  /*2cad0*/  IMAD.U32 R3, RZ, RZ, UR38 ;  /* 0x00000026ff037e24 */ /* 0x002fc8000f8e00ff */
[----:B------:R1:W2:Y:S03]  /*2cae0*/  SYNCS.PHASECHK.TRANS64.TRYWAIT P0, [R3+URZ+0x33400], R0 ;  /* 0x03340000030075a7 */ /* 0x0002a6000800017f */
[----:B--2---:R-:W-:Y:S05]  /*2caf0*/  @!P0 NANOSLEEP.SYNCS 0x989680 ;  /* 0x009896800000895d */ /* 0x004fea0003900000 */
[----:B------:R-:W2:Y:S02]  /*2cb00*/  @!P0 SYNCS.PHASECHK.TRANS64 P0, [R3+URZ+0x33400], R0 ;  /* 0x03340000030085a7 */ /* 0x000ea4000800007f */
[----:B--2---:R-:W-:Y:S05]  /*2cb10*/  @!P0 BRA `(.L_x_4536) ;  /* 0xfffffffc00ec8947 */ /* 0x004fea000383ffff */
[----:B------:R-:W-:Y:S05]  /*2cb20*/  BRA `(.L_x_4819) ;  /* 0xfffffd9800147947 */ /* 0x000fea000383ffff */
.L_x_4548:
[----:B------:R-:W-:Y:S02]  /*2cb30*/  IMAD.MOV.U32 R12, RZ, RZ, RZ ;  /* 0x000000ffff0c7224 */ /* 0x000fe400078e00ff */
[----:B------:R-:W-:Y:S02]  /*2cb40*/  IMAD.MOV.U32 R11, RZ, RZ, 0x1e1f ;  /* 0x00001e1fff0b7424 */ /* 0x000fe400078e00ff */
[----:B------:R-:W-:-:S07]  /*2cb50*/  IMAD.MOV.U32 R15, RZ, RZ, -0x1 ;  /* 0xffffffffff0f7424 */ /* 0x000fce00078e00ff */
[----:B------:R-:W-:Y:S05]  /*2cb60*/  WARPSYNC.COLLECTIVE R15, `(.L_x_4820) ;  /* 0x000000000f087348 */ /* 0x000fea0003c00000 */
[----:B------:R0:W1:Y:S02]  /*2cb70*/  SHFL.IDX P6, R14, R13, R12, R11 ;  /* 0x0000000c0d0e7389 */ /* 0x00006400000c000b */
[----:B01----:R-:W-:Y:S01]  /*2cb80*/  ENDCOLLECTIVE ;  /* 0x000000000000791b */ /* 0x003fe20003800000 */
.L_x_4820:
[----:B------:R-:W-:Y:S02]  /*2cb90*/  IMAD.MOV.U32 R13, RZ, RZ, R3 ;  /* 0x000000ffff0d7224 */ /* 0x000fe400078e0003 */
[----:B------:R-:W-:-:S07]  /*2cba0*/  IMAD.MOV.U32 R0, RZ, RZ, R14 ;  /* 0x000000ffff007224 */ /* 0x000fce00078e000e */
[----:B------:R-:W-:Y:S05]  /*2cbb0*/  WARPSYNC.COLLECTIVE R15, `(.L_x_4821) ;  /* 0x000000000f087348 */ /* 0x000fea0003c00000 */
[----:B------:R0:W1:Y:S02]  /*2cbc0*/  SHFL.IDX P6, R14, R13, R12, R11 ;  /* 0x0000000c0d0e7389 */ /* 0x00006400000c000b */
[----:B01----:R-:W-:Y:S01]  /*2cbd0*/  ENDCOLLECTIVE ;  /* 0x000000000000791b */ /* 0x003fe20003800000 */
.L_x_4821:
[----:B------:R-:W-:Y:S02]  /*2cbe0*/  IMAD.MOV.U32 R13, RZ, RZ, R20 ;  /* 0x000000ffff0d7224 */ /* 0x000fe400078e0014 */
[----:B------:R-:W-:-:S07]  /*2cbf0*/  IMAD.MOV.U32 R3, RZ, RZ, R14 ;  /* 0x000000ffff037224 */ /* 0x000fce00078e000e */
[----:B------:R-:W-:Y:S05]  /*2cc00*/  WARPSYNC.COLLECTIVE R15, `(.L_x_4822) ;  /* 0x000000000f087348 */ /* 0x000fea0003c00000 */
[----:B------:R0:W1:Y:S02]  /*2cc10*/  SHFL.IDX P6, R14, R13, R12, R11 ;  /* 0x0000000c0d0e7389 */ /* 0x00006400000c000b */
[----:B01----:R-:W-:Y:S01]  /*2cc20*/  ENDCOLLECTIVE ;  /* 0x000000000000791b */ /* 0x003fe20003800000 */
.L_x_4822:
[----:B------:R-:W-:Y:S02]  /*2cc30*/  IMAD.MOV.U32 R13, RZ, RZ, R21 ;  /* 0x000000ffff0d7224 */ /* 0x000fe400078e0015 */
[----:B------:R-:W-:-:S07]  /*2cc40*/  IMAD.MOV.U32 R20, RZ, RZ, R14 ;  /* 0x000000ffff147224 */ /* 0x000fce00078e000e */
[----:B------:R-:W-:Y:S05]  /*2cc50*/  WARPSYNC.COLLECTIVE R15, `(.L_x_4823) ;  /* 0x000000000f087348 */ /* 0x000fea0003c00000 */
[----:B------:R0:W1:Y:S02]  /*2cc60*/  SHFL.IDX P6, R14, R13, R12, R11 ;  /* 0x0000000c0d0e7389 */ /* 0x00006400000c000b */
[----:B01----:R-:W-:Y:S01]  /*2cc70*/  ENDCOLLECTIVE ;  /* 0x000000000000791b */ /* 0x003fe20003800000 */
.L_x_4823:
[----:B------:R-:W-:Y:S01]  /*2cc80*/  IMAD.MOV.U32 R21, RZ, RZ, R14 ;  /* 0x000000ffff157224 */ /* 0x000fe200078e000e */
[----:B------:R-:W-:Y:S06]  /*2cc90*/  BRA `(.L_x_4824) ;  /* 0xfffffdc8000c7947 */ /* 0x000fec000383ffff */
.L_x_4551:
[----:B-1----:R-:W-:-:S04]  /*2cca0*/  IMAD.U32 R3, RZ, RZ, UR38 ;  /* 0x00000026ff037e24 */ /* 0x002fc8000f8e00ff */
[----:B------:R1:W2:Y:S03]  /*2ccb0*/  SYNCS.PHASECHK.TRANS64.TRYWAIT P0, [R3+URZ+0x33400], R0 ;  /* 0x03340000030075a7 */ /* 0x0002a6000800017f */
[----:B--2---:R-:W-:Y:S05]  /*2ccc0*/  @!P0 NANOSLEEP.SYNCS 0x989680 ;  /* 0x009896800000895d */ /* 0x004fea0003900000 */
[----:B------:R-:W2:Y:S02]  /*2ccd0*/  @!P0 SYNCS.PHASECHK.TRANS64 P0, [R3+URZ+0x33400], R0 ;  /* 0x03340000030085a7 */ /* 0x000ea4000800007f */
[----:B--2---:R-:W-:Y:S05]  /*2cce0*/  @!P0 BRA `(.L_x_4551) ;  /* 0xfffffffc00ec8947 */ /* 0x004fea000383ffff */
[----:B------:R-:W-:Y:S05]  /*2ccf0*/  BRA `(.L_x_4825) ;  /* 0xfffffdcc00247947 */ /* 0x000fea000383ffff */
.L_x_4559:
[----:B-1----:R1:W2:Y:S02]  /*2cd00*/  SYNCS.PHASECHK.TRANS64.TRYWAIT P2, [R5+URZ+0x33430], R0 ;  /* 0x03343000050075a7 */ /* 0x0022a4000804017f */
[----:B--2---:R-:W-:Y:S05]  /*2cd10*/  @!P2 NANOSLEEP.SYNCS 0x989680 ;  /* 0x009896800000a95d */ /* 0x004fea0003900000 */
[----:B------:R-:W2:Y:S02]  /*2cd20*/  @!P2 SYNCS.PHASECHK.TRANS64 P2, [R5+URZ+0x33430], R0 ;  /* 0x033430000500a5a7 */ /* 0x000ea4000804007f */
[----:B--2---:R-:W-:Y:S05]  /*2cd30*/  @!P2 BRA `(.L_x_4559) ;  /* 0xfffffffc00f0a947 */ /* 0x004fea000383ffff */
[----:B------:R-:W-:Y:S05]  /*2cd40*/  BRA `(.L_x_4558) ;  /* 0xfffffdfc00847947 */ /* 0x000fea000383ffff */
.L_x_4575:
[----:B-1----:R-:W-:-:S04]  /*2cd50*/  IMAD.U32 R8, RZ, RZ, UR6 ;  /* 0x00000006ff087e24 */ /* 0x002fc8000f8e00ff */
[----:B------:R1:W2:Y:S03]  /*2cd60*/  SYNCS.PHASECHK.TRANS64.TRYWAIT P2, [R8+URZ+0x33430], R7 ;  /* 0x03343007080075a7 */ /* 0x0002a6000804017f */
[----:B--2---:R-:W-:Y:S05]  /*2cd70*/  @!P2 NANOSLEEP.SYNCS 0x989680 ;  /* 0x009896800000a95d */ /* 0x004fea0003900000 */
[----:B------:R-:W2:Y:S02]  /*2cd80*/  @!P2 SYNCS.PHASECHK.TRANS64 P2, [R8+URZ+0x33430], R7 ;  /* 0x033430070800a5a7 */ /* 0x000ea4000804007f */
[----:B--2---:R-:W-:Y:S05]  /*2cd90*/  @!P2 BRA `(.L_x_4575) ;  /* 0xfffffffc00eca947 */ /* 0x004fea000383ffff */
[----:B------:R-:W-:Y:S05]  /*2cda0*/  BRA `(.L_x_4572) ;  /* 0xfffffe4400607947 */ /* 0x000fea000383ffff */
.L_x_4579:
[----:B-1----:R-:W-:-:S04]  /*2cdb0*/  IMAD.U32 R8, RZ, RZ, UR6 ;  /* 0x00000006ff087e24 */ /* 0x002fc8000f8e00ff */
[----:B------:R1:W2:Y:S03]  /*2cdc0*/  SYNCS.PHASECHK.TRANS64.TRYWAIT P2, [R8+URZ+0x33450], R7 ;  /* 0x03345007080075a7 */ /* 0x0002a6000804017f */
[----:B--2---:R-:W-:Y:S05]  /*2cdd0*/  @!P2 NANOSLEEP.SYNCS 0x989680 ;  /* 0x009896800000a95d */ /* 0x004fea0003900000 */
[----:B------:R-:W2:Y:S02]  /*2cde0*/  @!P2 SYNCS.PHASECHK.TRANS64 P2, [R8+URZ+0x33450], R7 ;  /* 0x033450070800a5a7 */ /* 0x000ea4000804007f */
[----:B--2---:R-:W-:Y:S05]  /*2cdf0*/  @!P2 BRA `(.L_x_4579) ;  /* 0xfffffffc00eca947 */ /* 0x004fea000383ffff */
[----:B------:R-:W-:Y:S05]  /*2ce00*/  BRA `(.L_x_4576) ;  /* 0xfffffe5000607947 */ /* 0x000fea000383ffff */
.L_x_4597:
[----:B-1----:R-:W-:-:S04]  /*2ce10*/  IMAD.U32 R3, RZ, RZ, UR6 ;  /* 0x00000006ff037e24 */ /* 0x002fc8000f8e00ff */
[----:B------:R1:W2:Y:S03]  /*2ce20*/  SYNCS.PHASECHK.TRANS64.TRYWAIT P2, [R3+URZ+0x33430], R0 ;  /* 0x03343000030075a7 */ /* 0x0002a6000804017f */
[----:B--2---:R-:W-:Y:S05]  /*2ce30*/  @!P2 NANOSLEEP.SYNCS 0x989680 ;  /* 0x009896800000a95d */ /* 0x004fea0003900000 */
[----:B------:R-:W2:Y:S02]  /*2ce40*/  @!P2 SYNCS.PHASECHK.TRANS64 P2, [R3+URZ+0x33430], R0 ;  /* 0x033430000300a5a7 */ /* 0x000ea4000804007f */
[----:B--2---:R-:W-:Y:S05]  /*2ce50*/  @!P2 BRA `(.L_x_4597) ;  /* 0xfffffffc00eca947 */ /* 0x004fea000383ffff */
[----:B------:R-:W-:Y:S05]  /*2ce60*/  BRA `(.L_x_4594) ;  /* 0xfffffe9000c07947 */ /* 0x000fea000383ffff */
.L_x_4601:
[----:B-1----:R-:W-:-:S04]  /*2ce70*/  IMAD.U32 R3, RZ, RZ, UR6 ;  /* 0x00000006ff037e24 */ /* 0x002fc8000f8e00ff */
[----:B------:R1:W2:Y:S03]  /*2ce80*/  SYNCS.PHASECHK.TRANS64.TRYWAIT P2, [R3+URZ+0x33450], R0 ;  /* 0x03345000030075a7 */ /* 0x0002a6000804017f */
[----:B--2---:R-:W-:Y:S05]  /*2ce90*/  @!P2 NANOSLEEP.SYNCS 0x989680 ;  /* 0x009896800000a95d */ /* 0x004fea0003900000 */
[----:B------:R-:W2:Y:S02]  /*2cea0*/  @!P2 SYNCS.PHASECHK.TRANS64 P2, [R3+URZ+0x33450], R0 ;  /* 0x033450000300a5a7 */ /* 0x000ea4000804007f */
[----:B--2---:R-:W-:Y:S05]  /*2ceb0*/  @!P2 BRA `(.L_x_4601) ;  /* 0xfffffffc00eca947 */ /* 0x004fea000383ffff */
[----:B------:R-:W-:Y:S05]  /*2cec0*/  BRA `(.L_x_4598) ;  /* 0xfffffe9c00cc7947 */ /* 0x000fea000383ffff */
.L_x_4608:
[----:B--2---:R-:W-:-:S04]  /*2ced0*/  IMAD.U32 R3, RZ, RZ, UR6 ;  /* 0x00000006ff037e24 */ /* 0x004fc8000f8e00ff */
[----:B------:R2:W3:Y:S03]  /*2cee0*/  SYNCS.PHASECHK.TRANS64.TRYWAIT P2, [R3+URZ+0x33430], R0 ;  /* 0x03343000030075a7 */ /* 0x0004e6000804017f */
[----:B---3--:R-:W-:Y:S05]  /*2cef0*/  @!P2 NANOSLEEP.SYNCS 0x989680 ;  /* 0x009896800000a95d */ /* 0x008fea0003900000 */
[----:B------:R-:W3:Y:S02]  /*2cf00*/  @!P2 SYNCS.PHASECHK.TRANS64 P2, [R3+URZ+0x33430], R0 ;  /* 0x033430000300a5a7 */ /* 0x000ee4000804007f */
[----:B---3--:R-:W-:Y:S05]  /*2cf10*/  @!P2 BRA `(.L_x_4608) ;  /* 0xfffffffc00eca947 */ /* 0x008fea000383ffff */
[----:B------:R-:W-:Y:S05]  /*2cf20*/  BRA `(.L_x_4605) ;  /* 0xfffffec000607947 */ /* 0x000fea000383ffff */
.L_x_4612:
[----:B-1----:R-:W-:-:S04]  /*2cf30*/  IMAD.U32 R3, RZ, RZ, UR6 ;  /* 0x00000006ff037e24 */ /* 0x002fc8000f8e00ff */
[----:B------:R1:W2:Y:S03]  /*2cf40*/  SYNCS.PHASECHK.TRANS64.TRYWAIT P2, [R3+URZ+0x33450], R0 ;  /* 0x03345000030075a7 */ /* 0x0002a6000804017f */
[----:B--2---:R-:W-:Y:S05]  /*2cf50*/  @!P2 NANOSLEEP.SYNCS 0x989680 ;  /* 0x009896800000a95d */ /* 0x004fea0003900000 */
[----:B------:R-:W2:Y:S02]  /*2cf60*/  @!P2 SYNCS.PHASECHK.TRANS64 P2, [R3+URZ+0x33450], R0 ;  /* 0x033450000300a5a7 */ /* 0x000ea4000804007f */
[----:B--2---:R-:W-:Y:S05]  /*2cf70*/  @!P2 BRA `(.L_x_4612) ;  /* 0xfffffffc00eca947 */ /* 0x004fea000383ffff */
[----:B------:R-:W-:Y:S05]  /*2cf80*/  BRA `(.L_x_4609) ;  /* 0xfffffecc006c7947 */ /* 0x000fea000383ffff */
.L_x_4626:
[----:B--2---:R-:W-:-:S04]  /*2cf90*/  IMAD.U32 R7, RZ, RZ, UR5 ;  /* 0x00000005ff077e24 */ /* 0x004fc8000f8e00ff */
[----:B------:R2:W3:Y:S03]  /*2cfa0*/  SYNCS.PHASECHK.TRANS64.TRYWAIT P1, [R7+URZ+0x33450], R4 ;  /* 0x03345004070075a7 */ /* 0x0004e6000802017f */
[----:B---3--:R-:W-:Y:S05]  /*2cfb0*/  @!P1 NANOSLEEP.SYNCS 0x989680 ;  /* 0x009896800000995d */ /* 0x008fea0003900000 */
[----:B------:R-:W3:Y:S02]  /*2cfc0*/  @!P1 SYNCS.PHASECHK.TRANS64 P1, [R7+URZ+0x33450], R4 ;  /* 0x03345004070095a7 */ /* 0x000ee4000802007f */
[----:B---3--:R-:W-:Y:S05]  /*2cfd0*/  @!P1 BRA `(.L_x_4626) ;  /* 0xfffffffc00ec9947 */ /* 0x008fea000383ffff */
[----:B------:R-:W-:Y:S05]  /*2cfe0*/  BRA `(.L_x_4625) ;  /* 0xffffff0800f47947 */ /* 0x000fea000383ffff */
.L_x_4676:
        /* <DEDUP_REMOVED lines=11> */
.L_x_4827:
[----:B------:R-:W-:Y:S05]  /*2d0a0*/  BSYNC B1 ;  /* 0x0000000000017941 */ /* 0x000fea0003800000 */
.L_x_4826:
[----:B------:R-:W-:Y:S05]  /*2d0b0*/  BRA `(.L_x_4828) ;  /* 0xffffff8400507947 */ /* 0x000fea000383ffff */
.L_x_4678:
[----:B------:R-:W-:Y:S01]  /*2d0c0*/  BSSY B1, `(.L_x_4829) ;  /* 0x0000006000017945 */ /* 0x000fe20003800000 */
[----:B0-----:R-:W-:-:S07]  /*2d0d0*/  IMAD.MOV.U32 R15, RZ, RZ, -0x1 ;  /* 0xffffffffff0f7424 */ /* 0x001fce00078e00ff */
[----:B-1----:R-:W-:Y:S05]  /*2d0e0*/  WARPSYNC.COLLECTIVE R15, `(.L_x_4830) ;  /* 0x000000000f0c7348 */ /* 0x002fea0003c00000 */
[----:B------:R-:W-:Y:S02]  /*2d0f0*/  ELECT P6, UR62, PT ;  /* 0x00000000003e782f */ /* 0x000fe400038c0000 */
[----:B------:R-:W-:Y:S01]  /*2d100*/  MOV R14, UR62 ;  /* 0x0000003e000e7c02 */ /* 0x000fe20008000f00 */
[----:B-1----:R-:W-:Y:S10]  /*2d110*/  ENDCOLLECTIVE ;  /* 0x000000000000791b */ /* 0x002ff40003800000 */
.L_x_4830:
[----:B------:R-:W-:Y:S05]  /*2d120*/  BSYNC B1 ;  /* 0x0000000000017941 */ /* 0x000fea0003800000 */
.L_x_4829:
[----:B------:R-:W-:Y:S05]  /*2d130*/  BRA `(.L_x_4677) ;  /* 0xffffff8400487947 */ /* 0x000fea000383ffff */
.L_x_4680:
[----:B-1----:R1:W2:Y:S02]  /*2d140*/  SYNCS.PHASECHK.TRANS64.TRYWAIT P0, [R19+URZ+0x33420], R4 ;  /* 0x03342004130075a7 */ /* 0x0022a4000800017f */
[----:B--2---:R-:W-:Y:S05]  /*2d150*/  @!P0 NANOSLEEP.SYNCS 0x989680 ;  /* 0x009896800000895d */ /* 0x004fea0003900000 */
[----:B------:R-:W2:Y:S02]  /*2d160*/  @!P0 SYNCS.PHASECHK.TRANS64 P0, [R19+URZ+0x33420], R4 ;  /* 0x03342004130085a7 */ /* 0x000ea4000800007f */
[----:B--2---:R-:W-:Y:S05]  /*2d170*/  @!P0 BRA `(.L_x_4680) ;  /* 0xfffffffc00f08947 */ /* 0x004fea000383ffff */
[----:B------:R-:W-:Y:S05]  /*2d180*/  BRA `(.L_x_4831) ;  /* 0xffffff8400587947 */ /* 0x000fea000383ffff */
.L_x_4684:
[----:B--2---:R2:W3:Y:S02]  /*2d190*/  SYNCS.PHASECHK.TRANS64.TRYWAIT P0, [R6+URZ+0x334a0], R10 ;  /* 0x0334a00a060075a7 */ /* 0x0044e4000800017f */
[----:B---3--:R-:W-:Y:S05]  /*2d1a0*/  @!P0 NANOSLEEP.SYNCS 0x989680 ;  /* 0x009896800000895d */ /* 0x008fea0003900000 */
[----:B------:R-:W3:Y:S02]  /*2d1b0*/  @!P0 SYNCS.PHASECHK.TRANS64 P0, [R6+URZ+0x334a0], R10 ;  /* 0x0334a00a060085a7 */ /* 0x000ee4000800007f */
[----:B---3--:R-:W-:Y:S05]  /*2d1c0*/  @!P0 BRA `(.L_x_4684) ;  /* 0xfffffffc00f08947 */ /* 0x008fea000383ffff */
[----:B------:R-:W-:Y:S05]  /*2d1d0*/  BRA `(.L_x_4832) ;  /* 0xffffff8400787947 */ /* 0x000fea000383ffff */
.L_x_4691:
[----:B-1----:R1:W3:Y:S02]  /*2d1e0*/  SYNCS.PHASECHK.TRANS64.TRYWAIT P0, [R6+URZ+0x334c0], R10 ;  /* 0x0334c00a060075a7 */ /* 0x0022e4000800017f */
[----:B---3--:R-:W-:Y:S05]  /*2d1f0*/  @!P0 NANOSLEEP.SYNCS 0x989680 ;  /* 0x009896800000895d */ /* 0x008fea0003900000 */
[----:B------:R-:W3:Y:S02]  /*2d200*/  @!P0 SYNCS.PHASECHK.TRANS64 P0, [R6+URZ+0x334c0], R10 ;  /* 0x0334c00a060085a7 */ /* 0x000ee4000800007f */
[----:B---3--:R-:W-:Y:S05]  /*2d210*/  @!P0 BRA `(.L_x_4691) ;  /* 0xfffffffc00f08947 */ /* 0x008fea000383ffff */
[----:B------:R-:W-:Y:S05]  /*2d220*/  BRA `(.L_x_4833) ;  /* 0xffffff8800787947 */ /* 0x000fea000383ffff */
.L_x_4700:
[----:B-1----:R1:W2:Y:S02]  /*2d230*/  SYNCS.PHASECHK.TRANS64.TRYWAIT P1, [R8+URZ+0x334a0], R7 ;  /* 0x0334a007080075a7 */ /* 0x0022a4000802017f */
[----:B--2---:R-:W-:Y:S05]  /*2d240*/  @!P1 NANOSLEEP.SYNCS 0x989680 ;  /* 0x009896800000995d */ /* 0x004fea0003900000 */
[----:B------:R-:W2:Y:S02]  /*2d250*/  @!P1 SYNCS.PHASECHK.TRANS64 P1, [R8+URZ+0x334a0], R7 ;  /* 0x0334a007080095a7 */ /* 0x000ea4000802007f */
[----:B--2---:R-:W-:Y:S05]  /*2d260*/  @!P1 BRA `(.L_x_4700) ;  /* 0xfffffffc00f09947 */ /* 0x004fea000383ffff */
[----:B------:R-:W-:Y:S05]  /*2d270*/  BRA `(.L_x_4834) ;  /* 0xffffff8c00c47947 */ /* 0x000fea000383ffff */
.L_x_4707:
[----:B--2---:R2:W3:Y:S02]  /*2d280*/  SYNCS.PHASECHK.TRANS64.TRYWAIT P1, [R8+URZ+0x334c0], R7 ;  /* 0x0334c007080075a7 */ /* 0x0044e4000802017f */
[----:B---3--:R-:W-:Y:S05]  /*2d290*/  @!P1 NANOSLEEP.SYNCS 0x989680 ;  /* 0x009896800000995d */ /* 0x008fea0003900000 */
[----:B------:R-:W3:Y:S02]  /*2d2a0*/  @!P1 SYNCS.PHASECHK.TRANS64 P1, [R8+URZ+0x334c0], R7 ;  /* 0x0334c007080095a7 */ /* 0x000ee4000802007f */
[----:B---3--:R-:W-:Y:S05]  /*2d2b0*/  @!P1 BRA `(.L_x_4707) ;  /* 0xfffffffc00f09947 */ /* 0x008fea000383ffff */
[----:B------:R-:W-:Y:S05]  /*2d2c0*/  BRA `(.L_x_4835) ;  /* 0xffffff9000c07947 */ /* 0x000fea000383ffff */
.L_x_4734:
        /* <DEDUP_REMOVED lines=11> */
.L_x_4837:
[----:B------:R-:W-:Y:S05]  /*2d380*/  BSYNC B0 ;  /* 0x0000000000007941 */ /* 0x000fea0003800000 */
.L_x_4836:
[----:B------:R-:W-:Y:S05]  /*2d390*/  BRA `(.L_x_4838) ;  /* 0xffffffa400687947 */ /* 0x000fea000383ffff */
.L_x_4736:
[----:B------:R-:W-:Y:S01]  /*2d3a0*/  BSSY B0, `(.L_x_4839) ;  /* 0x0000006000007945 */ /* 0x000fe20003800000 */
[----:B0-----:R-:W-:-:S07]  /*2d3b0*/  IMAD.MOV.U32 R15, RZ, RZ, -0x1 ;  /* 0xffffffffff0f7424 */ /* 0x001fce00078e00ff */
[----:B-12---:R-:W-:Y:S05]  /*2d3c0*/  WARPSYNC.COLLECTIVE R15, `(.L_x_4840) ;  /* 0x000000000f0c7348 */ /* 0x006fea0003c00000 */
[----:B------:R-:W-:Y:S02]  /*2d3d0*/  ELECT P6, UR62, PT ;  /* 0x00000000003e782f */ /* 0x000fe400038c0000 */
[----:B------:R-:W-:Y:S01]  /*2d3e0*/  MOV R14, UR62 ;  /* 0x0000003e000e7c02 */ /* 0x000fe20008000f00 */
[----:B-12---:R-:W-:Y:S10]  /*2d3f0*/  ENDCOLLECTIVE ;  /* 0x000000000000791b */ /* 0x006ff40003800000 */
.L_x_4840:
[----:B------:R-:W-:Y:S05]  /*2d400*/  BSYNC B0 ;  /* 0x0000000000007941 */ /* 0x000fea0003800000 */
.L_x_4839:
[----:B------:R-:W-:Y:S05]  /*2d410*/  BRA `(.L_x_4841) ;  /* 0xffffffa400687947 */ /* 0x000fea000383ffff */
.L_x_4738:
[----:B-1----:R1:W2:Y:S02]  /*2d420*/  SYNCS.PHASECHK.TRANS64.TRYWAIT P0, [R2+URZ+0x33480], R4 ;  /* 0x03348004020075a7 */ /* 0x0022a4000800017f */
[----:B--2---:R-:W-:Y:S05]  /*2d430*/  @!P0 NANOSLEEP.SYNCS 0x989680 ;  /* 0x009896800000895d */ /* 0x004fea0003900000 */
[----:B------:R-:W2:Y:S02]  /*2d440*/  @!P0 SYNCS.PHASECHK.TRANS64 P0, [R2+URZ+0x33480], R4 ;  /* 0x03348004020085a7 */ /* 0x000ea4000800007f */
[----:B--2---:R-:W-:Y:S05]  /*2d450*/  @!P0 BRA `(.L_x_4738) ;  /* 0xfffffffc00f08947 */ /* 0x004fea000383ffff */
[----:B------:R-:W-:Y:S05]  /*2d460*/  BRA `(.L_x_4842) ;  /* 0xffffffa400d47947 */ /* 0x000fea000383ffff */
.L_x_4740:
[----:B--2---:R2:W3:Y:S02]  /*2d470*/  SYNCS.PHASECHK.TRANS64.TRYWAIT P0, [R2+URZ+0x33440], R4 ;  /* 0x03344004020075a7 */ /* 0x0044e4000800017f */
[----:B---3--:R-:W-:Y:S05]  /*2d480*/  @!P0 NANOSLEEP.SYNCS 0x989680 ;  /* 0x009896800000895d */ /* 0x008fea0003900000 */
[----:B------:R-:W3:Y:S02]  /*2d490*/  @!P0 SYNCS.PHASECHK.TRANS64 P0, [R2+URZ+0x33440], R4 ;  /* 0x03344004020085a7 */ /* 0x000ee4000800007f */
[----:B---3--:R-:W-:Y:S05]  /*2d4a0*/  @!P0 BRA `(.L_x_4740) ;  /* 0xfffffffc00f08947 */ /* 0x008fea000383ffff */
[----:B------:R-:W-:Y:S05]  /*2d4b0*/  BRA `(.L_x_4843) ;  /* 0xffffffa800547947 */ /* 0x000fea000383ffff */
.L_x_4744:
[----:B------:R-:W2:Y:S01]  /*2d4c0*/  LDL.LU R11, [R1+0x308] ;  /* 0x00030800010b7983 */ /* 0x000ea20000300800 */
[----:B------:R-:W-:Y:S02]  /*2d4d0*/  IMAD.MOV.U32 R5, RZ, RZ, R12 ;  /* 0x000000ffff057224 */ /* 0x000fe400078e000c */
[----:B------:R-:W-:Y:S02]  /*2d4e0*/  IMAD.MOV.U32 R13, RZ, RZ, R3 ;  /* 0x000000ffff0d7224 */ /* 0x000fe400078e0003 */
[----:B------:R-:W-:Y:S02]  /*2d4f0*/  IMAD.MOV.U32 R12, RZ, RZ, RZ ;  /* 0x000000ffff0c7224 */ /* 0x000fe400078e00ff */
[----:B------:R-:W-:Y:S02]  /*2d500*/  IMAD.MOV.U32 R15, RZ, RZ, -0x1 ;  /* 0xffffffffff0f7424 */ /* 0x000fe400078e00ff */
        /* <DEDUP_REMOVED lines=8> */
.L_x_4844:
[----:B------:R-:W-:Y:S02]  /*2d590*/  IMAD.MOV.U32 R13, RZ, RZ, R4 ;  /* 0x000000ffff0d7224 */ /* 0x000fe400078e0004 */
[----:B------:R-:W-:-:S07]  /*2d5a0*/  IMAD.MOV.U32 R6, RZ, RZ, R14 ;  /* 0x000000ffff067224 */ /* 0x000fce00078e000e */
[----:B------:R-:W-:Y:S05]  /*2d5b0*/  WARPSYNC.COLLECTIVE R15, `(.L_x_4845) ;  /* 0x000000000f087348 */ /* 0x000fea0003c00000 */
[----:B------:R0:W1:Y:S02]  /*2d5c0*/  SHFL.IDX P6, R14, R13, R12, R11 ;  /* 0x0000000c0d0e7389 */ /* 0x00006400000c000b */
[----:B01----:R-:W-:Y:S01]  /*2d5d0*/  ENDCOLLECTIVE ;  /* 0x000000000000791b */ /* 0x003fe20003800000 */
.L_x_4845:
[----:B------:R-:W-:Y:S02]  /*2d5e0*/  IMAD.MOV.U32 R13, RZ, RZ, R3 ;  /* 0x000000ffff0d7224 */ /* 0x000fe400078e0003 */
[----:B------:R-:W-:Y:S02]  /*2d5f0*/  IMAD.MOV.U32 R12, RZ, RZ, 0x1 ;  /* 0x00000001ff0c7424 */ /* 0x000fe400078e00ff */
[----:B------:R-:W-:-:S07]  /*2d600*/  IMAD.MOV.U32 R7, RZ, RZ, R14 ;  /* 0x000000ffff077224 */ /* 0x000fce00078e000e */
[----:B------:R-:W-:Y:S05]  /*2d610*/  WARPSYNC.COLLECTIVE R15, `(.L_x_4846) ;  /* 0x000000000f087348 */ /* 0x000fea0003c00000 */
[----:B------:R0:W1:Y:S02]  /*2d620*/  SHFL.IDX P6, R14, R13, R12, R11 ;  /* 0x0000000c0d0e7389 */ /* 0x00006400000c000b */
[----:B01----:R-:W-:Y:S01]  /*2d630*/  ENDCOLLECTIVE ;  /* 0x000000000000791b */ /* 0x003fe20003800000 */
.L_x_4846:
        /* <DEDUP_REMOVED lines=17> */
.L_x_4847:
[----:B------:R-:W-:Y:S02]  /*2d750*/  IMAD.MOV.U32 R13, RZ, RZ, R3 ;  /* 0x000000ffff0d7224 */ /* 0x000fe400078e0003 */
[----:B------:R-:W-:Y:S02]  /*2d760*/  IMAD.MOV.U32 R12, RZ, RZ, 0x2 ;  /* 0x00000002ff0c7424 */ /* 0x000fe400078e00ff */
[----:B------:R-:W-:-:S07]  /*2d770*/  IMAD.MOV.U32 R5, RZ, RZ, R14 ;  /* 0x000000ffff057224 */ /* 0x000fce00078e000e */
[----:B------:R-:W-:Y:S05]  /*2d780*/  WARPSYNC.COLLECTIVE R15, `(.L_x_4848) ;  /* 0x000000000f087348 */ /* 0x000fea0003c00000 */
[----:B------:R0:W1:Y:S02]  /*2d790*/  SHFL.IDX P6, R14, R13, R12, R11 ;  /* 0x0000000c0d0e7389 */ /* 0x00006400000c000b */
[----:B01----:R-:W-:Y:S01]  /*2d7a0*/  ENDCOLLECTIVE ;  /* 0x000000000000791b */ /* 0x003fe20003800000 */
.L_x_4848:
        /* <DEDUP_REMOVED lines=17> */
.L_x_4849:
[----:B------:R-:W-:Y:S02]  /*2d8c0*/  IMAD.MOV.U32 R13, RZ, RZ, R3 ;  /* 0x000000ffff0d7224 */ /* 0x000fe400078e0003 */
[----:B------:R-:W-:Y:S02]  /*2d8d0*/  IMAD.MOV.U32 R12, RZ, RZ, 0x3 ;  /* 0x00000003ff0c7424 */ /* 0x000fe400078e00ff */
[----:B------:R-:W-:-:S07]  /*2d8e0*/  IMAD.MOV.U32 R5, RZ, RZ, R14 ;  /* 0x000000ffff057224 */ /* 0x000fce00078e000e */
[----:B------:R-:W-:Y:S05]  /*2d8f0*/  WARPSYNC.COLLECTIVE R15, `(.L_x_4850) ;  /* 0x000000000f087348 */ /* 0x000fea0003c00000 */
[----:B------:R0:W1:Y:S02]  /*2d900*/  SHFL.IDX P6, R14, R13, R12, R11 ;  /* 0x0000000c0d0e7389 */ /* 0x00006400000c000b */
[----:B01----:R-:W-:Y:S01]  /*2d910*/  ENDCOLLECTIVE ;  /* 0x000000000000791b */ /* 0x003fe20003800000 */
.L_x_4850:
        /* <DEDUP_REMOVED lines=14> */
.L_x_4851:
[----:B------:R-:W-:Y:S01]  /*2da00*/  @!PT LDS RZ, [RZ] ;  /* 0x00000000fffff984 */ /* 0x000fe20000000800 */
[----:B------:R-:W-:Y:S01]  /*2da10*/  @!PT LDS RZ, [RZ] ;  /* 0x00000000fffff984 */ /* 0x000fe20000000800 */
[----:B------:R-:W-:Y:S01]  /*2da20*/  @!PT LDS RZ, [RZ] ;  /* 0x00000000fffff984 */ /* 0x000fe20000000800 */
[----:B------:R3:W-:Y:S01]  /*2da30*/  @!P3 LDGSTS.E.BYPASS.LTC128B.128 [R8+0x23200], desc[UR50][R6.64+0x80], !P2 ;  /* 0x232000800608bfae */ /* 0x0007e2000d101d72 */
[----:B------:R-:W-:Y:S01]  /*2da40*/  IMAD.MOV.U32 R3, RZ, RZ, R14 ;  /* 0x000000ffff037224 */ /* 0x000fe200078e000e */
[----:B------:R-:W-:Y:S06]  /*2da50*/  BRA `(.L_x_4852) ;  /* 0xffffffac009c7947 */ /* 0x000fec000383ffff */
.L_x_4749:
[----:B----4-:R4:W0:Y:S02]  /*2da60*/  SYNCS.PHASECHK.TRANS64.TRYWAIT P0, [R19+URZ+0x33420], R0 ;  /* 0x03342000130075a7 */ /* 0x010824000800017f */
[----:B0-----:R-:W-:Y:S05]  /*2da70*/  @!P0 NANOSLEEP.SYNCS 0x989680 ;  /* 0x009896800000895d */ /* 0x001fea0003900000 */
[----:B------:R-:W0:Y:S02]  /*2da80*/  @!P0 SYNCS.PHASECHK.TRANS64 P0, [R19+URZ+0x33420], R0 ;  /* 0x03342000130085a7 */ /* 0x000e24000800007f */
[----:B0-----:R-:W-:Y:S05]  /*2da90*/  @!P0 BRA `(.L_x_4749) ;  /* 0xfffffffc00f08947 */ /* 0x001fea000383ffff */
[----:B------:R-:W-:Y:S05]  /*2daa0*/  BRA `(.L_x_4853) ;  /* 0xffffffb0000c7947 */ /* 0x000fea000383ffff */
.L_x_4755:
[----:B-1----:R1:W3:Y:S02]  /*2dab0*/  SYNCS.PHASECHK.TRANS64.TRYWAIT P0, [R6+URZ+0x33480], R5 ;  /* 0x03348005060075a7 */ /* 0x0022e4000800017f */
[----:B---3--:R-:W-:Y:S05]  /*2dac0*/  @!P0 NANOSLEEP.SYNCS 0x989680 ;  /* 0x009896800000895d */ /* 0x008fea0003900000 */
[----:B------:R-:W3:Y:S02]  /*2dad0*/  @!P0 SYNCS.PHASECHK.TRANS64 P0, [R6+URZ+0x33480], R5 ;  /* 0x03348005060085a7 */ /* 0x000ee4000800007f */
[----:B---3--:R-:W-:Y:S05]  /*2dae0*/  @!P0 BRA `(.L_x_4755) ;  /* 0xfffffffc00f08947 */ /* 0x008fea000383ffff */
[----:B------:R-:W-:Y:S05]  /*2daf0*/  BRA `(.L_x_4854) ;  /* 0xffffffb000c47947 */ /* 0x000fea000383ffff */
.L_x_4762:
[----:B--2---:R2:W3:Y:S02]  /*2db00*/  SYNCS.PHASECHK.TRANS64.TRYWAIT P0, [R6+URZ+0x33440], R5 ;  /* 0x03344005060075a7 */ /* 0x0044e4000800017f */
[----:B---3--:R-:W-:Y:S05]  /*2db10*/  @!P0 NANOSLEEP.SYNCS 0x989680 ;  /* 0x009896800000895d */ /* 0x008fea0003900000 */
[----:B------:R-:W3:Y:S02]  /*2db20*/  @!P0 SYNCS.PHASECHK.TRANS64 P0, [R6+URZ+0x33440], R5 ;  /* 0x03344005060085a7 */ /* 0x000ee4000800007f */
[----:B---3--:R-:W-:Y:S05]  /*2db30*/  @!P0 BRA `(.L_x_4762) ;  /* 0xfffffffc00f08947 */ /* 0x008fea000383ffff */
[----:B------:R-:W-:Y:S05]  /*2db40*/  BRA `(.L_x_4855) ;  /* 0xffffffb400c47947 */ /* 0x000fea000383ffff */
.L_x_4770:
[----:B---3--:R3:W4:Y:S02]  /*2db50*/  SYNCS.PHASECHK.TRANS64.TRYWAIT P0, [R3+URZ+0x33470], R4 ;  /* 0x03347004030075a7 */ /* 0x008724000800017f */
[----:B----4-:R-:W-:Y:S05]  /*2db60*/  @!P0 NANOSLEEP.SYNCS 0x989680 ;  /* 0x009896800000895d */ /* 0x010fea0003900000 */
[----:B------:R-:W4:Y:S02]  /*2db70*/  @!P0 SYNCS.PHASECHK.TRANS64 P0, [R3+URZ+0x33470], R4 ;  /* 0x03347004030085a7 */ /* 0x000f24000800007f */
[----:B----4-:R-:W-:Y:S05]  /*2db80*/  @!P0 BRA `(.L_x_4770) ;  /* 0xfffffffc00f08947 */ /* 0x010fea000383ffff */
[----:B------:R-:W-:Y:S05]  /*2db90*/  BRA `(.L_x_4856) ;  /* 0xffffffb800d87947 */ /* 0x000fea000383ffff */
.L_x_4772:
[----:B---3--:R3:W4:Y:S02]  /*2dba0*/  SYNCS.PHASECHK.TRANS64.TRYWAIT P0, [R3+URZ+0x33460], R4 ;  /* 0x03346004030075a7 */ /* 0x008724000800017f */
[----:B----4-:R-:W-:Y:S05]  /*2dbb0*/  @!P0 NANOSLEEP.SYNCS 0x989680 ;  /* 0x009896800000895d */ /* 0x010fea0003900000 */
[----:B------:R-:W4:Y:S02]  /*2dbc0*/  @!P0 SYNCS.PHASECHK.TRANS64 P0, [R3+URZ+0x33460], R4 ;  /* 0x03346004030085a7 */ /* 0x000f24000800007f */
[----:B----4-:R-:W-:Y:S05]  /*2dbd0*/  @!P0 BRA `(.L_x_4772) ;  /* 0xfffffffc00f08947 */ /* 0x010fea000383ffff */
[----:B------:R-:W-:Y:S05]  /*2dbe0*/  BRA `(.L_x_4857) ;  /* 0xffffffb800e07947 */ /* 0x000fea000383ffff */
.L_x_4779:
[----:B0-----:R0:W2:Y:S02]  /*2dbf0*/  SYNCS.PHASECHK.TRANS64.TRYWAIT P1, [R0+URZ+0x33470], R2 ;  /* 0x03347002000075a7 */ /* 0x0010a4000802017f */
[----:B--2---:R-:W-:Y:S05]  /*2dc00*/  @!P1 NANOSLEEP.SYNCS 0x989680 ;  /* 0x009896800000995d */ /* 0x004fea0003900000 */
[----:B------:R-:W2:Y:S02]  /*2dc10*/  @!P1 SYNCS.PHASECHK.TRANS64 P1, [R0+URZ+0x33470], R2 ;  /* 0x03347002000095a7 */ /* 0x000ea4000802007f */
[----:B--2---:R-:W-:Y:S05]  /*2dc20*/  @!P1 BRA `(.L_x_4779) ;  /* 0xfffffffc00f09947 */ /* 0x004fea000383ffff */
[----:B------:R-:W-:Y:S05]  /*2dc30*/  BRA `(.L_x_4858) ;  /* 0xffffffc800647947 */ /* 0x000fea000383ffff */
.L_x_4781:
[----:B0-----:R0:W2:Y:S02]  /*2dc40*/  SYNCS.PHASECHK.TRANS64.TRYWAIT P1, [R0+URZ+0x33460], R2 ;  /* 0x03346002000075a7 */ /* 0x0010a4000802017f */
[----:B--2---:R-:W-:Y:S05]  /*2dc50*/  @!P1 NANOSLEEP.SYNCS 0x989680 ;  /* 0x009896800000995d */ /* 0x004fea0003900000 */
[----:B------:R-:W2:Y:S02]  /*2dc60*/  @!P1 SYNCS.PHASECHK.TRANS64 P1, [R0+URZ+0x33460], R2 ;  /* 0x03346002000095a7 */ /* 0x000ea4000802007f */
[----:B--2---:R-:W-:Y:S05]  /*2dc70*/  @!P1 BRA `(.L_x_4781) ;  /* 0xfffffffc00f09947 */ /* 0x004fea000383ffff */
[----:B------:R-:W-:Y:S05]  /*2dc80*/  BRA `(.L_x_4859) ;  /* 0xffffffc8006c7947 */ /* 0x000fea000383ffff */
.L_x_4785:
[----:B------:R-:W2:Y:S01]  /*2dc90*/  LDL R0, [R1+0x2e0] ;  /* 0x0002e00001007983 */ /* 0x000ea20000100800 */
[----:B------:R-:W-:Y:S01]  /*2dca0*/  BSSY B0, `(.L_x_4860) ;  /* 0x0000008000007945 */ /* 0x000fe20003800000 */
[----:B------:R-:W-:Y:S02]  /*2dcb0*/  IMAD.MOV.U32 R12, RZ, RZ, RZ ;  /* 0x000000ffff0c7224 */ /* 0x000fe400078e00ff */
[----:B------:R-:W-:Y:S02]  /*2dcc0*/  IMAD.MOV.U32 R11, RZ, RZ, 0x1f ;  /* 0x0000001fff0b7424 */ /* 0x000fe400078e00ff */
[----:B------:R-:W-:Y:S02]  /*2dcd0*/  IMAD.MOV.U32 R15, RZ, RZ, -0x1 ;  /* 0xffffffffff0f7424 */ /* 0x000fe400078e00ff */
[----:B--2---:R-:W-:-:S07]  /*2dce0*/  IMAD.MOV.U32 R13, RZ, RZ, R0 ;  /* 0x000000ffff0d7224 */ /* 0x004fce00078e0000 */
[----:B-1----:R-:W-:Y:S05]  /*2dcf0*/  WARPSYNC.COLLECTIVE R15, `(.L_x_4861) ;  /* 0x000000000f087348 */ /* 0x002fea0003c00000 */
[----:B------:R0:W2:Y:S02]  /*2dd00*/  SHFL.IDX P6, R14, R13, R12, R11 ;  /* 0x0000000c0d0e7389 */ /* 0x0000a400000c000b */
[----:B012---:R-:W-:Y:S01]  /*2dd10*/  ENDCOLLECTIVE ;  /* 0x000000000000791b */ /* 0x007fe20003800000 */
.L_x_4861:
[----:B------:R-:W-:Y:S05]  /*2dd20*/  BSYNC B0 ;  /* 0x0000000000007941 */ /* 0x000fea0003800000 */
.L_x_4860:
        /* <DEDUP_REMOVED lines=9> */
.L_x_4862:
        /* <DEDUP_REMOVED lines=21> */
[----:B------:R-:W-:-:S04]  /*2df10*/  IMAD R2, R6, R4, RZ ;  /* 0x0000000406027224 */ /* 0x000fc800078e02ff */
[----:B------:R-:W-:-:S07]  /*2df20*/  IMAD.MOV.U32 R13, RZ, RZ, R2 ;  /* 0x000000ffff0d7224 */ /* 0x000fce00078e0002 */
[----:B------:R-:W-:Y:S05]  /*2df30*/  WARPSYNC.COLLECTIVE R15, `(.L_x_4863) ;  /* 0x000000000f087348 */ /* 0x000fea0003c00000 */
[----:B------:R0:W1:Y:S02]  /*2df40*/  SHFL.UP P6, R14, R13, R12, R11 ;  /* 0x0400000c0d0e7389 */ /* 0x00006400000c000b */
[----:B01----:R-:W-:Y:S01]  /*2df50*/  ENDCOLLECTIVE ;  /* 0x000000000000791b */ /* 0x003fe20003800000 */
.L_x_4863:
        /* <DEDUP_REMOVED lines=8> */
.L_x_4864:
        /* <DEDUP_REMOVED lines=8> */
.L_x_4865:
        /* <DEDUP_REMOVED lines=8> */
.L_x_4866:
        /* <DEDUP_REMOVED lines=8> */
.L_x_4867:
        /* <DEDUP_REMOVED lines=9> */
.L_x_4868:
[----:B------:R-:W-:Y:S01]  /*2e1f0*/  IMAD.MOV.U32 R9, RZ, RZ, R14 ;  /* 0x000000ffff097224 */ /* 0x000fe200078e000e */
[----:B------:R-:W-:Y:S06]  /*2e200*/  BRA `(.L_x_4869) ;  /* 0xffffffd400247947 */ /* 0x000fec000383ffff */
.L_x_4788:
[----:B------:R-:W-:Y:S01]  /*2e210*/  BSSY B0, `(.L_x_4870) ;  /* 0x0000008000007945 */ /* 0x000fe20003800000 */
[----:B------:R-:W-:Y:S02]  /*2e220*/  IMAD.MOV.U32 R13, RZ, RZ, R2 ;  /* 0x000000ffff0d7224 */ /* 0x000fe400078e0002 */
[----:B------:R-:W-:Y:S02]  /*2e230*/  IMAD.MOV.U32 R12, RZ, RZ, 0x1 ;  /* 0x00000001ff0c7424 */ /* 0x000fe400078e00ff */
[----:B------:R-:W-:Y:S02]  /*2e240*/  IMAD.MOV.U32 R11, RZ, RZ, RZ ;  /* 0x000000ffff0b7224 */ /* 0x000fe400078e00ff */
[----:B------:R-:W-:-:S07]  /*2e250*/  IMAD.MOV.U32 R15, RZ, RZ, -0x1 ;  /* 0xffffffffff0f7424 */ /* 0x000fce00078e00ff */
[----:B01----:R-:W-:Y:S05]  /*2e260*/  WARPSYNC.COLLECTIVE R15, `(.L_x_4871) ;  /* 0x000000000f087348 */ /* 0x003fea0003c00000 */
[----:B------:R2:W3:Y:S02]  /*2e270*/  SHFL.UP P6, R14, R13, R12, R11 ;  /* 0x0400000c0d0e7389 */ /* 0x0004e400000c000b */
[----:B0123--:R-:W-:Y:S01]  /*2e280*/  ENDCOLLECTIVE ;  /* 0x000000000000791b */ /* 0x00ffe20003800000 */
.L_x_4871:
[----:B------:R-:W-:Y:S05]  /*2e290*/  BSYNC B0 ;  /* 0x0000000000007941 */ /* 0x000fea0003800000 */
.L_x_4870:
        /* <DEDUP_REMOVED lines=10> */
.L_x_4872:
        /* <DEDUP_REMOVED lines=8> */
.L_x_4873:
        /* <DEDUP_REMOVED lines=8> */
.L_x_4874:
        /* <DEDUP_REMOVED lines=8> */
.L_x_4875:
        /* <DEDUP_REMOVED lines=9> */
.L_x_4876:
[----:B------:R-:W-:Y:S01]  /*2e550*/  IMAD.MOV.U32 R9, RZ, RZ, R14 ;  /* 0x000000ffff097224 */ /* 0x000fe200078e000e */
[----:B------:R-:W-:Y:S06]  /*2e560*/  BRA `(.L_x_4877) ;  /* 0xffffffd000f87947 */ /* 0x000fec000383ffff */
.L_x_4790:
[----:B------:R-:W-:Y:S01]  /*2e570*/  BSSY B0, `(.L_x_4878) ;  /* 0x0000006000007945 */ /* 0x000fe20003800000 */
[----:B------:R-:W-:Y:S01]  /*2e580*/  PLOP3.LUT P6, PT, P6, PT, PT, 0x8, 0x0 ;  /* 0x000000000000781c */ /* 0x000fe200037ce170 */
[----:B------:R-:W-:-:S12]  /*2e590*/  IMAD.MOV.U32 R15, RZ, RZ, -0x1 ;  /* 0xffffffffff0f7424 */ /* 0x000fd800078e00ff */
[----:B01----:R-:W-:Y:S05]  /*2e5a0*/  WARPSYNC.COLLECTIVE R15, `(.L_x_4879) ;  /* 0x000000000f087348 */ /* 0x003fea0003c00000 */
[----:B------:R-:W-:Y:S01]  /*2e5b0*/  VOTE.ANY R14, PT, P6 ;  /* 0x00000000000e7806 */ /* 0x000fe200030e0100 */
[----:B01----:R-:W-:Y:S06]  /*2e5c0*/  ENDCOLLECTIVE ;  /* 0x000000000000791b */ /* 0x003fec0003800000 */
.L_x_4879:
[----:B------:R-:W-:Y:S05]  /*2e5d0*/  BSYNC B0 ;  /* 0x0000000000007941 */ /* 0x000fea0003800000 */
.L_x_4878:
        /* <DEDUP_REMOVED lines=10> */
.L_x_4880:
[----:B------:R-:W-:Y:S02]  /*2e680*/  IMAD.MOV.U32 R13, RZ, RZ, R6 ;  /* 0x000000ffff0d7224 */ /* 0x000fe400078e0006 */
[----:B------:R-:W-:-:S07]  /*2e690*/  IMAD.MOV.U32 R4, RZ, RZ, R14 ;  /* 0x000000ffff047224 */ /* 0x000fce00078e000e */
[----:B------:R-:W-:Y:S05]  /*2e6a0*/  WARPSYNC.COLLECTIVE R15, `(.L_x_4881) ;  /* 0x000000000f087348 */ /* 0x000fea0003c00000 */
[----:B------:R0:W1:Y:S02]  /*2e6b0*/  SHFL.IDX P6, R14, R13, R12, R11 ;  /* 0x0000000c0d0e7389 */ /* 0x00006400000c000b */
[----:B01----:R-:W-:Y:S01]  /*2e6c0*/  ENDCOLLECTIVE ;  /* 0x000000000000791b */ /* 0x003fe20003800000 */
.L_x_4881:
[----:B------:R-:W-:Y:S02]  /*2e6d0*/  IMAD.MOV.U32 R6, RZ, RZ, R14 ;  /* 0x000000ffff067224 */ /* 0x000fe400078e000e */
[----:B------:R-:W-:-:S05]  /*2e6e0*/  IMAD.IADD R10, R3, 0x1, R10 ;  /* 0x00000001030a7824 */ /* 0x000fca00078e020a */
[----:B------:R0:W-:Y:S01]  /*2e6f0*/  STL [R1+0x2ec], R10 ;  /* 0x0002ec0a01007387 */ /* 0x0001e20000100800 */
[----:B------:R-:W-:Y:S05]  /*2e700*/  BRA `(.L_x_4882) ;  /* 0xffffffd000d87947 */ /* 0x000fea000383ffff */
.L_x_4792:
[----:B------:R-:W-:Y:S01]  /*2e710*/  BSSY B0, `(.L_x_4883) ;  /* 0x0000008000007945 */ /* 0x000fe20003800000 */
[----:B------:R-:W-:Y:S02]  /*2e720*/  IMAD.MOV.U32 R13, RZ, RZ, R7 ;  /* 0x000000ffff0d7224 */ /* 0x000fe400078e0007 */
[----:B------:R-:W-:Y:S02]  /*2e730*/  IMAD.MOV.U32 R12, RZ, RZ, R3 ;  /* 0x000000ffff0c7224 */ /* 0x000fe400078e0003 */
[----:B------:R-:W-:Y:S02]  /*2e740*/  IMAD.MOV.U32 R11, RZ, RZ, 0x1f ;  /* 0x0000001fff0b7424 */ /* 0x000fe400078e00ff */
[----:B------:R-:W-:-:S07]  /*2e750*/  IMAD.MOV.U32 R15, RZ, RZ, -0x1 ;  /* 0xffffffffff0f7424 */ /* 0x000fce00078e00ff */
[----:B01----:R-:W-:Y:S05]  /*2e760*/  WARPSYNC.COLLECTIVE R15, `(.L_x_4884) ;  /* 0x000000000f087348 */ /* 0x003fea0003c00000 */
[----:B------:R2:W3:Y:S02]  /*2e770*/  SHFL.IDX P6, R14, R13, R12, R11 ;  /* 0x0000000c0d0e7389 */ /* 0x0004e400000c000b */
[----:B0123--:R-:W-:Y:S01]  /*2e780*/  ENDCOLLECTIVE ;  /* 0x000000000000791b */ /* 0x00ffe20003800000 */
.L_x_4884:
[----:B------:R-:W-:Y:S05]  /*2e790*/  BSYNC B0 ;  /* 0x0000000000007941 */ /* 0x000fea0003800000 */
.L_x_4883:
[----:B------:R-:W-:Y:S01]  /*2e7a0*/  IMAD.MOV.U32 R3, RZ, RZ, R14 ;  /* 0x000000ffff037224 */ /* 0x000fe200078e000e */
[----:B------:R-:W-:Y:S06]  /*2e7b0*/  BRA `(.L_x_4885) ;  /* 0xffffffd000c47947 */ /* 0x000fec000383ffff */
.L_x_4798:
[----:B0-----:R0:W1:Y:S02]  /*2e7c0*/  SYNCS.PHASECHK.TRANS64.TRYWAIT P0, [R0+URZ+0x33420], R3 ;  /* 0x03342003000075a7 */ /* 0x001064000800017f */
[----:B-1----:R-:W-:Y:S05]  /*2e7d0*/  @!P0 NANOSLEEP.SYNCS 0x989680 ;  /* 0x009896800000895d */ /* 0x002fea0003900000 */
[----:B------:R-:W1:Y:S02]  /*2e7e0*/  @!P0 SYNCS.PHASECHK.TRANS64 P0, [R0+URZ+0x33420], R3 ;  /* 0x03342003000085a7 */ /* 0x000e64000800007f */
[----:B-1----:R-:W-:Y:S05]  /*2e7f0*/  @!P0 BRA `(.L_x_4798) ;  /* 0xfffffffc00f08947 */ /* 0x002fea000383ffff */
[----:B------:R-:W-:Y:S05]  /*2e800*/  BRA `(.L_x_4886) ;  /* 0xffffffdc00647947 */ /* 0x000fea000383ffff */
.L_x_4799:
        /* <DEDUP_REMOVED lines=11> */
.L_x_4888:
[----:B------:R-:W-:Y:S05]  /*2e8c0*/  BSYNC B0 ;  /* 0x0000000000007941 */ /* 0x000fea0003800000 */
.L_x_4887:
[----:B------:R-:W-:Y:S05]  /*2e8d0*/  BRA `(.L_x_4889) ;  /* 0xffffffdc004c7947 */ /* 0x000fea000383ffff */
.L_x_4802:
[----:B------:R-:W-:Y:S01]  /*2e8e0*/  BSSY B1, `(.L_x_4890) ;  /* 0x0000006000017945 */ /* 0x000fe20003800000 */
[----:B------:R-:W-:-:S07]  /*2e8f0*/  IMAD.MOV.U32 R15, RZ, RZ, -0x1 ;  /* 0xffffffffff0f7424 */ /* 0x000fce00078e00ff */
[----:B01----:R-:W-:Y:S05]  /*2e900*/  WARPSYNC.COLLECTIVE R15, `(.L_x_4891) ;  /* 0x000000000f0c7348 */ /* 0x003fea0003c00000 */
[----:B------:R-:W-:Y:S02]  /*2e910*/  ELECT P6, UR62, PT ;  /* 0x00000000003e782f */ /* 0x000fe400038c0000 */
[----:B------:R-:W-:Y:S01]  /*2e920*/  MOV R14, UR62 ;  /* 0x0000003e000e7c02 */ /* 0x000fe20008000f00 */
[----:B01----:R-:W-:Y:S10]  /*2e930*/  ENDCOLLECTIVE ;  /* 0x000000000000791b */ /* 0x003ff40003800000 */
.L_x_4891:
[----:B------:R-:W-:Y:S05]  /*2e940*/  BSYNC B1 ;  /* 0x0000000000017941 */ /* 0x000fea0003800000 */
.L_x_4890:
[----:B------:R-:W-:Y:S05]  /*2e950*/  BRA `(.L_x_4892) ;  /* 0xffffffdc00447947 */ /* 0x000fea000383ffff */
.L_x_4804:
[----:B0-----:R0:W1:Y:S02]  /*2e960*/  SYNCS.PHASECHK.TRANS64.TRYWAIT P1, [R6+URZ], R5 ;  /* 0x00000005060075a7 */ /* 0x001064000802017f */
[----:B-1----:R-:W-:Y:S05]  /*2e970*/  @!P1 NANOSLEEP.SYNCS 0x989680 ;  /* 0x009896800000995d */ /* 0x002fea0003900000 */
[----:B------:R-:W1:Y:S02]  /*2e980*/  @!P1 SYNCS.PHASECHK.TRANS64 P1, [R6+URZ], R5 ;  /* 0x00000005060095a7 */ /* 0x000e64000802007f */
[----:B-1----:R-:W-:Y:S05]  /*2e990*/  @!P1 BRA `(.L_x_4804) ;  /* 0xfffffffc00f09947 */ /* 0x002fea000383ffff */
[----:B------:R-:W-:Y:S05]  /*2e9a0*/  BRA `(.L_x_4893) ;  /* 0xffffffdc00807947 */ /* 0x000fea000383ffff */
.L_x_4805:
[----:B-1----:R1:W2:Y:S02]  /*2e9b0*/  SYNCS.PHASECHK.TRANS64.TRYWAIT P1, [R7+URZ], R2 ;  /* 0x00000002070075a7 */ /* 0x0022a4000802017f */
[----:B--2---:R-:W-:Y:S05]  /*2e9c0*/  @!P1 NANOSLEEP.SYNCS 0x989680 ;  /* 0x009896800000995d */ /* 0x004fea0003900000 */
[----:B------:R-:W2:Y:S02]  /*2e9d0*/  @!P1 SYNCS.PHASECHK.TRANS64 P1, [R7+URZ], R2 ;  /* 0x00000002070095a7 */ /* 0x000ea4000802007f */
[----:B--2---:R-:W-:Y:S05]  /*2e9e0*/  @!P1 BRA `(.L_x_4805) ;  /* 0xfffffffc00f09947 */ /* 0x004fea000383ffff */
[----:B------:R-:W-:Y:S05]  /*2e9f0*/  BRA `(.L_x_4894) ;  /* 0xffffffdc00747947 */ /* 0x000fea000383ffff */
.L_x_4807:
[----:B--2---:R2:W3:Y:S02]  /*2ea00*/  SYNCS.PHASECHK.TRANS64.TRYWAIT P1, [R4+URZ+0x33460], R5 ;  /* 0x03346005040075a7 */ /* 0x0044e4000802017f */
[----:B---3--:R-:W-:Y:S05]  /*2ea10*/  @!P1 NANOSLEEP.SYNCS 0x989680 ;  /* 0x009896800000995d */ /* 0x008fea0003900000 */
[----:B------:R-:W3:Y:S02]  /*2ea20*/  @!P1 SYNCS.PHASECHK.TRANS64 P1, [R4+URZ+0x33460], R5 ;  /* 0x03346005040095a7 */ /* 0x000ee4000802007f */
[----:B---3--:R-:W-:Y:S05]  /*2ea30*/  @!P1 BRA `(.L_x_4807) ;  /* 0xfffffffc00f09947 */ /* 0x008fea000383ffff */
[----:B------:R-:W-:Y:S05]  /*2ea40*/  BRA `(.L_x_4895) ;  /* 0xffffffdc00787947 */ /* 0x000fea000383ffff */
.L_x_4809:
[----:B---3--:R3:W4:Y:S02]  /*2ea50*/  SYNCS.PHASECHK.TRANS64.TRYWAIT P1, [R3+URZ+0x33460], R2 ;  /* 0x03346002030075a7 */ /* 0x008724000802017f */
[----:B----4-:R-:W-:Y:S05]  /*2ea60*/  @!P1 NANOSLEEP.SYNCS 0x989680 ;  /* 0x009896800000995d */ /* 0x010fea0003900000 */
[----:B------:R-:W4:Y:S02]  /*2ea70*/  @!P1 SYNCS.PHASECHK.TRANS64 P1, [R3+URZ+0x33460], R2 ;  /* 0x03346002030095a7 */ /* 0x000f24000802007f */
[----:B----4-:R-:W-:Y:S05]  /*2ea80*/  @!P1 BRA `(.L_x_4809) ;  /* 0xfffffffc00f09947 */ /* 0x010fea000383ffff */
[----:B------:R-:W-:Y:S05]  /*2ea90*/  BRA `(.L_x_4896) ;  /* 0xffffffdc00787947 */ /* 0x000fea000383ffff */
.L_x_4811:
[----:B----4-:R4:W0:Y:S02]  /*2eaa0*/  SYNCS.PHASECHK.TRANS64.TRYWAIT P0, [R4+URZ+0x33480], R5 ;  /* 0x03348005040075a7 */ /* 0x010824000800017f */
[----:B0-----:R-:W-:Y:S05]  /*2eab0*/  @!P0 NANOSLEEP.SYNCS 0x989680 ;  /* 0x009896800000895d */ /* 0x001fea0003900000 */
[----:B------:R-:W0:Y:S02]  /*2eac0*/  @!P0 SYNCS.PHASECHK.TRANS64 P0, [R4+URZ+0x33480], R5 ;  /* 0x03348005040085a7 */ /* 0x000e24000800007f */
[----:B0-----:R-:W-:Y:S05]  /*2ead0*/  @!P0 BRA `(.L_x_4811) ;  /* 0xfffffffc00f08947 */ /* 0x001fea000383ffff */
[----:B------:R-:W-:Y:S05]  /*2eae0*/  BRA `(.L_x_4812) ;  /* 0xffffffdc00747947 */ /* 0x000fea000383ffff */
        .type           $_ZN7cutlass13device_kernelIN5flash11enable_sm90INS1_16FlashAttnFwdSm90INS1_25CollectiveMainloopFwdSm90ILi2EN4cute5tupleIJNS5_1CILi1EEES8_S8_EEENS6_IJNS7_ILi128EEENS7_ILi160EEENS7_ILi192EEEEEELi192ENS_12float_e4m3_tEfNS_4arch4Sm90ELb0ELb1ELb0ELb1ELb0ELb1ELb0ELb1ELb1ELb1ELb1ELb0EEENS1_21CollectiveEpilogueFwdINS6_IJSA_SC_SB_EEES9_NS_10bfloat16_tESG_Li256ELb1ELb1ELb1ELb1EEENS1_36VarlenDynamicPersistentTileSchedulerILi128ELi160ELi256ELi128ELb1ELb1ELb1ELb1ELb0ELb1EEEEEEEEEvNT_6ParamsE$_ZZN5flash25CollectiveMainloopFwdSm90ILi2EN4cute5tupleIJNS1_1CILi1EEES4_S4_EEENS2_IJNS3_ILi128EEENS3_ILi160EEENS3_ILi192EEEEEELi192EN7cutlass12float_e4m3_tEfNSA_4arch4Sm90ELb0ELb1ELb0ELb1ELb0ELb1ELb0ELb1ELb1ELb1ELb1ELb0EE12store_kv_newINS_16FlashAttnFwdSm90ISE_NS_21CollectiveEpilogueFwdINS2_IJS6_S8_S7_EEES5_NSA_10bfloat16_tESD_Li256ELb1ELb1ELb1ELb1EEENS_36VarlenDynamicPersistentTileSchedulerILi128ELi160ELi256ELi128ELb1ELb1ELb1ELb1ELb0ELb1EEEE13SharedStorageEEEbRKNSE_6ParamsENSA_25PipelineTmaAsyncNoClusterILi2ENSA_16PipelineTmaAsyncILi2EEEEESV_RNSA_13PipelineStateILj2EEEiRT_RKNS_16SeqlenInfoQKNewKILb1ELb1EEENS2_IJiiiiEEEENKUliRKT_E_clISX_EEDaiS18_,@function
        .size           $_ZN7cutlass13device_kernelIN5flash11enable_sm90INS1_16FlashAttnFwdSm90INS1_25CollectiveMainloopFwdSm90ILi2EN4cute5tupleIJNS5_1CILi1EEES8_S8_EEENS6_IJNS7_ILi128EEENS7_ILi160EEENS7_ILi192EEEEEELi192ENS_12float_e4m3_tEfNS_4arch4Sm90ELb0ELb1ELb0ELb1ELb0ELb1ELb0ELb1ELb1ELb1ELb1ELb0EEENS1_21CollectiveEpilogueFwdINS6_IJSA_SC_SB_EEES9_NS_10bfloat16_tESG_Li256ELb1ELb1ELb1ELb1EEENS1_36VarlenDynamicPersistentTileSchedulerILi128ELi160ELi256ELi128ELb1ELb1ELb1ELb1ELb0ELb1EEEEEEEEEvNT_6ParamsE$_ZZN5flash25CollectiveMainloopFwdSm90ILi2EN4cute5tupleIJNS1_1CILi1EEES4_S4_EEENS2_IJNS3_ILi128EEENS3_ILi160EEENS3_ILi192EEEEEELi192EN7cutlass12float_e4m3_tEfNSA_4arch4Sm90ELb0ELb1ELb0ELb1ELb0ELb1ELb0ELb1ELb1ELb1ELb1ELb0EE12store_kv_newINS_16FlashAttnFwdSm90ISE_NS_21CollectiveEpilogueFwdINS2_IJS6_S8_S7_EEES5_NSA_10bfloat16_tESD_Li256ELb1ELb1ELb1ELb1EEENS_36VarlenDynamicPersistentTileSchedulerILi128ELi160ELi256ELi128ELb1ELb1ELb1ELb1ELb0ELb1EEEE13SharedStorageEEEbRKNSE_6ParamsENSA_25PipelineTmaAsyncNoClusterILi2ENSA_16PipelineTmaAsyncILi2EEEEESV_RNSA_13PipelineStateILj2EEEiRT_RKNS_16SeqlenInfoQKNewKILb1ELb1EEENS2_IJiiiiEEEENKUliRKT_E_clISX_EEDaiS18_,(.L_x_13271 - $_ZN7cutlass13device_kernelIN5flash11enable_sm90INS1_16FlashAttnFwdSm90INS1_25CollectiveMainloopFwdSm90ILi2EN4cute5tupleIJNS5_1CILi1EEES8_S8_EEENS6_IJNS7_ILi128EEENS7_ILi160EEENS7_ILi192EEEEEELi192ENS_12float_e4m3_tEfNS_4arch4Sm90ELb0ELb1ELb0ELb1ELb0ELb1ELb0ELb1ELb1ELb1ELb1ELb0EEENS1_21CollectiveEpilogueFwdINS6_IJSA_SC_SB_EEES9_NS_10bfloat16_tESG_Li256ELb1ELb1ELb1ELb1EEENS1_36VarlenDynamicPersistentTileSchedulerILi128ELi160ELi256ELi128ELb1ELb1ELb1ELb1ELb0ELb1EEEEEEEEEvNT_6ParamsE$_ZZN5flash25CollectiveMainloopFwdSm90ILi2EN4cute5tupleIJNS1_1CILi1EEES4_S4_EEENS2_IJNS3_ILi128EEENS3_ILi160EEENS3_ILi192EEEEEELi192EN7cutlass12float_e4m3_tEfNSA_4arch4Sm90ELb0ELb1ELb0ELb1ELb0ELb1ELb0ELb1ELb1ELb1ELb1ELb0EE12store_kv_newINS_16FlashAttnFwdSm90ISE_NS_21CollectiveEpilogueFwdINS2_IJS6_S8_S7_EEES5_NSA_10bfloat16_tESD_Li256ELb1ELb1ELb1ELb1EEENS_36VarlenDynamicPersistentTileSchedulerILi128ELi160ELi256ELi128ELb1ELb1ELb1ELb1ELb0ELb1EEEE13SharedStorageEEEbRKNSE_6ParamsENSA_25PipelineTmaAsyncNoClusterILi2ENSA_16PipelineTmaAsyncILi2EEEEESV_RNSA_13PipelineStateILj2EEEiRT_RKNS_16SeqlenInfoQKNewKILb1ELb1EEENS2_IJiiiiEEEENKUliRKT_E_clISX_EEDaiS18_)
$_ZN7cutlass13device_kernelIN5flash11enable_sm90INS1_16FlashAttnFwdSm90INS1_25CollectiveMainloopFwdSm90ILi2EN4cute5tupleIJNS5_1CILi1EEES8_S8_EEENS6_IJNS7_ILi128EEENS7_ILi160EEENS7_ILi192EEEEEELi192ENS_12float_e4m3_tEfNS_4arch4Sm90ELb0ELb1ELb0ELb1ELb0ELb1ELb0ELb1ELb1ELb1ELb1ELb0EEENS1_21CollectiveEpilogueFwdINS6_IJSA_SC_SB_EEES9_NS_10bfloat16_tESG_Li256ELb1ELb1ELb1ELb1EEENS1_36VarlenDynamicPersistentTileSchedulerILi128ELi160ELi256ELi128ELb1ELb1ELb1ELb1ELb0ELb1EEEEEEEEEvNT_6ParamsE$_ZZN5flash25CollectiveMainloopFwdSm90ILi2EN4cute5tupleIJNS1_1CILi1EEES4_S4_EEENS2_IJNS3_ILi128EEENS3_ILi160EEENS3_ILi192EEEEEELi192EN7cutlass12float_e4m3_tEfNSA_4arch4Sm90ELb0ELb1ELb0ELb1ELb0ELb1ELb0ELb1ELb1ELb1ELb1ELb0EE12store_kv_newINS_16FlashAttnFwdSm90ISE_NS_21CollectiveEpilogueFwdINS2_IJS6_S8_S7_EEES5_NSA_10bfloat16_tESD_Li256ELb1ELb1ELb1ELb1EEENS_36VarlenDynamicPersistentTileSchedulerILi128ELi160ELi256ELi128ELb1ELb1ELb1ELb1ELb0ELb1EEEE13SharedStorageEEEbRKNSE_6ParamsENSA_25PipelineTmaAsyncNoClusterILi2ENSA_16PipelineTmaAsyncILi2EEEEESV_RNSA_13PipelineStateILj2EEEiRT_RKNS_16SeqlenInfoQKNewKILb1ELb1EEENS2_IJiiiiEEEENKUliRKT_E_clISX_EEDaiS18_:
[----:B------:R-:W-:Y:S05]  /*2eaf0*/  YIELD ;  /* 0x0000000000007946 */ /* 0x000fea0003800000 */
[----:B------:R-:W-:Y:S02]  /*2eb00*/  ULDC UR4, c[0x0][0x20] ;  /* 0x0000080000047ab9 */ /* 0x000fe40000000800 */
[----:B------:R-:W-:-:S05]  /*2eb10*/  VIADD R82, R10, -UR4 ;  /* 0x800000040a527c36 */ /* 0x000fca0008000000 */
[----:B------:R-:W2:Y:S01]  /*2eb20*/  LDL.64 R12, [R82+0x8] ;  /* 0x00000800520c7983 */ /* 0x000ea20000100a00 */
[----:B------:R-:W0:Y:S02]  /*2eb30*/  LDC.64 R84, c[0x0][0x208] ;  /* 0x00008200ff547b82 */ /* 0x000e240000000a00 */
[----:B0-----:R-:W-:Y:S02]  /*2eb40*/  R2UR UR6, R84 ;  /* 0x00000000540672ca */ /* 0x001fe400000e0000 */
[----:B------:R-:W-:-:S13]  /*2eb50*/  R2UR UR7, R85 ;  /* 0x00000000550772ca */ /* 0x000fda00000e0000 */
[----:B--2---:R-:W2:Y:S01]  /*2eb60*/  LD.E R14, desc[UR6][R12.64+0x174] ;  /* 0x000174060c0e7980 */ /* 0x004ea2000c101900 */
[----:B------:R-:W-:Y:S01]  /*2eb70*/  VIADD R83, R83, -UR4 ;  /* 0x8000000453537c36 */ /* 0x000fe20008000000 */
[----:B------:R-:W-:Y:S01]  /*2eb80*/  BSSY B0, `(.L_x_4897) ;  /* 0x000110d000007945 */ /* 0x000fe20003800000 */
[----:B--2---:R-:W-:-:S13]  /*2eb90*/  ISETP.GE.AND P1, PT, R14, 0x1, PT ;  /* 0x000000010e00780c */ /* 0x004fda0003f26270 */
[----:B------:R-:W-:Y:S05]  /*2eba0*/  @!P1 BRA `(.L_x_4898) ;  /* 0x0000010400049947 */ /* 0x000fea0003800000 */
[----:B------:R-:W2:Y:S01]  /*2ebb0*/  LDL.64 R14, [R82+0x40] ;  /* 0x00004000520e7983 */ /* 0x000ea20000100a00 */
[C---:B------:R-:W-:Y:S02]  /*2ebc0*/  R2UR UR6, R84.reuse ;  /* 0x00000000540672ca */ /* 0x040fe400000e0000 */
[C---:B------:R-:W-:Y:S01]  /*2ebd0*/  R2UR UR7, R85.reuse ;  /* 0x00000000550772ca */ /* 0x040fe200000e0000 */
[----:B------:R0:W5:Y:S01]  /*2ebe0*/  LDL.64 R102, [R82+0x50] ;  /* 0x0000500052667983 */ /* 0x0001620000100a00 */
[----:B------:R-:W-:Y:S02]  /*2ebf0*/  R2UR UR4, R84 ;  /* 0x00000000540472ca */ /* 0x000fe400000e0000 */
[----:B------:R-:W-:-:S09]  /*2ec00*/  R2UR UR5, R85 ;  /* 0x00000000550572ca */ /* 0x000fd200000e0000 */
[----:B------:R-:W3:Y:S04]  /*2ec10*/  LD.E.U8 R12, desc[UR6][R12.64+0x190] ;  /* 0x000190060c0c7980 */ /* 0x000ee8000c101100 */
[----:B--2---:R-:W2:Y:S01]  /*2ec20*/  LD.E.64 R98, desc[UR4][R14.64+0x10] ;  /* 0x000010040e627980 */ /* 0x004ea2000c101b00 */
[----:B------:R-:W-:-:S03]  /*2ec30*/  SHF.R.S32.HI R33, RZ, 0x1f, R25 ;  /* 0x0000001fff217819 */ /* 0x000fc60000011419 */
[----:B------:R0:W5:Y:S04]  /*2ec40*/  LD.E.64 R90, desc[UR4][R14.64+0x8] ;  /* 0x000008040e5a7980 */ /* 0x000168000c101b00 */
[----:B------:R0:W5:Y:S01]  /*2ec50*/  LD.E.64 R86, desc[UR6][R14.64+0x18] ;  /* 0x000018060e567980 */ /* 0x000162000c101b00 */
[----:B---3--:R-:W-:Y:S01]  /*2ec60*/  ISETP.NE.AND P1, PT, R12, RZ, PT ;  /* 0x000000ff0c00720c */ /* 0x008fe20003f25270 */
[-C--:B--2---:R-:W-:Y:S02]  /*2ec70*/  IMAD R29, R99, R25.reuse, RZ ;  /* 0x00000019631d7224 */ /* 0x084fe400078e02ff */
[----:B------:R-:W-:-:S04]  /*2ec80*/  IMAD.WIDE.U32 R72, R98, R25, RZ ;  /* 0x0000001962487225 */ /* 0x000fc800078e00ff */
[----:B------:R-:W-:-:S04]  /*2ec90*/  IMAD R29, R98, R33, R29 ;  /* 0x00000021621d7224 */ /* 0x000fc800078e021d */
[----:B------:R-:W-:Y:S02]  /*2eca0*/  IMAD.IADD R75, R73, 0x1, R29 ;  /* 0x00000001494b7824 */ /* 0x000fe400078e021d */
[----:B0-----:R-:W-:Y:S05]  /*2ecb0*/  @!P1 BRA `(.L_x_4899) ;  /* 0x0000007c003c9947 */ /* 0x001fea0003800000 */
[C---:B------:R-:W-:Y:S01]  /*2ecc0*/  R2UR UR4, R84.reuse ;  /* 0x00000000540472ca */ /* 0x040fe200000e0000 */
[----:B------:R0:W5:Y:S01]  /*2ecd0*/  LDL.64 R46, [R82+0x10] ;  /* 0x00001000522e7983 */ /* 0x0001620000100a00 */
[C---:B------:R-:W-:Y:S02]  /*2ece0*/  R2UR UR5, R85.reuse ;  /* 0x00000000550572ca */ /* 0x040fe400000e0000 */
[----:B------:R-:W-:Y:S02]  /*2ecf0*/  R2UR UR6, R84 ;  /* 0x00000000540672ca */ /* 0x000fe400000e0000 */
[----:B------:R-:W-:-:S09]  /*2ed00*/  R2UR UR7, R85 ;  /* 0x00000000550772ca */ /* 0x000fd200000e0000 */
[----:B-----5:R-:W2:Y:S04]  /*2ed10*/  LD.E.64 R38, desc[UR4][R102.64+0x60] ;  /* 0x0000600466267980 */ /* 0x020ea8000c101b00 */
[----:B------:R-:W3:Y:S04]  /*2ed20*/  LD.E R30, desc[UR6][R102.64+0xc] ;  /* 0x00000c06661e7980 */ /* 0x000ee8000c101900 */
[----:B------:R-:W4:Y:S04]  /*2ed30*/  LD.E R12, desc[UR4][R102.64+0x10] ;  /* 0x00001004660c7980 */ /* 0x000f28000c101900 */
[----:B------:R-:W4:Y:S01]  /*2ed40*/  LD.E.64 R14, desc[UR6][R102.64+0x80] ;  /* 0x00008006660e7980 */ /* 0x000f22000c101b00 */
[----:B------:R-:W-:-:S02]  /*2ed50*/  R2UR UR8, R84 ;  /* 0x00000000540872ca */ /* 0x000fc400000e0000 */
[C---:B------:R-:W-:Y:S01]  /*2ed60*/  R2UR UR9, R85.reuse ;  /* 0x00000000550972ca */ /* 0x040fe200000e0000 */
[----:B------:R0:W5:Y:S01]  /*2ed70*/  LD.E.64 R40, desc[UR4][R102.64+0x58] ;  /* 0x0000580466287980 */ /* 0x000162000c101b00 */
[C---:B------:R-:W-:Y:S02]  /*2ed80*/  R2UR UR12, R84.reuse ;  /* 0x00000000540c72ca */ /* 0x040fe400000e0000 */
[C---:B------:R-:W-:Y:S01]  /*2ed90*/  R2UR UR13, R85.reuse ;  /* 0x00000000550d72ca */ /* 0x040fe200000e0000 */
[----:B------:R0:W5:Y:S01]  /*2eda0*/  LD.E.64 R36, desc[UR6][R102.64+0x68] ;  /* 0x0000680666247980 */ /* 0x000162000c101b00 */
[----:B------:R-:W-:Y:S02]  /*2edb0*/  R2UR UR10, R84 ;  /* 0x00000000540a72ca */ /* 0x000fe400000e0000 */
[----:B------:R-:W-:Y:S01]  /*2edc0*/  R2UR UR11, R85 ;  /* 0x00000000550b72ca */ /* 0x000fe200000e0000 */
[----:B------:R-:W-:Y:S01]  /*2edd0*/  BSSY B2, `(.L_x_4900) ;  /* 0x0000057000027945 */ /* 0x000fe20003800000 */
[----:B------:R-:W-:-:S02]  /*2ede0*/  CS2R R28, SRZ ;  /* 0x00000000001c7805 */ /* 0x000fc4000001ff00 */
[----:B------:R-:W-:Y:S02]  /*2edf0*/  CS2R R60, SRZ ;  /* 0x00000000003c7805 */ /* 0x000fe4000001ff00 */
[----:B------:R-:W-:Y:S02]  /*2ee00*/  CS2R R66, SRZ ;  /* 0x0000000000427805 */ /* 0x000fe4000001ff00 */
[----:B------:R-:W-:Y:S01]  /*2ee10*/  CS2R R70, SRZ ;  /* 0x0000000000467805 */ /* 0x000fe2000001ff00 */
[----:B------:R0:W5:Y:S01]  /*2ee20*/  LD.E.U8 R64, desc[UR12][R102.64+0x18] ;  /* 0x0000180c66407980 */ /* 0x000162000c101100 */
        /* <DEDUP_REMOVED lines=9> */
[----:B--2---:R-:W-:-:S04]  /*2eec0*/  IMAD R13, R39, R25, RZ ;  /* 0x00000019270d7224 */ /* 0x004fc800078e02ff */
[----:B------:R-:W-:Y:S02]  /*2eed0*/  IMAD R31, R38, R33, R13 ;  /* 0x00000021261f7224 */ /* 0x000fe400078e020d */
[----:B---3--:R-:W-:Y:S01]  /*2eee0*/  IMAD R13, R25, -0xa0, R30 ;  /* 0xffffff60190d7824 */ /* 0x008fe200078e021e */
[----:B----4-:R-:W-:-:S04]  /*2eef0*/  LEA.HI R12, R12, R12, RZ, 0x1 ;  /* 0x0000000c0c0c7211 */ /* 0x010fc800078f08ff */
[----:B------:R-:W-:Y:S02]  /*2ef00*/  VIMNMX R35, R13, 0xa0, PT ;  /* 0x000000a00d237848 */ /* 0x000fe40003fe0100 */
[----:B------:R-:W-:Y:S01]  /*2ef10*/  SHF.R.S32.HI R30, RZ, 0x1, R12 ;  /* 0x00000001ff1e7819 */ /* 0x000fe2000001140c */
[----:B------:R-:W-:Y:S01]  /*2ef20*/  IMAD R15, R15, R25, RZ ;  /* 0x000000190f0f7224 */ /* 0x000fe200078e02ff */
[----:B------:R0:W5:Y:S02]  /*2ef30*/  LD.E.64 R12, desc[UR8][R102.64+0x78] ;  /* 0x00007808660c7980 */ /* 0x000164000c101b00 */
[----:B------:R-:W-:Y:S01]  /*2ef40*/  ISETP.GE.AND P1, PT, R30, R35, PT ;  /* 0x000000231e00720c */ /* 0x000fe20003f26270 */
[----:B------:R-:W-:Y:S02]  /*2ef50*/  IMAD R33, R14, R33, R15 ;  /* 0x000000210e217224 */ /* 0x000fe400078e020f */
[----:B------:R-:W-:-:S04]  /*2ef60*/  IMAD.WIDE.U32 R38, R38, R25, RZ ;  /* 0x0000001926267225 */ /* 0x000fc800078e00ff */
[----:B------:R-:W-:Y:S01]  /*2ef70*/  IMAD.WIDE.U32 R14, R14, R25, RZ ;  /* 0x000000190e0e7225 */ /* 0x000fe200078e00ff */
[----:B------:R-:W5:Y:S03]  /*2ef80*/  LD.E.64 R102, desc[UR10][R102.64+0x88] ;  /* 0x0000880a66667980 */ /* 0x000f66000c101b00 */
[----:B------:R-:W-:Y:S02]  /*2ef90*/  IMAD.IADD R65, R39, 0x1, R31 ;  /* 0x0000000127417824 */ /* 0x000fe400078e021f */
[----:B------:R-:W-:Y:S02]  /*2efa0*/  VIADD R34, R30, 0x80 ;  /* 0x000000801e227836 */ /* 0x000fe40000000000 */
[----:B------:R-:W-:Y:S01]  /*2efb0*/  IMAD.IADD R105, R15, 0x1, R33 ;  /* 0x000000010f697824 */ /* 0x000fe200078e0221 */
[----:B0-----:R-:W-:Y:S06]  /*2efc0*/  @P1 BRA `(.L_x_4901) ;  /* 0x0000000000dc1947 */ /* 0x001fec0003800000 */
[----:B-----5:R-:W-:Y:S02]  /*2efd0*/  LOP3.LUT R30, R64, 0x1, RZ, 0xc0, !PT ;  /* 0x00000001401e7812 */ /* 0x020fe400078ec0ff */
[----:B------:R-:W-:Y:S02]  /*2efe0*/  CS2R R98, SRZ ;  /* 0x0000000000627805 */ /* 0x000fe4000001ff00 */
[----:B------:R-:W-:Y:S02]  /*2eff0*/  IADD3 R32, P2, R36, R38, RZ ;  /* 0x0000002624207210 */ /* 0x000fe40007f5e0ff */
[----:B------:R-:W-:Y:S02]  /*2f000*/  CS2R R100, SRZ ;  /* 0x0000000000647805 */ /* 0x000fe4000001ff00 */
[----:B------:R-:W-:Y:S02]  /*2f010*/  ISETP.NE.U32.AND P1, PT, R30, 0x1, PT ;  /* 0x000000011e00780c */ /* 0x000fe40003f25070 */
[----:B------:R-:W-:Y:S01]  /*2f020*/  IADD3 R30, P3, R102, R14, RZ ;  /* 0x0000000e661e7210 */ /* 0x000fe20007f7e0ff */
[----:B------:R-:W-:-:S04]  /*2f030*/  IMAD.X R33, R37, 0x1, R65, P2 ;  /* 0x0000000125217824 */ /* 0x000fc800010e0641 */
[----:B------:R-:W-:-:S06]  /*2f040*/  IMAD.X R31, R103, 0x1, R105, P3 ;  /* 0x00000001671f7824 */ /* 0x000fcc00018e0669 */
[C---:B------:R-:W-:Y:S02]  /*2f050*/  @!P1 R2UR UR4, R84.reuse ;  /* 0x00000000540492ca */ /* 0x040fe400000e0000 */
[C---:B------:R-:W-:Y:S02]  /*2f060*/  @!P1 R2UR UR5, R85.reuse ;  /* 0x00000000550592ca */ /* 0x040fe400000e0000 */
[----:B------:R-:W-:Y:S02]  /*2f070*/  @!P1 R2UR UR6, R84 ;  /* 0x00000000540692ca */ /* 0x000fe400000e0000 */
[----:B------:R-:W-:-:S09]  /*2f080*/  @!P1 R2UR UR7, R85 ;  /* 0x00000000550792ca */ /* 0x000fd200000e0000 */
[----:B------:R0:W5:Y:S04]  /*2f090*/  @!P1 LD.E.64 R98, desc[UR4][R32.64] ;  /* 0x0000000420629980 */ /* 0x000168000c101b00 */
[----:B------:R0:W5:Y:S01]  /*2f0a0*/  @!P1 LD.E.64 R100, desc[UR6][R30.64] ;  /* 0x000000061e649980 */ /* 0x000162000c101b00 */
[----:B------:R-:W-:Y:S02]  /*2f0b0*/  R2P PR, R64, 0x3e ;  /* 0x0000003e40007804 */ /* 0x000fe40000000000 */
[----:B------:R-:W-:Y:S02]  /*2f0c0*/  CS2R R94, SRZ ;  /* 0x00000000005e7805 */ /* 0x000fe4000001ff00 */
[----:B------:R-:W-:Y:S02]  /*2f0d0*/  CS2R R78, SRZ ;  /* 0x00000000004e7805 */ /* 0x000fe4000001ff00 */
[----:B------:R-:W-:-:S02]  /*2f0e0*/  CS2R R70, SRZ ;  /* 0x0000000000467805 */ /* 0x000fc4000001ff00 */
[----:B------:R-:W-:Y:S02]  /*2f0f0*/  CS2R R66, SRZ ;  /* 0x0000000000427805 */ /* 0x000fe4000001ff00 */
[----:B------:R-:W-:Y:S02]  /*2f100*/  CS2R R60, SRZ ;  /* 0x00000000003c7805 */ /* 0x000fe4000001ff00 */
[----:B------:R-:W-:Y:S02]  /*2f110*/  CS2R R96, SRZ ;  /* 0x0000000000607805 */ /* 0x000fe4000001ff00 */
[C---:B------:R-:W-:Y:S02]  /*2f120*/  @P1 R2UR UR4, R84.reuse ;  /* 0x00000000540412ca */ /* 0x040fe400000e0000 */
[----:B------:R-:W-:Y:S02]  /*2f130*/  @P1 R2UR UR5, R85 ;  /* 0x00000000550512ca */ /* 0x000fe400000e0000 */
[----:B------:R-:W-:-:S02]  /*2f140*/  @P2 R2UR UR8, R84 ;  /* 0x00000000540822ca */ /* 0x000fc400000e0000 */
[C---:B------:R-:W-:Y:S02]  /*2f150*/  @P2 R2UR UR9, R85.reuse ;  /* 0x00000000550922ca */ /* 0x040fe400000e0000 */
[C---:B------:R-:W-:Y:S02]  /*2f160*/  @P3 R2UR UR12, R84.reuse ;  /* 0x00000000540c32ca */ /* 0x040fe400000e0000 */
[C---:B------:R-:W-:Y:S02]  /*2f170*/  @P3 R2UR UR13, R85.reuse ;  /* 0x00000000550d32ca */ /* 0x040fe400000e0000 */
[----:B------:R-:W-:Y:S02]  /*2f180*/  @P4 R2UR UR16, R84 ;  /* 0x00000000541042ca */ /* 0x000fe400000e0000 */
[----:B------:R-:W-:Y:S02]  /*2f190*/  @P4 R2UR UR17, R85 ;  /* 0x00000000551142ca */ /* 0x000fe400000e0000 */
[----:B------:R-:W-:-:S02]  /*2f1a0*/  CS2R R92, SRZ ;  /* 0x00000000005c7805 */ /* 0x000fc4000001ff00 */
[C---:B------:R-:W-:Y:S02]  /*2f1b0*/  @P5 R2UR UR20, R84.reuse ;  /* 0x00000000541452ca */ /* 0x040fe400000e0000 */
[----:B------:R-:W-:Y:S02]  /*2f1c0*/  CS2R R76, SRZ ;  /* 0x00000000004c7805 */ /* 0x000fe4000001ff00 */
[----:B------:R-:W-:Y:S02]  /*2f1d0*/  @P5 R2UR UR21, R85 ;  /* 0x00000000551552ca */ /* 0x000fe400000e0000 */
[----:B------:R-:W-:Y:S02]  /*2f1e0*/  CS2R R68, SRZ ;  /* 0x0000000000447805 */ /* 0x000fe4000001ff00 */
[----:B------:R-:W-:Y:S02]  /*2f1f0*/  @P1 R2UR UR6, R84 ;  /* 0x00000000540612ca */ /* 0x000fe400000e0000 */
[----:B------:R-:W-:-:S02]  /*2f200*/  CS2R R62, SRZ ;  /* 0x00000000003e7805 */ /* 0x000fc4000001ff00 */
[C---:B------:R-:W-:Y:S01]  /*2f210*/  @P1 R2UR UR7, R85.reuse ;  /* 0x00000000550712ca */ /* 0x040fe200000e0000 */
[----:B------:R0:W5:Y:S01]  /*2f220*/  @P1 LD.E.64 R94, desc[UR4][R32.64+0x10] ;  /* 0x00001004205e1980 */ /* 0x000162000c101b00 */
[C---:B------:R-:W-:Y:S02]  /*2f230*/  @P2 R2UR UR10, R84.reuse ;  /* 0x00000000540a22ca */ /* 0x040fe400000e0000 */
[C---:B------:R-:W-:Y:S01]  /*2f240*/  @P2 R2UR UR11, R85.reuse ;  /* 0x00000000550b22ca */ /* 0x040fe200000e0000 */
[----:B------:R0:W5:Y:S01]  /*2f250*/  @P2 LD.E.64 R78, desc[UR8][R32.64+0x20] ;  /* 0x00002008204e2980 */ /* 0x000162000c101b00 */
[C---:B------:R-:W-:Y:S02]  /*2f260*/  @P3 R2UR UR14, R84.reuse ;  /* 0x00000000540e32ca */ /* 0x040fe400000e0000 */
[----:B------:R-:W-:Y:S01]  /*2f270*/  @P3 R2UR UR15, R85 ;  /* 0x00000000550f32ca */ /* 0x000fe200000e0000 */
[----:B------:R0:W5:Y:S01]  /*2f280*/  @P3 LD.E.64 R70, desc[UR12][R32.64+0x30] ;  /* 0x0000300c20463980 */ /* 0x000162000c101b00 */
[----:B------:R-:W-:-:S02]  /*2f290*/  @P4 R2UR UR18, R84 ;  /* 0x00000000541242ca */ /* 0x000fc400000e0000 */
[C---:B------:R-:W-:Y:S01]  /*2f2a0*/  @P4 R2UR UR19, R85.reuse ;  /* 0x00000000551342ca */ /* 0x040fe200000e0000 */
[----:B------:R0:W5:Y:S01]  /*2f2b0*/  @P4 LD.E.64 R66, desc[UR16][R32.64+0x40] ;  /* 0x0000401020424980 */ /* 0x000162000c101b00 */
[----:B------:R-:W-:Y:S02]  /*2f2c0*/  @P5 R2UR UR22, R84 ;  /* 0x00000000541652ca */ /* 0x000fe400000e0000 */
[----:B------:R-:W-:Y:S01]  /*2f2d0*/  @P5 R2UR UR23, R85 ;  /* 0x00000000551752ca */ /* 0x000fe200000e0000 */
[----:B------:R0:W5:Y:S04]  /*2f2e0*/  @P5 LD.E.64 R60, desc[UR20][R32.64+0x50] ;  /* 0x00005014203c5980 */ /* 0x000168000c101b00 */
[----:B------:R0:W5:Y:S04]  /*2f2f0*/  @P1 LD.E.64 R96, desc[UR6][R30.64+0x10] ;  /* 0x000010061e601980 */ /* 0x000168000c101b00 */
[----:B------:R0:W5:Y:S04]  /*2f300*/  @P2 LD.E.64 R92, desc[UR10][R30.64+0x20] ;  /* 0x0000200a1e5c2980 */ /* 0x000168000c101b00 */
[----:B------:R0:W5:Y:S04]  /*2f310*/  @P3 LD.E.64 R76, desc[UR14][R30.64+0x30] ;  /* 0x0000300e1e4c3980 */ /* 0x000168000c101b00 */
[----:B------:R0:W5:Y:S04]  /*2f320*/  @P4 LD.E.64 R68, desc[UR18][R30.64+0x40] ;  /* 0x000040121e444980 */ /* 0x000168000c101b00 */
[----:B------:R0:W5:Y:S02]  /*2f330*/  @P5 LD.E.64 R62, desc[UR22][R30.64+0x50] ;  /* 0x000050161e3e5980 */ /* 0x000164000c101b00 */
.L_x_4901:
[----:B------:R-:W-:Y:S05]  /*2f340*/  BSYNC B2 ;  /* 0x0000000000027941 */ /* 0x000fea0003800000 */
.L_x_4900:
[----:B------:R-:W-:Y:S01]  /*2f350*/  ISETP.GE.AND P1, PT, R34, R35, PT ;  /* 0x000000232200720c */ /* 0x000fe20003f26270 */
[----:B------:R-:W-:Y:S01]  /*2f360*/  BSSY B2, `(.L_x_4902) ;  /* 0x0000044000027945 */ /* 0x000fe20003800000 */
[----:B------:R-:W-:Y:S02]  /*2f370*/  CS2R R34, SRZ ;  /* 0x0000000000227805 */ /* 0x000fe4000001ff00 */
[----:B------:R-:W-:Y:S02]  /*2f380*/  CS2R R42, SRZ ;  /* 0x00000000002a7805 */ /* 0x000fe4000001ff00 */
[----:B------:R-:W-:Y:S02]  /*2f390*/  CS2R R50, SRZ ;  /* 0x0000000000327805 */ /* 0x000fe4000001ff00 */
[----:B------:R-:W-:Y:S02]  /*2f3a0*/  CS2R R52, SRZ ;  /* 0x0000000000347805 */ /* 0x000fe4000001ff00 */
[----:B------:R-:W-:-:S02]  /*2f3b0*/  CS2R R58, SRZ ;  /* 0x00000000003a7805 */ /* 0x000fc4000001ff00 */
[----:B0-----:R-:W-:Y:S02]  /*2f3c0*/  CS2R R30, SRZ ;  /* 0x00000000001e7805 */ /* 0x001fe4000001ff00 */
[----:B------:R-:W-:Y:S02]  /*2f3d0*/  CS2R R32, SRZ ;  /* 0x0000000000207805 */ /* 0x000fe4000001ff00 */
[----:B------:R-:W-:Y:S02]  /*2f3e0*/  CS2R R44, SRZ ;  /* 0x00000000002c7805 */ /* 0x000fe4000001ff00 */
[----:B------:R-:W-:Y:S02]  /*2f3f0*/  CS2R R48, SRZ ;  /* 0x0000000000307805 */ /* 0x000fe4000001ff00 */
[----:B------:R-:W-:Y:S02]  /*2f400*/  CS2R R54, SRZ ;  /* 0x0000000000367805 */ /* 0x000fe4000001ff00 */
[----:B------:R-:W-:Y:S01]  /*2f410*/  CS2R R56, SRZ ;  /* 0x0000000000387805 */ /* 0x000fe2000001ff00 */
[----:B------:R-:W-:Y:S06]  /*2f420*/  @P1 BRA `(.L_x_4903) ;  /* 0x0000000000dc1947 */ /* 0x000fec0003800000 */
[----:B-----5:R-:W-:Y:S02]  /*2f430*/  LOP3.LUT R15, R64, 0x1, RZ, 0xc0, !PT ;  /* 0x00000001400f7812 */ /* 0x020fe400078ec0ff */
[----:B------:R-:W-:Y:S02]  /*2f440*/  CS2R R58, SRZ ;  /* 0x00000000003a7805 */ /* 0x000fe4000001ff00 */
[----:B------:R-:W-:Y:S02]  /*2f450*/  IADD3 R38, P1, P2, R36, R40, R38 ;  /* 0x0000002824267210 */ /* 0x000fe40007a3e026 */
[----:B------:R-:W-:Y:S02]  /*2f460*/  CS2R R56, SRZ ;  /* 0x0000000000387805 */ /* 0x000fe4000001ff00 */
[----:B------:R-:W-:Y:S02]  /*2f470*/  ISETP.NE.U32.AND P5, PT, R15, 0x1, PT ;  /* 0x000000010f00780c */ /* 0x000fe40003fa5070 */
[----:B------:R-:W-:-:S02]  /*2f480*/  IADD3 R14, P3, P4, R102, R12, R14 ;  /* 0x0000000c660e7210 */ /* 0x000fc40007c7e00e */
[----:B------:R-:W-:Y:S02]  /*2f490*/  IADD3.X R39, R37, R41, R65, P1, P2 ;  /* 0x0000002925277210 */ /* 0x000fe40000fe4441 */
[----:B------:R-:W-:-:S07]  /*2f4a0*/  IADD3.X R15, R103, R13, R105, P3, P4 ;  /* 0x0000000d670f7210 */ /* 0x000fce0001fe8469 */
        /* <DEDUP_REMOVED lines=47> */
.L_x_4903:
[----:B------:R-:W-:Y:S05]  /*2f7a0*/  BSYNC B2 ;  /* 0x0000000000027941 */ /* 0x000fea0003800000 */
.L_x_4902:
[----:B------:R-:W-:Y:S01]  /*2f7b0*/  R2UR UR4, R84 ;  /* 0x00000000540472ca */ /* 0x000fe200000e0000 */
[----:B-----5:R1:W5:Y:S01]  /*2f7c0*/  LDL R12, [R83] ;  /* 0x00000000530c7983 */ /* 0x0203620000100800 */
[----:B------:R-:W-:-:S03]  /*2f7d0*/  R2UR UR5, R85 ;  /* 0x00000000550572ca */ /* 0x000fc600000e0000 */
[----:B------:R1:W5:Y:S10]  /*2f7e0*/  LDL R13, [R83+0x4] ;  /* 0x00000400530d7983 */ /* 0x0003740000100800 */
[----:B0-----:R-:W2:Y:S01]  /*2f7f0*/  LD.E R14, desc[UR4][R46.64+0x1c] ;  /* 0x00001c042e0e7980 */ /* 0x001ea2000c101900 */
[----:B------:R-:W-:Y:S01]  /*2f800*/  BSSY B2, `(.L_x_4904) ;  /* 0x0000005000027945 */ /* 0x000fe20003800000 */
[----:B--2---:R-:W-:-:S04]  /*2f810*/  LOP3.LUT R14, R14, 0x1, RZ, 0xfc, !PT ;  /* 0x000000010e0e7812 */ /* 0x004fc800078efcff */
[----:B------:R-:W-:-:S13]  /*2f820*/  ISETP.NE.AND P1, PT, R14, 0x3, PT ;  /* 0x000000030e00780c */ /* 0x000fda0003f25270 */
[----:B-1----:R-:W-:Y:S05]  /*2f830*/  @!P1 BRA `(.L_x_4905) ;  /* 0x0000000000049947 */ /* 0x002fea0003800000 */
[----:B------:R-:W-:Y:S01]  /*2f840*/  BPT.TRAP 0x1 ;  /* 0x000000040000795c */ /* 0x000fe20000300000 */
.L_x_4905:
[----:B------:R-:W-:Y:S05]  /*2f850*/  BSYNC B2 ;  /* 0x0000000000027941 */ /* 0x000fea0003800000 */
.L_x_4904:
[----:B------:R-:W-:Y:S02]  /*2f860*/  R2UR UR4, R84 ;  /* 0x00000000540472ca */ /* 0x000fe400000e0000 */
[----:B------:R-:W-:-:S13]  /*2f870*/  R2UR UR5, R85 ;  /* 0x00000000550572ca */ /* 0x000fda00000e0000 */
[----:B------:R-:W2:Y:S01]  /*2f880*/  LD.E.64 R46, desc[UR4][R46.64+0x8] ;  /* 0x000008042e2e7980 */ /* 0x000ea2000c101b00 */
[----:B-----5:R-:W-:Y:S01]  /*2f890*/  SHF.L.U32 R13, R13, 0x1f, RZ ;  /* 0x0000001f0d0d7819 */ /* 0x020fe200000006ff */
[----:B------:R-:W-:Y:S01]  /*2f8a0*/  BSSY B2, `(.L_x_4906) ;  /* 0x0000005000027945 */ /* 0x000fe20003800000 */
[----:B--2---:R-:W-:-:S05]  /*2f8b0*/  MOV R15, R46 ;  /* 0x0000002e000f7202 */ /* 0x004fca0000000f00 */
[----:B------:R-:W-:-:S04]  /*2f8c0*/  IMAD R12, R12, 0x8, R15 ;  /* 0x000000080c0c7824 */ /* 0x000fc800078e020f */
[----:B------:R-:W0:Y:S02]  /*2f8d0*/  SYNCS.PHASECHK.TRANS64.TRYWAIT P1, [R12+URZ], R13 ;  /* 0x0000000d0c0075a7 */ /* 0x000e24000802017f */
[----:B0-----:R-:W-:Y:S05]  /*2f8e0*/  @!P1 BRA `(.L_x_4907) ;  /* 0x00000104003c9947 */ /* 0x001fea0003800000 */
.L_x_5012:
[----:B------:R-:W-:Y:S05]  /*2f8f0*/  BSYNC B2 ;  /* 0x0000000000027941 */ /* 0x000fea0003800000 */
.L_x_4906:
[----:B------:R-:W2:Y:S04]  /*2f900*/  LDL.64 R36, [R82+0x50] ;  /* 0x0000500052247983 */ /* 0x000ea80000100a00 */
[----:B------:R-:W3:Y:S01]  /*2f910*/  LDL.64 R38, [R82+0x58] ;  /* 0x0000580052267983 */ /* 0x000ee20000100a00 */
[C---:B------:R-:W-:Y:S02]  /*2f920*/  R2UR UR4, R84.reuse ;  /* 0x00000000540472ca */ /* 0x040fe400000e0000 */
[C---:B------:R-:W-:Y:S01]  /*2f930*/  R2UR UR5, R85.reuse ;  /* 0x00000000550572ca */ /* 0x040fe200000e0000 */
[----:B0-----:R-:W4:Y:S01]  /*2f940*/  LDL R12, [R83] ;  /* 0x00000000530c7983 */ /* 0x001f220000100800 */
[----:B------:R-:W-:Y:S02]  /*2f950*/  R2UR UR6, R84 ;  /* 0x00000000540672ca */ /* 0x000fe400000e0000 */
[----:B------:R-:W-:Y:S01]  /*2f960*/  R2UR UR7, R85 ;  /* 0x00000000550772ca */ /* 0x000fe200000e0000 */
[----:B------:R0:W5:Y:S08]  /*2f970*/  LDL.64 R40, [R82+0x38] ;  /* 0x0000380052287983 */ /* 0x0001700000100a00 */
[----:B--2---:R-:W2:Y:S04]  /*2f980*/  LD.E R13, desc[UR4][R36.64+0x8] ;  /* 0x00000804240d7980 */ /* 0x004ea8000c101900 */
[----:B------:R-:W2:Y:S04]  /*2f990*/  LD.E R106, desc[UR4][R36.64+0xc] ;  /* 0x00000c04246a7980 */ /* 0x000ea8000c101900 */
[----:B---3--:R-:W3:Y:S01]  /*2f9a0*/  LD.E.64 R38, desc[UR6][R38.64] ;  /* 0x0000000626267980 */ /* 0x008ee2000c101b00 */
[----:B----4-:R-:W-:Y:S01]  /*2f9b0*/  IMAD R12, R12, 0x7800, RZ ;  /* 0x000078000c0c7824 */ /* 0x010fe200078e02ff */
[----:B------:R-:W-:Y:S01]  /*2f9c0*/  BSSY B2, `(.L_x_4908) ;  /* 0x000038b000027945 */ /* 0x000fe20003800000 */
[----:B--2---:R-:W-:-:S04]  /*2f9d0*/  SHF.R.S32.HI R64, RZ, 0x1f, R13 ;  /* 0x0000001fff407819 */ /* 0x004fc8000001140d */
[----:B------:R-:W-:-:S04]  /*2f9e0*/  LEA.HI R14, R64, R13, RZ, 0x2 ;  /* 0x0000000d400e7211 */ /* 0x000fc800078f10ff */
[--C-:B------:R-:W-:Y:S02]  /*2f9f0*/  SHF.R.S32.HI R15, RZ, 0x2, R14.reuse ;  /* 0x00000002ff0f7819 */ /* 0x100fe4000001140e */
[----:B------:R-:W-:-:S04]  /*2fa00*/  SHF.R.S32.HI R14, RZ, 0x1f, R14 ;  /* 0x0000001fff0e7819 */ /* 0x000fc8000001140e */
[----:B------:R-:W-:Y:S02]  /*2fa10*/  LEA.HI R46, R14, R15, RZ, 0x2 ;  /* 0x0000000f0e2e7211 */ /* 0x000fe400078f10ff */
[-C--:B------:R-:W-:Y:S02]  /*2fa20*/  LEA.HI R14, R13, R13.reuse, RZ, 0x1 ;  /* 0x0000000d0d0e7211 */ /* 0x080fe400078f08ff */
[----:B------:R-:W-:Y:S02]  /*2fa30*/  LOP3.LUT R102, R46, 0xfffffffc, RZ, 0xc0, !PT ;  /* 0xfffffffc2e667812 */ /* 0x000fe400078ec0ff */
[----:B------:R-:W-:Y:S02]  /*2fa40*/  LOP3.LUT R46, R14, 0xffffffe, RZ, 0xc0, !PT ;  /* 0x0ffffffe0e2e7812 */ /* 0x000fe400078ec0ff */
[----:B------:R-:W-:Y:S01]  /*2fa50*/  SHF.R.S32.HI R107, RZ, 0x1, R14 ;  /* 0x00000001ff6b7819 */ /* 0x000fe2000001140e */
[----:B------:R-:W-:Y:S01]  /*2fa60*/  IMAD.IADD R102, R15, 0x1, -R102 ;  /* 0x000000010f667824 */ /* 0x000fe200078e0a66 */
[----:B------:R-:W-:Y:S01]  /*2fa70*/  LEA.HI R64, R64, R13, RZ, 0x4 ;  /* 0x0000000d40407211 */ /* 0x000fe200078f20ff */
[----:B------:R-:W-:Y:S01]  /*2fa80*/  IMAD.IADD R46, R13, 0x1, -R46 ;  /* 0x000000010d2e7824 */ /* 0x000fe200078e0a2e */
[----:B------:R-:W-:Y:S01]  /*2fa90*/  LEA.HI R14, R14, R107, RZ, 0x1 ;  /* 0x0000006b0e0e7211 */ /* 0x000fe200078f08ff */
[----:B------:R-:W-:-:S02]  /*2faa0*/  IMAD.SHL.U32 R13, R102, 0x80, RZ ;  /* 0x00000080660d7824 */ /* 0x000fc400078e00ff */
[----:B------:R-:W-:Y:S01]  /*2fab0*/  IMAD.SHL.U32 R109, R46, 0x10, RZ ;  /* 0x000000102e6d7824 */ /* 0x000fe200078e00ff */
[----:B------:R-:W-:Y:S01]  /*2fac0*/  LOP3.LUT R46, R14, 0x3fffffe, RZ, 0xc0, !PT ;  /* 0x03fffffe0e2e7812 */ /* 0x000fe200078ec0ff */
[----:B------:R-:W-:Y:S01]  /*2fad0*/  IMAD.SHL.U32 R64, R64, 0x20, RZ ;  /* 0x0000002040407824 */ /* 0x000fe200078e00ff */
[----:B------:R-:W-:-:S04]  /*2fae0*/  LOP3.LUT R14, R13, 0x180, RZ, 0xc0, !PT ;  /* 0x000001800d0e7812 */ /* 0x000fc800078ec0ff */
[----:B------:R-:W-:Y:S01]  /*2faf0*/  LOP3.LUT R13, R14, 0x10, R109, 0xf8, !PT ;  /* 0x000000100e0d7812 */ /* 0x000fe200078ef86d */
[----:B------:R-:W-:Y:S01]  /*2fb00*/  IMAD.IADD R46, R107, 0x1, -R46 ;  /* 0x000000016b2e7824 */ /* 0x000fe200078e0a2e */
[----:B------:R-:W-:Y:S02]  /*2fb10*/  LOP3.LUT R15, R64, 0xfffffe00, RZ, 0xc0, !PT ;  /* 0xfffffe00400f7812 */ /* 0x000fe400078ec0ff */
[----:B------:R-:W-:-:S03]  /*2fb20*/  SHF.R.U32.HI R14, RZ, 0x3, R14 ;  /* 0x00000003ff0e7819 */ /* 0x000fc6000001160e */
[----:B------:R-:W-:Y:S01]  /*2fb30*/  IMAD R15, R46, 0x40, R15 ;  /* 0x000000402e0f7824 */ /* 0x000fe200078e020f */
[----:B------:R-:W-:Y:S01]  /*2fb40*/  LOP3.LUT R14, R13, R14, RZ, 0x3c, !PT ;  /* 0x0000000e0d0e7212 */ /* 0x000fe200078e3cff */
[----:B------:R-:W-:-:S04]  /*2fb50*/  IMAD R106, R25, -0xa0, R106 ;  /* 0xffffff60196a7824 */ /* 0x000fc800078e026a */
[----:B------:R-:W-:Y:S01]  /*2fb60*/  IMAD.IADD R15, R15, 0x1, R14 ;  /* 0x000000010f0f7824 */ /* 0x000fe200078e020e */
[----:B------:R-:W-:-:S04]  /*2fb70*/  VIMNMX R106, R106, 0xa0, PT ;  /* 0x000000a06a6a7848 */ /* 0x000fc80003fe0100 */
[----:B------:R-:W-:-:S04]  /*2fb80*/  IADD3 R103, P2, R12, R15, RZ ;  /* 0x0000000f0c677210 */ /* 0x000fc80007f5e0ff */
[----:B------:R-:W-:Y:S02]  /*2fb90*/  LEA.HI.X.SX32 R105, R12, RZ, 0x1, P2 ;  /* 0x000000ff0c697211 */ /* 0x000fe400010f0eff */
[----:B------:R-:W-:Y:S02]  /*2fba0*/  ISETP.GE.AND P2, PT, R107, R106, PT ;  /* 0x0000006a6b00720c */ /* 0x000fe40003f46270 */
[----:B------:R-:W-:Y:S01]  /*2fbb0*/  LOP3.LUT P1, RZ, R102, 0x2, RZ, 0xc0, !PT ;  /* 0x0000000266ff7812 */ /* 0x000fe2000782c0ff */
[----:B------:R-:W-:Y:S01]  /*2fbc0*/  IMAD.MOV.U32 R102, RZ, RZ, 0x20 ;  /* 0x00000020ff667424 */ /* 0x000fe200078e00ff */
[----:B---3--:R-:W-:Y:S02]  /*2fbd0*/  IADD3 R46, P3, R38, R103, RZ ;  /* 0x00000067262e7210 */ /* 0x008fe40007f7e0ff */
[----:B------:R-:W-:Y:S02]  /*2fbe0*/  SHF.R.S32.HI R111, RZ, 0x1f, R107 ;  /* 0x0000001fff6f7819 */ /* 0x000fe4000001146b */
[----:B------:R-:W-:Y:S01]  /*2fbf0*/  SHF.R.S32.HI R113, RZ, 0x1f, R109 ;  /* 0x0000001fff717819 */ /* 0x000fe2000001146d */
[----:B------:R-:W-:Y:S01]  /*2fc00*/  IMAD.X R47, R39, 0x1, R105, P3 ;  /* 0x00000001272f7824 */ /* 0x000fe200018e0669 */
[----:B------:R-:W-:-:S03]  /*2fc10*/  SEL R102, R102, 0xffffffe0, !P1 ;  /* 0xffffffe066667807 */ /* 0x000fc60004800000 */
[----:B0-----:R-:W-:Y:S05]  /*2fc20*/  @P2 BRA `(.L_x_4909) ;  /* 0x0000003400902947 */ /* 0x001fea0003800000 */
[----:B------:R-:W-:Y:S02]  /*2fc30*/  R2UR UR4, R84 ;  /* 0x00000000540472ca */ /* 0x000fe400000e0000 */
[----:B------:R-:W-:-:S13]  /*2fc40*/  R2UR UR5, R85 ;  /* 0x00000000550572ca */ /* 0x000fda00000e0000 */
[----:B-----5:R-:W2:Y:S01]  /*2fc50*/  LD.E.U8 R106, desc[UR4][R40.64] ;  /* 0x00000004286a7980 */ /* 0x020ea2000c101100 */
[----:B------:R-:W-:Y:S01]  /*2fc60*/  IADD3 R12, P1, R109, R72, RZ ;  /* 0x000000486d0c7210 */ /* 0x000fe20007f3e0ff */
[----:B------:R-:W-:Y:S01]  /*2fc70*/  IMAD R15, R91, R107, RZ ;  /* 0x0000006b5b0f7224 */ /* 0x000fe200078e02ff */
[----:B------:R-:W-:Y:S03]  /*2fc80*/  BSSY B3, `(.L_x_4910) ;  /* 0x0000092000037945 */ /* 0x000fe60003800000 */
[----:B------:R-:W-:Y:S02]  /*2fc90*/  IMAD.X R13, R113, 0x1, R75, P1 ;  /* 0x00000001710d7824 */ /* 0x000fe400008e064b */
[C---:B------:R-:W-:Y:S02]  /*2fca0*/  IMAD R15, R90.reuse, R111, R15 ;  /* 0x0000006f5a0f7224 */ /* 0x040fe400078e020f */
[----:B------:R-:W-:-:S03]  /*2fcb0*/  IMAD.WIDE.U32 R12, R90, R107, R12 ;  /* 0x0000006b5a0c7225 */ /* 0x000fc600078e000c */
[----:B------:R-:W-:-:S04]  /*2fcc0*/  IADD3 R64, P2, R86, R12, RZ ;  /* 0x0000000c56407210 */ /* 0x000fc80007f5e0ff */
[----:B------:R-:W-:Y:S02]  /*2fcd0*/  IADD3.X R65, R87, R13, R15, P2, !PT ;  /* 0x0000000d57417210 */ /* 0x000fe400017fe40f */
[----:B--2---:R-:W-:-:S04]  /*2fce0*/  LOP3.LUT R14, R106, 0x1, RZ, 0xc0, !PT ;  /* 0x000000016a0e7812 */ /* 0x004fc800078ec0ff */
[----:B------:R-:W-:-:S13]  /*2fcf0*/  ISETP.NE.U32.AND P1, PT, R14, 0x1, PT ;  /* 0x000000010e00780c */ /* 0x000fda0003f25070 */
[----:B------:R-:W-:Y:S05]  /*2fd00*/  @P1 BRA `(.L_x_4911) ;  /* 0x0000000800241947 */ /* 0x000fea0003800000 */
[----:B------:R-:W-:Y:S02]  /*2fd10*/  R2UR UR4, R84 ;  /* 0x00000000540472ca */ /* 0x000fe400000e0000 */
[----:B------:R-:W-:-:S13]  /*2fd20*/  R2UR UR5, R85 ;  /* 0x00000000550572ca */ /* 0x000fda00000e0000 */
[----:B------:R-:W2:Y:S01]  /*2fd30*/  LD.E.U8 R12, desc[UR4][R36.64+0x18] ;  /* 0x00001804240c7980 */ /* 0x000ea2000c101100 */
[----:B------:R-:W-:Y:S01]  /*2fd40*/  BSSY B4, `(.L_x_4912) ;  /* 0x000007f000047945 */ /* 0x000fe20003800000 */
[----:B--2---:R-:W-:-:S04]  /*2fd50*/  LOP3.LUT R12, R12, 0x1, RZ, 0xc0, !PT ;  /* 0x000000010c0c7812 */ /* 0x004fc800078ec0ff */
[----:B------:R-:W-:Y:S02]  /*2fd60*/  ISETP.NE.U32.AND P1, PT, R12, 0x1, PT ;  /* 0x000000010c00780c */ /* 0x000fe40003f25070 */
[----:B------:R0:W5:Y:S11]  /*2fd70*/  LD.E.128 R12, desc[UR4][R46.64] ;  /* 0x000000042e0c7980 */ /* 0x000176000c101d00 */
[----:B0-----:R-:W-:Y:S05]  /*2fd80*/  @P1 BRA `(.L_x_4913) ;  /* 0x0000000400e81947 */ /* 0x001fea0003800000 */
[----:B------:R-:W-:Y:S01]  /*2fd90*/  SHF.R.U32.HI R106, RZ, 0x8, R99 ;  /* 0x00000008ff6a7819 */ /* 0x000fe20000011663 */
[----:B-----5:R-:W-:Y:S01]  /*2fda0*/  IMAD.MOV.U32 R108, RZ, RZ, R15 ;  /* 0x000000ffff6c7224 */ /* 0x020fe200078e000f */
[----:B------:R-:W-:Y:S02]  /*2fdb0*/  SHF.R.U32.HI R115, RZ, 0x8, R101 ;  /* 0x00000008ff737819 */ /* 0x000fe40000011665 */
        /* <DEDUP_REMOVED lines=8> */
[----:B------:R-:W-:Y:S02]  /*2fe40*/  LOP3.LUT R112, R100, 0xff, RZ, 0xc0, !PT ;  /* 0x000000ff64707812 */ /* 0x000fe400078ec0ff */
[----:B------:R-:W-:-:S02]  /*2fe50*/  LOP3.LUT R117, R114, 0xff, RZ, 0xc0, !PT ;  /* 0x000000ff72757812 */ /* 0x000fc400078ec0ff */
[----:B------:R-:W-:Y:S02]  /*2fe60*/  LOP3.LUT R15, R98, 0xff, RZ, 0xc0, !PT ;  /* 0x000000ff620f7812 */ /* 0x000fe400078ec0ff */
[----:B------:R-:W-:Y:S02]  /*2fe70*/  SHF.R.U32.HI R115, RZ, 0x10, R99 ;  /* 0x00000010ff737819 */ /* 0x000fe40000011663 */
[----:B------:R-:W-:Y:S02]  /*2fe80*/  LOP3.LUT R106, R106, 0xff, RZ, 0xc0, !PT ;  /* 0x000000ff6a6a7812 */ /* 0x000fe400078ec0ff */
[----:B------:R-:W-:Y:S01]  /*2fe90*/  PRMT R117, R117, 0x7604, R112 ;  /* 0x0000760475757816 */ /* 0x000fe20000000070 */
[----:B------:R-:W-:Y:S01]  /*2fea0*/  IMAD.U32 R115, R115, 0x10000, RZ ;  /* 0x0001000073737824 */ /* 0x000fe200078e00ff */
[----:B------:R-:W-:Y:S02]  /*2feb0*/  PRMT R15, R106, 0x7604, R15 ;  /* 0x000076046a0f7816 */ /* 0x000fe4000000000f */
[----:B------:R-:W-:-:S02]  /*2fec0*/  SHF.R.U32.HI R99, RZ, 0x18, R99 ;  /* 0x00000018ff637819 */ /* 0x000fc40000011663 */
[--C-:B------:R-:W-:Y:S02]  /*2fed0*/  SHF.R.U32.HI R119, RZ, 0x10, R101.reuse ;  /* 0x00000010ff777819 */ /* 0x100fe40000011665 */
[----:B------:R-:W-:Y:S01]  /*2fee0*/  SHF.R.U32.HI R106, RZ, 0x18, R101 ;  /* 0x00000018ff6a7819 */ /* 0x000fe20000011665 */
[----:B------:R-:W-:Y:S01]  /*2fef0*/  IMAD.SHL.U32 R99, R99, 0x1000000, RZ ;  /* 0x0100000063637824 */ /* 0x000fe200078e00ff */
[----:B------:R-:W-:Y:S01]  /*2ff00*/  LOP3.LUT R101, R117, 0xff0000, R100, 0xf8, !PT ;  /* 0x00ff000075657812 */ /* 0x000fe200078ef864 */
[----:B------:R-:W-:Y:S01]  /*2ff10*/  IMAD.U32 R119, R119, 0x10000, RZ ;  /* 0x0001000077777824 */ /* 0x000fe200078e00ff */
[----:B------:R-:W-:Y:S01]  /*2ff20*/  LOP3.LUT R15, R15, 0xff0000, R98, 0xf8, !PT ;  /* 0x00ff00000f0f7812 */ /* 0x000fe200078ef862 */
[----:B------:R-:W-:Y:S01]  /*2ff30*/  IMAD.SHL.U32 R117, R106, 0x1000000, RZ ;  /* 0x010000006a757824 */ /* 0x000fe200078e00ff */
[----:B------:R-:W-:Y:S02]  /*2ff40*/  LOP3.LUT R110, R110, 0xff0000, R115, 0xf8, !PT ;  /* 0x00ff00006e6e7812 */ /* 0x000fe400078ef873 */
[----:B------:R-:W-:-:S02]  /*2ff50*/  LOP3.LUT R101, R101, 0xff000000, R100, 0xf8, !PT ;  /* 0xff00000065657812 */ /* 0x000fc400078ef864 */
[----:B------:R-:W-:Y:S02]  /*2ff60*/  LOP3.LUT R98, R15, 0xff000000, R98, 0xf8, !PT ;  /* 0xff0000000f627812 */ /* 0x000fe400078ef862 */
[----:B------:R-:W-:Y:S02]  /*2ff70*/  LOP3.LUT R115, R110, R99, RZ, 0xfc, !PT ;  /* 0x000000636e737212 */ /* 0x000fe400078efcff */
[----:B------:R-:W-:Y:S02]  /*2ff80*/  F2FP.F16.E4M3.UNPACK_B R15, R13 ;  /* 0x0000000dff0f723e */ /* 0x000fe400020006ff */
[----:B------:R-:W-:Y:S02]  /*2ff90*/  F2FP.F16.E4M3.UNPACK_B R99, R101.H1 ;  /* 0x00000065ff63723e */ /* 0x000fe400030006ff */
[----:B------:R-:W-:Y:S01]  /*2ffa0*/  LOP3.LUT R116, R116, 0xff0000, R119, 0xf8, !PT ;  /* 0x00ff000074747812 */ /* 0x000fe200078ef877 */
[--C-:B------:R-:W-:Y:S01]  /*2ffb0*/  HADD2.F32 R100, -RZ, R15.reuse.H0_H0 ;  /* 0x2000000fff647230 */ /* 0x100fe20000004100 */
[----:B------:R-:W-:Y:S01]  /*2ffc0*/  F2FP.F16.E4M3.UNPACK_B R106, R98.H1 ;  /* 0x00000062ff6a723e */ /* 0x000fe200030006ff */
[----:B------:R-:W-:Y:S01]  /*2ffd0*/  HADD2.F32 R15, -RZ, R15.H1_H1 ;  /* 0x3000000fff0f7230 */ /* 0x000fe20000004100 */
[----:B------:R-:W-:Y:S01]  /*2ffe0*/  F2FP.F16.E4M3.UNPACK_B R13, R13.H1 ;  /* 0x0000000dff0d723e */ /* 0x000fe200030006ff */
[--C-:B------:R-:W-:Y:S01]  /*2fff0*/  HADD2.F32 R114, -RZ, R99.reuse.H0_H0 ;  /* 0x20000063ff727230 */ /* 0x100fe20000004100 */
[----:B------:R-:W-:Y:S01]  /*30000*/  LOP3.LUT R118, R116, R117, RZ, 0xfc, !PT ;  /* 0x0000007574767212 */ /* 0x000fe200078efcff */
[----:B------:R-:W-:-:S02]  /*30010*/  HADD2.F32 R116, -RZ, R99.H1_H1 ;  /* 0x30000063ff747230 */ /* 0x000fc40000004100 */
[--C-:B------:R-:W-:Y:S02]  /*30020*/  HADD2.F32 R110, -RZ, R106.reuse.H0_H0 ;  /* 0x2000006aff6e7230 */ /* 0x100fe40000004100 */
[C---:B------:R-:W-:Y:S01]  /*30030*/  FMUL.FTZ R117, R15.reuse, R114 ;  /* 0x000000720f757220 */ /* 0x040fe20000410000 */
[--C-:B------:R-:W-:Y:S02]  /*30040*/  HADD2.F32 R99, -RZ, R13.reuse.H1_H1 ;  /* 0x3000000dff637230 */ /* 0x100fe40000004100 */
[----:B------:R-:W-:Y:S02]  /*30050*/  HADD2.F32 R112, -RZ, R106.H1_H1 ;  /* 0x3000006aff707230 */ /* 0x000fe40000004100 */
[----:B------:R-:W-:Y:S01]  /*30060*/  FMUL.FTZ R15, R15, R110 ;  /* 0x0000006e0f0f7220 */ /* 0x000fe20000410000 */
[----:B------:R-:W-:Y:S02]  /*30070*/  HADD2.F32 R106, -RZ, R13.H0_H0 ;  /* 0x2000000dff6a7230 */ /* 0x000fe40000004100 */
[C---:B------:R-:W-:Y:S01]  /*30080*/  FMUL.FTZ R119, R99.reuse, R116 ;  /* 0x0000007463777220 */ /* 0x040fe20000410000 */
[C---:B------:R-:W-:Y:S01]  /*30090*/  FFMA.FTZ R13, R100.reuse, R110, -R117 ;  /* 0x0000006e640d7223 */ /* 0x040fe20000010875 */
[----:B------:R-:W-:Y:S01]  /*300a0*/  FMUL.FTZ R117, R99, R112 ;  /* 0x0000007063757220 */ /* 0x000fe20000410000 */
[----:B------:R-:W-:Y:S01]  /*300b0*/  FFMA.FTZ R100, R100, R114, R15 ;  /* 0x0000007264647223 */ /* 0x000fe2000001000f */
[C---:B------:R-:W-:Y:S01]  /*300c0*/  FFMA.FTZ R15, R106.reuse, R112, -R119 ;  /* 0x000000706a0f7223 */ /* 0x040fe20000010877 */
[----:B------:R-:W-:Y:S01]  /*300d0*/  F2FP.F16.E4M3.UNPACK_B R99, R108 ;  /* 0x0000006cff63723e */ /* 0x000fe200020006ff */
[----:B------:R-:W-:Y:S01]  /*300e0*/  FFMA.FTZ R106, R106, R116, R117 ;  /* 0x000000746a6a7223 */ /* 0x000fe20000010075 */
[----:B------:R-:W-:-:S02]  /*300f0*/  F2FP.F16.E4M3.UNPACK_B R112, R115.H1 ;  /* 0x00000073ff70723e */ /* 0x000fc400030006ff */
[----:B------:R-:W-:Y:S01]  /*30100*/  F2FP.F16.E4M3.UNPACK_B R114, R118.H1 ;  /* 0x00000076ff72723e */ /* 0x000fe200030006ff */
[--C-:B------:R-:W-:Y:S01]  /*30110*/  HADD2.F32 R110, -RZ, R99.reuse.H0_H0 ;  /* 0x20000063ff6e7230 */ /* 0x100fe20000004100 */
[----:B------:R-:W-:Y:S01]  /*30120*/  F2FP.F16.E4M3.UNPACK_B R108, R108.H1 ;  /* 0x0000006cff6c723e */ /* 0x000fe200030006ff */
[----:B------:R-:W-:Y:S01]  /*30130*/  HADD2.F32 R99, -RZ, R99.H1_H1 ;  /* 0x30000063ff637230 */ /* 0x000fe20000004100 */
[----:B------:R-:W-:Y:S01]  /*30140*/  F2FP.F16.E4M3.UNPACK_B R118, R118 ;  /* 0x00000076ff76723e */ /* 0x000fe200020006ff */
[----:B------:R-:W-:Y:S01]  /*30150*/  HADD2.F32 R116, -RZ, R112.H0_H0 ;  /* 0x20000070ff747230 */ /* 0x000fe20000004100 */
[----:B------:R-:W-:Y:S01]  /*30160*/  F2FP.F16.E4M3.UNPACK_B R115, R115 ;  /* 0x00000073ff73723e */ /* 0x000fe200020006ff */
[--C-:B------:R-:W-:Y:S01]  /*30170*/  HADD2.F32 R119, -RZ, R114.reuse.H0_H0 ;  /* 0x20000072ff777230 */ /* 0x100fe20000004100 */
[----:B------:R-:W-:Y:S01]  /*30180*/  F2FP.SATFINITE.E4M3.F32.PACK_AB_MERGE_C R15, R106, R15, RZ ;  /* 0x0000000f6a0f723e */ /* 0x000fe200048070ff */
[----:B------:R-:W-:Y:S02]  /*30190*/  HADD2.F32 R121, -RZ, R114.H1_H1 ;  /* 0x30000072ff797230 */ /* 0x000fe40000004100 */
[----:B------:R-:W-:-:S02]  /*301a0*/  HADD2.F32 R117, -RZ, R112.H1_H1 ;  /* 0x30000070ff757230 */ /* 0x000fc40000004100 */
[C---:B------:R-:W-:Y:S01]  /*301b0*/  FMUL.FTZ R123, R99.reuse, R119 ;  /* 0x00000077637b7220 */ /* 0x040fe20000410000 */
[--C-:B------:R-:W-:Y:S01]  /*301c0*/  HADD2.F32 R114, -RZ, R108.reuse.H1_H1 ;  /* 0x3000006cff727230 */ /* 0x100fe20000004100 */
[----:B------:R-:W-:Y:S01]  /*301d0*/  F2FP.SATFINITE.E4M3.F32.PACK_AB_MERGE_C R13, R100, R13, R15 ;  /* 0x0000000d640d723e */ /* 0x000fe2000480700f */
[----:B------:R-:W-:Y:S02]  /*301e0*/  HADD2.F32 R112, -RZ, R108.H0_H0 ;  /* 0x2000006cff707230 */ /* 0x000fe40000004100 */
[-C--:B------:R-:W-:Y:S01]  /*301f0*/  FMUL.FTZ R108, R99, R116.reuse ;  /* 0x00000074636c7220 */ /* 0x080fe20000410000 */
[----:B------:R-:W-:Y:S01]  /*30200*/  FFMA.FTZ R99, R110, R116, -R123 ;  /* 0x000000746e637223 */ /* 0x000fe2000001087b */
[C---:B------:R-:W-:Y:S01]  /*30210*/  FMUL.FTZ R125, R114.reuse, R121 ;  /* 0x00000079727d7220 */ /* 0x040fe20000410000 */
[----:B------:R-:W-:Y:S01]  /*30220*/  FMUL.FTZ R114, R114, R117 ;  /* 0x0000007572727220 */ /* 0x000fe20000410000 */
[----:B------:R-:W-:Y:S01]  /*30230*/  FFMA.FTZ R120, R110, R119, R108 ;  /* 0x000000776e787223 */ /* 0x000fe2000001006c */
[-C--:B------:R-:W-:Y:S01]  /*30240*/  F2FP.F16.E4M3.UNPACK_B R108, R14.reuse ;  /* 0x0000000eff6c723e */ /* 0x080fe200020006ff */
[----:B------:R-:W-:Y:S01]  /*30250*/  FFMA.FTZ R122, R112, R117, -R125 ;  /* 0x00000075707a7223 */ /* 0x000fe2000001087d */
[----:B------:R-:W-:Y:S01]  /*30260*/  F2FP.F16.E4M3.UNPACK_B R14, R14.H1 ;  /* 0x0000000eff0e723e */ /* 0x000fe200030006ff */
[----:B------:R-:W-:-:S02]  /*30270*/  HADD2.F32 R119, -RZ, R118.H0_H0 ;  /* 0x20000076ff777230 */ /* 0x000fc40000004100 */
[----:B------:R-:W-:Y:S01]  /*30280*/  FFMA.FTZ R127, R112, R121, R114 ;  /* 0x00000079707f7223 */ /* 0x000fe20000010072 */
[--C-:B------:R-:W-:Y:S02]  /*30290*/  HADD2.F32 R110, -RZ, R108.reuse.H0_H0 ;  /* 0x2000006cff6e7230 */ /* 0x100fe40000004100 */
[----:B------:R-:W-:Y:S02]  /*302a0*/  HADD2.F32 R108, -RZ, R108.H1_H1 ;  /* 0x3000006cff6c7230 */ /* 0x000fe40000004100 */
[----:B------:R-:W-:Y:S01]  /*302b0*/  HADD2.F32 R117, -RZ, R115.H0_H0 ;  /* 0x20000073ff757230 */ /* 0x000fe20000004100 */
[----:B------:R-:W-:Y:S01]  /*302c0*/  F2FP.SATFINITE.E4M3.F32.PACK_AB_MERGE_C R122, R127, R122, RZ ;  /* 0x0000007a7f7a723e */ /* 0x000fe200048070ff */
[----:B------:R-:W-:Y:S02]  /*302d0*/  HADD2.F32 R121, -RZ, R118.H1_H1 ;  /* 0x30000076ff797230 */ /* 0x000fe40000004100 */
[----:B------:R-:W-:Y:S01]  /*302e0*/  FMUL.FTZ R123, R108, R119 ;  /* 0x000000776c7b7220 */ /* 0x000fe20000410000 */
[----:B------:R-:W-:-:S02]  /*302f0*/  HADD2.F32 R114, -RZ, R14.H1_H1 ;  /* 0x3000000eff727230 */ /* 0x000fc40000004100 */
[-C--:B------:R-:W-:Y:S01]  /*30300*/  FMUL.FTZ R108, R108, R117.reuse ;  /* 0x000000756c6c7220 */ /* 0x080fe20000410000 */
[----:B------:R-:W-:Y:S02]  /*30310*/  HADD2.F32 R115, -RZ, R115.H1_H1 ;  /* 0x30000073ff737230 */ /* 0x000fe40000004100 */
[----:B------:R-:W-:Y:S01]  /*30320*/  FFMA.FTZ R123, R110, R117, -R123 ;  /* 0x000000756e7b7223 */ /* 0x000fe2000001087b */
[----:B------:R-:W-:Y:S02]  /*30330*/  HADD2.F32 R112, -RZ, R14.H0_H0 ;  /* 0x2000000eff707230 */ /* 0x000fe40000004100 */
[C---:B------:R-:W-:Y:S01]  /*30340*/  FMUL.FTZ R125, R114.reuse, R121 ;  /* 0x00000079727d7220 */ /* 0x040fe20000410000 */
[----:B------:R-:W-:Y:S01]  /*30350*/  F2FP.F16.E4M3.UNPACK_B R14, R12.H1 ;  /* 0x0000000cff0e723e */ /* 0x000fe200030006ff */
[----:B------:R-:W-:Y:S01]  /*30360*/  FMUL.FTZ R116, R114, R115 ;  /* 0x0000007372747220 */ /* 0x000fe20000410000 */
[----:B------:R-:W-:Y:S01]  /*30370*/  FFMA.FTZ R114, R110, R119, R108 ;  /* 0x000000776e727223 */ /* 0x000fe2000001006c */
[----:B------:R-:W-:Y:S01]  /*30380*/  F2FP.F16.E4M3.UNPACK_B R110, R101 ;  /* 0x00000065ff6e723e */ /* 0x000fe200020006ff */
[C---:B------:R-:W-:Y:S01]  /*30390*/  FFMA.FTZ R125, R112.reuse, R115, -R125 ;  /* 0x00000073707d7223 */ /* 0x040fe2000001087d */
[----:B------:R-:W-:Y:S01]  /*303a0*/  F2FP.F16.E4M3.UNPACK_B R108, R98 ;  /* 0x00000062ff6c723e */ /* 0x000fe200020006ff */
[----:B------:R-:W-:Y:S01]  /*303b0*/  FFMA.FTZ R116, R112, R121, R116 ;  /* 0x0000007970747223 */ /* 0x000fe20000010074 */
[----:B------:R-:W-:Y:S01]  /*303c0*/  F2FP.F16.E4M3.UNPACK_B R12, R12 ;  /* 0x0000000cff0c723e */ /* 0x000fe200020006ff */
[----:B------:R-:W-:Y:S01]  /*303d0*/  HADD2.F32 R101, -RZ, R14.H1_H1 ;  /* 0x3000000eff657230 */ /* 0x000fe20000004100 */
[----:B------:R-:W-:Y:S01]  /*303e0*/  F2FP.SATFINITE.E4M3.F32.PACK_AB_MERGE_C R15, R120, R99, R122 ;  /* 0x00000063780f723e */ /* 0x000fe2000480707a */
[--C-:B------:R-:W-:Y:S01]  /*303f0*/  HADD2.F32 R112, -RZ, R110.reuse.H1_H1 ;  /* 0x3000006eff707230 */ /* 0x100fe20000004100 */
[----:B------:R-:W-:Y:S01]  /*30400*/  F2FP.SATFINITE.E4M3.F32.PACK_AB_MERGE_C R116, R116, R125, RZ ;  /* 0x0000007d7474723e */ /* 0x000fe200048070ff */
[----:B------:R-:W-:-:S02]  /*30410*/  HADD2.F32 R117, -RZ, R110.H0_H0 ;  /* 0x2000006eff757230 */ /* 0x000fc40000004100 */
[----:B------:R-:W-:Y:S02]  /*30420*/  HADD2.F32 R110, -RZ, R108.H1_H1 ;  /* 0x3000006cff6e7230 */ /* 0x000fe40000004100 */
[C---:B------:R-:W-:Y:S01]  /*30430*/  FMUL.FTZ R119, R101.reuse, R112 ;  /* 0x0000007065777220 */ /* 0x040fe20000410000 */
[----:B------:R-:W-:Y:S01]  /*30440*/  HADD2.F32 R98, -RZ, R14.H0_H0 ;  /* 0x2000000eff627230 */ /* 0x000fe20000004100 */
[----:B------:R-:W-:Y:S01]  /*30450*/  F2FP.SATFINITE.E4M3.F32.PACK_AB_MERGE_C R114, R114, R123, R116 ;  /* 0x0000007b7272723e */ /* 0x000fe20004807074 */
[----:B------:R-:W-:Y:S02]  /*30460*/  HADD2.F32 R14, -RZ, R12.H1_H1 ;  /* 0x3000000cff0e7230 */ /* 0x000fe40000004100 */
[-C--:B------:R-:W-:Y:S01]  /*30470*/  FMUL.FTZ R121, R101, R110.reuse ;  /* 0x0000006e65797220 */ /* 0x080fe20000410000 */
[----:B------:R-:W-:Y:S02]  /*30480*/  HADD2.F32 R115, -RZ, R108.H0_H0 ;  /* 0x2000006cff737230 */ /* 0x000fe40000004100 */
[----:B------:R-:W-:Y:S01]  /*30490*/  FFMA.FTZ R119, R98, R110, -R119 ;  /* 0x0000006e62777223 */ /* 0x000fe20000010877 */
[----:B------:R-:W-:-:S02]  /*304a0*/  HADD2.F32 R12, -RZ, R12.H0_H0 ;  /* 0x2000000cff0c7230 */ /* 0x000fc40000004100 */
[----:B------:R-:W-:Y:S01]  /*304b0*/  FMUL.FTZ R101, R14, R117 ;  /* 0x000000750e657220 */ /* 0x000fe20000410000 */
[----:B------:R-:W-:Y:S01]  /*304c0*/  FFMA.FTZ R98, R98, R112, R121 ;  /* 0x0000007062627223 */ /* 0x000fe20000010079 */
[-C--:B------:R-:W-:Y:S02]  /*304d0*/  FMUL.FTZ R14, R14, R115.reuse ;  /* 0x000000730e0e7220 */ /* 0x080fe40000410000 */
[C---:B------:R-:W-:Y:S02]  /*304e0*/  FFMA.FTZ R101, R12.reuse, R115, -R101 ;  /* 0x000000730c657223 */ /* 0x040fe40000010865 */
[----:B------:R-:W-:Y:S01]  /*304f0*/  FFMA.FTZ R14, R12, R117, R14 ;  /* 0x000000750c0e7223 */ /* 0x000fe2000001000e */
[----:B------:R-:W-:-:S04]  /*30500*/  F2FP.SATFINITE.E4M3.F32.PACK_AB_MERGE_C R98, R98, R119, RZ ;  /* 0x000000776262723e */ /* 0x000fc800048070ff */
[----:B------:R-:W-:Y:S01]  /*30510*/  F2FP.SATFINITE.E4M3.F32.PACK_AB_MERGE_C R12, R14, R101, R98 ;  /* 0x000000650e0c723e */ /* 0x000fe20004807062 */
[----:B------:R-:W-:-:S07]  /*30520*/  IMAD.MOV.U32 R14, RZ, RZ, R114 ;  /* 0x000000ffff0e7224 */ /* 0x000fce00078e0072 */
.L_x_4913:
[----:B------:R-:W-:Y:S05]  /*30530*/  BSYNC B4 ;  /* 0x0000000000047941 */ /* 0x000fea0003800000 */
.L_x_4912:
[C---:B------:R-:W-:Y:S02]  /*30540*/  R2UR UR4, R84.reuse ;  /* 0x00000000540472ca */ /* 0x040fe400000e0000 */
[C---:B------:R-:W-:Y:S02]  /*30550*/  R2UR UR5, R85.reuse ;  /* 0x00000000550572ca */ /* 0x040fe400000e0000 */
[----:B------:R-:W-:Y:S02]  /*30560*/  R2UR UR6, R84 ;  /* 0x00000000540672ca */ /* 0x000fe400000e0000 */
[----:B------:R-:W-:-:S09]  /*30570*/  R2UR UR7, R85 ;  /* 0x00000000550772ca */ /* 0x000fd200000e0000 */
[----:B-----5:R0:W-:Y:S04]  /*30580*/  ST.E.128 desc[UR4][R64.64], R12 ;  /* 0x0000000c40007985 */ /* 0x0201e8000c101d04 */
[----:B------:R0:W5:Y:S02]  /*30590*/  LD.E.U8 R106, desc[UR6][R40.64] ;  /* 0x00000006286a7980 */ /* 0x000164000c101100 */
.L_x_4911:
[----:B------:R-:W-:Y:S05]  /*305a0*/  BSYNC B3 ;  /* 0x0000000000037941 */ /* 0x000fea0003800000 */
.L_x_4910:
[----:B-----5:R-:W-:Y:S01]  /*305b0*/  LOP3.LUT P1, RZ, R106, 0x2, RZ, 0xc0, !PT ;  /* 0x000000026aff7812 */ /* 0x020fe2000782c0ff */
[----:B------:R-:W-:-:S12]  /*305c0*/  BSSY B3, `(.L_x_4914) ;  /* 0x000008f000037945 */ /* 0x000fd80003800000 */
[----:B------:R-:W-:Y:S05]  /*305d0*/  @!P1 BRA `(.L_x_4915) ;  /* 0x0000000800349947 */ /* 0x000fea0003800000 */
[----:B------:R-:W-:Y:S02]  /*305e0*/  R2UR UR4, R84 ;  /* 0x00000000540472ca */ /* 0x000fe400000e0000 */
[----:B------:R-:W-:-:S13]  /*305f0*/  R2UR UR5, R85 ;  /* 0x00000000550572ca */ /* 0x000fda00000e0000 */
[----:B0-----:R-:W2:Y:S01]  /*30600*/  LD.E.U8 R14, desc[UR4][R36.64+0x18] ;  /* 0x00001804240e7980 */ /* 0x001ea2000c101100 */
[--C-:B------:R-:W-:Y:S02]  /*30610*/  SHF.R.S32.HI R13, RZ, 0x1f, R102.reuse ;  /* 0x0000001fff0d7819 */ /* 0x100fe40000011466 */
[----:B------:R-:W-:-:S04]  /*30620*/  IADD3 R12, P2, P3, R38, R103, R102 ;  /* 0x00000067260c7210 */ /* 0x000fc80007b5e066 */
[----:B------:R-:W-:Y:S01]  /*30630*/  IADD3.X R13, R39, R105, R13, P2, P3 ;  /* 0x00000069270d7210 */ /* 0x000fe200017e640d */
[----:B------:R-:W-:Y:S01]  /*30640*/  BSSY B4, `(.L_x_4916) ;  /* 0x0000080000047945 */ /* 0x000fe20003800000 */
[----:B--2---:R-:W-:-:S04]  /*30650*/  LOP3.LUT P1, RZ, R14, 0x2, RZ, 0xc0, !PT ;  /* 0x000000020eff7812 */ /* 0x004fc8000782c0ff */
[----:B------:R-:W5:Y:S09]  /*30660*/  LD.E.128 R12, desc[UR4][R12.64] ;  /* 0x000000040c0c7980 */ /* 0x000f72000c101d00 */
[----:B------:R-:W-:Y:S05]  /*30670*/  @!P1 BRA `(.L_x_4917) ;  /* 0x0000000400f09947 */ /* 0x000fea0003800000 */
[----:B-----5:R-:W-:Y:S01]  /*30680*/  IMAD.MOV.U32 R99, RZ, RZ, R15 ;  /* 0x000000ffff637224 */ /* 0x020fe200078e000f */
[----:B------:R-:W-:Y:S02]  /*30690*/  SHF.R.U32.HI R106, RZ, 0x8, R96 ;  /* 0x00000008ff6a7819 */ /* 0x000fe40000011660 */
[----:B------:R-:W-:Y:S02]  /*306a0*/  SHF.R.U32.HI R15, RZ, 0x8, R94 ;  /* 0x00000008ff0f7819 */ /* 0x000fe4000001165e */
[----:B------:R-:W-:Y:S02]  /*306b0*/  SHF.R.U32.HI R100, RZ, 0x8, R95 ;  /* 0x00000008ff647819 */ /* 0x000fe4000001165f */
[----:B------:R-:W-:Y:S02]  /*306c0*/  LOP3.LUT R115, R96, 0xff, RZ, 0xc0, !PT ;  /* 0x000000ff60737812 */ /* 0x000fe400078ec0ff */
[----:B------:R-:W-:Y:S02]  /*306d0*/  SHF.R.U32.HI R108, RZ, 0x8, R97 ;  /* 0x00000008ff6c7819 */ /* 0x000fe40000011661 */
[----:B------:R-:W-:-:S02]  /*306e0*/  LOP3.LUT R106, R106, 0xff, RZ, 0xc0, !PT ;  /* 0x000000ff6a6a7812 */ /* 0x000fc400078ec0ff */
        /* <DEDUP_REMOVED lines=11> */
[----:B------:R-:W-:-:S02]  /*307a0*/  SHF.R.U32.HI R100, RZ, 0x10, R95 ;  /* 0x00000010ff647819 */ /* 0x000fc4000001165f */
[----:B------:R-:W-:Y:S02]  /*307b0*/  PRMT R117, R108, 0x7604, R117 ;  /* 0x000076046c757816 */ /* 0x000fe40000000075 */
[----:B------:R-:W-:Y:S02]  /*307c0*/  SHF.R.U32.HI R108, RZ, 0x10, R97 ;  /* 0x00000010ff6c7819 */ /* 0x000fe40000011661 */
        /* <DEDUP_REMOVED lines=9> */
[----:B------:R-:W-:-:S02]  /*30860*/  PRMT R108, R108, 0x7054, R117 ;  /* 0x000070546c6c7816 */ /* 0x000fc40000000075 */
[----:B------:R-:W-:Y:S02]  /*30870*/  LOP3.LUT R97, R115, 0xff000000, R96, 0xf8, !PT ;  /* 0xff00000073617812 */ /* 0x000fe400078ef860 */
[----:B------:R-:W-:Y:S02]  /*30880*/  LOP3.LUT R94, R15, 0xff000000, R94, 0xf8, !PT ;  /* 0xff0000000f5e7812 */ /* 0x000fe400078ef85e */
[----:B------:R-:W-:Y:S02]  /*30890*/  F2FP.F16.E4M3.UNPACK_B R15, R13 ;  /* 0x0000000dff0f723e */ /* 0x000fe400020006ff */
[----:B------:R-:W-:Y:S02]  /*308a0*/  PRMT R112, R95, 0x654, R108 ;  /* 0x000006545f707816 */ /* 0x000fe4000000006c */
[----:B------:R-:W-:Y:S01]  /*308b0*/  F2FP.F16.E4M3.UNPACK_B R98, R97.H1 ;  /* 0x00000061ff62723e */ /* 0x000fe200030006ff */
[--C-:B------:R-:W-:Y:S01]  /*308c0*/  HADD2.F32 R96, -RZ, R15.reuse.H0_H0 ;  /* 0x2000000fff607230 */ /* 0x100fe20000004100 */
[----:B------:R-:W-:Y:S01]  /*308d0*/  F2FP.F16.E4M3.UNPACK_B R95, R94.H1 ;  /* 0x0000005eff5f723e */ /* 0x000fe200030006ff */
[----:B------:R-:W-:Y:S01]  /*308e0*/  HADD2.F32 R15, -RZ, R15.H1_H1 ;  /* 0x3000000fff0f7230 */ /* 0x000fe20000004100 */
[----:B------:R-:W-:Y:S01]  /*308f0*/  F2FP.F16.E4M3.UNPACK_B R13, R13.H1 ;  /* 0x0000000dff0d723e */ /* 0x000fe200030006ff */
[--C-:B------:R-:W-:Y:S01]  /*30900*/  HADD2.F32 R108, -RZ, R98.reuse.H0_H0 ;  /* 0x20000062ff6c7230 */ /* 0x100fe20000004100 */
[----:B------:R-:W-:Y:S01]  /*30910*/  PRMT R106, R101, 0x654, R100 ;  /* 0x00000654656a7816 */ /* 0x000fe20000000064 */
[----:B------:R-:W-:-:S02]  /*30920*/  HADD2.F32 R110, -RZ, R98.H1_H1 ;  /* 0x30000062ff6e7230 */ /* 0x000fc40000004100 */
[----:B------:R-:W-:Y:S02]  /*30930*/  HADD2.F32 R100, -RZ, R95.H0_H0 ;  /* 0x2000005fff647230 */ /* 0x000fe40000004100 */
[C---:B------:R-:W-:Y:S01]  /*30940*/  FMUL.FTZ R115, R15.reuse, R108 ;  /* 0x0000006c0f737220 */ /* 0x040fe20000410000 */
[----:B------:R-:W-:Y:S02]  /*30950*/  HADD2.F32 R98, -RZ, R13.H1_H1 ;  /* 0x3000000dff627230 */ /* 0x000fe40000004100 */
[----:B------:R-:W-:Y:S02]  /*30960*/  HADD2.F32 R101, -RZ, R95.H1_H1 ;  /* 0x3000005fff657230 */ /* 0x000fe40000004100 */
[----:B------:R-:W-:Y:S01]  /*30970*/  FMUL.FTZ R15, R15, R100 ;  /* 0x000000640f0f7220 */ /* 0x000fe20000410000 */
[----:B------:R-:W-:Y:S02]  /*30980*/  HADD2.F32 R95, -RZ, R13.H0_H0 ;  /* 0x2000000dff5f7230 */ /* 0x000fe40000004100 */
[----:B------:R-:W-:Y:S01]  /*30990*/  FMUL.FTZ R114, R98, R110 ;  /* 0x0000006e62727220 */ /* 0x000fe20000410000 */
[----:B------:R-:W-:Y:S01]  /*309a0*/  FFMA.FTZ R13, R96, R100, -R115 ;  /* 0x00000064600d7223 */ /* 0x000fe20000010873 */
[-C--:B------:R-:W-:Y:S01]  /*309b0*/  FMUL.FTZ R115, R98, R101.reuse ;  /* 0x0000006562737220 */ /* 0x080fe20000410000 */
        /* <DEDUP_REMOVED lines=13> */
[----:B------:R-:W-:Y:S01]  /*30a90*/  F2FP.SATFINITE.E4M3.F32.PACK_AB_MERGE_C R15, R116, R15, RZ ;  /* 0x0000000f740f723e */ /* 0x000fe200048070ff */
[----:B------:R-:W-:Y:S02]  /*30aa0*/  HADD2.F32 R114, -RZ, R100.H1_H1 ;  /* 0x30000064ff727230 */ /* 0x000fe40000004100 */
[----:B------:R-:W-:Y:S01]  /*30ab0*/  FMUL.FTZ R118, R98, R110 ;  /* 0x0000006e62767220 */ /* 0x000fe20000410000 */
[----:B------:R-:W-:-:S02]  /*30ac0*/  HADD2.F32 R100, -RZ, R99.H1_H1 ;  /* 0x30000063ff647230 */ /* 0x000fc40000004100 */
[-C--:B------:R-:W-:Y:S01]  /*30ad0*/  FMUL.FTZ R115, R98, R108.reuse ;  /* 0x0000006c62737220 */ /* 0x080fe20000410000 */
[----:B------:R-:W-:Y:S02]  /*30ae0*/  HADD2.F32 R101, -RZ, R101.H1_H1 ;  /* 0x30000065ff657230 */ /* 0x000fe40000004100 */
[C---:B------:R-:W-:Y:S01]  /*30af0*/  FFMA.FTZ R118, R95.reuse, R108, -R118 ;  /* 0x0000006c5f767223 */ /* 0x040fe20000010876 */
[----:B------:R-:W-:Y:S02]  /*30b00*/  HADD2.F32 R99, -RZ, R99.H0_H0 ;  /* 0x20000063ff637230 */ /* 0x000fe40000004100 */
[----:B------:R-:W-:Y:S01]  /*30b10*/  FFMA.FTZ R121, R95, R110, R115 ;  /* 0x0000006e5f797223 */ /* 0x000fe20000010073 */
[C---:B------:R-:W-:Y:S01]  /*30b20*/  FMUL.FTZ R98, R100.reuse, R114 ;  /* 0x0000007264627220 */ /* 0x040fe20000410000 */
[-C--:B------:R-:W-:Y:S01]  /*30b30*/  F2FP.F16.E4M3.UNPACK_B R95, R14.reuse ;  /* 0x0000000eff5f723e */ /* 0x080fe200020006ff */
[----:B------:R-:W-:Y:S01]  /*30b40*/  HADD2.F32 R108, -RZ, R112.H0_H0 ;  /* 0x20000070ff6c7230 */ /* 0x000fe20000004100 */
[----:B------:R-:W-:Y:S01]  /*30b50*/  F2FP.F16.E4M3.UNPACK_B R14, R14.H1 ;  /* 0x0000000eff0e723e */ /* 0x000fe200030006ff */
[-C--:B------:R-:W-:Y:S01]  /*30b60*/  FFMA.FTZ R120, R99, R101.reuse, -R98 ;  /* 0x0000006563787223 */ /* 0x080fe20000010862 */
[----:B------:R-:W-:Y:S01]  /*30b70*/  FMUL.FTZ R117, R100, R101 ;  /* 0x0000006564757220 */ /* 0x000fe20000410000 */
[--C-:B------:R-:W-:Y:S01]  /*30b80*/  HADD2.F32 R98, -RZ, R95.reuse.H0_H0 ;  /* 0x2000005fff627230 */ /* 0x100fe20000004100 */
[----:B------:R-:W-:Y:S01]  /*30b90*/  F2FP.SATFINITE.E4M3.F32.PACK_AB_MERGE_C R13, R96, R13, R15 ;  /* 0x0000000d600d723e */ /* 0x000fe2000480700f */
[----:B------:R-:W-:-:S02]  /*30ba0*/  HADD2.F32 R95, -RZ, R95.H1_H1 ;  /* 0x3000005fff5f7230 */ /* 0x000fc40000004100 */
[----:B------:R-:W-:Y:S01]  /*30bb0*/  FFMA.FTZ R123, R99, R114, R117 ;  /* 0x00000072637b7223 */ /* 0x000fe20000010075 */
[----:B------:R-:W-:Y:S02]  /*30bc0*/  HADD2.F32 R112, -RZ, R112.H1_H1 ;  /* 0x30000070ff707230 */ /* 0x000fe40000004100 */
[----:B------:R-:W-:Y:S02]  /*30bd0*/  HADD2.F32 R101, -RZ, R106.H0_H0 ;  /* 0x2000006aff657230 */ /* 0x000fe40000004100 */
[----:B------:R-:W-:Y:S01]  /*30be0*/  FMUL.FTZ R115, R95, R108 ;  /* 0x0000006c5f737220 */ /* 0x000fe20000410000 */
[----:B------:R-:W-:Y:S01]  /*30bf0*/  HADD2.F32 R100, -RZ, R14.H1_H1 ;  /* 0x3000000eff647230 */ /* 0x000fe20000004100 */
[----:B------:R-:W-:Y:S01]  /*30c00*/  F2FP.SATFINITE.E4M3.F32.PACK_AB_MERGE_C R120, R123, R120, RZ ;  /* 0x000000787b78723e */ /* 0x000fe200048070ff */
[----:B------:R-:W-:Y:S02]  /*30c10*/  HADD2.F32 R106, -RZ, R106.H1_H1 ;  /* 0x3000006aff6a7230 */ /* 0x000fe40000004100 */
[----:B------:R-:W-:Y:S01]  /*30c20*/  FMUL.FTZ R95, R95, R101 ;  /* 0x000000655f5f7220 */ /* 0x000fe20000410000 */
[----:B------:R-:W-:-:S02]  /*30c30*/  HADD2.F32 R99, -RZ, R14.H0_H0 ;  /* 0x2000000eff637230 */ /* 0x000fc40000004100 */
[----:B------:R-:W-:Y:S01]  /*30c40*/  FMUL.FTZ R14, R100, R112 ;  /* 0x00000070640e7220 */ /* 0x000fe20000410000 */
[----:B------:R-:W-:Y:S01]  /*30c50*/  FFMA.FTZ R110, R98, R101, -R115 ;  /* 0x00000065626e7223 */ /* 0x000fe20000010873 */
[----:B------:R-:W-:Y:S01]  /*30c60*/  FMUL.FTZ R101, R100, R106 ;  /* 0x0000006a64657220 */ /* 0x000fe20000410000 */
[----:B------:R-:W-:Y:S01]  /*30c70*/  FFMA.FTZ R117, R98, R108, R95 ;  /* 0x0000006c62757223 */ /* 0x000fe2000001005f */
[C---:B------:R-:W-:Y:S01]  /*30c80*/  FFMA.FTZ R106, R99.reuse, R106, -R14 ;  /* 0x0000006a636a7223 */ /* 0x040fe2000001080e */
[----:B------:R-:W-:Y:S01]  /*30c90*/  F2FP.F16.E4M3.UNPACK_B R14, R12.H1 ;  /* 0x0000000cff0e723e */ /* 0x000fe200030006ff */
[----:B------:R-:W-:Y:S01]  /*30ca0*/  FFMA.FTZ R119, R99, R112, R101 ;  /* 0x0000007063777223 */ /* 0x000fe20000010065 */
[----:B------:R-:W-:Y:S02]  /*30cb0*/  F2FP.F16.E4M3.UNPACK_B R98, R97 ;  /* 0x00000061ff62723e */ /* 0x000fe400020006ff */
[----:B------:R-:W-:Y:S01]  /*30cc0*/  F2FP.F16.E4M3.UNPACK_B R97, R94 ;  /* 0x0000005eff61723e */ /* 0x000fe200020006ff */
[----:B------:R-:W-:Y:S01]  /*30cd0*/  HADD2.F32 R95, -RZ, R14.H1_H1 ;  /* 0x3000000eff5f7230 */ /* 0x000fe20000004100 */
[----:B------:R-:W-:Y:S01]  /*30ce0*/  F2FP.F16.E4M3.UNPACK_B R12, R12 ;  /* 0x0000000cff0c723e */ /* 0x000fe200020006ff */
[--C-:B------:R-:W-:Y:S01]  /*30cf0*/  HADD2.F32 R100, -RZ, R98.reuse.H1_H1 ;  /* 0x30000062ff647230 */ /* 0x100fe20000004100 */
[----:B------:R-:W-:Y:S01]  /*30d00*/  F2FP.SATFINITE.E4M3.F32.PACK_AB_MERGE_C R106, R119, R106, RZ ;  /* 0x0000006a776a723e */ /* 0x000fe200048070ff */
[----:B------:R-:W-:Y:S01]  /*30d10*/  HADD2.F32 R99, -RZ, R98.H0_H0 ;  /* 0x20000062ff637230 */ /* 0x000fe20000004100 */
[----:B------:R-:W-:Y:S01]  /*30d20*/  F2FP.SATFINITE.E4M3.F32.PACK_AB_MERGE_C R15, R121, R118, R120 ;  /* 0x00000076790f723e */ /* 0x000fe20004807078 */
[----:B------:R-:W-:-:S02]  /*30d30*/  HADD2.F32 R98, -RZ, R97.H1_H1 ;  /* 0x30000061ff627230 */ /* 0x000fc40000004100 */
[----:B------:R-:W-:Y:S01]  /*30d40*/  FMUL.FTZ R101, R95, R100 ;  /* 0x000000645f657220 */ /* 0x000fe20000410000 */
[----:B------:R-:W-:Y:S01]  /*30d50*/  HADD2.F32 R94, -RZ, R14.H0_H0 ;  /* 0x2000000eff5e7230 */ /* 0x000fe20000004100 */
[----:B------:R-:W-:Y:S01]  /*30d60*/  F2FP.SATFINITE.E4M3.F32.PACK_AB_MERGE_C R106, R117, R110, R106 ;  /* 0x0000006e756a723e */ /* 0x000fe2000480706a */
[--C-:B------:R-:W-:Y:S02]  /*30d70*/  HADD2.F32 R14, -RZ, R12.reuse.H1_H1 ;  /* 0x3000000cff0e7230 */ /* 0x100fe40000004100 */
[-C--:B------:R-:W-:Y:S01]  /*30d80*/  FMUL.FTZ R115, R95, R98.reuse ;  /* 0x000000625f737220 */ /* 0x080fe20000410000 */
[----:B------:R-:W-:Y:S02]  /*30d90*/  HADD2.F32 R97, -RZ, R97.H0_H0 ;  /* 0x20000061ff617230 */ /* 0x000fe40000004100 */
[----:B------:R-:W-:Y:S01]  /*30da0*/  FFMA.FTZ R101, R94, R98, -R101 ;  /* 0x000000625e657223 */ /* 0x000fe20000010865 */
[----:B------:R-:W-:Y:S02]  /*30db0*/  HADD2.F32 R12, -RZ, R12.H0_H0 ;  /* 0x2000000cff0c7230 */ /* 0x000fe40000004100 */
[----:B------:R-:W-:Y:S01]  /*30dc0*/  FMUL.FTZ R95, R14, R99 ;  /* 0x000000630e5f7220 */ /* 0x000fe20000410000 */
[----:B------:R-:W-:Y:S01]  /*30dd0*/  FFMA.FTZ R94, R94, R100, R115 ;  /* 0x000000645e5e7223 */ /* 0x000fe20000010073 */
[----:B------:R-:W-:-:S02]  /*30de0*/  FMUL.FTZ R14, R14, R97 ;  /* 0x000000610e0e7220 */ /* 0x000fc40000410000 */
[C---:B------:R-:W-:Y:S02]  /*30df0*/  FFMA.FTZ R95, R12.reuse, R97, -R95 ;  /* 0x000000610c5f7223 */ /* 0x040fe4000001085f */
[----:B------:R-:W-:Y:S01]  /*30e00*/  FFMA.FTZ R14, R12, R99, R14 ;  /* 0x000000630c0e7223 */ /* 0x000fe2000001000e */
[----:B------:R-:W-:-:S04]  /*30e10*/  F2FP.SATFINITE.E4M3.F32.PACK_AB_MERGE_C R94, R94, R101, RZ ;  /* 0x000000655e5e723e */ /* 0x000fc800048070ff */
[----:B------:R-:W-:Y:S01]  /*30e20*/  F2FP.SATFINITE.E4M3.F32.PACK_AB_MERGE_C R12, R14, R95, R94 ;  /* 0x0000005f0e0c723e */ /* 0x000fe2000480705e */
[----:B------:R-:W-:-:S07]  /*30e30*/  IMAD.MOV.U32 R14, RZ, RZ, R106 ;  /* 0x000000ffff0e7224 */ /* 0x000fce00078e006a */
.L_x_4917:
[----:B------:R-:W-:Y:S05]  /*30e40*/  BSYNC B4 ;  /* 0x0000000000047941 */ /* 0x000fea0003800000 */
.L_x_4916:
[C---:B------:R-:W-:Y:S02]  /*30e50*/  R2UR UR4, R84.reuse ;  /* 0x00000000540472ca */ /* 0x040fe400000e0000 */
[C---:B------:R-:W-:Y:S02]  /*30e60*/  R2UR UR5, R85.reuse ;  /* 0x00000000550572ca */ /* 0x040fe400000e0000 */
[----:B------:R-:W-:Y:S02]  /*30e70*/  R2UR UR6, R84 ;  /* 0x00000000540672ca */ /* 0x000fe400000e0000 */
[----:B------:R-:W-:-:S09]  /*30e80*/  R2UR UR7, R85 ;  /* 0x00000000550772ca */ /* 0x000fd200000e0000 */
[----:B-----5:R1:W-:Y:S04]  /*30e90*/  ST.E.128 desc[UR4][R64.64+0x20], R12 ;  /* 0x0000200c40007985 */ /* 0x0203e8000c101d04 */
[----:B------:R1:W5:Y:S02]  /*30ea0*/  LD.E.U8 R106, desc[UR6][R40.64] ;  /* 0x00000006286a7980 */ /* 0x000364000c101100 */
.L_x_4915:
[----:B------:R-:W-:Y:S05]  /*30eb0*/  BSYNC B3 ;  /* 0x0000000000037941 */ /* 0x000fea0003800000 */
.L_x_4914:
[----:B-----5:R-:W-:Y:S01]  /*30ec0*/  LOP3.LUT P1, RZ, R106, 0x4, RZ, 0xc0, !PT ;  /* 0x000000046aff7812 */ /* 0x020fe2000782c0ff */
[----:B------:R-:W-:-:S12]  /*30ed0*/  BSSY B3, `(.L_x_4918) ;  /* 0x000008a000037945 */ /* 0x000fd80003800000 */
[----:B------:R-:W-:Y:S05]  /*30ee0*/  @!P1 BRA `(.L_x_4919) ;  /* 0x0000000800209947 */ /* 0x000fea0003800000 */
[----:B------:R-:W-:Y:S02]  /*30ef0*/  R2UR UR4, R84 ;  /* 0x00000000540472ca */ /* 0x000fe400000e0000 */
[----:B------:R-:W-:-:S13]  /*30f00*/  R2UR UR5, R85 ;  /* 0x00000000550572ca */ /* 0x000fda00000e0000 */
[----:B01----:R-:W2:Y:S01]  /*30f10*/  LD.E.U8 R12, desc[UR4][R36.64+0x18] ;  /* 0x00001804240c7980 */ /* 0x003ea2000c101100 */
[----:B------:R-:W-:Y:S01]  /*30f20*/  BSSY B4, `(.L_x_4920) ;  /* 0x000007e000047945 */ /* 0x000fe20003800000 */
[----:B--2---:R-:W-:Y:S02]  /*30f30*/  LOP3.LUT P1, RZ, R12, 0x4, RZ, 0xc0, !PT ;  /* 0x000000040cff7812 */ /* 0x004fe4000782c0ff */
[----:B------:R0:W5:Y:S11]  /*30f40*/  LD.E.128 R12, desc[UR4][R46.64+0x2800] ;  /* 0x002800042e0c7980 */ /* 0x000176000c101d00 */
[----:B0-----:R-:W-:Y:S05]  /*30f50*/  @!P1 BRA `(.L_x_4921) ;  /* 0x0000000400e89947 */ /* 0x001fea0003800000 */
[----:B------:R-:W-:Y:S01]  /*30f60*/  SHF.R.U32.HI R98, RZ, 0x8, R93 ;  /* 0x00000008ff627819 */ /* 0x000fe2000001165d */
[----:B-----5:R-:W-:Y:S01]  /*30f70*/  IMAD.MOV.U32 R94, RZ, RZ, R15 ;  /* 0x000000ffff5e7224 */ /* 0x020fe200078e000f */
[----:B------:R-:W-:Y:S02]  /*30f80*/  LOP3.LUT R95, R93, 0xff, RZ, 0xc0, !PT ;  /* 0x000000ff5d5f7812 */ /* 0x000fe400078ec0ff */
[----:B------:R-:W-:Y:S02]  /*30f90*/  LOP3.LUT R98, R98, 0xff, RZ, 0xc0, !PT ;  /* 0x000000ff62627812 */ /* 0x000fe400078ec0ff */
[----:B------:R-:W-:Y:S02]  /*30fa0*/  SHF.R.U32.HI R96, RZ, 0x8, R79 ;  /* 0x00000008ff607819 */ /* 0x000fe4000001164f */
[----:B------:R-:W-:Y:S02]  /*30fb0*/  PRMT R101, R98, 0x7604, R95 ;  /* 0x0000760462657816 */ /* 0x000fe4000000005f */
[----:B------:R-:W-:-:S02]  /*30fc0*/  LOP3.LUT R15, R79, 0xff, RZ, 0xc0, !PT ;  /* 0x000000ff4f0f7812 */ /* 0x000fc400078ec0ff */
[----:B------:R-:W-:Y:S02]  /*30fd0*/  LOP3.LUT R96, R96, 0xff, RZ, 0xc0, !PT ;  /* 0x000000ff60607812 */ /* 0x000fe400078ec0ff */
[----:B------:R-:W-:Y:S02]  /*30fe0*/  SHF.R.U32.HI R98, RZ, 0x8, R92 ;  /* 0x00000008ff627819 */ /* 0x000fe4000001165c */
[----:B------:R-:W-:Y:S02]  /*30ff0*/  SHF.R.U32.HI R95, RZ, 0x8, R78 ;  /* 0x00000008ff5f7819 */ /* 0x000fe4000001164e */
[----:B------:R-:W-:Y:S02]  /*31000*/  SHF.R.U32.HI R108, RZ, 0x10, R79 ;  /* 0x00000010ff6c7819 */ /* 0x000fe4000001164f */
[----:B------:R-:W-:Y:S02]  /*31010*/  PRMT R97, R96, 0x7604, R15 ;  /* 0x0000760460617816 */ /* 0x000fe4000000000f */
[----:B------:R-:W-:-:S02]  /*31020*/  LOP3.LUT R99, R92, 0xff, RZ, 0xc0, !PT ;  /* 0x000000ff5c637812 */ /* 0x000fc400078ec0ff */
[----:B------:R-:W-:Y:S01]  /*31030*/  LOP3.LUT R100, R98, 0xff, RZ, 0xc0, !PT ;  /* 0x000000ff62647812 */ /* 0x000fe200078ec0ff */
[----:B------:R-:W-:Y:S01]  /*31040*/  IMAD.U32 R98, R108, 0x10000, RZ ;  /* 0x000100006c627824 */ /* 0x000fe200078e00ff */
[----:B------:R-:W-:Y:S02]  /*31050*/  LOP3.LUT R15, R78, 0xff, RZ, 0xc0, !PT ;  /* 0x000000ff4e0f7812 */ /* 0x000fe400078ec0ff */
[----:B------:R-:W-:Y:S02]  /*31060*/  LOP3.LUT R96, R95, 0xff, RZ, 0xc0, !PT ;  /* 0x000000ff5f607812 */ /* 0x000fe400078ec0ff */
[----:B------:R-:W-:Y:S02]  /*31070*/  PRMT R99, R100, 0x7604, R99 ;  /* 0x0000760464637816 */ /* 0x000fe40000000063 */
[----:B------:R-:W-:Y:S02]  /*31080*/  PRMT R15, R96, 0x7604, R15 ;  /* 0x00007604600f7816 */ /* 0x000fe4000000000f */
[----:B------:R-:W-:-:S02]  /*31090*/  SHF.R.U32.HI R106, RZ, 0x10, R93 ;  /* 0x00000010ff6a7819 */ /* 0x000fc4000001165d */
[----:B------:R-:W-:Y:S02]  /*310a0*/  LOP3.LUT R99, R99, 0xff0000, R92, 0xf8, !PT ;  /* 0x00ff000063637812 */ /* 0x000fe400078ef85c */
[----:B------:R-:W-:Y:S01]  /*310b0*/  LOP3.LUT R97, R97, 0xff0000, R98, 0xf8, !PT ;  /* 0x00ff000061617812 */ /* 0x000fe200078ef862 */
[----:B------:R-:W-:Y:S01]  /*310c0*/  IMAD.U32 R106, R106, 0x10000, RZ ;  /* 0x000100006a6a7824 */ /* 0x000fe200078e00ff */
[----:B------:R-:W-:Y:S02]  /*310d0*/  LOP3.LUT R15, R15, 0xff0000, R78, 0xf8, !PT ;  /* 0x00ff00000f0f7812 */ /* 0x000fe400078ef84e */
[----:B------:R-:W-:Y:S02]  /*310e0*/  SHF.R.U32.HI R98, RZ, 0x18, R93 ;  /* 0x00000018ff627819 */ /* 0x000fe4000001165d */
[----:B------:R-:W-:Y:S02]  /*310f0*/  SHF.R.U32.HI R96, RZ, 0x18, R79 ;  /* 0x00000018ff607819 */ /* 0x000fe4000001164f */
[----:B------:R-:W-:Y:S01]  /*31100*/  LOP3.LUT R99, R99, 0xff000000, R92, 0xf8, !PT ;  /* 0xff00000063637812 */ /* 0x000fe200078ef85c */
[----:B------:R-:W-:Y:S01]  /*31110*/  IMAD.SHL.U32 R98, R98, 0x1000000, RZ ;  /* 0x0100000062627824 */ /* 0x000fe200078e00ff */
[----:B------:R-:W-:Y:S01]  /*31120*/  LOP3.LUT R78, R15, 0xff000000, R78, 0xf8, !PT ;  /* 0xff0000000f4e7812 */ /* 0x000fe200078ef84e */
[----:B------:R-:W-:Y:S01]  /*31130*/  IMAD.SHL.U32 R96, R96, 0x1000000, RZ ;  /* 0x0100000060607824 */ /* 0x000fe200078e00ff */
[----:B------:R-:W-:-:S02]  /*31140*/  F2FP.F16.E4M3.UNPACK_B R15, R13 ;  /* 0x0000000dff0f723e */ /* 0x000fc400020006ff */
[----:B------:R-:W-:Y:S02]  /*31150*/  LOP3.LUT R101, R101, 0xff0000, R106, 0xf8, !PT ;  /* 0x00ff000065657812 */ /* 0x000fe400078ef86a */
[----:B------:R-:W-:Y:S01]  /*31160*/  F2FP.F16.E4M3.UNPACK_B R93, R99.H1 ;  /* 0x00000063ff5d723e */ /* 0x000fe200030006ff */
[--C-:B------:R-:W-:Y:S01]  /*31170*/  HADD2.F32 R92, -RZ, R15.reuse.H0_H0 ;  /* 0x2000000fff5c7230 */ /* 0x100fe20000004100 */
[----:B------:R-:W-:Y:S01]  /*31180*/  F2FP.F16.E4M3.UNPACK_B R13, R13.H1 ;  /* 0x0000000dff0d723e */ /* 0x000fe200030006ff */
[----:B------:R-:W-:Y:S01]  /*31190*/  HADD2.F32 R15, -RZ, R15.H1_H1 ;  /* 0x3000000fff0f7230 */ /* 0x000fe20000004100 */
[----:B------:R-:W-:Y:S01]  /*311a0*/  F2FP.F16.E4M3.UNPACK_B R79, R78.H1 ;  /* 0x0000004eff4f723e */ /* 0x000fe200030006ff */
[--C-:B------:R-:W-:Y:S01]  /*311b0*/  HADD2.F32 R100, -RZ, R93.reuse.H1_H1 ;  /* 0x3000005dff647230 */ /* 0x100fe20000004100 */
[----:B------:R-:W-:Y:S01]  /*311c0*/  LOP3.LUT R101, R101, R98, RZ, 0xfc, !PT ;  /* 0x0000006265657212 */ /* 0x000fe200078efcff */
[----:B------:R-:W-:Y:S01]  /*311d0*/  HADD2.F32 R98, -RZ, R93.H0_H0 ;  /* 0x2000005dff627230 */ /* 0x000fe20000004100 */
[----:B------:R-:W-:Y:S01]  /*311e0*/  LOP3.LUT R97, R97, R96, RZ, 0xfc, !PT ;  /* 0x0000006061617212 */ /* 0x000fe200078efcff */
[----:B------:R-:W-:Y:S01]  /*311f0*/  HADD2.F32 R95, -RZ, R79.H0_H0 ;  /* 0x2000004fff5f7230 */ /* 0x000fe20000004100 */
[----:B------:R-:W-:Y:S01]  /*31200*/  F2FP.F16.E4M3.UNPACK_B R99, R99 ;  /* 0x00000063ff63723e */ /* 0x000fe200020006ff */
[----:B------:R-:W-:-:S02]  /*31210*/  HADD2.F32 R93, -RZ, R13.H1_H1 ;  /* 0x3000000dff5d7230 */ /* 0x000fc40000004100 */
[C---:B------:R-:W-:Y:S01]  /*31220*/  FMUL.FTZ R115, R15.reuse, R98 ;  /* 0x000000620f737220 */ /* 0x040fe20000410000 */
[----:B------:R-:W-:Y:S02]  /*31230*/  HADD2.F32 R96, -RZ, R79.H1_H1 ;  /* 0x3000004fff607230 */ /* 0x000fe40000004100 */
[-C--:B------:R-:W-:Y:S01]  /*31240*/  FMUL.FTZ R15, R15, R95.reuse ;  /* 0x0000005f0f0f7220 */ /* 0x080fe20000410000 */
[----:B------:R-:W-:Y:S02]  /*31250*/  HADD2.F32 R79, -RZ, R13.H0_H0 ;  /* 0x2000000dff4f7230 */ /* 0x000fe40000004100 */
[C---:B------:R-:W-:Y:S01]  /*31260*/  FMUL.FTZ R106, R93.reuse, R100 ;  /* 0x000000645d6a7220 */ /* 0x040fe20000410000 */
[C---:B------:R-:W-:Y:S01]  /*31270*/  FFMA.FTZ R13, R92.reuse, R95, -R115 ;  /* 0x0000005f5c0d7223 */ /* 0x040fe20000010873 */
[----:B------:R-:W-:Y:S01]  /*31280*/  FMUL.FTZ R93, R93, R96 ;  /* 0x000000605d5d7220 */ /* 0x000fe20000410000 */
[----:B------:R-:W-:Y:S01]  /*31290*/  FFMA.FTZ R92, R92, R98, R15 ;  /* 0x000000625c5c7223 */ /* 0x000fe2000001000f */
[----:B------:R-:W-:Y:S01]  /*312a0*/  F2FP.F16.E4M3.UNPACK_B R15, R94 ;  /* 0x0000005eff0f723e */ /* 0x000fe200020006ff */
[C---:B------:R-:W-:Y:S01]  /*312b0*/  FFMA.FTZ R106, R79.reuse, R96, -R106 ;  /* 0x000000604f6a7223 */ /* 0x040fe2000001086a */
        /* <DEDUP_REMOVED lines=19> */
[----:B------:R-:W-:Y:S01]  /*313f0*/  F2FP.F16.E4M3.UNPACK_B R15, R14 ;  /* 0x0000000eff0f723e */ /* 0x000fe200020006ff */
[C---:B------:R-:W-:Y:S01]  /*31400*/  FMUL.FTZ R117, R93.reuse, R100 ;  /* 0x000000645d757220 */ /* 0x040fe20000410000 */
[----:B------:R-:W-:Y:S01]  /*31410*/  FMUL.FTZ R93, R93, R95 ;  /* 0x0000005f5d5d7220 */ /* 0x000fe20000410000 */
[----:B------:R-:W-:Y:S01]  /*31420*/  F2FP.F16.E4M3.UNPACK_B R14, R14.H1 ;  /* 0x0000000eff0e723e */ /* 0x000fe200030006ff */
[----:B------:R-:W-:-:S02]  /*31430*/  HADD2.F32 R98, -RZ, R101.H0_H0 ;  /* 0x20000065ff627230 */ /* 0x000fc40000004100 */
[C---:B------:R-:W-:Y:S01]  /*31440*/  FFMA.FTZ R110, R94.reuse, R95, -R117 ;  /* 0x0000005f5e6e7223 */ /* 0x040fe20000010875 */
[--C-:B------:R-:W-:Y:S02]  /*31450*/  HADD2.F32 R79, -RZ, R15.reuse.H0_H0 ;  /* 0x2000000fff4f7230 */ /* 0x100fe40000004100 */
[----:B------:R-:W-:Y:S01]  /*31460*/  FFMA.FTZ R121, R94, R100, R93 ;  /* 0x000000645e797223 */ /* 0x000fe2000001005d */
[----:B------:R-:W-:Y:S01]  /*31470*/  HADD2.F32 R15, -RZ, R15.H1_H1 ;  /* 0x3000000fff0f7230 */ /* 0x000fe20000004100 */
[----:B------:R-:W-:Y:S01]  /*31480*/  F2FP.SATFINITE.E4M3.F32.PACK_AB_MERGE_C R13, R92, R13, R106 ;  /* 0x0000000d5c0d723e */ /* 0x000fe2000480706a */
[----:B------:R-:W-:Y:S02]  /*31490*/  HADD2.F32 R96, -RZ, R97.H0_H0 ;  /* 0x20000061ff607230 */ /* 0x000fe40000004100 */
[----:B------:R-:W-:Y:S02]  /*314a0*/  HADD2.F32 R101, -RZ, R101.H1_H1 ;  /* 0x30000065ff657230 */ /* 0x000fe40000004100 */
[----:B------:R-:W-:Y:S01]  /*314b0*/  FMUL.FTZ R100, R15, R98 ;  /* 0x000000620f647220 */ /* 0x000fe20000410000 */
[----:B------:R-:W-:-:S02]  /*314c0*/  HADD2.F32 R94, -RZ, R14.H1_H1 ;  /* 0x3000000eff5e7230 */ /* 0x000fc40000004100 */
[-C--:B------:R-:W-:Y:S01]  /*314d0*/  FMUL.FTZ R15, R15, R96.reuse ;  /* 0x000000600f0f7220 */ /* 0x080fe20000410000 */
[----:B------:R-:W-:Y:S02]  /*314e0*/  HADD2.F32 R97, -RZ, R97.H1_H1 ;  /* 0x30000061ff617230 */ /* 0x000fe40000004100 */
[C---:B------:R-:W-:Y:S01]  /*314f0*/  FFMA.FTZ R100, R79.reuse, R96, -R100 ;  /* 0x000000604f647223 */ /* 0x040fe20000010864 */
[----:B------:R-:W-:Y:S02]  /*31500*/  HADD2.F32 R93, -RZ, R14.H0_H0 ;  /* 0x2000000eff5d7230 */ /* 0x000fe40000004100 */
[C---:B------:R-:W-:Y:S01]  /*31510*/  FMUL.FTZ R14, R94.reuse, R101 ;  /* 0x000000655e0e7220 */ /* 0x040fe20000410000 */
[----:B------:R-:W-:Y:S01]  /*31520*/  FFMA.FTZ R117, R79, R98, R15 ;  /* 0x000000624f757223 */ /* 0x000fe2000001000f */
[-C--:B------:R-:W-:Y:S01]  /*31530*/  FMUL.FTZ R94, R94, R97.reuse ;  /* 0x000000615e5e7220 */ /* 0x080fe20000410000 */
[----:B------:R-:W-:Y:S01]  /*31540*/  F2FP.F16.E4M3.UNPACK_B R79, R78 ;  /* 0x0000004eff4f723e */ /* 0x000fe200020006ff */
[C---:B------:R-:W-:Y:S01]  /*31550*/  FFMA.FTZ R98, R93.reuse, R97, -R14 ;  /* 0x000000615d627223 */ /* 0x040fe2000001080e */
[-C--:B------:R-:W-:Y:S01]  /*31560*/  F2FP.F16.E4M3.UNPACK_B R14, R12.reuse.H1 ;  /* 0x0000000cff0e723e */ /* 0x080fe200030006ff */
[----:B------:R-:W-:Y:S01]  /*31570*/  FFMA.FTZ R101, R93, R101, R94 ;  /* 0x000000655d657223 */ /* 0x000fe2000001005e */
[----:B------:R-:W-:Y:S01]  /*31580*/  F2FP.F16.E4M3.UNPACK_B R12, R12 ;  /* 0x0000000cff0c723e */ /* 0x000fe200020006ff */
[----:B------:R-:W-:Y:S01]  /*31590*/  HADD2.F32 R94, -RZ, R99.H1_H1 ;  /* 0x30000063ff5e7230 */ /* 0x000fe20000004100 */
[----:B------:R-:W-:Y:S01]  /*315a0*/  F2FP.SATFINITE.E4M3.F32.PACK_AB_MERGE_C R110, R121, R110, RZ ;  /* 0x0000006e796e723e */ /* 0x000fe200048070ff */
[----:B------:R-:W-:Y:S01]  /*315b0*/  HADD2.F32 R78, -RZ, R14.H1_H1 ;  /* 0x3000000eff4e7230 */ /* 0x000fe20000004100 */
[----:B------:R-:W-:Y:S01]  /*315c0*/  F2FP.SATFINITE.E4M3.F32.PACK_AB_MERGE_C R98, R101, R98, RZ ;  /* 0x000000626562723e */ /* 0x000fe200048070ff */
[----:B------:R-:W-:-:S02]  /*315d0*/  HADD2.F32 R93, -RZ, R79.H1_H1 ;  /* 0x3000004fff5d7230 */ /* 0x000fc40000004100 */
[----:B------:R-:W-:Y:S02]  /*315e0*/  HADD2.F32 R15, -RZ, R14.H0_H0 ;  /* 0x2000000eff0f7230 */ /* 0x000fe40000004100 */
[CC--:B------:R-:W-:Y:S01]  /*315f0*/  FMUL.FTZ R96, R78.reuse, R94.reuse ;  /* 0x0000005e4e607220 */ /* 0x0c0fe20000410000 */
[----:B------:R-:W-:Y:S02]  /*31600*/  HADD2.F32 R99, -RZ, R99.H0_H0 ;  /* 0x20000063ff637230 */ /* 0x000fe40000004100 */
[-C--:B------:R-:W-:Y:S01]  /*31610*/  FMUL.FTZ R97, R78, R93.reuse ;  /* 0x0000005d4e617220 */ /* 0x080fe20000410000 */
[--C-:B------:R-:W-:Y:S02]  /*31620*/  HADD2.F32 R14, -RZ, R12.reuse.H1_H1 ;  /* 0x3000000cff0e7230 */ /* 0x100fe40000004100 */
[C---:B------:R-:W-:Y:S01]  /*31630*/  FFMA.FTZ R96, R15.reuse, R93, -R96 ;  /* 0x0000005d0f607223 */ /* 0x040fe20000010860 */
[----:B------:R-:W-:Y:S02]  /*31640*/  HADD2.F32 R79, -RZ, R79.H0_H0 ;  /* 0x2000004fff4f7230 */ /* 0x000fe40000004100 */
[----:B------:R-:W-:Y:S01]  /*31650*/  FFMA.FTZ R97, R15, R94, R97 ;  /* 0x0000005e0f617223 */ /* 0x000fe20000010061 */
[----:B------:R-:W-:-:S02]  /*31660*/  HADD2.F32 R12, -RZ, R12.H0_H0 ;  /* 0x2000000cff0c7230 */ /* 0x000fc40000004100 */
[C---:B------:R-:W-:Y:S01]  /*31670*/  FMUL.FTZ R95, R14.reuse, R99 ;  /* 0x000000630e5f7220 */ /* 0x040fe20000410000 */
[----:B------:R-:W-:Y:S01]  /*31680*/  F2FP.SATFINITE.E4M3.F32.PACK_AB_MERGE_C R98, R117, R100, R98 ;  /* 0x000000647562723e */ /* 0x000fe20004807062 */
[-C--:B------:R-:W-:Y:S01]  /*31690*/  FMUL.FTZ R14, R14, R79.reuse ;  /* 0x0000004f0e0e7220 */ /* 0x080fe20000410000 */
[----:B------:R-:W-:Y:S01]  /*316a0*/  F2FP.SATFINITE.E4M3.F32.PACK_AB_MERGE_C R96, R97, R96, RZ ;  /* 0x000000606160723e */ /* 0x000fe200048070ff */
[C---:B------:R-:W-:Y:S01]  /*316b0*/  FFMA.FTZ R95, R12.reuse, R79, -R95 ;  /* 0x0000004f0c5f7223 */ /* 0x040fe2000001085f */
[----:B------:R-:W-:Y:S01]  /*316c0*/  F2FP.SATFINITE.E4M3.F32.PACK_AB_MERGE_C R15, R119, R108, R110 ;  /* 0x0000006c770f723e */ /* 0x000fe2000480706e */
[----:B------:R-:W-:-:S05]  /*316d0*/  FFMA.FTZ R14, R12, R99, R14 ;  /* 0x000000630c0e7223 */ /* 0x000fca000001000e */
[----:B------:R-:W-:Y:S01]  /*316e0*/  F2FP.SATFINITE.E4M3.F32.PACK_AB_MERGE_C R12, R14, R95, R96 ;  /* 0x0000005f0e0c723e */ /* 0x000fe20004807060 */
[----:B------:R-:W-:-:S07]  /*316f0*/  IMAD.MOV.U32 R14, RZ, RZ, R98 ;  /* 0x000000ffff0e7224 */ /* 0x000fce00078e0062 */
.L_x_4921:
[----:B------:R-:W-:Y:S05]  /*31700*/  BSYNC B4 ;  /* 0x0000000000047941 */ /* 0x000fea0003800000 */
.L_x_4920:
[C---:B------:R-:W-:Y:S02]  /*31710*/  R2UR UR4, R84.reuse ;  /* 0x00000000540472ca */ /* 0x040fe400000e0000 */
[C---:B------:R-:W-:Y:S02]  /*31720*/  R2UR UR5, R85.reuse ;  /* 0x00000000550572ca */ /* 0x040fe400000e0000 */
[----:B------:R-:W-:Y:S02]  /*31730*/  R2UR UR6, R84 ;  /* 0x00000000540672ca */ /* 0x000fe400000e0000 */
[----:B------:R-:W-:-:S09]  /*31740*/  R2UR UR7, R85 ;  /* 0x00000000550772ca */ /* 0x000fd200000e0000 */
[----:B-----5:R2:W-:Y:S04]  /*31750*/  ST.E.128 desc[UR4][R64.64+0x40], R12 ;  /* 0x0000400c40007985 */ /* 0x0205e8000c101d04 */
[----:B------:R2:W5:Y:S02]  /*31760*/  LD.E.U8 R106, desc[UR6][R40.64] ;  /* 0x00000006286a7980 */ /* 0x000564000c101100 */
.L_x_4919:
[----:B------:R-:W-:Y:S05]  /*31770*/  BSYNC B3 ;  /* 0x0000000000037941 */ /* 0x000fea0003800000 */
.L_x_4918:
[----:B-----5:R-:W-:Y:S01]  /*31780*/  LOP3.LUT P1, RZ, R106, 0x8, RZ, 0xc0, !PT ;  /* 0x000000086aff7812 */ /* 0x020fe2000782c0ff */
[----:B------:R-:W-:-:S12]  /*31790*/  BSSY B3, `(.L_x_4922) ;  /* 0x0000090000037945 */ /* 0x000fd80003800000 */
[----:B------:R-:W-:Y:S05]  /*317a0*/  @!P1 BRA `(.L_x_4923) ;  /* 0x0000000800389947 */ /* 0x000fea0003800000 */
[----:B------:R-:W-:Y:S02]  /*317b0*/  R2UR UR4, R84 ;  /* 0x00000000540472ca */ /* 0x000fe400000e0000 */
[----:B------:R-:W-:-:S13]  /*317c0*/  R2UR UR5, R85 ;  /* 0x00000000550572ca */ /* 0x000fda00000e0000 */
[----:B012---:R-:W2:Y:S01]  /*317d0*/  LD.E.U8 R14, desc[UR4][R36.64+0x18] ;  /* 0x00001804240e7980 */ /* 0x007ea2000c101100 */
[----:B------:R-:W-:-:S05]  /*317e0*/  VIADD R12, R102, 0x2800 ;  /* 0x00002800660c7836 */ /* 0x000fca0000000000 */
[--C-:B------:R-:W-:Y:S02]  /*317f0*/  SHF.R.S32.HI R13, RZ, 0x1f, R12.reuse ;  /* 0x0000001fff0d7819 */ /* 0x100fe4000001140c */
[----:B------:R-:W-:-:S04]  /*31800*/  IADD3 R12, P2, P3, R38, R103, R12 ;  /* 0x00000067260c7210 */ /* 0x000fc80007b5e00c */
[----:B------:R-:W-:Y:S01]  /*31810*/  IADD3.X R13, R39, R105, R13, P2, P3 ;  /* 0x00000069270d7210 */ /* 0x000fe200017e640d */
[----:B------:R-:W-:Y:S01]  /*31820*/  BSSY B4, `(.L_x_4924) ;  /* 0x0000080000047945 */ /* 0x000fe20003800000 */
[----:B--2---:R-:W-:-:S04]  /*31830*/  LOP3.LUT P1, RZ, R14, 0x8, RZ, 0xc0, !PT ;  /* 0x000000080eff7812 */ /* 0x004fc8000782c0ff */
[----:B------:R-:W5:Y:S09]  /*31840*/  LD.E.128 R12, desc[UR4][R12.64] ;  /* 0x000000040c0c7980 */ /* 0x000f72000c101d00 */
[----:B------:R-:W-:Y:S05]  /*31850*/  @!P1 BRA `(.L_x_4925) ;  /* 0x0000000400f09947 */ /* 0x000fea0003800000 */
[----:B------:R-:W-:Y:S01]  /*31860*/  SHF.R.U32.HI R93, RZ, 0x8, R76 ;  /* 0x00000008ff5d7819 */ /* 0x000fe2000001164c */
[----:B-----5:R-:W-:Y:S01]  /*31870*/  IMAD.MOV.U32 R78, RZ, RZ, R15 ;  /* 0x000000ffff4e7224 */ /* 0x020fe200078e000f */
[----:B------:R-:W-:Y:S02]  /*31880*/  SHF.R.U32.HI R15, RZ, 0x8, R70 ;  /* 0x00000008ff0f7819 */ /* 0x000fe40000011646 */
[----:B------:R-:W-:Y:S02]  /*31890*/  LOP3.LUT R96, R76, 0xff, RZ, 0xc0, !PT ;  /* 0x000000ff4c607812 */ /* 0x000fe400078ec0ff */
[----:B------:R-:W-:Y:S02]  /*318a0*/  LOP3.LUT R93, R93, 0xff, RZ, 0xc0, !PT ;  /* 0x000000ff5d5d7812 */ /* 0x000fe400078ec0ff */
[----:B------:R-:W-:Y:S02]  /*318b0*/  SHF.R.U32.HI R79, RZ, 0x8, R71 ;  /* 0x00000008ff4f7819 */ /* 0x000fe40000011647 */
        /* <DEDUP_REMOVED lines=8> */
[----:B------:R-:W-:Y:S02]  /*31940*/  LOP3.LUT R98, R77, 0xff, RZ, 0xc0, !PT ;  /* 0x000000ff4d627812 */ /* 0x000fe400078ec0ff */
[----:B------:R-:W-:Y:S02]  /*31950*/  LOP3.LUT R95, R95, 0xff, RZ, 0xc0, !PT ;  /* 0x000000ff5f5f7812 */ /* 0x000fe400078ec0ff */
[----:B------:R-:W-:Y:S02]  /*31960*/  SHF.R.U32.HI R15, RZ, 0x10, R70 ;  /* 0x00000010ff0f7819 */ /* 0x000fe40000011646 */
[----:B------:R-:W-:Y:S02]  /*31970*/  PRMT R94, R79, 0x7604, R94 ;  /* 0x000076044f5e7816 */ /* 0x000fe4000000005e */
[----:B------:R-:W-:-:S02]  /*31980*/  LOP3.LUT R93, R93, 0xff, RZ, 0xc0, !PT ;  /* 0x000000ff5d5d7812 */ /* 0x000fc400078ec0ff */
[----:B------:R-:W-:Y:S02]  /*31990*/  SHF.R.U32.HI R79, RZ, 0x10, R71 ;  /* 0x00000010ff4f7819 */ /* 0x000fe40000011647 */
[----:B------:R-:W-:Y:S02]  /*319a0*/  PRMT R98, R95, 0x7604, R98 ;  /* 0x000076045f627816 */ /* 0x000fe40000000062 */
[----:B------:R-:W-:Y:S02]  /*319b0*/  LOP3.LUT R15, R15, 0xff, RZ, 0xc0, !PT ;  /* 0x000000ff0f0f7812 */ /* 0x000fe400078ec0ff */
[----:B------:R-:W-:Y:S02]  /*319c0*/  SHF.R.U32.HI R95, RZ, 0x10, R77 ;  /* 0x00000010ff5f7819 */ /* 0x000fe4000001164d */
[----:B------:R-:W-:Y:S02]  /*319d0*/  PRMT R93, R93, 0x7054, R96 ;  /* 0x000070545d5d7816 */ /* 0x000fe40000000060 */
[----:B------:R-:W-:-:S02]  /*319e0*/  LOP3.LUT R79, R79, 0xff, RZ, 0xc0, !PT ;  /* 0x000000ff4f4f7812 */ /* 0x000fc400078ec0ff */
[----:B------:R-:W-:Y:S02]  /*319f0*/  PRMT R15, R15, 0x7054, R92 ;  /* 0x000070540f0f7816 */ /* 0x000fe4000000005c */
[----:B------:R-:W-:Y:S02]  /*31a00*/  LOP3.LUT R95, R95, 0xff, RZ, 0xc0, !PT ;  /* 0x000000ff5f5f7812 */ /* 0x000fe400078ec0ff */
[----:B------:R-:W-:Y:S02]  /*31a10*/  LOP3.LUT R93, R93, 0xff000000, R76, 0xf8, !PT ;  /* 0xff0000005d5d7812 */ /* 0x000fe400078ef84c */
[----:B------:R-:W-:Y:S02]  /*31a20*/  PRMT R94, R79, 0x7054, R94 ;  /* 0x000070544f5e7816 */ /* 0x000fe4000000005e */
[----:B------:R-:W-:Y:S02]  /*31a30*/  LOP3.LUT R79, R15, 0xff000000, R70, 0xf8, !PT ;  /* 0xff0000000f4f7812 */ /* 0x000fe400078ef846 */
[----:B------:R-:W-:-:S02]  /*31a40*/  PRMT R95, R95, 0x7054, R98 ;  /* 0x000070545f5f7816 */ /* 0x000fc40000000062 */
[----:B------:R-:W-:Y:S02]  /*31a50*/  SHF.R.U32.HI R71, RZ, 0x18, R71 ;  /* 0x00000018ff477819 */ /* 0x000fe40000011647 */
[----:B------:R-:W-:Y:S02]  /*31a60*/  SHF.R.U32.HI R70, RZ, 0x18, R77 ;  /* 0x00000018ff467819 */ /* 0x000fe4000001164d */
[----:B------:R-:W-:Y:S02]  /*31a70*/  F2FP.F16.E4M3.UNPACK_B R15, R13 ;  /* 0x0000000dff0f723e */ /* 0x000fe400020006ff */
[----:B------:R-:W-:Y:S02]  /*31a80*/  F2FP.F16.E4M3.UNPACK_B R76, R93.H1 ;  /* 0x0000005dff4c723e */ /* 0x000fe400030006ff */
[----:B------:R-:W-:Y:S02]  /*31a90*/  PRMT R94, R71, 0x654, R94 ;  /* 0x00000654475e7816 */ /* 0x000fe4000000005e */
[----:B------:R-:W-:Y:S01]  /*31aa0*/  PRMT R97, R70, 0x654, R95 ;  /* 0x0000065446617816 */ /* 0x000fe2000000005f */
        /* <DEDUP_REMOVED lines=9> */
[C---:B------:R-:W-:Y:S01]  /*31b40*/  FMUL.FTZ R99, R15.reuse, R95 ;  /* 0x0000005f0f637220 */ /* 0x040fe20000410000 */
[----:B------:R-:W-:Y:S02]  /*31b50*/  HADD2.F32 R76, -RZ, R13.H1_H1 ;  /* 0x3000000dff4c7230 */ /* 0x000fe40000004100 */
[----:B------:R-:W-:Y:S02]  /*31b60*/  HADD2.F32 R92, -RZ, R71.H1_H1 ;  /* 0x30000047ff5c7230 */ /* 0x000fe40000004100 */
[-C--:B------:R-:W-:Y:S01]  /*31b70*/  FMUL.FTZ R98, R15, R77.reuse ;  /* 0x0000004d0f627220 */ /* 0x080fe20000410000 */
[----:B------:R-:W-:Y:S02]  /*31b80*/  HADD2.F32 R71, -RZ, R13.H0_H0 ;  /* 0x2000000dff477230 */ /* 0x000fe40000004100 */
[----:B------:R-:W-:Y:S01]  /*31b90*/  FFMA.FTZ R13, R70, R77, -R99 ;  /* 0x0000004d460d7223 */ /* 0x000fe20000010863 */
[C---:B------:R-:W-:Y:S01]  /*31ba0*/  FMUL.FTZ R100, R76.reuse, R96 ;  /* 0x000000604c647220 */ /* 0x040fe20000410000 */
[----:B------:R-:W-:Y:S01]  /*31bb0*/  FMUL.FTZ R77, R76, R92 ;  /* 0x0000005c4c4d7220 */ /* 0x000fe20000410000 */
[----:B------:R-:W-:Y:S01]  /*31bc0*/  F2FP.F16.E4M3.UNPACK_B R15, R78 ;  /* 0x0000004eff0f723e */ /* 0x000fe200020006ff */
[----:B------:R-:W-:Y:S01]  /*31bd0*/  FFMA.FTZ R98, R70, R95, R98 ;  /* 0x0000005f46627223 */ /* 0x000fe20000010062 */
[C---:B------:R-:W-:Y:S01]  /*31be0*/  FFMA.FTZ R100, R71.reuse, R92, -R100 ;  /* 0x0000005c47647223 */ /* 0x040fe20000010864 */
        /* <DEDUP_REMOVED lines=8> */
[----:B------:R-:W-:Y:S01]  /*31c70*/  HADD2.F32 R77, -RZ, R76.H0_H0 ;  /* 0x2000004cff4d7230 */ /* 0x000fe20000004100 */
[----:B------:R-:W-:Y:S01]  /*31c80*/  F2FP.F16.E4M3.UNPACK_B R94, R94 ;  /* 0x0000005eff5e723e */ /* 0x000fe200020006ff */
[----:B------:R-:W-:-:S02]  /*31c90*/  HADD2.F32 R95, -RZ, R71.H1_H1 ;  /* 0x30000047ff5f7230 */ /* 0x000fc40000004100 */
[CC--:B------:R-:W-:Y:S01]  /*31ca0*/  FMUL.FTZ R101, R15.reuse, R92.reuse ;  /* 0x0000005c0f657220 */ /* 0x0c0fe20000410000 */
[----:B------:R-:W-:Y:S02]  /*31cb0*/  HADD2.F32 R71, -RZ, R78.H1_H1 ;  /* 0x3000004eff477230 */ /* 0x000fe40000004100 */
[-C--:B------:R-:W-:Y:S01]  /*31cc0*/  FMUL.FTZ R15, R15, R77.reuse ;  /* 0x0000004d0f0f7220 */ /* 0x080fe20000410000 */
[----:B------:R-:W-:Y:S02]  /*31cd0*/  HADD2.F32 R76, -RZ, R76.H1_H1 ;  /* 0x3000004cff4c7230 */ /* 0x000fe40000004100 */
[C---:B------:R-:W-:Y:S01]  /*31ce0*/  FFMA.FTZ R96, R70.reuse, R77, -R101 ;  /* 0x0000004d46607223 */ /* 0x040fe20000010865 */
[----:B------:R-:W-:Y:S02]  /*31cf0*/  HADD2.F32 R78, -RZ, R78.H0_H0 ;  /* 0x2000004eff4e7230 */ /* 0x000fe40000004100 */
[----:B------:R-:W-:Y:S01]  /*31d00*/  FFMA.FTZ R115, R70, R92, R15 ;  /* 0x0000005c46737223 */ /* 0x000fe2000001000f */
[CC--:B------:R-:W-:Y:S01]  /*31d10*/  FMUL.FTZ R117, R71.reuse, R95.reuse ;  /* 0x0000005f47757220 */ /* 0x0c0fe20000410000 */
[----:B------:R-:W-:Y:S01]  /*31d20*/  FMUL.FTZ R106, R71, R76 ;  /* 0x0000004c476a7220 */ /* 0x000fe20000410000 */
[-C--:B------:R-:W-:Y:S01]  /*31d30*/  F2FP.F16.E4M3.UNPACK_B R15, R14.reuse ;  /* 0x0000000eff0f723e */ /* 0x080fe200020006ff */
[----:B------:R-:W-:Y:S01]  /*31d40*/  HADD2.F32 R77, -RZ, R94.H0_H0 ;  /* 0x2000005eff4d7230 */ /* 0x000fe20000004100 */
[----:B------:R-:W-:Y:S01]  /*31d50*/  F2FP.F16.E4M3.UNPACK_B R14, R14.H1 ;  /* 0x0000000eff0e723e */ /* 0x000fe200030006ff */
[C---:B------:R-:W-:Y:S01]  /*31d60*/  FFMA.FTZ R117, R78.reuse, R76, -R117 ;  /* 0x0000004c4e757223 */ /* 0x040fe20000010875 */
[----:B------:R-:W-:Y:S01]  /*31d70*/  FFMA.FTZ R106, R78, R95, R106 ;  /* 0x0000005f4e6a7223 */ /* 0x000fe2000001006a */
[--C-:B------:R-:W-:Y:S01]  /*31d80*/  HADD2.F32 R78, -RZ, R97.reuse.H0_H0 ;  /* 0x20000061ff4e7230 */ /* 0x100fe20000004100 */
[----:B------:R-:W-:Y:S01]  /*31d90*/  F2FP.SATFINITE.E4M3.F32.PACK_AB_MERGE_C R99, R99, R100, RZ ;  /* 0x000000646363723e */ /* 0x000fe200048070ff */
[----:B------:R-:W-:-:S02]  /*31da0*/  HADD2.F32 R97, -RZ, R97.H1_H1 ;  /* 0x30000061ff617230 */ /* 0x000fc40000004100 */
[----:B------:R-:W-:Y:S01]  /*31db0*/  HADD2.F32 R76, -RZ, R14.H1_H1 ;  /* 0x3000000eff4c7230 */ /* 0x000fe20000004100 */
[----:B------:R-:W-:Y:S01]  /*31dc0*/  F2FP.SATFINITE.E4M3.F32.PACK_AB_MERGE_C R106, R106, R117, RZ ;  /* 0x000000756a6a723e */ /* 0x000fe200048070ff */
[--C-:B------:R-:W-:Y:S01]  /*31dd0*/  HADD2.F32 R70, -RZ, R15.reuse.H0_H0 ;  /* 0x2000000fff467230 */ /* 0x100fe20000004100 */
[----:B------:R-:W-:Y:S01]  /*31de0*/  F2FP.SATFINITE.E4M3.F32.PACK_AB_MERGE_C R13, R98, R13, R99 ;  /* 0x0000000d620d723e */ /* 0x000fe20004807063 */
[----:B------:R-:W-:Y:S02]  /*31df0*/  HADD2.F32 R94, -RZ, R94.H1_H1 ;  /* 0x3000005eff5e7230 */ /* 0x000fe40000004100 */
[----:B------:R-:W-:Y:S02]  /*31e00*/  HADD2.F32 R15, -RZ, R15.H1_H1 ;  /* 0x3000000fff0f7230 */ /* 0x000fe40000004100 */
[----:B------:R-:W-:Y:S02]  /*31e10*/  HADD2.F32 R71, -RZ, R14.H0_H0 ;  /* 0x2000000eff477230 */ /* 0x000fe40000004100 */
[C---:B------:R-:W-:Y:S01]  /*31e20*/  FMUL.FTZ R14, R76.reuse, R97 ;  /* 0x000000614c0e7220 */ /* 0x040fe20000410000 */
[----:B------:R-:W-:Y:S01]  /*31e30*/  FMUL.FTZ R76, R76, R94 ;  /* 0x0000005e4c4c7220 */ /* 0x000fe20000410000 */
[C---:B------:R-:W-:Y:S01]  /*31e40*/  FMUL.FTZ R95, R15.reuse, R78 ;  /* 0x0000004e0f5f7220 */ /* 0x040fe20000410000 */
[-C--:B------:R-:W-:Y:S01]  /*31e50*/  FMUL.FTZ R15, R15, R77.reuse ;  /* 0x0000004d0f0f7220 */ /* 0x080fe20000410000 */
[C---:B------:R-:W-:Y:S01]  /*31e60*/  FFMA.FTZ R94, R71.reuse, R94, -R14 ;  /* 0x0000005e475e7223 */ /* 0x040fe2000001080e */
[-C--:B------:R-:W-:Y:S01]  /*31e70*/  F2FP.F16.E4M3.UNPACK_B R14, R12.reuse.H1 ;  /* 0x0000000cff0e723e */ /* 0x080fe200030006ff */
[C---:B------:R-:W-:Y:S01]  /*31e80*/  FFMA.FTZ R92, R70.reuse, R77, -R95 ;  /* 0x0000004d465c7223 */ /* 0x040fe2000001085f */
[----:B------:R-:W-:Y:S01]  /*31e90*/  F2FP.F16.E4M3.UNPACK_B R12, R12 ;  /* 0x0000000cff0c723e */ /* 0x000fe200020006ff */
[----:B------:R-:W-:Y:S01]  /*31ea0*/  FFMA.FTZ R101, R70, R78, R15 ;  /* 0x0000004e46657223 */ /* 0x000fe2000001000f */
[----:B------:R-:W-:Y:S01]  /*31eb0*/  FFMA.FTZ R97, R71, R97, R76 ;  /* 0x0000006147617223 */ /* 0x000fe2000001004c */
[----:B------:R-:W-:-:S02]  /*31ec0*/  HADD2.F32 R70, -RZ, R14.H1_H1 ;  /* 0x3000000eff467230 */ /* 0x000fc40000004100 */
[----:B------:R-:W-:Y:S02]  /*31ed0*/  HADD2.F32 R76, -RZ, R93.H1_H1 ;  /* 0x3000005dff4c7230 */ /* 0x000fe40000004100 */
[----:B------:R-:W-:Y:S01]  /*31ee0*/  HADD2.F32 R71, -RZ, R79.H1_H1 ;  /* 0x3000004fff477230 */ /* 0x000fe20000004100 */
[----:B------:R-:W-:Y:S01]  /*31ef0*/  F2FP.SATFINITE.E4M3.F32.PACK_AB_MERGE_C R94, R97, R94, RZ ;  /* 0x0000005e615e723e */ /* 0x000fe200048070ff */
[----:B------:R-:W-:Y:S02]  /*31f00*/  HADD2.F32 R15, -RZ, R14.H0_H0 ;  /* 0x2000000eff0f7230 */ /* 0x000fe40000004100 */
[C---:B------:R-:W-:Y:S01]  /*31f10*/  FMUL.FTZ R78, R70.reuse, R76 ;  /* 0x0000004c464e7220 */ /* 0x040fe20000410000 */
[----:B------:R-:W-:Y:S02]  /*31f20*/  HADD2.F32 R93, -RZ, R93.H0_H0 ;  /* 0x2000005dff5d7230 */ /* 0x000fe40000004100 */
[----:B------:R-:W-:Y:S01]  /*31f30*/  FMUL.FTZ R95, R70, R71 ;  /* 0x00000047465f7220 */ /* 0x000fe20000410000 */
[----:B------:R-:W-:-:S02]  /*31f40*/  HADD2.F32 R14, -RZ, R12.H1_H1 ;  /* 0x3000000cff0e7230 */ /* 0x000fc40000004100 */
[C---:B------:R-:W-:Y:S01]  /*31f50*/  FFMA.FTZ R78, R15.reuse, R71, -R78 ;  /* 0x000000470f4e7223 */ /* 0x040fe2000001084e */
[----:B------:R-:W-:Y:S02]  /*31f60*/  HADD2.F32 R79, -RZ, R79.H0_H0 ;  /* 0x2000004fff4f7230 */ /* 0x000fe40000004100 */
[----:B------:R-:W-:Y:S01]  /*31f70*/  FFMA.FTZ R95, R15, R76, R95 ;  /* 0x0000004c0f5f7223 */ /* 0x000fe2000001005f */
[----:B------:R-:W-:Y:S02]  /*31f80*/  HADD2.F32 R12, -RZ, R12.H0_H0 ;  /* 0x2000000cff0c7230 */ /* 0x000fe40000004100 */
        /* <DEDUP_REMOVED lines=9> */
.L_x_4925:
[----:B------:R-:W-:Y:S05]  /*32020*/  BSYNC B4 ;  /* 0x0000000000047941 */ /* 0x000fea0003800000 */
.L_x_4924:
[C---:B------:R-:W-:Y:S02]  /*32030*/  R2UR UR4, R84.reuse ;  /* 0x00000000540472ca */ /* 0x040fe400000e0000 */
[C---:B------:R-:W-:Y:S02]  /*32040*/  R2UR UR5, R85.reuse ;  /* 0x00000000550572ca */ /* 0x040fe400000e0000 */
[----:B------:R-:W-:Y:S02]  /*32050*/  R2UR UR6, R84 ;  /* 0x00000000540672ca */ /* 0x000fe400000e0000 */
[----:B------:R-:W-:-:S09]  /*32060*/  R2UR UR7, R85 ;  /* 0x00000000550772ca */ /* 0x000fd200000e0000 */
[----:B-----5:R3:W-:Y:S04]  /*32070*/  ST.E.128 desc[UR4][R64.64+0x60], R12 ;  /* 0x0000600c40007985 */ /* 0x0207e8000c101d04 */
[----:B------:R3:W5:Y:S02]  /*32080*/  LD.E.U8 R106, desc[UR6][R40.64] ;  /* 0x00000006286a7980 */ /* 0x000764000c101100 */
.L_x_4923:
[----:B------:R-:W-:Y:S05]  /*32090*/  BSYNC B3 ;  /* 0x0000000000037941 */ /* 0x000fea0003800000 */
.L_x_4922:
[----:B-----5:R-:W-:Y:S01]  /*320a0*/  LOP3.LUT P1, RZ, R106, 0x10, RZ, 0xc0, !PT ;  /* 0x000000106aff7812 */ /* 0x020fe2000782c0ff */
[----:B------:R-:W-:-:S12]  /*320b0*/  BSSY B3, `(.L_x_4926) ;  /* 0x000008c000037945 */ /* 0x000fd80003800000 */
[----:B------:R-:W-:Y:S05]  /*320c0*/  @!P1 BRA `(.L_x_4927) ;  /* 0x0000000800289947 */ /* 0x000fea0003800000 */
[----:B------:R-:W-:Y:S02]  /*320d0*/  R2UR UR4, R84 ;  /* 0x00000000540472ca */ /* 0x000fe400000e0000 */
[----:B------:R-:W-:-:S13]  /*320e0*/  R2UR UR5, R85 ;  /* 0x00000000550572ca */ /* 0x000fda00000e0000 */
[----:B0123--:R-:W2:Y:S01]  /*320f0*/  LD.E.U8 R12, desc[UR4][R36.64+0x18] ;  /* 0x00001804240c7980 */ /* 0x00fea2000c101100 */
[----:B------:R-:W-:Y:S01]  /*32100*/  BSSY B4, `(.L_x_4928) ;  /* 0x0000080000047945 */ /* 0x000fe20003800000 */
[----:B--2---:R-:W-:Y:S02]  /*32110*/  LOP3.LUT P1, RZ, R12, 0x10, RZ, 0xc0, !PT ;  /* 0x000000100cff7812 */ /* 0x004fe4000782c0ff */
[----:B------:R0:W5:Y:S11]  /*32120*/  LD.E.128 R12, desc[UR4][R46.64+0x5000] ;  /* 0x005000042e0c7980 */ /* 0x000176000c101d00 */
[----:B0-----:R-:W-:Y:S05]  /*32130*/  @!P1 BRA `(.L_x_4929) ;  /* 0x0000000400f09947 */ /* 0x001fea0003800000 */
[----:B-----5:R-:W-:Y:S01]  /*32140*/  IMAD.MOV.U32 R71, RZ, RZ, R15 ;  /* 0x000000ffff477224 */ /* 0x020fe200078e000f */
[----:B------:R-:W-:Y:S01]  /*32150*/  SHF.R.U32.HI R78, RZ, 0x8, R69 ;  /* 0x00000008ff4e7819 */ /* 0x000fe20000011645 */
[----:B------:R-:W-:Y:S01]  /*32160*/  IMAD.MOV.U32 R70, RZ, RZ, R14 ;  /* 0x000000ffff467224 */ /* 0x000fe200078e000e */
[----:B------:R-:W-:Y:S02]  /*32170*/  SHF.R.U32.HI R15, RZ, 0x8, R67 ;  /* 0x00000008ff0f7819 */ /* 0x000fe40000011643 */
        /* <DEDUP_REMOVED lines=8> */
[----:B------:R-:W-:Y:S02]  /*32200*/  LOP3.LUT R78, R68, 0xff, RZ, 0xc0, !PT ;  /* 0x000000ff444e7812 */ /* 0x000fe400078ec0ff */
[----:B------:R-:W-:-:S02]  /*32210*/  LOP3.LUT R79, R77, 0xff, RZ, 0xc0, !PT ;  /* 0x000000ff4d4f7812 */ /* 0x000fc400078ec0ff */
[----:B------:R-:W-:Y:S02]  /*32220*/  LOP3.LUT R14, R66, 0xff, RZ, 0xc0, !PT ;  /* 0x000000ff420e7812 */ /* 0x000fe400078ec0ff */
[----:B------:R-:W-:Y:S02]  /*32230*/  LOP3.LUT R15, R15, 0xff, RZ, 0xc0, !PT ;  /* 0x000000ff0f0f7812 */ /* 0x000fe400078ec0ff */
[----:B------:R-:W-:Y:S02]  /*32240*/  PRMT R79, R79, 0x7604, R78 ;  /* 0x000076044f4f7816 */ /* 0x000fe4000000004e */
[----:B------:R-:W-:Y:S02]  /*32250*/  SHF.R.U32.HI R93, RZ, 0x10, R69 ;  /* 0x00000010ff5d7819 */ /* 0x000fe40000011645 */
[----:B------:R-:W-:Y:S02]  /*32260*/  PRMT R15, R15, 0x7604, R14 ;  /* 0x000076040f0f7816 */ /* 0x000fe4000000000e */
[--C-:B------:R-:W-:Y:S01]  /*32270*/  SHF.R.U32.HI R94, RZ, 0x10, R67.reuse ;  /* 0x00000010ff5e7819 */ /* 0x100fe20000011643 */
[----:B------:R-:W-:Y:S01]  /*32280*/  IMAD.U32 R93, R93, 0x10000, RZ ;  /* 0x000100005d5d7824 */ /* 0x000fe200078e00ff */
[----:B------:R-:W-:-:S02]  /*32290*/  SHF.R.U32.HI R67, RZ, 0x18, R67 ;  /* 0x00000018ff437819 */ /* 0x000fc40000011643 */
[----:B------:R-:W-:Y:S01]  /*322a0*/  LOP3.LUT R79, R79, 0xff0000, R68, 0xf8, !PT ;  /* 0x00ff00004f4f7812 */ /* 0x000fe200078ef844 */
[----:B------:R-:W-:Y:S01]  /*322b0*/  IMAD.U32 R77, R94, 0x10000, RZ ;  /* 0x000100005e4d7824 */ /* 0x000fe200078e00ff */
[----:B------:R-:W-:Y:S02]  /*322c0*/  LOP3.LUT R15, R15, 0xff0000, R66, 0xf8, !PT ;  /* 0x00ff00000f0f7812 */ /* 0x000fe400078ef842 */
[----:B------:R-:W-:Y:S01]  /*322d0*/  SHF.R.U32.HI R14, RZ, 0x18, R69 ;  /* 0x00000018ff0e7819 */ /* 0x000fe20000011645 */
[----:B------:R-:W-:Y:S01]  /*322e0*/  IMAD.SHL.U32 R69, R67, 0x1000000, RZ ;  /* 0x0100000043457824 */ /* 0x000fe200078e00ff */
[----:B------:R-:W-:Y:S02]  /*322f0*/  LOP3.LUT R79, R79, 0xff000000, R68, 0xf8, !PT ;  /* 0xff0000004f4f7812 */ /* 0x000fe400078ef844 */
[----:B------:R-:W-:Y:S01]  /*32300*/  LOP3.LUT R67, R15, 0xff000000, R66, 0xf8, !PT ;  /* 0xff0000000f437812 */ /* 0x000fe200078ef842 */
[----:B------:R-:W-:Y:S01]  /*32310*/  IMAD.SHL.U32 R15, R14, 0x1000000, RZ ;  /* 0x010000000e0f7824 */ /* 0x000fe200078e00ff */
[----:B------:R-:W-:-:S02]  /*32320*/  LOP3.LUT R92, R92, 0xff0000, R93, 0xf8, !PT ;  /* 0x00ff00005c5c7812 */ /* 0x000fc400078ef85d */
[----:B------:R-:W-:Y:S02]  /*32330*/  F2FP.F16.E4M3.UNPACK_B R14, R13 ;  /* 0x0000000dff0e723e */ /* 0x000fe400020006ff */
[----:B------:R-:W-:Y:S02]  /*32340*/  F2FP.F16.E4M3.UNPACK_B R66, R79.H1 ;  /* 0x0000004fff42723e */ /* 0x000fe400030006ff */
[----:B------:R-:W-:Y:S02]  /*32350*/  LOP3.LUT R76, R76, 0xff0000, R77, 0xf8, !PT ;  /* 0x00ff00004c4c7812 */ /* 0x000fe400078ef84d */
[----:B------:R-:W-:Y:S01]  /*32360*/  F2FP.F16.E4M3.UNPACK_B R68, R67.H1 ;  /* 0x00000043ff44723e */ /* 0x000fe200030006ff */
[----:B------:R-:W-:Y:S01]  /*32370*/  HADD2.F32 R77, -RZ, R66.H0_H0 ;  /* 0x20000042ff4d7230 */ /* 0x000fe20000004100 */
[----:B------:R-:W-:Y:S01]  /*32380*/  LOP3.LUT R92, R92, R15, RZ, 0xfc, !PT ;  /* 0x0000000f5c5c7212 */ /* 0x000fe200078efcff */
[--C-:B------:R-:W-:Y:S01]  /*32390*/  HADD2.F32 R15, -RZ, R14.reuse.H0_H0 ;  /* 0x2000000eff0f7230 */ /* 0x100fe20000004100 */
[----:B------:R-:W-:Y:S01]  /*323a0*/  LOP3.LUT R76, R76, R69, RZ, 0xfc, !PT ;  /* 0x000000454c4c7212 */ /* 0x000fe200078efcff */
[----:B------:R-:W-:Y:S01]  /*323b0*/  HADD2.F32 R14, -RZ, R14.H1_H1 ;  /* 0x3000000eff0e7230 */ /* 0x000fe20000004100 */
[----:B------:R-:W-:Y:S01]  /*323c0*/  F2FP.F16.E4M3.UNPACK_B R13, R13.H1 ;  /* 0x0000000dff0d723e */ /* 0x000fe200030006ff */
[----:B------:R-:W-:Y:S01]  /*323d0*/  HADD2.F32 R69, -RZ, R68.H0_H0 ;  /* 0x20000044ff457230 */ /* 0x000fe20000004100 */
[----:B------:R-:W-:Y:S01]  /*323e0*/  F2FP.F16.E4M3.UNPACK_B R79, R79 ;  /* 0x0000004fff4f723e */ /* 0x000fe200020006ff */
[----:B------:R-:W-:-:S02]  /*323f0*/  HADD2.F32 R78, -RZ, R66.H1_H1 ;  /* 0x30000042ff4e7230 */ /* 0x000fc40000004100 */
[C---:B------:R-:W-:Y:S01]  /*32400*/  FMUL.FTZ R94, R14.reuse, R77 ;  /* 0x0000004d0e5e7220 */ /* 0x040fe20000410000 */
[--C-:B------:R-:W-:Y:S02]  /*32410*/  HADD2.F32 R66, -RZ, R13.reuse.H1_H1 ;  /* 0x3000000dff427230 */ /* 0x100fe40000004100 */
[-C--:B------:R-:W-:Y:S01]  /*32420*/  FMUL.FTZ R14, R14, R69.reuse ;  /* 0x000000450e0e7220 */ /* 0x080fe20000410000 */
[----:B------:R-:W-:Y:S02]  /*32430*/  HADD2.F32 R68, -RZ, R68.H1_H1 ;  /* 0x30000044ff447230 */ /* 0x000fe40000004100 */
[C---:B------:R-:W-:Y:S01]  /*32440*/  FFMA.FTZ R94, R15.reuse, R69, -R94 ;  /* 0x000000450f5e7223 */ /* 0x040fe2000001085e */
[----:B------:R-:W-:Y:S02]  /*32450*/  HADD2.F32 R13, -RZ, R13.H0_H0 ;  /* 0x2000000dff0d7230 */ /* 0x000fe40000004100 */
[----:B------:R-:W-:Y:S01]  /*32460*/  FFMA.FTZ R77, R15, R77, R14 ;  /* 0x0000004d0f4d7223 */ /* 0x000fe2000001000e */
[C---:B------:R-:W-:Y:S01]  /*32470*/  FMUL.FTZ R96, R66.reuse, R78 ;  /* 0x0000004e42607220 */ /* 0x040fe20000410000 */
[----:B------:R-:W-:Y:S01]  /*32480*/  FMUL.FTZ R69, R66, R68 ;  /* 0x0000004442457220 */ /* 0x000fe20000410000 */
[----:B------:R-:W-:-:S02]  /*32490*/  F2FP.F16.E4M3.UNPACK_B R14, R71 ;  /* 0x00000047ff0e723e */ /* 0x000fc400020006ff */
[----:B------:R-:W-:Y:S01]  /*324a0*/  F2FP.F16.E4M3.UNPACK_B R15, R92.H1 ;  /* 0x0000005cff0f723e */ /* 0x000fe200030006ff */
[C---:B------:R-:W-:Y:S01]  /*324b0*/  FFMA.FTZ R96, R13.reuse, R68, -R96 ;  /* 0x000000440d607223 */ /* 0x040fe20000010860 */
[----:B------:R-:W-:Y:S01]  /*324c0*/  F2FP.F16.E4M3.UNPACK_B R66, R76.H1 ;  /* 0x0000004cff42723e */ /* 0x000fe200030006ff */
[----:B------:R-:W-:Y:S01]  /*324d0*/  FFMA.FTZ R93, R13, R78, R69 ;  /* 0x0000004e0d5d7223 */ /* 0x000fe20000010045 */
        /* <DEDUP_REMOVED lines=10> */
[--C-:B------:R-:W-:Y:S02]  /*32580*/  HADD2.F32 R15, -RZ, R71.reuse.H1_H1 ;  /* 0x30000047ff0f7230 */ /* 0x100fe40000004100 */
        /* <DEDUP_REMOVED lines=14> */
[----:B------:R-:W-:Y:S01]  /*32670*/  F2FP.SATFINITE.E4M3.F32.PACK_AB_MERGE_C R93, R93, R96, RZ ;  /* 0x000000605d5d723e */ /* 0x000fe200048070ff */
        /* <DEDUP_REMOVED lines=10> */
[----:B------:R-:W-:Y:S01]  /*32720*/  FMUL.FTZ R15, R15, R76 ;  /* 0x0000004c0f0f7220 */ /* 0x000fe20000410000 */
[-C--:B------:R-:W-:Y:S01]  /*32730*/  F2FP.F16.E4M3.UNPACK_B R13, R12.reuse.H1 ;  /* 0x0000000cff0d723e */ /* 0x080fe200030006ff */
[----:B------:R-:W-:Y:S01]  /*32740*/  HADD2.F32 R68, -RZ, R79.H1_H1 ;  /* 0x3000004fff447230 */ /* 0x000fe20000004100 */
[----:B------:R-:W-:Y:S01]  /*32750*/  F2FP.F16.E4M3.UNPACK_B R12, R12 ;  /* 0x0000000cff0c723e */ /* 0x000fe200020006ff */
[----:B------:R-:W-:Y:S01]  /*32760*/  FFMA.FTZ R97, R70, R92, R15 ;  /* 0x0000005c46617223 */ /* 0x000fe2000001000f */
[----:B------:R-:W-:-:S02]  /*32770*/  HADD2.F32 R66, -RZ, R67.H1_H1 ;  /* 0x30000043ff427230 */ /* 0x000fc40000004100 */
[----:B------:R-:W-:Y:S01]  /*32780*/  FFMA.FTZ R76, R70, R76, -R71 ;  /* 0x0000004c464c7223 */ /* 0x000fe20000010847 */
[--C-:B------:R-:W-:Y:S01]  /*32790*/  HADD2.F32 R15, -RZ, R13.reuse.H1_H1 ;  /* 0x3000000dff0f7230 */ /* 0x100fe20000004100 */
[----:B------:R-:W-:Y:S01]  /*327a0*/  F2FP.SATFINITE.E4M3.F32.PACK_AB_MERGE_C R100, R101, R100, RZ ;  /* 0x000000646564723e */ /* 0x000fe200048070ff */
[----:B------:R-:W-:Y:S02]  /*327b0*/  HADD2.F32 R14, -RZ, R13.H0_H0 ;  /* 0x2000000dff0e7230 */ /* 0x000fe40000004100 */
[----:B------:R-:W-:Y:S02]  /*327c0*/  HADD2.F32 R79, -RZ, R79.H0_H0 ;  /* 0x2000004fff4f7230 */ /* 0x000fe40000004100 */
[C---:B------:R-:W-:Y:S01]  /*327d0*/  FMUL.FTZ R69, R15.reuse, R68 ;  /* 0x000000440f457220 */ /* 0x040fe20000410000 */
[----:B------:R-:W-:Y:S02]  /*327e0*/  HADD2.F32 R13, -RZ, R12.H1_H1 ;  /* 0x3000000cff0d7230 */ /* 0x000fe40000004100 */
[----:B------:R-:W-:Y:S01]  /*327f0*/  FMUL.FTZ R71, R15, R66 ;  /* 0x000000420f477220 */ /* 0x000fe20000410000 */
[----:B------:R-:W-:-:S02]  /*32800*/  HADD2.F32 R67, -RZ, R67.H0_H0 ;  /* 0x20000043ff437230 */ /* 0x000fc40000004100 */
[C---:B------:R-:W-:Y:S01]  /*32810*/  FFMA.FTZ R69, R14.reuse, R66, -R69 ;  /* 0x000000420e457223 */ /* 0x040fe20000010845 */
[----:B------:R-:W-:Y:S02]  /*32820*/  HADD2.F32 R12, -RZ, R12.H0_H0 ;  /* 0x2000000cff0c7230 */ /* 0x000fe40000004100 */
[C---:B------:R-:W-:Y:S01]  /*32830*/  FMUL.FTZ R15, R13.reuse, R79 ;  /* 0x0000004f0d0f7220 */ /* 0x040fe20000410000 */
[----:B------:R-:W-:Y:S01]  /*32840*/  FFMA.FTZ R14, R14, R68, R71 ;  /* 0x000000440e0e7223 */ /* 0x000fe20000010047 */
[-C--:B------:R-:W-:Y:S01]  /*32850*/  FMUL.FTZ R70, R13, R67.reuse ;  /* 0x000000430d467220 */ /* 0x080fe20000410000 */
[----:B------:R-:W-:Y:S01]  /*32860*/  F2FP.SATFINITE.E4M3.F32.PACK_AB_MERGE_C R76, R97, R76, RZ ;  /* 0x0000004c614c723e */ /* 0x000fe200048070ff */
[C---:B------:R-:W-:Y:S01]  /*32870*/  FFMA.FTZ R15, R12.reuse, R67, -R15 ;  /* 0x000000430c0f7223 */ /* 0x040fe2000001080f */
[----:B------:R-:W-:Y:S01]  /*32880*/  F2FP.SATFINITE.E4M3.F32.PACK_AB_MERGE_C R13, R77, R94, R93 ;  /* 0x0000005e4d0d723e */ /* 0x000fe2000480705d */
[----:B------:R-:W-:Y:S01]  /*32890*/  FFMA.FTZ R70, R12, R79, R70 ;  /* 0x0000004f0c467223 */ /* 0x000fe20000010046 */
[----:B------:R-:W-:-:S02]  /*328a0*/  F2FP.SATFINITE.E4M3.F32.PACK_AB_MERGE_C R14, R14, R69, RZ ;  /* 0x000000450e0e723e */ /* 0x000fc400048070ff */
[----:B------:R-:W-:Y:S02]  /*328b0*/  F2FP.SATFINITE.E4M3.F32.PACK_AB_MERGE_C R76, R95, R78, R76 ;  /* 0x0000004e5f4c723e */ /* 0x000fe4000480704c */
[----:B------:R-:W-:Y:S02]  /*328c0*/  F2FP.SATFINITE.E4M3.F32.PACK_AB_MERGE_C R77, R99, R98, R100 ;  /* 0x00000062634d723e */ /* 0x000fe40004807064 */
[----:B------:R-:W-:Y:S01]  /*328d0*/  F2FP.SATFINITE.E4M3.F32.PACK_AB_MERGE_C R12, R70, R15, R14 ;  /* 0x0000000f460c723e */ /* 0x000fe2000480700e */
[----:B------:R-:W-:Y:S02]  /*328e0*/  IMAD.MOV.U32 R14, RZ, RZ, R76 ;  /* 0x000000ffff0e7224 */ /* 0x000fe400078e004c */
[----:B------:R-:W-:-:S07]  /*328f0*/  IMAD.MOV.U32 R15, RZ, RZ, R77 ;  /* 0x000000ffff0f7224 */ /* 0x000fce00078e004d */
.L_x_4929:
[----:B------:R-:W-:Y:S05]  /*32900*/  BSYNC B4 ;  /* 0x0000000000047941 */ /* 0x000fea0003800000 */
.L_x_4928:
[C---:B------:R-:W-:Y:S02]  /*32910*/  R2UR UR4, R84.reuse ;  /* 0x00000000540472ca */ /* 0x040fe400000e0000 */
[C---:B------:R-:W-:Y:S02]  /*32920*/  R2UR UR5, R85.reuse ;  /* 0x00000000550572ca */ /* 0x040fe400000e0000 */
[----:B------:R-:W-:Y:S02]  /*32930*/  R2UR UR6, R84 ;  /* 0x00000000540672ca */ /* 0x000fe400000e0000 */
[----:B------:R-:W-:-:S09]  /*32940*/  R2UR UR7, R85 ;  /* 0x00000000550772ca */ /* 0x000fd200000e0000 */
[----:B-----5:R4:W-:Y:S04]  /*32950*/  ST.E.128 desc[UR4][R64.64+0x80], R12 ;  /* 0x0000800c40007985 */ /* 0x0209e8000c101d04 */
[----:B------:R4:W5:Y:S02]  /*32960*/  LD.E.U8 R106, desc[UR6][R40.64] ;  /* 0x00000006286a7980 */ /* 0x000964000c101100 */
.L_x_4927:
[----:B------:R-:W-:Y:S05]  /*32970*/  BSYNC B3 ;  /* 0x0000000000037941 */ /* 0x000fea0003800000 */
.L_x_4926:
[----:B-----5:R-:W-:-:S13]  /*32980*/  LOP3.LUT P1, RZ, R106, 0x20, RZ, 0xc0, !PT ;  /* 0x000000206aff7812 */ /* 0x020fda000782c0ff */
[----:B------:R-:W-:Y:S05]  /*32990*/  @!P1 BRA `(.L_x_4909) ;  /* 0x0000000800349947 */ /* 0x000fea0003800000 */
[----:B------:R-:W-:Y:S02]  /*329a0*/  R2UR UR4, R84 ;  /* 0x00000000540472ca */ /* 0x000fe400000e0000 */
[----:B------:R-:W-:-:S13]  /*329b0*/  R2UR UR5, R85 ;  /* 0x00000000550572ca */ /* 0x000fda00000e0000 */
[----:B------:R-:W2:Y:S02]  /*329c0*/  LD.E.U8 R66, desc[UR4][R36.64+0x18] ;  /* 0x0000180424427980 */ /* 0x000ea4000c101100 */
[----:B01234-:R-:W-:-:S05]  /*329d0*/  VIADD R12, R102, 0x5000 ;  /* 0x00005000660c7836 */ /* 0x01ffca0000000000 */
[--C-:B------:R-:W-:Y:S02]  /*329e0*/  SHF.R.S32.HI R13, RZ, 0x1f, R12.reuse ;  /* 0x0000001fff0d7819 */ /* 0x100fe4000001140c */
[----:B------:R-:W-:-:S04]  /*329f0*/  IADD3 R12, P1, P2, R38, R103, R12 ;  /* 0x00000067260c7210 */ /* 0x000fc80007a3e00c */
[----:B------:R-:W-:Y:S01]  /*32a00*/  IADD3.X R13, R39, R105, R13, P1, P2 ;  /* 0x00000069270d7210 */ /* 0x000fe20000fe440d */
[----:B------:R-:W-:Y:S05]  /*32a10*/  BSSY B3, `(.L_x_4930) ;  /* 0x0000082000037945 */ /* 0x000fea0003800000 */
[----:B------:R-:W5:Y:S01]  /*32a20*/  LD.E.128 R12, desc[UR4][R12.64] ;  /* 0x000000040c0c7980 */ /* 0x000f62000c101d00 */
[----:B------:R-:W-:-:S13]  /*32a30*/  LOP3.LUT P1, RZ, R66, 0x20, RZ, 0xc0, !PT ;  /* 0x0000002042ff7812 */ /* 0x000fda000782c0ff */
[----:B------:R-:W-:Y:S05]  /*32a40*/  @!P1 BRA `(.L_x_4931) ;  /* 0x0000000400f89947 */ /* 0x000fea0003800000 */
[----:B-----5:R-:W-:Y:S01]  /*32a50*/  IMAD.MOV.U32 R66, RZ, RZ, R14 ;  /* 0x000000ffff427224 */ /* 0x020fe200078e000e */
[----:B------:R-:W-:Y:S01]  /*32a60*/  SHF.R.U32.HI R70, RZ, 0x8, R62 ;  /* 0x00000008ff467819 */ /* 0x000fe2000001163e */
[----:B------:R-:W-:Y:S01]  /*32a70*/  IMAD.MOV.U32 R67, RZ, RZ, R15 ;  /* 0x000000ffff437224 */ /* 0x000fe200078e000f */
[----:B------:R-:W-:Y:S02]  /*32a80*/  SHF.R.U32.HI R14, RZ, 0x8, R60 ;  /* 0x00000008ff0e7819 */ /* 0x000fe4000001163c */
[----:B------:R-:W-:Y:S02]  /*32a90*/  SHF.R.U32.HI R68, RZ, 0x8, R61 ;  /* 0x00000008ff447819 */ /* 0x000fe4000001163d */
[----:B------:R-:W-:Y:S02]  /*32aa0*/  LOP3.LUT R71, R62, 0xff, RZ, 0xc0, !PT ;  /* 0x000000ff3e477812 */ /* 0x000fe400078ec0ff */
[----:B------:R-:W-:Y:S02]  /*32ab0*/  LOP3.LUT R70, R70, 0xff, RZ, 0xc0, !PT ;  /* 0x000000ff46467812 */ /* 0x000fe400078ec0ff */
[----:B------:R-:W-:-:S02]  /*32ac0*/  LOP3.LUT R15, R60, 0xff, RZ, 0xc0, !PT ;  /* 0x000000ff3c0f7812 */ /* 0x000fc400078ec0ff */
[----:B------:R-:W-:Y:S02]  /*32ad0*/  LOP3.LUT R14, R14, 0xff, RZ, 0xc0, !PT ;  /* 0x000000ff0e0e7812 */ /* 0x000fe400078ec0ff */
[----:B------:R-:W-:Y:S02]  /*32ae0*/  LOP3.LUT R69, R61, 0xff, RZ, 0xc0, !PT ;  /* 0x000000ff3d457812 */ /* 0x000fe400078ec0ff */
[----:B------:R-:W-:Y:S02]  /*32af0*/  SHF.R.U32.HI R76, RZ, 0x8, R63 ;  /* 0x00000008ff4c7819 */ /* 0x000fe4000001163f */
        /* <DEDUP_REMOVED lines=18> */
[----:B------:R-:W-:Y:S02]  /*32c20*/  SHF.R.U32.HI R69, RZ, 0x18, R61 ;  /* 0x00000018ff457819 */ /* 0x000fe4000001163d */
[----:B------:R-:W-:Y:S02]  /*32c30*/  LOP3.LUT R71, R71, 0xff000000, R62, 0xf8, !PT ;  /* 0xff00000047477812 */ /* 0x000fe400078ef83e */
[----:B------:R-:W-:-:S02]  /*32c40*/  LOP3.LUT R61, R15, 0xff000000, R60, 0xf8, !PT ;  /* 0xff0000000f3d7812 */ /* 0x000fc400078ef83c */
[----:B------:R-:W-:Y:S02]  /*32c50*/  PRMT R76, R76, 0x7054, R77 ;  /* 0x000070544c4c7816 */ /* 0x000fe4000000004d */
[----:B------:R-:W-:Y:S02]  /*32c60*/  SHF.R.U32.HI R15, RZ, 0x18, R63 ;  /* 0x00000018ff0f7819 */ /* 0x000fe4000001163f */
[----:B------:R-:W-:Y:S02]  /*32c70*/  F2FP.F16.E4M3.UNPACK_B R14, R13 ;  /* 0x0000000dff0e723e */ /* 0x000fe400020006ff */
[----:B------:R-:W-:Y:S02]  /*32c80*/  F2FP.F16.E4M3.UNPACK_B R60, R71.H1 ;  /* 0x00000047ff3c723e */ /* 0x000fe400030006ff */
[----:B------:R-:W-:Y:S02]  /*32c90*/  F2FP.F16.E4M3.UNPACK_B R62, R61.H1 ;  /* 0x0000003dff3e723e */ /* 0x000fe400030006ff */
[----:B------:R-:W-:Y:S01]  /*32ca0*/  PRMT R76, R15, 0x654, R76 ;  /* 0x000006540f4c7816 */ /* 0x000fe2000000004c */
[--C-:B------:R-:W-:Y:S01]  /*32cb0*/  HADD2.F32 R15, -RZ, R14.reuse.H0_H0 ;  /* 0x2000000eff0f7230 */ /* 0x100fe20000004100 */
[----:B------:R-:W-:Y:S01]  /*32cc0*/  PRMT R68, R69, 0x654, R68 ;  /* 0x0000065445447816 */ /* 0x000fe20000000044 */
[----:B------:R-:W-:Y:S01]  /*32cd0*/  HADD2.F32 R14, -RZ, R14.H1_H1 ;  /* 0x3000000eff0e7230 */ /* 0x000fe20000004100 */
[----:B------:R-:W-:Y:S01]  /*32ce0*/  F2FP.F16.E4M3.UNPACK_B R13, R13.H1 ;  /* 0x0000000dff0d723e */ /* 0x000fe200030006ff */
[----:B------:R-:W-:Y:S01]  /*32cf0*/  HADD2.F32 R69, -RZ, R60.H0_H0 ;  /* 0x2000003cff457230 */ /* 0x000fe20000004100 */
[----:B------:R-:W-:Y:S01]  /*32d00*/  F2FP.F16.E4M3.UNPACK_B R71, R71 ;  /* 0x00000047ff47723e */ /* 0x000fe200020006ff */
        /* <DEDUP_REMOVED lines=41> */
[----:B------:R-:W-:Y:S02]  /*32fa0*/  HADD2.F32 R13, -RZ, R13.H1_H1 ;  /* 0x3000000dff0d7230 */ /* 0x000fe40000004100 */
        /* <DEDUP_REMOVED lines=40> */
.L_x_4931:
[----:B------:R-:W-:Y:S05]  /*33230*/  BSYNC B3 ;  /* 0x0000000000037941 */ /* 0x000fea0003800000 */
.L_x_4930:
[----:B------:R-:W-:Y:S02]  /*33240*/  R2UR UR4, R84 ;  /* 0x00000000540472ca */ /* 0x000fe400000e0000 */
[----:B------:R-:W-:-:S13]  /*33250*/  R2UR UR5, R85 ;  /* 0x00000000550572ca */ /* 0x000fda00000e0000 */
[----:B-----5:R0:W-:Y:S02]  /*33260*/  ST.E.128 desc[UR4][R64.64+0xa0], R12 ;  /* 0x0000a00c40007985 */ /* 0x0201e4000c101d04 */
.L_x_4909:
[----:B------:R-:W-:Y:S05]  /*33270*/  BSYNC B2 ;  /* 0x0000000000027941 */ /* 0x000fea0003800000 */
.L_x_4908:
[----:B------:R-:W-:Y:S02]  /*33280*/  R2UR UR4, R84 ;  /* 0x00000000540472ca */ /* 0x000fe400000e0000 */
[----:B------:R-:W-:-:S13]  /*33290*/  R2UR UR5, R85 ;  /* 0x00000000550572ca */ /* 0x000fda00000e0000 */
[----:B01234-:R-:W2:Y:S02]  /*332a0*/  LD.E R12, desc[UR4][R36.64+0xc] ;  /* 0x00000c04240c7980 */ /* 0x01fea4000c101900 */
[----:B--2---:R-:W-:Y:S02]  /*332b0*/  IMAD R13, R25, -0xa0, R12 ;  /* 0xffffff60190d7824 */ /* 0x004fe400078e020c */
[----:B------:R-:W-:-:S03]  /*332c0*/  VIADD R12, R107, 0x80 ;  /* 0x000000806b0c7836 */ /* 0x000fc60000000000 */
[----:B------:R-:W-:-:S04]  /*332d0*/  VIMNMX R13, R13, 0xa0, PT ;  /* 0x000000a00d0d7848 */ /* 0x000fc80003fe0100 */
[----:B------:R-:W-:-:S13]  /*332e0*/  ISETP.GE.AND P1, PT, R12, R13, PT ;  /* 0x0000000d0c00720c */ /* 0x000fda0003f26270 */
[----:B------:R-:W-:Y:S05]  /*332f0*/  @P1 BRA `(.L_x_4932) ;  /* 0x000000c800541947 */ /* 0x000fea0003800000 */
[----:B------:R-:W-:Y:S02]  /*33300*/  R2UR UR4, R84 ;  /* 0x00000000540472ca */ /* 0x000fe400000e0000 */
[----:B------:R-:W-:-:S13]  /*33310*/  R2UR UR5, R85 ;  /* 0x00000000550572ca */ /* 0x000fda00000e0000 */
[----:B-----5:R-:W2:Y:S01]  /*33320*/  LD.E.U8 R62, desc[UR4][R40.64] ;  /* 0x00000004283e7980 */ /* 0x020ea2000c101100 */
[----:B------:R-:W-:Y:S01]  /*33330*/  IADD3 R107, P1, R107, 0x80, RZ ;  /* 0x000000806b6b7810 */ /* 0x000fe20007f3e0ff */
[----:B------:R-:W-:Y:S01]  /*33340*/  BSSY B2, `(.L_x_4933) ;  /* 0x0000098000027945 */ /* 0x000fe20003800000 */
[----:B------:R-:W-:-:S03]  /*33350*/  IADD3 R72, P2, R109, R72, RZ ;  /* 0x000000486d487210 */ /* 0x000fc60007f5e0ff */
[----:B------:R-:W-:Y:S02]  /*33360*/  IMAD.X R111, RZ, RZ, R111, P1 ;  /* 0x000000ffff6f7224 */ /* 0x000fe400008e066f */
[----:B------:R-:W-:Y:S02]  /*33370*/  IMAD.X R73, R113, 0x1, R75, P2 ;  /* 0x0000000171497824 */ /* 0x000fe400010e064b */
[----:B------:R-:W-:Y:S02]  /*33380*/  IMAD R111, R111, R90, RZ ;  /* 0x0000005a6f6f7224 */ /* 0x000fe400078e02ff */
[----:B------:R-:W-:-:S04]  /*33390*/  IMAD.WIDE.U32 R72, R90, R107, R72 ;  /* 0x0000006b5a487225 */ /* 0x000fc800078e0048 */
[----:B------:R-:W-:Y:S01]  /*333a0*/  IMAD R111, R91, R107, R111 ;  /* 0x0000006b5b6f7224 */ /* 0x000fe200078e026f */
        /* <DEDUP_REMOVED lines=21> */
[----:B------:R-:W-:Y:S02]  /*33500*/  SHF.R.U32.HI R68, RZ, 0x8, R57 ;  /* 0x00000008ff447819 */ /* 0x000fe40000011639 */
[----:B------:R-:W-:Y:S02]  /*33510*/  PRMT R67, R66, 0x7604, R67 ;  /* 0x0000760442437816 */ /* 0x000fe40000000043 */
[----:B------:R-:W-:Y:S02]  /*33520*/  SHF.R.U32.HI R64, RZ, 0x8, R59 ;  /* 0x00000008ff407819 */ /* 0x000fe4000001163b */
        /* <DEDUP_REMOVED lines=10> */
[----:B------:R-:W-:Y:S02]  /*335d0*/  SHF.R.U32.HI R68, RZ, 0x10, R57 ;  /* 0x00000010ff447819 */ /* 0x000fe40000011639 */
[----:B------:R-:W-:Y:S02]  /*335e0*/  PRMT R65, R64, 0x7604, R65 ;  /* 0x0000760440417816 */ /* 0x000fe40000000041 */
[----:B------:R-:W-:Y:S02]  /*335f0*/  PRMT R67, R66, 0x7054, R67 ;  /* 0x0000705442437816 */ /* 0x000fe40000000043 */
[----:B------:R-:W-:Y:S02]  /*33600*/  SHF.R.U32.HI R64, RZ, 0x10, R59 ;  /* 0x00000010ff407819 */ /* 0x000fe4000001163b */
[----:B------:R-:W-:-:S02]  /*33610*/  PRMT R15, R14, 0x7054, R15 ;  /* 0x000070540e0f7816 */ /* 0x000fc4000000000f */
[----:B------:R-:W-:Y:S02]  /*33620*/  LOP3.LUT R68, R68, 0xff, RZ, 0xc0, !PT ;  /* 0x000000ff44447812 */ /* 0x000fe400078ec0ff */
[----:B------:R-:W-:Y:S02]  /*33630*/  LOP3.LUT R67, R67, 0xff000000, R56, 0xf8, !PT ;  /* 0xff00000043437812 */ /* 0x000fe400078ef838 */
[----:B------:R-:W-:Y:S02]  /*33640*/  LOP3.LUT R64, R64, 0xff, RZ, 0xc0, !PT ;  /* 0x000000ff40407812 */ /* 0x000fe400078ec0ff */
[----:B------:R-:W-:Y:S02]  /*33650*/  LOP3.LUT R58, R15, 0xff000000, R58, 0xf8, !PT ;  /* 0xff0000000f3a7812 */ /* 0x000fe400078ef83a */
[----:B------:R-:W-:Y:S02]  /*33660*/  PRMT R68, R68, 0x7054, R69 ;  /* 0x0000705444447816 */ /* 0x000fe40000000045 */
[----:B------:R-:W-:-:S02]  /*33670*/  SHF.R.U32.HI R15, RZ, 0x18, R57 ;  /* 0x00000018ff0f7819 */ /* 0x000fc40000011639 */
[----:B------:R-:W-:Y:S02]  /*33680*/  F2FP.F16.E4M3.UNPACK_B R14, R13 ;  /* 0x0000000dff0e723e */ /* 0x000fe400020006ff */
[----:B------:R-:W-:Y:S02]  /*33690*/  F2FP.F16.E4M3.UNPACK_B R56, R67.H1 ;  /* 0x00000043ff38723e */ /* 0x000fe400030006ff */
[----:B------:R-:W-:Y:S02]  /*336a0*/  PRMT R64, R64, 0x7054, R65 ;  /* 0x0000705440407816 */ /* 0x000fe40000000041 */
[----:B------:R-:W-:Y:S01]  /*336b0*/  SHF.R.U32.HI R59, RZ, 0x18, R59 ;  /* 0x00000018ff3b7819 */ /* 0x000fe2000001163b */
[--C-:B------:R-:W-:Y:S01]  /*336c0*/  HADD2.F32 R65, -RZ, R56.reuse.H0_H0 ;  /* 0x20000038ff417230 */ /* 0x100fe20000004100 */
[----:B------:R-:W-:Y:S01]  /*336d0*/  F2FP.F16.E4M3.UNPACK_B R57, R58.H1 ;  /* 0x0000003aff39723e */ /* 0x000fe200030006ff */
[----:B------:R-:W-:Y:S01]  /*336e0*/  HADD2.F32 R66, -RZ, R56.H1_H1 ;  /* 0x30000038ff427230 */ /* 0x000fe20000004100 */
[----:B------:R-:W-:Y:S01]  /*336f0*/  PRMT R68, R15, 0x654, R68 ;  /* 0x000006540f447816 */ /* 0x000fe20000000044 */
[--C-:B------:R-:W-:Y:S01]  /*33700*/  HADD2.F32 R15, -RZ, R14.reuse.H0_H0 ;  /* 0x2000000eff0f7230 */ /* 0x100fe20000004100 */
[----:B------:R-:W-:Y:S01]  /*33710*/  PRMT R64, R59, 0x654, R64 ;  /* 0x000006543b407816 */ /* 0x000fe20000000040 */
[----:B------:R-:W-:Y:S01]  /*33720*/  HADD2.F32 R14, -RZ, R14.H1_H1 ;  /* 0x3000000eff0e7230 */ /* 0x000fe20000004100 */
[----:B------:R-:W-:Y:S01]  /*33730*/  F2FP.F16.E4M3.UNPACK_B R13, R13.H1 ;  /* 0x0000000dff0d723e */ /* 0x000fe200030006ff */
[--C-:B------:R-:W-:Y:S01]  /*33740*/  HADD2.F32 R59, -RZ, R57.reuse.H0_H0 ;  /* 0x20000039ff3b7230 */ /* 0x100fe20000004100 */
[----:B------:R-:W-:Y:S01]  /*33750*/  F2FP.F16.E4M3.UNPACK_B R67, R67 ;  /* 0x00000043ff43723e */ /* 0x000fe200020006ff */
[----:B------:R-:W-:-:S02]  /*33760*/  HADD2.F32 R57, -RZ, R57.H1_H1 ;  /* 0x30000039ff397230 */ /* 0x000fc40000004100 */
[C---:B------:R-:W-:Y:S01]  /*33770*/  FMUL.FTZ R70, R14.reuse, R65 ;  /* 0x000000410e467220 */ /* 0x040fe20000410000 */
[--C-:B------:R-:W-:Y:S02]  /*33780*/  HADD2.F32 R56, -RZ, R13.reuse.H1_H1 ;  /* 0x3000000dff387230 */ /* 0x100fe40000004100 */
[-C--:B------:R-:W-:Y:S01]  /*33790*/  FMUL.FTZ R14, R14, R59.reuse ;  /* 0x0000003b0e0e7220 */ /* 0x080fe20000410000 */
[----:B------:R-:W-:Y:S02]  /*337a0*/  HADD2.F32 R13, -RZ, R13.H0_H0 ;  /* 0x2000000dff0d7230 */ /* 0x000fe40000004100 */
[C---:B------:R-:W-:Y:S01]  /*337b0*/  FFMA.FTZ R70, R15.reuse, R59, -R70 ;  /* 0x0000003b0f467223 */ /* 0x040fe20000010846 */
[----:B------:R-:W-:Y:S01]  /*337c0*/  F2FP.F16.E4M3.UNPACK_B R58, R58 ;  /* 0x0000003aff3a723e */ /* 0x000fe200020006ff */
        /* <DEDUP_REMOVED lines=44> */
[----:B------:R-:W-:Y:S02]  /*33a90*/  HADD2.F32 R57, -RZ, R67.H1_H1 ;  /* 0x30000043ff397230 */ /* 0x000fe40000004100 */
[C---:B------:R-:W-:Y:S01]  /*33aa0*/  FFMA.FTZ R71, R62.reuse, R64, -R13 ;  /* 0x000000403e477223 */ /* 0x040fe2000001080d */
[----:B------:R-:W-:Y:S01]  /*33ab0*/  F2FP.F16.E4M3.UNPACK_B R13, R12.H1 ;  /* 0x0000000cff0d723e */ /* 0x000fe200030006ff */
[----:B------:R-:W-:Y:S01]  /*33ac0*/  FFMA.FTZ R68, R62, R68, R15 ;  /* 0x000000443e447223 */ /* 0x000fe2000001000f */
[----:B------:R-:W-:Y:S01]  /*33ad0*/  F2FP.F16.E4M3.UNPACK_B R12, R12 ;  /* 0x0000000cff0c723e */ /* 0x000fe200020006ff */
[----:B------:R-:W-:Y:S01]  /*33ae0*/  HADD2.F32 R56, -RZ, R58.H1_H1 ;  /* 0x3000003aff387230 */ /* 0x000fe20000004100 */
[----:B------:R-:W-:Y:S01]  /*33af0*/  F2FP.SATFINITE.E4M3.F32.PACK_AB_MERGE_C R75, R75, R76, RZ ;  /* 0x0000004c4b4b723e */ /* 0x000fe200048070ff */
[--C-:B------:R-:W-:Y:S01]  /*33b00*/  HADD2.F32 R15, -RZ, R13.reuse.H1_H1 ;  /* 0x3000000dff0f7230 */ /* 0x100fe20000004100 */
[----:B------:R-:W-:Y:S01]  /*33b10*/  F2FP.SATFINITE.E4M3.F32.PACK_AB_MERGE_C R68, R68, R71, RZ ;  /* 0x000000474444723e */ /* 0x000fe200048070ff */
[----:B------:R-:W-:Y:S01]  /*33b20*/  HADD2.F32 R14, -RZ, R13.H0_H0 ;  /* 0x2000000dff0e7230 */ /* 0x000fe20000004100 */
[----:B------:R-:W-:Y:S01]  /*33b30*/  F2FP.SATFINITE.E4M3.F32.PACK_AB_MERGE_C R73, R73, R74, R75 ;  /* 0x0000004a4949723e */ /* 0x000fe2000480704b */
[----:B------:R-:W-:-:S02]  /*33b40*/  HADD2.F32 R67, -RZ, R67.H0_H0 ;  /* 0x20000043ff437230 */ /* 0x000fc40000004100 */
[C---:B------:R-:W-:Y:S01]  /*33b50*/  FMUL.FTZ R59, R15.reuse, R57 ;  /* 0x000000390f3b7220 */ /* 0x040fe20000410000 */
[----:B------:R-:W-:Y:S02]  /*33b60*/  HADD2.F32 R13, -RZ, R12.H1_H1 ;  /* 0x3000000cff0d7230 */ /* 0x000fe40000004100 */
[-C--:B------:R-:W-:Y:S01]  /*33b70*/  FMUL.FTZ R64, R15, R56.reuse ;  /* 0x000000380f407220 */ /* 0x080fe20000410000 */
[----:B------:R-:W-:Y:S02]  /*33b80*/  HADD2.F32 R58, -RZ, R58.H0_H0 ;  /* 0x2000003aff3a7230 */ /* 0x000fe40000004100 */
[C---:B------:R-:W-:Y:S01]  /*33b90*/  FFMA.FTZ R59, R14.reuse, R56, -R59 ;  /* 0x000000380e3b7223 */ /* 0x040fe2000001083b */
[----:B------:R-:W-:Y:S02]  /*33ba0*/  HADD2.F32 R12, -RZ, R12.H0_H0 ;  /* 0x2000000cff0c7230 */ /* 0x000fe40000004100 */
[C---:B------:R-:W-:Y:S01]  /*33bb0*/  FMUL.FTZ R15, R13.reuse, R67 ;  /* 0x000000430d0f7220 */ /* 0x040fe20000410000 */
[----:B------:R-:W-:Y:S01]  /*33bc0*/  FFMA.FTZ R64, R14, R57, R64 ;  /* 0x000000390e407223 */ /* 0x000fe20000010040 */
[----:B------:R-:W-:Y:S01]  /*33bd0*/  FMUL.FTZ R62, R13, R58 ;  /* 0x0000003a0d3e7220 */ /* 0x000fe20000410000 */
[----:B------:R-:W-:Y:S01]  /*33be0*/  F2FP.SATFINITE.E4M3.F32.PACK_AB_MERGE_C R13, R65, R70, R69 ;  /* 0x00000046410d723e */ /* 0x000fe20004807045 */
[----:B------:R-:W-:Y:S01]  /*33bf0*/  FFMA.FTZ R15, R12, R58, -R15 ;  /* 0x0000003a0c0f7223 */ /* 0x000fe2000001080f */
[----:B------:R-:W-:Y:S01]  /*33c00*/  F2FP.SATFINITE.E4M3.F32.PACK_AB_MERGE_C R14, R66, R63, R68 ;  /* 0x0000003f420e723e */ /* 0x000fe20004807044 */
[----:B------:R-:W-:Y:S01]  /*33c10*/  FFMA.FTZ R62, R12, R67, R62 ;  /* 0x000000430c3e7223 */ /* 0x000fe2000001003e */
[----:B------:R-:W-:-:S04]  /*33c20*/  F2FP.SATFINITE.E4M3.F32.PACK_AB_MERGE_C R59, R64, R59, RZ ;  /* 0x0000003b403b723e */ /* 0x000fc800048070ff */
[----:B------:R-:W-:Y:S01]  /*33c30*/  F2FP.SATFINITE.E4M3.F32.PACK_AB_MERGE_C R12, R62, R15, R59 ;  /* 0x0000000f3e0c723e */ /* 0x000fe2000480703b */
[----:B------:R-:W-:-:S07]  /*33c40*/  IMAD.MOV.U32 R15, RZ, RZ, R73 ;  /* 0x000000ffff0f7224 */ /* 0x000fce00078e0049 */
.L_x_4936:
[----:B------:R-:W-:Y:S05]  /*33c50*/  BSYNC B3 ;  /* 0x0000000000037941 */ /* 0x000fea0003800000 */
.L_x_4935:
[C---:B------:R-:W-:Y:S02]  /*33c60*/  R2UR UR4, R84.reuse ;  /* 0x00000000540472ca */ /* 0x040fe400000e0000 */
[C---:B------:R-:W-:Y:S02]  /*33c70*/  R2UR UR5, R85.reuse ;  /* 0x00000000550572ca */ /* 0x040fe400000e0000 */
[----:B------:R-:W-:Y:S02]  /*33c80*/  R2UR UR6, R84 ;  /* 0x00000000540672ca */ /* 0x000fe400000e0000 */
[----:B------:R-:W-:-:S09]  /*33c90*/  R2UR UR7, R85 ;  /* 0x00000000550772ca */ /* 0x000fd200000e0000 */
[----:B-----5:R0:W-:Y:S04]  /*33ca0*/  ST.E.128 desc[UR4][R60.64], R12 ;  /* 0x0000000c3c007985 */ /* 0x0201e8000c101d04 */
[----:B------:R0:W5:Y:S02]  /*33cb0*/  LD.E.U8 R62, desc[UR6][R40.64] ;  /* 0x00000006283e7980 */ /* 0x000164000c101100 */
.L_x_4934:
[----:B------:R-:W-:Y:S05]  /*33cc0*/  BSYNC B2 ;  /* 0x0000000000027941 */ /* 0x000fea0003800000 */
.L_x_4933:
[----:B-----5:R-:W-:Y:S01]  /*33cd0*/  LOP3.LUT P1, RZ, R62, 0x2, RZ, 0xc0, !PT ;  /* 0x000000023eff7812 */ /* 0x020fe2000782c0ff */
[----:B------:R-:W-:-:S12]  /*33ce0*/  BSSY B2, `(.L_x_4937) ;  /* 0x0000090000027945 */ /* 0x000fd80003800000 */
[----:B------:R-:W-:Y:S05]  /*33cf0*/  @!P1 BRA `(.L_x_4938) ;  /* 0x0000000800389947 */ /* 0x000fea0003800000 */
[----:B------:R-:W-:Y:S02]  /*33d00*/  R2UR UR4, R84 ;  /* 0x00000000540472ca */ /* 0x000fe400000e0000 */
[----:B------:R-:W-:-:S13]  /*33d10*/  R2UR UR5, R85 ;  /* 0x00000000550572ca */ /* 0x000fda00000e0000 */
[----:B0-----:R-:W2:Y:S01]  /*33d20*/  LD.E.U8 R14, desc[UR4][R36.64+0x18] ;  /* 0x00001804240e7980 */ /* 0x001ea2000c101100 */
        /* <DEDUP_REMOVED lines=132> */
.L_x_4940:
[----:B------:R-:W-:Y:S05]  /*34570*/  BSYNC B3 ;  /* 0x0000000000037941 */ /* 0x000fea0003800000 */
.L_x_4939:
[C---:B------:R-:W-:Y:S02]  /*34580*/  R2UR UR4, R84.reuse ;  /* 0x00000000540472ca */ /* 0x040fe400000e0000 */
[C---:B------:R-:W-:Y:S02]  /*34590*/  R2UR UR5, R85.reuse ;  /* 0x00000000550572ca */ /* 0x040fe400000e0000 */
[----:B------:R-:W-:Y:S02]  /*345a0*/  R2UR UR6, R84 ;  /* 0x00000000540672ca */ /* 0x000fe400000e0000 */
[----:B------:R-:W-:-:S09]  /*345b0*/  R2UR UR7, R85 ;  /* 0x00000000550772ca */ /* 0x000fd200000e0000 */
[----:B-----5:R1:W-:Y:S04]  /*345c0*/  ST.E.128 desc[UR4][R60.64+0x20], R12 ;  /* 0x0000200c3c007985 */ /* 0x0203e8000c101d04 */
[----:B------:R1:W5:Y:S02]  /*345d0*/  LD.E.U8 R62, desc[UR6][R40.64] ;  /* 0x00000006283e7980 */ /* 0x000364000c101100 */
.L_x_4938:
[----:B------:R-:W-:Y:S05]  /*345e0*/  BSYNC B2 ;  /* 0x0000000000027941 */ /* 0x000fea0003800000 */
.L_x_4937:
        /* <DEDUP_REMOVED lines=135> */
.L_x_4944:
[----:B------:R-:W-:Y:S05]  /*34e60*/  BSYNC B3 ;  /* 0x0000000000037941 */ /* 0x000fea0003800000 */
.L_x_4943:
[C---:B------:R-:W-:Y:S02]  /*34e70*/  R2UR UR4, R84.reuse ;  /* 0x00000000540472ca */ /* 0x040fe400000e0000 */
[C---:B------:R-:W-:Y:S02]  /*34e80*/  R2UR UR5, R85.reuse ;  /* 0x00000000550572ca */ /* 0x040fe400000e0000 */
[----:B------:R-:W-:Y:S02]  /*34e90*/  R2UR UR6, R84 ;  /* 0x00000000540672ca */ /* 0x000fe400000e0000 */
[----:B------:R-:W-:-:S09]  /*34ea0*/  R2UR UR7, R85 ;  /* 0x00000000550772ca */ /* 0x000fd200000e0000 */
[----:B-----5:R2:W-:Y:S04]  /*34eb0*/  ST.E.128 desc[UR4][R60.64+0x40], R12 ;  /* 0x0000400c3c007985 */ /* 0x0205e8000c101d04 */
[----:B------:R2:W5:Y:S02]  /*34ec0*/  LD.E.U8 R62, desc[UR6][R40.64] ;  /* 0x00000006283e7980 */ /* 0x000564000c101100 */
.L_x_4942:
[----:B------:R-:W-:Y:S05]  /*34ed0*/  BSYNC B2 ;  /* 0x0000000000027941 */ /* 0x000fea0003800000 */
.L_x_4941:
        /* <DEDUP_REMOVED lines=138> */
.L_x_4948:
[----:B------:R-:W-:Y:S05]  /*35780*/  BSYNC B3 ;  /* 0x0000000000037941 */ /* 0x000fea0003800000 */
.L_x_4947:
[C---:B------:R-:W-:Y:S02]  /*35790*/  R2UR UR4, R84.reuse ;  /* 0x00000000540472ca */ /* 0x040fe400000e0000 */
[C---:B------:R-:W-:Y:S02]  /*357a0*/  R2UR UR5, R85.reuse ;  /* 0x00000000550572ca */ /* 0x040fe400000e0000 */
[----:B------:R-:W-:Y:S02]  /*357b0*/  R2UR UR6, R84 ;  /* 0x00000000540672ca */ /* 0x000fe400000e0000 */
[----:B------:R-:W-:-:S09]  /*357c0*/  R2UR UR7, R85 ;  /* 0x00000000550772ca */ /* 0x000fd200000e0000 */
[----:B-----5:R3:W-:Y:S04]  /*357d0*/  ST.E.128 desc[UR4][R60.64+0x60], R12 ;  /* 0x0000600c3c007985 */ /* 0x0207e8000c101d04 */
[----:B------:R3:W5:Y:S02]  /*357e0*/  LD.E.U8 R62, desc[UR6][R40.64] ;  /* 0x00000006283e7980 */ /* 0x000764000c101100 */
.L_x_4946:
[----:B------:R-:W-:Y:S05]  /*357f0*/  BSYNC B2 ;  /* 0x0000000000027941 */ /* 0x000fea0003800000 */
.L_x_4945:
        /* <DEDUP_REMOVED lines=135> */
.L_x_4952:
[----:B------:R-:W-:Y:S05]  /*36070*/  BSYNC B3 ;  /* 0x0000000000037941 */ /* 0x000fea0003800000 */
.L_x_4951:
[C---:B------:R-:W-:Y:S02]  /*36080*/  R2UR UR4, R84.reuse ;  /* 0x00000000540472ca */ /* 0x040fe400000e0000 */
[C---:B------:R-:W-:Y:S02]  /*36090*/  R2UR UR5, R85.reuse ;  /* 0x00000000550572ca */ /* 0x040fe400000e0000 */
[----:B------:R-:W-:Y:S02]  /*360a0*/  R2UR UR6, R84 ;  /* 0x00000000540672ca */ /* 0x000fe400000e0000 */
[----:B------:R-:W-:-:S09]  /*360b0*/  R2UR UR7, R85 ;  /* 0x00000000550772ca */ /* 0x000fd200000e0000 */
[----:B-----5:R4:W-:Y:S04]  /*360c0*/  ST.E.128 desc[UR4][R60.64+0x80], R12 ;  /* 0x0000800c3c007985 */ /* 0x0209e8000c101d04 */
[----:B------:R4:W5:Y:S02]  /*360d0*/  LD.E.U8 R62, desc[UR6][R40.64] ;  /* 0x00000006283e7980 */ /* 0x000964000c101100 */
.L_x_4950:
[----:B------:R-:W-:Y:S05]  /*360e0*/  BSYNC B2 ;  /* 0x0000000000027941 */ /* 0x000fea0003800000 */
.L_x_4949:
[----:B-----5:R-:W-:-:S13]  /*360f0*/  LOP3.LUT P1, RZ, R62, 0x20, RZ, 0xc0, !PT ;  /* 0x000000203eff7812 */ /* 0x020fda000782c0ff */
[----:B------:R-:W-:Y:S05]  /*36100*/  @!P1 BRA `(.L_x_4932) ;  /* 0x0000009800d09947 */ /* 0x000fea0003800000 */
[----:B------:R-:W-:Y:S02]  /*36110*/  R2UR UR4, R84 ;  /* 0x00000000540472ca */ /* 0x000fe400000e0000 */
[----:B------:R-:W-:-:S13]  /*36120*/  R2UR UR5, R85 ;  /* 0x00000000550572ca */ /* 0x000fda00000e0000 */
[----:B------:R-:W2:Y:S01]  /*36130*/  LD.E.U8 R36, desc[UR4][R36.64+0x18] ;  /* 0x0000180424247980 */ /* 0x000ea2000c101100 */
[----:B------:R-:W-:-:S05]  /*36140*/  VIADD R102, R102, 0x7000 ;  /* 0x0000700066667836 */ /* 0x000fca0000000000 */
[--C-:B01234-:R-:W-:Y:S02]  /*36150*/  IADD3 R12, P1, P2, R38, R103, R102.reuse ;  /* 0x00000067260c7210 */ /* 0x11ffe40007a3e066 */
[----:B------:R-:W-:-:S04]  /*36160*/  SHF.R.S32.HI R38, RZ, 0x1f, R102 ;  /* 0x0000001fff267819 */ /* 0x000fc80000011466 */
[----:B------:R-:W-:Y:S01]  /*36170*/  IADD3.X R13, R39, R105, R38, P1, P2 ;  /* 0x00000069270d7210 */ /* 0x000fe20000fe4426 */
[----:B------:R-:W-:Y:S05]  /*36180*/  BSSY B2, `(.L_x_4953) ;  /* 0x000007e000027945 */ /* 0x000fea0003800000 */
[----:B------:R-:W5:Y:S01]  /*36190*/  LD.E.128 R12, desc[UR4][R12.64] ;  /* 0x000000040c0c7980 */ /* 0x000f62000c101d00 */
[----:B------:R-:W-:-:S13]  /*361a0*/  LOP3.LUT P1, RZ, R36, 0x20, RZ, 0xc0, !PT ;  /* 0x0000002024ff7812 */ /* 0x000fda000782c0ff */
[----:B------:R-:W-:Y:S05]  /*361b0*/  @!P1 BRA `(.L_x_4954) ;  /* 0x0000000400e89947 */ /* 0x000fea0003800000 */
[----:B------:R-:W-:Y:S01]  /*361c0*/  SHF.R.U32.HI R35, RZ, 0x8, R29 ;  /* 0x00000008ff237819 */ /* 0x000fe2000001161d */
[----:B-----5:R-:W-:Y:S01]  /*361d0*/  IMAD.MOV.U32 R33, RZ, RZ, R15 ;  /* 0x000000ffff217224 */ /* 0x020fe200078e000f */
[----:B------:R-:W-:Y:S01]  /*361e0*/  SHF.R.U32.HI R15, RZ, 0x8, R28 ;  /* 0x00000008ff0f7819 */ /* 0x000fe2000001161c */
[----:B------:R-:W-:Y:S01]  /*361f0*/  IMAD.MOV.U32 R32, RZ, RZ, R14 ;  /* 0x000000ffff207224 */ /* 0x000fe200078e000e */
        /* <DEDUP_REMOVED lines=9> */
[----:B------:R-:W-:Y:S01]  /*36290*/  LOP3.LUT R37, R35, 0xff, RZ, 0xc0, !PT ;  /* 0x000000ff23257812 */ /* 0x000fe200078ec0ff */
[----:B------:R-:W-:Y:S01]  /*362a0*/  IMAD.U32 R35, R38, 0x10000, RZ ;  /* 0x0001000026237824 */ /* 0x000fe200078e00ff */
[----:B------:R-:W-:-:S02]  /*362b0*/  SHF.R.U32.HI R39, RZ, 0x8, R31 ;  /* 0x00000008ff277819 */ /* 0x000fc4000001161f */
[----:B------:R-:W-:Y:S02]  /*362c0*/  PRMT R37, R37, 0x7604, R14 ;  /* 0x0000760425257816 */ /* 0x000fe4000000000e */
[----:B------:R-:W-:Y:S02]  /*362d0*/  SHF.R.U32.HI R38, RZ, 0x10, R31 ;  /* 0x00000010ff267819 */ /* 0x000fe4000001161f */
[----:B------:R-:W-:Y:S02]  /*362e0*/  LOP3.LUT R36, R31, 0xff, RZ, 0xc0, !PT ;  /* 0x000000ff1f247812 */ /* 0x000fe400078ec0ff */
[----:B------:R-:W-:Y:S02]  /*362f0*/  LOP3.LUT R39, R39, 0xff, RZ, 0xc0, !PT ;  /* 0x000000ff27277812 */ /* 0x000fe400078ec0ff */
[----:B------:R-:W-:Y:S02]  /*36300*/  LOP3.LUT R37, R37, 0xff0000, R30, 0xf8, !PT ;  /* 0x00ff000025257812 */ /* 0x000fe400078ef81e */
[----:B------:R-:W-:-:S02]  /*36310*/  LOP3.LUT R15, R15, 0xff0000, R28, 0xf8, !PT ;  /* 0x00ff00000f0f7812 */ /* 0x000fc400078ef81c */
[----:B------:R-:W-:Y:S02]  /*36320*/  SHF.R.U32.HI R14, RZ, 0x18, R29 ;  /* 0x00000018ff0e7819 */ /* 0x000fe4000001161d */
[----:B------:R-:W-:Y:S01]  /*36330*/  LOP3.LUT R34, R34, 0xff0000, R35, 0xf8, !PT ;  /* 0x00ff000022227812 */ /* 0x000fe200078ef823 */
[----:B------:R-:W-:Y:S01]  /*36340*/  IMAD.U32 R35, R38, 0x10000, RZ ;  /* 0x0001000026237824 */ /* 0x000fe200078e00ff */
[----:B------:R-:W-:Y:S02]  /*36350*/  PRMT R36, R39, 0x7604, R36 ;  /* 0x0000760427247816 */ /* 0x000fe40000000024 */
[----:B------:R-:W-:Y:S02]  /*36360*/  LOP3.LUT R37, R37, 0xff000000, R30, 0xf8, !PT ;  /* 0xff00000025257812 */ /* 0x000fe400078ef81e */
[----:B------:R-:W-:Y:S01]  /*36370*/  LOP3.LUT R29, R15, 0xff000000, R28, 0xf8, !PT ;  /* 0xff0000000f1d7812 */ /* 0x000fe200078ef81c */
[----:B------:R-:W-:Y:S01]  /*36380*/  IMAD.SHL.U32 R15, R14, 0x1000000, RZ ;  /* 0x010000000e0f7824 */ /* 0x000fe200078e00ff */
[----:B------:R-:W-:-:S02]  /*36390*/  F2FP.F16.E4M3.UNPACK_B R14, R13 ;  /* 0x0000000dff0e723e */ /* 0x000fc400020006ff */
[----:B------:R-:W-:Y:S02]  /*363a0*/  LOP3.LUT R35, R36, 0xff0000, R35, 0xf8, !PT ;  /* 0x00ff000024237812 */ /* 0x000fe400078ef823 */
[----:B------:R-:W-:Y:S02]  /*363b0*/  F2FP.F16.E4M3.UNPACK_B R28, R37.H1 ;  /* 0x00000025ff1c723e */ /* 0x000fe400030006ff */
[----:B------:R-:W-:Y:S02]  /*363c0*/  F2FP.F16.E4M3.UNPACK_B R30, R29.H1 ;  /* 0x0000001dff1e723e */ /* 0x000fe400030006ff */
[----:B------:R-:W-:Y:S01]  /*363d0*/  LOP3.LUT R34, R34, R15, RZ, 0xfc, !PT ;  /* 0x0000000f22227212 */ /* 0x000fe200078efcff */
[--C-:B------:R-:W-:Y:S01]  /*363e0*/  HADD2.F32 R15, -RZ, R14.reuse.H0_H0 ;  /* 0x2000000eff0f7230 */ /* 0x100fe20000004100 */
[----:B------:R-:W-:Y:S01]  /*363f0*/  LOP3.LUT R38, R35, 0xff000000, R31, 0xf8, !PT ;  /* 0xff00000023267812 */ /* 0x000fe200078ef81f */
        /* <DEDUP_REMOVED lines=86> */
.L_x_4954:
[----:B------:R-:W-:Y:S05]  /*36960*/  BSYNC B2 ;  /* 0x0000000000027941 */ /* 0x000fea0003800000 */
.L_x_4953:
[----:B------:R-:W-:Y:S02]  /*36970*/  R2UR UR4, R84 ;  /* 0x00000000540472ca */ /* 0x000fe400000e0000 */
[----:B------:R-:W-:-:S13]  /*36980*/  R2UR UR5, R85 ;  /* 0x00000000550572ca */ /* 0x000fda00000e0000 */
[----:B-----5:R0:W-:Y:S01]  /*36990*/  ST.E.128 desc[UR4][R60.64+0xa0], R12 ;  /* 0x0000a00c3c007985 */ /* 0x0201e2000c101d04 */
[----:B------:R-:W-:Y:S05]  /*369a0*/  BRA `(.L_x_4932) ;  /* 0x0000009000a87947 */ /* 0x000fea0003800000 */
.L_x_4899:
[C---:B------:R-:W-:Y:S01]  /*369b0*/  R2UR UR10, R84.reuse ;  /* 0x00000000540a72ca */ /* 0x040fe200000e0000 */
[----:B------:R0:W5:Y:S01]  /*369c0*/  LDL.64 R76, [R82+0x10] ;  /* 0x00001000524c7983 */ /* 0x0001620000100a00 */
[C---:B------:R-:W-:Y:S02]  /*369d0*/  R2UR UR11, R85.reuse ;  /* 0x00000000550b72ca */ /* 0x040fe400000e0000 */
[C---:B------:R-:W-:Y:S02]  /*369e0*/  R2UR UR8, R84.reuse ;  /* 0x00000000540872ca */ /* 0x040fe400000e0000 */
[C---:B------:R-:W-:Y:S02]  /*369f0*/  R2UR UR9, R85.reuse ;  /* 0x00000000550972ca */ /* 0x040fe400000e0000 */
[----:B------:R-:W-:Y:S02]  /*36a00*/  R2UR UR4, R84 ;  /* 0x00000000540472ca */ /* 0x000fe400000e0000 */
[----:B------:R-:W-:-:S02]  /*36a10*/  R2UR UR5, R85 ;  /* 0x00000000550572ca */ /* 0x000fc400000e0000 */
[C---:B------:R-:W-:Y:S02]  /*36a20*/  R2UR UR6, R84.reuse ;  /* 0x00000000540672ca */ /* 0x040fe400000e0000 */
[----:B------:R-:W-:Y:S01]  /*36a30*/  R2UR UR7, R85 ;  /* 0x00000000550772ca */ /* 0x000fe200000e0000 */
[----:B-----5:R-:W2:Y:S04]  /*36a40*/  LD.E R14, desc[UR10][R102.64+0xc] ;  /* 0x00000c0a660e7980 */ /* 0x020ea8000c101900 */
[----:B------:R-:W3:Y:S04]  /*36a50*/  LD.E R12, desc[UR8][R102.64+0x14] ;  /* 0x00001408660c7980 */ /* 0x000ee8000c101900 */
[----:B------:R-:W4:Y:S04]  /*36a60*/  LD.E.64 R92, desc[UR4][R102.64+0xa0] ;  /* 0x0000a004665c7980 */ /* 0x000f28000c101b00 */
[----:B------:R-:W4:Y:S01]  /*36a70*/  LD.E.64 R94, desc[UR6][R102.64+0xc0] ;  /* 0x0000c006665e7980 */ /* 0x000f22000c101b00 */
[----:B------:R-:W-:-:S02]  /*36a80*/  R2UR UR12, R84 ;  /* 0x00000000540c72ca */ /* 0x000fc400000e0000 */
[----:B------:R-:W-:Y:S01]  /*36a90*/  R2UR UR13, R85 ;  /* 0x00000000550d72ca */ /* 0x000fe200000e0000 */
[----:B------:R0:W5:Y:S01]  /*36aa0*/  LD.E.64 R78, desc[UR4][R102.64+0x98] ;  /* 0x00009804664e7980 */ /* 0x000162000c101b00 */
[----:B------:R-:W-:Y:S03]  /*36ab0*/  BSSY B2, `(.L_x_4955) ;  /* 0x0000052000027945 */ /* 0x000fe60003800000 */
[----:B------:R0:W5:Y:S04]  /*36ac0*/  LD.E.64 R96, desc[UR6][R102.64+0xa8] ;  /* 0x0000a80666607980 */ /* 0x000168000c101b00 */
[----:B------:R0:W5:Y:S04]  /*36ad0*/  LD.E.64 R100, desc[UR8][R102.64+0xb8] ;  /* 0x0000b80866647980 */ /* 0x000168000c101b00 */
[----:B------:R0:W5:Y:S01]  /*36ae0*/  LD.E.U8 R110, desc[UR12][R102.64+0x19] ;  /* 0x0000190c666e7980 */ /* 0x000162000c101100 */
[----:B------:R-:W-:-:S02]  /*36af0*/  CS2R R50, SRZ ;  /* 0x0000000000327805 */ /* 0x000fc4000001ff00 */
[----:B------:R-:W-:Y:S02]  /*36b00*/  CS2R R30, SRZ ;  /* 0x00000000001e7805 */ /* 0x000fe4000001ff00 */
[----:B------:R-:W-:Y:S02]  /*36b10*/  CS2R R34, SRZ ;  /* 0x0000000000227805 */ /* 0x000fe4000001ff00 */
[----:B------:R-:W-:Y:S02]  /*36b20*/  CS2R R38, SRZ ;  /* 0x0000000000267805 */ /* 0x000fe4000001ff00 */
[----:B------:R-:W-:Y:S02]  /*36b30*/  CS2R R36, SRZ ;  /* 0x0000000000247805 */ /* 0x000fe4000001ff00 */
[----:B------:R-:W-:Y:S02]  /*36b40*/  CS2R R42, SRZ ;  /* 0x00000000002a7805 */ /* 0x000fe4000001ff00 */
[----:B------:R-:W-:Y:S01]  /*36b50*/  CS2R R40, SRZ ;  /* 0x0000000000287805 */ /* 0x000fe2000001ff00 */
[----:B------:R-:W5:Y:S01]  /*36b60*/  LD.E.64 R102, desc[UR10][R102.64+0xc8] ;  /* 0x0000c80a66667980 */ /* 0x000f62000c101b00 */
        /* <DEDUP_REMOVED lines=13> */
[----:B--2---:R-:W-:Y:S01]  /*36c40*/  IMAD R14, R25, -0xa0, R14 ;  /* 0xffffff60190e7824 */ /* 0x004fe200078e020e */
[----:B---3--:R-:W-:-:S04]  /*36c50*/  LEA.HI R12, R12, R12, RZ, 0x1 ;  /* 0x0000000c0c0c7211 */ /* 0x008fc800078f08ff */
[----:B------:R-:W-:Y:S02]  /*36c60*/  VIMNMX R14, R14, 0xa0, PT ;  /* 0x000000a00e0e7848 */ /* 0x000fe40003fe0100 */
[----:B------:R-:W-:-:S04]  /*36c70*/  SHF.R.S32.HI R12, RZ, 0x1, R12 ;  /* 0x00000001ff0c7819 */ /* 0x000fc8000001140c */
[CC--:B------:R-:W-:Y:S01]  /*36c80*/  ISETP.GE.AND P1, PT, R12.reuse, R14.reuse, PT ;  /* 0x0000000e0c00720c */ /* 0x0c0fe20003f26270 */
[-C--:B----4-:R-:W-:Y:S02]  /*36c90*/  IMAD R15, R93, R25.reuse, RZ ;  /* 0x000000195d0f7224 */ /* 0x090fe400078e02ff */
[----:B------:R-:W-:Y:S02]  /*36ca0*/  IMAD R29, R95, R25, RZ ;  /* 0x000000195f1d7224 */ /* 0x000fe400078e02ff */
[----:B------:R-:W-:Y:S02]  /*36cb0*/  VIADD R13, R12, 0x80 ;  /* 0x000000800c0d7836 */ /* 0x000fe40000000000 */
[-C--:B------:R-:W-:Y:S02]  /*36cc0*/  IMAD R105, R92, R33.reuse, R15 ;  /* 0x000000215c697224 */ /* 0x080fe400078e020f */
[----:B------:R-:W-:Y:S02]  /*36cd0*/  IMAD R107, R94, R33, R29 ;  /* 0x000000215e6b7224 */ /* 0x000fe400078e021d */
[----:B------:R-:W-:Y:S01]  /*36ce0*/  IMAD.WIDE.U32 R92, R92, R25, RZ ;  /* 0x000000195c5c7225 */ /* 0x000fe200078e00ff */
[----:B------:R-:W-:-:S03]  /*36cf0*/  ISETP.GE.AND P3, PT, R13, R14, PT ;  /* 0x0000000e0d00720c */ /* 0x000fc60003f66270 */
[----:B------:R-:W-:Y:S01]  /*36d00*/  IMAD.WIDE.U32 R94, R94, R25, RZ ;  /* 0x000000195e5e7225 */ /* 0x000fe200078e00ff */
[----:B------:R-:W-:Y:S02]  /*36d10*/  CS2R R14, SRZ ;  /* 0x00000000000e7805 */ /* 0x000fe4000001ff00 */
[----:B------:R-:W-:Y:S02]  /*36d20*/  CS2R R12, SRZ ;  /* 0x00000000000c7805 */ /* 0x000fe4000001ff00 */
[----:B------:R-:W-:Y:S02]  /*36d30*/  CS2R R28, SRZ ;  /* 0x00000000001c7805 */ /* 0x000fe4000001ff00 */
[----:B------:R-:W-:Y:S01]  /*36d40*/  CS2R R32, SRZ ;  /* 0x0000000000207805 */ /* 0x000fe2000001ff00 */
[----:B------:R-:W-:Y:S02]  /*36d50*/  IMAD.IADD R105, R93, 0x1, R105 ;  /* 0x000000015d697824 */ /* 0x000fe400078e0269 */
[----:B------:R-:W-:Y:S01]  /*36d60*/  IMAD.IADD R111, R95, 0x1, R107 ;  /* 0x000000015f6f7824 */ /* 0x000fe200078e026b */
[----:B0-----:R-:W-:Y:S06]  /*36d70*/  @P1 BRA `(.L_x_4956) ;  /* 0x0000000000941947 */ /* 0x001fec0003800000 */
[----:B-----5:R-:W-:Y:S02]  /*36d80*/  LOP3.LUT R12, R110, 0x1, RZ, 0xc0, !PT ;  /* 0x000000016e0c7812 */ /* 0x020fe400078ec0ff */
[----:B------:R-:W-:Y:S02]  /*36d90*/  CS2R R34, SRZ ;  /* 0x0000000000227805 */ /* 0x000fe4000001ff00 */
[----:B------:R-:W-:Y:S02]  /*36da0*/  IADD3 R106, P5, R96, R92, RZ ;  /* 0x0000005c606a7210 */ /* 0x000fe40007fbe0ff */
[----:B------:R-:W-:Y:S02]  /*36db0*/  CS2R R32, SRZ ;  /* 0x0000000000207805 */ /* 0x000fe4000001ff00 */
[----:B------:R-:W-:Y:S02]  /*36dc0*/  ISETP.NE.U32.AND P4, PT, R12, 0x1, PT ;  /* 0x000000010c00780c */ /* 0x000fe40003f85070 */
[----:B------:R-:W-:-:S02]  /*36dd0*/  CS2R R30, SRZ ;  /* 0x00000000001e7805 */ /* 0x000fc4000001ff00 */
[----:B------:R-:W-:Y:S01]  /*36de0*/  CS2R R28, SRZ ;  /* 0x00000000001c7805 */ /* 0x000fe2000001ff00 */
[----:B------:R-:W-:Y:S01]  /*36df0*/  IMAD.X R107, R97, 0x1, R105, P5 ;  /* 0x00000001616b7824 */ /* 0x000fe200028e0669 */
[----:B------:R-:W-:Y:S02]  /*36e00*/  R2P PR, R110, 0x6 ;  /* 0x000000066e007804 */ /* 0x000fe40000000000 */
[----:B------:R-:W-:Y:S02]  /*36e10*/  CS2R R14, SRZ ;  /* 0x00000000000e7805 */ /* 0x000fe4000001ff00 */
[----:B------:R-:W-:Y:S02]  /*36e20*/  IADD3 R108, P5, R102, R94, RZ ;  /* 0x0000005e666c7210 */ /* 0x000fe40007fbe0ff */
[----:B------:R-:W-:Y:S02]  /*36e30*/  CS2R R12, SRZ ;  /* 0x00000000000c7805 */ /* 0x000fe4000001ff00 */
[----:B------:R-:W-:-:S02]  /*36e40*/  CS2R R46, SRZ ;  /* 0x00000000002e7805 */ /* 0x000fc4000001ff00 */
[----:B------:R-:W-:Y:S02]  /*36e50*/  CS2R R44, SRZ ;  /* 0x00000000002c7805 */ /* 0x000fe4000001ff00 */
[----:B------:R-:W-:Y:S02]  /*36e60*/  CS2R R42, SRZ ;  /* 0x00000000002a7805 */ /* 0x000fe4000001ff00 */
[----:B------:R-:W-:Y:S02]  /*36e70*/  CS2R R40, SRZ ;  /* 0x0000000000287805 */ /* 0x000fe4000001ff00 */
[----:B------:R-:W-:Y:S02]  /*36e80*/  CS2R R38, SRZ ;  /* 0x0000000000267805 */ /* 0x000fe4000001ff00 */
[----:B------:R-:W-:Y:S02]  /*36e90*/  @!P4 R2UR UR4, R84 ;  /* 0x000000005404c2ca */ /* 0x000fe400000e0000 */
[----:B------:R-:W-:-:S02]  /*36ea0*/  CS2R R36, SRZ ;  /* 0x0000000000247805 */ /* 0x000fc4000001ff00 */
[----:B------:R-:W-:Y:S01]  /*36eb0*/  @!P4 R2UR UR5, R85 ;  /* 0x000000005505c2ca */ /* 0x000fe200000e0000 */
[----:B------:R-:W-:Y:S01]  /*36ec0*/  IMAD.X R109, R103, 0x1, R111, P5 ;  /* 0x00000001676d7824 */ /* 0x000fe200028e066f */
[C---:B------:R-:W-:Y:S02]  /*36ed0*/  @P1 R2UR UR8, R84.reuse ;  /* 0x00000000540812ca */ /* 0x040fe400000e0000 */
[C---:B------:R-:W-:Y:S02]  /*36ee0*/  @P1 R2UR UR9, R85.reuse ;  /* 0x00000000550912ca */ /* 0x040fe400000e0000 */
[C---:B------:R-:W-:Y:S02]  /*36ef0*/  @P2 R2UR UR12, R84.reuse ;  /* 0x00000000540c22ca */ /* 0x040fe400000e0000 */
[----:B------:R-:W-:Y:S02]  /*36f00*/  @P2 R2UR UR13, R85 ;  /* 0x00000000550d22ca */ /* 0x000fe400000e0000 */
[----:B------:R-:W-:-:S02]  /*36f10*/  @!P4 R2UR UR6, R84 ;  /* 0x000000005406c2ca */ /* 0x000fc400000e0000 */
[C---:B------:R-:W-:Y:S01]  /*36f20*/  @!P4 R2UR UR7, R85.reuse ;  /* 0x000000005507c2ca */ /* 0x040fe200000e0000 */
[----:B------:R0:W5:Y:S01]  /*36f30*/  @!P4 LD.E.128 R32, desc[UR4][R106.64] ;  /* 0x000000046a20c980 */ /* 0x000162000c101d00 */
[C---:B------:R-:W-:Y:S02]  /*36f40*/  @P1 R2UR UR10, R84.reuse ;  /* 0x00000000540a12ca */ /* 0x040fe400000e0000 */
[C---:B------:R-:W-:Y:S01]  /*36f50*/  @P1 R2UR UR11, R85.reuse ;  /* 0x00000000550b12ca */ /* 0x040fe200000e0000 */
[----:B------:R0:W5:Y:S01]  /*36f60*/  @P1 LD.E.128 R28, desc[UR8][R106.64+0x20] ;  /* 0x000020086a1c1980 */ /* 0x000162000c101d00 */
[----:B------:R-:W-:Y:S02]  /*36f70*/  @P2 R2UR UR14, R84 ;  /* 0x00000000540e22ca */ /* 0x000fe400000e0000 */
[----:B------:R-:W-:Y:S01]  /*36f80*/  @P2 R2UR UR15, R85 ;  /* 0x00000000550f22ca */ /* 0x000fe200000e0000 */
[----:B------:R0:W5:Y:S04]  /*36f90*/  @P2 LD.E.128 R12, desc[UR12][R106.64+0x40] ;  /* 0x0000400c6a0c2980 */ /* 0x000168000c101d00 */
[----:B------:R0:W5:Y:S04]  /*36fa0*/  @!P4 LD.E.128 R44, desc[UR6][R108.64] ;  /* 0x000000066c2cc980 */ /* 0x000168000c101d00 */
[----:B------:R0:W5:Y:S04]  /*36fb0*/  @P1 LD.E.128 R40, desc[UR10][R108.64+0x20] ;  /* 0x0000200a6c281980 */ /* 0x000168000c101d00 */
[----:B------:R0:W5:Y:S02]  /*36fc0*/  @P2 LD.E.128 R36, desc[UR14][R108.64+0x40] ;  /* 0x0000400e6c242980 */ /* 0x000164000c101d00 */
.L_x_4956:
[----:B------:R-:W-:Y:S05]  /*36fd0*/  BSYNC B2 ;  /* 0x0000000000027941 */ /* 0x000fea0003800000 */
.L_x_4955:
[----:B------:R-:W-:Y:S04]  /*36fe0*/  BSSY B2, `(.L_x_4957) ;  /* 0x0000027000027945 */ /* 0x000fe80003800000 */
[----:B------:R-:W-:Y:S05]  /*36ff0*/  @P3 BRA `(.L_x_4958) ;  /* 0x0000000000943947 */ /* 0x000fea0003800000 */
[----:B-----5:R-:W-:Y:S02]  /*37000*/  IADD3 R92, P4, P5, R96, R78, R92 ;  /* 0x0000004e605c7210 */ /* 0x020fe40007d9e05c */
[----:B------:R-:W-:Y:S02]  /*37010*/  CS2R R58, SRZ ;  /* 0x00000000003a7805 */ /* 0x000fe4000001ff00 */
[C---:B------:R-:W-:Y:S02]  /*37020*/  LOP3.LUT R48, R110.reuse, 0x1, RZ, 0xc0, !PT ;  /* 0x000000016e307812 */ /* 0x040fe400078ec0ff */
[----:B------:R-:W-:Y:S02]  /*37030*/  CS2R R56, SRZ ;  /* 0x0000000000387805 */ /* 0x000fe4000001ff00 */
[----:B------:R-:W-:Y:S02]  /*37040*/  R2P PR, R110, 0x6 ;  /* 0x000000066e007804 */ /* 0x000fe40000000000 */
[----:B------:R-:W-:-:S02]  /*37050*/  CS2R R54, SRZ ;  /* 0x0000000000367805 */ /* 0x000fc4000001ff00 */
[----:B------:R-:W-:Y:S02]  /*37060*/  ISETP.NE.U32.AND P3, PT, R48, 0x1, PT ;  /* 0x000000013000780c */ /* 0x000fe40003f65070 */
[----:B------:R-:W-:Y:S02]  /*37070*/  CS2R R52, SRZ ;  /* 0x0000000000347805 */ /* 0x000fe4000001ff00 */
[----:B------:R-:W-:Y:S02]  /*37080*/  IADD3.X R93, R97, R79, R105, P4, P5 ;  /* 0x0000004f615d7210 */ /* 0x000fe400027ea469 */
[----:B------:R-:W-:Y:S02]  /*37090*/  CS2R R50, SRZ ;  /* 0x0000000000327805 */ /* 0x000fe4000001ff00 */
[----:B------:R-:W-:Y:S02]  /*370a0*/  IADD3 R94, P4, P5, R102, R100, R94 ;  /* 0x00000064665e7210 */ /* 0x000fe40007d9e05e */
[----:B------:R-:W-:-:S02]  /*370b0*/  CS2R R48, SRZ ;  /* 0x0000000000307805 */ /* 0x000fc4000001ff00 */
[----:B------:R-:W-:Y:S02]  /*370c0*/  CS2R R70, SRZ ;  /* 0x0000000000467805 */ /* 0x000fe4000001ff00 */
[----:B------:R-:W-:Y:S02]  /*370d0*/  CS2R R68, SRZ ;  /* 0x0000000000447805 */ /* 0x000fe4000001ff00 */
[----:B------:R-:W-:Y:S02]  /*370e0*/  CS2R R66, SRZ ;  /* 0x0000000000427805 */ /* 0x000fe4000001ff00 */
[----:B------:R-:W-:Y:S02]  /*370f0*/  CS2R R64, SRZ ;  /* 0x0000000000407805 */ /* 0x000fe4000001ff00 */
[----:B------:R-:W-:Y:S02]  /*37100*/  CS2R R62, SRZ ;  /* 0x00000000003e7805 */ /* 0x000fe4000001ff00 */
[----:B------:R-:W-:-:S02]  /*37110*/  @P1 R2UR UR8, R84 ;  /* 0x00000000540812ca */ /* 0x000fc400000e0000 */
[----:B------:R-:W-:Y:S02]  /*37120*/  CS2R R60, SRZ ;  /* 0x00000000003c7805 */ /* 0x000fe4000001ff00 */
[C---:B------:R-:W-:Y:S02]  /*37130*/  @!P3 R2UR UR4, R84.reuse ;  /* 0x000000005404b2ca */ /* 0x040fe400000e0000 */
[C---:B------:R-:W-:Y:S02]  /*37140*/  @!P3 R2UR UR5, R85.reuse ;  /* 0x000000005505b2ca */ /* 0x040fe400000e0000 */
[C---:B------:R-:W-:Y:S02]  /*37150*/  @P1 R2UR UR9, R85.reuse ;  /* 0x00000000550912ca */ /* 0x040fe400000e0000 */
[----:B------:R-:W-:Y:S02]  /*37160*/  @P2 R2UR UR12, R84 ;  /* 0x00000000540c22ca */ /* 0x000fe400000e0000 */
[----:B------:R-:W-:-:S02]  /*37170*/  @P2 R2UR UR13, R85 ;  /* 0x00000000550d22ca */ /* 0x000fc400000e0000 */
[C---:B------:R-:W-:Y:S02]  /*37180*/  @!P3 R2UR UR6, R84.reuse ;  /* 0x000000005406b2ca */ /* 0x040fe400000e0000 */
[C---:B------:R-:W-:Y:S02]  /*37190*/  @!P3 R2UR UR7, R85.reuse ;  /* 0x000000005507b2ca */ /* 0x040fe400000e0000 */
[C---:B------:R-:W-:Y:S01]  /*371a0*/  @P1 R2UR UR10, R84.reuse ;  /* 0x00000000540a12ca */ /* 0x040fe200000e0000 */
[----:B------:R1:W5:Y:S01]  /*371b0*/  @!P3 LD.E.128 R56, desc[UR4][R92.64] ;  /* 0x000000045c38b980 */ /* 0x000362000c101d00 */
[C---:B------:R-:W-:Y:S02]  /*371c0*/  @P1 R2UR UR11, R85.reuse ;  /* 0x00000000550b12ca */ /* 0x040fe400000e0000 */
[----:B------:R-:W-:Y:S01]  /*371d0*/  @P2 R2UR UR14, R84 ;  /* 0x00000000540e22ca */ /* 0x000fe200000e0000 */
[----:B------:R1:W5:Y:S01]  /*371e0*/  @P1 LD.E.128 R52, desc[UR8][R92.64+0x20] ;  /* 0x000020085c341980 */ /* 0x000362000c101d00 */
[----:B------:R-:W-:-:S02]  /*371f0*/  @P2 R2UR UR15, R85 ;  /* 0x00000000550f22ca */ /* 0x000fc400000e0000 */
[----:B------:R-:W-:Y:S01]  /*37200*/  IADD3.X R95, R103, R101, R111, P4, P5 ;  /* 0x00000065675f7210 */ /* 0x000fe200027ea46f */
[----:B------:R1:W5:Y:S04]  /*37210*/  @P2 LD.E.128 R48, desc[UR12][R92.64+0x40] ;  /* 0x0000400c5c302980 */ /* 0x000368000c101d00 */
[----:B------:R1:W5:Y:S04]  /*37220*/  @!P3 LD.E.128 R68, desc[UR6][R94.64] ;  /* 0x000000065e44b980 */ /* 0x000368000c101d00 */
[----:B------:R1:W5:Y:S04]  /*37230*/  @P1 LD.E.128 R64, desc[UR10][R94.64+0x20] ;  /* 0x0000200a5e401980 */ /* 0x000368000c101d00 */
[----:B------:R1:W5:Y:S02]  /*37240*/  @P2 LD.E.128 R60, desc[UR14][R94.64+0x40] ;  /* 0x0000400e5e3c2980 */ /* 0x000364000c101d00 */
.L_x_4958:
[----:B------:R-:W-:Y:S05]  /*37250*/  BSYNC B2 ;  /* 0x0000000000027941 */ /* 0x000fea0003800000 */
.L_x_4957:
[----:B------:R-:W-:Y:S01]  /*37260*/  R2UR UR4, R84 ;  /* 0x00000000540472ca */ /* 0x000fe200000e0000 */
[----:B-----5:R2:W5:Y:S01]  /*37270*/  LDL R78, [R83] ;  /* 0x00000000534e7983 */ /* 0x0205620000100800 */
[----:B------:R-:W-:-:S03]  /*37280*/  R2UR UR5, R85 ;  /* 0x00000000550572ca */ /* 0x000fc600000e0000 */
[----:B------:R2:W5:Y:S10]  /*37290*/  LDL R79, [R83+0x4] ;  /* 0x00000400534f7983 */ /* 0x0005740000100800 */
[----:B-1----:R-:W3:Y:S01]  /*372a0*/  LD.E R92, desc[UR4][R76.64+0x1c] ;  /* 0x00001c044c5c7980 */ /* 0x002ee2000c101900 */
[----:B------:R-:W-:Y:S01]  /*372b0*/  BSSY B2, `(.L_x_4959) ;  /* 0x0000005000027945 */ /* 0x000fe20003800000 */
[----:B---3--:R-:W-:-:S04]  /*372c0*/  LOP3.LUT R92, R92, 0x1, RZ, 0xfc, !PT ;  /* 0x000000015c5c7812 */ /* 0x008fc800078efcff */
[----:B------:R-:W-:-:S13]  /*372d0*/  ISETP.NE.AND P1, PT, R92, 0x3, PT ;  /* 0x000000035c00780c */ /* 0x000fda0003f25270 */
[----:B--2---:R-:W-:Y:S05]  /*372e0*/  @!P1 BRA `(.L_x_4960) ;  /* 0x0000000000049947 */ /* 0x004fea0003800000 */
[----:B------:R-:W-:Y:S01]  /*372f0*/  BPT.TRAP 0x1 ;  /* 0x000000040000795c */ /* 0x000fe20000300000 */
.L_x_4960:
[----:B------:R-:W-:Y:S05]  /*37300*/  BSYNC B2 ;  /* 0x0000000000027941 */ /* 0x000fea0003800000 */
.L_x_4959:
[----:B------:R-:W-:Y:S02]  /*37310*/  R2UR UR4, R84 ;  /* 0x00000000540472ca */ /* 0x000fe400000e0000 */
[----:B------:R-:W-:-:S13]  /*37320*/  R2UR UR5, R85 ;  /* 0x00000000550572ca */ /* 0x000fda00000e0000 */
[----:B------:R-:W2:Y:S01]  /*37330*/  LD.E.64 R76, desc[UR4][R76.64+0x8] ;  /* 0x000008044c4c7980 */ /* 0x000ea2000c101b00 */
[----:B-----5:R-:W-:Y:S01]  /*37340*/  SHF.L.U32 R79, R79, 0x1f, RZ ;  /* 0x0000001f4f4f7819 */ /* 0x020fe200000006ff */
[----:B------:R-:W-:Y:S01]  /*37350*/  BSSY B2, `(.L_x_4961) ;  /* 0x0000005000027945 */ /* 0x000fe20003800000 */
[----:B--2---:R-:W-:-:S05]  /*37360*/  MOV R93, R76 ;  /* 0x0000004c005d7202 */ /* 0x004fca0000000f00 */
[----:B------:R-:W-:-:S04]  /*37370*/  IMAD R78, R78, 0x8, R93 ;  /* 0x000000084e4e7824 */ /* 0x000fc800078e025d */
[----:B------:R-:W1:Y:S02]  /*37380*/  SYNCS.PHASECHK.TRANS64.TRYWAIT P1, [R78+URZ], R79 ;  /* 0x0000004f4e0075a7 */ /* 0x000e64000802017f */
[----:B-1----:R-:W-:Y:S05]  /*37390*/  @!P1 BRA `(.L_x_4962) ;  /* 0x0000008800a49947 */ /* 0x002fea0003800000 */
.L_x_5013:
[----:B------:R-:W-:Y:S05]  /*373a0*/  BSYNC B2 ;  /* 0x0000000000027941 */ /* 0x000fea0003800000 */
.L_x_4961:
[----:B------:R-:W2:Y:S01]  /*373b0*/  LDL.64 R92, [R82+0x50] ;  /* 0x00005000525c7983 */ /* 0x000ea20000100a00 */
[C---:B------:R-:W-:Y:S02]  /*373c0*/  R2UR UR6, R84.reuse ;  /* 0x00000000540672ca */ /* 0x040fe400000e0000 */
[C---:B------:R-:W-:Y:S01]  /*373d0*/  R2UR UR7, R85.reuse ;  /* 0x00000000550772ca */ /* 0x040fe200000e0000 */
[----:B------:R-:W3:Y:S01]  /*373e0*/  LDL.64 R76, [R82+0x8] ;  /* 0x00000800524c7983 */ /* 0x000ee20000100a00 */
[C---:B------:R-:W-:Y:S02]  /*373f0*/  R2UR UR4, R84.reuse ;  /* 0x00000000540472ca */ /* 0x040fe400000e0000 */
[----:B------:R-:W-:Y:S01]  /*37400*/  R2UR UR5, R85 ;  /* 0x00000000550572ca */ /* 0x000fe200000e0000 */
[----:B------:R-:W4:Y:S04]  /*37410*/  LDL R105, [R83] ;  /* 0x0000000053697983 */ /* 0x000f280000100800 */
[----:B------:R-:W3:Y:S04]  /*37420*/  LDL.64 R96, [R82+0x58] ;  /* 0x0000580052607983 */ /* 0x000ee80000100a00 */
[----:B------:R-:W5:Y:S04]  /*37430*/  LDL.64 R94, [R82+0x38] ;  /* 0x00003800525e7983 */ /* 0x000f680000100a00 */
[----:B--2---:R-:W2:Y:S04]  /*37440*/  LD.E R74, desc[UR6][R92.64+0xc] ;  /* 0x00000c065c4a7980 */ /* 0x004ea8000c101900 */
[----:B------:R-:W2:Y:S01]  /*37450*/  LD.E R110, desc[UR4][R92.64+0x8] ;  /* 0x000008045c6e7980 */ /* 0x000ea2000c101900 */
[----:B------:R-:W-:-:S02]  /*37460*/  R2UR UR8, R84 ;  /* 0x00000000540872ca */ /* 0x000fc400000e0000 */
[----:B------:R-:W-:Y:S01]  /*37470*/  R2UR UR9, R85 ;  /* 0x00000000550972ca */ /* 0x000fe200000e0000 */
[----:B----4-:R-:W-:Y:S01]  /*37480*/  IMAD R105, R105, 0x7800, RZ ;  /* 0x0000780069697824 */ /* 0x010fe200078e02ff */
[----:B------:R-:W5:Y:S01]  /*37490*/  LD.E R103, desc[UR6][R92.64+0x4] ;  /* 0x000004065c677980 */ /* 0x000f62000c101900 */
[----:B------:R-:W-:Y:S03]  /*374a0*/  BSSY B2, `(.L_x_4963) ;  /* 0x00003d5000027945 */ /* 0x000fe60003800000 */
[----:B---3--:R-:W5:Y:S07]  /*374b0*/  LD.E.64 R96, desc[UR4][R96.64] ;  /* 0x0000000460607980 */ /* 0x008f6e000c101b00 */
[----:B------:R3:W5:Y:S01]  /*374c0*/  LD.E R102, desc[UR8][R76.64+0x74] ;  /* 0x000074084c667980 */ /* 0x000762000c101900 */
[----:B0-----:R-:W-:Y:S01]  /*374d0*/  SHF.R.S32.HI R106, RZ, 0x1f, R105 ;  /* 0x0000001fff6a7819 */ /* 0x001fe20000011469 */
[----:B--2---:R-:W-:Y:S01]  /*374e0*/  IMAD R74, R25, -0xa0, R74 ;  /* 0xffffff60194a7824 */ /* 0x004fe200078e024a */
[----:B------:R-:W-:-:S04]  /*374f0*/  LEA.HI R108, R110, R110, RZ, 0x1 ;  /* 0x0000006e6e6c7211 */ /* 0x000fc800078f08ff */
[----:B------:R-:W-:Y:S02]  /*37500*/  VIMNMX R74, R74, 0xa0, PT ;  /* 0x000000a04a4a7848 */ /* 0x000fe40003fe0100 */
[----:B------:R-:W-:-:S04]  /*37510*/  SHF.R.S32.HI R111, RZ, 0x1, R108 ;  /* 0x00000001ff6f7819 */ /* 0x000fc8000001146c */
[----:B------:R-:W-:Y:S02]  /*37520*/  ISETP.GE.AND P1, PT, R111, R74, PT ;  /* 0x0000004a6f00720c */ /* 0x000fe40003f26270 */
[----:B------:R-:W-:Y:S01]  /*37530*/  LOP3.LUT R73, R108, 0xffffffe, RZ, 0xc0, !PT ;  /* 0x0ffffffe6c497812 */ /* 0x000fe200078ec0ff */
[----:B------:R-:W-:Y:S01]  /*37540*/  IMAD R74, R91, R111, RZ ;  /* 0x0000006f5b4a7224 */ /* 0x000fe200078e02ff */
[----:B---3--:R-:W-:-:S03]  /*37550*/  SHF.R.S32.HI R77, RZ, 0x1f, R111 ;  /* 0x0000001fff4d7819 */ /* 0x008fc6000001146f */
[----:B------:R-:W-:Y:S02]  /*37560*/  IMAD.IADD R73, R110, 0x1, -R73 ;  /* 0x000000016e497824 */ /* 0x000fe400078e0a49 */
[----:B------:R-:W-:Y:S02]  /*37570*/  IMAD R77, R90, R77, R74 ;  /* 0x0000004d5a4d7224 */ /* 0x000fe400078e024a */
[----:B------:R-:W-:Y:S02]  /*37580*/  IMAD.SHL.U32 R107, R73, 0x10, RZ ;  /* 0x00000010496b7824 */ /* 0x000fe400078e00ff */
[----:B------:R-:W-:Y:S01]  /*37590*/  IMAD.MOV.U32 R74, RZ, RZ, R72 ;  /* 0x000000ffff4a7224 */ /* 0x000fe200078e0048 */
[----:B------:R-:W-:Y:S06]  /*375a0*/  @P1 BRA `(.L_x_4964) ;  /* 0x0000003c00101947 */ /* 0x000fec0003800000 */
[----:B------:R-:W-:Y:S02]  /*375b0*/  R2UR UR4, R84 ;  /* 0x00000000540472ca */ /* 0x000fe400000e0000 */
[----:B------:R-:W-:-:S13]  /*375c0*/  R2UR UR5, R85 ;  /* 0x00000000550572ca */ /* 0x000fda00000e0000 */
[----:B-----5:R-:W2:Y:S01]  /*375d0*/  LD.E.U8 R72, desc[UR4][R94.64] ;  /* 0x000000045e487980 */ /* 0x020ea2000c101100 */
[----:B------:R-:W-:Y:S01]  /*375e0*/  IMAD.WIDE.U32 R100, R90, R111, R74 ;  /* 0x0000006f5a647225 */ /* 0x000fe200078e004a */
[----:B------:R-:W-:Y:S03]  /*375f0*/  BSSY B3, `(.L_x_4965) ;  /* 0x000013f000037945 */ /* 0x000fe60003800000 */
[----:B------:R-:W-:Y:S01]  /*37600*/  IMAD.IADD R109, R101, 0x1, R77 ;  /* 0x00000001656d7824 */ /* 0x000fe200078e024d */
[----:B--2---:R-:W-:-:S04]  /*37610*/  LOP3.LUT R72, R72, 0x1, RZ, 0xc0, !PT ;  /* 0x0000000148487812 */ /* 0x004fc800078ec0ff */
[----:B------:R-:W-:-:S13]  /*37620*/  ISETP.NE.U32.AND P1, PT, R72, 0x1, PT ;  /* 0x000000014800780c */ /* 0x000fda0003f25070 */
[----:B------:R-:W-:Y:S05]  /*37630*/  @P1 BRA `(.L_x_4966) ;  /* 0x0000001000e81947 */ /* 0x000fea0003800000 */
[----:B------:R-:W-:Y:S02]  /*37640*/  LEA.HI R72, R103, R103, RZ, 0x1 ;  /* 0x0000006767487211 */ /* 0x000fe400078f08ff */
[----:B------:R-:W-:Y:S02]  /*37650*/  SHF.R.S32.HI R77, RZ, 0x1f, R110 ;  /* 0x0000001fff4d7819 */ /* 0x000fe4000001146e */
[----:B------:R-:W-:Y:S01]  /*37660*/  SHF.R.S32.HI R112, RZ, 0x1, R72 ;  /* 0x00000001ff707819 */ /* 0x000fe20000011448 */
[----:B------:R-:W-:Y:S01]  /*37670*/  IMAD.IADD R72, R102, 0x1, -R103 ;  /* 0x0000000166487824 */ /* 0x000fe200078e0a67 */
[----:B-1----:R-:W-:Y:S02]  /*37680*/  LEA.HI R79, R77, R110, RZ, 0x4 ;  /* 0x0000006e4d4f7211 */ /* 0x002fe400078f20ff */
[----:B------:R-:W-:Y:S02]  /*37690*/  ISETP.GE.AND P1, PT, R107, R112, PT ;  /* 0x000000706b00720c */ /* 0x000fe40003f26270 */
[----:B------:R-:W-:Y:S01]  /*376a0*/  LEA.HI R77, R77, R110, RZ, 0x2 ;  /* 0x0000006e4d4d7211 */ /* 0x000fe200078f10ff */
[----:B------:R-:W-:Y:S01]  /*376b0*/  IMAD.SHL.U32 R79, R79, 0x20, RZ ;  /* 0x000000204f4f7824 */ /* 0x000fe200078e00ff */
[----:B------:R-:W-:-:S02]  /*376c0*/  SEL R74, R112, RZ, P1 ;  /* 0x000000ff704a7207 */ /* 0x000fc40000800000 */
[----:B------:R-:W-:Y:S01]  /*376d0*/  SEL R72, R103, R72, !P1 ;  /* 0x0000004867487207 */ /* 0x000fe20004800000 */
[----:B------:R-:W-:Y:S01]  /*376e0*/  IMAD.SHL.U32 R77, R77, 0x20, RZ ;  /* 0x000000204d4d7824 */ /* 0x000fe200078e00ff */
[----:B------:R-:W-:Y:S01]  /*376f0*/  LOP3.LUT R79, R79, 0xfffffe00, RZ, 0xc0, !PT ;  /* 0xfffffe004f4f7812 */ /* 0x000fe200078ec0ff */
[----:B------:R-:W-:Y:S01]  /*37700*/  IMAD.IADD R74, R107, 0x1, R74 ;  /* 0x000000016b4a7824 */ /* 0x000fe200078e024a */
[----:B------:R-:W-:Y:S02]  /*37710*/  SHF.R.S32.HI R75, RZ, 0x1f, R72 ;  /* 0x0000001fff4b7819 */ /* 0x000fe40000011448 */
[----:B------:R-:W-:Y:S02]  /*37720*/  LOP3.LUT R77, R77, 0x180, RZ, 0xc0, !PT ;  /* 0x000001804d4d7812 */ /* 0x000fe400078ec0ff */
[----:B------:R-:W-:Y:S02]  /*37730*/  SHF.R.S32.HI R73, RZ, 0x1f, R74 ;  /* 0x0000001fff497819 */ /* 0x000fe4000001144a */
[----:B------:R-:W-:-:S02]  /*37740*/  LEA.HI R76, R75, R72, RZ, 0x5 ;  /* 0x000000484b4c7211 */ /* 0x000fc400078f28ff */
[-C--:B------:R-:W-:Y:S02]  /*37750*/  LEA.HI R72, R73, R74.reuse, RZ, 0x4 ;  /* 0x0000004a49487211 */ /* 0x080fe400078f20ff */
[----:B------:R-:W-:Y:S02]  /*37760*/  LEA.HI R75, R111, R111, RZ, 0x1 ;  /* 0x0000006f6f4b7211 */ /* 0x000fe400078f08ff */
[----:B------:R-:W-:Y:S02]  /*37770*/  SHF.R.S32.HI R115, RZ, 0x4, R72 ;  /* 0x00000004ff737819 */ /* 0x000fe40000011448 */
[----:B------:R-:W-:Y:S02]  /*37780*/  LOP3.LUT R78, R75, 0x3fffffe, RZ, 0xc0, !PT ;  /* 0x03fffffe4b4e7812 */ /* 0x000fe400078ec0ff */
[----:B------:R-:W-:Y:S02]  /*37790*/  LEA.HI.SX32 R76, R76, R115, 0x1b ;  /* 0x000000734c4c7211 */ /* 0x000fe400078fdaff */
[----:B------:R-:W-:Y:S01]  /*377a0*/  LEA.HI R73, R73, R74, RZ, 0x6 ;  /* 0x0000004a49497211 */ /* 0x000fe200078f30ff */
[----:B------:R-:W-:Y:S01]  /*377b0*/  IMAD.IADD R78, R111, 0x1, -R78 ;  /* 0x000000016f4e7824 */ /* 0x000fe200078e0a4e */
[----:B------:R-:W-:-:S02]  /*377c0*/  SHF.R.S32.HI R113, RZ, 0x1f, R76 ;  /* 0x0000001fff717819 */ /* 0x000fc4000001144c */
[----:B------:R-:W-:Y:S01]  /*377d0*/  SHF.R.U32.HI R75, RZ, 0x3, R77 ;  /* 0x00000003ff4b7819 */ /* 0x000fe2000001164d */
[----:B------:R-:W-:Y:S01]  /*377e0*/  IMAD R78, R78, 0x40, R79 ;  /* 0x000000404e4e7824 */ /* 0x000fe200078e024f */
[----:B------:R-:W-:Y:S02]  /*377f0*/  SHF.R.S32.HI R73, RZ, 0x6, R73 ;  /* 0x00000006ff497819 */ /* 0x000fe40000011449 */
[----:B------:R-:W-:Y:S02]  /*37800*/  LOP3.LUT R72, R77, 0x30, R72, 0xf8, !PT ;  /* 0x000000304d487812 */ /* 0x000fe400078ef848 */
[----:B------:R-:W-:Y:S01]  /*37810*/  LEA.HI R74, R113, R76, RZ, 0x2 ;  /* 0x0000004c714a7211 */ /* 0x000fe200078f10ff */
[----:B------:R-:W-:Y:S01]  /*37820*/  IMAD.SHL.U32 R113, R76, 0x10, RZ ;  /* 0x000000104c717824 */ /* 0x000fe200078e00ff */
[----:B------:R-:W-:Y:S01]  /*37830*/  LOP3.LUT R72, R72, R75, RZ, 0x3c, !PT ;  /* 0x0000004b48487212 */ /* 0x000fe200078e3cff */
[----:B------:R-:W-:Y:S01]  /*37840*/  IMAD R73, R73, 0x2800, R78 ;  /* 0x0000280049497824 */ /* 0x000fe200078e024e */
[----:B------:R-:W-:-:S02]  /*37850*/  SHF.R.S32.HI R79, RZ, 0x2, R74 ;  /* 0x00000002ff4f7819 */ /* 0x000fc4000001144a */
[----:B------:R-:W-:Y:S01]  /*37860*/  LOP3.LUT R74, R77, 0x30, R113, 0xf8, !PT ;  /* 0x000000304d4a7812 */ /* 0x000fe200078ef871 */
[----:B------:R-:W-:Y:S01]  /*37870*/  IMAD.IADD R72, R73, 0x1, R72 ;  /* 0x0000000149487824 */ /* 0x000fe200078e0248 */
[----:B------:R-:W-:Y:S01]  /*37880*/  R2UR UR4, R84 ;  /* 0x00000000540472ca */ /* 0x000fe200000e0000 */
[----:B------:R-:W-:Y:S01]  /*37890*/  IMAD R79, R79, 0x2800, R78 ;  /* 0x000028004f4f7824 */ /* 0x000fe200078e024e */
[----:B------:R-:W-:Y:S02]  /*378a0*/  LOP3.LUT R74, R74, R75, RZ, 0x3c, !PT ;  /* 0x0000004b4a4a7212 */ /* 0x000fe400078e3cff */
[----:B------:R-:W-:Y:S02]  /*378b0*/  IADD3 R72, P1, P2, R96, R72, R105 ;  /* 0x0000004860487210 */ /* 0x000fe40007a3e069 */
[----:B------:R-:W-:Y:S01]  /*378c0*/  R2UR UR5, R85 ;  /* 0x00000000550572ca */ /* 0x000fe200000e0000 */
[----:B------:R-:W-:Y:S01]  /*378d0*/  IMAD.IADD R74, R79, 0x1, R74 ;  /* 0x000000014f4a7824 */ /* 0x000fe200078e024a */
[----:B------:R-:W-:-:S02]  /*378e0*/  R2UR UR6, R84 ;  /* 0x00000000540672ca */ /* 0x000fc400000e0000 */
[----:B------:R-:W-:Y:S02]  /*378f0*/  R2UR UR7, R85 ;  /* 0x00000000550772ca */ /* 0x000fe400000e0000 */
[--C-:B------:R-:W-:Y:S02]  /*37900*/  IADD3.X R73, R97, RZ, R106.reuse, P1, P2 ;  /* 0x000000ff61497210 */ /* 0x100fe40000fe446a */
[----:B------:R-:W-:Y:S02]  /*37910*/  ISETP.GE.AND P2, PT, R107, R112, PT ;  /* 0x000000706b00720c */ /* 0x000fe40003f46270 */
[----:B------:R-:W-:Y:S01]  /*37920*/  IADD3 R76, P3, P4, R96, R74, R105 ;  /* 0x0000004a604c7210 */ /* 0x000fe20007c7e069 */
[----:B------:R-:W-:Y:S01]  /*37930*/  IMAD.SHL.U32 R115, R115, 0x10, RZ ;  /* 0x0000001073737824 */ /* 0x000fe200078e00ff */
[----:B------:R-:W-:Y:S01]  /*37940*/  BSSY B4, `(.L_x_4967) ;  /* 0x00000fe000047945 */ /* 0x000fe20003800000 */
[----:B------:R-:W5:Y:S01]  /*37950*/  LD.E.128 R72, desc[UR4][R72.64] ;  /* 0x0000000448487980 */ /* 0x000f62000c101d00 */
[----:B------:R-:W-:-:S02]  /*37960*/  IADD3.X R77, R97, RZ, R106, P3, P4 ;  /* 0x000000ff614d7210 */ /* 0x000fc40001fe846a */
[----:B------:R-:W-:-:S04]  /*37970*/  ISETP.GE.AND P1, PT, R113, R102, PT ;  /* 0x000000667100720c */ /* 0x000fc80003f26270 */
[----:B------:R-:W5:Y:S01]  /*37980*/  LD.E.128 R76, desc[UR6][R76.64] ;  /* 0x000000064c4c7980 */ /* 0x000f62000c101d00 */
[----:B------:R-:W-:Y:S01]  /*37990*/  SHF.R.S32.HI R112, RZ, 0x1f, R115 ;  /* 0x0000001fff707819 */ /* 0x000fe20000011473 */
[----:B------:R-:W-:Y:S07]  /*379a0*/  @P2 BRA `(.L_x_4968) ;  /* 0x0000000c00dc2947 */ /* 0x000fee0003800000 */
[----:B------:R-:W-:Y:S01]  /*379b0*/  SHF.R.U32.HI R116, RZ, 0x8, R32 ;  /* 0x00000008ff747819 */ /* 0x000fe20000011620 */
[----:B-----5:R-:W-:Y:S01]  /*379c0*/  IMAD.MOV.U32 R114, RZ, RZ, R73 ;  /* 0x000000ffff727224 */ /* 0x020fe200078e0049 */
[----:B------:R-:W-:Y:S01]  /*379d0*/  SHF.R.U32.HI R119, RZ, 0x8, R34 ;  /* 0x00000008ff777819 */ /* 0x000fe20000011622 */
[----:B------:R-:W-:Y:S01]  /*379e0*/  IMAD.MOV.U32 R73, RZ, RZ, R76 ;  /* 0x000000ffff497224 */ /* 0x000fe200078e004c */
[----:B------:R-:W-:Y:S01]  /*379f0*/  LOP3.LUT R76, R32, 0xff, RZ, 0xc0, !PT ;  /* 0x000000ff204c7812 */ /* 0x000fe200078ec0ff */
[----:B------:R-:W-:Y:S01]  /*37a00*/  IMAD.MOV.U32 R117, RZ, RZ, R75 ;  /* 0x000000ffff757224 */ /* 0x000fe200078e004b */
[----:B------:R-:W-:Y:S01]  /*37a10*/  LOP3.LUT R75, R116, 0xff, RZ, 0xc0, !PT ;  /* 0x000000ff744b7812 */ /* 0x000fe200078ec0ff */
[----:B------:R-:W-:Y:S01]  /*37a20*/  IMAD.MOV.U32 R118, RZ, RZ, R79 ;  /* 0x000000ffff767224 */ /* 0x000fe200078e004f */
[----:B------:R-:W-:Y:S02]  /*37a30*/  SHF.R.U32.HI R79, RZ, 0x8, R33 ;  /* 0x00000008ff4f7819 */ /* 0x000fe40000011621 */
        /* <DEDUP_REMOVED lines=8> */
[----:B------:R-:W-:Y:S02]  /*37ac0*/  LOP3.LUT R122, R44, 0xff, RZ, 0xc0, !PT ;  /* 0x000000ff2c7a7812 */ /* 0x000fe400078ec0ff */
[----:B------:R-:W-:Y:S02]  /*37ad0*/  LOP3.LUT R123, R123, 0xff, RZ, 0xc0, !PT ;  /* 0x000000ff7b7b7812 */ /* 0x000fe400078ec0ff */
[----:B------:R-:W-:Y:S02]  /*37ae0*/  SHF.R.U32.HI R116, RZ, 0x8, R45 ;  /* 0x00000008ff747819 */ /* 0x000fe4000001162d */
[----:B------:R-:W-:Y:S02]  /*37af0*/  PRMT R76, R79, 0x7604, R76 ;  /* 0x000076044f4c7816 */ /* 0x000fe4000000004c */
[----:B------:R-:W-:-:S02]  /*37b00*/  LOP3.LUT R120, R35, 0xff, RZ, 0xc0, !PT ;  /* 0x000000ff23787812 */ /* 0x000fc400078ec0ff */
[----:B------:R-:W-:Y:S02]  /*37b10*/  LOP3.LUT R121, R121, 0xff, RZ, 0xc0, !PT ;  /* 0x000000ff79797812 */ /* 0x000fe400078ec0ff */
[----:B------:R-:W-:Y:S02]  /*37b20*/  PRMT R123, R123, 0x7604, R122 ;  /* 0x000076047b7b7816 */ /* 0x000fe4000000007a */
[----:B------:R-:W-:Y:S02]  /*37b30*/  LOP3.LUT R79, R45, 0xff, RZ, 0xc0, !PT ;  /* 0x000000ff2d4f7812 */ /* 0x000fe400078ec0ff */
[----:B------:R-:W-:Y:S02]  /*37b40*/  LOP3.LUT R116, R116, 0xff, RZ, 0xc0, !PT ;  /* 0x000000ff74747812 */ /* 0x000fe400078ec0ff */
[----:B------:R-:W-:Y:S02]  /*37b50*/  SHF.R.U32.HI R122, RZ, 0x8, R46 ;  /* 0x00000008ff7a7819 */ /* 0x000fe4000001162e */
[----:B------:R-:W-:-:S02]  /*37b60*/  PRMT R120, R121, 0x7604, R120 ;  /* 0x0000760479787816 */ /* 0x000fc40000000078 */
[----:B------:R-:W-:Y:S02]  /*37b70*/  PRMT R116, R116, 0x7604, R79 ;  /* 0x0000760474747816 */ /* 0x000fe4000000004f */
[----:B------:R-:W-:Y:S02]  /*37b80*/  LOP3.LUT R121, R46, 0xff, RZ, 0xc0, !PT ;  /* 0x000000ff2e797812 */ /* 0x000fe400078ec0ff */
[----:B------:R-:W-:Y:S02]  /*37b90*/  LOP3.LUT R122, R122, 0xff, RZ, 0xc0, !PT ;  /* 0x000000ff7a7a7812 */ /* 0x000fe400078ec0ff */
[----:B------:R-:W-:Y:S02]  /*37ba0*/  SHF.R.U32.HI R79, RZ, 0x10, R33 ;  /* 0x00000010ff4f7819 */ /* 0x000fe40000011621 */
[----:B------:R-:W-:Y:S02]  /*37bb0*/  PRMT R125, R122, 0x7604, R121 ;  /* 0x000076047a7d7816 */ /* 0x000fe40000000079 */
[----:B------:R-:W-:Y:S01]  /*37bc0*/  SHF.R.U32.HI R121, RZ, 0x10, R35 ;  /* 0x00000010ff797819 */ /* 0x000fe20000011623 */
[----:B------:R-:W-:Y:S01]  /*37bd0*/  IMAD.U32 R79, R79, 0x10000, RZ ;  /* 0x000100004f4f7824 */ /* 0x000fe200078e00ff */
[----:B------:R-:W-:-:S02]  /*37be0*/  SHF.R.U32.HI R122, RZ, 0x10, R45 ;  /* 0x00000010ff7a7819 */ /* 0x000fc4000001162d */
[--C-:B------:R-:W-:Y:S01]  /*37bf0*/  LOP3.LUT R75, R75, 0xff0000, R32.reuse, 0xf8, !PT ;  /* 0x00ff00004b4b7812 */ /* 0x100fe200078ef820 */
[----:B------:R-:W-:Y:S01]  /*37c00*/  IMAD.U32 R121, R121, 0x10000, RZ ;  /* 0x0001000079797824 */ /* 0x000fe200078e00ff */
[----:B------:R-:W-:Y:S01]  /*37c10*/  LOP3.LUT R76, R76, 0xff0000, R79, 0xf8, !PT ;  /* 0x00ff00004c4c7812 */ /* 0x000fe200078ef84f */
[----:B------:R-:W-:Y:S01]  /*37c20*/  IMAD.U32 R79, R122, 0x10000, RZ ;  /* 0x000100007a4f7824 */ /* 0x000fe200078e00ff */
[----:B------:R-:W-:Y:S02]  /*37c30*/  SHF.R.U32.HI R33, RZ, 0x18, R33 ;  /* 0x00000018ff217819 */ /* 0x000fe40000011621 */
[----:B------:R-:W-:Y:S02]  /*37c40*/  LOP3.LUT R120, R120, 0xff0000, R121, 0xf8, !PT ;  /* 0x00ff000078787812 */ /* 0x000fe400078ef879 */
[----:B------:R-:W-:Y:S01]  /*37c50*/  LOP3.LUT R121, R116, 0xff0000, R79, 0xf8, !PT ;  /* 0x00ff000074797812 */ /* 0x000fe200078ef84f */
[----:B------:R-:W-:Y:S01]  /*37c60*/  IMAD.SHL.U32 R33, R33, 0x1000000, RZ ;  /* 0x0100000021217824 */ /* 0x000fe200078e00ff */
[----:B------:R-:W-:-:S02]  /*37c70*/  LOP3.LUT R79, R75, 0xff000000, R32, 0xf8, !PT ;  /* 0xff0000004b4f7812 */ /* 0x000fc400078ef820 */
[----:B------:R-:W-:Y:S02]  /*37c80*/  SHF.R.U32.HI R32, RZ, 0x18, R45 ;  /* 0x00000018ff207819 */ /* 0x000fe4000001162d */
[----:B------:R-:W-:Y:S02]  /*37c90*/  SHF.R.U32.HI R127, RZ, 0x8, R47 ;  /* 0x00000008ff7f7819 */ /* 0x000fe4000001162f */
[----:B------:R-:W-:Y:S01]  /*37ca0*/  LOP3.LUT R124, R47, 0xff, RZ, 0xc0, !PT ;  /* 0x000000ff2f7c7812 */ /* 0x000fe200078ec0ff */
[----:B------:R-:W-:Y:S01]  /*37cb0*/  IMAD.SHL.U32 R32, R32, 0x1000000, RZ ;  /* 0x0100000020207824 */ /* 0x000fe200078e00ff */
[----:B------:R-:W-:Y:S02]  /*37cc0*/  LOP3.LUT R127, R127, 0xff, RZ, 0xc0, !PT ;  /* 0x000000ff7f7f7812 */ /* 0x000fe400078ec0ff */
[----:B------:R-:W-:Y:S02]  /*37cd0*/  LOP3.LUT R123, R123, 0xff0000, R44, 0xf8, !PT ;  /* 0x00ff00007b7b7812 */ /* 0x000fe400078ef82c */
[----:B------:R-:W-:-:S02]  /*37ce0*/  LOP3.LUT R121, R121, R32, RZ, 0xfc, !PT ;  /* 0x0000002079797212 */ /* 0x000fc400078efcff */
[----:B------:R-:W-:Y:S02]  /*37cf0*/  PRMT R124, R127, 0x7604, R124 ;  /* 0x000076047f7c7816 */ /* 0x000fe4000000007c */
[----:B------:R-:W-:Y:S02]  /*37d00*/  SHF.R.U32.HI R127, RZ, 0x10, R47 ;  /* 0x00000010ff7f7819 */ /* 0x000fe4000001162f */
[----:B------:R-:W-:Y:S02]  /*37d10*/  LOP3.LUT R116, R123, 0xff000000, R44, 0xf8, !PT ;  /* 0xff0000007b747812 */ /* 0x000fe400078ef82c */
[----:B------:R-:W-:Y:S01]  /*37d20*/  LOP3.LUT R45, R76, R33, RZ, 0xfc, !PT ;  /* 0x000000214c2d7212 */ /* 0x000fe200078efcff */
[----:B------:R-:W-:Y:S01]  /*37d30*/  IMAD.U32 R127, R127, 0x10000, RZ ;  /* 0x000100007f7f7824 */ /* 0x000fe200078e00ff */
[----:B------:R-:W-:Y:S02]  /*37d40*/  F2FP.F16.E4M3.UNPACK_B R44, R77 ;  /* 0x0000004dff2c723e */ /* 0x000fe400020006ff */
[----:B------:R-:W-:-:S02]  /*37d50*/  F2FP.F16.E4M3.UNPACK_B R122, R121 ;  /* 0x00000079ff7a723e */ /* 0x000fc400020006ff */
[----:B------:R-:W-:Y:S01]  /*37d60*/  SHF.R.U32.HI R123, RZ, 0x18, R47 ;  /* 0x00000018ff7b7819 */ /* 0x000fe2000001162f */
[----:B------:R-:W-:Y:S01]  /*37d70*/  HADD2.F32 R32, -RZ, R44.H0_H0 ;  /* 0x2000002cff207230 */ /* 0x000fe20000004100 */
[----:B------:R-:W-:Y:S01]  /*37d80*/  SHF.R.U32.HI R126, RZ, 0x18, R35 ;  /* 0x00000018ff7e7819 */ /* 0x000fe20000011623 */
[----:B------:R-:W-:Y:S01]  /*37d90*/  HADD2.F32 R76, -RZ, R122.H0_H0 ;  /* 0x2000007aff4c7230 */ /* 0x000fe20000004100 */
[----:B------:R-:W-:Y:S01]  /*37da0*/  F2FP.F16.E4M3.UNPACK_B R47, R45 ;  /* 0x0000002dff2f723e */ /* 0x000fe200020006ff */
[----:B------:R-:W-:Y:S01]  /*37db0*/  IMAD.SHL.U32 R123, R123, 0x1000000, RZ ;  /* 0x010000007b7b7824 */ /* 0x000fe200078e00ff */
[--C-:B------:R-:W-:Y:S01]  /*37dc0*/  LOP3.LUT R119, R119, 0xff0000, R34.reuse, 0xf8, !PT ;  /* 0x00ff000077777812 */ /* 0x100fe200078ef822 */
[----:B------:R-:W-:Y:S01]  /*37dd0*/  HADD2.F32 R44, -RZ, R44.H1_H1 ;  /* 0x3000002cff2c7230 */ /* 0x000fe20000004100 */
[----:B------:R-:W-:Y:S01]  /*37de0*/  F2FP.F16.E4M3.UNPACK_B R35, R114 ;  /* 0x00000072ff23723e */ /* 0x000fe200020006ff */
[----:B------:R-:W-:Y:S01]  /*37df0*/  HADD2.F32 R75, -RZ, R47.H0_H0 ;  /* 0x2000002fff4b7230 */ /* 0x000fe20000004100 */
[----:B------:R-:W-:Y:S01]  /*37e00*/  LOP3.LUT R34, R119, 0xff000000, R34, 0xf8, !PT ;  /* 0xff00000077227812 */ /* 0x000fe200078ef822 */
[----:B------:R-:W-:Y:S01]  /*37e10*/  IMAD.SHL.U32 R119, R126, 0x1000000, RZ ;  /* 0x010000007e777824 */ /* 0x000fe200078e00ff */
[--C-:B------:R-:W-:Y:S01]  /*37e20*/  LOP3.LUT R125, R125, 0xff0000, R46.reuse, 0xf8, !PT ;  /* 0x00ff00007d7d7812 */ /* 0x100fe200078ef82e */
[--C-:B------:R-:W-:Y:S01]  /*37e30*/  HADD2.F32 R33, -RZ, R35.reuse.H0_H0 ;  /* 0x20000023ff217230 */ /* 0x100fe20000004100 */
[----:B------:R-:W-:Y:S01]  /*37e40*/  LOP3.LUT R124, R124, 0xff0000, R127, 0xf8, !PT ;  /* 0x00ff00007c7c7812 */ /* 0x000fe200078ef87f */
[CC--:B------:R-:W-:Y:S01]  /*37e50*/  FMUL.FTZ R126, R32.reuse, R76.reuse ;  /* 0x0000004c207e7220 */ /* 0x0c0fe20000410000 */
[----:B------:R-:W-:Y:S01]  /*37e60*/  LOP3.LUT R46, R125, 0xff000000, R46, 0xf8, !PT ;  /* 0xff0000007d2e7812 */ /* 0x000fe200078ef82e */
[----:B------:R-:W-:Y:S01]  /*37e70*/  FMUL.FTZ R127, R32, R75 ;  /* 0x0000004b207f7220 */ /* 0x000fe20000410000 */
[----:B------:R-:W-:Y:S01]  /*37e80*/  LOP3.LUT R125, R124, R123, RZ, 0xfc, !PT ;  /* 0x0000007b7c7d7212 */ /* 0x000fe200078efcff */
[C---:B------:R-:W-:Y:S01]  /*37e90*/  FFMA.FTZ R32, R33.reuse, R75, -R126 ;  /* 0x0000004b21207223 */ /* 0x040fe2000001087e */
[----:B------:R-:W-:Y:S01]  /*37ea0*/  F2FP.F16.E4M3.UNPACK_B R77, R77.H1 ;  /* 0x0000004dff4d723e */ /* 0x000fe200030006ff */
[----:B------:R-:W-:Y:S01]  /*37eb0*/  FFMA.FTZ R33, R33, R76, R127 ;  /* 0x0000004c21217223 */ /* 0x000fe2000001007f */
[----:B------:R-:W-:Y:S01]  /*37ec0*/  F2FP.F16.E4M3.UNPACK_B R123, R121.H1 ;  /* 0x00000079ff7b723e */ /* 0x000fe200030006ff */
[----:B------:R-:W-:Y:S01]  /*37ed0*/  HADD2.F32 R121, -RZ, R122.H1_H1 ;  /* 0x3000007aff797230 */ /* 0x000fe20000004100 */
[----:B------:R-:W-:Y:S01]  /*37ee0*/  F2FP.F16.E4M3.UNPACK_B R75, R45.H1 ;  /* 0x0000002dff4b723e */ /* 0x000fe200030006ff */
[----:B------:R-:W-:Y:S01]  /*37ef0*/  HADD2.F32 R76, -RZ, R35.H1_H1 ;  /* 0x30000023ff4c7230 */ /* 0x000fe20000004100 */
[----:B------:R-:W-:Y:S01]  /*37f00*/  F2FP.F16.E4M3.UNPACK_B R114, R114.H1 ;  /* 0x00000072ff72723e */ /* 0x000fe200030006ff */
[----:B------:R-:W-:Y:S01]  /*37f10*/  HADD2.F32 R47, -RZ, R47.H1_H1 ;  /* 0x3000002fff2f7230 */ /* 0x000fe20000004100 */
[----:B------:R-:W-:Y:S01]  /*37f20*/  LOP3.LUT R119, R120, R119, RZ, 0xfc, !PT ;  /* 0x0000007778777212 */ /* 0x000fe200078efcff */
[----:B------:R-:W-:-:S02]  /*37f30*/  HADD2.F32 R35, -RZ, R77.H0_H0 ;  /* 0x2000004dff237230 */ /* 0x000fc40000004100 */
[C---:B------:R-:W-:Y:S01]  /*37f40*/  FMUL.FTZ R127, R44.reuse, R121 ;  /* 0x000000792c7f7220 */ /* 0x040fe20000410000 */
[----:B------:R-:W-:Y:S02]  /*37f50*/  HADD2.F32 R122, -RZ, R123.H0_H0 ;  /* 0x2000007bff7a7230 */ /* 0x000fe40000004100 */
        /* <DEDUP_REMOVED lines=9> */
[----:B------:R-:W-:Y:S01]  /*37ff0*/  F2FP.F16.E4M3.UNPACK_B R121, R118 ;  /* 0x00000076ff79723e */ /* 0x000fe200020006ff */
[----:B------:R-:W-:Y:S01]  /*38000*/  FFMA.FTZ R45, R45, R122, R129 ;  /* 0x0000007a2d2d7223 */ /* 0x000fe20000010081 */
[----:B------:R-:W-:Y:S01]  /*38010*/  F2FP.F16.E4M3.UNPACK_B R127, R125 ;  /* 0x0000007dff7f723e */ /* 0x000fe200020006ff */
[----:B------:R-:W-:Y:S01]  /*38020*/  HADD2.F32 R122, -RZ, R75.H1_H1 ;  /* 0x3000004bff7a7230 */ /* 0x000fe20000004100 */
[----:B------:R-:W-:Y:S01]  /*38030*/  F2FP.F16.E4M3.UNPACK_B R124, R119 ;  /* 0x00000077ff7c723e */ /* 0x000fe200020006ff */
[----:B------:R-:W-:Y:S01]  /*38040*/  HADD2.F32 R75, -RZ, R121.H0_H0 ;  /* 0x20000079ff4b7230 */ /* 0x000fe20000004100 */
[----:B------:R-:W-:Y:S01]  /*38050*/  F2FP.F16.E4M3.UNPACK_B R120, R117 ;  /* 0x00000075ff78723e */ /* 0x000fe200020006ff */
[----:B------:R-:W-:-:S02]  /*38060*/  HADD2.F32 R128, -RZ, R127.H0_H0 ;  /* 0x2000007fff807230 */ /* 0x000fc40000004100 */
[----:B------:R-:W-:Y:S02]  /*38070*/  HADD2.F32 R47, -RZ, R77.H1_H1 ;  /* 0x3000004dff2f7230 */ /* 0x000fe40000004100 */
[----:B------:R-:W-:Y:S02]  /*38080*/  HADD2.F32 R126, -RZ, R124.H0_H0 ;  /* 0x2000007cff7e7230 */ /* 0x000fe40000004100 */
[----:B------:R-:W-:Y:S01]  /*38090*/  FMUL.FTZ R132, R75, R128 ;  /* 0x000000804b847220 */ /* 0x000fe20000410000 */
[----:B------:R-:W-:Y:S02]  /*380a0*/  HADD2.F32 R77, -RZ, R120.H0_H0 ;  /* 0x20000078ff4d7230 */ /* 0x000fe40000004100 */
[----:B------:R-:W-:Y:S01]  /*380b0*/  FMUL.FTZ R129, R47, R123 ;  /* 0x0000007b2f817220 */ /* 0x000fe20000410000 */
[----:B------:R-:W-:Y:S02]  /*380c0*/  HADD2.F32 R114, -RZ, R114.H1_H1 ;  /* 0x30000072ff727230 */ /* 0x000fe40000004100 */
[----:B------:R-:W-:Y:S01]  /*380d0*/  FMUL.FTZ R131, R75, R126 ;  /* 0x0000007e4b837220 */ /* 0x000fe20000410000 */
[----:B------:R-:W-:Y:S01]  /*380e0*/  FMUL.FTZ R130, R47, R122 ;  /* 0x0000007a2f827220 */ /* 0x000fe20000410000 */
[----:B------:R-:W-:Y:S01]  /*380f0*/  FFMA.FTZ R75, R77, R126, -R132 ;  /* 0x0000007e4d4b7223 */ /* 0x000fe20000010884 */
[----:B------:R-:W-:-:S02]  /*38100*/  HADD2.F32 R127, -RZ, R127.H1_H1 ;  /* 0x3000007fff7f7230 */ /* 0x000fc40000004100 */
[C---:B------:R-:W-:Y:S01]  /*38110*/  FFMA.FTZ R47, R114.reuse, R122, -R129 ;  /* 0x0000007a722f7223 */ /* 0x040fe20000010881 */
[----:B------:R-:W-:Y:S01]  /*38120*/  FFMA.FTZ R77, R77, R128, R131 ;  /* 0x000000804d4d7223 */ /* 0x000fe20000010083 */
[----:B------:R-:W-:Y:S01]  /*38130*/  F2FP.F16.E4M3.UNPACK_B R122, R118.H1 ;  /* 0x00000076ff7a723e */ /* 0x000fe200030006ff */
[----:B------:R-:W-:Y:S01]  /*38140*/  FFMA.FTZ R114, R114, R123, R130 ;  /* 0x0000007b72727223 */ /* 0x000fe20000010082 */
[----:B------:R-:W-:Y:S01]  /*38150*/  F2FP.F16.E4M3.UNPACK_B R131, R125.H1 ;  /* 0x0000007dff83723e */ /* 0x000fe200030006ff */
[----:B------:R-:W-:Y:S01]  /*38160*/  HADD2.F32 R123, -RZ, R121.H1_H1 ;  /* 0x30000079ff7b7230 */ /* 0x000fe20000004100 */
[----:B------:R-:W-:Y:S01]  /*38170*/  F2FP.F16.E4M3.UNPACK_B R125, R119.H1 ;  /* 0x00000077ff7d723e */ /* 0x000fe200030006ff */
[----:B------:R-:W-:Y:S01]  /*38180*/  HADD2.F32 R124, -RZ, R124.H1_H1 ;  /* 0x3000007cff7c7230 */ /* 0x000fe20000004100 */
[----:B------:R-:W-:Y:S01]  /*38190*/  F2FP.F16.E4M3.UNPACK_B R121, R117.H1 ;  /* 0x00000075ff79723e */ /* 0x000fe200030006ff */
[----:B------:R-:W-:Y:S02]  /*381a0*/  HADD2.F32 R117, -RZ, R122.H0_H0 ;  /* 0x2000007aff757230 */ /* 0x000fe40000004100 */
[----:B------:R-:W-:Y:S01]  /*381b0*/  FMUL.FTZ R129, R123, R127 ;  /* 0x0000007f7b817220 */ /* 0x000fe20000410000 */
[----:B------:R-:W-:-:S02]  /*381c0*/  HADD2.F32 R128, -RZ, R131.H0_H0 ;  /* 0x20000083ff807230 */ /* 0x000fc40000004100 */
[----:B------:R-:W-:Y:S01]  /*381d0*/  FMUL.FTZ R130, R123, R124 ;  /* 0x0000007c7b827220 */ /* 0x000fe20000410000 */
[----:B------:R-:W-:Y:S01]  /*381e0*/  HADD2.F32 R120, -RZ, R120.H1_H1 ;  /* 0x30000078ff787230 */ /* 0x000fe20000004100 */
[----:B------:R-:W-:Y:S01]  /*381f0*/  F2FP.SATFINITE.E4M3.F32.PACK_AB_MERGE_C R44, R47, R44, RZ ;  /* 0x0000002c2f2c723e */ /* 0x000fe200048070ff */
[----:B------:R-:W-:Y:S02]  /*38200*/  HADD2.F32 R126, -RZ, R125.H0_H0 ;  /* 0x2000007dff7e7230 */ /* 0x000fe40000004100 */
[C---:B------:R-:W-:Y:S01]  /*38210*/  FMUL.FTZ R132, R117.reuse, R128 ;  /* 0x0000008075847220 */ /* 0x040fe20000410000 */
[----:B------:R-:W-:Y:S02]  /*38220*/  HADD2.F32 R119, -RZ, R121.H0_H0 ;  /* 0x20000079ff777230 */ /* 0x000fe40000004100 */
[C---:B------:R-:W-:Y:S01]  /*38230*/  FFMA.FTZ R118, R120.reuse, R124, -R129 ;  /* 0x0000007c78767223 */ /* 0x040fe20000010881 */
[----:B------:R-:W-:Y:S01]  /*38240*/  FFMA.FTZ R120, R120, R127, R130 ;  /* 0x0000007f78787223 */ /* 0x000fe20000010082 */
[-C--:B------:R-:W-:Y:S01]  /*38250*/  FMUL.FTZ R123, R117, R126.reuse ;  /* 0x0000007e757b7220 */ /* 0x080fe20000410000 */
[----:B------:R-:W-:Y:S01]  /*38260*/  F2FP.F16.E4M3.UNPACK_B R127, R73.H1 ;  /* 0x00000049ff7f723e */ /* 0x000fe200030006ff */
[C---:B------:R-:W-:Y:S01]  /*38270*/  FFMA.FTZ R117, R119.reuse, R126, -R132 ;  /* 0x0000007e77757223 */ /* 0x040fe20000010884 */
[----:B------:R-:W-:Y:S01]  /*38280*/  F2FP.F16.E4M3.UNPACK_B R130, R116.H1 ;  /* 0x00000074ff82723e */ /* 0x000fe200030006ff */
[----:B------:R-:W-:Y:S01]  /*38290*/  FFMA.FTZ R119, R119, R128, R123 ;  /* 0x0000008077777223 */ /* 0x000fe2000001007b */
[----:B------:R-:W-:Y:S01]  /*382a0*/  F2FP.F16.E4M3.UNPACK_B R129, R79.H1 ;  /* 0x0000004fff81723e */ /* 0x000fe200030006ff */
[----:B------:R-:W-:Y:S01]  /*382b0*/  HADD2.F32 R128, -RZ, R125.H1_H1 ;  /* 0x3000007dff807230 */ /* 0x000fe20000004100 */
[----:B------:R-:W-:Y:S01]  /*382c0*/  F2FP.F16.E4M3.UNPACK_B R125, R72.H1 ;  /* 0x00000048ff7d723e */ /* 0x000fe200030006ff */
[----:B------:R-:W-:Y:S01]  /*382d0*/  HADD2.F32 R124, -RZ, R122.H1_H1 ;  /* 0x3000007aff7c7230 */ /* 0x000fe20000004100 */
[----:B------:R-:W-:Y:S01]  /*382e0*/  F2FP.F16.E4M3.UNPACK_B R73, R73 ;  /* 0x00000049ff49723e */ /* 0x000fe200020006ff */
        /* <DEDUP_REMOVED lines=8> */
[----:B------:R-:W-:Y:S02]  /*38370*/  HADD2.F32 R121, -RZ, R121.H1_H1 ;  /* 0x30000079ff797230 */ /* 0x000fe40000004100 */
[C---:B------:R-:W-:Y:S01]  /*38380*/  FMUL.FTZ R134, R122.reuse, R131 ;  /* 0x000000837a867220 */ /* 0x040fe20000410000 */
[----:B------:R-:W-:Y:S02]  /*38390*/  HADD2.F32 R123, -RZ, R125.H0_H0 ;  /* 0x2000007dff7b7230 */ /* 0x000fe40000004100 */
[----:B------:R-:W-:Y:S01]  /*383a0*/  FMUL.FTZ R136, R122, R126 ;  /* 0x0000007e7a887220 */ /* 0x000fe20000410000 */
[----:B------:R-:W-:Y:S01]  /*383b0*/  F2FP.SATFINITE.E4M3.F32.PACK_AB_MERGE_C R33, R76, R33, R45 ;  /* 0x000000214c21723e */ /* 0x000fe2000480702d */
[C---:B------:R-:W-:Y:S01]  /*383c0*/  FFMA.FTZ R122, R121.reuse, R128, -R138 ;  /* 0x00000080797a7223 */ /* 0x040fe2000001088a */
[----:B------:R-:W-:Y:S01]  /*383d0*/  FFMA.FTZ R124, R121, R132, R133 ;  /* 0x00000084797c7223 */ /* 0x000fe20000010085 */
[C---:B------:R-:W-:Y:S01]  /*383e0*/  FFMA.FTZ R121, R123.reuse, R126, -R134 ;  /* 0x0000007e7b797223 */ /* 0x040fe20000010886 */
[----:B------:R-:W-:Y:S01]  /*383f0*/  FFMA.FTZ R123, R123, R131, R136 ;  /* 0x000000837b7b7223 */ /* 0x000fe20000010088 */
[----:B------:R-:W-:Y:S01]  /*38400*/  HADD2.F32 R128, -RZ, R127.H1_H1 ;  /* 0x3000007fff807230 */ /* 0x000fe20000004100 */
[----:B------:R-:W-:Y:S01]  /*38410*/  F2FP.SATFINITE.E4M3.F32.PACK_AB_MERGE_C R117, R122, R117, RZ ;  /* 0x000000757a75723e */ /* 0x000fe200048070ff */
[----:B------:R-:W-:Y:S01]  /*38420*/  HADD2.F32 R133, -RZ, R130.H1_H1 ;  /* 0x30000082ff857230 */ /* 0x000fe20000004100 */
[----:B------:R-:W-:Y:S01]  /*38430*/  F2FP.F16.E4M3.UNPACK_B R130, R116 ;  /* 0x00000074ff82723e */ /* 0x000fe200020006ff */
[----:B------:R-:W-:Y:S01]  /*38440*/  HADD2.F32 R131, -RZ, R129.H1_H1 ;  /* 0x30000081ff837230 */ /* 0x000fe20000004100 */
[----:B------:R-:W-:Y:S01]  /*38450*/  F2FP.F16.E4M3.UNPACK_B R129, R79 ;  /* 0x0000004fff81723e */ /* 0x000fe200020006ff */
[----:B------:R-:W-:Y:S01]  /*38460*/  HADD2.F32 R126, -RZ, R125.H1_H1 ;  /* 0x3000007dff7e7230 */ /* 0x000fe20000004100 */
[----:B------:R-:W-:Y:S01]  /*38470*/  F2FP.F16.E4M3.UNPACK_B R125, R72 ;  /* 0x00000048ff7d723e */ /* 0x000fe200020006ff */
        /* <DEDUP_REMOVED lines=15> */
[----:B------:R-:W-:Y:S02]  /*38570*/  HADD2.F32 R127, -RZ, R129.H1_H1 ;  /* 0x30000081ff7f7230 */ /* 0x000fe40000004100 */
[----:B------:R-:W-:Y:S01]  /*38580*/  FMUL.FTZ R128, R126, R133 ;  /* 0x000000857e807220 */ /* 0x000fe20000410000 */
[----:B------:R-:W-:-:S02]  /*38590*/  F2FP.F16.E4M3.UNPACK_B R129, R78.H1 ;  /* 0x0000004eff81723e */ /* 0x000fc400030006ff */
[----:B------:R-:W-:Y:S01]  /*385a0*/  F2FP.F16.E4M3.UNPACK_B R134, R46.H1 ;  /* 0x0000002eff86723e */ /* 0x000fe200030006ff */
[-C--:B------:R-:W-:Y:S01]  /*385b0*/  FMUL.FTZ R132, R126, R127.reuse ;  /* 0x0000007f7e847220 */ /* 0x080fe20000410000 */
[C---:B------:R-:W-:Y:S01]  /*385c0*/  FFMA.FTZ R126, R125.reuse, R127, -R128 ;  /* 0x0000007f7d7e7223 */ /* 0x040fe20000010880 */
        /* <DEDUP_REMOVED lines=8> */
[CC--:B------:R-:W-:Y:S01]  /*38650*/  FMUL.FTZ R138, R130.reuse, R135.reuse ;  /* 0x00000087828a7220 */ /* 0x0c0fe20000410000 */
[----:B------:R-:W-:Y:S01]  /*38660*/  HADD2.F32 R129, -RZ, R129.H1_H1 ;  /* 0x30000081ff817230 */ /* 0x000fe20000004100 */
[----:B------:R-:W-:Y:S01]  /*38670*/  F2FP.F16.E4M3.UNPACK_B R34, R34 ;  /* 0x00000022ff22723e */ /* 0x000fe200020006ff */
[----:B------:R-:W-:Y:S02]  /*38680*/  HADD2.F32 R136, -RZ, R134.H1_H1 ;  /* 0x30000086ff887230 */ /* 0x000fe40000004100 */
[-C--:B------:R-:W-:Y:S01]  /*38690*/  FMUL.FTZ R130, R130, R132.reuse ;  /* 0x0000008482827220 */ /* 0x080fe20000410000 */
[----:B------:R-:W-:Y:S02]  /*386a0*/  HADD2.F32 R134, -RZ, R131.H1_H1 ;  /* 0x30000083ff867230 */ /* 0x000fe40000004100 */
[----:B------:R-:W-:Y:S01]  /*386b0*/  FFMA.FTZ R138, R125, R132, -R138 ;  /* 0x000000847d8a7223 */ /* 0x000fe2000001088a */
[----:B------:R-:W-:Y:S02]  /*386c0*/  HADD2.F32 R127, -RZ, R127.H1_H1 ;  /* 0x3000007fff7f7230 */ /* 0x000fe40000004100 */
[----:B------:R-:W-:Y:S01]  /*386d0*/  FMUL.FTZ R132, R129, R136 ;  /* 0x0000008881847220 */ /* 0x000fe20000410000 */
[----:B------:R-:W-:Y:S01]  /*386e0*/  FFMA.FTZ R130, R125, R135, R130 ;  /* 0x000000877d827223 */ /* 0x000fe20000010082 */
[----:B------:R-:W-:Y:S01]  /*386f0*/  FMUL.FTZ R129, R129, R134 ;  /* 0x0000008681817220 */ /* 0x000fe20000410000 */
[----:B------:R-:W-:Y:S01]  /*38700*/  F2FP.F16.E4M3.UNPACK_B R74, R74 ;  /* 0x0000004aff4a723e */ /* 0x000fe200020006ff */
[----:B------:R-:W-:Y:S01]  /*38710*/  FFMA.FTZ R137, R127, R134, -R132 ;  /* 0x000000867f897223 */ /* 0x000fe20000010884 */
[----:B------:R-:W-:-:S02]  /*38720*/  HADD2.F32 R125, -RZ, R34.H0_H0 ;  /* 0x20000022ff7d7230 */ /* 0x000fc40000004100 */
[----:B------:R-:W-:Y:S01]  /*38730*/  FFMA.FTZ R139, R127, R136, R129 ;  /* 0x000000887f8b7223 */ /* 0x000fe20000010081 */
[----:B------:R-:W-:Y:S01]  /*38740*/  F2FP.F16.E4M3.UNPACK_B R129, R46 ;  /* 0x0000002eff81723e */ /* 0x000fe200020006ff */
[--C-:B------:R-:W-:Y:S01]  /*38750*/  HADD2.F32 R46, -RZ, R78.reuse.H0_H0 ;  /* 0x2000004eff2e7230 */ /* 0x100fe20000004100 */
[----:B------:R-:W-:Y:S01]  /*38760*/  F2FP.SATFINITE.E4M3.F32.PACK_AB_MERGE_C R119, R124, R119, RZ ;  /* 0x000000777c77723e */ /* 0x000fe200048070ff */
[----:B------:R-:W-:Y:S01]  /*38770*/  HADD2.F32 R78, -RZ, R78.H1_H1 ;  /* 0x3000004eff4e7230 */ /* 0x000fe20000004100 */
[----:B------:R-:W-:Y:S01]  /*38780*/  F2FP.SATFINITE.E4M3.F32.PACK_AB_MERGE_C R72, R72, R121, RZ ;  /* 0x000000794848723e */ /* 0x000fe200048070ff */
[--C-:B------:R-:W-:Y:S01]  /*38790*/  HADD2.F32 R131, -RZ, R129.reuse.H0_H0 ;  /* 0x20000081ff837230 */ /* 0x100fe20000004100 */
[----:B------:R-:W-:Y:S01]  /*387a0*/  F2FP.SATFINITE.E4M3.F32.PACK_AB_MERGE_C R116, R116, R123, RZ ;  /* 0x0000007b7474723e */ /* 0x000fe200048070ff */
[----:B------:R-:W-:Y:S01]  /*387b0*/  HADD2.F32 R129, -RZ, R129.H1_H1 ;  /* 0x30000081ff817230 */ /* 0x000fe20000004100 */
[----:B------:R-:W-:Y:S01]  /*387c0*/  F2FP.SATFINITE.E4M3.F32.PACK_AB_MERGE_C R119, R120, R77, R119 ;  /* 0x0000004d7877723e */ /* 0x000fe20004807077 */
[----:B------:R-:W-:-:S02]  /*387d0*/  HADD2.F32 R127, -RZ, R34.H1_H1 ;  /* 0x30000022ff7f7230 */ /* 0x000fc40000004100 */
[C---:B------:R-:W-:Y:S01]  /*387e0*/  FMUL.FTZ R133, R46.reuse, R131 ;  /* 0x000000832e857220 */ /* 0x040fe20000410000 */
        /* <DEDUP_REMOVED lines=9> */
[----:B------:R-:W-:Y:S01]  /*38880*/  F2FP.SATFINITE.E4M3.F32.PACK_AB_MERGE_C R137, R137, R138, RZ ;  /* 0x0000008a8989723e */ /* 0x000fe200048070ff */
[----:B------:R-:W-:Y:S01]  /*38890*/  IMAD.MOV.U32 R77, RZ, RZ, R33 ;  /* 0x000000ffff4d7224 */ /* 0x000fe200078e0021 */
[----:B------:R-:W-:-:S02]  /*388a0*/  F2FP.SATFINITE.E4M3.F32.PACK_AB_MERGE_C R130, R139, R130, RZ ;  /* 0x000000828b82723e */ /* 0x000fc400048070ff */
[----:B------:R-:W-:Y:S01]  /*388b0*/  F2FP.SATFINITE.E4M3.F32.PACK_AB_MERGE_C R72, R126, R73, R72 ;  /* 0x000000497e48723e */ /* 0x000fe20004807048 */
[----:B------:R-:W-:Y:S01]  /*388c0*/  IMAD.MOV.U32 R73, RZ, RZ, R35 ;  /* 0x000000ffff497224 */ /* 0x000fe200078e0023 */
[----:B------:R-:W-:Y:S01]  /*388d0*/  F2FP.SATFINITE.E4M3.F32.PACK_AB_MERGE_C R76, R128, R79, R116 ;  /* 0x0000004f804c723e */ /* 0x000fe20004807074 */
[----:B------:R-:W-:Y:S01]  /*388e0*/  IMAD.MOV.U32 R79, RZ, RZ, R119 ;  /* 0x000000ffff4f7224 */ /* 0x000fe200078e0077 */
[----:B------:R-:W-:Y:S02]  /*388f0*/  F2FP.SATFINITE.E4M3.F32.PACK_AB_MERGE_C R75, R118, R75, R117 ;  /* 0x0000004b764b723e */ /* 0x000fe40004807075 */
[----:B------:R-:W-:Y:S02]  /*38900*/  F2FP.SATFINITE.E4M3.F32.PACK_AB_MERGE_C R74, R34, R133, R137 ;  /* 0x00000085224a723e */ /* 0x000fe40004807089 */
[----:B------:R-:W-:-:S07]  /*38910*/  F2FP.SATFINITE.E4M3.F32.PACK_AB_MERGE_C R78, R129, R46, R130 ;  /* 0x0000002e814e723e */ /* 0x000fce0004807082 */
.L_x_4968:
[----:B------:R-:W-:Y:S05]  /*38920*/  BSYNC B4 ;  /* 0x0000000000047941 */ /* 0x000fea0003800000 */
.L_x_4967:
[C---:B------:R-:W-:Y:S02]  /*38930*/  R2UR UR4, R84.reuse ;  /* 0x00000000540472ca */ /* 0x040fe400000e0000 */
[C---:B------:R-:W-:Y:S02]  /*38940*/  R2UR UR5, R85.reuse ;  /* 0x00000000550572ca */ /* 0x040fe400000e0000 */
[----:B------:R-:W-:Y:S02]  /*38950*/  @!P1 R2UR UR6, R84 ;  /* 0x00000000540692ca */ /* 0x000fe400000e0000 */
[----:B------:R-:W-:Y:S02]  /*38960*/  @!P1 R2UR UR7, R85 ;  /* 0x00000000550792ca */ /* 0x000fe400000e0000 */
[----:B------:R-:W-:Y:S02]  /*38970*/  IADD3 R32, P2, P3, R86, R100, R115 ;  /* 0x0000006456207210 */ /* 0x000fe40007b5e073 */
[----:B------:R-:W-:-:S02]  /*38980*/  @!P1 SHF.R.S32.HI R35, RZ, 0x1f, R113 ;  /* 0x0000001fff239819 */ /* 0x000fc40000011471 */
[----:B------:R-:W-:Y:S02]  /*38990*/  @!P1 IADD3 R34, P4, P5, R86, R100, R113 ;  /* 0x0000006456229210 */ /* 0x000fe40007d9e071 */
[CC--:B------:R-:W-:Y:S02]  /*389a0*/  IADD3.X R33, R87.reuse, R109.reuse, R112, P2, P3 ;  /* 0x0000006d57217210 */ /* 0x0c0fe400017e6470 */
[----:B------:R-:W-:-:S03]  /*389b0*/  @!P1 IADD3.X R35, R87, R109, R35, P4, P5 ;  /* 0x0000006d57239210 */ /* 0x000fc600027ea423 */
[----:B-----5:R0:W-:Y:S04]  /*389c0*/  ST.E.128 desc[UR4][R32.64], R72 ;  /* 0x0000004820007985 */ /* 0x0201e8000c101d04 */
[----:B------:R0:W-:Y:S02]  /*389d0*/  @!P1 ST.E.128 desc[UR6][R34.64], R76 ;  /* 0x0000004c22009985 */ /* 0x0001e4000c101d06 */
.L_x_4966:
[----:B------:R-:W-:Y:S05]  /*389e0*/  BSYNC B3 ;  /* 0x0000000000037941 */ /* 0x000fea0003800000 */
.L_x_4965:
[----:B------:R-:W-:Y:S02]  /*389f0*/  R2UR UR4, R84 ;  /* 0x00000000540472ca */ /* 0x000fe400000e0000 */
[----:B------:R-:W-:-:S13]  /*38a00*/  R2UR UR5, R85 ;  /* 0x00000000550572ca */ /* 0x000fda00000e0000 */
[----:B0-----:R-:W2:Y:S01]  /*38a10*/  LD.E.U8 R32, desc[UR4][R94.64] ;  /* 0x000000045e207980 */ /* 0x001ea2000c101100 */
[----:B------:R-:W-:Y:S01]  /*38a20*/  BSSY B3, `(.L_x_4969) ;  /* 0x000013e000037945 */ /* 0x000fe20003800000 */
[----:B--2---:R-:W-:-:S13]  /*38a30*/  LOP3.LUT P1, RZ, R32, 0x2, RZ, 0xc0, !PT ;  /* 0x0000000220ff7812 */ /* 0x004fda000782c0ff */
[----:B------:R-:W-:Y:S05]  /*38a40*/  @!P1 BRA `(.L_x_4970) ;  /* 0x0000001000ec9947 */ /* 0x000fea0003800000 */
[----:B------:R-:W-:Y:S02]  /*38a50*/  R2UR UR4, R84 ;  /* 0x00000000540472ca */ /* 0x000fe400000e0000 */
[----:B------:R-:W-:-:S13]  /*38a60*/  R2UR UR5, R85 ;  /* 0x00000000550572ca */ /* 0x000fda00000e0000 */
[----:B------:R-:W2:Y:S01]  /*38a70*/  LD.E R32, desc[UR4][R92.64+0x4] ;  /* 0x000004045c207980 */ /* 0x000ea2000c101900 */
[----:B------:R-:W-:Y:S01]  /*38a80*/  VIADD R72, R107, 0x20 ;  /* 0x000000206b487836 */ /* 0x000fe20000000000 */
[----:B------:R-:W-:Y:S01]  /*38a90*/  SHF.R.S32.HI R45, RZ, 0x1f, R110 ;  /* 0x0000001fff2d7819 */ /* 0x000fe2000001146e */
[----:B------:R-:W-:Y:S01]  /*38aa0*/  IMAD.IADD R34, R102, 0x1, -R103 ;  /* 0x0000000166227824 */ /* 0x000fe200078e0a67 */
[----:B------:R-:W-:Y:S02]  /*38ab0*/  LEA.HI R44, R111, R111, RZ, 0x1 ;  /* 0x0000006f6f2c7211 */ /* 0x000fe400078f08ff */
[CC--:B------:R-:W-:Y:S02]  /*38ac0*/  LEA.HI R46, R45.reuse, R110.reuse, RZ, 0x4 ;  /* 0x0000006e2d2e7211 */ /* 0x0c0fe400078f20ff */
[----:B------:R-:W-:Y:S02]  /*38ad0*/  LEA.HI R45, R45, R110, RZ, 0x2 ;  /* 0x0000006e2d2d7211 */ /* 0x000fe400078f10ff */
[----:B------:R-:W-:Y:S01]  /*38ae0*/  LOP3.LUT R44, R44, 0x3fffffe, RZ, 0xc0, !PT ;  /* 0x03fffffe2c2c7812 */ /* 0x000fe200078ec0ff */
[----:B------:R-:W-:Y:S01]  /*38af0*/  IMAD.SHL.U32 R47, R46, 0x20, RZ ;  /* 0x000000202e2f7824 */ /* 0x000fe200078e00ff */
[----:B------:R-:W-:Y:S01]  /*38b00*/  R2UR UR6, R84 ;  /* 0x00000000540672ca */ /* 0x000fe200000e0000 */
[----:B------:R-:W-:Y:S01]  /*38b10*/  IMAD.SHL.U32 R45, R45, 0x20, RZ ;  /* 0x000000202d2d7824 */ /* 0x000fe200078e00ff */
[----:B------:R-:W-:Y:S01]  /*38b20*/  R2UR UR7, R85 ;  /* 0x00000000550772ca */ /* 0x000fe200000e0000 */
[----:B------:R-:W-:Y:S01]  /*38b30*/  IMAD.IADD R46, R111, 0x1, -R44 ;  /* 0x000000016f2e7824 */ /* 0x000fe200078e0a2c */
[----:B------:R-:W-:-:S02]  /*38b40*/  LOP3.LUT R47, R47, 0xfffffe00, RZ, 0xc0, !PT ;  /* 0xfffffe002f2f7812 */ /* 0x000fc400078ec0ff */
[----:B------:R-:W-:-:S03]  /*38b50*/  LOP3.LUT R45, R45, 0x180, RZ, 0xc0, !PT ;  /* 0x000001802d2d7812 */ /* 0x000fc600078ec0ff */
[----:B------:R-:W-:Y:S01]  /*38b60*/  IMAD R47, R46, 0x40, R47 ;  /* 0x000000402e2f7824 */ /* 0x000fe200078e022f */
[----:B------:R-:W-:Y:S01]  /*38b70*/  SHF.R.U32.HI R46, RZ, 0x3, R45 ;  /* 0x00000003ff2e7819 */ /* 0x000fe2000001162d */
[----:B------:R-:W-:Y:S01]  /*38b80*/  BSSY B4, `(.L_x_4971) ;  /* 0x000011c000047945 */ /* 0x000fe20003800000 */
[----:B--2---:R-:W-:-:S04]  /*38b90*/  LEA.HI R32, R32, R32, RZ, 0x1 ;  /* 0x0000002020207211 */ /* 0x004fc800078f08ff */
[----:B------:R-:W-:-:S04]  /*38ba0*/  SHF.R.S32.HI R75, RZ, 0x1, R32 ;  /* 0x00000001ff4b7819 */ /* 0x000fc80000011420 */
[----:B------:R-:W-:-:S04]  /*38bb0*/  ISETP.GE.AND P1, PT, R72, R75, PT ;  /* 0x0000004b4800720c */ /* 0x000fc80003f26270 */
[----:B------:R-:W-:Y:S02]  /*38bc0*/  SEL R33, R75, RZ, P1 ;  /* 0x000000ff4b217207 */ /* 0x000fe40000800000 */
[----:B------:R-:W-:-:S03]  /*38bd0*/  SEL R34, R103, R34, !P1 ;  /* 0x0000002267227207 */ /* 0x000fc60004800000 */
[----:B------:R-:W-:Y:S01]  /*38be0*/  IMAD.IADD R33, R72, 0x1, R33 ;  /* 0x0000000148217824 */ /* 0x000fe200078e0221 */
[----:B------:R-:W-:-:S04]  /*38bf0*/  SHF.R.S32.HI R35, RZ, 0x1f, R34 ;  /* 0x0000001fff237819 */ /* 0x000fc80000011422 */
[----:B------:R-:W-:Y:S02]  /*38c00*/  SHF.R.S32.HI R32, RZ, 0x1f, R33 ;  /* 0x0000001fff207819 */ /* 0x000fe40000011421 */
[----:B------:R-:W-:Y:S02]  /*38c10*/  LEA.HI R35, R35, R34, RZ, 0x5 ;  /* 0x0000002223237211 */ /* 0x000fe400078f28ff */
[CC--:B------:R-:W-:Y:S02]  /*38c20*/  LEA.HI R34, R32.reuse, R33.reuse, RZ, 0x4 ;  /* 0x0000002120227211 */ /* 0x0c0fe400078f20ff */
[----:B------:R-:W-:Y:S02]  /*38c30*/  LEA.HI R32, R32, R33, RZ, 0x6 ;  /* 0x0000002120207211 */ /* 0x000fe400078f30ff */
[----:B------:R-:W-:Y:S02]  /*38c40*/  SHF.R.S32.HI R74, RZ, 0x4, R34 ;  /* 0x00000004ff4a7819 */ /* 0x000fe40000011422 */
[----:B------:R-:W-:-:S02]  /*38c50*/  SHF.R.S32.HI R32, RZ, 0x6, R32 ;  /* 0x00000006ff207819 */ /* 0x000fc40000011420 */
[----:B------:R-:W-:Y:S02]  /*38c60*/  LEA.HI.SX32 R35, R35, R74, 0x1b ;  /* 0x0000004a23237211 */ /* 0x000fe400078fdaff */
[----:B------:R-:W-:Y:S01]  /*38c70*/  LOP3.LUT R34, R45, 0x30, R34, 0xf8, !PT ;  /* 0x000000302d227812 */ /* 0x000fe200078ef822 */
[----:B------:R-:W-:Y:S01]  /*38c80*/  IMAD R32, R32, 0x2800, R47 ;  /* 0x0000280020207824 */ /* 0x000fe200078e022f */
[----:B------:R-:W-:Y:S01]  /*38c90*/  SHF.R.S32.HI R44, RZ, 0x1f, R35 ;  /* 0x0000001fff2c7819 */ /* 0x000fe20000011423 */
[----:B------:R-:W-:Y:S01]  /*38ca0*/  IMAD.SHL.U32 R73, R35, 0x10, RZ ;  /* 0x0000001023497824 */ /* 0x000fe200078e00ff */
[----:B------:R-:W-:Y:S02]  /*38cb0*/  LOP3.LUT R33, R34, R46, RZ, 0x3c, !PT ;  /* 0x0000002e22217212 */ /* 0x000fe400078e3cff */
[----:B------:R-:W-:Y:S02]  /*38cc0*/  LEA.HI R44, R44, R35, RZ, 0x2 ;  /* 0x000000232c2c7211 */ /* 0x000fe400078f10ff */
[----:B------:R-:W-:Y:S01]  /*38cd0*/  LOP3.LUT R35, R45, 0x30, R73, 0xf8, !PT ;  /* 0x000000302d237812 */ /* 0x000fe200078ef849 */
[----:B------:R-:W-:Y:S01]  /*38ce0*/  IMAD.IADD R32, R32, 0x1, R33 ;  /* 0x0000000120207824 */ /* 0x000fe200078e0221 */
[----:B------:R-:W-:-:S02]  /*38cf0*/  SHF.R.S32.HI R44, RZ, 0x2, R44 ;  /* 0x00000002ff2c7819 */ /* 0x000fc4000001142c */
[----:B------:R-:W-:Y:S02]  /*38d00*/  LOP3.LUT R35, R35, R46, RZ, 0x3c, !PT ;  /* 0x0000002e23237212 */ /* 0x000fe400078e3cff */
[----:B------:R-:W-:Y:S01]  /*38d10*/  IADD3 R32, P1, P2, R96, R32, R105 ;  /* 0x0000002060207210 */ /* 0x000fe20007a3e069 */
[----:B------:R-:W-:-:S03]  /*38d20*/  IMAD R44, R44, 0x2800, R47 ;  /* 0x000028002c2c7824 */ /* 0x000fc600078e022f */
[----:B------:R-:W-:Y:S01]  /*38d30*/  IADD3.X R33, R97, RZ, R106, P1, P2 ;  /* 0x000000ff61217210 */ /* 0x000fe20000fe446a */
[----:B------:R-:W-:Y:S01]  /*38d40*/  IMAD.IADD R44, R44, 0x1, R35 ;  /* 0x000000012c2c7824 */ /* 0x000fe200078e0223 */
[----:B------:R-:W-:-:S04]  /*38d50*/  ISETP.GE.AND P2, PT, R72, R75, PT ;  /* 0x0000004b4800720c */ /* 0x000fc80003f46270 */
[----:B------:R-:W-:Y:S01]  /*38d60*/  IADD3 R44, P3, P4, R96, R44, R105 ;  /* 0x0000002c602c7210 */ /* 0x000fe20007c7e069 */
[----:B------:R-:W5:Y:S03]  /*38d70*/  LD.E.128 R32, desc[UR4][R32.64] ;  /* 0x0000000420207980 */ /* 0x000f66000c101d00 */
[----:B------:R-:W-:Y:S01]  /*38d80*/  IADD3.X R45, R97, RZ, R106, P3, P4 ;  /* 0x000000ff612d7210 */ /* 0x000fe20001fe846a */
[----:B------:R-:W-:Y:S01]  /*38d90*/  IMAD.SHL.U32 R75, R74, 0x10, RZ ;  /* 0x000000104a4b7824 */ /* 0x000fe200078e00ff */
[----:B------:R-:W-:-:S04]  /*38da0*/  ISETP.GE.AND P1, PT, R73, R102, PT ;  /* 0x000000664900720c */ /* 0x000fc80003f26270 */
[----:B------:R-:W5:Y:S01]  /*38db0*/  LD.E.128 R44, desc[UR6][R44.64] ;  /* 0x000000062c2c7980 */ /* 0x000f62000c101d00 */
[----:B------:R-:W-:Y:S01]  /*38dc0*/  SHF.R.S32.HI R72, RZ, 0x1f, R75 ;  /* 0x0000001fff487819 */ /* 0x000fe2000001144b */
[----:B------:R-:W-:Y:S07]  /*38dd0*/  @P2 BRA `(.L_x_4972) ;  /* 0x0000000c00d82947 */ /* 0x000fee0003800000 */
[----:B-----5:R-:W-:Y:S01]  /*38de0*/  IMAD.MOV.U32 R77, RZ, RZ, R35 ;  /* 0x000000ffff4d7224 */ /* 0x020fe200078e0023 */
[----:B------:R-:W-:Y:S02]  /*38df0*/  SHF.R.U32.HI R35, RZ, 0x8, R28 ;  /* 0x00000008ff237819 */ /* 0x000fe4000001161c */
[----:B------:R-:W-:Y:S02]  /*38e00*/  SHF.R.U32.HI R76, RZ, 0x8, R29 ;  /* 0x00000008ff4c7819 */ /* 0x000fe4000001161d */
[----:B------:R-:W-:Y:S02]  /*38e10*/  LOP3.LUT R74, R28, 0xff, RZ, 0xc0, !PT ;  /* 0x000000ff1c4a7812 */ /* 0x000fe400078ec0ff */
[----:B------:R-:W-:Y:S02]  /*38e20*/  LOP3.LUT R35, R35, 0xff, RZ, 0xc0, !PT ;  /* 0x000000ff23237812 */ /* 0x000fe400078ec0ff */
[----:B-1----:R-:W-:Y:S02]  /*38e30*/  LOP3.LUT R79, R29, 0xff, RZ, 0xc0, !PT ;  /* 0x000000ff1d4f7812 */ /* 0x002fe400078ec0ff */
[----:B------:R-:W-:-:S02]  /*38e40*/  LOP3.LUT R76, R76, 0xff, RZ, 0xc0, !PT ;  /* 0x000000ff4c4c7812 */ /* 0x000fc400078ec0ff */
[----:B------:R-:W-:Y:S02]  /*38e50*/  PRMT R74, R35, 0x7604, R74 ;  /* 0x00007604234a7816 */ /* 0x000fe4000000004a */
        /* <DEDUP_REMOVED lines=14> */
[----:B------:R-:W-:Y:S02]  /*38f40*/  LOP3.LUT R115, R31, 0xff, RZ, 0xc0, !PT ;  /* 0x000000ff1f737812 */ /* 0x000fe400078ec0ff */
[----:B------:R-:W-:Y:S02]  /*38f50*/  LOP3.LUT R78, R78, 0xff, RZ, 0xc0, !PT ;  /* 0x000000ff4e4e7812 */ /* 0x000fe400078ec0ff */
[----:B------:R-:W-:-:S02]  /*38f60*/  PRMT R119, R35, 0x7604, R76 ;  /* 0x0000760423777816 */ /* 0x000fc4000000004c */
[----:B------:R-:W-:Y:S02]  /*38f70*/  LOP3.LUT R123, R43, 0xff, RZ, 0xc0, !PT ;  /* 0x000000ff2b7b7812 */ /* 0x000fe400078ec0ff */
[----:B------:R-:W-:Y:S02]  /*38f80*/  LOP3.LUT R76, R112, 0xff, RZ, 0xc0, !PT ;  /* 0x000000ff704c7812 */ /* 0x000fe400078ec0ff */
[----:B------:R-:W-:Y:S02]  /*38f90*/  SHF.R.U32.HI R35, RZ, 0x10, R28 ;  /* 0x00000010ff237819 */ /* 0x000fe4000001161c */
[----:B------:R-:W-:Y:S02]  /*38fa0*/  SHF.R.U32.HI R114, RZ, 0x10, R29 ;  /* 0x00000010ff727819 */ /* 0x000fe4000001161d */
[----:B------:R-:W-:Y:S02]  /*38fb0*/  PRMT R115, R78, 0x7604, R115 ;  /* 0x000076044e737816 */ /* 0x000fe40000000073 */
[----:B------:R-:W-:-:S02]  /*38fc0*/  SHF.R.U32.HI R78, RZ, 0x8, R42 ;  /* 0x00000008ff4e7819 */ /* 0x000fc4000001162a */
[----:B------:R-:W-:Y:S02]  /*38fd0*/  PRMT R123, R76, 0x7604, R123 ;  /* 0x000076044c7b7816 */ /* 0x000fe4000000007b */
[----:B------:R-:W-:Y:S02]  /*38fe0*/  LOP3.LUT R35, R35, 0xff, RZ, 0xc0, !PT ;  /* 0x000000ff23237812 */ /* 0x000fe400078ec0ff */
[----:B------:R-:W-:Y:S02]  /*38ff0*/  LOP3.LUT R76, R114, 0xff, RZ, 0xc0, !PT ;  /* 0x000000ff724c7812 */ /* 0x000fe400078ec0ff */
[----:B------:R-:W-:Y:S02]  /*39000*/  SHF.R.U32.HI R114, RZ, 0x10, R31 ;  /* 0x00000010ff727819 */ /* 0x000fe4000001161f */
[----:B------:R-:W-:Y:S02]  /*39010*/  LOP3.LUT R121, R42, 0xff, RZ, 0xc0, !PT ;  /* 0x000000ff2a797812 */ /* 0x000fe400078ec0ff */
[----:B------:R-:W-:-:S02]  /*39020*/  LOP3.LUT R78, R78, 0xff, RZ, 0xc0, !PT ;  /* 0x000000ff4e4e7812 */ /* 0x000fc400078ec0ff */
[----:B------:R-:W-:Y:S02]  /*39030*/  PRMT R35, R35, 0x7054, R74 ;  /* 0x0000705423237816 */ /* 0x000fe4000000004a */
[----:B------:R-:W-:Y:S02]  /*39040*/  LOP3.LUT R74, R114, 0xff, RZ, 0xc0, !PT ;  /* 0x000000ff724a7812 */ /* 0x000fe400078ec0ff */
[----:B------:R-:W-:Y:S02]  /*39050*/  PRMT R76, R76, 0x7054, R79 ;  /* 0x000070544c4c7816 */ /* 0x000fe4000000004f */
[----:B------:R-:W-:Y:S02]  /*39060*/  SHF.R.U32.HI R114, RZ, 0x10, R41 ;  /* 0x00000010ff727819 */ /* 0x000fe40000011629 */
[----:B------:R-:W-:Y:S02]  /*39070*/  PRMT R112, R78, 0x7604, R121 ;  /* 0x000076044e707816 */ /* 0x000fe40000000079 */
[----:B------:R-:W-:-:S02]  /*39080*/  SHF.R.U32.HI R79, RZ, 0x10, R42 ;  /* 0x00000010ff4f7819 */ /* 0x000fc4000001162a */
[----:B------:R-:W-:Y:S02]  /*39090*/  SHF.R.U32.HI R78, RZ, 0x10, R30 ;  /* 0x00000010ff4e7819 */ /* 0x000fe4000001161e */
[----:B------:R-:W-:Y:S02]  /*390a0*/  PRMT R115, R74, 0x7054, R115 ;  /* 0x000070544a737816 */ /* 0x000fe40000000073 */
[----:B------:R-:W-:Y:S02]  /*390b0*/  LOP3.LUT R74, R114, 0xff, RZ, 0xc0, !PT ;  /* 0x000000ff724a7812 */ /* 0x000fe400078ec0ff */
[----:B------:R-:W-:Y:S02]  /*390c0*/  LOP3.LUT R79, R79, 0xff, RZ, 0xc0, !PT ;  /* 0x000000ff4f4f7812 */ /* 0x000fe400078ec0ff */
[----:B------:R-:W-:Y:S02]  /*390d0*/  LOP3.LUT R78, R78, 0xff, RZ, 0xc0, !PT ;  /* 0x000000ff4e4e7812 */ /* 0x000fe400078ec0ff */
[----:B------:R-:W-:-:S02]  /*390e0*/  PRMT R74, R74, 0x7054, R119 ;  /* 0x000070544a4a7816 */ /* 0x000fc40000000077 */
[----:B------:R-:W-:Y:S02]  /*390f0*/  PRMT R119, R79, 0x7054, R112 ;  /* 0x000070544f777816 */ /* 0x000fe40000000070 */
[----:B------:R-:W-:Y:S02]  /*39100*/  PRMT R113, R78, 0x7054, R113 ;  /* 0x000070544e717816 */ /* 0x000fe40000000071 */
[----:B------:R-:W-:Y:S02]  /*39110*/  SHF.R.U32.HI R79, RZ, 0x18, R41 ;  /* 0x00000018ff4f7819 */ /* 0x000fe40000011629 */
[----:B------:R-:W-:Y:S02]  /*39120*/  SHF.R.U32.HI R78, RZ, 0x10, R40 ;  /* 0x00000010ff4e7819 */ /* 0x000fe40000011628 */
[----:B------:R-:W-:Y:S02]  /*39130*/  SHF.R.U32.HI R29, RZ, 0x18, R29 ;  /* 0x00000018ff1d7819 */ /* 0x000fe4000001161d */
[----:B------:R-:W-:-:S02]  /*39140*/  PRMT R79, R79, 0x654, R74 ;  /* 0x000006544f4f7816 */ /* 0x000fc4000000004a */
[----:B------:R-:W-:Y:S02]  /*39150*/  LOP3.LUT R78, R78, 0xff, RZ, 0xc0, !PT ;  /* 0x000000ff4e4e7812 */ /* 0x000fe400078ec0ff */
[----:B------:R-:W-:Y:S02]  /*39160*/  SHF.R.U32.HI R114, RZ, 0x10, R43 ;  /* 0x00000010ff727819 */ /* 0x000fe4000001162b */
[----:B------:R-:W-:Y:S02]  /*39170*/  LOP3.LUT R41, R35, 0xff000000, R28, 0xf8, !PT ;  /* 0xff00000023297812 */ /* 0x000fe400078ef81c */
[----:B------:R-:W-:Y:S02]  /*39180*/  PRMT R76, R29, 0x654, R76 ;  /* 0x000006541d4c7816 */ /* 0x000fe4000000004c */
[----:B------:R-:W-:Y:S02]  /*39190*/  F2FP.F16.E4M3.UNPACK_B R35, R45 ;  /* 0x0000002dff23723e */ /* 0x000fe400020006ff */
[----:B------:R-:W-:-:S02]  /*391a0*/  F2FP.F16.E4M3.UNPACK_B R112, R79 ;  /* 0x0000004fff70723e */ /* 0x000fc400020006ff */
[----:B------:R-:W-:Y:S01]  /*391b0*/  PRMT R117, R78, 0x7054, R117 ;  /* 0x000070544e757816 */ /* 0x000fe20000000075 */
[----:B------:R-:W-:Y:S01]  /*391c0*/  HADD2.F32 R28, -RZ, R35.H0_H0 ;  /* 0x20000023ff1c7230 */ /* 0x000fe20000004100 */
[----:B------:R-:W-:Y:S02]  /*391d0*/  LOP3.LUT R78, R114, 0xff, RZ, 0xc0, !PT ;  /* 0x000000ff724e7812 */ /* 0x000fe400078ec0ff */
[----:B------:R-:W-:Y:S02]  /*391e0*/  SHF.R.U32.HI R120, RZ, 0x18, R31 ;  /* 0x00000018ff787819 */ /* 0x000fe4000001161f */
[----:B------:R-:W-:Y:S02]  /*391f0*/  F2FP.F16.E4M3.UNPACK_B R74, R76 ;  /* 0x0000004cff4a723e */ /* 0x000fe400020006ff */
[----:B------:R-:W-:Y:S01]  /*39200*/  LOP3.LUT R30, R113, 0xff000000, R30, 0xf8, !PT ;  /* 0xff000000711e7812 */ /* 0x000fe200078ef81e */
[----:B------:R-:W-:Y:S01]  /*39210*/  HADD2.F32 R113, -RZ, R112.H0_H0 ;  /* 0x20000070ff717230 */ /* 0x000fe20000004100 */
[----:B------:R-:W-:-:S02]  /*39220*/  F2FP.F16.E4M3.UNPACK_B R31, R33 ;  /* 0x00000021ff1f723e */ /* 0x000fc400020006ff */
[----:B------:R-:W-:Y:S02]  /*39230*/  PRMT R123, R78, 0x7054, R123 ;  /* 0x000070544e7b7816 */ /* 0x000fe4000000007b */
[----:B------:R-:W-:Y:S01]  /*39240*/  LOP3.LUT R78, R117, 0xff000000, R40, 0xf8, !PT ;  /* 0xff000000754e7812 */ /* 0x000fe200078ef828 */
[--C-:B------:R-:W-:Y:S02]  /*39250*/  HADD2.F32 R40, -RZ, R74.reuse.H0_H0 ;  /* 0x2000004aff287230 */ /* 0x100fe40000004100 */
[C---:B------:R-:W-:Y:S01]  /*39260*/  FMUL.FTZ R114, R28.reuse, R113 ;  /* 0x000000711c727220 */ /* 0x040fe20000410000 */
[--C-:B------:R-:W-:Y:S01]  /*39270*/  HADD2.F32 R29, -RZ, R31.reuse.H0_H0 ;  /* 0x2000001fff1d7230 */ /* 0x100fe20000004100 */
[----:B------:R-:W-:Y:S01]  /*39280*/  F2FP.F16.E4M3.UNPACK_B R45, R45.H1 ;  /* 0x0000002dff2d723e */ /* 0x000fe200030006ff */
[----:B------:R-:W-:Y:S02]  /*39290*/  HADD2.F32 R74, -RZ, R74.H1_H1 ;  /* 0x3000004aff4a7230 */ /* 0x000fe40000004100 */
[----:B------:R-:W-:Y:S01]  /*392a0*/  FMUL.FTZ R116, R28, R40 ;  /* 0x000000281c747220 */ /* 0x000fe20000410000 */
[----:B------:R-:W-:Y:S01]  /*392b0*/  F2FP.F16.E4M3.UNPACK_B R76, R76.H1 ;  /* 0x0000004cff4c723e */ /* 0x000fe200030006ff */
[C---:B------:R-:W-:Y:S01]  /*392c0*/  FFMA.FTZ R28, R29.reuse, R40, -R114 ;  /* 0x000000281d1c7223 */ /* 0x040fe20000010872 */
[----:B------:R-:W-:Y:S01]  /*392d0*/  F2FP.F16.E4M3.UNPACK_B R114, R79.H1 ;  /* 0x0000004fff72723e */ /* 0x000fe200030006ff */
[----:B------:R-:W-:Y:S01]  /*392e0*/  HADD2.F32 R40, -RZ, R31.H1_H1 ;  /* 0x3000001fff287230 */ /* 0x000fe20000004100 */
[----:B------:R-:W-:Y:S01]  /*392f0*/  SHF.R.U32.HI R118, RZ, 0x18, R43 ;  /* 0x00000018ff767819 */ /* 0x000fe2000001162b */
[----:B------:R-:W-:Y:S01]  /*39300*/  FFMA.FTZ R29, R29, R113, R116 ;  /* 0x000000711d1d7223 */ /* 0x000fe20000010074 */
[----:B------:R-:W-:Y:S01]  /*39310*/  HADD2.F32 R31, -RZ, R35.H1_H1 ;  /* 0x30000023ff1f7230 */ /* 0x000fe20000004100 */
[----:B------:R-:W-:Y:S01]  /*39320*/  F2FP.F16.E4M3.UNPACK_B R43, R33.H1 ;  /* 0x00000021ff2b723e */ /* 0x000fe200030006ff */
[----:B------:R-:W-:Y:S01]  /*39330*/  HADD2.F32 R79, -RZ, R112.H1_H1 ;  /* 0x30000070ff4f7230 */ /* 0x000fe20000004100 */
[----:B------:R-:W-:Y:S01]  /*39340*/  PRMT R115, R120, 0x654, R115 ;  /* 0x0000065478737816 */ /* 0x000fe20000000073 */
[----:B------:R-:W-:Y:S01]  /*39350*/  HADD2.F32 R33, -RZ, R45.H0_H0 ;  /* 0x2000002dff217230 */ /* 0x000fe20000004100 */
[----:B------:R-:W-:Y:S01]  /*39360*/  PRMT R123, R118, 0x654, R123 ;  /* 0x00000654767b7816 */ /* 0x000fe2000000007b */
[----:B------:R-:W-:-:S02]  /*39370*/  HADD2.F32 R116, -RZ, R114.H0_H0 ;  /* 0x20000072ff747230 */ /* 0x000fc40000004100 */
[CC--:B------:R-:W-:Y:S01]  /*39380*/  FMUL.FTZ R113, R31.reuse, R79.reuse ;  /* 0x0000004f1f717220 */ /* 0x0c0fe20000410000 */
[----:B------:R-:W-:Y:S02]  /*39390*/  HADD2.F32 R112, -RZ, R76.H0_H0 ;  /* 0x2000004cff707230 */ /* 0x000fe40000004100 */
[----:B------:R-:W-:Y:S01]  /*393a0*/  FMUL.FTZ R118, R31, R74 ;  /* 0x0000004a1f767220 */ /* 0x000fe20000410000 */
[----:B------:R-:W-:Y:S02]  /*393b0*/  HADD2.F32 R35, -RZ, R43.H0_H0 ;  /* 0x2000002bff237230 */ /* 0x000fe40000004100 */
[C---:B------:R-:W-:Y:S01]  /*393c0*/  FMUL.FTZ R120, R33.reuse, R116 ;  /* 0x0000007421787220 */ /* 0x040fe20000410000 */
[C---:B------:R-:W-:Y:S01]  /*393d0*/  FFMA.FTZ R31, R40.reuse, R74, -R113 ;  /* 0x0000004a281f7223 */ /* 0x040fe20000010871 */
[-C--:B------:R-:W-:Y:S01]  /*393e0*/  FMUL.FTZ R117, R33, R112.reuse ;  /* 0x0000007021757220 */ /* 0x080fe20000410000 */
[----:B------:R-:W-:Y:S01]  /*393f0*/  FFMA.FTZ R40, R40, R79, R118 ;  /* 0x0000004f28287223 */ /* 0x000fe20000010076 */
[C---:B------:R-:W-:Y:S01]  /*39400*/  FFMA.FTZ R33, R35.reuse, R112, -R120 ;  /* 0x0000007023217223 */ /* 0x040fe20000010878 */
[----:B------:R-:W-:Y:S01]  /*39410*/  F2FP.F16.E4M3.UNPACK_B R112, R47 ;  /* 0x0000002fff70723e */ /* 0x000fe200020006ff */
[----:B------:R-:W-:Y:S01]  /*39420*/  FFMA.FTZ R35, R35, R116, R117 ;  /* 0x0000007423237223 */ /* 0x000fe20000010075 */
[----:B------:R-:W-:Y:S01]  /*39430*/  F2FP.F16.E4M3.UNPACK_B R118, R123 ;  /* 0x0000007bff76723e */ /* 0x000fe200020006ff */
[----:B------:R-:W-:Y:S01]  /*39440*/  HADD2.F32 R74, -RZ, R45.H1_H1 ;  /* 0x3000002dff4a7230 */ /* 0x000fe20000004100 */
[----:B------:R-:W-:Y:S01]  /*39450*/  F2FP.F16.E4M3.UNPACK_B R116, R115 ;  /* 0x00000073ff74723e */ /* 0x000fe200020006ff */
[----:B------:R-:W-:Y:S01]  /*39460*/  HADD2.F32 R117, -RZ, R114.H1_H1 ;  /* 0x30000072ff757230 */ /* 0x000fe20000004100 */
[----:B------:R-:W-:Y:S01]  /*39470*/  LOP3.LUT R42, R119, 0xff000000, R42, 0xf8, !PT ;  /* 0xff000000772a7812 */ /* 0x000fe200078ef82a */
[----:B------:R-:W-:Y:S01]  /*39480*/  HADD2.F32 R113, -RZ, R76.H1_H1 ;  /* 0x3000004cff717230 */ /* 0x000fe20000004100 */
[----:B------:R-:W-:Y:S01]  /*39490*/  F2FP.F16.E4M3.UNPACK_B R79, R77 ;  /* 0x0000004dff4f723e */ /* 0x000fe200020006ff */
        /* <DEDUP_REMOVED lines=8> */
[--C-:B------:R-:W-:Y:S02]  /*39520*/  HADD2.F32 R45, -RZ, R79.reuse.H0_H0 ;  /* 0x2000004fff2d7230 */ /* 0x100fe40000004100 */
[C---:B------:R-:W-:Y:S01]  /*39530*/  FFMA.FTZ R74, R43.reuse, R113, -R120 ;  /* 0x000000712b4a7223 */ /* 0x040fe20000010878 */
[----:B------:R-:W-:Y:S01]  /*39540*/  F2FP.F16.E4M3.UNPACK_B R113, R47.H1 ;  /* 0x0000002fff71723e */ /* 0x000fe200030006ff */
[-C--:B------:R-:W-:Y:S01]  /*39550*/  FMUL.FTZ R126, R76, R114.reuse ;  /* 0x000000724c7e7220 */ /* 0x080fe20000410000 */
[----:B------:R-:W-:Y:S01]  /*39560*/  F2FP.F16.E4M3.UNPACK_B R120, R123.H1 ;  /* 0x0000007bff78723e */ /* 0x000fe200030006ff */
[----:B------:R-:W-:Y:S01]  /*39570*/  FFMA.FTZ R76, R43, R117, R122 ;  /* 0x000000752b4c7223 */ /* 0x000fe2000001007a */
[C---:B------:R-:W-:Y:S01]  /*39580*/  FFMA.FTZ R43, R45.reuse, R114, -R124 ;  /* 0x000000722d2b7223 */ /* 0x040fe2000001087c */
[----:B------:R-:W-:Y:S01]  /*39590*/  FFMA.FTZ R45, R45, R119, R126 ;  /* 0x000000772d2d7223 */ /* 0x000fe2000001007e */
[----:B------:R-:W-:Y:S01]  /*395a0*/  HADD2.F32 R114, -RZ, R79.H1_H1 ;  /* 0x3000004fff727230 */ /* 0x000fe20000004100 */
[----:B------:R-:W-:Y:S01]  /*395b0*/  F2FP.F16.E4M3.UNPACK_B R79, R77.H1 ;  /* 0x0000004dff4f723e */ /* 0x000fe200030006ff */
        /* <DEDUP_REMOVED lines=8> */
[--C-:B------:R-:W-:Y:S02]  /*39640*/  HADD2.F32 R118, -RZ, R120.reuse.H0_H0 ;  /* 0x20000078ff767230 */ /* 0x100fe40000004100 */
[-C--:B------:R-:W-:Y:S01]  /*39650*/  FMUL.FTZ R122, R112, R117.reuse ;  /* 0x00000075707a7220 */ /* 0x080fe20000410000 */
[----:B------:R-:W-:Y:S02]  /*39660*/  HADD2.F32 R116, -RZ, R115.H0_H0 ;  /* 0x20000073ff747230 */ /* 0x000fe40000004100 */
[C---:B------:R-:W-:Y:S01]  /*39670*/  FFMA.FTZ R112, R114.reuse, R117, -R121 ;  /* 0x0000007572707223 */ /* 0x040fe20000010879 */
[----:B------:R-:W-:Y:S02]  /*39680*/  HADD2.F32 R77, -RZ, R79.H0_H0 ;  /* 0x2000004fff4d7230 */ /* 0x000fe40000004100 */
[C---:B------:R-:W-:Y:S01]  /*39690*/  FMUL.FTZ R124, R47.reuse, R118 ;  /* 0x000000762f7c7220 */ /* 0x040fe20000410000 */
[----:B------:R-:W-:Y:S01]  /*396a0*/  FFMA.FTZ R114, R114, R119, R122 ;  /* 0x0000007772727223 */ /* 0x000fe2000001007a */
[----:B------:R-:W-:Y:S01]  /*396b0*/  FMUL.FTZ R123, R47, R116 ;  /* 0x000000742f7b7220 */ /* 0x000fe20000410000 */
[----:B------:R-:W-:Y:S01]  /*396c0*/  F2FP.F16.E4M3.UNPACK_B R119, R44.H1 ;  /* 0x0000002cff77723e */ /* 0x000fe200030006ff */
[C---:B------:R-:W-:Y:S01]  /*396d0*/  FFMA.FTZ R47, R77.reuse, R116, -R124 ;  /* 0x000000744d2f7223 */ /* 0x040fe2000001087c */
[----:B------:R-:W-:Y:S01]  /*396e0*/  F2FP.F16.E4M3.UNPACK_B R121, R41.H1 ;  /* 0x00000029ff79723e */ /* 0x000fe200030006ff */
[----:B------:R-:W-:Y:S01]  /*396f0*/  FFMA.FTZ R77, R77, R118, R123 ;  /* 0x000000764d4d7223 */ /* 0x000fe2000001007b */
[----:B------:R-:W-:Y:S01]  /*39700*/  F2FP.F16.E4M3.UNPACK_B R123, R78.H1 ;  /* 0x0000004eff7b723e */ /* 0x000fe200030006ff */
[----:B------:R-:W-:Y:S01]  /*39710*/  HADD2.F32 R117, -RZ, R113.H1_H1 ;  /* 0x30000071ff757230 */ /* 0x000fe20000004100 */
[----:B------:R-:W-:Y:S01]  /*39720*/  F2FP.SATFINITE.E4M3.F32.PACK_AB_MERGE_C R33, R31, R28, R33 ;  /* 0x0000001c1f21723e */ /* 0x000fe20004807021 */
        /* <DEDUP_REMOVED lines=11> */
[----:B------:R-:W-:Y:S01]  /*397e0*/  FMUL.FTZ R117, R116, R120 ;  /* 0x0000007874757220 */ /* 0x000fe20000410000 */
[C---:B------:R-:W-:Y:S01]  /*397f0*/  FFMA.FTZ R116, R79.reuse, R118, -R128 ;  /* 0x000000764f747223 */ /* 0x040fe20000010880 */
[----:B------:R-:W-:Y:S01]  /*39800*/  FFMA.FTZ R118, R79, R124, R125 ;  /* 0x0000007c4f767223 */ /* 0x000fe2000001007d */
[C---:B------:R-:W-:Y:S01]  /*39810*/  FFMA.FTZ R79, R113.reuse, R120, -R126 ;  /* 0x00000078714f7223 */ /* 0x040fe2000001087e */
[----:B------:R-:W-:Y:S01]  /*39820*/  HADD2.F32 R120, -RZ, R119.H1_H1 ;  /* 0x30000077ff787230 */ /* 0x000fe20000004100 */
[----:B------:R-:W-:Y:S01]  /*39830*/  F2FP.F16.E4M3.UNPACK_B R119, R44 ;  /* 0x0000002cff77723e */ /* 0x000fe200020006ff */
[----:B------:R-:W-:Y:S01]  /*39840*/  FFMA.FTZ R113, R113, R122, R117 ;  /* 0x0000007a71717223 */ /* 0x000fe20000010075 */
[----:B------:R-:W-:Y:S01]  /*39850*/  HADD2.F32 R44, -RZ, R123.H1_H1 ;  /* 0x3000007bff2c7230 */ /* 0x000fe20000004100 */
[----:B------:R-:W-:Y:S01]  /*39860*/  F2FP.F16.E4M3.UNPACK_B R123, R78 ;  /* 0x0000004eff7b723e */ /* 0x000fe200020006ff */
[----:B------:R-:W-:Y:S01]  /*39870*/  HADD2.F32 R122, -RZ, R121.H1_H1 ;  /* 0x30000079ff7a7230 */ /* 0x000fe20000004100 */
[----:B------:R-:W-:Y:S01]  /*39880*/  F2FP.F16.E4M3.UNPACK_B R121, R41 ;  /* 0x00000029ff79723e */ /* 0x000fe200020006ff */
[----:B------:R-:W-:Y:S01]  /*39890*/  HADD2.F32 R117, -RZ, R115.H1_H1 ;  /* 0x30000073ff757230 */ /* 0x000fe20000004100 */
[----:B------:R-:W-:Y:S01]  /*398a0*/  F2FP.F16.E4M3.UNPACK_B R115, R32 ;  /* 0x00000020ff73723e */ /* 0x000fe200020006ff */
[----:B------:R-:W-:-:S02]  /*398b0*/  HADD2.F32 R41, -RZ, R119.H0_H0 ;  /* 0x20000077ff297230 */ /* 0x000fc40000004100 */
[C---:B------:R-:W-:Y:S01]  /*398c0*/  FMUL.FTZ R32, R120.reuse, R44 ;  /* 0x0000002c78207220 */ /* 0x040fe20000410000 */
[-C--:B------:R-:W-:Y:S01]  /*398d0*/  FMUL.FTZ R125, R120, R122.reuse ;  /* 0x0000007a787d7220 */ /* 0x080fe20000410000 */
[----:B------:R-:W-:Y:S01]  /*398e0*/  HADD2.F32 R124, -RZ, R123.H0_H0 ;  /* 0x2000007bff7c7230 */ /* 0x000fe20000004100 */
[----:B------:R-:W-:Y:S01]  /*398f0*/  F2FP.SATFINITE.E4M3.F32.PACK_AB_MERGE_C R47, R116, R47, RZ ;  /* 0x0000002f742f723e */ /* 0x000fe200048070ff */
[----:B------:R-:W-:Y:S02]  /*39900*/  HADD2.F32 R120, -RZ, R121.H0_H0 ;  /* 0x20000079ff787230 */ /* 0x000fe40000004100 */
[C---:B------:R-:W-:Y:S01]  /*39910*/  FFMA.FTZ R32, R117.reuse, R122, -R32 ;  /* 0x0000007a75207223 */ /* 0x040fe20000010820 */
[----:B------:R-:W-:Y:S01]  /*39920*/  FFMA.FTZ R44, R117, R44, R125 ;  /* 0x0000002c752c7223 */ /* 0x000fe2000001007d */
[----:B------:R-:W-:Y:S02]  /*39930*/  HADD2.F32 R78, -RZ, R115.H0_H0 ;  /* 0x20000073ff4e7230 */ /* 0x000fe40000004100 */
[C---:B------:R-:W-:Y:S01]  /*39940*/  FMUL.FTZ R117, R41.reuse, R124 ;  /* 0x0000007c29757220 */ /* 0x040fe20000410000 */
[----:B------:R-:W-:Y:S01]  /*39950*/  FMUL.FTZ R125, R41, R120 ;  /* 0x00000078297d7220 */ /* 0x000fe20000410000 */
[----:B------:R-:W-:Y:S01]  /*39960*/  HADD2.F32 R119, -RZ, R119.H1_H1 ;  /* 0x30000077ff777230 */ /* 0x000fe20000004100 */
[----:B------:R-:W-:Y:S01]  /*39970*/  F2FP.SATFINITE.E4M3.F32.PACK_AB_MERGE_C R77, R118, R77, RZ ;  /* 0x0000004d764d723e */ /* 0x000fe200048070ff */
[----:B------:R-:W-:-:S02]  /*39980*/  HADD2.F32 R126, -RZ, R123.H1_H1 ;  /* 0x3000007bff7e7230 */ /* 0x000fc40000004100 */
[C---:B------:R-:W-:Y:S01]  /*39990*/  FFMA.FTZ R41, R78.reuse, R120, -R117 ;  /* 0x000000784e297223 */ /* 0x040fe20000010875 */
[----:B------:R-:W-:Y:S02]  /*399a0*/  HADD2.F32 R120, -RZ, R121.H1_H1 ;  /* 0x30000079ff787230 */ /* 0x000fe40000004100 */
[----:B------:R-:W-:Y:S01]  /*399b0*/  FFMA.FTZ R78, R78, R124, R125 ;  /* 0x0000007c4e4e7223 */ /* 0x000fe2000001007d */
[----:B------:R-:W-:Y:S02]  /*399c0*/  HADD2.F32 R115, -RZ, R115.H1_H1 ;  /* 0x30000073ff737230 */ /* 0x000fe40000004100 */
[C---:B------:R-:W-:Y:S01]  /*399d0*/  FMUL.FTZ R122, R119.reuse, R126 ;  /* 0x0000007e777a7220 */ /* 0x040fe20000410000 */
[----:B------:R-:W-:Y:S01]  /*399e0*/  F2FP.F16.E4M3.UNPACK_B R121, R46.H1 ;  /* 0x0000002eff79723e */ /* 0x000fe200030006ff */
[----:B------:R-:W-:Y:S01]  /*399f0*/  FMUL.FTZ R124, R119, R120 ;  /* 0x00000078777c7220 */ /* 0x000fe20000410000 */
[----:B------:R-:W-:Y:S01]  /*39a00*/  F2FP.F16.E4M3.UNPACK_B R125, R42.H1 ;  /* 0x0000002aff7d723e */ /* 0x000fe200030006ff */
[----:B------:R-:W-:Y:S01]  /*39a10*/  FFMA.FTZ R120, R115, R120, -R122 ;  /* 0x0000007873787223 */ /* 0x000fe2000001087a */
[----:B------:R-:W-:Y:S01]  /*39a20*/  F2FP.F16.E4M3.UNPACK_B R117, R34.H1 ;  /* 0x00000022ff75723e */ /* 0x000fe200030006ff */
[----:B------:R-:W-:Y:S01]  /*39a30*/  HADD2.F32 R122, -RZ, R121.H0_H0 ;  /* 0x20000079ff7a7230 */ /* 0x000fe20000004100 */
[----:B------:R-:W-:Y:S01]  /*39a40*/  F2FP.F16.E4M3.UNPACK_B R123, R30.H1 ;  /* 0x0000001eff7b723e */ /* 0x000fe200030006ff */
[----:B------:R-:W-:-:S02]  /*39a50*/  HADD2.F32 R127, -RZ, R125.H0_H0 ;  /* 0x2000007dff7f7230 */ /* 0x000fc40000004100 */
[----:B------:R-:W-:Y:S01]  /*39a60*/  FFMA.FTZ R115, R115, R126, R124 ;  /* 0x0000007e73737223 */ /* 0x000fe2000001007c */
[----:B------:R-:W-:Y:S01]  /*39a70*/  HADD2.F32 R119, -RZ, R117.H0_H0 ;  /* 0x20000075ff777230 */ /* 0x000fe20000004100 */
[----:B------:R-:W-:Y:S01]  /*39a80*/  F2FP.F16.E4M3.UNPACK_B R46, R46 ;  /* 0x0000002eff2e723e */ /* 0x000fe200020006ff */
[----:B------:R-:W-:Y:S02]  /*39a90*/  HADD2.F32 R124, -RZ, R123.H0_H0 ;  /* 0x2000007bff7c7230 */ /* 0x000fe40000004100 */
[C---:B------:R-:W-:Y:S01]  /*39aa0*/  FMUL.FTZ R130, R122.reuse, R127 ;  /* 0x0000007f7a827220 */ /* 0x040fe20000410000 */
[----:B------:R-:W-:Y:S01]  /*39ab0*/  HADD2.F32 R121, -RZ, R121.H1_H1 ;  /* 0x30000079ff797230 */ /* 0x000fe20000004100 */
[----:B------:R-:W-:Y:S01]  /*39ac0*/  F2FP.F16.E4M3.UNPACK_B R30, R30 ;  /* 0x0000001eff1e723e */ /* 0x000fe200020006ff */
[----:B------:R-:W-:Y:S02]  /*39ad0*/  HADD2.F32 R128, -RZ, R125.H1_H1 ;  /* 0x3000007dff807230 */ /* 0x000fe40000004100 */
[----:B------:R-:W-:Y:S01]  /*39ae0*/  FMUL.FTZ R122, R122, R124 ;  /* 0x0000007c7a7a7220 */ /* 0x000fe20000410000 */
[----:B------:R-:W-:-:S02]  /*39af0*/  HADD2.F32 R126, -RZ, R123.H1_H1 ;  /* 0x3000007bff7e7230 */ /* 0x000fc40000004100 */
[----:B------:R-:W-:Y:S01]  /*39b00*/  FFMA.FTZ R130, R119, R124, -R130 ;  /* 0x0000007c77827223 */ /* 0x000fe20000010882 */
[----:B------:R-:W-:Y:S02]  /*39b10*/  HADD2.F32 R117, -RZ, R117.H1_H1 ;  /* 0x30000075ff757230 */ /* 0x000fe40000004100 */
[C---:B------:R-:W-:Y:S01]  /*39b20*/  FMUL.FTZ R124, R121.reuse, R128 ;  /* 0x00000080797c7220 */ /* 0x040fe20000410000 */
[----:B------:R-:W-:Y:S01]  /*39b30*/  F2FP.F16.E4M3.UNPACK_B R34, R34 ;  /* 0x00000022ff22723e */ /* 0x000fe200020006ff */
[-C--:B------:R-:W-:Y:S01]  /*39b40*/  FMUL.FTZ R121, R121, R126.reuse ;  /* 0x0000007e79797220 */ /* 0x080fe20000410000 */
[----:B------:R-:W-:Y:S01]  /*39b50*/  FFMA.FTZ R122, R119, R127, R122 ;  /* 0x0000007f777a7223 */ /* 0x000fe2000001007a */
[C---:B------:R-:W-:Y:S01]  /*39b60*/  FFMA.FTZ R129, R117.reuse, R126, -R124 ;  /* 0x0000007e75817223 */ /* 0x040fe2000001087c */
[----:B------:R-:W-:Y:S02]  /*39b70*/  HADD2.F32 R119, -RZ, R30.H1_H1 ;  /* 0x3000001eff777230 */ /* 0x000fe40000004100 */
        /* <DEDUP_REMOVED lines=8> */
[----:B------:R-:W-:Y:S01]  /*39c00*/  HADD2.F32 R117, -RZ, R30.H0_H0 ;  /* 0x2000001eff757230 */ /* 0x000fe20000004100 */
[----:B------:R-:W-:Y:S01]  /*39c10*/  F2FP.SATFINITE.E4M3.F32.PACK_AB_MERGE_C R122, R131, R122, RZ ;  /* 0x0000007a837a723e */ /* 0x000fe200048070ff */
        /* <DEDUP_REMOVED lines=11> */
[----:B------:R-:W-:-:S02]  /*39cd0*/  F2FP.SATFINITE.E4M3.F32.PACK_AB_MERGE_C R35, R112, R43, R47 ;  /* 0x0000002b7023723e */ /* 0x000fc4000480702f */
[----:B------:R-:W-:Y:S01]  /*39ce0*/  F2FP.SATFINITE.E4M3.F32.PACK_AB_MERGE_C R47, R114, R45, R77 ;  /* 0x0000002d722f723e */ /* 0x000fe2000480704d */
[----:B------:R-:W-:Y:S01]  /*39cf0*/  IMAD.MOV.U32 R45, RZ, RZ, R29 ;  /* 0x000000ffff2d7224 */ /* 0x000fe200078e001d */
[----:B------:R-:W-:Y:S02]  /*39d00*/  F2FP.SATFINITE.E4M3.F32.PACK_AB_MERGE_C R32, R120, R41, R32 ;  /* 0x000000297820723e */ /* 0x000fe40004807020 */
[----:B------:R-:W-:Y:S02]  /*39d10*/  F2FP.SATFINITE.E4M3.F32.PACK_AB_MERGE_C R44, R115, R78, R44 ;  /* 0x0000004e732c723e */ /* 0x000fe4000480702c */
[----:B------:R-:W-:Y:S02]  /*39d20*/  F2FP.SATFINITE.E4M3.F32.PACK_AB_MERGE_C R34, R30, R125, R129 ;  /* 0x0000007d1e22723e */ /* 0x000fe40004807081 */
[----:B------:R-:W-:-:S07]  /*39d30*/  F2FP.SATFINITE.E4M3.F32.PACK_AB_MERGE_C R46, R121, R42, R122 ;  /* 0x0000002a792e723e */ /* 0x000fce000480707a */
.L_x_4972:
[----:B------:R-:W-:Y:S05]  /*39d40*/  BSYNC B4 ;  /* 0x0000000000047941 */ /* 0x000fea0003800000 */
.L_x_4971:
        /* <DEDUP_REMOVED lines=11> */
.L_x_4970:
[----:B------:R-:W-:Y:S05]  /*39e00*/  BSYNC B3 ;  /* 0x0000000000037941 */ /* 0x000fea0003800000 */
.L_x_4969:
[----:B------:R-:W-:Y:S02]  /*39e10*/  R2UR UR4, R84 ;  /* 0x00000000540472ca */ /* 0x000fe400000e0000 */
[----:B------:R-:W-:-:S13]  /*39e20*/  R2UR UR5, R85 ;  /* 0x00000000550572ca */ /* 0x000fda00000e0000 */
[----:B0-----:R-:W2:Y:S02]  /*39e30*/  LD.E.U8 R28, desc[UR4][R94.64] ;  /* 0x000000045e1c7980 */ /* 0x001ea4000c101100 */
[----:B--2---:R-:W-:-:S13]  /*39e40*/  LOP3.LUT P1, RZ, R28, 0x4, RZ, 0xc0, !PT ;  /* 0x000000041cff7812 */ /* 0x004fda000782c0ff */
[----:B------:R-:W-:Y:S05]  /*39e50*/  @!P1 BRA `(.L_x_4964) ;  /* 0x0000001000e49947 */ /* 0x000fea0003800000 */
[----:B------:R-:W-:Y:S02]  /*39e60*/  R2UR UR4, R84 ;  /* 0x00000000540472ca */ /* 0x000fe400000e0000 */
[----:B------:R-:W-:-:S13]  /*39e70*/  R2UR UR5, R85 ;  /* 0x00000000550572ca */ /* 0x000fda00000e0000 */
[----:B------:R-:W2:Y:S01]  /*39e80*/  LD.E R28, desc[UR4][R92.64+0x4] ;  /* 0x000004045c1c7980 */ /* 0x000ea2000c101900 */
[----:B------:R-:W-:Y:S01]  /*39e90*/  VIADD R40, R107, 0x40 ;  /* 0x000000406b287836 */ /* 0x000fe20000000000 */
[----:B------:R-:W-:Y:S02]  /*39ea0*/  SHF.R.S32.HI R33, RZ, 0x1f, R110 ;  /* 0x0000001fff217819 */ /* 0x000fe4000001146e */
        /* <DEDUP_REMOVED lines=10> */
[----:B------:R-:W-:Y:S02]  /*39f50*/  LOP3.LUT R33, R33, 0xfffffe00, RZ, 0xc0, !PT ;  /* 0xfffffe0021217812 */ /* 0x000fe400078ec0ff */
[----:B------:R-:W-:-:S03]  /*39f60*/  SHF.R.U32.HI R35, RZ, 0x3, R34 ;  /* 0x00000003ff237819 */ /* 0x000fc60000011622 */
[----:B------:R-:W-:Y:S01]  /*39f70*/  IMAD R33, R42, 0x40, R33 ;  /* 0x000000402a217824 */ /* 0x000fe200078e0221 */
[----:B------:R-:W-:Y:S01]  /*39f80*/  BSSY B3, `(.L_x_4973) ;  /* 0x000011c000037945 */ /* 0x000fe20003800000 */
[----:B--2---:R-:W-:-:S04]  /*39f90*/  LEA.HI R28, R28, R28, RZ, 0x1 ;  /* 0x0000001c1c1c7211 */ /* 0x004fc800078f08ff */
[----:B------:R-:W-:Y:S01]  /*39fa0*/  SHF.R.S32.HI R45, RZ, 0x1, R28 ;  /* 0x00000001ff2d7819 */ /* 0x000fe2000001141c */
[----:B------:R-:W-:-:S03]  /*39fb0*/  IMAD.IADD R28, R102, 0x1, -R103 ;  /* 0x00000001661c7824 */ /* 0x000fc600078e0a67 */
        /* <DEDUP_REMOVED lines=17> */
[----:B------:R-:W-:-:S03]  /*3a0d0*/  LEA.HI R31, R31, R32, RZ, 0x2 ;  /* 0x000000201f1f7211 */ /* 0x000fc600078f10ff */
[----:B------:R-:W-:Y:S01]  /*3a0e0*/  IMAD.IADD R28, R28, 0x1, R29 ;  /* 0x000000011c1c7824 */ /* 0x000fe200078e021d */
[----:B------:R-:W-:Y:S02]  /*3a0f0*/  SHF.R.S32.HI R32, RZ, 0x2, R31 ;  /* 0x00000002ff207819 */ /* 0x000fe4000001141f */
[----:B------:R-:W-:Y:S02]  /*3a100*/  LOP3.LUT R31, R34, 0x30, R41, 0xf8, !PT ;  /* 0x00000030221f7812 */ /* 0x000fe400078ef829 */
[----:B------:R-:W-:Y:S01]  /*3a110*/  IADD3 R28, P1, P2, R96, R28, R105 ;  /* 0x0000001c601c7210 */ /* 0x000fe20007a3e069 */
[----:B------:R-:W-:Y:S01]  /*3a120*/  IMAD R32, R32, 0x2800, R33 ;  /* 0x0000280020207824 */ /* 0x000fe200078e0221 */
[----:B------:R-:W-:Y:S02]  /*3a130*/  LOP3.LUT R31, R31, R35, RZ, 0x3c, !PT ;  /* 0x000000231f1f7212 */ /* 0x000fe400078e3cff */
[----:B------:R-:W-:Y:S02]  /*3a140*/  ISETP.GE.AND P6, PT, R40, R45, PT ;  /* 0x0000002d2800720c */ /* 0x000fe40003fc6270 */
[----:B------:R-:W-:Y:S01]  /*3a150*/  IADD3.X R29, R97, RZ, R106, P1, P2 ;  /* 0x000000ff611d7210 */ /* 0x000fe20000fe446a */
[----:B------:R-:W-:Y:S01]  /*3a160*/  IMAD.IADD R32, R32, 0x1, R31 ;  /* 0x0000000120207824 */ /* 0x000fe200078e021f */
[----:B------:R-:W-:-:S04]  /*3a170*/  ISETP.GE.AND P1, PT, R41, R102, PT ;  /* 0x000000662900720c */ /* 0x000fc80003f26270 */
[----:B------:R-:W-:Y:S01]  /*3a180*/  IADD3 R32, P3, P4, R96, R32, R105 ;  /* 0x0000002060207210 */ /* 0x000fe20007c7e069 */
[----:B------:R-:W-:Y:S01]  /*3a190*/  IMAD.SHL.U32 R43, R43, 0x10, RZ ;  /* 0x000000102b2b7824 */ /* 0x000fe200078e00ff */
[----:B------:R-:W5:Y:S02]  /*3a1a0*/  LD.E.128 R28, desc[UR4][R28.64] ;  /* 0x000000041c1c7980 */ /* 0x000f64000c101d00 */
[----:B------:R-:W-:Y:S02]  /*3a1b0*/  IADD3.X R33, R97, RZ, R106, P3, P4 ;  /* 0x000000ff61217210 */ /* 0x000fe40001fe846a */
[----:B------:R-:W-:-:S04]  /*3a1c0*/  IADD3 R40, P2, P3, R86, R100, R43 ;  /* 0x0000006456287210 */ /* 0x000fc80007b5e02b */
[----:B------:R-:W5:Y:S01]  /*3a1d0*/  LD.E.128 R32, desc[UR6][R32.64] ;  /* 0x0000000620207980 */ /* 0x000f62000c101d00 */
[----:B------:R-:W-:Y:S01]  /*3a1e0*/  @!P1 IADD3 R100, P4, P5, R86, R100, R41 ;  /* 0x0000006456649210 */ /* 0x000fe20007d9e029 */
[----:B------:R-:W-:-:S12]  /*3a1f0*/  @P6 BRA `(.L_x_4974) ;  /* 0x0000000c00d06947 */ /* 0x000fd80003800000 */
[----:B------:R-:W-:Y:S01]  /*3a200*/  SHF.R.U32.HI R45, RZ, 0x8, R12 ;  /* 0x00000008ff2d7819 */ /* 0x000fe2000001160c */
[----:B-----5:R-:W-:Y:S01]  /*3a210*/  IMAD.MOV.U32 R44, RZ, RZ, R33 ;  /* 0x000000ffff2c7224 */ /* 0x020fe200078e0021 */
[----:B------:R-:W-:Y:S01]  /*3a220*/  SHF.R.U32.HI R74, RZ, 0x8, R15 ;  /* 0x00000008ff4a7819 */ /* 0x000fe2000001160f */
[----:B------:R-:W-:Y:S01]  /*3a230*/  IMAD.MOV.U32 R42, RZ, RZ, R31 ;  /* 0x000000ffff2a7224 */ /* 0x000fe200078e001f */
[----:B------:R-:W-:Y:S02]  /*3a240*/  LOP3.LUT R33, R12, 0xff, RZ, 0xc0, !PT ;  /* 0x000000ff0c217812 */ /* 0x000fe400078ec0ff */
[----:B------:R-:W-:Y:S01]  /*3a250*/  LOP3.LUT R46, R45, 0xff, RZ, 0xc0, !PT ;  /* 0x000000ff2d2e7812 */ /* 0x000fe200078ec0ff */
[----:B------:R-:W-:Y:S01]  /*3a260*/  IMAD.MOV.U32 R45, RZ, RZ, R35 ;  /* 0x000000ffff2d7224 */ /* 0x000fe200078e0023 */
[----:B------:R-:W-:Y:S02]  /*3a270*/  SHF.R.U32.HI R47, RZ, 0x8, R14 ;  /* 0x00000008ff2f7819 */ /* 0x000fe4000001160e */
[----:B------:R-:W-:-:S02]  /*3a280*/  LOP3.LUT R73, R15, 0xff, RZ, 0xc0, !PT ;  /* 0x000000ff0f497812 */ /* 0x000fc400078ec0ff */
[----:B------:R-:W-:Y:S02]  /*3a290*/  LOP3.LUT R74, R74, 0xff, RZ, 0xc0, !PT ;  /* 0x000000ff4a4a7812 */ /* 0x000fe400078ec0ff */
[----:B------:R-:W-:Y:S02]  /*3a2a0*/  PRMT R33, R46, 0x7604, R33 ;  /* 0x000076042e217816 */ /* 0x000fe40000000021 */
[----:B------:R-:W-:Y:S02]  /*3a2b0*/  SHF.R.U32.HI R46, RZ, 0x8, R13 ;  /* 0x00000008ff2e7819 */ /* 0x000fe4000001160d */
        /* <DEDUP_REMOVED lines=13> */
[----:B------:R-:W-:Y:S02]  /*3a390*/  PRMT R77, R77, 0x7604, R72 ;  /* 0x000076044d4d7816 */ /* 0x000fe40000000048 */
[----:B------:R-:W-:-:S02]  /*3a3a0*/  SHF.R.U32.HI R72, RZ, 0x10, R15 ;  /* 0x00000010ff487819 */ /* 0x000fc4000001160f */
[----:B------:R-:W-:Y:S02]  /*3a3b0*/  PRMT R47, R47, 0x7604, R46 ;  /* 0x000076042f2f7816 */ /* 0x000fe4000000002e */
[----:B------:R-:W-:Y:S01]  /*3a3c0*/  SHF.R.U32.HI R46, RZ, 0x10, R13 ;  /* 0x00000010ff2e7819 */ /* 0x000fe2000001160d */
[----:B------:R-:W-:Y:S01]  /*3a3d0*/  IMAD.U32 R72, R72, 0x10000, RZ ;  /* 0x0001000048487824 */ /* 0x000fe200078e00ff */
[----:B------:R-:W-:Y:S02]  /*3a3e0*/  SHF.R.U32.HI R76, RZ, 0x8, R36 ;  /* 0x00000008ff4c7819 */ /* 0x000fe40000011624 */
[----:B------:R-:W-:Y:S01]  /*3a3f0*/  SHF.R.U32.HI R74, RZ, 0x10, R37 ;  /* 0x00000010ff4a7819 */ /* 0x000fe20000011625 */
[----:B------:R-:W-:Y:S01]  /*3a400*/  IMAD.U32 R46, R46, 0x10000, RZ ;  /* 0x000100002e2e7824 */ /* 0x000fe200078e00ff */
[----:B------:R-:W-:Y:S02]  /*3a410*/  LOP3.LUT R75, R36, 0xff, RZ, 0xc0, !PT ;  /* 0x000000ff244b7812 */ /* 0x000fe400078ec0ff */
[----:B------:R-:W-:-:S02]  /*3a420*/  LOP3.LUT R76, R76, 0xff, RZ, 0xc0, !PT ;  /* 0x000000ff4c4c7812 */ /* 0x000fc400078ec0ff */
[----:B------:R-:W-:Y:S02]  /*3a430*/  LOP3.LUT R72, R73, 0xff0000, R72, 0xf8, !PT ;  /* 0x00ff000049487812 */ /* 0x000fe400078ef848 */
[----:B-1----:R-:W-:Y:S02]  /*3a440*/  SHF.R.U32.HI R79, RZ, 0x8, R39 ;  /* 0x00000008ff4f7819 */ /* 0x002fe40000011627 */
[----:B------:R-:W-:Y:S02]  /*3a450*/  SHF.R.U32.HI R73, RZ, 0x18, R13 ;  /* 0x00000018ff497819 */ /* 0x000fe4000001160d */
[----:B------:R-:W-:Y:S01]  /*3a460*/  LOP3.LUT R31, R31, 0xff0000, R46, 0xf8, !PT ;  /* 0x00ff00001f1f7812 */ /* 0x000fe200078ef82e */
[----:B------:R-:W-:Y:S01]  /*3a470*/  IMAD.U32 R46, R74, 0x10000, RZ ;  /* 0x000100004a2e7824 */ /* 0x000fe200078e00ff */
[----:B------:R-:W-:Y:S02]  /*3a480*/  SHF.R.U32.HI R13, RZ, 0x18, R37 ;  /* 0x00000018ff0d7819 */ /* 0x000fe40000011625 */
[----:B------:R-:W-:-:S02]  /*3a490*/  PRMT R75, R76, 0x7604, R75 ;  /* 0x000076044c4b7816 */ /* 0x000fc4000000004b */
[----:B------:R-:W-:Y:S01]  /*3a4a0*/  LOP3.LUT R76, R39, 0xff, RZ, 0xc0, !PT ;  /* 0x000000ff274c7812 */ /* 0x000fe200078ec0ff */
[----:B------:R-:W-:Y:S01]  /*3a4b0*/  IMAD.SHL.U32 R13, R13, 0x1000000, RZ ;  /* 0x010000000d0d7824 */ /* 0x000fe200078e00ff */
[----:B------:R-:W-:Y:S02]  /*3a4c0*/  LOP3.LUT R79, R79, 0xff, RZ, 0xc0, !PT ;  /* 0x000000ff4f4f7812 */ /* 0x000fe400078ec0ff */
[----:B------:R-:W-:Y:S02]  /*3a4d0*/  LOP3.LUT R33, R33, 0xff0000, R12, 0xf8, !PT ;  /* 0x00ff000021217812 */ /* 0x000fe400078ef80c */
[----:B------:R-:W-:Y:S02]  /*3a4e0*/  LOP3.LUT R46, R47, 0xff0000, R46, 0xf8, !PT ;  /* 0x00ff00002f2e7812 */ /* 0x000fe400078ef82e */
[----:B------:R-:W-:Y:S02]  /*3a4f0*/  PRMT R76, R79, 0x7604, R76 ;  /* 0x000076044f4c7816 */ /* 0x000fe4000000004c */
[----:B------:R-:W-:Y:S01]  /*3a500*/  LOP3.LUT R33, R33, 0xff000000, R12, 0xf8, !PT ;  /* 0xff00000021217812 */ /* 0x000fe200078ef80c */
[----:B------:R-:W-:Y:S01]  /*3a510*/  IMAD.SHL.U32 R12, R73, 0x1000000, RZ ;  /* 0x01000000490c7824 */ /* 0x000fe200078e00ff */
[----:B------:R-:W-:-:S02]  /*3a520*/  SHF.R.U32.HI R79, RZ, 0x10, R39 ;  /* 0x00000010ff4f7819 */ /* 0x000fc40000011627 */
[--C-:B------:R-:W-:Y:S02]  /*3a530*/  LOP3.LUT R35, R35, 0xff0000, R14.reuse, 0xf8, !PT ;  /* 0x00ff000023237812 */ /* 0x100fe400078ef80e */
[----:B------:R-:W-:Y:S01]  /*3a540*/  LOP3.LUT R46, R46, R13, RZ, 0xfc, !PT ;  /* 0x0000000d2e2e7212 */ /* 0x000fe200078efcff */
[----:B------:R-:W-:Y:S01]  /*3a550*/  IMAD.U32 R79, R79, 0x10000, RZ ;  /* 0x000100004f4f7824 */ /* 0x000fe200078e00ff */
[----:B------:R-:W-:Y:S02]  /*3a560*/  SHF.R.U32.HI R78, RZ, 0x18, R15 ;  /* 0x00000018ff4e7819 */ /* 0x000fe4000001160f */
[----:B------:R-:W-:Y:S02]  /*3a570*/  LOP3.LUT R14, R35, 0xff000000, R14, 0xf8, !PT ;  /* 0xff000000230e7812 */ /* 0x000fe400078ef80e */
[----:B------:R-:W-:Y:S01]  /*3a580*/  SHF.R.U32.HI R13, RZ, 0x18, R39 ;  /* 0x00000018ff0d7819 */ /* 0x000fe20000011627 */
[----:B------:R-:W-:Y:S01]  /*3a590*/  IMAD.SHL.U32 R39, R78, 0x1000000, RZ ;  /* 0x010000004e277824 */ /* 0x000fe200078e00ff */
[----:B------:R-:W-:-:S02]  /*3a5a0*/  LOP3.LUT R77, R77, 0xff0000, R38, 0xf8, !PT ;  /* 0x00ff00004d4d7812 */ /* 0x000fc400078ef826 */
[----:B------:R-:W-:Y:S02]  /*3a5b0*/  LOP3.LUT R35, R31, R12, RZ, 0xfc, !PT ;  /* 0x0000000c1f237212 */ /* 0x000fe400078efcff */
[----:B------:R-:W-:Y:S02]  /*3a5c0*/  F2FP.F16.E4M3.UNPACK_B R31, R44 ;  /* 0x0000002cff1f723e */ /* 0x000fe400020006ff */
[----:B------:R-:W-:Y:S02]  /*3a5d0*/  F2FP.F16.E4M3.UNPACK_B R73, R46 ;  /* 0x0000002eff49723e */ /* 0x000fe400020006ff */
[----:B------:R-:W-:Y:S01]  /*3a5e0*/  LOP3.LUT R38, R77, 0xff000000, R38, 0xf8, !PT ;  /* 0xff0000004d267812 */ /* 0x000fe200078ef826 */
[----:B------:R-:W-:Y:S01]  /*3a5f0*/  IMAD.SHL.U32 R77, R13, 0x1000000, RZ ;  /* 0x010000000d4d7824 */ /* 0x000fe200078e00ff */
[----:B------:R-:W-:Y:S01]  /*3a600*/  LOP3.LUT R47, R75, 0xff0000, R36, 0xf8, !PT ;  /* 0x00ff00004b2f7812 */ /* 0x000fe200078ef824 */
[----:B------:R-:W-:Y:S01]  /*3a610*/  HADD2.F32 R12, -RZ, R31.H0_H0 ;  /* 0x2000001fff0c7230 */ /* 0x000fe20000004100 */
[----:B------:R-:W-:Y:S01]  /*3a620*/  F2FP.F16.E4M3.UNPACK_B R37, R35 ;  /* 0x00000023ff25723e */ /* 0x000fe200020006ff */
[--C-:B------:R-:W-:Y:S01]  /*3a630*/  HADD2.F32 R74, -RZ, R73.reuse.H0_H0 ;  /* 0x20000049ff4a7230 */ /* 0x100fe20000004100 */
[----:B------:R-:W-:Y:S01]  /*3a640*/  LOP3.LUT R76, R76, 0xff0000, R79, 0xf8, !PT ;  /* 0x00ff00004c4c7812 */ /* 0x000fe200078ef84f */
[----:B------:R-:W-:Y:S01]  /*3a650*/  HADD2.F32 R73, -RZ, R73.H1_H1 ;  /* 0x30000049ff497230 */ /* 0x000fe20000004100 */
[----:B------:R-:W-:-:S02]  /*3a660*/  F2FP.F16.E4M3.UNPACK_B R15, R29 ;  /* 0x0000001dff0f723e */ /* 0x000fc400020006ff */
[----:B------:R-:W-:Y:S01]  /*3a670*/  LOP3.LUT R47, R47, 0xff000000, R36, 0xf8, !PT ;  /* 0xff0000002f2f7812 */ /* 0x000fe200078ef824 */
[----:B------:R-:W-:Y:S01]  /*3a680*/  HADD2.F32 R36, -RZ, R37.H0_H0 ;  /* 0x20000025ff247230 */ /* 0x000fe20000004100 */
[----:B------:R-:W-:Y:S01]  /*3a690*/  LOP3.LUT R75, R72, R39, RZ, 0xfc, !PT ;  /* 0x00000027484b7212 */ /* 0x000fe200078efcff */
[----:B------:R-:W-:Y:S01]  /*3a6a0*/  HADD2.F32 R13, -RZ, R15.H0_H0 ;  /* 0x2000000fff0d7230 */ /* 0x000fe20000004100 */
[----:B------:R-:W-:Y:S01]  /*3a6b0*/  LOP3.LUT R78, R76, R77, RZ, 0xfc, !PT ;  /* 0x0000004d4c4e7212 */ /* 0x000fe200078efcff */
[----:B------:R-:W-:Y:S01]  /*3a6c0*/  HADD2.F32 R39, -RZ, R37.H1_H1 ;  /* 0x30000025ff277230 */ /* 0x000fe20000004100 */
[----:B------:R-:W-:Y:S01]  /*3a6d0*/  F2FP.F16.E4M3.UNPACK_B R44, R44.H1 ;  /* 0x0000002cff2c723e */ /* 0x000fe200030006ff */
[C---:B------:R-:W-:Y:S01]  /*3a6e0*/  FMUL.FTZ R110, R12.reuse, R74 ;  /* 0x0000004a0c6e7220 */ /* 0x040fe20000410000 */
[----:B------:R-:W-:Y:S01]  /*3a6f0*/  F2FP.F16.E4M3.UNPACK_B R76, R46.H1 ;  /* 0x0000002eff4c723e */ /* 0x000fe200030006ff */
[-C--:B------:R-:W-:Y:S01]  /*3a700*/  FMUL.FTZ R79, R12, R36.reuse ;  /* 0x000000240c4f7220 */ /* 0x080fe20000410000 */
[----:B------:R-:W-:Y:S01]  /*3a710*/  F2FP.F16.E4M3.UNPACK_B R37, R35.H1 ;  /* 0x00000023ff25723e */ /* 0x000fe200030006ff */
[----:B------:R-:W-:Y:S01]  /*3a720*/  FFMA.FTZ R12, R13, R36, -R110 ;  /* 0x000000240d0c7223 */ /* 0x000fe2000001086e */
[----:B------:R-:W-:Y:S01]  /*3a730*/  F2FP.F16.E4M3.UNPACK_B R35, R29.H1 ;  /* 0x0000001dff23723e */ /* 0x000fe200030006ff */
[----:B------:R-:W-:-:S02]  /*3a740*/  HADD2.F32 R29, -RZ, R44.H0_H0 ;  /* 0x2000002cff1d7230 */ /* 0x000fc40000004100 */
[----:B------:R-:W-:Y:S01]  /*3a750*/  FFMA.FTZ R13, R13, R74, R79 ;  /* 0x0000004a0d0d7223 */ /* 0x000fe2000001004f */
[----:B------:R-:W-:Y:S02]  /*3a760*/  HADD2.F32 R72, -RZ, R76.H0_H0 ;  /* 0x2000004cff487230 */ /* 0x000fe40000004100 */
[----:B------:R-:W-:Y:S02]  /*3a770*/  HADD2.F32 R36, -RZ, R15.H1_H1 ;  /* 0x3000000fff247230 */ /* 0x000fe40000004100 */
[----:B------:R-:W-:Y:S02]  /*3a780*/  HADD2.F32 R46, -RZ, R37.H0_H0 ;  /* 0x20000025ff2e7230 */ /* 0x000fe40000004100 */
[----:B------:R-:W-:Y:S01]  /*3a790*/  FMUL.FTZ R110, R29, R72 ;  /* 0x000000481d6e7220 */ /* 0x000fe20000410000 */
[----:B------:R-:W-:Y:S02]  /*3a7a0*/  HADD2.F32 R15, -RZ, R31.H1_H1 ;  /* 0x3000001fff0f7230 */ /* 0x000fe40000004100 */
        /* <DEDUP_REMOVED lines=20> */
[----:B------:R-:W-:Y:S01]  /*3a8f0*/  F2FP.F16.E4M3.UNPACK_B R78, R78.H1 ;  /* 0x0000004eff4e723e */ /* 0x000fe200030006ff */
[----:B------:R-:W-:Y:S02]  /*3a900*/  HADD2.F32 R35, -RZ, R35.H1_H1 ;  /* 0x30000023ff237230 */ /* 0x000fe40000004100 */
[C---:B------:R-:W-:Y:S01]  /*3a910*/  FMUL.FTZ R116, R46.reuse, R110 ;  /* 0x0000006e2e747220 */ /* 0x040fe20000410000 */
[----:B------:R-:W-:Y:S02]  /*3a920*/  HADD2.F32 R37, -RZ, R39.H0_H0 ;  /* 0x20000027ff257230 */ /* 0x000fe40000004100 */
[-C--:B------:R-:W-:Y:S01]  /*3a930*/  FMUL.FTZ R111, R46, R76.reuse ;  /* 0x0000004c2e6f7220 */ /* 0x080fe20000410000 */
[----:B------:R-:W-:Y:S01]  /*3a940*/  F2FP.F16.E4M3.UNPACK_B R75, R75.H1 ;  /* 0x0000004bff4b723e */ /* 0x000fe200030006ff */
[C---:B------:R-:W-:Y:S01]  /*3a950*/  FFMA.FTZ R44, R35.reuse, R73, -R112 ;  /* 0x00000049232c7223 */ /* 0x040fe20000010870 */
        /* <DEDUP_REMOVED lines=9> */
[----:B------:R-:W-:Y:S01]  /*3a9f0*/  F2FP.SATFINITE.E4M3.F32.PACK_AB_MERGE_C R46, R46, R31, RZ ;  /* 0x0000001f2e2e723e */ /* 0x000fe200048070ff */
[----:B------:R-:W-:Y:S02]  /*3aa00*/  HADD2.F32 R110, -RZ, R78.H0_H0 ;  /* 0x2000004eff6e7230 */ /* 0x000fe40000004100 */
[C---:B------:R-:W-:Y:S01]  /*3aa10*/  FMUL.FTZ R112, R72.reuse, R79 ;  /* 0x0000004f48707220 */ /* 0x040fe20000410000 */
[----:B------:R-:W-:Y:S02]  /*3aa20*/  HADD2.F32 R77, -RZ, R75.H0_H0 ;  /* 0x2000004bff4d7230 */ /* 0x000fe40000004100 */
[----:B------:R-:W-:Y:S01]  /*3aa30*/  FMUL.FTZ R72, R72, R76 ;  /* 0x0000004c48487220 */ /* 0x000fe20000410000 */
[----:B------:R-:W-:-:S02]  /*3aa40*/  HADD2.F32 R39, -RZ, R39.H1_H1 ;  /* 0x30000027ff277230 */ /* 0x000fc40000004100 */
[C---:B------:R-:W-:Y:S01]  /*3aa50*/  FMUL.FTZ R114, R42.reuse, R110 ;  /* 0x0000006e2a727220 */ /* 0x040fe20000410000 */
[--C-:B------:R-:W-:Y:S02]  /*3aa60*/  HADD2.F32 R45, -RZ, R73.reuse.H0_H0 ;  /* 0x20000049ff2d7230 */ /* 0x100fe40000004100 */
[----:B------:R-:W-:Y:S01]  /*3aa70*/  FMUL.FTZ R111, R42, R77 ;  /* 0x0000004d2a6f7220 */ /* 0x000fe20000410000 */
[----:B------:R-:W-:Y:S02]  /*3aa80*/  HADD2.F32 R73, -RZ, R73.H1_H1 ;  /* 0x30000049ff497230 */ /* 0x000fe40000004100 */
[C---:B------:R-:W-:Y:S01]  /*3aa90*/  FFMA.FTZ R42, R39.reuse, R76, -R112 ;  /* 0x0000004c272a7223 */ /* 0x040fe20000010870 */
[----:B------:R-:W-:Y:S01]  /*3aaa0*/  FFMA.FTZ R72, R39, R79, R72 ;  /* 0x0000004f27487223 */ /* 0x000fe20000010048 */
[C---:B------:R-:W-:Y:S01]  /*3aab0*/  FFMA.FTZ R39, R45.reuse, R77, -R114 ;  /* 0x0000004d2d277223 */ /* 0x040fe20000010872 */
[----:B------:R-:W-:Y:S01]  /*3aac0*/  FFMA.FTZ R45, R45, R110, R111 ;  /* 0x0000006e2d2d7223 */ /* 0x000fe2000001006f */
[----:B------:R-:W-:Y:S01]  /*3aad0*/  F2FP.F16.E4M3.UNPACK_B R79, R32.H1 ;  /* 0x00000020ff4f723e */ /* 0x000fe200030006ff */
[----:B------:R-:W-:Y:S01]  /*3aae0*/  HADD2.F32 R76, -RZ, R74.H1_H1 ;  /* 0x3000004aff4c7230 */ /* 0x000fe20000004100 */
[----:B------:R-:W-:Y:S01]  /*3aaf0*/  F2FP.F16.E4M3.UNPACK_B R112, R47.H1 ;  /* 0x0000002fff70723e */ /* 0x000fe200030006ff */
[----:B------:R-:W-:Y:S01]  /*3ab00*/  HADD2.F32 R111, -RZ, R75.H1_H1 ;  /* 0x3000004bff6f7230 */ /* 0x000fe20000004100 */
[----:B------:R-:W-:Y:S01]  /*3ab10*/  F2FP.F16.E4M3.UNPACK_B R110, R33.H1 ;  /* 0x00000021ff6e723e */ /* 0x000fe200030006ff */
[----:B------:R-:W-:Y:S01]  /*3ab20*/  HADD2.F32 R114, -RZ, R78.H1_H1 ;  /* 0x3000004eff727230 */ /* 0x000fe20000004100 */
[----:B------:R-:W-:Y:S01]  /*3ab30*/  F2FP.F16.E4M3.UNPACK_B R77, R28.H1 ;  /* 0x0000001cff4d723e */ /* 0x000fe200030006ff */
[----:B------:R-:W-:-:S02]  /*3ab40*/  HADD2.F32 R74, -RZ, R79.H0_H0 ;  /* 0x2000004fff4a7230 */ /* 0x000fc40000004100 */
[C---:B------:R-:W-:Y:S01]  /*3ab50*/  FMUL.FTZ R115, R76.reuse, R111 ;  /* 0x0000006f4c737220 */ /* 0x040fe20000410000 */
[----:B------:R-:W-:Y:S02]  /*3ab60*/  HADD2.F32 R113, -RZ, R112.H0_H0 ;  /* 0x20000070ff717230 */ /* 0x000fe40000004100 */
[-C--:B------:R-:W-:Y:S01]  /*3ab70*/  FMUL.FTZ R120, R76, R114.reuse ;  /* 0x000000724c787220 */ /* 0x080fe20000410000 */
[----:B------:R-:W-:Y:S02]  /*3ab80*/  HADD2.F32 R78, -RZ, R110.H0_H0 ;  /* 0x2000006eff4e7230 */ /* 0x000fe40000004100 */
[----:B------:R-:W-:Y:S01]  /*3ab90*/  FFMA.FTZ R76, R73, R114, R115 ;  /* 0x00000072494c7223 */ /* 0x000fe20000010073 */
[----:B------:R-:W-:Y:S02]  /*3aba0*/  HADD2.F32 R75, -RZ, R77.H0_H0 ;  /* 0x2000004dff4b7230 */ /* 0x000fe40000004100 */
[----:B------:R-:W-:Y:S01]  /*3abb0*/  FMUL.FTZ R116, R74, R113 ;  /* 0x000000714a747220 */ /* 0x000fe20000410000 */
[----:B------:R-:W-:-:S02]  /*3abc0*/  HADD2.F32 R79, -RZ, R79.H1_H1 ;  /* 0x3000004fff4f7230 */ /* 0x000fc40000004100 */
[-C--:B------:R-:W-:Y:S01]  /*3abd0*/  FMUL.FTZ R118, R74, R78.reuse ;  /* 0x0000004e4a767220 */ /* 0x080fe20000410000 */
[----:B------:R-:W-:Y:S01]  /*3abe0*/  FFMA.FTZ R74, R73, R111, -R120 ;  /* 0x0000006f494a7223 */ /* 0x000fe20000010878 */
[C---:B------:R-:W-:Y:S01]  /*3abf0*/  FFMA.FTZ R73, R75.reuse, R78, -R116 ;  /* 0x0000004e4b497223 */ /* 0x040fe20000010874 */
[----:B------:R-:W-:Y:S02]  /*3ac00*/  HADD2.F32 R111, -RZ, R110.H1_H1 ;  /* 0x3000006eff6f7230 */ /* 0x000fe40000004100 */
[----:B------:R-:W-:Y:S01]  /*3ac10*/  FFMA.FTZ R75, R75, R113, R118 ;  /* 0x000000714b4b7223 */ /* 0x000fe20000010076 */
[----:B------:R-:W-:Y:S01]  /*3ac20*/  HADD2.F32 R115, -RZ, R112.H1_H1 ;  /* 0x30000070ff737230 */ /* 0x000fe20000004100 */
[----:B------:R-:W-:Y:S01]  /*3ac30*/  F2FP.F16.E4M3.UNPACK_B R32, R32 ;  /* 0x00000020ff20723e */ /* 0x000fe200020006ff */
[----:B------:R-:W-:Y:S01]  /*3ac40*/  HADD2.F32 R78, -RZ, R77.H1_H1 ;  /* 0x3000004dff4e7230 */ /* 0x000fe20000004100 */
[----:B------:R-:W-:Y:S01]  /*3ac50*/  F2FP.F16.E4M3.UNPACK_B R113, R47 ;  /* 0x0000002fff71723e */ /* 0x000fe200020006ff */
[C---:B------:R-:W-:Y:S01]  /*3ac60*/  FMUL.FTZ R116, R79.reuse, R111 ;  /* 0x0000006f4f747220 */ /* 0x040fe20000410000 */
[----:B------:R-:W-:Y:S01]  /*3ac70*/  F2FP.F16.E4M3.UNPACK_B R110, R33 ;  /* 0x00000021ff6e723e */ /* 0x000fe200020006ff */
[----:B------:R-:W-:Y:S01]  /*3ac80*/  FMUL.FTZ R33, R79, R115 ;  /* 0x000000734f217220 */ /* 0x000fe20000410000 */
[----:B------:R-:W-:Y:S01]  /*3ac90*/  F2FP.F16.E4M3.UNPACK_B R77, R28 ;  /* 0x0000001cff4d723e */ /* 0x000fe200020006ff */
[----:B------:R-:W-:Y:S01]  /*3aca0*/  HADD2.F32 R47, -RZ, R32.H0_H0 ;  /* 0x20000020ff2f7230 */ /* 0x000fe20000004100 */
[----:B------:R-:W-:Y:S01]  /*3acb0*/  F2FP.SATFINITE.E4M3.F32.PACK_AB_MERGE_C R39, R74, R39, RZ ;  /* 0x000000274a27723e */ /* 0x000fe200048070ff */
[----:B------:R-:W-:-:S02]  /*3acc0*/  HADD2.F32 R114, -RZ, R113.H0_H0 ;  /* 0x20000071ff727230 */ /* 0x000fc40000004100 */
[C---:B------:R-:W-:Y:S01]  /*3acd0*/  FFMA.FTZ R28, R78.reuse, R111, -R33 ;  /* 0x0000006f4e1c7223 */ /* 0x040fe20000010821 */
[----:B------:R-:W-:Y:S02]  /*3ace0*/  HADD2.F32 R112, -RZ, R110.H0_H0 ;  /* 0x2000006eff707230 */ /* 0x000fe40000004100 */
[----:B------:R-:W-:Y:S01]  /*3acf0*/  FFMA.FTZ R78, R78, R115, R116 ;  /* 0x000000734e4e7223 */ /* 0x000fe20000010074 */
        /* <DEDUP_REMOVED lines=43> */
[----:B------:R-:W-:Y:S01]  /*3afb0*/  F2FP.SATFINITE.E4M3.F32.PACK_AB_MERGE_C R13, R36, R13, R46 ;  /* 0x0000000d240d723e */ /* 0x000fe2000480702e */
        /* <DEDUP_REMOVED lines=18> */
[----:B------:R-:W-:Y:S01]  /*3b0e0*/  F2FP.SATFINITE.E4M3.F32.PACK_AB_MERGE_C R32, R118, R33, R75 ;  /* 0x000000217620723e */ /* 0x000fe2000480704b */
[----:B------:R-:W-:Y:S01]  /*3b0f0*/  IMAD.MOV.U32 R33, RZ, RZ, R13 ;  /* 0x000000ffff217224 */ /* 0x000fe200078e000d */
[----:B------:R-:W-:-:S02]  /*3b100*/  F2FP.SATFINITE.E4M3.F32.PACK_AB_MERGE_C R29, R15, R12, R29 ;  /* 0x0000000c0f1d723e */ /* 0x000fc4000480701d */
[----:B------:R-:W-:Y:S02]  /*3b110*/  F2FP.SATFINITE.E4M3.F32.PACK_AB_MERGE_C R35, R72, R37, R45 ;  /* 0x000000254823723e */ /* 0x000fe4000480702d */
[----:B------:R-:W-:Y:S02]  /*3b120*/  F2FP.SATFINITE.E4M3.F32.PACK_AB_MERGE_C R30, R14, R113, R119 ;  /* 0x000000710e1e723e */ /* 0x000fe40004807077 */
[----:B------:R-:W-:-:S07]  /*3b130*/  F2FP.SATFINITE.E4M3.F32.PACK_AB_MERGE_C R34, R79, R38, R110 ;  /* 0x000000264f22723e */ /* 0x000fce000480706e */
.L_x_4974:
[----:B------:R-:W-:Y:S05]  /*3b140*/  BSYNC B3 ;  /* 0x0000000000037941 */ /* 0x000fea0003800000 */
.L_x_4973:
[C---:B------:R-:W-:Y:S02]  /*3b150*/  R2UR UR4, R84.reuse ;  /* 0x00000000540472ca */ /* 0x040fe400000e0000 */
[C---:B------:R-:W-:Y:S02]  /*3b160*/  R2UR UR5, R85.reuse ;  /* 0x00000000550572ca */ /* 0x040fe400000e0000 */
[----:B------:R-:W-:Y:S02]  /*3b170*/  @!P1 R2UR UR6, R84 ;  /* 0x00000000540692ca */ /* 0x000fe400000e0000 */
[----:B------:R-:W-:Y:S02]  /*3b180*/  @!P1 R2UR UR7, R85 ;  /* 0x00000000550792ca */ /* 0x000fe400000e0000 */
[----:B------:R-:W-:Y:S02]  /*3b190*/  SHF.R.S32.HI R43, RZ, 0x1f, R43 ;  /* 0x0000001fff2b7819 */ /* 0x000fe4000001142b */
[----:B------:R-:W-:-:S02]  /*3b1a0*/  @!P1 SHF.R.S32.HI R12, RZ, 0x1f, R41 ;  /* 0x0000001fff0c9819 */ /* 0x000fc40000011429 */
[CC--:B------:R-:W-:Y:S02]  /*3b1b0*/  IADD3.X R41, R87.reuse, R109.reuse, R43, P2, P3 ;  /* 0x0000006d57297210 */ /* 0x0c0fe400017e642b */
[----:B------:R-:W-:-:S03]  /*3b1c0*/  @!P1 IADD3.X R101, R87, R109, R12, P4, P5 ;  /* 0x0000006d57659210 */ /* 0x000fc600027ea40c */
[----:B-----5:R0:W-:Y:S04]  /*3b1d0*/  ST.E.128 desc[UR4][R40.64], R28 ;  /* 0x0000001c28007985 */ /* 0x0201e8000c101d04 */
[----:B------:R0:W-:Y:S02]  /*3b1e0*/  @!P1 ST.E.128 desc[UR6][R100.64], R32 ;  /* 0x0000002064009985 */ /* 0x0001e4000c101d06 */
.L_x_4964:
[----:B------:R-:W-:Y:S05]  /*3b1f0*/  BSYNC B2 ;  /* 0x0000000000027941 */ /* 0x000fea0003800000 */
.L_x_4963:
[----:B------:R-:W-:Y:S02]  /*3b200*/  R2UR UR4, R84 ;  /* 0x00000000540472ca */ /* 0x000fe400000e0000 */
[----:B------:R-:W-:-:S13]  /*3b210*/  R2UR UR5, R85 ;  /* 0x00000000550572ca */ /* 0x000fda00000e0000 */
[----:B------:R-:W2:Y:S01]  /*3b220*/  LD.E R12, desc[UR4][R92.64+0xc] ;  /* 0x00000c045c0c7980 */ /* 0x000ea2000c101900 */
[----:B------:R-:W-:Y:S01]  /*3b230*/  LEA.HI.SX32 R39, R108, 0x80, 0x1f ;  /* 0x000000806c277811 */ /* 0x000fe200078ffaff */
[----:B0-----:R-:W-:Y:S01]  /*3b240*/  IMAD R28, R99, R25, RZ ;  /* 0x00000019631c7224 */ /* 0x001fe200078e02ff */
[----:B------:R-:W-:-:S05]  /*3b250*/  SHF.R.S32.HI R15, RZ, 0x1f, R25 ;  /* 0x0000001fff0f7819 */ /* 0x000fca0000011419 */
[----:B------:R-:W-:Y:S01]  /*3b260*/  IMAD R99, R98, R15, R28 ;  /* 0x0000000f62637224 */ /* 0x000fe200078e021c */
[----:B------:R-:W-:Y:S01]  /*3b270*/  SHF.R.S32.HI R15, RZ, 0x1f, R39 ;  /* 0x0000001fff0f7819 */ /* 0x000fe20000011427 */
[----:B--2---:R-:W-:-:S05]  /*3b280*/  IMAD R12, R25, -0xa0, R12 ;  /* 0xffffff60190c7824 */ /* 0x004fca00078e020c */
[----:B------:R-:W-:Y:S01]  /*3b290*/  VIMNMX R14, R12, 0xa0, PT ;  /* 0x000000a00c0e7848 */ /* 0x000fe20003fe0100 */
[----:B------:R-:W-:-:S03]  /*3b2a0*/  IMAD.WIDE.U32 R12, R98, R25, RZ ;  /* 0x00000019620c7225 */ /* 0x000fc600078e00ff */
[----:B------:R-:W-:Y:S01]  /*3b2b0*/  ISETP.GE.AND P1, PT, R39, R14, PT ;  /* 0x0000000e2700720c */ /* 0x000fe20003f26270 */
[----:B------:R-:W-:Y:S02]  /*3b2c0*/  IMAD R14, R91, R39, RZ ;  /* 0x000000275b0e7224 */ /* 0x000fe400078e02ff */
[----:B------:R-:W-:Y:S02]  /*3b2d0*/  IMAD.IADD R13, R13, 0x1, R99 ;  /* 0x000000010d0d7824 */ /* 0x000fe400078e0263 */
[C---:B------:R-:W-:Y:S02]  /*3b2e0*/  IMAD R15, R90.reuse, R15, R14 ;  /* 0x0000000f5a0f7224 */ /* 0x040fe400078e020e */
[----:B------:R-:W-:-:S06]  /*3b2f0*/  IMAD.WIDE.U32 R90, R90, R39, R12 ;  /* 0x000000275a5a7225 */ /* 0x000fcc00078e000c */
[----:B------:R-:W-:Y:S05]  /*3b300*/  @P1 BRA `(.L_x_4932) ;  /* 0x0000004800501947 */ /* 0x000fea0003800000 */
[----:B------:R-:W-:Y:S02]  /*3b310*/  R2UR UR4, R84 ;  /* 0x00000000540472ca */ /* 0x000fe400000e0000 */
[----:B------:R-:W-:-:S13]  /*3b320*/  R2UR UR5, R85 ;  /* 0x00000000550572ca */ /* 0x000fda00000e0000 */
[----:B-----5:R-:W2:Y:S01]  /*3b330*/  LD.E.U8 R12, desc[UR4][R94.64] ;  /* 0x000000045e0c7980 */ /* 0x020ea2000c101100 */
[----:B------:R-:W-:Y:S01]  /*3b340*/  BSSY B2, `(.L_x_4975) ;  /* 0x0000142000027945 */ /* 0x000fe20003800000 */
[----:B------:R-:W-:Y:S01]  /*3b350*/  IMAD.IADD R37, R91, 0x1, R15 ;  /* 0x000000015b257824 */ /* 0x000fe200078e020f */
[----:B--2---:R-:W-:-:S04]  /*3b360*/  LOP3.LUT R12, R12, 0x1, RZ, 0xc0, !PT ;  /* 0x000000010c0c7812 */ /* 0x004fc800078ec0ff */
[----:B------:R-:W-:-:S13]  /*3b370*/  ISETP.NE.U32.AND P1, PT, R12, 0x1, PT ;  /* 0x000000010c00780c */ /* 0x000fda0003f25070 */
[----:B------:R-:W-:Y:S05]  /*3b380*/  @P1 BRA `(.L_x_4976) ;  /* 0x0000001000f41947 */ /* 0x000fea0003800000 */
[----:B------:R-:W-:Y:S02]  /*3b390*/  R2UR UR4, R84 ;  /* 0x00000000540472ca */ /* 0x000fe400000e0000 */
[----:B------:R-:W-:-:S13]  /*3b3a0*/  R2UR UR5, R85 ;  /* 0x00000000550572ca */ /* 0x000fda00000e0000 */
[----:B------:R-:W2:Y:S01]  /*3b3b0*/  LD.E R12, desc[UR4][R92.64+0x4] ;  /* 0x000004045c0c7980 */ /* 0x000ea2000c101900 */
[----:B------:R-:W-:Y:S01]  /*3b3c0*/  IMAD.IADD R14, R102, 0x1, -R103 ;  /* 0x00000001660e7824 */ /* 0x000fe200078e0a67 */
[----:B------:R-:W-:Y:S02]  /*3b3d0*/  SHF.R.S32.HI R30, RZ, 0x1f, R39 ;  /* 0x0000001fff1e7819 */ /* 0x000fe40000011427 */
[-C--:B------:R-:W-:Y:S02]  /*3b3e0*/  LEA.HI R29, R39, R39.reuse, RZ, 0x1 ;  /* 0x00000027271d7211 */ /* 0x080fe400078f08ff */
[----:B------:R-:W-:Y:S02]  /*3b3f0*/  LEA.HI R31, R30, R39, RZ, 0x3 ;  /* 0x000000271e1f7211 */ /* 0x000fe400078f18ff */
[C---:B------:R-:W-:Y:S01]  /*3b400*/  LOP3.LUT R30, R29.reuse, 0x3fffffe, RZ, 0xc0, !PT ;  /* 0x03fffffe1d1e7812 */ /* 0x040fe200078ec0ff */
[----:B------:R-:W-:Y:S01]  /*3b410*/  IMAD.SHL.U32 R29, R29, 0x40, RZ ;  /* 0x000000401d1d7824 */ /* 0x000fe200078e00ff */
[----:B------:R-:W-:Y:S01]  /*3b420*/  R2UR UR6, R84 ;  /* 0x00000000540672ca */ /* 0x000fe200000e0000 */
[----:B------:R-:W-:Y:S01]  /*3b430*/  IMAD.SHL.U32 R31, R31, 0x40, RZ ;  /* 0x000000401f1f7824 */ /* 0x000fe200078e00ff */
[----:B------:R-:W-:Y:S01]  /*3b440*/  R2UR UR7, R85 ;  /* 0x00000000550772ca */ /* 0x000fe200000e0000 */
[----:B------:R-:W-:Y:S01]  /*3b450*/  IMAD.IADD R30, R39, 0x1, -R30 ;  /* 0x00000001271e7824 */ /* 0x000fe200078e0a1e */
[----:B------:R-:W-:-:S02]  /*3b460*/  LOP3.LUT R29, R29, 0x180, RZ, 0xc0, !PT ;  /* 0x000001801d1d7812 */ /* 0x000fc400078ec0ff */
[----:B------:R-:W-:-:S05]  /*3b470*/  LOP3.LUT R31, R31, 0xfffffe00, RZ, 0xc0, !PT ;  /* 0xfffffe001f1f7812 */ /* 0x000fca00078ec0ff */
[----:B------:R-:W-:Y:S01]  /*3b480*/  IMAD R30, R30, 0x40, R31 ;  /* 0x000000401e1e7824 */ /* 0x000fe200078e021f */
        /* <DEDUP_REMOVED lines=13> */
[----:B------:R-:W-:-:S02]  /*3b560*/  SHF.R.U32.HI R15, RZ, 0x3, R29 ;  /* 0x00000003ff0f7819 */ /* 0x000fc4000001161d */
[----:B------:R-:W-:Y:S02]  /*3b570*/  LEA.HI.SX32 R28, R28, R41, 0x1b ;  /* 0x000000291c1c7211 */ /* 0x000fe400078fdaff */
[----:B------:R-:W-:Y:S02]  /*3b580*/  SHF.R.S32.HI R13, RZ, 0x6, R12 ;  /* 0x00000006ff0d7819 */ /* 0x000fe4000001140c */
[----:B------:R-:W-:Y:S01]  /*3b590*/  SHF.R.S32.HI R33, RZ, 0x1f, R28 ;  /* 0x0000001fff217819 */ /* 0x000fe2000001141c */
[----:B------:R-:W-:Y:S01]  /*3b5a0*/  IMAD.SHL.U32 R35, R28, 0x10, RZ ;  /* 0x000000101c237824 */ /* 0x000fe200078e00ff */
[----:B------:R-:W-:Y:S01]  /*3b5b0*/  LOP3.LUT R14, R29, 0x30, R14, 0xf8, !PT ;  /* 0x000000301d0e7812 */ /* 0x000fe200078ef80e */
[----:B------:R-:W-:Y:S01]  /*3b5c0*/  IMAD R13, R13, 0x2800, R30 ;  /* 0x000028000d0d7824 */ /* 0x000fe200078e021e */
[----:B------:R-:W-:Y:S02]  /*3b5d0*/  LEA.HI R33, R33, R28, RZ, 0x2 ;  /* 0x0000001c21217211 */ /* 0x000fe400078f10ff */
[----:B------:R-:W-:-:S02]  /*3b5e0*/  LOP3.LUT R12, R29, 0x30, R35, 0xf8, !PT ;  /* 0x000000301d0c7812 */ /* 0x000fc400078ef823 */
[----:B------:R-:W-:Y:S02]  /*3b5f0*/  SHF.R.S32.HI R33, RZ, 0x2, R33 ;  /* 0x00000002ff217819 */ /* 0x000fe40000011421 */
[-C--:B------:R-:W-:Y:S02]  /*3b600*/  LOP3.LUT R14, R14, R15.reuse, RZ, 0x3c, !PT ;  /* 0x0000000f0e0e7212 */ /* 0x080fe400078e3cff */
[----:B------:R-:W-:Y:S01]  /*3b610*/  LOP3.LUT R12, R12, R15, RZ, 0x3c, !PT ;  /* 0x0000000f0c0c7212 */ /* 0x000fe200078e3cff */
[----:B------:R-:W-:Y:S02]  /*3b620*/  IMAD R33, R33, 0x2800, R30 ;  /* 0x0000280021217824 */ /* 0x000fe400078e021e */
[----:B------:R-:W-:Y:S02]  /*3b630*/  IMAD.IADD R13, R13, 0x1, R14 ;  /* 0x000000010d0d7824 */ /* 0x000fe400078e020e */
[----:B------:R-:W-:-:S03]  /*3b640*/  IMAD.IADD R33, R33, 0x1, R12 ;  /* 0x0000000121217824 */ /* 0x000fc600078e020c */
[C-C-:B------:R-:W-:Y:S02]  /*3b650*/  IADD3 R12, P1, P2, R96.reuse, R13, R105.reuse ;  /* 0x0000000d600c7210 */ /* 0x140fe40007a3e069 */
[----:B------:R-:W-:Y:S02]  /*3b660*/  IADD3 R28, P3, P4, R96, R33, R105 ;  /* 0x00000021601c7210 */ /* 0x000fe40007c7e069 */
[--C-:B------:R-:W-:Y:S02]  /*3b670*/  IADD3.X R13, R97, RZ, R106.reuse, P1, P2 ;  /* 0x000000ff610d7210 */ /* 0x100fe40000fe446a */
[----:B------:R-:W-:Y:S02]  /*3b680*/  ISETP.GE.AND P2, PT, R107, R32, PT ;  /* 0x000000206b00720c */ /* 0x000fe40003f46270 */
[----:B------:R-:W-:Y:S01]  /*3b690*/  IADD3.X R29, R97, RZ, R106, P3, P4 ;  /* 0x000000ff611d7210 */ /* 0x000fe20001fe846a */
[----:B------:R-:W-:Y:S01]  /*3b6a0*/  IMAD.SHL.U32 R41, R41, 0x10, RZ ;  /* 0x0000001029297824 */ /* 0x000fe200078e00ff */
[----:B------:R-:W5:Y:S01]  /*3b6b0*/  LD.E.128 R12, desc[UR4][R12.64] ;  /* 0x000000040c0c7980 */ /* 0x000f62000c101d00 */
[----:B------:R-:W-:-:S03]  /*3b6c0*/  ISETP.GE.AND P1, PT, R35, R102, PT ;  /* 0x000000662300720c */ /* 0x000fc60003f26270 */
[----:B------:R-:W5:Y:S01]  /*3b6d0*/  LD.E.128 R28, desc[UR6][R28.64] ;  /* 0x000000061c1c7980 */ /* 0x000f62000c101d00 */
[----:B------:R-:W-:-:S04]  /*3b6e0*/  SHF.R.S32.HI R33, RZ, 0x1f, R41 ;  /* 0x0000001fff217819 */ /* 0x000fc80000011429 */
[----:B------:R-:W-:Y:S05]  /*3b6f0*/  @P2 BRA `(.L_x_4978) ;  /* 0x0000000c00e82947 */ /* 0x000fea0003800000 */
[----:B-----5:R-:W-:Y:S01]  /*3b700*/  IMAD.MOV.U32 R32, RZ, RZ, R13 ;  /* 0x000000ffff207224 */ /* 0x020fe200078e000d */
[----:B------:R-:W-:Y:S01]  /*3b710*/  SHF.R.U32.HI R13, RZ, 0x8, R56 ;  /* 0x00000008ff0d7819 */ /* 0x000fe20000011638 */
[----:B------:R-:W-:Y:S01]  /*3b720*/  IMAD.MOV.U32 R34, RZ, RZ, R29 ;  /* 0x000000ffff227224 */ /* 0x000fe200078e001d */
[----:B------:R-:W-:Y:S01]  /*3b730*/  LOP3.LUT R36, R56, 0xff, RZ, 0xc0, !PT ;  /* 0x000000ff38247812 */ /* 0x000fe200078ec0ff */
[----:B------:R-:W-:Y:S01]  /*3b740*/  IMAD.MOV.U32 R29, RZ, RZ, R15 ;  /* 0x000000ffff1d7224 */ /* 0x000fe200078e000f */
[----:B------:R-:W-:Y:S02]  /*3b750*/  LOP3.LUT R13, R13, 0xff, RZ, 0xc0, !PT ;  /* 0x000000ff0d0d7812 */ /* 0x000fe400078ec0ff */
[----:B------:R-:W-:Y:S02]  /*3b760*/  SHF.R.U32.HI R15, RZ, 0x8, R57 ;  /* 0x00000008ff0f7819 */ /* 0x000fe40000011639 */
        /* <DEDUP_REMOVED lines=11> */
[----:B------:R-:W-:Y:S02]  /*3b820*/  LOP3.LUT R47, R68, 0xff, RZ, 0xc0, !PT ;  /* 0x000000ff442f7812 */ /* 0x000fe400078ec0ff */
[----:B------:R-:W-:Y:S02]  /*3b830*/  SHF.R.U32.HI R13, RZ, 0x8, R69 ;  /* 0x00000008ff0d7819 */ /* 0x000fe40000011645 */
        /* <DEDUP_REMOVED lines=17> */
[----:B------:R-:W-:Y:S02]  /*3b950*/  SHF.R.U32.HI R15, RZ, 0x10, R57 ;  /* 0x00000010ff0f7819 */ /* 0x000fe40000011639 */
[----:B------:R-:W-:-:S02]  /*3b960*/  LOP3.LUT R40, R40, 0xff, RZ, 0xc0, !PT ;  /* 0x000000ff28287812 */ /* 0x000fc400078ec0ff */
[----:B------:R-:W-:Y:S02]  /*3b970*/  LOP3.LUT R13, R13, 0xff, RZ, 0xc0, !PT ;  /* 0x000000ff0d0d7812 */ /* 0x000fe400078ec0ff */
[----:B------:R-:W-:Y:S02]  /*3b980*/  SHF.R.U32.HI R42, RZ, 0x10, R59 ;  /* 0x00000010ff2a7819 */ /* 0x000fe4000001163b */
[----:B------:R-:W-:Y:S02]  /*3b990*/  LOP3.LUT R15, R15, 0xff, RZ, 0xc0, !PT ;  /* 0x000000ff0f0f7812 */ /* 0x000fe400078ec0ff */
[----:B------:R-:W-:Y:S02]  /*3b9a0*/  PRMT R43, R40, 0x7054, R43 ;  /* 0x00007054282b7816 */ /* 0x000fe4000000002b */
[----:B------:R-:W-:Y:S02]  /*3b9b0*/  PRMT R13, R13, 0x7054, R36 ;  /* 0x000070540d0d7816 */ /* 0x000fe40000000024 */
[----:B------:R-:W-:-:S02]  /*3b9c0*/  SHF.R.U32.HI R40, RZ, 0x10, R70 ;  /* 0x00000010ff287819 */ /* 0x000fc40000011646 */
[----:B------:R-:W-:Y:S02]  /*3b9d0*/  LOP3.LUT R36, R42, 0xff, RZ, 0xc0, !PT ;  /* 0x000000ff2a247812 */ /* 0x000fe400078ec0ff */
[----:B------:R-:W-:Y:S02]  /*3b9e0*/  SHF.R.U32.HI R42, RZ, 0x10, R69 ;  /* 0x00000010ff2a7819 */ /* 0x000fe40000011645 */
[----:B------:R-:W-:Y:S02]  /*3b9f0*/  PRMT R15, R15, 0x7054, R38 ;  /* 0x000070540f0f7816 */ /* 0x000fe40000000026 */
[----:B------:R-:W-:Y:S02]  /*3ba00*/  SHF.R.U32.HI R38, RZ, 0x10, R68 ;  /* 0x00000010ff267819 */ /* 0x000fe40000011644 */
[----:B------:R-:W-:Y:S02]  /*3ba10*/  LOP3.LUT R40, R40, 0xff, RZ, 0xc0, !PT ;  /* 0x000000ff28287812 */ /* 0x000fe400078ec0ff */
[----:B------:R-:W-:-:S02]  /*3ba20*/  PRMT R45, R36, 0x7054, R45 ;  /* 0x00007054242d7816 */ /* 0x000fc4000000002d */
[----:B------:R-:W-:Y:S02]  /*3ba30*/  LOP3.LUT R36, R42, 0xff, RZ, 0xc0, !PT ;  /* 0x000000ff2a247812 */ /* 0x000fe400078ec0ff */
[----:B------:R-:W-:Y:S02]  /*3ba40*/  LOP3.LUT R38, R38, 0xff, RZ, 0xc0, !PT ;  /* 0x000000ff26267812 */ /* 0x000fe400078ec0ff */
[----:B------:R-:W-:Y:S02]  /*3ba50*/  PRMT R75, R40, 0x7054, R75 ;  /* 0x00007054284b7816 */ /* 0x000fe4000000004b */
[----:B------:R-:W-:Y:S02]  /*3ba60*/  SHF.R.U32.HI R42, RZ, 0x10, R71 ;  /* 0x00000010ff2a7819 */ /* 0x000fe40000011647 */
[----:B------:R-:W-:Y:S02]  /*3ba70*/  SHF.R.U32.HI R40, RZ, 0x18, R57 ;  /* 0x00000018ff287819 */ /* 0x000fe40000011639 */
[----:B------:R-:W-:-:S02]  /*3ba80*/  PRMT R36, R36, 0x7054, R73 ;  /* 0x0000705424247816 */ /* 0x000fc40000000049 */
[----:B------:R-:W-:Y:S02]  /*3ba90*/  SHF.R.U32.HI R57, RZ, 0x18, R69 ;  /* 0x00000018ff397819 */ /* 0x000fe40000011645 */
[----:B------:R-:W-:Y:S02]  /*3baa0*/  PRMT R47, R38, 0x7054, R47 ;  /* 0x00007054262f7816 */ /* 0x000fe4000000002f */
[----:B------:R-:W-:Y:S02]  /*3bab0*/  LOP3.LUT R38, R42, 0xff, RZ, 0xc0, !PT ;  /* 0x000000ff2a267812 */ /* 0x000fe400078ec0ff */
[----:B------:R-:W-:Y:S02]  /*3bac0*/  PRMT R46, R57, 0x654, R36 ;  /* 0x00000654392e7816 */ /* 0x000fe40000000024 */
[----:B------:R-:W-:Y:S02]  /*3bad0*/  PRMT R77, R38, 0x7054, R77 ;  /* 0x00007054264d7816 */ /* 0x000fe4000000004d */
[----:B------:R-:W-:-:S02]  /*3bae0*/  PRMT R40, R40, 0x654, R15 ;  /* 0x0000065428287816 */ /* 0x000fc4000000000f */
[----:B------:R-:W-:Y:S02]  /*3baf0*/  F2FP.F16.E4M3.UNPACK_B R38, R34 ;  /* 0x00000022ff26723e */ /* 0x000fe400020006ff */
[----:B------:R-:W-:Y:S02]  /*3bb00*/  F2FP.F16.E4M3.UNPACK_B R57, R46 ;  /* 0x0000002eff39723e */ /* 0x000fe400020006ff */
[----:B------:R-:W-:Y:S02]  /*3bb10*/  F2FP.F16.E4M3.UNPACK_B R42, R40 ;  /* 0x00000028ff2a723e */ /* 0x000fe400020006ff */
[----:B------:R-:W-:Y:S01]  /*3bb20*/  LOP3.LUT R56, R13, 0xff000000, R56, 0xf8, !PT ;  /* 0xff0000000d387812 */ /* 0x000fe200078ef838 */
[----:B------:R-:W-:Y:S01]  /*3bb30*/  HADD2.F32 R13, -RZ, R38.H0_H0 ;  /* 0x20000026ff0d7230 */ /* 0x000fe20000004100 */
[----:B------:R-:W-:Y:S01]  /*3bb40*/  F2FP.F16.E4M3.UNPACK_B R36, R32 ;  /* 0x00000020ff24723e */ /* 0x000fe200020006ff */
[----:B------:R-:W-:Y:S01]  /*3bb50*/  HADD2.F32 R72, -RZ, R57.H0_H0 ;  /* 0x20000039ff487230 */ /* 0x000fe20000004100 */
[----:B-1----:R-:W-:Y:S01]  /*3bb60*/  SHF.R.U32.HI R78, RZ, 0x18, R59 ;  /* 0x00000018ff4e7819 */ /* 0x002fe2000001163b */
[----:B------:R-:W-:Y:S01]  /*3bb70*/  HADD2.F32 R44, -RZ, R42.H0_H0 ;  /* 0x2000002aff2c7230 */ /* 0x000fe20000004100 */
[----:B------:R-:W-:Y:S01]  /*3bb80*/  LOP3.LUT R58, R43, 0xff000000, R58, 0xf8, !PT ;  /* 0xff0000002b3a7812 */ /* 0x000fe200078ef83a */
[----:B------:R-:W-:-:S02]  /*3bb90*/  HADD2.F32 R15, -RZ, R36.H0_H0 ;  /* 0x20000024ff0f7230 */ /* 0x000fc40000004100 */
[C---:B------:R-:W-:Y:S01]  /*3bba0*/  FMUL.FTZ R74, R13.reuse, R72 ;  /* 0x000000480d4a7220 */ /* 0x040fe20000410000 */
[----:B------:R-:W-:Y:S01]  /*3bbb0*/  PRMT R69, R78, 0x654, R45 ;  /* 0x000006544e457816 */ /* 0x000fe2000000002d */
[-C--:B------:R-:W-:Y:S01]  /*3bbc0*/  FMUL.FTZ R43, R13, R44.reuse ;  /* 0x0000002c0d2b7220 */ /* 0x080fe20000410000 */
[----:B------:R-:W-:Y:S01]  /*3bbd0*/  SHF.R.U32.HI R76, RZ, 0x18, R71 ;  /* 0x00000018ff4c7819 */ /* 0x000fe20000011647 */
[----:B------:R-:W-:Y:S02]  /*3bbe0*/  HADD2.F32 R45, -RZ, R42.H1_H1 ;  /* 0x3000002aff2d7230 */ /* 0x000fe40000004100 */
        /* <DEDUP_REMOVED lines=8> */
[----:B------:R-:W-:Y:S01]  /*3bc70*/  HADD2.F32 R32, -RZ, R42.H0_H0 ;  /* 0x2000002aff207230 */ /* 0x000fe20000004100 */
[----:B------:R-:W-:Y:S01]  /*3bc80*/  LOP3.LUT R68, R47, 0xff000000, R68, 0xf8, !PT ;  /* 0xff0000002f447812 */ /* 0x000fe200078ef844 */
        /* <DEDUP_REMOVED lines=8> */
[----:B------:R-:W-:Y:S01]  /*3bd10*/  PRMT R77, R76, 0x654, R77 ;  /* 0x000006544c4d7816 */ /* 0x000fe2000000004d */
        /* <DEDUP_REMOVED lines=8> */
[----:B------:R-:W-:Y:S01]  /*3bda0*/  F2FP.F16.E4M3.UNPACK_B R59, R69 ;  /* 0x00000045ff3b723e */ /* 0x000fe200020006ff */
[----:B------:R-:W-:Y:S01]  /*3bdb0*/  HADD2.F32 R45, -RZ, R46.H0_H0 ;  /* 0x2000002eff2d7230 */ /* 0x000fe20000004100 */
[----:B------:R-:W-:Y:S01]  /*3bdc0*/  F2FP.F16.E4M3.UNPACK_B R44, R29 ;  /* 0x0000001dff2c723e */ /* 0x000fe200020006ff */
[----:B------:R-:W-:-:S02]  /*3bdd0*/  HADD2.F32 R73, -RZ, R72.H0_H0 ;  /* 0x20000048ff497230 */ /* 0x000fc40000004100 */
[----:B------:R-:W-:Y:S01]  /*3bde0*/  FMUL.FTZ R74, R43, R47 ;  /* 0x0000002f2b4a7220 */ /* 0x000fe20000410000 */
[----:B------:R-:W-:Y:S01]  /*3bdf0*/  HADD2.F32 R57, -RZ, R59.H0_H0 ;  /* 0x2000003bff397230 */ /* 0x000fe20000004100 */
[----:B------:R-:W-:Y:S01]  /*3be00*/  LOP3.LUT R70, R75, 0xff000000, R70, 0xf8, !PT ;  /* 0xff0000004b467812 */ /* 0x000fe200078ef846 */
[----:B------:R-:W-:Y:S02]  /*3be10*/  HADD2.F32 R40, -RZ, R40.H1_H1 ;  /* 0x30000028ff287230 */ /* 0x000fe40000004100 */
[C---:B------:R-:W-:Y:S01]  /*3be20*/  FMUL.FTZ R79, R45.reuse, R73 ;  /* 0x000000492d4f7220 */ /* 0x040fe20000410000 */
[----:B------:R-:W-:Y:S02]  /*3be30*/  HADD2.F32 R71, -RZ, R71.H1_H1 ;  /* 0x30000047ff477230 */ /* 0x000fe40000004100 */
[----:B------:R-:W-:Y:S01]  /*3be40*/  FMUL.FTZ R76, R45, R57 ;  /* 0x000000392d4c7220 */ /* 0x000fe20000410000 */
[--C-:B------:R-:W-:Y:S01]  /*3be50*/  HADD2.F32 R42, -RZ, R44.reuse.H0_H0 ;  /* 0x2000002cff2a7230 */ /* 0x100fe20000004100 */
[----:B------:R-:W-:Y:S01]  /*3be60*/  F2FP.F16.E4M3.UNPACK_B R77, R77.H1 ;  /* 0x0000004dff4d723e */ /* 0x000fe200030006ff */
[----:B------:R-:W-:-:S02]  /*3be70*/  HADD2.F32 R44, -RZ, R44.H1_H1 ;  /* 0x3000002cff2c7230 */ /* 0x000fc40000004100 */
[-C--:B------:R-:W-:Y:S01]  /*3be80*/  FMUL.FTZ R75, R43, R71.reuse ;  /* 0x000000472b4b7220 */ /* 0x080fe20000410000 */
[C---:B------:R-:W-:Y:S01]  /*3be90*/  FFMA.FTZ R45, R40.reuse, R71, R74 ;  /* 0x00000047282d7223 */ /* 0x040fe2000001004a */
[----:B------:R-:W-:Y:S01]  /*3bea0*/  HADD2.F32 R71, -RZ, R59.H1_H1 ;  /* 0x3000003bff477230 */ /* 0x000fe20000004100 */
[----:B------:R-:W-:Y:S01]  /*3beb0*/  F2FP.F16.E4M3.UNPACK_B R59, R31.H1 ;  /* 0x0000001fff3b723e */ /* 0x000fe200030006ff */
[----:B------:R-:W-:Y:S01]  /*3bec0*/  FFMA.FTZ R43, R40, R47, -R75 ;  /* 0x0000002f282b7223 */ /* 0x000fe2000001084b */
[----:B------:R-:W-:Y:S01]  /*3bed0*/  F2FP.F16.E4M3.UNPACK_B R69, R69.H1 ;  /* 0x00000045ff45723e */ /* 0x000fe200030006ff */
[C---:B------:R-:W-:Y:S01]  /*3bee0*/  FFMA.FTZ R40, R42.reuse, R57, -R79 ;  /* 0x000000392a287223 */ /* 0x040fe2000001084f */
[----:B------:R-:W-:Y:S01]  /*3bef0*/  FFMA.FTZ R42, R42, R73, R76 ;  /* 0x000000492a2a7223 */ /* 0x000fe2000001004c */
[----:B------:R-:W-:Y:S01]  /*3bf00*/  HADD2.F32 R57, -RZ, R46.H1_H1 ;  /* 0x3000002eff397230 */ /* 0x000fe20000004100 */
[----:B------:R-:W-:Y:S01]  /*3bf10*/  F2FP.F16.E4M3.UNPACK_B R47, R29.H1 ;  /* 0x0000001dff2f723e */ /* 0x000fe200030006ff */
[----:B------:R-:W-:Y:S01]  /*3bf20*/  HADD2.F32 R31, -RZ, R72.H1_H1 ;  /* 0x30000048ff1f7230 */ /* 0x000fe20000004100 */
[----:B------:R-:W-:Y:S01]  /*3bf30*/  F2FP.SATFINITE.E4M3.F32.PACK_AB_MERGE_C R36, R43, R36, RZ ;  /* 0x000000242b24723e */ /* 0x000fe200048070ff */
[----:B------:R-:W-:-:S02]  /*3bf40*/  HADD2.F32 R29, -RZ, R59.H0_H0 ;  /* 0x2000003bff1d7230 */ /* 0x000fc40000004100 */
[C---:B------:R-:W-:Y:S01]  /*3bf50*/  FMUL.FTZ R74, R57.reuse, R71 ;  /* 0x00000047394a7220 */ /* 0x040fe20000410000 */
[----:B------:R-:W-:Y:S02]  /*3bf60*/  HADD2.F32 R73, -RZ, R77.H0_H0 ;  /* 0x2000004dff497230 */ /* 0x000fe40000004100 */
[-C--:B------:R-:W-:Y:S01]  /*3bf70*/  FMUL.FTZ R75, R57, R31.reuse ;  /* 0x0000001f394b7220 */ /* 0x080fe20000410000 */
[----:B------:R-:W-:Y:S02]  /*3bf80*/  HADD2.F32 R72, -RZ, R69.H0_H0 ;  /* 0x20000045ff487230 */ /* 0x000fe40000004100 */
[C---:B------:R-:W-:Y:S01]  /*3bf90*/  FFMA.FTZ R31, R44.reuse, R31, R74 ;  /* 0x0000001f2c1f7223 */ /* 0x040fe2000001004a */
[----:B------:R-:W-:Y:S02]  /*3bfa0*/  HADD2.F32 R46, -RZ, R47.H0_H0 ;  /* 0x2000002fff2e7230 */ /* 0x000fe40000004100 */
[C---:B------:R-:W-:Y:S01]  /*3bfb0*/  FMUL.FTZ R57, R29.reuse, R73 ;  /* 0x000000491d397220 */ /* 0x040fe20000410000 */
[----:B------:R-:W-:Y:S01]  /*3bfc0*/  F2FP.F16.E4M3.UNPACK_B R74, R56.H1 ;  /* 0x00000038ff4a723e */ /* 0x000fe200030006ff */
[-C--:B------:R-:W-:Y:S01]  /*3bfd0*/  FMUL.FTZ R76, R29, R72.reuse ;  /* 0x000000481d4c7220 */ /* 0x080fe20000410000 */
[----:B------:R-:W-:Y:S01]  /*3bfe0*/  FFMA.FTZ R29, R44, R71, -R75 ;  /* 0x000000472c1d7223 */ /* 0x000fe2000001084b */
[----:B------:R-:W-:Y:S01]  /*3bff0*/  FFMA.FTZ R44, R46, R72, -R57 ;  /* 0x000000482e2c7223 */ /* 0x000fe20000010839 */
[----:B------:R-:W-:Y:S01]  /*3c000*/  F2FP.F16.E4M3.UNPACK_B R72, R28.H1 ;  /* 0x0000001cff48723e */ /* 0x000fe200030006ff */
[----:B------:R-:W-:Y:S01]  /*3c010*/  HADD2.F32 R59, -RZ, R59.H1_H1 ;  /* 0x3000003bff3b7230 */ /* 0x000fe20000004100 */
[----:B------:R-:W-:Y:S01]  /*3c020*/  F2FP.F16.E4M3.UNPACK_B R75, R68.H1 ;  /* 0x00000044ff4b723e */ /* 0x000fe200030006ff */
[----:B------:R-:W-:Y:S01]  /*3c030*/  HADD2.F32 R100, -RZ, R77.H1_H1 ;  /* 0x3000004dff647230 */ /* 0x000fe20000004100 */
[----:B------:R-:W-:Y:S01]  /*3c040*/  F2FP.F16.E4M3.UNPACK_B R71, R12.H1 ;  /* 0x0000000cff47723e */ /* 0x000fe200030006ff */
[----:B------:R-:W-:-:S02]  /*3c050*/  HADD2.F32 R57, -RZ, R47.H1_H1 ;  /* 0x3000002fff397230 */ /* 0x000fc40000004100 */
[----:B------:R-:W-:Y:S01]  /*3c060*/  FFMA.FTZ R46, R46, R73, R76 ;  /* 0x000000492e2e7223 */ /* 0x000fe2000001004c */
[----:B------:R-:W-:Y:S02]  /*3c070*/  HADD2.F32 R78, -RZ, R69.H1_H1 ;  /* 0x30000045ff4e7230 */ /* 0x000fe40000004100 */
[C---:B------:R-:W-:Y:S01]  /*3c080*/  FMUL.FTZ R110, R59.reuse, R100 ;  /* 0x000000643b6e7220 */ /* 0x040fe20000410000 */
[----:B------:R-:W-:Y:S01]  /*3c090*/  HADD2.F32 R47, -RZ, R72.H0_H0 ;  /* 0x20000048ff2f7230 */ /* 0x000fe20000004100 */
[----:B------:R-:W-:Y:S01]  /*3c0a0*/  F2FP.F16.E4M3.UNPACK_B R12, R12 ;  /* 0x0000000cff0c723e */ /* 0x000fe200020006ff */
[----:B------:R-:W-:Y:S02]  /*3c0b0*/  HADD2.F32 R98, -RZ, R75.H0_H0 ;  /* 0x2000004bff627230 */ /* 0x000fe40000004100 */
[----:B------:R-:W-:Y:S01]  /*3c0c0*/  FMUL.FTZ R59, R59, R78 ;  /* 0x0000004e3b3b7220 */ /* 0x000fe20000410000 */
[----:B------:R-:W-:Y:S01]  /*3c0d0*/  HADD2.F32 R76, -RZ, R74.H0_H0 ;  /* 0x2000004aff4c7230 */ /* 0x000fe20000004100 */
[----:B------:R-:W-:Y:S01]  /*3c0e0*/  F2FP.SATFINITE.E4M3.F32.PACK_AB_MERGE_C R38, R45, R38, RZ ;  /* 0x000000262d26723e */ /* 0x000fe200048070ff */
        /* <DEDUP_REMOVED lines=30> */
[C---:B------:R-:W-:Y:S01]  /*3c2d0*/  FMUL.FTZ R73, R72.reuse, R75 ;  /* 0x0000004b48497220 */ /* 0x040fe20000410000 */
[----:B------:R-:W-:Y:S01]  /*3c2e0*/  F2FP.F16.E4M3.UNPACK_B R56, R30.H1 ;  /* 0x0000001eff38723e */ /* 0x000fe200030006ff */
[-C--:B------:R-:W-:Y:S01]  /*3c2f0*/  FMUL.FTZ R99, R72, R71.reuse ;  /* 0x0000004748637220 */ /* 0x080fe20000410000 */
[----:B------:R-:W-:Y:S01]  /*3c300*/  F2FP.F16.E4M3.UNPACK_B R74, R70.H1 ;  /* 0x00000046ff4a723e */ /* 0x000fe200030006ff */
[----:B------:R-:W-:Y:S01]  /*3c310*/  FFMA.FTZ R79, R12, R71, -R73 ;  /* 0x000000470c4f7223 */ /* 0x000fe20000010849 */
[----:B------:R-:W-:Y:S01]  /*3c320*/  F2FP.F16.E4M3.UNPACK_B R71, R58.H1 ;  /* 0x0000003aff47723e */ /* 0x000fe200030006ff */
[----:B------:R-:W-:Y:S01]  /*3c330*/  HADD2.F32 R68, -RZ, R56.H0_H0 ;  /* 0x20000038ff447230 */ /* 0x000fe20000004100 */
[----:B------:R-:W-:Y:S01]  /*3c340*/  F2FP.F16.E4M3.UNPACK_B R28, R14.H1 ;  /* 0x0000000eff1c723e */ /* 0x000fe200030006ff */
        /* <DEDUP_REMOVED lines=10> */
[----:B------:R-:W-:Y:S01]  /*3c3f0*/  HADD2.F32 R71, -RZ, R71.H1_H1 ;  /* 0x30000047ff477230 */ /* 0x000fe20000004100 */
[----:B------:R-:W-:Y:S01]  /*3c400*/  F2FP.F16.E4M3.UNPACK_B R70, R70 ;  /* 0x00000046ff46723e */ /* 0x000fe200020006ff */
[----:B------:R-:W-:-:S02]  /*3c410*/  HADD2.F32 R28, -RZ, R28.H1_H1 ;  /* 0x3000001cff1c7230 */ /* 0x000fc40000004100 */
[C---:B------:R-:W-:Y:S01]  /*3c420*/  FMUL.FTZ R73, R56.reuse, R75 ;  /* 0x0000004b38497220 */ /* 0x040fe20000410000 */
[----:B------:R-:W-:Y:S01]  /*3c430*/  F2FP.F16.E4M3.UNPACK_B R58, R58 ;  /* 0x0000003aff3a723e */ /* 0x000fe200020006ff */
[----:B------:R-:W-:Y:S01]  /*3c440*/  FMUL.FTZ R72, R56, R71 ;  /* 0x0000004738487220 */ /* 0x000fe20000410000 */
[----:B------:R-:W-:Y:S01]  /*3c450*/  FFMA.FTZ R56, R12, R77, R109 ;  /* 0x0000004d0c387223 */ /* 0x000fe2000001006d */
[C---:B------:R-:W-:Y:S01]  /*3c460*/  FFMA.FTZ R111, R28.reuse, R71, -R73 ;  /* 0x000000471c6f7223 */ /* 0x040fe20000010849 */
[----:B------:R-:W-:Y:S01]  /*3c470*/  F2FP.F16.E4M3.UNPACK_B R14, R14 ;  /* 0x0000000eff0e723e */ /* 0x000fe200020006ff */
[----:B------:R-:W-:Y:S01]  /*3c480*/  FFMA.FTZ R113, R28, R75, R72 ;  /* 0x0000004b1c717223 */ /* 0x000fe20000010048 */
[----:B------:R-:W-:Y:S01]  /*3c490*/  HADD2.F32 R28, -RZ, R30.H0_H0 ;  /* 0x2000001eff1c7230 */ /* 0x000fe20000004100 */
[----:B------:R-:W-:Y:S01]  /*3c4a0*/  F2FP.SATFINITE.E4M3.F32.PACK_AB_MERGE_C R44, R47, R44, RZ ;  /* 0x0000002c2f2c723e */ /* 0x000fe200048070ff */
[----:B------:R-:W-:Y:S01]  /*3c4b0*/  HADD2.F32 R75, -RZ, R70.H0_H0 ;  /* 0x20000046ff4b7230 */ /* 0x000fe20000004100 */
[----:B------:R-:W-:Y:S01]  /*3c4c0*/  F2FP.SATFINITE.E4M3.F32.PACK_AB_MERGE_C R59, R98, R59, RZ ;  /* 0x0000003b623b723e */ /* 0x000fe200048070ff */
[----:B------:R-:W-:Y:S01]  /*3c4d0*/  HADD2.F32 R30, -RZ, R30.H1_H1 ;  /* 0x3000001eff1e7230 */ /* 0x000fe20000004100 */
[----:B------:R-:W-:Y:S01]  /*3c4e0*/  F2FP.SATFINITE.E4M3.F32.PACK_AB_MERGE_C R69, R100, R69, RZ ;  /* 0x000000456445723e */ /* 0x000fe200048070ff */
[----:B------:R-:W-:-:S02]  /*3c4f0*/  HADD2.F32 R71, -RZ, R58.H0_H0 ;  /* 0x2000003aff477230 */ /* 0x000fc40000004100 */
[C---:B------:R-:W-:Y:S01]  /*3c500*/  FMUL.FTZ R101, R28.reuse, R75 ;  /* 0x0000004b1c657220 */ /* 0x040fe20000410000 */
        /* <DEDUP_REMOVED lines=13> */
[----:B------:R-:W-:-:S02]  /*3c5e0*/  F2FP.SATFINITE.E4M3.F32.PACK_AB_MERGE_C R43, R29, R40, R44 ;  /* 0x000000281d2b723e */ /* 0x000fc4000480702c */
[----:B------:R-:W-:Y:S02]  /*3c5f0*/  F2FP.SATFINITE.E4M3.F32.PACK_AB_MERGE_C R59, R79, R76, R59 ;  /* 0x0000004c4f3b723e */ /* 0x000fe4000480703b */
[----:B------:R-:W-:Y:S02]  /*3c600*/  F2FP.SATFINITE.E4M3.F32.PACK_AB_MERGE_C R69, R99, R78, R69 ;  /* 0x0000004e6345723e */ /* 0x000fe40004807045 */
[----:B------:R-:W-:Y:S02]  /*3c610*/  F2FP.SATFINITE.E4M3.F32.PACK_AB_MERGE_C R46, R57, R46, RZ ;  /* 0x0000002e392e723e */ /* 0x000fe400048070ff */
[----:B------:R-:W-:Y:S01]  /*3c620*/  F2FP.SATFINITE.E4M3.F32.PACK_AB_MERGE_C R29, R34, R15, R38 ;  /* 0x0000000f221d723e */ /* 0x000fe20004807026 */
[----:B------:R-:W-:Y:S01]  /*3c630*/  IMAD.MOV.U32 R15, RZ, RZ, R43 ;  /* 0x000000ffff0f7224 */ /* 0x000fe200078e002b */
[----:B------:R-:W-:Y:S01]  /*3c640*/  F2FP.SATFINITE.E4M3.F32.PACK_AB_MERGE_C R14, R12, R101, R68 ;  /* 0x000000650c0e723e */ /* 0x000fe20004807044 */
[----:B------:R-:W-:Y:S01]  /*3c650*/  IMAD.MOV.U32 R12, RZ, RZ, R59 ;  /* 0x000000ffff0c7224 */ /* 0x000fe200078e003b */
[----:B------:R-:W-:Y:S01]  /*3c660*/  F2FP.SATFINITE.E4M3.F32.PACK_AB_MERGE_C R30, R77, R28, R56 ;  /* 0x0000001c4d1e723e */ /* 0x000fe20004807038 */
[----:B------:R-:W-:Y:S01]  /*3c670*/  IMAD.MOV.U32 R28, RZ, RZ, R69 ;  /* 0x000000ffff1c7224 */ /* 0x000fe200078e0045 */
[----:B------:R-:W-:-:S02]  /*3c680*/  F2FP.SATFINITE.E4M3.F32.PACK_AB_MERGE_C R13, R32, R13, R36 ;  /* 0x0000000d200d723e */ /* 0x000fc40004807024 */
[----:B------:R-:W-:-:S07]  /*3c690*/  F2FP.SATFINITE.E4M3.F32.PACK_AB_MERGE_C R31, R31, R42, R46 ;  /* 0x0000002a1f1f723e */ /* 0x000fce000480702e */
.L_x_4978:
[----:B------:R-:W-:Y:S05]  /*3c6a0*/  BSYNC B3 ;  /* 0x0000000000037941 */ /* 0x000fea0003800000 */
.L_x_4977:
        /* <DEDUP_REMOVED lines=11> */
.L_x_4976:
[----:B------:R-:W-:Y:S05]  /*3c760*/  BSYNC B2 ;  /* 0x0000000000027941 */ /* 0x000fea0003800000 */
.L_x_4975:
        /* <DEDUP_REMOVED lines=51> */
[----:B------:R-:W-:-:S03]  /*3caa0*/  IADD3.X R13, R97, RZ, R106, P1, P2 ;  /* 0x000000ff610d7210 */ /* 0x000fc60000fe446a */
[----:B------:R-:W-:Y:S01]  /*3cab0*/  IMAD.IADD R28, R28, 0x1, R15 ;  /* 0x000000011c1c7824 */ /* 0x000fe200078e020f */
[----:B------:R-:W-:Y:S01]  /*3cac0*/  ISETP.GE.AND P2, PT, R41, R32, PT ;  /* 0x000000202900720c */ /* 0x000fe20003f46270 */
[----:B------:R-:W-:Y:S01]  /*3cad0*/  IMAD.SHL.U32 R35, R35, 0x10, RZ ;  /* 0x0000001023237824 */ /* 0x000fe200078e00ff */
[----:B------:R-:W5:Y:S02]  /*3cae0*/  LD.E.128 R12, desc[UR4][R12.64] ;  /* 0x000000040c0c7980 */ /* 0x000f64000c101d00 */
[----:B------:R-:W-:-:S04]  /*3caf0*/  IADD3 R28, P3, P4, R96, R28, R105 ;  /* 0x0000001c601c7210 */ /* 0x000fc80007c7e069 */
[----:B------:R-:W-:Y:S02]  /*3cb00*/  IADD3.X R29, R97, RZ, R106, P3, P4 ;  /* 0x000000ff611d7210 */ /* 0x000fe40001fe846a */
[----:B------:R-:W-:-:S04]  /*3cb10*/  ISETP.GE.AND P1, PT, R33, R102, PT ;  /* 0x000000662100720c */ /* 0x000fc80003f26270 */
[----:B------:R-:W5:Y:S01]  /*3cb20*/  LD.E.128 R28, desc[UR6][R28.64] ;  /* 0x000000061c1c7980 */ /* 0x000f62000c101d00 */
[----:B------:R-:W-:Y:S01]  /*3cb30*/  SHF.R.S32.HI R34, RZ, 0x1f, R35 ;  /* 0x0000001fff227819 */ /* 0x000fe20000011423 */
[----:B------:R-:W-:Y:S07]  /*3cb40*/  @P2 BRA `(.L_x_4982) ;  /* 0x0000000c00d82947 */ /* 0x000fee0003800000 */
[----:B------:R-:W-:Y:S01]  /*3cb50*/  SHF.R.U32.HI R36, RZ, 0x8, R52 ;  /* 0x00000008ff247819 */ /* 0x000fe20000011634 */
[----:B-----5:R-:W-:Y:S01]  /*3cb60*/  IMAD.MOV.U32 R32, RZ, RZ, R13 ;  /* 0x000000ffff207224 */ /* 0x020fe200078e000d */
[----:B------:R-:W-:Y:S01]  /*3cb70*/  LOP3.LUT R13, R52, 0xff, RZ, 0xc0, !PT ;  /* 0x000000ff340d7812 */ /* 0x000fe200078ec0ff */
[----:B------:R-:W-:Y:S01]  /*3cb80*/  IMAD.MOV.U32 R38, RZ, RZ, R29 ;  /* 0x000000ffff267224 */ /* 0x000fe200078e001d */
[----:B------:R-:W-:Y:S01]  /*3cb90*/  LOP3.LUT R36, R36, 0xff, RZ, 0xc0, !PT ;  /* 0x000000ff24247812 */ /* 0x000fe200078ec0ff */
[----:B------:R-:W-:Y:S01]  /*3cba0*/  IMAD.MOV.U32 R29, RZ, RZ, R15 ;  /* 0x000000ffff1d7224 */ /* 0x000fe200078e000f */
        /* <DEDUP_REMOVED lines=9> */
[----:B------:R-:W-:Y:S02]  /*3cc40*/  LOP3.LUT R36, R36, 0xff, RZ, 0xc0, !PT ;  /* 0x000000ff24247812 */ /* 0x000fe400078ec0ff */
[----:B------:R-:W-:Y:S02]  /*3cc50*/  PRMT R42, R43, 0x7604, R42 ;  /* 0x000076042b2a7816 */ /* 0x000fe4000000002a */
[----:B------:R-:W-:Y:S02]  /*3cc60*/  SHF.R.U32.HI R43, RZ, 0x8, R65 ;  /* 0x00000008ff2b7819 */ /* 0x000fe40000011641 */
[----:B------:R-:W-:Y:S02]  /*3cc70*/  SHF.R.U32.HI R45, RZ, 0x8, R64 ;  /* 0x00000008ff2d7819 */ /* 0x000fe40000011640 */
[----:B------:R-:W-:Y:S02]  /*3cc80*/  PRMT R41, R41, 0x7604, R40 ;  /* 0x0000760429297816 */ /* 0x000fe40000000028 */
[----:B------:R-:W-:-:S02]  /*3cc90*/  PRMT R15, R36, 0x7604, R15 ;  /* 0x00007604240f7816 */ /* 0x000fc4000000000f */
        /* <DEDUP_REMOVED lines=10> */
[----:B------:R-:W-:Y:S01]  /*3cd40*/  LOP3.LUT R13, R13, 0xff0000, R52, 0xf8, !PT ;  /* 0x00ff00000d0d7812 */ /* 0x000fe200078ef834 */
[----:B------:R-:W-:Y:S01]  /*3cd50*/  IMAD.U32 R36, R36, 0x10000, RZ ;  /* 0x0001000024247824 */ /* 0x000fe200078e00ff */
[----:B------:R-:W-:-:S02]  /*3cd60*/  PRMT R57, R47, 0x7604, R44 ;  /* 0x000076042f397816 */ /* 0x000fc4000000002c */
[--C-:B------:R-:W-:Y:S02]  /*3cd70*/  SHF.R.U32.HI R47, RZ, 0x10, R65.reuse ;  /* 0x00000010ff2f7819 */ /* 0x100fe40000011641 */
[----:B------:R-:W-:Y:S02]  /*3cd80*/  LOP3.LUT R52, R13, 0xff000000, R52, 0xf8, !PT ;  /* 0xff0000000d347812 */ /* 0x000fe400078ef834 */
[----:B------:R-:W-:Y:S01]  /*3cd90*/  LOP3.LUT R15, R15, 0xff0000, R36, 0xf8, !PT ;  /* 0x00ff00000f0f7812 */ /* 0x000fe200078ef824 */
[----:B------:R-:W-:Y:S01]  /*3cda0*/  IMAD.U32 R47, R47, 0x10000, RZ ;  /* 0x000100002f2f7824 */ /* 0x000fe200078e00ff */
[----:B------:R-:W-:Y:S02]  /*3cdb0*/  SHF.R.U32.HI R13, RZ, 0x18, R65 ;  /* 0x00000018ff0d7819 */ /* 0x000fe40000011641 */
[----:B------:R-:W-:Y:S02]  /*3cdc0*/  SHF.R.U32.HI R36, RZ, 0x18, R53 ;  /* 0x00000018ff247819 */ /* 0x000fe40000011635 */
[----:B------:R-:W-:Y:S01]  /*3cdd0*/  SHF.R.U32.HI R59, RZ, 0x8, R67 ;  /* 0x00000008ff3b7819 */ /* 0x000fe20000011643 */
[----:B------:R-:W-:Y:S01]  /*3cde0*/  IMAD.SHL.U32 R13, R13, 0x1000000, RZ ;  /* 0x010000000d0d7824 */ /* 0x000fe200078e00ff */
[----:B------:R-:W-:Y:S01]  /*3cdf0*/  SHF.R.U32.HI R43, RZ, 0x10, R55 ;  /* 0x00000010ff2b7819 */ /* 0x000fe20000011637 */
[----:B------:R-:W-:Y:S01]  /*3ce00*/  IMAD.SHL.U32 R36, R36, 0x1000000, RZ ;  /* 0x0100000024247824 */ /* 0x000fe200078e00ff */
[----:B------:R-:W-:-:S02]  /*3ce10*/  LOP3.LUT R40, R40, 0xff0000, R47, 0xf8, !PT ;  /* 0x00ff000028287812 */ /* 0x000fc400078ef82f */
[--C-:B------:R-:W-:Y:S01]  /*3ce20*/  LOP3.LUT R41, R41, 0xff0000, R54.reuse, 0xf8, !PT ;  /* 0x00ff000029297812 */ /* 0x100fe200078ef836 */
[----:B------:R-:W-:Y:S01]  /*3ce30*/  IMAD.U32 R43, R43, 0x10000, RZ ;  /* 0x000100002b2b7824 */ /* 0x000fe200078e00ff */
[----:B------:R-:W-:Y:S02]  /*3ce40*/  LOP3.LUT R46, R67, 0xff, RZ, 0xc0, !PT ;  /* 0x000000ff432e7812 */ /* 0x000fe400078ec0ff */
[----:B------:R-:W-:Y:S02]  /*3ce50*/  LOP3.LUT R59, R59, 0xff, RZ, 0xc0, !PT ;  /* 0x000000ff3b3b7812 */ /* 0x000fe400078ec0ff */
[----:B------:R-:W-:Y:S02]  /*3ce60*/  LOP3.LUT R54, R41, 0xff000000, R54, 0xf8, !PT ;  /* 0xff00000029367812 */ /* 0x000fe400078ef836 */
[----:B------:R-:W-:Y:S02]  /*3ce70*/  LOP3.LUT R47, R40, R13, RZ, 0xfc, !PT ;  /* 0x0000000d282f7212 */ /* 0x000fe400078efcff */
[----:B------:R-:W-:-:S02]  /*3ce80*/  PRMT R46, R59, 0x7604, R46 ;  /* 0x000076043b2e7816 */ /* 0x000fc4000000002e */
[----:B------:R-:W-:Y:S02]  /*3ce90*/  LOP3.LUT R41, R15, R36, RZ, 0xfc, !PT ;  /* 0x000000240f297212 */ /* 0x000fe400078efcff */
[----:B------:R-:W-:Y:S02]  /*3cea0*/  SHF.R.U32.HI R59, RZ, 0x10, R67 ;  /* 0x00000010ff3b7819 */ /* 0x000fe40000011643 */
[----:B------:R-:W-:Y:S02]  /*3ceb0*/  LOP3.LUT R43, R42, 0xff0000, R43, 0xf8, !PT ;  /* 0x00ff00002a2b7812 */ /* 0x000fe400078ef82b */
[----:B------:R-:W-:Y:S01]  /*3cec0*/  F2FP.F16.E4M3.UNPACK_B R40, R38 ;  /* 0x00000026ff28723e */ /* 0x000fe200020006ff */
[----:B------:R-:W-:Y:S01]  /*3ced0*/  IMAD.U32 R59, R59, 0x10000, RZ ;  /* 0x000100003b3b7824 */ /* 0x000fe200078e00ff */
[----:B------:R-:W-:Y:S02]  /*3cee0*/  F2FP.F16.E4M3.UNPACK_B R53, R47 ;  /* 0x0000002fff35723e */ /* 0x000fe400020006ff */
[----:B------:R-:W-:Y:S01]  /*3cef0*/  F2FP.F16.E4M3.UNPACK_B R42, R41 ;  /* 0x00000029ff2a723e */ /* 0x000fe200020006ff */
[----:B------:R-:W-:Y:S01]  /*3cf00*/  HADD2.F32 R13, -RZ, R40.H0_H0 ;  /* 0x20000028ff0d7230 */ /* 0x000fe20000004100 */
[----:B------:R-:W-:Y:S01]  /*3cf10*/  F2FP.F16.E4M3.UNPACK_B R36, R32 ;  /* 0x00000020ff24723e */ /* 0x000fe200020006ff */
[----:B------:R-:W-:Y:S01]  /*3cf20*/  HADD2.F32 R58, -RZ, R53.H0_H0 ;  /* 0x20000035ff3a7230 */ /* 0x000fe20000004100 */
[--C-:B------:R-:W-:Y:S01]  /*3cf30*/  LOP3.LUT R45, R45, 0xff0000, R64.reuse, 0xf8, !PT ;  /* 0x00ff00002d2d7812 */ /* 0x100fe200078ef840 */
[----:B------:R-:W-:Y:S01]  /*3cf40*/  HADD2.F32 R44, -RZ, R42.H0_H0 ;  /* 0x2000002aff2c7230 */ /* 0x000fe20000004100 */
[----:B------:R-:W-:Y:S01]  /*3cf50*/  LOP3.LUT R59, R46, 0xff0000, R59, 0xf8, !PT ;  /* 0x00ff00002e3b7812 */ /* 0x000fe200078ef83b */
[----:B------:R-:W-:Y:S01]  /*3cf60*/  HADD2.F32 R15, -RZ, R36.H0_H0 ;  /* 0x20000024ff0f7230 */ /* 0x000fe20000004100 */
[----:B------:R-:W-:Y:S01]  /*3cf70*/  SHF.R.U32.HI R46, RZ, 0x18, R55 ;  /* 0x00000018ff2e7819 */ /* 0x000fe20000011637 */
[----:B------:R-:W-:Y:S01]  /*3cf80*/  FMUL.FTZ R70, R13, R58 ;  /* 0x0000003a0d467220 */ /* 0x000fe20000410000 */
[----:B------:R-:W-:Y:S01]  /*3cf90*/  LOP3.LUT R64, R45, 0xff000000, R64, 0xf8, !PT ;  /* 0xff0000002d407812 */ /* 0x000fe200078ef840 */
[----:B------:R-:W-:Y:S01]  /*3cfa0*/  FMUL.FTZ R45, R13, R44 ;  /* 0x0000002c0d2d7220 */ /* 0x000fe20000410000 */
[----:B------:R-:W-:Y:S01]  /*3cfb0*/  LOP3.LUT R57, R57, 0xff0000, R66, 0xf8, !PT ;  /* 0x00ff000039397812 */ /* 0x000fe200078ef842 */
[----:B------:R-:W-:-:S02]  /*3cfc0*/  IMAD.SHL.U32 R46, R46, 0x1000000, RZ ;  /* 0x010000002e2e7824 */ /* 0x000fc400078e00ff */
[C---:B------:R-:W-:Y:S01]  /*3cfd0*/  FFMA.FTZ R13, R15.reuse, R44, -R70 ;  /* 0x0000002c0f0d7223 */ /* 0x040fe20000010846 */
[----:B------:R-:W-:Y:S01]  /*3cfe0*/  FFMA.FTZ R15, R15, R58, R45 ;  /* 0x0000003a0f0f7223 */ /* 0x000fe2000001002d */
[----:B------:R-:W-:Y:S01]  /*3cff0*/  HADD2.F32 R45, -RZ, R42.H1_H1 ;  /* 0x3000002aff2d7230 */ /* 0x000fe20000004100 */
[----:B------:R-:W-:Y:S01]  /*3d000*/  F2FP.F16.E4M3.UNPACK_B R42, R38.H1 ;  /* 0x00000026ff2a723e */ /* 0x000fe200030006ff */
[----:B------:R-:W-:Y:S01]  /*3d010*/  HADD2.F32 R53, -RZ, R53.H1_H1 ;  /* 0x30000035ff357230 */ /* 0x000fe20000004100 */
[----:B------:R-:W-:Y:S01]  /*3d020*/  F2FP.F16.E4M3.UNPACK_B R55, R47.H1 ;  /* 0x0000002fff37723e */ /* 0x000fe200030006ff */
[----:B------:R-:W-:Y:S01]  /*3d030*/  HADD2.F32 R36, -RZ, R36.H1_H1 ;  /* 0x30000024ff247230 */ /* 0x000fe20000004100 */
[----:B------:R-:W-:Y:S02]  /*3d040*/  F2FP.F16.E4M3.UNPACK_B R44, R41.H1 ;  /* 0x00000029ff2c723e */ /* 0x000fe400030006ff */
[----:B------:R-:W-:Y:S02]  /*3d050*/  SHF.R.U32.HI R68, RZ, 0x18, R67 ;  /* 0x00000018ff447819 */ /* 0x000fe40000011643 */
[----:B------:R-:W-:Y:S01]  /*3d060*/  LOP3.LUT R56, R43, R46, RZ, 0xfc, !PT ;  /* 0x0000002e2b387212 */ /* 0x000fe200078efcff */
[----:B------:R-:W-:Y:S01]  /*3d070*/  HADD2.F32 R43, -RZ, R40.H1_H1 ;  /* 0x30000028ff2b7230 */ /* 0x000fe20000004100 */
[----:B------:R-:W-:Y:S01]  /*3d080*/  LOP3.LUT R66, R57, 0xff000000, R66, 0xf8, !PT ;  /* 0xff00000039427812 */ /* 0x000fe200078ef842 */
[----:B------:R-:W-:Y:S01]  /*3d090*/  HADD2.F32 R57, -RZ, R55.H0_H0 ;  /* 0x20000037ff397230 */ /* 0x000fe20000004100 */
[----:B------:R-:W-:Y:S01]  /*3d0a0*/  F2FP.F16.E4M3.UNPACK_B R41, R32.H1 ;  /* 0x00000020ff29723e */ /* 0x000fe200030006ff */
[----:B------:R-:W-:-:S02]  /*3d0b0*/  HADD2.F32 R32, -RZ, R42.H0_H0 ;  /* 0x2000002aff207230 */ /* 0x000fc40000004100 */
[C---:B------:R-:W-:Y:S01]  /*3d0c0*/  FMUL.FTZ R65, R43.reuse, R53 ;  /* 0x000000352b417220 */ /* 0x040fe20000410000 */
[----:B------:R-:W-:Y:S02]  /*3d0d0*/  HADD2.F32 R47, -RZ, R44.H0_H0 ;  /* 0x2000002cff2f7230 */ /* 0x000fe40000004100 */
[----:B------:R-:W-:Y:S01]  /*3d0e0*/  FMUL.FTZ R38, R43, R45 ;  /* 0x0000002d2b267220 */ /* 0x000fe20000410000 */
[----:B------:R-:W-:Y:S02]  /*3d0f0*/  IMAD.SHL.U32 R68, R68, 0x1000000, RZ ;  /* 0x0100000044447824 */ /* 0x000fe400078e00ff */
[C---:B------:R-:W-:Y:S01]  /*3d100*/  FMUL.FTZ R43, R32.reuse, R57 ;  /* 0x00000039202b7220 */ /* 0x040fe20000410000 */
[----:B------:R-:W-:Y:S02]  /*3d110*/  HADD2.F32 R40, -RZ, R41.H0_H0 ;  /* 0x20000029ff287230 */ /* 0x000fe40000004100 */
[----:B------:R-:W-:Y:S01]  /*3d120*/  FMUL.FTZ R46, R32, R47 ;  /* 0x0000002f202e7220 */ /* 0x000fe20000410000 */
[C---:B------:R-:W-:Y:S01]  /*3d130*/  FFMA.FTZ R32, R36.reuse, R45, -R65 ;  /* 0x0000002d24207223 */ /* 0x040fe20000010841 */
[----:B------:R-:W-:Y:S01]  /*3d140*/  LOP3.LUT R59, R59, R68, RZ, 0xfc, !PT ;  /* 0x000000443b3b7212 */ /* 0x000fe200078efcff */
        /* <DEDUP_REMOVED lines=8> */
[----:B------:R-:W-:Y:S01]  /*3d1d0*/  HADD2.F32 R43, -RZ, R41.H1_H1 ;  /* 0x30000029ff2b7230 */ /* 0x000fe20000004100 */
[----:B------:R-:W-:Y:S01]  /*3d1e0*/  F2FP.F16.E4M3.UNPACK_B R45, R29 ;  /* 0x0000001dff2d723e */ /* 0x000fe200020006ff */
[----:B------:R-:W-:-:S02]  /*3d1f0*/  HADD2.F32 R47, -RZ, R44.H1_H1 ;  /* 0x3000002cff2f7230 */ /* 0x000fc40000004100 */
[C---:B------:R-:W-:Y:S01]  /*3d200*/  FMUL.FTZ R68, R42.reuse, R57 ;  /* 0x000000392a447220 */ /* 0x040fe20000410000 */
[----:B------:R-:W-:Y:S01]  /*3d210*/  HADD2.F32 R41, -RZ, R46.H0_H0 ;  /* 0x2000002eff297230 */ /* 0x000fe20000004100 */
[----:B------:R-:W-:Y:S01]  /*3d220*/  F2FP.F16.E4M3.UNPACK_B R56, R56.H1 ;  /* 0x00000038ff38723e */ /* 0x000fe200030006ff */
[----:B------:R-:W-:Y:S02]  /*3d230*/  HADD2.F32 R58, -RZ, R65.H0_H0 ;  /* 0x20000041ff3a7230 */ /* 0x000fe40000004100 */
[----:B------:R-:W-:Y:S01]  /*3d240*/  FMUL.FTZ R42, R42, R47 ;  /* 0x0000002f2a2a7220 */ /* 0x000fe20000410000 */
[----:B------:R-:W-:Y:S02]  /*3d250*/  HADD2.F32 R55, -RZ, R53.H0_H0 ;  /* 0x20000035ff377230 */ /* 0x000fe40000004100 */
        /* <DEDUP_REMOVED lines=37> */
[----:B------:R-:W-:Y:S01]  /*3d4b0*/  FMUL.FTZ R72, R58, R69 ;  /* 0x000000453a487220 */ /* 0x000fe20000410000 */
[----:B------:R-:W-:Y:S01]  /*3d4c0*/  HADD2.F32 R68, -RZ, R59.H0_H0 ;  /* 0x2000003bff447230 */ /* 0x000fe20000004100 */
[----:B------:R-:W-:Y:S01]  /*3d4d0*/  F2FP.F16.E4M3.UNPACK_B R64, R64 ;  /* 0x00000040ff40723e */ /* 0x000fe200020006ff */
        /* <DEDUP_REMOVED lines=10> */
[----:B-1----:R-:W-:Y:S01]  /*3d580*/  FFMA.FTZ R79, R55, R69, R76 ;  /* 0x00000045374f7223 */ /* 0x002fe2000001004c */
[----:B------:R-:W-:Y:S01]  /*3d590*/  HADD2.F32 R47, -RZ, R47.H1_H1 ;  /* 0x3000002fff2f7230 */ /* 0x000fe20000004100 */
[----:B------:R-:W-:Y:S01]  /*3d5a0*/  F2FP.F16.E4M3.UNPACK_B R12, R12 ;  /* 0x0000000cff0c723e */ /* 0x000fe200020006ff */
[----:B------:R-:W-:Y:S01]  /*3d5b0*/  FMUL.FTZ R28, R56, R67 ;  /* 0x00000043381c7220 */ /* 0x000fe20000410000 */
[----:B------:R-:W-:Y:S01]  /*3d5c0*/  F2FP.F16.E4M3.UNPACK_B R55, R52 ;  /* 0x00000034ff37723e */ /* 0x000fe200020006ff */
        /* <DEDUP_REMOVED lines=12> */
[----:B------:R-:W-:Y:S01]  /*3d690*/  HADD2.F32 R55, -RZ, R55.H1_H1 ;  /* 0x30000037ff377230 */ /* 0x000fe20000004100 */
[----:B------:R-:W-:Y:S01]  /*3d6a0*/  F2FP.F16.E4M3.UNPACK_B R47, R30.H1 ;  /* 0x0000001eff2f723e */ /* 0x000fe200030006ff */
[----:B------:R-:W-:Y:S02]  /*3d6b0*/  HADD2.F32 R12, -RZ, R12.H1_H1 ;  /* 0x3000000cff0c7230 */ /* 0x000fe40000004100 */
[C---:B------:R-:W-:Y:S01]  /*3d6c0*/  FMUL.FTZ R57, R53.reuse, R64 ;  /* 0x0000004035397220 */ /* 0x040fe20000410000 */
[----:B------:R-:W-:Y:S01]  /*3d6d0*/  F2FP.F16.E4M3.UNPACK_B R56, R66.H1 ;  /* 0x00000042ff38723e */ /* 0x000fe200030006ff */
[----:B------:R-:W-:Y:S01]  /*3d6e0*/  FMUL.FTZ R67, R53, R55 ;  /* 0x0000003735437220 */ /* 0x000fe20000410000 */
[----:B------:R-:W-:Y:S01]  /*3d6f0*/  FFMA.FTZ R65, R28, R65, R52 ;  /* 0x000000411c417223 */ /* 0x000fe20000010034 */
[----:B------:R-:W-:Y:S01]  /*3d700*/  F2FP.F16.E4M3.UNPACK_B R53, R54.H1 ;  /* 0x00000036ff35723e */ /* 0x000fe200030006ff */
[----:B------:R-:W-:Y:S01]  /*3d710*/  FFMA.FTZ R59, R12, R55, -R57 ;  /* 0x000000370c3b7223 */ /* 0x000fe20000010839 */
[----:B------:R-:W-:Y:S01]  /*3d720*/  F2FP.F16.E4M3.UNPACK_B R28, R14.H1 ;  /* 0x0000000eff1c723e */ /* 0x000fe200030006ff */
[----:B------:R-:W-:-:S02]  /*3d730*/  HADD2.F32 R52, -RZ, R47.H0_H0 ;  /* 0x2000002fff347230 */ /* 0x000fc40000004100 */
[----:B------:R-:W-:Y:S01]  /*3d740*/  FFMA.FTZ R64, R12, R64, R67 ;  /* 0x000000400c407223 */ /* 0x000fe20000010043 */
[----:B------:R-:W-:Y:S01]  /*3d750*/  HADD2.F32 R57, -RZ, R56.H0_H0 ;  /* 0x20000038ff397230 */ /* 0x000fe20000004100 */
[----:B------:R-:W-:Y:S01]  /*3d760*/  F2FP.F16.E4M3.UNPACK_B R30, R30 ;  /* 0x0000001eff1e723e */ /* 0x000fe200020006ff */
        /* <DEDUP_REMOVED lines=10> */
[----:B------:R-:W-:Y:S02]  /*3d810*/  HADD2.F32 R28, -RZ, R28.H1_H1 ;  /* 0x3000001cff1c7230 */ /* 0x000fe40000004100 */
[C---:B------:R-:W-:Y:S01]  /*3d820*/  FMUL.FTZ R55, R47.reuse, R56 ;  /* 0x000000382f377220 */ /* 0x040fe20000410000 */
[----:B------:R-:W-:Y:S01]  /*3d830*/  FFMA.FTZ R72, R12, R57, R73 ;  /* 0x000000390c487223 */ /* 0x000fe20000010049 */
[-C--:B------:R-:W-:Y:S01]  /*3d840*/  FMUL.FTZ R47, R47, R53.reuse ;  /* 0x000000352f2f7220 */ /* 0x080fe20000410000 */
[----:B------:R-:W-:Y:S01]  /*3d850*/  F2FP.F16.E4M3.UNPACK_B R14, R14 ;  /* 0x0000000eff0e723e */ /* 0x000fe200020006ff */
[----:B------:R-:W-:Y:S01]  /*3d860*/  FFMA.FTZ R75, R28, R53, -R55 ;  /* 0x000000351c4b7223 */ /* 0x000fe20000010837 */
[----:B------:R-:W-:-:S02]  /*3d870*/  HADD2.F32 R55, -RZ, R66.H0_H0 ;  /* 0x20000042ff377230 */ /* 0x000fc40000004100 */
        /* <DEDUP_REMOVED lines=8> */
[----:B------:R-:W-:Y:S01]  /*3d900*/  F2FP.SATFINITE.E4M3.F32.PACK_AB_MERGE_C R70, R71, R70, RZ ;  /* 0x000000464746723e */ /* 0x000fe200048070ff */
[----:B------:R-:W-:-:S02]  /*3d910*/  HADD2.F32 R53, -RZ, R54.H1_H1 ;  /* 0x30000036ff357230 */ /* 0x000fc40000004100 */
        /* <DEDUP_REMOVED lines=10> */
[----:B------:R-:W-:-:S02]  /*3d9c0*/  F2FP.SATFINITE.E4M3.F32.PACK_AB_MERGE_C R52, R75, R52, RZ ;  /* 0x000000344b34723e */ /* 0x000fc400048070ff */
[----:B------:R-:W-:Y:S02]  /*3d9d0*/  F2FP.SATFINITE.E4M3.F32.PACK_AB_MERGE_C R72, R77, R72, RZ ;  /* 0x000000484d48723e */ /* 0x000fe400048070ff */
[----:B------:R-:W-:Y:S02]  /*3d9e0*/  F2FP.SATFINITE.E4M3.F32.PACK_AB_MERGE_C R45, R29, R42, R45 ;  /* 0x0000002a1d2d723e */ /* 0x000fe4000480702d */
[----:B------:R-:W-:Y:S02]  /*3d9f0*/  F2FP.SATFINITE.E4M3.F32.PACK_AB_MERGE_C R58, R59, R58, R68 ;  /* 0x0000003a3b3a723e */ /* 0x000fe40004807044 */
[----:B------:R-:W-:Y:S02]  /*3da00*/  F2FP.SATFINITE.E4M3.F32.PACK_AB_MERGE_C R64, R64, R65, R70 ;  /* 0x000000414040723e */ /* 0x000fe40004807046 */
[----:B------:R-:W-:Y:S02]  /*3da10*/  F2FP.SATFINITE.E4M3.F32.PACK_AB_MERGE_C R38, R41, R38, RZ ;  /* 0x000000262926723e */ /* 0x000fe400048070ff */
[----:B------:R-:W-:-:S02]  /*3da20*/  F2FP.SATFINITE.E4M3.F32.PACK_AB_MERGE_C R46, R79, R46, RZ ;  /* 0x0000002e4f2e723e */ /* 0x000fc400048070ff */
[----:B------:R-:W-:Y:S01]  /*3da30*/  F2FP.SATFINITE.E4M3.F32.PACK_AB_MERGE_C R29, R36, R15, R40 ;  /* 0x0000000f241d723e */ /* 0x000fe20004807028 */
[----:B------:R-:W-:Y:S01]  /*3da40*/  IMAD.MOV.U32 R15, RZ, RZ, R45 ;  /* 0x000000ffff0f7224 */ /* 0x000fe200078e002d */
[----:B------:R-:W-:Y:S01]  /*3da50*/  F2FP.SATFINITE.E4M3.F32.PACK_AB_MERGE_C R14, R12, R67, R52 ;  /* 0x000000430c0e723e */ /* 0x000fe20004807034 */
[----:B------:R-:W-:Y:S01]  /*3da60*/  IMAD.MOV.U32 R12, RZ, RZ, R58 ;  /* 0x000000ffff0c7224 */ /* 0x000fe200078e003a */
[----:B------:R-:W-:Y:S01]  /*3da70*/  F2FP.SATFINITE.E4M3.F32.PACK_AB_MERGE_C R30, R57, R28, R72 ;  /* 0x0000001c391e723e */ /* 0x000fe20004807048 */
[----:B------:R-:W-:Y:S01]  /*3da80*/  IMAD.MOV.U32 R28, RZ, RZ, R64 ;  /* 0x000000ffff1c7224 */ /* 0x000fe200078e0040 */
[----:B------:R-:W-:Y:S02]  /*3da90*/  F2FP.SATFINITE.E4M3.F32.PACK_AB_MERGE_C R13, R32, R13, R38 ;  /* 0x0000000d200d723e */ /* 0x000fe40004807026 */
[----:B------:R-:W-:-:S07]  /*3daa0*/  F2FP.SATFINITE.E4M3.F32.PACK_AB_MERGE_C R31, R31, R44, R46 ;  /* 0x0000002c1f1f723e */ /* 0x000fce000480702e */
.L_x_4982:
[----:B------:R-:W-:Y:S05]  /*3dab0*/  BSYNC B3 ;  /* 0x0000000000037941 */ /* 0x000fea0003800000 */
.L_x_4981:
        /* <DEDUP_REMOVED lines=11> */
.L_x_4980:
[----:B------:R-:W-:Y:S05]  /*3db70*/  BSYNC B2 ;  /* 0x0000000000027941 */ /* 0x000fea0003800000 */
.L_x_4979:
[----:B------:R-:W-:Y:S02]  /*3db80*/  R2UR UR4, R84 ;  /* 0x00000000540472ca */ /* 0x000fe400000e0000 */
[----:B------:R-:W-:-:S13]  /*3db90*/  R2UR UR5, R85 ;  /* 0x00000000550572ca */ /* 0x000fda00000e0000 */
[----:B------:R-:W2:Y:S02]  /*3dba0*/  LD.E.U8 R94, desc[UR4][R94.64] ;  /* 0x000000045e5e7980 */ /* 0x000ea4000c101100 */
[----:B--2---:R-:W-:-:S13]  /*3dbb0*/  LOP3.LUT P1, RZ, R94, 0x4, RZ, 0xc0, !PT ;  /* 0x000000045eff7812 */ /* 0x004fda000782c0ff */
[----:B------:R-:W-:Y:S05]  /*3dbc0*/  @!P1 BRA `(.L_x_4932) ;  /* 0x0000002000209947 */ /* 0x000fea0003800000 */
[----:B------:R-:W-:Y:S02]  /*3dbd0*/  R2UR UR4, R84 ;  /* 0x00000000540472ca */ /* 0x000fe400000e0000 */
[----:B------:R-:W-:-:S13]  /*3dbe0*/  R2UR UR5, R85 ;  /* 0x00000000550572ca */ /* 0x000fda00000e0000 */
[----:B------:R-:W2:Y:S01]  /*3dbf0*/  LD.E R92, desc[UR4][R92.64+0x4] ;  /* 0x000004045c5c7980 */ /* 0x000ea2000c101900 */
[----:B------:R-:W-:Y:S01]  /*3dc00*/  VIADD R107, R107, 0x40 ;  /* 0x000000406b6b7836 */ /* 0x000fe20000000000 */
[----:B0-----:R-:W-:Y:S02]  /*3dc10*/  SHF.R.S32.HI R30, RZ, 0x1f, R39 ;  /* 0x0000001fff1e7819 */ /* 0x001fe40000011427 */
[-C--:B------:R-:W-:Y:S02]  /*3dc20*/  LEA.HI R15, R39, R39.reuse, RZ, 0x1 ;  /* 0x00000027270f7211 */ /* 0x080fe400078f08ff */
[----:B------:R-:W-:Y:S02]  /*3dc30*/  LEA.HI R29, R30, R39, RZ, 0x3 ;  /* 0x000000271e1d7211 */ /* 0x000fe400078f18ff */
[C---:B------:R-:W-:Y:S01]  /*3dc40*/  LOP3.LUT R30, R15.reuse, 0x3fffffe, RZ, 0xc0, !PT ;  /* 0x03fffffe0f1e7812 */ /* 0x040fe200078ec0ff */
[----:B------:R-:W-:Y:S01]  /*3dc50*/  IMAD.SHL.U32 R15, R15, 0x40, RZ ;  /* 0x000000400f0f7824 */ /* 0x000fe200078e00ff */
[----:B------:R-:W-:Y:S01]  /*3dc60*/  R2UR UR6, R84 ;  /* 0x00000000540672ca */ /* 0x000fe200000e0000 */
[----:B------:R-:W-:Y:S01]  /*3dc70*/  IMAD.SHL.U32 R29, R29, 0x40, RZ ;  /* 0x000000401d1d7824 */ /* 0x000fe200078e00ff */
[----:B------:R-:W-:Y:S01]  /*3dc80*/  R2UR UR7, R85 ;  /* 0x00000000550772ca */ /* 0x000fe200000e0000 */
[----:B------:R-:W-:-:S03]  /*3dc90*/  IMAD.IADD R30, R39, 0x1, -R30 ;  /* 0x00000001271e7824 */ /* 0x000fc600078e0a1e */
[----:B------:R-:W-:Y:S02]  /*3dca0*/  LOP3.LUT R31, R29, 0xfffffe00, RZ, 0xc0, !PT ;  /* 0xfffffe001d1f7812 */ /* 0x000fe400078ec0ff */
[----:B------:R-:W-:-:S03]  /*3dcb0*/  LOP3.LUT R29, R15, 0x180, RZ, 0xc0, !PT ;  /* 0x000001800f1d7812 */ /* 0x000fc600078ec0ff */
[----:B------:R-:W-:Y:S01]  /*3dcc0*/  IMAD R31, R30, 0x40, R31 ;  /* 0x000000401e1f7824 */ /* 0x000fe200078e021f */
[----:B------:R-:W-:Y:S01]  /*3dcd0*/  SHF.R.U32.HI R30, RZ, 0x3, R29 ;  /* 0x00000003ff1e7819 */ /* 0x000fe2000001161d */
[----:B------:R-:W-:Y:S01]  /*3dce0*/  BSSY B2, `(.L_x_4983) ;  /* 0x000011e000027945 */ /* 0x000fe20003800000 */
[----:B--2---:R-:W-:-:S04]  /*3dcf0*/  LEA.HI R12, R92, R92, RZ, 0x1 ;  /* 0x0000005c5c0c7211 */ /* 0x004fc800078f08ff */
[----:B------:R-:W-:-:S04]  /*3dd00*/  SHF.R.S32.HI R32, RZ, 0x1, R12 ;  /* 0x00000001ff207819 */ /* 0x000fc8000001140c */
[----:B------:R-:W-:-:S04]  /*3dd10*/  ISETP.GE.AND P1, PT, R107, R32, PT ;  /* 0x000000206b00720c */ /* 0x000fc80003f26270 */
[----:B------:R-:W-:-:S05]  /*3dd20*/  SEL R12, R32, RZ, P1 ;  /* 0x000000ff200c7207 */ /* 0x000fca0000800000 */
[----:B------:R-:W-:-:S04]  /*3dd30*/  IMAD.IADD R12, R107, 0x1, R12 ;  /* 0x000000016b0c7824 */ /* 0x000fc800078e020c */
[----:B------:R-:W-:Y:S01]  /*3dd40*/  @P1 IMAD.IADD R103, R102, 0x1, -R103 ;  /* 0x0000000166671824 */ /* 0x000fe200078e0a67 */
[----:B------:R-:W-:-:S04]  /*3dd50*/  SHF.R.S32.HI R13, RZ, 0x1f, R12 ;  /* 0x0000001fff0d7819 */ /* 0x000fc8000001140c */
[----:B------:R-:W-:Y:S02]  /*3dd60*/  SHF.R.S32.HI R28, RZ, 0x1f, R103 ;  /* 0x0000001fff1c7819 */ /* 0x000fe40000011467 */
[CC--:B------:R-:W-:Y:S02]  /*3dd70*/  LEA.HI R14, R13.reuse, R12.reuse, RZ, 0x4 ;  /* 0x0000000c0d0e7211 */ /* 0x0c0fe400078f20ff */
[----:B------:R-:W-:Y:S02]  /*3dd80*/  LEA.HI R28, R28, R103, RZ, 0x5 ;  /* 0x000000671c1c7211 */ /* 0x000fe400078f28ff */
[----:B------:R-:W-:Y:S02]  /*3dd90*/  SHF.R.S32.HI R35, RZ, 0x4, R14 ;  /* 0x00000004ff237819 */ /* 0x000fe4000001140e */
[----:B------:R-:W-:Y:S02]  /*3dda0*/  LEA.HI R12, R13, R12, RZ, 0x6 ;  /* 0x0000000c0d0c7211 */ /* 0x000fe400078f30ff */
[----:B------:R-:W-:-:S02]  /*3ddb0*/  LEA.HI.SX32 R28, R28, R35, 0x1b ;  /* 0x000000231c1c7211 */ /* 0x000fc400078fdaff */
[----:B------:R-:W-:Y:S02]  /*3ddc0*/  SHF.R.S32.HI R12, RZ, 0x6, R12 ;  /* 0x00000006ff0c7819 */ /* 0x000fe4000001140c */
[----:B------:R-:W-:Y:S01]  /*3ddd0*/  SHF.R.S32.HI R15, RZ, 0x1f, R28 ;  /* 0x0000001fff0f7819 */ /* 0x000fe2000001141c */
[----:B------:R-:W-:Y:S01]  /*3dde0*/  IMAD.SHL.U32 R33, R28, 0x10, RZ ;  /* 0x000000101c217824 */ /* 0x000fe200078e00ff */
[----:B------:R-:W-:Y:S01]  /*3ddf0*/  LOP3.LUT R14, R29, 0x30, R14, 0xf8, !PT ;  /* 0x000000301d0e7812 */ /* 0x000fe200078ef80e */
[----:B------:R-:W-:Y:S01]  /*3de00*/  IMAD R12, R12, 0x2800, R31 ;  /* 0x000028000c0c7824 */ /* 0x000fe200078e021f */
[----:B------:R-:W-:Y:S02]  /*3de10*/  LEA.HI R15, R15, R28, RZ, 0x2 ;  /* 0x0000001c0f0f7211 */ /* 0x000fe400078f10ff */
[----:B------:R-:W-:Y:S02]  /*3de20*/  LOP3.LUT R13, R14, R30, RZ, 0x3c, !PT ;  /* 0x0000001e0e0d7212 */ /* 0x000fe400078e3cff */
[----:B------:R-:W-:-:S02]  /*3de30*/  SHF.R.S32.HI R28, RZ, 0x2, R15 ;  /* 0x00000002ff1c7819 */ /* 0x000fc4000001140f */
[----:B------:R-:W-:Y:S01]  /*3de40*/  LOP3.LUT R15, R29, 0x30, R33, 0xf8, !PT ;  /* 0x000000301d0f7812 */ /* 0x000fe200078ef821 */
[----:B------:R-:W-:Y:S02]  /*3de50*/  IMAD.IADD R12, R12, 0x1, R13 ;  /* 0x000000010c0c7824 */ /* 0x000fe400078e020d */
[----:B------:R-:W-:Y:S01]  /*3de60*/  IMAD R28, R28, 0x2800, R31 ;  /* 0x000028001c1c7824 */ /* 0x000fe200078e021f */
[----:B------:R-:W-:Y:S02]  /*3de70*/  LOP3.LUT R15, R15, R30, RZ, 0x3c, !PT ;  /* 0x0000001e0f0f7212 */ /* 0x000fe400078e3cff */
[----:B------:R-:W-:-:S03]  /*3de80*/  IADD3 R12, P1, P2, R96, R12, R105 ;  /* 0x0000000c600c7210 */ /* 0x000fc60007a3e069 */
[----:B------:R-:W-:Y:S01]  /*3de90*/  IMAD.IADD R28, R28, 0x1, R15 ;  /* 0x000000011c1c7824 */ /* 0x000fe200078e020f */
[--C-:B------:R-:W-:Y:S02]  /*3dea0*/  IADD3.X R13, R97, RZ, R106.reuse, P1, P2 ;  /* 0x000000ff610d7210 */ /* 0x100fe40000fe446a */
[----:B------:R-:W-:Y:S02]  /*3deb0*/  ISETP.GE.AND P1, PT, R107, R32, PT ;  /* 0x000000206b00720c */ /* 0x000fe40003f26270 */
[----:B------:R-:W-:Y:S02]  /*3dec0*/  IADD3 R28, P3, P4, R96, R28, R105 ;  /* 0x0000001c601c7210 */ /* 0x000fe40007c7e069 */
[----:B------:R-:W5:Y:S02]  /*3ded0*/  LD.E.128 R12, desc[UR4][R12.64] ;  /* 0x000000040c0c7980 */ /* 0x000f64000c101d00 */
[----:B------:R-:W-:Y:S01]  /*3dee0*/  IADD3.X R29, R97, RZ, R106, P3, P4 ;  /* 0x000000ff611d7210 */ /* 0x000fe20001fe846a */
[----:B------:R-:W-:-:S05]  /*3def0*/  IMAD.SHL.U32 R35, R35, 0x10, RZ ;  /* 0x0000001023237824 */ /* 0x000fca00078e00ff */
[----:B------:R-:W5:Y:S01]  /*3df00*/  LD.E.128 R28, desc[UR6][R28.64] ;  /* 0x000000061c1c7980 */ /* 0x000f62000c101d00 */
[----:B------:R-:W-:Y:S05]  /*3df10*/  @P1 BRA `(.L_x_4984) ;  /* 0x0000000c00e81947 */ /* 0x000fea0003800000 */
[----:B-----5:R-:W-:Y:S01]  /*3df20*/  IMAD.MOV.U32 R32, RZ, RZ, R15 ;  /* 0x000000ffff207224 */ /* 0x020fe200078e000f */
[----:B------:R-:W-:Y:S01]  /*3df30*/  SHF.R.U32.HI R15, RZ, 0x8, R49 ;  /* 0x00000008ff0f7819 */ /* 0x000fe20000011631 */
[----:B------:R-:W-:Y:S01]  /*3df40*/  IMAD.MOV.U32 R34, RZ, RZ, R13 ;  /* 0x000000ffff227224 */ /* 0x000fe200078e000d */
[----:B------:R-:W-:Y:S01]  /*3df50*/  SHF.R.U32.HI R13, RZ, 0x8, R48 ;  /* 0x00000008ff0d7819 */ /* 0x000fe20000011630 */
[----:B------:R-:W-:Y:S01]  /*3df60*/  IMAD.MOV.U32 R36, RZ, RZ, R29 ;  /* 0x000000ffff247224 */ /* 0x000fe200078e001d */
[----:B------:R-:W-:Y:S01]  /*3df70*/  LOP3.LUT R40, R49, 0xff, RZ, 0xc0, !PT ;  /* 0x000000ff31287812 */ /* 0x000fe200078ec0ff */
[----:B------:R-:W-:Y:S01]  /*3df80*/  IMAD.MOV.U32 R43, RZ, RZ, R31 ;  /* 0x000000ffff2b7224 */ /* 0x000fe200078e001f */
        /* <DEDUP_REMOVED lines=10> */
[----:B------:R-:W-:Y:S02]  /*3e030*/  SHF.R.U32.HI R29, RZ, 0x8, R60 ;  /* 0x00000008ff1d7819 */ /* 0x000fe4000001163c */
[----:B------:R-:W-:Y:S02]  /*3e040*/  LOP3.LUT R13, R13, 0xff, RZ, 0xc0, !PT ;  /* 0x000000ff0d0d7812 */ /* 0x000fe400078ec0ff */
[----:B------:R-:W-:Y:S02]  /*3e050*/  PRMT R44, R15, 0x7604, R44 ;  /* 0x000076040f2c7816 */ /* 0x000fe4000000002c */
        /* <DEDUP_REMOVED lines=9> */
[----:B------:R-:W-:Y:S02]  /*3e0f0*/  LOP3.LUT R13, R13, 0xff, RZ, 0xc0, !PT ;  /* 0x000000ff0d0d7812 */ /* 0x000fe400078ec0ff */
[----:B------:R-:W-:Y:S02]  /*3e100*/  SHF.R.U32.HI R29, RZ, 0x8, R63 ;  /* 0x00000008ff1d7819 */ /* 0x000fe4000001163f */
[----:B------:R-:W-:Y:S02]  /*3e110*/  PRMT R45, R15, 0x7604, R52 ;  /* 0x000076040f2d7816 */ /* 0x000fe40000000034 */
[----:B------:R-:W-:Y:S02]  /*3e120*/  PRMT R46, R13, 0x7604, R46 ;  /* 0x000076040d2e7816 */ /* 0x000fe4000000002e */
[----:B------:R-:W-:-:S02]  /*3e130*/  SHF.R.U32.HI R15, RZ, 0x10, R49 ;  /* 0x00000010ff0f7819 */ /* 0x000fc40000011631 */
[----:B------:R-:W-:Y:S02]  /*3e140*/  LOP3.LUT R54, R63, 0xff, RZ, 0xc0, !PT ;  /* 0x000000ff3f367812 */ /* 0x000fe400078ec0ff */
[----:B------:R-:W-:Y:S02]  /*3e150*/  LOP3.LUT R29, R29, 0xff, RZ, 0xc0, !PT ;  /* 0x000000ff1d1d7812 */ /* 0x000fe400078ec0ff */
[----:B------:R-:W-:Y:S02]  /*3e160*/  SHF.R.U32.HI R13, RZ, 0x10, R48 ;  /* 0x00000010ff0d7819 */ /* 0x000fe40000011630 */
[----:B------:R-:W-:Y:S02]  /*3e170*/  LOP3.LUT R15, R15, 0xff, RZ, 0xc0, !PT ;  /* 0x000000ff0f0f7812 */ /* 0x000fe400078ec0ff */
[----:B------:R-:W-:Y:S02]  /*3e180*/  PRMT R53, R29, 0x7604, R54 ;  /* 0x000076041d357816 */ /* 0x000fe40000000036 */
[----:B------:R-:W-:-:S02]  /*3e190*/  LOP3.LUT R13, R13, 0xff, RZ, 0xc0, !PT ;  /* 0x000000ff0d0d7812 */ /* 0x000fc400078ec0ff */
[----:B------:R-:W-:Y:S02]  /*3e1a0*/  SHF.R.U32.HI R31, RZ, 0x10, R51 ;  /* 0x00000010ff1f7819 */ /* 0x000fe40000011633 */
[----:B------:R-:W-:Y:S02]  /*3e1b0*/  SHF.R.U32.HI R29, RZ, 0x10, R50 ;  /* 0x00000010ff1d7819 */ /* 0x000fe40000011632 */
[----:B------:R-:W-:Y:S02]  /*3e1c0*/  PRMT R15, R15, 0x7054, R40 ;  /* 0x000070540f0f7816 */ /* 0x000fe40000000028 */
[----:B------:R-:W-:Y:S02]  /*3e1d0*/  PRMT R13, R13, 0x7054, R38 ;  /* 0x000070540d0d7816 */ /* 0x000fe40000000026 */
[----:B------:R-:W-:Y:S02]  /*3e1e0*/  LOP3.LUT R31, R31, 0xff, RZ, 0xc0, !PT ;  /* 0x000000ff1f1f7812 */ /* 0x000fe400078ec0ff */
[----:B------:R-:W-:-:S02]  /*3e1f0*/  SHF.R.U32.HI R40, RZ, 0x10, R62 ;  /* 0x00000010ff287819 */ /* 0x000fc4000001163e */
[----:B------:R-:W-:Y:S02]  /*3e200*/  LOP3.LUT R29, R29, 0xff, RZ, 0xc0, !PT ;  /* 0x000000ff1d1d7812 */ /* 0x000fe400078ec0ff */
[----:B------:R-:W-:Y:S02]  /*3e210*/  SHF.R.U32.HI R38, RZ, 0x10, R60 ;  /* 0x00000010ff267819 */ /* 0x000fe4000001163c */
[----:B------:R-:W-:Y:S02]  /*3e220*/  SHF.R.U32.HI R41, RZ, 0x10, R61 ;  /* 0x00000010ff297819 */ /* 0x000fe4000001163d */
[----:B------:R-:W-:Y:S02]  /*3e230*/  PRMT R44, R31, 0x7054, R44 ;  /* 0x000070541f2c7816 */ /* 0x000fe4000000002c */
[----:B------:R-:W-:Y:S02]  /*3e240*/  LOP3.LUT R40, R40, 0xff, RZ, 0xc0, !PT ;  /* 0x000000ff28287812 */ /* 0x000fe400078ec0ff */
[----:B------:R-:W-:-:S02]  /*3e250*/  PRMT R29, R29, 0x7054, R42 ;  /* 0x000070541d1d7816 */ /* 0x000fc4000000002a */
[----:B------:R-:W-:Y:S02]  /*3e260*/  LOP3.LUT R38, R38, 0xff, RZ, 0xc0, !PT ;  /* 0x000000ff26267812 */ /* 0x000fe400078ec0ff */
[----:B------:R-:W-:Y:S02]  /*3e270*/  LOP3.LUT R31, R41, 0xff, RZ, 0xc0, !PT ;  /* 0x000000ff291f7812 */ /* 0x000fe400078ec0ff */
[----:B------:R-:W-:Y:S02]  /*3e280*/  SHF.R.U32.HI R42, RZ, 0x10, R63 ;  /* 0x00000010ff2a7819 */ /* 0x000fe4000001163f */
[----:B------:R-:W-:Y:S02]  /*3e290*/  PRMT R47, R40, 0x7054, R45 ;  /* 0x00007054282f7816 */ /* 0x000fe4000000002d */
[----:B------:R-:W-:Y:S02]  /*3e2a0*/  PRMT R41, R38, 0x7054, R39 ;  /* 0x0000705426297816 */ /* 0x000fe40000000027 */
[----:B------:R-:W-:-:S02]  /*3e2b0*/  PRMT R31, R31, 0x7054, R46 ;  /* 0x000070541f1f7816 */ /* 0x000fc4000000002e */
[----:B------:R-:W-:Y:S02]  /*3e2c0*/  SHF.R.U32.HI R40, RZ, 0x18, R61 ;  /* 0x00000018ff287819 */ /* 0x000fe4000001163d */
[----:B------:R-:W-:Y:S02]  /*3e2d0*/  LOP3.LUT R38, R42, 0xff, RZ, 0xc0, !PT ;  /* 0x000000ff2a267812 */ /* 0x000fe400078ec0ff */
[----:B------:R-:W-:Y:S02]  /*3e2e0*/  SHF.R.U32.HI R42, RZ, 0x18, R49 ;  /* 0x00000018ff2a7819 */ /* 0x000fe40000011631 */
        /* <DEDUP_REMOVED lines=10> */
[----:B------:R-:W-:Y:S01]  /*3e390*/  SHF.R.U32.HI R49, RZ, 0x18, R51 ;  /* 0x00000018ff317819 */ /* 0x000fe20000011633 */
[----:B------:R-:W-:Y:S01]  /*3e3a0*/  HADD2.F32 R42, -RZ, R40.H0_H0 ;  /* 0x20000028ff2a7230 */ /* 0x000fe20000004100 */
[----:B------:R-:W-:Y:S01]  /*3e3b0*/  LOP3.LUT R60, R41, 0xff000000, R60, 0xf8, !PT ;  /* 0xff000000293c7812 */ /* 0x000fe200078ef83c */
[----:B------:R-:W-:-:S02]  /*3e3c0*/  HADD2.F32 R15, -RZ, R31.H0_H0 ;  /* 0x2000001fff0f7230 */ /* 0x000fc40000004100 */
[----:B------:R-:W-:Y:S01]  /*3e3d0*/  FMUL.FTZ R54, R13, R52 ;  /* 0x000000340d367220 */ /* 0x000fe20000410000 */
[----:B------:R-:W-:Y:S01]  /*3e3e0*/  LOP3.LUT R50, R29, 0xff000000, R50, 0xf8, !PT ;  /* 0xff0000001d327812 */ /* 0x000fe200078ef832 */
[-C--:B------:R-:W-:Y:S01]  /*3e3f0*/  FMUL.FTZ R41, R13, R42.reuse ;  /* 0x0000002a0d297220 */ /* 0x080fe20000410000 */
[----:B------:R-:W-:Y:S01]  /*3e400*/  PRMT R49, R49, 0x654, R44 ;  /* 0x0000065431317816 */ /* 0x000fe2000000002c */
[----:B------:R-:W-:Y:S01]  /*3e410*/  HADD2.F32 R44, -RZ, R40.H1_H1 ;  /* 0x30000028ff2c7230 */ /* 0x000fe20000004100 */
[----:B------:R-:W-:Y:S01]  /*3e420*/  LOP3.LUT R29, R47, 0xff000000, R62, 0xf8, !PT ;  /* 0xff0000002f1d7812 */ /* 0x000fe200078ef83e */
        /* <DEDUP_REMOVED lines=13> */
[-C--:B------:R-:W-:Y:S01]  /*3e500*/  FMUL.FTZ R41, R41, R44.reuse ;  /* 0x0000002c29297220 */ /* 0x080fe20000410000 */
[----:B------:R-:W-:Y:S02]  /*3e510*/  HADD2.F32 R31, -RZ, R31.H1_H1 ;  /* 0x3000001fff1f7230 */ /* 0x000fe40000004100 */
[C---:B------:R-:W-:Y:S01]  /*3e520*/  FMUL.FTZ R55, R34.reuse, R51 ;  /* 0x0000003322377220 */ /* 0x040fe20000410000 */
[----:B------:R-:W-:Y:S02]  /*3e530*/  HADD2.F32 R38, -RZ, R39.H0_H0 ;  /* 0x20000027ff267230 */ /* 0x000fe40000004100 */
[----:B------:R-:W-:Y:S01]  /*3e540*/  FMUL.FTZ R52, R34, R45 ;  /* 0x0000002d22347220 */ /* 0x000fe20000410000 */
[----:B------:R-:W-:Y:S01]  /*3e550*/  F2FP.F16.E4M3.UNPACK_B R54, R53 ;  /* 0x00000035ff36723e */ /* 0x000fe200020006ff */
        /* <DEDUP_REMOVED lines=9> */
[----:B------:R-:W-:-:S02]  /*3e5f0*/  HADD2.F32 R41, -RZ, R45.H0_H0 ;  /* 0x2000002dff297230 */ /* 0x000fc40000004100 */
[----:B------:R-:W-:Y:S02]  /*3e600*/  HADD2.F32 R55, -RZ, R54.H0_H0 ;  /* 0x20000036ff377230 */ /* 0x000fe40000004100 */
[C---:B------:R-:W-:Y:S01]  /*3e610*/  FMUL.FTZ R56, R40.reuse, R52 ;  /* 0x0000003428387220 */ /* 0x040fe20000410000 */
[----:B------:R-:W-:Y:S02]  /*3e620*/  HADD2.F32 R46, -RZ, R42.H1_H1 ;  /* 0x3000002aff2e7230 */ /* 0x000fe40000004100 */
        /* <DEDUP_REMOVED lines=15> */
[----:B------:R-:W-:Y:S01]  /*3e720*/  HADD2.F32 R44, -RZ, R44.H1_H1 ;  /* 0x3000002cff2c7230 */ /* 0x000fe20000004100 */
[----:B------:R-:W-:-:S02]  /*3e730*/  F2FP.F16.E4M3.UNPACK_B R51, R49.H1 ;  /* 0x00000031ff33723e */ /* 0x000fc400030006ff */
[----:B------:R-:W-:Y:S01]  /*3e740*/  F2FP.F16.E4M3.UNPACK_B R43, R32.H1 ;  /* 0x00000020ff2b723e */ /* 0x000fe200030006ff */
[----:B------:R-:W-:Y:S02]  /*3e750*/  HADD2.F32 R32, -RZ, R46.H0_H0 ;  /* 0x2000002eff207230 */ /* 0x000fe40000004100 */
[C---:B------:R-:W-:Y:S01]  /*3e760*/  FMUL.FTZ R57, R47.reuse, R54 ;  /* 0x000000362f397220 */ /* 0x040fe20000410000 */
[----:B------:R-:W-:Y:S02]  /*3e770*/  HADD2.F32 R53, -RZ, R55.H0_H0 ;  /* 0x20000037ff357230 */ /* 0x000fe40000004100 */
[----:B------:R-:W-:Y:S01]  /*3e780*/  FMUL.FTZ R47, R47, R52 ;  /* 0x000000342f2f7220 */ /* 0x000fe20000410000 */
[----:B------:R-:W-:Y:S01]  /*3e790*/  HADD2.F32 R49, -RZ, R51.H0_H0 ;  /* 0x20000033ff317230 */ /* 0x000fe20000004100 */
[----:B------:R-:W-:Y:S01]  /*3e7a0*/  F2FP.SATFINITE.E4M3.F32.PACK_AB_MERGE_C R31, R40, R31, RZ ;  /* 0x0000001f281f723e */ /* 0x000fe200048070ff */
[----:B------:R-:W-:Y:S02]  /*3e7b0*/  HADD2.F32 R45, -RZ, R43.H0_H0 ;  /* 0x2000002bff2d7230 */ /* 0x000fe40000004100 */
[----:B------:R-:W-:Y:S01]  /*3e7c0*/  FMUL.FTZ R56, R32, R53 ;  /* 0x0000003520387220 */ /* 0x000fe20000410000 */
[----:B------:R-:W-:Y:S01]  /*3e7d0*/  FFMA.FTZ R65, R44, R54, R47 ;  /* 0x000000362c417223 */ /* 0x000fe2000001002f */
[----:B------:R-:W-:Y:S01]  /*3e7e0*/  FMUL.FTZ R58, R32, R49 ;  /* 0x00000031203a7220 */ /* 0x000fe20000410000 */
[----:B------:R-:W-:-:S02]  /*3e7f0*/  HADD2.F32 R54, -RZ, R51.H1_H1 ;  /* 0x30000033ff367230 */ /* 0x000fc40000004100 */
[C---:B------:R-:W-:Y:S01]  /*3e800*/  FFMA.FTZ R62, R45.reuse, R49, -R56 ;  /* 0x000000312d3e7223 */ /* 0x040fe20000010838 */
[----:B------:R-:W-:Y:S02]  /*3e810*/  HADD2.F32 R49, -RZ, R46.H1_H1 ;  /* 0x3000002eff317230 */ /* 0x000fe40000004100 */
[----:B------:R-:W-:Y:S01]  /*3e820*/  FFMA.FTZ R64, R45, R53, R58 ;  /* 0x000000352d407223 */ /* 0x000fe2000001003a */
[----:B------:R-:W-:Y:S01]  /*3e830*/  F2FP.F16.E4M3.UNPACK_B R46, R28.H1 ;  /* 0x0000001cff2e723e */ /* 0x000fe200030006ff */
[----:B------:R-:W-:Y:S01]  /*3e840*/  HADD2.F32 R45, -RZ, R43.H1_H1 ;  /* 0x3000002bff2d7230 */ /* 0x000fe20000004100 */
[----:B------:R-:W-:Y:S01]  /*3e850*/  F2FP.F16.E4M3.UNPACK_B R53, R60.H1 ;  /* 0x0000003cff35723e */ /* 0x000fe200030006ff */
[----:B------:R-:W-:Y:S01]  /*3e860*/  FFMA.FTZ R32, R44, R52, -R57 ;  /* 0x000000342c207223 */ /* 0x000fe20000010839 */
        /* <DEDUP_REMOVED lines=17> */
[----:B------:R-:W-:Y:S01]  /*3e980*/  F2FP.F16.E4M3.UNPACK_B R44, R28 ;  /* 0x0000001cff2c723e */ /* 0x000fe200020006ff */
[----:B------:R-:W-:Y:S01]  /*3e990*/  HADD2.F32 R43, -RZ, R43.H1_H1 ;  /* 0x3000002bff2b7230 */ /* 0x000fe20000004100 */
[----:B------:R-:W-:Y:S01]  /*3e9a0*/  F2FP.F16.E4M3.UNPACK_B R48, R48 ;  /* 0x00000030ff30723e */ /* 0x000fe200020006ff */
[----:B------:R-:W-:Y:S01]  /*3e9b0*/  FFMA.FTZ R67, R45, R54, -R66 ;  /* 0x000000362d437223 */ /* 0x000fe20000010842 */
[----:B------:R-:W-:Y:S01]  /*3e9c0*/  F2FP.F16.E4M3.UNPACK_B R60, R60 ;  /* 0x0000003cff3c723e */ /* 0x000fe200020006ff */
        /* <DEDUP_REMOVED lines=14> */
[C---:B------:R-:W-:Y:S01]  /*3eab0*/  FFMA.FTZ R54, R28.reuse, R47, R54 ;  /* 0x0000002f1c367223 */ /* 0x040fe20000010036 */
[----:B------:R-:W-:Y:S02]  /*3eac0*/  HADD2.F32 R45, -RZ, R48.H1_H1 ;  /* 0x30000030ff2d7230 */ /* 0x000fe40000004100 */
[----:B------:R-:W-:Y:S01]  /*3ead0*/  FFMA.FTZ R52, R28, R46, -R43 ;  /* 0x0000002e1c347223 */ /* 0x000fe2000001082b */
        /* <DEDUP_REMOVED lines=21> */
[----:B------:R-:W-:Y:S02]  /*3ec30*/  HADD2.F32 R28, -RZ, R28.H1_H1 ;  /* 0x3000001cff1c7230 */ /* 0x000fe40000004100 */
[C---:B------:R-:W-:Y:S01]  /*3ec40*/  FMUL.FTZ R47, R43.reuse, R46 ;  /* 0x0000002e2b2f7220 */ /* 0x040fe20000410000 */
[----:B------:R-:W-:Y:S01]  /*3ec50*/  F2FP.F16.E4M3.UNPACK_B R12, R29 ;  /* 0x0000001dff0c723e */ /* 0x000fe200020006ff */
[-C--:B------:R-:W-:Y:S01]  /*3ec60*/  FMUL.FTZ R43, R43, R45.reuse ;  /* 0x0000002d2b2b7220 */ /* 0x080fe20000410000 */
[----:B------:R-:W-:Y:S01]  /*3ec70*/  F2FP.F16.E4M3.UNPACK_B R50, R50 ;  /* 0x00000032ff32723e */ /* 0x000fe200020006ff */
        /* <DEDUP_REMOVED lines=28> */
[----:B------:R-:W-:Y:S02]  /*3ee40*/  F2FP.SATFINITE.E4M3.F32.PACK_AB_MERGE_C R13, R34, R13, R31 ;  /* 0x0000000d220d723e */ /* 0x000fe4000480701f */
[----:B------:R-:W-:Y:S01]  /*3ee50*/  F2FP.SATFINITE.E4M3.F32.PACK_AB_MERGE_C R29, R36, R15, R38 ;  /* 0x0000000f241d723e */ /* 0x000fe20004807026 */
[----:B------:R-:W-:Y:S01]  /*3ee60*/  IMAD.MOV.U32 R15, RZ, RZ, R41 ;  /* 0x000000ffff0f7224 */ /* 0x000fe200078e0029 */
[----:B------:R-:W-:Y:S01]  /*3ee70*/  F2FP.SATFINITE.E4M3.F32.PACK_AB_MERGE_C R14, R12, R49, R44 ;  /* 0x000000310c0e723e */ /* 0x000fe2000480702c */
[----:B------:R-:W-:Y:S01]  /*3ee80*/  IMAD.MOV.U32 R12, RZ, RZ, R52 ;  /* 0x000000ffff0c7224 */ /* 0x000fe200078e0034 */
[----:B------:R-:W-:Y:S01]  /*3ee90*/  F2FP.SATFINITE.E4M3.F32.PACK_AB_MERGE_C R30, R47, R28, R46 ;  /* 0x0000001c2f1e723e */ /* 0x000fe2000480702e */
[----:B------:R-:W-:Y:S01]  /*3eea0*/  IMAD.MOV.U32 R28, RZ, RZ, R54 ;  /* 0x000000ffff1c7224 */ /* 0x000fe200078e0036 */
[----:B------:R-:W-:-:S07]  /*3eeb0*/  F2FP.SATFINITE.E4M3.F32.PACK_AB_MERGE_C R31, R65, R42, R64 ;  /* 0x0000002a411f723e */ /* 0x000fce0004807040 */
.L_x_4984:
[----:B------:R-:W-:Y:S05]  /*3eec0*/  BSYNC B2 ;  /* 0x0000000000027941 */ /* 0x000fea0003800000 */
.L_x_4983:
[--C-:B------:R-:W-:Y:S02]  /*3eed0*/  SHF.R.S32.HI R32, RZ, 0x1f, R35.reuse ;  /* 0x0000001fff207819 */ /* 0x100fe40000011423 */
[----:B------:R-:W-:Y:S02]  /*3eee0*/  IADD3 R34, P1, P2, R86, R90, R35 ;  /* 0x0000005a56227210 */ /* 0x000fe40007a3e023 */
[----:B------:R-:W-:Y:S02]  /*3eef0*/  R2UR UR4, R84 ;  /* 0x00000000540472ca */ /* 0x000fe400000e0000 */
[----:B------:R-:W-:Y:S02]  /*3ef00*/  R2UR UR5, R85 ;  /* 0x00000000550572ca */ /* 0x000fe400000e0000 */
[----:B------:R-:W-:Y:S02]  /*3ef10*/  IADD3.X R35, R87, R37, R32, P1, P2 ;  /* 0x0000002557237210 */ /* 0x000fe40000fe4420 */
[----:B------:R-:W-:-:S09]  /*3ef20*/  ISETP.GE.AND P1, PT, R33, R102, PT ;  /* 0x000000662100720c */ /* 0x000fd20003f26270 */
[----:B-----5:R0:W-:Y:S04]  /*3ef30*/  ST.E.128 desc[UR4][R34.64], R12 ;  /* 0x0000000c22007985 */ /* 0x0201e8000c101d04 */
[----:B------:R-:W-:Y:S05]  /*3ef40*/  @P1 BRA `(.L_x_4932) ;  /* 0x0000000c00401947 */ /* 0x000fea0003800000 */
[----:B------:R-:W-:Y:S02]  /*3ef50*/  R2UR UR4, R84 ;  /* 0x00000000540472ca */ /* 0x000fe400000e0000 */
[----:B------:R-:W-:Y:S02]  /*3ef60*/  R2UR UR5, R85 ;  /* 0x00000000550572ca */ /* 0x000fe400000e0000 */
[--C-:B------:R-:W-:Y:S02]  /*3ef70*/  IADD3 R90, P1, P2, R86, R90, R33.reuse ;  /* 0x0000005a565a7210 */ /* 0x100fe40007a3e021 */
[----:B------:R-:W-:-:S04]  /*3ef80*/  SHF.R.S32.HI R86, RZ, 0x1f, R33 ;  /* 0x0000001fff567819 */ /* 0x000fc80000011421 */
[----:B------:R-:W-:-:S05]  /*3ef90*/  IADD3.X R91, R87, R37, R86, P1, P2 ;  /* 0x00000025575b7210 */ /* 0x000fca0000fe4456 */
[----:B------:R2:W-:Y:S01]  /*3efa0*/  ST.E.128 desc[UR4][R90.64], R28 ;  /* 0x0000001c5a007985 */ /* 0x0005e2000c101d04 */
[----:B------:R-:W-:Y:S05]  /*3efb0*/  BRA `(.L_x_4932) ;  /* 0x0000000c00247947 */ /* 0x000fea0003800000 */
.L_x_4898:
[----:B------:R-:W2:Y:S01]  /*3efc0*/  LDL.64 R12, [R82+0x10] ;  /* 0x00001000520c7983 */ /* 0x000ea20000100a00 */
[----:B------:R-:W-:Y:S02]  /*3efd0*/  R2UR UR4, R84 ;  /* 0x00000000540472ca */ /* 0x000fe400000e0000 */
[----:B------:R-:W-:Y:S01]  /*3efe0*/  R2UR UR5, R85 ;  /* 0x00000000550572ca */ /* 0x000fe200000e0000 */
[----:B------:R0:W5:Y:S04]  /*3eff0*/  LDL R14, [R83] ;  /* 0x00000000530e7983 */ /* 0x0001680000100800 */
[----:B------:R0:W5:Y:S08]  /*3f000*/  LDL R15, [R83+0x4] ;  /* 0x00000400530f7983 */ /* 0x0001700000100800 */
[----:B--2---:R-:W2:Y:S01]  /*3f010*/  LD.E R28, desc[UR4][R12.64+0x1c] ;  /* 0x00001c040c1c7980 */ /* 0x004ea2000c101900 */
[----:B------:R-:W-:Y:S01]  /*3f020*/  BSSY B2, `(.L_x_4985) ;  /* 0x0000005000027945 */ /* 0x000fe20003800000 */
[----:B--2---:R-:W-:-:S04]  /*3f030*/  LOP3.LUT R28, R28, 0x1, RZ, 0xfc, !PT ;  /* 0x000000011c1c7812 */ /* 0x004fc800078efcff */
[----:B------:R-:W-:-:S13]  /*3f040*/  ISETP.NE.AND P1, PT, R28, 0x3, PT ;  /* 0x000000031c00780c */ /* 0x000fda0003f25270 */
[----:B0-----:R-:W-:Y:S05]  /*3f050*/  @!P1 BRA `(.L_x_4986) ;  /* 0x0000000000049947 */ /* 0x001fea0003800000 */
[----:B------:R-:W-:Y:S01]  /*3f060*/  BPT.TRAP 0x1 ;  /* 0x000000040000795c */ /* 0x000fe20000300000 */
.L_x_4986:
[----:B------:R-:W-:Y:S05]  /*3f070*/  BSYNC B2 ;  /* 0x0000000000027941 */ /* 0x000fea0003800000 */
.L_x_4985:
        /* <DEDUP_REMOVED lines=9> */
.L_x_5014:
[----:B------:R-:W-:Y:S05]  /*3f110*/  BSYNC B2 ;  /* 0x0000000000027941 */ /* 0x000fea0003800000 */
.L_x_4987:
[----:B------:R-:W2:Y:S04]  /*3f120*/  LDL.64 R28, [R82] ;  /* 0x00000000521c7983 */ /* 0x000ea80000100a00 */
[----:B------:R-:W3:Y:S04]  /*3f130*/  LDL.64 R34, [R82+0x30] ;  /* 0x0000300052227983 */ /* 0x000ee80000100a00 */
[----:B0-----:R-:W4:Y:S04]  /*3f140*/  LDL.64 R14, [R82+0x20] ;  /* 0x00002000520e7983 */ /* 0x001f280000100a00 */
[----:B------:R-:W4:Y:S01]  /*3f150*/  LDL.64 R12, [R82+0x18] ;  /* 0x00001800520c7983 */ /* 0x000f220000100a00 */
[----:B------:R-:W-:-:S02]  /*3f160*/  R2UR UR4, R84 ;  /* 0x00000000540472ca */ /* 0x000fc400000e0000 */
[C---:B------:R-:W-:Y:S01]  /*3f170*/  R2UR UR5, R85.reuse ;  /* 0x00000000550572ca */ /* 0x040fe200000e0000 */
[----:B------:R-:W4:Y:S01]  /*3f180*/  LDL R32, [R83] ;  /* 0x0000000053207983 */ /* 0x000f220000100800 */
[C---:B------:R-:W-:Y:S02]  /*3f190*/  R2UR UR8, R84.reuse ;  /* 0x00000000540872ca */ /* 0x040fe400000e0000 */
[C---:B------:R-:W-:Y:S02]  /*3f1a0*/  R2UR UR9, R85.reuse ;  /* 0x00000000550972ca */ /* 0x040fe400000e0000 */
[C---:B------:R-:W-:Y:S02]  /*3f1b0*/  R2UR UR6, R84.reuse ;  /* 0x00000000540672ca */ /* 0x040fe400000e0000 */
[----:B------:R-:W-:Y:S02]  /*3f1c0*/  R2UR UR7, R85 ;  /* 0x00000000550772ca */ /* 0x000fe400000e0000 */
[----:B------:R-:W-:-:S02]  /*3f1d0*/  R2UR UR10, R84 ;  /* 0x00000000540a72ca */ /* 0x000fc400000e0000 */
[----:B------:R-:W-:Y:S01]  /*3f1e0*/  R2UR UR11, R85 ;  /* 0x00000000550b72ca */ /* 0x000fe200000e0000 */
[----:B--2---:R-:W2:Y:S04]  /*3f1f0*/  LD.E R40, desc[UR4][R28.64] ;  /* 0x000000041c287980 */ /* 0x004ea8000c101900 */
[----:B---3--:R-:W3:Y:S04]  /*3f200*/  LD.E R44, desc[UR8][R34.64] ;  /* 0x00000008222c7980 */ /* 0x008ee8000c101900 */
[----:B----4-:R-:W4:Y:S04]  /*3f210*/  LD.E.64 R42, desc[UR6][R14.64+0x10] ;  /* 0x000010060e2a7980 */ /* 0x010f28000c101b00 */
[----:B------:R-:W4:Y:S04]  /*3f220*/  LD.E.64 R30, desc[UR10][R12.64+0x8] ;  /* 0x0000080a0c1e7980 */ /* 0x000f28000c101b00 */
[----:B------:R-:W4:Y:S04]  /*3f230*/  LD.E R33, desc[UR4][R12.64] ;  /* 0x000000040c217980 */ /* 0x000f28000c101900 */
[----:B------:R0:W5:Y:S01]  /*3f240*/  LDL.64 R28, [R82+0x38] ;  /* 0x00003800521c7983 */ /* 0x0001620000100a00 */
[----:B------:R-:W-:Y:S01]  /*3f250*/  IMAD R41, R32, 0x7800, RZ ;  /* 0x0000780020297824 */ /* 0x000fe200078e02ff */
[----:B------:R-:W-:Y:S02]  /*3f260*/  BSSY B2, `(.L_x_4989) ;  /* 0x0000055000027945 */ /* 0x000fe40003800000 */
[----:B------:R0:W5:Y:S02]  /*3f270*/  LD.E.64 R36, desc[UR4][R14.64+0x8] ;  /* 0x000008040e247980 */ /* 0x000164000c101b00 */
[----:B------:R-:W-:-:S02]  /*3f280*/  SHF.R.S32.HI R45, RZ, 0x1f, R41 ;  /* 0x0000001fff2d7819 */ /* 0x000fc40000011429 */
[----:B------:R0:W5:Y:S01]  /*3f290*/  LD.E.64 R38, desc[UR6][R14.64+0x18] ;  /* 0x000018060e267980 */ /* 0x000162000c101b00 */
[----:B--2---:R-:W-:-:S05]  /*3f2a0*/  IMAD R40, R25, -0xa0, R40 ;  /* 0xffffff6019287824 */ /* 0x004fca00078e0228 */
[----:B------:R-:W-:-:S04]  /*3f2b0*/  VIMNMX R47, R40, 0xa0, PT ;  /* 0x000000a0282f7848 */ /* 0x000fc80003fe0100 */
[----:B---3--:R-:W-:Y:S01]  /*3f2c0*/  ISETP.GE.AND P1, PT, R44, R47, PT ;  /* 0x0000002f2c00720c */ /* 0x008fe20003f26270 */
[----:B----4-:R-:W-:Y:S01]  /*3f2d0*/  IMAD R43, R43, R25, RZ ;  /* 0x000000192b2b7224 */ /* 0x010fe200078e02ff */
[----:B------:R-:W-:Y:S02]  /*3f2e0*/  SHF.R.S32.HI R44, RZ, 0x1f, R25 ;  /* 0x0000001fff2c7819 */ /* 0x000fe40000011419 */
[----:B------:R-:W-:Y:S02]  /*3f2f0*/  IADD3 R32, P2, R41, R30, RZ ;  /* 0x0000001e29207210 */ /* 0x000fe40007f5e0ff */
[----:B------:R-:W-:Y:S01]  /*3f300*/  IADD3 R30, P3, P4, R30, R33, R41 ;  /* 0x000000211e1e7210 */ /* 0x000fe20007c7e029 */
[----:B------:R-:W-:Y:S01]  /*3f310*/  IMAD.WIDE.U32 R40, R42, R25, RZ ;  /* 0x000000192a287225 */ /* 0x000fe200078e00ff */
[----:B------:R-:W-:-:S03]  /*3f320*/  SHF.R.S32.HI R13, RZ, 0x1f, R33 ;  /* 0x0000001fff0d7819 */ /* 0x000fc60000011421 */
[----:B------:R-:W-:Y:S02]  /*3f330*/  IMAD R43, R42, R44, R43 ;  /* 0x0000002c2a2b7224 */ /* 0x000fe400078e022b */
[C-C-:B------:R-:W-:Y:S01]  /*3f340*/  IMAD.X R33, R31.reuse, 0x1, R45.reuse, P2 ;  /* 0x000000011f217824 */ /* 0x140fe200010e062d */
[----:B------:R-:W-:Y:S01]  /*3f350*/  IADD3.X R31, R31, R13, R45, P3, P4 ;  /* 0x0000000d1f1f7210 */ /* 0x000fe20001fe842d */
[----:B------:R-:W-:Y:S01]  /*3f360*/  IMAD.IADD R45, R41, 0x1, R43 ;  /* 0x00000001292d7824 */ /* 0x000fe200078e022b */
[----:B0-----:R-:W-:Y:S06]  /*3f370*/  @P1 BRA `(.L_x_4990) ;  /* 0x00000004000c1947 */ /* 0x001fec0003800000 */
[----:B------:R-:W-:Y:S02]  /*3f380*/  R2UR UR4, R84 ;  /* 0x00000000540472ca */ /* 0x000fe400000e0000 */
[----:B------:R-:W-:-:S13]  /*3f390*/  R2UR UR5, R85 ;  /* 0x00000000550572ca */ /* 0x000fda00000e0000 */
[----:B-----5:R-:W2:Y:S01]  /*3f3a0*/  LD.E.U8 R44, desc[UR4][R28.64] ;  /* 0x000000041c2c7980 */ /* 0x020ea2000c101100 */
[----:B------:R-:W-:Y:S01]  /*3f3b0*/  IADD3 R42, P2, R38, R40, RZ ;  /* 0x00000028262a7210 */ /* 0x000fe20007f5e0ff */
[----:B------:R-:W-:Y:S04]  /*3f3c0*/  BSSY B3, `(.L_x_4991) ;  /* 0x000000c000037945 */ /* 0x000fe80003800000 */
[----:B------:R-:W-:Y:S01]  /*3f3d0*/  IMAD.X R43, R39, 0x1, R45, P2 ;  /* 0x00000001272b7824 */ /* 0x000fe200010e062d */
[----:B--2---:R-:W-:-:S04]  /*3f3e0*/  LOP3.LUT R12, R44, 0x1, RZ, 0xc0, !PT ;  /* 0x000000012c0c7812 */ /* 0x004fc800078ec0ff */
[----:B------:R-:W-:-:S13]  /*3f3f0*/  ISETP.NE.U32.AND P1, PT, R12, 0x1, PT ;  /* 0x000000010c00780c */ /* 0x000fda0003f25070 */
[----:B------:R-:W-:Y:S05]  /*3f400*/  @P1 BRA `(.L_x_4992) ;  /* 0x00000000001c1947 */ /* 0x000fea0003800000 */
[----:B------:R-:W-:Y:S02]  /*3f410*/  R2UR UR4, R84 ;  /* 0x00000000540472ca */ /* 0x000fe400000e0000 */
[----:B------:R-:W-:-:S13]  /*3f420*/  R2UR UR5, R85 ;  /* 0x00000000550572ca */ /* 0x000fda00000e0000 */
[----:B------:R-:W2:Y:S01]  /*3f430*/  LD.E.128 R12, desc[UR4][R32.64] ;  /* 0x00000004200c7980 */ /* 0x000ea2000c101d00 */
[----:B------:R-:W-:Y:S02]  /*3f440*/  R2UR UR6, R84 ;  /* 0x00000000540672ca */ /* 0x000fe400000e0000 */
[----:B------:R-:W-:Y:S01]  /*3f450*/  R2UR UR7, R85 ;  /* 0x00000000550772ca */ /* 0x000fe200000e0000 */
[----:B--2---:R0:W-:-:S12]  /*3f460*/  ST.E.128 desc[UR4][R42.64], R12 ;  /* 0x0000000c2a007985 */ /* 0x0041d8000c101d04 */
[----:B------:R0:W5:Y:S02]  /*3f470*/  LD.E.U8 R44, desc[UR6][R28.64] ;  /* 0x000000061c2c7980 */ /* 0x000164000c101100 */
.L_x_4992:
[----:B------:R-:W-:Y:S05]  /*3f480*/  BSYNC B3 ;  /* 0x0000000000037941 */ /* 0x000fea0003800000 */
.L_x_4991:
[----:B-----5:R-:W-:Y:S01]  /*3f490*/  LOP3.LUT P1, RZ, R44, 0x2, RZ, 0xc0, !PT ;  /* 0x000000022cff7812 */ /* 0x020fe2000782c0ff */
[----:B------:R-:W-:-:S12]  /*3f4a0*/  BSSY B3, `(.L_x_4993) ;  /* 0x0000009000037945 */ /* 0x000fd80003800000 */
[----:B------:R-:W-:Y:S05]  /*3f4b0*/  @!P1 BRA `(.L_x_4994) ;  /* 0x00000000001c9947 */ /* 0x000fea0003800000 */
[----:B------:R-:W-:Y:S02]  /*3f4c0*/  R2UR UR4, R84 ;  /* 0x00000000540472ca */ /* 0x000fe400000e0000 */
[----:B------:R-:W-:-:S13]  /*3f4d0*/  R2UR UR5, R85 ;  /* 0x00000000550572ca */ /* 0x000fda00000e0000 */
[----:B0-----:R-:W2:Y:S01]  /*3f4e0*/  LD.E.128 R12, desc[UR4][R30.64] ;  /* 0x000000041e0c7980 */ /* 0x001ea2000c101d00 */
[----:B------:R-:W-:Y:S02]  /*3f4f0*/  R2UR UR6, R84 ;  /* 0x00000000540672ca */ /* 0x000fe400000e0000 */
[----:B------:R-:W-:Y:S01]  /*3f500*/  R2UR UR7, R85 ;  /* 0x00000000550772ca */ /* 0x000fe200000e0000 */
[----:B--2---:R1:W-:-:S12]  /*3f510*/  ST.E.128 desc[UR4][R42.64+0x20], R12 ;  /* 0x0000200c2a007985 */ /* 0x0043d8000c101d04 */
[----:B------:R1:W5:Y:S02]  /*3f520*/  LD.E.U8 R44, desc[UR6][R28.64] ;  /* 0x000000061c2c7980 */ /* 0x000364000c101100 */
.L_x_4994:
[----:B------:R-:W-:Y:S05]  /*3f530*/  BSYNC B3 ;  /* 0x0000000000037941 */ /* 0x000fea0003800000 */
.L_x_4993:
[----:B-----5:R-:W-:Y:S01]  /*3f540*/  LOP3.LUT P1, RZ, R44, 0x4, RZ, 0xc0, !PT ;  /* 0x000000042cff7812 */ /* 0x020fe2000782c0ff */
[----:B------:R-:W-:-:S12]  /*3f550*/  BSSY B3, `(.L_x_4995) ;  /* 0x0000009000037945 */ /* 0x000fd80003800000 */
[----:B------:R-:W-:Y:S05]  /*3f560*/  @!P1 BRA `(.L_x_4996) ;  /* 0x00000000001c9947 */ /* 0x000fea0003800000 */
[----:B------:R-:W-:Y:S02]  /*3f570*/  R2UR UR4, R84 ;  /* 0x00000000540472ca */ /* 0x000fe400000e0000 */
[----:B------:R-:W-:-:S13]  /*3f580*/  R2UR UR5, R85 ;  /* 0x00000000550572ca */ /* 0x000fda00000e0000 */
[----:B01----:R-:W2:Y:S01]  /*3f590*/  LD.E.128 R12, desc[UR4][R32.64+0x2800] ;  /* 0x00280004200c7980 */ /* 0x003ea2000c101d00 */
[----:B------:R-:W-:Y:S02]  /*3f5a0*/  R2UR UR6, R84 ;  /* 0x00000000540672ca */ /* 0x000fe400000e0000 */
[----:B------:R-:W-:Y:S01]  /*3f5b0*/  R2UR UR7, R85 ;  /* 0x00000000550772ca */ /* 0x000fe200000e0000 */
[----:B--2---:R2:W-:-:S12]  /*3f5c0*/  ST.E.128 desc[UR4][R42.64+0x40], R12 ;  /* 0x0000400c2a007985 */ /* 0x0045d8000c101d04 */
[----:B------:R2:W5:Y:S02]  /*3f5d0*/  LD.E.U8 R44, desc[UR6][R28.64] ;  /* 0x000000061c2c7980 */ /* 0x000564000c101100 */
.L_x_4996:
[----:B------:R-:W-:Y:S05]  /*3f5e0*/  BSYNC B3 ;  /* 0x0000000000037941 */ /* 0x000fea0003800000 */
.L_x_4995:
[----:B-----5:R-:W-:Y:S01]  /*3f5f0*/  LOP3.LUT P1, RZ, R44, 0x8, RZ, 0xc0, !PT ;  /* 0x000000082cff7812 */ /* 0x020fe2000782c0ff */
[----:B------:R-:W-:-:S12]  /*3f600*/  BSSY B3, `(.L_x_4997) ;  /* 0x0000009000037945 */ /* 0x000fd80003800000 */
[----:B------:R-:W-:Y:S05]  /*3f610*/  @!P1 BRA `(.L_x_4998) ;  /* 0x00000000001c9947 */ /* 0x000fea0003800000 */
[----:B------:R-:W-:Y:S02]  /*3f620*/  R2UR UR4, R84 ;  /* 0x00000000540472ca */ /* 0x000fe400000e0000 */
[----:B------:R-:W-:-:S13]  /*3f630*/  R2UR UR5, R85 ;  /* 0x00000000550572ca */ /* 0x000fda00000e0000 */
[----:B012---:R-:W2:Y:S01]  /*3f640*/  LD.E.128 R12, desc[UR4][R30.64+0x2800] ;  /* 0x002800041e0c7980 */ /* 0x007ea2000c101d00 */
[----:B------:R-:W-:Y:S02]  /*3f650*/  R2UR UR6, R84 ;  /* 0x00000000540672ca */ /* 0x000fe400000e0000 */
[----:B------:R-:W-:Y:S01]  /*3f660*/  R2UR UR7, R85 ;  /* 0x00000000550772ca */ /* 0x000fe200000e0000 */
[----:B--2---:R3:W-:-:S12]  /*3f670*/  ST.E.128 desc[UR4][R42.64+0x60], R12 ;  /* 0x0000600c2a007985 */ /* 0x0047d8000c101d04 */
[----:B------:R3:W5:Y:S02]  /*3f680*/  LD.E.U8 R44, desc[UR6][R28.64] ;  /* 0x000000061c2c7980 */ /* 0x000764000c101100 */
.L_x_4998:
[----:B------:R-:W-:Y:S05]  /*3f690*/  BSYNC B3 ;  /* 0x0000000000037941 */ /* 0x000fea0003800000 */
.L_x_4997:
[----:B-----5:R-:W-:Y:S01]  /*3f6a0*/  LOP3.LUT P1, RZ, R44, 0x10, RZ, 0xc0, !PT ;  /* 0x000000102cff7812 */ /* 0x020fe2000782c0ff */
[----:B------:R-:W-:-:S12]  /*3f6b0*/  BSSY B3, `(.L_x_4999) ;  /* 0x0000009000037945 */ /* 0x000fd80003800000 */
[----:B------:R-:W-:Y:S05]  /*3f6c0*/  @!P1 BRA `(.L_x_5000) ;  /* 0x00000000001c9947 */ /* 0x000fea0003800000 */
[----:B------:R-:W-:Y:S02]  /*3f6d0*/  R2UR UR4, R84 ;  /* 0x00000000540472ca */ /* 0x000fe400000e0000 */
[----:B------:R-:W-:-:S13]  /*3f6e0*/  R2UR UR5, R85 ;  /* 0x00000000550572ca */ /* 0x000fda00000e0000 */
[----:B0123--:R-:W2:Y:S01]  /*3f6f0*/  LD.E.128 R12, desc[UR4][R32.64+0x5000] ;  /* 0x00500004200c7980 */ /* 0x00fea2000c101d00 */
[----:B------:R-:W-:Y:S02]  /*3f700*/  R2UR UR6, R84 ;  /* 0x00000000540672ca */ /* 0x000fe400000e0000 */
[----:B------:R-:W-:Y:S01]  /*3f710*/  R2UR UR7, R85 ;  /* 0x00000000550772ca */ /* 0x000fe200000e0000 */
[----:B--2---:R4:W-:-:S12]  /*3f720*/  ST.E.128 desc[UR4][R42.64+0x80], R12 ;  /* 0x0000800c2a007985 */ /* 0x0049d8000c101d04 */
[----:B------:R4:W5:Y:S02]  /*3f730*/  LD.E.U8 R44, desc[UR6][R28.64] ;  /* 0x000000061c2c7980 */ /* 0x000964000c101100 */
.L_x_5000:
[----:B------:R-:W-:Y:S05]  /*3f740*/  BSYNC B3 ;  /* 0x0000000000037941 */ /* 0x000fea0003800000 */
.L_x_4999:
[----:B-----5:R-:W-:-:S13]  /*3f750*/  LOP3.LUT P1, RZ, R44, 0x20, RZ, 0xc0, !PT ;  /* 0x000000202cff7812 */ /* 0x020fda000782c0ff */
[----:B------:R-:W-:Y:S05]  /*3f760*/  @!P1 BRA `(.L_x_4990) ;  /* 0x0000000000109947 */ /* 0x000fea0003800000 */
[----:B------:R-:W-:Y:S02]  /*3f770*/  R2UR UR4, R84 ;  /* 0x00000000540472ca */ /* 0x000fe400000e0000 */
[----:B------:R-:W-:-:S13]  /*3f780*/  R2UR UR5, R85 ;  /* 0x00000000550572ca */ /* 0x000fda00000e0000 */
[----:B01234-:R-:W2:Y:S04]  /*3f790*/  LD.E.128 R12, desc[UR4][R30.64+0x5000] ;  /* 0x005000041e0c7980 */ /* 0x01fea8000c101d00 */
[----:B--2---:R0:W-:Y:S02]  /*3f7a0*/  ST.E.128 desc[UR4][R42.64+0xa0], R12 ;  /* 0x0000a00c2a007985 */ /* 0x0041e4000c101d04 */
.L_x_4990:
[----:B------:R-:W-:Y:S05]  /*3f7b0*/  BSYNC B2 ;  /* 0x0000000000027941 */ /* 0x000fea0003800000 */
.L_x_4989:
[----:B------:R-:W-:Y:S02]  /*3f7c0*/  R2UR UR4, R84 ;  /* 0x00000000540472ca */ /* 0x000fe400000e0000 */
[----:B------:R-:W-:-:S13]  /*3f7d0*/  R2UR UR5, R85 ;  /* 0x00000000550572ca */ /* 0x000fda00000e0000 */
[----:B------:R-:W0:Y:S02]  /*3f7e0*/  LD.E R34, desc[UR4][R34.64] ;  /* 0x0000000422227980 */ /* 0x000e24000c101900 */
[----:B01234-:R-:W-:-:S05]  /*3f7f0*/  VIADD R12, R34, 0x80 ;  /* 0x00000080220c7836 */ /* 0x01ffca0000000000 */
[----:B------:R-:W-:-:S13]  /*3f800*/  ISETP.GE.AND P1, PT, R12, R47, PT ;  /* 0x0000002f0c00720c */ /* 0x000fda0003f26270 */
[----:B------:R-:W-:Y:S05]  /*3f810*/  @P1 BRA `(.L_x_4932) ;  /* 0x00000004000c1947 */ /* 0x000fea0003800000 */
[----:B------:R-:W-:Y:S02]  /*3f820*/  R2UR UR4, R84 ;  /* 0x00000000540472ca */ /* 0x000fe400000e0000 */
[----:B------:R-:W-:-:S13]  /*3f830*/  R2UR UR5, R85 ;  /* 0x00000000550572ca */ /* 0x000fda00000e0000 */
[----:B-----5:R-:W2:Y:S01]  /*3f840*/  LD.E.U8 R34, desc[UR4][R28.64] ;  /* 0x000000041c227980 */ /* 0x020ea2000c101100 */
[----:B------:R-:W-:Y:S01]  /*3f850*/  IADD3 R40, P2, P3, R38, R36, R40 ;  /* 0x0000002426287210 */ /* 0x000fe20007b5e028 */
[----:B------:R-:W-:Y:S03]  /*3f860*/  BSSY B2, `(.L_x_5001) ;  /* 0x000000c000027945 */ /* 0x000fe60003800000 */
[----:B------:R-:W-:Y:S02]  /*3f870*/  IADD3.X R41, R39, R37, R45, P2, P3 ;  /* 0x0000002527297210 */ /* 0x000fe400017e642d */
        /* <DEDUP_REMOVED lines=10> */
.L_x_5002:
[----:B------:R-:W-:Y:S05]  /*3f920*/  BSYNC B2 ;  /* 0x0000000000027941 */ /* 0x000fea0003800000 */
.L_x_5001:
        /* <DEDUP_REMOVED lines=10> */
.L_x_5004:
[----:B------:R-:W-:Y:S05]  /*3f9d0*/  BSYNC B2 ;  /* 0x0000000000027941 */ /* 0x000fea0003800000 */
.L_x_5003:
        /* <DEDUP_REMOVED lines=10> */
.L_x_5006:
[----:B------:R-:W-:Y:S05]  /*3fa80*/  BSYNC B2 ;  /* 0x0000000000027941 */ /* 0x000fea0003800000 */
.L_x_5005:
        /* <DEDUP_REMOVED lines=10> */
.L_x_5008:
[----:B------:R-:W-:Y:S05]  /*3fb30*/  BSYNC B2 ;  /* 0x0000000000027941 */ /* 0x000fea0003800000 */
.L_x_5007:
        /* <DEDUP_REMOVED lines=10> */
.L_x_5010:
[----:B------:R-:W-:Y:S05]  /*3fbe0*/  BSYNC B2 ;  /* 0x0000000000027941 */ /* 0x000fea0003800000 */
.L_x_5009:
[----:B-----5:R-:W-:-:S13]  /*3fbf0*/  LOP3.LUT P1, RZ, R34, 0x20, RZ, 0xc0, !PT ;  /* 0x0000002022ff7812 */ /* 0x020fda000782c0ff */
[----:B------:R-:W-:Y:S05]  /*3fc00*/  @!P1 BRA `(.L_x_4932) ;  /* 0x0000000000109947 */ /* 0x000fea0003800000 */
[----:B------:R-:W-:Y:S02]  /*3fc10*/  R2UR UR4, R84 ;  /* 0x00000000540472ca */ /* 0x000fe400000e0000 */
[----:B------:R-:W-:-:S13]  /*3fc20*/  R2UR UR5, R85 ;  /* 0x00000000550572ca */ /* 0x000fda00000e0000 */
[----:B01234-:R-:W2:Y:S04]  /*3fc30*/  LD.E.128 R12, desc[UR4][R30.64+0x7000] ;  /* 0x007000041e0c7980 */ /* 0x01fea8000c101d00 */
[----:B--2---:R0:W-:Y:S02]  /*3fc40*/  ST.E.128 desc[UR4][R40.64+0xa0], R12 ;  /* 0x0000a00c28007985 */ /* 0x0041e4000c101d04 */
.L_x_4932:
[----:B------:R-:W-:Y:S05]  /*3fc50*/  BSYNC B0 ;  /* 0x0000000000007941 */ /* 0x000fea0003800000 */
.L_x_4897:
        /* <DEDUP_REMOVED lines=8> */
[----:B0-----:R-:W-:-:S02]  /*3fce0*/  LOP3.LUT P1, RZ, R13, 0x7f, RZ, 0xc0, !PT ;  /* 0x0000007f0dff7812 */ /* 0x001fc4000782c0ff */
[----:B------:R-:W-:-:S05]  /*3fcf0*/  LEA.HI R12, R13, 0x8, RZ, 0x19 ;  /* 0x000000080d0c7811 */ /* 0x000fca00078fc8ff */
[----:B-1----:R0:W-:Y:S06]  /*3fd00*/  BAR.SYNC.DEFER_BLOCKING R12, 0x80 ;  /* 0x0002000c0000751d */ /* 0x0021ec0000010000 */
[----:B------:R-:W-:Y:S05]  /*3fd10*/  @P1 BRA `(.L_x_5011) ;  /* 0x0000000000241947 */ /* 0x000fea0003800000 */
[----:B0-----:R-:W2:Y:S01]  /*3fd20*/  LDL.64 R12, [R82+0x10] ;  /* 0x00001000520c7983 */ /* 0x001ea20000100a00 */
[----:B------:R-:W-:Y:S02]  /*3fd30*/  R2UR UR4, R84 ;  /* 0x00000000540472ca */ /* 0x000fe400000e0000 */
[----:B------:R-:W-:Y:S01]  /*3fd40*/  R2UR UR5, R85 ;  /* 0x00000000550572ca */ /* 0x000fe200000e0000 */
[----:B------:R-:W3:-:S12]  /*3fd50*/  LDL R83, [R83] ;  /* 0x0000000053537983 */ /* 0x000ed80000100800 */
[----:B--2---:R-:W2:Y:S02]  /*3fd60*/  LD.E.64 R12, desc[UR4][R12.64+0x30] ;  /* 0x000030040c0c7980 */ /* 0x004ea4000c101b00 */
[----:B--2---:R-:W-:-:S05]  /*3fd70*/  MOV R14, R12 ;  /* 0x0000000c000e7202 */ /* 0x004fca0000000f00 */
[----:B---3--:R-:W-:-:S05]  /*3fd80*/  IMAD R14, R83, 0x8, R14 ;  /* 0x00000008530e7824 */ /* 0x008fca00078e020e */
[----:B------:R-:W-:-:S04]  /*3fd90*/  PRMT R14, RZ, 0x654, R14 ;  /* 0x00000654ff0e7816 */ /* 0x000fc8000000000e */
[----:B------:R1:W-:Y:S03]  /*3fda0*/  SYNCS.ARRIVE.TRANS64.RED.A1T0 RZ, [R14+URZ], RZ ;  /* 0x000000ff0eff79a7 */ /* 0x0003e6000810043f */
.L_x_5011:
[----:B0-----:R-:W-:Y:S02]  /*3fdb0*/  IMAD.MOV.U32 R12, RZ, RZ, R89 ;  /* 0x000000ffff0c7224 */ /* 0x001fe400078e0059 */
[----:B------:R-:W-:-:S04]  /*3fdc0*/  IMAD.MOV.U32 R13, RZ, RZ, 0x0 ;  /* 0x00000000ff0d7424 */ /* 0x000fc800078e00ff */
[----:B-1---5:R-:W-:Y:S05]  /*3fdd0*/  RET.REL.NODEC R12 `(_ZN7cutlass13device_kernelIN5flash11enable_sm90INS1_16FlashAttnFwdSm90INS1_25CollectiveMainloopFwdSm90ILi2EN4cute5tupleIJNS5_1CILi1EEES8_S8_EEENS6_IJNS7_ILi128EEENS7_ILi160EEENS7_ILi192EEEEEELi192ENS_12float_e4m3_tEfNS_4arch4Sm90ELb0ELb1ELb0ELb1ELb0ELb1ELb0ELb1ELb1ELb1ELb1ELb0EEENS1_21CollectiveEpilogueFwdINS6_IJSA_SC_SB_EEES9_NS_10bfloat16_tESG_Li256ELb1ELb1ELb1ELb1EEENS1_36VarlenDynamicPersistentTileSchedulerILi128ELi160ELi256ELi128ELb1ELb1ELb1ELb1ELb0ELb1EEEEEEEEEvNT_6ParamsE) ;  /* 0xfffffc000c887950 */ /* 0x022fea0003c3ffff */
.L_x_4907:
[----:B0-----:R0:W1:Y:S02]  /*3fde0*/  SYNCS.PHASECHK.TRANS64.TRYWAIT P1, [R12+URZ], R13 ;  /* 0x0000000d0c0075a7 */ /* 0x001064000802017f */
[----:B-1----:R-:W-:Y:S05]  /*3fdf0*/  @!P1 NANOSLEEP.SYNCS 0x989680 ;  /* 0x009896800000995d */ /* 0x002fea0003900000 */
[----:B------:R-:W1:Y:S02]  /*3fe00*/  @!P1 SYNCS.PHASECHK.TRANS64 P1, [R12+URZ], R13 ;  /* 0x0000000d0c0095a7 */ /* 0x000e64000802007f */
[----:B-1----:R-:W-:Y:S05]  /*3fe10*/  @!P1 BRA `(.L_x_4907) ;  /* 0xfffffffc00f09947 */ /* 0x002fea000383ffff */
[----:B------:R-:W-:Y:S05]  /*3fe20*/  BRA `(.L_x_5012) ;  /* 0xfffffef800b07947 */ /* 0x000fea000383ffff */
.L_x_4962:
[----:B-1----:R1:W2:Y:S02]  /*3fe30*/  SYNCS.PHASECHK.TRANS64.TRYWAIT P1, [R78+URZ], R79 ;  /* 0x0000004f4e0075a7 */ /* 0x0022a4000802017f */
[----:B--2---:R-:W-:Y:S05]  /*3fe40*/  @!P1 NANOSLEEP.SYNCS 0x989680 ;  /* 0x009896800000995d */ /* 0x004fea0003900000 */
[----:B------:R-:W2:Y:S02]  /*3fe50*/  @!P1 SYNCS.PHASECHK.TRANS64 P1, [R78+URZ], R79 ;  /* 0x0000004f4e0095a7 */ /* 0x000ea4000802007f */
[----:B--2---:R-:W-:Y:S05]  /*3fe60*/  @!P1 BRA `(.L_x_4962) ;  /* 0xfffffffc00f09947 */ /* 0x004fea000383ffff */
[----:B------:R-:W-:Y:S05]  /*3fe70*/  BRA `(.L_x_5013) ;  /* 0xffffff7400487947 */ /* 0x000fea000383ffff */
.L_x_4988:
[----:B0-----:R0:W1:Y:S02]  /*3fe80*/  SYNCS.PHASECHK.TRANS64.TRYWAIT P1, [R14+URZ], R15 ;  /* 0x0000000f0e0075a7 */ /* 0x001064000802017f */
[----:B-1----:R-:W-:Y:S05]  /*3fe90*/  @!P1 NANOSLEEP.SYNCS 0x989680 ;  /* 0x009896800000995d */ /* 0x002fea0003900000 */
[----:B------:R-:W1:Y:S02]  /*3fea0*/  @!P1 SYNCS.PHASECHK.TRANS64 P1, [R14+URZ], R15 ;  /* 0x0000000f0e0095a7 */ /* 0x000e64000802007f */
[----:B-1----:R-:W-:Y:S05]  /*3feb0*/  @!P1 BRA `(.L_x_4988) ;  /* 0xfffffffc00f09947 */ /* 0x002fea000383ffff */
[----:B------:R-:W-:Y:S05]  /*3fec0*/  BRA `(.L_x_5014) ;  /* 0xfffffff000907947 */ /* 0x000fea000383ffff */
.L_x_5015:
        /* <DEDUP_REMOVED lines=11> */
.L_x_13271:


//--------------------- .text._ZN7cutlass13device_kernelIN5flash11enable_sm90INS1_16FlashAttnFwdSm90INS1_25CollectiveMainloopFwdSm90ILi2EN4cute5tupleIJNS5_1CILi1EEES8_S8_EEENS6_IJNS7_ILi128EEENS7_ILi160EEENS7_ILi192EEEEEELi192ENS_12float_e4m3_tEfNS_4arch4Sm90ELb1ELb0ELb0ELb0ELb0ELb0ELb0ELb1ELb1ELb1ELb1ELb0EEENS1_21CollectiveEpilogueFwdINS6_IJSA_SC_SB_EEES9_NS_10bfloat16_tESG_Li256ELb0ELb1ELb1ELb1EEENS1_19SingleTileSchedulerILb0ELb1ELb1ELi128EEEEEEEEEvNT_6ParamsE --------------------------
	.section	.text._ZN7cutlass13device_kernelIN5flash11enable_sm90INS1_16FlashAttnFwdSm90INS1_25CollectiveMainloopFwdSm90ILi2EN4cute5tupleIJNS5_1CILi1EEES8_S8_EEENS6_IJNS7_ILi128EEENS7_ILi160EEENS7_ILi192EEEEEELi192ENS_12float_e4m3_tEfNS_4arch4Sm90ELb1ELb0ELb0ELb0ELb0ELb0ELb0ELb1ELb1ELb1ELb1ELb0EEENS1_21CollectiveEpilogueFwdINS6_IJSA_SC_SB_EEES9_NS_10bfloat16_tESG_Li256ELb0ELb1ELb1ELb1EEENS1_19SingleTileSchedulerILb0ELb1ELb1ELi128EEEEEEEEEvNT_6ParamsE,"ax",@progbits
	.align	128
.text._ZN7cutlass13device_kernelIN5flash11enable_sm90INS1_16FlashAttnFwdSm90INS1_25CollectiveMainloopFwdSm90ILi2EN4cute5tupleIJNS5_1CILi1EEES8_S8_EEENS6_IJNS7_ILi128EEENS7_ILi160EEENS7_ILi192EEEEEELi192ENS_12float_e4m3_tEfNS_4arch4Sm90ELb1ELb0ELb0ELb0ELb0ELb0ELb0ELb1ELb1ELb1ELb1ELb0EEENS1_21CollectiveEpilogueFwdINS6_IJSA_SC_SB_EEES9_NS_10bfloat16_tESG_Li256ELb0ELb1ELb1ELb1EEENS1_19SingleTileSchedulerILb0ELb1ELb1ELi128EEEEEEEEEvNT_6ParamsE:
        .type           _ZN7cutlass13device_kernelIN5flash11enable_sm90INS1_16FlashAttnFwdSm90INS1_25CollectiveMainloopFwdSm90ILi2EN4cute5tupleIJNS5_1CILi1EEES8_S8_EEENS6_IJNS7_ILi128EEENS7_ILi160EEENS7_ILi192EEEEEELi192ENS_12float_e4m3_tEfNS_4arch4Sm90ELb1ELb0ELb0ELb0ELb0ELb0ELb0ELb1ELb1ELb1ELb1ELb0EEENS1_21CollectiveEpilogueFwdINS6_IJSA_SC_SB_EEES9_NS_10bfloat16_tESG_Li256ELb0ELb1ELb1ELb1EEENS1_19SingleTileSchedulerILb0ELb1ELb1ELi128EEEEEEEEEvNT_6ParamsE,@function
        .size           _ZN7cutlass13device_kernelIN5flash11enable_sm90INS1_16FlashAttnFwdSm90INS1_25CollectiveMainloopFwdSm90ILi2EN4cute5tupleIJNS5_1CILi1EEES8_S8_EEENS6_IJNS7_ILi128EEENS7_ILi160EEENS7_ILi192EEEEEELi192ENS_12float_e4m3_tEfNS_4arch4Sm90ELb1ELb0ELb0ELb0ELb0ELb0ELb0ELb1ELb1ELb1ELb1ELb0EEENS1_21CollectiveEpilogueFwdINS6_IJSA_SC_SB_EEES9_NS_10bfloat16_tESG_Li256ELb0ELb1ELb1ELb1EEENS1_19SingleTileSchedulerILb0ELb1ELb1ELi128EEEEEEEEEvNT_6ParamsE,(.L_x_13273 - _ZN7cutlass13device_kernelIN5flash11enable_sm90INS1_16FlashAttnFwdSm90INS1_25CollectiveMainloopFwdSm90ILi2EN4cute5tupleIJNS5_1CILi1EEES8_S8_EEENS6_IJNS7_ILi128EEENS7_ILi160EEENS7_ILi192EEEEEELi192ENS_12float_e4m3_tEfNS_4arch4Sm90ELb1ELb0ELb0ELb0ELb0ELb0ELb0ELb1ELb1ELb1ELb1ELb0EEENS1_21CollectiveEpilogueFwdINS6_IJSA_SC_SB_EEES9_NS_10bfloat16_tESG_Li256ELb0ELb1ELb1ELb1EEENS1_19SingleTileSchedulerILb0ELb1ELb1ELi128EEEEEEEEEvNT_6ParamsE)
        .other          _ZN7cutlass13device_kernelIN5flash11enable_sm90INS1_16FlashAttnFwdSm90INS1_25CollectiveMainloopFwdSm90ILi2EN4cute5tupleIJNS5_1CILi1EEES8_S8_EEENS6_IJNS7_ILi128EEENS7_ILi160EEENS7_ILi192EEEEEELi192ENS_12float_e4m3_tEfNS_4arch4Sm90ELb1ELb0ELb0ELb0ELb0ELb0ELb0ELb1ELb1ELb1ELb1ELb0EEENS1_21CollectiveEpilogueFwdINS6_IJSA_SC_SB_EEES9_NS_10bfloat16_tESG_Li256ELb0ELb1ELb1ELb1EEENS1_19SingleTileSchedulerILb0ELb1ELb1ELi128EEEEEEEEEvNT_6ParamsE,@"STO_CUDA_ENTRY STV_DEFAULT"
_ZN7cutlass13device_kernelIN5flash11enable_sm90INS1_16FlashAttnFwdSm90INS1_25CollectiveMainloopFwdSm90ILi2EN4cute5tupleIJNS5_1CILi1EEES8_S8_EEENS6_IJNS7_ILi128EEENS7_ILi160EEENS7_ILi192EEEEEELi192ENS_12float_e4m3_tEfNS_4arch4Sm90ELb1ELb0ELb0ELb0ELb0ELb0ELb0ELb1ELb1ELb1ELb1ELb0EEENS1_21CollectiveEpilogueFwdINS6_IJSA_SC_SB_EEES9_NS_10bfloat16_tESG_Li256ELb0ELb1ELb1ELb1EEENS1_19SingleTileSchedulerILb0ELb1ELb1ELi128EEEEEEEEEvNT_6ParamsE:
        /* <DEDUP_REMOVED lines=17> */
.L_x_5017:
[----:B------:R-:W-:Y:S05]  /*0110*/  BSYNC B0 ;  /* 0x0000000000007941 */ /* 0x000fea0003800000 */
.L_x_5016:
        /* <DEDUP_REMOVED lines=40> */
.L_x_5018:
        /* <DEDUP_REMOVED lines=22> */
.L_x_5019:
        /* <DEDUP_REMOVED lines=18> */
.L_x_5020:
        /* <DEDUP_REMOVED lines=22> */
.L_x_5021:
        /* <DEDUP_REMOVED lines=22> */
.L_x_5022:
        /* <DEDUP_REMOVED lines=9> */
.L_x_5025:
        /* <DEDUP_REMOVED lines=26> */
[----:B0-----:R-:W-:-:S07]  /*0b10*/  ISETP.NE.U32.AND P0, PT, R12, RZ, PT ;  /* 0x000000ff0c00720c */ /* 0x001fce0003f05070 */
[----:B------:R-:W0:Y:S01]  /*0b20*/  LDC R27, c[0x0][0x2f0] ;  /* 0x0000bc00ff1b7b82 */ /* 0x000e220000000800 */
[----:B------:R-:W-:Y:S02]  /*0b30*/  ISETP.NE.AND.EX P0, PT, R13, RZ, PT, P0 ;  /* 0x000000ff0d00720c */ /* 0x000fe40003f05300 */
[----:B-1----:R-:W-:-:S04]  /*0b40*/  ISETP.NE.U32.AND P1, PT, R20, RZ, PT ;  /* 0x000000ff1400720c */ /* 0x002fc80003f25070 */
[----:B------:R-:W-:-:S07]  /*0b50*/  ISETP.NE.AND.EX P1, PT, R21, RZ, PT, P1 ;  /* 0x000000ff1500720c */ /* 0x000fce0003f25310 */
[----:B------:R-:W1:Y:S01]  /*0b60*/  @P0 LDC.64 R8, c[0x0][0x9a8] ;  /* 0x00026a00ff080b82 */ /* 0x000e620000000a00 */
[----:B------:R-:W-:-:S07]  /*0b70*/  @P0 SHF.R.S32.HI R7, RZ, 0x1f, R17 ;  /* 0x0000001fff070819 */ /* 0x000fce0000011411 */
[----:B------:R-:W3:Y:S08]  /*0b80*/  @P1 LDC.64 R10, c[0x0][0x9b8] ;  /* 0x00026e00ff0a1b82 */ /* 0x000ef00000000a00 */
[----:B------:R-:W4:Y:S08]  /*0b90*/  @P0 LDC.64 R14, c[0x0][0x9b0] ;  /* 0x00026c00ff0e0b82 */ /* 0x000f300000000a00 */
[----:B------:R-:W2:Y:S01]  /*0ba0*/  @P1 LDC.64 R22, c[0x0][0x9c0] ;  /* 0x00027000ff161b82 */ /* 0x000ea20000000a00 */
[----:B-1----:R-:W-:-:S02]  /*0bb0*/  @P0 IMAD R0, R8, UR37, RZ ;  /* 0x0000002508000c24 */ /* 0x002fc4000f8e02ff */
[----:B------:R-:W-:-:S04]  /*0bc0*/  @P0 IMAD.WIDE.U32 R2, R8, UR36, RZ ;  /* 0x0000002408020c25 */ /* 0x000fc8000f8e00ff */
[----:B------:R-:W-:Y:S02]  /*0bd0*/  @P0 IMAD R9, R9, UR36, R0 ;  /* 0x0000002409090c24 */ /* 0x000fe4000f8e0200 */
[C---:B---3--:R-:W-:Y:S02]  /*0be0*/  @P1 IMAD R4, R10.reuse, UR37, RZ ;  /* 0x000000250a041c24 */ /* 0x048fe4000f8e02ff */
[----:B------:R-:W-:Y:S01]  /*0bf0*/  @P0 IMAD.IADD R3, R3, 0x1, R9 ;  /* 0x0000000103030824 */ /* 0x000fe200078e0209 */
[----:B------:R-:W-:Y:S01]  /*0c00*/  @P1 SHF.R.S32.HI R9, RZ, 0x1f, R17 ;  /* 0x0000001fff091819 */ /* 0x000fe20000011411 */
[----:B------:R-:W-:Y:S02]  /*0c10*/  @P1 IMAD R11, R11, UR36, R4 ;  /* 0x000000240b0b1c24 */ /* 0x000fe4000f8e0204 */
[----:B------:R-:W-:Y:S02]  /*0c20*/  @P1 IMAD.WIDE.U32 R4, R10, UR36, RZ ;  /* 0x000000240a041c25 */ /* 0x000fe4000f8e00ff */
[----:B------:R-:W1:Y:S02]  /*0c30*/  LDC R10, c[0x0][0x288] ;  /* 0x0000a200ff0a7b82 */ /* 0x000e640000000800 */
[----:B----4-:R-:W-:-:S02]  /*0c40*/  @P0 IMAD R0, R7, R14, RZ ;  /* 0x0000000e07000224 */ /* 0x010fc400078e02ff */
[----:B------:R-:W-:Y:S02]  /*0c50*/  @P1 IMAD.IADD R5, R5, 0x1, R11 ;  /* 0x0000000105051824 */ /* 0x000fe400078e020b */
[----:B------:R-:W-:-:S04]  /*0c60*/  @P0 IMAD.WIDE.U32 R2, R17, R14, R2 ;  /* 0x0000000e11020225 */ /* 0x000fc800078e0002 */
[-C--:B--2---:R-:W-:Y:S02]  /*0c70*/  @P1 IMAD R6, R9, R22.reuse, RZ ;  /* 0x0000001609061224 */ /* 0x084fe400078e02ff */
[C---:B------:R-:W-:Y:S02]  /*0c80*/  @P0 IMAD R9, R17.reuse, R15, R0 ;  /* 0x0000000f11090224 */ /* 0x040fe400078e0200 */
[C---:B------:R-:W-:Y:S02]  /*0c90*/  @P1 IMAD R11, R17.reuse, R23, R6 ;  /* 0x00000017110b1224 */ /* 0x040fe400078e0206 */
[----:B------:R-:W-:Y:S01]  /*0ca0*/  @P1 IMAD.WIDE.U32 R6, R17, R22, R4 ;  /* 0x0000001611061225 */ /* 0x000fe200078e0004 */
[----:B------:R-:W-:-:S03]  /*0cb0*/  @P0 LEA R4, P2, R2, R12, 0x2 ;  /* 0x0000000c02040211 */ /* 0x000fc600078410ff */
[----:B------:R-:W-:Y:S01]  /*0cc0*/  @P0 IMAD.IADD R3, R3, 0x1, R9 ;  /* 0x0000000103030824 */ /* 0x000fe200078e0209 */
[----:B------:R-:W-:Y:S01]  /*0cd0*/  @P1 LEA R8, P3, R6, R20, 0x2 ;  /* 0x0000001406081211 */ /* 0x000fe200078610ff */
[----:B------:R-:W-:Y:S01]  /*0ce0*/  @P1 IMAD.IADD R0, R7, 0x1, R11 ;  /* 0x0000000107001824 */ /* 0x000fe200078e020b */
[----:B------:R-:W2:Y:S01]  /*0cf0*/  S2R R22, SR_CTAID.X ;  /* 0x0000000000167919 */ /* 0x000ea20000002500 */
[----:B------:R-:W-:Y:S01]  /*0d00*/  IMAD.MOV.U32 R7, RZ, RZ, 0x3f800000 ;  /* 0x3f800000ff077424 */ /* 0x000fe200078e00ff */
[----:B------:R-:W-:Y:S02]  /*0d10*/  @P0 LEA.HI.X R5, R2, R13, R3, 0x2, P2 ;  /* 0x0000000d02050211 */ /* 0x000fe400010f1403 */
[----:B------:R-:W3:Y:S01]  /*0d20*/  LDC R2, c[0x0][0x448] ;  /* 0x00011200ff027b82 */ /* 0x000ee20000000800 */
[----:B------:R-:W-:Y:S01]  /*0d30*/  @P1 LEA.HI.X R9, R6, R21, R0, 0x2, P3 ;  /* 0x0000001506091211 */ /* 0x000fe200018f1400 */
[----:B------:R-:W-:Y:S01]  /*0d40*/  IMAD.MOV.U32 R0, RZ, RZ, 0x3f800000 ;  /* 0x3f800000ff007424 */ /* 0x000fe200078e00ff */
[----:B------:R1:W5:Y:S05]  /*0d50*/  @P0 LDG.E R7, desc[UR38][R4.64] ;  /* 0x0000002604070981 */ /* 0x00036a000c1e1900 */
[----:B------:R4:W5:Y:S01]  /*0d60*/  @P1 LDG.E R0, desc[UR38][R8.64] ;  /* 0x0000002608001981 */ /* 0x000962000c1e1900 */
[----:B------:R-:W-:Y:S01]  /*0d70*/  IMAD.MOV.U32 R23, RZ, RZ, RZ ;  /* 0x000000ffff177224 */ /* 0x000fe200078e00ff */
[----:B-1----:R-:W-:-:S02]  /*0d80*/  IADD3 R5, -R10, 0xa0, RZ ;  /* 0x000000a00a057810 */ /* 0x002fc40007ffe1ff */
[----:B---3--:R-:W-:Y:S02]  /*0d90*/  ISETP.NE.AND P1, PT, R2, 0x1, PT ;  /* 0x000000010200780c */ /* 0x008fe40003f25270 */
[----:B------:R-:W1:Y:S01]  /*0da0*/  LDC.64 R2, c[0x0][0x418] ;  /* 0x00010600ff027b82 */ /* 0x000e620000000a00 */
[----:B--2---:R-:W-:-:S10]  /*0db0*/  IMAD.SHL.U32 R22, R22, 0x80, RZ ;  /* 0x0000008016167824 */ /* 0x004fd400078e00ff */
[----:B------:R-:W2:Y:S08]  /*0dc0*/  @P1 LDC R11, c[0x0][0x44c] ;  /* 0x00011300ff0b1b82 */ /* 0x000eb00000000800 */
[----:B------:R-:W3:Y:S01]  /*0dd0*/  @P1 LDC R6, c[0x0][0x450] ;  /* 0x00011400ff061b82 */ /* 0x000ee20000000800 */
[----:B-1----:R-:W-:Y:S01]  /*0de0*/  ISETP.NE.U32.AND P0, PT, R2, RZ, PT ;  /* 0x000000ff0200720c */ /* 0x002fe20003f05070 */
[----:B------:R-:W-:-:S03]  /*0df0*/  @P1 VIADD R2, R22, 0x7f ;  /* 0x0000007f16021836 */ /* 0x000fc60000000000 */
[----:B------:R-:W-:-:S04]  /*0e00*/  ISETP.NE.AND.EX P0, PT, R3, RZ, PT, P0 ;  /* 0x000000ff0300720c */ /* 0x000fc80003f05300 */
[----:B------:R-:W-:Y:S01]  /*0e10*/  SEL R16, R16, 0x1, P0 ;  /* 0x0000000110107807 */ /* 0x000fe20000000000 */
[----:B--2---:R-:W-:-:S04]  /*0e20*/  @P1 IMAD.HI.U32 R3, R2, R11, RZ ;  /* 0x0000000b02031227 */ /* 0x004fc800078e00ff */
[----:B------:R-:W-:Y:S02]  /*0e30*/  VIADD R2, R22, 0x7f ;  /* 0x0000007f16027836 */ /* 0x000fe40000000000 */
[CC--:B0-----:R-:W-:Y:S01]  /*0e40*/  IMAD R5, R16.reuse, R27.reuse, R5 ;  /* 0x0000001b10057224 */ /* 0x0c1fe200078e0205 */
[----:B---3--:R-:W-:Y:S01]  /*0e50*/  @P1 SHF.R.U32.HI R2, RZ, R6, R3 ;  /* 0x00000006ff021219 */ /* 0x008fe20000011603 */
[----:B------:R-:W-:Y:S01]  /*0e60*/  IMAD R3, R16, R27, 0x9f ;  /* 0x0000009f10037424 */ /* 0x000fe200078e021b */
[----:B------:R-:W-:Y:S02]  /*0e70*/  SHF.R.U32.HI R6, RZ, 0x10, R18 ;  /* 0x00000010ff067819 */ /* 0x000fe40000011612 */
[----:B------:R-:W-:Y:S01]  /*0e80*/  LOP3.LUT R18, R18, 0xffff, RZ, 0xc0, !PT ;  /* 0x0000ffff12127812 */ /* 0x000fe200078ec0ff */
[----:B------:R-:W-:Y:S01]  /*0e90*/  IMAD.IADD R2, R5, 0x1, R2 ;  /* 0x0000000105027824 */ /* 0x000fe200078e0202 */
[----:B------:R-:W-:Y:S01]  /*0ea0*/  ISETP.NE.AND P0, PT, R6, RZ, PT ;  /* 0x000000ff0600720c */ /* 0x000fe20003f05270 */
[----:B------:R-:W-:-:S04]  /*0eb0*/  IMAD.HI R3, R3, 0x66666667, RZ ;  /* 0x6666666703037827 */ /* 0x000fc800078e02ff */
[----:B------:R-:W-:Y:S01]  /*0ec0*/  IMAD.HI R4, R2, 0x66666667, RZ ;  /* 0x6666666702047827 */ /* 0x000fe200078e02ff */
[----:B------:R-:W-:-:S04]  /*0ed0*/  SHF.R.U32.HI R2, RZ, 0x1f, R3 ;  /* 0x0000001fff027819 */ /* 0x000fc80000011603 */
[----:B------:R-:W-:Y:S02]  /*0ee0*/  SHF.R.U32.HI R5, RZ, 0x1f, R4 ;  /* 0x0000001fff057819 */ /* 0x000fe40000011604 */
[----:B------:R-:W-:Y:S01]  /*0ef0*/  LEA.HI.SX32 R2, R3, R2, 0x1a ;  /* 0x0000000203027211 */ /* 0x000fe200078fd2ff */
[----:B------:R-:W0:Y:S01]  /*0f00*/  @!P0 LDC R6, c[0x0][0x9f0] ;  /* 0x00027c00ff068b82 */ /* 0x000e220000000800 */
[----:B------:R-:W-:-:S04]  /*0f10*/  LEA.HI.SX32 R5, R4, R5, 0x1a ;  /* 0x0000000504057211 */ /* 0x000fc800078fd2ff */
[----:B------:R-:W-:-:S04]  /*0f20*/  VIMNMX R13, R2, R5, PT ;  /* 0x00000005020d7248 */ /* 0x000fc80003fe0100 */
[----:B------:R-:W-:-:S13]  /*0f30*/  ISETP.GE.AND P1, PT, R13, 0x1, PT ;  /* 0x000000010d00780c */ /* 0x000fda0003f26270 */
[----:B----4-:R-:W-:Y:S05]  /*0f40*/  @!P1 BRA `(.L_x_5027) ;  /* 0x00000000006c9947 */ /* 0x010fea0003800000 */
        /* <DEDUP_REMOVED lines=27> */
.L_x_5027:
[-C--:B------:R-:W-:Y:S02]  /*1100*/  IMAD R18, R18, R23.reuse, RZ ;  /* 0x0000001712127224 */ /* 0x080fe400078e02ff */
[----:B-----5:R-:W-:Y:S01]  /*1110*/  FMUL.FTZ R2, R7, R0 ;  /* 0x0000000007027220 */ /* 0x020fe20000410000 */
[----:B------:R-:W-:Y:S01]  /*1120*/  ULDC UR4, c[0x0][0x988] ;  /* 0x0002620000047ab9 */ /* 0x000fe20000000800 */
[----:B------:R-:W-:Y:S01]  /*1130*/  VIADD R105, R24, 0xffffff80 ;  /* 0xffffff8018697836 */ /* 0x000fe20000000000 */
[----:B------:R-:W-:Y:S01]  /*1140*/  PLOP3.LUT P0, PT, PT, PT, PT, 0x80, 0x0 ;  /* 0x000000000000781c */ /* 0x000fe20003f0f070 */
[----:B------:R-:W-:Y:S01]  /*1150*/  FMUL.FTZ R2, R2, UR4 ;  /* 0x0000000402027c20 */ /* 0x000fe20008410000 */
[----:B------:R-:W-:Y:S02]  /*1160*/  VIADDMNMX R23, R18, R23, R13, PT ;  /* 0x0000001712177246 */ /* 0x000fe4000380010d */
[----:B------:R-:W-:Y:S02]  /*1170*/  CS2R R12, SRZ ;  /* 0x00000000000c7805 */ /* 0x000fe4000001ff00 */
[----:B------:R-:W-:-:S02]  /*1180*/  CS2R R4, SRZ ;  /* 0x0000000000047805 */ /* 0x000fc4000001ff00 */
[----:B------:R-:W-:Y:S02]  /*1190*/  CS2R R10, SRZ ;  /* 0x00000000000a7805 */ /* 0x000fe4000001ff00 */
[----:B------:R-:W-:Y:S02]  /*11a0*/  ISETP.GT.AND P1, PT, R23, R18, PT ;  /* 0x000000121700720c */ /* 0x000fe40003f24270 */
[----:B------:R-:W-:Y:S02]  /*11b0*/  CS2R R48, SRZ ;  /* 0x0000000000307805 */ /* 0x000fe4000001ff00 */
[----:B------:R-:W-:Y:S02]  /*11c0*/  CS2R R44, SRZ ;  /* 0x00000000002c7805 */ /* 0x000fe4000001ff00 */
[----:B0-----:R-:W-:Y:S02]  /*11d0*/  CS2R R6, SRZ ;  /* 0x0000000000067805 */ /* 0x001fe4000001ff00 */
        /* <DEDUP_REMOVED lines=45> */
[----:B------:R-:W-:Y:S01]  /*14b0*/  IMAD R104, R16, R27, RZ ;  /* 0x0000001b10687224 */ /* 0x000fe200078e02ff */
        /* <DEDUP_REMOVED lines=35> */
.L_x_5029:
[----:B------:R-:W2:Y:S01]  /*16f0*/  LDL.LU R20, [R1+0x18] ;  /* 0x0000180001147983 */ /* 0x000ea20000300800 */
[----:B------:R-:W-:-:S04]  /*1700*/  SHF.L.U32 R3, RZ, 0x1f, RZ ;  /* 0x0000001fff037819 */ /* 0x000fc800000006ff */
[----:B------:R-:W0:Y:S01]  /*1710*/  SYNCS.PHASECHK.TRANS64.TRYWAIT P0, [UR40+0x33400], R3 ;  /* 0x03340003ff0075a7 */ /* 0x000e220008000168 */
[----:B--2---:R-:W-:-:S04]  /*1720*/  LOP3.LUT R0, R20, 0x1, RZ, 0xfc, !PT ;  /* 0x0000000114007812 */ /* 0x004fc800078efcff */
[----:B------:R-:W-:Y:S01]  /*1730*/  ISETP.NE.AND P1, PT, R0, 0x3, PT ;  /* 0x000000030000780c */ /* 0x000fe20003f25270 */
[----:B0-----:R-:W-:-:S12]  /*1740*/  @!P0 BRA `(.L_x_5030) ;  /* 0x0000012400108947 */ /* 0x001fd80003800000 */
.L_x_5126:
[----:B------:R-:W-:Y:S05]  /*1750*/  @!P1 BRA `(.L_x_5031) ;  /* 0x0000000000049947 */ /* 0x000fea0003800000 */
[----:B------:R-:W-:Y:S01]  /*1760*/  BPT.TRAP 0x1 ;  /* 0x000000040000795c */ /* 0x000fe20000300000 */
.L_x_5031:
[----:B------:R1:W2:Y:S01]  /*1770*/  SYNCS.PHASECHK.TRANS64.TRYWAIT P2, [UR40+0x33430], R3 ;  /* 0x03343003ff0075a7 */ /* 0x0002a20008040168 */
[----:B------:R-:W-:Y:S05]  /*1780*/  @!P1 BRA `(.L_x_5032) ;  /* 0x0000000000049947 */ /* 0x000fea0003800000 */
[----:B------:R-:W-:Y:S01]  /*1790*/  BPT.TRAP 0x1 ;  /* 0x000000040000795c */ /* 0x000fe20000300000 */
.L_x_5032:
[----:B0-----:R-:W0:Y:S01]  /*17a0*/  S2R R0, SR_TID.X ;  /* 0x0000000000007919 */ /* 0x001e220000002100 */
[----:B------:R-:W-:-:S05]  /*17b0*/  IMAD.U32 R4, RZ, RZ, UR42 ;  /* 0x0000002aff047e24 */ /* 0x000fca000f8e00ff */
[----:B------:R-:W-:Y:S02]  /*17c0*/  LOP3.LUT R4, R4, 0x10000, RZ, 0xfc, !PT ;  /* 0x0001000004047812 */ /* 0x000fe400078efcff */
[----:B0-----:R-:W-:-:S04]  /*17d0*/  LOP3.LUT R0, R0, 0x7f, RZ, 0xc0, !PT ;  /* 0x0000007f00007812 */ /* 0x001fc800078ec0ff */
[----:B------:R-:W-:Y:S01]  /*17e0*/  ISETP.NE.AND P0, PT, R0, RZ, PT ;  /* 0x000000ff0000720c */ /* 0x000fe20003f05270 */
[----:B--2---:R-:W-:-:S12]  /*17f0*/  @P2 BRA `(.L_x_5033) ;  /* 0x0000000000082947 */ /* 0x004fd80003800000 */
[----:B------:R-:W0:Y:S02]  /*1800*/  SYNCS.PHASECHK.TRANS64.TRYWAIT P2, [UR40+0x33430], R3 ;  /* 0x03343003ff0075a7 */ /* 0x000e240008040168 */
[----:B0-----:R-:W-:Y:S05]  /*1810*/  @!P2 BRA `(.L_x_5034) ;  /* 0x0000012000f4a947 */ /* 0x001fea0003800000 */
.L_x_5033:
[----:B------:R-:W-:Y:S05]  /*1820*/  WARPSYNC.ALL ;  /* 0x0000000000007948 */ /* 0x000fea0003800000 */
[----:B------:R-:W-:Y:S01]  /*1830*/  IMAD.MOV.U32 R5, RZ, RZ, -0x7fffffe0 ;  /* 0x80000020ff057424 */ /* 0x000fe200078e00ff */
        /* <DEDUP_REMOVED lines=13> */
[C---:B------:R-:W-:Y:S01]  /*1910*/  R2UR UR12, R4.reuse ;  /* 0x00000000040c72ca */ /* 0x040fe200000e0000 */
[----:B------:R-:W-:Y:S01]  /*1920*/  UMOV UR23, 0x80000020 ;  /* 0x8000002000177882 */ /* 0x000fe20000000000 */
[C---:B------:R-:W-:Y:S01]  /*1930*/  R2UR UR13, R5.reuse ;  /* 0x00000000050d72ca */ /* 0x040fe200000e0000 */
[----:B------:R-:W-:Y:S01]  /*1940*/  UIADD3 UR4, UR52, 0x80, URZ ;  /* 0x0000008034047890 */ /* 0x000fe2000fffe03f */
[C---:B------:R-:W-:Y:S01]  /*1950*/  R2UR UR6, R4.reuse ;  /* 0x00000000040672ca */ /* 0x040fe200000e0000 */
[----:B------:R-:W-:Y:S01]  /*1960*/  UMOV UR15, 0x80000020 ;  /* 0x80000020000f7882 */ /* 0x000fe20000000000 */
[----:B------:R-:W-:Y:S01]  /*1970*/  UMOV UR10, UR52 ;  /* 0x00000034000a7c82 */ /* 0x000fe20008000000 */
[----:B------:R-:W-:Y:S01]  /*1980*/  UIADD3 UR7, UR52, 0x2, URZ ;  /* 0x0000000234077890 */ /* 0x000fe2000fffe03f */
[----:B------:R-:W-:Y:S01]  /*1990*/  QGMMA.64x32x32.F32.E4M3.E4M3 R88, gdesc[UR8], RZ, !UPT, gsb0 ;  /* 0x00600000085879f3 */ /* 0x000fe2000c0008ff */
[----:B------:R-:W-:Y:S01]  /*19a0*/  R2UR UR8, R4 ;  /* 0x00000000040872ca */ /* 0x000fe200000e0000 */
[----:B------:R-:W-:Y:S01]  /*19b0*/  UMOV UR10, UR4 ;  /* 0x00000004000a7c82 */ /* 0x000fe20008000000 */
[----:B------:R-:W-:Y:S01]  /*19c0*/  R2UR UR9, R5 ;  /* 0x00000000050972ca */ /* 0x000fe200000e0000 */
[----:B------:R-:W-:Y:S01]  /*19d0*/  UMOV UR11, 0x80000020 ;  /* 0x80000020000b7882 */ /* 0x000fe20000000000 */
[----:B------:R-:W-:Y:S01]  /*19e0*/  UIADD3 UR4, UR52, 0x100, URZ ;  /* 0x0000010034047890 */ /* 0x000fe2000fffe03f */
[----:B01----:R-:W0:Y:S01]  /*19f0*/  LDC R3, c[0x0][0x448] ;  /* 0x00011200ff037b82 */ /* 0x003e220000000800 */
[----:B------:R-:W-:Y:S01]  /*1a00*/  UMOV UR5, 0x80000020 ;  /* 0x8000002000057882 */ /* 0x000fe20000000000 */
[----:B------:R-:W-:Y:S01]  /*1a10*/  UIADD3 UR26, UR52, 0x600, URZ ;  /* 0x00000600341a7890 */ /* 0x000fe2000fffe03f */
[----:B------:R-:W-:Y:S01]  /*1a20*/  LOP3.LUT R0, R107, 0xffffff80, RZ, 0xc0, !PT ;  /* 0xffffff806b007812 */ /* 0x000fe200078ec0ff */
[----:B------:R-:W-:Y:S01]  /*1a30*/  UMOV UR27, 0x80000020 ;  /* 0x80000020001b7882 */ /* 0x000fe20000000000 */
[----:B------:R-:W-:Y:S01]  /*1a40*/  UIADD3 UR30, UR52, 0x700, URZ ;  /* 0x00000700341e7890 */ /* 0x000fe2000fffe03f */
[----:B------:R-:W-:Y:S01]  /*1a50*/  LEA.HI R106, R106, R105, RZ, 0x2 ;  /* 0x000000696a6a7211 */ /* 0x000fe200078f10ff */
[----:B------:R-:W-:Y:S01]  /*1a60*/  UMOV UR18, UR4 ;  /* 0x0000000400127c82 */ /* 0x000fe20008000000 */
[----:B------:R-:W-:Y:S01]  /*1a70*/  UIADD3 UR4, UR6, 0x2, URZ ;  /* 0x0000000206047890 */ /* 0x000fe2000fffe03f */
[----:B------:R-:W-:Y:S01]  /*1a80*/  IMAD.IADD R0, R105, 0x1, -R0 ;  /* 0x0000000169007824 */ /* 0x000fe200078e0a00 */
[----:B------:R-:W-:Y:S01]  /*1a90*/  UMOV UR31, 0x80000020 ;  /* 0x80000020001f7882 */ /* 0x000fe20000000000 */
[----:B------:R-:W-:Y:S01]  /*1aa0*/  LOP3.LUT R106, R106, 0xfffffffc, RZ, 0xc0, !PT ;  /* 0xfffffffc6a6a7812 */ /* 0x000fe200078ec0ff */
[----:B------:R-:W1:Y:S01]  /*1ab0*/  S2UR UR42, SR_CgaCtaId ;  /* 0x00000000002a79c3 */ /* 0x000e620000008800 */
[----:B------:R-:W-:-:S03]  /*1ac0*/  UMOV UR54, URZ ;  /* 0x0000003f00367c82 */ /* 0x000fc60008000000 */
[----:B------:R-:W-:-:S05]  /*1ad0*/  IMAD.IADD R106, R105, 0x1, -R106 ;  /* 0x00000001696a7824 */ /* 0x000fca00078e0a6a */
[----:B------:R-:W-:Y:S02]  /*1ae0*/  LEA.HI R10, R106, R106, RZ, 0x1 ;  /* 0x0000006a6a0a7211 */ /* 0x000fe400078f08ff */
[----:B0-----:R-:W-:Y:S02]  /*1af0*/  ISETP.NE.AND P2, PT, R3, 0x1, PT ;  /* 0x000000010300780c */ /* 0x001fe40003f45270 */
[----:B------:R-:W-:-:S04]  /*1b00*/  LEA.HI R3, R108, R108, RZ, 0x1 ;  /* 0x0000006c6c037211 */ /* 0x000fc800078f08ff */
[----:B------:R-:W-:Y:S02]  /*1b10*/  LOP3.LUT R9, R3, 0x3fffffe, RZ, 0xc0, !PT ;  /* 0x03fffffe03097812 */ /* 0x000fe400078ec0ff */
[----:B------:R-:W-:-:S03]  /*1b20*/  SHF.R.S32.HI R3, RZ, 0x1f, R0 ;  /* 0x0000001fff037819 */ /* 0x000fc60000011400 */
[----:B------:R-:W-:Y:S01]  /*1b30*/  IMAD.IADD R9, R108, 0x1, -R9 ;  /* 0x000000016c097824 */ /* 0x000fe200078e0a09 */
[CC--:B------:R-:W-:Y:S01]  /*1b40*/  LEA.HI R6, R3.reuse, R0.reuse, RZ, 0x2 ;  /* 0x0000000003067211 */ /* 0x0c0fe200078f10ff */
[----:B------:R-:W0:Y:S01]  /*1b50*/  @P2 LDC R12, c[0x0][0x44c] ;  /* 0x00011300ff0c2b82 */ /* 0x000e220000000800 */
[----:B------:R-:W-:Y:S02]  /*1b60*/  LEA.HI R7, R3, R0, RZ, 0x5 ;  /* 0x0000000003077211 */ /* 0x000fe400078f28ff */
[--C-:B------:R-:W-:Y:S02]  /*1b70*/  SHF.R.S32.HI R3, RZ, 0x2, R6.reuse ;  /* 0x00000002ff037819 */ /* 0x100fe40000011406 */
[----:B------:R-:W-:Y:S02]  /*1b80*/  SHF.R.S32.HI R8, RZ, 0x1f, R6 ;  /* 0x0000001fff087819 */ /* 0x000fe40000011406 */
[----:B------:R-:W-:Y:S01]  /*1b90*/  SHF.R.S32.HI R7, RZ, 0x5, R7 ;  /* 0x00000005ff077819 */ /* 0x000fe20000011407 */
[----:B------:R-:W2:Y:S01]  /*1ba0*/  @P2 LDC R20, c[0x0][0x450] ;  /* 0x00011400ff142b82 */ /* 0x000ea20000000800 */
[----:B------:R-:W-:-:S03]  /*1bb0*/  LEA.HI R8, R8, R3, RZ, 0x3 ;  /* 0x0000000308087211 */ /* 0x000fc600078f18ff */
[----:B------:R-:W-:Y:S01]  /*1bc0*/  IMAD R11, R7, 0x10, R22 ;  /* 0x00000010070b7824 */ /* 0x000fe200078e0216 */
[----:B------:R-:W-:Y:S02]  /*1bd0*/  LOP3.LUT R8, R8, 0xfffffff8, RZ, 0xc0, !PT ;  /* 0xfffffff808087812 */ /* 0x000fe400078ec0ff */
[----:B------:R-:W-:Y:S01]  /*1be0*/  LOP3.LUT R7, R10, 0x1ffffffe, RZ, 0xc0, !PT ;  /* 0x1ffffffe0a077812 */ /* 0x000fe200078ec0ff */
[----:B------:R-:W-:Y:S02]  /*1bf0*/  WARPGROUP.DEPBAR.LE gsb0, 0x0 ;  /* 0x00008000000079c5 */ /* 0x000fe40000010000 */
[----:B------:R-:W-:Y:S01]  /*1c00*/  WARPGROUP.ARRIVE ;  /* 0x00000000000079c5 */ /* 0x000fe20000000000 */
[----:B------:R-:W-:Y:S01]  /*1c10*/  IADD3 R8, R11, R3, -R8 ;  /* 0x000000030b087210 */ /* 0x000fe20007ffe808 */
[----:B------:R-:W-:-:S04]  /*1c20*/  IMAD.IADD R7, R106, 0x1, -R7 ;  /* 0x000000016a077824 */ /* 0x000fc800078e0a07 */
[----:B------:R-:W-:Y:S01]  /*1c30*/  QGMMA.64x32x32.F32.E4M3.E4M3 R72, gdesc[UR8], RZ, !UPT, gsb0 ;  /* 0x00600000084879f3 */ /* 0x000fe2000c0008ff */
[----:B------:R-:W-:Y:S01]  /*1c40*/  UIADD3 UR8, UR52, 0x180, URZ ;  /* 0x0000018034087890 */ /* 0x000fe2000fffe03f */
[----:B------:R-:W-:Y:S01]  /*1c50*/  IMAD R8, R9, 0x40, R8 ;  /* 0x0000004009087824 */ /* 0x000fe200078e0208 */
[----:B------:R-:W-:Y:S01]  /*1c60*/  UIADD3 UR10, UR52, 0x200, URZ ;  /* 0x00000200340a7890 */ /* 0x000fe2000fffe03f */
[----:B------:R-:W-:Y:S01]  /*1c70*/  UMOV UR9, UR5 ;  /* 0x0000000500097c82 */ /* 0x000fe20008000000 */
[----:B------:R-:W-:Y:S01]  /*1c80*/  UMOV UR11, 0x80000020 ;  /* 0x80000020000b7882 */ /* 0x000fe20000000000 */
[----:B------:R-:W-:Y:S02]  /*1c90*/  IMAD R9, R7, 0x8, R8 ;  /* 0x0000000807097824 */ /* 0x000fe400078e0208 */
[----:B------:R-:W-:Y:S01]  /*1ca0*/  UMOV UR22, UR8 ;  /* 0x0000000800167c82 */ /* 0x000fe20008000000 */
[----:B------:R-:W-:Y:S01]  /*1cb0*/  UMOV UR8, UR4 ;  /* 0x0000000400087c82 */ /* 0x000fe20008000000 */
[----:B------:R-:W-:Y:S01]  /*1cc0*/  UMOV UR14, UR10 ;  /* 0x0000000a000e7c82 */ /* 0x000fe20008000000 */
[----:B------:R-:W-:Y:S01]  /*1cd0*/  UMOV UR10, UR7 ;  /* 0x00000007000a7c82 */ /* 0x000fe20008000000 */
[----:B------:R-:W-:Y:S01]  /*1ce0*/  UIADD3 UR7, UR52, 0x182, URZ ;  /* 0x0000018234077890 */ /* 0x000fe2000fffe03f */
[----:B0-----:R-:W-:Y:S01]  /*1cf0*/  @P2 IMAD.HI.U32 R3, R9, R12, RZ ;  /* 0x0000000c09032227 */ /* 0x001fe200078e00ff */
[----:B------:R-:W0:Y:S03]  /*1d00*/  LDC R7, c[0x0][0x288] ;  /* 0x0000a200ff077b82 */ /* 0x000e260000000800 */
[----:B------:R-:W-:Y:S01]  /*1d10*/  IMAD.MOV.U32 R14, RZ, RZ, R9 ;  /* 0x000000ffff0e7224 */ /* 0x000fe200078e0009 */
[----:B--2---:R-:W-:Y:S01]  /*1d20*/  @P2 SHF.R.U32.HI R14, RZ, R20, R3 ;  /* 0x00000014ff0e2219 */ /* 0x004fe20000011603 */
[----:B------:R-:W-:Y:S01]  /*1d30*/  IMAD.MOV.U32 R12, RZ, RZ, -0xa0 ;  /* 0xffffff60ff0c7424 */ /* 0x000fe200078e00ff */
[----:B------:R-:W-:Y:S01]  /*1d40*/  LOP3.LUT R3, R6, 0x7ffffffc, RZ, 0xc0, !PT ;  /* 0x7ffffffc06037812 */ /* 0x000fe200078ec0ff */
[----:B------:R-:W-:-:S02]  /*1d50*/  IMAD R6, R23, -0xa0, R104 ;  /* 0xffffff6017067824 */ /* 0x000fc400078e0268 */
[----:B------:R-:W2:Y:S01]  /*1d60*/  SHFL.IDX PT, R8, R14, 0x1, 0x1c1f ;  /* 0x003c1f000e087f89 */ /* 0x000ea200000e0000 */
[----:B------:R-:W-:Y:S02]  /*1d70*/  IMAD R11, R23, R12, 0xa1 ;  /* 0x000000a1170b7424 */ /* 0x000fe400078e020c */
[----:B------:R-:W-:Y:S01]  /*1d80*/  IMAD.IADD R10, R0, 0x1, -R3 ;  /* 0x00000001000a7824 */ /* 0x000fe200078e0a03 */
[----:B------:R-:W3:Y:S01]  /*1d90*/  SHFL.IDX PT, R14, R14, RZ, 0x1c1f ;  /* 0x001c1fff0e0e7589 */ /* 0x000ee200000e0000 */
[----:B------:R-:W-:Y:S02]  /*1da0*/  VIADD R3, R6, 0xa0 ;  /* 0x000000a006037836 */ /* 0x000fe40000000000 */
[C---:B------:R-:W-:Y:S02]  /*1db0*/  IMAD R11, R10.reuse, -0x2, R11 ;  /* 0xfffffffe0a0b7824 */ /* 0x040fe400078e020b */
[----:B------:R-:W-:-:S03]  /*1dc0*/  IMAD R15, R10, -0x2, R3 ;  /* 0xfffffffe0a0f7824 */ /* 0x000fc600078e0203 */
[----:B0-----:R-:W-:-:S04]  /*1dd0*/  IADD3 R20, R11, -R7, R104 ;  /* 0x800000070b147210 */ /* 0x001fc80007ffe068 */
[----:B--2---:R-:W-:-:S04]  /*1de0*/  VIADDMNMX R8, R8, R20, R15, PT ;  /* 0x0000001408087246 */ /* 0x004fc8000380010f */
[C---:B------:R-:W-:Y:S02]  /*1df0*/  ISETP.GT.AND P3, PT, R8.reuse, RZ, PT ;  /* 0x000000ff0800720c */ /* 0x040fe40003f64270 */
[C---:B------:R-:W-:Y:S02]  /*1e00*/  ISETP.GT.AND P4, PT, R8.reuse, 0x1, PT ;  /* 0x000000010800780c */ /* 0x040fe40003f84270 */
[----:B------:R-:W-:Y:S01]  /*1e10*/  ISETP.GT.AND P5, PT, R8, 0x8, PT ;  /* 0x000000080800780c */ /* 0x000fe20003fa4270 */
[----:B------:R-:W-:Y:S02]  /*1e20*/  WARPGROUP.DEPBAR.LE gsb0, 0x0 ;  /* 0x00008000000079c5 */ /* 0x000fe40000010000 */
[----:B------:R-:W-:-:S06]  /*1e30*/  WARPGROUP.ARRIVE ;  /* 0x00000000000079c5 */ /* 0x000fcc0000000000 */
[----:B------:R-:W-:Y:S01]  /*1e40*/  QGMMA.64x32x32.F32.E4M3.E4M3 R56, gdesc[UR16], RZ, !UPT, gsb0 ;  /* 0x00600000103879f3 */ /* 0x000fe2000c0008ff */
[----:B------:R-:W-:Y:S02]  /*1e50*/  UIADD3 UR16, UR6, 0x400, URZ ;  /* 0x0000040006107890 */ /* 0x000fe4000fffe03f */
[----:B------:R-:W-:Y:S01]  /*1e60*/  UIADD3 UR18, UR52, 0x500, URZ ;  /* 0x0000050034127890 */ /* 0x000fe2000fffe03f */
[----:B------:R-:W-:Y:S01]  /*1e70*/  UMOV UR17, 0x80000020 ;  /* 0x8000002000117882 */ /* 0x000fe20000000000 */
[----:B------:R-:W-:Y:S01]  /*1e80*/  UMOV UR19, 0x80000020 ;  /* 0x8000002000137882 */ /* 0x000fe20000000000 */
[----:B------:R-:W-:Y:S02]  /*1e90*/  UMOV UR25, UR17 ;  /* 0x0000001100197c82 */ /* 0x000fe40008000000 */
[----:B------:R-:W-:Y:S01]  /*1ea0*/  UMOV UR24, UR16 ;  /* 0x0000001000187c82 */ /* 0x000fe20008000000 */
[----:B------:R-:W-:Y:S01]  /*1eb0*/  UMOV UR28, UR16 ;  /* 0x00000010001c7c82 */ /* 0x000fe20008000000 */
[----:B------:R-:W-:Y:S01]  /*1ec0*/  UMOV UR29, UR17 ;  /* 0x00000011001d7c82 */ /* 0x000fe20008000000 */
[----:B------:R-:W-:-:S02]  /*1ed0*/  WARPGROUP.DEPBAR.LE gsb0, 0x0 ;  /* 0x00008000000079c5 */ /* 0x000fc40000010000 */
[----:B------:R-:W-:-:S06]  /*1ee0*/  WARPGROUP.ARRIVE ;  /* 0x00000000000079c5 */ /* 0x000fcc0000000000 */
[----:B------:R-:W-:Y:S01]  /*1ef0*/  QGMMA.64x32x32.F32.E4M3.E4M3 R40, gdesc[UR20], RZ, !UPT, gsb0 ;  /* 0x00600000142879f3 */ /* 0x000fe2000c0008ff */
[----:B------:R-:W-:Y:S02]  /*1f00*/  UIADD3 UR20, UR6, 0x402, URZ ;  /* 0x0000040206147890 */ /* 0x000fe4000fffe03f */
[----:B------:R-:W-:Y:S01]  /*1f10*/  UIADD3 UR22, UR52, 0x502, URZ ;  /* 0x0000050234167890 */ /* 0x000fe2000fffe03f */
[----:B------:R-:W-:Y:S01]  /*1f20*/  UMOV UR21, 0x80000020 ;  /* 0x8000002000157882 */ /* 0x000fe20000000000 */
[----:B------:R-:W-:Y:S01]  /*1f30*/  UMOV UR23, 0x80000020 ;  /* 0x8000002000177882 */ /* 0x000fe20000000000 */
[----:B------:R-:W-:Y:S02]  /*1f40*/  WARPGROUP.DEPBAR.LE gsb0, 0x0 ;  /* 0x00008000000079c5 */ /* 0x000fe40000010000 */
[----:B------:R-:W-:-:S06]  /*1f50*/  WARPGROUP.ARRIVE ;  /* 0x00000000000079c5 */ /* 0x000fcc0000000000 */
[----:B------:R-:W-:Y:S01]  /*1f60*/  QGMMA.64x32x32.F32.E4M3.E4M3 R24, gdesc[UR12], RZ, !UPT, gsb0 ;  /* 0x006000000c1879f3 */ /* 0x000fe2000c0008ff */
[----:B------:R-:W-:Y:S02]  /*1f70*/  UIADD3 UR12, UR52, 0x202, URZ ;  /* 0x00000202340c7890 */ /* 0x000fe4000fffe03f */
[----:B------:R-:W-:Y:S02]  /*1f80*/  UIADD3 UR13, UR6, 0x200, URZ ;  /* 0x00000200060d7890 */ /* 0x000fe4000fffe03f */
        /* <DEDUP_REMOVED lines=120> */
[----:B------:R-:W-:Y:S01]  /*2710*/  ISETP.GT.AND P3, PT, R8, 0x9, PT ;  /* 0x000000090800780c */ /* 0x000fe20003f64270 */
[----:B------:R-:W-:Y:S01]  /*2720*/  QGMMA.64x32x32.F32.E4M3.E4M3 R72, gdesc[UR20], R72, gsb0 ;  /* 0x00600000144879f3 */ /* 0x000fe20008000848 */
[----:B------:R-:W-:Y:S01]  /*2730*/  UIADD3 UR22, UR52, 0x602, URZ ;  /* 0x0000060234167890 */ /* 0x000fe2000fffe03f */
[----:B------:R-:W-:Y:S01]  /*2740*/  FSEL R94, R94, -INF , P5 ;  /* 0xff8000005e5e7808 */ /* 0x000fe20002800000 */
[----:B------:R-:W-:Y:S01]  /*2750*/  UMOV UR23, 0x80000020 ;  /* 0x8000002000177882 */ /* 0x000fe20000000000 */
        /* <DEDUP_REMOVED lines=17> */
[----:B------:R-:W-:Y:S01]  /*2870*/  FMNMX.FTZ R3, R21, R0, !PT ;  /* 0x0000000015037209 */ /* 0x000fe20007810000 */
[----:B------:R-:W-:Y:S02]  /*2880*/  WARPGROUP.DEPBAR.LE gsb0, 0x0 ;  /* 0x00008000000079c5 */ /* 0x000fe40000010000 */
[----:B------:R-:W-:Y:S01]  /*2890*/  WARPGROUP.ARRIVE ;  /* 0x00000000000079c5 */ /* 0x000fe20000000000 */
[----:B------:R-:W-:-:S02]  /*28a0*/  FSEL R74, R74, -INF , P4 ;  /* 0xff8000004a4a7808 */ /* 0x000fc40002000000 */
[----:B------:R-:W-:Y:S02]  /*28b0*/  ISETP.GT.AND P4, PT, R8, 0x28, PT ;  /* 0x000000280800780c */ /* 0x000fe40003f84270 */
[----:B------:R-:W-:Y:S01]  /*28c0*/  FSEL R110, R75, -INF , P3 ;  /* 0xff8000004b6e7808 */ /* 0x000fe20001800000 */
[----:B------:R-:W-:Y:S01]  /*28d0*/  QGMMA.64x32x32.F32.E4M3.E4M3 R56, gdesc[UR20], R56, gsb0 ;  /* 0x00600000143879f3 */ /* 0x000fe20008000838 */
[----:B------:R-:W-:Y:S01]  /*28e0*/  UIADD3 UR22, UR52, 0x682, URZ ;  /* 0x0000068234167890 */ /* 0x000fe2000fffe03f */
[----:B------:R-:W-:Y:S01]  /*28f0*/  FMNMX.FTZ R3, R74, R3, !PT ;  /* 0x000000034a037209 */ /* 0x000fe20007810000 */
[----:B------:R-:W-:Y:S01]  /*2900*/  UMOV UR23, 0x80000020 ;  /* 0x8000002000177882 */ /* 0x000fe20000000000 */
        /* <DEDUP_REMOVED lines=45> */
[----:B------:R-:W-:Y:S02]  /*2be0*/  FSEL R103, R71, -INF , P3 ;  /* 0xff80000047677808 */ /* 0x000fe40001800000 */
[----:B------:R-:W-:Y:S02]  /*2bf0*/  FMNMX.FTZ R0, R107, R0, !PT ;  /* 0x000000006b007209 */ /* 0x000fe40007810000 */
[----:B------:R-:W-:Y:S02]  /*2c00*/  ISETP.GT.AND P3, PT, R8, 0x61, PT ;  /* 0x000000610800780c */ /* 0x000fe40003f64270 */
[----:B------:R-:W-:Y:S01]  /*2c10*/  FMNMX.FTZ R0, R103, R0, !PT ;  /* 0x0000000067007209 */ /* 0x000fe20007810000 */
[----:B------:R-:W-:Y:S02]  /*2c20*/  WARPGROUP.DEPBAR.LE gsb0, 0x0 ;  /* 0x00008000000079c5 */ /* 0x000fe40000010000 */
[----:B------:R-:W-:Y:S01]  /*2c30*/  WARPGROUP.ARRIVE ;  /* 0x00000000000079c5 */ /* 0x000fe20000000000 */
[----:B------:R-:W-:-:S02]  /*2c40*/  FSEL R83, R42, -INF , P4 ;  /* 0xff8000002a537808 */ /* 0x000fc40002000000 */
[C---:B------:R-:W-:Y:S02]  /*2c50*/  ISETP.GT.AND P4, PT, R8.reuse, 0x68, PT ;  /* 0x000000680800780c */ /* 0x040fe40003f84270 */
[----:B------:R-:W-:Y:S01]  /*2c60*/  FSEL R63, R43, -INF , P3 ;  /* 0xff8000002b3f7808 */ /* 0x000fe20001800000 */
[----:B------:R-:W-:Y:S01]  /*2c70*/  QGMMA.64x32x32.F32.E4M3.E4M3 R24, gdesc[UR20], R24, gsb0 ;  /* 0x00600000141879f3 */ /* 0x000fe20008000818 */
        /* <DEDUP_REMOVED lines=20> */
[----:B------:R-:W-:Y:S02]  /*2dc0*/  FMNMX.FTZ R0, R75, R0, !PT ;  /* 0x000000004b007209 */ /* 0x000fe40007810000 */
[----:B---3--:R-:W-:-:S04]  /*2dd0*/  VIADDMNMX R46, R14, R20, R15, PT ;  /* 0x000000140e2e7246 */ /* 0x008fc8000380010f */
[----:B------:R-:W-:Y:S01]  /*2de0*/  ISETP.GT.AND P5, PT, R46, 0x8, PT ;  /* 0x000000082e00780c */ /* 0x000fe20003fa4270 */
[----:B------:R-:W-:Y:S02]  /*2df0*/  WARPGROUP.DEPBAR.LE gsb0, 0x0 ;  /* 0x00008000000079c5 */ /* 0x000fe40000010000 */
[----:B------:R-:W-:Y:S02]  /*2e00*/  FSEL R71, R26, -INF , P4 ;  /* 0xff8000001a477808 */ /* 0x000fe40002000000 */
[C---:B------:R-:W-:Y:S02]  /*2e10*/  ISETP.GT.AND P4, PT, R8.reuse, 0x88, PT ;  /* 0x000000880800780c */ /* 0x040fe40003f84270 */
[----:B------:R-:W-:Y:S02]  /*2e20*/  FSEL R55, R27, -INF , P3 ;  /* 0xff8000001b377808 */ /* 0x000fe40001800000 */
[----:B------:R-:W-:Y:S02]  /*2e30*/  FMNMX.FTZ R0, R71, R0, !PT ;  /* 0x0000000047007209 */ /* 0x000fe40007810000 */
[----:B------:R-:W-:-:S02]  /*2e40*/  ISETP.GT.AND P3, PT, R8, 0x89, PT ;  /* 0x000000890800780c */ /* 0x000fc40003f64270 */
[----:B------:R-:W-:Y:S02]  /*2e50*/  FSEL R79, R30, -INF , P4 ;  /* 0xff8000001e4f7808 */ /* 0x000fe40002000000 */
[----:B------:R-:W-:Y:S02]  /*2e60*/  FMNMX.FTZ R0, R55, R0, !PT ;  /* 0x0000000037007209 */ /* 0x000fe40007810000 */
        /* <DEDUP_REMOVED lines=12> */
[----:B------:R-:W-:Y:S02]  /*2f30*/  FSEL R99, R39, -INF , P3 ;  /* 0xff80000027637808 */ /* 0x000fe40001800000 */
[----:B------:R-:W-:Y:S02]  /*2f40*/  FMNMX.FTZ R0, R105, R0, !PT ;  /* 0x0000000069007209 */ /* 0x000fe40007810000 */
[----:B------:R-:W-:Y:S02]  /*2f50*/  ISETP.GT.AND P4, PT, R46, 0x1, PT ;  /* 0x000000012e00780c */ /* 0x000fe40003f84270 */
[----:B------:R-:W-:-:S02]  /*2f60*/  FMNMX.FTZ R8, R99, R0, !PT ;  /* 0x0000000063087209 */ /* 0x000fc40007810000 */
[----:B------:R-:W-:Y:S02]  /*2f70*/  FSEL R42, R89, -INF , P4 ;  /* 0xff800000592a7808 */ /* 0x000fe40002000000 */
[----:B------:R-:W-:Y:S01]  /*2f80*/  FSEL R89, R92, -INF , P5 ;  /* 0xff8000005c597808 */ /* 0x000fe20002800000 */
[----:B------:R-:W0:Y:S01]  /*2f90*/  SHFL.BFLY PT, R11, R8, 0x2, 0x1f ;  /* 0x0c401f00080b7f89 */ /* 0x000e2200000e0000 */
        /* <DEDUP_REMOVED lines=8> */
[----:B0-----:R-:W-:Y:S02]  /*3020*/  FMNMX.FTZ R13, R8, R11, !PT ;  /* 0x0000000b080d7209 */ /* 0x001fe40007810000 */
[----:B------:R-:W-:-:S03]  /*3030*/  ISETP.GT.AND P4, PT, R46, 0x31, PT ;  /* 0x000000312e00780c */ /* 0x000fc60003f84270 */
[----:B------:R-:W0:Y:S01]  /*3040*/  SHFL.BFLY PT, R0, R13, 0x1, 0x1f ;  /* 0x0c201f000d007f89 */ /* 0x000e2200000e0000 */
[----:B------:R-:W-:Y:S02]  /*3050*/  FSEL R81, R81, -INF , P4 ;  /* 0xff80000051517808 */ /* 0x000fe40002000000 */
[----:B------:R-:W-:-:S04]  /*3060*/  ISETP.GT.AND P4, PT, R46, 0x39, PT ;  /* 0x000000392e00780c */ /* 0x000fc80003f84270 */
[----:B------:R-:W-:Y:S02]  /*3070*/  FSEL R85, R85, -INF , P4 ;  /* 0xff80000055557808 */ /* 0x000fe40002000000 */
[----:B------:R-:W-:-:S04]  /*3080*/  ISETP.GT.AND P4, PT, R46, 0x41, PT ;  /* 0x000000412e00780c */ /* 0x000fc80003f84270 */
[----:B------:R-:W-:Y:S02]  /*3090*/  FSEL R129, R57, -INF , P4 ;  /* 0xff80000039817808 */ /* 0x000fe40002000000 */
[----:B------:R-:W-:-:S04]  /*30a0*/  ISETP.GT.AND P4, PT, R46, 0x49, PT ;  /* 0x000000492e00780c */ /* 0x000fc80003f84270 */
[----:B------:R-:W-:Y:S02]  /*30b0*/  FSEL R61, R61, -INF , P4 ;  /* 0xff8000003d3d7808 */ /* 0x000fe40002000000 */
[----:B------:R-:W-:Y:S02]  /*30c0*/  ISETP.GT.AND P4, PT, R46, 0x51, PT ;  /* 0x000000512e00780c */ /* 0x000fe40003f84270 */
[----:B0-----:R-:W-:Y:S02]  /*30d0*/  FMNMX.FTZ R0, R13, R0, !PT ;  /* 0x000000000d007209 */ /* 0x001fe40007810000 */
[----:B------:R-:W-:Y:S02]  /*30e0*/  FSEL R65, R65, -INF , P4 ;  /* 0xff80000041417808 */ /* 0x000fe40002000000 */
[----:B------:R-:W-:Y:S01]  /*30f0*/  FSETP.NEU.FTZ.AND P3, PT, R0, -INF , PT ;  /* 0xff8000000000780b */ /* 0x000fe20003f7d000 */
[----:B------:R-:W-:Y:S01]  /*3100*/  FFMA.FTZ R111, R2, R0, -8 ;  /* 0xc1000000026f7423 */ /* 0x000fe20000010000 */
[----:B------:R-:W-:-:S04]  /*3110*/  ISETP.GT.AND P4, PT, R46, 0x59, PT ;  /* 0x000000592e00780c */ /* 0x000fc80003f84270 */
[----:B------:R-:W-:Y:S02]  /*3120*/  FSEL R111, R111, RZ, P3 ;  /* 0x000000ff6f6f7208 */ /* 0x000fe40001800000 */
[----:B------:R-:W-:Y:S02]  /*3130*/  ISETP.GT.AND P3, PT, R46, RZ, PT ;  /* 0x000000ff2e00720c */ /* 0x000fe40003f64270 */
[----:B------:R-:W-:Y:S01]  /*3140*/  FSEL R69, R69, -INF , P4 ;  /* 0xff80000045457808 */ /* 0x000fe20002000000 */
[--C-:B------:R-:W-:Y:S01]  /*3150*/  FFMA.FTZ R6, R2, R90, -R111.reuse ;  /* 0x0000005a02067223 */ /* 0x100fe2000001086f */
[----:B------:R-:W-:Y:S01]  /*3160*/  FSEL R113, R88, -INF , P3 ;  /* 0xff80000058717808 */ /* 0x000fe20001800000 */
[--C-:B------:R-:W-:Y:S01]  /*3170*/  FFMA.FTZ R11, R2, R12, -R111.reuse ;  /* 0x0000000c020b7223 */ /* 0x100fe2000001086f */
[----:B------:R-:W-:Y:S01]  /*3180*/  ISETP.GT.AND P3, PT, R46, 0x9, PT ;  /* 0x000000092e00780c */ /* 0x000fe20003f64270 */
[C-C-:B------:R-:W-:Y:S01]  /*3190*/  FFMA.FTZ R8, R2.reuse, R94, -R111.reuse ;  /* 0x0000005e02087223 */ /* 0x140fe2000001086f */
[----:B------:R-:W-:Y:S01]  /*31a0*/  FMNMX.FTZ R20, R113, R42, !PT ;  /* 0x0000002a71147209 */ /* 0x000fe20007810000 */
[----:B------:R-:W-:Y:S01]  /*31b0*/  MUFU.EX2 R6, R6 ;  /* 0x0000000600067308 */ /* 0x000fe20000000800 */
[----:B------:R-:W-:Y:S01]  /*31c0*/  FSEL R93, R93, -INF , P3 ;  /* 0xff8000005d5d7808 */ /* 0x000fe20001800000 */
[C-C-:B------:R-:W-:Y:S01]  /*31d0*/  FFMA.FTZ R13, R2.reuse, R106, -R111.reuse ;  /* 0x0000006a020d7223 */ /* 0x140fe2000001086f */
[----:B------:R-:W-:Y:S01]  /*31e0*/  FMNMX.FTZ R20, R89, R20, !PT ;  /* 0x0000001459147209 */ /* 0x000fe20007810000 */
[--C-:B------:R-:W-:Y:S01]  /*31f0*/  FFMA.FTZ R58, R2, R58, -R111.reuse ;  /* 0x0000003a023a7223 */ /* 0x100fe2000001086f */
[----:B------:R-:W-:Y:S01]  /*3200*/  ISETP.GT.AND P3, PT, R46, 0x11, PT ;  /* 0x000000112e00780c */ /* 0x000fe20003f64270 */
[C-C-:B------:R-:W-:Y:S01]  /*3210*/  FFMA.FTZ R12, R2.reuse, R98, -R111.reuse ;  /* 0x00000062020c7223 */ /* 0x140fe2000001086f */
[----:B------:R-:W-:Y:S01]  /*3220*/  FMNMX.FTZ R26, R93, R20, !PT ;  /* 0x000000145d1a7209 */ /* 0x000fe20007810000 */
[----:B------:R-:W0:Y:S01]  /*3230*/  MUFU.EX2 R11, R11 ;  /* 0x0000000b000b7308 */ /* 0x000e220000000800 */
[----:B------:R-:W-:Y:S01]  /*3240*/  FSEL R97, R97, -INF , P3 ;  /* 0xff80000061617808 */ /* 0x000fe20001800000 */
[C-C-:B------:R-:W-:Y:S01]  /*3250*/  FFMA.FTZ R108, R2.reuse, R108, -R111.reuse ;  /* 0x0000006c026c7223 */ /* 0x140fe2000001086f */
[----:B------:R-:W-:Y:S01]  /*3260*/  FMNMX.FTZ R26, R115, R26, !PT ;  /* 0x0000001a731a7209 */ /* 0x000fe20007810000 */
[--C-:B------:R-:W-:Y:S01]  /*3270*/  FFMA.FTZ R14, R2, R102, -R111.reuse ;  /* 0x00000066020e7223 */ /* 0x100fe2000001086f */
[----:B------:R-:W-:Y:S01]  /*3280*/  ISETP.GT.AND P3, PT, R46, 0x19, PT ;  /* 0x000000192e00780c */ /* 0x000fe20003f64270 */
[C-C-:B------:R-:W-:Y:S01]  /*3290*/  FFMA.FTZ R21, R2.reuse, R21, -R111.reuse ;  /* 0x0000001502157223 */ /* 0x140fe2000001086f */
[----:B------:R-:W-:Y:S01]  /*32a0*/  FMNMX.FTZ R26, R97, R26, !PT ;  /* 0x0000001a611a7209 */ /* 0x000fe20007810000 */
[----:B------:R-:W-:Y:S01]  /*32b0*/  MUFU.EX2 R8, R8 ;  /* 0x0000000800087308 */ /* 0x000fe20000000800 */
[----:B------:R-:W-:Y:S01]  /*32c0*/  FSEL R101, R101, -INF , P3 ;  /* 0xff80000065657808 */ /* 0x000fe20001800000 */
[--C-:B------:R-:W-:Y:S01]  /*32d0*/  FFMA.FTZ R78, R2, R78, -R111.reuse ;  /* 0x0000004e024e7223 */ /* 0x100fe2000001086f */
[----:B------:R-:W-:Y:S01]  /*32e0*/  ISETP.GT.AND P3, PT, R46, 0x20, PT ;  /* 0x000000202e00780c */ /* 0x000fe20003f64270 */
[C-C-:B------:R-:W-:Y:S01]  /*32f0*/  FFMA.FTZ R74, R2.reuse, R74, -R111.reuse ;  /* 0x0000004a024a7223 */ /* 0x140fe2000001086f */
[----:B------:R-:W-:Y:S01]  /*3300*/  FMNMX.FTZ R26, R117, R26, !PT ;  /* 0x0000001a751a7209 */ /* 0x000fe20007810000 */
[--C-:B------:R-:W-:Y:S01]  /*3310*/  FFMA.FTZ R82, R2, R82, -R111.reuse ;  /* 0x0000005202527223 */ /* 0x100fe2000001086f */
[----:B------:R-:W-:Y:S01]  /*3320*/  FSEL R119, R72, -INF , P3 ;  /* 0xff80000048777808 */ /* 0x000fe20001800000 */
[----:B------:R-:W2:Y:S01]  /*3330*/  MUFU.EX2 R13, R13 ;  /* 0x0000000d000d7308 */ /* 0x000ea20000000800 */
[----:B------:R-:W-:Y:S01]  /*3340*/  FMNMX.FTZ R30, R101, R26, !PT ;  /* 0x0000001a651e7209 */ /* 0x000fe20007810000 */
[--C-:B------:R-:W-:Y:S01]  /*3350*/  FFMA.FTZ R27, R2, R110, -R111.reuse ;  /* 0x0000006e021b7223 */ /* 0x100fe2000001086f */
[----:B------:R-:W-:Y:S01]  /*3360*/  ISETP.GT.AND P3, PT, R46, 0x28, PT ;  /* 0x000000282e00780c */ /* 0x000fe20003f64270 */
[C-C-:B------:R-:W-:Y:S01]  /*3370*/  FFMA.FTZ R31, R2.reuse, R112, -R111.reuse ;  /* 0x00000070021f7223 */ /* 0x140fe2000001086f */
[----:B------:R-:W-:Y:S01]  /*3380*/  FMNMX.FTZ R30, R119, R30, !PT ;  /* 0x0000001e771e7209 */ /* 0x000fe20007810000 */
[--C-:B------:R-:W-:Y:S01]  /*3390*/  FFMA.FTZ R35, R2, R114, -R111.reuse ;  /* 0x0000007202237223 */ /* 0x100fe2000001086f */
[----:B------:R-:W-:Y:S01]  /*33a0*/  FSEL R121, R76, -INF , P3 ;  /* 0xff8000004c797808 */ /* 0x000fe20001800000 */
[----:B------:R-:W-:Y:S01]  /*33b0*/  MUFU.EX2 R12, R12 ;  /* 0x0000000c000c7308 */ /* 0x000fe20000000800 */
        /* <DEDUP_REMOVED lines=13> */
[----:B------:R-:W-:Y:S01]  /*3490*/  FFMA.FTZ R95, R2, R95, -R111 ;  /* 0x0000005f025f7223 */ /* 0x000fe2000001086f */
[----:B------:R-:W-:Y:S01]  /*34a0*/  FSEL R125, R84, -INF , P3 ;  /* 0xff800000547d7808 */ /* 0x000fe20001800000 */
[----:B------:R-:W-:Y:S01]  /*34b0*/  MUFU.EX2 R14, R14 ;  /* 0x0000000e000e7308 */ /* 0x000fe20000000800 */
[----:B------:R-:W-:-:S02]  /*34c0*/  FMNMX.FTZ R34, R81, R34, !PT ;  /* 0x0000002251227209 */ /* 0x000fc40007810000 */
[----:B------:R-:W-:Y:S02]  /*34d0*/  ISETP.GT.AND P3, PT, R46, 0x40, PT ;  /* 0x000000402e00780c */ /* 0x000fe40003f64270 */
[----:B------:R-:W-:Y:S02]  /*34e0*/  FMNMX.FTZ R34, R125, R34, !PT ;  /* 0x000000227d227209 */ /* 0x000fe40007810000 */
[----:B------:R-:W-:Y:S01]  /*34f0*/  FSEL R127, R56, -INF , P3 ;  /* 0xff800000387f7808 */ /* 0x000fe20001800000 */
[----:B------:R-:W-:Y:S01]  /*3500*/  MUFU.EX2 R26, R78 ;  /* 0x0000004e001a7308 */ /* 0x000fe20000000800 */
[----:B------:R-:W-:Y:S02]  /*3510*/  FMNMX.FTZ R38, R85, R34, !PT ;  /* 0x0000002255267209 */ /* 0x000fe40007810000 */
[----:B------:R-:W-:Y:S02]  /*3520*/  ISETP.GT.AND P3, PT, R46, 0x48, PT ;  /* 0x000000482e00780c */ /* 0x000fe40003f64270 */
[----:B------:R-:W-:-:S02]  /*3530*/  FMNMX.FTZ R38, R127, R38, !PT ;  /* 0x000000267f267209 */ /* 0x000fc40007810000 */
[----:B------:R-:W-:Y:S01]  /*3540*/  FSEL R131, R60, -INF , P3 ;  /* 0xff8000003c837808 */ /* 0x000fe20001800000 */
[----:B------:R-:W3:Y:S01]  /*3550*/  MUFU.EX2 R21, R21 ;  /* 0x0000001500157308 */ /* 0x000ee20000000800 */
[----:B------:R-:W-:Y:S02]  /*3560*/  FMNMX.FTZ R38, R129, R38, !PT ;  /* 0x0000002681267209 */ /* 0x000fe40007810000 */
[----:B------:R-:W-:Y:S02]  /*3570*/  ISETP.GT.AND P3, PT, R46, 0x50, PT ;  /* 0x000000502e00780c */ /* 0x000fe40003f64270 */
[----:B------:R-:W-:Y:S02]  /*3580*/  FMNMX.FTZ R38, R131, R38, !PT ;  /* 0x0000002683267209 */ /* 0x000fe40007810000 */
[----:B------:R-:W-:Y:S01]  /*3590*/  FSEL R133, R64, -INF , P3 ;  /* 0xff80000040857808 */ /* 0x000fe20001800000 */
[----:B------:R-:W-:Y:S01]  /*35a0*/  MUFU.EX2 R20, R74 ;  /* 0x0000004a00147308 */ /* 0x000fe20000000800 */
[----:B------:R-:W-:-:S02]  /*35b0*/  FMNMX.FTZ R50, R61, R38, !PT ;  /* 0x000000263d327209 */ /* 0x000fc40007810000 */
[----:B------:R-:W-:Y:S02]  /*35c0*/  ISETP.GT.AND P3, PT, R46, 0x58, PT ;  /* 0x000000582e00780c */ /* 0x000fe40003f64270 */
[----:B------:R-:W-:Y:S02]  /*35d0*/  FMNMX.FTZ R50, R133, R50, !PT ;  /* 0x0000003285327209 */ /* 0x000fe40007810000 */
[----:B------:R-:W-:Y:S01]  /*35e0*/  FSEL R135, R68, -INF , P3 ;  /* 0xff80000044877808 */ /* 0x000fe20001800000 */
[----:B------:R4:W-:Y:S01]  /*35f0*/  MUFU.EX2 R38, R58 ;  /* 0x0000003a00267308 */ /* 0x0009e20000000800 */
[----:B------:R-:W-:Y:S02]  /*3600*/  FMNMX.FTZ R50, R65, R50, !PT ;  /* 0x0000003241327209 */ /* 0x000fe40007810000 */
[----:B------:R-:W-:Y:S02]  /*3610*/  ISETP.GT.AND P3, PT, R46, 0x60, PT ;  /* 0x000000602e00780c */ /* 0x000fe40003f64270 */
[----:B------:R-:W-:-:S02]  /*3620*/  FMNMX.FTZ R50, R135, R50, !PT ;  /* 0x0000003287327209 */ /* 0x000fc40007810000 */
[----:B------:R-:W-:Y:S01]  /*3630*/  ISETP.GT.AND P4, PT, R46, 0x61, PT ;  /* 0x000000612e00780c */ /* 0x000fe20003f84270 */
[----:B------:R-:W-:Y:S01]  /*3640*/  MUFU.EX2 R30, R82 ;  /* 0x00000052001e7308 */ /* 0x000fe20000000800 */
[----:B------:R-:W-:Y:S01]  /*3650*/  FSEL R137, R40, -INF , P3 ;  /* 0xff80000028897808 */ /* 0x000fe20001800000 */
[----:B----4-:R-:W-:Y:S01]  /*3660*/  IMAD.U32 R58, RZ, RZ, UR40 ;  /* 0x00000028ff3a7e24 */ /* 0x010fe2000f8e00ff */
[----:B------:R-:W-:Y:S01]  /*3670*/  FMNMX.FTZ R50, R69, R50, !PT ;  /* 0x0000003245327209 */ /* 0x000fe20007810000 */
[--C-:B------:R-:W-:Y:S01]  /*3680*/  FFMA.FTZ R40, R2, R62, -R111.reuse ;  /* 0x0000003e02287223 */ /* 0x100fe2000001086f */
[----:B------:R-:W-:Y:S01]  /*3690*/  ISETP.GT.AND P3, PT, R46, 0x68, PT ;  /* 0x000000682e00780c */ /* 0x000fe20003f64270 */
[----:B------:R-:W-:Y:S01]  /*36a0*/  @!P0 VIADD R58, R58, 0x33440 ;  /* 0x000334403a3a8836 */ /* 0x000fe20000000000 */
[----:B------:R-:W-:Y:S01]  /*36b0*/  FSEL R139, R41, -INF , P4 ;  /* 0xff800000298b7808 */ /* 0x000fe20002000000 */
[----:B------:R-:W-:Y:S01]  /*36c0*/  FFMA.FTZ R41, R2, R66, -R111 ;  /* 0x0000004202297223 */ /* 0x000fe2000001086f */
[----:B------:R-:W-:Y:S01]  /*36d0*/  FMNMX.FTZ R50, R137, R50, !PT ;  /* 0x0000003289327209 */ /* 0x000fe20007810000 */
[----:B------:R-:W-:Y:S01]  /*36e0*/  MUFU.EX2 R27, R27 ;  /* 0x0000001b001b7308 */ /* 0x000fe20000000800 */
[----:B------:R-:W-:-:S02]  /*36f0*/  ISETP.GT.AND P4, PT, R46, 0x69, PT ;  /* 0x000000692e00780c */ /* 0x000fc40003f84270 */
[----:B------:R-:W-:Y:S01]  /*3700*/  FSEL R141, R44, -INF , P3 ;  /* 0xff8000002c8d7808 */ /* 0x000fe20001800000 */
[----:B------:R-:W-:Y:S01]  /*3710*/  FFMA.FTZ R44, R2, R109, -R111 ;  /* 0x0000006d022c7223 */ /* 0x000fe2000001086f */
[----:B------:R-:W-:Y:S02]  /*3720*/  FMNMX.FTZ R50, R139, R50, !PT ;  /* 0x000000328b327209 */ /* 0x000fe40007810000 */
[C---:B------:R-:W-:Y:S01]  /*3730*/  ISETP.GT.AND P3, PT, R46.reuse, 0x70, PT ;  /* 0x000000702e00780c */ /* 0x040fe20003f64270 */
[----:B------:R-:W-:Y:S01]  /*3740*/  MUFU.EX2 R31, R31 ;  /* 0x0000001f001f7308 */ /* 0x000fe20000000800 */
[----:B------:R-:W-:Y:S02]  /*3750*/  FSEL R143, R45, -INF , P4 ;  /* 0xff8000002d8f7808 */ /* 0x000fe40002000000 */
[----:B------:R-:W-:Y:S02]  /*3760*/  FMNMX.FTZ R50, R141, R50, !PT ;  /* 0x000000328d327209 */ /* 0x000fe40007810000 */
[----:B------:R-:W-:-:S02]  /*3770*/  ISETP.GT.AND P4, PT, R46, 0x71, PT ;  /* 0x000000712e00780c */ /* 0x000fc40003f84270 */
[----:B------:R-:W-:Y:S01]  /*3780*/  FSEL R145, R48, -INF , P3 ;  /* 0xff80000030917808 */ /* 0x000fe20001800000 */
[----:B------:R-:W-:Y:S01]  /*3790*/  MUFU.EX2 R35, R35 ;  /* 0x0000002300237308 */ /* 0x000fe20000000800 */
[----:B------:R-:W-:Y:S01]  /*37a0*/  FMNMX.FTZ R50, R143, R50, !PT ;  /* 0x000000328f327209 */ /* 0x000fe20007810000 */
[--C-:B------:R-:W-:Y:S01]  /*37b0*/  FFMA.FTZ R48, R2, R71, -R111.reuse ;  /* 0x0000004702307223 */ /* 0x100fe2000001086f */
[----:B------:R-:W-:Y:S02]  /*37c0*/  ISETP.GT.AND P3, PT, R46, 0x78, PT ;  /* 0x000000782e00780c */ /* 0x000fe40003f64270 */
        /* <DEDUP_REMOVED lines=8> */
[----:B------:R-:W-:Y:S02]  /*3850*/  CS2R R90, SRZ ;  /* 0x00000000005a7805 */ /* 0x000fe4000001ff00 */
[----:B------:R-:W-:Y:S01]  /*3860*/  FSEL R109, R53, -INF , P4 ;  /* 0xff800000356d7808 */ /* 0x000fe20002000000 */
[----:B------:R-:W4:Y:S01]  /*3870*/  MUFU.EX2 R39, R39 ;  /* 0x0000002700277308 */ /* 0x000f220000000800 */
[----:B------:R-:W-:Y:S02]  /*3880*/  ISETP.GT.AND P3, PT, R46, 0x80, PT ;  /* 0x000000802e00780c */ /* 0x000fe40003f64270 */
[----:B------:R-:W-:-:S02]  /*3890*/  FMNMX.FTZ R50, R149, R50, !PT ;  /* 0x0000003295327209 */ /* 0x000fc40007810000 */
[----:B------:R-:W-:Y:S02]  /*38a0*/  ISETP.GT.AND P4, PT, R46, 0x81, PT ;  /* 0x000000812e00780c */ /* 0x000fe40003f84270 */
[----:B------:R-:W-:Y:S01]  /*38b0*/  FSEL R151, R24, -INF , P3 ;  /* 0xff80000018977808 */ /* 0x000fe20001800000 */
[--C-:B------:R-:W-:Y:S01]  /*38c0*/  FFMA.FTZ R24, R2, R107, -R111.reuse ;  /* 0x0000006b02187223 */ /* 0x100fe2000001086f */
[----:B------:R-:W-:Y:S01]  /*38d0*/  FMNMX.FTZ R50, R109, R50, !PT ;  /* 0x000000326d327209 */ /* 0x000fe20007810000 */
[----:B------:R-:W-:Y:S01]  /*38e0*/  MUFU.EX2 R43, R43 ;  /* 0x0000002b002b7308 */ /* 0x000fe20000000800 */
[----:B------:R-:W-:Y:S02]  /*38f0*/  ISETP.GT.AND P3, PT, R46, 0x88, PT ;  /* 0x000000882e00780c */ /* 0x000fe40003f64270 */
[----:B------:R-:W-:Y:S01]  /*3900*/  FSEL R107, R25, -INF , P4 ;  /* 0xff800000196b7808 */ /* 0x000fe20002000000 */
[----:B------:R-:W-:Y:S01]  /*3910*/  FFMA.FTZ R25, R2, R103, -R111 ;  /* 0x0000006702197223 */ /* 0x000fe2000001086f */
[----:B------:R-:W-:-:S02]  /*3920*/  FMNMX.FTZ R50, R151, R50, !PT ;  /* 0x0000003297327209 */ /* 0x000fc40007810000 */
[----:B------:R-:W-:Y:S01]  /*3930*/  ISETP.GT.AND P4, PT, R46, 0x89, PT ;  /* 0x000000892e00780c */ /* 0x000fe20003f84270 */
[----:B------:R-:W-:Y:S01]  /*3940*/  MUFU.EX2 R40, R40 ;  /* 0x0000002800287308 */ /* 0x000fe20000000800 */
[----:B------:R-:W-:Y:S01]  /*3950*/  FSEL R153, R28, -INF , P3 ;  /* 0xff8000001c997808 */ /* 0x000fe20001800000 */
[--C-:B------:R-:W-:Y:S01]  /*3960*/  FFMA.FTZ R28, R2, R83, -R111.reuse ;  /* 0x00000053021c7223 */ /* 0x100fe2000001086f */
[----:B------:R-:W-:Y:S02]  /*3970*/  FMNMX.FTZ R50, R107, R50, !PT ;  /* 0x000000326b327209 */ /* 0x000fe40007810000 */
[----:B------:R-:W-:Y:S02]  /*3980*/  ISETP.GT.AND P3, PT, R46, 0x90, PT ;  /* 0x000000902e00780c */ /* 0x000fe40003f64270 */
[----:B------:R-:W-:Y:S01]  /*3990*/  FSEL R103, R29, -INF , P4 ;  /* 0xff8000001d677808 */ /* 0x000fe20002000000 */
[----:B------:R-:W-:Y:S01]  /*39a0*/  FFMA.FTZ R29, R2, R63, -R111 ;  /* 0x0000003f021d7223 */ /* 0x000fe2000001086f */
[----:B------:R-:W-:Y:S01]  /*39b0*/  FMNMX.FTZ R50, R153, R50, !PT ;  /* 0x0000003299327209 */ /* 0x000fe20007810000 */
[----:B------:R-:W5:Y:S01]  /*39c0*/  MUFU.EX2 R45, R120 ;  /* 0x00000078002d7308 */ /* 0x000f620000000800 */
[----:B------:R-:W-:-:S02]  /*39d0*/  ISETP.GT.AND P4, PT, R46, 0x91, PT ;  /* 0x000000912e00780c */ /* 0x000fc40003f84270 */
[----:B------:R-:W-:Y:S01]  /*39e0*/  FSEL R155, R32, -INF , P3 ;  /* 0xff800000209b7808 */ /* 0x000fe20001800000 */
[--C-:B------:R-:W-:Y:S01]  /*39f0*/  FFMA.FTZ R32, R2, R3, -R111.reuse ;  /* 0x0000000302207223 */ /* 0x100fe2000001086f */
[----:B------:R-:W-:Y:S02]  /*3a00*/  FMNMX.FTZ R50, R103, R50, !PT ;  /* 0x0000003267327209 */ /* 0x000fe40007810000 */
[----:B------:R-:W-:Y:S01]  /*3a10*/  ISETP.GT.AND P3, PT, R46, 0x98, PT ;  /* 0x000000982e00780c */ /* 0x000fe20003f64270 */
[----:B------:R-:W-:Y:S01]  /*3a20*/  MUFU.EX2 R41, R41 ;  /* 0x0000002900297308 */ /* 0x000fe20000000800 */
[----:B------:R-:W-:Y:S01]  /*3a30*/  FSEL R83, R33, -INF , P4 ;  /* 0xff80000021537808 */ /* 0x000fe20002000000 */
[--C-:B------:R-:W-:Y:S01]  /*3a40*/  FFMA.FTZ R33, R2, R59, -R111.reuse ;  /* 0x0000003b02217223 */ /* 0x100fe2000001086f */
[----:B------:R-:W-:Y:S02]  /*3a50*/  FMNMX.FTZ R50, R155, R50, !PT ;  /* 0x000000329b327209 */ /* 0x000fe40007810000 */
[----:B------:R-:W-:Y:S01]  /*3a60*/  ISETP.GT.AND P4, PT, R46, 0x99, PT ;  /* 0x000000992e00780c */ /* 0x000fe20003f84270 */
[----:B------:R-:W-:Y:S01]  /*3a70*/  FFMA.FTZ R46, R2, R67, -R111 ;  /* 0x00000043022e7223 */ /* 0x000fe2000001086f */
[----:B------:R-:W-:Y:S01]  /*3a80*/  FSEL R157, R36, -INF , P3 ;  /* 0xff800000249d7808 */ /* 0x000fe20001800000 */
[----:B0-----:R-:W-:Y:S01]  /*3a90*/  FADD.FTZ R67, R6, R11 ;  /* 0x0000000b06437221 */ /* 0x001fe20000010000 */
[----:B------:R-:W-:Y:S01]  /*3aa0*/  FMNMX.FTZ R50, R83, R50, !PT ;  /* 0x0000003253327209 */ /* 0x000fe20007810000 */
[----:B------:R-:W-:Y:S01]  /*3ab0*/  MUFU.EX2 R44, R44 ;  /* 0x0000002c002c7308 */ /* 0x000fe20000000800 */
[----:B------:R-:W-:Y:S01]  /*3ac0*/  FSEL R63, R37, -INF , P4 ;  /* 0xff800000253f7808 */ /* 0x000fe20002000000 */
[C-C-:B------:R-:W-:Y:S01]  /*3ad0*/  FFMA.FTZ R36, R2.reuse, R47, -R111.reuse ;  /* 0x0000002f02247223 */ /* 0x140fe2000001086f */
[----:B------:R-:W-:Y:S01]  /*3ae0*/  FMNMX.FTZ R50, R157, R50, !PT ;  /* 0x000000329d327209 */ /* 0x000fe20007810000 */
[C-C-:B------:R-:W-:Y:S01]  /*3af0*/  FFMA.FTZ R47, R2.reuse, R75, -R111.reuse ;  /* 0x0000004b022f7223 */ /* 0x140fe2000001086f */
[----:B------:R-:W-:Y:S01]  /*3b00*/  @!P0 PRMT R58, RZ, 0x654, R58 ;  /* 0x00000654ff3a8816 */ /* 0x000fe2000000003a */
[C-C-:B------:R-:W-:Y:S01]  /*3b10*/  FFMA.FTZ R37, R2.reuse, R51, -R111.reuse ;  /* 0x0000003302257223 */ /* 0x140fe2000001086f */
[----:B------:R-:W-:Y:S01]  /*3b20*/  FMNMX.FTZ R50, R63, R50, !PT ;  /* 0x000000323f327209 */ /* 0x000fe20007810000 */
[----:B------:R-:W-:Y:S01]  /*3b30*/  MUFU.EX2 R24, R24 ;  /* 0x0000001800187308 */ /* 0x000fe20000000800 */
[----:B------:R0:W-:Y:S01]  /*3b40*/  @!P0 SYNCS.ARRIVE.TRANS64.RED.A1T0 RZ, [R58+URZ], RZ ;  /* 0x000000ff3aff89a7 */ /* 0x0001e2000810043f */
[----:B--2---:R-:W-:Y:S01]  /*3b50*/  F2FP.SATFINITE.E4M3.F32.PACK_AB_MERGE_C R217, R13, R8, RZ ;  /* 0x000000080dd9723e */ /* 0x004fe200048070ff */
[----:B------:R-:W-:Y:S01]  /*3b60*/  FFMA.FTZ R51, R2, R87, -R111 ;  /* 0x0000005702337223 */ /* 0x000fe2000001086f */
[----:B------:R-:W2:Y:S01]  /*3b70*/  SHFL.BFLY PT, R3, R50, 0x2, 0x1f ;  /* 0x0c401f0032037f89 */ /* 0x000ea200000e0000 */
[----:B---3--:R-:W-:-:S02]  /*3b80*/  F2FP.SATFINITE.E4M3.F32.PACK_AB_MERGE_C R219, R21, R14, RZ ;  /* 0x0000000e15db723e */ /* 0x008fc400048070ff */
[----:B----4-:R-:W-:Y:S01]  /*3b90*/  F2FP.SATFINITE.E4M3.F32.PACK_AB_MERGE_C R215, R39, R34, RZ ;  /* 0x0000002227d7723e */ /* 0x010fe200048070ff */
[----:B------:R-:W3:Y:S01]  /*3ba0*/  MUFU.EX2 R25, R25 ;  /* 0x0000001900197308 */ /* 0x000ee20000000800 */
[----:B0-----:R-:W-:Y:S01]  /*3bb0*/  FADD.FTZ R58, R8, R67 ;  /* 0x00000043083a7221 */ /* 0x001fe20000010000 */
[----:B------:R-:W-:Y:S02]  /*3bc0*/  F2FP.SATFINITE.E4M3.F32.PACK_AB_MERGE_C R217, R11, R6, R217 ;  /* 0x000000060bd9723e */ /* 0x000fe400048070d9 */
[----:B------:R-:W-:Y:S02]  /*3bd0*/  F2FP.SATFINITE.E4M3.F32.PACK_AB_MERGE_C R213, R31, R26, RZ ;  /* 0x0000001a1fd5723e */ /* 0x000fe400048070ff */
[----:B------:R-:W-:Y:S02]  /*3be0*/  F2FP.SATFINITE.E4M3.F32.PACK_AB_MERGE_C R219, R15, R12, R219 ;  /* 0x0000000c0fdb723e */ /* 0x000fe400048070db */
[----:B------:R-:W-:Y:S01]  /*3bf0*/  MUFU.EX2 R28, R28 ;  /* 0x0000001c001c7308 */ /* 0x000fe20000000800 */
[----:B------:R-:W-:-:S02]  /*3c00*/  F2FP.SATFINITE.E4M3.F32.PACK_AB_MERGE_C R213, R27, R20, R213 ;  /* 0x000000141bd5723e */ /* 0x000fc400048070d5 */
[----:B-----5:R-:W-:Y:S02]  /*3c10*/  F2FP.SATFINITE.E4M3.F32.PACK_AB_MERGE_C R209, R45, R40, RZ ;  /* 0x000000282dd1723e */ /* 0x020fe400048070ff */
[----:B------:R-:W-:Y:S02]  /*3c20*/  F2FP.SATFINITE.E4M3.F32.PACK_AB_MERGE_C R215, R35, R30, R215 ;  /* 0x0000001e23d7723e */ /* 0x000fe400048070d7 */
[----:B------:R-:W-:Y:S01]  /*3c30*/  F2FP.SATFINITE.E4M3.F32.PACK_AB_MERGE_C R209, R43, R38, R209 ;  /* 0x000000262bd1723e */ /* 0x000fe200048070d1 */
[----:B------:R-:W-:Y:S01]  /*3c40*/  MUFU.EX2 R29, R29 ;  /* 0x0000001d001d7308 */ /* 0x000fe20000000800 */
[----:B---3--:R-:W-:Y:S02]  /*3c50*/  F2FP.SATFINITE.E4M3.F32.PACK_AB_MERGE_C R211, R25, R24, RZ ;  /* 0x0000001819d3723e */ /* 0x008fe400048070ff */
[----:B--2---:R-:W-:Y:S01]  /*3c60*/  FMNMX.FTZ R53, R50, R3, !PT ;  /* 0x0000000332357209 */ /* 0x004fe20007810000 */
[----:B------:R-:W-:Y:S01]  /*3c70*/  FFMA.FTZ R50, R2, R79, -R111 ;  /* 0x0000004f02327223 */ /* 0x000fe2000001086f */
[----:B------:R-:W-:-:S03]  /*3c80*/  F2FP.SATFINITE.E4M3.F32.PACK_AB_MERGE_C R211, R44, R41, R211 ;  /* 0x000000292cd3723e */ /* 0x000fc600048070d3 */
[----:B------:R-:W-:Y:S01]  /*3c90*/  MUFU.EX2 R32, R32 ;  /* 0x0000002000207308 */ /* 0x000fe20000000800 */
[----:B------:R-:W0:Y:S07]  /*3ca0*/  SHFL.BFLY PT, R54, R53, 0x1, 0x1f ;  /* 0x0c201f0035367f89 */ /* 0x000e2e00000e0000 */
[----:B------:R-:W2:Y:S08]  /*3cb0*/  MUFU.EX2 R33, R33 ;  /* 0x0000002100217308 */ /* 0x000eb00000000800 */
[----:B------:R-:W-:Y:S08]  /*3cc0*/  MUFU.EX2 R46, R46 ;  /* 0x0000002e002e7308 */ /* 0x000ff00000000800 */
[----:B------:R-:W-:Y:S01]  /*3cd0*/  MUFU.EX2 R47, R47 ;  /* 0x0000002f002f7308 */ /* 0x000fe20000000800 */
[----:B0-----:R-:W-:Y:S01]  /*3ce0*/  FMNMX.FTZ R3, R53, R54, !PT ;  /* 0x0000003635037209 */ /* 0x001fe20007810000 */
[----:B------:R-:W-:Y:S01]  /*3cf0*/  FFMA.FTZ R54, R2, R105, -R111 ;  /* 0x0000006902367223 */ /* 0x000fe2000001086f */
[----:B--2---:R-:W-:-:S02]  /*3d00*/  F2FP.SATFINITE.E4M3.F32.PACK_AB_MERGE_C R205, R33, R32, RZ ;  /* 0x0000002021cd723e */ /* 0x004fc400048070ff */
[----:B------:R-:W-:Y:S02]  /*3d10*/  CS2R R110, SRZ ;  /* 0x00000000006e7805 */ /* 0x000fe4000001ff00 */
[----:B------:R-:W-:Y:S01]  /*3d20*/  FSETP.NEU.FTZ.AND P3, PT, R3, -INF , PT ;  /* 0xff8000000300780b */ /* 0x000fe20003f7d000 */
[----:B------:R-:W-:Y:S01]  /*3d30*/  FFMA.FTZ R55, R2, R3, -8 ;  /* 0xc100000002377423 */ /* 0x000fe20000010003 */
[----:B------:R-:W-:Y:S01]  /*3d40*/  F2FP.SATFINITE.E4M3.F32.PACK_AB_MERGE_C R205, R29, R28, R205 ;  /* 0x0000001c1dcd723e */ /* 0x000fe200048070cd */
[----:B------:R-:W-:Y:S03]  /*3d50*/  MUFU.EX2 R36, R36 ;  /* 0x0000002400247308 */ /* 0x000fe60000000800 */
[----:B------:R-:W-:-:S05]  /*3d60*/  FSEL R60, R55, RZ, P3 ;  /* 0x000000ff373c7208 */ /* 0x000fca0001800000 */
        /* <DEDUP_REMOVED lines=14> */
[----:B------:R-:W0:Y:S01]  /*3e50*/  MUFU.EX2 R57, R57 ;  /* 0x0000003900397308 */ /* 0x000e220000000800 */
[C-C-:B------:R-:W-:Y:S01]  /*3e60*/  FFMA.FTZ R77, R2.reuse, R77, -R60.reuse ;  /* 0x0000004d024d7223 */ /* 0x140fe2000001083c */
[C-C-:B------:R-:W-:Y:S01]  /*3e70*/  FFMA.FTZ R123, R2.reuse, R123, -R60.reuse ;  /* 0x0000007b027b7223 */ /* 0x140fe2000001083c */
[C-C-:B------:R-:W-:Y:S01]  /*3e80*/  FFMA.FTZ R81, R2.reuse, R81, -R60.reuse ;  /* 0x0000005102517223 */ /* 0x140fe2000001083c */
[C-C-:B------:R-:W-:Y:S01]  /*3e90*/  FFMA.FTZ R125, R2.reuse, R125, -R60.reuse ;  /* 0x0000007d027d7223 */ /* 0x140fe2000001083c */
[C-C-:B------:R-:W-:Y:S01]  /*3ea0*/  FFMA.FTZ R85, R2.reuse, R85, -R60.reuse ;  /* 0x0000005502557223 */ /* 0x140fe2000001083c */
[C-C-:B------:R-:W-:Y:S01]  /*3eb0*/  FFMA.FTZ R127, R2.reuse, R127, -R60.reuse ;  /* 0x0000007f027f7223 */ /* 0x140fe2000001083c */
[C-C-:B------:R-:W-:Y:S01]  /*3ec0*/  FFMA.FTZ R129, R2.reuse, R129, -R60.reuse ;  /* 0x0000008102817223 */ /* 0x140fe2000001083c */
[----:B------:R-:W2:Y:S01]  /*3ed0*/  MUFU.EX2 R89, R89 ;  /* 0x0000005900597308 */ /* 0x000ea20000000800 */
[C-C-:B------:R-:W-:Y:S01]  /*3ee0*/  FFMA.FTZ R131, R2.reuse, R131, -R60.reuse ;  /* 0x0000008302837223 */ /* 0x140fe2000001083c */
[C-C-:B------:R-:W-:Y:S01]  /*3ef0*/  FFMA.FTZ R133, R2.reuse, R133, -R60.reuse ;  /* 0x0000008502857223 */ /* 0x140fe2000001083c */
[C-C-:B------:R-:W-:Y:S01]  /*3f00*/  FFMA.FTZ R135, R2.reuse, R135, -R60.reuse ;  /* 0x0000008702877223 */ /* 0x140fe2000001083c */
[C-C-:B------:R-:W-:Y:S01]  /*3f10*/  FFMA.FTZ R69, R2.reuse, R69, -R60.reuse ;  /* 0x0000004502457223 */ /* 0x140fe2000001083c */
[C-C-:B------:R-:W-:Y:S01]  /*3f20*/  FFMA.FTZ R137, R2.reuse, R137, -R60.reuse ;  /* 0x0000008902897223 */ /* 0x140fe2000001083c */
[C-C-:B------:R-:W-:Y:S01]  /*3f30*/  FFMA.FTZ R139, R2.reuse, R139, -R60.reuse ;  /* 0x0000008b028b7223 */ /* 0x140fe2000001083c */
[--C-:B------:R-:W-:Y:S01]  /*3f40*/  FFMA.FTZ R141, R2, R141, -R60.reuse ;  /* 0x0000008d028d7223 */ /* 0x100fe2000001083c */
[----:B------:R3:W4:Y:S01]  /*3f50*/  MUFU.EX2 R62, R93 ;  /* 0x0000005d003e7308 */ /* 0x0007220000000800 */
[----:B0-----:R-:W-:Y:S01]  /*3f60*/  FADD.FTZ R80, R56, R57 ;  /* 0x0000003938507221 */ /* 0x001fe20000010000 */
        /* <DEDUP_REMOVED lines=13> */
[----:B------:R-:W-:Y:S01]  /*4040*/  FFMA.FTZ R60, R2, R63, -R60 ;  /* 0x0000003f023c7223 */ /* 0x000fe2000001083c */
[----:B------:R5:W1:Y:S01]  /*4050*/  MUFU.EX2 R64, R97 ;  /* 0x0000006100407308 */ /* 0x000a620000000800 */
[----:B---3--:R-:W-:-:S02]  /*4060*/  CS2R R92, SRZ ;  /* 0x00000000005c7805 */ /* 0x008fc4000001ff00 */
[----:B------:R-:W-:Y:S02]  /*4070*/  CS2R R112, SRZ ;  /* 0x0000000000707805 */ /* 0x000fe4000001ff00 */
[----:B------:R-:W-:-:S03]  /*4080*/  CS2R R118, SRZ ;  /* 0x0000000000767805 */ /* 0x000fc6000001ff00 */
[----:B------:R3:W-:Y:S01]  /*4090*/  MUFU.EX2 R78, R65 ;  /* 0x00000041004e7308 */ /* 0x0007e20000000800 */
[----:B-----5:R-:W-:-:S07]  /*40a0*/  CS2R R96, SRZ ;  /* 0x0000000000607805 */ /* 0x020fce000001ff00 */
[----:B------:R-:W5:Y:S01]  /*40b0*/  MUFU.EX2 R117, R117 ;  /* 0x0000007500757308 */ /* 0x000f620000000800 */
[----:B---3--:R-:W-:-:S04]  /*40c0*/  FADD.FTZ R65, R13, R58 ;  /* 0x0000003a0d417221 */ /* 0x008fc80000010000 */
[----:B------:R-:W-:-:S03]  /*40d0*/  FADD.FTZ R82, R12, R65 ;  /* 0x000000410c527221 */ /* 0x000fc60000010000 */
[----:B------:R2:W-:Y:S01]  /*40e0*/  MUFU.EX2 R76, R61 ;  /* 0x0000003d004c7308 */ /* 0x0005e20000000800 */
[----:B------:R-:W-:Y:S02]  /*40f0*/  FADD.FTZ R65, R15, R82 ;  /* 0x000000520f417221 */ /* 0x000fe40000010000 */
[----:B------:R-:W3:Y:S05]  /*4100*/  @P2 LDC R15, c[0x0][0x44c] ;  /* 0x00011300ff0f2b82 */ /* 0x000eea0000000800 */
[----:B------:R5:W5:Y:S01]  /*4110*/  MUFU.EX2 R66, R101 ;  /* 0x0000006500427308 */ /* 0x000b620000000800 */
[----:B--2---:R-:W-:-:S04]  /*4120*/  FADD.FTZ R61, R89, R80 ;  /* 0x00000050593d7221 */ /* 0x004fc80000010000 */
[C---:B----4-:R-:W-:Y:S01]  /*4130*/  FADD.FTZ R80, R62.reuse, R61 ;  /* 0x0000003d3e507221 */ /* 0x050fe20000010000 */
[----:B------:R-:W-:Y:S02]  /*4140*/  F2FP.SATFINITE.E4M3.F32.PACK_AB_MERGE_C R62, R62, R89, RZ ;  /* 0x000000593e3e723e */ /* 0x000fe400048070ff */
[----:B------:R-:W-:Y:S01]  /*4150*/  CS2R R88, SRZ ;  /* 0x0000000000587805 */ /* 0x000fe2000001ff00 */
[----:B------:R-:W2:Y:S01]  /*4160*/  MUFU.EX2 R42, R42 ;  /* 0x0000002a002a7308 */ /* 0x000ea20000000800 */
[----:B0-----:R-:W-:Y:S01]  /*4170*/  FADD.FTZ R61, R115, R80 ;  /* 0x00000050733d7221 */ /* 0x001fe20000010000 */
[----:B------:R-:W-:Y:S01]  /*4180*/  FADD.FTZ R80, R14, R65 ;  /* 0x000000410e507221 */ /* 0x000fe20000010000 */
[----:B------:R-:W-:Y:S02]  /*4190*/  F2FP.SATFINITE.E4M3.F32.PACK_AB_MERGE_C R216, R57, R56, R62 ;  /* 0x0000003839d8723e */ /* 0x000fe4000480703e */
[----:B------:R-:W-:Y:S01]  /*41a0*/  CS2R R56, SRZ ;  /* 0x0000000000387805 */ /* 0x000fe2000001ff00 */
[----:B-1----:R-:W-:Y:S01]  /*41b0*/  FADD.FTZ R82, R64, R61 ;  /* 0x0000003d40527221 */ /* 0x002fe20000010000 */
[----:B------:R-:W-:Y:S01]  /*41c0*/  FADD.FTZ R65, R21, R80 ;  /* 0x0000005015417221 */ /* 0x000fe20000010000 */
[----:B------:R-:W-:Y:S01]  /*41d0*/  CS2R R62, SRZ ;  /* 0x00000000003e7805 */ /* 0x000fe2000001ff00 */
[----:B------:R-:W0:Y:S01]  /*41e0*/  MUFU.EX2 R59, R59 ;  /* 0x0000003b003b7308 */ /* 0x000e220000000800 */
[----:B-----5:R-:W-:Y:S01]  /*41f0*/  FADD.FTZ R61, R117, R82 ;  /* 0x00000052753d7221 */ /* 0x020fe20000010000 */
[----:B------:R-:W-:Y:S01]  /*4200*/  FADD.FTZ R82, R20, R65 ;  /* 0x0000004114527221 */ /* 0x000fe20000010000 */
[----:B------:R-:W-:-:S02]  /*4210*/  CS2R R100, SRZ ;  /* 0x0000000000647805 */ /* 0x000fc4000001ff00 */
[C---:B------:R-:W-:Y:S01]  /*4220*/  FADD.FTZ R61, R66.reuse, R61 ;  /* 0x0000003d423d7221 */ /* 0x040fe20000010000 */
[----:B------:R-:W-:Y:S01]  /*4230*/  FADD.FTZ R65, R27, R82 ;  /* 0x000000521b417221 */ /* 0x000fe20000010000 */
[----:B------:R-:W-:Y:S01]  /*4240*/  F2FP.SATFINITE.E4M3.F32.PACK_AB_MERGE_C R66, R66, R117, RZ ;  /* 0x000000754242723e */ /* 0x000fe200048070ff */
[----:B------:R-:W1:Y:S01]  /*4250*/  MUFU.EX2 R121, R121 ;  /* 0x0000007900797308 */ /* 0x000e620000000800 */
[----:B--2---:R-:W-:Y:S01]  /*4260*/  FADD.FTZ R82, R42, R61 ;  /* 0x0000003d2a527221 */ /* 0x004fe20000010000 */
[----:B------:R-:W-:Y:S01]  /*4270*/  FADD.FTZ R86, R26, R65 ;  /* 0x000000411a567221 */ /* 0x000fe20000010000 */
[----:B------:R-:W-:Y:S02]  /*4280*/  F2FP.SATFINITE.E4M3.F32.PACK_AB_MERGE_C R218, R64, R115, R66 ;  /* 0x0000007340da723e */ /* 0x000fe40004807042 */
[----:B------:R-:W-:Y:S02]  /*4290*/  CS2R R66, SRZ ;  /* 0x0000000000427805 */ /* 0x000fe4000001ff00 */
[----:B------:R-:W-:Y:S01]  /*42a0*/  CS2R R114, SRZ ;  /* 0x0000000000727805 */ /* 0x000fe2000001ff00 */
[----:B------:R-:W-:Y:S01]  /*42b0*/  FADD.FTZ R65, R31, R86 ;  /* 0x000000561f417221 */ /* 0x000fe20000010000 */
[----:B------:R-:W-:Y:S01]  /*42c0*/  CS2R R86, SRZ ;  /* 0x0000000000567805 */ /* 0x000fe2000001ff00 */
[----:B------:R-:W2:Y:S01]  /*42d0*/  MUFU.EX2 R68, R77 ;  /* 0x0000004d00447308 */ /* 0x000ea20000000800 */
[----:B0-----:R-:W-:Y:S01]  /*42e0*/  FADD.FTZ R84, R59, R82 ;  /* 0x000000523b547221 */ /* 0x001fe20000010000 */
[----:B------:R-:W-:-:S06]  /*42f0*/  CS2R R116, SRZ ;  /* 0x0000000000747805 */ /* 0x000fcc000001ff00 */
[----:B------:R-:W0:Y:S01]  /*4300*/  MUFU.EX2 R123, R123 ;  /* 0x0000007b007b7308 */ /* 0x000e220000000800 */
[----:B-1----:R-:W-:Y:S01]  /*4310*/  FADD.FTZ R61, R121, R84 ;  /* 0x00000054793d7221 */ /* 0x002fe20000010000 */
[----:B------:R-:W-:Y:S01]  /*4320*/  FADD.FTZ R84, R30, R65 ;  /* 0x000000411e547221 */ /* 0x000fe20000010000 */
[----:B------:R-:W-:Y:S02]  /*4330*/  CS2R R30, SRZ ;  /* 0x00000000001e7805 */ /* 0x000fe4000001ff00 */
[----:B------:R-:W-:-:S03]  /*4340*/  CS2R R64, SRZ ;  /* 0x0000000000407805 */ /* 0x000fc6000001ff00 */
[----:B------:R-:W1:Y:S01]  /*4350*/  MUFU.EX2 R70, R81 ;  /* 0x0000005100467308 */ /* 0x000e620000000800 */
[C---:B--2---:R-:W-:Y:S01]  /*4360*/  FADD.FTZ R8, R68.reuse, R61 ;  /* 0x0000003d44087221 */ /* 0x044fe20000010000 */
[----:B------:R-:W-:Y:S01]  /*4370*/  FADD.FTZ R61, R35, R84 ;  /* 0x00000054233d7221 */ /* 0x000fe20000010000 */
[----:B------:R-:W-:-:S04]  /*4380*/  F2FP.SATFINITE.E4M3.F32.PACK_AB_MERGE_C R68, R68, R121, RZ ;  /* 0x000000794444723e */ /* 0x000fc800048070ff */
[----:B------:R-:W-:Y:S01]  /*4390*/  F2FP.SATFINITE.E4M3.F32.PACK_AB_MERGE_C R212, R59, R42, R68 ;  /* 0x0000002a3bd4723e */ /* 0x000fe20004807044 */
[----:B------:R-:W2:Y:S01]  /*43a0*/  MUFU.EX2 R125, R125 ;  /* 0x0000007d007d7308 */ /* 0x000ea20000000800 */
[----:B0-----:R-:W-:Y:S01]  /*43b0*/  FADD.FTZ R13, R123, R8 ;  /* 0x000000087b0d7221 */ /* 0x001fe20000010000 */
[----:B------:R-:W-:Y:S01]  /*43c0*/  FADD.FTZ R8, R34, R61 ;  /* 0x0000003d22087221 */ /* 0x000fe20000010000 */
[----:B------:R-:W-:-:S03]  /*43d0*/  CS2R R34, SRZ ;  /* 0x0000000000227805 */ /* 0x000fc6000001ff00 */
[----:B------:R-:W-:Y:S02]  /*43e0*/  FADD.FTZ R39, R39, R8 ;  /* 0x0000000827277221 */ /* 0x000fe40000010000 */
[----:B------:R0:W4:Y:S01]  /*43f0*/  MUFU.EX2 R72, R85 ;  /* 0x0000005500487308 */ /* 0x0001220000000800 */
[----:B-1----:R-:W-:Y:S01]  /*4400*/  FADD.FTZ R14, R70, R13 ;  /* 0x0000000d460e7221 */ /* 0x002fe20000010000 */
[----:B------:R-:W-:Y:S01]  /*4410*/  FADD.FTZ R26, R38, R39 ;  /* 0x00000027261a7221 */ /* 0x000fe20000010000 */
[----:B------:R-:W-:-:S03]  /*4420*/  CS2R R38, SRZ ;  /* 0x0000000000267805 */ /* 0x000fc6000001ff00 */
[----:B------:R-:W-:Y:S01]  /*4430*/  FADD.FTZ R21, R43, R26 ;  /* 0x0000001a2b157221 */ /* 0x000fe20000010000 */
[----:B------:R-:W-:Y:S01]  /*4440*/  CS2R R42, SRZ ;  /* 0x00000000002a7805 */ /* 0x000fe2000001ff00 */
[----:B------:R-:W1:Y:S01]  /*4450*/  MUFU.EX2 R127, R127 ;  /* 0x0000007f007f7308 */ /* 0x000e620000000800 */
[----:B--2---:R-:W-:Y:S01]  /*4460*/  FADD.FTZ R13, R125, R14 ;  /* 0x0000000e7d0d7221 */ /* 0x004fe20000010000 */
[----:B------:R-:W-:Y:S01]  /*4470*/  FADD.FTZ R26, R40, R21 ;  /* 0x00000015281a7221 */ /* 0x000fe20000010000 */
[----:B0-----:R-:W-:-:S03]  /*4480*/  CS2R R84, SRZ ;  /* 0x0000000000547805 */ /* 0x001fc6000001ff00 */
[----:B------:R-:W-:Y:S02]  /*4490*/  FADD.FTZ R26, R45, R26 ;  /* 0x0000001a2d1a7221 */ /* 0x000fe40000010000 */
[----:B------:R-:W0:Y:S01]  /*44a0*/  MUFU.EX2 R74, R129 ;  /* 0x00000081004a7308 */ /* 0x000e220000000800 */
[C---:B----4-:R-:W-:Y:S01]  /*44b0*/  FADD.FTZ R14, R72.reuse, R13 ;  /* 0x0000000d480e7221 */ /* 0x050fe20000010000 */
[----:B------:R-:W-:-:S04]  /*44c0*/  F2FP.SATFINITE.E4M3.F32.PACK_AB_MERGE_C R72, R72, R125, RZ ;  /* 0x0000007d4848723e */ /* 0x000fc800048070ff */
[----:B------:R-:W-:Y:S02]  /*44d0*/  F2FP.SATFINITE.E4M3.F32.PACK_AB_MERGE_C R214, R70, R123, R72 ;  /* 0x0000007b46d6723e */ /* 0x000fe40004807048 */
[----:B------:R-:W-:Y:S01]  /*44e0*/  CS2R R70, SRZ ;  /* 0x0000000000467805 */ /* 0x000fe2000001ff00 */
[----:B------:R-:W2:Y:S01]  /*44f0*/  MUFU.EX2 R131, R131 ;  /* 0x0000008300837308 */ /* 0x000ea20000000800 */
[----:B-1----:R-:W-:Y:S01]  /*4500*/  FADD.FTZ R13, R127, R14 ;  /* 0x0000000e7f0d7221 */ /* 0x002fe20000010000 */
[----:B------:R-:W-:-:S06]  /*4510*/  CS2R R72, SRZ ;  /* 0x0000000000487805 */ /* 0x000fcc000001ff00 */
[----:B------:R-:W1:Y:S01]  /*4520*/  MUFU.EX2 R133, R133 ;  /* 0x0000008500857308 */ /* 0x000e620000000800 */
[----:B0-----:R-:W-:Y:S01]  /*4530*/  FADD.FTZ R14, R74, R13 ;  /* 0x0000000d4a0e7221 */ /* 0x001fe20000010000 */
[----:B------:R-:W-:Y:S01]  /*4540*/  FADD.FTZ R13, R41, R26 ;  /* 0x0000001a290d7221 */ /* 0x000fe20000010000 */
[----:B------:R-:W-:Y:S01]  /*4550*/  CS2R R40, SRZ ;  /* 0x0000000000287805 */ /* 0x000fe2000001ff00 */
[----:B------:R-:W0:Y:S02]  /*4560*/  @P2 LDC R26, c[0x0][0x450] ;  /* 0x00011400ff1a2b82 */ /* 0x000e240000000800 */
[----:B------:R-:W-:Y:S01]  /*4570*/  FADD.FTZ R13, R44, R13 ;  /* 0x0000000d2c0d7221 */ /* 0x000fe20000010000 */
[----:B------:R-:W-:Y:S01]  /*4580*/  CS2R R44, SRZ ;  /* 0x00000000002c7805 */ /* 0x000fe2000001ff00 */
[----:B------:R-:W4:Y:S01]  /*4590*/  MUFU.EX2 R135, R135 ;  /* 0x0000008700877308 */ /* 0x000f220000000800 */
[----:B--2---:R-:W-:Y:S01]  /*45a0*/  FADD.FTZ R11, R131, R14 ;  /* 0x0000000e830b7221 */ /* 0x004fe20000010000 */
[----:B------:R-:W-:Y:S01]  /*45b0*/  F2FP.SATFINITE.E4M3.F32.PACK_AB_MERGE_C R131, R76, R131, RZ ;  /* 0x000000834c83723e */ /* 0x000fe200048070ff */
[----:B------:R-:W-:-:S02]  /*45c0*/  FADD.FTZ R12, R24, R13 ;  /* 0x0000000d180c7221 */ /* 0x000fc40000010000 */
[----:B------:R-:W-:Y:S01]  /*45d0*/  FADD.FTZ R76, R76, R11 ;  /* 0x0000000b4c4c7221 */ /* 0x000fe20000010000 */
[----:B------:R-:W-:Y:S01]  /*45e0*/  F2FP.SATFINITE.E4M3.F32.PACK_AB_MERGE_C R208, R74, R127, R131 ;  /* 0x0000007f4ad0723e */ /* 0x000fe20004807083 */
[----:B------:R-:W-:Y:S01]  /*45f0*/  FADD.FTZ R25, R25, R12 ;  /* 0x0000000c19197221 */ /* 0x000fe20000010000 */
[----:B------:R2:W5:Y:S01]  /*4600*/  MUFU.EX2 R58, R69 ;  /* 0x00000045003a7308 */ /* 0x0005620000000800 */
[----:B-1----:R-:W-:Y:S01]  /*4610*/  FADD.FTZ R11, R133, R76 ;  /* 0x0000004c850b7221 */ /* 0x002fe20000010000 */
[----:B------:R-:W-:Y:S02]  /*4620*/  CS2R R74, SRZ ;  /* 0x00000000004a7805 */ /* 0x000fe4000001ff00 */
[----:B------:R-:W-:Y:S01]  /*4630*/  CS2R R76, SRZ ;  /* 0x00000000004c7805 */ /* 0x000fe2000001ff00 */
[----:B------:R-:W-:-:S03]  /*4640*/  FADD.FTZ R14, R78, R11 ;  /* 0x0000000b4e0e7221 */ /* 0x000fc60000010000 */
[----:B------:R-:W1:Y:S01]  /*4650*/  MUFU.EX2 R137, R137 ;  /* 0x0000008900897308 */ /* 0x000e620000000800 */
[----:B----4-:R-:W-:Y:S01]  /*4660*/  FADD.FTZ R11, R135, R14 ;  /* 0x0000000e870b7221 */ /* 0x010fe20000010000 */
[----:B------:R-:W-:Y:S01]  /*4670*/  FADD.FTZ R14, R28, R25 ;  /* 0x000000191c0e7221 */ /* 0x000fe20000010000 */
[----:B--2---:R-:W-:-:S03]  /*4680*/  CS2R R68, SRZ ;  /* 0x0000000000447805 */ /* 0x004fc6000001ff00 */
[----:B------:R-:W-:Y:S01]  /*4690*/  FADD.FTZ R13, R29, R14 ;  /* 0x0000000e1d0d7221 */ /* 0x000fe20000010000 */
[----:B------:R-:W-:Y:S01]  /*46a0*/  CS2R R28, SRZ ;  /* 0x00000000001c7805 */ /* 0x000fe2000001ff00 */
[----:B------:R-:W2:Y:S01]  /*46b0*/  MUFU.EX2 R80, R139 ;  /* 0x0000008b00507308 */ /* 0x000ea20000000800 */
[C---:B-----5:R-:W-:Y:S01]  /*46c0*/  F2FP.SATFINITE.E4M3.F32.PACK_AB_MERGE_C R135, R58.reuse, R135, RZ ;  /* 0x000000873a87723e */ /* 0x060fe200048070ff */
[----:B------:R-:W-:Y:S01]  /*46d0*/  FADD.FTZ R58, R58, R11 ;  /* 0x0000000b3a3a7221 */ /* 0x000fe20000010000 */
[----:B------:R-:W-:Y:S01]  /*46e0*/  FADD.FTZ R32, R32, R13 ;  /* 0x0000000d20207221 */ /* 0x000fe20000010000 */
[----:B------:R-:W-:Y:S02]  /*46f0*/  F2FP.SATFINITE.E4M3.F32.PACK_AB_MERGE_C R13, R47, R46, RZ ;  /* 0x0000002e2f0d723e */ /* 0x000fe400048070ff */
[----:B------:R-:W-:Y:S01]  /*4700*/  F2FP.SATFINITE.E4M3.F32.PACK_AB_MERGE_C R210, R78, R133, R135 ;  /* 0x000000854ed2723e */ /* 0x000fe20004807087 */
[----:B------:R-:W-:Y:S01]  /*4710*/  FADD.FTZ R33, R33, R32 ;  /* 0x0000002021217221 */ /* 0x000fe20000010000 */
[----:B------:R-:W4:Y:S01]  /*4720*/  MUFU.EX2 R141, R141 ;  /* 0x0000008d008d7308 */ /* 0x000f220000000800 */
[----:B-1----:R-:W-:Y:S01]  /*4730*/  FADD.FTZ R11, R137, R58 ;  /* 0x0000003a890b7221 */ /* 0x002fe20000010000 */
[----:B------:R-:W-:-:S02]  /*4740*/  CS2R R58, SRZ ;  /* 0x00000000003a7805 */ /* 0x000fc4000001ff00 */
[----:B------:R-:W-:-:S04]  /*4750*/  CS2R R78, SRZ ;  /* 0x00000000004e7805 */ /* 0x000fc8000001ff00 */
[----:B------:R-:W1:Y:S01]  /*4760*/  MUFU.EX2 R82, R143 ;  /* 0x0000008f00527308 */ /* 0x000e620000000800 */
[----:B--2---:R-:W-:-:S07]  /*4770*/  FADD.FTZ R20, R80, R11 ;  /* 0x0000000b50147221 */ /* 0x004fce0000010000 */
[----:B------:R-:W2:Y:S01]  /*4780*/  MUFU.EX2 R145, R145 ;  /* 0x0000009100917308 */ /* 0x000ea20000000800 */
[----:B----4-:R-:W-:Y:S01]  /*4790*/  FADD.FTZ R11, R141, R20 ;  /* 0x000000148d0b7221 */ /* 0x010fe20000010000 */
[----:B------:R-:W-:Y:S01]  /*47a0*/  FADD.FTZ R20, R36, R33 ;  /* 0x0000002124147221 */ /* 0x000fe20000010000 */
[----:B------:R-:W-:-:S05]  /*47b0*/  CS2R R32, SRZ ;  /* 0x0000000000207805 */ /* 0x000fca000001ff00 */
[----:B------:R-:W4:Y:S01]  /*47c0*/  MUFU.EX2 R8, R147 ;  /* 0x0000009300087308 */ /* 0x000f220000000800 */
[C---:B-1----:R-:W-:Y:S01]  /*47d0*/  F2FP.SATFINITE.E4M3.F32.PACK_AB_MERGE_C R141, R82.reuse, R141, RZ ;  /* 0x0000008d528d723e */ /* 0x042fe200048070ff */
[----:B------:R-:W-:-:S03]  /*47e0*/  FADD.FTZ R82, R82, R11 ;  /* 0x0000000b52527221 */ /* 0x000fc60000010000 */
[----:B------:R-:W-:Y:S02]  /*47f0*/  F2FP.SATFINITE.E4M3.F32.PACK_AB_MERGE_C R204, R80, R137, R141 ;  /* 0x0000008950cc723e */ /* 0x000fe4000480708d */
[----:B------:R-:W-:Y:S01]  /*4800*/  CS2R R80, SRZ ;  /* 0x0000000000507805 */ /* 0x000fe2000001ff00 */
[----:B------:R-:W1:Y:S01]  /*4810*/  MUFU.EX2 R149, R149 ;  /* 0x0000009500957308 */ /* 0x000e620000000800 */
[----:B--2---:R-:W-:-:S07]  /*4820*/  FADD.FTZ R11, R145, R82 ;  /* 0x00000052910b7221 */ /* 0x004fce0000010000 */
[----:B------:R-:W2:Y:S01]  /*4830*/  MUFU.EX2 R37, R37 ;  /* 0x0000002500257308 */ /* 0x000ea20000000800 */
[----:B----4-:R-:W-:-:S07]  /*4840*/  FADD.FTZ R24, R8, R11 ;  /* 0x0000000b08187221 */ /* 0x010fce0000010000 */
[----:B------:R-:W-:Y:S01]  /*4850*/  MUFU.EX2 R50, R50 ;  /* 0x0000003200327308 */ /* 0x000fe20000000800 */
[----:B-1----:R-:W-:-:S07]  /*4860*/  FADD.FTZ R11, R149, R24 ;  /* 0x00000018950b7221 */ /* 0x002fce0000010000 */
[----:B------:R-:W1:Y:S01]  /*4870*/  MUFU.EX2 R51, R51 ;  /* 0x0000003300337308 */ /* 0x000e620000000800 */
[C---:B--2---:R-:W-:Y:S01]  /*4880*/  F2FP.SATFINITE.E4M3.F32.PACK_AB_MERGE_C R207, R37.reuse, R36, R13 ;  /* 0x0000002425cf723e */ /* 0x044fe2000480700d */
[----:B------:R-:W-:-:S04]  /*4890*/  FADD.FTZ R37, R37, R20 ;  /* 0x0000001425257221 */ /* 0x000fc80000010000 */
[----:B------:R-:W-:Y:S01]  /*48a0*/  FADD.FTZ R46, R46, R37 ;  /* 0x000000252e2e7221 */ /* 0x000fe20000010000 */
[----:B------:R-:W-:Y:S01]  /*48b0*/  CS2R R36, SRZ ;  /* 0x0000000000247805 */ /* 0x000fe2000001ff00 */
[----:B------:R2:W4:Y:S02]  /*48c0*/  MUFU.EX2 R6, R109 ;  /* 0x0000006d00067308 */ /* 0x0005240000000800 */
[----:B------:R-:W-:-:S06]  /*48d0*/  FADD.FTZ R47, R47, R46 ;  /* 0x0000002e2f2f7221 */ /* 0x000fcc0000010000 */
[----:B------:R-:W5:Y:S01]  /*48e0*/  MUFU.EX2 R48, R48 ;  /* 0x0000003000307308 */ /* 0x000f620000000800 */
[----:B-1----:R-:W-:Y:S02]  /*48f0*/  F2FP.SATFINITE.E4M3.F32.PACK_AB_MERGE_C R13, R51, R50, RZ ;  /* 0x00000032330d723e */ /* 0x002fe400048070ff */
[----:B--2---:R-:W-:-:S05]  /*4900*/  CS2R R108, SRZ ;  /* 0x00000000006c7805 */ /* 0x004fca000001ff00 */
[----:B------:R-:W1:Y:S01]  /*4910*/  MUFU.EX2 R49, R49 ;  /* 0x0000003100317308 */ /* 0x000e620000000800 */
[C---:B----4-:R-:W-:Y:S01]  /*4920*/  F2FP.SATFINITE.E4M3.F32.PACK_AB_MERGE_C R149, R6.reuse, R149, RZ ;  /* 0x000000950695723e */ /* 0x050fe200048070ff */
[----:B------:R-:W-:-:S03]  /*4930*/  FADD.FTZ R6, R6, R11 ;  /* 0x0000000b06067221 */ /* 0x000fc60000010000 */
[----:B------:R-:W-:-:S03]  /*4940*/  F2FP.SATFINITE.E4M3.F32.PACK_AB_MERGE_C R206, R8, R145, R149 ;  /* 0x0000009108ce723e */ /* 0x000fc60004807095 */
[----:B------:R-:W2:Y:S01]  /*4950*/  MUFU.EX2 R151, R151 ;  /* 0x0000009700977308 */ /* 0x000ea20000000800 */
[----:B-----5:R-:W-:Y:S01]  /*4960*/  FADD.FTZ R24, R48, R47 ;  /* 0x0000002f30187221 */ /* 0x020fe20000010000 */
[----:B------:R-:W-:-:S06]  /*4970*/  CS2R R46, SRZ ;  /* 0x00000000002e7805 */ /* 0x000fcc000001ff00 */
[----:B------:R-:W4:Y:S01]  /*4980*/  MUFU.EX2 R12, R107 ;  /* 0x0000006b000c7308 */ /* 0x000f220000000800 */
[----:B-1----:R-:W-:Y:S01]  /*4990*/  F2FP.SATFINITE.E4M3.F32.PACK_AB_MERGE_C R201, R49, R48, R13 ;  /* 0x0000003031c9723e */ /* 0x002fe2000480700d */
[----:B---3--:R-:W-:-:S04]  /*49a0*/  @P2 IMAD.HI.U32 R13, R22, R15, RZ ;  /* 0x0000000f160d2227 */ /* 0x008fc800078e00ff */
[----:B------:R-:W-:Y:S01]  /*49b0*/  FADD.FTZ R49, R49, R24 ;  /* 0x0000001831317221 */ /* 0x000fe20000010000 */
[----:B------:R-:W-:Y:S02]  /*49c0*/  CS2R R24, SRZ ;  /* 0x0000000000187805 */ /* 0x000fe4000001ff00 */
[----:B0-----:R-:W-:Y:S01]  /*49d0*/  @P2 SHF.R.U32.HI R22, RZ, R26, R13 ;  /* 0x0000001aff162219 */ /* 0x001fe2000001160d */
[----:B------:R-:W0:Y:S01]  /*49e0*/  MUFU.EX2 R153, R153 ;  /* 0x0000009900997308 */ /* 0x000e220000000800 */
[----:B--2---:R-:W-:Y:S01]  /*49f0*/  FADD.FTZ R11, R151, R6 ;  /* 0x00000006970b7221 */ /* 0x004fe20000010000 */
[----:B------:R-:W-:Y:S01]  /*4a00*/  FADD.FTZ R50, R50, R49 ;  /* 0x0000003132327221 */ /* 0x000fe20000010000 */
[----:B------:R-:W-:Y:S01]  /*4a10*/  IADD3 R22, R22, -R7, R104 ;  /* 0x8000000716167210 */ /* 0x000fe20007ffe068 */
[----:B------:R-:W-:Y:S01]  /*4a20*/  VIADD R13, R23, 0xfffffffe ;  /* 0xfffffffe170d7836 */ /* 0x000fe20000000000 */
[----:B------:R-:W-:Y:S01]  /*4a30*/  CS2R R26, SRZ ;  /* 0x00000000001a7805 */ /* 0x000fe2000001ff00 */
[----:B------:R-:W-:Y:S01]  /*4a40*/  FADD.FTZ R51, R51, R50 ;  /* 0x0000003233337221 */ /* 0x000fe20000010000 */
[----:B------:R-:W-:Y:S01]  /*4a50*/  CS2R R48, SRZ ;  /* 0x0000000000307805 */ /* 0x000fe2000001ff00 */
[----:B------:R1:W2:Y:S01]  /*4a60*/  MUFU.EX2 R14, R103 ;  /* 0x00000067000e7308 */ /* 0x0002a20000000800 */
[----:B----4-:R-:W-:Y:S01]  /*4a70*/  FADD.FTZ R6, R12, R11 ;  /* 0x0000000b0c067221 */ /* 0x010fe20000010000 */
[----:B------:R-:W-:Y:S01]  /*4a80*/  IMAD.HI R22, R22, 0x66666667, RZ ;  /* 0x6666666716167827 */ /* 0x000fe200078e02ff */
[----:B------:R-:W-:-:S02]  /*4a90*/  CS2R R104, SRZ ;  /* 0x0000000000687805 */ /* 0x000fc4000001ff00 */
[----:B------:R-:W-:-:S03]  /*4aa0*/  CS2R R106, SRZ ;  /* 0x00000000006a7805 */ /* 0x000fc6000001ff00 */
[----:B------:R-:W-:Y:S01]  /*4ab0*/  MUFU.EX2 R54, R54 ;  /* 0x0000003600367308 */ /* 0x000fe20000000800 */
[----:B0-----:R-:W-:Y:S01]  /*4ac0*/  FADD.FTZ R11, R153, R6 ;  /* 0x00000006990b7221 */ /* 0x001fe20000010000 */
[----:B-1----:R-:W-:-:S06]  /*4ad0*/  CS2R R102, SRZ ;  /* 0x0000000000667805 */ /* 0x002fcc000001ff00 */
[----:B------:R0:W1:Y:S01]  /*4ae0*/  MUFU.EX2 R55, R99 ;  /* 0x0000006300377308 */ /* 0x0000620000000800 */
[C---:B--2---:R-:W-:Y:S01]  /*4af0*/  F2FP.SATFINITE.E4M3.F32.PACK_AB_MERGE_C R153, R14.reuse, R153, RZ ;  /* 0x000000990e99723e */ /* 0x044fe200048070ff */
[----:B------:R-:W-:-:S03]  /*4b00*/  FADD.FTZ R14, R14, R11 ;  /* 0x0000000b0e0e7221 */ /* 0x000fc60000010000 */
[----:B------:R-:W-:-:S03]  /*4b10*/  F2FP.SATFINITE.E4M3.F32.PACK_AB_MERGE_C R200, R12, R151, R153 ;  /* 0x000000970cc8723e */ /* 0x000fc60004807099 */
[----:B------:R-:W2:Y:S01]  /*4b20*/  MUFU.EX2 R52, R52 ;  /* 0x0000003400347308 */ /* 0x000ea20000000800 */
[----:B0-----:R-:W-:-:S07]  /*4b30*/  CS2R R98, SRZ ;  /* 0x0000000000627805 */ /* 0x001fce000001ff00 */
[----:B------:R0:W3:Y:S01]  /*4b40*/  MUFU.EX2 R53, R95 ;  /* 0x0000005f00357308 */ /* 0x0000e20000000800 */
[----:B-1----:R-:W-:-:S07]  /*4b50*/  F2FP.SATFINITE.E4M3.F32.PACK_AB_MERGE_C R11, R55, R54, RZ ;  /* 0x00000036370b723e */ /* 0x002fce00048070ff */
[----:B------:R-:W1:Y:S01]  /*4b60*/  MUFU.EX2 R155, R155 ;  /* 0x0000009b009b7308 */ /* 0x000e620000000800 */
[----:B--2---:R-:W-:Y:S01]  /*4b70*/  FADD.FTZ R6, R52, R51 ;  /* 0x0000003334067221 */ /* 0x004fe20000010000 */
[----:B------:R-:W-:Y:S02]  /*4b80*/  CS2R R50, SRZ ;  /* 0x0000000000327805 */ /* 0x000fe4000001ff00 */
[----:B0-----:R-:W-:-:S04]  /*4b90*/  CS2R R94, SRZ ;  /* 0x00000000005e7805 */ /* 0x001fc8000001ff00 */
[----:B------:R0:W2:Y:S01]  /*4ba0*/  MUFU.EX2 R20, R83 ;  /* 0x0000005300147308 */ /* 0x0000a20000000800 */
[C---:B---3--:R-:W-:Y:S01]  /*4bb0*/  F2FP.SATFINITE.E4M3.F32.PACK_AB_MERGE_C R203, R53.reuse, R52, R11 ;  /* 0x0000003435cb723e */ /* 0x048fe2000480700b */
[----:B------:R-:W-:Y:S01]  /*4bc0*/  FADD.FTZ R53, R53, R6 ;  /* 0x0000000635357221 */ /* 0x000fe20000010000 */
[----:B------:R-:W-:-:S03]  /*4bd0*/  SHF.R.U32.HI R11, RZ, 0x1f, R22 ;  /* 0x0000001fff0b7819 */ /* 0x000fc60000011616 */
[----:B------:R-:W-:Y:S01]  /*4be0*/  FADD.FTZ R54, R54, R53 ;  /* 0x0000003536367221 */ /* 0x000fe20000010000 */
[----:B------:R-:W-:Y:S01]  /*4bf0*/  LEA.HI.SX32 R11, R22, R11, 0x1a ;  /* 0x0000000b160b7211 */ /* 0x000fe200078fd2ff */
[----:B------:R-:W-:Y:S01]  /*4c00*/  MUFU.EX2 R157, R157 ;  /* 0x0000009d009d7308 */ /* 0x000fe20000000800 */
[----:B-1----:R-:W-:Y:S01]  /*4c10*/  FADD.FTZ R7, R155, R14 ;  /* 0x0000000e9b077221 */ /* 0x002fe20000010000 */
[----:B------:R-:W-:Y:S02]  /*4c20*/  CS2R R52, SRZ ;  /* 0x0000000000347805 */ /* 0x000fe4000001ff00 */
[----:B------:R-:W-:Y:S02]  /*4c30*/  VIMNMX R14, R18, R11, !PT ;  /* 0x0000000b120e7248 */ /* 0x000fe40007fe0100 */
[----:B0-----:R-:W-:Y:S02]  /*4c40*/  CS2R R82, SRZ ;  /* 0x0000000000527805 */ /* 0x001fe4000001ff00 */
[----:B------:R-:W-:Y:S01]  /*4c50*/  ISETP.GE.AND P3, PT, R13, R14, PT ;  /* 0x0000000e0d00720c */ /* 0x000fe20003f66270 */
[----:B------:R-:W0:Y:S01]  /*4c60*/  MUFU.EX2 R60, R60 ;  /* 0x0000003c003c7308 */ /* 0x000e220000000800 */
[----:B--2---:R-:W-:Y:S01]  /*4c70*/  FADD.FTZ R6, R20, R7 ;  /* 0x0000000714067221 */ /* 0x004fe20000010000 */
[----:B0-----:R-:W-:-:S03]  /*4c80*/  F2FP.SATFINITE.E4M3.F32.PACK_AB_MERGE_C R7, R60, R157, RZ ;  /* 0x0000009d3c07723e */ /* 0x001fc600048070ff */
[----:B------:R-:W-:Y:S01]  /*4c90*/  FADD.FTZ R157, R157, R6 ;  /* 0x000000069d9d7221 */ /* 0x000fe20000010000 */
[----:B------:R-:W-:Y:S01]  /*4ca0*/  IMAD.MOV.U32 R6, RZ, RZ, RZ ;  /* 0x000000ffff067224 */ /* 0x000fe200078e00ff */
[----:B------:R-:W-:Y:S01]  /*4cb0*/  F2FP.SATFINITE.E4M3.F32.PACK_AB_MERGE_C R202, R20, R155, R7 ;  /* 0x0000009b14ca723e */ /* 0x000fe20004807007 */
[----:B------:R-:W-:Y:S01]  /*4cc0*/  FADD.FTZ R7, R55, R54 ;  /* 0x0000003637077221 */ /* 0x000fe20000010000 */
[----:B------:R-:W-:Y:S01]  /*4cd0*/  FADD.FTZ R8, R60, R157 ;  /* 0x0000009d3c087221 */ /* 0x000fe20000010000 */
        /* <DEDUP_REMOVED lines=55> */
[----:B------:R-:W-:Y:S01]  /*5050*/  ULDC UR43, c[0x0][0x288] ;  /* 0x0000a200002b7ab9 */ /* 0x000fe20000000800 */
[----:B------:R-:W-:-:S05]  /*5060*/  ULDC UR53, c[0x0][0x2f0] ;  /* 0x0000bc0000357ab9 */ /* 0x000fca0000000800 */
.L_x_5045:
[----:B------:R-:W-:Y:S01]  /*5070*/  ISETP.NE.AND P4, PT, RZ, UR41, PT ;  /* 0x00000029ff007c0c */ /* 0x000fe2000bf85270 */
[----:B------:R-:W-:-:S04]  /*5080*/  UISETP.NE.AND UP0, UPT, UR55, 0x1, UPT ;  /* 0x000000013700788c */ /* 0x000fc8000bf05270 */
[----:B------:R-:W-:-:S06]  /*5090*/  USEL UR6, URZ, 0x1, UP0 ;  /* 0x000000013f067887 */ /* 0x000fcc0008000000 */
[----:B------:R-:W-:Y:S02]  /*50a0*/  LOP3.LUT R6, R15, UR6, RZ, 0x3c, !PT ;  /* 0x000000060f067c12 */ /* 0x000fe4000f8e3cff */
[----:B------:R-:W-:Y:S05]  /*50b0*/  @P4 BRA `(.L_x_5036) ;  /* 0x0000000000344947 */ /* 0x000fea0003800000 */
[----:B------:R-:W-:Y:S05]  /*50c0*/  @!P1 BRA `(.L_x_5037) ;  /* 0x0000000000049947 */ /* 0x000fea0003800000 */
[----:B------:R-:W-:Y:S01]  /*50d0*/  BPT.TRAP 0x1 ;  /* 0x000000040000795c */ /* 0x000fe20000300000 */
.L_x_5037:
        /* <DEDUP_REMOVED lines=8> */
.L_x_5038:
[----:B-1----:R-:W-:Y:S05]  /*5160*/  @P3 BRA `(.L_x_5036) ;  /* 0x0000000000083947 */ /* 0x002fea0003800000 */
[----:B------:R-:W1:Y:S02]  /*5170*/  SYNCS.PHASECHK.TRANS64.TRYWAIT P3, [UR6+0x33430], R0 ;  /* 0x03343000ff0075a7 */ /* 0x000e640008060146 */
[----:B-1----:R-:W-:Y:S05]  /*5180*/  @!P3 BRA `(.L_x_5039) ;  /* 0x000000e800b0b947 */ /* 0x002fea0003800000 */
.L_x_5036:
        /* <DEDUP_REMOVED lines=35> */
[----:B------:R-:W-:Y:S02]  /*53c0*/  UIADD3 UR11, UR56, 0x182, URZ ;  /* 0x00000182380b7890 */ /* 0x000fe4000fffe03f */
        /* <DEDUP_REMOVED lines=158> */
.L_x_5041:
[----:B------:R-:W-:Y:S01]  /*5db0*/  ULEA UR6, UR55, UR40, 0x3 ;  /* 0x0000002837067291 */ /* 0x000fe2000f8e183f */
[----:B------:R-:W-:-:S08]  /*5dc0*/  SHF.L.U32 R0, R15, 0x1f, RZ ;  /* 0x0000001f0f007819 */ /* 0x000fd000000006ff */
[----:B------:R0:W1:Y:S01]  /*5dd0*/  SYNCS.PHASECHK.TRANS64.TRYWAIT P3, [UR6+0x33450], R0 ;  /* 0x03345000ff0075a7 */ /* 0x0000620008060146 */
[----:B------:R-:W-:Y:S05]  /*5de0*/  @!P1 BRA `(.L_x_5042) ;  /* 0x0000000000049947 */ /* 0x000fea0003800000 */
[----:B------:R-:W-:Y:S01]  /*5df0*/  BPT.TRAP 0x1 ;  /* 0x000000040000795c */ /* 0x000fe20000300000 */
.L_x_5042:
[----:B-1----:R-:W-:Y:S05]  /*5e00*/  @P3 BRA `(.L_x_5040) ;  /* 0x0000000000083947 */ /* 0x002fea0003800000 */
[----:B------:R-:W1:Y:S02]  /*5e10*/  SYNCS.PHASECHK.TRANS64.TRYWAIT P3, [UR6+0x33450], R0 ;  /* 0x03345000ff0075a7 */ /* 0x000e640008060146 */
[----:B-1----:R-:W-:Y:S05]  /*5e20*/  @!P3 BRA `(.L_x_5043) ;  /* 0x000000dc00a0b947 */ /* 0x002fea0003800000 */
.L_x_5040:
[----:B------:R-:W-:Y:S01]  /*5e30*/  UIADD3 UR6, UR40, 0x200, URZ ;  /* 0x0000020028067890 */ /* 0x000fe2000fffe03f */
[----:B------:R-:W-:Y:S01]  /*5e40*/  WARPGROUP.ARRIVE ;  /* 0x00000000000079c5 */ /* 0x000fe20000000000 */
[----:B------:R-:W-:Y:S01]  /*5e50*/  UMOV UR7, 0xc0000010 ;  /* 0xc000001000077882 */ /* 0x000fe20000000000 */
[----:B01----:R-:W0:Y:S01]  /*5e60*/  @P2 LDC R0, c[0x0][0x44c] ;  /* 0x00011300ff002b82 */ /* 0x003e220000000800 */
[----:B------:R-:W-:Y:S01]  /*5e70*/  USHF.R.U32.HI UR6, URZ, 0x4, UR6 ;  /* 0x000000043f067899 */ /* 0x000fe20008011606 */
[----:B------:R-:W-:Y:S01]  /*5e80*/  IMAD.MOV.U32 R22, RZ, RZ, -0xa0 ;  /* 0xffffff60ff167424 */ /* 0x000fe200078e00ff */
[----:B------:R-:W-:Y:S02]  /*5e90*/  UMOV UR11, 0xc0000010 ;  /* 0xc0000010000b7882 */ /* 0x000fe40000000000 */
[----:B------:R-:W-:-:S03]  /*5ea0*/  ULOP3.LUT UR6, UR6, 0x3fff, URZ, 0xc0, !UPT ;  /* 0x00003fff06067892 */ /* 0x000fc6000f8ec03f */
[----:B------:R-:W1:Y:S01]  /*5eb0*/  @P2 LDC R20, c[0x0][0x450] ;  /* 0x00011400ff142b82 */ /* 0x000e620000000800 */
[----:B------:R-:W-:-:S04]  /*5ec0*/  ULOP3.LUT UR6, UR6, 0x10000, URZ, 0xfc, !UPT ;  /* 0x0001000006067892 */ /* 0x000fc8000f8efc3f */
[----:B------:R-:W-:-:S04]  /*5ed0*/  UIMAD UR6, UR55, 0x780, UR6 ;  /* 0x00000780370678a4 */ /* 0x000fc8000f8e0206 */
[----:B------:R-:W-:-:S05]  /*5ee0*/  UIADD3 UR10, UR6, 0x180, URZ ;  /* 0x00000180060a7890 */ /* 0x000fca000fffe03f */
[----:B------:R-:W-:Y:S01]  /*5ef0*/  QGMMA.64x192x32.F32.E4M3.E4M3 R24, R216, gdesc[UR4], R24, gsb0 ;  /* 0x02e00004d8187df3 */ /* 0x000fe20008000818 */
[----:B------:R-:W-:Y:S01]  /*5f00*/  UMOV UR7, 0xc0000010 ;  /* 0xc000001000077882 */ /* 0x000fe20000000000 */
[----:B0-----:R-:W-:-:S04]  /*5f10*/  @P2 IMAD.HI.U32 R3, R9, R0, RZ ;  /* 0x0000000009032227 */ /* 0x001fc800078e00ff */
[----:B------:R-:W-:Y:S01]  /*5f20*/  IMAD.MOV.U32 R0, RZ, RZ, R9 ;  /* 0x000000ffff007224 */ /* 0x000fe200078e0009 */
[----:B-1----:R-:W-:Y:S01]  /*5f30*/  @P2 SHF.R.U32.HI R0, RZ, R20, R3 ;  /* 0x00000014ff002219 */ /* 0x002fe20000011603 */
[----:B------:R-:W-:-:S04]  /*5f40*/  IMAD R3, R13, R22, 0x1 ;  /* 0x000000010d037424 */ /* 0x000fc800078e0216 */
[----:B------:R-:W0:Y:S01]  /*5f50*/  SHFL.IDX PT, R20, R0, RZ, 0x1c1f ;  /* 0x001c1fff00147589 */ /* 0x000e2200000e0000 */
[----:B------:R-:W-:-:S03]  /*5f60*/  IMAD R3, R10, -0x2, R3 ;  /* 0xfffffffe0a037824 */ /* 0x000fc600078e0203 */
[----:B------:R-:W1:Y:S01]  /*5f70*/  SHFL.IDX PT, R0, R0, 0x1, 0x1c1f ;  /* 0x003c1f0000007f89 */ /* 0x000e6200000e0000 */
[----:B------:R-:W-:-:S05]  /*5f80*/  IMAD R15, R16, UR53, R3 ;  /* 0x00000035100f7c24 */ /* 0x000fca000f8e0203 */
[----:B0-----:R-:W-:-:S04]  /*5f90*/  IADD3 R3, R20, -UR43, R15 ;  /* 0x8000002b14037c10 */ /* 0x001fc8000fffe00f */
[C---:B------:R-:W-:Y:S02]  /*5fa0*/  ISETP.GT.AND P3, PT, R3.reuse, RZ, PT ;  /* 0x000000ff0300720c */ /* 0x040fe40003f64270 */
[C---:B------:R-:W-:Y:S02]  /*5fb0*/  ISETP.GT.AND P4, PT, R3.reuse, 0x1, PT ;  /* 0x000000010300780c */ /* 0x040fe40003f84270 */
        /* <DEDUP_REMOVED lines=11> */
[----:B------:R-:W-:Y:S02]  /*6070*/  FMNMX.FTZ R20, R189, R20, !PT ;  /* 0x00000014bd147209 */ /* 0x000fe40007810000 */
[----:B------:R-:W-:Y:S02]  /*6080*/  FSEL R193, R193, -INF , P4 ;  /* 0xff800000c1c17808 */ /* 0x000fe40002000000 */
[----:B------:R-:W-:Y:S02]  /*6090*/  ISETP.GT.AND P4, PT, R3, 0x19, PT ;  /* 0x000000190300780c */ /* 0x000fe40003f84270 */
[----:B-1----:R-:W-:Y:S02]  /*60a0*/  IADD3 R15, R0, -UR43, R15 ;  /* 0x8000002b000f7c10 */ /* 0x002fe4000fffe00f */
[----:B------:R-:W-:-:S02]  /*60b0*/  FSEL R197, R197, -INF , P4 ;  /* 0xff800000c5c57808 */ /* 0x000fc40002000000 */
[----:B------:R-:W-:Y:S02]  /*60c0*/  ISETP.GT.AND P4, PT, R3, 0x21, PT ;  /* 0x000000210300780c */ /* 0x000fe40003f84270 */
[----:B------:R-:W-:Y:S02]  /*60d0*/  ISETP.GT.AND P5, PT, R15, 0x1, PT ;  /* 0x000000010f00780c */ /* 0x000fe40003fa4270 */
[----:B------:R-:W-:Y:S02]  /*60e0*/  FSEL R169, R169, -INF , P4 ;  /* 0xff800000a9a97808 */ /* 0x000fe40002000000 */
[----:B------:R-:W-:Y:S02]  /*60f0*/  ISETP.GT.AND P4, PT, R3, 0x29, PT ;  /* 0x000000290300780c */ /* 0x000fe40003f84270 */
[----:B------:R-:W-:Y:S02]  /*6100*/  FSEL R187, R187, -INF , P5 ;  /* 0xff800000bbbb7808 */ /* 0x000fe40002800000 */
        /* <DEDUP_REMOVED lines=47> */
[----:B------:R-:W-:Y:S02]  /*6400*/  FMNMX.FTZ R0, R186, R11, !PT ;  /* 0x0000000bba007209 */ /* 0x000fe40007810000 */
[----:B------:R-:W-:-:S02]  /*6410*/  FSEL R155, R155, -INF , P5 ;  /* 0xff8000009b9b7808 */ /* 0x000fc40002800000 */
[----:B------:R-:W-:Y:S02]  /*6420*/  FMNMX.FTZ R0, R187, R0, !PT ;  /* 0x00000000bb007209 */ /* 0x000fe40007810000 */
[----:B------:R-:W-:Y:S01]  /*6430*/  ISETP.GT.AND P5, PT, R15, 0x49, PT ;  /* 0x000000490f00780c */ /* 0x000fe20003fa4270 */
[----:B------:R-:W-:Y:S02]  /*6440*/  WARPGROUP.DEPBAR.LE gsb0, 0x0 ;  /* 0x00008000000079c5 */ /* 0x000fe40000010000 */
[----:B------:R-:W-:Y:S01]  /*6450*/  WARPGROUP.ARRIVE ;  /* 0x00000000000079c5 */ /* 0x000fe20000000000 */
[----:B------:R-:W-:Y:S02]  /*6460*/  FSEL R217, R192, -INF , P3 ;  /* 0xff800000c0d97808 */ /* 0x000fe40001800000 */
[----:B------:R-:W-:Y:S02]  /*6470*/  ISETP.GT.AND P3, PT, R3, 0x18, PT ;  /* 0x000000180300780c */ /* 0x000fe40003f64270 */
[----:B------:R-:W-:Y:S01]  /*6480*/  FMNMX.FTZ R20, R217, R20, !PT ;  /* 0x00000014d9147209 */ /* 0x000fe20007810000 */
[----:B------:R-:W-:Y:S01]  /*6490*/  QGMMA.64x192x32.F32.E4M3.E4M3 R24, R212, gdesc[UR8], R24, gsb0 ;  /* 0x02e00008d4187df3 */ /* 0x000fe20008000818 */
[----:B------:R-:W-:Y:S01]  /*64a0*/  FSEL R219, R196, -INF , P3 ;  /* 0xff800000c4db7808 */ /* 0x000fe20001800000 */
[----:B------:R-:W-:Y:S01]  /*64b0*/  UIADD3 UR10, UR6, 0x300, URZ ;  /* 0x00000300060a7890 */ /* 0x000fe2000fffe03f */
[----:B------:R-:W-:Y:S01]  /*64c0*/  FMNMX.FTZ R20, R193, R20, !PT ;  /* 0x00000014c1147209 */ /* 0x000fe20007810000 */
[----:B------:R-:W-:Y:S01]  /*64d0*/  UMOV UR11, 0xc0000010 ;  /* 0xc0000010000b7882 */ /* 0x000fe20000000000 */
[----:B------:R-:W-:Y:S01]  /*64e0*/  ISETP.GT.AND P3, PT, R3, 0x20, PT ;  /* 0x000000200300780c */ /* 0x000fe20003f64270 */
[----:B------:R-:W-:Y:S01]  /*64f0*/  IMAD.U32 R196, RZ, RZ, UR54 ;  /* 0x00000036ffc47e24 */ /* 0x000fe2000f8e00ff */
[----:B------:R-:W-:-:S02]  /*6500*/  FMNMX.FTZ R20, R219, R20, !PT ;  /* 0x00000014db147209 */ /* 0x000fc40007810000 */
[----:B------:R-:W-:Y:S02]  /*6510*/  FSEL R221, R168, -INF , P3 ;  /* 0xff800000a8dd7808 */ /* 0x000fe40001800000 */
[----:B------:R-:W-:Y:S02]  /*6520*/  FMNMX.FTZ R20, R197, R20, !PT ;  /* 0x00000014c5147209 */ /* 0x000fe40007810000 */
[----:B------:R-:W-:Y:S02]  /*6530*/  ISETP.GT.AND P3, PT, R3, 0x28, PT ;  /* 0x000000280300780c */ /* 0x000fe40003f64270 */
[----:B------:R-:W-:Y:S02]  /*6540*/  FMNMX.FTZ R20, R221, R20, !PT ;  /* 0x00000014dd147209 */ /* 0x000fe40007810000 */
[----:B------:R-:W-:Y:S02]  /*6550*/  FSEL R223, R172, -INF , P3 ;  /* 0xff800000acdf7808 */ /* 0x000fe40001800000 */
[----:B------:R-:W-:-:S02]  /*6560*/  FMNMX.FTZ R20, R169, R20, !PT ;  /* 0x00000014a9147209 */ /* 0x000fc40007810000 */
[----:B------:R-:W-:Y:S02]  /*6570*/  ISETP.GT.AND P3, PT, R3, 0x30, PT ;  /* 0x000000300300780c */ /* 0x000fe40003f64270 */
[----:B------:R-:W-:Y:S02]  /*6580*/  FMNMX.FTZ R20, R223, R20, !PT ;  /* 0x00000014df147209 */ /* 0x000fe40007810000 */
[----:B------:R-:W-:Y:S02]  /*6590*/  FSEL R225, R176, -INF , P3 ;  /* 0xff800000b0e17808 */ /* 0x000fe40001800000 */
[----:B------:R-:W-:Y:S02]  /*65a0*/  FMNMX.FTZ R20, R173, R20, !PT ;  /* 0x00000014ad147209 */ /* 0x000fe40007810000 */
[----:B------:R-:W-:Y:S02]  /*65b0*/  ISETP.GT.AND P3, PT, R3, 0x38, PT ;  /* 0x000000380300780c */ /* 0x000fe40003f64270 */
        /* <DEDUP_REMOVED lines=41> */
[----:B------:R-:W-:Y:S02]  /*6850*/  @!P0 LEA R196, R196, UR40, 0x3 ;  /* 0x00000028c4c48c11 */ /* 0x000fe4000f8e18ff */
[----:B------:R-:W-:Y:S01]  /*6860*/  FMNMX.FTZ R20, R121, R20, !PT ;  /* 0x0000001479147209 */ /* 0x000fe20007810000 */
[----:B------:R-:W-:-:S02]  /*6870*/  WARPGROUP.DEPBAR.LE gsb0, 0x0 ;  /* 0x00008000000079c5 */ /* 0x000fc40000010000 */
        /* <DEDUP_REMOVED lines=10> */
[----:B------:R-:W-:Y:S01]  /*6920*/  UIADD3 UR6, UR6, 0x600, URZ ;  /* 0x0000060006067890 */ /* 0x000fe2000fffe03f */
[----:B------:R-:W-:-:S02]  /*6930*/  FMNMX.FTZ R20, R215, R20, !PT ;  /* 0x00000014d7147209 */ /* 0x000fc40007810000 */
[----:B------:R-:W-:Y:S02]  /*6940*/  FSEL R132, R132, -INF , P3 ;  /* 0xff80000084847808 */ /* 0x000fe40001800000 */
[----:B------:R-:W-:-:S04]  /*6950*/  FMNMX.FTZ R3, R129, R20, !PT ;  /* 0x0000001481037209 */ /* 0x000fc80007810000 */
[----:B------:R-:W-:-:S04]  /*6960*/  FMNMX.FTZ R20, R132, R3, !PT ;  /* 0x0000000384147209 */ /* 0x000fc80007810000 */
[----:B------:R-:W-:-:S05]  /*6970*/  FMNMX.FTZ R22, R133, R20, !PT ;  /* 0x0000001485167209 */ /* 0x000fca0007810000 */
[----:B------:R-:W0:Y:S02]  /*6980*/  SHFL.BFLY PT, R3, R22, 0x2, 0x1f ;  /* 0x0c401f0016037f89 */ /* 0x000e2400000e0000 */
[----:B0-----:R-:W-:-:S05]  /*6990*/  FMNMX.FTZ R124, R22, R3, !PT ;  /* 0x00000003167c7209 */ /* 0x001fca0007810000 */
[----:B------:R-:W0:Y:S02]  /*69a0*/  SHFL.BFLY PT, R3, R124, 0x1, 0x1f ;  /* 0x0c201f007c037f89 */ /* 0x000e2400000e0000 */
[----:B0-----:R-:W-:-:S04]  /*69b0*/  FMNMX.FTZ R3, R124, R3, !PT ;  /* 0x000000037c037209 */ /* 0x001fc80007810000 */
[----:B------:R-:W-:Y:S01]  /*69c0*/  FSETP.NEU.FTZ.AND P3, PT, R3, -INF , PT ;  /* 0xff8000000300780b */ /* 0x000fe20003f7d000 */
[----:B------:R-:W-:-:S05]  /*69d0*/  FFMA.FTZ R20, R2, R3, -8 ;  /* 0xc100000002147423 */ /* 0x000fca0000010003 */
[----:B------:R-:W-:-:S05]  /*69e0*/  FSEL R20, R20, RZ, P3 ;  /* 0x000000ff14147208 */ /* 0x000fca0001800000 */
[C-C-:B------:R-:W-:Y:S01]  /*69f0*/  FFMA.FTZ R124, R2.reuse, R189, -R20.reuse ;  /* 0x000000bd027c7223 */ /* 0x140fe20000010814 */
[----:B------:R-:W-:-:S01]  /*6a00*/  FFMA.FTZ R185, R2, R185, -R20 ;  /* 0x000000b902b97223 */ /* 0x000fc20000010814 */
[----:B------:R-:W-:Y:S01]  /*6a10*/  FSEL R189, R190, -INF , P4 ;  /* 0xff800000bebd7808 */ /* 0x000fe20002000000 */
[----:B------:R-:W-:-:S01]  /*6a20*/  FFMA.FTZ R193, R2, R193, -R20 ;  /* 0x000000c102c17223 */ /* 0x000fc20000010814 */
[----:B------:R-:W-:Y:S01]  /*6a30*/  ISETP.GT.AND P4, PT, R15, 0x10, PT ;  /* 0x000000100f00780c */ /* 0x000fe20003f84270 */
[----:B------:R-:W-:Y:S01]  /*6a40*/  MUFU.EX2 R22, R185 ;  /* 0x000000b900167308 */ /* 0x000fe20000000800 */
[----:B------:R-:W-:Y:S01]  /*6a50*/  FMNMX.FTZ R0, R189, R0, !PT ;  /* 0x00000000bd007209 */ /* 0x000fe20007810000 */
[C-C-:B------:R-:W-:Y:S01]  /*6a60*/  FFMA.FTZ R128, R2.reuse, R217, -R20.reuse ;  /* 0x000000d902807223 */ /* 0x140fe20000010814 */
[----:B------:R-:W-:-:S01]  /*6a70*/  FFMA.FTZ R136, R2, R219, -R20 ;  /* 0x000000db02887223 */ /* 0x000fc20000010814 */
[C-C-:B------:R-:W-:Y:S01]  /*6a80*/  FFMA.FTZ R152, R2.reuse, R221, -R20.reuse ;  /* 0x000000dd02987223 */ /* 0x140fe20000010814 */
[----:B------:R-:W-:Y:S01]  /*6a90*/  FMNMX.FTZ R0, R191, R0, !PT ;  /* 0x00000000bf007209 */ /* 0x000fe20007810000 */
[C-C-:B------:R-:W-:Y:S01]  /*6aa0*/  FFMA.FTZ R156, R2.reuse, R223, -R20.reuse ;  /* 0x000000df029c7223 */ /* 0x140fe20000010814 */
[----:B------:R-:W-:-:S01]  /*6ab0*/  FFMA.FTZ R160, R2, R225, -R20 ;  /* 0x000000e102a07223 */ /* 0x000fc20000010814 */
[----:B------:R0:W-:Y:S01]  /*6ac0*/  MUFU.EX2 R185, R193 ;  /* 0x000000c100b97308 */ /* 0x0001e20000000800 */
[----:B------:R-:W-:-:S01]  /*6ad0*/  FFMA.FTZ R164, R2, R181, -R20 ;  /* 0x000000b502a47223 */ /* 0x000fc20000010814 */
[----:B------:R-:W-:Y:S01]  /*6ae0*/  FSEL R181, R159, -INF , P5 ;  /* 0xff8000009fb57808 */ /* 0x000fe20002800000 */
[----:B------:R-:W-:-:S01]  /*6af0*/  FFMA.FTZ R21, R2, R21, -R20 ;  /* 0x0000001502157223 */ /* 0x000fc20000010814 */
[----:B------:R-:W-:Y:S01]  /*6b00*/  ISETP.GT.AND P5, PT, R15, 0x51, PT ;  /* 0x000000510f00780c */ /* 0x000fe20003fa4270 */
[----:B------:R-:W-:-:S01]  /*6b10*/  FFMA.FTZ R23, R2, R23, -R20 ;  /* 0x0000001702177223 */ /* 0x000fc20000010814 */
[C-C-:B------:R-:W-:Y:S01]  /*6b20*/  FFMA.FTZ R169, R2.reuse, R169, -R20.reuse ;  /* 0x000000a902a97223 */ /* 0x140fe20000010814 */
[----:B------:R-:W-:-:S01]  /*6b30*/  FFMA.FTZ R173, R2, R173, -R20 ;  /* 0x000000ad02ad7223 */ /* 0x000fc20000010814 */
[----:B------:R-:W-:Y:S01]  /*6b40*/  FSEL R163, R163, -INF , P5 ;  /* 0xff800000a3a37808 */ /* 0x000fe20002800000 */
[----:B0-----:R-:W-:-:S01]  /*6b50*/  FFMA.FTZ R193, R2, R197, -R20 ;  /* 0x000000c502c17223 */ /* 0x001fc20000010814 */
[----:B------:R-:W-:Y:S01]  /*6b60*/  FSEL R197, R194, -INF , P4 ;  /* 0xff800000c2c57808 */ /* 0x000fe20002000000 */
[----:B------:R0:W-:Y:S01]  /*6b70*/  MUFU.EX2 R159, R164 ;  /* 0x000000a4009f7308 */ /* 0x0001e20000000800 */
[----:B------:R-:W-:Y:S01]  /*6b80*/  ISETP.GT.AND P4, PT, R15, 0x18, PT ;  /* 0x000000180f00780c */ /* 0x000fe20003f84270 */
[C-C-:B------:R-:W-:Y:S01]  /*6b90*/  FFMA.FTZ R177, R2.reuse, R177, -R20.reuse ;  /* 0x000000b102b17223 */ /* 0x140fe20000010814 */
[----:B------:R-:W-:Y:S01]  /*6ba0*/  FMNMX.FTZ R0, R197, R0, !PT ;  /* 0x00000000c5007209 */ /* 0x000fe20007810000 */
[C-C-:B------:R-:W-:Y:S01]  /*6bb0*/  FFMA.FTZ R153, R2.reuse, R153, -R20.reuse ;  /* 0x0000009902997223 */ /* 0x140fe20000010814 */
[----:B------:R-:W-:Y:S01]  /*6bc0*/  ISETP.GT.AND P5, PT, R15, 0x59, PT ;  /* 0x000000590f00780c */ /* 0x000fe20003fa4270 */
[C-C-:B------:R-:W-:Y:S01]  /*6bd0*/  FFMA.FTZ R141, R2.reuse, R141, -R20.reuse ;  /* 0x0000008d028d7223 */ /* 0x140fe20000010814 */
[----:B------:R-:W-:Y:S01]  /*6be0*/  FMNMX.FTZ R0, R195, R0, !PT ;  /* 0x00000000c3007209 */ /* 0x000fe20007810000 */
[C-C-:B------:R-:W-:Y:S01]  /*6bf0*/  FFMA.FTZ R145, R2.reuse, R145, -R20.reuse ;  /* 0x0000009102917223 */ /* 0x140fe20000010814 */
[----:B------:R-:W-:Y:S01]  /*6c00*/  FSEL R167, R167, -INF , P5 ;  /* 0xff800000a7a77808 */ /* 0x000fe20002800000 */
[C-C-:B0-----:R-:W-:Y:S01]  /*6c10*/  FFMA.FTZ R164, R2.reuse, R231, -R20.reuse ;  /* 0x000000e702a47223 */ /* 0x141fe20000010814 */
[----:B------:R-:W-:Y:S01]  /*6c20*/  ISETP.GT.AND P5, PT, R15, 0x61, PT ;  /* 0x000000610f00780c */ /* 0x000fe20003fa4270 */
[C-C-:B------:R-:W-:Y:S01]  /*6c30*/  FFMA.FTZ R149, R2.reuse, R149, -R20.reuse ;  /* 0x0000009502957223 */ /* 0x140fe20000010814 */
[----:B------:R-:W-:-:S01]  /*6c40*/  FFMA.FTZ R120, R2, R120, -R20 ;  /* 0x0000007802787223 */ /* 0x000fc20000010814 */
[C-C-:B------:R-:W-:Y:S01]  /*6c50*/  FFMA.FTZ R121, R2.reuse, R121, -R20.reuse ;  /* 0x0000007902797223 */ /* 0x140fe20000010814 */
[----:B------:R-:W-:Y:S01]  /*6c60*/  FSEL R231, R139, -INF , P5 ;  /* 0xff8000008be77808 */ /* 0x000fe20002800000 */
[C-C-:B------:R-:W-:Y:S01]  /*6c70*/  FFMA.FTZ R125, R2.reuse, R125, -R20.reuse ;  /* 0x0000007d027d7223 */ /* 0x140fe20000010814 */
[----:B------:R-:W-:Y:S01]  /*6c80*/  ISETP.GT.AND P5, PT, R15, 0x69, PT ;  /* 0x000000690f00780c */ /* 0x000fe20003fa4270 */
[----:B------:R0:W-:Y:S01]  /*6c90*/  MUFU.EX2 R139, R164 ;  /* 0x000000a4008b7308 */ /* 0x0001e20000000800 */
[----:B------:R-:W-:-:S01]  /*6ca0*/  FFMA.FTZ R129, R2, R129, -R20 ;  /* 0x0000008102817223 */ /* 0x000fc20000010814 */
[C-C-:B------:R-:W-:Y:S01]  /*6cb0*/  FFMA.FTZ R132, R2.reuse, R132, -R20.reuse ;  /* 0x0000008402847223 */ /* 0x140fe20000010814 */
[----:B------:R-:W-:Y:S01]  /*6cc0*/  FSEL R143, R143, -INF , P5 ;  /* 0xff8000008f8f7808 */ /* 0x000fe20002800000 */
[----:B------:R-:W-:Y:S01]  /*6cd0*/  FFMA.FTZ R133, R2, R133, -R20 ;  /* 0x0000008502857223 */ /* 0x000fe20000010814 */
[----:B------:R-:W-:-:S03]  /*6ce0*/  ISETP.GT.AND P5, PT, R15, 0x71, PT ;  /* 0x000000710f00780c */ /* 0x000fc60003fa4270 */
[----:B------:R-:W-:Y:S01]  /*6cf0*/  MUFU.EX2 R21, R21 ;  /* 0x0000001500157308 */ /* 0x000fe20000000800 */
[----:B------:R-:W-:Y:S01]  /*6d00*/  FSEL R147, R147, -INF , P5 ;  /* 0xff80000093937808 */ /* 0x000fe20002800000 */
[----:B0-----:R-:W-:Y:S01]  /*6d10*/  FFMA.FTZ R164, R2, R235, -R20 ;  /* 0x000000eb02a47223 */ /* 0x001fe20000010814 */
[----:B------:R-:W-:-:S05]  /*6d20*/  ISETP.GT.AND P5, PT, R15, 0x79, PT ;  /* 0x000000790f00780c */ /* 0x000fca0003fa4270 */
        /* <DEDUP_REMOVED lines=9> */
[----:B------:R-:W-:Y:S01]  /*6dc0*/  WARPGROUP.ARRIVE ;  /* 0x00000000000079c5 */ /* 0x000fe20000000000 */
[----:B------:R-:W-:-:S03]  /*6dd0*/  ISETP.GT.AND P4, PT, R15, 0x20, PT ;  /* 0x000000200f00780c */ /* 0x000fc60003f84270 */
[----:B------:R-:W-:Y:S01]  /*6de0*/  MUFU.EX2 R156, R156 ;  /* 0x0000009c009c7308 */ /* 0x000fe20000000800 */
[----:B------:R-:W-:Y:S02]  /*6df0*/  FMNMX.FTZ R0, R209, R0, !PT ;  /* 0x00000000d1007209 */ /* 0x000fe40007810000 */
[----:B------:R-:W-:Y:S01]  /*6e00*/  FSEL R211, R170, -INF , P4 ;  /* 0xff800000aad37808 */ /* 0x000fe20002000000 */
[----:B------:R-:W-:Y:S01]  /*6e10*/  QGMMA.64x192x32.F32.E4M3.E4M3 R24, R204, gdesc[UR8], R24, gsb0 ;  /* 0x02e00008cc187df3 */ /* 0x000fe20008000818 */
[----:B------:R-:W-:Y:S02]  /*6e20*/  FMNMX.FTZ R0, R199, R0, !PT ;  /* 0x00000000c7007209 */ /* 0x000fe40007810000 */
[----:B------:R-:W-:Y:S01]  /*6e30*/  ISETP.GT.AND P4, PT, R15, 0x28, PT ;  /* 0x000000280f00780c */ /* 0x000fe20003f84270 */
[----:B------:R-:W-:Y:S01]  /*6e40*/  MUFU.EX2 R173, R173 ;  /* 0x000000ad00ad7308 */ /* 0x000fe20000000800 */
[----:B------:R-:W-:Y:S02]  /*6e50*/  FMNMX.FTZ R0, R211, R0, !PT ;  /* 0x00000000d3007209 */ /* 0x000fe40007810000 */
[----:B------:R-:W-:-:S02]  /*6e60*/  FSEL R217, R174, -INF , P4 ;  /* 0xff800000aed97808 */ /* 0x000fc40002000000 */
[----:B------:R-:W-:Y:S02]  /*6e70*/  FMNMX.FTZ R0, R171, R0, !PT ;  /* 0x00000000ab007209 */ /* 0x000fe40007810000 */
[----:B------:R-:W-:Y:S01]  /*6e80*/  ISETP.GT.AND P4, PT, R15, 0x30, PT ;  /* 0x000000300f00780c */ /* 0x000fe20003f84270 */
[----:B------:R-:W-:Y:S01]  /*6e90*/  MUFU.EX2 R160, R160 ;  /* 0x000000a000a07308 */ /* 0x000fe20000000800 */
[----:B------:R-:W-:Y:S02]  /*6ea0*/  FMNMX.FTZ R0, R217, R0, !PT ;  /* 0x00000000d9007209 */ /* 0x000fe40007810000 */
[----:B------:R-:W-:Y:S02]  /*6eb0*/  FSEL R219, R178, -INF , P4 ;  /* 0xff800000b2db7808 */ /* 0x000fe40002000000 */
[----:B------:R-:W-:Y:S02]  /*6ec0*/  FMNMX.FTZ R0, R175, R0, !PT ;  /* 0x00000000af007209 */ /* 0x000fe40007810000 */
[----:B------:R-:W-:Y:S01]  /*6ed0*/  ISETP.GT.AND P4, PT, R15, 0x38, PT ;  /* 0x000000380f00780c */ /* 0x000fe20003f84270 */
[----:B------:R-:W-:Y:S01]  /*6ee0*/  MUFU.EX2 R177, R177 ;  /* 0x000000b100b17308 */ /* 0x000fe20000000800 */
[----:B------:R-:W-:-:S02]  /*6ef0*/  FMNMX.FTZ R0, R219, R0, !PT ;  /* 0x00000000db007209 */ /* 0x000fc40007810000 */
[----:B------:R-:W-:Y:S02]  /*6f00*/  FSEL R221, R182, -INF , P4 ;  /* 0xff800000b6dd7808 */ /* 0x000fe40002000000 */
[----:B------:R-:W-:Y:S02]  /*6f10*/  FMNMX.FTZ R0, R179, R0, !PT ;  /* 0x00000000b3007209 */ /* 0x000fe40007810000 */
[----:B------:R-:W-:Y:S01]  /*6f20*/  ISETP.GT.AND P4, PT, R15, 0x40, PT ;  /* 0x000000400f00780c */ /* 0x000fe20003f84270 */
[----:B------:R-:W-:Y:S01]  /*6f30*/  MUFU.EX2 R153, R153 ;  /* 0x0000009900997308 */ /* 0x000fe20000000800 */
[----:B------:R-:W-:Y:S02]  /*6f40*/  FMNMX.FTZ R0, R221, R0, !PT ;  /* 0x00000000dd007209 */ /* 0x000fe40007810000 */
[----:B------:R-:W-:Y:S01]  /*6f50*/  FSEL R223, R154, -INF , P4 ;  /* 0xff8000009adf7808 */ /* 0x000fe20002000000 */
[----:B------:R-:W-:-:S01]  /*6f60*/  FFMA.FTZ R154, R2, R227, -R20 ;  /* 0x000000e3029a7223 */ /* 0x000fc20000010814 */
[----:B------:R-:W-:-:S02]  /*6f70*/  FMNMX.FTZ R0, R183, R0, !PT ;  /* 0x00000000b7007209 */ /* 0x000fc40007810000 */
[----:B------:R-:W-:Y:S01]  /*6f80*/  ISETP.GT.AND P4, PT, R15, 0x48, PT ;  /* 0x000000480f00780c */ /* 0x000fe20003f84270 */
[----:B------:R-:W-:Y:S01]  /*6f90*/  MUFU.EX2 R141, R141 ;  /* 0x0000008d008d7308 */ /* 0x000fe20000000800 */
[----:B------:R-:W-:Y:S02]  /*6fa0*/  FMNMX.FTZ R0, R223, R0, !PT ;  /* 0x00000000df007209 */ /* 0x000fe40007810000 */
[----:B------:R-:W-:Y:S01]  /*6fb0*/  FSEL R225, R158, -INF , P4 ;  /* 0xff8000009ee17808 */ /* 0x000fe20002000000 */
[----:B------:R-:W-:-:S01]  /*6fc0*/  FFMA.FTZ R158, R2, R229, -R20 ;  /* 0x000000e5029e7223 */ /* 0x000fc20000010814 */
[----:B------:R-:W-:Y:S02]  /*6fd0*/  FMNMX.FTZ R0, R155, R0, !PT ;  /* 0x000000009b007209 */ /* 0x000fe40007810000 */
[----:B------:R-:W-:Y:S01]  /*6fe0*/  ISETP.GT.AND P4, PT, R15, 0x50, PT ;  /* 0x000000500f00780c */ /* 0x000fe20003f84270 */
[----:B------:R-:W-:Y:S01]  /*6ff0*/  MUFU.EX2 R154, R154 ;  /* 0x0000009a009a7308 */ /* 0x000fe20000000800 */
[----:B------:R-:W-:-:S02]  /*7000*/  FMNMX.FTZ R0, R225, R0, !PT ;  /* 0x00000000e1007209 */ /* 0x000fc40007810000 */
[----:B------:R-:W-:Y:S01]  /*7010*/  FSEL R227, R162, -INF , P4 ;  /* 0xff800000a2e37808 */ /* 0x000fe20002000000 */
[----:B------:R-:W-:-:S01]  /*7020*/  FFMA.FTZ R162, R2, R157, -R20 ;  /* 0x0000009d02a27223 */ /* 0x000fc20000010814 */
[----:B------:R-:W-:Y:S02]  /*7030*/  FMNMX.FTZ R0, R181, R0, !PT ;  /* 0x00000000b5007209 */ /* 0x000fe40007810000 */
[----:B------:R-:W-:Y:S01]  /*7040*/  ISETP.GT.AND P4, PT, R15, 0x58, PT ;  /* 0x000000580f00780c */ /* 0x000fe20003f84270 */
[----:B------:R-:W-:Y:S01]  /*7050*/  MUFU.EX2 R158, R158 ;  /* 0x0000009e009e7308 */ /* 0x000fe20000000800 */
[----:B------:R-:W-:Y:S02]  /*7060*/  FMNMX.FTZ R0, R227, R0, !PT ;  /* 0x00000000e3007209 */ /* 0x000fe40007810000 */
[----:B------:R-:W-:Y:S02]  /*7070*/  FSEL R229, R166, -INF , P4 ;  /* 0xff800000a6e57808 */ /* 0x000fe40002000000 */
[----:B------:R-:W-:-:S02]  /*7080*/  FMNMX.FTZ R0, R163, R0, !PT ;  /* 0x00000000a3007209 */ /* 0x000fc40007810000 */
        /* <DEDUP_REMOVED lines=22> */
[----:B------:R-:W-:Y:S01]  /*71f0*/  FSEL R161, R151, -INF , P5 ;  /* 0xff80000097a17808 */ /* 0x000fe20002800000 */
[----:B------:R-:W-:Y:S01]  /*7200*/  MUFU.EX2 R146, R146 ;  /* 0x0000009200927308 */ /* 0x000fe20000000800 */
[----:B------:R-:W-:-:S02]  /*7210*/  ISETP.GT.AND P4, PT, R15, 0x80, PT ;  /* 0x000000800f00780c */ /* 0x000fc40003f84270 */
[----:B------:R-:W-:Y:S02]  /*7220*/  FMNMX.FTZ R0, R233, R0, !PT ;  /* 0x00000000e9007209 */ /* 0x000fe40007810000 */
[----:B------:R-:W-:Y:S02]  /*7230*/  ISETP.GT.AND P5, PT, R15, 0x81, PT ;  /* 0x000000810f00780c */ /* 0x000fe40003fa4270 */
[----:B------:R-:W-:Y:S01]  /*7240*/  FSEL R122, R122, -INF , P4 ;  /* 0xff8000007a7a7808 */ /* 0x000fe20002000000 */
[----:B------:R0:W-:Y:S01]  /*7250*/  MUFU.EX2 R151, R150 ;  /* 0x0000009600977308 */ /* 0x0001e20000000800 */
[----:B------:R-:W-:Y:S02]  /*7260*/  FMNMX.FTZ R0, R161, R0, !PT ;  /* 0x00000000a1007209 */ /* 0x000fe40007810000 */
[----:B------:R-:W-:Y:S02]  /*7270*/  ISETP.GT.AND P4, PT, R15, 0x88, PT ;  /* 0x000000880f00780c */ /* 0x000fe40003f84270 */
[----:B------:R-:W-:-:S02]  /*7280*/  FSEL R235, R123, -INF , P5 ;  /* 0xff8000007beb7808 */ /* 0x000fc40002800000 */
[----:B------:R-:W-:Y:S01]  /*7290*/  FMNMX.FTZ R0, R122, R0, !PT ;  /* 0x000000007a007209 */ /* 0x000fe20007810000 */
[----:B------:R1:W-:Y:S01]  /*72a0*/  MUFU.EX2 R123, R164 ;  /* 0x000000a4007b7308 */ /* 0x0003e20000000800 */
[----:B0-----:R-:W-:-:S01]  /*72b0*/  FFMA.FTZ R150, R2, R165, -R20 ;  /* 0x000000a502967223 */ /* 0x001fc20000010814 */
[----:B------:R-:W-:Y:S02]  /*72c0*/  ISETP.GT.AND P5, PT, R15, 0x89, PT ;  /* 0x000000890f00780c */ /* 0x000fe40003fa4270 */
[----:B------:R-:W-:Y:S02]  /*72d0*/  FSEL R126, R126, -INF , P4 ;  /* 0xff8000007e7e7808 */ /* 0x000fe40002000000 */
[----:B------:R-:W-:Y:S02]  /*72e0*/  FMNMX.FTZ R165, R235, R0, !PT ;  /* 0x00000000eba57209 */ /* 0x000fe40007810000 */
[----:B------:R-:W-:Y:S01]  /*72f0*/  ISETP.GT.AND P4, PT, R15, 0x90, PT ;  /* 0x000000900f00780c */ /* 0x000fe20003f84270 */
[----:B-1----:R-:W-:Y:S01]  /*7300*/  FFMA.FTZ R164, R2, R137, -R20 ;  /* 0x0000008902a47223 */ /* 0x002fe20000010814 */
[----:B------:R-:W-:Y:S01]  /*7310*/  FSEL R127, R127, -INF , P5 ;  /* 0xff8000007f7f7808 */ /* 0x000fe20002800000 */
[----:B------:R-:W-:Y:S01]  /*7320*/  MUFU.EX2 R150, R150 ;  /* 0x0000009600967308 */ /* 0x000fe20000000800 */
[----:B------:R-:W-:-:S02]  /*7330*/  FMNMX.FTZ R0, R126, R165, !PT ;  /* 0x000000a57e007209 */ /* 0x000fc40007810000 */
[----:B------:R-:W-:Y:S02]  /*7340*/  ISETP.GT.AND P5, PT, R15, 0x91, PT ;  /* 0x000000910f00780c */ /* 0x000fe40003fa4270 */
[----:B------:R-:W-:Y:S01]  /*7350*/  FSEL R165, R130, -INF , P4 ;  /* 0xff80000082a57808 */ /* 0x000fe20002000000 */
[----:B------:R-:W-:Y:S01]  /*7360*/  FFMA.FTZ R130, R2, R237, -R20 ;  /* 0x000000ed02827223 */ /* 0x000fe20000010814 */
[----:B------:R-:W-:Y:S01]  /*7370*/  FMNMX.FTZ R0, R127, R0, !PT ;  /* 0x000000007f007209 */ /* 0x000fe20007810000 */
[----:B------:R-:W-:Y:S01]  /*7380*/  MUFU.EX2 R121, R121 ;  /* 0x0000007900797308 */ /* 0x000fe20000000800 */
[----:B------:R-:W-:Y:S02]  /*7390*/  ISETP.GT.AND P4, PT, R15, 0x98, PT ;  /* 0x000000980f00780c */ /* 0x000fe40003f84270 */
[----:B------:R-:W-:Y:S02]  /*73a0*/  FSEL R131, R131, -INF , P5 ;  /* 0xff80000083837808 */ /* 0x000fe40002800000 */
[----:B------:R-:W-:-:S02]  /*73b0*/  FMNMX.FTZ R0, R165, R0, !PT ;  /* 0x00000000a5007209 */ /* 0x000fc40007810000 */
[----:B------:R-:W-:Y:S01]  /*73c0*/  ISETP.GT.AND P5, PT, R15, 0x99, PT ;  /* 0x000000990f00780c */ /* 0x000fe20003fa4270 */
[----:B------:R-:W-:Y:S01]  /*73d0*/  MUFU.EX2 R130, R130 ;  /* 0x0000008200827308 */ /* 0x000fe20000000800 */
[----:B------:R-:W-:Y:S01]  /*73e0*/  FSEL R15, R134, -INF , P4 ;  /* 0xff800000860f7808 */ /* 0x000fe20002000000 */
[C-C-:B------:R-:W-:Y:S01]  /*73f0*/  FFMA.FTZ R134, R2.reuse, R140, -R20.reuse ;  /* 0x0000008c02867223 */ /* 0x140fe20000010814 */
[----:B------:R-:W-:Y:S01]  /*7400*/  FMNMX.FTZ R0, R131, R0, !PT ;  /* 0x0000000083007209 */ /* 0x000fe20007810000 */
[C-C-:B------:R-:W-:Y:S01]  /*7410*/  FFMA.FTZ R140, R2.reuse, R144, -R20.reuse ;  /* 0x00000090028c7223 */ /* 0x140fe20000010814 */
[----:B------:R-:W-:Y:S01]  /*7420*/  FSEL R137, R135, -INF , P5 ;  /* 0xff80000087897808 */ /* 0x000fe20002800000 */
[C-C-:B------:R-:W-:Y:S01]  /*7430*/  FFMA.FTZ R144, R2.reuse, R148, -R20.reuse ;  /* 0x0000009402907223 */ /* 0x140fe20000010814 */
[----:B------:R-:W-:Y:S01]  /*7440*/  FMNMX.FTZ R0, R15, R0, !PT ;  /* 0x000000000f007209 */ /* 0x000fe20007810000 */
[----:B------:R-:W-:Y:S01]  /*7450*/  FFMA.FTZ R148, R2, R213, -R20 ;  /* 0x000000d502947223 */ /* 0x000fe20000010814 */
[----:B------:R0:W-:Y:S02]  /*7460*/  MUFU.EX2 R135, R164 ;  /* 0x000000a400877308 */ /* 0x0001e40000000800 */
[----:B------:R-:W-:-:S05]  /*7470*/  FMNMX.FTZ R0, R137, R0, !PT ;  /* 0x0000000089007209 */ /* 0x000fca0007810000 */
[----:B------:R-:W1:Y:S01]  /*7480*/  SHFL.BFLY PT, R237, R0, 0x2, 0x1f ;  /* 0x0c401f0000ed7f89 */ /* 0x000e6200000e0000 */
[----:B------:R-:W-:Y:S01]  /*7490*/  MUFU.EX2 R134, R134 ;  /* 0x0000008600867308 */ /* 0x000fe20000000800 */
[----:B0-----:R-:W-:-:S07]  /*74a0*/  FFMA.FTZ R164, R2, R215, -R20 ;  /* 0x000000d702a47223 */ /* 0x001fce0000010814 */
[----:B------:R-:W-:Y:S08]  /*74b0*/  MUFU.EX2 R140, R140 ;  /* 0x0000008c008c7308 */ /* 0x000ff00000000800 */
[----:B------:R-:W-:Y:S01]  /*74c0*/  MUFU.EX2 R144, R144 ;  /* 0x0000009000907308 */ /* 0x000fe20000000800 */
[----:B-1----:R-:W-:-:S07]  /*74d0*/  FMNMX.FTZ R237, R0, R237, !PT ;  /* 0x000000ed00ed7209 */ /* 0x002fce0007810000 */
[----:B------:R-:W-:Y:S01]  /*74e0*/  MUFU.EX2 R148, R148 ;  /* 0x0000009400947308 */ /* 0x000fe20000000800 */
[----:B------:R-:W0:Y:S07]  /*74f0*/  SHFL.BFLY PT, R0, R237, 0x1, 0x1f ;  /* 0x0c201f00ed007f89 */ /* 0x000e2e00000e0000 */
[----:B------:R-:W-:Y:S08]  /*7500*/  MUFU.EX2 R125, R125 ;  /* 0x0000007d007d7308 */ /* 0x000ff00000000800 */
[----:B------:R-:W-:Y:S08]  /*7510*/  MUFU.EX2 R164, R164 ;  /* 0x000000a400a47308 */ /* 0x000ff00000000800 */
[----:B------:R-:W-:Y:S01]  /*7520*/  MUFU.EX2 R129, R129 ;  /* 0x0000008100817308 */ /* 0x000fe20000000800 */
[----:B0-----:R-:W-:Y:S01]  /*7530*/  FMNMX.FTZ R0, R237, R0, !PT ;  /* 0x00000000ed007209 */ /* 0x001fe20007810000 */
[----:B------:R-:W-:-:S03]  /*7540*/  WARPGROUP.DEPBAR.LE gsb0, 0x0 ;  /* 0x00008000000079c5 */ /* 0x000fc60000010000 */
[----:B------:R-:W-:Y:S01]  /*7550*/  FSETP.NEU.FTZ.AND P4, PT, R0, -INF , PT ;  /* 0xff8000000000780b */ /* 0x000fe20003f9d000 */
[----:B------:R-:W-:-:S01]  /*7560*/  FFMA.FTZ R213, R2, R0, -8 ;  /* 0xc100000002d57423 */ /* 0x000fc20000010000 */
[----:B------:R-:W-:Y:S01]  /*7570*/  WARPGROUP.ARRIVE ;  /* 0x00000000000079c5 */ /* 0x000fe20000000000 */
[----:B------:R-:W-:Y:S01]  /*7580*/  MUFU.EX2 R132, R132 ;  /* 0x0000008400847308 */ /* 0x000fe20000000800 */
[----:B------:R-:W-:Y:S02]  /*7590*/  FSEL R184, R0, RZ, P4 ;  /* 0x000000ff00b87208 */ /* 0x000fe40002000000 */
[----:B------:R-:W-:Y:S02]  /*75a0*/  FSEL R213, R213, RZ, P4 ;  /* 0x000000ffd5d57208 */ /* 0x000fe40002000000 */
[----:B------:R-:W-:Y:S01]  /*75b0*/  QGMMA.64x192x32.F32.E4M3.E4M3 R24, R200, gdesc[UR4], R24, gsb0 ;  /* 0x02e00004c8187df3 */ /* 0x000fe20008000818 */
[----:B------:R-:W-:-:S02]  /*75c0*/  FADD.FTZ R11, -R184, R11 ;  /* 0x0000000bb80b7221 */ /* 0x000fc40000010100 */
[C-C-:B------:R-:W-:Y:S01]  /*75d0*/  FFMA.FTZ R168, R2.reuse, R197, -R213.reuse ;  /* 0x000000c502a87223 */ /* 0x140fe200000108d5 */
[----:B------:R-:W-:Y:S01]  /*75e0*/  FSEL R197, R3, RZ, P3 ;  /* 0x000000ff03c57208 */ /* 0x000fe20001800000 */
[C-C-:B------:R-:W-:Y:S01]  /*75f0*/  FFMA.FTZ R20, R2.reuse, R186, -R213.reuse ;  /* 0x000000ba02147223 */ /* 0x140fe200000108d5 */
[C---:B------:R-:W-:Y:S01]  /*7600*/  FMUL.FTZ R11, R2.reuse, R11 ;  /* 0x0000000b020b7220 */ /* 0x040fe20000410000 */
        /* <DEDUP_REMOVED lines=38> */
[----:B------:R-:W-:Y:S01]  /*7870*/  FADD.FTZ R197, R23, R188 ;  /* 0x000000bc17c57221 */ /* 0x000fe20000010000 */
[----:B------:R-:W-:-:S01]  /*7880*/  FFMA.FTZ R15, R2, R15, -R213 ;  /* 0x0000000f020f7223 */ /* 0x000fc200000108d5 */
[----:B------:R-:W-:-:S02]  /*7890*/  FFMA.FTZ R137, R2, R137, -R213 ;  /* 0x0000008902897223 */ /* 0x000fc400000108d5 */
[----:B------:R-:W-:-:S02]  /*78a0*/  FADD.FTZ R197, R124, R197 ;  /* 0x000000c57cc57221 */ /* 0x000fc40000010000 */
[----:B------:R-:W1:Y:S01]  /*78b0*/  MUFU.EX2 R189, R189 ;  /* 0x000000bd00bd7308 */ /* 0x000e620000000800 */
[----:B--2---:R-:W-:-:S07]  /*78c0*/  FADD.FTZ R7, R187, R8 ;  /* 0x00000008bb077221 */ /* 0x004fce0000010000 */
[----:B------:R-:W2:Y:S01]  /*78d0*/  MUFU.EX2 R168, R168 ;  /* 0x000000a800a87308 */ /* 0x000ea20000000800 */
[----:B0-----:R-:W-:-:S07]  /*78e0*/  FADD.FTZ R8, R166, R7 ;  /* 0x00000007a6087221 */ /* 0x001fce0000010000 */
[----:B------:R-:W0:Y:S01]  /*78f0*/  MUFU.EX2 R191, R191 ;  /* 0x000000bf00bf7308 */ /* 0x000e220000000800 */
[----:B-1----:R-:W-:-:S01]  /*7900*/  FADD.FTZ R7, R189, R8 ;  /* 0x00000008bd077221 */ /* 0x002fc20000010000 */
[----:B------:R-:W-:Y:S01]  /*7910*/  FADD.FTZ R8, R128, R197 ;  /* 0x000000c580087221 */ /* 0x000fe20000010000 */
[----:B------:R-:W-:-:S05]  /*7920*/  FFMA.FTZ R197, R2, R231, -R213 ;  /* 0x000000e702c57223 */ /* 0x000fca00000108d5 */
        /* <DEDUP_REMOVED lines=44> */
[----:B------:R-:W-:-:S04]  /*7bf0*/  FADD.FTZ R161, R139, R8 ;  /* 0x000000088ba17221 */ /* 0x000fc80000010000 */
[----:B------:R-:W-:Y:S01]  /*7c00*/  FADD.FTZ R161, R162, R161 ;  /* 0x000000a1a2a17221 */ /* 0x000fe20000010000 */
[----:B------:R-:W0:Y:S01]  /*7c10*/  MUFU.EX2 R184, R184 ;  /* 0x000000b800b87308 */ /* 0x000e220000000800 */
[----:B-1----:R-:W-:-:S07]  /*7c20*/  FADD.FTZ R8, R12, R7 ;  /* 0x000000070c087221 */ /* 0x002fce0000010000 */
[----:B------:R-:W1:Y:S01]  /*7c30*/  MUFU.EX2 R163, R163 ;  /* 0x000000a300a37308 */ /* 0x000e620000000800 */
[----:B--2---:R-:W-:-:S01]  /*7c40*/  FADD.FTZ R7, R181, R8 ;  /* 0x00000008b5077221 */ /* 0x004fc20000010000 */
[----:B------:R-:W-:Y:S01]  /*7c50*/  FADD.FTZ R8, R146, R161 ;  /* 0x000000a192087221 */ /* 0x000fe20000010000 */
[----:B------:R-:W-:-:S03]  /*7c60*/  FFMA.FTZ R161, R2, R235, -R213 ;  /* 0x000000eb02a17223 */ /* 0x000fc600000108d5 */
[----:B------:R-:W-:Y:S02]  /*7c70*/  FADD.FTZ R8, R151, R8 ;  /* 0x0000000897087221 */ /* 0x000fe40000010000 */
[----:B------:R-:W2:Y:S01]  /*7c80*/  MUFU.EX2 R186, R186 ;  /* 0x000000ba00ba7308 */ /* 0x000ea20000000800 */
[----:B0-----:R-:W-:-:S01]  /*7c90*/  FADD.FTZ R192, R184, R7 ;  /* 0x00000007b8c07221 */ /* 0x001fc20000010000 */
[----:B------:R-:W-:Y:S01]  /*7ca0*/  FADD.FTZ R199, R123, R8 ;  /* 0x000000087bc77221 */ /* 0x000fe20000010000 */
[----:B------:R-:W-:-:S03]  /*7cb0*/  WARPGROUP.DEPBAR.LE gsb0, 0x0 ;  /* 0x00008000000079c5 */ /* 0x000fc60000010000 */
[----:B------:R-:W-:Y:S02]  /*7cc0*/  FADD.FTZ R199, R150, R199 ;  /* 0x000000c796c77221 */ /* 0x000fe40000010000 */
[----:B------:R-:W0:Y:S01]  /*7cd0*/  MUFU.EX2 R167, R167 ;  /* 0x000000a700a77308 */ /* 0x000e220000000800 */
[----:B-1----:R-:W-:-:S07]  /*7ce0*/  FADD.FTZ R7, R163, R192 ;  /* 0x000000c0a3077221 */ /* 0x002fce0000010000 */
[----:B------:R-:W1:Y:S01]  /*7cf0*/  MUFU.EX2 R138, R138 ;  /* 0x0000008a008a7308 */ /* 0x000e620000000800 */
[----:B--2---:R-:W-:-:S07]  /*7d00*/  FADD.FTZ R8, R186, R7 ;  /* 0x00000007ba087221 */ /* 0x004fce0000010000 */
[----:B------:R-:W2:Y:S01]  /*7d10*/  MUFU.EX2 R197, R197 ;  /* 0x000000c500c57308 */ /* 0x000ea20000000800 */
[----:B0-----:R-:W-:-:S01]  /*7d20*/  FADD.FTZ R7, R167, R8 ;  /* 0x00000008a7077221 */ /* 0x001fc20000010000 */
[----:B------:R-:W-:Y:S01]  /*7d30*/  FADD.FTZ R8, R130, R199 ;  /* 0x000000c782087221 */ /* 0x000fe20000010000 */
[----:B------:R-:W-:-:S01]  /*7d40*/  FFMA.FTZ R199, R2, R127, -R213 ;  /* 0x0000007f02c77223 */ /* 0x000fc200000108d5 */
        /* <DEDUP_REMOVED lines=8> */
[----:B------:R-:W-:Y:S01]  /*7dd0*/  FADD.FTZ R8, R140, R7 ;  /* 0x000000078c087221 */ /* 0x000fe20000010000 */
[----:B------:R-:W-:Y:S01]  /*7de0*/  IADD3 R7, -R19, 0xb, RZ ;  /* 0x0000000b13077810 */ /* 0x000fe20007ffe1ff */
[----:B------:R-:W2:Y:S01]  /*7df0*/  MUFU.EX2 R157, R157 ;  /* 0x0000009d009d7308 */ /* 0x000ea20000000800 */
[----:B0-----:R-:W-:-:S01]  /*7e00*/  FADD.FTZ R192, R142, R201 ;  /* 0x000000c98ec07221 */ /* 0x001fc20000010000 */
[----:B------:R-:W-:Y:S02]  /*7e10*/  FADD.FTZ R201, R145, R8 ;  /* 0x0000000891c97221 */ /* 0x000fe40000010000 */
[----:B------:R0:W-:Y:S06]  /*7e20*/  BAR.ARV R7, 0x100 ;  /* 0x000400070000751d */ /* 0x0001ec0000002000 */
[----:B------:R-:W3:Y:S01]  /*7e30*/  MUFU.EX2 R188, R188 ;  /* 0x000000bc00bc7308 */ /* 0x000ee20000000800 */
[----:B-1----:R-:W-:-:S01]  /*7e40*/  FADD.FTZ R192, R143, R192 ;  /* 0x000000c08fc07221 */ /* 0x002fc20000010000 */
[----:B------:R-:W-:Y:S01]  /*7e50*/  FADD.FTZ R194, R144, R201 ;  /* 0x000000c990c27221 */ /* 0x000fe20000010000 */
[----:B0-----:R-:W-:-:S02]  /*7e60*/  @!P0 VIADD R7, R196, 0x33440 ;  /* 0x00033440c4078836 */ /* 0x001fc40000000000 */
[----:B--2---:R-:W-:-:S03]  /*7e70*/  FADD.FTZ R165, R157, R192 ;  /* 0x000000c09da57221 */ /* 0x004fc60000010000 */
[----:B------:R-:W0:Y:S01]  /*7e80*/  MUFU.EX2 R147, R147 ;  /* 0x0000009300937308 */ /* 0x000e220000000800 */
[----:B------:R-:W-:-:S01]  /*7e90*/  FFMA.FTZ R192, R2, R131, -R213 ;  /* 0x0000008302c07223 */ /* 0x000fc200000108d5 */
[----:B------:R-:W-:-:S04]  /*7ea0*/  @!P0 PRMT R7, RZ, 0x654, R7 ;  /* 0x00000654ff078816 */ /* 0x000fc80000000007 */
[----:B------:R1:W-:Y:S02]  /*7eb0*/  @!P0 SYNCS.ARRIVE.TRANS64.RED.A1T0 RZ, [R7+URZ], RZ ;  /* 0x000000ff07ff89a7 */ /* 0x0003e4000810043f */
[----:B------:R-:W2:Y:S01]  /*7ec0*/  MUFU.EX2 R190, R190 ;  /* 0x000000be00be7308 */ /* 0x000ea20000000800 */
[----:B---3--:R-:W-:-:S01]  /*7ed0*/  FADD.FTZ R8, R188, R165 ;  /* 0x000000a5bc087221 */ /* 0x008fc20000010000 */
[----:B------:R-:W-:-:S06]  /*7ee0*/  FADD.FTZ R165, R149, R194 ;  /* 0x000000c295a57221 */ /* 0x000fcc0000010000 */
[----:B------:R-:W3:Y:S01]  /*7ef0*/  MUFU.EX2 R122, R122 ;  /* 0x0000007a007a7308 */ /* 0x000ee20000000800 */
[----:B0-----:R-:W-:-:S01]  /*7f00*/  FADD.FTZ R131, R147, R8 ;  /* 0x0000000893837221 */ /* 0x001fc20000010000 */
[----:B------:R-:W-:-:S06]  /*7f10*/  FADD.FTZ R8, R120, R165 ;  /* 0x000000a578087221 */ /* 0x000fcc0000010000 */
[----:B------:R-:W0:Y:S01]  /*7f20*/  MUFU.EX2 R161, R161 ;  /* 0x000000a100a17308 */ /* 0x000e220000000800 */
[----:B--2---:R-:W-:-:S07]  /*7f30*/  FADD.FTZ R131, R190, R131 ;  /* 0x00000083be837221 */ /* 0x004fce0000010000 */
[----:B------:R-:W2:Y:S01]  /*7f40*/  MUFU.EX2 R126, R126 ;  /* 0x0000007e007e7308 */ /* 0x000ea20000000800 */
[----:B---3--:R-:W-:-:S01]  /*7f50*/  FADD.FTZ R194, R122, R131 ;  /* 0x000000837ac27221 */ /* 0x008fc20000010000 */
[----:B------:R-:W-:-:S04]  /*7f60*/  FADD.FTZ R131, R121, R8 ;  /* 0x0000000879837221 */ /* 0x000fc80000010000 */
[----:B------:R-:W-:Y:S02]  /*7f70*/  FADD.FTZ R8, R148, R131 ;  /* 0x0000008394087221 */ /* 0x000fe40000010000 */
[----:B------:R-:W3:Y:S01]  /*7f80*/  MUFU.EX2 R199, R199 ;  /* 0x000000c700c77308 */ /* 0x000ee20000000800 */
[----:B0-----:R-:W-:-:S01]  /*7f90*/  FADD.FTZ R165, R161, R194 ;  /* 0x000000c2a1a57221 */ /* 0x001fc20000010000 */
[----:B-1----:R-:W-:-:S04]  /*7fa0*/  FADD.FTZ R7, R125, R8 ;  /* 0x000000087d077221 */ /* 0x002fc80000010000 */
[----:B------:R-:W-:Y:S02]  /*7fb0*/  FADD.FTZ R8, R164, R7 ;  /* 0x00000007a4087221 */ /* 0x000fe40000010000 */
[----:B------:R-:W0:Y:S01]  /*7fc0*/  MUFU.EX2 R127, R127 ;  /* 0x0000007f007f7308 */ /* 0x000e220000000800 */
[----:B--2---:R-:W-:-:S07]  /*7fd0*/  FADD.FTZ R194, R126, R165 ;  /* 0x000000a57ec27221 */ /* 0x004fce0000010000 */
[----:B------:R-:W1:Y:S01]  /*7fe0*/  MUFU.EX2 R192, R192 ;  /* 0x000000c000c07308 */ /* 0x000e620000000800 */
[----:B---3--:R-:W-:-:S07]  /*7ff0*/  FADD.FTZ R194, R199, R194 ;  /* 0x000000c2c7c27221 */ /* 0x008fce0000010000 */
[----:B------:R2:W3:Y:S01]  /*8000*/  MUFU.EX2 R196, R15 ;  /* 0x0000000f00c47308 */ /* 0x0004e20000000800 */
[----:B0-----:R-:W-:-:S07]  /*8010*/  FADD.FTZ R7, R127, R194 ;  /* 0x000000c27f077221 */ /* 0x001fce0000010000 */
[----:B------:R-:W0:Y:S01]  /*8020*/  MUFU.EX2 R133, R133 ;  /* 0x0000008500857308 */ /* 0x000e220000000800 */
[----:B--2---:R-:W-:-:S01]  /*8030*/  FADD.FTZ R15, R129, R8 ;  /* 0x00000008810f7221 */ /* 0x004fc20000010000 */
[----:B-1----:R-:W-:-:S03]  /*8040*/  FADD.FTZ R7, R192, R7 ;  /* 0x00000007c0077221 */ /* 0x002fc60000010000 */
[----:B------:R-:W-:-:S03]  /*8050*/  FADD.FTZ R8, R132, R15 ;  /* 0x0000000f84087221 */ /* 0x000fc60000010000 */
[----:B------:R-:W1:Y:S01]  /*8060*/  MUFU.EX2 R137, R137 ;  /* 0x0000008900897308 */ /* 0x000e620000000800 */
[----:B---3--:R-:W-:-:S01]  /*8070*/  FADD.FTZ R7, R196, R7 ;  /* 0x00000007c4077221 */ /* 0x008fc20000010000 */
[----:B0-----:R-:W-:-:S03]  /*8080*/  FADD.FTZ R8, R133, R8 ;  /* 0x0000000885087221 */ /* 0x001fc60000010000 */
[----:B-1----:R-:W-:Y:S01]  /*8090*/  FADD.FTZ R7, R137, R7 ;  /* 0x0000000789077221 */ /* 0x002fe20000010000 */
[----:B------:R-:W-:Y:S06]  /*80a0*/  @!P1 BRA `(.L_x_5044) ;  /* 0x0000000000049947 */ /* 0x000fec0003800000 */
[----:B------:R-:W-:Y:S01]  /*80b0*/  BPT.TRAP 0x1 ;  /* 0x000000040000795c */ /* 0x000fe20000300000 */
.L_x_5044:
        /* <DEDUP_REMOVED lines=147> */
.L_x_5035:
        /* <DEDUP_REMOVED lines=8> */
.L_x_5056:
        /* <DEDUP_REMOVED lines=9> */
.L_x_5048:
[----:B------:R-:W-:Y:S01]  /*8b00*/  ULEA UR6, UR54, UR40, 0x3 ;  /* 0x0000002836067291 */ /* 0x000fe2000f8e183f */
[----:B------:R-:W-:-:S08]  /*8b10*/  SHF.L.U32 R0, R6, 0x1f, RZ ;  /* 0x0000001f06007819 */ /* 0x000fd000000006ff */
[----:B------:R0:W1:Y:S01]  /*8b20*/  SYNCS.PHASECHK.TRANS64.TRYWAIT P2, [UR6+0x33430], R0 ;  /* 0x03343000ff0075a7 */ /* 0x0000620008040146 */
[----:B------:R-:W-:Y:S05]  /*8b30*/  @!P1 BRA `(.L_x_5049) ;  /* 0x0000000000049947 */ /* 0x000fea0003800000 */
[----:B------:R-:W-:Y:S01]  /*8b40*/  BPT.TRAP 0x1 ;  /* 0x000000040000795c */ /* 0x000fe20000300000 */
.L_x_5049:
[----:B-1----:R-:W-:Y:S05]  /*8b50*/  @P2 BRA `(.L_x_5047) ;  /* 0x0000000000082947 */ /* 0x002fea0003800000 */
[----:B------:R-:W1:Y:S02]  /*8b60*/  SYNCS.PHASECHK.TRANS64.TRYWAIT P2, [UR6+0x33430], R0 ;  /* 0x03343000ff0075a7 */ /* 0x000e640008040146 */
[----:B-1----:R-:W-:Y:S05]  /*8b70*/  @!P2 BRA `(.L_x_5050) ;  /* 0x000000b00064a947 */ /* 0x002fea0003800000 */
.L_x_5047:
        /* <DEDUP_REMOVED lines=190> */
.L_x_5052:
[----:B------:R-:W-:Y:S01]  /*9760*/  ULEA UR6, UR43, UR40, 0x3 ;  /* 0x000000282b067291 */ /* 0x000fe2000f8e183f */
[----:B01----:R-:W-:-:S08]  /*9770*/  SHF.L.U32 R0, R12, 0x1f, RZ ;  /* 0x0000001f0c007819 */ /* 0x003fd000000006ff */
[----:B------:R0:W1:Y:S01]  /*9780*/  SYNCS.PHASECHK.TRANS64.TRYWAIT P2, [UR6+0x33450], R0 ;  /* 0x03345000ff0075a7 */ /* 0x0000620008040146 */
[----:B------:R-:W-:Y:S05]  /*9790*/  @!P1 BRA `(.L_x_5053) ;  /* 0x0000000000049947 */ /* 0x000fea0003800000 */
[----:B------:R-:W-:Y:S01]  /*97a0*/  BPT.TRAP 0x1 ;  /* 0x000000040000795c */ /* 0x000fe20000300000 */
.L_x_5053:
[----:B-1----:R-:W-:Y:S05]  /*97b0*/  @P2 BRA `(.L_x_5051) ;  /* 0x0000000000082947 */ /* 0x002fea0003800000 */
[----:B------:R-:W1:Y:S02]  /*97c0*/  SYNCS.PHASECHK.TRANS64.TRYWAIT P2, [UR6+0x33450], R0 ;  /* 0x03345000ff0075a7 */ /* 0x000e640008040146 */
[----:B-1----:R-:W-:Y:S05]  /*97d0*/  @!P2 BRA `(.L_x_5054) ;  /* 0x000000a40064a947 */ /* 0x002fea0003800000 */
.L_x_5051:
        /* <DEDUP_REMOVED lines=15> */
[----:B------:R-:W-:Y:S01]  /*98d0*/  FMNMX.FTZ R15, R191, R12, !PT ;  /* 0x0000000cbf0f7209 */ /* 0x000fe20007810000 */
[----:B------:R-:W-:Y:S01]  /*98e0*/  UIADD3 UR10, UR6, 0x180, URZ ;  /* 0x00000180060a7890 */ /* 0x000fe2000fffe03f */
[----:B------:R-:W-:Y:S02]  /*98f0*/  FMNMX.FTZ R0, R192, R3, !PT ;  /* 0x00000003c0007209 */ /* 0x000fe40007810000 */
[----:B------:R-:W-:Y:S02]  /*9900*/  FMNMX.FTZ R12, R194, R15, !PT ;  /* 0x0000000fc20c7209 */ /* 0x000fe40007810000 */
[----:B------:R-:W-:Y:S01]  /*9910*/  QGMMA.64x192x32.F32.E4M3.E4M3 R24, R216, gdesc[UR4], R24, gsb0 ;  /* 0x02e00004d8187df3 */ /* 0x000fe20008000818 */
        /* <DEDUP_REMOVED lines=83> */
[----:B------:R-:W-:Y:S02]  /*9e50*/  WARPGROUP.DEPBAR.LE gsb0, 0x0 ;  /* 0x00008000000079c5 */ /* 0x000fe40000010000 */
[----:B------:R-:W-:Y:S01]  /*9e60*/  WARPGROUP.ARRIVE ;  /* 0x00000000000079c5 */ /* 0x000fe20000000000 */
[C-C-:B------:R-:W-:Y:S01]  /*9e70*/  FFMA.FTZ R168, R2.reuse, R172, -R15.reuse ;  /* 0x000000ac02a87223 */ /* 0x140fe2000001080f */
[----:B------:R-:W-:-:S01]  /*9e80*/  FFMA.FTZ R21, R2, R185, -R15 ;  /* 0x000000b902157223 */ /* 0x000fc2000001080f */
[C-C-:B------:R-:W-:Y:S01]  /*9e90*/  FFMA.FTZ R184, R2.reuse, R189, -R15.reuse ;  /* 0x000000bd02b87223 */ /* 0x140fe2000001080f */
[----:B------:R-:W-:-:S01]  /*9ea0*/  FFMA.FTZ R172, R2, R176, -R15 ;  /* 0x000000b002ac7223 */ /* 0x000fc2000001080f */
[C-C-:B------:R-:W-:Y:S01]  /*9eb0*/  FFMA.FTZ R14, R2.reuse, R188, -R15.reuse ;  /* 0x000000bc020e7223 */ /* 0x140fe2000001080f */
        /* <DEDUP_REMOVED lines=37> */
[----:B------:R-:W-:Y:S01]  /*a110*/  FMUL.FTZ R23, R2, R23 ;  /* 0x0000001702177220 */ /* 0x000fe20000410000 */
[----:B------:R-:W-:Y:S01]  /*a120*/  MUFU.EX2 R12, R12 ;  /* 0x0000000c000c7308 */ /* 0x000fe20000000800 */
[----:B------:R-:W-:-:S02]  /*a130*/  IMAD.U32 R192, RZ, RZ, UR54 ;  /* 0x00000036ffc07e24 */ /* 0x000fc4000f8e00ff */
        /* <DEDUP_REMOVED lines=39> */
[----:B------:R-:W-:Y:S01]  /*a3b0*/  @!P0 LEA R192, R192, UR40, 0x3 ;  /* 0x00000028c0c08c11 */ /* 0x000fe2000f8e18ff */
[----:B------:R-:W-:-:S06]  /*a3c0*/  FFMA.FTZ R134, R2, R134, -R133 ;  /* 0x0000008602867223 */ /* 0x000fcc0000010885 */
        /* <DEDUP_REMOVED lines=16> */
[----:B------:R-:W-:Y:S01]  /*a4d0*/  WARPGROUP.ARRIVE ;  /* 0x00000000000079c5 */ /* 0x000fe20000000000 */
[----:B------:R-:W-:-:S04]  /*a4e0*/  FADD.FTZ R213, -R0, R11 ;  /* 0x0000000b00d57221 */ /* 0x000fc80000010100 */
[----:B------:R-:W-:Y:S01]  /*a4f0*/  MUFU.EX2 R175, R175 ;  /* 0x000000af00af7308 */ /* 0x000fe20000000800 */
[----:B------:R-:W-:Y:S01]  /*a500*/  FMUL.FTZ R10, R2, R213 ;  /* 0x000000d5020a7220 */ /* 0x000fe20000410000 */
[----:B------:R-:W-:Y:S01]  /*a510*/  QGMMA.64x192x32.F32.E4M3.E4M3 R24, R208, gdesc[UR8], R24, gsb0 ;  /* 0x02e00008d0187df3 */ /* 0x000fe20008000818 */
[----:B------:R-:W-:Y:S01]  /*a520*/  UIADD3 UR10, UR6, 0x480, URZ ;  /* 0x00000480060a7890 */ /* 0x000fe2000fffe03f */
[----:B------:R-:W-:-:S04]  /*a530*/  UMOV UR11, 0xc0000010 ;  /* 0xc0000010000b7882 */ /* 0x000fc80000000000 */
[----:B------:R-:W0:Y:S01]  /*a540*/  MUFU.EX2 R11, R23 ;  /* 0x00000017000b7308 */ /* 0x000e220000000800 */
[----:B------:R-:W-:-:S07]  /*a550*/  UIADD3 UR6, UR6, 0x600, URZ ;  /* 0x0000060006067890 */ /* 0x000fce000fffe03f */
[----:B------:R-:W1:Y:S08]  /*a560*/  MUFU.EX2 R10, R10 ;  /* 0x0000000a000a7308 */ /* 0x000e700000000800 */
[----:B------:R2:W-:Y:S01]  /*a570*/  MUFU.EX2 R23, R184 ;  /* 0x000000b800177308 */ /* 0x0005e20000000800 */
[----:B0-----:R-:W-:-:S04]  /*a580*/  FFMA.FTZ R8, R11, R8, R12 ;  /* 0x000000080b087223 */ /* 0x001fc8000001000c */
[----:B------:R-:W-:-:S03]  /*a590*/  FADD.FTZ R197, R21, R8 ;  /* 0x0000000815c57221 */ /* 0x000fc60000010000 */
[----:B------:R-:W-:Y:S01]  /*a5a0*/  MUFU.EX2 R172, R172 ;  /* 0x000000ac00ac7308 */ /* 0x000fe20000000800 */
[----:B--2---:R-:W-:-:S01]  /*a5b0*/  FFMA.FTZ R184, R2, R190, -R133 ;  /* 0x000000be02b87223 */ /* 0x004fc20000010885 */
[----:B-1----:R-:W-:Y:S01]  /*a5c0*/  FFMA.FTZ R7, R10, R7, R193 ;  /* 0x000000070a077223 */ /* 0x002fe200000100c1 */
[----:B------:R-:W-:-:S03]  /*a5d0*/  FADD.FTZ R8, R14, R197 ;  /* 0x000000c50e087221 */ /* 0x000fc60000010000 */
[----:B------:R-:W-:Y:S02]  /*a5e0*/  FADD.FTZ R7, R180, R7 ;  /* 0x00000007b4077221 */ /* 0x000fe40000010000 */
[----:B------:R-:W0:Y:S08]  /*a5f0*/  MUFU.EX2 R184, R184 ;  /* 0x000000b800b87308 */ /* 0x000e300000000800 */
[----:B------:R-:W1:Y:S08]  /*a600*/  MUFU.EX2 R178, R178 ;  /* 0x000000b200b27308 */ /* 0x000e700000000800 */
[----:B------:R-:W2:Y:S01]  /*a610*/  MUFU.EX2 R177, R177 ;  /* 0x000000b100b17308 */ /* 0x000ea20000000800 */
[----:B0-----:R-:W-:-:S01]  /*a620*/  FADD.FTZ R190, R184, R7 ;  /* 0x00000007b8be7221 */ /* 0x001fc20000010000 */
[----:B------:R-:W-:-:S03]  /*a630*/  FADD.FTZ R7, R23, R8 ;  /* 0x0000000817077221 */ /* 0x000fc60000010000 */
[----:B------:R-:W-:Y:S01]  /*a640*/  FADD.FTZ R197, R187, R190 ;  /* 0x000000bebbc57221 */ /* 0x000fe20000010000 */
[----:B------:R-:W-:-:S02]  /*a650*/  FADD.FTZ R8, R16, R7 ;  /* 0x0000000710087221 */ /* 0x000fc40000010000 */
[----:B------:R-:W0:Y:S01]  /*a660*/  MUFU.EX2 R179, R179 ;  /* 0x000000b300b37308 */ /* 0x000e220000000800 */
        /* <DEDUP_REMOVED lines=13> */
[----:B------:R-:W-:-:S02]  /*a740*/  FADD.FTZ R8, R168, R7 ;  /* 0x00000007a8087221 */ /* 0x000fc40000010000 */
[----:B------:R-:W5:Y:S01]  /*a750*/  MUFU.EX2 R181, R181 ;  /* 0x000000b500b57308 */ /* 0x000f620000000800 */
[----:B------:R-:W-:-:S01]  /*a760*/  FADD.FTZ R190, R174, R197 ;  /* 0x000000c5aebe7221 */ /* 0x000fc20000010000 */
[----:B------:R-:W-:-:S03]  /*a770*/  FADD.FTZ R7, R173, R8 ;  /* 0x00000008ad077221 */ /* 0x000fc60000010000 */
[----:B------:R-:W-:Y:S01]  /*a780*/  FADD.FTZ R197, R175, R190 ;  /* 0x000000beafc57221 */ /* 0x000fe20000010000 */
[----:B------:R-:W-:-:S02]  /*a790*/  FADD.FTZ R8, R172, R7 ;  /* 0x00000007ac087221 */ /* 0x000fc40000010000 */
[----:B------:R-:W5:Y:S01]  /*a7a0*/  MUFU.EX2 R183, R183 ;  /* 0x000000b700b77308 */ /* 0x000f620000000800 */
[----:B-1----:R-:W-:-:S01]  /*a7b0*/  FADD.FTZ R190, R178, R197 ;  /* 0x000000c5b2be7221 */ /* 0x002fc20000010000 */
[----:B--2---:R-:W-:-:S03]  /*a7c0*/  FADD.FTZ R7, R177, R8 ;  /* 0x00000008b1077221 */ /* 0x004fc60000010000 */
[----:B0-----:R-:W-:Y:S01]  /*a7d0*/  FADD.FTZ R197, R179, R190 ;  /* 0x000000beb3c57221 */ /* 0x001fe20000010000 */
[----:B---3--:R-:W-:-:S02]  /*a7e0*/  FADD.FTZ R8, R176, R7 ;  /* 0x00000007b0087221 */ /* 0x008fc40000010000 */
[----:B------:R-:W0:Y:S01]  /*a7f0*/  MUFU.EX2 R152, R152 ;  /* 0x0000009800987308 */ /* 0x000e220000000800 */
[----:B----4-:R-:W-:-:S01]  /*a800*/  FADD.FTZ R190, R182, R197 ;  /* 0x000000c5b6be7221 */ /* 0x010fc20000010000 */
[----:B-----5:R-:W-:-:S06]  /*a810*/  FADD.FTZ R7, R181, R8 ;  /* 0x00000008b5077221 */ /* 0x020fcc0000010000 */
[----:B------:R-:W1:Y:S01]  /*a820*/  MUFU.EX2 R154, R154 ;  /* 0x0000009a009a7308 */ /* 0x000e620000000800 */
[----:B------:R-:W-:-:S07]  /*a830*/  FADD.FTZ R197, R183, R190 ;  /* 0x000000beb7c57221 */ /* 0x000fce0000010000 */
        /* <DEDUP_REMOVED lines=28> */
[----:B------:R-:W-:Y:S06]  /*aa00*/  QGMMA.64x192x32.F32.E4M3.E4M3 R24, R204, gdesc[UR8], R24, gsb0 ;  /* 0x02e00008cc187df3 */ /* 0x000fec0008000818 */
        /* <DEDUP_REMOVED lines=35> */
[----:B-1----:R-:W-:-:S01]  /*ac40*/  FADD.FTZ R8, R148, R7 ;  /* 0x0000000794087221 */ /* 0x002fc20000010000 */
[----:B------:R-:W-:-:S05]  /*ac50*/  @!P0 VIADD R7, R192, 0x33440 ;  /* 0x00033440c0078836 */ /* 0x000fca0000000000 */
[----:B------:R-:W-:Y:S01]  /*ac60*/  @!P0 PRMT R7, RZ, 0x654, R7 ;  /* 0x00000654ff078816 */ /* 0x000fe20000000007 */
        /* <DEDUP_REMOVED lines=44> */
.L_x_5055:
[----:B------:R-:W-:Y:S01]  /*af30*/  ULEA UR6, UR43, UR40, 0x3 ;  /* 0x000000282b067291 */ /* 0x000fe2000f8e183f */
[----:B------:R-:W-:Y:S01]  /*af40*/  ISETP.GT.AND P2, PT, R13, R18, PT ;  /* 0x000000120d00720c */ /* 0x000fe20003f44270 */
[-C--:B------:R-:W-:Y:S01]  /*af50*/  FMUL.FTZ R24, R24, R11.reuse ;  /* 0x0000000b18187220 */ /* 0x080fe20000410000 */
        /* <DEDUP_REMOVED lines=144> */
.L_x_5046:
[----:B------:R-:W-:Y:S06]  /*b860*/  BAR.ARV 0x8, 0x180 ;  /* 0x0206000000007b1d */ /* 0x000fec0000002000 */
[----:B------:R-:W-:Y:S05]  /*b870*/  @!P1 BRA `(.L_x_5057) ;  /* 0x0000000000049947 */ /* 0x000fea0003800000 */
[----:B------:R-:W-:Y:S01]  /*b880*/  BPT.TRAP 0x1 ;  /* 0x000000040000795c */ /* 0x000fe20000300000 */
.L_x_5057:
[----:B------:R-:W-:Y:S01]  /*b890*/  ULEA UR5, UR54, UR40, 0x3 ;  /* 0x0000002836057291 */ /* 0x000fe2000f8e183f */
[----:B------:R-:W-:-:S08]  /*b8a0*/  SHF.L.U32 R6, R6, 0x1f, RZ ;  /* 0x0000001f06067819 */ /* 0x000fd000000006ff */
[----:B------:R0:W1:Y:S01]  /*b8b0*/  SYNCS.PHASECHK.TRANS64.TRYWAIT P0, [UR5+0x33450], R6 ;  /* 0x03345006ff0075a7 */ /* 0x0000620008000145 */
[----:B------:R-:W-:Y:S05]  /*b8c0*/  @!P1 BRA `(.L_x_5058) ;  /* 0x0000000000049947 */ /* 0x000fea0003800000 */
[----:B------:R-:W-:Y:S01]  /*b8d0*/  BPT.TRAP 0x1 ;  /* 0x000000040000795c */ /* 0x000fe20000300000 */
.L_x_5058:
[----:B-1----:R-:W-:Y:S05]  /*b8e0*/  @P0 BRA `(.L_x_5059) ;  /* 0x0000000000080947 */ /* 0x002fea0003800000 */
[----:B------:R-:W1:Y:S02]  /*b8f0*/  SYNCS.PHASECHK.TRANS64.TRYWAIT P0, [UR5+0x33450], R6 ;  /* 0x03345006ff0075a7 */ /* 0x000e640008000145 */
[----:B-1----:R-:W-:Y:S05]  /*b900*/  @!P0 BRA `(.L_x_5060) ;  /* 0x0000008400308947 */ /* 0x002fea0003800000 */
.L_x_5059:
[----:B------:R-:W-:Y:S01]  /*b910*/  UIADD3 UR40, UR40, 0x200, URZ ;  /* 0x0000020028287890 */ /* 0x000fe2000fffe03f */
[----:B------:R-:W-:Y:S01]  /*b920*/  WARPGROUP.ARRIVE ;  /* 0x00000000000079c5 */ /* 0x000fe20000000000 */
[----:B------:R-:W-:Y:S01]  /*b930*/  UMOV UR55, 0xc0000010 ;  /* 0xc000001000377882 */ /* 0x000fe20000000000 */
[----:B------:R-:W-:Y:S01]  /*b940*/  UMOV UR7, 0xc0000010 ;  /* 0xc000001000077882 */ /* 0x000fe20000000000 */
[----:B------:R-:W-:Y:S01]  /*b950*/  USHF.R.U32.HI UR40, URZ, 0x4, UR40 ;  /* 0x000000043f287899 */ /* 0x000fe20008011628 */
[----:B------:R-:W2:Y:S03]  /*b960*/  LDC.64 R10, c[0x0][0x9a0] ;  /* 0x00026800ff0a7b82 */ /* 0x000ea60000000a00 */
[----:B------:R-:W-:-:S04]  /*b970*/  ULOP3.LUT UR40, UR40, 0x3fff, URZ, 0xc0, !UPT ;  /* 0x00003fff28287892 */ /* 0x000fc8000f8ec03f */
[----:B------:R-:W-:-:S04]  /*b980*/  ULOP3.LUT UR40, UR40, 0x10000, URZ, 0xfc, !UPT ;  /* 0x0001000028287892 */ /* 0x000fc8000f8efc3f */
[----:B------:R-:W-:-:S04]  /*b990*/  UIMAD UR54, UR54, 0x780, UR40 ;  /* 0x00000780363678a4 */ /* 0x000fc8000f8e0228 */
[----:B------:R-:W-:-:S05]  /*b9a0*/  UIADD3 UR4, UR54, 0x180, URZ ;  /* 0x0000018036047890 */ /* 0x000fca000fffe03f */
[----:B------:R-:W-:Y:S02]  /*b9b0*/  QGMMA.64x192x32.F32.E4M3.E4M3 R24, R216, gdesc[UR52], R24, gsb0 ;  /* 0x02e00034d8187df3 */ /* 0x000fe40008000818 */
[----:B------:R-:W-:Y:S01]  /*b9c0*/  UMOV UR6, UR4 ;  /* 0x0000000400067c82 */ /* 0x000fe20008000000 */
[----:B------:R-:W-:Y:S01]  /*b9d0*/  UIADD3 UR4, UR54, 0x300, URZ ;  /* 0x0000030036047890 */ /* 0x000fe2000fffe03f */
[----:B--2---:R-:W-:-:S04]  /*b9e0*/  ISETP.NE.U32.AND P0, PT, R10, RZ, PT ;  /* 0x000000ff0a00720c */ /* 0x004fc80003f05070 */
[----:B------:R-:W-:-:S13]  /*b9f0*/  ISETP.NE.AND.EX P0, PT, R11, RZ, PT, P0 ;  /* 0x000000ff0b00720c */ /* 0x000fda0003f05300 */
[----:B------:R-:W2:Y:S08]  /*ba00*/  @P0 LDC.64 R12, c[0x0][0x9c8] ;  /* 0x00027200ff0c0b82 */ /* 0x000eb00000000a00 */
[----:B------:R-:W0:Y:S01]  /*ba10*/  @P0 LDC.64 R14, c[0x0][0x9d0] ;  /* 0x00027400ff0e0b82 */ /* 0x000e220000000a00 */
[----:B--2---:R-:W-:-:S04]  /*ba20*/  @P0 IMAD R4, R12, UR37, RZ ;  /* 0x000000250c040c24 */ /* 0x004fc8000f8e02ff */
[----:B------:R-:W-:Y:S01]  /*ba30*/  @P0 IMAD R9, R13, UR36, R4 ;  /* 0x000000240d090c24 */ /* 0x000fe2000f8e0204 */
[----:B------:R-:W-:Y:S01]  /*ba40*/  @P0 SHF.R.S32.HI R13, RZ, 0x1f, R17 ;  /* 0x0000001fff0d0819 */ /* 0x000fe20000011411 */
[----:B-1----:R-:W-:-:S04]  /*ba50*/  @P0 IMAD.WIDE.U32 R4, R12, UR36, RZ ;  /* 0x000000240c040c25 */ /* 0x002fc8000f8e00ff */
[-C--:B0-----:R-:W-:Y:S02]  /*ba60*/  @P0 IMAD R6, R13, R14.reuse, RZ ;  /* 0x0000000e0d060224 */ /* 0x081fe400078e02ff */
        /* <DEDUP_REMOVED lines=11> */
[----:B------:R-:W-:Y:S01]  /*bb20*/  UMOV UR6, UR4 ;  /* 0x0000000400067c82 */ /* 0x000fe20008000000 */
[----:B------:R-:W-:Y:S01]  /*bb30*/  UMOV UR7, 0xc0000010 ;  /* 0xc000001000077882 */ /* 0x000fe20000000000 */
[----:B------:R-:W-:Y:S01]  /*bb40*/  UIADD3 UR4, UR54, 0x480, URZ ;  /* 0x0000048036047890 */ /* 0x000fe2000fffe03f */
[----:B------:R-:W-:Y:S02]  /*bb50*/  WARPGROUP.DEPBAR.LE gsb0, 0x0 ;  /* 0x00008000000079c5 */ /* 0x000fe40000010000 */
[----:B------:R-:W-:-:S14]  /*bb60*/  WARPGROUP.ARRIVE ;  /* 0x00000000000079c5 */ /* 0x000fdc0000000000 */
[----:B------:R-:W-:Y:S01]  /*bb70*/  QGMMA.64x192x32.F32.E4M3.E4M3 R24, R208, gdesc[UR4], R24, gsb0 ;  /* 0x02e00004d0187df3 */ /* 0x000fe20008000818 */
[----:B------:R-:W-:Y:S01]  /*bb80*/  UMOV UR6, UR4 ;  /* 0x0000000400067c82 */ /* 0x000fe20008000000 */
[----:B------:R-:W-:Y:S01]  /*bb90*/  UMOV UR7, 0xc0000010 ;  /* 0xc000001000077882 */ /* 0x000fe20000000000 */
[----:B------:R-:W-:Y:S01]  /*bba0*/  UIADD3 UR54, UR54, 0x600, URZ ;  /* 0x0000060036367890 */ /* 0x000fe2000fffe03f */
[----:B------:R-:W-:Y:S01]  /*bbb0*/  UMOV UR55, 0xc0000010 ;  /* 0xc000001000377882 */ /* 0x000fe20000000000 */
[----:B------:R-:W1:Y:S04]  /*bbc0*/  SHFL.BFLY PT, R5, R8, 0x2, 0x1f ;  /* 0x0c401f0008057f89 */ /* 0x000e6800000e0000 */
[----:B------:R-:W3:Y:S01]  /*bbd0*/  SHFL.BFLY PT, R12, R7, 0x2, 0x1f ;  /* 0x0c401f00070c7f89 */ /* 0x000ee200000e0000 */
[----:B------:R-:W-:-:S02]  /*bbe0*/  WARPGROUP.DEPBAR.LE gsb0, 0x0 ;  /* 0x00008000000079c5 */ /* 0x000fc40000010000 */
[----:B------:R-:W-:-:S08]  /*bbf0*/  WARPGROUP.ARRIVE ;  /* 0x00000000000079c5 */ /* 0x000fd00000000000 */
[----:B------:R-:W-:Y:S01]  /*bc00*/  QGMMA.64x192x32.F32.E4M3.E4M3 R24, R204, gdesc[UR4], R24, gsb0 ;  /* 0x02e00004cc187df3 */ /* 0x000fe20008000818 */
[----:B-1----:R-:W-:Y:S01]  /*bc10*/  FADD.FTZ R5, R5, R8 ;  /* 0x0000000805057221 */ /* 0x002fe20000010000 */
[----:B---3--:R-:W-:-:S04]  /*bc20*/  FADD.FTZ R12, R12, R7 ;  /* 0x000000070c0c7221 */ /* 0x008fc80000010000 */
[----:B------:R-:W1:Y:S04]  /*bc30*/  SHFL.BFLY PT, R4, R5, 0x1, 0x1f ;  /* 0x0c201f0005047f89 */ /* 0x000e6800000e0000 */
[----:B------:R-:W3:Y:S01]  /*bc40*/  SHFL.BFLY PT, R9, R12, 0x1, 0x1f ;  /* 0x0c201f000c097f89 */ /* 0x000ee200000e0000 */
[----:B-1----:R-:W-:Y:S01]  /*bc50*/  FADD.FTZ R13, R5, R4 ;  /* 0x00000004050d7221 */ /* 0x002fe20000010000 */
[----:B---3--:R-:W-:-:S04]  /*bc60*/  FADD.FTZ R14, R12, R9 ;  /* 0x000000090c0e7221 */ /* 0x008fc80000010000 */
[C---:B------:R-:W-:Y:S01]  /*bc70*/  FSETP.NE.FTZ.AND P0, PT, R13.reuse, RZ, PT ;  /* 0x000000ff0d00720b */ /* 0x040fe20003f15000 */
[----:B------:R-:W-:Y:S01]  /*bc80*/  FMUL.FTZ R15, R13, 0.00390625 ;  /* 0x3b8000000d0f7820 */ /* 0x000fe20000410000 */
[----:B0-----:R-:W-:Y:S01]  /*bc90*/  FMUL.FTZ R10, R14, 0.00390625 ;  /* 0x3b8000000e0a7820 */ /* 0x001fe20000410000 */
[----:B------:R-:W-:-:S03]  /*bca0*/  IMAD.MOV.U32 R9, RZ, RZ, RZ ;  /* 0x000000ffff097224 */ /* 0x000fc600078e00ff */
        /* <DEDUP_REMOVED lines=16> */
[----:B--2---:R-:W-:Y:S01]  /*bdb0*/  FMUL.FTZ R9, R9, R6 ;  /* 0x0000000609097220 */ /* 0x004fe20000410000 */
[----:B------:R-:W-:Y:S02]  /*bdc0*/  IMAD.MOV.U32 R5, RZ, RZ, -0x800000 ;  /* 0xff800000ff057424 */ /* 0x000fe400078e00ff */
[----:B------:R-:W-:Y:S01]  /*bdd0*/  @P3 FFMA.FTZ R4, R2, R0, R13 ;  /* 0x0000000002043223 */ /* 0x000fe2000001000d */
[----:B------:R-:W-:Y:S01]  /*bde0*/  @P2 FFMA.FTZ R5, R8, R3, R7 ;  /* 0x0000000308052223 */ /* 0x000fe20000010007 */
[----:B---3--:R-:W-:Y:S01]  /*bdf0*/  FMUL.FTZ R2, R11, R6 ;  /* 0x000000060b027220 */ /* 0x008fe20000410000 */
[----:B------:R-:W-:-:S02]  /*be00*/  WARPGROUP.DEPBAR.LE gsb0, 0x0 ;  /* 0x00008000000079c5 */ /* 0x000fc40000010000 */
[----:B------:R-:W-:Y:S05]  /*be10*/  @!P1 BRA `(.L_x_5061) ;  /* 0x0000000000049947 */ /* 0x000fea0003800000 */
[----:B------:R-:W-:Y:S01]  /*be20*/  BPT.TRAP 0x1 ;  /* 0x000000040000795c */ /* 0x000fe20000300000 */
.L_x_5061:
        /* <DEDUP_REMOVED lines=100> */
.L_x_5028:
[----:B------:R-:W-:Y:S05]  /*c470*/  @P0 BRA `(.L_x_5062) ;  /* 0x0000002c00540947 */ /* 0x000fea0003800000 */
[----:B------:R-:W0:Y:S01]  /*c480*/  S2R R23, SR_TID.X ;  /* 0x0000000000177919 */ /* 0x000e220000002100 */
[----:B------:R-:W-:Y:S01]  /*c490*/  ULDC.64 UR4, c[0x4][0xe0] ;  /* 0x0100380000047ab9 */ /* 0x000fe20000000a00 */
[----:B------:R-:W-:Y:S01]  /*c4a0*/  ULDC.64 UR6, c[0x0][0xb38] ;  /* 0x0002ce0000067ab9 */ /* 0x000fe20000000a00 */
[----:B------:R-:W1:Y:S01]  /*c4b0*/  LDC R129, c[0x0][0xbe8] ;  /* 0x0002fa00ff817b82 */ /* 0x000e620000000800 */
        /* <DEDUP_REMOVED lines=10> */
[----:B-1----:R-:W-:Y:S01]  /*c560*/  ISETP.NE.AND P2, PT, R129, 0x1, PT ;  /* 0x000000018100780c */ /* 0x002fe20003f45270 */
[----:B------:R-:W-:Y:S01]  /*c570*/  BSSY B0, `(.L_x_5063) ;  /* 0x000021b000007945 */ /* 0x000fe20003800000 */
[----:B------:R-:W-:-:S04]  /*c580*/  ISETP.EQ.OR P0, PT, R8, 0x3, !P0 ;  /* 0x000000030800780c */ /* 0x000fc80004702670 */
[----:B------:R-:W-:Y:S02]  /*c590*/  SEL R16, R13, R6, P0 ;  /* 0x000000060d107207 */ /* 0x000fe40000000000 */
[----:B0-----:R-:W-:Y:S02]  /*c5a0*/  SHF.R.S32.HI R2, RZ, 0x1f, R23 ;  /* 0x0000001fff027819 */ /* 0x001fe40000011417 */
[----:B------:R-:W-:Y:S02]  /*c5b0*/  SEL R13, R6, R13, P0 ;  /* 0x0000000d060d7207 */ /* 0x000fe40000000000 */
[----:B------:R-:W-:Y:S02]  /*c5c0*/  LEA.HI R3, R2, R23, RZ, 0x7 ;  /* 0x0000001702037211 */ /* 0x000fe400078f38ff */
[----:B------:R-:W-:Y:S02]  /*c5d0*/  SEL R158, R72, R73, P0 ;  /* 0x00000049489e7207 */ /* 0x000fe40000000000 */
[----:B------:R-:W-:-:S02]  /*c5e0*/  LOP3.LUT R6, R3, 0xffffff80, RZ, 0xc0, !PT ;  /* 0xffffff8003067812 */ /* 0x000fc400078ec0ff */
[----:B------:R-:W-:Y:S02]  /*c5f0*/  SEL R27, R73, R72, P0 ;  /* 0x00000048491b7207 */ /* 0x000fe40000000000 */
[----:B------:R-:W-:Y:S01]  /*c600*/  SEL R102, R21, R50, P0 ;  /* 0x0000003215667207 */ /* 0x000fe20000000000 */
[----:B------:R-:W-:Y:S01]  /*c610*/  IMAD.IADD R72, R23, 0x1, -R6 ;  /* 0x0000000117487824 */ /* 0x000fe200078e0a06 */
[----:B------:R-:W-:Y:S02]  /*c620*/  SEL R46, R50, R21, P0 ;  /* 0x00000015322e7207 */ /* 0x000fe40000000000 */
[----:B------:R-:W-:Y:S02]  /*c630*/  SEL R22, R15, R14, P0 ;  /* 0x0000000e0f167207 */ /* 0x000fe40000000000 */
[----:B------:R-:W-:Y:S02]  /*c640*/  SHF.R.S32.HI R21, RZ, 0x1f, R72 ;  /* 0x0000001fff157819 */ /* 0x000fe40000011448 */
[----:B------:R-:W-:-:S02]  /*c650*/  SEL R15, R14, R15, P0 ;  /* 0x0000000f0e0f7207 */ /* 0x000fc40000000000 */
[----:B------:R-:W-:Y:S02]  /*c660*/  SEL R36, R20, R41, P0 ;  /* 0x0000002914247207 */ /* 0x000fe40000000000 */
[----:B------:R-:W-:Y:S02]  /*c670*/  SEL R14, R41, R20, P0 ;  /* 0x00000014290e7207 */ /* 0x000fe40000000000 */
[----:B------:R-:W-:Y:S02]  /*c680*/  LEA.HI R41, R21, R72, RZ, 0x2 ;  /* 0x0000004815297211 */ /* 0x000fe400078f10ff */
        /* <DEDUP_REMOVED lines=14> */
[--C-:B------:R-:W-:Y:S01]  /*c770*/  SHF.R.S32.HI R2, RZ, 0x2, R41.reuse ;  /* 0x00000002ff027819 */ /* 0x100fe20000011429 */
[----:B------:R-:W0:Y:S01]  /*c780*/  S2R R39, SR_CTAID.X ;  /* 0x0000000000277919 */ /* 0x000e220000002500 */
[----:B------:R-:W-:-:S02]  /*c790*/  SHF.R.S32.HI R7, RZ, 0x1f, R41 ;  /* 0x0000001fff077819 */ /* 0x000fc40000011429 */
        /* <DEDUP_REMOVED lines=9> */
[----:B------:R-:W-:Y:S02]  /*c830*/  LOP3.LUT R52, R37, 0xfffffffc, RZ, 0xc0, !PT ;  /* 0xfffffffc25347812 */ /* 0x000fe400078ec0ff */
[----:B------:R-:W-:Y:S02]  /*c840*/  LEA.HI R3, R7, R2, RZ, 0x3 ;  /* 0x0000000207037211 */ /* 0x000fe400078f18ff */
[----:B------:R-:W-:Y:S01]  /*c850*/  SHF.R.S32.HI R7, RZ, 0x1f, R17 ;  /* 0x0000001fff077819 */ /* 0x000fe20000011411 */
[----:B------:R-:W-:Y:S01]  /*c860*/  IMAD.IADD R51, R23, 0x1, -R52 ;  /* 0x0000000117337824 */ /* 0x000fe200078e0a34 */
[----:B------:R-:W-:-:S02]  /*c870*/  LOP3.LUT R0, R0, 0x3fffffe, RZ, 0xc0, !PT ;  /* 0x03fffffe00007812 */ /* 0x000fc400078ec0ff */
[----:B------:R-:W-:Y:S01]  /*c880*/  SEL R174, R44, R29, P0 ;  /* 0x0000001d2cae7207 */ /* 0x000fe20000000000 */
[----:B------:R-:W-:Y:S01]  /*c890*/  IMAD R52, R7, UR4, RZ ;  /* 0x0000000407347c24 */ /* 0x000fe2000f8e02ff */
[----:B------:R-:W-:Y:S01]  /*c8a0*/  SEL R19, R29, R44, P0 ;  /* 0x0000002c1d137207 */ /* 0x000fe20000000000 */
[----:B------:R-:W-:Y:S01]  /*c8b0*/  IMAD.IADD R0, R6, 0x1, -R0 ;  /* 0x0000000106007824 */ /* 0x000fe200078e0a00 */
[----:B------:R-:W-:Y:S01]  /*c8c0*/  LOP3.LUT R3, R3, 0xfffffff8, RZ, 0xc0, !PT ;  /* 0xfffffff803037812 */ /* 0x000fe200078ec0ff */
[----:B------:R-:W-:Y:S01]  /*c8d0*/  IMAD R23, R17, UR5, R52 ;  /* 0x0000000511177c24 */ /* 0x000fe2000f8e0234 */
[----:B------:R-:W-:Y:S01]  /*c8e0*/  LEA.HI R21, R21, R72, RZ, 0x5 ;  /* 0x0000004815157211 */ /* 0x000fe200078f28ff */
[----:B------:R-:W-:Y:S01]  /*c8f0*/  IMAD R52, R7, UR6, RZ ;  /* 0x0000000607347c24 */ /* 0x000fe2000f8e02ff */
[----:B------:R-:W-:Y:S01]  /*c900*/  SEL R144, R108, R109, P0 ;  /* 0x0000006d6c907207 */ /* 0x000fe20000000000 */
[----:B------:R-:W-:Y:S01]  /*c910*/  IMAD.IADD R6, R2, 0x1, -R3 ;  /* 0x0000000102067824 */ /* 0x000fe200078e0a03 */
[----:B------:R-:W-:Y:S01]  /*c920*/  SEL R44, R109, R108, P0 ;  /* 0x0000006c6d2c7207 */ /* 0x000fe20000000000 */
[C---:B------:R-:W-:Y:S01]  /*c930*/  IMAD R37, R17.reuse, UR7, R52 ;  /* 0x0000000711257c24 */ /* 0x040fe2000f8e0234 */
[----:B------:R-:W-:Y:S01]  /*c940*/  SEL R172, R24, R53, P0 ;  /* 0x0000003518ac7207 */ /* 0x000fe20000000000 */
[----:B------:R-:W-:Y:S01]  /*c950*/  IMAD.WIDE.U32 R2, R17, UR4, RZ ;  /* 0x0000000411027c25 */ /* 0x000fe2000f8e00ff */
[----:B------:R-:W-:Y:S01]  /*c960*/  SEL R130, R70, R71, P0 ;  /* 0x0000004746827207 */ /* 0x000fe20000000000 */
[----:B------:R-:W1:Y:S01]  /*c970*/  S2UR UR4, SR_CTAID.Y ;  /* 0x00000000000479c3 */ /* 0x000e620000002600 */
        /* <DEDUP_REMOVED lines=12> */
[----:B------:R-:W-:Y:S02]  /*ca40*/  LEA.HI R53, R51, R51, RZ, 0x1 ;  /* 0x0000003333357211 */ /* 0x000fe400078f08ff */
[----:B------:R-:W-:Y:S01]  /*ca50*/  SEL R10, R12, R33, P0 ;  /* 0x000000210c0a7207 */ /* 0x000fe20000000000 */
[----:B------:R-:W-:Y:S01]  /*ca60*/  IMAD R21, R21, 0x10, R6 ;  /* 0x0000001015157824 */ /* 0x000fe200078e0206 */
[----:B------:R-:W-:Y:S01]  /*ca70*/  SEL R76, R118, R119, P0 ;  /* 0x00000077764c7207 */ /* 0x000fe20000000000 */
[----:B------:R-:W-:Y:S01]  /*ca80*/  IMAD.WIDE.U32 R6, R17, UR6, RZ ;  /* 0x0000000611067c25 */ /* 0x000fe2000f8e00ff */
[----:B------:R-:W-:Y:S01]  /*ca90*/  SEL R12, R33, R12, P0 ;  /* 0x0000000c210c7207 */ /* 0x000fe20000000000 */
[----:B------:R-:W-:Y:S01]  /*caa0*/  ULDC.64 UR6, c[0x0][0xb48] ;  /* 0x0002d20000067ab9 */ /* 0x000fe20000000a00 */
[----:B------:R-:W-:Y:S01]  /*cab0*/  SEL R77, R119, R118, P0 ;  /* 0x00000076774d7207 */ /* 0x000fe20000000000 */
[----:B------:R-:W-:Y:S01]  /*cac0*/  IMAD R0, R0, 0x40, R21 ;  /* 0x0000004000007824 */ /* 0x000fe200078e0215 */
[----:B------:R-:W-:Y:S01]  /*cad0*/  SEL R166, R120, R69, P0 ;  /* 0x0000004578a67207 */ /* 0x000fe20000000000 */
[----:B------:R-:W-:Y:S01]  /*cae0*/  IMAD.IADD R7, R7, 0x1, R37 ;  /* 0x0000000107077824 */ /* 0x000fe200078e0225 */
[----:B------:R-:W-:Y:S01]  /*caf0*/  SEL R20, R69, R120, P0 ;  /* 0x0000007845147207 */ /* 0x000fe20000000000 */
[----:B0-----:R-:W-:Y:S01]  /*cb00*/  IMAD R74, R39, 0x80, R0 ;  /* 0x00000080274a7824 */ /* 0x001fe200078e0200 */
        /* <DEDUP_REMOVED lines=14> */
[----:B------:R-:W-:-:S02]  /*cbf0*/  SEL R156, R84, R85, P0 ;  /* 0x00000055549c7207 */ /* 0x000fc40000000000 */
[----:B------:R-:W-:Y:S01]  /*cc00*/  SEL R32, R85, R84, P0 ;  /* 0x0000005455207207 */ /* 0x000fe20000000000 */
[----:B------:R-:W-:Y:S01]  /*cc10*/  IMAD R52, R51, 0x8, R0 ;  /* 0x0000000833347824 */ /* 0x000fe200078e0200 */
[----:B------:R-:W-:Y:S02]  /*cc20*/  SEL R142, R116, R117, P0 ;  /* 0x00000075748e7207 */ /* 0x000fe40000000000 */
[----:B------:R-:W-:Y:S01]  /*cc30*/  SEL R47, R117, R116, P0 ;  /* 0x00000074752f7207 */ /* 0x000fe20000000000 */
[----:B------:R-:W-:Y:S01]  /*cc40*/  IMAD R52, R39, 0x80, R52 ;  /* 0x0000008027347824 */ /* 0x000fe200078e0234 */
        /* <DEDUP_REMOVED lines=31> */
[----:B--2---:R-:W-:Y:S01]  /*ce40*/  LOP3.LUT R86, R9, 0x2, RZ, 0x3c, !PT ;  /* 0x0000000209567812 */ /* 0x004fe200078e3cff */
        /* <DEDUP_REMOVED lines=16> */
[----:B------:R0:W-:Y:S04]  /*cf50*/  SHFL.IDX PT, R112, R27, R86, 0x1c1f ;  /* 0x001c1f561b707589 */ /* 0x0001e800000e0000 */
[----:B------:R-:W-:Y:S04]  /*cf60*/  SHFL.IDX PT, R84, R10, R9, 0x1c1f ;  /* 0x001c1f090a547589 */ /* 0x000fe800000e0000 */
[----:B------:R-:W-:Y:S01]  /*cf70*/  SHFL.IDX PT, R39, R88, R9, 0x1c1f ;  /* 0x001c1f0958277589 */ /* 0x000fe200000e0000 */
[----:B0-----:R-:W-:-:S03]  /*cf80*/  SEL R27, R12, R117, P0 ;  /* 0x000000750c1b7207 */ /* 0x001fc60000000000 */
[----:B------:R-:W0:Y:S04]  /*cf90*/  SHFL.IDX PT, R88, R15, R86, 0x1c1f ;  /* 0x001c1f560f587589 */ /* 0x000e2800000e0000 */
[----:B------:R-:W-:Y:S01]  /*cfa0*/  SHFL.IDX PT, R89, R36, R9, 0x1c1f ;  /* 0x001c1f0924597589 */ /* 0x000fe200000e0000 */
[----:B--2---:R-:W-:-:S03]  /*cfb0*/  SEL R77, R62, R13, P0 ;  /* 0x0000000d3e4d7207 */ /* 0x004fc60000000000 */
[----:B------:R-:W-:Y:S04]  /*cfc0*/  SHFL.IDX PT, R41, R90, R9, 0x1c1f ;  /* 0x001c1f095a297589 */ /* 0x000fe800000e0000 */
[----:B------:R-:W-:Y:S04]  /*cfd0*/  SHFL.IDX PT, R14, R14, R86, 0x1c1f ;  /* 0x001c1f560e0e7589 */ /* 0x000fe800000e0000 */
[----:B------:R-:W-:Y:S04]  /*cfe0*/  SHFL.IDX PT, R87, R174, R9, 0x1c1f ;  /* 0x001c1f09ae577589 */ /* 0x000fe800000e0000 */
[----:B------:R-:W-:Y:S04]  /*cff0*/  SHFL.IDX PT, R116, R150, R9, 0x1c1f ;  /* 0x001c1f0996747589 */ /* 0x000fe800000e0000 */
[----:B------:R-:W-:Y:S01]  /*d000*/  SHFL.IDX PT, R90, R19, R86, 0x1c1f ;  /* 0x001c1f56135a7589 */ /* 0x000fe200000e0000 */
[----:B0-----:R-:W-:-:S03]  /*d010*/  SEL R81, R63, R88, P0 ;  /* 0x000000583f517207 */ /* 0x001fc60000000000 */
[----:B------:R-:W-:Y:S04]  /*d020*/  SHFL.IDX PT, R95, R18, R86, 0x1c1f ;  /* 0x001c1f56125f7589 */ /* 0x000fe800000e0000 */
[----:B------:R-:W0:Y:S04]  /*d030*/  SHFL.IDX PT, R31, R31, R86, 0x1c1f ;  /* 0x001c1f561f1f7589 */ /* 0x000e2800000e0000 */
[----:B------:R-:W-:Y:S04]  /*d040*/  SHFL.IDX PT, R119, R144, R9, 0x1c1f ;  /* 0x001c1f0990777589 */ /* 0x000fe800000e0000 */
[----:B------:R2:W3:Y:S04]  /*d050*/  SHFL.IDX PT, R18, R44, R86, 0x1c1f ;  /* 0x001c1f562c127589 */ /* 0x0004e800000e0000 */
[----:B------:R-:W-:Y:S04]  /*d060*/  SHFL.IDX PT, R94, R170, R9, 0x1c1f ;  /* 0x001c1f09aa5e7589 */ /* 0x000fe800000e0000 */
[----:B------:R-:W-:Y:S04]  /*d070*/  SHFL.IDX PT, R113, R156, R9, 0x1c1f ;  /* 0x001c1f099c717589 */ /* 0x000fe800000e0000 */
[----:B------:R-:W-:Y:S04]  /*d080*/  SHFL.IDX PT, R32, R32, R86, 0x1c1f ;  /* 0x001c1f5620207589 */ /* 0x000fe800000e0000 */
[----:B------:R-:W-:Y:S01]  /*d090*/  SHFL.IDX PT, R92, R172, R9, 0x1c1f ;  /* 0x001c1f09ac5c7589 */ /* 0x000fe200000e0000 */
[----:B0-----:R-:W-:-:S02]  /*d0a0*/  SEL R42, R116, R31, P0 ;  /* 0x0000001f742a7207 */ /* 0x001fc40000000000 */
[----:B--2---:R-:W-:Y:S01]  /*d0b0*/  SEL R44, R31, R116, P0 ;  /* 0x000000741f2c7207 */ /* 0x004fe20000000000 */
[----:B------:R-:W0:Y:S04]  /*d0c0*/  SHFL.IDX PT, R93, R24, R86, 0x1c1f ;  /* 0x001c1f56185d7589 */ /* 0x000e2800000e0000 */
[----:B------:R-:W-:Y:S01]  /*d0d0*/  SHFL.IDX PT, R97, R166, R9, 0x1c1f ;  /* 0x001c1f09a6617589 */ /* 0x000fe200000e0000 */
[----:B---3--:R-:W-:-:S03]  /*d0e0*/  SEL R31, R18, R119, P0 ;  /* 0x00000077121f7207 */ /* 0x008fc60000000000 */
[----:B------:R-:W2:Y:S04]  /*d0f0*/  SHFL.IDX PT, R20, R20, R86, 0x1c1f ;  /* 0x001c1f5614147589 */ /* 0x000ea800000e0000 */
[----:B------:R-:W-:Y:S04]  /*d100*/  SHFL.IDX PT, R98, R168, R9, 0x1c1f ;  /* 0x001c1f09a8627589 */ /* 0x000fe800000e0000 */
[----:B------:R-:W-:Y:S04]  /*d110*/  SHFL.IDX PT, R122, R122, R9, 0x1c1f ;  /* 0x001c1f097a7a7589 */ /* 0x000fe800000e0000 */
[----:B------:R-:W-:Y:S04]  /*d120*/  SHFL.IDX PT, R99, R26, R86, 0x1c1f ;  /* 0x001c1f561a637589 */ /* 0x000fe800000e0000 */
[----:B------:R3:W-:Y:S01]  /*d130*/  SHFL.IDX PT, R15, R43, R86, 0x1c1f ;  /* 0x001c1f562b0f7589 */ /* 0x0007e200000e0000 */
[----:B0-----:R-:W-:-:S03]  /*d140*/  SEL R91, R92, R93, P0 ;  /* 0x0000005d5c5b7207 */ /* 0x001fc60000000000 */
[----:B------:R-:W-:Y:S04]  /*d150*/  SHFL.IDX PT, R101, R162, R9, 0x1c1f ;  /* 0x001c1f09a2657589 */ /* 0x000fe800000e0000 */
[----:B------:R-:W-:Y:S01]  /*d160*/  SHFL.IDX PT, R104, R104, R9, 0x1c1f ;  /* 0x001c1f0968687589 */ /* 0x000fe200000e0000 */
[----:B---3--:R-:W-:-:S03]  /*d170*/  SEL R43, R115, R34, P0 ;  /* 0x00000022732b7207 */ /* 0x008fc60000000000 */
[----:B------:R0:W-:Y:S04]  /*d180*/  SHFL.IDX PT, R59, R130, R9, 0x1c1f ;  /* 0x001c1f09823b7589 */ /* 0x0001e800000e0000 */
[----:B------:R3:W4:Y:S04]  /*d190*/  SHFL.IDX PT, R110, R25, R86, 0x1c1f ;  /* 0x001c1f56196e7589 */ /* 0x00072800000e0000 */
[----:B------:R5:W1:Y:S01]  /*d1a0*/  SHFL.IDX PT, R19, R48, R86, 0x1c1f ;  /* 0x001c1f5630137589 */ /* 0x000a6200000e0000 */
[----:B0-----:R-:W0:Y:S03]  /*d1b0*/  LDC.64 R130, c[0x0][0xbd8] ;  /* 0x0002f600ff827b82 */ /* 0x001e260000000a00 */
[----:B------:R-:W-:Y:S01]  /*d1c0*/  SHFL.IDX PT, R107, R164, R9, 0x1c1f ;  /* 0x001c1f09a46b7589 */ /* 0x000fe200000e0000 */
[----:B---3--:R-:W-:-:S03]  /*d1d0*/  SEL R25, R117, R12, P0 ;  /* 0x0000000c75197207 */ /* 0x008fc60000000000 */
[----:B------:R-:W-:Y:S01]  /*d1e0*/  SHFL.IDX PT, R109, R160, R9, 0x1c1f ;  /* 0x001c1f09a06d7589 */ /* 0x000fe200000e0000 */
[----:B-----5:R-:W-:Y:S01]  /*d1f0*/  SEL R48, R114, R29, P0 ;  /* 0x0000001d72307207 */ /* 0x020fe20000000000 */
[----:B------:R-:W3:Y:S02]  /*d200*/  LDC R117, c[0x0][0xc50] ;  /* 0x00031400ff757b82 */ /* 0x000ee40000000800 */
        /* <DEDUP_REMOVED lines=20> */
[----:B------:R5:W-:Y:S01]  /*d350*/  SHFL.IDX PT, R10, R80, R9, 0x1c1f ;  /* 0x001c1f09500a7589 */ /* 0x000be200000e0000 */
[----:B--2---:R-:W-:-:S03]  /*d360*/  SEL R96, R97, R20, P0 ;  /* 0x0000001461607207 */ /* 0x004fc60000000000 */
[----:B------:R-:W2:Y:S01]  /*d370*/  SHFL.IDX PT, R30, R30, R86, 0x1c1f ;  /* 0x001c1f561e1e7589 */ /* 0x000ea200000e0000 */
[----:B----4-:R-:W-:-:S03]  /*d380*/  SEL R100, R101, R110, P0 ;  /* 0x0000006e65647207 */ /* 0x010fc60000000000 */
[----:B------:R4:W3:Y:S01]  /*d390*/  SHFL.IDX PT, R123, R45, R86, 0x1c1f ;  /* 0x001c1f562d7b7589 */ /* 0x0008e200000e0000 */
[----:B-----5:R-:W-:-:S03]  /*d3a0*/  SEL R9, R76, R11, P0 ;  /* 0x0000000b4c097207 */ /* 0x020fc60000000000 */
[----:B------:R5:W3:Y:S01]  /*d3b0*/  SHFL.IDX PT, R125, R46, R86, 0x1c1f ;  /* 0x001c1f562e7d7589 */ /* 0x000ae200000e0000 */
[----:B------:R-:W-:Y:S02]  /*d3c0*/  SEL R11, R11, R76, P0 ;  /* 0x0000004c0b0b7207 */ /* 0x000fe40000000000 */
[----:B------:R-:W-:Y:S01]  /*d3d0*/  SEL R76, R82, R83, P0 ;  /* 0x00000053524c7207 */ /* 0x000fe20000000000 */
[----:B------:R-:W-:Y:S01]  /*d3e0*/  SHFL.IDX PT, R28, R28, R86, 0x1c1f ;  /* 0x001c1f561c1c7589 */ /* 0x000fe200000e0000 */
[----:B------:R-:W-:Y:S02]  /*d3f0*/  SEL R82, R83, R82, P0 ;  /* 0x0000005253527207 */ /* 0x000fe40000000000 */
[----:B----4-:R-:W-:Y:S01]  /*d400*/  SEL R45, R34, R115, P0 ;  /* 0x00000073222d7207 */ /* 0x010fe20000000000 */
[----:B------:R4:W-:Y:S01]  /*d410*/  SHFL.IDX PT, R126, R60, R86, 0x1c1f ;  /* 0x001c1f563c7e7589 */ /* 0x0009e200000e0000 */
[----:B------:R-:W-:Y:S02]  /*d420*/  SEL R83, R13, R62, P0 ;  /* 0x0000003e0d537207 */ /* 0x000fe40000000000 */
[----:B-----5:R-:W-:Y:S01]  /*d430*/  SEL R46, R29, R114, P0 ;  /* 0x000000721d2e7207 */ /* 0x020fe20000000000 */
[----:B------:R2:W-:Y:S01]  /*d440*/  SHFL.IDX PT, R128, R61, R86, 0x1c1f ;  /* 0x001c1f563d807589 */ /* 0x0005e200000e0000 */
[----:B------:R-:W5:Y:S01]  /*d450*/  LDC.64 R114, c[0x0][0xb40] ;  /* 0x0002d000ff727b82 */ /* 0x000f620000000a00 */
[----:B------:R-:W-:-:S02]  /*d460*/  SEL R62, R112, R111, P0 ;  /* 0x0000006f703e7207 */ /* 0x000fc40000000000 */
[----:B------:R-:W-:Y:S01]  /*d470*/  SEL R80, R84, R85, P0 ;  /* 0x0000005554507207 */ /* 0x000fe20000000000 */
[----:B------:R-:W3:Y:S01]  /*d480*/  SHFL.IDX PT, R33, R33, R86, 0x1c1f ;  /* 0x001c1f5621217589 */ /* 0x000ee200000e0000 */
[----:B----4-:R-:W-:Y:S02]  /*d490*/  SEL R60, R111, R112, P0 ;  /* 0x000000706f3c7207 */ /* 0x010fe40000000000 */
[----:B------:R-:W-:Y:S01]  /*d4a0*/  SEL R84, R85, R84, P0 ;  /* 0x0000005455547207 */ /* 0x000fe20000000000 */
[----:B------:R-:W4:Y:S01]  /*d4b0*/  @P2 LDC R111, c[0x0][0xbec] ;  /* 0x0002fb00ff6f2b82 */ /* 0x000f220000000800 */
[----:B------:R-:W3:Y:S01]  /*d4c0*/  SHFL.IDX PT, R35, R35, R86, 0x1c1f ;  /* 0x001c1f5623237589 */ /* 0x000ee200000e0000 */
[----:B------:R-:W-:Y:S02]  /*d4d0*/  SEL R85, R88, R63, P0 ;  /* 0x0000003f58557207 */ /* 0x000fe40000000000 */
[----:B------:R-:W-:Y:S01]  /*d4e0*/  SEL R88, R89, R14, P0 ;  /* 0x0000000e59587207 */ /* 0x000fe20000000000 */
[----:B------:R0:W3:Y:S01]  /*d4f0*/  SHFL.IDX PT, R124, R47, R86, 0x1c1f ;  /* 0x001c1f562f7c7589 */ /* 0x0000e200000e0000 */
[----:B------:R-:W-:-:S02]  /*d500*/  SEL R29, R119, R18, P0 ;  /* 0x00000012771d7207 */ /* 0x000fc40000000000 */
[----:B------:R-:W4:Y:S01]  /*d510*/  @P2 LDC R119, c[0x0][0xbec] ;  /* 0x0002fb00ff772b82 */ /* 0x000f220000000800 */
[----:B------:R0:W4:Y:S01]  /*d520*/  SHFL.IDX PT, R127, R49, R86, 0x1c1f ;  /* 0x001c1f56317f7589 */ /* 0x00012200000e0000 */
[----:B------:R-:W-:Y:S02]  /*d530*/  SEL R34, R15, R122, P0 ;  /* 0x0000007a0f227207 */ /* 0x000fe40000000000 */
[----:B-1----:R-:W-:Y:S01]  /*d540*/  SEL R13, R104, R19, P0 ;  /* 0x00000013680d7207 */ /* 0x002fe20000000000 */
[----:B------:R-:W-:Y:S01]  /*d550*/  SHFL.IDX PT, R78, R78, R86, 0x1c1f ;  /* 0x001c1f564e4e7589 */ /* 0x000fe200000e0000 */
[----:B--2---:R-:W-:Y:S02]  /*d560*/  SEL R61, R109, R30, P0 ;  /* 0x0000001e6d3d7207 */ /* 0x004fe40000000000 */
[----:B0-----:R-:W-:Y:S01]  /*d570*/  SEL R47, R32, R113, P0 ;  /* 0x00000071202f7207 */ /* 0x001fe20000000000 */
[----:B------:R-:W0:Y:S01]  /*d580*/  SHFL.IDX PT, R103, R103, R86, 0x1c1f ;  /* 0x001c1f5667677589 */ /* 0x000e2200000e0000 */
[----:B------:R-:W1:Y:S01]  /*d590*/  @P2 LDC R112, c[0x0][0xbf0] ;  /* 0x0002fc00ff702b82 */ /* 0x000e620000000800 */
[----:B------:R-:W-:Y:S01]  /*d5a0*/  SEL R49, R113, R32, P0 ;  /* 0x0000002071317207 */ /* 0x000fe20000000000 */
[----:B-----5:R-:W-:Y:S01]  /*d5b0*/  IMAD.WIDE.U32 R6, R114, UR36, R6 ;  /* 0x0000002472067c25 */ /* 0x020fe2000f8e0006 */
[----:B------:R-:W-:Y:S01]  /*d5c0*/  SHFL.IDX PT, R55, R55, R86, 0x1c1f ;  /* 0x001c1f5637377589 */ /* 0x000fe200000e0000 */
[----:B------:R-:W-:-:S02]  /*d5d0*/  SEL R32, R122, R15, P0 ;  /* 0x0000000f7a207207 */ /* 0x000fc40000000000 */
[----:B------:R-:W-:Y:S01]  /*d5e0*/  SEL R15, R19, R104, P0 ;  /* 0x00000068130f7207 */ /* 0x000fe20000000000 */
[----:B------:R-:W2:Y:S01]  /*d5f0*/  SHFL.IDX PT, R57, R57, R86, 0x1c1f ;  /* 0x001c1f5639397589 */ /* 0x000ea200000e0000 */
[----:B------:R-:W5:Y:S01]  /*d600*/  @P2 LDC R113, c[0x0][0xbf0] ;  /* 0x0002fc00ff712b82 */ /* 0x000f620000000800 */
[----:B------:R-:W-:Y:S01]  /*d610*/  IMAD R104, R130, UR37, RZ ;  /* 0x0000002582687c24 */ /* 0x000fe2000f8e02ff */
[----:B------:R-:W-:Y:S01]  /*d620*/  SEL R63, R30, R109, P0 ;  /* 0x0000006d1e3f7207 */ /* 0x000fe20000000000 */
[----:B------:R-:W-:Y:S01]  /*d630*/  SHFL.IDX PT, R108, R108, R86, 0x1c1f ;  /* 0x001c1f566c6c7589 */ /* 0x000fe200000e0000 */
[----:B---3--:R-:W-:Y:S01]  /*d640*/  SEL R12, R106, R123, P0 ;  /* 0x0000007b6a0c7207 */ /* 0x008fe20000000000 */
[----:B------:R-:W-:Y:S01]  /*d650*/  IMAD R109, R131, UR36, R104 ;  /* 0x00000024836d7c24 */ /* 0x000fe2000f8e0268 */
[----:B------:R-:W-:Y:S01]  /*d660*/  SEL R18, R102, R125, P0 ;  /* 0x0000007d66127207 */ /* 0x000fe20000000000 */
[----:B------:R-:W3:Y:S01]  /*d670*/  SHFL.IDX PT, R105, R105, R86, 0x1c1f ;  /* 0x001c1f5669697589 */ /* 0x000ee200000e0000 */
[----:B------:R-:W-:Y:S01]  /*d680*/  IMAD R104, R114, UR37, RZ ;  /* 0x0000002572687c24 */ /* 0x000fe2000f8e02ff */
[----:B------:R-:W-:Y:S01]  /*d690*/  SEL R24, R118, R33, P0 ;  /* 0x0000002176187207 */ /* 0x000fe20000000000 */
[----:B----4-:R-:W-:Y:S01]  /*d6a0*/  @P2 IMAD.HI.U32 R119, R52, R119, RZ ;  /* 0x0000007734772227 */ /* 0x010fe200078e00ff */
        /* <DEDUP_REMOVED lines=26> */
[----:B------:R-:W-:Y:S01]  /*d850*/  IMAD.MOV R110, RZ, RZ, -R17 ;  /* 0x000000ffff6e7224 */ /* 0x000fe200078e0a11 */
[----:B------:R-:W-:Y:S02]  /*d860*/  SEL R101, R107, R28, P0 ;  /* 0x0000001c6b657207 */ /* 0x000fe40000000000 */
[----:B------:R-:W-:Y:S01]  /*d870*/  SEL R99, R28, R107, P0 ;  /* 0x0000006b1c637207 */ /* 0x000fe20000000000 */
[----:B------:R-:W-:Y:S01]  /*d880*/  IMAD R117, R117, R110, UR4 ;  /* 0x0000000475757e24 */ /* 0x000fe2000f8e026e */
[----:B------:R-:W-:Y:S01]  /*d890*/  SEL R14, R123, R106, P0 ;  /* 0x0000006a7b0e7207 */ /* 0x000fe20000000000 */
[----:B------:R-:W-:Y:S01]  /*d8a0*/  IMAD.WIDE.U32 R106, R130, UR36, R2 ;  /* 0x00000024826a7c25 */ /* 0x000fe2000f8e0002 */
[----:B------:R-:W-:Y:S01]  /*d8b0*/  SEL R20, R125, R102, P0 ;  /* 0x000000667d147207 */ /* 0x000fe20000000000 */
[----:B------:R-:W-:Y:S01]  /*d8c0*/  ULDC.64 UR4, c[0x0][0xbe0] ;  /* 0x0002f80000047ab9 */ /* 0x000fe20000000a00 */
[----:B------:R-:W-:Y:S01]  /*d8d0*/  SEL R3, R53, R128, P0 ;  /* 0x0000008035037207 */ /* 0x000fe20000000000 */
[----:B------:R-:W-:Y:S01]  /*d8e0*/  @P2 IMAD.HI.U32 R102, R52, R111, RZ ;  /* 0x0000006f34662227 */ /* 0x000fe200078e00ff */
[----:B------:R-:W-:-:S02]  /*d8f0*/  SEL R17, R128, R53, P0 ;  /* 0x0000003580117207 */ /* 0x000fc40000000000 */
[----:B------:R-:W-:Y:S01]  /*d900*/  SHF.R.S32.HI R53, RZ, 0x1f, R117 ;  /* 0x0000001fff357819 */ /* 0x000fe20000011475 */
[----:B------:R-:W-:Y:S01]  /*d910*/  IMAD R111, R115, UR36, R104 ;  /* 0x00000024736f7c24 */ /* 0x000fe2000f8e0268 */
[----:B------:R-:W-:Y:S01]  /*d920*/  SEL R28, R120, R35, P0 ;  /* 0x00000023781c7207 */ /* 0x000fe20000000000 */
[----:B------:R-:W-:Y:S01]  /*d930*/  IMAD.IADD R107, R107, 0x1, R109 ;  /* 0x000000016b6b7824 */ /* 0x000fe200078e026d */
[----:B------:R-:W-:Y:S01]  /*d940*/  SEL R2, R16, R127, P0 ;  /* 0x0000007f10027207 */ /* 0x000fe20000000000 */
[----:B------:R-:W-:Y:S01]  /*d950*/  IMAD.IADD R111, R7, 0x1, R111 ;  /* 0x00000001076f7824 */ /* 0x000fe200078e026f */
[----:B------:R-:W-:Y:S01]  /*d960*/  SEL R35, R124, R121, P0 ;  /* 0x000000797c237207 */ /* 0x000fe20000000000 */
[----:B------:R-:W-:Y:S01]  /*d970*/  IMAD R7, R53, UR4, RZ ;  /* 0x0000000435077c24 */ /* 0x000fe2000f8e02ff */
[----:B------:R-:W-:Y:S01]  /*d980*/  SEL R16, R127, R16, P0 ;  /* 0x000000107f107207 */ /* 0x000fe20000000000 */
[----:B------:R-:W-:Y:S02]  /*d990*/  IMAD.MOV.U32 R110, RZ, RZ, R6 ;  /* 0x000000ffff6e7224 */ /* 0x000fe400078e0006 */
[----:B------:R-:W-:-:S02]  /*d9a0*/  IMAD R104, R117, UR5, R7 ;  /* 0x0000000575687c24 */ /* 0x000fc4000f8e0207 */
[----:B------:R-:W-:Y:S01]  /*d9b0*/  IMAD.MOV.U32 R109, RZ, RZ, R52 ;  /* 0x000000ffff6d7224 */ /* 0x000fe200078e0034 */
[----:B-----5:R-:W-:Y:S01]  /*d9c0*/  @P2 SHF.R.U32.HI R109, RZ, R113, R102 ;  /* 0x00000071ff6d2219 */ /* 0x020fe20000011666 */
[----:B------:R-:W-:Y:S02]  /*d9d0*/  IMAD R53, R53, UR6, RZ ;  /* 0x0000000635357c24 */ /* 0x000fe4000f8e02ff */
[----:B------:R-:W-:Y:S01]  /*d9e0*/  IMAD.WIDE.U32 R6, R117, UR4, R106 ;  /* 0x0000000475067c25 */ /* 0x000fe2000f8e006a */
[----:B------:R-:W-:-:S03]  /*d9f0*/  ULDC.64 UR4, c[0x0][0xb30] ;  /* 0x0002cc0000047ab9 */ /* 0x000fc60000000a00 */
[----:B------:R-:W-:Y:S01]  /*da00*/  IMAD.MOV.U32 R113, RZ, RZ, R52 ;  /* 0x000000ffff717224 */ /* 0x000fe200078e0034 */
[----:B-1----:R-:W-:Y:S01]  /*da10*/  @P2 SHF.R.U32.HI R113, RZ, R112, R119 ;  /* 0x00000070ff712219 */ /* 0x002fe20000011677 */
        /* <DEDUP_REMOVED lines=8> */
[----:B------:R-:W-:-:S02]  /*daa0*/  IMAD.MOV R110, RZ, RZ, -R113 ;  /* 0x000000ffff6e7224 */ /* 0x000fc400078e0a71 */
[C-C-:B------:R-:W-:Y:S02]  /*dab0*/  IMAD R53, R129.reuse, R109, R52.reuse ;  /* 0x0000006d81357224 */ /* 0x140fe400078e0234 */
[----:B------:R-:W-:Y:S02]  /*dac0*/  IMAD R109, R129, R110, R52 ;  /* 0x0000006e816d7224 */ /* 0x000fe400078e0234 */
[----:B------:R-:W-:Y:S01]  /*dad0*/  IMAD.IADD R107, R107, 0x1, R115 ;  /* 0x000000016b6b7824 */ /* 0x000fe200078e0273 */
[----:B------:R-:W-:Y:S01]  /*dae0*/  SHF.R.S32.HI R52, RZ, 0x1f, R53 ;  /* 0x0000001fff347819 */ /* 0x000fe20000011435 */
[----:B------:R-:W-:Y:S02]  /*daf0*/  IMAD R102, R102, UR4, RZ ;  /* 0x0000000466667c24 */ /* 0x000fe4000f8e02ff */
[----:B------:R-:W-:Y:S01]  /*db00*/  IMAD.WIDE.U32 R106, R113, UR4, R106 ;  /* 0x00000004716a7c25 */ /* 0x000fe2000f8e006a */
[----:B------:R-:W-:-:S03]  /*db10*/  UMOV UR4, 0x400 ;  /* 0x0000040000047882 */ /* 0x000fc60000000000 */
[----:B------:R-:W-:Y:S01]  /*db20*/  IMAD R111, R113, UR5, R102 ;  /* 0x00000005716f7c24 */ /* 0x000fe2000f8e0266 */
[----:B------:R-:W-:Y:S01]  /*db30*/  SHF.R.S32.HI R102, RZ, 0x1f, R109 ;  /* 0x0000001fff667819 */ /* 0x000fe2000001146d */
[----:B------:R-:W-:Y:S01]  /*db40*/  IMAD R52, R52, UR6, RZ ;  /* 0x0000000634347c24 */ /* 0x000fe2000f8e02ff */
[----:B------:R-:W1:Y:S01]  /*db50*/  S2UR UR5, SR_CgaCtaId ;  /* 0x00000000000579c3 */ /* 0x000e620000008800 */
[----:B------:R-:W-:Y:S02]  /*db60*/  IMAD.IADD R107, R107, 0x1, R111 ;  /* 0x000000016b6b7824 */ /* 0x000fe400078e026f */
[C---:B------:R-:W-:Y:S02]  /*db70*/  IMAD R111, R53.reuse, UR7, R52 ;  /* 0x00000007356f7c24 */ /* 0x040fe4000f8e0234 */
[----:B------:R-:W-:Y:S02]  /*db80*/  IMAD R102, R102, UR8, RZ ;  /* 0x0000000866667c24 */ /* 0x000fe4000f8e02ff */
[----:B------:R-:W-:Y:S01]  /*db90*/  IMAD.WIDE.U32 R52, R53, UR6, R6 ;  /* 0x0000000635347c25 */ /* 0x000fe2000f8e0006 */
[----:B------:R-:W-:Y:S01]  /*dba0*/  ULDC.64 UR6, c[0x0][0xba8] ;  /* 0x0002ea0000067ab9 */ /* 0x000fe20000000a00 */
[----:B0-----:R-:W-:-:S02]  /*dbb0*/  SEL R6, R50, R103, P0 ;  /* 0x0000006732067207 */ /* 0x001fc40000000000 */
[----:B------:R-:W-:Y:S01]  /*dbc0*/  IMAD R7, R109, UR9, R102 ;  /* 0x000000096d077c24 */ /* 0x000fe2000f8e0266 */
[----:B------:R-:W-:Y:S01]  /*dbd0*/  SEL R50, R103, R50, P0 ;  /* 0x0000003267327207 */ /* 0x000fe20000000000 */
[----:B------:R-:W-:Y:S01]  /*dbe0*/  IMAD.WIDE.U32 R106, R109, UR8, R106 ;  /* 0x000000086d6a7c25 */ /* 0x000fe2000f8e006a */
[----:B------:R-:W-:Y:S01]  /*dbf0*/  LEA R109, P2, R52, UR6, 0x2 ;  /* 0x00000006346d7c11 */ /* 0x000fe2000f8410ff */
[----:B------:R-:W-:Y:S01]  /*dc00*/  ULDC.64 UR8, c[0x0][0xb00] ;  /* 0x0002c00000087ab9 */ /* 0x000fe20000000a00 */
[----:B------:R-:W-:Y:S01]  /*dc10*/  ULDC UR6, c[0x0][0xa88] ;  /* 0x0002a20000067ab9 */ /* 0x000fe20000000800 */
[----:B------:R-:W-:Y:S01]  /*dc20*/  IMAD.IADD R53, R53, 0x1, R111 ;  /* 0x0000000135357824 */ /* 0x000fe200078e026f */
[----:B------:R-:W-:Y:S01]  /*dc30*/  LEA R104, P3, R106, UR8, 0x2 ;  /* 0x000000086a687c11 */ /* 0x000fe2000f8610ff */
[----:B------:R-:W-:Y:S01]  /*dc40*/  IMAD.IADD R7, R107, 0x1, R7 ;  /* 0x000000016b077824 */ /* 0x000fe200078e0207 */
[----:B------:R-:W-:Y:S01]  /*dc50*/  SHFL.IDX PT, R110, R109, RZ, 0x1c1f ;  /* 0x001c1fff6d6e7589 */ /* 0x000fe200000e0000 */
[----:B------:R-:W-:Y:S01]  /*dc60*/  IMAD R107, R129, UR6, RZ ;  /* 0x00000006816b7c24 */ /* 0x000fe2000f8e02ff */
[----:B------:R-:W-:-:S02]  /*dc70*/  LEA.HI.X R114, R52, UR7, R53, 0x2, P2 ;  /* 0x0000000734727c11 */ /* 0x000fc400090f1435 */
[----:B------:R-:W-:Y:S01]  /*dc80*/  SHFL.IDX PT, R112, R109, 0x1, 0x1c1f ;  /* 0x003c1f006d707f89 */ /* 0x000fe200000e0000 */
[----:B------:R-:W-:Y:S01]  /*dc90*/  LEA.HI.X R106, R106, UR9, R7, 0x2, P3 ;  /* 0x000000096a6a7c11 */ /* 0x000fe200098f1407 */
[----:B-1----:R-:W-:Y:S01]  /*dca0*/  ULEA UR4, UR5, UR4, 0x18 ;  /* 0x0000000405047291 */ /* 0x002fe2000f8ec03f */
[----:B------:R-:W-:Y:S01]  /*dcb0*/  SEL R7, R51, R78, P0 ;  /* 0x0000004e33077207 */ /* 0x000fe20000000000 */
[----:B------:R-:W0:Y:S01]  /*dcc0*/  SHFL.IDX PT, R111, R114, RZ, 0x1c1f ;  /* 0x001c1fff726f7589 */ /* 0x000e2200000e0000 */
[----:B------:R-:W-:Y:S01]  /*dcd0*/  SEL R51, R78, R51, P0 ;  /* 0x000000334e337207 */ /* 0x000fe20000000000 */
[C---:B------:R-:W-:Y:S01]  /*dce0*/  VIADD R78, R74.reuse, 0x8 ;  /* 0x000000084a4e7836 */ /* 0x040fe20000000000 */
[----:B------:R-:W-:Y:S01]  /*dcf0*/  UIADD3 UR4, UR4, 0x33420, URZ ;  /* 0x0003342004047890 */ /* 0x000fe2000fffe03f */
[----:B------:R-:W1:Y:S01]  /*dd00*/  SHFL.IDX PT, R113, R114, 0x1, 0x1c1f ;  /* 0x003c1f0072717f89 */ /* 0x000e6200000e0000 */
[-C--:B------:R-:W-:Y:S02]  /*dd10*/  ISETP.GE.OR P2, PT, R74, R107.reuse, P1 ;  /* 0x0000006b4a00720c */ /* 0x080fe40000f46670 */
[-C--:B------:R-:W-:Y:S01]  /*dd20*/  ISETP.GE.OR P1, PT, R78, R107.reuse, P1 ;  /* 0x0000006b4e00720c */ /* 0x080fe20000f26670 */
[----:B------:R-:W-:Y:S01]  /*dd30*/  UPRMT UR4, URZ, 0x654, UR4 ;  /* 0x000006543f047896 */ /* 0x000fe20008000004 */
[----:B------:R-:W-:Y:S01]  /*dd40*/  ISETP.GE.AND P3, PT, R74, R107, PT ;  /* 0x0000006b4a00720c */ /* 0x000fe20003f66270 */
[----:B------:R4:W4:Y:S01]  /*dd50*/  SHFL.IDX PT, R102, R104, RZ, 0x1c1f ;  /* 0x001c1fff68667589 */ /* 0x00092200000e0000 */
[----:B--2---:R-:W-:-:S02]  /*dd60*/  SEL R52, R56, R57, P0 ;  /* 0x0000003938347207 */ /* 0x004fc40000000000 */
[----:B------:R-:W-:Y:S01]  /*dd70*/  SEL R56, R57, R56, P0 ;  /* 0x0000003839387207 */ /* 0x000fe20000000000 */
[----:B------:R2:W2:Y:S01]  /*dd80*/  SHFL.IDX PT, R103, R106, RZ, 0x1c1f ;  /* 0x001c1fff6a677589 */ /* 0x0004a200000e0000 */
[----:B------:R-:W-:Y:S02]  /*dd90*/  SEL R53, R54, R55, P0 ;  /* 0x0000003736357207 */ /* 0x000fe40000000000 */
[----:B------:R-:W-:Y:S01]  /*dda0*/  SYNCS.ARRIVE.TRANS64.RED.A1T0 RZ, [UR4], RZ ;  /* 0x000000ffffff79a7 */ /* 0x000fe20008100404 */
[----:B------:R-:W-:Y:S02]  /*ddb0*/  SEL R57, R55, R54, P0 ;  /* 0x0000003637397207 */ /* 0x000fe40000000000 */
[----:B---3--:R-:W-:Y:S02]  /*ddc0*/  SEL R54, R58, R105, P0 ;  /* 0x000000693a367207 */ /* 0x008fe40000000000 */
[----:B------:R-:W-:Y:S01]  /*ddd0*/  SEL R58, R105, R58, P0 ;  /* 0x0000003a693a7207 */ /* 0x000fe20000000000 */
[----:B------:R-:W-:Y:S01]  /*dde0*/  IMAD.SHL.U32 R105, R72, 0x2, RZ ;  /* 0x0000000248697824 */ /* 0x000fe200078e00ff */
[----:B0-----:R0:W-:Y:S01]  /*ddf0*/  @!P2 ST.E desc[UR38][R110.64], R5 ;  /* 0x000000056e00a985 */ /* 0x0011e2000c101926 */
[----:B------:R-:W-:-:S02]  /*de00*/  SEL R55, R59, R108, P0 ;  /* 0x0000006c3b377207 */ /* 0x000fc40000000000 */
[----:B------:R-:W-:Y:S01]  /*de10*/  SEL R59, R108, R59, P0 ;  /* 0x0000003b6c3b7207 */ /* 0x000fe20000000000 */
[----:B-1----:R0:W-:Y:S01]  /*de20*/  @!P1 ST.E desc[UR38][R112.64], R4 ;  /* 0x0000000470009985 */ /* 0x0021e2000c101926 */
        /* <DEDUP_REMOVED lines=12> */
[----:B------:R-:W-:-:S07]  /*def0*/  ISETP.GE.AND P2, PT, R110, UR4, PT ;  /* 0x000000046e007c0c */ /* 0x000fce000bf46270 */
[----:B------:R-:W-:Y:S02]  /*df00*/  @!P5 LEA.HI R4, R4, R4, RZ, 0x1 ;  /* 0x000000040404d211 */ /* 0x000fe400078f08ff */
[----:B------:R-:W-:Y:S02]  /*df10*/  @!P3 LEA.HI R72, R72, R72, RZ, 0x1 ;  /* 0x000000484848b211 */ /* 0x000fe400078f08ff */
[----:B------:R-:W-:Y:S01]  /*df20*/  @!P5 LOP3.LUT R109, R4, 0xfffffffe, RZ, 0xc0, !PT ;  /* 0xfffffffe046dd812 */ /* 0x000fe200078ec0ff */
[C-C-:B--2-4-:R-:W-:Y:S01]  /*df30*/  @!P4 IMAD.WIDE R4, R105.reuse, 0x4, R102.reuse ;  /* 0x000000046904c825 */ /* 0x154fe200078e0266 */
[----:B------:R-:W-:Y:S02]  /*df40*/  @!P3 LOP3.LUT R111, R72, 0xfffffffe, RZ, 0xc0, !PT ;  /* 0xfffffffe486fb812 */ /* 0x000fe400078ec0ff */
[----:B------:R-:W-:Y:S01]  /*df50*/  @!P1 LEA.HI R74, R74, R74, RZ, 0x1 ;  /* 0x0000004a4a4a9211 */ /* 0x000fe200078f08ff */
[----:B------:R-:W-:Y:S01]  /*df60*/  VIADD R72, R105, 0x38 ;  /* 0x0000003869487836 */ /* 0x000fe20000000000 */
[----:B------:R0:W-:Y:S01]  /*df70*/  @!P4 ST.E.64 desc[UR38][R4.64], R76 ;  /* 0x0000004c0400c985 */ /* 0x0001e2000c101b26 */
[----:B------:R-:W-:Y:S01]  /*df80*/  ISETP.GE.AND P4, PT, R112, UR4, PT ;  /* 0x0000000470007c0c */ /* 0x000fe2000bf86270 */
[----:B------:R-:W-:Y:S01]  /*df90*/  @!P5 IMAD.WIDE R108, R109, 0x4, R102 ;  /* 0x000000046d6cd825 */ /* 0x000fe200078e0266 */
[----:B------:R-:W-:-:S02]  /*dfa0*/  @!P2 LEA.HI R110, R110, R110, RZ, 0x1 ;  /* 0x0000006e6e6ea211 */ /* 0x000fc400078f08ff */
[----:B------:R-:W-:Y:S02]  /*dfb0*/  ISETP.GE.AND P6, PT, R72, UR4, PT ;  /* 0x0000000448007c0c */ /* 0x000fe4000bfc6270 */
[----:B------:R-:W-:Y:S01]  /*dfc0*/  @!P1 LOP3.LUT R113, R74, 0xfffffffe, RZ, 0xc0, !PT ;  /* 0xfffffffe4a719812 */ /* 0x000fe200078ec0ff */
[----:B------:R-:W-:Y:S01]  /*dfd0*/  VIADD R74, R105, 0x40 ;  /* 0x00000040694a7836 */ /* 0x000fe20000000000 */
[----:B------:R1:W-:Y:S01]  /*dfe0*/  @!P5 ST.E.64 desc[UR38][R108.64], R82 ;  /* 0x000000526c00d985 */ /* 0x0003e2000c101b26 */
[----:B------:R-:W-:Y:S01]  /*dff0*/  ISETP.GE.AND P5, PT, R114, UR4, PT ;  /* 0x0000000472007c0c */ /* 0x000fe2000bfa6270 */
[----:B0-----:R-:W-:-:S03]  /*e000*/  @!P3 IMAD.WIDE R4, R111, 0x4, R102 ;  /* 0x000000046f04b825 */ /* 0x001fc600078e0266 */
[----:B------:R-:W-:Y:S01]  /*e010*/  @!P4 LEA.HI R112, R112, R112, RZ, 0x1 ;  /* 0x000000707070c211 */ /* 0x000fe200078f08ff */
[--C-:B------:R-:W-:Y:S01]  /*e020*/  @!P1 IMAD.WIDE R76, R113, 0x4, R102.reuse ;  /* 0x00000004714c9825 */ /* 0x100fe200078e0266 */
[----:B------:R0:W-:Y:S01]  /*e030*/  @!P3 ST.E.64 desc[UR38][R4.64], R80 ;  /* 0x000000500400b985 */ /* 0x0001e2000c101b26 */
[----:B------:R-:W-:Y:S02]  /*e040*/  ISETP.GE.AND P3, PT, R74, UR4, PT ;  /* 0x000000044a007c0c */ /* 0x000fe4000bf66270 */
[----:B------:R-:W-:Y:S01]  /*e050*/  @!P6 LEA.HI R72, R72, R72, RZ, 0x1 ;  /* 0x000000484848e211 */ /* 0x000fe200078f08ff */
[C---:B-1----:R-:W-:Y:S01]  /*e060*/  VIADD R108, R105.reuse, 0x48 ;  /* 0x00000048696c7836 */ /* 0x042fe20000000000 */
[----:B------:R-:W-:Y:S01]  /*e070*/  @!P2 LOP3.LUT R83, R110, 0xfffffffe, RZ, 0xc0, !PT ;  /* 0xfffffffe6e53a812 */ /* 0x000fe200078ec0ff */
[----:B------:R-:W-:Y:S01]  /*e080*/  VIADD R110, R105, 0x50 ;  /* 0x00000050696e7836 */ /* 0x000fe20000000000 */
[----:B------:R-:W-:Y:S01]  /*e090*/  @!P4 LOP3.LUT R109, R112, 0xfffffffe, RZ, 0xc0, !PT ;  /* 0xfffffffe706dc812 */ /* 0x000fe200078ec0ff */
[----:B------:R1:W-:Y:S01]  /*e0a0*/  @!P1 ST.E.64 desc[UR38][R76.64], R84 ;  /* 0x000000544c009985 */ /* 0x0003e2000c101b26 */
[----:B------:R-:W-:Y:S01]  /*e0b0*/  ISETP.GE.AND P1, PT, R108, UR4, PT ;  /* 0x000000046c007c0c */ /* 0x000fe2000bf26270 */
[----:B------:R-:W-:Y:S01]  /*e0c0*/  @!P2 IMAD.WIDE R82, R83, 0x4, R102 ;  /* 0x000000045352a825 */ /* 0x000fe200078e0266 */
[----:B------:R-:W-:-:S03]  /*e0d0*/  @!P5 LEA.HI R114, R114, R114, RZ, 0x1 ;  /* 0x000000727272d211 */ /* 0x000fc600078f08ff */
[--C-:B0-----:R-:W-:Y:S01]  /*e0e0*/  @!P4 IMAD.WIDE R4, R109, 0x4, R102.reuse ;  /* 0x000000046d04c825 */ /* 0x101fe200078e0266 */
[----:B------:R-:W-:Y:S01]  /*e0f0*/  @!P6 LOP3.LUT R81, R72, 0xfffffffe, RZ, 0xc0, !PT ;  /* 0xfffffffe4851e812 */ /* 0x000fe200078ec0ff */
[----:B------:R0:W-:Y:S01]  /*e100*/  @!P2 ST.E.64 desc[UR38][R82.64], R88 ;  /* 0x000000585200a985 */ /* 0x0001e2000c101b26 */
[----:B------:R-:W-:Y:S01]  /*e110*/  ISETP.GE.AND P2, PT, R110, UR4, PT ;  /* 0x000000046e007c0c */ /* 0x000fe2000bf46270 */
[----:B------:R-:W-:Y:S01]  /*e120*/  VIADD R72, R105, 0x58 ;  /* 0x0000005869487836 */ /* 0x000fe20000000000 */
[----:B------:R-:W-:Y:S01]  /*e130*/  @!P3 LEA.HI R74, R74, R74, RZ, 0x1 ;  /* 0x0000004a4a4ab211 */ /* 0x000fe200078f08ff */
[----:B------:R2:W-:Y:S01]  /*e140*/  @!P4 ST.E.64 desc[UR38][R4.64], R86 ;  /* 0x000000560400c985 */ /* 0x0005e2000c101b26 */
[--C-:B------:R-:W-:Y:S01]  /*e150*/  @!P6 IMAD.WIDE R80, R81, 0x4, R102.reuse ;  /* 0x000000045150e825 */ /* 0x100fe200078e0266 */
[----:B-1----:R-:W-:Y:S02]  /*e160*/  @!P5 LOP3.LUT R77, R114, 0xfffffffe, RZ, 0xc0, !PT ;  /* 0xfffffffe724dd812 */ /* 0x002fe400078ec0ff */
[----:B------:R-:W-:Y:S01]  /*e170*/  ISETP.GE.AND P4, PT, R72, UR4, PT ;  /* 0x0000000448007c0c */ /* 0x000fe2000bf86270 */
[----:B------:R-:W-:Y:S01]  /*e180*/  VIADD R84, R105, 0x70 ;  /* 0x0000007069547836 */ /* 0x000fe20000000000 */
[----:B------:R-:W-:Y:S01]  /*e190*/  @!P1 LEA.HI R108, R108, R108, RZ, 0x1 ;  /* 0x0000006c6c6c9211 */ /* 0x000fe200078f08ff */
[----:B------:R-:W-:Y:S01]  /*e1a0*/  @!P5 IMAD.WIDE R76, R77, 0x4, R102 ;  /* 0x000000044d4cd825 */ /* 0x000fe200078e0266 */
[----:B0-----:R-:W-:-:S03]  /*e1b0*/  @!P3 LOP3.LUT R83, R74, 0xfffffffe, RZ, 0xc0, !PT ;  /* 0xfffffffe4a53b812 */ /* 0x001fc600078ec0ff */
[----:B------:R-:W-:Y:S01]  /*e1c0*/  VIADD R74, R105, 0x60 ;  /* 0x00000060694a7836 */ /* 0x000fe20000000000 */
[----:B------:R-:W-:Y:S01]  /*e1d0*/  @!P2 LEA.HI R110, R110, R110, RZ, 0x1 ;  /* 0x0000006e6e6ea211 */ /* 0x000fe200078f08ff */
[----:B------:R0:W-:Y:S01]  /*e1e0*/  @!P5 ST.E.64 desc[UR38][R76.64], R90 ;  /* 0x0000005a4c00d985 */ /* 0x0001e2000c101b26 */
[----:B--2---:R-:W-:Y:S01]  /*e1f0*/  @!P1 LOP3.LUT R5, R108, 0xfffffffe, RZ, 0xc0, !PT ;  /* 0xfffffffe6c059812 */ /* 0x004fe200078ec0ff */
[--C-:B------:R-:W-:Y:S01]  /*e200*/  @!P3 IMAD.WIDE R82, R83, 0x4, R102.reuse ;  /* 0x000000045352b825 */ /* 0x100fe200078e0266 */
[----:B------:R-:W-:Y:S01]  /*e210*/  @!P2 LOP3.LUT R85, R110, 0xfffffffe, RZ, 0xc0, !PT ;  /* 0xfffffffe6e55a812 */ /* 0x000fe200078ec0ff */
[----:B------:R1:W-:Y:S01]  /*e220*/  @!P6 ST.E.64 desc[UR38][R80.64], R94 ;  /* 0x0000005e5000e985 */ /* 0x0003e2000c101b26 */
[----:B------:R-:W-:Y:S01]  /*e230*/  @!P4 LEA.HI R72, R72, R72, RZ, 0x1 ;  /* 0x000000484848c211 */ /* 0x000fe200078f08ff */
[----:B------:R-:W-:Y:S01]  /*e240*/  @!P1 IMAD.WIDE R4, R5, 0x4, R102 ;  /* 0x0000000405049825 */ /* 0x000fe200078e0266 */
[----:B------:R-:W-:Y:S01]  /*e250*/  ISETP.GE.AND P6, PT, R84, UR4, PT ;  /* 0x0000000454007c0c */ /* 0x000fe2000bfc6270 */
[----:B------:R2:W-:Y:S01]  /*e260*/  @!P3 ST.E.64 desc[UR38][R82.64], R96 ;  /* 0x000000605200b985 */ /* 0x0005e2000c101b26 */
[----:B------:R-:W-:-:S03]  /*e270*/  ISETP.GE.AND P3, PT, R74, UR4, PT ;  /* 0x000000044a007c0c */ /* 0x000fc6000bf66270 */
[----:B------:R3:W-:Y:S01]  /*e280*/  @!P1 ST.E.64 desc[UR38][R4.64], R92 ;  /* 0x0000005c04009985 */ /* 0x0007e2000c101b26 */
[----:B0-----:R-:W-:-:S04]  /*e290*/  @!P2 IMAD.WIDE R76, R85, 0x4, R102 ;  /* 0x00000004554ca825 */ /* 0x001fc800078e0266 */
[C---:B-1----:R-:W-:Y:S01]  /*e2a0*/  VIADD R80, R105.reuse, 0x68 ;  /* 0x0000006869507836 */ /* 0x042fe20000000000 */
[----:B------:R-:W-:Y:S01]  /*e2b0*/  @!P4 LOP3.LUT R81, R72, 0xfffffffe, RZ, 0xc0, !PT ;  /* 0xfffffffe4851c812 */ /* 0x000fe200078ec0ff */
[C---:B------:R-:W-:Y:S01]  /*e2c0*/  VIADD R85, R105.reuse, 0x78 ;  /* 0x0000007869557836 */ /* 0x040fe20000000000 */
[----:B------:R0:W-:Y:S01]  /*e2d0*/  @!P2 ST.E.64 desc[UR38][R76.64], R100 ;  /* 0x000000644c00a985 */ /* 0x0001e2000c101b26 */
[C---:B--2---:R-:W-:Y:S01]  /*e2e0*/  VIADD R82, R105.reuse, 0x80 ;  /* 0x0000008069527836 */ /* 0x044fe20000000000 */
[----:B------:R-:W-:Y:S01]  /*e2f0*/  ISETP.GE.AND P1, PT, R80, UR4, PT ;  /* 0x0000000450007c0c */ /* 0x000fe2000bf26270 */
[----:B------:R-:W-:Y:S01]  /*e300*/  VIADD R72, R105, 0x88 ;  /* 0x0000008869487836 */ /* 0x000fe20000000000 */
[----:B------:R-:W-:Y:S01]  /*e310*/  ISETP.GE.AND P5, PT, R85, UR4, PT ;  /* 0x0000000455007c0c */ /* 0x000fe2000bfa6270 */
[----:B---3--:R-:W-:Y:S01]  /*e320*/  @!P4 IMAD.WIDE R4, R81, 0x4, R102 ;  /* 0x000000045104c825 */ /* 0x008fe200078e0266 */
[----:B------:R-:W-:Y:S02]  /*e330*/  ISETP.GE.AND P2, PT, R82, UR4, PT ;  /* 0x0000000452007c0c */ /* 0x000fe4000bf46270 */
[----:B------:R-:W-:-:S02]  /*e340*/  @!P3 LEA.HI R74, R74, R74, RZ, 0x1 ;  /* 0x0000004a4a4ab211 */ /* 0x000fc400078f08ff */
[----:B------:R1:W-:Y:S01]  /*e350*/  @!P4 ST.E.64 desc[UR38][R4.64], R98 ;  /* 0x000000620400c985 */ /* 0x0003e2000c101b26 */
[----:B------:R-:W-:Y:S02]  /*e360*/  ISETP.GE.AND P4, PT, R72, UR4, PT ;  /* 0x0000000448007c0c */ /* 0x000fe4000bf86270 */
[----:B------:R-:W-:Y:S02]  /*e370*/  @!P6 LEA.HI R84, R84, R84, RZ, 0x1 ;  /* 0x000000545454e211 */ /* 0x000fe400078f08ff */
[----:B0-----:R-:W-:Y:S01]  /*e380*/  @!P3 LOP3.LUT R77, R74, 0xfffffffe, RZ, 0xc0, !PT ;  /* 0xfffffffe4a4db812 */ /* 0x001fe200078ec0ff */
[----:B------:R-:W-:Y:S01]  /*e390*/  VIADD R74, R105, 0x98 ;  /* 0x00000098694a7836 */ /* 0x000fe20000000000 */
[----:B------:R-:W-:Y:S02]  /*e3a0*/  @!P1 LEA.HI R80, R80, R80, RZ, 0x1 ;  /* 0x0000005050509211 */ /* 0x000fe400078f08ff */
[----:B------:R-:W-:Y:S01]  /*e3b0*/  @!P5 LEA.HI R85, R85, R85, RZ, 0x1 ;  /* 0x000000555555d211 */ /* 0x000fe200078f08ff */
[----:B------:R-:W-:Y:S01]  /*e3c0*/  @!P3 IMAD.WIDE R76, R77, 0x4, R102 ;  /* 0x000000044d4cb825 */ /* 0x000fe200078e0266 */
[----:B------:R-:W-:-:S02]  /*e3d0*/  @!P1 LOP3.LUT R81, R80, 0xfffffffe, RZ, 0xc0, !PT ;  /* 0xfffffffe50519812 */ /* 0x000fc400078ec0ff */
[----:B------:R-:W-:Y:S02]  /*e3e0*/  @!P2 LEA.HI R82, R82, R82, RZ, 0x1 ;  /* 0x000000525252a211 */ /* 0x000fe400078f08ff */
[----:B------:R-:W-:Y:S01]  /*e3f0*/  @!P6 LOP3.LUT R83, R84, 0xfffffffe, RZ, 0xc0, !PT ;  /* 0xfffffffe5453e812 */ /* 0x000fe200078ec0ff */
[--C-:B------:R-:W-:Y:S01]  /*e400*/  @!P1 IMAD.WIDE R80, R81, 0x4, R102.reuse ;  /* 0x0000000451509825 */ /* 0x100fe200078e0266 */
[----:B------:R-:W-:Y:S01]  /*e410*/  @!P4 LEA.HI R72, R72, R72, RZ, 0x1 ;  /* 0x000000484848c211 */ /* 0x000fe200078f08ff */
[----:B------:R0:W-:Y:S01]  /*e420*/  @!P3 ST.E.64 desc[UR38][R76.64], R60 ;  /* 0x0000003c4c00b985 */ /* 0x0001e2000c101b26 */
[----:B------:R-:W-:Y:S01]  /*e430*/  @!P5 LOP3.LUT R85, R85, 0xfffffffe, RZ, 0xc0, !PT ;  /* 0xfffffffe5555d812 */ /* 0x000fe200078ec0ff */
[--C-:B-1----:R-:W-:Y:S01]  /*e440*/  @!P6 IMAD.WIDE R4, R83, 0x4, R102.reuse ;  /* 0x000000045304e825 */ /* 0x102fe200078e0266 */
[----:B------:R-:W-:Y:S01]  /*e450*/  @!P2 LOP3.LUT R87, R82, 0xfffffffe, RZ, 0xc0, !PT ;  /* 0xfffffffe5257a812 */ /* 0x000fe200078ec0ff */
[----:B------:R1:W-:Y:S02]  /*e460*/  @!P1 ST.E.64 desc[UR38][R80.64], R62 ;  /* 0x0000003e50009985 */ /* 0x0003e4000c101b26 */
[----:B------:R-:W-:-:S02]  /*e470*/  @!P5 IMAD.WIDE R82, R85, 0x4, R102 ;  /* 0x000000045552d825 */ /* 0x000fc400078e0266 */
[----:B------:R2:W-:Y:S04]  /*e480*/  @!P6 ST.E.64 desc[UR38][R4.64], R48 ;  /* 0x000000300400e985 */ /* 0x0005e8000c101b26 */
[----:B------:R-:W-:Y:S01]  /*e490*/  @!P5 ST.E.64 desc[UR38][R82.64], R46 ;  /* 0x0000002e5200d985 */ /* 0x000fe2000c101b26 */
[----:B0-----:R-:W-:Y:S01]  /*e4a0*/  @!P4 LOP3.LUT R77, R72, 0xfffffffe, RZ, 0xc0, !PT ;  /* 0xfffffffe484dc812 */ /* 0x001fe200078ec0ff */
[----:B------:R-:W-:-:S04]  /*e4b0*/  @!P2 IMAD.WIDE R60, R87, 0x4, R102 ;  /* 0x00000004573ca825 */ /* 0x000fc800078e0266 */
[----:B------:R-:W-:Y:S01]  /*e4c0*/  VIADD R72, R105, 0x90 ;  /* 0x0000009069487836 */ /* 0x000fe20000000000 */
[----:B------:R0:W-:Y:S01]  /*e4d0*/  @!P2 ST.E.64 desc[UR38][R60.64], R42 ;  /* 0x0000002a3c00a985 */ /* 0x0001e2000c101b26 */
[----:B-1----:R-:W-:Y:S01]  /*e4e0*/  @!P4 IMAD.WIDE R62, R77, 0x4, R102 ;  /* 0x000000044d3ec825 */ /* 0x002fe200078e0266 */
[----:B------:R-:W-:Y:S02]  /*e4f0*/  ISETP.GE.AND P2, PT, R74, UR4, PT ;  /* 0x000000044a007c0c */ /* 0x000fe4000bf46270 */
[----:B------:R-:W-:Y:S01]  /*e500*/  ISETP.GE.AND P1, PT, R72, UR4, PT ;  /* 0x0000000448007c0c */ /* 0x000fe2000bf26270 */
[C---:B------:R-:W-:Y:S01]  /*e510*/  VIADD R76, R105.reuse, 0xa0 ;  /* 0x000000a0694c7836 */ /* 0x040fe20000000000 */
[----:B------:R1:W-:Y:S01]  /*e520*/  @!P4 ST.E.64 desc[UR38][R62.64], R44 ;  /* 0x0000002c3e00c985 */ /* 0x0003e2000c101b26 */
[C---:B------:R-:W-:Y:S02]  /*e530*/  VIADD R77, R105.reuse, 0xa8 ;  /* 0x000000a8694d7836 */ /* 0x040fe40000000000 */
        /* <DEDUP_REMOVED lines=30> */
.L_x_5064:
[----:B------:R-:W-:Y:S05]  /*e720*/  BSYNC B0 ;  /* 0x0000000000007941 */ /* 0x000fea0003800000 */
.L_x_5063:
[----:B------:R-:W-:Y:S01]  /*e730*/  ISETP.GE.AND P1, PT, R78, R107, PT ;  /* 0x0000006b4e00720c */ /* 0x000fe20003f26270 */
[----:B01----:R0:W1:Y:S01]  /*e740*/  SHFL.IDX PT, R5, R106, 0x1, 0x1c1f ;  /* 0x003c1f006a057f89 */ /* 0x00306200000e0000 */
        /* <DEDUP_REMOVED lines=23> */
[----:B01-3--:R-:W-:Y:S06]  /*e8c0*/  @P1 BRA `(.L_x_5026) ;  /* 0x0000005000a81947 */ /* 0x00bfec0003800000 */
        /* <DEDUP_REMOVED lines=45> */
[----:B------:R-:W-:Y:S01]  /*eba0*/  @!P4 IMAD.WIDE R18, R19, 0x4, R4 ;  /* 0x000000041312c825 */ /* 0x000fe200078e0204 */
[----:B---3--:R-:W-:Y:S01]  /*ebb0*/  @!P5 LOP3.LUT R21, R0, 0xfffffffe, RZ, 0xc0, !PT ;  /* 0xfffffffe0015d812 */ /* 0x008fe200078ec0ff */
[----:B------:R1:W-:Y:S01]  /*ebc0*/  @!P3 ST.E.64 desc[UR38][R14.64], R16 ;  /* 0x000000100e00b985 */ /* 0x0003e2000c101b26 */
[----:B------:R-:W-:Y:S01]  /*ebd0*/  @!P0 LEA.HI R49, R49, R49, RZ, 0x1 ;  /* 0x0000003131318211 */ /* 0x000fe200078f08ff */
[----:B------:R-:W-:-:S02]  /*ebe0*/  VIADD R20, R105, 0x50 ;  /* 0x0000005069147836 */ /* 0x000fc40000000000 */
[----:B------:R-:W-:Y:S01]  /*ebf0*/  VIADD R0, R105, 0x58 ;  /* 0x0000005869007836 */ /* 0x000fe20000000000 */
[----:B------:R-:W-:Y:S01]  /*ec00*/  @!P0 LOP3.LUT R49, R49, 0xfffffffe, RZ, 0xc0, !PT ;  /* 0xfffffffe31318812 */ /* 0x000fe200078ec0ff */
[----:B------:R3:W-:Y:S01]  /*ec10*/  @!P4 ST.E.64 desc[UR38][R18.64], R6 ;  /* 0x000000061200c985 */ /* 0x0007e2000c101b26 */
[----:B------:R-:W-:Y:S01]  /*ec20*/  VIADD R28, R105, 0x60 ;  /* 0x00000060691c7836 */ /* 0x000fe20000000000 */
[----:B------:R-:W-:Y:S02]  /*ec30*/  ISETP.GE.AND P2, PT, R20, UR4, PT ;  /* 0x0000000414007c0c */ /* 0x000fe4000bf46270 */
[----:B0-----:R-:W-:Y:S01]  /*ec40*/  @!P1 LOP3.LUT R13, R46, 0xfffffffe, RZ, 0xc0, !PT ;  /* 0xfffffffe2e0d9812 */ /* 0x001fe200078ec0ff */
[----:B------:R-:W-:Y:S01]  /*ec50*/  @!P5 IMAD.WIDE R2, R21, 0x4, R4 ;  /* 0x000000041502d825 */ /* 0x000fe200078e0204 */
[----:B------:R-:W-:Y:S02]  /*ec60*/  ISETP.GE.AND P3, PT, R0, UR4, PT ;  /* 0x0000000400007c0c */ /* 0x000fe4000bf66270 */
[----:B------:R-:W-:Y:S01]  /*ec70*/  ISETP.GE.AND P4, PT, R28, UR4, PT ;  /* 0x000000041c007c0c */ /* 0x000fe2000bf86270 */
[C---:B-1----:R-:W-:Y:S01]  /*ec80*/  VIADD R14, R105.reuse, 0x68 ;  /* 0x00000068690e7836 */ /* 0x042fe20000000000 */
[----:B------:R0:W-:Y:S01]  /*ec90*/  @!P5 ST.E.64 desc[UR38][R2.64], R50 ;  /* 0x000000320200d985 */ /* 0x0001e2000c101b26 */
[----:B------:R-:W-:-:S02]  /*eca0*/  VIADD R16, R105, 0x70 ;  /* 0x0000007069107836 */ /* 0x000fc40000000000 */
[----:B------:R-:W-:Y:S01]  /*ecb0*/  VIADD R17, R105, 0x78 ;  /* 0x0000007869117836 */ /* 0x000fe20000000000 */
[----:B------:R-:W-:Y:S01]  /*ecc0*/  ISETP.GE.AND P5, PT, R14, UR4, PT ;  /* 0x000000040e007c0c */ /* 0x000fe2000bfa6270 */
[----:B---3--:R-:W-:Y:S01]  /*ecd0*/  @!P1 IMAD.WIDE R6, R13, 0x4, R4 ;  /* 0x000000040d069825 */ /* 0x008fe200078e0204 */
[----:B------:R-:W-:-:S03]  /*ece0*/  @!P2 LEA.HI R20, R20, R20, RZ, 0x1 ;  /* 0x000000141414a211 */ /* 0x000fc600078f08ff */
[----:B------:R-:W-:Y:S01]  /*ecf0*/  @!P0 IMAD.WIDE R12, R49, 0x4, R4 ;  /* 0x00000004310c8825 */ /* 0x000fe200078e0204 */
[----:B------:R1:W-:Y:S01]  /*ed00*/  @!P1 ST.E.64 desc[UR38][R6.64], R52 ;  /* 0x0000003406009985 */ /* 0x0003e2000c101b26 */
[----:B------:R-:W-:Y:S02]  /*ed10*/  ISETP.GE.AND P1, PT, R16, UR4, PT ;  /* 0x0000000410007c0c */ /* 0x000fe4000bf26270 */
[----:B------:R-:W-:Y:S01]  /*ed20*/  @!P3 LEA.HI R0, R0, R0, RZ, 0x1 ;  /* 0x000000000000b211 */ /* 0x000fe200078f08ff */
[----:B------:R3:W-:Y:S01]  /*ed30*/  @!P0 ST.E.64 desc[UR38][R12.64], R56 ;  /* 0x000000380c008985 */ /* 0x0007e2000c101b26 */
[----:B------:R-:W-:Y:S01]  /*ed40*/  ISETP.GE.AND P0, PT, R17, UR4, PT ;  /* 0x0000000411007c0c */ /* 0x000fe2000bf06270 */
[----:B------:R-:W-:Y:S01]  /*ed50*/  VIADD R18, R105, 0x80 ;  /* 0x0000008069127836 */ /* 0x000fe20000000000 */
[----:B0-----:R-:W-:Y:S02]  /*ed60*/  @!P2 LOP3.LUT R3, R20, 0xfffffffe, RZ, 0xc0, !PT ;  /* 0xfffffffe1403a812 */ /* 0x001fe400078ec0ff */
[----:B------:R-:W-:-:S02]  /*ed70*/  @!P4 LEA.HI R28, R28, R28, RZ, 0x1 ;  /* 0x0000001c1c1cc211 */ /* 0x000fc400078f08ff */
[----:B------:R-:W-:Y:S01]  /*ed80*/  @!P5 LEA.HI R14, R14, R14, RZ, 0x1 ;  /* 0x0000000e0e0ed211 */ /* 0x000fe200078f08ff */
[--C-:B------:R-:W-:Y:S02]  /*ed90*/  @!P2 IMAD.WIDE R2, R3, 0x4, R4.reuse ;  /* 0x000000040302a825 */ /* 0x100fe400078e0204 */
[----:B------:R-:W-:Y:S02]  /*eda0*/  @!P1 LEA.HI R16, R16, R16, RZ, 0x1 ;  /* 0x0000001010109211 */ /* 0x000fe400078f08ff */
[----:B-1----:R-:W-:Y:S01]  /*edb0*/  @!P3 LOP3.LUT R7, R0, 0xfffffffe, RZ, 0xc0, !PT ;  /* 0xfffffffe0007b812 */ /* 0x002fe200078ec0ff */
[----:B------:R0:W-:Y:S01]  /*edc0*/  @!P2 ST.E.64 desc[UR38][R2.64], R54 ;  /* 0x000000360200a985 */ /* 0x0001e2000c101b26 */
[----:B---3--:R-:W-:Y:S02]  /*edd0*/  @!P4 LOP3.LUT R13, R28, 0xfffffffe, RZ, 0xc0, !PT ;  /* 0xfffffffe1c0dc812 */ /* 0x008fe400078ec0ff */
[----:B------:R-:W-:Y:S01]  /*ede0*/  @!P5 LOP3.LUT R15, R14, 0xfffffffe, RZ, 0xc0, !PT ;  /* 0xfffffffe0e0fd812 */ /* 0x000fe200078ec0ff */
[----:B------:R-:W-:Y:S01]  /*edf0*/  @!P3 IMAD.WIDE R6, R7, 0x4, R4 ;  /* 0x000000040706b825 */ /* 0x000fe200078e0204 */
[----:B------:R-:W-:-:S02]  /*ee00*/  @!P0 LEA.HI R0, R17, R17, RZ, 0x1 ;  /* 0x0000001111008211 */ /* 0x000fc400078f08ff */
[----:B------:R-:W-:Y:S01]  /*ee10*/  @!P1 LOP3.LUT R17, R16, 0xfffffffe, RZ, 0xc0, !PT ;  /* 0xfffffffe10119812 */ /* 0x000fe200078ec0ff */
[--C-:B------:R-:W-:Y:S01]  /*ee20*/  @!P4 IMAD.WIDE R12, R13, 0x4, R4.reuse ;  /* 0x000000040d0cc825 */ /* 0x100fe200078e0204 */
[----:B------:R-:W-:Y:S01]  /*ee30*/  @!P0 LOP3.LUT R19, R0, 0xfffffffe, RZ, 0xc0, !PT ;  /* 0xfffffffe00138812 */ /* 0x000fe200078ec0ff */
[----:B------:R1:W-:Y:S01]  /*ee40*/  @!P3 ST.E.64 desc[UR38][R6.64], R58 ;  /* 0x0000003a0600b985 */ /* 0x0003e2000c101b26 */
[----:B------:R-:W-:Y:S01]  /*ee50*/  ISETP.GE.AND P2, PT, R18, UR4, PT ;  /* 0x0000000412007c0c */ /* 0x000fe2000bf46270 */
[--C-:B------:R-:W-:Y:S02]  /*ee60*/  @!P5 IMAD.WIDE R14, R15, 0x4, R4.reuse ;  /* 0x000000040f0ed825 */ /* 0x100fe400078e0204 */
[----:B------:R3:W-:Y:S02]  /*ee70*/  @!P4 ST.E.64 desc[UR38][R12.64], R32 ;  /* 0x000000200c00c985 */ /* 0x0007e4000c101b26 */
[----:B0-----:R-:W-:Y:S02]  /*ee80*/  @!P1 IMAD.WIDE R2, R17, 0x4, R4 ;  /* 0x0000000411029825 */ /* 0x001fe400078e0204 */
[----:B------:R0:W-:Y:S02]  /*ee90*/  @!P5 ST.E.64 desc[UR38][R14.64], R34 ;  /* 0x000000220e00d985 */ /* 0x0001e4000c101b26 */
[----:B------:R-:W-:-:S02]  /*eea0*/  VIADD R0, R105, 0x90 ;  /* 0x0000009069007836 */ /* 0x000fc40000000000 */
[----:B------:R-:W-:Y:S01]  /*eeb0*/  VIADD R16, R105, 0x88 ;  /* 0x0000008869107836 */ /* 0x000fe20000000000 */
[----:B------:R5:W-:Y:S01]  /*eec0*/  @!P1 ST.E.64 desc[UR38][R2.64], R36 ;  /* 0x0000002402009985 */ /* 0x000be2000c101b26 */
[----:B-1----:R-:W-:Y:S01]  /*eed0*/  @!P0 IMAD.WIDE R6, R19, 0x4, R4 ;  /* 0x0000000413068825 */ /* 0x002fe200078e0204 */
[----:B------:R-:W-:Y:S02]  /*eee0*/  ISETP.GE.AND P1, PT, R0, UR4, PT ;  /* 0x0000000400007c0c */ /* 0x000fe4000bf26270 */
[----:B------:R-:W-:Y:S01]  /*eef0*/  ISETP.GE.AND P3, PT, R16, UR4, PT ;  /* 0x0000000410007c0c */ /* 0x000fe2000bf66270 */
[C---:B---3--:R-:W-:Y:S01]  /*ef00*/  VIADD R12, R105.reuse, 0x98 ;  /* 0x00000098690c7836 */ /* 0x048fe20000000000 */
[----:B------:R1:W-:Y:S01]  /*ef10*/  @!P0 ST.E.64 desc[UR38][R6.64], R42 ;  /* 0x0000002a06008985 */ /* 0x0003e2000c101b26 */
[C---:B------:R-:W-:Y:S01]  /*ef20*/  VIADD R17, R105.reuse, 0xa8 ;  /* 0x000000a869117836 */ /* 0x040fe20000000000 */
[----:B------:R-:W-:Y:S01]  /*ef30*/  @!P2 LEA.HI R18, R18, R18, RZ, 0x1 ;  /* 0x000000121212a211 */ /* 0x000fe200078f08ff */
[C---:B0-----:R-:W-:Y:S01]  /*ef40*/  VIADD R14, R105.reuse, 0xa0 ;  /* 0x000000a0690e7836 */ /* 0x041fe20000000000 */
[----:B------:R-:W-:Y:S01]  /*ef50*/  ISETP.GE.AND P0, PT, R12, UR4, PT ;  /* 0x000000040c007c0c */ /* 0x000fe2000bf06270 */
[----:B------:R-:W-:Y:S01]  /*ef60*/  VIADD R19, R105, 0xb0 ;  /* 0x000000b069137836 */ /* 0x000fe20000000000 */
[----:B------:R-:W-:Y:S01]  /*ef70*/  ISETP.GE.AND P5, PT, R17, UR4, PT ;  /* 0x0000000411007c0c */ /* 0x000fe2000bfa6270 */
[----:B------:R-:W-:Y:S01]  /*ef80*/  VIADD R105, R105, 0xb8 ;  /* 0x000000b869697836 */ /* 0x000fe20000000000 */
[----:B------:R-:W-:-:S02]  /*ef90*/  ISETP.GE.AND P4, PT, R14, UR4, PT ;  /* 0x000000040e007c0c */ /* 0x000fc4000bf86270 */
[----:B------:R-:W-:Y:S02]  /*efa0*/  @!P2 LOP3.LUT R13, R18, 0xfffffffe, RZ, 0xc0, !PT ;  /* 0xfffffffe120da812 */ /* 0x000fe400078ec0ff */
[----:B------:R-:W-:Y:S02]  /*efb0*/  ISETP.GE.AND P6, PT, R19, UR4, PT ;  /* 0x0000000413007c0c */ /* 0x000fe4000bfc6270 */
[----:B------:R-:W-:Y:S01]  /*efc0*/  @!P1 LEA.HI R0, R0, R0, RZ, 0x1 ;  /* 0x0000000000009211 */ /* 0x000fe200078f08ff */
[--C-:B-----5:R-:W-:Y:S01]  /*efd0*/  @!P2 IMAD.WIDE R2, R13, 0x4, R4.reuse ;  /* 0x000000040d02a825 */ /* 0x120fe200078e0204 */
[----:B------:R-:W-:Y:S02]  /*efe0*/  @!P3 LEA.HI R16, R16, R16, RZ, 0x1 ;  /* 0x000000101010b211 */ /* 0x000fe400078f08ff */
[----:B------:R-:W-:Y:S02]  /*eff0*/  @!P1 LOP3.LUT R13, R0, 0xfffffffe, RZ, 0xc0, !PT ;  /* 0xfffffffe000d9812 */ /* 0x000fe400078ec0ff */
[----:B------:R-:W-:Y:S01]  /*f000*/  @!P0 LEA.HI R0, R12, R12, RZ, 0x1 ;  /* 0x0000000c0c008211 */ /* 0x000fe200078f08ff */
[----:B------:R0:W-:Y:S01]  /*f010*/  @!P2 ST.E.64 desc[UR38][R2.64], R38 ;  /* 0x000000260200a985 */ /* 0x0001e2000c101b26 */
[----:B-1----:R-:W-:Y:S01]  /*f020*/  @!P3 LOP3.LUT R7, R16, 0xfffffffe, RZ, 0xc0, !PT ;  /* 0xfffffffe1007b812 */ /* 0x002fe200078ec0ff */
[----:B------:R-:W-:Y:S01]  /*f030*/  @!P1 IMAD.WIDE R12, R13, 0x4, R4 ;  /* 0x000000040d0c9825 */ /* 0x000fe200078e0204 */
[----:B------:R-:W-:-:S02]  /*f040*/  @!P4 LEA.HI R14, R14, R14, RZ, 0x1 ;  /* 0x0000000e0e0ec211 */ /* 0x000fc400078f08ff */
[----:B------:R-:W-:Y:S01]  /*f050*/  @!P0 LOP3.LUT R15, R0, 0xfffffffe, RZ, 0xc0, !PT ;  /* 0xfffffffe000f8812 */ /* 0x000fe200078ec0ff */
[--C-:B------:R-:W-:Y:S01]  /*f060*/  @!P3 IMAD.WIDE R6, R7, 0x4, R4.reuse ;  /* 0x000000040706b825 */ /* 0x100fe200078e0204 */
[----:B------:R-:W-:Y:S02]  /*f070*/  @!P5 LEA.HI R0, R17, R17, RZ, 0x1 ;  /* 0x000000111100d211 */ /* 0x000fe400078f08ff */
        /* <DEDUP_REMOVED lines=21> */
.L_x_5062:
        /* <DEDUP_REMOVED lines=55> */
.L_x_5024:
        /* <DEDUP_REMOVED lines=18> */
.L_x_5065:
[----:B------:R-:W-:Y:S01]  /*f660*/  ULDC UR8, c[0x0][0xc50] ;  /* 0x0003140000087ab9 */ /* 0x000fe20000000800 */
[----:B------:R-:W-:Y:S01]  /*f670*/  UMOV UR36, UR6 ;  /* 0x0000000600247c82 */ /* 0x000fe20008000000 */
[----:B------:R-:W-:-:S11]  /*f680*/  UISETP.NE.AND UP0, UPT, UR8, 0x1, UPT ;  /* 0x000000010800788c */ /* 0x000fd6000bf05270 */
[----:B------:R-:W-:Y:S01]  /*f690*/  @UP0 ULDC UR4, c[0x0][0xc54] ;  /* 0x0003150000040ab9 */ /* 0x000fe20000000800 */
[----:B------:R-:W-:Y:S01]  /*f6a0*/  @UP0 ULDC UR7, c[0x0][0xc58] ;  /* 0x0003160000070ab9 */ /* 0x000fe20000000800 */
[----:B------:R-:W-:-:S04]  /*f6b0*/  UIMAD.WIDE.U32 UR4, UR6, UR4, URZ ;  /* 0x00000004060472a5 */ /* 0x000fc8000f8e003f */
[----:B------:R-:W-:-:S12]  /*f6c0*/  @UP0 USHF.R.U32.HI UR36, URZ, UR7, UR5 ;  /* 0x000000073f240299 */ /* 0x000fd80008011605 */
.L_x_5066:
        /* <DEDUP_REMOVED lines=22> */
[----:B0-----:R-:W-:-:S04]  /*f830*/  USHF.L.U32 UR41, UR41, 0x7, URZ ;  /* 0x0000000729297899 */ /* 0x001fc8000800063f */
[----:B------:R-:W-:-:S04]  /*f840*/  UIADD3 UR6, UR41, 0x7f, URZ ;  /* 0x0000007f29067890 */ /* 0x000fc8000fffe03f */
[----:B------:R-:W-:Y:S02]  /*f850*/  UIMAD.WIDE.U32 UR4, UR6, UR4, URZ ;  /* 0x00000004060472a5 */ /* 0x000fe4000f8e003f */
[----:B------:R-:W-:Y:S02]  /*f860*/  UIMAD UR4, UR7, UR9, 0x9f ;  /* 0x0000009f070474a4 */ /* 0x000fe4000f8e0209 */
[----:B------:R-:W-:Y:S02]  /*f870*/  @UP1 USHF.R.U32.HI UR6, URZ, UR11, UR5 ;  /* 0x0000000b3f061299 */ /* 0x000fe40008011605 */
[----:B------:R-:W-:Y:S02]  /*f880*/  UIMAD.WIDE UR4, UR4, 0x66666667, URZ ;  /* 0x66666667040478a5 */ /* 0x000fe4000f8e023f */
[----:B------:R-:W-:Y:S02]  /*f890*/  UIADD3 UR6, UR10, UR6, URZ ;  /* 0x000000060a067290 */ /* 0x000fe4000fffe03f */
[----:B------:R-:W-:-:S02]  /*f8a0*/  USHF.R.U32.HI UR9, URZ, 0x1f, UR5 ;  /* 0x0000001f3f097899 */ /* 0x000fc40008011605 */
[----:B------:R-:W-:Y:S02]  /*f8b0*/  UIMAD.WIDE UR6, UR6, 0x66666667, URZ ;  /* 0x66666667060678a5 */ /* 0x000fe4000f8e023f */
[----:B------:R-:W-:Y:S02]  /*f8c0*/  ULEA.HI.SX32 UR9, UR5, UR9, 0x1a ;  /* 0x0000000905097291 */ /* 0x000fe4000f8fd23f */
[----:B------:R-:W-:Y:S02]  /*f8d0*/  USHF.R.U32.HI UR4, URZ, 0x1f, UR7 ;  /* 0x0000001f3f047899 */ /* 0x000fe40008011607 */
[----:B------:R-:W-:Y:S02]  /*f8e0*/  ULOP3.LUT UR5, UR8, 0xffff, URZ, 0xc0, !UPT ;  /* 0x0000ffff08057892 */ /* 0x000fe4000f8ec03f */
[----:B------:R-:W-:Y:S02]  /*f8f0*/  ULEA.HI.SX32 UR4, UR7, UR4, 0x1a ;  /* 0x0000000407047291 */ /* 0x000fe4000f8fd23f */
[----:B------:R-:W-:-:S02]  /*f900*/  USHF.R.U32.HI UR7, URZ, 0x10, UR8 ;  /* 0x000000103f077899 */ /* 0x000fc40008011608 */
[----:B------:R-:W-:-:S04]  /*f910*/  UISETP.LT.AND UP0, UPT, UR9, UR4, UPT ;  /* 0x000000040900728c */ /* 0x000fc8000bf01270 */
[----:B------:R-:W-:Y:S02]  /*f920*/  USEL UR6, UR9, UR4, UP0 ;  /* 0x0000000409067287 */ /* 0x000fe40008000000 */
[----:B------:R-:W-:Y:S02]  /*f930*/  UISETP.NE.AND UP0, UPT, UR7, URZ, UPT ;  /* 0x0000003f0700728c */ /* 0x000fe4000bf05270 */
[----:B------:R-:W-:-:S06]  /*f940*/  UISETP.GE.AND UP1, UPT, UR6, 0x1, UPT ;  /* 0x000000010600788c */ /* 0x000fcc000bf26270 */
        /* <DEDUP_REMOVED lines=31> */
.L_x_5068:
        /* <DEDUP_REMOVED lines=30> */
.L_x_5069:
        /* <DEDUP_REMOVED lines=20> */
.L_x_5070:
        /* <DEDUP_REMOVED lines=20> */
.L_x_5071:
        /* <DEDUP_REMOVED lines=18> */
.L_x_5072:
        /* <DEDUP_REMOVED lines=12> */
[----:B------:R-:W-:Y:S01]  /*10180*/  LOP3.LUT R5, R18, 0x180, RZ, 0xc0, !PT ;  /* 0x0000018012057812 */ /* 0x000fe200078ec0ff */
[----:B0-----:R-:W0:Y:S03]  /*10190*/  LDC.64 R2, c[0x0][0x418] ;  /* 0x00010600ff027b82 */ /* 0x001e260000000a00 */
[----:B------:R-:W-:Y:S01]  /*101a0*/  LOP3.LUT R0, R5, 0x30, R0, 0xf8, !PT ;  /* 0x0000003005007812 */ /* 0x000fe200078ef800 */
[----:B------:R-:W-:-:S05]  /*101b0*/  IMAD.SHL.U32 R5, R6, 0x8, RZ ;  /* 0x0000000806057824 */ /* 0x000fca00078e00ff */
[----:B------:R-:W-:Y:S01]  /*101c0*/  LOP3.LUT R5, R0, 0x30, R5, 0x78, !PT ;  /* 0x0000003000057812 */ /* 0x000fe200078e7805 */
[----:B------:R-:W-:-:S03]  /*101d0*/  IMAD.SHL.U32 R0, R6, 0x20, RZ ;  /* 0x0000002006007824 */ /* 0x000fc600078e00ff */
[----:B------:R-:W-:Y:S01]  /*101e0*/  LOP3.LUT R18, R5, 0x640, R18, 0xf8, !PT ;  /* 0x0000064005127812 */ /* 0x000fe200078ef812 */
[----:B------:R-:W-:Y:S01]  /*101f0*/  IMAD.SHL.U32 R5, R8, 0x10, RZ ;  /* 0x0000001008057824 */ /* 0x000fe200078e00ff */
[----:B------:R-:W-:-:S04]  /*10200*/  LOP3.LUT R4, R0, 0x80, RZ, 0xc0, !PT ;  /* 0x0000008000047812 */ /* 0x000fc800078ec0ff */
[----:B------:R-:W-:Y:S01]  /*10210*/  LOP3.LUT R7, R5, 0x600, RZ, 0xc0, !PT ;  /* 0x0000060005077812 */ /* 0x000fe200078ec0ff */
[----:B------:R-:W-:Y:S01]  /*10220*/  IMAD.SHL.U32 R5, R6, 0x4, RZ ;  /* 0x0000000406057824 */ /* 0x000fe200078e00ff */
[--C-:B------:R-:W-:Y:S02]  /*10230*/  LOP3.LUT R4, R4, 0x10, R6.reuse, 0xf8, !PT ;  /* 0x0000001004047812 */ /* 0x100fe400078ef806 */
[----:B------:R-:W-:Y:S02]  /*10240*/  SHF.R.U32.HI R6, RZ, 0x5, R6 ;  /* 0x00000005ff067819 */ /* 0x000fe40000011606 */
[----:B------:R-:W-:Y:S02]  /*10250*/  LOP3.LUT R4, R4, 0x10, R5, 0x78, !PT ;  /* 0x0000001004047812 */ /* 0x000fe400078e7805 */
[----:B0-----:R-:W-:Y:S02]  /*10260*/  ISETP.NE.U32.AND P0, PT, R2, RZ, PT ;  /* 0x000000ff0200720c */ /* 0x001fe40003f05070 */
[----:B------:R-:W-:-:S02]  /*10270*/  LOP3.LUT R5, R7, 0x60, R0, 0xf8, !PT ;  /* 0x0000006007057812 */ /* 0x000fc400078ef800 */
[----:B------:R-:W-:Y:S02]  /*10280*/  ISETP.NE.AND.EX P1, PT, R3, RZ, PT, P0 ;  /* 0x000000ff0300720c */ /* 0x000fe40003f25300 */
[----:B------:R-:W-:Y:S02]  /*10290*/  LOP3.LUT R5, R5, 0x100, R0, 0xf8, !PT ;  /* 0x0000010005057812 */ /* 0x000fe400078ef800 */
[----:B------:R-:W-:Y:S02]  /*102a0*/  P2R R0, PR, RZ, 0x2 ;  /* 0x00000002ff007803 */ /* 0x000fe40000000000 */
[----:B------:R-:W-:Y:S02]  /*102b0*/  LOP3.LUT R17, R5, R4, RZ, 0xfc, !PT ;  /* 0x0000000405117212 */ /* 0x000fe400078efcff */
[----:B------:R-:W-:Y:S02]  /*102c0*/  LOP3.LUT R6, R6, 0x3, RZ, 0xc0, !PT ;  /* 0x0000000306067812 */ /* 0x000fe400078ec0ff */
[----:B--2---:R-:W-:Y:S01]  /*102d0*/  SHF.R.S32.HI R10, RZ, 0x1f, R9 ;  /* 0x0000001fff0a7819 */ /* 0x004fe20000011409 */
[----:B------:R0:W-:Y:S01]  /*102e0*/  STL [R1+0x4], R9 ;  /* 0x0000040901007387 */ /* 0x0001e20000100800 */
[----:B------:R-:W-:-:S03]  /*102f0*/  SEL R16, R9, RZ, !P1 ;  /* 0x000000ff09107207 */ /* 0x000fc60004800000 */
[----:B------:R0:W-:Y:S04]  /*10300*/  STL [R1+0x14], R0 ;  /* 0x0000140001007387 */ /* 0x0001e80000100800 */
[----:B------:R0:W-:Y:S01]  /*10310*/  STL [R1+0xc], R10 ;  /* 0x00000c0a01007387 */ /* 0x0001e20000100800 */
[----:B------:R-:W-:Y:S05]  /*10320*/  BRA.DIV UR4, `(.L_x_5073) ;  /* 0x0000003a04c07947 */ /* 0x000fea000b800000 */
[----:B------:R1:W2:Y:S02]  /*10330*/  SHFL.IDX PT, R14, R6, RZ, 0x1f ;  /* 0x00001fff060e7589 */ /* 0x0002a400000e0000 */
.L_x_5128:
        /* <DEDUP_REMOVED lines=9> */
.L_x_5131:
        /* <DEDUP_REMOVED lines=20> */
.L_x_5076:
[----:B0-----:R-:W-:Y:S01]  /*10510*/  IMAD.MOV.U32 R2, RZ, RZ, 0x1 ;  /* 0x00000001ff027424 */ /* 0x001fe200078e00ff */
[----:B------:R-:W-:-:S04]  /*10520*/  ISETP.NE.AND P1, PT, R8, RZ, PT ;  /* 0x000000ff0800720c */ /* 0x000fc80003f25270 */
[----:B------:R-:W-:-:S04]  /*10530*/  SHF.L.U32 R2, R2, 0x1f, RZ ;  /* 0x0000001f02027819 */ /* 0x000fc800000006ff */
[----:B------:R-:W0:Y:S02]  /*10540*/  SYNCS.PHASECHK.TRANS64.TRYWAIT P0, [UR40+0x33480], R2 ;  /* 0x03348002ff0075a7 */ /* 0x000e240008000168 */
[----:B0-----:R-:W-:Y:S05]  /*10550*/  @!P0 BRA `(.L_x_5077) ;  /* 0x0000003800748947 */ /* 0x001fea0003800000 */
.L_x_5132:
[----:B------:R-:W-:Y:S05]  /*10560*/  @P1 BRA `(.L_x_5078) ;  /* 0x0000000000181947 */ /* 0x000fea0003800000 */
[----:B------:R-:W2:Y:S01]  /*10570*/  S2R R4, SR_TID.X ;  /* 0x0000000000047919 */ /* 0x000ea20000002100 */
[----:B0-----:R-:W-:-:S04]  /*10580*/  IMAD.MOV.U32 R3, RZ, RZ, 0x7800 ;  /* 0x00007800ff037424 */ /* 0x001fc800078e00ff */
[----:B------:R3:W-:Y:S01]  /*10590*/  SYNCS.ARRIVE.TRANS64 RZ, [UR40+0x33470], R3 ;  /* 0x03347003ffff79a7 */ /* 0x0007e20008000028 */
[----:B--2---:R-:W-:-:S13]  /*105a0*/  LOP3.LUT P0, RZ, R4, 0x1f, RZ, 0xc0, !PT ;  /* 0x0000001f04ff7812 */ /* 0x004fda000780c0ff */
[----:B---3--:R-:W-:Y:S05]  /*105b0*/  @!P0 BRA `(.L_x_5078) ;  /* 0x0000000000048947 */ /* 0x008fea0003800000 */
[----:B------:R-:W-:Y:S01]  /*105c0*/  BPT.TRAP 0x1 ;  /* 0x000000040000795c */ /* 0x000fe20000300000 */
.L_x_5078:
        /* <DEDUP_REMOVED lines=28> */
.L_x_5133:
[----:B------:R-:W-:Y:S05]  /*10790*/  @P1 BRA `(.L_x_5080) ;  /* 0x0000000000181947 */ /* 0x000fea0003800000 */
[----:B0-----:R-:W0:Y:S01]  /*107a0*/  S2R R3, SR_TID.X ;  /* 0x0000000000037919 */ /* 0x001e220000002100 */
[----:B------:R-:W-:-:S04]  /*107b0*/  IMAD.MOV.U32 R2, RZ, RZ, 0x7800 ;  /* 0x00007800ff027424 */ /* 0x000fc800078e00ff */
[----:B------:R2:W-:Y:S01]  /*107c0*/  SYNCS.ARRIVE.TRANS64 RZ, [UR40+0x33430], R2 ;  /* 0x03343002ffff79a7 */ /* 0x0005e20008000028 */
[----:B0-----:R-:W-:-:S13]  /*107d0*/  LOP3.LUT P0, RZ, R3, 0x1f, RZ, 0xc0, !PT ;  /* 0x0000001f03ff7812 */ /* 0x001fda000780c0ff */
[----:B--2---:R-:W-:Y:S05]  /*107e0*/  @!P0 BRA `(.L_x_5080) ;  /* 0x0000000000048947 */ /* 0x004fea0003800000 */
[----:B------:R-:W-:Y:S01]  /*107f0*/  BPT.TRAP 0x1 ;  /* 0x000000040000795c */ /* 0x000fe20000300000 */
.L_x_5080:
        /* <DEDUP_REMOVED lines=27> */
[----:B------:R2:W-:Y:S01]  /*109b0*/  STL [R1+0x10], R0 ;  /* 0x0000100001007387 */ /* 0x0005e20000100800 */
[----:B------:R-:W-:Y:S01]  /*109c0*/  NOP ;  /* 0x0000000000007918 */ /* 0x000fe20000000000 */
.L_x_5074:
        /* <DEDUP_REMOVED lines=22> */
.L_x_5081:
[----:B0-----:R-:W0:Y:S01]  /*10b30*/  S2R R2, SR_TID.X ;  /* 0x0000000000027919 */ /* 0x001e220000002100 */
[----:B------:R-:W2:Y:S01]  /*10b40*/  LDC R9, c[0x0][0x448] ;  /* 0x00011200ff097b82 */ /* 0x000ea20000000800 */
[----:B------:R-:W-:Y:S01]  /*10b50*/  USHF.R.S32.HI UR4, URZ, 0x1f, UR36 ;  /* 0x0000001f3f047899 */ /* 0x000fe20008011424 */
[----:B------:R-:W3:Y:S01]  /*10b60*/  S2R R5, SR_TID.X ;  /* 0x0000000000057919 */ /* 0x000ee20000002100 */
[----:B------:R-:W-:Y:S02]  /*10b70*/  ULDC.64 UR8, c[0x0][0x2d8] ;  /* 0x0000b60000087ab9 */ /* 0x000fe40000000a00 */
[----:B------:R-:W-:Y:S01]  /*10b80*/  UIMAD UR6, UR4, UR8, URZ ;  /* 0x00000008040672a4 */ /* 0x000fe2000f8e023f */
[----:B-1----:R-:W1:Y:S01]  /*10b90*/  S2R R6, SR_CTAID.Z ;  /* 0x0000000000067919 */ /* 0x002e620000002700 */
[----:B------:R-:W-:Y:S02]  /*10ba0*/  UIMAD.WIDE.U32 UR4, UR36, UR8, URZ ;  /* 0x00000008240472a5 */ /* 0x000fe4000f8e003f */
[----:B------:R-:W-:-:S04]  /*10bb0*/  UIMAD UR6, UR36, UR9, UR6 ;  /* 0x00000009240672a4 */ /* 0x000fc8000f8e0206 */
[----:B------:R-:W-:Y:S01]  /*10bc0*/  UIADD3 UR5, UR5, UR6, URZ ;  /* 0x0000000605057290 */ /* 0x000fe2000fffe03f */
[----:B--2---:R-:W-:Y:S02]  /*10bd0*/  ISETP.NE.AND P0, PT, R9, 0x1, PT ;  /* 0x000000010900780c */ /* 0x004fe40003f05270 */
[----:B0-----:R-:W-:Y:S02]  /*10be0*/  SHF.R.U32.HI R0, RZ, 0x3, R2 ;  /* 0x00000003ff007819 */ /* 0x001fe40000011602 */
[----:B------:R-:W-:Y:S01]  /*10bf0*/  LOP3.LUT R2, R2, 0x7f, RZ, 0xc0, !PT ;  /* 0x0000007f02027812 */ /* 0x000fe200078ec0ff */
[C---:B---3--:R-:W-:Y:S01]  /*10c00*/  IMAD.SHL.U32 R8, R5.reuse, 0x10, RZ ;  /* 0x0000001005087824 */ /* 0x048fe200078e00ff */
[----:B------:R-:W-:Y:S01]  /*10c10*/  LOP3.LUT R10, R5, 0x7f, RZ, 0xc0, !PT ;  /* 0x0000007f050a7812 */ /* 0x000fe200078ec0ff */
[----:B------:R-:W-:-:S06]  /*10c20*/  IMAD.SHL.U32 R3, R0, 0x80, RZ ;  /* 0x0000008000037824 */ /* 0x000fcc00078e00ff */
[----:B------:R-:W0:Y:S01]  /*10c30*/  @P0 LDC R7, c[0x0][0x44c] ;  /* 0x00011300ff070b82 */ /* 0x000e220000000800 */
[----:B------:R-:W-:Y:S01]  /*10c40*/  IMAD.SHL.U32 R0, R0, 0x10, RZ ;  /* 0x0000001000007824 */ /* 0x000fe200078e00ff */
[----:B------:R-:W-:Y:S01]  /*10c50*/  LOP3.LUT R8, R8, 0x30, RZ, 0xe2, !PT ;  /* 0x0000003008087812 */ /* 0x000fe200078ee2ff */
[----:B------:R-:W-:Y:S02]  /*10c60*/  IMAD.SHL.U32 R4, R2, 0x10, RZ ;  /* 0x0000001002047824 */ /* 0x000fe400078e00ff */
[C---:B------:R-:W-:Y:S01]  /*10c70*/  IMAD.SHL.U32 R2, R5.reuse, 0x10, RZ ;  /* 0x0000001005027824 */ /* 0x040fe200078e00ff */
[----:B------:R-:W-:Y:S01]  /*10c80*/  LOP3.LUT R3, R8, 0x180, R3, 0xf8, !PT ;  /* 0x0000018008037812 */ /* 0x000fe200078ef803 */
[----:B------:R-:W-:Y:S01]  /*10c90*/  IMAD.SHL.U32 R5, R5, 0x20, RZ ;  /* 0x0000002005057824 */ /* 0x000fe200078e00ff */
[----:B------:R-:W-:Y:S02]  /*10ca0*/  LOP3.LUT R4, R4, 0x600, RZ, 0xc0, !PT ;  /* 0x0000060004047812 */ /* 0x000fe400078ec0ff */
[----:B------:R-:W-:-:S02]  /*10cb0*/  LOP3.LUT R0, R3, 0x30, R0, 0x78, !PT ;  /* 0x0000003003007812 */ /* 0x000fc400078e7800 */
[----:B------:R-:W-:Y:S02]  /*10cc0*/  LOP3.LUT R3, R2, 0x40, RZ, 0xc0, !PT ;  /* 0x0000004002037812 */ /* 0x000fe400078ec0ff */
[----:B------:R-:W-:Y:S02]  /*10cd0*/  LOP3.LUT R5, R5, 0x60, RZ, 0xc0, !PT ;  /* 0x0000006005057812 */ /* 0x000fe400078ec0ff */
[----:B------:R-:W-:Y:S02]  /*10ce0*/  IADD3 R0, R0, R3, R4 ;  /* 0x0000000300007210 */ /* 0x000fe40007ffe004 */
[----:B------:R-:W2:Y:S01]  /*10cf0*/  LDC.64 R2, c[0x0][0x2e0] ;  /* 0x0000b800ff027b82 */ /* 0x000ea20000000a00 */
[----:B-1----:R-:W-:Y:S02]  /*10d00*/  SHF.R.S32.HI R4, RZ, 0x1f, R6 ;  /* 0x0000001fff047819 */ /* 0x002fe40000011406 */
[----:B------:R-:W-:-:S03]  /*10d10*/  LEA.HI R5, R10, R5, RZ, 0x1e ;  /* 0x000000050a057211 */ /* 0x000fc600078ff0ff */
[----:B--2---:R-:W-:-:S04]  /*10d20*/  IMAD R4, R4, R2, RZ ;  /* 0x0000000204047224 */ /* 0x004fc800078e02ff */
[C---:B------:R-:W-:Y:S02]  /*10d30*/  IMAD R4, R6.reuse, R3, R4 ;  /* 0x0000000306047224 */ /* 0x040fe400078e0204 */
[----:B------:R-:W-:Y:S01]  /*10d40*/  IMAD.WIDE.U32 R2, R6, R2, UR4 ;  /* 0x0000000406027e25 */ /* 0x000fe2000f8e0002 */
[----:B------:R-:W-:Y:S01]  /*10d50*/  ULDC.64 UR4, c[0x0][0x2d0] ;  /* 0x0000b40000047ab9 */ /* 0x000fe20000000a00 */
[----:B------:R-:W1:Y:S02]  /*10d60*/  @P0 LDC R6, c[0x0][0x450] ;  /* 0x00011400ff060b82 */ /* 0x000e640000000800 */
[----:B------:R-:W-:Y:S02]  /*10d70*/  IMAD.IADD R3, R3, 0x1, R4 ;  /* 0x0000000103037824 */ /* 0x000fe400078e0204 */
[----:B------:R-:W2:Y:S02]  /*10d80*/  S2R R4, SR_CTAID.X ;  /* 0x0000000000047919 */ /* 0x000ea40000002500 */
[----:B--2---:R-:W-:-:S04]  /*10d90*/  IMAD R4, R4, 0x80, R5 ;  /* 0x0000008004047824 */ /* 0x004fc800078e0205 */
        /* <DEDUP_REMOVED lines=29> */
[----:B------:R-:W1:Y:S01]  /*10f70*/  SHFL.IDX PT, R7, R5, RZ, 0x1c1f ;  /* 0x001c1fff05077589 */ /* 0x000e6200000e0000 */
[----:B0-----:R-:W-:-:S03]  /*10f80*/  LOP3.LUT R10, R6, 0x7f, RZ, 0xc0, !PT ;  /* 0x0000007f060a7812 */ /* 0x001fc600078ec0ff */
[----:B------:R-:W0:Y:S01]  /*10f90*/  SHFL.IDX PT, R6, R4, RZ, 0x1c1f ;  /* 0x001c1fff04067589 */ /* 0x000e2200000e0000 */
[----:B------:R-:W-:-:S04]  /*10fa0*/  LEA.HI R2, R10, UR41, RZ, 0x1e ;  /* 0x000000290a027c11 */ /* 0x000fc8000f8ff0ff */
[----:B------:R-:W-:-:S13]  /*10fb0*/  ISETP.GE.AND P4, PT, R2, R3, PT ;  /* 0x000000030200720c */ /* 0x000fda0003f86270 */
[----:B-1----:R-:W-:Y:S01]  /*10fc0*/  @!P4 IADD3 R7, P3, R8, R7, RZ ;  /* 0x000000070807c210 */ /* 0x002fe20007f7e0ff */
[----:B------:R-:W-:-:S04]  /*10fd0*/  @!P4 VIADD R9, R0, UR40 ;  /* 0x000000280009cc36 */ /* 0x000fc80008000000 */
[----:B0-----:R-:W-:-:S05]  /*10fe0*/  @!P4 IMAD.X R6, RZ, RZ, R6, P3 ;  /* 0x000000ffff06c224 */ /* 0x001fca00018e0606 */
[----:B------:R-:W-:-:S04]  /*10ff0*/  @!P4 LOP3.LUT R7, R7, R6, RZ, 0x3c, !PT ;  /* 0x000000060707c212 */ /* 0x000fc800078e3cff */
[----:B------:R-:W-:-:S04]  /*11000*/  @!P4 LOP3.LUT R6, R7, R6, RZ, 0x3c, !PT ;  /* 0x000000060706c212 */ /* 0x000fc800078e3cff */
[----:B------:R-:W-:-:S05]  /*11010*/  @!P4 LOP3.LUT R7, R7, R6, RZ, 0x3c, !PT ;  /* 0x000000060707c212 */ /* 0x000fca00078e3cff */
[----:B------:R-:W-:Y:S01]  /*11020*/  @!PT LDS RZ, [RZ] ;  /* 0x00000000fffff984 */ /* 0x000fe20000000800 */
[----:B------:R-:W-:Y:S04]  /*11030*/  @!P4 LDGSTS.E.BYPASS.LTC128B.128 [R9+0x1e200], desc[UR38][R6.64], !P2 ;  /* 0x1e2000000609cfae */ /* 0x000fe8000d101d66 */
[----:B------:R-:W-:Y:S04]  /*11040*/  @!P4 LDGSTS.E.BYPASS.LTC128B.128 [R9+0x20200], desc[UR38][R6.64+0x40], !P0 ;  /* 0x202000400609cfae */ /* 0x000fe8000c101d66 */
[----:B------:R0:W-:Y:S02]  /*11050*/  @!P4 LDGSTS.E.BYPASS.LTC128B.128 [R9+0x22200], desc[UR38][R6.64+0x80], !P1 ;  /* 0x222000800609cfae */ /* 0x0001e4000c901d66 */
[----:B0-----:R-:W-:-:S02]  /*11060*/  VIADD R6, R2, 0x20 ;  /* 0x0000002002067836 */ /* 0x001fc40000000000 */
[----:B------:R-:W0:Y:S03]  /*11070*/  SHFL.IDX PT, R7, R5, 0x1, 0x1c1f ;  /* 0x003c1f0005077f89 */ /* 0x000e2600000e0000 */
[----:B------:R-:W-:Y:S02]  /*11080*/  ISETP.GE.AND P3, PT, R6, R3, PT ;  /* 0x000000030600720c */ /* 0x000fe40003f66270 */
        /* <DEDUP_REMOVED lines=8> */
[----:B------:R-:W-:Y:S04]  /*11110*/  @!P3 LDGSTS.E.BYPASS.LTC128B.128 [R9+0x20a00], desc[UR38][R6.64+0x40], !P0 ;  /* 0x20a000400609bfae */ /* 0x000fe8000c101d66 */
[----:B------:R0:W-:Y:S02]  /*11120*/  @!P3 LDGSTS.E.BYPASS.LTC128B.128 [R9+0x22a00], desc[UR38][R6.64+0x80], !P1 ;  /* 0x22a000800609bfae */ /* 0x0001e4000c901d66 */
[----:B0-----:R-:W-:-:S02]  /*11130*/  VIADD R6, R2, 0x40 ;  /* 0x0000004002067836 */ /* 0x001fc40000000000 */
[----:B------:R-:W0:Y:S03]  /*11140*/  SHFL.IDX PT, R7, R5, 0x2, 0x1c1f ;  /* 0x005c1f0005077f89 */ /* 0x000e2600000e0000 */
[----:B------:R-:W-:Y:S01]  /*11150*/  ISETP.GE.AND P3, PT, R6, R3, PT ;  /* 0x000000030600720c */ /* 0x000fe20003f66270 */
[----:B------:R-:W-:Y:S04]  /*11160*/  SHFL.IDX PT, R5, R5, 0x3, 0x1c1f ;  /* 0x007c1f0005057f89 */ /* 0x000fe800000e0000 */
[----:B------:R-:W1:Y:S04]  /*11170*/  SHFL.IDX PT, R6, R4, 0x2, 0x1c1f ;  /* 0x005c1f0004067f89 */ /* 0x000e6800000e0000 */
[----:B------:R-:W2:Y:S04]  /*11180*/  SHFL.IDX PT, R4, R4, 0x3, 0x1c1f ;  /* 0x007c1f0004047f89 */ /* 0x000ea800000e0000 */
[----:B------:R-:W-:Y:S01]  /*11190*/  @!P3 VIADD R21, R0, UR40 ;  /* 0x000000280015bc36 */ /* 0x000fe20008000000 */
        /* <DEDUP_REMOVED lines=8> */
.L_x_5142:
        /* <DEDUP_REMOVED lines=13> */
.L_x_5084:
[----:B------:R-:W-:Y:S05]  /*112f0*/  BSYNC B0 ;  /* 0x0000000000007941 */ /* 0x000fea0003800000 */
.L_x_5083:
[----:B------:R-:W-:Y:S01]  /*11300*/  NOP ;  /* 0x0000000000007918 */ /* 0x000fe20000000000 */
[----:B------:R-:W-:Y:S01]  /*11310*/  SYNCS.ARRIVE.TRANS64.RED.A0T1 RZ, [UR40+0x33400], RZ ;  /* 0x033400ffffff79a7 */ /* 0x000fe20008200428 */
[----:B------:R-:W-:Y:S01]  /*11320*/  IMAD.MOV.U32 R0, RZ, RZ, 0x1 ;  /* 0x00000001ff007424 */ /* 0x000fe200078e00ff */
[----:B------:R-:W-:Y:S04]  /*11330*/  ARRIVES.LDGSTSBAR.64.TRANSCNT [UR40+0x33400] ;  /* 0x03340000ff0079b0 */ /* 0x000fe80008000aa8 */
[----:B------:R-:W-:Y:S01]  /*11340*/  SHF.L.U32 R0, R0, 0x1f, RZ ;  /* 0x0000001f00007819 */ /* 0x000fe200000006ff */
[----:B------:R-:W-:Y:S01]  /*11350*/  NOP ;  /* 0x0000000000007918 */ /* 0x000fe20000000000 */
[----:B--2---:R-:W2:Y:S01]  /*11360*/  LDL R3, [R1+0x8] ;  /* 0x0000080001037983 */ /* 0x004ea20000100800 */
[----:B------:R-:W-:Y:S01]  /*11370*/  SYNCS.ARRIVE.TRANS64.A1T0 RZ, [UR40+0x33400], RZ ;  /* 0x033400ffffff79a7 */ /* 0x000fe20008100028 */
[----:B------:R-:W-:Y:S01]  /*11380*/  VIADD R2, R19, 0xfffffffe ;  /* 0xfffffffe13027836 */ /* 0x000fe20000000000 */
[----:B------:R-:W3:Y:S04]  /*11390*/  SYNCS.PHASECHK.TRANS64.TRYWAIT P0, [UR40+0x33420], R0 ;  /* 0x03342000ff0075a7 */ /* 0x000ee80008000168 */
[----:B--2---:R-:W-:Y:S01]  /*113a0*/  ISETP.GE.AND P1, PT, R2, R3, PT ;  /* 0x000000030200720c */ /* 0x004fe20003f26270 */
[----:B---3--:R-:W-:-:S12]  /*113b0*/  @!P0 BRA `(.L_x_5085) ;  /* 0x0000003000788947 */ /* 0x008fd80003800000 */
.L_x_5143:
[----:B--2---:R-:W-:-:S05]  /*113c0*/  IMAD.MOV.U32 R0, RZ, RZ, 0x1 ;  /* 0x00000001ff007424 */ /* 0x004fca00078e00ff */
[----:B------:R2:W-:Y:S01]  /*113d0*/  STL [R1], R0 ;  /* 0x0000000001007387 */ /* 0x0005e20000100800 */
[----:B------:R-:W-:Y:S05]  /*113e0*/  @!P1 BRA `(.L_x_5086) ;  /* 0x0000001400d49947 */ /* 0x000fea0003800000 */
[----:B------:R-:W3:Y:S01]  /*113f0*/  LDL R3, [R1+0x18] ;  /* 0x0000180001037983 */ /* 0x000ee20000100800 */
[----:B--2---:R-:W-:Y:S02]  /*11400*/  IMAD.MOV.U32 R0, RZ, RZ, 0x1 ;  /* 0x00000001ff007424 */ /* 0x004fe400078e00ff */
[----:B------:R-:W-:Y:S01]  /*11410*/  IMAD.MOV.U32 R8, RZ, RZ, RZ ;  /* 0x000000ffff087224 */ /* 0x000fe200078e00ff */
[C---:B---3--:R-:W-:Y:S02]  /*11420*/  LOP3.LUT R4, R3.reuse, 0x1, RZ, 0xfc, !PT ;  /* 0x0000000103047812 */ /* 0x048fe400078efcff */
[----:B------:R-:W-:-:S03]  /*11430*/  LOP3.LUT R3, R3, 0x2, RZ, 0xfc, !PT ;  /* 0x0000000203037812 */ /* 0x000fc600078efcff */
[----:B------:R2:W-:Y:S04]  /*11440*/  STL [R1+0x20], R4 ;  /* 0x0000200401007387 */ /* 0x0005e80000100800 */
[----:B------:R2:W-:Y:S02]  /*11450*/  STL [R1+0x1c], R3 ;  /* 0x00001c0301007387 */ /* 0x0005e40000100800 */
.L_x_5107:
[----:B--2---:R-:W2:Y:S01]  /*11460*/  LDL R3, [R1+0x10] ;  /* 0x0000100001037983 */ /* 0x004ea20000100800 */
[----:B------:R-:W-:Y:S01]  /*11470*/  VIADD R12, R8, 0x1 ;  /* 0x00000001080c7836 */ /* 0x000fe20000000000 */
[----:B------:R-:W-:Y:S04]  /*11480*/  BSSY B0, `(.L_x_5087) ;  /* 0x00000a0000007945 */ /* 0x000fe80003800000 */
[----:B------:R-:W-:-:S04]  /*11490*/  ISETP.NE.AND P0, PT, R12, 0x2, PT ;  /* 0x000000020c00780c */ /* 0x000fc80003f05270 */
[----:B------:R-:W-:Y:S02]  /*114a0*/  SEL R12, R12, RZ, P0 ;  /* 0x000000ff0c0c7207 */ /* 0x000fe40000000000 */
[----:B--2---:R-:W-:Y:S02]  /*114b0*/  ISETP.NE.AND P1, PT, R3, RZ, PT ;  /* 0x000000ff0300720c */ /* 0x004fe40003f25270 */
[----:B------:R-:W-:-:S04]  /*114c0*/  SEL R3, RZ, 0x1, P0 ;  /* 0x00000001ff037807 */ /* 0x000fc80000000000 */
[----:B-----5:R-:W-:-:S05]  /*114d0*/  LOP3.LUT R10, R0, R3, RZ, 0x3c, !PT ;  /* 0x00000003000a7212 */ /* 0x020fca00078e3cff */
[----:B------:R2:W-:Y:S02]  /*114e0*/  STL [R1], R10 ;  /* 0x0000000a01007387 */ /* 0x0005e40000100800 */
[----:B------:R-:W-:Y:S05]  /*114f0*/  @!P1 BRA `(.L_x_5088) ;  /* 0x0000000800609947 */ /* 0x000fea0003800000 */
[----:B------:R-:W3:Y:S01]  /*11500*/  LDL R4, [R1+0x14] ;  /* 0x0000140001047983 */ /* 0x000ee20000100800 */
[----:B------:R-:W-:Y:S01]  /*11510*/  IMAD.MOV.U32 R3, RZ, RZ, R2 ;  /* 0x000000ffff037224 */ /* 0x000fe200078e0002 */
[----:B---3--:R-:W-:-:S13]  /*11520*/  ISETP.NE.AND P1, PT, R4, RZ, PT ;  /* 0x000000ff0400720c */ /* 0x008fda0003f25270 */
[----:B------:R-:W-:Y:S05]  /*11530*/  @!P1 BRA `(.L_x_5089) ;  /* 0x0000000000509947 */ /* 0x000fea0003800000 */
[----:B------:R-:W3:Y:S01]  /*11540*/  LDL R9, [R1+0xc] ;  /* 0x00000c0001097983 */ /* 0x000ee20000100800 */
[----:B01----:R-:W0:Y:S01]  /*11550*/  LDC R6, c[0x0][0x43c] ;  /* 0x00010f00ff067b82 */ /* 0x003e220000000800 */
[----:B------:R-:W-:Y:S02]  /*11560*/  ULDC.64 UR4, c[0x0][0x428] ;  /* 0x00010a0000047ab9 */ /* 0x000fe40000000a00 */
[----:B------:R-:W4:Y:S01]  /*11570*/  LDL R11, [R1+0x4] ;  /* 0x00000400010b7983 */ /* 0x000f220000100800 */
        /* <DEDUP_REMOVED lines=9> */
[----:B---3--:R-:W-:-:S04]  /*11610*/  IMAD R9, R9, UR4, RZ ;  /* 0x0000000409097c24 */ /* 0x008fc8000f8e02ff */
[C---:B----4-:R-:W-:Y:S02]  /*11620*/  IMAD R9, R11.reuse, UR5, R9 ;  /* 0x000000050b097c24 */ /* 0x050fe4000f8e0209 */
[----:B------:R-:W-:-:S04]  /*11630*/  IMAD.WIDE.U32 R4, R11, UR4, R4 ;  /* 0x000000040b047c25 */ /* 0x000fc8000f8e0004 */
[----:B------:R-:W-:Y:S01]  /*11640*/  IMAD.IADD R9, R9, 0x1, R5 ;  /* 0x0000000109097824 */ /* 0x000fe200078e0205 */
[----:B0-----:R-:W-:-:S04]  /*11650*/  LEA R6, P0, R4, R6, 0x2 ;  /* 0x0000000604067211 */ /* 0x001fc800078010ff */
[----:B------:R-:W-:-:S05]  /*11660*/  LEA.HI.X R7, R4, R7, R9, 0x2, P0 ;  /* 0x0000000704077211 */ /* 0x000fca00000f1409 */
[----:B------:R3:W5:Y:S04]  /*11670*/  LDG.E R16, desc[UR38][R6.64] ;  /* 0x0000002606107981 */ /* 0x000768000c1e1900 */
.L_x_5089:
[----:B01-3--:R-:W-:Y:S01]  /*11680*/  LEA R6, R12, UR40, 0x3 ;  /* 0x000000280c067c11 */ /* 0x00bfe2000f8e18ff */
[----:B------:R-:W0:Y:S01]  /*11690*/  S2R R4, SR_TID.X ;  /* 0x0000000000047919 */ /* 0x000e220000002100 */
[----:B------:R-:W-:-:S04]  /*116a0*/  SHF.L.U32 R5, R10, 0x1f, RZ ;  /* 0x0000001f0a057819 */ /* 0x000fc800000006ff */
[----:B------:R-:W1:Y:S01]  /*116b0*/  SYNCS.PHASECHK.TRANS64.TRYWAIT P0, [R6+URZ+0x33480], R5 ;  /* 0x03348005060075a7 */ /* 0x000e62000800017f */
[----:B0-----:R-:W-:-:S04]  /*116c0*/  LOP3.LUT R4, R4, 0x7f, RZ, 0xc0, !PT ;  /* 0x0000007f04047812 */ /* 0x001fc800078ec0ff */
[----:B------:R-:W-:Y:S01]  /*116d0*/  ISETP.NE.AND P1, PT, R4, RZ, PT ;  /* 0x000000ff0400720c */ /* 0x000fe20003f25270 */
[----:B-1----:R-:W-:-:S12]  /*116e0*/  @!P0 BRA `(.L_x_5090) ;  /* 0x0000002c00c48947 */ /* 0x002fd80003800000 */
.L_x_5144:
        /* <DEDUP_REMOVED lines=9> */
.L_x_5092:
[----:B------:R-:W-:Y:S05]  /*11780*/  BSYNC B1 ;  /* 0x0000000000017941 */ /* 0x000fea0003800000 */
.L_x_5091:
        /* <DEDUP_REMOVED lines=16> */
.L_x_5093:
        /* <DEDUP_REMOVED lines=13> */
.L_x_5094:
        /* <DEDUP_REMOVED lines=15> */
.L_x_5095:
        /* <DEDUP_REMOVED lines=10> */
.L_x_5145:
[----:B------:R-:W-:Y:S01]  /*11af0*/  BSSY B1, `(.L_x_5097) ;  /* 0x000000b000017945 */ /* 0x000fe20003800000 */
[----:B--2---:R-:W-:Y:S02]  /*11b00*/  IMAD.MOV.U32 R10, RZ, RZ, 0x0 ;  /* 0x00000000ff0a7424 */ /* 0x004fe400078e00ff */
        /* <DEDUP_REMOVED lines=9> */
.L_x_5098:
[----:B------:R-:W-:Y:S05]  /*11ba0*/  BSYNC B1 ;  /* 0x0000000000017941 */ /* 0x000fea0003800000 */
.L_x_5097:
        /* <DEDUP_REMOVED lines=12> */
.L_x_5099:
        /* <DEDUP_REMOVED lines=13> */
.L_x_5100:
        /* <DEDUP_REMOVED lines=13> */
.L_x_5101:
[----:B------:R-:W-:-:S13]  /*11e10*/  @P0 ELECT P1, URZ, PT ;  /* 0x00000000003f082f */ /* 0x000fda0003820000 */
[----:B------:R-:W-:Y:S01]  /*11e20*/  @P1 R2UR UR13, R16 ;  /* 0x00000000100d12ca */ /* 0x000fe200000e0000 */
[----:B------:R-:W-:Y:S01]  /*11e30*/  UMOV UR12, UR36 ;  /* 0x00000024000c7c82 */ /* 0x000fe20008000000 */
[----:B------:R-:W-:-:S11]  /*11e40*/  @P1 PLOP3.LUT P0, PT, P1, PT, PT, 0x8, 0x0 ;  /* 0x000000000000181c */ /* 0x000fd60000f0e170 */
[----:B------:R3:W-:Y:S01]  /*11e50*/  UTMALDG.4D [UR8], [UR6], desc[UR14] ;  /* 0x00000e08060075b4 */ /* 0x0007e20008019000 */
[----:B------:R-:W-:Y:S01]  /*11e60*/  PLOP3.LUT P1, PT, PT, PT, PT, 0x8, 0x0 ;  /* 0x000000000000781c */ /* 0x000fe20003f2e170 */
[----:B---3--:R-:W-:-:S12]  /*11e70*/  @P0 BRA.U.ANY `(.L_x_5101) ;  /* 0xfffffffd00e40947 */ /* 0x008fd8000393ffff */
.L_x_5088:
[----:B------:R-:W-:Y:S05]  /*11e80*/  BSYNC B0 ;  /* 0x0000000000007941 */ /* 0x000fea0003800000 */
.L_x_5087:
[----:B------:R-:W3:Y:S02]  /*11e90*/  LDL R3, [R1+0x20] ;  /* 0x0000200001037983 */ /* 0x000ee40000100800 */
[----:B---3--:R-:W-:-:S13]  /*11ea0*/  ISETP.NE.AND P0, PT, R3, 0x3, PT ;  /* 0x000000030300780c */ /* 0x008fda0003f05270 */
[----:B------:R-:W-:Y:S05]  /*11eb0*/  @!P0 BRA `(.L_x_5102) ;  /* 0x0000000000048947 */ /* 0x000fea0003800000 */
[----:B------:R-:W-:Y:S01]  /*11ec0*/  BPT.TRAP 0x1 ;  /* 0x000000040000795c */ /* 0x000fe20000300000 */
.L_x_5102:
[----:B01----:R-:W3:Y:S01]  /*11ed0*/  LDL R5, [R1+0x1c] ;  /* 0x00001c0001057983 */ /* 0x003ee20000100800 */
[----:B------:R-:W-:Y:S02]  /*11ee0*/  LOP3.LUT R4, R0, 0x1, RZ, 0x3c, !PT ;  /* 0x0000000100047812 */ /* 0x000fe400078e3cff */
[----:B------:R-:W-:Y:S02]  /*11ef0*/  LEA R3, R8, UR40, 0x3 ;  /* 0x0000002808037c11 */ /* 0x000fe4000f8e18ff */
[----:B------:R-:W-:-:S04]  /*11f00*/  SHF.L.U32 R4, R4, 0x1f, RZ ;  /* 0x0000001f04047819 */ /* 0x000fc800000006ff */
[----:B------:R-:W0:Y:S01]  /*11f10*/  SYNCS.PHASECHK.TRANS64.TRYWAIT P0, [R3+URZ+0x33470], R4 ;  /* 0x03347004030075a7 */ /* 0x000e22000800017f */
[----:B---3--:R-:W-:Y:S01]  /*11f20*/  ISETP.NE.AND P1, PT, R5, 0x3, PT ;  /* 0x000000030500780c */ /* 0x008fe20003f25270 */
[----:B0-----:R-:W-:-:S12]  /*11f30*/  @!P0 BRA `(.L_x_5103) ;  /* 0x0000002400d88947 */ /* 0x001fd80003800000 */
.L_x_5146:
[----:B------:R-:W-:Y:S05]  /*11f40*/  @!P1 BRA `(.L_x_5104) ;  /* 0x0000000000049947 */ /* 0x000fea0003800000 */
[----:B------:R-:W-:Y:S01]  /*11f50*/  BPT.TRAP 0x1 ;  /* 0x000000040000795c */ /* 0x000fe20000300000 */
.L_x_5104:
[----:B0-----:R-:W-:Y:S01]  /*11f60*/  SHF.L.U32 R4, R0, 0x1f, RZ ;  /* 0x0000001f00047819 */ /* 0x001fe200000006ff */
[----:B------:R-:W-:-:S03]  /*11f70*/  IMAD R0, R8, 0x7800, RZ ;  /* 0x0000780008007824 */ /* 0x000fc600078e02ff */
[----:B------:R-:W0:Y:S02]  /*11f80*/  SYNCS.PHASECHK.TRANS64.TRYWAIT P0, [R3+URZ+0x33460], R4 ;  /* 0x03346004030075a7 */ /* 0x000e24000800017f */
[----:B0-----:R-:W-:Y:S05]  /*11f90*/  @!P0 BRA `(.L_x_5105) ;  /* 0x0000002400d48947 */ /* 0x001fea0003800000 */
.L_x_5147:
[C---:B0-----:R-:W-:Y:S01]  /*11fa0*/  LOP3.LUT R4, R0.reuse, R18, RZ, 0xfc, !PT ;  /* 0x0000001200047212 */ /* 0x041fe200078efcff */
[----:B------:R-:W-:Y:S05]  /*11fb0*/  WARPSYNC.ALL ;  /* 0x0000000000007948 */ /* 0x000fea0003800000 */
[----:B------:R-:W0:Y:S01]  /*11fc0*/  LDSM.16.MT88.4 R4, [R4+UR40+0xf200] ;  /* 0x00f200280404783b */ /* 0x000e220008004200 */
[----:B------:R-:W-:Y:S02]  /*11fd0*/  IMAD.U32 R19, RZ, RZ, UR40 ;  /* 0x00000028ff137e24 */ /* 0x000fe4000f8e00ff */
[----:B------:R-:W-:Y:S02]  /*11fe0*/  VIADD R15, R0, 0x2800 ;  /* 0x00002800000f7836 */ /* 0x000fe40000000000 */
[----:B------:R-:W-:-:S02]  /*11ff0*/  VIADD R19, R19, 0x200 ;  /* 0x0000020013137836 */ /* 0x000fc40000000000 */
[C---:B------:R-:W-:Y:S02]  /*12000*/  VIADD R13, R0.reuse, 0x800 ;  /* 0x00000800000d7836 */ /* 0x040fe40000000000 */
[C---:B------:R-:W-:Y:S02]  /*12010*/  VIADD R14, R0.reuse, 0x5000 ;  /* 0x00005000000e7836 */ /* 0x040fe40000000000 */
[C---:B------:R-:W-:Y:S02]  /*12020*/  VIADD R21, R0.reuse, 0x2000 ;  /* 0x0000200000157836 */ /* 0x040fe40000000000 */
[----:B------:R-:W-:Y:S01]  /*12030*/  VIADD R20, R0, 0x5800 ;  /* 0x0000580000147836 */ /* 0x000fe20000000000 */
[C-C-:B0-----:R-:W-:Y:S02]  /*12040*/  PRMT R8, R4.reuse, 0x6420, R5.reuse ;  /* 0x0000642004087816 */ /* 0x141fe40000000005 */
[----:B------:R-:W-:Y:S02]  /*12050*/  PRMT R9, R4, 0x7531, R5 ;  /* 0x0000753104097816 */ /* 0x000fe40000000005 */
[----:B------:R-:W-:-:S02]  /*12060*/  LOP3.LUT R4, R0, R17, RZ, 0xfc, !PT ;  /* 0x0000001100047212 */ /* 0x000fc400078efcff */
[C-C-:B--2---:R-:W-:Y:S02]  /*12070*/  PRMT R10, R6.reuse, 0x6420, R7.reuse ;  /* 0x00006420060a7816 */ /* 0x144fe40000000007 */
        /* <DEDUP_REMOVED lines=157> */
.L_x_5106:
        /* <DEDUP_REMOVED lines=15> */
.L_x_5086:
[----:B------:R-:W-:-:S07]  /*12b40*/  IMAD.MOV.U32 R12, RZ, RZ, RZ ;  /* 0x000000ffff0c7224 */ /* 0x000fce00078e00ff */
.L_x_5108:
[----:B------:R-:W2:Y:S02]  /*12b50*/  LDL R2, [R1+0x18] ;  /* 0x0000180001027983 */ /* 0x000ea40000100800 */
[----:B--2--5:R-:W-:-:S04]  /*12b60*/  LOP3.LUT R0, R2, 0x1, RZ, 0xfc, !PT ;  /* 0x0000000102007812 */ /* 0x024fc800078efcff */
[----:B------:R-:W-:-:S13]  /*12b70*/  ISETP.NE.AND P0, PT, R0, 0x3, PT ;  /* 0x000000030000780c */ /* 0x000fda0003f05270 */
[----:B------:R-:W-:Y:S05]  /*12b80*/  @!P0 BRA `(.L_x_5109) ;  /* 0x0000000000048947 */ /* 0x000fea0003800000 */
[----:B------:R-:W-:Y:S01]  /*12b90*/  BPT.TRAP 0x1 ;  /* 0x000000040000795c */ /* 0x000fe20000300000 */
.L_x_5109:
[----:B------:R-:W2:Y:S01]  /*12ba0*/  LDL R0, [R1] ;  /* 0x0000000001007983 */ /* 0x000ea20000100800 */
[----:B------:R-:W-:Y:S01]  /*12bb0*/  LOP3.LUT R2, R2, 0x2, RZ, 0xfc, !PT ;  /* 0x0000000202027812 */ /* 0x000fe200078efcff */
[----:B------:R-:W-:Y:S03]  /*12bc0*/  BSSY B0, `(.L_x_5110) ;  /* 0x0000007000007945 */ /* 0x000fe60003800000 */
[----:B------:R-:W-:Y:S02]  /*12bd0*/  ISETP.NE.AND P1, PT, R2, 0x3, PT ;  /* 0x000000030200780c */ /* 0x000fe40003f25270 */
[----:B--2---:R-:W-:Y:S02]  /*12be0*/  LOP3.LUT R3, R0, 0x1, RZ, 0x3c, !PT ;  /* 0x0000000100037812 */ /* 0x004fe400078e3cff */
[----:B------:R-:W-:Y:S02]  /*12bf0*/  LEA R0, R12, UR40, 0x3 ;  /* 0x000000280c007c11 */ /* 0x000fe4000f8e18ff */
[----:B------:R-:W-:-:S04]  /*12c00*/  SHF.L.U32 R3, R3, 0x1f, RZ ;  /* 0x0000001f03037819 */ /* 0x000fc800000006ff */
[----:B------:R-:W2:Y:S02]  /*12c10*/  SYNCS.PHASECHK.TRANS64.TRYWAIT P0, [R0+URZ+0x33470], R3 ;  /* 0x03347003000075a7 */ /* 0x000ea4000800017f */
[----:B--2---:R-:W-:Y:S05]  /*12c20*/  @!P0 BRA `(.L_x_5111) ;  /* 0x0000001800c48947 */ /* 0x004fea0003800000 */
.L_x_5148:
[----:B------:R-:W-:Y:S05]  /*12c30*/  BSYNC B0 ;  /* 0x0000000000007941 */ /* 0x000fea0003800000 */
.L_x_5110:
[----:B------:R-:W-:Y:S05]  /*12c40*/  @!P1 BRA `(.L_x_5112) ;  /* 0x0000000000049947 */ /* 0x000fea0003800000 */
[----:B------:R-:W-:Y:S01]  /*12c50*/  BPT.TRAP 0x1 ;  /* 0x000000040000795c */ /* 0x000fe20000300000 */
.L_x_5112:
[----:B------:R-:W2:Y:S02]  /*12c60*/  LDL R2, [R1] ;  /* 0x0000000001027983 */ /* 0x000ea40000100800 */
[----:B--2---:R-:W-:-:S04]  /*12c70*/  SHF.L.U32 R3, R2, 0x1f, RZ ;  /* 0x0000001f02037819 */ /* 0x004fc800000006ff */
[----:B------:R-:W2:Y:S02]  /*12c80*/  SYNCS.PHASECHK.TRANS64.TRYWAIT P0, [R0+URZ+0x33460], R3 ;  /* 0x03346003000075a7 */ /* 0x000ea4000800017f */
[----:B--2---:R-:W-:Y:S05]  /*12c90*/  @!P0 BRA `(.L_x_5113) ;  /* 0x0000001800bc8947 */ /* 0x004fea0003800000 */
.L_x_5149:
[----:B------:R-:W-:Y:S01]  /*12ca0*/  IMAD R2, R12, 0x7800, RZ ;  /* 0x000078000c027824 */ /* 0x000fe200078e02ff */
[----:B------:R-:W-:Y:S05]  /*12cb0*/  WARPSYNC.ALL ;  /* 0x0000000000007948 */ /* 0x000fea0003800000 */
[C---:B--2---:R-:W-:Y:S01]  /*12cc0*/  LOP3.LUT R3, R2.reuse, R18, RZ, 0xfc, !PT ;  /* 0x0000001202037212 */ /* 0x044fe200078efcff */
[----:B------:R-:W-:Y:S02]  /*12cd0*/  IMAD.U32 R19, RZ, RZ, UR40 ;  /* 0x00000028ff137e24 */ /* 0x000fe4000f8e00ff */
[----:B------:R-:W-:Y:S02]  /*12ce0*/  VIADD R14, R2, 0x2800 ;  /* 0x00002800020e7836 */ /* 0x000fe40000000000 */
[----:B01----:R0:W1:Y:S01]  /*12cf0*/  LDSM.16.MT88.4 R4, [R3+UR40+0xf200] ;  /* 0x00f200280304783b */ /* 0x0030620008004200 */
        /* <DEDUP_REMOVED lines=165> */
.L_x_5114:
        /* <DEDUP_REMOVED lines=15> */
.L_x_5067:
[----:B------:R-:W1:Y:S01]  /*13840*/  S2R R5, SR_CgaCtaId ;  /* 0x0000000000057919 */ /* 0x000e620000008800 */
[----:B------:R-:W-:Y:S02]  /*13850*/  MOV R4, 0x400 ;  /* 0x0000040000047802 */ /* 0x000fe40000000f00 */
[----:B------:R-:W-:Y:S02]  /*13860*/  SHF.L.U32 R3, R3, 0x1f, RZ ;  /* 0x0000001f03037819 */ /* 0x000fe400000006ff */
[----:B-1----:R-:W-:-:S04]  /*13870*/  LEA R6, R5, R4, 0x18 ;  /* 0x0000000405067211 */ /* 0x002fc800078ec0ff */
[----:B------:R-:W1:Y:S02]  /*13880*/  SYNCS.PHASECHK.TRANS64.TRYWAIT P0, [R6+URZ+0x33420], R3 ;  /* 0x03342003060075a7 */ /* 0x000e64000800017f */
[----:B-1----:R-:W-:Y:S05]  /*13890*/  @!P0 BRA `(.L_x_5115) ;  /* 0x0000000c00d08947 */ /* 0x002fea0003800000 */
.L_x_5150:
        /* <DEDUP_REMOVED lines=13> */
.L_x_5116:
        /* <DEDUP_REMOVED lines=12> */
.L_x_5151:
[----:B------:R-:W1:Y:S02]  /*13a30*/  SYNCS.PHASECHK.TRANS64.TRYWAIT P1, [R5+URZ], R0 ;  /* 0x00000000050075a7 */ /* 0x000e64000802017f */
[----:B-1----:R-:W-:Y:S05]  /*13a40*/  @!P1 BRA `(.L_x_5118) ;  /* 0x0000000c008c9947 */ /* 0x002fea0003800000 */
.L_x_5152:
[----:B------:R-:W-:Y:S05]  /*13a50*/  @!P0 BRA `(.L_x_5119) ;  /* 0x0000000000048947 */ /* 0x000fea0003800000 */
[----:B------:R-:W-:Y:S01]  /*13a60*/  BPT.TRAP 0x1 ;  /* 0x000000040000795c */ /* 0x000fe20000300000 */
.L_x_5119:
[----:B-1----:R-:W-:-:S04]  /*13a70*/  IMAD R5, R2, 0x8, R6 ;  /* 0x0000000802057824 */ /* 0x002fc800078e0206 */
[----:B------:R-:W1:Y:S02]  /*13a80*/  SYNCS.PHASECHK.TRANS64.TRYWAIT P1, [R5+URZ+0x33460], R4 ;  /* 0x03346004050075a7 */ /* 0x000e64000802017f */
[----:B-1----:R-:W-:Y:S05]  /*13a90*/  @!P1 BRA `(.L_x_5120) ;  /* 0x0000000c008c9947 */ /* 0x002fea0003800000 */
.L_x_5153:
[----:B------:R-:W-:Y:S05]  /*13aa0*/  @!P0 BRA `(.L_x_5121) ;  /* 0x0000000000048947 */ /* 0x000fea0003800000 */
[----:B------:R-:W-:Y:S01]  /*13ab0*/  BPT.TRAP 0x1 ;  /* 0x000000040000795c */ /* 0x000fe20000300000 */
.L_x_5121:
[----:B------:R-:W-:-:S04]  /*13ac0*/  IMAD R3, R3, 0x8, R6 ;  /* 0x0000000803037824 */ /* 0x000fc800078e0206 */
[----:B------:R-:W2:Y:S02]  /*13ad0*/  SYNCS.PHASECHK.TRANS64.TRYWAIT P1, [R3+URZ+0x33460], R0 ;  /* 0x03346000030075a7 */ /* 0x000ea4000802017f */
[----:B--2---:R-:W-:Y:S05]  /*13ae0*/  @!P1 BRA `(.L_x_5122) ;  /* 0x0000000c008c9947 */ /* 0x004fea0003800000 */
.L_x_5154:
[----:B------:R-:W-:Y:S05]  /*13af0*/  @!P0 BRA `(.L_x_5123) ;  /* 0x0000000000048947 */ /* 0x000fea0003800000 */
[----:B------:R-:W-:Y:S01]  /*13b00*/  BPT.TRAP 0x1 ;  /* 0x000000040000795c */ /* 0x000fe20000300000 */
.L_x_5123:
[----:B------:R-:W3:Y:S02]  /*13b10*/  SYNCS.PHASECHK.TRANS64.TRYWAIT P0, [R5+URZ+0x33480], R4 ;  /* 0x03348004050075a7 */ /* 0x000ee4000800017f */
[----:B---3--:R-:W-:Y:S05]  /*13b20*/  @!P0 BRA `(.L_x_5124) ;  /* 0x0000000c00908947 */ /* 0x008fea0003800000 */
.L_x_5125:
[----:B----4-:R4:W0:Y:S02]  /*13b30*/  SYNCS.PHASECHK.TRANS64.TRYWAIT P0, [R3+URZ+0x33480], R0 ;  /* 0x03348000030075a7 */ /* 0x010824000800017f */
[----:B0-----:R-:W-:Y:S05]  /*13b40*/  @!P0 NANOSLEEP.SYNCS 0x989680 ;  /* 0x009896800000895d */ /* 0x001fea0003900000 */
[----:B------:R-:W0:Y:S02]  /*13b50*/  @!P0 SYNCS.PHASECHK.TRANS64 P0, [R3+URZ+0x33480], R0 ;  /* 0x03348000030085a7 */ /* 0x000e24000800007f */
[----:B0-----:R-:W-:Y:S05]  /*13b60*/  @!P0 BRA `(.L_x_5125) ;  /* 0xfffffffc00f08947 */ /* 0x001fea000383ffff */
.L_x_5026:
[----:B------:R-:W-:Y:S05]  /*13b70*/  BSYNC B6 ;  /* 0x0000000000067941 */ /* 0x000fea0003800000 */
.L_x_5023:
[----:B------:R-:W-:Y:S05]  /*13b80*/  EXIT ;  /* 0x000000000000794d */ /* 0x000fea0003800000 */
.L_x_5030:
[----:B0-----:R-:W-:-:S04]  /*13b90*/  IMAD.U32 R0, RZ, RZ, UR40 ;  /* 0x00000028ff007e24 */ /* 0x001fc8000f8e00ff */
[----:B------:R0:W1:Y:S03]  /*13ba0*/  SYNCS.PHASECHK.TRANS64.TRYWAIT P0, [R0+URZ+0x33400], R3 ;  /* 0x03340003000075a7 */ /* 0x000066000800017f */
[----:B-1----:R-:W-:Y:S05]  /*13bb0*/  @!P0 NANOSLEEP.SYNCS 0x989680 ;  /* 0x009896800000895d */ /* 0x002fea0003900000 */
[----:B------:R-:W1:Y:S02]  /*13bc0*/  @!P0 SYNCS.PHASECHK.TRANS64 P0, [R0+URZ+0x33400], R3 ;  /* 0x03340003000085a7 */ /* 0x000e64000800007f */
[----:B-1----:R-:W-:Y:S05]  /*13bd0*/  @!P0 BRA `(.L_x_5030) ;  /* 0xfffffffc00ec8947 */ /* 0x002fea000383ffff */
[----:B------:R-:W-:Y:S05]  /*13be0*/  BRA `(.L_x_5126) ;  /* 0xfffffed800d87947 */ /* 0x000fea000383ffff */
.L_x_5034:
[----:B0-----:R-:W-:-:S04]  /*13bf0*/  IMAD.U32 R0, RZ, RZ, UR40 ;  /* 0x00000028ff007e24 */ /* 0x001fc8000f8e00ff */
[----:B------:R0:W2:Y:S03]  /*13c00*/  SYNCS.PHASECHK.TRANS64.TRYWAIT P2, [R0+URZ+0x33430], R3 ;  /* 0x03343003000075a7 */ /* 0x0000a6000804017f */
[----:B--2---:R-:W-:Y:S05]  /*13c10*/  @!P2 NANOSLEEP.SYNCS 0x989680 ;  /* 0x009896800000a95d */ /* 0x004fea0003900000 */
[----:B------:R-:W2:Y:S02]  /*13c20*/  @!P2 SYNCS.PHASECHK.TRANS64 P2, [R0+URZ+0x33430], R3 ;  /* 0x033430030000a5a7 */ /* 0x000ea4000804007f */
[----:B--2---:R-:W-:Y:S05]  /*13c30*/  @!P2 BRA `(.L_x_5034) ;  /* 0xfffffffc00eca947 */ /* 0x004fea000383ffff */
[----:B------:R-:W-:Y:S05]  /*13c40*/  BRA `(.L_x_5033) ;  /* 0xfffffed800f47947 */ /* 0x000fea000383ffff */
.L_x_5039:
[----:B-1----:R-:W-:-:S04]  /*13c50*/  IMAD.U32 R3, RZ, RZ, UR6 ;  /* 0x00000006ff037e24 */ /* 0x002fc8000f8e00ff */
[----:B------:R1:W2:Y:S03]  /*13c60*/  SYNCS.PHASECHK.TRANS64.TRYWAIT P3, [R3+URZ+0x33430], R0 ;  /* 0x03343000030075a7 */ /* 0x0002a6000806017f */
[----:B--2---:R-:W-:Y:S05]  /*13c70*/  @!P3 NANOSLEEP.SYNCS 0x989680 ;  /* 0x009896800000b95d */ /* 0x004fea0003900000 */
[----:B------:R-:W2:Y:S02]  /*13c80*/  @!P3 SYNCS.PHASECHK.TRANS64 P3, [R3+URZ+0x33430], R0 ;  /* 0x033430000300b5a7 */ /* 0x000ea4000806007f */
[----:B--2---:R-:W-:Y:S05]  /*13c90*/  @!P3 BRA `(.L_x_5039) ;  /* 0xfffffffc00ecb947 */ /* 0x004fea000383ffff */
[----:B------:R-:W-:Y:S05]  /*13ca0*/  BRA `(.L_x_5036) ;  /* 0xffffff1400387947 */ /* 0x000fea000383ffff */
.L_x_5043:
[----:B-1----:R-:W-:-:S04]  /*13cb0*/  IMAD.U32 R3, RZ, RZ, UR6 ;  /* 0x00000006ff037e24 */ /* 0x002fc8000f8e00ff */
[----:B------:R1:W2:Y:S03]  /*13cc0*/  SYNCS.PHASECHK.TRANS64.TRYWAIT P3, [R3+URZ+0x33450], R0 ;  /* 0x03345000030075a7 */ /* 0x0002a6000806017f */
[----:B--2---:R-:W-:Y:S05]  /*13cd0*/  @!P3 NANOSLEEP.SYNCS 0x989680 ;  /* 0x009896800000b95d */ /* 0x004fea0003900000 */
[----:B------:R-:W2:Y:S02]  /*13ce0*/  @!P3 SYNCS.PHASECHK.TRANS64 P3, [R3+URZ+0x33450], R0 ;  /* 0x033450000300b5a7 */ /* 0x000ea4000806007f */
[----:B--2---:R-:W-:Y:S05]  /*13cf0*/  @!P3 BRA `(.L_x_5043) ;  /* 0xfffffffc00ecb947 */ /* 0x004fea000383ffff */
[----:B------:R-:W-:Y:S05]  /*13d00*/  BRA `(.L_x_5040) ;  /* 0xffffff2000487947 */ /* 0x000fea000383ffff */
.L_x_5050:
[----:B-1----:R-:W-:-:S04]  /*13d10*/  IMAD.U32 R3, RZ, RZ, UR6 ;  /* 0x00000006ff037e24 */ /* 0x002fc8000f8e00ff */
[----:B------:R1:W2:Y:S03]  /*13d20*/  SYNCS.PHASECHK.TRANS64.TRYWAIT P2, [R3+URZ+0x33430], R0 ;  /* 0x03343000030075a7 */ /* 0x0002a6000804017f */
[----:B--2---:R-:W-:Y:S05]  /*13d30*/  @!P2 NANOSLEEP.SYNCS 0x989680 ;  /* 0x009896800000a95d */ /* 0x004fea0003900000 */
[----:B------:R-:W2:Y:S02]  /*13d40*/  @!P2 SYNCS.PHASECHK.TRANS64 P2, [R3+URZ+0x33430], R0 ;  /* 0x033430000300a5a7 */ /* 0x000ea4000804007f */
[----:B--2---:R-:W-:Y:S05]  /*13d50*/  @!P2 BRA `(.L_x_5050) ;  /* 0xfffffffc00eca947 */ /* 0x004fea000383ffff */
[----:B------:R-:W-:Y:S05]  /*13d60*/  BRA `(.L_x_5047) ;  /* 0xffffff4c00847947 */ /* 0x000fea000383ffff */
.L_x_5054:
[----:B-1----:R-:W-:-:S04]  /*13d70*/  IMAD.U32 R3, RZ, RZ, UR6 ;  /* 0x00000006ff037e24 */ /* 0x002fc8000f8e00ff */
[----:B------:R1:W2:Y:S03]  /*13d80*/  SYNCS.PHASECHK.TRANS64.TRYWAIT P2, [R3+URZ+0x33450], R0 ;  /* 0x03345000030075a7 */ /* 0x0002a6000804017f */
[----:B--2---:R-:W-:Y:S05]  /*13d90*/  @!P2 NANOSLEEP.SYNCS 0x989680 ;  /* 0x009896800000a95d */ /* 0x004fea0003900000 */
[----:B------:R-:W2:Y:S02]  /*13da0*/  @!P2 SYNCS.PHASECHK.TRANS64 P2, [R3+URZ+0x33450], R0 ;  /* 0x033450000300a5a7 */ /* 0x000ea4000804007f */
[----:B--2---:R-:W-:Y:S05]  /*13db0*/  @!P2 BRA `(.L_x_5054) ;  /* 0xfffffffc00eca947 */ /* 0x004fea000383ffff */
[----:B------:R-:W-:Y:S05]  /*13dc0*/  BRA `(.L_x_5051) ;  /* 0xffffff5800847947 */ /* 0x000fea000383ffff */
.L_x_5060:
[----:B-1----:R-:W-:-:S04]  /*13dd0*/  IMAD.U32 R5, RZ, RZ, UR5 ;  /* 0x00000005ff057e24 */ /* 0x002fc8000f8e00ff */
[----:B------:R1:W2:Y:S03]  /*13de0*/  SYNCS.PHASECHK.TRANS64.TRYWAIT P0, [R5+URZ+0x33450], R6 ;  /* 0x03345006050075a7 */ /* 0x0002a6000800017f */
[----:B--2---:R-:W-:Y:S05]  /*13df0*/  @!P0 NANOSLEEP.SYNCS 0x989680 ;  /* 0x009896800000895d */ /* 0x004fea0003900000 */
[----:B------:R-:W2:Y:S02]  /*13e00*/  @!P0 SYNCS.PHASECHK.TRANS64 P0, [R5+URZ+0x33450], R6 ;  /* 0x03345006050085a7 */ /* 0x000ea4000800007f */
[----:B--2---:R-:W-:Y:S05]  /*13e10*/  @!P0 BRA `(.L_x_5060) ;  /* 0xfffffffc00ec8947 */ /* 0x004fea000383ffff */
[----:B------:R-:W-:Y:S05]  /*13e20*/  BRA `(.L_x_5059) ;  /* 0xffffff7800b87947 */ /* 0x000fea000383ffff */
.L_x_5073:
[----:B------:R-:W-:Y:S02]  /*13e30*/  IMAD.MOV.U32 R13, RZ, RZ, R6 ;  /* 0x000000ffff0d7224 */ /* 0x000fe400078e0006 */
[----:B------:R-:W-:Y:S02]  /*13e40*/  IMAD.MOV.U32 R12, RZ, RZ, RZ ;  /* 0x000000ffff0c7224 */ /* 0x000fe400078e00ff */
[----:B------:R-:W-:Y:S02]  /*13e50*/  IMAD.MOV.U32 R11, RZ, RZ, 0x1f ;  /* 0x0000001fff0b7424 */ /* 0x000fe400078e00ff */
[----:B------:R-:W-:-:S07]  /*13e60*/  IMAD.MOV.U32 R15, RZ, RZ, -0x1 ;  /* 0xffffffffff0f7424 */ /* 0x000fce00078e00ff */
[----:B0-----:R-:W-:Y:S05]  /*13e70*/  WARPSYNC.COLLECTIVE R15, `(.L_x_5127) ;  /* 0x000000000f087348 */ /* 0x001fea0003c00000 */
[----:B------:R1:W2:Y:S02]  /*13e80*/  SHFL.IDX P6, R14, R13, R12, R11 ;  /* 0x0000000c0d0e7389 */ /* 0x0002a400000c000b */
[----:B012---:R-:W-:Y:S01]  /*13e90*/  ENDCOLLECTIVE ;  /* 0x000000000000791b */ /* 0x007fe20003800000 */
.L_x_5127:
[----:B------:R-:W-:Y:S05]  /*13ea0*/  BRA `(.L_x_5128) ;  /* 0xffffffc400247947 */ /* 0x000fea000383ffff */
.L_x_5075:
[----:B------:R-:W-:Y:S01]  /*13eb0*/  BSSY B0, `(.L_x_5129) ;  /* 0x0000006000007945 */ /* 0x000fe20003800000 */
[----:B------:R-:W-:-:S07]  /*13ec0*/  IMAD.MOV.U32 R15, RZ, RZ, -0x1 ;  /* 0xffffffffff0f7424 */ /* 0x000fce00078e00ff */
[----:B-1----:R-:W-:Y:S05]  /*13ed0*/  WARPSYNC.COLLECTIVE R15, `(.L_x_5130) ;  /* 0x000000000f0c7348 */ /* 0x002fea0003c00000 */
[----:B------:R-:W-:Y:S02]  /*13ee0*/  ELECT P6, UR62, PT ;  /* 0x00000000003e782f */ /* 0x000fe400038c0000 */
[----:B------:R-:W-:Y:S01]  /*13ef0*/  MOV R14, UR62 ;  /* 0x0000003e000e7c02 */ /* 0x000fe20008000f00 */
[----:B-1----:R-:W-:Y:S10]  /*13f00*/  ENDCOLLECTIVE ;  /* 0x000000000000791b */ /* 0x002ff40003800000 */
.L_x_5130:
[----:B------:R-:W-:Y:S05]  /*13f10*/  BSYNC B0 ;  /* 0x0000000000007941 */ /* 0x000fea0003800000 */
.L_x_5129:
[----:B------:R-:W-:Y:S05]  /*13f20*/  BRA `(.L_x_5131) ;  /* 0xffffffc400287947 */ /* 0x000fea000383ffff */
.L_x_5077:
[----:B0-----:R-:W-:-:S04]  /*13f30*/  IMAD.U32 R3, RZ, RZ, UR40 ;  /* 0x00000028ff037e24 */ /* 0x001fc8000f8e00ff */
[----:B------:R0:W2:Y:S03]  /*13f40*/  SYNCS.PHASECHK.TRANS64.TRYWAIT P0, [R3+URZ+0x33480], R2 ;  /* 0x03348002030075a7 */ /* 0x0000a6000800017f */
[----:B--2---:R-:W-:Y:S05]  /*13f50*/  @!P0 NANOSLEEP.SYNCS 0x989680 ;  /* 0x009896800000895d */ /* 0x004fea0003900000 */
[----:B------:R-:W2:Y:S02]  /*13f60*/  @!P0 SYNCS.PHASECHK.TRANS64 P0, [R3+URZ+0x33480], R2 ;  /* 0x03348002030085a7 */ /* 0x000ea4000800007f */
[----:B--2---:R-:W-:Y:S05]  /*13f70*/  @!P0 BRA `(.L_x_5077) ;  /* 0xfffffffc00ec8947 */ /* 0x004fea000383ffff */
[----:B------:R-:W-:Y:S05]  /*13f80*/  BRA `(.L_x_5132) ;  /* 0xffffffc400747947 */ /* 0x000fea000383ffff */
.L_x_5079:
[----:B0-----:R-:W-:-:S04]  /*13f90*/  IMAD.U32 R3, RZ, RZ, UR40 ;  /* 0x00000028ff037e24 */ /* 0x001fc8000f8e00ff */
[----:B------:R0:W2:Y:S03]  /*13fa0*/  SYNCS.PHASECHK.TRANS64.TRYWAIT P0, [R3+URZ+0x33440], R2 ;  /* 0x03344002030075a7 */ /* 0x0000a6000800017f */
[----:B--2---:R-:W-:Y:S05]  /*13fb0*/  @!P0 NANOSLEEP.SYNCS 0x989680 ;  /* 0x009896800000895d */ /* 0x004fea0003900000 */
[----:B------:R-:W2:Y:S02]  /*13fc0*/  @!P0 SYNCS.PHASECHK.TRANS64 P0, [R3+URZ+0x33440], R2 ;  /* 0x03344002030085a7 */ /* 0x000ea4000800007f */
[----:B--2---:R-:W-:Y:S05]  /*13fd0*/  @!P0 BRA `(.L_x_5079) ;  /* 0xfffffffc00ec8947 */ /* 0x004fea000383ffff */
[----:B------:R-:W-:Y:S05]  /*13fe0*/  BRA `(.L_x_5133) ;  /* 0xffffffc400e87947 */ /* 0x000fea000383ffff */
.L_x_5082:
        /* <DEDUP_REMOVED lines=9> */
.L_x_5134:
[----:B------:R-:W-:Y:S02]  /*14080*/  IMAD.MOV.U32 R13, RZ, RZ, R5 ;  /* 0x000000ffff0d7224 */ /* 0x000fe400078e0005 */
[----:B------:R-:W-:-:S07]  /*14090*/  IMAD.MOV.U32 R6, RZ, RZ, R14 ;  /* 0x000000ffff067224 */ /* 0x000fce00078e000e */
[----:B------:R-:W-:Y:S05]  /*140a0*/  WARPSYNC.COLLECTIVE R15, `(.L_x_5135) ;  /* 0x000000000f087348 */ /* 0x000fea0003c00000 */
[----:B------:R0:W1:Y:S02]  /*140b0*/  SHFL.IDX P6, R14, R13, R12, R11 ;  /* 0x0000000c0d0e7389 */ /* 0x00006400000c000b */
[----:B01----:R-:W-:Y:S01]  /*140c0*/  ENDCOLLECTIVE ;  /* 0x000000000000791b */ /* 0x003fe20003800000 */
.L_x_5135:
        /* <DEDUP_REMOVED lines=10> */
.L_x_5136:
        /* <DEDUP_REMOVED lines=17> */
.L_x_5137:
[----:B------:R-:W-:Y:S02]  /*14280*/  @!P3 VIADD R9, R0, UR40 ;  /* 0x000000280009bc36 */ /* 0x000fe40008000000 */
[----:B------:R-:W-:Y:S02]  /*14290*/  IMAD.MOV.U32 R13, RZ, RZ, R4 ;  /* 0x000000ffff0d7224 */ /* 0x000fe400078e0004 */
[----:B------:R-:W-:Y:S02]  /*142a0*/  IMAD.MOV.U32 R12, RZ, RZ, 0x2 ;  /* 0x00000002ff0c7424 */ /* 0x000fe400078e00ff */
[----:B------:R-:W-:-:S07]  /*142b0*/  IMAD.MOV.U32 R7, RZ, RZ, R14 ;  /* 0x000000ffff077224 */ /* 0x000fce00078e000e */
[----:B------:R-:W-:Y:S05]  /*142c0*/  WARPSYNC.COLLECTIVE R15, `(.L_x_5138) ;  /* 0x000000000f087348 */ /* 0x000fea0003c00000 */
[----:B------:R0:W1:Y:S02]  /*142d0*/  SHFL.IDX P6, R14, R13, R12, R11 ;  /* 0x0000000c0d0e7389 */ /* 0x00006400000c000b */
[----:B01----:R-:W-:Y:S01]  /*142e0*/  ENDCOLLECTIVE ;  /* 0x000000000000791b */ /* 0x003fe20003800000 */
.L_x_5138:
        /* <DEDUP_REMOVED lines=18> */
.L_x_5139:
[----:B------:R-:W-:Y:S02]  /*14410*/  @!P3 VIADD R21, R0, UR40 ;  /* 0x000000280015bc36 */ /* 0x000fe40008000000 */
[----:B------:R-:W-:Y:S02]  /*14420*/  IMAD.MOV.U32 R13, RZ, RZ, R4 ;  /* 0x000000ffff0d7224 */ /* 0x000fe400078e0004 */
[----:B------:R-:W-:Y:S02]  /*14430*/  IMAD.MOV.U32 R12, RZ, RZ, 0x3 ;  /* 0x00000003ff0c7424 */ /* 0x000fe400078e00ff */
[----:B------:R-:W-:-:S07]  /*14440*/  IMAD.MOV.U32 R7, RZ, RZ, R14 ;  /* 0x000000ffff077224 */ /* 0x000fce00078e000e */
[----:B------:R-:W-:Y:S05]  /*14450*/  WARPSYNC.COLLECTIVE R15, `(.L_x_5140) ;  /* 0x000000000f087348 */ /* 0x000fea0003c00000 */
[----:B------:R0:W1:Y:S02]  /*14460*/  SHFL.IDX P6, R14, R13, R12, R11 ;  /* 0x0000000c0d0e7389 */ /* 0x00006400000c000b */
[----:B01----:R-:W-:Y:S01]  /*14470*/  ENDCOLLECTIVE ;  /* 0x000000000000791b */ /* 0x003fe20003800000 */
.L_x_5140:
        /* <DEDUP_REMOVED lines=10> */
.L_x_5141:
[----:B------:R-:W-:Y:S01]  /*14520*/  @!PT LDS RZ, [RZ] ;  /* 0x00000000fffff984 */ /* 0x000fe20000000800 */
[----:B------:R-:W-:Y:S01]  /*14530*/  @!PT LDS RZ, [RZ] ;  /* 0x00000000fffff984 */ /* 0x000fe20000000800 */
[----:B------:R-:W-:Y:S01]  /*14540*/  @!PT LDS RZ, [RZ] ;  /* 0x00000000fffff984 */ /* 0x000fe20000000800 */
[----:B------:R0:W-:Y:S04]  /*14550*/  @!P3 LDGSTS.E.BYPASS.LTC128B.128 [R21+0x1f200], desc[UR38][R6.64], !P2 ;  /* 0x1f2000000615bfae */ /* 0x0001e8000d101d66 */
[----:B------:R0:W-:Y:S04]  /*14560*/  @!P3 LDGSTS.E.BYPASS.LTC128B.128 [R21+0x21200], desc[UR38][R6.64+0x40], !P0 ;  /* 0x212000400615bfae */ /* 0x0001e8000c101d66 */
[----:B------:R0:W-:Y:S01]  /*14570*/  @!P3 LDGSTS.E.BYPASS.LTC128B.128 [R21+0x23200], desc[UR38][R6.64+0x80], !P1 ;  /* 0x232000800615bfae */ /* 0x0001e2000c901d66 */
[----:B------:R-:W-:Y:S01]  /*14580*/  IMAD.MOV.U32 R5, RZ, RZ, R14 ;  /* 0x000000ffff057224 */ /* 0x000fe200078e000e */
[----:B------:R-:W-:Y:S06]  /*14590*/  BRA `(.L_x_5142) ;  /* 0xffffffcc00207947 */ /* 0x000fec000383ffff */
.L_x_5085:
[----:B--2---:R-:W-:-:S04]  /*145a0*/  IMAD.U32 R3, RZ, RZ, UR40 ;  /* 0x00000028ff037e24 */ /* 0x004fc8000f8e00ff */
[----:B------:R2:W3:Y:S03]  /*145b0*/  SYNCS.PHASECHK.TRANS64.TRYWAIT P0, [R3+URZ+0x33420], R0 ;  /* 0x03342000030075a7 */ /* 0x0004e6000800017f */
[----:B---3--:R-:W-:Y:S05]  /*145c0*/  @!P0 NANOSLEEP.SYNCS 0x989680 ;  /* 0x009896800000895d */ /* 0x008fea0003900000 */
[----:B------:R-:W3:Y:S02]  /*145d0*/  @!P0 SYNCS.PHASECHK.TRANS64 P0, [R3+URZ+0x33420], R0 ;  /* 0x03342000030085a7 */ /* 0x000ee4000800007f */
[----:B---3--:R-:W-:Y:S05]  /*145e0*/  @!P0 BRA `(.L_x_5085) ;  /* 0xfffffffc00ec8947 */ /* 0x008fea000383ffff */
[----:B------:R-:W-:Y:S05]  /*145f0*/  BRA `(.L_x_5143) ;  /* 0xffffffcc00707947 */ /* 0x000fea000383ffff */
.L_x_5090:
[----:B0-----:R0:W1:Y:S02]  /*14600*/  SYNCS.PHASECHK.TRANS64.TRYWAIT P0, [R6+URZ+0x33480], R5 ;  /* 0x03348005060075a7 */ /* 0x001064000800017f */
[----:B-1----:R-:W-:Y:S05]  /*14610*/  @!P0 NANOSLEEP.SYNCS 0x989680 ;  /* 0x009896800000895d */ /* 0x002fea0003900000 */
[----:B------:R-:W1:Y:S02]  /*14620*/  @!P0 SYNCS.PHASECHK.TRANS64 P0, [R6+URZ+0x33480], R5 ;  /* 0x03348005060085a7 */ /* 0x000e64000800007f */
[----:B-1----:R-:W-:Y:S05]  /*14630*/  @!P0 BRA `(.L_x_5090) ;  /* 0xfffffffc00f08947 */ /* 0x002fea000383ffff */
[----:B------:R-:W-:Y:S05]  /*14640*/  BRA `(.L_x_5144) ;  /* 0xffffffd000287947 */ /* 0x000fea000383ffff */
.L_x_5096:
[----:B-1----:R1:W3:Y:S02]  /*14650*/  SYNCS.PHASECHK.TRANS64.TRYWAIT P0, [R6+URZ+0x33440], R5 ;  /* 0x03344005060075a7 */ /* 0x0022e4000800017f */
[----:B---3--:R-:W-:Y:S05]  /*14660*/  @!P0 NANOSLEEP.SYNCS 0x989680 ;  /* 0x009896800000895d */ /* 0x008fea0003900000 */
[----:B------:R-:W3:Y:S02]  /*14670*/  @!P0 SYNCS.PHASECHK.TRANS64 P0, [R6+URZ+0x33440], R5 ;  /* 0x03344005060085a7 */ /* 0x000ee4000800007f */
[----:B---3--:R-:W-:Y:S05]  /*14680*/  @!P0 BRA `(.L_x_5096) ;  /* 0xfffffffc00f08947 */ /* 0x008fea000383ffff */
[----:B------:R-:W-:Y:S05]  /*14690*/  BRA `(.L_x_5145) ;  /* 0xffffffd400147947 */ /* 0x000fea000383ffff */
.L_x_5103:
[----:B0-----:R0:W1:Y:S02]  /*146a0*/  SYNCS.PHASECHK.TRANS64.TRYWAIT P0, [R3+URZ+0x33470], R4 ;  /* 0x03347004030075a7 */ /* 0x001064000800017f */
[----:B-1----:R-:W-:Y:S05]  /*146b0*/  @!P0 NANOSLEEP.SYNCS 0x989680 ;  /* 0x009896800000895d */ /* 0x002fea0003900000 */
[----:B------:R-:W1:Y:S02]  /*146c0*/  @!P0 SYNCS.PHASECHK.TRANS64 P0, [R3+URZ+0x33470], R4 ;  /* 0x03347004030085a7 */ /* 0x000e64000800007f */
[----:B-1----:R-:W-:Y:S05]  /*146d0*/  @!P0 BRA `(.L_x_5103) ;  /* 0xfffffffc00f08947 */ /* 0x002fea000383ffff */
[----:B------:R-:W-:Y:S05]  /*146e0*/  BRA `(.L_x_5146) ;  /* 0xffffffd800147947 */ /* 0x000fea000383ffff */
.L_x_5105:
[----:B0-----:R0:W1:Y:S02]  /*146f0*/  SYNCS.PHASECHK.TRANS64.TRYWAIT P0, [R3+URZ+0x33460], R4 ;  /* 0x03346004030075a7 */ /* 0x001064000800017f */
[----:B-1----:R-:W-:Y:S05]  /*14700*/  @!P0 NANOSLEEP.SYNCS 0x989680 ;  /* 0x009896800000895d */ /* 0x002fea0003900000 */
[----:B------:R-:W1:Y:S02]  /*14710*/  @!P0 SYNCS.PHASECHK.TRANS64 P0, [R3+URZ+0x33460], R4 ;  /* 0x03346004030085a7 */ /* 0x000e64000800007f */
[----:B-1----:R-:W-:Y:S05]  /*14720*/  @!P0 BRA `(.L_x_5105) ;  /* 0xfffffffc00f08947 */ /* 0x002fea000383ffff */
[----:B------:R-:W-:Y:S05]  /*14730*/  BRA `(.L_x_5147) ;  /* 0xffffffd800187947 */ /* 0x000fea000383ffff */
.L_x_5111:
[----:B--2---:R2:W3:Y:S02]  /*14740*/  SYNCS.PHASECHK.TRANS64.TRYWAIT P0, [R0+URZ+0x33470], R3 ;  /* 0x03347003000075a7 */ /* 0x0044e4000800017f */
[----:B---3--:R-:W-:Y:S05]  /*14750*/  @!P0 NANOSLEEP.SYNCS 0x989680 ;  /* 0x009896800000895d */ /* 0x008fea0003900000 */
[----:B------:R-:W3:Y:S02]  /*14760*/  @!P0 SYNCS.PHASECHK.TRANS64 P0, [R0+URZ+0x33470], R3 ;  /* 0x03347003000085a7 */ /* 0x000ee4000800007f */
[----:B---3--:R-:W-:Y:S05]  /*14770*/  @!P0 BRA `(.L_x_5111) ;  /* 0xfffffffc00f08947 */ /* 0x008fea000383ffff */
[----:B------:R-:W-:Y:S05]  /*14780*/  BRA `(.L_x_5148) ;  /* 0xffffffe400287947 */ /* 0x000fea000383ffff */
.L_x_5113:
[----:B--2---:R2:W3:Y:S02]  /*14790*/  SYNCS.PHASECHK.TRANS64.TRYWAIT P0, [R0+URZ+0x33460], R3 ;  /* 0x03346003000075a7 */ /* 0x0044e4000800017f */
[----:B---3--:R-:W-:Y:S05]  /*147a0*/  @!P0 NANOSLEEP.SYNCS 0x989680 ;  /* 0x009896800000895d */ /* 0x008fea0003900000 */
[----:B------:R-:W3:Y:S02]  /*147b0*/  @!P0 SYNCS.PHASECHK.TRANS64 P0, [R0+URZ+0x33460], R3 ;  /* 0x03346003000085a7 */ /* 0x000ee4000800007f */
[----:B---3--:R-:W-:Y:S05]  /*147c0*/  @!P0 BRA `(.L_x_5113) ;  /* 0xfffffffc00f08947 */ /* 0x008fea000383ffff */
[----:B------:R-:W-:Y:S05]  /*147d0*/  BRA `(.L_x_5149) ;  /* 0xffffffe400307947 */ /* 0x000fea000383ffff */
.L_x_5115:
[----:B-1----:R1:W2:Y:S02]  /*147e0*/  SYNCS.PHASECHK.TRANS64.TRYWAIT P0, [R6+URZ+0x33420], R3 ;  /* 0x03342003060075a7 */ /* 0x0022a4000800017f */
[----:B--2---:R-:W-:Y:S05]  /*147f0*/  @!P0 NANOSLEEP.SYNCS 0x989680 ;  /* 0x009896800000895d */ /* 0x004fea0003900000 */
[----:B------:R-:W2:Y:S02]  /*14800*/  @!P0 SYNCS.PHASECHK.TRANS64 P0, [R6+URZ+0x33420], R3 ;  /* 0x03342003060085a7 */ /* 0x000ea4000800007f */
[----:B--2---:R-:W-:Y:S05]  /*14810*/  @!P0 BRA `(.L_x_5115) ;  /* 0xfffffffc00f08947 */ /* 0x004fea000383ffff */
[----:B------:R-:W-:Y:S05]  /*14820*/  BRA `(.L_x_5150) ;  /* 0xfffffff0001c7947 */ /* 0x000fea000383ffff */
.L_x_5117:
[----:B0-----:R0:W1:Y:S02]  /*14830*/  SYNCS.PHASECHK.TRANS64.TRYWAIT P1, [R7+URZ], R4 ;  /* 0x00000004070075a7 */ /* 0x001064000802017f */
[----:B-1----:R-:W-:Y:S05]  /*14840*/  @!P1 NANOSLEEP.SYNCS 0x989680 ;  /* 0x009896800000995d */ /* 0x002fea0003900000 */
[----:B------:R-:W1:Y:S02]  /*14850*/  @!P1 SYNCS.PHASECHK.TRANS64 P1, [R7+URZ], R4 ;  /* 0x00000004070095a7 */ /* 0x000e64000802007f */
[----:B-1----:R-:W-:Y:S05]  /*14860*/  @!P1 BRA `(.L_x_5117) ;  /* 0xfffffffc00f09947 */ /* 0x002fea000383ffff */
[----:B------:R-:W-:Y:S05]  /*14870*/  BRA `(.L_x_5151) ;  /* 0xfffffff0006c7947 */ /* 0x000fea000383ffff */
.L_x_5118:
[----:B-1----:R1:W2:Y:S02]  /*14880*/  SYNCS.PHASECHK.TRANS64.TRYWAIT P1, [R5+URZ], R0 ;  /* 0x00000000050075a7 */ /* 0x0022a4000802017f */
[----:B--2---:R-:W-:Y:S05]  /*14890*/  @!P1 NANOSLEEP.SYNCS 0x989680 ;  /* 0x009896800000995d */ /* 0x004fea0003900000 */
[----:B------:R-:W2:Y:S02]  /*148a0*/  @!P1 SYNCS.PHASECHK.TRANS64 P1, [R5+URZ], R0 ;  /* 0x00000000050095a7 */ /* 0x000ea4000802007f */
[----:B--2---:R-:W-:Y:S05]  /*148b0*/  @!P1 BRA `(.L_x_5118) ;  /* 0xfffffffc00f09947 */ /* 0x004fea000383ffff */
[----:B------:R-:W-:Y:S05]  /*148c0*/  BRA `(.L_x_5152) ;  /* 0xfffffff000607947 */ /* 0x000fea000383ffff */
.L_x_5120:
[----:B-1----:R1:W2:Y:S02]  /*148d0*/  SYNCS.PHASECHK.TRANS64.TRYWAIT P1, [R5+URZ+0x33460], R4 ;  /* 0x03346004050075a7 */ /* 0x0022a4000802017f */
[----:B--2---:R-:W-:Y:S05]  /*148e0*/  @!P1 NANOSLEEP.SYNCS 0x989680 ;  /* 0x009896800000995d */ /* 0x004fea0003900000 */
[----:B------:R-:W2:Y:S02]  /*148f0*/  @!P1 SYNCS.PHASECHK.TRANS64 P1, [R5+URZ+0x33460], R4 ;  /* 0x03346004050095a7 */ /* 0x000ea4000802007f */
[----:B--2---:R-:W-:Y:S05]  /*14900*/  @!P1 BRA `(.L_x_5120) ;  /* 0xfffffffc00f09947 */ /* 0x004fea000383ffff */
[----:B------:R-:W-:Y:S05]  /*14910*/  BRA `(.L_x_5153) ;  /* 0xfffffff000607947 */ /* 0x000fea000383ffff */
.L_x_5122:
[----:B--2---:R2:W3:Y:S02]  /*14920*/  SYNCS.PHASECHK.TRANS64.TRYWAIT P1, [R3+URZ+0x33460], R0 ;  /* 0x03346000030075a7 */ /* 0x0044e4000802017f */
[----:B---3--:R-:W-:Y:S05]  /*14930*/  @!P1 NANOSLEEP.SYNCS 0x989680 ;  /* 0x009896800000995d */ /* 0x008fea0003900000 */
[----:B------:R-:W3:Y:S02]  /*14940*/  @!P1 SYNCS.PHASECHK.TRANS64 P1, [R3+URZ+0x33460], R0 ;  /* 0x03346000030095a7 */ /* 0x000ee4000802007f */
[----:B---3--:R-:W-:Y:S05]  /*14950*/  @!P1 BRA `(.L_x_5122) ;  /* 0xfffffffc00f09947 */ /* 0x008fea000383ffff */
[----:B------:R-:W-:Y:S05]  /*14960*/  BRA `(.L_x_5154) ;  /* 0xfffffff000607947 */ /* 0x000fea000383ffff */
.L_x_5124:
[----:B---3--:R3:W4:Y:S02]  /*14970*/  SYNCS.PHASECHK.TRANS64.TRYWAIT P0, [R5+URZ+0x33480], R4 ;  /* 0x03348004050075a7 */ /* 0x008724000800017f */
[----:B----4-:R-:W-:Y:S05]  /*14980*/  @!P0 NANOSLEEP.SYNCS 0x989680 ;  /* 0x009896800000895d */ /* 0x010fea0003900000 */
[----:B------:R-:W4:Y:S02]  /*14990*/  @!P0 SYNCS.PHASECHK.TRANS64 P0, [R5+URZ+0x33480], R4 ;  /* 0x03348004050085a7 */ /* 0x000f24000800007f */
[----:B----4-:R-:W-:Y:S05]  /*149a0*/  @!P0 BRA `(.L_x_5124) ;  /* 0xfffffffc00f08947 */ /* 0x010fea000383ffff */
[----:B------:R-:W-:Y:S05]  /*149b0*/  BRA `(.L_x_5125) ;  /* 0xfffffff0005c7947 */ /* 0x000fea000383ffff */
.L_x_5155:
        /* <DEDUP_REMOVED lines=12> */
.L_x_13273:


//--------------------- .text._ZN7cutlass13device_kernelIN5flash11enable_sm90INS1_16FlashAttnFwdSm90INS1_25CollectiveMainloopFwdSm90ILi2EN4cute5tupleIJNS5_1CILi1EEES8_S8_EEENS6_IJNS7_ILi128EEENS7_ILi160EEENS7_ILi192EEEEEELi192ENS_12float_e4m3_tEfNS_4arch4Sm90ELb1ELb0ELb0ELb1ELb0ELb0ELb0ELb1ELb1ELb1ELb1ELb0EEENS1_21CollectiveEpilogueFwdINS6_IJSA_SC_SB_EEES9_NS_10bfloat16_tESG_Li256ELb1ELb1ELb1ELb1EEENS1_36VarlenDynamicPersistentTileSchedulerILi128ELi160ELi256ELi128ELb1ELb1ELb1ELb1ELb1ELb1EEEEEEEEEvNT_6ParamsE --------------------------
	.section	.text._ZN7cutlass13device_kernelIN5flash11enable_sm90INS1_16FlashAttnFwdSm90INS1_25CollectiveMainloopFwdSm90ILi2EN4cute5tupleIJNS5_1CILi1EEES8_S8_EEENS6_IJNS7_ILi128EEENS7_ILi160EEENS7_ILi192EEEEEELi192ENS_12float_e4m3_tEfNS_4arch4Sm90ELb1ELb0ELb0ELb1ELb0ELb0ELb0ELb1ELb1ELb1ELb1ELb0EEENS1_21CollectiveEpilogueFwdINS6_IJSA_SC_SB_EEES9_NS_10bfloat16_tESG_Li256ELb1ELb1ELb1ELb1EEENS1_36VarlenDynamicPersistentTileSchedulerILi128ELi160ELi256ELi128ELb1ELb1ELb1ELb1ELb1ELb1EEEEEEEEEvNT_6ParamsE,"ax",@progbits
	.align	128
.text._ZN7cutlass13device_kernelIN5flash11enable_sm90INS1_16FlashAttnFwdSm90INS1_25CollectiveMainloopFwdSm90ILi2EN4cute5tupleIJNS5_1CILi1EEES8_S8_EEENS6_IJNS7_ILi128EEENS7_ILi160EEENS7_ILi192EEEEEELi192ENS_12float_e4m3_tEfNS_4arch4Sm90ELb1ELb0ELb0ELb1ELb0ELb0ELb0ELb1ELb1ELb1ELb1ELb0EEENS1_21CollectiveEpilogueFwdINS6_IJSA_SC_SB_EEES9_NS_10bfloat16_tESG_Li256ELb1ELb1ELb1ELb1EEENS1_36VarlenDynamicPersistentTileSchedulerILi128ELi160ELi256ELi128ELb1ELb1ELb1ELb1ELb1ELb1EEEEEEEEEvNT_6ParamsE:
        .type           _ZN7cutlass13device_kernelIN5flash11enable_sm90INS1_16FlashAttnFwdSm90INS1_25CollectiveMainloopFwdSm90ILi2EN4cute5tupleIJNS5_1CILi1EEES8_S8_EEENS6_IJNS7_ILi128EEENS7_ILi160EEENS7_ILi192EEEEEELi192ENS_12float_e4m3_tEfNS_4arch4Sm90ELb1ELb0ELb0ELb1ELb0ELb0ELb0ELb1ELb1ELb1ELb1ELb0EEENS1_21CollectiveEpilogueFwdINS6_IJSA_SC_SB_EEES9_NS_10bfloat16_tESG_Li256ELb1ELb1ELb1ELb1EEENS1_36VarlenDynamicPersistentTileSchedulerILi128ELi160ELi256ELi128ELb1ELb1ELb1ELb1ELb1ELb1EEEEEEEEEvNT_6ParamsE,@function
        .size           _ZN7cutlass13device_kernelIN5flash11enable_sm90INS1_16FlashAttnFwdSm90INS1_25CollectiveMainloopFwdSm90ILi2EN4cute5tupleIJNS5_1CILi1EEES8_S8_EEENS6_IJNS7_ILi128EEENS7_ILi160EEENS7_ILi192EEEEEELi192ENS_12float_e4m3_tEfNS_4arch4Sm90ELb1ELb0ELb0ELb1ELb0ELb0ELb0ELb1ELb1ELb1ELb1ELb0EEENS1_21CollectiveEpilogueFwdINS6_IJSA_SC_SB_EEES9_NS_10bfloat16_tESG_Li256ELb1ELb1ELb1ELb1EEENS1_36VarlenDynamicPersistentTileSchedulerILi128ELi160ELi256ELi128ELb1ELb1ELb1ELb1ELb1ELb1EEEEEEEEEvNT_6ParamsE,(.L_x_13274 - _ZN7cutlass13device_kernelIN5flash11enable_sm90INS1_16FlashAttnFwdSm90INS1_25CollectiveMainloopFwdSm90ILi2EN4cute5tupleIJNS5_1CILi1EEES8_S8_EEENS6_IJNS7_ILi128EEENS7_ILi160EEENS7_ILi192EEEEEELi192ENS_12float_e4m3_tEfNS_4arch4Sm90ELb1ELb0ELb0ELb1ELb0ELb0ELb0ELb1ELb1ELb1ELb1ELb0EEENS1_21CollectiveEpilogueFwdINS6_IJSA_SC_SB_EEES9_NS_10bfloat16_tESG_Li256ELb1ELb1ELb1ELb1EEENS1_36VarlenDynamicPersistentTileSchedulerILi128ELi160ELi256ELi128ELb1ELb1ELb1ELb1ELb1ELb1EEEEEEEEEvNT_6ParamsE)
        .other          _ZN7cutlass13device_kernelIN5flash11enable_sm90INS1_16FlashAttnFwdSm90INS1_25CollectiveMainloopFwdSm90ILi2EN4cute5tupleIJNS5_1CILi1EEES8_S8_EEENS6_IJNS7_ILi128EEENS7_ILi160EEENS7_ILi192EEEEEELi192ENS_12float_e4m3_tEfNS_4arch4Sm90ELb1ELb0ELb0ELb1ELb0ELb0ELb0ELb1ELb1ELb1ELb1ELb0EEENS1_21CollectiveEpilogueFwdINS6_IJSA_SC_SB_EEES9_NS_10bfloat16_tESG_Li256ELb1ELb1ELb1ELb1EEENS1_36VarlenDynamicPersistentTileSchedulerILi128ELi160ELi256ELi128ELb1ELb1ELb1ELb1ELb1ELb1EEEEEEEEEvNT_6ParamsE,@"STO_CUDA_ENTRY STV_DEFAULT"
_ZN7cutlass13device_kernelIN5flash11enable_sm90INS1_16FlashAttnFwdSm90INS1_25CollectiveMainloopFwdSm90ILi2EN4cute5tupleIJNS5_1CILi1EEES8_S8_EEENS6_IJNS7_ILi128EEENS7_ILi160EEENS7_ILi192EEEEEELi192ENS_12float_e4m3_tEfNS_4arch4Sm90ELb1ELb0ELb0ELb1ELb0ELb0ELb0ELb1ELb1ELb1ELb1ELb0EEENS1_21CollectiveEpilogueFwdINS6_IJSA_SC_SB_EEES9_NS_10bfloat16_tESG_Li256ELb1ELb1ELb1ELb1EEENS1_36VarlenDynamicPersistentTileSchedulerILi128ELi160ELi256ELi128ELb1ELb1ELb1ELb1ELb1ELb1EEEEEEEEEvNT_6ParamsE:
        /* <DEDUP_REMOVED lines=18> */
.L_x_5157:
[----:B------:R-:W-:Y:S05]  /*0120*/  BSYNC B0 ;  /* 0x0000000000007941 */ /* 0x000fea0003800000 */
.L_x_5156:
        /* <DEDUP_REMOVED lines=41> */
.L_x_5158:
        /* <DEDUP_REMOVED lines=22> */
.L_x_5159:
        /* <DEDUP_REMOVED lines=18> */
.L_x_5160:
        /* <DEDUP_REMOVED lines=22> */
.L_x_5161:
        /* <DEDUP_REMOVED lines=22> */
.L_x_5162:
[----:B------:R-:W-:Y:S01]  /*0900*/  PLOP3.LUT P0, PT, PT, PT, UP0, 0x80, 0x0 ;  /* 0x000000000000781c */ /* 0x000fe20003f0f008 */
[----:B------:R-:W-:Y:S01]  /*0910*/  UMOV UR38, 0x1 ;  /* 0x0000000100267882 */ /* 0x000fe20000000000 */
[----:B------:R-:W-:Y:S01]  /*0920*/  NOP ;  /* 0x0000000000007918 */ /* 0x000fe20000000000 */
[----:B------:R-:W-:Y:S01]  /*0930*/  USEL UR38, UR38, 0x2, !UP0 ;  /* 0x0000000226267887 */ /* 0x000fe2000c000000 */
[----:B------:R-:W-:Y:S01]  /*0940*/  ULDC.64 UR56, c[0x0][0x208] ;  /* 0x0000820000387ab9 */ /* 0x000fe20000000a00 */
[----:B012-4-:R-:W-:Y:S08]  /*0950*/  BAR.SYNC.DEFER_BLOCKING 0x0 ;  /* 0x0000000000007b1d */ /* 0x017ff00000010000 */
[----:B------:R-:W-:Y:S05]  /*0960*/  @!P0 BRA `(.L_x_5163) ;  /* 0x0000011000d88947 */ /* 0x000fea0003800000 */
.L_x_5164:
        /* <DEDUP_REMOVED lines=30> */
[----:B------:R-:W-:Y:S02]  /*0b50*/  LEA.HI R4, R0, R12, RZ, 0x5 ;  /* 0x0000000c00047211 */ /* 0x000fe400078f28ff */
[----:B------:R-:W-:Y:S01]  /*0b60*/  SHF.R.S32.HI R6, RZ, 0x4, R3 ;  /* 0x00000004ff067819 */ /* 0x000fe20000011403 */
[----:B------:R-:W-:Y:S01]  /*0b70*/  IMAD.IADD R237, R12, 0x1, -R237 ;  /* 0x000000010ced7824 */ /* 0x000fe200078e0aed */
[----:B------:R-:W-:Y:S01]  /*0b80*/  SHF.R.S32.HI R13, RZ, 0x7, R2 ;  /* 0x00000007ff0d7819 */ /* 0x000fe20000011402 */
[----:B------:R-:W-:Y:S01]  /*0b90*/  IMAD.SHL.U32 R5, R4, 0x20, RZ ;  /* 0x0000002004057824 */ /* 0x000fe200078e00ff */
[----:B------:R-:W-:Y:S02]  /*0ba0*/  LOP3.LUT R4, R3, 0x3fffff0, RZ, 0xc0, !PT ;  /* 0x03fffff003047812 */ /* 0x000fe400078ec0ff */
[----:B------:R-:W-:-:S02]  /*0bb0*/  SHF.R.S32.HI R8, RZ, 0x1f, R237 ;  /* 0x0000001fff087819 */ /* 0x000fc400000114ed */
[----:B------:R-:W-:Y:S01]  /*0bc0*/  LEA.HI R3, R3, R6, RZ, 0x1 ;  /* 0x0000000603037211 */ /* 0x000fe200078f08ff */
[----:B------:R-:W-:Y:S01]  /*0bd0*/  IMAD.IADD R4, R12, 0x1, -R4 ;  /* 0x000000010c047824 */ /* 0x000fe200078e0a04 */
[----:B------:R-:W-:Y:S02]  /*0be0*/  LEA.HI R7, R8, R237, RZ, 0x2 ;  /* 0x000000ed08077211 */ /* 0x000fe400078f10ff */
[----:B------:R-:W-:Y:S02]  /*0bf0*/  LOP3.LUT R5, R5, 0xfffffc00, RZ, 0xc0, !PT ;  /* 0xfffffc0005057812 */ /* 0x000fe400078ec0ff */
[--C-:B------:R-:W-:Y:S02]  /*0c00*/  SHF.R.S32.HI R9, RZ, 0x2, R7.reuse ;  /* 0x00000002ff097819 */ /* 0x100fe40000011407 */
[----:B------:R-:W-:Y:S01]  /*0c10*/  SHF.R.S32.HI R10, RZ, 0x1f, R7 ;  /* 0x0000001fff0a7819 */ /* 0x000fe20000011407 */
[----:B------:R-:W-:Y:S01]  /*0c20*/  IMAD R4, R4, 0x40, R5 ;  /* 0x0000004004047824 */ /* 0x000fe200078e0205 */
[----:B------:R-:W-:-:S02]  /*0c30*/  LOP3.LUT R3, R3, 0x1ffffffe, RZ, 0xc0, !PT ;  /* 0x1ffffffe03037812 */ /* 0x000fc400078ec0ff */
[----:B------:R-:W-:Y:S02]  /*0c40*/  LEA.HI R10, R10, R9, RZ, 0x3 ;  /* 0x000000090a0a7211 */ /* 0x000fe400078f18ff */
[----:B------:R-:W-:Y:S01]  /*0c50*/  LEA.HI R8, R8, R237, RZ, 0x5 ;  /* 0x000000ed08087211 */ /* 0x000fe200078f28ff */
[----:B------:R-:W-:Y:S01]  /*0c60*/  IMAD.IADD R3, R6, 0x1, -R3 ;  /* 0x0000000106037824 */ /* 0x000fe200078e0a03 */
[----:B------:R-:W-:Y:S02]  /*0c70*/  LOP3.LUT R10, R10, 0xfffffff8, RZ, 0xc0, !PT ;  /* 0xfffffff80a0a7812 */ /* 0x000fe400078ec0ff */
[----:B------:R-:W-:Y:S01]  /*0c80*/  LEA.HI R2, R2, R13, RZ, 0x1 ;  /* 0x0000000d02027211 */ /* 0x000fe200078f08ff */
[----:B------:R-:W-:Y:S01]  /*0c90*/  IMAD R3, R3, 0x8, R4 ;  /* 0x0000000803037824 */ /* 0x000fe200078e0204 */
[----:B------:R-:W-:Y:S01]  /*0ca0*/  SHF.R.S32.HI R8, RZ, 0x5, R8 ;  /* 0x00000005ff087819 */ /* 0x000fe20000011408 */
[----:B------:R-:W-:Y:S01]  /*0cb0*/  IMAD.IADD R9, R9, 0x1, -R10 ;  /* 0x0000000109097824 */ /* 0x000fe200078e0a0a */
[----:B------:R-:W-:-:S02]  /*0cc0*/  LOP3.LUT R2, R2, 0x3fffffe, RZ, 0xc0, !PT ;  /* 0x03fffffe02027812 */ /* 0x000fc400078ec0ff */
[-C--:B------:R-:W-:Y:S01]  /*0cd0*/  LEA.HI R11, R0, R12.reuse, RZ, 0x2 ;  /* 0x0000000c000b7211 */ /* 0x080fe200078f10ff */
[----:B------:R-:W-:Y:S01]  /*0ce0*/  IMAD R9, R8, 0x10, R9 ;  /* 0x0000001008097824 */ /* 0x000fe200078e0209 */
[----:B------:R0:W-:Y:S01]  /*0cf0*/  STL [R1+0x40], R3 ;  /* 0x0000400301007387 */ /* 0x0001e20000100800 */
[----:B------:R-:W-:Y:S01]  /*0d00*/  IMAD.IADD R2, R13, 0x1, -R2 ;  /* 0x000000010d027824 */ /* 0x000fe200078e0a02 */
[----:B------:R-:W-:Y:S02]  /*0d10*/  LOP3.LUT R11, R11, 0xfffffffc, RZ, 0xc0, !PT ;  /* 0xfffffffc0b0b7812 */ /* 0x000fe400078ec0ff */
[----:B------:R-:W-:Y:S02]  /*0d20*/  LOP3.LUT R6, R7, 0x7ffffffc, RZ, 0xc0, !PT ;  /* 0x7ffffffc07067812 */ /* 0x000fe400078ec0ff */
[----:B------:R-:W-:Y:S01]  /*0d30*/  LEA.HI R0, R0, R12, RZ, 0x3 ;  /* 0x0000000c00007211 */ /* 0x000fe200078f18ff */
[----:B------:R-:W-:Y:S02]  /*0d40*/  IMAD.IADD R11, R12, 0x1, -R11 ;  /* 0x000000010c0b7824 */ /* 0x000fe400078e0a0b */
[----:B------:R-:W-:Y:S01]  /*0d50*/  IMAD.IADD R6, R237, 0x1, -R6 ;  /* 0x00000001ed067824 */ /* 0x000fe200078e0a06 */
[----:B------:R-:W-:Y:S01]  /*0d60*/  LOP3.LUT R18, R0, 0xfffffff8, RZ, 0xc0, !PT ;  /* 0xfffffff800127812 */ /* 0x000fe200078ec0ff */
[----:B0-----:R-:W-:Y:S01]  /*0d70*/  IMAD R3, R2, 0x40, R9 ;  /* 0x0000004002037824 */ /* 0x001fe200078e0209 */
[----:B------:R-:W-:Y:S01]  /*0d80*/  LEA.HI R5, R11, R11, RZ, 0x1 ;  /* 0x0000000b0b057211 */ /* 0x000fe200078f08ff */
[----:B------:R-:W-:Y:S01]  /*0d90*/  IMAD.SHL.U32 R16, R6, 0x2, RZ ;  /* 0x0000000206107824 */ /* 0x000fe200078e00ff */
[----:B------:R-:W-:Y:S01]  /*0da0*/  SHF.R.S32.HI R236, RZ, 0x3, R0 ;  /* 0x00000003ffec7819 */ /* 0x000fe20000011400 */
[----:B------:R-:W-:Y:S01]  /*0db0*/  IMAD.IADD R18, R12, 0x1, -R18 ;  /* 0x000000010c127824 */ /* 0x000fe200078e0a12 */
[----:B------:R0:W-:Y:S01]  /*0dc0*/  STL [R1+0x3c], R3 ;  /* 0x00003c0301007387 */ /* 0x0001e20000100800 */
[C---:B------:R-:W-:Y:S01]  /*0dd0*/  VIADD R235, R16.reuse, 0x8 ;  /* 0x0000000810eb7836 */ /* 0x040fe20000000000 */
[----:B------:R-:W-:Y:S01]  /*0de0*/  LOP3.LUT R4, R5, 0x1ffffffe, RZ, 0xc0, !PT ;  /* 0x1ffffffe05047812 */ /* 0x000fe200078ec0ff */
[----:B------:R-:W-:-:S02]  /*0df0*/  VIADD R234, R16, 0x10 ;  /* 0x0000001010ea7836 */ /* 0x000fc40000000000 */
        /* <DEDUP_REMOVED lines=34> */
[----:B------:R-:W-:-:S02]  /*1020*/  VIADD R19, R16, 0x40 ;  /* 0x0000004010137836 */ /* 0x000fc40000000000 */
[----:B0-----:R-:W-:-:S07]  /*1030*/  IMAD R17, R4, 0x8, R3 ;  /* 0x0000000804117824 */ /* 0x001fce00078e0203 */
.L_x_5225:
[----:B------:R-:W-:Y:S01]  /*1040*/  ULDC.64 UR8, c[0x0][0xc88] ;  /* 0x0003220000087ab9 */ /* 0x000fe20000000a00 */
[----:B------:R-:W-:Y:S01]  /*1050*/  ULDC.64 UR10, c[0x0][0xa18] ;  /* 0x00028600000a7ab9 */ /* 0x000fe20000000a00 */
[----:B------:R-:W-:Y:S02]  /*1060*/  UIMAD.WIDE UR8, UR7, 0x4, UR8 ;  /* 0x00000004070878a5 */ /* 0x000fe4000f8e0208 */
[----:B------:R-:W-:Y:S02]  /*1070*/  UISETP.NE.U32.AND UP1, UPT, UR10, URZ, UPT ;  /* 0x0000003f0a00728c */ /* 0x000fe4000bf25070 */
[----:B------:R-:W-:Y:S02]  /*1080*/  ULOP3.LUT UR4, UR6, 0xff000000, URZ, 0xc0, !UPT ;  /* 0xff00000006047892 */ /* 0x000fe4000f8ec03f */
[----:B012---:R-:W-:Y:S01]  /*1090*/  IMAD.U32 R2, RZ, RZ, UR8 ;  /* 0x00000008ff027e24 */ /* 0x007fe2000f8e00ff */
[----:B------:R-:W-:Y:S01]  /*10a0*/  ULDC UR7, c[0x0][0x424] ;  /* 0x0001090000077ab9 */ /* 0x000fe20000000800 */
[----:B------:R-:W-:Y:S01]  /*10b0*/  IMAD.U32 R3, RZ, RZ, UR9 ;  /* 0x00000009ff037e24 */ /* 0x000fe2000f8e00ff */
        /* <DEDUP_REMOVED lines=21> */
[----:B---3--:R-:W3:Y:S01]  /*1210*/  @P2 LDG.E R4, desc[UR56][R4.64] ;  /* 0x0000003804042981 */ /* 0x008ee2000c1e1900 */
        /* <DEDUP_REMOVED lines=28> */
.L_x_5165:
        /* <DEDUP_REMOVED lines=8> */
.L_x_5166:
        /* <DEDUP_REMOVED lines=13> */
.L_x_5167:
        /* <DEDUP_REMOVED lines=44> */
[----:B------:R-:W-:Y:S02]  /*17f0*/  UIMAD.WIDE UR4, UR4, 0x66666667, URZ ;  /* 0x66666667040478a5 */ /* 0x000fe4000f8e023f */
[----:B------:R-:W-:Y:S02]  /*1800*/  UIMAD.WIDE UR6, UR6, 0x66666667, URZ ;  /* 0x66666667060678a5 */ /* 0x000fe4000f8e023f */
[----:B------:R-:W-:-:S02]  /*1810*/  USHF.R.U32.HI UR4, URZ, 0x1f, UR5 ;  /* 0x0000001f3f047899 */ /* 0x000fc40008011605 */
[----:B------:R-:W-:Y:S02]  /*1820*/  USHF.R.U32.HI UR6, URZ, 0x1f, UR7 ;  /* 0x0000001f3f067899 */ /* 0x000fe40008011607 */
[----:B------:R-:W-:Y:S02]  /*1830*/  ULEA.HI.SX32 UR4, UR5, UR4, 0x1a ;  /* 0x0000000405047291 */ /* 0x000fe4000f8fd23f */
[----:B------:R-:W-:-:S04]  /*1840*/  ULEA.HI.SX32 UR6, UR7, UR6, 0x1a ;  /* 0x0000000607067291 */ /* 0x000fc8000f8fd23f */
        /* <DEDUP_REMOVED lines=44> */
.L_x_5168:
        /* <DEDUP_REMOVED lines=9> */
[----:B------:R-:W-:Y:S02]  /*1ba0*/  VIADDMNMX R2, R3, UR39, R2, PT ;  /* 0x0000002703027c46 */ /* 0x000fe4000b800102 */
[----:B------:R-:W-:Y:S02]  /*1bb0*/  CS2R R52, SRZ ;  /* 0x0000000000347805 */ /* 0x000fe4000001ff00 */
[----:B------:R-:W-:Y:S02]  /*1bc0*/  CS2R R28, SRZ ;  /* 0x00000000001c7805 */ /* 0x000fe4000001ff00 */
[----:B------:R-:W-:Y:S02]  /*1bd0*/  CS2R R56, SRZ ;  /* 0x0000000000387805 */ /* 0x000fe4000001ff00 */
[----:B------:R-:W-:-:S02]  /*1be0*/  R2UR UR55, R2 ;  /* 0x00000000023772ca */ /* 0x000fc400000e0000 */
[----:B------:R-:W-:Y:S01]  /*1bf0*/  CS2R R2, SRZ ;  /* 0x0000000000027805 */ /* 0x000fe2000001ff00 */
[----:B------:R-:W-:Y:S01]  /*1c00*/  IMAD.MOV.U32 R80, RZ, RZ, RZ ;  /* 0x000000ffff507224 */ /* 0x000fe200078e00ff */
[----:B------:R-:W-:Y:S01]  /*1c10*/  CS2R R122, SRZ ;  /* 0x00000000007a7805 */ /* 0x000fe2000001ff00 */
[----:B------:R-:W-:Y:S01]  /*1c20*/  IMAD.MOV.U32 R63, RZ, RZ, RZ ;  /* 0x000000ffff3f7224 */ /* 0x000fe200078e00ff */
[----:B------:R-:W-:Y:S02]  /*1c30*/  CS2R R32, SRZ ;  /* 0x0000000000207805 */ /* 0x000fe4000001ff00 */
[----:B------:R-:W-:Y:S01]  /*1c40*/  CS2R R126, SRZ ;  /* 0x00000000007e7805 */ /* 0x000fe2000001ff00 */
[----:B------:R-:W-:Y:S01]  /*1c50*/  IMAD.MOV.U32 R26, RZ, RZ, RZ ;  /* 0x000000ffff1a7224 */ /* 0x000fe200078e00ff */
[----:B------:R-:W-:Y:S02]  /*1c60*/  CS2R R92, SRZ ;  /* 0x00000000005c7805 */ /* 0x000fe4000001ff00 */
[----:B------:R-:W-:-:S02]  /*1c70*/  CS2R R132, SRZ ;  /* 0x0000000000847805 */ /* 0x000fc4000001ff00 */
[----:B------:R-:W-:Y:S02]  /*1c80*/  CS2R R120, SRZ ;  /* 0x0000000000787805 */ /* 0x000fe4000001ff00 */
[----:B------:R-:W-:Y:S02]  /*1c90*/  CS2R R108, SRZ ;  /* 0x00000000006c7805 */ /* 0x000fe4000001ff00 */
[----:B------:R-:W-:Y:S01]  /*1ca0*/  CS2R R60, SRZ ;  /* 0x00000000003c7805 */ /* 0x000fe2000001ff00 */
[----:B------:R-:W-:Y:S01]  /*1cb0*/  UISETP.GT.AND UP0, UPT, UR55, UR39, UPT ;  /* 0x000000273700728c */ /* 0x000fe2000bf04270 */
[----:B------:R-:W-:Y:S02]  /*1cc0*/  CS2R R128, SRZ ;  /* 0x0000000000807805 */ /* 0x000fe4000001ff00 */
[----:B------:R-:W-:Y:S01]  /*1cd0*/  CS2R R24, SRZ ;  /* 0x0000000000187805 */ /* 0x000fe2000001ff00 */
[----:B------:R-:W-:Y:S01]  /*1ce0*/  IMAD.MOV.U32 R143, RZ, RZ, RZ ;  /* 0x000000ffff8f7224 */ /* 0x000fe200078e00ff */
[----:B------:R-:W-:Y:S01]  /*1cf0*/  CS2R R20, SRZ ;  /* 0x0000000000147805 */ /* 0x000fe2000001ff00 */
[----:B------:R-:W-:Y:S01]  /*1d00*/  IMAD.MOV.U32 R145, RZ, RZ, RZ ;  /* 0x000000ffff917224 */ /* 0x000fe200078e00ff */
[----:B------:R-:W-:Y:S01]  /*1d10*/  PLOP3.LUT P1, PT, PT, PT, UP0, 0x80, 0x0 ;  /* 0x000000000000781c */ /* 0x000fe20003f2f008 */
        /* <DEDUP_REMOVED lines=78> */
.L_x_5170:
        /* <DEDUP_REMOVED lines=9> */
.L_x_5326:
[----:B------:R-:W-:Y:S05]  /*2290*/  @!P1 BRA `(.L_x_5172) ;  /* 0x0000000000049947 */ /* 0x000fea0003800000 */
[----:B------:R-:W-:Y:S01]  /*22a0*/  BPT.TRAP 0x1 ;  /* 0x000000040000795c */ /* 0x000fe20000300000 */
.L_x_5172:
[----:B------:R-:W-:Y:S02]  /*22b0*/  IMAD.U32 R2, RZ, RZ, UR54 ;  /* 0x00000036ff027e24 */ /* 0x000fe4000f8e00ff */
[----:B0-----:R-:W-:-:S03]  /*22c0*/  IMAD.U32 R3, RZ, RZ, UR48 ;  /* 0x00000030ff037e24 */ /* 0x001fc6000f8e00ff */
[----:B------:R-:W-:Y:S02]  /*22d0*/  LEA R2, R2, UR41, 0x3 ;  /* 0x0000002902027c11 */ /* 0x000fe4000f8e18ff */
[----:B------:R-:W-:-:S04]  /*22e0*/  SHF.L.U32 R3, R3, 0x1f, RZ ;  /* 0x0000001f03037819 */ /* 0x000fc800000006ff */
[----:B------:R0:W1:Y:S01]  /*22f0*/  SYNCS.PHASECHK.TRANS64.TRYWAIT P2, [R2+URZ+0x33430], R3 ;  /* 0x03343003020075a7 */ /* 0x000062000804017f */
[----:B------:R-:W-:Y:S05]  /*2300*/  @!P1 BRA `(.L_x_5173) ;  /* 0x0000000000049947 */ /* 0x000fea0003800000 */
[----:B------:R-:W-:Y:S01]  /*2310*/  BPT.TRAP 0x1 ;  /* 0x000000040000795c */ /* 0x000fe20000300000 */
.L_x_5173:
[----:B------:R-:W2:Y:S02]  /*2320*/  S2R R0, SR_TID.X ;  /* 0x0000000000007919 */ /* 0x000ea40000002100 */
[----:B--2---:R-:W-:Y:S01]  /*2330*/  LOP3.LUT P0, RZ, R0, 0x7f, RZ, 0xc0, !PT ;  /* 0x0000007f00ff7812 */ /* 0x004fe2000780c0ff */
[----:B-1----:R-:W-:-:S12]  /*2340*/  @P2 BRA `(.L_x_5174) ;  /* 0x0000000000082947 */ /* 0x002fd80003800000 */
[----:B------:R-:W1:Y:S02]  /*2350*/  SYNCS.PHASECHK.TRANS64.TRYWAIT P2, [R2+URZ+0x33430], R3 ;  /* 0x03343003020075a7 */ /* 0x000e64000804017f */
[----:B-1----:R-:W-:Y:S05]  /*2360*/  @!P2 BRA `(.L_x_5175) ;  /* 0x0000016c0014a947 */ /* 0x002fea0003800000 */
.L_x_5174:
[----:B------:R-:W-:Y:S05]  /*2370*/  WARPSYNC.ALL ;  /* 0x0000000000007948 */ /* 0x000fea0003800000 */
[----:B------:R-:W-:Y:S01]  /*2380*/  UIADD3 UR4, UR41, 0x24200, URZ ;  /* 0x0002420029047890 */ /* 0x000fe2000fffe03f */
[----:B------:R-:W-:Y:S01]  /*2390*/  WARPGROUP.ARRIVE ;  /* 0x00000000000079c5 */ /* 0x000fe20000000000 */
[----:B------:R-:W-:Y:S01]  /*23a0*/  ULOP3.LUT UR20, UR58, 0x10000, URZ, 0xfc, !UPT ;  /* 0x000100003a147892 */ /* 0x000fe2000f8efc3f */
[----:B------:R-:W-:Y:S01]  /*23b0*/  VIADD R0, R17, UR36 ;  /* 0x0000002411007c36 */ /* 0x000fe20008000000 */
[----:B------:R-:W-:Y:S01]  /*23c0*/  USHF.R.U32.HI UR4, URZ, 0x4, UR4 ;  /* 0x000000043f047899 */ /* 0x000fe20008011604 */
[----:B------:R-:W-:Y:S01]  /*23d0*/  IMAD.U32 R119, RZ, RZ, UR53 ;  /* 0x00000035ff777e24 */ /* 0x000fe2000f8e00ff */
[----:B------:R-:W-:Y:S01]  /*23e0*/  UMOV UR25, 0x80000020 ;  /* 0x8000002000197882 */ /* 0x000fe20000000000 */
[----:B------:R-:W-:Y:S01]  /*23f0*/  UMOV UR27, 0x80000020 ;  /* 0x80000020001b7882 */ /* 0x000fe20000000000 */
[----:B------:R-:W-:Y:S01]  /*2400*/  ULOP3.LUT UR4, UR4, 0x3fff, URZ, 0xc0, !UPT ;  /* 0x00003fff04047892 */ /* 0x000fe2000f8ec03f */
[----:B------:R-:W-:Y:S01]  /*2410*/  IMAD.MOV.U32 R9, RZ, RZ, R0 ;  /* 0x000000ffff097224 */ /* 0x000fe200078e0000 */
[----:B------:R-:W-:Y:S01]  /*2420*/  UMOV UR24, UR20 ;  /* 0x0000001400187c82 */ /* 0x000fe20008000000 */
[----:B------:R-:W-:Y:S01]  /*2430*/  UIADD3 UR6, UR20, 0x2, URZ ;  /* 0x0000000214067890 */ /* 0x000fe2000fffe03f */
[----:B01----:R-:W-:Y:S01]  /*2440*/  @!P0 VIADD R2, R2, 0x33440 ;  /* 0x0003344002028836 */ /* 0x003fe20000000000 */
        /* <DEDUP_REMOVED lines=11> */
[----:B------:R-:W-:Y:S01]  /*2500*/  UIADD3 UR26, UR28, 0x80, URZ ;  /* 0x000000801c1a7890 */ /* 0x000fe2000fffe03f */
[----:B------:R-:W-:Y:S01]  /*2510*/  UMOV UR27, 0x80000020 ;  /* 0x80000020001b7882 */ /* 0x000fe20000000000 */
[----:B------:R-:W-:-:S02]  /*2520*/  UIADD3 UR9, UR28, 0x202, URZ ;  /* 0x000002021c097890 */ /* 0x000fc4000fffe03f */
[----:B------:R-:W-:Y:S02]  /*2530*/  UIADD3 UR12, UR28, 0x280, URZ ;  /* 0x000002801c0c7890 */ /* 0x000fe4000fffe03f */
[----:B------:R-:W-:Y:S01]  /*2540*/  UIADD3 UR14, UR28, 0x282, URZ ;  /* 0x000002821c0e7890 */ /* 0x000fe2000fffe03f */
[----:B------:R-:W-:Y:S01]  /*2550*/  UMOV UR15, 0x80000020 ;  /* 0x80000020000f7882 */ /* 0x000fe20000000000 */
[----:B------:R-:W-:Y:S02]  /*2560*/  UIADD3 UR16, UR20, 0x400, URZ ;  /* 0x0000040014107890 */ /* 0x000fe4000fffe03f */
[----:B------:R-:W-:Y:S01]  /*2570*/  UIADD3 UR18, UR28, 0x500, URZ ;  /* 0x000005001c127890 */ /* 0x000fe2000fffe03f */
[----:B------:R-:W-:Y:S01]  /*2580*/  UMOV UR17, 0x80000020 ;  /* 0x8000002000117882 */ /* 0x000fe20000000000 */
[----:B------:R-:W-:Y:S01]  /*2590*/  UMOV UR19, 0x80000020 ;  /* 0x8000002000137882 */ /* 0x000fe20000000000 */
[----:B------:R-:W-:Y:S01]  /*25a0*/  UIADD3 UR22, UR28, 0x502, URZ ;  /* 0x000005021c167890 */ /* 0x000fe2000fffe03f */
[----:B------:R-:W-:Y:S01]  /*25b0*/  UMOV UR21, 0x80000020 ;  /* 0x8000002000157882 */ /* 0x000fe20000000000 */
[----:B------:R-:W-:Y:S01]  /*25c0*/  UMOV UR23, 0x80000020 ;  /* 0x8000002000177882 */ /* 0x000fe20000000000 */
[----:B------:R-:W-:Y:S01]  /*25d0*/  UIADD3 UR58, UR55, -0x2, URZ ;  /* 0xfffffffe373a7890 */ /* 0x000fe2000fffe03f */
        /* <DEDUP_REMOVED lines=10> */
[----:B------:R-:W-:Y:S01]  /*2680*/  UMOV UR4, UR6 ;  /* 0x0000000600047c82 */ /* 0x000fe20008000000 */
[----:B------:R-:W-:Y:S01]  /*2690*/  UMOV UR6, UR8 ;  /* 0x0000000800067c82 */ /* 0x000fe20008000000 */
        /* <DEDUP_REMOVED lines=26> */
[----:B------:R-:W-:Y:S01]  /*2840*/  UMOV UR10, UR12 ;  /* 0x0000000c000a7c82 */ /* 0x000fe20008000000 */
        /* <DEDUP_REMOVED lines=39> */
[----:B------:R-:W-:-:S03]  /*2ac0*/  UISETP.NE.AND UP0, UPT, UR10, 0x1, UPT ;  /* 0x000000010a00788c */ /* 0x000fc6000bf05270 */
[----:B------:R-:W-:-:S03]  /*2ad0*/  UMOV UR10, UR36 ;  /* 0x00000024000a7c82 */ /* 0x000fc60008000000 */
[----:B------:R-:W-:-:S05]  /*2ae0*/  PLOP3.LUT P2, PT, PT, PT, UP0, 0x80, 0x0 ;  /* 0x000000000000781c */ /* 0x000fca0003f4f008 */
[----:B------:R-:W-:Y:S01]  /*2af0*/  @UP0 ULDC UR11, c[0x0][0x450] ;  /* 0x00011400000b0ab9 */ /* 0x000fe20000000800 */
        /* <DEDUP_REMOVED lines=42> */
[----:B------:R-:W-:-:S04]  /*2da0*/  @UP0 ULDC UR6, c[0x0][0x450] ;  /* 0x0001140000060ab9 */ /* 0x000fc80000000800 */
[----:B------:R-:W-:Y:S01]  /*2db0*/  @P2 SHF.R.U32.HI R9, RZ, UR6, R3 ;  /* 0x00000006ff092c19 */ /* 0x000fe20008011603 */
[----:B------:R-:W-:-:S04]  /*2dc0*/  UIMAD UR6, UR55, -0xa0, URZ ;  /* 0xffffff60370678a4 */ /* 0x000fc8000f8e023f */
[----:B------:R-:W0:Y:S02]  /*2dd0*/  SHFL.IDX PT, R3, R9, RZ, 0x1c1f ;  /* 0x001c1fff09037589 */ /* 0x000e2400000e0000 */
[----:B------:R-:W-:Y:S01]  /*2de0*/  IMAD.U32 R5, RZ, RZ, UR6 ;  /* 0x00000006ff057e24 */ /* 0x000fe2000f8e00ff */
[----:B------:R-:W-:Y:S01]  /*2df0*/  @UP0 ULDC UR6, c[0x0][0x44c] ;  /* 0x0001130000060ab9 */ /* 0x000fe20000000800 */
[----:B------:R-:W1:Y:S03]  /*2e00*/  SHFL.IDX PT, R9, R9, 0x1, 0x1c1f ;  /* 0x003c1f0009097f89 */ /* 0x000e6600000e0000 */
[----:B------:R-:W-:-:S04]  /*2e10*/  IADD3 R0, -R16, 0xa1, R5 ;  /* 0x000000a110007810 */ /* 0x000fc80007ffe105 */
[----:B------:R-:W-:Y:S01]  /*2e20*/  IADD3 R119, -R119, UR52, R0 ;  /* 0x0000003477777c10 */ /* 0x000fe2000fffe100 */
[----:B------:R-:W-:Y:S02]  /*2e30*/  WARPGROUP.DEPBAR.LE gsb0, 0x0 ;  /* 0x00008000000079c5 */ /* 0x000fe40000010000 */
[----:B------:R-:W-:-:S06]  /*2e40*/  WARPGROUP.ARRIVE ;  /* 0x00000000000079c5 */ /* 0x000fcc0000000000 */
[----:B------:R-:W-:Y:S01]  /*2e50*/  QGMMA.64x32x32.F32.E4M3.E4M3 R40, gdesc[UR16], R40, gsb0 ;  /* 0x00600000102879f3 */ /* 0x000fe20008000828 */
[----:B------:R-:W-:Y:S01]  /*2e60*/  UMOV UR18, UR7 ;  /* 0x0000000700127c82 */ /* 0x000fe20008000000 */
[----:B------:R-:W-:Y:S01]  /*2e70*/  UMOV UR19, 0x80000020 ;  /* 0x8000002000137882 */ /* 0x000fe20000000000 */
[----:B------:R-:W-:-:S06]  /*2e80*/  UIMAD UR7, UR55, -0xa0, UR52 ;  /* 0xffffff60370778a4 */ /* 0x000fcc000f8e0234 */
[----:B------:R-:W-:Y:S01]  /*2e90*/  IMAD.U32 R5, RZ, RZ, UR7 ;  /* 0x00000007ff057e24 */ /* 0x000fe2000f8e00ff */
[----:B------:R-:W-:-:S04]  /*2ea0*/  UIMAD.WIDE.U32 UR6, UR36, UR6, URZ ;  /* 0x00000006240672a5 */ /* 0x000fc8000f8e003f */
[----:B------:R-:W-:Y:S01]  /*2eb0*/  IADD3 R4, -R16, 0xa0, R5 ;  /* 0x000000a010047810 */ /* 0x000fe20007ffe105 */
[----:B------:R-:W-:-:S03]  /*2ec0*/  @UP0 USHF.R.U32.HI UR10, URZ, UR11, UR7 ;  /* 0x0000000b3f0a0299 */ /* 0x000fc60008011607 */
[-CC-:B0-----:R-:W-:Y:S01]  /*2ed0*/  VIADDMNMX R3, R3, R119.reuse, R4.reuse, PT ;  /* 0x0000007703037246 */ /* 0x181fe20003800104 */
[----:B------:R-:W-:Y:S01]  /*2ee0*/  UIADD3 UR6, UR10, UR52, -UR53 ;  /* 0x000000340a067290 */ /* 0x000fe2000fffe835 */
[----:B-1----:R-:W-:Y:S02]  /*2ef0*/  VIADDMNMX R4, R9, R119, R4, PT ;  /* 0x0000007709047246 */ /* 0x002fe40003800104 */
[C---:B------:R-:W-:Y:S01]  /*2f00*/  ISETP.GT.AND P3, PT, R3.reuse, RZ, PT ;  /* 0x000000ff0300720c */ /* 0x040fe20003f64270 */
[----:B------:R-:W-:Y:S01]  /*2f10*/  UIMAD.WIDE UR6, UR6, 0x66666667, URZ ;  /* 0x66666667060678a5 */ /* 0x000fe2000f8e023f */
[C---:B------:R-:W-:Y:S02]  /*2f20*/  ISETP.GT.AND P4, PT, R3.reuse, 0x1, PT ;  /* 0x000000010300780c */ /* 0x040fe40003f84270 */
[----:B------:R-:W-:Y:S01]  /*2f30*/  ISETP.GT.AND P5, PT, R3, 0x8, PT ;  /* 0x000000080300780c */ /* 0x000fe20003fa4270 */
[----:B------:R-:W-:-:S04]  /*2f40*/  USHF.R.U32.HI UR6, URZ, 0x1f, UR7 ;  /* 0x0000001f3f067899 */ /* 0x000fc80008011607 */
[----:B------:R-:W-:-:S04]  /*2f50*/  ULEA.HI.SX32 UR6, UR7, UR6, 0x1a ;  /* 0x0000000607067291 */ /* 0x000fc8000f8fd23f */
[----:B------:R-:W-:-:S04]  /*2f60*/  UISETP.LT.AND UP1, UPT, UR39, UR6, UPT ;  /* 0x000000062700728c */ /* 0x000fc8000bf21270 */
[----:B------:R-:W-:-:S04]  /*2f70*/  USEL UR55, UR39, UR6, !UP1 ;  /* 0x0000000627377287 */ /* 0x000fc8000c800000 */
[----:B------:R-:W-:Y:S01]  /*2f80*/  UISETP.GE.AND UP1, UPT, UR58, UR55, UPT ;  /* 0x000000373a00728c */ /* 0x000fe2000bf26270 */
        /* <DEDUP_REMOVED lines=31> */
[----:B------:R-:W-:Y:S01]  /*3180*/  FSEL R131, R101, -INF , P3 ;  /* 0xff80000065837808 */ /* 0x000fe20001800000 */
[----:B------:R-:W-:Y:S01]  /*3190*/  IMAD.U32 R101, RZ, RZ, UR42 ;  /* 0x0000002aff657e24 */ /* 0x000fe2000f8e00ff */
[----:B------:R-:W-:Y:S02]  /*31a0*/  FMNMX.FTZ R0, R129, R0, !PT ;  /* 0x0000000081007209 */ /* 0x000fe40007810000 */
[----:B------:R-:W-:Y:S02]  /*31b0*/  ISETP.GT.AND P3, PT, R3, 0x21, PT ;  /* 0x000000210300780c */ /* 0x000fe40003f64270 */
[----:B------:R-:W-:Y:S02]  /*31c0*/  FMNMX.FTZ R0, R131, R0, !PT ;  /* 0x0000000083007209 */ /* 0x000fe40007810000 */
[----:B------:R-:W-:-:S04]  /*31d0*/  ISETP.GT.AND P5, PT, R4, 0x8, PT ;  /* 0x000000080400780c */ /* 0x000fc80003fa4270 */
[----:B------:R-:W-:Y:S01]  /*31e0*/  FSEL R94, R94, -INF , P5 ;  /* 0xff8000005e5e7808 */ /* 0x000fe20002800000 */
[----:B------:R-:W-:Y:S02]  /*31f0*/  WARPGROUP.DEPBAR.LE gsb0, 0x0 ;  /* 0x00008000000079c5 */ /* 0x000fe40000010000 */
[----:B------:R-:W-:Y:S01]  /*3200*/  WARPGROUP.ARRIVE ;  /* 0x00000000000079c5 */ /* 0x000fe20000000000 */
[----:B------:R-:W-:Y:S02]  /*3210*/  FSEL R133, R72, -INF , P4 ;  /* 0xff80000048857808 */ /* 0x000fe40002000000 */
[----:B------:R-:W-:Y:S02]  /*3220*/  ISETP.GT.AND P4, PT, R3, 0x28, PT ;  /* 0x000000280300780c */ /* 0x000fe40003f84270 */
[----:B------:R-:W-:Y:S01]  /*3230*/  FSEL R135, R73, -INF , P3 ;  /* 0xff80000049877808 */ /* 0x000fe20001800000 */
[----:B------:R-:W-:Y:S01]  /*3240*/  QGMMA.64x32x32.F32.E4M3.E4M3 R56, gdesc[UR20], R56, gsb0 ;  /* 0x00600000143879f3 */ /* 0x000fe20008000838 */
[----:B------:R-:W-:Y:S01]  /*3250*/  UIADD3 UR22, UR28, 0x682, URZ ;  /* 0x000006821c167890 */ /* 0x000fe2000fffe03f */
[----:B------:R-:W-:Y:S01]  /*3260*/  FMNMX.FTZ R0, R133, R0, !PT ;  /* 0x0000000085007209 */ /* 0x000fe20007810000 */
[----:B------:R-:W-:Y:S01]  /*3270*/  UMOV UR23, 0x80000020 ;  /* 0x8000002000177882 */ /* 0x000fe20000000000 */
[----:B------:R-:W-:-:S02]  /*3280*/  ISETP.GT.AND P3, PT, R3, 0x29, PT ;  /* 0x000000290300780c */ /* 0x000fc40003f64270 */
[----:B------:R-:W-:Y:S02]  /*3290*/  FSEL R117, R76, -INF , P4 ;  /* 0xff8000004c757808 */ /* 0x000fe40002000000 */
[----:B------:R-:W-:Y:S02]  /*32a0*/  FMNMX.FTZ R0, R135, R0, !PT ;  /* 0x0000000087007209 */ /* 0x000fe40007810000 */
[----:B------:R-:W-:Y:S02]  /*32b0*/  ISETP.GT.AND P4, PT, R3, 0x30, PT ;  /* 0x000000300300780c */ /* 0x000fe40003f84270 */
[----:B------:R-:W-:Y:S02]  /*32c0*/  FSEL R115, R77, -INF , P3 ;  /* 0xff8000004d737808 */ /* 0x000fe40001800000 */
[----:B------:R-:W-:Y:S02]  /*32d0*/  FMNMX.FTZ R0, R117, R0, !PT ;  /* 0x0000000075007209 */ /* 0x000fe40007810000 */
        /* <DEDUP_REMOVED lines=13> */
[----:B------:R-:W-:Y:S01]  /*33b0*/  FMNMX.FTZ R0, R107, R0, !PT ;  /* 0x000000006b007209 */ /* 0x000fe20007810000 */
        /* <DEDUP_REMOVED lines=55> */
[----:B------:R-:W-:Y:S01]  /*3730*/  FMNMX.FTZ R0, R53, R0, !PT ;  /* 0x0000000035007209 */ /* 0x000fe20007810000 */
[----:B------:R-:W-:Y:S02]  /*3740*/  WARPGROUP.DEPBAR.LE gsb0, 0x0 ;  /* 0x00008000000079c5 */ /* 0x000fe40000010000 */
        /* <DEDUP_REMOVED lines=20> */
[----:B------:R-:W-:Y:S02]  /*3890*/  FMNMX.FTZ R0, R15, R0, !PT ;  /* 0x000000000f007209 */ /* 0x000fe40007810000 */
[----:B------:R-:W-:-:S02]  /*38a0*/  ISETP.GT.AND P4, PT, R4, 0x1, PT ;  /* 0x000000010400780c */ /* 0x000fc40003f84270 */
[----:B------:R-:W-:-:S05]  /*38b0*/  FMNMX.FTZ R6, R37, R0, !PT ;  /* 0x0000000025067209 */ /* 0x000fca0007810000 */
[----:B------:R-:W0:Y:S02]  /*38c0*/  SHFL.BFLY PT, R3, R6, 0x2, 0x1f ;  /* 0x0c401f0006037f89 */ /* 0x000e2400000e0000 */
[----:B0-----:R-:W-:-:S05]  /*38d0*/  FMNMX.FTZ R8, R6, R3, !PT ;  /* 0x0000000306087209 */ /* 0x001fca0007810000 */
[----:B------:R-:W0:Y:S02]  /*38e0*/  SHFL.BFLY PT, R3, R8, 0x1, 0x1f ;  /* 0x0c201f0008037f89 */ /* 0x000e2400000e0000 */
[----:B0-----:R-:W-:-:S04]  /*38f0*/  FMNMX.FTZ R0, R8, R3, !PT ;  /* 0x0000000308007209 */ /* 0x001fc80007810000 */
[C---:B------:R-:W-:Y:S01]  /*3900*/  FSETP.NEU.FTZ.AND P3, PT, R0.reuse, -INF , PT ;  /* 0xff8000000000780b */ /* 0x040fe20003f7d000 */
[----:B------:R-:W-:-:S01]  /*3910*/  FFMA.FTZ R12, R0, R101, -8 ;  /* 0xc1000000000c7423 */ /* 0x000fc20000010065 */
[----:B------:R-:W-:Y:S02]  /*3920*/  FSEL R101, R91, -INF , P4 ;  /* 0xff8000005b657808 */ /* 0x000fe40002000000 */
[----:B------:R-:W-:Y:S02]  /*3930*/  ISETP.GT.AND P4, PT, R4, 0x10, PT ;  /* 0x000000100400780c */ /* 0x000fe40003f84270 */
[----:B------:R-:W-:Y:S02]  /*3940*/  FSEL R12, R12, RZ, P3 ;  /* 0x000000ff0c0c7208 */ /* 0x000fe40001800000 */
        /* <DEDUP_REMOVED lines=8> */
[----:B------:R-:W-:Y:S01]  /*39d0*/  IMAD.U32 R29, RZ, RZ, UR42 ;  /* 0x0000002aff1d7e24 */ /* 0x000fe2000f8e00ff */
[----:B------:R-:W-:Y:S01]  /*39e0*/  FSEL R95, R95, -INF , P3 ;  /* 0xff8000005f5f7808 */ /* 0x000fe20001800000 */
[----:B------:R-:W-:-:S01]  /*39f0*/  FFMA.FTZ R88, R25, UR42, -R12 ;  /* 0x0000002a19587c23 */ /* 0x000fc2000801080c */
[----:B------:R-:W-:Y:S01]  /*3a00*/  FMNMX.FTZ R20, R94, R91, !PT ;  /* 0x0000005b5e147209 */ /* 0x000fe20007810000 */
        /* <DEDUP_REMOVED lines=46> */
[----:B------:R-:W-:Y:S01]  /*3cf0*/  MUFU.EX2 R3, R3 ;  /* 0x0000000300037308 */ /* 0x000fe20000000800 */
[----:B------:R-:W-:-:S02]  /*3d00*/  ISETP.GT.AND P4, PT, R4, 0x31, PT ;  /* 0x000000310400780c */ /* 0x000fc40003f84270 */
[----:B------:R-:W-:Y:S02]  /*3d10*/  CS2R R116, SRZ ;  /* 0x0000000000747805 */ /* 0x000fe4000001ff00 */
[----:B------:R-:W-:Y:S02]  /*3d20*/  FSEL R82, R82, -INF , P3 ;  /* 0xff80000052527808 */ /* 0x000fe40001800000 */
[----:B------:R-:W-:Y:S02]  /*3d30*/  CS2R R118, SRZ ;  /* 0x0000000000767805 */ /* 0x000fe4000001ff00 */
[----:B------:R-:W-:Y:S01]  /*3d40*/  FMNMX.FTZ R115, R79, R28, !PT ;  /* 0x0000001c4f737209 */ /* 0x000fe20007810000 */
[--C-:B------:R-:W-:Y:S01]  /*3d50*/  FFMA.FTZ R28, R113, UR42, -R12.reuse ;  /* 0x0000002a711c7c23 */ /* 0x100fe2000801080c */
[----:B------:R-:W-:Y:S01]  /*3d60*/  ISETP.GT.AND P3, PT, R4, 0x38, PT ;  /* 0x000000380400780c */ /* 0x000fe20003f64270 */
[----:B------:R-:W-:Y:S01]  /*3d70*/  MUFU.EX2 R6, R6 ;  /* 0x0000000600067308 */ /* 0x000fe20000000800 */
[----:B------:R-:W-:Y:S01]  /*3d80*/  FSEL R36, R83, -INF , P4 ;  /* 0xff80000053247808 */ /* 0x000fe20002000000 */
[----:B------:R-:W-:Y:S01]  /*3d90*/  FFMA.FTZ R83, R111, UR42, -R12 ;  /* 0x0000002a6f537c23 */ /* 0x000fe2000801080c */
[----:B------:R-:W-:-:S02]  /*3da0*/  FMNMX.FTZ R115, R82, R115, !PT ;  /* 0x0000007352737209 */ /* 0x000fc40007810000 */
[----:B------:R-:W-:Y:S02]  /*3db0*/  CS2R R112, SRZ ;  /* 0x0000000000707805 */ /* 0x000fe4000001ff00 */
[----:B------:R-:W-:Y:S02]  /*3dc0*/  ISETP.GT.AND P4, PT, R4, 0x39, PT ;  /* 0x000000390400780c */ /* 0x000fe40003f84270 */
[----:B------:R-:W-:Y:S01]  /*3dd0*/  FSEL R86, R86, -INF , P3 ;  /* 0xff80000056567808 */ /* 0x000fe20001800000 */
[----:B------:R-:W-:Y:S01]  /*3de0*/  MUFU.EX2 R5, R5 ;  /* 0x0000000500057308 */ /* 0x000fe20000000800 */
[----:B------:R-:W-:Y:S02]  /*3df0*/  FMNMX.FTZ R115, R36, R115, !PT ;  /* 0x0000007324737209 */ /* 0x000fe40007810000 */
[----:B------:R-:W-:Y:S02]  /*3e00*/  FSEL R87, R87, -INF , P4 ;  /* 0xff80000057577808 */ /* 0x000fe40002000000 */
[----:B------:R-:W-:-:S02]  /*3e10*/  ISETP.GT.AND P3, PT, R4, 0x40, PT ;  /* 0x000000400400780c */ /* 0x000fc40003f64270 */
[----:B------:R-:W-:Y:S01]  /*3e20*/  FMNMX.FTZ R40, R86, R115, !PT ;  /* 0x0000007356287209 */ /* 0x000fe20007810000 */
[----:B------:R-:W0:Y:S01]  /*3e30*/  MUFU.EX2 R8, R8 ;  /* 0x0000000800087308 */ /* 0x000e220000000800 */
[----:B------:R-:W-:Y:S02]  /*3e40*/  ISETP.GT.AND P4, PT, R4, 0x41, PT ;  /* 0x000000410400780c */ /* 0x000fe40003f84270 */
[----:B------:R-:W-:Y:S02]  /*3e50*/  CS2R R114, SRZ ;  /* 0x0000000000727805 */ /* 0x000fe4000001ff00 */
[----:B------:R-:W-:Y:S02]  /*3e60*/  FSEL R58, R58, -INF , P3 ;  /* 0xff8000003a3a7808 */ /* 0x000fe40001800000 */
[----:B------:R-:W-:Y:S01]  /*3e70*/  FMNMX.FTZ R111, R87, R40, !PT ;  /* 0x00000028576f7209 */ /* 0x000fe20007810000 */
[----:B------:R-:W-:-:S01]  /*3e80*/  FFMA.FTZ R40, R109, UR42, -R12 ;  /* 0x0000002a6d287c23 */ /* 0x000fc2000801080c */
[----:B------:R-:W-:Y:S01]  /*3e90*/  ISETP.GT.AND P3, PT, R4, 0x48, PT ;  /* 0x000000480400780c */ /* 0x000fe20003f64270 */
[----:B------:R-:W-:Y:S01]  /*3ea0*/  MUFU.EX2 R7, R7 ;  /* 0x0000000700077308 */ /* 0x000fe20000000800 */
[----:B------:R-:W-:-:S02]  /*3eb0*/  FSEL R59, R59, -INF , P4 ;  /* 0xff8000003b3b7808 */ /* 0x000fc40002000000 */
[----:B------:R-:W-:Y:S02]  /*3ec0*/  FMNMX.FTZ R44, R58, R111, !PT ;  /* 0x0000006f3a2c7209 */ /* 0x000fe40007810000 */
[----:B------:R-:W-:Y:S02]  /*3ed0*/  CS2R R110, SRZ ;  /* 0x00000000006e7805 */ /* 0x000fe4000001ff00 */
[----:B------:R-:W-:Y:S02]  /*3ee0*/  ISETP.GT.AND P4, PT, R4, 0x49, PT ;  /* 0x000000490400780c */ /* 0x000fe40003f84270 */
[----:B------:R-:W-:Y:S01]  /*3ef0*/  FSEL R62, R62, -INF , P3 ;  /* 0xff8000003e3e7808 */ /* 0x000fe20001800000 */
[----:B------:R-:W-:Y:S01]  /*3f00*/  MUFU.EX2 R10, R10 ;  /* 0x0000000a000a7308 */ /* 0x000fe20000000800 */
[----:B------:R-:W-:Y:S01]  /*3f10*/  FMNMX.FTZ R109, R59, R44, !PT ;  /* 0x0000002c3b6d7209 */ /* 0x000fe20007810000 */
[----:B------:R-:W-:Y:S01]  /*3f20*/  FFMA.FTZ R44, R105, UR42, -R12 ;  /* 0x0000002a692c7c23 */ /* 0x000fe2000801080c */
[----:B------:R-:W-:-:S02]  /*3f30*/  ISETP.GT.AND P3, PT, R4, 0x50, PT ;  /* 0x000000500400780c */ /* 0x000fc40003f64270 */
[----:B------:R-:W-:Y:S02]  /*3f40*/  CS2R R104, SRZ ;  /* 0x0000000000687805 */ /* 0x000fe4000001ff00 */
[----:B------:R-:W-:Y:S01]  /*3f50*/  FSEL R48, R63, -INF , P4 ;  /* 0xff8000003f307808 */ /* 0x000fe20002000000 */
[----:B------:R-:W-:Y:S01]  /*3f60*/  FFMA.FTZ R63, R107, UR42, -R12 ;  /* 0x0000002a6b3f7c23 */ /* 0x000fe2000801080c */
[----:B------:R-:W-:Y:S01]  /*3f70*/  FMNMX.FTZ R109, R62, R109, !PT ;  /* 0x0000006d3e6d7209 */ /* 0x000fe20007810000 */
[----:B------:R-:W-:Y:S01]  /*3f80*/  MUFU.EX2 R9, R9 ;  /* 0x0000000900097308 */ /* 0x000fe20000000800 */
[----:B------:R-:W-:Y:S02]  /*3f90*/  ISETP.GT.AND P4, PT, R4, 0x51, PT ;  /* 0x000000510400780c */ /* 0x000fe40003f84270 */
[----:B------:R-:W-:Y:S02]  /*3fa0*/  CS2R R106, SRZ ;  /* 0x00000000006a7805 */ /* 0x000fe4000001ff00 */
[----:B------:R-:W-:-:S02]  /*3fb0*/  FSEL R66, R66, -INF , P3 ;  /* 0xff80000042427808 */ /* 0x000fc40001800000 */
[----:B------:R-:W-:Y:S02]  /*3fc0*/  FMNMX.FTZ R109, R48, R109, !PT ;  /* 0x0000006d306d7209 */ /* 0x000fe40007810000 */
[----:B------:R-:W-:Y:S01]  /*3fd0*/  ISETP.GT.AND P3, PT, R4, 0x58, PT ;  /* 0x000000580400780c */ /* 0x000fe20003f64270 */
[----:B------:R-:W1:Y:S01]  /*3fe0*/  MUFU.EX2 R14, R14 ;  /* 0x0000000e000e7308 */ /* 0x000e620000000800 */
[----:B------:R-:W-:Y:S01]  /*3ff0*/  FSEL R52, R67, -INF , P4 ;  /* 0xff80000043347808 */ /* 0x000fe20002000000 */
[----:B------:R-:W-:Y:S01]  /*4000*/  FFMA.FTZ R67, R97, UR42, -R12 ;  /* 0x0000002a61437c23 */ /* 0x000fe2000801080c */
[----:B------:R-:W-:Y:S02]  /*4010*/  FMNMX.FTZ R109, R66, R109, !PT ;  /* 0x0000006d426d7209 */ /* 0x000fe40007810000 */
[----:B------:R-:W-:Y:S02]  /*4020*/  ISETP.GT.AND P4, PT, R4, 0x59, PT ;  /* 0x000000590400780c */ /* 0x000fe40003f84270 */
[----:B------:R-:W-:Y:S01]  /*4030*/  FSEL R70, R70, -INF , P3 ;  /* 0xff80000046467808 */ /* 0x000fe20001800000 */
[----:B------:R-:W-:Y:S01]  /*4040*/  MUFU.EX2 R20, R20 ;  /* 0x0000001400147308 */ /* 0x000fe20000000800 */
[----:B------:R-:W-:-:S02]  /*4050*/  FMNMX.FTZ R109, R52, R109, !PT ;  /* 0x0000006d346d7209 */ /* 0x000fc40007810000 */
[----:B------:R-:W-:Y:S02]  /*4060*/  FSEL R71, R71, -INF , P4 ;  /* 0xff80000047477808 */ /* 0x000fe40002000000 */
[----:B------:R-:W-:Y:S02]  /*4070*/  ISETP.GT.AND P3, PT, R4, 0x60, PT ;  /* 0x000000600400780c */ /* 0x000fe40003f64270 */
[----:B------:R-:W-:Y:S01]  /*4080*/  FMNMX.FTZ R56, R70, R109, !PT ;  /* 0x0000006d46387209 */ /* 0x000fe20007810000 */
[----:B------:R-:W-:Y:S01]  /*4090*/  MUFU.EX2 R91, R135 ;  /* 0x00000087005b7308 */ /* 0x000fe20000000800 */
[----:B------:R-:W-:Y:S02]  /*40a0*/  ISETP.GT.AND P4, PT, R4, 0x61, PT ;  /* 0x000000610400780c */ /* 0x000fe40003f84270 */
[----:B------:R-:W-:Y:S02]  /*40b0*/  CS2R R108, SRZ ;  /* 0x00000000006c7805 */ /* 0x000fe4000001ff00 */
[----:B------:R-:W-:-:S02]  /*40c0*/  FSEL R42, R42, -INF , P3 ;  /* 0xff8000002a2a7808 */ /* 0x000fc40001800000 */
[----:B------:R-:W-:Y:S02]  /*40d0*/  FMNMX.FTZ R97, R71, R56, !PT ;  /* 0x0000003847617209 */ /* 0x000fe40007810000 */
[----:B------:R-:W-:Y:S01]  /*40e0*/  ISETP.GT.AND P3, PT, R4, 0x68, PT ;  /* 0x000000680400780c */ /* 0x000fe20003f64270 */
[----:B------:R-:W-:Y:S01]  /*40f0*/  MUFU.EX2 R24, R24 ;  /* 0x0000001800187308 */ /* 0x000fe20000000800 */
[----:B------:R-:W-:Y:S02]  /*4100*/  FSEL R43, R43, -INF , P4 ;  /* 0xff8000002b2b7808 */ /* 0x000fe40002000000 */
[----:B------:R-:W-:Y:S02]  /*4110*/  FMNMX.FTZ R60, R42, R97, !PT ;  /* 0x000000612a3c7209 */ /* 0x000fe40007810000 */
[----:B------:R-:W-:Y:S02]  /*4120*/  ISETP.GT.AND P4, PT, R4, 0x69, PT ;  /* 0x000000690400780c */ /* 0x000fe40003f84270 */
[----:B------:R-:W-:Y:S01]  /*4130*/  FSEL R56, R46, -INF , P3 ;  /* 0xff8000002e387808 */ /* 0x000fe20001800000 */
[----:B------:R-:W-:Y:S01]  /*4140*/  MUFU.EX2 R75, R75 ;  /* 0x0000004b004b7308 */ /* 0x000fe20000000800 */
[----:B------:R-:W-:-:S02]  /*4150*/  FMNMX.FTZ R93, R43, R60, !PT ;  /* 0x0000003c2b5d7209 */ /* 0x000fc40007810000 */
[----:B------:R-:W-:Y:S02]  /*4160*/  ISETP.GT.AND P3, PT, R4, 0x70, PT ;  /* 0x000000700400780c */ /* 0x000fe40003f64270 */
[----:B------:R-:W-:Y:S02]  /*4170*/  FSEL R47, R47, -INF , P4 ;  /* 0xff8000002f2f7808 */ /* 0x000fe40002000000 */
[----:B------:R-:W-:Y:S01]  /*4180*/  FMNMX.FTZ R64, R56, R93, !PT ;  /* 0x0000005d38407209 */ /* 0x000fe20007810000 */
[----:B------:R2:W-:Y:S01]  /*4190*/  MUFU.EX2 R46, R68 ;  /* 0x00000044002e7308 */ /* 0x0005e20000000800 */
[----:B------:R-:W-:Y:S02]  /*41a0*/  ISETP.GT.AND P4, PT, R4, 0x71, PT ;  /* 0x000000710400780c */ /* 0x000fe40003f84270 */
[----:B------:R-:W-:Y:S01]  /*41b0*/  FSEL R60, R50, -INF , P3 ;  /* 0xff800000323c7808 */ /* 0x000fe20001800000 */
[----:B------:R-:W-:-:S01]  /*41c0*/  FFMA.FTZ R50, R85, UR42, -R12 ;  /* 0x0000002a55327c23 */ /* 0x000fc2000801080c */
[----:B------:R-:W-:-:S02]  /*41d0*/  FMNMX.FTZ R93, R47, R64, !PT ;  /* 0x000000402f5d7209 */ /* 0x000fc40007810000 */
        /* <DEDUP_REMOVED lines=8> */
[----:B------:R-:W-:Y:S01]  /*4260*/  FSEL R64, R55, -INF , P4 ;  /* 0xff80000037407808 */ /* 0x000fe20002000000 */
[----:B------:R-:W-:-:S01]  /*4270*/  FFMA.FTZ R55, R81, UR42, -R12 ;  /* 0x0000002a51377c23 */ /* 0x000fc2000801080c */
[----:B------:R-:W-:Y:S02]  /*4280*/  ISETP.GT.AND P3, PT, R4, 0x80, PT ;  /* 0x000000800400780c */ /* 0x000fe40003f64270 */
[----:B------:R-:W-:Y:S01]  /*4290*/  FMNMX.FTZ R85, R54, R85, !PT ;  /* 0x0000005536557209 */ /* 0x000fe20007810000 */
[----:B------:R-:W-:Y:S01]  /*42a0*/  MUFU.EX2 R40, R40 ;  /* 0x0000002800287308 */ /* 0x000fe20000000800 */
[----:B------:R-:W-:Y:S02]  /*42b0*/  ISETP.GT.AND P4, PT, R4, 0x81, PT ;  /* 0x000000810400780c */ /* 0x000fe40003f84270 */
[----:B------:R-:W-:Y:S02]  /*42c0*/  FSEL R26, R26, -INF , P3 ;  /* 0xff8000001a1a7808 */ /* 0x000fe40001800000 */
[----:B------:R-:W-:-:S02]  /*42d0*/  FMNMX.FTZ R85, R64, R85, !PT ;  /* 0x0000005540557209 */ /* 0x000fc40007810000 */
[----:B------:R-:W-:Y:S01]  /*42e0*/  ISETP.GT.AND P3, PT, R4, 0x88, PT ;  /* 0x000000880400780c */ /* 0x000fe20003f64270 */
[----:B------:R-:W3:Y:S01]  /*42f0*/  MUFU.EX2 R63, R63 ;  /* 0x0000003f003f7308 */ /* 0x000ee20000000800 */
[----:B------:R-:W-:Y:S02]  /*4300*/  FSEL R27, R27, -INF , P4 ;  /* 0xff8000001b1b7808 */ /* 0x000fe40002000000 */
[----:B------:R-:W-:Y:S02]  /*4310*/  FMNMX.FTZ R72, R26, R85, !PT ;  /* 0x000000551a487209 */ /* 0x000fe40007810000 */
[----:B------:R-:W-:Y:S02]  /*4320*/  ISETP.GT.AND P4, PT, R4, 0x89, PT ;  /* 0x000000890400780c */ /* 0x000fe40003f84270 */
[----:B--2---:R-:W-:Y:S01]  /*4330*/  FSEL R68, R30, -INF , P3 ;  /* 0xff8000001e447808 */ /* 0x004fe20001800000 */
[----:B------:R-:W-:Y:S01]  /*4340*/  MUFU.EX2 R44, R44 ;  /* 0x0000002c002c7308 */ /* 0x000fe20000000800 */
[----:B------:R-:W-:-:S02]  /*4350*/  FMNMX.FTZ R77, R27, R72, !PT ;  /* 0x000000481b4d7209 */ /* 0x000fc40007810000 */
[----:B------:R-:W-:Y:S02]  /*4360*/  ISETP.GT.AND P3, PT, R4, 0x90, PT ;  /* 0x000000900400780c */ /* 0x000fe40003f64270 */
[----:B------:R-:W-:Y:S02]  /*4370*/  FSEL R31, R31, -INF , P4 ;  /* 0xff8000001f1f7808 */ /* 0x000fe40002000000 */
[----:B------:R-:W-:Y:S01]  /*4380*/  FMNMX.FTZ R72, R68, R77, !PT ;  /* 0x0000004d44487209 */ /* 0x000fe20007810000 */
[----:B------:R2:W-:Y:S01]  /*4390*/  MUFU.EX2 R30, R76 ;  /* 0x0000004c001e7308 */ /* 0x0005e20000000800 */
[----:B------:R-:W-:Y:S02]  /*43a0*/  ISETP.GT.AND P4, PT, R4, 0x91, PT ;  /* 0x000000910400780c */ /* 0x000fe40003f84270 */
[----:B------:R-:W-:Y:S02]  /*43b0*/  FSEL R34, R34, -INF , P3 ;  /* 0xff80000022227808 */ /* 0x000fe40001800000 */
[----:B------:R-:W-:-:S02]  /*43c0*/  FMNMX.FTZ R77, R31, R72, !PT ;  /* 0x000000481f4d7209 */ /* 0x000fc40007810000 */
[----:B------:R-:W-:Y:S01]  /*43d0*/  ISETP.GT.AND P3, PT, R4, 0x98, PT ;  /* 0x000000980400780c */ /* 0x000fe20003f64270 */
[----:B------:R-:W-:Y:S01]  /*43e0*/  MUFU.EX2 R67, R67 ;  /* 0x0000004300437308 */ /* 0x000fe20000000800 */
[----:B------:R-:W-:Y:S02]  /*43f0*/  FSEL R35, R35, -INF , P4 ;  /* 0xff80000023237808 */ /* 0x000fe40002000000 */
[----:B--2---:R-:W-:Y:S02]  /*4400*/  FMNMX.FTZ R76, R34, R77, !PT ;  /* 0x0000004d224c7209 */ /* 0x004fe40007810000 */
[----:B------:R-:W-:Y:S02]  /*4410*/  ISETP.GT.AND P4, PT, R4, 0x99, PT ;  /* 0x000000990400780c */ /* 0x000fe40003f84270 */
[----:B------:R-:W-:Y:S01]  /*4420*/  FSEL R72, R38, -INF , P3 ;  /* 0xff80000026487808 */ /* 0x000fe20001800000 */
[----:B------:R-:W-:-:S01]  /*4430*/  FFMA.FTZ R38, R41, UR42, -R12 ;  /* 0x0000002a29267c23 */ /* 0x000fc2000801080c */
[----:B------:R-:W-:Y:S01]  /*4440*/  FMNMX.FTZ R81, R35, R76, !PT ;  /* 0x0000004c23517209 */ /* 0x000fe20007810000 */
[----:B------:R-:W-:-:S01]  /*4450*/  FFMA.FTZ R76, R57, UR42, -R12 ;  /* 0x0000002a394c7c23 */ /* 0x000fc2000801080c */
[----:B------:R-:W-:Y:S01]  /*4460*/  FSEL R77, R39, -INF , P4 ;  /* 0xff800000274d7808 */ /* 0x000fe20002000000 */
[----:B------:R-:W-:-:S01]  /*4470*/  FFMA.FTZ R39, R69, UR42, -R12 ;  /* 0x0000002a45277c23 */ /* 0x000fc2000801080c */
[----:B------:R-:W-:Y:S01]  /*4480*/  FMNMX.FTZ R4, R72, R81, !PT ;  /* 0x0000005148047209 */ /* 0x000fe20007810000 */
[----:B------:R-:W-:-:S01]  /*4490*/  FFMA.FTZ R41, R49, UR42, -R12 ;  /* 0x0000002a31297c23 */ /* 0x000fc2000801080c */
[----:B------:R-:W-:Y:S01]  /*44a0*/  FFMA.FTZ R12, R37, UR42, -R12 ;  /* 0x0000002a250c7c23 */ /* 0x000fe2000801080c */
[----:B------:R-:W2:Y:S01]  /*44b0*/  MUFU.EX2 R89, R89 ;  /* 0x0000005900597308 */ /* 0x000ea20000000800 */
[----:B------:R-:W-:-:S02]  /*44c0*/  FMNMX.FTZ R4, R77, R4, !PT ;  /* 0x000000044d047209 */ /* 0x000fc40007810000 */
[----:B0-----:R-:W-:Y:S02]  /*44d0*/  F2FP.SATFINITE.E4M3.F32.PACK_AB_MERGE_C R216, R8, R5, RZ ;  /* 0x0000000508d8723e */ /* 0x001fe400048070ff */
[----:B-1----:R-:W-:Y:S01]  /*44e0*/  F2FP.SATFINITE.E4M3.F32.PACK_AB_MERGE_C R218, R14, R9, RZ ;  /* 0x000000090eda723e */ /* 0x002fe200048070ff */
[----:B------:R-:W0:Y:S01]  /*44f0*/  SHFL.BFLY PT, R81, R4, 0x2, 0x1f ;  /* 0x0c401f0004517f89 */ /* 0x000e2200000e0000 */
[----:B---3--:R-:W-:Y:S01]  /*4500*/  F2FP.SATFINITE.E4M3.F32.PACK_AB_MERGE_C R214, R63, R40, RZ ;  /* 0x000000283fd6723e */ /* 0x008fe200048070ff */
[----:B------:R-:W-:Y:S01]  /*4510*/  MUFU.EX2 R50, R50 ;  /* 0x0000003200327308 */ /* 0x000fe20000000800 */
[----:B------:R-:W-:Y:S02]  /*4520*/  F2FP.SATFINITE.E4M3.F32.PACK_AB_MERGE_C R216, R6, R3, R216 ;  /* 0x0000000306d8723e */ /* 0x000fe400048070d8 */
[----:B------:R-:W-:Y:S02]  /*4530*/  F2FP.SATFINITE.E4M3.F32.PACK_AB_MERGE_C R218, R10, R7, R218 ;  /* 0x000000070ada723e */ /* 0x000fe400048070da */
[----:B------:R-:W-:-:S02]  /*4540*/  F2FP.SATFINITE.E4M3.F32.PACK_AB_MERGE_C R212, R75, R24, RZ ;  /* 0x000000184bd4723e */ /* 0x000fc400048070ff */
[----:B------:R-:W-:Y:S01]  /*4550*/  F2FP.SATFINITE.E4M3.F32.PACK_AB_MERGE_C R214, R83, R28, R214 ;  /* 0x0000001c53d6723e */ /* 0x000fe200048070d6 */
[----:B------:R-:W-:Y:S01]  /*4560*/  MUFU.EX2 R55, R55 ;  /* 0x0000003700377308 */ /* 0x000fe20000000800 */
[----:B--2---:R-:W-:Y:S02]  /*4570*/  F2FP.SATFINITE.E4M3.F32.PACK_AB_MERGE_C R208, R89, R46, RZ ;  /* 0x0000002e59d0723e */ /* 0x004fe400048070ff */
[----:B------:R-:W-:Y:S02]  /*4580*/  F2FP.SATFINITE.E4M3.F32.PACK_AB_MERGE_C R212, R91, R20, R212 ;  /* 0x000000145bd4723e */ /* 0x000fe400048070d4 */
[----:B------:R-:W-:-:S03]  /*4590*/  F2FP.SATFINITE.E4M3.F32.PACK_AB_MERGE_C R208, R67, R44, R208 ;  /* 0x0000002c43d0723e */ /* 0x000fc600048070d0 */
        /* <DEDUP_REMOVED lines=33> */
[----:B------:R-:W-:Y:S01]  /*47b0*/  @!P0 PRMT R42, RZ, 0x654, R2 ;  /* 0x00000654ff2a8816 */ /* 0x000fe20000000002 */
[----:B------:R-:W-:-:S01]  /*47c0*/  FFMA.FTZ R78, R78, UR42, -R61 ;  /* 0x0000002a4e4e7c23 */ /* 0x000fc2000801083d */
[--C-:B------:R-:W-:Y:S01]  /*47d0*/  FFMA.FTZ R79, R79, UR42, -R61.reuse ;  /* 0x0000002a4f4f7c23 */ /* 0x100fe2000801083d */
[----:B------:R-:W-:-:S01]  /*47e0*/  FFMA.FTZ R49, R82, UR42, -R61 ;  /* 0x0000002a52317c23 */ /* 0x000fc2000801083d */
[----:B------:R1:W2:Y:S01]  /*47f0*/  MUFU.EX2 R65, R37 ;  /* 0x0000002500417308 */ /* 0x0002a20000000800 */
[----:B------:R3:W-:Y:S01]  /*4800*/  @!P0 SYNCS.ARRIVE.TRANS64.RED.A1T0 RZ, [R42+URZ], RZ ;  /* 0x000000ff2aff89a7 */ /* 0x0007e2000810043f */
[----:B------:R-:W-:-:S01]  /*4810*/  FFMA.FTZ R36, R36, UR42, -R61 ;  /* 0x0000002a24247c23 */ /* 0x000fc2000801083d */
[--C-:B------:R-:W-:Y:S01]  /*4820*/  FFMA.FTZ R86, R86, UR42, -R61.reuse ;  /* 0x0000002a56567c23 */ /* 0x100fe2000801083d */
[----:B------:R-:W-:-:S01]  /*4830*/  FFMA.FTZ R87, R87, UR42, -R61 ;  /* 0x0000002a57577c23 */ /* 0x000fc2000801083d */
[--C-:B------:R-:W-:Y:S01]  /*4840*/  FFMA.FTZ R62, R62, UR42, -R61.reuse ;  /* 0x0000002a3e3e7c23 */ /* 0x100fe2000801083d */
[----:B------:R-:W-:-:S01]  /*4850*/  FFMA.FTZ R70, R70, UR42, -R61 ;  /* 0x0000002a46467c23 */ /* 0x000fc2000801083d */
[----:B------:R-:W-:Y:S01]  /*4860*/  FFMA.FTZ R71, R71, UR42, -R61 ;  /* 0x0000002a47477c23 */ /* 0x000fe2000801083d */
[----:B------:R-:W4:Y:S01]  /*4870*/  MUFU.EX2 R100, R95 ;  /* 0x0000005f00647308 */ /* 0x000f220000000800 */
[----:B0-----:R-:W-:-:S01]  /*4880*/  FADD.FTZ R66, R29, R90 ;  /* 0x0000005a1d427221 */ /* 0x001fc20000010000 */
[--C-:B-1----:R-:W-:Y:S01]  /*4890*/  FFMA.FTZ R37, R74, UR42, -R61.reuse ;  /* 0x0000002a4a257c23 */ /* 0x102fe2000801083d */
[----:B------:R-:W-:-:S01]  /*48a0*/  FFMA.FTZ R43, R43, UR42, -R61 ;  /* 0x0000002a2b2b7c23 */ /* 0x000fc2000801083d */
[--C-:B------:R-:W-:Y:S01]  /*48b0*/  FFMA.FTZ R56, R56, UR42, -R61.reuse ;  /* 0x0000002a38387c23 */ /* 0x100fe2000801083d */
[----:B------:R-:W-:-:S01]  /*48c0*/  FFMA.FTZ R47, R47, UR42, -R61 ;  /* 0x0000002a2f2f7c23 */ /* 0x000fc2000801083d */
[--C-:B------:R-:W-:Y:S01]  /*48d0*/  FFMA.FTZ R60, R60, UR42, -R61.reuse ;  /* 0x0000002a3c3c7c23 */ /* 0x100fe2000801083d */
[----:B------:R-:W-:-:S01]  /*48e0*/  FFMA.FTZ R51, R51, UR42, -R61 ;  /* 0x0000002a33337c23 */ /* 0x000fc2000801083d */
[----:B------:R-:W0:Y:S01]  /*48f0*/  MUFU.EX2 R33, R33 ;  /* 0x0000002100217308 */ /* 0x000e220000000800 */
[----:B--2---:R-:W-:-:S01]  /*4900*/  FADD.FTZ R81, R65, R66 ;  /* 0x0000004241517221 */ /* 0x004fc20000010000 */
[----:B------:R-:W-:Y:S01]  /*4910*/  FADD.FTZ R66, R8, R69 ;  /* 0x0000004508427221 */ /* 0x000fe20000010000 */
[----:B------:R-:W-:-:S01]  /*4920*/  FFMA.FTZ R54, R54, UR42, -R61 ;  /* 0x0000002a36367c23 */ /* 0x000fc2000801083d */
[--C-:B------:R-:W-:Y:S01]  /*4930*/  FFMA.FTZ R64, R64, UR42, -R61.reuse ;  /* 0x0000002a40407c23 */ /* 0x100fe2000801083d */
[----:B------:R-:W-:-:S01]  /*4940*/  FFMA.FTZ R26, R26, UR42, -R61 ;  /* 0x0000002a1a1a7c23 */ /* 0x000fc2000801083d */
[----:B------:R-:W-:Y:S01]  /*4950*/  FADD.FTZ R69, R7, R66 ;  /* 0x0000004207457221 */ /* 0x000fe20000010000 */
[----:B------:R-:W-:-:S01]  /*4960*/  FFMA.FTZ R27, R27, UR42, -R61 ;  /* 0x0000002a1b1b7c23 */ /* 0x000fc2000801083d */
[----:B------:R-:W1:Y:S01]  /*4970*/  MUFU.EX2 R94, R94 ;  /* 0x0000005e005e7308 */ /* 0x000e620000000800 */
[----:B----4-:R-:W-:-:S01]  /*4980*/  FADD.FTZ R74, R100, R81 ;  /* 0x00000051644a7221 */ /* 0x010fc20000010000 */
[----:B---3--:R-:W-:Y:S01]  /*4990*/  FADD.FTZ R42, R10, R69 ;  /* 0x000000450a2a7221 */ /* 0x008fe20000010000 */
[----:B------:R-:W-:Y:S01]  /*49a0*/  F2FP.SATFINITE.E4M3.F32.PACK_AB_MERGE_C R217, R100, R65, RZ ;  /* 0x0000004164d9723e */ /* 0x000fe200048070ff */
        /* <DEDUP_REMOVED lines=10> */
[----:B------:R-:W-:-:S02]  /*4a50*/  F2FP.SATFINITE.E4M3.F32.PACK_AB_MERGE_C R217, R90, R29, R217 ;  /* 0x0000001d5ad9723e */ /* 0x000fc400048070d9 */
[----:B------:R-:W-:Y:S01]  /*4a60*/  CS2R R98, SRZ ;  /* 0x0000000000627805 */ /* 0x000fe2000001ff00 */
[----:B------:R-:W0:Y:S01]  /*4a70*/  MUFU.EX2 R103, R103 ;  /* 0x0000006700677308 */ /* 0x000e220000000800 */
[----:B-1----:R-:W-:-:S01]  /*4a80*/  FADD.FTZ R81, R94, R81 ;  /* 0x000000515e517221 */ /* 0x002fc20000010000 */
[----:B------:R-:W-:-:S06]  /*4a90*/  CS2R R100, SRZ ;  /* 0x0000000000647805 */ /* 0x000fcc000001ff00 */
[----:B------:R-:W1:Y:S01]  /*4aa0*/  MUFU.EX2 R37, R37 ;  /* 0x0000002500257308 */ /* 0x000e620000000800 */
[----:B--2---:R-:W-:-:S07]  /*4ab0*/  FADD.FTZ R42, R102, R81 ;  /* 0x00000051662a7221 */ /* 0x004fce0000010000 */
[----:B------:R-:W-:Y:S01]  /*4ac0*/  MUFU.EX2 R32, R32 ;  /* 0x0000002000207308 */ /* 0x000fe20000000800 */
[----:B0-----:R-:W-:-:S01]  /*4ad0*/  FADD.FTZ R42, R103, R42 ;  /* 0x0000002a672a7221 */ /* 0x001fc20000010000 */
[----:B------:R-:W-:Y:S02]  /*4ae0*/  F2FP.SATFINITE.E4M3.F32.PACK_AB_MERGE_C R219, R103, R102, RZ ;  /* 0x0000006667db723e */ /* 0x000fe400048070ff */
[----:B------:R-:W-:Y:S02]  /*4af0*/  CS2R R102, SRZ ;  /* 0x0000000000667805 */ /* 0x000fe4000001ff00 */
[----:B------:R-:W-:Y:S02]  /*4b00*/  F2FP.SATFINITE.E4M3.F32.PACK_AB_MERGE_C R219, R94, R33, R219 ;  /* 0x000000215edb723e */ /* 0x000fe400048070db */
[----:B------:R-:W-:Y:S01]  /*4b10*/  CS2R R94, SRZ ;  /* 0x00000000005e7805 */ /* 0x000fe2000001ff00 */
[----:B------:R-:W-:Y:S08]  /*4b20*/  MUFU.EX2 R78, R78 ;  /* 0x0000004e004e7308 */ /* 0x000ff00000000800 */
[----:B------:R-:W0:Y:S08]  /*4b30*/  MUFU.EX2 R79, R79 ;  /* 0x0000004f004f7308 */ /* 0x000e300000000800 */
[----:B------:R2:W-:Y:S08]  /*4b40*/  MUFU.EX2 R2, R52 ;  /* 0x0000003400027308 */ /* 0x0005f00000000800 */
[----:B------:R-:W3:Y:S01]  /*4b50*/  MUFU.EX2 R49, R49 ;  /* 0x0000003100317308 */ /* 0x000ee20000000800 */
[----:B--2---:R-:W-:-:S01]  /*4b60*/  FADD.FTZ R52, R20, R69 ;  /* 0x0000004514347221 */ /* 0x004fc20000010000 */
[----:B-1----:R-:W-:Y:S01]  /*4b70*/  FADD.FTZ R69, R37, R42 ;  /* 0x0000002a25457221 */ /* 0x002fe20000010000 */
[----:B0-----:R-:W-:-:S02]  /*4b80*/  F2FP.SATFINITE.E4M3.F32.PACK_AB_MERGE_C R213, R79, R78, RZ ;  /* 0x0000004e4fd5723e */ /* 0x001fc400048070ff */
[----:B------:R-:W-:Y:S01]  /*4b90*/  FADD.FTZ R81, R91, R52 ;  /* 0x000000345b517221 */ /* 0x000fe20000010000 */
[----:B------:R-:W-:-:S01]  /*4ba0*/  FADD.FTZ R69, R32, R69 ;  /* 0x0000004520457221 */ /* 0x000fc20000010000 */
[----:B------:R-:W-:Y:S01]  /*4bb0*/  F2FP.SATFINITE.E4M3.F32.PACK_AB_MERGE_C R213, R32, R37, R213 ;  /* 0x0000002520d5723e */ /* 0x000fe200048070d5 */
[----:B------:R-:W0:Y:S01]  /*4bc0*/  MUFU.EX2 R36, R36 ;  /* 0x0000002400247308 */ /* 0x000e220000000800 */
[----:B------:R-:W-:-:S01]  /*4bd0*/  FADD.FTZ R42, R24, R81 ;  /* 0x00000051182a7221 */ /* 0x000fc20000010000 */
[----:B------:R-:W-:Y:S01]  /*4be0*/  FADD.FTZ R52, R78, R69 ;  /* 0x000000454e347221 */ /* 0x000fe20000010000 */
[----:B------:R-:W-:Y:S02]  /*4bf0*/  CS2R R32, SRZ ;  /* 0x0000000000207805 */ /* 0x000fe4000001ff00 */
[----:B------:R-:W-:Y:S01]  /*4c00*/  CS2R R90, SRZ ;  /* 0x00000000005a7805 */ /* 0x000fe2000001ff00 */
[----:B------:R-:W-:-:S01]  /*4c10*/  FADD.FTZ R69, R75, R42 ;  /* 0x0000002a4b457221 */ /* 0x000fc20000010000 */
[----:B------:R-:W-:Y:S01]  /*4c20*/  FADD.FTZ R52, R79, R52 ;  /* 0x000000344f347221 */ /* 0x000fe20000010000 */
[----:B------:R-:W-:Y:S01]  /*4c30*/  CS2R R74, SRZ ;  /* 0x00000000004a7805 */ /* 0x000fe2000001ff00 */
[----:B------:R-:W1:Y:S01]  /*4c40*/  MUFU.EX2 R86, R86 ;  /* 0x0000005600567308 */ /* 0x000e620000000800 */
[----:B------:R-:W-:-:S01]  /*4c50*/  FADD.FTZ R42, R28, R69 ;  /* 0x000000451c2a7221 */ /* 0x000fc20000010000 */
[----:B---3--:R-:W-:Y:S01]  /*4c60*/  FADD.FTZ R69, R49, R52 ;  /* 0x0000003431457221 */ /* 0x008fe20000010000 */
[----:B------:R-:W-:-:S02]  /*4c70*/  CS2R R28, SRZ ;  /* 0x00000000001c7805 */ /* 0x000fc4000001ff00 */
[----:B------:R-:W-:Y:S01]  /*4c80*/  CS2R R78, SRZ ;  /* 0x00000000004e7805 */ /* 0x000fe2000001ff00 */
[----:B------:R-:W-:-:S01]  /*4c90*/  FADD.FTZ R81, R83, R42 ;  /* 0x0000002a53517221 */ /* 0x000fc20000010000 */
[----:B------:R-:W-:Y:S01]  /*4ca0*/  CS2R R82, SRZ ;  /* 0x0000000000527805 */ /* 0x000fe2000001ff00 */
[----:B------:R-:W2:Y:S01]  /*4cb0*/  MUFU.EX2 R87, R87 ;  /* 0x0000005700577308 */ /* 0x000ea20000000800 */
[----:B0-----:R-:W-:-:S01]  /*4cc0*/  FADD.FTZ R69, R36, R69 ;  /* 0x0000004524457221 */ /* 0x001fc20000010000 */
[----:B------:R-:W-:-:S04]  /*4cd0*/  FADD.FTZ R42, R40, R81 ;  /* 0x00000051282a7221 */ /* 0x000fc80000010000 */
[----:B------:R-:W-:Y:S02]  /*4ce0*/  FADD.FTZ R5, R63, R42 ;  /* 0x0000002a3f057221 */ /* 0x000fe40000010000 */
[----:B------:R-:W0:Y:S01]  /*4cf0*/  MUFU.EX2 R53, R53 ;  /* 0x0000003500357308 */ /* 0x000e220000000800 */
[----:B-1----:R-:W-:-:S01]  /*4d00*/  FADD.FTZ R52, R86, R69 ;  /* 0x0000004556347221 */ /* 0x002fc20000010000 */
[----:B------:R-:W-:-:S04]  /*4d10*/  FADD.FTZ R8, R44, R5 ;  /* 0x000000052c087221 */ /* 0x000fc80000010000 */
[----:B------:R-:W-:Y:S01]  /*4d20*/  FADD.FTZ R9, R67, R8 ;  /* 0x0000000843097221 */ /* 0x000fe20000010000 */
[----:B------:R-:W-:Y:S01]  /*4d30*/  CS2R R66, SRZ ;  /* 0x0000000000427805 */ /* 0x000fe2000001ff00 */
[----:B------:R-:W1:Y:S01]  /*4d40*/  MUFU.EX2 R58, R58 ;  /* 0x0000003a003a7308 */ /* 0x000e620000000800 */
[----:B--2---:R-:W-:-:S01]  /*4d50*/  FADD.FTZ R52, R87, R52 ;  /* 0x0000003457347221 */ /* 0x004fc20000010000 */
[----:B------:R-:W-:Y:S01]  /*4d60*/  FADD.FTZ R8, R46, R9 ;  /* 0x000000092e087221 */ /* 0x000fe20000010000 */
[----:B------:R-:W-:Y:S02]  /*4d70*/  F2FP.SATFINITE.E4M3.F32.PACK_AB_MERGE_C R215, R87, R86, RZ ;  /* 0x0000005657d7723e */ /* 0x000fe400048070ff */
[----:B------:R-:W-:Y:S01]  /*4d80*/  CS2R R86, SRZ ;  /* 0x0000000000567805 */ /* 0x000fe2000001ff00 */
[----:B------:R-:W-:-:S01]  /*4d90*/  FADD.FTZ R9, R89, R8 ;  /* 0x0000000859097221 */ /* 0x000fc20000010000 */
[----:B------:R-:W-:Y:S01]  /*4da0*/  F2FP.SATFINITE.E4M3.F32.PACK_AB_MERGE_C R215, R36, R49, R215 ;  /* 0x0000003124d7723e */ /* 0x000fe200048070d7 */
[----:B------:R-:W2:Y:S01]  /*4db0*/  MUFU.EX2 R62, R62 ;  /* 0x0000003e003e7308 */ /* 0x000ea20000000800 */
[----:B0-----:R-:W-:-:S01]  /*4dc0*/  FADD.FTZ R5, R53, R52 ;  /* 0x0000003435057221 */ /* 0x001fc20000010000 */
[----:B------:R-:W-:Y:S01]  /*4dd0*/  FADD.FTZ R8, R50, R9 ;  /* 0x0000000932087221 */ /* 0x000fe20000010000 */
[----:B------:R-:W-:-:S03]  /*4de0*/  CS2R R36, SRZ ;  /* 0x0000000000247805 */ /* 0x000fc6000001ff00 */
        /* <DEDUP_REMOVED lines=9> */
[----:B------:R-:W2:Y:S01]  /*4e80*/  MUFU.EX2 R57, R57 ;  /* 0x0000003900397308 */ /* 0x000ea20000000800 */
[----:B0-----:R-:W-:-:S01]  /*4e90*/  FADD.FTZ R63, R59, R14 ;  /* 0x0000000e3b3f7221 */ /* 0x001fc20000010000 */
[----:B------:R-:W-:-:S04]  /*4ea0*/  F2FP.SATFINITE.E4M3.F32.PACK_AB_MERGE_C R209, R59, R62, RZ ;  /* 0x0000003e3bd1723e */ /* 0x000fc800048070ff */
[----:B------:R-:W-:Y:S02]  /*4eb0*/  F2FP.SATFINITE.E4M3.F32.PACK_AB_MERGE_C R209, R58, R53, R209 ;  /* 0x000000353ad1723e */ /* 0x000fe400048070d1 */
[----:B------:R-:W-:Y:S01]  /*4ec0*/  CS2R R52, SRZ ;  /* 0x0000000000347805 */ /* 0x000fe2000001ff00 */
[----:B------:R-:W0:Y:S01]  /*4ed0*/  MUFU.EX2 R70, R70 ;  /* 0x0000004600467308 */ /* 0x000e220000000800 */
[----:B-1----:R-:W-:-:S01]  /*4ee0*/  FADD.FTZ R14, R48, R63 ;  /* 0x0000003f300e7221 */ /* 0x002fc20000010000 */
[----:B------:R-:W-:Y:S02]  /*4ef0*/  CS2R R58, SRZ ;  /* 0x00000000003a7805 */ /* 0x000fe4000001ff00 */
[----:B------:R-:W-:-:S04]  /*4f00*/  CS2R R62, SRZ ;  /* 0x00000000003e7805 */ /* 0x000fc8000001ff00 */
[----:B------:R-:W1:Y:S01]  /*4f10*/  MUFU.EX2 R71, R71 ;  /* 0x0000004700477308 */ /* 0x000e620000000800 */
[----:B--2---:R-:W-:-:S07]  /*4f20*/  FADD.FTZ R3, R57, R14 ;  /* 0x0000000e39037221 */ /* 0x004fce0000010000 */
[----:B------:R-:W2:Y:S01]  /*4f30*/  MUFU.EX2 R43, R43 ;  /* 0x0000002b002b7308 */ /* 0x000ea20000000800 */
[----:B0-----:R-:W-:-:S01]  /*4f40*/  FADD.FTZ R8, R70, R3 ;  /* 0x0000000346087221 */ /* 0x001fc20000010000 */
[----:B------:R-:W-:-:S06]  /*4f50*/  FADD.FTZ R3, R11, R6 ;  /* 0x000000060b037221 */ /* 0x000fcc0000010000 */
[----:B------:R-:W0:Y:S01]  /*4f60*/  MUFU.EX2 R56, R56 ;  /* 0x0000003800387308 */ /* 0x000e220000000800 */
[C---:B-1----:R-:W-:Y:S01]  /*4f70*/  F2FP.SATFINITE.E4M3.F32.PACK_AB_MERGE_C R70, R71.reuse, R70, RZ ;  /* 0x000000464746723e */ /* 0x042fe200048070ff */
[----:B------:R-:W-:Y:S01]  /*4f80*/  FADD.FTZ R71, R71, R8 ;  /* 0x0000000847477221 */ /* 0x000fe20000010000 */
[----:B------:R-:W-:-:S02]  /*4f90*/  FADD.FTZ R8, R38, R3 ;  /* 0x0000000326087221 */ /* 0x000fc40000010000 */
[----:B------:R-:W-:Y:S01]  /*4fa0*/  F2FP.SATFINITE.E4M3.F32.PACK_AB_MERGE_C R211, R57, R48, R70 ;  /* 0x0000003039d3723e */ /* 0x000fe20004807046 */
[----:B------:R-:W-:-:S01]  /*4fb0*/  FADD.FTZ R6, R2, R71 ;  /* 0x0000004702067221 */ /* 0x000fc20000010000 */
[----:B------:R-:W-:Y:S01]  /*4fc0*/  FADD.FTZ R7, R13, R8 ;  /* 0x000000080d077221 */ /* 0x000fe20000010000 */
[----:B------:R-:W1:Y:S01]  /*4fd0*/  MUFU.EX2 R47, R47 ;  /* 0x0000002f002f7308 */ /* 0x000e620000000800 */
[C---:B------:R-:W-:Y:S01]  /*4fe0*/  F2FP.SATFINITE.E4M3.F32.PACK_AB_MERGE_C R13, R80.reuse, R13, RZ ;  /* 0x0000000d500d723e */ /* 0x040fe200048070ff */
[----:B--2---:R-:W-:Y:S01]  /*4ff0*/  FADD.FTZ R3, R43, R6 ;  /* 0x000000062b037221 */ /* 0x004fe20000010000 */
[----:B------:R-:W-:-:S01]  /*5000*/  FADD.FTZ R80, R80, R7 ;  /* 0x0000000750507221 */ /* 0x000fc20000010000 */
[----:B------:R-:W-:-:S02]  /*5010*/  CS2R R48, SRZ ;  /* 0x0000000000307805 */ /* 0x000fc4000001ff00 */
[----:B------:R-:W-:Y:S02]  /*5020*/  F2FP.SATFINITE.E4M3.F32.PACK_AB_MERGE_C R204, R38, R11, R13 ;  /* 0x0000000b26cc723e */ /* 0x000fe4000480700d */
[----:B------:R-:W-:Y:S01]  /*5030*/  CS2R R70, SRZ ;  /* 0x0000000000467805 */ /* 0x000fe2000001ff00 */
[----:B------:R-:W2:Y:S01]  /*5040*/  MUFU.EX2 R60, R60 ;  /* 0x0000003c003c7308 */ /* 0x000ea20000000800 */
[----:B0-----:R-:W-:-:S01]  /*5050*/  FADD.FTZ R6, R56, R3 ;  /* 0x0000000338067221 */ /* 0x001fc20000010000 */
[----:B------:R-:W-:Y:S01]  /*5060*/  FADD.FTZ R3, R39, R80 ;  /* 0x0000005027037221 */ /* 0x000fe20000010000 */
[----:B------:R-:W-:-:S03]  /*5070*/  CS2R R80, SRZ ;  /* 0x0000000000507805 */ /* 0x000fc6000001ff00 */
[----:B------:R-:W-:Y:S02]  /*5080*/  FADD.FTZ R8, R76, R3 ;  /* 0x000000034c087221 */ /* 0x000fe40000010000 */
[----:B------:R-:W0:Y:S01]  /*5090*/  MUFU.EX2 R51, R51 ;  /* 0x0000003300337308 */ /* 0x000e220000000800 */
[C---:B-1----:R-:W-:Y:S01]  /*50a0*/  F2FP.SATFINITE.E4M3.F32.PACK_AB_MERGE_C R56, R47.reuse, R56, RZ ;  /* 0x000000382f38723e */ /* 0x042fe200048070ff */
[----:B------:R-:W-:-:S03]  /*50b0*/  FADD.FTZ R47, R47, R6 ;  /* 0x000000062f2f7221 */ /* 0x000fc60000010000 */
[----:B------:R-:W-:Y:S02]  /*50c0*/  F2FP.SATFINITE.E4M3.F32.PACK_AB_MERGE_C R205, R43, R2, R56 ;  /* 0x000000022bcd723e */ /* 0x000fe40004807038 */
[----:B------:R-:W-:Y:S02]  /*50d0*/  CS2R R42, SRZ ;  /* 0x00000000002a7805 */ /* 0x000fe4000001ff00 */
[----:B------:R-:W-:Y:S01]  /*50e0*/  CS2R R56, SRZ ;  /* 0x0000000000387805 */ /* 0x000fe2000001ff00 */
[----:B------:R-:W1:Y:S01]  /*50f0*/  MUFU.EX2 R41, R41 ;  /* 0x0000002900297308 */ /* 0x000e620000000800 */
[----:B--2---:R-:W-:-:S01]  /*5100*/  FADD.FTZ R6, R60, R47 ;  /* 0x0000002f3c067221 */ /* 0x004fc20000010000 */
[----:B------:R-:W-:-:S06]  /*5110*/  CS2R R46, SRZ ;  /* 0x00000000002e7805 */ /* 0x000fcc000001ff00 */
[----:B------:R-:W2:Y:S01]  /*5120*/  MUFU.EX2 R54, R54 ;  /* 0x0000003600367308 */ /* 0x000ea20000000800 */
[----:B0-----:R-:W-:-:S07]  /*5130*/  FADD.FTZ R3, R51, R6 ;  /* 0x0000000633037221 */ /* 0x001fce0000010000 */
[----:B------:R-:W0:Y:S01]  /*5140*/  MUFU.EX2 R84, R84 ;  /* 0x0000005400547308 */ /* 0x000e220000000800 */
[----:B-1----:R-:W-:-:S07]  /*5150*/  FADD.FTZ R7, R41, R8 ;  /* 0x0000000829077221 */ /* 0x002fce0000010000 */
[----:B------:R1:W3:Y:S01]  /*5160*/  MUFU.EX2 R5, R64 ;  /* 0x0000004000057308 */ /* 0x0002e20000000800 */
[----:B--2---:R-:W-:-:S07]  /*5170*/  FADD.FTZ R6, R54, R3 ;  /* 0x0000000336067221 */ /* 0x004fce0000010000 */
[----:B------:R-:W2:Y:S01]  /*5180*/  MUFU.EX2 R45, R45 ;  /* 0x0000002d002d7308 */ /* 0x000ea20000000800 */
[C---:B0-----:R-:W-:Y:S01]  /*5190*/  F2FP.SATFINITE.E4M3.F32.PACK_AB_MERGE_C R41, R84.reuse, R41, RZ ;  /* 0x000000295429723e */ /* 0x041fe200048070ff */
[----:B------:R-:W-:Y:S01]  /*51a0*/  FADD.FTZ R84, R84, R7 ;  /* 0x0000000754547221 */ /* 0x000fe20000010000 */
[----:B-1----:R-:W-:Y:S02]  /*51b0*/  CS2R R64, SRZ ;  /* 0x0000000000407805 */ /* 0x002fe4000001ff00 */
[----:B------:R-:W-:Y:S02]  /*51c0*/  F2FP.SATFINITE.E4M3.F32.PACK_AB_MERGE_C R206, R76, R39, R41 ;  /* 0x000000274cce723e */ /* 0x000fe40004807029 */
[----:B------:R-:W-:Y:S02]  /*51d0*/  CS2R R38, SRZ ;  /* 0x0000000000267805 */ /* 0x000fe4000001ff00 */
[----:B------:R-:W-:Y:S01]  /*51e0*/  CS2R R40, SRZ ;  /* 0x0000000000287805 */ /* 0x000fe2000001ff00 */
[----:B------:R-:W0:Y:S01]  /*51f0*/  MUFU.EX2 R26, R26 ;  /* 0x0000001a001a7308 */ /* 0x000e220000000800 */
[C---:B---3--:R-:W-:Y:S01]  /*5200*/  F2FP.SATFINITE.E4M3.F32.PACK_AB_MERGE_C R54, R5.reuse, R54, RZ ;  /* 0x000000360536723e */ /* 0x048fe200048070ff */
[----:B------:R-:W-:Y:S01]  /*5210*/  FADD.FTZ R5, R5, R6 ;  /* 0x0000000605057221 */ /* 0x000fe20000010000 */
[----:B------:R-:W-:-:S02]  /*5220*/  CS2R R76, SRZ ;  /* 0x00000000004c7805 */ /* 0x000fc4000001ff00 */
        /* <DEDUP_REMOVED lines=19> */
[----:B------:R-:W-:Y:S02]  /*5360*/  F2FP.SATFINITE.E4M3.F32.PACK_AB_MERGE_C R200, R88, R45, R21 ;  /* 0x0000002d58c8723e */ /* 0x000fe40004807015 */
[----:B------:R-:W-:Y:S02]  /*5370*/  CS2R R44, SRZ ;  /* 0x00000000002c7805 */ /* 0x000fe4000001ff00 */
[----:B------:R-:W-:Y:S01]  /*5380*/  CS2R R88, SRZ ;  /* 0x0000000000587805 */ /* 0x000fe2000001ff00 */
[----:B------:R-:W2:Y:S01]  /*5390*/  MUFU.EX2 R34, R34 ;  /* 0x0000002200227308 */ /* 0x000ea20000000800 */
[C---:B0-----:R-:W-:Y:S01]  /*53a0*/  F2FP.SATFINITE.E4M3.F32.PACK_AB_MERGE_C R68, R31.reuse, R68, RZ ;  /* 0x000000441f44723e */ /* 0x041fe200048070ff */
[----:B------:R-:W-:-:S03]  /*53b0*/  FADD.FTZ R31, R31, R2 ;  /* 0x000000021f1f7221 */ /* 0x000fc60000010000 */
[----:B------:R-:W-:Y:S02]  /*53c0*/  F2FP.SATFINITE.E4M3.F32.PACK_AB_MERGE_C R201, R27, R26, R68 ;  /* 0x0000001a1bc9723e */ /* 0x000fe40004807044 */
[----:B------:R-:W-:Y:S02]  /*53d0*/  CS2R R26, SRZ ;  /* 0x00000000001a7805 */ /* 0x000fe4000001ff00 */
[----:B------:R-:W-:Y:S01]  /*53e0*/  CS2R R68, SRZ ;  /* 0x0000000000447805 */ /* 0x000fe2000001ff00 */
[----:B------:R-:W0:Y:S01]  /*53f0*/  MUFU.EX2 R96, R96 ;  /* 0x0000006000607308 */ /* 0x000e220000000800 */
[----:B-1----:R-:W-:-:S01]  /*5400*/  FADD.FTZ R3, R25, R92 ;  /* 0x0000005c19037221 */ /* 0x002fc20000010000 */
[----:B------:R-:W-:-:S06]  /*5410*/  CS2R R92, SRZ ;  /* 0x00000000005c7805 */ /* 0x000fcc000001ff00 */
[----:B------:R-:W1:Y:S01]  /*5420*/  MUFU.EX2 R35, R35 ;  /* 0x0000002300237308 */ /* 0x000e620000000800 */
[----:B--2---:R-:W-:-:S01]  /*5430*/  FADD.FTZ R2, R34, R31 ;  /* 0x0000001f22027221 */ /* 0x004fc20000010000 */
[----:B------:R-:W-:-:S06]  /*5440*/  CS2R R30, SRZ ;  /* 0x00000000001e7805 */ /* 0x000fcc000001ff00 */
[----:B------:R-:W-:Y:S01]  /*5450*/  MUFU.EX2 R15, R15 ;  /* 0x0000000f000f7308 */ /* 0x000fe20000000800 */
[----:B0-----:R-:W-:-:S07]  /*5460*/  FADD.FTZ R6, R96, R3 ;  /* 0x0000000360067221 */ /* 0x001fce0000010000 */
[----:B------:R-:W0:Y:S01]  /*5470*/  MUFU.EX2 R12, R12 ;  /* 0x0000000c000c7308 */ /* 0x000e220000000800 */
[----:B-1----:R-:W-:-:S07]  /*5480*/  FADD.FTZ R3, R35, R2 ;  /* 0x0000000223037221 */ /* 0x002fce0000010000 */
[----:B------:R-:W1:Y:S08]  /*5490*/  MUFU.EX2 R72, R72 ;  /* 0x0000004800487308 */ /* 0x000e700000000800 */
[----:B------:R-:W2:Y:S01]  /*54a0*/  MUFU.EX2 R61, R61 ;  /* 0x0000003d003d7308 */ /* 0x000ea20000000800 */
[----:B0-----:R-:W-:Y:S01]  /*54b0*/  F2FP.SATFINITE.E4M3.F32.PACK_AB_MERGE_C R5, R12, R15, RZ ;  /* 0x0000000f0c05723e */ /* 0x001fe200048070ff */
[----:B------:R-:W-:-:S03]  /*54c0*/  FADD.FTZ R15, R15, R6 ;  /* 0x000000060f0f7221 */ /* 0x000fc60000010000 */
[----:B------:R-:W-:Y:S02]  /*54d0*/  F2FP.SATFINITE.E4M3.F32.PACK_AB_MERGE_C R202, R96, R25, R5 ;  /* 0x0000001960ca723e */ /* 0x000fe40004807005 */
[----:B------:R-:W-:Y:S02]  /*54e0*/  CS2R R24, SRZ ;  /* 0x0000000000187805 */ /* 0x000fe4000001ff00 */
[----:B------:R-:W-:Y:S01]  /*54f0*/  CS2R R96, SRZ ;  /* 0x0000000000607805 */ /* 0x000fe2000001ff00 */
[----:B-1----:R-:W-:-:S01]  /*5500*/  FADD.FTZ R2, R72, R3 ;  /* 0x0000000348027221 */ /* 0x002fc20000010000 */
[----:B------:R-:W-:Y:S01]  /*5510*/  FADD.FTZ R3, R12, R15 ;  /* 0x0000000f0c037221 */ /* 0x000fe20000010000 */
[C---:B--2---:R-:W-:Y:S02]  /*5520*/  F2FP.SATFINITE.E4M3.F32.PACK_AB_MERGE_C R7, R61.reuse, R72, RZ ;  /* 0x000000483d07723e */ /* 0x044fe400048070ff */
[----:B------:R-:W-:Y:S01]  /*5530*/  FADD.FTZ R2, R61, R2 ;  /* 0x000000023d027221 */ /* 0x000fe20000010000 */
[----:B------:R-:W-:-:S02]  /*5540*/  CS2R R60, SRZ ;  /* 0x00000000003c7805 */ /* 0x000fc4000001ff00 */
[----:B------:R-:W-:Y:S02]  /*5550*/  CS2R R72, SRZ ;  /* 0x0000000000487805 */ /* 0x000fe4000001ff00 */
        /* <DEDUP_REMOVED lines=55> */
.L_x_5186:
[----:B------:R-:W-:Y:S01]  /*58d0*/  ISETP.NE.AND P4, PT, RZ, UR46, PT ;  /* 0x0000002eff007c0c */ /* 0x000fe2000bf85270 */
[----:B------:R-:W-:-:S04]  /*58e0*/  UISETP.NE.AND UP1, UPT, UR59, 0x1, UPT ;  /* 0x000000013b00788c */ /* 0x000fc8000bf25270 */
[----:B------:R-:W-:-:S04]  /*58f0*/  USEL UR48, URZ, 0x1, UP1 ;  /* 0x000000013f307887 */ /* 0x000fc80008800000 */
[----:B------:R-:W-:-:S04]  /*5900*/  ULOP3.LUT UR48, UR60, UR48, URZ, 0x3c, !UPT ;  /* 0x000000303c307292 */ /* 0x000fc8000f8e3c3f */
[----:B------:R-:W-:Y:S08]  /*5910*/  @P4 BRA `(.L_x_5177) ;  /* 0x0000000000384947 */ /* 0x000ff00003800000 */
[----:B------:R-:W-:Y:S05]  /*5920*/  @!P1 BRA `(.L_x_5178) ;  /* 0x0000000000049947 */ /* 0x000fea0003800000 */
[----:B------:R-:W-:Y:S01]  /*5930*/  BPT.TRAP 0x1 ;  /* 0x000000040000795c */ /* 0x000fe20000300000 */
.L_x_5178:
        /* <DEDUP_REMOVED lines=9> */
.L_x_5179:
[----:B-1----:R-:W-:Y:S05]  /*59d0*/  @P3 BRA `(.L_x_5177) ;  /* 0x0000000000083947 */ /* 0x002fea0003800000 */
[----:B------:R-:W1:Y:S02]  /*59e0*/  SYNCS.PHASECHK.TRANS64.TRYWAIT P3, [UR6+0x33430], R0 ;  /* 0x03343000ff0075a7 */ /* 0x000e640008060146 */
[----:B-1----:R-:W-:Y:S05]  /*59f0*/  @!P3 BRA `(.L_x_5180) ;  /* 0x000001340084b947 */ /* 0x002fea0003800000 */
.L_x_5177:
        /* <DEDUP_REMOVED lines=192> */
.L_x_5182:
[----:B------:R-:W-:Y:S01]  /*6600*/  ULEA UR6, UR59, UR41, 0x3 ;  /* 0x000000293b067291 */ /* 0x000fe2000f8e183f */
[----:B------:R-:W-:-:S05]  /*6610*/  IMAD.U32 R0, RZ, RZ, UR60 ;  /* 0x0000003cff007e24 */ /* 0x000fca000f8e00ff */
[----:B------:R-:W-:-:S04]  /*6620*/  SHF.L.U32 R0, R0, 0x1f, RZ ;  /* 0x0000001f00007819 */ /* 0x000fc800000006ff */
[----:B------:R0:W1:Y:S01]  /*6630*/  SYNCS.PHASECHK.TRANS64.TRYWAIT P3, [UR6+0x33450], R0 ;  /* 0x03345000ff0075a7 */ /* 0x0000620008060146 */
[----:B------:R-:W-:Y:S05]  /*6640*/  @!P1 BRA `(.L_x_5183) ;  /* 0x0000000000049947 */ /* 0x000fea0003800000 */
[----:B------:R-:W-:Y:S01]  /*6650*/  BPT.TRAP 0x1 ;  /* 0x000000040000795c */ /* 0x000fe20000300000 */
.L_x_5183:
[----:B-1----:R-:W-:Y:S05]  /*6660*/  @P3 BRA `(.L_x_5181) ;  /* 0x0000000000083947 */ /* 0x002fea0003800000 */
[----:B------:R-:W1:Y:S02]  /*6670*/  SYNCS.PHASECHK.TRANS64.TRYWAIT P3, [UR6+0x33450], R0 ;  /* 0x03345000ff0075a7 */ /* 0x000e640008060146 */
[----:B-1----:R-:W-:Y:S05]  /*6680*/  @!P3 BRA `(.L_x_5184) ;  /* 0x000001280078b947 */ /* 0x002fea0003800000 */
.L_x_5181:
[----:B------:R-:W-:Y:S01]  /*6690*/  UIADD3 UR6, UR41, 0x200, URZ ;  /* 0x0000020029067890 */ /* 0x000fe2000fffe03f */
[----:B------:R-:W-:Y:S01]  /*66a0*/  WARPGROUP.ARRIVE ;  /* 0x00000000000079c5 */ /* 0x000fe20000000000 */
[----:B------:R-:W-:Y:S01]  /*66b0*/  UMOV UR7, 0xc0000010 ;  /* 0xc000001000077882 */ /* 0x000fe20000000000 */
[----:B-1----:R-:W-:Y:S01]  /*66c0*/  VIADD R4, R17, UR36 ;  /* 0x0000002411047c36 */ /* 0x002fe20008000000 */
[----:B------:R-:W-:-:S04]  /*66d0*/  USHF.R.U32.HI UR6, URZ, 0x4, UR6 ;  /* 0x000000043f067899 */ /* 0x000fc80008011606 */
[----:B------:R-:W-:-:S04]  /*66e0*/  ULOP3.LUT UR6, UR6, 0x3fff, URZ, 0xc0, !UPT ;  /* 0x00003fff06067892 */ /* 0x000fc8000f8ec03f */
[----:B------:R-:W-:-:S04]  /*66f0*/  ULOP3.LUT UR6, UR6, 0x10000, URZ, 0xfc, !UPT ;  /* 0x0001000006067892 */ /* 0x000fc8000f8efc3f */
[----:B------:R-:W-:-:S07]  /*6700*/  UIMAD UR10, UR59, 0x780, UR6 ;  /* 0x000007803b0a78a4 */ /* 0x000fce000f8e0206 */
[----:B------:R-:W-:Y:S02]  /*6710*/  UMOV UR6, UR10 ;  /* 0x0000000a00067c82 */ /* 0x000fe40008000000 */
[----:B------:R-:W-:Y:S01]  /*6720*/  QGMMA.64x192x32.F32.E4M3.E4M3 R24, R216, gdesc[UR4], R24, gsb0 ;  /* 0x02e00004d8187df3 */ /* 0x000fe20008000818 */
[----:B------:R-:W-:Y:S01]  /*6730*/  UIADD3 UR6, UR10, 0x180, URZ ;  /* 0x000001800a067890 */ /* 0x000fe2000fffe03f */
[----:B------:R-:W-:Y:S01]  /*6740*/  UMOV UR7, 0xc0000010 ;  /* 0xc000001000077882 */ /* 0x000fe20000000000 */
[----:B------:R-:W-:Y:S02]  /*6750*/  WARPGROUP.DEPBAR.LE gsb0, 0x0 ;  /* 0x00008000000079c5 */ /* 0x000fe40000010000 */
[----:B------:R-:W-:-:S06]  /*6760*/  WARPGROUP.ARRIVE ;  /* 0x00000000000079c5 */ /* 0x000fcc0000000000 */
[----:B------:R-:W1:Y:S09]  /*6770*/  S2R R219, SR_TID.X ;  /* 0x0000000000db7919 */ /* 0x000e720000002100 */
[----:B------:R-:W-:Y:S01]  /*6780*/  QGMMA.64x192x32.F32.E4M3.E4M3 R24, R212, gdesc[UR4], R24, gsb0 ;  /* 0x02e00004d4187df3 */ /* 0x000fe20008000818 */
[----:B------:R-:W-:Y:S01]  /*6790*/  UIADD3 UR6, UR10, 0x300, URZ ;  /* 0x000003000a067890 */ /* 0x000fe2000fffe03f */
[----:B------:R-:W-:Y:S01]  /*67a0*/  UMOV UR7, 0xc0000010 ;  /* 0xc000001000077882 */ /* 0x000fe20000000000 */
[----:B-1----:R-:W-:Y:S01]  /*67b0*/  SHF.R.U32.HI R219, RZ, 0x7, R219 ;  /* 0x00000007ffdb7819 */ /* 0x002fe200000116db */
[----:B------:R-:W-:-:S02]  /*67c0*/  WARPGROUP.DEPBAR.LE gsb0, 0x0 ;  /* 0x00008000000079c5 */ /* 0x000fc40000010000 */
[----:B------:R-:W-:-:S14]  /*67d0*/  WARPGROUP.ARRIVE ;  /* 0x00000000000079c5 */ /* 0x000fdc0000000000 */
[----:B------:R-:W-:Y:S01]  /*67e0*/  QGMMA.64x192x32.F32.E4M3.E4M3 R24, R208, gdesc[UR4], R24, gsb0 ;  /* 0x02e00004d0187df3 */ /* 0x000fe20008000818 */
[----:B------:R-:W-:Y:S01]  /*67f0*/  UIADD3 UR6, UR10, 0x480, URZ ;  /* 0x000004800a067890 */ /* 0x000fe2000fffe03f */
[----:B------:R-:W-:Y:S01]  /*6800*/  UMOV UR7, 0xc0000010 ;  /* 0xc000001000077882 */ /* 0x000fe20000000000 */
[----:B------:R-:W-:Y:S02]  /*6810*/  WARPGROUP.DEPBAR.LE gsb0, 0x0 ;  /* 0x00008000000079c5 */ /* 0x000fe40000010000 */
[----:B------:R-:W-:-:S15]  /*6820*/  WARPGROUP.ARRIVE ;  /* 0x00000000000079c5 */ /* 0x000fde0000000000 */
[----:B------:R-:W-:Y:S01]  /*6830*/  QGMMA.64x192x32.F32.E4M3.E4M3 R24, R204, gdesc[UR4], R24, gsb0 ;  /* 0x02e00004cc187df3 */ /* 0x000fe20008000818 */
[----:B------:R-:W-:Y:S01]  /*6840*/  @UP0 ULDC UR6, c[0x0][0x44c] ;  /* 0x0001130000060ab9 */ /* 0x000fe20000000800 */
[----:B------:R-:W-:Y:S01]  /*6850*/  UMOV UR7, 0xc0000010 ;  /* 0xc000001000077882 */ /* 0x000fe20000000000 */
[----:B0-----:R-:W-:Y:S01]  /*6860*/  @P2 IMAD.HI.U32 R0, R4, UR6, RZ ;  /* 0x0000000604002c27 */ /* 0x001fe2000f8e00ff */
[----:B------:R-:W-:-:S04]  /*6870*/  @UP0 ULDC UR6, c[0x0][0x450] ;  /* 0x0001140000060ab9 */ /* 0x000fc80000000800 */
[----:B------:R-:W-:Y:S01]  /*6880*/  @P2 SHF.R.U32.HI R4, RZ, UR6, R0 ;  /* 0x00000006ff042c19 */ /* 0x000fe20008011600 */
[----:B------:R-:W-:-:S04]  /*6890*/  UIMAD UR6, UR58, -0xa0, URZ ;  /* 0xffffff603a0678a4 */ /* 0x000fc8000f8e023f */
[----:B------:R-:W0:Y:S02]  /*68a0*/  SHFL.IDX PT, R7, R4, RZ, 0x1c1f ;  /* 0x001c1fff04077589 */ /* 0x000e2400000e0000 */
[----:B------:R-:W-:Y:S01]  /*68b0*/  IMAD.U32 R9, RZ, RZ, UR6 ;  /* 0x00000006ff097e24 */ /* 0x000fe2000f8e00ff */
[----:B------:R-:W-:-:S04]  /*68c0*/  UIADD3 UR6, UR10, 0x600, URZ ;  /* 0x000006000a067890 */ /* 0x000fc8000fffe03f */
[----:B------:R-:W-:Y:S01]  /*68d0*/  IADD3 R0, -R16, 0x1, R9 ;  /* 0x0000000110007810 */ /* 0x000fe20007ffe109 */
[----:B------:R-:W-:-:S05]  /*68e0*/  IMAD.U32 R9, RZ, RZ, UR53 ;  /* 0x00000035ff097e24 */ /* 0x000fca000f8e00ff */
[----:B------:R-:W-:-:S05]  /*68f0*/  IADD3 R0, -R9, UR52, R0 ;  /* 0x0000003409007c10 */ /* 0x000fca000fffe100 */
[----:B0-----:R-:W-:-:S05]  /*6900*/  IMAD.IADD R8, R0, 0x1, R7 ;  /* 0x0000000100087824 */ /* 0x001fca00078e0207 */
        /* <DEDUP_REMOVED lines=82> */
[----:B------:R-:W-:Y:S01]  /*6e30*/  FSEL R141, R141, -INF , P4 ;  /* 0xff8000008d8d7808 */ /* 0x000fe20002000000 */
[----:B------:R-:W-:Y:S02]  /*6e40*/  WARPGROUP.DEPBAR.LE gsb0, 0x0 ;  /* 0x00008000000079c5 */ /* 0x000fe40000010000 */
[----:B------:R-:W-:Y:S01]  /*6e50*/  FMNMX.FTZ R10, R140, R9, !PT ;  /* 0x000000098c0a7209 */ /* 0x000fe20007810000 */
[----:B------:R-:W-:Y:S01]  /*6e60*/  WARPGROUP.ARRIVE ;  /* 0x00000000000079c5 */ /* 0x000fe20000000000 */
[----:B------:R-:W-:-:S02]  /*6e70*/  ISETP.GT.AND P4, PT, R8, 0x71, PT ;  /* 0x000000710800780c */ /* 0x000fc40003f84270 */
[----:B------:R-:W-:Y:S02]  /*6e80*/  FSEL R144, R144, -INF , P3 ;  /* 0xff80000090907808 */ /* 0x000fe40001800000 */
[----:B------:R-:W-:Y:S01]  /*6e90*/  FMNMX.FTZ R9, R141, R10, !PT ;  /* 0x0000000a8d097209 */ /* 0x000fe20007810000 */
[----:B------:R-:W-:Y:S01]  /*6ea0*/  QGMMA.64x192x32.F32.E4M3.E4M3 R24, R200, gdesc[UR4], R24, gsb0 ;  /* 0x02e00004c8187df3 */ /* 0x000fe20008000818 */
        /* <DEDUP_REMOVED lines=18> */
[----:B------:R-:W-:Y:S02]  /*6fd0*/  FSEL R125, R125, -INF , P5 ;  /* 0xff8000007d7d7808 */ /* 0x000fe40002800000 */
[C---:B------:R-:W-:Y:S02]  /*6fe0*/  ISETP.GT.AND P3, PT, R8.reuse, 0x90, PT ;  /* 0x000000900800780c */ /* 0x040fe40003f64270 */
[C---:B------:R-:W-:Y:S02]  /*6ff0*/  ISETP.GT.AND P4, PT, R8.reuse, 0x91, PT ;  /* 0x000000910800780c */ /* 0x040fe40003f84270 */
[----:B------:R-:W-:-:S02]  /*7000*/  ISETP.GT.AND P6, PT, R8, 0x98, PT ;  /* 0x000000980800780c */ /* 0x000fc40003fc4270 */
[----:B------:R-:W-:Y:S02]  /*7010*/  ISETP.GT.AND P5, PT, R8, 0x99, PT ;  /* 0x000000990800780c */ /* 0x000fe40003fa4270 */
        /* <DEDUP_REMOVED lines=8> */
[----:B------:R-:W-:-:S04]  /*70a0*/  FMNMX.FTZ R8, R132, R9, !PT ;  /* 0x0000000984087209 */ /* 0x000fc80007810000 */
[----:B------:R-:W-:-:S05]  /*70b0*/  FMNMX.FTZ R10, R133, R8, !PT ;  /* 0x00000008850a7209 */ /* 0x000fca0007810000 */
[----:B------:R-:W0:Y:S02]  /*70c0*/  SHFL.BFLY PT, R9, R10, 0x2, 0x1f ;  /* 0x0c401f000a097f89 */ /* 0x000e2400000e0000 */
[----:B0-----:R-:W-:Y:S02]  /*70d0*/  FMNMX.FTZ R11, R10, R9, !PT ;  /* 0x000000090a0b7209 */ /* 0x001fe40007810000 */
[----:B------:R-:W0:Y:S04]  /*70e0*/  SHFL.IDX PT, R9, R4, 0x1, 0x1c1f ;  /* 0x003c1f0004097f89 */ /* 0x000e2800000e0000 */
[----:B------:R-:W1:Y:S01]  /*70f0*/  SHFL.BFLY PT, R12, R11, 0x1, 0x1f ;  /* 0x0c201f000b0c7f89 */ /* 0x000e6200000e0000 */
[----:B0-----:R-:W-:Y:S02]  /*7100*/  IMAD.IADD R8, R0, 0x1, R9 ;  /* 0x0000000100087824 */ /* 0x001fe400078e0209 */
[----:B------:R-:W-:Y:S01]  /*7110*/  IMAD.U32 R9, RZ, RZ, UR42 ;  /* 0x0000002aff097e24 */ /* 0x000fe2000f8e00ff */
[----:B-1----:R-:W-:-:S02]  /*7120*/  FMNMX.FTZ R0, R11, R12, !PT ;  /* 0x0000000c0b007209 */ /* 0x002fc40007810000 */
[C---:B------:R-:W-:Y:S02]  /*7130*/  ISETP.GT.AND P5, PT, R8.reuse, RZ, PT ;  /* 0x000000ff0800720c */ /* 0x040fe40003fa4270 */
[----:B------:R-:W-:Y:S01]  /*7140*/  ISETP.GT.AND P6, PT, R8, 0x1, PT ;  /* 0x000000010800780c */ /* 0x000fe20003fc4270 */
[----:B------:R-:W-:-:S01]  /*7150*/  FFMA.FTZ R10, R0, R9, -8 ;  /* 0xc1000000000a7423 */ /* 0x000fc20000010009 */
        /* <DEDUP_REMOVED lines=10> */
[----:B------:R-:W-:Y:S02]  /*7200*/  FSEL R194, R194, -INF , P5 ;  /* 0xff800000c2c27808 */ /* 0x000fe40002800000 */
[C---:B------:R-:W-:Y:S02]  /*7210*/  ISETP.GT.AND P6, PT, R8.reuse, 0x11, PT ;  /* 0x000000110800780c */ /* 0x040fe40003fc4270 */
[C---:B------:R-:W-:Y:S02]  /*7220*/  ISETP.GT.AND P5, PT, R8.reuse, 0x29, PT ;  /* 0x000000290800780c */ /* 0x040fe40003fa4270 */
[----:B------:R-:W-:Y:S02]  /*7230*/  FMNMX.FTZ R21, R191, R4, !PT ;  /* 0x00000004bf157209 */ /* 0x000fe40007810000 */
[----:B------:R-:W-:Y:S02]  /*7240*/  ISETP.GT.AND P3, PT, R8, 0x18, PT ;  /* 0x000000180800780c */ /* 0x000fe40003f64270 */
[----:B------:R-:W-:-:S02]  /*7250*/  FSEL R195, R195, -INF , P6 ;  /* 0xff800000c3c37808 */ /* 0x000fc40003000000 */
[----:B------:R-:W-:Y:S02]  /*7260*/  FSEL R175, R175, -INF , P5 ;  /* 0xff800000afaf7808 */ /* 0x000fe40002800000 */
[----:B------:R-:W-:Y:S02]  /*7270*/  FMNMX.FTZ R4, R194, R21, !PT ;  /* 0x00000015c2047209 */ /* 0x000fe40007810000 */
[----:B------:R-:W-:Y:S02]  /*7280*/  FSETP.NEU.FTZ.AND P5, PT, R0, -INF , PT ;  /* 0xff8000000000780b */ /* 0x000fe40003fbd000 */
[----:B------:R-:W-:Y:S02]  /*7290*/  ISETP.GT.AND P4, PT, R8, 0x19, PT ;  /* 0x000000190800780c */ /* 0x000fe40003f84270 */
[----:B------:R-:W-:Y:S02]  /*72a0*/  FSEL R198, R198, -INF , P3 ;  /* 0xff800000c6c67808 */ /* 0x000fe40001800000 */
[----:B------:R-:W-:-:S02]  /*72b0*/  FMNMX.FTZ R21, R195, R4, !PT ;  /* 0x00000004c3157209 */ /* 0x000fc40007810000 */
[----:B------:R-:W-:Y:S02]  /*72c0*/  FSEL R10, R10, RZ, P5 ;  /* 0x000000ff0a0a7208 */ /* 0x000fe40002800000 */
[----:B------:R-:W-:Y:S02]  /*72d0*/  FSEL R199, R199, -INF , P4 ;  /* 0xff800000c7c77808 */ /* 0x000fe40002000000 */
        /* <DEDUP_REMOVED lines=13> */
[----:B------:R0:W-:Y:S01]  /*73b0*/  MUFU.EX2 R15, R184 ;  /* 0x000000b8000f7308 */ /* 0x0001e20000000800 */
[----:B------:R-:W-:Y:S01]  /*73c0*/  FMNMX.FTZ R4, R170, R169, !PT ;  /* 0x000000a9aa047209 */ /* 0x000fe20007810000 */
[--C-:B------:R-:W-:Y:S01]  /*73d0*/  FFMA.FTZ R9, R188, UR42, -R10.reuse ;  /* 0x0000002abc097c23 */ /* 0x100fe2000801080a */
[----:B------:R-:W-:Y:S01]  /*73e0*/  FSEL R174, R174, -INF , P4 ;  /* 0xff800000aeae7808 */ /* 0x000fe20002000000 */
[--C-:B------:R-:W-:Y:S01]  /*73f0*/  FFMA.FTZ R14, R189, UR42, -R10.reuse ;  /* 0x0000002abd0e7c23 */ /* 0x100fe2000801080a */
[----:B------:R-:W-:Y:S01]  /*7400*/  FMNMX.FTZ R169, R171, R4, !PT ;  /* 0x00000004aba97209 */ /* 0x000fe20007810000 */
[--C-:B------:R-:W-:Y:S01]  /*7410*/  FFMA.FTZ R11, R192, UR42, -R10.reuse ;  /* 0x0000002ac00b7c23 */ /* 0x100fe2000801080a */
[----:B------:R-:W-:Y:S01]  /*7420*/  ISETP.GT.AND P6, PT, R8, 0x30, PT ;  /* 0x000000300800780c */ /* 0x000fe20003fc4270 */
[----:B------:R1:W-:Y:S01]  /*7430*/  MUFU.EX2 R21, R185 ;  /* 0x000000b900157308 */ /* 0x0003e20000000800 */
[----:B------:R-:W-:Y:S01]  /*7440*/  FMNMX.FTZ R4, R174, R169, !PT ;  /* 0x000000a9ae047209 */ /* 0x000fe20007810000 */
[--C-:B0-----:R-:W-:Y:S01]  /*7450*/  FFMA.FTZ R184, R176, UR42, -R10.reuse ;  /* 0x0000002ab0b87c23 */ /* 0x101fe2000801080a */
[----:B------:R-:W-:Y:S01]  /*7460*/  ISETP.GT.AND P3, PT, R8, 0x31, PT ;  /* 0x000000310800780c */ /* 0x000fe20003f64270 */
[--C-:B------:R-:W-:Y:S01]  /*7470*/  FFMA.FTZ R176, R177, UR42, -R10.reuse ;  /* 0x0000002ab1b07c23 */ /* 0x100fe2000801080a */
[----:B------:R-:W-:Y:S01]  /*7480*/  FSEL R178, R178, -INF , P6 ;  /* 0xff800000b2b27808 */ /* 0x000fe20003000000 */
[--C-:B------:R-:W-:Y:S01]  /*7490*/  FFMA.FTZ R20, R193, UR42, -R10.reuse ;  /* 0x0000002ac1147c23 */ /* 0x100fe2000801080a */
[----:B------:R-:W-:Y:S01]  /*74a0*/  FMNMX.FTZ R173, R175, R4, !PT ;  /* 0x00000004afad7209 */ /* 0x000fe20007810000 */
[--C-:B------:R-:W-:Y:S01]  /*74b0*/  FFMA.FTZ R13, R196, UR42, -R10.reuse ;  /* 0x0000002ac40d7c23 */ /* 0x100fe2000801080a */
[----:B------:R-:W-:Y:S01]  /*74c0*/  ISETP.GT.AND P4, PT, R8, 0x38, PT ;  /* 0x000000380800780c */ /* 0x000fe20003f84270 */
[--C-:B-1----:R-:W-:Y:S01]  /*74d0*/  FFMA.FTZ R185, R180, UR42, -R10.reuse ;  /* 0x0000002ab4b97c23 */ /* 0x102fe2000801080a */
        /* <DEDUP_REMOVED lines=9> */
[--C-:B------:R-:W-:Y:S01]  /*7570*/  FFMA.FTZ R157, R157, UR42, -R10.reuse ;  /* 0x0000002a9d9d7c23 */ /* 0x100fe2000801080a */
[----:B------:R-:W-:Y:S01]  /*7580*/  FSEL R183, R183, -INF , P6 ;  /* 0xff800000b7b77808 */ /* 0x000fe20003000000 */
[--C-:B------:R-:W-:Y:S01]  /*7590*/  FFMA.FTZ R160, R160, UR42, -R10.reuse ;  /* 0x0000002aa0a07c23 */ /* 0x100fe2000801080a */
[----:B------:R-:W-:Y:S01]  /*75a0*/  ISETP.GT.AND P4, PT, R8, 0x40, PT ;  /* 0x000000400800780c */ /* 0x000fe20003f84270 */
        /* <DEDUP_REMOVED lines=36> */
[----:B------:R-:W-:Y:S01]  /*77f0*/  FFMA.FTZ R133, R133, UR42, -R10 ;  /* 0x0000002a85857c23 */ /* 0x000fe2000801080a */
[----:B------:R-:W-:Y:S01]  /*7800*/  FMNMX.FTZ R4, R162, R177, !PT ;  /* 0x000000b1a2047209 */ /* 0x000fe20007810000 */
[----:B------:R-:W-:-:S02]  /*7810*/  WARPGROUP.DEPBAR.LE gsb0, 0x0 ;  /* 0x00008000000079c5 */ /* 0x000fc40000010000 */
[----:B------:R-:W-:Y:S01]  /*7820*/  ISETP.GT.AND P3, PT, R8, 0x59, PT ;  /* 0x000000590800780c */ /* 0x000fe20003f64270 */
[----:B------:R0:W-:Y:S01]  /*7830*/  MUFU.EX2 R169, R184 ;  /* 0x000000b800a97308 */ /* 0x0001e20000000800 */
[----:B------:R-:W-:Y:S02]  /*7840*/  FSEL R166, R166, -INF , P4 ;  /* 0xff800000a6a67808 */ /* 0x000fe40002000000 */
[----:B------:R-:W-:Y:S02]  /*7850*/  FMNMX.FTZ R177, R163, R4, !PT ;  /* 0x00000004a3b17209 */ /* 0x000fe40007810000 */
[----:B------:R-:W-:Y:S02]  /*7860*/  FSEL R167, R167, -INF , P3 ;  /* 0xff800000a7a77808 */ /* 0x000fe40001800000 */
[----:B------:R-:W-:Y:S01]  /*7870*/  ISETP.GT.AND P4, PT, R8, 0x60, PT ;  /* 0x000000600800780c */ /* 0x000fe20003f84270 */
[----:B------:R-:W-:Y:S01]  /*7880*/  MUFU.EX2 R12, R12 ;  /* 0x0000000c000c7308 */ /* 0x000fe20000000800 */
[----:B------:R-:W-:-:S02]  /*7890*/  FMNMX.FTZ R4, R166, R177, !PT ;  /* 0x000000b1a6047209 */ /* 0x000fc40007810000 */
[----:B------:R-:W-:Y:S02]  /*78a0*/  ISETP.GT.AND P3, PT, R8, 0x61, PT ;  /* 0x000000610800780c */ /* 0x000fe40003f64270 */
[----:B------:R-:W-:Y:S02]  /*78b0*/  FSEL R138, R138, -INF , P4 ;  /* 0xff8000008a8a7808 */ /* 0x000fe40002000000 */
[----:B------:R-:W-:Y:S01]  /*78c0*/  FMNMX.FTZ R177, R167, R4, !PT ;  /* 0x00000004a7b17209 */ /* 0x000fe20007810000 */
[----:B------:R-:W-:Y:S01]  /*78d0*/  MUFU.EX2 R7, R7 ;  /* 0x0000000700077308 */ /* 0x000fe20000000800 */
[----:B------:R-:W-:Y:S02]  /*78e0*/  ISETP.GT.AND P6, PT, R8, 0x68, PT ;  /* 0x000000680800780c */ /* 0x000fe40003fc4270 */
[----:B------:R-:W-:Y:S02]  /*78f0*/  FSEL R139, R139, -INF , P3 ;  /* 0xff8000008b8b7808 */ /* 0x000fe40001800000 */
[----:B------:R-:W-:-:S02]  /*7900*/  FMNMX.FTZ R4, R138, R177, !PT ;  /* 0x000000b18a047209 */ /* 0x000fc40007810000 */
[----:B------:R-:W-:Y:S01]  /*7910*/  ISETP.GT.AND P4, PT, R8, 0x69, PT ;  /* 0x000000690800780c */ /* 0x000fe20003f84270 */
[----:B------:R-:W-:Y:S01]  /*7920*/  MUFU.EX2 R9, R9 ;  /* 0x0000000900097308 */ /* 0x000fe20000000800 */
[----:B------:R-:W-:Y:S02]  /*7930*/  FSEL R142, R142, -INF , P6 ;  /* 0xff8000008e8e7808 */ /* 0x000fe40003000000 */
[----:B------:R-:W-:Y:S02]  /*7940*/  FMNMX.FTZ R177, R139, R4, !PT ;  /* 0x000000048bb17209 */ /* 0x000fe40007810000 */
[----:B------:R-:W-:Y:S02]  /*7950*/  ISETP.GT.AND P3, PT, R8, 0x70, PT ;  /* 0x000000700800780c */ /* 0x000fe40003f64270 */
[----:B------:R-:W-:Y:S01]  /*7960*/  FSEL R143, R143, -INF , P4 ;  /* 0xff8000008f8f7808 */ /* 0x000fe20002000000 */
[----:B------:R1:W-:Y:S01]  /*7970*/  MUFU.EX2 R173, R185 ;  /* 0x000000b900ad7308 */ /* 0x0003e20000000800 */
        /* <DEDUP_REMOVED lines=39> */
[----:B------:R-:W-:-:S01]  /*7bf0*/  FFMA.FTZ R8, R197, UR42, -R10 ;  /* 0x0000002ac5087c23 */ /* 0x000fc2000801080a */
[----:B------:R-:W-:Y:S01]  /*7c00*/  FSEL R134, R134, -INF , P4 ;  /* 0xff80000086867808 */ /* 0x000fe20002000000 */
[----:B------:R-:W-:Y:S01]  /*7c10*/  MUFU.EX2 R180, R180 ;  /* 0x000000b400b47308 */ /* 0x000fe20000000800 */
[----:B------:R-:W-:Y:S02]  /*7c20*/  FMNMX.FTZ R177, R131, R4, !PT ;  /* 0x0000000483b17209 */ /* 0x000fe40007810000 */
[----:B------:R-:W-:Y:S02]  /*7c30*/  FSEL R135, R135, -INF , P3 ;  /* 0xff80000087877808 */ /* 0x000fe40001800000 */
[----:B------:R-:W-:Y:S02]  /*7c40*/  FMNMX.FTZ R4, R134, R177, !PT ;  /* 0x000000b186047209 */ /* 0x000fe40007810000 */
[----:B------:R-:W-:Y:S01]  /*7c50*/  FSEL R189, R0, RZ, P5 ;  /* 0x000000ff00bd7208 */ /* 0x000fe20002800000 */
[----:B------:R-:W-:Y:S01]  /*7c60*/  MUFU.EX2 R8, R8 ;  /* 0x0000000800087308 */ /* 0x000fe20000000800 */
[----:B------:R-:W-:-:S03]  /*7c70*/  FMNMX.FTZ R4, R135, R4, !PT ;  /* 0x0000000487047209 */ /* 0x000fc60007810000 */
[----:B------:R-:W-:Y:S02]  /*7c80*/  FADD.FTZ R189, -R189, R6 ;  /* 0x00000006bdbd7221 */ /* 0x000fe40000010100 */
[----:B------:R-:W2:Y:S02]  /*7c90*/  SHFL.BFLY PT, R177, R4, 0x2, 0x1f ;  /* 0x0c401f0004b17f89 */ /* 0x000ea400000e0000 */
[----:B------:R-:W-:Y:S08]  /*7ca0*/  MUFU.EX2 R152, R152 ;  /* 0x0000009800987308 */ /* 0x000ff00000000800 */
[----:B------:R-:W-:Y:S08]  /*7cb0*/  MUFU.EX2 R153, R153 ;  /* 0x0000009900997308 */ /* 0x000ff00000000800 */
[----:B------:R-:W-:Y:S01]  /*7cc0*/  MUFU.EX2 R156, R156 ;  /* 0x0000009c009c7308 */ /* 0x000fe20000000800 */
[----:B--2---:R-:W-:-:S07]  /*7cd0*/  FMNMX.FTZ R177, R4, R177, !PT ;  /* 0x000000b104b17209 */ /* 0x004fce0007810000 */
[----:B------:R-:W-:Y:S01]  /*7ce0*/  MUFU.EX2 R157, R157 ;  /* 0x0000009d009d7308 */ /* 0x000fe20000000800 */
[----:B------:R-:W2:Y:S07]  /*7cf0*/  SHFL.BFLY PT, R4, R177, 0x1, 0x1f ;  /* 0x0c201f00b1047f89 */ /* 0x000eae00000e0000 */
[----:B------:R-:W-:Y:S08]  /*7d00*/  MUFU.EX2 R160, R160 ;  /* 0x000000a000a07308 */ /* 0x000ff00000000800 */
[----:B------:R-:W-:Y:S08]  /*7d10*/  MUFU.EX2 R161, R161 ;  /* 0x000000a100a17308 */ /* 0x000ff00000000800 */
[----:B------:R-:W-:Y:S01]  /*7d20*/  MUFU.EX2 R164, R164 ;  /* 0x000000a400a47308 */ /* 0x000fe20000000800 */
[----:B--2---:R-:W-:Y:S01]  /*7d30*/  FMNMX.FTZ R4, R177, R4, !PT ;  /* 0x00000004b1047209 */ /* 0x004fe20007810000 */
        /* <DEDUP_REMOVED lines=9> */
[----:B------:R-:W-:Y:S02]  /*7dd0*/  IMAD.U32 R158, RZ, RZ, UR54 ;  /* 0x00000036ff9e7e24 */ /* 0x000fe4000f8e00ff */
[----:B------:R-:W-:-:S01]  /*7de0*/  FFMA.FTZ R177, R186, UR42, -R10 ;  /* 0x0000002abab17c23 */ /* 0x000fc2000801080a */
[--C-:B------:R-:W-:Y:S01]  /*7df0*/  FFMA.FTZ R186, R191, UR42, -R10.reuse ;  /* 0x0000002abfba7c23 */ /* 0x100fe2000801080a */
[----:B------:R-:W-:Y:S01]  /*7e00*/  FMUL.FTZ R191, R189, UR42 ;  /* 0x0000002abdbf7c20 */ /* 0x000fe20008410000 */
[----:B------:R-:W-:Y:S01]  /*7e10*/  IADD3 R189, -R219, 0xb, RZ ;  /* 0x0000000bdbbd7810 */ /* 0x000fe20007ffe1ff */
[----:B0-----:R-:W-:-:S01]  /*7e20*/  FFMA.FTZ R184, R187, UR42, -R10 ;  /* 0x0000002abbb87c23 */ /* 0x001fc2000801080a */
[----:B------:R-:W-:Y:S01]  /*7e30*/  @!P0 LEA R158, R158, UR41, 0x3 ;  /* 0x000000299e9e8c11 */ /* 0x000fe2000f8e18ff */
[----:B------:R-:W0:Y:S01]  /*7e40*/  MUFU.EX2 R5, R191 ;  /* 0x000000bf00057308 */ /* 0x000e220000000800 */
[----:B------:R-:W-:-:S01]  /*7e50*/  FFMA.FTZ R181, R190, UR42, -R10 ;  /* 0x0000002abeb57c23 */ /* 0x000fc2000801080a */
[--C-:B-1----:R-:W-:Y:S01]  /*7e60*/  FFMA.FTZ R185, R194, UR42, -R10.reuse ;  /* 0x0000002ac2b97c23 */ /* 0x102fe2000801080a */
[----:B------:R-:W-:-:S01]  /*7e70*/  FFMA.FTZ R188, R195, UR42, -R10 ;  /* 0x0000002ac3bc7c23 */ /* 0x000fc2000801080a */
[----:B------:R-:W-:-:S02]  /*7e80*/  @!P0 VIADD R158, R158, 0x33440 ;  /* 0x000334409e9e8836 */ /* 0x000fc40000000000 */
[----:B------:R-:W-:-:S01]  /*7e90*/  FFMA.FTZ R187, R198, UR42, -R10 ;  /* 0x0000002ac6bb7c23 */ /* 0x000fc2000801080a */
[--C-:B------:R-:W-:Y:S01]  /*7ea0*/  FFMA.FTZ R190, R199, UR42, -R10.reuse ;  /* 0x0000002ac7be7c23 */ /* 0x100fe2000801080a */
[----:B------:R-:W-:-:S01]  /*7eb0*/  FFMA.FTZ R170, R170, UR42, -R10 ;  /* 0x0000002aaaaa7c23 */ /* 0x000fc2000801080a */
[----:B------:R-:W-:Y:S01]  /*7ec0*/  MUFU.EX2 R177, R177 ;  /* 0x000000b100b17308 */ /* 0x000fe20000000800 */
[----:B------:R-:W-:Y:S01]  /*7ed0*/  @!P0 PRMT R158, RZ, 0x654, R158 ;  /* 0x00000654ff9e8816 */ /* 0x000fe2000000009e */
[----:B------:R1:W-:Y:S06]  /*7ee0*/  BAR.ARV R189, 0x100 ;  /* 0x000400bd0000751d */ /* 0x0003ec0000002000 */
[----:B------:R2:W-:Y:S01]  /*7ef0*/  @!P0 SYNCS.ARRIVE.TRANS64.RED.A1T0 RZ, [R158+URZ], RZ ;  /* 0x000000ff9eff89a7 */ /* 0x0005e2000810043f */
[----:B------:R-:W-:Y:S01]  /*7f00*/  MUFU.EX2 R184, R184 ;  /* 0x000000b800b87308 */ /* 0x000fe20000000800 */
[----:B------:R-:W-:-:S01]  /*7f10*/  FFMA.FTZ R171, R171, UR42, -R10 ;  /* 0x0000002aabab7c23 */ /* 0x000fc2000801080a */
[--C-:B------:R-:W-:Y:S01]  /*7f20*/  FFMA.FTZ R174, R174, UR42, -R10.reuse ;  /* 0x0000002aaeae7c23 */ /* 0x100fe2000801080a */
[----:B------:R-:W-:-:S01]  /*7f30*/  FFMA.FTZ R175, R175, UR42, -R10 ;  /* 0x0000002aafaf7c23 */ /* 0x000fc2000801080a */
[--C-:B------:R-:W-:Y:S01]  /*7f40*/  FFMA.FTZ R178, R178, UR42, -R10.reuse ;  /* 0x0000002ab2b27c23 */ /* 0x100fe2000801080a */
[----:B------:R-:W-:-:S01]  /*7f50*/  FFMA.FTZ R179, R179, UR42, -R10 ;  /* 0x0000002ab3b37c23 */ /* 0x000fc2000801080a */
[----:B------:R-:W-:Y:S01]  /*7f60*/  FFMA.FTZ R182, R182, UR42, -R10 ;  /* 0x0000002ab6b67c23 */ /* 0x000fe2000801080a */
[----:B--2---:R-:W-:Y:S01]  /*7f70*/  FMUL.FTZ R158, R192, UR42 ;  /* 0x0000002ac09e7c20 */ /* 0x004fe20008410000 */
[----:B------:R-:W-:Y:S01]  /*7f80*/  MUFU.EX2 R181, R181 ;  /* 0x000000b500b57308 */ /* 0x000fe20000000800 */
        /* <DEDUP_REMOVED lines=33> */
[----:B------:R-:W-:-:S03]  /*81a0*/  FADD.FTZ R135, R181, R2 ;  /* 0x00000002b5877221 */ /* 0x000fc60000010000 */
[----:B------:R-:W-:Y:S01]  /*81b0*/  FADD.FTZ R2, R14, R3 ;  /* 0x000000030e027221 */ /* 0x000fe20000010000 */
[----:B--2---:R-:W-:-:S02]  /*81c0*/  FADD.FTZ R192, R186, R135 ;  /* 0x00000087bac07221 */ /* 0x004fc40000010000 */
[----:B------:R-:W2:Y:S01]  /*81d0*/  MUFU.EX2 R187, R187 ;  /* 0x000000bb00bb7308 */ /* 0x000ea20000000800 */
[----:B------:R-:W-:-:S01]  /*81e0*/  FADD.FTZ R3, R11, R2 ;  /* 0x000000020b037221 */ /* 0x000fc20000010000 */
[----:B---3--:R-:W-:-:S03]  /*81f0*/  FADD.FTZ R135, R185, R192 ;  /* 0x000000c0b9877221 */ /* 0x008fc60000010000 */
[----:B------:R-:W-:-:S03]  /*8200*/  FADD.FTZ R2, R20, R3 ;  /* 0x0000000314027221 */ /* 0x000fc60000010000 */
[----:B------:R-:W3:Y:S01]  /*8210*/  MUFU.EX2 R190, R190 ;  /* 0x000000be00be7308 */ /* 0x000ee20000000800 */
        /* <DEDUP_REMOVED lines=8> */
[----:B---3--:R-:W-:-:S07]  /*82a0*/  FADD.FTZ R135, R190, R135 ;  /* 0x00000087be877221 */ /* 0x008fce0000010000 */
        /* <DEDUP_REMOVED lines=9> */
[----:B---3--:R-:W-:-:S01]  /*8340*/  FADD.FTZ R2, R174, R3 ;  /* 0x00000003ae027221 */ /* 0x008fc20000010000 */
[----:B------:R-:W-:-:S04]  /*8350*/  FADD.FTZ R135, R173, R192 ;  /* 0x000000c0ad877221 */ /* 0x000fc80000010000 */
[----:B------:R-:W-:Y:S02]  /*8360*/  FADD.FTZ R135, R180, R135 ;  /* 0x00000087b4877221 */ /* 0x000fe40000010000 */
[----:B------:R-:W3:Y:S01]  /*8370*/  MUFU.EX2 R179, R179 ;  /* 0x000000b300b37308 */ /* 0x000ee20000000800 */
[----:B0-----:R-:W-:-:S07]  /*8380*/  FADD.FTZ R3, R175, R2 ;  /* 0x00000002af037221 */ /* 0x001fce0000010000 */
[----:B------:R-:W0:Y:S01]  /*8390*/  MUFU.EX2 R182, R182 ;  /* 0x000000b600b67308 */ /* 0x000e220000000800 */
[----:B--2---:R-:W-:-:S07]  /*83a0*/  FADD.FTZ R2, R178, R3 ;  /* 0x00000003b2027221 */ /* 0x004fce0000010000 */
[----:B------:R-:W2:Y:S01]  /*83b0*/  MUFU.EX2 R183, R183 ;  /* 0x000000b700b77308 */ /* 0x000ea20000000800 */
[----:B---3--:R-:W-:-:S07]  /*83c0*/  FADD.FTZ R3, R179, R2 ;  /* 0x00000002b3037221 */ /* 0x008fce0000010000 */
[----:B------:R-:W3:Y:S01]  /*83d0*/  MUFU.EX2 R154, R154 ;  /* 0x0000009a009a7308 */ /* 0x000ee20000000800 */
[----:B0-----:R-:W-:-:S07]  /*83e0*/  FADD.FTZ R2, R182, R3 ;  /* 0x00000003b6027221 */ /* 0x001fce0000010000 */
[----:B------:R-:W0:Y:S01]  /*83f0*/  MUFU.EX2 R155, R155 ;  /* 0x0000009b009b7308 */ /* 0x000e220000000800 */
[----:B--2---:R-:W-:-:S01]  /*8400*/  FADD.FTZ R3, R183, R2 ;  /* 0x00000002b7037221 */ /* 0x004fc20000010000 */
[----:B------:R-:W-:-:S06]  /*8410*/  FADD.FTZ R2, R152, R135 ;  /* 0x0000008798027221 */ /* 0x000fcc0000010000 */
[----:B------:R-:W2:Y:S01]  /*8420*/  MUFU.EX2 R6, R193 ;  /* 0x000000c100067308 */ /* 0x000ea20000000800 */
[----:B---3--:R-:W-:-:S01]  /*8430*/  FADD.FTZ R192, R154, R3 ;  /* 0x000000039ac07221 */ /* 0x008fc20000010000 */
[----:B------:R-:W-:-:S04]  /*8440*/  FADD.FTZ R3, R153, R2 ;  /* 0x0000000299037221 */ /* 0x000fc80000010000 */
[----:B------:R-:W-:Y:S02]  /*8450*/  FADD.FTZ R2, R156, R3 ;  /* 0x000000039c027221 */ /* 0x000fe40000010000 */
        /* <DEDUP_REMOVED lines=78> */
[----:B0-----:R-:W-:-:S03]  /*8940*/  FADD.FTZ R3, R133, R2 ;  /* 0x0000000285037221 */ /* 0x001fc60000010000 */
[----:B--2---:R-:W-:Y:S01]  /*8950*/  FADD.FTZ R2, R135, R192 ;  /* 0x000000c087027221 */ /* 0x004fe20000010000 */
[----:B------:R-:W-:Y:S06]  /*8960*/  @!P1 BRA `(.L_x_5185) ;  /* 0x0000000000049947 */ /* 0x000fec0003800000 */
[----:B------:R-:W-:Y:S01]  /*8970*/  BPT.TRAP 0x1 ;  /* 0x000000040000795c */ /* 0x000fe20000300000 */
.L_x_5185:
        /* <DEDUP_REMOVED lines=148> */
.L_x_5176:
[----:B------:R-:W-:-:S06]  /*92c0*/  UISETP.GE.AND UP0, UPT, UR58, UR39, UPT ;  /* 0x000000273a00728c */ /* 0x000fcc000bf06270 */
[----:B------:R-:W-:-:S13]  /*92d0*/  PLOP3.LUT P2, PT, PT, PT, UP0, 0x80, 0x0 ;  /* 0x000000000000781c */ /* 0x000fda0003f4f008 */
[----:B------:R-:W-:Y:S05]  /*92e0*/  @!P2 BRA `(.L_x_5187) ;  /* 0x0000002c00aca947 */ /* 0x000fea0003800000 */
[----:B------:R-:W-:Y:S01]  /*92f0*/  IMAD.MOV.U32 R5, RZ, RZ, R4 ;  /* 0x000000ffff057224 */ /* 0x000fe200078e0004 */
[----:B------:R-:W-:Y:S01]  /*9300*/  UMOV UR53, UR48 ;  /* 0x0000003000357c82 */ /* 0x000fe20008000000 */
[----:B------:R-:W-:Y:S01]  /*9310*/  IMAD.MOV.U32 R6, RZ, RZ, R0 ;  /* 0x000000ffff067224 */ /* 0x000fe200078e0000 */
[----:B------:R-:W-:-:S06]  /*9320*/  UMOV UR52, UR54 ;  /* 0x0000003600347c82 */ /* 0x000fcc0008000000 */
.L_x_5197:
        /* <DEDUP_REMOVED lines=9> */
.L_x_5189:
[----:B------:R-:W-:Y:S01]  /*93c0*/  ULEA UR6, UR54, UR41, 0x3 ;  /* 0x0000002936067291 */ /* 0x000fe2000f8e183f */
[----:B------:R-:W-:-:S05]  /*93d0*/  IMAD.U32 R0, RZ, RZ, UR48 ;  /* 0x00000030ff007e24 */ /* 0x000fca000f8e00ff */
[----:B------:R-:W-:-:S04]  /*93e0*/  SHF.L.U32 R0, R0, 0x1f, RZ ;  /* 0x0000001f00007819 */ /* 0x000fc800000006ff */
[----:B------:R0:W1:Y:S01]  /*93f0*/  SYNCS.PHASECHK.TRANS64.TRYWAIT P2, [UR6+0x33430], R0 ;  /* 0x03343000ff0075a7 */ /* 0x0000620008040146 */
[----:B------:R-:W-:Y:S05]  /*9400*/  @!P1 BRA `(.L_x_5190) ;  /* 0x0000000000049947 */ /* 0x000fea0003800000 */
[----:B------:R-:W-:Y:S01]  /*9410*/  BPT.TRAP 0x1 ;  /* 0x000000040000795c */ /* 0x000fe20000300000 */
.L_x_5190:
[----:B-1----:R-:W-:Y:S05]  /*9420*/  @P2 BRA `(.L_x_5188) ;  /* 0x0000000000082947 */ /* 0x002fea0003800000 */
[----:B------:R-:W1:Y:S02]  /*9430*/  SYNCS.PHASECHK.TRANS64.TRYWAIT P2, [UR6+0x33430], R0 ;  /* 0x03343000ff0075a7 */ /* 0x000e640008040146 */
[----:B-1----:R-:W-:Y:S05]  /*9440*/  @!P2 BRA `(.L_x_5191) ;  /* 0x000000fc0020a947 */ /* 0x002fea0003800000 */
.L_x_5188:
[----:B------:R-:W2:Y:S01]  /*9450*/  S2R R4, SR_TID.X ;  /* 0x0000000000047919 */ /* 0x000ea20000002100 */
        /* <DEDUP_REMOVED lines=188> */
.L_x_5193:
[----:B------:R-:W-:Y:S01]  /*a020*/  ULEA UR6, UR52, UR41, 0x3 ;  /* 0x0000002934067291 */ /* 0x000fe2000f8e183f */
[----:B------:R-:W-:-:S05]  /*a030*/  IMAD.U32 R0, RZ, RZ, UR53 ;  /* 0x00000035ff007e24 */ /* 0x000fca000f8e00ff */
[----:B------:R-:W-:-:S04]  /*a040*/  SHF.L.U32 R0, R0, 0x1f, RZ ;  /* 0x0000001f00007819 */ /* 0x000fc800000006ff */
[----:B------:R0:W1:Y:S01]  /*a050*/  SYNCS.PHASECHK.TRANS64.TRYWAIT P2, [UR6+0x33450], R0 ;  /* 0x03345000ff0075a7 */ /* 0x0000620008040146 */
[----:B------:R-:W-:Y:S05]  /*a060*/  @!P1 BRA `(.L_x_5194) ;  /* 0x0000000000049947 */ /* 0x000fea0003800000 */
[----:B------:R-:W-:Y:S01]  /*a070*/  BPT.TRAP 0x1 ;  /* 0x000000040000795c */ /* 0x000fe20000300000 */
.L_x_5194:
[----:B-1----:R-:W-:Y:S05]  /*a080*/  @P2 BRA `(.L_x_5192) ;  /* 0x0000000000082947 */ /* 0x002fea0003800000 */
[----:B------:R-:W1:Y:S02]  /*a090*/  SYNCS.PHASECHK.TRANS64.TRYWAIT P2, [UR6+0x33450], R0 ;  /* 0x03345000ff0075a7 */ /* 0x000e640008040146 */
[----:B-1----:R-:W-:Y:S05]  /*a0a0*/  @!P2 BRA `(.L_x_5195) ;  /* 0x000000f00020a947 */ /* 0x002fea0003800000 */
.L_x_5192:
[----:B------:R-:W-:Y:S01]  /*a0b0*/  UIADD3 UR6, UR41, 0x200, URZ ;  /* 0x0000020029067890 */ /* 0x000fe2000fffe03f */
[----:B------:R-:W-:Y:S01]  /*a0c0*/  WARPGROUP.ARRIVE ;  /* 0x00000000000079c5 */ /* 0x000fe20000000000 */
[----:B------:R-:W-:Y:S01]  /*a0d0*/  UMOV UR7, 0xc0000010 ;  /* 0xc000001000077882 */ /* 0x000fe20000000000 */
[----:B01----:R-:W-:Y:S01]  /*a0e0*/  FMNMX.FTZ R0, R184, R6, !PT ;  /* 0x00000006b8007209 */ /* 0x003fe20007810000 */
[----:B------:R-:W-:-:S03]  /*a0f0*/  USHF.R.U32.HI UR6, URZ, 0x4, UR6 ;  /* 0x000000043f067899 */ /* 0x000fc60008011606 */
[----:B------:R-:W-:Y:S01]  /*a100*/  FMNMX.FTZ R7, R185, R0, !PT ;  /* 0x00000000b9077209 */ /* 0x000fe20007810000 */
[----:B------:R-:W-:Y:S01]  /*a110*/  ULOP3.LUT UR6, UR6, 0x3fff, URZ, 0xc0, !UPT ;  /* 0x00003fff06067892 */ /* 0x000fe2000f8ec03f */
[----:B------:R-:W-:-:S03]  /*a120*/  FMNMX.FTZ R0, R186, R5, !PT ;  /* 0x00000005ba007209 */ /* 0x000fc60007810000 */
[----:B------:R-:W-:Y:S01]  /*a130*/  ULOP3.LUT UR6, UR6, 0x10000, URZ, 0xfc, !UPT ;  /* 0x0001000006067892 */ /* 0x000fe2000f8efc3f */
[----:B------:R-:W-:Y:S02]  /*a140*/  FMNMX.FTZ R9, R187, R0, !PT ;  /* 0x00000000bb097209 */ /* 0x000fe40007810000 */
        /* <DEDUP_REMOVED lines=91> */
[----:B------:R-:W-:-:S01]  /*a700*/  FADD.FTZ R6, -R0, R6 ;  /* 0x0000000600067221 */ /* 0x000fc20000010100 */
[----:B------:R-:W-:Y:S02]  /*a710*/  WARPGROUP.DEPBAR.LE gsb0, 0x0 ;  /* 0x00008000000079c5 */ /* 0x000fe40000010000 */
[----:B------:R-:W-:Y:S01]  /*a720*/  WARPGROUP.ARRIVE ;  /* 0x00000000000079c5 */ /* 0x000fe20000000000 */
[--C-:B------:R-:W-:Y:S01]  /*a730*/  FFMA.FTZ R20, R168, UR42, -R7.reuse ;  /* 0x0000002aa8147c23 */ /* 0x100fe20008010807 */
[----:B------:R-:W-:-:S01]  /*a740*/  FFMA.FTZ R21, R169, UR42, -R7 ;  /* 0x0000002aa9157c23 */ /* 0x000fc20008010807 */
[--C-:B------:R-:W-:Y:S01]  /*a750*/  FFMA.FTZ R168, R172, UR42, -R7.reuse ;  /* 0x0000002aaca87c23 */ /* 0x100fe20008010807 */
[----:B------:R-:W-:-:S02]  /*a760*/  FFMA.FTZ R169, R173, UR42, -R7 ;  /* 0x0000002aada97c23 */ /* 0x000fc40008010807 */
[----:B------:R-:W0:Y:S01]  /*a770*/  S2R R219, SR_TID.X ;  /* 0x0000000000db7919 */ /* 0x000e220000002100 */
        /* <DEDUP_REMOVED lines=39> */
[----:B------:R-:W-:-:S02]  /*a9f0*/  IMAD.U32 R133, RZ, RZ, UR42 ;  /* 0x0000002aff857e24 */ /* 0x000fc4000f8e00ff */
[----:B------:R-:W-:Y:S01]  /*aa00*/  FADD.FTZ R5, -R4, R5 ;  /* 0x0000000504057221 */ /* 0x000fe20000010100 */
[----:B------:R-:W-:Y:S01]  /*aa10*/  FMUL.FTZ R6, R6, UR42 ;  /* 0x0000002a06067c20 */ /* 0x000fe20008410000 */
[----:B------:R-:W-:Y:S01]  /*aa20*/  MUFU.EX2 R9, R9 ;  /* 0x0000000900097308 */ /* 0x000fe20000000800 */
[----:B------:R-:W-:-:S01]  /*aa30*/  FFMA.FTZ R133, R4, R133, -8 ;  /* 0xc100000004857423 */ /* 0x000fc20000010085 */
[----:B------:R-:W-:Y:S01]  /*aa40*/  FMUL.FTZ R5, R5, UR42 ;  /* 0x0000002a05057c20 */ /* 0x000fe20008410000 */
[----:B0-----:R-:W-:Y:S02]  /*aa50*/  SHF.R.U32.HI R219, RZ, 0x7, R219 ;  /* 0x00000007ffdb7819 */ /* 0x001fe400000116db */
[--C-:B------:R-:W-:Y:S01]  /*aa60*/  FFMA.FTZ R180, R186, UR42, -R133.reuse ;  /* 0x0000002abab47c23 */ /* 0x100fe20008010885 */
[----:B------:R-:W-:-:S01]  /*aa70*/  FFMA.FTZ R181, R187, UR42, -R133 ;  /* 0x0000002abbb57c23 */ /* 0x000fc20008010885 */
[----:B------:R-:W-:Y:S01]  /*aa80*/  FFMA.FTZ R184, R190, UR42, -R133 ;  /* 0x0000002abeb87c23 */ /* 0x000fe20008010885 */
[----:B------:R-:W0:Y:S01]  /*aa90*/  MUFU.EX2 R6, R6 ;  /* 0x0000000600067308 */ /* 0x000e220000000800 */
[----:B------:R-:W-:-:S02]  /*aaa0*/  IMAD.U32 R190, RZ, RZ, UR54 ;  /* 0x00000036ffbe7e24 */ /* 0x000fc4000f8e00ff */
[--C-:B------:R-:W-:Y:S01]  /*aab0*/  FFMA.FTZ R185, R191, UR42, -R133.reuse ;  /* 0x0000002abfb97c23 */ /* 0x100fe20008010885 */
[----:B------:R-:W-:-:S01]  /*aac0*/  FFMA.FTZ R186, R194, UR42, -R133 ;  /* 0x0000002ac2ba7c23 */ /* 0x000fc20008010885 */
[--C-:B------:R-:W-:Y:S01]  /*aad0*/  FFMA.FTZ R187, R195, UR42, -R133.reuse ;  /* 0x0000002ac3bb7c23 */ /* 0x100fe20008010885 */
[----:B------:R-:W-:-:S01]  /*aae0*/  FFMA.FTZ R188, R198, UR42, -R133 ;  /* 0x0000002ac6bc7c23 */ /* 0x000fc20008010885 */
[----:B------:R-:W-:Y:S01]  /*aaf0*/  @!P0 LEA R190, R190, UR41, 0x3 ;  /* 0x00000029bebe8c11 */ /* 0x000fe2000f8e18ff */
[----:B------:R-:W-:-:S01]  /*ab00*/  FFMA.FTZ R189, R199, UR42, -R133 ;  /* 0x0000002ac7bd7c23 */ /* 0x000fc20008010885 */
[----:B------:R-:W-:Y:S01]  /*ab10*/  MUFU.EX2 R5, R5 ;  /* 0x0000000500057308 */ /* 0x000fe20000000800 */
[----:B------:R-:W-:Y:S01]  /*ab20*/  IADD3 R191, -R219, 0xb, RZ ;  /* 0x0000000bdbbf7810 */ /* 0x000fe20007ffe1ff */
[--C-:B------:R-:W-:Y:S01]  /*ab30*/  FFMA.FTZ R170, R170, UR42, -R133.reuse ;  /* 0x0000002aaaaa7c23 */ /* 0x100fe20008010885 */
[----:B------:R-:W-:Y:S02]  /*ab40*/  @!P0 VIADD R190, R190, 0x33440 ;  /* 0x00033440bebe8836 */ /* 0x000fe40000000000 */
        /* <DEDUP_REMOVED lines=37> */
[----:B------:R-:W-:Y:S01]  /*ada0*/  @!P0 PRMT R190, RZ, 0x654, R190 ;  /* 0x00000654ffbe8816 */ /* 0x000fe200000000be */
[----:B------:R-:W-:Y:S01]  /*adb0*/  FFMA.FTZ R133, R135, UR42, -R133 ;  /* 0x0000002a87857c23 */ /* 0x000fe20008010885 */
[----:B0-----:R-:W-:-:S01]  /*adc0*/  FADD.FTZ R3, R8, R3 ;  /* 0x0000000308037221 */ /* 0x001fc20000010000 */
[----:B--2---:R-:W-:-:S04]  /*add0*/  FADD.FTZ R135, R181, R2 ;  /* 0x00000002b5877221 */ /* 0x004fc80000010000 */
        /* <DEDUP_REMOVED lines=19> */
[----:B-1----:R-:W-:-:S01]  /*af10*/  FADD.FTZ R2, R20, R3 ;  /* 0x0000000314027221 */ /* 0x002fc20000010000 */
[----:B------:R-:W-:-:S02]  /*af20*/  WARPGROUP.DEPBAR.LE gsb0, 0x0 ;  /* 0x00008000000079c5 */ /* 0x000fc40000010000 */
[----:B------:R-:W-:-:S04]  /*af30*/  WARPGROUP.ARRIVE ;  /* 0x00000000000079c5 */ /* 0x000fc80000000000 */
[----:B------:R-:W-:Y:S02]  /*af40*/  MUFU.EX2 R171, R171 ;  /* 0x000000ab00ab7308 */ /* 0x000fe40000000800 */
[----:B------:R-:W-:Y:S01]  /*af50*/  QGMMA.64x192x32.F32.E4M3.E4M3 R24, R208, gdesc[UR4], R24, gsb0 ;  /* 0x02e00004d0187df3 */ /* 0x000fe20008000818 */
[----:B------:R-:W-:Y:S01]  /*af60*/  UIADD3 UR6, UR10, 0x480, URZ ;  /* 0x000004800a067890 */ /* 0x000fe2000fffe03f */
[----:B------:R-:W-:-:S04]  /*af70*/  UMOV UR7, 0xc0000010 ;  /* 0xc000001000077882 */ /* 0x000fc80000000000 */
        /* <DEDUP_REMOVED lines=38> */
[----:B------:R-:W-:Y:S01]  /*b1e0*/  MUFU.EX2 R166, R166 ;  /* 0x000000a600a67308 */ /* 0x000fe20000000800 */
[----:B------:R-:W-:Y:S02]  /*b1f0*/  WARPGROUP.DEPBAR.LE gsb0, 0x0 ;  /* 0x00008000000079c5 */ /* 0x000fe40000010000 */
[----:B------:R-:W-:-:S05]  /*b200*/  WARPGROUP.ARRIVE ;  /* 0x00000000000079c5 */ /* 0x000fca0000000000 */
[----:B------:R-:W0:Y:S01]  /*b210*/  MUFU.EX2 R165, R165 ;  /* 0x000000a500a57308 */ /* 0x000e220000000800 */
[----:B-1----:R-:W-:-:S01]  /*b220*/  FADD.FTZ R2, R164, R3 ;  /* 0x00000003a4027221 */ /* 0x002fc20000010000 */
[----:B------:R-:W-:Y:S01]  /*b230*/  QGMMA.64x192x32.F32.E4M3.E4M3 R24, R204, gdesc[UR4], R24, gsb0 ;  /* 0x02e00004cc187df3 */ /* 0x000fe20008000818 */
[----:B------:R-:W-:Y:S01]  /*b240*/  UIADD3 UR6, UR10, 0x600, URZ ;  /* 0x000006000a067890 */ /* 0x000fe2000fffe03f */
[----:B------:R-:W-:-:S04]  /*b250*/  UMOV UR7, 0xc0000010 ;  /* 0xc000001000077882 */ /* 0x000fc80000000000 */
        /* <DEDUP_REMOVED lines=36> */
[----:B------:R-:W-:Y:S01]  /*b4a0*/  MUFU.EX2 R127, R127 ;  /* 0x0000007f007f7308 */ /* 0x000fe20000000800 */
[----:B------:R-:W-:Y:S02]  /*b4b0*/  WARPGROUP.DEPBAR.LE gsb0, 0x0 ;  /* 0x00008000000079c5 */ /* 0x000fe40000010000 */
[----:B------:R-:W-:-:S05]  /*b4c0*/  WARPGROUP.ARRIVE ;  /* 0x00000000000079c5 */ /* 0x000fca0000000000 */
[----:B------:R-:W1:Y:S01]  /*b4d0*/  MUFU.EX2 R128, R128 ;  /* 0x0000008000807308 */ /* 0x000e620000000800 */
[----:B0-----:R-:W-:-:S01]  /*b4e0*/  FADD.FTZ R3, R125, R2 ;  /* 0x000000027d037221 */ /* 0x001fc20000010000 */
[----:B------:R-:W-:Y:S06]  /*b4f0*/  QGMMA.64x192x32.F32.E4M3.E4M3 R24, R200, gdesc[UR4], R24, gsb0 ;  /* 0x02e00004c8187df3 */ /* 0x000fec0008000818 */
        /* <DEDUP_REMOVED lines=9> */
[----:B------:R-:W1:Y:S01]  /*b590*/  MUFU.EX2 R133, R133 ;  /* 0x0000008500857308 */ /* 0x000e620000000800 */
[----:B0-----:R-:W-:-:S01]  /*b5a0*/  FADD.FTZ R3, R7, R2 ;  /* 0x0000000207037221 */ /* 0x001fc20000010000 */
[----:B------:R-:W-:Y:S02]  /*b5b0*/  WARPGROUP.DEPBAR.LE gsb0, 0x0 ;  /* 0x00008000000079c5 */ /* 0x000fe40000010000 */
[----:B------:R0:W-:Y:S06]  /*b5c0*/  BAR.ARV R191, 0x100 ;  /* 0x000400bf0000751d */ /* 0x0001ec0000002000 */
[----:B------:R2:W-:Y:S02]  /*b5d0*/  @!P0 SYNCS.ARRIVE.TRANS64.RED.A1T0 RZ, [R190+URZ], RZ ;  /* 0x000000ffbeff89a7 */ /* 0x0005e4000810043f */
[----:B--2---:R-:W-:-:S04]  /*b5e0*/  FADD.FTZ R190, R184, R135 ;  /* 0x00000087b8be7221 */ /* 0x004fc80000010000 */
[----:B------:R-:W-:-:S04]  /*b5f0*/  FADD.FTZ R135, R185, R190 ;  /* 0x000000beb9877221 */ /* 0x000fc80000010000 */
        /* <DEDUP_REMOVED lines=35> */
[----:B-1----:R-:W-:Y:S01]  /*b830*/  FADD.FTZ R2, R133, R190 ;  /* 0x000000be85027221 */ /* 0x002fe20000010000 */
[----:B0-----:R-:W-:Y:S06]  /*b840*/  @!P1 BRA `(.L_x_5196) ;  /* 0x0000000000049947 */ /* 0x001fec0003800000 */
[----:B------:R-:W-:Y:S01]  /*b850*/  BPT.TRAP 0x1 ;  /* 0x000000040000795c */ /* 0x000fe20000300000 */
.L_x_5196:
        /* <DEDUP_REMOVED lines=146> */
[----:B------:R-:W-:Y:S01]  /*c180*/  F2FP.SATFINITE.E4M3.F32.PACK_AB_MERGE_C R203, R131, R130, R133 ;  /* 0x0000008283cb723e */ /* 0x000fe20004807085 */
[----:B------:R-:W-:Y:S06]  /*c190*/  @P2 BRA `(.L_x_5197) ;  /* 0xffffffd000642947 */ /* 0x000fec000383ffff */
.L_x_5187:
[----:B------:R-:W-:Y:S06]  /*c1a0*/  BAR.ARV 0x8, 0x180 ;  /* 0x0206000000007b1d */ /* 0x000fec0000002000 */
[----:B------:R-:W-:Y:S05]  /*c1b0*/  @!P1 BRA `(.L_x_5198) ;  /* 0x0000000000049947 */ /* 0x000fea0003800000 */
[----:B------:R-:W-:Y:S01]  /*c1c0*/  BPT.TRAP 0x1 ;  /* 0x000000040000795c */ /* 0x000fe20000300000 */
.L_x_5198:
[----:B------:R-:W-:Y:S01]  /*c1d0*/  ULEA UR5, UR54, UR41, 0x3 ;  /* 0x0000002936057291 */ /* 0x000fe2000f8e183f */
[----:B------:R-:W-:-:S05]  /*c1e0*/  IMAD.U32 R5, RZ, RZ, UR48 ;  /* 0x00000030ff057e24 */ /* 0x000fca000f8e00ff */
[----:B------:R-:W-:-:S04]  /*c1f0*/  SHF.L.U32 R5, R5, 0x1f, RZ ;  /* 0x0000001f05057819 */ /* 0x000fc800000006ff */
[----:B------:R0:W1:Y:S01]  /*c200*/  SYNCS.PHASECHK.TRANS64.TRYWAIT P0, [UR5+0x33450], R5 ;  /* 0x03345005ff0075a7 */ /* 0x0000620008000145 */
[----:B------:R-:W-:Y:S05]  /*c210*/  @!P1 BRA `(.L_x_5199) ;  /* 0x0000000000049947 */ /* 0x000fea0003800000 */
[----:B------:R-:W-:Y:S01]  /*c220*/  BPT.TRAP 0x1 ;  /* 0x000000040000795c */ /* 0x000fe20000300000 */
.L_x_5199:
[----:B-1----:R-:W-:Y:S05]  /*c230*/  @P0 BRA `(.L_x_5200) ;  /* 0x0000000000080947 */ /* 0x002fea0003800000 */
[----:B------:R-:W1:Y:S02]  /*c240*/  SYNCS.PHASECHK.TRANS64.TRYWAIT P0, [UR5+0x33450], R5 ;  /* 0x03345005ff0075a7 */ /* 0x000e640008000145 */
[----:B-1----:R-:W-:Y:S05]  /*c250*/  @!P0 BRA `(.L_x_5201) ;  /* 0x000000cc00cc8947 */ /* 0x002fea0003800000 */
.L_x_5200:
[----:B------:R-:W-:Y:S01]  /*c260*/  UIADD3 UR41, UR41, 0x200, URZ ;  /* 0x0000020029297890 */ /* 0x000fe2000fffe03f */
[----:B------:R-:W-:Y:S01]  /*c270*/  WARPGROUP.ARRIVE ;  /* 0x00000000000079c5 */ /* 0x000fe20000000000 */
[----:B------:R-:W-:Y:S01]  /*c280*/  UMOV UR7, 0xc0000010 ;  /* 0xc000001000077882 */ /* 0x000fe20000000000 */
[----:B------:R-:W-:Y:S01]  /*c290*/  IMAD.MOV.U32 R135, RZ, RZ, 0x3f800000 ;  /* 0x3f800000ff877424 */ /* 0x000fe200078e00ff */
        /* <DEDUP_REMOVED lines=16> */
[----:B------:R-:W-:Y:S02]  /*c3a0*/  ULDC.64 UR6, c[0x0][0x9a0] ;  /* 0x0002680000067ab9 */ /* 0x000fe40000000a00 */
[----:B------:R-:W-:-:S04]  /*c3b0*/  ISETP.NE.U32.AND P0, PT, RZ, UR6, PT ;  /* 0x00000006ff007c0c */ /* 0x000fc8000bf05070 */
[----:B------:R-:W-:-:S13]  /*c3c0*/  ISETP.NE.AND.EX P0, PT, RZ, UR7, PT, P0 ;  /* 0x00000007ff007c0c */ /* 0x000fda000bf05300 */
[----:B------:R-:W1:Y:S08]  /*c3d0*/  @P0 LDC.64 R8, c[0x0][0x9c8] ;  /* 0x00027200ff080b82 */ /* 0x000e700000000a00 */
[----:B------:R-:W2:Y:S01]  /*c3e0*/  @P0 LDC.64 R10, c[0x0][0x9d0] ;  /* 0x00027400ff0a0b82 */ /* 0x000ea20000000a00 */
[----:B-1----:R-:W-:-:S04]  /*c3f0*/  @P0 IMAD R6, R8, UR43, RZ ;  /* 0x0000002b08060c24 */ /* 0x002fc8000f8e02ff */
[----:B0-----:R-:W-:Y:S02]  /*c400*/  @P0 IMAD R5, R9, UR44, R6 ;  /* 0x0000002c09050c24 */ /* 0x001fe4000f8e0206 */
[----:B------:R-:W-:-:S04]  /*c410*/  @P0 IMAD.WIDE.U32 R6, R8, UR44, RZ ;  /* 0x0000002c08060c25 */ /* 0x000fc8000f8e00ff */
[----:B------:R-:W-:Y:S02]  /*c420*/  @P0 IMAD.IADD R7, R7, 0x1, R5 ;  /* 0x0000000107070824 */ /* 0x000fe400078e0205 */
[----:B--2---:R-:W-:-:S04]  /*c430*/  @P0 IMAD.WIDE.U32 R6, R10, UR45, R6 ;  /* 0x0000002d0a060c25 */ /* 0x004fc8000f8e0006 */
[----:B------:R-:W-:Y:S01]  /*c440*/  @P0 IMAD R5, R11, UR45, R7 ;  /* 0x0000002d0b050c24 */ /* 0x000fe2000f8e0207 */
[----:B------:R-:W-:-:S04]  /*c450*/  @P0 LEA R8, P2, R6, UR6, 0x2 ;  /* 0x0000000606080c11 */ /* 0x000fc8000f8410ff */
[----:B------:R-:W-:-:S05]  /*c460*/  @P0 LEA.HI.X R9, R6, UR7, R5, 0x2, P2 ;  /* 0x0000000706090c11 */ /* 0x000fca00090f1405 */
[----:B------:R0:W2:Y:S01]  /*c470*/  @P0 LDG.E R135, desc[UR56][R8.64] ;  /* 0x0000003808870981 */ /* 0x0000a2000c1e1900 */
[----:B------:R-:W-:Y:S01]  /*c480*/  UIADD3 UR6, UR4, 0x480, URZ ;  /* 0x0000048004067890 */ /* 0x000fe2000fffe03f */
[----:B------:R-:W-:Y:S01]  /*c490*/  UMOV UR7, 0xc0000010 ;  /* 0xc000001000077882 */ /* 0x000fe20000000000 */
[----:B------:R-:W-:Y:S02]  /*c4a0*/  WARPGROUP.DEPBAR.LE gsb0, 0x0 ;  /* 0x00008000000079c5 */ /* 0x000fe40000010000 */
[----:B------:R-:W-:-:S06]  /*c4b0*/  WARPGROUP.ARRIVE ;  /* 0x00000000000079c5 */ /* 0x000fcc0000000000 */
[----:B------:R-:W-:Y:S01]  /*c4c0*/  QGMMA.64x192x32.F32.E4M3.E4M3 R24, R204, gdesc[UR4], R24, gsb0 ;  /* 0x02e00004cc187df3 */ /* 0x000fe20008000818 */
[----:B------:R-:W-:Y:S01]  /*c4d0*/  UIADD3 UR6, UR4, 0x600, URZ ;  /* 0x0000060004067890 */ /* 0x000fe2000fffe03f */
        /* <DEDUP_REMOVED lines=31> */
[----:B--2---:R-:W-:Y:S01]  /*c6d0*/  FMUL.FTZ R8, R8, R135 ;  /* 0x0000008708087220 */ /* 0x004fe20000410000 */
[----:B------:R-:W-:Y:S02]  /*c6e0*/  IMAD.MOV.U32 R3, RZ, RZ, -0x800000 ;  /* 0xff800000ff037424 */ /* 0x000fe400078e00ff */
[----:B------:R-:W-:Y:S01]  /*c6f0*/  @P2 FFMA.FTZ R2, R5, R0, R6 ;  /* 0x0000000005022223 */ /* 0x000fe20000010006 */
[----:B------:R-:W-:-:S01]  /*c700*/  @P3 FFMA.FTZ R3, R14, R4, R7 ;  /* 0x000000040e033223 */ /* 0x000fc20000010007 */
[----:B---3--:R-:W-:Y:S01]  /*c710*/  FMUL.FTZ R135, R10, R135 ;  /* 0x000000870a877220 */ /* 0x008fe20000410000 */
[----:B------:R-:W-:-:S02]  /*c720*/  WARPGROUP.DEPBAR.LE gsb0, 0x0 ;  /* 0x00008000000079c5 */ /* 0x000fc40000010000 */
[----:B------:R-:W-:Y:S05]  /*c730*/  @!P1 BRA `(.L_x_5202) ;  /* 0x0000000000049947 */ /* 0x000fea0003800000 */
[----:B------:R-:W-:Y:S01]  /*c740*/  BPT.TRAP 0x1 ;  /* 0x000000040000795c */ /* 0x000fe20000300000 */
.L_x_5202:
        /* <DEDUP_REMOVED lines=101> */
[----:B------:R-:W-:Y:S01]  /*cda0*/  PLOP3.LUT P0, PT, PT, PT, PT, 0x8, 0x0 ;  /* 0x000000000000781c */ /* 0x000fe20003f0e170 */
[----:B------:R-:W-:Y:S01]  /*cdb0*/  FMUL.FTZ R135, R115, R135 ;  /* 0x0000008773877220 */ /* 0x000fe20000410000 */
[----:B------:R-:W-:-:S02]  /*cdc0*/  UIADD3 UR49, UR49, 0x1, URZ ;  /* 0x0000000131317890 */ /* 0x000fc4000fffe03f */
[----:B------:R-:W-:Y:S02]  /*cdd0*/  USEL UR54, UR54, URZ, UP0 ;  /* 0x0000003f36367287 */ /* 0x000fe40008000000 */
[----:B------:R-:W-:-:S12]  /*cde0*/  ULOP3.LUT UR48, UR48, UR4, URZ, 0x3c, !UPT ;  /* 0x0000000430307292 */ /* 0x000fd8000f8e3c3f */
.L_x_5169:
        /* <DEDUP_REMOVED lines=19> */
[----:B0-----:R-:W-:-:S05]  /*cf20*/  IMAD.SHL.U32 R4, R27, 0x4, RZ ;  /* 0x000000041b047824 */ /* 0x001fca00078e00ff */
[----:B------:R-:W-:Y:S01]  /*cf30*/  LOP3.LUT R4, R4, 0xc, RZ, 0xc0, !PT ;  /* 0x0000000c04047812 */ /* 0x000fe200078ec0ff */
[----:B------:R-:W-:Y:S03]  /*cf40*/  BAR.SYNC.DEFER_BLOCKING 0x1, 0x100 ;  /* 0x0044000000007b1d */ /* 0x000fe60000010000 */
[----:B------:R-:W-:-:S05]  /*cf50*/  IADD3 R38, P0, R4, UR10, RZ ;  /* 0x0000000a04267c10 */ /* 0x000fca000ff1e0ff */
[----:B------:R-:W-:-:S05]  /*cf60*/  IMAD.X R39, RZ, RZ, UR11, P0 ;  /* 0x0000000bff277e24 */ /* 0x000fca00080e06ff */
[----:B------:R0:W3:Y:S01]  /*cf70*/  LDG.E.CONSTANT R38, desc[UR56][R38.64] ;  /* 0x0000003826267981 */ /* 0x0000e2000c1e9900 */
[----:B------:R-:W-:-:S04]  /*cf80*/  LOP3.LUT P0, R4, R27, 0x3, RZ, 0xc0, !PT ;  /* 0x000000031b047812 */ /* 0x000fc8000780c0ff */
        /* <DEDUP_REMOVED lines=11> */
[----:B------:R-:W-:Y:S01]  /*d040*/  IMAD.MOV.U32 R20, RZ, RZ, 0x2 ;  /* 0x00000002ff147424 */ /* 0x000fe200078e00ff */
[----:B------:R-:W-:Y:S01]  /*d050*/  UMOV UR10, UR8 ;  /* 0x00000008000a7c82 */ /* 0x000fe20008000000 */
[----:B-1----:R-:W-:Y:S01]  /*d060*/  UMOV UR11, UR4 ;  /* 0x00000004000b7c82 */ /* 0x002fe20008000000 */
        /* <DEDUP_REMOVED lines=86> */
[----:B--2---:R-:W-:-:S03]  /*d5d0*/  IMAD.WIDE R20, R5, R20, UR10 ;  /* 0x0000000a05147e25 */ /* 0x004fc6000f8e0214 */
[C---:B------:R-:W-:Y:S02]  /*d5e0*/  IADD3 R183, P6, R20.reuse, 0x8020, RZ ;  /* 0x0000802014b77810 */ /* 0x040fe40007fde0ff */
[C---:B------:R-:W-:Y:S02]  /*d5f0*/  IADD3 R187, P4, R20.reuse, 0x8060, RZ ;  /* 0x0000806014bb7810 */ /* 0x040fe40007f9e0ff */
[----:B------:R-:W-:Y:S02]  /*d600*/  LOP3.LUT R0, R183, 0x380, RZ, 0xc0, !PT ;  /* 0x00000380b7007812 */ /* 0x000fe400078ec0ff */
[C---:B------:R-:W-:Y:S01]  /*d610*/  IADD3 R185, P3, R20.reuse, 0x8040, RZ ;  /* 0x0000804014b97810 */ /* 0x040fe20007f7e0ff */
[----:B------:R-:W-:Y:S01]  /*d620*/  IMAD.X R25, RZ, RZ, R21, P4 ;  /* 0x000000ffff197224 */ /* 0x000fe200020e0615 */
[----:B------:R-:W-:Y:S02]  /*d630*/  IADD3 R181, P5, R20, 0x8000, RZ ;  /* 0x0000800014b57810 */ /* 0x000fe40007fbe0ff */
[----:B------:R-:W-:-:S02]  /*d640*/  SHF.R.U64 R0, R0, 0x3, RZ ;  /* 0x0000000300007819 */ /* 0x000fc400000012ff */
[----:B------:R-:W-:Y:S02]  /*d650*/  IADD3 R175, P4, R20, 0x4020, RZ ;  /* 0x0000402014af7810 */ /* 0x000fe40007f9e0ff */
[----:B------:R-:W-:Y:S02]  /*d660*/  LOP3.LUT R4, R185, 0x380, RZ, 0xc0, !PT ;  /* 0x00000380b9047812 */ /* 0x000fe400078ec0ff */
[----:B------:R-:W-:Y:S02]  /*d670*/  LOP3.LUT R14, R0, R183, RZ, 0x3c, !PT ;  /* 0x000000b7000e7212 */ /* 0x000fe400078e3cff */
[----:B------:R-:W-:Y:S02]  /*d680*/  LOP3.LUT R8, R181, 0x380, RZ, 0xc0, !PT ;  /* 0x00000380b5087812 */ /* 0x000fe400078ec0ff */
[----:B------:R-:W-:Y:S02]  /*d690*/  LOP3.LUT R6, R187, 0x380, RZ, 0xc0, !PT ;  /* 0x00000380bb067812 */ /* 0x000fe400078ec0ff */
[----:B------:R-:W-:-:S02]  /*d6a0*/  SHF.R.U64 R4, R4, 0x3, RZ ;  /* 0x0000000304047819 */ /* 0x000fc400000012ff */
[----:B------:R-:W-:Y:S02]  /*d6b0*/  LOP3.LUT R0, R175, 0x380, RZ, 0xc0, !PT ;  /* 0x00000380af007812 */ /* 0x000fe400078ec0ff */
[----:B------:R-:W-:Y:S01]  /*d6c0*/  IADD3 R177, P1, R20, 0x4040, RZ ;  /* 0x0000404014b17810 */ /* 0x000fe20007f3e0ff */
[--C-:B------:R-:W-:Y:S01]  /*d6d0*/  IMAD.X R135, RZ, RZ, R21.reuse, P3 ;  /* 0x000000ffff877224 */ /* 0x100fe200018e0615 */
[----:B------:R-:W-:Y:S01]  /*d6e0*/  SHF.R.U64 R8, R8, 0x3, RZ ;  /* 0x0000000308087819 */ /* 0x000fe200000012ff */
[----:B------:R-:W-:Y:S01]  /*d6f0*/  IMAD.X R15, RZ, RZ, R21, P6 ;  /* 0x000000ffff0f7224 */ /* 0x000fe200030e0615 */
[C---:B------:R-:W-:Y:S02]  /*d700*/  IADD3 R179, P2, R20.reuse, 0x4060, RZ ;  /* 0x0000406014b37810 */ /* 0x040fe40007f5e0ff */
[----:B------:R-:W-:Y:S02]  /*d710*/  IADD3 R173, P3, R20, 0x4000, RZ ;  /* 0x0000400014ad7810 */ /* 0x000fe40007f7e0ff */
[----:B------:R-:W-:-:S02]  /*d720*/  SHF.R.U64 R6, R6, 0x3, RZ ;  /* 0x0000000306067819 */ /* 0x000fc400000012ff */
[----:B------:R-:W-:Y:S02]  /*d730*/  LOP3.LUT R134, R4, R185, RZ, 0x3c, !PT ;  /* 0x000000b904867212 */ /* 0x000fe400078e3cff */
[----:B------:R-:W-:Y:S02]  /*d740*/  SHF.R.U64 R0, R0, 0x3, RZ ;  /* 0x0000000300007819 */ /* 0x000fe400000012ff */
[C---:B------:R-:W-:Y:S02]  /*d750*/  IADD3 R33, P6, R20.reuse, 0x20, RZ ;  /* 0x0000002014217810 */ /* 0x040fe40007fde0ff */
[----:B------:R-:W-:Y:S02]  /*d760*/  LOP3.LUT R4, R177, 0x380, RZ, 0xc0, !PT ;  /* 0x00000380b1047812 */ /* 0x000fe400078ec0ff */
[----:B------:R-:W-:Y:S02]  /*d770*/  LOP3.LUT R5, R20, 0x380, RZ, 0xc0, !PT ;  /* 0x0000038014057812 */ /* 0x000fe400078ec0ff */
[----:B------:R-:W-:Y:S01]  /*d780*/  LOP3.LUT R136, R8, R181, RZ, 0x3c, !PT ;  /* 0x000000b508887212 */ /* 0x000fe200078e3cff */
[----:B------:R-:W-:Y:S01]  /*d790*/  IMAD.X R13, RZ, RZ, R21, P2 ;  /* 0x000000ffff0d7224 */ /* 0x000fe200010e0615 */
[----:B------:R-:W-:-:S02]  /*d7a0*/  LOP3.LUT R24, R6, R187, RZ, 0x3c, !PT ;  /* 0x000000bb06187212 */ /* 0x000fc400078e3cff */
[----:B------:R-:W-:Y:S02]  /*d7b0*/  LOP3.LUT R10, R0, R175, RZ, 0x3c, !PT ;  /* 0x000000af000a7212 */ /* 0x000fe400078e3cff */
[----:B------:R-:W-:Y:S02]  /*d7c0*/  LOP3.LUT R8, R173, 0x380, RZ, 0xc0, !PT ;  /* 0x00000380ad087812 */ /* 0x000fe400078ec0ff */
[----:B------:R-:W-:Y:S02]  /*d7d0*/  LOP3.LUT R6, R179, 0x380, RZ, 0xc0, !PT ;  /* 0x00000380b3067812 */ /* 0x000fe400078ec0ff */
[----:B------:R-:W-:Y:S02]  /*d7e0*/  SHF.R.U64 R4, R4, 0x3, RZ ;  /* 0x0000000304047819 */ /* 0x000fe400000012ff */
[----:B------:R-:W-:Y:S02]  /*d7f0*/  LOP3.LUT R0, R33, 0x380, RZ, 0xc0, !PT ;  /* 0x0000038021007812 */ /* 0x000fe400078ec0ff */
[----:B------:R-:W-:-:S02]  /*d800*/  IADD3 R57, P2, R20, 0x40, RZ ;  /* 0x0000004014397810 */ /* 0x000fc40007f5e0ff */
[----:B------:R-:W-:Y:S01]  /*d810*/  SHF.R.U64 R5, R5, 0x3, RZ ;  /* 0x0000000305057819 */ /* 0x000fe200000012ff */
[----:B------:R-:W-:Y:S01]  /*d820*/  IMAD.X R137, RZ, RZ, R21, P5 ;  /* 0x000000ffff897224 */ /* 0x000fe200028e0615 */
[----:B------:R-:W-:Y:S02]  /*d830*/  SHF.R.U64 R8, R8, 0x3, RZ ;  /* 0x0000000308087819 */ /* 0x000fe400000012ff */
[----:B------:R-:W-:Y:S02]  /*d840*/  IADD3 R171, P5, R20, 0x60, RZ ;  /* 0x0000006014ab7810 */ /* 0x000fe40007fbe0ff */
[----:B------:R-:W-:Y:S02]  /*d850*/  SHF.R.U64 R6, R6, 0x3, RZ ;  /* 0x0000000306067819 */ /* 0x000fe400000012ff */
[----:B------:R-:W-:Y:S02]  /*d860*/  LOP3.LUT R138, R4, R177, RZ, 0x3c, !PT ;  /* 0x000000b1048a7212 */ /* 0x000fe400078e3cff */
[----:B------:R-:W-:-:S02]  /*d870*/  SHF.R.U64 R0, R0, 0x3, RZ ;  /* 0x0000000300007819 */ /* 0x000fc400000012ff */
[----:B------:R-:W-:Y:S02]  /*d880*/  LOP3.LUT R20, R5, R20, RZ, 0x3c, !PT ;  /* 0x0000001405147212 */ /* 0x000fe400078e3cff */
[----:B------:R-:W-:Y:S02]  /*d890*/  LOP3.LUT R4, R57, 0x380, RZ, 0xc0, !PT ;  /* 0x0000038039047812 */ /* 0x000fe400078ec0ff */
[----:B------:R-:W-:Y:S01]  /*d8a0*/  LOP3.LUT R140, R8, R173, RZ, 0x3c, !PT ;  /* 0x000000ad088c7212 */ /* 0x000fe200078e3cff */
[--C-:B------:R-:W-:Y:S01]  /*d8b0*/  IMAD.X R139, RZ, RZ, R21.reuse, P1 ;  /* 0x000000ffff8b7224 */ /* 0x100fe200008e0615 */
[----:B------:R-:W-:Y:S01]  /*d8c0*/  LOP3.LUT R12, R6, R179, RZ, 0x3c, !PT ;  /* 0x000000b3060c7212 */ /* 0x000fe200078e3cff */
[--C-:B------:R-:W-:Y:S01]  /*d8d0*/  IMAD.X R11, RZ, RZ, R21.reuse, P4 ;  /* 0x000000ffff0b7224 */ /* 0x100fe200020e0615 */
[----:B------:R-:W-:Y:S01]  /*d8e0*/  LOP3.LUT R8, R0, R33, RZ, 0x3c, !PT ;  /* 0x0000002100087212 */ /* 0x000fe200078e3cff */
[--C-:B------:R-:W-:Y:S01]  /*d8f0*/  IMAD.X R141, RZ, RZ, R21.reuse, P3 ;  /* 0x000000ffff8d7224 */ /* 0x100fe200018e0615 */
[----:B------:R-:W-:Y:S01]  /*d900*/  LOP3.LUT R6, R171, 0x380, RZ, 0xc0, !PT ;  /* 0x00000380ab067812 */ /* 0x000fe200078ec0ff */
[--C-:B------:R-:W-:Y:S01]  /*d910*/  IMAD.X R9, RZ, RZ, R21.reuse, P6 ;  /* 0x000000ffff097224 */ /* 0x100fe200030e0615 */
[----:B------:R-:W-:Y:S01]  /*d920*/  SHF.R.U64 R4, R4, 0x3, RZ ;  /* 0x0000000304047819 */ /* 0x000fe200000012ff */
[--C-:B------:R-:W-:Y:S01]  /*d930*/  IMAD.X R7, RZ, RZ, R21.reuse, P5 ;  /* 0x000000ffff077224 */ /* 0x100fe200028e0615 */
[----:B------:R-:W-:Y:S01]  /*d940*/  MOV R33, R20 ;  /* 0x0000001400217202 */ /* 0x000fe20000000f00 */
[----:B------:R-:W-:Y:S01]  /*d950*/  IMAD.X R5, RZ, RZ, R21, P2 ;  /* 0x000000ffff057224 */ /* 0x000fe200010e0615 */
[----:B---3--:R-:W-:-:S02]  /*d960*/  LOP3.LUT R21, R38, 0x2, RZ, 0x3c, !PT ;  /* 0x0000000226157812 */ /* 0x008fc400078e3cff */
[----:B------:R-:W-:Y:S02]  /*d970*/  SHF.R.U64 R6, R6, 0x3, RZ ;  /* 0x0000000306067819 */ /* 0x000fe400000012ff */
[----:B------:R-:W-:Y:S01]  /*d980*/  LOP3.LUT R4, R4, R57, RZ, 0x3c, !PT ;  /* 0x0000003904047212 */ /* 0x000fe200078e3cff */
[----:B------:R-:W-:Y:S01]  /*d990*/  SHFL.IDX PT, R169, R169, R38, 0x1c1f ;  /* 0x001c1f26a9a97589 */ /* 0x000fe200000e0000 */
[----:B------:R-:W-:Y:S02]  /*d9a0*/  MOV R138, R138 ;  /* 0x0000008a008a7202 */ /* 0x000fe40000000f00 */
[----:B------:R-:W-:Y:S02]  /*d9b0*/  MOV R57, R8 ;  /* 0x0000000800397202 */ /* 0x000fe40000000f00 */
[----:B------:R-:W-:Y:S01]  /*d9c0*/  MOV R139, R10 ;  /* 0x0000000a008b7202 */ /* 0x000fe20000000f00 */
[----:B------:R-:W0:Y:S01]  /*d9d0*/  SHFL.IDX PT, R8, R119, R21, 0x1c1f ;  /* 0x001c1f1577087589 */ /* 0x000e2200000e0000 */
[----:B------:R-:W-:-:S02]  /*d9e0*/  MOV R136, R136 ;  /* 0x0000008800887202 */ /* 0x000fc40000000f00 */
[----:B------:R-:W-:Y:S01]  /*d9f0*/  LOP3.LUT R6, R6, R171, RZ, 0x3c, !PT ;  /* 0x000000ab06067212 */ /* 0x000fe200078e3cff */
[----:B------:R-:W-:Y:S01]  /*da00*/  SHFL.IDX PT, R10, R37, R38, 0x1c1f ;  /* 0x001c1f26250a7589 */ /* 0x000fe200000e0000 */
[----:B------:R-:W-:-:S03]  /*da10*/  MOV R137, R12 ;  /* 0x0000000c00897202 */ /* 0x000fc60000000f00 */
[----:B------:R-:W1:Y:S01]  /*da20*/  SHFL.IDX PT, R9, R36, R21, 0x1c1f ;  /* 0x001c1f1524097589 */ /* 0x000e6200000e0000 */
[----:B------:R-:W-:Y:S02]  /*da30*/  MOV R134, R134 ;  /* 0x0000008600867202 */ /* 0x000fe40000000f00 */
[----:B------:R-:W-:Y:S01]  /*da40*/  MOV R135, R14 ;  /* 0x0000000e00877202 */ /* 0x000fe20000000f00 */
[----:B------:R-:W-:Y:S01]  /*da50*/  SHFL.IDX PT, R11, R43, R38, 0x1c1f ;  /* 0x001c1f262b0b7589 */ /* 0x000fe200000e0000 */
[----:B------:R-:W-:-:S03]  /*da60*/  MOV R140, R140 ;  /* 0x0000008c008c7202 */ /* 0x000fc60000000f00 */
[----:B------:R-:W2:Y:S01]  /*da70*/  SHFL.IDX PT, R12, R28, R21, 0x1c1f ;  /* 0x001c1f151c0c7589 */ /* 0x000ea200000e0000 */
[----:B------:R-:W-:-:S03]  /*da80*/  MOV R141, R6 ;  /* 0x00000006008d7202 */ /* 0x000fc60000000f00 */
[----:B------:R-:W-:Y:S01]  /*da90*/  SHFL.IDX PT, R14, R113, R38, 0x1c1f ;  /* 0x001c1f26710e7589 */ /* 0x000fe200000e0000 */
[----:B------:R-:W-:-:S03]  /*daa0*/  MOV R0, R24 ;  /* 0x0000001800007202 */ /* 0x000fc60000000f00 */
[----:B------:R-:W3:Y:S01]  /*dab0*/  SHFL.IDX PT, R15, R53, R21, 0x1c1f ;  /* 0x001c1f15350f7589 */ /* 0x000ee200000e0000 */
[----:B------:R-:W-:-:S03]  /*dac0*/  MOV R142, R4 ;  /* 0x00000004008e7202 */ /* 0x000fc60000000f00 */
        /* <DEDUP_REMOVED lines=17> */
[----:B------:R-:W4:Y:S04]  /*dbe0*/  SHFL.IDX PT, R118, R31, R21, 0x1c1f ;  /* 0x001c1f151f767589 */ /* 0x000f2800000e0000 */
[----:B------:R-:W4:Y:S04]  /*dbf0*/  SHFL.IDX PT, R126, R30, R21, 0x1c1f ;  /* 0x001c1f151e7e7589 */ /* 0x000f2800000e0000 */
        /* <DEDUP_REMOVED lines=39> */
[----:B------:R-:W4:Y:S04]  /*de70*/  SHFL.IDX PT, R36, R78, R21, 0x1c1f ;  /* 0x001c1f154e247589 */ /* 0x000f2800000e0000 */
[----:B------:R-:W4:Y:S04]  /*de80*/  SHFL.IDX PT, R39, R106, R21, 0x1c1f ;  /* 0x001c1f156a277589 */ /* 0x000f2800000e0000 */
        /* <DEDUP_REMOVED lines=8> */
[----:B------:R-:W4:Y:S04]  /*df10*/  SHFL.IDX PT, R42, R60, R21, 0x1c1f ;  /* 0x001c1f153c2a7589 */ /* 0x000f2800000e0000 */
[----:B------:R-:W-:Y:S04]  /*df20*/  SHFL.IDX PT, R41, R41, R21, 0x1c1f ;  /* 0x001c1f1529297589 */ /* 0x000fe800000e0000 */
[----:B------:R-:W-:Y:S04]  /*df30*/  SHFL.IDX PT, R109, R47, R21, 0x1c1f ;  /* 0x001c1f152f6d7589 */ /* 0x000fe800000e0000 */
[----:B------:R-:W-:Y:S04]  /*df40*/  SHFL.IDX PT, R117, R49, R21, 0x1c1f ;  /* 0x001c1f1531757589 */ /* 0x000fe800000e0000 */
[----:B------:R-:W4:Y:S04]  /*df50*/  SHFL.IDX PT, R40, R61, R21, 0x1c1f ;  /* 0x001c1f153d287589 */ /* 0x000f2800000e0000 */
        /* <DEDUP_REMOVED lines=9> */
[----:B------:R-:W-:Y:S04]  /*dff0*/  SHFL.IDX PT, R34, R46, R21, 0x1c1f ;  /* 0x001c1f152e227589 */ /* 0x000fe800000e0000 */
[----:B------:R-:W4:Y:S04]  /*e000*/  SHFL.IDX PT, R150, R72, R21, 0x1c1f ;  /* 0x001c1f1548967589 */ /* 0x000f2800000e0000 */
[----:B------:R-:W-:Y:S04]  /*e010*/  SHFL.IDX PT, R152, R76, R21, 0x1c1f ;  /* 0x001c1f154c987589 */ /* 0x000fe800000e0000 */
[----:B------:R-:W4:Y:S04]  /*e020*/  SHFL.IDX PT, R55, R82, R21, 0x1c1f ;  /* 0x001c1f1552377589 */ /* 0x000f2800000e0000 */
[----:B------:R-:W4:Y:S04]  /*e030*/  SHFL.IDX PT, R59, R90, R21, 0x1c1f ;  /* 0x001c1f155a3b7589 */ /* 0x000f2800000e0000 */
[----:B------:R4:W4:Y:S01]  /*e040*/  SHFL.IDX PT, R53, R98, R21, 0x1c1f ;  /* 0x001c1f1562357589 */ /* 0x00092200000e0000 */
[----:B0-----:R-:W-:-:S02]  /*e050*/  SEL R5, R169, R8, P0 ;  /* 0x00000008a9057207 */ /* 0x001fc40000000000 */
[----:B------:R-:W-:Y:S02]  /*e060*/  SEL R7, R8, R169, P0 ;  /* 0x000000a908077207 */ /* 0x000fe40000000000 */
[----:B-1----:R-:W-:Y:S02]  /*e070*/  SEL R8, R10, R9, P0 ;  /* 0x000000090a087207 */ /* 0x002fe40000000000 */
[----:B------:R-:W-:Y:S02]  /*e080*/  SEL R10, R9, R10, P0 ;  /* 0x0000000a090a7207 */ /* 0x000fe40000000000 */
[----:B--2---:R-:W-:Y:S02]  /*e090*/  SEL R9, R11, R12, P0 ;  /* 0x0000000c0b097207 */ /* 0x004fe40000000000 */
[----:B------:R-:W-:Y:S02]  /*e0a0*/  SEL R11, R12, R11, P0 ;  /* 0x0000000b0c0b7207 */ /* 0x000fe40000000000 */
[----:B---3--:R-:W-:-:S02]  /*e0b0*/  SEL R12, R14, R15, P0 ;  /* 0x0000000f0e0c7207 */ /* 0x008fc40000000000 */
        /* <DEDUP_REMOVED lines=73> */
[----:B------:R0:W-:Y:S01]  /*e550*/  STSM.16.M88.4 [R33], R36 ;  /* 0x0000002421007844 */ /* 0x0001e20000000200 */
        /* <DEDUP_REMOVED lines=25> */
[----:B------:R-:W-:Y:S02]  /*e6f0*/  F2FP.BF16.F32.PACK_AB R32, R67, R66 ;  /* 0x000000424320723e */ /* 0x000fe400000010ff */
[----:B------:R-:W-:Y:S02]  /*e700*/  F2FP.BF16.F32.PACK_AB R34, R69, R68 ;  /* 0x000000444522723e */ /* 0x000fe400000010ff */
[----:B------:R-:W-:Y:S02]  /*e710*/  F2FP.BF16.F32.PACK_AB R35, R73, R72 ;  /* 0x000000484923723e */ /* 0x000fe400000010ff */
[----:B0-----:R-:W-:-:S02]  /*e720*/  F2FP.BF16.F32.PACK_AB R33, R71, R70 ;  /* 0x000000464721723e */ /* 0x001fc400000010ff */
[----:B------:R-:W-:Y:S02]  /*e730*/  SEL R112, R59, R112, P0 ;  /* 0x000000703b707207 */ /* 0x000fe40000000000 */
[----:B------:R-:W-:Y:S02]  /*e740*/  SEL R118, R120, R53, P0 ;  /* 0x0000003578767207 */ /* 0x000fe40000000000 */
[----:B------:R-:W-:Y:S02]  /*e750*/  F2FP.BF16.F32.PACK_AB R36, R75, R74 ;  /* 0x0000004a4b24723e */ /* 0x000fe400000010ff */
[----:B------:R-:W-:Y:S02]  /*e760*/  F2FP.BF16.F32.PACK_AB R38, R77, R76 ;  /* 0x0000004c4d26723e */ /* 0x000fe400000010ff */
[----:B------:R-:W-:Y:S02]  /*e770*/  F2FP.BF16.F32.PACK_AB R39, R81, R80 ;  /* 0x000000505127723e */ /* 0x000fe400000010ff */
[----:B------:R-:W-:Y:S01]  /*e780*/  F2FP.BF16.F32.PACK_AB R37, R79, R78 ;  /* 0x0000004e4f25723e */ /* 0x000fe200000010ff */
[----:B------:R0:W-:Y:S01]  /*e790*/  STSM.16.M88.4 [R57], R24 ;  /* 0x0000001839007844 */ /* 0x0001e20000000200 */
        /* <DEDUP_REMOVED lines=60> */
[----:B------:R-:W-:-:S03]  /*eb60*/  ULDC UR4, c[0x0][0xa88] ;  /* 0x0002a20000047ab9 */ /* 0x000fc60000000800 */
[----:B------:R-:W-:Y:S01]  /*eb70*/  UISETP.NE.AND.EX UP0, UPT, UR15, URZ, UPT, UP0 ;  /* 0x0000003f0f00728c */ /* 0x000fe2000bf05300 */
[----:B------:R-:W-:Y:S01]  /*eb80*/  IMAD.U32 R31, RZ, RZ, UR4 ;  /* 0x00000004ff1f7e24 */ /* 0x000fe2000f8e00ff */
[----:B------:R-:W-:Y:S01]  /*eb90*/  UMOV UR4, URZ ;  /* 0x0000003f00047c82 */ /* 0x000fe20008000000 */
[----:B------:R-:W-:Y:S01]  /*eba0*/  USEL UR9, UR37, URZ, UP1 ;  /* 0x0000003f25097287 */ /* 0x000fe20008800000 */
[----:B------:R-:W-:Y:S01]  /*ebb0*/  VIADD R35, R17, UR36 ;  /* 0x0000002411237c36 */ /* 0x000fe20008000000 */
        /* <DEDUP_REMOVED lines=49> */
.L_x_5205:
[----:B------:R-:W2:Y:S01]  /*eed0*/  LDL R0, [R1+0x3c] ;  /* 0x00003c0001007983 */ /* 0x000ea20000100800 */
[----:B------:R-:W-:-:S03]  /*eee0*/  LOP3.LUT P0, RZ, R237, 0x3, RZ, 0xc0, !PT ;  /* 0x00000003edff7812 */ /* 0x000fc6000780c0ff */
[----:B------:R-:W-:Y:S04]  /*eef0*/  SHFL.IDX PT, R26, R30, RZ, 0x1c1f ;  /* 0x001c1fff1e1a7589 */ /* 0x000fe800000e0000 */
[----:B------:R-:W0:Y:S04]  /*ef00*/  SHFL.IDX PT, R27, R24, RZ, 0x1c1f ;  /* 0x001c1fff181b7589 */ /* 0x000e2800000e0000 */
[----:B------:R-:W-:Y:S04]  /*ef10*/  SHFL.IDX PT, R28, R30, 0x1, 0x1c1f ;  /* 0x003c1f001e1c7f89 */ /* 0x000fe800000e0000 */
[----:B------:R-:W1:Y:S01]  /*ef20*/  SHFL.IDX PT, R29, R24, 0x1, 0x1c1f ;  /* 0x003c1f00181d7f89 */ /* 0x000e6200000e0000 */
[----:B--2---:R-:W-:-:S02]  /*ef30*/  VIADD R33, R0, UR36 ;  /* 0x0000002400217c36 */ /* 0x004fc40008000000 */
        /* <DEDUP_REMOVED lines=9> */
[----:B------:R-:W-:Y:S01]  /*efd0*/  ULDC.64 UR12, c[0x0][0xaa0] ;  /* 0x0002a800000c7ab9 */ /* 0x000fe20000000a00 */
[----:B------:R-:W-:Y:S01]  /*efe0*/  IMAD.MOV.U32 R3, RZ, RZ, 0x2 ;  /* 0x00000002ff037424 */ /* 0x000fe200078e00ff */
[----:B------:R-:W0:Y:S01]  /*eff0*/  @P1 LDC R61, c[0x0][0xbf0] ;  /* 0x0002fc00ff3d1b82 */ /* 0x000e220000000800 */
[----:B------:R-:W-:-:S04]  /*f000*/  IMAD R2, R236, 0x40, R67 ;  /* 0x00000040ec027824 */ /* 0x000fc800078e0243 */
[----:B------:R-:W-:-:S03]  /*f010*/  IMAD.WIDE R2, R2, R3, UR10 ;  /* 0x0000000a02027e25 */ /* 0x000fc6000f8e0203 */
        /* <DEDUP_REMOVED lines=26> */
[----:B------:R-:W-:Y:S01]  /*f1c0*/  UIMAD UR9, UR14, UR12, URZ ;  /* 0x0000000c0e0972a4 */ /* 0x000fe2000f8e023f */
[C---:B------:R-:W-:Y:S01]  /*f1d0*/  IADD3 R37, P0, R2.reuse, 0x6000, RZ ;  /* 0x0000600002257810 */ /* 0x040fe20007f1e0ff */
[----:B------:R-:W-:Y:S01]  /*f1e0*/  UIMAD.WIDE.U32 UR10, UR4, UR12, URZ ;  /* 0x0000000c040a72a5 */ /* 0x000fe2000f8e003f */
[C---:B------:R-:W-:Y:S01]  /*f1f0*/  IADD3 R41, P4, R2.reuse, 0x7000, RZ ;  /* 0x0000700002297810 */ /* 0x040fe20007f9e0ff */
[----:B------:R-:W-:Y:S01]  /*f200*/  IMAD.X R57, RZ, RZ, R3, P2 ;  /* 0x000000ffff397224 */ /* 0x000fe200010e0603 */
[C---:B------:R-:W-:Y:S01]  /*f210*/  IADD3 R45, P3, R2.reuse, 0x8000, RZ ;  /* 0x00008000022d7810 */ /* 0x040fe20007f7e0ff */
[----:B------:R-:W5:Y:S01]  /*f220*/  LD.E.128 R8, desc[UR56][R8.64] ;  /* 0x0000003808087980 */ /* 0x000f62000c101d00 */
[----:B------:R-:W-:-:S02]  /*f230*/  IADD3 R49, P6, R2, 0x9000, RZ ;  /* 0x0000900002317810 */ /* 0x000fc40007fde0ff */
[C---:B------:R-:W-:Y:S01]  /*f240*/  IADD3 R53, P5, R2.reuse, 0xa000, RZ ;  /* 0x0000a00002357810 */ /* 0x040fe20007fbe0ff */
        /* <DEDUP_REMOVED lines=10> */
[----:B------:R-:W-:Y:S02]  /*f2f0*/  LOP3.LUT R52, R53, 0x380, RZ, 0xc0, !PT ;  /* 0x0000038035347812 */ /* 0x000fe400078ec0ff */
[----:B------:R-:W-:Y:S02]  /*f300*/  SHF.R.U64 R7, R7, 0x3, RZ ;  /* 0x0000000307077819 */ /* 0x000fe400000012ff */
[----:B------:R-:W-:Y:S02]  /*f310*/  SHF.R.U64 R4, R4, 0x3, RZ ;  /* 0x0000000304047819 */ /* 0x000fe400000012ff */
[----:B------:R-:W-:Y:S02]  /*f320*/  SHF.R.U64 R36, R36, 0x3, RZ ;  /* 0x0000000324247819 */ /* 0x000fe400000012ff */
[----:B------:R-:W-:-:S02]  /*f330*/  SHF.R.U64 R40, R40, 0x3, RZ ;  /* 0x0000000328287819 */ /* 0x000fc400000012ff */
[----:B------:R-:W-:Y:S02]  /*f340*/  SHF.R.U64 R44, R44, 0x3, RZ ;  /* 0x000000032c2c7819 */ /* 0x000fe400000012ff */
[----:B------:R-:W-:Y:S02]  /*f350*/  SHF.R.U64 R48, R48, 0x3, RZ ;  /* 0x0000000330307819 */ /* 0x000fe400000012ff */
[----:B------:R-:W-:Y:S02]  /*f360*/  SHF.R.U64 R52, R52, 0x3, RZ ;  /* 0x0000000334347819 */ /* 0x000fe400000012ff */
        /* <DEDUP_REMOVED lines=15> */
[----:B------:R-:W5:Y:S04]  /*f460*/  LD.E.128 R36, desc[UR56][R36.64] ;  /* 0x0000003824247980 */ /* 0x000f68000c101d00 */
[----:B------:R-:W5:Y:S01]  /*f470*/  LD.E.128 R40, desc[UR56][R40.64] ;  /* 0x0000003828287980 */ /* 0x000f62000c101d00 */
[----:B-1----:R-:W1:Y:S01]  /*f480*/  @P1 LDC R3, c[0x0][0xbec] ;  /* 0x0002fb00ff031b82 */ /* 0x002e620000000800 */
[----:B------:R-:W-:Y:S01]  /*f490*/  UIADD3 UR11, UR11, UR9, URZ ;  /* 0x000000090b0b7290 */ /* 0x000fe2000fffe03f */
[----:B------:R-:W-:Y:S01]  /*f4a0*/  IMAD R2, R18, 0x20, R236 ;  /* 0x0000002012027824 */ /* 0x000fe200078e02ec */
[----:B------:R-:W5:Y:S02]  /*f4b0*/  LD.E.128 R44, desc[UR56][R44.64] ;  /* 0x000000382c2c7980 */ /* 0x000f64000c101d00 */
[----:B------:R-:W-:Y:S01]  /*f4c0*/  UIMAD.WIDE.U32 UR10, UR45, UR12, UR10 ;  /* 0x0000000c2d0a72a5 */ /* 0x000fe2000f8e000a */
[----:B------:R-:W-:Y:S01]  /*f4d0*/  VIADD R60, R2, UR36 ;  /* 0x00000024023c7c36 */ /* 0x000fe20008000000 */
[----:B------:R-:W-:Y:S01]  /*f4e0*/  USHF.R.S32.HI UR4, URZ, 0x1f, UR44 ;  /* 0x0000001f3f047899 */ /* 0x000fe2000801142c */
[----:B------:R-:W5:Y:S01]  /*f4f0*/  LD.E.128 R48, desc[UR56][R48.64] ;  /* 0x0000003830307980 */ /* 0x000f62000c101d00 */
[----:B------:R-:W-:-:S03]  /*f500*/  UIMAD UR11, UR45, UR13, UR11 ;  /* 0x0000000d2d0b72a4 */ /* 0x000fc6000f8e020b */
[----:B------:R-:W-:Y:S01]  /*f510*/  ULDC.64 UR12, c[0x0][0xaf0] ;  /* 0x0002bc00000c7ab9 */ /* 0x000fe20000000a00 */
[----:B------:R-:W5:Y:S01]  /*f520*/  LD.E.128 R52, desc[UR56][R52.64] ;  /* 0x0000003834347980 */ /* 0x000f62000c101d00 */
[----:B------:R-:W-:Y:S01]  /*f530*/  UIMAD UR4, UR4, UR12, URZ ;  /* 0x0000000c040472a4 */ /* 0x000fe2000f8e023f */
[----:B------:R-:W-:Y:S02]  /*f540*/  IMAD.MOV.U32 R21, RZ, RZ, R60 ;  /* 0x000000ffff157224 */ /* 0x000fe400078e003c */
[----:B------:R-:W5:Y:S01]  /*f550*/  LD.E.128 R56, desc[UR56][R56.64] ;  /* 0x0000003838387980 */ /* 0x000f62000c101d00 */
[----:B------:R-:W-:Y:S01]  /*f560*/  UIMAD UR4, UR44, UR13, UR4 ;  /* 0x0000000d2c0472a4 */ /* 0x000fe2000f8e0204 */
[----:B-1----:R-:W-:Y:S01]  /*f570*/  @P1 IMAD.HI.U32 R2, R60, R3, RZ ;  /* 0x000000033c021227 */ /* 0x002fe200078e00ff */
[----:B------:R-:W-:Y:S01]  /*f580*/  UIMAD.WIDE.U32 UR44, UR44, UR12, UR10 ;  /* 0x0000000c2c2c72a5 */ /* 0x000fe2000f8e000a */
[----:B------:R-:W-:Y:S01]  /*f590*/  @!PT LDS RZ, [RZ] ;  /* 0x00000000fffff984 */ /* 0x000fe20000000800 */
[----:B------:R-:W-:Y:S01]  /*f5a0*/  @!PT LDS RZ, [RZ] ;  /* 0x00000000fffff984 */ /* 0x000fe20000000800 */
[----:B------:R-:W-:Y:S01]  /*f5b0*/  @!PT LDS RZ, [RZ] ;  /* 0x00000000fffff984 */ /* 0x000fe20000000800 */
[----:B------:R-:W-:Y:S01]  /*f5c0*/  @!PT LDS RZ, [RZ] ;  /* 0x00000000fffff984 */ /* 0x000fe20000000800 */
[----:B------:R1:W-:Y:S06]  /*f5d0*/  MEMBAR.ALL.CTA ;  /* 0x0000000000007992 */ /* 0x0003ec0000008000 */
[----:B-1----:R-:W1:Y:S01]  /*f5e0*/  FENCE.VIEW.ASYNC.S ;  /* 0x00000000000073c6 */ /* 0x002e620000000000 */
[----:B------:R-:W-:Y:S01]  /*f5f0*/  ULDC.64 UR10, c[0x0][0xae0] ;  /* 0x0002b800000a7ab9 */ /* 0x000fe20000000a00 */
[----:B0-----:R-:W-:Y:S01]  /*f600*/  @P1 SHF.R.U32.HI R21, RZ, R61, R2 ;  /* 0x0000003dff151219 */ /* 0x001fe20000011602 */
[----:B------:R-:W-:-:S03]  /*f610*/  UIADD3 UR4, UR45, UR4, URZ ;  /* 0x000000042d047290 */ /* 0x000fc6000fffe03f */
[--C-:B------:R-:W-:Y:S01]  /*f620*/  SHF.R.S32.HI R20, RZ, 0x1f, R21.reuse ;  /* 0x0000001fff147819 */ /* 0x100fe20000011415 */
[----:B------:R-:W-:Y:S02]  /*f630*/  IMAD.MOV R61, RZ, RZ, -R21 ;  /* 0x000000ffff3d7224 */ /* 0x000fe400078e0a15 */
[----:B------:R-:W-:Y:S02]  /*f640*/  IMAD.U32 R3, RZ, RZ, UR45 ;  /* 0x0000002dff037e24 */ /* 0x000fe4000f8e00ff */
[----:B------:R-:W-:Y:S02]  /*f650*/  IMAD R20, R20, UR10, RZ ;  /* 0x0000000a14147c24 */ /* 0x000fe4000f8e02ff */
[----:B------:R-:W-:Y:S02]  /*f660*/  IMAD R61, R134, R61, R60 ;  /* 0x0000003d863d7224 */ /* 0x000fe400078e023c */
[----:B------:R-:W-:Y:S02]  /*f670*/  IMAD.U32 R2, RZ, RZ, UR44 ;  /* 0x0000002cff027e24 */ /* 0x000fe4000f8e00ff */
[----:B------:R-:W-:-:S02]  /*f680*/  IMAD.U32 R3, RZ, RZ, UR4 ;  /* 0x00000004ff037e24 */ /* 0x000fc4000f8e00ff */
[C---:B------:R-:W-:Y:S01]  /*f690*/  IMAD R63, R21.reuse, UR11, R20 ;  /* 0x0000000b153f7c24 */ /* 0x040fe2000f8e0214 */
[----:B------:R-:W-:Y:S01]  /*f6a0*/  SHF.R.S32.HI R20, RZ, 0x1f, R61 ;  /* 0x0000001fff147819 */ /* 0x000fe2000001143d */
[----:B------:R-:W-:Y:S01]  /*f6b0*/  IMAD.WIDE.U32 R2, R21, UR10, R2 ;  /* 0x0000000a15027c25 */ /* 0x000fe2000f8e0002 */
[----:B------:R-:W-:-:S03]  /*f6c0*/  ULDC.64 UR10, c[0x0][0xad8] ;  /* 0x0002b600000a7ab9 */ /* 0x000fc60000000a00 */
[----:B------:R-:W-:Y:S02]  /*f6d0*/  IMAD.IADD R3, R3, 0x1, R63 ;  /* 0x0000000103037824 */ /* 0x000fe400078e023f */
[----:B------:R-:W-:Y:S02]  /*f6e0*/  IMAD R20, R20, UR10, RZ ;  /* 0x0000000a14147c24 */ /* 0x000fe4000f8e02ff */
[----:B------:R-:W-:Y:S01]  /*f6f0*/  VIADD R65, R236, UR36 ;  /* 0x00000024ec417c36 */ /* 0x000fe20008000000 */
[----:B------:R-:W-:Y:S01]  /*f700*/  UIADD3 UR8, UR8, 0x33420, URZ ;  /* 0x0003342008087890 */ /* 0x000fe2000fffe03f */
[C---:B------:R-:W-:Y:S02]  /*f710*/  IMAD R63, R61.reuse, UR11, R20 ;  /* 0x0000000b3d3f7c24 */ /* 0x040fe4000f8e0214 */
[----:B------:R-:W-:Y:S01]  /*f720*/  IMAD.WIDE.U32 R2, R61, UR10, R2 ;  /* 0x0000000a3d027c25 */ /* 0x000fe2000f8e0002 */
[----:B------:R-:W-:Y:S01]  /*f730*/  ISETP.GE.AND P2, PT, R65, R0, PT ;  /* 0x000000004100720c */ /* 0x000fe20003f46270 */
[----:B------:R-:W-:Y:S01]  /*f740*/  ULDC.64 UR10, c[0x0][0xa80] ;  /* 0x0002a000000a7ab9 */ /* 0x000fe20000000a00 */
[----:B------:R-:W-:Y:S01]  /*f750*/  UPRMT UR8, URZ, 0x654, UR8 ;  /* 0x000006543f087896 */ /* 0x000fe20008000008 */
[----:B------:R-:W-:Y:S01]  /*f760*/  IMAD.IADD R3, R3, 0x1, R63 ;  /* 0x0000000103037824 */ /* 0x000fe200078e023f */
[----:B------:R-:W-:Y:S01]  /*f770*/  LEA R62, P3, R2, UR10, 0x1 ;  /* 0x0000000a023e7c11 */ /* 0x000fe2000f8608ff */
[----:B------:R-:W-:-:S03]  /*f780*/  VIADD R61, R65, 0x40 ;  /* 0x00000040413d7836 */ /* 0x000fc60000000000 */
[----:B------:R-:W-:Y:S01]  /*f790*/  LEA.HI.X R63, R2, UR11, R3, 0x1, P3 ;  /* 0x0000000b023f7c11 */ /* 0x000fe200098f0c03 */
[----:B------:R-:W-:Y:S01]  /*f7a0*/  VIADD R21, R65, 0x20 ;  /* 0x0000002041157836 */ /* 0x000fe20000000000 */
[-C--:B------:R-:W-:Y:S01]  /*f7b0*/  ISETP.GE.AND P1, PT, R61, R0.reuse, PT ;  /* 0x000000003d00720c */ /* 0x080fe20003f26270 */
[C---:B------:R-:W-:Y:S01]  /*f7c0*/  VIADD R64, R67.reuse, 0x80 ;  /* 0x0000008043407836 */ /* 0x040fe20000000000 */
[----:B-1----:R-:W-:Y:S01]  /*f7d0*/  SYNCS.ARRIVE.TRANS64.RED.A1T0 RZ, [UR8], RZ ;  /* 0x000000ffffff79a7 */ /* 0x002fe20008100408 */
[----:B------:R-:W-:Y:S01]  /*f7e0*/  VIADD R69, R67, 0x40 ;  /* 0x0000004043457836 */ /* 0x000fe20000000000 */
        /* <DEDUP_REMOVED lines=15> */
[C---:B------:R-:W-:Y:S02]  /*f8e0*/  @!P2 LEA R60, P6, R64.reuse, R60, 0x1 ;  /* 0x0000003c403ca211 */ /* 0x040fe400078c08ff */
[-C--:B------:R-:W-:Y:S01]  /*f8f0*/  @!P3 LEA.HI.X R21, R69, R61.reuse, R70, 0x1, P5 ;  /* 0x0000003d4515b211 */ /* 0x080fe200028f0c46 */
[----:B-----5:R0:W-:Y:S01]  /*f900*/  @!P4 ST.E.128 desc[UR56][R2.64], R4 ;  /* 0x000000040200c985 */ /* 0x0201e2000c101d38 */
[----:B------:R-:W-:-:S03]  /*f910*/  @!P2 LEA.HI.X R61, R64, R61, R66, 0x1, P6 ;  /* 0x0000003d403da211 */ /* 0x000fc600030f0c42 */
[----:B------:R0:W-:Y:S04]  /*f920*/  @!P3 ST.E.128 desc[UR56][R20.64], R28 ;  /* 0x0000001c1400b985 */ /* 0x0001e8000c101d38 */
[----:B------:R0:W-:Y:S02]  /*f930*/  @!P2 ST.E.128 desc[UR56][R60.64], R44 ;  /* 0x0000002c3c00a985 */ /* 0x0001e4000c101d38 */
.L_x_5208:
[----:B------:R-:W-:Y:S05]  /*f940*/  BSYNC B1 ;  /* 0x0000000000017941 */ /* 0x000fea0003800000 */
.L_x_5207:
[----:B0----5:R0:W3:Y:S01]  /*f950*/  SHFL.IDX PT, R7, R63, 0x1, 0x181f ;  /* 0x00381f003f077f89 */ /* 0x0210e200000e0000 */
[----:B------:R-:W-:Y:S03]  /*f960*/  BSSY B1, `(.L_x_5209) ;  /* 0x0000010000017945 */ /* 0x000fe60003800000 */
[----:B------:R0:W4:Y:S01]  /*f970*/  SHFL.IDX PT, R6, R62, 0x1, 0x181f ;  /* 0x00381f003e067f89 */ /* 0x00012200000e0000 */
[----:B------:R-:W-:Y:S05]  /*f980*/  @P0 BRA `(.L_x_5210) ;  /* 0x0000000000340947 */ /* 0x000fea0003800000 */
[----:B------:R-:W-:Y:S02]  /*f990*/  ULDC UR4, c[0x0][0xac8] ;  /* 0x0002b20000047ab9 */ /* 0x000fe40000000800 */
[----:B------:R-:W-:Y:S02]  /*f9a0*/  ISETP.GE.AND P4, PT, R67, UR4, PT ;  /* 0x0000000443007c0c */ /* 0x000fe4000bf86270 */
[----:B------:R-:W-:Y:S02]  /*f9b0*/  ISETP.GE.AND P5, PT, R69, UR4, PT ;  /* 0x0000000445007c0c */ /* 0x000fe4000bfa6270 */
[----:B------:R-:W-:-:S09]  /*f9c0*/  ISETP.GE.AND P6, PT, R64, UR4, PT ;  /* 0x0000000440007c0c */ /* 0x000fd2000bfc6270 */
[-C--:B----4-:R-:W-:Y:S02]  /*f9d0*/  @!P4 LEA R2, P0, R67, R6.reuse, 0x1 ;  /* 0x000000064302c211 */ /* 0x090fe400078008ff */
[-C--:B------:R-:W-:Y:S02]  /*f9e0*/  @!P5 LEA R4, P2, R69, R6.reuse, 0x1 ;  /* 0x000000064504d211 */ /* 0x080fe400078408ff */
[C---:B------:R-:W-:Y:S02]  /*f9f0*/  @!P6 LEA R6, P3, R64.reuse, R6, 0x1 ;  /* 0x000000064006e211 */ /* 0x040fe400078608ff */
[-C--:B---3--:R-:W-:Y:S02]  /*fa00*/  @!P4 LEA.HI.X R3, R67, R7.reuse, R68, 0x1, P0 ;  /* 0x000000074303c211 */ /* 0x088fe400000f0c44 */
[-C--:B------:R-:W-:Y:S02]  /*fa10*/  @!P5 LEA.HI.X R5, R69, R7.reuse, R70, 0x1, P2 ;  /* 0x000000074505d211 */ /* 0x080fe400010f0c46 */
[----:B------:R-:W-:Y:S01]  /*fa20*/  @!P6 LEA.HI.X R7, R64, R7, R66, 0x1, P3 ;  /* 0x000000074007e211 */ /* 0x000fe200018f0c42 */
[----:B------:R3:W-:Y:S04]  /*fa30*/  @!P4 ST.E.128 desc[UR56][R2.64], R8 ;  /* 0x000000080200c985 */ /* 0x0007e8000c101d38 */
[----:B------:R3:W-:Y:S04]  /*fa40*/  @!P5 ST.E.128 desc[UR56][R4.64], R32 ;  /* 0x000000200400d985 */ /* 0x0007e8000c101d38 */
[----:B------:R3:W-:Y:S02]  /*fa50*/  @!P6 ST.E.128 desc[UR56][R6.64], R48 ;  /* 0x000000300600e985 */ /* 0x0007e4000c101d38 */
.L_x_5210:
[----:B------:R-:W-:Y:S05]  /*fa60*/  BSYNC B1 ;  /* 0x0000000000017941 */ /* 0x000fea0003800000 */
.L_x_5209:
        /* <DEDUP_REMOVED lines=11> */
[-C--:B0-----:R-:W-:Y:S02]  /*fb20*/  @!P3 LEA.HI.X R3, R67, R7.reuse, R68, 0x1, P0 ;  /* 0x000000074303b211 */ /* 0x081fe400000f0c44 */
[-C--:B------:R-:W-:Y:S02]  /*fb30*/  @!P4 LEA.HI.X R5, R69, R7.reuse, R70, 0x1, P1 ;  /* 0x000000074505c211 */ /* 0x080fe400008f0c46 */
[----:B------:R-:W-:Y:S01]  /*fb40*/  @!P5 LEA.HI.X R7, R64, R7, R66, 0x1, P2 ;  /* 0x000000074007d211 */ /* 0x000fe200010f0c42 */
[----:B------:R0:W-:Y:S04]  /*fb50*/  @!P3 ST.E.128 desc[UR56][R2.64], R12 ;  /* 0x0000000c0200b985 */ /* 0x0001e8000c101d38 */
[----:B------:R0:W-:Y:S04]  /*fb60*/  @!P4 ST.E.128 desc[UR56][R4.64], R36 ;  /* 0x000000240400c985 */ /* 0x0001e8000c101d38 */
[----:B------:R0:W-:Y:S02]  /*fb70*/  @!P5 ST.E.128 desc[UR56][R6.64], R52 ;  /* 0x000000340600d985 */ /* 0x0001e4000c101d38 */
.L_x_5212:
[----:B------:R-:W-:Y:S05]  /*fb80*/  BSYNC B1 ;  /* 0x0000000000017941 */ /* 0x000fea0003800000 */
.L_x_5211:
[----:B0-----:R-:W-:Y:S01]  /*fb90*/  VIADD R3, R65, 0x60 ;  /* 0x0000006041037836 */ /* 0x001fe20000000000 */
[----:B---3--:R-:W0:Y:S04]  /*fba0*/  SHFL.IDX PT, R63, R63, 0x3, 0x181f ;  /* 0x00781f003f3f7f89 */ /* 0x008e2800000e0000 */
[----:B------:R-:W-:Y:S01]  /*fbb0*/  ISETP.GE.AND P0, PT, R3, R0, PT ;  /* 0x000000000300720c */ /* 0x000fe20003f06270 */
[----:B------:R-:W3:-:S12]  /*fbc0*/  SHFL.IDX PT, R62, R62, 0x3, 0x181f ;  /* 0x00781f003e3e7f89 */ /* 0x000ed800000e0000 */
[----:B------:R-:W-:Y:S05]  /*fbd0*/  @P0 BRA `(.L_x_5213) ;  /* 0x0000002000240947 */ /* 0x000fea0003800000 */
[----:B------:R-:W-:Y:S02]  /*fbe0*/  ULDC UR4, c[0x0][0xac8] ;  /* 0x0002b20000047ab9 */ /* 0x000fe40000000800 */
[----:B------:R-:W-:Y:S02]  /*fbf0*/  ISETP.GE.AND P2, PT, R67, UR4, PT ;  /* 0x0000000443007c0c */ /* 0x000fe4000bf46270 */
[----:B------:R-:W-:-:S11]  /*fc00*/  ISETP.GE.AND P3, PT, R69, UR4, PT ;  /* 0x0000000445007c0c */ /* 0x000fd6000bf66270 */
[-C--:B---3--:R-:W-:Y:S02]  /*fc10*/  @!P2 LEA R2, P0, R67, R62.reuse, 0x1 ;  /* 0x0000003e4302a211 */ /* 0x088fe400078008ff */
[----:B------:R-:W-:Y:S02]  /*fc20*/  @!P3 LEA R4, P1, R69, R62, 0x1 ;  /* 0x0000003e4504b211 */ /* 0x000fe400078208ff */
        /* <DEDUP_REMOVED lines=10> */
.L_x_5206:
        /* <DEDUP_REMOVED lines=70> */
[----:B------:R-:W-:Y:S01]  /*10130*/  ISETP.GE.AND P3, PT, R235, UR4, PT ;  /* 0x00000004eb007c0c */ /* 0x000fe2000bf66270 */
[C---:B------:R-:W-:Y:S01]  /*10140*/  VIADD R35, R16.reuse, 0x28 ;  /* 0x0000002810237836 */ /* 0x040fe20000000000 */
[C---:B------:R-:W-:Y:S01]  /*10150*/  ISETP.GE.AND P0, PT, R16.reuse, UR4, PT ;  /* 0x0000000410007c0c */ /* 0x040fe2000bf06270 */
[----:B------:R-:W-:Y:S01]  /*10160*/  VIADD R37, R16, 0x30 ;  /* 0x0000003010257836 */ /* 0x000fe20000000000 */
[----:B------:R-:W-:Y:S01]  /*10170*/  ISETP.GE.AND P2, PT, R22, UR4, PT ;  /* 0x0000000416007c0c */ /* 0x000fe2000bf46270 */
[----:B------:R-:W-:Y:S01]  /*10180*/  VIADD R39, R16, 0x38 ;  /* 0x0000003810277836 */ /* 0x000fe20000000000 */
[----:B------:R-:W-:Y:S02]  /*10190*/  ISETP.GE.AND P5, PT, R33, UR4, PT ;  /* 0x0000000421007c0c */ /* 0x000fe4000bfa6270 */
[----:B------:R-:W-:-:S02]  /*101a0*/  ISETP.GE.AND P4, PT, R35, UR4, PT ;  /* 0x0000000423007c0c */ /* 0x000fc4000bf86270 */
[----:B------:R-:W-:Y:S02]  /*101b0*/  SHF.R.S32.HI R31, RZ, 0x1f, R22 ;  /* 0x0000001fff1f7819 */ /* 0x000fe40000011416 */
[----:B------:R-:W-:Y:S02]  /*101c0*/  SHF.R.S32.HI R34, RZ, 0x1f, R33 ;  /* 0x0000001fff227819 */ /* 0x000fe40000011421 */
[CC--:B-1----:R-:W-:Y:S01]  /*101d0*/  @!P3 LEA R28, P1, R235.reuse, R2.reuse, 0x2 ;  /* 0x00000002eb1cb211 */ /* 0x0c2fe200078210ff */
[----:B--2---:R-:W-:Y:S02]  /*101e0*/  @!P0 IMAD.WIDE R26, R16, 0x4, R2 ;  /* 0x00000004101a8825 */ /* 0x004fe400078e0202 */
[----:B------:R-:W-:Y:S02]  /*101f0*/  @!P2 LEA R30, P6, R22, R2, 0x2 ;  /* 0x00000002161ea211 */ /* 0x000fe400078c10ff */
[----:B------:R-:W-:Y:S01]  /*10200*/  @!P3 LEA.HI.X R29, R235, R3, R138, 0x2, P1 ;  /* 0x00000003eb1db211 */ /* 0x000fe200008f148a */
[----:B------:R1:W-:Y:S01]  /*10210*/  @!P0 ST.E.64 desc[UR56][R26.64], R8 ;  /* 0x000000081a008985 */ /* 0x0003e2000c101b38 */
[----:B------:R-:W-:-:S02]  /*10220*/  ISETP.GE.AND P1, PT, R234, UR4, PT ;  /* 0x00000004ea007c0c */ /* 0x000fc4000bf26270 */
[----:B------:R-:W-:Y:S01]  /*10230*/  @!P2 LEA.HI.X R31, R22, R3, R31, 0x2, P6 ;  /* 0x00000003161fa211 */ /* 0x000fe200030f141f */
[----:B------:R2:W-:Y:S01]  /*10240*/  @!P3 ST.E.64 desc[UR56][R28.64], R10 ;  /* 0x0000000a1c00b985 */ /* 0x0005e2000c101b38 */
[----:B------:R-:W-:Y:S02]  /*10250*/  ISETP.GE.AND P3, PT, R37, UR4, PT ;  /* 0x0000000425007c0c */ /* 0x000fe4000bf66270 */
[----:B------:R-:W-:-:S04]  /*10260*/  @!P5 LEA R32, P0, R33, R2, 0x2 ;  /* 0x000000022120d211 */ /* 0x000fc800078010ff */
[-C--:B------:R-:W-:Y:S02]  /*10270*/  @!P5 LEA.HI.X R33, R33, R3.reuse, R34, 0x2, P0 ;  /* 0x000000032121d211 */ /* 0x080fe400000f1422 */
[----:B------:R-:W-:Y:S02]  /*10280*/  ISETP.GE.AND P0, PT, R39, UR4, PT ;  /* 0x0000000427007c0c */ /* 0x000fe4000bf06270 */
[C---:B-1----:R-:W-:Y:S02]  /*10290*/  @!P1 LEA R8, P6, R234.reuse, R2, 0x2 ;  /* 0x00000002ea089211 */ /* 0x042fe400078c10ff */
[----:B------:R-:W-:Y:S02]  /*102a0*/  SHF.R.S32.HI R27, RZ, 0x1f, R37 ;  /* 0x0000001fff1b7819 */ /* 0x000fe40000011425 */
[----:B------:R-:W-:Y:S02]  /*102b0*/  @!P1 LEA.HI.X R9, R234, R3, R137, 0x2, P6 ;  /* 0x00000003ea099211 */ /* 0x000fe400030f1489 */
[----:B--2---:R-:W-:-:S02]  /*102c0*/  SHF.R.S32.HI R11, RZ, 0x1f, R35 ;  /* 0x0000001fff0b7819 */ /* 0x004fc40000011423 */
[-C--:B------:R-:W-:Y:S01]  /*102d0*/  @!P4 LEA R10, P6, R35, R2.reuse, 0x2 ;  /* 0x00000002230ac211 */ /* 0x080fe200078c10ff */
[----:B------:R1:W-:Y:S01]  /*102e0*/  @!P1 ST.E.64 desc[UR56][R8.64], R20 ;  /* 0x0000001408009985 */ /* 0x0003e2000c101b38 */
[----:B------:R-:W-:Y:S02]  /*102f0*/  ISETP.GE.AND P1, PT, R19, UR4, PT ;  /* 0x0000000413007c0c */ /* 0x000fe4000bf26270 */
[-C--:B------:R-:W-:Y:S01]  /*10300*/  @!P4 LEA.HI.X R11, R35, R3.reuse, R11, 0x2, P6 ;  /* 0x00000003230bc211 */ /* 0x080fe200030f140b */
[----:B------:R-:W-:Y:S01]  /*10310*/  @!P2 ST.E.64 desc[UR56][R30.64], R44 ;  /* 0x0000002c1e00a985 */ /* 0x000fe2000c101b38 */
[C---:B------:R-:W-:Y:S02]  /*10320*/  @!P3 LEA R26, P6, R37.reuse, R2, 0x2 ;  /* 0x00000002251ab211 */ /* 0x040fe400078c10ff */
[----:B------:R-:W-:Y:S01]  /*10330*/  SHF.R.S32.HI R29, RZ, 0x1f, R39 ;  /* 0x0000001fff1d7819 */ /* 0x000fe20000011427 */
[----:B------:R-:W-:Y:S01]  /*10340*/  @!P5 ST.E.64 desc[UR56][R32.64], R50 ;  /* 0x000000322000d985 */ /* 0x000fe2000c101b38 */
[----:B------:R-:W-:-:S02]  /*10350*/  @!P3 LEA.HI.X R27, R37, R3, R27, 0x2, P6 ;  /* 0x00000003251bb211 */ /* 0x000fc400030f141b */
[-C--:B------:R-:W-:Y:S01]  /*10360*/  @!P0 LEA R28, P6, R39, R2.reuse, 0x2 ;  /* 0x00000002271c8211 */ /* 0x080fe200078c10ff */
[----:B------:R2:W-:Y:S01]  /*10370*/  @!P4 ST.E.64 desc[UR56][R10.64], R60 ;  /* 0x0000003c0a00c985 */ /* 0x0005e2000c101b38 */
[----:B------:R-:W-:Y:S02]  /*10380*/  ISETP.GE.AND P4, PT, R233, UR4, PT ;  /* 0x00000004e9007c0c */ /* 0x000fe4000bf86270 */
[----:B------:R-:W-:Y:S01]  /*10390*/  @!P0 LEA.HI.X R29, R39, R3, R29, 0x2, P6 ;  /* 0x00000003271d8211 */ /* 0x000fe200030f141d */
[----:B------:R3:W-:Y:S01]  /*103a0*/  @!P3 ST.E.64 desc[UR56][R26.64], R66 ;  /* 0x000000421a00b985 */ /* 0x0007e2000c101b38 */
[----:B------:R-:W-:Y:S02]  /*103b0*/  SHF.R.S32.HI R35, RZ, 0x1f, R19 ;  /* 0x0000001fff237819 */ /* 0x000fe40000011413 */
[----:B------:R-:W-:Y:S01]  /*103c0*/  @!P1 LEA R34, P5, R19, R2, 0x2 ;  /* 0x0000000213229211 */ /* 0x000fe200078a10ff */
[----:B------:R4:W-:Y:S01]  /*103d0*/  @!P0 ST.E.64 desc[UR56][R28.64], R68 ;  /* 0x000000441c008985 */ /* 0x0009e2000c101b38 */
[----:B------:R-:W-:-:S02]  /*103e0*/  ISETP.GE.AND P2, PT, R232, UR4, PT ;  /* 0x00000004e8007c0c */ /* 0x000fc4000bf46270 */
[-C--:B------:R-:W-:Y:S02]  /*103f0*/  @!P1 LEA.HI.X R35, R19, R3.reuse, R35, 0x2, P5 ;  /* 0x0000000313239211 */ /* 0x080fe400028f1423 */
[----:B------:R-:W-:Y:S02]  /*10400*/  ISETP.GE.AND P3, PT, R231, UR4, PT ;  /* 0x00000004e7007c0c */ /* 0x000fe4000bf66270 */
[C---:B-1----:R-:W-:Y:S01]  /*10410*/  @!P4 LEA R8, P0, R233.reuse, R2, 0x2 ;  /* 0x00000002e908c211 */ /* 0x042fe200078010ff */
[----:B------:R-:W-:Y:S01]  /*10420*/  @!P1 ST.E.64 desc[UR56][R34.64], R74 ;  /* 0x0000004a22009985 */ /* 0x000fe2000c101b38 */
[----:B------:R-:W-:Y:S02]  /*10430*/  ISETP.GE.AND P1, PT, R230, UR4, PT ;  /* 0x00000004e6007c0c */ /* 0x000fe4000bf26270 */
[----:B------:R-:W-:Y:S02]  /*10440*/  @!P4 LEA.HI.X R9, R233, R3, R136, 0x2, P0 ;  /* 0x00000003e909c211 */ /* 0x000fe400000f1488 */
[----:B------:R-:W-:-:S02]  /*10450*/  ISETP.GE.AND P0, PT, R229, UR4, PT ;  /* 0x00000004e5007c0c */ /* 0x000fc4000bf06270 */
[-C--:B--2---:R-:W-:Y:S01]  /*10460*/  @!P2 LEA R10, P6, R232, R2.reuse, 0x2 ;  /* 0x00000002e80aa211 */ /* 0x084fe200078c10ff */
[----:B------:R1:W-:Y:S01]  /*10470*/  @!P4 ST.E.64 desc[UR56][R8.64], R76 ;  /* 0x0000004c0800c985 */ /* 0x0003e2000c101b38 */
[----:B------:R-:W-:Y:S02]  /*10480*/  ISETP.GE.AND P4, PT, R228, UR4, PT ;  /* 0x00000004e4007c0c */ /* 0x000fe4000bf86270 */
[CC--:B------:R-:W-:Y:S02]  /*10490*/  @!P3 LEA R20, P5, R231.reuse, R2.reuse, 0x2 ;  /* 0x00000002e714b211 */ /* 0x0c0fe400078a10ff */
[-C--:B------:R-:W-:Y:S02]  /*104a0*/  @!P2 LEA.HI.X R11, R232, R3.reuse, R135, 0x2, P6 ;  /* 0x00000003e80ba211 */ /* 0x080fe400030f1487 */
[----:B------:R-:W-:Y:S02]  /*104b0*/  @!P3 LEA.HI.X R21, R231, R3, R59, 0x2, P5 ;  /* 0x00000003e715b211 */ /* 0x000fe400028f143b */
[----:B---3--:R-:W-:Y:S01]  /*104c0*/  @!P1 LEA R26, P5, R230, R2, 0x2 ;  /* 0x00000002e61a9211 */ /* 0x008fe200078a10ff */
[----:B------:R2:W-:Y:S01]  /*104d0*/  @!P2 ST.E.64 desc[UR56][R10.64], R82 ;  /* 0x000000520a00a985 */ /* 0x0005e2000c101b38 */
[----:B------:R-:W-:-:S02]  /*104e0*/  ISETP.GE.AND P2, PT, R227, UR4, PT ;  /* 0x00000004e3007c0c */ /* 0x000fc4000bf46270 */
[CC--:B----4-:R-:W-:Y:S01]  /*104f0*/  @!P0 LEA R28, P6, R229.reuse, R2.reuse, 0x2 ;  /* 0x00000002e51c8211 */ /* 0x0d0fe200078c10ff */
[----:B------:R3:W-:Y:S01]  /*10500*/  @!P3 ST.E.64 desc[UR56][R20.64], R84 ;  /* 0x000000541400b985 */ /* 0x0007e2000c101b38 */
[-C--:B------:R-:W-:Y:S02]  /*10510*/  @!P1 LEA.HI.X R27, R230, R3.reuse, R58, 0x2, P5 ;  /* 0x00000003e61b9211 */ /* 0x080fe400028f143a */
[----:B------:R-:W-:Y:S02]  /*10520*/  ISETP.GE.AND P3, PT, R226, UR4, PT ;  /* 0x00000004e2007c0c */ /* 0x000fe4000bf66270 */
[C---:B------:R-:W-:Y:S01]  /*10530*/  @!P4 LEA R30, P5, R228.reuse, R2, 0x2 ;  /* 0x00000002e41ec211 */ /* 0x040fe200078a10ff */
[----:B------:R4:W-:Y:S01]  /*10540*/  @!P1 ST.E.64 desc[UR56][R26.64], R90 ;  /* 0x0000005a1a009985 */ /* 0x0009e2000c101b38 */
[-C--:B------:R-:W-:Y:S02]  /*10550*/  @!P0 LEA.HI.X R29, R229, R3.reuse, R57, 0x2, P6 ;  /* 0x00000003e51d8211 */ /* 0x080fe400030f1439 */
[----:B------:R-:W-:-:S02]  /*10560*/  @!P4 LEA.HI.X R31, R228, R3, R56, 0x2, P5 ;  /* 0x00000003e41fc211 */ /* 0x000fc400028f1438 */
[----:B------:R-:W-:Y:S01]  /*10570*/  ISETP.GE.AND P1, PT, R225, UR4, PT ;  /* 0x00000004e1007c0c */ /* 0x000fe2000bf26270 */
[----:B------:R5:W-:Y:S01]  /*10580*/  @!P0 ST.E.64 desc[UR56][R28.64], R92 ;  /* 0x0000005c1c008985 */ /* 0x000be2000c101b38 */
[----:B-1----:R-:W-:-:S03]  /*10590*/  @!P2 LEA R8, P0, R227, R2, 0x2 ;  /* 0x00000002e308a211 */ /* 0x002fc600078010ff */
[----:B------:R-:W-:Y:S01]  /*105a0*/  @!P4 ST.E.64 desc[UR56][R30.64], R98 ;  /* 0x000000621e00c985 */ /* 0x000fe2000c101b38 */
[----:B------:R-:W-:Y:S02]  /*105b0*/  ISETP.GE.AND P4, PT, R224, UR4, PT ;  /* 0x00000004e0007c0c */ /* 0x000fe4000bf86270 */
[CC--:B--2---:R-:W-:Y:S02]  /*105c0*/  @!P3 LEA R10, P5, R226.reuse, R2.reuse, 0x2 ;  /* 0x00000002e20ab211 */ /* 0x0c4fe400078a10ff */
[-C--:B------:R-:W-:Y:S02]  /*105d0*/  @!P2 LEA.HI.X R9, R227, R3.reuse, R55, 0x2, P0 ;  /* 0x00000003e309a211 */ /* 0x080fe400000f1437 */
[----:B------:R-:W-:Y:S02]  /*105e0*/  ISETP.GE.AND P0, PT, R223, UR4, PT ;  /* 0x00000004df007c0c */ /* 0x000fe4000bf06270 */
[----:B------:R-:W-:Y:S01]  /*105f0*/  @!P3 LEA.HI.X R11, R226, R3, R54, 0x2, P5 ;  /* 0x00000003e20bb211 */ /* 0x000fe200028f1436 */
[----:B------:R1:W-:Y:S01]  /*10600*/  @!P2 ST.E.64 desc[UR56][R8.64], R100 ;  /* 0x000000640800a985 */ /* 0x0003e2000c101b38 */
[----:B---3--:R-:W-:-:S02]  /*10610*/  @!P1 LEA R20, P6, R225, R2, 0x2 ;  /* 0x00000002e1149211 */ /* 0x008fc400078c10ff */
[----:B------:R-:W-:Y:S01]  /*10620*/  ISETP.GE.AND P2, PT, R222, UR4, PT ;  /* 0x00000004de007c0c */ /* 0x000fe2000bf46270 */
[----:B------:R2:W-:Y:S01]  /*10630*/  @!P3 ST.E.64 desc[UR56][R10.64], R106 ;  /* 0x0000006a0a00b985 */ /* 0x0005e2000c101b38 */
[-C--:B------:R-:W-:Y:S02]  /*10640*/  @!P1 LEA.HI.X R21, R225, R3.reuse, R53, 0x2, P6 ;  /* 0x00000003e1159211 */ /* 0x080fe400030f1435 */
[C---:B----4-:R-:W-:Y:S02]  /*10650*/  @!P4 LEA R26, P3, R224.reuse, R2, 0x2 ;  /* 0x00000002e01ac211 */ /* 0x050fe400078610ff */
        /* <DEDUP_REMOVED lines=11> */
[-C--:B--2---:R-:W-:Y:S02]  /*10710*/  @!P5 LEA R10, P0, R221, R2.reuse, 0x2 ;  /* 0x00000002dd0ad211 */ /* 0x084fe400078010ff */
[CC--:B---3--:R-:W-:Y:S01]  /*10720*/  @!P3 LEA R20, P4, R220.reuse, R2.reuse, 0x2 ;  /* 0x00000002dc14b211 */ /* 0x0c8fe200078810ff */
        /* <DEDUP_REMOVED lines=8> */
.L_x_5215:
[----:B------:R-:W-:Y:S05]  /*107b0*/  BSYNC B1 ;  /* 0x0000000000017941 */ /* 0x000fea0003800000 */
.L_x_5214:
        /* <DEDUP_REMOVED lines=16> */
[CC--:B0-----:R-:W-:Y:S01]  /*108c0*/  @!P4 LEA R10, P0, R235.reuse, R8.reuse, 0x2 ;  /* 0x00000008eb0ac211 */ /* 0x0c1fe200078010ff */
[----:B-12-4-:R-:W-:Y:S02]  /*108d0*/  @!P1 IMAD.WIDE R2, R16, 0x4, R8 ;  /* 0x0000000410029825 */ /* 0x016fe400078e0208 */
[C---:B------:R-:W-:Y:S02]  /*108e0*/  @!P2 LEA R20, P6, R22.reuse, R8, 0x2 ;  /* 0x000000081614a211 */ /* 0x040fe400078c10ff */
[-C--:B------:R-:W-:Y:S01]  /*108f0*/  @!P4 LEA.HI.X R11, R235, R9.reuse, R138, 0x2, P0 ;  /* 0x00000009eb0bc211 */ /* 0x080fe200000f148a */
[----:B------:R0:W-:Y:S01]  /*10900*/  @!P1 ST.E.64 desc[UR56][R2.64], R12 ;  /* 0x0000000c02009985 */ /* 0x0001e2000c101b38 */
[----:B------:R-:W-:-:S02]  /*10910*/  @!P2 LEA.HI.X R21, R22, R9, R21, 0x2, P6 ;  /* 0x000000091615a211 */ /* 0x000fc400030f1415 */
[----:B------:R-:W-:Y:S01]  /*10920*/  ISETP.GE.AND P0, PT, R27, UR4, PT ;  /* 0x000000041b007c0c */ /* 0x000fe2000bf06270 */
[----:B------:R1:W-:Y:S01]  /*10930*/  @!P4 ST.E.64 desc[UR56][R10.64], R14 ;  /* 0x0000000e0a00c985 */ /* 0x0003e2000c101b38 */
[----:B------:R-:W-:Y:S02]  /*10940*/  ISETP.GE.AND P4, PT, R29, UR4, PT ;  /* 0x000000041d007c0c */ /* 0x000fe4000bf86270 */
[----:B------:R-:W-:-:S04]  /*10950*/  @!P3 LEA R24, P1, R25, R8, 0x2 ;  /* 0x000000081918b211 */ /* 0x000fc800078210ff */
[-C--:B------:R-:W-:Y:S02]  /*10960*/  @!P3 LEA.HI.X R25, R25, R9.reuse, R0, 0x2, P1 ;  /* 0x000000091919b211 */ /* 0x080fe400008f1400 */
[----:B------:R-:W-:Y:S02]  /*10970*/  ISETP.GE.AND P1, PT, R31, UR4, PT ;  /* 0x000000041f007c0c */ /* 0x000fe4000bf26270 */
[CC--:B0-----:R-:W-:Y:S02]  /*10980*/  @!P5 LEA R2, P6, R234.reuse, R8.reuse, 0x2 ;  /* 0x00000008ea02d211 */ /* 0x0c1fe400078c10ff */
[----:B------:R-:W-:Y:S02]  /*10990*/  SHF.R.S32.HI R0, RZ, 0x1f, R29 ;  /* 0x0000001fff007819 */ /* 0x000fe4000001141d */
[----:B------:R-:W-:Y:S02]  /*109a0*/  @!P5 LEA.HI.X R3, R234, R9, R137, 0x2, P6 ;  /* 0x00000009ea03d211 */ /* 0x000fe400030f1489 */
[----:B-1----:R-:W-:-:S03]  /*109b0*/  @!P4 LEA R10, P6, R29, R8, 0x2 ;  /* 0x000000081d0ac211 */ /* 0x002fc600078c10ff */
[----:B------:R0:W-:Y:S01]  /*109c0*/  @!P5 ST.E.64 desc[UR56][R2.64], R46 ;  /* 0x0000002e0200d985 */ /* 0x0001e2000c101b38 */
[-C--:B------:R-:W-:Y:S02]  /*109d0*/  @!P4 LEA.HI.X R11, R29, R9.reuse, R0, 0x2, P6 ;  /* 0x000000091d0bc211 */ /* 0x080fe400030f1400 */
[----:B------:R-:W-:Y:S01]  /*109e0*/  SHF.R.S32.HI R0, RZ, 0x1f, R27 ;  /* 0x0000001fff007819 */ /* 0x000fe2000001141b */
[----:B------:R1:W-:Y:S01]  /*109f0*/  @!P2 ST.E.64 desc[UR56][R20.64], R48 ;  /* 0x000000301400a985 */ /* 0x0003e2000c101b38 */
[----:B------:R-:W-:Y:S02]  /*10a00*/  ISETP.GE.AND P2, PT, R19, UR4, PT ;  /* 0x0000000413007c0c */ /* 0x000fe4000bf46270 */
[----:B------:R-:W-:Y:S01]  /*10a10*/  @!P0 LEA R12, P6, R27, R8, 0x2 ;  /* 0x000000081b0c8211 */ /* 0x000fe200078c10ff */
[----:B------:R-:W-:Y:S01]  /*10a20*/  @!P3 ST.E.64 desc[UR56][R24.64], R62 ;  /* 0x0000003e1800b985 */ /* 0x000fe2000c101b38 */
[----:B------:R-:W-:Y:S02]  /*10a30*/  ISETP.GE.AND P3, PT, R233, UR4, PT ;  /* 0x00000004e9007c0c */ /* 0x000fe4000bf66270 */
[----:B------:R-:W-:Y:S01]  /*10a40*/  @!P0 LEA.HI.X R13, R27, R9, R0, 0x2, P6 ;  /* 0x000000091b0d8211 */ /* 0x000fe200030f1400 */
[----:B------:R2:W-:Y:S01]  /*10a50*/  @!P4 ST.E.64 desc[UR56][R10.64], R64 ;  /* 0x000000400a00c985 */ /* 0x0005e2000c101b38 */
[----:B------:R-:W-:-:S02]  /*10a60*/  SHF.R.S32.HI R0, RZ, 0x1f, R31 ;  /* 0x0000001fff007819 */ /* 0x000fc4000001141f */
[CC--:B------:R-:W-:Y:S01]  /*10a70*/  @!P1 LEA R14, P6, R31.reuse, R8.reuse, 0x2 ;  /* 0x000000081f0e9211 */ /* 0x0c0fe200078c10ff */
[----:B------:R3:W-:Y:S01]  /*10a80*/  @!P0 ST.E.64 desc[UR56][R12.64], R70 ;  /* 0x000000460c008985 */ /* 0x0007e2000c101b38 */
[----:B------:R-:W-:Y:S02]  /*10a90*/  ISETP.GE.AND P4, PT, R232, UR4, PT ;  /* 0x00000004e8007c0c */ /* 0x000fe4000bf86270 */
[----:B------:R-:W-:Y:S02]  /*10aa0*/  @!P1 LEA.HI.X R15, R31, R9, R0, 0x2, P6 ;  /* 0x000000091f0f9211 */ /* 0x000fe400030f1400 */
[----:B------:R-:W-:Y:S02]  /*10ab0*/  SHF.R.S32.HI R0, RZ, 0x1f, R19 ;  /* 0x0000001fff007819 */ /* 0x000fe40000011413 */
[----:B------:R-:W-:Y:S01]  /*10ac0*/  @!P2 LEA R26, P5, R19, R8, 0x2 ;  /* 0x00000008131aa211 */ /* 0x000fe200078a10ff */
[----:B------:R4:W-:Y:S01]  /*10ad0*/  @!P1 ST.E.64 desc[UR56][R14.64], R72 ;  /* 0x000000480e009985 */ /* 0x0009e2000c101b38 */
[----:B------:R-:W-:-:S02]  /*10ae0*/  ISETP.GE.AND P0, PT, R231, UR4, PT ;  /* 0x00000004e7007c0c */ /* 0x000fc4000bf06270 */
[-C--:B------:R-:W-:Y:S02]  /*10af0*/  @!P2 LEA.HI.X R27, R19, R9.reuse, R0, 0x2, P5 ;  /* 0x00000009131ba211 */ /* 0x080fe400028f1400 */
[----:B------:R-:W-:Y:S02]  /*10b00*/  ISETP.GE.AND P1, PT, R230, UR4, PT ;  /* 0x00000004e6007c0c */ /* 0x000fe4000bf26270 */
[-C--:B0-----:R-:W-:Y:S01]  /*10b10*/  @!P3 LEA R2, P6, R233, R8.reuse, 0x2 ;  /* 0x00000008e902b211 */ /* 0x081fe200078c10ff */
[----:B------:R-:W-:Y:S01]  /*10b20*/  @!P2 ST.E.64 desc[UR56][R26.64], R78 ;  /* 0x0000004e1a00a985 */ /* 0x000fe2000c101b38 */
[----:B------:R-:W-:Y:S02]  /*10b30*/  ISETP.GE.AND P2, PT, R229, UR4, PT ;  /* 0x00000004e5007c0c */ /* 0x000fe4000bf46270 */
[----:B-1----:R-:W-:Y:S02]  /*10b40*/  @!P4 LEA R20, P5, R232, R8, 0x2 ;  /* 0x00000008e814c211 */ /* 0x002fe400078a10ff */
[----:B------:R-:W-:-:S02]  /*10b50*/  @!P3 LEA.HI.X R3, R233, R9, R136, 0x2, P6 ;  /* 0x00000009e903b211 */ /* 0x000fc400030f1488 */
[-C--:B------:R-:W-:Y:S02]  /*10b60*/  @!P4 LEA.HI.X R21, R232, R9.reuse, R135, 0x2, P5 ;  /* 0x00000009e815c211 */ /* 0x080fe400028f1487 */
[CC--:B--2---:R-:W-:Y:S01]  /*10b70*/  @!P0 LEA R10, P5, R231.reuse, R8.reuse, 0x2 ;  /* 0x00000008e70a8211 */ /* 0x0c4fe200078a10ff */
[----:B------:R0:W-:Y:S01]  /*10b80*/  @!P3 ST.E.64 desc[UR56][R2.64], R80 ;  /* 0x000000500200b985 */ /* 0x0001e2000c101b38 */
[----:B------:R-:W-:Y:S02]  /*10b90*/  ISETP.GE.AND P3, PT, R228, UR4, PT ;  /* 0x00000004e4007c0c */ /* 0x000fe4000bf66270 */
[----:B---3--:R-:W-:Y:S01]  /*10ba0*/  @!P1 LEA R12, P6, R230, R8, 0x2 ;  /* 0x00000008e60c9211 */ /* 0x008fe200078c10ff */
[----:B------:R1:W-:Y:S01]  /*10bb0*/  @!P4 ST.E.64 desc[UR56][R20.64], R86 ;  /* 0x000000561400c985 */ /* 0x0003e2000c101b38 */
[----:B------:R-:W-:Y:S02]  /*10bc0*/  @!P0 LEA.HI.X R11, R231, R9, R59, 0x2, P5 ;  /* 0x00000009e70b8211 */ /* 0x000fe400028f143b */
[----:B------:R-:W-:-:S02]  /*10bd0*/  ISETP.GE.AND P4, PT, R227, UR4, PT ;  /* 0x00000004e3007c0c */ /* 0x000fc4000bf86270 */
[CC--:B----4-:R-:W-:Y:S01]  /*10be0*/  @!P2 LEA R14, P5, R229.reuse, R8.reuse, 0x2 ;  /* 0x00000008e50ea211 */ /* 0x0d0fe200078a10ff */
        /* <DEDUP_REMOVED lines=29> */
[-C--:B------:R-:W-:Y:S02]  /*10dc0*/  @!P5 LEA R14, P1, R222, R8.reuse, 0x2 ;  /* 0x00000008de0ed211 */ /* 0x080fe400078210ff */
[CC--:B-1----:R-:W-:Y:S01]  /*10dd0*/  @!P4 LEA R20, P2, R221.reuse, R8.reuse, 0x2 ;  /* 0x00000008dd14c211 */ /* 0x0c2fe200078410ff */
[----:B------:R4:W-:Y:S01]  /*10de0*/  @!P3 ST.E.64 desc[UR56][R2.64], R120 ;  /* 0x000000780200b985 */ /* 0x0009e2000c101b38 */
[----:B--2---:R-:W-:Y:S02]  /*10df0*/  @!P0 LEA R24, P6, R220, R8, 0x2 ;  /* 0x00000008dc188211 */ /* 0x004fe400078c10ff */
[-C--:B------:R-:W-:Y:S02]  /*10e00*/  @!P5 LEA.HI.X R15, R222, R9.reuse, R42, 0x2, P1 ;  /* 0x00000009de0fd211 */ /* 0x080fe400008f142a */
[-C--:B------:R-:W-:Y:S02]  /*10e10*/  @!P4 LEA.HI.X R21, R221, R9.reuse, R41, 0x2, P2 ;  /* 0x00000009dd15c211 */ /* 0x080fe400010f1429 */
[----:B------:R-:W-:Y:S01]  /*10e20*/  @!P0 LEA.HI.X R25, R220, R9, R40, 0x2, P6 ;  /* 0x00000009dc198211 */ /* 0x000fe200030f1428 */
[----:B------:R4:W-:Y:S04]  /*10e30*/  @!P5 ST.E.64 desc[UR56][R14.64], R126 ;  /* 0x0000007e0e00d985 */ /* 0x0009e8000c101b38 */
[----:B------:R4:W-:Y:S04]  /*10e40*/  @!P4 ST.E.64 desc[UR56][R20.64], R128 ;  /* 0x000000801400c985 */ /* 0x0009e8000c101b38 */
[----:B------:R4:W-:Y:S01]  /*10e50*/  @!P0 ST.E.64 desc[UR56][R24.64], R4 ;  /* 0x0000000418008985 */ /* 0x0009e2000c101b38 */
[----:B------:R-:W-:-:S13]  /*10e60*/  ISETP.GE.AND P0, PT, R23, UR4, PT ;  /* 0x0000000417007c0c */ /* 0x000fda000bf06270 */
[----:B----4-:R-:W-:Y:S05]  /*10e70*/  @P0 BRA `(.L_x_5213) ;  /* 0x0000000c007c0947 */ /* 0x010fea0003800000 */
[----:B------:R-:W-:-:S04]  /*10e80*/  LEA R2, P0, R23, R8, 0x2 ;  /* 0x0000000817027211 */ /* 0x000fc800078010ff */
[----:B------:R-:W-:-:S05]  /*10e90*/  LEA.HI.X R3, R23, R9, R38, 0x2, P0 ;  /* 0x0000000917037211 */ /* 0x000fca00000f1426 */
[----:B------:R0:W-:Y:S01]  /*10ea0*/  ST.E.64 desc[UR56][R2.64], R6 ;  /* 0x0000000602007985 */ /* 0x0001e2000c101b38 */
[----:B------:R-:W-:Y:S05]  /*10eb0*/  BRA `(.L_x_5213) ;  /* 0x0000000c006c7947 */ /* 0x000fea0003800000 */
.L_x_5204:
        /* <DEDUP_REMOVED lines=31> */
.L_x_5216:
[----:B------:R-:W-:Y:S01]  /*110b0*/  USEL UR44, UR44, URZ, !UP0 ;  /* 0x0000003f2c2c7287 */ /* 0x000fe2000c000000 */
[----:B------:R-:W-:Y:S01]  /*110c0*/  BSSY B1, `(.L_x_5217) ;  /* 0x0000038000017945 */ /* 0x000fe20003800000 */
[----:B------:R-:W-:-:S03]  /*110d0*/  USEL UR43, UR43, URZ, !UP0 ;  /* 0x0000003f2b2b7287 */ /* 0x000fc6000c000000 */
[----:B------:R-:W-:Y:S09]  /*110e0*/  @P0 BRA `(.L_x_5218) ;  /* 0x0000000000d40947 */ /* 0x000ff20003800000 */
[----:B------:R-:W0:Y:S01]  /*110f0*/  S2R R3, SR_TID.X ;  /* 0x0000000000037919 */ /* 0x000e220000002100 */
[----:B------:R-:W1:Y:S01]  /*11100*/  LDC R9, c[0x0][0xbe8] ;  /* 0x0002fa00ff097b82 */ /* 0x000e620000000800 */
[----:B------:R-:W-:Y:S02]  /*11110*/  IMAD.U32 R4, RZ, RZ, UR36 ;  /* 0x00000024ff047e24 */ /* 0x000fe4000f8e00ff */
[----:B-1---5:R-:W-:-:S03]  /*11120*/  IMAD R2, R0, R9, RZ ;  /* 0x0000000900027224 */ /* 0x022fc600078e02ff */
        /* <DEDUP_REMOVED lines=49> */
.L_x_5218:
[----:B------:R-:W-:Y:S05]  /*11440*/  BSYNC B1 ;  /* 0x0000000000017941 */ /* 0x000fea0003800000 */
.L_x_5217:
[----:B------:R-:W-:-:S06]  /*11450*/  UISETP.GT.AND UP0, UPT, UR47, 0x1, UPT ;  /* 0x000000012f00788c */ /* 0x000fcc000bf04270 */
[----:B------:R-:W-:-:S13]  /*11460*/  PLOP3.LUT P0, PT, PT, PT, UP0, 0x80, 0x0 ;  /* 0x000000000000781c */ /* 0x000fda0003f0f008 */
[----:B------:R-:W-:Y:S05]  /*11470*/  @P0 BRA `(.L_x_5213) ;  /* 0x0000000400fc0947 */ /* 0x000fea0003800000 */
[----:B------:R-:W1:Y:S01]  /*11480*/  LDC R11, c[0x0][0xbe8] ;  /* 0x0002fa00ff0b7b82 */ /* 0x000e620000000800 */
[----:B------:R-:W-:Y:S01]  /*11490*/  ULDC.64 UR12, c[0x0][0xaa0] ;  /* 0x0002a800000c7ab9 */ /* 0x000fe20000000a00 */
[----:B------:R-:W-:Y:S01]  /*114a0*/  IMAD R2, R18, 0x20, R236 ;  /* 0x0000002012027824 */ /* 0x000fe200078e02ec */
[----:B------:R-:W-:Y:S01]  /*114b0*/  UIMAD UR10, UR16, UR12, URZ ;  /* 0x0000000c100a72a4 */ /* 0x000fe2000f8e023f */
[----:B------:R-:W-:Y:S01]  /*114c0*/  VIADD R8, R236, UR36 ;  /* 0x00000024ec087c36 */ /* 0x000fe20008000000 */
[----:B------:R-:W-:Y:S01]  /*114d0*/  UIMAD.WIDE.U32 UR8, UR4, UR12, URZ ;  /* 0x0000000c040872a5 */ /* 0x000fe2000f8e003f */
[----:B------:R-:W-:Y:S01]  /*114e0*/  VIADD R6, R2, UR36 ;  /* 0x0000002402067c36 */ /* 0x000fe20008000000 */
[----:B------:R-:W-:Y:S01]  /*114f0*/  UIMAD UR10, UR4, UR13, UR10 ;  /* 0x0000000d040a72a4 */ /* 0x000fe2000f8e020a */
[----:B------:R-:W-:Y:S02]  /*11500*/  BSSY B1, `(.L_x_5219) ;  /* 0x0000040000017945 */ /* 0x000fe40003800000 */
[----:B0-----:R-:W-:Y:S01]  /*11510*/  IMAD.MOV.U32 R5, RZ, RZ, R6 ;  /* 0x000000ffff057224 */ /* 0x001fe200078e0006 */
[----:B------:R-:W-:-:S03]  /*11520*/  UIADD3 UR9, UR9, UR10, URZ ;  /* 0x0000000a09097290 */ /* 0x000fc6000fffe03f */
        /* <DEDUP_REMOVED lines=61> */
.L_x_5220:
[----:B------:R-:W-:Y:S05]  /*11900*/  BSYNC B1 ;  /* 0x0000000000017941 */ /* 0x000fea0003800000 */
.L_x_5219:
        /* <DEDUP_REMOVED lines=17> */
.L_x_5222:
[----:B------:R-:W-:Y:S05]  /*11a20*/  BSYNC B1 ;  /* 0x0000000000017941 */ /* 0x000fea0003800000 */
.L_x_5221:
        /* <DEDUP_REMOVED lines=17> */
.L_x_5224:
[----:B------:R-:W-:Y:S05]  /*11b40*/  BSYNC B1 ;  /* 0x0000000000017941 */ /* 0x000fea0003800000 */
.L_x_5223:
        /* <DEDUP_REMOVED lines=18> */
.L_x_5213:
[----:B------:R-:W-:Y:S05]  /*11c70*/  BSYNC B0 ;  /* 0x0000000000007941 */ /* 0x000fea0003800000 */
.L_x_5203:
[----:B------:R-:W-:Y:S02]  /*11c80*/  ULDC UR4, c[0x0][0xc3c] ;  /* 0x00030f0000047ab9 */ /* 0x000fe40000000800 */
[----:B------:R-:W-:-:S06]  /*11c90*/  UISETP.GE.AND UP0, UPT, UR7, UR4, UPT ;  /* 0x000000040700728c */ /* 0x000fcc000bf06270 */
[----:B------:R-:W-:-:S13]  /*11ca0*/  PLOP3.LUT P0, PT, PT, PT, UP0, 0x80, 0x0 ;  /* 0x000000000000781c */ /* 0x000fda0003f0f008 */
[----:B------:R-:W-:Y:S05]  /*11cb0*/  @!P0 BRA `(.L_x_5225) ;  /* 0xfffffef000e08947 */ /* 0x000fea000383ffff */
[----:B------:R-:W-:Y:S05]  /*11cc0*/  EXIT ;  /* 0x000000000000794d */ /* 0x000fea0003800000 */
.L_x_5163:
        /* <DEDUP_REMOVED lines=20> */
.L_x_5226:
        /* <DEDUP_REMOVED lines=44> */
.L_x_5230:
        /* <DEDUP_REMOVED lines=39> */
.L_x_5228:
        /* <DEDUP_REMOVED lines=15> */
.L_x_5231:
        /* <DEDUP_REMOVED lines=62> */
.L_x_5232:
        /* <DEDUP_REMOVED lines=63> */
.L_x_5233:
[----:B01----:R-:W-:-:S05]  /*12c00*/  LOP3.LUT R3, RZ, R2, RZ, 0x33, !PT ;  /* 0x00000002ff037212 */ /* 0x003fca00078e33ff */
[----:B------:R-:W-:-:S05]  /*12c10*/  IMAD.IADD R2, R6, 0x1, R3 ;  /* 0x0000000106027824 */ /* 0x000fca00078e0203 */
[----:B------:R1:W-:Y:S01]  /*12c20*/  STL [R1+0x14], R2 ;  /* 0x0000140201007387 */ /* 0x0003e20000100800 */
[----:B------:R-:W-:Y:S05]  /*12c30*/  BRA `(.L_x_5234) ;  /* 0x00000000000c7947 */ /* 0x000fea0003800000 */
.L_x_5229:
[----:B------:R0:W-:Y:S04]  /*12c40*/  STL [R1+0x10], R7 ;  /* 0x0000100701007387 */ /* 0x0001e80000100800 */
[----:B------:R0:W-:Y:S04]  /*12c50*/  STL [R1+0x14], RZ ;  /* 0x000014ff01007387 */ /* 0x0001e80000100800 */
[----:B------:R0:W-:Y:S02]  /*12c60*/  STL [R1+0x18], RZ ;  /* 0x000018ff01007387 */ /* 0x0001e40000100800 */
.L_x_5234:
        /* <DEDUP_REMOVED lines=11> */
.L_x_5227:
        /* <DEDUP_REMOVED lines=8> */
[----:B------:R-:W0:Y:S01]  /*12da0*/  S2R R10, SR_TID.X ;  /* 0x00000000000a7919 */ /* 0x000e220000002100 */
        /* <DEDUP_REMOVED lines=8> */
[----:B0-----:R-:W-:Y:S01]  /*12e30*/  SHF.R.U32.HI R0, RZ, 0x1, R10 ;  /* 0x00000001ff007819 */ /* 0x001fe2000001160a */
[C---:B-1----:R-:W-:Y:S01]  /*12e40*/  IMAD.SHL.U32 R4, R10.reuse, 0x40, RZ ;  /* 0x000000400a047824 */ /* 0x042fe200078e00ff */
        /* <DEDUP_REMOVED lines=34> */
.L_x_5309:
[----:B------:R-:W-:Y:S01]  /*13070*/  ULDC.64 UR4, c[0x0][0xc88] ;  /* 0x0003220000047ab9 */ /* 0x000fe20000000a00 */
[----:B------:R-:W-:Y:S01]  /*13080*/  IMAD.MOV.U32 R0, RZ, RZ, RZ ;  /* 0x000000ffff007224 */ /* 0x000fe200078e00ff */
[----:B------:R-:W-:Y:S01]  /*13090*/  UIMAD.WIDE UR4, UR42, 0x4, UR4 ;  /* 0x000000042a0478a5 */ /* 0x000fe2000f8e0204 */
[----:B------:R-:W2:Y:S01]  /*130a0*/  LDL.LU R13, [R1+0x18] ;  /* 0x00001800010d7983 */ /* 0x000ea20000300800 */
[----:B------:R-:W-:Y:S01]  /*130b0*/  ULDC.64 UR6, c[0x0][0xa08] ;  /* 0x0002820000067ab9 */ /* 0x000fe20000000a00 */
[----:B------:R-:W-:Y:S01]  /*130c0*/  ULDC.64 UR8, c[0x0][0xa18] ;  /* 0x0002860000087ab9 */ /* 0x000fe20000000a00 */
[----:B0-----:R-:W0:Y:S02]  /*130d0*/  LDC R10, c[0x0][0x288] ;  /* 0x0000a200ff0a7b82 */ /* 0x001e240000000800 */
[----:B------:R-:W-:Y:S02]  /*130e0*/  IMAD.U32 R2, RZ, RZ, UR4 ;  /* 0x00000004ff027e24 */ /* 0x000fe4000f8e00ff */
[----:B------:R-:W-:Y:S01]  /*130f0*/  IMAD.U32 R3, RZ, RZ, UR5 ;  /* 0x00000005ff037e24 */ /* 0x000fe2000f8e00ff */
[----:B------:R-:W-:Y:S01]  /*13100*/  ULDC.64 UR4, c[0x0][0xa28] ;  /* 0x00028a0000047ab9 */ /* 0x000fe20000000a00 */
[----:B------:R-:W-:-:S02]  /*13110*/  IMAD.MOV.U32 R8, RZ, RZ, RZ ;  /* 0x000000ffff087224 */ /* 0x000fc400078e00ff */
[----:B-1----:R-:W1:Y:S01]  /*13120*/  LDC R11, c[0x0][0x2f0] ;  /* 0x0000bc00ff0b7b82 */ /* 0x002e620000000800 */
[----:B------:R-:W3:Y:S01]  /*13130*/  LDG.E R2, desc[UR56][R2.64] ;  /* 0x0000003802027981 */ /* 0x000ee2000c1e1900 */
[----:B------:R-:W-:-:S04]  /*13140*/  UISETP.NE.U32.AND UP0, UPT, UR4, URZ, UPT ;  /* 0x0000003f0400728c */ /* 0x000fc8000bf05070 */
[----:B------:R-:W-:-:S06]  /*13150*/  UISETP.NE.AND.EX UP0, UPT, UR5, URZ, UPT, UP0 ;  /* 0x0000003f0500728c */ /* 0x000fcc000bf05300 */
[----:B------:R-:W-:Y:S02]  /*13160*/  PLOP3.LUT P0, PT, PT, PT, UP0, 0x80, 0x0 ;  /* 0x000000000000781c */ /* 0x000fe40003f0f008 */
[----:B---3--:R-:W-:-:S13]  /*13170*/  R2UR UR46, R2 ;  /* 0x00000000022e72ca */ /* 0x008fda00000e0000 */
[----:B------:R-:W-:Y:S02]  /*13180*/  USHF.R.S32.HI UR45, URZ, 0x1f, UR46 ;  /* 0x0000001f3f2d7899 */ /* 0x000fe4000801142e */
[----:B------:R-:W-:-:S04]  /*13190*/  @UP0 ULEA UR4, UP1, UR46, UR4, 0x2 ;  /* 0x000000042e040291 */ /* 0x000fc8000f82103f */
[----:B------:R-:W-:Y:S02]  /*131a0*/  @UP0 ULEA.HI.X UR5, UR46, UR5, UR45, 0x2, UP1 ;  /* 0x000000052e050291 */ /* 0x000fe400088f142d */
[----:B------:R-:W-:Y:S01]  /*131b0*/  IMAD.U32 R2, RZ, RZ, UR4 ;  /* 0x00000004ff027e24 */ /* 0x000fe2000f8e00ff */
[----:B------:R-:W-:-:S03]  /*131c0*/  USHF.L.U32 UR43, UR46, 0x2, URZ ;  /* 0x000000022e2b7899 */ /* 0x000fc6000800063f */
[----:B------:R-:W-:Y:S01]  /*131d0*/  IMAD.U32 R3, RZ, RZ, UR5 ;  /* 0x00000005ff037e24 */ /* 0x000fe2000f8e00ff */
[----:B------:R-:W-:Y:S01]  /*131e0*/  ULDC.64 UR4, c[0x0][0xa00] ;  /* 0x0002800000047ab9 */ /* 0x000fe20000000a00 */
[----:B------:R-:W-:-:S03]  /*131f0*/  USHF.L.U64.HI UR44, UR46, 0x2, UR45 ;  /* 0x000000022e2c7899 */ /* 0x000fc6000801022d */
[----:B------:R3:W5:Y:S01]  /*13200*/  @P0 LDG.E R0, desc[UR56][R2.64] ;  /* 0x0000003802000981 */ /* 0x000762000c1e1900 */
[----:B------:R-:W-:Y:S01]  /*13210*/  ISETP.NE.U32.AND P0, PT, RZ, UR4, PT ;  /* 0x00000004ff007c0c */ /* 0x000fe2000bf05070 */
[----:B------:R-:W-:-:S03]  /*13220*/  UIADD3 UR4, UP0, UR43, UR4, URZ ;  /* 0x000000042b047290 */ /* 0x000fc6000ff1e03f */
[----:B------:R-:W-:Y:S01]  /*13230*/  ISETP.NE.AND.EX P2, PT, RZ, UR5, PT, P0 ;  /* 0x00000005ff007c0c */ /* 0x000fe2000bf45300 */
[----:B------:R-:W-:Y:S01]  /*13240*/  UIADD3.X UR5, UR44, UR5, URZ, UP0, !UPT ;  /* 0x000000052c057290 */ /* 0x000fe200087fe43f */
[----:B------:R-:W-:Y:S01]  /*13250*/  ISETP.NE.U32.AND P0, PT, RZ, UR6, PT ;  /* 0x00000006ff007c0c */ /* 0x000fe2000bf05070 */
[----:B---3--:R-:W-:Y:S01]  /*13260*/  IMAD.U32 R2, RZ, RZ, UR4 ;  /* 0x00000004ff027e24 */ /* 0x008fe2000f8e00ff */
[----:B------:R-:W-:-:S03]  /*13270*/  UIADD3 UR4, UP0, UR43, UR6, URZ ;  /* 0x000000062b047290 */ /* 0x000fc6000ff1e03f */
[----:B------:R-:W-:Y:S01]  /*13280*/  IMAD.U32 R3, RZ, RZ, UR5 ;  /* 0x00000005ff037e24 */ /* 0x000fe2000f8e00ff */
[----:B------:R-:W-:Y:S02]  /*13290*/  UIADD3.X UR5, UR44, UR7, URZ, UP0, !UPT ;  /* 0x000000072c057290 */ /* 0x000fe400087fe43f */
[----:B------:R-:W-:Y:S01]  /*132a0*/  UISETP.NE.U32.AND UP0, UPT, UR8, URZ, UPT ;  /* 0x0000003f0800728c */ /* 0x000fe2000bf05070 */
[----:B------:R-:W-:Y:S01]  /*132b0*/  IMAD.U32 R4, RZ, RZ, UR4 ;  /* 0x00000004ff047e24 */ /* 0x000fe2000f8e00ff */
[----:B------:R-:W-:Y:S01]  /*132c0*/  ISETP.NE.AND.EX P0, PT, RZ, UR7, PT, P0 ;  /* 0x00000007ff007c0c */ /* 0x000fe2000bf05300 */
[----:B------:R-:W3:Y:S01]  /*132d0*/  @P2 LDG.E R9, desc[UR56][R2.64] ;  /* 0x0000003802092981 */ /* 0x000ee2000c1e1900 */
[----:B------:R-:W-:Y:S01]  /*132e0*/  UISETP.NE.AND.EX UP0, UPT, UR9, URZ, UPT, UP0 ;  /* 0x0000003f0900728c */ /* 0x000fe2000bf05300 */
[----:B------:R-:W-:-:S05]  /*132f0*/  IMAD.U32 R5, RZ, RZ, UR5 ;  /* 0x00000005ff057e24 */ /* 0x000fca000f8e00ff */
[----:B------:R-:W-:-:S05]  /*13300*/  PLOP3.LUT P3, PT, PT, PT, UP0, 0x80, 0x0 ;  /* 0x000000000000781c */ /* 0x000fca0003f6f008 */
[----:B------:R-:W-:Y:S01]  /*13310*/  @UP0 UIADD3 UR4, UP1, UR43, UR8, URZ ;  /* 0x000000082b040290 */ /* 0x000fe2000ff3e03f */
[----:B------:R-:W5:Y:S03]  /*13320*/  @P0 LDG.E R8, desc[UR56][R4.64] ;  /* 0x0000003804080981 */ /* 0x000f66000c1e1900 */
[----:B------:R-:W-:Y:S02]  /*13330*/  @UP0 UIADD3.X UR5, UR44, UR9, URZ, UP1, !UPT ;  /* 0x000000092c050290 */ /* 0x000fe40008ffe43f */
[----:B------:R-:W-:-:S04]  /*13340*/  IMAD.U32 R6, RZ, RZ, UR4 ;  /* 0x00000004ff067e24 */ /* 0x000fc8000f8e00ff */
[----:B------:R-:W-:-:S05]  /*13350*/  IMAD.U32 R7, RZ, RZ, UR5 ;  /* 0x00000005ff077e24 */ /* 0x000fca000f8e00ff */
[----:B0-----:R0:W4:Y:S01]  /*13360*/  @P3 LDG.E R10, desc[UR56][R6.64] ;  /* 0x00000038060a3981 */ /* 0x001122000c1e1900 */
[----:B------:R-:W-:Y:S01]  /*13370*/  UMOV UR47, URZ ;  /* 0x0000003f002f7c82 */ /* 0x000fe20008000000 */
[C---:B--2---:R-:W-:Y:S01]  /*13380*/  R2UR UR36, R13.reuse ;  /* 0x000000000d2472ca */ /* 0x044fe200000e0000 */
[----:B0-----:R-:W0:Y:S02]  /*13390*/  LDC.64 R6, c[0x0][0x418] ;  /* 0x00010600ff067b82 */ /* 0x001e240000000a00 */
[----:B0-----:R-:W-:Y:S02]  /*133a0*/  ISETP.NE.U32.AND P1, PT, R6, RZ, PT ;  /* 0x000000ff0600720c */ /* 0x001fe40003f25070 */
[----:B------:R-:W-:Y:S02]  /*133b0*/  LOP3.LUT R6, R13, 0xff000000, RZ, 0xc0, !PT ;  /* 0xff0000000d067812 */ /* 0x000fe400078ec0ff */
[----:B------:R-:W-:Y:S02]  /*133c0*/  ISETP.NE.AND.EX P1, PT, R7, RZ, PT, P1 ;  /* 0x000000ff0700720c */ /* 0x000fe40003f25310 */
[----:B------:R-:W-:-:S02]  /*133d0*/  LOP3.LUT R7, R13, 0xff0000, RZ, 0xc0, !PT ;  /* 0x00ff00000d077812 */ /* 0x000fc400078ec0ff */
[----:B------:R-:W-:-:S04]  /*133e0*/  SHF.R.U32.HI R6, RZ, 0x8, R6 ;  /* 0x00000008ff067819 */ /* 0x000fc80000011606 */
[----:B------:R-:W-:Y:S02]  /*133f0*/  LEA.HI R6, R7, R6, RZ, 0x10 ;  /* 0x0000000607067211 */ /* 0x000fe400078f80ff */
[----:B---3--:R-:W-:Y:S01]  /*13400*/  @P2 R2UR UR47, R9 ;  /* 0x00000000092f22ca */ /* 0x008fe200000e0000 */
[----:B----4-:R0:W-:Y:S01]  /*13410*/  STL [R1+0x8], R10 ;  /* 0x0000080a01007387 */ /* 0x0101e20000100800 */
[----:B------:R-:W-:Y:S02]  /*13420*/  IMAD.MOV.U32 R12, RZ, RZ, R10 ;  /* 0x000000ffff0c7224 */ /* 0x000fe400078e000a */
[----:B0-----:R-:W0:Y:S01]  /*13430*/  LDC R10, c[0x0][0x424] ;  /* 0x00010900ff0a7b82 */ /* 0x001e220000000800 */
[----:B-1----:R-:W-:Y:S10]  /*13440*/  @P3 BRA `(.L_x_5236) ;  /* 0x0000000000143947 */ /* 0x002ff40003800000 */
[----:B------:R-:W-:Y:S05]  /*13450*/  @!P2 BRA `(.L_x_5236) ;  /* 0x000000000010a947 */ /* 0x000fea0003800000 */
[----:B------:R-:W2:Y:S04]  /*13460*/  LDG.E R7, desc[UR56][R2.64] ;  /* 0x0000003802077981 */ /* 0x000ea8000c1e1900 */
[----:B------:R-:W2:Y:S02]  /*13470*/  LDG.E R2, desc[UR56][R2.64+0x4] ;  /* 0x0000043802027981 */ /* 0x000ea4000c1e1900 */
[----:B--2---:R-:W-:-:S05]  /*13480*/  IMAD.IADD R12, R2, 0x1, -R7 ;  /* 0x00000001020c7824 */ /* 0x004fca00078e0a07 */
[----:B------:R1:W-:Y:S02]  /*13490*/  STL [R1+0x8], R12 ;  /* 0x0000080c01007387 */ /* 0x0003e40000100800 */
.L_x_5236:
[----:B------:R-:W-:Y:S01]  /*134a0*/  IMAD.U32 R3, RZ, RZ, UR46 ;  /* 0x0000002eff037e24 */ /* 0x000fe2000f8e00ff */
[----:B------:R-:W-:Y:S01]  /*134b0*/  ULDC.64 UR4, c[0x0][0xa20] ;  /* 0x0002880000047ab9 */ /* 0x000fe20000000a00 */
[----:B-----5:R-:W-:Y:S01]  /*134c0*/  IMAD.IADD R7, R8, 0x1, R0 ;  /* 0x0000000108077824 */ /* 0x020fe200078e0200 */
[----:B------:R-:W-:Y:S01]  /*134d0*/  ISETP.NE.U32.AND P2, PT, RZ, UR4, PT ;  /* 0x00000004ff007c0c */ /* 0x000fe2000bf45070 */
[----:B------:R-:W-:Y:S01]  /*134e0*/  ULOP3.LUT UR36, UR36, 0xffff, URZ, 0xc0, !UPT ;  /* 0x0000ffff24247892 */ /* 0x000fe2000f8ec03f */
[----:B------:R2:W-:Y:S01]  /*134f0*/  STL [R1+0x18], R3 ;  /* 0x0000180301007387 */ /* 0x0005e20000100800 */
[----:B0-----:R-:W-:Y:S02]  /*13500*/  SEL R2, R10, 0x1, P1 ;  /* 0x000000010a027807 */ /* 0x001fe40000800000 */
[----:B------:R-:W-:Y:S01]  /*13510*/  ISETP.NE.AND.EX P2, PT, RZ, UR5, PT, P2 ;  /* 0x00000005ff007c0c */ /* 0x000fe2000bf45320 */
[----:B------:R2:W-:Y:S02]  /*13520*/  STL [R1+0x28], R7 ;  /* 0x0000280701007387 */ /* 0x0005e40000100800 */
[----:B------:R-:W-:-:S10]  /*13530*/  IMAD R2, R2, R11, RZ ;  /* 0x0000000b02027224 */ /* 0x000fd400078e02ff */
[----:B--2---:R-:W-:Y:S05]  /*13540*/  @!P2 BRA `(.L_x_5237) ;  /* 0x000000000018a947 */ /* 0x004fea0003800000 */
[----:B------:R-:W-:-:S04]  /*13550*/  UIADD3 UR4, UP0, UR43, UR4, URZ ;  /* 0x000000042b047290 */ /* 0x000fc8000ff1e03f */
[----:B------:R-:W-:Y:S02]  /*13560*/  UIADD3.X UR5, UR44, UR5, URZ, UP0, !UPT ;  /* 0x000000052c057290 */ /* 0x000fe400087fe43f */
[----:B------:R-:W-:-:S04]  /*13570*/  IMAD.U32 R2, RZ, RZ, UR4 ;  /* 0x00000004ff027e24 */ /* 0x000fc8000f8e00ff */
[----:B------:R-:W-:-:S05]  /*13580*/  IMAD.U32 R3, RZ, RZ, UR5 ;  /* 0x00000005ff037e24 */ /* 0x000fca000f8e00ff */
[----:B------:R0:W5:Y:S01]  /*13590*/  LDG.E R2, desc[UR56][R2.64] ;  /* 0x0000003802027981 */ /* 0x000162000c1e1900 */
[----:B------:R-:W-:Y:S05]  /*135a0*/  BRA `(.L_x_5238) ;  /* 0x0000000000107947 */ /* 0x000fea0003800000 */
.L_x_5237:
[----:B------:R-:W-:Y:S05]  /*135b0*/  @!P0 BRA `(.L_x_5238) ;  /* 0x00000000000c8947 */ /* 0x000fea0003800000 */
[----:B------:R-:W2:Y:S04]  /*135c0*/  LDG.E R2, desc[UR56][R4.64] ;  /* 0x0000003804027981 */ /* 0x000ea8000c1e1900 */
[----:B------:R-:W2:Y:S02]  /*135d0*/  LDG.E R4, desc[UR56][R4.64+0x4] ;  /* 0x0000043804047981 */ /* 0x000ea4000c1e1900 */
[----:B--2---:R-:W-:-:S07]  /*135e0*/  IMAD.IADD R2, R4, 0x1, -R2 ;  /* 0x0000000104027824 */ /* 0x004fce00078e0a02 */
.L_x_5238:
[----:B0-----:R-:W2:Y:S01]  /*135f0*/  LDL R3, [R1+0x14] ;  /* 0x0000140001037983 */ /* 0x001ea20000100800 */
[----:B-----5:R-:W-:Y:S02]  /*13600*/  IMAD.IADD R2, R2, 0x1, -R0 ;  /* 0x0000000102027824 */ /* 0x020fe400078e0a00 */
[----:B------:R-:W0:Y:S02]  /*13610*/  LDC R0, c[0x0][0x448] ;  /* 0x00011200ff007b82 */ /* 0x000e240000000800 */
[----:B0-----:R-:W-:-:S13]  /*13620*/  ISETP.NE.AND P0, PT, R0, 0x1, PT ;  /* 0x000000010000780c */ /* 0x001fda0003f05270 */
[----:B------:R-:W0:Y:S08]  /*13630*/  @P0 LDC R4, c[0x0][0x44c] ;  /* 0x00011300ff040b82 */ /* 0x000e300000000800 */
[----:B------:R-:W3:Y:S01]  /*13640*/  @P0 LDC R0, c[0x0][0x450] ;  /* 0x00011400ff000b82 */ /* 0x000ee20000000800 */
[----:B--2---:R-:W-:-:S04]  /*13650*/  IMAD.SHL.U32 R3, R3, 0x80, RZ ;  /* 0x0000008003037824 */ /* 0x004fc800078e00ff */
[----:B------:R-:W-:-:S04]  /*13660*/  VIADD R3, R3, 0x7f ;  /* 0x0000007f03037836 */ /* 0x000fc80000000000 */
[----:B0-----:R-:W-:-:S05]  /*13670*/  @P0 IMAD.HI.U32 R4, R3, R4, RZ ;  /* 0x0000000403040227 */ /* 0x001fca00078e00ff */
[----:B---3--:R-:W-:Y:S01]  /*13680*/  @P0 SHF.R.U32.HI R3, RZ, R0, R4 ;  /* 0x00000000ff030219 */ /* 0x008fe20000011604 */
[C---:B------:R-:W-:Y:S01]  /*13690*/  VIADD R0, R2.reuse, 0x9f ;  /* 0x0000009f02007836 */ /* 0x040fe20000000000 */
[----:B------:R-:W-:Y:S02]  /*136a0*/  IADD3 R2, R2, 0xa0, -R12 ;  /* 0x000000a002027810 */ /* 0x000fe40007ffe80c */
[----:B------:R-:W-:Y:S01]  /*136b0*/  SHF.R.U32.HI R4, RZ, 0x10, R6 ;  /* 0x00000010ff047819 */ /* 0x000fe20000011606 */
[----:B------:R-:W-:-:S03]  /*136c0*/  IMAD.HI R0, R0, 0x66666667, RZ ;  /* 0x6666666700007827 */ /* 0x000fc600078e02ff */
[----:B------:R-:W-:Y:S01]  /*136d0*/  ISETP.NE.AND P0, PT, R4, RZ, PT ;  /* 0x000000ff0400720c */ /* 0x000fe20003f05270 */
[----:B------:R-:W-:Y:S01]  /*136e0*/  IMAD.IADD R2, R2, 0x1, R3 ;  /* 0x0000000102027824 */ /* 0x000fe200078e0203 */
[----:B------:R-:W-:-:S03]  /*136f0*/  SHF.R.U32.HI R3, RZ, 0x1f, R0 ;  /* 0x0000001fff037819 */ /* 0x000fc60000011600 */
[----:B------:R-:W-:Y:S01]  /*13700*/  IMAD.HI R2, R2, 0x66666667, RZ ;  /* 0x6666666702027827 */ /* 0x000fe200078e02ff */
[----:B------:R-:W-:-:S04]  /*13710*/  LEA.HI.SX32 R0, R0, R3, 0x1a ;  /* 0x0000000300007211 */ /* 0x000fc800078fd2ff */
[----:B------:R-:W-:-:S03]  /*13720*/  SHF.R.U32.HI R3, RZ, 0x1f, R2 ;  /* 0x0000001fff037819 */ /* 0x000fc60000011602 */
[----:B------:R-:W0:Y:S01]  /*13730*/  @!P0 LDC R4, c[0x0][0x9f0] ;  /* 0x00027c00ff048b82 */ /* 0x000e220000000800 */
[----:B------:R-:W-:Y:S01]  /*13740*/  LEA.HI.SX32 R3, R2, R3, 0x1a ;  /* 0x0000000302037211 */ /* 0x000fe200078fd2ff */
[----:B------:R-:W-:-:S03]  /*13750*/  IMAD.MOV.U32 R2, RZ, RZ, RZ ;  /* 0x000000ffff027224 */ /* 0x000fc600078e00ff */
[----:B------:R-:W-:-:S04]  /*13760*/  VIMNMX R0, R0, R3, PT ;  /* 0x0000000300007248 */ /* 0x000fc80003fe0100 */
[----:B------:R-:W-:-:S13]  /*13770*/  ISETP.GE.AND P1, PT, R0, 0x1, PT ;  /* 0x000000010000780c */ /* 0x000fda0003f26270 */
        /* <DEDUP_REMOVED lines=12> */
[----:B------:R-:W-:-:S04]  /*13840*/  IADD3 R3, R4, -0x1, R0 ;  /* 0xffffffff04037810 */ /* 0x000fc80007ffe000 */
        /* <DEDUP_REMOVED lines=14> */
.L_x_5239:
[----:B------:R-:W-:Y:S01]  /*13930*/  LOP3.LUT R6, R6, 0xff, RZ, 0xc0, !PT ;  /* 0x000000ff06067812 */ /* 0x000fe200078ec0ff */
[----:B------:R-:W-:Y:S04]  /*13940*/  BSSY B7, `(.L_x_5240) ;  /* 0x0000411000077945 */ /* 0x000fe80003800000 */
[----:B------:R-:W-:-:S05]  /*13950*/  IMAD R3, R6, R2, RZ ;  /* 0x0000000206037224 */ /* 0x000fca00078e02ff */
        /* <DEDUP_REMOVED lines=12> */
[----:B------:R-:W3:Y:S01]  /*13a20*/  POPC R5, UR4 ;  /* 0x0000000400057d09 */ /* 0x000ee20008000000 */
[----:B--2---:R-:W-:-:S02]  /*13a30*/  ISETP.EQ.U32.AND P0, PT, R0, R3, PT ;  /* 0x000000030000720c */ /* 0x004fc40003f02070 */
[----:B------:R-:W3:Y:S11]  /*13a40*/  LDC.64 R2, c[0x0][0xc60] ;  /* 0x00031800ff027b82 */ /* 0x000ef60000000a00 */
[----:B---3--:R-:W2:Y:S01]  /*13a50*/  @P0 ATOMG.E.ADD.STRONG.GPU PT, R3, desc[UR56][R2.64], R5 ;  /* 0x00000005020309a8 */ /* 0x008ea200081ee1f8 */
[----:B0-----:R-:W0:Y:S02]  /*13a60*/  S2R R4, SR_LTMASK ;  /* 0x0000000000047919 */ /* 0x001e240000003900 */
[----:B0-----:R-:W-:-:S04]  /*13a70*/  LOP3.LUT R4, R4, UR4, RZ, 0xc0, !PT ;  /* 0x0000000404047c12 */ /* 0x001fc8000f8ec0ff */
[----:B------:R-:W0:Y:S01]  /*13a80*/  POPC R7, R4 ;  /* 0x0000000400077309 */ /* 0x000e220000000000 */
[----:B--2---:R-:W0:Y:S02]  /*13a90*/  SHFL.IDX PT, R0, R3, R0, 0x1f ;  /* 0x00001f0003007589 */ /* 0x004e2400000e0000 */
[----:B0-----:R-:W-:-:S05]  /*13aa0*/  IADD3 R0, R0, UR40, R7 ;  /* 0x0000002800007c10 */ /* 0x001fca000fffe007 */
[----:B------:R2:W-:Y:S01]  /*13ab0*/  STL [R1+0x10], R0 ;  /* 0x0000100001007387 */ /* 0x0005e20000100800 */
[----:B------:R-:W-:Y:S05]  /*13ac0*/  BRA `(.L_x_5242) ;  /* 0x0000003c00e07947 */ /* 0x000fea0003800000 */
.L_x_5241:
        /* <DEDUP_REMOVED lines=16> */
[----:B-1----:R-:W-:Y:S02]  /*13bd0*/  IMAD.MOV.U32 R12, RZ, RZ, 0x1 ;  /* 0x00000001ff0c7424 */ /* 0x002fe400078e00ff */
[----:B------:R-:W-:-:S07]  /*13be0*/  IMAD.MOV.U32 R13, RZ, RZ, RZ ;  /* 0x000000ffff0d7224 */ /* 0x000fce00078e00ff */
[----:B------:R-:W-:-:S07]  /*13bf0*/  LEPC R20, `(.L_x_5244) ;  /* 0x000000001014794e */ /* 0x000fce0000000000 */
[----:B0-----:R-:W-:Y:S05]  /*13c00*/  CALL.ABS.NOINC R2 ;  /* 0x0000000002007343 */ /* 0x001fea0003c00000 */
.L_x_5244:
[----:B------:R-:W-:Y:S05]  /*13c10*/  BSYNC B6 ;  /* 0x0000000000067941 */ /* 0x000fea0003800000 */
.L_x_5243:
        /* <DEDUP_REMOVED lines=21> */
.L_x_5246:
[----:B------:R-:W-:Y:S05]  /*13d70*/  BSYNC B6 ;  /* 0x0000000000067941 */ /* 0x000fea0003800000 */
.L_x_5245:
        /* <DEDUP_REMOVED lines=20> */
.L_x_5248:
[----:B------:R-:W-:Y:S05]  /*13ec0*/  BSYNC B6 ;  /* 0x0000000000067941 */ /* 0x000fea0003800000 */
.L_x_5247:
        /* <DEDUP_REMOVED lines=19> */
.L_x_5250:
[----:B------:R-:W-:Y:S05]  /*14000*/  BSYNC B6 ;  /* 0x0000000000067941 */ /* 0x000fea0003800000 */
.L_x_5249:
        /* <DEDUP_REMOVED lines=9> */
[----:B------:R-:W3:Y:S01]  /*140a0*/  S2R R0, SR_TID.X ;  /* 0x0000000000007919 */ /* 0x000ee20000002100 */
[----:B------:R-:W-:-:S03]  /*140b0*/  ULDC.64 UR4, c[0x0][0xa08] ;  /* 0x0002820000047ab9 */ /* 0x000fc60000000a00 */
[----:B--2---:R2:W4:Y:S01]  /*140c0*/  @P0 LDG.E R8, desc[UR56][R2.64] ;  /* 0x0000003802080981 */ /* 0x004522000c1e1900 */
[----:B---3--:R-:W-:-:S04]  /*140d0*/  SHF.R.U32.HI R0, RZ, 0x5, R0 ;  /* 0x00000005ff007819 */ /* 0x008fc80000011600 */
[----:B------:R-:W-:Y:S01]  /*140e0*/  LOP3.LUT R0, R0, 0x3, RZ, 0xc0, !PT ;  /* 0x0000000300007812 */ /* 0x000fe200078ec0ff */
[----:B--2---:R-:W2:Y:S01]  /*140f0*/  LDC.64 R2, c[0x0][0x418] ;  /* 0x00010600ff027b82 */ /* 0x004ea20000000a00 */
[----:B----4-:R-:W-:Y:S01]  /*14100*/  SHF.R.S32.HI R9, RZ, 0x1f, R8 ;  /* 0x0000001fff097819 */ /* 0x010fe20000011408 */
[----:B------:R3:W-:Y:S01]  /*14110*/  @P0 STL [R1+0x18], R8 ;  /* 0x0000180801000387 */ /* 0x0007e20000100800 */
[----:B--2---:R-:W-:Y:S01]  /*14120*/  LOP3.LUT P0, RZ, R2, UR4, RZ, 0xfc, !PT ;  /* 0x0000000402ff7c12 */ /* 0x004fe2000f80fcff */
[----:B------:R-:W-:Y:S02]  /*14130*/  UMOV UR4, 0xffffffff ;  /* 0xffffffff00047882 */ /* 0x000fe40000000000 */
[----:B------:R3:W-:Y:S01]  /*14140*/  STL [R1+0x20], R9 ;  /* 0x0000200901007387 */ /* 0x0007e20000100800 */
[----:B------:R-:W-:-:S04]  /*14150*/  LOP3.LUT P0, RZ, R3, UR5, RZ, 0xfc, P0 ;  /* 0x0000000503ff7c12 */ /* 0x000fc8000800fcff */
[----:B------:R-:W-:Y:S01]  /*14160*/  SEL R16, R8, RZ, !P0 ;  /* 0x000000ff08107207 */ /* 0x000fe20004000000 */
[----:B------:R-:W-:Y:S08]  /*14170*/  BRA.DIV UR4, `(.L_x_5251) ;  /* 0x00000052041c7947 */ /* 0x000ff0000b800000 */
[----:B------:R2:W4:Y:S02]  /*14180*/  SHFL.IDX PT, R14, R0, RZ, 0x1f ;  /* 0x00001fff000e7589 */ /* 0x00052400000e0000 */
.L_x_5328:
[----:B------:R-:W-:Y:S02]  /*14190*/  PLOP3.LUT P1, PT, PT, PT, PT, 0x8, 0x0 ;  /* 0x000000000000781c */ /* 0x000fe40003f2e170 */
[----:B----4-:R-:W-:Y:S02]  /*141a0*/  ISETP.NE.AND P0, PT, R14, RZ, PT ;  /* 0x000000ff0e00720c */ /* 0x010fe40003f05270 */
[----:B--2---:R-:W-:-:S05]  /*141b0*/  P2R R0, PR, RZ, 0x2 ;  /* 0x00000002ff007803 */ /* 0x004fca0000000000 */
[----:B------:R2:W-:Y:S06]  /*141c0*/  STL [R1+0x24], R0 ;  /* 0x0000240001007387 */ /* 0x0005ec0000100800 */
[----:B------:R-:W-:Y:S05]  /*141d0*/  @P0 BRA `(.L_x_5252) ;  /* 0x0000000400c80947 */ /* 0x000fea0003800000 */
[----:B--2---:R-:W2:Y:S01]  /*141e0*/  LDL R0, [R1+0x30] ;  /* 0x0000300001007983 */ /* 0x004ea20000100800 */
[----:B------:R-:W-:Y:S01]  /*141f0*/  UMOV UR4, 0xffffffff ;  /* 0xffffffff00047882 */ /* 0x000fe20000000000 */
[----:B--2---:R-:W-:Y:S02]  /*14200*/  VIADD R0, R0, 0xffffffff ;  /* 0xffffffff00007836 */ /* 0x004fe40000000000 */
[----:B------:R-:W-:Y:S05]  /*14210*/  BRA.DIV UR4, `(.L_x_5253) ;  /* 0x0000005204147947 */ /* 0x000fea000b800000 */
[----:B------:R-:W-:-:S13]  /*14220*/  ELECT P6, URZ, PT ;  /* 0x00000000003f782f */ /* 0x000fda00038c0000 */
.L_x_5331:
[----:B------:R-:W-:Y:S05]  /*14230*/  @!P6 BRA `(.L_x_5252) ;  /* 0x0000000400b0e947 */ /* 0x000fea0003800000 */
[----:B------:R-:W-:-:S04]  /*14240*/  ISETP.NE.U32.AND P0, PT, R2, RZ, PT ;  /* 0x000000ff0200720c */ /* 0x000fc80003f05070 */
[----:B------:R-:W-:-:S13]  /*14250*/  ISETP.NE.AND.EX P0, PT, R3, RZ, PT, P0 ;  /* 0x000000ff0300720c */ /* 0x000fda0003f05300 */
[----:B------:R-:W-:Y:S05]  /*14260*/  @!P0 BRA `(.L_x_5254) ;  /* 0x0000000000448947 */ /* 0x000fea0003800000 */
[----:B------:R-:W2:Y:S01]  /*14270*/  LDC R7, c[0x0][0x43c] ;  /* 0x00010f00ff077b82 */ /* 0x000ea20000000800 */
[----:B------:R-:W-:Y:S01]  /*14280*/  ULDC.64 UR4, c[0x0][0x428] ;  /* 0x00010a0000047ab9 */ /* 0x000fe20000000a00 */
[----:B--2---:R-:W-:-:S13]  /*14290*/  ISETP.NE.AND P0, PT, R7, 0x1, PT ;  /* 0x000000010700780c */ /* 0x004fda0003f05270 */
        /* <DEDUP_REMOVED lines=14> */
.L_x_5254:
[----:B--2---:R-:W0:Y:S04]  /*14380*/  LDL R3, [R1+0x4] ;  /* 0x0000040001037983 */ /* 0x004e280000100800 */
[----:B------:R-:W2:Y:S01]  /*14390*/  LDL R2, [R1+0xc] ;  /* 0x00000c0001027983 */ /* 0x000ea20000100800 */
[----:B---3--:R-:W3:Y:S02]  /*143a0*/  S2R R8, SR_TID.X ;  /* 0x0000000000087919 */ /* 0x008ee40000002100 */
[----:B---3--:R-:W-:-:S04]  /*143b0*/  LOP3.LUT R8, R8, 0x7f, RZ, 0xc0, !PT ;  /* 0x0000007f08087812 */ /* 0x008fc800078ec0ff */
[----:B------:R-:W-:Y:S01]  /*143c0*/  ISETP.NE.AND P1, PT, R8, RZ, PT ;  /* 0x000000ff0800720c */ /* 0x000fe20003f25270 */
[----:B0-----:R-:W-:Y:S01]  /*143d0*/  IMAD R4, R3, 0x8, R17 ;  /* 0x0000000803047824 */ /* 0x001fe200078e0211 */
[----:B--2---:R-:W-:-:S04]  /*143e0*/  SHF.L.U32 R3, R2, 0x1f, RZ ;  /* 0x0000001f02037819 */ /* 0x004fc800000006ff */
[----:B------:R-:W0:Y:S02]  /*143f0*/  SYNCS.PHASECHK.TRANS64.TRYWAIT P0, [R4+URZ+0x33480], R3 ;  /* 0x03348003040075a7 */ /* 0x000e24000800017f */
[----:B0-----:R-:W-:Y:S05]  /*14400*/  @!P0 BRA `(.L_x_5255) ;  /* 0x0000004c00b88947 */ /* 0x001fea0003800000 */
.L_x_5332:
        /* <DEDUP_REMOVED lines=8> */
.L_x_5256:
        /* <DEDUP_REMOVED lines=30> */
[----:B------:R-:W3:Y:S02]  /*14670*/  SYNCS.PHASECHK.TRANS64.TRYWAIT P0, [R4+URZ+0x33440], R3 ;  /* 0x03344003040075a7 */ /* 0x000ee4000800017f */
[----:B--23--:R-:W-:Y:S05]  /*14680*/  @!P0 BRA `(.L_x_5257) ;  /* 0x0000004c002c8947 */ /* 0x00cfea0003800000 */
.L_x_5333:
[----:B------:R-:W-:Y:S05]  /*14690*/  @P1 BRA `(.L_x_5258) ;  /* 0x00000000001c1947 */ /* 0x000fea0003800000 */
[----:B------:R-:W3:Y:S01]  /*146a0*/  S2R R5, SR_TID.X ;  /* 0x0000000000057919 */ /* 0x000ee20000002100 */
[----:B0-2---:R-:W-:-:S04]  /*146b0*/  IMAD.MOV.U32 R3, RZ, RZ, 0x7800 ;  /* 0x00007800ff037424 */ /* 0x005fc800078e00ff */
[----:B------:R4:W-:Y:S01]  /*146c0*/  SYNCS.ARRIVE.TRANS64 RZ, [R4+URZ+0x33430], R3 ;  /* 0x0334300304ff79a7 */ /* 0x0009e2000800003f */
[----:B---3--:R-:W-:-:S04]  /*146d0*/  LOP3.LUT R5, R5, 0x1f, RZ, 0xc0, !PT ;  /* 0x0000001f05057812 */ /* 0x008fc800078ec0ff */
[----:B------:R-:W-:-:S13]  /*146e0*/  ISETP.NE.AND P0, PT, R5, RZ, PT ;  /* 0x000000ff0500720c */ /* 0x000fda0003f05270 */
[----:B----4-:R-:W-:Y:S05]  /*146f0*/  @!P0 BRA `(.L_x_5258) ;  /* 0x0000000000048947 */ /* 0x010fea0003800000 */
[----:B------:R-:W-:Y:S01]  /*14700*/  BPT.TRAP 0x1 ;  /* 0x000000040000795c */ /* 0x000fe20000300000 */
.L_x_5258:
        /* <DEDUP_REMOVED lines=17> */
[----:B------:R-:W-:Y:S01]  /*14820*/  UIADD3 UR8, UR8, 0x29200, URZ ;  /* 0x0002920008087890 */ /* 0x000fe2000fffe03f */
        /* <DEDUP_REMOVED lines=11> */
[----:B------:R4:W-:Y:S02]  /*148e0*/  UTMALDG.4D [UR8], [UR4], desc[UR6] ;  /* 0x00000608040075b4 */ /* 0x0009e40008019000 */
[----:B----4-:R-:W-:Y:S01]  /*148f0*/  NOP ;  /* 0x0000000000007918 */ /* 0x010fe20000000000 */
.L_x_5252:
[----:B------:R-:W-:Y:S05]  /*14900*/  WARPSYNC.ALL ;  /* 0x0000000000007948 */ /* 0x000fea0003800000 */
[----:B--2---:R-:W-:Y:S01]  /*14910*/  VIADD R0, R17, 0x1e200 ;  /* 0x0001e20011007836 */ /* 0x004fe20000000000 */
        /* <DEDUP_REMOVED lines=26> */
[----:B---3--:R-:W-:Y:S02]  /*14ac0*/  IMAD.MOV.U32 R8, RZ, RZ, 0x70 ;  /* 0x00000070ff087424 */ /* 0x008fe400078e00ff */
[----:B-1----:R-:W-:Y:S02]  /*14ad0*/  IMAD.MOV.U32 R12, RZ, RZ, 0x1 ;  /* 0x00000001ff0c7424 */ /* 0x002fe400078e00ff */
[----:B------:R-:W-:-:S07]  /*14ae0*/  IMAD.MOV.U32 R13, RZ, RZ, RZ ;  /* 0x000000ffff0d7224 */ /* 0x000fce00078e00ff */
[----:B------:R-:W-:-:S07]  /*14af0*/  LEPC R20, `(.L_x_5260) ;  /* 0x000000001014794e */ /* 0x000fce0000000000 */
[----:B0-----:R-:W-:Y:S05]  /*14b00*/  CALL.ABS.NOINC R2 ;  /* 0x0000000002007343 */ /* 0x001fea0003c00000 */
.L_x_5260:
[----:B------:R-:W-:Y:S05]  /*14b10*/  BSYNC B6 ;  /* 0x0000000000067941 */ /* 0x000fea0003800000 */
.L_x_5259:
[----:B------:R-:W2:Y:S01]  /*14b20*/  LDL R10, [R1+0x14] ;  /* 0x00001400010a7983 */ /* 0x000ea20000100800 */
[----:B------:R-:W4:Y:S01]  /*14b30*/  LDC R5, c[0x0][0x448] ;  /* 0x00011200ff057b82 */ /* 0x000f220000000800 */
[----:B------:R-:W-:Y:S01]  /*14b40*/  ULDC.64 UR6, c[0x0][0x2d8] ;  /* 0x0000b60000067ab9 */ /* 0x000fe20000000a00 */
[----:B------:R-:W0:Y:S01]  /*14b50*/  S2R R2, SR_TID.X ;  /* 0x0000000000027919 */ /* 0x000e220000002100 */
[----:B------:R-:W-:Y:S01]  /*14b60*/  UMOV UR4, UR50 ;  /* 0x0000003200047c82 */ /* 0x000fe20008000000 */
[----:B------:R-:W-:Y:S01]  /*14b70*/  UMOV UR5, UR37 ;  /* 0x0000002500057c82 */ /* 0x000fe20008000000 */
[----:B------:R-:W-:Y:S01]  /*14b80*/  ULDC.64 UR8, c[0x0][0x2e0] ;  /* 0x0000b80000087ab9 */ /* 0x000fe20000000a00 */
[----:B----4-:R-:W-:Y:S01]  /*14b90*/  ISETP.NE.AND P0, PT, R5, 0x1, PT ;  /* 0x000000010500780c */ /* 0x010fe20003f05270 */
[----:B------:R-:W4:Y:S01]  /*14ba0*/  S2R R6, SR_TID.X ;  /* 0x0000000000067919 */ /* 0x000f220000002100 */
[----:B0-----:R-:W-:-:S11]  /*14bb0*/  LOP3.LUT R0, R2, 0x7f, RZ, 0xc0, !PT ;  /* 0x0000007f02007812 */ /* 0x001fd600078ec0ff */
[----:B------:R-:W0:Y:S01]  /*14bc0*/  @P0 LDC R3, c[0x0][0x44c] ;  /* 0x00011300ff030b82 */ /* 0x000e220000000800 */
[----:B------:R-:W-:Y:S01]  /*14bd0*/  IMAD.SHL.U32 R2, R2, 0x20, RZ ;  /* 0x0000002002027824 */ /* 0x000fe200078e00ff */
[----:B------:R-:W-:-:S06]  /*14be0*/  SHF.R.U32.HI R0, RZ, 0x2, R0 ;  /* 0x00000002ff007819 */ /* 0x000fcc0000011600 */
[----:B------:R-:W1:Y:S01]  /*14bf0*/  @P0 LDC R4, c[0x0][0x450] ;  /* 0x00011400ff040b82 */ /* 0x000e620000000800 */
[----:B------:R-:W-:Y:S01]  /*14c00*/  LOP3.LUT R2, R0, 0x60, R2, 0xf8, !PT ;  /* 0x0000006000027812 */ /* 0x000fe200078ef802 */
[----:B------:R-:W-:Y:S02]  /*14c10*/  UIMAD.WIDE.U32 UR4, UR36, UR6, UR4 ;  /* 0x00000006240472a5 */ /* 0x000fe4000f8e0004 */
[----:B------:R-:W-:Y:S02]  /*14c20*/  UIMAD UR6, UR45, UR8, URZ ;  /* 0x000000082d0672a4 */ /* 0x000fe4000f8e023f */
[----:B------:R-:W-:Y:S02]  /*14c30*/  UIMAD UR5, UR36, UR7, UR5 ;  /* 0x00000007240572a4 */ /* 0x000fe4000f8e0205 */
[----:B------:R-:W-:Y:S02]  /*14c40*/  UIMAD UR6, UR46, UR9, UR6 ;  /* 0x000000092e0672a4 */ /* 0x000fe4000f8e0206 */
[----:B------:R-:W-:-:S03]  /*14c50*/  UIMAD.WIDE.U32 UR4, UR46, UR8, UR4 ;  /* 0x000000082e0472a5 */ /* 0x000fc6000f8e0004 */
[----:B------:R-:W-:Y:S01]  /*14c60*/  ULDC.64 UR8, c[0x0][0x2d0] ;  /* 0x0000b40000087ab9 */ /* 0x000fe20000000a00 */
[----:B------:R-:W-:Y:S01]  /*14c70*/  UIADD3 UR5, UR5, UR6, URZ ;  /* 0x0000000605057290 */ /* 0x000fe2000fffe03f */
[----:B----4-:R-:W-:-:S05]  /*14c80*/  IMAD.SHL.U32 R6, R6, 0x10, RZ ;  /* 0x0000001006067824 */ /* 0x010fca00078e00ff */
[----:B------:R-:W-:-:S04]  /*14c90*/  LOP3.LUT R6, R6, 0x30, RZ, 0xc0, !PT ;  /* 0x0000003006067812 */ /* 0x000fc800078ec0ff */
[----:B---3--:R-:W-:Y:S01]  /*14ca0*/  LOP3.LUT R8, R6, 0x40, RZ, 0xfc, !PT ;  /* 0x0000004006087812 */ /* 0x008fe200078efcff */
[----:B--2---:R-:W-:-:S04]  /*14cb0*/  IMAD R0, R10, 0x80, R2 ;  /* 0x000000800a007824 */ /* 0x004fc800078e0202 */
[----:B0-----:R-:W-:-:S04]  /*14cc0*/  @P0 IMAD.HI.U32 R3, R0, R3, RZ ;  /* 0x0000000300030227 */ /* 0x001fc800078e00ff */
[----:B------:R-:W-:Y:S01]  /*14cd0*/  IMAD.MOV.U32 R2, RZ, RZ, R0 ;  /* 0x000000ffff027224 */ /* 0x000fe200078e0000 */
[----:B-1----:R-:W-:-:S04]  /*14ce0*/  @P0 SHF.R.U32.HI R2, RZ, R4, R3 ;  /* 0x00000004ff020219 */ /* 0x002fc80000011603 */
        /* <DEDUP_REMOVED lines=19> */
[----:B------:R-:W-:-:S02]  /*14e20*/  LOP3.LUT R6, R6, 0x80, RZ, 0xfc, !PT ;  /* 0x0000008006067812 */ /* 0x000fc400078efcff */
[----:B------:R-:W-:Y:S02]  /*14e30*/  IADD3.X R0, R3, UR5, R0, P0, !PT ;  /* 0x0000000503007c10 */ /* 0x000fe400087fe400 */
[----:B------:R-:W-:Y:S01]  /*14e40*/  ISETP.GE.AND P2, PT, R6, UR4, PT ;  /* 0x0000000406007c0c */ /* 0x000fe2000bf46270 */
        /* <DEDUP_REMOVED lines=8> */
[----:B------:R-:W-:-:S05]  /*14ed0*/  SHF.R.U32.HI R7, RZ, 0x2, R7 ;  /* 0x00000002ff077819 */ /* 0x000fca0000011607 */
[----:B------:R-:W-:Y:S02]  /*14ee0*/  IMAD R3, R10, 0x80, R7 ;  /* 0x000000800a037824 */ /* 0x000fe400078e0207 */
[----:B--2---:R-:W-:Y:S02]  /*14ef0*/  IMAD R2, R6, R5, RZ ;  /* 0x0000000506027224 */ /* 0x004fe400078e02ff */
[----:B------:R-:W0:Y:S03]  /*14f00*/  SHFL.IDX PT, R5, R4, RZ, 0x1c1f ;  /* 0x001c1fff04057589 */ /* 0x000e2600000e0000 */
[----:B------:R-:W-:Y:S01]  /*14f10*/  ISETP.GE.AND P4, PT, R3, R2, PT ;  /* 0x000000020300720c */ /* 0x000fe20003f86270 */
[----:B------:R-:W1:-:S12]  /*14f20*/  SHFL.IDX PT, R6, R0, RZ, 0x1c1f ;  /* 0x001c1fff00067589 */ /* 0x000e5800000e0000 */
[----:B0-----:R-:W-:-:S05]  /*14f30*/  @!P4 IADD3 R5, P3, R9, R5, RZ ;  /* 0x000000050905c210 */ /* 0x001fca0007f7e0ff */
[----:B-1----:R-:W-:-:S04]  /*14f40*/  @!P4 IMAD.X R6, RZ, RZ, R6, P3 ;  /* 0x000000ffff06c224 */ /* 0x002fc800018e0606 */
        /* <DEDUP_REMOVED lines=28> */
.L_x_5342:
        /* <DEDUP_REMOVED lines=12> */
.L_x_5263:
[----:B------:R-:W-:Y:S05]  /*151d0*/  BSYNC B0 ;  /* 0x0000000000007941 */ /* 0x000fea0003800000 */
.L_x_5262:
[----:B------:R-:W-:Y:S01]  /*151e0*/  NOP ;  /* 0x0000000000007918 */ /* 0x000fe20000000000 */
[----:B------:R-:W-:-:S13]  /*151f0*/  PLOP3.LUT P0, PT, PT, PT, PT, 0x80, 0x0 ;  /* 0x000000000000781c */ /* 0x000fda0003f0f070 */
.L_x_5264:
        /* <DEDUP_REMOVED lines=18> */
.L_x_5343:
[----:B------:R-:W-:Y:S05]  /*15320*/  BSYNC B0 ;  /* 0x0000000000007941 */ /* 0x000fea0003800000 */
.L_x_5265:
[----:B------:R-:W2:Y:S04]  /*15330*/  LDL.LU R2, [R1+0x30] ;  /* 0x0000300001027983 */ /* 0x000ea80000300800 */
[----:B------:R-:W3:Y:S01]  /*15340*/  LDL R3, [R1+0x1c] ;  /* 0x00001c0001037983 */ /* 0x000ee20000100800 */
[----:B--2---:R-:W-:-:S05]  /*15350*/  VIADD R2, R2, 0xfffffffe ;  /* 0xfffffffe02027836 */ /* 0x004fca0000000000 */
[----:B---3--:R-:W-:-:S13]  /*15360*/  ISETP.GE.AND P0, PT, R2, R3, PT ;  /* 0x000000030200720c */ /* 0x008fda0003f06270 */
[----:B------:R-:W-:Y:S05]  /*15370*/  @!P0 BRA `(.L_x_5267) ;  /* 0x00000018000c8947 */ /* 0x000fea0003800000 */
[----:B-1----:R1:W5:Y:S04]  /*15380*/  LDL.LU R0, [R1+0xc] ;  /* 0x00000c0001007983 */ /* 0x0023680000300800 */
[----:B0-----:R1:W5:Y:S02]  /*15390*/  LDL.LU R8, [R1+0x4] ;  /* 0x0000040001087983 */ /* 0x0013640000300800 */
.L_x_5291:
        /* <DEDUP_REMOVED lines=36> */
.L_x_5270:
        /* <DEDUP_REMOVED lines=8> */
.L_x_5344:
[----:B------:R-:W-:Y:S05]  /*15660*/  BSYNC B1 ;  /* 0x0000000000017941 */ /* 0x000fea0003800000 */
.L_x_5271:
        /* <DEDUP_REMOVED lines=9> */
.L_x_5274:
[----:B------:R-:W-:Y:S05]  /*15700*/  BSYNC B1 ;  /* 0x0000000000017941 */ /* 0x000fea0003800000 */
.L_x_5273:
        /* <DEDUP_REMOVED lines=13> */
.L_x_5275:
        /* <DEDUP_REMOVED lines=16> */
.L_x_5276:
        /* <DEDUP_REMOVED lines=16> */
.L_x_5277:
        /* <DEDUP_REMOVED lines=13> */
.L_x_5345:
[----:B------:R-:W-:Y:S05]  /*15ab0*/  BSYNC B1 ;  /* 0x0000000000017941 */ /* 0x000fea0003800000 */
.L_x_5278:
        /* <DEDUP_REMOVED lines=11> */
.L_x_5281:
[----:B------:R-:W-:Y:S05]  /*15b70*/  BSYNC B1 ;  /* 0x0000000000017941 */ /* 0x000fea0003800000 */
.L_x_5280:
        /* <DEDUP_REMOVED lines=8> */
.L_x_5282:
        /* <DEDUP_REMOVED lines=15> */
.L_x_5283:
        /* <DEDUP_REMOVED lines=15> */
.L_x_5284:
        /* <DEDUP_REMOVED lines=10> */
.L_x_5269:
[----:B------:R-:W-:Y:S05]  /*15e80*/  BSYNC B0 ;  /* 0x0000000000007941 */ /* 0x000fea0003800000 */
.L_x_5268:
[----:B------:R-:W-:-:S06]  /*15e90*/  UISETP.NE.AND UP0, UPT, UR39, 0x3, UPT ;  /* 0x000000032700788c */ /* 0x000fcc000bf05270 */
[----:B------:R-:W-:-:S13]  /*15ea0*/  PLOP3.LUT P0, PT, PT, PT, UP0, 0x80, 0x0 ;  /* 0x000000000000781c */ /* 0x000fda0003f0f008 */
[----:B------:R-:W-:Y:S05]  /*15eb0*/  @!P0 BRA `(.L_x_5285) ;  /* 0x0000000000048947 */ /* 0x000fea0003800000 */
[----:B------:R-:W-:Y:S01]  /*15ec0*/  BPT.TRAP 0x1 ;  /* 0x000000040000795c */ /* 0x000fe20000300000 */
.L_x_5285:
        /* <DEDUP_REMOVED lines=8> */
.L_x_5346:
[----:B------:R-:W-:Y:S05]  /*15f50*/  BSYNC B0 ;  /* 0x0000000000007941 */ /* 0x000fea0003800000 */
.L_x_5286:
[----:B------:R-:W-:Y:S05]  /*15f60*/  @!P1 BRA `(.L_x_5288) ;  /* 0x0000000000049947 */ /* 0x000fea0003800000 */
[----:B------:R-:W-:Y:S01]  /*15f70*/  BPT.TRAP 0x1 ;  /* 0x000000040000795c */ /* 0x000fe20000300000 */
.L_x_5288:
[----:B--2---:R-:W-:Y:S01]  /*15f80*/  SHF.L.U32 R4, R0, 0x1f, RZ ;  /* 0x0000001f00047819 */ /* 0x004fe200000006ff */
[----:B------:R-:W-:-:S03]  /*15f90*/  IMAD R0, R8, 0x7800, RZ ;  /* 0x0000780008007824 */ /* 0x000fc600078e02ff */
[----:B------:R-:W2:Y:S02]  /*15fa0*/  SYNCS.PHASECHK.TRANS64.TRYWAIT P0, [R3+URZ+0x33460], R4 ;  /* 0x03346004030075a7 */ /* 0x000ea4000800017f */
[----:B--2---:R-:W-:Y:S05]  /*15fb0*/  @!P0 BRA `(.L_x_5289) ;  /* 0x0000003800a48947 */ /* 0x004fea0003800000 */
.L_x_5347:
[----:B------:R3:W-:Y:S04]  /*15fc0*/  STL [R1+0x44], R2 ;  /* 0x0000440201007387 */ /* 0x0007e80000100800 */
[----:B---3--:R-:W2:Y:S01]  /*15fd0*/  LDL R2, [R1] ;  /* 0x0000000001027983 */ /* 0x008ea20000100800 */
        /* <DEDUP_REMOVED lines=175> */
.L_x_5290:
[----:B0-----:R-:W0:Y:S01]  /*16ad0*/  S2R R0, SR_TID.X ;  /* 0x0000000000007919 */ /* 0x001e220000002100 */
[----:B--2---:R2:W-:Y:S01]  /*16ae0*/  SYNCS.ARRIVE.TRANS64.A1T0 RZ, [R3+URZ+0x33450], RZ ;  /* 0x033450ff03ff79a7 */ /* 0x0045e2000810003f */
        /* <DEDUP_REMOVED lines=12> */
.L_x_5267:
        /* <DEDUP_REMOVED lines=18> */
.L_x_5293:
[----:B------:R-:W-:Y:S05]  /*16cd0*/  BSYNC B0 ;  /* 0x0000000000007941 */ /* 0x000fea0003800000 */
.L_x_5292:
[----:B------:R-:W-:-:S06]  /*16ce0*/  UISETP.NE.AND UP0, UPT, UR39, 0x3, UPT ;  /* 0x000000032700788c */ /* 0x000fcc000bf05270 */
[----:B------:R-:W-:-:S13]  /*16cf0*/  PLOP3.LUT P1, PT, PT, PT, UP0, 0x80, 0x0 ;  /* 0x000000000000781c */ /* 0x000fda0003f2f008 */
[----:B------:R-:W-:Y:S05]  /*16d00*/  @!P1 BRA `(.L_x_5294) ;  /* 0x0000000000049947 */ /* 0x000fea0003800000 */
[----:B------:R-:W-:Y:S01]  /*16d10*/  BPT.TRAP 0x1 ;  /* 0x000000040000795c */ /* 0x000fe20000300000 */
.L_x_5294:
        /* <DEDUP_REMOVED lines=10> */
.L_x_5348:
[----:B------:R-:W-:Y:S05]  /*16dc0*/  BSYNC B0 ;  /* 0x0000000000007941 */ /* 0x000fea0003800000 */
.L_x_5295:
[----:B------:R-:W-:Y:S05]  /*16dd0*/  @!P2 BRA `(.L_x_5297) ;  /* 0x000000000004a947 */ /* 0x000fea0003800000 */
[----:B------:R-:W-:Y:S01]  /*16de0*/  BPT.TRAP 0x1 ;  /* 0x000000040000795c */ /* 0x000fe20000300000 */
.L_x_5297:
[----:B------:R-:W1:Y:S02]  /*16df0*/  LDL R2, [R1+0xc] ;  /* 0x00000c0001027983 */ /* 0x000e640000100800 */
[----:B-1----:R-:W-:-:S04]  /*16e00*/  SHF.L.U32 R3, R2, 0x1f, RZ ;  /* 0x0000001f02037819 */ /* 0x002fc800000006ff */
[----:B------:R-:W1:Y:S02]  /*16e10*/  SYNCS.PHASECHK.TRANS64.TRYWAIT P1, [R0+URZ+0x33460], R3 ;  /* 0x03346003000075a7 */ /* 0x000e64000802017f */
[----:B-1----:R-:W-:Y:S05]  /*16e20*/  @!P1 BRA `(.L_x_5298) ;  /* 0x0000002c00309947 */ /* 0x002fea0003800000 */
.L_x_5349:
[----:B------:R-:W2:Y:S04]  /*16e30*/  LDL R2, [R1+0x4] ;  /* 0x0000040001027983 */ /* 0x000ea80000100800 */
[----:B------:R-:W3:Y:S01]  /*16e40*/  LDL R15, [R1] ;  /* 0x00000000010f7983 */ /* 0x000ee20000100800 */
[----:B------:R-:W-:Y:S05]  /*16e50*/  WARPSYNC.ALL ;  /* 0x0000000000007948 */ /* 0x000fea0003800000 */
[----:B--2---:R-:W-:-:S04]  /*16e60*/  IMAD R2, R2, 0x7800, RZ ;  /* 0x0000780002027824 */ /* 0x004fc800078e02ff */
[C---:B------:R-:W-:Y:S01]  /*16e70*/  VIADD R13, R2.reuse, 0x2800 ;  /* 0x00002800020d7836 */ /* 0x040fe20000000000 */
[C---:B---3--:R-:W-:Y:S01]  /*16e80*/  LOP3.LUT R4, R2.reuse, R15, RZ, 0xfc, !PT ;  /* 0x0000000f02047212 */ /* 0x048fe200078efcff */
[C---:B------:R-:W-:Y:S01]  /*16e90*/  VIADD R20, R2.reuse, 0x5000 ;  /* 0x0000500002147836 */ /* 0x040fe20000000000 */
[C---:B-1----:R-:W-:Y:S01]  /*16ea0*/  LOP3.LUT R3, R2.reuse, R19, RZ, 0xfc, !PT ;  /* 0x0000001302037212 */ /* 0x042fe200078efcff */
[----:B------:R-:W-:Y:S02]  /*16eb0*/  VIADD R12, R2, 0x1000 ;  /* 0x00001000020c7836 */ /* 0x000fe40000000000 */
[----:B------:R-:W-:Y:S02]  /*16ec0*/  IMAD.IADD R4, R17, 0x1, R4 ;  /* 0x0000000111047824 */ /* 0x000fe400078e0204 */
[----:B------:R-:W-:Y:S02]  /*16ed0*/  IMAD.IADD R3, R18, 0x1, R3 ;  /* 0x0000000112037824 */ /* 0x000fe400078e0203 */
[----:B------:R-:W-:-:S02]  /*16ee0*/  VIADD R14, R2, 0x1800 ;  /* 0x00001800020e7836 */ /* 0x000fc40000000000 */
[----:B0-----:R-:W0:Y:S01]  /*16ef0*/  LDSM.16.MT88.4 R4, [R4+0xf200] ;  /* 0x00f200000404783b */ /* 0x001e220000004200 */
[----:B------:R-:W-:Y:S01]  /*16f00*/  VIADD R16, R2, 0x2000 ;  /* 0x0000200002107836 */ /* 0x000fe20000000000 */
[C-C-:B0-----:R-:W-:Y:S02]  /*16f10*/  PRMT R8, R4.reuse, 0x6420, R5.reuse ;  /* 0x0000642004087816 */ /* 0x141fe40000000005 */
[----:B------:R-:W-:Y:S02]  /*16f20*/  PRMT R9, R4, 0x7531, R5 ;  /* 0x0000753104097816 */ /* 0x000fe40000000005 */
[C-C-:B------:R-:W-:Y:S02]  /*16f30*/  PRMT R10, R6.reuse, 0x6420, R7.reuse ;  /* 0x00006420060a7816 */ /* 0x140fe40000000007 */
[----:B------:R-:W-:-:S05]  /*16f40*/  PRMT R11, R6, 0x7531, R7 ;  /* 0x00007531060b7816 */ /* 0x000fca0000000007 */
[----:B------:R0:W-:Y:S02]  /*16f50*/  STSM.16.M88.4 [R3], R8 ;  /* 0x0000000803007844 */ /* 0x0001e40000000200 */
[C---:B0-----:R-:W-:Y:S02]  /*16f60*/  LOP3.LUT R3, R13.reuse, R15, RZ, 0xfc, !PT ;  /* 0x0000000f0d037212 */ /* 0x041fe400078efcff */
[----:B------:R-:W-:-:S03]  /*16f70*/  LOP3.LUT R13, R13, R19, RZ, 0xfc, !PT ;  /* 0x000000130d0d7212 */ /* 0x000fc600078efcff */
[----:B------:R-:W-:Y:S02]  /*16f80*/  IMAD.IADD R3, R17, 0x1, R3 ;  /* 0x0000000111037824 */ /* 0x000fe400078e0203 */
[----:B------:R-:W-:-:S03]  /*16f90*/  IMAD.IADD R13, R18, 0x1, R13 ;  /* 0x00000001120d7824 */ /* 0x000fc600078e020d */
        /* <DEDUP_REMOVED lines=56> */
[----:B------:R-:W1:Y:S01]  /*17320*/  LDSM.16.MT88.4 R4, [R4+0xf200] ;  /* 0x00f200000404783b */ /* 0x000e620000004200 */
[----:B------:R-:W-:Y:S01]  /*17330*/  LOP3.LUT R14, R14, R12, RZ, 0xfc, !PT ;  /* 0x0000000c0e0e7212 */ /* 0x000fe200078efcff */
[----:B0-----:R-:W-:Y:S01]  /*17340*/  VIADD R13, R2, 0x6000 ;  /* 0x00006000020d7836 */ /* 0x001fe20000000000 */
        /* <DEDUP_REMOVED lines=98> */
.L_x_5299:
        /* <DEDUP_REMOVED lines=14> */
.L_x_5242:
[----:B------:R-:W-:Y:S05]  /*17a50*/  BSYNC B7 ;  /* 0x0000000000077941 */ /* 0x000fea0003800000 */
.L_x_5240:
[----:B-12---:R-:W2:Y:S02]  /*17a60*/  LDL R0, [R1+0x38] ;  /* 0x0000380001007983 */ /* 0x006ea40000100800 */
[----:B--2---:R-:W-:-:S13]  /*17a70*/  ISETP.NE.AND P0, PT, R0, RZ, PT ;  /* 0x000000ff0000720c */ /* 0x004fda0003f05270 */
        /* <DEDUP_REMOVED lines=13> */
.L_x_5300:
        /* <DEDUP_REMOVED lines=32> */
[----:B------:R-:W0:Y:S01]  /*17d50*/  LDC R7, c[0x0][0xc38] ;  /* 0x00030e00ff077b82 */ /* 0x000e220000000800 */
        /* <DEDUP_REMOVED lines=14> */
.L_x_5304:
        /* <DEDUP_REMOVED lines=11> */
[----:B------:R0:W2:Y:S01]  /*17ef0*/  @!P6 LDG.E R0, desc[UR56][R2.64] ;  /* 0x000000380200e981 */ /* 0x0000a2000c1e1900 */
[----:B------:R-:W-:Y:S01]  /*17f00*/  IMAD.MOV.U32 R8, RZ, RZ, RZ ;  /* 0x000000ffff087224 */ /* 0x000fe200078e00ff */
[----:B0-----:R-:W0:Y:S02]  /*17f10*/  @!P6 LDC.64 R2, c[0x0][0xc78] ;  /* 0x00031e00ff02eb82 */ /* 0x001e240000000a00 */
[----:B0-----:R-:W-:-:S06]  /*17f20*/  @!P6 IMAD.WIDE R2, R7, 0x4, R2 ;  /* 0x000000040702e825 */ /* 0x001fcc00078e0202 */
[----:B------:R-:W0:Y:S01]  /*17f30*/  LDC R7, c[0x0][0xc38] ;  /* 0x00030e00ff077b82 */ /* 0x000e220000000800 */
[----:B------:R-:W2:Y:S02]  /*17f40*/  @!P6 LDG.E R8, desc[UR56][R2.64] ;  /* 0x000000380208e981 */ /* 0x000ea4000c1e1900 */
        /* <DEDUP_REMOVED lines=21> */
.L_x_5302:
        /* <DEDUP_REMOVED lines=13> */
.L_x_5305:
        /* <DEDUP_REMOVED lines=63> */
.L_x_5306:
        /* <DEDUP_REMOVED lines=55> */
[----:B------:R-:W-:Y:S02]  /*188d0*/  ISETP.GE.AND P2, PT, R3, RZ, PT ;  /* 0x000000ff0300720c */ /* 0x000fe40003f46270 */
[----:B------:R-:W-:-:S05]  /*188e0*/  IADD3 R3, R8, 0x1000000, R4 ;  /* 0x0100000008037810 */ /* 0x000fca0007ffe004 */
[----:B------:R-:W-:-:S06]  /*188f0*/  @P0 VIADD R2, R2, 0x1 ;  /* 0x0000000102020836 */ /* 0x000fcc0000000000 */
[----:B------:R-:W-:Y:S01]  /*18900*/  @!P2 IMAD.MOV R2, RZ, RZ, -R2 ;  /* 0x000000ffff02a224 */ /* 0x000fe200078e0a02 */
[----:B------:R-:W-:Y:S01]  /*18910*/  @!P1 LOP3.LUT R2, RZ, R6, RZ, 0x33, !PT ;  /* 0x00000006ff029212 */ /* 0x000fe200078e33ff */
[----:B------:R-:W-:-:S04]  /*18920*/  IMAD.MOV R6, RZ, RZ, -R6 ;  /* 0x000000ffff067224 */ /* 0x000fc800078e0a06 */
[----:B------:R-:W-:Y:S02]  /*18930*/  IMAD R3, R2, R6, R3 ;  /* 0x0000000602037224 */ /* 0x000fe400078e0203 */
[----:B------:R-:W-:-:S03]  /*18940*/  IMAD.MOV.U32 R4, RZ, RZ, R2 ;  /* 0x000000ffff047224 */ /* 0x000fc600078e0002 */
[----:B------:R0:W-:Y:S04]  /*18950*/  STL [R1+0x18], R3 ;  /* 0x0000180301007387 */ /* 0x0001e80000100800 */
.L_x_5307:
[----:B0-----:R-:W-:-:S05]  /*18960*/  LOP3.LUT R3, RZ, R4, RZ, 0x33, !PT ;  /* 0x00000004ff037212 */ /* 0x001fca00078e33ff */
[----:B------:R-:W-:-:S05]  /*18970*/  IMAD.IADD R0, R0, 0x1, R3 ;  /* 0x0000000100007824 */ /* 0x000fca00078e0203 */
[----:B------:R0:W-:Y:S01]  /*18980*/  STL [R1+0x14], R0 ;  /* 0x0000140001007387 */ /* 0x0001e20000100800 */
[----:B------:R-:W-:Y:S05]  /*18990*/  BRA `(.L_x_5308) ;  /* 0x0000000000107947 */ /* 0x000fea0003800000 */
.L_x_5303:
[----:B------:R2:W-:Y:S01]  /*189a0*/  STL [R1+0x10], R4 ;  /* 0x0000100401007387 */ /* 0x0005e20000100800 */
[----:B------:R-:W-:-:S03]  /*189b0*/  ULDC UR42, c[0x0][0xc3c] ;  /* 0x00030f00002a7ab9 */ /* 0x000fc60000000800 */
[----:B------:R2:W-:Y:S04]  /*189c0*/  STL [R1+0x14], RZ ;  /* 0x000014ff01007387 */ /* 0x0005e80000100800 */
[----:B------:R2:W-:Y:S02]  /*189d0*/  STL [R1+0x18], RZ ;  /* 0x000018ff01007387 */ /* 0x0005e40000100800 */
.L_x_5308:
[----:B------:R-:W3:Y:S04]  /*189e0*/  LDL R3, [R1+0x14] ;  /* 0x0000140001037983 */ /* 0x000ee80000100800 */
[----:B-1----:R-:W4:Y:S04]  /*189f0*/  LDL R2, [R1+0x18] ;  /* 0x0000180001027983 */ /* 0x002f280000100800 */
[----:B--2---:R-:W2:Y:S01]  /*18a00*/  LDL R4, [R1+0x10] ;  /* 0x0000100001047983 */ /* 0x004ea20000100800 */
[----:B0-----:R-:W0:Y:S02]  /*18a10*/  S2R R0, SR_TID.X ;  /* 0x0000000000007919 */ /* 0x001e240000002100 */
[----:B0-----:R-:W-:Y:S01]  /*18a20*/  LOP3.LUT R0, R0, 0x1f, RZ, 0xc0, !PT ;  /* 0x0000001f00007812 */ /* 0x001fe200078ec0ff */
[----:B------:R-:W-:Y:S03]  /*18a30*/  BAR.SYNC.DEFER_BLOCKING 0x4, 0x180 ;  /* 0x0106000000007b1d */ /* 0x000fe60000010000 */
[----:B------:R-:W-:-:S13]  /*18a40*/  ISETP.NE.AND P0, PT, R0, RZ, PT ;  /* 0x000000ff0000720c */ /* 0x000fda0003f05270 */
[----:B------:R-:W-:Y:S01]  /*18a50*/  @!P0 MOV R0, 0x400 ;  /* 0x0000040000008802 */ /* 0x000fe20000000f00 */
[----:B---3--:R-:W-:Y:S02]  /*18a60*/  IMAD.MOV.U32 R5, RZ, RZ, R3 ;  /* 0x000000ffff057224 */ /* 0x008fe400078e0003 */
[----:B------:R-:W0:Y:S01]  /*18a70*/  @!P0 S2R R3, SR_CgaCtaId ;  /* 0x0000000000038919 */ /* 0x000e220000008800 */
[----:B----4-:R-:W-:Y:S01]  /*18a80*/  IMAD.MOV.U32 R6, RZ, RZ, R2 ;  /* 0x000000ffff067224 */ /* 0x010fe200078e0002 */
[----:B0-----:R-:W-:Y:S01]  /*18a90*/  @!P0 LEA R17, R3, R0, 0x18 ;  /* 0x0000000003118211 */ /* 0x001fe200078ec0ff */
[----:B------:R-:W-:-:S04]  /*18aa0*/  IMAD.U32 R0, RZ, RZ, UR42 ;  /* 0x0000002aff007e24 */ /* 0x000fc8000f8e00ff */
[----:B------:R-:W-:-:S05]  /*18ab0*/  @!P0 IMAD.MOV.U32 R7, RZ, RZ, R0 ;  /* 0x000000ffff078224 */ /* 0x000fca00078e0000 */
[----:B--2---:R1:W-:Y:S01]  /*18ac0*/  @!P0 STS.128 [R17+0x334d0], R4 ;  /* 0x0334d00411008388 */ /* 0x0043e20000000c00 */
[----:B------:R-:W-:Y:S06]  /*18ad0*/  BAR.ARV 0x5, 0x180 ;  /* 0x0146000000007b1d */ /* 0x000fec0000002000 */
.L_x_5301:
[----:B------:R-:W-:Y:S02]  /*18ae0*/  ULDC UR4, c[0x0][0xc3c] ;  /* 0x00030f0000047ab9 */ /* 0x000fe40000000800 */
[----:B------:R-:W-:-:S06]  /*18af0*/  UISETP.GE.AND UP0, UPT, UR42, UR4, UPT ;  /* 0x000000042a00728c */ /* 0x000fcc000bf06270 */
[----:B------:R-:W-:-:S13]  /*18b00*/  PLOP3.LUT P0, PT, PT, PT, UP0, 0x80, 0x0 ;  /* 0x000000000000781c */ /* 0x000fda0003f0f008 */
[----:B------:R-:W-:Y:S05]  /*18b10*/  @!P0 BRA `(.L_x_5309) ;  /* 0xffffffa400548947 */ /* 0x000fea000383ffff */
.L_x_5235:
        /* <DEDUP_REMOVED lines=12> */
.L_x_5350:
[----:B------:R-:W-:Y:S05]  /*18be0*/  BSYNC B0 ;  /* 0x0000000000007941 */ /* 0x000fea0003800000 */
.L_x_5310:
[----:B------:R-:W-:-:S03]  /*18bf0*/  UMOV UR4, 0xffffffff ;  /* 0xffffffff00047882 */ /* 0x000fc60000000000 */
[----:B------:R-:W-:Y:S05]  /*18c00*/  BRA.DIV UR4, `(.L_x_5312) ;  /* 0x0000000e04e07947 */ /* 0x000fea000b800000 */
[----:B------:R-:W1:Y:S02]  /*18c10*/  S2R R2, SR_TID.X ;  /* 0x0000000000027919 */ /* 0x000e640000002100 */
[----:B-1----:R-:W-:-:S04]  /*18c20*/  SHF.R.U32.HI R2, RZ, 0x5, R2 ;  /* 0x00000005ff027819 */ /* 0x002fc80000011602 */
[----:B------:R-:W-:-:S05]  /*18c30*/  LOP3.LUT R2, R2, 0x3, RZ, 0xc0, !PT ;  /* 0x0000000302027812 */ /* 0x000fca00078ec0ff */
[----:B------:R1:W2:Y:S02]  /*18c40*/  SHFL.IDX PT, R14, R2, RZ, 0x1f ;  /* 0x00001fff020e7589 */ /* 0x0002a400000e0000 */
.L_x_5353:
[----:B--2---:R-:W-:Y:S01]  /*18c50*/  ISETP.NE.AND P0, PT, R14, RZ, PT ;  /* 0x000000ff0e00720c */ /* 0x004fe20003f05270 */
[----:B------:R-:W-:-:S12]  /*18c60*/  BSSY B0, `(.L_x_5313) ;  /* 0x000002e000007945 */ /* 0x000fd80003800000 */
[----:B------:R-:W-:Y:S05]  /*18c70*/  @P0 BRA `(.L_x_5314) ;  /* 0x0000000000b00947 */ /* 0x000fea0003800000 */
[----:B------:R-:W-:-:S03]  /*18c80*/  UMOV UR4, 0xffffffff ;  /* 0xffffffff00047882 */ /* 0x000fc60000000000 */
[----:B------:R-:W-:Y:S05]  /*18c90*/  BRA.DIV UR4, `(.L_x_5315) ;  /* 0x0000000e04f07947 */ /* 0x000fea000b800000 */
[----:B------:R-:W-:-:S13]  /*18ca0*/  ELECT P6, URZ, PT ;  /* 0x00000000003f782f */ /* 0x000fda00038c0000 */
.L_x_5356:
[----:B------:R-:W-:Y:S05]  /*18cb0*/  @!P6 BRA `(.L_x_5314) ;  /* 0x0000000000a0e947 */ /* 0x000fea0003800000 */
[----:B------:R-:W-:-:S06]  /*18cc0*/  ULOP3.LUT UR4, UR38, 0x2, URZ, 0xfc, !UPT ;  /* 0x0000000226047892 */ /* 0x000fcc000f8efc3f */
[----:B-1----:R-:W-:-:S05]  /*18cd0*/  IMAD.U32 R2, RZ, RZ, UR4 ;  /* 0x00000004ff027e24 */ /* 0x002fca000f8e00ff */
[----:B------:R-:W-:-:S13]  /*18ce0*/  ISETP.NE.AND P0, PT, R2, 0x3, PT ;  /* 0x000000030200780c */ /* 0x000fda0003f05270 */
[----:B------:R-:W-:Y:S05]  /*18cf0*/  @!P0 BRA `(.L_x_5316) ;  /* 0x0000000000048947 */ /* 0x000fea0003800000 */
[----:B------:R-:W-:Y:S01]  /*18d00*/  BPT.TRAP 0x1 ;  /* 0x000000040000795c */ /* 0x000fe20000300000 */
.L_x_5316:
        /* <DEDUP_REMOVED lines=14> */
.L_x_5357:
[----:B------:R-:W1:Y:S02]  /*18df0*/  SYNCS.PHASECHK.TRANS64.TRYWAIT P1, [R7+URZ], R2 ;  /* 0x00000002070075a7 */ /* 0x000e64000802017f */
[----:B-1----:R-:W-:Y:S05]  /*18e00*/  @!P1 BRA `(.L_x_5318) ;  /* 0x0000000c00c89947 */ /* 0x002fea0003800000 */
.L_x_5358:
[----:B------:R-:W-:Y:S05]  /*18e10*/  @!P0 BRA `(.L_x_5319) ;  /* 0x0000000000048947 */ /* 0x000fea0003800000 */
[----:B------:R-:W-:Y:S01]  /*18e20*/  BPT.TRAP 0x1 ;  /* 0x000000040000795c */ /* 0x000fe20000300000 */
.L_x_5319:
[----:B------:R-:W2:Y:S02]  /*18e30*/  LDL.LU R4, [R1+0x4] ;  /* 0x0000040001047983 */ /* 0x000ea40000300800 */
[----:B--2---:R-:W-:-:S04]  /*18e40*/  IMAD R4, R4, 0x8, R0 ;  /* 0x0000000804047824 */ /* 0x004fc800078e0200 */
[----:B------:R-:W2:Y:S02]  /*18e50*/  SYNCS.PHASECHK.TRANS64.TRYWAIT P1, [R4+URZ+0x33460], R5 ;  /* 0x03346005040075a7 */ /* 0x000ea4000802017f */
[----:B--2---:R-:W-:Y:S05]  /*18e60*/  @!P1 BRA `(.L_x_5320) ;  /* 0x0000000c00c49947 */ /* 0x004fea0003800000 */
.L_x_5359:
[----:B------:R-:W-:Y:S05]  /*18e70*/  @!P0 BRA `(.L_x_5321) ;  /* 0x0000000000048947 */ /* 0x000fea0003800000 */
[----:B------:R-:W-:Y:S01]  /*18e80*/  BPT.TRAP 0x1 ;  /* 0x000000040000795c */ /* 0x000fe20000300000 */
.L_x_5321:
[----:B------:R-:W-:-:S04]  /*18e90*/  IMAD R3, R3, 0x8, R0 ;  /* 0x0000000803037824 */ /* 0x000fc800078e0200 */
[----:B------:R-:W3:Y:S02]  /*18ea0*/  SYNCS.PHASECHK.TRANS64.TRYWAIT P1, [R3+URZ+0x33460], R2 ;  /* 0x03346002030075a7 */ /* 0x000ee4000802017f */
[----:B---3--:R-:W-:Y:S05]  /*18eb0*/  @!P1 BRA `(.L_x_5322) ;  /* 0x0000000c00c49947 */ /* 0x008fea0003800000 */
.L_x_5360:
[----:B------:R-:W-:Y:S05]  /*18ec0*/  @!P0 BRA `(.L_x_5323) ;  /* 0x0000000000048947 */ /* 0x000fea0003800000 */
[----:B------:R-:W-:Y:S01]  /*18ed0*/  BPT.TRAP 0x1 ;  /* 0x000000040000795c */ /* 0x000fe20000300000 */
.L_x_5323:
[----:B------:R-:W4:Y:S02]  /*18ee0*/  SYNCS.PHASECHK.TRANS64.TRYWAIT P0, [R4+URZ+0x33480], R5 ;  /* 0x03348005040075a7 */ /* 0x000f24000800017f */
[----:B----4-:R-:W-:Y:S05]  /*18ef0*/  @!P0 BRA `(.L_x_5324) ;  /* 0x0000000c00c88947 */ /* 0x010fea0003800000 */
.L_x_5325:
[----:B------:R0:W0:Y:S02]  /*18f00*/  SYNCS.PHASECHK.TRANS64.TRYWAIT P0, [R3+URZ+0x33480], R2 ;  /* 0x03348002030075a7 */ /* 0x000024000800017f */
[----:B0-----:R-:W-:Y:S05]  /*18f10*/  @!P0 NANOSLEEP.SYNCS 0x989680 ;  /* 0x009896800000895d */ /* 0x001fea0003900000 */
[----:B------:R-:W0:Y:S02]  /*18f20*/  @!P0 SYNCS.PHASECHK.TRANS64 P0, [R3+URZ+0x33480], R2 ;  /* 0x03348002030085a7 */ /* 0x000e24000800007f */
[----:B0-----:R-:W-:Y:S05]  /*18f30*/  @!P0 BRA `(.L_x_5325) ;  /* 0xfffffffc00f08947 */ /* 0x001fea000383ffff */
.L_x_5314:
[----:B------:R-:W-:Y:S05]  /*18f40*/  BSYNC B0 ;  /* 0x0000000000007941 */ /* 0x000fea0003800000 */
.L_x_5313:
[----:B------:R-:W-:Y:S05]  /*18f50*/  EXIT ;  /* 0x000000000000794d */ /* 0x000fea0003800000 */
.L_x_5171:
[----:B0-----:R-:W-:-:S04]  /*18f60*/  IMAD.U32 R3, RZ, RZ, UR41 ;  /* 0x00000029ff037e24 */ /* 0x001fc8000f8e00ff */
[----:B------:R0:W1:Y:S03]  /*18f70*/  SYNCS.PHASECHK.TRANS64.TRYWAIT P0, [R3+URZ+0x33400], R0 ;  /* 0x03340000030075a7 */ /* 0x000066000800017f */
[----:B-1----:R-:W-:Y:S05]  /*18f80*/  @!P0 NANOSLEEP.SYNCS 0x989680 ;  /* 0x009896800000895d */ /* 0x002fea0003900000 */
[----:B------:R-:W1:Y:S02]  /*18f90*/  @!P0 SYNCS.PHASECHK.TRANS64 P0, [R3+URZ+0x33400], R0 ;  /* 0x03340000030085a7 */ /* 0x000e64000800007f */
[----:B-1----:R-:W-:Y:S05]  /*18fa0*/  @!P0 BRA `(.L_x_5171) ;  /* 0xfffffffc00ec8947 */ /* 0x002fea000383ffff */
[----:B------:R-:W-:Y:S05]  /*18fb0*/  BRA `(.L_x_5326) ;  /* 0xfffffe9000b47947 */ /* 0x000fea000383ffff */
.L_x_5175:
[----:B-1----:R1:W2:Y:S02]  /*18fc0*/  SYNCS.PHASECHK.TRANS64.TRYWAIT P2, [R2+URZ+0x33430], R3 ;  /* 0x03343003020075a7 */ /* 0x0022a4000804017f */
[----:B--2---:R-:W-:Y:S05]  /*18fd0*/  @!P2 NANOSLEEP.SYNCS 0x989680 ;  /* 0x009896800000a95d */ /* 0x004fea0003900000 */
[----:B------:R-:W2:Y:S02]  /*18fe0*/  @!P2 SYNCS.PHASECHK.TRANS64 P2, [R2+URZ+0x33430], R3 ;  /* 0x033430030200a5a7 */ /* 0x000ea4000804007f */
[----:B--2---:R-:W-:Y:S05]  /*18ff0*/  @!P2 BRA `(.L_x_5175) ;  /* 0xfffffffc00f0a947 */ /* 0x004fea000383ffff */
[----:B------:R-:W-:Y:S05]  /*19000*/  BRA `(.L_x_5174) ;  /* 0xfffffe9000d87947 */ /* 0x000fea000383ffff */
.L_x_5180:
[----:B-1----:R-:W-:-:S04]  /*19010*/  IMAD.U32 R7, RZ, RZ, UR6 ;  /* 0x00000006ff077e24 */ /* 0x002fc8000f8e00ff */
[----:B------:R1:W2:Y:S03]  /*19020*/  SYNCS.PHASECHK.TRANS64.TRYWAIT P3, [R7+URZ+0x33430], R0 ;  /* 0x03343000070075a7 */ /* 0x0002a6000806017f */
[----:B--2---:R-:W-:Y:S05]  /*19030*/  @!P3 NANOSLEEP.SYNCS 0x989680 ;  /* 0x009896800000b95d */ /* 0x004fea0003900000 */
[----:B------:R-:W2:Y:S02]  /*19040*/  @!P3 SYNCS.PHASECHK.TRANS64 P3, [R7+URZ+0x33430], R0 ;  /* 0x033430000700b5a7 */ /* 0x000ea4000806007f */
[----:B--2---:R-:W-:Y:S05]  /*19050*/  @!P3 BRA `(.L_x_5180) ;  /* 0xfffffffc00ecb947 */ /* 0x004fea000383ffff */
[----:B------:R-:W-:Y:S05]  /*19060*/  BRA `(.L_x_5177) ;  /* 0xfffffec800647947 */ /* 0x000fea000383ffff */
.L_x_5184:
[----:B-1----:R-:W-:-:S04]  /*19070*/  IMAD.U32 R4, RZ, RZ, UR6 ;  /* 0x00000006ff047e24 */ /* 0x002fc8000f8e00ff */
[----:B------:R1:W2:Y:S03]  /*19080*/  SYNCS.PHASECHK.TRANS64.TRYWAIT P3, [R4+URZ+0x33450], R0 ;  /* 0x03345000040075a7 */ /* 0x0002a6000806017f */
[----:B--2---:R-:W-:Y:S05]  /*19090*/  @!P3 NANOSLEEP.SYNCS 0x989680 ;  /* 0x009896800000b95d */ /* 0x004fea0003900000 */
[----:B------:R-:W2:Y:S02]  /*190a0*/  @!P3 SYNCS.PHASECHK.TRANS64 P3, [R4+URZ+0x33450], R0 ;  /* 0x033450000400b5a7 */ /* 0x000ea4000806007f */
[----:B--2---:R-:W-:Y:S05]  /*190b0*/  @!P3 BRA `(.L_x_5184) ;  /* 0xfffffffc00ecb947 */ /* 0x004fea000383ffff */
[----:B------:R-:W-:Y:S05]  /*190c0*/  BRA `(.L_x_5181) ;  /* 0xfffffed400707947 */ /* 0x000fea000383ffff */
.L_x_5191:
[----:B-1----:R-:W-:-:S04]  /*190d0*/  IMAD.U32 R7, RZ, RZ, UR6 ;  /* 0x00000006ff077e24 */ /* 0x002fc8000f8e00ff */
[----:B------:R1:W2:Y:S03]  /*190e0*/  SYNCS.PHASECHK.TRANS64.TRYWAIT P2, [R7+URZ+0x33430], R0 ;  /* 0x03343000070075a7 */ /* 0x0002a6000804017f */
[----:B--2---:R-:W-:Y:S05]  /*190f0*/  @!P2 NANOSLEEP.SYNCS 0x989680 ;  /* 0x009896800000a95d */ /* 0x004fea0003900000 */
[----:B------:R-:W2:Y:S02]  /*19100*/  @!P2 SYNCS.PHASECHK.TRANS64 P2, [R7+URZ+0x33430], R0 ;  /* 0x033430000700a5a7 */ /* 0x000ea4000804007f */
[----:B--2---:R-:W-:Y:S05]  /*19110*/  @!P2 BRA `(.L_x_5191) ;  /* 0xfffffffc00eca947 */ /* 0x004fea000383ffff */
[----:B------:R-:W-:Y:S05]  /*19120*/  BRA `(.L_x_5188) ;  /* 0xffffff0000c87947 */ /* 0x000fea000383ffff */
.L_x_5195:
[----:B-1----:R-:W-:-:S04]  /*19130*/  IMAD.U32 R4, RZ, RZ, UR6 ;  /* 0x00000006ff047e24 */ /* 0x002fc8000f8e00ff */
[----:B------:R1:W2:Y:S03]  /*19140*/  SYNCS.PHASECHK.TRANS64.TRYWAIT P2, [R4+URZ+0x33450], R0 ;  /* 0x03345000040075a7 */ /* 0x0002a6000804017f */
[----:B--2---:R-:W-:Y:S05]  /*19150*/  @!P2 NANOSLEEP.SYNCS 0x989680 ;  /* 0x009896800000a95d */ /* 0x004fea0003900000 */
[----:B------:R-:W2:Y:S02]  /*19160*/  @!P2 SYNCS.PHASECHK.TRANS64 P2, [R4+URZ+0x33450], R0 ;  /* 0x033450000400a5a7 */ /* 0x000ea4000804007f */
[----:B--2---:R-:W-:Y:S05]  /*19170*/  @!P2 BRA `(.L_x_5195) ;  /* 0xfffffffc00eca947 */ /* 0x004fea000383ffff */
[----:B------:R-:W-:Y:S05]  /*19180*/  BRA `(.L_x_5192) ;  /* 0xffffff0c00c87947 */ /* 0x000fea000383ffff */
.L_x_5201:
[----:B-1----:R-:W-:-:S04]  /*19190*/  IMAD.U32 R6, RZ, RZ, UR5 ;  /* 0x00000005ff067e24 */ /* 0x002fc8000f8e00ff */
[----:B------:R1:W2:Y:S03]  /*191a0*/  SYNCS.PHASECHK.TRANS64.TRYWAIT P0, [R6+URZ+0x33450], R5 ;  /* 0x03345005060075a7 */ /* 0x0002a6000800017f */
[----:B--2---:R-:W-:Y:S05]  /*191b0*/  @!P0 NANOSLEEP.SYNCS 0x989680 ;  /* 0x009896800000895d */ /* 0x004fea0003900000 */
[----:B------:R-:W2:Y:S02]  /*191c0*/  @!P0 SYNCS.PHASECHK.TRANS64 P0, [R6+URZ+0x33450], R5 ;  /* 0x03345005060085a7 */ /* 0x000ea4000800007f */
[----:B--2---:R-:W-:Y:S05]  /*191d0*/  @!P0 BRA `(.L_x_5201) ;  /* 0xfffffffc00ec8947 */ /* 0x004fea000383ffff */
[----:B------:R-:W-:Y:S05]  /*191e0*/  BRA `(.L_x_5200) ;  /* 0xffffff30001c7947 */ /* 0x000fea000383ffff */
.L_x_5251:
[----:B------:R-:W-:Y:S02]  /*191f0*/  IMAD.MOV.U32 R13, RZ, RZ, R0 ;  /* 0x000000ffff0d7224 */ /* 0x000fe400078e0000 */
[----:B-1----:R-:W-:Y:S02]  /*19200*/  IMAD.MOV.U32 R12, RZ, RZ, RZ ;  /* 0x000000ffff0c7224 */ /* 0x002fe400078e00ff */
[----:B------:R-:W-:Y:S02]  /*19210*/  IMAD.MOV.U32 R11, RZ, RZ, 0x1f ;  /* 0x0000001fff0b7424 */ /* 0x000fe400078e00ff */
[----:B------:R-:W-:-:S07]  /*19220*/  IMAD.MOV.U32 R15, RZ, RZ, -0x1 ;  /* 0xffffffffff0f7424 */ /* 0x000fce00078e00ff */
[----:B0--3--:R-:W-:Y:S05]  /*19230*/  WARPSYNC.COLLECTIVE R15, `(.L_x_5327) ;  /* 0x000000000f087348 */ /* 0x009fea0003c00000 */
[----:B------:R1:W2:Y:S02]  /*19240*/  SHFL.IDX P6, R14, R13, R12, R11 ;  /* 0x0000000c0d0e7389 */ /* 0x0002a400000c000b */
[----:B0123--:R-:W-:Y:S01]  /*19250*/  ENDCOLLECTIVE ;  /* 0x000000000000791b */ /* 0x00ffe20003800000 */
.L_x_5327:
[----:B------:R-:W-:Y:S05]  /*19260*/  BRA `(.L_x_5328) ;  /* 0xffffffac00c87947 */ /* 0x000fea000383ffff */
.L_x_5253:
[----:B------:R-:W-:Y:S01]  /*19270*/  BSSY B0, `(.L_x_5329) ;  /* 0x0000006000007945 */ /* 0x000fe20003800000 */
[----:B------:R-:W-:-:S07]  /*19280*/  IMAD.MOV.U32 R15, RZ, RZ, -0x1 ;  /* 0xffffffffff0f7424 */ /* 0x000fce00078e00ff */
[----:B01-3--:R-:W-:Y:S05]  /*19290*/  WARPSYNC.COLLECTIVE R15, `(.L_x_5330) ;  /* 0x000000000f0c7348 */ /* 0x00bfea0003c00000 */
[----:B------:R-:W-:Y:S02]  /*192a0*/  ELECT P6, UR62, PT ;  /* 0x00000000003e782f */ /* 0x000fe400038c0000 */
[----:B------:R-:W-:Y:S01]  /*192b0*/  MOV R14, UR62 ;  /* 0x0000003e000e7c02 */ /* 0x000fe20008000f00 */
[----:B01-3--:R-:W-:Y:S10]  /*192c0*/  ENDCOLLECTIVE ;  /* 0x000000000000791b */ /* 0x00bff40003800000 */
.L_x_5330:
[----:B------:R-:W-:Y:S05]  /*192d0*/  BSYNC B0 ;  /* 0x0000000000007941 */ /* 0x000fea0003800000 */
.L_x_5329:
[----:B------:R-:W-:Y:S05]  /*192e0*/  BRA `(.L_x_5331) ;  /* 0xffffffac00d07947 */ /* 0x000fea000383ffff */
.L_x_5255:
[----:B0-----:R0:W2:Y:S02]  /*192f0*/  SYNCS.PHASECHK.TRANS64.TRYWAIT P0, [R4+URZ+0x33480], R3 ;  /* 0x03348003040075a7 */ /* 0x0010a4000800017f */
[----:B--2---:R-:W-:Y:S05]  /*19300*/  @!P0 NANOSLEEP.SYNCS 0x989680 ;  /* 0x009896800000895d */ /* 0x004fea0003900000 */
[----:B------:R-:W2:Y:S02]  /*19310*/  @!P0 SYNCS.PHASECHK.TRANS64 P0, [R4+URZ+0x33480], R3 ;  /* 0x03348003040085a7 */ /* 0x000ea4000800007f */
[----:B--2---:R-:W-:Y:S05]  /*19320*/  @!P0 BRA `(.L_x_5255) ;  /* 0xfffffffc00f08947 */ /* 0x004fea000383ffff */
[----:B------:R-:W-:Y:S05]  /*19330*/  BRA `(.L_x_5332) ;  /* 0xffffffb000347947 */ /* 0x000fea000383ffff */
.L_x_5257:
[----:B--2---:R2:W3:Y:S02]  /*19340*/  SYNCS.PHASECHK.TRANS64.TRYWAIT P0, [R4+URZ+0x33440], R3 ;  /* 0x03344003040075a7 */ /* 0x0044e4000800017f */
[----:B---3--:R-:W-:Y:S05]  /*19350*/  @!P0 NANOSLEEP.SYNCS 0x989680 ;  /* 0x009896800000895d */ /* 0x008fea0003900000 */
[----:B------:R-:W3:Y:S02]  /*19360*/  @!P0 SYNCS.PHASECHK.TRANS64 P0, [R4+URZ+0x33440], R3 ;  /* 0x03344003040085a7 */ /* 0x000ee4000800007f */
[----:B---3--:R-:W-:Y:S05]  /*19370*/  @!P0 BRA `(.L_x_5257) ;  /* 0xfffffffc00f08947 */ /* 0x008fea000383ffff */
[----:B------:R-:W-:Y:S05]  /*19380*/  BRA `(.L_x_5333) ;  /* 0xffffffb000c07947 */ /* 0x000fea000383ffff */
.L_x_5261:
[----:B------:R0:W5:Y:S01]  /*19390*/  LDL.LU R6, [R1+0x8] ;  /* 0x0000080001067983 */ /* 0x0001620000300800 */
[----:B------:R-:W-:Y:S01]  /*193a0*/  IMAD.MOV.U32 R13, RZ, RZ, R0 ;  /* 0x000000ffff0d7224 */ /* 0x000fe200078e0000 */
[----:B------:R-:W-:Y:S01]  /*193b0*/  LOP3.LUT R7, R7, 0x7f, RZ, 0xc0, !PT ;  /* 0x0000007f07077812 */ /* 0x000fe200078ec0ff */
[----:B------:R-:W-:Y:S02]  /*193c0*/  IMAD.MOV.U32 R12, RZ, RZ, RZ ;  /* 0x000000ffff0c7224 */ /* 0x000fe400078e00ff */
[----:B------:R-:W-:Y:S01]  /*193d0*/  IMAD.MOV.U32 R11, RZ, RZ, 0x1c1f ;  /* 0x00001c1fff0b7424 */ /* 0x000fe200078e00ff */
[----:B------:R-:W-:Y:S01]  /*193e0*/  SHF.R.U32.HI R3, RZ, 0x2, R7 ;  /* 0x00000002ff037819 */ /* 0x000fe20000011607 */
[----:B------:R-:W-:-:S04]  /*193f0*/  IMAD.MOV.U32 R15, RZ, RZ, -0x1 ;  /* 0xffffffffff0f7424 */ /* 0x000fc800078e00ff */
[----:B0-----:R-:W-:-:S07]  /*19400*/  IMAD R3, R10, 0x80, R3 ;  /* 0x000000800a037824 */ /* 0x001fce00078e0203 */
[----:B-----5:R-:W-:Y:S05]  /*19410*/  WARPSYNC.COLLECTIVE R15, `(.L_x_5334) ;  /* 0x000000000f087348 */ /* 0x020fea0003c00000 */
[----:B------:R0:W1:Y:S02]  /*19420*/  SHFL.IDX P6, R14, R13, R12, R11 ;  /* 0x0000000c0d0e7389 */ /* 0x00006400000c000b */
[----:B01---5:R-:W-:Y:S01]  /*19430*/  ENDCOLLECTIVE ;  /* 0x000000000000791b */ /* 0x023fe20003800000 */
.L_x_5334:
[----:B------:R-:W-:Y:S02]  /*19440*/  IMAD.MOV.U32 R13, RZ, RZ, R4 ;  /* 0x000000ffff0d7224 */ /* 0x000fe400078e0004 */
[----:B------:R-:W-:Y:S02]  /*19450*/  IMAD R2, R6, R5, RZ ;  /* 0x0000000506027224 */ /* 0x000fe400078e02ff */
[----:B------:R-:W-:-:S07]  /*19460*/  IMAD.MOV.U32 R6, RZ, RZ, R14 ;  /* 0x000000ffff067224 */ /* 0x000fce00078e000e */
[----:B------:R-:W-:Y:S05]  /*19470*/  WARPSYNC.COLLECTIVE R15, `(.L_x_5335) ;  /* 0x000000000f087348 */ /* 0x000fea0003c00000 */
[----:B------:R0:W1:Y:S02]  /*19480*/  SHFL.IDX P6, R14, R13, R12, R11 ;  /* 0x0000000c0d0e7389 */ /* 0x00006400000c000b */
[----:B01----:R-:W-:Y:S01]  /*19490*/  ENDCOLLECTIVE ;  /* 0x000000000000791b */ /* 0x003fe20003800000 */
.L_x_5335:
[----:B------:R-:W-:Y:S01]  /*194a0*/  ISETP.GE.AND P4, PT, R3, R2, PT ;  /* 0x000000020300720c */ /* 0x000fe20003f86270 */
[----:B------:R-:W-:Y:S02]  /*194b0*/  IMAD.MOV.U32 R13, RZ, RZ, R0 ;  /* 0x000000ffff0d7224 */ /* 0x000fe400078e0000 */
[----:B------:R-:W-:Y:S02]  /*194c0*/  IMAD.MOV.U32 R12, RZ, RZ, 0x1 ;  /* 0x00000001ff0c7424 */ /* 0x000fe400078e00ff */
[----:B------:R-:W-:-:S08]  /*194d0*/  IMAD.MOV.U32 R5, RZ, RZ, R14 ;  /* 0x000000ffff057224 */ /* 0x000fd000078e000e */
[----:B------:R-:W-:Y:S05]  /*194e0*/  WARPSYNC.COLLECTIVE R15, `(.L_x_5336) ;  /* 0x000000000f087348 */ /* 0x000fea0003c00000 */
[----:B------:R0:W1:Y:S02]  /*194f0*/  SHFL.IDX P6, R14, R13, R12, R11 ;  /* 0x0000000c0d0e7389 */ /* 0x00006400000c000b */
[----:B01----:R-:W-:Y:S01]  /*19500*/  ENDCOLLECTIVE ;  /* 0x000000000000791b */ /* 0x003fe20003800000 */
.L_x_5336:
        /* <DEDUP_REMOVED lines=16> */
.L_x_5337:
        /* <DEDUP_REMOVED lines=10> */
.L_x_5338:
        /* <DEDUP_REMOVED lines=16> */
.L_x_5339:
[----:B------:R-:W-:Y:S02]  /*197b0*/  IMAD.MOV.U32 R13, RZ, RZ, R0 ;  /* 0x000000ffff0d7224 */ /* 0x000fe400078e0000 */
[----:B------:R-:W-:Y:S02]  /*197c0*/  IMAD.MOV.U32 R12, RZ, RZ, 0x3 ;  /* 0x00000003ff0c7424 */ /* 0x000fe400078e00ff */
[----:B------:R-:W-:-:S07]  /*197d0*/  IMAD.MOV.U32 R6, RZ, RZ, R14 ;  /* 0x000000ffff067224 */ /* 0x000fce00078e000e */
[----:B------:R-:W-:Y:S05]  /*197e0*/  WARPSYNC.COLLECTIVE R15, `(.L_x_5340) ;  /* 0x000000000f087348 */ /* 0x000fea0003c00000 */
[----:B------:R0:W1:Y:S02]  /*197f0*/  SHFL.IDX P6, R14, R13, R12, R11 ;  /* 0x0000000c0d0e7389 */ /* 0x00006400000c000b */
[----:B01----:R-:W-:Y:S01]  /*19800*/  ENDCOLLECTIVE ;  /* 0x000000000000791b */ /* 0x003fe20003800000 */
.L_x_5340:
        /* <DEDUP_REMOVED lines=14> */
.L_x_5341:
[----:B------:R-:W-:Y:S01]  /*198f0*/  IMAD.MOV.U32 R4, RZ, RZ, R14 ;  /* 0x000000ffff047224 */ /* 0x000fe200078e000e */
[----:B------:R-:W-:Y:S06]  /*19900*/  BRA `(.L_x_5342) ;  /* 0xffffffb800007947 */ /* 0x000fec000383ffff */
.L_x_5266:
[----:B-1----:R1:W2:Y:S02]  /*19910*/  SYNCS.PHASECHK.TRANS64.TRYWAIT P0, [R17+URZ+0x33420], R0 ;  /* 0x03342000110075a7 */ /* 0x0022a4000800017f */
[----:B--2---:R-:W-:Y:S05]  /*19920*/  @!P0 NANOSLEEP.SYNCS 0x989680 ;  /* 0x009896800000895d */ /* 0x004fea0003900000 */
[----:B------:R-:W2:Y:S02]  /*19930*/  @!P0 SYNCS.PHASECHK.TRANS64 P0, [R17+URZ+0x33420], R0 ;  /* 0x03342000110085a7 */ /* 0x000ea4000800007f */
[----:B--2---:R-:W-:Y:S05]  /*19940*/  @!P0 BRA `(.L_x_5266) ;  /* 0xfffffffc00f08947 */ /* 0x004fea000383ffff */
[----:B------:R-:W-:Y:S05]  /*19950*/  BRA `(.L_x_5343) ;  /* 0xffffffb800707947 */ /* 0x000fea000383ffff */
.L_x_5272:
[----:B--2---:R2:W3:Y:S02]  /*19960*/  SYNCS.PHASECHK.TRANS64.TRYWAIT P0, [R6+URZ+0x33480], R5 ;  /* 0x03348005060075a7 */ /* 0x0044e4000800017f */
[----:B---3--:R-:W-:Y:S05]  /*19970*/  @!P0 NANOSLEEP.SYNCS 0x989680 ;  /* 0x009896800000895d */ /* 0x008fea0003900000 */
[----:B------:R-:W3:Y:S02]  /*19980*/  @!P0 SYNCS.PHASECHK.TRANS64 P0, [R6+URZ+0x33480], R5 ;  /* 0x03348005060085a7 */ /* 0x000ee4000800007f */
[----:B---3--:R-:W-:Y:S05]  /*19990*/  @!P0 BRA `(.L_x_5272) ;  /* 0xfffffffc00f08947 */ /* 0x008fea000383ffff */
[----:B------:R-:W-:Y:S05]  /*199a0*/  BRA `(.L_x_5344) ;  /* 0xffffffbc002c7947 */ /* 0x000fea000383ffff */
.L_x_5279:
[----:B0-----:R0:W3:Y:S02]  /*199b0*/  SYNCS.PHASECHK.TRANS64.TRYWAIT P0, [R6+URZ+0x33440], R5 ;  /* 0x03344005060075a7 */ /* 0x0010e4000800017f */
[----:B---3--:R-:W-:Y:S05]  /*199c0*/  @!P0 NANOSLEEP.SYNCS 0x989680 ;  /* 0x009896800000895d */ /* 0x008fea0003900000 */
[----:B------:R-:W3:Y:S02]  /*199d0*/  @!P0 SYNCS.PHASECHK.TRANS64 P0, [R6+URZ+0x33440], R5 ;  /* 0x03344005060085a7 */ /* 0x000ee4000800007f */
[----:B---3--:R-:W-:Y:S05]  /*199e0*/  @!P0 BRA `(.L_x_5279) ;  /* 0xfffffffc00f08947 */ /* 0x008fea000383ffff */
[----:B------:R-:W-:Y:S05]  /*199f0*/  BRA `(.L_x_5345) ;  /* 0xffffffc0002c7947 */ /* 0x000fea000383ffff */
.L_x_5287:
[----:B--2---:R2:W3:Y:S02]  /*19a00*/  SYNCS.PHASECHK.TRANS64.TRYWAIT P0, [R3+URZ+0x33470], R4 ;  /* 0x03347004030075a7 */ /* 0x0044e4000800017f */
[----:B---3--:R-:W-:Y:S05]  /*19a10*/  @!P0 NANOSLEEP.SYNCS 0x989680 ;  /* 0x009896800000895d */ /* 0x008fea0003900000 */
[----:B------:R-:W3:Y:S02]  /*19a20*/  @!P0 SYNCS.PHASECHK.TRANS64 P0, [R3+URZ+0x33470], R4 ;  /* 0x03347004030085a7 */ /* 0x000ee4000800007f */
[----:B---3--:R-:W-:Y:S05]  /*19a30*/  @!P0 BRA `(.L_x_5287) ;  /* 0xfffffffc00f08947 */ /* 0x008fea000383ffff */
[----:B------:R-:W-:Y:S05]  /*19a40*/  BRA `(.L_x_5346) ;  /* 0xffffffc400407947 */ /* 0x000fea000383ffff */
.L_x_5289:
[----:B--2---:R2:W3:Y:S02]  /*19a50*/  SYNCS.PHASECHK.TRANS64.TRYWAIT P0, [R3+URZ+0x33460], R4 ;  /* 0x03346004030075a7 */ /* 0x0044e4000800017f */
[----:B---3--:R-:W-:Y:S05]  /*19a60*/  @!P0 NANOSLEEP.SYNCS 0x989680 ;  /* 0x009896800000895d */ /* 0x008fea0003900000 */
[----:B------:R-:W3:Y:S02]  /*19a70*/  @!P0 SYNCS.PHASECHK.TRANS64 P0, [R3+URZ+0x33460], R4 ;  /* 0x03346004030085a7 */ /* 0x000ee4000800007f */
[----:B---3--:R-:W-:Y:S05]  /*19a80*/  @!P0 BRA `(.L_x_5289) ;  /* 0xfffffffc00f08947 */ /* 0x008fea000383ffff */
[----:B------:R-:W-:Y:S05]  /*19a90*/  BRA `(.L_x_5347) ;  /* 0xffffffc400487947 */ /* 0x000fea000383ffff */
.L_x_5296:
[----:B-1----:R1:W2:Y:S02]  /*19aa0*/  SYNCS.PHASECHK.TRANS64.TRYWAIT P1, [R0+URZ+0x33470], R3 ;  /* 0x03347003000075a7 */ /* 0x0022a4000802017f */
[----:B--2---:R-:W-:Y:S05]  /*19ab0*/  @!P1 NANOSLEEP.SYNCS 0x989680 ;  /* 0x009896800000995d */ /* 0x004fea0003900000 */
[----:B------:R-:W2:Y:S02]  /*19ac0*/  @!P1 SYNCS.PHASECHK.TRANS64 P1, [R0+URZ+0x33470], R3 ;  /* 0x03347003000095a7 */ /* 0x000ea4000802007f */
[----:B--2---:R-:W-:Y:S05]  /*19ad0*/  @!P1 BRA `(.L_x_5296) ;  /* 0xfffffffc00f09947 */ /* 0x004fea000383ffff */
[----:B------:R-:W-:Y:S05]  /*19ae0*/  BRA `(.L_x_5348) ;  /* 0xffffffd000b47947 */ /* 0x000fea000383ffff */
.L_x_5298:
[----:B-1----:R1:W2:Y:S02]  /*19af0*/  SYNCS.PHASECHK.TRANS64.TRYWAIT P1, [R0+URZ+0x33460], R3 ;  /* 0x03346003000075a7 */ /* 0x0022a4000802017f */
[----:B--2---:R-:W-:Y:S05]  /*19b00*/  @!P1 NANOSLEEP.SYNCS 0x989680 ;  /* 0x009896800000995d */ /* 0x004fea0003900000 */
[----:B------:R-:W2:Y:S02]  /*19b10*/  @!P1 SYNCS.PHASECHK.TRANS64 P1, [R0+URZ+0x33460], R3 ;  /* 0x03346003000095a7 */ /* 0x000ea4000802007f */
[----:B--2---:R-:W-:Y:S05]  /*19b20*/  @!P1 BRA `(.L_x_5298) ;  /* 0xfffffffc00f09947 */ /* 0x004fea000383ffff */
[----:B------:R-:W-:Y:S05]  /*19b30*/  BRA `(.L_x_5349) ;  /* 0xffffffd000bc7947 */ /* 0x000fea000383ffff */
.L_x_5311:
[----:B0-----:R0:W1:Y:S02]  /*19b40*/  SYNCS.PHASECHK.TRANS64.TRYWAIT P0, [R0+URZ+0x33420], R3 ;  /* 0x03342003000075a7 */ /* 0x001064000800017f */
[----:B-1----:R-:W-:Y:S05]  /*19b50*/  @!P0 NANOSLEEP.SYNCS 0x989680 ;  /* 0x009896800000895d */ /* 0x002fea0003900000 */
[----:B------:R-:W1:Y:S02]  /*19b60*/  @!P0 SYNCS.PHASECHK.TRANS64 P0, [R0+URZ+0x33420], R3 ;  /* 0x03342003000085a7 */ /* 0x000e64000800007f */
[----:B-1----:R-:W-:Y:S05]  /*19b70*/  @!P0 BRA `(.L_x_5311) ;  /* 0xfffffffc00f08947 */ /* 0x002fea000383ffff */
[----:B------:R-:W-:Y:S05]  /*19b80*/  BRA `(.L_x_5350) ;  /* 0xfffffff000147947 */ /* 0x000fea000383ffff */
.L_x_5312:
        /* <DEDUP_REMOVED lines=11> */
.L_x_5352:
[----:B------:R-:W-:Y:S05]  /*19c40*/  BSYNC B0 ;  /* 0x0000000000007941 */ /* 0x000fea0003800000 */
.L_x_5351:
[----:B------:R-:W-:Y:S05]  /*19c50*/  BRA `(.L_x_5353) ;  /* 0xffffffec00fc7947 */ /* 0x000fea000383ffff */
.L_x_5315:
[----:B------:R-:W-:Y:S01]  /*19c60*/  BSSY B1, `(.L_x_5354) ;  /* 0x0000006000017945 */ /* 0x000fe20003800000 */
[----:B------:R-:W-:-:S07]  /*19c70*/  IMAD.MOV.U32 R15, RZ, RZ, -0x1 ;  /* 0xffffffffff0f7424 */ /* 0x000fce00078e00ff */
[----:B01----:R-:W-:Y:S05]  /*19c80*/  WARPSYNC.COLLECTIVE R15, `(.L_x_5355) ;  /* 0x000000000f0c7348 */ /* 0x003fea0003c00000 */
[----:B------:R-:W-:Y:S02]  /*19c90*/  ELECT P6, UR62, PT ;  /* 0x00000000003e782f */ /* 0x000fe400038c0000 */
[----:B------:R-:W-:Y:S01]  /*19ca0*/  MOV R14, UR62 ;  /* 0x0000003e000e7c02 */ /* 0x000fe20008000f00 */
[----:B01----:R-:W-:Y:S10]  /*19cb0*/  ENDCOLLECTIVE ;  /* 0x000000000000791b */ /* 0x003ff40003800000 */
.L_x_5355:
[----:B------:R-:W-:Y:S05]  /*19cc0*/  BSYNC B1 ;  /* 0x0000000000017941 */ /* 0x000fea0003800000 */
.L_x_5354:
[----:B------:R-:W-:Y:S05]  /*19cd0*/  BRA `(.L_x_5356) ;  /* 0xffffffec00f47947 */ /* 0x000fea000383ffff */
.L_x_5317:
[----:B0-----:R0:W1:Y:S02]  /*19ce0*/  SYNCS.PHASECHK.TRANS64.TRYWAIT P1, [R6+URZ], R5 ;  /* 0x00000005060075a7 */ /* 0x001064000802017f */
[----:B-1----:R-:W-:Y:S05]  /*19cf0*/  @!P1 NANOSLEEP.SYNCS 0x989680 ;  /* 0x009896800000995d */ /* 0x002fea0003900000 */
[----:B------:R-:W1:Y:S02]  /*19d00*/  @!P1 SYNCS.PHASECHK.TRANS64 P1, [R6+URZ], R5 ;  /* 0x00000005060095a7 */ /* 0x000e64000802007f */
[----:B-1----:R-:W-:Y:S05]  /*19d10*/  @!P1 BRA `(.L_x_5317) ;  /* 0xfffffffc00f09947 */ /* 0x002fea000383ffff */
[----:B------:R-:W-:Y:S05]  /*19d20*/  BRA `(.L_x_5357) ;  /* 0xfffffff000307947 */ /* 0x000fea000383ffff */
.L_x_5318:
[----:B-1----:R1:W2:Y:S02]  /*19d30*/  SYNCS.PHASECHK.TRANS64.TRYWAIT P1, [R7+URZ], R2 ;  /* 0x00000002070075a7 */ /* 0x0022a4000802017f */
[----:B--2---:R-:W-:Y:S05]  /*19d40*/  @!P1 NANOSLEEP.SYNCS 0x989680 ;  /* 0x009896800000995d */ /* 0x004fea0003900000 */
[----:B------:R-:W2:Y:S02]  /*19d50*/  @!P1 SYNCS.PHASECHK.TRANS64 P1, [R7+URZ], R2 ;  /* 0x00000002070095a7 */ /* 0x000ea4000802007f */
[----:B--2---:R-:W-:Y:S05]  /*19d60*/  @!P1 BRA `(.L_x_5318) ;  /* 0xfffffffc00f09947 */ /* 0x004fea000383ffff */
[----:B------:R-:W-:Y:S05]  /*19d70*/  BRA `(.L_x_5358) ;  /* 0xfffffff000247947 */ /* 0x000fea000383ffff */
.L_x_5320:
[----:B--2---:R2:W3:Y:S02]  /*19d80*/  SYNCS.PHASECHK.TRANS64.TRYWAIT P1, [R4+URZ+0x33460], R5 ;  /* 0x03346005040075a7 */ /* 0x0044e4000802017f */
[----:B---3--:R-:W-:Y:S05]  /*19d90*/  @!P1 NANOSLEEP.SYNCS 0x989680 ;  /* 0x009896800000995d */ /* 0x008fea0003900000 */
[----:B------:R-:W3:Y:S02]  /*19da0*/  @!P1 SYNCS.PHASECHK.TRANS64 P1, [R4+URZ+0x33460], R5 ;  /* 0x03346005040095a7 */ /* 0x000ee4000802007f */
[----:B---3--:R-:W-:Y:S05]  /*19db0*/  @!P1 BRA `(.L_x_5320) ;  /* 0xfffffffc00f09947 */ /* 0x008fea000383ffff */
[----:B------:R-:W-:Y:S05]  /*19dc0*/  BRA `(.L_x_5359) ;  /* 0xfffffff000287947 */ /* 0x000fea000383ffff */
.L_x_5322:
[----:B---3--:R3:W4:Y:S02]  /*19dd0*/  SYNCS.PHASECHK.TRANS64.TRYWAIT P1, [R3+URZ+0x33460], R2 ;  /* 0x03346002030075a7 */ /* 0x008724000802017f */
[----:B----4-:R-:W-:Y:S05]  /*19de0*/  @!P1 NANOSLEEP.SYNCS 0x989680 ;  /* 0x009896800000995d */ /* 0x010fea0003900000 */
[----:B------:R-:W4:Y:S02]  /*19df0*/  @!P1 SYNCS.PHASECHK.TRANS64 P1, [R3+URZ+0x33460], R2 ;  /* 0x03346002030095a7 */ /* 0x000f24000802007f */
[----:B----4-:R-:W-:Y:S05]  /*19e00*/  @!P1 BRA `(.L_x_5322) ;  /* 0xfffffffc00f09947 */ /* 0x010fea000383ffff */
[----:B------:R-:W-:Y:S05]  /*19e10*/  BRA `(.L_x_5360) ;  /* 0xfffffff000287947 */ /* 0x000fea000383ffff */
.L_x_5324:
[----:B----4-:R4:W0:Y:S02]  /*19e20*/  SYNCS.PHASECHK.TRANS64.TRYWAIT P0, [R4+URZ+0x33480], R5 ;  /* 0x03348005040075a7 */ /* 0x010824000800017f */
[----:B0-----:R-:W-:Y:S05]  /*19e30*/  @!P0 NANOSLEEP.SYNCS 0x989680 ;  /* 0x009896800000895d */ /* 0x001fea0003900000 */
[----:B------:R-:W0:Y:S02]  /*19e40*/  @!P0 SYNCS.PHASECHK.TRANS64 P0, [R4+URZ+0x33480], R5 ;  /* 0x03348005040085a7 */ /* 0x000e24000800007f */
[----:B0-----:R-:W-:Y:S05]  /*19e50*/  @!P0 BRA `(.L_x_5324) ;  /* 0xfffffffc00f08947 */ /* 0x001fea000383ffff */
[----:B------:R-:W-:Y:S05]  /*19e60*/  BRA `(.L_x_5325) ;  /* 0xfffffff000247947 */ /* 0x000fea000383ffff */
.L_x_5361:
        /* <DEDUP_REMOVED lines=9> */
.L_x_13274:


//--------------------- .text._ZN7cutlass13device_kernelIN5flash11enable_sm90INS1_16FlashAttnFwdSm90INS1_25CollectiveMainloopFwdSm90ILi2EN4cute5tupleIJNS5_1CILi1EEES8_S8_EEENS6_IJNS7_ILi128EEENS7_ILi160EEENS7_ILi192EEEEEELi192ENS_12float_e4m3_tEfNS_4arch4Sm90ELb1ELb0ELb0ELb1ELb0ELb1ELb0ELb1ELb1ELb1ELb1ELb0EEENS1_21CollectiveEpilogueFwdINS6_IJSA_SC_SB_EEES9_NS_10bfloat16_tESG_Li256ELb1ELb1ELb1ELb1EEENS1_36VarlenDynamicPersistentTileSchedulerILi128ELi160ELi256ELi128ELb1ELb1ELb1ELb1ELb1ELb1EEEEEEEEEvNT_6ParamsE --------------------------
	.section	.text._ZN7cutlass13device_kernelIN5flash11enable_sm90INS1_16FlashAttnFwdSm90INS1_25CollectiveMainloopFwdSm90ILi2EN4cute5tupleIJNS5_1CILi1EEES8_S8_EEENS6_IJNS7_ILi128EEENS7_ILi160EEENS7_ILi192EEEEEELi192ENS_12float_e4m3_tEfNS_4arch4Sm90ELb1ELb0ELb0ELb1ELb0ELb1ELb0ELb1ELb1ELb1ELb1ELb0EEENS1_21CollectiveEpilogueFwdINS6_IJSA_SC_SB_EEES9_NS_10bfloat16_tESG_Li256ELb1ELb1ELb1ELb1EEENS1_36VarlenDynamicPersistentTileSchedulerILi128ELi160ELi256ELi128ELb1ELb1ELb1ELb1ELb1ELb1EEEEEEEEEvNT_6ParamsE,"ax",@progbits
	.align	128
.text._ZN7cutlass13device_kernelIN5flash11enable_sm90INS1_16FlashAttnFwdSm90INS1_25CollectiveMainloopFwdSm90ILi2EN4cute5tupleIJNS5_1CILi1EEES8_S8_EEENS6_IJNS7_ILi128EEENS7_ILi160EEENS7_ILi192EEEEEELi192ENS_12float_e4m3_tEfNS_4arch4Sm90ELb1ELb0ELb0ELb1ELb0ELb1ELb0ELb1ELb1ELb1ELb1ELb0EEENS1_21CollectiveEpilogueFwdINS6_IJSA_SC_SB_EEES9_NS_10bfloat16_tESG_Li256ELb1ELb1ELb1ELb1EEENS1_36VarlenDynamicPersistentTileSchedulerILi128ELi160ELi256ELi128ELb1ELb1ELb1ELb1ELb1ELb1EEEEEEEEEvNT_6ParamsE:
        .type           _ZN7cutlass13device_kernelIN5flash11enable_sm90INS1_16FlashAttnFwdSm90INS1_25CollectiveMainloopFwdSm90ILi2EN4cute5tupleIJNS5_1CILi1EEES8_S8_EEENS6_IJNS7_ILi128EEENS7_ILi160EEENS7_ILi192EEEEEELi192ENS_12float_e4m3_tEfNS_4arch4Sm90ELb1ELb0ELb0ELb1ELb0ELb1ELb0ELb1ELb1ELb1ELb1ELb0EEENS1_21CollectiveEpilogueFwdINS6_IJSA_SC_SB_EEES9_NS_10bfloat16_tESG_Li256ELb1ELb1ELb1ELb1EEENS1_36VarlenDynamicPersistentTileSchedulerILi128ELi160ELi256ELi128ELb1ELb1ELb1ELb1ELb1ELb1EEEEEEEEEvNT_6ParamsE,@function
        .size           _ZN7cutlass13device_kernelIN5flash11enable_sm90INS1_16FlashAttnFwdSm90INS1_25CollectiveMainloopFwdSm90ILi2EN4cute5tupleIJNS5_1CILi1EEES8_S8_EEENS6_IJNS7_ILi128EEENS7_ILi160EEENS7_ILi192EEEEEELi192ENS_12float_e4m3_tEfNS_4arch4Sm90ELb1ELb0ELb0ELb1ELb0ELb1ELb0ELb1ELb1ELb1ELb1ELb0EEENS1_21CollectiveEpilogueFwdINS6_IJSA_SC_SB_EEES9_NS_10bfloat16_tESG_Li256ELb1ELb1ELb1ELb1EEENS1_36VarlenDynamicPersistentTileSchedulerILi128ELi160ELi256ELi128ELb1ELb1ELb1ELb1ELb1ELb1EEEEEEEEEvNT_6ParamsE,(.L_x_13275 - _ZN7cutlass13device_kernelIN5flash11enable_sm90INS1_16FlashAttnFwdSm90INS1_25CollectiveMainloopFwdSm90ILi2EN4cute5tupleIJNS5_1CILi1EEES8_S8_EEENS6_IJNS7_ILi128EEENS7_ILi160EEENS7_ILi192EEEEEELi192ENS_12float_e4m3_tEfNS_4arch4Sm90ELb1ELb0ELb0ELb1ELb0ELb1ELb0ELb1ELb1ELb1ELb1ELb0EEENS1_21CollectiveEpilogueFwdINS6_IJSA_SC_SB_EEES9_NS_10bfloat16_tESG_Li256ELb1ELb1ELb1ELb1EEENS1_36VarlenDynamicPersistentTileSchedulerILi128ELi160ELi256ELi128ELb1ELb1ELb1ELb1ELb1ELb1EEEEEEEEEvNT_6ParamsE)
        .other          _ZN7cutlass13device_kernelIN5flash11enable_sm90INS1_16FlashAttnFwdSm90INS1_25CollectiveMainloopFwdSm90ILi2EN4cute5tupleIJNS5_1CILi1EEES8_S8_EEENS6_IJNS7_ILi128EEENS7_ILi160EEENS7_ILi192EEEEEELi192ENS_12float_e4m3_tEfNS_4arch4Sm90ELb1ELb0ELb0ELb1ELb0ELb1ELb0ELb1ELb1ELb1ELb1ELb0EEENS1_21CollectiveEpilogueFwdINS6_IJSA_SC_SB_EEES9_NS_10bfloat16_tESG_Li256ELb1ELb1ELb1ELb1EEENS1_36VarlenDynamicPersistentTileSchedulerILi128ELi160ELi256ELi128ELb1ELb1ELb1ELb1ELb1ELb1EEEEEEEEEvNT_6ParamsE,@"STO_CUDA_ENTRY STV_DEFAULT"
_ZN7cutlass13device_kernelIN5flash11enable_sm90INS1_16FlashAttnFwdSm90INS1_25CollectiveMainloopFwdSm90ILi2EN4cute5tupleIJNS5_1CILi1EEES8_S8_EEENS6_IJNS7_ILi128EEENS7_ILi160EEENS7_ILi192EEEEEELi192ENS_12float_e4m3_tEfNS_4arch4Sm90ELb1ELb0ELb0ELb1ELb0ELb1ELb0ELb1ELb1ELb1ELb1ELb0EEENS1_21CollectiveEpilogueFwdINS6_IJSA_SC_SB_EEES9_NS_10bfloat16_tESG_Li256ELb1ELb1ELb1ELb1EEENS1_36VarlenDynamicPersistentTileSchedulerILi128ELi160ELi256ELi128ELb1ELb1ELb1ELb1ELb1ELb1EEEEEEEEEvNT_6ParamsE:
        /* <DEDUP_REMOVED lines=24> */
.L_x_5363:
[----:B------:R-:W-:Y:S05]  /*0180*/  BSYNC B0 ;  /* 0x0000000000007941 */ /* 0x000fea0003800000 */
.L_x_5362:
        /* <DEDUP_REMOVED lines=41> */
.L_x_5364:
        /* <DEDUP_REMOVED lines=22> */
.L_x_5365:
        /* <DEDUP_REMOVED lines=18> */
.L_x_5366:
        /* <DEDUP_REMOVED lines=22> */
.L_x_5367:
        /* <DEDUP_REMOVED lines=22> */
.L_x_5368:
        /* <DEDUP_REMOVED lines=8> */
.L_x_5371:
        /* <DEDUP_REMOVED lines=26> */
[----:B------:R-:W-:Y:S01]  /*0b80*/  CS2R R222, SRZ ;  /* 0x0000000000de7805 */ /* 0x000fe2000001ff00 */
[----:B------:R-:W-:Y:S01]  /*0b90*/  IMAD.MOV.U32 R221, RZ, RZ, RZ ;  /* 0x000000ffffdd7224 */ /* 0x000fe200078e00ff */
[----:B------:R-:W-:Y:S01]  /*0ba0*/  ULOP3.LUT UR53, UR36, 0x1, URZ, 0xfc, !UPT ;  /* 0x0000000124357892 */ /* 0x000fe2000f8efc3f */
[----:B------:R-:W-:-:S08]  /*0bb0*/  UMOV UR43, URZ ;  /* 0x0000003f002b7c82 */ /* 0x000fd00008000000 */
        /* <DEDUP_REMOVED lines=22> */
[----:B------:R-:W-:Y:S01]  /*0d20*/  IMAD.SHL.U32 R22, R18, 0x8, RZ ;  /* 0x0000000812167824 */ /* 0x000fe200078e00ff */
[----:B------:R-:W-:Y:S01]  /*0d30*/  LEA.HI R8, R8, R9, RZ, 0x1 ;  /* 0x0000000908087211 */ /* 0x000fe200078f08ff */
[----:B------:R-:W-:Y:S01]  /*0d40*/  STL [R1+0x60], R12 ;  /* 0x0000600c01007387 */ /* 0x000fe20000100800 */
[----:B------:R-:W-:Y:S01]  /*0d50*/  LEA.HI R6, R5, R220, RZ, 0x1 ;  /* 0x000000dc05067211 */ /* 0x000fe200078f08ff */
[C---:B------:R-:W-:Y:S01]  /*0d60*/  VIADD R225, R22.reuse, 0x20 ;  /* 0x0000002016e17836 */ /* 0x040fe20000000000 */
[--C-:B------:R-:W-:Y:S01]  /*0d70*/  SHF.R.S32.HI R0, RZ, 0x2, R4.reuse ;  /* 0x00000002ff007819 */ /* 0x100fe20000011404 */
[----:B------:R-:W-:Y:S01]  /*0d80*/  VIADD R224, R22, 0x40 ;  /* 0x0000004016e07836 */ /* 0x000fe20000000000 */
        /* <DEDUP_REMOVED lines=10> */
[----:B------:R-:W-:Y:S01]  /*0e30*/  LOP3.LUT R5, R5, 0xfffffffc, RZ, 0xc0, !PT ;  /* 0xfffffffc05057812 */ /* 0x000fe200078ec0ff */
[----:B------:R-:W-:Y:S01]  /*0e40*/  VIADD R228, R22, 0x50 ;  /* 0x0000005016e47836 */ /* 0x000fe20000000000 */
[----:B------:R-:W-:Y:S01]  /*0e50*/  LOP3.LUT R7, R6, 0x3fffffe, RZ, 0xc0, !PT ;  /* 0x03fffffe06077812 */ /* 0x000fe200078ec0ff */
[----:B------:R-:W-:Y:S01]  /*0e60*/  IMAD.IADD R2, R3, 0x1, -R2 ;  /* 0x0000000103027824 */ /* 0x000fe200078e0a02 */
[----:B------:R-:W-:Y:S01]  /*0e70*/  LEA R3, R8, R11, 0x3 ;  /* 0x0000000b08037211 */ /* 0x000fe200078e18ff */
[----:B------:R-:W-:Y:S01]  /*0e80*/  IMAD.IADD R5, R0, 0x1, -R5 ;  /* 0x0000000100057824 */ /* 0x000fe200078e0a05 */
[----:B------:R-:W-:Y:S01]  /*0e90*/  SHF.R.S32.HI R0, RZ, 0x1f, R12 ;  /* 0x0000001fff007819 */ /* 0x000fe2000001140c */
[----:B------:R-:W-:Y:S01]  /*0ea0*/  IMAD.IADD R7, R220, 0x1, -R7 ;  /* 0x00000001dc077824 */ /* 0x000fe200078e0a07 */
[----:B------:R-:W-:Y:S01]  /*0eb0*/  LEA.HI R4, R10, R10, RZ, 0x1 ;  /* 0x0000000a0a047211 */ /* 0x000fe200078f08ff */
[----:B------:R0:W-:Y:S01]  /*0ec0*/  STL [R1+0x74], R3 ;  /* 0x0000740301007387 */ /* 0x0001e20000100800 */
[----:B------:R-:W-:-:S02]  /*0ed0*/  IMAD.IADD R6, R22, 0x1, R225 ;  /* 0x0000000116067824 */ /* 0x000fc400078e02e1 */
[----:B------:R-:W-:Y:S01]  /*0ee0*/  IMAD R232, R9, 0x8, R7 ;  /* 0x0000000809e87824 */ /* 0x000fe200078e0207 */
[----:B------:R-:W-:Y:S01]  /*0ef0*/  LOP3.LUT R9, R4, 0x1ffffffe, RZ, 0xc0, !PT ;  /* 0x1ffffffe04097812 */ /* 0x000fe200078ec0ff */
[----:B------:R-:W-:Y:S01]  /*0f00*/  IMAD.IADD R8, R22, 0x1, R224 ;  /* 0x0000000116087824 */ /* 0x000fe200078e02e0 */
[----:B------:R-:W-:Y:S01]  /*0f10*/  SHF.R.S32.HI R11, RZ, 0x1f, R6 ;  /* 0x0000001fff0b7819 */ /* 0x000fe20000011406 */
[----:B------:R-:W-:Y:S02]  /*0f20*/  IMAD.SHL.U32 R5, R5, 0x80, RZ ;  /* 0x0000008005057824 */ /* 0x000fe400078e00ff */
[----:B------:R-:W-:Y:S01]  /*0f30*/  IMAD.IADD R9, R10, 0x1, -R9 ;  /* 0x000000010a097824 */ /* 0x000fe200078e0a09 */
[----:B0-----:R-:W-:Y:S01]  /*0f40*/  LEA.HI R3, R0, R12, RZ, 0x2 ;  /* 0x0000000c00037211 */ /* 0x001fe200078f10ff */
[----:B------:R-:W-:Y:S01]  /*0f50*/  IMAD.SHL.U32 R232, R232, 0x40, RZ ;  /* 0x00000040e8e87824 */ /* 0x000fe200078e00ff */
[----:B------:R-:W-:Y:S02]  /*0f60*/  SHF.R.S32.HI R15, RZ, 0x1f, R8 ;  /* 0x0000001fff0f7819 */ /* 0x000fe40000011408 */
[----:B------:R-:W-:-:S02]  /*0f70*/  SHF.R.S32.HI R4, RZ, 0x2, R3 ;  /* 0x00000002ff047819 */ /* 0x000fc40000011403 */
[----:B------:R-:W-:Y:S02]  /*0f80*/  SHF.R.S32.HI R7, RZ, 0x1f, R3 ;  /* 0x0000001fff077819 */ /* 0x000fe40000011403 */
[----:B------:R-:W-:Y:S02]  /*0f90*/  LEA.HI R13, R11, R6, RZ, 0x4 ;  /* 0x000000060b0d7211 */ /* 0x000fe400078f20ff */
[----:B------:R-:W-:Y:S02]  /*0fa0*/  LEA.HI R7, R7, R4, RZ, 0x3 ;  /* 0x0000000407077211 */ /* 0x000fe400078f18ff */
[----:B------:R-:W-:Y:S02]  /*0fb0*/  LEA.HI R10, R11, R6, RZ, 0x6 ;  /* 0x000000060b0a7211 */ /* 0x000fe400078f30ff */
[----:B------:R-:W-:Y:S02]  /*0fc0*/  SHF.R.S32.HI R6, RZ, 0x1f, R14 ;  /* 0x0000001fff067819 */ /* 0x000fe4000001140e */
[----:B------:R-:W-:Y:S01]  /*0fd0*/  LEA.HI R11, R15, R8, RZ, 0x4 ;  /* 0x000000080f0b7211 */ /* 0x000fe200078f20ff */
[----:B------:R-:W-:Y:S01]  /*0fe0*/  IMAD.SHL.U32 R10, R10, 0x80, RZ ;  /* 0x000000800a0a7824 */ /* 0x000fe200078e00ff */
[----:B------:R-:W-:-:S02]  /*0ff0*/  LOP3.LUT R7, R7, 0xfffffff8, RZ, 0xc0, !PT ;  /* 0xfffffff807077812 */ /* 0x000fc400078ec0ff */
[----:B------:R-:W-:Y:S02]  /*1000*/  LEA.HI R0, R0, R12, RZ, 0x5 ;  /* 0x0000000c00007211 */ /* 0x000fe400078f28ff */
[----:B------:R-:W-:Y:S01]  /*1010*/  LEA.HI R15, R15, R8, RZ, 0x6 ;  /* 0x000000080f0f7211 */ /* 0x000fe200078f30ff */
[----:B------:R-:W-:Y:S01]  /*1020*/  IMAD.IADD R7, R4, 0x1, -R7 ;  /* 0x0000000104077824 */ /* 0x000fe200078e0a07 */
[-C--:B------:R-:W-:Y:S02]  /*1030*/  LEA.HI R8, R6, R14.reuse, RZ, 0x3 ;  /* 0x0000000e06087211 */ /* 0x080fe400078f18ff */
[----:B------:R-:W-:Y:S01]  /*1040*/  SHF.R.S32.HI R0, RZ, 0x5, R0 ;  /* 0x00000005ff007819 */ /* 0x000fe20000011400 */
[----:B------:R-:W-:Y:S01]  /*1050*/  IMAD.SHL.U32 R15, R15, 0x80, RZ ;  /* 0x000000800f0f7824 */ /* 0x000fe200078e00ff */
[----:B------:R-:W-:Y:S01]  /*1060*/  LOP3.LUT R230, R5, 0x180, RZ, 0xc0, !PT ;  /* 0x0000018005e67812 */ /* 0x000fe200078ec0ff */
[----:B------:R-:W-:Y:S01]  /*1070*/  IMAD.SHL.U32 R8, R8, 0x40, RZ ;  /* 0x0000004008087824 */ /* 0x000fe200078e00ff */
[----:B------:R-:W-:Y:S01]  /*1080*/  LEA.HI R4, R14, R14, RZ, 0x1 ;  /* 0x0000000e0e047211 */ /* 0x000fe200078f08ff */
[----:B------:R-:W-:Y:S01]  /*1090*/  IMAD R7, R0, 0x10, R7 ;  /* 0x0000001000077824 */ /* 0x000fe200078e0207 */
[----:B------:R-:W-:-:S02]  /*10a0*/  LOP3.LUT R0, R230, 0x30, R13, 0xf8, !PT ;  /* 0x00000030e6007812 */ /* 0x000fc400078ef80d */
[----:B------:R-:W-:Y:S02]  /*10b0*/  SHF.R.U32.HI R231, RZ, 0x3, R230 ;  /* 0x00000003ffe77819 */ /* 0x000fe400000116e6 */
[----:B------:R-:W-:Y:S02]  /*10c0*/  LOP3.LUT R5, R8, 0xfffffe00, RZ, 0xc0, !PT ;  /* 0xfffffe0008057812 */ /* 0x000fe400078ec0ff */
[----:B------:R-:W-:Y:S02]  /*10d0*/  LOP3.LUT R8, R230, 0x30, R11, 0xf8, !PT ;  /* 0x00000030e6087812 */ /* 0x000fe400078ef80b */
[----:B------:R-:W-:Y:S02]  /*10e0*/  LOP3.LUT R11, R10, 0xffffe000, RZ, 0xc0, !PT ;  /* 0xffffe0000a0b7812 */ /* 0x000fe400078ec0ff */
[----:B------:R-:W-:Y:S02]  /*10f0*/  LOP3.LUT R0, R0, R231, RZ, 0x3c, !PT ;  /* 0x000000e700007212 */ /* 0x000fe400078e3cff */
[----:B------:R-:W-:-:S02]  /*1100*/  LOP3.LUT R3, R3, 0x7ffffffc, RZ, 0xc0, !PT ;  /* 0x7ffffffc03037812 */ /* 0x000fc400078ec0ff */
[----:B------:R-:W-:Y:S02]  /*1110*/  LOP3.LUT R6, R4, 0x3fffffe, RZ, 0xc0, !PT ;  /* 0x03fffffe04067812 */ /* 0x000fe400078ec0ff */
[-C--:B------:R-:W-:Y:S01]  /*1120*/  IADD3 R11, R0, R232.reuse, R11 ;  /* 0x000000e8000b7210 */ /* 0x080fe20007ffe00b */
[----:B------:R-:W-:Y:S01]  /*1130*/  IMAD.IADD R3, R12, 0x1, -R3 ;  /* 0x000000010c037824 */ /* 0x000fe200078e0a03 */
[----:B------:R-:W-:Y:S01]  /*1140*/  SHF.R.S32.HI R0, RZ, 0x1f, R220 ;  /* 0x0000001fff007819 */ /* 0x000fe200000114dc */
[----:B------:R-:W-:Y:S01]  /*1150*/  IMAD.IADD R6, R14, 0x1, -R6 ;  /* 0x000000010e067824 */ /* 0x000fe200078e0a06 */
[--C-:B------:R-:W-:Y:S01]  /*1160*/  LOP3.LUT R0, R230, 0x10, R18.reuse, 0xf8, !PT ;  /* 0x00000010e6007812 */ /* 0x100fe200078ef812 */
[----:B------:R-:W-:Y:S01]  /*1170*/  IMAD.SHL.U32 R237, R3, 0x2, RZ ;  /* 0x0000000203ed7824 */ /* 0x000fe200078e00ff */
[----:B------:R-:W-:Y:S01]  /*1180*/  LEA R7, R2, R7, 0x6 ;  /* 0x0000000702077211 */ /* 0x000fe200078e30ff */
[----:B------:R-:W-:Y:S01]  /*1190*/  IMAD R234, R6, 0x40, R5 ;  /* 0x0000004006ea7824 */ /* 0x000fe200078e0205 */
[----:B------:R-:W-:Y:S01]  /*11a0*/  LOP3.LUT R2, R230, 0x30, R18, 0xf8, !PT ;  /* 0x00000030e6027812 */ /* 0x000fe200078ef812 */
[C---:B------:R-:W-:Y:S01]  /*11b0*/  VIADD R33, R237.reuse, 0x10 ;  /* 0x00000010ed217836 */ /* 0x040fe20000000000 */
[-C--:B------:R-:W-:Y:S01]  /*11c0*/  LOP3.LUT R3, R0, R231.reuse, RZ, 0x3c, !PT ;  /* 0x000000e700037212 */ /* 0x080fe200078e3cff */
[C---:B------:R-:W-:Y:S01]  /*11d0*/  VIADD R34, R237.reuse, 0x8 ;  /* 0x00000008ed227836 */ /* 0x040fe20000000000 */
[-C--:B------:R-:W-:Y:S01]  /*11e0*/  LOP3.LUT R5, R2, R231.reuse, RZ, 0x3c, !PT ;  /* 0x000000e702057212 */ /* 0x080fe200078e3cff */
[----:B------:R-:W-:Y:S01]  /*11f0*/  VIADD R2, R237, 0xa0 ;  /* 0x000000a0ed027836 */ /* 0x000fe20000000000 */
[----:B------:R-:W-:Y:S01]  /*1200*/  LOP3.LUT R15, R15, 0xffffe000, RZ, 0xc0, !PT ;  /* 0xffffe0000f0f7812 */ /* 0x000fe200078ec0ff */
[----:B------:R-:W-:Y:S01]  /*1210*/  IMAD.IADD R0, R232, 0x1, R3 ;  /* 0x00000001e8007824 */ /* 0x000fe200078e0203 */
[-C--:B------:R-:W-:Y:S01]  /*1220*/  IADD3 R2, R16, R232.reuse, R5 ;  /* 0x000000e810027210 */ /* 0x080fe20007ffe005 */
[C---:B------:R-:W-:Y:S01]  /*1230*/  VIADD R32, R237.reuse, 0x18 ;  /* 0x00000018ed207836 */ /* 0x040fe20000000000 */
[----:B------:R-:W-:Y:S01]  /*1240*/  LOP3.LUT R8, R8, R231, RZ, 0x3c, !PT ;  /* 0x000000e708087212 */ /* 0x000fe200078e3cff */
[C---:B------:R-:W-:Y:S01]  /*1250*/  VIADD R30, R237.reuse, 0x28 ;  /* 0x00000028ed1e7836 */ /* 0x040fe20000000000 */
[----:B------:R-:W-:Y:S01]  /*1260*/  STL [R1+0x70], R7 ;  /* 0x0000700701007387 */ /* 0x000fe20000100800 */
[C---:B------:R-:W-:Y:S01]  /*1270*/  VIADD R31, R237.reuse, 0x20 ;  /* 0x00000020ed1f7836 */ /* 0x040fe20000000000 */
[C---:B------:R-:W-:Y:S01]  /*1280*/  IADD3 R28, R237.reuse, 0x38, RZ ;  /* 0x00000038ed1c7810 */ /* 0x040fe20007ffe0ff */
[C---:B------:R-:W-:Y:S01]  /*1290*/  VIADD R29, R237.reuse, 0x30 ;  /* 0x00000030ed1d7836 */ /* 0x040fe20000000000 */
[----:B------:R0:W-:Y:S01]  /*12a0*/  STL [R1+0x10], R0 ;  /* 0x0000100001007387 */ /* 0x0001e20000100800 */
[C---:B------:R-:W-:Y:S01]  /*12b0*/  VIADD R27, R237.reuse, 0x40 ;  /* 0x00000040ed1b7836 */ /* 0x040fe20000000000 */
[----:B------:R-:W-:Y:S01]  /*12c0*/  IADD3 R15, R8, R232, R15 ;  /* 0x000000e8080f7210 */ /* 0x000fe20007ffe00f */
[C---:B------:R-:W-:Y:S01]  /*12d0*/  VIADD R26, R237.reuse, 0x48 ;  /* 0x00000048ed1a7836 */ /* 0x040fe20000000000 */
[----:B------:R1:W-:Y:S01]  /*12e0*/  STL [R1+0x6c], R2 ;  /* 0x00006c0201007387 */ /* 0x0003e20000100800 */
[C---:B------:R-:W-:Y:S01]  /*12f0*/  VIADD R24, R237.reuse, 0x58 ;  /* 0x00000058ed187836 */ /* 0x040fe20000000000 */
[----:B------:R-:W-:Y:S01]  /*1300*/  SHF.R.S32.HI R3, RZ, 0x1f, R33 ;  /* 0x0000001fff037819 */ /* 0x000fe20000011421 */
[C---:B------:R-:W-:Y:S01]  /*1310*/  VIADD R25, R237.reuse, 0x50 ;  /* 0x00000050ed197836 */ /* 0x040fe20000000000 */
[----:B------:R-:W-:Y:S01]  /*1320*/  SHF.R.S32.HI R3, RZ, 0x1f, R30 ;  /* 0x0000001fff037819 */ /* 0x000fe2000001141e */
[C---:B------:R-:W-:Y:S01]  /*1330*/  VIADD R21, R237.reuse, 0x60 ;  /* 0x00000060ed157836 */ /* 0x040fe20000000000 */
[----:B0-----:R-:W-:Y:S01]  /*1340*/  SHF.R.S32.HI R0, RZ, 0x1f, R34 ;  /* 0x0000001fff007819 */ /* 0x001fe20000011422 */
[C---:B------:R-:W-:Y:S01]  /*1350*/  VIADD R14, R237.reuse, 0x70 ;  /* 0x00000070ed0e7836 */ /* 0x040fe20000000000 */
[----:B------:R-:W-:Y:S01]  /*1360*/  SHF.R.S32.HI R0, RZ, 0x1f, R31 ;  /* 0x0000001fff007819 */ /* 0x000fe2000001141f */
[C---:B------:R-:W-:Y:S01]  /*1370*/  VIADD R20, R237.reuse, 0x68 ;  /* 0x00000068ed147836 */ /* 0x040fe20000000000 */
[----:B-1----:R-:W-:Y:S01]  /*1380*/  SHF.R.S32.HI R2, RZ, 0x1f, R32 ;  /* 0x0000001fff027819 */ /* 0x002fe20000011420 */
        /* <DEDUP_REMOVED lines=10> */
[----:B------:R-:W-:Y:S02]  /*1430*/  SHF.R.S32.HI R0, RZ, 0x1f, R25 ;  /* 0x0000001fff007819 */ /* 0x000fe40000011419 */
[----:B------:R-:W-:Y:S02]  /*1440*/  SHF.R.S32.HI R2, RZ, 0x1f, R21 ;  /* 0x0000001fff027819 */ /* 0x000fe40000011415 */
[----:B------:R-:W-:Y:S02]  /*1450*/  SHF.R.S32.HI R3, RZ, 0x1f, R14 ;  /* 0x0000001fff037819 */ /* 0x000fe4000001140e */
[----:B------:R-:W-:Y:S02]  /*1460*/  SHF.R.S32.HI R0, RZ, 0x1f, R20 ;  /* 0x0000001fff007819 */ /* 0x000fe40000011414 */
[----:B------:R-:W-:Y:S02]  /*1470*/  SHF.R.S32.HI R2, RZ, 0x1f, R13 ;  /* 0x0000001fff027819 */ /* 0x000fe4000001140d */
[----:B------:R-:W-:Y:S01]  /*1480*/  SHF.R.S32.HI R3, RZ, 0x1f, R10 ;  /* 0x0000001fff037819 */ /* 0x000fe2000001140a */
[----:B------:R-:W-:Y:S01]  /*1490*/  IMAD.IADD R3, R16, 0x1, R11 ;  /* 0x0000000110037824 */ /* 0x000fe200078e020b */
[----:B------:R-:W-:-:S02]  /*14a0*/  SHF.R.S32.HI R0, RZ, 0x1f, R12 ;  /* 0x0000001fff007819 */ /* 0x000fc4000001140c */
[----:B------:R-:W-:Y:S02]  /*14b0*/  SHF.R.S32.HI R2, RZ, 0x1f, R8 ;  /* 0x0000001fff027819 */ /* 0x000fe40000011408 */
[----:B------:R-:W-:Y:S01]  /*14c0*/  SHF.R.S32.HI R0, RZ, 0x1f, R6 ;  /* 0x0000001fff007819 */ /* 0x000fe20000011406 */
[----:B------:R-:W-:Y:S01]  /*14d0*/  IMAD R0, R9, 0x8, R7 ;  /* 0x0000000809007824 */ /* 0x000fe200078e0207 */
[----:B------:R-:W-:Y:S01]  /*14e0*/  IADD3 R2, R16, R15, RZ ;  /* 0x0000000f10027210 */ /* 0x000fe20007ffe0ff */
[----:B------:R0:W-:Y:S01]  /*14f0*/  STL [R1+0x68], R3 ;  /* 0x0000680301007387 */ /* 0x0001e20000100800 */
[----:B------:R-:W-:-:S03]  /*1500*/  SHF.R.S32.HI R4, RZ, 0x1, R4 ;  /* 0x00000001ff047819 */ /* 0x000fc60000011404 */
[----:B------:R0:W-:Y:S02]  /*1510*/  STL [R1+0x64], R2 ;  /* 0x0000640201007387 */ /* 0x0001e40000100800 */
[----:B------:R-:W-:Y:S02]  /*1520*/  IMAD.SHL.U32 R4, R4, 0x80, RZ ;  /* 0x0000008004047824 */ /* 0x000fe400078e00ff */
[----:B------:R0:W-:Y:S03]  /*1530*/  STL [R1+0x14], R0 ;  /* 0x0000140001007387 */ /* 0x0001e60000100800 */
[----:B------:R-:W-:-:S07]  /*1540*/  LOP3.LUT R233, R4, 0x180, RZ, 0xc0, !PT ;  /* 0x0000018004e97812 */ /* 0x000fce00078ec0ff */
.L_x_5588:
[----:B0123--:R-:W0:Y:S02]  /*1550*/  LDC.64 R2, c[0x0][0xc88] ;  /* 0x00032200ff027b82 */ /* 0x00fe240000000a00 */
[----:B0-----:R-:W-:-:S05]  /*1560*/  IMAD.WIDE R2, R43, 0x4, R2 ;  /* 0x000000042b027825 */ /* 0x001fca00078e0202 */
[----:B------:R-:W2:Y:S01]  /*1570*/  LDG.E R28, desc[UR54][R2.64] ;  /* 0x00000036021c7981 */ /* 0x000ea2000c1e1900 */
[----:B------:R-:W-:Y:S05]  /*1580*/  YIELD ;  /* 0x0000000000007946 */ /* 0x000fea0003800000 */
[----:B------:R-:W-:Y:S01]  /*1590*/  ULDC.64 UR4, c[0x0][0xa28] ;  /* 0x00028a0000047ab9 */ /* 0x000fe20000000a00 */
[----:B------:R-:W-:Y:S01]  /*15a0*/  ULDC.64 UR8, c[0x0][0xa18] ;  /* 0x0002860000087ab9 */ /* 0x000fe20000000a00 */
[----:B------:R-:W-:Y:S01]  /*15b0*/  ISETP.NE.U32.AND P1, PT, RZ, UR4, PT ;  /* 0x00000004ff007c0c */ /* 0x000fe2000bf25070 */
[----:B------:R-:W-:Y:S01]  /*15c0*/  IMAD.MOV.U32 R10, RZ, RZ, RZ ;  /* 0x000000ffff0a7224 */ /* 0x000fe200078e00ff */
[----:B------:R-:W-:Y:S01]  /*15d0*/  ULDC.64 UR6, c[0x0][0xa08] ;  /* 0x0002820000067ab9 */ /* 0x000fe20000000a00 */
[----:B------:R-:W-:Y:S01]  /*15e0*/  IMAD.MOV.U32 R26, RZ, RZ, RZ ;  /* 0x000000ffff1a7224 */ /* 0x000fe200078e00ff */
[----:B------:R-:W-:-:S02]  /*15f0*/  ISETP.NE.AND.EX P1, PT, RZ, UR5, PT, P1 ;  /* 0x00000005ff007c0c */ /* 0x000fc4000bf25310 */
        /* <DEDUP_REMOVED lines=32> */
[----:B--2---:R1:W-:Y:S01]  /*1800*/  STL [R1], R0 ;  /* 0x0000000001007387 */ /* 0x0043e20000100800 */
        /* <DEDUP_REMOVED lines=11> */
[----:B------:R0:W-:Y:S02]  /*18c0*/  STL [R1], R14 ;  /* 0x0000000e01007387 */ /* 0x0001e40000100800 */
.L_x_5373:
        /* <DEDUP_REMOVED lines=14> */
.L_x_5374:
[----:B------:R-:W-:Y:S05]  /*19b0*/  @!P0 BRA `(.L_x_5375) ;  /* 0x00000000000c8947 */ /* 0x000fea0003800000 */
[----:B------:R-:W2:Y:S04]  /*19c0*/  LDG.E R0, desc[UR54][R8.64] ;  /* 0x0000003608007981 */ /* 0x000ea8000c1e1900 */
[----:B------:R-:W2:Y:S02]  /*19d0*/  LDG.E R25, desc[UR54][R8.64+0x4] ;  /* 0x0000043608197981 */ /* 0x000ea4000c1e1900 */
[----:B--2---:R-:W-:-:S07]  /*19e0*/  IMAD.IADD R25, R25, 0x1, -R0 ;  /* 0x0000000119197824 */ /* 0x004fce00078e0a00 */
.L_x_5375:
[----:B------:R-:W-:Y:S01]  /*19f0*/  ULDC.64 UR4, c[0x0][0xa10] ;  /* 0x0002840000047ab9 */ /* 0x000fe20000000a00 */
[----:B------:R-:W2:Y:S01]  /*1a00*/  LDC R8, c[0x0][0x448] ;  /* 0x00011200ff087b82 */ /* 0x000ea20000000800 */
[----:B------:R-:W-:-:S04]  /*1a10*/  ISETP.NE.U32.AND P0, PT, RZ, UR4, PT ;  /* 0x00000004ff007c0c */ /* 0x000fc8000bf05070 */
[----:B------:R-:W-:Y:S01]  /*1a20*/  ISETP.NE.AND.EX P0, PT, RZ, UR5, PT, P0 ;  /* 0x00000005ff007c0c */ /* 0x000fe2000bf05300 */
[----:B------:R-:W-:-:S12]  /*1a30*/  ULDC.64 UR4, c[0x0][0xa30] ;  /* 0x00028c0000047ab9 */ /* 0x000fd80000000a00 */
[----:B-1----:R-:W1:Y:S02]  /*1a40*/  @P0 LDC.64 R4, c[0x0][0xa10] ;  /* 0x00028400ff040b82 */ /* 0x002e640000000a00 */
[----:B-1----:R-:W-:-:S05]  /*1a50*/  @P0 IMAD.WIDE R4, R28, 0x4, R4 ;  /* 0x000000041c040825 */ /* 0x002fca00078e0204 */
[----:B------:R-:W3:Y:S04]  /*1a60*/  @P0 LDG.E R0, desc[UR54][R4.64] ;  /* 0x0000003604000981 */ /* 0x000ee8000c1e1900 */
[----:B------:R1:W3:Y:S01]  /*1a70*/  @P0 LDG.E R3, desc[UR54][R4.64+0x4] ;  /* 0x0000043604030981 */ /* 0x0002e2000c1e1900 */
[----:B------:R-:W-:Y:S01]  /*1a80*/  ISETP.NE.U32.AND P1, PT, RZ, UR4, PT ;  /* 0x00000004ff007c0c */ /* 0x000fe2000bf25070 */
[----:B-----5:R-:W-:-:S03]  /*1a90*/  IMAD.MOV.U32 R146, RZ, RZ, R25 ;  /* 0x000000ffff927224 */ /* 0x020fc600078e0019 */
[----:B------:R-:W-:-:S13]  /*1aa0*/  ISETP.NE.AND.EX P1, PT, RZ, UR5, PT, P1 ;  /* 0x00000005ff007c0c */ /* 0x000fda000bf25310 */
[----:B------:R-:W-:-:S04]  /*1ab0*/  @P1 IADD3 R6, P2, R30, UR4, RZ ;  /* 0x000000041e061c10 */ /* 0x000fc8000ff5e0ff */
[----:B------:R-:W-:-:S05]  /*1ac0*/  @P1 IADD3.X R7, R29, UR5, RZ, P2, !PT ;  /* 0x000000051d071c10 */ /* 0x000fca00097fe4ff */
[----:B------:R4:W5:Y:S01]  /*1ad0*/  @P1 LDG.E R146, desc[UR54][R6.64] ;  /* 0x0000003606921981 */ /* 0x000962000c1e1900 */
[----:B--2---:R-:W-:Y:S01]  /*1ae0*/  ISETP.NE.AND P1, PT, R8, 0x1, PT ;  /* 0x000000010800780c */ /* 0x004fe20003f25270 */
[----:B------:R-:W-:Y:S01]  /*1af0*/  IMAD.SHL.U32 R236, R41, 0x80, RZ ;  /* 0x0000008029ec7824 */ /* 0x000fe200078e00ff */
[----:B------:R-:W-:Y:S01]  /*1b00*/  BSSY B0, `(.L_x_5376) ;  /* 0x0000038000007945 */ /* 0x000fe20003800000 */
[----:B------:R-:W-:Y:S02]  /*1b10*/  IMAD.IADD R13, R25, 0x1, -R10 ;  /* 0x00000001190d7824 */ /* 0x000fe400078e0a0a */
[----:B-1----:R-:W-:Y:S01]  /*1b20*/  VIADD R4, R236, 0x7f ;  /* 0x0000007fec047836 */ /* 0x002fe20000000000 */
[----:B----4-:R-:W-:-:S07]  /*1b30*/  SHF.R.U32.HI R6, RZ, 0x10, R11 ;  /* 0x00000010ff067819 */ /* 0x010fce000001160b */
[----:B------:R-:W1:Y:S08]  /*1b40*/  @P1 LDC R9, c[0x0][0x44c] ;  /* 0x00011300ff091b82 */ /* 0x000e700000000800 */
[----:B------:R-:W2:Y:S01]  /*1b50*/  @P1 LDC R5, c[0x0][0x450] ;  /* 0x00011400ff051b82 */ /* 0x000ea20000000800 */
[----:B---3--:R-:W-:Y:S02]  /*1b60*/  @P0 IMAD.IADD R2, R3, 0x1, -R0 ;  /* 0x0000000103020824 */ /* 0x008fe400078e0a00 */
[----:B-1----:R-:W-:-:S03]  /*1b70*/  @P1 IMAD.HI.U32 R0, R4, R9, RZ ;  /* 0x0000000904001227 */ /* 0x002fc600078e00ff */
[----:B------:R-:W-:Y:S02]  /*1b80*/  IADD3 R12, R13, R2, RZ ;  /* 0x000000020d0c7210 */ /* 0x000fe40007ffe0ff */
[----:B--2---:R-:W-:Y:S02]  /*1b90*/  @P1 SHF.R.U32.HI R4, RZ, R5, R0 ;  /* 0x00000005ff041219 */ /* 0x004fe40000011600 */
[C---:B------:R-:W-:Y:S01]  /*1ba0*/  IADD3 R159, R12.reuse, 0xa0, -R14 ;  /* 0x000000a00c9f7810 */ /* 0x040fe20007ffe80e */
[----:B------:R-:W-:Y:S01]  /*1bb0*/  VIADD R0, R12, 0x9f ;  /* 0x0000009f0c007836 */ /* 0x000fe20000000000 */
[----:B------:R1:W-:Y:S03]  /*1bc0*/  STL [R1+0x4], R12 ;  /* 0x0000040c01007387 */ /* 0x0003e60000100800 */
[----:B------:R-:W-:Y:S02]  /*1bd0*/  IMAD.IADD R4, R159, 0x1, R4 ;  /* 0x000000019f047824 */ /* 0x000fe400078e0204 */
[----:B------:R-:W-:-:S04]  /*1be0*/  IMAD.HI R0, R0, 0x66666667, RZ ;  /* 0x6666666700007827 */ /* 0x000fc800078e02ff */
[----:B------:R-:W-:Y:S01]  /*1bf0*/  IMAD.HI R4, R4, 0x66666667, RZ ;  /* 0x6666666704047827 */ /* 0x000fe200078e02ff */
[----:B------:R-:W-:Y:S02]  /*1c00*/  SHF.R.U32.HI R3, RZ, 0x1f, R0 ;  /* 0x0000001fff037819 */ /* 0x000fe40000011600 */
[----:B-1----:R-:W-:Y:S02]  /*1c10*/  LOP3.LUT R12, R11, 0xff, RZ, 0xc0, !PT ;  /* 0x000000ff0b0c7812 */ /* 0x002fe400078ec0ff */
[----:B------:R-:W-:Y:S02]  /*1c20*/  SHF.R.U32.HI R5, RZ, 0x1f, R4 ;  /* 0x0000001fff057819 */ /* 0x000fe40000011604 */
[----:B------:R-:W-:Y:S01]  /*1c30*/  LEA.HI.SX32 R160, R0, R3, 0x1a ;  /* 0x0000000300a07211 */ /* 0x000fe200078fd2ff */
[----:B------:R1:W-:Y:S01]  /*1c40*/  STL [R1+0x34], R12 ;  /* 0x0000340c01007387 */ /* 0x0003e20000100800 */
[----:B------:R-:W-:Y:S01]  /*1c50*/  LEA.HI.SX32 R5, R4, R5, 0x1a ;  /* 0x0000000504057211 */ /* 0x000fe200078fd2ff */
[----:B------:R-:W-:-:S02]  /*1c60*/  IMAD.MOV.U32 R0, RZ, RZ, RZ ;  /* 0x000000ffff007224 */ /* 0x000fc400078e00ff */
[----:B------:R1:W-:Y:S01]  /*1c70*/  STL [R1+0x1c], R6 ;  /* 0x00001c0601007387 */ /* 0x0003e20000100800 */
[----:B------:R-:W-:-:S04]  /*1c80*/  VIMNMX R9, R160, R5, PT ;  /* 0x00000005a0097248 */ /* 0x000fc80003fe0100 */
[----:B------:R-:W-:-:S13]  /*1c90*/  ISETP.GE.AND P0, PT, R9, 0x1, PT ;  /* 0x000000010900780c */ /* 0x000fda0003f06270 */
[----:B-1----:R-:W-:Y:S05]  /*1ca0*/  @!P0 BRA `(.L_x_5377) ;  /* 0x0000000000748947 */ /* 0x002fea0003800000 */
[----:B------:R-:W-:Y:S01]  /*1cb0*/  ISETP.NE.AND P0, PT, R6, RZ, PT ;  /* 0x000000ff0600720c */ /* 0x000fe20003f05270 */
[----:B------:R-:W-:-:S03]  /*1cc0*/  ULDC UR4, c[0x0][0x9f0] ;  /* 0x00027c0000047ab9 */ /* 0x000fc60000000800 */
[----:B------:R-:W-:-:S04]  /*1cd0*/  SEL R10, R6, UR4, P0 ;  /* 0x00000004060a7c07 */ /* 0x000fc80008000000 */
[-C--:B------:R-:W-:Y:S02]  /*1ce0*/  IABS R6, R10.reuse ;  /* 0x0000000a00067213 */ /* 0x080fe40000000000 */
[----:B------:R-:W-:Y:S02]  /*1cf0*/  IADD3 R0, R10, -0x1, R9 ;  /* 0xffffffff0a007810 */ /* 0x000fe40007ffe009 */
[----:B------:R-:W1:Y:S01]  /*1d00*/  I2F.RP R3, R6 ;  /* 0x0000000600037306 */ /* 0x000e620000209400 */
[----:B------:R-:W-:Y:S02]  /*1d10*/  IABS R11, R10 ;  /* 0x0000000a000b7213 */ /* 0x000fe40000000000 */
[----:B------:R-:W-:Y:S02]  /*1d20*/  IABS R8, R0 ;  /* 0x0000000000087213 */ /* 0x000fe40000000000 */
[----:B------:R-:W-:-:S04]  /*1d30*/  LOP3.LUT R0, R0, R10, RZ, 0x3c, !PT ;  /* 0x0000000a00007212 */ /* 0x000fc800078e3cff */
[----:B------:R-:W-:Y:S01]  /*1d40*/  ISETP.GE.AND P2, PT, R0, RZ, PT ;  /* 0x000000ff0000720c */ /* 0x000fe20003f46270 */
[----:B-1----:R-:W1:Y:S02]  /*1d50*/  MUFU.RCP R3, R3 ;  /* 0x0000000300037308 */ /* 0x002e640000001000 */
[----:B-1----:R-:W-:Y:S02]  /*1d60*/  VIADD R4, R3, 0xffffffe ;  /* 0x0ffffffe03047836 */ /* 0x002fe40000000000 */
[----:B------:R-:W-:-:S04]  /*1d70*/  IMAD.MOV R3, RZ, RZ, -R11 ;  /* 0x000000ffff037224 */ /* 0x000fc800078e0a0b */
[----:B------:R1:W2:Y:S02]  /*1d80*/  F2I.FTZ.U32.TRUNC.NTZ R5, R4 ;  /* 0x0000000400057305 */ /* 0x0002a4000021f000 */
[----:B-1----:R-:W-:Y:S02]  /*1d90*/  IMAD.MOV.U32 R4, RZ, RZ, RZ ;  /* 0x000000ffff047224 */ /* 0x002fe400078e00ff */
[----:B--2---:R-:W-:-:S04]  /*1da0*/  IMAD.MOV R7, RZ, RZ, -R5 ;  /* 0x000000ffff077224 */ /* 0x004fc800078e0a05 */
        /* <DEDUP_REMOVED lines=13> */
.L_x_5377:
[----:B------:R-:W-:Y:S05]  /*1e80*/  BSYNC B0 ;  /* 0x0000000000007941 */ /* 0x000fea0003800000 */
.L_x_5376:
        /* <DEDUP_REMOVED lines=25> */
[----:B0-----:R0:W1:Y:S01]  /*2020*/  LDC.64 R14, c[0x4][R0] ;  /* 0x01000000000e7b82 */ /* 0x0010620000000a00 */
        /* <DEDUP_REMOVED lines=11> */
.L_x_5380:
[----:B------:R-:W-:Y:S05]  /*20e0*/  BSYNC B6 ;  /* 0x0000000000067941 */ /* 0x000fea0003800000 */
.L_x_5379:
        /* <DEDUP_REMOVED lines=8> */
[----:B0-----:R0:W1:Y:S01]  /*2170*/  LDC.64 R14, c[0x4][R0] ;  /* 0x01000000000e7b82 */ /* 0x0010620000000a00 */
        /* <DEDUP_REMOVED lines=8> */
[----:B0-----:R-:W-:-:S07]  /*2200*/  IMAD.MOV.U32 R13, RZ, RZ, RZ ;  /* 0x000000ffff0d7224 */ /* 0x001fce00078e00ff */
[----:B------:R-:W-:-:S07]  /*2210*/  LEPC R20, `(.L_x_5382) ;  /* 0x000000001014794e */ /* 0x000fce0000000000 */
[----:B-1---5:R-:W-:Y:S05]  /*2220*/  CALL.ABS.NOINC R14 ;  /* 0x000000000e007343 */ /* 0x022fea0003c00000 */
.L_x_5382:
[----:B------:R-:W-:Y:S05]  /*2230*/  BSYNC B6 ;  /* 0x0000000000067941 */ /* 0x000fea0003800000 */
.L_x_5381:
[----:B------:R-:W-:Y:S01]  /*2240*/  ULDC.64 UR4, c[0x0][0x9f8] ;  /* 0x00027e0000047ab9 */ /* 0x000fe20000000a00 */
[----:B------:R-:W-:Y:S01]  /*2250*/  IMAD.MOV.U32 R0, RZ, RZ, R28 ;  /* 0x000000ffff007224 */ /* 0x000fe200078e001c */
[----:B------:R-:W-:Y:S01]  /*2260*/  ISETP.NE.U32.AND P0, PT, RZ, UR4, PT ;  /* 0x00000004ff007c0c */ /* 0x000fe2000bf05070 */
[----:B0-----:R-:W2:Y:S01]  /*2270*/  LDL.LU R14, [R1+0x8] ;  /* 0x00000800010e7983 */ /* 0x001ea20000300800 */
[----:B------:R-:W0:Y:S02]  /*2280*/  LDC.64 R114, c[0x0][0x300] ;  /* 0x0000c000ff727b82 */ /* 0x000e240000000a00 */
[----:B------:R-:W-:Y:S01]  /*2290*/  ISETP.NE.AND.EX P0, PT, RZ, UR5, PT, P0 ;  /* 0x00000005ff007c0c */ /* 0x000fe2000bf05300 */
[----:B------:R-:W1:Y:S01]  /*22a0*/  S2R R20, SR_TID.X ;  /* 0x0000000000147919 */ /* 0x000e620000002100 */
[----:B------:R-:W-:Y:S01]  /*22b0*/  IMAD.IADD R123, R26, 0x1, R25 ;  /* 0x000000011a7b7824 */ /* 0x000fe200078e0219 */
[----:B------:R-:W-:-:S03]  /*22c0*/  SHF.R.S32.HI R19, RZ, 0x1f, R18 ;  /* 0x0000001fff137819 */ /* 0x000fc60000011412 */
[----:B------:R-:W3:Y:S07]  /*22d0*/  LDC.64 R108, c[0x0][0x3f8] ;  /* 0x0000fe00ff6c7b82 */ /* 0x000eee0000000a00 */
[----:B------:R-:W-:Y:S01]  /*22e0*/  @P0 IADD3 R4, P1, R30, UR4, RZ ;  /* 0x000000041e040c10 */ /* 0x000fe2000ff3e0ff */
[----:B------:R-:W4:Y:S03]  /*22f0*/  LDC.64 R102, c[0x0][0x408] ;  /* 0x00010200ff667b82 */ /* 0x000f260000000a00 */
[----:B------:R-:W-:Y:S01]  /*2300*/  @P0 IADD3.X R5, R29, UR5, RZ, P1, !PT ;  /* 0x000000051d050c10 */ /* 0x000fe20008ffe4ff */
[----:B------:R-:W-:-:S04]  /*2310*/  ULDC.64 UR4, c[0x0][0xa08] ;  /* 0x0002820000047ab9 */ /* 0x000fc80000000a00 */
[----:B------:R1:W2:Y:S01]  /*2320*/  @P0 LDG.E R0, desc[UR54][R4.64] ;  /* 0x0000003604000981 */ /* 0x0002a2000c1e1900 */
[----:B------:R-:W-:Y:S01]  /*2330*/  SHF.R.S32.HI R15, RZ, 0x1f, R123 ;  /* 0x0000001fff0f7819 */ /* 0x000fe2000001147b */
[-C--:B0-----:R-:W-:Y:S01]  /*2340*/  IMAD.WIDE.U32 R6, R123, R114.reuse, RZ ;  /* 0x000000727b067225 */ /* 0x081fe200078e00ff */
[----:B------:R-:W-:Y:S01]  /*2350*/  SHF.R.S32.HI R31, RZ, 0x1f, R220 ;  /* 0x0000001fff1f7819 */ /* 0x000fe200000114dc */
[----:B------:R-:W0:Y:S02]  /*2360*/  LDC R121, c[0x0][0x3f4] ;  /* 0x0000fd00ff797b82 */ /* 0x000e240000000800 */
[----:B------:R-:W-:Y:S01]  /*2370*/  IMAD R8, R15, R114, RZ ;  /* 0x000000720f087224 */ /* 0x000fe200078e02ff */
[----:B------:R-:W-:-:S03]  /*2380*/  ISETP.NE.U32.AND P0, PT, RZ, UR4, PT ;  /* 0x00000004ff007c0c */ /* 0x000fc6000bf05070 */
[----:B------:R-:W-:Y:S02]  /*2390*/  IMAD R3, R123, R115, R8 ;  /* 0x000000737b037224 */ /* 0x000fe400078e0208 */
[----:B-1----:R-:W-:Y:S01]  /*23a0*/  VIADD R9, R20, 0xffffff80 ;  /* 0xffffff8014097836 */ /* 0x002fe20000000000 */
[----:B------:R-:W-:Y:S01]  /*23b0*/  SHF.R.U32.HI R32, RZ, 0x7, R20 ;  /* 0x00000007ff207819 */ /* 0x000fe20000011614 */
[----:B------:R-:W-:Y:S01]  /*23c0*/  IMAD.IADD R7, R7, 0x1, R3 ;  /* 0x0000000107077824 */ /* 0x000fe200078e0203 */
[----:B------:R-:W-:Y:S01]  /*23d0*/  ISETP.NE.AND.EX P0, PT, RZ, UR5, PT, P0 ;  /* 0x00000005ff007c0c */ /* 0x000fe2000bf05300 */
[----:B------:R-:W-:Y:S01]  /*23e0*/  ULDC.64 UR4, c[0x0][0x308] ;  /* 0x0000c20000047ab9 */ /* 0x000fe20000000a00 */
[----:B------:R-:W-:Y:S01]  /*23f0*/  SHF.R.S32.HI R8, RZ, 0x1f, R9 ;  /* 0x0000001fff087819 */ /* 0x000fe20000011409 */
[C---:B------:R-:W-:Y:S01]  /*2400*/  IMAD.WIDE.U32 R4, R27.reuse, UR4, R6 ;  /* 0x000000041b047c25 */ /* 0x040fe2000f8e0006 */
[----:B------:R-:W-:Y:S02]  /*2410*/  ISETP.NE.AND P6, PT, R32, 0x1, PT ;  /* 0x000000012000780c */ /* 0x000fe40003fc5270 */
[----:B------:R-:W-:Y:S01]  /*2420*/  LEA.HI R8, R8, R9, RZ, 0x2 ;  /* 0x0000000908087211 */ /* 0x000fe200078f10ff */
[----:B------:R-:W-:Y:S01]  /*2430*/  IMAD R5, R27, UR5, R5 ;  /* 0x000000051b057c24 */ /* 0x000fe2000f8e0205 */
[----:B------:R-:W-:-:S02]  /*2440*/  ULDC.64 UR4, c[0x0][0x310] ;  /* 0x0000c40000047ab9 */ /* 0x000fc40000000a00 */
[--C-:B------:R-:W-:Y:S02]  /*2450*/  SHF.R.S32.HI R127, RZ, 0x2, R8.reuse ;  /* 0x00000002ff7f7819 */ /* 0x100fe40000011408 */
[----:B------:R-:W-:-:S04]  /*2460*/  SHF.R.S32.HI R8, RZ, 0x1f, R8 ;  /* 0x0000001fff087819 */ /* 0x000fc80000011408 */
[----:B------:R-:W-:-:S04]  /*2470*/  LEA.HI R8, R8, R127, RZ, 0x2 ;  /* 0x0000007f08087211 */ /* 0x000fc800078f10ff */
[----:B------:R-:W-:-:S05]  /*2480*/  LOP3.LUT R8, R8, 0xfffffffc, RZ, 0xc0, !PT ;  /* 0xfffffffc08087812 */ /* 0x000fca00078ec0ff */
[----:B------:R-:W-:Y:S02]  /*2490*/  IMAD.IADD R127, R127, 0x1, -R8 ;  /* 0x000000017f7f7824 */ /* 0x000fe400078e0a08 */
[-C--:B---3--:R-:W-:Y:S02]  /*24a0*/  IMAD R10, R31, R108.reuse, RZ ;  /* 0x0000006c1f0a7224 */ /* 0x088fe400078e02ff */
[----:B------:R-:W-:Y:S02]  /*24b0*/  VIADD R8, R18, 0x80 ;  /* 0x0000008012087836 */ /* 0x000fe40000000000 */
[C---:B------:R-:W-:Y:S01]  /*24c0*/  IMAD R13, R220.reuse, R109, R10 ;  /* 0x0000006ddc0d7224 */ /* 0x040fe200078e020a */
[----:B------:R-:W-:Y:S01]  /*24d0*/  SHF.R.S32.HI R23, RZ, 0x1f, R22 ;  /* 0x0000001fff177819 */ /* 0x000fe20000011416 */
[----:B------:R-:W-:-:S04]  /*24e0*/  IMAD.WIDE.U32 R110, R220, R108, R18 ;  /* 0x0000006cdc6e7225 */ /* 0x000fc800078e0012 */
[----:B------:R-:W-:-:S04]  /*24f0*/  IMAD.WIDE.U32 R112, R220, R108, R22 ;  /* 0x0000006cdc707225 */ /* 0x000fc800078e0016 */
[----:B------:R-:W-:Y:S02]  /*2500*/  IMAD.IADD R113, R113, 0x1, R13 ;  /* 0x0000000171717824 */ /* 0x000fe400078e020d */
[----:B------:R-:W-:Y:S02]  /*2510*/  IMAD.IADD R111, R13, 0x1, R111 ;  /* 0x000000010d6f7824 */ /* 0x000fe400078e026f */
[----:B----4-:R-:W-:-:S04]  /*2520*/  IMAD.WIDE.U32 R106, R220, R102, R22 ;  /* 0x00000066dc6a7225 */ /* 0x010fc800078e0016 */
[----:B------:R-:W-:Y:S01]  /*2530*/  IMAD.WIDE.U32 R104, R220, R102, R18 ;  /* 0x00000066dc687225 */ /* 0x000fe200078e0012 */
[----:B------:R-:W-:-:S03]  /*2540*/  SHF.L.U64.HI R131, R114, 0x7, R115 ;  /* 0x0000000772837819 */ /* 0x000fc60000010273 */
[----:B------:R-:W-:Y:S02]  /*2550*/  VIADD R33, R220, 0x80 ;  /* 0x00000080dc217836 */ /* 0x000fe40000000000 */
[----:B------:R-:W-:Y:S02]  /*2560*/  IMAD R25, R115, 0xa0, RZ ;  /* 0x000000a073197824 */ /* 0x000fe400078e02ff */
[----:B------:R-:W-:Y:S01]  /*2570*/  IMAD.SHL.U32 R133, R114, 0x80, RZ ;  /* 0x0000008072857824 */ /* 0x000fe200078e00ff */
[----:B------:R-:W-:Y:S01]  /*2580*/  SHF.R.S32.HI R147, RZ, 0x1f, R33 ;  /* 0x0000001fff937819 */ /* 0x000fe20000011421 */
[----:B-----5:R-:W-:-:S04]  /*2590*/  IMAD.WIDE.U32 R112, R146, R108, R112 ;  /* 0x0000006c92707225 */ /* 0x020fc800078e0070 */
[----:B------:R-:W-:-:S04]  /*25a0*/  IMAD.WIDE.U32 R110, R146, R108, R110 ;  /* 0x0000006c926e7225 */ /* 0x000fc800078e006e */
[----:B------:R-:W-:Y:S01]  /*25b0*/  IMAD R129, R109, 0xa0, RZ ;  /* 0x000000a06d817824 */ /* 0x000fe200078e02ff */
[----:B------:R-:W-:Y:S02]  /*25c0*/  IADD3 R153, R32, 0x8, RZ ;  /* 0x0000000820997810 */ /* 0x000fe40007ffe0ff */
[----:B--2---:R-:W-:-:S04]  /*25d0*/  SHF.R.S32.HI R3, RZ, 0x1f, R0 ;  /* 0x0000001fff037819 */ /* 0x004fc80000011400 */
[----:B------:R-:W-:Y:S02]  /*25e0*/  SEL R12, R3, RZ, !P0 ;  /* 0x000000ff030c7207 */ /* 0x000fe40004000000 */
[----:B------:R-:W-:-:S03]  /*25f0*/  SEL R21, R0, RZ, !P0 ;  /* 0x000000ff00157207 */ /* 0x000fc60004000000 */
[----:B------:R-:W-:Y:S02]  /*2600*/  IMAD R0, R12, UR4, RZ ;  /* 0x000000040c007c24 */ /* 0x000fe4000f8e02ff */
[----:B------:R-:W-:-:S04]  /*2610*/  IMAD.WIDE.U32 R118, R21, UR4, R4 ;  /* 0x0000000415767c25 */ /* 0x000fc8000f8e0004 */
[----:B------:R-:W-:Y:S01]  /*2620*/  IMAD R9, R21, UR5, R0 ;  /* 0x0000000515097c24 */ /* 0x000fe2000f8e0200 */
[----:B------:R-:W-:Y:S05]  /*2630*/  @!P6 WARPSYNC.ALL ;  /* 0x000000000000e948 */ /* 0x000fea0003800000 */
[----:B------:R-:W-:Y:S01]  /*2640*/  VIADD R0, R18, 0x20 ;  /* 0x0000002012007836 */ /* 0x000fe20000000000 */
[----:B------:R-:W-:Y:S01]  /*2650*/  ULDC.64 UR4, c[0x0][0x330] ;  /* 0x0000cc0000047ab9 */ /* 0x000fe20000000a00 */
[----:B------:R-:W-:Y:S01]  /*2660*/  IMAD R3, R31, R114, RZ ;  /* 0x000000721f037224 */ /* 0x000fe200078e02ff */
[----:B------:R-:W-:Y:S01]  /*2670*/  LOP3.LUT R14, R14, 0xfffffffb, RZ, 0xc0, !PT ;  /* 0xfffffffb0e0e7812 */ /* 0x000fe200078ec0ff */
[----:B------:R-:W-:Y:S01]  /*2680*/  IMAD.WIDE.U32 R116, R27, UR4, R18 ;  /* 0x000000041b747c25 */ /* 0x000fe2000f8e0012 */
[----:B------:R-:W-:Y:S01]  /*2690*/  ULDC UR4, c[0x0][0x2f4] ;  /* 0x0000bd0000047ab9 */ /* 0x000fe20000000800 */
[----:B------:R-:W-:Y:S01]  /*26a0*/  ULDC.64 UR6, c[0x0][0x338] ;  /* 0x0000ce0000067ab9 */ /* 0x000fe20000000a00 */
[----:B------:R-:W-:Y:S01]  /*26b0*/  @!P6 BAR.SYNC.DEFER_BLOCKING 0x9, 0x100 ;  /* 0x024400000000eb1d */ /* 0x000fe20000010000 */
[----:B------:R-:W-:-:S02]  /*26c0*/  ISETP.GE.AND P1, PT, R0, UR4, PT ;  /* 0x0000000400007c0c */ /* 0x000fc4000bf26270 */
[----:B------:R-:W-:Y:S02]  /*26d0*/  ISETP.GE.AND P0, PT, R18, UR4, PT ;  /* 0x0000000412007c0c */ /* 0x000fe4000bf06270 */
[----:B------:R-:W-:Y:S02]  /*26e0*/  SEL R7, RZ, 0xffffffff, P1 ;  /* 0xffffffffff077807 */ /* 0x000fe40000800000 */
[----:B------:R-:W-:Y:S01]  /*26f0*/  SEL R6, RZ, 0x1, P0 ;  /* 0x00000001ff067807 */ /* 0x000fe20000000000 */
[----:B------:R-:W-:Y:S01]  /*2700*/  IMAD.WIDE.U32 R4, R220, R114, R18 ;  /* 0x00000072dc047225 */ /* 0x000fe200078e0012 */
[----:B------:R-:W-:-:S03]  /*2710*/  LOP3.LUT P0, RZ, R127, 0x2, RZ, 0xc0, !PT ;  /* 0x000000027fff7812 */ /* 0x000fc6000780c0ff */
[----:B------:R-:W-:Y:S02]  /*2720*/  IMAD.SHL.U32 R7, R7, 0x2, RZ ;  /* 0x0000000207077824 */ /* 0x000fe400078e00ff */
[----:B------:R-:W-:Y:S01]  /*2730*/  IMAD R11, R220, R115, R3 ;  /* 0x00000073dc0b7224 */ /* 0x000fe200078e0203 */
[----:B------:R-:W-:Y:S01]  /*2740*/  IADD3 R3, P1, R118, R4, RZ ;  /* 0x0000000476037210 */ /* 0x000fe20007f3e0ff */
[----:B------:R-:W-:Y:S01]  /*2750*/  IMAD.IADD R4, R119, 0x1, R9 ;  /* 0x0000000177047824 */ /* 0x000fe200078e0209 */
[----:B------:R-:W-:Y:S01]  /*2760*/  LOP3.LUT R9, R7, 0x2, R6, 0xe2, !PT ;  /* 0x0000000207097812 */ /* 0x000fe200078ee206 */
[C---:B------:R-:W-:Y:S02]  /*2770*/  VIADD R6, R18.reuse, 0x40 ;  /* 0x0000004012067836 */ /* 0x040fe40000000000 */
[----:B------:R-:W-:Y:S01]  /*2780*/  VIADD R7, R18, 0x60 ;  /* 0x0000006012077836 */ /* 0x000fe20000000000 */
[----:B------:R-:W-:Y:S02]  /*2790*/  IADD3.X R5, R4, R5, R11, P1, !PT ;  /* 0x0000000504057210 */ /* 0x000fe40000ffe40b */
[----:B------:R-:W-:-:S02]  /*27a0*/  @P0 LOP3.LUT R14, R14, 0x4, RZ, 0xfc, !PT ;  /* 0x000000040e0e0812 */ /* 0x000fc400078efcff */
[----:B------:R-:W-:Y:S02]  /*27b0*/  ISETP.GE.AND P0, PT, R6, UR4, PT ;  /* 0x0000000406007c0c */ /* 0x000fe4000bf06270 */
[----:B------:R-:W-:Y:S02]  /*27c0*/  ISETP.GE.AND P1, PT, R7, UR4, PT ;  /* 0x0000000407007c0c */ /* 0x000fe4000bf26270 */
[----:B------:R-:W-:Y:S02]  /*27d0*/  SEL R10, RZ, 0x4, P0 ;  /* 0x00000004ff0a7807 */ /* 0x000fe40000000000 */
[----:B------:R-:W-:Y:S02]  /*27e0*/  SEL R11, RZ, 0x8, P1 ;  /* 0x00000008ff0b7807 */ /* 0x000fe40000800000 */
[----:B------:R-:W-:Y:S02]  /*27f0*/  ISETP.GE.AND P0, PT, R8, UR4, PT ;  /* 0x0000000408007c0c */ /* 0x000fe4000bf06270 */
[----:B------:R-:W-:-:S02]  /*2800*/  LOP3.LUT R9, R11, R9, R10, 0xfe, !PT ;  /* 0x000000090b097212 */ /* 0x000fc400078efe0a */
[----:B------:R-:W-:Y:S01]  /*2810*/  SEL R10, RZ, 0x10, P0 ;  /* 0x00000010ff0a7807 */ /* 0x000fe20000000000 */
[----:B------:R-:W-:Y:S01]  /*2820*/  IMAD R11, R12, UR6, RZ ;  /* 0x000000060c0b7c24 */ /* 0x000fe2000f8e02ff */
[-C--:B0-----:R-:W-:Y:S02]  /*2830*/  ISETP.GE.AND P0, PT, R18, R121.reuse, PT ;  /* 0x000000791200720c */ /* 0x081fe40003f06270 */
[----:B------:R-:W-:Y:S01]  /*2840*/  LOP3.LUT R36, R9, R10, RZ, 0xfc, !PT ;  /* 0x0000000a09247212 */ /* 0x000fe200078efcff */
[----:B------:R-:W-:Y:S01]  /*2850*/  IMAD R9, R31, R102, RZ ;  /* 0x000000661f097224 */ /* 0x000fe200078e02ff */
[----:B------:R-:W-:Y:S01]  /*2860*/  ISETP.GE.AND P1, PT, R0, R121, PT ;  /* 0x000000790000720c */ /* 0x000fe20003f26270 */
[----:B------:R-:W-:Y:S02]  /*2870*/  IMAD R35, R21, UR7, R11 ;  /* 0x0000000715237c24 */ /* 0x000fe4000f8e020b */
[----:B------:R-:W-:Y:S01]  /*2880*/  IMAD R13, R220, R103, R9 ;  /* 0x00000067dc0d7224 */ /* 0x000fe200078e0209 */
[----:B------:R-:W-:-:S02]  /*2890*/  SEL R9, R121, RZ, P0 ;  /* 0x000000ff79097207 */ /* 0x000fc40000000000 */
[----:B------:R-:W-:Y:S02]  /*28a0*/  ISETP.GE.AND P2, PT, R6, R121, PT ;  /* 0x000000790600720c */ /* 0x000fe40003f46270 */
[----:B------:R-:W-:Y:S01]  /*28b0*/  SEL R11, R121, RZ, P1 ;  /* 0x000000ff790b7207 */ /* 0x000fe20000800000 */
[----:B------:R-:W-:-:S04]  /*28c0*/  IMAD.IADD R9, R18, 0x1, R9 ;  /* 0x0000000112097824 */ /* 0x000fc800078e0209 */
[----:B------:R-:W-:Y:S01]  /*28d0*/  IMAD.IADD R11, R0, 0x1, R11 ;  /* 0x00000001000b7824 */ /* 0x000fe200078e020b */
[----:B------:R-:W-:Y:S01]  /*28e0*/  LOP3.LUT R14, R14, 0xfffffffe, RZ, 0xc0, !PT ;  /* 0xfffffffe0e0e7812 */ /* 0x000fe200078ec0ff */
[----:B------:R-:W-:Y:S01]  /*28f0*/  IMAD.IADD R105, R13, 0x1, R105 ;  /* 0x000000010d697824 */ /* 0x000fe200078e0269 */
[----:B------:R-:W-:Y:S02]  /*2900*/  SHF.R.S32.HI R10, RZ, 0x1f, R9 ;  /* 0x0000001fff0a7819 */ /* 0x000fe40000011409 */
[----:B------:R-:W-:Y:S02]  /*2910*/  IADD3 R107, R107, R13, RZ ;  /* 0x0000000d6b6b7210 */ /* 0x000fe40007ffe0ff */
[----:B------:R-:W-:Y:S02]  /*2920*/  SHF.R.S32.HI R12, RZ, 0x1f, R11 ;  /* 0x0000001fff0c7819 */ /* 0x000fe4000001140b */
[----:B------:R-:W-:Y:S02]  /*2930*/  SEL R13, R121, RZ, P2 ;  /* 0x000000ff790d7207 */ /* 0x000fe40001000000 */
[----:B------:R-:W-:-:S02]  /*2940*/  @P2 LOP3.LUT R14, R14, 0x1, RZ, 0xfc, !PT ;  /* 0x000000010e0e2812 */ /* 0x000fc400078efcff */
[CC--:B------:R-:W-:Y:S02]  /*2950*/  LEA.HI R26, R10.reuse, R9.reuse, RZ, 0x4 ;  /* 0x000000090a1a7211 */ /* 0x0c0fe400078f20ff */
[----:B------:R-:W-:Y:S02]  /*2960*/  LEA.HI R10, R10, R9, RZ, 0x6 ;  /* 0x000000090a0a7211 */ /* 0x000fe400078f30ff */
[CC--:B------:R-:W-:Y:S01]  /*2970*/  LEA.HI R28, R12.reuse, R11.reuse, RZ, 0x4 ;  /* 0x0000000b0c1c7211 */ /* 0x0c0fe200078f20ff */
[----:B------:R-:W-:Y:S01]  /*2980*/  IMAD R117, R27, UR5, R117 ;  /* 0x000000051b757c24 */ /* 0x000fe2000f8e0275 */
[----:B------:R-:W-:Y:S01]  /*2990*/  LEA.HI R12, R12, R11, RZ, 0x6 ;  /* 0x0000000b0c0c7211 */ /* 0x000fe200078f30ff */
[----:B------:R-:W-:Y:S01]  /*29a0*/  IMAD.IADD R20, R6, 0x1, R13 ;  /* 0x0000000106147824 */ /* 0x000fe200078e020d */
[----:B------:R0:W-:Y:S01]  /*29b0*/  STL [R1+0x8], R14 ;  /* 0x0000080e01007387 */ /* 0x0001e20000100800 */
[----:B------:R-:W-:Y:S01]  /*29c0*/  SHF.R.S32.HI R11, RZ, 0x6, R10 ;  /* 0x00000006ff0b7819 */ /* 0x000fe2000001140a */
[----:B------:R-:W-:Y:S01]  /*29d0*/  IMAD.WIDE.U32 R116, R21, UR6, R116 ;  /* 0x0000000615747c25 */ /* 0x000fe2000f8e0074 */
[----:B------:R-:W-:-:S02]  /*29e0*/  SHF.R.U32.HI R9, RZ, 0x3, R233 ;  /* 0x00000003ff097819 */ /* 0x000fc400000116e9 */
[----:B------:R-:W-:Y:S02]  /*29f0*/  SHF.R.S32.HI R13, RZ, 0x6, R12 ;  /* 0x00000006ff0d7819 */ /* 0x000fe4000001140c */
[C---:B------:R-:W-:Y:S02]  /*2a00*/  LOP3.LUT R12, R230.reuse, 0x30, R28, 0xf8, !PT ;  /* 0x00000030e60c7812 */ /* 0x040fe400078ef81c */
[----:B0-----:R-:W-:Y:S02]  /*2a10*/  LOP3.LUT R14, R233, 0x30, R26, 0xf8, !PT ;  /* 0x00000030e90e7812 */ /* 0x001fe400078ef81a */
[----:B------:R-:W-:Y:S01]  /*2a20*/  SHF.R.S32.HI R21, RZ, 0x1f, R20 ;  /* 0x0000001fff157819 */ /* 0x000fe20000011414 */
[C---:B------:R-:W-:Y:S01]  /*2a30*/  IMAD R145, R11.reuse, 0x2800, R232 ;  /* 0x000028000b917824 */ /* 0x040fe200078e02e8 */
[----:B------:R-:W-:Y:S01]  /*2a40*/  LOP3.LUT R10, R230, 0x30, R26, 0xf8, !PT ;  /* 0x00000030e60a7812 */ /* 0x000fe200078ef81a */
[----:B------:R-:W-:Y:S01]  /*2a50*/  IMAD R143, R11, 0x2800, R234 ;  /* 0x000028000b8f7824 */ /* 0x000fe200078e02ea */
[----:B------:R-:W-:Y:S01]  /*2a60*/  LOP3.LUT R14, R14, R9, RZ, 0x3c, !PT ;  /* 0x000000090e0e7212 */ /* 0x000fe200078e3cff */
[----:B------:R-:W-:Y:S01]  /*2a70*/  IMAD R144, R13, 0x2800, R232 ;  /* 0x000028000d907824 */ /* 0x000fe200078e02e8 */
[----:B------:R-:W-:-:S02]  /*2a80*/  LOP3.LUT R11, R12, R231, RZ, 0x3c, !PT ;  /* 0x000000e70c0b7212 */ /* 0x000fc400078e3cff */
[-C--:B------:R-:W-:Y:S02]  /*2a90*/  LEA.HI R30, R21, R20.reuse, RZ, 0x4 ;  /* 0x00000014151e7211 */ /* 0x080fe400078f20ff */
[----:B------:R-:W-:Y:S02]  /*2aa0*/  LOP3.LUT R12, R233, 0x30, R28, 0xf8, !PT ;  /* 0x00000030e90c7812 */ /* 0x000fe400078ef81c */
[----:B------:R-:W-:Y:S01]  /*2ab0*/  LEA.HI R20, R21, R20, RZ, 0x6 ;  /* 0x0000001415147211 */ /* 0x000fe200078f30ff */
[----:B------:R-:W-:Y:S01]  /*2ac0*/  IMAD.IADD R143, R143, 0x1, R14 ;  /* 0x000000018f8f7824 */ /* 0x000fe200078e020e */
[----:B------:R-:W-:Y:S01]  /*2ad0*/  LOP3.LUT R10, R10, R231, RZ, 0x3c, !PT ;  /* 0x000000e70a0a7212 */ /* 0x000fe200078e3cff */
[----:B------:R-:W-:Y:S01]  /*2ae0*/  IMAD.IADD R144, R144, 0x1, R11 ;  /* 0x0000000190907824 */ /* 0x000fe200078e020b */
[----:B------:R-:W-:Y:S01]  /*2af0*/  LOP3.LUT R14, R233, 0x30, R30, 0xf8, !PT ;  /* 0x00000030e90e7812 */ /* 0x000fe200078ef81e */
[----:B------:R-:W-:Y:S01]  /*2b00*/  IMAD R141, R13, 0x2800, R234 ;  /* 0x000028000d8d7824 */ /* 0x000fe200078e02ea */
[----:B------:R-:W-:-:S02]  /*2b10*/  LOP3.LUT R12, R12, R9, RZ, 0x3c, !PT ;  /* 0x000000090c0c7212 */ /* 0x000fc400078e3cff */
[----:B------:R-:W-:Y:S02]  /*2b20*/  SHF.R.S32.HI R11, RZ, 0x6, R20 ;  /* 0x00000006ff0b7819 */ /* 0x000fe40000011414 */
[----:B------:R-:W-:Y:S01]  /*2b30*/  SHF.R.S32.HI R21, RZ, 0x1f, R146 ;  /* 0x0000001fff157819 */ /* 0x000fe20000011492 */
[----:B------:R-:W-:Y:S01]  /*2b40*/  IMAD.IADD R145, R145, 0x1, R10 ;  /* 0x0000000191917824 */ /* 0x000fe200078e020a */
[----:B------:R-:W-:Y:S01]  /*2b50*/  LOP3.LUT R10, R230, 0x30, R30, 0xf8, !PT ;  /* 0x00000030e60a7812 */ /* 0x000fe200078ef81e */
[----:B------:R-:W-:Y:S01]  /*2b60*/  IMAD.IADD R141, R141, 0x1, R12 ;  /* 0x000000018d8d7824 */ /* 0x000fe200078e020c */
[----:B------:R-:W-:Y:S01]  /*2b70*/  LOP3.LUT R13, R14, R9, RZ, 0x3c, !PT ;  /* 0x000000090e0d7212 */ /* 0x000fe200078e3cff */
[----:B------:R-:W-:Y:S01]  /*2b80*/  VIADD R14, R18, 0xa0 ;  /* 0x000000a0120e7836 */ /* 0x000fe20000000000 */
[----:B------:R-:W-:Y:S01]  /*2b90*/  IADD3 R122, P2, R220, R123, RZ ;  /* 0x0000007bdc7a7210 */ /* 0x000fe20007f5e0ff */
[----:B------:R-:W-:Y:S02]  /*2ba0*/  IMAD R140, R11, 0x2800, R234 ;  /* 0x000028000b8c7824 */ /* 0x000fe400078e02ea */
[----:B------:R-:W-:-:S02]  /*2bb0*/  IMAD R12, R21, R102, RZ ;  /* 0x00000066150c7224 */ /* 0x000fc400078e02ff */
[----:B------:R-:W-:Y:S01]  /*2bc0*/  IMAD R142, R11, 0x2800, R232 ;  /* 0x000028000b8e7824 */ /* 0x000fe200078e02e8 */
[----:B------:R-:W-:Y:S01]  /*2bd0*/  LOP3.LUT R11, R10, R231, RZ, 0x3c, !PT ;  /* 0x000000e70a0b7212 */ /* 0x000fe200078e3cff */
[----:B------:R-:W-:Y:S02]  /*2be0*/  IMAD R10, R21, R108, RZ ;  /* 0x0000006c150a7224 */ /* 0x000fe400078e02ff */
[----:B------:R-:W-:Y:S01]  /*2bf0*/  IMAD.X R123, R31, 0x1, R15, P2 ;  /* 0x000000011f7b7824 */ /* 0x000fe200010e060f */
[----:B------:R-:W-:Y:S01]  /*2c00*/  ISETP.GE.AND P2, PT, R14, UR4, PT ;  /* 0x000000040e007c0c */ /* 0x000fe2000bf46270 */
[----:B------:R-:W-:Y:S02]  /*2c10*/  IMAD.IADD R140, R140, 0x1, R13 ;  /* 0x000000018c8c7824 */ /* 0x000fe400078e020d */
[----:B------:R-:W-:Y:S01]  /*2c20*/  IMAD R29, R146, R103, R12 ;  /* 0x00000067921d7224 */ /* 0x000fe200078e020c */
[----:B------:R-:W-:Y:S01]  /*2c30*/  SHF.L.U64.HI R12, R102, 0x7, R103 ;  /* 0x00000007660c7819 */ /* 0x000fe20000010267 */
[----:B------:R-:W-:-:S02]  /*2c40*/  IMAD R21, R103, 0xa0, RZ ;  /* 0x000000a067157824 */ /* 0x000fc400078e02ff */
[----:B------:R-:W-:Y:S02]  /*2c50*/  IMAD.SHL.U32 R13, R102, 0x80, RZ ;  /* 0x00000080660d7824 */ /* 0x000fe400078e00ff */
[----:B------:R-:W-:Y:S01]  /*2c60*/  IMAD.WIDE.U32 R106, R146, R102, R106 ;  /* 0x00000066926a7225 */ /* 0x000fe200078e006a */
[----:B------:R-:W-:-:S03]  /*2c70*/  SEL R33, RZ, 0x20, P2 ;  /* 0x00000020ff217807 */ /* 0x000fc60001000000 */
[----:B------:R-:W-:-:S04]  /*2c80*/  IMAD.WIDE.U32 R104, R146, R102, R104 ;  /* 0x0000006692687225 */ /* 0x000fc800078e0068 */
[----:B------:R-:W-:-:S04]  /*2c90*/  IMAD.WIDE.U32 R114, R114, 0xa0, RZ ;  /* 0x000000a072727825 */ /* 0x000fc800078e00ff */
[----:B------:R-:W-:-:S04]  /*2ca0*/  IMAD.WIDE.U32 R102, R102, 0xa0, RZ ;  /* 0x000000a066667825 */ /* 0x000fc800078e00ff */
[----:B------:R-:W-:Y:S02]  /*2cb0*/  IMAD R27, R146, R109, R10 ;  /* 0x0000006d921b7224 */ /* 0x000fe400078e020a */
[----:B------:R-:W-:Y:S02]  /*2cc0*/  IMAD.IADD R128, R115, 0x1, R25 ;  /* 0x0000000173807824 */ /* 0x000fe400078e0219 */
[----:B------:R-:W-:Y:S01]  /*2cd0*/  IMAD.IADD R130, R103, 0x1, R21 ;  /* 0x0000000167827824 */ /* 0x000fe200078e0215 */
[----:B------:R-:W-:Y:S01]  /*2ce0*/  SHF.L.U64.HI R10, R108, 0x7, R109 ;  /* 0x000000076c0a7819 */ /* 0x000fe2000001026d */
[----:B------:R-:W-:Y:S01]  /*2cf0*/  IMAD.IADD R142, R142, 0x1, R11 ;  /* 0x000000018e8e7824 */ /* 0x000fe200078e020b */
[----:B------:R-:W-:Y:S01]  /*2d00*/  SHF.R.S32.HI R120, RZ, 0x4, R26 ;  /* 0x00000004ff787819 */ /* 0x000fe2000001141a */
[----:B------:R-:W-:Y:S01]  /*2d10*/  IMAD.IADD R15, R113, 0x1, R27 ;  /* 0x00000001710f7824 */ /* 0x000fe200078e021b */
[----:B------:R-:W-:Y:S01]  /*2d20*/  LOP3.LUT R40, R36, R33, RZ, 0xfc, !PT ;  /* 0x0000002124287212 */ /* 0x000fe200078efcff */
[----:B------:R-:W-:Y:S01]  /*2d30*/  IMAD.IADD R20, R27, 0x1, R111 ;  /* 0x000000011b147824 */ /* 0x000fe200078e026f */
[----:B------:R-:W-:Y:S01]  /*2d40*/  SHF.R.S32.HI R27, RZ, 0x4, R28 ;  /* 0x00000004ff1b7819 */ /* 0x000fe2000001141c */
[----:B------:R-:W-:-:S02]  /*2d50*/  IMAD.IADD R21, R107, 0x1, R29 ;  /* 0x000000016b157824 */ /* 0x000fc400078e021d */
[----:B------:R-:W-:Y:S01]  /*2d60*/  IMAD.IADD R25, R29, 0x1, R105 ;  /* 0x000000011d197824 */ /* 0x000fe200078e0269 */
[----:B------:R-:W-:Y:S01]  /*2d70*/  SHF.R.S32.HI R29, RZ, 0x4, R30 ;  /* 0x00000004ff1d7819 */ /* 0x000fe2000001141e */
[----:B------:R-:W-:Y:S01]  /*2d80*/  IMAD.SHL.U32 R11, R108, 0x80, RZ ;  /* 0x000000806c0b7824 */ /* 0x000fe200078e00ff */
[----:B------:R-:W-:Y:S01]  /*2d90*/  LOP3.LUT R26, R26, 0xfffffff0, RZ, 0xc0, !PT ;  /* 0xfffffff01a1a7812 */ /* 0x000fe200078ec0ff */
[----:B------:R-:W-:Y:S01]  /*2da0*/  IMAD.WIDE.U32 R108, R108, 0xa0, RZ ;  /* 0x000000a06c6c7825 */ /* 0x000fe200078e00ff */
[----:B------:R-:W-:Y:S02]  /*2db0*/  LOP3.LUT R28, R28, 0xfffffff0, RZ, 0xc0, !PT ;  /* 0xfffffff01c1c7812 */ /* 0x000fe400078ec0ff */
[----:B------:R-:W-:Y:S01]  /*2dc0*/  LOP3.LUT R30, R30, 0xfffffff0, RZ, 0xc0, !PT ;  /* 0xfffffff01e1e7812 */ /* 0x000fe200078ec0ff */
[----:B------:R-:W-:Y:S01]  /*2dd0*/  IMAD.IADD R34, R117, 0x1, R35 ;  /* 0x0000000175227824 */ /* 0x000fe200078e0223 */
[----:B------:R-:W-:Y:S01]  /*2de0*/  LOP3.LUT R35, R36, 0x1, RZ, 0xc0, !PT ;  /* 0x0000000124237812 */ /* 0x000fe200078ec0ff */
[----:B------:R-:W-:Y:S01]  /*2df0*/  IMAD.SHL.U32 R121, R121, 0x2, RZ ;  /* 0x0000000279797824 */ /* 0x000fe200078e00ff */
[C---:B------:R-:W-:Y:S01]  /*2e00*/  LOP3.LUT R36, R40.reuse, 0x2, RZ, 0xc0, !PT ;  /* 0x0000000228247812 */ /* 0x040fe200078ec0ff */
[----:B------:R-:W-:Y:S01]  /*2e10*/  IMAD.IADD R129, R109, 0x1, R129 ;  /* 0x000000016d817824 */ /* 0x000fe200078e0281 */
[----:B------:R-:W-:-:S02]  /*2e20*/  LOP3.LUT R37, R40, 0x4, RZ, 0xc0, !PT ;  /* 0x0000000428257812 */ /* 0x000fc400078ec0ff */
[C---:B------:R-:W-:Y:S02]  /*2e30*/  LOP3.LUT R38, R40.reuse, 0x8, RZ, 0xc0, !PT ;  /* 0x0000000828267812 */ /* 0x040fe400078ec0ff */
[C---:B------:R-:W-:Y:S02]  /*2e40*/  LOP3.LUT R39, R40.reuse, 0x10, RZ, 0xc0, !PT ;  /* 0x0000001028277812 */ /* 0x040fe400078ec0ff */
[----:B------:R-:W-:Y:S02]  /*2e50*/  SHF.R.S32.HI R31, RZ, 0x1f, R26 ;  /* 0x0000001fff1f7819 */ /* 0x000fe4000001141a */
[----:B------:R-:W-:Y:S02]  /*2e60*/  SHF.R.S32.HI R32, RZ, 0x1f, R28 ;  /* 0x0000001fff207819 */ /* 0x000fe4000001141c */
[----:B------:R-:W-:Y:S02]  /*2e70*/  SHF.R.S32.HI R33, RZ, 0x1f, R30 ;  /* 0x0000001fff217819 */ /* 0x000fe4000001141e */
[----:B------:R-:W-:-:S07]  /*2e80*/  LOP3.LUT R40, R40, 0x20, RZ, 0xc0, !PT ;  /* 0x0000002028287812 */ /* 0x000fce00078ec0ff */
.L_x_5482:
[----:B------:R-:W2:Y:S01]  /*2e90*/  LDL R43, [R1+0x10] ;  /* 0x00001000012b7983 */ /* 0x000ea20000100800 */
[----:B0-----:R-:W0:Y:S03]  /*2ea0*/  LDC.64 R124, c[0x0][0x2e8] ;  /* 0x0000ba00ff7c7b82 */ /* 0x001e260000000a00 */
[----:B------:R-:W3:Y:S01]  /*2eb0*/  LDL.LU R42, [R1+0x8] ;  /* 0x00000800012a7983 */ /* 0x000ee20000300800 */
        /* <DEDUP_REMOVED lines=10> */
[----:B------:R-:W-:-:S05]  /*2f60*/  IMAD.IADD R96, R135, 0x1, R41 ;  /* 0x0000000187607824 */ /* 0x000fca00078e0229 */
[----:B------:R-:W-:Y:S02]  /*2f70*/  IADD3.X R24, R5, R96, R131, P2, P3 ;  /* 0x0000006005187210 */ /* 0x000fe400017e6483 */
[----:B0-----:R-:W-:-:S04]  /*2f80*/  IADD3 R50, P2, P3, R134, R124, R3 ;  /* 0x0000007c86327210 */ /* 0x001fc80007b5e003 */
[----:B------:R-:W-:Y:S02]  /*2f90*/  IADD3.X R51, R96, R125, R5, P2, P3 ;  /* 0x0000007d60337210 */ /* 0x000fe400017e6405 */
[----:B------:R-:W-:Y:S02]  /*2fa0*/  IADD3 R48, P2, R49, R124, RZ ;  /* 0x0000007c31307210 */ /* 0x000fe40007f5e0ff */
[----:B------:R-:W-:-:S03]  /*2fb0*/  ISETP.GT.AND P3, PT, R47, R126, PT ;  /* 0x0000007e2f00720c */ /* 0x000fc60003f64270 */
[----:B------:R-:W-:Y:S01]  /*2fc0*/  IMAD.X R49, R24, 0x1, R125, P2 ;  /* 0x0000000118317824 */ /* 0x000fe200010e067d */
[----:B-1----:R-:W-:Y:S01]  /*2fd0*/  ISETP.GE.AND P2, PT, R132, 0x1, PT ;  /* 0x000000018400780c */ /* 0x002fe20003f46270 */
[----:B------:R-:W-:Y:S02]  /*2fe0*/  IMAD.MOV.U32 R24, RZ, RZ, R47 ;  /* 0x000000ffff187224 */ /* 0x000fe400078e002f */
[----:B--2---:R-:W-:Y:S01]  /*2ff0*/  IMAD R41, R17, 0x7800, R43 ;  /* 0x0000780011297824 */ /* 0x004fe200078e022b */
[----:B---3--:R-:W-:-:S03]  /*3000*/  LOP3.LUT R42, R42, 0xfffffffd, RZ, 0xc0, !PT ;  /* 0xfffffffd2a2a7812 */ /* 0x008fc600078ec0ff */
[C---:B------:R-:W-:Y:S02]  /*3010*/  VIADD R43, R41.reuse, 0x20 ;  /* 0x00000020292b7836 */ /* 0x040fe40000000000 */
[----:B------:R-:W-:Y:S01]  /*3020*/  @P4 VIADD R43, R41, 0xffffffe0 ;  /* 0xffffffe0292b4836 */ /* 0x000fe20000000000 */
[----:B------:R-:W-:Y:S02]  /*3030*/  @P3 LOP3.LUT R42, R42, 0x2, RZ, 0xfc, !PT ;  /* 0x000000022a2a3812 */ /* 0x000fe400078efcff */
[----:B------:R-:W-:-:S03]  /*3040*/  IADD3 R41, R16, R41, RZ ;  /* 0x0000002910297210 */ /* 0x000fc60007ffe0ff */
[----:B------:R0:W-:Y:S02]  /*3050*/  STL [R1+0x8], R42 ;  /* 0x0000082a01007387 */ /* 0x0001e40000100800 */
[----:B0-----:R-:W-:Y:S01]  /*3060*/  IMAD.IADD R42, R16, 0x1, R43 ;  /* 0x00000001102a7824 */ /* 0x001fe200078e022b */
[----:B------:R-:W-:Y:S06]  /*3070*/  @!P2 BRA `(.L_x_5384) ;  /* 0x000000c800fca947 */ /* 0x000fec0003800000 */
[----:B------:R-:W-:Y:S01]  /*3080*/  ULDC.U8 UR4, c[0x0][0x410] ;  /* 0x0001040000047ab9 */ /* 0x000fe20000000000 */
[-C--:B------:R-:W-:Y:S01]  /*3090*/  IMAD R43, R129, R47.reuse, RZ ;  /* 0x0000002f812b7224 */ /* 0x080fe200078e02ff */
[----:B------:R-:W-:Y:S01]  /*30a0*/  ISETP.NE.AND P2, PT, RZ, UR4, PT ;  /* 0x00000004ff007c0c */ /* 0x000fe2000bf45270 */
[-C--:B------:R-:W-:Y:S02]  /*30b0*/  IMAD R45, R130, R47.reuse, RZ ;  /* 0x0000002f822d7224 */ /* 0x080fe400078e02ff */
[----:B------:R-:W-:Y:S02]  /*30c0*/  IMAD R101, R44, R108, R43 ;  /* 0x0000006c2c657224 */ /* 0x000fe400078e022b */
[----:B------:R-:W-:Y:S02]  /*30d0*/  IMAD R43, R24, -0xa0, R2 ;  /* 0xffffff60182b7824 */ /* 0x000fe400078e0202 */
[----:B------:R-:W-:Y:S02]  /*30e0*/  IMAD R45, R44, R102, R45 ;  /* 0x000000662c2d7224 */ /* 0x000fe400078e022d */
[----:B------:R-:W-:Y:S01]  /*30f0*/  IMAD.WIDE.U32 R94, R108, R47, RZ ;  /* 0x0000002f6c5e7225 */ /* 0x000fe200078e00ff */
[----:B------:R-:W-:-:S03]  /*3100*/  VIMNMX R43, R43, 0xa0, PT ;  /* 0x000000a02b2b7848 */ /* 0x000fc60003fe0100 */
        /* <DEDUP_REMOVED lines=67> */
.L_x_5387:
[----:B------:R-:W-:Y:S05]  /*3540*/  BSYNC B1 ;  /* 0x0000000000017941 */ /* 0x000fea0003800000 */
.L_x_5386:
        /* <DEDUP_REMOVED lines=46> */
.L_x_5389:
[----:B------:R-:W-:Y:S05]  /*3830*/  BSYNC B1 ;  /* 0x0000000000017941 */ /* 0x000fea0003800000 */
.L_x_5388:
[----:B------:R-:W-:Y:S01]  /*3840*/  UISETP.NE.AND UP0, UPT, UR53, 0x3, UPT ;  /* 0x000000033500788c */ /* 0x000fe2000bf05270 */
[----:B------:R-:W-:Y:S01]  /*3850*/  IMAD.MOV.U32 R157, RZ, RZ, R84 ;  /* 0x000000ffff9d7224 */ /* 0x000fe200078e0054 */
        /* <DEDUP_REMOVED lines=10> */
[----:B-----5:R-:W-:Y:S02]  /*3900*/  IMAD.MOV.U32 R92, RZ, RZ, R52 ;  /* 0x000000ffff5c7224 */ /* 0x020fe400078e0034 */
        /* <DEDUP_REMOVED lines=13> */
.L_x_5390:
[----:B------:R-:W-:Y:S01]  /*39e0*/  IMAD R100, R17, 0x8, R16 ;  /* 0x0000000811647824 */ /* 0x000fe200078e0210 */
[----:B------:R-:W-:Y:S01]  /*39f0*/  SHF.L.U32 R101, R223, 0x1f, RZ ;  /* 0x0000001fdf657819 */ /* 0x000fe200000006ff */
[----:B------:R-:W-:Y:S03]  /*3a00*/  BSSY B1, `(.L_x_5391) ;  /* 0x0000003000017945 */ /* 0x000fe60003800000 */
[----:B------:R-:W1:Y:S02]  /*3a10*/  SYNCS.PHASECHK.TRANS64.TRYWAIT P5, [R100+URZ+0x33490], R101 ;  /* 0x03349065640075a7 */ /* 0x000e6400080a017f */
[----:B-1----:R-:W-:Y:S05]  /*3a20*/  @!P5 BRA `(.L_x_5392) ;  /* 0x000002f00020d947 */ /* 0x002fea0003800000 */
.L_x_5733:
[----:B------:R-:W-:Y:S05]  /*3a30*/  BSYNC B1 ;  /* 0x0000000000017941 */ /* 0x000fea0003800000 */
.L_x_5391:
        /* <DEDUP_REMOVED lines=17> */
[----:B------:R-:W-:Y:S02]  /*3b50*/  SHF.R.U32.HI R169, RZ, 0x8, R135 ;  /* 0x00000008ffa97819 */ /* 0x000fe40000011687 */
[----:B------:R-:W-:Y:S02]  /*3b60*/  LOP3.LUT R170, R135, 0xff, RZ, 0xc0, !PT ;  /* 0x000000ff87aa7812 */ /* 0x000fe400078ec0ff */
[----:B------:R-:W-:Y:S02]  /*3b70*/  LOP3.LUT R125, R125, 0xff00, R167, 0xf8, !PT ;  /* 0x0000ff007d7d7812 */ /* 0x000fe400078ef8a7 */
[----:B------:R-:W-:Y:S02]  /*3b80*/  SHF.R.U32.HI R135, RZ, 0x18, R135 ;  /* 0x00000018ff877819 */ /* 0x000fe40000011687 */
[----:B------:R-:W-:Y:S02]  /*3b90*/  LOP3.LUT R125, R125, 0xff0000, R134, 0xf8, !PT ;  /* 0x00ff00007d7d7812 */ /* 0x000fe400078ef886 */
[----:B------:R-:W-:-:S02]  /*3ba0*/  PRMT R135, R135, 0x654, R170 ;  /* 0x0000065487877816 */ /* 0x000fc400000000aa */
[----:B------:R-:W-:Y:S02]  /*3bb0*/  SHF.L.U32 R169, R169, 0x8, RZ ;  /* 0x00000008a9a97819 */ /* 0x000fe400000006ff */
[-C--:B------:R-:W-:Y:S02]  /*3bc0*/  F2FP.F16.E4M3.UNPACK_B R134, R166.reuse.H1 ;  /* 0x000000a6ff86723e */ /* 0x080fe400030006ff */
        /* <DEDUP_REMOVED lines=39> */
[-C--:B------:R-:W-:Y:S02]  /*3e40*/  F2FP.F16.E4M3.UNPACK_B R134, R46.reuse ;  /* 0x0000002eff86723e */ /* 0x080fe400020006ff */
        /* <DEDUP_REMOVED lines=10> */
[C---:B------:R-:W-:Y:S01]  /*3ef0*/  FFMA.FTZ R171, R124.reuse, R47, -R171 ;  /* 0x0000002f7cab7223 */ /* 0x040fe200000108ab */
        /* <DEDUP_REMOVED lines=26> */
[----:B------:R-:W-:Y:S01]  /*40a0*/  FMUL.FTZ R167, R47, R170 ;  /* 0x000000aa2fa77220 */ /* 0x000fe20000410000 */
        /* <DEDUP_REMOVED lines=17> */
.L_x_5398:
[----:B------:R-:W-:Y:S05]  /*41c0*/  BSYNC B3 ;  /* 0x0000000000037941 */ /* 0x000fea0003800000 */
.L_x_5397:
[----:B--2---:R2:W-:Y:S02]  /*41d0*/  STG.E.128 desc[UR54][R50.64], R44 ;  /* 0x0000002c32007986 */ /* 0x0045e4000c101d36 */
.L_x_5396:
[----:B------:R-:W-:Y:S05]  /*41e0*/  BSYNC B2 ;  /* 0x0000000000027941 */ /* 0x000fea0003800000 */
.L_x_5395:
        /* <DEDUP_REMOVED lines=54> */
[----:B------:R-:W-:Y:S01]  /*4550*/  HADD2.F32 R135, -RZ, R166.H1_H1 ;  /* 0x300000a6ff877230 */ /* 0x000fe20000004100 */
[----:B------:R-:W-:Y:S01]  /*4560*/  F2FP.SATFINITE.E4M3.F32.PACK_AB_MERGE_C R98, R125, R98, RZ ;  /* 0x000000627d62723e */ /* 0x000fe200048070ff */
[----:B------:R-:W-:Y:S01]  /*4570*/  HADD2.F32 R167, -RZ, R134.H0_H0 ;  /* 0x20000086ffa77230 */ /* 0x000fe20000004100 */
[----:B------:R-:W-:Y:S01]  /*4580*/  F2FP.F16.E4M3.UNPACK_B R45, R45 ;  /* 0x0000002dff2d723e */ /* 0x000fe200020006ff */
[----:B------:R-:W-:Y:S01]  /*4590*/  HADD2.F32 R166, -RZ, R166.H0_H0 ;  /* 0x200000a6ffa67230 */ /* 0x000fe20000004100 */
[----:B------:R-:W-:Y:S01]  /*45a0*/  F2FP.SATFINITE.E4M3.F32.PACK_AB_MERGE_C R99, R99, R124, R98 ;  /* 0x0000007c6363723e */ /* 0x000fe20004807062 */
[----:B------:R-:W-:-:S02]  /*45b0*/  HADD2.F32 R134, -RZ, R134.H1_H1 ;  /* 0x30000086ff867230 */ /* 0x000fc40000004100 */
[C---:B------:R-:W-:Y:S01]  /*45c0*/  FMUL.FTZ R168, R135.reuse, R167 ;  /* 0x000000a787a87220 */ /* 0x040fe20000410000 */
        /* <DEDUP_REMOVED lines=47> */
[-C--:B------:R-:W-:Y:S02]  /*48c0*/  FMUL.FTZ R97, R44, R164.reuse ;  /* 0x000000a42c617220 */ /* 0x080fe40000410000 */
[C---:B------:R-:W-:Y:S02]  /*48d0*/  FMUL.FTZ R164, R47.reuse, R164 ;  /* 0x000000a42fa47220 */ /* 0x040fe40000410000 */
[-C--:B------:R-:W-:Y:S01]  /*48e0*/  FFMA.FTZ R97, R47, R163.reuse, -R97 ;  /* 0x000000a32f617223 */ /* 0x080fe20000010861 */
[----:B------:R-:W-:Y:S01]  /*48f0*/  F2FP.SATFINITE.E4M3.F32.PACK_AB_MERGE_C R47, R166, R168, R96 ;  /* 0x000000a8a62f723e */ /* 0x000fe20004807060 */
[----:B------:R-:W-:-:S05]  /*4900*/  FFMA.FTZ R164, R44, R163, R164 ;  /* 0x000000a32ca47223 */ /* 0x000fca00000100a4 */
[----:B------:R-:W-:-:S07]  /*4910*/  F2FP.SATFINITE.E4M3.F32.PACK_AB_MERGE_C R44, R164, R97, R124 ;  /* 0x00000061a42c723e */ /* 0x000fce000480707c */
.L_x_5402:
[----:B------:R-:W-:Y:S05]  /*4920*/  BSYNC B3 ;  /* 0x0000000000037941 */ /* 0x000fea0003800000 */
.L_x_5401:
[----:B--2---:R3:W-:Y:S02]  /*4930*/  STG.E.128 desc[UR54][R50.64+0x20], R44 ;  /* 0x0000202c32007986 */ /* 0x0047e4000c101d36 */
.L_x_5400:
[----:B------:R-:W-:Y:S05]  /*4940*/  BSYNC B2 ;  /* 0x0000000000027941 */ /* 0x000fea0003800000 */
.L_x_5399:
        /* <DEDUP_REMOVED lines=19> */
[----:B------:R-:W-:Y:S02]  /*4a80*/  LOP3.LUT R96, R97, 0xff00, R96, 0xf8, !PT ;  /* 0x0000ff0061607812 */ /* 0x000fe400078ef860 */
[----:B------:R-:W-:-:S02]  /*4a90*/  SHF.L.U32 R89, R90, 0x10, RZ ;  /* 0x000000105a597819 */ /* 0x000fc400000006ff */
[-C--:B------:R-:W-:Y:S02]  /*4aa0*/  F2FP.F16.E4M3.UNPACK_B R90, R162.reuse.H1 ;  /* 0x000000a2ff5a723e */ /* 0x080fe400030006ff */
[----:B------:R-:W-:Y:S02]  /*4ab0*/  LOP3.LUT R89, R96, 0xff0000, R89, 0xf8, !PT ;  /* 0x00ff000060597812 */ /* 0x000fe400078ef859 */
[----:B--2---:R-:W-:Y:S01]  /*4ac0*/  F2FP.F16.E4M3.UNPACK_B R96, R45 ;  /* 0x0000002dff60723e */ /* 0x004fe200020006ff */
[----:B------:R-:W-:Y:S01]  /*4ad0*/  HADD2.F32 R124, -RZ, R90.H0_H0 ;  /* 0x2000005aff7c7230 */ /* 0x000fe20000004100 */
[----:B------:R-:W-:Y:S02]  /*4ae0*/  LOP3.LUT R98, R91, 0xff00, R98, 0xf8, !PT ;  /* 0x0000ff005b627812 */ /* 0x000fe400078ef862 */
        /* <DEDUP_REMOVED lines=85> */
[----:B------:R-:W-:Y:S01]  /*5040*/  FFMA.FTZ R89, R47, R161, -R89 ;  /* 0x000000a12f597223 */ /* 0x000fe20000010859 */
[----:B------:R-:W-:Y:S01]  /*5050*/  F2FP.SATFINITE.E4M3.F32.PACK_AB_MERGE_C R47, R125, R135, R88 ;  /* 0x000000877d2f723e */ /* 0x000fe20004807058 */
[----:B------:R-:W-:-:S05]  /*5060*/  FFMA.FTZ R162, R44, R161, R162 ;  /* 0x000000a12ca27223 */ /* 0x000fca00000100a2 */
[----:B------:R-:W-:-:S07]  /*5070*/  F2FP.SATFINITE.E4M3.F32.PACK_AB_MERGE_C R44, R162, R89, R96 ;  /* 0x00000059a22c723e */ /* 0x000fce0004807060 */
.L_x_5406:
[----:B------:R-:W-:Y:S05]  /*5080*/  BSYNC B3 ;  /* 0x0000000000037941 */ /* 0x000fea0003800000 */
.L_x_5405:
[----:B--2---:R4:W-:Y:S02]  /*5090*/  STG.E.128 desc[UR54][R50.64+0x40], R44 ;  /* 0x0000402c32007986 */ /* 0x0049e4000c101d36 */
.L_x_5404:
[----:B------:R-:W-:Y:S05]  /*50a0*/  BSYNC B2 ;  /* 0x0000000000027941 */ /* 0x000fea0003800000 */
.L_x_5403:
        /* <DEDUP_REMOVED lines=118> */
.L_x_5410:
[----:B------:R-:W-:Y:S05]  /*5810*/  BSYNC B3 ;  /* 0x0000000000037941 */ /* 0x000fea0003800000 */
.L_x_5409:
[----:B--2---:R0:W-:Y:S02]  /*5820*/  STG.E.128 desc[UR54][R50.64+0x60], R44 ;  /* 0x0000602c32007986 */ /* 0x0041e4000c101d36 */
.L_x_5408:
[----:B------:R-:W-:Y:S05]  /*5830*/  BSYNC B2 ;  /* 0x0000000000027941 */ /* 0x000fea0003800000 */
.L_x_5407:
        /* <DEDUP_REMOVED lines=10> */
[-C--:B------:R-:W-:Y:S01]  /*58e0*/  F2FP.F16.E4M3.UNPACK_B R45, R82.reuse ;  /* 0x00000052ff2d723e */ /* 0x080fe200020006ff */
[----:B------:R-:W-:Y:S01]  /*58f0*/  HADD2.F32 R80, -RZ, R87.H0_H0 ;  /* 0x20000057ff507230 */ /* 0x000fe20000004100 */
[----:B------:R-:W-:Y:S01]  /*5900*/  F2FP.F16.E4M3.UNPACK_B R82, R82.H1 ;  /* 0x00000052ff52723e */ /* 0x000fe200030006ff */
[----:B------:R-:W-:Y:S01]  /*5910*/  HADD2.F32 R85, -RZ, R86.H0_H0 ;  /* 0x20000056ff557230 */ /* 0x000fe20000004100 */
[--C-:B------:R-:W-:Y:S01]  /*5920*/  SHF.R.U32.HI R98, RZ, 0x8, R81.reuse ;  /* 0x00000008ff627819 */ /* 0x100fe20000011651 */
[--C-:B------:R-:W-:Y:S01]  /*5930*/  HADD2.F32 R84, -RZ, R45.reuse.H1_H1 ;  /* 0x3000002dff547230 */ /* 0x100fe20000004100 */
[----:B------:R-:W-:Y:S01]  /*5940*/  SHF.R.U32.HI R97, RZ, 0x18, R81 ;  /* 0x00000018ff617819 */ /* 0x000fe20000011651 */
[----:B------:R-:W-:-:S02]  /*5950*/  HADD2.F32 R45, -RZ, R45.H0_H0 ;  /* 0x2000002dff2d7230 */ /* 0x000fc40000004100 */
[----:B------:R-:W-:Y:S02]  /*5960*/  HADD2.F32 R87, -RZ, R87.H1_H1 ;  /* 0x30000057ff577230 */ /* 0x000fe40000004100 */
[-C--:B------:R-:W-:Y:S01]  /*5970*/  FMUL.FTZ R88, R84, R80.reuse ;  /* 0x0000005054587220 */ /* 0x080fe20000410000 */
[----:B------:R-:W-:Y:S02]  /*5980*/  HADD2.F32 R86, -RZ, R86.H1_H1 ;  /* 0x30000056ff567230 */ /* 0x000fe40000004100 */
[C---:B------:R-:W-:Y:S01]  /*5990*/  FMUL.FTZ R89, R45.reuse, R80 ;  /* 0x000000502d597220 */ /* 0x040fe20000410000 */
[----:B------:R-:W-:-:S03]  /*59a0*/  FFMA.FTZ R80, R45, R85, -R88 ;  /* 0x000000552d507223 */ /* 0x000fc60000010858 */
[----:B------:R-:W-:Y:S01]  /*59b0*/  FFMA.FTZ R45, R84, R85, R89 ;  /* 0x00000055542d7223 */ /* 0x000fe20000010059 */
[--C-:B------:R-:W-:Y:S02]  /*59c0*/  HADD2.F32 R85, -RZ, R82.reuse.H1_H1 ;  /* 0x30000052ff557230 */ /* 0x100fe40000004100 */
[----:B------:R-:W-:Y:S02]  /*59d0*/  HADD2.F32 R82, -RZ, R82.H0_H0 ;  /* 0x20000052ff527230 */ /* 0x000fe40000004100 */
        /* <DEDUP_REMOVED lines=39> */
[----:B------:R-:W-:Y:S02]  /*5c50*/  LOP3.LUT R96, R90, 0xff00, R81, 0xf8, !PT ;  /* 0x0000ff005a607812 */ /* 0x000fe400078ef851 */
[----:B------:R-:W-:-:S04]  /*5c60*/  SHF.L.U32 R81, R98, 0x8, RZ ;  /* 0x0000000862517819 */ /* 0x000fc800000006ff */
        /* <DEDUP_REMOVED lines=50> */
.L_x_5414:
[----:B------:R-:W-:Y:S05]  /*5f90*/  BSYNC B3 ;  /* 0x0000000000037941 */ /* 0x000fea0003800000 */
.L_x_5413:
[----:B--2---:R0:W-:Y:S02]  /*5fa0*/  STG.E.128 desc[UR54][R50.64+0x80], R44 ;  /* 0x0000802c32007986 */ /* 0x0041e4000c101d36 */
.L_x_5412:
[----:B------:R-:W-:Y:S05]  /*5fb0*/  BSYNC B2 ;  /* 0x0000000000027941 */ /* 0x000fea0003800000 */
.L_x_5411:
        /* <DEDUP_REMOVED lines=113> */
.L_x_5416:
[----:B------:R-:W-:Y:S05]  /*66d0*/  BSYNC B2 ;  /* 0x0000000000027941 */ /* 0x000fea0003800000 */
.L_x_5415:
[----:B--2---:R0:W-:Y:S02]  /*66e0*/  STG.E.128 desc[UR54][R50.64+0xa0], R44 ;  /* 0x0000a02c32007986 */ /* 0x0041e4000c101d36 */
.L_x_5394:
[----:B------:R-:W-:Y:S05]  /*66f0*/  BSYNC B1 ;  /* 0x0000000000017941 */ /* 0x000fea0003800000 */
.L_x_5393:
        /* <DEDUP_REMOVED lines=115> */
.L_x_5421:
[----:B------:R-:W-:Y:S05]  /*6e30*/  BSYNC B2 ;  /* 0x0000000000027941 */ /* 0x000fea0003800000 */
.L_x_5420:
[----:B--2---:R0:W-:Y:S02]  /*6e40*/  STG.E.128 desc[UR54][R48.64], R44 ;  /* 0x0000002c30007986 */ /* 0x0041e4000c101d36 */
.L_x_5419:
[----:B------:R-:W-:Y:S05]  /*6e50*/  BSYNC B1 ;  /* 0x0000000000017941 */ /* 0x000fea0003800000 */
.L_x_5418:
        /* <DEDUP_REMOVED lines=11> */
[----:B------:R-:W-:Y:S02]  /*6f10*/  LOP3.LUT R51, R71, 0xff, RZ, 0xc0, !PT ;  /* 0x000000ff47337812 */ /* 0x000fe400078ec0ff */
[----:B------:R-:W-:-:S02]  /*6f20*/  SHF.R.U32.HI R68, RZ, 0x18, R71 ;  /* 0x00000018ff447819 */ /* 0x000fc40000011647 */
[--C-:B------:R-:W-:Y:S02]  /*6f30*/  SHF.R.U32.HI R70, RZ, 0x8, R71.reuse ;  /* 0x00000008ff467819 */ /* 0x100fe40000011647 */
[----:B------:R-:W-:Y:S01]  /*6f40*/  PRMT R69, R69, 0x654, R50 ;  /* 0x0000065445457816 */ /* 0x000fe20000000032 */
[----:B------:R-:W-:Y:S01]  /*6f50*/  IMAD.SHL.U32 R50, R72, 0x100, RZ ;  /* 0x0000010048327824 */ /* 0x000fe200078e00ff */
[----:B------:R-:W-:Y:S02]  /*6f60*/  SHF.R.U32.HI R73, RZ, 0x10, R71 ;  /* 0x00000010ff497819 */ /* 0x000fe40000011647 */
[----:B------:R-:W-:Y:S01]  /*6f70*/  PRMT R71, R68, 0x654, R51 ;  /* 0x0000065444477816 */ /* 0x000fe20000000033 */
[----:B--2---:R-:W-:Y:S01]  /*6f80*/  IMAD.MOV.U32 R51, RZ, RZ, R45 ;  /* 0x000000ffff337224 */ /* 0x004fe200078e002d */
[----:B------:R-:W-:Y:S01]  /*6f90*/  SHF.L.U32 R70, R70, 0x8, RZ ;  /* 0x0000000846467819 */ /* 0x000fe200000006ff */
[----:B------:R-:W-:Y:S01]  /*6fa0*/  IMAD.U32 R45, R74, 0x10000, RZ ;  /* 0x000100004a2d7824 */ /* 0x000fe200078e00ff */
[----:B------:R-:W-:Y:S01]  /*6fb0*/  LOP3.LUT R50, R69, 0xff00, R50, 0xf8, !PT ;  /* 0x0000ff0045327812 */ /* 0x000fe200078ef832 */
[----:B------:R-:W-:Y:S01]  /*6fc0*/  IMAD.MOV.U32 R68, RZ, RZ, R44 ;  /* 0x000000ffff447224 */ /* 0x000fe200078e002c */
[----:B------:R-:W-:Y:S01]  /*6fd0*/  LOP3.LUT R72, R71, 0xff00, R70, 0xf8, !PT ;  /* 0x0000ff0047487812 */ /* 0x000fe200078ef846 */
[----:B------:R-:W-:Y:S01]  /*6fe0*/  IMAD.U32 R69, R73, 0x10000, RZ ;  /* 0x0001000049457824 */ /* 0x000fe200078e00ff */
[----:B------:R-:W-:-:S02]  /*6ff0*/  F2FP.F16.E4M3.UNPACK_B R70, R150.H1 ;  /* 0x00000096ff46723e */ /* 0x000fc400030006ff */
        /* <DEDUP_REMOVED lines=89> */
.L_x_5425:
[----:B------:R-:W-:Y:S05]  /*7590*/  BSYNC B2 ;  /* 0x0000000000027941 */ /* 0x000fea0003800000 */
.L_x_5424:
[----:B--2---:R0:W-:Y:S02]  /*75a0*/  STG.E.128 desc[UR54][R48.64+0x20], R44 ;  /* 0x0000202c30007986 */ /* 0x0041e4000c101d36 */
.L_x_5423:
[----:B------:R-:W-:Y:S05]  /*75b0*/  BSYNC B1 ;  /* 0x0000000000017941 */ /* 0x000fea0003800000 */
.L_x_5422:
        /* <DEDUP_REMOVED lines=114> */
.L_x_5429:
[----:B------:R-:W-:Y:S05]  /*7ce0*/  BSYNC B2 ;  /* 0x0000000000027941 */ /* 0x000fea0003800000 */
.L_x_5428:
[----:B--2---:R0:W-:Y:S02]  /*7cf0*/  STG.E.128 desc[UR54][R48.64+0x40], R44 ;  /* 0x0000402c30007986 */ /* 0x0041e4000c101d36 */
.L_x_5427:
[----:B------:R-:W-:Y:S05]  /*7d00*/  BSYNC B1 ;  /* 0x0000000000017941 */ /* 0x000fea0003800000 */
.L_x_5426:
        /* <DEDUP_REMOVED lines=9> */
[----:B------:R-:W-:Y:S02]  /*7da0*/  SHF.R.U32.HI R60, RZ, 0x18, R63 ;  /* 0x00000018ff3c7819 */ /* 0x000fe4000001163f */
[--C-:B------:R-:W-:Y:S02]  /*7db0*/  SHF.R.U32.HI R66, RZ, 0x10, R61.reuse ;  /* 0x00000010ff427819 */ /* 0x100fe4000001163d */
[----:B------:R-:W-:Y:S02]  /*7dc0*/  SHF.R.U32.HI R65, RZ, 0x8, R61 ;  /* 0x00000008ff417819 */ /* 0x000fe4000001163d */
[----:B------:R-:W-:-:S02]  /*7dd0*/  LOP3.LUT R50, R61, 0xff, RZ, 0xc0, !PT ;  /* 0x000000ff3d327812 */ /* 0x000fc400078ec0ff */
[----:B------:R-:W-:Y:S02]  /*7de0*/  SHF.R.U32.HI R64, RZ, 0x10, R63 ;  /* 0x00000010ff407819 */ /* 0x000fe4000001163f */
        /* <DEDUP_REMOVED lines=9> */
[-C--:B------:R-:W-:Y:S01]  /*7e80*/  F2FP.F16.E4M3.UNPACK_B R44, R45.reuse ;  /* 0x0000002dff2c723e */ /* 0x080fe200020006ff */
[----:B------:R-:W-:Y:S01]  /*7e90*/  HADD2.F32 R67, -RZ, R62.H0_H0 ;  /* 0x2000003eff437230 */ /* 0x000fe20000004100 */
[----:B------:R-:W-:Y:S01]  /*7ea0*/  LOP3.LUT R61, R61, 0xff00, R50, 0xf8, !PT ;  /* 0x0000ff003d3d7812 */ /* 0x000fe200078ef832 */
[----:B------:R-:W-:Y:S01]  /*7eb0*/  IMAD.U32 R50, R66, 0x10000, RZ ;  /* 0x0001000042327824 */ /* 0x000fe200078e00ff */
[----:B------:R-:W-:Y:S01]  /*7ec0*/  LOP3.LUT R66, R63, 0xff0000, R60, 0xf8, !PT ;  /* 0x00ff00003f427812 */ /* 0x000fe200078ef83c */
[--C-:B------:R-:W-:Y:S01]  /*7ed0*/  HADD2.F32 R60, -RZ, R44.reuse.H1_H1 ;  /* 0x3000002cff3c7230 */ /* 0x100fe20000004100 */
[----:B------:R-:W-:Y:S01]  /*7ee0*/  F2FP.F16.E4M3.UNPACK_B R63, R136.H1 ;  /* 0x00000088ff3f723e */ /* 0x000fe200030006ff */
[----:B------:R-:W-:Y:S01]  /*7ef0*/  HADD2.F32 R44, -RZ, R44.H0_H0 ;  /* 0x2000002cff2c7230 */ /* 0x000fe20000004100 */
[----:B------:R-:W-:Y:S01]  /*7f00*/  F2FP.F16.E4M3.UNPACK_B R45, R45.H1 ;  /* 0x0000002dff2d723e */ /* 0x000fe200030006ff */
[----:B------:R-:W-:Y:S01]  /*7f10*/  HADD2.F32 R64, -RZ, R62.H1_H1 ;  /* 0x3000003eff407230 */ /* 0x000fe20000004100 */
[----:B------:R-:W-:Y:S01]  /*7f20*/  LOP3.LUT R50, R61, 0xff0000, R50, 0xf8, !PT ;  /* 0x00ff00003d327812 */ /* 0x000fe200078ef832 */
[----:B------:R-:W-:-:S02]  /*7f30*/  HADD2.F32 R65, -RZ, R63.H0_H0 ;  /* 0x2000003fff417230 */ /* 0x000fc40000004100 */
[----:B------:R-:W-:Y:S01]  /*7f40*/  FMUL.FTZ R69, R60, R67 ;  /* 0x000000433c457220 */ /* 0x000fe20000410000 */
        /* <DEDUP_REMOVED lines=78> */
.L_x_5433:
[----:B------:R-:W-:Y:S05]  /*8430*/  BSYNC B2 ;  /* 0x0000000000027941 */ /* 0x000fea0003800000 */
.L_x_5432:
[----:B--2---:R0:W-:Y:S02]  /*8440*/  STG.E.128 desc[UR54][R48.64+0x60], R44 ;  /* 0x0000602c30007986 */ /* 0x0041e4000c101d36 */
.L_x_5431:
[----:B------:R-:W-:Y:S05]  /*8450*/  BSYNC B1 ;  /* 0x0000000000017941 */ /* 0x000fea0003800000 */
.L_x_5430:
        /* <DEDUP_REMOVED lines=22> */
[----:B------:R-:W-:Y:S01]  /*85c0*/  IMAD.U32 R56, R60, 0x10000, RZ ;  /* 0x000100003c387824 */ /* 0x000fe200078e00ff */
[----:B------:R-:W-:-:S02]  /*85d0*/  LOP3.LUT R58, R57, 0xff00, R58, 0xf8, !PT ;  /* 0x0000ff00393a7812 */ /* 0x000fc400078ef83a */
        /* <DEDUP_REMOVED lines=90> */
.L_x_5437:
[----:B------:R-:W-:Y:S05]  /*8b80*/  BSYNC B2 ;  /* 0x0000000000027941 */ /* 0x000fea0003800000 */
.L_x_5436:
[----:B--2---:R0:W-:Y:S02]  /*8b90*/  STG.E.128 desc[UR54][R48.64+0x80], R44 ;  /* 0x0000802c30007986 */ /* 0x0041e4000c101d36 */
.L_x_5435:
[----:B------:R-:W-:Y:S05]  /*8ba0*/  BSYNC B1 ;  /* 0x0000000000017941 */ /* 0x000fea0003800000 */
.L_x_5434:
[----:B------:R-:W-:-:S13]  /*8bb0*/  ISETP.NE.AND P3, PT, R40, RZ, PT ;  /* 0x000000ff2800720c */ /* 0x000fda0003f65270 */
        /* <DEDUP_REMOVED lines=12> */
[----:B------:R-:W-:Y:S01]  /*8c80*/  SHF.R.U32.HI R56, RZ, 0x10, R55 ;  /* 0x00000010ff387819 */ /* 0x000fe20000011637 */
[----:B------:R-:W-:Y:S01]  /*8c90*/  IMAD.SHL.U32 R53, R53, 0x100, RZ ;  /* 0x0000010035357824 */ /* 0x000fe200078e00ff */
[----:B------:R-:W-:Y:S01]  /*8ca0*/  LOP3.LUT R54, R55, 0xff0000ff, RZ, 0xc0, !PT ;  /* 0xff0000ff37367812 */ /* 0x000fe200078ec0ff */
        /* <DEDUP_REMOVED lines=95> */
.L_x_5439:
[----:B------:R-:W-:Y:S05]  /*92a0*/  BSYNC B1 ;  /* 0x0000000000017941 */ /* 0x000fea0003800000 */
.L_x_5438:
[----:B--2---:R0:W-:Y:S01]  /*92b0*/  STG.E.128 desc[UR54][R48.64+0xa0], R44 ;  /* 0x0000a02c30007986 */ /* 0x0041e2000c101d36 */
[----:B------:R-:W-:Y:S05]  /*92c0*/  BRA `(.L_x_5417) ;  /* 0x0000006c00447947 */ /* 0x000fea0003800000 */
.L_x_5385:
        /* <DEDUP_REMOVED lines=49> */
.L_x_5441:
[----:B------:R-:W-:Y:S05]  /*95e0*/  BSYNC B1 ;  /* 0x0000000000017941 */ /* 0x000fea0003800000 */
.L_x_5440:
        /* <DEDUP_REMOVED lines=42> */
.L_x_5443:
[----:B------:R-:W-:Y:S05]  /*9890*/  BSYNC B1 ;  /* 0x0000000000017941 */ /* 0x000fea0003800000 */
.L_x_5442:
        /* <DEDUP_REMOVED lines=26> */
.L_x_5444:
[----:B------:R-:W-:Y:S01]  /*9a40*/  IMAD R100, R17, 0x8, R16 ;  /* 0x0000000811647824 */ /* 0x000fe200078e0210 */
[----:B------:R-:W-:Y:S01]  /*9a50*/  SHF.L.U32 R101, R223, 0x1f, RZ ;  /* 0x0000001fdf657819 */ /* 0x000fe200000006ff */
[----:B------:R-:W1:Y:S01]  /*9a60*/  LDC R152, c[0x0][0x2f4] ;  /* 0x0000bd00ff987b82 */ /* 0x000e620000000800 */
[----:B------:R-:W-:Y:S01]  /*9a70*/  BSSY B1, `(.L_x_5445) ;  /* 0x0000004000017945 */ /* 0x000fe20003800000 */
[----:B------:R-:W-:Y:S01]  /*9a80*/  IMAD.MOV.U32 R135, RZ, RZ, R96 ;  /* 0x000000ffff877224 */ /* 0x000fe200078e0060 */
[----:B------:R-:W2:Y:S02]  /*9a90*/  SYNCS.PHASECHK.TRANS64.TRYWAIT P5, [R100+URZ+0x33490], R101 ;  /* 0x03349065640075a7 */ /* 0x000ea400080a017f */
[----:B--2---:R-:W-:Y:S05]  /*9aa0*/  @!P5 BRA `(.L_x_5446) ;  /* 0x000002900014d947 */ /* 0x004fea0003800000 */
.L_x_5734:
[----:B------:R-:W-:Y:S05]  /*9ab0*/  BSYNC B1 ;  /* 0x0000000000017941 */ /* 0x000fea0003800000 */
.L_x_5445:
        /* <DEDUP_REMOVED lines=45> */
[--C-:B------:R-:W-:Y:S01]  /*9d90*/  SHF.R.U32.HI R179, RZ, 0x8, R55.reuse ;  /* 0x00000008ffb37819 */ /* 0x100fe20000011637 */
[----:B------:R-:W-:Y:S01]  /*9da0*/  IMAD.U32 R52, R52, 0x10000, RZ ;  /* 0x0001000034347824 */ /* 0x000fe200078e00ff */
[----:B------:R-:W-:Y:S02]  /*9db0*/  LOP3.LUT R78, R55, 0xff, RZ, 0xc0, !PT ;  /* 0x000000ff374e7812 */ /* 0x000fe400078ec0ff */
[----:B------:R-:W-:-:S02]  /*9dc0*/  SHF.R.U32.HI R183, RZ, 0x18, R55 ;  /* 0x00000018ffb77819 */ /* 0x000fc40000011637 */
[----:B------:R-:W-:Y:S02]  /*9dd0*/  PRMT R182, R182, 0x654, R54 ;  /* 0x00000654b6b67816 */ /* 0x000fe40000000036 */
[--C-:B------:R-:W-:Y:S02]  /*9de0*/  SHF.R.U32.HI R54, RZ, 0x10, R79.reuse ;  /* 0x00000010ff367819 */ /* 0x100fe4000001164f */
[--C-:B------:R-:W-:Y:S02]  /*9df0*/  SHF.R.U32.HI R55, RZ, 0x8, R79.reuse ;  /* 0x00000008ff377819 */ /* 0x100fe4000001164f */
[----:B------:R-:W-:Y:S01]  /*9e00*/  LOP3.LUT R185, R79, 0xff, RZ, 0xc0, !PT ;  /* 0x000000ff4fb97812 */ /* 0x000fe200078ec0ff */
[----:B------:R-:W-:Y:S01]  /*9e10*/  IMAD.U32 R54, R54, 0x10000, RZ ;  /* 0x0001000036367824 */ /* 0x000fe200078e00ff */
[----:B------:R-:W-:Y:S01]  /*9e20*/  PRMT R77, R77, 0x654, R184 ;  /* 0x000006544d4d7816 */ /* 0x000fe200000000b8 */
[----:B------:R-:W-:Y:S01]  /*9e30*/  IMAD.SHL.U32 R55, R55, 0x100, RZ ;  /* 0x0000010037377824 */ /* 0x000fe200078e00ff */
[----:B------:R-:W-:-:S02]  /*9e40*/  SHF.R.U32.HI R79, RZ, 0x18, R79 ;  /* 0x00000018ff4f7819 */ /* 0x000fc4000001164f */
[----:B------:R-:W-:Y:S02]  /*9e50*/  LOP3.LUT R76, R182, 0xff00, R76, 0xf8, !PT ;  /* 0x0000ff00b64c7812 */ /* 0x000fe400078ef84c */
[----:B------:R-:W-:Y:S02]  /*9e60*/  PRMT R183, R183, 0x654, R78 ;  /* 0x00000654b7b77816 */ /* 0x000fe4000000004e */
[----:B------:R-:W-:Y:S02]  /*9e70*/  LOP3.LUT R77, R77, 0xff00, R181, 0xf8, !PT ;  /* 0x0000ff004d4d7812 */ /* 0x000fe400078ef8b5 */
[----:B------:R-:W-:Y:S01]  /*9e80*/  PRMT R78, R79, 0x654, R185 ;  /* 0x000006544f4e7816 */ /* 0x000fe200000000b9 */
[----:B------:R-:W-:Y:S01]  /*9e90*/  IMAD.SHL.U32 R79, R179, 0x100, RZ ;  /* 0x00000100b34f7824 */ /* 0x000fe200078e00ff */
[----:B------:R-:W-:Y:S02]  /*9ea0*/  LOP3.LUT R179, R76, 0xff0000, R52, 0xf8, !PT ;  /* 0x00ff00004cb37812 */ /* 0x000fe400078ef834 */
[----:B------:R-:W-:-:S02]  /*9eb0*/  LOP3.LUT R52, R77, 0xff0000, R180, 0xf8, !PT ;  /* 0x00ff00004d347812 */ /* 0x000fc400078ef8b4 */
[----:B0-----:R-:W-:Y:S02]  /*9ec0*/  F2FP.F16.E4M3.UNPACK_B R180, R97 ;  /* 0x00000061ffb4723e */ /* 0x001fe400020006ff */
[----:B------:R-:W-:Y:S02]  /*9ed0*/  F2FP.F16.E4M3.UNPACK_B R182, R52 ;  /* 0x00000034ffb6723e */ /* 0x000fe400020006ff */
[----:B-1----:R-:W-:Y:S01]  /*9ee0*/  F2FP.F16.E4M3.UNPACK_B R76, R93 ;  /* 0x0000005dff4c723e */ /* 0x002fe200020006ff */
[----:B------:R-:W-:Y:S01]  /*9ef0*/  HADD2.F32 R77, -RZ, R180.H0_H0 ;  /* 0x200000b4ff4d7230 */ /* 0x000fe20000004100 */
[----:B------:R-:W-:Y:S01]  /*9f00*/  LOP3.LUT R79, R183, 0xff00, R79, 0xf8, !PT ;  /* 0x0000ff00b74f7812 */ /* 0x000fe200078ef84f */
        /* <DEDUP_REMOVED lines=15> */
[----:B------:R-:W-:Y:S02]  /*a000*/  LOP3.LUT R78, R78, 0xff00, R55, 0xf8, !PT ;  /* 0x0000ff004e4e7812 */ /* 0x000fe400078ef837 */
        /* <DEDUP_REMOVED lines=32> */
[----:B------:R-:W-:Y:S01]  /*a210*/  HADD2.F32 R184, -RZ, R55.H0_H0 ;  /* 0x20000037ffb87230 */ /* 0x000fe20000004100 */
        /* <DEDUP_REMOVED lines=9> */
[----:B------:R-:W-:Y:S01]  /*a2b0*/  FFMA.FTZ R184, R184, R185, R79 ;  /* 0x000000b9b8b87223 */ /* 0x000fe2000001004f */
[----:B------:R-:W-:Y:S02]  /*a2c0*/  HADD2.F32 R79, -RZ, R78.H1_H1 ;  /* 0x3000004eff4f7230 */ /* 0x000fe40000004100 */
[----:B------:R-:W-:Y:S01]  /*a2d0*/  FMUL.FTZ R78, R55, R99 ;  /* 0x00000063374e7220 */ /* 0x000fe20000410000 */
        /* <DEDUP_REMOVED lines=124> */
.L_x_5452:
[----:B------:R-:W-:Y:S05]  /*aaa0*/  BSYNC B3 ;  /* 0x0000000000037941 */ /* 0x000fea0003800000 */
.L_x_5451:
        /* <DEDUP_REMOVED lines=12> */
.L_x_5450:
[----:B------:R-:W-:Y:S05]  /*ab70*/  BSYNC B2 ;  /* 0x0000000000027941 */ /* 0x000fea0003800000 */
.L_x_5449:
        /* <DEDUP_REMOVED lines=18> */
[----:B------:R-:W-:-:S03]  /*aca0*/  IMAD R52, R17, 0x7800, R144 ;  /* 0x0000780011347824 */ /* 0x000fc600078e0290 */
[C---:B------:R-:W-:Y:S01]  /*acb0*/  IADD3 R76, R16.reuse, R76, RZ ;  /* 0x0000004c104c7210 */ /* 0x040fe20007ffe0ff */
[----:B------:R-:W-:-:S05]  /*acc0*/  IMAD.IADD R52, R16, 0x1, R52 ;  /* 0x0000000110347824 */ /* 0x000fca00078e0234 */
[----:B------:R-:W0:Y:S04]  /*acd0*/  LDS.128 R76, [R76+0x24200] ;  /* 0x024200004c4c7984 */ /* 0x000e280000000c00 */
[----:B------:R-:W1:Y:S01]  /*ace0*/  LDS.128 R52, [R52+0x24200] ;  /* 0x0242000034347984 */ /* 0x000e620000000c00 */
        /* <DEDUP_REMOVED lines=20> */
[--C-:B------:R-:W-:Y:S01]  /*ae30*/  SHF.R.U32.HI R61, RZ, 0x18, R63.reuse ;  /* 0x00000018ff3d7819 */ /* 0x100fe2000001163f */
[----:B------:R-:W-:Y:S01]  /*ae40*/  IMAD.U32 R49, R49, 0x10000, RZ ;  /* 0x0001000031317824 */ /* 0x000fe200078e00ff */
        /* <DEDUP_REMOVED lines=32> */
[----:B------:R-:W-:Y:S01]  /*b050*/  LOP3.LUT R61, R61, 0xff00, R50, 0xf8, !PT ;  /* 0x0000ff003d3d7812 */ /* 0x000fe200078ef832 */
[----:B------:R-:W-:Y:S02]  /*b060*/  IMAD.MOV.U32 R50, RZ, RZ, R79 ;  /* 0x000000ffff327224 */ /* 0x000fe400078e004f */
[CC--:B------:R-:W-:Y:S01]  /*b070*/  FMUL.FTZ R93, R98.reuse, R96.reuse ;  /* 0x00000060625d7220 */ /* 0x0c0fe20000410000 */
[----:B------:R-:W-:Y:S01]  /*b080*/  FMUL.FTZ R96, R53, R96 ;  /* 0x0000006035607220 */ /* 0x000fe20000410000 */
[----:B------:R-:W-:Y:S01]  /*b090*/  LOP3.LUT R63, R63, 0xff0000, R49, 0xf8, !PT ;  /* 0x00ff00003f3f7812 */ /* 0x000fe200078ef831 */
[----:B------:R-:W-:Y:S02]  /*b0a0*/  IMAD.MOV.U32 R79, RZ, RZ, R55 ;  /* 0x000000ffff4f7224 */ /* 0x000fe400078e0037 */
[-C--:B------:R-:W-:Y:S01]  /*b0b0*/  FFMA.FTZ R93, R53, R97.reuse, -R93 ;  /* 0x00000061355d7223 */ /* 0x080fe2000001085d */
[----:B------:R-:W-:Y:S01]  /*b0c0*/  FFMA.FTZ R53, R98, R97, R96 ;  /* 0x0000006162357223 */ /* 0x000fe20000010060 */
[----:B------:R-:W-:Y:S01]  /*b0d0*/  F2FP.F16.E4M3.UNPACK_B R96, R62.H1 ;  /* 0x0000003eff60723e */ /* 0x000fe200030006ff */
[----:B------:R-:W-:Y:S01]  /*b0e0*/  HADD2.F32 R62, -RZ, R77.H0_H0 ;  /* 0x2000004dff3e7230 */ /* 0x000fe20000004100 */
[----:B------:R-:W-:Y:S01]  /*b0f0*/  F2FP.F16.E4M3.UNPACK_B R97, R48.H1 ;  /* 0x00000030ff61723e */ /* 0x000fe200030006ff */
[----:B------:R-:W-:Y:S01]  /*b100*/  HADD2.F32 R98, -RZ, R95.H0_H0 ;  /* 0x2000005fff627230 */ /* 0x000fe20000004100 */
[----:B------:R-:W-:Y:S01]  /*b110*/  LOP3.LUT R49, R61, 0xff0000, R51, 0xf8, !PT ;  /* 0x00ff00003d317812 */ /* 0x000fe200078ef833 */
[--C-:B------:R-:W-:Y:S01]  /*b120*/  HADD2.F32 R48, -RZ, R96.reuse.H0_H0 ;  /* 0x20000060ff307230 */ /* 0x100fe20000004100 */
[-C--:B------:R-:W-:Y:S01]  /*b130*/  F2FP.F16.E4M3.UNPACK_B R51, R50.reuse ;  /* 0x00000032ff33723e */ /* 0x080fe200020006ff */
[--C-:B------:R-:W-:Y:S01]  /*b140*/  HADD2.F32 R99, -RZ, R97.reuse.H0_H0 ;  /* 0x20000061ff637230 */ /* 0x100fe20000004100 */
[----:B------:R-:W-:Y:S01]  /*b150*/  F2FP.F16.E4M3.UNPACK_B R55, R79 ;  /* 0x0000004fff37723e */ /* 0x000fe200020006ff */
[----:B------:R-:W-:Y:S01]  /*b160*/  HADD2.F32 R96, -RZ, R96.H1_H1 ;  /* 0x30000060ff607230 */ /* 0x000fe20000004100 */
[----:B------:R-:W-:Y:S01]  /*b170*/  F2FP.F16.E4M3.UNPACK_B R50, R50.H1 ;  /* 0x00000032ff32723e */ /* 0x000fe200030006ff */
[----:B------:R-:W-:-:S02]  /*b180*/  HADD2.F32 R97, -RZ, R97.H1_H1 ;  /* 0x30000061ff617230 */ /* 0x000fc40000004100 */
[-C--:B------:R-:W-:Y:S01]  /*b190*/  FMUL.FTZ R174, R48, R99.reuse ;  /* 0x0000006330ae7220 */ /* 0x080fe20000410000 */
[----:B------:R-:W-:-:S03]  /*b1a0*/  FMUL.FTZ R99, R62, R99 ;  /* 0x000000633e637220 */ /* 0x000fc60000410000 */
[-C--:B------:R-:W-:Y:S01]  /*b1b0*/  FFMA.FTZ R62, R62, R98.reuse, -R174 ;  /* 0x000000623e3e7223 */ /* 0x080fe200000108ae */
[----:B------:R-:W-:Y:S01]  /*b1c0*/  FFMA.FTZ R48, R48, R98, R99 ;  /* 0x0000006230307223 */ /* 0x000fe20000010063 */
[----:B------:R-:W-:Y:S02]  /*b1d0*/  HADD2.F32 R98, -RZ, R77.H1_H1 ;  /* 0x3000004dff627230 */ /* 0x000fe40000004100 */
[----:B------:R-:W-:Y:S02]  /*b1e0*/  HADD2.F32 R77, -RZ, R95.H1_H1 ;  /* 0x3000005fff4d7230 */ /* 0x000fe40000004100 */
[-C--:B------:R-:W-:Y:S01]  /*b1f0*/  FMUL.FTZ R95, R96, R97.reuse ;  /* 0x00000061605f7220 */ /* 0x080fe20000410000 */
[----:B------:R-:W-:Y:S02]  /*b200*/  HADD2.F32 R174, -RZ, R55.H0_H0 ;  /* 0x20000037ffae7230 */ /* 0x000fe40000004100 */
[C---:B------:R-:W-:Y:S01]  /*b210*/  FMUL.FTZ R97, R98.reuse, R97 ;  /* 0x0000006162617220 */ /* 0x040fe20000410000 */
[----:B------:R-:W-:Y:S01]  /*b220*/  FFMA.FTZ R95, R98, R77, -R95 ;  /* 0x0000004d625f7223 */ /* 0x000fe2000001085f */
[----:B------:R-:W-:-:S02]  /*b230*/  HADD2.F32 R98, -RZ, R51.H0_H0 ;  /* 0x20000033ff627230 */ /* 0x000fc40000004100 */
        /* <DEDUP_REMOVED lines=10> */
[-C--:B------:R-:W-:Y:S01]  /*b2e0*/  FMUL.FTZ R175, R98, R61.reuse ;  /* 0x0000003d62af7220 */ /* 0x080fe20000410000 */
[C---:B------:R-:W-:Y:S01]  /*b2f0*/  FMUL.FTZ R61, R174.reuse, R61 ;  /* 0x0000003dae3d7220 */ /* 0x040fe20000410000 */
        /* <DEDUP_REMOVED lines=21> */
[-C--:B------:R-:W-:Y:S01]  /*b450*/  FMUL.FTZ R174, R79, R99.reuse ;  /* 0x000000634fae7220 */ /* 0x080fe20000410000 */
        /* <DEDUP_REMOVED lines=36> */
[--C-:B------:R-:W-:Y:S01]  /*b6a0*/  HADD2.F32 R77, -RZ, R49.reuse.H0_H0 ;  /* 0x20000031ff4d7230 */ /* 0x100fe20000004100 */
        /* <DEDUP_REMOVED lines=10> */
[C---:B------:R-:W-:Y:S01]  /*b750*/  FMUL.FTZ R62, R76.reuse, R170 ;  /* 0x000000aa4c3e7220 */ /* 0x040fe20000410000 */
[----:B------:R-:W-:Y:S01]  /*b760*/  F2FP.F16.E4M3.UNPACK_B R63, R78.H1 ;  /* 0x0000004eff3f723e */ /* 0x000fe200030006ff */
[C---:B------:R-:W-:Y:S01]  /*b770*/  FMUL.FTZ R170, R49.reuse, R170 ;  /* 0x000000aa31aa7220 */ /* 0x040fe20000410000 */
[-C--:B------:R-:W-:Y:S01]  /*b780*/  F2FP.F16.E4M3.UNPACK_B R77, R173.reuse.H1 ;  /* 0x000000adff4d723e */ /* 0x080fe200030006ff */
[----:B------:R-:W-:Y:S01]  /*b790*/  FFMA.FTZ R62, R49, R172, -R62 ;  /* 0x000000ac313e7223 */ /* 0x000fe2000001083e */
        /* <DEDUP_REMOVED lines=17> */
[-C--:B------:R-:W-:Y:S01]  /*b8b0*/  FMUL.FTZ R172, R76, R174.reuse ;  /* 0x000000ae4cac7220 */ /* 0x080fe20000410000 */
        /* <DEDUP_REMOVED lines=27> */
[----:B------:R-:W-:Y:S01]  /*ba70*/  FFMA.FTZ R63, R61, R173, -R63 ;  /* 0x000000ad3d3f7223 */ /* 0x000fe2000001083f */
[----:B------:R-:W-:Y:S01]  /*ba80*/  MOV R53, R93 ;  /* 0x0000005d00357202 */ /* 0x000fe20000000f00 */
[----:B------:R-:W-:Y:S01]  /*ba90*/  FFMA.FTZ R171, R78, R173, R171 ;  /* 0x000000ad4eab7223 */ /* 0x000fe200000100ab */
[----:B------:R-:W-:Y:S02]  /*baa0*/  IMAD.MOV.U32 R76, RZ, RZ, R49 ;  /* 0x000000ffff4c7224 */ /* 0x000fe400078e0031 */
[----:B------:R-:W-:Y:S02]  /*bab0*/  F2FP.SATFINITE.E4M3.F32.PACK_AB_MERGE_C R62, R63, R96, R62 ;  /* 0x000000603f3e723e */ /* 0x000fe4000480703e */
[----:B------:R-:W-:-:S03]  /*bac0*/  F2FP.SATFINITE.E4M3.F32.PACK_AB_MERGE_C R170, R171, R170, R54 ;  /* 0x000000aaabaa723e */ /* 0x000fc60004807036 */
[----:B------:R-:W-:Y:S02]  /*bad0*/  IMAD.MOV.U32 R54, RZ, RZ, R62 ;  /* 0x000000ffff367224 */ /* 0x000fe400078e003e */
[----:B------:R-:W-:-:S07]  /*bae0*/  IMAD.MOV.U32 R78, RZ, RZ, R170 ;  /* 0x000000ffff4e7224 */ /* 0x000fce00078e00aa */
.L_x_5456:
[----:B------:R-:W-:Y:S05]  /*baf0*/  BSYNC B3 ;  /* 0x0000000000037941 */ /* 0x000fea0003800000 */
.L_x_5455:
        /* <DEDUP_REMOVED lines=12> */
.L_x_5454:
[----:B------:R-:W-:Y:S05]  /*bbc0*/  BSYNC B2 ;  /* 0x0000000000027941 */ /* 0x000fea0003800000 */
.L_x_5453:
        /* <DEDUP_REMOVED lines=49> */
[----:B------:R-:W-:Y:S02]  /*bee0*/  LOP3.LUT R59, R61, 0xff00, R58, 0xf8, !PT ;  /* 0x0000ff003d3b7812 */ /* 0x000fe400078ef83a */
[----:B------:R-:W-:Y:S01]  /*bef0*/  LOP3.LUT R61, R78, 0xff00, R63, 0xf8, !PT ;  /* 0x0000ff004e3d7812 */ /* 0x000fe200078ef83f */
[----:B------:R-:W-:Y:S01]  /*bf00*/  IMAD.U32 R63, R44, 0x10000, RZ ;  /* 0x000100002c3f7824 */ /* 0x000fe200078e00ff */
[----:B------:R-:W-:Y:S01]  /*bf10*/  LOP3.LUT R56, R76, 0xff00, R56, 0xf8, !PT ;  /* 0x0000ff004c387812 */ /* 0x000fe200078ef838 */
[----:B------:R-:W-:Y:S01]  /*bf20*/  IMAD.U32 R44, R62, 0x10000, RZ ;  /* 0x000100003e2c7824 */ /* 0x000fe200078e00ff */
[----:B0-----:R-:W-:Y:S02]  /*bf30*/  MOV R58, R49 ;  /* 0x00000031003a7202 */ /* 0x001fe40000000f00 */
[----:B------:R-:W-:Y:S01]  /*bf40*/  LOP3.LUT R63, R56, 0xff0000, R63, 0xf8, !PT ;  /* 0x00ff0000383f7812 */ /* 0x000fe200078ef83f */
[----:B-1----:R-:W-:Y:S01]  /*bf50*/  IMAD.MOV.U32 R56, RZ, RZ, R53 ;  /* 0x000000ffff387224 */ /* 0x002fe200078e0035 */
[----:B------:R-:W-:-:S02]  /*bf60*/  LOP3.LUT R44, R61, 0xff0000, R44, 0xf8, !PT ;  /* 0x00ff00003d2c7812 */ /* 0x000fc400078ef82c */
[----:B------:R-:W-:Y:S02]  /*bf70*/  F2FP.F16.E4M3.UNPACK_B R49, R58 ;  /* 0x0000003aff31723e */ /* 0x000fe400020006ff */
[----:B------:R-:W-:Y:S02]  /*bf80*/  F2FP.F16.E4M3.UNPACK_B R61, R56 ;  /* 0x00000038ff3d723e */ /* 0x000fe400020006ff */
[----:B------:R-:W-:Y:S01]  /*bf90*/  F2FP.F16.E4M3.UNPACK_B R76, R44 ;  /* 0x0000002cff4c723e */ /* 0x000fe200020006ff */
[----:B------:R-:W-:Y:S01]  /*bfa0*/  HADD2.F32 R62, -RZ, R49.H0_H0 ;  /* 0x20000031ff3e7230 */ /* 0x000fe20000004100 */
        /* <DEDUP_REMOVED lines=12> */
[----:B------:R-:W-:Y:S02]  /*c070*/  HADD2.F32 R78, -RZ, R61.H1_H1 ;  /* 0x3000003dff4e7230 */ /* 0x000fe40000004100 */
[----:B------:R-:W-:-:S03]  /*c080*/  HADD2.F32 R77, -RZ, R77.H1_H1 ;  /* 0x3000004dff4d7230 */ /* 0x000fc60000004100 */
        /* <DEDUP_REMOVED lines=72> */
[--C-:B------:R-:W-:Y:S02]  /*c510*/  HADD2.F32 R63, -RZ, R58.reuse.H0_H0 ;  /* 0x2000003aff3f7230 */ /* 0x100fe40000004100 */
[----:B------:R-:W-:Y:S02]  /*c520*/  HADD2.F32 R58, -RZ, R58.H1_H1 ;  /* 0x3000003aff3a7230 */ /* 0x000fe40000004100 */
[----:B------:R-:W-:Y:S01]  /*c530*/  FFMA.FTZ R77, R59, R76, R77 ;  /* 0x0000004c3b4d7223 */ /* 0x000fe2000001004d */
[CC--:B------:R-:W-:Y:S01]  /*c540*/  FMUL.FTZ R59, R46.reuse, R45.reuse ;  /* 0x0000002d2e3b7220 */ /* 0x0c0fe20000410000 */
[C---:B------:R-:W-:Y:S01]  /*c550*/  FMUL.FTZ R45, R55.reuse, R45 ;  /* 0x0000002d372d7220 */ /* 0x040fe20000410000 */
[----:B------:R-:W-:Y:S02]  /*c560*/  IMAD.MOV.U32 R49, RZ, RZ, R61 ;  /* 0x000000ffff317224 */ /* 0x000fe400078e003d */
        /* <DEDUP_REMOVED lines=41> */
[-C--:B------:R-:W-:Y:S01]  /*c800*/  FFMA.FTZ R56, R45, R166.reuse, -R56 ;  /* 0x000000a62d387223 */ /* 0x080fe20000010838 */
[----:B------:R-:W-:Y:S01]  /*c810*/  F2FP.SATFINITE.E4M3.F32.PACK_AB_MERGE_C R48, R48, R79, RZ ;  /* 0x0000004f3030723e */ /* 0x000fe200048070ff */
[----:B------:R-:W-:Y:S01]  /*c820*/  FFMA.FTZ R45, R52, R166, R168 ;  /* 0x000000a6342d7223 */ /* 0x000fe200000100a8 */
[----:B------:R-:W-:Y:S01]  /*c830*/  IMAD.MOV.U32 R52, RZ, RZ, R50 ;  /* 0x000000ffff347224 */ /* 0x000fe200078e0032 */
[-C--:B------:R-:W-:Y:S01]  /*c840*/  F2FP.F16.E4M3.UNPACK_B R50, R167.reuse.H1 ;  /* 0x000000a7ff32723e */ /* 0x080fe200030006ff */
        /* <DEDUP_REMOVED lines=36> */
[----:B------:R-:W-:Y:S01]  /*ca90*/  F2FP.SATFINITE.E4M3.F32.PACK_AB_MERGE_C R95, R50, R95, RZ ;  /* 0x0000005f325f723e */ /* 0x000fe200048070ff */
[C---:B------:R-:W-:Y:S02]  /*caa0*/  FMUL.FTZ R167, R52.reuse, R167 ;  /* 0x000000a734a77220 */ /* 0x040fe40000410000 */
[----:B------:R-:W-:Y:S01]  /*cab0*/  FFMA.FTZ R56, R52, R165, -R56 ;  /* 0x000000a534387223 */ /* 0x000fe20000010838 */
[----:B------:R-:W-:Y:S01]  /*cac0*/  F2FP.SATFINITE.E4M3.F32.PACK_AB_MERGE_C R52, R45, R63, R48 ;  /* 0x0000003f2d34723e */ /* 0x000fe20004807030 */
[----:B------:R-:W-:Y:S01]  /*cad0*/  FFMA.FTZ R167, R54, R165, R167 ;  /* 0x000000a536a77223 */ /* 0x000fe200000100a7 */
[----:B------:R-:W-:Y:S02]  /*cae0*/  IMAD.MOV.U32 R48, RZ, RZ, R62 ;  /* 0x000000ffff307224 */ /* 0x000fe400078e003e */
[----:B------:R-:W-:Y:S02]  /*caf0*/  F2FP.SATFINITE.E4M3.F32.PACK_AB_MERGE_C R50, R56, R76, R55 ;  /* 0x0000004c3832723e */ /* 0x000fe40004807037 */
[----:B------:R-:W-:-:S02]  /*cb00*/  F2FP.SATFINITE.E4M3.F32.PACK_AB_MERGE_C R54, R167, R92, R95 ;  /* 0x0000005ca736723e */ /* 0x000fc4000480705f */
[----:B------:R-:W-:-:S07]  /*cb10*/  F2FP.SATFINITE.E4M3.F32.PACK_AB_MERGE_C R55, R47, R78, R46 ;  /* 0x0000004e2f37723e */ /* 0x000fce000480702e */
.L_x_5458:
[----:B------:R-:W-:Y:S05]  /*cb20*/  BSYNC B2 ;  /* 0x0000000000027941 */ /* 0x000fea0003800000 */
.L_x_5457:
        /* <DEDUP_REMOVED lines=12> */
.L_x_5448:
[----:B------:R-:W-:Y:S05]  /*cbf0*/  BSYNC B1 ;  /* 0x0000000000017941 */ /* 0x000fea0003800000 */
.L_x_5447:
        /* <DEDUP_REMOVED lines=26> */
[----:B------:R-:W-:-:S03]  /*cda0*/  IMAD R47, R17, 0x7800, R44 ;  /* 0x00007800112f7824 */ /* 0x000fc600078e022c */
[C---:B------:R-:W-:Y:S01]  /*cdb0*/  IADD3 R45, R16.reuse, R45, RZ ;  /* 0x0000002d102d7210 */ /* 0x040fe20007ffe0ff */
[----:B------:R-:W-:-:S05]  /*cdc0*/  IMAD.IADD R48, R16, 0x1, R47 ;  /* 0x0000000110307824 */ /* 0x000fca00078e022f */
[----:B------:R-:W1:Y:S04]  /*cdd0*/  LDS.128 R44, [R45+0x24200] ;  /* 0x024200002d2c7984 */ /* 0x000e680000000c00 */
[----:B------:R-:W3:Y:S01]  /*cde0*/  LDS.128 R48, [R48+0x24200] ;  /* 0x0242000030307984 */ /* 0x000ee20000000c00 */
[----:B------:R-:W-:Y:S05]  /*cdf0*/  @P3 BRA `(.L_x_5462) ;  /* 0x0000000c00603947 */ /* 0x000fea0003800000 */
[----:B---3--:R-:W-:Y:S01]  /*ce00*/  IMAD.MOV.U32 R59, RZ, RZ, R48 ;  /* 0x000000ffff3b7224 */ /* 0x008fe200078e0030 */
[----:B------:R-:W-:Y:S01]  /*ce10*/  F2FP.F16.E4M3.UNPACK_B R60, R164.H1 ;  /* 0x000000a4ff3c723e */ /* 0x000fe200030006ff */
[----:B-1----:R-:W-:Y:S01]  /*ce20*/  IMAD.MOV.U32 R58, RZ, RZ, R44 ;  /* 0x000000ffff3a7224 */ /* 0x002fe200078e002c */
[----:B------:R-:W-:Y:S01]  /*ce30*/  F2FP.F16.E4M3.UNPACK_B R61, R162.H1 ;  /* 0x000000a2ff3d723e */ /* 0x000fe200030006ff */
[----:B0-----:R-:W-:Y:S01]  /*ce40*/  IMAD.MOV.U32 R94, RZ, RZ, R46 ;  /* 0x000000ffff5e7224 */ /* 0x001fe200078e002e */
[----:B------:R-:W-:Y:S01]  /*ce50*/  F2FP.F16.E4M3.UNPACK_B R57, R59.H1 ;  /* 0x0000003bff39723e */ /* 0x000fe200030006ff */
[--C-:B------:R-:W-:Y:S01]  /*ce60*/  HADD2.F32 R77, -RZ, R60.reuse.H0_H0 ;  /* 0x2000003cff4d7230 */ /* 0x100fe20000004100 */
[----:B------:R-:W-:Y:S01]  /*ce70*/  F2FP.F16.E4M3.UNPACK_B R55, R58.H1 ;  /* 0x0000003aff37723e */ /* 0x000fe200030006ff */
[----:B------:R-:W-:Y:S01]  /*ce80*/  HADD2.F32 R62, -RZ, R60.H1_H1 ;  /* 0x3000003cff3e7230 */ /* 0x000fe20000004100 */
[----:B------:R-:W-:Y:S01]  /*ce90*/  F2FP.F16.E4M3.UNPACK_B R46, R163.H1 ;  /* 0x000000a3ff2e723e */ /* 0x000fe200030006ff */
        /* <DEDUP_REMOVED lines=68> */
[----:B------:R-:W-:Y:S01]  /*d2e0*/  FFMA.FTZ R136, R96, R97, R136 ;  /* 0x0000006160887223 */ /* 0x000fe20000010088 */
[----:B------:R-:W-:Y:S01]  /*d2f0*/  HADD2.F32 R94, -RZ, R94.H1_H1 ;  /* 0x3000005eff5e7230 */ /* 0x000fe20000004100 */
[----:B------:R-:W-:Y:S01]  /*d300*/  PRMT R60, R63, 0x654, R60 ;  /* 0x000006543f3c7816 */ /* 0x000fe2000000003c */
[----:B------:R-:W-:Y:S02]  /*d310*/  HADD2.F32 R161, -RZ, R161.H1_H1 ;  /* 0x300000a1ffa17230 */ /* 0x000fe40000004100 */
[-C--:B------:R-:W-:Y:S01]  /*d320*/  FMUL.FTZ R96, R50, R163.reuse ;  /* 0x000000a332607220 */ /* 0x080fe20000410000 */
[----:B------:R-:W-:Y:S01]  /*d330*/  IMAD.SHL.U32 R63, R72, 0x100, RZ ;  /* 0x00000100483f7824 */ /* 0x000fe200078e00ff */
[----:B------:R-:W-:Y:S01]  /*d340*/  SHF.R.U32.HI R76, RZ, 0x10, R73 ;  /* 0x00000010ff4c7819 */ /* 0x000fe20000011649 */
[C---:B------:R-:W-:Y:S01]  /*d350*/  FMUL.FTZ R163, R94.reuse, R163 ;  /* 0x000000a35ea37220 */ /* 0x040fe20000410000 */
[----:B------:R-:W-:Y:S01]  /*d360*/  SHF.R.U32.HI R77, RZ, 0x8, R75 ;  /* 0x00000008ff4d7819 */ /* 0x000fe2000001164b */
[-C--:B------:R-:W-:Y:S01]  /*d370*/  FFMA.FTZ R96, R94, R161.reuse, -R96 ;  /* 0x000000a15e607223 */ /* 0x080fe20000010860 */
[----:B------:R-:W-:Y:S01]  /*d380*/  SHF.R.U32.HI R79, RZ, 0x8, R89 ;  /* 0x00000008ff4f7819 */ /* 0x000fe20000011659 */
[----:B------:R-:W-:Y:S01]  /*d390*/  FFMA.FTZ R163, R50, R161, R163 ;  /* 0x000000a132a37223 */ /* 0x000fe200000100a3 */
[--C-:B------:R-:W-:Y:S01]  /*d3a0*/  SHF.R.U32.HI R74, RZ, 0x18, R75.reuse ;  /* 0x00000018ff4a7819 */ /* 0x100fe2000001164b */
[----:B------:R-:W-:Y:S01]  /*d3b0*/  IMAD.SHL.U32 R50, R77, 0x100, RZ ;  /* 0x000001004d327824 */ /* 0x000fe200078e00ff */
[----:B------:R-:W-:Y:S01]  /*d3c0*/  LOP3.LUT R73, R75, 0xff, RZ, 0xc0, !PT ;  /* 0x000000ff4b497812 */ /* 0x000fe200078ec0ff */
[----:B------:R-:W-:Y:S01]  /*d3d0*/  IMAD.U32 R76, R76, 0x10000, RZ ;  /* 0x000100004c4c7824 */ /* 0x000fe200078e00ff */
[----:B------:R-:W-:Y:S01]  /*d3e0*/  SHF.R.U32.HI R78, RZ, 0x10, R75 ;  /* 0x00000010ff4e7819 */ /* 0x000fe2000001164b */
[----:B------:R-:W-:Y:S01]  /*d3f0*/  FFMA.FTZ R99, R98, R97, -R99 ;  /* 0x0000006162637223 */ /* 0x000fe20000010863 */
[----:B------:R-:W-:-:S02]  /*d400*/  SHF.R.U32.HI R75, RZ, 0x18, R89 ;  /* 0x00000018ff4b7819 */ /* 0x000fc40000011659 */
[----:B------:R-:W-:Y:S02]  /*d410*/  LOP3.LUT R88, R89, 0xff, RZ, 0xc0, !PT ;  /* 0x000000ff59587812 */ /* 0x000fe400078ec0ff */
[----:B------:R-:W-:Y:S02]  /*d420*/  SHF.R.U32.HI R89, RZ, 0x10, R89 ;  /* 0x00000010ff597819 */ /* 0x000fe40000011659 */
[----:B------:R-:W-:Y:S01]  /*d430*/  LOP3.LUT R63, R60, 0xff00, R63, 0xf8, !PT ;  /* 0x0000ff003c3f7812 */ /* 0x000fe200078ef83f */
[----:B------:R-:W-:Y:S01]  /*d440*/  IMAD.SHL.U32 R60, R79, 0x100, RZ ;  /* 0x000001004f3c7824 */ /* 0x000fe200078e00ff */
[----:B------:R-:W-:Y:S01]  /*d450*/  SHF.R.U32.HI R90, RZ, 0x8, R91 ;  /* 0x00000008ff5a7819 */ /* 0x000fe2000001165b */
[----:B------:R-:W-:Y:S01]  /*d460*/  IMAD.U32 R89, R89, 0x10000, RZ ;  /* 0x0001000059597824 */ /* 0x000fe200078e00ff */
[----:B------:R-:W-:Y:S02]  /*d470*/  PRMT R73, R74, 0x654, R73 ;  /* 0x000006544a497816 */ /* 0x000fe40000000049 */
[----:B------:R-:W-:-:S02]  /*d480*/  PRMT R75, R75, 0x654, R88 ;  /* 0x000006544b4b7816 */ /* 0x000fc40000000058 */
[----:B------:R-:W-:Y:S02]  /*d490*/  SHF.R.U32.HI R93, RZ, 0x18, R91 ;  /* 0x00000018ff5d7819 */ /* 0x000fe4000001165b */
[----:B------:R-:W-:Y:S02]  /*d4a0*/  LOP3.LUT R92, R91, 0xff, RZ, 0xc0, !PT ;  /* 0x000000ff5b5c7812 */ /* 0x000fe400078ec0ff */
[----:B------:R-:W-:Y:S01]  /*d4b0*/  LOP3.LUT R50, R73, 0xff00, R50, 0xf8, !PT ;  /* 0x0000ff0049327812 */ /* 0x000fe200078ef832 */
[----:B------:R-:W-:Y:S01]  /*d4c0*/  IMAD.SHL.U32 R73, R90, 0x100, RZ ;  /* 0x000001005a497824 */ /* 0x000fe200078e00ff */
[----:B------:R-:W-:Y:S02]  /*d4d0*/  LOP3.LUT R60, R75, 0xff00, R60, 0xf8, !PT ;  /* 0x0000ff004b3c7812 */ /* 0x000fe400078ef83c */
[----:B------:R-:W-:Y:S02]  /*d4e0*/  PRMT R92, R93, 0x654, R92 ;  /* 0x000006545d5c7816 */ /* 0x000fe4000000005c */
[----:B------:R-:W-:-:S02]  /*d4f0*/  F2FP.SATFINITE.E4M3.F32.PACK_AB_MERGE_C R48, R57, R48, RZ ;  /* 0x000000303930723e */ /* 0x000fc400048070ff */
[----:B------:R-:W-:Y:S02]  /*d500*/  F2FP.SATFINITE.E4M3.F32.PACK_AB_MERGE_C R55, R55, R44, RZ ;  /* 0x0000002c3737723e */ /* 0x000fe400048070ff */
[----:B------:R-:W-:Y:S02]  /*d510*/  LOP3.LUT R72, R60, 0xff0000, R89, 0xf8, !PT ;  /* 0x00ff00003c487812 */ /* 0x000fe400078ef859 */
[----:B------:R-:W-:Y:S01]  /*d520*/  LOP3.LUT R92, R92, 0xff00, R73, 0xf8, !PT ;  /* 0x0000ff005c5c7812 */ /* 0x000fe200078ef849 */
[----:B------:R-:W-:Y:S01]  /*d530*/  IMAD.U32 R73, R78, 0x10000, RZ ;  /* 0x000100004e497824 */ /* 0x000fe200078e00ff */
[----:B------:R-:W-:Y:S02]  /*d540*/  F2FP.SATFINITE.E4M3.F32.PACK_AB_MERGE_C R44, R61, R62, R48 ;  /* 0x0000003e3d2c723e */ /* 0x000fe40004807030 */
[----:B------:R-:W-:Y:S02]  /*d550*/  F2FP.SATFINITE.E4M3.F32.PACK_AB_MERGE_C R48, R59, R58, R55 ;  /* 0x0000003a3b30723e */ /* 0x000fe40004807037 */
[----:B------:R-:W-:-:S02]  /*d560*/  LOP3.LUT R63, R63, 0xff0000, R76, 0xf8, !PT ;  /* 0x00ff00003f3f7812 */ /* 0x000fc400078ef84c */
[----:B------:R-:W-:Y:S02]  /*d570*/  F2FP.F16.E4M3.UNPACK_B R57, R49 ;  /* 0x00000031ff39723e */ /* 0x000fe400020006ff */
[----:B------:R-:W-:Y:S02]  /*d580*/  F2FP.F16.E4M3.UNPACK_B R58, R72 ;  /* 0x00000048ff3a723e */ /* 0x000fe400020006ff */
[----:B------:R-:W-:Y:S01]  /*d590*/  F2FP.F16.E4M3.UNPACK_B R55, R45 ;  /* 0x0000002dff37723e */ /* 0x000fe200020006ff */
[--C-:B------:R-:W-:Y:S01]  /*d5a0*/  HADD2.F32 R59, -RZ, R57.reuse.H0_H0 ;  /* 0x20000039ff3b7230 */ /* 0x100fe20000004100 */
[----:B------:R-:W-:Y:S01]  /*d5b0*/  LOP3.LUT R50, R50, 0xff0000, R73, 0xf8, !PT ;  /* 0x00ff000032327812 */ /* 0x000fe200078ef849 */
[--C-:B------:R-:W-:Y:S01]  /*d5c0*/  HADD2.F32 R76, -RZ, R58.reuse.H0_H0 ;  /* 0x2000003aff4c7230 */ /* 0x100fe20000004100 */
[----:B------:R-:W-:Y:S01]  /*d5d0*/  F2FP.F16.E4M3.UNPACK_B R61, R63 ;  /* 0x0000003fff3d723e */ /* 0x000fe200020006ff */
[----:B------:R-:W-:Y:S01]  /*d5e0*/  HADD2.F32 R62, -RZ, R57.H1_H1 ;  /* 0x30000039ff3e7230 */ /* 0x000fe20000004100 */
[----:B------:R-:W-:Y:S01]  /*d5f0*/  F2FP.F16.E4M3.UNPACK_B R45, R45.H1 ;  /* 0x0000002dff2d723e */ /* 0x000fe200030006ff */
[----:B------:R-:W-:-:S02]  /*d600*/  HADD2.F32 R73, -RZ, R58.H1_H1 ;  /* 0x3000003aff497230 */ /* 0x000fc40000004100 */
[-C--:B------:R-:W-:Y:S01]  /*d610*/  FMUL.FTZ R78, R59, R76.reuse ;  /* 0x0000004c3b4e7220 */ /* 0x080fe20000410000 */
[--C-:B------:R-:W-:Y:S01]  /*d620*/  HADD2.F32 R57, -RZ, R55.reuse.H0_H0 ;  /* 0x20000037ff397230 */ /* 0x100fe20000004100 */
[----:B------:R-:W-:Y:S01]  /*d630*/  SHF.R.U32.HI R91, RZ, 0x10, R91 ;  /* 0x00000010ff5b7819 */ /* 0x000fe2000001165b */
[----:B------:R-:W-:Y:S02]  /*d640*/  HADD2.F32 R58, -RZ, R55.H1_H1 ;  /* 0x30000037ff3a7230 */ /* 0x000fe40000004100 */
        /* <DEDUP_REMOVED lines=78> */
[----:B------:R-:W-:Y:S01]  /*db30*/  F2FP.SATFINITE.E4M3.F32.PACK_AB_MERGE_C R47, R59, R50, R75 ;  /* 0x000000323b2f723e */ /* 0x000fe2000480704b */
[----:B------:R-:W-:Y:S01]  /*db40*/  IMAD.MOV.U32 R50, RZ, RZ, R136 ;  /* 0x000000ffff327224 */ /* 0x000fe200078e0088 */
[----:B------:R-:W-:Y:S02]  /*db50*/  F2FP.SATFINITE.E4M3.F32.PACK_AB_MERGE_C R45, R58, R55, R45 ;  /* 0x000000373a2d723e */ /* 0x000fe4000480702d */
[----:B------:R-:W-:Y:S02]  /*db60*/  F2FP.SATFINITE.E4M3.F32.PACK_AB_MERGE_C R49, R62, R57, R49 ;  /* 0x000000393e31723e */ /* 0x000fe40004807031 */
[----:B------:R-:W-:-:S07]  /*db70*/  F2FP.SATFINITE.E4M3.F32.PACK_AB_MERGE_C R51, R88, R51, R76 ;  /* 0x000000335833723e */ /* 0x000fce000480704c */
.L_x_5462:
[----:B------:R-:W-:Y:S05]  /*db80*/  BSYNC B2 ;  /* 0x0000000000027941 */ /* 0x000fea0003800000 */
.L_x_5461:
        /* <DEDUP_REMOVED lines=10> */
.L_x_5460:
[----:B------:R-:W-:Y:S05]  /*dc30*/  BSYNC B1 ;  /* 0x0000000000017941 */ /* 0x000fea0003800000 */
.L_x_5459:
        /* <DEDUP_REMOVED lines=11> */
[----:B------:R-:W-:Y:S02]  /*dcf0*/  SHF.R.S32.HI R45, RZ, 0x1f, R44 ;  /* 0x0000001fff2d7819 */ /* 0x000fe4000001142c */
[----:B------:R-:W-:Y:S02]  /*dd00*/  SHF.L.U32 R55, R44, 0x4, RZ ;  /* 0x000000042c377819 */ /* 0x000fe400000006ff */
        /* <DEDUP_REMOVED lines=18> */
[----:B------:R-:W-:Y:S01]  /*de30*/  IMAD.SHL.U32 R44, R79, 0x100, RZ ;  /* 0x000001004f2c7824 */ /* 0x000fe200078e00ff */
[----:B------:R-:W-:Y:S01]  /*de40*/  SHF.R.U32.HI R69, RZ, 0x18, R69 ;  /* 0x00000018ff457819 */ /* 0x000fe20000011645 */
[----:B---3--:R-:W-:Y:S01]  /*de50*/  IMAD.MOV.U32 R61, RZ, RZ, R48 ;  /* 0x000000ffff3d7224 */ /* 0x008fe200078e0030 */
[--C-:B------:R-:W-:Y:S01]  /*de60*/  SHF.R.U32.HI R78, RZ, 0x8, R71.reuse ;  /* 0x00000008ff4e7819 */ /* 0x100fe20000011647 */
[----:B------:R-:W-:Y:S01]  /*de70*/  IMAD.MOV.U32 R58, RZ, RZ, R50 ;  /* 0x000000ffff3a7224 */ /* 0x000fe200078e0032 */
[----:B------:R-:W-:Y:S01]  /*de80*/  PRMT R69, R69, 0x654, R68 ;  /* 0x0000065445457816 */ /* 0x000fe20000000044 */
[----:B------:R-:W-:Y:S01]  /*de90*/  IMAD.U32 R48, R63, 0x10000, RZ ;  /* 0x000100003f307824 */ /* 0x000fe200078e00ff */
[----:B------:R-:W-:-:S02]  /*dea0*/  SHF.R.U32.HI R62, RZ, 0x10, R71 ;  /* 0x00000010ff3e7819 */ /* 0x000fc40000011647 */
[----:B------:R-:W-:Y:S02]  /*deb0*/  LOP3.LUT R70, R71, 0xff, RZ, 0xc0, !PT ;  /* 0x000000ff47467812 */ /* 0x000fe400078ec0ff */
[----:B------:R-:W-:Y:S02]  /*dec0*/  SHF.R.U32.HI R76, RZ, 0x8, R85 ;  /* 0x00000008ff4c7819 */ /* 0x000fe40000011655 */
[----:B------:R-:W-:Y:S02]  /*ded0*/  SHF.R.U32.HI R71, RZ, 0x18, R71 ;  /* 0x00000018ff477819 */ /* 0x000fe40000011647 */
[----:B------:R-:W-:Y:S01]  /*dee0*/  LOP3.LUT R72, R85, 0xff, RZ, 0xc0, !PT ;  /* 0x000000ff55487812 */ /* 0x000fe200078ec0ff */
[----:B------:R-:W-:Y:S01]  /*def0*/  IMAD.SHL.U32 R46, R76, 0x100, RZ ;  /* 0x000001004c2e7824 */ /* 0x000fe200078e00ff */
[----:B------:R-:W-:Y:S02]  /*df00*/  SHF.R.U32.HI R73, RZ, 0x18, R85 ;  /* 0x00000018ff497819 */ /* 0x000fe40000011655 */
[----:B------:R-:W-:Y:S01]  /*df10*/  LOP3.LUT R69, R69, 0xff00, R44, 0xf8, !PT ;  /* 0x0000ff0045457812 */ /* 0x000fe200078ef82c */
[----:B------:R-:W-:Y:S01]  /*df20*/  IMAD.SHL.U32 R44, R78, 0x100, RZ ;  /* 0x000001004e2c7824 */ /* 0x000fe200078e00ff */
[----:B------:R-:W-:-:S02]  /*df30*/  SHF.R.U32.HI R75, RZ, 0x8, R87 ;  /* 0x00000008ff4b7819 */ /* 0x000fc40000011657 */
[----:B------:R-:W-:Y:S02]  /*df40*/  PRMT R71, R71, 0x654, R70 ;  /* 0x0000065447477816 */ /* 0x000fe40000000046 */
[----:B------:R-:W-:Y:S01]  /*df50*/  PRMT R73, R73, 0x654, R72 ;  /* 0x0000065449497816 */ /* 0x000fe20000000048 */
[----:B------:R-:W-:Y:S01]  /*df60*/  IMAD.SHL.U32 R50, R75, 0x100, RZ ;  /* 0x000001004b327824 */ /* 0x000fe200078e00ff */
[----:B------:R-:W-:Y:S01]  /*df70*/  LOP3.LUT R71, R71, 0xff00, R44, 0xf8, !PT ;  /* 0x0000ff0047477812 */ /* 0x000fe200078ef82c */
[----:B------:R-:W-:Y:S01]  /*df80*/  IMAD.U32 R44, R62, 0x10000, RZ ;  /* 0x000100003e2c7824 */ /* 0x000fe200078e00ff */
[----:B------:R-:W-:Y:S02]  /*df90*/  LOP3.LUT R75, R73, 0xff00, R46, 0xf8, !PT ;  /* 0x0000ff00494b7812 */ /* 0x000fe400078ef82e */
[----:B------:R-:W-:Y:S02]  /*dfa0*/  LOP3.LUT R74, R87, 0xff, RZ, 0xc0, !PT ;  /* 0x000000ff574a7812 */ /* 0x000fe400078ec0ff */
[----:B------:R-:W-:-:S02]  /*dfb0*/  SHF.R.U32.HI R77, RZ, 0x18, R87 ;  /* 0x00000018ff4d7819 */ /* 0x000fc40000011657 */
        /* <DEDUP_REMOVED lines=177> */
[----:B------:R-:W-:Y:S01]  /*ead0*/  FMUL.FTZ R77, R68, R77 ;  /* 0x0000004d444d7220 */ /* 0x000fe20000410000 */
[----:B------:R-:W-:-:S02]  /*eae0*/  IMAD.MOV.U32 R48, RZ, RZ, R58 ;  /* 0x000000ffff307224 */ /* 0x000fc400078e003a */
[-C--:B------:R-:W-:Y:S01]  /*eaf0*/  FFMA.FTZ R47, R47, R72.reuse, -R74 ;  /* 0x000000482f2f7223 */ /* 0x080fe2000001084a */
[----:B------:R-:W-:Y:S01]  /*eb00*/  FFMA.FTZ R71, R71, R72, R78 ;  /* 0x0000004847477223 */ /* 0x000fe2000001004e */
[-C--:B------:R-:W-:Y:S01]  /*eb10*/  FFMA.FTZ R69, R68, R51.reuse, -R69 ;  /* 0x0000003344457223 */ /* 0x080fe20000010845 */
[----:B------:R-:W-:Y:S01]  /*eb20*/  FFMA.FTZ R77, R70, R51, R77 ;  /* 0x00000033464d7223 */ /* 0x000fe2000001004d */
[----:B------:R-:W-:Y:S01]  /*eb30*/  IMAD.MOV.U32 R50, RZ, RZ, R52 ;  /* 0x000000ffff327224 */ /* 0x000fe200078e0034 */
[----:B------:R-:W-:Y:S02]  /*eb40*/  F2FP.SATFINITE.E4M3.F32.PACK_AB_MERGE_C R47, R47, R88, RZ ;  /* 0x000000582f2f723e */ /* 0x000fe400048070ff */
[----:B------:R-:W-:Y:S02]  /*eb50*/  F2FP.SATFINITE.E4M3.F32.PACK_AB_MERGE_C R71, R71, R84, RZ ;  /* 0x000000544747723e */ /* 0x000fe400048070ff */
[----:B------:R-:W-:Y:S02]  /*eb60*/  F2FP.SATFINITE.E4M3.F32.PACK_AB_MERGE_C R47, R69, R44, R47 ;  /* 0x0000002c452f723e */ /* 0x000fe4000480702f */
[----:B------:R-:W-:Y:S01]  /*eb70*/  F2FP.SATFINITE.E4M3.F32.PACK_AB_MERGE_C R51, R77, R46, R71 ;  /* 0x0000002e4d33723e */ /* 0x000fe20004807047 */
[----:B------:R-:W-:Y:S01]  /*eb80*/  IMAD.MOV.U32 R46, RZ, RZ, R57 ;  /* 0x000000ffff2e7224 */ /* 0x000fe200078e0039 */
[----:B------:R-:W-:-:S07]  /*eb90*/  MOV R44, R59 ;  /* 0x0000003b002c7202 */ /* 0x000fce0000000f00 */
.L_x_5466:
[----:B------:R-:W-:Y:S05]  /*eba0*/  BSYNC B2 ;  /* 0x0000000000027941 */ /* 0x000fea0003800000 */
.L_x_5465:
        /* <DEDUP_REMOVED lines=10> */
.L_x_5464:
[----:B------:R-:W-:Y:S05]  /*ec50*/  BSYNC B1 ;  /* 0x0000000000017941 */ /* 0x000fea0003800000 */
.L_x_5463:
        /* <DEDUP_REMOVED lines=29> */
[----:B------:R-:W-:Y:S01]  /*ee30*/  SHF.R.U32.HI R73, RZ, 0x8, R65 ;  /* 0x00000008ff497819 */ /* 0x000fe20000011641 */
[----:B-1----:R-:W-:Y:S01]  /*ee40*/  IMAD.MOV.U32 R54, RZ, RZ, R45 ;  /* 0x000000ffff367224 */ /* 0x002fe200078e002d */
[--C-:B------:R-:W-:Y:S01]  /*ee50*/  SHF.R.U32.HI R75, RZ, 0x18, R65.reuse ;  /* 0x00000018ff4b7819 */ /* 0x100fe20000011641 */
[----:B------:R-:W-:Y:S01]  /*ee60*/  IMAD.MOV.U32 R57, RZ, RZ, R46 ;  /* 0x000000ffff397224 */ /* 0x000fe200078e002e */
[----:B------:R-:W-:Y:S01]  /*ee70*/  LOP3.LUT R58, R65, 0xff, RZ, 0xc0, !PT ;  /* 0x000000ff413a7812 */ /* 0x000fe200078ec0ff */
[----:B------:R-:W-:Y:S01]  /*ee80*/  IMAD.SHL.U32 R45, R73, 0x100, RZ ;  /* 0x00000100492d7824 */ /* 0x000fe200078e00ff */
[----:B------:R-:W-:Y:S01]  /*ee90*/  SHF.R.U32.HI R72, RZ, 0x10, R65 ;  /* 0x00000010ff487819 */ /* 0x000fe20000011641 */
[----:B------:R-:W-:Y:S01]  /*eea0*/  IMAD.MOV.U32 R60, RZ, RZ, R44 ;  /* 0x000000ffff3c7224 */ /* 0x000fe200078e002c */
[----:B------:R-:W-:Y:S01]  /*eeb0*/  SHF.R.U32.HI R63, RZ, 0x8, R81 ;  /* 0x00000008ff3f7819 */ /* 0x000fe20000011651 */
[----:B---3--:R-:W-:Y:S01]  /*eec0*/  IMAD.MOV.U32 R61, RZ, RZ, R48 ;  /* 0x000000ffff3d7224 */ /* 0x008fe200078e0030 */
[----:B------:R-:W-:Y:S01]  /*eed0*/  SHF.R.U32.HI R65, RZ, 0x8, R83 ;  /* 0x00000008ff417819 */ /* 0x000fe20000011653 */
[----:B------:R-:W-:Y:S01]  /*eee0*/  IMAD.U32 R46, R72, 0x10000, RZ ;  /* 0x00010000482e7824 */ /* 0x000fe200078e00ff */
[----:B------:R-:W-:Y:S01]  /*eef0*/  PRMT R58, R75, 0x654, R58 ;  /* 0x000006544b3a7816 */ /* 0x000fe2000000003a */
[----:B------:R-:W-:Y:S01]  /*ef00*/  IMAD.SHL.U32 R63, R63, 0x100, RZ ;  /* 0x000001003f3f7824 */ /* 0x000fe200078e00ff */
[----:B------:R-:W-:Y:S01]  /*ef10*/  SHF.R.U32.HI R71, RZ, 0x18, R81 ;  /* 0x00000018ff477819 */ /* 0x000fe20000011651 */
[----:B------:R-:W-:Y:S01]  /*ef20*/  IMAD.SHL.U32 R65, R65, 0x100, RZ ;  /* 0x0000010041417824 */ /* 0x000fe200078e00ff */
[----:B------:R-:W-:-:S02]  /*ef30*/  LOP3.LUT R62, R81, 0xff, RZ, 0xc0, !PT ;  /* 0x000000ff513e7812 */ /* 0x000fc400078ec0ff */
[--C-:B------:R-:W-:Y:S02]  /*ef40*/  SHF.R.U32.HI R70, RZ, 0x18, R67.reuse ;  /* 0x00000018ff467819 */ /* 0x100fe40000011643 */
[----:B------:R-:W-:Y:S02]  /*ef50*/  LOP3.LUT R59, R67, 0xff, RZ, 0xc0, !PT ;  /* 0x000000ff433b7812 */ /* 0x000fe400078ec0ff */
[--C-:B------:R-:W-:Y:S02]  /*ef60*/  SHF.R.U32.HI R68, RZ, 0x8, R67.reuse ;  /* 0x00000008ff447819 */ /* 0x100fe40000011643 */
[----:B------:R-:W-:Y:S02]  /*ef70*/  SHF.R.U32.HI R66, RZ, 0x10, R67 ;  /* 0x00000010ff427819 */ /* 0x000fe40000011643 */
[----:B------:R-:W-:Y:S02]  /*ef80*/  LOP3.LUT R45, R58, 0xff00, R45, 0xf8, !PT ;  /* 0x0000ff003a2d7812 */ /* 0x000fe400078ef82d */
[----:B------:R-:W-:-:S02]  /*ef90*/  LOP3.LUT R64, R83, 0xff0000ff, RZ, 0xc0, !PT ;  /* 0xff0000ff53407812 */ /* 0x000fc400078ec0ff */
[----:B------:R-:W-:Y:S02]  /*efa0*/  PRMT R62, R71, 0x654, R62 ;  /* 0x00000654473e7816 */ /* 0x000fe4000000003e */
[----:B------:R-:W-:Y:S02]  /*efb0*/  PRMT R59, R70, 0x654, R59 ;  /* 0x00000654463b7816 */ /* 0x000fe4000000003b */
[----:B------:R-:W-:Y:S02]  /*efc0*/  SHF.L.U32 R44, R68, 0x8, RZ ;  /* 0x00000008442c7819 */ /* 0x000fe400000006ff */
[----:B------:R-:W-:Y:S01]  /*efd0*/  LOP3.LUT R46, R45, 0xff0000, R46, 0xf8, !PT ;  /* 0x00ff00002d2e7812 */ /* 0x000fe200078ef82e */
[----:B------:R-:W-:Y:S01]  /*efe0*/  IMAD.U32 R45, R66, 0x10000, RZ ;  /* 0x00010000422d7824 */ /* 0x000fe200078e00ff */
[----:B------:R-:W-:Y:S02]  /*eff0*/  LOP3.LUT R48, R62, 0xff00, R63, 0xf8, !PT ;  /* 0x0000ff003e307812 */ /* 0x000fe400078ef83f */
[----:B------:R-:W-:-:S02]  /*f000*/  LOP3.LUT R68, R64, 0xff00, R65, 0xf8, !PT ;  /* 0x0000ff0040447812 */ /* 0x000fc400078ef841 */
[----:B------:R-:W-:Y:S02]  /*f010*/  LOP3.LUT R44, R59, 0xff00, R44, 0xf8, !PT ;  /* 0x0000ff003b2c7812 */ /* 0x000fe400078ef82c */
[----:B------:R-:W-:Y:S02]  /*f020*/  F2FP.F16.E4M3.UNPACK_B R66, R151.H1 ;  /* 0x00000097ff42723e */ /* 0x000fe400030006ff */
[----:B------:R-:W-:Y:S02]  /*f030*/  F2FP.F16.E4M3.UNPACK_B R64, R61.H1 ;  /* 0x0000003dff40723e */ /* 0x000fe400030006ff */
[----:B------:R-:W-:Y:S02]  /*f040*/  F2FP.F16.E4M3.UNPACK_B R62, R60.H1 ;  /* 0x0000003cff3e723e */ /* 0x000fe400030006ff */
[----:B------:R-:W-:Y:S01]  /*f050*/  SHF.R.U32.HI R69, RZ, 0x10, R83 ;  /* 0x00000010ff457819 */ /* 0x000fe20000011653 */
[----:B------:R-:W-:Y:S01]  /*f060*/  HADD2.F32 R59, -RZ, R64.H0_H0 ;  /* 0x20000040ff3b7230 */ /* 0x000fe20000004100 */
[----:B------:R-:W-:Y:S01]  /*f070*/  SHF.R.U32.HI R67, RZ, 0x10, R81 ;  /* 0x00000010ff437819 */ /* 0x000fe20000011651 */
[----:B------:R-:W-:Y:S01]  /*f080*/  HADD2.F32 R58, -RZ, R62.H0_H0 ;  /* 0x2000003eff3a7230 */ /* 0x000fe20000004100 */
[----:B------:R-:W-:Y:S01]  /*f090*/  LOP3.LUT R44, R44, 0xff0000, R45, 0xf8, !PT ;  /* 0x00ff00002c2c7812 */ /* 0x000fe200078ef82d */
[----:B------:R-:W-:Y:S01]  /*f0a0*/  HADD2.F32 R45, -RZ, R66.H0_H0 ;  /* 0x20000042ff2d7230 */ /* 0x000fe20000004100 */
[----:B------:R-:W-:Y:S01]  /*f0b0*/  F2FP.F16.E4M3.UNPACK_B R63, R149.H1 ;  /* 0x00000095ff3f723e */ /* 0x000fe200030006ff */
[----:B------:R-:W-:Y:S01]  /*f0c0*/  IMAD.U32 R69, R69, 0x10000, RZ ;  /* 0x0001000045457824 */ /* 0x000fe200078e00ff */
[----:B------:R-:W-:Y:S01]  /*f0d0*/  F2FP.F16.E4M3.UNPACK_B R151, R151 ;  /* 0x00000097ff97723e */ /* 0x000fe200020006ff */
[----:B------:R-:W-:-:S02]  /*f0e0*/  IMAD.U32 R67, R67, 0x10000, RZ ;  /* 0x0001000043437824 */ /* 0x000fc400078e00ff */
[CC--:B------:R-:W-:Y:S01]  /*f0f0*/  FMUL.FTZ R71, R59.reuse, R45.reuse ;  /* 0x0000002d3b477220 */ /* 0x0c0fe20000410000 */
[--C-:B------:R-:W-:Y:S02]  /*f100*/  HADD2.F32 R65, -RZ, R63.reuse.H0_H0 ;  /* 0x2000003fff417230 */ /* 0x100fe40000004100 */
        /* <DEDUP_REMOVED lines=13> */
[-C--:B------:R-:W-:Y:S01]  /*f1e0*/  FMUL.FTZ R70, R63, R66.reuse ;  /* 0x000000423f467220 */ /* 0x080fe20000410000 */
[----:B------:R-:W-:Y:S02]  /*f1f0*/  HADD2.F32 R151, -RZ, R151.H1_H1 ;  /* 0x30000097ff977230 */ /* 0x000fe40000004100 */
[----:B------:R-:W-:Y:S01]  /*f200*/  FMUL.FTZ R60, R67, R66 ;  /* 0x00000042433c7220 */ /* 0x000fe20000410000 */
[----:B------:R-:W-:Y:S02]  /*f210*/  HADD2.F32 R66, -RZ, R65.H0_H0 ;  /* 0x20000041ff427230 */ /* 0x000fe40000004100 */
        /* <DEDUP_REMOVED lines=8> */
[----:B------:R-:W-:Y:S01]  /*f2a0*/  HADD2.F32 R64, -RZ, R64.H1_H1 ;  /* 0x30000040ff407230 */ /* 0x000fe20000004100 */
[----:B------:R-:W-:Y:S01]  /*f2b0*/  F2FP.F16.E4M3.UNPACK_B R71, R150.H1 ;  /* 0x00000096ff47723e */ /* 0x000fe200030006ff */
[----:B------:R-:W-:Y:S01]  /*f2c0*/  HADD2.F32 R149, -RZ, R149.H1_H1 ;  /* 0x30000095ff957230 */ /* 0x000fe20000004100 */
[----:B------:R-:W-:Y:S01]  /*f2d0*/  F2FP.F16.E4M3.UNPACK_B R68, R50.H1 ;  /* 0x00000032ff44723e */ /* 0x000fe200030006ff */
[----:B------:R-:W-:Y:S01]  /*f2e0*/  FFMA.FTZ R63, R66, R63, R69 ;  /* 0x0000003f423f7223 */ /* 0x000fe20000010045 */
[-C--:B------:R-:W-:Y:S01]  /*f2f0*/  FMUL.FTZ R65, R67, R151.reuse ;  /* 0x0000009743417220 */ /* 0x080fe20000410000 */
[----:B------:R-:W-:Y:S01]  /*f300*/  FMUL.FTZ R72, R64, R151 ;  /* 0x0000009740487220 */ /* 0x000fe20000410000 */
[----:B------:R-:W-:Y:S01]  /*f310*/  F2FP.F16.E4M3.UNPACK_B R70, R148.H1 ;  /* 0x00000094ff46723e */ /* 0x000fe200030006ff */
[----:B------:R-:W-:Y:S01]  /*f320*/  HADD2.F32 R74, -RZ, R71.H0_H0 ;  /* 0x20000047ff4a7230 */ /* 0x000fe20000004100 */
[----:B------:R-:W-:Y:S01]  /*f330*/  F2FP.F16.E4M3.UNPACK_B R66, R57.H1 ;  /* 0x00000039ff42723e */ /* 0x000fe200030006ff */
[----:B------:R-:W-:-:S02]  /*f340*/  HADD2.F32 R69, -RZ, R68.H0_H0 ;  /* 0x20000044ff457230 */ /* 0x000fc40000004100 */
[-C--:B------:R-:W-:Y:S01]  /*f350*/  FFMA.FTZ R65, R64, R149.reuse, -R65 ;  /* 0x0000009540417223 */ /* 0x080fe20000010841 */
[----:B------:R-:W-:Y:S01]  /*f360*/  FFMA.FTZ R64, R67, R149, R72 ;  /* 0x0000009543407223 */ /* 0x000fe20000010048 */
[----:B------:R-:W-:Y:S01]  /*f370*/  HADD2.F32 R72, -RZ, R70.H0_H0 ;  /* 0x20000046ff487230 */ /* 0x000fe20000004100 */
[----:B------:R-:W-:Y:S01]  /*f380*/  F2FP.F16.E4M3.UNPACK_B R150, R150 ;  /* 0x00000096ff96723e */ /* 0x000fe200020006ff */
[----:B------:R-:W-:Y:S02]  /*f390*/  HADD2.F32 R67, -RZ, R66.H0_H0 ;  /* 0x20000042ff437230 */ /* 0x000fe40000004100 */
        /* <DEDUP_REMOVED lines=8> */
[----:B------:R-:W-:-:S02]  /*f420*/  HADD2.F32 R67, -RZ, R70.H1_H1 ;  /* 0x30000046ff437230 */ /* 0x000fc40000004100 */
[-C--:B------:R-:W-:Y:S01]  /*f430*/  FMUL.FTZ R73, R68, R71.reuse ;  /* 0x0000004744497220 */ /* 0x080fe20000410000 */
[----:B------:R-:W-:Y:S01]  /*f440*/  FFMA.FTZ R74, R69, R72, R74 ;  /* 0x00000048454a7223 */ /* 0x000fe2000001004a */
[C---:B------:R-:W-:Y:S01]  /*f450*/  FMUL.FTZ R71, R66.reuse, R71 ;  /* 0x0000004742477220 */ /* 0x040fe20000410000 */
[--C-:B------:R-:W-:Y:S02]  /*f460*/  HADD2.F32 R69, -RZ, R150.reuse.H0_H0 ;  /* 0x20000096ff457230 */ /* 0x100fe40000004100 */
[-C--:B------:R-:W-:Y:S01]  /*f470*/  FFMA.FTZ R73, R66, R67.reuse, -R73 ;  /* 0x0000004342497223 */ /* 0x080fe20000010849 */
[----:B------:R-:W-:Y:S01]  /*f480*/  F2FP.F16.E4M3.UNPACK_B R66, R50 ;  /* 0x00000032ff42723e */ /* 0x000fe200020006ff */
[----:B------:R-:W-:Y:S01]  /*f490*/  FFMA.FTZ R75, R68, R67, R71 ;  /* 0x00000043444b7223 */ /* 0x000fe20000010047 */
[----:B------:R-:W-:Y:S01]  /*f4a0*/  HADD2.F32 R50, -RZ, R57.H0_H0 ;  /* 0x20000039ff327230 */ /* 0x000fe20000004100 */
[----:B------:R-:W-:Y:S01]  /*f4b0*/  F2FP.SATFINITE.E4M3.F32.PACK_AB_MERGE_C R58, R61, R58, RZ ;  /* 0x0000003a3d3a723e */ /* 0x000fe200048070ff */
[----:B------:R-:W-:Y:S01]  /*f4c0*/  HADD2.F32 R150, -RZ, R150.H1_H1 ;  /* 0x30000096ff967230 */ /* 0x000fe20000004100 */
[----:B------:R-:W-:Y:S01]  /*f4d0*/  F2FP.SATFINITE.E4M3.F32.PACK_AB_MERGE_C R60, R60, R59, RZ ;  /* 0x0000003b3c3c723e */ /* 0x000fe200048070ff */
[----:B------:R-:W-:-:S02]  /*f4e0*/  HADD2.F32 R67, -RZ, R66.H0_H0 ;  /* 0x20000042ff437230 */ /* 0x000fc40000004100 */
[CC--:B------:R-:W-:Y:S01]  /*f4f0*/  FMUL.FTZ R70, R50.reuse, R69.reuse ;  /* 0x0000004532467220 */ /* 0x0c0fe20000410000 */
[----:B------:R-:W-:Y:S01]  /*f500*/  HADD2.F32 R57, -RZ, R57.H1_H1 ;  /* 0x30000039ff397230 */ /* 0x000fe20000004100 */
[----:B------:R-:W-:Y:S01]  /*f510*/  F2FP.SATFINITE.E4M3.F32.PACK_AB_MERGE_C R59, R65, R62, R58 ;  /* 0x0000003e413b723e */ /* 0x000fe2000480703a */
[----:B------:R-:W-:Y:S02]  /*f520*/  HADD2.F32 R68, -RZ, R148.H0_H0 ;  /* 0x20000094ff447230 */ /* 0x000fe40000004100 */
        /* <DEDUP_REMOVED lines=105> */
.L_x_5468:
[----:B------:R-:W-:Y:S05]  /*fbc0*/  BSYNC B1 ;  /* 0x0000000000017941 */ /* 0x000fea0003800000 */
.L_x_5467:
        /* <DEDUP_REMOVED lines=10> */
.L_x_5384:
[----:B------:R-:W-:-:S06]  /*fc70*/  UISETP.NE.AND UP0, UPT, UR53, 0x3, UPT ;  /* 0x000000033500788c */ /* 0x000fcc000bf05270 */
[----:B------:R-:W-:-:S13]  /*fc80*/  PLOP3.LUT P2, PT, PT, PT, UP0, 0x80, 0x0 ;  /* 0x000000000000781c */ /* 0x000fda0003f4f008 */
[----:B------:R-:W-:Y:S05]  /*fc90*/  @!P2 BRA `(.L_x_5469) ;  /* 0x000000000004a947 */ /* 0x000fea0003800000 */
[----:B------:R-:W-:Y:S01]  /*fca0*/  BPT.TRAP 0x1 ;  /* 0x000000040000795c */ /* 0x000fe20000300000 */
.L_x_5469:
[----:B------:R-:W-:Y:S01]  /*fcb0*/  IMAD R100, R17, 0x8, R16 ;  /* 0x0000000811647824 */ /* 0x000fe200078e0210 */
[----:B------:R-:W-:Y:S01]  /*fcc0*/  SHF.L.U32 R101, R223, 0x1f, RZ ;  /* 0x0000001fdf657819 */ /* 0x000fe200000006ff */
[----:B------:R-:W-:Y:S01]  /*fcd0*/  IMAD R43, R24, -0xa0, R2 ;  /* 0xffffff60182b7824 */ /* 0x000fe200078e0202 */
[----:B------:R-:W-:Y:S02]  /*fce0*/  BSSY B1, `(.L_x_5470) ;  /* 0x0000004000017945 */ /* 0x000fe40003800000 */
[----:B------:R-:W0:Y:S02]  /*fcf0*/  SYNCS.PHASECHK.TRANS64.TRYWAIT P3, [R100+URZ+0x33490], R101 ;  /* 0x03349065640075a7 */ /* 0x000e24000806017f */
[----:B------:R-:W-:Y:S01]  /*fd00*/  VIMNMX R43, R43, 0xa0, PT ;  /* 0x000000a02b2b7848 */ /* 0x000fe20003fe0100 */
[----:B0-----:R-:W-:Y:S06]  /*fd10*/  @!P3 BRA `(.L_x_5471) ;  /* 0x0000022c008cb947 */ /* 0x001fec0003800000 */
.L_x_5735:
[----:B------:R-:W-:Y:S05]  /*fd20*/  BSYNC B1 ;  /* 0x0000000000017941 */ /* 0x000fea0003800000 */
.L_x_5470:
        /* <DEDUP_REMOVED lines=21> */
.L_x_5473:
[----:B------:R-:W-:Y:S05]  /*fe80*/  BSYNC B1 ;  /* 0x0000000000017941 */ /* 0x000fea0003800000 */
.L_x_5472:
        /* <DEDUP_REMOVED lines=21> */
.L_x_5417:
[----:B------:R-:W-:Y:S05]  /*ffe0*/  BSYNC B0 ;  /* 0x0000000000007941 */ /* 0x000fea0003800000 */
.L_x_5383:
        /* <DEDUP_REMOVED lines=17> */
.L_x_5475:
[----:B------:R-:W-:Y:S05]  /*10100*/  BSYNC B0 ;  /* 0x0000000000007941 */ /* 0x000fea0003800000 */
.L_x_5474:
[----:B------:R-:W1:Y:S01]  /*10110*/  SYNCS.PHASECHK.TRANS64.TRYWAIT P2, [R100+URZ+0x334b0], R101 ;  /* 0x0334b065640075a7 */ /* 0x000e62000804017f */
[----:B------:R-:W-:Y:S01]  /*10120*/  ULDC UR37, c[0x0][0x2f4] ;  /* 0x0000bd0000257ab9 */ /* 0x000fe20000000800 */
[----:B------:R-:W-:Y:S01]  /*10130*/  ULDC.64 UR38, c[0x0][0x328] ;  /* 0x0000ca0000267ab9 */ /* 0x000fe20000000a00 */
[----:B------:R-:W-:Y:S01]  /*10140*/  ULDC.64 UR40, c[0x0][0x318] ;  /* 0x0000c60000287ab9 */ /* 0x000fe20000000a00 */
[----:B------:R-:W-:Y:S01]  /*10150*/  BSSY B0, `(.L_x_5476) ;  /* 0x0000003000007945 */ /* 0x000fe20003800000 */
[----:B------:R-:W-:-:S03]  /*10160*/  IMAD.WIDE R48, R24, 0xa0, R122 ;  /* 0x000000a018307825 */ /* 0x000fc600078e027a */
[----:B-1----:R-:W-:Y:S05]  /*10170*/  @!P2 BRA `(.L_x_5477) ;  /* 0x000002280088a947 */ /* 0x002fea0003800000 */
.L_x_5736:
[----:B------:R-:W-:Y:S05]  /*10180*/  BSYNC B0 ;  /* 0x0000000000007941 */ /* 0x000fea0003800000 */
.L_x_5476:
        /* <DEDUP_REMOVED lines=28> */
.L_x_5479:
[----:B------:R-:W-:Y:S05]  /*10350*/  BSYNC B0 ;  /* 0x0000000000007941 */ /* 0x000fea0003800000 */
.L_x_5478:
[----:B0-2---:R-:W-:Y:S01]  /*10360*/  IADD3 R44, R220, 0x80, RZ ;  /* 0x00000080dc2c7810 */ /* 0x005fe20007ffe0ff */
[----:B------:R-:W-:Y:S03]  /*10370*/  BSSY B0, `(.L_x_5480) ;  /* 0x000001e000007945 */ /* 0x000fe60003800000 */
        /* <DEDUP_REMOVED lines=29> */
.L_x_5481:
[----:B------:R-:W-:Y:S05]  /*10550*/  BSYNC B0 ;  /* 0x0000000000007941 */ /* 0x000fea0003800000 */
.L_x_5480:
        /* <DEDUP_REMOVED lines=12> */
[----:B------:R-:W-:Y:S02]  /*10620*/  SEL R42, RZ, 0x1, P2 ;  /* 0x00000001ff2a7807 */ /* 0x000fe40001000000 */
[----:B------:R-:W-:Y:S02]  /*10630*/  SEL R17, R17, RZ, P2 ;  /* 0x000000ff11117207 */ /* 0x000fe40001000000 */
[----:B------:R-:W-:Y:S01]  /*10640*/  LOP3.LUT R223, R223, R42, RZ, 0x3c, !PT ;  /* 0x0000002adfdf7212 */ /* 0x000fe200078e3cff */
[----:B------:R1:W-:Y:S01]  /*10650*/  @!P3 SYNCS.ARRIVE.TRANS64.RED.A1T0 RZ, [R100+URZ], RZ ;  /* 0x000000ff64ffb9a7 */ /* 0x0003e2000810043f */
[----:B--2---:R-:W-:-:S13]  /*10660*/  LOP3.LUT P4, RZ, R41, 0x2, RZ, 0xc0, !PT ;  /* 0x0000000229ff7812 */ /* 0x004fda000788c0ff */
[----:B-1----:R-:W-:Y:S05]  /*10670*/  @P4 BRA `(.L_x_5482) ;  /* 0xffffff2800044947 */ /* 0x002fea000383ffff */
[----:B------:R-:W1:Y:S01]  /*10680*/  S2R R41, SR_TID.X ;  /* 0x0000000000297919 */ /* 0x000e620000002100 */
[----:B------:R-:W-:Y:S02]  /*10690*/  PLOP3.LUT P0, PT, PT, PT, PT, 0x8, 0x0 ;  /* 0x000000000000781c */ /* 0x000fe40003f0e170 */
[----:B-1----:R-:W-:-:S04]  /*106a0*/  SHF.R.U32.HI R41, RZ, 0x7, R41 ;  /* 0x00000007ff297819 */ /* 0x002fc80000011629 */
[----:B------:R-:W-:-:S13]  /*106b0*/  ISETP.NE.AND P4, PT, R41, 0x1, PT ;  /* 0x000000012900780c */ /* 0x000fda0003f85270 */
[----:B------:R-:W-:Y:S06]  /*106c0*/  @!P4 BAR.ARV 0x9, 0x100 ;  /* 0x024400000000cb1d */ /* 0x000fec0000002000 */
.L_x_5378:
[----:B------:R-:W-:Y:S05]  /*106d0*/  @P0 BRA `(.L_x_5483) ;  /* 0x00000000000c0947 */ /* 0x000fea0003800000 */
[----:B------:R-:W1:Y:S01]  /*106e0*/  FENCE.VIEW.ASYNC.G ;  /* 0x00000000000073c6 */ /* 0x000e620000000100 */
[----:B------:R-:W-:Y:S05]  /*106f0*/  WARPSYNC.ALL ;  /* 0x0000000000007948 */ /* 0x000fea0003800000 */
[----:B-1----:R-:W-:Y:S06]  /*10700*/  BAR.ARV 0xc, 0x180 ;  /* 0x0306000000007b1d */ /* 0x002fec0000002000 */
.L_x_5483:
[----:B------:R-:W2:Y:S01]  /*10710*/  LDL R0, [R1+0x28] ;  /* 0x0000280001007983 */ /* 0x000ea20000100800 */
[----:B------:R-:W-:Y:S01]  /*10720*/  ULDC.64 UR6, c[0x0][0x998] ;  /* 0x0002660000067ab9 */ /* 0x000fe20000000a00 */
[----:B------:R-:W-:Y:S02]  /*10730*/  ULDC.64 UR4, c[0x0][0x990] ;  /* 0x0002640000047ab9 */ /* 0x000fe40000000a00 */
[----:B------:R-:W3:Y:S04]  /*10740*/  LDL R3, [R1+0x18] ;  /* 0x0000180001037983 */ /* 0x000ee80000100800 */
[----:B0-----:R-:W4:Y:S01]  /*10750*/  LDL R14, [R1+0xc] ;  /* 0x00000c00010e7983 */ /* 0x001f220000100800 */
[----:B------:R-:W-:Y:S02]  /*10760*/  ISETP.NE.U32.AND P1, PT, RZ, UR6, PT ;  /* 0x00000006ff007c0c */ /* 0x000fe4000bf25070 */
[----:B------:R-:W-:-:S02]  /*10770*/  ISETP.NE.U32.AND P0, PT, RZ, UR4, PT ;  /* 0x00000004ff007c0c */ /* 0x000fc4000bf05070 */
[----:B------:R-:W-:Y:S02]  /*10780*/  ISETP.NE.AND.EX P1, PT, RZ, UR7, PT, P1 ;  /* 0x00000007ff007c0c */ /* 0x000fe4000bf25310 */
        /* <DEDUP_REMOVED lines=25> */
[----:B------:R-:W2:Y:S04]  /*10920*/  @P1 LDG.E R0, desc[UR54][R8.64] ;  /* 0x0000003608001981 */ /* 0x000ea8000c1e1900 */
[----:B------:R1:W2:Y:S01]  /*10930*/  @P0 LDG.E R3, desc[UR54][R4.64] ;  /* 0x0000003604030981 */ /* 0x0002a2000c1e1900 */
[----:B------:R-:W-:Y:S01]  /*10940*/  BSSY B0, `(.L_x_5484) ;  /* 0x000002f000007945 */ /* 0x000fe20003800000 */
[----:B-1----:R-:W-:Y:S01]  /*10950*/  IMAD.MOV.U32 R4, RZ, RZ, RZ ;  /* 0x000000ffff047224 */ /* 0x002fe200078e00ff */
[----:B0-----:R-:W-:Y:S01]  /*10960*/  ISETP.NE.AND P0, PT, R2, 0x1, PT ;  /* 0x000000010200780c */ /* 0x001fe20003f05270 */
[----:B------:R-:W-:-:S12]  /*10970*/  VIADD R2, R236, 0x7f ;  /* 0x0000007fec027836 */ /* 0x000fd80000000000 */
[----:B------:R-:W0:Y:S08]  /*10980*/  @P0 LDC R7, c[0x0][0x44c] ;  /* 0x00011300ff070b82 */ /* 0x000e300000000800 */
[----:B------:R-:W1:Y:S01]  /*10990*/  @P0 LDC R6, c[0x0][0x450] ;  /* 0x00011400ff060b82 */ /* 0x000e620000000800 */
[----:B0-----:R-:W-:-:S05]  /*109a0*/  @P0 IMAD.HI.U32 R7, R2, R7, RZ ;  /* 0x0000000702070227 */ /* 0x001fca00078e00ff */
[----:B-1----:R-:W-:-:S05]  /*109b0*/  @P0 SHF.R.U32.HI R2, RZ, R6, R7 ;  /* 0x00000006ff020219 */ /* 0x002fca0000011607 */
[----:B------:R-:W-:-:S04]  /*109c0*/  IMAD.IADD R2, R159, 0x1, R2 ;  /* 0x000000019f027824 */ /* 0x000fc800078e0202 */
[----:B------:R-:W-:-:S05]  /*109d0*/  IMAD.HI R2, R2, 0x66666667, RZ ;  /* 0x6666666702027827 */ /* 0x000fca00078e02ff */
[----:B------:R-:W-:-:S04]  /*109e0*/  SHF.R.U32.HI R5, RZ, 0x1f, R2 ;  /* 0x0000001fff057819 */ /* 0x000fc80000011602 */
[----:B------:R-:W-:-:S04]  /*109f0*/  LEA.HI.SX32 R5, R2, R5, 0x1a ;  /* 0x0000000502057211 */ /* 0x000fc800078fd2ff */
        /* <DEDUP_REMOVED lines=35> */
.L_x_5485:
[----:B------:R-:W-:Y:S05]  /*10c30*/  BSYNC B0 ;  /* 0x0000000000007941 */ /* 0x000fea0003800000 */
.L_x_5484:
        /* <DEDUP_REMOVED lines=50> */
[----:B------:R-:W-:Y:S02]  /*10f60*/  MOV R103, RZ ;  /* 0x000000ff00677202 */ /* 0x000fe40000000f00 */
[----:B------:R-:W-:Y:S02]  /*10f70*/  CS2R R122, SRZ ;  /* 0x00000000007a7805 */ /* 0x000fe4000001ff00 */
[----:B------:R-:W-:Y:S02]  /*10f80*/  CS2R R104, SRZ ;  /* 0x0000000000687805 */ /* 0x000fe4000001ff00 */
[----:B------:R-:W-:Y:S01]  /*10f90*/  CS2R R94, SRZ ;  /* 0x00000000005e7805 */ /* 0x000fe2000001ff00 */
[----:B------:R-:W-:-:S02]  /*10fa0*/  IMAD.MOV.U32 R117, RZ, RZ, RZ ;  /* 0x000000ffff757224 */ /* 0x000fc400078e00ff */
[----:B--2---:R-:W-:Y:S02]  /*10fb0*/  IMAD R235, R0, R4, RZ ;  /* 0x0000000400eb7224 */ /* 0x004fe400078e02ff */
[----:B------:R-:W-:-:S03]  /*10fc0*/  IMAD.MOV.U32 R0, RZ, RZ, RZ ;  /* 0x000000ffff007224 */ /* 0x000fc600078e00ff */
[----:B------:R-:W-:Y:S02]  /*10fd0*/  VIADDMNMX R107, R235, R4, R107, PT ;  /* 0x00000004eb6b7246 */ /* 0x000fe4000380016b */
[----:B------:R-:W-:Y:S02]  /*10fe0*/  CS2R R4, SRZ ;  /* 0x0000000000047805 */ /* 0x000fe4000001ff00 */
        /* <DEDUP_REMOVED lines=10> */
.L_x_5739:
        /* <DEDUP_REMOVED lines=25> */
.L_x_5488:
        /* <DEDUP_REMOVED lines=13> */
.L_x_5492:
[----:B--2---:R2:W3:Y:S02]  /*112f0*/  SYNCS.PHASECHK.TRANS64.TRYWAIT P0, [R16+URZ+0x33400], R3 ;  /* 0x03340003100075a7 */ /* 0x0044e4000800017f */
[----:B---3--:R-:W-:Y:S05]  /*11300*/  @!P0 NANOSLEEP.SYNCS 0x989680 ;  /* 0x009896800000895d */ /* 0x008fea0003900000 */
[----:B------:R-:W3:Y:S02]  /*11310*/  @!P0 SYNCS.PHASECHK.TRANS64 P0, [R16+URZ+0x33400], R3 ;  /* 0x03340003100085a7 */ /* 0x000ee4000800007f */
[----:B---3--:R-:W-:Y:S05]  /*11320*/  @!P0 BRA `(.L_x_5492) ;  /* 0xfffffffc00f08947 */ /* 0x008fea000383ffff */
.L_x_5491:
[----:B------:R-:W-:Y:S05]  /*11330*/  BSYNC B0 ;  /* 0x0000000000007941 */ /* 0x000fea0003800000 */
.L_x_5490:
[----:B------:R-:W-:Y:S05]  /*11340*/  BRA `(.L_x_5493) ;  /* 0x0000007000387947 */ /* 0x000fea0003800000 */
.L_x_5489:
        /* <DEDUP_REMOVED lines=17> */
[----:B------:R-:W-:Y:S01]  /*11460*/  MOV R4, UR4 ;  /* 0x0000000400047c02 */ /* 0x000fe20008000f00 */
        /* <DEDUP_REMOVED lines=11> */
[----:B--2---:R-:W-:Y:S05]  /*11520*/  CALL.ABS.NOINC R14 ;  /* 0x000000000e007343 */ /* 0x004fea0003c00000 */
.L_x_5494:
[----:B------:R-:W-:Y:S01]  /*11530*/  ULDC.U8 UR4, c[0x0][0x410] ;  /* 0x0001040000047ab9 */ /* 0x000fe20000000000 */
[----:B------:R-:W-:Y:S01]  /*11540*/  BSSY B0, `(.L_x_5495) ;  /* 0x00006e6000007945 */ /* 0x000fe20003800000 */
[----:B------:R-:W-:Y:S01]  /*11550*/  ISETP.NE.AND P0, PT, RZ, UR4, PT ;  /* 0x00000004ff007c0c */ /* 0x000fe2000bf05270 */
[----:B------:R-:W-:-:S12]  /*11560*/  IMAD.IADD R10, R220, 0x1, R236 ;  /* 0x00000001dc0a7824 */ /* 0x000fd800078e02ec */
[----:B------:R-:W-:Y:S05]  /*11570*/  @!P0 BRA `(.L_x_5496) ;  /* 0x0000003400b88947 */ /* 0x000fea0003800000 */
[----:B------:R-:W1:Y:S01]  /*11580*/  LDC R37, c[0x0][0x448] ;  /* 0x00011200ff257b82 */ /* 0x000e620000000800 */
[----:B------:R-:W-:Y:S01]  /*11590*/  IMAD.MOV.U32 R5, RZ, RZ, R10 ;  /* 0x000000ffff057224 */ /* 0x000fe200078e000a */
[----:B------:R-:W-:Y:S01]  /*115a0*/  ULDC.64 UR4, c[0x0][0x3f8] ;  /* 0x0000fe0000047ab9 */ /* 0x000fe20000000a00 */
[----:B------:R-:W-:Y:S01]  /*115b0*/  IMAD.MOV.U32 R6, RZ, RZ, R24 ;  /* 0x000000ffff067224 */ /* 0x000fe200078e0018 */
[----:B------:R-:W-:Y:S01]  /*115c0*/  ULDC.64 UR6, c[0x0][0x408] ;  /* 0x0001020000067ab9 */ /* 0x000fe20000000a00 */
[----:B------:R-:W-:Y:S01]  /*115d0*/  IMAD.MOV.U32 R8, RZ, RZ, R146 ;  /* 0x000000ffff087224 */ /* 0x000fe200078e0092 */
[----:B------:R-:W-:Y:S01]  /*115e0*/  ULDC.64 UR8, c[0x0][0x400] ;  /* 0x0001000000087ab9 */ /* 0x000fe20000000a00 */
[----:B------:R-:W-:Y:S01]  /*115f0*/  IMAD.MOV.U32 R9, RZ, RZ, R29 ;  /* 0x000000ffff097224 */ /* 0x000fe200078e001d */
        /* <DEDUP_REMOVED lines=10> */
[----:B------:R-:W-:Y:S02]  /*116a0*/  IMAD R0, R0, UR6, RZ ;  /* 0x0000000600007c24 */ /* 0x000fe4000f8e02ff */
[C---:B0-----:R-:W-:Y:S01]  /*116b0*/  IMAD R13, R5.reuse, UR5, R4 ;  /* 0x00000005050d7c24 */ /* 0x041fe2000f8e0204 */
[----:B------:R-:W-:Y:S01]  /*116c0*/  ULDC.64 UR4, c[0x0][0x3e8] ;  /* 0x0000fa0000047ab9 */ /* 0x000fe20000000a00 */
[----:B------:R-:W-:Y:S01]  /*116d0*/  IMAD R11, R5, UR7, R0 ;  /* 0x00000007050b7c24 */ /* 0x000fe2000f8e0200 */
[----:B------:R-:W-:Y:S01]  /*116e0*/  IADD3 R3, P0, R6, UR4, RZ ;  /* 0x0000000406037c10 */ /* 0x000fe2000ff1e0ff */
[----:B------:R-:W-:Y:S01]  /*116f0*/  UMOV UR4, 0xffffffff ;  /* 0xffffffff00047882 */ /* 0x000fe20000000000 */
[----:B------:R-:W-:Y:S02]  /*11700*/  IADD3 R5, P1, R8, UR8, RZ ;  /* 0x0000000808057c10 */ /* 0x000fe4000ff3e0ff */
[----:B------:R-:W-:Y:S02]  /*11710*/  IADD3.X R13, R7, UR5, R13, P0, !PT ;  /* 0x00000005070d7c10 */ /* 0x000fe400087fe40d */
[----:B------:R-:W-:Y:S01]  /*11720*/  IADD3.X R4, R9, UR9, R11, P1, !PT ;  /* 0x0000000909047c10 */ /* 0x000fe20008ffe40b */
[----:B------:R-:W-:Y:S08]  /*11730*/  BRA.DIV UR4, `(.L_x_5497) ;  /* 0x0000021604547947 */ /* 0x000ff0000b800000 */
[----:B------:R0:W1:Y:S04]  /*11740*/  SHFL.IDX PT, R0, R13, RZ, 0x1e1f ;  /* 0x001e1fff0d007589 */ /* 0x00006800000e0000 */
[----:B------:R-:W2:Y:S04]  /*11750*/  SHFL.IDX PT, R3, R3, RZ, 0x1e1f ;  /* 0x001e1fff03037589 */ /* 0x000ea800000e0000 */
[----:B------:R-:W3:Y:S04]  /*11760*/  SHFL.IDX PT, R4, R4, RZ, 0x1e1f ;  /* 0x001e1fff04047589 */ /* 0x000ee800000e0000 */
[----:B------:R0:W4:Y:S02]  /*11770*/  SHFL.IDX PT, R14, R5, RZ, 0x1e1f ;  /* 0x001e1fff050e7589 */ /* 0x00012400000e0000 */
.L_x_5745:
[----:B0-----:R-:W5:Y:S01]  /*11780*/  LDL R5, [R1] ;  /* 0x0000000001057983 */ /* 0x001f620000100800 */
        /* <DEDUP_REMOVED lines=12> */
[----:B-----5:R-:W-:-:S05]  /*11850*/  IMAD R37, R5, R37, RZ ;  /* 0x0000002505257224 */ /* 0x020fca00078e02ff */
[----:B------:R-:W-:Y:S02]  /*11860*/  ISETP.GE.AND P0, PT, R10, R37, PT ;  /* 0x000000250a00720c */ /* 0x000fe40003f06270 */
[----:B------:R-:W-:-:S11]  /*11870*/  CS2R R10, SRZ ;  /* 0x00000000000a7805 */ /* 0x000fd6000001ff00 */
[----:B------:R-:W-:Y:S05]  /*11880*/  @P0 BRA `(.L_x_5499) ;  /* 0x0000000000f40947 */ /* 0x000fea0003800000 */
        /* <DEDUP_REMOVED lines=8> */
[----:B----4-:R-:W-:-:S03]  /*11910*/  @!P4 IADD3 R8, P1, R226, R14, RZ ;  /* 0x0000000ee208c210 */ /* 0x010fc60007f3e0ff */
[----:B-1----:R-:W-:Y:S01]  /*11920*/  @!P4 IMAD.X R7, R0, 0x1, R5, P0 ;  /* 0x000000010007c824 */ /* 0x002fe200000e0605 */
[----:B---3--:R-:W-:Y:S02]  /*11930*/  @!P4 IADD3.X R9, R4, R5, RZ, P1, !PT ;  /* 0x000000050409c210 */ /* 0x008fe40000ffe4ff */
        /* <DEDUP_REMOVED lines=17> */
[----:B------:R-:W-:Y:S01]  /*11a50*/  @!P1 IADD3 R52, P4, R224, R3, RZ ;  /* 0x00000003e0349210 */ /* 0x000fe20007f9e0ff */
[----:B------:R-:W-:Y:S01]  /*11a60*/  @!P2 IMAD.X R51, R4, 0x1, R5, P5 ;  /* 0x000000010433a824 */ /* 0x000fe200028e0605 */
[----:B------:R-:W-:Y:S02]  /*11a70*/  @!P1 IADD3 R54, P5, R224, R14, RZ ;  /* 0x0000000ee0369210 */ /* 0x000fe40007fbe0ff */
[----:B------:R-:W-:Y:S02]  /*11a80*/  CS2R R26, SRZ ;  /* 0x00000000001a7805 */ /* 0x000fe4000001ff00 */
[----:B0-----:R-:W-:Y:S01]  /*11a90*/  SHF.R.S32.HI R9, RZ, 0x1f, R228 ;  /* 0x0000001fff097819 */ /* 0x001fe200000114e4 */
[--C-:B------:R-:W-:Y:S01]  /*11aa0*/  @!P1 IMAD.X R53, R0, 0x1, R13.reuse, P4 ;  /* 0x0000000100359824 */ /* 0x100fe200020e060d */
[----:B------:R-:W-:Y:S01]  /*11ab0*/  ISETP.GE.AND P4, PT, R228, UR4, PT ;  /* 0x00000004e4007c0c */ /* 0x000fe2000bf86270 */
[----:B------:R-:W-:Y:S01]  /*11ac0*/  @!P1 IMAD.X R55, R4, 0x1, R13, P5 ;  /* 0x0000000104379824 */ /* 0x000fe200028e060d */
[----:B------:R-:W-:-:S02]  /*11ad0*/  @!P0 SHF.R.S32.HI R5, RZ, 0x1f, R22 ;  /* 0x0000001fff058819 */ /* 0x000fc40000011416 */
[----:B------:R-:W-:Y:S02]  /*11ae0*/  CS2R R24, SRZ ;  /* 0x0000000000187805 */ /* 0x000fe4000001ff00 */
[----:B------:R-:W-:Y:S02]  /*11af0*/  @!P0 IADD3 R6, P5, R22, R3, RZ ;  /* 0x0000000316068210 */ /* 0x000fe40007fbe0ff */
[----:B------:R-:W-:Y:S02]  /*11b00*/  CS2R R20, SRZ ;  /* 0x0000000000147805 */ /* 0x000fe4000001ff00 */
[----:B------:R-:W-:Y:S02]  /*11b10*/  CS2R R38, SRZ ;  /* 0x0000000000267805 */ /* 0x000fe4000001ff00 */
[----:B------:R-:W-:Y:S02]  /*11b20*/  CS2R R40, SRZ ;  /* 0x0000000000287805 */ /* 0x000fe4000001ff00 */
[----:B-1----:R-:W-:Y:S01]  /*11b30*/  CS2R R10, SRZ ;  /* 0x00000000000a7805 */ /* 0x002fe2000001ff00 */
[----:B------:R-:W-:Y:S01]  /*11b40*/  @!P0 IMAD.X R7, R0, 0x1, R5, P5 ;  /* 0x0000000100078824 */ /* 0x000fe200028e0605 */
[----:B------:R-:W-:-:S02]  /*11b50*/  @!P0 IADD3 R42, P5, R22, R14, RZ ;  /* 0x0000000e162a8210 */ /* 0x000fc40007fbe0ff */
[----:B------:R-:W-:Y:S01]  /*11b60*/  CS2R R12, SRZ ;  /* 0x00000000000c7805 */ /* 0x000fe2000001ff00 */
[----:B------:R0:W5:Y:S02]  /*11b70*/  @!P3 LD.E.64 R28, desc[UR54][R46.64] ;  /* 0x000000362e1cb980 */ /* 0x000164000c101b00 */
[----:B------:R-:W-:Y:S01]  /*11b80*/  @!P0 IMAD.X R43, R4, 0x1, R5, P5 ;  /* 0x00000001042b8824 */ /* 0x000fe200028e0605 */
[----:B------:R-:W-:Y:S01]  /*11b90*/  @!P4 IADD3 R56, P5, R228, R3, RZ ;  /* 0x00000003e438c210 */ /* 0x000fe20007fbe0ff */
[----:B------:R0:W5:Y:S04]  /*11ba0*/  @!P2 LD.E.64 R26, desc[UR54][R48.64] ;  /* 0x00000036301aa980 */ /* 0x000168000c101b00 */
[--C-:B------:R-:W-:Y:S01]  /*11bb0*/  @!P4 IMAD.X R57, R0, 0x1, R9.reuse, P5 ;  /* 0x000000010039c824 */ /* 0x100fe200028e0609 */
[----:B------:R-:W-:Y:S01]  /*11bc0*/  @!P4 IADD3 R14, P5, R228, R14, RZ ;  /* 0x0000000ee40ec210 */ /* 0x000fe20007fbe0ff */
[----:B------:R0:W5:Y:S04]  /*11bd0*/  @!P2 LD.E.64 R24, desc[UR54][R50.64] ;  /* 0x000000363218a980 */ /* 0x000168000c101b00 */
[----:B------:R-:W-:Y:S01]  /*11be0*/  @!P4 IMAD.X R15, R4, 0x1, R9, P5 ;  /* 0x00000001040fc824 */ /* 0x000fe200028e0609 */
[----:B------:R-:W-:Y:S01]  /*11bf0*/  CS2R R8, SRZ ;  /* 0x0000000000087805 */ /* 0x000fe2000001ff00 */
[----:B------:R0:W5:Y:S04]  /*11c00*/  @!P1 LD.E.64 R20, desc[UR54][R52.64] ;  /* 0x0000003634149980 */ /* 0x000168000c101b00 */
[----:B------:R0:W5:Y:S04]  /*11c10*/  @!P1 LD.E.64 R12, desc[UR54][R54.64] ;  /* 0x00000036360c9980 */ /* 0x000168000c101b00 */
[----:B------:R0:W5:Y:S04]  /*11c20*/  @!P0 LD.E.64 R38, desc[UR54][R6.64] ;  /* 0x0000003606268980 */ /* 0x000168000c101b00 */
[----:B------:R0:W5:Y:S04]  /*11c30*/  @!P0 LD.E.64 R40, desc[UR54][R42.64] ;  /* 0x000000362a288980 */ /* 0x000168000c101b00 */
[----:B------:R0:W5:Y:S04]  /*11c40*/  @!P4 LD.E.64 R8, desc[UR54][R56.64] ;  /* 0x000000363808c980 */ /* 0x000168000c101b00 */
[----:B------:R0:W5:Y:S02]  /*11c50*/  @!P4 LD.E.64 R10, desc[UR54][R14.64] ;  /* 0x000000360e0ac980 */ /* 0x000164000c101b00 */
.L_x_5499:
[----:B------:R-:W-:Y:S05]  /*11c60*/  BSYNC B1 ;  /* 0x0000000000017941 */ /* 0x000fea0003800000 */
.L_x_5498:
[----:B------:R-:W-:Y:S01]  /*11c70*/  ULEA.HI UR4, UR43, UR43, URZ, 0x1 ;  /* 0x0000002b2b047291 */ /* 0x000fe2000f8f083f */
[----:B--2---:R-:W-:Y:S01]  /*11c80*/  VIADDMNMX R3, R37, -R236, 0x80, PT ;  /* 0x0000008025037446 */ /* 0x004fe200038009ec */
[----:B------:R-:W-:Y:S02]  /*11c90*/  BSSY B1, `(.L_x_5500) ;  /* 0x0000008000017945 */ /* 0x000fe40003800000 */
[----:B------:R-:W-:Y:S01]  /*11ca0*/  ULOP3.LUT UR4, UR4, 0xfffffffe, URZ, 0xc0, !UPT ;  /* 0xfffffffe04047892 */ /* 0x000fe2000f8ec03f */
[----:B------:R-:W-:-:S03]  /*11cb0*/  ISETP.GE.AND P1, PT, R220, R3, PT ;  /* 0x00000003dc00720c */ /* 0x000fc60003f26270 */
[----:B------:R-:W-:-:S06]  /*11cc0*/  UIADD3 UR4, UR43, -UR4, URZ ;  /* 0x800000042b047290 */ /* 0x000fcc000fffe03f */
[----:B------:R-:W-:-:S05]  /*11cd0*/  IMAD.U32 R5, RZ, RZ, UR4 ;  /* 0x00000004ff057e24 */ /* 0x000fca000f8e00ff */
[----:B------:R-:W-:-:S04]  /*11ce0*/  SHF.L.U32 R5, R5, 0x1f, RZ ;  /* 0x0000001f05057819 */ /* 0x000fc800000006ff */
[----:B------:R-:W2:Y:S02]  /*11cf0*/  SYNCS.PHASECHK.TRANS64.TRYWAIT P0, [R16+URZ+0x33400], R5 ;  /* 0x03340005100075a7 */ /* 0x000ea4000800017f */
[----:B--2---:R-:W-:Y:S05]  /*11d00*/  @!P0 BRA `(.L_x_5501) ;  /* 0x00000210004c8947 */ /* 0x004fea0003800000 */
.L_x_5746:
[----:B------:R-:W-:Y:S05]  /*11d10*/  BSYNC B1 ;  /* 0x0000000000017941 */ /* 0x000fea0003800000 */
.L_x_5500:
[----:B------:R-:W-:Y:S05]  /*11d20*/  @P1 BRA `(.L_x_5502) ;  /* 0x00000064009c1947 */ /* 0x000fea0003800000 */
[----:B---3--:R-:W3:Y:S01]  /*11d30*/  LDL R4, [R1+0x10] ;  /* 0x0000100001047983 */ /* 0x008ee20000100800 */
[----:B--2---:R-:W2:Y:S01]  /*11d40*/  LDC R5, c[0x0][0x3f4] ;  /* 0x0000fd00ff057b82 */ /* 0x004ea20000000800 */
[----:B------:R-:W-:Y:S01]  /*11d50*/  LEA.HI R36, R45, R36, RZ, 0x2 ;  /* 0x000000242d247211 */ /* 0x000fe200078f10ff */
[----:B------:R-:W-:Y:S03]  /*11d60*/  BSSY B1, `(.L_x_5503) ;  /* 0x0000086000017945 */ /* 0x000fe60003800000 */
[--C-:B-1----:R-:W-:Y:S02]  /*11d70*/  SHF.R.S32.HI R0, RZ, 0x2, R36.reuse ;  /* 0x00000002ff007819 */ /* 0x102fe40000011424 */
[----:B------:R-:W-:-:S04]  /*11d80*/  SHF.R.S32.HI R3, RZ, 0x1f, R36 ;  /* 0x0000001fff037819 */ /* 0x000fc80000011424 */
[----:B------:R-:W-:-:S04]  /*11d90*/  LEA.HI R3, R3, R0, RZ, 0x2 ;  /* 0x0000000003037211 */ /* 0x000fc800078f10ff */
[----:B0-----:R-:W-:-:S05]  /*11da0*/  LOP3.LUT R7, R3, 0xfffffffc, RZ, 0xc0, !PT ;  /* 0xfffffffc03077812 */ /* 0x001fca00078ec0ff */
[----:B------:R-:W-:Y:S01]  /*11db0*/  IMAD.IADD R7, R0, 0x1, -R7 ;  /* 0x0000000100077824 */ /* 0x000fe200078e0a07 */
[----:B--2---:R-:W-:-:S04]  /*11dc0*/  ISETP.GE.AND P6, PT, R22, R5, PT ;  /* 0x000000051600720c */ /* 0x004fc80003fc6270 */
[----:B------:R-:W-:Y:S02]  /*11dd0*/  LOP3.LUT P0, RZ, R7, 0x2, RZ, 0xc0, !PT ;  /* 0x0000000207ff7812 */ /* 0x000fe4000780c0ff */
[-C--:B------:R-:W-:Y:S02]  /*11de0*/  ISETP.GE.AND P1, PT, R226, R5.reuse, PT ;  /* 0x00000005e200720c */ /* 0x080fe40003f26270 */
[-C--:B------:R-:W-:Y:S02]  /*11df0*/  ISETP.GE.AND P2, PT, R225, R5.reuse, PT ;  /* 0x00000005e100720c */ /* 0x080fe40003f46270 */
[-C--:B------:R-:W-:Y:S02]  /*11e00*/  ISETP.GE.AND P3, PT, R227, R5.reuse, PT ;  /* 0x00000005e300720c */ /* 0x080fe40003f66270 */
[-C--:B------:R-:W-:Y:S02]  /*11e10*/  ISETP.GE.AND P4, PT, R224, R5.reuse, PT ;  /* 0x00000005e000720c */ /* 0x080fe40003f86270 */
[----:B------:R-:W-:Y:S01]  /*11e20*/  ISETP.GE.AND P5, PT, R228, R5, PT ;  /* 0x00000005e400720c */ /* 0x000fe20003fa6270 */
[----:B---3--:R-:W-:-:S04]  /*11e30*/  IMAD.IADD R3, R16, 0x1, R4 ;  /* 0x0000000110037824 */ /* 0x008fc800078e0204 */
[----:B------:R-:W-:Y:S01]  /*11e40*/  VIADD R0, R3, 0x20 ;  /* 0x0000002003007836 */ /* 0x000fe20000000000 */
[----:B------:R-:W-:Y:S07]  /*11e50*/  @P6 BRA `(.L_x_5504) ;  /* 0x0000000400d86947 */ /* 0x000fee0003800000 */
[----:B------:R-:W0:Y:S01]  /*11e60*/  LDS.128 R4, [R3+0x1e200] ;  /* 0x01e2000003047984 */ /* 0x000e220000000c00 */
[----:B-----5:R-:W-:Y:S02]  /*11e70*/  SHF.R.U32.HI R37, RZ, 0x8, R39 ;  /* 0x00000008ff257819 */ /* 0x020fe40000011627 */
[----:B------:R-:W-:Y:S02]  /*11e80*/  LOP3.LUT R36, R39, 0xff, RZ, 0xc0, !PT ;  /* 0x000000ff27247812 */ /* 0x000fe400078ec0ff */
[----:B------:R-:W-:Y:S02]  /*11e90*/  LOP3.LUT R37, R37, 0xff, RZ, 0xc0, !PT ;  /* 0x000000ff25257812 */ /* 0x000fe400078ec0ff */
[----:B------:R-:W-:Y:S02]  /*11ea0*/  SHF.R.U32.HI R15, RZ, 0x8, R38 ;  /* 0x00000008ff0f7819 */ /* 0x000fe40000011626 */
[----:B------:R-:W-:Y:S02]  /*11eb0*/  SHF.R.U32.HI R45, RZ, 0x8, R41 ;  /* 0x00000008ff2d7819 */ /* 0x000fe40000011629 */
[----:B------:R-:W-:-:S02]  /*11ec0*/  PRMT R36, R37, 0x7604, R36 ;  /* 0x0000760425247816 */ /* 0x000fc40000000024 */
[----:B----4-:R-:W-:Y:S02]  /*11ed0*/  LOP3.LUT R14, R38, 0xff, RZ, 0xc0, !PT ;  /* 0x000000ff260e7812 */ /* 0x010fe400078ec0ff */
        /* <DEDUP_REMOVED lines=110> */
.L_x_5504:
[----:B------:R-:W-:Y:S05]  /*125c0*/  BSYNC B1 ;  /* 0x0000000000017941 */ /* 0x000fea0003800000 */
.L_x_5503:
        /* <DEDUP_REMOVED lines=125> */
.L_x_5506:
[----:B------:R-:W-:Y:S05]  /*12da0*/  BSYNC B1 ;  /* 0x0000000000017941 */ /* 0x000fea0003800000 */
.L_x_5505:
        /* <DEDUP_REMOVED lines=36> */
[--C-:B------:R-:W-:Y:S01]  /*12ff0*/  HADD2.F32 R34, -RZ, R31.reuse.H1_H1 ;  /* 0x3000001fff227230 */ /* 0x100fe20000004100 */
[----:B------:R-:W-:Y:S01]  /*13000*/  F2FP.F16.E4M3.UNPACK_B R28, R6 ;  /* 0x00000006ff1c723e */ /* 0x000fe200020006ff */
[----:B------:R-:W-:Y:S01]  /*13010*/  HADD2.F32 R36, -RZ, R36.H0_H0 ;  /* 0x20000024ff247230 */ /* 0x000fe20000004100 */
[----:B------:R-:W-:Y:S01]  /*13020*/  LOP3.LUT R32, R15, 0xff000000, R30, 0xf8, !PT ;  /* 0xff0000000f207812 */ /* 0x000fe200078ef81e */
        /* <DEDUP_REMOVED lines=9> */
[----:B------:R-:W-:Y:S01]  /*130c0*/  F2FP.F16.E4M3.UNPACK_B R30, R7 ;  /* 0x00000007ff1e723e */ /* 0x000fe200020006ff */
[C---:B------:R-:W-:Y:S01]  /*130d0*/  FMUL.FTZ R29, R5.reuse, R36 ;  /* 0x00000024051d7220 */ /* 0x040fe20000410000 */
[----:B------:R-:W-:Y:S01]  /*130e0*/  F2FP.F16.E4M3.UNPACK_B R37, R37.H1 ;  /* 0x00000025ff25723e */ /* 0x000fe200030006ff */
[----:B------:R-:W-:Y:S01]  /*130f0*/  FMUL.FTZ R39, R5, R31 ;  /* 0x0000001f05277220 */ /* 0x000fe20000410000 */
        /* <DEDUP_REMOVED lines=67> */
.L_x_5508:
[----:B------:R-:W-:Y:S05]  /*13530*/  BSYNC B1 ;  /* 0x0000000000017941 */ /* 0x000fea0003800000 */
.L_x_5507:
        /* <DEDUP_REMOVED lines=25> */
[----:B------:R-:W-:Y:S02]  /*136d0*/  PRMT R31, R30, 0x7604, R31 ;  /* 0x000076041e1f7816 */ /* 0x000fe4000000001f */
[----:B------:R-:W-:-:S02]  /*136e0*/  SHF.R.U32.HI R30, RZ, 0x10, R24 ;  /* 0x00000010ff1e7819 */ /* 0x000fc40000011618 */
[----:B------:R-:W-:Y:S02]  /*136f0*/  LOP3.LUT R14, R14, 0xff, RZ, 0xc0, !PT ;  /* 0x000000ff0e0e7812 */ /* 0x000fe400078ec0ff */
[----:B------:R-:W-:Y:S02]  /*13700*/  LOP3.LUT R33, R33, 0xff000000, R25, 0xf8, !PT ;  /* 0xff00000021217812 */ /* 0x000fe400078ef819 */
[----:B------:R-:W-:Y:S02]  /*13710*/  LOP3.LUT R29, R29, 0xff000000, R27, 0xf8, !PT ;  /* 0xff0000001d1d7812 */ /* 0x000fe400078ef81b */
[----:B------:R-:W-:Y:S02]  /*13720*/  LOP3.LUT R30, R30, 0xff, RZ, 0xc0, !PT ;  /* 0x000000ff1e1e7812 */ /* 0x000fe400078ec0ff */
[----:B------:R-:W-:Y:S02]  /*13730*/  PRMT R15, R14, 0x7054, R15 ;  /* 0x000070540e0f7816 */ /* 0x000fe4000000000f */
[----:B0-----:R-:W-:-:S02]  /*13740*/  F2FP.F16.E4M3.UNPACK_B R14, R6.H1 ;  /* 0x00000006ff0e723e */ /* 0x001fc400030006ff */
[----:B------:R-:W-:Y:S02]  /*13750*/  F2FP.F16.E4M3.UNPACK_B R32, R33 ;  /* 0x00000021ff20723e */ /* 0x000fe400020006ff */
[----:B------:R-:W-:Y:S01]  /*13760*/  F2FP.F16.E4M3.UNPACK_B R27, R29 ;  /* 0x0000001dff1b723e */ /* 0x000fe200020006ff */
[--C-:B------:R-:W-:Y:S01]  /*13770*/  HADD2.F32 R25, -RZ, R14.reuse.H0_H0 ;  /* 0x2000000eff197230 */ /* 0x100fe20000004100 */
[----:B------:R-:W-:Y:S01]  /*13780*/  PRMT R31, R30, 0x7054, R31 ;  /* 0x000070541e1f7816 */ /* 0x000fe2000000001f */
        /* <DEDUP_REMOVED lines=11> */
[--C-:B------:R-:W-:Y:S02]  /*13840*/  HADD2.F32 R5, -RZ, R24.reuse.H1_H1 ;  /* 0x30000018ff057230 */ /* 0x100fe40000004100 */
        /* <DEDUP_REMOVED lines=75> */
.L_x_5510:
[----:B------:R-:W-:Y:S05]  /*13d00*/  BSYNC B1 ;  /* 0x0000000000017941 */ /* 0x000fea0003800000 */
.L_x_5509:
        /* <DEDUP_REMOVED lines=120> */
.L_x_5512:
[----:B------:R-:W-:Y:S05]  /*14490*/  BSYNC B1 ;  /* 0x0000000000017941 */ /* 0x000fea0003800000 */
.L_x_5511:
        /* <DEDUP_REMOVED lines=124> */
.L_x_5496:
[----:B------:R-:W1:Y:S01]  /*14c60*/  LDC R25, c[0x0][0x448] ;  /* 0x00011200ff197b82 */ /* 0x000e620000000800 */
        /* <DEDUP_REMOVED lines=19> */
[C---:B0-----:R-:W-:Y:S01]  /*14da0*/  IMAD R13, R9.reuse, UR5, R8 ;  /* 0x00000005090d7c24 */ /* 0x041fe2000f8e0208 */
        /* <DEDUP_REMOVED lines=11> */
.L_x_5752:
[----:B------:R-:W5:Y:S01]  /*14e60*/  LDL R4, [R1] ;  /* 0x0000000001047983 */ /* 0x000f620000100800 */
        /* <DEDUP_REMOVED lines=10> */
[----:B-----5:R-:W-:Y:S01]  /*14f10*/  IMAD R37, R4, R25, RZ ;  /* 0x0000001904257224 */ /* 0x020fe200078e02ff */
[----:B------:R-:W-:Y:S02]  /*14f20*/  CS2R R4, SRZ ;  /* 0x0000000000047805 */ /* 0x000fe4000001ff00 */
[----:B------:R-:W-:-:S02]  /*14f30*/  CS2R R24, SRZ ;  /* 0x0000000000187805 */ /* 0x000fc4000001ff00 */
[----:B------:R-:W-:Y:S02]  /*14f40*/  ISETP.GE.AND P0, PT, R10, R37, PT ;  /* 0x000000250a00720c */ /* 0x000fe40003f06270 */
[----:B------:R-:W-:-:S11]  /*14f50*/  CS2R R10, SRZ ;  /* 0x00000000000a7805 */ /* 0x000fd6000001ff00 */
[----:B------:R-:W-:Y:S05]  /*14f60*/  @P0 BRA `(.L_x_5515) ;  /* 0x0000000000c40947 */ /* 0x000fea0003800000 */
        /* <DEDUP_REMOVED lines=18> */
[----:B----4-:R-:W-:Y:S01]  /*15090*/  @!P2 IADD3 R40, P4, R18, R21, RZ ;  /* 0x000000151228a210 */ /* 0x010fe20007f9e0ff */
[----:B------:R-:W-:Y:S01]  /*150a0*/  @!P1 IMAD.SHL.U32 R46, R4, 0x10, RZ ;  /* 0x00000010042e9824 */ /* 0x000fe200078e00ff */
[----:B------:R-:W-:Y:S02]  /*150b0*/  SHF.R.S32.HI R7, RZ, 0x4, R7 ;  /* 0x00000004ff077819 */ /* 0x000fe40000011407 */
[----:B--2---:R-:W-:Y:S01]  /*150c0*/  @!P2 IADD3 R38, P3, R18, R3, RZ ;  /* 0x000000031226a210 */ /* 0x004fe20007f7e0ff */
[----:B---3--:R-:W-:Y:S01]  /*150d0*/  @!P2 IMAD.X R41, R20, 0x1, R5, P4 ;  /* 0x000000011429a824 */ /* 0x008fe200020e0605 */
[----:B------:R-:W-:Y:S01]  /*150e0*/  @!P1 IADD3 R42, P5, R3, R46, RZ ;  /* 0x0000002e032a9210 */ /* 0x000fe20007fbe0ff */
[----:B------:R-:W-:Y:S01]  /*150f0*/  @!P0 IMAD.SHL.U32 R50, R7, 0x10, RZ ;  /* 0x0000001007328824 */ /* 0x000fe200078e00ff */
[----:B-1----:R-:W-:-:S02]  /*15100*/  @!P2 IADD3.X R39, R0, R5, RZ, P3, !PT ;  /* 0x000000050027a210 */ /* 0x002fc40001ffe4ff */
[----:B------:R-:W-:Y:S02]  /*15110*/  CS2R R6, SRZ ;  /* 0x0000000000067805 */ /* 0x000fe4000001ff00 */
[----:B------:R-:W-:Y:S02]  /*15120*/  @!P1 SHF.R.S32.HI R5, RZ, 0x1f, R46 ;  /* 0x0000001fff059819 */ /* 0x000fe4000001142e */
        /* <DEDUP_REMOVED lines=21> */
.L_x_5515:
[----:B------:R-:W-:Y:S05]  /*15280*/  BSYNC B1 ;  /* 0x0000000000017941 */ /* 0x000fea0003800000 */
.L_x_5514:
[----:B------:R-:W-:Y:S01]  /*15290*/  ULEA.HI UR4, UR43, UR43, URZ, 0x1 ;  /* 0x0000002b2b047291 */ /* 0x000fe2000f8f083f */
[----:B--2---:R-:W-:Y:S01]  /*152a0*/  VIADDMNMX R3, R37, -R236, 0x80, PT ;  /* 0x0000008025037446 */ /* 0x004fe200038009ec */
[----:B------:R-:W-:Y:S02]  /*152b0*/  BSSY B1, `(.L_x_5516) ;  /* 0x0000008000017945 */ /* 0x000fe40003800000 */
[----:B------:R-:W-:Y:S01]  /*152c0*/  ULOP3.LUT UR4, UR4, 0xfffffffe, URZ, 0xc0, !UPT ;  /* 0xfffffffe04047892 */ /* 0x000fe2000f8ec03f */
[----:B------:R-:W-:-:S03]  /*152d0*/  ISETP.GE.AND P1, PT, R220, R3, PT ;  /* 0x00000003dc00720c */ /* 0x000fc60003f26270 */
[----:B------:R-:W-:-:S06]  /*152e0*/  UIADD3 UR4, UR43, -UR4, URZ ;  /* 0x800000042b047290 */ /* 0x000fcc000fffe03f */
[----:B----4-:R-:W-:-:S05]  /*152f0*/  IMAD.U32 R21, RZ, RZ, UR4 ;  /* 0x00000004ff157e24 */ /* 0x010fca000f8e00ff */
[----:B------:R-:W-:-:S04]  /*15300*/  SHF.L.U32 R21, R21, 0x1f, RZ ;  /* 0x0000001f15157819 */ /* 0x000fc800000006ff */
[----:B------:R-:W2:Y:S02]  /*15310*/  SYNCS.PHASECHK.TRANS64.TRYWAIT P0, [R16+URZ+0x33400], R21 ;  /* 0x03340015100075a7 */ /* 0x000ea4000800017f */
[----:B--2---:R-:W-:Y:S05]  /*15320*/  @!P0 BRA `(.L_x_5517) ;  /* 0x000001dc00488947 */ /* 0x004fea0003800000 */
.L_x_5753:
[----:B------:R-:W-:Y:S05]  /*15330*/  BSYNC B1 ;  /* 0x0000000000017941 */ /* 0x000fea0003800000 */
.L_x_5516:
[----:B------:R-:W-:Y:S05]  /*15340*/  @P1 BRA `(.L_x_5502) ;  /* 0x0000003000141947 */ /* 0x000fea0003800000 */
[----:B------:R-:W4:Y:S01]  /*15350*/  LDC R3, c[0x0][0x3f4] ;  /* 0x0000fd00ff037b82 */ /* 0x000f220000000800 */
[C---:B-1----:R-:W-:Y:S01]  /*15360*/  VIADD R0, R18.reuse, 0x20 ;  /* 0x0000002012007836 */ /* 0x042fe20000000000 */
[----:B------:R-:W-:Y:S01]  /*15370*/  BSSY B1, `(.L_x_5518) ;  /* 0x0000100000017945 */ /* 0x000fe20003800000 */
[C---:B---3--:R-:W-:Y:S01]  /*15380*/  VIADD R20, R18.reuse, 0x40 ;  /* 0x0000004012147836 */ /* 0x048fe20000000000 */
[-C--:B----4-:R-:W-:Y:S02]  /*15390*/  ISETP.GE.AND P0, PT, R18, R3.reuse, PT ;  /* 0x000000031200720c */ /* 0x090fe40003f06270 */
[-C--:B------:R-:W-:Y:S02]  /*153a0*/  ISETP.GE.AND P1, PT, R0, R3.reuse, PT ;  /* 0x000000030000720c */ /* 0x080fe40003f26270 */
[----:B------:R-:W-:-:S09]  /*153b0*/  ISETP.GE.AND P2, PT, R20, R3, PT ;  /* 0x000000031400720c */ /* 0x000fd20003f46270 */
[----:B------:R-:W-:Y:S05]  /*153c0*/  @P0 BRA `(.L_x_5519) ;  /* 0x0000000c00e80947 */ /* 0x000fea0003800000 */
[----:B------:R-:W3:Y:S01]  /*153d0*/  LDL R68, [R1+0x6c] ;  /* 0x00006c0001447983 */ /* 0x000ee20000100800 */
[----:B------:R-:W-:Y:S02]  /*153e0*/  LEA.HI R0, R36, R36, RZ, 0x1 ;  /* 0x0000002424007211 */ /* 0x000fe400078f08ff */
[----:B-----5:R-:W-:Y:S02]  /*153f0*/  LOP3.LUT R20, R24, 0xff, RZ, 0xc0, !PT ;  /* 0x000000ff18147812 */ /* 0x020fe400078ec0ff */
[----:B--2---:R-:W-:Y:S02]  /*15400*/  LOP3.LUT R21, R0, 0xfffffffe, RZ, 0xc0, !PT ;  /* 0xfffffffe00157812 */ /* 0x004fe400078ec0ff */
[----:B------:R-:W-:Y:S02]  /*15410*/  SHF.R.U32.HI R0, RZ, 0x8, R24 ;  /* 0x00000008ff007819 */ /* 0x000fe40000011618 */
[----:B------:R-:W-:Y:S01]  /*15420*/  SHF.R.U32.HI R37, RZ, 0x8, R25 ;  /* 0x00000008ff257819 */ /* 0x000fe20000011619 */
[----:B0-----:R-:W-:Y:S01]  /*15430*/  IMAD.IADD R40, R36, 0x1, -R21 ;  /* 0x0000000124287824 */ /* 0x001fe200078e0a15 */
        /* <DEDUP_REMOVED lines=31> */
[----:B------:R-:W-:Y:S02]  /*15630*/  LOP3.LUT R48, R5, 0xff, RZ, 0xc0, !PT ;  /* 0x000000ff05307812 */ /* 0x000fe400078ec0ff */
[----:B------:R-:W-:Y:S02]  /*15640*/  SHF.R.U32.HI R50, RZ, 0x8, R6 ;  /* 0x00000008ff327819 */ /* 0x000fe40000011606 */
        /* <DEDUP_REMOVED lines=10> */
[----:B------:R-:W-:-:S02]  /*156f0*/  SHF.R.U32.HI R49, RZ, 0x10, R27 ;  /* 0x00000010ff317819 */ /* 0x000fc4000001161b */
[----:B------:R-:W-:Y:S02]  /*15700*/  SHF.L.U32 R53, R53, 0x10, RZ ;  /* 0x0000001035357819 */ /* 0x000fe400000006ff */
[----:B------:R-:W-:Y:S01]  /*15710*/  LOP3.LUT R45, R45, 0xff0000, R24, 0xf8, !PT ;  /* 0x00ff00002d2d7812 */ /* 0x000fe200078ef818 */
[----:B------:R-:W-:Y:S01]  /*15720*/  IMAD.U32 R49, R49, 0x10000, RZ ;  /* 0x0001000031317824 */ /* 0x000fe200078e00ff */
[----:B------:R-:W-:Y:S02]  /*15730*/  LOP3.LUT R55, R48, 0xff0000, R53, 0xf8, !PT ;  /* 0x00ff000030377812 */ /* 0x000fe400078ef835 */
[----:B------:R-:W-:Y:S02]  /*15740*/  LOP3.LUT R21, R46, 0xff0000, R21, 0xf8, !PT ;  /* 0x00ff00002e157812 */ /* 0x000fe400078ef815 */
[----:B------:R-:W-:Y:S02]  /*15750*/  LOP3.LUT R47, R47, 0xff0000, R26, 0xf8, !PT ;  /* 0x00ff00002f2f7812 */ /* 0x000fe400078ef81a */
[----:B------:R-:W-:-:S02]  /*15760*/  LOP3.LUT R55, R55, 0xff000000, R5, 0xf8, !PT ;  /* 0xff00000037377812 */ /* 0x000fc400078ef805 */
[----:B------:R-:W-:Y:S02]  /*15770*/  SHF.R.U32.HI R59, RZ, 0x10, R7 ;  /* 0x00000010ff3b7819 */ /* 0x000fe40000011607 */
[----:B------:R-:W-:Y:S02]  /*15780*/  LOP3.LUT R45, R45, 0xff000000, R24, 0xf8, !PT ;  /* 0xff0000002d2d7812 */ /* 0x000fe400078ef818 */
[----:B------:R-:W-:Y:S01]  /*15790*/  LOP3.LUT R49, R20, 0xff0000, R49, 0xf8, !PT ;  /* 0x00ff000014317812 */ /* 0x000fe200078ef831 */
[----:B------:R-:W-:Y:S01]  /*157a0*/  IMAD.U32 R59, R59, 0x10000, RZ ;  /* 0x000100003b3b7824 */ /* 0x000fe200078e00ff */
[----:B------:R-:W-:Y:S02]  /*157b0*/  LOP3.LUT R24, R21, 0xff000000, R25, 0xf8, !PT ;  /* 0xff00000015187812 */ /* 0x000fe400078ef819 */
[----:B------:R-:W-:Y:S02]  /*157c0*/  LOP3.LUT R21, R57, 0xff0000, R6, 0xf8, !PT ;  /* 0x00ff000039157812 */ /* 0x000fe400078ef806 */
[----:B------:R-:W-:-:S02]  /*157d0*/  LOP3.LUT R20, R47, 0xff000000, R26, 0xf8, !PT ;  /* 0xff0000002f147812 */ /* 0x000fc400078ef81a */
[----:B------:R-:W-:Y:S02]  /*157e0*/  F2FP.F16.E4M3.UNPACK_B R54, R55 ;  /* 0x00000037ff36723e */ /* 0x000fe400020006ff */
[----:B0-----:R-:W-:Y:S02]  /*157f0*/  F2FP.F16.E4M3.UNPACK_B R26, R41 ;  /* 0x00000029ff1a723e */ /* 0x001fe400020006ff */
[----:B------:R-:W-:Y:S02]  /*15800*/  LOP3.LUT R53, R49, 0xff000000, R27, 0xf8, !PT ;  /* 0xff00000031357812 */ /* 0x000fe400078ef81b */
[----:B------:R-:W-:Y:S02]  /*15810*/  LOP3.LUT R51, R51, 0xff0000, R4, 0xf8, !PT ;  /* 0x00ff000033337812 */ /* 0x000fe400078ef804 */
[----:B------:R-:W-:Y:S01]  /*15820*/  LOP3.LUT R5, R21, 0xff000000, R6, 0xf8, !PT ;  /* 0xff00000015057812 */ /* 0x000fe200078ef806 */
[--C-:B------:R-:W-:Y:S01]  /*15830*/  HADD2.F32 R6, -RZ, R26.reuse.H0_H0 ;  /* 0x2000001aff067230 */ /* 0x100fe20000004100 */
[----:B------:R-:W-:Y:S01]  /*15840*/  F2FP.F16.E4M3.UNPACK_B R27, R24 ;  /* 0x00000018ff1b723e */ /* 0x000fe200020006ff */
[----:B------:R-:W-:Y:S01]  /*15850*/  HADD2.F32 R26, -RZ, R26.H1_H1 ;  /* 0x3000001aff1a7230 */ /* 0x000fe20000004100 */
[----:B------:R-:W-:-:S02]  /*15860*/  LOP3.LUT R59, R52, 0xff0000, R59, 0xf8, !PT ;  /* 0x00ff0000343b7812 */ /* 0x000fc400078ef83b */
[----:B------:R-:W-:Y:S02]  /*15870*/  LOP3.LUT R57, R51, 0xff000000, R4, 0xf8, !PT ;  /* 0xff00000033397812 */ /* 0x000fe400078ef804 */
[-C--:B------:R-:W-:Y:S02]  /*15880*/  F2FP.F16.E4M3.UNPACK_B R51, R43.reuse ;  /* 0x0000002bff33723e */ /* 0x080fe400020006ff */
[----:B------:R-:W-:Y:S02]  /*15890*/  F2FP.F16.E4M3.UNPACK_B R52, R43.H1 ;  /* 0x0000002bff34723e */ /* 0x000fe400030006ff */
[-C--:B------:R-:W-:Y:S02]  /*158a0*/  F2FP.F16.E4M3.UNPACK_B R43, R40.reuse ;  /* 0x00000028ff2b723e */ /* 0x080fe400020006ff */
[----:B------:R-:W-:Y:S02]  /*158b0*/  F2FP.F16.E4M3.UNPACK_B R50, R40.H1 ;  /* 0x00000028ff32723e */ /* 0x000fe400030006ff */
[----:B------:R-:W-:-:S02]  /*158c0*/  F2FP.F16.E4M3.UNPACK_B R41, R41.H1 ;  /* 0x00000029ff29723e */ /* 0x000fc400030006ff */
[----:B------:R-:W-:Y:S02]  /*158d0*/  F2FP.F16.E4M3.UNPACK_B R55, R55.H1 ;  /* 0x00000037ff37723e */ /* 0x000fe400030006ff */
[----:B------:R-:W-:Y:S01]  /*158e0*/  LOP3.LUT R58, R59, 0xff000000, R7, 0xf8, !PT ;  /* 0xff0000003b3a7812 */ /* 0x000fe200078ef807 */
[----:B------:R-:W-:Y:S01]  /*158f0*/  HADD2.F32 R59, -RZ, R54.H1_H1 ;  /* 0x30000036ff3b7230 */ /* 0x000fe20000004100 */
[-C--:B------:R-:W-:Y:S02]  /*15900*/  F2FP.F16.E4M3.UNPACK_B R7, R42.reuse ;  /* 0x0000002aff07723e */ /* 0x080fe400020006ff */
[----:B------:R-:W-:Y:S02]  /*15910*/  F2FP.F16.E4M3.UNPACK_B R42, R42.H1 ;  /* 0x0000002aff2a723e */ /* 0x000fe400030006ff */
[----:B------:R-:W-:Y:S01]  /*15920*/  FMUL.FTZ R61, R26, R59 ;  /* 0x0000003b1a3d7220 */ /* 0x000fe20000410000 */
[----:B---3--:R-:W0:Y:S02]  /*15930*/  LDS.128 R36, [R68+0x1e200] ;  /* 0x01e2000044247984 */ /* 0x008e240000000c00 */
[----:B0-----:R-:W-:-:S02]  /*15940*/  F2FP.F16.E4M3.UNPACK_B R21, R37 ;  /* 0x00000025ff15723e */ /* 0x001fc400020006ff */
[-C--:B------:R-:W-:Y:S02]  /*15950*/  F2FP.F16.E4M3.UNPACK_B R48, R39.reuse ;  /* 0x00000027ff30723e */ /* 0x080fe400020006ff */
[----:B------:R-:W-:Y:S01]  /*15960*/  F2FP.F16.E4M3.UNPACK_B R49, R39.H1 ;  /* 0x00000027ff31723e */ /* 0x000fe200030006ff */
[----:B------:R-:W-:Y:S01]  /*15970*/  HADD2.F32 R39, -RZ, R54.H0_H0 ;  /* 0x20000036ff277230 */ /* 0x000fe20000004100 */
[-C--:B------:R-:W-:Y:S01]  /*15980*/  F2FP.F16.E4M3.UNPACK_B R46, R36.reuse ;  /* 0x00000024ff2e723e */ /* 0x080fe200020006ff */
[----:B------:R-:W-:Y:S01]  /*15990*/  HADD2.F32 R25, -RZ, R21.H0_H0 ;  /* 0x20000015ff197230 */ /* 0x000fe20000004100 */
[----:B------:R-:W-:Y:S01]  /*159a0*/  F2FP.F16.E4M3.UNPACK_B R47, R36.H1 ;  /* 0x00000024ff2f723e */ /* 0x000fe200030006ff */
[----:B------:R-:W-:Y:S02]  /*159b0*/  HADD2.F32 R36, -RZ, R27.H0_H0 ;  /* 0x2000001bff247230 */ /* 0x000fe40000004100 */
[C---:B------:R-:W-:Y:S01]  /*159c0*/  FMUL.FTZ R40, R6.reuse, R39 ;  /* 0x0000002706287220 */ /* 0x040fe20000410000 */
[----:B------:R-:W-:Y:S01]  /*159d0*/  F2FP.F16.E4M3.UNPACK_B R37, R37.H1 ;  /* 0x00000025ff25723e */ /* 0x000fe200030006ff */
[----:B------:R-:W-:Y:S01]  /*159e0*/  HADD2.F32 R54, -RZ, R55.H0_H0 ;  /* 0x20000037ff367230 */ /* 0x000fe20000004100 */
[----:B------:R-:W-:Y:S01]  /*159f0*/  F2FP.F16.E4M3.UNPACK_B R4, R38 ;  /* 0x00000026ff04723e */ /* 0x000fe200020006ff */
[-C--:B------:R-:W-:Y:S01]  /*15a00*/  FMUL.FTZ R56, R6, R36.reuse ;  /* 0x0000002406387220 */ /* 0x080fe20000410000 */
[----:B------:R-:W-:Y:S01]  /*15a10*/  FFMA.FTZ R6, R25, R36, -R40 ;  /* 0x0000002419067223 */ /* 0x000fe20000010828 */
[----:B------:R-:W-:Y:S01]  /*15a20*/  F2FP.F16.E4M3.UNPACK_B R36, R24.H1 ;  /* 0x00000018ff24723e */ /* 0x000fe200030006ff */
[----:B------:R-:W-:-:S02]  /*15a30*/  HADD2.F32 R24, -RZ, R21.H1_H1 ;  /* 0x30000015ff187230 */ /* 0x000fc40000004100 */
[----:B------:R-:W-:Y:S01]  /*15a40*/  FFMA.FTZ R25, R25, R39, R56 ;  /* 0x0000002719197223 */ /* 0x000fe20000010038 */
[----:B------:R-:W-:Y:S01]  /*15a50*/  HADD2.F32 R39, -RZ, R27.H1_H1 ;  /* 0x3000001bff277230 */ /* 0x000fe20000004100 */
[----:B------:R-:W-:Y:S01]  /*15a60*/  F2FP.F16.E4M3.UNPACK_B R38, R38.H1 ;  /* 0x00000026ff26723e */ /* 0x000fe200030006ff */
[----:B------:R-:W-:Y:S02]  /*15a70*/  HADD2.F32 R21, -RZ, R41.H0_H0 ;  /* 0x20000029ff157230 */ /* 0x000fe40000004100 */
[----:B------:R-:W-:Y:S02]  /*15a80*/  HADD2.F32 R40, -RZ, R36.H0_H0 ;  /* 0x20000024ff287230 */ /* 0x000fe40000004100 */
[----:B------:R-:W-:Y:S01]  /*15a90*/  FMUL.FTZ R26, R26, R39 ;  /* 0x000000271a1a7220 */ /* 0x000fe20000410000 */
[----:B------:R-:W-:Y:S02]  /*15aa0*/  HADD2.F32 R27, -RZ, R37.H0_H0 ;  /* 0x20000025ff1b7230 */ /* 0x000fe40000004100 */
[----:B------:R-:W-:Y:S01]  /*15ab0*/  FMUL.FTZ R56, R21, R54 ;  /* 0x0000003615387220 */ /* 0x000fe20000410000 */
[----:B------:R-:W-:-:S02]  /*15ac0*/  HADD2.F32 R41, -RZ, R41.H1_H1 ;  /* 0x30000029ff297230 */ /* 0x000fc40000004100 */
        /* <DEDUP_REMOVED lines=8> */
[----:B------:R-:W-:Y:S01]  /*15b50*/  F2FP.F16.E4M3.UNPACK_B R58, R58.H1 ;  /* 0x0000003aff3a723e */ /* 0x000fe200030006ff */
[----:B------:R-:W-:Y:S02]  /*15b60*/  HADD2.F32 R56, -RZ, R55.H1_H1 ;  /* 0x30000037ff387230 */ /* 0x000fe40000004100 */
[----:B------:R-:W-:-:S02]  /*15b70*/  HADD2.F32 R36, -RZ, R37.H1_H1 ;  /* 0x30000025ff247230 */ /* 0x000fc40000004100 */
[----:B------:R-:W-:Y:S02]  /*15b80*/  HADD2.F32 R60, -RZ, R59.H0_H0 ;  /* 0x2000003bff3c7230 */ /* 0x000fe40000004100 */
[C---:B------:R-:W-:Y:S01]  /*15b90*/  FMUL.FTZ R61, R41.reuse, R56 ;  /* 0x00000038293d7220 */ /* 0x040fe20000410000 */
[----:B------:R-:W-:Y:S02]  /*15ba0*/  HADD2.F32 R37, -RZ, R51.H0_H0 ;  /* 0x20000033ff257230 */ /* 0x000fe40000004100 */
[----:B------:R-:W-:Y:S01]  /*15bb0*/  FMUL.FTZ R41, R41, R39 ;  /* 0x0000002729297220 */ /* 0x000fe20000410000 */
[----:B------:R-:W-:Y:S02]  /*15bc0*/  HADD2.F32 R55, -RZ, R54.H0_H0 ;  /* 0x20000036ff377230 */ /* 0x000fe40000004100 */
[----:B------:R-:W-:Y:S02]  /*15bd0*/  HADD2.F32 R40, -RZ, R48.H0_H0 ;  /* 0x20000030ff287230 */ /* 0x000fe40000004100 */
[----:B------:R-:W-:Y:S01]  /*15be0*/  FMUL.FTZ R63, R37, R60 ;  /* 0x0000003c253f7220 */ /* 0x000fe20000410000 */
[----:B------:R-:W-:-:S02]  /*15bf0*/  HADD2.F32 R59, -RZ, R59.H1_H1 ;  /* 0x3000003bff3b7230 */ /* 0x000fc40000004100 */
[----:B------:R-:W-:Y:S01]  /*15c00*/  FMUL.FTZ R65, R37, R55 ;  /* 0x0000003725417220 */ /* 0x000fe20000410000 */
[----:B------:R-:W-:Y:S01]  /*15c10*/  FFMA.FTZ R37, R36, R39, -R61 ;  /* 0x0000002724257223 */ /* 0x000fe2000001083d */
[C---:B------:R-:W-:Y:S01]  /*15c20*/  FFMA.FTZ R39, R40.reuse, R55, -R63 ;  /* 0x0000003728277223 */ /* 0x040fe2000001083f */
[----:B------:R-:W-:Y:S01]  /*15c30*/  HADD2.F32 R55, -RZ, R54.H1_H1 ;  /* 0x30000036ff377230 */ /* 0x000fe20000004100 */
[----:B------:R-:W-:Y:S01]  /*15c40*/  F2FP.F16.E4M3.UNPACK_B R54, R53.H1 ;  /* 0x00000035ff36723e */ /* 0x000fe200030006ff */
[----:B------:R-:W-:Y:S02]  /*15c50*/  HADD2.F32 R51, -RZ, R51.H1_H1 ;  /* 0x30000033ff337230 */ /* 0x000fe40000004100 */
[----:B------:R-:W-:Y:S01]  /*15c60*/  FFMA.FTZ R40, R40, R60, R65 ;  /* 0x0000003c28287223 */ /* 0x000fe20000010041 */
[----:B------:R-:W-:Y:S02]  /*15c70*/  HADD2.F32 R48, -RZ, R48.H1_H1 ;  /* 0x30000030ff307230 */ /* 0x000fe40000004100 */
[----:B------:R-:W-:Y:S01]  /*15c80*/  FFMA.FTZ R36, R36, R56, R41 ;  /* 0x0000003824247223 */ /* 0x000fe20000010029 */
[----:B------:R-:W-:-:S02]  /*15c90*/  HADD2.F32 R60, -RZ, R58.H0_H0 ;  /* 0x2000003aff3c7230 */ /* 0x000fc40000004100 */
[C---:B------:R-:W-:Y:S01]  /*15ca0*/  FMUL.FTZ R61, R51.reuse, R59 ;  /* 0x0000003b333d7220 */ /* 0x040fe20000410000 */
[----:B------:R-:W-:Y:S02]  /*15cb0*/  HADD2.F32 R53, -RZ, R52.H0_H0 ;  /* 0x20000034ff357230 */ /* 0x000fe40000004100 */
[-C--:B------:R-:W-:Y:S01]  /*15cc0*/  FMUL.FTZ R64, R51, R55.reuse ;  /* 0x0000003733407220 */ /* 0x080fe20000410000 */
[----:B------:R-:W-:Y:S02]  /*15cd0*/  HADD2.F32 R56, -RZ, R54.H0_H0 ;  /* 0x20000036ff387230 */ /* 0x000fe40000004100 */
[----:B------:R-:W-:Y:S01]  /*15ce0*/  FFMA.FTZ R62, R48, R55, -R61 ;  /* 0x00000037303e7223 */ /* 0x000fe2000001083d */
[----:B------:R-:W-:Y:S02]  /*15cf0*/  HADD2.F32 R41, -RZ, R49.H0_H0 ;  /* 0x20000031ff297230 */ /* 0x000fe40000004100 */
[C---:B------:R-:W-:Y:S01]  /*15d00*/  FMUL.FTZ R66, R53.reuse, R60 ;  /* 0x0000003c35427220 */ /* 0x040fe20000410000 */
[----:B------:R-:W-:Y:S01]  /*15d10*/  F2FP.F16.E4M3.UNPACK_B R55, R57.H1 ;  /* 0x00000039ff37723e */ /* 0x000fe200030006ff */
[----:B------:R-:W-:Y:S01]  /*15d20*/  FMUL.FTZ R53, R53, R56 ;  /* 0x0000003835357220 */ /* 0x000fe20000410000 */
[----:B------:R-:W-:Y:S01]  /*15d30*/  HADD2.F32 R58, -RZ, R58.H1_H1 ;  /* 0x3000003aff3a7230 */ /* 0x000fe20000004100 */
[----:B------:R-:W-:Y:S01]  /*15d40*/  F2FP.F16.E4M3.UNPACK_B R51, R45.H1 ;  /* 0x0000002dff33723e */ /* 0x000fe200030006ff */
[----:B------:R-:W-:-:S02]  /*15d50*/  HADD2.F32 R52, -RZ, R52.H1_H1 ;  /* 0x30000034ff347230 */ /* 0x000fc40000004100 */
[----:B------:R-:W-:Y:S01]  /*15d60*/  FFMA.FTZ R61, R48, R59, R64 ;  /* 0x0000003b303d7223 */ /* 0x000fe20000010040 */
[C---:B------:R-:W-:Y:S01]  /*15d70*/  FFMA.FTZ R66, R41.reuse, R56, -R66 ;  /* 0x0000003829427223 */ /* 0x040fe20000010842 */
[----:B------:R-:W-:Y:S01]  /*15d80*/  FFMA.FTZ R63, R41, R60, R53 ;  /* 0x0000003c293f7223 */ /* 0x000fe20000010035 */
        /* <DEDUP_REMOVED lines=8> */
[----:B------:R-:W-:Y:S02]  /*15e10*/  HADD2.F32 R53, -RZ, R51.H0_H0 ;  /* 0x20000033ff357230 */ /* 0x000fe40000004100 */
[----:B------:R-:W-:Y:S01]  /*15e20*/  FFMA.FTZ R64, R49, R58, R67 ;  /* 0x0000003a31407223 */ /* 0x000fe20000010043 */
        /* <DEDUP_REMOVED lines=9> */
[----:B------:R-:W-:Y:S01]  /*15ec0*/  FMUL.FTZ R50, R50, R51 ;  /* 0x0000003332327220 */ /* 0x000fe20000410000 */
[----:B------:R-:W-:Y:S02]  /*15ed0*/  HADD2.F32 R45, -RZ, R43.H0_H0 ;  /* 0x2000002bff2d7230 */ /* 0x000fe40000004100 */
[----:B------:R-:W-:Y:S01]  /*15ee0*/  FFMA.FTZ R53, R41, R53, -R52 ;  /* 0x0000003529357223 */ /* 0x000fe20000010834 */
[----:B------:R-:W-:Y:S02]  /*15ef0*/  HADD2.F32 R52, -RZ, R57.H0_H0 ;  /* 0x20000039ff347230 */ /* 0x000fe40000004100 */
[----:B------:R-:W-:Y:S01]  /*15f00*/  FFMA.FTZ R60, R47, R55, R50 ;  /* 0x000000372f3c7223 */ /* 0x000fe20000010032 */
[----:B------:R-:W-:-:S02]  /*15f10*/  HADD2.F32 R50, -RZ, R48.H0_H0 ;  /* 0x20000030ff327230 */ /* 0x000fc40000004100 */
[----:B------:R-:W-:Y:S01]  /*15f20*/  FFMA.FTZ R59, R41, R56, R59 ;  /* 0x00000038293b7223 */ /* 0x000fe2000001003b */
[----:B------:R-:W-:Y:S01]  /*15f30*/  FFMA.FTZ R58, R47, R51, -R54 ;  /* 0x000000332f3a7223 */ /* 0x000fe20000010836 */
        /* <DEDUP_REMOVED lines=10> */
[CC--:B------:R-:W-:Y:S01]  /*15fe0*/  FMUL.FTZ R45, R43.reuse, R57.reuse ;  /* 0x000000392b2d7220 */ /* 0x0c0fe20000410000 */
[----:B------:R-:W-:Y:S01]  /*15ff0*/  F2FP.F16.E4M3.UNPACK_B R41, R20.H1 ;  /* 0x00000014ff29723e */ /* 0x000fe200030006ff */
[-C--:B------:R-:W-:Y:S01]  /*16000*/  FMUL.FTZ R50, R43, R48.reuse ;  /* 0x000000302b327220 */ /* 0x080fe20000410000 */
[----:B------:R-:W-:Y:S02]  /*16010*/  HADD2.F32 R43, -RZ, R42.H0_H0 ;  /* 0x2000002aff2b7230 */ /* 0x000fe40000004100 */
[C---:B------:R-:W-:Y:S01]  /*16020*/  FFMA.FTZ R49, R46.reuse, R48, -R45 ;  /* 0x000000302e317223 */ /* 0x040fe2000001082d */
[----:B------:R-:W-:Y:S02]  /*16030*/  HADD2.F32 R48, -RZ, R47.H0_H0 ;  /* 0x2000002fff307230 */ /* 0x000fe40000004100 */
[----:B------:R-:W-:Y:S01]  /*16040*/  FFMA.FTZ R57, R46, R57, R50 ;  /* 0x000000392e397223 */ /* 0x000fe20000010032 */
[----:B------:R-:W-:Y:S01]  /*16050*/  HADD2.F32 R46, -RZ, R41.H0_H0 ;  /* 0x20000029ff2e7230 */ /* 0x000fe20000004100 */
[----:B------:R-:W-:Y:S01]  /*16060*/  F2FP.F16.E4M3.UNPACK_B R20, R20 ;  /* 0x00000014ff14723e */ /* 0x000fe200020006ff */
[----:B------:R-:W-:-:S02]  /*16070*/  HADD2.F32 R47, -RZ, R47.H1_H1 ;  /* 0x3000002fff2f7230 */ /* 0x000fc40000004100 */
[C---:B------:R-:W-:Y:S01]  /*16080*/  FMUL.FTZ R50, R43.reuse, R48 ;  /* 0x000000302b327220 */ /* 0x040fe20000410000 */
[----:B------:R-:W-:Y:S02]  /*16090*/  HADD2.F32 R42, -RZ, R42.H1_H1 ;  /* 0x3000002aff2a7230 */ /* 0x000fe40000004100 */
[-C--:B------:R-:W-:Y:S01]  /*160a0*/  FMUL.FTZ R52, R43, R46.reuse ;  /* 0x0000002e2b347220 */ /* 0x080fe20000410000 */
[----:B------:R-:W-:Y:S01]  /*160b0*/  HADD2.F32 R45, -RZ, R41.H1_H1 ;  /* 0x30000029ff2d7230 */ /* 0x000fe20000004100 */
[----:B------:R-:W-:Y:S01]  /*160c0*/  F2FP.F16.E4M3.UNPACK_B R5, R5 ;  /* 0x00000005ff05723e */ /* 0x000fe200020006ff */
        /* <DEDUP_REMOVED lines=10> */
[----:B------:R-:W-:Y:S01]  /*16170*/  F2FP.SATFINITE.E4M3.F32.PACK_AB_MERGE_C R63, R64, R63, RZ ;  /* 0x0000003f403f723e */ /* 0x000fe200048070ff */
[----:B------:R-:W-:Y:S01]  /*16180*/  HADD2.F32 R41, -RZ, R20.H1_H1 ;  /* 0x30000014ff297230 */ /* 0x000fe20000004100 */
        /* <DEDUP_REMOVED lines=30> */
.L_x_5519:
[----:B------:R-:W-:Y:S05]  /*16370*/  BSYNC B1 ;  /* 0x0000000000017941 */ /* 0x000fea0003800000 */
.L_x_5518:
[----:B------:R-:W-:Y:S04]  /*16380*/  BSSY B1, `(.L_x_5520) ;  /* 0x0000105000017945 */ /* 0x000fe80003800000 */
[----:B------:R-:W-:Y:S05]  /*16390*/  @P1 BRA `(.L_x_5521) ;  /* 0x00000010000c1947 */ /* 0x000fea0003800000 */
[----:B------:R-:W3:Y:S01]  /*163a0*/  LDL R59, [R1+0x68] ;  /* 0x00006800013b7983 */ /* 0x000ee20000100800 */
[----:B-1---5:R-:W-:Y:S01]  /*163b0*/  IMAD.IADD R4, R22, 0x1, R225 ;  /* 0x0000000116047824 */ /* 0x022fe200078e02e1 */
[----:B------:R-:W-:Y:S02]  /*163c0*/  SHF.R.U32.HI R0, RZ, 0x8, R28 ;  /* 0x00000008ff007819 */ /* 0x000fe4000001161c */
[----:B--2---:R-:W-:Y:S02]  /*163d0*/  LOP3.LUT R21, R31, 0xff, RZ, 0xc0, !PT ;  /* 0x000000ff1f157812 */ /* 0x004fe400078ec0ff */
[----:B------:R-:W-:Y:S02]  /*163e0*/  SHF.R.S32.HI R5, RZ, 0x1f, R4 ;  /* 0x0000001fff057819 */ /* 0x000fe40000011404 */
[----:B------:R-:W-:Y:S02]  /*163f0*/  SHF.R.U32.HI R24, RZ, 0x8, R8 ;  /* 0x00000008ff187819 */ /* 0x000fe40000011608 */
[----:B------:R-:W-:-:S02]  /*16400*/  LEA.HI R4, R5, R4, RZ, 0x4 ;  /* 0x0000000405047211 */ /* 0x000fc400078f20ff */
[----:B------:R-:W-:Y:S02]  /*16410*/  LOP3.LUT R5, R28, 0xff, RZ, 0xc0, !PT ;  /* 0x000000ff1c057812 */ /* 0x000fe400078ec0ff */
[----:B------:R-:W-:Y:S02]  /*16420*/  SHF.R.S32.HI R20, RZ, 0x4, R4 ;  /* 0x00000004ff147819 */ /* 0x000fe40000011404 */
[----:B------:R-:W-:Y:S02]  /*16430*/  LOP3.LUT R4, R0, 0xff, RZ, 0xc0, !PT ;  /* 0x000000ff00047812 */ /* 0x000fe400078ec0ff */
[----:B------:R-:W-:Y:S02]  /*16440*/  LEA.HI R0, R3, R20, RZ, 0x1c ;  /* 0x0000001403007211 */ /* 0x000fe400078fe0ff */
[----:B------:R-:W-:Y:S02]  /*16450*/  PRMT R37, R4, 0x7604, R5 ;  /* 0x0000760404257816 */ /* 0x000fe40000000005 */
[----:B------:R-:W-:-:S02]  /*16460*/  SHF.R.S32.HI R5, RZ, 0x1f, R0 ;  /* 0x0000001fff057819 */ /* 0x000fc40000011400 */
[----:B------:R-:W-:Y:S02]  /*16470*/  SHF.R.U32.HI R20, RZ, 0x8, R31 ;  /* 0x00000008ff147819 */ /* 0x000fe4000001161f */
[----:B------:R-:W-:Y:S01]  /*16480*/  LEA.HI R4, R5, R0, RZ, 0x2 ;  /* 0x0000000005047211 */ /* 0x000fe200078f10ff */
[----:B------:R-:W-:Y:S01]  /*16490*/  IMAD.SHL.U32 R5, R0, 0x10, RZ ;  /* 0x0000001000057824 */ /* 0x000fe200078e00ff */
[----:B------:R-:W-:Y:S02]  /*164a0*/  LOP3.LUT R20, R20, 0xff, RZ, 0xc0, !PT ;  /* 0x000000ff14147812 */ /* 0x000fe400078ec0ff */
[----:B------:R-:W-:Y:S01]  /*164b0*/  SHF.R.U32.HI R6, RZ, 0x8, R29 ;  /* 0x00000008ff067819 */ /* 0x000fe2000001161d */
[----:B------:R-:W-:Y:S01]  /*164c0*/  IMAD.SHL.U32 R4, R4, 0x800, RZ ;  /* 0x0000080004047824 */ /* 0x000fe200078e00ff */
[----:B------:R-:W-:Y:S02]  /*164d0*/  LOP3.LUT R0, R230, 0x30, R5, 0xf8, !PT ;  /* 0x00000030e6007812 */ /* 0x000fe400078ef805 */
[----:B0-----:R-:W-:-:S02]  /*164e0*/  PRMT R41, R20, 0x7604, R21 ;  /* 0x0000760414297816 */ /* 0x001fc40000000015 */
[----:B------:R-:W-:Y:S02]  /*164f0*/  LOP3.LUT R0, R0, R231, RZ, 0x3c, !PT ;  /* 0x000000e700007212 */ /* 0x000fe400078e3cff */
[----:B------:R-:W-:Y:S02]  /*16500*/  LOP3.LUT R5, R4, 0xffffe000, RZ, 0xc0, !PT ;  /* 0xffffe00004057812 */ /* 0x000fe400078ec0ff */
[----:B------:R-:W-:Y:S02]  /*16510*/  LOP3.LUT R25, R8, 0xff, RZ, 0xc0, !PT ;  /* 0x000000ff08197812 */ /* 0x000fe400078ec0ff */
[----:B------:R-:W-:Y:S02]  /*16520*/  LOP3.LUT R24, R24, 0xff, RZ, 0xc0, !PT ;  /* 0x000000ff18187812 */ /* 0x000fe400078ec0ff */
[----:B------:R-:W-:Y:S02]  /*16530*/  IADD3 R21, R0, R232, R5 ;  /* 0x000000e800157210 */ /* 0x000fe40007ffe005 */
[----:B------:R-:W-:-:S02]  /*16540*/  SHF.R.U32.HI R0, RZ, 0x8, R9 ;  /* 0x00000008ff007819 */ /* 0x000fc40000011609 */
[----:B------:R-:W-:Y:S02]  /*16550*/  LOP3.LUT R7, R29, 0xff, RZ, 0xc0, !PT ;  /* 0x000000ff1d077812 */ /* 0x000fe400078ec0ff */
[----:B------:R-:W-:Y:S02]  /*16560*/  LOP3.LUT R6, R6, 0xff, RZ, 0xc0, !PT ;  /* 0x000000ff06067812 */ /* 0x000fe400078ec0ff */
[----:B------:R-:W-:Y:S02]  /*16570*/  PRMT R43, R24, 0x7604, R25 ;  /* 0x00007604182b7816 */ /* 0x000fe40000000019 */
[----:B------:R-:W-:Y:S02]  /*16580*/  LOP3.LUT R25, R9, 0xff, RZ, 0xc0, !PT ;  /* 0x000000ff09197812 */ /* 0x000fe400078ec0ff */
[----:B------:R-:W-:Y:S02]  /*16590*/  SHF.R.U32.HI R24, RZ, 0x8, R11 ;  /* 0x00000008ff187819 */ /* 0x000fe4000001160b */
[----:B------:R-:W-:-:S02]  /*165a0*/  LOP3.LUT R0, R0, 0xff, RZ, 0xc0, !PT ;  /* 0x000000ff00007812 */ /* 0x000fc400078ec0ff */
[----:B------:R-:W-:Y:S02]  /*165b0*/  SHF.R.U32.HI R20, RZ, 0x8, R10 ;  /* 0x00000008ff147819 */ /* 0x000fe4000001160a */
[----:B------:R-:W-:Y:S02]  /*165c0*/  PRMT R36, R6, 0x7604, R7 ;  /* 0x0000760406247816 */ /* 0x000fe40000000007 */
[----:B------:R-:W-:Y:S02]  /*165d0*/  SHF.R.U32.HI R6, RZ, 0x8, R30 ;  /* 0x00000008ff067819 */ /* 0x000fe4000001161e */
[----:B------:R-:W-:Y:S02]  /*165e0*/  LOP3.LUT R27, R10, 0xff, RZ, 0xc0, !PT ;  /* 0x000000ff0a1b7812 */ /* 0x000fe400078ec0ff */
[----:B------:R-:W-:Y:S02]  /*165f0*/  LOP3.LUT R24, R24, 0xff, RZ, 0xc0, !PT ;  /* 0x000000ff18187812 */ /* 0x000fe400078ec0ff */
        /* <DEDUP_REMOVED lines=9> */
[----:B------:R-:W-:-:S02]  /*16690*/  PRMT R39, R6, 0x7604, R7 ;  /* 0x0000760406277816 */ /* 0x000fc40000000007 */
[----:B------:R-:W-:Y:S02]  /*166a0*/  SHF.R.U32.HI R21, RZ, 0x10, R29 ;  /* 0x00000010ff157819 */ /* 0x000fe4000001161d */
[----:B------:R-:W-:Y:S02]  /*166b0*/  SHF.R.U32.HI R20, RZ, 0x10, R28 ;  /* 0x00000010ff147819 */ /* 0x000fe4000001161c */
[----:B------:R-:W-:Y:S02]  /*166c0*/  SHF.R.U32.HI R40, RZ, 0x10, R31 ;  /* 0x00000010ff287819 */ /* 0x000fe4000001161f */
[----:B------:R-:W-:Y:S02]  /*166d0*/  LOP3.LUT R21, R21, 0xff, RZ, 0xc0, !PT ;  /* 0x000000ff15157812 */ /* 0x000fe400078ec0ff */
[----:B------:R-:W-:Y:S02]  /*166e0*/  SHF.R.U32.HI R38, RZ, 0x10, R30 ;  /* 0x00000010ff267819 */ /* 0x000fe4000001161e */
[----:B------:R-:W-:-:S02]  /*166f0*/  LOP3.LUT R20, R20, 0xff, RZ, 0xc0, !PT ;  /* 0x000000ff14147812 */ /* 0x000fc400078ec0ff */
[----:B------:R-:W-:Y:S02]  /*16700*/  LOP3.LUT R40, R40, 0xff, RZ, 0xc0, !PT ;  /* 0x000000ff28287812 */ /* 0x000fe400078ec0ff */
[----:B------:R-:W-:Y:S02]  /*16710*/  PRMT R21, R21, 0x7054, R36 ;  /* 0x0000705415157816 */ /* 0x000fe40000000024 */
[----:B------:R-:W-:Y:S02]  /*16720*/  SHF.R.U32.HI R36, RZ, 0x10, R9 ;  /* 0x00000010ff247819 */ /* 0x000fe40000011609 */
[----:B------:R-:W-:Y:S02]  /*16730*/  LOP3.LUT R38, R38, 0xff, RZ, 0xc0, !PT ;  /* 0x000000ff26267812 */ /* 0x000fe400078ec0ff */
[----:B------:R-:W-:Y:S02]  /*16740*/  PRMT R37, R20, 0x7054, R37 ;  /* 0x0000705414257816 */ /* 0x000fe40000000025 */
[----:B------:R-:W-:-:S02]  /*16750*/  PRMT R41, R40, 0x7054, R41 ;  /* 0x0000705428297816 */ /* 0x000fc40000000029 */
[----:B------:R-:W-:Y:S02]  /*16760*/  SHF.R.U32.HI R20, RZ, 0x10, R8 ;  /* 0x00000010ff147819 */ /* 0x000fe40000011608 */
[----:B------:R-:W-:Y:S02]  /*16770*/  SHF.R.U32.HI R40, RZ, 0x10, R11 ;  /* 0x00000010ff287819 */ /* 0x000fe4000001160b */
[----:B------:R-:W-:Y:S02]  /*16780*/  LOP3.LUT R36, R36, 0xff, RZ, 0xc0, !PT ;  /* 0x000000ff24247812 */ /* 0x000fe400078ec0ff */
[----:B------:R-:W-:Y:S02]  /*16790*/  PRMT R39, R38, 0x7054, R39 ;  /* 0x0000705426277816 */ /* 0x000fe40000000027 */
[----:B------:R-:W-:Y:S02]  /*167a0*/  SHF.R.U32.HI R38, RZ, 0x10, R10 ;  /* 0x00000010ff267819 */ /* 0x000fe4000001160a */
[----:B------:R-:W-:-:S02]  /*167b0*/  LOP3.LUT R20, R20, 0xff, RZ, 0xc0, !PT ;  /* 0x000000ff14147812 */ /* 0x000fc400078ec0ff */
[----:B------:R-:W-:Y:S02]  /*167c0*/  LOP3.LUT R40, R40, 0xff, RZ, 0xc0, !PT ;  /* 0x000000ff28287812 */ /* 0x000fe400078ec0ff */
[----:B------:R-:W-:Y:S02]  /*167d0*/  PRMT R49, R36, 0x7054, R45 ;  /* 0x0000705424317816 */ /* 0x000fe4000000002d */
[----:B------:R-:W-:Y:S02]  /*167e0*/  LOP3.LUT R38, R38, 0xff, RZ, 0xc0, !PT ;  /* 0x000000ff26267812 */ /* 0x000fe400078ec0ff */
[----:B------:R-:W-:Y:S02]  /*167f0*/  PRMT R43, R20, 0x7054, R43 ;  /* 0x00007054142b7816 */ /* 0x000fe4000000002b */
[----:B------:R-:W-:Y:S02]  /*16800*/  PRMT R53, R40, 0x7054, R53 ;  /* 0x0000705428357816 */ /* 0x000fe40000000035 */
[----:B------:R-:W-:-:S02]  /*16810*/  LOP3.LUT R49, R49, 0xff000000, R9, 0xf8, !PT ;  /* 0xff00000031317812 */ /* 0x000fc400078ef809 */
[----:B------:R-:W-:Y:S02]  /*16820*/  LOP3.LUT R21, R21, 0xff000000, R29, 0xf8, !PT ;  /* 0xff00000015157812 */ /* 0x000fe400078ef81d */
[----:B------:R-:W-:Y:S02]  /*16830*/  PRMT R51, R38, 0x7054, R47 ;  /* 0x0000705426337816 */ /* 0x000fe4000000002f */
[----:B------:R-:W-:Y:S02]  /*16840*/  LOP3.LUT R47, R43, 0xff000000, R8, 0xf8, !PT ;  /* 0xff0000002b2f7812 */ /* 0x000fe400078ef808 */
[----:B------:R-:W-:Y:S02]  /*16850*/  LOP3.LUT R53, R53, 0xff000000, R11, 0xf8, !PT ;  /* 0xff00000035357812 */ /* 0x000fe400078ef80b */
[----:B------:R-:W-:Y:S02]  /*16860*/  LOP3.LUT R45, R41, 0xff000000, R31, 0xf8, !PT ;  /* 0xff000000292d7812 */ /* 0x000fe400078ef81f */
[----:B------:R-:W-:-:S02]  /*16870*/  F2FP.F16.E4M3.UNPACK_B R43, R49 ;  /* 0x00000031ff2b723e */ /* 0x000fc400020006ff */
[----:B0-----:R-:W-:Y:S02]  /*16880*/  F2FP.F16.E4M3.UNPACK_B R11, R25 ;  /* 0x00000019ff0b723e */ /* 0x001fe400020006ff */
[----:B------:R-:W-:Y:S01]  /*16890*/  F2FP.F16.E4M3.UNPACK_B R41, R21 ;  /* 0x00000015ff29723e */ /* 0x000fe200020006ff */
[----:B------:R-:W-:Y:S01]  /*168a0*/  HADD2.F32 R48, -RZ, R43.H0_H0 ;  /* 0x2000002bff307230 */ /* 0x000fe20000004100 */
[----:B------:R-:W-:Y:S02]  /*168b0*/  LOP3.LUT R20, R39, 0xff000000, R30, 0xf8, !PT ;  /* 0xff00000027147812 */ /* 0x000fe400078ef81e */
[----:B------:R-:W-:Y:S01]  /*168c0*/  LOP3.LUT R8, R51, 0xff000000, R10, 0xf8, !PT ;  /* 0xff00000033087812 */ /* 0x000fe200078ef80a */
[--C-:B------:R-:W-:Y:S01]  /*168d0*/  HADD2.F32 R46, -RZ, R41.reuse.H0_H0 ;  /* 0x20000029ff2e7230 */ /* 0x100fe20000004100 */
[----:B------:R-:W-:Y:S01]  /*168e0*/  LOP3.LUT R42, R37, 0xff000000, R28, 0xf8, !PT ;  /* 0xff000000252a7812 */ /* 0x000fe200078ef81c */
[----:B------:R-:W-:Y:S01]  /*168f0*/  HADD2.F32 R41, -RZ, R41.H1_H1 ;  /* 0x30000029ff297230 */ /* 0x000fe20000004100 */
[----:B------:R-:W-:-:S02]  /*16900*/  F2FP.F16.E4M3.UNPACK_B R37, R24 ;  /* 0x00000018ff25723e */ /* 0x000fc400020006ff */
[----:B------:R-:W-:Y:S02]  /*16910*/  F2FP.F16.E4M3.UNPACK_B R38, R24.H1 ;  /* 0x00000018ff26723e */ /* 0x000fe400030006ff */
[-C--:B------:R-:W-:Y:S02]  /*16920*/  F2FP.F16.E4M3.UNPACK_B R39, R27.reuse ;  /* 0x0000001bff27723e */ /* 0x080fe400020006ff */
[----:B------:R-:W-:Y:S02]  /*16930*/  F2FP.F16.E4M3.UNPACK_B R40, R27.H1 ;  /* 0x0000001bff28723e */ /* 0x000fe400030006ff */
[----:B------:R-:W-:Y:S02]  /*16940*/  F2FP.F16.E4M3.UNPACK_B R25, R25.H1 ;  /* 0x00000019ff19723e */ /* 0x000fe400030006ff */
        /* <DEDUP_REMOVED lines=11> */
[----:B------:R-:W-:Y:S02]  /*16a00*/  F2FP.F16.E4M3.UNPACK_B R29, R4.H1 ;  /* 0x00000004ff1d723e */ /* 0x000fe400030006ff */
[C---:B------:R-:W-:Y:S01]  /*16a10*/  FFMA.FTZ R5, R9.reuse, R46, -R24 ;  /* 0x0000002e09057223 */ /* 0x040fe20000010818 */
[----:B------:R-:W-:Y:S01]  /*16a20*/  FFMA.FTZ R9, R9, R48, R27 ;  /* 0x0000003009097223 */ /* 0x000fe2000001001b */
[----:B------:R-:W-:Y:S01]  /*16a30*/  F2FP.F16.E4M3.UNPACK_B R27, R21.H1 ;  /* 0x00000015ff1b723e */ /* 0x000fe200030006ff */
        /* <DEDUP_REMOVED lines=9> */
[----:B------:R-:W-:Y:S01]  /*16ad0*/  F2FP.F16.E4M3.UNPACK_B R7, R6.H1 ;  /* 0x00000006ff07723e */ /* 0x000fe200030006ff */
[----:B------:R-:W-:Y:S02]  /*16ae0*/  HADD2.F32 R21, -RZ, R30.H0_H0 ;  /* 0x2000001eff157230 */ /* 0x000fe40000004100 */
[C---:B------:R-:W-:Y:S01]  /*16af0*/  FMUL.FTZ R50, R10.reuse, R48 ;  /* 0x000000300a327220 */ /* 0x040fe20000410000 */
[----:B------:R-:W-:Y:S02]  /*16b00*/  HADD2.F32 R49, -RZ, R49.H1_H1 ;  /* 0x30000031ff317230 */ /* 0x000fe40000004100 */
[----:B------:R-:W-:Y:S01]  /*16b10*/  FMUL.FTZ R55, R10, R43 ;  /* 0x0000002b0a377220 */ /* 0x000fe20000410000 */
[C---:B------:R-:W-:Y:S01]  /*16b20*/  FFMA.FTZ R10, R24.reuse, R41, -R51 ;  /* 0x00000029180a7223 */ /* 0x040fe20000010833 */
[----:B------:R-:W-:Y:S01]  /*16b30*/  FFMA.FTZ R24, R24, R46, R11 ;  /* 0x0000002e18187223 */ /* 0x000fe2000001000b */
[C---:B------:R-:W-:Y:S01]  /*16b40*/  FFMA.FTZ R11, R21.reuse, R43, -R50 ;  /* 0x0000002b150b7223 */ /* 0x040fe20000010832 */
        /* <DEDUP_REMOVED lines=8> */
[----:B------:R-:W-:Y:S01]  /*16bd0*/  F2FP.F16.E4M3.UNPACK_B R6, R26 ;  /* 0x0000001aff06723e */ /* 0x000fe200020006ff */
[----:B------:R-:W-:-:S02]  /*16be0*/  HADD2.F32 R43, -RZ, R27.H1_H1 ;  /* 0x3000001bff2b7230 */ /* 0x000fc40000004100 */
[C---:B------:R-:W-:Y:S01]  /*16bf0*/  FMUL.FTZ R58, R41.reuse, R52 ;  /* 0x00000034293a7220 */ /* 0x040fe20000410000 */
[----:B------:R-:W-:Y:S02]  /*16c00*/  HADD2.F32 R25, -RZ, R25.H1_H1 ;  /* 0x30000019ff197230 */ /* 0x000fe40000004100 */
[----:B------:R-:W-:Y:S01]  /*16c10*/  FMUL.FTZ R41, R41, R48 ;  /* 0x0000003029297220 */ /* 0x000fe20000410000 */
[----:B------:R-:W-:Y:S01]  /*16c20*/  HADD2.F32 R27, -RZ, R31.H0_H0 ;  /* 0x2000001fff1b7230 */ /* 0x000fe20000004100 */
[----:B------:R-:W-:Y:S01]  /*16c30*/  F2FP.F16.E4M3.UNPACK_B R26, R26.H1 ;  /* 0x0000001aff1a723e */ /* 0x000fe200030006ff */
[----:B------:R-:W-:Y:S02]  /*16c40*/  HADD2.F32 R30, -RZ, R30.H1_H1 ;  /* 0x3000001eff1e7230 */ /* 0x000fe40000004100 */
[C---:B------:R-:W-:Y:S01]  /*16c50*/  FMUL.FTZ R51, R25.reuse, R49 ;  /* 0x0000003119337220 */ /* 0x040fe20000410000 */
[----:B------:R-:W-:Y:S01]  /*16c60*/  FMUL.FTZ R56, R25, R43 ;  /* 0x0000002b19387220 */ /* 0x000fe20000410000 */
[C---:B------:R-:W-:Y:S01]  /*16c70*/  FFMA.FTZ R25, R27.reuse, R48, -R58 ;  /* 0x000000301b197223 */ /* 0x040fe2000001083a */
[----:B------:R-:W-:Y:S01]  /*16c80*/  FFMA.FTZ R27, R27, R52, R41 ;  /* 0x000000341b1b7223 */ /* 0x000fe20000010029 */
[----:B------:R-:W-:-:S02]  /*16c90*/  HADD2.F32 R50, -RZ, R50.H1_H1 ;  /* 0x30000032ff327230 */ /* 0x000fc40000004100 */
[C---:B------:R-:W-:Y:S01]  /*16ca0*/  FFMA.FTZ R54, R30.reuse, R43, -R51 ;  /* 0x0000002b1e367223 */ /* 0x040fe20000010833 */
[----:B------:R-:W-:Y:S02]  /*16cb0*/  HADD2.F32 R39, -RZ, R39.H1_H1 ;  /* 0x30000027ff277230 */ /* 0x000fe40000004100 */
[----:B------:R-:W-:Y:S01]  /*16cc0*/  FFMA.FTZ R56, R30, R49, R56 ;  /* 0x000000311e387223 */ /* 0x000fe20000010038 */
[----:B------:R-:W-:Y:S02]  /*16cd0*/  HADD2.F32 R48, -RZ, R53.H0_H0 ;  /* 0x20000035ff307230 */ /* 0x000fe40000004100 */
[----:B------:R-:W-:Y:S02]  /*16ce0*/  HADD2.F32 R41, -RZ, R40.H0_H0 ;  /* 0x20000028ff297230 */ /* 0x000fe40000004100 */
[----:B------:R-:W-:Y:S01]  /*16cf0*/  FMUL.FTZ R52, R39, R50 ;  /* 0x0000003227347220 */ /* 0x000fe20000410000 */
[----:B------:R-:W-:Y:S01]  /*16d00*/  HADD2.F32 R46, -RZ, R46.H1_H1 ;  /* 0x3000002eff2e7230 */ /* 0x000fe20000004100 */
[----:B------:R-:W-:Y:S01]  /*16d10*/  F2FP.SATFINITE.E4M3.F32.PACK_AB_MERGE_C R11, R54, R11, RZ ;  /* 0x0000000b360b723e */ /* 0x000fe200048070ff */
[----:B------:R-:W-:-:S02]  /*16d20*/  HADD2.F32 R43, -RZ, R45.H0_H0 ;  /* 0x2000002dff2b7230 */ /* 0x000fc40000004100 */
[----:B------:R-:W-:Y:S01]  /*16d30*/  FMUL.FTZ R49, R41, R48 ;  /* 0x0000003029317220 */ /* 0x000fe20000410000 */
[----:B------:R-:W-:Y:S02]  /*16d40*/  HADD2.F32 R30, -RZ, R36.H0_H0 ;  /* 0x20000024ff1e7230 */ /* 0x000fe40000004100 */
[----:B------:R-:W-:Y:S01]  /*16d50*/  FMUL.FTZ R39, R39, R46 ;  /* 0x0000002e27277220 */ /* 0x000fe20000410000 */
[----:B------:R-:W-:Y:S02]  /*16d60*/  HADD2.F32 R31, -RZ, R31.H1_H1 ;  /* 0x3000001fff1f7230 */ /* 0x000fe40000004100 */
[-C--:B------:R-:W-:Y:S01]  /*16d70*/  FMUL.FTZ R41, R41, R43.reuse ;  /* 0x0000002b29297220 */ /* 0x080fe20000410000 */
[----:B------:R-:W-:Y:S02]  /*16d80*/  HADD2.F32 R53, -RZ, R53.H1_H1 ;  /* 0x30000035ff357230 */ /* 0x000fe40000004100 */
[----:B------:R-:W-:Y:S01]  /*16d90*/  FFMA.FTZ R55, R30, R43, -R49 ;  /* 0x0000002b1e377223 */ /* 0x000fe20000010831 */
[----:B------:R-:W-:Y:S01]  /*16da0*/  F2FP.F16.E4M3.UNPACK_B R43, R47.H1 ;  /* 0x0000002fff2b723e */ /* 0x000fe200030006ff */
[----:B------:R-:W-:Y:S01]  /*16db0*/  FFMA.FTZ R58, R31, R50, R39 ;  /* 0x000000321f3a7223 */ /* 0x000fe20000010027 */
[----:B------:R-:W-:Y:S01]  /*16dc0*/  F2FP.F16.E4M3.UNPACK_B R39, R42.H1 ;  /* 0x0000002aff27723e */ /* 0x000fe200030006ff */
[----:B------:R-:W-:-:S02]  /*16dd0*/  HADD2.F32 R40, -RZ, R40.H1_H1 ;  /* 0x30000028ff287230 */ /* 0x000fc40000004100 */
[----:B------:R-:W-:Y:S01]  /*16de0*/  FFMA.FTZ R52, R31, R46, -R52 ;  /* 0x0000002e1f347223 */ /* 0x000fe20000010834 */
[----:B------:R-:W-:Y:S02]  /*16df0*/  HADD2.F32 R45, -RZ, R45.H1_H1 ;  /* 0x3000002dff2d7230 */ /* 0x000fe40000004100 */
[----:B------:R-:W-:Y:S01]  /*16e00*/  FFMA.FTZ R57, R30, R48, R41 ;  /* 0x000000301e397223 */ /* 0x000fe20000010029 */
[----:B------:R-:W-:Y:S02]  /*16e10*/  HADD2.F32 R46, -RZ, R43.H0_H0 ;  /* 0x2000002bff2e7230 */ /* 0x000fe40000004100 */
[C---:B------:R-:W-:Y:S01]  /*16e20*/  FMUL.FTZ R51, R40.reuse, R53 ;  /* 0x0000003528337220 */ /* 0x040fe20000410000 */
[----:B------:R-:W-:Y:S02]  /*16e30*/  HADD2.F32 R31, -RZ, R38.H0_H0 ;  /* 0x20000026ff1f7230 */ /* 0x000fe40000004100 */
[----:B------:R-:W-:Y:S01]  /*16e40*/  FMUL.FTZ R40, R40, R45 ;  /* 0x0000002d28287220 */ /* 0x000fe20000410000 */
[----:B------:R-:W-:Y:S01]  /*16e50*/  HADD2.F32 R41, -RZ, R39.H0_H0 ;  /* 0x20000027ff297230 */ /* 0x000fe20000004100 */
[----:B------:R-:W-:Y:S01]  /*16e60*/  F2FP.F16.E4M3.UNPACK_B R47, R47 ;  /* 0x0000002fff2f723e */ /* 0x000fe200020006ff */
[----:B------:R-:W-:-:S02]  /*16e70*/  HADD2.F32 R36, -RZ, R36.H1_H1 ;  /* 0x30000024ff247230 */ /* 0x000fc40000004100 */
[C---:B------:R-:W-:Y:S01]  /*16e80*/  FMUL.FTZ R49, R31.reuse, R46 ;  /* 0x0000002e1f317220 */ /* 0x040fe20000410000 */
[----:B------:R-:W-:Y:S02]  /*16e90*/  HADD2.F32 R30, -RZ, R29.H0_H0 ;  /* 0x2000001dff1e7230 */ /* 0x000fe40000004100 */
[----:B------:R-:W-:Y:S01]  /*16ea0*/  FMUL.FTZ R31, R31, R41 ;  /* 0x000000291f1f7220 */ /* 0x000fe20000410000 */
[----:B------:R-:W-:Y:S02]  /*16eb0*/  HADD2.F32 R43, -RZ, R43.H1_H1 ;  /* 0x3000002bff2b7230 */ /* 0x000fe40000004100 */
[----:B------:R-:W-:Y:S01]  /*16ec0*/  FFMA.FTZ R62, R36, R53, R40 ;  /* 0x00000035243e7223 */ /* 0x000fe20000010028 */
[----:B------:R-:W-:Y:S02]  /*16ed0*/  HADD2.F32 R38, -RZ, R38.H1_H1 ;  /* 0x30000026ff267230 */ /* 0x000fe40000004100 */
[----:B------:R-:W-:Y:S01]  /*16ee0*/  FFMA.FTZ R49, R30, R41, -R49 ;  /* 0x000000291e317223 */ /* 0x000fe20000010831 */
[----:B------:R-:W-:-:S02]  /*16ef0*/  HADD2.F32 R39, -RZ, R39.H1_H1 ;  /* 0x30000027ff277230 */ /* 0x000fc40000004100 */
[----:B------:R-:W-:Y:S01]  /*16f00*/  FFMA.FTZ R60, R36, R45, -R51 ;  /* 0x0000002d243c7223 */ /* 0x000fe20000010833 */
[----:B------:R-:W-:Y:S02]  /*16f10*/  HADD2.F32 R29, -RZ, R29.H1_H1 ;  /* 0x3000001dff1d7230 */ /* 0x000fe40000004100 */
[----:B------:R-:W-:Y:S01]  /*16f20*/  FMUL.FTZ R40, R38, R43 ;  /* 0x0000002b26287220 */ /* 0x000fe20000410000 */
[----:B------:R-:W-:Y:S01]  /*16f30*/  FFMA.FTZ R41, R30, R46, R31 ;  /* 0x0000002e1e297223 */ /* 0x000fe2000001001f */
[----:B------:R-:W-:Y:S01]  /*16f40*/  F2FP.F16.E4M3.UNPACK_B R42, R42 ;  /* 0x0000002aff2a723e */ /* 0x000fe200020006ff */
[-C--:B------:R-:W-:Y:S01]  /*16f50*/  FMUL.FTZ R38, R38, R39.reuse ;  /* 0x0000002726267220 */ /* 0x080fe20000410000 */
[----:B------:R-:W-:Y:S02]  /*16f60*/  HADD2.F32 R36, -RZ, R47.H0_H0 ;  /* 0x2000002fff247230 */ /* 0x000fe40000004100 */
[----:B------:R-:W-:Y:S01]  /*16f70*/  FFMA.FTZ R48, R29, R39, -R40 ;  /* 0x000000271d307223 */ /* 0x000fe20000010828 */
[----:B------:R-:W-:-:S02]  /*16f80*/  HADD2.F32 R30, -RZ, R37.H0_H0 ;  /* 0x20000025ff1e7230 */ /* 0x000fc40000004100 */
[----:B------:R-:W-:Y:S01]  /*16f90*/  FFMA.FTZ R50, R29, R43, R38 ;  /* 0x0000002b1d327223 */ /* 0x000fe20000010026 */
[----:B------:R-:W-:Y:S01]  /*16fa0*/  HADD2.F32 R31, -RZ, R42.H0_H0 ;  /* 0x2000002aff1f7230 */ /* 0x000fe20000004100 */
[----:B------:R-:W-:Y:S01]  /*16fb0*/  F2FP.SATFINITE.E4M3.F32.PACK_AB_MERGE_C R21, R56, R21, RZ ;  /* 0x000000153815723e */ /* 0x000fe200048070ff */
[----:B------:R-:W-:Y:S02]  /*16fc0*/  HADD2.F32 R29, -RZ, R28.H0_H0 ;  /* 0x2000001cff1d7230 */ /* 0x000fe40000004100 */
[C---:B------:R-:W-:Y:S01]  /*16fd0*/  FMUL.FTZ R38, R30.reuse, R36 ;  /* 0x000000241e267220 */ /* 0x040fe20000410000 */
[----:B------:R-:W-:Y:S02]  /*16fe0*/  HADD2.F32 R47, -RZ, R47.H1_H1 ;  /* 0x3000002fff2f7230 */ /* 0x000fe40000004100 */
[-C--:B------:R-:W-:Y:S01]  /*16ff0*/  FMUL.FTZ R30, R30, R31.reuse ;  /* 0x0000001f1e1e7220 */ /* 0x080fe20000410000 */
[----:B------:R-:W-:Y:S02]  /*17000*/  HADD2.F32 R37, -RZ, R37.H1_H1 ;  /* 0x30000025ff257230 */ /* 0x000fe40000004100 */
[----:B------:R-:W-:Y:S01]  /*17010*/  FFMA.FTZ R39, R29, R31, -R38 ;  /* 0x0000001f1d277223 */ /* 0x000fe20000010826 */
[----:B------:R-:W-:Y:S01]  /*17020*/  HADD2.F32 R42, -RZ, R42.H1_H1 ;  /* 0x3000002aff2a7230 */ /* 0x000fe20000004100 */
[----:B------:R-:W-:Y:S01]  /*17030*/  F2FP.F16.E4M3.UNPACK_B R38, R8.H1 ;  /* 0x00000008ff26723e */ /* 0x000fe200030006ff */
[----:B------:R-:W-:-:S02]  /*17040*/  HADD2.F32 R28, -RZ, R28.H1_H1 ;  /* 0x3000001cff1c7230 */ /* 0x000fc40000004100 */
[----:B------:R-:W-:Y:S01]  /*17050*/  FFMA.FTZ R40, R29, R36, R30 ;  /* 0x000000241d287223 */ /* 0x000fe2000001001e */
        /* <DEDUP_REMOVED lines=9> */
[----:B------:R-:W-:-:S02]  /*170f0*/  HADD2.F32 R28, -RZ, R7.H0_H0 ;  /* 0x20000007ff1c7230 */ /* 0x000fc40000004100 */
[C---:B------:R-:W-:Y:S01]  /*17100*/  FMUL.FTZ R37, R29.reuse, R36 ;  /* 0x000000241d257220 */ /* 0x040fe20000410000 */
[----:B------:R-:W-:Y:S02]  /*17110*/  HADD2.F32 R30, -RZ, R30.H1_H1 ;  /* 0x3000001eff1e7230 */ /* 0x000fe40000004100 */
[-C--:B------:R-:W-:Y:S01]  /*17120*/  FMUL.FTZ R29, R29, R31.reuse ;  /* 0x0000001f1d1d7220 */ /* 0x080fe20000410000 */
[----:B------:R-:W-:Y:S02]  /*17130*/  HADD2.F32 R38, -RZ, R38.H1_H1 ;  /* 0x30000026ff267230 */ /* 0x000fe40000004100 */
[C---:B------:R-:W-:Y:S01]  /*17140*/  FFMA.FTZ R45, R28.reuse, R31, -R37 ;  /* 0x0000001f1c2d7223 */ /* 0x040fe20000010825 */
[----:B------:R-:W-:Y:S01]  /*17150*/  HADD2.F32 R26, -RZ, R26.H1_H1 ;  /* 0x3000001aff1a7230 */ /* 0x000fe20000004100 */
[----:B------:R-:W-:Y:S01]  /*17160*/  F2FP.F16.E4M3.UNPACK_B R8, R8 ;  /* 0x00000008ff08723e */ /* 0x000fe200020006ff */
[----:B------:R-:W-:Y:S02]  /*17170*/  HADD2.F32 R7, -RZ, R7.H1_H1 ;  /* 0x30000007ff077230 */ /* 0x000fe40000004100 */
[----:B------:R-:W-:Y:S01]  /*17180*/  FFMA.FTZ R28, R28, R36, R29 ;  /* 0x000000241c1c7223 */ /* 0x000fe2000001001d */
[----:B------:R-:W-:-:S02]  /*17190*/  HADD2.F32 R29, -RZ, R20.H1_H1 ;  /* 0x30000014ff1d7230 */ /* 0x000fc40000004100 */
[C---:B------:R-:W-:Y:S01]  /*171a0*/  FMUL.FTZ R46, R26.reuse, R38 ;  /* 0x000000261a2e7220 */ /* 0x040fe20000410000 */
[-C--:B------:R-:W-:Y:S01]  /*171b0*/  FMUL.FTZ R31, R26, R30.reuse ;  /* 0x0000001e1a1f7220 */ /* 0x080fe20000410000 */
[----:B------:R-:W-:Y:S01]  /*171c0*/  HADD2.F32 R26, -RZ, R20.H0_H0 ;  /* 0x20000014ff1a7230 */ /* 0x000fe20000004100 */
[----:B------:R-:W-:Y:S01]  /*171d0*/  F2FP.SATFINITE.E4M3.F32.PACK_AB_MERGE_C R57, R62, R57, RZ ;  /* 0x000000393e39723e */ /* 0x000fe200048070ff */
[C---:B------:R-:W-:Y:S01]  /*171e0*/  FFMA.FTZ R46, R7.reuse, R30, -R46 ;  /* 0x0000001e072e7223 */ /* 0x040fe2000001082e */
[----:B------:R-:W-:Y:S01]  /*171f0*/  FFMA.FTZ R51, R7, R38, R31 ;  /* 0x0000002607337223 */ /* 0x000fe2000001001f */
[----:B------:R-:W-:Y:S01]  /*17200*/  HADD2.F32 R20, -RZ, R8.H0_H0 ;  /* 0x20000008ff147230 */ /* 0x000fe20000004100 */
[----:B------:R-:W-:Y:S01]  /*17210*/  F2FP.SATFINITE.E4M3.F32.PACK_AB_MERGE_C R5, R10, R5, R11 ;  /* 0x000000050a05723e */ /* 0x000fe2000480700b */
[----:B------:R-:W-:Y:S01]  /*17220*/  HADD2.F32 R7, -RZ, R6.H0_H0 ;  /* 0x20000006ff077230 */ /* 0x000fe20000004100 */
        /* <DEDUP_REMOVED lines=21> */
[----:B------:R-:W-:Y:S01]  /*17380*/  F2FP.SATFINITE.E4M3.F32.PACK_AB_MERGE_C R11, R58, R27, R57 ;  /* 0x0000001b3a0b723e */ /* 0x000fe20004807039 */
[----:B------:R3:W-:Y:S01]  /*17390*/  STS.128 [R59+0x1e200], R4 ;  /* 0x01e200043b007388 */ /* 0x0007e20000000c00 */
[----:B------:R-:W-:Y:S02]  /*173a0*/  F2FP.SATFINITE.E4M3.F32.PACK_AB_MERGE_C R8, R47, R40, R8 ;  /* 0x000000282f08723e */ /* 0x000fe40004807008 */
[----:B------:R-:W-:-:S05]  /*173b0*/  F2FP.SATFINITE.E4M3.F32.PACK_AB_MERGE_C R10, R31, R20, R28 ;  /* 0x000000141f0a723e */ /* 0x000fca000480701c */
[----:B------:R3:W-:Y:S02]  /*173c0*/  STS.128 [R0+0x1e200], R8 ;  /* 0x01e2000800007388 */ /* 0x0007e40000000c00 */
.L_x_5521:
[----:B------:R-:W-:Y:S05]  /*173d0*/  BSYNC B1 ;  /* 0x0000000000017941 */ /* 0x000fea0003800000 */
.L_x_5520:
[----:B------:R-:W-:Y:S05]  /*173e0*/  @P2 BRA `(.L_x_5502) ;  /* 0x0000000c00ec2947 */ /* 0x000fea0003800000 */
[----:B0-----:R-:W4:Y:S01]  /*173f0*/  LDL R51, [R1+0x64] ;  /* 0x0000640001337983 */ /* 0x001f220000100800 */
[----:B-1-3--:R-:W-:Y:S01]  /*17400*/  IMAD.IADD R0, R22, 0x1, R224 ;  /* 0x0000000116007824 */ /* 0x00afe200078e02e0 */
        /* <DEDUP_REMOVED lines=10> */
[----:B--2---:R-:W-:-:S02]  /*174b0*/  PRMT R21, R5, 0x7604, R0 ;  /* 0x0000760405157816 */ /* 0x004fc40000000000 */
        /* <DEDUP_REMOVED lines=13> */
[----:B------:R-:W-:-:S02]  /*17590*/  LOP3.LUT R7, R12, 0xff, RZ, 0xc0, !PT ;  /* 0x000000ff0c077812 */ /* 0x000fc400078ec0ff */
[----:B------:R-:W-:Y:S02]  /*175a0*/  LOP3.LUT R8, R8, 0xff, RZ, 0xc0, !PT ;  /* 0x000000ff08087812 */ /* 0x000fe400078ec0ff */
        /* <DEDUP_REMOVED lines=22> */
[----:B------:R-:W-:-:S02]  /*17710*/  LOP3.LUT R27, R14, 0xff, RZ, 0xc0, !PT ;  /* 0x000000ff0e1b7812 */ /* 0x000fc400078ec0ff */
[----:B------:R-:W-:Y:S01]  /*17720*/  LOP3.LUT R28, R28, 0xff, RZ, 0xc0, !PT ;  /* 0x000000ff1c1c7812 */ /* 0x000fe200078ec0ff */
[----:B------:R-:W-:Y:S01]  /*17730*/  IMAD.U32 R39, R39, 0x10000, RZ ;  /* 0x0001000027277824 */ /* 0x000fe200078e00ff */
[----:B------:R-:W-:Y:S02]  /*17740*/  LOP3.LUT R31, R26, 0xff0000, R31, 0xf8, !PT ;  /* 0x00ff00001a1f7812 */ /* 0x000fe400078ef81f */
[----:B------:R-:W-:Y:S02]  /*17750*/  PRMT R37, R28, 0x7604, R27 ;  /* 0x000076041c257816 */ /* 0x000fe4000000001b */
[----:B------:R-:W-:Y:S02]  /*17760*/  LOP3.LUT R3, R20, 0xff0000, R3, 0xf8, !PT ;  /* 0x00ff000014037812 */ /* 0x000fe400078ef803 */
[----:B------:R-:W-:Y:S02]  /*17770*/  SHF.R.U32.HI R27, RZ, 0x10, R35 ;  /* 0x00000010ff1b7819 */ /* 0x000fe40000011623 */
[----:B------:R-:W-:-:S02]  /*17780*/  LOP3.LUT R41, R30, 0xff0000, R39, 0xf8, !PT ;  /* 0x00ff00001e297812 */ /* 0x000fc400078ef827 */
[----:B------:R-:W-:Y:S01]  /*17790*/  LOP3.LUT R25, R25, 0xff0000, R34, 0xf8, !PT ;  /* 0x00ff000019197812 */ /* 0x000fe200078ef822 */
[----:B------:R-:W-:Y:S01]  /*177a0*/  IMAD.U32 R27, R27, 0x10000, RZ ;  /* 0x000100001b1b7824 */ /* 0x000fe200078e00ff */
[----:B------:R-:W-:Y:S02]  /*177b0*/  LOP3.LUT R39, R31, 0xff000000, R13, 0xf8, !PT ;  /* 0xff0000001f277812 */ /* 0x000fe400078ef80d */
[----:B------:R-:W-:Y:S02]  /*177c0*/  LOP3.LUT R33, R3, 0xff000000, R33, 0xf8, !PT ;  /* 0xff00000003217812 */ /* 0x000fe400078ef821 */
[----:B------:R-:W-:Y:S02]  /*177d0*/  LOP3.LUT R21, R21, 0xff0000, R32, 0xf8, !PT ;  /* 0x00ff000015157812 */ /* 0x000fe400078ef820 */
[----:B------:R-:W-:Y:S02]  /*177e0*/  LOP3.LUT R3, R25, 0xff000000, R34, 0xf8, !PT ;  /* 0xff00000019037812 */ /* 0x000fe400078ef822 */
[----:B------:R-:W-:-:S02]  /*177f0*/  F2FP.F16.E4M3.UNPACK_B R40, R39 ;  /* 0x00000027ff28723e */ /* 0x000fc400020006ff */
[----:B0-----:R-:W-:Y:S02]  /*17800*/  F2FP.F16.E4M3.UNPACK_B R28, R9 ;  /* 0x00000009ff1c723e */ /* 0x001fe400020006ff */
[----:B------:R-:W-:Y:S01]  /*17810*/  F2FP.F16.E4M3.UNPACK_B R34, R33 ;  /* 0x00000021ff22723e */ /* 0x000fe200020006ff */
[--C-:B------:R-:W-:Y:S01]  /*17820*/  HADD2.F32 R42, -RZ, R40.reuse.H0_H0 ;  /* 0x20000028ff2a7230 */ /* 0x100fe20000004100 */
[----:B------:R-:W-:Y:S01]  /*17830*/  LOP3.LUT R36, R21, 0xff000000, R32, 0xf8, !PT ;  /* 0xff00000015247812 */ /* 0x000fe200078ef820 */
[----:B------:R-:W-:Y:S01]  /*17840*/  HADD2.F32 R40, -RZ, R40.H1_H1 ;  /* 0x30000028ff287230 */ /* 0x000fe20000004100 */
[----:B------:R-:W-:Y:S01]  /*17850*/  LOP3.LUT R29, R29, 0xff0000, R12, 0xf8, !PT ;  /* 0x00ff00001d1d7812 */ /* 0x000fe200078ef80c */
[--C-:B------:R-:W-:Y:S01]  /*17860*/  HADD2.F32 R38, -RZ, R34.reuse.H0_H0 ;  /* 0x20000022ff267230 */ /* 0x100fe20000004100 */
[----:B------:R-:W-:Y:S01]  /*17870*/  LOP3.LUT R41, R41, 0xff000000, R15, 0xf8, !PT ;  /* 0xff00000029297812 */ /* 0x000fe200078ef80f */
[----:B------:R-:W-:Y:S01]  /*17880*/  HADD2.F32 R34, -RZ, R34.H1_H1 ;  /* 0x30000022ff227230 */ /* 0x000fe20000004100 */
[----:B------:R-:W-:-:S02]  /*17890*/  LOP3.LUT R27, R24, 0xff0000, R27, 0xf8, !PT ;  /* 0x00ff0000181b7812 */ /* 0x000fc400078ef81b */
[----:B------:R-:W-:Y:S02]  /*178a0*/  LOP3.LUT R21, R37, 0xff0000, R14, 0xf8, !PT ;  /* 0x00ff000025157812 */ /* 0x000fe400078ef80e */
[----:B------:R-:W-:Y:S02]  /*178b0*/  LOP3.LUT R37, R29, 0xff000000, R12, 0xf8, !PT ;  /* 0xff0000001d257812 */ /* 0x000fe400078ef80c */
[----:B------:R-:W-:Y:S02]  /*178c0*/  LOP3.LUT R35, R27, 0xff000000, R35, 0xf8, !PT ;  /* 0xff0000001b237812 */ /* 0x000fe400078ef823 */
[----:B------:R-:W-:Y:S02]  /*178d0*/  LOP3.LUT R12, R21, 0xff000000, R14, 0xf8, !PT ;  /* 0xff000000150c7812 */ /* 0x000fe400078ef80e */
[-C--:B------:R-:W-:Y:S02]  /*178e0*/  F2FP.F16.E4M3.UNPACK_B R26, R8.reuse ;  /* 0x00000008ff1a723e */ /* 0x080fe400020006ff */
[----:B------:R-:W-:-:S02]  /*178f0*/  F2FP.F16.E4M3.UNPACK_B R27, R8.H1 ;  /* 0x00000008ff1b723e */ /* 0x000fc400030006ff */
[----:B------:R-:W-:Y:S02]  /*17900*/  F2FP.F16.E4M3.UNPACK_B R29, R9.H1 ;  /* 0x00000009ff1d723e */ /* 0x000fe400030006ff */
[----:B------:R-:W-:Y:S02]  /*17910*/  F2FP.F16.E4M3.UNPACK_B R39, R39.H1 ;  /* 0x00000027ff27723e */ /* 0x000fe400030006ff */
[----:B------:R-:W-:Y:S02]  /*17920*/  F2FP.F16.E4M3.UNPACK_B R33, R33.H1 ;  /* 0x00000021ff21723e */ /* 0x000fe400030006ff */
[----:B------:R-:W-:Y:S02]  /*17930*/  F2FP.F16.E4M3.UNPACK_B R30, R10.H1 ;  /* 0x0000000aff1e723e */ /* 0x000fe400030006ff */
[-C--:B------:R-:W-:Y:S02]  /*17940*/  F2FP.F16.E4M3.UNPACK_B R31, R11.reuse ;  /* 0x0000000bff1f723e */ /* 0x080fe400020006ff */
[----:B------:R-:W-:Y:S01]  /*17950*/  F2FP.F16.E4M3.UNPACK_B R32, R11.H1 ;  /* 0x0000000bff20723e */ /* 0x000fe200030006ff */
[----:B----4-:R-:W0:Y:S02]  /*17960*/  LDS.128 R4, [R51+0x1e200] ;  /* 0x01e2000033047984 */ /* 0x010e240000000c00 */
        /* <DEDUP_REMOVED lines=9> */
[----:B------:R-:W-:Y:S01]  /*17a00*/  F2FP.F16.E4M3.UNPACK_B R13, R4 ;  /* 0x00000004ff0d723e */ /* 0x000fe200020006ff */
[----:B------:R-:W-:-:S02]  /*17a10*/  HADD2.F32 R15, -RZ, R15.H1_H1 ;  /* 0x3000000fff0f7230 */ /* 0x000fc40000004100 */
[C---:B------:R-:W-:Y:S01]  /*17a20*/  FFMA.FTZ R5, R21.reuse, R38, -R8 ;  /* 0x0000002615057223 */ /* 0x040fe20000010808 */
[----:B------:R-:W-:Y:S01]  /*17a30*/  F2FP.F16.E4M3.UNPACK_B R14, R4.H1 ;  /* 0x00000004ff0e723e */ /* 0x000fe200030006ff */
[----:B------:R-:W-:Y:S01]  /*17a40*/  FFMA.FTZ R9, R21, R42, R9 ;  /* 0x0000002a15097223 */ /* 0x000fe20000010009 */
[----:B------:R-:W-:Y:S01]  /*17a50*/  HADD2.F32 R38, -RZ, R39.H0_H0 ;  /* 0x20000027ff267230 */ /* 0x000fe20000004100 */
[-C--:B------:R-:W-:Y:S01]  /*17a60*/  F2FP.F16.E4M3.UNPACK_B R4, R6.reuse ;  /* 0x00000006ff04723e */ /* 0x080fe200020006ff */
[----:B------:R-:W-:Y:S01]  /*17a70*/  HADD2.F32 R8, -RZ, R29.H0_H0 ;  /* 0x2000001dff087230 */ /* 0x000fe20000004100 */
[----:B------:R-:W-:Y:S01]  /*17a80*/  F2FP.F16.E4M3.UNPACK_B R7, R6.H1 ;  /* 0x00000006ff07723e */ /* 0x000fe200030006ff */
[----:B------:R-:W-:Y:S01]  /*17a90*/  HADD2.F32 R21, -RZ, R33.H0_H0 ;  /* 0x20000021ff157230 */ /* 0x000fe20000004100 */
[----:B------:R-:W-:Y:S01]  /*17aa0*/  F2FP.F16.E4M3.UNPACK_B R6, R10 ;  /* 0x0000000aff06723e */ /* 0x000fe200020006ff */
[----:B------:R-:W-:Y:S01]  /*17ab0*/  FMUL.FTZ R10, R28, R40 ;  /* 0x000000281c0a7220 */ /* 0x000fe20000410000 */
[----:B------:R-:W-:-:S02]  /*17ac0*/  HADD2.F32 R11, -RZ, R20.H0_H0 ;  /* 0x20000014ff0b7230 */ /* 0x000fc40000004100 */
[----:B------:R-:W-:Y:S01]  /*17ad0*/  FMUL.FTZ R43, R28, R34 ;  /* 0x000000221c2b7220 */ /* 0x000fe20000410000 */
        /* <DEDUP_REMOVED lines=12> */
[----:B------:R-:W-:-:S02]  /*17ba0*/  HADD2.F32 R28, -RZ, R21.H0_H0 ;  /* 0x20000015ff1c7230 */ /* 0x000fc40000004100 */
[----:B------:R-:W-:Y:S02]  /*17bb0*/  HADD2.F32 R33, -RZ, R33.H1_H1 ;  /* 0x30000021ff217230 */ /* 0x000fe40000004100 */
[C---:B------:R-:W-:Y:S01]  /*17bc0*/  FMUL.FTZ R46, R15.reuse, R38 ;  /* 0x000000260f2e7220 */ /* 0x040fe20000410000 */
[----:B------:R-:W-:Y:S02]  /*17bd0*/  HADD2.F32 R39, -RZ, R39.H1_H1 ;  /* 0x30000027ff277230 */ /* 0x000fe40000004100 */
[----:B------:R-:W-:Y:S01]  /*17be0*/  FMUL.FTZ R15, R15, R28 ;  /* 0x0000001c0f0f7220 */ /* 0x000fe20000410000 */
[----:B------:R-:W-:Y:S02]  /*17bf0*/  HADD2.F32 R29, -RZ, R29.H1_H1 ;  /* 0x3000001dff1d7230 */ /* 0x000fe40000004100 */
[----:B------:R-:W-:Y:S02]  /*17c00*/  HADD2.F32 R11, -RZ, R24.H0_H0 ;  /* 0x20000018ff0b7230 */ /* 0x000fe40000004100 */
[----:B------:R-:W-:-:S02]  /*17c10*/  HADD2.F32 R20, -RZ, R20.H1_H1 ;  /* 0x30000014ff147230 */ /* 0x000fc40000004100 */
[C---:B------:R-:W-:Y:S01]  /*17c20*/  FMUL.FTZ R43, R29.reuse, R39 ;  /* 0x000000271d2b7220 */ /* 0x040fe20000410000 */
[-C--:B------:R-:W-:Y:S01]  /*17c30*/  FMUL.FTZ R42, R29, R33.reuse ;  /* 0x000000211d2a7220 */ /* 0x080fe20000410000 */
[C---:B------:R-:W-:Y:S01]  /*17c40*/  FFMA.FTZ R46, R11.reuse, R28, -R46 ;  /* 0x0000001c0b2e7223 */ /* 0x040fe2000001082e */
[----:B------:R-:W-:Y:S01]  /*17c50*/  FFMA.FTZ R38, R11, R38, R15 ;  /* 0x000000260b267223 */ /* 0x000fe2000001000f */
[----:B------:R-:W-:Y:S02]  /*17c60*/  HADD2.F32 R34, -RZ, R34.H1_H1 ;  /* 0x30000022ff227230 */ /* 0x000fe40000004100 */
[C---:B------:R-:W-:Y:S01]  /*17c70*/  FFMA.FTZ R43, R20.reuse, R33, -R43 ;  /* 0x00000021142b7223 */ /* 0x040fe2000001082b */
[----:B------:R-:W-:Y:S02]  /*17c80*/  HADD2.F32 R31, -RZ, R31.H1_H1 ;  /* 0x3000001fff1f7230 */ /* 0x000fe40000004100 */
[----:B------:R-:W-:Y:S01]  /*17c90*/  FFMA.FTZ R42, R20, R39, R42 ;  /* 0x00000027142a7223 */ /* 0x000fe2000001002a */
[----:B------:R-:W-:-:S02]  /*17ca0*/  HADD2.F32 R28, -RZ, R41.H0_H0 ;  /* 0x20000029ff1c7230 */ /* 0x000fc40000004100 */
[----:B------:R-:W-:Y:S02]  /*17cb0*/  HADD2.F32 R15, -RZ, R32.H0_H0 ;  /* 0x20000020ff0f7230 */ /* 0x000fe40000004100 */
[----:B------:R-:W-:Y:S01]  /*17cc0*/  FMUL.FTZ R29, R31, R34 ;  /* 0x000000221f1d7220 */ /* 0x000fe20000410000 */
[----:B------:R-:W-:Y:S01]  /*17cd0*/  HADD2.F32 R21, -RZ, R21.H1_H1 ;  /* 0x30000015ff157230 */ /* 0x000fe20000004100 */
[----:B------:R-:W-:Y:S01]  /*17ce0*/  F2FP.SATFINITE.E4M3.F32.PACK_AB_MERGE_C R40, R43, R40, RZ ;  /* 0x000000282b28723e */ /* 0x000fe200048070ff */
[----:B------:R-:W-:Y:S02]  /*17cf0*/  HADD2.F32 R24, -RZ, R24.H1_H1 ;  /* 0x30000018ff187230 */ /* 0x000fe40000004100 */
[----:B------:R-:W-:Y:S01]  /*17d00*/  FMUL.FTZ R48, R15, R28 ;  /* 0x0000001c0f307220 */ /* 0x000fe20000410000 */
[----:B------:R-:W-:Y:S02]  /*17d10*/  HADD2.F32 R20, -RZ, R35.H0_H0 ;  /* 0x20000023ff147230 */ /* 0x000fe40000004100 */
[----:B------:R-:W-:Y:S01]  /*17d20*/  FMUL.FTZ R31, R31, R21 ;  /* 0x000000151f1f7220 */ /* 0x000fe20000410000 */
[----:B------:R-:W-:-:S02]  /*17d30*/  HADD2.F32 R11, -RZ, R25.H0_H0 ;  /* 0x20000019ff0b7230 */ /* 0x000fc40000004100 */
[C---:B------:R-:W-:Y:S01]  /*17d40*/  FFMA.FTZ R39, R24.reuse, R21, -R29 ;  /* 0x0000001518277223 */ /* 0x040fe2000001081d */
[-C--:B------:R-:W-:Y:S01]  /*17d50*/  F2FP.F16.E4M3.UNPACK_B R21, R37.reuse.H1 ;  /* 0x00000025ff15723e */ /* 0x080fe200030006ff */
[-C--:B------:R-:W-:Y:S01]  /*17d60*/  FMUL.FTZ R15, R15, R20.reuse ;  /* 0x000000140f0f7220 */ /* 0x080fe20000410000 */
[----:B------:R-:W-:Y:S02]  /*17d70*/  HADD2.F32 R35, -RZ, R35.H1_H1 ;  /* 0x30000023ff237230 */ /* 0x000fe40000004100 */
[C---:B------:R-:W-:Y:S01]  /*17d80*/  FFMA.FTZ R48, R11.reuse, R20, -R48 ;  /* 0x000000140b307223 */ /* 0x040fe20000010830 */
[----:B------:R-:W-:Y:S01]  /*17d90*/  F2FP.F16.E4M3.UNPACK_B R20, R36.H1 ;  /* 0x00000024ff14723e */ /* 0x000fe200030006ff */
[----:B------:R-:W-:Y:S01]  /*17da0*/  FFMA.FTZ R49, R11, R28, R15 ;  /* 0x0000001c0b317223 */ /* 0x000fe2000001000f */
[----:B------:R-:W-:Y:S02]  /*17db0*/  HADD2.F32 R41, -RZ, R41.H1_H1 ;  /* 0x30000029ff297230 */ /* 0x000fe40000004100 */
[----:B------:R-:W-:Y:S01]  /*17dc0*/  FFMA.FTZ R47, R24, R34, R31 ;  /* 0x00000022182f7223 */ /* 0x000fe2000001001f */
        /* <DEDUP_REMOVED lines=18> */
[----:B------:R-:W-:Y:S02]  /*17ef0*/  HADD2.F32 R14, -RZ, R14.H1_H1 ;  /* 0x3000000eff0e7230 */ /* 0x000fe40000004100 */
[----:B------:R-:W-:Y:S01]  /*17f00*/  FMUL.FTZ R28, R27, R20 ;  /* 0x000000141b1c7220 */ /* 0x000fe20000410000 */
[----:B------:R-:W-:-:S02]  /*17f10*/  HADD2.F32 R24, -RZ, R37.H0_H0 ;  /* 0x20000025ff187230 */ /* 0x000fc40000004100 */
[C---:B------:R-:W-:Y:S01]  /*17f20*/  FFMA.FTZ R35, R25.reuse, R35, -R34 ;  /* 0x0000002319237223 */ /* 0x040fe20000010822 */
[----:B------:R-:W-:Y:S02]  /*17f30*/  HADD2.F32 R15, -RZ, R26.H0_H0 ;  /* 0x2000001aff0f7230 */ /* 0x000fe40000004100 */
[C---:B------:R-:W-:Y:S01]  /*17f40*/  FFMA.FTZ R27, R14.reuse, R20, -R11 ;  /* 0x000000140e1b7223 */ /* 0x040fe2000001080b */
[----:B------:R-:W-:Y:S01]  /*17f50*/  FFMA.FTZ R34, R14, R21, R28 ;  /* 0x000000150e227223 */ /* 0x000fe2000001001c */
        /* <DEDUP_REMOVED lines=21> */
[----:B------:R-:W-:Y:S01]  /*180b0*/  F2FP.SATFINITE.E4M3.F32.PACK_AB_MERGE_C R42, R42, R45, RZ ;  /* 0x0000002d2a2a723e */ /* 0x000fe200048070ff */
        /* <DEDUP_REMOVED lines=8> */
[----:B------:R-:W-:Y:S01]  /*18140*/  HADD2.F32 R7, -RZ, R7.H1_H1 ;  /* 0x30000007ff077230 */ /* 0x000fe20000004100 */
[----:B------:R-:W-:Y:S01]  /*18150*/  F2FP.F16.E4M3.UNPACK_B R13, R12 ;  /* 0x0000000cff0d723e */ /* 0x000fe200020006ff */
[----:B------:R-:W-:Y:S01]  /*18160*/  FFMA.FTZ R21, R11, R21, R14 ;  /* 0x000000150b157223 */ /* 0x000fe2000001000e */
[CC--:B------:R-:W-:Y:S01]  /*18170*/  FMUL.FTZ R24, R30.reuse, R20.reuse ;  /* 0x000000141e187220 */ /* 0x0c0fe20000410000 */
[----:B------:R-:W-:Y:S01]  /*18180*/  FMUL.FTZ R33, R30, R15 ;  /* 0x0000000f1e217220 */ /* 0x000fe20000410000 */
[----:B------:R-:W-:Y:S01]  /*18190*/  HADD2.F32 R12, -RZ, R3.H0_H0 ;  /* 0x20000003ff0c7230 */ /* 0x000fe20000004100 */
[----:B------:R-:W-:Y:S01]  /*181a0*/  F2FP.SATFINITE.E4M3.F32.PACK_AB_MERGE_C R5, R8, R5, R40 ;  /* 0x000000050805723e */ /* 0x000fe20004807028 */
        /* <DEDUP_REMOVED lines=10> */
[----:B------:R-:W-:Y:S02]  /*18250*/  HADD2.F32 R6, -RZ, R6.H1_H1 ;  /* 0x30000006ff067230 */ /* 0x000fe40000004100 */
[----:B------:R-:W-:Y:S01]  /*18260*/  FMUL.FTZ R7, R7, R12 ;  /* 0x0000000c07077220 */ /* 0x000fe20000410000 */
[--C-:B------:R-:W-:Y:S01]  /*18270*/  HADD2.F32 R3, -RZ, R4.reuse.H0_H0 ;  /* 0x20000004ff037230 */ /* 0x100fe20000004100 */
[----:B------:R-:W-:Y:S01]  /*18280*/  F2FP.SATFINITE.E4M3.F32.PACK_AB_MERGE_C R8, R37, R28, R29 ;  /* 0x0000001c2508723e */ /* 0x000fe2000480701d */
        /* <DEDUP_REMOVED lines=15> */
[----:B------:R0:W-:Y:S04]  /*18380*/  STS.128 [R51+0x1e200], R4 ;  /* 0x01e2000433007388 */ /* 0x0001e80000000c00 */
[----:B------:R0:W-:Y:S02]  /*18390*/  STS.128 [R0+0x1e200], R8 ;  /* 0x01e2000800007388 */ /* 0x0001e40000000c00 */
.L_x_5502:
[----:B------:R-:W-:Y:S05]  /*183a0*/  BSYNC B0 ;  /* 0x0000000000007941 */ /* 0x000fea0003800000 */
.L_x_5495:
        /* <DEDUP_REMOVED lines=8> */
.L_x_5493:
[----:B0--3--:R-:W-:-:S05]  /*18430*/  IMAD.U32 R0, RZ, RZ, UR53 ;  /* 0x00000035ff007e24 */ /* 0x009fca000f8e00ff */
[----:B------:R-:W-:-:S13]  /*18440*/  ISETP.NE.AND P1, PT, R0, 0x3, PT ;  /* 0x000000030000780c */ /* 0x000fda0003f25270 */
[----:B------:R-:W-:Y:S05]  /*18450*/  @!P1 BRA `(.L_x_5522) ;  /* 0x0000000000049947 */ /* 0x000fea0003800000 */
[----:B------:R-:W-:Y:S01]  /*18460*/  BPT.TRAP 0x1 ;  /* 0x000000040000795c */ /* 0x000fe20000300000 */
.L_x_5522:
[----:B-12---:R-:W-:Y:S01]  /*18470*/  IMAD R3, R221, 0x8, R16 ;  /* 0x00000008dd037824 */ /* 0x006fe200078e0210 */
[----:B------:R-:W-:-:S04]  /*18480*/  SHF.L.U32 R0, R222, 0x1f, RZ ;  /* 0x0000001fde007819 */ /* 0x000fc800000006ff */
[----:B------:R0:W1:Y:S01]  /*18490*/  SYNCS.PHASECHK.TRANS64.TRYWAIT P0, [R3+URZ+0x33430], R0 ;  /* 0x03343000030075a7 */ /* 0x000062000800017f */
[----:B------:R-:W-:Y:S05]  /*184a0*/  @!P1 BRA `(.L_x_5523) ;  /* 0x0000000000049947 */ /* 0x000fea0003800000 */
[----:B------:R-:W-:Y:S01]  /*184b0*/  BPT.TRAP 0x1 ;  /* 0x000000040000795c */ /* 0x000fe20000300000 */
.L_x_5523:
[----:B-----5:R-:W2:Y:S02]  /*184c0*/  S2R R4, SR_TID.X ;  /* 0x0000000000047919 */ /* 0x020ea40000002100 */
[----:B--2---:R-:W-:-:S04]  /*184d0*/  LOP3.LUT R4, R4, 0x7f, RZ, 0xc0, !PT ;  /* 0x0000007f04047812 */ /* 0x004fc800078ec0ff */
[----:B------:R-:W-:Y:S01]  /*184e0*/  ISETP.NE.AND P2, PT, R4, RZ, PT ;  /* 0x000000ff0400720c */ /* 0x000fe20003f45270 */
[----:B-1----:R-:W-:-:S12]  /*184f0*/  @P0 BRA `(.L_x_5524) ;  /* 0x0000000000080947 */ /* 0x002fd80003800000 */
[----:B------:R-:W1:Y:S02]  /*18500*/  SYNCS.PHASECHK.TRANS64.TRYWAIT P0, [R3+URZ+0x33430], R0 ;  /* 0x03343000030075a7 */ /* 0x000e64000800017f */
[----:B-1----:R-:W-:Y:S05]  /*18510*/  @!P0 BRA `(.L_x_5525) ;  /* 0x000001a800e08947 */ /* 0x002fea0003800000 */
.L_x_5524:
[----:B------:R-:W-:Y:S05]  /*18520*/  WARPSYNC.ALL ;  /* 0x0000000000007948 */ /* 0x000fea0003800000 */
[----:B01----:R-:W-:Y:S01]  /*18530*/  IADD3 R0, R16, 0x24200, RZ ;  /* 0x0002420010007810 */ /* 0x003fe20007ffe0ff */
[----:B------:R-:W2:Y:S03]  /*18540*/  LDL R10, [R1+0x14] ;  /* 0x00001400010a7983 */ /* 0x000ea60000100800 */
[----:B------:R-:W-:Y:S01]  /*18550*/  SHF.R.U32.HI R0, RZ, 0x4, R0 ;  /* 0x00000004ff007819 */ /* 0x000fe20000011600 */
[----:B------:R-:W3:Y:S03]  /*18560*/  LDL R114, [R1+0x4] ;  /* 0x0000040001727983 */ /* 0x000ee60000100800 */
[----:B------:R-:W-:Y:S01]  /*18570*/  LOP3.LUT R0, R0, 0x3fff, RZ, 0xc0, !PT ;  /* 0x00003fff00007812 */ /* 0x000fe200078ec0ff */
[----:B------:R-:W5:Y:S01]  /*18580*/  LDL R116, [R1] ;  /* 0x0000000001747983 */ /* 0x000f620000100800 */
[----:B------:R-:W-:-:S02]  /*18590*/  R2UR UR24, R44 ;  /* 0x000000002c1872ca */ /* 0x000fc400000e0000 */
[----:B----4-:R-:W-:Y:S01]  /*185a0*/  LOP3.LUT R14, R0, 0x10000, RZ, 0xfc, !PT ;  /* 0x00010000000e7812 */ /* 0x010fe200078efcff */
[----:B------:R-:W-:Y:S01]  /*185b0*/  IMAD.MOV.U32 R5, RZ, RZ, -0x7fffffe0 ;  /* 0x80000020ff057424 */ /* 0x000fe200078e00ff */
[----:B------:R-:W-:Y:S01]  /*185c0*/  WARPGROUP.ARRIVE ;  /* 0x00000000000079c5 */ /* 0x000fe20000000000 */
[----:B------:R-:W-:Y:S01]  /*185d0*/  UMOV UR25, 0x80000020 ;  /* 0x8000002000197882 */ /* 0x000fe20000000000 */
[----:B------:R-:W-:Y:S01]  /*185e0*/  IMAD.MOV.U32 R7, RZ, RZ, -0x7fffffe0 ;  /* 0x80000020ff077424 */ /* 0x000fe200078e00ff */
[----:B------:R-:W0:Y:S01]  /*185f0*/  LDC R0, c[0x0][0x448] ;  /* 0x00011200ff007b82 */ /* 0x000e220000000800 */
[----:B------:R-:W-:Y:S01]  /*18600*/  IMAD R4, R221, 0x780, R14 ;  /* 0x00000780dd047824 */ /* 0x000fe200078e020e */
[----:B------:R-:W-:-:S04]  /*18610*/  R2UR UR27, R5 ;  /* 0x00000000051b72ca */ /* 0x000fc800000e0000 */
[----:B------:R-:W-:Y:S01]  /*18620*/  R2UR UR26, R4 ;  /* 0x00000000041a72ca */ /* 0x000fe200000e0000 */
[----:B------:R-:W-:-:S12]  /*18630*/  ULOP3.LUT UR24, UR24, 0x10000, URZ, 0xfc, !UPT ;  /* 0x0001000018187892 */ /* 0x000fd8000f8efc3f */
[----:B------:R-:W-:Y:S01]  /*18640*/  QGMMA.64x32x32.F32.E4M3.E4M3 R88, gdesc[UR24], RZ, !UPT, gsb0 ;  /* 0x00600000185879f3 */ /* 0x000fe2000c0008ff */
[----:B------:R-:W-:Y:S01]  /*18650*/  VIADD R6, R4, 0x80 ;  /* 0x0000008004067836 */ /* 0x000fe20000000000 */
[----:B------:R-:W-:-:S04]  /*18660*/  R2UR UR7, R7 ;  /* 0x00000000070772ca */ /* 0x000fc800000e0000 */
[----:B------:R-:W-:Y:S01]  /*18670*/  R2UR UR6, R6 ;  /* 0x00000000060672ca */ /* 0x000fe200000e0000 */
[----:B------:R-:W-:Y:S01]  /*18680*/  UMOV UR4, UR24 ;  /* 0x0000001800047c82 */ /* 0x000fe20008000000 */
[----:B------:R-:W-:Y:S01]  /*18690*/  UMOV UR5, UR25 ;  /* 0x0000001900057c82 */ /* 0x000fe20008000000 */
[----:B------:R-:W-:Y:S02]  /*186a0*/  WARPGROUP.DEPBAR.LE gsb0, 0x0 ;  /* 0x00008000000079c5 */ /* 0x000fe40000010000 */
[----:B------:R-:W-:-:S08]  /*186b0*/  WARPGROUP.ARRIVE ;  /* 0x00000000000079c5 */ /* 0x000fd00000000000 */
[----:B------:R-:W-:Y:S01]  /*186c0*/  QGMMA.64x32x32.F32.E4M3.E4M3 R72, gdesc[UR4], RZ, !UPT, gsb0 ;  /* 0x00600000044879f3 */ /* 0x000fe2000c0008ff */
[----:B------:R-:W-:Y:S02]  /*186d0*/  VIADD R6, R4, 0x100 ;  /* 0x0000010004067836 */ /* 0x000fe40000000000 */
[----:B------:R-:W-:-:S03]  /*186e0*/  IMAD.MOV.U32 R7, RZ, RZ, -0x7fffffe0 ;  /* 0x80000020ff077424 */ /* 0x000fc600078e00ff */
[----:B------:R-:W-:Y:S02]  /*186f0*/  R2UR UR18, R6 ;  /* 0x00000000061272ca */ /* 0x000fe400000e0000 */
        /* <DEDUP_REMOVED lines=28> */
[----:B------:R-:W-:Y:S01]  /*188c0*/  UIADD3 UR4, UR24, 0x2, URZ ;  /* 0x0000000218047890 */ /* 0x000fe2000fffe03f */
[----:B------:R-:W-:Y:S01]  /*188d0*/  UMOV UR5, 0x80000020 ;  /* 0x8000002000057882 */ /* 0x000fe20000000000 */
[----:B------:R-:W-:Y:S02]  /*188e0*/  WARPGROUP.DEPBAR.LE gsb0, 0x0 ;  /* 0x00008000000079c5 */ /* 0x000fe40000010000 */
[----:B------:R-:W-:-:S08]  /*188f0*/  WARPGROUP.ARRIVE ;  /* 0x00000000000079c5 */ /* 0x000fd00000000000 */
[----:B------:R-:W-:Y:S01]  /*18900*/  QGMMA.64x32x32.F32.E4M3.E4M3 R88, gdesc[UR4], R88, gsb0 ;  /* 0x00600000045879f3 */ /* 0x000fe20008000858 */
[----:B------:R-:W-:Y:S02]  /*18910*/  VIADD R6, R4, 0x82 ;  /* 0x0000008204067836 */ /* 0x000fe40000000000 */
[----:B------:R-:W-:-:S03]  /*18920*/  IMAD.MOV.U32 R7, RZ, RZ, -0x7fffffe0 ;  /* 0x80000020ff077424 */ /* 0x000fc600078e00ff */
[----:B------:R-:W-:Y:S02]  /*18930*/  R2UR UR6, R6 ;  /* 0x00000000060672ca */ /* 0x000fe400000e0000 */
[----:B------:R-:W-:Y:S01]  /*18940*/  R2UR UR7, R7 ;  /* 0x00000000070772ca */ /* 0x000fe200000e0000 */
[----:B------:R-:W-:Y:S02]  /*18950*/  WARPGROUP.DEPBAR.LE gsb0, 0x0 ;  /* 0x00008000000079c5 */ /* 0x000fe40000010000 */
[----:B------:R-:W-:-:S10]  /*18960*/  WARPGROUP.ARRIVE ;  /* 0x00000000000079c5 */ /* 0x000fd40000000000 */
[----:B------:R-:W-:Y:S01]  /*18970*/  QGMMA.64x32x32.F32.E4M3.E4M3 R72, gdesc[UR4], R72, gsb0 ;  /* 0x00600000044879f3 */ /* 0x000fe20008000848 */
[----:B------:R-:W-:Y:S01]  /*18980*/  VIADD R8, R4, 0x102 ;  /* 0x0000010204087836 */ /* 0x000fe20000000000 */
[----:B------:R-:W-:-:S04]  /*18990*/  MOV R9, 0x80000020 ;  /* 0x8000002000097802 */ /* 0x000fc80000000f00 */
[----:B------:R-:W-:Y:S02]  /*189a0*/  R2UR UR6, R8 ;  /* 0x00000000080672ca */ /* 0x000fe400000e0000 */
[----:B------:R-:W-:Y:S01]  /*189b0*/  R2UR UR7, R9 ;  /* 0x00000000090772ca */ /* 0x000fe200000e0000 */
[----:B------:R-:W-:Y:S02]  /*189c0*/  WARPGROUP.DEPBAR.LE gsb0, 0x0 ;  /* 0x00008000000079c5 */ /* 0x000fe40000010000 */
[----:B------:R-:W-:-:S10]  /*189d0*/  WARPGROUP.ARRIVE ;  /* 0x00000000000079c5 */ /* 0x000fd40000000000 */
[----:B------:R-:W-:Y:S01]  /*189e0*/  QGMMA.64x32x32.F32.E4M3.E4M3 R56, gdesc[UR4], R56, gsb0 ;  /* 0x00600000043879f3 */ /* 0x000fe20008000838 */
        /* <DEDUP_REMOVED lines=68> */
[----:B------:R-:W-:Y:S01]  /*18e30*/  IMAD.MOV.U32 R7, RZ, RZ, -0x7fffffe0 ;  /* 0x80000020ff077424 */ /* 0x000fe200078e00ff */
[----:B------:R-:W-:-:S04]  /*18e40*/  IADD3 R6, R4, 0x302, RZ ;  /* 0x0000030204067810 */ /* 0x000fc80007ffe0ff */
        /* <DEDUP_REMOVED lines=90> */
[----:B------:R-:W-:Y:S02]  /*193f0*/  R2UR UR23, R7 ;  /* 0x00000000071772ca */ /* 0x000fe400000e0000 */
[----:B0-----:R-:W-:-:S13]  /*19400*/  ISETP.NE.AND P0, PT, R0, 0x1, PT ;  /* 0x000000010000780c */ /* 0x001fda0003f05270 */
[----:B------:R-:W0:Y:S08]  /*19410*/  @P0 LDC R5, c[0x0][0x44c] ;  /* 0x00011300ff050b82 */ /* 0x000e300000000800 */
[----:B------:R-:W1:Y:S01]  /*19420*/  @P0 LDC R9, c[0x0][0x450] ;  /* 0x00011400ff090b82 */ /* 0x000e620000000800 */
[----:B------:R-:W-:Y:S02]  /*19430*/  WARPGROUP.DEPBAR.LE gsb0, 0x0 ;  /* 0x00008000000079c5 */ /* 0x000fe40000010000 */
[----:B------:R-:W-:-:S06]  /*19440*/  WARPGROUP.ARRIVE ;  /* 0x00000000000079c5 */ /* 0x000fcc0000000000 */
[----:B------:R-:W-:Y:S01]  /*19450*/  QGMMA.64x32x32.F32.E4M3.E4M3 R56, gdesc[UR20], R56, gsb0 ;  /* 0x00600000143879f3 */ /* 0x000fe20008000838 */
[----:B--2---:R-:W-:-:S04]  /*19460*/  IMAD.IADD R20, R10, 0x1, R236 ;  /* 0x000000010a147824 */ /* 0x004fc800078e02ec */
[----:B0-----:R-:W-:-:S05]  /*19470*/  @P0 IMAD.HI.U32 R0, R20, R5, RZ ;  /* 0x0000000514000227 */ /* 0x001fca00078e00ff */
[----:B-1----:R-:W-:-:S05]  /*19480*/  @P0 SHF.R.U32.HI R20, RZ, R9, R0 ;  /* 0x00000009ff140219 */ /* 0x002fca0000011600 */
[----:B------:R-:W0:Y:S01]  /*19490*/  SHFL.IDX PT, R5, R20, RZ, 0x1c1f ;  /* 0x001c1fff14057589 */ /* 0x000e2200000e0000 */
[----:B------:R-:W-:Y:S02]  /*194a0*/  IMAD R0, R107, -0xa0, RZ ;  /* 0xffffff606b007824 */ /* 0x000fe400078e02ff */
[----:B------:R-:W-:Y:S02]  /*194b0*/  VIADD R6, R4, 0x682 ;  /* 0x0000068204067836 */ /* 0x000fe40000000000 */
[----:B------:R-:W-:Y:S01]  /*194c0*/  IMAD.MOV.U32 R7, RZ, RZ, -0x7fffffe0 ;  /* 0x80000020ff077424 */ /* 0x000fe200078e00ff */
[----:B------:R-:W-:Y:S01]  /*194d0*/  IADD3 R0, -R237, 0xa1, R0 ;  /* 0x000000a1ed007810 */ /* 0x000fe20007ffe100 */
[----:B---3--:R-:W-:Y:S01]  /*194e0*/  IMAD R104, R107, -0xa0, R114 ;  /* 0xffffff606b687824 */ /* 0x008fe200078e0272 */
[----:B------:R-:W-:Y:S02]  /*194f0*/  R2UR UR22, R6 ;  /* 0x00000000061672ca */ /* 0x000fe400000e0000 */
[----:B------:R-:W-:-:S02]  /*19500*/  R2UR UR23, R7 ;  /* 0x00000000071772ca */ /* 0x000fc400000e0000 */
[----:B------:R-:W-:Y:S02]  /*19510*/  IADD3 R104, -R237, 0xa0, R104 ;  /* 0x000000a0ed687810 */ /* 0x000fe40007ffe168 */
[----:B-----5:R-:W-:-:S04]  /*19520*/  IADD3 R105, -R116, R0, R114 ;  /* 0x0000000074697210 */ /* 0x020fc80007ffe172 */
[----:B0-----:R-:W-:-:S04]  /*19530*/  VIADDMNMX R0, R5, R105, R104, PT ;  /* 0x0000006905007246 */ /* 0x001fc80003800168 */
[C---:B------:R-:W-:Y:S02]  /*19540*/  ISETP.GT.AND P4, PT, R0.reuse, RZ, PT ;  /* 0x000000ff0000720c */ /* 0x040fe40003f84270 */
[C---:B------:R-:W-:Y:S02]  /*19550*/  ISETP.GT.AND P5, PT, R0.reuse, 0x1, PT ;  /* 0x000000010000780c */ /* 0x040fe40003fa4270 */
[----:B------:R-:W-:Y:S02]  /*19560*/  ISETP.GT.AND P3, PT, R0, 0x8, PT ;  /* 0x000000080000780c */ /* 0x000fe40003f64270 */
[----:B------:R-:W-:Y:S01]  /*19570*/  FSEL R110, R88, -INF , P4 ;  /* 0xff800000586e7808 */ /* 0x000fe20002000000 */
[----:B------:R-:W-:Y:S02]  /*19580*/  WARPGROUP.DEPBAR.LE gsb0, 0x0 ;  /* 0x00008000000079c5 */ /* 0x000fe40000010000 */
[----:B------:R-:W-:Y:S01]  /*19590*/  WARPGROUP.ARRIVE ;  /* 0x00000000000079c5 */ /* 0x000fe20000000000 */
[----:B------:R-:W-:-:S05]  /*195a0*/  FSEL R106, R89, -INF , P5 ;  /* 0xff800000596a7808 */ /* 0x000fca0002800000 */
[----:B------:R-:W-:Y:S01]  /*195b0*/  QGMMA.64x32x32.F32.E4M3.E4M3 R40, gdesc[UR20], R40, gsb0 ;  /* 0x00600000142879f3 */ /* 0x000fe20008000828 */
        /* <DEDUP_REMOVED lines=32> */
[----:B------:R-:W-:Y:S01]  /*197c0*/  FMNMX.FTZ R7, R76, R5, !PT ;  /* 0x000000054c077209 */ /* 0x000fe20007810000 */
[----:B------:R-:W-:Y:S02]  /*197d0*/  VIADD R4, R4, 0x702 ;  /* 0x0000070204047836 */ /* 0x000fe40000000000 */
[----:B------:R-:W-:Y:S01]  /*197e0*/  IMAD.MOV.U32 R5, RZ, RZ, -0x7fffffe0 ;  /* 0x80000020ff057424 */ /* 0x000fe200078e00ff */
[----:B------:R-:W-:Y:S02]  /*197f0*/  ISETP.GT.AND P3, PT, R0, 0x38, PT ;  /* 0x000000380000780c */ /* 0x000fe40003f64270 */
[----:B------:R-:W-:-:S02]  /*19800*/  FSEL R72, R81, -INF , P4 ;  /* 0xff80000051487808 */ /* 0x000fc40002000000 */
[----:B------:R-:W-:Y:S02]  /*19810*/  FMNMX.FTZ R7, R80, R7, !PT ;  /* 0x0000000750077209 */ /* 0x000fe40007810000 */
[----:B------:R-:W-:Y:S02]  /*19820*/  R2UR UR22, R4 ;  /* 0x00000000041672ca */ /* 0x000fe400000e0000 */
[----:B------:R-:W-:Y:S02]  /*19830*/  R2UR UR23, R5 ;  /* 0x00000000051772ca */ /* 0x000fe400000e0000 */
[----:B------:R-:W-:Y:S02]  /*19840*/  ISETP.GT.AND P4, PT, R0, 0x39, PT ;  /* 0x000000390000780c */ /* 0x000fe40003f84270 */
[----:B------:R-:W-:Y:S02]  /*19850*/  FSEL R84, R84, -INF , P3 ;  /* 0xff80000054547808 */ /* 0x000fe40001800000 */
[----:B------:R-:W-:Y:S01]  /*19860*/  FMNMX.FTZ R7, R72, R7, !PT ;  /* 0x0000000748077209 */ /* 0x000fe20007810000 */
[----:B------:R-:W-:-:S02]  /*19870*/  WARPGROUP.DEPBAR.LE gsb0, 0x0 ;  /* 0x00008000000079c5 */ /* 0x000fc40000010000 */
[----:B------:R-:W-:Y:S02]  /*19880*/  ISETP.GT.AND P3, PT, R0, 0x40, PT ;  /* 0x000000400000780c */ /* 0x000fe40003f64270 */
[----:B------:R-:W-:Y:S02]  /*19890*/  FSEL R10, R85, -INF , P4 ;  /* 0xff800000550a7808 */ /* 0x000fe40002000000 */
[----:B------:R-:W-:Y:S01]  /*198a0*/  FMNMX.FTZ R7, R84, R7, !PT ;  /* 0x0000000754077209 */ /* 0x000fe20007810000 */
[----:B------:R-:W-:Y:S01]  /*198b0*/  WARPGROUP.ARRIVE ;  /* 0x00000000000079c5 */ /* 0x000fe20000000000 */
[----:B------:R-:W-:Y:S02]  /*198c0*/  ISETP.GT.AND P4, PT, R0, 0x41, PT ;  /* 0x000000410000780c */ /* 0x000fe40003f84270 */
[----:B------:R-:W-:Y:S02]  /*198d0*/  FSEL R56, R56, -INF , P3 ;  /* 0xff80000038387808 */ /* 0x000fe40001800000 */
[----:B------:R-:W-:Y:S01]  /*198e0*/  FMNMX.FTZ R7, R10, R7, !PT ;  /* 0x000000070a077209 */ /* 0x000fe20007810000 */
[----:B------:R-:W-:Y:S01]  /*198f0*/  QGMMA.64x32x32.F32.E4M3.E4M3 R24, gdesc[UR20], R24, gsb0 ;  /* 0x00600000141879f3 */ /* 0x000fe20008000818 */
        /* <DEDUP_REMOVED lines=44> */
[----:B------:R-:W-:Y:S01]  /*19bc0*/  FMNMX.FTZ R4, R21, R4, !PT ;  /* 0x0000000415047209 */ /* 0x000fe20007810000 */
[----:B------:R-:W-:Y:S02]  /*19bd0*/  WARPGROUP.DEPBAR.LE gsb0, 0x0 ;  /* 0x00008000000079c5 */ /* 0x000fe40000010000 */
        /* <DEDUP_REMOVED lines=21> */
[----:B------:R-:W-:-:S02]  /*19d30*/  FSEL R4, R37, -INF , P4 ;  /* 0xff80000025047808 */ /* 0x000fc40002000000 */
[----:B------:R-:W-:-:S04]  /*19d40*/  FMNMX.FTZ R37, R85, R0, !PT ;  /* 0x0000000055257209 */ /* 0x000fc80007810000 */
[----:B------:R-:W-:-:S05]  /*19d50*/  FMNMX.FTZ R24, R4, R37, !PT ;  /* 0x0000002504187209 */ /* 0x000fca0007810000 */
[----:B------:R-:W0:Y:S04]  /*19d60*/  SHFL.BFLY PT, R37, R24, 0x2, 0x1f ;  /* 0x0c401f0018257f89 */ /* 0x000e2800000e0000 */
[----:B------:R-:W1:Y:S01]  /*19d70*/  SHFL.IDX PT, R20, R20, 0x1, 0x1c1f ;  /* 0x003c1f0014147f89 */ /* 0x000e6200000e0000 */
[----:B0-----:R-:W-:-:S05]  /*19d80*/  FMNMX.FTZ R28, R24, R37, !PT ;  /* 0x00000025181c7209 */ /* 0x001fca0007810000 */
[----:B------:R-:W0:Y:S01]  /*19d90*/  SHFL.BFLY PT, R37, R28, 0x1, 0x1f ;  /* 0x0c201f001c257f89 */ /* 0x000e2200000e0000 */
[----:B-1----:R-:W-:-:S04]  /*19da0*/  VIADDMNMX R104, R20, R105, R104, PT ;  /* 0x0000006914687246 */ /* 0x002fc80003800168 */
[C---:B------:R-:W-:Y:S02]  /*19db0*/  ISETP.GT.AND P4, PT, R104.reuse, RZ, PT ;  /* 0x000000ff6800720c */ /* 0x040fe40003f84270 */
[----:B------:R-:W-:Y:S02]  /*19dc0*/  ISETP.GT.AND P5, PT, R104, 0x1, PT ;  /* 0x000000016800780c */ /* 0x000fe40003fa4270 */
[----:B------:R-:W-:Y:S02]  /*19dd0*/  FSEL R101, R90, -INF , P4 ;  /* 0xff8000005a657808 */ /* 0x000fe40002000000 */
[----:B------:R-:W-:Y:S02]  /*19de0*/  FSEL R91, R91, -INF , P5 ;  /* 0xff8000005b5b7808 */ /* 0x000fe40002800000 */
[----:B0-----:R-:W-:-:S04]  /*19df0*/  FMNMX.FTZ R0, R28, R37, !PT ;  /* 0x000000251c007209 */ /* 0x001fc80007810000 */
[----:B------:R-:W-:Y:S01]  /*19e00*/  FSETP.NEU.FTZ.AND P3, PT, R0, -INF , PT ;  /* 0xff8000000000780b */ /* 0x000fe20003f7d000 */
[----:B------:R-:W-:-:S05]  /*19e10*/  FFMA.FTZ R37, R2, R0, -8 ;  /* 0xc100000002257423 */ /* 0x000fca0000010000 */
[----:B------:R-:W-:Y:S02]  /*19e20*/  FSEL R37, R37, RZ, P3 ;  /* 0x000000ff25257208 */ /* 0x000fe40001800000 */
[C---:B------:R-:W-:Y:S02]  /*19e30*/  ISETP.GT.AND P3, PT, R104.reuse, 0x8, PT ;  /* 0x000000086800780c */ /* 0x040fe40003f64270 */
        /* <DEDUP_REMOVED lines=16> */
[C---:B------:R-:W-:Y:S02]  /*19f40*/  ISETP.GT.AND P3, PT, R104.reuse, 0x20, PT ;  /* 0x000000206800780c */ /* 0x040fe40003f64270 */
        /* <DEDUP_REMOVED lines=37> */
[----:B------:R-:W-:Y:S01]  /*1a1a0*/  FFMA.FTZ R59, R2, R10, -R37 ;  /* 0x0000000a023b7223 */ /* 0x000fe20000010825 */
        /* <DEDUP_REMOVED lines=24> */
[----:B------:R-:W-:-:S01]  /*1a330*/  FFMA.FTZ R42, R2, R61, -R37 ;  /* 0x0000003d022a7223 */ /* 0x000fc20000010825 */
        /* <DEDUP_REMOVED lines=10> */
[----:B------:R-:W-:Y:S02]  /*1a3e0*/  ISETP.GT.AND P3, PT, R104, 0x80, PT ;  /* 0x000000806800780c */ /* 0x000fe40003f64270 */
        /* <DEDUP_REMOVED lines=25> */
[----:B------:R-:W-:Y:S01]  /*1a580*/  FMNMX.FTZ R10, R147, R10, !PT ;  /* 0x0000000a930a7209 */ /* 0x000fe20007810000 */
[----:B------:R-:W-:-:S03]  /*1a590*/  FFMA.FTZ R204, R2, R11, -R37 ;  /* 0x0000000b02cc7223 */ /* 0x000fc60000010825 */
[----:B------:R-:W-:Y:S01]  /*1a5a0*/  FMNMX.FTZ R10, R39, R10, !PT ;  /* 0x0000000a270a7209 */ /* 0x000fe20007810000 */
[----:B------:R-:W-:-:S04]  /*1a5b0*/  FFMA.FTZ R11, R2, R41, -R37 ;  /* 0x00000029020b7223 */ /* 0x000fc80000010825 */
[----:B------:R-:W0:Y:S01]  /*1a5c0*/  SHFL.BFLY PT, R41, R10, 0x2, 0x1f ;  /* 0x0c401f000a297f89 */ /* 0x000e2200000e0000 */
[----:B------:R-:W-:-:S01]  /*1a5d0*/  FFMA.FTZ R30, R2, R45, -R37 ;  /* 0x0000002d021e7223 */ /* 0x000fc20000010825 */
[----:B0-----:R-:W-:-:S05]  /*1a5e0*/  FMNMX.FTZ R45, R10, R41, !PT ;  /* 0x000000290a2d7209 */ /* 0x001fca0007810000 */
[----:B------:R-:W0:Y:S01]  /*1a5f0*/  SHFL.BFLY PT, R10, R45, 0x1, 0x1f ;  /* 0x0c201f002d0a7f89 */ /* 0x000e2200000e0000 */
[----:B------:R-:W-:-:S01]  /*1a600*/  FFMA.FTZ R6, R2, R110, -R37 ;  /* 0x0000006e02067223 */ /* 0x000fc20000010825 */
[C-C-:B------:R-:W-:Y:S01]  /*1a610*/  FFMA.FTZ R89, R2.reuse, R106, -R37.reuse ;  /* 0x0000006a02597223 */ /* 0x140fe20000010825 */
[----:B------:R-:W-:-:S01]  /*1a620*/  FFMA.FTZ R8, R2, R8, -R37 ;  /* 0x0000000802087223 */ /* 0x000fc20000010825 */
[C-C-:B------:R-:W-:Y:S01]  /*1a630*/  FFMA.FTZ R93, R2.reuse, R12, -R37.reuse ;  /* 0x0000000c025d7223 */ /* 0x140fe20000010825 */
[----:B------:R-:W-:-:S01]  /*1a640*/  FFMA.FTZ R20, R2, R109, -R37 ;  /* 0x0000006d02147223 */ /* 0x000fc20000010825 */
[C-C-:B------:R-:W-:Y:S01]  /*1a650*/  FFMA.FTZ R38, R2.reuse, R21, -R37.reuse ;  /* 0x0000001502267223 */ /* 0x140fe20000010825 */
[----:B------:R-:W-:-:S01]  /*1a660*/  FFMA.FTZ R44, R2, R25, -R37 ;  /* 0x00000019022c7223 */ /* 0x000fc20000010825 */
[----:B0-----:R-:W-:-:S04]  /*1a670*/  FMNMX.FTZ R10, R45, R10, !PT ;  /* 0x0000000a2d0a7209 */ /* 0x001fc80007810000 */
[----:B------:R-:W-:Y:S01]  /*1a680*/  FSETP.NEU.FTZ.AND P3, PT, R10, -INF , PT ;  /* 0xff8000000a00780b */ /* 0x000fe20003f7d000 */
[----:B------:R-:W-:-:S05]  /*1a690*/  FFMA.FTZ R50, R2, R10, -8 ;  /* 0xc100000002327423 */ /* 0x000fca000001000a */
[----:B------:R-:W-:Y:S01]  /*1a6a0*/  FSEL R50, R50, RZ, P3 ;  /* 0x000000ff32327208 */ /* 0x000fe20001800000 */
[----:B------:R-:W-:-:S01]  /*1a6b0*/  FFMA.FTZ R46, R2, R29, -R37 ;  /* 0x0000001d022e7223 */ /* 0x000fc20000010825 */
[----:B------:R-:W-:-:S03]  /*1a6c0*/  FFMA.FTZ R48, R2, R33, -R37 ;  /* 0x0000002102307223 */ /* 0x000fc60000010825 */
        /* <DEDUP_REMOVED lines=27> */
[----:B------:R-:W-:-:S07]  /*1a880*/  FFMA.FTZ R37, R2, R105, -R50 ;  /* 0x0000006902257223 */ /* 0x000fce0000010832 */
[----:B------:R-:W0:Y:S01]  /*1a890*/  MUFU.EX2 R89, R89 ;  /* 0x0000005900597308 */ /* 0x000e220000000800 */
[----:B------:R-:W-:-:S07]  /*1a8a0*/  FFMA.FTZ R219, R2, R111, -R50 ;  /* 0x0000006f02db7223 */ /* 0x000fce0000010832 */
[----:B------:R-:W-:Y:S08]  /*1a8b0*/  MUFU.EX2 R217, R217 ;  /* 0x000000d900d97308 */ /* 0x000ff00000000800 */
[----:B------:R-:W-:Y:S08]  /*1a8c0*/  MUFU.EX2 R52, R52 ;  /* 0x0000003400347308 */ /* 0x000ff00000000800 */
[----:B------:R1:W-:Y:S08]  /*1a8d0*/  MUFU.EX2 R36, R56 ;  /* 0x0000003800247308 */ /* 0x0003f00000000800 */
[----:B------:R-:W2:Y:S01]  /*1a8e0*/  MUFU.EX2 R8, R8 ;  /* 0x0000000800087308 */ /* 0x000ea20000000800 */
[----:B-1----:R-:W-:-:S01]  /*1a8f0*/  FFMA.FTZ R56, R2, R95, -R50 ;  /* 0x0000005f02387223 */ /* 0x002fc20000010832 */
[----:B------:R-:W-:-:S06]  /*1a900*/  FFMA.FTZ R54, R2, R113, -R50 ;  /* 0x0000007102367223 */ /* 0x000fcc0000010832 */
[----:B------:R-:W-:Y:S08]  /*1a910*/  MUFU.EX2 R37, R37 ;  /* 0x0000002500257308 */ /* 0x000ff00000000800 */
[----:B------:R-:W1:Y:S01]  /*1a920*/  MUFU.EX2 R93, R93 ;  /* 0x0000005d005d7308 */ /* 0x000e620000000800 */
[----:B------:R-:W-:-:S01]  /*1a930*/  FFMA.FTZ R45, R2, R115, -R50 ;  /* 0x00000073022d7223 */ /* 0x000fc20000010832 */
[----:B------:R-:W-:-:S06]  /*1a940*/  FFMA.FTZ R76, R2, R43, -R50 ;  /* 0x0000002b024c7223 */ /* 0x000fcc0000010832 */
[----:B------:R-:W3:Y:S01]  /*1a950*/  MUFU.EX2 R56, R56 ;  /* 0x0000003800387308 */ /* 0x000ee20000000800 */
[----:B0-----:R-:W-:-:S07]  /*1a960*/  FADD.FTZ R43, R6, R89 ;  /* 0x00000059062b7221 */ /* 0x001fce0000010000 */
[----:B------:R-:W0:Y:S01]  /*1a970*/  MUFU.EX2 R12, R12 ;  /* 0x0000000c000c7308 */ /* 0x000e220000000800 */
[----:B------:R-:W-:-:S07]  /*1a980*/  FFMA.FTZ R60, R2, R103, -R50 ;  /* 0x00000067023c7223 */ /* 0x000fce0000010832 */
[----:B------:R-:W4:Y:S01]  /*1a990*/  MUFU.EX2 R219, R219 ;  /* 0x000000db00db7308 */ /* 0x000f220000000800 */
[----:B--2---:R-:W-:-:S07]  /*1a9a0*/  FADD.FTZ R82, R8, R43 ;  /* 0x0000002b08527221 */ /* 0x004fce0000010000 */
[----:B------:R-:W2:Y:S01]  /*1a9b0*/  MUFU.EX2 R97, R97 ;  /* 0x0000006100617308 */ /* 0x000ea20000000800 */
[----:B------:R-:W-:-:S01]  /*1a9c0*/  FFMA.FTZ R213, R2, R117, -R50 ;  /* 0x0000007502d57223 */ /* 0x000fc20000010832 */
[----:B------:R-:W-:-:S06]  /*1a9d0*/  FFMA.FTZ R78, R2, R47, -R50 ;  /* 0x0000002f024e7223 */ /* 0x000fcc0000010832 */
[----:B------:R5:W-:Y:S01]  /*1a9e0*/  MUFU.EX2 R32, R80 ;  /* 0x0000005000207308 */ /* 0x000be20000000800 */
[----:B-1----:R-:W-:-:S07]  /*1a9f0*/  FADD.FTZ R47, R93, R82 ;  /* 0x000000525d2f7221 */ /* 0x002fce0000010000 */
[----:B------:R-:W1:Y:S01]  /*1aa00*/  MUFU.EX2 R54, R54 ;  /* 0x0000003600367308 */ /* 0x000e620000000800 */
[----:B-----5:R-:W-:-:S04]  /*1aa10*/  FADD.FTZ R80, R217, R52 ;  /* 0x00000034d9507221 */ /* 0x020fc80000010000 */
[----:B------:R-:W-:-:S03]  /*1aa20*/  FADD.FTZ R43, R37, R80 ;  /* 0x00000050252b7221 */ /* 0x000fc60000010000 */
[----:B------:R-:W5:Y:S01]  /*1aa30*/  MUFU.EX2 R20, R20 ;  /* 0x0000001400147308 */ /* 0x000f620000000800 */
[----:B---3--:R-:W-:-:S01]  /*1aa40*/  FADD.FTZ R80, R56, R43 ;  /* 0x0000002b38507221 */ /* 0x008fc20000010000 */
[----:B------:R-:W-:-:S06]  /*1aa50*/  FFMA.FTZ R58, R2, R75, -R50 ;  /* 0x0000004b023a7223 */ /* 0x000fcc0000010832 */
[----:B------:R-:W3:Y:S01]  /*1aa60*/  MUFU.EX2 R45, R45 ;  /* 0x0000002d002d7308 */ /* 0x000ee20000000800 */
[----:B0-----:R-:W-:-:S07]  /*1aa70*/  FADD.FTZ R82, R12, R47 ;  /* 0x0000002f0c527221 */ /* 0x001fce0000010000 */
[----:B------:R-:W0:Y:S01]  /*1aa80*/  MUFU.EX2 R109, R109 ;  /* 0x0000006d006d7308 */ /* 0x000e220000000800 */
[----:B----4-:R-:W-:-:S01]  /*1aa90*/  FADD.FTZ R43, R219, R80 ;  /* 0x00000050db2b7221 */ /* 0x010fc20000010000 */
[----:B------:R-:W-:-:S06]  /*1aaa0*/  FFMA.FTZ R49, R2, R119, -R50 ;  /* 0x0000007702317223 */ /* 0x000fcc0000010832 */
[----:B------:R-:W4:Y:S01]  /*1aab0*/  MUFU.EX2 R60, R60 ;  /* 0x0000003c003c7308 */ /* 0x000f220000000800 */
[----:B--2---:R-:W-:-:S07]  /*1aac0*/  FADD.FTZ R47, R97, R82 ;  /* 0x00000052612f7221 */ /* 0x004fce0000010000 */
[----:B------:R-:W2:Y:S01]  /*1aad0*/  MUFU.EX2 R24, R96 ;  /* 0x0000006000187308 */ /* 0x000ea20000000800 */
[----:B-1----:R-:W-:-:S01]  /*1aae0*/  FADD.FTZ R80, R54, R43 ;  /* 0x0000002b36507221 */ /* 0x002fc20000010000 */
[----:B------:R-:W-:-:S06]  /*1aaf0*/  FFMA.FTZ R66, R2, R79, -R50 ;  /* 0x0000004f02427223 */ /* 0x000fcc0000010832 */
[----:B------:R-:W1:Y:S01]  /*1ab00*/  MUFU.EX2 R213, R213 ;  /* 0x000000d500d57308 */ /* 0x000e620000000800 */
[----:B-----5:R-:W-:-:S07]  /*1ab10*/  FADD.FTZ R82, R20, R47 ;  /* 0x0000002f14527221 */ /* 0x020fce0000010000 */
[----:B------:R-:W5:Y:S01]  /*1ab20*/  MUFU.EX2 R99, R99 ;  /* 0x0000006300637308 */ /* 0x000f620000000800 */
[----:B---3--:R-:W-:-:S01]  /*1ab30*/  FADD.FTZ R43, R45, R80 ;  /* 0x000000502d2b7221 */ /* 0x008fc20000010000 */
[----:B------:R-:W-:-:S06]  /*1ab40*/  FFMA.FTZ R215, R2, R123, -R50 ;  /* 0x0000007b02d77223 */ /* 0x000fcc0000010832 */
[----:B------:R-:W3:Y:S01]  /*1ab50*/  MUFU.EX2 R58, R58 ;  /* 0x0000003a003a7308 */ /* 0x000ee20000000800 */
[----:B------:R-:W-:Y:S02]  /*1ab60*/  @!P2 VIADD R3, R3, 0x33440 ;  /* 0x000334400303a836 */ /* 0x000fe40000000000 */
[----:B0-----:R-:W-:-:S05]  /*1ab70*/  FADD.FTZ R47, R109, R82 ;  /* 0x000000526d2f7221 */ /* 0x001fca0000010000 */
[----:B------:R-:W0:Y:S01]  /*1ab80*/  MUFU.EX2 R28, R88 ;  /* 0x00000058001c7308 */ /* 0x000e220000000800 */
[----:B----4-:R-:W-:-:S01]  /*1ab90*/  FADD.FTZ R80, R60, R43 ;  /* 0x0000002b3c507221 */ /* 0x010fc20000010000 */
[----:B------:R-:W-:-:S06]  /*1aba0*/  FFMA.FTZ R62, R2, R125, -R50 ;  /* 0x0000007d023e7223 */ /* 0x000fcc0000010832 */
[----:B------:R-:W4:Y:S01]  /*1abb0*/  MUFU.EX2 R49, R49 ;  /* 0x0000003100317308 */ /* 0x000f220000000800 */
[----:B------:R-:W-:Y:S01]  /*1abc0*/  @!P2 PRMT R3, RZ, 0x654, R3 ;  /* 0x00000654ff03a816 */ /* 0x000fe20000000003 */
[----:B--2---:R-:W-:-:S06]  /*1abd0*/  FADD.FTZ R82, R24, R47 ;  /* 0x0000002f18527221 */ /* 0x004fcc0000010000 */
[----:B------:R-:W2:Y:S01]  /*1abe0*/  MUFU.EX2 R121, R121 ;  /* 0x0000007900797308 */ /* 0x000ea20000000800 */
[----:B-1----:R-:W-:-:S01]  /*1abf0*/  FADD.FTZ R43, R213, R80 ;  /* 0x00000050d52b7221 */ /* 0x002fc20000010000 */
[C-C-:B------:R-:W-:Y:S01]  /*1ac00*/  FFMA.FTZ R53, R2.reuse, R127, -R50.reuse ;  /* 0x0000007f02357223 */ /* 0x140fe20000010832 */
[----:B------:R-:W-:-:S01]  /*1ac10*/  FFMA.FTZ R73, R2, R63, -R50 ;  /* 0x0000003f02497223 */ /* 0x000fc20000010832 */
[----:B------:R1:W-:Y:S04]  /*1ac20*/  @!P2 SYNCS.ARRIVE.TRANS64.RED.A1T0 RZ, [R3+URZ], RZ ;  /* 0x000000ff03ffa9a7 */ /* 0x0003e8000810043f */
[----:B------:R-:W2:Y:S01]  /*1ac30*/  MUFU.EX2 R66, R66 ;  /* 0x0000004200427308 */ /* 0x000ea20000000800 */
[----:B-----5:R-:W-:-:S01]  /*1ac40*/  FADD.FTZ R47, R99, R82 ;  /* 0x00000052632f7221 */ /* 0x020fc20000010000 */
[C-C-:B------:R-:W-:Y:S01]  /*1ac50*/  FFMA.FTZ R72, R2.reuse, R87, -R50.reuse ;  /* 0x0000005702487223 */ /* 0x140fe20000010832 */
[----:B------:R-:W-:-:S01]  /*1ac60*/  FFMA.FTZ R209, R2, R129, -R50 ;  /* 0x0000008102d17223 */ /* 0x000fc20000010832 */
[----:B------:R-:W-:-:S04]  /*1ac70*/  FFMA.FTZ R64, R2, R133, -R50 ;  /* 0x0000008502407223 */ /* 0x000fc80000010832 */
[----:B------:R-:W5:Y:S01]  /*1ac80*/  MUFU.EX2 R215, R215 ;  /* 0x000000d700d77308 */ /* 0x000f620000000800 */
[----:B------:R-:W-:-:S01]  /*1ac90*/  FFMA.FTZ R70, R2, R131, -R50 ;  /* 0x0000008302467223 */ /* 0x000fc20000010832 */
[C-C-:B------:R-:W-:Y:S01]  /*1aca0*/  FFMA.FTZ R211, R2.reuse, R135, -R50.reuse ;  /* 0x0000008702d37223 */ /* 0x140fe20000010832 */
[----:B------:R-:W-:-:S01]  /*1acb0*/  FFMA.FTZ R68, R2, R137, -R50 ;  /* 0x0000008902447223 */ /* 0x000fc20000010832 */
[C-C-:B------:R-:W-:Y:S01]  /*1acc0*/  FFMA.FTZ R63, R2.reuse, R139, -R50.reuse ;  /* 0x0000008b023f7223 */ /* 0x140fe20000010832 */
[----:B------:R-:W-:-:S01]  /*1acd0*/  FFMA.FTZ R74, R2, R71, -R50 ;  /* 0x00000047024a7223 */ /* 0x000fc20000010832 */
[C-C-:B------:R-:W-:Y:S02]  /*1ace0*/  FFMA.FTZ R205, R2.reuse, R67, -R50.reuse ;  /* 0x0000004302cd7223 */ /* 0x140fe40000010832 */
[----:B------:R-:W5:Y:S01]  /*1acf0*/  MUFU.EX2 R83, R83 ;  /* 0x0000005300537308 */ /* 0x000f620000000800 */
[----:B-1----:R-:W-:-:S01]  /*1ad00*/  FFMA.FTZ R3, R2, R141, -R50 ;  /* 0x0000008d02037223 */ /* 0x002fc20000010832 */
        /* <DEDUP_REMOVED lines=12> */
[----:B------:R-:W-:Y:S01]  /*1add0*/  FFMA.FTZ R39, R2, R39, -R50 ;  /* 0x0000002702277223 */ /* 0x000fe20000010832 */
[----:B---3--:R-:W-:-:S01]  /*1ade0*/  FADD.FTZ R50, R58, R43 ;  /* 0x0000002b3a327221 */ /* 0x008fc20000010000 */
[----:B------:R-:W3:Y:S01]  /*1adf0*/  MUFU.EX2 R40, R40 ;  /* 0x0000002800287308 */ /* 0x000ee20000000800 */
[----:B0-----:R-:W-:-:S01]  /*1ae00*/  FADD.FTZ R80, R28, R47 ;  /* 0x0000002f1c507221 */ /* 0x001fc20000010000 */
[----:B------:R-:W-:Y:S01]  /*1ae10*/  F2FP.SATFINITE.E4M3.F32.PACK_AB_MERGE_C R56, R56, R37, RZ ;  /* 0x000000253838723e */ /* 0x000fe200048070ff */
[----:B----4-:R-:W-:-:S01]  /*1ae20*/  FADD.FTZ R43, R49, R50 ;  /* 0x00000032312b7221 */ /* 0x010fc20000010000 */
[----:B------:R-:W-:Y:S01]  /*1ae30*/  F2FP.SATFINITE.E4M3.F32.PACK_AB_MERGE_C R218, R109, R20, RZ ;  /* 0x000000146dda723e */ /* 0x000fe200048070ff */
[----:B--2---:R-:W-:-:S03]  /*1ae40*/  FADD.FTZ R37, R121, R80 ;  /* 0x0000005079257221 */ /* 0x004fc60000010000 */
[----:B------:R-:W0:Y:S01]  /*1ae50*/  MUFU.EX2 R53, R53 ;  /* 0x0000003500357308 */ /* 0x000e220000000800 */
[----:B------:R-:W-:-:S01]  /*1ae60*/  FADD.FTZ R20, R66, R43 ;  /* 0x0000002b42147221 */ /* 0x000fc20000010000 */
[----:B------:R-:W-:-:S06]  /*1ae70*/  FADD.FTZ R50, R32, R37 ;  /* 0x0000002520327221 */ /* 0x000fcc0000010000 */
[----:B------:R-:W2:Y:S01]  /*1ae80*/  MUFU.EX2 R59, R59 ;  /* 0x0000003b003b7308 */ /* 0x000ea20000000800 */
[----:B-----5:R-:W-:-:S07]  /*1ae90*/  FADD.FTZ R37, R215, R20 ;  /* 0x00000014d7257221 */ /* 0x020fce0000010000 */
[----:B------:R-:W4:Y:S01]  /*1aea0*/  MUFU.EX2 R72, R72 ;  /* 0x0000004800487308 */ /* 0x000f220000000800 */
[----:B------:R-:W-:-:S01]  /*1aeb0*/  FADD.FTZ R43, R83, R50 ;  /* 0x00000032532b7221 */ /* 0x000fc20000010000 */
[----:B-1----:R-:W-:-:S06]  /*1aec0*/  FADD.FTZ R20, R62, R37 ;  /* 0x000000253e147221 */ /* 0x002fcc0000010000 */
[----:B------:R-:W1:Y:S01]  /*1aed0*/  MUFU.EX2 R209, R209 ;  /* 0x000000d100d17308 */ /* 0x000e620000000800 */
[----:B------:R-:W-:Y:S01]  /*1aee0*/  F2FP.SATFINITE.E4M3.F32.PACK_AB_MERGE_C R212, R121, R28, RZ ;  /* 0x0000001c79d4723e */ /* 0x000fe200048070ff */
[----:B---3--:R-:W-:-:S06]  /*1aef0*/  FADD.FTZ R28, R40, R43 ;  /* 0x0000002b281c7221 */ /* 0x008fcc0000010000 */
[----:B------:R-:W3:Y:S01]  /*1af00*/  MUFU.EX2 R57, R57 ;  /* 0x0000003900397308 */ /* 0x000ee20000000800 */
[----:B0-----:R-:W-:-:S01]  /*1af10*/  FADD.FTZ R37, R53, R20 ;  /* 0x0000001435257221 */ /* 0x001fc20000010000 */
[----:B--2---:R-:W-:-:S06]  /*1af20*/  F2FP.SATFINITE.E4M3.F32.PACK_AB_MERGE_C R214, R59, R40, RZ ;  /* 0x000000283bd6723e */ /* 0x004fcc00048070ff */
[----:B------:R-:W0:Y:S01]  /*1af30*/  MUFU.EX2 R64, R64 ;  /* 0x0000004000407308 */ /* 0x000e220000000800 */
[----:B------:R-:W-:-:S01]  /*1af40*/  FADD.FTZ R59, R59, R28 ;  /* 0x0000001c3b3b7221 */ /* 0x000fc20000010000 */
[----:B----4-:R-:W-:-:S06]  /*1af50*/  F2FP.SATFINITE.E4M3.F32.PACK_AB_MERGE_C R53, R72, R53, RZ ;  /* 0x000000354835723e */ /* 0x010fcc00048070ff */
[----:B------:R-:W2:Y:S01]  /*1af60*/  MUFU.EX2 R5, R5 ;  /* 0x0000000500057308 */ /* 0x000ea20000000800 */
[----:B------:R-:W-:-:S07]  /*1af70*/  FADD.FTZ R72, R72, R37 ;  /* 0x0000002548487221 */ /* 0x000fce0000010000 */
[----:B------:R-:W4:Y:S01]  /*1af80*/  MUFU.EX2 R70, R70 ;  /* 0x0000004600467308 */ /* 0x000f220000000800 */
[----:B------:R-:W-:-:S07]  /*1af90*/  FADD.FTZ R20, R36, R59 ;  /* 0x0000003b24147221 */ /* 0x000fce0000010000 */
[----:B------:R-:W5:Y:S01]  /*1afa0*/  MUFU.EX2 R42, R42 ;  /* 0x0000002a002a7308 */ /* 0x000f620000000800 */
[----:B-1----:R-:W-:-:S07]  /*1afb0*/  FADD.FTZ R37, R209, R72 ;  /* 0x00000048d1257221 */ /* 0x002fce0000010000 */
[----:B------:R-:W1:Y:S01]  /*1afc0*/  MUFU.EX2 R73, R73 ;  /* 0x0000004900497308 */ /* 0x000e620000000800 */
[----:B---3--:R-:W-:-:S07]  /*1afd0*/  FADD.FTZ R20, R57, R20 ;  /* 0x0000001439147221 */ /* 0x008fce0000010000 */
[----:B------:R-:W3:Y:S01]  /*1afe0*/  MUFU.EX2 R7, R7 ;  /* 0x0000000700077308 */ /* 0x000ee20000000800 */
[----:B0-----:R-:W-:-:S07]  /*1aff0*/  FADD.FTZ R37, R64, R37 ;  /* 0x0000002540257221 */ /* 0x001fce0000010000 */
[----:B------:R-:W0:Y:S01]  /*1b000*/  MUFU.EX2 R211, R211 ;  /* 0x000000d300d37308 */ /* 0x000e220000000800 */
[----:B--2---:R-:W-:-:S01]  /*1b010*/  FADD.FTZ R43, R5, R20 ;  /* 0x00000014052b7221 */ /* 0x004fc20000010000 */
[----:B------:R-:W-:-:S06]  /*1b020*/  F2FP.SATFINITE.E4M3.F32.PACK_AB_MERGE_C R218, R97, R12, R218 ;  /* 0x0000000c61da723e */ /* 0x000fcc00048070da */
[----:B------:R-:W2:Y:S01]  /*1b030*/  MUFU.EX2 R210, R210 ;  /* 0x000000d200d27308 */ /* 0x000ea20000000800 */
[----:B----4-:R-:W-:-:S01]  /*1b040*/  FADD.FTZ R12, R70, R37 ;  /* 0x00000025460c7221 */ /* 0x010fc20000010000 */
[----:B-----5:R-:W-:-:S06]  /*1b050*/  F2FP.SATFINITE.E4M3.F32.PACK_AB_MERGE_C R208, R42, R5, RZ ;  /* 0x000000052ad0723e */ /* 0x020fcc00048070ff */
[----:B------:R-:W4:Y:S01]  /*1b060*/  MUFU.EX2 R68, R68 ;  /* 0x0000004400447308 */ /* 0x000f220000000800 */
[----:B------:R-:W-:-:S07]  /*1b070*/  FADD.FTZ R42, R42, R43 ;  /* 0x0000002b2a2a7221 */ /* 0x000fce0000010000 */
[----:B------:R-:W5:Y:S01]  /*1b080*/  MUFU.EX2 R9, R9 ;  /* 0x0000000900097308 */ /* 0x000f620000000800 */
[----:B-1----:R-:W-:-:S07]  /*1b090*/  FADD.FTZ R20, R73, R12 ;  /* 0x0000000c49147221 */ /* 0x002fce0000010000 */
[----:B------:R-:W-:Y:S01]  /*1b0a0*/  MUFU.EX2 R63, R63 ;  /* 0x0000003f003f7308 */ /* 0x000fe20000000800 */
[----:B---3--:R-:W-:-:S07]  /*1b0b0*/  FADD.FTZ R5, R7, R42 ;  /* 0x0000002a07057221 */ /* 0x008fce0000010000 */
[----:B------:R-:W1:Y:S01]  /*1b0c0*/  MUFU.EX2 R26, R26 ;  /* 0x0000001a001a7308 */ /* 0x000e620000000800 */
[----:B0-----:R-:W-:-:S07]  /*1b0d0*/  FADD.FTZ R37, R211, R20 ;  /* 0x00000014d3257221 */ /* 0x001fce0000010000 */
[----:B------:R-:W0:Y:S01]  /*1b0e0*/  MUFU.EX2 R74, R74 ;  /* 0x0000004a004a7308 */ /* 0x000e220000000800 */
[----:B--2---:R-:W-:-:S01]  /*1b0f0*/  FADD.FTZ R20, R210, R5 ;  /* 0x00000005d2147221 */ /* 0x004fc20000010000 */
[----:B------:R-:W-:-:S06]  /*1b100*/  F2FP.SATFINITE.E4M3.F32.PACK_AB_MERGE_C R212, R99, R24, R212 ;  /* 0x0000001863d4723e */ /* 0x000fcc00048070d4 */
[----:B------:R-:W2:Y:S01]  /*1b110*/  MUFU.EX2 R204, R204 ;  /* 0x000000cc00cc7308 */ /* 0x000ea20000000800 */
[----:B----4-:R-:W-:-:S07]  /*1b120*/  FADD.FTZ R24, R68, R37 ;  /* 0x0000002544187221 */ /* 0x010fce0000010000 */
[----:B------:R-:W3:Y:S01]  /*1b130*/  MUFU.EX2 R205, R205 ;  /* 0x000000cd00cd7308 */ /* 0x000ee20000000800 */
[----:B-----5:R-:W-:-:S07]  /*1b140*/  FADD.FTZ R5, R9, R20 ;  /* 0x0000001409057221 */ /* 0x020fce0000010000 */
[----:B------:R-:W4:Y:S01]  /*1b150*/  MUFU.EX2 R11, R11 ;  /* 0x0000000b000b7308 */ /* 0x000f220000000800 */
[----:B-1----:R-:W-:-:S07]  /*1b160*/  FADD.FTZ R5, R26, R5 ;  /* 0x000000051a057221 */ /* 0x002fce0000010000 */
[----:B------:R-:W-:Y:S08]  /*1b170*/  MUFU.EX2 R13, R13 ;  /* 0x0000000d000d7308 */ /* 0x000ff00000000800 */
[----:B------:R-:W-:Y:S01]  /*1b180*/  MUFU.EX2 R30, R30 ;  /* 0x0000001e001e7308 */ /* 0x000fe20000000800 */
[----:B------:R-:W-:Y:S01]  /*1b190*/  F2FP.SATFINITE.E4M3.F32.PACK_AB_MERGE_C R216, R93, R8, RZ ;  /* 0x000000085dd8723e */ /* 0x000fe200048070ff */
[----:B------:R-:W1:Y:S06]  /*1b1a0*/  @P0 LDC R28, c[0x0][0x450] ;  /* 0x00011400ff1c0b82 */ /* 0x000e6c0000000800 */
[----:B------:R-:W5:Y:S08]  /*1b1b0*/  MUFU.EX2 R76, R76 ;  /* 0x0000004c004c7308 */ /* 0x000f700000000800 */
[----:B------:R-:W5:Y:S08]  /*1b1c0*/  MUFU.EX2 R3, R3 ;  /* 0x0000000300037308 */ /* 0x000f700000000800 */
[----:B------:R0:W-:Y:S08]  /*1b1d0*/  MUFU.EX2 R12, R27 ;  /* 0x0000001b000c7308 */ /* 0x0001f00000000800 */
[----:B------:R-:W1:Y:S01]  /*1b1e0*/  MUFU.EX2 R78, R78 ;  /* 0x0000004e004e7308 */ /* 0x000e620000000800 */
[----:B0-----:R-:W-:-:S01]  /*1b1f0*/  FADD.FTZ R27, R63, R24 ;  /* 0x000000183f1b7221 */ /* 0x001fc20000010000 */
[----:B------:R-:W-:Y:S01]  /*1b200*/  F2FP.SATFINITE.E4M3.F32.PACK_AB_MERGE_C R63, R74, R63, RZ ;  /* 0x0000003f4a3f723e */ /* 0x000fe200048070ff */
[----:B--2---:R-:W-:-:S02]  /*1b210*/  FADD.FTZ R24, R204, R5 ;  /* 0x00000005cc187221 */ /* 0x004fc40000010000 */
[----:B------:R-:W-:-:S03]  /*1b220*/  FADD.FTZ R74, R74, R27 ;  /* 0x0000001b4a4a7221 */ /* 0x000fc60000010000 */
[----:B------:R-:W0:Y:S01]  /*1b230*/  MUFU.EX2 R15, R15 ;  /* 0x0000000f000f7308 */ /* 0x000e220000000800 */
[----:B---3--:R-:W-:-:S01]  /*1b240*/  FADD.FTZ R5, R205, R74 ;  /* 0x0000004acd057221 */ /* 0x008fc20000010000 */
[----:B----4-:R-:W-:Y:S01]  /*1b250*/  FADD.FTZ R24, R11, R24 ;  /* 0x000000180b187221 */ /* 0x010fe20000010000 */
[----:B------:R-:W-:-:S05]  /*1b260*/  F2FP.SATFINITE.E4M3.F32.PACK_AB_MERGE_C R9, R26, R9, RZ ;  /* 0x000000091a09723e */ /* 0x000fca00048070ff */
[----:B------:R-:W2:Y:S01]  /*1b270*/  MUFU.EX2 R207, R207 ;  /* 0x000000cf00cf7308 */ /* 0x000ea20000000800 */
[----:B-----5:R-:W-:-:S01]  /*1b280*/  FADD.FTZ R26, R76, R5 ;  /* 0x000000054c1a7221 */ /* 0x020fc20000010000 */
[----:B------:R-:W-:Y:S01]  /*1b290*/  F2FP.SATFINITE.E4M3.F32.PACK_AB_MERGE_C R216, R89, R6, R216 ;  /* 0x0000000659d8723e */ /* 0x000fe200048070d8 */
[----:B------:R-:W-:-:S05]  /*1b2a0*/  FADD.FTZ R5, R13, R24 ;  /* 0x000000180d057221 */ /* 0x000fca0000010000 */
[----:B------:R-:W3:Y:S01]  /*1b2b0*/  MUFU.EX2 R34, R34 ;  /* 0x0000002200227308 */ /* 0x000ee20000000800 */
[----:B------:R-:W-:Y:S01]  /*1b2c0*/  F2FP.SATFINITE.E4M3.F32.PACK_AB_MERGE_C R210, R210, R7, R9 ;  /* 0x00000007d2d2723e */ /* 0x000fe20004807009 */
[----:B------:R-:W-:Y:S01]  /*1b2d0*/  FADD.FTZ R7, R3, R26 ;  /* 0x0000001a03077221 */ /* 0x000fe20000010000 */
[----:B------:R-:W-:-:S05]  /*1b2e0*/  F2FP.SATFINITE.E4M3.F32.PACK_AB_MERGE_C R13, R30, R13, RZ ;  /* 0x0000000d1e0d723e */ /* 0x000fca00048070ff */
[----:B------:R-:W-:Y:S01]  /*1b2f0*/  MUFU.EX2 R38, R38 ;  /* 0x0000002600267308 */ /* 0x000fe20000000800 */
[----:B-1----:R-:W-:Y:S01]  /*1b300*/  F2FP.SATFINITE.E4M3.F32.PACK_AB_MERGE_C R3, R78, R3, RZ ;  /* 0x000000034e03723e */ /* 0x002fe200048070ff */
[----:B------:R-:W-:Y:S01]  /*1b310*/  FADD.FTZ R30, R30, R5 ;  /* 0x000000051e1e7221 */ /* 0x000fe20000010000 */
[----:B------:R-:W1:Y:S05]  /*1b320*/  @P0 LDC R9, c[0x0][0x44c] ;  /* 0x00011300ff090b82 */ /* 0x000e6a0000000800 */
[----:B------:R-:W-:Y:S08]  /*1b330*/  MUFU.EX2 R21, R21 ;  /* 0x0000001500157308 */ /* 0x000ff00000000800 */
[----:B------:R-:W4:Y:S01]  /*1b340*/  MUFU.EX2 R8, R51 ;  /* 0x0000003300087308 */ /* 0x000f220000000800 */
[----:B------:R-:W-:-:S01]  /*1b350*/  FADD.FTZ R78, R78, R7 ;  /* 0x000000074e4e7221 */ /* 0x000fc20000010000 */
[----:B------:R-:W-:-:S06]  /*1b360*/  F2FP.SATFINITE.E4M3.F32.PACK_AB_MERGE_C R205, R76, R205, R3 ;  /* 0x000000cd4ccd723e */ /* 0x000fcc0004807003 */
[----:B------:R-:W-:Y:S01]  /*1b370*/  MUFU.EX2 R143, R143 ;  /* 0x0000008f008f7308 */ /* 0x000fe20000000800 */
[----:B0-----:R-:W-:-:S07]  /*1b380*/  FADD.FTZ R3, R15, R30 ;  /* 0x0000001e0f037221 */ /* 0x001fce0000010000 */
[----:B------:R-:W0:Y:S01]  /*1b390*/  MUFU.EX2 R6, R55 ;  /* 0x0000003700067308 */ /* 0x000e220000000800 */
[----:B--2---:R-:W-:-:S01]  /*1b3a0*/  FADD.FTZ R5, R207, R78 ;  /* 0x0000004ecf057221 */ /* 0x004fc20000010000 */
[----:B---3--:R-:W-:-:S06]  /*1b3b0*/  FADD.FTZ R3, R34, R3 ;  /* 0x0000000322037221 */ /* 0x008fcc0000010000 */
[----:B------:R-:W2:Y:S01]  /*1b3c0*/  MUFU.EX2 R41, R41 ;  /* 0x0000002900297308 */ /* 0x000ea20000000800 */
[----:B----4-:R-:W-:-:S01]  /*1b3d0*/  FADD.FTZ R26, R8, R5 ;  /* 0x00000005081a7221 */ /* 0x010fc20000010000 */
[----:B------:R-:W-:-:S06]  /*1b3e0*/  F2FP.SATFINITE.E4M3.F32.PACK_AB_MERGE_C R206, R21, R38, RZ ;  /* 0x0000002615ce723e */ /* 0x000fcc00048070ff */
[----:B------:R-:W3:Y:S01]  /*1b3f0*/  MUFU.EX2 R65, R65 ;  /* 0x0000004100417308 */ /* 0x000ee20000000800 */
[----:B------:R-:W-:-:S07]  /*1b400*/  FADD.FTZ R38, R38, R3 ;  /* 0x0000000326267221 */ /* 0x000fce0000010000 */
[----:B------:R-:W4:Y:S01]  /*1b410*/  MUFU.EX2 R44, R44 ;  /* 0x0000002c002c7308 */ /* 0x000f220000000800 */
[----:B0-----:R-:W-:Y:S01]  /*1b420*/  F2FP.SATFINITE.E4M3.F32.PACK_AB_MERGE_C R5, R6, R143, RZ ;  /* 0x0000008f0605723e */ /* 0x001fe200048070ff */
[----:B------:R-:W-:-:S06]  /*1b430*/  FADD.FTZ R143, R143, R26 ;  /* 0x0000001a8f8f7221 */ /* 0x000fcc0000010000 */
[----:B------:R-:W-:Y:S01]  /*1b440*/  MUFU.EX2 R25, R25 ;  /* 0x0000001900197308 */ /* 0x000fe20000000800 */
[----:B------:R-:W-:-:S07]  /*1b450*/  FADD.FTZ R38, R21, R38 ;  /* 0x0000002615267221 */ /* 0x000fce0000010000 */
[----:B------:R-:W0:Y:S01]  /*1b460*/  MUFU.EX2 R46, R46 ;  /* 0x0000002e002e7308 */ /* 0x000e220000000800 */
[----:B------:R-:W-:-:S01]  /*1b470*/  FADD.FTZ R6, R6, R143 ;  /* 0x0000008f06067221 */ /* 0x000fc20000010000 */
[----:B--2---:R-:W-:-:S06]  /*1b480*/  FADD.FTZ R3, R41, R38 ;  /* 0x0000002629037221 */ /* 0x004fcc0000010000 */
[----:B------:R-:W2:Y:S01]  /*1b490*/  MUFU.EX2 R145, R145 ;  /* 0x0000009100917308 */ /* 0x000ea20000000800 */
[----:B------:R-:W-:Y:S01]  /*1b4a0*/  F2FP.SATFINITE.E4M3.F32.PACK_AB_MERGE_C R207, R8, R207, R5 ;  /* 0x000000cf08cf723e */ /* 0x000fe20004807005 */
[----:B---3--:R-:W-:-:S06]  /*1b4b0*/  FADD.FTZ R5, R65, R6 ;  /* 0x0000000641057221 */ /* 0x008fcc0000010000 */
[----:B------:R-:W3:Y:S01]  /*1b4c0*/  MUFU.EX2 R20, R31 ;  /* 0x0000001f00147308 */ /* 0x000ee20000000800 */
[----:B----4-:R-:W-:-:S07]  /*1b4d0*/  FADD.FTZ R8, R44, R3 ;  /* 0x000000032c087221 */ /* 0x010fce0000010000 */
[----:B------:R-:W4:Y:S01]  /*1b4e0*/  MUFU.EX2 R29, R29 ;  /* 0x0000001d001d7308 */ /* 0x000f220000000800 */
[----:B-1----:R-:W-:Y:S01]  /*1b4f0*/  @P0 IMAD.HI.U32 R9, R236, R9, RZ ;  /* 0x00000009ec090227 */ /* 0x002fe200078e00ff */
[----:B0-----:R-:W-:-:S03]  /*1b500*/  F2FP.SATFINITE.E4M3.F32.PACK_AB_MERGE_C R200, R46, R25, RZ ;  /* 0x000000192ec8723e */ /* 0x001fc600048070ff */
[----:B------:R-:W-:-:S03]  /*1b510*/  FADD.FTZ R26, R12, R5 ;  /* 0x000000050c1a7221 */ /* 0x000fc60000010000 */
[----:B------:R-:W0:Y:S01]  /*1b520*/  MUFU.EX2 R48, R48 ;  /* 0x0000003000307308 */ /* 0x000e220000000800 */
[----:B------:R-:W-:-:S01]  /*1b530*/  FADD.FTZ R25, R25, R8 ;  /* 0x0000000819197221 */ /* 0x000fc20000010000 */
[----:B------:R-:W-:Y:S02]  /*1b540*/  IMAD.MOV.U32 R7, RZ, RZ, R236 ;  /* 0x000000ffff077224 */ /* 0x000fe400078e00ec */
[----:B--2---:R-:W-:-:S04]  /*1b550*/  FADD.FTZ R3, R145, R26 ;  /* 0x0000001a91037221 */ /* 0x004fc80000010000 */
[----:B------:R-:W-:Y:S01]  /*1b560*/  MUFU.EX2 R33, R33 ;  /* 0x0000002100217308 */ /* 0x000fe20000000800 */
[----:B------:R-:W-:Y:S01]  /*1b570*/  @P0 SHF.R.U32.HI R7, RZ, R28, R9 ;  /* 0x0000001cff070219 */ /* 0x000fe20000011609 */
[----:B------:R-:W-:-:S06]  /*1b580*/  FADD.FTZ R46, R46, R25 ;  /* 0x000000192e2e7221 */ /* 0x000fcc0000010000 */
[----:B------:R-:W1:Y:S01]  /*1b590*/  MUFU.EX2 R4, R4 ;  /* 0x0000000400047308 */ /* 0x000e620000000800 */
[C---:B---3--:R-:W-:Y:S01]  /*1b5a0*/  F2FP.SATFINITE.E4M3.F32.PACK_AB_MERGE_C R201, R20.reuse, R145, RZ ;  /* 0x0000009114c9723e */ /* 0x048fe200048070ff */
[----:B------:R-:W-:Y:S01]  /*1b5b0*/  FADD.FTZ R20, R20, R3 ;  /* 0x0000000314147221 */ /* 0x000fe20000010000 */
[----:B------:R-:W-:Y:S01]  /*1b5c0*/  IADD3 R7, R7, R114, -R116 ;  /* 0x0000007207077210 */ /* 0x000fe20007ffe874 */
[----:B----4-:R-:W-:-:S04]  /*1b5d0*/  FADD.FTZ R3, R29, R46 ;  /* 0x0000002e1d037221 */ /* 0x010fc80000010000 */
[----:B------:R-:W-:-:S04]  /*1b5e0*/  IMAD.HI R7, R7, 0x66666667, RZ ;  /* 0x6666666707077827 */ /* 0x000fc800078e02ff */
[----:B0-----:R-:W-:-:S01]  /*1b5f0*/  FADD.FTZ R8, R48, R3 ;  /* 0x0000000330087221 */ /* 0x001fc20000010000 */
[----:B------:R-:W0:Y:S01]  /*1b600*/  MUFU.EX2 R69, R69 ;  /* 0x0000004500457308 */ /* 0x000e220000000800 */
[----:B-1----:R-:W-:Y:S02]  /*1b610*/  F2FP.SATFINITE.E4M3.F32.PACK_AB_MERGE_C R202, R4, R33, RZ ;  /* 0x0000002104ca723e */ /* 0x002fe400048070ff */
[----:B------:R-:W-:Y:S01]  /*1b620*/  FADD.FTZ R33, R33, R8 ;  /* 0x0000000821217221 */ /* 0x000fe20000010000 */
[----:B------:R-:W-:-:S04]  /*1b630*/  SHF.R.U32.HI R8, RZ, 0x1f, R7 ;  /* 0x0000001fff087819 */ /* 0x000fc80000011607 */
[----:B------:R-:W1:Y:S01]  /*1b640*/  MUFU.EX2 R24, R35 ;  /* 0x0000002300187308 */ /* 0x000e620000000800 */
[----:B------:R-:W-:Y:S01]  /*1b650*/  LEA.HI.SX32 R8, R7, R8, 0x1a ;  /* 0x0000000807087211 */ /* 0x000fe200078fd2ff */
[----:B------:R-:W-:Y:S01]  /*1b660*/  VIADD R7, R107, 0xfffffffe ;  /* 0xfffffffe6b077836 */ /* 0x000fe20000000000 */
[----:B------:R-:W-:-:S05]  /*1b670*/  F2FP.SATFINITE.E4M3.F32.PACK_AB_MERGE_C R206, R34, R15, R206 ;  /* 0x0000000f22ce723e */ /* 0x000fca00048070ce */
[----:B------:R-:W2:Y:S01]  /*1b680*/  MUFU.EX2 R147, R147 ;  /* 0x0000009300937308 */ /* 0x000ea20000000800 */
[----:B------:R-:W-:-:S07]  /*1b690*/  VIMNMX R15, R235, R8, !PT ;  /* 0x00000008eb0f7248 */ /* 0x000fce0007fe0100 */
[----:B------:R-:W3:Y:S01]  /*1b6a0*/  MUFU.EX2 R6, R39 ;  /* 0x0000002700067308 */ /* 0x000ee20000000800 */
[----:B------:R-:W-:Y:S01]  /*1b6b0*/  ISETP.GE.AND P2, PT, R7, R15, PT ;  /* 0x0000000f0700720c */ /* 0x000fe20003f46270 */
[----:B0-----:R-:W-:Y:S01]  /*1b6c0*/  FADD.FTZ R5, R69, R20 ;  /* 0x0000001445057221 */ /* 0x001fe20000010000 */
[----:B------:R-:W-:-:S03]  /*1b6d0*/  F2FP.SATFINITE.E4M3.F32.PACK_AB_MERGE_C R201, R12, R65, R201 ;  /* 0x000000410cc9723e */ /* 0x000fc600048070c9 */
[----:B-1----:R-:W-:Y:S01]  /*1b6e0*/  FADD.FTZ R12, R24, R5 ;  /* 0x00000005180c7221 */ /* 0x002fe20000010000 */
[----:B------:R-:W-:Y:S02]  /*1b6f0*/  F2FP.SATFINITE.E4M3.F32.PACK_AB_MERGE_C R45, R60, R45, RZ ;  /* 0x0000002d3c2d723e */ /* 0x000fe400048070ff */
[----:B------:R-:W-:Y:S01]  /*1b700*/  F2FP.SATFINITE.E4M3.F32.PACK_AB_MERGE_C R49, R66, R49, RZ ;  /* 0x000000314231723e */ /* 0x000fe200048070ff */
[----:B--2---:R-:W-:-:S01]  /*1b710*/  FADD.FTZ R3, R147, R12 ;  /* 0x0000000c93037221 */ /* 0x004fc20000010000 */
[----:B------:R-:W-:Y:S01]  /*1b720*/  F2FP.SATFINITE.E4M3.F32.PACK_AB_MERGE_C R70, R73, R70, RZ ;  /* 0x000000464946723e */ /* 0x000fe200048070ff */
[----:B------:R-:W-:-:S01]  /*1b730*/  FADD.FTZ R4, R4, R33 ;  /* 0x0000002104047221 */ /* 0x000fc20000010000 */
[----:B------:R-:W-:Y:S02]  /*1b740*/  F2FP.SATFINITE.E4M3.F32.PACK_AB_MERGE_C R217, R52, R217, R56 ;  /* 0x000000d934d9723e */ /* 0x000fe40004807038 */
[C---:B---3--:R-:W-:Y:S01]  /*1b750*/  F2FP.SATFINITE.E4M3.F32.PACK_AB_MERGE_C R5, R6.reuse, R147, RZ ;  /* 0x000000930605723e */ /* 0x048fe200048070ff */
[----:B------:R-:W-:Y:S01]  /*1b760*/  FADD.FTZ R3, R6, R3 ;  /* 0x0000000306037221 */ /* 0x000fe20000010000 */
        /* <DEDUP_REMOVED lines=60> */
[----:B------:R-:W-:Y:S01]  /*1bb30*/  MOV R5, R10 ;  /* 0x0000000a00057202 */ /* 0x000fe20000000f00 */
[----:B------:R-:W-:Y:S01]  /*1bb40*/  IMAD.MOV.U32 R6, RZ, RZ, R0 ;  /* 0x000000ffff067224 */ /* 0x000fe200078e0000 */
[----:B------:R-:W-:Y:S01]  /*1bb50*/  CS2R R118, SRZ ;  /* 0x0000000000767805 */ /* 0x000fe2000001ff00 */
[----:B------:R-:W-:Y:S01]  /*1bb60*/  IMAD.MOV.U32 R8, RZ, RZ, R222 ;  /* 0x000000ffff087224 */ /* 0x000fe200078e00de */
        /* <DEDUP_REMOVED lines=46> */
[----:B------:R-:W-:-:S07]  /*1be50*/  CS2R R24, SRZ ;  /* 0x0000000000187805 */ /* 0x000fce000001ff00 */
.L_x_5537:
        /* <DEDUP_REMOVED lines=8> */
.L_x_5528:
        /* <DEDUP_REMOVED lines=8> */
.L_x_5529:
[----:B------:R-:W-:Y:S04]  /*1bf60*/  BSSY B0, `(.L_x_5527) ;  /* 0x0000004000007945 */ /* 0x000fe80003800000 */
[----:B-1----:R-:W-:Y:S05]  /*1bf70*/  @P3 BRA `(.L_x_5530) ;  /* 0x0000000000083947 */ /* 0x002fea0003800000 */
[----:B------:R-:W1:Y:S02]  /*1bf80*/  SYNCS.PHASECHK.TRANS64.TRYWAIT P3, [R9+URZ+0x33430], R0 ;  /* 0x03343000090075a7 */ /* 0x000e64000806017f */
[----:B-1----:R-:W-:Y:S05]  /*1bf90*/  @!P3 BRA `(.L_x_5531) ;  /* 0x000001700054b947 */ /* 0x002fea0003800000 */
.L_x_5530:
[----:B------:R-:W-:Y:S05]  /*1bfa0*/  BSYNC B0 ;  /* 0x0000000000007941 */ /* 0x000fea0003800000 */
.L_x_5527:
[----:B01----:R-:W0:Y:S01]  /*1bfb0*/  S2R R0, SR_TID.X ;  /* 0x0000000000007919 */ /* 0x003e220000002100 */
[----:B------:R-:W-:Y:S01]  /*1bfc0*/  VIADD R9, R221, 0x1 ;  /* 0x00000001dd097836 */ /* 0x000fe20000000000 */
[----:B------:R-:W-:Y:S05]  /*1bfd0*/  WARPSYNC.ALL ;  /* 0x0000000000007948 */ /* 0x000fea0003800000 */
[C---:B------:R-:W-:Y:S01]  /*1bfe0*/  ISETP.NE.AND P3, PT, R9.reuse, 0x2, PT ;  /* 0x000000020900780c */ /* 0x040fe20003f65270 */
[----:B------:R-:W-:Y:S01]  /*1bff0*/  IMAD.MOV.U32 R11, RZ, RZ, -0x7fffffe0 ;  /* 0x80000020ff0b7424 */ /* 0x000fe200078e00ff */
[----:B------:R-:W-:Y:S01]  /*1c000*/  UMOV UR48, UR24 ;  /* 0x0000001800307c82 */ /* 0x000fe20008000000 */
[----:B------:R-:W-:Y:S01]  /*1c010*/  UMOV UR49, UR25 ;  /* 0x0000001900317c82 */ /* 0x000fe20008000000 */
[----:B------:R-:W-:Y:S01]  /*1c020*/  SEL R9, R9, RZ, P3 ;  /* 0x000000ff09097207 */ /* 0x000fe20001800000 */
[----:B------:R-:W-:Y:S01]  /*1c030*/  IMAD.MOV.U32 R121, RZ, RZ, -0x7fffffe0 ;  /* 0x80000020ff797424 */ /* 0x000fe200078e00ff */
[----:B------:R-:W-:Y:S01]  /*1c040*/  R2UR UR51, R11 ;  /* 0x000000000b3372ca */ /* 0x000fe200000e0000 */
[----:B------:R-:W-:Y:S01]  /*1c050*/  UMOV UR44, UR24 ;  /* 0x00000018002c7c82 */ /* 0x000fe20008000000 */
[----:B------:R-:W-:Y:S01]  /*1c060*/  UMOV UR45, UR25 ;  /* 0x00000019002d7c82 */ /* 0x000fe20008000000 */
[----:B------:R-:W-:Y:S01]  /*1c070*/  IMAD R10, R9, 0x780, R14 ;  /* 0x00000780090a7824 */ /* 0x000fe200078e020e */
[----:B------:R-:W-:Y:S01]  /*1c080*/  R2UR UR47, R121 ;  /* 0x00000000792f72ca */ /* 0x000fe200000e0000 */
[----:B------:R-:W-:Y:S01]  /*1c090*/  IMAD.MOV.U32 R13, RZ, RZ, -0x7fffffe0 ;  /* 0x80000020ff0d7424 */ /* 0x000fe200078e00ff */
[----:B------:R-:W-:Y:S01]  /*1c0a0*/  UMOV UR32, UR24 ;  /* 0x0000001800207c82 */ /* 0x000fe20008000000 */
[C---:B------:R-:W-:Y:S01]  /*1c0b0*/  VIADD R120, R10.reuse, 0x80 ;  /* 0x000000800a787836 */ /* 0x040fe20000000000 */
[C---:B------:R-:W-:Y:S01]  /*1c0c0*/  R2UR UR50, R10.reuse ;  /* 0x000000000a3272ca */ /* 0x040fe200000e0000 */
[C---:B------:R-:W-:Y:S01]  /*1c0d0*/  VIADD R12, R10.reuse, 0x100 ;  /* 0x000001000a0c7836 */ /* 0x040fe20000000000 */
[----:B------:R-:W-:Y:S01]  /*1c0e0*/  R2UR UR27, R13 ;  /* 0x000000000d1b72ca */ /* 0x000fe200000e0000 */
[----:B------:R-:W-:Y:S01]  /*1c0f0*/  VIADD R20, R10, 0x180 ;  /* 0x000001800a147836 */ /* 0x000fe20000000000 */
[----:B------:R-:W-:Y:S01]  /*1c100*/  R2UR UR46, R120 ;  /* 0x00000000782e72ca */ /* 0x000fe200000e0000 */
[----:B------:R-:W-:Y:S01]  /*1c110*/  IMAD.MOV.U32 R21, RZ, RZ, -0x7fffffe0 ;  /* 0x80000020ff157424 */ /* 0x000fe200078e00ff */
[----:B------:R-:W-:Y:S01]  /*1c120*/  R2UR UR26, R12 ;  /* 0x000000000c1a72ca */ /* 0x000fe200000e0000 */
[----:B------:R-:W-:Y:S01]  /*1c130*/  UMOV UR33, UR25 ;  /* 0x0000001900217c82 */ /* 0x000fe20008000000 */
[----:B------:R-:W-:Y:S01]  /*1c140*/  R2UR UR34, R20 ;  /* 0x00000000142272ca */ /* 0x000fe200000e0000 */
[----:B------:R-:W-:Y:S01]  /*1c150*/  VIADD R120, R10, 0x200 ;  /* 0x000002000a787836 */ /* 0x000fe20000000000 */
[----:B------:R-:W-:Y:S01]  /*1c160*/  R2UR UR35, R21 ;  /* 0x00000000152372ca */ /* 0x000fe200000e0000 */
[----:B------:R-:W-:Y:S01]  /*1c170*/  UMOV UR28, UR24 ;  /* 0x00000018001c7c82 */ /* 0x000fe20008000000 */
[----:B0-----:R-:W-:Y:S01]  /*1c180*/  SHF.R.U32.HI R0, RZ, 0x7, R0 ;  /* 0x00000007ff007819 */ /* 0x001fe20000011600 */
[----:B------:R-:W-:Y:S01]  /*1c190*/  UMOV UR29, UR25 ;  /* 0x00000019001d7c82 */ /* 0x000fe20008000000 */
[----:B------:R-:W-:Y:S01]  /*1c1a0*/  R2UR UR30, R120 ;  /* 0x00000000781e72ca */ /* 0x000fe200000e0000 */
[----:B------:R-:W-:Y:S01]  /*1c1b0*/  VIADD R12, R10, 0x2 ;  /* 0x000000020a0c7836 */ /* 0x000fe20000000000 */
[----:B------:R-:W-:Y:S01]  /*1c1c0*/  R2UR UR31, R121 ;  /* 0x00000000791f72ca */ /* 0x000fe200000e0000 */
[----:B------:R-:W-:Y:S01]  /*1c1d0*/  VIADD R0, R0, 0x8 ;  /* 0x0000000800007836 */ /* 0x000fe20000000000 */
[----:B------:R-:W-:Y:S01]  /*1c1e0*/  R2UR UR7, R13 ;  /* 0x000000000d0772ca */ /* 0x000fe200000e0000 */
[----:B------:R-:W-:Y:S01]  /*1c1f0*/  IMAD.MOV.U32 R21, RZ, RZ, -0x7fffffe0 ;  /* 0x80000020ff157424 */ /* 0x000fe200078e00ff */
[----:B------:R-:W-:Y:S01]  /*1c200*/  R2UR UR6, R12 ;  /* 0x000000000c0672ca */ /* 0x000fe200000e0000 */
[C---:B------:R-:W-:Y:S01]  /*1c210*/  VIADD R12, R10.reuse, 0x102 ;  /* 0x000001020a0c7836 */ /* 0x040fe20000000000 */
[----:B------:R0:W-:Y:S01]  /*1c220*/  BAR.SYNC.DEFER_BLOCKING R0, 0x100 ;  /* 0x000400000000751d */ /* 0x0001e20000010000 */
[----:B------:R-:W-:Y:S01]  /*1c230*/  IADD3 R20, R10, 0x82, RZ ;  /* 0x000000820a147810 */ /* 0x000fe20007ffe0ff */
[----:B------:R-:W-:-:S02]  /*1c240*/  IMAD.MOV.U32 R13, RZ, RZ, -0x7fffffe0 ;  /* 0x80000020ff0d7424 */ /* 0x000fc400078e00ff */
[----:B------:R-:W-:Y:S02]  /*1c250*/  IMAD.MOV.U32 R11, RZ, RZ, -0x7fffffe0 ;  /* 0x80000020ff0b7424 */ /* 0x000fe400078e00ff */
        /* <DEDUP_REMOVED lines=15> */
[----:B------:R-:W-:Y:S02]  /*1c350*/  WARPGROUP.DEPBAR.LE gsb0, 0x0 ;  /* 0x00008000000079c5 */ /* 0x000fe40000010000 */
[----:B------:R-:W-:-:S06]  /*1c360*/  WARPGROUP.ARRIVE ;  /* 0x00000000000079c5 */ /* 0x000fcc0000000000 */
[----:B------:R-:W-:Y:S03]  /*1c370*/  QGMMA.64x32x32.F32.E4M3.E4M3 R152, gdesc[UR24], RZ, !UPT, gsb0 ;  /* 0x00600000189879f3 */ /* 0x000fe6000c0008ff */
[----:B------:R-:W-:Y:S02]  /*1c380*/  WARPGROUP.DEPBAR.LE gsb0, 0x0 ;  /* 0x00008000000079c5 */ /* 0x000fe40000010000 */
[----:B------:R-:W-:-:S06]  /*1c390*/  WARPGROUP.ARRIVE ;  /* 0x00000000000079c5 */ /* 0x000fcc0000000000 */
[----:B------:R-:W-:Y:S01]  /*1c3a0*/  QGMMA.64x32x32.F32.E4M3.E4M3 R136, gdesc[UR32], RZ, !UPT, gsb0 ;  /* 0x00600000208879f3 */ /* 0x000fe2000c0008ff */
[----:B------:R-:W-:Y:S01]  /*1c3b0*/  UMOV UR32, UR4 ;  /* 0x0000000400207c82 */ /* 0x000fe20008000000 */
        /* <DEDUP_REMOVED lines=49> */
[----:B------:R-:W-:Y:S02]  /*1c6d0*/  R2UR UR46, R12 ;  /* 0x000000000c2e72ca */ /* 0x000fe400000e0000 */
[----:B------:R-:W-:Y:S01]  /*1c6e0*/  R2UR UR47, R13 ;  /* 0x000000000d2f72ca */ /* 0x000fe200000e0000 */
[----:B------:R-:W-:Y:S01]  /*1c6f0*/  IMAD.MOV.U32 R13, RZ, RZ, -0x7fffffe0 ;  /* 0x80000020ff0d7424 */ /* 0x000fe200078e00ff */
[----:B------:R-:W-:-:S04]  /*1c700*/  IADD3 R12, R10, 0x480, RZ ;  /* 0x000004800a0c7810 */ /* 0x000fc80007ffe0ff */
        /* <DEDUP_REMOVED lines=149> */
.L_x_5533:
[----:B------:R-:W-:Y:S02]  /*1d060*/  SHF.L.U32 R0, R8, 0x1f, RZ ;  /* 0x0000001f08007819 */ /* 0x000fe400000006ff */
[----:B------:R-:W-:-:S04]  /*1d070*/  LEA R8, R221, R16, 0x3 ;  /* 0x00000010dd087211 */ /* 0x000fc800078e18ff */
[----:B------:R0:W1:Y:S01]  /*1d080*/  SYNCS.PHASECHK.TRANS64.TRYWAIT P2, [R8+URZ+0x33450], R0 ;  /* 0x03345000080075a7 */ /* 0x000062000804017f */
[----:B------:R-:W-:Y:S05]  /*1d090*/  @!P1 BRA `(.L_x_5534) ;  /* 0x0000000000049947 */ /* 0x000fea0003800000 */
[----:B------:R-:W-:Y:S01]  /*1d0a0*/  BPT.TRAP 0x1 ;  /* 0x000000040000795c */ /* 0x000fe20000300000 */
.L_x_5534:
[----:B-1----:R-:W-:Y:S05]  /*1d0b0*/  @P2 BRA `(.L_x_5532) ;  /* 0x0000000000082947 */ /* 0x002fea0003800000 */
[----:B------:R-:W1:Y:S02]  /*1d0c0*/  SYNCS.PHASECHK.TRANS64.TRYWAIT P2, [R8+URZ+0x33450], R0 ;  /* 0x03345000080075a7 */ /* 0x000e64000804017f */
[----:B-1----:R-:W-:Y:S05]  /*1d0d0*/  @!P2 BRA `(.L_x_5535) ;  /* 0x000001600018a947 */ /* 0x002fea0003800000 */
.L_x_5532:
[----:B01----:R-:W-:Y:S01]  /*1d0e0*/  VIADD R0, R16, 0x200 ;  /* 0x0000020010007836 */ /* 0x003fe20000000000 */
[----:B------:R-:W-:Y:S05]  /*1d0f0*/  WARPSYNC.ALL ;  /* 0x0000000000007948 */ /* 0x000fea0003800000 */
[----:B------:R-:W-:Y:S01]  /*1d100*/  SHF.R.U32.HI R0, RZ, 0x4, R0 ;  /* 0x00000004ff007819 */ /* 0x000fe20000011600 */
[----:B------:R-:W-:Y:S01]  /*1d110*/  IMAD.MOV.U32 R11, RZ, RZ, -0x3ffffff0 ;  /* 0xc0000010ff0b7424 */ /* 0x000fe200078e00ff */
[----:B------:R-:W2:Y:S04]  /*1d120*/  LDL R21, [R1+0x4] ;  /* 0x0000040001157983 */ /* 0x000ea80000100800 */
[----:B------:R-:W2:Y:S01]  /*1d130*/  LDL R20, [R1] ;  /* 0x0000000001147983 */ /* 0x000ea20000100800 */
[----:B------:R-:W-:Y:S01]  /*1d140*/  LOP3.LUT R0, R0, 0x3fff, RZ, 0xc0, !PT ;  /* 0x00003fff00007812 */ /* 0x000fe200078ec0ff */
[----:B------:R-:W-:Y:S01]  /*1d150*/  WARPGROUP.ARRIVE ;  /* 0x00000000000079c5 */ /* 0x000fe20000000000 */
[----:B------:R-:W-:Y:S01]  /*1d160*/  R2UR UR7, R11 ;  /* 0x000000000b0772ca */ /* 0x000fe200000e0000 */
[----:B------:R-:W-:Y:S01]  /*1d170*/  IMAD.MOV.U32 R13, RZ, RZ, -0x3ffffff0 ;  /* 0xc0000010ff0d7424 */ /* 0x000fe200078e00ff */
[----:B------:R-:W-:Y:S01]  /*1d180*/  LOP3.LUT R0, R0, 0x10000, RZ, 0xfc, !PT ;  /* 0x0001000000007812 */ /* 0x000fe200078efcff */
[----:B------:R-:W0:Y:S04]  /*1d190*/  @P0 LDC R8, c[0x0][0x450] ;  /* 0x00011400ff080b82 */ /* 0x000e280000000800 */
[----:B------:R-:W-:-:S04]  /*1d1a0*/  IMAD R10, R221, 0x780, R0 ;  /* 0x00000780dd0a7824 */ /* 0x000fc800078e0200 */
[----:B------:R-:W1:Y:S01]  /*1d1b0*/  @P0 LDC R0, c[0x0][0x44c] ;  /* 0x00011300ff000b82 */ /* 0x000e620000000800 */
[----:B------:R-:W-:-:S13]  /*1d1c0*/  R2UR UR6, R10 ;  /* 0x000000000a0672ca */ /* 0x000fda00000e0000 */
[----:B------:R-:W-:Y:S01]  /*1d1d0*/  QGMMA.64x192x32.F32.E4M3.E4M3 R24, R216, gdesc[UR4], R24, gsb0 ;  /* 0x02e00004d8187df3 */ /* 0x000fe20008000818 */
[----:B------:R-:W-:Y:S01]  /*1d1e0*/  VIADD R12, R10, 0x180 ;  /* 0x000001800a0c7836 */ /* 0x000fe20000000000 */
[----:B------:R-:W-:-:S04]  /*1d1f0*/  R2UR UR7, R13 ;  /* 0x000000000d0772ca */ /* 0x000fc800000e0000 */
[----:B------:R-:W-:Y:S01]  /*1d200*/  R2UR UR6, R12 ;  /* 0x000000000c0672ca */ /* 0x000fe200000e0000 */
[----:B------:R-:W-:Y:S02]  /*1d210*/  WARPGROUP.DEPBAR.LE gsb0, 0x0 ;  /* 0x00008000000079c5 */ /* 0x000fe40000010000 */
[----:B------:R-:W3:Y:S01]  /*1d220*/  LDL R219, [R1+0x14] ;  /* 0x0000140001db7983 */ /* 0x000ee20000100800 */
[----:B------:R-:W-:Y:S01]  /*1d230*/  WARPGROUP.ARRIVE ;  /* 0x00000000000079c5 */ /* 0x000fe20000000000 */
[----:B------:R-:W-:Y:S02]  /*1d240*/  VIADD R12, R10, 0x300 ;  /* 0x000003000a0c7836 */ /* 0x000fe40000000000 */
[----:B------:R-:W-:-:S07]  /*1d250*/  IMAD.MOV.U32 R13, RZ, RZ, -0x3ffffff0 ;  /* 0xc0000010ff0d7424 */ /* 0x000fce00078e00ff */
[----:B------:R-:W-:Y:S01]  /*1d260*/  QGMMA.64x192x32.F32.E4M3.E4M3 R24, R212, gdesc[UR4], R24, gsb0 ;  /* 0x02e00004d4187df3 */ /* 0x000fe20008000818 */
[----:B------:R-:W-:Y:S01]  /*1d270*/  R2UR UR6, R12 ;  /* 0x000000000c0672ca */ /* 0x000fe200000e0000 */
[C---:B------:R-:W-:Y:S01]  /*1d280*/  VIADD R12, R10.reuse, 0x480 ;  /* 0x000004800a0c7836 */ /* 0x040fe20000000000 */
[----:B------:R-:W-:Y:S01]  /*1d290*/  R2UR UR7, R13 ;  /* 0x000000000d0772ca */ /* 0x000fe200000e0000 */
[----:B------:R-:W-:Y:S02]  /*1d2a0*/  IMAD.MOV.U32 R13, RZ, RZ, -0x3ffffff0 ;  /* 0xc0000010ff0d7424 */ /* 0x000fe400078e00ff */
[----:B------:R-:W-:Y:S01]  /*1d2b0*/  VIADD R10, R10, 0x600 ;  /* 0x000006000a0a7836 */ /* 0x000fe20000000000 */
[----:B------:R-:W-:Y:S02]  /*1d2c0*/  WARPGROUP.DEPBAR.LE gsb0, 0x0 ;  /* 0x00008000000079c5 */ /* 0x000fe40000010000 */
[----:B------:R-:W-:-:S11]  /*1d2d0*/  WARPGROUP.ARRIVE ;  /* 0x00000000000079c5 */ /* 0x000fd60000000000 */
[----:B------:R-:W-:Y:S01]  /*1d2e0*/  QGMMA.64x192x32.F32.E4M3.E4M3 R24, R208, gdesc[UR4], R24, gsb0 ;  /* 0x02e00004d0187df3 */ /* 0x000fe20008000818 */
[----:B------:R-:W-:Y:S02]  /*1d2f0*/  R2UR UR6, R12 ;  /* 0x000000000c0672ca */ /* 0x000fe400000e0000 */
[----:B------:R-:W-:Y:S01]  /*1d300*/  R2UR UR7, R13 ;  /* 0x000000000d0772ca */ /* 0x000fe200000e0000 */
[----:B---3--:R-:W-:Y:S02]  /*1d310*/  IMAD.IADD R11, R219, 0x1, R236 ;  /* 0x00000001db0b7824 */ /* 0x008fe400078e02ec */
[----:B------:R-:W3:Y:S02]  /*1d320*/  S2R R219, SR_TID.X ;  /* 0x0000000000db7919 */ /* 0x000ee40000002100 */
[----:B-1----:R-:W-:-:S05]  /*1d330*/  @P0 IMAD.HI.U32 R0, R11, R0, RZ ;  /* 0x000000000b000227 */ /* 0x002fca00078e00ff */
[----:B0-----:R-:W-:Y:S01]  /*1d340*/  @P0 SHF.R.U32.HI R11, RZ, R8, R0 ;  /* 0x00000008ff0b0219 */ /* 0x001fe20000011600 */
[----:B------:R-:W-:-:S04]  /*1d350*/  IMAD R0, R7, -0xa0, RZ ;  /* 0xffffff6007007824 */ /* 0x000fc800078e02ff */
[----:B------:R-:W0:Y:S01]  /*1d360*/  SHFL.IDX PT, R8, R11, RZ, 0x1c1f ;  /* 0x001c1fff0b087589 */ /* 0x000e2200000e0000 */
[----:B------:R-:W-:-:S04]  /*1d370*/  IADD3 R0, -R237, 0x1, R0 ;  /* 0x00000001ed007810 */ /* 0x000fc80007ffe100 */
[----:B--2---:R-:W-:-:S05]  /*1d380*/  IADD3 R0, -R20, R0, R21 ;  /* 0x0000000014007210 */ /* 0x004fca0007ffe115 */
        /* <DEDUP_REMOVED lines=43> */
[----:B------:R-:W-:Y:S01]  /*1d640*/  ISETP.GT.AND P3, PT, R8, 0x39, PT ;  /* 0x000000390800780c */ /* 0x000fe20003f64270 */
[----:B------:R-:W-:Y:S02]  /*1d650*/  WARPGROUP.DEPBAR.LE gsb0, 0x0 ;  /* 0x00008000000079c5 */ /* 0x000fe40000010000 */
[----:B------:R-:W-:Y:S01]  /*1d660*/  FSEL R180, R180, -INF , P2 ;  /* 0xff800000b4b47808 */ /* 0x000fe20001000000 */
[----:B------:R-:W-:Y:S01]  /*1d670*/  WARPGROUP.ARRIVE ;  /* 0x00000000000079c5 */ /* 0x000fe20000000000 */
[----:B------:R-:W-:Y:S02]  /*1d680*/  FMNMX.FTZ R12, R177, R12, !PT ;  /* 0x0000000cb10c7209 */ /* 0x000fe40007810000 */
[----:B------:R-:W-:Y:S02]  /*1d690*/  ISETP.GT.AND P2, PT, R8, 0x40, PT ;  /* 0x000000400800780c */ /* 0x000fe40003f44270 */
[----:B------:R-:W-:Y:S01]  /*1d6a0*/  FSEL R181, R181, -INF , P3 ;  /* 0xff800000b5b57808 */ /* 0x000fe20001800000 */
[----:B------:R-:W-:Y:S01]  /*1d6b0*/  QGMMA.64x192x32.F32.E4M3.E4M3 R24, R204, gdesc[UR4], R24, gsb0 ;  /* 0x02e00004cc187df3 */ /* 0x000fe20008000818 */
        /* <DEDUP_REMOVED lines=72> */
[----:B------:R-:W-:-:S02]  /*1db40*/  R2UR UR6, R10 ;  /* 0x000000000a0672ca */ /* 0x000fc400000e0000 */
[----:B------:R-:W-:-:S05]  /*1db50*/  FMNMX.FTZ R8, R133, R8, !PT ;  /* 0x0000000885087209 */ /* 0x000fca0007810000 */
[----:B------:R-:W0:Y:S02]  /*1db60*/  SHFL.BFLY PT, R12, R8, 0x2, 0x1f ;  /* 0x0c401f00080c7f89 */ /* 0x000e2400000e0000 */
[----:B0-----:R-:W-:Y:S02]  /*1db70*/  FMNMX.FTZ R8, R8, R12, !PT ;  /* 0x0000000c08087209 */ /* 0x001fe40007810000 */
[----:B------:R0:W1:Y:S04]  /*1db80*/  SHFL.IDX PT, R12, R11, 0x1, 0x1c1f ;  /* 0x003c1f000b0c7f89 */ /* 0x00006800000e0000 */
[----:B------:R-:W2:Y:S01]  /*1db90*/  SHFL.BFLY PT, R13, R8, 0x1, 0x1f ;  /* 0x0c201f00080d7f89 */ /* 0x000ea200000e0000 */
[----:B0-----:R-:W-:-:S05]  /*1dba0*/  IMAD.MOV.U32 R11, RZ, RZ, -0x3ffffff0 ;  /* 0xc0000010ff0b7424 */ /* 0x001fca00078e00ff */
[----:B------:R-:W-:Y:S01]  /*1dbb0*/  R2UR UR7, R11 ;  /* 0x000000000b0772ca */ /* 0x000fe200000e0000 */
[----:B-1----:R-:W-:Y:S01]  /*1dbc0*/  IMAD.IADD R12, R0, 0x1, R12 ;  /* 0x00000001000c7824 */ /* 0x002fe200078e020c */
[----:B--2---:R-:W-:Y:S01]  /*1dbd0*/  FMNMX.FTZ R0, R8, R13, !PT ;  /* 0x0000000d08007209 */ /* 0x004fe20007810000 */
[----:B------:R-:W-:-:S03]  /*1dbe0*/  WARPGROUP.DEPBAR.LE gsb0, 0x0 ;  /* 0x00008000000079c5 */ /* 0x000fc60000010000 */
[C---:B------:R-:W-:Y:S01]  /*1dbf0*/  ISETP.GT.AND P4, PT, R12.reuse, RZ, PT ;  /* 0x000000ff0c00720c */ /* 0x040fe20003f84270 */
[----:B------:R-:W-:Y:S01]  /*1dc00*/  WARPGROUP.ARRIVE ;  /* 0x00000000000079c5 */ /* 0x000fe20000000000 */
[----:B------:R-:W-:Y:S01]  /*1dc10*/  ISETP.GT.AND P5, PT, R12, 0x1, PT ;  /* 0x000000010c00780c */ /* 0x000fe20003fa4270 */
[----:B------:R-:W-:-:S01]  /*1dc20*/  FFMA.FTZ R11, R2, R0, -8 ;  /* 0xc1000000020b7423 */ /* 0x000fc20000010000 */
[----:B------:R-:W-:Y:S02]  /*1dc30*/  FSEL R186, R186, -INF , P4 ;  /* 0xff800000baba7808 */ /* 0x000fe40002000000 */
[----:B------:R-:W-:Y:S01]  /*1dc40*/  ISETP.GT.AND P2, PT, R12, 0x8, PT ;  /* 0x000000080c00780c */ /* 0x000fe20003f44270 */
[----:B------:R-:W-:Y:S01]  /*1dc50*/  QGMMA.64x192x32.F32.E4M3.E4M3 R24, R200, gdesc[UR4], R24, gsb0 ;  /* 0x02e00004c8187df3 */ /* 0x000fe20008000818 */
        /* <DEDUP_REMOVED lines=18> */
[----:B------:R-:W-:Y:S02]  /*1dd80*/  ISETP.GT.AND P2, PT, R12, 0x20, PT ;  /* 0x000000200c00780c */ /* 0x000fe40003f44270 */
        /* <DEDUP_REMOVED lines=58> */
[----:B------:R-:W-:Y:S02]  /*1e130*/  FSETP.NEU.FTZ.AND P2, PT, R0, -INF , PT ;  /* 0xff8000000000780b */ /* 0x000fe40003f5d000 */
[----:B------:R-:W-:Y:S02]  /*1e140*/  ISETP.GT.AND P3, PT, R12, 0x70, PT ;  /* 0x000000700c00780c */ /* 0x000fe40003f64270 */
[----:B------:R-:W-:-:S02]  /*1e150*/  FSEL R143, R143, -INF , P4 ;  /* 0xff8000008f8f7808 */ /* 0x000fc40002000000 */
[----:B------:R-:W-:Y:S02]  /*1e160*/  FMNMX.FTZ R10, R142, R10, !PT ;  /* 0x0000000a8e0a7209 */ /* 0x000fe40007810000 */
[----:B------:R-:W-:Y:S02]  /*1e170*/  FSEL R11, R11, RZ, P2 ;  /* 0x000000ff0b0b7208 */ /* 0x000fe40001000000 */
[----:B------:R-:W-:Y:S02]  /*1e180*/  ISETP.GT.AND P5, PT, R12, 0x71, PT ;  /* 0x000000710c00780c */ /* 0x000fe40003fa4270 */
[----:B------:R-:W-:Y:S01]  /*1e190*/  FSEL R146, R146, -INF , P3 ;  /* 0xff80000092927808 */ /* 0x000fe20001800000 */
[----:B------:R-:W-:-:S01]  /*1e1a0*/  FFMA.FTZ R8, R2, R185, -R11 ;  /* 0x000000b902087223 */ /* 0x000fc2000001080b */
[----:B------:R-:W-:Y:S01]  /*1e1b0*/  FMNMX.FTZ R10, R143, R10, !PT ;  /* 0x0000000a8f0a7209 */ /* 0x000fe20007810000 */
[----:B------:R-:W-:-:S01]  /*1e1c0*/  FFMA.FTZ R13, R2, R188, -R11 ;  /* 0x000000bc020d7223 */ /* 0x000fc2000001080b */
[----:B------:R-:W-:Y:S01]  /*1e1d0*/  ISETP.GT.AND P4, PT, R12, 0x78, PT ;  /* 0x000000780c00780c */ /* 0x000fe20003f84270 */
[----:B------:R-:W-:-:S01]  /*1e1e0*/  FFMA.FTZ R20, R2, R189, -R11 ;  /* 0x000000bd02147223 */ /* 0x000fc2000001080b */
        /* <DEDUP_REMOVED lines=10> */
[----:B------:R-:W-:Y:S01]  /*1e290*/  FSEL R151, R151, -INF , P3 ;  /* 0xff80000097977808 */ /* 0x000fe20001800000 */
[----:B------:R-:W-:-:S01]  /*1e2a0*/  FFMA.FTZ R152, R2, R152, -R11 ;  /* 0x0000009802987223 */ /* 0x000fc2000001080b */
[----:B------:R-:W-:Y:S01]  /*1e2b0*/  ISETP.GT.AND P4, PT, R12, 0x80, PT ;  /* 0x000000800c00780c */ /* 0x000fe20003f84270 */
        /* <DEDUP_REMOVED lines=31> */
[----:B------:R-:W-:Y:S01]  /*1e4b0*/  ISETP.GT.AND P4, PT, R12, 0x98, PT ;  /* 0x000000980c00780c */ /* 0x000fe20003f84270 */
[----:B------:R-:W-:-:S01]  /*1e4c0*/  FFMA.FTZ R124, R2, R124, -R11 ;  /* 0x0000007c027c7223 */ /* 0x000fc2000001080b */
[----:B------:R-:W-:Y:S01]  /*1e4d0*/  ISETP.GT.AND P3, PT, R12, 0x99, PT ;  /* 0x000000990c00780c */ /* 0x000fe20003f64270 */
[----:B------:R-:W-:-:S01]  /*1e4e0*/  FFMA.FTZ R12, R2, R168, -R11 ;  /* 0x000000a8020c7223 */ /* 0x000fc2000001080b */
[C-C-:B------:R-:W-:Y:S01]  /*1e4f0*/  FFMA.FTZ R168, R2.reuse, R169, -R11.reuse ;  /* 0x000000a902a87223 */ /* 0x140fe2000001080b */
[----:B------:R-:W-:Y:S01]  /*1e500*/  FMNMX.FTZ R10, R189, R10, !PT ;  /* 0x0000000abd0a7209 */ /* 0x000fe20007810000 */
[C-C-:B------:R-:W-:Y:S01]  /*1e510*/  FFMA.FTZ R169, R2.reuse, R172, -R11.reuse ;  /* 0x000000ac02a97223 */ /* 0x140fe2000001080b */
[----:B------:R-:W-:-:S01]  /*1e520*/  FFMA.FTZ R172, R2, R173, -R11 ;  /* 0x000000ad02ac7223 */ /* 0x000fc2000001080b */
[C-C-:B------:R-:W-:Y:S01]  /*1e530*/  FFMA.FTZ R173, R2.reuse, R176, -R11.reuse ;  /* 0x000000b002ad7223 */ /* 0x140fe2000001080b */
[----:B------:R-:W-:-:S01]  /*1e540*/  FFMA.FTZ R176, R2, R177, -R11 ;  /* 0x000000b102b07223 */ /* 0x000fc2000001080b */
[----:B------:R-:W-:Y:S01]  /*1e550*/  FSEL R131, R131, -INF , P5 ;  /* 0xff80000083837808 */ /* 0x000fe20002800000 */
[----:B------:R-:W-:-:S01]  /*1e560*/  FFMA.FTZ R177, R2, R180, -R11 ;  /* 0x000000b402b17223 */ /* 0x000fc2000001080b */
[----:B------:R-:W-:Y:S01]  /*1e570*/  FMNMX.FTZ R10, R130, R10, !PT ;  /* 0x0000000a820a7209 */ /* 0x000fe20007810000 */
[----:B------:R-:W-:-:S01]  /*1e580*/  FFMA.FTZ R180, R2, R181, -R11 ;  /* 0x000000b502b47223 */ /* 0x000fc2000001080b */
[--C-:B------:R-:W-:Y:S01]  /*1e590*/  FFMA.FTZ R181, R2, R140, -R11.reuse ;  /* 0x0000008c02b57223 */ /* 0x100fe2000001080b */
[----:B------:R-:W-:Y:S01]  /*1e5a0*/  FSEL R140, R134, -INF , P4 ;  /* 0xff800000868c7808 */ /* 0x000fe20002000000 */
[C-C-:B------:R-:W-:Y:S01]  /*1e5b0*/  FFMA.FTZ R125, R2.reuse, R125, -R11.reuse ;  /* 0x0000007d027d7223 */ /* 0x140fe2000001080b */
[----:B------:R-:W-:Y:S01]  /*1e5c0*/  FMNMX.FTZ R10, R131, R10, !PT ;  /* 0x0000000a830a7209 */ /* 0x000fe20007810000 */
[----:B------:R0:W-:Y:S01]  /*1e5d0*/  MUFU.EX2 R134, R181 ;  /* 0x000000b500867308 */ /* 0x0001e20000000800 */
[----:B------:R-:W-:Y:S01]  /*1e5e0*/  FSEL R135, R135, -INF , P3 ;  /* 0xff80000087877808 */ /* 0x000fe20001800000 */
[--C-:B------:R-:W-:Y:S01]  /*1e5f0*/  FFMA.FTZ R128, R2, R128, -R11.reuse ;  /* 0x0000008002807223 */ /* 0x100fe2000001080b */
[----:B------:R-:W-:Y:S01]  /*1e600*/  FMNMX.FTZ R10, R140, R10, !PT ;  /* 0x0000000a8c0a7209 */ /* 0x000fe20007810000 */
[C-C-:B------:R-:W-:Y:S01]  /*1e610*/  FFMA.FTZ R129, R2.reuse, R129, -R11.reuse ;  /* 0x0000008102817223 */ /* 0x140fe2000001080b */
[----:B------:R-:W-:-:S01]  /*1e620*/  FFMA.FTZ R132, R2, R132, -R11 ;  /* 0x0000008402847223 */ /* 0x000fc2000001080b */
[----:B------:R-:W-:Y:S01]  /*1e630*/  FFMA.FTZ R11, R2, R133, -R11 ;  /* 0x00000085020b7223 */ /* 0x000fe2000001080b */
[----:B------:R-:W-:Y:S01]  /*1e640*/  FMNMX.FTZ R10, R135, R10, !PT ;  /* 0x0000000a870a7209 */ /* 0x000fe20007810000 */
[----:B------:R1:W-:Y:S01]  /*1e650*/  MUFU.EX2 R122, R196 ;  /* 0x000000c4007a7308 */ /* 0x0003e20000000800 */
[----:B---3--:R-:W-:Y:S01]  /*1e660*/  LOP3.LUT R204, R219, 0x7f, RZ, 0xc0, !PT ;  /* 0x0000007fdbcc7812 */ /* 0x008fe200078ec0ff */
[----:B------:R-:W-:-:S02]  /*1e670*/  WARPGROUP.DEPBAR.LE gsb0, 0x0 ;  /* 0x00008000000079c5 */ /* 0x000fc40000010000 */
[----:B0-----:R-:W0:Y:S01]  /*1e680*/  SHFL.BFLY PT, R181, R10, 0x2, 0x1f ;  /* 0x0c401f000ab57f89 */ /* 0x001e2200000e0000 */
[----:B------:R-:W-:Y:S01]  /*1e690*/  ISETP.NE.AND P4, PT, R204, RZ, PT ;  /* 0x000000ffcc00720c */ /* 0x000fe20003f85270 */
[----:B------:R-:W2:Y:S01]  /*1e6a0*/  S2R R219, SR_TID.X ;  /* 0x0000000000db7919 */ /* 0x000ea20000002100 */
[----:B-1----:R-:W-:Y:S01]  /*1e6b0*/  FSEL R196, R0, RZ, P2 ;  /* 0x000000ff00c47208 */ /* 0x002fe20001000000 */
[----:B------:R-:W-:Y:S04]  /*1e6c0*/  MUFU.EX2 R184, R184 ;  /* 0x000000b800b87308 */ /* 0x000fe80000000800 */
[----:B------:R-:W-:-:S04]  /*1e6d0*/  FADD.FTZ R196, -R196, R6 ;  /* 0x00000006c4c47221 */ /* 0x000fc80000010100 */
[----:B------:R-:W-:Y:S01]  /*1e6e0*/  FMUL.FTZ R196, R2, R196 ;  /* 0x000000c402c47220 */ /* 0x000fe20000410000 */
[----:B------:R-:W-:Y:S08]  /*1e6f0*/  MUFU.EX2 R8, R8 ;  /* 0x0000000800087308 */ /* 0x000ff00000000800 */
[----:B------:R-:W1:Y:S01]  /*1e700*/  MUFU.EX2 R196, R196 ;  /* 0x000000c400c47308 */ /* 0x000e620000000800 */
[----:B0-----:R-:W-:-:S05]  /*1e710*/  FMNMX.FTZ R10, R10, R181, !PT ;  /* 0x000000b50a0a7209 */ /* 0x001fca0007810000 */
[----:B------:R-:W0:Y:S02]  /*1e720*/  SHFL.BFLY PT, R181, R10, 0x1, 0x1f ;  /* 0x0c201f000ab57f89 */ /* 0x000e2400000e0000 */
[----:B------:R-:W-:Y:S01]  /*1e730*/  MUFU.EX2 R13, R13 ;  /* 0x0000000d000d7308 */ /* 0x000fe20000000800 */
[----:B--2---:R-:W-:-:S07]  /*1e740*/  SHF.R.U32.HI R204, RZ, 0x7, R219 ;  /* 0x00000007ffcc7819 */ /* 0x004fce00000116db */
[----:B------:R-:W-:Y:S01]  /*1e750*/  MUFU.EX2 R20, R20 ;  /* 0x0000001400147308 */ /* 0x000fe20000000800 */
[----:B-1----:R-:W-:-:S04]  /*1e760*/  FFMA.FTZ R4, R196, R4, R184 ;  /* 0x00000004c4047223 */ /* 0x002fc800000100b8 */
[----:B------:R-:W-:-:S03]  /*1e770*/  FADD.FTZ R4, R8, R4 ;  /* 0x0000000408047221 */ /* 0x000fc60000010000 */
[----:B------:R-:W-:Y:S01]  /*1e780*/  MUFU.EX2 R21, R21 ;  /* 0x0000001500157308 */ /* 0x000fe20000000800 */
[----:B0-----:R-:W-:-:S07]  /*1e790*/  FMNMX.FTZ R10, R10, R181, !PT ;  /* 0x000000b50a0a7209 */ /* 0x001fce0007810000 */
[----:B------:R0:W-:Y:S01]  /*1e7a0*/  MUFU.EX2 R147, R193 ;  /* 0x000000c100937308 */ /* 0x0001e20000000800 */
[----:B------:R-:W-:Y:S01]  /*1e7b0*/  FSETP.NEU.FTZ.AND P3, PT, R10, -INF , PT ;  /* 0xff8000000a00780b */ /* 0x000fe20003f7d000 */
[----:B------:R-:W-:-:S05]  /*1e7c0*/  FFMA.FTZ R133, R2, R10, -8 ;  /* 0xc100000002857423 */ /* 0x000fca000001000a */
        /* <DEDUP_REMOVED lines=9> */
[--C-:B------:R-:W-:Y:S01]  /*1e860*/  FFMA.FTZ R191, R2, R194, -R133.reuse ;  /* 0x000000c202bf7223 */ /* 0x100fe20000010885 */
[----:B------:R-:W-:Y:S01]  /*1e870*/  MUFU.EX2 R181, R181 ;  /* 0x000000b500b57308 */ /* 0x000fe20000000800 */
[----:B------:R-:W-:Y:S01]  /*1e880*/  IADD3 R5, -R204, 0xb, RZ ;  /* 0x0000000bcc057810 */ /* 0x000fe20007ffe1ff */
[C---:B------:R-:W-:Y:S01]  /*1e890*/  FMUL.FTZ R195, R2.reuse, R195 ;  /* 0x000000c302c37220 */ /* 0x040fe20000410000 */
[----:B0-----:R-:W-:-:S01]  /*1e8a0*/  FFMA.FTZ R193, R2, R198, -R133 ;  /* 0x000000c602c17223 */ /* 0x001fc20000010885 */
        /* <DEDUP_REMOVED lines=22> */
[----:B------:R1:W-:Y:S06]  /*1ea10*/  BAR.ARV R5, 0x100 ;  /* 0x000400050000751d */ /* 0x0003ec0000002000 */
[----:B------:R-:W0:Y:S01]  /*1ea20*/  MUFU.EX2 R190, R190 ;  /* 0x000000be00be7308 */ /* 0x000e220000000800 */
[----:B------:R-:W-:-:S01]  /*1ea30*/  FFMA.FTZ R139, R2, R139, -R133 ;  /* 0x0000008b028b7223 */ /* 0x000fc20000010885 */
[----:B-1----:R-:W-:Y:S01]  /*1ea40*/  FADD.FTZ R5, R186, R3 ;  /* 0x00000003ba057221 */ /* 0x002fe20000010000 */
[----:B------:R-:W-:-:S01]  /*1ea50*/  FADD.FTZ R3, R13, R4 ;  /* 0x000000040d037221 */ /* 0x000fc20000010000 */
[C-C-:B------:R-:W-:Y:S01]  /*1ea60*/  FFMA.FTZ R142, R2.reuse, R142, -R133.reuse ;  /* 0x0000008e028e7223 */ /* 0x140fe20000010885 */
[----:B------:R-:W-:-:S01]  /*1ea70*/  FFMA.FTZ R143, R2, R143, -R133 ;  /* 0x0000008f028f7223 */ /* 0x000fc20000010885 */
[----:B------:R-:W-:Y:S01]  /*1ea80*/  FFMA.FTZ R146, R2, R146, -R133 ;  /* 0x0000009202927223 */ /* 0x000fe20000010885 */
[----:B------:R-:W-:-:S01]  /*1ea90*/  FADD.FTZ R3, R20, R3 ;  /* 0x0000000314037221 */ /* 0x000fc20000010000 */
[----:B------:R-:W1:Y:S01]  /*1eaa0*/  MUFU.EX2 R191, R191 ;  /* 0x000000bf00bf7308 */ /* 0x000e620000000800 */
[----:B--2---:R-:W-:-:S01]  /*1eab0*/  FADD.FTZ R4, R187, R5 ;  /* 0x00000005bb047221 */ /* 0x004fc20000010000 */
[----:B------:R-:W-:Y:S01]  /*1eac0*/  FFMA.FTZ R185, R2, R185, -R133 ;  /* 0x000000b902b97223 */ /* 0x000fe20000010885 */
[----:B------:R-:W-:-:S01]  /*1ead0*/  FADD.FTZ R3, R21, R3 ;  /* 0x0000000315037221 */ /* 0x000fc20000010000 */
[C-C-:B------:R-:W-:Y:S01]  /*1eae0*/  FFMA.FTZ R150, R2.reuse, R150, -R133.reuse ;  /* 0x0000009602967223 */ /* 0x140fe20000010885 */
[----:B------:R-:W-:-:S01]  /*1eaf0*/  FFMA.FTZ R151, R2, R151, -R133 ;  /* 0x0000009702977223 */ /* 0x000fc20000010885 */
[----:B------:R-:W-:Y:S01]  /*1eb00*/  FFMA.FTZ R188, R2, R188, -R133 ;  /* 0x000000bc02bc7223 */ /* 0x000fe20000010885 */
[----:B------:R-:W-:-:S01]  /*1eb10*/  FADD.FTZ R3, R147, R3 ;  /* 0x0000000393037221 */ /* 0x000fc20000010000 */
[----:B------:R-:W2:Y:S01]  /*1eb20*/  MUFU.EX2 R192, R192 ;  /* 0x000000c000c07308 */ /* 0x000ea20000000800 */
[----:B0-----:R-:W-:-:S01]  /*1eb30*/  FADD.FTZ R4, R190, R4 ;  /* 0x00000004be047221 */ /* 0x001fc20000010000 */
[----:B------:R-:W-:Y:S01]  /*1eb40*/  FFMA.FTZ R123, R2, R123, -R133 ;  /* 0x0000007b027b7223 */ /* 0x000fe20000010885 */
[----:B------:R-:W-:-:S01]  /*1eb50*/  FADD.FTZ R3, R122, R3 ;  /* 0x000000037a037221 */ /* 0x000fc20000010000 */
[C-C-:B------:R-:W-:Y:S01]  /*1eb60*/  FFMA.FTZ R126, R2.reuse, R126, -R133.reuse ;  /* 0x0000007e027e7223 */ /* 0x140fe20000010885 */
[----:B------:R-:W-:-:S01]  /*1eb70*/  FFMA.FTZ R189, R2, R189, -R133 ;  /* 0x000000bd02bd7223 */ /* 0x000fc20000010885 */
[----:B------:R-:W-:Y:S01]  /*1eb80*/  FFMA.FTZ R130, R2, R130, -R133 ;  /* 0x0000008202827223 */ /* 0x000fe20000010885 */
[----:B------:R-:W-:-:S01]  /*1eb90*/  FADD.FTZ R3, R127, R3 ;  /* 0x000000037f037221 */ /* 0x000fc20000010000 */
[----:B------:R-:W0:Y:S01]  /*1eba0*/  MUFU.EX2 R193, R193 ;  /* 0x000000c100c17308 */ /* 0x000e220000000800 */
[----:B-1----:R-:W-:-:S01]  /*1ebb0*/  FADD.FTZ R4, R191, R4 ;  /* 0x00000004bf047221 */ /* 0x002fc20000010000 */
[C-C-:B------:R-:W-:Y:S01]  /*1ebc0*/  FFMA.FTZ R131, R2.reuse, R131, -R133.reuse ;  /* 0x0000008302837223 */ /* 0x140fe20000010885 */
[----:B------:R-:W-:-:S01]  /*1ebd0*/  FFMA.FTZ R140, R2, R140, -R133 ;  /* 0x0000008c028c7223 */ /* 0x000fc20000010885 */
[----:B------:R-:W-:-:S04]  /*1ebe0*/  FFMA.FTZ R133, R2, R135, -R133 ;  /* 0x0000008702857223 */ /* 0x000fc80000010885 */
        /* <DEDUP_REMOVED lines=48> */
[----:B------:R1:W3:Y:S01]  /*1eef0*/  MUFU.EX2 R6, R159 ;  /* 0x0000009f00067308 */ /* 0x0002e20000000800 */
[----:B--2---:R-:W-:-:S07]  /*1ef00*/  FADD.FTZ R4, R158, R4 ;  /* 0x000000049e047221 */ /* 0x004fce0000010000 */
[----:B------:R-:W2:Y:S01]  /*1ef10*/  MUFU.EX2 R160, R160 ;  /* 0x000000a000a07308 */ /* 0x000ea20000000800 */
[----:B0-----:R-:W-:-:S01]  /*1ef20*/  FADD.FTZ R3, R157, R3 ;  /* 0x000000039d037221 */ /* 0x001fc20000010000 */
[----:B-1----:R-:W-:-:S04]  /*1ef30*/  @!P4 IMAD R159, R9, 0x8, R16 ;  /* 0x00000008099fc824 */ /* 0x002fc800078e0210 */
[----:B------:R-:W-:Y:S02]  /*1ef40*/  @!P4 VIADD R159, R159, 0x33440 ;  /* 0x000334409f9fc836 */ /* 0x000fe40000000000 */
[----:B------:R-:W0:Y:S01]  /*1ef50*/  MUFU.EX2 R162, R162 ;  /* 0x000000a200a27308 */ /* 0x000e220000000800 */
[----:B---3--:R-:W-:-:S02]  /*1ef60*/  FADD.FTZ R4, R6, R4 ;  /* 0x0000000406047221 */ /* 0x008fc40000010000 */
[----:B------:R-:W-:-:S04]  /*1ef70*/  @!P4 PRMT R159, RZ, 0x654, R159 ;  /* 0x00000654ff9fc816 */ /* 0x000fc8000000009f */
[----:B------:R1:W-:Y:S01]  /*1ef80*/  @!P4 SYNCS.ARRIVE.TRANS64.RED.A1T0 RZ, [R159+URZ], RZ ;  /* 0x000000ff9fffc9a7 */ /* 0x0003e2000810043f */
[----:B------:R-:W3:Y:S01]  /*1ef90*/  MUFU.EX2 R161, R161 ;  /* 0x000000a100a17308 */ /* 0x000ee20000000800 */
[----:B--2---:R-:W-:-:S07]  /*1efa0*/  FADD.FTZ R3, R160, R3 ;  /* 0x00000003a0037221 */ /* 0x004fce0000010000 */
[----:B------:R-:W2:Y:S01]  /*1efb0*/  MUFU.EX2 R163, R163 ;  /* 0x000000a300a37308 */ /* 0x000ea20000000800 */
[----:B0-----:R-:W-:-:S07]  /*1efc0*/  FADD.FTZ R4, R162, R4 ;  /* 0x00000004a2047221 */ /* 0x001fce0000010000 */
[----:B------:R-:W0:Y:S01]  /*1efd0*/  MUFU.EX2 R164, R164 ;  /* 0x000000a400a47308 */ /* 0x000e220000000800 */
[----:B---3--:R-:W-:-:S07]  /*1efe0*/  FADD.FTZ R3, R161, R3 ;  /* 0x00000003a1037221 */ /* 0x008fce0000010000 */
        /* <DEDUP_REMOVED lines=15> */
[----:B0-----:R-:W-:-:S04]  /*1f0e0*/  FADD.FTZ R3, R137, R3 ;  /* 0x0000000389037221 */ /* 0x001fc80000010000 */
[----:B------:R-:W-:-:S03]  /*1f0f0*/  FADD.FTZ R3, R134, R3 ;  /* 0x0000000386037221 */ /* 0x000fc60000010000 */
        /* <DEDUP_REMOVED lines=51> */
[----:B--2---:R-:W-:-:S01]  /*1f430*/  FADD.FTZ R5, R140, R4 ;  /* 0x000000048c057221 */ /* 0x004fc20000010000 */
[----:B0-----:R-:W-:-:S03]  /*1f440*/  FADD.FTZ R4, R11, R3 ;  /* 0x000000030b047221 */ /* 0x001fc60000010000 */
[----:B---3--:R-:W-:Y:S01]  /*1f450*/  FADD.FTZ R3, R133, R5 ;  /* 0x0000000585037221 */ /* 0x008fe20000010000 */
[----:B-1----:R-:W-:Y:S06]  /*1f460*/  @!P1 BRA `(.L_x_5536) ;  /* 0x0000000000049947 */ /* 0x002fec0003800000 */
[----:B------:R-:W-:Y:S01]  /*1f470*/  BPT.TRAP 0x1 ;  /* 0x000000040000795c */ /* 0x000fe20000300000 */
.L_x_5536:
[----:B------:R-:W-:Y:S01]  /*1f480*/  LEA R5, R221, R16, 0x3 ;  /* 0x00000010dd057211 */ /* 0x000fe200078e18ff */
[----:B------:R-:W-:Y:S01]  /*1f490*/  IMAD.U32 R135, RZ, RZ, UR42 ;  /* 0x0000002aff877e24 */ /* 0x000fe2000f8e00ff */
[----:B------:R-:W-:Y:S01]  /*1f4a0*/  ISETP.GT.AND P2, PT, R7, R15, PT ;  /* 0x0000000f0700720c */ /* 0x000fe20003f44270 */
[-C--:B------:R-:W-:Y:S01]  /*1f4b0*/  FMUL.FTZ R24, R24, R196.reuse ;  /* 0x000000c418187220 */ /* 0x080fe20000410000 */
[----:B------:R-:W-:Y:S01]  /*1f4c0*/  F2FP.SATFINITE.E4M3.F32.PACK_AB_MERGE_C R13, R20, R13, RZ ;  /* 0x0000000d140d723e */ /* 0x000fe200048070ff */
[----:B------:R-:W-:Y:S01]  /*1f4d0*/  VIADD R5, R5, 0x33460 ;  /* 0x0003346005057836 */ /* 0x000fe20000000000 */
        /* <DEDUP_REMOVED lines=158> */
[----:B------:R-:W-:Y:S06]  /*1fec0*/  @P2 BRA `(.L_x_5537) ;  /* 0xffffffbc00e42947 */ /* 0x000fec000383ffff */
[----:B------:R-:W-:-:S07]  /*1fed0*/  IMAD.MOV.U32 R221, RZ, RZ, R9 ;  /* 0x000000ffffdd7224 */ /* 0x000fce00078e0009 */
.L_x_5526:
[----:B------:R-:W-:-:S13]  /*1fee0*/  ISETP.GE.AND P0, PT, R7, R235, PT ;  /* 0x000000eb0700720c */ /* 0x000fda0003f06270 */
[----:B------:R-:W-:Y:S05]  /*1fef0*/  @!P0 BRA `(.L_x_5538) ;  /* 0x00000034003c8947 */ /* 0x000fea0003800000 */
[----:B------:R-:W-:Y:S02]  /*1ff00*/  IMAD.MOV.U32 R5, RZ, RZ, R10 ;  /* 0x000000ffff057224 */ /* 0x000fe400078e000a */
[----:B------:R-:W-:Y:S02]  /*1ff10*/  IMAD.MOV.U32 R6, RZ, RZ, R0 ;  /* 0x000000ffff067224 */ /* 0x000fe400078e0000 */
[----:B------:R-:W-:Y:S02]  /*1ff20*/  IMAD.MOV.U32 R8, RZ, RZ, R222 ;  /* 0x000000ffff087224 */ /* 0x000fe400078e00de */
[----:B------:R-:W-:-:S07]  /*1ff30*/  IMAD.MOV.U32 R9, RZ, RZ, R221 ;  /* 0x000000ffff097224 */ /* 0x000fce00078e00dd */
.L_x_5549:
        /* <DEDUP_REMOVED lines=10> */
.L_x_5540:
[----:B------:R-:W-:Y:S01]  /*1ffe0*/  IMAD R0, R221, 0x8, R16 ;  /* 0x00000008dd007824 */ /* 0x000fe200078e0210 */
[----:B------:R-:W-:-:S04]  /*1fff0*/  SHF.L.U32 R11, R222, 0x1f, RZ ;  /* 0x0000001fde0b7819 */ /* 0x000fc800000006ff */
[----:B------:R0:W1:Y:S01]  /*20000*/  SYNCS.PHASECHK.TRANS64.TRYWAIT P0, [R0+URZ+0x33430], R11 ;  /* 0x0334300b000075a7 */ /* 0x000062000800017f */
[----:B------:R-:W-:Y:S05]  /*20010*/  @!P1 BRA `(.L_x_5541) ;  /* 0x0000000000049947 */ /* 0x000fea0003800000 */
[----:B------:R-:W-:Y:S01]  /*20020*/  BPT.TRAP 0x1 ;  /* 0x000000040000795c */ /* 0x000fe20000300000 */
.L_x_5541:
[----:B------:R-:W-:Y:S04]  /*20030*/  BSSY B0, `(.L_x_5539) ;  /* 0x0000004000007945 */ /* 0x000fe80003800000 */
[----:B-1----:R-:W-:Y:S05]  /*20040*/  @P0 BRA `(.L_x_5542) ;  /* 0x0000000000080947 */ /* 0x002fea0003800000 */
[----:B------:R-:W1:Y:S02]  /*20050*/  SYNCS.PHASECHK.TRANS64.TRYWAIT P0, [R0+URZ+0x33430], R11 ;  /* 0x0334300b000075a7 */ /* 0x000e64000800017f */
[----:B-1----:R-:W-:Y:S05]  /*20060*/  @!P0 BRA `(.L_x_5543) ;  /* 0x0000013000488947 */ /* 0x002fea0003800000 */
.L_x_5542:
[----:B------:R-:W-:Y:S05]  /*20070*/  BSYNC B0 ;  /* 0x0000000000007941 */ /* 0x000fea0003800000 */
.L_x_5539:
[----:B01----:R-:W0:Y:S01]  /*20080*/  S2R R0, SR_TID.X ;  /* 0x0000000000007919 */ /* 0x003e220000002100 */
[----:B------:R-:W-:Y:S05]  /*20090*/  WARPSYNC.ALL ;  /* 0x0000000000007948 */ /* 0x000fea0003800000 */
[----:B------:R-:W-:Y:S01]  /*200a0*/  IMAD R10, R221, 0x780, R14 ;  /* 0x00000780dd0a7824 */ /* 0x000fe200078e020e */
[----:B------:R-:W-:Y:S01]  /*200b0*/  UMOV UR48, UR24 ;  /* 0x0000001800307c82 */ /* 0x000fe20008000000 */
[----:B------:R-:W-:Y:S01]  /*200c0*/  IMAD.MOV.U32 R11, RZ, RZ, -0x7fffffe0 ;  /* 0x80000020ff0b7424 */ /* 0x000fe200078e00ff */
[----:B------:R-:W-:Y:S01]  /*200d0*/  UMOV UR49, UR25 ;  /* 0x0000001900317c82 */ /* 0x000fe20008000000 */
[C---:B------:R-:W-:Y:S01]  /*200e0*/  VIADD R120, R10.reuse, 0x80 ;  /* 0x000000800a787836 */ /* 0x040fe20000000000 */
[----:B------:R-:W-:Y:S01]  /*200f0*/  R2UR UR50, R10 ;  /* 0x000000000a3272ca */ /* 0x000fe200000e0000 */
[----:B------:R-:W-:Y:S01]  /*20100*/  IMAD.MOV.U32 R121, RZ, RZ, -0x7fffffe0 ;  /* 0x80000020ff797424 */ /* 0x000fe200078e00ff */
[----:B------:R-:W-:Y:S01]  /*20110*/  R2UR UR51, R11 ;  /* 0x000000000b3372ca */ /* 0x000fe200000e0000 */
[----:B------:R-:W-:Y:S01]  /*20120*/  UMOV UR44, UR24 ;  /* 0x00000018002c7c82 */ /* 0x000fe20008000000 */
[----:B------:R-:W-:Y:S01]  /*20130*/  R2UR UR46, R120 ;  /* 0x00000000782e72ca */ /* 0x000fe200000e0000 */
[----:B------:R-:W-:Y:S01]  /*20140*/  UMOV UR45, UR25 ;  /* 0x00000019002d7c82 */ /* 0x000fe20008000000 */
[----:B------:R-:W-:Y:S01]  /*20150*/  R2UR UR47, R121 ;  /* 0x00000000792f72ca */ /* 0x000fe200000e0000 */
[C---:B------:R-:W-:Y:S01]  /*20160*/  VIADD R12, R10.reuse, 0x100 ;  /* 0x000001000a0c7836 */ /* 0x040fe20000000000 */
[----:B------:R-:W-:Y:S01]  /*20170*/  UMOV UR32, UR24 ;  /* 0x0000001800207c82 */ /* 0x000fe20008000000 */
[----:B------:R-:W-:Y:S01]  /*20180*/  IMAD.MOV.U32 R13, RZ, RZ, -0x7fffffe0 ;  /* 0x80000020ff0d7424 */ /* 0x000fe200078e00ff */
[----:B------:R-:W-:Y:S01]  /*20190*/  UMOV UR33, UR25 ;  /* 0x0000001900217c82 */ /* 0x000fe20008000000 */
[----:B------:R-:W-:Y:S01]  /*201a0*/  VIADD R20, R10, 0x180 ;  /* 0x000001800a147836 */ /* 0x000fe20000000000 */
[----:B------:R-:W-:Y:S01]  /*201b0*/  R2UR UR26, R12 ;  /* 0x000000000c1a72ca */ /* 0x000fe200000e0000 */
[----:B------:R-:W-:Y:S01]  /*201c0*/  IMAD.MOV.U32 R21, RZ, RZ, -0x7fffffe0 ;  /* 0x80000020ff157424 */ /* 0x000fe200078e00ff */
[----:B------:R-:W-:Y:S01]  /*201d0*/  R2UR UR27, R13 ;  /* 0x000000000d1b72ca */ /* 0x000fe200000e0000 */
[----:B------:R-:W-:Y:S01]  /*201e0*/  VIADD R120, R10, 0x200 ;  /* 0x000002000a787836 */ /* 0x000fe20000000000 */
[----:B------:R-:W-:Y:S01]  /*201f0*/  R2UR UR34, R20 ;  /* 0x00000000142272ca */ /* 0x000fe200000e0000 */
[----:B------:R-:W-:Y:S01]  /*20200*/  UMOV UR28, UR24 ;  /* 0x00000018001c7c82 */ /* 0x000fe20008000000 */
[----:B------:R-:W-:Y:S01]  /*20210*/  R2UR UR35, R21 ;  /* 0x00000000152372ca */ /* 0x000fe200000e0000 */
[----:B------:R-:W-:Y:S01]  /*20220*/  UMOV UR29, UR25 ;  /* 0x00000019001d7c82 */ /* 0x000fe20008000000 */
[----:B------:R-:W-:Y:S01]  /*20230*/  R2UR UR30, R120 ;  /* 0x00000000781e72ca */ /* 0x000fe200000e0000 */
[C---:B------:R-:W-:Y:S01]  /*20240*/  VIADD R12, R10.reuse, 0x2 ;  /* 0x000000020a0c7836 */ /* 0x040fe20000000000 */
[----:B0-----:R-:W-:Y:S01]  /*20250*/  SHF.R.U32.HI R0, RZ, 0x7, R0 ;  /* 0x00000007ff007819 */ /* 0x001fe20000011600 */
[----:B------:R-:W-:Y:S01]  /*20260*/  VIADD R20, R10, 0x82 ;  /* 0x000000820a147836 */ /* 0x000fe20000000000 */
[----:B------:R-:W-:Y:S01]  /*20270*/  R2UR UR31, R121 ;  /* 0x00000000791f72ca */ /* 0x000fe200000e0000 */
[----:B------:R-:W-:Y:S01]  /*20280*/  IMAD.MOV.U32 R21, RZ, RZ, -0x7fffffe0 ;  /* 0x80000020ff157424 */ /* 0x000fe200078e00ff */
[----:B------:R-:W-:Y:S01]  /*20290*/  IADD3 R0, R0, 0x8, RZ ;  /* 0x0000000800007810 */ /* 0x000fe20007ffe0ff */
[----:B------:R-:W-:Y:S01]  /*202a0*/  IMAD.MOV.U32 R11, RZ, RZ, -0x7fffffe0 ;  /* 0x80000020ff0b7424 */ /* 0x000fe200078e00ff */
[----:B------:R-:W-:Y:S01]  /*202b0*/  R2UR UR6, R12 ;  /* 0x000000000c0672ca */ /* 0x000fe200000e0000 */
[----:B------:R-:W-:Y:S01]  /*202c0*/  VIADD R12, R10, 0x102 ;  /* 0x000001020a0c7836 */ /* 0x000fe20000000000 */
[----:B------:R-:W-:Y:S01]  /*202d0*/  R2UR UR7, R13 ;  /* 0x000000000d0772ca */ /* 0x000fe200000e0000 */
[----:B------:R0:W-:Y:S01]  /*202e0*/  BAR.SYNC.DEFER_BLOCKING R0, 0x100 ;  /* 0x000400000000751d */ /* 0x0001e20000010000 */
[----:B------:R-:W-:-:S05]  /*202f0*/  IMAD.MOV.U32 R13, RZ, RZ, -0x7fffffe0 ;  /* 0x80000020ff0d7424 */ /* 0x000fca00078e00ff */
        /* <DEDUP_REMOVED lines=224> */
.L_x_5545:
[----:B------:R-:W-:Y:S01]  /*21100*/  SHF.L.U32 R0, R8, 0x1f, RZ ;  /* 0x0000001f08007819 */ /* 0x000fe200000006ff */
[----:B------:R-:W-:-:S04]  /*21110*/  IMAD R8, R9, 0x8, R16 ;  /* 0x0000000809087824 */ /* 0x000fc800078e0210 */
[----:B------:R0:W1:Y:S01]  /*21120*/  SYNCS.PHASECHK.TRANS64.TRYWAIT P0, [R8+URZ+0x33450], R0 ;  /* 0x03345000080075a7 */ /* 0x000062000800017f */
[----:B------:R-:W-:Y:S05]  /*21130*/  @!P1 BRA `(.L_x_5546) ;  /* 0x0000000000049947 */ /* 0x000fea0003800000 */
[----:B------:R-:W-:Y:S01]  /*21140*/  BPT.TRAP 0x1 ;  /* 0x000000040000795c */ /* 0x000fe20000300000 */
.L_x_5546:
[----:B-1----:R-:W-:Y:S05]  /*21150*/  @P0 BRA `(.L_x_5544) ;  /* 0x0000000000080947 */ /* 0x002fea0003800000 */
[----:B------:R-:W1:Y:S02]  /*21160*/  SYNCS.PHASECHK.TRANS64.TRYWAIT P0, [R8+URZ+0x33450], R0 ;  /* 0x03345000080075a7 */ /* 0x000e64000800017f */
[----:B-1----:R-:W-:Y:S05]  /*21170*/  @!P0 BRA `(.L_x_5547) ;  /* 0x0000012000188947 */ /* 0x002fea0003800000 */
.L_x_5544:
[----:B01----:R-:W-:Y:S01]  /*21180*/  VIADD R0, R16, 0x200 ;  /* 0x0000020010007836 */ /* 0x003fe20000000000 */
[----:B------:R-:W-:Y:S05]  /*21190*/  WARPSYNC.ALL ;  /* 0x0000000000007948 */ /* 0x000fea0003800000 */
[----:B------:R-:W-:Y:S01]  /*211a0*/  SHF.R.U32.HI R0, RZ, 0x4, R0 ;  /* 0x00000004ff007819 */ /* 0x000fe20000011600 */
[----:B------:R-:W-:Y:S01]  /*211b0*/  IMAD.MOV.U32 R11, RZ, RZ, -0x3ffffff0 ;  /* 0xc0000010ff0b7424 */ /* 0x000fe200078e00ff */
[----:B------:R-:W-:Y:S01]  /*211c0*/  WARPGROUP.ARRIVE ;  /* 0x00000000000079c5 */ /* 0x000fe20000000000 */
[----:B------:R-:W-:Y:S01]  /*211d0*/  IMAD.MOV.U32 R13, RZ, RZ, -0x3ffffff0 ;  /* 0xc0000010ff0d7424 */ /* 0x000fe200078e00ff */
[----:B------:R-:W-:-:S02]  /*211e0*/  LOP3.LUT R0, R0, 0x3fff, RZ, 0xc0, !PT ;  /* 0x00003fff00007812 */ /* 0x000fc400078ec0ff */
[----:B------:R-:W-:Y:S02]  /*211f0*/  R2UR UR7, R11 ;  /* 0x000000000b0772ca */ /* 0x000fe400000e0000 */
[----:B------:R-:W-:Y:S02]  /*21200*/  LOP3.LUT R0, R0, 0x10000, RZ, 0xfc, !PT ;  /* 0x0001000000007812 */ /* 0x000fe400078efcff */
[----:B------:R-:W-:-:S03]  /*21210*/  FMNMX.FTZ R8, R186, R5, !PT ;  /* 0x00000005ba087209 */ /* 0x000fc60007810000 */
[----:B------:R-:W-:Y:S01]  /*21220*/  IMAD R10, R9, 0x780, R0 ;  /* 0x00000780090a7824 */ /* 0x000fe200078e0200 */
[----:B------:R-:W-:Y:S02]  /*21230*/  FMNMX.FTZ R0, R184, R6, !PT ;  /* 0x00000006b8007209 */ /* 0x000fe40007810000 */
[----:B------:R-:W-:Y:S01]  /*21240*/  FMNMX.FTZ R8, R187, R8, !PT ;  /* 0x00000008bb087209 */ /* 0x000fe20007810000 */
[C---:B------:R-:W-:Y:S01]  /*21250*/  VIADD R12, R10.reuse, 0x180 ;  /* 0x000001800a0c7836 */ /* 0x040fe20000000000 */
[----:B------:R-:W-:Y:S02]  /*21260*/  R2UR UR6, R10 ;  /* 0x000000000a0672ca */ /* 0x000fe400000e0000 */
[----:B------:R-:W-:Y:S02]  /*21270*/  FMNMX.FTZ R0, R185, R0, !PT ;  /* 0x00000000b9007209 */ /* 0x000fe40007810000 */
[----:B------:R-:W-:Y:S02]  /*21280*/  FMNMX.FTZ R8, R190, R8, !PT ;  /* 0x00000008be087209 */ /* 0x000fe40007810000 */
[----:B------:R-:W-:-:S02]  /*21290*/  FMNMX.FTZ R0, R188, R0, !PT ;  /* 0x00000000bc007209 */ /* 0x000fc40007810000 */
[----:B------:R-:W-:Y:S02]  /*212a0*/  FMNMX.FTZ R8, R191, R8, !PT ;  /* 0x00000008bf087209 */ /* 0x000fe40007810000 */
[----:B------:R-:W-:Y:S02]  /*212b0*/  FMNMX.FTZ R0, R189, R0, !PT ;  /* 0x00000000bd007209 */ /* 0x000fe40007810000 */
[----:B------:R-:W-:Y:S01]  /*212c0*/  FMNMX.FTZ R8, R194, R8, !PT ;  /* 0x00000008c2087209 */ /* 0x000fe20007810000 */
[----:B------:R-:W-:Y:S01]  /*212d0*/  QGMMA.64x192x32.F32.E4M3.E4M3 R24, R216, gdesc[UR4], R24, gsb0 ;  /* 0x02e00004d8187df3 */ /* 0x000fe20008000818 */
[----:B------:R-:W-:Y:S01]  /*212e0*/  R2UR UR6, R12 ;  /* 0x000000000c0672ca */ /* 0x000fe200000e0000 */
[----:B------:R-:W-:Y:S01]  /*212f0*/  VIADD R12, R10, 0x300 ;  /* 0x000003000a0c7836 */ /* 0x000fe20000000000 */
[----:B------:R-:W-:Y:S02]  /*21300*/  R2UR UR7, R13 ;  /* 0x000000000d0772ca */ /* 0x000fe400000e0000 */
[----:B------:R-:W-:-:S02]  /*21310*/  MOV R13, 0xc0000010 ;  /* 0xc0000010000d7802 */ /* 0x000fc40000000f00 */
        /* <DEDUP_REMOVED lines=91> */
[----:B------:R-:W-:Y:S01]  /*218d0*/  R2UR UR7, R13 ;  /* 0x000000000d0772ca */ /* 0x000fe200000e0000 */
[----:B------:R-:W0:Y:S02]  /*218e0*/  SHFL.BFLY PT, R12, R8, 0x2, 0x1f ;  /* 0x0c401f00080c7f89 */ /* 0x000e2400000e0000 */
[----:B0-----:R-:W-:Y:S02]  /*218f0*/  FMNMX.FTZ R12, R8, R12, !PT ;  /* 0x0000000c080c7209 */ /* 0x001fe40007810000 */
[----:B------:R-:W0:Y:S02]  /*21900*/  SHFL.BFLY PT, R8, R0, 0x1, 0x1f ;  /* 0x0c201f0000087f89 */ /* 0x000e2400000e0000 */
[----:B0-----:R-:W-:-:S05]  /*21910*/  FMNMX.FTZ R0, R0, R8, !PT ;  /* 0x0000000800007209 */ /* 0x001fca0007810000 */
[----:B------:R-:W-:-:S04]  /*21920*/  FADD.FTZ R6, -R0, R6 ;  /* 0x0000000600067221 */ /* 0x000fc80000010100 */
[----:B------:R-:W-:-:S06]  /*21930*/  FMUL.FTZ R6, R2, R6 ;  /* 0x0000000602067220 */ /* 0x000fcc0000410000 */
[----:B------:R-:W-:Y:S01]  /*21940*/  MUFU.EX2 R6, R6 ;  /* 0x0000000600067308 */ /* 0x000fe20000000800 */
[----:B------:R-:W-:Y:S02]  /*21950*/  WARPGROUP.DEPBAR.LE gsb0, 0x0 ;  /* 0x00008000000079c5 */ /* 0x000fe40000010000 */
[----:B------:R-:W-:-:S06]  /*21960*/  WARPGROUP.ARRIVE ;  /* 0x00000000000079c5 */ /* 0x000fcc0000000000 */
[----:B------:R-:W-:Y:S01]  /*21970*/  QGMMA.64x192x32.F32.E4M3.E4M3 R24, R204, gdesc[UR4], R24, gsb0 ;  /* 0x02e00004cc187df3 */ /* 0x000fe20008000818 */
[----:B------:R-:W-:Y:S02]  /*21980*/  R2UR UR6, R10 ;  /* 0x000000000a0672ca */ /* 0x000fe400000e0000 */
[----:B------:R-:W0:Y:S01]  /*21990*/  SHFL.BFLY PT, R10, R12, 0x1, 0x1f ;  /* 0x0c201f000c0a7f89 */ /* 0x000e2200000e0000 */
[----:B------:R-:W-:Y:S01]  /*219a0*/  R2UR UR7, R11 ;  /* 0x000000000b0772ca */ /* 0x000fe200000e0000 */
[----:B------:R-:W-:-:S04]  /*219b0*/  FFMA.FTZ R11, R2, R0, -8 ;  /* 0xc1000000020b7423 */ /* 0x000fc80000010000 */
        /* <DEDUP_REMOVED lines=18> */
[----:B0-----:R-:W-:Y:S01]  /*21ae0*/  FMNMX.FTZ R10, R12, R10, !PT ;  /* 0x0000000a0c0a7209 */ /* 0x001fe20007810000 */
        /* <DEDUP_REMOVED lines=22> */
[----:B------:R-:W-:-:S01]  /*21c50*/  FADD.FTZ R5, -R10, R5 ;  /* 0x000000050a057221 */ /* 0x000fc20000010100 */
[C---:B------:R-:W-:Y:S01]  /*21c60*/  FFMA.FTZ R133, R2.reuse, R10, -8 ;  /* 0xc100000002857423 */ /* 0x040fe2000001000a */
[----:B------:R-:W0:Y:S02]  /*21c70*/  MUFU.EX2 R8, R8 ;  /* 0x0000000800087308 */ /* 0x000e240000000800 */
[C---:B------:R-:W-:Y:S01]  /*21c80*/  FMUL.FTZ R5, R2.reuse, R5 ;  /* 0x0000000502057220 */ /* 0x040fe20000410000 */
[C-C-:B------:R-:W-:Y:S01]  /*21c90*/  FFMA.FTZ R186, R2.reuse, R186, -R133.reuse ;  /* 0x000000ba02ba7223 */ /* 0x140fe20000010885 */
[----:B------:R-:W-:-:S01]  /*21ca0*/  FFMA.FTZ R187, R2, R187, -R133 ;  /* 0x000000bb02bb7223 */ /* 0x000fc20000010885 */
[C-C-:B------:R-:W-:Y:S01]  /*21cb0*/  FFMA.FTZ R188, R2.reuse, R190, -R133.reuse ;  /* 0x000000be02bc7223 */ /* 0x140fe20000010885 */
[----:B------:R-:W-:-:S01]  /*21cc0*/  FFMA.FTZ R189, R2, R191, -R133 ;  /* 0x000000bf02bd7223 */ /* 0x000fc20000010885 */
[C-C-:B------:R-:W-:Y:S01]  /*21cd0*/  FFMA.FTZ R190, R2.reuse, R194, -R133.reuse ;  /* 0x000000c202be7223 */ /* 0x140fe20000010885 */
        /* <DEDUP_REMOVED lines=40> */
[----:B------:R-:W3:Y:S01]  /*21f60*/  MUFU.EX2 R188, R188 ;  /* 0x000000bc00bc7308 */ /* 0x000ee20000000800 */
[----:B------:R-:W-:-:S01]  /*21f70*/  FFMA.FTZ R134, R2, R134, -R133 ;  /* 0x0000008602867223 */ /* 0x000fc20000010885 */
[----:B------:R-:W-:Y:S01]  /*21f80*/  FFMA.FTZ R133, R2, R135, -R133 ;  /* 0x0000008702857223 */ /* 0x000fe20000010885 */
[----:B0-----:R-:W-:-:S01]  /*21f90*/  FADD.FTZ R4, R12, R4 ;  /* 0x000000040c047221 */ /* 0x001fc20000010000 */
[----:B--2---:R-:W-:Y:S01]  /*21fa0*/  FADD.FTZ R135, R187, R3 ;  /* 0x00000003bb877221 */ /* 0x004fe20000010000 */
[----:B------:R-:W-:Y:S01]  /*21fb0*/  @!P0 IMAD R194, R221, 0x8, R16 ;  /* 0x00000008ddc28824 */ /* 0x000fe200078e0210 */
[----:B------:R-:W-:-:S02]  /*21fc0*/  IADD3 R195, -R219, 0xb, RZ ;  /* 0x0000000bdbc37810 */ /* 0x000fc40007ffe1ff */
[----:B------:R-:W0:Y:S01]  /*21fd0*/  MUFU.EX2 R15, R15 ;  /* 0x0000000f000f7308 */ /* 0x000e220000000800 */
[----:B-1----:R-:W-:-:S01]  /*21fe0*/  FADD.FTZ R3, R13, R4 ;  /* 0x000000040d037221 */ /* 0x002fc20000010000 */
[----:B------:R-:W-:-:S05]  /*21ff0*/  @!P0 VIADD R194, R194, 0x33440 ;  /* 0x00033440c2c28836 */ /* 0x000fca0000000000 */
[----:B------:R-:W-:Y:S01]  /*22000*/  @!P0 PRMT R194, RZ, 0x654, R194 ;  /* 0x00000654ffc28816 */ /* 0x000fe200000000c2 */
        /* <DEDUP_REMOVED lines=28> */
[----:B------:R-:W-:Y:S06]  /*221d0*/  QGMMA.64x192x32.F32.E4M3.E4M3 R24, R200, gdesc[UR4], R24, gsb0 ;  /* 0x02e00004c8187df3 */ /* 0x000fec0008000818 */
        /* <DEDUP_REMOVED lines=53> */
[----:B------:R1:W-:Y:S06]  /*22530*/  BAR.ARV R195, 0x100 ;  /* 0x000400c30000751d */ /* 0x0003ec0000002000 */
[----:B------:R-:W3:Y:S01]  /*22540*/  MUFU.EX2 R165, R165 ;  /* 0x000000a500a57308 */ /* 0x000ee20000000800 */
[----:B--2---:R-:W-:-:S01]  /*22550*/  FADD.FTZ R3, R164, R3 ;  /* 0x00000003a4037221 */ /* 0x004fc20000010000 */
[----:B------:R1:W-:Y:S01]  /*22560*/  @!P0 SYNCS.ARRIVE.TRANS64.RED.A1T0 RZ, [R194+URZ], RZ ;  /* 0x000000ffc2ff89a7 */ /* 0x0003e2000810043f */
[----:B0-----:R-:W-:-:S05]  /*22570*/  FADD.FTZ R4, R166, R4 ;  /* 0x00000004a6047221 */ /* 0x001fca0000010000 */
[----:B------:R-:W0:Y:S08]  /*22580*/  MUFU.EX2 R167, R167 ;  /* 0x000000a700a77308 */ /* 0x000e300000000800 */
        /* <DEDUP_REMOVED lines=63> */
[----:B0-----:R-:W-:-:S01]  /*22980*/  FADD.FTZ R135, R134, R4 ;  /* 0x0000000486877221 */ /* 0x001fc20000010000 */
[----:B--2---:R-:W-:-:S03]  /*22990*/  FADD.FTZ R4, R11, R3 ;  /* 0x000000030b047221 */ /* 0x004fc60000010000 */
[----:B---3--:R-:W-:Y:S01]  /*229a0*/  FADD.FTZ R3, R133, R135 ;  /* 0x0000008785037221 */ /* 0x008fe20000010000 */
[----:B-1----:R-:W-:Y:S06]  /*229b0*/  @!P1 BRA `(.L_x_5548) ;  /* 0x0000000000049947 */ /* 0x002fec0003800000 */
[----:B------:R-:W-:Y:S01]  /*229c0*/  BPT.TRAP 0x1 ;  /* 0x000000040000795c */ /* 0x000fe20000300000 */
.L_x_5548:
        /* <DEDUP_REMOVED lines=161> */
[----:B------:R-:W-:Y:S06]  /*233e0*/  @P0 BRA `(.L_x_5549) ;  /* 0xffffffc800d40947 */ /* 0x000fec000383ffff */
.L_x_5538:
[----:B------:R-:W-:Y:S05]  /*233f0*/  WARPSYNC.ALL ;  /* 0x0000000000007948 */ /* 0x000fea0003800000 */
[----:B------:R-:W-:Y:S06]  /*23400*/  BAR.ARV 0x8, 0x180 ;  /* 0x0206000000007b1d */ /* 0x000fec0000002000 */
[----:B------:R-:W-:Y:S05]  /*23410*/  @!P1 BRA `(.L_x_5550) ;  /* 0x0000000000049947 */ /* 0x000fea0003800000 */
[----:B------:R-:W-:Y:S01]  /*23420*/  BPT.TRAP 0x1 ;  /* 0x000000040000795c */ /* 0x000fe20000300000 */
.L_x_5550:
[----:B------:R-:W-:Y:S01]  /*23430*/  IMAD R5, R221, 0x8, R16 ;  /* 0x00000008dd057824 */ /* 0x000fe200078e0210 */
[----:B------:R-:W-:-:S04]  /*23440*/  SHF.L.U32 R6, R222, 0x1f, RZ ;  /* 0x0000001fde067819 */ /* 0x000fc800000006ff */
[----:B------:R0:W1:Y:S01]  /*23450*/  SYNCS.PHASECHK.TRANS64.TRYWAIT P0, [R5+URZ+0x33450], R6 ;  /* 0x03345006050075a7 */ /* 0x000062000800017f */
[----:B------:R-:W-:Y:S05]  /*23460*/  @!P1 BRA `(.L_x_5551) ;  /* 0x0000000000049947 */ /* 0x000fea0003800000 */
[----:B------:R-:W-:Y:S01]  /*23470*/  BPT.TRAP 0x1 ;  /* 0x000000040000795c */ /* 0x000fe20000300000 */
.L_x_5551:
[----:B------:R-:W-:-:S05]  /*23480*/  VIADD R16, R16, 0x200 ;  /* 0x0000020010107836 */ /* 0x000fca0000000000 */
[----:B------:R-:W-:-:S04]  /*23490*/  SHF.R.U32.HI R16, RZ, 0x4, R16 ;  /* 0x00000004ff107819 */ /* 0x000fc80000011610 */
[----:B------:R-:W-:-:S04]  /*234a0*/  LOP3.LUT R16, R16, 0x3fff, RZ, 0xc0, !PT ;  /* 0x00003fff10107812 */ /* 0x000fc800078ec0ff */
[----:B------:R-:W-:Y:S01]  /*234b0*/  LOP3.LUT R16, R16, 0x10000, RZ, 0xfc, !PT ;  /* 0x0001000010107812 */ /* 0x000fe200078efcff */
[----:B-1----:R-:W-:Y:S06]  /*234c0*/  @P0 BRA `(.L_x_5552) ;  /* 0x0000000000080947 */ /* 0x002fec0003800000 */
[----:B------:R-:W1:Y:S02]  /*234d0*/  SYNCS.PHASECHK.TRANS64.TRYWAIT P0, [R5+URZ+0x33450], R6 ;  /* 0x03345006050075a7 */ /* 0x000e64000800017f */
[----:B-1----:R-:W-:Y:S05]  /*234e0*/  @!P0 BRA `(.L_x_5553) ;  /* 0x000000fc00508947 */ /* 0x002fea0003800000 */
.L_x_5552:
[----:B01----:R-:W-:Y:S01]  /*234f0*/  IMAD R6, R221, 0x780, R16 ;  /* 0x00000780dd067824 */ /* 0x003fe200078e0210 */
[----:B------:R-:W2:Y:S01]  /*23500*/  LDL R14, [R1+0x28] ;  /* 0x00002800010e7983 */ /* 0x000ea20000100800 */
[----:B------:R-:W-:Y:S01]  /*23510*/  IMAD.MOV.U32 R7, RZ, RZ, -0x3ffffff0 ;  /* 0xc0000010ff077424 */ /* 0x000fe200078e00ff */
[----:B------:R-:W-:Y:S05]  /*23520*/  WARPSYNC.ALL ;  /* 0x0000000000007948 */ /* 0x000fea0003800000 */
[----:B------:R-:W-:Y:S01]  /*23530*/  R2UR UR6, R6 ;  /* 0x00000000060672ca */ /* 0x000fe200000e0000 */
[----:B------:R-:W3:Y:S01]  /*23540*/  LDL R15, [R1+0x18] ;  /* 0x00001800010f7983 */ /* 0x000ee20000100800 */
[----:B------:R-:W-:Y:S01]  /*23550*/  R2UR UR7, R7 ;  /* 0x00000000070772ca */ /* 0x000fe200000e0000 */
[----:B------:R-:W-:-:S02]  /*23560*/  WARPGROUP.ARRIVE ;  /* 0x00000000000079c5 */ /* 0x000fc40000000000 */
[----:B------:R-:W4:Y:S01]  /*23570*/  LDL R11, [R1+0xc] ;  /* 0x00000c00010b7983 */ /* 0x000f220000100800 */
[----:B------:R-:W-:Y:S01]  /*23580*/  IMAD.MOV.U32 R9, RZ, RZ, -0x3ffffff0 ;  /* 0xc0000010ff097424 */ /* 0x000fe200078e00ff */
[----:B------:R-:W-:Y:S01]  /*23590*/  IADD3 R8, R6, 0x180, RZ ;  /* 0x0000018006087810 */ /* 0x000fe20007ffe0ff */
[----:B------:R-:W-:Y:S02]  /*235a0*/  ULDC.64 UR4, c[0x0][0x9a0] ;  /* 0x0002680000047ab9 */ /* 0x000fe40000000a00 */
[----:B------:R-:W-:-:S04]  /*235b0*/  ISETP.NE.U32.AND P0, PT, RZ, UR4, PT ;  /* 0x00000004ff007c0c */ /* 0x000fc8000bf05070 */
[----:B------:R-:W-:Y:S01]  /*235c0*/  ISETP.NE.AND.EX P0, PT, RZ, UR5, PT, P0 ;  /* 0x00000005ff007c0c */ /* 0x000fe2000bf05300 */
[----:B------:R-:W-:Y:S01]  /*235d0*/  QGMMA.64x192x32.F32.E4M3.E4M3 R24, R216, gdesc[UR4], R24, gsb0 ;  /* 0x02e00004d8187df3 */ /* 0x000fe20008000818 */
[----:B------:R-:W-:Y:S01]  /*235e0*/  R2UR UR6, R8 ;  /* 0x00000000080672ca */ /* 0x000fe200000e0000 */
[----:B------:R-:W-:Y:S01]  /*235f0*/  VIADD R8, R6, 0x300 ;  /* 0x0000030006087836 */ /* 0x000fe20000000000 */
[----:B------:R-:W-:Y:S01]  /*23600*/  R2UR UR7, R9 ;  /* 0x00000000090772ca */ /* 0x000fe200000e0000 */
[----:B------:R-:W-:-:S08]  /*23610*/  IMAD.MOV.U32 R9, RZ, RZ, -0x3ffffff0 ;  /* 0xc0000010ff097424 */ /* 0x000fd000078e00ff */
[----:B------:R-:W2:Y:S01]  /*23620*/  @P0 LDC.64 R12, c[0x0][0x9c8] ;  /* 0x00027200ff0c0b82 */ /* 0x000ea20000000a00 */
[----:B------:R-:W-:Y:S02]  /*23630*/  WARPGROUP.DEPBAR.LE gsb0, 0x0 ;  /* 0x00008000000079c5 */ /* 0x000fe40000010000 */
[----:B------:R-:W-:-:S06]  /*23640*/  WARPGROUP.ARRIVE ;  /* 0x00000000000079c5 */ /* 0x000fcc0000000000 */
[----:B------:R-:W-:Y:S01]  /*23650*/  QGMMA.64x192x32.F32.E4M3.E4M3 R24, R212, gdesc[UR4], R24, gsb0 ;  /* 0x02e00004d4187df3 */ /* 0x000fe20008000818 */
[----:B------:R-:W-:Y:S02]  /*23660*/  R2UR UR6, R8 ;  /* 0x00000000080672ca */ /* 0x000fe400000e0000 */
[----:B------:R-:W-:Y:S02]  /*23670*/  R2UR UR7, R9 ;  /* 0x00000000090772ca */ /* 0x000fe400000e0000 */
[----:B------:R-:W4:Y:S01]  /*23680*/  @P0 LDC.64 R8, c[0x0][0x9d0] ;  /* 0x00027400ff080b82 */ /* 0x000f220000000a00 */
[----:B--2---:R-:W-:-:S04]  /*23690*/  @P0 IMAD R14, R14, R12, RZ ;  /* 0x0000000c0e0e0224 */ /* 0x004fc800078e02ff */
[C---:B---3--:R-:W-:Y:S02]  /*236a0*/  @P0 IMAD R7, R15.reuse, R13, R14 ;  /* 0x0000000d0f070224 */ /* 0x048fe400078e020e */
[----:B------:R-:W-:-:S04]  /*236b0*/  @P0 IMAD.WIDE.U32 R12, R15, R12, RZ ;  /* 0x0000000c0f0c0225 */ /* 0x000fc800078e00ff */
[----:B------:R-:W-:Y:S02]  /*236c0*/  @P0 IMAD.IADD R13, R13, 0x1, R7 ;  /* 0x000000010d0d0824 */ /* 0x000fe400078e0207 */
[----:B----4-:R-:W-:-:S04]  /*236d0*/  @P0 IMAD.WIDE.U32 R12, R11, R8, R12 ;  /* 0x000000080b0c0225 */ /* 0x010fc800078e000c */
[----:B------:R-:W-:Y:S01]  /*236e0*/  @P0 IMAD R9, R11, R9, R13 ;  /* 0x000000090b090224 */ /* 0x000fe200078e020d */
[----:B------:R-:W-:Y:S01]  /*236f0*/  @P0 LEA R8, P2, R12, UR4, 0x2 ;  /* 0x000000040c080c11 */ /* 0x000fe2000f8410ff */
[----:B------:R-:W-:-:S03]  /*23700*/  IMAD.MOV.U32 R11, RZ, RZ, 0x3f800000 ;  /* 0x3f800000ff0b7424 */ /* 0x000fc600078e00ff */
        /* <DEDUP_REMOVED lines=16> */
[----:B------:R-:W-:Y:S02]  /*23810*/  R2UR UR7, R7 ;  /* 0x00000000070772ca */ /* 0x000fe400000e0000 */
[----:B------:R-:W1:Y:S01]  /*23820*/  SHFL.BFLY PT, R7, R4, 0x2, 0x1f ;  /* 0x0c401f0004077f89 */ /* 0x000e6200000e0000 */
[----:B0-----:R-:W-:-:S05]  /*23830*/  FADD.FTZ R12, R12, R3 ;  /* 0x000000030c0c7221 */ /* 0x001fca0000010000 */
[----:B------:R-:W0:Y:S01]  /*23840*/  SHFL.BFLY PT, R9, R12, 0x1, 0x1f ;  /* 0x0c201f000c097f89 */ /* 0x000e2200000e0000 */
[----:B-1----:R-:W-:-:S05]  /*23850*/  FADD.FTZ R7, R7, R4 ;  /* 0x0000000407077221 */ /* 0x002fca0000010000 */
[----:B------:R-:W1:Y:S01]  /*23860*/  SHFL.BFLY PT, R6, R7, 0x1, 0x1f ;  /* 0x0c201f0007067f89 */ /* 0x000e6200000e0000 */
[----:B0-----:R-:W-:-:S01]  /*23870*/  FADD.FTZ R9, R12, R9 ;  /* 0x000000090c097221 */ /* 0x001fc20000010000 */
[----:B------:R-:W-:-:S03]  /*23880*/  IMAD.MOV.U32 R4, RZ, RZ, RZ ;  /* 0x000000ffff047224 */ /* 0x000fc600078e00ff */
[----:B------:R-:W-:-:S05]  /*23890*/  FMUL.FTZ R15, R9, 0.00390625 ;  /* 0x3b800000090f7820 */ /* 0x000fca0000410000 */
[----:B------:R-:W-:Y:S01]  /*238a0*/  FSETP.NE.FTZ.AND P3, PT, R15, RZ, PT ;  /* 0x000000ff0f00720b */ /* 0x000fe20003f75000 */
[----:B-1----:R-:W-:-:S05]  /*238b0*/  FADD.FTZ R13, R7, R6 ;  /* 0x00000006070d7221 */ /* 0x002fca0000010000 */
[C---:B------:R-:W-:Y:S01]  /*238c0*/  FSETP.NE.FTZ.AND P0, PT, R13.reuse, RZ, PT ;  /* 0x000000ff0d00720b */ /* 0x040fe20003f15000 */
[----:B------:R-:W-:-:S05]  /*238d0*/  FMUL.FTZ R14, R13, 0.00390625 ;  /* 0x3b8000000d0e7820 */ /* 0x000fca0000410000 */
        /* <DEDUP_REMOVED lines=23> */
.L_x_5554:
[----:B------:R-:W-:Y:S01]  /*23a50*/  VIADD R5, R5, 0x33460 ;  /* 0x0003346005057836 */ /* 0x000fe20000000000 */
[----:B------:R-:W-:Y:S01]  /*23a60*/  IADD3 R221, R221, 0x1, RZ ;  /* 0x00000001dddd7810 */ /* 0x000fe20007ffe0ff */
[----:B------:R-:W-:Y:S02]  /*23a70*/  IMAD.U32 R4, RZ, RZ, UR42 ;  /* 0x0000002aff047e24 */ /* 0x000fe4000f8e00ff */
[-C--:B------:R-:W-:Y:S01]  /*23a80*/  FMUL.FTZ R20, R69, R12.reuse ;  /* 0x0000000c45147220 */ /* 0x080fe20000410000 */
[-C--:B------:R-:W-:Y:S01]  /*23a90*/  FMUL.FTZ R135, R57, R12.reuse ;  /* 0x0000000c39877220 */ /* 0x080fe20000410000 */
[----:B------:R-:W-:Y:S01]  /*23aa0*/  ISETP.NE.AND P1, PT, R221, 0x2, PT ;  /* 0x00000002dd00780c */ /* 0x000fe20003f25270 */
[-C--:B------:R-:W-:Y:S01]  /*23ab0*/  FMUL.FTZ R0, R24, R12.reuse ;  /* 0x0000000c18007220 */ /* 0x080fe20000410000 */
[----:B------:R-:W-:Y:S01]  /*23ac0*/  PRMT R3, R4, 0x654, R5 ;  /* 0x0000065404037816 */ /* 0x000fe20000000005 */
[-C--:B------:R-:W-:Y:S01]  /*23ad0*/  FMUL.FTZ R142, R29, R12.reuse ;  /* 0x0000000c1d8e7220 */ /* 0x080fe20000410000 */
[-C--:B------:R-:W-:Y:S01]  /*23ae0*/  FMUL.FTZ R69, R109, R12.reuse ;  /* 0x0000000c6d457220 */ /* 0x080fe20000410000 */
[-C--:B------:R-:W-:Y:S01]  /*23af0*/  FMUL.FTZ R130, R68, R12.reuse ;  /* 0x0000000c44827220 */ /* 0x080fe20000410000 */
[----:B------:R0:W-:Y:S01]  /*23b00*/  SYNCS.ARRIVE.TRANS64.RED.A1T0 RZ, [R3+URZ], RZ ;  /* 0x000000ff03ff79a7 */ /* 0x0001e2000810043f */
[----:B------:R-:W-:Y:S01]  /*23b10*/  FMUL.FTZ R139, R65, R12 ;  /* 0x0000000c418b7220 */ /* 0x000fe20000410000 */
[----:B------:R-:W-:Y:S01]  /*23b20*/  FMUL.FTZ R57, R58, R2 ;  /* 0x000000023a397220 */ /* 0x000fe20000410000 */
        /* <DEDUP_REMOVED lines=93> */
.L_x_5486:
        /* <DEDUP_REMOVED lines=16> */
[----:B------:R-:W1:Y:S01]  /*24200*/  S2R R165, SR_TID.X ;  /* 0x0000000000a57919 */ /* 0x000e620000002100 */
[----:B------:R-:W3:Y:S01]  /*24210*/  S2R R3, SR_SWINHI ;  /* 0x0000000000037919 */ /* 0x000ee20000002f00 */
[----:B-1----:R-:W-:Y:S01]  /*24220*/  IMAD.SHL.U32 R2, R165, 0x4, RZ ;  /* 0x00000004a5027824 */ /* 0x002fe200078e00ff */
[----:B------:R-:W-:Y:S02]  /*24230*/  MOV R86, R16 ;  /* 0x0000001000567202 */ /* 0x000fe40000000f00 */
[----:B---3--:R-:W-:Y:S02]  /*24240*/  MOV R87, R3 ;  /* 0x0000000300577202 */ /* 0x008fe40000000f00 */
        /* <DEDUP_REMOVED lines=43> */
[C---:B------:R-:W-:Y:S02]  /*24500*/  IADD3 R71, P5, R82.reuse, 0x4000, RZ ;  /* 0x0000400052477810 */ /* 0x040fe40007fbe0ff */
[C---:B------:R-:W-:Y:S02]  /*24510*/  IADD3 R75, P1, R82.reuse, 0x60, RZ ;  /* 0x00000060524b7810 */ /* 0x040fe40007f3e0ff */
[C---:B------:R-:W-:Y:S02]  /*24520*/  IADD3 R79, P2, R82.reuse, 0x40, RZ ;  /* 0x00000040524f7810 */ /* 0x040fe40007f5e0ff */
[----:B------:R-:W-:Y:S02]  /*24530*/  IADD3 R81, P3, R82, 0x20, RZ ;  /* 0x0000002052517810 */ /* 0x000fe40007f7e0ff */
[----:B------:R-:W-:Y:S02]  /*24540*/  LOP3.LUT R66, R67, 0x380, RZ, 0xc0, !PT ;  /* 0x0000038043427812 */ /* 0x000fe400078ec0ff */
[----:B------:R-:W-:-:S02]  /*24550*/  LOP3.LUT R70, R71, 0x380, RZ, 0xc0, !PT ;  /* 0x0000038047467812 */ /* 0x000fc400078ec0ff */
[----:B------:R-:W-:Y:S02]  /*24560*/  LOP3.LUT R74, R75, 0x380, RZ, 0xc0, !PT ;  /* 0x000003804b4a7812 */ /* 0x000fe400078ec0ff */
[----:B------:R-:W-:Y:S02]  /*24570*/  LOP3.LUT R78, R79, 0x380, RZ, 0xc0, !PT ;  /* 0x000003804f4e7812 */ /* 0x000fe400078ec0ff */
[----:B------:R-:W-:Y:S02]  /*24580*/  LOP3.LUT R80, R81, 0x380, RZ, 0xc0, !PT ;  /* 0x0000038051507812 */ /* 0x000fe400078ec0ff */
[----:B-1----:R-:W-:Y:S02]  /*24590*/  LOP3.LUT R45, R82, 0x380, RZ, 0xc0, !PT ;  /* 0x00000380522d7812 */ /* 0x002fe400078ec0ff */
[----:B------:R-:W-:Y:S02]  /*245a0*/  SHF.R.U64 R66, R66, 0x3, RZ ;  /* 0x0000000342427819 */ /* 0x000fe400000012ff */
[----:B------:R-:W-:-:S02]  /*245b0*/  SHF.R.U64 R70, R70, 0x3, RZ ;  /* 0x0000000346467819 */ /* 0x000fc400000012ff */
        /* <DEDUP_REMOVED lines=44> */
[----:B------:R-:W-:Y:S01]  /*24880*/  SHFL.IDX PT, R91, R91, R44, 0x1c1f ;  /* 0x001c1f2c5b5b7589 */ /* 0x000fe200000e0000 */
        /* <DEDUP_REMOVED lines=114> */
[----:B-1----:R-:W-:Y:S02]  /*24fb0*/  SEL R85, R99, R101, P0 ;  /* 0x0000006563557207 */ /* 0x002fe40000000000 */
        /* <DEDUP_REMOVED lines=9> */
[----:B-1----:R-:W-:Y:S01]  /*25050*/  SEL R110, R111, R40, P0 ;  /* 0x000000286f6e7207 */ /* 0x002fe20000000000 */
[----:B------:R-:W-:Y:S01]  /*25060*/  SHFL.IDX PT, R129, R83, R44, 0x1c1f ;  /* 0x001c1f2c53817589 */ /* 0x000fe200000e0000 */
[----:B------:R-:W-:-:S02]  /*25070*/  SEL R111, R40, R111, P0 ;  /* 0x0000006f286f7207 */ /* 0x000fc40000000000 */
[----:B------:R-:W-:Y:S01]  /*25080*/  SEL R102, R66, R102, P0 ;  /* 0x0000006642667207 */ /* 0x000fe20000000000 */
[----:B------:R2:W1:Y:S04]  /*25090*/  SHFL.IDX PT, R105, R4, R77, 0x1c1f ;  /* 0x001c1f4d04697589 */ /* 0x00046800000e0000 */
[----:B------:R-:W3:Y:S04]  /*250a0*/  SHFL.IDX PT, R92, R7, R77, 0x1c1f ;  /* 0x001c1f4d075c7589 */ /* 0x000ee800000e0000 */
[----:B------:R4:W-:Y:S01]  /*250b0*/  SHFL.IDX PT, R75, R8, R77, 0x1c1f ;  /* 0x001c1f4d084b7589 */ /* 0x0009e200000e0000 */
[----:B--2---:R-:W-:-:S03]  /*250c0*/  SEL R4, R103, R97, P0 ;  /* 0x0000006167047207 */ /* 0x004fc60000000000 */
[----:B------:R-:W2:Y:S04]  /*250d0*/  SHFL.IDX PT, R71, R32, R77, 0x1c1f ;  /* 0x001c1f4d20477589 */ /* 0x000ea800000e0000 */
[----:B------:R-:W-:Y:S01]  /*250e0*/  SHFL.IDX PT, R136, R109, R44, 0x1c1f ;  /* 0x001c1f2c6d887589 */ /* 0x000fe200000e0000 */
[----:B----4-:R-:W-:-:S03]  /*250f0*/  SEL R8, R25, R9, P0 ;  /* 0x0000000919087207 */ /* 0x010fc60000000000 */
[----:B------:R-:W-:Y:S01]  /*25100*/  SHFL.IDX PT, R119, R116, R44, 0x1c1f ;  /* 0x001c1f2c74777589 */ /* 0x000fe200000e0000 */
[----:B------:R-:W-:-:S03]  /*25110*/  SEL R9, R9, R25, P0 ;  /* 0x0000001909097207 */ /* 0x000fc60000000000 */
[----:B------:R-:W-:Y:S01]  /*25120*/  SHFL.IDX PT, R84, R124, R44, 0x1c1f ;  /* 0x001c1f2c7c547589 */ /* 0x000fe200000e0000 */
[----:B-1----:R-:W-:-:S03]  /*25130*/  SEL R5, R93, R105, P0 ;  /* 0x000000695d057207 */ /* 0x002fc60000000000 */
[----:B------:R-:W-:Y:S01]  /*25140*/  SHFL.IDX PT, R83, R57, R44, 0x1c1f ;  /* 0x001c1f2c39537589 */ /* 0x000fe200000e0000 */
[----:B---3--:R-:W-:Y:S02]  /*25150*/  SEL R7, R95, R92, P0 ;  /* 0x0000005c5f077207 */ /* 0x008fe40000000000 */
[----:B------:R-:W-:Y:S01]  /*25160*/  SEL R92, R92, R95, P0 ;  /* 0x0000005f5c5c7207 */ /* 0x000fe20000000000 */
[----:B------:R1:W3:Y:S04]  /*25170*/  SHFL.IDX PT, R141, R10, R77, 0x1c1f ;  /* 0x001c1f4d0a8d7589 */ /* 0x0002e800000e0000 */
[----:B------:R-:W4:Y:S01]  /*25180*/  SHFL.IDX PT, R139, R21, R77, 0x1c1f ;  /* 0x001c1f4d158b7589 */ /* 0x000f2200000e0000 */
[----:B--2---:R-:W-:Y:S02]  /*25190*/  SEL R32, R132, R71, P0 ;  /* 0x0000004784207207 */ /* 0x004fe40000000000 */
[----:B------:R-:W-:Y:S01]  /*251a0*/  SEL R33, R71, R132, P0 ;  /* 0x0000008447217207 */ /* 0x000fe20000000000 */
[----:B------:R-:W-:Y:S01]  /*251b0*/  SHFL.IDX PT, R69, R69, R77, 0x1c1f ;  /* 0x001c1f4d45457589 */ /* 0x000fe200000e0000 */
[----:B-1----:R-:W-:-:S03]  /*251c0*/  SEL R10, R20, R75, P0 ;  /* 0x0000004b140a7207 */ /* 0x002fc60000000000 */
[----:B------:R-:W-:Y:S01]  /*251d0*/  SHFL.IDX PT, R81, R81, R77, 0x1c1f ;  /* 0x001c1f4d51517589 */ /* 0x000fe200000e0000 */
[----:B------:R-:W-:-:S03]  /*251e0*/  SEL R20, R75, R20, P0 ;  /* 0x000000144b147207 */ /* 0x000fc60000000000 */
[----:B------:R1:W2:Y:S04]  /*251f0*/  SHFL.IDX PT, R144, R30, R77, 0x1c1f ;  /* 0x001c1f4d1e907589 */ /* 0x0002a800000e0000 */
[----:B------:R-:W0:Y:S04]  /*25200*/  SHFL.IDX PT, R145, R35, R77, 0x1c1f ;  /* 0x001c1f4d23917589 */ /* 0x000e2800000e0000 */
[----:B------:R4:W0:Y:S01]  /*25210*/  SHFL.IDX PT, R149, R38, R77, 0x1c1f ;  /* 0x001c1f4d26957589 */ /* 0x00082200000e0000 */
[----:B---3--:R-:W-:Y:S02]  /*25220*/  SEL R25, R122, R141, P0 ;  /* 0x0000008d7a197207 */ /* 0x008fe40000000000 */
[----:B-1----:R-:W-:Y:S01]  /*25230*/  SEL R30, R31, R36, P0 ;  /* 0x000000241f1e7207 */ /* 0x002fe20000000000 */
[----:B------:R-:W-:Y:S01]  /*25240*/  SHFL.IDX PT, R79, R79, R77, 0x1c1f ;  /* 0x001c1f4d4f4f7589 */ /* 0x000fe200000e0000 */
[----:B------:R-:W-:-:S02]  /*25250*/  SEL R31, R36, R31, P0 ;  /* 0x0000001f241f7207 */ /* 0x000fc40000000000 */
[----:B----4-:R-:W-:Y:S01]  /*25260*/  SEL R21, R136, R139, P0 ;  /* 0x0000008b88157207 */ /* 0x010fe20000000000 */
[----:B------:R1:W3:Y:S01]  /*25270*/  SHFL.IDX PT, R96, R138, R44, 0x1c1f ;  /* 0x001c1f2c8a607589 */ /* 0x0002e200000e0000 */
[----:B------:R-:W-:-:S03]  /*25280*/  SEL R38, R129, R146, P0 ;  /* 0x0000009281267207 */ /* 0x000fc60000000000 */
[----:B------:R-:W-:Y:S04]  /*25290*/  SHFL.IDX PT, R109, R108, R44, 0x1c1f ;  /* 0x001c1f2c6c6d7589 */ /* 0x000fe800000e0000 */
[----:B------:R4:W-:Y:S01]  /*252a0*/  SHFL.IDX PT, R117, R112, R44, 0x1c1f ;  /* 0x001c1f2c70757589 */ /* 0x0009e200000e0000 */
[----:B--2---:R-:W-:Y:S02]  /*252b0*/  SEL R34, R134, R144, P0 ;  /* 0x0000009086227207 */ /* 0x004fe40000000000 */
[----:B-1----:R-:W-:Y:S01]  /*252c0*/  SEL R138, R3, R2, P0 ;  /* 0x00000002038a7207 */ /* 0x002fe20000000000 */
[----:B------:R1:W2:Y:S01]  /*252d0*/  SHFL.IDX PT, R123, R114, R44, 0x1c1f ;  /* 0x001c1f2c727b7589 */ /* 0x0002a200000e0000 */
[----:B------:R-:W-:Y:S02]  /*252e0*/  SEL R2, R2, R3, P0 ;  /* 0x0000000302027207 */ /* 0x000fe40000000000 */
[----:B------:R-:W-:Y:S01]  /*252f0*/  SEL R3, R97, R103, P0 ;  /* 0x0000006761037207 */ /* 0x000fe20000000000 */
[----:B------:R-:W-:Y:S01]  /*25300*/  SHFL.IDX PT, R89, R88, R44, 0x1c1f ;  /* 0x001c1f2c58597589 */ /* 0x000fe200000e0000 */
[----:B------:R-:W-:-:S02]  /*25310*/  SEL R97, R98, R27, P0 ;  /* 0x0000001b62617207 */ /* 0x000fc40000000000 */
[----:B----4-:R-:W-:Y:S01]  /*25320*/  SEL R112, R118, R113, P0 ;  /* 0x0000007176707207 */ /* 0x010fe20000000000 */
[----:B------:R-:W-:Y:S01]  /*25330*/  SHFL.IDX PT, R128, R90, R44, 0x1c1f ;  /* 0x001c1f2c5a807589 */ /* 0x000fe200000e0000 */
[----:B------:R-:W-:Y:S02]  /*25340*/  SEL R103, R104, R82, P0 ;  /* 0x0000005268677207 */ /* 0x000fe40000000000 */
[----:B------:R-:W-:Y:S01]  /*25350*/  SEL R113, R113, R118, P0 ;  /* 0x0000007671717207 */ /* 0x000fe20000000000 */
[----:B------:R-:W-:Y:S01]  /*25360*/  SHFL.IDX PT, R80, R52, R44, 0x1c1f ;  /* 0x001c1f2c34507589 */ /* 0x000fe200000e0000 */
[----:B------:R-:W-:Y:S02]  /*25370*/  SEL R98, R27, R98, P0 ;  /* 0x000000621b627207 */ /* 0x000fe40000000000 */
[----:B------:R-:W-:Y:S01]  /*25380*/  SEL R104, R82, R104, P0 ;  /* 0x0000006852687207 */ /* 0x000fe20000000000 */
[----:B------:R-:W-:Y:S01]  /*25390*/  SHFL.IDX PT, R133, R61, R44, 0x1c1f ;  /* 0x001c1f2c3d857589 */ /* 0x000fe200000e0000 */
[----:B-1----:R-:W-:-:S02]  /*253a0*/  SEL R114, R115, R69, P0 ;  /* 0x0000004573727207 */ /* 0x002fc40000000000 */
[----:B------:R-:W-:Y:S01]  /*253b0*/  SEL R118, R119, R81, P0 ;  /* 0x0000005177767207 */ /* 0x000fe20000000000 */
[----:B------:R-:W-:Y:S01]  /*253c0*/  SHFL.IDX PT, R131, R72, R44, 0x1c1f ;  /* 0x001c1f2c48837589 */ /* 0x000fe200000e0000 */
[----:B------:R-:W-:Y:S02]  /*253d0*/  SEL R35, R144, R134, P0 ;  /* 0x0000008690237207 */ /* 0x000fe40000000000 */
[----:B0-----:R-:W-:Y:S01]  /*253e0*/  SEL R36, R127, R145, P0 ;  /* 0x000000917f247207 */ /* 0x001fe20000000000 */
[----:B------:R-:W-:Y:S01]  /*253f0*/  SHFL.IDX PT, R137, R67, R44, 0x1c1f ;  /* 0x001c1f2c43897589 */ /* 0x000fe200000e0000 */
[----:B------:R-:W-:Y:S02]  /*25400*/  SEL R70, R84, R149, P0 ;  /* 0x0000009554467207 */ /* 0x000fe40000000000 */
[----:B------:R-:W-:Y:S01]  /*25410*/  SEL R71, R149, R84, P0 ;  /* 0x0000005495477207 */ /* 0x000fe20000000000 */
[----:B------:R-:W-:Y:S01]  /*25420*/  SHFL.IDX PT, R135, R74, R44, 0x1c1f ;  /* 0x001c1f2c4a877589 */ /* 0x000fe200000e0000 */
[----:B---3--:R-:W-:-:S02]  /*25430*/  SEL R95, R96, R60, P0 ;  /* 0x0000003c605f7207 */ /* 0x008fc40000000000 */
[----:B------:R-:W-:Y:S01]  /*25440*/  SEL R115, R69, R115, P0 ;  /* 0x0000007345737207 */ /* 0x000fe20000000000 */
[----:B------:R0:W1:Y:S01]  /*25450*/  SHFL.IDX PT, R140, R6, R77, 0x1c1f ;  /* 0x001c1f4d068c7589 */ /* 0x00006200000e0000 */
[----:B------:R-:W-:Y:S02]  /*25460*/  SEL R119, R81, R119, P0 ;  /* 0x0000007751777207 */ /* 0x000fe40000000000 */
[----:B------:R-:W-:Y:S01]  /*25470*/  SEL R96, R60, R96, P0 ;  /* 0x000000603c607207 */ /* 0x000fe20000000000 */
[----:B------:R3:W4:Y:S04]  /*25480*/  SHFL.IDX PT, R143, R24, R77, 0x1c1f ;  /* 0x001c1f4d188f7589 */ /* 0x00072800000e0000 */
[----:B------:R2:W4:Y:S01]  /*25490*/  SHFL.IDX PT, R142, R26, R77, 0x1c1f ;  /* 0x001c1f4d1a8e7589 */ /* 0x00052200000e0000 */
[----:B0-----:R-:W-:-:S03]  /*254a0*/  SEL R6, R105, R93, P0 ;  /* 0x0000005d69067207 */ /* 0x001fc60000000000 */
[----:B------:R-:W0:Y:S01]  /*254b0*/  SHFL.IDX PT, R65, R65, R77, 0x1c1f ;  /* 0x001c1f4d41417589 */ /* 0x000e2200000e0000 */
[----:B------:R-:W-:Y:S02]  /*254c0*/  SEL R105, R106, R11, P0 ;  /* 0x0000000b6a697207 */ /* 0x000fe40000000000 */
[----:B---3--:R-:W-:Y:S01]  /*254d0*/  SEL R24, R139, R136, P0 ;  /* 0x000000888b187207 */ /* 0x008fe20000000000 */
[----:B------:R-:W-:Y:S01]  /*254e0*/  SHFL.IDX PT, R64, R64, R77, 0x1c1f ;  /* 0x001c1f4d40407589 */ /* 0x000fe200000e0000 */
[----:B------:R-:W-:Y:S01]  /*254f0*/  SEL R106, R11, R106, P0 ;  /* 0x0000006a0b6a7207 */ /* 0x000fe20000000000 */
[----:B------:R-:W-:Y:S01]  /*25500*/  IMAD.MOV.U32 R11, RZ, RZ, RZ ;  /* 0x000000ffff0b7224 */ /* 0x000fe200078e00ff */
[----:B--2---:R-:W-:Y:S01]  /*25510*/  SEL R26, R141, R122, P0 ;  /* 0x0000007a8d1a7207 */ /* 0x004fe20000000000 */
[----:B------:R-:W2:Y:S01]  /*25520*/  SHFL.IDX PT, R47, R47, R77, 0x1c1f ;  /* 0x001c1f4d2f2f7589 */ /* 0x000ea200000e0000 */
[----:B------:R-:W-:Y:S02]  /*25530*/  SEL R122, R123, R12, P0 ;  /* 0x0000000c7b7a7207 */ /* 0x000fe40000000000 */
[----:B------:R-:W-:Y:S01]  /*25540*/  SEL R123, R12, R123, P0 ;  /* 0x0000007b0c7b7207 */ /* 0x000fe20000000000 */
[----:B------:R-:W3:Y:S01]  /*25550*/  SHFL.IDX PT, R51, R51, R77, 0x1c1f ;  /* 0x001c1f4d33337589 */ /* 0x000ee200000e0000 */
[----:B-1----:R-:W-:-:S02]  /*25560*/  SEL R93, R94, R140, P0 ;  /* 0x0000008c5e5d7207 */ /* 0x002fc40000000000 */
[----:B------:R-:W-:Y:S01]  /*25570*/  SEL R94, R140, R94, P0 ;  /* 0x0000005e8c5e7207 */ /* 0x000fe20000000000 */
[----:B------:R-:W1:Y:S01]  /*25580*/  SHFL.IDX PT, R58, R58, R77, 0x1c1f ;  /* 0x001c1f4d3a3a7589 */ /* 0x000e6200000e0000 */
[----:B----4-:R-:W-:Y:S02]  /*25590*/  SEL R108, R109, R143, P0 ;  /* 0x0000008f6d6c7207 */ /* 0x010fe40000000000 */
[----:B------:R-:W-:Y:S01]  /*255a0*/  SEL R109, R143, R109, P0 ;  /* 0x0000006d8f6d7207 */ /* 0x000fe20000000000 */
[----:B------:R-:W4:Y:S01]  /*255b0*/  SHFL.IDX PT, R59, R59, R77, 0x1c1f ;  /* 0x001c1f4d3b3b7589 */ /* 0x000f2200000e0000 */
[----:B------:R-:W-:Y:S02]  /*255c0*/  SEL R27, R107, R142, P0 ;  /* 0x0000008e6b1b7207 */ /* 0x000fe40000000000 */
[----:B------:R-:W-:Y:S01]  /*255d0*/  SEL R107, R142, R107, P0 ;  /* 0x0000006b8e6b7207 */ /* 0x000fe20000000000 */
[----:B------:R-:W4:Y:S01]  /*255e0*/  SHFL.IDX PT, R63, R63, R77, 0x1c1f ;  /* 0x001c1f4d3f3f7589 */ /* 0x000f2200000e0000 */
[----:B0-----:R-:W-:-:S02]  /*255f0*/  SEL R116, R117, R65, P0 ;  /* 0x0000004175747207 */ /* 0x001fc40000000000 */
[----:B------:R-:W-:Y:S01]  /*25600*/  SEL R117, R65, R117, P0 ;  /* 0x0000007541757207 */ /* 0x000fe20000000000 */
[----:B------:R-:W0:Y:S04]  /*25610*/  SHFL.IDX PT, R57, R73, R77, 0x1c1f ;  /* 0x001c1f4d49397589 */ /* 0x000e2800000e0000 */
[----:B------:R-:W-:Y:S01]  /*25620*/  SHFL.IDX PT, R88, R125, R44, 0x1c1f ;  /* 0x001c1f2c7d587589 */ /* 0x000fe200000e0000 */
[----:B--2---:R-:W-:Y:S02]  /*25630*/  SEL R74, R80, R47, P0 ;  /* 0x0000002f504a7207 */ /* 0x004fe40000000000 */
[----:B------:R-:W-:Y:S01]  /*25640*/  SEL R75, R47, R80, P0 ;  /* 0x000000502f4b7207 */ /* 0x000fe20000000000 */
[----:B------:R-:W-:Y:S01]  /*25650*/  SHFL.IDX PT, R55, R55, R44, 0x1c1f ;  /* 0x001c1f2c37377589 */ /* 0x000fe200000e0000 */
[----:B---3--:R-:W-:-:S02]  /*25660*/  SEL R82, R83, R51, P0 ;  /* 0x0000003353527207 */ /* 0x008fc40000000000 */
[----:B------:R-:W-:Y:S01]  /*25670*/  SEL R83, R51, R83, P0 ;  /* 0x0000005333537207 */ /* 0x000fe20000000000 */
[----:B------:R-:W-:Y:S01]  /*25680*/  SHFL.IDX PT, R54, R54, R44, 0x1c1f ;  /* 0x001c1f2c36367589 */ /* 0x000fe200000e0000 */
[----:B-1----:R-:W-:Y:S02]  /*25690*/  SEL R132, R133, R58, P0 ;  /* 0x0000003a85847207 */ /* 0x002fe40000000000 */
[----:B------:R-:W-:Y:S01]  /*256a0*/  SEL R133, R58, R133, P0 ;  /* 0x000000853a857207 */ /* 0x000fe20000000000 */
[----:B------:R-:W-:Y:S01]  /*256b0*/  SHFL.IDX PT, R56, R56, R44, 0x1c1f ;  /* 0x001c1f2c38387589 */ /* 0x000fe200000e0000 */
[----:B----4-:R-:W-:Y:S02]  /*256c0*/  SEL R84, R131, R59, P0 ;  /* 0x0000003b83547207 */ /* 0x010fe40000000000 */
[----:B------:R-:W-:Y:S01]  /*256d0*/  SEL R131, R59, R131, P0 ;  /* 0x000000833b837207 */ /* 0x000fe20000000000 */
[----:B------:R-:W-:Y:S01]  /*256e0*/  SHFL.IDX PT, R62, R62, R44, 0x1c1f ;  /* 0x001c1f2c3e3e7589 */ /* 0x000fe200000e0000 */
[----:B------:R-:W-:-:S02]  /*256f0*/  SEL R136, R137, R63, P0 ;  /* 0x0000003f89887207 */ /* 0x000fc40000000000 */
[----:B------:R-:W-:Y:S01]  /*25700*/  SEL R137, R63, R137, P0 ;  /* 0x000000893f897207 */ /* 0x000fe20000000000 */
[----:B------:R1:W2:Y:S01]  /*25710*/  SHFL.IDX PT, R148, R37, R77, 0x1c1f ;  /* 0x001c1f4d25947589 */ /* 0x0002a200000e0000 */
[----:B0-----:R-:W-:Y:S02]  /*25720*/  SEL R134, R135, R57, P0 ;  /* 0x0000003987867207 */ /* 0x001fe40000000000 */
[----:B------:R-:W-:Y:S01]  /*25730*/  SEL R135, R57, R135, P0 ;  /* 0x0000008739877207 */ /* 0x000fe20000000000 */
[----:B------:R0:W3:Y:S04]  /*25740*/  SHFL.IDX PT, R147, R39, R77, 0x1c1f ;  /* 0x001c1f4d27937589 */ /* 0x0000e800000e0000 */
[----:B------:R4:W4:Y:S01]  /*25750*/  SHFL.IDX PT, R90, R68, R77, 0x1c1f ;  /* 0x001c1f4d445a7589 */ /* 0x00092200000e0000 */
[----:B-1----:R-:W-:-:S03]  /*25760*/  SEL R37, R145, R127, P0 ;  /* 0x0000007f91257207 */ /* 0x002fc60000000000 */
[----:B------:R-:W1:Y:S01]  /*25770*/  SHFL.IDX PT, R48, R48, R77, 0x1c1f ;  /* 0x001c1f4d30307589 */ /* 0x000e6200000e0000 */
[----:B------:R-:W-:Y:S02]  /*25780*/  SEL R127, R128, R64, P0 ;  /* 0x00000040807f7207 */ /* 0x000fe40000000000 */
[----:B0-----:R-:W-:Y:S01]  /*25790*/  SEL R39, R146, R129, P0 ;  /* 0x0000008192277207 */ /* 0x001fe20000000000 */
[----:B------:R-:W0:Y:S01]  /*257a0*/  SHFL.IDX PT, R49, R49, R77, 0x1c1f ;  /* 0x001c1f4d31317589 */ /* 0x000e2200000e0000 */
[----:B------:R-:W-:Y:S02]  /*257b0*/  SEL R129, R130, R79, P0 ;  /* 0x0000004f82817207 */ /* 0x000fe40000000000 */
[----:B------:R-:W-:Y:S01]  /*257c0*/  SEL R130, R79, R130, P0 ;  /* 0x000000824f827207 */ /* 0x000fe20000000000 */
[----:B------:R-:W-:Y:S01]  /*257d0*/  SHFL.IDX PT, R50, R50, R77, 0x1c1f ;  /* 0x001c1f4d32327589 */ /* 0x000fe200000e0000 */
[----:B------:R-:W-:-:S03]  /*257e0*/  SEL R128, R64, R128, P0 ;  /* 0x0000008040807207 */ /* 0x000fc60000000000 */
[----:B------:R-:W0:Y:S01]  /*257f0*/  SHFL.IDX PT, R53, R53, R77, 0x1c1f ;  /* 0x001c1f4d35357589 */ /* 0x000e2200000e0000 */
[----:B--2---:R-:W-:Y:S02]  /*25800*/  SEL R69, R89, R148, P0 ;  /* 0x0000009459457207 */ /* 0x004fe40000000000 */
[----:B------:R-:W-:Y:S01]  /*25810*/  SEL R124, R148, R89, P0 ;  /* 0x00000059947c7207 */ /* 0x000fe20000000000 */
[----:B------:R-:W2:Y:S01]  /*25820*/  SHFL.IDX PT, R45, R45, R44, 0x1c1f ;  /* 0x001c1f2c2d2d7589 */ /* 0x000ea200000e0000 */
[----:B---3--:R-:W-:Y:S02]  /*25830*/  SEL R40, R91, R147, P0 ;  /* 0x000000935b287207 */ /* 0x008fe40000000000 */
[----:B----4-:R-:W-:Y:S01]  /*25840*/  SEL R68, R147, R91, P0 ;  /* 0x0000005b93447207 */ /* 0x010fe20000000000 */
[----:B------:R3:W4:Y:S01]  /*25850*/  SHFL.IDX PT, R52, R78, R44, 0x1c1f ;  /* 0x001c1f2c4e347589 */ /* 0x00072200000e0000 */
[----:B------:R-:W-:Y:S02]  /*25860*/  SEL R125, R88, R90, P0 ;  /* 0x0000005a587d7207 */ /* 0x000fe40000000000 */
[----:B------:R-:W-:Y:S01]  /*25870*/  SEL R126, R90, R88, P0 ;  /* 0x000000585a7e7207 */ /* 0x000fe20000000000 */
[----:B------:R-:W2:Y:S01]  /*25880*/  SHFL.IDX PT, R14, R46, R77, 0x1c1f ;  /* 0x001c1f4d2e0e7589 */ /* 0x000ea200000e0000 */
[----:B-1----:R-:W-:-:S02]  /*25890*/  SEL R72, R55, R48, P0 ;  /* 0x0000003037487207 */ /* 0x002fc40000000000 */
[----:B------:R-:W-:Y:S01]  /*258a0*/  SEL R73, R48, R55, P0 ;  /* 0x0000003730497207 */ /* 0x000fe20000000000 */
[----:B------:R1:W2:Y:S01]  /*258b0*/  SHFL.IDX PT, R44, R76, R77, 0x1c1f ;  /* 0x001c1f4d4c2c7589 */ /* 0x0002a200000e0000 */
[----:B0-----:R-:W-:Y:S02]  /*258c0*/  SEL R79, R49, R54, P0 ;  /* 0x00000036314f7207 */ /* 0x001fe40000000000 */
[----:B---3--:R-:W-:Y:S02]  /*258d0*/  SEL R78, R54, R49, P0 ;  /* 0x00000031364e7207 */ /* 0x008fe40000000000 */
[----:B------:R-:W-:Y:S02]  /*258e0*/  SEL R80, R62, R53, P0 ;  /* 0x000000353e507207 */ /* 0x000fe40000000000 */
[----:B-1----:R-:W-:Y:S02]  /*258f0*/  SEL R76, R56, R50, P0 ;  /* 0x00000032384c7207 */ /* 0x002fe40000000000 */
[----:B------:R-:W-:-:S02]  /*25900*/  SEL R77, R50, R56, P0 ;  /* 0x00000038324d7207 */ /* 0x000fc40000000000 */
[----:B------:R-:W-:-:S07]  /*25910*/  SEL R81, R53, R62, P0 ;  /* 0x0000003e35517207 */ /* 0x000fce0000000000 */
.L_x_5850:
[----:B------:R-:W3:Y:S01]  /*25920*/  LDL.LU R140, [R1+0x20] ;  /* 0x00002000018c7983 */ /* 0x000ee20000300800 */
[----:B------:R-:W-:Y:S05]  /*25930*/  WARPSYNC.ALL ;  /* 0x0000000000007948 */ /* 0x000fea0003800000 */
[----:B------:R-:W3:Y:S01]  /*25940*/  LDL.LU R139, [R1+0x24] ;  /* 0x00002400018b7983 */ /* 0x000ee20000300800 */
[----:B--2-4-:R-:W-:Y:S01]  /*25950*/  SEL R89, R52, R44, P0 ;  /* 0x0000002c34597207 */ /* 0x014fe20000000000 */
[----:B------:R-:W-:Y:S01]  /*25960*/  ULDC.64 UR6, c[0x0][0xc08] ;  /* 0x0003020000067ab9 */ /* 0x000fe20000000a00 */
[----:B------:R-:W-:Y:S01]  /*25970*/  SEL R91, R44, R52, P0 ;  /* 0x000000342c5b7207 */ /* 0x000fe20000000000 */
[----:B------:R-:W-:Y:S01]  /*25980*/  ULDC.64 UR4, c[0x0][0xc00] ;  /* 0x0003000000047ab9 */ /* 0x000fe20000000a00 */
[----:B------:R-:W-:Y:S01]  /*25990*/  F2FP.BF16.F32.PACK_AB R48, R85, R138 ;  /* 0x0000008a5530723e */ /* 0x000fe200000010ff */
[----:B------:R-:W0:Y:S01]  /*259a0*/  LDC R141, c[0x0][0xbe8] ;  /* 0x0002fa00ff8d7b82 */ /* 0x000e220000000800 */
[----:B------:R-:W-:-:S02]  /*259b0*/  F2FP.BF16.F32.PACK_AB R49, R28, R30 ;  /* 0x0000001e1c31723e */ /* 0x000fc400000010ff */
[----:B------:R-:W-:Y:S02]  /*259c0*/  F2FP.BF16.F32.PACK_AB R50, R0, R2 ;  /* 0x000000020032723e */ /* 0x000fe400000010ff */
[----:B------:R-:W-:-:S03]  /*259d0*/  F2FP.BF16.F32.PACK_AB R51, R29, R31 ;  /* 0x0000001f1d33723e */ /* 0x000fc600000010ff */
        /* <DEDUP_REMOVED lines=8> */
[----:B------:R-:W-:Y:S02]  /*25a60*/  F2FP.BF16.F32.PACK_AB R59, R37, R39 ;  /* 0x00000027253b723e */ /* 0x000fe400000010ff */
[----:B------:R-:W-:Y:S02]  /*25a70*/  SEL R88, R45, R14, P0 ;  /* 0x0000000e2d587207 */ /* 0x000fe40000000000 */
[----:B------:R-:W-:Y:S02]  /*25a80*/  SEL R90, R14, R45, P0 ;  /* 0x0000002d0e5a7207 */ /* 0x000fe40000000000 */
        /* <DEDUP_REMOVED lines=15> */
[----:B-1----:R-:W-:Y:S02]  /*25b80*/  F2FP.BF16.F32.PACK_AB R48, R103, R105 ;  /* 0x000000696730723e */ /* 0x002fe400000010ff */
[----:B------:R-:W-:Y:S02]  /*25b90*/  F2FP.BF16.F32.PACK_AB R49, R129, R70 ;  /* 0x000000468131723e */ /* 0x000fe400000010ff */
[----:B------:R-:W-:Y:S02]  /*25ba0*/  F2FP.BF16.F32.PACK_AB R50, R104, R106 ;  /* 0x0000006a6832723e */ /* 0x000fe400000010ff */
[----:B------:R-:W-:Y:S02]  /*25bb0*/  F2FP.BF16.F32.PACK_AB R51, R130, R71 ;  /* 0x000000478233723e */ /* 0x000fe400000010ff */
[----:B--2---:R-:W-:-:S02]  /*25bc0*/  F2FP.BF16.F32.PACK_AB R52, R8, R10 ;  /* 0x0000000a0834723e */ /* 0x004fc400000010ff */
[----:B------:R-:W-:Y:S01]  /*25bd0*/  F2FP.BF16.F32.PACK_AB R53, R72, R74 ;  /* 0x0000004a4835723e */ /* 0x000fe200000010ff */
[----:B------:R3:W-:Y:S01]  /*25be0*/  STSM.16.M88.4 [R157], R48 ;  /* 0x000000309d007844 */ /* 0x0007e20000000200 */
[----:B------:R-:W-:Y:S02]  /*25bf0*/  F2FP.BF16.F32.PACK_AB R54, R9, R20 ;  /* 0x000000140936723e */ /* 0x000fe400000010ff */
[----:B------:R-:W-:Y:S02]  /*25c00*/  F2FP.BF16.F32.PACK_AB R55, R73, R75 ;  /* 0x0000004b4937723e */ /* 0x000fe400000010ff */
[----:B----4-:R-:W-:Y:S02]  /*25c10*/  F2FP.BF16.F32.PACK_AB R56, R21, R25 ;  /* 0x000000191538723e */ /* 0x010fe400000010ff */
[----:B------:R-:W-:Y:S01]  /*25c20*/  F2FP.BF16.F32.PACK_AB R57, R76, R78 ;  /* 0x0000004e4c39723e */ /* 0x000fe200000010ff */
[----:B------:R-:W-:Y:S01]  /*25c30*/  STSM.16.M88.4 [R158], R52 ;  /* 0x000000349e007844 */ /* 0x000fe20000000200 */
[----:B------:R-:W-:-:S02]  /*25c40*/  F2FP.BF16.F32.PACK_AB R58, R24, R26 ;  /* 0x0000001a183a723e */ /* 0x000fc400000010ff */
[----:B------:R-:W-:Y:S02]  /*25c50*/  F2FP.BF16.F32.PACK_AB R59, R77, R79 ;  /* 0x0000004f4d3b723e */ /* 0x000fe400000010ff */
[----:B------:R-:W-:Y:S02]  /*25c60*/  F2FP.BF16.F32.PACK_AB R62, R107, R109 ;  /* 0x0000006d6b3e723e */ /* 0x000fe400000010ff */
[----:B------:R-:W-:Y:S01]  /*25c70*/  F2FP.BF16.F32.PACK_AB R63, R81, R83 ;  /* 0x00000053513f723e */ /* 0x000fe200000010ff */
[----:B------:R-:W-:Y:S01]  /*25c80*/  STSM.16.M88.4 [R159], R56 ;  /* 0x000000389f007844 */ /* 0x000fe20000000200 */
        /* <DEDUP_REMOVED lines=10> */
[----:B------:R-:W-:-:S02]  /*25d30*/  F2FP.BF16.F32.PACK_AB R44, R118, R122 ;  /* 0x0000007a762c723e */ /* 0x000fc400000010ff */
[----:B------:R-:W-:Y:S01]  /*25d40*/  F2FP.BF16.F32.PACK_AB R46, R119, R123 ;  /* 0x0000007b772e723e */ /* 0x000fe200000010ff */
[----:B------:R0:W-:Y:S01]  /*25d50*/  STSM.16.M88.4 [R162], R12 ;  /* 0x0000000ca2007844 */ /* 0x0001e20000000200 */
[----:B------:R-:W-:Y:S02]  /*25d60*/  F2FP.BF16.F32.PACK_AB R45, R89, R88 ;  /* 0x00000058592d723e */ /* 0x000fe400000010ff */
[----:B------:R-:W-:Y:S02]  /*25d70*/  F2FP.BF16.F32.PACK_AB R47, R91, R90 ;  /* 0x0000005a5b2f723e */ /* 0x000fe400000010ff */
[----:B------:R-:W-:Y:S02]  /*25d80*/  ISETP.NE.U32.AND P3, PT, RZ, UR6, PT ;  /* 0x00000006ff007c0c */ /* 0x000fe4000bf65070 */
[----:B------:R-:W-:Y:S01]  /*25d90*/  ISETP.NE.U32.AND P0, PT, RZ, UR4, PT ;  /* 0x00000004ff007c0c */ /* 0x000fe2000bf05070 */
[----:B------:R1:W-:Y:S01]  /*25da0*/  STSM.16.M88.4 [R163], R44 ;  /* 0x0000002ca3007844 */ /* 0x0003e20000000200 */
[----:B------:R-:W-:Y:S01]  /*25db0*/  BAR.SYNC.DEFER_BLOCKING 0x1, 0x100 ;  /* 0x0044000000007b1d */ /* 0x000fe20000010000 */
[----:B------:R-:W-:-:S02]  /*25dc0*/  ISETP.NE.AND.EX P3, PT, RZ, UR7, PT, P3 ;  /* 0x00000007ff007c0c */ /* 0x000fc4000bf65330 */
[----:B------:R-:W-:Y:S02]  /*25dd0*/  ISETP.NE.AND.EX P0, PT, RZ, UR5, PT, P0 ;  /* 0x00000005ff007c0c */ /* 0x000fe4000bf05300 */
[----:B---3--:R-:W-:-:S04]  /*25de0*/  IADD3 R48, P1, R140, UR4, RZ ;  /* 0x000000048c307c10 */ /* 0x008fc8000ff3e0ff */
[----:B------:R-:W-:-:S05]  /*25df0*/  IADD3.X R49, R139, UR5, RZ, P1, !PT ;  /* 0x000000058b317c10 */ /* 0x000fca0008ffe4ff */
[----:B0-----:R-:W-:Y:S01]  /*25e00*/  @P3 IADD3 R12, P1, R140, UR6, RZ ;  /* 0x000000068c0c3c10 */ /* 0x001fe2000ff3e0ff */
[----:B------:R-:W-:Y:S02]  /*25e10*/  ULDC UR6, c[0x0][0xa88] ;  /* 0x0002a20000067ab9 */ /* 0x000fe40000000800 */
[----:B------:R-:W-:Y:S01]  /*25e20*/  MOV R52, UR6 ;  /* 0x0000000600347c02 */ /* 0x000fe20008000f00 */
[----:B------:R0:W5:Y:S01]  /*25e30*/  @P0 LDG.E R11, desc[UR54][R48.64] ;  /* 0x00000036300b0981 */ /* 0x000162000c1e1900 */
[----:B------:R-:W-:-:S05]  /*25e40*/  @P3 IADD3.X R13, R139, UR7, RZ, P1, !PT ;  /* 0x000000078b0d3c10 */ /* 0x000fca0008ffe4ff */
[----:B------:R0:W5:Y:S01]  /*25e50*/  @P3 LDG.E R52, desc[UR54][R12.64] ;  /* 0x000000360c343981 */ /* 0x000162000c1e1900 */
[----:B------:R-:W-:Y:S01]  /*25e60*/  IMAD.MOV.U32 R53, RZ, RZ, 0x9b8 ;  /* 0x000009b8ff357424 */ /* 0x000fe200078e00ff */
[----:B------:R-:W-:Y:S02]  /*25e70*/  ISETP.GT.AND P2, PT, R164, 0x1, PT ;  /* 0x00000001a400780c */ /* 0x000fe40003f44270 */
[----:B------:R-:W-:Y:S02]  /*25e80*/  ISETP.NE.AND P1, PT, R141, 0x1, PT ;  /* 0x000000018d00780c */ /* 0x000fe40003f25270 */
[----:B------:R-:W-:-:S04]  /*25e90*/  SEL R53, R53, 0x978, P2 ;  /* 0x0000097835357807 */ /* 0x000fc80001000000 */
[----:B-1----:R0:W1:Y:S08]  /*25ea0*/  LDC.64 R46, c[0x0][R53+0x220] ;  /* 0x00008800352e7b82 */ /* 0x0020700000000a00 */
[----:B------:R0:W2:Y:S08]  /*25eb0*/  LDC.64 R50, c[0x0][R53+0x218] ;  /* 0x0000860035327b82 */ /* 0x0000b00000000a00 */
[----:B------:R0:W3:Y:S01]  /*25ec0*/  LDC.64 R44, c[0x0][R53+0x228] ;  /* 0x00008a00352c7b82 */ /* 0x0000e20000000a00 */
[----:B------:R-:W-:Y:S05]  /*25ed0*/  @P3 BRA `(.L_x_5558) ;  /* 0x0000000000103947 */ /* 0x000fea0003800000 */
[----:B------:R-:W-:Y:S05]  /*25ee0*/  @!P0 BRA `(.L_x_5558) ;  /* 0x00000000000c8947 */ /* 0x000fea0003800000 */
[----:B0-----:R-:W4:Y:S04]  /*25ef0*/  LDG.E R13, desc[UR54][R48.64] ;  /* 0x00000036300d7981 */ /* 0x001f28000c1e1900 */
[----:B-----5:R-:W4:Y:S02]  /*25f00*/  LDG.E R52, desc[UR54][R48.64+0x4] ;  /* 0x0000043630347981 */ /* 0x020f24000c1e1900 */
[----:B----4-:R-:W-:-:S07]  /*25f10*/  IMAD.IADD R52, R52, 0x1, -R13 ;  /* 0x0000000134347824 */ /* 0x010fce00078e0a0d */
.L_x_5558:
[----:B------:R-:W4:Y:S01]  /*25f20*/  LDL.LU R14, [R1+0x18] ;  /* 0x00001800010e7983 */ /* 0x000f220000300800 */
[----:B0-----:R0:W3:Y:S03]  /*25f30*/  LDC.64 R12, c[0x0][R53+0x210] ;  /* 0x00008400350c7b82 */ /* 0x0010e60000000a00 */
[----:B------:R-:W2:Y:S04]  /*25f40*/  LDL.LU R49, [R1+0x28] ;  /* 0x0000280001317983 */ /* 0x000ea80000300800 */
[----:B------:R-:W3:Y:S01]  /*25f50*/  LDL R143, [R1+0xc] ;  /* 0x00000c00018f7983 */ /* 0x000ee20000100800 */
[----:B------:R-:W-:Y:S01]  /*25f60*/  ISETP.NE.U32.AND P0, PT, RZ, UR4, PT ;  /* 0x00000004ff007c0c */ /* 0x000fe2000bf05070 */
[----:B------:R-:W3:Y:S02]  /*25f70*/  @P1 LDC R59, c[0x0][0xbec] ;  /* 0x0002fb00ff3b1b82 */ /* 0x000ee40000000800 */
[----:B------:R-:W3:Y:S04]  /*25f80*/  LDL R48, [R1+0x14] ;  /* 0x0000140001307983 */ /* 0x000ee80000100800 */
[----:B------:R-:W3:Y:S02]  /*25f90*/  LDL R142, [R1+0x34] ;  /* 0x00003400018e7983 */ /* 0x000ee40000100800 */
[----:B------:R-:W3:Y:S02]  /*25fa0*/  @P1 LDC R61, c[0x0][0xbf0] ;  /* 0x0002fc00ff3d1b82 */ /* 0x000ee40000000800 */
[----:B------:R-:W3:Y:S04]  /*25fb0*/  LDL R54, [R1+0x70] ;  /* 0x0000700001367983 */ /* 0x000ee80000100800 */
[----:B0-----:R-:W3:Y:S01]  /*25fc0*/  LDL R53, [R1+0x60] ;  /* 0x0000600001357983 */ /* 0x001ee20000100800 */
[----:B------:R-:W-:-:S02]  /*25fd0*/  ISETP.NE.AND.EX P0, PT, RZ, UR5, PT, P0 ;  /* 0x00000005ff007c0c */ /* 0x000fc4000bf05300 */
[----:B-----5:R-:W-:Y:S02]  /*25fe0*/  SHF.R.S32.HI R140, RZ, 0x1f, R11 ;  /* 0x0000001fff8c7819 */ /* 0x020fe4000001140b */
[----:B----4-:R-:W-:Y:S02]  /*25ff0*/  SEL R139, R14, RZ, !P0 ;  /* 0x000000ff0e8b7207 */ /* 0x010fe40004000000 */
[----:B------:R-:W0:Y:S01]  /*26000*/  LDC.64 R14, c[0x0][0xba8] ;  /* 0x0002ea00ff0e7b82 */ /* 0x000e220000000a00 */
[----:B--2---:R-:W-:Y:S02]  /*26010*/  SEL R49, R49, RZ, !P0 ;  /* 0x000000ff31317207 */ /* 0x004fe40004000000 */
[----:B-1----:R-:W-:Y:S02]  /*26020*/  IMAD R47, R47, R139, RZ ;  /* 0x0000008b2f2f7224 */ /* 0x002fe400078e02ff */
[----:B---3--:R-:W-:Y:S02]  /*26030*/  IMAD R55, R51, R143, RZ ;  /* 0x0000008f33377224 */ /* 0x008fe400078e02ff */
[----:B------:R-:W-:-:S02]  /*26040*/  IMAD R57, R46, R49, R47 ;  /* 0x000000312e397224 */ /* 0x000fc400078e022f */
[----:B------:R-:W-:-:S04]  /*26050*/  IMAD.WIDE.U32 R50, R50, R143, RZ ;  /* 0x0000008f32327225 */ /* 0x000fc800078e00ff */
[----:B------:R-:W-:-:S04]  /*26060*/  IMAD.WIDE.U32 R46, R46, R139, RZ ;  /* 0x0000008b2e2e7225 */ /* 0x000fc800078e00ff */
[----:B------:R-:W-:Y:S01]  /*26070*/  IMAD.IADD R48, R48, 0x1, R236 ;  /* 0x0000000130307824 */ /* 0x000fe200078e02ec */
[----:B------:R-:W-:-:S03]  /*26080*/  IADD3 R50, P0, P3, R46, R50, R11 ;  /* 0x000000322e327210 */ /* 0x000fc60007b1e00b */
[----:B------:R-:W-:Y:S01]  /*26090*/  @P1 IMAD.HI.U32 R46, R48, R59, RZ ;  /* 0x0000003b302e1227 */ /* 0x000fe200078e00ff */
[----:B------:R-:W-:Y:S01]  /*260a0*/  SEL R49, R142, RZ, P2 ;  /* 0x000000ff8e317207 */ /* 0x000fe20001000000 */
[----:B0-----:R-:W0:Y:S02]  /*260b0*/  @!P2 LDC R14, c[0x0][0xb50] ;  /* 0x0002d400ff0eab82 */ /* 0x001e240000000800 */
[----:B------:R-:W-:Y:S02]  /*260c0*/  IMAD.IADD R57, R47, 0x1, R57 ;  /* 0x000000012f397824 */ /* 0x000fe400078e0239 */
[----:B------:R-:W-:Y:S01]  /*260d0*/  IMAD.MOV.U32 R47, RZ, RZ, R48 ;  /* 0x000000ffff2f7224 */ /* 0x000fe200078e0030 */
[----:B------:R-:W-:Y:S01]  /*260e0*/  @P1 SHF.R.U32.HI R47, RZ, R61, R46 ;  /* 0x0000003dff2f1219 */ /* 0x000fe2000001162e */
[----:B------:R-:W-:Y:S02]  /*260f0*/  IMAD.IADD R55, R51, 0x1, R55 ;  /* 0x0000000133377824 */ /* 0x000fe400078e0237 */
[-C--:B------:R-:W-:Y:S01]  /*26100*/  IMAD R51, R45, R49.reuse, RZ ;  /* 0x000000312d337224 */ /* 0x080fe200078e02ff */
[----:B------:R-:W1:Y:S01]  /*26110*/  @!P2 LDC R15, c[0x0][0xb54] ;  /* 0x0002d500ff0fab82 */ /* 0x000e620000000800 */
        /* <DEDUP_REMOVED lines=12> */
[----:B0-----:R-:W-:-:S03]  /*261e0*/  LEA R49, P0, R44, R14, 0x2 ;  /* 0x0000000e2c317211 */ /* 0x001fc600078010ff */
[----:B------:R-:W-:-:S05]  /*261f0*/  IMAD.IADD R12, R45, 0x1, R13 ;  /* 0x000000012d0c7824 */ /* 0x000fca00078e020d */
[----:B-1----:R-:W-:Y:S01]  /*26200*/  LEA.HI.X R44, R44, R15, R12, 0x2, P0 ;  /* 0x0000000f2c2c7211 */ /* 0x002fe200000f140c */
[----:B------:R-:W-:Y:S01]  /*26210*/  SHFL.IDX PT, R14, R49, 0x1, 0x1c1f ;  /* 0x003c1f00310e7f89 */ /* 0x000fe200000e0000 */
[----:B------:R-:W-:-:S03]  /*26220*/  IMAD.IADD R45, R54, 0x1, R236 ;  /* 0x00000001362d7824 */ /* 0x000fc600078e02ec */
        /* <DEDUP_REMOVED lines=18> */
[----:B------:R-:W-:-:S03]  /*26350*/  SHF.R.S32.HI R8, RZ, 0x3, R3 ;  /* 0x00000003ff087819 */ /* 0x000fc60000011403 */
[----:B------:R-:W-:-:S04]  /*26360*/  IMAD.IADD R45, R0, 0x1, -R5 ;  /* 0x00000001002d7824 */ /* 0x000fc800078e0a05 */
        /* <DEDUP_REMOVED lines=9> */
[----:B------:R-:W-:Y:S02]  /*26400*/  LOP3.LUT R24, R24, R25, RZ, 0x3c, !PT ;  /* 0x0000001918187212 */ /* 0x000fe400078e3cff */
[----:B------:R-:W-:Y:S02]  /*26410*/  IADD3.X R25, RZ, R87, RZ, P3, !PT ;  /* 0x00000057ff197210 */ /* 0x000fe40001ffe4ff */
        /* <DEDUP_REMOVED lines=39> */
[----:B------:R-:W-:Y:S01]  /*26690*/  IMAD.IADD R12, R236, 0x1, R11 ;  /* 0x00000001ec0c7824 */ /* 0x000fe200078e020b */
        /* <DEDUP_REMOVED lines=33> */
[----:B------:R-:W-:Y:S01]  /*268b0*/  IMAD.WIDE.U32 R2, R139, UR4, R2 ;  /* 0x000000048b027c25 */ /* 0x000fe2000f8e0002 */
[--C-:B------:R-:W-:Y:S01]  /*268c0*/  SHF.R.S32.HI R0, RZ, 0x1f, R11.reuse ;  /* 0x0000001fff007819 */ /* 0x100fe2000001140b */
[----:B------:R-:W-:Y:S01]  /*268d0*/  ULDC.64 UR4, c[0x0][0xae0] ;  /* 0x0002b80000047ab9 */ /* 0x000fe20000000a00 */
[----:B------:R0:W5:Y:S01]  /*268e0*/  LD.E.128 R4, desc[UR54][R86.64] ;  /* 0x0000003656047980 */ /* 0x000162000c101d00 */
[----:B------:R-:W-:Y:S01]  /*268f0*/  IMAD.MOV R10, RZ, RZ, -R11 ;  /* 0x000000ffff0a7224 */ /* 0x000fe200078e0a0b */
[----:B------:R-:W-:-:S02]  /*26900*/  IADD3 R3, R3, R13, RZ ;  /* 0x0000000d03037210 */ /* 0x000fc40007ffe0ff */
[----:B------:R-:W5:Y:S01]  /*26910*/  LD.E.128 R56, desc[UR54][R56.64] ;  /* 0x0000003638387980 */ /* 0x000f62000c101d00 */
[----:B------:R-:W-:-:S03]  /*26920*/  IMAD R141, R141, R10, R12 ;  /* 0x0000000a8d8d7224 */ /* 0x000fc600078e020c */
        /* <DEDUP_REMOVED lines=16> */
[C---:B------:R-:W-:Y:S02]  /*26a30*/  IMAD R13, R141.reuse, UR5, R10 ;  /* 0x000000058d0d7c24 */ /* 0x040fe4000f8e020a */
[----:B------:R-:W-:Y:S02]  /*26a40*/  VIADD R0, R16, 0x33420 ;  /* 0x0003342010007836 */ /* 0x000fe40000000000 */
        /* <DEDUP_REMOVED lines=16> */
.L_x_5853:
[----:B------:R-:W-:Y:S01]  /*26b50*/  IMAD.IADD R21, R8, 0x1, R236 ;  /* 0x0000000108157824 */ /* 0x000fe200078e02ec */
        /* <DEDUP_REMOVED lines=16> */
.L_x_5562:
[----:B------:R-:W-:Y:S05]  /*26c60*/  BSYNC B1 ;  /* 0x0000000000017941 */ /* 0x000fea0003800000 */
.L_x_5561:
[----:B------:R-:W-:-:S03]  /*26c70*/  UMOV UR4, 0xffffffff ;  /* 0xffffffff00047882 */ /* 0x000fc60000000000 */
[----:B------:R-:W-:Y:S05]  /*26c80*/  BRA.DIV UR4, `(.L_x_5563) ;  /* 0x000000f204e07947 */ /* 0x000fea000b800000 */
[----:B-1----:R1:W4:Y:S04]  /*26c90*/  SHFL.IDX PT, R0, R3, 0x1, 0x181f ;  /* 0x00381f0003007f89 */ /* 0x00232800000e0000 */
[----:B--23--:R1:W2:Y:S02]  /*26ca0*/  SHFL.IDX PT, R14, R2, 0x1, 0x181f ;  /* 0x00381f00020e7f89 */ /* 0x00c2a400000e0000 */
.L_x_5857:
        /* <DEDUP_REMOVED lines=17> */
.L_x_5565:
[----:B------:R-:W-:Y:S05]  /*26dc0*/  BSYNC B1 ;  /* 0x0000000000017941 */ /* 0x000fea0003800000 */
.L_x_5564:
[----:B------:R-:W-:-:S03]  /*26dd0*/  UMOV UR4, 0xffffffff ;  /* 0xffffffff00047882 */ /* 0x000fc60000000000 */
[----:B------:R-:W-:Y:S05]  /*26de0*/  BRA.DIV UR4, `(.L_x_5566) ;  /* 0x000000f204d07947 */ /* 0x000fea000b800000 */
[----:B----4-:R4:W0:Y:S04]  /*26df0*/  SHFL.IDX PT, R0, R3, 0x2, 0x181f ;  /* 0x00581f0003007f89 */ /* 0x01082800000e0000 */
[----:B--23--:R4:W2:Y:S02]  /*26e00*/  SHFL.IDX PT, R14, R2, 0x2, 0x181f ;  /* 0x00581f00020e7f89 */ /* 0x00c8a400000e0000 */
.L_x_5861:
        /* <DEDUP_REMOVED lines=17> */
.L_x_5568:
[----:B------:R-:W-:Y:S05]  /*26f20*/  BSYNC B1 ;  /* 0x0000000000017941 */ /* 0x000fea0003800000 */
.L_x_5567:
[----:B------:R-:W-:-:S03]  /*26f30*/  UMOV UR4, 0xffffffff ;  /* 0xffffffff00047882 */ /* 0x000fc60000000000 */
[----:B------:R-:W-:Y:S05]  /*26f40*/  BRA.DIV UR4, `(.L_x_5569) ;  /* 0x000000f204c07947 */ /* 0x000fea000b800000 */
[----:B0-----:R0:W0:Y:S04]  /*26f50*/  SHFL.IDX PT, R0, R3, 0x3, 0x181f ;  /* 0x00781f0003007f89 */ /* 0x00102800000e0000 */
[----:B--23--:R2:W3:Y:S02]  /*26f60*/  SHFL.IDX PT, R14, R2, 0x3, 0x181f ;  /* 0x00781f00020e7f89 */ /* 0x00c4e400000e0000 */
.L_x_5865:
        /* <DEDUP_REMOVED lines=18> */
.L_x_5559:
        /* <DEDUP_REMOVED lines=8> */
[----:B------:R-:W-:Y:S02]  /*27110*/  IMAD.IADD R13, R13, 0x1, R11 ;  /* 0x000000010d0d7824 */ /* 0x000fe400078e020b */
[----:B------:R-:W-:Y:S02]  /*27120*/  IMAD.MOV.U32 R11, RZ, RZ, R48 ;  /* 0x000000ffff0b7224 */ /* 0x000fe400078e0030 */
        /* <DEDUP_REMOVED lines=30> */
[----:B------:R-:W-:Y:S01]  /*27310*/  UMOV UR4, 0xffffffff ;  /* 0xffffffff00047882 */ /* 0x000fe20000000000 */
[----:B------:R-:W-:-:S04]  /*27320*/  IADD3 R11, R13, R11, RZ ;  /* 0x0000000b0d0b7210 */ /* 0x000fc80007ffe0ff */
[----:B------:R-:W-:Y:S01]  /*27330*/  LEA.HI.X R50, R12, UR5, R11, 0x2, P0 ;  /* 0x000000050c327c11 */ /* 0x000fe200080f140b */
[----:B0-----:R-:W-:Y:S06]  /*27340*/  BRA.DIV UR4, `(.L_x_5571) ;  /* 0x000000f204087947 */ /* 0x001fec000b800000 */
[----:B------:R0:W1:Y:S04]  /*27350*/  SHFL.IDX PT, R49, R50, RZ, 0x1c1f ;  /* 0x001c1fff32317589 */ /* 0x00006800000e0000 */
[----:B------:R0:W2:Y:S02]  /*27360*/  SHFL.IDX PT, R51, R48, RZ, 0x1c1f ;  /* 0x001c1fff30337589 */ /* 0x0000a400000e0000 */
.L_x_5868:
[----:B------:R-:W-:Y:S01]  /*27370*/  ISETP.GE.AND P0, PT, R45, R46, PT ;  /* 0x0000002e2d00720c */ /* 0x000fe20003f06270 */
[----:B------:R-:W-:-:S12]  /*27380*/  BSSY B1, `(.L_x_5572) ;  /* 0x00000d3000017945 */ /* 0x000fd80003800000 */
[----:B------:R-:W-:Y:S05]  /*27390*/  @P0 BRA `(.L_x_5573) ;  /* 0x0000000c00440947 */ /* 0x000fea0003800000 */
[----:B------:R-:W-:Y:S01]  /*273a0*/  ULDC UR4, c[0x0][0xac8] ;  /* 0x0002b20000047ab9 */ /* 0x000fe20000000800 */
[C---:B------:R-:W-:Y:S01]  /*273b0*/  VIADD R54, R237.reuse, 0x8 ;  /* 0x00000008ed367836 */ /* 0x040fe20000000000 */
        /* <DEDUP_REMOVED lines=8> */
[----:B------:R-:W-:Y:S01]  /*27440*/  VIADD R55, R237, 0x10 ;  /* 0x00000010ed377836 */ /* 0x000fe20000000000 */
[----:B------:R-:W-:-:S03]  /*27450*/  SHF.R.S32.HI R56, RZ, 0x1f, R56 ;  /* 0x0000001fff387819 */ /* 0x000fc60000011438 */
[----:B--2---:R-:W-:Y:S01]  /*27460*/  @!P1 IMAD.MOV.U32 R12, RZ, RZ, R51 ;  /* 0x000000ffff0c9224 */ /* 0x004fe200078e0033 */
[----:B------:R-:W-:Y:S01]  /*27470*/  SHF.R.S32.HI R55, RZ, 0x1f, R55 ;  /* 0x0000001fff377819 */ /* 0x000fe20000011437 */
[----:B-1----:R-:W-:Y:S02]  /*27480*/  @!P1 IMAD.MOV.U32 R13, RZ, RZ, R49 ;  /* 0x000000ffff0d9224 */ /* 0x002fe400078e0031 */
[----:B------:R-:W-:Y:S01]  /*27490*/  @!P1 IMAD.MOV.U32 R14, RZ, RZ, R138 ;  /* 0x000000ffff0e9224 */ /* 0x000fe200078e008a */
[----:B------:R-:W-:Y:S01]  /*274a0*/  @!P0 LEA R44, P4, R54, R51, 0x2 ;  /* 0x00000033362c8211 */ /* 0x000fe200078810ff */
[----:B------:R-:W-:-:S03]  /*274b0*/  @!P1 IMAD.WIDE R12, R237, 0x4, R12 ;  /* 0x00000004ed0c9825 */ /* 0x000fc600078e020c */
[----:B------:R-:W-:Y:S01]  /*274c0*/  @!P0 LEA.HI.X R45, R54, R49, R56, 0x2, P4 ;  /* 0x00000031362d8211 */ /* 0x000fe200020f1438 */
[----:B------:R-:W-:Y:S01]  /*274d0*/  @!P1 IMAD.MOV.U32 R15, RZ, RZ, R85 ;  /* 0x000000ffff0f9224 */ /* 0x000fe200078e0055 */
[C---:B------:R-:W-:Y:S01]  /*274e0*/  IADD3 R56, R237.reuse, 0x18, RZ ;  /* 0x00000018ed387810 */ /* 0x040fe20007ffe0ff */
[----:B------:R-:W-:-:S03]  /*274f0*/  VIADD R54, R237, 0x28 ;  /* 0x00000028ed367836 */ /* 0x000fc60000000000 */
[----:B------:R1:W-:Y:S01]  /*27500*/  @!P1 ST.E.64 desc[UR54][R12.64], R14 ;  /* 0x0000000e0c009985 */ /* 0x0003e2000c101b36 */
[----:B------:R-:W-:Y:S02]  /*27510*/  ISETP.GE.AND P1, PT, R11, UR4, PT ;  /* 0x000000040b007c0c */ /* 0x000fe4000bf26270 */
[----:B------:R-:W-:Y:S02]  /*27520*/  SHF.R.S32.HI R56, RZ, 0x1f, R56 ;  /* 0x0000001fff387819 */ /* 0x000fe40000011438 */
[C---:B-1----:R-:W-:Y:S01]  /*27530*/  @!P2 LEA R12, P5, R53.reuse, R51, 0x2 ;  /* 0x00000033350ca211 */ /* 0x042fe200078a10ff */
[----:B------:R-:W-:Y:S02]  /*27540*/  @!P0 IMAD.MOV.U32 R14, RZ, RZ, R2 ;  /* 0x000000ffff0e8224 */ /* 0x000fe400078e0002 */
[----:B------:R-:W-:Y:S01]  /*27550*/  @!P0 IMAD.MOV.U32 R15, RZ, RZ, R0 ;  /* 0x000000ffff0f8224 */ /* 0x000fe200078e0000 */
[----:B------:R-:W-:Y:S01]  /*27560*/  @!P2 LEA.HI.X R13, R53, R49, R55, 0x2, P5 ;  /* 0x00000031350da211 */ /* 0x000fe200028f1437 */
[----:B------:R-:W-:-:S02]  /*27570*/  @!P2 IMAD.MOV.U32 R2, RZ, RZ, R5 ;  /* 0x000000ffff02a224 */ /* 0x000fc400078e0005 */
[C---:B------:R-:W-:Y:S01]  /*27580*/  VIADD R53, R237.reuse, 0x30 ;  /* 0x00000030ed357836 */ /* 0x040fe20000000000 */
[----:B------:R1:W-:Y:S01]  /*27590*/  @!P0 ST.E.64 desc[UR54][R44.64], R14 ;  /* 0x0000000e2c008985 */ /* 0x0003e2000c101b36 */
[----:B------:R-:W-:Y:S01]  /*275a0*/  ISETP.GE.AND P0, PT, R54, UR4, PT ;  /* 0x0000000436007c0c */ /* 0x000fe2000bf06270 */
[----:B------:R-:W-:Y:S02]  /*275b0*/  VIADD R55, R237, 0x20 ;  /* 0x00000020ed377836 */ /* 0x000fe40000000000 */
[----:B------:R2:W-:Y:S01]  /*275c0*/  @!P2 ST.E.64 desc[UR54][R12.64], R2 ;  /* 0x000000020c00a985 */ /* 0x0005e2000c101b36 */
[----:B------:R-:W-:Y:S01]  /*275d0*/  @!P3 IMAD.MOV.U32 R5, RZ, RZ, R4 ;  /* 0x000000ffff05b224 */ /* 0x000fe200078e0004 */
[----:B------:R-:W-:Y:S01]  /*275e0*/  ISETP.GE.AND P2, PT, R53, UR4, PT ;  /* 0x0000000435007c0c */ /* 0x000fe2000bf46270 */
[----:B------:R-:W-:Y:S01]  /*275f0*/  @!P3 IMAD.MOV.U32 R4, RZ, RZ, R6 ;  /* 0x000000ffff04b224 */ /* 0x000fe200078e0006 */
[----:B------:R-:W-:Y:S01]  /*27600*/  SHF.R.S32.HI R55, RZ, 0x1f, R55 ;  /* 0x0000001fff377819 */ /* 0x000fe20000011437 */
[C---:B------:R-:W-:Y:S01]  /*27610*/  VIADD R0, R237.reuse, 0x40 ;  /* 0x00000040ed007836 */ /* 0x040fe20000000000 */
[----:B-1----:R-:W-:Y:S01]  /*27620*/  @!P3 LEA R14, P4, R52, R51, 0x2 ;  /* 0x00000033340eb211 */ /* 0x002fe200078810ff */
[----:B------:R-:W-:-:S03]  /*27630*/  VIADD R44, R237, 0x68 ;  /* 0x00000068ed2c7836 */ /* 0x000fc60000000000 */
[----:B------:R-:W-:Y:S02]  /*27640*/  SHF.R.S32.HI R0, RZ, 0x1f, R0 ;  /* 0x0000001fff007819 */ /* 0x000fe40000011400 */
[----:B------:R-:W-:Y:S01]  /*27650*/  @!P3 LEA.HI.X R15, R52, R49, R56, 0x2, P4 ;  /* 0x00000031340fb211 */ /* 0x000fe200020f1438 */
[----:B------:R-:W-:Y:S01]  /*27660*/  VIADD R52, R237, 0x38 ;  /* 0x00000038ed347836 */ /* 0x000fe20000000000 */
[-C--:B--2---:R-:W-:Y:S01]  /*27670*/  @!P1 LEA R2, P5, R11, R51.reuse, 0x2 ;  /* 0x000000330b029211 */ /* 0x084fe200078a10ff */
[----:B------:R-:W-:Y:S01]  /*27680*/  VIADD R56, R237, 0x28 ;  /* 0x00000028ed387836 */ /* 0x000fe20000000000 */
[----:B------:R-:W-:Y:S01]  /*27690*/  @!P0 LEA R6, P4, R54, R51, 0x2 ;  /* 0x0000003336068211 */ /* 0x000fe200078810ff */
[----:B------:R1:W-:Y:S01]  /*276a0*/  @!P3 ST.E.64 desc[UR54][R14.64], R4 ;  /* 0x000000040e00b985 */ /* 0x0003e2000c101b36 */
[----:B------:R-:W-:Y:S01]  /*276b0*/  @!P1 LEA.HI.X R3, R11, R49, R55, 0x2, P5 ;  /* 0x000000310b039211 */ /* 0x000fe200028f1437 */
[C---:B------:R-:W-:Y:S01]  /*276c0*/  VIADD R11, R237.reuse, 0x40 ;  /* 0x00000040ed0b7836 */ /* 0x040fe20000000000 */
[----:B------:R-:W-:Y:S01]  /*276d0*/  ISETP.GE.AND P3, PT, R52, UR4, PT ;  /* 0x0000000434007c0c */ /* 0x000fe2000bf66270 */
[C---:B------:R-:W-:Y:S01]  /*276e0*/  VIADD R55, R237.reuse, 0x30 ;  /* 0x00000030ed377836 */ /* 0x040fe20000000000 */
[----:B------:R-:W-:Y:S01]  /*276f0*/  SHF.R.S32.HI R56, RZ, 0x1f, R56 ;  /* 0x0000001fff387819 */ /* 0x000fe20000011438 */
[C---:B------:R-:W-:Y:S01]  /*27700*/  VIADD R12, R237.reuse, 0x48 ;  /* 0x00000048ed0c7836 */ /* 0x040fe20000000000 */
[----:B------:R-:W-:Y:S01]  /*27710*/  SHF.R.S32.HI R44, RZ, 0x1f, R44 ;  /* 0x0000001fff2c7819 */ /* 0x000fe2000001142c */
[----:B------:R-:W-:Y:S01]  /*27720*/  VIADD R13, R237, 0x60 ;  /* 0x00000060ed0d7836 */ /* 0x000fe20000000000 */
[----:B------:R-:W-:-:S02]  /*27730*/  SHF.R.S32.HI R55, RZ, 0x1f, R55 ;  /* 0x0000001fff377819 */ /* 0x000fc40000011437 */
[----:B------:R-:W-:Y:S02]  /*27740*/  SHF.R.S32.HI R12, RZ, 0x1f, R12 ;  /* 0x0000001fff0c7819 */ /* 0x000fe4000001140c */
[----:B------:R-:W-:Y:S01]  /*27750*/  SHF.R.S32.HI R13, RZ, 0x1f, R13 ;  /* 0x0000001fff0d7819 */ /* 0x000fe2000001140d */
[----:B-1----:R-:W-:Y:S01]  /*27760*/  @!P1 IMAD.MOV.U32 R4, RZ, RZ, R93 ;  /* 0x000000ffff049224 */ /* 0x002fe200078e005d */
[----:B------:R-:W-:Y:S01]  /*27770*/  IADD3 R14, R237, 0x58, RZ ;  /* 0x00000058ed0e7810 */ /* 0x000fe20007ffe0ff */
[----:B------:R-:W-:Y:S01]  /*27780*/  @!P1 IMAD.MOV.U32 R5, RZ, RZ, R7 ;  /* 0x000000ffff059224 */ /* 0x000fe200078e0007 */
[----:B------:R-:W-:Y:S01]  /*27790*/  @!P0 LEA.HI.X R7, R54, R49, R56, 0x2, P4 ;  /* 0x0000003136078211 */ /* 0x000fe200020f1438 */
[----:B------:R-:W-:Y:S01]  /*277a0*/  @!P0 IMAD.MOV.U32 R93, RZ, RZ, R92 ;  /* 0x000000ffff5d8224 */ /* 0x000fe200078e005c */
[----:B------:R-:W-:Y:S01]  /*277b0*/  SHF.R.S32.HI R14, RZ, 0x1f, R14 ;  /* 0x0000001fff0e7819 */ /* 0x000fe2000001140e */
[----:B------:R-:W-:Y:S01]  /*277c0*/  @!P0 IMAD.MOV.U32 R92, RZ, RZ, R94 ;  /* 0x000000ffff5c8224 */ /* 0x000fe200078e005e */
[----:B------:R1:W-:Y:S01]  /*277d0*/  @!P1 ST.E.64 desc[UR54][R2.64], R4 ;  /* 0x0000000402009985 */ /* 0x0003e2000c101b36 */
[----:B------:R-:W-:Y:S01]  /*277e0*/  ISETP.GE.AND P1, PT, R11, UR4, PT ;  /* 0x000000040b007c0c */ /* 0x000fe2000bf26270 */
[----:B------:R-:W-:-:S02]  /*277f0*/  VIADD R54, R237, 0x48 ;  /* 0x00000048ed367836 */ /* 0x000fc40000000000 */
[----:B------:R2:W-:Y:S01]  /*27800*/  @!P0 ST.E.64 desc[UR54][R6.64], R92 ;  /* 0x0000005c06008985 */ /* 0x0005e2000c101b36 */
[----:B------:R-:W-:Y:S02]  /*27810*/  VIADD R15, R237, 0x78 ;  /* 0x00000078ed0f7836 */ /* 0x000fe40000000000 */
[----:B------:R-:W-:Y:S02]  /*27820*/  ISETP.GE.AND P0, PT, R54, UR4, PT ;  /* 0x0000000436007c0c */ /* 0x000fe4000bf06270 */
[C---:B-1----:R-:W-:Y:S01]  /*27830*/  @!P2 LEA R2, P5, R53.reuse, R51, 0x2 ;  /* 0x000000333502a211 */ /* 0x042fe200078a10ff */
[----:B------:R-:W-:Y:S02]  /*27840*/  @!P2 IMAD.MOV.U32 R4, RZ, RZ, R97 ;  /* 0x000000ffff04a224 */ /* 0x000fe400078e0061 */
[----:B------:R-:W-:Y:S01]  /*27850*/  @!P2 IMAD.MOV.U32 R5, RZ, RZ, R95 ;  /* 0x000000ffff05a224 */ /* 0x000fe200078e005f */
[----:B------:R-:W-:Y:S01]  /*27860*/  @!P2 LEA.HI.X R3, R53, R49, R55, 0x2, P5 ;  /* 0x000000313503a211 */ /* 0x000fe200028f1437 */
[C---:B------:R-:W-:Y:S01]  /*27870*/  VIADD R53, R237.reuse, 0x50 ;  /* 0x00000050ed357836 */ /* 0x040fe20000000000 */
[----:B------:R-:W-:Y:S01]  /*27880*/  IADD3 R55, R237, 0x38, RZ ;  /* 0x00000038ed377810 */ /* 0x000fe20007ffe0ff */
[----:B------:R-:W-:Y:S01]  /*27890*/  @!P3 IMAD.MOV.U32 R97, RZ, RZ, R96 ;  /* 0x000000ffff61b224 */ /* 0x000fe200078e0060 */
[----:B--2---:R-:W-:Y:S01]  /*278a0*/  @!P3 LEA R6, P4, R52, R51, 0x2 ;  /* 0x000000333406b211 */ /* 0x004fe200078810ff */
[----:B------:R1:W-:Y:S01]  /*278b0*/  @!P2 ST.E.64 desc[UR54][R2.64], R4 ;  /* 0x000000040200a985 */ /* 0x0003e2000c101b36 */
[----:B------:R-:W-:Y:S01]  /*278c0*/  SHF.R.S32.HI R55, RZ, 0x1f, R55 ;  /* 0x0000001fff377819 */ /* 0x000fe20000011437 */
[----:B------:R-:W-:Y:S01]  /*278d0*/  @!P3 IMAD.MOV.U32 R96, RZ, RZ, R98 ;  /* 0x000000ffff60b224 */ /* 0x000fe200078e0062 */
[----:B------:R-:W-:-:S02]  /*278e0*/  ISETP.GE.AND P2, PT, R53, UR4, PT ;  /* 0x0000000435007c0c */ /* 0x000fc4000bf46270 */
[----:B------:R-:W-:Y:S01]  /*278f0*/  @!P3 LEA.HI.X R7, R52, R49, R55, 0x2, P4 ;  /* 0x000000313407b211 */ /* 0x000fe200020f1437 */
[----:B------:R-:W-:-:S04]  /*27900*/  VIADD R52, R237, 0x58 ;  /* 0x00000058ed347836 */ /* 0x000fc80000000000 */
[----:B------:R2:W-:Y:S01]  /*27910*/  @!P3 ST.E.64 desc[UR54][R6.64], R96 ;  /* 0x000000600600b985 */ /* 0x0005e2000c101b36 */
[----:B------:R-:W-:Y:S02]  /*27920*/  ISETP.GE.AND P3, PT, R52, UR4, PT ;  /* 0x0000000434007c0c */ /* 0x000fe4000bf66270 */
[C---:B-1----:R-:W-:Y:S01]  /*27930*/  @!P1 LEA R2, P5, R11.reuse, R51, 0x2 ;  /* 0x000000330b029211 */ /* 0x042fe200078a10ff */
[----:B------:R-:W-:Y:S02]  /*27940*/  @!P1 IMAD.MOV.U32 R4, RZ, RZ, R101 ;  /* 0x000000ffff049224 */ /* 0x000fe400078e0065 */
[----:B------:R-:W-:Y:S01]  /*27950*/  @!P1 IMAD.MOV.U32 R5, RZ, RZ, R99 ;  /* 0x000000ffff059224 */ /* 0x000fe200078e0063 */
[----:B------:R-:W-:Y:S01]  /*27960*/  @!P1 LEA.HI.X R3, R11, R49, R0, 0x2, P5 ;  /* 0x000000310b039211 */ /* 0x000fe200028f1400 */
[C---:B------:R-:W-:Y:S02]  /*27970*/  VIADD R11, R237.reuse, 0x60 ;  /* 0x00000060ed0b7836 */ /* 0x040fe40000000000 */
[----:B------:R-:W-:-:S02]  /*27980*/  VIADD R0, R237, 0x50 ;  /* 0x00000050ed007836 */ /* 0x000fc40000000000 */
[----:B------:R1:W-:Y:S01]  /*27990*/  @!P1 ST.E.64 desc[UR54][R2.64], R4 ;  /* 0x0000000402009985 */ /* 0x0003e2000c101b36 */
[C---:B--2---:R-:W-:Y:S01]  /*279a0*/  @!P0 LEA R6, P4, R54.reuse, R51, 0x2 ;  /* 0x0000003336068211 */ /* 0x044fe200078810ff */
[----:B------:R-:W-:Y:S01]  /*279b0*/  @!P0 IMAD.MOV.U32 R101, RZ, RZ, R100 ;  /* 0x000000ffff658224 */ /* 0x000fe200078e0064 */
[----:B------:R-:W-:Y:S01]  /*279c0*/  ISETP.GE.AND P1, PT, R11, UR4, PT ;  /* 0x000000040b007c0c */ /* 0x000fe2000bf26270 */
[----:B------:R-:W-:Y:S01]  /*279d0*/  @!P0 IMAD.MOV.U32 R100, RZ, RZ, R102 ;  /* 0x000000ffff648224 */ /* 0x000fe200078e0066 */
[----:B------:R-:W-:Y:S01]  /*279e0*/  @!P0 LEA.HI.X R7, R54, R49, R12, 0x2, P4 ;  /* 0x0000003136078211 */ /* 0x000fe200020f140c */
[----:B------:R-:W-:Y:S01]  /*279f0*/  VIADD R12, R237, 0x68 ;  /* 0x00000068ed0c7836 */ /* 0x000fe20000000000 */
[----:B------:R-:W-:-:S03]  /*27a00*/  SHF.R.S32.HI R0, RZ, 0x1f, R0 ;  /* 0x0000001fff007819 */ /* 0x000fc60000011400 */
[----:B------:R2:W-:Y:S01]  /*27a10*/  @!P0 ST.E.64 desc[UR54][R6.64], R100 ;  /* 0x0000006406008985 */ /* 0x0005e2000c101b36 */
[----:B------:R-:W-:Y:S02]  /*27a20*/  ISETP.GE.AND P4, PT, R12, UR4, PT ;  /* 0x000000040c007c0c */ /* 0x000fe4000bf86270 */
[C---:B-1----:R-:W-:Y:S01]  /*27a30*/  @!P2 LEA R2, P5, R53.reuse, R51, 0x2 ;  /* 0x000000333502a211 */ /* 0x042fe200078a10ff */
[----:B------:R-:W-:Y:S02]  /*27a40*/  @!P2 IMAD.MOV.U32 R4, RZ, RZ, R105 ;  /* 0x000000ffff04a224 */ /* 0x000fe400078e0069 */
[----:B------:R-:W-:Y:S01]  /*27a50*/  @!P2 IMAD.MOV.U32 R5, RZ, RZ, R103 ;  /* 0x000000ffff05a224 */ /* 0x000fe200078e0067 */
[----:B------:R-:W-:Y:S01]  /*27a60*/  @!P2 LEA.HI.X R3, R53, R49, R0, 0x2, P5 ;  /* 0x000000313503a211 */ /* 0x000fe200028f1400 */
[----:B------:R-:W-:Y:S02]  /*27a70*/  VIADD R0, R237, 0x70 ;  /* 0x00000070ed007836 */ /* 0x000fe40000000000 */
[----:B------:R-:W-:-:S02]  /*27a80*/  @!P3 IMAD.MOV.U32 R105, RZ, RZ, R104 ;  /* 0x000000ffff69b224 */ /* 0x000fc400078e0068 */
[----:B------:R1:W-:Y:S01]  /*27a90*/  @!P2 ST.E.64 desc[UR54][R2.64], R4 ;  /* 0x000000040200a985 */ /* 0x0003e2000c101b36 */
[----:B--2---:R-:W-:Y:S01]  /*27aa0*/  @!P3 LEA R6, P0, R52, R51, 0x2 ;  /* 0x000000333406b211 */ /* 0x004fe200078010ff */
[----:B------:R-:W-:Y:S01]  /*27ab0*/  @!P3 IMAD.MOV.U32 R104, RZ, RZ, R106 ;  /* 0x000000ffff68b224 */ /* 0x000fe200078e006a */
[----:B------:R-:W-:Y:S02]  /*27ac0*/  ISETP.GE.AND P2, PT, R0, UR4, PT ;  /* 0x0000000400007c0c */ /* 0x000fe4000bf46270 */
[----:B------:R-:W-:Y:S01]  /*27ad0*/  @!P3 LEA.HI.X R7, R52, R49, R14, 0x2, P0 ;  /* 0x000000313407b211 */ /* 0x000fe200000f140e */
[----:B------:R-:W-:Y:S01]  /*27ae0*/  VIADD R14, R237, 0x70 ;  /* 0x00000070ed0e7836 */ /* 0x000fe20000000000 */
[----:B------:R-:W-:-:S03]  /*27af0*/  ISETP.GE.AND P0, PT, R15, UR4, PT ;  /* 0x000000040f007c0c */ /* 0x000fc6000bf06270 */
[----:B------:R2:W-:Y:S01]  /*27b00*/  @!P3 ST.E.64 desc[UR54][R6.64], R104 ;  /* 0x000000680600b985 */ /* 0x0005e2000c101b36 */
[----:B------:R-:W-:Y:S02]  /*27b10*/  SHF.R.S32.HI R14, RZ, 0x1f, R14 ;  /* 0x0000001fff0e7819 */ /* 0x000fe4000001140e */
[----:B-1----:R-:W-:-:S04]  /*27b20*/  @!P1 LEA R2, P5, R11, R51, 0x2 ;  /* 0x000000330b029211 */ /* 0x002fc800078a10ff */
[----:B------:R-:W-:Y:S01]  /*27b30*/  @!P1 LEA.HI.X R3, R11, R49, R13, 0x2, P5 ;  /* 0x000000310b039211 */ /* 0x000fe200028f140d */
[----:B------:R-:W-:Y:S01]  /*27b40*/  VIADD R13, R237, 0x80 ;  /* 0x00000080ed0d7836 */ /* 0x000fe20000000000 */
[----:B------:R-:W-:Y:S01]  /*27b50*/  @!P4 LEA R4, P5, R12, R51, 0x2 ;  /* 0x000000330c04c211 */ /* 0x000fe200078a10ff */
[----:B------:R-:W-:-:S03]  /*27b60*/  @!P1 IMAD.MOV.U32 R11, RZ, RZ, R8 ;  /* 0x000000ffff0b9224 */ /* 0x000fc600078e0008 */
[----:B------:R-:W-:Y:S01]  /*27b70*/  ISETP.GE.AND P3, PT, R13, UR4, PT ;  /* 0x000000040d007c0c */ /* 0x000fe2000bf66270 */
[----:B--2---:R-:W-:Y:S01]  /*27b80*/  @!P4 IMAD.MOV.U32 R6, RZ, RZ, R20 ;  /* 0x000000ffff06c224 */ /* 0x004fe200078e0014 */
[----:B------:R-:W-:Y:S01]  /*27b90*/  @!P4 LEA.HI.X R5, R12, R49, R44, 0x2, P5 ;  /* 0x000000310c05c211 */ /* 0x000fe200028f142c */
[----:B------:R-:W-:Y:S01]  /*27ba0*/  @!P4 IMAD.MOV.U32 R7, RZ, RZ, R9 ;  /* 0x000000ffff07c224 */ /* 0x000fe200078e0009 */
[----:B------:R1:W-:Y:S01]  /*27bb0*/  @!P1 ST.E.64 desc[UR54][R2.64], R10 ;  /* 0x0000000a02009985 */ /* 0x0003e2000c101b36 */
[C---:B------:R-:W-:Y:S02]  /*27bc0*/  VIADD R12, R237.reuse, 0x88 ;  /* 0x00000088ed0c7836 */ /* 0x040fe40000000000 */
[----:B------:R-:W-:Y:S01]  /*27bd0*/  VIADD R44, R237, 0x78 ;  /* 0x00000078ed2c7836 */ /* 0x000fe20000000000 */
[----:B------:R2:W-:Y:S04]  /*27be0*/  @!P4 ST.E.64 desc[UR54][R4.64], R6 ;  /* 0x000000060400c985 */ /* 0x0005e8000c101b36 */
[----:B------:R-:W-:-:S02]  /*27bf0*/  SHF.R.S32.HI R44, RZ, 0x1f, R44 ;  /* 0x0000001fff2c7819 */ /* 0x000fc4000001142c */
[C---:B-1----:R-:W-:Y:S01]  /*27c00*/  @!P2 LEA R2, P1, R0.reuse, R51, 0x2 ;  /* 0x000000330002a211 */ /* 0x042fe200078210ff */
[C---:B------:R-:W-:Y:S01]  /*27c10*/  VIADD R10, R237.reuse, 0xa8 ;  /* 0x000000a8ed0a7836 */ /* 0x040fe20000000000 */
[C---:B------:R-:W-:Y:S02]  /*27c20*/  IADD3 R11, R237.reuse, 0x98, RZ ;  /* 0x00000098ed0b7810 */ /* 0x040fe40007ffe0ff */
[----:B------:R-:W-:Y:S01]  /*27c30*/  @!P2 LEA.HI.X R3, R0, R49, R14, 0x2, P1 ;  /* 0x000000310003a211 */ /* 0x000fe200008f140e */
[----:B--2---:R-:W-:Y:S01]  /*27c40*/  @!P2 IMAD.MOV.U32 R4, RZ, RZ, R25 ;  /* 0x000000ffff04a224 */ /* 0x004fe200078e0019 */
[C---:B------:R-:W-:Y:S01]  /*27c50*/  IADD3 R14, R237.reuse, 0x80, RZ ;  /* 0x00000080ed0e7810 */ /* 0x040fe20007ffe0ff */
[----:B------:R-:W-:Y:S01]  /*27c60*/  @!P2 IMAD.MOV.U32 R5, RZ, RZ, R21 ;  /* 0x000000ffff05a224 */ /* 0x000fe200078e0015 */
[----:B------:R-:W-:Y:S01]  /*27c70*/  ISETP.GE.AND P1, PT, R12, UR4, PT ;  /* 0x000000040c007c0c */ /* 0x000fe2000bf26270 */
[----:B------:R-:W-:Y:S01]  /*27c80*/  VIADD R0, R237, 0x90 ;  /* 0x00000090ed007836 */ /* 0x000fe20000000000 */
[C---:B------:R-:W-:Y:S01]  /*27c90*/  @!P0 LEA R6, P4, R15.reuse, R51, 0x2 ;  /* 0x000000330f068211 */ /* 0x040fe200078810ff */
[----:B------:R-:W-:Y:S01]  /*27ca0*/  @!P0 IMAD.MOV.U32 R25, RZ, RZ, R24 ;  /* 0x000000ffff198224 */ /* 0x000fe200078e0018 */
[----:B------:R1:W-:Y:S01]  /*27cb0*/  @!P2 ST.E.64 desc[UR54][R2.64], R4 ;  /* 0x000000040200a985 */ /* 0x0003e2000c101b36 */
[----:B------:R-:W-:Y:S01]  /*27cc0*/  SHF.R.S32.HI R14, RZ, 0x1f, R14 ;  /* 0x0000001fff0e7819 */ /* 0x000fe2000001140e */
[----:B------:R-:W-:Y:S01]  /*27cd0*/  @!P0 IMAD.MOV.U32 R24, RZ, RZ, R26 ;  /* 0x000000ffff188224 */ /* 0x000fe200078e001a */
[----:B------:R-:W-:Y:S01]  /*27ce0*/  @!P0 LEA.HI.X R7, R15, R49, R44, 0x2, P4 ;  /* 0x000000310f078211 */ /* 0x000fe200020f142c */
[----:B------:R-:W-:Y:S01]  /*27cf0*/  VIADD R15, R237, 0x98 ;  /* 0x00000098ed0f7836 */ /* 0x000fe20000000000 */
[----:B------:R-:W-:-:S02]  /*27d00*/  ISETP.GE.AND P2, PT, R0, UR4, PT ;  /* 0x0000000400007c0c */ /* 0x000fc4000bf46270 */
[----:B------:R-:W-:Y:S01]  /*27d10*/  SHF.R.S32.HI R11, RZ, 0x1f, R11 ;  /* 0x0000001fff0b7819 */ /* 0x000fe2000001140b */
[----:B------:R2:W-:Y:S01]  /*27d20*/  @!P0 ST.E.64 desc[UR54][R6.64], R24 ;  /* 0x0000001806008985 */ /* 0x0005e2000c101b36 */
[C---:B-1----:R-:W-:Y:S01]  /*27d30*/  @!P3 LEA R2, P5, R13.reuse, R51, 0x2 ;  /* 0x000000330d02b211 */ /* 0x042fe200078a10ff */
[----:B------:R-:W-:Y:S02]  /*27d40*/  @!P3 IMAD.MOV.U32 R4, RZ, RZ, R108 ;  /* 0x000000ffff04b224 */ /* 0x000fe400078e006c */
[----:B------:R-:W-:Y:S01]  /*27d50*/  @!P3 IMAD.MOV.U32 R5, RZ, RZ, R27 ;  /* 0x000000ffff05b224 */ /* 0x000fe200078e001b */
[----:B------:R-:W-:Y:S01]  /*27d60*/  @!P3 LEA.HI.X R3, R13, R49, R14, 0x2, P5 ;  /* 0x000000310d03b211 */ /* 0x000fe200028f140e */
[C---:B------:R-:W-:Y:S02]  /*27d70*/  VIADD R14, R237.reuse, 0x88 ;  /* 0x00000088ed0e7836 */ /* 0x040fe40000000000 */
[----:B------:R-:W-:Y:S01]  /*27d80*/  VIADD R13, R237, 0xa0 ;  /* 0x000000a0ed0d7836 */ /* 0x000fe20000000000 */
[----:B--2---:R-:W-:Y:S01]  /*27d90*/  @!P1 LEA R6, P0, R12, R51, 0x2 ;  /* 0x000000330c069211 */ /* 0x004fe200078010ff */
[----:B------:R1:W-:Y:S01]  /*27da0*/  @!P3 ST.E.64 desc[UR54][R2.64], R4 ;  /* 0x000000040200b985 */ /* 0x0003e2000c101b36 */
[----:B------:R-:W-:-:S02]  /*27db0*/  SHF.R.S32.HI R14, RZ, 0x1f, R14 ;  /* 0x0000001fff0e7819 */ /* 0x000fc4000001140e */
[----:B------:R-:W-:Y:S02]  /*27dc0*/  ISETP.GE.AND P3, PT, R15, UR4, PT ;  /* 0x000000040f007c0c */ /* 0x000fe4000bf66270 */
[----:B------:R-:W-:Y:S01]  /*27dd0*/  @!P1 LEA.HI.X R7, R12, R49, R14, 0x2, P0 ;  /* 0x000000310c079211 */ /* 0x000fe200000f140e */
[----:B------:R-:W-:Y:S01]  /*27de0*/  VIADD R12, R237, 0x90 ;  /* 0x00000090ed0c7836 */ /* 0x000fe20000000000 */
[----:B------:R-:W-:Y:S01]  /*27df0*/  ISETP.GE.AND P0, PT, R13, UR4, PT ;  /* 0x000000040d007c0c */ /* 0x000fe2000bf06270 */
[----:B------:R-:W-:-:S03]  /*27e00*/  VIADD R14, R237, 0xb8 ;  /* 0x000000b8ed0e7836 */ /* 0x000fc60000000000 */
[----:B------:R-:W-:Y:S01]  /*27e10*/  SHF.R.S32.HI R12, RZ, 0x1f, R12 ;  /* 0x0000001fff0c7819 */ /* 0x000fe2000001140c */
[----:B-1----:R-:W-:Y:S01]  /*27e20*/  @!P1 IMAD.MOV.U32 R4, RZ, RZ, R109 ;  /* 0x000000ffff049224 */ /* 0x002fe200078e006d */
[CC--:B------:R-:W-:Y:S01]  /*27e30*/  @!P2 LEA R2, P4, R0.reuse, R51.reuse, 0x2 ;  /* 0x000000330002a211 */ /* 0x0c0fe200078810ff */
[----:B------:R-:W-:Y:S02]  /*27e40*/  @!P1 IMAD.MOV.U32 R5, RZ, RZ, R107 ;  /* 0x000000ffff059224 */ /* 0x000fe400078e006b */
[----:B------:R-:W-:Y:S02]  /*27e50*/  @!P3 LEA R8, P5, R15, R51, 0x2 ;  /* 0x000000330f08b211 */ /* 0x000fe400078a10ff */
[----:B------:R-:W-:Y:S01]  /*27e60*/  @!P2 LEA.HI.X R3, R0, R49, R12, 0x2, P4 ;  /* 0x000000310003a211 */ /* 0x000fe200020f140c */
[----:B------:R-:W-:Y:S01]  /*27e70*/  VIADD R12, R237, 0xb0 ;  /* 0x000000b0ed0c7836 */ /* 0x000fe20000000000 */
[----:B------:R1:W-:Y:S01]  /*27e80*/  @!P1 ST.E.64 desc[UR54][R6.64], R4 ;  /* 0x0000000406009985 */ /* 0x0003e2000c101b36 */
[----:B------:R-:W-:-:S02]  /*27e90*/  ISETP.GE.AND P1, PT, R10, UR4, PT ;  /* 0x000000040a007c0c */ /* 0x000fc4000bf26270 */
[----:B------:R-:W-:Y:S02]  /*27ea0*/  SHF.R.S32.HI R0, RZ, 0x1f, R13 ;  /* 0x0000001fff007819 */ /* 0x000fe4000001140d */
[----:B------:R-:W-:Y:S02]  /*27eb0*/  @!P3 LEA.HI.X R9, R15, R49, R11, 0x2, P5 ;  /* 0x000000310f09b211 */ /* 0x000fe400028f140b */
[----:B------:R-:W-:Y:S02]  /*27ec0*/  SHF.R.S32.HI R11, RZ, 0x1f, R10 ;  /* 0x0000001fff0b7819 */ /* 0x000fe4000001140a */
[----:B------:R-:W-:Y:S01]  /*27ed0*/  ISETP.GE.AND P5, PT, R14, UR4, PT ;  /* 0x000000040e007c0c */ /* 0x000fe2000bfa6270 */
[----:B-1----:R-:W-:Y:S01]  /*27ee0*/  @!P2 IMAD.MOV.U32 R4, RZ, RZ, R112 ;  /* 0x000000ffff04a224 */ /* 0x002fe200078e0070 */
[----:B------:R-:W-:Y:S01]  /*27ef0*/  @!P0 LEA R6, P4, R13, R51, 0x2 ;  /* 0x000000330d068211 */ /* 0x000fe200078810ff */
[----:B------:R-:W-:-:S03]  /*27f00*/  @!P2 IMAD.MOV.U32 R5, RZ, RZ, R110 ;  /* 0x000000ffff05a224 */ /* 0x000fc600078e006e */
[----:B------:R-:W-:Y:S01]  /*27f10*/  @!P0 LEA.HI.X R7, R13, R49, R0, 0x2, P4 ;  /* 0x000000310d078211 */ /* 0x000fe200020f1400 */
[----:B------:R-:W-:Y:S01]  /*27f20*/  @!P3 IMAD.MOV.U32 R13, RZ, RZ, R111 ;  /* 0x000000ffff0db224 */ /* 0x000fe200078e006f */
[----:B------:R1:W-:Y:S01]  /*27f30*/  @!P2 ST.E.64 desc[UR54][R2.64], R4 ;  /* 0x000000040200a985 */ /* 0x0003e2000c101b36 */
[----:B------:R-:W-:Y:S02]  /*27f40*/  ISETP.GE.AND P2, PT, R12, UR4, PT ;  /* 0x000000040c007c0c */ /* 0x000fe4000bf46270 */
[----:B------:R-:W-:Y:S02]  /*27f50*/  SHF.R.S32.HI R0, RZ, 0x1f, R12 ;  /* 0x0000001fff007819 */ /* 0x000fe4000001140c */
[----:B-1----:R-:W-:-:S04]  /*27f60*/  @!P1 LEA R4, P4, R10, R51, 0x2 ;  /* 0x000000330a049211 */ /* 0x002fc800078810ff */
[----:B------:R-:W-:-:S05]  /*27f70*/  @!P1 LEA.HI.X R5, R10, R49, R11, 0x2, P4 ;  /* 0x000000310a059211 */ /* 0x000fca00020f140b */
[----:B------:R-:W-:-:S04]  /*27f80*/  @!P2 LEA R2, P4, R12, R51, 0x2 ;  /* 0x000000330c02a211 */ /* 0x000fc800078810ff */
[----:B------:R-:W-:Y:S01]  /*27f90*/  @!P2 LEA.HI.X R3, R12, R49, R0, 0x2, P4 ;  /* 0x000000310c03a211 */ /* 0x000fe200020f1400 */
[----:B------:R-:W-:Y:S01]  /*27fa0*/  @!P3 IMAD.MOV.U32 R12, RZ, RZ, R113 ;  /* 0x000000ffff0cb224 */ /* 0x000fe200078e0071 */
[----:B------:R-:W-:Y:S02]  /*27fb0*/  SHF.R.S32.HI R0, RZ, 0x1f, R14 ;  /* 0x0000001fff007819 */ /* 0x000fe4000001140e */
[C---:B------:R-:W-:Y:S02]  /*27fc0*/  @!P5 LEA R10, P4, R14.reuse, R51, 0x2 ;  /* 0x000000330e0ad211 */ /* 0x040fe400078810ff */
[----:B------:R1:W-:Y:S02]  /*27fd0*/  @!P3 ST.E.64 desc[UR54][R8.64], R12 ;  /* 0x0000000c0800b985 */ /* 0x0003e4000c101b36 */
[----:B------:R-:W-:Y:S01]  /*27fe0*/  @!P5 LEA.HI.X R11, R14, R49, R0, 0x2, P4 ;  /* 0x000000310e0bd211 */ /* 0x000fe200020f1400 */
[----:B-1----:R-:W-:Y:S02]  /*27ff0*/  @!P0 IMAD.MOV.U32 R8, RZ, RZ, R116 ;  /* 0x000000ffff088224 */ /* 0x002fe400078e0074 */
[----:B------:R-:W-:-:S05]  /*28000*/  @!P0 IMAD.MOV.U32 R9, RZ, RZ, R114 ;  /* 0x000000ffff098224 */ /* 0x000fca00078e0072 */
[----:B------:R1:W-:Y:S02]  /*28010*/  @!P0 ST.E.64 desc[UR54][R6.64], R8 ;  /* 0x0000000806008985 */ /* 0x0003e4000c101b36 */
[----:B-1----:R-:W-:Y:S02]  /*28020*/  @!P1 IMAD.MOV.U32 R6, RZ, RZ, R117 ;  /* 0x000000ffff069224 */ /* 0x002fe400078e0075 */
[----:B------:R-:W-:-:S05]  /*28030*/  @!P1 IMAD.MOV.U32 R7, RZ, RZ, R115 ;  /* 0x000000ffff079224 */ /* 0x000fca00078e0073 */
[----:B------:R1:W-:Y:S02]  /*28040*/  @!P1 ST.E.64 desc[UR54][R4.64], R6 ;  /* 0x0000000604009985 */ /* 0x0003e4000c101b36 */
[----:B-1----:R-:W-:Y:S02]  /*28050*/  @!P2 IMAD.MOV.U32 R4, RZ, RZ, R122 ;  /* 0x000000ffff04a224 */ /* 0x002fe400078e007a */
[----:B------:R-:W-:Y:S02]  /*28060*/  @!P2 IMAD.MOV.U32 R5, RZ, RZ, R118 ;  /* 0x000000ffff05a224 */ /* 0x000fe400078e0076 */
[----:B------:R-:W-:Y:S02]  /*28070*/  @!P5 IMAD.MOV.U32 R6, RZ, RZ, R123 ;  /* 0x000000ffff06d224 */ /* 0x000fe400078e007b */
[----:B------:R-:W-:Y:S01]  /*28080*/  @!P5 IMAD.MOV.U32 R7, RZ, RZ, R119 ;  /* 0x000000ffff07d224 */ /* 0x000fe200078e0077 */
[----:B------:R3:W-:Y:S04]  /*28090*/  @!P2 ST.E.64 desc[UR54][R2.64], R4 ;  /* 0x000000040200a985 */ /* 0x0007e8000c101b36 */
[----:B------:R3:W-:Y:S02]  /*280a0*/  @!P5 ST.E.64 desc[UR54][R10.64], R6 ;  /* 0x000000060a00d985 */ /* 0x0007e4000c101b36 */
.L_x_5573:
[----:B------:R-:W-:Y:S05]  /*280b0*/  BSYNC B1 ;  /* 0x0000000000017941 */ /* 0x000fea0003800000 */
.L_x_5572:
[----:B------:R-:W-:-:S03]  /*280c0*/  UMOV UR4, 0xffffffff ;  /* 0xffffffff00047882 */ /* 0x000fc60000000000 */
[----:B------:R-:W-:Y:S05]  /*280d0*/  BRA.DIV UR4, `(.L_x_5574) ;  /* 0x000000e204dc7947 */ /* 0x000fea000b800000 */
[----:B0-----:R-:W0:Y:S04]  /*280e0*/  SHFL.IDX PT, R50, R50, 0x1, 0x1c1f ;  /* 0x003c1f0032327f89 */ /* 0x001e2800000e0000 */
[----:B------:R4:W0:Y:S02]  /*280f0*/  SHFL.IDX PT, R14, R48, 0x1, 0x1c1f ;  /* 0x003c1f00300e7f89 */ /* 0x00082400000e0000 */
.L_x_5872:
[----:B------:R-:W-:-:S13]  /*28100*/  ISETP.GE.AND P0, PT, R47, R46, PT ;  /* 0x0000002e2f00720c */ /* 0x000fda0003f06270 */
[----:B------:R-:W-:Y:S05]  /*28110*/  @P0 BRA `(.L_x_5570) ;  /* 0x0000001800a00947 */ /* 0x000fea0003800000 */
[----:B------:R-:W-:Y:S01]  /*28120*/  ULDC UR4, c[0x0][0xac8] ;  /* 0x0002b20000047ab9 */ /* 0x000fe20000000800 */
[C---:B------:R-:W-:Y:S01]  /*28130*/  VIADD R8, R237.reuse, 0x8 ;  /* 0x00000008ed087836 */ /* 0x040fe20000000000 */
[C---:B------:R-:W-:Y:S01]  /*28140*/  ISETP.GE.AND P4, PT, R237.reuse, UR4, PT ;  /* 0x00000004ed007c0c */ /* 0x040fe2000bf86270 */
[C---:B------:R-:W-:Y:S01]  /*28150*/  VIADD R0, R237.reuse, 0x10 ;  /* 0x00000010ed007836 */ /* 0x040fe20000000000 */
[C---:B------:R-:W-:Y:S01]  /*28160*/  IADD3 R9, R237.reuse, 0x8, RZ ;  /* 0x00000008ed097810 */ /* 0x040fe20007ffe0ff */
[C---:B---3--:R-:W-:Y:S01]  /*28170*/  VIADD R10, R237.reuse, 0x18 ;  /* 0x00000018ed0a7836 */ /* 0x048fe20000000000 */
[----:B------:R-:W-:Y:S01]  /*28180*/  ISETP.GE.AND P1, PT, R8, UR4, PT ;  /* 0x0000000408007c0c */ /* 0x000fe2000bf26270 */
[C---:B------:R-:W-:Y:S01]  /*28190*/  VIADD R20, R237.reuse, 0x20 ;  /* 0x00000020ed147836 */ /* 0x040fe20000000000 */
[----:B------:R-:W-:Y:S01]  /*281a0*/  ISETP.GE.AND P2, PT, R0, UR4, PT ;  /* 0x0000000400007c0c */ /* 0x000fe2000bf46270 */
[C---:B------:R-:W-:Y:S01]  /*281b0*/  VIADD R13, R237.reuse, 0x10 ;  /* 0x00000010ed0d7836 */ /* 0x040fe20000000000 */
[----:B------:R-:W-:Y:S01]  /*281c0*/  ISETP.GE.AND P3, PT, R10, UR4, PT ;  /* 0x000000040a007c0c */ /* 0x000fe2000bf66270 */
[C---:B------:R-:W-:Y:S01]  /*281d0*/  VIADD R12, R237.reuse, 0x28 ;  /* 0x00000028ed0c7836 */ /* 0x040fe20000000000 */
[----:B------:R-:W-:Y:S01]  /*281e0*/  SHF.R.S32.HI R9, RZ, 0x1f, R9 ;  /* 0x0000001fff097819 */ /* 0x000fe20000011409 */
[----:B------:R-:W-:Y:S01]  /*281f0*/  VIADD R11, R237, 0x18 ;  /* 0x00000018ed0b7836 */ /* 0x000fe20000000000 */
[----:B------:R-:W-:Y:S01]  /*28200*/  SHF.R.S32.HI R13, RZ, 0x1f, R13 ;  /* 0x0000001fff0d7819 */ /* 0x000fe2000001140d */
[----:B0-----:R-:W-:-:S02]  /*28210*/  @!P4 IMAD.MOV.U32 R4, RZ, RZ, R14 ;  /* 0x000000ffff04c224 */ /* 0x001fc400078e000e */
[----:B------:R-:W-:Y:S01]  /*28220*/  @!P4 IMAD.MOV.U32 R5, RZ, RZ, R50 ;  /* 0x000000ffff05c224 */ /* 0x000fe200078e0032 */
[----:B------:R-:W-:Y:S01]  /*28230*/  SHF.R.S32.HI R11, RZ, 0x1f, R11 ;  /* 0x0000001fff0b7819 */ /* 0x000fe2000001140b */
[----:B------:R-:W-:Y:S01]  /*28240*/  @!P4 IMAD.MOV.U32 R6, RZ, RZ, R30 ;  /* 0x000000ffff06c224 */ /* 0x000fe200078e001e */
[----:B------:R-:W-:Y:S01]  /*28250*/  @!P1 LEA R2, P0, R8, R14, 0x2 ;  /* 0x0000000e08029211 */ /* 0x000fe200078010ff */
[----:B------:R-:W-:-:S03]  /*28260*/  @!P4 IMAD.WIDE R4, R237, 0x4, R4 ;  /* 0x00000004ed04c825 */ /* 0x000fc600078e0204 */
[----:B------:R-:W-:Y:S01]  /*28270*/  @!P1 LEA.HI.X R3, R8, R50, R9, 0x2, P0 ;  /* 0x0000003208039211 */ /* 0x000fe200000f1409 */
[----:B------:R-:W-:Y:S01]  /*28280*/  @!P4 IMAD.MOV.U32 R7, RZ, RZ, R28 ;  /* 0x000000ffff07c224 */ /* 0x000fe200078e001c */
[----:B------:R-:W-:Y:S01]  /*28290*/  ISETP.GE.AND P0, PT, R20, UR4, PT ;  /* 0x0000000414007c0c */ /* 0x000fe2000bf06270 */
[C---:B------:R-:W-:Y:S01]  /*282a0*/  VIADD R21, R237.reuse, 0x20 ;  /* 0x00000020ed157836 */ /* 0x040fe20000000000 */
[C---:B------:R-:W-:Y:S01]  /*282b0*/  @!P3 LEA R8, P5, R10.reuse, R14, 0x2 ;  /* 0x0000000e0a08b211 */ /* 0x040fe200078a10ff */
[C---:B------:R-:W-:Y:S01]  /*282c0*/  VIADD R15, R237.reuse, 0x28 ;  /* 0x00000028ed0f7836 */ /* 0x040fe20000000000 */
[----:B------:R0:W-:Y:S01]  /*282d0*/  @!P4 ST.E.64 desc[UR54][R4.64], R6 ;  /* 0x000000060400c985 */ /* 0x0001e2000c101b36 */
[----:B------:R-:W-:Y:S01]  /*282e0*/  VIADD R24, R237, 0x60 ;  /* 0x00000060ed187836 */ /* 0x000fe20000000000 */
[----:B------:R-:W-:Y:S02]  /*282f0*/  @!P3 LEA.HI.X R9, R10, R50, R11, 0x2, P5 ;  /* 0x000000320a09b211 */ /* 0x000fe400028f140b */
[----:B------:R-:W-:-:S02]  /*28300*/  SHF.R.S32.HI R21, RZ, 0x1f, R21 ;  /* 0x0000001fff157819 */ /* 0x000fc40000011415 */
[----:B------:R-:W-:Y:S02]  /*28310*/  SHF.R.S32.HI R15, RZ, 0x1f, R15 ;  /* 0x0000001fff0f7819 */ /* 0x000fe4000001140f */
[----:B------:R-:W-:Y:S01]  /*28320*/  SHF.R.S32.HI R24, RZ, 0x1f, R24 ;  /* 0x0000001fff187819 */ /* 0x000fe20000011418 */
[----:B0-----:R-:W-:Y:S01]  /*28330*/  @!P1 IMAD.MOV.U32 R4, RZ, RZ, R31 ;  /* 0x000000ffff049224 */ /* 0x001fe200078e001f */
[----:B------:R-:W-:Y:S01]  /*28340*/  @!P2 LEA R6, P4, R0, R14, 0x2 ;  /* 0x0000000e0006a211 */ /* 0x000fe200078810ff */
[----:B------:R-:W-:-:S03]  /*28350*/  @!P1 IMAD.MOV.U32 R5, RZ, RZ, R29 ;  /* 0x000000ffff059224 */ /* 0x000fc600078e001d */
[----:B------:R-:W-:Y:S01]  /*28360*/  @!P2 LEA.HI.X R7, R0, R50, R13, 0x2, P4 ;  /* 0x000000320007a211 */ /* 0x000fe200020f140d */
[C---:B------:R-:W-:Y:S01]  /*28370*/  VIADD R0, R237.reuse, 0x30 ;  /* 0x00000030ed007836 */ /* 0x040fe20000000000 */
[----:B------:R0:W-:Y:S01]  /*28380*/  @!P1 ST.E.64 desc[UR54][R2.64], R4 ;  /* 0x0000000402009985 */ /* 0x0001e2000c101b36 */
[----:B------:R-:W-:Y:S01]  /*28390*/  ISETP.GE.AND P1, PT, R12, UR4, PT ;  /* 0x000000040c007c0c */ /* 0x000fe2000bf26270 */
[----:B------:R-:W-:Y:S01]  /*283a0*/  VIADD R13, R237, 0x38 ;  /* 0x00000038ed0d7836 */ /* 0x000fe20000000000 */
[----:B------:R-:W-:-:S04]  /*283b0*/  @!P0 LEA R10, P4, R20, R14, 0x2 ;  /* 0x0000000e140a8211 */ /* 0x000fc800078810ff */
[----:B------:R-:W-:Y:S01]  /*283c0*/  @!P0 LEA.HI.X R11, R20, R50, R21, 0x2, P4 ;  /* 0x00000032140b8211 */ /* 0x000fe200020f1415 */
[C---:B------:R-:W-:Y:S01]  /*283d0*/  VIADD R21, R237.reuse, 0x30 ;  /* 0x00000030ed157836 */ /* 0x040fe20000000000 */
[----:B------:R-:W-:-:S04]  /*283e0*/  IADD3 R20, R237, 0x40, RZ ;  /* 0x00000040ed147810 */ /* 0x000fc80007ffe0ff */
[----:B------:R-:W-:Y:S01]  /*283f0*/  SHF.R.S32.HI R21, RZ, 0x1f, R21 ;  /* 0x0000001fff157819 */ /* 0x000fe20000011415 */
[----:B0-----:R-:W-:Y:S01]  /*28400*/  @!P2 IMAD.MOV.U32 R2, RZ, RZ, R34 ;  /* 0x000000ffff02a224 */ /* 0x001fe200078e0022 */
[C---:B------:R-:W-:Y:S01]  /*28410*/  @!P1 LEA R4, P5, R12.reuse, R14, 0x2 ;  /* 0x0000000e0c049211 */ /* 0x040fe200078a10ff */
[----:B------:R-:W-:Y:S02]  /*28420*/  @!P2 IMAD.MOV.U32 R3, RZ, RZ, R32 ;  /* 0x000000ffff03a224 */ /* 0x000fe400078e0020 */
[----:B------:R-:W-:Y:S01]  /*28430*/  @!P3 IMAD.MOV.U32 R32, RZ, RZ, R35 ;  /* 0x000000ffff20b224 */ /* 0x000fe200078e0023 */
[----:B------:R-:W-:Y:S01]  /*28440*/  @!P1 LEA.HI.X R5, R12, R50, R15, 0x2, P5 ;  /* 0x000000320c059211 */ /* 0x000fe200028f140f */
[C---:B------:R-:W-:Y:S01]  /*28450*/  VIADD R12, R237.reuse, 0x48 ;  /* 0x00000048ed0c7836 */ /* 0x040fe20000000000 */
[----:B------:R0:W-:Y:S01]  /*28460*/  @!P2 ST.E.64 desc[UR54][R6.64], R2 ;  /* 0x000000020600a985 */ /* 0x0001e2000c101b36 */
[----:B------:R-:W-:Y:S01]  /*28470*/  ISETP.GE.AND P2, PT, R0, UR4, PT ;  /* 0x0000000400007c0c */ /* 0x000fe2000bf46270 */
[----:B------:R-:W-:-:S02]  /*28480*/  VIADD R15, R237, 0x38 ;  /* 0x00000038ed0f7836 */ /* 0x000fc40000000000 */
[----:B------:R3:W-:Y:S01]  /*28490*/  @!P3 ST.E.64 desc[UR54][R8.64], R32 ;  /* 0x000000200800b985 */ /* 0x0007e2000c101b36 */
[----:B------:R-:W-:Y:S02]  /*284a0*/  ISETP.GE.AND P3, PT, R13, UR4, PT ;  /* 0x000000040d007c0c */ /* 0x000fe4000bf66270 */
[----:B------:R-:W-:Y:S01]  /*284b0*/  SHF.R.S32.HI R15, RZ, 0x1f, R15 ;  /* 0x0000001fff0f7819 */ /* 0x000fe2000001140f */
[----:B0-----:R-:W-:-:S06]  /*284c0*/  @!P0 IMAD.MOV.U32 R2, RZ, RZ, R38 ;  /* 0x000000ffff028224 */ /* 0x001fcc00078e0026 */
[-C--:B------:R-:W-:Y:S01]  /*284d0*/  @!P2 LEA R6, P4, R0, R14.reuse, 0x2 ;  /* 0x0000000e0006a211 */ /* 0x080fe200078810ff */
[----:B------:R-:W-:Y:S02]  /*284e0*/  @!P0 IMAD.MOV.U32 R3, RZ, RZ, R36 ;  /* 0x000000ffff038224 */ /* 0x000fe400078e0024 */
[----:B------:R-:W-:Y:S01]  /*284f0*/  @!P1 IMAD.MOV.U32 R36, RZ, RZ, R39 ;  /* 0x000000ffff249224 */ /* 0x000fe200078e0027 */
[----:B---3--:R-:W-:Y:S02]  /*28500*/  @!P3 LEA R8, P5, R13, R14, 0x2 ;  /* 0x0000000e0d08b211 */ /* 0x008fe400078a10ff */
[----:B------:R0:W-:Y:S01]  /*28510*/  @!P0 ST.E.64 desc[UR54][R10.64], R2 ;  /* 0x000000020a008985 */ /* 0x0001e2000c101b36 */
[----:B------:R-:W-:Y:S02]  /*28520*/  ISETP.GE.AND P0, PT, R20, UR4, PT ;  /* 0x0000000414007c0c */ /* 0x000fe4000bf06270 */
[-C--:B------:R-:W-:Y:S01]  /*28530*/  @!P2 LEA.HI.X R7, R0, R50.reuse, R21, 0x2, P4 ;  /* 0x000000320007a211 */ /* 0x080fe200020f1415 */
[----:B------:R3:W-:Y:S01]  /*28540*/  @!P1 ST.E.64 desc[UR54][R4.64], R36 ;  /* 0x0000002404009985 */ /* 0x0007e2000c101b36 */
[----:B------:R-:W-:Y:S01]  /*28550*/  ISETP.GE.AND P1, PT, R12, UR4, PT ;  /* 0x000000040c007c0c */ /* 0x000fe2000bf26270 */
[----:B------:R-:W-:Y:S01]  /*28560*/  VIADD R0, R237, 0x50 ;  /* 0x00000050ed007836 */ /* 0x000fe20000000000 */
[----:B------:R-:W-:Y:S01]  /*28570*/  @!P3 LEA.HI.X R9, R13, R50, R15, 0x2, P5 ;  /* 0x000000320d09b211 */ /* 0x000fe200028f140f */
[----:B------:R-:W-:-:S02]  /*28580*/  VIADD R21, R237, 0x40 ;  /* 0x00000040ed157836 */ /* 0x000fc40000000000 */
[C---:B------:R-:W-:Y:S02]  /*28590*/  VIADD R13, R237.reuse, 0x58 ;  /* 0x00000058ed0d7836 */ /* 0x040fe40000000000 */
[----:B------:R-:W-:Y:S01]  /*285a0*/  VIADD R15, R237, 0x48 ;  /* 0x00000048ed0f7836 */ /* 0x000fe20000000000 */
[----:B------:R-:W-:Y:S01]  /*285b0*/  SHF.R.S32.HI R21, RZ, 0x1f, R21 ;  /* 0x0000001fff157819 */ /* 0x000fe20000011415 */
[----:B0-----:R-:W-:Y:S01]  /*285c0*/  @!P2 IMAD.MOV.U32 R2, RZ, RZ, R69 ;  /* 0x000000ffff02a224 */ /* 0x001fe200078e0045 */
[----:B------:R-:W-:Y:S01]  /*285d0*/  @!P0 LEA R10, P5, R20, R14, 0x2 ;  /* 0x0000000e140a8211 */ /* 0x000fe200078a10ff */
[----:B------:R-:W-:Y:S01]  /*285e0*/  @!P2 IMAD.MOV.U32 R3, RZ, RZ, R40 ;  /* 0x000000ffff03a224 */ /* 0x000fe200078e0028 */
[----:B------:R-:W-:Y:S01]  /*285f0*/  ISETP.GE.AND P4, PT, R13, UR4, PT ;  /* 0x000000040d007c0c */ /* 0x000fe2000bf86270 */
[----:B------:R-:W-:Y:S01]  /*28600*/  @!P3 IMAD.MOV.U32 R69, RZ, RZ, R68 ;  /* 0x000000ffff45b224 */ /* 0x000fe200078e0044 */
[----:B------:R-:W-:Y:S01]  /*28610*/  SHF.R.S32.HI R15, RZ, 0x1f, R15 ;  /* 0x0000001fff0f7819 */ /* 0x000fe2000001140f */
[----:B------:R-:W-:Y:S01]  /*28620*/  @!P3 IMAD.MOV.U32 R68, RZ, RZ, R124 ;  /* 0x000000ffff44b224 */ /* 0x000fe200078e007c */
[----:B------:R0:W-:Y:S01]  /*28630*/  @!P2 ST.E.64 desc[UR54][R6.64], R2 ;  /* 0x000000020600a985 */ /* 0x0001e2000c101b36 */
[----:B------:R-:W-:-:S02]  /*28640*/  ISETP.GE.AND P2, PT, R0, UR4, PT ;  /* 0x0000000400007c0c */ /* 0x000fc4000bf46270 */
[----:B------:R-:W-:Y:S01]  /*28650*/  @!P0 MOV R124, R127 ;  /* 0x0000007f007c8202 */ /* 0x000fe20000000f00 */
[----:B------:R5:W-:Y:S01]  /*28660*/  @!P3 ST.E.64 desc[UR54][R8.64], R68 ;  /* 0x000000440800b985 */ /* 0x000be2000c101b36 */
[----:B---3--:R-:W-:Y:S01]  /*28670*/  @!P1 LEA R4, P3, R12, R14, 0x2 ;  /* 0x0000000e0c049211 */ /* 0x008fe200078610ff */
[----:B------:R-:W-:Y:S01]  /*28680*/  @!P1 IMAD.MOV.U32 R127, RZ, RZ, R126 ;  /* 0x000000ffff7f9224 */ /* 0x000fe200078e007e */
[-C--:B------:R-:W-:Y:S01]  /*28690*/  @!P0 LEA.HI.X R11, R20, R50.reuse, R21, 0x2, P5 ;  /* 0x00000032140b8211 */ /* 0x080fe200028f1415 */
[----:B------:R-:W-:Y:S01]  /*286a0*/  @!P1 IMAD.MOV.U32 R126, RZ, RZ, R128 ;  /* 0x000000ffff7e9224 */ /* 0x000fe200078e0080 */
[----:B------:R-:W-:Y:S01]  /*286b0*/  @!P1 LEA.HI.X R5, R12, R50, R15, 0x2, P3 ;  /* 0x000000320c059211 */ /* 0x000fe200018f140f */
[C---:B------:R-:W-:Y:S02]  /*286c0*/  VIADD R21, R237.reuse, 0x50 ;  /* 0x00000050ed157836 */ /* 0x040fe40000000000 */
[C---:B------:R-:W-:Y:S01]  /*286d0*/  VIADD R20, R237.reuse, 0x60 ;  /* 0x00000060ed147836 */ /* 0x040fe20000000000 */
[----:B------:R-:W-:Y:S01]  /*286e0*/  @!P0 ST.E.64 desc[UR54][R10.64], R124 ;  /* 0x0000007c0a008985 */ /* 0x000fe2000c101b36 */
[C---:B------:R-:W-:Y:S01]  /*286f0*/  VIADD R12, R237.reuse, 0x68 ;  /* 0x00000068ed0c7836 */ /* 0x040fe20000000000 */
[----:B0-----:R-:W-:Y:S01]  /*28700*/  @!P2 LEA R2, P3, R0, R14, 0x2 ;  /* 0x0000000e0002a211 */ /* 0x001fe200078610ff */
[----:B------:R-:W-:Y:S01]  /*28710*/  VIADD R15, R237, 0x58 ;  /* 0x00000058ed0f7836 */ /* 0x000fe20000000000 */
[----:B------:R0:W-:Y:S01]  /*28720*/  @!P1 ST.E.64 desc[UR54][R4.64], R126 ;  /* 0x0000007e04009985 */ /* 0x0001e2000c101b36 */
[----:B------:R-:W-:Y:S01]  /*28730*/  SHF.R.S32.HI R21, RZ, 0x1f, R21 ;  /* 0x0000001fff157819 */ /* 0x000fe20000011415 */
[----:B------:R-:W-:Y:S01]  /*28740*/  @!P2 IMAD.MOV.U32 R128, RZ, RZ, R70 ;  /* 0x000000ffff80a224 */ /* 0x000fe200078e0046 */
[----:B------:R-:W-:-:S02]  /*28750*/  ISETP.GE.AND P0, PT, R20, UR4, PT ;  /* 0x0000000414007c0c */ /* 0x000fc4000bf06270 */
[----:B------:R-:W-:Y:S02]  /*28760*/  ISETP.GE.AND P1, PT, R12, UR4, PT ;  /* 0x000000040c007c0c */ /* 0x000fe4000bf26270 */
[----:B------:R-:W-:Y:S02]  /*28770*/  @!P4 LEA R6, P5, R13, R14, 0x2 ;  /* 0x0000000e0d06c211 */ /* 0x000fe400078a10ff */
[----:B------:R-:W-:Y:S02]  /*28780*/  SHF.R.S32.HI R15, RZ, 0x1f, R15 ;  /* 0x0000001fff0f7819 */ /* 0x000fe4000001140f */
[-C--:B------:R-:W-:Y:S01]  /*28790*/  @!P2 LEA.HI.X R3, R0, R50.reuse, R21, 0x2, P3 ;  /* 0x000000320003a211 */ /* 0x080fe200018f1415 */
[----:B------:R-:W-:Y:S01]  /*287a0*/  VIADD R0, R237, 0x70 ;  /* 0x00000070ed007836 */ /* 0x000fe20000000000 */
[----:B------:R-:W-:Y:S01]  /*287b0*/  @!P4 LEA.HI.X R7, R13, R50, R15, 0x2, P5 ;  /* 0x000000320d07c211 */ /* 0x000fe200028f140f */
[C---:B------:R-:W-:Y:S02]  /*287c0*/  VIADD R13, R237.reuse, 0x68 ;  /* 0x00000068ed0d7836 */ /* 0x040fe40000000000 */
[----:B------:R3:W-:Y:S01]  /*287d0*/  @!P2 ST.E.64 desc[UR54][R2.64], R128 ;  /* 0x000000800200a985 */ /* 0x0007e2000c101b36 */
[----:B------:R-:W-:Y:S01]  /*287e0*/  ISETP.GE.AND P2, PT, R0, UR4, PT ;  /* 0x0000000400007c0c */ /* 0x000fe2000bf46270 */
[C---:B------:R-:W-:Y:S01]  /*287f0*/  VIADD R21, R237.reuse, 0x78 ;  /* 0x00000078ed157836 */ /* 0x040fe20000000000 */
[-C--:B-----5:R-:W-:Y:S01]  /*28800*/  @!P0 LEA R8, P3, R20, R14.reuse, 0x2 ;  /* 0x0000000e14088211 */ /* 0x0a0fe200078610ff */
[----:B------:R-:W-:Y:S01]  /*28810*/  VIADD R15, R237, 0x80 ;  /* 0x00000080ed0f7836 */ /* 0x000fe20000000000 */
[----:B0-----:R-:W-:-:S02]  /*28820*/  @!P1 LEA R4, P5, R12, R14, 0x2 ;  /* 0x0000000e0c049211 */ /* 0x001fc400078a10ff */
[----:B------:R-:W-:Y:S02]  /*28830*/  SHF.R.S32.HI R13, RZ, 0x1f, R13 ;  /* 0x0000001fff0d7819 */ /* 0x000fe4000001140d */
[-C--:B------:R-:W-:Y:S01]  /*28840*/  @!P0 LEA.HI.X R9, R20, R50.reuse, R24, 0x2, P3 ;  /* 0x0000003214098211 */ /* 0x080fe200018f1418 */
[C---:B------:R-:W-:Y:S01]  /*28850*/  VIADD R20, R237.reuse, 0x88 ;  /* 0x00000088ed147836 */ /* 0x040fe20000000000 */
[----:B------:R-:W-:Y:S01]  /*28860*/  @!P1 LEA.HI.X R5, R12, R50, R13, 0x2, P5 ;  /* 0x000000320c059211 */ /* 0x000fe200028f140d */
[----:B------:R-:W-:Y:S01]  /*28870*/  VIADD R12, R237, 0x70 ;  /* 0x00000070ed0c7836 */ /* 0x000fe20000000000 */
[----:B------:R-:W-:Y:S01]  /*28880*/  ISETP.GE.AND P3, PT, R15, UR4, PT ;  /* 0x000000040f007c0c */ /* 0x000fe2000bf66270 */
[----:B---3--:R-:W-:Y:S02]  /*28890*/  @!P4 IMAD.MOV.U32 R2, RZ, RZ, R71 ;  /* 0x000000ffff02c224 */ /* 0x008fe400078e0047 */
[----:B------:R-:W-:Y:S01]  /*288a0*/  @!P4 IMAD.MOV.U32 R3, RZ, RZ, R130 ;  /* 0x000000ffff03c224 */ /* 0x000fe200078e0082 */
[----:B------:R-:W-:Y:S01]  /*288b0*/  SHF.R.S32.HI R12, RZ, 0x1f, R12 ;  /* 0x0000001fff0c7819 */ /* 0x000fe2000001140c */
[----:B------:R-:W-:-:S03]  /*288c0*/  VIADD R24, R237, 0x78 ;  /* 0x00000078ed187836 */ /* 0x000fc60000000000 */
[----:B------:R0:W-:Y:S01]  /*288d0*/  @!P4 ST.E.64 desc[UR54][R6.64], R2 ;  /* 0x000000020600c985 */ /* 0x0001e2000c101b36 */
[----:B------:R-:W-:Y:S02]  /*288e0*/  ISETP.GE.AND P4, PT, R21, UR4, PT ;  /* 0x0000000415007c0c */ /* 0x000fe4000bf86270 */
[----:B------:R-:W-:Y:S01]  /*288f0*/  SHF.R.S32.HI R24, RZ, 0x1f, R24 ;  /* 0x0000001fff187819 */ /* 0x000fe20000011418 */
[----:B0-----:R-:W-:Y:S02]  /*28900*/  @!P0 IMAD.MOV.U32 R2, RZ, RZ, R74 ;  /* 0x000000ffff028224 */ /* 0x001fe400078e004a */
[----:B------:R-:W-:Y:S01]  /*28910*/  @!P0 IMAD.MOV.U32 R3, RZ, RZ, R72 ;  /* 0x000000ffff038224 */ /* 0x000fe200078e0048 */
[----:B------:R-:W-:-:S04]  /*28920*/  @!P1 MOV R72, R75 ;  /* 0x0000004b00489202 */ /* 0x000fc80000000f00 */
[----:B------:R0:W-:Y:S01]  /*28930*/  @!P0 ST.E.64 desc[UR54][R8.64], R2 ;  /* 0x0000000208008985 */ /* 0x0001e2000c101b36 */
[----:B------:R-:W-:-:S03]  /*28940*/  @!P2 LEA R10, P0, R0, R14, 0x2 ;  /* 0x0000000e000aa211 */ /* 0x000fc600078010ff */
[----:B------:R3:W-:Y:S01]  /*28950*/  @!P1 ST.E.64 desc[UR54][R4.64], R72 ;  /* 0x0000004804009985 */ /* 0x0007e2000c101b36 */
[----:B------:R-:W-:Y:S01]  /*28960*/  @!P2 LEA.HI.X R11, R0, R50, R12, 0x2, P0 ;  /* 0x00000032000ba211 */ /* 0x000fe200000f140c */
[----:B------:R-:W-:Y:S01]  /*28970*/  VIADD R0, R237, 0x90 ;  /* 0x00000090ed007836 */ /* 0x000fe20000000000 */
[C---:B------:R-:W-:Y:S02]  /*28980*/  @!P4 LEA R6, P1, R21.reuse, R14, 0x2 ;  /* 0x0000000e1506c211 */ /* 0x040fe400078210ff */
[----:B------:R-:W-:Y:S02]  /*28990*/  ISETP.GE.AND P0, PT, R20, UR4, PT ;  /* 0x0000000414007c0c */ /* 0x000fe4000bf06270 */
[----:B------:R-:W-:Y:S01]  /*289a0*/  @!P4 LEA.HI.X R7, R21, R50, R24, 0x2, P1 ;  /* 0x000000321507c211 */ /* 0x000fe200008f1418 */
[----:B------:R-:W-:Y:S01]  /*289b0*/  VIADD R21, R237, 0x80 ;  /* 0x00000080ed157836 */ /* 0x000fe20000000000 */
[----:B------:R-:W-:Y:S01]  /*289c0*/  @!P3 LEA R12, P5, R15, R14, 0x2 ;  /* 0x0000000e0f0cb211 */ /* 0x000fe200078a10ff */
[----:B0-----:R-:W-:Y:S01]  /*289d0*/  @!P2 IMAD.MOV.U32 R2, RZ, RZ, R78 ;  /* 0x000000ffff02a224 */ /* 0x001fe200078e004e */
[----:B------:R-:W-:Y:S01]  /*289e0*/  ISETP.GE.AND P1, PT, R0, UR4, PT ;  /* 0x0000000400007c0c */ /* 0x000fe2000bf26270 */
[----:B------:R-:W-:Y:S01]  /*289f0*/  @!P2 IMAD.MOV.U32 R3, RZ, RZ, R76 ;  /* 0x000000ffff03a224 */ /* 0x000fe200078e004c */
[----:B------:R-:W-:Y:S01]  /*28a00*/  SHF.R.S32.HI R21, RZ, 0x1f, R21 ;  /* 0x0000001fff157819 */ /* 0x000fe20000011415 */
[----:B------:R-:W-:-:S02]  /*28a10*/  VIADD R24, R237, 0x88 ;  /* 0x00000088ed187836 */ /* 0x000fc40000000000 */
[----:B------:R-:W-:Y:S01]  /*28a20*/  @!P4 IMAD.MOV.U32 R76, RZ, RZ, R79 ;  /* 0x000000ffff4cc224 */ /* 0x000fe200078e004f */
[----:B------:R0:W-:Y:S01]  /*28a30*/  @!P2 ST.E.64 desc[UR54][R10.64], R2 ;  /* 0x000000020a00a985 */ /* 0x0001e2000c101b36 */
[C---:B---3--:R-:W-:Y:S02]  /*28a40*/  @!P0 LEA R4, P2, R20.reuse, R14, 0x2 ;  /* 0x0000000e14048211 */ /* 0x048fe400078410ff */
[----:B------:R-:W-:Y:S01]  /*28a50*/  SHF.R.S32.HI R24, RZ, 0x1f, R24 ;  /* 0x0000001fff187819 */ /* 0x000fe20000011418 */
[----:B------:R-:W-:Y:S01]  /*28a60*/  @!P4 ST.E.64 desc[UR54][R6.64], R76 ;  /* 0x0000004c0600c985 */ /* 0x000fe2000c101b36 */
[-C--:B------:R-:W-:Y:S01]  /*28a70*/  @!P3 LEA.HI.X R13, R15, R50.reuse, R21, 0x2, P5 ;  /* 0x000000320f0db211 */ /* 0x080fe200028f1415 */
[C---:B------:R-:W-:Y:S01]  /*28a80*/  VIADD R21, R237.reuse, 0x98 ;  /* 0x00000098ed157836 */ /* 0x040fe20000000000 */
[----:B------:R-:W-:Y:S01]  /*28a90*/  @!P0 LEA.HI.X R5, R20, R50, R24, 0x2, P2 ;  /* 0x0000003214058211 */ /* 0x000fe200010f1418 */
[C---:B------:R-:W-:Y:S01]  /*28aa0*/  VIADD R15, R237.reuse, 0xa8 ;  /* 0x000000a8ed0f7836 */ /* 0x040fe20000000000 */
[----:B------:R-:W-:Y:S01]  /*28ab0*/  @!P1 LEA R8, P2, R0, R14, 0x2 ;  /* 0x0000000e00089211 */ /* 0x000fe200078410ff */
[----:B------:R-:W-:Y:S01]  /*28ac0*/  VIADD R24, R237, 0x90 ;  /* 0x00000090ed187836 */ /* 0x000fe20000000000 */
[----:B------:R-:W-:Y:S01]  /*28ad0*/  ISETP.GE.AND P4, PT, R21, UR4, PT ;  /* 0x0000000415007c0c */ /* 0x000fe2000bf86270 */
[----:B------:R-:W-:-:S02]  /*28ae0*/  VIADD R20, R237, 0xa0 ;  /* 0x000000a0ed147836 */ /* 0x000fc40000000000 */
[----:B0-----:R-:W-:Y:S01]  /*28af0*/  @!P3 IMAD.MOV.U32 R2, RZ, RZ, R82 ;  /* 0x000000ffff02b224 */ /* 0x001fe200078e0052 */
[----:B------:R-:W-:Y:S01]  /*28b00*/  SHF.R.S32.HI R24, RZ, 0x1f, R24 ;  /* 0x0000001fff187819 */ /* 0x000fe20000011418 */
[----:B------:R-:W-:Y:S01]  /*28b10*/  @!P3 IMAD.MOV.U32 R3, RZ, RZ, R80 ;  /* 0x000000ffff03b224 */ /* 0x000fe200078e0050 */
[----:B------:R-:W-:Y:S01]  /*28b20*/  @!P0 MOV R80, R83 ;  /* 0x0000005300508202 */ /* 0x000fe20000000f00 */
[----:B------:R-:W-:Y:S01]  /*28b30*/  VIADD R11, R237, 0xb0 ;  /* 0x000000b0ed0b7836 */ /* 0x000fe20000000000 */
[----:B------:R-:W-:Y:S01]  /*28b40*/  ISETP.GE.AND P5, PT, R20, UR4, PT ;  /* 0x0000000414007c0c */ /* 0x000fe2000bfa6270 */
[----:B------:R-:W-:Y:S01]  /*28b50*/  @!P1 IMAD.MOV.U32 R85, RZ, RZ, R84 ;  /* 0x000000ffff559224 */ /* 0x000fe200078e0054 */
[----:B------:R0:W-:Y:S01]  /*28b60*/  @!P3 ST.E.64 desc[UR54][R12.64], R2 ;  /* 0x000000020c00b985 */ /* 0x0001e2000c101b36 */
[----:B------:R-:W-:Y:S01]  /*28b70*/  ISETP.GE.AND P3, PT, R15, UR4, PT ;  /* 0x000000040f007c0c */ /* 0x000fe2000bf66270 */
[----:B------:R-:W-:Y:S01]  /*28b80*/  @!P1 IMAD.MOV.U32 R84, RZ, RZ, R132 ;  /* 0x000000ffff549224 */ /* 0x000fe200078e0084 */
[----:B------:R-:W-:Y:S01]  /*28b90*/  @!P1 LEA.HI.X R9, R0, R50, R24, 0x2, P2 ;  /* 0x0000003200099211 */ /* 0x000fe200010f1418 */
[----:B------:R3:W-:Y:S01]  /*28ba0*/  @!P0 ST.E.64 desc[UR54][R4.64], R80 ;  /* 0x0000005004008985 */ /* 0x0007e2000c101b36 */
[----:B------:R-:W-:Y:S01]  /*28bb0*/  ISETP.GE.AND P0, PT, R11, UR4, PT ;  /* 0x000000040b007c0c */ /* 0x000fe2000bf06270 */
[----:B------:R-:W-:Y:S01]  /*28bc0*/  VIADD R24, R237, 0x98 ;  /* 0x00000098ed187836 */ /* 0x000fe20000000000 */
[----:B------:R-:W-:Y:S01]  /*28bd0*/  SHF.R.S32.HI R0, RZ, 0x1f, R15 ;  /* 0x0000001fff007819 */ /* 0x000fe2000001140f */
[----:B------:R5:W-:Y:S01]  /*28be0*/  @!P1 ST.E.64 desc[UR54][R8.64], R84 ;  /* 0x0000005408009985 */ /* 0x000be2000c101b36 */
[----:B------:R-:W-:-:S02]  /*28bf0*/  @!P4 IMAD.MOV.U32 R130, RZ, RZ, R133 ;  /* 0x000000ffff82c224 */ /* 0x000fc400078e0085 */
[----:B------:R-:W-:Y:S02]  /*28c00*/  SHF.R.S32.HI R24, RZ, 0x1f, R24 ;  /* 0x0000001fff187819 */ /* 0x000fe40000011418 */
[-C--:B0-----:R-:W-:Y:S02]  /*28c10*/  @!P4 LEA R2, P1, R21, R14.reuse, 0x2 ;  /* 0x0000000e1502c211 */ /* 0x081fe400078210ff */
[----:B------:R-:W-:Y:S02]  /*28c20*/  @!P3 LEA R6, P2, R15, R14, 0x2 ;  /* 0x0000000e0f06b211 */ /* 0x000fe400078410ff */
[----:B------:R-:W-:Y:S02]  /*28c30*/  @!P4 LEA.HI.X R3, R21, R50, R24, 0x2, P1 ;  /* 0x000000321503c211 */ /* 0x000fe400008f1418 */
[----:B------:R-:W-:Y:S02]  /*28c40*/  SHF.R.S32.HI R13, RZ, 0x1f, R20 ;  /* 0x0000001fff0d7819 */ /* 0x000fe40000011414 */
[----:B---3--:R-:W-:Y:S01]  /*28c50*/  @!P5 LEA R4, P1, R20, R14, 0x2 ;  /* 0x0000000e1404d211 */ /* 0x008fe200078210ff */
[----:B------:R0:W-:Y:S01]  /*28c60*/  @!P4 ST.E.64 desc[UR54][R2.64], R130 ;  /* 0x000000820200c985 */ /* 0x0001e2000c101b36 */
[----:B------:R-:W-:Y:S01]  /*28c70*/  @!P3 LEA.HI.X R7, R15, R50, R0, 0x2, P2 ;  /* 0x000000320f07b211 */ /* 0x000fe200010f1400 */
[----:B-----5:R-:W-:Y:S01]  /*28c80*/  VIADD R9, R237, 0xb8 ;  /* 0x000000b8ed097836 */ /* 0x020fe20000000000 */
[----:B------:R-:W-:-:S02]  /*28c90*/  SHF.R.S32.HI R0, RZ, 0x1f, R11 ;  /* 0x0000001fff007819 */ /* 0x000fc4000001140b */
[C---:B------:R-:W-:Y:S02]  /*28ca0*/  @!P0 LEA R10, P2, R11.reuse, R14, 0x2 ;  /* 0x0000000e0b0a8211 */ /* 0x040fe400078410ff */
[-C--:B------:R-:W-:Y:S02]  /*28cb0*/  @!P5 LEA.HI.X R5, R20, R50.reuse, R13, 0x2, P1 ;  /* 0x000000321405d211 */ /* 0x080fe400008f140d */
[----:B------:R-:W-:Y:S01]  /*28cc0*/  @!P0 LEA.HI.X R11, R11, R50, R0, 0x2, P2 ;  /* 0x000000320b0b8211 */ /* 0x000fe200010f1400 */
[----:B0-----:R-:W-:Y:S02]  /*28cd0*/  @!P5 IMAD.MOV.U32 R2, RZ, RZ, R136 ;  /* 0x000000ffff02d224 */ /* 0x001fe400078e0088 */
[----:B------:R-:W-:Y:S02]  /*28ce0*/  @!P5 IMAD.MOV.U32 R3, RZ, RZ, R134 ;  /* 0x000000ffff03d224 */ /* 0x000fe400078e0086 */
[----:B------:R-:W-:-:S03]  /*28cf0*/  @!P3 IMAD.MOV.U32 R134, RZ, RZ, R137 ;  /* 0x000000ffff86b224 */ /* 0x000fc600078e0089 */
        /* <DEDUP_REMOVED lines=10> */
.L_x_5556:
        /* <DEDUP_REMOVED lines=26> */
.L_x_5575:
[----:B--2---:R-:W2:Y:S04]  /*28f40*/  LDL.LU R2, [R1+0x18] ;  /* 0x0000180001027983 */ /* 0x004ea80000300800 */
[----:B------:R-:W3:Y:S01]  /*28f50*/  LDL.LU R0, [R1+0x28] ;  /* 0x0000280001007983 */ /* 0x000ee20000300800 */
[----:B------:R-:W-:Y:S01]  /*28f60*/  BSSY B1, `(.L_x_5576) ;  /* 0x0000037000017945 */ /* 0x000fe20003800000 */
[----:B-----5:R-:W-:Y:S02]  /*28f70*/  SHF.R.S32.HI R12, RZ, 0x1f, R13 ;  /* 0x0000001fff0c7819 */ /* 0x020fe4000001140d */
[----:B--2---:R-:W-:Y:S02]  /*28f80*/  SEL R21, R2, RZ, !P0 ;  /* 0x000000ff02157207 */ /* 0x004fe40004000000 */
[----:B---3--:R-:W-:Y:S01]  /*28f90*/  SEL R14, R0, RZ, !P0 ;  /* 0x000000ff000e7207 */ /* 0x008fe20004000000 */
[----:B------:R-:W-:Y:S06]  /*28fa0*/  @P3 BRA `(.L_x_5577) ;  /* 0x0000000000c83947 */ /* 0x000fec0003800000 */
[----:B------:R-:W1:Y:S01]  /*28fb0*/  LDC R27, c[0x0][0xbe8] ;  /* 0x0002fa00ff1b7b82 */ /* 0x000e620000000800 */
[----:B------:R-:W-:Y:S01]  /*28fc0*/  IADD3 R25, R236, -0x80, R26 ;  /* 0xffffff80ec197810 */ /* 0x000fe20007ffe01a */
[----:B-1----:R-:W-:-:S05]  /*28fd0*/  IMAD R0, R20, R27, RZ ;  /* 0x0000001b14007224 */ /* 0x002fca00078e02ff */
        /* <DEDUP_REMOVED lines=10> */
[----:B------:R-:W4:Y:S08]  /*29080*/  LDC.64 R6, c[0x0][R24+0x220] ;  /* 0x0000880018067b82 */ /* 0x000f300000000a00 */
[----:B------:R-:W2:Y:S08]  /*29090*/  LDC.64 R2, c[0x0][R24+0x218] ;  /* 0x0000860018027b82 */ /* 0x000eb00000000a00 */
[----:B------:R-:W5:Y:S08]  /*290a0*/  LDC.64 R8, c[0x0][R24+0x228] ;  /* 0x00008a0018087b82 */ /* 0x000f700000000a00 */
[----:B------:R-:W0:Y:S08]  /*290b0*/  LDC.64 R4, c[0x0][R24+0x210] ;  /* 0x0000840018047b82 */ /* 0x000e300000000a00 */
[----:B------:R-:W5:Y:S08]  /*290c0*/  @P0 LDC R0, c[0x0][0xbec] ;  /* 0x0002fb00ff000b82 */ /* 0x000f700000000800 */
[----:B------:R-:W0:Y:S01]  /*290d0*/  @P0 LDC R33, c[0x0][0xbf0] ;  /* 0x0002fc00ff210b82 */ /* 0x000e220000000800 */
[----:B----4-:R-:W-:-:S07]  /*290e0*/  IMAD R7, R7, R21, RZ ;  /* 0x0000001507077224 */ /* 0x010fce00078e02ff */
[----:B-1----:R-:W1:Y:S01]  /*290f0*/  @!P3 LDC R28, c[0x0][0xb50] ;  /* 0x0002d400ff1cbb82 */ /* 0x002e620000000800 */
[----:B------:R-:W-:Y:S02]  /*29100*/  IMAD R7, R6, R14, R7 ;  /* 0x0000000e06077224 */ /* 0x000fe400078e0207 */
[----:B-----5:R-:W-:-:S05]  /*29110*/  @P0 IMAD.HI.U32 R0, R25, R0, RZ ;  /* 0x0000000019000227 */ /* 0x020fca00078e00ff */
[----:B------:R-:W4:Y:S01]  /*29120*/  @!P3 LDC R29, c[0x0][0xb54] ;  /* 0x0002d500ff1dbb82 */ /* 0x000f220000000800 */
[----:B0-----:R-:W-:-:S05]  /*29130*/  @P0 SHF.R.U32.HI R15, RZ, R33, R0 ;  /* 0x00000021ff0f0219 */ /* 0x001fca0000011600 */
[----:B------:R-:W-:Y:S02]  /*29140*/  IMAD.MOV R0, RZ, RZ, -R15 ;  /* 0x000000ffff007224 */ /* 0x000fe400078e0a0f */
[-C--:B--2---:R-:W-:Y:S02]  /*29150*/  IMAD R31, R3, R10.reuse, RZ ;  /* 0x0000000a031f7224 */ /* 0x084fe400078e02ff */
[----:B------:R-:W-:Y:S01]  /*29160*/  IMAD.WIDE.U32 R10, R2, R10, RZ ;  /* 0x0000000a020a7225 */ /* 0x000fe200078e00ff */
[----:B---3--:R-:W-:-:S03]  /*29170*/  SEL R33, R30, RZ, P3 ;  /* 0x000000ff1e217207 */ /* 0x008fc60001800000 */
[----:B------:R-:W-:Y:S01]  /*29180*/  IMAD.WIDE.U32 R2, R6, R21, RZ ;  /* 0x0000001506027225 */ /* 0x000fe200078e00ff */
[----:B------:R-:W-:-:S03]  /*29190*/  IADD3 R11, R31, R11, RZ ;  /* 0x0000000b1f0b7210 */ /* 0x000fc60007ffe0ff */
[----:B------:R-:W-:Y:S01]  /*291a0*/  IMAD.IADD R6, R3, 0x1, R7 ;  /* 0x0000000103067824 */ /* 0x000fe200078e0207 */
[----:B------:R-:W-:Y:S01]  /*291b0*/  IADD3 R10, P0, P1, R2, R10, R13 ;  /* 0x0000000a020a7210 */ /* 0x000fe2000791e00d */
        /* <DEDUP_REMOVED lines=9> */
[----:B------:R-:W-:-:S04]  /*29250*/  IMAD R0, R5, R7, RZ ;  /* 0x0000000705007224 */ /* 0x000fc800078e02ff */
[C---:B------:R-:W-:Y:S02]  /*29260*/  IMAD R9, R4.reuse, R9, R0 ;  /* 0x0000000904097224 */ /* 0x040fe400078e0200 */
[----:B------:R-:W-:-:S04]  /*29270*/  IMAD.WIDE.U32 R2, R4, R7, R2 ;  /* 0x0000000704027225 */ /* 0x000fc800078e0002 */
[----:B------:R-:W-:Y:S01]  /*29280*/  IMAD.IADD R0, R3, 0x1, R9 ;  /* 0x0000000103007824 */ /* 0x000fe200078e0209 */
[----:B-1----:R-:W-:Y:S01]  /*29290*/  LEA R4, P0, R2, R28, 0x2 ;  /* 0x0000001c02047211 */ /* 0x002fe200078010ff */
[----:B------:R-:W-:-:S03]  /*292a0*/  IMAD.MOV.U32 R3, RZ, RZ, -0x800000 ;  /* 0xff800000ff037424 */ /* 0x000fc600078e00ff */
[----:B----4-:R-:W-:-:S05]  /*292b0*/  LEA.HI.X R5, R2, R29, R0, 0x2, P0 ;  /* 0x0000001d02057211 */ /* 0x010fca00000f1400 */
[----:B------:R1:W-:Y:S04]  /*292c0*/  STG.E desc[UR54][R4.64], R3 ;  /* 0x0000000304007986 */ /* 0x0003e8000c101936 */
.L_x_5577:
[----:B------:R-:W-:Y:S05]  /*292d0*/  BSYNC B1 ;  /* 0x0000000000017941 */ /* 0x000fea0003800000 */
.L_x_5576:
[----:B------:R-:W-:Y:S05]  /*292e0*/  @P2 BRA `(.L_x_5570) ;  /* 0x00000008002c2947 */ /* 0x000fea0003800000 */
[----:B------:R-:W2:Y:S01]  /*292f0*/  LDL.LU R10, [R1+0xc] ;  /* 0x00000c00010a7983 */ /* 0x000ea20000300800 */
[----:B------:R-:W3:Y:S01]  /*29300*/  LDC R25, c[0x0][0xbe8] ;  /* 0x0002fa00ff197b82 */ /* 0x000ee20000000800 */
[----:B-1----:R-:W-:Y:S01]  /*29310*/  VIADD R4, R26, 0xffffff80 ;  /* 0xffffff801a047836 */ /* 0x002fe20000000000 */
        /* <DEDUP_REMOVED lines=10> */
[----:B------:R-:W-:-:S03]  /*293c0*/  SHF.R.S32.HI R27, RZ, 0x3, R7 ;  /* 0x00000003ff1b7819 */ /* 0x000fc60000011407 */
[----:B------:R-:W-:Y:S02]  /*293d0*/  IMAD.IADD R8, R4, 0x1, -R9 ;  /* 0x0000000104087824 */ /* 0x000fe400078e0a09 */
[----:B------:R-:W-:Y:S02]  /*293e0*/  IMAD R4, R14, UR6, RZ ;  /* 0x000000060e047c24 */ /* 0x000fe4000f8e02ff */
[----:B------:R-:W-:Y:S01]  /*293f0*/  IMAD R5, R8, 0x20, R27 ;  /* 0x0000002008057824 */ /* 0x000fe200078e021b */
[----:B---3--:R-:W-:Y:S01]  /*29400*/  ISETP.NE.AND P0, PT, R25, 0x1, PT ;  /* 0x000000011900780c */ /* 0x008fe20003f05270 */
[----:B------:R-:W-:Y:S02]  /*29410*/  IMAD R7, R21, UR7, R4 ;  /* 0x0000000715077c24 */ /* 0x000fe4000f8e0204 */
[----:B------:R-:W-:-:S04]  /*29420*/  IMAD.IADD R9, R236, 0x1, R5 ;  /* 0x00000001ec097824 */ /* 0x000fc800078e0205 */
[----:B------:R-:W-:-:S06]  /*29430*/  IMAD.MOV.U32 R5, RZ, RZ, R9 ;  /* 0x000000ffff057224 */ /* 0x000fcc00078e0009 */
[----:B------:R-:W1:Y:S08]  /*29440*/  @P0 LDC R6, c[0x0][0xbec] ;  /* 0x0002fb00ff060b82 */ /* 0x000e700000000800 */
[----:B------:R-:W3:Y:S01]  /*29450*/  @P0 LDC R11, c[0x0][0xbf0] ;  /* 0x0002fc00ff0b0b82 */ /* 0x000ee20000000800 */
[----:B-1----:R-:W-:-:S05]  /*29460*/  @P0 IMAD.HI.U32 R0, R9, R6, RZ ;  /* 0x0000000609000227 */ /* 0x002fca00078e00ff */
[----:B---3--:R-:W-:-:S04]  /*29470*/  @P0 SHF.R.U32.HI R5, RZ, R11, R0 ;  /* 0x0000000bff050219 */ /* 0x008fc80000011600 */
[--C-:B------:R-:W-:Y:S01]  /*29480*/  SHF.R.S32.HI R0, RZ, 0x1f, R5.reuse ;  /* 0x0000001fff007819 */ /* 0x100fe20000011405 */
[----:B------:R-:W-:Y:S02]  /*29490*/  IMAD.MOV R4, RZ, RZ, -R5 ;  /* 0x000000ffff047224 */ /* 0x000fe400078e0a05 */
[----:B--2---:R-:W-:-:S04]  /*294a0*/  IMAD.WIDE.U32 R2, R10, UR4, R2 ;  /* 0x000000040a027c25 */ /* 0x004fc8000f8e0002 */
[----:B------:R-:W-:Y:S01]  /*294b0*/  IMAD R3, R10, UR5, R3 ;  /* 0x000000050a037c24 */ /* 0x000fe2000f8e0203 */
[----:B------:R-:W-:Y:S02]  /*294c0*/  ULDC.64 UR4, c[0x0][0xae0] ;  /* 0x0002b80000047ab9 */ /* 0x000fe40000000a00 */
[----:B------:R-:W-:Y:S02]  /*294d0*/  IMAD R0, R0, UR4, RZ ;  /* 0x0000000400007c24 */ /* 0x000fe4000f8e02ff */
[----:B------:R-:W-:-:S04]  /*294e0*/  IMAD.WIDE.U32 R2, R21, UR6, R2 ;  /* 0x0000000615027c25 */ /* 0x000fc8000f8e0002 */
[----:B------:R-:W-:Y:S02]  /*294f0*/  IMAD.IADD R3, R3, 0x1, R7 ;  /* 0x0000000103037824 */ /* 0x000fe400078e0207 */
[----:B------:R-:W-:Y:S02]  /*29500*/  IMAD R7, R25, R4, R9 ;  /* 0x0000000419077224 */ /* 0x000fe400078e0209 */
        /* <DEDUP_REMOVED lines=22> */
.L_x_5875:
[----:B------:R-:W-:Y:S01]  /*29670*/  IMAD R25, R20, R25, RZ ;  /* 0x0000001914197224 */ /* 0x000fe200078e02ff */
[----:B------:R-:W-:Y:S01]  /*29680*/  BSSY B1, `(.L_x_5579) ;  /* 0x0000011000017945 */ /* 0x000fe20003800000 */
[----:B------:R-:W-:-:S05]  /*29690*/  IMAD.IADD R236, R27, 0x1, R236 ;  /* 0x000000011bec7824 */ /* 0x000fca00078e02ec */
        /* <DEDUP_REMOVED lines=15> */
.L_x_5580:
[----:B------:R-:W-:Y:S05]  /*29790*/  BSYNC B1 ;  /* 0x0000000000017941 */ /* 0x000fea0003800000 */
.L_x_5579:
[----:B------:R-:W-:-:S03]  /*297a0*/  UMOV UR4, 0xffffffff ;  /* 0xffffffff00047882 */ /* 0x000fc60000000000 */
[----:B------:R-:W-:Y:S05]  /*297b0*/  BRA.DIV UR4, `(.L_x_5581) ;  /* 0x000000ce04a07947 */ /* 0x000fea000b800000 */
[----:B--2---:R2:W0:Y:S04]  /*297c0*/  SHFL.IDX PT, R0, R3, 0x1, 0x181f ;  /* 0x00381f0003007f89 */ /* 0x00442800000e0000 */
[----:B---34-:R2:W3:Y:S02]  /*297d0*/  SHFL.IDX PT, R14, R2, 0x1, 0x181f ;  /* 0x00381f00020e7f89 */ /* 0x0184e400000e0000 */
.L_x_5879:
        /* <DEDUP_REMOVED lines=17> */
.L_x_5583:
[----:B------:R-:W-:Y:S05]  /*298f0*/  BSYNC B1 ;  /* 0x0000000000017941 */ /* 0x000fea0003800000 */
.L_x_5582:
[----:B------:R-:W-:-:S03]  /*29900*/  UMOV UR4, 0xffffffff ;  /* 0xffffffff00047882 */ /* 0x000fc60000000000 */
[----:B------:R-:W-:Y:S05]  /*29910*/  BRA.DIV UR4, `(.L_x_5584) ;  /* 0x000000ce04907947 */ /* 0x000fea000b800000 */
[----:B0-----:R0:W0:Y:S04]  /*29920*/  SHFL.IDX PT, R0, R3, 0x2, 0x181f ;  /* 0x00581f0003007f89 */ /* 0x00102800000e0000 */
[----:B---34-:R3:W4:Y:S02]  /*29930*/  SHFL.IDX PT, R14, R2, 0x2, 0x181f ;  /* 0x00581f00020e7f89 */ /* 0x01872400000e0000 */
.L_x_5883:
        /* <DEDUP_REMOVED lines=17> */
.L_x_5586:
[----:B------:R-:W-:Y:S05]  /*29a50*/  BSYNC B1 ;  /* 0x0000000000017941 */ /* 0x000fea0003800000 */
.L_x_5585:
[----:B------:R-:W-:-:S03]  /*29a60*/  UMOV UR4, 0xffffffff ;  /* 0xffffffff00047882 */ /* 0x000fc60000000000 */
[----:B------:R-:W-:Y:S05]  /*29a70*/  BRA.DIV UR4, `(.L_x_5587) ;  /* 0x000000ce04807947 */ /* 0x000fea000b800000 */
[----:B0-----:R0:W0:Y:S04]  /*29a80*/  SHFL.IDX PT, R0, R3, 0x3, 0x181f ;  /* 0x00781f0003007f89 */ /* 0x00102800000e0000 */
[----:B----4-:R4:W0:Y:S02]  /*29a90*/  SHFL.IDX PT, R14, R2, 0x3, 0x181f ;  /* 0x00781f00020e7f89 */ /* 0x01082400000e0000 */
.L_x_5887:
        /* <DEDUP_REMOVED lines=16> */
.L_x_5570:
[----:B------:R-:W-:Y:S05]  /*29ba0*/  BSYNC B0 ;  /* 0x0000000000007941 */ /* 0x000fea0003800000 */
.L_x_5555:
[----:B------:R-:W-:Y:S02]  /*29bb0*/  ULDC UR4, c[0x0][0xc3c] ;  /* 0x00030f0000047ab9 */ /* 0x000fe40000000800 */
[----:B------:R-:W-:-:S13]  /*29bc0*/  ISETP.GE.AND P0, PT, R43, UR4, PT ;  /* 0x000000042b007c0c */ /* 0x000fda000bf06270 */
[----:B------:R-:W-:Y:S05]  /*29bd0*/  @!P0 BRA `(.L_x_5588) ;  /* 0xfffffd78005c8947 */ /* 0x000fea000383ffff */
[----:B------:R-:W-:Y:S05]  /*29be0*/  BRA `(.L_x_5372) ;  /* 0x0000008c00a87947 */ /* 0x000fea0003800000 */
.L_x_5370:
        /* <DEDUP_REMOVED lines=20> */
.L_x_5589:
        /* <DEDUP_REMOVED lines=44> */
.L_x_5593:
[----:B------:R-:W0:Y:S01]  /*29ff0*/  LDC R2, c[0x0][0xc3c] ;  /* 0x00030f00ff027b82 */ /* 0x000e220000000800 */
[----:B------:R-:W-:Y:S01]  /*2a000*/  ULDC UR7, c[0x0][0xc3c] ;  /* 0x00030f0000077ab9 */ /* 0x000fe20000000800 */
[----:B------:R-:W-:Y:S01]  /*2a010*/  UIADD3 UR4, UR4, 0x1f, URZ ;  /* 0x0000001f04047890 */ /* 0x000fe2000fffe03f */
[----:B------:R-:W-:-:S05]  /*2a020*/  MOV R3, UR7 ;  /* 0x0000000700037c02 */ /* 0x000fca0008000f00 */
        /* <DEDUP_REMOVED lines=35> */
.L_x_5591:
        /* <DEDUP_REMOVED lines=12> */
.L_x_5594:
        /* <DEDUP_REMOVED lines=16> */
[----:B0-----:R-:W-:Y:S01]  /*2a420*/  IMAD.MOV.U32 R2, RZ, RZ, RZ ;  /* 0x000000ffff027224 */ /* 0x001fe200078e00ff */
[----:B-1----:R-:W-:-:S05]  /*2a430*/  IADD3 R11, RZ, -R3, RZ ;  /* 0x80000003ff0b7210 */ /* 0x002fca0007ffe0ff */
        /* <DEDUP_REMOVED lines=36> */
[----:B------:R-:W-:-:S04]  /*2a680*/  @!P1 LOP3.LUT R6, RZ, R7, RZ, 0x33, !PT ;  /* 0x00000007ff069212 */ /* 0x000fc800078e33ff */
[----:B------:R-:W-:Y:S01]  /*2a690*/  IADD3 R2, -R6, RZ, RZ ;  /* 0x000000ff06027210 */ /* 0x000fe20007ffe1ff */
[----:B------:R-:W-:-:S04]  /*2a6a0*/  IMAD R6, R7, 0x1000000, R6 ;  /* 0x0100000007067824 */ /* 0x000fc800078e0206 */
[--C-:B------:R-:W-:Y:S02]  /*2a6b0*/  IMAD R7, R7, R2, R9.reuse ;  /* 0x0000000207077224 */ /* 0x100fe400078e0209 */
[----:B------:R-:W-:Y:S02]  /*2a6c0*/  IMAD.MOV R2, RZ, RZ, -R9 ;  /* 0x000000ffff027224 */ /* 0x000fe400078e0a09 */
[----:B------:R-:W-:Y:S02]  /*2a6d0*/  IMAD R3, R7, 0x10000, R6 ;  /* 0x0001000007037824 */ /* 0x000fe400078e0206 */
[----:B------:R-:W-:-:S03]  /*2a6e0*/  IMAD R2, R4, R2, R5 ;  /* 0x0000000204027224 */ /* 0x000fc600078e0205 */
[----:B------:R1:W-:Y:S01]  /*2a6f0*/  STL [R1+0x18], R3 ;  /* 0x0000180301007387 */ /* 0x0003e20000100800 */
[----:B------:R-:W-:Y:S05]  /*2a700*/  BRA `(.L_x_5596) ;  /* 0x0000000000f47947 */ /* 0x000fea0003800000 */
.L_x_5595:
        /* <DEDUP_REMOVED lines=40> */
[----:B0-----:R-:W-:-:S05]  /*2a990*/  IADD3 R2, RZ, -R3, RZ ;  /* 0x80000003ff027210 */ /* 0x001fca0007ffe0ff */
        /* <DEDUP_REMOVED lines=20> */
.L_x_5596:
[----:B01----:R-:W-:-:S05]  /*2aae0*/  LOP3.LUT R3, RZ, R2, RZ, 0x33, !PT ;  /* 0x00000002ff037212 */ /* 0x003fca00078e33ff */
[----:B------:R-:W-:-:S05]  /*2aaf0*/  IMAD.IADD R2, R4, 0x1, R3 ;  /* 0x0000000104027824 */ /* 0x000fca00078e0203 */
[----:B------:R1:W-:Y:S01]  /*2ab00*/  STL [R1+0x14], R2 ;  /* 0x0000140201007387 */ /* 0x0003e20000100800 */
[----:B------:R-:W-:Y:S05]  /*2ab10*/  BRA `(.L_x_5597) ;  /* 0x0000000000107947 */ /* 0x000fea0003800000 */
.L_x_5592:
[----:B------:R-:W-:Y:S01]  /*2ab20*/  IMAD.U32 R2, RZ, RZ, UR6 ;  /* 0x00000006ff027e24 */ /* 0x000fe2000f8e00ff */
[----:B------:R0:W-:Y:S04]  /*2ab30*/  STL [R1+0x14], RZ ;  /* 0x000014ff01007387 */ /* 0x0001e80000100800 */
[----:B------:R0:W-:Y:S04]  /*2ab40*/  STL [R1+0x18], RZ ;  /* 0x000018ff01007387 */ /* 0x0001e80000100800 */
[----:B------:R0:W-:Y:S02]  /*2ab50*/  STL [R1+0x10], R2 ;  /* 0x0000100201007387 */ /* 0x0001e40000100800 */
.L_x_5597:
        /* <DEDUP_REMOVED lines=10> */
.L_x_5590:
        /* <DEDUP_REMOVED lines=8> */
[----:B------:R-:W3:Y:S01]  /*2ac80*/  S2R R9, SR_TID.X ;  /* 0x0000000000097919 */ /* 0x000ee20000002100 */
[----:B------:R-:W2:Y:S01]  /*2ac90*/  S2UR UR5, SR_CgaCtaId ;  /* 0x00000000000579c3 */ /* 0x000ea20000008800 */
[----:B------:R-:W-:Y:S01]  /*2aca0*/  UMOV UR4, 0x400 ;  /* 0x0000040000047882 */ /* 0x000fe20000000000 */
[----:B------:R-:W-:Y:S01]  /*2acb0*/  BSSY B7, `(.L_x_5598) ;  /* 0x000079c000077945 */ /* 0x000fe20003800000 */
[----:B------:R-:W-:Y:S01]  /*2acc0*/  ULDC.64 UR40, c[0x0][0x198] ;  /* 0x0000660000287ab9 */ /* 0x000fe20000000a00 */
[----:B------:R-:W-:Y:S02]  /*2acd0*/  ULOP3.LUT UR37, UR36, 0x1, URZ, 0xfc, !UPT ;  /* 0x0000000124257892 */ /* 0x000fe4000f8efc3f */
[----:B------:R-:W-:Y:S01]  /*2ace0*/  ULOP3.LUT UR39, UR36, 0x2, URZ, 0xfc, !UPT ;  /* 0x0000000224277892 */ /* 0x000fe2000f8efc3f */
[----:B------:R-:W-:Y:S01]  /*2acf0*/  ULDC UR38, c[0x0][0xc] ;  /* 0x0000030000267ab9 */ /* 0x000fe20000000800 */
[----:B--2---:R-:W-:-:S06]  /*2ad00*/  ULEA UR4, UR5, UR4, 0x18 ;  /* 0x0000000405047291 */ /* 0x004fcc000f8ec03f */
[----:B------:R-:W-:Y:S01]  /*2ad10*/  IMAD.U32 R18, RZ, RZ, UR4 ;  /* 0x00000004ff127e24 */ /* 0x000fe2000f8e00ff */
[----:B---3--:R-:W-:Y:S01]  /*2ad20*/  SHF.R.U32.HI R0, RZ, 0x1, R9 ;  /* 0x00000001ff007819 */ /* 0x008fe20000011609 */
        /* <DEDUP_REMOVED lines=9> */
[----:B------:R-:W-:Y:S02]  /*2adc0*/  LOP3.LUT R7, R2, 0x600, RZ, 0xc0, !PT ;  /* 0x0000060002077812 */ /* 0x000fe400078ec0ff */
[----:B------:R-:W-:-:S04]  /*2add0*/  SHF.L.U32 R2, R9, 0x3, RZ ;  /* 0x0000000309027819 */ /* 0x000fc800000006ff */
        /* <DEDUP_REMOVED lines=28> */
.L_x_5718:
        /* <DEDUP_REMOVED lines=13> */
[----:B--23--:R-:W-:Y:S01]  /*2b070*/  SHF.R.S32.HI R4, RZ, 0x1f, R19 ;  /* 0x0000001fff047819 */ /* 0x00cfe20000011413 */
[----:B------:R-:W-:-:S10]  /*2b080*/  IMAD.SHL.U32 R15, R19, 0x4, RZ ;  /* 0x00000004130f7824 */ /* 0x000fd400078e00ff */
        /* <DEDUP_REMOVED lines=51> */
.L_x_5599:
[----:B------:R-:W2:Y:S01]  /*2b3c0*/  LDL.LU R3, [R1+0x18] ;  /* 0x0000180001037983 */ /* 0x000ea20000300800 */
[----:B------:R-:W-:Y:S01]  /*2b3d0*/  MOV R12, R19 ;  /* 0x00000013000c7202 */ /* 0x000fe20000000f00 */
        /* <DEDUP_REMOVED lines=16> */
.L_x_5600:
[----:B------:R-:W-:Y:S05]  /*2b4e0*/  @!P0 BRA `(.L_x_5601) ;  /* 0x00000000000c8947 */ /* 0x000fea0003800000 */
[----:B------:R-:W2:Y:S04]  /*2b4f0*/  LDG.E R8, desc[UR54][R6.64] ;  /* 0x0000003606087981 */ /* 0x000ea8000c1e1900 */
[----:B------:R-:W2:Y:S02]  /*2b500*/  LDG.E R6, desc[UR54][R6.64+0x4] ;  /* 0x0000043606067981 */ /* 0x000ea4000c1e1900 */
[----:B--2---:R-:W-:-:S07]  /*2b510*/  IMAD.IADD R8, R6, 0x1, -R8 ;  /* 0x0000000106087824 */ /* 0x004fce00078e0a08 */
.L_x_5601:
[----:B-12---:R-:W2:Y:S01]  /*2b520*/  @P1 LDG.E R2, desc[UR54][R4.64] ;  /* 0x0000003604021981 */ /* 0x006ea2000c1e1900 */
[----:B------:R-:W1:Y:S03]  /*2b530*/  LDC R3, c[0x0][0x448] ;  /* 0x00011200ff037b82 */ /* 0x000e660000000800 */
[----:B------:R-:W3:Y:S04]  /*2b540*/  LDL R6, [R1+0x14] ;  /* 0x0000140001067983 */ /* 0x000ee80000100800 */
[----:B------:R4:W2:Y:S01]  /*2b550*/  @P1 LDG.E R4, desc[UR54][R4.64+0x4] ;  /* 0x0000043604041981 */ /* 0x0008a2000c1e1900 */
[----:B-1----:R-:W-:-:S13]  /*2b560*/  ISETP.NE.AND P0, PT, R3, 0x1, PT ;  /* 0x000000010300780c */ /* 0x002fda0003f05270 */
[----:B------:R-:W1:Y:S08]  /*2b570*/  @P0 LDC R3, c[0x0][0x44c] ;  /* 0x00011300ff030b82 */ /* 0x000e700000000800 */
[----:B----4-:R-:W4:Y:S01]  /*2b580*/  @P0 LDC R5, c[0x0][0x450] ;  /* 0x00011400ff050b82 */ /* 0x010f220000000800 */
[----:B-----5:R-:W-:Y:S01]  /*2b590*/  IMAD.IADD R7, R8, 0x1, -R0 ;  /* 0x0000000108077824 */ /* 0x020fe200078e0a00 */
        /* <DEDUP_REMOVED lines=11> */
[----:B------:R-:W-:Y:S02]  /*2b650*/  IMAD.IADD R2, R20, 0x1, R2 ;  /* 0x0000000114027824 */ /* 0x000fe400078e0202 */
[----:B------:R-:W-:-:S04]  /*2b660*/  IMAD.HI R0, R3, 0x66666667, RZ ;  /* 0x6666666703007827 */ /* 0x000fc800078e02ff */
[----:B------:R-:W-:Y:S01]  /*2b670*/  IMAD.HI R2, R2, 0x66666667, RZ ;  /* 0x6666666702027827 */ /* 0x000fe200078e02ff */
[----:B------:R-:W-:-:S04]  /*2b680*/  SHF.R.U32.HI R19, RZ, 0x1f, R0 ;  /* 0x0000001fff137819 */ /* 0x000fc80000011600 */
[----:B------:R-:W-:Y:S02]  /*2b690*/  SHF.R.U32.HI R6, RZ, 0x1f, R2 ;  /* 0x0000001fff067819 */ /* 0x000fe40000011602 */
[----:B------:R-:W-:Y:S02]  /*2b6a0*/  LEA.HI.SX32 R19, R0, R19, 0x1a ;  /* 0x0000001300137211 */ /* 0x000fe400078fd2ff */
[----:B------:R-:W-:-:S04]  /*2b6b0*/  LEA.HI.SX32 R6, R2, R6, 0x1a ;  /* 0x0000000602067211 */ /* 0x000fc800078fd2ff */
        /* <DEDUP_REMOVED lines=33> */
.L_x_5603:
[----:B------:R-:W-:Y:S05]  /*2b8d0*/  BSYNC B0 ;  /* 0x0000000000007941 */ /* 0x000fea0003800000 */
.L_x_5602:
[-C--:B------:R-:W-:Y:S01]  /*2b8e0*/  IMAD R2, R21, R0.reuse, RZ ;  /* 0x0000000015027224 */ /* 0x080fe200078e02ff */
[----:B------:R-:W-:Y:S04]  /*2b8f0*/  BSSY B0, `(.L_x_5604) ;  /* 0x000015f000007945 */ /* 0x000fe80003800000 */
[----:B------:R-:W-:-:S05]  /*2b900*/  VIADDMNMX R0, R2, R0, R6, PT ;  /* 0x0000000002007246 */ /* 0x000fca0003800106 */
[--C-:B------:R-:W-:Y:S02]  /*2b910*/  IMAD R3, R0, 0xa0, -R7.reuse ;  /* 0x000000a000037824 */ /* 0x100fe400078e0a07 */
[----:B------:R-:W-:-:S03]  /*2b920*/  IMAD R0, R2, 0xa0, -R7 ;  /* 0x000000a002007824 */ /* 0x000fc600078e0a07 */
[----:B------:R-:W-:Y:S02]  /*2b930*/  VIMNMX R9, R3, R9, PT ;  /* 0x0000000903097248 */ /* 0x000fe40003fe0100 */
[----:B------:R-:W-:-:S04]  /*2b940*/  VIMNMX R0, RZ, R0, !PT ;  /* 0x00000000ff007248 */ /* 0x000fc80007fe0100 */
[----:B------:R-:W-:Y:S01]  /*2b950*/  ISETP.GT.AND P0, PT, R9, R0, PT ;  /* 0x000000000900720c */ /* 0x000fe20003f04270 */
[----:B------:R-:W-:-:S05]  /*2b960*/  IMAD.WIDE.U32 R2, R0, -0x33333333, RZ ;  /* 0xcccccccd00027825 */ /* 0x000fca00078e00ff */
[----:B------:R-:W-:-:S05]  /*2b970*/  SHF.R.U32.HI R2, RZ, 0x7, R3 ;  /* 0x00000007ff027819 */ /* 0x000fca0000011603 */
[----:B------:R-:W-:Y:S02]  /*2b980*/  IMAD.MOV.U32 R8, RZ, RZ, R2 ;  /* 0x000000ffff087224 */ /* 0x000fe400078e0002 */
        /* <DEDUP_REMOVED lines=14> */
.L_x_5890:
[----:B--2---:R-:W-:Y:S02]  /*2ba70*/  ISETP.NE.AND P0, PT, R14, RZ, PT ;  /* 0x000000ff0e00720c */ /* 0x004fe40003f05270 */
[----:B------:R-:W-:-:S11]  /*2ba80*/  PLOP3.LUT P6, PT, PT, PT, PT, 0x8, 0x0 ;  /* 0x000000000000781c */ /* 0x000fd60003fce170 */
[----:B------:R-:W-:Y:S05]  /*2ba90*/  @P0 BRA `(.L_x_5607) ;  /* 0x00000000000c0947 */ /* 0x000fea0003800000 */
[----:B------:R-:W-:-:S03]  /*2baa0*/  UMOV UR4, 0xffffffff ;  /* 0xffffffff00047882 */ /* 0x000fc60000000000 */
[----:B------:R-:W-:Y:S05]  /*2bab0*/  BRA.DIV UR4, `(.L_x_5608) ;  /* 0x000000ae04ec7947 */ /* 0x000fea000b800000 */
[----:B------:R-:W-:-:S13]  /*2bac0*/  ELECT P6, URZ, PT ;  /* 0x00000000003f782f */ /* 0x000fda00038c0000 */
.L_x_5607:
        /* <DEDUP_REMOVED lines=9> */
.L_x_5893:
[----:B------:R-:W-:Y:S05]  /*2bb60*/  BSYNC B1 ;  /* 0x0000000000017941 */ /* 0x000fea0003800000 */
.L_x_5609:
        /* <DEDUP_REMOVED lines=12> */
.L_x_5894:
[----:B------:R-:W-:Y:S05]  /*2bc30*/  BSYNC B2 ;  /* 0x0000000000027941 */ /* 0x000fea0003800000 */
.L_x_5613:
        /* <DEDUP_REMOVED lines=9> */
.L_x_5616:
[----:B------:R-:W-:Y:S05]  /*2bcd0*/  BSYNC B2 ;  /* 0x0000000000027941 */ /* 0x000fea0003800000 */
.L_x_5615:
        /* <DEDUP_REMOVED lines=13> */
.L_x_5617:
        /* <DEDUP_REMOVED lines=12> */
[----:B------:R-:W-:Y:S01]  /*2be70*/  UMOV UR6, 0x0 ;  /* 0x0000000000067882 */ /* 0x000fe20000000000 */
[----:B------:R-:W-:Y:S01]  /*2be80*/  IADD3 R5, R7, 0x26a00, RZ ;  /* 0x00026a0007057810 */ /* 0x000fe20007ffe0ff */
[----:B------:R-:W-:Y:S01]  /*2be90*/  UMOV UR7, 0x12f00000 ;  /* 0x12f0000000077882 */ /* 0x000fe20000000000 */
[----:B------:R-:W-:-:S15]  /*2bea0*/  R2UR UR10, R14 ;  /* 0x000000000e0a72ca */ /* 0x000fde00000e0000 */
.L_x_5618:
        /* <DEDUP_REMOVED lines=16> */
.L_x_5619:
        /* <DEDUP_REMOVED lines=13> */
.L_x_5895:
[----:B------:R-:W-:Y:S05]  /*2c080*/  BSYNC B2 ;  /* 0x0000000000027941 */ /* 0x000fea0003800000 */
.L_x_5620:
        /* <DEDUP_REMOVED lines=11> */
.L_x_5623:
[----:B------:R-:W-:Y:S05]  /*2c140*/  BSYNC B2 ;  /* 0x0000000000027941 */ /* 0x000fea0003800000 */
.L_x_5622:
        /* <DEDUP_REMOVED lines=8> */
.L_x_5624:
        /* <DEDUP_REMOVED lines=15> */
.L_x_5625:
        /* <DEDUP_REMOVED lines=15> */
.L_x_5626:
        /* <DEDUP_REMOVED lines=10> */
.L_x_5612:
[----:B------:R-:W-:Y:S05]  /*2c450*/  BSYNC B1 ;  /* 0x0000000000017941 */ /* 0x000fea0003800000 */
.L_x_5611:
        /* <DEDUP_REMOVED lines=13> */
.L_x_5643:
[----:B------:R-:W-:Y:S05]  /*2c530*/  YIELD ;  /* 0x0000000000007946 */ /* 0x000fea0003800000 */
[----:B------:R-:W-:Y:S04]  /*2c540*/  BSSY B1, `(.L_x_5627) ;  /* 0x000008d000017945 */ /* 0x000fe80003800000 */
[----:B--2---:R-:W-:Y:S05]  /*2c550*/  @!P6 BRA `(.L_x_5628) ;  /* 0x00000008002ce947 */ /* 0x004fea0003800000 */
[----:B-1----:R-:W2:Y:S04]  /*2c560*/  LDL R5, [R1+0x20] ;  /* 0x0000200001057983 */ /* 0x002ea80000100800 */
        /* <DEDUP_REMOVED lines=9> */
.L_x_5896:
[----:B------:R-:W-:Y:S05]  /*2c600*/  BSYNC B2 ;  /* 0x0000000000027941 */ /* 0x000fea0003800000 */
.L_x_5629:
        /* <DEDUP_REMOVED lines=9> */
.L_x_5632:
[----:B------:R-:W-:Y:S05]  /*2c6a0*/  BSYNC B2 ;  /* 0x0000000000027941 */ /* 0x000fea0003800000 */
.L_x_5631:
        /* <DEDUP_REMOVED lines=9> */
[----:B--2---:R-:W-:Y:S01]  /*2c740*/  IMAD R5, R3, 0x7800, R18 ;  /* 0x0000780003057824 */ /* 0x004fe200078e0212 */
[----:B------:R-:W-:-:S03]  /*2c750*/  IADD3 R3, R7, 0x33490, RZ ;  /* 0x0003349007037810 */ /* 0x000fc60007ffe0ff */
[----:B------:R-:W-:-:S08]  /*2c760*/  VIADD R9, R5, 0x24200 ;  /* 0x0002420005097836 */ /* 0x000fd00000000000 */
.L_x_5633:
        /* <DEDUP_REMOVED lines=16> */
.L_x_5634:
        /* <DEDUP_REMOVED lines=16> */
.L_x_5635:
        /* <DEDUP_REMOVED lines=13> */
.L_x_5897:
[----:B------:R-:W-:Y:S05]  /*2ca40*/  BSYNC B2 ;  /* 0x0000000000027941 */ /* 0x000fea0003800000 */
.L_x_5636:
        /* <DEDUP_REMOVED lines=11> */
.L_x_5639:
[----:B------:R-:W-:Y:S05]  /*2cb00*/  BSYNC B2 ;  /* 0x0000000000027941 */ /* 0x000fea0003800000 */
.L_x_5638:
        /* <DEDUP_REMOVED lines=8> */
.L_x_5640:
        /* <DEDUP_REMOVED lines=15> */
.L_x_5641:
        /* <DEDUP_REMOVED lines=15> */
.L_x_5642:
        /* <DEDUP_REMOVED lines=10> */
.L_x_5628:
[----:B------:R-:W-:Y:S05]  /*2ce10*/  BSYNC B1 ;  /* 0x0000000000017941 */ /* 0x000fea0003800000 */
.L_x_5627:
        /* <DEDUP_REMOVED lines=12> */
.L_x_5605:
[----:B------:R-:W-:Y:S05]  /*2cee0*/  BSYNC B0 ;  /* 0x0000000000007941 */ /* 0x000fea0003800000 */
.L_x_5604:
        /* <DEDUP_REMOVED lines=8> */
[----:B------:R-:W4:Y:S08]  /*2cf70*/  @P1 LDC R2, c[0x0][0x44c] ;  /* 0x00011300ff021b82 */ /* 0x000f300000000800 */
[----:B-12---:R-:W1:Y:S01]  /*2cf80*/  @P1 LDC R3, c[0x0][0x450] ;  /* 0x00011400ff031b82 */ /* 0x006e620000000800 */
[----:B---3--:R-:W-:-:S05]  /*2cf90*/  LEA R0, R4, 0x7f, 0x7 ;  /* 0x0000007f04007811 */ /* 0x008fca00078e38ff */
[----:B----4-:R-:W-:-:S05]  /*2cfa0*/  @P1 IMAD.HI.U32 R2, R0, R2, RZ ;  /* 0x0000000200021227 */ /* 0x010fca00078e00ff */
[----:B-1----:R-:W-:-:S04]  /*2cfb0*/  @P1 SHF.R.U32.HI R0, RZ, R3, R2 ;  /* 0x00000003ff001219 */ /* 0x002fc80000011602 */
[----:B------:R-:W-:-:S05]  /*2cfc0*/  IADD3 R0, R20, R0, RZ ;  /* 0x0000000014007210 */ /* 0x000fca0007ffe0ff */
[----:B------:R-:W-:-:S05]  /*2cfd0*/  IMAD.HI R0, R0, 0x66666667, RZ ;  /* 0x6666666700007827 */ /* 0x000fca00078e02ff */
[----:B------:R-:W-:-:S04]  /*2cfe0*/  SHF.R.U32.HI R4, RZ, 0x1f, R0 ;  /* 0x0000001fff047819 */ /* 0x000fc80000011600 */
[----:B------:R-:W-:Y:S01]  /*2cff0*/  LEA.HI.SX32 R4, R0, R4, 0x1a ;  /* 0x0000000400047211 */ /* 0x000fe200078fd2ff */
[----:B------:R-:W-:-:S03]  /*2d000*/  IMAD.MOV.U32 R0, RZ, RZ, RZ ;  /* 0x000000ffff007224 */ /* 0x000fc600078e00ff */
[----:B------:R-:W-:-:S04]  /*2d010*/  VIMNMX R4, R19, R4, PT ;  /* 0x0000000413047248 */ /* 0x000fc80003fe0100 */
[----:B------:R-:W-:-:S13]  /*2d020*/  ISETP.GE.AND P1, PT, R4, 0x1, PT ;  /* 0x000000010400780c */ /* 0x000fda0003f26270 */
[----:B0-----:R-:W-:Y:S05]  /*2d030*/  @!P1 BRA `(.L_x_5645) ;  /* 0x00000000006c9947 */ /* 0x001fea0003800000 */
        /* <DEDUP_REMOVED lines=27> */
.L_x_5645:
[----:B------:R-:W-:Y:S05]  /*2d1f0*/  BSYNC B0 ;  /* 0x0000000000007941 */ /* 0x000fea0003800000 */
.L_x_5644:
        /* <DEDUP_REMOVED lines=24> */
.L_x_5646:
        /* <DEDUP_REMOVED lines=20> */
.L_x_5649:
[----:B------:R-:W-:Y:S05]  /*2d4c0*/  BSYNC B6 ;  /* 0x0000000000067941 */ /* 0x000fea0003800000 */
.L_x_5648:
        /* <DEDUP_REMOVED lines=24> */
.L_x_5651:
[----:B------:R-:W-:Y:S05]  /*2d650*/  BSYNC B6 ;  /* 0x0000000000067941 */ /* 0x000fea0003800000 */
.L_x_5650:
        /* <DEDUP_REMOVED lines=20> */
.L_x_5653:
[----:B------:R-:W-:Y:S05]  /*2d7a0*/  BSYNC B6 ;  /* 0x0000000000067941 */ /* 0x000fea0003800000 */
.L_x_5652:
        /* <DEDUP_REMOVED lines=19> */
.L_x_5655:
[----:B------:R-:W-:Y:S05]  /*2d8e0*/  BSYNC B6 ;  /* 0x0000000000067941 */ /* 0x000fea0003800000 */
.L_x_5654:
        /* <DEDUP_REMOVED lines=23> */
.L_x_5900:
        /* <DEDUP_REMOVED lines=10> */
.L_x_5903:
        /* <DEDUP_REMOVED lines=23> */
.L_x_5659:
        /* <DEDUP_REMOVED lines=9> */
.L_x_5904:
        /* <DEDUP_REMOVED lines=8> */
.L_x_5661:
        /* <DEDUP_REMOVED lines=29> */
.L_x_5905:
        /* <DEDUP_REMOVED lines=8> */
.L_x_5663:
        /* <DEDUP_REMOVED lines=29> */
.L_x_5657:
        /* <DEDUP_REMOVED lines=28> */
[----:B------:R-:W-:Y:S01]  /*2e360*/  MOV R4, UR4 ;  /* 0x0000000400047c02 */ /* 0x000fe20008000f00 */
[----:B------:R-:W-:Y:S01]  /*2e370*/  IMAD.U32 R5, RZ, RZ, UR5 ;  /* 0x00000005ff057e24 */ /* 0x000fe2000f8e00ff */
        /* <DEDUP_REMOVED lines=10> */
.L_x_5665:
[----:B------:R-:W-:Y:S05]  /*2e420*/  BSYNC B6 ;  /* 0x0000000000067941 */ /* 0x000fea0003800000 */
.L_x_5664:
        /* <DEDUP_REMOVED lines=13> */
[C---:B------:R-:W-:Y:S02]  /*2e500*/  LOP3.LUT R11, R8.reuse, 0x40, RZ, 0xfc, !PT ;  /* 0x00000040080b7812 */ /* 0x040fe400078efcff */
[----:B------:R-:W-:Y:S01]  /*2e510*/  LOP3.LUT R8, R8, 0x80, RZ, 0xfc, !PT ;  /* 0x0000008008087812 */ /* 0x000fe200078efcff */
[----:B---3--:R-:W-:Y:S02]  /*2e520*/  IMAD.MOV.U32 R3, RZ, RZ, R5 ;  /* 0x000000ffff037224 */ /* 0x008fe400078e0005 */
        /* <DEDUP_REMOVED lines=26> */
[----:B------:R-:W0:Y:S03]  /*2e6d0*/  S2R R5, SR_TID.X ;  /* 0x0000000000057919 */ /* 0x000e260000002100 */
[----:B------:R-:W-:Y:S02]  /*2e6e0*/  IADD3 R3, R3, R0, RZ ;  /* 0x0000000003037210 */ /* 0x000fe40007ffe0ff */
        /* <DEDUP_REMOVED lines=9> */
[----:B0-----:R-:W-:-:S05]  /*2e780*/  IMAD.SHL.U32 R9, R5, 0x10, RZ ;  /* 0x0000001005097824 */ /* 0x001fca00078e00ff */
[----:B------:R-:W-:-:S04]  /*2e790*/  LOP3.LUT R9, R9, 0x30, RZ, 0xc0, !PT ;  /* 0x0000003009097812 */ /* 0x000fc800078ec0ff */
[----:B------:R-:W-:Y:S01]  /*2e7a0*/  ISETP.GE.AND P0, PT, R9, UR4, PT ;  /* 0x0000000409007c0c */ /* 0x000fe2000bf06270 */
[----:B------:R-:W-:Y:S01]  /*2e7b0*/  UMOV UR4, 0xffffffff ;  /* 0xffffffff00047882 */ /* 0x000fe20000000000 */
[----:B------:R-:W-:Y:S02]  /*2e7c0*/  IADD3.X R3, R3, UR7, R0, P3, !PT ;  /* 0x0000000703037c10 */ /* 0x000fe40009ffe400 */
[----:B-1----:R-:W-:Y:S09]  /*2e7d0*/  BRA.DIV UR4, `(.L_x_5666) ;  /* 0x0000008604a47947 */ /* 0x002ff2000b800000 */
[----:B------:R-:W0:Y:S02]  /*2e7e0*/  S2R R6, SR_TID.X ;  /* 0x0000000000067919 */ /* 0x000e240000002100 */
[----:B0-----:R-:W-:Y:S02]  /*2e7f0*/  LOP3.LUT R11, R6, 0x7f, RZ, 0xc0, !PT ;  /* 0x0000007f060b7812 */ /* 0x001fe400078ec0ff */
[----:B------:R-:W2:Y:S02]  /*2e800*/  LDL.LU R6, [R1+0x48] ;  /* 0x0000480001067983 */ /* 0x000ea40000300800 */
[----:B------:R-:W-:-:S05]  /*2e810*/  SHF.R.U32.HI R11, RZ, 0x2, R11 ;  /* 0x00000002ff0b7819 */ /* 0x000fca000001160b */
[----:B------:R-:W-:-:S04]  /*2e820*/  IMAD R0, R10, 0x80, R11 ;  /* 0x000000800a007824 */ /* 0x000fc800078e020b */
        /* <DEDUP_REMOVED lines=36> */
.L_x_5914:
        /* <DEDUP_REMOVED lines=12> */
.L_x_5668:
[----:B------:R-:W-:Y:S05]  /*2eb30*/  BSYNC B0 ;  /* 0x0000000000007941 */ /* 0x000fea0003800000 */
.L_x_5667:
[----:B------:R-:W-:Y:S01]  /*2eb40*/  NOP ;  /* 0x0000000000007918 */ /* 0x000fe20000000000 */
[----:B------:R-:W-:-:S13]  /*2eb50*/  PLOP3.LUT P0, PT, PT, PT, PT, 0x80, 0x0 ;  /* 0x000000000000781c */ /* 0x000fda0003f0f070 */
.L_x_5669:
[----:B------:R-:W-:Y:S02]  /*2eb60*/  PLOP3.LUT P1, PT, P1, P0, PT, 0xa2, 0x0 ;  /* 0x000000000000781c */ /* 0x000fe40000f21472 */
[----:B------:R-:W-:-:S08]  /*2eb70*/  @P0 R2UR P1, UR4, R18 ;  /* 0x00000000120402ca */ /* 0x000fd00000020000 */
[----:B------:R-:W-:-:S05]  /*2eb80*/  @P0 PLOP3.LUT P0, PT, P1, PT, PT, 0x80, 0x0 ;  /* 0x000000000000081c */ /* 0x000fca0000f0f070 */
[----:B------:R-:W-:Y:S01]  /*2eb90*/  @!P1 SYNCS.ARRIVE.TRANS64.RED.A0T1 RZ, [UR4+0x33400], RZ ;  /* 0x033400ffffff99a7 */ /* 0x000fe20008200404 */
[----:B------:R-:W-:Y:S07]  /*2eba0*/  @!P1 ARRIVES.LDGSTSBAR.64.TRANSCNT [UR4+0x33400] ;  /* 0x03340000ff0099b0 */ /* 0x000fee0008000a84 */
[----:B------:R-:W-:Y:S05]  /*2ebb0*/  @P0 BRA.U.ANY `(.L_x_5669) ;  /* 0xfffffffd00e80947 */ /* 0x000fea000393ffff */
[----:B----4-:R-:W4:Y:S02]  /*2ebc0*/  LDL.LU R2, [R1+0x5c] ;  /* 0x00005c0001027983 */ /* 0x010f240000300800 */
[----:B----4-:R-:W-:-:S04]  /*2ebd0*/  IADD3 R2, R2, 0x1, RZ ;  /* 0x0000000102027810 */ /* 0x010fc80007ffe0ff */
        /* <DEDUP_REMOVED lines=10> */
.L_x_5915:
[----:B------:R-:W-:Y:S05]  /*2ec80*/  BSYNC B0 ;  /* 0x0000000000007941 */ /* 0x000fea0003800000 */
.L_x_5670:
[----:B------:R-:W5:Y:S04]  /*2ec90*/  LDL.LU R2, [R1+0x4c] ;  /* 0x00004c0001027983 */ /* 0x000f680000300800 */
[----:B0-2---:R-:W2:Y:S01]  /*2eca0*/  LDL R3, [R1+0x2c] ;  /* 0x00002c0001037983 */ /* 0x005ea20000100800 */
[----:B-----5:R-:W-:-:S05]  /*2ecb0*/  VIADD R2, R2, 0xfffffffe ;  /* 0xfffffffe02027836 */ /* 0x020fca0000000000 */
[----:B--2---:R-:W-:-:S13]  /*2ecc0*/  ISETP.GE.AND P0, PT, R2, R3, PT ;  /* 0x000000030200720c */ /* 0x004fda0003f06270 */
[----:B------:R-:W-:Y:S05]  /*2ecd0*/  @!P0 BRA `(.L_x_5672) ;  /* 0x0000001800188947 */ /* 0x000fea0003800000 */
[----:B----4-:R0:W5:Y:S04]  /*2ece0*/  LDL.LU R0, [R1+0xc] ;  /* 0x00000c0001007983 */ /* 0x0101680000300800 */
[----:B---3--:R0:W5:Y:S02]  /*2ecf0*/  LDL.LU R8, [R1+0x24] ;  /* 0x0000240001087983 */ /* 0x0081640000300800 */
.L_x_5696:
        /* <DEDUP_REMOVED lines=36> */
.L_x_5675:
        /* <DEDUP_REMOVED lines=8> */
.L_x_5916:
[----:B------:R-:W-:Y:S05]  /*2efc0*/  BSYNC B1 ;  /* 0x0000000000017941 */ /* 0x000fea0003800000 */
.L_x_5676:
        /* <DEDUP_REMOVED lines=9> */
.L_x_5679:
[----:B------:R-:W-:Y:S05]  /*2f060*/  BSYNC B1 ;  /* 0x0000000000017941 */ /* 0x000fea0003800000 */
.L_x_5678:
        /* <DEDUP_REMOVED lines=13> */
.L_x_5680:
        /* <DEDUP_REMOVED lines=16> */
.L_x_5681:
        /* <DEDUP_REMOVED lines=16> */
.L_x_5682:
        /* <DEDUP_REMOVED lines=13> */
.L_x_5917:
[----:B------:R-:W-:Y:S05]  /*2f410*/  BSYNC B1 ;  /* 0x0000000000017941 */ /* 0x000fea0003800000 */
.L_x_5683:
        /* <DEDUP_REMOVED lines=11> */
.L_x_5686:
[----:B------:R-:W-:Y:S05]  /*2f4d0*/  BSYNC B1 ;  /* 0x0000000000017941 */ /* 0x000fea0003800000 */
.L_x_5685:
        /* <DEDUP_REMOVED lines=8> */
.L_x_5687:
        /* <DEDUP_REMOVED lines=15> */
.L_x_5688:
        /* <DEDUP_REMOVED lines=15> */
.L_x_5689:
        /* <DEDUP_REMOVED lines=10> */
.L_x_5674:
[----:B------:R-:W-:Y:S05]  /*2f7e0*/  BSYNC B0 ;  /* 0x0000000000007941 */ /* 0x000fea0003800000 */
.L_x_5673:
[----:B------:R-:W-:-:S06]  /*2f7f0*/  UISETP.NE.AND UP0, UPT, UR37, 0x3, UPT ;  /* 0x000000032500788c */ /* 0x000fcc000bf05270 */
[----:B------:R-:W-:-:S13]  /*2f800*/  PLOP3.LUT P0, PT, PT, PT, UP0, 0x80, 0x0 ;  /* 0x000000000000781c */ /* 0x000fda0003f0f008 */
[----:B------:R-:W-:Y:S05]  /*2f810*/  @!P0 BRA `(.L_x_5690) ;  /* 0x0000000000048947 */ /* 0x000fea0003800000 */
[----:B------:R-:W-:Y:S01]  /*2f820*/  BPT.TRAP 0x1 ;  /* 0x000000040000795c */ /* 0x000fe20000300000 */
.L_x_5690:
        /* <DEDUP_REMOVED lines=8> */
.L_x_5918:
[----:B------:R-:W-:Y:S05]  /*2f8b0*/  BSYNC B0 ;  /* 0x0000000000007941 */ /* 0x000fea0003800000 */
.L_x_5691:
[----:B------:R-:W-:Y:S05]  /*2f8c0*/  @!P1 BRA `(.L_x_5693) ;  /* 0x0000000000049947 */ /* 0x000fea0003800000 */
[----:B------:R-:W-:Y:S01]  /*2f8d0*/  BPT.TRAP 0x1 ;  /* 0x000000040000795c */ /* 0x000fe20000300000 */
.L_x_5693:
[----:B---3--:R-:W-:Y:S01]  /*2f8e0*/  SHF.L.U32 R4, R8, 0x1f, RZ ;  /* 0x0000001f08047819 */ /* 0x008fe200000006ff */
[----:B------:R-:W-:-:S03]  /*2f8f0*/  IMAD R0, R0, 0x7800, RZ ;  /* 0x0000780000007824 */ /* 0x000fc600078e02ff */
[----:B------:R-:W3:Y:S02]  /*2f900*/  SYNCS.PHASECHK.TRANS64.TRYWAIT P0, [R3+URZ+0x33460], R4 ;  /* 0x03346004030075a7 */ /* 0x000ee4000800017f */
[----:B---3--:R-:W-:Y:S05]  /*2f910*/  @!P0 BRA `(.L_x_5694) ;  /* 0x0000007c00108947 */ /* 0x008fea0003800000 */
.L_x_5919:
[----:B------:R3:W-:Y:S04]  /*2f920*/  STL [R1+0x7c], R3 ;  /* 0x00007c0301007387 */ /* 0x0007e80000100800 */
[----:B---3--:R-:W3:Y:S04]  /*2f930*/  LDL R3, [R1+0x4] ;  /* 0x0000040001037983 */ /* 0x008ee80000100800 */
[----:B------:R4:W-:Y:S04]  /*2f940*/  STL [R1+0x78], R2 ;  /* 0x0000780201007387 */ /* 0x0009e80000100800 */
[----:B----4-:R-:W4:Y:S01]  /*2f950*/  LDL R2, [R1] ;  /* 0x0000000001027983 */ /* 0x010f220000100800 */
[----:B------:R-:W-:Y:S05]  /*2f960*/  WARPSYNC.ALL ;  /* 0x0000000000007948 */ /* 0x000fea0003800000 */
[C---:B------:R-:W-:Y:S01]  /*2f970*/  VIADD R14, R0.reuse, 0x2800 ;  /* 0x00002800000e7836 */ /* 0x040fe20000000000 */
[C---:B------:R-:W-:Y:S01]  /*2f980*/  IADD3 R12, R0.reuse, 0x800, RZ ;  /* 0x00000800000c7810 */ /* 0x040fe20007ffe0ff */
[----:B------:R-:W-:-:S02]  /*2f990*/  VIADD R13, R0, 0x5000 ;  /* 0x00005000000d7836 */ /* 0x000fc40000000000 */
[C---:B------:R-:W-:Y:S02]  /*2f9a0*/  VIADD R15, R0.reuse, 0x1800 ;  /* 0x00001800000f7836 */ /* 0x040fe40000000000 */
[C---:B------:R-:W-:Y:S02]  /*2f9b0*/  VIADD R21, R0.reuse, 0x2000 ;  /* 0x0000200000157836 */ /* 0x040fe40000000000 */
[C---:B------:R-:W-:Y:S01]  /*2f9c0*/  VIADD R20, R0.reuse, 0x5800 ;  /* 0x0000580000147836 */ /* 0x040fe20000000000 */
[----:B---3--:R-:W-:-:S05]  /*2f9d0*/  LOP3.LUT R4, R0, R3, RZ, 0xfc, !PT ;  /* 0x0000000300047212 */ /* 0x008fca00078efcff */
[----:B------:R-:W-:-:S06]  /*2f9e0*/  IMAD.IADD R4, R18, 0x1, R4 ;  /* 0x0000000112047824 */ /* 0x000fcc00078e0204 */
        /* <DEDUP_REMOVED lines=61> */
[----:B------:R-:W-:-:S02]  /*2fdc0*/  PRMT R11, R6, 0x7531, R7 ;  /* 0x00007531060b7816 */ /* 0x000fc40000000007 */
[----:B------:R-:W-:-:S05]  /*2fdd0*/  IADD3 R4, R19, R4, RZ ;  /* 0x0000000413047210 */ /* 0x000fca0007ffe0ff */
        /* <DEDUP_REMOVED lines=55> */
[----:B------:R-:W-:Y:S02]  /*30150*/  PRMT R11, R6, 0x7531, R7 ;  /* 0x00007531060b7816 */ /* 0x000fe40000000007 */
[----:B------:R-:W-:-:S05]  /*30160*/  IADD3 R4, R19, R4, RZ ;  /* 0x0000000413047210 */ /* 0x000fca0007ffe0ff */
        /* <DEDUP_REMOVED lines=47> */
.L_x_5695:
[----:B-1----:R-:W1:Y:S01]  /*30460*/  S2R R0, SR_TID.X ;  /* 0x0000000000007919 */ /* 0x002e620000002100 */
[----:B--2--5:R2:W-:Y:S01]  /*30470*/  SYNCS.ARRIVE.TRANS64.A1T0 RZ, [R3+URZ+0x33450], RZ ;  /* 0x033450ff03ff79a7 */ /* 0x0245e2000810003f */
        /* <DEDUP_REMOVED lines=12> */
.L_x_5672:
        /* <DEDUP_REMOVED lines=18> */
.L_x_5698:
[----:B------:R-:W-:Y:S05]  /*30660*/  BSYNC B0 ;  /* 0x0000000000007941 */ /* 0x000fea0003800000 */
.L_x_5697:
[----:B------:R-:W-:-:S06]  /*30670*/  UISETP.NE.AND UP0, UPT, UR37, 0x3, UPT ;  /* 0x000000032500788c */ /* 0x000fcc000bf05270 */
[----:B------:R-:W-:-:S13]  /*30680*/  PLOP3.LUT P1, PT, PT, PT, UP0, 0x80, 0x0 ;  /* 0x000000000000781c */ /* 0x000fda0003f2f008 */
[----:B------:R-:W-:Y:S05]  /*30690*/  @!P1 BRA `(.L_x_5699) ;  /* 0x0000000000049947 */ /* 0x000fea0003800000 */
[----:B------:R-:W-:Y:S01]  /*306a0*/  BPT.TRAP 0x1 ;  /* 0x000000040000795c */ /* 0x000fe20000300000 */
.L_x_5699:
        /* <DEDUP_REMOVED lines=10> */
.L_x_5920:
[----:B------:R-:W-:Y:S05]  /*30750*/  BSYNC B0 ;  /* 0x0000000000007941 */ /* 0x000fea0003800000 */
.L_x_5700:
[----:B------:R-:W-:Y:S05]  /*30760*/  @!P2 BRA `(.L_x_5702) ;  /* 0x000000000004a947 */ /* 0x000fea0003800000 */
[----:B------:R-:W-:Y:S01]  /*30770*/  BPT.TRAP 0x1 ;  /* 0x000000040000795c */ /* 0x000fe20000300000 */
.L_x_5702:
[----:B--2---:R-:W2:Y:S02]  /*30780*/  LDL R2, [R1+0x24] ;  /* 0x0000240001027983 */ /* 0x004ea40000100800 */
[----:B--2---:R-:W-:-:S04]  /*30790*/  SHF.L.U32 R2, R2, 0x1f, RZ ;  /* 0x0000001f02027819 */ /* 0x004fc800000006ff */
[----:B------:R-:W2:Y:S02]  /*307a0*/  SYNCS.PHASECHK.TRANS64.TRYWAIT P1, [R0+URZ+0x33460], R2 ;  /* 0x03346002000075a7 */ /* 0x000ea4000802017f */
[----:B--2---:R-:W-:Y:S05]  /*307b0*/  @!P1 BRA `(.L_x_5703) ;  /* 0x0000006c00909947 */ /* 0x004fea0003800000 */
.L_x_5921:
        /* <DEDUP_REMOVED lines=8> */
[----:B------:R-:W-:Y:S01]  /*30840*/  VIADD R20, R2, 0x5000 ;  /* 0x0000500002147836 */ /* 0x000fe20000000000 */
[----:B------:R-:W-:Y:S01]  /*30850*/  IADD3 R3, R18, R3, RZ ;  /* 0x0000000312037210 */ /* 0x000fe20007ffe0ff */
[C---:B------:R-:W-:Y:S02]  /*30860*/  VIADD R13, R2.reuse, 0x1000 ;  /* 0x00001000020d7836 */ /* 0x040fe40000000000 */
[C---:B------:R-:W-:Y:S02]  /*30870*/  VIADD R15, R2.reuse, 0x1800 ;  /* 0x00001800020f7836 */ /* 0x040fe40000000000 */
        /* <DEDUP_REMOVED lines=12> */
[----:B------:R-:W-:-:S03]  /*30940*/  LOP3.LUT R12, R12, R17, RZ, 0xfc, !PT ;  /* 0x000000110c0c7212 */ /* 0x000fc600078efcff */
[----:B------:R-:W-:Y:S01]  /*30950*/  IMAD.IADD R3, R19, 0x1, R3 ;  /* 0x0000000113037824 */ /* 0x000fe200078e0203 */
[C-C-:B--2---:R-:W-:Y:S02]  /*30960*/  PRMT R8, R4.reuse, 0x6420, R5.reuse ;  /* 0x0000642004087816 */ /* 0x144fe40000000005 */
[----:B------:R-:W-:Y:S02]  /*30970*/  PRMT R9, R4, 0x7531, R5 ;  /* 0x0000753104097816 */ /* 0x000fe40000000005 */
        /* <DEDUP_REMOVED lines=27> */
[----:B------:R-:W-:Y:S02]  /*30b30*/  PRMT R9, R4, 0x7531, R5 ;  /* 0x0000753104097816 */ /* 0x000fe40000000005 */
[----:B------:R-:W-:Y:S01]  /*30b40*/  MOV R5, R17 ;  /* 0x0000001100057202 */ /* 0x000fe20000000f00 */
[----:B------:R-:W-:Y:S01]  /*30b50*/  VIADD R17, R2, 0x2000 ;  /* 0x0000200002117836 */ /* 0x000fe20000000000 */
[C-C-:B------:R-:W-:Y:S02]  /*30b60*/  PRMT R10, R6.reuse, 0x6420, R7.reuse ;  /* 0x00006420060a7816 */ /* 0x140fe40000000007 */
[----:B------:R-:W-:-:S02]  /*30b70*/  PRMT R11, R6, 0x7531, R7 ;  /* 0x00007531060b7816 */ /* 0x000fc40000000007 */
        /* <DEDUP_REMOVED lines=9> */
[----:B-1----:R-:W-:Y:S01]  /*30c10*/  LOP3.LUT R3, R14, R11, RZ, 0xfc, !PT ;  /* 0x0000000b0e037212 */ /* 0x002fe200078efcff */
[----:B------:R-:W-:-:S04]  /*30c20*/  IMAD.MOV.U32 R14, RZ, RZ, R11 ;  /* 0x000000ffff0e7224 */ /* 0x000fc800078e000b */
        /* <DEDUP_REMOVED lines=13> */
[----:B------:R-:W-:Y:S02]  /*30d00*/  IMAD.MOV.U32 R12, RZ, RZ, R14 ;  /* 0x000000ffff0c7224 */ /* 0x000fe400078e000e */
[----:B------:R-:W-:Y:S02]  /*30d10*/  VIADD R14, R2, 0x6000 ;  /* 0x00006000020e7836 */ /* 0x000fe40000000000 */
[----:B------:R-:W-:Y:S01]  /*30d20*/  IMAD.IADD R3, R19, 0x1, R3 ;  /* 0x0000000113037824 */ /* 0x000fe200078e0203 */
[C-C-:B--2---:R-:W-:Y:S02]  /*30d30*/  PRMT R8, R4.reuse, 0x6420, R5.reuse ;  /* 0x0000642004087816 */ /* 0x144fe40000000005 */
[----:B------:R-:W-:-:S02]  /*30d40*/  PRMT R9, R4, 0x7531, R5 ;  /* 0x0000753104097816 */ /* 0x000fc40000000005 */
[C-C-:B------:R-:W-:Y:S02]  /*30d50*/  PRMT R10, R6.reuse, 0x6420, R7.reuse ;  /* 0x00006420060a7816 */ /* 0x140fe40000000007 */
[----:B------:R-:W-:-:S05]  /*30d60*/  PRMT R11, R6, 0x7531, R7 ;  /* 0x00007531060b7816 */ /* 0x000fca0000000007 */
[----:B------:R1:W-:Y:S02]  /*30d70*/  STSM.16.M88.4 [R3], R8 ;  /* 0x0000000803007844 */ /* 0x0003e40000000200 */
[----:B-1----:R-:W-:-:S05]  /*30d80*/  VIADD R3, R2, 0x3800 ;  /* 0x0000380002037836 */ /* 0x002fca0000000000 */
[C---:B------:R-:W-:Y:S02]  /*30d90*/  LOP3.LUT R4, R3.reuse, R13, RZ, 0xfc, !PT ;  /* 0x0000000d03047212 */ /* 0x040fe400078efcff */
[----:B------:R-:W-:Y:S02]  /*30da0*/  LOP3.LUT R3, R3, R12, RZ, 0xfc, !PT ;  /* 0x0000000c03037212 */ /* 0x000fe400078efcff */
[----:B------:R-:W-:-:S03]  /*30db0*/  IADD3 R4, R18, R4, RZ ;  /* 0x0000000412047210 */ /* 0x000fc60007ffe0ff */
[----:B------:R-:W-:-:S03]  /*30dc0*/  IMAD.IADD R3, R19, 0x1, R3 ;  /* 0x0000000113037824 */ /* 0x000fc600078e0203 */
        /* <DEDUP_REMOVED lines=29> */
[----:B------:R-:W-:Y:S02]  /*30fa0*/  IMAD.IADD R4, R18, 0x1, R12 ;  /* 0x0000000112047824 */ /* 0x000fe400078e020c */
[----:B------:R-:W-:Y:S02]  /*30fb0*/  IMAD.IADD R3, R19, 0x1, R3 ;  /* 0x0000000113037824 */ /* 0x000fe400078e0203 */
[----:B------:R-:W-:-:S03]  /*30fc0*/  IMAD.MOV.U32 R12, RZ, RZ, R5 ;  /* 0x000000ffff0c7224 */ /* 0x000fc600078e0005 */
        /* <DEDUP_REMOVED lines=9> */
[----:B-1----:R-:W-:Y:S01]  /*31060*/  MOV R11, R12 ;  /* 0x0000000c000b7202 */ /* 0x002fe20000000f00 */
        /* <DEDUP_REMOVED lines=51> */
.L_x_5704:
        /* <DEDUP_REMOVED lines=14> */
.L_x_5647:
        /* <DEDUP_REMOVED lines=8> */
[----:B------:R-:W-:-:S05]  /*31500*/  IMAD.U32 R18, RZ, RZ, UR4 ;  /* 0x00000004ff127e24 */ /* 0x000fca000f8e00ff */
[----:B------:R-:W2:Y:S04]  /*31510*/  LDS.128 R4, [R18+0x334d0] ;  /* 0x0334d00012047984 */ /* 0x000ea80000000c00 */
[----:B--2---:R2:W-:Y:S04]  /*31520*/  STL.64 [R1+0x10], R4 ;  /* 0x0000100401007387 */ /* 0x0045e80000100a00 */
[----:B------:R2:W-:Y:S01]  /*31530*/  STL.64 [R1+0x18], R6 ;  /* 0x0000180601007387 */ /* 0x0005e20000100a00 */
[----:B------:R-:W-:Y:S06]  /*31540*/  BAR.ARV 0x4, 0x180 ;  /* 0x0106000000007b1d */ /* 0x000fec0000002000 */
[----:B------:R-:W-:Y:S05]  /*31550*/  BRA `(.L_x_5706) ;  /* 0x0000001000347947 */ /* 0x000fea0003800000 */
.L_x_5705:
        /* <DEDUP_REMOVED lines=8> */
[----:B-1----:R-:W-:Y:S01]  /*315e0*/  IMAD.MOV.U32 R10, RZ, RZ, R2 ;  /* 0x000000ffff0a7224 */ /* 0x002fe200078e0002 */
[----:B--2---:R-:W-:-:S04]  /*315f0*/  IADD3 R0, R3, R16, RZ ;  /* 0x0000001003007210 */ /* 0x004fc80007ffe0ff */
        /* <DEDUP_REMOVED lines=36> */
.L_x_5931:
[----:B------:R-:W-:Y:S02]  /*31840*/  ULDC UR4, c[0x0][0xc38] ;  /* 0x00030e0000047ab9 */ /* 0x000fe40000000800 */
[----:B------:R-:W-:-:S04]  /*31850*/  IMAD.U32 R2, RZ, RZ, UR4 ;  /* 0x00000004ff027e24 */ /* 0x000fc8000f8e00ff */
[----:B--2---:R-:W-:-:S04]  /*31860*/  IMAD R9, R9, R2, RZ ;  /* 0x0000000209097224 */ /* 0x004fc800078e02ff */
[----:B------:R-:W-:-:S05]  /*31870*/  IMAD.IADD R0, R0, 0x1, R9 ;  /* 0x0000000100007824 */ /* 0x000fca00078e0209 */
[----:B------:R-:W-:-:S13]  /*31880*/  ISETP.GT.AND P6, PT, R0, R5, PT ;  /* 0x000000050000720c */ /* 0x000fda0003fc4270 */
[----:B------:R-:W-:Y:S05]  /*31890*/  @P6 BRA `(.L_x_5708) ;  /* 0x0000000000ac6947 */ /* 0x000fea0003800000 */
.L_x_5711:
[----:B------:R-:W2:Y:S01]  /*318a0*/  LDL.LU R3, [R1+0x1c] ;  /* 0x00001c0001037983 */ /* 0x000ea20000300800 */
[----:B------:R-:W3:Y:S01]  /*318b0*/  LDC R2, c[0x0][0xc3c] ;  /* 0x00030f00ff027b82 */ /* 0x000ee20000000800 */
[----:B--2---:R-:W-:-:S05]  /*318c0*/  VIADD R3, R3, 0x1f ;  /* 0x0000001f03037836 */ /* 0x004fca0000000000 */
[----:B---3--:R-:W-:-:S13]  /*318d0*/  ISETP.GE.AND P6, PT, R3, R2, PT ;  /* 0x000000020300720c */ /* 0x008fda0003fc6270 */
[----:B------:R-:W-:Y:S05]  /*318e0*/  @P6 BRA `(.L_x_5709) ;  /* 0x0000000800e86947 */ /* 0x000fea0003800000 */
[----:B------:R-:W2:Y:S01]  /*318f0*/  S2R R4, SR_TID.X ;  /* 0x0000000000047919 */ /* 0x000ea20000002100 */
[----:B------:R3:W-:Y:S01]  /*31900*/  STL [R1+0x1c], R3 ;  /* 0x00001c0301007387 */ /* 0x0007e20000100800 */
[----:B--2---:R-:W-:-:S04]  /*31910*/  LOP3.LUT R4, R4, 0x1f, RZ, 0xc0, !PT ;  /* 0x0000001f04047812 */ /* 0x004fc800078ec0ff */
[----:B------:R-:W-:Y:S01]  /*31920*/  IADD3 R6, R3, R4, RZ ;  /* 0x0000000403067210 */ /* 0x000fe20007ffe0ff */
        /* <DEDUP_REMOVED lines=28> */
.L_x_5939:
[----:B------:R-:W-:Y:S02]  /*31af0*/  ULDC UR4, c[0x0][0xc38] ;  /* 0x00030e0000047ab9 */ /* 0x000fe40000000800 */
[----:B------:R-:W-:-:S04]  /*31b00*/  IMAD.U32 R2, RZ, RZ, UR4 ;  /* 0x00000004ff027e24 */ /* 0x000fc8000f8e00ff */
[----:B--2---:R-:W-:-:S04]  /*31b10*/  IMAD R9, R9, R2, RZ ;  /* 0x0000000209097224 */ /* 0x004fc800078e02ff */
[----:B------:R-:W-:-:S05]  /*31b20*/  IMAD.IADD R0, R9, 0x1, R0 ;  /* 0x0000000109007824 */ /* 0x000fca00078e0200 */
[----:B------:R-:W-:-:S13]  /*31b30*/  ISETP.GT.AND P6, PT, R0, R5, PT ;  /* 0x000000050000720c */ /* 0x000fda0003fc4270 */
[----:B------:R-:W-:Y:S05]  /*31b40*/  @!P6 BRA `(.L_x_5711) ;  /* 0xfffffffc0054e947 */ /* 0x000fea000383ffff */
.L_x_5708:
        /* <DEDUP_REMOVED lines=12> */
.L_x_5944:
[----:B------:R-:W-:-:S13]  /*31c10*/  ISETP.NE.AND P0, PT, R0, RZ, PT ;  /* 0x000000ff0000720c */ /* 0x000fda0003f05270 */
[----:B------:R-:W-:Y:S05]  /*31c20*/  @!P0 BRA `(.L_x_5713) ;  /* 0x0000000000148947 */ /* 0x000fea0003800000 */
[----:B------:R-:W-:Y:S01]  /*31c30*/  UMOV UR4, 0xffffffff ;  /* 0xffffffff00047882 */ /* 0x000fe20000000000 */
[----:B---3--:R-:W-:Y:S02]  /*31c40*/  VIADD R3, R3, 0xffffffff ;  /* 0xffffffff03037836 */ /* 0x008fe40000000000 */
[----:B------:R-:W-:Y:S05]  /*31c50*/  BRA.DIV UR4, `(.L_x_5714) ;  /* 0x00000066041c7947 */ /* 0x000fea000b800000 */
[----:B------:R2:W3:Y:S02]  /*31c60*/  SHFL.IDX PT, R3, R7, R3, 0x1f ;  /* 0x00001f0307037589 */ /* 0x0004e400000e0000 */
.L_x_5947:
[----:B---3--:R-:W-:-:S07]  /*31c70*/  IMAD.MOV.U32 R8, RZ, RZ, R3 ;  /* 0x000000ffff087224 */ /* 0x008fce00078e0003 */
.L_x_5713:
        /* <DEDUP_REMOVED lines=8> */
[----:B----4-:R-:W-:-:S06]  /*31d00*/  IADD3 R2, R2, 0xffffffe, RZ ;  /* 0x0ffffffe02027810 */ /* 0x010fcc0007ffe0ff */
        /* <DEDUP_REMOVED lines=22> */
[----:B-12---:R-:W-:Y:S02]  /*31e70*/  IMAD R7, R2, R5, RZ ;  /* 0x0000000502077224 */ /* 0x006fe400078e02ff */
        /* <DEDUP_REMOVED lines=13> */
[----:B------:R-:W-:Y:S01]  /*31f50*/  @!P1 IMAD.IADD R2, R2, 0x1, -R5 ;  /* 0x0000000102029824 */ /* 0x000fe200078e0a05 */
[----:B------:R-:W-:Y:S02]  /*31f60*/  @!P1 IADD3 R7, R7, 0x1, RZ ;  /* 0x0000000107079810 */ /* 0x000fe40007ffe0ff */
        /* <DEDUP_REMOVED lines=15> */
.L_x_5715:
[----:B---3--:R-:W3:Y:S01]  /*32060*/  LDL R3, [R1+0x1c] ;  /* 0x00001c0001037983 */ /* 0x008ee20000100800 */
[----:B-12---:R-:W3:Y:S02]  /*32070*/  LDC.64 R6, c[0x0][0xc90] ;  /* 0x00032400ff067b82 */ /* 0x006ee40000000a00 */
[----:B---3--:R-:W-:-:S05]  /*32080*/  IMAD.WIDE R6, R3, 0x4, R6 ;  /* 0x0000000403067825 */ /* 0x008fca00078e0206 */
        /* <DEDUP_REMOVED lines=32> */
[----:B------:R-:W1:Y:S08]  /*32290*/  I2F.RP R2, R9 ;  /* 0x0000000900027306 */ /* 0x000e700000209400 */
[----:B-1----:R-:W1:Y:S02]  /*322a0*/  MUFU.RCP R2, R2 ;  /* 0x0000000200027308 */ /* 0x002e640000001000 */
[----:B-1----:R-:W-:-:S06]  /*322b0*/  IADD3 R2, R2, 0xffffffe, RZ ;  /* 0x0ffffffe02027810 */ /* 0x002fcc0007ffe0ff */
[----:B------:R1:W2:Y:S02]  /*322c0*/  F2I.FTZ.U32.TRUNC.NTZ R3, R2 ;  /* 0x0000000200037305 */ /* 0x0002a4000021f000 */
[----:B-1----:R-:W-:Y:S02]  /*322d0*/  IMAD.MOV.U32 R2, RZ, RZ, RZ ;  /* 0x000000ffff027224 */ /* 0x002fe400078e00ff */
[----:B--2---:R-:W-:-:S04]  /*322e0*/  IMAD.MOV R0, RZ, RZ, -R3 ;  /* 0x000000ffff007224 */ /* 0x004fc800078e0a03 */
        /* <DEDUP_REMOVED lines=22> */
.L_x_5716:
[----:B------:R-:W-:-:S05]  /*32450*/  LOP3.LUT R0, RZ, R0, RZ, 0x33, !PT ;  /* 0x00000000ff007212 */ /* 0x000fca00078e33ff */
[----:B------:R-:W-:-:S05]  /*32460*/  IMAD.IADD R0, R4, 0x1, R0 ;  /* 0x0000000104007824 */ /* 0x000fca00078e0200 */
[----:B------:R3:W-:Y:S01]  /*32470*/  STL [R1+0x14], R0 ;  /* 0x0000140001007387 */ /* 0x0007e20000100800 */
[----:B------:R-:W-:Y:S05]  /*32480*/  BRA `(.L_x_5717) ;  /* 0x0000000000287947 */ /* 0x000fea0003800000 */
.L_x_5709:
        /* <DEDUP_REMOVED lines=10> */
.L_x_5717:
[----:B-12-4-:R-:W2:Y:S04]  /*32530*/  LDL R2, [R1+0x1c] ;  /* 0x00001c0001027983 */ /* 0x016ea80000100800 */
[----:B------:R-:W4:Y:S04]  /*32540*/  LDL R3, [R1+0x18] ;  /* 0x0000180001037983 */ /* 0x000f280000100800 */
[----:B------:R-:W5:Y:S04]  /*32550*/  LDL R4, [R1+0x10] ;  /* 0x0000100001047983 */ /* 0x000f680000100800 */
[----:B------:R-:W5:Y:S01]  /*32560*/  LDL R5, [R1+0x14] ;  /* 0x0000140001057983 */ /* 0x000f620000100800 */
[----:B---3--:R-:W1:Y:S01]  /*32570*/  S2R R0, SR_TID.X ;  /* 0x0000000000007919 */ /* 0x008e620000002100 */
[----:B------:R-:W-:Y:S05]  /*32580*/  WARPSYNC.ALL ;  /* 0x0000000000007948 */ /* 0x000fea0003800000 */
[----:B-1----:R-:W-:Y:S01]  /*32590*/  LOP3.LUT R0, R0, 0x1f, RZ, 0xc0, !PT ;  /* 0x0000001f00007812 */ /* 0x002fe200078ec0ff */
[----:B------:R-:W-:Y:S03]  /*325a0*/  BAR.SYNC.DEFER_BLOCKING 0x4, 0x180 ;  /* 0x0106000000007b1d */ /* 0x000fe60000010000 */
[----:B------:R-:W-:-:S13]  /*325b0*/  ISETP.NE.AND P0, PT, R0, RZ, PT ;  /* 0x000000ff0000720c */ /* 0x000fda0003f05270 */
[----:B------:R-:W1:Y:S01]  /*325c0*/  @!P0 S2R R0, SR_CgaCtaId ;  /* 0x0000000000008919 */ /* 0x000e620000008800 */
[----:B--2---:R-:W-:Y:S01]  /*325d0*/  IMAD.MOV.U32 R7, RZ, RZ, R2 ;  /* 0x000000ffff077224 */ /* 0x004fe200078e0002 */
[----:B------:R-:W-:Y:S02]  /*325e0*/  @!P0 MOV R2, 0x400 ;  /* 0x0000040000028802 */ /* 0x000fe40000000f00 */
[----:B----4-:R-:W-:Y:S02]  /*325f0*/  MOV R6, R3 ;  /* 0x0000000300067202 */ /* 0x010fe40000000f00 */
[----:B-1----:R-:W-:-:S05]  /*32600*/  @!P0 LEA R18, R0, R2, 0x18 ;  /* 0x0000000200128211 */ /* 0x002fca00078ec0ff */
[----:B-----5:R3:W-:Y:S01]  /*32610*/  @!P0 STS.128 [R18+0x334d0], R4 ;  /* 0x0334d00412008388 */ /* 0x0207e20000000c00 */
[----:B------:R-:W-:Y:S06]  /*32620*/  BAR.ARV 0x5, 0x180 ;  /* 0x0146000000007b1d */ /* 0x000fec0000002000 */
.L_x_5706:
[----:B------:R-:W4:Y:S01]  /*32630*/  LDL R0, [R1+0x1c] ;  /* 0x00001c0001007983 */ /* 0x000f220000100800 */
[----:B------:R-:W-:Y:S02]  /*32640*/  ULDC UR4, c[0x0][0xc3c] ;  /* 0x00030f0000047ab9 */ /* 0x000fe40000000800 */
[----:B----4-:R-:W-:-:S13]  /*32650*/  ISETP.GE.AND P0, PT, R0, UR4, PT ;  /* 0x0000000400007c0c */ /* 0x010fda000bf06270 */
[----:B------:R-:W-:Y:S05]  /*32660*/  @!P0 BRA `(.L_x_5718) ;  /* 0xffffff88004c8947 */ /* 0x000fea000383ffff */
[----:B------:R-:W-:Y:S05]  /*32670*/  BSYNC B7 ;  /* 0x0000000000077941 */ /* 0x000fea0003800000 */
.L_x_5598:
        /* <DEDUP_REMOVED lines=12> */
.L_x_5948:
[----:B------:R-:W-:Y:S05]  /*32740*/  BSYNC B0 ;  /* 0x0000000000007941 */ /* 0x000fea0003800000 */
.L_x_5719:
[----:B------:R-:W-:-:S03]  /*32750*/  UMOV UR4, 0xffffffff ;  /* 0xffffffff00047882 */ /* 0x000fc60000000000 */
[----:B------:R-:W-:Y:S05]  /*32760*/  BRA.DIV UR4, `(.L_x_5721) ;  /* 0x0000005a04987947 */ /* 0x000fea000b800000 */
[----:B------:R-:W1:Y:S02]  /*32770*/  S2R R2, SR_TID.X ;  /* 0x0000000000027919 */ /* 0x000e640000002100 */
[----:B-1----:R-:W-:-:S04]  /*32780*/  SHF.R.U32.HI R2, RZ, 0x5, R2 ;  /* 0x00000005ff027819 */ /* 0x002fc80000011602 */
[----:B------:R-:W-:-:S05]  /*32790*/  LOP3.LUT R2, R2, 0x3, RZ, 0xc0, !PT ;  /* 0x0000000302027812 */ /* 0x000fca00078ec0ff */
[----:B------:R1:W2:Y:S02]  /*327a0*/  SHFL.IDX PT, R14, R2, RZ, 0x1f ;  /* 0x00001fff020e7589 */ /* 0x0002a400000e0000 */
.L_x_5951:
[----:B--2---:R-:W-:-:S13]  /*327b0*/  ISETP.NE.AND P0, PT, R14, RZ, PT ;  /* 0x000000ff0e00720c */ /* 0x004fda0003f05270 */
[----:B------:R-:W-:Y:S05]  /*327c0*/  @P0 BRA `(.L_x_5372) ;  /* 0x0000000000b00947 */ /* 0x000fea0003800000 */
[----:B------:R-:W-:-:S03]  /*327d0*/  UMOV UR4, 0xffffffff ;  /* 0xffffffff00047882 */ /* 0x000fc60000000000 */
[----:B------:R-:W-:Y:S05]  /*327e0*/  BRA.DIV UR4, `(.L_x_5722) ;  /* 0x0000005a04ac7947 */ /* 0x000fea000b800000 */
[----:B------:R-:W-:-:S13]  /*327f0*/  ELECT P6, URZ, PT ;  /* 0x00000000003f782f */ /* 0x000fda00038c0000 */
.L_x_5954:
[----:B------:R-:W-:Y:S05]  /*32800*/  @!P6 BRA `(.L_x_5372) ;  /* 0x0000000000a0e947 */ /* 0x000fea0003800000 */
[----:B------:R-:W-:-:S06]  /*32810*/  ULOP3.LUT UR4, UR36, 0x2, URZ, 0xfc, !UPT ;  /* 0x0000000224047892 */ /* 0x000fcc000f8efc3f */
[----:B-1----:R-:W-:-:S05]  /*32820*/  IMAD.U32 R2, RZ, RZ, UR4 ;  /* 0x00000004ff027e24 */ /* 0x002fca000f8e00ff */
[----:B------:R-:W-:-:S13]  /*32830*/  ISETP.NE.AND P0, PT, R2, 0x3, PT ;  /* 0x000000030200780c */ /* 0x000fda0003f05270 */
[----:B------:R-:W-:Y:S05]  /*32840*/  @!P0 BRA `(.L_x_5723) ;  /* 0x0000000000048947 */ /* 0x000fea0003800000 */
[----:B------:R-:W-:Y:S01]  /*32850*/  BPT.TRAP 0x1 ;  /* 0x000000040000795c */ /* 0x000fe20000300000 */
.L_x_5723:
        /* <DEDUP_REMOVED lines=14> */
.L_x_5955:
[----:B------:R-:W1:Y:S02]  /*32940*/  SYNCS.PHASECHK.TRANS64.TRYWAIT P1, [R7+URZ], R2 ;  /* 0x00000002070075a7 */ /* 0x000e64000802017f */
[----:B-1----:R-:W-:Y:S05]  /*32950*/  @!P1 BRA `(.L_x_5725) ;  /* 0x0000005800849947 */ /* 0x002fea0003800000 */
.L_x_5956:
[----:B------:R-:W-:Y:S05]  /*32960*/  @!P0 BRA `(.L_x_5726) ;  /* 0x0000000000048947 */ /* 0x000fea0003800000 */
[----:B------:R-:W-:Y:S01]  /*32970*/  BPT.TRAP 0x1 ;  /* 0x000000040000795c */ /* 0x000fe20000300000 */
.L_x_5726:
[----:B------:R-:W2:Y:S02]  /*32980*/  LDL.LU R4, [R1+0xc] ;  /* 0x00000c0001047983 */ /* 0x000ea40000300800 */
[----:B--2---:R-:W-:-:S04]  /*32990*/  IMAD R4, R4, 0x8, R0 ;  /* 0x0000000804047824 */ /* 0x004fc800078e0200 */
[----:B------:R-:W2:Y:S02]  /*329a0*/  SYNCS.PHASECHK.TRANS64.TRYWAIT P1, [R4+URZ+0x33460], R5 ;  /* 0x03346005040075a7 */ /* 0x000ea4000802017f */
[----:B--2---:R-:W-:Y:S05]  /*329b0*/  @!P1 BRA `(.L_x_5727) ;  /* 0x0000005800809947 */ /* 0x004fea0003800000 */
.L_x_5957:
[----:B------:R-:W-:Y:S05]  /*329c0*/  @!P0 BRA `(.L_x_5728) ;  /* 0x0000000000048947 */ /* 0x000fea0003800000 */
[----:B------:R-:W-:Y:S01]  /*329d0*/  BPT.TRAP 0x1 ;  /* 0x000000040000795c */ /* 0x000fe20000300000 */
.L_x_5728:
[----:B------:R-:W-:-:S04]  /*329e0*/  IMAD R3, R3, 0x8, R0 ;  /* 0x0000000803037824 */ /* 0x000fc800078e0200 */
[----:B------:R-:W3:Y:S02]  /*329f0*/  SYNCS.PHASECHK.TRANS64.TRYWAIT P1, [R3+URZ+0x33460], R2 ;  /* 0x03346002030075a7 */ /* 0x000ee4000802017f */
[----:B---3--:R-:W-:Y:S05]  /*32a00*/  @!P1 BRA `(.L_x_5729) ;  /* 0x0000005800809947 */ /* 0x008fea0003800000 */
.L_x_5958:
[----:B------:R-:W-:Y:S05]  /*32a10*/  @!P0 BRA `(.L_x_5730) ;  /* 0x0000000000048947 */ /* 0x000fea0003800000 */
[----:B------:R-:W-:Y:S01]  /*32a20*/  BPT.TRAP 0x1 ;  /* 0x000000040000795c */ /* 0x000fe20000300000 */
.L_x_5730:
[----:B------:R-:W4:Y:S02]  /*32a30*/  SYNCS.PHASECHK.TRANS64.TRYWAIT P0, [R4+URZ+0x33480], R5 ;  /* 0x03348005040075a7 */ /* 0x000f24000800017f */
[----:B----4-:R-:W-:Y:S05]  /*32a40*/  @!P0 BRA `(.L_x_5731) ;  /* 0x0000005800848947 */ /* 0x010fea0003800000 */
.L_x_5732:
[----:B------:R0:W0:Y:S02]  /*32a50*/  SYNCS.PHASECHK.TRANS64.TRYWAIT P0, [R3+URZ+0x33480], R2 ;  /* 0x03348002030075a7 */ /* 0x000024000800017f */
[----:B0-----:R-:W-:Y:S05]  /*32a60*/  @!P0 NANOSLEEP.SYNCS 0x989680 ;  /* 0x009896800000895d */ /* 0x001fea0003900000 */
[----:B------:R-:W0:Y:S02]  /*32a70*/  @!P0 SYNCS.PHASECHK.TRANS64 P0, [R3+URZ+0x33480], R2 ;  /* 0x03348002030085a7 */ /* 0x000e24000800007f */
[----:B0-----:R-:W-:Y:S05]  /*32a80*/  @!P0 BRA `(.L_x_5732) ;  /* 0xfffffffc00f08947 */ /* 0x001fea000383ffff */
.L_x_5372:
[----:B------:R-:W-:Y:S05]  /*32a90*/  BSYNC B8 ;  /* 0x0000000000087941 */ /* 0x000fea0003800000 */
.L_x_5369:
[----:B------:R-:W-:Y:S05]  /*32aa0*/  EXIT ;  /* 0x000000000000794d */ /* 0x000fea0003800000 */
.L_x_5392:
[----:B-1----:R1:W2:Y:S02]  /*32ab0*/  SYNCS.PHASECHK.TRANS64.TRYWAIT P5, [R100+URZ+0x33490], R101 ;  /* 0x03349065640075a7 */ /* 0x0022a400080a017f */
[----:B--2---:R-:W-:Y:S05]  /*32ac0*/  @!P5 NANOSLEEP.SYNCS 0x989680 ;  /* 0x009896800000d95d */ /* 0x004fea0003900000 */
[----:B------:R-:W2:Y:S02]  /*32ad0*/  @!P5 SYNCS.PHASECHK.TRANS64 P5, [R100+URZ+0x33490], R101 ;  /* 0x033490656400d5a7 */ /* 0x000ea400080a007f */
[----:B--2---:R-:W-:Y:S05]  /*32ae0*/  @!P5 BRA `(.L_x_5392) ;  /* 0xfffffffc00f0d947 */ /* 0x004fea000383ffff */
[----:B------:R-:W-:Y:S05]  /*32af0*/  BRA `(.L_x_5733) ;  /* 0xfffffd0c00cc7947 */ /* 0x000fea000383ffff */
.L_x_5446:
[----:B--2---:R2:W3:Y:S02]  /*32b00*/  SYNCS.PHASECHK.TRANS64.TRYWAIT P5, [R100+URZ+0x33490], R101 ;  /* 0x03349065640075a7 */ /* 0x0044e400080a017f */
[----:B---3--:R-:W-:Y:S05]  /*32b10*/  @!P5 NANOSLEEP.SYNCS 0x989680 ;  /* 0x009896800000d95d */ /* 0x008fea0003900000 */
[----:B------:R-:W3:Y:S02]  /*32b20*/  @!P5 SYNCS.PHASECHK.TRANS64 P5, [R100+URZ+0x33490], R101 ;  /* 0x033490656400d5a7 */ /* 0x000ee400080a007f */
[----:B---3--:R-:W-:Y:S05]  /*32b30*/  @!P5 BRA `(.L_x_5446) ;  /* 0xfffffffc00f0d947 */ /* 0x008fea000383ffff */
[----:B------:R-:W-:Y:S05]  /*32b40*/  BRA `(.L_x_5734) ;  /* 0xfffffd6c00d87947 */ /* 0x000fea000383ffff */
.L_x_5471:
[----:B0-----:R0:W1:Y:S02]  /*32b50*/  SYNCS.PHASECHK.TRANS64.TRYWAIT P3, [R100+URZ+0x33490], R101 ;  /* 0x03349065640075a7 */ /* 0x001064000806017f */
[----:B-1----:R-:W-:Y:S05]  /*32b60*/  @!P3 NANOSLEEP.SYNCS 0x989680 ;  /* 0x009896800000b95d */ /* 0x002fea0003900000 */
[----:B------:R-:W1:Y:S02]  /*32b70*/  @!P3 SYNCS.PHASECHK.TRANS64 P3, [R100+URZ+0x33490], R101 ;  /* 0x033490656400b5a7 */ /* 0x000e64000806007f */
[----:B-1----:R-:W-:Y:S05]  /*32b80*/  @!P3 BRA `(.L_x_5471) ;  /* 0xfffffffc00f0b947 */ /* 0x002fea000383ffff */
[----:B------:R-:W-:Y:S05]  /*32b90*/  BRA `(.L_x_5735) ;  /* 0xfffffdd000607947 */ /* 0x000fea000383ffff */
.L_x_5477:
[----:B-1----:R1:W2:Y:S02]  /*32ba0*/  SYNCS.PHASECHK.TRANS64.TRYWAIT P2, [R100+URZ+0x334b0], R101 ;  /* 0x0334b065640075a7 */ /* 0x0022a4000804017f */
[----:B--2---:R-:W-:Y:S05]  /*32bb0*/  @!P2 NANOSLEEP.SYNCS 0x989680 ;  /* 0x009896800000a95d */ /* 0x004fea0003900000 */
[----:B------:R-:W2:Y:S02]  /*32bc0*/  @!P2 SYNCS.PHASECHK.TRANS64 P2, [R100+URZ+0x334b0], R101 ;  /* 0x0334b0656400a5a7 */ /* 0x000ea4000804007f */
[----:B--2---:R-:W-:Y:S05]  /*32bd0*/  @!P2 BRA `(.L_x_5477) ;  /* 0xfffffffc00f0a947 */ /* 0x004fea000383ffff */
[----:B------:R-:W-:Y:S05]  /*32be0*/  BRA `(.L_x_5736) ;  /* 0xfffffdd400647947 */ /* 0x000fea000383ffff */
.L_x_5487:
[----:B------:R-:W-:Y:S01]  /*32bf0*/  BSSY B0, `(.L_x_5737) ;  /* 0x0000007000007945 */ /* 0x000fe20003800000 */
[----:B------:R-:W-:Y:S02]  /*32c00*/  IMAD.MOV.U32 R12, RZ, RZ, RZ ;  /* 0x000000ffff0c7224 */ /* 0x000fe400078e00ff */
[----:B------:R-:W-:Y:S02]  /*32c10*/  IMAD.MOV.U32 R11, RZ, RZ, 0x1f ;  /* 0x0000001fff0b7424 */ /* 0x000fe400078e00ff */
[----:B------:R-:W-:-:S07]  /*32c20*/  IMAD.MOV.U32 R15, RZ, RZ, -0x1 ;  /* 0xffffffffff0f7424 */ /* 0x000fce00078e00ff */
[----:B-----5:R-:W-:Y:S05]  /*32c30*/  WARPSYNC.COLLECTIVE R15, `(.L_x_5738) ;  /* 0x000000000f087348 */ /* 0x020fea0003c00000 */
[----:B------:R0:W1:Y:S02]  /*32c40*/  SHFL.IDX P6, R14, R13, R12, R11 ;  /* 0x0000000c0d0e7389 */ /* 0x00006400000c000b */
[----:B01---5:R-:W-:Y:S01]  /*32c50*/  ENDCOLLECTIVE ;  /* 0x000000000000791b */ /* 0x023fe20003800000 */
.L_x_5738:
[----:B------:R-:W-:Y:S05]  /*32c60*/  BSYNC B0 ;  /* 0x0000000000007941 */ /* 0x000fea0003800000 */
.L_x_5737:
[----:B------:R-:W-:Y:S01]  /*32c70*/  IMAD.MOV.U32 R229, RZ, RZ, R14 ;  /* 0x000000ffffe57224 */ /* 0x000fe200078e000e */
[----:B------:R-:W-:Y:S06]  /*32c80*/  BRA `(.L_x_5739) ;  /* 0xfffffde400007947 */ /* 0x000fec000383ffff */
.L_x_5497:
[----:B------:R-:W-:Y:S01]  /*32c90*/  BSSY B1, `(.L_x_5740) ;  /* 0x0000007000017945 */ /* 0x000fe20003800000 */
[----:B------:R-:W-:Y:S01]  /*32ca0*/  MOV R12, RZ ;  /* 0x000000ff000c7202 */ /* 0x000fe20000000f00 */
[----:B------:R-:W-:Y:S02]  /*32cb0*/  IMAD.MOV.U32 R11, RZ, RZ, 0x1e1f ;  /* 0x00001e1fff0b7424 */ /* 0x000fe400078e00ff */
[----:B------:R-:W-:-:S07]  /*32cc0*/  IMAD.MOV.U32 R15, RZ, RZ, -0x1 ;  /* 0xffffffffff0f7424 */ /* 0x000fce00078e00ff */
[----:B------:R-:W-:Y:S05]  /*32cd0*/  WARPSYNC.COLLECTIVE R15, `(.L_x_5741) ;  /* 0x000000000f087348 */ /* 0x000fea0003c00000 */
[----:B------:R0:W1:Y:S02]  /*32ce0*/  SHFL.IDX P6, R14, R13, R12, R11 ;  /* 0x0000000c0d0e7389 */ /* 0x00006400000c000b */
[----:B01----:R-:W-:Y:S01]  /*32cf0*/  ENDCOLLECTIVE ;  /* 0x000000000000791b */ /* 0x003fe20003800000 */
.L_x_5741:
[----:B------:R-:W-:Y:S05]  /*32d00*/  BSYNC B1 ;  /* 0x0000000000017941 */ /* 0x000fea0003800000 */
.L_x_5740:
        /* <DEDUP_REMOVED lines=8> */
.L_x_5742:
[----:B------:R-:W-:Y:S02]  /*32d90*/  IMAD.MOV.U32 R13, RZ, RZ, R4 ;  /* 0x000000ffff0d7224 */ /* 0x000fe400078e0004 */
[----:B------:R-:W-:-:S07]  /*32da0*/  IMAD.MOV.U32 R3, RZ, RZ, R14 ;  /* 0x000000ffff037224 */ /* 0x000fce00078e000e */
[----:B------:R-:W-:Y:S05]  /*32db0*/  WARPSYNC.COLLECTIVE R15, `(.L_x_5743) ;  /* 0x000000000f087348 */ /* 0x000fea0003c00000 */
[----:B------:R0:W1:Y:S02]  /*32dc0*/  SHFL.IDX P6, R14, R13, R12, R11 ;  /* 0x0000000c0d0e7389 */ /* 0x00006400000c000b */
[----:B01----:R-:W-:Y:S01]  /*32dd0*/  ENDCOLLECTIVE ;  /* 0x000000000000791b */ /* 0x003fe20003800000 */
.L_x_5743:
[----:B------:R-:W-:Y:S02]  /*32de0*/  IMAD.MOV.U32 R13, RZ, RZ, R5 ;  /* 0x000000ffff0d7224 */ /* 0x000fe400078e0005 */
[----:B------:R-:W-:-:S07]  /*32df0*/  IMAD.MOV.U32 R4, RZ, RZ, R14 ;  /* 0x000000ffff047224 */ /* 0x000fce00078e000e */
[----:B------:R-:W-:Y:S05]  /*32e00*/  WARPSYNC.COLLECTIVE R15, `(.L_x_5744) ;  /* 0x000000000f087348 */ /* 0x000fea0003c00000 */
[----:B------:R0:W1:Y:S02]  /*32e10*/  SHFL.IDX P6, R14, R13, R12, R11 ;  /* 0x0000000c0d0e7389 */ /* 0x00006400000c000b */
[----:B01----:R-:W-:Y:S01]  /*32e20*/  ENDCOLLECTIVE ;  /* 0x000000000000791b */ /* 0x003fe20003800000 */
.L_x_5744:
[----:B------:R-:W-:Y:S05]  /*32e30*/  BRA `(.L_x_5745) ;  /* 0xfffffde800507947 */ /* 0x000fea000383ffff */
.L_x_5501:
[----:B--2---:R2:W0:Y:S02]  /*32e40*/  SYNCS.PHASECHK.TRANS64.TRYWAIT P0, [R16+URZ+0x33400], R5 ;  /* 0x03340005100075a7 */ /* 0x004424000800017f */
[----:B0-----:R-:W-:Y:S05]  /*32e50*/  @!P0 NANOSLEEP.SYNCS 0x989680 ;  /* 0x009896800000895d */ /* 0x001fea0003900000 */
[----:B------:R-:W0:Y:S02]  /*32e60*/  @!P0 SYNCS.PHASECHK.TRANS64 P0, [R16+URZ+0x33400], R5 ;  /* 0x03340005100085a7 */ /* 0x000e24000800007f */
[----:B0-----:R-:W-:Y:S05]  /*32e70*/  @!P0 BRA `(.L_x_5501) ;  /* 0xfffffffc00f08947 */ /* 0x001fea000383ffff */
[----:B------:R-:W-:Y:S05]  /*32e80*/  BRA `(.L_x_5746) ;  /* 0xfffffdec00a07947 */ /* 0x000fea000383ffff */
.L_x_5513:
[----:B------:R-:W-:Y:S01]  /*32e90*/  BSSY B1, `(.L_x_5747) ;  /* 0x0000007000017945 */ /* 0x000fe20003800000 */
[----:B------:R-:W-:Y:S02]  /*32ea0*/  IMAD.MOV.U32 R12, RZ, RZ, RZ ;  /* 0x000000ffff0c7224 */ /* 0x000fe400078e00ff */
[----:B------:R-:W-:Y:S02]  /*32eb0*/  IMAD.MOV.U32 R11, RZ, RZ, 0x1e1f ;  /* 0x00001e1fff0b7424 */ /* 0x000fe400078e00ff */
[----:B------:R-:W-:-:S07]  /*32ec0*/  IMAD.MOV.U32 R15, RZ, RZ, -0x1 ;  /* 0xffffffffff0f7424 */ /* 0x000fce00078e00ff */
[----:B------:R-:W-:Y:S05]  /*32ed0*/  WARPSYNC.COLLECTIVE R15, `(.L_x_5748) ;  /* 0x000000000f087348 */ /* 0x000fea0003c00000 */
[----:B------:R0:W1:Y:S02]  /*32ee0*/  SHFL.IDX P6, R14, R13, R12, R11 ;  /* 0x0000000c0d0e7389 */ /* 0x00006400000c000b */
[----:B01----:R-:W-:Y:S01]  /*32ef0*/  ENDCOLLECTIVE ;  /* 0x000000000000791b */ /* 0x003fe20003800000 */
.L_x_5748:
[----:B------:R-:W-:Y:S05]  /*32f00*/  BSYNC B1 ;  /* 0x0000000000017941 */ /* 0x000fea0003800000 */
.L_x_5747:
        /* <DEDUP_REMOVED lines=8> */
.L_x_5749:
[----:B------:R-:W-:Y:S02]  /*32f90*/  IMAD.MOV.U32 R13, RZ, RZ, R20 ;  /* 0x000000ffff0d7224 */ /* 0x000fe400078e0014 */
[----:B------:R-:W-:-:S07]  /*32fa0*/  IMAD.MOV.U32 R3, RZ, RZ, R14 ;  /* 0x000000ffff037224 */ /* 0x000fce00078e000e */
[----:B------:R-:W-:Y:S05]  /*32fb0*/  WARPSYNC.COLLECTIVE R15, `(.L_x_5750) ;  /* 0x000000000f087348 */ /* 0x000fea0003c00000 */
[----:B------:R0:W1:Y:S02]  /*32fc0*/  SHFL.IDX P6, R14, R13, R12, R11 ;  /* 0x0000000c0d0e7389 */ /* 0x00006400000c000b */
[----:B01----:R-:W-:Y:S01]  /*32fd0*/  ENDCOLLECTIVE ;  /* 0x000000000000791b */ /* 0x003fe20003800000 */
.L_x_5750:
[----:B------:R-:W-:Y:S02]  /*32fe0*/  IMAD.MOV.U32 R13, RZ, RZ, R21 ;  /* 0x000000ffff0d7224 */ /* 0x000fe400078e0015 */
[----:B------:R-:W-:-:S07]  /*32ff0*/  IMAD.MOV.U32 R20, RZ, RZ, R14 ;  /* 0x000000ffff147224 */ /* 0x000fce00078e000e */
[----:B------:R-:W-:Y:S05]  /*33000*/  WARPSYNC.COLLECTIVE R15, `(.L_x_5751) ;  /* 0x000000000f087348 */ /* 0x000fea0003c00000 */
[----:B------:R0:W1:Y:S02]  /*33010*/  SHFL.IDX P6, R14, R13, R12, R11 ;  /* 0x0000000c0d0e7389 */ /* 0x00006400000c000b */
[----:B01----:R-:W-:Y:S01]  /*33020*/  ENDCOLLECTIVE ;  /* 0x000000000000791b */ /* 0x003fe20003800000 */
.L_x_5751:
[----:B------:R-:W-:Y:S01]  /*33030*/  IMAD.MOV.U32 R21, RZ, RZ, R14 ;  /* 0x000000ffff157224 */ /* 0x000fe200078e000e */
[----:B------:R-:W-:Y:S06]  /*33040*/  BRA `(.L_x_5752) ;  /* 0xfffffe1c00847947 */ /* 0x000fec000383ffff */
.L_x_5517:
[----:B--2---:R2:W4:Y:S02]  /*33050*/  SYNCS.PHASECHK.TRANS64.TRYWAIT P0, [R16+URZ+0x33400], R21 ;  /* 0x03340015100075a7 */ /* 0x004524000800017f */
[----:B----4-:R-:W-:Y:S05]  /*33060*/  @!P0 NANOSLEEP.SYNCS 0x989680 ;  /* 0x009896800000895d */ /* 0x010fea0003900000 */
[----:B------:R-:W4:Y:S02]  /*33070*/  @!P0 SYNCS.PHASECHK.TRANS64 P0, [R16+URZ+0x33400], R21 ;  /* 0x03340015100085a7 */ /* 0x000f24000800007f */
[----:B----4-:R-:W-:Y:S05]  /*33080*/  @!P0 BRA `(.L_x_5517) ;  /* 0xfffffffc00f08947 */ /* 0x010fea000383ffff */
[----:B------:R-:W-:Y:S05]  /*33090*/  BRA `(.L_x_5753) ;  /* 0xfffffe2000a47947 */ /* 0x000fea000383ffff */
.L_x_5525:
[----:B-1----:R1:W2:Y:S02]  /*330a0*/  SYNCS.PHASECHK.TRANS64.TRYWAIT P0, [R3+URZ+0x33430], R0 ;  /* 0x03343000030075a7 */ /* 0x0022a4000800017f */
[----:B--2---:R-:W-:Y:S05]  /*330b0*/  @!P0 NANOSLEEP.SYNCS 0x989680 ;  /* 0x009896800000895d */ /* 0x004fea0003900000 */
[----:B------:R-:W2:Y:S02]  /*330c0*/  @!P0 SYNCS.PHASECHK.TRANS64 P0, [R3+URZ+0x33430], R0 ;  /* 0x03343000030085a7 */ /* 0x000ea4000800007f */
[----:B--2---:R-:W-:Y:S05]  /*330d0*/  @!P0 BRA `(.L_x_5525) ;  /* 0xfffffffc00f08947 */ /* 0x004fea000383ffff */
[----:B------:R-:W-:Y:S05]  /*330e0*/  BRA `(.L_x_5524) ;  /* 0xfffffe54000c7947 */ /* 0x000fea000383ffff */
.L_x_5531:
[----:B-1----:R1:W2:Y:S02]  /*330f0*/  SYNCS.PHASECHK.TRANS64.TRYWAIT P3, [R9+URZ+0x33430], R0 ;  /* 0x03343000090075a7 */ /* 0x0022a4000806017f */
[----:B--2---:R-:W-:Y:S05]  /*33100*/  @!P3 NANOSLEEP.SYNCS 0x989680 ;  /* 0x009896800000b95d */ /* 0x004fea0003900000 */
[----:B------:R-:W2:Y:S02]  /*33110*/  @!P3 SYNCS.PHASECHK.TRANS64 P3, [R9+URZ+0x33430], R0 ;  /* 0x033430000900b5a7 */ /* 0x000ea4000806007f */
[----:B--2---:R-:W-:Y:S05]  /*33120*/  @!P3 BRA `(.L_x_5531) ;  /* 0xfffffffc00f0b947 */ /* 0x004fea000383ffff */
[----:B------:R-:W-:Y:S05]  /*33130*/  BRA `(.L_x_5530) ;  /* 0xfffffe8c00987947 */ /* 0x000fea000383ffff */
.L_x_5535:
[----:B-1----:R1:W2:Y:S02]  /*33140*/  SYNCS.PHASECHK.TRANS64.TRYWAIT P2, [R8+URZ+0x33450], R0 ;  /* 0x03345000080075a7 */ /* 0x0022a4000804017f */
[----:B--2---:R-:W-:Y:S05]  /*33150*/  @!P2 NANOSLEEP.SYNCS 0x989680 ;  /* 0x009896800000a95d */ /* 0x004fea0003900000 */
[----:B------:R-:W2:Y:S02]  /*33160*/  @!P2 SYNCS.PHASECHK.TRANS64 P2, [R8+URZ+0x33450], R0 ;  /* 0x033450000800a5a7 */ /* 0x000ea4000804007f */
[----:B--2---:R-:W-:Y:S05]  /*33170*/  @!P2 BRA `(.L_x_5535) ;  /* 0xfffffffc00f0a947 */ /* 0x004fea000383ffff */
[----:B------:R-:W-:Y:S05]  /*33180*/  BRA `(.L_x_5532) ;  /* 0xfffffe9c00d47947 */ /* 0x000fea000383ffff */
.L_x_5543:
[----:B-1----:R1:W2:Y:S02]  /*33190*/  SYNCS.PHASECHK.TRANS64.TRYWAIT P0, [R0+URZ+0x33430], R11 ;  /* 0x0334300b000075a7 */ /* 0x0022a4000800017f */
[----:B--2---:R-:W-:Y:S05]  /*331a0*/  @!P0 NANOSLEEP.SYNCS 0x989680 ;  /* 0x009896800000895d */ /* 0x004fea0003900000 */
[----:B------:R-:W2:Y:S02]  /*331b0*/  @!P0 SYNCS.PHASECHK.TRANS64 P0, [R0+URZ+0x33430], R11 ;  /* 0x0334300b000085a7 */ /* 0x000ea4000800007f */
[----:B--2---:R-:W-:Y:S05]  /*331c0*/  @!P0 BRA `(.L_x_5543) ;  /* 0xfffffffc00f08947 */ /* 0x004fea000383ffff */
[----:B------:R-:W-:Y:S05]  /*331d0*/  BRA `(.L_x_5542) ;  /* 0xfffffecc00a47947 */ /* 0x000fea000383ffff */
.L_x_5547:
[----:B-1----:R1:W2:Y:S02]  /*331e0*/  SYNCS.PHASECHK.TRANS64.TRYWAIT P0, [R8+URZ+0x33450], R0 ;  /* 0x03345000080075a7 */ /* 0x0022a4000800017f */
[----:B--2---:R-:W-:Y:S05]  /*331f0*/  @!P0 NANOSLEEP.SYNCS 0x989680 ;  /* 0x009896800000895d */ /* 0x004fea0003900000 */
[----:B------:R-:W2:Y:S02]  /*33200*/  @!P0 SYNCS.PHASECHK.TRANS64 P0, [R8+URZ+0x33450], R0 ;  /* 0x03345000080085a7 */ /* 0x000ea4000800007f */
[----:B--2---:R-:W-:Y:S05]  /*33210*/  @!P0 BRA `(.L_x_5547) ;  /* 0xfffffffc00f08947 */ /* 0x004fea000383ffff */
[----:B------:R-:W-:Y:S05]  /*33220*/  BRA `(.L_x_5544) ;  /* 0xfffffedc00d47947 */ /* 0x000fea000383ffff */
.L_x_5553:
[----:B-1----:R1:W2:Y:S02]  /*33230*/  SYNCS.PHASECHK.TRANS64.TRYWAIT P0, [R5+URZ+0x33450], R6 ;  /* 0x03345006050075a7 */ /* 0x0022a4000800017f */
[----:B--2---:R-:W-:Y:S05]  /*33240*/  @!P0 NANOSLEEP.SYNCS 0x989680 ;  /* 0x009896800000895d */ /* 0x004fea0003900000 */
[----:B------:R-:W2:Y:S02]  /*33250*/  @!P0 SYNCS.PHASECHK.TRANS64 P0, [R5+URZ+0x33450], R6 ;  /* 0x03345006050085a7 */ /* 0x000ea4000800007f */
[----:B--2---:R-:W-:Y:S05]  /*33260*/  @!P0 BRA `(.L_x_5553) ;  /* 0xfffffffc00f08947 */ /* 0x004fea000383ffff */
[----:B------:R-:W-:Y:S05]  /*33270*/  BRA `(.L_x_5552) ;  /* 0xffffff00009c7947 */ /* 0x000fea000383ffff */
.L_x_5557:
        /* <DEDUP_REMOVED lines=11> */
[----:B------:R-:W-:Y:S01]  /*33330*/  IMAD.MOV.U32 R11, RZ, RZ, 0x1c1f ;  /* 0x00001c1fff0b7424 */ /* 0x000fe200078e00ff */
[----:B------:R-:W-:-:S02]  /*33340*/  SEL R126, R131, R15, P0 ;  /* 0x0000000f837e7207 */ /* 0x000fc40000000000 */
[----:B------:R-:W-:Y:S01]  /*33350*/  SEL R79, R15, R131, P0 ;  /* 0x000000830f4f7207 */ /* 0x000fe20000000000 */
[----:B------:R-:W-:Y:S01]  /*33360*/  IMAD.MOV.U32 R15, RZ, RZ, -0x1 ;  /* 0xffffffffff0f7424 */ /* 0x000fe200078e00ff */
[----:B------:R-:W-:Y:S01]  /*33370*/  SEL R46, R46, R12, P0 ;  /* 0x0000000c2e2e7207 */ /* 0x000fe20000000000 */
[----:B-----5:R-:W-:Y:S01]  /*33380*/  IMAD.MOV.U32 R12, RZ, RZ, R44 ;  /* 0x000000ffff0c7224 */ /* 0x020fe200078e002c */
        /* <DEDUP_REMOVED lines=13> */
[----:B------:R-:W-:-:S07]  /*33460*/  SEL R51, R62, R14, P0 ;  /* 0x0000000e3e337207 */ /* 0x000fce0000000000 */
[----:B0-----:R-:W-:Y:S05]  /*33470*/  WARPSYNC.COLLECTIVE R15, `(.L_x_5754) ;  /* 0x000000000f087348 */ /* 0x001fea0003c00000 */
[----:B------:R1:W2:Y:S02]  /*33480*/  SHFL.IDX P6, R14, R13, R12, R11 ;  /* 0x0000000c0d0e7389 */ /* 0x0002a400000c000b */
[----:B012---:R-:W-:Y:S01]  /*33490*/  ENDCOLLECTIVE ;  /* 0x000000000000791b */ /* 0x007fe20003800000 */
.L_x_5754:
[----:B------:R-:W-:Y:S02]  /*334a0*/  SEL R61, R58, R99, P0 ;  /* 0x000000633a3d7207 */ /* 0x000fe40000000000 */
[----:B------:R-:W-:Y:S02]  /*334b0*/  SEL R58, R99, R58, P0 ;  /* 0x0000003a633a7207 */ /* 0x000fe40000000000 */
[----:B------:R-:W-:Y:S02]  /*334c0*/  LOP3.LUT R77, R44, 0x2, RZ, 0x3c, !PT ;  /* 0x000000022c4d7812 */ /* 0x000fe400078e3cff */
        /* <DEDUP_REMOVED lines=15> */
.L_x_5755:
        /* <DEDUP_REMOVED lines=18> */
.L_x_5756:
        /* <DEDUP_REMOVED lines=18> */
.L_x_5757:
        /* <DEDUP_REMOVED lines=19> */
.L_x_5758:
        /* <DEDUP_REMOVED lines=18> */
.L_x_5759:
[----:B------:R-:W-:Y:S02]  /*33a50*/  SEL R33, R148, R33, P0 ;  /* 0x0000002194217207 */ /* 0x000fe40000000000 */
        /* <DEDUP_REMOVED lines=8> */
.L_x_5760:
[----:B------:R-:W-:Y:S02]  /*33ae0*/  IMAD.MOV.U32 R13, RZ, RZ, R4 ;  /* 0x000000ffff0d7224 */ /* 0x000fe400078e0004 */
[----:B------:R-:W-:-:S07]  /*33af0*/  IMAD.MOV.U32 R103, RZ, RZ, R14 ;  /* 0x000000ffff677224 */ /* 0x000fce00078e000e */
[----:B------:R-:W-:Y:S05]  /*33b00*/  WARPSYNC.COLLECTIVE R15, `(.L_x_5761) ;  /* 0x000000000f087348 */ /* 0x000fea0003c00000 */
[----:B------:R0:W1:Y:S02]  /*33b10*/  SHFL.IDX P6, R14, R13, R12, R11 ;  /* 0x0000000c0d0e7389 */ /* 0x00006400000c000b */
[----:B01----:R-:W-:Y:S01]  /*33b20*/  ENDCOLLECTIVE ;  /* 0x000000000000791b */ /* 0x003fe20003800000 */
.L_x_5761:
[----:B------:R-:W-:Y:S01]  /*33b30*/  SEL R4, R103, R97, P0 ;  /* 0x0000006167047207 */ /* 0x000fe20000000000 */
[----:B------:R-:W-:Y:S02]  /*33b40*/  IMAD.MOV.U32 R13, RZ, RZ, R132 ;  /* 0x000000ffff0d7224 */ /* 0x000fe400078e0084 */
[----:B------:R-:W-:Y:S01]  /*33b50*/  IMAD.MOV.U32 R12, RZ, RZ, R44 ;  /* 0x000000ffff0c7224 */ /* 0x000fe200078e002c */
[----:B------:R-:W-:-:S07]  /*33b60*/  MOV R105, R14 ;  /* 0x0000000e00697202 */ /* 0x000fce0000000f00 */
[----:B------:R-:W-:Y:S05]  /*33b70*/  WARPSYNC.COLLECTIVE R15, `(.L_x_5762) ;  /* 0x000000000f087348 */ /* 0x000fea0003c00000 */
[----:B------:R0:W1:Y:S02]  /*33b80*/  SHFL.IDX P6, R14, R13, R12, R11 ;  /* 0x0000000c0d0e7389 */ /* 0x00006400000c000b */
[----:B01----:R-:W-:Y:S01]  /*33b90*/  ENDCOLLECTIVE ;  /* 0x000000000000791b */ /* 0x003fe20003800000 */
.L_x_5762:
[----:B------:R-:W-:Y:S01]  /*33ba0*/  SEL R5, R93, R105, P0 ;  /* 0x000000695d057207 */ /* 0x000fe20000000000 */
[----:B------:R-:W-:Y:S02]  /*33bb0*/  IMAD.MOV.U32 R13, RZ, RZ, R92 ;  /* 0x000000ffff0d7224 */ /* 0x000fe400078e005c */
[----:B------:R-:W-:-:S07]  /*33bc0*/  IMAD.MOV.U32 R95, RZ, RZ, R14 ;  /* 0x000000ffff5f7224 */ /* 0x000fce00078e000e */
[----:B------:R-:W-:Y:S05]  /*33bd0*/  WARPSYNC.COLLECTIVE R15, `(.L_x_5763) ;  /* 0x000000000f087348 */ /* 0x000fea0003c00000 */
[----:B------:R0:W1:Y:S02]  /*33be0*/  SHFL.IDX P6, R14, R13, R12, R11 ;  /* 0x0000000c0d0e7389 */ /* 0x00006400000c000b */
[----:B01----:R-:W-:Y:S01]  /*33bf0*/  ENDCOLLECTIVE ;  /* 0x000000000000791b */ /* 0x003fe20003800000 */
.L_x_5763:
[----:B------:R-:W-:Y:S02]  /*33c00*/  IMAD.MOV.U32 R13, RZ, RZ, R7 ;  /* 0x000000ffff0d7224 */ /* 0x000fe400078e0007 */
[----:B------:R-:W-:Y:S02]  /*33c10*/  IMAD.MOV.U32 R12, RZ, RZ, R77 ;  /* 0x000000ffff0c7224 */ /* 0x000fe400078e004d */
[----:B------:R-:W-:-:S07]  /*33c20*/  IMAD.MOV.U32 R94, RZ, RZ, R14 ;  /* 0x000000ffff5e7224 */ /* 0x000fce00078e000e */
[----:B------:R-:W-:Y:S05]  /*33c30*/  WARPSYNC.COLLECTIVE R15, `(.L_x_5764) ;  /* 0x000000000f087348 */ /* 0x000fea0003c00000 */
[----:B------:R0:W1:Y:S02]  /*33c40*/  SHFL.IDX P6, R14, R13, R12, R11 ;  /* 0x0000000c0d0e7389 */ /* 0x00006400000c000b */
[----:B01----:R-:W-:Y:S01]  /*33c50*/  ENDCOLLECTIVE ;  /* 0x000000000000791b */ /* 0x003fe20003800000 */
.L_x_5764:
[----:B------:R-:W-:Y:S01]  /*33c60*/  IMAD.MOV.U32 R13, RZ, RZ, R6 ;  /* 0x000000ffff0d7224 */ /* 0x000fe200078e0006 */
[----:B------:R-:W-:Y:S01]  /*33c70*/  SEL R6, R105, R93, P0 ;  /* 0x0000005d69067207 */ /* 0x000fe20000000000 */
[----:B------:R-:W-:-:S07]  /*33c80*/  IMAD.MOV.U32 R92, RZ, RZ, R14 ;  /* 0x000000ffff5c7224 */ /* 0x000fce00078e000e */
[----:B------:R-:W-:Y:S05]  /*33c90*/  WARPSYNC.COLLECTIVE R15, `(.L_x_5765) ;  /* 0x000000000f087348 */ /* 0x000fea0003c00000 */
[----:B------:R0:W1:Y:S02]  /*33ca0*/  SHFL.IDX P6, R14, R13, R12, R11 ;  /* 0x0000000c0d0e7389 */ /* 0x00006400000c000b */
[----:B01----:R-:W-:Y:S01]  /*33cb0*/  ENDCOLLECTIVE ;  /* 0x000000000000791b */ /* 0x003fe20003800000 */
.L_x_5765:
[----:B------:R-:W-:Y:S02]  /*33cc0*/  SEL R7, R95, R92, P0 ;  /* 0x0000005c5f077207 */ /* 0x000fe40000000000 */
[----:B------:R-:W-:Y:S01]  /*33cd0*/  SEL R92, R92, R95, P0 ;  /* 0x0000005f5c5c7207 */ /* 0x000fe20000000000 */
[----:B------:R-:W-:Y:S01]  /*33ce0*/  IMAD.MOV.U32 R13, RZ, RZ, R138 ;  /* 0x000000ffff0d7224 */ /* 0x000fe200078e008a */
        /* <DEDUP_REMOVED lines=8> */
.L_x_5766:
[----:B------:R-:W-:Y:S02]  /*33d70*/  SEL R93, R94, R140, P0 ;  /* 0x0000008c5e5d7207 */ /* 0x000fe40000000000 */
[----:B------:R-:W-:Y:S01]  /*33d80*/  SEL R94, R140, R94, P0 ;  /* 0x0000005e8c5e7207 */ /* 0x000fe20000000000 */
[----:B------:R-:W-:Y:S02]  /*33d90*/  IMAD.MOV.U32 R13, RZ, RZ, R128 ;  /* 0x000000ffff0d7224 */ /* 0x000fe400078e0080 */
[----:B------:R-:W-:-:S07]  /*33da0*/  IMAD.MOV.U32 R96, RZ, RZ, R14 ;  /* 0x000000ffff607224 */ /* 0x000fce00078e000e */
[----:B------:R-:W-:Y:S05]  /*33db0*/  WARPSYNC.COLLECTIVE R15, `(.L_x_5767) ;  /* 0x000000000f087348 */ /* 0x000fea0003c00000 */
[----:B------:R0:W1:Y:S02]  /*33dc0*/  SHFL.IDX P6, R14, R13, R12, R11 ;  /* 0x0000000c0d0e7389 */ /* 0x00006400000c000b */
[----:B01----:R-:W-:Y:S01]  /*33dd0*/  ENDCOLLECTIVE ;  /* 0x000000000000791b */ /* 0x003fe20003800000 */
.L_x_5767:
[----:B------:R-:W-:Y:S02]  /*33de0*/  IMAD.MOV.U32 R13, RZ, RZ, R60 ;  /* 0x000000ffff0d7224 */ /* 0x000fe400078e003c */
[----:B------:R-:W-:Y:S01]  /*33df0*/  IMAD.MOV.U32 R12, RZ, RZ, R77 ;  /* 0x000000ffff0c7224 */ /* 0x000fe200078e004d */
[----:B------:R-:W-:-:S07]  /*33e00*/  MOV R98, R14 ;  /* 0x0000000e00627202 */ /* 0x000fce0000000f00 */
[----:B------:R-:W-:Y:S05]  /*33e10*/  WARPSYNC.COLLECTIVE R15, `(.L_x_5768) ;  /* 0x000000000f087348 */ /* 0x000fea0003c00000 */
[----:B------:R0:W1:Y:S02]  /*33e20*/  SHFL.IDX P6, R14, R13, R12, R11 ;  /* 0x0000000c0d0e7389 */ /* 0x00006400000c000b */
[----:B01----:R-:W-:Y:S01]  /*33e30*/  ENDCOLLECTIVE ;  /* 0x000000000000791b */ /* 0x003fe20003800000 */
.L_x_5768:
[----:B------:R-:W-:Y:S02]  /*33e40*/  IMAD.MOV.U32 R13, RZ, RZ, R27 ;  /* 0x000000ffff0d7224 */ /* 0x000fe400078e001b */
[----:B------:R-:W-:-:S07]  /*33e50*/  IMAD.MOV.U32 R60, RZ, RZ, R14 ;  /* 0x000000ffff3c7224 */ /* 0x000fce00078e000e */
[----:B------:R-:W-:Y:S05]  /*33e60*/  WARPSYNC.COLLECTIVE R15, `(.L_x_5769) ;  /* 0x000000000f087348 */ /* 0x000fea0003c00000 */
[----:B------:R0:W1:Y:S02]  /*33e70*/  SHFL.IDX P6, R14, R13, R12, R11 ;  /* 0x0000000c0d0e7389 */ /* 0x00006400000c000b */
[----:B01----:R-:W-:Y:S01]  /*33e80*/  ENDCOLLECTIVE ;  /* 0x000000000000791b */ /* 0x003fe20003800000 */
.L_x_5769:
        /* <DEDUP_REMOVED lines=8> */
.L_x_5770:
[----:B------:R-:W-:Y:S02]  /*33f10*/  SEL R97, R98, R27, P0 ;  /* 0x0000001b62617207 */ /* 0x000fe40000000000 */
[----:B------:R-:W-:Y:S01]  /*33f20*/  SEL R98, R27, R98, P0 ;  /* 0x000000621b627207 */ /* 0x000fe20000000000 */
[----:B------:R-:W-:Y:S02]  /*33f30*/  IMAD.MOV.U32 R13, RZ, RZ, R137 ;  /* 0x000000ffff0d7224 */ /* 0x000fe400078e0089 */
[----:B------:R-:W-:-:S07]  /*33f40*/  IMAD.MOV.U32 R100, RZ, RZ, R14 ;  /* 0x000000ffff647224 */ /* 0x000fce00078e000e */
[----:B------:R-:W-:Y:S05]  /*33f50*/  WARPSYNC.COLLECTIVE R15, `(.L_x_5771) ;  /* 0x000000000f087348 */ /* 0x000fea0003c00000 */
[----:B------:R0:W1:Y:S02]  /*33f60*/  SHFL.IDX P6, R14, R13, R12, R11 ;  /* 0x0000000c0d0e7389 */ /* 0x00006400000c000b */
[----:B01----:R-:W-:Y:S01]  /*33f70*/  ENDCOLLECTIVE ;  /* 0x000000000000791b */ /* 0x003fe20003800000 */
.L_x_5771:
[----:B------:R-:W-:Y:S02]  /*33f80*/  IMAD.MOV.U32 R13, RZ, RZ, R70 ;  /* 0x000000ffff0d7224 */ /* 0x000fe400078e0046 */
[----:B------:R-:W-:Y:S02]  /*33f90*/  IMAD.MOV.U32 R12, RZ, RZ, R77 ;  /* 0x000000ffff0c7224 */ /* 0x000fe400078e004d */
[----:B------:R-:W-:-:S07]  /*33fa0*/  IMAD.MOV.U32 R102, RZ, RZ, R14 ;  /* 0x000000ffff667224 */ /* 0x000fce00078e000e */
[----:B------:R-:W-:Y:S05]  /*33fb0*/  WARPSYNC.COLLECTIVE R15, `(.L_x_5772) ;  /* 0x000000000f087348 */ /* 0x000fea0003c00000 */
[----:B------:R0:W1:Y:S02]  /*33fc0*/  SHFL.IDX P6, R14, R13, R12, R11 ;  /* 0x0000000c0d0e7389 */ /* 0x00006400000c000b */
[----:B01----:R-:W-:Y:S01]  /*33fd0*/  ENDCOLLECTIVE ;  /* 0x000000000000791b */ /* 0x003fe20003800000 */
.L_x_5772:
[----:B------:R-:W-:Y:S02]  /*33fe0*/  IMAD.MOV.U32 R13, RZ, RZ, R66 ;  /* 0x000000ffff0d7224 */ /* 0x000fe400078e0042 */
[----:B------:R-:W-:-:S07]  /*33ff0*/  IMAD.MOV.U32 R70, RZ, RZ, R14 ;  /* 0x000000ffff467224 */ /* 0x000fce00078e000e */
[----:B------:R-:W-:Y:S05]  /*34000*/  WARPSYNC.COLLECTIVE R15, `(.L_x_5773) ;  /* 0x000000000f087348 */ /* 0x000fea0003c00000 */
[----:B------:R0:W1:Y:S02]  /*34010*/  SHFL.IDX P6, R14, R13, R12, R11 ;  /* 0x0000000c0d0e7389 */ /* 0x00006400000c000b */
[----:B01----:R-:W-:Y:S01]  /*34020*/  ENDCOLLECTIVE ;  /* 0x000000000000791b */ /* 0x003fe20003800000 */
.L_x_5773:
        /* <DEDUP_REMOVED lines=8> */
.L_x_5774:
[----:B------:R-:W-:Y:S02]  /*340b0*/  SEL R101, R102, R66, P0 ;  /* 0x0000004266657207 */ /* 0x000fe40000000000 */
[----:B------:R-:W-:Y:S01]  /*340c0*/  SEL R102, R66, R102, P0 ;  /* 0x0000006642667207 */ /* 0x000fe20000000000 */
[----:B------:R-:W-:Y:S02]  /*340d0*/  IMAD.MOV.U32 R13, RZ, RZ, R129 ;  /* 0x000000ffff0d7224 */ /* 0x000fe400078e0081 */
[----:B------:R-:W-:-:S07]  /*340e0*/  IMAD.MOV.U32 R104, RZ, RZ, R14 ;  /* 0x000000ffff687224 */ /* 0x000fce00078e000e */
[----:B------:R-:W-:Y:S05]  /*340f0*/  WARPSYNC.COLLECTIVE R15, `(.L_x_5775) ;  /* 0x000000000f087348 */ /* 0x000fea0003c00000 */
[----:B------:R0:W1:Y:S02]  /*34100*/  SHFL.IDX P6, R14, R13, R12, R11 ;  /* 0x0000000c0d0e7389 */ /* 0x00006400000c000b */
[----:B01----:R-:W-:Y:S01]  /*34110*/  ENDCOLLECTIVE ;  /* 0x000000000000791b */ /* 0x003fe20003800000 */
.L_x_5775:
[----:B------:R-:W-:Y:S02]  /*34120*/  IMAD.MOV.U32 R13, RZ, RZ, R82 ;  /* 0x000000ffff0d7224 */ /* 0x000fe400078e0052 */
[----:B------:R-:W-:Y:S02]  /*34130*/  IMAD.MOV.U32 R12, RZ, RZ, R77 ;  /* 0x000000ffff0c7224 */ /* 0x000fe400078e004d */
[----:B------:R-:W-:-:S07]  /*34140*/  IMAD.MOV.U32 R106, RZ, RZ, R14 ;  /* 0x000000ffff6a7224 */ /* 0x000fce00078e000e */
[----:B------:R-:W-:Y:S05]  /*34150*/  WARPSYNC.COLLECTIVE R15, `(.L_x_5776) ;  /* 0x000000000f087348 */ /* 0x000fea0003c00000 */
[----:B------:R0:W1:Y:S02]  /*34160*/  SHFL.IDX P6, R14, R13, R12, R11 ;  /* 0x0000000c0d0e7389 */ /* 0x00006400000c000b */
[----:B01----:R-:W-:Y:S01]  /*34170*/  ENDCOLLECTIVE ;  /* 0x000000000000791b */ /* 0x003fe20003800000 */
.L_x_5776:
[----:B------:R-:W-:Y:S02]  /*34180*/  IMAD.MOV.U32 R13, RZ, RZ, R75 ;  /* 0x000000ffff0d7224 */ /* 0x000fe400078e004b */
[----:B------:R-:W-:-:S07]  /*34190*/  IMAD.MOV.U32 R82, RZ, RZ, R14 ;  /* 0x000000ffff527224 */ /* 0x000fce00078e000e */
[----:B------:R-:W-:Y:S05]  /*341a0*/  WARPSYNC.COLLECTIVE R15, `(.L_x_5777) ;  /* 0x000000000f087348 */ /* 0x000fea0003c00000 */
[----:B------:R0:W1:Y:S02]  /*341b0*/  SHFL.IDX P6, R14, R13, R12, R11 ;  /* 0x0000000c0d0e7389 */ /* 0x00006400000c000b */
[----:B01----:R-:W-:Y:S01]  /*341c0*/  ENDCOLLECTIVE ;  /* 0x000000000000791b */ /* 0x003fe20003800000 */
.L_x_5777:
        /* <DEDUP_REMOVED lines=11> */
.L_x_5778:
[----:B------:R-:W-:Y:S01]  /*34280*/  MOV R13, R20 ;  /* 0x00000014000d7202 */ /* 0x000fe20000000f00 */
[----:B------:R-:W-:-:S07]  /*34290*/  IMAD.MOV.U32 R25, RZ, RZ, R14 ;  /* 0x000000ffff197224 */ /* 0x000fce00078e000e */
[----:B------:R-:W-:Y:S05]  /*342a0*/  WARPSYNC.COLLECTIVE R15, `(.L_x_5779) ;  /* 0x000000000f087348 */ /* 0x000fea0003c00000 */
[----:B------:R0:W1:Y:S02]  /*342b0*/  SHFL.IDX P6, R14, R13, R12, R11 ;  /* 0x0000000c0d0e7389 */ /* 0x00006400000c000b */
[----:B01----:R-:W-:Y:S01]  /*342c0*/  ENDCOLLECTIVE ;  /* 0x000000000000791b */ /* 0x003fe20003800000 */
.L_x_5779:
[----:B------:R-:W-:Y:S02]  /*342d0*/  IMAD.MOV.U32 R13, RZ, RZ, R9 ;  /* 0x000000ffff0d7224 */ /* 0x000fe400078e0009 */
[----:B------:R-:W-:Y:S02]  /*342e0*/  IMAD.MOV.U32 R12, RZ, RZ, R77 ;  /* 0x000000ffff0c7224 */ /* 0x000fe400078e004d */
[----:B------:R-:W-:-:S07]  /*342f0*/  IMAD.MOV.U32 R20, RZ, RZ, R14 ;  /* 0x000000ffff147224 */ /* 0x000fce00078e000e */
[----:B------:R-:W-:Y:S05]  /*34300*/  WARPSYNC.COLLECTIVE R15, `(.L_x_5780) ;  /* 0x000000000f087348 */ /* 0x000fea0003c00000 */
[----:B------:R0:W1:Y:S02]  /*34310*/  SHFL.IDX P6, R14, R13, R12, R11 ;  /* 0x0000000c0d0e7389 */ /* 0x00006400000c000b */
[----:B01----:R-:W-:Y:S01]  /*34320*/  ENDCOLLECTIVE ;  /* 0x000000000000791b */ /* 0x003fe20003800000 */
.L_x_5780:
[----:B------:R-:W-:Y:S02]  /*34330*/  IMAD.MOV.U32 R13, RZ, RZ, R8 ;  /* 0x000000ffff0d7224 */ /* 0x000fe400078e0008 */
[----:B------:R-:W-:-:S07]  /*34340*/  IMAD.MOV.U32 R9, RZ, RZ, R14 ;  /* 0x000000ffff097224 */ /* 0x000fce00078e000e */
[----:B------:R-:W-:Y:S05]  /*34350*/  WARPSYNC.COLLECTIVE R15, `(.L_x_5781) ;  /* 0x000000000f087348 */ /* 0x000fea0003c00000 */
[----:B------:R0:W1:Y:S02]  /*34360*/  SHFL.IDX P6, R14, R13, R12, R11 ;  /* 0x0000000c0d0e7389 */ /* 0x00006400000c000b */
[----:B01----:R-:W-:Y:S01]  /*34370*/  ENDCOLLECTIVE ;  /* 0x000000000000791b */ /* 0x003fe20003800000 */
.L_x_5781:
        /* <DEDUP_REMOVED lines=8> */
.L_x_5782:
[----:B------:R-:W-:Y:S02]  /*34400*/  IMAD.MOV.U32 R13, RZ, RZ, R107 ;  /* 0x000000ffff0d7224 */ /* 0x000fe400078e006b */
[----:B------:R-:W-:-:S07]  /*34410*/  IMAD.MOV.U32 R136, RZ, RZ, R14 ;  /* 0x000000ffff887224 */ /* 0x000fce00078e000e */
[----:B------:R-:W-:Y:S05]  /*34420*/  WARPSYNC.COLLECTIVE R15, `(.L_x_5783) ;  /* 0x000000000f087348 */ /* 0x000fea0003c00000 */
[----:B------:R0:W1:Y:S02]  /*34430*/  SHFL.IDX P6, R14, R13, R12, R11 ;  /* 0x0000000c0d0e7389 */ /* 0x00006400000c000b */
[----:B01----:R-:W-:Y:S01]  /*34440*/  ENDCOLLECTIVE ;  /* 0x000000000000791b */ /* 0x003fe20003800000 */
.L_x_5783:
[----:B------:R-:W-:Y:S02]  /*34450*/  IMAD.MOV.U32 R13, RZ, RZ, R21 ;  /* 0x000000ffff0d7224 */ /* 0x000fe400078e0015 */
[----:B------:R-:W-:Y:S02]  /*34460*/  IMAD.MOV.U32 R12, RZ, RZ, R77 ;  /* 0x000000ffff0c7224 */ /* 0x000fe400078e004d */
[----:B------:R-:W-:-:S07]  /*34470*/  IMAD.MOV.U32 R122, RZ, RZ, R14 ;  /* 0x000000ffff7a7224 */ /* 0x000fce00078e000e */
[----:B------:R-:W-:Y:S05]  /*34480*/  WARPSYNC.COLLECTIVE R15, `(.L_x_5784) ;  /* 0x000000000f087348 */ /* 0x000fea0003c00000 */
[----:B------:R0:W1:Y:S02]  /*34490*/  SHFL.IDX P6, R14, R13, R12, R11 ;  /* 0x0000000c0d0e7389 */ /* 0x00006400000c000b */
[----:B01----:R-:W-:Y:S01]  /*344a0*/  ENDCOLLECTIVE ;  /* 0x000000000000791b */ /* 0x003fe20003800000 */
.L_x_5784:
[----:B------:R-:W-:Y:S02]  /*344b0*/  MOV R13, R10 ;  /* 0x0000000a000d7202 */ /* 0x000fe40000000f00 */
[----:B------:R-:W-:Y:S02]  /*344c0*/  SEL R10, R20, R75, P0 ;  /* 0x0000004b140a7207 */ /* 0x000fe40000000000 */
[----:B------:R-:W-:Y:S01]  /*344d0*/  SEL R20, R75, R20, P0 ;  /* 0x000000144b147207 */ /* 0x000fe20000000000 */
[----:B------:R-:W-:-:S07]  /*344e0*/  IMAD.MOV.U32 R139, RZ, RZ, R14 ;  /* 0x000000ffff8b7224 */ /* 0x000fce00078e000e */
[----:B------:R-:W-:Y:S05]  /*344f0*/  WARPSYNC.COLLECTIVE R15, `(.L_x_5785) ;  /* 0x000000000f087348 */ /* 0x000fea0003c00000 */
[----:B------:R0:W1:Y:S02]  /*34500*/  SHFL.IDX P6, R14, R13, R12, R11 ;  /* 0x0000000c0d0e7389 */ /* 0x00006400000c000b */
[----:B01----:R-:W-:Y:S01]  /*34510*/  ENDCOLLECTIVE ;  /* 0x000000000000791b */ /* 0x003fe20003800000 */
.L_x_5785:
[----:B------:R-:W-:Y:S01]  /*34520*/  SEL R21, R136, R139, P0 ;  /* 0x0000008b88157207 */ /* 0x000fe20000000000 */
[----:B------:R-:W-:Y:S02]  /*34530*/  IMAD.MOV.U32 R13, RZ, RZ, R111 ;  /* 0x000000ffff0d7224 */ /* 0x000fe400078e006f */
[----:B------:R-:W-:Y:S02]  /*34540*/  IMAD.MOV.U32 R12, RZ, RZ, R44 ;  /* 0x000000ffff0c7224 */ /* 0x000fe400078e002c */
[----:B------:R-:W-:-:S07]  /*34550*/  IMAD.MOV.U32 R141, RZ, RZ, R14 ;  /* 0x000000ffff8d7224 */ /* 0x000fce00078e000e */
[----:B------:R-:W-:Y:S05]  /*34560*/  WARPSYNC.COLLECTIVE R15, `(.L_x_5786) ;  /* 0x000000000f087348 */ /* 0x000fea0003c00000 */
[----:B------:R0:W1:Y:S02]  /*34570*/  SHFL.IDX P6, R14, R13, R12, R11 ;  /* 0x0000000c0d0e7389 */ /* 0x00006400000c000b */
[----:B01----:R-:W-:Y:S01]  /*34580*/  ENDCOLLECTIVE ;  /* 0x000000000000791b */ /* 0x003fe20003800000 */
.L_x_5786:
[----:B------:R-:W-:Y:S01]  /*34590*/  SEL R25, R122, R141, P0 ;  /* 0x0000008d7a197207 */ /* 0x000fe20000000000 */
[----:B------:R-:W-:Y:S02]  /*345a0*/  IMAD.MOV.U32 R13, RZ, RZ, R108 ;  /* 0x000000ffff0d7224 */ /* 0x000fe400078e006c */
[----:B------:R-:W-:-:S07]  /*345b0*/  IMAD.MOV.U32 R107, RZ, RZ, R14 ;  /* 0x000000ffff6b7224 */ /* 0x000fce00078e000e */
[----:B------:R-:W-:Y:S05]  /*345c0*/  WARPSYNC.COLLECTIVE R15, `(.L_x_5787) ;  /* 0x000000000f087348 */ /* 0x000fea0003c00000 */
[----:B------:R0:W1:Y:S02]  /*345d0*/  SHFL.IDX P6, R14, R13, R12, R11 ;  /* 0x0000000c0d0e7389 */ /* 0x00006400000c000b */
[----:B01----:R-:W-:Y:S01]  /*345e0*/  ENDCOLLECTIVE ;  /* 0x000000000000791b */ /* 0x003fe20003800000 */
.L_x_5787:
[----:B------:R-:W-:Y:S01]  /*345f0*/  IMAD.MOV.U32 R13, RZ, RZ, R26 ;  /* 0x000000ffff0d7224 */ /* 0x000fe200078e001a */
[----:B------:R-:W-:Y:S01]  /*34600*/  SEL R26, R141, R122, P0 ;  /* 0x0000007a8d1a7207 */ /* 0x000fe20000000000 */
[----:B------:R-:W-:Y:S02]  /*34610*/  IMAD.MOV.U32 R12, RZ, RZ, R77 ;  /* 0x000000ffff0c7224 */ /* 0x000fe400078e004d */
[----:B------:R-:W-:-:S07]  /*34620*/  IMAD.MOV.U32 R109, RZ, RZ, R14 ;  /* 0x000000ffff6d7224 */ /* 0x000fce00078e000e */
[----:B------:R-:W-:Y:S05]  /*34630*/  WARPSYNC.COLLECTIVE R15, `(.L_x_5788) ;  /* 0x000000000f087348 */ /* 0x000fea0003c00000 */
[----:B------:R0:W1:Y:S02]  /*34640*/  SHFL.IDX P6, R14, R13, R12, R11 ;  /* 0x0000000c0d0e7389 */ /* 0x00006400000c000b */
[----:B01----:R-:W-:Y:S01]  /*34650*/  ENDCOLLECTIVE ;  /* 0x000000000000791b */ /* 0x003fe20003800000 */
.L_x_5788:
[----:B------:R-:W-:Y:S01]  /*34660*/  IMAD.MOV.U32 R13, RZ, RZ, R24 ;  /* 0x000000ffff0d7224 */ /* 0x000fe200078e0018 */
[----:B------:R-:W-:Y:S01]  /*34670*/  SEL R24, R139, R136, P0 ;  /* 0x000000888b187207 */ /* 0x000fe20000000000 */
[----:B------:R-:W-:-:S07]  /*34680*/  IMAD.MOV.U32 R142, RZ, RZ, R14 ;  /* 0x000000ffff8e7224 */ /* 0x000fce00078e000e */
[----:B------:R-:W-:Y:S05]  /*34690*/  WARPSYNC.COLLECTIVE R15, `(.L_x_5789) ;  /* 0x000000000f087348 */ /* 0x000fea0003c00000 */
[----:B------:R0:W1:Y:S02]  /*346a0*/  SHFL.IDX P6, R14, R13, R12, R11 ;  /* 0x0000000c0d0e7389 */ /* 0x00006400000c000b */
[----:B01----:R-:W-:Y:S01]  /*346b0*/  ENDCOLLECTIVE ;  /* 0x000000000000791b */ /* 0x003fe20003800000 */
.L_x_5789:
        /* <DEDUP_REMOVED lines=8> */
.L_x_5790:
[----:B------:R-:W-:Y:S02]  /*34740*/  SEL R108, R109, R143, P0 ;  /* 0x0000008f6d6c7207 */ /* 0x000fe40000000000 */
[----:B------:R-:W-:Y:S02]  /*34750*/  SEL R109, R143, R109, P0 ;  /* 0x0000006d8f6d7207 */ /* 0x000fe40000000000 */
[----:B------:R-:W-:Y:S01]  /*34760*/  MOV R13, R110 ;  /* 0x0000006e000d7202 */ /* 0x000fe20000000f00 */
[----:B------:R-:W-:-:S07]  /*34770*/  IMAD.MOV.U32 R111, RZ, RZ, R14 ;  /* 0x000000ffff6f7224 */ /* 0x000fce00078e000e */
[----:B------:R-:W-:Y:S05]  /*34780*/  WARPSYNC.COLLECTIVE R15, `(.L_x_5791) ;  /* 0x000000000f087348 */ /* 0x000fea0003c00000 */
[----:B------:R0:W1:Y:S02]  /*34790*/  SHFL.IDX P6, R14, R13, R12, R11 ;  /* 0x0000000c0d0e7389 */ /* 0x00006400000c000b */
[----:B01----:R-:W-:Y:S01]  /*347a0*/  ENDCOLLECTIVE ;  /* 0x000000000000791b */ /* 0x003fe20003800000 */
.L_x_5791:
[----:B------:R-:W-:Y:S02]  /*347b0*/  IMAD.MOV.U32 R13, RZ, RZ, R40 ;  /* 0x000000ffff0d7224 */ /* 0x000fe400078e0028 */
[----:B------:R-:W-:Y:S02]  /*347c0*/  IMAD.MOV.U32 R12, RZ, RZ, R77 ;  /* 0x000000ffff0c7224 */ /* 0x000fe400078e004d */
[----:B------:R-:W-:-:S07]  /*347d0*/  IMAD.MOV.U32 R118, RZ, RZ, R14 ;  /* 0x000000ffff767224 */ /* 0x000fce00078e000e */
[----:B------:R-:W-:Y:S05]  /*347e0*/  WARPSYNC.COLLECTIVE R15, `(.L_x_5792) ;  /* 0x000000000f087348 */ /* 0x000fea0003c00000 */
[----:B------:R0:W1:Y:S02]  /*347f0*/  SHFL.IDX P6, R14, R13, R12, R11 ;  /* 0x0000000c0d0e7389 */ /* 0x00006400000c000b */
[----:B01----:R-:W-:Y:S01]  /*34800*/  ENDCOLLECTIVE ;  /* 0x000000000000791b */ /* 0x003fe20003800000 */
.L_x_5792:
[----:B------:R-:W-:Y:S02]  /*34810*/  IMAD.MOV.U32 R13, RZ, RZ, R36 ;  /* 0x000000ffff0d7224 */ /* 0x000fe400078e0024 */
[----:B------:R-:W-:-:S07]  /*34820*/  IMAD.MOV.U32 R40, RZ, RZ, R14 ;  /* 0x000000ffff287224 */ /* 0x000fce00078e000e */
[----:B------:R-:W-:Y:S05]  /*34830*/  WARPSYNC.COLLECTIVE R15, `(.L_x_5793) ;  /* 0x000000000f087348 */ /* 0x000fea0003c00000 */
[----:B------:R0:W1:Y:S02]  /*34840*/  SHFL.IDX P6, R14, R13, R12, R11 ;  /* 0x0000000c0d0e7389 */ /* 0x00006400000c000b */
[----:B01----:R-:W-:Y:S01]  /*34850*/  ENDCOLLECTIVE ;  /* 0x000000000000791b */ /* 0x003fe20003800000 */
.L_x_5793:
        /* <DEDUP_REMOVED lines=8> */
.L_x_5794:
[----:B------:R-:W-:Y:S01]  /*348e0*/  IMAD.MOV.U32 R13, RZ, RZ, R112 ;  /* 0x000000ffff0d7224 */ /* 0x000fe200078e0070 */
[----:B------:R-:W-:Y:S02]  /*348f0*/  SEL R112, R118, R113, P0 ;  /* 0x0000007176707207 */ /* 0x000fe40000000000 */
[----:B------:R-:W-:Y:S01]  /*34900*/  SEL R113, R113, R118, P0 ;  /* 0x0000007671717207 */ /* 0x000fe20000000000 */
[----:B------:R-:W-:-:S07]  /*34910*/  IMAD.MOV.U32 R115, RZ, RZ, R14 ;  /* 0x000000ffff737224 */ /* 0x000fce00078e000e */
[----:B------:R-:W-:Y:S05]  /*34920*/  WARPSYNC.COLLECTIVE R15, `(.L_x_5795) ;  /* 0x000000000f087348 */ /* 0x000fea0003c00000 */
[----:B------:R0:W1:Y:S02]  /*34930*/  SHFL.IDX P6, R14, R13, R12, R11 ;  /* 0x0000000c0d0e7389 */ /* 0x00006400000c000b */
[----:B01----:R-:W-:Y:S01]  /*34940*/  ENDCOLLECTIVE ;  /* 0x000000000000791b */ /* 0x003fe20003800000 */
.L_x_5795:
[----:B------:R-:W-:Y:S02]  /*34950*/  IMAD.MOV.U32 R13, RZ, RZ, R69 ;  /* 0x000000ffff0d7224 */ /* 0x000fe400078e0045 */
[----:B------:R-:W-:Y:S02]  /*34960*/  IMAD.MOV.U32 R12, RZ, RZ, R77 ;  /* 0x000000ffff0c7224 */ /* 0x000fe400078e004d */
[----:B------:R-:W-:-:S07]  /*34970*/  IMAD.MOV.U32 R117, RZ, RZ, R14 ;  /* 0x000000ffff757224 */ /* 0x000fce00078e000e */
[----:B------:R-:W-:Y:S05]  /*34980*/  WARPSYNC.COLLECTIVE R15, `(.L_x_5796) ;  /* 0x000000000f087348 */ /* 0x000fea0003c00000 */
[----:B------:R0:W1:Y:S02]  /*34990*/  SHFL.IDX P6, R14, R13, R12, R11 ;  /* 0x0000000c0d0e7389 */ /* 0x00006400000c000b */
[----:B01----:R-:W-:Y:S01]  /*349a0*/  ENDCOLLECTIVE ;  /* 0x000000000000791b */ /* 0x003fe20003800000 */
.L_x_5796:
[----:B------:R-:W-:Y:S01]  /*349b0*/  MOV R13, R65 ;  /* 0x00000041000d7202 */ /* 0x000fe20000000f00 */
[----:B------:R-:W-:-:S07]  /*349c0*/  IMAD.MOV.U32 R69, RZ, RZ, R14 ;  /* 0x000000ffff457224 */ /* 0x000fce00078e000e */
[----:B------:R-:W-:Y:S05]  /*349d0*/  WARPSYNC.COLLECTIVE R15, `(.L_x_5797) ;  /* 0x000000000f087348 */ /* 0x000fea0003c00000 */
[----:B------:R0:W1:Y:S02]  /*349e0*/  SHFL.IDX P6, R14, R13, R12, R11 ;  /* 0x0000000c0d0e7389 */ /* 0x00006400000c000b */
[----:B01----:R-:W-:Y:S01]  /*349f0*/  ENDCOLLECTIVE ;  /* 0x000000000000791b */ /* 0x003fe20003800000 */
.L_x_5797:
[----:B------:R-:W-:Y:S02]  /*34a00*/  IMAD.MOV.U32 R13, RZ, RZ, R116 ;  /* 0x000000ffff0d7224 */ /* 0x000fe400078e0074 */
[----:B------:R-:W-:Y:S02]  /*34a10*/  IMAD.MOV.U32 R12, RZ, RZ, R44 ;  /* 0x000000ffff0c7224 */ /* 0x000fe400078e002c */
[----:B------:R-:W-:-:S07]  /*34a20*/  IMAD.MOV.U32 R65, RZ, RZ, R14 ;  /* 0x000000ffff417224 */ /* 0x000fce00078e000e */
[----:B------:R-:W-:Y:S05]  /*34a30*/  WARPSYNC.COLLECTIVE R15, `(.L_x_5798) ;  /* 0x000000000f087348 */ /* 0x000fea0003c00000 */
[----:B------:R0:W1:Y:S02]  /*34a40*/  SHFL.IDX P6, R14, R13, R12, R11 ;  /* 0x0000000c0d0e7389 */ /* 0x00006400000c000b */
[----:B01----:R-:W-:Y:S01]  /*34a50*/  ENDCOLLECTIVE ;  /* 0x000000000000791b */ /* 0x003fe20003800000 */
.L_x_5798:
        /* <DEDUP_REMOVED lines=9> */
.L_x_5799:
[----:B------:R-:W-:Y:S02]  /*34af0*/  IMAD.MOV.U32 R13, RZ, RZ, R81 ;  /* 0x000000ffff0d7224 */ /* 0x000fe400078e0051 */
[----:B------:R-:W-:Y:S02]  /*34b00*/  IMAD.MOV.U32 R12, RZ, RZ, R77 ;  /* 0x000000ffff0c7224 */ /* 0x000fe400078e004d */
[----:B------:R-:W-:-:S07]  /*34b10*/  IMAD.MOV.U32 R123, RZ, RZ, R14 ;  /* 0x000000ffff7b7224 */ /* 0x000fce00078e000e */
[----:B------:R-:W-:Y:S05]  /*34b20*/  WARPSYNC.COLLECTIVE R15, `(.L_x_5800) ;  /* 0x000000000f087348 */ /* 0x000fea0003c00000 */
[----:B------:R0:W1:Y:S02]  /*34b30*/  SHFL.IDX P6, R14, R13, R12, R11 ;  /* 0x0000000c0d0e7389 */ /* 0x00006400000c000b */
[----:B01----:R-:W-:Y:S01]  /*34b40*/  ENDCOLLECTIVE ;  /* 0x000000000000791b */ /* 0x003fe20003800000 */
.L_x_5800:
[----:B------:R-:W-:Y:S02]  /*34b50*/  IMAD.MOV.U32 R13, RZ, RZ, R71 ;  /* 0x000000ffff0d7224 */ /* 0x000fe400078e0047 */
[----:B------:R-:W-:-:S07]  /*34b60*/  IMAD.MOV.U32 R81, RZ, RZ, R14 ;  /* 0x000000ffff517224 */ /* 0x000fce00078e000e */
[----:B------:R-:W-:Y:S05]  /*34b70*/  WARPSYNC.COLLECTIVE R15, `(.L_x_5801) ;  /* 0x000000000f087348 */ /* 0x000fea0003c00000 */
[----:B------:R0:W1:Y:S02]  /*34b80*/  SHFL.IDX P6, R14, R13, R12, R11 ;  /* 0x0000000c0d0e7389 */ /* 0x00006400000c000b */
[----:B01----:R-:W-:Y:S01]  /*34b90*/  ENDCOLLECTIVE ;  /* 0x000000000000791b */ /* 0x003fe20003800000 */
.L_x_5801:
        /* <DEDUP_REMOVED lines=10> */
.L_x_5802:
[----:B------:R-:W-:Y:S01]  /*34c40*/  MOV R13, R31 ;  /* 0x0000001f000d7202 */ /* 0x000fe20000000f00 */
[----:B------:R-:W-:-:S07]  /*34c50*/  IMAD.MOV.U32 R34, RZ, RZ, R14 ;  /* 0x000000ffff227224 */ /* 0x000fce00078e000e */
[----:B------:R-:W-:Y:S05]  /*34c60*/  WARPSYNC.COLLECTIVE R15, `(.L_x_5803) ;  /* 0x000000000f087348 */ /* 0x000fea0003c00000 */
[----:B------:R0:W1:Y:S02]  /*34c70*/  SHFL.IDX P6, R14, R13, R12, R11 ;  /* 0x0000000c0d0e7389 */ /* 0x00006400000c000b */
[----:B01----:R-:W-:Y:S01]  /*34c80*/  ENDCOLLECTIVE ;  /* 0x000000000000791b */ /* 0x003fe20003800000 */
.L_x_5803:
[----:B------:R-:W-:Y:S02]  /*34c90*/  IMAD.MOV.U32 R13, RZ, RZ, R29 ;  /* 0x000000ffff0d7224 */ /* 0x000fe400078e001d */
[----:B------:R-:W-:Y:S02]  /*34ca0*/  IMAD.MOV.U32 R12, RZ, RZ, R77 ;  /* 0x000000ffff0c7224 */ /* 0x000fe400078e004d */
[----:B------:R-:W-:-:S07]  /*34cb0*/  IMAD.MOV.U32 R31, RZ, RZ, R14 ;  /* 0x000000ffff1f7224 */ /* 0x000fce00078e000e */
[----:B------:R-:W-:Y:S05]  /*34cc0*/  WARPSYNC.COLLECTIVE R15, `(.L_x_5804) ;  /* 0x000000000f087348 */ /* 0x000fea0003c00000 */
[----:B------:R0:W1:Y:S02]  /*34cd0*/  SHFL.IDX P6, R14, R13, R12, R11 ;  /* 0x0000000c0d0e7389 */ /* 0x00006400000c000b */
[----:B01----:R-:W-:Y:S01]  /*34ce0*/  ENDCOLLECTIVE ;  /* 0x000000000000791b */ /* 0x003fe20003800000 */
.L_x_5804:
[----:B------:R-:W-:Y:S02]  /*34cf0*/  IMAD.MOV.U32 R13, RZ, RZ, R28 ;  /* 0x000000ffff0d7224 */ /* 0x000fe400078e001c */
[----:B------:R-:W-:-:S07]  /*34d00*/  IMAD.MOV.U32 R29, RZ, RZ, R14 ;  /* 0x000000ffff1d7224 */ /* 0x000fce00078e000e */
[----:B------:R-:W-:Y:S05]  /*34d10*/  WARPSYNC.COLLECTIVE R15, `(.L_x_5805) ;  /* 0x000000000f087348 */ /* 0x000fea0003c00000 */
[----:B------:R0:W1:Y:S02]  /*34d20*/  SHFL.IDX P6, R14, R13, R12, R11 ;  /* 0x0000000c0d0e7389 */ /* 0x00006400000c000b */
[----:B01----:R-:W-:Y:S01]  /*34d30*/  ENDCOLLECTIVE ;  /* 0x000000000000791b */ /* 0x003fe20003800000 */
.L_x_5805:
        /* <DEDUP_REMOVED lines=8> */
.L_x_5806:
[----:B------:R-:W-:Y:S02]  /*34dc0*/  IMAD.MOV.U32 R13, RZ, RZ, R80 ;  /* 0x000000ffff0d7224 */ /* 0x000fe400078e0050 */
[----:B------:R-:W-:-:S07]  /*34dd0*/  IMAD.MOV.U32 R132, RZ, RZ, R14 ;  /* 0x000000ffff847224 */ /* 0x000fce00078e000e */
[----:B------:R-:W-:Y:S05]  /*34de0*/  WARPSYNC.COLLECTIVE R15, `(.L_x_5807) ;  /* 0x000000000f087348 */ /* 0x000fea0003c00000 */
[----:B------:R0:W1:Y:S02]  /*34df0*/  SHFL.IDX P6, R14, R13, R12, R11 ;  /* 0x0000000c0d0e7389 */ /* 0x00006400000c000b */
[----:B01----:R-:W-:Y:S01]  /*34e00*/  ENDCOLLECTIVE ;  /* 0x000000000000791b */ /* 0x003fe20003800000 */
.L_x_5807:
[----:B------:R-:W-:Y:S02]  /*34e10*/  IMAD.MOV.U32 R13, RZ, RZ, R32 ;  /* 0x000000ffff0d7224 */ /* 0x000fe400078e0020 */
[----:B------:R-:W-:Y:S02]  /*34e20*/  IMAD.MOV.U32 R12, RZ, RZ, R77 ;  /* 0x000000ffff0c7224 */ /* 0x000fe400078e004d */
[----:B------:R-:W-:-:S07]  /*34e30*/  IMAD.MOV.U32 R134, RZ, RZ, R14 ;  /* 0x000000ffff867224 */ /* 0x000fce00078e000e */
[----:B------:R-:W-:Y:S05]  /*34e40*/  WARPSYNC.COLLECTIVE R15, `(.L_x_5808) ;  /* 0x000000000f087348 */ /* 0x000fea0003c00000 */
[----:B------:R0:W1:Y:S02]  /*34e50*/  SHFL.IDX P6, R14, R13, R12, R11 ;  /* 0x0000000c0d0e7389 */ /* 0x00006400000c000b */
[----:B01----:R-:W-:Y:S01]  /*34e60*/  ENDCOLLECTIVE ;  /* 0x000000000000791b */ /* 0x003fe20003800000 */
.L_x_5808:
[----:B------:R-:W-:Y:S02]  /*34e70*/  MOV R13, R30 ;  /* 0x0000001e000d7202 */ /* 0x000fe40000000f00 */
[----:B------:R-:W-:Y:S02]  /*34e80*/  SEL R30, R31, R36, P0 ;  /* 0x000000241f1e7207 */ /* 0x000fe40000000000 */
[----:B------:R-:W-:Y:S01]  /*34e90*/  SEL R31, R36, R31, P0 ;  /* 0x0000001f241f7207 */ /* 0x000fe20000000000 */
[----:B------:R-:W-:-:S07]  /*34ea0*/  IMAD.MOV.U32 R71, RZ, RZ, R14 ;  /* 0x000000ffff477224 */ /* 0x000fce00078e000e */
[----:B------:R-:W-:Y:S05]  /*34eb0*/  WARPSYNC.COLLECTIVE R15, `(.L_x_5809) ;  /* 0x000000000f087348 */ /* 0x000fea0003c00000 */
[----:B------:R0:W1:Y:S02]  /*34ec0*/  SHFL.IDX P6, R14, R13, R12, R11 ;  /* 0x0000000c0d0e7389 */ /* 0x00006400000c000b */
[----:B01----:R-:W-:Y:S01]  /*34ed0*/  ENDCOLLECTIVE ;  /* 0x000000000000791b */ /* 0x003fe20003800000 */
.L_x_5809:
[----:B------:R-:W-:Y:S01]  /*34ee0*/  SEL R32, R132, R71, P0 ;  /* 0x0000004784207207 */ /* 0x000fe20000000000 */
[----:B------:R-:W-:Y:S02]  /*34ef0*/  IMAD.MOV.U32 R13, RZ, RZ, R89 ;  /* 0x000000ffff0d7224 */ /* 0x000fe400078e0059 */
[----:B------:R-:W-:Y:S02]  /*34f00*/  IMAD.MOV.U32 R12, RZ, RZ, R44 ;  /* 0x000000ffff0c7224 */ /* 0x000fe400078e002c */
[----:B------:R-:W-:-:S07]  /*34f10*/  IMAD.MOV.U32 R144, RZ, RZ, R14 ;  /* 0x000000ffff907224 */ /* 0x000fce00078e000e */
[----:B------:R-:W-:Y:S05]  /*34f20*/  WARPSYNC.COLLECTIVE R15, `(.L_x_5810) ;  /* 0x000000000f087348 */ /* 0x000fea0003c00000 */
[----:B------:R0:W1:Y:S02]  /*34f30*/  SHFL.IDX P6, R14, R13, R12, R11 ;  /* 0x0000000c0d0e7389 */ /* 0x00006400000c000b */
[----:B01----:R-:W-:Y:S01]  /*34f40*/  ENDCOLLECTIVE ;  /* 0x000000000000791b */ /* 0x003fe20003800000 */
.L_x_5810:
[----:B------:R-:W-:Y:S01]  /*34f50*/  SEL R34, R134, R144, P0 ;  /* 0x0000009086227207 */ /* 0x000fe20000000000 */
[----:B------:R-:W-:Y:S02]  /*34f60*/  IMAD.MOV.U32 R13, RZ, RZ, R83 ;  /* 0x000000ffff0d7224 */ /* 0x000fe400078e0053 */
[----:B------:R-:W-:-:S07]  /*34f70*/  IMAD.MOV.U32 R127, RZ, RZ, R14 ;  /* 0x000000ffff7f7224 */ /* 0x000fce00078e000e */
[----:B------:R-:W-:Y:S05]  /*34f80*/  WARPSYNC.COLLECTIVE R15, `(.L_x_5811) ;  /* 0x000000000f087348 */ /* 0x000fea0003c00000 */
[----:B------:R0:W1:Y:S02]  /*34f90*/  SHFL.IDX P6, R14, R13, R12, R11 ;  /* 0x0000000c0d0e7389 */ /* 0x00006400000c000b */
[----:B01----:R-:W-:Y:S01]  /*34fa0*/  ENDCOLLECTIVE ;  /* 0x000000000000791b */ /* 0x003fe20003800000 */
.L_x_5811:
[----:B------:R-:W-:Y:S01]  /*34fb0*/  IMAD.MOV.U32 R13, RZ, RZ, R35 ;  /* 0x000000ffff0d7224 */ /* 0x000fe200078e0023 */
[----:B------:R-:W-:Y:S01]  /*34fc0*/  SEL R35, R144, R134, P0 ;  /* 0x0000008690237207 */ /* 0x000fe20000000000 */
[----:B------:R-:W-:Y:S02]  /*34fd0*/  IMAD.MOV.U32 R12, RZ, RZ, R77 ;  /* 0x000000ffff0c7224 */ /* 0x000fe400078e004d */
[----:B------:R-:W-:-:S07]  /*34fe0*/  IMAD.MOV.U32 R129, RZ, RZ, R14 ;  /* 0x000000ffff817224 */ /* 0x000fce00078e000e */
[----:B------:R-:W-:Y:S05]  /*34ff0*/  WARPSYNC.COLLECTIVE R15, `(.L_x_5812) ;  /* 0x000000000f087348 */ /* 0x000fea0003c00000 */
[----:B------:R0:W1:Y:S02]  /*35000*/  SHFL.IDX P6, R14, R13, R12, R11 ;  /* 0x0000000c0d0e7389 */ /* 0x00006400000c000b */
[----:B01----:R-:W-:Y:S01]  /*35010*/  ENDCOLLECTIVE ;  /* 0x000000000000791b */ /* 0x003fe20003800000 */
.L_x_5812:
[----:B------:R-:W-:Y:S01]  /*35020*/  IMAD.MOV.U32 R13, RZ, RZ, R33 ;  /* 0x000000ffff0d7224 */ /* 0x000fe200078e0021 */
[----:B------:R-:W-:Y:S01]  /*35030*/  SEL R33, R71, R132, P0 ;  /* 0x0000008447217207 */ /* 0x000fe20000000000 */
[----:B------:R-:W-:-:S07]  /*35040*/  IMAD.MOV.U32 R145, RZ, RZ, R14 ;  /* 0x000000ffff917224 */ /* 0x000fce00078e000e */
[----:B------:R-:W-:Y:S05]  /*35050*/  WARPSYNC.COLLECTIVE R15, `(.L_x_5813) ;  /* 0x000000000f087348 */ /* 0x000fea0003c00000 */
[----:B------:R0:W1:Y:S02]  /*35060*/  SHFL.IDX P6, R14, R13, R12, R11 ;  /* 0x0000000c0d0e7389 */ /* 0x00006400000c000b */
[----:B01----:R-:W-:Y:S01]  /*35070*/  ENDCOLLECTIVE ;  /* 0x000000000000791b */ /* 0x003fe20003800000 */
.L_x_5813:
[----:B------:R-:W-:Y:S01]  /*35080*/  SEL R36, R127, R145, P0 ;  /* 0x000000917f247207 */ /* 0x000fe20000000000 */
[----:B------:R-:W-:Y:S02]  /*35090*/  IMAD.MOV.U32 R13, RZ, RZ, R91 ;  /* 0x000000ffff0d7224 */ /* 0x000fe400078e005b */
[----:B------:R-:W-:Y:S02]  /*350a0*/  IMAD.MOV.U32 R12, RZ, RZ, R44 ;  /* 0x000000ffff0c7224 */ /* 0x000fe400078e002c */
[----:B------:R-:W-:-:S07]  /*350b0*/  IMAD.MOV.U32 R146, RZ, RZ, R14 ;  /* 0x000000ffff927224 */ /* 0x000fce00078e000e */
[----:B------:R-:W-:Y:S05]  /*350c0*/  WARPSYNC.COLLECTIVE R15, `(.L_x_5814) ;  /* 0x000000000f087348 */ /* 0x000fea0003c00000 */
[----:B------:R0:W1:Y:S02]  /*350d0*/  SHFL.IDX P6, R14, R13, R12, R11 ;  /* 0x0000000c0d0e7389 */ /* 0x00006400000c000b */
[----:B01----:R-:W-:Y:S01]  /*350e0*/  ENDCOLLECTIVE ;  /* 0x000000000000791b */ /* 0x003fe20003800000 */
.L_x_5814:
[----:B------:R-:W-:Y:S01]  /*350f0*/  MOV R13, R88 ;  /* 0x00000058000d7202 */ /* 0x000fe20000000f00 */
[----:B------:R-:W-:-:S07]  /*35100*/  IMAD.MOV.U32 R91, RZ, RZ, R14 ;  /* 0x000000ffff5b7224 */ /* 0x000fce00078e000e */
[----:B------:R-:W-:Y:S05]  /*35110*/  WARPSYNC.COLLECTIVE R15, `(.L_x_5815) ;  /* 0x000000000f087348 */ /* 0x000fea0003c00000 */
[----:B------:R0:W1:Y:S02]  /*35120*/  SHFL.IDX P6, R14, R13, R12, R11 ;  /* 0x0000000c0d0e7389 */ /* 0x00006400000c000b */
[----:B01----:R-:W-:Y:S01]  /*35130*/  ENDCOLLECTIVE ;  /* 0x000000000000791b */ /* 0x003fe20003800000 */
.L_x_5815:
[----:B------:R-:W-:Y:S01]  /*35140*/  IMAD.MOV.U32 R13, RZ, RZ, R39 ;  /* 0x000000ffff0d7224 */ /* 0x000fe200078e0027 */
[----:B------:R-:W-:Y:S01]  /*35150*/  SEL R39, R146, R129, P0 ;  /* 0x0000008192277207 */ /* 0x000fe20000000000 */
[----:B------:R-:W-:Y:S02]  /*35160*/  IMAD.MOV.U32 R12, RZ, RZ, R77 ;  /* 0x000000ffff0c7224 */ /* 0x000fe400078e004d */
[----:B------:R-:W-:-:S07]  /*35170*/  IMAD.MOV.U32 R89, RZ, RZ, R14 ;  /* 0x000000ffff597224 */ /* 0x000fce00078e000e */
[----:B------:R-:W-:Y:S05]  /*35180*/  WARPSYNC.COLLECTIVE R15, `(.L_x_5816) ;  /* 0x000000000f087348 */ /* 0x000fea0003c00000 */
[----:B------:R0:W1:Y:S02]  /*35190*/  SHFL.IDX P6, R14, R13, R12, R11 ;  /* 0x0000000c0d0e7389 */ /* 0x00006400000c000b */
[----:B01----:R-:W-:Y:S01]  /*351a0*/  ENDCOLLECTIVE ;  /* 0x000000000000791b */ /* 0x003fe20003800000 */
.L_x_5816:
[----:B------:R-:W-:Y:S01]  /*351b0*/  IMAD.MOV.U32 R13, RZ, RZ, R37 ;  /* 0x000000ffff0d7224 */ /* 0x000fe200078e0025 */
[----:B------:R-:W-:Y:S01]  /*351c0*/  SEL R37, R145, R127, P0 ;  /* 0x0000007f91257207 */ /* 0x000fe20000000000 */
[----:B------:R-:W-:-:S07]  /*351d0*/  IMAD.MOV.U32 R147, RZ, RZ, R14 ;  /* 0x000000ffff937224 */ /* 0x000fce00078e000e */
[----:B------:R-:W-:Y:S05]  /*351e0*/  WARPSYNC.COLLECTIVE R15, `(.L_x_5817) ;  /* 0x000000000f087348 */ /* 0x000fea0003c00000 */
[----:B------:R0:W1:Y:S02]  /*351f0*/  SHFL.IDX P6, R14, R13, R12, R11 ;  /* 0x0000000c0d0e7389 */ /* 0x00006400000c000b */
[----:B01----:R-:W-:Y:S01]  /*35200*/  ENDCOLLECTIVE ;  /* 0x000000000000791b */ /* 0x003fe20003800000 */
.L_x_5817:
[----:B------:R-:W-:Y:S01]  /*35210*/  SEL R40, R91, R147, P0 ;  /* 0x000000935b287207 */ /* 0x000fe20000000000 */
[----:B------:R-:W-:Y:S02]  /*35220*/  IMAD.MOV.U32 R13, RZ, RZ, R125 ;  /* 0x000000ffff0d7224 */ /* 0x000fe400078e007d */
[----:B------:R-:W-:Y:S02]  /*35230*/  IMAD.MOV.U32 R12, RZ, RZ, R44 ;  /* 0x000000ffff0c7224 */ /* 0x000fe400078e002c */
[----:B------:R-:W-:-:S07]  /*35240*/  IMAD.MOV.U32 R148, RZ, RZ, R14 ;  /* 0x000000ffff947224 */ /* 0x000fce00078e000e */
[----:B------:R-:W-:Y:S05]  /*35250*/  WARPSYNC.COLLECTIVE R15, `(.L_x_5818) ;  /* 0x000000000f087348 */ /* 0x000fea0003c00000 */
[----:B------:R0:W1:Y:S02]  /*35260*/  SHFL.IDX P6, R14, R13, R12, R11 ;  /* 0x0000000c0d0e7389 */ /* 0x00006400000c000b */
[----:B01----:R-:W-:Y:S01]  /*35270*/  ENDCOLLECTIVE ;  /* 0x000000000000791b */ /* 0x003fe20003800000 */
.L_x_5818:
[----:B------:R-:W-:Y:S01]  /*35280*/  SEL R69, R89, R148, P0 ;  /* 0x0000009459457207 */ /* 0x000fe20000000000 */
[----:B------:R-:W-:Y:S02]  /*35290*/  IMAD.MOV.U32 R13, RZ, RZ, R90 ;  /* 0x000000ffff0d7224 */ /* 0x000fe400078e005a */
[----:B------:R-:W-:-:S07]  /*352a0*/  IMAD.MOV.U32 R88, RZ, RZ, R14 ;  /* 0x000000ffff587224 */ /* 0x000fce00078e000e */
[----:B------:R-:W-:Y:S05]  /*352b0*/  WARPSYNC.COLLECTIVE R15, `(.L_x_5819) ;  /* 0x000000000f087348 */ /* 0x000fea0003c00000 */
[----:B------:R0:W1:Y:S02]  /*352c0*/  SHFL.IDX P6, R14, R13, R12, R11 ;  /* 0x0000000c0d0e7389 */ /* 0x00006400000c000b */
[----:B01----:R-:W-:Y:S01]  /*352d0*/  ENDCOLLECTIVE ;  /* 0x000000000000791b */ /* 0x003fe20003800000 */
.L_x_5819:
[----:B------:R-:W-:Y:S01]  /*352e0*/  IMAD.MOV.U32 R13, RZ, RZ, R68 ;  /* 0x000000ffff0d7224 */ /* 0x000fe200078e0044 */
[----:B------:R-:W-:Y:S01]  /*352f0*/  SEL R68, R147, R91, P0 ;  /* 0x0000005b93447207 */ /* 0x000fe20000000000 */
[----:B------:R-:W-:Y:S02]  /*35300*/  IMAD.MOV.U32 R12, RZ, RZ, R77 ;  /* 0x000000ffff0c7224 */ /* 0x000fe400078e004d */
[----:B------:R-:W-:-:S07]  /*35310*/  IMAD.MOV.U32 R128, RZ, RZ, R14 ;  /* 0x000000ffff807224 */ /* 0x000fce00078e000e */
[----:B------:R-:W-:Y:S05]  /*35320*/  WARPSYNC.COLLECTIVE R15, `(.L_x_5820) ;  /* 0x000000000f087348 */ /* 0x000fea0003c00000 */
[----:B------:R0:W1:Y:S02]  /*35330*/  SHFL.IDX P6, R14, R13, R12, R11 ;  /* 0x0000000c0d0e7389 */ /* 0x00006400000c000b */
[----:B01----:R-:W-:Y:S01]  /*35340*/  ENDCOLLECTIVE ;  /* 0x000000000000791b */ /* 0x003fe20003800000 */
.L_x_5820:
[----:B------:R-:W-:Y:S01]  /*35350*/  MOV R13, R64 ;  /* 0x00000040000d7202 */ /* 0x000fe20000000f00 */
[----:B------:R-:W-:-:S07]  /*35360*/  IMAD.MOV.U32 R90, RZ, RZ, R14 ;  /* 0x000000ffff5a7224 */ /* 0x000fce00078e000e */
[----:B------:R-:W-:Y:S05]  /*35370*/  WARPSYNC.COLLECTIVE R15, `(.L_x_5821) ;  /* 0x000000000f087348 */ /* 0x000fea0003c00000 */
[----:B------:R0:W1:Y:S02]  /*35380*/  SHFL.IDX P6, R14, R13, R12, R11 ;  /* 0x0000000c0d0e7389 */ /* 0x00006400000c000b */
[----:B01----:R-:W-:Y:S01]  /*35390*/  ENDCOLLECTIVE ;  /* 0x000000000000791b */ /* 0x003fe20003800000 */
.L_x_5821:
        /* <DEDUP_REMOVED lines=8> */
.L_x_5822:
        /* <DEDUP_REMOVED lines=8> */
.L_x_5823:
[----:B------:R-:W-:Y:S02]  /*354a0*/  IMAD.MOV.U32 R13, RZ, RZ, R79 ;  /* 0x000000ffff0d7224 */ /* 0x000fe400078e004f */
[----:B------:R-:W-:Y:S02]  /*354b0*/  IMAD.MOV.U32 R12, RZ, RZ, R77 ;  /* 0x000000ffff0c7224 */ /* 0x000fe400078e004d */
[----:B------:R-:W-:-:S07]  /*354c0*/  IMAD.MOV.U32 R84, RZ, RZ, R14 ;  /* 0x000000ffff547224 */ /* 0x000fce00078e000e */
[----:B------:R-:W-:Y:S05]  /*354d0*/  WARPSYNC.COLLECTIVE R15, `(.L_x_5824) ;  /* 0x000000000f087348 */ /* 0x000fea0003c00000 */
[----:B------:R0:W1:Y:S02]  /*354e0*/  SHFL.IDX P6, R14, R13, R12, R11 ;  /* 0x0000000c0d0e7389 */ /* 0x00006400000c000b */
[----:B01----:R-:W-:Y:S01]  /*354f0*/  ENDCOLLECTIVE ;  /* 0x000000000000791b */ /* 0x003fe20003800000 */
.L_x_5824:
[----:B------:R-:W-:Y:S01]  /*35500*/  IMAD.MOV.U32 R13, RZ, RZ, R38 ;  /* 0x000000ffff0d7224 */ /* 0x000fe200078e0026 */
[----:B------:R-:W-:Y:S01]  /*35510*/  SEL R38, R129, R146, P0 ;  /* 0x0000009281267207 */ /* 0x000fe20000000000 */
[----:B------:R-:W-:-:S07]  /*35520*/  IMAD.MOV.U32 R79, RZ, RZ, R14 ;  /* 0x000000ffff4f7224 */ /* 0x000fce00078e000e */
[----:B------:R-:W-:Y:S05]  /*35530*/  WARPSYNC.COLLECTIVE R15, `(.L_x_5825) ;  /* 0x000000000f087348 */ /* 0x000fea0003c00000 */
[----:B------:R0:W1:Y:S02]  /*35540*/  SHFL.IDX P6, R14, R13, R12, R11 ;  /* 0x0000000c0d0e7389 */ /* 0x00006400000c000b */
[----:B01----:R-:W-:Y:S01]  /*35550*/  ENDCOLLECTIVE ;  /* 0x000000000000791b */ /* 0x003fe20003800000 */
.L_x_5825:
        /* <DEDUP_REMOVED lines=8> */
.L_x_5826:
[----:B------:R-:W-:Y:S02]  /*355e0*/  SEL R70, R84, R149, P0 ;  /* 0x0000009554467207 */ /* 0x000fe40000000000 */
[----:B------:R-:W-:Y:S02]  /*355f0*/  SEL R71, R149, R84, P0 ;  /* 0x0000005495477207 */ /* 0x000fe40000000000 */
[----:B------:R-:W-:Y:S01]  /*35600*/  MOV R13, R52 ;  /* 0x00000034000d7202 */ /* 0x000fe20000000f00 */
[----:B------:R-:W-:-:S07]  /*35610*/  IMAD.MOV.U32 R55, RZ, RZ, R14 ;  /* 0x000000ffff377224 */ /* 0x000fce00078e000e */
[----:B------:R-:W-:Y:S05]  /*35620*/  WARPSYNC.COLLECTIVE R15, `(.L_x_5827) ;  /* 0x000000000f087348 */ /* 0x000fea0003c00000 */
[----:B------:R0:W1:Y:S02]  /*35630*/  SHFL.IDX P6, R14, R13, R12, R11 ;  /* 0x0000000c0d0e7389 */ /* 0x00006400000c000b */
[----:B01----:R-:W-:Y:S01]  /*35640*/  ENDCOLLECTIVE ;  /* 0x000000000000791b */ /* 0x003fe20003800000 */
.L_x_5827:
[----:B------:R-:W-:Y:S02]  /*35650*/  IMAD.MOV.U32 R13, RZ, RZ, R48 ;  /* 0x000000ffff0d7224 */ /* 0x000fe400078e0030 */
[----:B------:R-:W-:Y:S02]  /*35660*/  IMAD.MOV.U32 R12, RZ, RZ, R77 ;  /* 0x000000ffff0c7224 */ /* 0x000fe400078e004d */
[----:B------:R-:W-:-:S07]  /*35670*/  IMAD.MOV.U32 R80, RZ, RZ, R14 ;  /* 0x000000ffff507224 */ /* 0x000fce00078e000e */
[----:B------:R-:W-:Y:S05]  /*35680*/  WARPSYNC.COLLECTIVE R15, `(.L_x_5828) ;  /* 0x000000000f087348 */ /* 0x000fea0003c00000 */
[----:B------:R0:W1:Y:S02]  /*35690*/  SHFL.IDX P6, R14, R13, R12, R11 ;  /* 0x0000000c0d0e7389 */ /* 0x00006400000c000b */
[----:B01----:R-:W-:Y:S01]  /*356a0*/  ENDCOLLECTIVE ;  /* 0x000000000000791b */ /* 0x003fe20003800000 */
.L_x_5828:
[----:B------:R-:W-:Y:S02]  /*356b0*/  IMAD.MOV.U32 R13, RZ, RZ, R47 ;  /* 0x000000ffff0d7224 */ /* 0x000fe400078e002f */
[----:B------:R-:W-:-:S07]  /*356c0*/  IMAD.MOV.U32 R48, RZ, RZ, R14 ;  /* 0x000000ffff307224 */ /* 0x000fce00078e000e */
[----:B------:R-:W-:Y:S05]  /*356d0*/  WARPSYNC.COLLECTIVE R15, `(.L_x_5829) ;  /* 0x000000000f087348 */ /* 0x000fea0003c00000 */
[----:B------:R0:W1:Y:S02]  /*356e0*/  SHFL.IDX P6, R14, R13, R12, R11 ;  /* 0x0000000c0d0e7389 */ /* 0x00006400000c000b */
[----:B01----:R-:W-:Y:S01]  /*356f0*/  ENDCOLLECTIVE ;  /* 0x000000000000791b */ /* 0x003fe20003800000 */
.L_x_5829:
[----:B------:R-:W-:Y:S02]  /*35700*/  IMAD.MOV.U32 R13, RZ, RZ, R56 ;  /* 0x000000ffff0d7224 */ /* 0x000fe400078e0038 */
[----:B------:R-:W-:Y:S02]  /*35710*/  IMAD.MOV.U32 R12, RZ, RZ, R44 ;  /* 0x000000ffff0c7224 */ /* 0x000fe400078e002c */
[----:B------:R-:W-:-:S07]  /*35720*/  IMAD.MOV.U32 R47, RZ, RZ, R14 ;  /* 0x000000ffff2f7224 */ /* 0x000fce00078e000e */
[----:B------:R-:W-:Y:S05]  /*35730*/  WARPSYNC.COLLECTIVE R15, `(.L_x_5830) ;  /* 0x000000000f087348 */ /* 0x000fea0003c00000 */
[----:B------:R0:W1:Y:S02]  /*35740*/  SHFL.IDX P6, R14, R13, R12, R11 ;  /* 0x0000000c0d0e7389 */ /* 0x00006400000c000b */
[----:B01----:R-:W-:Y:S01]  /*35750*/  ENDCOLLECTIVE ;  /* 0x000000000000791b */ /* 0x003fe20003800000 */
.L_x_5830:
[----:B------:R-:W-:Y:S01]  /*35760*/  SEL R75, R47, R80, P0 ;  /* 0x000000502f4b7207 */ /* 0x000fe20000000000 */
[----:B------:R-:W-:Y:S02]  /*35770*/  IMAD.MOV.U32 R13, RZ, RZ, R54 ;  /* 0x000000ffff0d7224 */ /* 0x000fe400078e0036 */
[----:B------:R-:W-:-:S07]  /*35780*/  IMAD.MOV.U32 R56, RZ, RZ, R14 ;  /* 0x000000ffff387224 */ /* 0x000fce00078e000e */
[----:B------:R-:W-:Y:S05]  /*35790*/  WARPSYNC.COLLECTIVE R15, `(.L_x_5831) ;  /* 0x000000000f087348 */ /* 0x000fea0003c00000 */
[----:B------:R0:W1:Y:S02]  /*357a0*/  SHFL.IDX P6, R14, R13, R12, R11 ;  /* 0x0000000c0d0e7389 */ /* 0x00006400000c000b */
[----:B01----:R-:W-:Y:S01]  /*357b0*/  ENDCOLLECTIVE ;  /* 0x000000000000791b */ /* 0x003fe20003800000 */
.L_x_5831:
[----:B------:R-:W-:Y:S02]  /*357c0*/  IMAD.MOV.U32 R13, RZ, RZ, R50 ;  /* 0x000000ffff0d7224 */ /* 0x000fe400078e0032 */
[----:B------:R-:W-:Y:S02]  /*357d0*/  IMAD.MOV.U32 R12, RZ, RZ, R77 ;  /* 0x000000ffff0c7224 */ /* 0x000fe400078e004d */
[----:B------:R-:W-:-:S07]  /*357e0*/  IMAD.MOV.U32 R54, RZ, RZ, R14 ;  /* 0x000000ffff367224 */ /* 0x000fce00078e000e */
[----:B------:R-:W-:Y:S05]  /*357f0*/  WARPSYNC.COLLECTIVE R15, `(.L_x_5832) ;  /* 0x000000000f087348 */ /* 0x000fea0003c00000 */
[----:B------:R0:W1:Y:S02]  /*35800*/  SHFL.IDX P6, R14, R13, R12, R11 ;  /* 0x0000000c0d0e7389 */ /* 0x00006400000c000b */
[----:B01----:R-:W-:Y:S01]  /*35810*/  ENDCOLLECTIVE ;  /* 0x000000000000791b */ /* 0x003fe20003800000 */
.L_x_5832:
[----:B------:R-:W-:Y:S01]  /*35820*/  MOV R13, R49 ;  /* 0x00000031000d7202 */ /* 0x000fe20000000f00 */
[----:B------:R-:W-:-:S07]  /*35830*/  IMAD.MOV.U32 R50, RZ, RZ, R14 ;  /* 0x000000ffff327224 */ /* 0x000fce00078e000e */
[----:B------:R-:W-:Y:S05]  /*35840*/  WARPSYNC.COLLECTIVE R15, `(.L_x_5833) ;  /* 0x000000000f087348 */ /* 0x000fea0003c00000 */
[----:B------:R0:W1:Y:S02]  /*35850*/  SHFL.IDX P6, R14, R13, R12, R11 ;  /* 0x0000000c0d0e7389 */ /* 0x00006400000c000b */
[----:B01----:R-:W-:Y:S01]  /*35860*/  ENDCOLLECTIVE ;  /* 0x000000000000791b */ /* 0x003fe20003800000 */
.L_x_5833:
[----:B------:R-:W-:Y:S02]  /*35870*/  IMAD.MOV.U32 R13, RZ, RZ, R62 ;  /* 0x000000ffff0d7224 */ /* 0x000fe400078e003e */
[----:B------:R-:W-:Y:S02]  /*35880*/  IMAD.MOV.U32 R12, RZ, RZ, R44 ;  /* 0x000000ffff0c7224 */ /* 0x000fe400078e002c */
[----:B------:R-:W-:-:S07]  /*35890*/  IMAD.MOV.U32 R49, RZ, RZ, R14 ;  /* 0x000000ffff317224 */ /* 0x000fce00078e000e */
[----:B------:R-:W-:Y:S05]  /*358a0*/  WARPSYNC.COLLECTIVE R15, `(.L_x_5834) ;  /* 0x000000000f087348 */ /* 0x000fea0003c00000 */
[----:B------:R0:W1:Y:S02]  /*358b0*/  SHFL.IDX P6, R14, R13, R12, R11 ;  /* 0x0000000c0d0e7389 */ /* 0x00006400000c000b */
[----:B01----:R-:W-:Y:S01]  /*358c0*/  ENDCOLLECTIVE ;  /* 0x000000000000791b */ /* 0x003fe20003800000 */
.L_x_5834:
[----:B------:R-:W-:Y:S01]  /*358d0*/  SEL R79, R49, R54, P0 ;  /* 0x00000036314f7207 */ /* 0x000fe20000000000 */
[----:B------:R-:W-:Y:S02]  /*358e0*/  IMAD.MOV.U32 R13, RZ, RZ, R57 ;  /* 0x000000ffff0d7224 */ /* 0x000fe400078e0039 */
[----:B------:R-:W-:-:S07]  /*358f0*/  IMAD.MOV.U32 R62, RZ, RZ, R14 ;  /* 0x000000ffff3e7224 */ /* 0x000fce00078e000e */
[----:B------:R-:W-:Y:S05]  /*35900*/  WARPSYNC.COLLECTIVE R15, `(.L_x_5835) ;  /* 0x000000000f087348 */ /* 0x000fea0003c00000 */
[----:B------:R0:W1:Y:S02]  /*35910*/  SHFL.IDX P6, R14, R13, R12, R11 ;  /* 0x0000000c0d0e7389 */ /* 0x00006400000c000b */
[----:B01----:R-:W-:Y:S01]  /*35920*/  ENDCOLLECTIVE ;  /* 0x000000000000791b */ /* 0x003fe20003800000 */
.L_x_5835:
[----:B------:R-:W-:Y:S02]  /*35930*/  IMAD.MOV.U32 R13, RZ, RZ, R53 ;  /* 0x000000ffff0d7224 */ /* 0x000fe400078e0035 */
[----:B------:R-:W-:Y:S02]  /*35940*/  IMAD.MOV.U32 R12, RZ, RZ, R77 ;  /* 0x000000ffff0c7224 */ /* 0x000fe400078e004d */
[----:B------:R-:W-:-:S07]  /*35950*/  IMAD.MOV.U32 R83, RZ, RZ, R14 ;  /* 0x000000ffff537224 */ /* 0x000fce00078e000e */
[----:B------:R-:W-:Y:S05]  /*35960*/  WARPSYNC.COLLECTIVE R15, `(.L_x_5836) ;  /* 0x000000000f087348 */ /* 0x000fea0003c00000 */
[----:B------:R0:W1:Y:S02]  /*35970*/  SHFL.IDX P6, R14, R13, R12, R11 ;  /* 0x0000000c0d0e7389 */ /* 0x00006400000c000b */
[----:B01----:R-:W-:Y:S01]  /*35980*/  ENDCOLLECTIVE ;  /* 0x000000000000791b */ /* 0x003fe20003800000 */
.L_x_5836:
[----:B------:R-:W-:Y:S02]  /*35990*/  IMAD.MOV.U32 R13, RZ, RZ, R51 ;  /* 0x000000ffff0d7224 */ /* 0x000fe400078e0033 */
[----:B------:R-:W-:-:S07]  /*359a0*/  IMAD.MOV.U32 R53, RZ, RZ, R14 ;  /* 0x000000ffff357224 */ /* 0x000fce00078e000e */
[----:B------:R-:W-:Y:S05]  /*359b0*/  WARPSYNC.COLLECTIVE R15, `(.L_x_5837) ;  /* 0x000000000f087348 */ /* 0x000fea0003c00000 */
[----:B------:R0:W1:Y:S02]  /*359c0*/  SHFL.IDX P6, R14, R13, R12, R11 ;  /* 0x0000000c0d0e7389 */ /* 0x00006400000c000b */
[----:B01----:R-:W-:Y:S01]  /*359d0*/  ENDCOLLECTIVE ;  /* 0x000000000000791b */ /* 0x003fe20003800000 */
.L_x_5837:
        /* <DEDUP_REMOVED lines=8> */
.L_x_5838:
[----:B------:R-:W-:Y:S02]  /*35a60*/  SEL R82, R83, R51, P0 ;  /* 0x0000003353527207 */ /* 0x000fe40000000000 */
[----:B------:R-:W-:Y:S02]  /*35a70*/  SEL R83, R51, R83, P0 ;  /* 0x0000005333537207 */ /* 0x000fe40000000000 */
[----:B------:R-:W-:Y:S01]  /*35a80*/  MOV R13, R61 ;  /* 0x0000003d000d7202 */ /* 0x000fe20000000f00 */
[----:B------:R-:W-:-:S07]  /*35a90*/  IMAD.MOV.U32 R131, RZ, RZ, R14 ;  /* 0x000000ffff837224 */ /* 0x000fce00078e000e */
[----:B------:R-:W-:Y:S05]  /*35aa0*/  WARPSYNC.COLLECTIVE R15, `(.L_x_5839) ;  /* 0x000000000f087348 */ /* 0x000fea0003c00000 */
[----:B------:R0:W1:Y:S02]  /*35ab0*/  SHFL.IDX P6, R14, R13, R12, R11 ;  /* 0x0000000c0d0e7389 */ /* 0x00006400000c000b */
[----:B01----:R-:W-:Y:S01]  /*35ac0*/  ENDCOLLECTIVE ;  /* 0x000000000000791b */ /* 0x003fe20003800000 */
.L_x_5839:
[----:B------:R-:W-:Y:S02]  /*35ad0*/  IMAD.MOV.U32 R13, RZ, RZ, R59 ;  /* 0x000000ffff0d7224 */ /* 0x000fe400078e003b */
[----:B------:R-:W-:Y:S02]  /*35ae0*/  IMAD.MOV.U32 R12, RZ, RZ, R77 ;  /* 0x000000ffff0c7224 */ /* 0x000fe400078e004d */
[----:B------:R-:W-:-:S07]  /*35af0*/  IMAD.MOV.U32 R133, RZ, RZ, R14 ;  /* 0x000000ffff857224 */ /* 0x000fce00078e000e */
[----:B------:R-:W-:Y:S05]  /*35b00*/  WARPSYNC.COLLECTIVE R15, `(.L_x_5840) ;  /* 0x000000000f087348 */ /* 0x000fea0003c00000 */
[----:B------:R0:W1:Y:S02]  /*35b10*/  SHFL.IDX P6, R14, R13, R12, R11 ;  /* 0x0000000c0d0e7389 */ /* 0x00006400000c000b */
[----:B01----:R-:W-:Y:S01]  /*35b20*/  ENDCOLLECTIVE ;  /* 0x000000000000791b */ /* 0x003fe20003800000 */
.L_x_5840:
[----:B------:R-:W-:Y:S02]  /*35b30*/  IMAD.MOV.U32 R13, RZ, RZ, R58 ;  /* 0x000000ffff0d7224 */ /* 0x000fe400078e003a */
[----:B------:R-:W-:-:S07]  /*35b40*/  IMAD.MOV.U32 R59, RZ, RZ, R14 ;  /* 0x000000ffff3b7224 */ /* 0x000fce00078e000e */
[----:B------:R-:W-:Y:S05]  /*35b50*/  WARPSYNC.COLLECTIVE R15, `(.L_x_5841) ;  /* 0x000000000f087348 */ /* 0x000fea0003c00000 */
[----:B------:R0:W1:Y:S02]  /*35b60*/  SHFL.IDX P6, R14, R13, R12, R11 ;  /* 0x0000000c0d0e7389 */ /* 0x00006400000c000b */
[----:B01----:R-:W-:Y:S01]  /*35b70*/  ENDCOLLECTIVE ;  /* 0x000000000000791b */ /* 0x003fe20003800000 */
.L_x_5841:
[----:B------:R-:W-:Y:S02]  /*35b80*/  SEL R84, R131, R59, P0 ;  /* 0x0000003b83547207 */ /* 0x000fe40000000000 */
[----:B------:R-:W-:Y:S01]  /*35b90*/  SEL R131, R59, R131, P0 ;  /* 0x000000833b837207 */ /* 0x000fe20000000000 */
        /* <DEDUP_REMOVED lines=8> */
.L_x_5842:
[----:B------:R-:W-:Y:S02]  /*35c20*/  SEL R132, R133, R58, P0 ;  /* 0x0000003a85847207 */ /* 0x000fe40000000000 */
[----:B------:R-:W-:Y:S01]  /*35c30*/  SEL R133, R58, R133, P0 ;  /* 0x000000853a857207 */ /* 0x000fe20000000000 */
[----:B------:R-:W-:Y:S02]  /*35c40*/  IMAD.MOV.U32 R13, RZ, RZ, R67 ;  /* 0x000000ffff0d7224 */ /* 0x000fe400078e0043 */
[----:B------:R-:W-:-:S07]  /*35c50*/  IMAD.MOV.U32 R135, RZ, RZ, R14 ;  /* 0x000000ffff877224 */ /* 0x000fce00078e000e */
[----:B------:R-:W-:Y:S05]  /*35c60*/  WARPSYNC.COLLECTIVE R15, `(.L_x_5843) ;  /* 0x000000000f087348 */ /* 0x000fea0003c00000 */
[----:B------:R0:W1:Y:S02]  /*35c70*/  SHFL.IDX P6, R14, R13, R12, R11 ;  /* 0x0000000c0d0e7389 */ /* 0x00006400000c000b */
[----:B01----:R-:W-:Y:S01]  /*35c80*/  ENDCOLLECTIVE ;  /* 0x000000000000791b */ /* 0x003fe20003800000 */
.L_x_5843:
[----:B------:R-:W-:Y:S01]  /*35c90*/  IMAD.MOV.U32 R13, RZ, RZ, R73 ;  /* 0x000000ffff0d7224 */ /* 0x000fe200078e0049 */
[----:B------:R-:W-:Y:S01]  /*35ca0*/  SEL R73, R48, R55, P0 ;  /* 0x0000003730497207 */ /* 0x000fe20000000000 */
[----:B------:R-:W-:Y:S02]  /*35cb0*/  IMAD.MOV.U32 R12, RZ, RZ, R77 ;  /* 0x000000ffff0c7224 */ /* 0x000fe400078e004d */
[----:B------:R-:W-:-:S07]  /*35cc0*/  IMAD.MOV.U32 R137, RZ, RZ, R14 ;  /* 0x000000ffff897224 */ /* 0x000fce00078e000e */
[----:B------:R-:W-:Y:S05]  /*35cd0*/  WARPSYNC.COLLECTIVE R15, `(.L_x_5844) ;  /* 0x000000000f087348 */ /* 0x000fea0003c00000 */
[----:B------:R0:W1:Y:S02]  /*35ce0*/  SHFL.IDX P6, R14, R13, R12, R11 ;  /* 0x0000000c0d0e7389 */ /* 0x00006400000c000b */
[----:B01----:R-:W-:Y:S01]  /*35cf0*/  ENDCOLLECTIVE ;  /* 0x000000000000791b */ /* 0x003fe20003800000 */
.L_x_5844:
[----:B------:R-:W-:Y:S01]  /*35d00*/  MOV R13, R63 ;  /* 0x0000003f000d7202 */ /* 0x000fe20000000f00 */
[----:B------:R-:W-:-:S07]  /*35d10*/  IMAD.MOV.U32 R57, RZ, RZ, R14 ;  /* 0x000000ffff397224 */ /* 0x000fce00078e000e */
[----:B------:R-:W-:Y:S05]  /*35d20*/  WARPSYNC.COLLECTIVE R15, `(.L_x_5845) ;  /* 0x000000000f087348 */ /* 0x000fea0003c00000 */
[----:B------:R0:W1:Y:S02]  /*35d30*/  SHFL.IDX P6, R14, R13, R12, R11 ;  /* 0x0000000c0d0e7389 */ /* 0x00006400000c000b */
[----:B01----:R-:W-:Y:S01]  /*35d40*/  ENDCOLLECTIVE ;  /* 0x000000000000791b */ /* 0x003fe20003800000 */
.L_x_5845:
        /* <DEDUP_REMOVED lines=9> */
.L_x_5846:
[----:B------:R-:W-:Y:S02]  /*35de0*/  SEL R136, R137, R63, P0 ;  /* 0x0000003f89887207 */ /* 0x000fe40000000000 */
[----:B------:R-:W-:Y:S01]  /*35df0*/  SEL R137, R63, R137, P0 ;  /* 0x000000893f897207 */ /* 0x000fe20000000000 */
[----:B------:R-:W-:Y:S02]  /*35e00*/  IMAD.MOV.U32 R13, RZ, RZ, R45 ;  /* 0x000000ffff0d7224 */ /* 0x000fe400078e002d */
[----:B------:R-:W-:-:S07]  /*35e10*/  IMAD.MOV.U32 R52, RZ, RZ, R14 ;  /* 0x000000ffff347224 */ /* 0x000fce00078e000e */
[----:B------:R-:W-:Y:S05]  /*35e20*/  WARPSYNC.COLLECTIVE R15, `(.L_x_5847) ;  /* 0x000000000f087348 */ /* 0x000fea0003c00000 */
[----:B------:R0:W1:Y:S02]  /*35e30*/  SHFL.IDX P6, R14, R13, R12, R11 ;  /* 0x0000000c0d0e7389 */ /* 0x00006400000c000b */
[----:B01----:R-:W-:Y:S01]  /*35e40*/  ENDCOLLECTIVE ;  /* 0x000000000000791b */ /* 0x003fe20003800000 */
.L_x_5847:
        /* <DEDUP_REMOVED lines=8> */
.L_x_5848:
[----:B------:R-:W-:Y:S02]  /*35ed0*/  IMAD.MOV.U32 R13, RZ, RZ, R46 ;  /* 0x000000ffff0d7224 */ /* 0x000fe400078e002e */
[----:B------:R-:W-:-:S07]  /*35ee0*/  IMAD.MOV.U32 R44, RZ, RZ, R14 ;  /* 0x000000ffff2c7224 */ /* 0x000fce00078e000e */
[----:B------:R-:W-:Y:S05]  /*35ef0*/  WARPSYNC.COLLECTIVE R15, `(.L_x_5849) ;  /* 0x000000000f087348 */ /* 0x000fea0003c00000 */
[----:B------:R0:W1:Y:S02]  /*35f00*/  SHFL.IDX P6, R14, R13, R12, R11 ;  /* 0x0000000c0d0e7389 */ /* 0x00006400000c000b */
[----:B01----:R-:W-:Y:S01]  /*35f10*/  ENDCOLLECTIVE ;  /* 0x000000000000791b */ /* 0x003fe20003800000 */
.L_x_5849:
[----:B------:R-:W-:Y:S01]  /*35f20*/  IMAD.MOV.U32 R11, RZ, RZ, RZ ;  /* 0x000000ffff0b7224 */ /* 0x000fe200078e00ff */
[----:B------:R-:W-:Y:S06]  /*35f30*/  BRA `(.L_x_5850) ;  /* 0xfffffef800787947 */ /* 0x000fec000383ffff */
.L_x_5560:
[----:B------:R-:W-:Y:S01]  /*35f40*/  IMAD.MOV.U32 R13, RZ, RZ, R3 ;  /* 0x000000ffff0d7224 */ /* 0x000fe200078e0003 */
[----:B------:R-:W-:Y:S01]  /*35f50*/  MOV R15, 0xffffffff ;  /* 0xffffffff000f7802 */ /* 0x000fe20000000f00 */
[----:B------:R-:W-:Y:S02]  /*35f60*/  IMAD.MOV.U32 R12, RZ, RZ, RZ ;  /* 0x000000ffff0c7224 */ /* 0x000fe400078e00ff */
[----:B------:R-:W-:-:S07]  /*35f70*/  IMAD.MOV.U32 R11, RZ, RZ, 0x181f ;  /* 0x0000181fff0b7424 */ /* 0x000fce00078e00ff */
[----:B-----5:R-:W-:Y:S05]  /*35f80*/  WARPSYNC.COLLECTIVE R15, `(.L_x_5851) ;  /* 0x000000000f087348 */ /* 0x020fea0003c00000 */
[----:B------:R0:W1:Y:S02]  /*35f90*/  SHFL.IDX P6, R14, R13, R12, R11 ;  /* 0x0000000c0d0e7389 */ /* 0x00006400000c000b */
[----:B01---5:R-:W-:Y:S01]  /*35fa0*/  ENDCOLLECTIVE ;  /* 0x000000000000791b */ /* 0x023fe20003800000 */
.L_x_5851:
[----:B------:R-:W-:Y:S02]  /*35fb0*/  IMAD.MOV.U32 R13, RZ, RZ, R2 ;  /* 0x000000ffff0d7224 */ /* 0x000fe400078e0002 */
[----:B------:R-:W-:-:S07]  /*35fc0*/  IMAD.MOV.U32 R0, RZ, RZ, R14 ;  /* 0x000000ffff007224 */ /* 0x000fce00078e000e */
[----:B------:R-:W-:Y:S05]  /*35fd0*/  WARPSYNC.COLLECTIVE R15, `(.L_x_5852) ;  /* 0x000000000f087348 */ /* 0x000fea0003c00000 */
[----:B------:R0:W1:Y:S02]  /*35fe0*/  SHFL.IDX P6, R14, R13, R12, R11 ;  /* 0x0000000c0d0e7389 */ /* 0x00006400000c000b */
[----:B01----:R-:W-:Y:S01]  /*35ff0*/  ENDCOLLECTIVE ;  /* 0x000000000000791b */ /* 0x003fe20003800000 */
.L_x_5852:
[----:B------:R-:W-:Y:S05]  /*36000*/  BRA `(.L_x_5853) ;  /* 0xffffff0800d07947 */ /* 0x000fea000383ffff */
.L_x_5563:
        /* <DEDUP_REMOVED lines=8> */
.L_x_5855:
[----:B------:R-:W-:Y:S05]  /*36090*/  BSYNC B1 ;  /* 0x0000000000017941 */ /* 0x000fea0003800000 */
.L_x_5854:
        /* <DEDUP_REMOVED lines=8> */
.L_x_5856:
[----:B------:R-:W-:Y:S05]  /*36120*/  BRA `(.L_x_5857) ;  /* 0xffffff0800e07947 */ /* 0x000fea000383ffff */
.L_x_5566:
[----:B------:R-:W-:Y:S01]  /*36130*/  BSSY B1, `(.L_x_5858) ;  /* 0x0000008000017945 */ /* 0x000fe20003800000 */
[----:B------:R-:W-:Y:S01]  /*36140*/  IMAD.MOV.U32 R13, RZ, RZ, R3 ;  /* 0x000000ffff0d7224 */ /* 0x000fe200078e0003 */
[----:B---3--:R-:W-:Y:S01]  /*36150*/  MOV R15, 0xffffffff ;  /* 0xffffffff000f7802 */ /* 0x008fe20000000f00 */
[----:B------:R-:W-:Y:S02]  /*36160*/  IMAD.MOV.U32 R12, RZ, RZ, 0x2 ;  /* 0x00000002ff0c7424 */ /* 0x000fe400078e00ff */
[----:B------:R-:W-:-:S07]  /*36170*/  IMAD.MOV.U32 R11, RZ, RZ, 0x181f ;  /* 0x0000181fff0b7424 */ /* 0x000fce00078e00ff */
[----:B012-4-:R-:W-:Y:S05]  /*36180*/  WARPSYNC.COLLECTIVE R15, `(.L_x_5859) ;  /* 0x000000000f087348 */ /* 0x017fea0003c00000 */
[----:B--2---:R2:W3:Y:S02]  /*36190*/  SHFL.IDX P6, R14, R13, R12, R11 ;  /* 0x0000000c0d0e7389 */ /* 0x0044e400000c000b */
[----:B01234-:R-:W-:Y:S01]  /*361a0*/  ENDCOLLECTIVE ;  /* 0x000000000000791b */ /* 0x01ffe20003800000 */
.L_x_5859:
[----:B------:R-:W-:Y:S05]  /*361b0*/  BSYNC B1 ;  /* 0x0000000000017941 */ /* 0x000fea0003800000 */
.L_x_5858:
        /* <DEDUP_REMOVED lines=8> */
.L_x_5860:
[----:B------:R-:W-:Y:S05]  /*36240*/  BRA `(.L_x_5861) ;  /* 0xffffff0800f07947 */ /* 0x000fea000383ffff */
.L_x_5569:
        /* <DEDUP_REMOVED lines=8> */
.L_x_5863:
[----:B------:R-:W-:Y:S05]  /*362d0*/  BSYNC B1 ;  /* 0x0000000000017941 */ /* 0x000fea0003800000 */
.L_x_5862:
        /* <DEDUP_REMOVED lines=8> */
.L_x_5864:
[----:B------:R-:W-:Y:S05]  /*36360*/  BRA `(.L_x_5865) ;  /* 0xffffff0c00007947 */ /* 0x000fea000383ffff */
.L_x_5571:
[----:B------:R-:W-:Y:S01]  /*36370*/  MOV R13, R50 ;  /* 0x00000032000d7202 */ /* 0x000fe20000000f00 */
[----:B------:R-:W-:Y:S02]  /*36380*/  IMAD.MOV.U32 R12, RZ, RZ, RZ ;  /* 0x000000ffff0c7224 */ /* 0x000fe400078e00ff */
[----:B------:R-:W-:Y:S02]  /*36390*/  IMAD.MOV.U32 R11, RZ, RZ, 0x1c1f ;  /* 0x00001c1fff0b7424 */ /* 0x000fe400078e00ff */
[----:B------:R-:W-:-:S07]  /*363a0*/  IMAD.MOV.U32 R15, RZ, RZ, -0x1 ;  /* 0xffffffffff0f7424 */ /* 0x000fce00078e00ff */
[----:B------:R-:W-:Y:S05]  /*363b0*/  WARPSYNC.COLLECTIVE R15, `(.L_x_5866) ;  /* 0x000000000f087348 */ /* 0x000fea0003c00000 */
[----:B------:R0:W1:Y:S02]  /*363c0*/  SHFL.IDX P6, R14, R13, R12, R11 ;  /* 0x0000000c0d0e7389 */ /* 0x00006400000c000b */
[----:B01----:R-:W-:Y:S01]  /*363d0*/  ENDCOLLECTIVE ;  /* 0x000000000000791b */ /* 0x003fe20003800000 */
.L_x_5866:
[----:B------:R-:W-:Y:S02]  /*363e0*/  IMAD.MOV.U32 R13, RZ, RZ, R48 ;  /* 0x000000ffff0d7224 */ /* 0x000fe400078e0030 */
[----:B------:R-:W-:-:S07]  /*363f0*/  IMAD.MOV.U32 R49, RZ, RZ, R14 ;  /* 0x000000ffff317224 */ /* 0x000fce00078e000e */
[----:B------:R-:W-:Y:S05]  /*36400*/  WARPSYNC.COLLECTIVE R15, `(.L_x_5867) ;  /* 0x000000000f087348 */ /* 0x000fea0003c00000 */
[----:B------:R0:W1:Y:S02]  /*36410*/  SHFL.IDX P6, R14, R13, R12, R11 ;  /* 0x0000000c0d0e7389 */ /* 0x00006400000c000b */
[----:B01----:R-:W-:Y:S01]  /*36420*/  ENDCOLLECTIVE ;  /* 0x000000000000791b */ /* 0x003fe20003800000 */
.L_x_5867:
[----:B------:R-:W-:Y:S01]  /*36430*/  IMAD.MOV.U32 R51, RZ, RZ, R14 ;  /* 0x000000ffff337224 */ /* 0x000fe200078e000e */
[----:B------:R-:W-:Y:S06]  /*36440*/  BRA `(.L_x_5868) ;  /* 0xffffff0c00c87947 */ /* 0x000fec000383ffff */
.L_x_5574:
[----:B------:R-:W-:Y:S01]  /*36450*/  BSSY B1, `(.L_x_5869) ;  /* 0x0000008000017945 */ /* 0x000fe20003800000 */
[----:B------:R-:W-:Y:S02]  /*36460*/  IMAD.MOV.U32 R13, RZ, RZ, R50 ;  /* 0x000000ffff0d7224 */ /* 0x000fe400078e0032 */
[----:B------:R-:W-:Y:S02]  /*36470*/  IMAD.MOV.U32 R12, RZ, RZ, 0x1 ;  /* 0x00000001ff0c7424 */ /* 0x000fe400078e00ff */
[----:B---3--:R-:W-:Y:S02]  /*36480*/  IMAD.MOV.U32 R11, RZ, RZ, 0x1c1f ;  /* 0x00001c1fff0b7424 */ /* 0x008fe400078e00ff */
[----:B------:R-:W-:-:S07]  /*36490*/  IMAD.MOV.U32 R15, RZ, RZ, -0x1 ;  /* 0xffffffffff0f7424 */ /* 0x000fce00078e00ff */
[----:B012---:R-:W-:Y:S05]  /*364a0*/  WARPSYNC.COLLECTIVE R15, `(.L_x_5870) ;  /* 0x000000000f087348 */ /* 0x007fea0003c00000 */
[----:B------:R3:W4:Y:S02]  /*364b0*/  SHFL.IDX P6, R14, R13, R12, R11 ;  /* 0x0000000c0d0e7389 */ /* 0x00072400000c000b */
[----:B01234-:R-:W-:Y:S01]  /*364c0*/  ENDCOLLECTIVE ;  /* 0x000000000000791b */ /* 0x01ffe20003800000 */
.L_x_5870:
[----:B------:R-:W-:Y:S05]  /*364d0*/  BSYNC B1 ;  /* 0x0000000000017941 */ /* 0x000fea0003800000 */
.L_x_5869:
        /* <DEDUP_REMOVED lines=8> */
.L_x_5871:
[----:B------:R-:W-:Y:S05]  /*36560*/  BRA `(.L_x_5872) ;  /* 0xffffff1800e47947 */ /* 0x000fea000383ffff */
.L_x_5578:
[----:B------:R-:W-:Y:S02]  /*36570*/  IMAD.MOV.U32 R13, RZ, RZ, R3 ;  /* 0x000000ffff0d7224 */ /* 0x000fe400078e0003 */
[----:B------:R-:W-:Y:S02]  /*36580*/  IMAD.MOV.U32 R12, RZ, RZ, RZ ;  /* 0x000000ffff0c7224 */ /* 0x000fe400078e00ff */
[----:B------:R-:W-:Y:S02]  /*36590*/  IMAD.MOV.U32 R11, RZ, RZ, 0x181f ;  /* 0x0000181fff0b7424 */ /* 0x000fe400078e00ff */
[----:B------:R-:W-:-:S07]  /*365a0*/  IMAD.MOV.U32 R15, RZ, RZ, -0x1 ;  /* 0xffffffffff0f7424 */ /* 0x000fce00078e00ff */
[----:B0-----:R-:W-:Y:S05]  /*365b0*/  WARPSYNC.COLLECTIVE R15, `(.L_x_5873) ;  /* 0x000000000f087348 */ /* 0x001fea0003c00000 */
[----:B------:R1:W2:Y:S02]  /*365c0*/  SHFL.IDX P6, R14, R13, R12, R11 ;  /* 0x0000000c0d0e7389 */ /* 0x0002a400000c000b */
[----:B012---:R-:W-:Y:S01]  /*365d0*/  ENDCOLLECTIVE ;  /* 0x000000000000791b */ /* 0x007fe20003800000 */
.L_x_5873:
[----:B------:R-:W-:Y:S02]  /*365e0*/  IMAD.MOV.U32 R13, RZ, RZ, R2 ;  /* 0x000000ffff0d7224 */ /* 0x000fe400078e0002 */
[----:B------:R-:W-:-:S07]  /*365f0*/  IMAD.MOV.U32 R0, RZ, RZ, R14 ;  /* 0x000000ffff007224 */ /* 0x000fce00078e000e */
[----:B------:R-:W-:Y:S05]  /*36600*/  WARPSYNC.COLLECTIVE R15, `(.L_x_5874) ;  /* 0x000000000f087348 */ /* 0x000fea0003c00000 */
[----:B------:R0:W1:Y:S02]  /*36610*/  SHFL.IDX P6, R14, R13, R12, R11 ;  /* 0x0000000c0d0e7389 */ /* 0x00006400000c000b */
[----:B01----:R-:W-:Y:S01]  /*36620*/  ENDCOLLECTIVE ;  /* 0x000000000000791b */ /* 0x003fe20003800000 */
.L_x_5874:
[----:B------:R-:W-:Y:S05]  /*36630*/  BRA `(.L_x_5875) ;  /* 0xffffff30000c7947 */ /* 0x000fea000383ffff */
.L_x_5581:
[----:B------:R-:W-:Y:S01]  /*36640*/  BSSY B1, `(.L_x_5876) ;  /* 0x0000008000017945 */ /* 0x000fe20003800000 */
[----:B----4-:R-:W-:Y:S02]  /*36650*/  IMAD.MOV.U32 R13, RZ, RZ, R3 ;  /* 0x000000ffff0d7224 */ /* 0x010fe400078e0003 */
[----:B------:R-:W-:Y:S02]  /*36660*/  IMAD.MOV.U32 R12, RZ, RZ, 0x1 ;  /* 0x00000001ff0c7424 */ /* 0x000fe400078e00ff */
[----:B------:R-:W-:Y:S02]  /*36670*/  IMAD.MOV.U32 R11, RZ, RZ, 0x181f ;  /* 0x0000181fff0b7424 */ /* 0x000fe400078e00ff */
[----:B------:R-:W-:-:S07]  /*36680*/  IMAD.MOV.U32 R15, RZ, RZ, -0x1 ;  /* 0xffffffffff0f7424 */ /* 0x000fce00078e00ff */
[----:B0123--:R-:W-:Y:S05]  /*36690*/  WARPSYNC.COLLECTIVE R15, `(.L_x_5877) ;  /* 0x000000000f087348 */ /* 0x00ffea0003c00000 */
[----:B---3--:R3:W4:Y:S02]  /*366a0*/  SHFL.IDX P6, R14, R13, R12, R11 ;  /* 0x0000000c0d0e7389 */ /* 0x00872400000c000b */
[----:B01234-:R-:W-:Y:S01]  /*366b0*/  ENDCOLLECTIVE ;  /* 0x000000000000791b */ /* 0x01ffe20003800000 */
.L_x_5877:
[----:B------:R-:W-:Y:S05]  /*366c0*/  BSYNC B1 ;  /* 0x0000000000017941 */ /* 0x000fea0003800000 */
.L_x_5876:
        /* <DEDUP_REMOVED lines=8> */
.L_x_5878:
[----:B------:R-:W-:Y:S05]  /*36750*/  BRA `(.L_x_5879) ;  /* 0xffffff3000207947 */ /* 0x000fea000383ffff */
.L_x_5584:
        /* <DEDUP_REMOVED lines=8> */
.L_x_5881:
[----:B------:R-:W-:Y:S05]  /*367e0*/  BSYNC B1 ;  /* 0x0000000000017941 */ /* 0x000fea0003800000 */
.L_x_5880:
        /* <DEDUP_REMOVED lines=8> */
.L_x_5882:
[----:B------:R-:W-:Y:S05]  /*36870*/  BRA `(.L_x_5883) ;  /* 0xffffff3000307947 */ /* 0x000fea000383ffff */
.L_x_5587:
[----:B------:R-:W-:Y:S01]  /*36880*/  BSSY B1, `(.L_x_5884) ;  /* 0x0000008000017945 */ /* 0x000fe20003800000 */
[----:B0-----:R-:W-:Y:S02]  /*36890*/  IMAD.MOV.U32 R13, RZ, RZ, R3 ;  /* 0x000000ffff0d7224 */ /* 0x001fe400078e0003 */
[----:B------:R-:W-:Y:S02]  /*368a0*/  IMAD.MOV.U32 R12, RZ, RZ, 0x3 ;  /* 0x00000003ff0c7424 */ /* 0x000fe400078e00ff */
[----:B------:R-:W-:Y:S02]  /*368b0*/  IMAD.MOV.U32 R11, RZ, RZ, 0x181f ;  /* 0x0000181fff0b7424 */ /* 0x000fe400078e00ff */
[----:B------:R-:W-:-:S07]  /*368c0*/  IMAD.MOV.U32 R15, RZ, RZ, -0x1 ;  /* 0xffffffffff0f7424 */ /* 0x000fce00078e00ff */
[----:B-1234-:R-:W-:Y:S05]  /*368d0*/  WARPSYNC.COLLECTIVE R15, `(.L_x_5885) ;  /* 0x000000000f087348 */ /* 0x01efea0003c00000 */
[----:B----4-:R0:W4:Y:S02]  /*368e0*/  SHFL.IDX P6, R14, R13, R12, R11 ;  /* 0x0000000c0d0e7389 */ /* 0x01012400000c000b */
[----:B01234-:R-:W-:Y:S01]  /*368f0*/  ENDCOLLECTIVE ;  /* 0x000000000000791b */ /* 0x01ffe20003800000 */
.L_x_5885:
[----:B------:R-:W-:Y:S05]  /*36900*/  BSYNC B1 ;  /* 0x0000000000017941 */ /* 0x000fea0003800000 */
.L_x_5884:
        /* <DEDUP_REMOVED lines=8> */
.L_x_5886:
[----:B------:R-:W-:Y:S05]  /*36990*/  BRA `(.L_x_5887) ;  /* 0xffffff3000407947 */ /* 0x000fea000383ffff */
.L_x_5606:
        /* <DEDUP_REMOVED lines=11> */
.L_x_5889:
[----:B------:R-:W-:Y:S05]  /*36a50*/  BSYNC B1 ;  /* 0x0000000000017941 */ /* 0x000fea0003800000 */
.L_x_5888:
[----:B------:R-:W-:Y:S05]  /*36a60*/  BRA `(.L_x_5890) ;  /* 0xffffff5000007947 */ /* 0x000fea000383ffff */
.L_x_5608:
[----:B------:R-:W-:Y:S01]  /*36a70*/  BSSY B1, `(.L_x_5891) ;  /* 0x0000006000017945 */ /* 0x000fe20003800000 */
[----:B------:R-:W-:-:S07]  /*36a80*/  IMAD.MOV.U32 R15, RZ, RZ, -0x1 ;  /* 0xffffffffff0f7424 */ /* 0x000fce00078e00ff */
[----:B01----:R-:W-:Y:S05]  /*36a90*/  WARPSYNC.COLLECTIVE R15, `(.L_x_5892) ;  /* 0x000000000f0c7348 */ /* 0x003fea0003c00000 */
[----:B------:R-:W-:Y:S02]  /*36aa0*/  ELECT P6, UR62, PT ;  /* 0x00000000003e782f */ /* 0x000fe400038c0000 */
[----:B------:R-:W-:Y:S01]  /*36ab0*/  MOV R14, UR62 ;  /* 0x0000003e000e7c02 */ /* 0x000fe20008000f00 */
[----:B01----:R-:W-:Y:S10]  /*36ac0*/  ENDCOLLECTIVE ;  /* 0x000000000000791b */ /* 0x003ff40003800000 */
.L_x_5892:
[----:B------:R-:W-:Y:S05]  /*36ad0*/  BSYNC B1 ;  /* 0x0000000000017941 */ /* 0x000fea0003800000 */
.L_x_5891:
[----:B------:R-:W-:Y:S05]  /*36ae0*/  BRA `(.L_x_5607) ;  /* 0xffffff4c00f87947 */ /* 0x000fea000383ffff */
.L_x_5610:
[----:B-1----:R1:W2:Y:S02]  /*36af0*/  SYNCS.PHASECHK.TRANS64.TRYWAIT P0, [R18+URZ+0x33420], R3 ;  /* 0x03342003120075a7 */ /* 0x0022a4000800017f */
[----:B--2---:R-:W-:Y:S05]  /*36b00*/  @!P0 NANOSLEEP.SYNCS 0x989680 ;  /* 0x009896800000895d */ /* 0x004fea0003900000 */
[----:B------:R-:W2:Y:S02]  /*36b10*/  @!P0 SYNCS.PHASECHK.TRANS64 P0, [R18+URZ+0x33420], R3 ;  /* 0x03342003120085a7 */ /* 0x000ea4000800007f */
[----:B--2---:R-:W-:Y:S05]  /*36b20*/  @!P0 BRA `(.L_x_5610) ;  /* 0xfffffffc00f08947 */ /* 0x004fea000383ffff */
[----:B------:R-:W-:Y:S05]  /*36b30*/  BRA `(.L_x_5893) ;  /* 0xffffff5000087947 */ /* 0x000fea000383ffff */
.L_x_5614:
[----:B--2---:R2:W3:Y:S02]  /*36b40*/  SYNCS.PHASECHK.TRANS64.TRYWAIT P0, [R6+URZ+0x334a0], R9 ;  /* 0x0334a009060075a7 */ /* 0x0044e4000800017f */
[----:B---3--:R-:W-:Y:S05]  /*36b50*/  @!P0 NANOSLEEP.SYNCS 0x989680 ;  /* 0x009896800000895d */ /* 0x008fea0003900000 */
[----:B------:R-:W3:Y:S02]  /*36b60*/  @!P0 SYNCS.PHASECHK.TRANS64 P0, [R6+URZ+0x334a0], R9 ;  /* 0x0334a009060085a7 */ /* 0x000ee4000800007f */
[----:B---3--:R-:W-:Y:S05]  /*36b70*/  @!P0 BRA `(.L_x_5614) ;  /* 0xfffffffc00f08947 */ /* 0x008fea000383ffff */
[----:B------:R-:W-:Y:S05]  /*36b80*/  BRA `(.L_x_5894) ;  /* 0xffffff5000287947 */ /* 0x000fea000383ffff */
.L_x_5621:
[----:B-1----:R1:W3:Y:S02]  /*36b90*/  SYNCS.PHASECHK.TRANS64.TRYWAIT P0, [R6+URZ+0x334c0], R9 ;  /* 0x0334c009060075a7 */ /* 0x0022e4000800017f */
[----:B---3--:R-:W-:Y:S05]  /*36ba0*/  @!P0 NANOSLEEP.SYNCS 0x989680 ;  /* 0x009896800000895d */ /* 0x008fea0003900000 */
[----:B------:R-:W3:Y:S02]  /*36bb0*/  @!P0 SYNCS.PHASECHK.TRANS64 P0, [R6+URZ+0x334c0], R9 ;  /* 0x0334c009060085a7 */ /* 0x000ee4000800007f */
[----:B---3--:R-:W-:Y:S05]  /*36bc0*/  @!P0 BRA `(.L_x_5621) ;  /* 0xfffffffc00f08947 */ /* 0x008fea000383ffff */
[----:B------:R-:W-:Y:S05]  /*36bd0*/  BRA `(.L_x_5895) ;  /* 0xffffff5400287947 */ /* 0x000fea000383ffff */
.L_x_5630:
[----:B-1----:R1:W2:Y:S02]  /*36be0*/  SYNCS.PHASECHK.TRANS64.TRYWAIT P1, [R7+URZ+0x334a0], R6 ;  /* 0x0334a006070075a7 */ /* 0x0022a4000802017f */
[----:B--2---:R-:W-:Y:S05]  /*36bf0*/  @!P1 NANOSLEEP.SYNCS 0x989680 ;  /* 0x009896800000995d */ /* 0x004fea0003900000 */
[----:B------:R-:W2:Y:S02]  /*36c00*/  @!P1 SYNCS.PHASECHK.TRANS64 P1, [R7+URZ+0x334a0], R6 ;  /* 0x0334a006070095a7 */ /* 0x000ea4000802007f */
[----:B--2---:R-:W-:Y:S05]  /*36c10*/  @!P1 BRA `(.L_x_5630) ;  /* 0xfffffffc00f09947 */ /* 0x004fea000383ffff */
[----:B------:R-:W-:Y:S05]  /*36c20*/  BRA `(.L_x_5896) ;  /* 0xffffff5800747947 */ /* 0x000fea000383ffff */
.L_x_5637:
[----:B--2---:R2:W3:Y:S02]  /*36c30*/  SYNCS.PHASECHK.TRANS64.TRYWAIT P1, [R7+URZ+0x334c0], R6 ;  /* 0x0334c006070075a7 */ /* 0x0044e4000802017f */
[----:B---3--:R-:W-:Y:S05]  /*36c40*/  @!P1 NANOSLEEP.SYNCS 0x989680 ;  /* 0x009896800000995d */ /* 0x008fea0003900000 */
[----:B------:R-:W3:Y:S02]  /*36c50*/  @!P1 SYNCS.PHASECHK.TRANS64 P1, [R7+URZ+0x334c0], R6 ;  /* 0x0334c006070095a7 */ /* 0x000ee4000802007f */
[----:B---3--:R-:W-:Y:S05]  /*36c60*/  @!P1 BRA `(.L_x_5637) ;  /* 0xfffffffc00f09947 */ /* 0x008fea000383ffff */
[----:B------:R-:W-:Y:S05]  /*36c70*/  BRA `(.L_x_5897) ;  /* 0xffffff5c00707947 */ /* 0x000fea000383ffff */
.L_x_5656:
        /* <DEDUP_REMOVED lines=11> */
.L_x_5899:
[----:B------:R-:W-:Y:S05]  /*36d30*/  BSYNC B0 ;  /* 0x0000000000007941 */ /* 0x000fea0003800000 */
.L_x_5898:
[----:B------:R-:W-:Y:S05]  /*36d40*/  BRA `(.L_x_5900) ;  /* 0xffffff6c00447947 */ /* 0x000fea000383ffff */
.L_x_5658:
[----:B------:R-:W-:Y:S01]  /*36d50*/  BSSY B0, `(.L_x_5901) ;  /* 0x0000006000007945 */ /* 0x000fe20003800000 */
[----:B------:R-:W-:-:S07]  /*36d60*/  IMAD.MOV.U32 R15, RZ, RZ, -0x1 ;  /* 0xffffffffff0f7424 */ /* 0x000fce00078e00ff */
[----:B01----:R-:W-:Y:S05]  /*36d70*/  WARPSYNC.COLLECTIVE R15, `(.L_x_5902) ;  /* 0x000000000f0c7348 */ /* 0x003fea0003c00000 */
[----:B------:R-:W-:Y:S02]  /*36d80*/  ELECT P6, UR62, PT ;  /* 0x00000000003e782f */ /* 0x000fe400038c0000 */
[----:B------:R-:W-:Y:S01]  /*36d90*/  MOV R14, UR62 ;  /* 0x0000003e000e7c02 */ /* 0x000fe20008000f00 */
[----:B01----:R-:W-:Y:S10]  /*36da0*/  ENDCOLLECTIVE ;  /* 0x000000000000791b */ /* 0x003ff40003800000 */
.L_x_5902:
[----:B------:R-:W-:Y:S05]  /*36db0*/  BSYNC B0 ;  /* 0x0000000000007941 */ /* 0x000fea0003800000 */
.L_x_5901:
[----:B------:R-:W-:Y:S05]  /*36dc0*/  BRA `(.L_x_5903) ;  /* 0xffffff6c004c7947 */ /* 0x000fea000383ffff */
.L_x_5660:
[----:B0-----:R0:W1:Y:S02]  /*36dd0*/  SYNCS.PHASECHK.TRANS64.TRYWAIT P0, [R2+URZ+0x33480], R4 ;  /* 0x03348004020075a7 */ /* 0x001064000800017f */
[----:B-1----:R-:W-:Y:S05]  /*36de0*/  @!P0 NANOSLEEP.SYNCS 0x989680 ;  /* 0x009896800000895d */ /* 0x002fea0003900000 */
[----:B------:R-:W1:Y:S02]  /*36df0*/  @!P0 SYNCS.PHASECHK.TRANS64 P0, [R2+URZ+0x33480], R4 ;  /* 0x03348004020085a7 */ /* 0x000e64000800007f */
[----:B-1----:R-:W-:Y:S05]  /*36e00*/  @!P0 BRA `(.L_x_5660) ;  /* 0xfffffffc00f08947 */ /* 0x002fea000383ffff */
[----:B------:R-:W-:Y:S05]  /*36e10*/  BRA `(.L_x_5904) ;  /* 0xffffff6c00b87947 */ /* 0x000fea000383ffff */
.L_x_5662:
[----:B-1----:R1:W2:Y:S02]  /*36e20*/  SYNCS.PHASECHK.TRANS64.TRYWAIT P0, [R2+URZ+0x33440], R4 ;  /* 0x03344004020075a7 */ /* 0x0022a4000800017f */
[----:B--2---:R-:W-:Y:S05]  /*36e30*/  @!P0 NANOSLEEP.SYNCS 0x989680 ;  /* 0x009896800000895d */ /* 0x004fea0003900000 */
[----:B------:R-:W2:Y:S02]  /*36e40*/  @!P0 SYNCS.PHASECHK.TRANS64 P0, [R2+URZ+0x33440], R4 ;  /* 0x03344004020085a7 */ /* 0x000ea4000800007f */
[----:B--2---:R-:W-:Y:S05]  /*36e50*/  @!P0 BRA `(.L_x_5662) ;  /* 0xfffffffc00f08947 */ /* 0x004fea000383ffff */
[----:B------:R-:W-:Y:S05]  /*36e60*/  BRA `(.L_x_5905) ;  /* 0xffffff7000387947 */ /* 0x000fea000383ffff */
.L_x_5666:
[----:B------:R-:W2:Y:S01]  /*36e70*/  LDL.LU R11, [R1+0x48] ;  /* 0x00004800010b7983 */ /* 0x000ea20000300800 */
[----:B------:R-:W-:Y:S01]  /*36e80*/  IMAD.MOV.U32 R13, RZ, RZ, R3 ;  /* 0x000000ffff0d7224 */ /* 0x000fe200078e0003 */
[----:B------:R-:W-:Y:S01]  /*36e90*/  MOV R12, RZ ;  /* 0x000000ff000c7202 */ /* 0x000fe20000000f00 */
[----:B------:R-:W-:Y:S01]  /*36ea0*/  IMAD.MOV.U32 R15, RZ, RZ, -0x1 ;  /* 0xffffffffff0f7424 */ /* 0x000fe200078e00ff */
[----:B------:R-:W-:-:S04]  /*36eb0*/  LOP3.LUT R5, R5, 0x7f, RZ, 0xc0, !PT ;  /* 0x0000007f05057812 */ /* 0x000fc800078ec0ff */
        /* <DEDUP_REMOVED lines=9> */
.L_x_5906:
[----:B------:R-:W-:Y:S02]  /*36f50*/  IMAD.MOV.U32 R13, RZ, RZ, R4 ;  /* 0x000000ffff0d7224 */ /* 0x000fe400078e0004 */
[----:B------:R-:W-:-:S07]  /*36f60*/  IMAD.MOV.U32 R6, RZ, RZ, R14 ;  /* 0x000000ffff067224 */ /* 0x000fce00078e000e */
[----:B------:R-:W-:Y:S05]  /*36f70*/  WARPSYNC.COLLECTIVE R15, `(.L_x_5907) ;  /* 0x000000000f087348 */ /* 0x000fea0003c00000 */
[----:B------:R0:W1:Y:S02]  /*36f80*/  SHFL.IDX P6, R14, R13, R12, R11 ;  /* 0x0000000c0d0e7389 */ /* 0x00006400000c000b */
[----:B01----:R-:W-:Y:S01]  /*36f90*/  ENDCOLLECTIVE ;  /* 0x000000000000791b */ /* 0x003fe20003800000 */
.L_x_5907:
[----:B------:R-:W-:Y:S02]  /*36fa0*/  IMAD.MOV.U32 R13, RZ, RZ, R3 ;  /* 0x000000ffff0d7224 */ /* 0x000fe400078e0003 */
[----:B------:R-:W-:Y:S02]  /*36fb0*/  IMAD.MOV.U32 R12, RZ, RZ, 0x1 ;  /* 0x00000001ff0c7424 */ /* 0x000fe400078e00ff */
[----:B------:R-:W-:-:S07]  /*36fc0*/  IMAD.MOV.U32 R7, RZ, RZ, R14 ;  /* 0x000000ffff077224 */ /* 0x000fce00078e000e */
[----:B------:R-:W-:Y:S05]  /*36fd0*/  WARPSYNC.COLLECTIVE R15, `(.L_x_5908) ;  /* 0x000000000f087348 */ /* 0x000fea0003c00000 */
[----:B------:R0:W1:Y:S02]  /*36fe0*/  SHFL.IDX P6, R14, R13, R12, R11 ;  /* 0x0000000c0d0e7389 */ /* 0x00006400000c000b */
[----:B01----:R-:W-:Y:S01]  /*36ff0*/  ENDCOLLECTIVE ;  /* 0x000000000000791b */ /* 0x003fe20003800000 */
.L_x_5908:
        /* <DEDUP_REMOVED lines=17> */
.L_x_5909:
[----:B------:R-:W-:Y:S02]  /*37110*/  IMAD.MOV.U32 R13, RZ, RZ, R3 ;  /* 0x000000ffff0d7224 */ /* 0x000fe400078e0003 */
[----:B------:R-:W-:Y:S02]  /*37120*/  IMAD.MOV.U32 R12, RZ, RZ, 0x2 ;  /* 0x00000002ff0c7424 */ /* 0x000fe400078e00ff */
[----:B------:R-:W-:-:S07]  /*37130*/  IMAD.MOV.U32 R5, RZ, RZ, R14 ;  /* 0x000000ffff057224 */ /* 0x000fce00078e000e */
[----:B------:R-:W-:Y:S05]  /*37140*/  WARPSYNC.COLLECTIVE R15, `(.L_x_5910) ;  /* 0x000000000f087348 */ /* 0x000fea0003c00000 */
[----:B------:R0:W1:Y:S02]  /*37150*/  SHFL.IDX P6, R14, R13, R12, R11 ;  /* 0x0000000c0d0e7389 */ /* 0x00006400000c000b */
[----:B01----:R-:W-:Y:S01]  /*37160*/  ENDCOLLECTIVE ;  /* 0x000000000000791b */ /* 0x003fe20003800000 */
.L_x_5910:
        /* <DEDUP_REMOVED lines=17> */
.L_x_5911:
[----:B------:R-:W-:Y:S02]  /*37280*/  IMAD.MOV.U32 R13, RZ, RZ, R3 ;  /* 0x000000ffff0d7224 */ /* 0x000fe400078e0003 */
[----:B------:R-:W-:Y:S02]  /*37290*/  IMAD.MOV.U32 R12, RZ, RZ, 0x3 ;  /* 0x00000003ff0c7424 */ /* 0x000fe400078e00ff */
[----:B------:R-:W-:-:S07]  /*372a0*/  IMAD.MOV.U32 R5, RZ, RZ, R14 ;  /* 0x000000ffff057224 */ /* 0x000fce00078e000e */
[----:B------:R-:W-:Y:S05]  /*372b0*/  WARPSYNC.COLLECTIVE R15, `(.L_x_5912) ;  /* 0x000000000f087348 */ /* 0x000fea0003c00000 */
[----:B------:R0:W1:Y:S02]  /*372c0*/  SHFL.IDX P6, R14, R13, R12, R11 ;  /* 0x0000000c0d0e7389 */ /* 0x00006400000c000b */
[----:B01----:R-:W-:Y:S01]  /*372d0*/  ENDCOLLECTIVE ;  /* 0x000000000000791b */ /* 0x003fe20003800000 */
.L_x_5912:
        /* <DEDUP_REMOVED lines=14> */
.L_x_5913:
[----:B------:R-:W-:Y:S01]  /*373c0*/  @!PT LDS RZ, [RZ] ;  /* 0x00000000fffff984 */ /* 0x000fe20000000800 */
[----:B------:R-:W-:Y:S01]  /*373d0*/  @!PT LDS RZ, [RZ] ;  /* 0x00000000fffff984 */ /* 0x000fe20000000800 */
[----:B------:R-:W-:Y:S01]  /*373e0*/  @!PT LDS RZ, [RZ] ;  /* 0x00000000fffff984 */ /* 0x000fe20000000800 */
[----:B------:R3:W-:Y:S01]  /*373f0*/  @!P3 LDGSTS.E.BYPASS.LTC128B.128 [R8+0x23200], desc[UR54][R6.64+0x80], !P2 ;  /* 0x232000800608bfae */ /* 0x0007e2000d101d76 */
[----:B------:R-:W-:Y:S01]  /*37400*/  MOV R3, R14 ;  /* 0x0000000e00037202 */ /* 0x000fe20000000f00 */
[----:B------:R-:W-:Y:S06]  /*37410*/  BRA `(.L_x_5914) ;  /* 0xffffff7400947947 */ /* 0x000fec000383ffff */
.L_x_5671:
[----:B----4-:R4:W0:Y:S02]  /*37420*/  SYNCS.PHASECHK.TRANS64.TRYWAIT P0, [R18+URZ+0x33420], R0 ;  /* 0x03342000120075a7 */ /* 0x010824000800017f */
[----:B0-----:R-:W-:Y:S05]  /*37430*/  @!P0 NANOSLEEP.SYNCS 0x989680 ;  /* 0x009896800000895d */ /* 0x001fea0003900000 */
[----:B------:R-:W0:Y:S02]  /*37440*/  @!P0 SYNCS.PHASECHK.TRANS64 P0, [R18+URZ+0x33420], R0 ;  /* 0x03342000120085a7 */ /* 0x000e24000800007f */
[----:B0-----:R-:W-:Y:S05]  /*37450*/  @!P0 BRA `(.L_x_5671) ;  /* 0xfffffffc00f08947 */ /* 0x001fea000383ffff */
[----:B------:R-:W-:Y:S05]  /*37460*/  BRA `(.L_x_5915) ;  /* 0xffffff7800047947 */ /* 0x000fea000383ffff */
.L_x_5677:
[----:B-1----:R1:W3:Y:S02]  /*37470*/  SYNCS.PHASECHK.TRANS64.TRYWAIT P0, [R6+URZ+0x33480], R5 ;  /* 0x03348005060075a7 */ /* 0x0022e4000800017f */
[----:B---3--:R-:W-:Y:S05]  /*37480*/  @!P0 NANOSLEEP.SYNCS 0x989680 ;  /* 0x009896800000895d */ /* 0x008fea0003900000 */
[----:B------:R-:W3:Y:S02]  /*37490*/  @!P0 SYNCS.PHASECHK.TRANS64 P0, [R6+URZ+0x33480], R5 ;  /* 0x03348005060085a7 */ /* 0x000ee4000800007f */
[----:B---3--:R-:W-:Y:S05]  /*374a0*/  @!P0 BRA `(.L_x_5677) ;  /* 0xfffffffc00f08947 */ /* 0x008fea000383ffff */
[----:B------:R-:W-:Y:S05]  /*374b0*/  BRA `(.L_x_5916) ;  /* 0xffffff7800c07947 */ /* 0x000fea000383ffff */
.L_x_5684:
[----:B--2---:R2:W3:Y:S02]  /*374c0*/  SYNCS.PHASECHK.TRANS64.TRYWAIT P0, [R6+URZ+0x33440], R5 ;  /* 0x03344005060075a7 */ /* 0x0044e4000800017f */
[----:B---3--:R-:W-:Y:S05]  /*374d0*/  @!P0 NANOSLEEP.SYNCS 0x989680 ;  /* 0x009896800000895d */ /* 0x008fea0003900000 */
[----:B------:R-:W3:Y:S02]  /*374e0*/  @!P0 SYNCS.PHASECHK.TRANS64 P0, [R6+URZ+0x33440], R5 ;  /* 0x03344005060085a7 */ /* 0x000ee4000800007f */
[----:B---3--:R-:W-:Y:S05]  /*374f0*/  @!P0 BRA `(.L_x_5684) ;  /* 0xfffffffc00f08947 */ /* 0x008fea000383ffff */
[----:B------:R-:W-:Y:S05]  /*37500*/  BRA `(.L_x_5917) ;  /* 0xffffff7c00c07947 */ /* 0x000fea000383ffff */
.L_x_5692:
[----:B---3--:R3:W4:Y:S02]  /*37510*/  SYNCS.PHASECHK.TRANS64.TRYWAIT P0, [R3+URZ+0x33470], R4 ;  /* 0x03347004030075a7 */ /* 0x008724000800017f */
[----:B----4-:R-:W-:Y:S05]  /*37520*/  @!P0 NANOSLEEP.SYNCS 0x989680 ;  /* 0x009896800000895d */ /* 0x010fea0003900000 */
[----:B------:R-:W4:Y:S02]  /*37530*/  @!P0 SYNCS.PHASECHK.TRANS64 P0, [R3+URZ+0x33470], R4 ;  /* 0x03347004030085a7 */ /* 0x000f24000800007f */
[----:B----4-:R-:W-:Y:S05]  /*37540*/  @!P0 BRA `(.L_x_5692) ;  /* 0xfffffffc00f08947 */ /* 0x010fea000383ffff */
[----:B------:R-:W-:Y:S05]  /*37550*/  BRA `(.L_x_5918) ;  /* 0xffffff8000d47947 */ /* 0x000fea000383ffff */
.L_x_5694:
[----:B---3--:R3:W4:Y:S02]  /*37560*/  SYNCS.PHASECHK.TRANS64.TRYWAIT P0, [R3+URZ+0x33460], R4 ;  /* 0x03346004030075a7 */ /* 0x008724000800017f */
[----:B----4-:R-:W-:Y:S05]  /*37570*/  @!P0 NANOSLEEP.SYNCS 0x989680 ;  /* 0x009896800000895d */ /* 0x010fea0003900000 */
[----:B------:R-:W4:Y:S02]  /*37580*/  @!P0 SYNCS.PHASECHK.TRANS64 P0, [R3+URZ+0x33460], R4 ;  /* 0x03346004030085a7 */ /* 0x000f24000800007f */
[----:B----4-:R-:W-:Y:S05]  /*37590*/  @!P0 BRA `(.L_x_5694) ;  /* 0xfffffffc00f08947 */ /* 0x010fea000383ffff */
[----:B------:R-:W-:Y:S05]  /*375a0*/  BRA `(.L_x_5919) ;  /* 0xffffff8000dc7947 */ /* 0x000fea000383ffff */
.L_x_5701:
[----:B--2---:R2:W3:Y:S02]  /*375b0*/  SYNCS.PHASECHK.TRANS64.TRYWAIT P1, [R0+URZ+0x33470], R2 ;  /* 0x03347002000075a7 */ /* 0x0044e4000802017f */
[----:B---3--:R-:W-:Y:S05]  /*375c0*/  @!P1 NANOSLEEP.SYNCS 0x989680 ;  /* 0x009896800000995d */ /* 0x008fea0003900000 */
[----:B------:R-:W3:Y:S02]  /*375d0*/  @!P1 SYNCS.PHASECHK.TRANS64 P1, [R0+URZ+0x33470], R2 ;  /* 0x03347002000095a7 */ /* 0x000ee4000802007f */
[----:B---3--:R-:W-:Y:S05]  /*375e0*/  @!P1 BRA `(.L_x_5701) ;  /* 0xfffffffc00f09947 */ /* 0x008fea000383ffff */
[----:B------:R-:W-:Y:S05]  /*375f0*/  BRA `(.L_x_5920) ;  /* 0xffffff9000547947 */ /* 0x000fea000383ffff */
.L_x_5703:
[----:B--2---:R2:W3:Y:S02]  /*37600*/  SYNCS.PHASECHK.TRANS64.TRYWAIT P1, [R0+URZ+0x33460], R2 ;  /* 0x03346002000075a7 */ /* 0x0044e4000802017f */
[----:B---3--:R-:W-:Y:S05]  /*37610*/  @!P1 NANOSLEEP.SYNCS 0x989680 ;  /* 0x009896800000995d */ /* 0x008fea0003900000 */
[----:B------:R-:W3:Y:S02]  /*37620*/  @!P1 SYNCS.PHASECHK.TRANS64 P1, [R0+URZ+0x33460], R2 ;  /* 0x03346002000095a7 */ /* 0x000ee4000802007f */
[----:B---3--:R-:W-:Y:S05]  /*37630*/  @!P1 BRA `(.L_x_5703) ;  /* 0xfffffffc00f09947 */ /* 0x008fea000383ffff */
[----:B------:R-:W-:Y:S05]  /*37640*/  BRA `(.L_x_5921) ;  /* 0xffffff90005c7947 */ /* 0x000fea000383ffff */
.L_x_5707:
        /* <DEDUP_REMOVED lines=9> */
.L_x_5923:
[----:B------:R-:W-:Y:S05]  /*376e0*/  BSYNC B0 ;  /* 0x0000000000007941 */ /* 0x000fea0003800000 */
.L_x_5922:
        /* <DEDUP_REMOVED lines=9> */
.L_x_5924:
        /* <DEDUP_REMOVED lines=18> */
[----:B------:R-:W-:Y:S01]  /*378a0*/  IMAD.MOV.U32 R8, RZ, RZ, RZ ;  /* 0x000000ffff087224 */ /* 0x000fe200078e00ff */
[----:B---3--:R-:W-:-:S02]  /*378b0*/  @!P1 MOV R6, R2 ;  /* 0x0000000200069202 */ /* 0x008fc40000000f00 */
[----:B------:R-:W-:-:S03]  /*378c0*/  ISETP.NE.AND P1, PT, R16, RZ, PT ;  /* 0x000000ff1000720c */ /* 0x000fc60003f25270 */
[----:B------:R-:W-:-:S04]  /*378d0*/  IMAD R2, R6, R4, RZ ;  /* 0x0000000406027224 */ /* 0x000fc800078e02ff */
[----:B------:R-:W-:-:S07]  /*378e0*/  IMAD.MOV.U32 R13, RZ, RZ, R2 ;  /* 0x000000ffff0d7224 */ /* 0x000fce00078e0002 */
[----:B------:R-:W-:Y:S05]  /*378f0*/  WARPSYNC.COLLECTIVE R15, `(.L_x_5925) ;  /* 0x000000000f087348 */ /* 0x000fea0003c00000 */
[----:B------:R0:W1:Y:S02]  /*37900*/  SHFL.UP P6, R14, R13, R12, R11 ;  /* 0x0400000c0d0e7389 */ /* 0x00006400000c000b */
[----:B01----:R-:W-:Y:S01]  /*37910*/  ENDCOLLECTIVE ;  /* 0x000000000000791b */ /* 0x003fe20003800000 */
.L_x_5925:
        /* <DEDUP_REMOVED lines=8> */
.L_x_5926:
        /* <DEDUP_REMOVED lines=8> */
.L_x_5927:
        /* <DEDUP_REMOVED lines=8> */
.L_x_5928:
        /* <DEDUP_REMOVED lines=8> */
.L_x_5929:
        /* <DEDUP_REMOVED lines=9> */
.L_x_5930:
[----:B------:R-:W-:Y:S01]  /*37bb0*/  IMAD.MOV.U32 R9, RZ, RZ, R14 ;  /* 0x000000ffff097224 */ /* 0x000fe200078e000e */
[----:B------:R-:W-:Y:S06]  /*37bc0*/  BRA `(.L_x_5931) ;  /* 0xffffff9c001c7947 */ /* 0x000fec000383ffff */
.L_x_5710:
        /* <DEDUP_REMOVED lines=8> */
.L_x_5933:
[----:B------:R-:W-:Y:S05]  /*37c50*/  BSYNC B0 ;  /* 0x0000000000007941 */ /* 0x000fea0003800000 */
.L_x_5932:
[----:B------:R-:W-:Y:S01]  /*37c60*/  MOV R3, R14 ;  /* 0x0000000e00037202 */ /* 0x000fe20000000f00 */
        /* <DEDUP_REMOVED lines=9> */
.L_x_5934:
        /* <DEDUP_REMOVED lines=8> */
.L_x_5935:
        /* <DEDUP_REMOVED lines=8> */
.L_x_5936:
        /* <DEDUP_REMOVED lines=8> */
.L_x_5937:
        /* <DEDUP_REMOVED lines=9> */
.L_x_5938:
[----:B------:R-:W-:Y:S01]  /*37f10*/  IMAD.MOV.U32 R9, RZ, RZ, R14 ;  /* 0x000000ffff097224 */ /* 0x000fe200078e000e */
[----:B------:R-:W-:Y:S06]  /*37f20*/  BRA `(.L_x_5939) ;  /* 0xffffff9800f07947 */ /* 0x000fec000383ffff */
.L_x_5712:
[----:B------:R-:W-:Y:S01]  /*37f30*/  BSSY B0, `(.L_x_5940) ;  /* 0x0000006000007945 */ /* 0x000fe20003800000 */
[----:B------:R-:W-:Y:S01]  /*37f40*/  PLOP3.LUT P6, PT, P6, PT, PT, 0x8, 0x0 ;  /* 0x000000000000781c */ /* 0x000fe200037ce170 */
[----:B------:R-:W-:-:S12]  /*37f50*/  IMAD.MOV.U32 R15, RZ, RZ, -0x1 ;  /* 0xffffffffff0f7424 */ /* 0x000fd800078e00ff */
[----:B01----:R-:W-:Y:S05]  /*37f60*/  WARPSYNC.COLLECTIVE R15, `(.L_x_5941) ;  /* 0x000000000f087348 */ /* 0x003fea0003c00000 */
[----:B------:R-:W-:Y:S01]  /*37f70*/  VOTE.ANY R14, PT, P6 ;  /* 0x00000000000e7806 */ /* 0x000fe200030e0100 */
[----:B01----:R-:W-:Y:S06]  /*37f80*/  ENDCOLLECTIVE ;  /* 0x000000000000791b */ /* 0x003fec0003800000 */
.L_x_5941:
[----:B------:R-:W-:Y:S05]  /*37f90*/  BSYNC B0 ;  /* 0x0000000000007941 */ /* 0x000fea0003800000 */
.L_x_5940:
        /* <DEDUP_REMOVED lines=10> */
.L_x_5942:
[----:B------:R-:W-:Y:S01]  /*38040*/  IMAD.MOV.U32 R13, RZ, RZ, R6 ;  /* 0x000000ffff0d7224 */ /* 0x000fe200078e0006 */
[----:B------:R-:W-:-:S07]  /*38050*/  MOV R4, R14 ;  /* 0x0000000e00047202 */ /* 0x000fce0000000f00 */
[----:B------:R-:W-:Y:S05]  /*38060*/  WARPSYNC.COLLECTIVE R15, `(.L_x_5943) ;  /* 0x000000000f087348 */ /* 0x000fea0003c00000 */
[----:B------:R0:W1:Y:S02]  /*38070*/  SHFL.IDX P6, R14, R13, R12, R11 ;  /* 0x0000000c0d0e7389 */ /* 0x00006400000c000b */
[----:B01----:R-:W-:Y:S01]  /*38080*/  ENDCOLLECTIVE ;  /* 0x000000000000791b */ /* 0x003fe20003800000 */
.L_x_5943:
[----:B------:R-:W-:Y:S02]  /*38090*/  IMAD.MOV.U32 R6, RZ, RZ, R14 ;  /* 0x000000ffff067224 */ /* 0x000fe400078e000e */
[----:B------:R-:W-:-:S05]  /*380a0*/  IMAD.IADD R10, R3, 0x1, R10 ;  /* 0x00000001030a7824 */ /* 0x000fca00078e020a */
[----:B------:R0:W-:Y:S01]  /*380b0*/  STL [R1+0x1c], R10 ;  /* 0x00001c0a01007387 */ /* 0x0001e20000100800 */
[----:B------:R-:W-:Y:S05]  /*380c0*/  BRA `(.L_x_5944) ;  /* 0xffffff9800d07947 */ /* 0x000fea000383ffff */
.L_x_5714:
        /* <DEDUP_REMOVED lines=8> */
.L_x_5946:
[----:B------:R-:W-:Y:S05]  /*38150*/  BSYNC B0 ;  /* 0x0000000000007941 */ /* 0x000fea0003800000 */
.L_x_5945:
[----:B------:R-:W-:Y:S01]  /*38160*/  IMAD.MOV.U32 R3, RZ, RZ, R14 ;  /* 0x000000ffff037224 */ /* 0x000fe200078e000e */
[----:B------:R-:W-:Y:S06]  /*38170*/  BRA `(.L_x_5947) ;  /* 0xffffff9800bc7947 */ /* 0x000fec000383ffff */
.L_x_5720:
[----:B0-----:R0:W1:Y:S02]  /*38180*/  SYNCS.PHASECHK.TRANS64.TRYWAIT P0, [R0+URZ+0x33420], R3 ;  /* 0x03342003000075a7 */ /* 0x001064000800017f */
[----:B-1----:R-:W-:Y:S05]  /*38190*/  @!P0 NANOSLEEP.SYNCS 0x989680 ;  /* 0x009896800000895d */ /* 0x002fea0003900000 */
[----:B------:R-:W1:Y:S02]  /*381a0*/  @!P0 SYNCS.PHASECHK.TRANS64 P0, [R0+URZ+0x33420], R3 ;  /* 0x03342003000085a7 */ /* 0x000e64000800007f */
[----:B-1----:R-:W-:Y:S05]  /*381b0*/  @!P0 BRA `(.L_x_5720) ;  /* 0xfffffffc00f08947 */ /* 0x002fea000383ffff */
[----:B------:R-:W-:Y:S05]  /*381c0*/  BRA `(.L_x_5948) ;  /* 0xffffffa4005c7947 */ /* 0x000fea000383ffff */
.L_x_5721:
        /* <DEDUP_REMOVED lines=11> */
.L_x_5950:
[----:B------:R-:W-:Y:S05]  /*38280*/  BSYNC B0 ;  /* 0x0000000000007941 */ /* 0x000fea0003800000 */
.L_x_5949:
[----:B------:R-:W-:Y:S05]  /*38290*/  BRA `(.L_x_5951) ;  /* 0xffffffa400447947 */ /* 0x000fea000383ffff */
.L_x_5722:
[----:B------:R-:W-:Y:S01]  /*382a0*/  BSSY B0, `(.L_x_5952) ;  /* 0x0000006000007945 */ /* 0x000fe20003800000 */
[----:B------:R-:W-:-:S07]  /*382b0*/  IMAD.MOV.U32 R15, RZ, RZ, -0x1 ;  /* 0xffffffffff0f7424 */ /* 0x000fce00078e00ff */
[----:B01----:R-:W-:Y:S05]  /*382c0*/  WARPSYNC.COLLECTIVE R15, `(.L_x_5953) ;  /* 0x000000000f0c7348 */ /* 0x003fea0003c00000 */
[----:B------:R-:W-:Y:S02]  /*382d0*/  ELECT P6, UR62, PT ;  /* 0x00000000003e782f */ /* 0x000fe400038c0000 */
[----:B------:R-:W-:Y:S01]  /*382e0*/  MOV R14, UR62 ;  /* 0x0000003e000e7c02 */ /* 0x000fe20008000f00 */
[----:B01----:R-:W-:Y:S10]  /*382f0*/  ENDCOLLECTIVE ;  /* 0x000000000000791b */ /* 0x003ff40003800000 */
.L_x_5953:
[----:B------:R-:W-:Y:S05]  /*38300*/  BSYNC B0 ;  /* 0x0000000000007941 */ /* 0x000fea0003800000 */
.L_x_5952:
[----:B------:R-:W-:Y:S05]  /*38310*/  BRA `(.L_x_5954) ;  /* 0xffffffa400387947 */ /* 0x000fea000383ffff */
.L_x_5724:
[----:B0-----:R0:W1:Y:S02]  /*38320*/  SYNCS.PHASECHK.TRANS64.TRYWAIT P1, [R6+URZ], R5 ;  /* 0x00000005060075a7 */ /* 0x001064000802017f */
[----:B-1----:R-:W-:Y:S05]  /*38330*/  @!P1 NANOSLEEP.SYNCS 0x989680 ;  /* 0x009896800000995d */ /* 0x002fea0003900000 */
[----:B------:R-:W1:Y:S02]  /*38340*/  @!P1 SYNCS.PHASECHK.TRANS64 P1, [R6+URZ], R5 ;  /* 0x00000005060095a7 */ /* 0x000e64000802007f */
[----:B-1----:R-:W-:Y:S05]  /*38350*/  @!P1 BRA `(.L_x_5724) ;  /* 0xfffffffc00f09947 */ /* 0x002fea000383ffff */
[----:B------:R-:W-:Y:S05]  /*38360*/  BRA `(.L_x_5955) ;  /* 0xffffffa400747947 */ /* 0x000fea000383ffff */
.L_x_5725:
[----:B-1----:R1:W2:Y:S02]  /*38370*/  SYNCS.PHASECHK.TRANS64.TRYWAIT P1, [R7+URZ], R2 ;  /* 0x00000002070075a7 */ /* 0x0022a4000802017f */
[----:B--2---:R-:W-:Y:S05]  /*38380*/  @!P1 NANOSLEEP.SYNCS 0x989680 ;  /* 0x009896800000995d */ /* 0x004fea0003900000 */
[----:B------:R-:W2:Y:S02]  /*38390*/  @!P1 SYNCS.PHASECHK.TRANS64 P1, [R7+URZ], R2 ;  /* 0x00000002070095a7 */ /* 0x000ea4000802007f */
[----:B--2---:R-:W-:Y:S05]  /*383a0*/  @!P1 BRA `(.L_x_5725) ;  /* 0xfffffffc00f09947 */ /* 0x004fea000383ffff */
[----:B------:R-:W-:Y:S05]  /*383b0*/  BRA `(.L_x_5956) ;  /* 0xffffffa400687947 */ /* 0x000fea000383ffff */
.L_x_5727:
[----:B--2---:R2:W3:Y:S02]  /*383c0*/  SYNCS.PHASECHK.TRANS64.TRYWAIT P1, [R4+URZ+0x33460], R5 ;  /* 0x03346005040075a7 */ /* 0x0044e4000802017f */
[----:B---3--:R-:W-:Y:S05]  /*383d0*/  @!P1 NANOSLEEP.SYNCS 0x989680 ;  /* 0x009896800000995d */ /* 0x008fea0003900000 */
[----:B------:R-:W3:Y:S02]  /*383e0*/  @!P1 SYNCS.PHASECHK.TRANS64 P1, [R4+URZ+0x33460], R5 ;  /* 0x03346005040095a7 */ /* 0x000ee4000802007f */
[----:B---3--:R-:W-:Y:S05]  /*383f0*/  @!P1 BRA `(.L_x_5727) ;  /* 0xfffffffc00f09947 */ /* 0x008fea000383ffff */
[----:B------:R-:W-:Y:S05]  /*38400*/  BRA `(.L_x_5957) ;  /* 0xffffffa4006c7947 */ /* 0x000fea000383ffff */
.L_x_5729:
[----:B---3--:R3:W4:Y:S02]  /*38410*/  SYNCS.PHASECHK.TRANS64.TRYWAIT P1, [R3+URZ+0x33460], R2 ;  /* 0x03346002030075a7 */ /* 0x008724000802017f */
[----:B----4-:R-:W-:Y:S05]  /*38420*/  @!P1 NANOSLEEP.SYNCS 0x989680 ;  /* 0x009896800000995d */ /* 0x010fea0003900000 */
[----:B------:R-:W4:Y:S02]  /*38430*/  @!P1 SYNCS.PHASECHK.TRANS64 P1, [R3+URZ+0x33460], R2 ;  /* 0x03346002030095a7 */ /* 0x000f24000802007f */
[----:B----4-:R-:W-:Y:S05]  /*38440*/  @!P1 BRA `(.L_x_5729) ;  /* 0xfffffffc00f09947 */ /* 0x010fea000383ffff */
[----:B------:R-:W-:Y:S05]  /*38450*/  BRA `(.L_x_5958) ;  /* 0xffffffa4006c7947 */ /* 0x000fea000383ffff */
.L_x_5731:
[----:B----4-:R4:W0:Y:S02]  /*38460*/  SYNCS.PHASECHK.TRANS64.TRYWAIT P0, [R4+URZ+0x33480], R5 ;  /* 0x03348005040075a7 */ /* 0x010824000800017f */
[----:B0-----:R-:W-:Y:S05]  /*38470*/  @!P0 NANOSLEEP.SYNCS 0x989680 ;  /* 0x009896800000895d */ /* 0x001fea0003900000 */
[----:B------:R-:W0:Y:S02]  /*38480*/  @!P0 SYNCS.PHASECHK.TRANS64 P0, [R4+URZ+0x33480], R5 ;  /* 0x03348005040085a7 */ /* 0x000e24000800007f */
[----:B0-----:R-:W-:Y:S05]  /*38490*/  @!P0 BRA `(.L_x_5731) ;  /* 0xfffffffc00f08947 */ /* 0x001fea000383ffff */
[----:B------:R-:W-:Y:S05]  /*384a0*/  BRA `(.L_x_5732) ;  /* 0xffffffa400687947 */ /* 0x000fea000383ffff */
.L_x_5959:
        /* <DEDUP_REMOVED lines=13> */
.L_x_13275:


//--------------------- .text._ZN7cutlass13device_kernelIN5flash11enable_sm90INS1_16FlashAttnFwdSm90INS1_25CollectiveMainloopFwdSm90ILi2EN4cute5tupleIJNS5_1CILi1EEES8_S8_EEENS6_IJNS7_ILi128EEENS7_ILi224EEESA_EEELi128ENS_12float_e4m3_tEfNS_4arch4Sm90ELb0ELb0ELb0ELb0ELb0ELb0ELb0ELb1ELb1ELb1ELb1ELb0EEENS1_21CollectiveEpilogueFwdINS6_IJSA_SA_SB_EEES9_NS_10bfloat16_tESF_Li256ELb0ELb1ELb1ELb1EEENS1_19SingleTileSchedulerILb0ELb1ELb1ELi128EEEEEEEEEvNT_6ParamsE --------------------------
	.section	.text._ZN7cutlass13device_kernelIN5flash11enable_sm90INS1_16FlashAttnFwdSm90INS1_25CollectiveMainloopFwdSm90ILi2EN4cute5tupleIJNS5_1CILi1EEES8_S8_EEENS6_IJNS7_ILi128EEENS7_ILi224EEESA_EEELi128ENS_12float_e4m3_tEfNS_4arch4Sm90ELb0ELb0ELb0ELb0ELb0ELb0ELb0ELb1ELb1ELb1ELb1ELb0EEENS1_21CollectiveEpilogueFwdINS6_IJSA_SA_SB_EEES9_NS_10bfloat16_tESF_Li256ELb0ELb1ELb1ELb1EEENS1_19SingleTileSchedulerILb0ELb1ELb1ELi128EEEEEEEEEvNT_6ParamsE,"ax",@progbits
	.align	128
.text._ZN7cutlass13device_kernelIN5flash11enable_sm90INS1_16FlashAttnFwdSm90INS1_25CollectiveMainloopFwdSm90ILi2EN4cute5tupleIJNS5_1CILi1EEES8_S8_EEENS6_IJNS7_ILi128EEENS7_ILi224EEESA_EEELi128ENS_12float_e4m3_tEfNS_4arch4Sm90ELb0ELb0ELb0ELb0ELb0ELb0ELb0ELb1ELb1ELb1ELb1ELb0EEENS1_21CollectiveEpilogueFwdINS6_IJSA_SA_SB_EEES9_NS_10bfloat16_tESF_Li256ELb0ELb1ELb1ELb1EEENS1_19SingleTileSchedulerILb0ELb1ELb1ELi128EEEEEEEEEvNT_6ParamsE:
        .type           _ZN7cutlass13device_kernelIN5flash11enable_sm90INS1_16FlashAttnFwdSm90INS1_25CollectiveMainloopFwdSm90ILi2EN4cute5tupleIJNS5_1CILi1EEES8_S8_EEENS6_IJNS7_ILi128EEENS7_ILi224EEESA_EEELi128ENS_12float_e4m3_tEfNS_4arch4Sm90ELb0ELb0ELb0ELb0ELb0ELb0ELb0ELb1ELb1ELb1ELb1ELb0EEENS1_21CollectiveEpilogueFwdINS6_IJSA_SA_SB_EEES9_NS_10bfloat16_tESF_Li256ELb0ELb1ELb1ELb1EEENS1_19SingleTileSchedulerILb0ELb1ELb1ELi128EEEEEEEEEvNT_6ParamsE,@function
        .size           _ZN7cutlass13device_kernelIN5flash11enable_sm90INS1_16FlashAttnFwdSm90INS1_25CollectiveMainloopFwdSm90ILi2EN4cute5tupleIJNS5_1CILi1EEES8_S8_EEENS6_IJNS7_ILi128EEENS7_ILi224EEESA_EEELi128ENS_12float_e4m3_tEfNS_4arch4Sm90ELb0ELb0ELb0ELb0ELb0ELb0ELb0ELb1ELb1ELb1ELb1ELb0EEENS1_21CollectiveEpilogueFwdINS6_IJSA_SA_SB_EEES9_NS_10bfloat16_tESF_Li256ELb0ELb1ELb1ELb1EEENS1_19SingleTileSchedulerILb0ELb1ELb1ELi128EEEEEEEEEvNT_6ParamsE,(.L_x_13276 - _ZN7cutlass13device_kernelIN5flash11enable_sm90INS1_16FlashAttnFwdSm90INS1_25CollectiveMainloopFwdSm90ILi2EN4cute5tupleIJNS5_1CILi1EEES8_S8_EEENS6_IJNS7_ILi128EEENS7_ILi224EEESA_EEELi128ENS_12float_e4m3_tEfNS_4arch4Sm90ELb0ELb0ELb0ELb0ELb0ELb0ELb0ELb1ELb1ELb1ELb1ELb0EEENS1_21CollectiveEpilogueFwdINS6_IJSA_SA_SB_EEES9_NS_10bfloat16_tESF_Li256ELb0ELb1ELb1ELb1EEENS1_19SingleTileSchedulerILb0ELb1ELb1ELi128EEEEEEEEEvNT_6ParamsE)
        .other          _ZN7cutlass13device_kernelIN5flash11enable_sm90INS1_16FlashAttnFwdSm90INS1_25CollectiveMainloopFwdSm90ILi2EN4cute5tupleIJNS5_1CILi1EEES8_S8_EEENS6_IJNS7_ILi128EEENS7_ILi224EEESA_EEELi128ENS_12float_e4m3_tEfNS_4arch4Sm90ELb0ELb0ELb0ELb0ELb0ELb0ELb0ELb1ELb1ELb1ELb1ELb0EEENS1_21CollectiveEpilogueFwdINS6_IJSA_SA_SB_EEES9_NS_10bfloat16_tESF_Li256ELb0ELb1ELb1ELb1EEENS1_19SingleTileSchedulerILb0ELb1ELb1ELi128EEEEEEEEEvNT_6ParamsE,@"STO_CUDA_ENTRY STV_DEFAULT"
_ZN7cutlass13device_kernelIN5flash11enable_sm90INS1_16FlashAttnFwdSm90INS1_25CollectiveMainloopFwdSm90ILi2EN4cute5tupleIJNS5_1CILi1EEES8_S8_EEENS6_IJNS7_ILi128EEENS7_ILi224EEESA_EEELi128ENS_12float_e4m3_tEfNS_4arch4Sm90ELb0ELb0ELb0ELb0ELb0ELb0ELb0ELb1ELb1ELb1ELb1ELb0EEENS1_21CollectiveEpilogueFwdINS6_IJSA_SA_SB_EEES9_NS_10bfloat16_tESF_Li256ELb0ELb1ELb1ELb1EEENS1_19SingleTileSchedulerILb0ELb1ELb1ELi128EEEEEEEEEvNT_6ParamsE:
        /* <DEDUP_REMOVED lines=17> */
.L_x_5961:
[----:B------:R-:W-:Y:S05]  /*0110*/  BSYNC B0 ;  /* 0x0000000000007941 */ /* 0x000fea0003800000 */
.L_x_5960:
        /* <DEDUP_REMOVED lines=40> */
.L_x_5962:
        /* <DEDUP_REMOVED lines=22> */
.L_x_5963:
        /* <DEDUP_REMOVED lines=18> */
.L_x_5964:
        /* <DEDUP_REMOVED lines=22> */
.L_x_5965:
        /* <DEDUP_REMOVED lines=22> */
.L_x_5966:
        /* <DEDUP_REMOVED lines=9> */
.L_x_5969:
        /* <DEDUP_REMOVED lines=48> */
[----:B------:R-:W-:Y:S01]  /*0c70*/  @P1 IMAD.WIDE.U32 R6, R16, R22, R4 ;  /* 0x0000001610061225 */ /* 0x000fe200078e0004 */
[----:B------:R-:W-:-:S03]  /*0c80*/  @P0 LEA R4, P2, R2, R12, 0x2 ;  /* 0x0000000c02040211 */ /* 0x000fc600078410ff */
[----:B------:R-:W-:Y:S01]  /*0c90*/  @P0 IMAD.IADD R3, R3, 0x1, R9 ;  /* 0x0000000103030824 */ /* 0x000fe200078e0209 */
[----:B------:R-:W-:Y:S01]  /*0ca0*/  @P1 LEA R8, P3, R6, R20, 0x2 ;  /* 0x0000001406081211 */ /* 0x000fe200078610ff */
[----:B------:R-:W-:-:S03]  /*0cb0*/  @P1 IMAD R11, R16, R23, R0 ;  /* 0x00000017100b1224 */ /* 0x000fc600078e0200 */
[----:B------:R-:W-:Y:S01]  /*0cc0*/  @P0 LEA.HI.X R5, R2, R13, R3, 0x2, P2 ;  /* 0x0000000d02050211 */ /* 0x000fe200010f1403 */
[----:B------:R-:W-:Y:S01]  /*0cd0*/  @P1 IMAD.IADD R0, R7, 0x1, R11 ;  /* 0x0000000107001824 */ /* 0x000fe200078e020b */
[----:B------:R-:W0:Y:S01]  /*0ce0*/  LDC.64 R2, c[0x0][0x418] ;  /* 0x00010600ff027b82 */ /* 0x000e220000000a00 */
[----:B------:R-:W-:-:S03]  /*0cf0*/  IMAD.MOV.U32 R7, RZ, RZ, 0x3f800000 ;  /* 0x3f800000ff077424 */ /* 0x000fc600078e00ff */
[----:B------:R-:W-:Y:S01]  /*0d00*/  @P1 LEA.HI.X R9, R6, R21, R0, 0x2, P3 ;  /* 0x0000001506091211 */ /* 0x000fe200018f1400 */
[----:B------:R-:W-:Y:S02]  /*0d10*/  IMAD.MOV.U32 R0, RZ, RZ, 0x3f800000 ;  /* 0x3f800000ff007424 */ /* 0x000fe400078e00ff */
[----:B------:R-:W5:Y:S01]  /*0d20*/  @P0 LDG.E R7, desc[UR44][R4.64] ;  /* 0x0000002c04070981 */ /* 0x000f62000c1e1900 */
[----:B------:R-:W1:Y:S03]  /*0d30*/  LDC R6, c[0x0][0x2f0] ;  /* 0x0000bc00ff067b82 */ /* 0x000e660000000800 */
[----:B------:R3:W5:Y:S02]  /*0d40*/  @P1 LDG.E R0, desc[UR44][R8.64] ;  /* 0x0000002c08001981 */ /* 0x000764000c1e1900 */
[----:B---3--:R-:W-:Y:S02]  /*0d50*/  LOP3.LUT R8, R17, 0xffff, RZ, 0xc0, !PT ;  /* 0x0000ffff11087812 */ /* 0x008fe400078ec0ff */
[----:B0-----:R-:W-:Y:S01]  /*0d60*/  ISETP.NE.U32.AND P0, PT, R2, RZ, PT ;  /* 0x000000ff0200720c */ /* 0x001fe20003f05070 */
[----:B------:R-:W-:-:S03]  /*0d70*/  IMAD.MOV.U32 R2, RZ, RZ, RZ ;  /* 0x000000ffff027224 */ /* 0x000fc600078e00ff */
[----:B------:R-:W-:-:S04]  /*0d80*/  ISETP.NE.AND.EX P0, PT, R3, RZ, PT, P0 ;  /* 0x000000ff0300720c */ /* 0x000fc80003f05300 */
[----:B--2---:R-:W-:-:S05]  /*0d90*/  SEL R19, R19, 0x1, P0 ;  /* 0x0000000113137807 */ /* 0x004fca0000000000 */
[----:B-1----:R-:W-:-:S04]  /*0da0*/  IMAD R19, R19, R6, RZ ;  /* 0x0000000613137224 */ /* 0x002fc800078e02ff */
[C---:B------:R-:W-:Y:S01]  /*0db0*/  VIADD R3, R19.reuse, 0xdf ;  /* 0x000000df13037836 */ /* 0x040fe20000000000 */
[----:B------:R-:W-:-:S03]  /*0dc0*/  ISETP.GE.AND P0, PT, R19, 0x1, PT ;  /* 0x000000011300780c */ /* 0x000fc60003f06270 */
[----:B------:R-:W-:-:S05]  /*0dd0*/  IMAD.HI R2, R3, -0x6db6db6d, R2 ;  /* 0x9249249303027827 */ /* 0x000fca00078e0202 */
[----:B------:R-:W-:-:S04]  /*0de0*/  SHF.R.U32.HI R3, RZ, 0x1f, R2 ;  /* 0x0000001fff037819 */ /* 0x000fc80000011602 */
[----:B------:R-:W-:Y:S01]  /*0df0*/  LEA.HI.SX32 R22, R2, R3, 0x19 ;  /* 0x0000000302167211 */ /* 0x000fe200078fcaff */
[----:B------:R-:W-:Y:S01]  /*0e00*/  IMAD.MOV.U32 R3, RZ, RZ, RZ ;  /* 0x000000ffff037224 */ /* 0x000fe200078e00ff */
[----:B------:R-:W-:Y:S06]  /*0e10*/  @!P0 BRA `(.L_x_5971) ;  /* 0x0000000000748947 */ /* 0x000fec0003800000 */
        /* <DEDUP_REMOVED lines=29> */
.L_x_5971:
        /* <DEDUP_REMOVED lines=10> */
[----:B------:R-:W-:Y:S02]  /*1090*/  ISETP.GT.AND P1, PT, R22, R17, PT ;  /* 0x000000111600720c */ /* 0x000fe40003f24270 */
        /* <DEDUP_REMOVED lines=72> */
.L_x_5973:
[----:B------:R-:W2:Y:S01]  /*1520*/  LDL.LU R20, [R1+0x18] ;  /* 0x0000180001147983 */ /* 0x000ea20000300800 */
[----:B------:R-:W-:-:S04]  /*1530*/  SHF.L.U32 R3, RZ, 0x1f, RZ ;  /* 0x0000001fff037819 */ /* 0x000fc800000006ff */
[----:B------:R-:W0:Y:S01]  /*1540*/  SYNCS.PHASECHK.TRANS64.TRYWAIT P1, [UR39+0x2e800], R3 ;  /* 0x02e80003ff0075a7 */ /* 0x000e220008020167 */
[----:B--2---:R-:W-:-:S04]  /*1550*/  LOP3.LUT R0, R20, 0x1, RZ, 0xfc, !PT ;  /* 0x0000000114007812 */ /* 0x004fc800078efcff */
[----:B------:R-:W-:Y:S01]  /*1560*/  ISETP.NE.AND P0, PT, R0, 0x3, PT ;  /* 0x000000030000780c */ /* 0x000fe20003f05270 */
[----:B0-----:R-:W-:-:S12]  /*1570*/  @!P1 BRA `(.L_x_5974) ;  /* 0x000000dc00b89947 */ /* 0x001fd80003800000 */
.L_x_6053:
[----:B------:R-:W-:Y:S05]  /*1580*/  @!P0 BRA `(.L_x_5975) ;  /* 0x0000000000048947 */ /* 0x000fea0003800000 */
[----:B------:R-:W-:Y:S01]  /*1590*/  BPT.TRAP 0x1 ;  /* 0x000000040000795c */ /* 0x000fe20000300000 */
.L_x_5975:
[----:B------:R1:W2:Y:S01]  /*15a0*/  SYNCS.PHASECHK.TRANS64.TRYWAIT P2, [UR39+0x2e830], R3 ;  /* 0x02e83003ff0075a7 */ /* 0x0002a20008040167 */
[----:B------:R-:W-:Y:S05]  /*15b0*/  @!P0 BRA `(.L_x_5976) ;  /* 0x0000000000048947 */ /* 0x000fea0003800000 */
[----:B------:R-:W-:Y:S01]  /*15c0*/  BPT.TRAP 0x1 ;  /* 0x000000040000795c */ /* 0x000fe20000300000 */
.L_x_5976:
[----:B0-----:R-:W0:Y:S01]  /*15d0*/  S2R R0, SR_TID.X ;  /* 0x0000000000007919 */ /* 0x001e220000002100 */
[----:B------:R-:W-:Y:S01]  /*15e0*/  IMAD.U32 R4, RZ, RZ, UR40 ;  /* 0x00000028ff047e24 */ /* 0x000fe2000f8e00ff */
[----:B0-----:R-:W-:-:S04]  /*15f0*/  LOP3.LUT R0, R0, 0x7f, RZ, 0xc0, !PT ;  /* 0x0000007f00007812 */ /* 0x001fc800078ec0ff */
[----:B------:R-:W-:Y:S01]  /*1600*/  ISETP.NE.AND P1, PT, R0, RZ, PT ;  /* 0x000000ff0000720c */ /* 0x000fe20003f25270 */
[----:B--2---:R-:W-:-:S12]  /*1610*/  @P2 BRA `(.L_x_5977) ;  /* 0x0000000000082947 */ /* 0x004fd80003800000 */
[----:B------:R-:W0:Y:S02]  /*1620*/  SYNCS.PHASECHK.TRANS64.TRYWAIT P2, [UR39+0x2e830], R3 ;  /* 0x02e83003ff0075a7 */ /* 0x000e240008040167 */
[----:B0-----:R-:W-:Y:S05]  /*1630*/  @!P2 BRA `(.L_x_5978) ;  /* 0x000000dc00a0a947 */ /* 0x001fea0003800000 */
.L_x_5977:
[----:B------:R-:W-:Y:S05]  /*1640*/  WARPSYNC.ALL ;  /* 0x0000000000007948 */ /* 0x000fea0003800000 */
[----:B0-----:R-:W-:Y:S01]  /*1650*/  IMAD.MOV.U32 R0, RZ, RZ, RZ ;  /* 0x000000ffff007224 */ /* 0x001fe200078e00ff */
[----:B------:R-:W-:Y:S01]  /*1660*/  LOP3.LUT R4, R4, 0x10000, RZ, 0xfc, !PT ;  /* 0x0001000004047812 */ /* 0x000fe200078efcff */
[----:B------:R-:W-:Y:S02]  /*1670*/  IMAD.MOV.U32 R25, RZ, RZ, RZ ;  /* 0x000000ffff197224 */ /* 0x000fe400078e00ff */
[----:B------:R-:W-:Y:S01]  /*1680*/  IMAD.MOV.U32 R5, RZ, RZ, 0x40000040 ;  /* 0x40000040ff057424 */ /* 0x000fe200078e00ff */
        /* <DEDUP_REMOVED lines=18> */
[----:B------:R-:W-:Y:S01]  /*17b0*/  UIADD3 UR12, UR6, 0x400, URZ ;  /* 0x00000400060c7890 */ /* 0x000fe2000fffe03f */
[C---:B------:R-:W-:Y:S01]  /*17c0*/  R2UR UR25, R5.reuse ;  /* 0x00000000051972ca */ /* 0x040fe200000e0000 */
        /* <DEDUP_REMOVED lines=8> */
[----:B------:R-:W-:Y:S01]  /*1850*/  UIADD3 UR26, UR6, 0x500, URZ ;  /* 0x00000500061a7890 */ /* 0x000fe2000fffe03f */
[----:B------:R-:W-:Y:S01]  /*1860*/  R2UR UR4, R4 ;  /* 0x00000000040472ca */ /* 0x000fe200000e0000 */
[----:B------:R-:W-:Y:S01]  /*1870*/  UMOV UR27, 0x40000040 ;  /* 0x40000040001b7882 */ /* 0x000fe20000000000 */
[----:B------:R-:W-:Y:S01]  /*1880*/  UIADD3 UR7, UR6, 0x2, URZ ;  /* 0x0000000206077890 */ /* 0x000fe2000fffe03f */
[----:B------:R-:W-:Y:S01]  /*1890*/  LOP3.LUT R24, R24, 0xffffff80, RZ, 0xc0, !PT ;  /* 0xffffff8018187812 */ /* 0x000fe200078ec0ff */
[----:B------:R-:W-:Y:S01]  /*18a0*/  UIADD3 UR14, UR6, 0x4, URZ ;  /* 0x00000004060e7890 */ /* 0x000fe2000fffe03f */
[----:B------:R-:W-:Y:S01]  /*18b0*/  IMAD.MOV.U32 R6, RZ, RZ, -0x2 ;  /* 0xfffffffeff067424 */ /* 0x000fe200078e00ff */
[----:B------:R-:W-:Y:S01]  /*18c0*/  UMOV UR13, 0x40000040 ;  /* 0x40000040000d7882 */ /* 0x000fe20000000000 */
[----:B------:R-:W-:Y:S01]  /*18d0*/  UMOV UR15, 0x40000040 ;  /* 0x40000040000f7882 */ /* 0x000fe20000000000 */
[----:B------:R-:W-:Y:S01]  /*18e0*/  UIADD3 UR34, UR6, 0x206, URZ ;  /* 0x0000020606227890 */ /* 0x000fe2000fffe03f */
[----:B------:R-:W-:Y:S01]  /*18f0*/  IMAD.IADD R24, R23, 0x1, -R24 ;  /* 0x0000000117187824 */ /* 0x000fe200078e0a18 */
[----:B------:R-:W-:Y:S01]  /*1900*/  UMOV UR35, 0x40000040 ;  /* 0x4000004000237882 */ /* 0x000fe20000000000 */
[----:B------:R-:W-:-:S02]  /*1910*/  P2R R10, PR, RZ, 0x2 ;  /* 0x00000002ff0a7803 */ /* 0x000fc40000000000 */
[----:B------:R-:W-:Y:S01]  /*1920*/  UIADD3 UR5, UR4, 0x2, URZ ;  /* 0x0000000204057890 */ /* 0x000fe2000fffe03f */
[----:B-1----:R-:W-:Y:S01]  /*1930*/  SHF.R.S32.HI R3, RZ, 0x1f, R24 ;  /* 0x0000001fff037819 */ /* 0x002fe20000011418 */
[----:B------:R-:W-:Y:S01]  /*1940*/  UIADD3 UR12, UR4, 0x4, URZ ;  /* 0x00000004040c7890 */ /* 0x000fe2000fffe03f */
[----:B------:R-:W-:Y:S02]  /*1950*/  P2R R8, PR, RZ, 0x1 ;  /* 0x00000001ff087803 */ /* 0x000fe40000000000 */
[----:B------:R-:W-:-:S04]  /*1960*/  LEA.HI R3, R3, R24, RZ, 0x2 ;  /* 0x0000001803037211 */ /* 0x000fc800078f10ff */
[----:B------:R-:W-:-:S05]  /*1970*/  LOP3.LUT R3, R3, 0x7ffffffc, RZ, 0xc0, !PT ;  /* 0x7ffffffc03037812 */ /* 0x000fca00078ec0ff */
[----:B------:R-:W-:-:S04]  /*1980*/  IMAD.IADD R3, R24, 0x1, -R3 ;  /* 0x0000000118037824 */ /* 0x000fc800078e0a03 */
[----:B------:R-:W-:-:S04]  /*1990*/  IMAD R6, R3, R6, 0xe0 ;  /* 0x000000e003067424 */ /* 0x000fc800078e0206 */
[----:B------:R-:W-:-:S04]  /*19a0*/  IMAD.IADD R19, R6, 0x1, R19 ;  /* 0x0000000106137824 */ /* 0x000fc800078e0213 */
[C---:B------:R-:W-:Y:S02]  /*19b0*/  IMAD R6, R22.reuse, -0xe0, R19 ;  /* 0xffffff2016067824 */ /* 0x040fe400078e0213 */
[----:B------:R-:W-:-:S03]  /*19c0*/  VIADD R22, R22, 0xfffffffe ;  /* 0xfffffffe16167836 */ /* 0x000fc60000000000 */
[C---:B------:R-:W-:Y:S02]  /*19d0*/  ISETP.GT.AND P3, PT, R6.reuse, RZ, PT ;  /* 0x000000ff0600720c */ /* 0x040fe40003f64270 */
[C---:B------:R-:W-:Y:S02]  /*19e0*/  ISETP.GT.AND P6, PT, R6.reuse, 0x1, PT ;  /* 0x000000010600780c */ /* 0x040fe40003fc4270 */
[C---:B------:R-:W-:Y:S02]  /*19f0*/  ISETP.GT.AND P5, PT, R6.reuse, 0x8, PT ;  /* 0x000000080600780c */ /* 0x040fe40003fa4270 */
[C---:B------:R-:W-:Y:S02]  /*1a00*/  ISETP.GT.AND P2, PT, R6.reuse, 0x9, PT ;  /* 0x000000090600780c */ /* 0x040fe40003f44270 */
[C---:B------:R-:W-:Y:S01]  /*1a10*/  ISETP.GT.AND P4, PT, R6.reuse, 0x10, PT ;  /* 0x000000100600780c */ /* 0x040fe20003f84270 */
[----:B------:R-:W-:Y:S02]  /*1a20*/  WARPGROUP.DEPBAR.LE gsb0, 0x0 ;  /* 0x00008000000079c5 */ /* 0x000fe40000010000 */
[----:B------:R-:W-:Y:S01]  /*1a30*/  WARPGROUP.ARRIVE ;  /* 0x00000000000079c5 */ /* 0x000fe20000000000 */
[----:B------:R-:W-:-:S02]  /*1a40*/  ISETP.GT.AND P1, PT, R6, 0xb9, PT ;  /* 0x000000b90600780c */ /* 0x000fc40003f24270 */
[----:B------:R-:W-:-:S03]  /*1a50*/  ISETP.GT.AND P0, PT, R6, 0xc0, PT ;  /* 0x000000c00600780c */ /* 0x000fc60003f04270 */
[----:B------:R-:W-:Y:S01]  /*1a60*/  QGMMA.64x32x32.F32.E4M3.E4M3 R108, gdesc[UR8], RZ, !UPT, gsb0 ;  /* 0x00600000086c79f3 */ /* 0x000fe2000c0008ff */
[----:B------:R-:W-:Y:S01]  /*1a70*/  UIADD3 UR8, UR6, 0x200, URZ ;  /* 0x0000020006087890 */ /* 0x000fe2000fffe03f */
[----:B------:R-:W-:Y:S01]  /*1a80*/  R2UR UR9, R5 ;  /* 0x00000000050972ca */ /* 0x000fe200000e0000 */
[----:B------:R-:W-:Y:S01]  /*1a90*/  UIADD3 UR10, UR6, 0x300, URZ ;  /* 0x00000300060a7890 */ /* 0x000fe2000fffe03f */
[----:B------:R-:W-:-:S04]  /*1aa0*/  UMOV UR11, 0x40000040 ;  /* 0x40000040000b7882 */ /* 0x000fc80000000000 */
[----:B------:R-:W-:Y:S01]  /*1ab0*/  UMOV UR22, UR8 ;  /* 0x0000000800167c82 */ /* 0x000fe20008000000 */
[----:B------:R-:W-:Y:S01]  /*1ac0*/  R2UR UR8, R4 ;  /* 0x00000000040872ca */ /* 0x000fe200000e0000 */
[----:B------:R-:W-:Y:S01]  /*1ad0*/  UMOV UR18, UR10 ;  /* 0x0000000a00127c82 */ /* 0x000fe20008000000 */
[----:B------:R-:W-:Y:S01]  /*1ae0*/  UIADD3 UR10, UR6, 0x600, URZ ;  /* 0x00000600060a7890 */ /* 0x000fe2000fffe03f */
[----:B------:R-:W-:Y:S02]  /*1af0*/  WARPGROUP.DEPBAR.LE gsb0, 0x0 ;  /* 0x00008000000079c5 */ /* 0x000fe40000010000 */
[----:B------:R-:W-:-:S06]  /*1b00*/  WARPGROUP.ARRIVE ;  /* 0x00000000000079c5 */ /* 0x000fcc0000000000 */
[----:B------:R-:W-:Y:S01]  /*1b10*/  QGMMA.64x32x32.F32.E4M3.E4M3 R92, gdesc[UR20], RZ, !UPT, gsb0 ;  /* 0x00600000145c79f3 */ /* 0x000fe2000c0008ff */
[----:B------:R-:W-:Y:S01]  /*1b20*/  UIADD3 UR22, UR6, 0x506, URZ ;  /* 0x0000050606167890 */ /* 0x000fe2000fffe03f */
        /* <DEDUP_REMOVED lines=8> */
[----:B------:R-:W-:Y:S01]  /*1bb0*/  UMOV UR19, 0x40000040 ;  /* 0x4000004000137882 */ /* 0x000fe20000000000 */
[----:B------:R-:W-:Y:S01]  /*1bc0*/  UMOV UR32, UR16 ;  /* 0x0000001000207c82 */ /* 0x000fe20008000000 */
[----:B------:R-:W-:Y:S01]  /*1bd0*/  UMOV UR33, UR17 ;  /* 0x0000001100217c82 */ /* 0x000fe20008000000 */
[----:B------:R-:W-:Y:S01]  /*1be0*/  UMOV UR20, UR16 ;  /* 0x0000001000147c82 */ /* 0x000fe20008000000 */
[----:B------:R-:W-:Y:S01]  /*1bf0*/  UMOV UR21, UR17 ;  /* 0x0000001100157c82 */ /* 0x000fe20008000000 */
        /* <DEDUP_REMOVED lines=91> */
[----:B------:R-:W0:Y:S01]  /*21b0*/  S2UR UR5, SR_CgaCtaId ;  /* 0x00000000000579c3 */ /* 0x000e220000008800 */
        /* <DEDUP_REMOVED lines=14> */
[----:B------:R-:W-:Y:S01]  /*22a0*/  FMNMX.FTZ R12, R9, R125, !PT ;  /* 0x0000007d090c7209 */ /* 0x000fe20007810000 */
[----:B------:R-:W-:Y:S01]  /*22b0*/  UIADD3 UR18, UR6, 0x606, URZ ;  /* 0x0000060606127890 */ /* 0x000fe2000fffe03f */
[----:B------:R-:W-:Y:S01]  /*22c0*/  FSEL R129, R129, -INF , P2 ;  /* 0xff80000081817808 */ /* 0x000fe20001000000 */
[----:B------:R-:W-:Y:S01]  /*22d0*/  UMOV UR19, 0x40000040 ;  /* 0x4000004000137882 */ /* 0x000fe20000000000 */
        /* <DEDUP_REMOVED lines=14> */
[----:B------:R-:W-:Y:S02]  /*23c0*/  FSEL R137, R137, -INF , P5 ;  /* 0xff80000089897808 */ /* 0x000fe40002800000 */
[----:B------:R-:W-:Y:S02]  /*23d0*/  ISETP.GT.AND P3, PT, R6, 0x20, PT ;  /* 0x000000200600780c */ /* 0x000fe40003f64270 */
[----:B------:R-:W-:Y:S02]  /*23e0*/  FMNMX.FTZ R12, R145, R12, !PT ;  /* 0x0000000c910c7209 */ /* 0x000fe40007810000 */
[----:B------:R-:W-:Y:S02]  /*23f0*/  FSEL R15, R138, -INF , P6 ;  /* 0xff8000008a0f7808 */ /* 0x000fe40003000000 */
[----:B------:R-:W-:-:S02]  /*2400*/  ISETP.GT.AND P6, PT, R6, 0x21, PT ;  /* 0x000000210600780c */ /* 0x000fc40003fc4270 */
[----:B------:R-:W-:Y:S02]  /*2410*/  FMNMX.FTZ R12, R137, R12, !PT ;  /* 0x0000000c890c7209 */ /* 0x000fe40007810000 */
[----:B------:R-:W-:Y:S02]  /*2420*/  FSEL R139, R139, -INF , P5 ;  /* 0xff8000008b8b7808 */ /* 0x000fe40002800000 */
[C---:B------:R-:W-:Y:S02]  /*2430*/  ISETP.GT.AND P5, PT, R6.reuse, 0x28, PT ;  /* 0x000000280600780c */ /* 0x040fe40003fa4270 */
[----:B------:R-:W-:Y:S02]  /*2440*/  FSEL R131, R131, -INF , P2 ;  /* 0xff80000083837808 */ /* 0x000fe40001000000 */
        /* <DEDUP_REMOVED lines=19> */
[----:B------:R-:W-:Y:S02]  /*2580*/  FSEL R157, R117, -INF , P3 ;  /* 0xff800000759d7808 */ /* 0x000fe40001800000 */
[----:B------:R-:W-:Y:S02]  /*2590*/  ISETP.GT.AND P6, PT, R6, 0x38, PT ;  /* 0x000000380600780c */ /* 0x000fe40003fc4270 */
[----:B------:R-:W-:-:S02]  /*25a0*/  FSEL R23, R118, -INF , P4 ;  /* 0xff80000076177808 */ /* 0x000fc40002000000 */
[----:B------:R-:W-:Y:S02]  /*25b0*/  FMNMX.FTZ R12, R155, R12, !PT ;  /* 0x0000000c9b0c7209 */ /* 0x000fe40007810000 */
[----:B------:R-:W-:Y:S02]  /*25c0*/  ISETP.GT.AND P3, PT, R6, 0x49, PT ;  /* 0x000000490600780c */ /* 0x000fe40003f64270 */
[----:B------:R-:W-:Y:S02]  /*25d0*/  FSEL R21, R114, -INF , P5 ;  /* 0xff80000072157808 */ /* 0x000fe40002800000 */
[C---:B------:R-:W-:Y:S02]  /*25e0*/  ISETP.GT.AND P4, PT, R6.reuse, 0x40, PT ;  /* 0x000000400600780c */ /* 0x040fe40003f84270 */
        /* <DEDUP_REMOVED lines=8> */
[----:B------:R-:W-:Y:S02]  /*2670*/  FMNMX.FTZ R12, R177, R12, !PT ;  /* 0x0000000cb10c7209 */ /* 0x000fe40007810000 */
[----:B------:R-:W-:Y:S02]  /*2680*/  ISETP.GT.AND P2, PT, R6, 0x48, PT ;  /* 0x000000480600780c */ /* 0x000fe40003f44270 */
[----:B------:R-:W-:Y:S02]  /*2690*/  FSEL R27, R122, -INF , P6 ;  /* 0xff8000007a1b7808 */ /* 0x000fe40003000000 */
[----:B------:R-:W-:Y:S01]  /*26a0*/  ISETP.GT.AND P6, PT, R6, 0x69, PT ;  /* 0x000000690600780c */ /* 0x000fe20003fc4270 */
[----:B------:R-:W-:Y:S02]  /*26b0*/  WARPGROUP.DEPBAR.LE gsb0, 0x0 ;  /* 0x00008000000079c5 */ /* 0x000fe40000010000 */
[----:B------:R-:W-:Y:S01]  /*26c0*/  WARPGROUP.ARRIVE ;  /* 0x00000000000079c5 */ /* 0x000fe20000000000 */
[----:B------:R-:W-:-:S02]  /*26d0*/  FSEL R187, R97, -INF , P3 ;  /* 0xff80000061bb7808 */ /* 0x000fc40001800000 */
[----:B------:R-:W-:Y:S02]  /*26e0*/  FSEL R99, R99, -INF , P3 ;  /* 0xff80000063637808 */ /* 0x000fe40001800000 */
[----:B------:R-:W-:Y:S01]  /*26f0*/  FSEL R109, R94, -INF , P4 ;  /* 0xff8000005e6d7808 */ /* 0x000fe20002000000 */
[----:B------:R-:W-:Y:S01]  /*2700*/  QGMMA.64x32x32.F32.E4M3.E4M3 R76, gdesc[UR28], R76, gsb0 ;  /* 0x006000001c4c79f3 */ /* 0x000fe2000800084c */
[----:B------:R-:W-:Y:S02]  /*2710*/  FSEL R195, R92, -INF , P4 ;  /* 0xff8000005cc37808 */ /* 0x000fe40002000000 */
[C---:B------:R-:W-:Y:S02]  /*2720*/  ISETP.GT.AND P3, PT, R6.reuse, 0x59, PT ;  /* 0x000000590600780c */ /* 0x040fe40003f64270 */
[----:B------:R-:W-:Y:S02]  /*2730*/  ISETP.GT.AND P4, PT, R6, 0x50, PT ;  /* 0x000000500600780c */ /* 0x000fe40003f84270 */
[----:B------:R-:W-:-:S02]  /*2740*/  FSEL R107, R107, -INF , P3 ;  /* 0xff8000006b6b7808 */ /* 0x000fc40001800000 */
[----:B------:R-:W-:Y:S02]  /*2750*/  FSEL R197, R105, -INF , P3 ;  /* 0xff80000069c57808 */ /* 0x000fe40001800000 */
[----:B------:R-:W-:Y:S02]  /*2760*/  FSEL R183, R100, -INF , P4 ;  /* 0xff80000064b77808 */ /* 0x000fe40002000000 */
[----:B------:R-:W-:Y:S02]  /*2770*/  FSEL R97, R102, -INF , P4 ;  /* 0xff80000066617808 */ /* 0x000fe40002000000 */
[----:B------:R-:W-:Y:S02]  /*2780*/  ISETP.GT.AND P3, PT, R6, 0x61, PT ;  /* 0x000000610600780c */ /* 0x000fe40003f64270 */
[----:B------:R-:W-:Y:S02]  /*2790*/  FSEL R185, R93, -INF , P5 ;  /* 0xff8000005db97808 */ /* 0x000fe40002800000 */
[----:B------:R-:W-:-:S02]  /*27a0*/  FSEL R95, R95, -INF , P5 ;  /* 0xff8000005f5f7808 */ /* 0x000fc40002800000 */
[C---:B------:R-:W-:Y:S02]  /*27b0*/  ISETP.GT.AND P4, PT, R6.reuse, 0x60, PT ;  /* 0x000000600600780c */ /* 0x040fe40003f84270 */
[C---:B------:R-:W-:Y:S02]  /*27c0*/  ISETP.GT.AND P5, PT, R6.reuse, 0x51, PT ;  /* 0x000000510600780c */ /* 0x040fe40003fa4270 */
[----:B------:R-:W-:Y:S02]  /*27d0*/  FMNMX.FTZ R12, R195, R12, !PT ;  /* 0x0000000cc30c7209 */ /* 0x000fe40007810000 */
[----:B------:R-:W-:Y:S02]  /*27e0*/  FSEL R103, R103, -INF , P5 ;  /* 0xff80000067677808 */ /* 0x000fe40002800000 */
[----:B------:R-:W-:Y:S02]  /*27f0*/  FSEL R193, R101, -INF , P5 ;  /* 0xff80000065c17808 */ /* 0x000fe40002800000 */
        /* <DEDUP_REMOVED lines=8> */
[----:B------:R-:W-:Y:S02]  /*2880*/  FSEL R191, R104, -INF , P2 ;  /* 0xff80000068bf7808 */ /* 0x000fe40001000000 */
[----:B------:R-:W-:Y:S02]  /*2890*/  ISETP.GT.AND P2, PT, R6, 0x68, PT ;  /* 0x000000680600780c */ /* 0x000fe40003f44270 */
[----:B------:R-:W-:-:S04]  /*28a0*/  FMNMX.FTZ R12, R183, R12, !PT ;  /* 0x0000000cb70c7209 */ /* 0x000fc80007810000 */
[----:B------:R-:W-:-:S04]  /*28b0*/  FMNMX.FTZ R12, R193, R12, !PT ;  /* 0x0000000cc10c7209 */ /* 0x000fc80007810000 */
[----:B------:R-:W-:Y:S01]  /*28c0*/  FMNMX.FTZ R12, R191, R12, !PT ;  /* 0x0000000cbf0c7209 */ /* 0x000fe20007810000 */
[----:B------:R-:W-:Y:S02]  /*28d0*/  WARPGROUP.DEPBAR.LE gsb0, 0x0 ;  /* 0x00008000000079c5 */ /* 0x000fe40000010000 */
[----:B------:R-:W-:Y:S01]  /*28e0*/  WARPGROUP.ARRIVE ;  /* 0x00000000000079c5 */ /* 0x000fe20000000000 */
[----:B------:R-:W-:Y:S02]  /*28f0*/  FSEL R171, R77, -INF , P3 ;  /* 0xff8000004dab7808 */ /* 0x000fe40001800000 */
[----:B------:R-:W-:Y:S02]  /*2900*/  FSEL R181, R76, -INF , P4 ;  /* 0xff8000004cb57808 */ /* 0x000fe40002000000 */
[----:B------:R-:W-:Y:S01]  /*2910*/  FSEL R77, R78, -INF , P4 ;  /* 0xff8000004e4d7808 */ /* 0x000fe20002000000 */
[----:B------:R-:W-:Y:S01]  /*2920*/  QGMMA.64x32x32.F32.E4M3.E4M3 R60, gdesc[UR24], R60, gsb0 ;  /* 0x00600000183c79f3 */ /* 0x000fe2000800083c */
[----:B------:R-:W-:-:S02]  /*2930*/  ISETP.GT.AND P4, PT, R6, 0x71, PT ;  /* 0x000000710600780c */ /* 0x000fc40003f84270 */
[----:B------:R-:W-:Y:S02]  /*2940*/  FSEL R167, R84, -INF , P5 ;  /* 0xff80000054a77808 */ /* 0x000fe40002800000 */
[----:B------:R-:W-:Y:S02]  /*2950*/  FSEL R165, R85, -INF , P4 ;  /* 0xff80000055a57808 */ /* 0x000fe40002000000 */
[----:B------:R-:W-:Y:S02]  /*2960*/  FSEL R85, R86, -INF , P5 ;  /* 0xff80000056557808 */ /* 0x000fe40002800000 */
[----:B------:R-:W-:Y:S02]  /*2970*/  FSEL R79, R79, -INF , P3 ;  /* 0xff8000004f4f7808 */ /* 0x000fe40001800000 */
[C---:B------:R-:W-:Y:S02]  /*2980*/  ISETP.GT.AND P5, PT, R6.reuse, 0x81, PT ;  /* 0x000000810600780c */ /* 0x040fe40003fa4270 */
[----:B------:R-:W-:-:S02]  /*2990*/  ISETP.GT.AND P3, PT, R6, 0x78, PT ;  /* 0x000000780600780c */ /* 0x000fc40003f64270 */
[----:B------:R-:W-:Y:S02]  /*29a0*/  FSEL R163, R81, -INF , P6 ;  /* 0xff80000051a37808 */ /* 0x000fe40003000000 */
[----:B------:R-:W-:Y:S02]  /*29b0*/  FSEL R159, R88, -INF , P3 ;  /* 0xff800000589f7808 */ /* 0x000fe40001800000 */
[----:B------:R-:W-:Y:S02]  /*29c0*/  FSEL R83, R83, -INF , P6 ;  /* 0xff80000053537808 */ /* 0x000fe40003000000 */
[----:B------:R-:W-:Y:S02]  /*29d0*/  ISETP.GT.AND P6, PT, R6, 0x80, PT ;  /* 0x000000800600780c */ /* 0x000fe40003fc4270 */
[----:B------:R-:W-:Y:S02]  /*29e0*/  FSEL R87, R87, -INF , P4 ;  /* 0xff80000057577808 */ /* 0x000fe40002000000 */
[----:B------:R-:W-:-:S02]  /*29f0*/  FSEL R161, R80, -INF , P2 ;  /* 0xff80000050a17808 */ /* 0x000fc40001000000 */
[----:B------:R-:W-:Y:S02]  /*2a00*/  FSEL R81, R82, -INF , P2 ;  /* 0xff80000052517808 */ /* 0x000fe40001000000 */
[C---:B------:R-:W-:Y:S02]  /*2a10*/  ISETP.GT.AND P4, PT, R6.reuse, 0x88, PT ;  /* 0x000000880600780c */ /* 0x040fe40003f84270 */
[----:B------:R-:W-:Y:S02]  /*2a20*/  ISETP.GT.AND P2, PT, R6, 0x79, PT ;  /* 0x000000790600780c */ /* 0x000fe40003f44270 */
[----:B------:R-:W-:Y:S02]  /*2a30*/  FMNMX.FTZ R12, R197, R12, !PT ;  /* 0x0000000cc50c7209 */ /* 0x000fe40007810000 */
[----:B------:R-:W-:Y:S02]  /*2a40*/  FSEL R173, R89, -INF , P2 ;  /* 0xff80000059ad7808 */ /* 0x000fe40001000000 */
[----:B------:R-:W-:-:S02]  /*2a50*/  FSEL R91, R91, -INF , P2 ;  /* 0xff8000005b5b7808 */ /* 0x000fc40001000000 */
[----:B------:R-:W-:Y:S02]  /*2a60*/  ISETP.GT.AND P2, PT, R6, 0x90, PT ;  /* 0x000000900600780c */ /* 0x000fe40003f44270 */
[----:B------:R-:W-:-:S04]  /*2a70*/  FMNMX.FTZ R12, R181, R12, !PT ;  /* 0x0000000cb50c7209 */ /* 0x000fc80007810000 */
[----:B------:R-:W-:-:S04]  /*2a80*/  FMNMX.FTZ R12, R171, R12, !PT ;  /* 0x0000000cab0c7209 */ /* 0x000fc80007810000 */
[----:B------:R-:W-:-:S04]  /*2a90*/  FMNMX.FTZ R12, R161, R12, !PT ;  /* 0x0000000ca10c7209 */ /* 0x000fc80007810000 */
[----:B------:R-:W-:-:S04]  /*2aa0*/  FMNMX.FTZ R12, R163, R12, !PT ;  /* 0x0000000ca30c7209 */ /* 0x000fc80007810000 */
[----:B------:R-:W-:Y:S01]  /*2ab0*/  FMNMX.FTZ R12, R167, R12, !PT ;  /* 0x0000000ca70c7209 */ /* 0x000fe20007810000 */
[----:B------:R-:W-:Y:S02]  /*2ac0*/  WARPGROUP.DEPBAR.LE gsb0, 0x0 ;  /* 0x00008000000079c5 */ /* 0x000fe40000010000 */
[----:B------:R-:W-:Y:S01]  /*2ad0*/  WARPGROUP.ARRIVE ;  /* 0x00000000000079c5 */ /* 0x000fe20000000000 */
[----:B------:R-:W-:Y:S02]  /*2ae0*/  FSEL R189, R61, -INF , P5 ;  /* 0xff8000003dbd7808 */ /* 0x000fe40002800000 */
[----:B------:R-:W-:Y:S02]  /*2af0*/  FSEL R61, R90, -INF , P3 ;  /* 0xff8000005a3d7808 */ /* 0x000fe40001800000 */
[----:B------:R-:W-:Y:S01]  /*2b00*/  ISETP.GT.AND P3, PT, R6, 0x89, PT ;  /* 0x000000890600780c */ /* 0x000fe20003f64270 */
[----:B------:R-:W-:Y:S01]  /*2b10*/  QGMMA.64x32x32.F32.E4M3.E4M3 R44, gdesc[UR20], R44, gsb0 ;  /* 0x00600000142c79f3 */ /* 0x000fe2000800082c */
[----:B------:R-:W-:-:S02]  /*2b20*/  FSEL R179, R60, -INF , P6 ;  /* 0xff8000003cb37808 */ /* 0x000fc40003000000 */
[----:B------:R-:W-:Y:S02]  /*2b30*/  FSEL R201, R65, -INF , P3 ;  /* 0xff80000041c97808 */ /* 0x000fe40001800000 */
[----:B------:R-:W-:Y:S02]  /*2b40*/  FSEL R65, R62, -INF , P6 ;  /* 0xff8000003e417808 */ /* 0x000fe40003000000 */
[----:B------:R-:W-:Y:S02]  /*2b50*/  ISETP.GT.AND P6, PT, R6, 0x91, PT ;  /* 0x000000910600780c */ /* 0x000fe40003fc4270 */
[----:B------:R-:W-:Y:S02]  /*2b60*/  FSEL R199, R64, -INF , P4 ;  /* 0xff80000040c77808 */ /* 0x000fe40002000000 */
[----:B------:R-:W-:Y:S02]  /*2b70*/  FSEL R205, R69, -INF , P6 ;  /* 0xff80000045cd7808 */ /* 0x000fe40003000000 */
[----:B------:R-:W-:-:S02]  /*2b80*/  FSEL R69, R66, -INF , P4 ;  /* 0xff80000042457808 */ /* 0x000fc40002000000 */
[----:B------:R-:W-:Y:S02]  /*2b90*/  ISETP.GT.AND P4, PT, R6, 0x99, PT ;  /* 0x000000990600780c */ /* 0x000fe40003f84270 */
[----:B------:R-:W-:Y:S02]  /*2ba0*/  FSEL R203, R68, -INF , P2 ;  /* 0xff80000044cb7808 */ /* 0x000fe40001000000 */
[----:B------:R-:W-:Y:S02]  /*2bb0*/  FSEL R211, R73, -INF , P4 ;  /* 0xff80000049d37808 */ /* 0x000fe40002000000 */
[----:B------:R-:W-:Y:S02]  /*2bc0*/  FSEL R73, R70, -INF , P2 ;  /* 0xff80000046497808 */ /* 0x000fe40001000000 */
[----:B------:R-:W-:Y:S02]  /*2bd0*/  ISETP.GT.AND P2, PT, R6, 0xa1, PT ;  /* 0x000000a10600780c */ /* 0x000fe40003f44270 */
[----:B------:R-:W-:-:S02]  /*2be0*/  FSEL R63, R63, -INF , P5 ;  /* 0xff8000003f3f7808 */ /* 0x000fc40002800000 */
[----:B------:R-:W-:Y:S02]  /*2bf0*/  ISETP.GT.AND P5, PT, R6, 0x98, PT ;  /* 0x000000980600780c */ /* 0x000fe40003fa4270 */
[----:B------:R-:W-:Y:S02]  /*2c00*/  FSEL R67, R67, -INF , P3 ;  /* 0xff80000043437808 */ /* 0x000fe40001800000 */
[----:B------:R-:W-:Y:S02]  /*2c10*/  FSEL R207, R72, -INF , P5 ;  /* 0xff80000048cf7808 */ /* 0x000fe40002800000 */
[----:B------:R-:W-:Y:S02]  /*2c20*/  ISETP.GT.AND P3, PT, R6, 0xa0, PT ;  /* 0x000000a00600780c */ /* 0x000fe40003f64270 */
[----:B------:R-:W-:Y:S02]  /*2c30*/  FMNMX.FTZ R12, R165, R12, !PT ;  /* 0x0000000ca50c7209 */ /* 0x000fe40007810000 */
[----:B------:R-:W-:-:S02]  /*2c40*/  FSEL R75, R75, -INF , P4 ;  /* 0xff8000004b4b7808 */ /* 0x000fc40002000000 */
[----:B------:R-:W-:Y:S02]  /*2c50*/  FMNMX.FTZ R12, R159, R12, !PT ;  /* 0x0000000c9f0c7209 */ /* 0x000fe40007810000 */
[C---:B------:R-:W-:Y:S02]  /*2c60*/  ISETP.GT.AND P4, PT, R6.reuse, 0xb0, PT ;  /* 0x000000b00600780c */ /* 0x040fe40003f84270 */
[----:B------:R-:W-:Y:S02]  /*2c70*/  FMNMX.FTZ R12, R173, R12, !PT ;  /* 0x0000000cad0c7209 */ /* 0x000fe40007810000 */
[----:B------:R-:W-:Y:S02]  /*2c80*/  FSEL R71, R71, -INF , P6 ;  /* 0xff80000047477808 */ /* 0x000fe40003000000 */
[----:B------:R-:W-:Y:S02]  /*2c90*/  FMNMX.FTZ R12, R179, R12, !PT ;  /* 0x0000000cb30c7209 */ /* 0x000fe40007810000 */
[----:B------:R-:W-:-:S02]  /*2ca0*/  ISETP.GT.AND P6, PT, R6, 0xa8, PT ;  /* 0x000000a80600780c */ /* 0x000fc40003fc4270 */
        /* <DEDUP_REMOVED lines=10> */
[----:B------:R-:W-:Y:S02]  /*2d50*/  ISETP.GT.AND P2, PT, R6, 0xb8, PT ;  /* 0x000000b80600780c */ /* 0x000fe40003f44270 */
[----:B------:R-:W-:Y:S02]  /*2d60*/  FSEL R45, R74, -INF , P5 ;  /* 0xff8000004a2d7808 */ /* 0x000fe40002800000 */
[----:B------:R-:W-:Y:S02]  /*2d70*/  ISETP.GT.AND P5, PT, R6, 0xa9, PT ;  /* 0x000000a90600780c */ /* 0x000fe40003fa4270 */
[----:B------:R-:W-:Y:S02]  /*2d80*/  FSEL R223, R56, -INF , P2 ;  /* 0xff80000038df7808 */ /* 0x000fe40001000000 */
[----:B------:R-:W-:Y:S02]  /*2d90*/  P2R R26, PR, RZ, 0x2 ;  /* 0x00000002ff1a7803 */ /* 0x000fe40000000000 */
[----:B------:R-:W-:-:S02]  /*2da0*/  FSEL R217, R49, -INF , P5 ;  /* 0xff80000031d97808 */ /* 0x000fc40002800000 */
[----:B------:R-:W-:Y:S02]  /*2db0*/  FSEL R49, R46, -INF , P3 ;  /* 0xff8000002e317808 */ /* 0x000fe40001800000 */
[----:B------:R-:W-:Y:S02]  /*2dc0*/  FSEL R213, R44, -INF , P3 ;  /* 0xff8000002cd57808 */ /* 0x000fe40001800000 */
[----:B------:R-:W-:Y:S02]  /*2dd0*/  ISETP.GT.AND P3, PT, R6, 0xb1, PT ;  /* 0x000000b10600780c */ /* 0x000fe40003f64270 */
[----:B------:R-:W-:Y:S02]  /*2de0*/  FSEL R219, R52, -INF , P4 ;  /* 0xff80000034db7808 */ /* 0x000fe40002000000 */
[----:B------:R-:W-:Y:S02]  /*2df0*/  FSEL R221, R53, -INF , P3 ;  /* 0xff80000035dd7808 */ /* 0x000fe40001800000 */
[----:B------:R-:W-:-:S02]  /*2e00*/  FSEL R55, R55, -INF , P3 ;  /* 0xff80000037377808 */ /* 0x000fc40001800000 */
[----:B------:R-:W-:Y:S02]  /*2e10*/  FSEL R57, R54, -INF , P4 ;  /* 0xff80000036397808 */ /* 0x000fe40002000000 */
[C---:B------:R-:W-:Y:S02]  /*2e20*/  ISETP.GT.AND P3, PT, R6.reuse, 0xd0, PT ;  /* 0x000000d00600780c */ /* 0x040fe40003f64270 */
        /* <DEDUP_REMOVED lines=8> */
[----:B------:R-:W-:Y:S02]  /*2eb0*/  FSEL R53, R50, -INF , P6 ;  /* 0xff80000032357808 */ /* 0x000fe40003000000 */
[----:B------:R-:W-:-:S02]  /*2ec0*/  FMNMX.FTZ R12, R213, R12, !PT ;  /* 0x0000000cd50c7209 */ /* 0x000fc40007810000 */
[----:B------:R-:W-:Y:S02]  /*2ed0*/  ISETP.GT.AND P6, PT, R6, 0xd9, PT ;  /* 0x000000d90600780c */ /* 0x000fe40003fc4270 */
[----:B------:R-:W-:-:S04]  /*2ee0*/  FMNMX.FTZ R12, R209, R12, !PT ;  /* 0x0000000cd10c7209 */ /* 0x000fc80007810000 */
[----:B------:R-:W-:Y:S01]  /*2ef0*/  FMNMX.FTZ R12, R215, R12, !PT ;  /* 0x0000000cd70c7209 */ /* 0x000fe20007810000 */
[----:B------:R-:W-:Y:S02]  /*2f00*/  WARPGROUP.DEPBAR.LE gsb0, 0x0 ;  /* 0x00008000000079c5 */ /* 0x000fe40000010000 */
[----:B------:R-:W-:Y:S02]  /*2f10*/  FSEL R227, R28, -INF , P0 ;  /* 0xff8000001ce37808 */ /* 0x000fe40000000000 */
[----:B------:R-:W-:Y:S02]  /*2f20*/  FSEL R229, R29, -INF , P1 ;  /* 0xff8000001de57808 */ /* 0x000fe40000800000 */
[----:B------:R-:W-:Y:S02]  /*2f30*/  FMNMX.FTZ R28, R7, R127, !PT ;  /* 0x0000007f071c7209 */ /* 0x000fe40007810000 */
[----:B------:R-:W-:Y:S02]  /*2f40*/  FSEL R29, R58, -INF , P2 ;  /* 0xff8000003a1d7808 */ /* 0x000fe40001000000 */
[----:B------:R-:W-:-:S02]  /*2f50*/  ISETP.GT.AND P2, PT, R6, 0xc9, PT ;  /* 0x000000c90600780c */ /* 0x000fc40003f44270 */
[----:B------:R-:W-:Y:S02]  /*2f60*/  ISETP.GT.AND P1, PT, R6, 0xc0, PT ;  /* 0x000000c00600780c */ /* 0x000fe40003f24270 */
[----:B------:R-:W-:Y:S02]  /*2f70*/  FMNMX.FTZ R28, R11, R28, !PT ;  /* 0x0000001c0b1c7209 */ /* 0x000fe40007810000 */
[----:B------:R-:W-:Y:S02]  /*2f80*/  FSEL R46, R33, -INF , P2 ;  /* 0xff800000212e7808 */ /* 0x000fe40001000000 */
[----:B------:R-:W-:Y:S02]  /*2f90*/  FSEL R33, R30, -INF , P1 ;  /* 0xff8000001e217808 */ /* 0x000fe40000800000 */
[----:B------:R-:W-:Y:S02]  /*2fa0*/  FMNMX.FTZ R30, R131, R28, !PT ;  /* 0x0000001c831e7209 */ /* 0x000fe40007810000 */
[----:B------:R-:W-:-:S02]  /*2fb0*/  ISETP.GT.AND P0, PT, R6, 0xc8, PT ;  /* 0x000000c80600780c */ /* 0x000fc40003f04270 */
[----:B------:R-:W-:Y:S02]  /*2fc0*/  FMNMX.FTZ R30, R13, R30, !PT ;  /* 0x0000001e0d1e7209 */ /* 0x000fe40007810000 */
[----:B------:R-:W-:Y:S02]  /*2fd0*/  FSEL R235, R32, -INF , P0 ;  /* 0xff80000020eb7808 */ /* 0x000fe40000000000 */
[----:B------:R-:W-:Y:S02]  /*2fe0*/  FMNMX.FTZ R30, R135, R30, !PT ;  /* 0x0000001e871e7209 */ /* 0x000fe40007810000 */
[----:B------:R-:W-:Y:S02]  /*2ff0*/  P2R R24, PR, RZ, 0x1 ;  /* 0x00000001ff187803 */ /* 0x000fe40000000000 */
[----:B------:R-:W-:Y:S02]  /*3000*/  FMNMX.FTZ R30, R15, R30, !PT ;  /* 0x0000001e0f1e7209 */ /* 0x000fe40007810000 */
[----:B------:R-:W-:-:S02]  /*3010*/  ISETP.GT.AND P0, PT, R6, 0xb9, PT ;  /* 0x000000b90600780c */ /* 0x000fc40003f04270 */
[----:B------:R-:W-:Y:S02]  /*3020*/  FMNMX.FTZ R32, R139, R30, !PT ;  /* 0x0000001e8b207209 */ /* 0x000fe40007810000 */
[----:B------:R-:W-:Y:S02]  /*3030*/  FSEL R59, R59, -INF , P0 ;  /* 0xff8000003b3b7808 */ /* 0x000fe40000000000 */
[----:B------:R-:W-:Y:S02]  /*3040*/  FMNMX.FTZ R32, R19, R32, !PT ;  /* 0x0000002013207209 */ /* 0x000fe40007810000 */
[----:B------:R-:W-:Y:S02]  /*3050*/  ISETP.NE.AND P0, PT, R24, RZ, PT ;  /* 0x000000ff1800720c */ /* 0x000fe40003f05270 */
[----:B------:R-:W-:Y:S02]  /*3060*/  FMNMX.FTZ R32, R111, R32, !PT ;  /* 0x000000206f207209 */ /* 0x000fe40007810000 */
[----:B------:R-:W-:-:S02]  /*3070*/  FSEL R44, R36, -INF , P3 ;  /* 0xff800000242c7808 */ /* 0x000fc40001800000 */
[----:B------:R-:W-:Y:S02]  /*3080*/  FMNMX.FTZ R32, R21, R32, !PT ;  /* 0x0000002015207209 */ /* 0x000fe40007810000 */
[----:B------:R-:W-:Y:S02]  /*3090*/  FSEL R36, R37, -INF , P4 ;  /* 0xff80000025247808 */ /* 0x000fe40002000000 */
[----:B------:R-:W-:Y:S02]  /*30a0*/  FSEL R37, R34, -INF , P0 ;  /* 0xff80000022257808 */ /* 0x000fe40000000000 */
[----:B------:R-:W-:Y:S02]  /*30b0*/  FMNMX.FTZ R34, R115, R32, !PT ;  /* 0x0000002073227209 */ /* 0x000fe40007810000 */
[----:B------:R-:W-:Y:S02]  /*30c0*/  FSEL R233, R40, -INF , P5 ;  /* 0xff80000028e97808 */ /* 0x000fe40002800000 */
        /* <DEDUP_REMOVED lines=23> */
[----:B------:R-:W-:Y:S02]  /*3240*/  FSEL R231, R41, -INF , P6 ;  /* 0xff80000029e77808 */ /* 0x000fe40003000000 */
[----:B------:R-:W-:-:S02]  /*3250*/  FMNMX.FTZ R50, R77, R50, !PT ;  /* 0x000000324d327209 */ /* 0x000fc40007810000 */
[----:B------:R-:W-:Y:S02]  /*3260*/  FMNMX.FTZ R12, R233, R12, !PT ;  /* 0x0000000ce90c7209 */ /* 0x000fe40007810000 */
[----:B------:R-:W-:Y:S02]  /*3270*/  FMNMX.FTZ R50, R79, R50, !PT ;  /* 0x000000324f327209 */ /* 0x000fe40007810000 */
[----:B------:R-:W-:Y:S02]  /*3280*/  FMNMX.FTZ R12, R231, R12, !PT ;  /* 0x0000000ce70c7209 */ /* 0x000fe40007810000 */
[----:B------:R-:W-:Y:S02]  /*3290*/  FMNMX.FTZ R50, R81, R50, !PT ;  /* 0x0000003251327209 */ /* 0x000fe40007810000 */
[----:B------:R-:W-:Y:S01]  /*32a0*/  P2R R20, PR, RZ, 0x4 ;  /* 0x00000004ff147803 */ /* 0x000fe20000000000 */
[----:B------:R-:W1:Y:S01]  /*32b0*/  SHFL.BFLY PT, R3, R12, 0x2, 0x1f ;  /* 0x0c401f000c037f89 */ /* 0x000e6200000e0000 */
[----:B------:R-:W-:-:S02]  /*32c0*/  FMNMX.FTZ R52, R83, R50, !PT ;  /* 0x0000003253347209 */ /* 0x000fc40007810000 */
[----:B------:R-:W-:Y:S02]  /*32d0*/  ISETP.NE.AND P1, PT, R26, RZ, PT ;  /* 0x000000ff1a00720c */ /* 0x000fe40003f25270 */
[----:B------:R-:W-:Y:S02]  /*32e0*/  FMNMX.FTZ R52, R85, R52, !PT ;  /* 0x0000003455347209 */ /* 0x000fe40007810000 */
[----:B------:R-:W-:Y:S02]  /*32f0*/  FSEL R31, R31, -INF , P1 ;  /* 0xff8000001f1f7808 */ /* 0x000fe40000800000 */
[----:B------:R-:W-:Y:S02]  /*3300*/  FMNMX.FTZ R52, R87, R52, !PT ;  /* 0x0000003457347209 */ /* 0x000fe40007810000 */
[----:B------:R-:W-:Y:S02]  /*3310*/  ISETP.NE.AND P0, PT, R8, RZ, PT ;  /* 0x000000ff0800720c */ /* 0x000fe40003f05270 */
[----:B------:R-:W-:-:S02]  /*3320*/  FMNMX.FTZ R52, R61, R52, !PT ;  /* 0x000000343d347209 */ /* 0x000fc40007810000 */
[----:B------:R-:W-:Y:S02]  /*3330*/  ISETP.NE.AND P1, PT, R10, RZ, PT ;  /* 0x000000ff0a00720c */ /* 0x000fe40003f25270 */
[----:B------:R-:W-:-:S04]  /*3340*/  FMNMX.FTZ R54, R91, R52, !PT ;  /* 0x000000345b367209 */ /* 0x000fc80007810000 */
[----:B------:R-:W-:Y:S02]  /*3350*/  FMNMX.FTZ R54, R65, R54, !PT ;  /* 0x0000003641367209 */ /* 0x000fe40007810000 */
[----:B-1----:R-:W-:Y:S02]  /*3360*/  FMNMX.FTZ R14, R12, R3, !PT ;  /* 0x000000030c0e7209 */ /* 0x002fe40007810000 */
[----:B------:R-:W-:-:S03]  /*3370*/  FMNMX.FTZ R54, R63, R54, !PT ;  /* 0x000000363f367209 */ /* 0x000fc60007810000 */
[----:B------:R-:W1:Y:S01]  /*3380*/  SHFL.BFLY PT, R3, R14, 0x1, 0x1f ;  /* 0x0c201f000e037f89 */ /* 0x000e6200000e0000 */
[----:B------:R-:W-:-:S04]  /*3390*/  FMNMX.FTZ R54, R69, R54, !PT ;  /* 0x0000003645367209 */ /* 0x000fc80007810000 */
[----:B------:R-:W-:-:S04]  /*33a0*/  FMNMX.FTZ R56, R67, R54, !PT ;  /* 0x0000003643387209 */ /* 0x000fc80007810000 */
[----:B------:R-:W-:-:S04]  /*33b0*/  FMNMX.FTZ R56, R73, R56, !PT ;  /* 0x0000003849387209 */ /* 0x000fc80007810000 */
[----:B------:R-:W-:-:S04]  /*33c0*/  FMNMX.FTZ R56, R71, R56, !PT ;  /* 0x0000003847387209 */ /* 0x000fc80007810000 */
[----:B------:R-:W-:-:S04]  /*33d0*/  FMNMX.FTZ R56, R45, R56, !PT ;  /* 0x000000382d387209 */ /* 0x000fc80007810000 */
[----:B------:R-:W-:Y:S02]  /*33e0*/  FMNMX.FTZ R58, R75, R56, !PT ;  /* 0x000000384b3a7209 */ /* 0x000fe40007810000 */
[----:B-1----:R-:W-:Y:S02]  /*33f0*/  FMNMX.FTZ R3, R14, R3, !PT ;  /* 0x000000030e037209 */ /* 0x002fe40007810000 */
[----:B------:R-:W-:Y:S02]  /*3400*/  FMNMX.FTZ R58, R49, R58, !PT ;  /* 0x0000003a313a7209 */ /* 0x000fe40007810000 */
        /* <DEDUP_REMOVED lines=10> */
[C-C-:B------:R-:W-:Y:S01]  /*34b0*/  FFMA.FTZ R14, R2.reuse, R147, -R237.reuse ;  /* 0x00000093020e7223 */ /* 0x140fe200000108ed */
[----:B------:R1:W-:Y:S01]  /*34c0*/  MUFU.EX2 R52, R159 ;  /* 0x0000009f00347308 */ /* 0x0003e20000000800 */
[----:B------:R-:W-:Y:S01]  /*34d0*/  FMNMX.FTZ R60, R55, R60, !PT ;  /* 0x0000003c373c7209 */ /* 0x000fe20007810000 */
[C-C-:B------:R-:W-:Y:S01]  /*34e0*/  FFMA.FTZ R147, R2.reuse, R163, -R237.reuse ;  /* 0x000000a302937223 */ /* 0x140fe200000108ed */
[----:B------:R-:W-:Y:S01]  /*34f0*/  FSEL R163, R39, -INF , P4 ;  /* 0xff80000027a37808 */ /* 0x000fe20002000000 */
[C-C-:B------:R-:W-:Y:S01]  /*3500*/  FFMA.FTZ R113, R2.reuse, R149, -R237.reuse ;  /* 0x0000009502717223 */ /* 0x140fe200000108ed */
[----:B------:R-:W-:Y:S01]  /*3510*/  FMNMX.FTZ R60, R29, R60, !PT ;  /* 0x0000003c1d3c7209 */ /* 0x000fe20007810000 */
[C-C-:B------:R-:W-:Y:S01]  /*3520*/  FFMA.FTZ R167, R2.reuse, R167, -R237.reuse ;  /* 0x000000a702a77223 */ /* 0x140fe200000108ed */
[C-C-:B------:R-:W-:Y:S01]  /*3530*/  FFMA.FTZ R149, R2.reuse, R165, -R237.reuse ;  /* 0x000000a502957223 */ /* 0x140fe200000108ed */
[----:B------:R2:W-:Y:S01]  /*3540*/  MUFU.EX2 R48, R161 ;  /* 0x000000a100307308 */ /* 0x0005e20000000800 */
[----:B------:R-:W-:Y:S01]  /*3550*/  FMNMX.FTZ R62, R59, R60, !PT ;  /* 0x0000003c3b3e7209 */ /* 0x000fe20007810000 */
[C-C-:B------:R-:W-:Y:S01]  /*3560*/  FFMA.FTZ R6, R2.reuse, R9, -R237.reuse ;  /* 0x0000000902067223 */ /* 0x140fe200000108ed */
[----:B-1----:R-:W-:Y:S01]  /*3570*/  FSEL R159, R35, -INF , P2 ;  /* 0xff800000239f7808 */ /* 0x002fe20001000000 */
[C-C-:B------:R-:W-:Y:S01]  /*3580*/  FFMA.FTZ R175, R2.reuse, R175, -R237.reuse ;  /* 0x000000af02af7223 */ /* 0x140fe200000108ed */
[----:B------:R-:W-:Y:S01]  /*3590*/  FMNMX.FTZ R62, R33, R62, !PT ;  /* 0x0000003e213e7209 */ /* 0x000fe20007810000 */
[--C-:B------:R-:W-:Y:S01]  /*35a0*/  FFMA.FTZ R41, R2, R125, -R237.reuse ;  /* 0x0000007d02297223 */ /* 0x100fe200000108ed */
[----:B------:R-:W-:Y:S01]  /*35b0*/  FSEL R165, R42, -INF , P5 ;  /* 0xff8000002aa57808 */ /* 0x000fe20002800000 */
[----:B------:R1:W-:Y:S01]  /*35c0*/  MUFU.EX2 R50, R167 ;  /* 0x000000a700327308 */ /* 0x0003e20000000800 */
[----:B------:R-:W-:Y:S01]  /*35d0*/  FMNMX.FTZ R62, R31, R62, !PT ;  /* 0x0000003e1f3e7209 */ /* 0x000fe20007810000 */
[--C-:B------:R-:W-:Y:S01]  /*35e0*/  FFMA.FTZ R8, R2, R141, -R237.reuse ;  /* 0x0000008d02087223 */ /* 0x100fe200000108ed */
[----:B--2---:R-:W-:Y:S01]  /*35f0*/  FSEL R161, R38, -INF , P3 ;  /* 0xff80000026a17808 */ /* 0x004fe20001800000 */
        /* <DEDUP_REMOVED lines=10> */
[C-C-:B------:R-:W-:Y:S01]  /*36a0*/  FFMA.FTZ R24, R2.reuse, R151, -R237.reuse ;  /* 0x0000009702187223 */ /* 0x140fe200000108ed */
[C-C-:B------:R-:W-:Y:S01]  /*36b0*/  FFMA.FTZ R125, R2.reuse, R153, -R237.reuse ;  /* 0x00000099027d7223 */ /* 0x140fe200000108ed */
[----:B------:R-:W-:Y:S01]  /*36c0*/  MUFU.EX2 R6, R6 ;  /* 0x0000000600067308 */ /* 0x000fe20000000800 */
[----:B------:R-:W-:Y:S01]  /*36d0*/  FMNMX.FTZ R62, R163, R62, !PT ;  /* 0x0000003ea33e7209 */ /* 0x000fe20007810000 */
[C-C-:B--2---:R-:W-:Y:S01]  /*36e0*/  FFMA.FTZ R175, R2.reuse, R46, -R237.reuse ;  /* 0x0000002e02af7223 */ /* 0x144fe200000108ed */
[C-C-:B------:R-:W-:Y:S01]  /*36f0*/  FFMA.FTZ R20, R2.reuse, R155, -R237.reuse ;  /* 0x0000009b02147223 */ /* 0x140fe200000108ed */
[C-C-:B------:R-:W-:Y:S01]  /*3700*/  FFMA.FTZ R121, R2.reuse, R157, -R237.reuse ;  /* 0x0000009d02797223 */ /* 0x140fe200000108ed */
[----:B------:R-:W-:Y:S01]  /*3710*/  FMNMX.FTZ R62, R165, R62, !PT ;  /* 0x0000003ea53e7209 */ /* 0x000fe20007810000 */
[C-C-:B------:R-:W-:Y:S01]  /*3720*/  FFMA.FTZ R26, R2.reuse, R169, -R237.reuse ;  /* 0x000000a9021a7223 */ /* 0x140fe200000108ed */
[C-C-:B------:R-:W-:Y:S01]  /*3730*/  FFMA.FTZ R129, R2.reuse, R177, -R237.reuse ;  /* 0x000000b102817223 */ /* 0x140fe200000108ed */
[----:B------:R-:W-:Y:S01]  /*3740*/  MUFU.EX2 R41, R41 ;  /* 0x0000002900297308 */ /* 0x000fe20000000800 */
[----:B------:R-:W-:Y:S01]  /*3750*/  FMNMX.FTZ R9, R167, R62, !PT ;  /* 0x0000003ea7097209 */ /* 0x000fe20007810000 */
[C-C-:B------:R-:W-:Y:S01]  /*3760*/  FFMA.FTZ R195, R2.reuse, R195, -R237.reuse ;  /* 0x000000c302c37223 */ /* 0x140fe200000108ed */
[C-C-:B------:R-:W-:Y:S01]  /*3770*/  FFMA.FTZ R133, R2.reuse, R185, -R237.reuse ;  /* 0x000000b902857223 */ /* 0x140fe200000108ed */
[C-C-:B------:R-:W-:Y:S01]  /*3780*/  FFMA.FTZ R137, R2.reuse, R187, -R237.reuse ;  /* 0x000000bb02897223 */ /* 0x140fe200000108ed */
[C-C-:B------:R-:W-:Y:S01]  /*3790*/  FFMA.FTZ R183, R2.reuse, R183, -R237.reuse ;  /* 0x000000b702b77223 */ /* 0x140fe200000108ed */
[----:B------:R-:W1:Y:S01]  /*37a0*/  SHFL.BFLY PT, R66, R9, 0x2, 0x1f ;  /* 0x0c401f0009427f89 */ /* 0x000e6200000e0000 */
        /* <DEDUP_REMOVED lines=23> */
[----:B-1----:R-:W-:Y:S01]  /*3920*/  FMNMX.FTZ R70, R9, R66, !PT ;  /* 0x0000004209467209 */ /* 0x002fe20007810000 */
[C-C-:B------:R-:W-:Y:S01]  /*3930*/  FFMA.FTZ R62, R2.reuse, R219, -R237.reuse ;  /* 0x000000db023e7223 */ /* 0x140fe200000108ed */
[----:B------:R-:W-:Y:S01]  /*3940*/  MUFU.EX2 R105, R105 ;  /* 0x0000006900697308 */ /* 0x000fe20000000800 */
[----:B--2---:R-:W-:Y:S01]  /*3950*/  F2FP.SATFINITE.E4M3.F32.PACK_AB_MERGE_C R200, R89, R8, RZ ;  /* 0x0000000859c8723e */ /* 0x004fe200048070ff */
[C-C-:B------:R-:W-:Y:S01]  /*3960*/  FFMA.FTZ R169, R2.reuse, R221, -R237.reuse ;  /* 0x000000dd02a97223 */ /* 0x140fe200000108ed */
[----:B------:R-:W1:Y:S01]  /*3970*/  SHFL.BFLY PT, R9, R70, 0x1, 0x1f ;  /* 0x0c201f0046097f89 */ /* 0x000e6200000e0000 */
[C-C-:B------:R-:W-:Y:S01]  /*3980*/  FFMA.FTZ R68, R2.reuse, R235, -R237.reuse ;  /* 0x000000eb02447223 */ /* 0x140fe200000108ed */
[C-C-:B------:R-:W-:Y:S01]  /*3990*/  FFMA.FTZ R66, R2.reuse, R227, -R237.reuse ;  /* 0x000000e302427223 */ /* 0x140fe200000108ed */
[----:B------:R-:W-:Y:S01]  /*39a0*/  F2FP.SATFINITE.E4M3.F32.PACK_AB_MERGE_C R200, R41, R6, R200 ;  /* 0x0000000629c8723e */ /* 0x000fe200048070c8 */
[C-C-:B------:R-:W-:Y:S01]  /*39b0*/  FFMA.FTZ R173, R2.reuse, R229, -R237.reuse ;  /* 0x000000e502ad7223 */ /* 0x140fe200000108ed */
[----:B------:R-:W-:Y:S01]  /*39c0*/  MUFU.EX2 R12, R12 ;  /* 0x0000000c000c7308 */ /* 0x000fe20000000800 */
[C-C-:B------:R-:W-:Y:S01]  /*39d0*/  FFMA.FTZ R177, R2.reuse, R36, -R237.reuse ;  /* 0x0000002402b17223 */ /* 0x140fe200000108ed */
[C-C-:B------:R-:W-:Y:S01]  /*39e0*/  FFMA.FTZ R36, R2.reuse, R233, -R237.reuse ;  /* 0x000000e902247223 */ /* 0x140fe200000108ed */
[----:B------:R-:W-:-:S05]  /*39f0*/  FFMA.FTZ R44, R2, R44, -R237 ;  /* 0x0000002c022c7223 */ /* 0x000fca00000108ed */
[----:B------:R-:W2:Y:S08]  /*3a00*/  MUFU.EX2 R117, R117 ;  /* 0x0000007500757308 */ /* 0x000eb00000000800 */
[----:B------:R-:W-:Y:S01]  /*3a10*/  MUFU.EX2 R14, R14 ;  /* 0x0000000e000e7308 */ /* 0x000fe20000000800 */
[----:B-1----:R-:W-:-:S04]  /*3a20*/  FMNMX.FTZ R9, R70, R9, !PT ;  /* 0x0000000946097209 */ /* 0x002fc80007810000 */
[----:B------:R-:W-:Y:S01]  /*3a30*/  FSETP.NEU.FTZ.AND P2, PT, R9, -INF , PT ;  /* 0xff8000000900780b */ /* 0x000fe20003f5d000 */
[----:B------:R-:W-:Y:S02]  /*3a40*/  FFMA.FTZ R72, R2, R9, -8 ;  /* 0xc100000002487423 */ /* 0x000fe40000010009 */
[----:B------:R-:W-:Y:S01]  /*3a50*/  MUFU.EX2 R113, R113 ;  /* 0x0000007100717308 */ /* 0x000fe20000000800 */
[----:B--2---:R-:W-:Y:S02]  /*3a60*/  F2FP.SATFINITE.E4M3.F32.PACK_AB_MERGE_C R202, R117, R12, RZ ;  /* 0x0000000c75ca723e */ /* 0x004fe400048070ff */
[----:B------:R-:W-:Y:S02]  /*3a70*/  FSEL R72, R72, RZ, P2 ;  /* 0x000000ff48487208 */ /* 0x000fe40001000000 */
[----:B------:R-:W-:-:S03]  /*3a80*/  F2FP.SATFINITE.E4M3.F32.PACK_AB_MERGE_C R202, R105, R10, R202 ;  /* 0x0000000a69ca723e */ /* 0x000fc600048070ca */
        /* <DEDUP_REMOVED lines=11> */
[--C-:B------:R-:W-:Y:S01]  /*3b40*/  FFMA.FTZ R90, R2, R79, -R72.reuse ;  /* 0x0000004f025a7223 */ /* 0x100fe20000010848 */
[----:B------:R-:W-:Y:S01]  /*3b50*/  FADD.FTZ R61, R6, R41 ;  /* 0x00000029063d7221 */ /* 0x000fe20000010000 */
[C-C-:B------:R-:W-:Y:S01]  /*3b60*/  FFMA.FTZ R79, R2.reuse, R85, -R72.reuse ;  /* 0x00000055024f7223 */ /* 0x140fe20000010848 */
[C-C-:B------:R-:W-:Y:S01]  /*3b70*/  FFMA.FTZ R131, R2.reuse, R139, -R72.reuse ;  /* 0x0000008b02837223 */ /* 0x140fe20000010848 */
[--C-:B------:R-:W-:Y:S01]  /*3b80*/  FFMA.FTZ R13, R2, R19, -R72.reuse ;  /* 0x00000013020d7223 */ /* 0x100fe20000010848 */
[----:B------:R-:W1:Y:S01]  /*3b90*/  MUFU.EX2 R46, R46 ;  /* 0x0000002e002e7308 */ /* 0x000e620000000800 */
[----:B------:R-:W-:Y:S01]  /*3ba0*/  FADD.FTZ R96, R8, R61 ;  /* 0x0000003d08607221 */ /* 0x000fe20000010000 */
[C-C-:B------:R-:W-:Y:S01]  /*3bb0*/  FFMA.FTZ R61, R2.reuse, R65, -R72.reuse ;  /* 0x00000041023d7223 */ /* 0x140fe20000010848 */
[C-C-:B------:R-:W-:Y:S01]  /*3bc0*/  FFMA.FTZ R74, R2.reuse, R111, -R72.reuse ;  /* 0x0000006f024a7223 */ /* 0x140fe20000010848 */
[C---:B------:R-:W-:Y:S01]  /*3bd0*/  FFMA.FTZ R21, R2.reuse, R21, -R72 ;  /* 0x0000001502157223 */ /* 0x040fe20000010848 */
[----:B------:R-:W-:Y:S01]  /*3be0*/  FADD.FTZ R65, R89, R96 ;  /* 0x0000006059417221 */ /* 0x000fe20000010000 */
[C-C-:B------:R-:W-:Y:S01]  /*3bf0*/  FFMA.FTZ R96, R2.reuse, R63, -R72.reuse ;  /* 0x0000003f02607223 */ /* 0x140fe20000010848 */
[--C-:B------:R-:W-:Y:S01]  /*3c00*/  FFMA.FTZ R84, R2, R115, -R72.reuse ;  /* 0x0000007302547223 */ /* 0x100fe20000010848 */
[----:B------:R-:W2:Y:S01]  /*3c10*/  MUFU.EX2 R76, R76 ;  /* 0x0000004c004c7308 */ /* 0x000ea20000000800 */
[----:B------:R-:W-:Y:S01]  /*3c20*/  FADD.FTZ R106, R10, R65 ;  /* 0x000000410a6a7221 */ /* 0x000fe20000010000 */
[C-C-:B------:R-:W-:Y:S01]  /*3c30*/  FFMA.FTZ R15, R2.reuse, R23, -R72.reuse ;  /* 0x00000017020f7223 */ /* 0x140fe20000010848 */
[C-C-:B------:R-:W-:Y:S01]  /*3c40*/  FFMA.FTZ R78, R2.reuse, R119, -R72.reuse ;  /* 0x00000077024e7223 */ /* 0x140fe20000010848 */
[C---:B------:R-:W-:Y:S01]  /*3c50*/  FFMA.FTZ R27, R2.reuse, R27, -R72 ;  /* 0x0000001b021b7223 */ /* 0x040fe20000010848 */
[----:B------:R-:W-:Y:S01]  /*3c60*/  FADD.FTZ R63, R105, R106 ;  /* 0x0000006a693f7221 */ /* 0x000fe20000010000 */
[C-C-:B------:R-:W-:Y:S01]  /*3c70*/  FFMA.FTZ R88, R2.reuse, R123, -R72.reuse ;  /* 0x0000007b02587223 */ /* 0x140fe20000010848 */
[C---:B------:R-:W-:Y:S01]  /*3c80*/  FFMA.FTZ R19, R2.reuse, R109, -R72 ;  /* 0x0000006d02137223 */ /* 0x040fe20000010848 */
[----:B------:R-:W3:Y:S01]  /*3c90*/  MUFU.EX2 R127, R127 ;  /* 0x0000007f007f7308 */ /* 0x000ee20000000800 */
[----:B-1----:R-:W-:Y:S01]  /*3ca0*/  FADD.FTZ R85, R7, R46 ;  /* 0x0000002e07557221 */ /* 0x002fe20000010000 */
[C-C-:B------:R-:W-:Y:S01]  /*3cb0*/  FFMA.FTZ R82, R2.reuse, R95, -R72.reuse ;  /* 0x0000005f02527223 */ /* 0x140fe20000010848 */
[C-C-:B------:R-:W-:Y:S01]  /*3cc0*/  FFMA.FTZ R67, R2.reuse, R67, -R72.reuse ;  /* 0x0000004302437223 */ /* 0x140fe20000010848 */
[C-C-:B------:R-:W-:Y:S01]  /*3cd0*/  FFMA.FTZ R92, R2.reuse, R93, -R72.reuse ;  /* 0x0000005d025c7223 */ /* 0x140fe20000010848 */
[C-C-:B------:R-:W-:Y:S01]  /*3ce0*/  FFMA.FTZ R93, R2.reuse, R99, -R72.reuse ;  /* 0x00000063025d7223 */ /* 0x140fe20000010848 */
[C-C-:B------:R-:W-:Y:S01]  /*3cf0*/  FFMA.FTZ R23, R2.reuse, R97, -R72.reuse ;  /* 0x0000006102177223 */ /* 0x140fe20000010848 */
[----:B------:R-:W-:Y:S01]  /*3d00*/  FFMA.FTZ R86, R2, R103, -R72 ;  /* 0x0000006702567223 */ /* 0x000fe20000010848 */
[----:B------:R-:W1:Y:S01]  /*3d10*/  MUFU.EX2 R11, R11 ;  /* 0x0000000b000b7308 */ /* 0x000e620000000800 */
[----:B--2---:R-:W-:Y:S01]  /*3d20*/  FADD.FTZ R98, R76, R85 ;  /* 0x000000554c627221 */ /* 0x004fe20000010000 */
[----:B------:R-:W-:-:S02]  /*3d30*/  IMAD.U32 R85, RZ, RZ, UR39 ;  /* 0x00000027ff557e24 */ /* 0x000fc4000f8e00ff */
[C-C-:B------:R-:W-:Y:S01]  /*3d40*/  FFMA.FTZ R95, R2.reuse, R101, -R72.reuse ;  /* 0x00000065025f7223 */ /* 0x140fe20000010848 */
[C-C-:B------:R-:W-:Y:S01]  /*3d50*/  FFMA.FTZ R100, R2.reuse, R107, -R72.reuse ;  /* 0x0000006b02647223 */ /* 0x140fe20000010848 */
[C-C-:B------:R-:W-:Y:S01]  /*3d60*/  FFMA.FTZ R77, R2.reuse, R77, -R72.reuse ;  /* 0x0000004d024d7223 */ /* 0x140fe20000010848 */
[----:B------:R-:W-:Y:S02]  /*3d70*/  @!P1 VIADD R65, R85, 0x2e840 ;  /* 0x0002e84055419836 */ /* 0x000fe40000000000 */
[C---:B------:R-:W-:Y:S01]  /*3d80*/  FFMA.FTZ R81, R2.reuse, R81, -R72 ;  /* 0x0000005102517223 */ /* 0x040fe20000010848 */
[----:B------:R-:W2:Y:S01]  /*3d90*/  MUFU.EX2 R70, R70 ;  /* 0x0000004600467308 */ /* 0x000ea20000000800 */
[----:B---3--:R-:W-:Y:S01]  /*3da0*/  FADD.FTZ R98, R127, R98 ;  /* 0x000000627f627221 */ /* 0x008fe20000010000 */
[C-C-:B------:R-:W-:Y:S01]  /*3db0*/  FFMA.FTZ R49, R2.reuse, R49, -R72.reuse ;  /* 0x0000003102317223 */ /* 0x140fe20000010848 */
[----:B------:R-:W-:Y:S01]  /*3dc0*/  @!P1 PRMT R65, RZ, 0x654, R65 ;  /* 0x00000654ff419816 */ /* 0x000fe20000000041 */
[C-C-:B------:R-:W-:Y:S01]  /*3dd0*/  FFMA.FTZ R47, R2.reuse, R47, -R72.reuse ;  /* 0x0000002f022f7223 */ /* 0x140fe20000010848 */
[C-C-:B------:R-:W-:Y:S01]  /*3de0*/  FFMA.FTZ R94, R2.reuse, R87, -R72.reuse ;  /* 0x00000057025e7223 */ /* 0x140fe20000010848 */
[----:B------:R-:W-:Y:S01]  /*3df0*/  FFMA.FTZ R104, R2, R91, -R72 ;  /* 0x0000005b02687223 */ /* 0x000fe20000010848 */
[----:B------:R3:W-:Y:S01]  /*3e00*/  @!P1 SYNCS.ARRIVE.TRANS64.RED.A1T0 RZ, [R65+URZ], RZ ;  /* 0x000000ff41ff99a7 */ /* 0x0007e2000810043f */
[----:B------:R-:W4:Y:S01]  /*3e10*/  MUFU.EX2 R80, R80 ;  /* 0x0000005000507308 */ /* 0x000f220000000800 */
[----:B-1----:R-:W-:Y:S01]  /*3e20*/  FADD.FTZ R85, R11, R98 ;  /* 0x000000620b557221 */ /* 0x002fe20000010000 */
[----:B------:R-:W-:Y:S01]  /*3e30*/  FADD.FTZ R98, R12, R63 ;  /* 0x0000003f0c627221 */ /* 0x000fe20000010000 */
[C-C-:B------:R-:W-:Y:S01]  /*3e40*/  FFMA.FTZ R69, R2.reuse, R69, -R72.reuse ;  /* 0x0000004502457223 */ /* 0x140fe20000010848 */
[C-C-:B------:R-:W-:Y:S01]  /*3e50*/  FFMA.FTZ R73, R2.reuse, R73, -R72.reuse ;  /* 0x0000004902497223 */ /* 0x140fe20000010848 */
[C---:B------:R-:W-:Y:S01]  /*3e60*/  FFMA.FTZ R75, R2.reuse, R75, -R72 ;  /* 0x0000004b024b7223 */ /* 0x040fe20000010848 */
[----:B------:R-:W-:Y:S01]  /*3e70*/  FADD.FTZ R63, R117, R98 ;  /* 0x00000062753f7221 */ /* 0x000fe20000010000 */
[--C-:B------:R-:W-:Y:S01]  /*3e80*/  FFMA.FTZ R98, R2, R71, -R72.reuse ;  /* 0x0000004702627223 */ /* 0x100fe20000010848 */
[----:B------:R-:W1:Y:S01]  /*3e90*/  MUFU.EX2 R131, R131 ;  /* 0x0000008300837308 */ /* 0x000e620000000800 */
[----:B--2---:R-:W-:Y:S01]  /*3ea0*/  FADD.FTZ R85, R70, R85 ;  /* 0x0000005546557221 */ /* 0x004fe20000010000 */
[----:B------:R-:W-:Y:S01]  /*3eb0*/  FADD.FTZ R108, R14, R63 ;  /* 0x0000003f0e6c7221 */ /* 0x000fe20000010000 */
[C-C-:B------:R-:W-:Y:S01]  /*3ec0*/  FFMA.FTZ R63, R2.reuse, R45, -R72.reuse ;  /* 0x0000002d023f7223 */ /* 0x140fe20000010848 */
[C-C-:B------:R-:W-:Y:S01]  /*3ed0*/  FFMA.FTZ R53, R2.reuse, R53, -R72.reuse ;  /* 0x0000003502357223 */ /* 0x140fe20000010848 */
[C---:B------:R-:W-:Y:S01]  /*3ee0*/  FFMA.FTZ R51, R2.reuse, R51, -R72 ;  /* 0x0000003302337223 */ /* 0x040fe20000010848 */
[----:B------:R-:W-:Y:S01]  /*3ef0*/  FADD.FTZ R71, R113, R108 ;  /* 0x0000006c71477221 */ /* 0x000fe20000010000 */
[--C-:B------:R-:W-:Y:S01]  /*3f00*/  FFMA.FTZ R57, R2, R57, -R72.reuse ;  /* 0x0000003902397223 */ /* 0x100fe20000010848 */
[----:B------:R-:W3:Y:S01]  /*3f10*/  MUFU.EX2 R13, R13 ;  /* 0x0000000d000d7308 */ /* 0x000ee20000000800 */
[----:B----4-:R-:W-:Y:S01]  /*3f20*/  FADD.FTZ R106, R80, R85 ;  /* 0x00000055506a7221 */ /* 0x010fe20000010000 */
[----:B------:R-:W-:Y:S01]  /*3f30*/  FADD.FTZ R110, R24, R71 ;  /* 0x00000047186e7221 */ /* 0x000fe20000010000 */
[C-C-:B------:R-:W-:Y:S01]  /*3f40*/  FFMA.FTZ R55, R2.reuse, R55, -R72.reuse ;  /* 0x0000003702377223 */ /* 0x140fe20000010848 */
[C-C-:B------:R-:W-:Y:S01]  /*3f50*/  FFMA.FTZ R59, R2.reuse, R59, -R72.reuse ;  /* 0x0000003b023b7223 */ /* 0x140fe20000010848 */
[C-C-:B------:R-:W-:Y:S01]  /*3f60*/  FFMA.FTZ R33, R2.reuse, R33, -R72.reuse ;  /* 0x0000002102217223 */ /* 0x140fe20000010848 */
[----:B------:R-:W-:Y:S01]  /*3f70*/  F2FP.SATFINITE.E4M3.F32.PACK_AB_MERGE_C R76, R127, R76, RZ ;  /* 0x0000004c7f4c723e */ /* 0x000fe200048070ff */
[----:B------:R-:W-:Y:S01]  /*3f80*/  FFMA.FTZ R31, R2, R31, -R72 ;  /* 0x0000001f021f7223 */ /* 0x000fe20000010848 */
[----:B------:R-:W2:Y:S01]  /*3f90*/  MUFU.EX2 R74, R74 ;  /* 0x0000004a004a7308 */ /* 0x000ea20000000800 */
[C---:B-1----:R-:W-:Y:S01]  /*3fa0*/  FADD.FTZ R106, R131.reuse, R106 ;  /* 0x0000006a836a7221 */ /* 0x042fe20000010000 */
[----:B------:R-:W-:Y:S01]  /*3fb0*/  F2FP.SATFINITE.E4M3.F32.PACK_AB_MERGE_C R201, R46, R7, R76 ;  /* 0x000000072ec9723e */ /* 0x000fe2000480704c */
[C-C-:B------:R-:W-:Y:S01]  /*3fc0*/  FFMA.FTZ R37, R2.reuse, R37, -R72.reuse ;  /* 0x0000002502257223 */ /* 0x140fe20000010848 */
[C-C-:B------:R-:W-:Y:S01]  /*3fd0*/  FFMA.FTZ R159, R2.reuse, R159, -R72.reuse ;  /* 0x0000009f029f7223 */ /* 0x140fe20000010848 */
[C-C-:B------:R-:W-:Y:S01]  /*3fe0*/  FFMA.FTZ R161, R2.reuse, R161, -R72.reuse ;  /* 0x000000a102a17223 */ /* 0x140fe20000010848 */
[----:B------:R-:W-:Y:S01]  /*3ff0*/  F2FP.SATFINITE.E4M3.F32.PACK_AB_MERGE_C R80, R131, R80, RZ ;  /* 0x000000508350723e */ /* 0x000fe200048070ff */
[C---:B------:R-:W-:Y:S01]  /*4000*/  FFMA.FTZ R163, R2.reuse, R163, -R72 ;  /* 0x000000a302a37223 */ /* 0x040fe20000010848 */
[----:B------:R-:W1:Y:S01]  /*4010*/  MUFU.EX2 R21, R21 ;  /* 0x0000001500157308 */ /* 0x000e620000000800 */
[----:B---3--:R-:W-:Y:S01]  /*4020*/  FADD.FTZ R65, R13, R106 ;  /* 0x0000006a0d417221 */ /* 0x008fe20000010000 */
[----:B------:R-:W-:Y:S01]  /*4030*/  FFMA.FTZ R165, R2, R165, -R72 ;  /* 0x000000a502a57223 */ /* 0x000fe20000010848 */
[----:B------:R-:W-:Y:S01]  /*4040*/  ISETP.GE.AND P2, PT, R22, R17, PT ;  /* 0x000000111600720c */ /* 0x000fe20003f46270 */
[----:B------:R-:W-:-:S02]  /*4050*/  IMAD.MOV.U32 R41, RZ, RZ, R25 ;  /* 0x000000ffff297224 */ /* 0x000fc400078e0019 */
[----:B------:R-:W-:Y:S02]  /*4060*/  IMAD.MOV.U32 R46, RZ, RZ, R25 ;  /* 0x000000ffff2e7224 */ /* 0x000fe400078e0019 */
[----:B------:R-:W3:Y:S01]  /*4070*/  MUFU.EX2 R125, R125 ;  /* 0x0000007d007d7308 */ /* 0x000ee20000000800 */
[----:B--2---:R-:W-:Y:S01]  /*4080*/  FADD.FTZ R108, R74, R65 ;  /* 0x000000414a6c7221 */ /* 0x004fe20000010000 */
[--C-:B------:R-:W-:Y:S02]  /*4090*/  IMAD.MOV.U32 R76, RZ, RZ, R25.reuse ;  /* 0x000000ffff4c7224 */ /* 0x100fe400078e0019 */
[--C-:B------:R-:W-:Y:S02]  /*40a0*/  IMAD.MOV.U32 R85, RZ, RZ, R25.reuse ;  /* 0x000000ffff557224 */ /* 0x100fe400078e0019 */
[----:B------:R-:W-:Y:S02]  /*40b0*/  IMAD.MOV.U32 R87, RZ, RZ, R25 ;  /* 0x000000ffff577224 */ /* 0x000fe400078e0019 */
[----:B------:R-:W2:Y:S01]  /*40c0*/  MUFU.EX2 R84, R84 ;  /* 0x0000005400547308 */ /* 0x000ea20000000800 */
[----:B-1----:R-:W-:-:S07]  /*40d0*/  FADD.FTZ R45, R21, R108 ;  /* 0x0000006c152d7221 */ /* 0x002fce0000010000 */
[----:B------:R-:W1:Y:S01]  /*40e0*/  MUFU.EX2 R20, R20 ;  /* 0x0000001400147308 */ /* 0x000e620000000800 */
[C---:B---3--:R-:W-:Y:S01]  /*40f0*/  FADD.FTZ R65, R125.reuse, R110 ;  /* 0x0000006e7d417221 */ /* 0x048fe20000010000 */
[----:B------:R-:W-:-:S04]  /*4100*/  F2FP.SATFINITE.E4M3.F32.PACK_AB_MERGE_C R204, R125, R24, RZ ;  /* 0x000000187dcc723e */ /* 0x000fc800048070ff */
[----:B------:R-:W-:Y:S02]  /*4110*/  F2FP.SATFINITE.E4M3.F32.PACK_AB_MERGE_C R204, R113, R14, R204 ;  /* 0x0000000e71cc723e */ /* 0x000fe400048070cc */
[----:B------:R-:W3:Y:S01]  /*4120*/  MUFU.EX2 R15, R15 ;  /* 0x0000000f000f7308 */ /* 0x000ee20000000800 */
[C---:B--2---:R-:W-:Y:S01]  /*4130*/  FADD.FTZ R108, R84.reuse, R45 ;  /* 0x0000002d546c7221 */ /* 0x044fe20000010000 */
[----:B------:R-:W-:-:S04]  /*4140*/  F2FP.SATFINITE.E4M3.F32.PACK_AB_MERGE_C R84, R84, R21, RZ ;  /* 0x000000155454723e */ /* 0x000fc800048070ff */
[----:B------:R-:W-:Y:S01]  /*4150*/  F2FP.SATFINITE.E4M3.F32.PACK_AB_MERGE_C R205, R74, R13, R84 ;  /* 0x0000000d4acd723e */ /* 0x000fe20004807054 */
[----:B------:R-:W-:Y:S01]  /*4160*/  IMAD.MOV.U32 R74, RZ, RZ, R25 ;  /* 0x000000ffff4a7224 */ /* 0x000fe200078e0019 */
[----:B------:R-:W-:Y:S01]  /*4170*/  MUFU.EX2 R121, R121 ;  /* 0x0000007900797308 */ /* 0x000fe20000000800 */
[----:B-1----:R-:W-:Y:S01]  /*4180*/  FADD.FTZ R110, R20, R65 ;  /* 0x00000041146e7221 */ /* 0x002fe20000010000 */
[----:B------:R-:W-:-:S06]  /*4190*/  IMAD.MOV.U32 R84, RZ, RZ, R25 ;  /* 0x000000ffff547224 */ /* 0x000fcc00078e0019 */
[----:B------:R-:W1:Y:S01]  /*41a0*/  MUFU.EX2 R78, R78 ;  /* 0x0000004e004e7308 */ /* 0x000e620000000800 */
[----:B---3--:R-:W-:-:S07]  /*41b0*/  FADD.FTZ R65, R15, R108 ;  /* 0x0000006c0f417221 */ /* 0x008fce0000010000 */
[----:B------:R-:W-:Y:S08]  /*41c0*/  MUFU.EX2 R26, R26 ;  /* 0x0000001a001a7308 */ /* 0x000ff00000000800 */
[----:B------:R-:W-:Y:S01]  /*41d0*/  MUFU.EX2 R27, R27 ;  /* 0x0000001b001b7308 */ /* 0x000fe20000000800 */
[----:B-1----:R-:W-:Y:S01]  /*41e0*/  FADD.FTZ R108, R78, R65 ;  /* 0x000000414e6c7221 */ /* 0x002fe20000010000 */
[C-C-:B------:R-:W-:Y:S01]  /*41f0*/  FFMA.FTZ R65, R2.reuse, R29, -R72.reuse ;  /* 0x0000001d02417223 */ /* 0x140fe20000010848 */
[----:B------:R-:W-:-:S05]  /*4200*/  FFMA.FTZ R72, R2, R167, -R72 ;  /* 0x000000a702487223 */ /* 0x000fca0000010848 */
[----:B------:R-:W1:Y:S08]  /*4210*/  MUFU.EX2 R129, R129 ;  /* 0x0000008100817308 */ /* 0x000e700000000800 */
[----:B------:R-:W2:Y:S08]  /*4220*/  MUFU.EX2 R88, R88 ;  /* 0x0000005800587308 */ /* 0x000eb00000000800 */
[----:B------:R-:W3:Y:S01]  /*4230*/  MUFU.EX2 R28, R195 ;  /* 0x000000c3001c7308 */ /* 0x000ee20000000800 */
[----:B-1----:R-:W-:-:S04]  /*4240*/  F2FP.SATFINITE.E4M3.F32.PACK_AB_MERGE_C R206, R129, R26, RZ ;  /* 0x0000001a81ce723e */ /* 0x002fc800048070ff */
[----:B------:R-:W-:-:S03]  /*4250*/  F2FP.SATFINITE.E4M3.F32.PACK_AB_MERGE_C R206, R121, R20, R206 ;  /* 0x0000001479ce723e */ /* 0x000fc600048070ce */
[----:B------:R-:W1:Y:S08]  /*4260*/  MUFU.EX2 R19, R19 ;  /* 0x0000001300137308 */ /* 0x000e700000000800 */
[----:B------:R-:W4:Y:S08]  /*4270*/  MUFU.EX2 R133, R133 ;  /* 0x0000008500857308 */ /* 0x000f300000000800 */
[----:B------:R5:W-:Y:S08]  /*4280*/  MUFU.EX2 R106, R67 ;  /* 0x00000043006a7308 */ /* 0x000bf00000000800 */
[----:B------:R-:W0:Y:S01]  /*4290*/  MUFU.EX2 R82, R82 ;  /* 0x0000005200527308 */ /* 0x000e220000000800 */
[----:B-----5:R-:W-:-:S04]  /*42a0*/  FADD.FTZ R67, R121, R110 ;  /* 0x0000006e79437221 */ /* 0x020fc80000010000 */
[----:B------:R-:W-:Y:S01]  /*42b0*/  FADD.FTZ R110, R26, R67 ;  /* 0x000000431a6e7221 */ /* 0x000fe20000010000 */
[----:B------:R-:W-:Y:S02]  /*42c0*/  FADD.FTZ R67, R27, R108 ;  /* 0x0000006c1b437221 */ /* 0x000fe40000010000 */
[----:B------:R-:W5:Y:S01]  /*42d0*/  MUFU.EX2 R92, R92 ;  /* 0x0000005c005c7308 */ /* 0x000f620000000800 */
[----:B------:R-:W-:Y:S01]  /*42e0*/  FADD.FTZ R29, R129, R110 ;  /* 0x0000006e811d7221 */ /* 0x000fe20000010000 */
[C---:B--2---:R-:W-:Y:S01]  /*42f0*/  FADD.FTZ R108, R88.reuse, R67 ;  /* 0x00000043586c7221 */ /* 0x044fe20000010000 */
[----:B------:R-:W-:Y:S02]  /*4300*/  F2FP.SATFINITE.E4M3.F32.PACK_AB_MERGE_C R88, R88, R27, RZ ;  /* 0x0000001b5858723e */ /* 0x000fe400048070ff */
[----:B---3--:R-:W-:Y:S01]  /*4310*/  FADD.FTZ R110, R28, R29 ;  /* 0x0000001d1c6e7221 */ /* 0x008fe20000010000 */
[----:B-1----:R-:W-:Y:S02]  /*4320*/  FADD.FTZ R29, R19, R108 ;  /* 0x0000006c131d7221 */ /* 0x002fe40000010000 */
[----:B------:R-:W1:Y:S01]  /*4330*/  MUFU.EX2 R137, R137 ;  /* 0x0000008900897308 */ /* 0x000e620000000800 */
[----:B----4-:R-:W-:Y:S01]  /*4340*/  FADD.FTZ R67, R133, R110 ;  /* 0x0000006e85437221 */ /* 0x010fe20000010000 */
[----:B0-----:R-:W-:-:S03]  /*4350*/  FADD.FTZ R29, R82, R29 ;  /* 0x0000001d521d7221 */ /* 0x001fc60000010000 */
[----:B------:R-:W-:-:S03]  /*4360*/  FADD.FTZ R110, R30, R67 ;  /* 0x000000431e6e7221 */ /* 0x000fc60000010000 */
[----:B------:R-:W0:Y:S01]  /*4370*/  MUFU.EX2 R93, R93 ;  /* 0x0000005d005d7308 */ /* 0x000e220000000800 */
[----:B-----5:R-:W-:-:S07]  /*4380*/  FADD.FTZ R112, R92, R29 ;  /* 0x0000001d5c707221 */ /* 0x020fce0000010000 */
[----:B------:R-:W2:Y:S01]  /*4390*/  MUFU.EX2 R32, R183 ;  /* 0x000000b700207308 */ /* 0x000ea20000000800 */
[C---:B-1----:R-:W-:Y:S01]  /*43a0*/  FADD.FTZ R67, R137.reuse, R110 ;  /* 0x0000006e89437221 */ /* 0x042fe20000010000 */
[----:B------:R-:W-:-:S04]  /*43b0*/  F2FP.SATFINITE.E4M3.F32.PACK_AB_MERGE_C R208, R137, R30, RZ ;  /* 0x0000001e89d0723e */ /* 0x000fc800048070ff */
[----:B------:R-:W-:Y:S01]  /*43c0*/  F2FP.SATFINITE.E4M3.F32.PACK_AB_MERGE_C R208, R133, R28, R208 ;  /* 0x0000001c85d0723e */ /* 0x000fe200048070d0 */
[----:B------:R-:W-:Y:S01]  /*43d0*/  IMAD.MOV.U32 R28, RZ, RZ, R25 ;  /* 0x000000ffff1c7224 */ /* 0x000fe200078e0019 */
[----:B------:R-:W1:Y:S01]  /*43e0*/  MUFU.EX2 R23, R23 ;  /* 0x0000001700177308 */ /* 0x000e620000000800 */
[C---:B0-----:R-:W-:Y:S01]  /*43f0*/  FADD.FTZ R112, R93.reuse, R112 ;  /* 0x000000705d707221 */ /* 0x041fe20000010000 */
[----:B------:R-:W-:-:S04]  /*4400*/  F2FP.SATFINITE.E4M3.F32.PACK_AB_MERGE_C R92, R93, R92, RZ ;  /* 0x0000005c5d5c723e */ /* 0x000fc800048070ff */
[----:B------:R-:W-:Y:S01]  /*4410*/  F2FP.SATFINITE.E4M3.F32.PACK_AB_MERGE_C R209, R82, R19, R92 ;  /* 0x0000001352d1723e */ /* 0x000fe2000480705c */
[----:B------:R-:W-:Y:S01]  /*4420*/  IMAD.MOV.U32 R82, RZ, RZ, R25 ;  /* 0x000000ffff527224 */ /* 0x000fe200078e0019 */
        /* <DEDUP_REMOVED lines=9> */
[----:B-1----:R-:W-:Y:S01]  /*44c0*/  FADD.FTZ R112, R34, R71 ;  /* 0x0000004722707221 */ /* 0x002fe20000010000 */
[----:B------:R-:W-:-:S06]  /*44d0*/  IMAD.MOV.U32 R71, RZ, RZ, R25 ;  /* 0x000000ffff477224 */ /* 0x000fcc00078e0019 */
[----:B------:R-:W-:Y:S08]  /*44e0*/  MUFU.EX2 R100, R100 ;  /* 0x0000006400647308 */ /* 0x000ff00000000800 */
[----:B------:R-:W1:Y:S01]  /*44f0*/  MUFU.EX2 R40, R181 ;  /* 0x000000b500287308 */ /* 0x000e620000000800 */
[C---:B0-----:R-:W-:Y:S01]  /*4500*/  FADD.FTZ R67, R145.reuse, R112 ;  /* 0x0000007091437221 */ /* 0x041fe20000010000 */
[----:B------:R-:W-:Y:S01]  /*4510*/  F2FP.SATFINITE.E4M3.F32.PACK_AB_MERGE_C R210, R145, R34, RZ ;  /* 0x0000002291d2723e */ /* 0x000fe200048070ff */
[----:B------:R-:W-:-:S03]  /*4520*/  IMAD.MOV.U32 R34, RZ, RZ, R25 ;  /* 0x000000ffff227224 */ /* 0x000fc600078e0019 */
[----:B------:R-:W-:Y:S01]  /*4530*/  F2FP.SATFINITE.E4M3.F32.PACK_AB_MERGE_C R210, R141, R32, R210 ;  /* 0x000000208dd2723e */ /* 0x000fe200048070d2 */
[----:B------:R-:W-:Y:S01]  /*4540*/  IMAD.MOV.U32 R32, RZ, RZ, R25 ;  /* 0x000000ffff207224 */ /* 0x000fe200078e0019 */
[----:B------:R-:W-:Y:S08]  /*4550*/  MUFU.EX2 R77, R77 ;  /* 0x0000004d004d7308 */ /* 0x000ff00000000800 */
[----:B------:R-:W0:Y:S01]  /*4560*/  MUFU.EX2 R143, R143 ;  /* 0x0000008f008f7308 */ /* 0x000e220000000800 */
[----:B-1----:R-:W-:Y:S01]  /*4570*/  FADD.FTZ R24, R40, R67 ;  /* 0x0000004328187221 */ /* 0x002fe20000010000 */
[----:B------:R-:W-:-:S06]  /*4580*/  IMAD.MOV.U32 R67, RZ, RZ, R25 ;  /* 0x000000ffff437224 */ /* 0x000fcc00078e0019 */
[----:B------:R-:W-:Y:S08]  /*4590*/  MUFU.EX2 R90, R90 ;  /* 0x0000005a005a7308 */ /* 0x000ff00000000800 */
[----:B------:R-:W-:Y:S08]  /*45a0*/  MUFU.EX2 R81, R81 ;  /* 0x0000005100517308 */ /* 0x000ff00000000800 */
[----:B------:R1:W-:Y:S08]  /*45b0*/  MUFU.EX2 R29, R49 ;  /* 0x00000031001d7308 */ /* 0x0003f00000000800 */
[----:B------:R-:W2:Y:S01]  /*45c0*/  MUFU.EX2 R147, R147 ;  /* 0x0000009300937308 */ /* 0x000ea20000000800 */
[----:B-1----:R-:W-:Y:S01]  /*45d0*/  FADD.FTZ R49, R95, R110 ;  /* 0x0000006e5f317221 */ /* 0x002fe20000010000 */
[----:B------:R-:W-:-:S03]  /*45e0*/  F2FP.SATFINITE.E4M3.F32.PACK_AB_MERGE_C R95, R100, R95, RZ ;  /* 0x0000005f645f723e */ /* 0x000fc600048070ff */
[----:B------:R-:W-:Y:S01]  /*45f0*/  FADD.FTZ R12, R100, R49 ;  /* 0x00000031640c7221 */ /* 0x000fe20000010000 */
[----:B0-----:R-:W-:Y:S02]  /*4600*/  FADD.FTZ R49, R143, R24 ;  /* 0x000000188f317221 */ /* 0x001fe40000010000 */
[----:B------:R-:W0:Y:S02]  /*4610*/  MUFU.EX2 R102, R102 ;  /* 0x0000006600667308 */ /* 0x000e240000000800 */
[----:B------:R-:W-:Y:S01]  /*4620*/  FADD.FTZ R26, R48, R49 ;  /* 0x00000031301a7221 */ /* 0x000fe20000010000 */
[----:B------:R-:W-:-:S05]  /*4630*/  IMAD.MOV.U32 R49, RZ, RZ, R25 ;  /* 0x000000ffff317224 */ /* 0x000fca00078e0019 */
[----:B------:R-:W1:Y:S01]  /*4640*/  MUFU.EX2 R79, R79 ;  /* 0x0000004f004f7308 */ /* 0x000e620000000800 */
[C---:B--2---:R-:W-:Y:S01]  /*4650*/  F2FP.SATFINITE.E4M3.F32.PACK_AB_MERGE_C R212, R147.reuse, R48, RZ ;  /* 0x0000003093d4723e */ /* 0x044fe200048070ff */
[----:B------:R-:W-:Y:S01]  /*4660*/  FADD.FTZ R147, R147, R26 ;  /* 0x0000001a93937221 */ /* 0x000fe20000010000 */
[----:B------:R-:W-:Y:S02]  /*4670*/  IMAD.MOV.U32 R48, RZ, RZ, R25 ;  /* 0x000000ffff307224 */ /* 0x000fe400078e0019 */
[----:B------:R-:W-:Y:S01]  /*4680*/  F2FP.SATFINITE.E4M3.F32.PACK_AB_MERGE_C R212, R143, R40, R212 ;  /* 0x000000288fd4723e */ /* 0x000fe200048070d4 */
[----:B------:R-:W-:Y:S01]  /*4690*/  FADD.FTZ R26, R50, R147 ;  /* 0x00000093321a7221 */ /* 0x000fe20000010000 */
[----:B------:R-:W-:Y:S01]  /*46a0*/  IMAD.MOV.U32 R40, RZ, RZ, R25 ;  /* 0x000000ffff287224 */ /* 0x000fe200078e0019 */
[----:B------:R2:W-:Y:S08]  /*46b0*/  MUFU.EX2 R8, R47 ;  /* 0x0000002f00087308 */ /* 0x0005f00000000800 */
[----:B------:R-:W3:Y:S01]  /*46c0*/  MUFU.EX2 R149, R149 ;  /* 0x0000009500957308 */ /* 0x000ee20000000800 */
[----:B--2---:R-:W-:-:S04]  /*46d0*/  FADD.FTZ R47, R77, R12 ;  /* 0x0000000c4d2f7221 */ /* 0x004fc80000010000 */
[----:B------:R-:W-:-:S03]  /*46e0*/  FADD.FTZ R24, R90, R47 ;  /* 0x0000002f5a187221 */ /* 0x000fc60000010000 */
[----:B------:R-:W2:Y:S01]  /*46f0*/  MUFU.EX2 R94, R94 ;  /* 0x0000005e005e7308 */ /* 0x000ea20000000800 */
[----:B------:R-:W-:Y:S01]  /*4700*/  FADD.FTZ R47, R81, R24 ;  /* 0x00000018512f7221 */ /* 0x000fe20000010000 */
[----:B0-----:R-:W-:-:S03]  /*4710*/  F2FP.SATFINITE.E4M3.F32.PACK_AB_MERGE_C R81, R102, R81, RZ ;  /* 0x000000516651723e */ /* 0x001fc600048070ff */
[----:B------:R-:W-:Y:S01]  /*4720*/  FADD.FTZ R24, R102, R47 ;  /* 0x0000002f66187221 */ /* 0x000fe20000010000 */
[----:B------:R-:W-:Y:S01]  /*4730*/  F2FP.SATFINITE.E4M3.F32.PACK_AB_MERGE_C R213, R90, R77, R81 ;  /* 0x0000004d5ad5723e */ /* 0x000fe20004807051 */
[--C-:B------:R-:W-:Y:S01]  /*4740*/  IMAD.MOV.U32 R47, RZ, RZ, R25.reuse ;  /* 0x000000ffff2f7224 */ /* 0x100fe200078e0019 */
[----:B------:R-:W0:Y:S01]  /*4750*/  MUFU.EX2 R83, R83 ;  /* 0x0000005300537308 */ /* 0x000e220000000800 */
[----:B-1----:R-:W-:Y:S01]  /*4760*/  FADD.FTZ R21, R79, R24 ;  /* 0x000000184f157221 */ /* 0x002fe20000010000 */
[----:B---3--:R-:W-:Y:S01]  /*4770*/  FADD.FTZ R27, R149, R26 ;  /* 0x0000001a951b7221 */ /* 0x008fe20000010000 */
[--C-:B------:R-:W-:Y:S02]  /*4780*/  IMAD.MOV.U32 R77, RZ, RZ, R25.reuse ;  /* 0x000000ffff4d7224 */ /* 0x100fe400078e0019 */
[----:B------:R-:W-:Y:S02]  /*4790*/  IMAD.MOV.U32 R81, RZ, RZ, R25 ;  /* 0x000000ffff517224 */ /* 0x000fe400078e0019 */
[----:B------:R-:W-:Y:S01]  /*47a0*/  FADD.FTZ R30, R52, R27 ;  /* 0x0000001b341e7221 */ /* 0x000fe20000010000 */
[----:B------:R-:W1:Y:S01]  /*47b0*/  MUFU.EX2 R151, R151 ;  /* 0x0000009700977308 */ /* 0x000e620000000800 */
[----:B--2---:R-:W-:-:S07]  /*47c0*/  FADD.FTZ R26, R94, R21 ;  /* 0x000000155e1a7221 */ /* 0x004fce0000010000 */
[----:B------:R-:W2:Y:S01]  /*47d0*/  MUFU.EX2 R104, R104 ;  /* 0x0000006800687308 */ /* 0x000ea20000000800 */
[----:B0-----:R-:W-:-:S07]  /*47e0*/  FADD.FTZ R21, R83, R26 ;  /* 0x0000001a53157221 */ /* 0x001fce0000010000 */
[----:B------:R0:W3:Y:S01]  /*47f0*/  MUFU.EX2 R54, R179 ;  /* 0x000000b300367308 */ /* 0x0000e20000000800 */
[C---:B-1----:R-:W-:Y:S01]  /*4800*/  F2FP.SATFINITE.E4M3.F32.PACK_AB_MERGE_C R52, R151.reuse, R52, RZ ;  /* 0x000000349734723e */ /* 0x042fe200048070ff */
[----:B------:R-:W-:Y:S01]  /*4810*/  FADD.FTZ R151, R151, R30 ;  /* 0x0000001e97977221 */ /* 0x000fe20000010000 */
[--C-:B------:R-:W-:Y:S02]  /*4820*/  IMAD.MOV.U32 R30, RZ, RZ, R25.reuse ;  /* 0x000000ffff1e7224 */ /* 0x100fe400078e0019 */
[----:B------:R-:W-:Y:S01]  /*4830*/  F2FP.SATFINITE.E4M3.F32.PACK_AB_MERGE_C R214, R149, R50, R52 ;  /* 0x0000003295d6723e */ /* 0x000fe20004807034 */
[----:B------:R-:W-:Y:S02]  /*4840*/  IMAD.MOV.U32 R50, RZ, RZ, R25 ;  /* 0x000000ffff327224 */ /* 0x000fe400078e0019 */
[----:B------:R-:W1:Y:S01]  /*4850*/  MUFU.EX2 R61, R61 ;  /* 0x0000003d003d7308 */ /* 0x000e620000000800 */
[C---:B--2---:R-:W-:Y:S01]  /*4860*/  F2FP.SATFINITE.E4M3.F32.PACK_AB_MERGE_C R83, R104.reuse, R83, RZ ;  /* 0x000000536853723e */ /* 0x044fe200048070ff */
[----:B------:R-:W-:Y:S01]  /*4870*/  FADD.FTZ R104, R104, R21 ;  /* 0x0000001568687221 */ /* 0x000fe20000010000 */
[----:B0-----:R-:W-:Y:S01]  /*4880*/  FFMA.FTZ R179, R2, R231, -R237 ;  /* 0x000000e702b37223 */ /* 0x001fe200000108ed */
[----:B------:R-:W-:Y:S01]  /*4890*/  IMAD.MOV.U32 R52, RZ, RZ, R25 ;  /* 0x000000ffff347224 */ /* 0x000fe200078e0019 */
[----:B------:R-:W-:Y:S01]  /*48a0*/  F2FP.SATFINITE.E4M3.F32.PACK_AB_MERGE_C R215, R94, R79, R83 ;  /* 0x0000004f5ed7723e */ /* 0x000fe20004807053 */
[----:B------:R-:W-:-:S02]  /*48b0*/  IMAD.MOV.U32 R79, RZ, RZ, R25 ;  /* 0x000000ffff4f7224 */ /* 0x000fc400078e0019 */
[----:B------:R-:W0:Y:S01]  /*48c0*/  MUFU.EX2 R153, R153 ;  /* 0x0000009900997308 */ /* 0x000e220000000800 */
[----:B---3--:R-:W-:Y:S01]  /*48d0*/  FADD.FTZ R26, R54, R151 ;  /* 0x00000097361a7221 */ /* 0x008fe20000010000 */
[----:B------:R-:W-:-:S06]  /*48e0*/  IMAD.MOV.U32 R83, RZ, RZ, R25 ;  /* 0x000000ffff537224 */ /* 0x000fcc00078e0019 */
        /* <DEDUP_REMOVED lines=8> */
[----:B------:R1:W3:Y:S01]  /*4970*/  MUFU.EX2 R58, R203 ;  /* 0x000000cb003a7308 */ /* 0x0002e20000000800 */
[----:B0-----:R-:W-:Y:S01]  /*4980*/  FADD.FTZ R21, R69, R10 ;  /* 0x0000000a45157221 */ /* 0x001fe20000010000 */
[----:B------:R-:W-:-:S03]  /*4990*/  F2FP.SATFINITE.E4M3.F32.PACK_AB_MERGE_C R69, R106, R69, RZ ;  /* 0x000000456a45723e */ /* 0x000fc600048070ff */
[----:B------:R-:W-:Y:S01]  /*49a0*/  FADD.FTZ R106, R106, R21 ;  /* 0x000000156a6a7221 */ /* 0x000fe20000010000 */
[----:B------:R-:W-:Y:S01]  /*49b0*/  F2FP.SATFINITE.E4M3.F32.PACK_AB_MERGE_C R217, R96, R61, R69 ;  /* 0x0000003d60d9723e */ /* 0x000fe20004807045 */
[--C-:B------:R-:W-:Y:S01]  /*49c0*/  IMAD.MOV.U32 R61, RZ, RZ, R25.reuse ;  /* 0x000000ffff3d7224 */ /* 0x100fe200078e0019 */
[----:B------:R0:W4:Y:S01]  /*49d0*/  MUFU.EX2 R45, R73 ;  /* 0x00000049002d7308 */ /* 0x0001220000000800 */
[C---:B--2---:R-:W-:Y:S01]  /*49e0*/  F2FP.SATFINITE.E4M3.F32.PACK_AB_MERGE_C R56, R155.reuse, R56, RZ ;  /* 0x000000389b38723e */ /* 0x044fe200048070ff */
[----:B------:R-:W-:Y:S01]  /*49f0*/  FADD.FTZ R155, R155, R14 ;  /* 0x0000000e9b9b7221 */ /* 0x000fe20000010000 */
[----:B-1----:R-:W-:Y:S01]  /*4a00*/  F2FP.SATFINITE.E4M3.F32.PACK_AB_MERGE_C R203, R70, R11, R80 ;  /* 0x0000000b46cb723e */ /* 0x002fe20004807050 */
[--C-:B------:R-:W-:Y:S01]  /*4a10*/  IMAD.MOV.U32 R69, RZ, RZ, R25.reuse ;  /* 0x000000ffff457224 */ /* 0x100fe200078e0019 */
[----:B------:R-:W-:Y:S01]  /*4a20*/  F2FP.SATFINITE.E4M3.F32.PACK_AB_MERGE_C R216, R153, R54, R56 ;  /* 0x0000003699d8723e */ /* 0x000fe20004807038 */
[----:B------:R-:W-:Y:S02]  /*4a30*/  IMAD.MOV.U32 R54, RZ, RZ, R25 ;  /* 0x000000ffff367224 */ /* 0x000fe400078e0019 */
[----:B------:R-:W1:Y:S01]  /*4a40*/  MUFU.EX2 R157, R157 ;  /* 0x0000009d009d7308 */ /* 0x000e620000000800 */
[----:B---3--:R-:W-:Y:S01]  /*4a50*/  FADD.FTZ R10, R58, R155 ;  /* 0x0000009b3a0a7221 */ /* 0x008fe20000010000 */
[----:B------:R-:W-:-:S02]  /*4a60*/  IMAD.MOV.U32 R56, RZ, RZ, R25 ;  /* 0x000000ffff387224 */ /* 0x000fc400078e0019 */
[--C-:B------:R-:W-:Y:S02]  /*4a70*/  IMAD.MOV.U32 R70, RZ, RZ, R25.reuse ;  /* 0x000000ffff467224 */ /* 0x100fe400078e0019 */
[--C-:B0-----:R-:W-:Y:S02]  /*4a80*/  IMAD.MOV.U32 R73, RZ, RZ, R25.reuse ;  /* 0x000000ffff497224 */ /* 0x101fe400078e0019 */
[----:B------:R-:W0:Y:S01]  /*4a90*/  MUFU.EX2 R98, R98 ;  /* 0x0000006200627308 */ /* 0x000e220000000800 */
[----:B----4-:R-:W-:Y:S01]  /*4aa0*/  FADD.FTZ R21, R45, R106 ;  /* 0x0000006a2d157221 */ /* 0x010fe20000010000 */
[----:B------:R-:W-:-:S06]  /*4ab0*/  IMAD.MOV.U32 R80, RZ, RZ, R25 ;  /* 0x000000ffff507224 */ /* 0x000fcc00078e0019 */
[----:B------:R2:W3:Y:S01]  /*4ac0*/  MUFU.EX2 R60, R207 ;  /* 0x000000cf003c7308 */ /* 0x0004e20000000800 */
[----:B-1----:R-:W-:-:S07]  /*4ad0*/  FADD.FTZ R27, R157, R10 ;  /* 0x0000000a9d1b7221 */ /* 0x002fce0000010000 */
[----:B------:R-:W1:Y:S01]  /*4ae0*/  MUFU.EX2 R63, R63 ;  /* 0x0000003f003f7308 */ /* 0x000e620000000800 */
[----:B0-----:R-:W-:Y:S01]  /*4af0*/  FADD.FTZ R14, R98, R21 ;  /* 0x00000015620e7221 */ /* 0x001fe20000010000 */
[----:B--2---:R-:W-:Y:S01]  /*4b00*/  F2FP.SATFINITE.E4M3.F32.PACK_AB_MERGE_C R207, R78, R15, R88 ;  /* 0x0000000f4ecf723e */ /* 0x004fe20004807058 */
[----:B------:R-:W-:-:S05]  /*4b10*/  IMAD.MOV.U32 R78, RZ, RZ, R25 ;  /* 0x000000ffff4e7224 */ /* 0x000fca00078e0019 */
[----:B------:R0:W2:Y:S01]  /*4b20*/  MUFU.EX2 R35, R211 ;  /* 0x000000d300237308 */ /* 0x0000a20000000800 */
[----:B---3--:R-:W-:-:S07]  /*4b30*/  FADD.FTZ R20, R60, R27 ;  /* 0x0000001b3c147221 */ /* 0x008fce0000010000 */
[----:B------:R3:W4:Y:S01]  /*4b40*/  MUFU.EX2 R108, R75 ;  /* 0x0000004b006c7308 */ /* 0x0007220000000800 */
[----:B-1----:R-:W-:Y:S01]  /*4b50*/  FADD.FTZ R21, R63, R14 ;  /* 0x0000000e3f157221 */ /* 0x002fe20000010000 */
[----:B0-----:R-:W-:Y:S01]  /*4b60*/  F2FP.SATFINITE.E4M3.F32.PACK_AB_MERGE_C R211, R86, R23, R95 ;  /* 0x0000001756d3723e */ /* 0x001fe2000480705f */
[----:B------:R-:W-:-:S05]  /*4b70*/  IMAD.MOV.U32 R86, RZ, RZ, R25 ;  /* 0x000000ffff567224 */ /* 0x000fca00078e0019 */
[----:B------:R-:W0:Y:S01]  /*4b80*/  MUFU.EX2 R38, R38 ;  /* 0x0000002600267308 */ /* 0x000e220000000800 */
[C---:B--2---:R-:W-:Y:S01]  /*4b90*/  F2FP.SATFINITE.E4M3.F32.PACK_AB_MERGE_C R60, R35.reuse, R60, RZ ;  /* 0x0000003c233c723e */ /* 0x044fe200048070ff */
[----:B------:R-:W-:Y:S01]  /*4ba0*/  FADD.FTZ R35, R35, R20 ;  /* 0x0000001423237221 */ /* 0x000fe20000010000 */
[--C-:B---3--:R-:W-:Y:S02]  /*4bb0*/  IMAD.MOV.U32 R75, RZ, RZ, R25.reuse ;  /* 0x000000ffff4b7224 */ /* 0x108fe400078e0019 */
[----:B------:R-:W-:Y:S01]  /*4bc0*/  F2FP.SATFINITE.E4M3.F32.PACK_AB_MERGE_C R218, R157, R58, R60 ;  /* 0x0000003a9dda723e */ /* 0x000fe2000480703c */
[----:B------:R-:W-:Y:S02]  /*4bd0*/  IMAD.MOV.U32 R58, RZ, RZ, R25 ;  /* 0x000000ffff3a7224 */ /* 0x000fe400078e0019 */
[----:B------:R-:W1:Y:S01]  /*4be0*/  MUFU.EX2 R39, R39 ;  /* 0x0000002700277308 */ /* 0x000e620000000800 */
[C---:B----4-:R-:W-:Y:S01]  /*4bf0*/  F2FP.SATFINITE.E4M3.F32.PACK_AB_MERGE_C R63, R108.reuse, R63, RZ ;  /* 0x0000003f6c3f723e */ /* 0x050fe200048070ff */
[----:B------:R-:W-:Y:S01]  /*4c00*/  FADD.FTZ R108, R108, R21 ;  /* 0x000000156c6c7221 */ /* 0x000fe20000010000 */
[----:B------:R-:W-:-:S02]  /*4c10*/  IMAD.MOV.U32 R60, RZ, RZ, R25 ;  /* 0x000000ffff3c7224 */ /* 0x000fc400078e0019 */
[----:B------:R-:W-:Y:S01]  /*4c20*/  F2FP.SATFINITE.E4M3.F32.PACK_AB_MERGE_C R219, R98, R45, R63 ;  /* 0x0000002d62db723e */ /* 0x000fe2000480703f */
[----:B------:R-:W-:Y:S01]  /*4c30*/  FADD.FTZ R21, R29, R108 ;  /* 0x0000006c1d157221 */ /* 0x000fe20000010000 */
[----:B------:R-:W-:Y:S01]  /*4c40*/  IMAD.MOV.U32 R45, RZ, RZ, R25 ;  /* 0x000000ffff2d7224 */ /* 0x000fe200078e0019 */
[----:B------:R-:W-:Y:S01]  /*4c50*/  MUFU.EX2 R42, R42 ;  /* 0x0000002a002a7308 */ /* 0x000fe20000000800 */
[----:B0-----:R-:W-:Y:S01]  /*4c60*/  FADD.FTZ R14, R38, R35 ;  /* 0x00000023260e7221 */ /* 0x001fe20000010000 */
[----:B------:R-:W-:Y:S01]  /*4c70*/  FADD.FTZ R20, R8, R21 ;  /* 0x0000001508147221 */ /* 0x000fe20000010000 */
[--C-:B------:R-:W-:Y:S02]  /*4c80*/  IMAD.MOV.U32 R35, RZ, RZ, R25.reuse ;  /* 0x000000ffff237224 */ /* 0x100fe400078e0019 */
[----:B------:R-:W-:-:S03]  /*4c90*/  IMAD.MOV.U32 R63, RZ, RZ, R25 ;  /* 0x000000ffff3f7224 */ /* 0x000fc600078e0019 */
[----:B------:R-:W0:Y:S01]  /*4ca0*/  MUFU.EX2 R43, R43 ;  /* 0x0000002b002b7308 */ /* 0x000e220000000800 */
[----:B-1----:R-:W-:-:S07]  /*4cb0*/  FADD.FTZ R27, R39, R14 ;  /* 0x0000000e271b7221 */ /* 0x002fce0000010000 */
[----:B------:R-:W1:Y:S08]  /*4cc0*/  MUFU.EX2 R53, R53 ;  /* 0x0000003500357308 */ /* 0x000e700000000800 */
[----:B------:R-:W2:Y:S01]  /*4cd0*/  MUFU.EX2 R12, R51 ;  /* 0x00000033000c7308 */ /* 0x000ea20000000800 */
[----:B0-----:R-:W-:Y:S01]  /*4ce0*/  F2FP.SATFINITE.E4M3.F32.PACK_AB_MERGE_C R26, R43, R42, RZ ;  /* 0x0000002a2b1a723e */ /* 0x001fe200048070ff */
[----:B------:R-:W-:Y:S01]  /*4cf0*/  FADD.FTZ R42, R42, R27 ;  /* 0x0000001b2a2a7221 */ /* 0x000fe20000010000 */
[----:B------:R-:W-:-:S02]  /*4d00*/  IMAD.MOV.U32 R27, RZ, RZ, R25 ;  /* 0x000000ffff1b7224 */ /* 0x000fc400078e0019 */
[----:B------:R-:W-:Y:S01]  /*4d10*/  F2FP.SATFINITE.E4M3.F32.PACK_AB_MERGE_C R220, R39, R38, R26 ;  /* 0x0000002627dc723e */ /* 0x000fe2000480701a */
[----:B------:R-:W-:Y:S01]  /*4d20*/  FADD.FTZ R43, R43, R42 ;  /* 0x0000002a2b2b7221 */ /* 0x000fe20000010000 */
[--C-:B------:R-:W-:Y:S01]  /*4d30*/  IMAD.MOV.U32 R26, RZ, RZ, R25.reuse ;  /* 0x000000ffff1a7224 */ /* 0x100fe200078e0019 */
[----:B------:R-:W-:Y:S01]  /*4d40*/  MUFU.EX2 R64, R64 ;  /* 0x0000004000407308 */ /* 0x000fe20000000800 */
[----:B-1----:R-:W-:Y:S01]  /*4d50*/  FADD.FTZ R21, R53, R20 ;  /* 0x0000001435157221 */ /* 0x002fe20000010000 */
[--C-:B------:R-:W-:Y:S02]  /*4d60*/  IMAD.MOV.U32 R39, RZ, RZ, R25.reuse ;  /* 0x000000ffff277224 */ /* 0x100fe400078e0019 */
[--C-:B------:R-:W-:Y:S02]  /*4d70*/  IMAD.MOV.U32 R38, RZ, RZ, R25.reuse ;  /* 0x000000ffff267224 */ /* 0x100fe400078e0019 */
[----:B------:R-:W-:Y:S02]  /*4d80*/  IMAD.MOV.U32 R42, RZ, RZ, R25 ;  /* 0x000000ffff2a7224 */ /* 0x000fe400078e0019 */
[----:B------:R-:W0:Y:S01]  /*4d90*/  MUFU.EX2 R171, R171 ;  /* 0x000000ab00ab7308 */ /* 0x000e220000000800 */
[C---:B--2---:R-:W-:Y:S01]  /*4da0*/  F2FP.SATFINITE.E4M3.F32.PACK_AB_MERGE_C R53, R12.reuse, R53, RZ ;  /* 0x000000350c35723e */ /* 0x044fe200048070ff */
[----:B------:R-:W-:Y:S01]  /*4db0*/  FADD.FTZ R12, R12, R21 ;  /* 0x000000150c0c7221 */ /* 0x000fe20000010000 */
[----:B------:R-:W-:-:S02]  /*4dc0*/  IMAD.MOV.U32 R51, RZ, RZ, R25 ;  /* 0x000000ffff337224 */ /* 0x000fc400078e0019 */
[----:B------:R-:W-:Y:S01]  /*4dd0*/  F2FP.SATFINITE.E4M3.F32.PACK_AB_MERGE_C R221, R8, R29, R53 ;  /* 0x0000001d08dd723e */ /* 0x000fe20004807035 */
[--C-:B------:R-:W-:Y:S02]  /*4de0*/  IMAD.MOV.U32 R29, RZ, RZ, R25.reuse ;  /* 0x000000ffff1d7224 */ /* 0x100fe400078e0019 */
[----:B------:R-:W1:Y:S01]  /*4df0*/  MUFU.EX2 R62, R62 ;  /* 0x0000003e003e7308 */ /* 0x000e620000000800 */
[----:B------:R-:W-:-:S07]  /*4e00*/  IMAD.MOV.U32 R53, RZ, RZ, R25 ;  /* 0x000000ffff357224 */ /* 0x000fce00078e0019 */
[----:B------:R-:W2:Y:S01]  /*4e10*/  MUFU.EX2 R57, R57 ;  /* 0x0000003900397308 */ /* 0x000ea20000000800 */
[----:B0-----:R-:W-:-:S07]  /*4e20*/  F2FP.SATFINITE.E4M3.F32.PACK_AB_MERGE_C R21, R171, R64, RZ ;  /* 0x00000040ab15723e */ /* 0x001fce00048070ff */
[----:B------:R-:W0:Y:S01]  /*4e30*/  MUFU.EX2 R169, R169 ;  /* 0x000000a900a97308 */ /* 0x000e220000000800 */
[----:B-1----:R-:W-:Y:S01]  /*4e40*/  FADD.FTZ R20, R62, R43 ;  /* 0x0000002b3e147221 */ /* 0x002fe20000010000 */
[----:B------:R-:W-:-:S06]  /*4e50*/  IMAD.MOV.U32 R43, RZ, RZ, R25 ;  /* 0x000000ffff2b7224 */ /* 0x000fcc00078e0019 */
[----:B------:R1:W3:Y:S01]  /*4e60*/  MUFU.EX2 R24, R55 ;  /* 0x0000003700187308 */ /* 0x0002e20000000800 */
[----:B--2---:R-:W-:-:S07]  /*4e70*/  FADD.FTZ R7, R57, R12 ;  /* 0x0000000c39077221 */ /* 0x004fce0000010000 */
[----:B------:R-:W2:Y:S01]  /*4e80*/  MUFU.EX2 R65, R65 ;  /* 0x0000004100417308 */ /* 0x000ea20000000800 */
[C---:B0-----:R-:W-:Y:S01]  /*4e90*/  F2FP.SATFINITE.E4M3.F32.PACK_AB_MERGE_C R222, R169.reuse, R62, R21 ;  /* 0x0000003ea9de723e */ /* 0x041fe20004807015 */
[----:B------:R-:W-:Y:S01]  /*4ea0*/  FADD.FTZ R169, R169, R20 ;  /* 0x00000014a9a97221 */ /* 0x000fe20000010000 */
[--C-:B-1----:R-:W-:Y:S02]  /*4eb0*/  IMAD.MOV.U32 R55, RZ, RZ, R25.reuse ;  /* 0x000000ffff377224 */ /* 0x102fe400078e0019 */
[----:B------:R-:W-:Y:S02]  /*4ec0*/  IMAD.MOV.U32 R62, RZ, RZ, R25 ;  /* 0x000000ffff3e7224 */ /* 0x000fe400078e0019 */
[----:B------:R-:W-:Y:S01]  /*4ed0*/  FADD.FTZ R64, R64, R169 ;  /* 0x000000a940407221 */ /* 0x000fe20000010000 */
[----:B------:R0:W1:Y:S01]  /*4ee0*/  MUFU.EX2 R6, R59 ;  /* 0x0000003b00067308 */ /* 0x0000620000000800 */
[----:B---3--:R-:W-:Y:S02]  /*4ef0*/  FADD.FTZ R20, R24, R7 ;  /* 0x0000000718147221 */ /* 0x008fe40000010000 */
[----:B------:R-:W-:Y:S01]  /*4f00*/  FADD.FTZ R171, R171, R64 ;  /* 0x00000040abab7221 */ /* 0x000fe20000010000 */
[----:B------:R-:W-:-:S04]  /*4f10*/  IMAD.MOV.U32 R64, RZ, RZ, R25 ;  /* 0x000000ffff407224 */ /* 0x000fc800078e0019 */
[----:B------:R-:W-:Y:S01]  /*4f20*/  MUFU.EX2 R68, R68 ;  /* 0x0000004400447308 */ /* 0x000fe20000000800 */
[----:B--2---:R-:W-:Y:S01]  /*4f30*/  FADD.FTZ R7, R65, R20 ;  /* 0x0000001441077221 */ /* 0x004fe20000010000 */
[----:B0-----:R-:W-:-:S06]  /*4f40*/  IMAD.MOV.U32 R59, RZ, RZ, R25 ;  /* 0x000000ffff3b7224 */ /* 0x001fcc00078e0019 */
[----:B------:R-:W0:Y:S01]  /*4f50*/  MUFU.EX2 R175, R175 ;  /* 0x000000af00af7308 */ /* 0x000e220000000800 */
[C---:B-1----:R-:W-:Y:S01]  /*4f60*/  F2FP.SATFINITE.E4M3.F32.PACK_AB_MERGE_C R65, R6.reuse, R65, RZ ;  /* 0x000000410641723e */ /* 0x042fe200048070ff */
        /* <DEDUP_REMOVED lines=18> */
[----:B------:R-:W0:Y:S01]  /*5090*/  MUFU.EX2 R14, R159 ;  /* 0x0000009f000e7308 */ /* 0x000e220000000800 */
[----:B---3--:R-:W-:Y:S02]  /*50a0*/  FADD.FTZ R6, R10, R7 ;  /* 0x000000070a067221 */ /* 0x008fe40000010000 */
[----:B------:R-:W-:Y:S01]  /*50b0*/  FADD.FTZ R175, R175, R68 ;  /* 0x00000044afaf7221 */ /* 0x000fe20000010000 */
[----:B------:R-:W-:-:S04]  /*50c0*/  IMAD.MOV.U32 R68, RZ, RZ, R25 ;  /* 0x000000ffff447224 */ /* 0x000fc800078e0019 */
        /* <DEDUP_REMOVED lines=14> */
[----:B--2---:R-:W-:-:S07]  /*51b0*/  FADD.FTZ R7, R161, R14 ;  /* 0x0000000ea1077221 */ /* 0x004fce0000010000 */
        /* <DEDUP_REMOVED lines=8> */
[----:B------:R-:W-:-:S03]  /*5240*/  FADD.FTZ R8, R179, R8 ;  /* 0x00000008b3087221 */ /* 0x000fc60000010000 */
        /* <DEDUP_REMOVED lines=43> */
[----:B------:R-:W-:-:S06]  /*5500*/  UMOV UR4, URZ ;  /* 0x0000003f00047c82 */ /* 0x000fcc0008000000 */
.L_x_5989:
[----:B------:R-:W-:Y:S01]  /*5510*/  ISETP.NE.AND P3, PT, RZ, UR38, PT ;  /* 0x00000026ff007c0c */ /* 0x000fe2000bf65270 */
[----:B------:R-:W-:-:S04]  /*5520*/  UISETP.NE.AND UP0, UPT, UR4, 0x1, UPT ;  /* 0x000000010400788c */ /* 0x000fc8000bf05270 */
[----:B------:R-:W-:-:S06]  /*5530*/  USEL UR7, URZ, 0x1, UP0 ;  /* 0x000000013f077887 */ /* 0x000fcc0008000000 */
[----:B------:R-:W-:Y:S02]  /*5540*/  LOP3.LUT R6, R12, UR7, RZ, 0x3c, !PT ;  /* 0x000000070c067c12 */ /* 0x000fe4000f8e3cff */
[----:B------:R-:W-:Y:S05]  /*5550*/  @P3 BRA `(.L_x_5980) ;  /* 0x0000000000343947 */ /* 0x000fea0003800000 */
[----:B------:R-:W-:Y:S05]  /*5560*/  @!P0 BRA `(.L_x_5981) ;  /* 0x0000000000048947 */ /* 0x000fea0003800000 */
[----:B------:R-:W-:Y:S01]  /*5570*/  BPT.TRAP 0x1 ;  /* 0x000000040000795c */ /* 0x000fe20000300000 */
.L_x_5981:
        /* <DEDUP_REMOVED lines=8> */
.L_x_5982:
[----:B-1----:R-:W-:Y:S05]  /*5600*/  @P2 BRA `(.L_x_5980) ;  /* 0x0000000000082947 */ /* 0x002fea0003800000 */
[----:B------:R-:W1:Y:S02]  /*5610*/  SYNCS.PHASECHK.TRANS64.TRYWAIT P2, [UR7+0x2e830], R3 ;  /* 0x02e83003ff0075a7 */ /* 0x000e640008040147 */
[----:B-1----:R-:W-:Y:S05]  /*5620*/  @!P2 BRA `(.L_x_5983) ;  /* 0x0000009c00bca947 */ /* 0x002fea0003800000 */
.L_x_5980:
        /* <DEDUP_REMOVED lines=31> */
[----:B------:R-:W-:Y:S01]  /*5820*/  R2UR UR40, R4 ;  /* 0x00000000042872ca */ /* 0x000fe200000e0000 */
[----:B------:R-:W-:Y:S01]  /*5830*/  UIADD3 UR42, UR46, 0x500, URZ ;  /* 0x000005002e2a7890 */ /* 0x000fe2000fffe03f */
[----:B------:R-:W-:Y:S01]  /*5840*/  R2UR UR41, R5 ;  /* 0x00000000052972ca */ /* 0x000fe200000e0000 */
[----:B------:R-:W-:Y:S01]  /*5850*/  UMOV UR43, 0x40000040 ;  /* 0x40000040002b7882 */ /* 0x000fe20000000000 */
[----:B------:R-:W-:Y:S01]  /*5860*/  UMOV UR15, 0x40000040 ;  /* 0x40000040000f7882 */ /* 0x000fe20000000000 */
[----:B------:R-:W-:Y:S01]  /*5870*/  UIADD3 UR18, UR46, 0x6, URZ ;  /* 0x000000062e127890 */ /* 0x000fe2000fffe03f */
[----:B------:R-:W-:Y:S01]  /*5880*/  UMOV UR19, 0x40000040 ;  /* 0x4000004000137882 */ /* 0x000fe20000000000 */
[----:B------:R-:W-:Y:S02]  /*5890*/  WARPGROUP.DEPBAR.LE gsb0, 0x0 ;  /* 0x00008000000079c5 */ /* 0x000fe40000010000 */
[----:B------:R-:W-:-:S06]  /*58a0*/  WARPGROUP.ARRIVE ;  /* 0x00000000000079c5 */ /* 0x000fcc0000000000 */
[----:B------:R-:W-:Y:S01]  /*58b0*/  QGMMA.64x32x32.F32.E4M3.E4M3 R168, gdesc[UR20], RZ, !UPT, gsb0 ;  /* 0x0060000014a879f3 */ /* 0x000fe2000c0008ff */
[----:B------:R-:W-:Y:S01]  /*58c0*/  R2UR UR20, R4 ;  /* 0x00000000041472ca */ /* 0x000fe200000e0000 */
[----:B------:R-:W-:Y:S01]  /*58d0*/  UIADD3 UR22, UR46, 0x600, URZ ;  /* 0x000006002e167890 */ /* 0x000fe2000fffe03f */
[----:B------:R-:W-:Y:S01]  /*58e0*/  R2UR UR21, R5 ;  /* 0x00000000051572ca */ /* 0x000fe200000e0000 */
        /* <DEDUP_REMOVED lines=143> */
.L_x_5985:
[----:B------:R-:W-:Y:S01]  /*61e0*/  ULEA UR10, UR4, UR39, 0x3 ;  /* 0x00000027040a7291 */ /* 0x000fe2000f8e183f */
[----:B------:R-:W-:-:S08]  /*61f0*/  SHF.L.U32 R3, R12, 0x1f, RZ ;  /* 0x0000001f0c037819 */ /* 0x000fd000000006ff */
[----:B------:R0:W1:Y:S01]  /*6200*/  SYNCS.PHASECHK.TRANS64.TRYWAIT P2, [UR10+0x2e850], R3 ;  /* 0x02e85003ff0075a7 */ /* 0x000062000804014a */
[----:B------:R-:W-:Y:S05]  /*6210*/  @!P0 BRA `(.L_x_5986) ;  /* 0x0000000000048947 */ /* 0x000fea0003800000 */
[----:B------:R-:W-:Y:S01]  /*6220*/  BPT.TRAP 0x1 ;  /* 0x000000040000795c */ /* 0x000fe20000300000 */
.L_x_5986:
[----:B-1----:R-:W-:Y:S05]  /*6230*/  @P2 BRA `(.L_x_5984) ;  /* 0x0000000000082947 */ /* 0x002fea0003800000 */
[----:B------:R-:W1:Y:S02]  /*6240*/  SYNCS.PHASECHK.TRANS64.TRYWAIT P2, [UR10+0x2e850], R3 ;  /* 0x02e85003ff0075a7 */ /* 0x000e64000804014a */
[----:B-1----:R-:W-:Y:S05]  /*6250*/  @!P2 BRA `(.L_x_5987) ;  /* 0x0000009000c8a947 */ /* 0x002fea0003800000 */
.L_x_5984:
[----:B------:R-:W-:Y:S01]  /*6260*/  UIADD3 UR10, UR39, 0x400, URZ ;  /* 0x00000400270a7890 */ /* 0x000fe2000fffe03f */
[----:B------:R-:W-:Y:S01]  /*6270*/  WARPGROUP.ARRIVE ;  /* 0x00000000000079c5 */ /* 0x000fe20000000000 */
[----:B------:R-:W-:Y:S01]  /*6280*/  UMOV UR11, 0xc0000010 ;  /* 0xc0000010000b7882 */ /* 0x000fe20000000000 */
[----:B------:R-:W-:Y:S01]  /*6290*/  UMOV UR15, 0xc0000010 ;  /* 0xc0000010000f7882 */ /* 0x000fe20000000000 */
[----:B------:R-:W-:Y:S01]  /*62a0*/  USHF.R.U32.HI UR10, URZ, 0x4, UR10 ;  /* 0x000000043f0a7899 */ /* 0x000fe2000801160a */
[----:B------:R-:W-:Y:S02]  /*62b0*/  FMNMX.FTZ R14, R186, R11, !PT ;  /* 0x0000000bba0e7209 */ /* 0x000fe40007810000 */
[----:B-1----:R-:W-:Y:S01]  /*62c0*/  FMNMX.FTZ R12, R184, R10, !PT ;  /* 0x0000000ab80c7209 */ /* 0x002fe20007810000 */
[----:B------:R-:W-:Y:S01]  /*62d0*/  ULOP3.LUT UR10, UR10, 0x3fff, URZ, 0xc0, !UPT ;  /* 0x00003fff0a0a7892 */ /* 0x000fe2000f8ec03f */
[----:B------:R-:W-:Y:S02]  /*62e0*/  FMNMX.FTZ R9, R187, R14, !PT ;  /* 0x0000000ebb097209 */ /* 0x000fe40007810000 */
[----:B0-----:R-:W-:Y:S01]  /*62f0*/  FMNMX.FTZ R3, R185, R12, !PT ;  /* 0x0000000cb9037209 */ /* 0x001fe20007810000 */
        /* <DEDUP_REMOVED lines=9> */
[----:B------:R-:W-:Y:S01]  /*6390*/  QGMMA.64x128x32.F32.E4M3.E4M3 R24, R200, gdesc[UR8], R24, gsb0 ;  /* 0x01e00008c8187df3 */ /* 0x000fe20008000818 */
        /* <DEDUP_REMOVED lines=71> */
[----:B------:R-:W-:Y:S01]  /*6810*/  FMNMX.FTZ R14, R106, R9, !PT ;  /* 0x000000096a0e7209 */ /* 0x000fe20007810000 */
[----:B------:R-:W-:Y:S02]  /*6820*/  WARPGROUP.DEPBAR.LE gsb0, 0x0 ;  /* 0x00008000000079c5 */ /* 0x000fe40000010000 */
[----:B------:R-:W-:Y:S01]  /*6830*/  WARPGROUP.ARRIVE ;  /* 0x00000000000079c5 */ /* 0x000fe20000000000 */
[----:B------:R-:W-:Y:S02]  /*6840*/  FMNMX.FTZ R12, R104, R3, !PT ;  /* 0x00000003680c7209 */ /* 0x000fe40007810000 */
[----:B------:R-:W-:-:S02]  /*6850*/  FMNMX.FTZ R9, R107, R14, !PT ;  /* 0x0000000e6b097209 */ /* 0x000fc40007810000 */
[----:B------:R-:W-:Y:S01]  /*6860*/  FMNMX.FTZ R3, R105, R12, !PT ;  /* 0x0000000c69037209 */ /* 0x000fe20007810000 */
[----:B------:R-:W-:Y:S01]  /*6870*/  QGMMA.64x128x32.F32.E4M3.E4M3 R24, R204, gdesc[UR12], R24, gsb0 ;  /* 0x01e0000ccc187df3 */ /* 0x000fe20008000818 */
        /* <DEDUP_REMOVED lines=40> */
[C---:B------:R-:W-:Y:S01]  /*6b00*/  FMUL.FTZ R10, R2.reuse, R13 ;  /* 0x0000000d020a7220 */ /* 0x040fe20000410000 */
[----:B------:R-:W-:-:S01]  /*6b10*/  FFMA.FTZ R13, R2, R3, -8 ;  /* 0xc1000000020d7423 */ /* 0x000fc20000010003 */
[----:B------:R-:W-:-:S03]  /*6b20*/  FMUL.FTZ R19, R2, R19 ;  /* 0x0000001302137220 */ /* 0x000fc60000410000 */
        /* <DEDUP_REMOVED lines=15> */
[----:B------:R-:W-:-:S02]  /*6c20*/  WARPGROUP.DEPBAR.LE gsb0, 0x0 ;  /* 0x00008000000079c5 */ /* 0x000fc40000010000 */
[----:B------:R-:W-:Y:S01]  /*6c30*/  WARPGROUP.ARRIVE ;  /* 0x00000000000079c5 */ /* 0x000fe20000000000 */
[----:B------:R-:W-:-:S01]  /*6c40*/  FFMA.FTZ R181, R2, R181, -R13 ;  /* 0x000000b502b57223 */ /* 0x000fc2000001080d */
[C-C-:B------:R-:W-:Y:S01]  /*6c50*/  FFMA.FTZ R152, R2.reuse, R152, -R13.reuse ;  /* 0x0000009802987223 */ /* 0x140fe2000001080d */
[----:B------:R-:W-:-:S01]  /*6c60*/  FFMA.FTZ R153, R2, R153, -R13 ;  /* 0x0000009902997223 */ /* 0x000fc2000001080d */
[C-C-:B------:R-:W-:Y:S01]  /*6c70*/  FFMA.FTZ R156, R2.reuse, R156, -R13.reuse ;  /* 0x0000009c029c7223 */ /* 0x140fe2000001080d */
[----:B------:R-:W-:-:S01]  /*6c80*/  FFMA.FTZ R157, R2, R157, -R13 ;  /* 0x0000009d029d7223 */ /* 0x000fc2000001080d */
[----:B------:R-:W-:Y:S01]  /*6c90*/  QGMMA.64x128x32.F32.E4M3.E4M3 R24, R208, gdesc[UR12], R24, gsb0 ;  /* 0x01e0000cd0187df3 */ /* 0x000fe20008000818 */
        /* <DEDUP_REMOVED lines=39> */
[----:B------:R-:W-:Y:S03]  /*6f10*/  MUFU.EX2 R11, R19 ;  /* 0x00000013000b7308 */ /* 0x000fe60000000800 */
        /* <DEDUP_REMOVED lines=54> */
[----:B--2---:R-:W-:-:S01]  /*7280*/  FADD.FTZ R7, R184, R7 ;  /* 0x00000007b8077221 */ /* 0x004fc20000010000 */
[C-C-:B------:R-:W-:Y:S01]  /*7290*/  FFMA.FTZ R115, R2.reuse, R115, -R101.reuse ;  /* 0x0000007302737223 */ /* 0x140fe20000010865 */
[----:B------:R-:W-:-:S01]  /*72a0*/  FFMA.FTZ R118, R2, R118, -R101 ;  /* 0x0000007602767223 */ /* 0x000fc20000010865 */
[C-C-:B------:R-:W-:Y:S01]  /*72b0*/  FFMA.FTZ R119, R2.reuse, R119, -R101.reuse ;  /* 0x0000007702777223 */ /* 0x140fe20000010865 */
[----:B------:R-:W-:-:S01]  /*72c0*/  FFMA.FTZ R90, R2, R90, -R101 ;  /* 0x0000005a025a7223 */ /* 0x000fc20000010865 */
[C-C-:B------:R-:W-:Y:S01]  /*72d0*/  FFMA.FTZ R91, R2.reuse, R91, -R101.reuse ;  /* 0x0000005b025b7223 */ /* 0x140fe20000010865 */
[----:B------:R-:W-:-:S01]  /*72e0*/  FFMA.FTZ R94, R2, R94, -R101 ;  /* 0x0000005e025e7223 */ /* 0x000fc20000010865 */
[----:B------:R2:W3:Y:S01]  /*72f0*/  MUFU.EX2 R19, R189 ;  /* 0x000000bd00137308 */ /* 0x0004e20000000800 */
[----:B-1----:R-:W-:-:S01]  /*7300*/  FADD.FTZ R8, R14, R193 ;  /* 0x000000c10e087221 */ /* 0x002fc20000010000 */
[----:B------:R-:W-:-:S02]  /*7310*/  IMAD.U32 R194, RZ, RZ, UR7 ;  /* 0x00000007ffc27e24 */ /* 0x000fc4000f8e00ff */
[----:B------:R-:W-:-:S03]  /*7320*/  FFMA.FTZ R102, R2, R102, -R101 ;  /* 0x0000006602667223 */ /* 0x000fc60000010865 */
[----:B------:R-:W-:Y:S01]  /*7330*/  @!P1 LEA R194, R194, UR39, 0x3 ;  /* 0x00000027c2c29c11 */ /* 0x000fe2000f8e18ff */
[----:B------:R-:W1:Y:S01]  /*7340*/  MUFU.EX2 R187, R187 ;  /* 0x000000bb00bb7308 */ /* 0x000e620000000800 */
[----:B--2---:R-:W-:-:S01]  /*7350*/  FFMA.FTZ R189, R2, R195, -R101 ;  /* 0x000000c302bd7223 */ /* 0x004fc20000010865 */
[----:B0-----:R-:W-:-:S06]  /*7360*/  FADD.FTZ R192, R186, R7 ;  /* 0x00000007bac07221 */ /* 0x001fcc0000010000 */
[----:B------:R-:W0:Y:S01]  /*7370*/  MUFU.EX2 R20, R20 ;  /* 0x0000001400147308 */ /* 0x000e220000000800 */
[----:B---3--:R-:W-:-:S07]  /*7380*/  FADD.FTZ R7, R19, R8 ;  /* 0x0000000813077221 */ /* 0x008fce0000010000 */
        /* <DEDUP_REMOVED lines=8> */
[----:B------:R-:W-:Y:S01]  /*7410*/  QGMMA.64x128x32.F32.E4M3.E4M3 R24, R212, gdesc[UR12], R24, gsb0 ;  /* 0x01e0000cd4187df3 */ /* 0x000fe20008000818 */
        /* <DEDUP_REMOVED lines=42> */
[----:B------:R-:W-:Y:S01]  /*76c0*/  QGMMA.64x128x32.F32.E4M3.E4M3 R24, R216, gdesc[UR12], R24, gsb0 ;  /* 0x01e0000cd8187df3 */ /* 0x000fe20008000818 */
[----:B------:R-:W-:Y:S01]  /*76d0*/  UIADD3 UR14, UR10, 0x500, URZ ;  /* 0x000005000a0e7890 */ /* 0x000fe2000fffe03f */
[----:B------:R-:W-:Y:S01]  /*76e0*/  UMOV UR15, 0xc0000010 ;  /* 0xc0000010000f7882 */ /* 0x000fe20000000000 */
[----:B------:R-:W-:-:S03]  /*76f0*/  UIADD3 UR10, UR10, 0x600, URZ ;  /* 0x000006000a0a7890 */ /* 0x000fc6000fffe03f */
        /* <DEDUP_REMOVED lines=79> */
[----:B------:R-:W-:Y:S06]  /*7bf0*/  QGMMA.64x128x32.F32.E4M3.E4M3 R24, R224, gdesc[UR8], R24, gsb0 ;  /* 0x01e00008e0187df3 */ /* 0x000fec0008000818 */
        /* <DEDUP_REMOVED lines=37> */
[----:B-1----:R-:W-:-:S01]  /*7e50*/  FADD.FTZ R195, R107, R192 ;  /* 0x000000c06bc37221 */ /* 0x002fc20000010000 */
[----:B------:R-:W-:-:S06]  /*7e60*/  WARPGROUP.DEPBAR.LE gsb0, 0x0 ;  /* 0x00008000000079c5 */ /* 0x000fcc0000010000 */
        /* <DEDUP_REMOVED lines=10> */
[----:B------:R-:W-:-:S05]  /*7f10*/  IADD3 R7, -R18, 0xb, RZ ;  /* 0x0000000b12077810 */ /* 0x000fca0007ffe1ff */
[----:B------:R0:W-:Y:S06]  /*7f20*/  BAR.ARV R7, 0x100 ;  /* 0x000400070000751d */ /* 0x0001ec0000002000 */
[----:B------:R-:W3:Y:S01]  /*7f30*/  MUFU.EX2 R115, R115 ;  /* 0x0000007300737308 */ /* 0x000ee20000000800 */
[----:B-1----:R-:W-:-:S01]  /*7f40*/  FADD.FTZ R98, R114, R195 ;  /* 0x000000c372627221 */ /* 0x002fc20000010000 */
[----:B0-----:R-:W-:Y:S02]  /*7f50*/  @!P1 VIADD R7, R194, 0x2e840 ;  /* 0x0002e840c2079836 */ /* 0x001fe40000000000 */
[----:B--2---:R-:W-:-:S03]  /*7f60*/  FADD.FTZ R195, R113, R8 ;  /* 0x0000000871c37221 */ /* 0x004fc60000010000 */
[----:B------:R-:W-:Y:S01]  /*7f70*/  @!P1 PRMT R7, RZ, 0x654, R7 ;  /* 0x00000654ff079816 */ /* 0x000fe20000000007 */
[----:B------:R-:W0:Y:S03]  /*7f80*/  MUFU.EX2 R116, R116 ;  /* 0x0000007400747308 */ /* 0x000e260000000800 */
[----:B------:R1:W-:Y:S05]  /*7f90*/  @!P1 SYNCS.ARRIVE.TRANS64.RED.A1T0 RZ, [R7+URZ], RZ ;  /* 0x000000ff07ff99a7 */ /* 0x0003ea000810043f */
[----:B------:R-:W2:Y:S01]  /*7fa0*/  MUFU.EX2 R118, R118 ;  /* 0x0000007600767308 */ /* 0x000ea20000000800 */
[----:B---3--:R-:W-:-:S01]  /*7fb0*/  FADD.FTZ R197, R115, R98 ;  /* 0x0000006273c57221 */ /* 0x008fc20000010000 */
[C-C-:B------:R-:W-:Y:S01]  /*7fc0*/  FFMA.FTZ R98, R2.reuse, R99, -R101.reuse ;  /* 0x0000006302627223 */ /* 0x140fe20000010865 */
[----:B------:R-:W-:-:S05]  /*7fd0*/  FFMA.FTZ R101, R2, R103, -R101 ;  /* 0x0000006702657223 */ /* 0x000fca0000010865 */
        /* <DEDUP_REMOVED lines=40> */
.L_x_5988:
        /* <DEDUP_REMOVED lines=131> */
[----:B------:R-:W-:-:S07]  /*8a90*/  IMAD.U32 R0, RZ, RZ, UR7 ;  /* 0x00000007ff007e24 */ /* 0x000fce000f8e00ff */
.L_x_5979:
[----:B------:R-:W-:Y:S06]  /*8aa0*/  BAR.ARV 0x8, 0x180 ;  /* 0x0206000000007b1d */ /* 0x000fec0000002000 */
[----:B------:R-:W-:Y:S05]  /*8ab0*/  @!P0 BRA `(.L_x_5990) ;  /* 0x0000000000048947 */ /* 0x000fea0003800000 */
[----:B------:R-:W-:Y:S01]  /*8ac0*/  BPT.TRAP 0x1 ;  /* 0x000000040000795c */ /* 0x000fe20000300000 */
.L_x_5990:
[----:B------:R-:W-:Y:S02]  /*8ad0*/  R2UR UR7, R0 ;  /* 0x00000000000772ca */ /* 0x000fe400000e0000 */
[----:B------:R-:W-:-:S11]  /*8ae0*/  SHF.L.U32 R6, R6, 0x1f, RZ ;  /* 0x0000001f06067819 */ /* 0x000fd600000006ff */
[----:B------:R-:W-:-:S09]  /*8af0*/  ULEA UR7, UR7, UR39, 0x3 ;  /* 0x0000002707077291 */ /* 0x000fd2000f8e183f */
[----:B------:R0:W1:Y:S01]  /*8b00*/  SYNCS.PHASECHK.TRANS64.TRYWAIT P1, [UR7+0x2e850], R6 ;  /* 0x02e85006ff0075a7 */ /* 0x0000620008020147 */
[----:B------:R-:W-:Y:S05]  /*8b10*/  @!P0 BRA `(.L_x_5991) ;  /* 0x0000000000048947 */ /* 0x000fea0003800000 */
[----:B------:R-:W-:Y:S01]  /*8b20*/  BPT.TRAP 0x1 ;  /* 0x000000040000795c */ /* 0x000fe20000300000 */
.L_x_5991:
[----:B-1----:R-:W-:Y:S05]  /*8b30*/  @P1 BRA `(.L_x_5992) ;  /* 0x0000000000081947 */ /* 0x002fea0003800000 */
[----:B------:R-:W1:Y:S02]  /*8b40*/  SYNCS.PHASECHK.TRANS64.TRYWAIT P1, [UR7+0x2e850], R6 ;  /* 0x02e85006ff0075a7 */ /* 0x000e640008020147 */
[----:B-1----:R-:W-:Y:S05]  /*8b50*/  @!P1 BRA `(.L_x_5993) ;  /* 0x0000006800a09947 */ /* 0x002fea0003800000 */
.L_x_5992:
        /* <DEDUP_REMOVED lines=8> */
[----:B------:R-:W-:-:S04]  /*8be0*/  UIMAD UR4, UR6, 0x700, UR4 ;  /* 0x00000700060478a4 */ /* 0x000fc8000f8e0204 */
[----:B------:R-:W-:-:S03]  /*8bf0*/  UIADD3 UR6, UR4, 0x100, URZ ;  /* 0x0000010004067890 */ /* 0x000fc6000fffe03f */
[----:B------:R-:W-:Y:S02]  /*8c00*/  UMOV UR10, UR4 ;  /* 0x00000004000a7c82 */ /* 0x000fe40008000000 */
[----:B------:R-:W-:Y:S01]  /*8c10*/  QGMMA.64x128x32.F32.E4M3.E4M3 R24, R200, gdesc[UR8], R24, gsb0 ;  /* 0x01e00008c8187df3 */ /* 0x000fe20008000818 */
[----:B------:R-:W-:Y:S01]  /*8c20*/  UMOV UR11, 0xc0000010 ;  /* 0xc0000010000b7882 */ /* 0x000fe20000000000 */
[----:B------:R-:W-:Y:S01]  /*8c30*/  UMOV UR10, UR6 ;  /* 0x00000006000a7c82 */ /* 0x000fe20008000000 */
[----:B------:R-:W-:Y:S01]  /*8c40*/  UIADD3 UR6, UR4, 0x200, URZ ;  /* 0x0000020004067890 */ /* 0x000fe2000fffe03f */
        /* <DEDUP_REMOVED lines=19> */
[----:B------:R-:W-:Y:S01]  /*8d80*/  QGMMA.64x128x32.F32.E4M3.E4M3 R24, R204, gdesc[UR8], R24, gsb0 ;  /* 0x01e00008cc187df3 */ /* 0x000fe20008000818 */
[----:B------:R-:W-:Y:S01]  /*8d90*/  UMOV UR10, UR6 ;  /* 0x00000006000a7c82 */ /* 0x000fe20008000000 */
[----:B------:R-:W-:Y:S01]  /*8da0*/  UMOV UR11, 0xc0000010 ;  /* 0xc0000010000b7882 */ /* 0x000fe20000000000 */
[----:B------:R-:W-:Y:S01]  /*8db0*/  UIADD3 UR6, UR4, 0x300, URZ ;  /* 0x0000030004067890 */ /* 0x000fe2000fffe03f */
        /* <DEDUP_REMOVED lines=18> */
[----:B------:R-:W3:Y:S04]  /*8ee0*/  SHFL.BFLY PT, R13, R8, 0x2, 0x1f ;  /* 0x0c401f00080d7f89 */ /* 0x000ee800000e0000 */
[----:B------:R-:W4:Y:S01]  /*8ef0*/  SHFL.BFLY PT, R4, R7, 0x2, 0x1f ;  /* 0x0c401f0007047f89 */ /* 0x000f2200000e0000 */
[----:B------:R-:W-:Y:S02]  /*8f00*/  WARPGROUP.DEPBAR.LE gsb0, 0x0 ;  /* 0x00008000000079c5 */ /* 0x000fe40000010000 */
[----:B------:R-:W-:-:S06]  /*8f10*/  WARPGROUP.ARRIVE ;  /* 0x00000000000079c5 */ /* 0x000fcc0000000000 */
[----:B------:R-:W-:Y:S01]  /*8f20*/  QGMMA.64x128x32.F32.E4M3.E4M3 R24, R220, gdesc[UR8], R24, gsb0 ;  /* 0x01e00008dc187df3 */ /* 0x000fe20008000818 */
[----:B------:R-:W-:Y:S01]  /*8f30*/  UMOV UR10, UR4 ;  /* 0x00000004000a7c82 */ /* 0x000fe20008000000 */
[----:B------:R-:W-:Y:S01]  /*8f40*/  UMOV UR11, 0xc0000010 ;  /* 0xc0000010000b7882 */ /* 0x000fe20000000000 */
[----:B---3--:R-:W-:Y:S01]  /*8f50*/  FADD.FTZ R13, R13, R8 ;  /* 0x000000080d0d7221 */ /* 0x008fe20000010000 */
[----:B----4-:R-:W-:-:S04]  /*8f60*/  FADD.FTZ R4, R4, R7 ;  /* 0x0000000704047221 */ /* 0x010fc80000010000 */
[----:B------:R-:W3:Y:S04]  /*8f70*/  SHFL.BFLY PT, R0, R13, 0x1, 0x1f ;  /* 0x0c201f000d007f89 */ /* 0x000ee800000e0000 */
[----:B-1----:R-:W1:Y:S01]  /*8f80*/  SHFL.BFLY PT, R11, R4, 0x1, 0x1f ;  /* 0x0c201f00040b7f89 */ /* 0x002e6200000e0000 */
[----:B0-----:R-:W-:Y:S02]  /*8f90*/  IMAD.MOV.U32 R6, RZ, RZ, RZ ;  /* 0x000000ffff067224 */ /* 0x001fe400078e00ff */
        /* <DEDUP_REMOVED lines=9> */
[----:B------:R-:W-:Y:S01]  /*9030*/  IMAD.MOV.U32 R10, RZ, RZ, RZ ;  /* 0x000000ffff0a7224 */ /* 0x000fe200078e00ff */
[----:B------:R-:W-:Y:S02]  /*9040*/  WARPGROUP.DEPBAR.LE gsb0, 0x0 ;  /* 0x00008000000079c5 */ /* 0x000fe40000010000 */
[----:B------:R-:W-:-:S06]  /*9050*/  WARPGROUP.ARRIVE ;  /* 0x00000000000079c5 */ /* 0x000fcc0000000000 */
[----:B------:R-:W-:Y:S01]  /*9060*/  QGMMA.64x128x32.F32.E4M3.E4M3 R24, R224, gdesc[UR8], R24, gsb0 ;  /* 0x01e00008e0187df3 */ /* 0x000fe20008000818 */
[----:B------:R-:W0:Y:S08]  /*9070*/  @P2 MUFU.LG2 R7, R15 ;  /* 0x0000000f00072308 */ /* 0x000e300000000c00 */
[----:B------:R-:W1:Y:S08]  /*9080*/  @P3 MUFU.LG2 R11, R11 ;  /* 0x0000000b000b3308 */ /* 0x000e700000000c00 */
[----:B------:R-:W3:Y:S01]  /*9090*/  @P1 MUFU.RCP R10, R14 ;  /* 0x0000000e000a1308 */ /* 0x000ee20000001000 */
[C---:B------:R-:W-:Y:S01]  /*90a0*/  @P2 FMUL.FTZ R8, R2.reuse, 0.69314718246459960938 ;  /* 0x3f31721802082820 */ /* 0x040fe20000410000 */
[----:B------:R-:W-:Y:S01]  /*90b0*/  @P3 FMUL.FTZ R13, R2, 0.69314718246459960938 ;  /* 0x3f317218020d3820 */ /* 0x000fe20000410000 */
[----:B0-----:R-:W-:Y:S01]  /*90c0*/  @P2 FMUL.FTZ R7, R7, 0.69314718246459960938 ;  /* 0x3f31721807072820 */ /* 0x001fe20000410000 */
[----:B------:R-:W-:-:S02]  /*90d0*/  IMAD.MOV.U32 R0, RZ, RZ, -0x800000 ;  /* 0xff800000ff007424 */ /* 0x000fc400078e00ff */
[----:B------:R-:W-:Y:S02]  /*90e0*/  IMAD.MOV.U32 R4, RZ, RZ, -0x800000 ;  /* 0xff800000ff047424 */ /* 0x000fe400078e00ff */
[----:B-1----:R-:W-:Y:S01]  /*90f0*/  @P3 FMUL.FTZ R2, R11, 0.69314718246459960938 ;  /* 0x3f3172180b023820 */ /* 0x002fe20000410000 */
[----:B------:R-:W-:-:S03]  /*9100*/  @P2 FFMA.FTZ R0, R8, R3, R7 ;  /* 0x0000000308002223 */ /* 0x000fc60000010007 */
[----:B------:R-:W-:Y:S01]  /*9110*/  @P3 FFMA.FTZ R4, R13, R9, R2 ;  /* 0x000000090d043223 */ /* 0x000fe20000010002 */
[-C--:B--2---:R-:W-:Y:S01]  /*9120*/  FMUL.FTZ R2, R6, R5.reuse ;  /* 0x0000000506027220 */ /* 0x084fe20000410000 */
[----:B---3--:R-:W-:Y:S01]  /*9130*/  FMUL.FTZ R3, R10, R5 ;  /* 0x000000050a037220 */ /* 0x008fe20000410000 */
[----:B------:R-:W-:Y:S02]  /*9140*/  WARPGROUP.DEPBAR.LE gsb0, 0x0 ;  /* 0x00008000000079c5 */ /* 0x000fe40000010000 */
[----:B------:R-:W-:Y:S05]  /*9150*/  @!P0 BRA `(.L_x_5994) ;  /* 0x0000000000048947 */ /* 0x000fea0003800000 */
[----:B------:R-:W-:Y:S01]  /*9160*/  BPT.TRAP 0x1 ;  /* 0x000000040000795c */ /* 0x000fe20000300000 */
.L_x_5994:
        /* <DEDUP_REMOVED lines=68> */
.L_x_5972:
        /* <DEDUP_REMOVED lines=10> */
[----:B------:R-:W-:-:S05]  /*9650*/  ULDC.64 UR4, c[0x0][0xbd0] ;  /* 0x0002f40000047ab9 */ /* 0x000fca0000000a00 */
[----:B------:R0:W2:Y:S01]  /*9660*/  LDG.E.CONSTANT R3, desc[UR44][R2.64] ;  /* 0x0000002c02037981 */ /* 0x0000a2000c1e9900 */
[----:B------:R-:W-:Y:S01]  /*9670*/  LOP3.LUT P0, R17, R18, 0x3, RZ, 0xc0, !PT ;  /* 0x0000000312117812 */ /* 0x000fe2000780c0ff */
[----:B------:R-:W-:Y:S03]  /*9680*/  BSSY B0, `(.L_x_5996) ;  /* 0x000018e000007945 */ /* 0x000fe60003800000 */
        /* <DEDUP_REMOVED lines=12> */
[----:B------:R-:W-:Y:S01]  /*9750*/  SEL R113, R13, R44, P0 ;  /* 0x0000002c0d717207 */ /* 0x000fe20000000000 */
[----:B------:R-:W-:Y:S01]  /*9760*/  IMAD.IADD R14, R8, 0x1, -R5 ;  /* 0x00000001080e7824 */ /* 0x000fe200078e0a05 */
[----:B------:R-:W-:-:S02]  /*9770*/  SEL R98, R52, R15, P0 ;  /* 0x0000000f34627207 */ /* 0x000fc40000000000 */
[----:B------:R-:W-:Y:S02]  /*9780*/  SEL R111, R15, R52, P0 ;  /* 0x000000340f6f7207 */ /* 0x000fe40000000000 */
[----:B------:R-:W-:Y:S02]  /*9790*/  SHF.R.S32.HI R13, RZ, 0x1f, R14 ;  /* 0x0000001fff0d7819 */ /* 0x000fe4000001140e */
[----:B------:R-:W-:Y:S02]  /*97a0*/  LEA.HI R7, R7, R8, RZ, 0x2 ;  /* 0x0000000807077211 */ /* 0x000fe400078f10ff */
[----:B------:R-:W-:Y:S02]  /*97b0*/  LEA.HI R15, R13, R14, RZ, 0x2 ;  /* 0x0000000e0d0f7211 */ /* 0x000fe400078f10ff */
[----:B------:R-:W-:Y:S02]  /*97c0*/  SEL R72, R32, R73, P0 ;  /* 0x0000004920487207 */ /* 0x000fe40000000000 */
[----:B------:R-:W-:-:S02]  /*97d0*/  SHF.R.S32.HI R5, RZ, 0x2, R15 ;  /* 0x00000002ff057819 */ /* 0x000fc4000001140f */
[----:B------:R-:W-:Y:S02]  /*97e0*/  SHF.R.S32.HI R6, RZ, 0x1f, R15 ;  /* 0x0000001fff067819 */ /* 0x000fe4000001140f */
[----:B------:R-:W-:Y:S01]  /*97f0*/  SEL R97, R73, R32, P0 ;  /* 0x0000002049617207 */ /* 0x000fe20000000000 */
[----:B------:R-:W-:Y:S01]  /*9800*/  IMAD.WIDE.U32 R32, R16, UR4, RZ ;  /* 0x0000000410207c25 */ /* 0x000fe2000f8e00ff */
[----:B------:R-:W-:Y:S01]  /*9810*/  LOP3.LUT R7, R7, 0xfffffffc, RZ, 0xc0, !PT ;  /* 0xfffffffc07077812 */ /* 0x000fe200078ec0ff */
[----:B------:R-:W0:Y:S01]  /*9820*/  S2R R73, SR_CTAID.X ;  /* 0x0000000000497919 */ /* 0x000e220000002500 */
[----:B------:R-:W-:Y:S02]  /*9830*/  LEA.HI R6, R6, R5, RZ, 0x3 ;  /* 0x0000000506067211 */ /* 0x000fe400078f18ff */
[----:B------:R-:W-:Y:S01]  /*9840*/  SEL R102, R9, R10, P0 ;  /* 0x0000000a09667207 */ /* 0x000fe20000000000 */
[----:B------:R-:W-:Y:S01]  /*9850*/  IMAD.IADD R7, R8, 0x1, -R7 ;  /* 0x0000000108077824 */ /* 0x000fe200078e0a07 */
[----:B------:R-:W-:-:S02]  /*9860*/  SEL R115, R10, R9, P0 ;  /* 0x000000090a737207 */ /* 0x000fc40000000000 */
[----:B------:R-:W-:Y:S02]  /*9870*/  LOP3.LUT R8, R6, 0xfffffff8, RZ, 0xc0, !PT ;  /* 0xfffffff806087812 */ /* 0x000fe400078ec0ff */
[----:B------:R-:W-:Y:S02]  /*9880*/  SHF.R.S32.HI R9, RZ, 0x7, R2 ;  /* 0x00000007ff097819 */ /* 0x000fe40000011402 */
[----:B------:R-:W-:Y:S01]  /*9890*/  LEA.HI R6, R13, R14, RZ, 0x5 ;  /* 0x0000000e0d067211 */ /* 0x000fe200078f28ff */
[----:B------:R-:W-:Y:S01]  /*98a0*/  IMAD.IADD R5, R5, 0x1, -R8 ;  /* 0x0000000105057824 */ /* 0x000fe200078e0a08 */
[----:B------:R-:W-:Y:S02]  /*98b0*/  LEA.HI R2, R2, R9, RZ, 0x1 ;  /* 0x0000000902027211 */ /* 0x000fe400078f08ff */
[----:B------:R-:W-:Y:S02]  /*98c0*/  SHF.R.S32.HI R6, RZ, 0x5, R6 ;  /* 0x00000005ff067819 */ /* 0x000fe40000011406 */
[----:B------:R-:W-:-:S02]  /*98d0*/  SEL R104, R36, R11, P0 ;  /* 0x0000000b24687207 */ /* 0x000fc40000000000 */
[----:B------:R-:W-:Y:S01]  /*98e0*/  SEL R117, R11, R36, P0 ;  /* 0x000000240b757207 */ /* 0x000fe20000000000 */
[----:B------:R-:W-:Y:S01]  /*98f0*/  IMAD R5, R6, 0x10, R5 ;  /* 0x0000001006057824 */ /* 0x000fe200078e0205 */
[----:B------:R-:W-:Y:S02]  /*9900*/  LOP3.LUT R2, R2, 0x3fffffe, RZ, 0xc0, !PT ;  /* 0x03fffffe02027812 */ /* 0x000fe400078ec0ff */
[----:B------:R-:W-:Y:S02]  /*9910*/  SHF.R.S32.HI R11, RZ, 0x1f, R16 ;  /* 0x0000001fff0b7819 */ /* 0x000fe40000011410 */
[----:B------:R-:W-:Y:S01]  /*9920*/  LEA.HI R6, R7, R7, RZ, 0x1 ;  /* 0x0000000707067211 */ /* 0x000fe200078f08ff */
[----:B------:R-:W-:Y:S01]  /*9930*/  IMAD.IADD R2, R9, 0x1, -R2 ;  /* 0x0000000109027824 */ /* 0x000fe200078e0a02 */
[----:B------:R-:W-:Y:S01]  /*9940*/  SEL R28, R82, R83, P0 ;  /* 0x00000053521c7207 */ /* 0x000fe20000000000 */
[----:B------:R-:W-:Y:S01]  /*9950*/  IMAD R9, R11, UR4, RZ ;  /* 0x000000040b097c24 */ /* 0x000fe2000f8e02ff */
[----:B------:R-:W-:Y:S01]  /*9960*/  SEL R83, R83, R82, P0 ;  /* 0x0000005253537207 */ /* 0x000fe20000000000 */
[----:B------:R-:W-:Y:S01]  /*9970*/  IMAD R11, R11, UR6, RZ ;  /* 0x000000060b0b7c24 */ /* 0x000fe2000f8e02ff */
[----:B------:R-:W-:Y:S01]  /*9980*/  SEL R22, R12, R41, P0 ;  /* 0x000000290c167207 */ /* 0x000fe20000000000 */
[----:B------:R-:W1:Y:S01]  /*9990*/  LDC R82, c[0x0][0xbe8] ;  /* 0x0002fa00ff527b82 */ /* 0x000e620000000800 */
[----:B------:R-:W-:Y:S01]  /*99a0*/  SEL R23, R41, R12, P0 ;  /* 0x0000000c29177207 */ /* 0x000fe20000000000 */
[----:B------:R-:W-:Y:S01]  /*99b0*/  IMAD R13, R16, UR7, R11 ;  /* 0x00000007100d7c24 */ /* 0x000fe2000f8e020b */
[----:B------:R-:W-:Y:S01]  /*99c0*/  SEL R12, R30, R31, P0 ;  /* 0x0000001f1e0c7207 */ /* 0x000fe20000000000 */
[----:B------:R-:W-:Y:S01]  /*99d0*/  IMAD R2, R2, 0x40, R5 ;  /* 0x0000004002027824 */ /* 0x000fe200078e0205 */
[----:B------:R-:W-:Y:S01]  /*99e0*/  LOP3.LUT R6, R6, 0x1ffffffe, RZ, 0xc0, !PT ;  /* 0x1ffffffe06067812 */ /* 0x000fe200078ec0ff */
[----:B------:R-:W-:Y:S01]  /*99f0*/  IMAD R9, R16, UR5, R9 ;  /* 0x0000000510097c24 */ /* 0x000fe2000f8e0209 */
[----:B------:R-:W-:Y:S01]  /*9a00*/  SEL R80, R76, R37, P0 ;  /* 0x000000254c507207 */ /* 0x000fe20000000000 */
[----:B------:R-:W3:Y:S01]  /*9a10*/  S2UR UR4, SR_CTAID.Y ;  /* 0x00000000000479c3 */ /* 0x000ee20000002600 */
[----:B------:R-:W-:Y:S01]  /*9a20*/  SEL R99, R37, R76, P0 ;  /* 0x0000004c25637207 */ /* 0x000fe20000000000 */
[----:B------:R-:W-:Y:S01]  /*9a30*/  IMAD.IADD R7, R7, 0x1, -R6 ;  /* 0x0000000107077824 */ /* 0x000fe200078e0a06 */
[----:B------:R-:W-:Y:S01]  /*9a40*/  SEL R76, R84, R45, P0 ;  /* 0x0000002d544c7207 */ /* 0x000fe20000000000 */
[----:B------:R-:W-:Y:S01]  /*9a50*/  IMAD.IADD R33, R33, 0x1, R9 ;  /* 0x0000000121217824 */ /* 0x000fe200078e0209 */
[----:B------:R-:W-:Y:S01]  /*9a60*/  SEL R77, R45, R84, P0 ;  /* 0x000000542d4d7207 */ /* 0x000fe20000000000 */
[----:B------:R-:W-:Y:S01]  /*9a70*/  IMAD R7, R7, 0x8, R2 ;  /* 0x0000000807077824 */ /* 0x000fe200078e0202 */
[----:B------:R-:W-:-:S02]  /*9a80*/  SEL R64, R40, R81, P0 ;  /* 0x0000005128407207 */ /* 0x000fc40000000000 */
[----:B------:R-:W-:Y:S01]  /*9a90*/  SEL R95, R81, R40, P0 ;  /* 0x00000028515f7207 */ /* 0x000fe20000000000 */
[----:B------:R-:W-:Y:S01]  /*9aa0*/  IMAD.WIDE.U32 R40, R16, UR6, RZ ;  /* 0x0000000610287c25 */ /* 0x000fe2000f8e00ff */
[----:B------:R-:W-:Y:S01]  /*9ab0*/  SEL R92, R20, R57, P0 ;  /* 0x00000039145c7207 */ /* 0x000fe20000000000 */
[----:B------:R-:W-:Y:S01]  /*9ac0*/  ULDC.64 UR6, c[0x0][0xb48] ;  /* 0x0002d20000067ab9 */ /* 0x000fe20000000a00 */
[----:B------:R-:W-:Y:S01]  /*9ad0*/  SEL R105, R57, R20, P0 ;  /* 0x0000001439697207 */ /* 0x000fe20000000000 */
[----:B------:R-:W-:Y:S01]  /*9ae0*/  IMAD.IADD R41, R41, 0x1, R13 ;  /* 0x0000000129297824 */ /* 0x000fe200078e020d */
[----:B------:R-:W-:Y:S02]  /*9af0*/  SEL R48, R34, R35, P0 ;  /* 0x0000002322307207 */ /* 0x000fe40000000000 */
[----:B------:R-:W-:Y:S02]  /*9b00*/  SEL R81, R35, R34, P0 ;  /* 0x0000002223517207 */ /* 0x000fe40000000000 */
[----:B------:R-:W-:-:S02]  /*9b10*/  SEL R8, R86, R87, P0 ;  /* 0x0000005756087207 */ /* 0x000fc40000000000 */
[----:B------:R-:W-:Y:S02]  /*9b20*/  SEL R11, R87, R86, P0 ;  /* 0x00000056570b7207 */ /* 0x000fe40000000000 */
[----:B------:R-:W-:Y:S01]  /*9b30*/  SEL R34, R78, R79, P0 ;  /* 0x0000004f4e227207 */ /* 0x000fe20000000000 */
[----:B------:R-:W4:Y:S01]  /*9b40*/  LDC.64 R86, c[0x0][0xb40] ;  /* 0x0002d000ff567b82 */ /* 0x000f220000000a00 */
        /* <DEDUP_REMOVED lines=11> */
[----:B0-----:R-:W-:Y:S01]  /*9c00*/  IMAD R71, R73, 0x80, R2 ;  /* 0x0000008049477824 */ /* 0x001fe200078e0202 */
[----:B------:R-:W-:Y:S01]  /*9c10*/  SEL R29, R51, R50, P0 ;  /* 0x00000032331d7207 */ /* 0x000fe20000000000 */
[----:B------:R-:W-:Y:S01]  /*9c20*/  IMAD R73, R73, 0x80, R7 ;  /* 0x0000008049497824 */ /* 0x000fe200078e0207 */
[----:B------:R-:W-:Y:S01]  /*9c30*/  LOP3.LUT R15, R15, 0x7ffffffc, RZ, 0xc0, !PT ;  /* 0x7ffffffc0f0f7812 */ /* 0x000fe200078ec0ff */
[----:B----4-:R-:W-:Y:S01]  /*9c40*/  IMAD.WIDE.U32 R40, R86, UR36, R40 ;  /* 0x0000002456287c25 */ /* 0x010fe2000f8e0028 */
        /* <DEDUP_REMOVED lines=9> */
[----:B------:R-:W-:-:S02]  /*9ce0*/  LOP3.LUT P1, RZ, R14, 0x3, RZ, 0xc0, !PT ;  /* 0x000000030eff7812 */ /* 0x000fc4000782c0ff */
[----:B------:R-:W-:Y:S02]  /*9cf0*/  SEL R88, R24, R65, P0 ;  /* 0x0000004118587207 */ /* 0x000fe40000000000 */
[----:B------:R-:W-:Y:S02]  /*9d00*/  SEL R101, R65, R24, P0 ;  /* 0x0000001841657207 */ /* 0x000fe40000000000 */
[----:B-1----:R-:W-:Y:S02]  /*9d10*/  ISETP.NE.AND P2, PT, R82, 0x1, PT ;  /* 0x000000015200780c */ /* 0x002fe40003f45270 */
        /* <DEDUP_REMOVED lines=8> */
[----:B------:R-:W0:Y:S01]  /*9da0*/  @P2 LDC R74, c[0x0][0xbec] ;  /* 0x0002fb00ff4a2b82 */ /* 0x000e220000000800 */
[----:B--2---:R1:W-:Y:S04]  /*9db0*/  SHFL.IDX PT, R45, R12, R3, 0x1c1f ;  /* 0x001c1f030c2d7589 */ /* 0x0043e800000e0000 */
[----:B------:R-:W-:Y:S04]  /*9dc0*/  SHFL.IDX PT, R30, R92, R3, 0x1c1f ;  /* 0x001c1f035c1e7589 */ /* 0x000fe800000e0000 */
[----:B------:R-:W-:Y:S01]  /*9dd0*/  SHFL.IDX PT, R2, R34, R3, 0x1c1f ;  /* 0x001c1f0322027589 */ /* 0x000fe200000e0000 */
[----:B-1----:R-:W-:-:S03]  /*9de0*/  LOP3.LUT R12, R3, 0x2, RZ, 0x3c, !PT ;  /* 0x00000002030c7812 */ /* 0x002fc600078e3cff */
[----:B------:R-:W-:Y:S04]  /*9df0*/  SHFL.IDX PT, R8, R8, R3, 0x1c1f ;  /* 0x001c1f0308087589 */ /* 0x000fe800000e0000 */
[----:B------:R-:W-:Y:S04]  /*9e00*/  SHFL.IDX PT, R31, R105, R12, 0x1c1f ;  /* 0x001c1f0c691f7589 */ /* 0x000fe800000e0000 */
[----:B------:R-:W1:Y:S04]  /*9e10*/  SHFL.IDX PT, R11, R11, R12, 0x1c1f ;  /* 0x001c1f0c0b0b7589 */ /* 0x000e6800000e0000 */
[----:B------:R-:W-:Y:S04]  /*9e20*/  SHFL.IDX PT, R6, R106, R3, 0x1c1f ;  /* 0x001c1f036a067589 */ /* 0x000fe800000e0000 */
[----:B------:R-:W-:Y:S04]  /*9e30*/  SHFL.IDX PT, R27, R94, R3, 0x1c1f ;  /* 0x001c1f035e1b7589 */ /* 0x000fe800000e0000 */
[----:B------:R-:W-:Y:S04]  /*9e40*/  SHFL.IDX PT, R9, R119, R12, 0x1c1f ;  /* 0x001c1f0c77097589 */ /* 0x000fe800000e0000 */
[----:B------:R-:W2:Y:S04]  /*9e50*/  SHFL.IDX PT, R34, R107, R12, 0x1c1f ;  /* 0x001c1f0c6b227589 */ /* 0x000ea800000e0000 */
[----:B------:R4:W-:Y:S04]  /*9e60*/  SHFL.IDX PT, R67, R85, R12, 0x1c1f ;  /* 0x001c1f0c55437589 */ /* 0x0009e800000e0000 */
[----:B------:R-:W-:Y:S01]  /*9e70*/  SHFL.IDX PT, R62, R10, R3, 0x1c1f ;  /* 0x001c1f030a3e7589 */ /* 0x000fe200000e0000 */
[----:B-1----:R-:W-:-:S03]  /*9e80*/  SEL R5, R8, R11, P0 ;  /* 0x0000000b08057207 */ /* 0x002fc60000000000 */
[----:B------:R-:W-:Y:S01]  /*9e90*/  SHFL.IDX PT, R7, R108, R3, 0x1c1f ;  /* 0x001c1f036c077589 */ /* 0x000fe200000e0000 */
[----:B----4-:R-:W1:Y:S03]  /*9ea0*/  LDC.64 R84, c[0x0][0xbd8] ;  /* 0x0002f600ff547b82 */ /* 0x010e660000000a00 */
[----:B------:R-:W4:Y:S04]  /*9eb0*/  SHFL.IDX PT, R10, R121, R12, 0x1c1f ;  /* 0x001c1f0c790a7589 */ /* 0x000f2800000e0000 */
[----:B------:R-:W-:Y:S04]  /*9ec0*/  SHFL.IDX PT, R14, R102, R3, 0x1c1f ;  /* 0x001c1f03660e7589 */ /* 0x000fe800000e0000 */
[----:B------:R-:W5:Y:S04]  /*9ed0*/  SHFL.IDX PT, R15, R115, R12, 0x1c1f ;  /* 0x001c1f0c730f7589 */ /* 0x000f6800000e0000 */
[----:B------:R-:W-:Y:S04]  /*9ee0*/  SHFL.IDX PT, R22, R22, R3, 0x1c1f ;  /* 0x001c1f0316167589 */ /* 0x000fe800000e0000 */
[----:B------:R-:W-:Y:S04]  /*9ef0*/  SHFL.IDX PT, R66, R18, R3, 0x1c1f ;  /* 0x001c1f0312427589 */ /* 0x000fe800000e0000 */
[----:B------:R-:W-:Y:S04]  /*9f00*/  SHFL.IDX PT, R23, R23, R12, 0x1c1f ;  /* 0x001c1f0c17177589 */ /* 0x000fe800000e0000 */
[----:B------:R-:W-:Y:S04]  /*9f10*/  SHFL.IDX PT, R13, R104, R3, 0x1c1f ;  /* 0x001c1f03680d7589 */ /* 0x000fe800000e0000 */
[----:B------:R-:W-:Y:S04]  /*9f20*/  SHFL.IDX PT, R49, R20, R3, 0x1c1f ;  /* 0x001c1f0314317589 */ /* 0x000fe800000e0000 */
[----:B------:R-:W3:Y:S04]  /*9f30*/  SHFL.IDX PT, R18, R117, R12, 0x1c1f ;  /* 0x001c1f0c75127589 */ /* 0x000ee800000e0000 */
[----:B------:R-:W-:Y:S04]  /*9f40*/  SHFL.IDX PT, R19, R100, R3, 0x1c1f ;  /* 0x001c1f0364137589 */ /* 0x000fe800000e0000 */
[----:B------:R-:W0:Y:S04]  /*9f50*/  SHFL.IDX PT, R20, R113, R12, 0x1c1f ;  /* 0x001c1f0c71147589 */ /* 0x000e2800000e0000 */
[----:B------:R-:W-:Y:S04]  /*9f60*/  SHFL.IDX PT, R24, R96, R3, 0x1c1f ;  /* 0x001c1f0360187589 */ /* 0x000fe800000e0000 */
[----:B------:R-:W-:Y:S04]  /*9f70*/  SHFL.IDX PT, R21, R109, R12, 0x1c1f ;  /* 0x001c1f0c6d157589 */ /* 0x000fe800000e0000 */
[----:B------:R-:W-:Y:S04]  /*9f80*/  SHFL.IDX PT, R25, R98, R3, 0x1c1f ;  /* 0x001c1f0362197589 */ /* 0x000fe800000e0000 */
[----:B------:R-:W-:Y:S04]  /*9f90*/  SHFL.IDX PT, R26, R111, R12, 0x1c1f ;  /* 0x001c1f0c6f1a7589 */ /* 0x000fe800000e0000 */
[----:B------:R2:W-:Y:S04]  /*9fa0*/  SHFL.IDX PT, R46, R88, R3, 0x1c1f ;  /* 0x001c1f03582e7589 */ /* 0x0005e800000e0000 */
[----:B------:R-:W0:Y:S04]  /*9fb0*/  SHFL.IDX PT, R47, R101, R12, 0x1c1f ;  /* 0x001c1f0c652f7589 */ /* 0x000e2800000e0000 */
[----:B------:R-:W-:Y:S01]  /*9fc0*/  SHFL.IDX PT, R58, R72, R3, 0x1c1f ;  /* 0x001c1f03483a7589 */ /* 0x000fe200000e0000 */
[----:B--2---:R-:W2:Y:S03]  /*9fd0*/  @P2 LDC R88, c[0x0][0xbec] ;  /* 0x0002fb00ff582b82 */ /* 0x004ea60000000800 */
[----:B------:R-:W0:Y:S04]  /*9fe0*/  SHFL.IDX PT, R59, R97, R12, 0x1c1f ;  /* 0x001c1f0c613b7589 */ /* 0x000e2800000e0000 */
[----:B------:R-:W-:Y:S04]  /*9ff0*/  SHFL.IDX PT, R55, R80, R3, 0x1c1f ;  /* 0x001c1f0350377589 */ /* 0x000fe800000e0000 */
[----:B------:R4:W-:Y:S04]  /*a000*/  SHFL.IDX PT, R80, R89, R12, 0x1c1f ;  /* 0x001c1f0c59507589 */ /* 0x0009e800000e0000 */
[----:B------:R-:W-:Y:S04]  /*a010*/  SHFL.IDX PT, R35, R90, R3, 0x1c1f ;  /* 0x001c1f035a237589 */ /* 0x000fe800000e0000 */
[----:B------:R-:W0:Y:S01]  /*a020*/  SHFL.IDX PT, R54, R103, R12, 0x1c1f ;  /* 0x001c1f0c67367589 */ /* 0x000e2200000e0000 */
[----:B----4-:R-:W4:Y:S03]  /*a030*/  LDC R89, c[0x0][0xc50] ;  /* 0x00031400ff597b82 */ /* 0x010f260000000800 */
[----:B------:R5:W-:Y:S01]  /*a040*/  SHFL.IDX PT, R17, R28, R3, 0x1c1f ;  /* 0x001c1f031c117589 */ /* 0x000be200000e0000 */
[----:B--2---:R-:W-:-:S03]  /*a050*/  @P2 IMAD.HI.U32 R88, R73, R88, RZ ;  /* 0x0000005849582227 */ /* 0x004fc600078e00ff */
[----:B------:R-:W-:Y:S04]  /*a060*/  SHFL.IDX PT, R65, R64, R3, 0x1c1f ;  /* 0x001c1f0340417589 */ /* 0x000fe800000e0000 */
[----:B------:R-:W-:Y:S01]  /*a070*/  SHFL.IDX PT, R76, R76, R3, 0x1c1f ;  /* 0x001c1f034c4c7589 */ /* 0x000fe200000e0000 */
[----:B-----5:R-:W-:-:S03]  /*a080*/  SEL R28, R30, R31, P0 ;  /* 0x0000001f1e1c7207 */ /* 0x020fc60000000000 */
[----:B------:R-:W-:Y:S01]  /*a090*/  SHFL.IDX PT, R44, R44, R3, 0x1c1f ;  /* 0x001c1f032c2c7589 */ /* 0x000fe200000e0000 */
[----:B------:R-:W-:Y:S02]  /*a0a0*/  SEL R30, R31, R30, P0 ;  /* 0x0000001e1f1e7207 */ /* 0x000fe40000000000 */
        /* <DEDUP_REMOVED lines=9> */
[----:B------:R-:W5:Y:S04]  /*a140*/  SHFL.IDX PT, R64, R99, R12, 0x1c1f ;  /* 0x001c1f0c63407589 */ /* 0x000f6800000e0000 */
[----:B------:R1:W-:Y:S01]  /*a150*/  SHFL.IDX PT, R63, R29, R12, 0x1c1f ;  /* 0x001c1f0c1d3f7589 */ /* 0x0003e200000e0000 */
[----:B--2---:R-:W-:-:S02]  /*a160*/  SEL R3, R11, R8, P0 ;  /* 0x000000080b037207 */ /* 0x004fc40000000000 */
[----:B------:R-:W-:Y:S01]  /*a170*/  SEL R8, R6, R9, P0 ;  /* 0x0000000906087207 */ /* 0x000fe20000000000 */
[----:B------:R2:W-:Y:S01]  /*a180*/  SHFL.IDX PT, R38, R83, R12, 0x1c1f ;  /* 0x001c1f0c53267589 */ /* 0x0005e200000e0000 */
[----:B------:R-:W-:Y:S02]  /*a190*/  SEL R6, R9, R6, P0 ;  /* 0x0000000609067207 */ /* 0x000fe40000000000 */
[----:B------:R-:W-:Y:S01]  /*a1a0*/  SEL R9, R7, R10, P0 ;  /* 0x0000000a07097207 */ /* 0x000fe20000000000 */
[----:B------:R-:W-:Y:S01]  /*a1b0*/  SHFL.IDX PT, R77, R77, R12, 0x1c1f ;  /* 0x001c1f0c4d4d7589 */ /* 0x000fe200000e0000 */
[----:B-1----:R-:W-:Y:S01]  /*a1c0*/  SEL R29, R27, R34, P0 ;  /* 0x000000221b1d7207 */ /* 0x002fe20000000000 */
[----:B------:R-:W-:Y:S01]  /*a1d0*/  IMAD R34, R84, UR37, RZ ;  /* 0x0000002554227c24 */ /* 0x000fe2000f8e02ff */
[----:B------:R-:W-:Y:S01]  /*a1e0*/  SEL R7, R10, R7, P0 ;  /* 0x000000070a077207 */ /* 0x000fe20000000000 */
[----:B------:R-:W1:Y:S01]  /*a1f0*/  SHFL.IDX PT, R72, R95, R12, 0x1c1f ;  /* 0x001c1f0c5f487589 */ /* 0x000e6200000e0000 */
[----:B------:R-:W-:Y:S01]  /*a200*/  SEL R10, R14, R15, P0 ;  /* 0x0000000f0e0a7207 */ /* 0x000fe20000000000 */
[----:B--2---:R-:W2:Y:S01]  /*a210*/  @P2 LDC R83, c[0x0][0xbf0] ;  /* 0x0002fc00ff532b82 */ /* 0x004ea20000000800 */
[----:B------:R-:W-:Y:S01]  /*a220*/  SEL R14, R15, R14, P0 ;  /* 0x0000000e0f0e7207 */ /* 0x000fe20000000000 */
[----:B------:R-:W-:Y:S01]  /*a230*/  SHFL.IDX PT, R78, R93, R12, 0x1c1f ;  /* 0x001c1f0c5d4e7589 */ /* 0x000fe200000e0000 */
[----:B------:R-:W-:Y:S01]  /*a240*/  IMAD R75, R85, UR36, R34 ;  /* 0x00000024554b7c24 */ /* 0x000fe2000f8e0222 */
[----:B---3--:R-:W-:-:S02]  /*a250*/  SEL R11, R13, R18, P0 ;  /* 0x000000120d0b7207 */ /* 0x008fc40000000000 */
[----:B------:R-:W3:Y:S01]  /*a260*/  SHFL.IDX PT, R79, R91, R12, 0x1c1f ;  /* 0x001c1f0c5b4f7589 */ /* 0x000ee200000e0000 */
[----:B------:R-:W-:Y:S01]  /*a270*/  SEL R15, R18, R13, P0 ;  /* 0x0000000d120f7207 */ /* 0x000fe20000000000 */
[----:B------:R-:W1:Y:S01]  /*a280*/  @P2 LDC R85, c[0x0][0xbf0] ;  /* 0x0002fc00ff552b82 */ /* 0x000e620000000800 */
[----:B0-----:R-:W-:Y:S01]  /*a290*/  SEL R13, R19, R20, P0 ;  /* 0x00000014130d7207 */ /* 0x001fe20000000000 */
[----:B------:R-:W0:Y:S01]  /*a2a0*/  SHFL.IDX PT, R81, R81, R12, 0x1c1f ;  /* 0x001c1f0c51517589 */ /* 0x000e2200000e0000 */
        /* <DEDUP_REMOVED lines=18> */
[----:B------:R-:W-:Y:S01]  /*a3d0*/  SEL R26, R47, R46, P0 ;  /* 0x0000002e2f1a7207 */ /* 0x000fe20000000000 */
[----:B------:R-:W-:Y:S01]  /*a3e0*/  IMAD.WIDE.U32 R46, R84, UR36, R32 ;  /* 0x00000024542e7c25 */ /* 0x000fe2000f8e0020 */
[----:B------:R-:W-:Y:S02]  /*a3f0*/  SEL R32, R58, R59, P0 ;  /* 0x0000003b3a207207 */ /* 0x000fe40000000000 */
[----:B------:R-:W-:Y:S01]  /*a400*/  SEL R19, R35, R54, P0 ;  /* 0x0000003623137207 */ /* 0x000fe20000000000 */
[----:B------:R-:W-:Y:S01]  /*a410*/  IMAD.MOV R58, RZ, RZ, -R16 ;  /* 0x000000ffff3a7224 */ /* 0x000fe200078e0a10 */
[----:B-----5:R-:W-:Y:S01]  /*a420*/  SEL R33, R55, R64, P0 ;  /* 0x0000004037217207 */ /* 0x020fe20000000000 */
[----:B------:R-:W-:Y:S01]  /*a430*/  IMAD R54, R86, UR37, RZ ;  /* 0x0000002556367c24 */ /* 0x000fe2000f8e02ff */
[----:B------:R-:W-:Y:S01]  /*a440*/  SEL R35, R64, R55, P0 ;  /* 0x0000003740237207 */ /* 0x000fe20000000000 */
[----:B------:R-:W-:Y:S01]  /*a450*/  IMAD R89, R89, R58, UR4 ;  /* 0x0000000459597e24 */ /* 0x000fe2000f8e023a */
[----:B------:R-:W-:Y:S01]  /*a460*/  ULDC.64 UR4, c[0x0][0xbe0] ;  /* 0x0002f80000047ab9 */ /* 0x000fe20000000a00 */
[----:B------:R-:W-:-:S03]  /*a470*/  @P2 IMAD.HI.U32 R16, R73, R74, RZ ;  /* 0x0000004a49102227 */ /* 0x000fc600078e00ff */
[----:B------:R-:W-:Y:S01]  /*a480*/  SHF.R.S32.HI R64, RZ, 0x1f, R89 ;  /* 0x0000001fff407819 */ /* 0x000fe20000011459 */
[----:B------:R-:W-:Y:S02]  /*a490*/  IMAD R55, R87, UR36, R54 ;  /* 0x0000002457377c24 */ /* 0x000fe4000f8e0236 */
[----:B------:R-:W-:Y:S02]  /*a4a0*/  IMAD.IADD R47, R47, 0x1, R75 ;  /* 0x000000012f2f7824 */ /* 0x000fe400078e024b */
[----:B------:R-:W-:Y:S01]  /*a4b0*/  IMAD.MOV.U32 R59, RZ, RZ, R73 ;  /* 0x000000ffff3b7224 */ /* 0x000fe200078e0049 */
[----:B--2---:R-:W-:Y:S01]  /*a4c0*/  @P2 SHF.R.U32.HI R59, RZ, R83, R16 ;  /* 0x00000053ff3b2219 */ /* 0x004fe20000011610 */
[----:B------:R-:W-:Y:S02]  /*a4d0*/  IMAD.IADD R55, R41, 0x1, R55 ;  /* 0x0000000129377824 */ /* 0x000fe400078e0237 */
[----:B------:R-:W-:Y:S02]  /*a4e0*/  IMAD.MOV.U32 R54, RZ, RZ, R40 ;  /* 0x000000ffff367224 */ /* 0x000fe400078e0028 */
[----:B------:R-:W-:Y:S01]  /*a4f0*/  IMAD.MOV.U32 R75, RZ, RZ, R73 ;  /* 0x000000ffff4b7224 */ /* 0x000fe200078e0049 */
[----:B-1----:R-:W-:Y:S01]  /*a500*/  @P2 SHF.R.U32.HI R75, RZ, R85, R88 ;  /* 0x00000055ff4b2219 */ /* 0x002fe20000011658 */
[----:B------:R-:W-:-:S02]  /*a510*/  IMAD R16, R64, UR4, RZ ;  /* 0x0000000440107c24 */ /* 0x000fc4000f8e02ff */
[----:B------:R-:W-:-:S04]  /*a520*/  IMAD.WIDE.U32 R40, R89, UR4, R46 ;  /* 0x0000000459287c25 */ /* 0x000fc8000f8e002e */
        /* <DEDUP_REMOVED lines=8> */
[----:B------:R-:W-:Y:S01]  /*a5b0*/  IMAD R64, R64, UR6, RZ ;  /* 0x0000000640407c24 */ /* 0x000fe2000f8e02ff */
[----:B------:R-:W-:Y:S01]  /*a5c0*/  SEL R58, R72, R65, P0 ;  /* 0x00000041483a7207 */ /* 0x000fe20000000000 */
[----:B------:R-:W-:-:S02]  /*a5d0*/  IMAD.MOV R59, RZ, RZ, -R75 ;  /* 0x000000ffff3b7224 */ /* 0x000fc400078e0a4b */
[----:B------:R-:W-:Y:S02]  /*a5e0*/  IMAD R16, R16, UR4, RZ ;  /* 0x0000000410107c24 */ /* 0x000fe4000f8e02ff */
[C-C-:B------:R-:W-:Y:S02]  /*a5f0*/  IMAD R55, R82.reuse, R54, R73.reuse ;  /* 0x0000003652377224 */ /* 0x140fe400078e0249 */
[----:B------:R-:W-:Y:S01]  /*a600*/  IMAD R83, R89, UR7, R64 ;  /* 0x0000000759537c24 */ /* 0x000fe2000f8e0240 */
[----:B------:R-:W-:Y:S01]  /*a610*/  ULDC.64 UR6, c[0x0][0xbc8] ;  /* 0x0002f20000067ab9 */ /* 0x000fe20000000a00 */
[----:B------:R-:W-:Y:S02]  /*a620*/  IMAD R59, R82, R59, R73 ;  /* 0x0000003b523b7224 */ /* 0x000fe400078e0249 */
[----:B------:R-:W-:Y:S01]  /*a630*/  IMAD R73, R75, UR5, R16 ;  /* 0x000000054b497c24 */ /* 0x000fe2000f8e0210 */
[----:B------:R-:W-:Y:S01]  /*a640*/  SHF.R.S32.HI R16, RZ, 0x1f, R55 ;  /* 0x0000001fff107819 */ /* 0x000fe20000011437 */
[----:B------:R-:W-:Y:S01]  /*a650*/  IMAD.IADD R47, R47, 0x1, R83 ;  /* 0x000000012f2f7824 */ /* 0x000fe200078e0253 */
[----:B------:R-:W-:Y:S01]  /*a660*/  SHF.R.S32.HI R54, RZ, 0x1f, R59 ;  /* 0x0000001fff367819 */ /* 0x000fe2000001143b */
[----:B------:R-:W1:Y:S01]  /*a670*/  S2UR UR5, SR_CgaCtaId ;  /* 0x00000000000579c3 */ /* 0x000e620000008800 */
[----:B------:R-:W-:-:S04]  /*a680*/  IMAD.WIDE.U32 R40, R55, UR6, R40 ;  /* 0x0000000637287c25 */ /* 0x000fc8000f8e0028 */
[----:B------:R-:W-:Y:S01]  /*a690*/  IMAD.WIDE.U32 R46, R75, UR4, R46 ;  /* 0x000000044b2e7c25 */ /* 0x000fe2000f8e002e */
[----:B------:R-:W-:-:S03]  /*a6a0*/  UMOV UR4, 0x400 ;  /* 0x0000040000047882 */ /* 0x000fc60000000000 */
[----:B------:R-:W-:Y:S02]  /*a6b0*/  IMAD R16, R16, UR6, RZ ;  /* 0x0000000610107c24 */ /* 0x000fe4000f8e02ff */
[----:B------:R-:W-:Y:S02]  /*a6c0*/  IMAD.IADD R47, R47, 0x1, R73 ;  /* 0x000000012f2f7824 */ /* 0x000fe400078e0249 */
[----:B------:R-:W-:Y:S02]  /*a6d0*/  IMAD R54, R54, UR8, RZ ;  /* 0x0000000836367c24 */ /* 0x000fe4000f8e02ff */
[----:B------:R-:W-:Y:S01]  /*a6e0*/  IMAD R73, R55, UR7, R16 ;  /* 0x0000000737497c24 */ /* 0x000fe2000f8e0210 */
[----:B------:R-:W-:Y:S01]  /*a6f0*/  ULDC.64 UR6, c[0x0][0xba8] ;  /* 0x0002ea0000067ab9 */ /* 0x000fe20000000a00 */
[C---:B------:R-:W-:Y:S01]  /*a700*/  IMAD R75, R59.reuse, UR9, R54 ;  /* 0x000000093b4b7c24 */ /* 0x040fe2000f8e0236 */
[----:B------:R-:W-:Y:S01]  /*a710*/  LEA R84, P2, R40, UR6, 0x2 ;  /* 0x0000000628547c11 */ /* 0x000fe2000f8410ff */
[----:B------:R-:W-:Y:S01]  /*a720*/  IMAD.WIDE.U32 R46, R59, UR8, R46 ;  /* 0x000000083b2e7c25 */ /* 0x000fe2000f8e002e */
[----:B------:R-:W-:Y:S01]  /*a730*/  SEL R54, R65, R72, P0 ;  /* 0x0000004841367207 */ /* 0x000fe20000000000 */
[----:B------:R-:W-:Y:S01]  /*a740*/  ULDC UR6, c[0x0][0xa88] ;  /* 0x0002a20000067ab9 */ /* 0x000fe20000000800 */
[----:B------:R-:W-:Y:S01]  /*a750*/  ULDC.64 UR8, c[0x0][0xb00] ;  /* 0x0002c00000087ab9 */ /* 0x000fe20000000a00 */
[----:B------:R-:W-:Y:S01]  /*a760*/  IMAD.IADD R55, R41, 0x1, R73 ;  /* 0x0000000129377824 */ /* 0x000fe200078e0249 */
[----:B------:R-:W-:Y:S01]  /*a770*/  SHFL.IDX PT, R72, R84, RZ, 0x1c1f ;  /* 0x001c1fff54487589 */ /* 0x000fe200000e0000 */
[----:B------:R-:W-:Y:S01]  /*a780*/  IMAD.IADD R41, R47, 0x1, R75 ;  /* 0x000000012f297824 */ /* 0x000fe200078e024b */
[----:B-1----:R-:W-:Y:S01]  /*a790*/  ULEA UR4, UR5, UR4, 0x18 ;  /* 0x0000000405047291 */ /* 0x002fe2000f8ec03f */
[----:B------:R-:W-:Y:S01]  /*a7a0*/  IMAD R16, R82, UR6, RZ ;  /* 0x0000000652107c24 */ /* 0x000fe2000f8e02ff */
[----:B------:R-:W-:Y:S01]  /*a7b0*/  LEA.HI.X R47, R40, UR7, R55, 0x2, P2 ;  /* 0x00000007282f7c11 */ /* 0x000fe200090f1437 */
[----:B------:R-:W-:Y:S01]  /*a7c0*/  SHFL.IDX PT, R74, R84, 0x1, 0x1c1f ;  /* 0x003c1f00544a7f89 */ /* 0x000fe200000e0000 */
[C---:B------:R-:W-:Y:S01]  /*a7d0*/  VIADD R83, R71.reuse, 0x8 ;  /* 0x0000000847537836 */ /* 0x040fe20000000000 */
[----:B------:R-:W-:Y:S01]  /*a7e0*/  UIADD3 UR4, UR4, 0x2e820, URZ ;  /* 0x0002e82004047890 */ /* 0x000fe2000fffe03f */
[-C--:B------:R-:W-:Y:S01]  /*a7f0*/  ISETP.GE.OR P2, PT, R71, R16.reuse, P1 ;  /* 0x000000104700720c */ /* 0x080fe20000f46670 */
[----:B------:R-:W1:Y:S01]  /*a800*/  SHFL.IDX PT, R73, R47, RZ, 0x1c1f ;  /* 0x001c1fff2f497589 */ /* 0x000e6200000e0000 */
[C---:B------:R-:W-:Y:S01]  /*a810*/  LEA R85, P3, R46.reuse, UR8, 0x2 ;  /* 0x000000082e557c11 */ /* 0x040fe2000f8610ff */
[----:B------:R-:W-:Y:S01]  /*a820*/  UPRMT UR4, URZ, 0x654, UR4 ;  /* 0x000006543f047896 */ /* 0x000fe20008000004 */
[----:B------:R-:W-:Y:S01]  /*a830*/  ISETP.GE.OR P1, PT, R83, R16, P1 ;  /* 0x000000105300720c */ /* 0x000fe20000f26670 */
[----:B------:R2:W4:Y:S01]  /*a840*/  SHFL.IDX PT, R75, R47, 0x1, 0x1c1f ;  /* 0x003c1f002f4b7f89 */ /* 0x00052200000e0000 */
[----:B------:R-:W-:-:S02]  /*a850*/  LEA.HI.X R86, R46, UR9, R41, 0x2, P3 ;  /* 0x000000092e567c11 */ /* 0x000fc400098f1429 */
[----:B------:R-:W-:Y:S01]  /*a860*/  ISETP.GE.AND P3, PT, R71, R16, PT ;  /* 0x000000104700720c */ /* 0x000fe20003f66270 */
[----:B------:R1:W4:Y:S01]  /*a870*/  SHFL.IDX PT, R64, R85, RZ, 0x1c1f ;  /* 0x001c1fff55407589 */ /* 0x00032200000e0000 */
[----:B---3--:R-:W-:Y:S01]  /*a880*/  SEL R40, R44, R79, P0 ;  /* 0x0000004f2c287207 */ /* 0x008fe20000000000 */
[----:B------:R-:W-:Y:S01]  /*a890*/  IMAD.SHL.U32 R71, R70, 0x2, RZ ;  /* 0x0000000246477824 */ /* 0x000fe200078e00ff */
[----:B------:R-:W-:Y:S01]  /*a8a0*/  SYNCS.ARRIVE.TRANS64.RED.A1T0 RZ, [UR4], RZ ;  /* 0x000000ffffff79a7 */ /* 0x000fe20008100404 */
[----:B------:R3:W3:Y:S01]  /*a8b0*/  SHFL.IDX PT, R65, R86, RZ, 0x1c1f ;  /* 0x001c1fff56417589 */ /* 0x0006e200000e0000 */
[----:B------:R-:W-:Y:S02]  /*a8c0*/  SEL R41, R45, R78, P0 ;  /* 0x0000004e2d297207 */ /* 0x000fe40000000000 */
[----:B0-----:R-:W-:Y:S02]  /*a8d0*/  SEL R46, R48, R81, P0 ;  /* 0x00000051302e7207 */ /* 0x001fe40000000000 */
[----:B--2---:R-:W-:-:S02]  /*a8e0*/  SEL R47, R49, R80, P0 ;  /* 0x00000050312f7207 */ /* 0x004fc40000000000 */
[----:B------:R-:W-:Y:S02]  /*a8f0*/  SEL R55, R76, R77, P0 ;  /* 0x0000004d4c377207 */ /* 0x000fe40000000000 */
[----:B------:R-:W-:Y:S02]  /*a900*/  SEL R59, R77, R76, P0 ;  /* 0x0000004c4d3b7207 */ /* 0x000fe40000000000 */
[----:B------:R-:W-:Y:S01]  /*a910*/  SEL R44, R79, R44, P0 ;  /* 0x0000002c4f2c7207 */ /* 0x000fe20000000000 */
[----:B-1----:R0:W-:Y:S01]  /*a920*/  @!P2 ST.E desc[UR44][R72.64], R0 ;  /* 0x000000004800a985 */ /* 0x0021e2000c10192c */
[----:B------:R-:W-:Y:S02]  /*a930*/  SEL R45, R78, R45, P0 ;  /* 0x0000002d4e2d7207 */ /* 0x000fe40000000000 */
[----:B------:R-:W-:Y:S01]  /*a940*/  SEL R48, R81, R48, P0 ;  /* 0x0000003051307207 */ /* 0x000fe20000000000 */
[----:B----4-:R0:W-:Y:S01]  /*a950*/  @!P1 ST.E desc[UR44][R74.64], R4 ;  /* 0x000000044a009985 */ /* 0x0101e2000c10192c */
[----:B------:R-:W-:Y:S01]  /*a960*/  SEL R49, R80, R49, P0 ;  /* 0x0000003150317207 */ /* 0x000fe20000000000 */
[----:B------:R-:W-:Y:S06]  /*a970*/  @P3 BRA `(.L_x_5997) ;  /* 0x0000000400783947 */ /* 0x000fec0003800000 */
        /* <DEDUP_REMOVED lines=9> */
[----:B------:R-:W-:-:S04]  /*aa10*/  ISETP.GE.AND P1, PT, R78, UR4, PT ;  /* 0x000000044e007c0c */ /* 0x000fc8000bf26270 */
[----:B------:R-:W-:-:S03]  /*aa20*/  ISETP.GE.AND P5, PT, R80, UR4, PT ;  /* 0x0000000450007c0c */ /* 0x000fc6000bfa6270 */
[C-C-:B---3--:R-:W-:Y:S02]  /*aa30*/  @!P2 IMAD.WIDE R72, R71.reuse, 0x4, R64.reuse ;  /* 0x000000044748a825 */ /* 0x148fe400078e0240 */
[----:B------:R-:W-:Y:S02]  /*aa40*/  @!P3 LEA.HI R0, R0, R0, RZ, 0x1 ;  /* 0x000000000000b211 */ /* 0x000fe400078f08ff */
[----:B------:R-:W-:Y:S01]  /*aa50*/  @!P4 LEA.HI R70, R70, R70, RZ, 0x1 ;  /* 0x000000464646c211 */ /* 0x000fe200078f08ff */
[----:B------:R0:W-:Y:S01]  /*aa60*/  @!P2 ST.E.64 desc[UR44][R72.64], R8 ;  /* 0x000000084800a985 */ /* 0x0001e2000c101b2c */
[----:B------:R-:W-:Y:S01]  /*aa70*/  @!P3 LOP3.LUT R75, R0, 0xfffffffe, RZ, 0xc0, !PT ;  /* 0xfffffffe004bb812 */ /* 0x000fe200078ec0ff */
[----:B------:R-:W-:Y:S01]  /*aa80*/  VIADD R0, R71, 0x28 ;  /* 0x0000002847007836 */ /* 0x000fe20000000000 */
[----:B------:R-:W-:Y:S02]  /*aa90*/  @!P1 LEA.HI R78, R78, R78, RZ, 0x1 ;  /* 0x0000004e4e4e9211 */ /* 0x000fe400078f08ff */
[----:B------:R-:W-:Y:S01]  /*aaa0*/  @!P4 LOP3.LUT R77, R70, 0xfffffffe, RZ, 0xc0, !PT ;  /* 0xfffffffe464dc812 */ /* 0x000fe200078ec0ff */
[----:B------:R-:W-:Y:S01]  /*aab0*/  @!P3 IMAD.WIDE R74, R75, 0x4, R64 ;  /* 0x000000044b4ab825 */ /* 0x000fe200078e0240 */
[----:B------:R-:W-:-:S02]  /*aac0*/  ISETP.GE.AND P2, PT, R79, UR4, PT ;  /* 0x000000044f007c0c */ /* 0x000fc4000bf46270 */
[----:B------:R-:W-:Y:S01]  /*aad0*/  @!P5 LEA.HI R80, R80, R80, RZ, 0x1 ;  /* 0x000000505050d211 */ /* 0x000fe200078f08ff */
[----:B------:R-:W-:Y:S01]  /*aae0*/  VIADD R70, R71, 0x30 ;  /* 0x0000003047467836 */ /* 0x000fe20000000000 */
[----:B------:R1:W-:Y:S01]  /*aaf0*/  @!P3 ST.E.64 desc[UR44][R74.64], R6 ;  /* 0x000000064a00b985 */ /* 0x0003e2000c101b2c */
[----:B------:R-:W-:Y:S01]  /*ab00*/  @!P4 IMAD.WIDE R76, R77, 0x4, R64 ;  /* 0x000000044d4cc825 */ /* 0x000fe200078e0240 */
[----:B------:R-:W-:Y:S02]  /*ab10*/  ISETP.GE.AND P3, PT, R0, UR4, PT ;  /* 0x0000000400007c0c */ /* 0x000fe4000bf66270 */
[----:B0-----:R-:W-:Y:S01]  /*ab20*/  @!P1 LOP3.LUT R9, R78, 0xfffffffe, RZ, 0xc0, !PT ;  /* 0xfffffffe4e099812 */ /* 0x001fe200078ec0ff */
[C---:B------:R-:W-:Y:S01]  /*ab30*/  VIADD R72, R71.reuse, 0x40 ;  /* 0x0000004047487836 */ /* 0x040fe20000000000 */
[----:B------:R-:W-:Y:S01]  /*ab40*/  ISETP.GE.AND P6, PT, R70, UR4, PT ;  /* 0x0000000446007c0c */ /* 0x000fe2000bfc6270 */
[----:B------:R-:W-:Y:S01]  /*ab50*/  VIADD R78, R71, 0x48 ;  /* 0x00000048474e7836 */ /* 0x000fe20000000000 */
[----:B------:R0:W-:Y:S01]  /*ab60*/  @!P4 ST.E.64 desc[UR44][R76.64], R10 ;  /* 0x0000000a4c00c985 */ /* 0x0001e2000c101b2c */
[----:B------:R-:W-:-:S02]  /*ab70*/  @!P2 LEA.HI R79, R79, R79, RZ, 0x1 ;  /* 0x0000004f4f4fa211 */ /* 0x000fc400078f08ff */
[----:B------:R-:W-:Y:S01]  /*ab80*/  ISETP.GE.AND P4, PT, R72, UR4, PT ;  /* 0x0000000448007c0c */ /* 0x000fe2000bf86270 */
[--C-:B-1----:R-:W-:Y:S01]  /*ab90*/  @!P1 IMAD.WIDE R6, R9, 0x4, R64.reuse ;  /* 0x0000000409069825 */ /* 0x102fe200078e0240 */
[----:B------:R-:W-:Y:S02]  /*aba0*/  @!P2 LOP3.LUT R9, R79, 0xfffffffe, RZ, 0xc0, !PT ;  /* 0xfffffffe4f09a812 */ /* 0x000fe400078ec0ff */
[----:B------:R-:W-:Y:S02]  /*abb0*/  @!P3 LEA.HI R0, R0, R0, RZ, 0x1 ;  /* 0x000000000000b211 */ /* 0x000fe400078f08ff */
[----:B------:R1:W-:Y:S01]  /*abc0*/  @!P1 ST.E.64 desc[UR44][R6.64], R14 ;  /* 0x0000000e06009985 */ /* 0x0003e2000c101b2c */
[----:B------:R-:W-:Y:S01]  /*abd0*/  ISETP.GE.AND P1, PT, R78, UR4, PT ;  /* 0x000000044e007c0c */ /* 0x000fe2000bf26270 */
[--C-:B------:R-:W-:Y:S01]  /*abe0*/  @!P2 IMAD.WIDE R8, R9, 0x4, R64.reuse ;  /* 0x000000040908a825 */ /* 0x100fe200078e0240 */
[----:B------:R-:W-:Y:S02]  /*abf0*/  @!P6 LEA.HI R70, R70, R70, RZ, 0x1 ;  /* 0x000000464646e211 */ /* 0x000fe400078f08ff */
[----:B0-----:R-:W-:Y:S01]  /*ac00*/  @!P3 LOP3.LUT R11, R0, 0xfffffffe, RZ, 0xc0, !PT ;  /* 0xfffffffe000bb812 */ /* 0x001fe200078ec0ff */
[----:B------:R-:W-:Y:S01]  /*ac10*/  VIADD R0, R71, 0x50 ;  /* 0x0000005047007836 */ /* 0x000fe20000000000 */
[----:B------:R-:W-:Y:S01]  /*ac20*/  @!P6 LOP3.LUT R73, R70, 0xfffffffe, RZ, 0xc0, !PT ;  /* 0xfffffffe4649e812 */ /* 0x000fe200078ec0ff */
[----:B------:R0:W-:Y:S01]  /*ac30*/  @!P2 ST.E.64 desc[UR44][R8.64], R12 ;  /* 0x0000000c0800a985 */ /* 0x0001e2000c101b2c */
[----:B------:R-:W-:Y:S01]  /*ac40*/  @!P4 LEA.HI R72, R72, R72, RZ, 0x1 ;  /* 0x000000484848c211 */ /* 0x000fe200078f08ff */
[----:B------:R-:W-:-:S04]  /*ac50*/  @!P3 IMAD.WIDE R10, R11, 0x4, R64 ;  /* 0x000000040b0ab825 */ /* 0x000fc800078e0240 */
[----:B------:R-:W-:Y:S01]  /*ac60*/  @!P1 LEA.HI R78, R78, R78, RZ, 0x1 ;  /* 0x0000004e4e4e9211 */ /* 0x000fe200078f08ff */
[----:B-1----:R-:W-:Y:S01]  /*ac70*/  @!P6 IMAD.WIDE R6, R73, 0x4, R64 ;  /* 0x000000044906e825 */ /* 0x002fe200078e0240 */
[----:B------:R-:W-:Y:S01]  /*ac80*/  @!P5 LOP3.LUT R15, R80, 0xfffffffe, RZ, 0xc0, !PT ;  /* 0xfffffffe500fd812 */ /* 0x000fe200078ec0ff */
[----:B------:R1:W-:Y:S01]  /*ac90*/  @!P3 ST.E.64 desc[UR44][R10.64], R22 ;  /* 0x000000160a00b985 */ /* 0x0003e2000c101b2c */
[----:B------:R-:W-:-:S03]  /*aca0*/  @!P4 LOP3.LUT R73, R72, 0xfffffffe, RZ, 0xc0, !PT ;  /* 0xfffffffe4849c812 */ /* 0x000fc600078ec0ff */
[--C-:B------:R-:W-:Y:S01]  /*acb0*/  @!P5 IMAD.WIDE R14, R15, 0x4, R64.reuse ;  /* 0x000000040f0ed825 */ /* 0x100fe200078e0240 */
[----:B0-----:R-:W-:Y:S01]  /*acc0*/  @!P1 LOP3.LUT R13, R78, 0xfffffffe, RZ, 0xc0, !PT ;  /* 0xfffffffe4e0d9812 */ /* 0x001fe200078ec0ff */
[----:B------:R0:W-:Y:S02]  /*acd0*/  @!P6 ST.E.64 desc[UR44][R6.64], R20 ;  /* 0x000000140600e985 */ /* 0x0001e4000c101b2c */
[--C-:B------:R-:W-:Y:S02]  /*ace0*/  @!P4 IMAD.WIDE R8, R73, 0x4, R64.reuse ;  /* 0x000000044908c825 */ /* 0x100fe400078e0240 */
[----:B------:R-:W-:Y:S02]  /*acf0*/  @!P5 ST.E.64 desc[UR44][R14.64], R24 ;  /* 0x000000180e00d985 */ /* 0x000fe4000c101b2c */
[----:B------:R-:W-:Y:S02]  /*ad00*/  VIADD R12, R71, 0x58 ;  /* 0x00000058470c7836 */ /* 0x000fe40000000000 */
[----:B-1----:R-:W-:Y:S01]  /*ad10*/  @!P1 IMAD.WIDE R10, R13, 0x4, R64 ;  /* 0x000000040d0a9825 */ /* 0x002fe200078e0240 */
[----:B------:R1:W-:Y:S02]  /*ad20*/  @!P4 ST.E.64 desc[UR44][R8.64], R28 ;  /* 0x0000001c0800c985 */ /* 0x0003e4000c101b2c */
[----:B------:R-:W-:Y:S01]  /*ad30*/  ISETP.GE.AND P2, PT, R12, UR4, PT ;  /* 0x000000040c007c0c */ /* 0x000fe2000bf46270 */
[C---:B------:R-:W-:Y:S01]  /*ad40*/  VIADD R13, R71.reuse, 0x60 ;  /* 0x00000060470d7836 */ /* 0x040fe20000000000 */
[----:B------:R2:W-:Y:S01]  /*ad50*/  @!P1 ST.E.64 desc[UR44][R10.64], R30 ;  /* 0x0000001e0a009985 */ /* 0x0005e2000c101b2c */
[C---:B------:R-:W-:Y:S01]  /*ad60*/  VIADD R22, R71.reuse, 0x68 ;  /* 0x0000006847167836 */ /* 0x040fe20000000000 */
[----:B------:R-:W-:Y:S01]  /*ad70*/  ISETP.GE.AND P1, PT, R0, UR4, PT ;  /* 0x0000000400007c0c */ /* 0x000fe2000bf26270 */
[----:B0-----:R-:W-:Y:S01]  /*ad80*/  VIADD R7, R71, 0x78 ;  /* 0x0000007847077836 */ /* 0x001fe20000000000 */
        /* <DEDUP_REMOVED lines=9> */
[----:B-1----:R-:W-:Y:S02]  /*ae20*/  @!P6 LEA.HI R8, R7, R7, RZ, 0x1 ;  /* 0x000000070708e211 */ /* 0x002fe400078f08ff */
[----:B------:R-:W-:Y:S02]  /*ae30*/  @!P5 LEA.HI R6, R6, R6, RZ, 0x1 ;  /* 0x000000060606d211 */ /* 0x000fe400078f08ff */
[----:B------:R-:W-:-:S02]  /*ae40*/  @!P1 LOP3.LUT R7, R0, 0xfffffffe, RZ, 0xc0, !PT ;  /* 0xfffffffe00079812 */ /* 0x000fc400078ec0ff */
[----:B------:R-:W-:Y:S02]  /*ae50*/  @!P2 LOP3.LUT R9, R12, 0xfffffffe, RZ, 0xc0, !PT ;  /* 0xfffffffe0c09a812 */ /* 0x000fe400078ec0ff */
[----:B--2---:R-:W-:Y:S02]  /*ae60*/  @!P3 LOP3.LUT R11, R13, 0xfffffffe, RZ, 0xc0, !PT ;  /* 0xfffffffe0d0bb812 */ /* 0x004fe400078ec0ff */
        /* <DEDUP_REMOVED lines=15> */
.L_x_5997:
[----:B------:R-:W-:Y:S05]  /*af60*/  BSYNC B0 ;  /* 0x0000000000007941 */ /* 0x000fea0003800000 */
.L_x_5996:
[----:B------:R-:W-:Y:S01]  /*af70*/  ISETP.GE.AND P1, PT, R83, R16, PT ;  /* 0x000000105300720c */ /* 0x000fe20003f26270 */
[----:B-1----:R1:W2:Y:S01]  /*af80*/  SHFL.IDX PT, R27, R86, 0x1, 0x1c1f ;  /* 0x003c1f00561b7f89 */ /* 0x0022a200000e0000 */
[----:B------:R-:W-:Y:S02]  /*af90*/  SEL R14, R68, R69, P0 ;  /* 0x00000045440e7207 */ /* 0x000fe40000000000 */
[----:B------:R-:W-:Y:S01]  /*afa0*/  SEL R18, R62, R63, P0 ;  /* 0x0000003f3e127207 */ /* 0x000fe20000000000 */
[----:B------:R1:W4:Y:S01]  /*afb0*/  SHFL.IDX PT, R26, R85, 0x1, 0x1c1f ;  /* 0x003c1f00551a7f89 */ /* 0x00032200000e0000 */
        /* <DEDUP_REMOVED lines=20> */
[----:B-12-4-:R-:W-:Y:S06]  /*b100*/  @P1 BRA `(.L_x_5970) ;  /* 0x0000004000cc1947 */ /* 0x016fec0003800000 */
        /* <DEDUP_REMOVED lines=10> */
[C---:B------:R-:W-:Y:S01]  /*b1b0*/  VIADD R17, R71.reuse, 0x30 ;  /* 0x0000003047117836 */ /* 0x040fe20000000000 */
[----:B------:R-:W-:Y:S01]  /*b1c0*/  ISETP.GE.AND P3, PT, R12, UR4, PT ;  /* 0x000000040c007c0c */ /* 0x000fe2000bf66270 */
[----:B------:R-:W-:Y:S01]  /*b1d0*/  VIADD R28, R71, 0x38 ;  /* 0x00000038471c7836 */ /* 0x000fe20000000000 */
[----:B------:R-:W-:-:S03]  /*b1e0*/  ISETP.GE.AND P5, PT, R16, UR4, PT ;  /* 0x0000000410007c0c */ /* 0x000fc6000bfa6270 */
[--C-:B------:R-:W-:Y:S02]  /*b1f0*/  @!P0 IMAD.WIDE R6, R71, 0x4, R26.reuse ;  /* 0x0000000447068825 */ /* 0x100fe400078e021a */
[----:B------:R-:W-:Y:S02]  /*b200*/  @!P4 LEA.HI R0, R0, R0, RZ, 0x1 ;  /* 0x000000000000c211 */ /* 0x000fe400078f08ff */
[----:B------:R-:W-:Y:S01]  /*b210*/  @!P1 LEA.HI R10, R10, R10, RZ, 0x1 ;  /* 0x0000000a0a0a9211 */ /* 0x000fe200078f08ff */
[----:B------:R0:W-:Y:S01]  /*b220*/  @!P0 ST.E.64 desc[UR44][R6.64], R40 ;  /* 0x0000002806008985 */ /* 0x0001e2000c101b2c */
[----:B------:R-:W-:Y:S02]  /*b230*/  @!P4 LOP3.LUT R9, R0, 0xfffffffe, RZ, 0xc0, !PT ;  /* 0xfffffffe0009c812 */ /* 0x000fe400078ec0ff */
[----:B------:R-:W-:Y:S02]  /*b240*/  ISETP.GE.AND P0, PT, R28, UR4, PT ;  /* 0x000000041c007c0c */ /* 0x000fe4000bf06270 */
[----:B------:R-:W-:Y:S01]  /*b250*/  @!P2 LEA.HI R0, R11, R11, RZ, 0x1 ;  /* 0x0000000b0b00a211 */ /* 0x000fe200078f08ff */
[----:B------:R-:W-:Y:S01]  /*b260*/  @!P4 IMAD.WIDE R8, R9, 0x4, R26 ;  /* 0x000000040908c825 */ /* 0x000fe200078e021a */
[----:B------:R-:W-:-:S02]  /*b270*/  @!P1 LOP3.LUT R11, R10, 0xfffffffe, RZ, 0xc0, !PT ;  /* 0xfffffffe0a0b9812 */ /* 0x000fc400078ec0ff */
[----:B------:R-:W-:Y:S01]  /*b280*/  @!P2 LOP3.LUT R13, R0, 0xfffffffe, RZ, 0xc0, !PT ;  /* 0xfffffffe000da812 */ /* 0x000fe200078ec0ff */
[----:B------:R-:W-:Y:S01]  /*b290*/  VIADD R0, R71, 0x40 ;  /* 0x0000004047007836 */ /* 0x000fe20000000000 */
[----:B------:R1:W-:Y:S01]  /*b2a0*/  @!P4 ST.E.64 desc[UR44][R8.64], R44 ;  /* 0x0000002c0800c985 */ /* 0x0003e2000c101b2c */
[----:B------:R-:W-:Y:S02]  /*b2b0*/  ISETP.GE.AND P4, PT, R17, UR4, PT ;  /* 0x0000000411007c0c */ /* 0x000fe4000bf86270 */
[----:B------:R-:W-:Y:S01]  /*b2c0*/  @!P3 LEA.HI R12, R12, R12, RZ, 0x1 ;  /* 0x0000000c0c0cb211 */ /* 0x000fe200078f08ff */
[--C-:B0-----:R-:W-:Y:S01]  /*b2d0*/  @!P1 IMAD.WIDE R6, R11, 0x4, R26.reuse ;  /* 0x000000040b069825 */ /* 0x101fe200078e021a */
[----:B------:R-:W-:Y:S02]  /*b2e0*/  @!P5 LEA.HI R16, R16, R16, RZ, 0x1 ;  /* 0x000000101010d211 */ /* 0x000fe400078f08ff */
[----:B------:R-:W-:Y:S02]  /*b2f0*/  @!P3 LOP3.LUT R11, R12, 0xfffffffe, RZ, 0xc0, !PT ;  /* 0xfffffffe0c0bb812 */ /* 0x000fe400078ec0ff */
[----:B------:R-:W-:Y:S01]  /*b300*/  @!P0 LEA.HI R28, R28, R28, RZ, 0x1 ;  /* 0x0000001c1c1c8211 */ /* 0x000fe200078f08ff */
[----:B------:R0:W-:Y:S01]  /*b310*/  @!P1 ST.E.64 desc[UR44][R6.64], R46 ;  /* 0x0000002e06009985 */ /* 0x0001e2000c101b2c */
[----:B------:R-:W-:Y:S01]  /*b320*/  ISETP.GE.AND P1, PT, R0, UR4, PT ;  /* 0x0000000400007c0c */ /* 0x000fe2000bf26270 */
[----:B------:R-:W-:Y:S01]  /*b330*/  @!P3 IMAD.WIDE R10, R11, 0x4, R26 ;  /* 0x000000040b0ab825 */ /* 0x000fe200078e021a */
[----:B------:R-:W-:-:S02]  /*b340*/  @!P0 LOP3.LUT R29, R28, 0xfffffffe, RZ, 0xc0, !PT ;  /* 0xfffffffe1c1d8812 */ /* 0x000fc400078ec0ff */
[----:B------:R-:W-:Y:S01]  /*b350*/  @!P4 LEA.HI R17, R17, R17, RZ, 0x1 ;  /* 0x000000111111c211 */ /* 0x000fe200078f08ff */
[--C-:B-1----:R-:W-:Y:S01]  /*b360*/  @!P2 IMAD.WIDE R8, R13, 0x4, R26.reuse ;  /* 0x000000040d08a825 */ /* 0x102fe200078e021a */
[----:B------:R-:W-:Y:S02]  /*b370*/  @!P5 LOP3.LUT R13, R16, 0xfffffffe, RZ, 0xc0, !PT ;  /* 0xfffffffe100dd812 */ /* 0x000fe400078ec0ff */
[----:B------:R-:W-:Y:S01]  /*b380*/  @!P4 LOP3.LUT R17, R17, 0xfffffffe, RZ, 0xc0, !PT ;  /* 0xfffffffe1111c812 */ /* 0x000fe200078ec0ff */
[----:B------:R-:W-:Y:S01]  /*b390*/  VIADD R16, R71, 0x48 ;  /* 0x0000004847107836 */ /* 0x000fe20000000000 */
[----:B------:R1:W-:Y:S01]  /*b3a0*/  @!P2 ST.E.64 desc[UR44][R8.64], R48 ;  /* 0x000000300800a985 */ /* 0x0003e2000c101b2c */
[--C-:B------:R-:W-:Y:S02]  /*b3b0*/  @!P5 IMAD.WIDE R12, R13, 0x4, R26.reuse ;  /* 0x000000040d0cd825 */ /* 0x100fe400078e021a */
[----:B------:R-:W-:Y:S01]  /*b3c0*/  @!P1 LEA.HI R0, R0, R0, RZ, 0x1 ;  /* 0x0000000000009211 */ /* 0x000fe200078f08ff */
[----:B------:R2:W-:Y:S01]  /*b3d0*/  @!P3 ST.E.64 desc[UR44][R10.64], R14 ;  /* 0x0000000e0a00b985 */ /* 0x0005e2000c101b2c */
[----:B0-----:R-:W-:Y:S01]  /*b3e0*/  @!P4 IMAD.WIDE R6, R17, 0x4, R26 ;  /* 0x000000041106c825 */ /* 0x001fe200078e021a */
[----:B------:R-:W-:-:S02]  /*b3f0*/  ISETP.GE.AND P2, PT, R16, UR4, PT ;  /* 0x0000000410007c0c */ /* 0x000fc4000bf46270 */
[----:B------:R0:W-:Y:S04]  /*b400*/  @!P5 ST.E.64 desc[UR44][R12.64], R68 ;  /* 0x000000440c00d985 */ /* 0x0001e8000c101b2c */
        /* <DEDUP_REMOVED lines=32> */
[----:B------:R-:W-:Y:S01]  /*b610*/  @!P6 LOP3.LUT R19, R16, 0xfffffffe, RZ, 0xc0, !PT ;  /* 0xfffffffe1013e812 */ /* 0x000fe200078ec0ff */
[----:B------:R2:W-:Y:S02]  /*b620*/  @!P3 ST.E.64 desc[UR44][R10.64], R22 ;  /* 0x000000160a00b985 */ /* 0x0005e4000c101b2c */
[----:B0-----:R-:W-:-:S02]  /*b630*/  @!P4 IMAD.WIDE R6, R15, 0x4, R26 ;  /* 0x000000040f06c825 */ /* 0x001fc400078e021a */
[----:B------:R2:W-:Y:S01]  /*b640*/  @!P0 ST.E.64 desc[UR44][R12.64], R50 ;  /* 0x000000320c008985 */ /* 0x0005e2000c101b2c */
[----:B------:R-:W-:Y:S01]  /*b650*/  ISETP.GE.AND P0, PT, R71, UR4, PT ;  /* 0x0000000447007c0c */ /* 0x000fe2000bf06270 */
[--C-:B-1----:R-:W-:Y:S02]  /*b660*/  @!P5 IMAD.WIDE R8, R17, 0x4, R26.reuse ;  /* 0x000000041108d825 */ /* 0x102fe400078e021a */
[----:B------:R2:W-:Y:S02]  /*b670*/  @!P4 ST.E.64 desc[UR44][R6.64], R24 ;  /* 0x000000180600c985 */ /* 0x0005e4000c101b2c */
[----:B------:R-:W-:Y:S02]  /*b680*/  @!P6 IMAD.WIDE R14, R19, 0x4, R26 ;  /* 0x00000004130ee825 */ /* 0x000fe400078e021a */
[----:B------:R2:W-:Y:S04]  /*b690*/  @!P5 ST.E.64 desc[UR44][R8.64], R36 ;  /* 0x000000240800d985 */ /* 0x0005e8000c101b2c */
[----:B------:R2:W-:Y:S02]  /*b6a0*/  @!P6 ST.E.64 desc[UR44][R14.64], R4 ;  /* 0x000000040e00e985 */ /* 0x0005e4000c101b2c */
[----:B------:R-:W-:Y:S05]  /*b6b0*/  @P0 BRA `(.L_x_5970) ;  /* 0x0000003c00600947 */ /* 0x000fea0003800000 */
[----:B------:R-:W-:-:S04]  /*b6c0*/  LEA.HI R71, R71, R71, RZ, 0x1 ;  /* 0x0000004747477211 */ /* 0x000fc800078f08ff */
[----:B--2---:R-:W-:-:S05]  /*b6d0*/  LOP3.LUT R5, R71, 0xfffffffe, RZ, 0xc0, !PT ;  /* 0xfffffffe47057812 */ /* 0x004fca00078ec0ff */
[----:B------:R-:W-:-:S05]  /*b6e0*/  IMAD.WIDE R4, R5, 0x4, R26 ;  /* 0x0000000405047825 */ /* 0x000fca00078e021a */
[----:B------:R1:W-:Y:S01]  /*b6f0*/  ST.E.64 desc[UR44][R4.64], R2 ;  /* 0x0000000204007985 */ /* 0x0003e2000c101b2c */
[----:B------:R-:W-:Y:S05]  /*b700*/  BRA `(.L_x_5970) ;  /* 0x0000003c004c7947 */ /* 0x000fea0003800000 */
.L_x_5995:
        /* <DEDUP_REMOVED lines=55> */
.L_x_5968:
        /* <DEDUP_REMOVED lines=18> */
.L_x_5998:
[----:B------:R-:W-:Y:S01]  /*bba0*/  ULDC UR7, c[0x0][0xc50] ;  /* 0x0003140000077ab9 */ /* 0x000fe20000000800 */
[----:B------:R-:W-:Y:S01]  /*bbb0*/  UMOV UR36, UR6 ;  /* 0x0000000600247c82 */ /* 0x000fe20008000000 */
[----:B------:R-:W-:-:S11]  /*bbc0*/  UISETP.NE.AND UP0, UPT, UR7, 0x1, UPT ;  /* 0x000000010700788c */ /* 0x000fd6000bf05270 */
[----:B------:R-:W-:Y:S01]  /*bbd0*/  @UP0 ULDC UR4, c[0x0][0xc54] ;  /* 0x0003150000040ab9 */ /* 0x000fe20000000800 */
[----:B------:R-:W-:Y:S01]  /*bbe0*/  @UP0 ULDC UR8, c[0x0][0xc58] ;  /* 0x0003160000080ab9 */ /* 0x000fe20000000800 */
[----:B------:R-:W-:-:S04]  /*bbf0*/  UIMAD.WIDE.U32 UR4, UR6, UR4, URZ ;  /* 0x00000004060472a5 */ /* 0x000fc8000f8e003f */
[----:B------:R-:W-:-:S12]  /*bc00*/  @UP0 USHF.R.U32.HI UR36, URZ, UR8, UR5 ;  /* 0x000000083f240299 */ /* 0x000fd80008011605 */
.L_x_5999:
        /* <DEDUP_REMOVED lines=17> */
[----:B------:R-:W-:-:S03]  /*bd20*/  UIADD3 UR5, UR4, 0xdf, URZ ;  /* 0x000000df04057890 */ /* 0x000fc6000fffe03f */
[----:B------:R-:W-:Y:S01]  /*bd30*/  UMOV UR4, URZ ;  /* 0x0000003f00047c82 */ /* 0x000fe20008000000 */
[----:B------:R-:W-:Y:S01]  /*bd40*/  PLOP3.LUT P0, PT, PT, PT, UP0, 0x80, 0x0 ;  /* 0x000000000000781c */ /* 0x000fe20003f0f008 */
[----:B------:R-:W-:-:S04]  /*bd50*/  UIMAD.WIDE UR4, UR5, -0x6db6db6d, UR4 ;  /* 0x92492493050478a5 */ /* 0x000fc8000f8e0204 */
        /* <DEDUP_REMOVED lines=34> */
.L_x_6001:
        /* <DEDUP_REMOVED lines=30> */
.L_x_6002:
        /* <DEDUP_REMOVED lines=20> */
.L_x_6003:
        /* <DEDUP_REMOVED lines=20> */
.L_x_6004:
        /* <DEDUP_REMOVED lines=18> */
.L_x_6005:
[----:B------:R-:W0:Y:S01]  /*c500*/  LDC.64 R2, c[0x0][0x9f8] ;  /* 0x00027e00ff027b82 */ /* 0x000e220000000a00 */
[----:B------:R-:W-:Y:S01]  /*c510*/  IMAD.MOV.U32 R9, RZ, RZ, R18 ;  /* 0x000000ffff097224 */ /* 0x000fe200078e0012 */
[----:B------:R-:W2:Y:S01]  /*c520*/  LDL.LU R6, [R1] ;  /* 0x0000000001067983 */ /* 0x000ea20000300800 */
[----:B------:R-:W1:Y:S01]  /*c530*/  S2R R11, SR_TID.X ;  /* 0x00000000000b7919 */ /* 0x000e620000002100 */
[----:B0-----:R-:W-:-:S04]  /*c540*/  ISETP.NE.U32.AND P0, PT, R2, RZ, PT ;  /* 0x000000ff0200720c */ /* 0x001fc80003f05070 */
[----:B------:R-:W-:-:S13]  /*c550*/  ISETP.NE.AND.EX P0, PT, R3, RZ, PT, P0 ;  /* 0x000000ff0300720c */ /* 0x000fda0003f05300 */
[----:B------:R-:W0:Y:S02]  /*c560*/  @P0 LDC.64 R2, c[0x0][0x9f8] ;  /* 0x00027e00ff020b82 */ /* 0x000e240000000a00 */
[----:B0-----:R-:W-:-:S05]  /*c570*/  @P0 IMAD.WIDE R2, R18, 0x4, R2 ;  /* 0x0000000412020825 */ /* 0x001fca00078e0202 */
[----:B------:R0:W3:Y:S01]  /*c580*/  @P0 LDG.E R9, desc[UR44][R2.64] ;  /* 0x0000002c02090981 */ /* 0x0000e2000c1e1900 */
[C---:B-1----:R-:W-:Y:S02]  /*c590*/  IMAD.SHL.U32 R4, R11.reuse, 0x20, RZ ;  /* 0x000000200b047824 */ /* 0x042fe400078e00ff */
[----:B------:R-:W-:-:S03]  /*c5a0*/  IMAD.SHL.U32 R7, R11, 0x4, RZ ;  /* 0x000000040b077824 */ /* 0x000fc600078e00ff */
[----:B------:R-:W-:Y:S01]  /*c5b0*/  LOP3.LUT R0, R4, 0x80, RZ, 0xc0, !PT ;  /* 0x0000008004007812 */ /* 0x000fe200078ec0ff */
[----:B0-----:R-:W0:Y:S03]  /*c5c0*/  LDC.64 R2, c[0x0][0x418] ;  /* 0x00010600ff027b82 */ /* 0x001e260000000a00 */
[----:B------:R-:W-:Y:S02]  /*c5d0*/  LOP3.LUT R0, R0, 0x10, R11, 0xf8, !PT ;  /* 0x0000001000007812 */ /* 0x000fe400078ef80b */
[----:B------:R-:W-:Y:S02]  /*c5e0*/  LOP3.LUT R8, R11, 0x7f, RZ, 0xc0, !PT ;  /* 0x0000007f0b087812 */ /* 0x000fe400078ec0ff */
[----:B------:R-:W-:Y:S02]  /*c5f0*/  LOP3.LUT R7, R0, 0x10, R7, 0x78, !PT ;  /* 0x0000001000077812 */ /* 0x000fe400078e7807 */
[----:B------:R-:W-:-:S02]  /*c600*/  SHF.R.U32.HI R0, RZ, 0x5, R8 ;  /* 0x00000005ff007819 */ /* 0x000fc40000011608 */
[C---:B------:R-:W-:Y:S01]  /*c610*/  LOP3.LUT R5, R4.reuse, 0x60, RZ, 0xc0, !PT ;  /* 0x0000006004057812 */ /* 0x040fe200078ec0ff */
[----:B------:R-:W-:Y:S01]  /*c620*/  IMAD.SHL.U32 R18, R11, 0x80, RZ ;  /* 0x000000800b127824 */ /* 0x000fe200078e00ff */
[----:B------:R-:W-:-:S03]  /*c630*/  LOP3.LUT R4, R4, 0x100, RZ, 0xc0, !PT ;  /* 0x0000010004047812 */ /* 0x000fc600078ec0ff */
[----:B------:R-:W-:Y:S02]  /*c640*/  IMAD R5, R0, 0x200, R5 ;  /* 0x0000020000057824 */ /* 0x000fe400078e0205 */
[----:B------:R-:W-:-:S03]  /*c650*/  IMAD.SHL.U32 R19, R11, 0x10, RZ ;  /* 0x000000100b137824 */ /* 0x000fc600078e00ff */
[----:B------:R-:W-:Y:S02]  /*c660*/  IADD3 R4, R7, R5, R4 ;  /* 0x0000000507047210 */ /* 0x000fe40007ffe004 */
[----:B------:R-:W-:Y:S02]  /*c670*/  LOP3.LUT R5, R18, 0x380, RZ, 0xc0, !PT ;  /* 0x0000038012057812 */ /* 0x000fe400078ec0ff */
[----:B0-----:R-:W-:-:S03]  /*c680*/  ISETP.NE.U32.AND P0, PT, R2, RZ, PT ;  /* 0x000000ff0200720c */ /* 0x001fc60003f05070 */
[----:B------:R-:W-:Y:S01]  /*c690*/  IMAD R0, R0, 0x10, R5 ;  /* 0x0000001000007824 */ /* 0x000fe200078e0205 */
[----:B------:R-:W-:Y:S02]  /*c6a0*/  LOP3.LUT R19, R19, 0x70, RZ, 0xc0, !PT ;  /* 0x0000007013137812 */ /* 0x000fe400078ec0ff */
[----:B------:R-:W-:Y:S02]  /*c6b0*/  ISETP.NE.AND.EX P2, PT, R3, RZ, PT, P0 ;  /* 0x000000ff0300720c */ /* 0x000fe40003f45300 */
[----:B------:R-:W-:Y:S01]  /*c6c0*/  LOP3.LUT R5, R0, R19, RZ, 0x3c, !PT ;  /* 0x0000001300057212 */ /* 0x000fe200078e3cff */
[----:B------:R-:W-:Y:S01]  /*c6d0*/  IMAD.MOV.U32 R0, RZ, RZ, 0x40 ;  /* 0x00000040ff007424 */ /* 0x000fe200078e00ff */
[----:B------:R-:W-:-:S04]  /*c6e0*/  LOP3.LUT P1, RZ, R11, 0x4, RZ, 0xc0, !PT ;  /* 0x000000040bff7812 */ /* 0x000fc8000782c0ff */
[----:B------:R-:W-:Y:S01]  /*c6f0*/  SEL R0, R0, 0xffffffc0, !P1 ;  /* 0xffffffc000007807 */ /* 0x000fe20004800000 */
[----:B------:R0:W-:Y:S04]  /*c700*/  STL [R1+0x14], R4 ;  /* 0x0000140401007387 */ /* 0x0001e80000100800 */
[----:B------:R1:W-:Y:S01]  /*c710*/  STL [R1+0x24], R0 ;  /* 0x0000240001007387 */ /* 0x0003e20000100800 */
[----:B------:R-:W-:Y:S01]  /*c720*/  UMOV UR4, 0xffffffff ;  /* 0xffffffff00047882 */ /* 0x000fe20000000000 */
[----:B------:R-:W-:Y:S02]  /*c730*/  LOP3.LUT R18, R5, 0xc00, R18, 0xf8, !PT ;  /* 0x00000c0005127812 */ /* 0x000fe400078ef812 */
[----:B0-----:R-:W-:-:S04]  /*c740*/  SHF.R.U32.HI R4, RZ, 0x5, R11 ;  /* 0x00000005ff047819 */ /* 0x001fc8000001160b */
[----:B------:R-:W-:Y:S02]  /*c750*/  LOP3.LUT R4, R4, 0x3, RZ, 0xc0, !PT ;  /* 0x0000000304047812 */ /* 0x000fe400078ec0ff */
[----:B--2---:R-:W-:-:S04]  /*c760*/  LOP3.LUT R6, R6, 0xfffffffe, RZ, 0xc0, !PT ;  /* 0xfffffffe06067812 */ /* 0x004fc800078ec0ff */
[----:B------:R-:W-:Y:S02]  /*c770*/  @P2 LOP3.LUT R6, R6, 0x1, RZ, 0xfc, !PT ;  /* 0x0000000106062812 */ /* 0x000fe400078efcff */
[----:B---3--:R-:W-:Y:S01]  /*c780*/  SHF.R.S32.HI R10, RZ, 0x1f, R9 ;  /* 0x0000001fff0a7819 */ /* 0x008fe20000011409 */
[----:B------:R1:W-:Y:S04]  /*c790*/  STL [R1+0x4], R9 ;  /* 0x0000040901007387 */ /* 0x0003e80000100800 */
[----:B------:R1:W-:Y:S04]  /*c7a0*/  STL [R1], R6 ;  /* 0x0000000601007387 */ /* 0x0003e80000100800 */
[----:B------:R1:W-:Y:S01]  /*c7b0*/  STL [R1+0xc], R10 ;  /* 0x00000c0a01007387 */ /* 0x0003e20000100800 */
[----:B------:R-:W-:Y:S01]  /*c7c0*/  SEL R16, R9, RZ, !P2 ;  /* 0x000000ff09107207 */ /* 0x000fe20005000000 */
[----:B------:R-:W-:Y:S06]  /*c7d0*/  BRA.DIV UR4, `(.L_x_6006) ;  /* 0x0000002e04987947 */ /* 0x000fec000b800000 */
[----:B------:R0:W2:Y:S02]  /*c7e0*/  SHFL.IDX PT, R14, R4, RZ, 0x1f ;  /* 0x00001fff040e7589 */ /* 0x0000a400000e0000 */
.L_x_6055:
[----:B------:R-:W-:Y:S01]  /*c7f0*/  PLOP3.LUT P1, PT, PT, PT, PT, 0x8, 0x0 ;  /* 0x000000000000781c */ /* 0x000fe20003f2e170 */
[----:B-1----:R-:W-:Y:S01]  /*c800*/  IMAD.MOV.U32 R0, RZ, RZ, R6 ;  /* 0x000000ffff007224 */ /* 0x002fe200078e0006 */
[----:B--2---:R-:W-:-:S04]  /*c810*/  ISETP.NE.AND P0, PT, R14, RZ, PT ;  /* 0x000000ff0e00720c */ /* 0x004fc80003f05270 */
[----:B------:R-:W-:-:S07]  /*c820*/  LOP3.LUT R0, R0, 0xfffffffd, RZ, 0xc0, !PT ;  /* 0xfffffffd00007812 */ /* 0x000fce00078ec0ff */
[----:B------:R-:W-:-:S05]  /*c830*/  @P1 LOP3.LUT R0, R0, 0x2, RZ, 0xfc, !PT ;  /* 0x0000000200001812 */ /* 0x000fca00078efcff */
[----:B------:R1:W-:Y:S01]  /*c840*/  STL [R1], R0 ;  /* 0x0000000001007387 */ /* 0x0003e20000100800 */
[----:B------:R-:W-:Y:S05]  /*c850*/  @P0 BRA `(.L_x_6007) ;  /* 0x0000000400300947 */ /* 0x000fea0003800000 */
[----:B------:R-:W-:Y:S01]  /*c860*/  UMOV UR4, 0xffffffff ;  /* 0xffffffff00047882 */ /* 0x000fe20000000000 */
[----:B-1----:R-:W-:Y:S02]  /*c870*/  VIADD R0, R17, 0xffffffff ;  /* 0xffffffff11007836 */ /* 0x002fe40000000000 */
[----:B------:R-:W-:Y:S05]  /*c880*/  BRA.DIV UR4, `(.L_x_6008) ;  /* 0x0000002e048c7947 */ /* 0x000fea000b800000 */
[----:B------:R-:W-:-:S13]  /*c890*/  ELECT P6, URZ, PT ;  /* 0x00000000003f782f */ /* 0x000fda00038c0000 */
.L_x_6058:
[----:B------:R-:W-:Y:S05]  /*c8a0*/  @!P6 BRA `(.L_x_6007) ;  /* 0x00000004001ce947 */ /* 0x000fea0003800000 */
[----:B------:R-:W-:Y:S01]  /*c8b0*/  IMAD.MOV.U32 R16, RZ, RZ, R9 ;  /* 0x000000ffff107224 */ /* 0x000fe200078e0009 */
[----:B------:R-:W-:Y:S06]  /*c8c0*/  @!P2 BRA `(.L_x_6009) ;  /* 0x000000000044a947 */ /* 0x000fec0003800000 */
        /* <DEDUP_REMOVED lines=17> */
.L_x_6009:
[----:B-1----:R-:W-:Y:S01]  /*c9e0*/  IMAD.MOV.U32 R2, RZ, RZ, 0x1 ;  /* 0x00000001ff027424 */ /* 0x002fe200078e00ff */
[----:B------:R-:W-:-:S04]  /*c9f0*/  ISETP.NE.AND P1, PT, R8, RZ, PT ;  /* 0x000000ff0800720c */ /* 0x000fc80003f25270 */
[----:B------:R-:W-:-:S04]  /*ca00*/  SHF.L.U32 R2, R2, 0x1f, RZ ;  /* 0x0000001f02027819 */ /* 0x000fc800000006ff */
[----:B------:R-:W1:Y:S02]  /*ca10*/  SYNCS.PHASECHK.TRANS64.TRYWAIT P0, [UR38+0x2e880], R2 ;  /* 0x02e88002ff0075a7 */ /* 0x000e640008000166 */
[----:B-1----:R-:W-:Y:S05]  /*ca20*/  @!P0 BRA `(.L_x_6010) ;  /* 0x0000002c00448947 */ /* 0x002fea0003800000 */
.L_x_6059:
[----:B------:R-:W-:Y:S05]  /*ca30*/  @P1 BRA `(.L_x_6011) ;  /* 0x0000000000181947 */ /* 0x000fea0003800000 */
[----:B0-----:R-:W0:Y:S01]  /*ca40*/  S2R R4, SR_TID.X ;  /* 0x0000000000047919 */ /* 0x001e220000002100 */
[----:B-1----:R-:W-:-:S04]  /*ca50*/  IMAD.MOV.U32 R3, RZ, RZ, 0x7000 ;  /* 0x00007000ff037424 */ /* 0x002fc800078e00ff */
[----:B------:R2:W-:Y:S01]  /*ca60*/  SYNCS.ARRIVE.TRANS64 RZ, [UR38+0x2e870], R3 ;  /* 0x02e87003ffff79a7 */ /* 0x0005e20008000026 */
[----:B0-----:R-:W-:-:S13]  /*ca70*/  LOP3.LUT P0, RZ, R4, 0x1f, RZ, 0xc0, !PT ;  /* 0x0000001f04ff7812 */ /* 0x001fda000780c0ff */
[----:B--2---:R-:W-:Y:S05]  /*ca80*/  @!P0 BRA `(.L_x_6011) ;  /* 0x0000000000048947 */ /* 0x004fea0003800000 */
[----:B------:R-:W-:Y:S01]  /*ca90*/  BPT.TRAP 0x1 ;  /* 0x000000040000795c */ /* 0x000fe20000300000 */
.L_x_6011:
[----:B------:R-:W-:Y:S01]  /*caa0*/  IMAD R0, R0, 0xe0, RZ ;  /* 0x000000e000007824 */ /* 0x000fe200078e02ff */
[----:B------:R-:W-:Y:S01]  /*cab0*/  ULDC.64 UR4, c[0x0][0x198] ;  /* 0x0000660000047ab9 */ /* 0x000fe20000000a00 */
[----:B-----5:R-:W-:Y:S01]  /*cac0*/  R2UR UR13, R16 ;  /* 0x00000000100d72ca */ /* 0x020fe200000e0000 */
[----:B------:R-:W-:Y:S02]  /*cad0*/  UIADD3 UR4, UP0, UR4, 0x470, URZ ;  /* 0x0000047004047890 */ /* 0x000fe4000ff1e03f */
[----:B------:R-:W-:Y:S01]  /*cae0*/  R2UR UR11, R0 ;  /* 0x00000000000b72ca */ /* 0x000fe200000e0000 */
[----:B------:R-:W-:Y:S02]  /*caf0*/  UIADD3 UR8, UR38, 0xe400, URZ ;  /* 0x0000e40026087890 */ /* 0x000fe4000fffe03f */
[----:B------:R-:W-:Y:S02]  /*cb00*/  UIADD3 UR9, UR38, 0x2e870, URZ ;  /* 0x0002e87026097890 */ /* 0x000fe4000fffe03f */
[----:B------:R-:W-:Y:S01]  /*cb10*/  UIADD3.X UR5, URZ, UR5, URZ, UP0, !UPT ;  /* 0x000000053f057290 */ /* 0x000fe200087fe43f */
[----:B------:R-:W-:Y:S01]  /*cb20*/  UMOV UR6, 0x0 ;  /* 0x0000000000067882 */ /* 0x000fe20000000000 */
[----:B------:R-:W-:Y:S01]  /*cb30*/  UMOV UR7, 0x14f00000 ;  /* 0x14f0000000077882 */ /* 0x000fe20000000000 */
[----:B------:R-:W-:Y:S01]  /*cb40*/  UMOV UR10, URZ ;  /* 0x0000003f000a7c82 */ /* 0x000fe20008000000 */
[----:B------:R-:W-:-:S05]  /*cb50*/  UMOV UR12, UR36 ;  /* 0x00000024000c7c82 */ /* 0x000fca0008000000 */
[----:B------:R2:W-:Y:S01]  /*cb60*/  UTMALDG.4D [UR8], [UR4], desc[UR6] ;  /* 0x00000608040075b4 */ /* 0x0005e20008019000 */
[----:B------:R-:W3:Y:S02]  /*cb70*/  SYNCS.PHASECHK.TRANS64.TRYWAIT P0, [UR38+0x2e840], R2 ;  /* 0x02e84002ff0075a7 */ /* 0x000ee40008000166 */
[----:B--23--:R-:W-:Y:S05]  /*cb80*/  @!P0 BRA `(.L_x_6012) ;  /* 0x0000002c00048947 */ /* 0x00cfea0003800000 */
.L_x_6060:
[----:B------:R-:W-:Y:S05]  /*cb90*/  @P1 BRA `(.L_x_6013) ;  /* 0x0000000000181947 */ /* 0x000fea0003800000 */
[----:B-1----:R-:W1:Y:S01]  /*cba0*/  S2R R3, SR_TID.X ;  /* 0x0000000000037919 */ /* 0x002e620000002100 */
[----:B------:R-:W-:-:S04]  /*cbb0*/  IMAD.MOV.U32 R2, RZ, RZ, 0x7000 ;  /* 0x00007000ff027424 */ /* 0x000fc800078e00ff */
[----:B------:R2:W-:Y:S01]  /*cbc0*/  SYNCS.ARRIVE.TRANS64 RZ, [UR38+0x2e830], R2 ;  /* 0x02e83002ffff79a7 */ /* 0x0005e20008000026 */
[----:B-1----:R-:W-:-:S13]  /*cbd0*/  LOP3.LUT P0, RZ, R3, 0x1f, RZ, 0xc0, !PT ;  /* 0x0000001f03ff7812 */ /* 0x002fda000780c0ff */
[----:B--2---:R-:W-:Y:S05]  /*cbe0*/  @!P0 BRA `(.L_x_6013) ;  /* 0x0000000000048947 */ /* 0x004fea0003800000 */
[----:B------:R-:W-:Y:S01]  /*cbf0*/  BPT.TRAP 0x1 ;  /* 0x000000040000795c */ /* 0x000fe20000300000 */
.L_x_6013:
[----:B-1----:R-:W2:Y:S01]  /*cc00*/  LDL.LU R2, [R1] ;  /* 0x0000000001027983 */ /* 0x002ea20000300800 */
[----:B------:R-:W-:Y:S01]  /*cc10*/  PLOP3.LUT P0, PT, PT, PT, PT, 0x80, 0x0 ;  /* 0x000000000000781c */ /* 0x000fe20003f0f070 */
[----:B------:R-:W-:Y:S01]  /*cc20*/  ULDC.64 UR4, c[0x0][0x198] ;  /* 0x0000660000047ab9 */ /* 0x000fe20000000a00 */
[----:B------:R-:W-:Y:S01]  /*cc30*/  R2UR UR11, R0 ;  /* 0x00000000000b72ca */ /* 0x000fe200000e0000 */
[----:B------:R-:W-:Y:S01]  /*cc40*/  UIADD3 UR4, UP0, UR4, 0x370, URZ ;  /* 0x0000037004047890 */ /* 0x000fe2000ff1e03f */
        /* <DEDUP_REMOVED lines=9> */
[----:B--2---:R-:W-:-:S04]  /*cce0*/  LOP3.LUT R2, R2, 0xfffffffd, RZ, 0xc0, !PT ;  /* 0xfffffffd02027812 */ /* 0x004fc800078ec0ff */
[----:B------:R-:W-:-:S05]  /*ccf0*/  @P0 LOP3.LUT R2, R2, 0x2, RZ, 0xfc, !PT ;  /* 0x0000000202020812 */ /* 0x000fca00078efcff */
[----:B------:R3:W-:Y:S01]  /*cd00*/  STL [R1], R2 ;  /* 0x0000000201007387 */ /* 0x0007e20000100800 */
[----:B------:R-:W-:Y:S01]  /*cd10*/  NOP ;  /* 0x0000000000007918 */ /* 0x000fe20000000000 */
.L_x_6007:
        /* <DEDUP_REMOVED lines=22> */
.L_x_6014:
[----:B0-----:R-:W1:Y:S01]  /*ce80*/  S2R R4, SR_CTAID.Z ;  /* 0x0000000000047919 */ /* 0x001e620000002700 */
[----:B------:R-:W0:Y:S01]  /*ce90*/  LDC R8, c[0x0][0x448] ;  /* 0x00011200ff087b82 */ /* 0x000e220000000800 */
[----:B------:R-:W-:Y:S01]  /*cea0*/  USHF.R.S32.HI UR4, URZ, 0x1f, UR36 ;  /* 0x0000001f3f047899 */ /* 0x000fe20008011424 */
[----:B------:R-:W2:Y:S01]  /*ceb0*/  S2R R9, SR_TID.X ;  /* 0x0000000000097919 */ /* 0x000ea20000002100 */
[----:B------:R-:W-:Y:S02]  /*cec0*/  ULDC.64 UR8, c[0x0][0x2d8] ;  /* 0x0000b60000087ab9 */ /* 0x000fe40000000a00 */
[----:B------:R-:W-:Y:S01]  /*ced0*/  UIMAD UR6, UR4, UR8, URZ ;  /* 0x00000008040672a4 */ /* 0x000fe2000f8e023f */
[----:B------:R-:W3:Y:S02]  /*cee0*/  S2R R10, SR_CTAID.X ;  /* 0x00000000000a7919 */ /* 0x000ee40000002500 */
[----:B------:R-:W4:Y:S01]  /*cef0*/  LDC.64 R2, c[0x0][0x2e0] ;  /* 0x0000b800ff027b82 */ /* 0x000f220000000a00 */
[----:B------:R-:W-:-:S02]  /*cf00*/  UIMAD.WIDE.U32 UR4, UR36, UR8, URZ ;  /* 0x00000008240472a5 */ /* 0x000fc4000f8e003f */
[----:B------:R-:W-:-:S04]  /*cf10*/  UIMAD UR6, UR36, UR9, UR6 ;  /* 0x00000009240672a4 */ /* 0x000fc8000f8e0206 */
[----:B------:R-:W-:Y:S01]  /*cf20*/  UIADD3 UR5, UR5, UR6, URZ ;  /* 0x0000000605057290 */ /* 0x000fe2000fffe03f */
[----:B0-----:R-:W-:Y:S02]  /*cf30*/  ISETP.NE.AND P0, PT, R8, 0x1, PT ;  /* 0x000000010800780c */ /* 0x001fe40003f05270 */
[----:B-1----:R-:W-:Y:S02]  /*cf40*/  SHF.R.S32.HI R0, RZ, 0x1f, R4 ;  /* 0x0000001fff007819 */ /* 0x002fe40000011404 */
[----:B--2---:R-:W-:-:S03]  /*cf50*/  LOP3.LUT R7, R9, 0x7f, RZ, 0xc0, !PT ;  /* 0x0000007f09077812 */ /* 0x004fc600078ec0ff */
[----:B----4-:R-:W-:-:S06]  /*cf60*/  IMAD R0, R0, R2, RZ ;  /* 0x0000000200007224 */ /* 0x010fcc00078e02ff */
[----:B------:R-:W0:Y:S01]  /*cf70*/  @P0 LDC R6, c[0x0][0x44c] ;  /* 0x00011300ff060b82 */ /* 0x000e220000000800 */
[----:B------:R-:W-:Y:S01]  /*cf80*/  SHF.R.U32.HI R9, RZ, 0x3, R9 ;  /* 0x00000003ff097819 */ /* 0x000fe20000011609 */
[C---:B------:R-:W-:Y:S01]  /*cf90*/  IMAD R0, R4.reuse, R3, R0 ;  /* 0x0000000304007224 */ /* 0x040fe200078e0200 */
[----:B------:R-:W-:Y:S01]  /*cfa0*/  LEA.HI R5, R7, R19, RZ, 0x1d ;  /* 0x0000001307057211 */ /* 0x000fe200078fe8ff */
[----:B------:R-:W-:Y:S01]  /*cfb0*/  IMAD.WIDE.U32 R2, R4, R2, UR4 ;  /* 0x0000000404027e25 */ /* 0x000fe2000f8e0002 */
[----:B------:R-:W-:-:S03]  /*cfc0*/  ULDC.64 UR4, c[0x0][0x2d0] ;  /* 0x0000b40000047ab9 */ /* 0x000fc60000000a00 */
[----:B------:R-:W-:Y:S02]  /*cfd0*/  IMAD.IADD R3, R3, 0x1, R0 ;  /* 0x0000000103037824 */ /* 0x000fe400078e0200 */
[----:B------:R-:W1:Y:S01]  /*cfe0*/  @P0 LDC R0, c[0x0][0x450] ;  /* 0x00011400ff000b82 */ /* 0x000e620000000800 */
[----:B---3--:R-:W-:-:S04]  /*cff0*/  IMAD R5, R10, 0x80, R5 ;  /* 0x000000800a057824 */ /* 0x008fc800078e0205 */
        /* <DEDUP_REMOVED lines=18> */
[----:B------:R-:W-:Y:S01]  /*d120*/  IMAD.SHL.U32 R2, R9, 0x80, RZ ;  /* 0x0000008009027824 */ /* 0x000fe200078e00ff */
[----:B------:R-:W-:Y:S02]  /*d130*/  ULDC UR4, c[0x0][0x2b8] ;  /* 0x0000ae0000047ab9 */ /* 0x000fe40000000800 */
[----:B------:R-:W-:Y:S01]  /*d140*/  IADD3.X R3, R3, UR5, R4, P0, !PT ;  /* 0x0000000503037c10 */ /* 0x000fe200087fe404 */
[----:B------:R-:W-:Y:S01]  /*d150*/  IMAD.SHL.U32 R4, R9, 0x10, RZ ;  /* 0x0000001009047824 */ /* 0x000fe200078e00ff */
[C---:B------:R-:W-:Y:S02]  /*d160*/  LOP3.LUT R2, R19.reuse, 0x380, R2, 0xf8, !PT ;  /* 0x0000038013027812 */ /* 0x040fe400078ef802 */
[----:B------:R-:W-:Y:S01]  /*d170*/  ISETP.GE.AND P0, PT, R19, UR4, PT ;  /* 0x0000000413007c0c */ /* 0x000fe2000bf06270 */
[----:B------:R-:W-:Y:S01]  /*d180*/  UMOV UR4, 0xffffffff ;  /* 0xffffffff00047882 */ /* 0x000fe20000000000 */
        /* <DEDUP_REMOVED lines=8> */
[----:B------:R-:W-:-:S03]  /*d210*/  IMAD R2, R8, UR4, RZ ;  /* 0x0000000408027c24 */ /* 0x000fc6000f8e02ff */
[----:B------:R-:W-:Y:S02]  /*d220*/  SHFL.IDX PT, R14, R0, 0x7, 0x181f ;  /* 0x00f81f00000e7f89 */ /* 0x000fe400000e0000 */
[----:B------:R-:W-:-:S13]  /*d230*/  ISETP.GE.AND P1, PT, R5, R2, PT ;  /* 0x000000020500720c */ /* 0x000fda0003f26270 */
[----:B------:R-:W-:Y:S01]  /*d240*/  @!P1 VIADD R8, R4, UR38 ;  /* 0x0000002604089c36 */ /* 0x000fe20008000000 */
[----:B0-----:R-:W-:-:S05]  /*d250*/  @!P1 IADD3 R7, P2, R19, R7, RZ ;  /* 0x0000000713079210 */ /* 0x001fca0007f5e0ff */
[----:B-1----:R-:W-:-:S05]  /*d260*/  @!P1 IMAD.X R6, RZ, RZ, R6, P2 ;  /* 0x000000ffff069224 */ /* 0x002fca00010e0606 */
[----:B------:R-:W-:-:S04]  /*d270*/  @!P1 LOP3.LUT R7, R7, R6, RZ, 0x3c, !PT ;  /* 0x0000000607079212 */ /* 0x000fc800078e3cff */
[----:B------:R-:W-:-:S04]  /*d280*/  @!P1 LOP3.LUT R6, R7, R6, RZ, 0x3c, !PT ;  /* 0x0000000607069212 */ /* 0x000fc800078e3cff */
[----:B------:R-:W-:-:S05]  /*d290*/  @!P1 LOP3.LUT R7, R7, R6, RZ, 0x3c, !PT ;  /* 0x0000000607079212 */ /* 0x000fca00078e3cff */
[----:B------:R0:W-:Y:S02]  /*d2a0*/  @!P1 LDGSTS.E.BYPASS.LTC128B.128 [R8+0x1c400], desc[UR44][R6.64], !P0 ;  /* 0x1c40000006089fae */ /* 0x0001e4000c101d6c */
[----:B0-----:R-:W-:Y:S02]  /*d2b0*/  VIADD R6, R5, 0x10 ;  /* 0x0000001005067836 */ /* 0x001fe40000000000 */
        /* <DEDUP_REMOVED lines=65> */
[----:B--2---:R0:W-:Y:S02]  /*d6d0*/  @!P1 LDGSTS.E.BYPASS.LTC128B.128 [R8+0x1f400], desc[UR44][R6.64], !P0 ;  /* 0x1f40000006089fae */ /* 0x0041e4000c101d6c */
.L_x_6077:
[----:B------:R-:W-:Y:S02]  /*d6e0*/  VIADD R5, R5, 0x70 ;  /* 0x0000007005057836 */ /* 0x000fe40000000000 */
[----:B------:R-:W-:-:S03]  /*d6f0*/  IMAD.MOV.U32 R0, RZ, RZ, 0x1 ;  /* 0x00000001ff007424 */ /* 0x000fc600078e00ff */
[----:B------:R-:W-:Y:S02]  /*d700*/  ISETP.GE.AND P1, PT, R5, R2, PT ;  /* 0x000000020500720c */ /* 0x000fe40003f26270 */
[----:B------:R-:W-:-:S11]  /*d710*/  SHF.L.U32 R0, R0, 0x1f, RZ ;  /* 0x0000001f00007819 */ /* 0x000fd600000006ff */
[----:B------:R-:W-:Y:S01]  /*d720*/  @!P1 IADD3 R2, P2, R19, R14, RZ ;  /* 0x0000000e13029210 */ /* 0x000fe20007f5e0ff */
[----:B------:R-:W-:-:S04]  /*d730*/  @!P1 VIADD R5, R4, UR38 ;  /* 0x0000002604059c36 */ /* 0x000fc80008000000 */
[----:B------:R-:W-:-:S05]  /*d740*/  @!P1 IMAD.X R3, RZ, RZ, R3, P2 ;  /* 0x000000ffff039224 */ /* 0x000fca00010e0603 */
[----:B------:R-:W-:Y:S01]  /*d750*/  @!PT LDS RZ, [RZ] ;  /* 0x00000000fffff984 */ /* 0x000fe20000000800 */
[----:B------:R-:W-:Y:S01]  /*d760*/  @!PT LDS RZ, [RZ] ;  /* 0x00000000fffff984 */ /* 0x000fe20000000800 */
[----:B------:R-:W-:Y:S01]  /*d770*/  @!PT LDS RZ, [RZ] ;  /* 0x00000000fffff984 */ /* 0x000fe20000000800 */
[----:B------:R1:W-:Y:S01]  /*d780*/  @!P1 LDGSTS.E.BYPASS.LTC128B.128 [R5+0x1fc00], desc[UR44][R2.64], !P0 ;  /* 0x1fc0000002059fae */ /* 0x0003e2000c101d6c */
[----:B------:R-:W-:Y:S01]  /*d790*/  NOP ;  /* 0x0000000000007918 */ /* 0x000fe20000000000 */
[----:B------:R-:W-:Y:S02]  /*d7a0*/  SYNCS.ARRIVE.TRANS64.RED.A0T1 RZ, [UR38+0x2e800], RZ ;  /* 0x02e800ffffff79a7 */ /* 0x000fe40008200426 */
[----:B------:R-:W-:Y:S01]  /*d7b0*/  ARRIVES.LDGSTSBAR.64.TRANSCNT [UR38+0x2e800] ;  /* 0x02e80000ff0079b0 */ /* 0x000fe20008000aa6 */
[----:B------:R-:W-:-:S03]  /*d7c0*/  NOP ;  /* 0x0000000000007918 */ /* 0x000fc60000000000 */
[----:B0-----:R-:W2:Y:S01]  /*d7d0*/  LDL R6, [R1+0x8] ;  /* 0x0000080001067983 */ /* 0x001ea20000100800 */
[----:B------:R-:W-:Y:S01]  /*d7e0*/  SYNCS.ARRIVE.TRANS64.A1T0 RZ, [UR38+0x2e800], RZ ;  /* 0x02e800ffffff79a7 */ /* 0x000fe20008100026 */
[----:B------:R-:W-:Y:S01]  /*d7f0*/  VIADD R17, R17, 0xfffffffe ;  /* 0xfffffffe11117836 */ /* 0x000fe20000000000 */
[----:B------:R-:W0:Y:S04]  /*d800*/  SYNCS.PHASECHK.TRANS64.TRYWAIT P0, [UR38+0x2e820], R0 ;  /* 0x02e82000ff0075a7 */ /* 0x000e280008000166 */
[----:B--2---:R-:W-:Y:S01]  /*d810*/  ISETP.GE.AND P1, PT, R17, R6, PT ;  /* 0x000000061100720c */ /* 0x004fe20003f26270 */
[----:B01----:R-:W-:-:S12]  /*d820*/  @!P0 BRA `(.L_x_6016) ;  /* 0x0000002800b48947 */ /* 0x003fd80003800000 */
.L_x_6078:
[----:B------:R-:W-:Y:S01]  /*d830*/  IMAD.MOV.U32 R21, RZ, RZ, 0x1 ;  /* 0x00000001ff157424 */ /* 0x000fe200078e00ff */
[----:B------:R-:W-:Y:S06]  /*d840*/  @!P1 BRA `(.L_x_6017) ;  /* 0x00000010000c9947 */ /* 0x000fec0003800000 */
[----:B------:R-:W2:Y:S04]  /*d850*/  LDL R3, [R1+0x18] ;  /* 0x0000180001037983 */ /* 0x000ea80000100800 */
[----:B0-----:R-:W3:Y:S01]  /*d860*/  LDL R2, [R1+0x24] ;  /* 0x0000240001027983 */ /* 0x001ee20000100800 */
[----:B------:R-:W-:Y:S01]  /*d870*/  IMAD.MOV.U32 R6, RZ, RZ, RZ ;  /* 0x000000ffff067224 */ /* 0x000fe200078e00ff */
[C---:B--2---:R-:W-:Y:S02]  /*d880*/  LOP3.LUT R0, R3.reuse, 0x1, RZ, 0xfc, !PT ;  /* 0x0000000103007812 */ /* 0x044fe400078efcff */
[----:B------:R-:W-:Y:S01]  /*d890*/  LOP3.LUT R3, R3, 0x2, RZ, 0xfc, !PT ;  /* 0x0000000203037812 */ /* 0x000fe200078efcff */
[----:B---3--:R-:W-:Y:S02]  /*d8a0*/  IMAD.IADD R2, R2, 0x1, R18 ;  /* 0x0000000102027824 */ /* 0x008fe400078e0212 */
[----:B------:R0:W-:Y:S04]  /*d8b0*/  STL [R1+0x20], R0 ;  /* 0x0000200001007387 */ /* 0x0001e80000100800 */
[----:B------:R1:W-:Y:S04]  /*d8c0*/  STL [R1+0x1c], R3 ;  /* 0x00001c0301007387 */ /* 0x0003e80000100800 */
[----:B------:R1:W-:Y:S01]  /*d8d0*/  STL [R1+0x10], R2 ;  /* 0x0000100201007387 */ /* 0x0003e20000100800 */
[----:B0-----:R-:W-:-:S07]  /*d8e0*/  IMAD.MOV.U32 R0, RZ, RZ, 0x1 ;  /* 0x00000001ff007424 */ /* 0x001fce00078e00ff */
.L_x_6034:
[----:B-1----:R-:W2:Y:S01]  /*d8f0*/  LDL R2, [R1] ;  /* 0x0000000001027983 */ /* 0x002ea20000100800 */
[----:B------:R-:W-:Y:S01]  /*d900*/  VIADD R20, R6, 0x1 ;  /* 0x0000000106147836 */ /* 0x000fe20000000000 */
[----:B------:R-:W-:Y:S04]  /*d910*/  BSSY B0, `(.L_x_6018) ;  /* 0x0000066000007945 */ /* 0x000fe80003800000 */
[----:B------:R-:W-:-:S04]  /*d920*/  ISETP.NE.AND P0, PT, R20, 0x2, PT ;  /* 0x000000021400780c */ /* 0x000fc80003f05270 */
[----:B------:R-:W-:Y:S02]  /*d930*/  SEL R21, RZ, 0x1, P0 ;  /* 0x00000001ff157807 */ /* 0x000fe40000000000 */
[----:B------:R-:W-:Y:S02]  /*d940*/  SEL R20, R20, RZ, P0 ;  /* 0x000000ff14147207 */ /* 0x000fe40000000000 */
[----:B------:R-:W-:Y:S02]  /*d950*/  LOP3.LUT R21, R0, R21, RZ, 0x3c, !PT ;  /* 0x0000001500157212 */ /* 0x000fe400078e3cff */
[----:B--2---:R-:W-:-:S13]  /*d960*/  LOP3.LUT P1, RZ, R2, 0x2, RZ, 0xc0, !PT ;  /* 0x0000000202ff7812 */ /* 0x004fda000782c0ff */
[----:B------:R-:W-:Y:S05]  /*d970*/  @!P1 BRA `(.L_x_6019) ;  /* 0x00000004007c9947 */ /* 0x000fea0003800000 */
        /* <DEDUP_REMOVED lines=23> */
.L_x_6020:
[----:B0-----:R-:W-:Y:S01]  /*daf0*/  LEA R4, R20, UR38, 0x3 ;  /* 0x0000002614047c11 */ /* 0x001fe2000f8e18ff */
[----:B------:R-:W0:Y:S01]  /*db00*/  S2R R2, SR_TID.X ;  /* 0x0000000000027919 */ /* 0x000e220000002100 */
[----:B------:R-:W-:-:S04]  /*db10*/  SHF.L.U32 R3, R21, 0x1f, RZ ;  /* 0x0000001f15037819 */ /* 0x000fc800000006ff */
[----:B------:R-:W1:Y:S01]  /*db20*/  SYNCS.PHASECHK.TRANS64.TRYWAIT P0, [R4+URZ+0x2e880], R3 ;  /* 0x02e88003040075a7 */ /* 0x000e62000800017f */
[----:B0-----:R-:W-:-:S04]  /*db30*/  LOP3.LUT R2, R2, 0x7f, RZ, 0xc0, !PT ;  /* 0x0000007f02027812 */ /* 0x001fc800078ec0ff */
[----:B------:R-:W-:Y:S01]  /*db40*/  ISETP.NE.AND P1, PT, R2, RZ, PT ;  /* 0x000000ff0200720c */ /* 0x000fe20003f25270 */
[----:B-1----:R-:W-:-:S12]  /*db50*/  @!P0 BRA `(.L_x_6021) ;  /* 0x0000002800008947 */ /* 0x002fd80003800000 */
.L_x_6079:
        /* <DEDUP_REMOVED lines=9> */
.L_x_6023:
[----:B------:R-:W-:Y:S05]  /*dbf0*/  BSYNC B1 ;  /* 0x0000000000017941 */ /* 0x000fea0003800000 */
.L_x_6022:
        /* <DEDUP_REMOVED lines=16> */
.L_x_6024:
[----:B------:R-:W-:-:S13]  /*dd00*/  @P0 ELECT P2, URZ, PT ;  /* 0x00000000003f082f */ /* 0x000fda0003840000 */
[----:B-----5:R-:W-:Y:S02]  /*dd10*/  @P2 R2UR UR37, R16 ;  /* 0x00000000102522ca */ /* 0x020fe400000e0000 */
[----:B------:R-:W-:-:S11]  /*dd20*/  @P2 PLOP3.LUT P0, PT, P2, PT, PT, 0x8, 0x0 ;  /* 0x000000000000281c */ /* 0x000fd6000170e170 */
[----:B------:R1:W-:Y:S01]  /*dd30*/  UTMALDG.4D [UR32], [UR4], desc[UR6] ;  /* 0x00000620040075b4 */ /* 0x0003e20008019000 */
[----:B------:R-:W-:Y:S01]  /*dd40*/  PLOP3.LUT P2, PT, PT, PT, PT, 0x8, 0x0 ;  /* 0x000000000000781c */ /* 0x000fe20003f4e170 */
[----:B-1----:R-:W-:-:S12]  /*dd50*/  @P0 BRA.U.ANY `(.L_x_6024) ;  /* 0xfffffffd00e80947 */ /* 0x002fd8000393ffff */
[----:B------:R-:W1:Y:S02]  /*dd60*/  SYNCS.PHASECHK.TRANS64.TRYWAIT P0, [R4+URZ+0x2e840], R3 ;  /* 0x02e84003040075a7 */ /* 0x000e64000800017f */
[----:B-1----:R-:W-:Y:S05]  /*dd70*/  @!P0 BRA `(.L_x_6025) ;  /* 0x00000024008c8947 */ /* 0x002fea0003800000 */
.L_x_6080:
        /* <DEDUP_REMOVED lines=11> */
.L_x_6027:
[----:B------:R-:W-:Y:S05]  /*de30*/  BSYNC B1 ;  /* 0x0000000000017941 */ /* 0x000fea0003800000 */
.L_x_6026:
        /* <DEDUP_REMOVED lines=12> */
.L_x_6028:
[----:B------:R-:W-:-:S13]  /*df00*/  @P0 ELECT P1, URZ, PT ;  /* 0x00000000003f082f */ /* 0x000fda0003820000 */
[----:B------:R-:W-:Y:S01]  /*df10*/  @P1 R2UR UR13, R16 ;  /* 0x00000000100d12ca */ /* 0x000fe200000e0000 */
[----:B------:R-:W-:Y:S01]  /*df20*/  UMOV UR12, UR36 ;  /* 0x00000024000c7c82 */ /* 0x000fe20008000000 */
[----:B------:R-:W-:-:S11]  /*df30*/  @P1 PLOP3.LUT P0, PT, P1, PT, PT, 0x8, 0x0 ;  /* 0x000000000000181c */ /* 0x000fd60000f0e170 */
[----:B------:R2:W-:Y:S01]  /*df40*/  UTMALDG.4D [UR8], [UR4], desc[UR6] ;  /* 0x00000608040075b4 */ /* 0x0005e20008019000 */
[----:B------:R-:W-:Y:S01]  /*df50*/  PLOP3.LUT P1, PT, PT, PT, PT, 0x8, 0x0 ;  /* 0x000000000000781c */ /* 0x000fe20003f2e170 */
[----:B--2---:R-:W-:-:S12]  /*df60*/  @P0 BRA.U.ANY `(.L_x_6028) ;  /* 0xfffffffd00e40947 */ /* 0x004fd8000393ffff */
.L_x_6019:
[----:B------:R-:W-:Y:S05]  /*df70*/  BSYNC B0 ;  /* 0x0000000000007941 */ /* 0x000fea0003800000 */
.L_x_6018:
[----:B------:R-:W2:Y:S02]  /*df80*/  LDL R2, [R1+0x20] ;  /* 0x0000200001027983 */ /* 0x000ea40000100800 */
[----:B--2---:R-:W-:-:S13]  /*df90*/  ISETP.NE.AND P0, PT, R2, 0x3, PT ;  /* 0x000000030200780c */ /* 0x004fda0003f05270 */
[----:B------:R-:W-:Y:S05]  /*dfa0*/  @!P0 BRA `(.L_x_6029) ;  /* 0x0000000000048947 */ /* 0x000fea0003800000 */
[----:B------:R-:W-:Y:S01]  /*dfb0*/  BPT.TRAP 0x1 ;  /* 0x000000040000795c */ /* 0x000fe20000300000 */
.L_x_6029:
[----:B01----:R-:W2:Y:S01]  /*dfc0*/  LDL R3, [R1+0x1c] ;  /* 0x00001c0001037983 */ /* 0x003ea20000100800 */
[----:B------:R-:W-:Y:S02]  /*dfd0*/  LOP3.LUT R2, R0, 0x1, RZ, 0x3c, !PT ;  /* 0x0000000100027812 */ /* 0x000fe400078e3cff */
[----:B------:R-:W-:Y:S02]  /*dfe0*/  LEA R19, R6, UR38, 0x3 ;  /* 0x0000002606137c11 */ /* 0x000fe4000f8e18ff */
[----:B------:R-:W-:-:S04]  /*dff0*/  SHF.L.U32 R2, R2, 0x1f, RZ ;  /* 0x0000001f02027819 */ /* 0x000fc800000006ff */
[----:B------:R-:W0:Y:S01]  /*e000*/  SYNCS.PHASECHK.TRANS64.TRYWAIT P0, [R19+URZ+0x2e870], R2 ;  /* 0x02e87002130075a7 */ /* 0x000e22000800017f */
[----:B--2---:R-:W-:Y:S01]  /*e010*/  ISETP.NE.AND P1, PT, R3, 0x3, PT ;  /* 0x000000030300780c */ /* 0x004fe20003f25270 */
[----:B0-----:R-:W-:-:S12]  /*e020*/  @!P0 BRA `(.L_x_6030) ;  /* 0x0000002000f48947 */ /* 0x001fd80003800000 */
.L_x_6081:
[----:B------:R-:W-:Y:S05]  /*e030*/  @!P1 BRA `(.L_x_6031) ;  /* 0x0000000000049947 */ /* 0x000fea0003800000 */
[----:B------:R-:W-:Y:S01]  /*e040*/  BPT.TRAP 0x1 ;  /* 0x000000040000795c */ /* 0x000fe20000300000 */
.L_x_6031:
[----:B------:R-:W-:Y:S01]  /*e050*/  SHF.L.U32 R0, R0, 0x1f, RZ ;  /* 0x0000001f00007819 */ /* 0x000fe200000006ff */
[----:B0-----:R-:W-:-:S03]  /*e060*/  IMAD R2, R6, 0x7000, RZ ;  /* 0x0000700006027824 */ /* 0x001fc600078e02ff */
[----:B------:R-:W0:Y:S02]  /*e070*/  SYNCS.PHASECHK.TRANS64.TRYWAIT P0, [R19+URZ+0x2e860], R0 ;  /* 0x02e86000130075a7 */ /* 0x000e24000800017f */
[----:B0-----:R-:W-:Y:S05]  /*e080*/  @!P0 BRA `(.L_x_6032) ;  /* 0x0000002000f08947 */ /* 0x001fea0003800000 */
.L_x_6082:
[----:B------:R-:W2:Y:S04]  /*e090*/  LDL R3, [R1+0x10] ;  /* 0x0000100001037983 */ /* 0x000ea80000100800 */
[----:B------:R-:W0:Y:S01]  /*e0a0*/  LDL R13, [R1+0x14] ;  /* 0x00001400010d7983 */ /* 0x000e220000100800 */
[----:B------:R-:W-:Y:S01]  /*e0b0*/  LOP3.LUT R4, R2, R18, RZ, 0xfc, !PT ;  /* 0x0000001202047212 */ /* 0x000fe200078efcff */
[----:B------:R-:W-:Y:S05]  /*e0c0*/  WARPSYNC.ALL ;  /* 0x0000000000007948 */ /* 0x000fea0003800000 */
[----:B------:R-:W1:Y:S01]  /*e0d0*/  LDSM.16.MT88.4 R4, [R4+UR38+0xe400] ;  /* 0x00e400260404783b */ /* 0x000e620008004200 */
[----:B------:R-:W-:-:S04]  /*e0e0*/  IMAD.U32 R12, RZ, RZ, UR38 ;  /* 0x00000026ff0c7e24 */ /* 0x000fc8000f8e00ff */
[----:B------:R-:W-:Y:S01]  /*e0f0*/  VIADD R12, R12, 0x400 ;  /* 0x000004000c0c7836 */ /* 0x000fe20000000000 */
[C-C-:B-1----:R-:W-:Y:S02]  /*e100*/  PRMT R8, R4.reuse, 0x6420, R5.reuse ;  /* 0x0000642004087816 */ /* 0x142fe40000000005 */
[----:B------:R-:W-:Y:S02]  /*e110*/  PRMT R9, R4, 0x7531, R5 ;  /* 0x0000753104097816 */ /* 0x000fe40000000005 */
[C-C-:B------:R-:W-:Y:S02]  /*e120*/  PRMT R10, R6.reuse, 0x6420, R7.reuse ;  /* 0x00006420060a7816 */ /* 0x140fe40000000007 */
[----:B------:R-:W-:Y:S02]  /*e130*/  PRMT R11, R6, 0x7531, R7 ;  /* 0x00007531060b7816 */ /* 0x000fe40000000007 */
[----:B--2---:R-:W-:Y:S02]  /*e140*/  IADD3 R3, R3, UR38, R2 ;  /* 0x0000002603037c10 */ /* 0x004fe4000fffe002 */
[----:B0-----:R-:W-:-:S03]  /*e150*/  IADD3 R0, R12, R2, R13 ;  /* 0x000000020c007210 */ /* 0x001fc60007ffe00d */
        /* <DEDUP_REMOVED lines=14> */
[----:B------:R-:W0:Y:S04]  /*e240*/  LDSM.16.MT88.4 R4, [R3+0xf400] ;  /* 0x00f400000304783b */ /* 0x000e280000004200 */
[----:B------:R-:W-:Y:S01]  /*e250*/  STSM.16.M88.4 [R0+0x1000], R12 ;  /* 0x0010000c00007844 */ /* 0x000fe20000000200 */
        /* <DEDUP_REMOVED lines=51> */
[----:B------:R-:W0:Y:S02]  /*e590*/  LDSM.16.MT88.4 R4, [R4+UR38+0xe400] ;  /* 0x00e400260404783b */ /* 0x000e240008004200 */
[C-C-:B0-----:R-:W-:Y:S02]  /*e5a0*/  PRMT R12, R4.reuse, 0x6420, R5.reuse ;  /* 0x00006420040c7816 */ /* 0x141fe40000000005 */
[----:B------:R-:W-:-:S02]  /*e5b0*/  PRMT R13, R4, 0x7531, R5 ;  /* 0x00007531040d7816 */ /* 0x000fc40000000005 */
[C-C-:B------:R-:W-:Y:S02]  /*e5c0*/  PRMT R14, R6.reuse, 0x6420, R7.reuse ;  /* 0x00006420060e7816 */ /* 0x140fe40000000007 */
[----:B------:R-:W-:Y:S02]  /*e5d0*/  PRMT R15, R6, 0x7531, R7 ;  /* 0x00007531060f7816 */ /* 0x000fe40000000007 */
[----:B------:R-:W0:Y:S04]  /*e5e0*/  LDSM.16.MT88.4 R4, [R3+0x13400] ;  /* 0x013400000304783b */ /* 0x000e280000004200 */
[----:B------:R-:W-:Y:S01]  /*e5f0*/  STSM.16.M88.4 [R0+0x5000], R12 ;  /* 0x0050000c00007844 */ /* 0x000fe20000000200 */
[C-C-:B0-----:R-:W-:Y:S02]  /*e600*/  PRMT R8, R4.reuse, 0x6420, R5.reuse ;  /* 0x0000642004087816 */ /* 0x141fe40000000005 */
[----:B------:R-:W-:-:S02]  /*e610*/  PRMT R9, R4, 0x7531, R5 ;  /* 0x0000753104097816 */ /* 0x000fc40000000005 */
[C-C-:B------:R-:W-:Y:S02]  /*e620*/  PRMT R10, R6.reuse, 0x6420, R7.reuse ;  /* 0x00006420060a7816 */ /* 0x140fe40000000007 */
[----:B------:R-:W-:-:S05]  /*e630*/  PRMT R11, R6, 0x7531, R7 ;  /* 0x00007531060b7816 */ /* 0x000fca0000000007 */
[----:B------:R-:W-:Y:S04]  /*e640*/  STSM.16.M88.4 [R0+0x5800], R8 ;  /* 0x0058000800007844 */ /* 0x000fe80000000200 */
[----:B------:R-:W0:Y:S02]  /*e650*/  LDSM.16.MT88.4 R4, [R2+UR38+0xe400] ;  /* 0x00e400260204783b */ /* 0x000e240008004200 */
        /* <DEDUP_REMOVED lines=19> */
.L_x_6033:
[----:B-1----:R-:W1:Y:S01]  /*e790*/  S2R R0, SR_TID.X ;  /* 0x0000000000007919 */ /* 0x002e620000002100 */
[----:B0-----:R0:W-:Y:S01]  /*e7a0*/  SYNCS.ARRIVE.TRANS64.A1T0 RZ, [R19+URZ+0x2e850], RZ ;  /* 0x02e850ff13ff79a7 */ /* 0x0011e2000810003f */
[----:B-1----:R-:W-:Y:S02]  /*e7b0*/  LOP3.LUT R2, R0, 0x7f, RZ, 0xc0, !PT ;  /* 0x0000007f00027812 */ /* 0x002fe400078ec0ff */
[----:B------:R-:W2:Y:S01]  /*e7c0*/  LDL R0, [R1+0x8] ;  /* 0x0000080001007983 */ /* 0x000ea20000100800 */
[----:B------:R-:W-:Y:S01]  /*e7d0*/  IMAD.MOV.U32 R6, RZ, RZ, R20 ;  /* 0x000000ffff067224 */ /* 0x000fe200078e0014 */
[----:B------:R-:W-:Y:S01]  /*e7e0*/  BAR.SYNC.DEFER_BLOCKING 0x2, 0x80 ;  /* 0x0082000000007b1d */ /* 0x000fe20000010000 */
[----:B------:R-:W-:-:S13]  /*e7f0*/  ISETP.NE.AND P0, PT, R2, RZ, PT ;  /* 0x000000ff0200720c */ /* 0x000fda0003f05270 */
[----:B0-----:R-:W-:-:S05]  /*e800*/  @!P0 VIADD R19, R19, 0x2e880 ;  /* 0x0002e88013138836 */ /* 0x001fca0000000000 */
[----:B------:R-:W-:-:S04]  /*e810*/  @!P0 PRMT R19, RZ, 0x654, R19 ;  /* 0x00000654ff138816 */ /* 0x000fc80000000013 */
[----:B------:R0:W-:Y:S01]  /*e820*/  @!P0 SYNCS.ARRIVE.TRANS64.RED.A1T0 RZ, [R19+URZ], RZ ;  /* 0x000000ff13ff89a7 */ /* 0x0001e2000810043f */
[C---:B--2---:R-:W-:Y:S01]  /*e830*/  ISETP.GT.AND P0, PT, R17.reuse, R0, PT ;  /* 0x000000001100720c */ /* 0x044fe20003f04270 */
[----:B------:R-:W-:Y:S02]  /*e840*/  VIADD R17, R17, 0xffffffff ;  /* 0xffffffff11117836 */ /* 0x000fe40000000000 */
[----:B------:R-:W-:-:S10]  /*e850*/  IMAD.MOV.U32 R0, RZ, RZ, R21 ;  /* 0x000000ffff007224 */ /* 0x000fd400078e0015 */
[----:B0-----:R-:W-:Y:S05]  /*e860*/  @P0 BRA `(.L_x_6034) ;  /* 0xfffffff000200947 */ /* 0x001fea000383ffff */
[----:B------:R-:W-:Y:S05]  /*e870*/  BRA `(.L_x_6035) ;  /* 0x0000000000047947 */ /* 0x000fea0003800000 */
.L_x_6017:
[----:B------:R-:W-:-:S07]  /*e880*/  IMAD.MOV.U32 R20, RZ, RZ, RZ ;  /* 0x000000ffff147224 */ /* 0x000fce00078e00ff */
.L_x_6035:
[----:B0-----:R-:W2:Y:S02]  /*e890*/  LDL R2, [R1+0x18] ;  /* 0x0000180001027983 */ /* 0x001ea40000100800 */
[----:B--2---:R-:W-:-:S04]  /*e8a0*/  LOP3.LUT R0, R2, 0x1, RZ, 0xfc, !PT ;  /* 0x0000000102007812 */ /* 0x004fc800078efcff */
[----:B------:R-:W-:-:S13]  /*e8b0*/  ISETP.NE.AND P0, PT, R0, 0x3, PT ;  /* 0x000000030000780c */ /* 0x000fda0003f05270 */
[----:B------:R-:W-:Y:S05]  /*e8c0*/  @!P0 BRA `(.L_x_6036) ;  /* 0x0000000000048947 */ /* 0x000fea0003800000 */
[----:B------:R-:W-:Y:S01]  /*e8d0*/  BPT.TRAP 0x1 ;  /* 0x000000040000795c */ /* 0x000fe20000300000 */
.L_x_6036:
[----:B------:R-:W-:Y:S01]  /*e8e0*/  LOP3.LUT R0, R21, 0x1, RZ, 0x3c, !PT ;  /* 0x0000000115007812 */ /* 0x000fe200078e3cff */
[----:B------:R-:W-:Y:S01]  /*e8f0*/  BSSY B0, `(.L_x_6037) ;  /* 0x0000008000007945 */ /* 0x000fe20003800000 */
[----:B------:R-:W-:Y:S02]  /*e900*/  LEA R3, R20, UR38, 0x3 ;  /* 0x0000002614037c11 */ /* 0x000fe4000f8e18ff */
[----:B------:R-:W-:Y:S02]  /*e910*/  SHF.L.U32 R0, R0, 0x1f, RZ ;  /* 0x0000001f00007819 */ /* 0x000fe400000006ff */
[----:B------:R-:W-:Y:S01]  /*e920*/  LOP3.LUT R2, R2, 0x2, RZ, 0xfc, !PT ;  /* 0x0000000202027812 */ /* 0x000fe200078efcff */
[----:B------:R0:W-:Y:S01]  /*e930*/  STL [R1], R3 ;  /* 0x0000000301007387 */ /* 0x0001e20000100800 */
[----:B------:R-:W1:Y:S02]  /*e940*/  SYNCS.PHASECHK.TRANS64.TRYWAIT P0, [R3+URZ+0x2e870], R0 ;  /* 0x02e87000030075a7 */ /* 0x000e64000800017f */
[----:B------:R-:W-:Y:S01]  /*e950*/  ISETP.NE.AND P1, PT, R2, 0x3, PT ;  /* 0x000000030200780c */ /* 0x000fe20003f25270 */
[----:B01----:R-:W-:-:S12]  /*e960*/  @!P0 BRA `(.L_x_6038) ;  /* 0x0000001800cc8947 */ /* 0x003fd80003800000 */
.L_x_6083:
[----:B------:R-:W-:Y:S05]  /*e970*/  BSYNC B0 ;  /* 0x0000000000007941 */ /* 0x000fea0003800000 */
.L_x_6037:
[----:B------:R-:W-:Y:S05]  /*e980*/  @!P1 BRA `(.L_x_6039) ;  /* 0x0000000000049947 */ /* 0x000fea0003800000 */
[----:B------:R-:W-:Y:S01]  /*e990*/  BPT.TRAP 0x1 ;  /* 0x000000040000795c */ /* 0x000fe20000300000 */
.L_x_6039:
[----:B0-----:R-:W2:Y:S01]  /*e9a0*/  LDL R2, [R1] ;  /* 0x0000000001027983 */ /* 0x001ea20000100800 */
[----:B------:R-:W-:Y:S01]  /*e9b0*/  SHF.L.U32 R0, R21, 0x1f, RZ ;  /* 0x0000001f15007819 */ /* 0x000fe200000006ff */
[----:B------:R-:W-:-:S03]  /*e9c0*/  IMAD R13, R20, 0x7000, RZ ;  /* 0x00007000140d7824 */ /* 0x000fc600078e02ff */
[----:B--2---:R0:W1:Y:S02]  /*e9d0*/  SYNCS.PHASECHK.TRANS64.TRYWAIT P0, [R2+URZ+0x2e860], R0 ;  /* 0x02e86000020075a7 */ /* 0x004064000800017f */
[----:B0-----:R-:W-:Y:S01]  /*e9e0*/  LOP3.LUT R2, R13, R18, RZ, 0xfc, !PT ;  /* 0x000000120d027212 */ /* 0x001fe200078efcff */
[----:B-1----:R-:W-:Y:S06]  /*e9f0*/  @!P0 BRA `(.L_x_6040) ;  /* 0x0000001800c08947 */ /* 0x002fec0003800000 */
.L_x_6084:
[----:B------:R-:W2:Y:S04]  /*ea00*/  LDL.LU R4, [R1+0x24] ;  /* 0x0000240001047983 */ /* 0x000ea80000300800 */
[----:B------:R-:W3:Y:S01]  /*ea10*/  LDL.LU R12, [R1+0x14] ;  /* 0x00001400010c7983 */ /* 0x000ee20000300800 */
[----:B0-----:R-:W-:Y:S01]  /*ea20*/  VIADD R3, R2, UR38 ;  /* 0x0000002602037c36 */ /* 0x001fe20008000000 */
[----:B------:R-:W-:Y:S05]  /*ea30*/  WARPSYNC.ALL ;  /* 0x0000000000007948 */ /* 0x000fea0003800000 */
[----:B------:R-:W0:Y:S02]  /*ea40*/  LDSM.16.MT88.4 R8, [R2+UR38+0xe400] ;  /* 0x00e400260208783b */ /* 0x000e240008004200 */
[----:B0-----:R-:W-:-:S02]  /*ea50*/  PRMT R14, R10, 0x6420, R11 ;  /* 0x000064200a0e7816 */ /* 0x001fc4000000000b */
[----:B------:R-:W-:Y:S01]  /*ea60*/  PRMT R15, R10, 0x7531, R11 ;  /* 0x000075310a0f7816 */ /* 0x000fe2000000000b */
[----:B--2---:R-:W-:Y:S01]  /*ea70*/  IMAD.IADD R3, R4, 0x1, R3 ;  /* 0x0000000104037824 */ /* 0x004fe200078e0203 */
[----:B---3--:R-:W-:-:S04]  /*ea80*/  IADD3 R0, R13, UR38, R12 ;  /* 0x000000260d007c10 */ /* 0x008fc8000fffe00c */
[----:B------:R-:W0:Y:S01]  /*ea90*/  LDSM.16.MT88.4 R4, [R3+0xe400] ;  /* 0x00e400000304783b */ /* 0x000e220000004200 */
[C-C-:B------:R-:W-:Y:S02]  /*eaa0*/  PRMT R12, R8.reuse, 0x6420, R9.reuse ;  /* 0x00006420080c7816 */ /* 0x140fe40000000009 */
[----:B------:R-:W-:-:S05]  /*eab0*/  PRMT R13, R8, 0x7531, R9 ;  /* 0x00007531080d7816 */ /* 0x000fca0000000009 */
[----:B------:R-:W-:Y:S01]  /*eac0*/  STSM.16.M88.4 [R0+0x400], R12 ;  /* 0x0004000c00007844 */ /* 0x000fe20000000200 */
[C-C-:B0-----:R-:W-:Y:S02]  /*ead0*/  PRMT R8, R4.reuse, 0x6420, R5.reuse ;  /* 0x0000642004087816 */ /* 0x141fe40000000005 */
[----:B------:R-:W-:Y:S02]  /*eae0*/  PRMT R9, R4, 0x7531, R5 ;  /* 0x0000753104097816 */ /* 0x000fe40000000005 */
[C-C-:B------:R-:W-:Y:S02]  /*eaf0*/  PRMT R10, R6.reuse, 0x6420, R7.reuse ;  /* 0x00006420060a7816 */ /* 0x140fe40000000007 */
[----:B------:R-:W-:-:S05]  /*eb00*/  PRMT R11, R6, 0x7531, R7 ;  /* 0x00007531060b7816 */ /* 0x000fca0000000007 */
[----:B------:R-:W-:Y:S04]  /*eb10*/  STSM.16.M88.4 [R0+0xc00], R8 ;  /* 0x000c000800007844 */ /* 0x000fe80000000200 */
[----:B------:R-:W0:Y:S04]  /*eb20*/  LDSM.16.MT88.4 R8, [R2+UR38+0xf400] ;  /* 0x00f400260208783b */ /* 0x000e280008004200 */
[----:B------:R-:W1:Y:S01]  /*eb30*/  LDSM.16.MT88.4 R4, [R3+0xf400] ;  /* 0x00f400000304783b */ /* 0x000e620000004200 */
[C-C-:B0-----:R-:W-:Y:S02]  /*eb40*/  PRMT R16, R8.reuse, 0x6420, R9.reuse ;  /* 0x0000642008107816 */ /* 0x141fe40000000009 */
[----:B------:R-:W-:-:S02]  /*eb50*/  PRMT R17, R8, 0x7531, R9 ;  /* 0x0000753108117816 */ /* 0x000fc40000000009 */
[C-C-:B------:R-:W-:Y:S02]  /*eb60*/  PRMT R18, R10.reuse, 0x6420, R11.reuse ;  /* 0x000064200a127816 */ /* 0x140fe4000000000b */
[----:B------:R-:W-:Y:S02]  /*eb70*/  PRMT R19, R10, 0x7531, R11 ;  /* 0x000075310a137816 */ /* 0x000fe4000000000b */
[C-C-:B-1----:R-:W-:Y:S02]  /*eb80*/  PRMT R12, R4.reuse, 0x6420, R5.reuse ;  /* 0x00006420040c7816 */ /* 0x142fe40000000005 */
[----:B------:R-:W-:Y:S01]  /*eb90*/  PRMT R13, R4, 0x7531, R5 ;  /* 0x00007531040d7816 */ /* 0x000fe20000000005 */
[----:B------:R-:W-:Y:S01]  /*eba0*/  STSM.16.M88.4 [R0+0x1400], R16 ;  /* 0x0014001000007844 */ /* 0x000fe20000000200 */
        /* <DEDUP_REMOVED lines=71> */
.L_x_6041:
[----:B------:R-:W1:Y:S01]  /*f020*/  LDL.LU R2, [R1] ;  /* 0x0000000001027983 */ /* 0x000e620000300800 */
[----:B0-----:R-:W0:Y:S02]  /*f030*/  S2R R0, SR_TID.X ;  /* 0x0000000000007919 */ /* 0x001e240000002100 */
[----:B0-----:R-:W-:-:S04]  /*f040*/  LOP3.LUT R0, R0, 0x7f, RZ, 0xc0, !PT ;  /* 0x0000007f00007812 */ /* 0x001fc800078ec0ff */
[----:B------:R-:W-:Y:S01]  /*f050*/  ISETP.NE.AND P0, PT, R0, RZ, PT ;  /* 0x000000ff0000720c */ /* 0x000fe20003f05270 */
[----:B-1----:R-:W-:-:S12]  /*f060*/  SYNCS.ARRIVE.TRANS64.A1T0 RZ, [R2+URZ+0x2e850], RZ ;  /* 0x02e850ff02ff79a7 */ /* 0x002fd8000810003f */
[----:B------:R-:W-:-:S05]  /*f070*/  @!P0 VIADD R0, R2, 0x2e880 ;  /* 0x0002e88002008836 */ /* 0x000fca0000000000 */
[----:B------:R-:W-:Y:S01]  /*f080*/  @!P0 PRMT R0, RZ, 0x654, R0 ;  /* 0x00000654ff008816 */ /* 0x000fe20000000000 */
[----:B------:R-:W-:Y:S06]  /*f090*/  BAR.SYNC.DEFER_BLOCKING 0x2, 0x80 ;  /* 0x0082000000007b1d */ /* 0x000fec0000010000 */
[----:B------:R0:W-:Y:S02]  /*f0a0*/  @!P0 SYNCS.ARRIVE.TRANS64.RED.A1T0 RZ, [R0+URZ], RZ ;  /* 0x000000ff00ff89a7 */ /* 0x0001e4000810043f */
[----:B0-----:R-:W-:-:S05]  /*f0b0*/  VIADD R0, R20, 0x1 ;  /* 0x0000000114007836 */ /* 0x001fca0000000000 */
[----:B------:R-:W-:-:S04]  /*f0c0*/  ISETP.NE.AND P0, PT, R0, 0x2, PT ;  /* 0x000000020000780c */ /* 0x000fc80003f05270 */
[----:B------:R-:W-:Y:S02]  /*f0d0*/  SEL R2, RZ, 0x1, P0 ;  /* 0x00000001ff027807 */ /* 0x000fe40000000000 */
[----:B------:R-:W-:Y:S02]  /*f0e0*/  SEL R0, R0, RZ, P0 ;  /* 0x000000ff00007207 */ /* 0x000fe40000000000 */
[----:B------:R-:W-:Y:S01]  /*f0f0*/  LOP3.LUT R21, R21, R2, RZ, 0x3c, !PT ;  /* 0x0000000215157212 */ /* 0x000fe200078e3cff */
[----:B------:R-:W-:-:S07]  /*f100*/  IMAD.MOV.U32 R2, RZ, RZ, RZ ;  /* 0x000000ffff027224 */ /* 0x000fce00078e00ff */
.L_x_6000:
[----:B------:R-:W0:Y:S01]  /*f110*/  S2R R4, SR_CgaCtaId ;  /* 0x0000000000047919 */ /* 0x000e220000008800 */
[----:B------:R-:W-:Y:S02]  /*f120*/  MOV R3, 0x400 ;  /* 0x0000040000037802 */ /* 0x000fe40000000f00 */
[----:B------:R-:W-:Y:S02]  /*f130*/  SHF.L.U32 R2, R2, 0x1f, RZ ;  /* 0x0000001f02027819 */ /* 0x000fe400000006ff */
[----:B0-----:R-:W-:-:S04]  /*f140*/  LEA R7, R4, R3, 0x18 ;  /* 0x0000000304077211 */ /* 0x001fc800078ec0ff */
[----:B------:R-:W0:Y:S02]  /*f150*/  SYNCS.PHASECHK.TRANS64.TRYWAIT P0, [R7+URZ+0x2e820], R2 ;  /* 0x02e82002070075a7 */ /* 0x000e24000800017f */
[----:B0-----:R-:W-:Y:S05]  /*f160*/  @!P0 BRA `(.L_x_6042) ;  /* 0x0000001000fc8947 */ /* 0x001fea0003800000 */
.L_x_6085:
        /* <DEDUP_REMOVED lines=13> */
.L_x_6043:
        /* <DEDUP_REMOVED lines=12> */
.L_x_6086:
[----:B------:R-:W1:Y:S02]  /*f300*/  SYNCS.PHASECHK.TRANS64.TRYWAIT P1, [R5+URZ], R2 ;  /* 0x00000002050075a7 */ /* 0x000e64000802017f */
[----:B-1----:R-:W-:Y:S05]  /*f310*/  @!P1 BRA `(.L_x_6045) ;  /* 0x0000001000b89947 */ /* 0x002fea0003800000 */
.L_x_6087:
[----:B------:R-:W-:Y:S05]  /*f320*/  @!P0 BRA `(.L_x_6046) ;  /* 0x0000000000048947 */ /* 0x000fea0003800000 */
[----:B------:R-:W-:Y:S01]  /*f330*/  BPT.TRAP 0x1 ;  /* 0x000000040000795c */ /* 0x000fe20000300000 */
.L_x_6046:
[----:B------:R-:W-:-:S04]  /*f340*/  IMAD R0, R0, 0x8, R7 ;  /* 0x0000000800007824 */ /* 0x000fc800078e0207 */
[----:B------:R-:W2:Y:S02]  /*f350*/  SYNCS.PHASECHK.TRANS64.TRYWAIT P1, [R0+URZ+0x2e860], R3 ;  /* 0x02e86003000075a7 */ /* 0x000ea4000802017f */
[----:B--2---:R-:W-:Y:S05]  /*f360*/  @!P1 BRA `(.L_x_6047) ;  /* 0x0000001000b89947 */ /* 0x004fea0003800000 */
.L_x_6088:
[----:B------:R-:W-:Y:S05]  /*f370*/  @!P0 BRA `(.L_x_6048) ;  /* 0x0000000000048947 */ /* 0x000fea0003800000 */
[----:B------:R-:W-:Y:S01]  /*f380*/  BPT.TRAP 0x1 ;  /* 0x000000040000795c */ /* 0x000fe20000300000 */
.L_x_6048:
[----:B-1----:R-:W-:-:S04]  /*f390*/  IMAD R5, R4, 0x8, R7 ;  /* 0x0000000804057824 */ /* 0x002fc800078e0207 */
[----:B------:R-:W1:Y:S02]  /*f3a0*/  SYNCS.PHASECHK.TRANS64.TRYWAIT P1, [R5+URZ+0x2e860], R2 ;  /* 0x02e86002050075a7 */ /* 0x000e64000802017f */
[----:B-1----:R-:W-:Y:S05]  /*f3b0*/  @!P1 BRA `(.L_x_6049) ;  /* 0x0000001000b89947 */ /* 0x002fea0003800000 */
.L_x_6089:
[----:B------:R-:W-:Y:S05]  /*f3c0*/  @!P0 BRA `(.L_x_6050) ;  /* 0x0000000000048947 */ /* 0x000fea0003800000 */
[----:B------:R-:W-:Y:S01]  /*f3d0*/  BPT.TRAP 0x1 ;  /* 0x000000040000795c */ /* 0x000fe20000300000 */
.L_x_6050:
[----:B------:R-:W3:Y:S02]  /*f3e0*/  SYNCS.PHASECHK.TRANS64.TRYWAIT P0, [R0+URZ+0x2e880], R3 ;  /* 0x02e88003000075a7 */ /* 0x000ee4000800017f */
[----:B---3--:R-:W-:Y:S05]  /*f3f0*/  @!P0 BRA `(.L_x_6051) ;  /* 0x0000001000bc8947 */ /* 0x008fea0003800000 */
.L_x_6052:
[----:B----4-:R4:W0:Y:S02]  /*f400*/  SYNCS.PHASECHK.TRANS64.TRYWAIT P0, [R5+URZ+0x2e880], R2 ;  /* 0x02e88002050075a7 */ /* 0x010824000800017f */
[----:B0-----:R-:W-:Y:S05]  /*f410*/  @!P0 NANOSLEEP.SYNCS 0x989680 ;  /* 0x009896800000895d */ /* 0x001fea0003900000 */
[----:B------:R-:W0:Y:S02]  /*f420*/  @!P0 SYNCS.PHASECHK.TRANS64 P0, [R5+URZ+0x2e880], R2 ;  /* 0x02e88002050085a7 */ /* 0x000e24000800007f */
[----:B0-----:R-:W-:Y:S05]  /*f430*/  @!P0 BRA `(.L_x_6052) ;  /* 0xfffffffc00f08947 */ /* 0x001fea000383ffff */
.L_x_5970:
[----:B------:R-:W-:Y:S05]  /*f440*/  BSYNC B6 ;  /* 0x0000000000067941 */ /* 0x000fea0003800000 */
.L_x_5967:
[----:B------:R-:W-:Y:S05]  /*f450*/  EXIT ;  /* 0x000000000000794d */ /* 0x000fea0003800000 */
.L_x_5974:
[----:B0-----:R-:W-:-:S04]  /*f460*/  IMAD.U32 R0, RZ, RZ, UR39 ;  /* 0x00000027ff007e24 */ /* 0x001fc8000f8e00ff */
[----:B------:R0:W1:Y:S03]  /*f470*/  SYNCS.PHASECHK.TRANS64.TRYWAIT P1, [R0+URZ+0x2e800], R3 ;  /* 0x02e80003000075a7 */ /* 0x000066000802017f */
[----:B-1----:R-:W-:Y:S05]  /*f480*/  @!P1 NANOSLEEP.SYNCS 0x989680 ;  /* 0x009896800000995d */ /* 0x002fea0003900000 */
[----:B------:R-:W1:Y:S02]  /*f490*/  @!P1 SYNCS.PHASECHK.TRANS64 P1, [R0+URZ+0x2e800], R3 ;  /* 0x02e80003000095a7 */ /* 0x000e64000802007f */
[----:B-1----:R-:W-:Y:S05]  /*f4a0*/  @!P1 BRA `(.L_x_5974) ;  /* 0xfffffffc00ec9947 */ /* 0x002fea000383ffff */
[----:B------:R-:W-:Y:S05]  /*f4b0*/  BRA `(.L_x_6053) ;  /* 0xffffff2000307947 */ /* 0x000fea000383ffff */
.L_x_5978:
[----:B0-----:R-:W-:-:S04]  /*f4c0*/  IMAD.U32 R0, RZ, RZ, UR39 ;  /* 0x00000027ff007e24 */ /* 0x001fc8000f8e00ff */
[----:B------:R0:W2:Y:S03]  /*f4d0*/  SYNCS.PHASECHK.TRANS64.TRYWAIT P2, [R0+URZ+0x2e830], R3 ;  /* 0x02e83003000075a7 */ /* 0x0000a6000804017f */
[----:B--2---:R-:W-:Y:S05]  /*f4e0*/  @!P2 NANOSLEEP.SYNCS 0x989680 ;  /* 0x009896800000a95d */ /* 0x004fea0003900000 */
[----:B------:R-:W2:Y:S02]  /*f4f0*/  @!P2 SYNCS.PHASECHK.TRANS64 P2, [R0+URZ+0x2e830], R3 ;  /* 0x02e830030000a5a7 */ /* 0x000ea4000804007f */
[----:B--2---:R-:W-:Y:S05]  /*f500*/  @!P2 BRA `(.L_x_5978) ;  /* 0xfffffffc00eca947 */ /* 0x004fea000383ffff */
[----:B------:R-:W-:Y:S05]  /*f510*/  BRA `(.L_x_5977) ;  /* 0xffffff2000487947 */ /* 0x000fea000383ffff */
.L_x_5983:
[----:B-1----:R-:W-:-:S04]  /*f520*/  IMAD.U32 R14, RZ, RZ, UR7 ;  /* 0x00000007ff0e7e24 */ /* 0x002fc8000f8e00ff */
[----:B------:R1:W2:Y:S03]  /*f530*/  SYNCS.PHASECHK.TRANS64.TRYWAIT P2, [R14+URZ+0x2e830], R3 ;  /* 0x02e830030e0075a7 */ /* 0x0002a6000804017f */
[----:B--2---:R-:W-:Y:S05]  /*f540*/  @!P2 NANOSLEEP.SYNCS 0x989680 ;  /* 0x009896800000a95d */ /* 0x004fea0003900000 */
[----:B------:R-:W2:Y:S02]  /*f550*/  @!P2 SYNCS.PHASECHK.TRANS64 P2, [R14+URZ+0x2e830], R3 ;  /* 0x02e830030e00a5a7 */ /* 0x000ea4000804007f */
[----:B--2---:R-:W-:Y:S05]  /*f560*/  @!P2 BRA `(.L_x_5983) ;  /* 0xfffffffc00eca947 */ /* 0x004fea000383ffff */
[----:B------:R-:W-:Y:S05]  /*f570*/  BRA `(.L_x_5980) ;  /* 0xffffff60002c7947 */ /* 0x000fea000383ffff */
.L_x_5987:
[----:B-1----:R-:W-:-:S04]  /*f580*/  IMAD.U32 R12, RZ, RZ, UR10 ;  /* 0x0000000aff0c7e24 */ /* 0x002fc8000f8e00ff */
[----:B------:R1:W2:Y:S03]  /*f590*/  SYNCS.PHASECHK.TRANS64.TRYWAIT P2, [R12+URZ+0x2e850], R3 ;  /* 0x02e850030c0075a7 */ /* 0x0002a6000804017f */
[----:B--2---:R-:W-:Y:S05]  /*f5a0*/  @!P2 NANOSLEEP.SYNCS 0x989680 ;  /* 0x009896800000a95d */ /* 0x004fea0003900000 */
[----:B------:R-:W2:Y:S02]  /*f5b0*/  @!P2 SYNCS.PHASECHK.TRANS64 P2, [R12+URZ+0x2e850], R3 ;  /* 0x02e850030c00a5a7 */ /* 0x000ea4000804007f */
[----:B--2---:R-:W-:Y:S05]  /*f5c0*/  @!P2 BRA `(.L_x_5987) ;  /* 0xfffffffc00eca947 */ /* 0x004fea000383ffff */
[----:B------:R-:W-:Y:S05]  /*f5d0*/  BRA `(.L_x_5984) ;  /* 0xffffff6c00207947 */ /* 0x000fea000383ffff */
.L_x_5993:
[----:B-1----:R-:W-:-:S04]  /*f5e0*/  IMAD.U32 R5, RZ, RZ, UR7 ;  /* 0x00000007ff057e24 */ /* 0x002fc8000f8e00ff */
[----:B------:R1:W2:Y:S03]  /*f5f0*/  SYNCS.PHASECHK.TRANS64.TRYWAIT P1, [R5+URZ+0x2e850], R6 ;  /* 0x02e85006050075a7 */ /* 0x0002a6000802017f */
[----:B--2---:R-:W-:Y:S05]  /*f600*/  @!P1 NANOSLEEP.SYNCS 0x989680 ;  /* 0x009896800000995d */ /* 0x004fea0003900000 */
[----:B------:R-:W2:Y:S02]  /*f610*/  @!P1 SYNCS.PHASECHK.TRANS64 P1, [R5+URZ+0x2e850], R6 ;  /* 0x02e85006050095a7 */ /* 0x000ea4000802007f */
[----:B--2---:R-:W-:Y:S05]  /*f620*/  @!P1 BRA `(.L_x_5993) ;  /* 0xfffffffc00ec9947 */ /* 0x004fea000383ffff */
[----:B------:R-:W-:Y:S05]  /*f630*/  BRA `(.L_x_5992) ;  /* 0xffffff9400487947 */ /* 0x000fea000383ffff */
.L_x_6006:
[----:B------:R-:W-:Y:S02]  /*f640*/  IMAD.MOV.U32 R13, RZ, RZ, R4 ;  /* 0x000000ffff0d7224 */ /* 0x000fe400078e0004 */
[----:B------:R-:W-:Y:S02]  /*f650*/  IMAD.MOV.U32 R12, RZ, RZ, RZ ;  /* 0x000000ffff0c7224 */ /* 0x000fe400078e00ff */
[----:B------:R-:W-:Y:S02]  /*f660*/  IMAD.MOV.U32 R11, RZ, RZ, 0x1f ;  /* 0x0000001fff0b7424 */ /* 0x000fe400078e00ff */
[----:B------:R-:W-:-:S07]  /*f670*/  IMAD.MOV.U32 R15, RZ, RZ, -0x1 ;  /* 0xffffffffff0f7424 */ /* 0x000fce00078e00ff */
[----:B-1----:R-:W-:Y:S05]  /*f680*/  WARPSYNC.COLLECTIVE R15, `(.L_x_6054) ;  /* 0x000000000f087348 */ /* 0x002fea0003c00000 */
[----:B------:R0:W2:Y:S02]  /*f690*/  SHFL.IDX P6, R14, R13, R12, R11 ;  /* 0x0000000c0d0e7389 */ /* 0x0000a400000c000b */
[----:B012---:R-:W-:Y:S01]  /*f6a0*/  ENDCOLLECTIVE ;  /* 0x000000000000791b */ /* 0x007fe20003800000 */
.L_x_6054:
[----:B------:R-:W-:Y:S05]  /*f6b0*/  BRA `(.L_x_6055) ;  /* 0xffffffd0004c7947 */ /* 0x000fea000383ffff */
.L_x_6008:
[----:B------:R-:W-:Y:S01]  /*f6c0*/  BSSY B0, `(.L_x_6056) ;  /* 0x0000006000007945 */ /* 0x000fe20003800000 */
[----:B------:R-:W-:-:S07]  /*f6d0*/  IMAD.MOV.U32 R15, RZ, RZ, -0x1 ;  /* 0xffffffffff0f7424 */ /* 0x000fce00078e00ff */
[----:B0-----:R-:W-:Y:S05]  /*f6e0*/  WARPSYNC.COLLECTIVE R15, `(.L_x_6057) ;  /* 0x000000000f0c7348 */ /* 0x001fea0003c00000 */
[----:B------:R-:W-:Y:S02]  /*f6f0*/  ELECT P6, UR62, PT ;  /* 0x00000000003e782f */ /* 0x000fe400038c0000 */
[----:B------:R-:W-:Y:S01]  /*f700*/  MOV R14, UR62 ;  /* 0x0000003e000e7c02 */ /* 0x000fe20008000f00 */
[----:B0-----:R-:W-:Y:S10]  /*f710*/  ENDCOLLECTIVE ;  /* 0x000000000000791b */ /* 0x001ff40003800000 */
.L_x_6057:
[----:B------:R-:W-:Y:S05]  /*f720*/  BSYNC B0 ;  /* 0x0000000000007941 */ /* 0x000fea0003800000 */
.L_x_6056:
[----:B------:R-:W-:Y:S05]  /*f730*/  BRA `(.L_x_6058) ;  /* 0xffffffd000587947 */ /* 0x000fea000383ffff */
.L_x_6010:
[----:B-1----:R-:W-:-:S04]  /*f740*/  IMAD.U32 R3, RZ, RZ, UR38 ;  /* 0x00000026ff037e24 */ /* 0x002fc8000f8e00ff */
[----:B------:R1:W2:Y:S03]  /*f750*/  SYNCS.PHASECHK.TRANS64.TRYWAIT P0, [R3+URZ+0x2e880], R2 ;  /* 0x02e88002030075a7 */ /* 0x0002a6000800017f */
[----:B--2---:R-:W-:Y:S05]  /*f760*/  @!P0 NANOSLEEP.SYNCS 0x989680 ;  /* 0x009896800000895d */ /* 0x004fea0003900000 */
[----:B------:R-:W2:Y:S02]  /*f770*/  @!P0 SYNCS.PHASECHK.TRANS64 P0, [R3+URZ+0x2e880], R2 ;  /* 0x02e88002030085a7 */ /* 0x000ea4000800007f */
[----:B--2---:R-:W-:Y:S05]  /*f780*/  @!P0 BRA `(.L_x_6010) ;  /* 0xfffffffc00ec8947 */ /* 0x004fea000383ffff */
[----:B------:R-:W-:Y:S05]  /*f790*/  BRA `(.L_x_6059) ;  /* 0xffffffd000a47947 */ /* 0x000fea000383ffff */
.L_x_6012:
[----:B-1----:R-:W-:-:S04]  /*f7a0*/  IMAD.U32 R3, RZ, RZ, UR38 ;  /* 0x00000026ff037e24 */ /* 0x002fc8000f8e00ff */
[----:B------:R1:W2:Y:S03]  /*f7b0*/  SYNCS.PHASECHK.TRANS64.TRYWAIT P0, [R3+URZ+0x2e840], R2 ;  /* 0x02e84002030075a7 */ /* 0x0002a6000800017f */
[----:B--2---:R-:W-:Y:S05]  /*f7c0*/  @!P0 NANOSLEEP.SYNCS 0x989680 ;  /* 0x009896800000895d */ /* 0x004fea0003900000 */
[----:B------:R-:W2:Y:S02]  /*f7d0*/  @!P0 SYNCS.PHASECHK.TRANS64 P0, [R3+URZ+0x2e840], R2 ;  /* 0x02e84002030085a7 */ /* 0x000ea4000800007f */
[----:B--2---:R-:W-:Y:S05]  /*f7e0*/  @!P0 BRA `(.L_x_6012) ;  /* 0xfffffffc00ec8947 */ /* 0x004fea000383ffff */
[----:B------:R-:W-:Y:S05]  /*f7f0*/  BRA `(.L_x_6060) ;  /* 0xffffffd000e47947 */ /* 0x000fea000383ffff */
.L_x_6015:
        /* <DEDUP_REMOVED lines=8> */
.L_x_6061:
[----:B------:R-:W-:Y:S02]  /*f880*/  VIADD R9, R5, 0x60 ;  /* 0x0000006005097836 */ /* 0x000fe40000000000 */
[----:B------:R-:W-:Y:S02]  /*f890*/  IMAD.MOV.U32 R13, RZ, RZ, R0 ;  /* 0x000000ffff0d7224 */ /* 0x000fe400078e0000 */
[----:B------:R-:W-:-:S07]  /*f8a0*/  IMAD.MOV.U32 R6, RZ, RZ, R14 ;  /* 0x000000ffff067224 */ /* 0x000fce00078e000e */
[----:B------:R-:W-:Y:S05]  /*f8b0*/  WARPSYNC.COLLECTIVE R15, `(.L_x_6062) ;  /* 0x000000000f087348 */ /* 0x000fea0003c00000 */
[----:B------:R0:W1:Y:S02]  /*f8c0*/  SHFL.IDX P6, R14, R13, R12, R11 ;  /* 0x0000000c0d0e7389 */ /* 0x00006400000c000b */
[----:B01----:R-:W-:Y:S01]  /*f8d0*/  ENDCOLLECTIVE ;  /* 0x000000000000791b */ /* 0x003fe20003800000 */
.L_x_6062:
        /* <DEDUP_REMOVED lines=10> */
.L_x_6063:
        /* <DEDUP_REMOVED lines=9> */
[----:B------:R0:W-:Y:S02]  /*fa10*/  @!P1 LDGSTS.E.BYPASS.LTC128B.128 [R8+0x1c400], desc[UR44][R6.64], !P0 ;  /* 0x1c40000006089fae */ /* 0x0001e4000c101d6c */
[----:B0-----:R-:W-:-:S05]  /*fa20*/  VIADD R6, R5, 0x10 ;  /* 0x0000001005067836 */ /* 0x001fca0000000000 */
[----:B------:R-:W-:Y:S01]  /*fa30*/  ISETP.GE.AND P1, PT, R6, R2, PT ;  /* 0x000000020600720c */ /* 0x000fe20003f26270 */
[----:B------:R-:W-:-:S12]  /*fa40*/  IMAD.MOV.U32 R6, RZ, RZ, R14 ;  /* 0x000000ffff067224 */ /* 0x000fd800078e000e */
[----:B------:R-:W-:Y:S05]  /*fa50*/  WARPSYNC.COLLECTIVE R15, `(.L_x_6064) ;  /* 0x000000000f087348 */ /* 0x000fea0003c00000 */
[----:B------:R0:W1:Y:S02]  /*fa60*/  SHFL.IDX P6, R14, R13, R12, R11 ;  /* 0x0000000c0d0e7389 */ /* 0x00006400000c000b */
[----:B01----:R-:W-:Y:S01]  /*fa70*/  ENDCOLLECTIVE ;  /* 0x000000000000791b */ /* 0x003fe20003800000 */
.L_x_6064:
[----:B------:R-:W-:Y:S02]  /*fa80*/  @!P1 VIADD R8, R4, UR38 ;  /* 0x0000002604089c36 */ /* 0x000fe40008000000 */
[----:B------:R-:W-:Y:S02]  /*fa90*/  IMAD.MOV.U32 R13, RZ, RZ, R3 ;  /* 0x000000ffff0d7224 */ /* 0x000fe400078e0003 */
[----:B------:R-:W-:Y:S02]  /*faa0*/  IMAD.MOV.U32 R12, RZ, RZ, 0x2 ;  /* 0x00000002ff0c7424 */ /* 0x000fe400078e00ff */
[----:B------:R-:W-:-:S07]  /*fab0*/  IMAD.MOV.U32 R7, RZ, RZ, R14 ;  /* 0x000000ffff077224 */ /* 0x000fce00078e000e */
[----:B------:R-:W-:Y:S05]  /*fac0*/  WARPSYNC.COLLECTIVE R15, `(.L_x_6065) ;  /* 0x000000000f087348 */ /* 0x000fea0003c00000 */
[----:B------:R0:W1:Y:S02]  /*fad0*/  SHFL.IDX P6, R14, R13, R12, R11 ;  /* 0x0000000c0d0e7389 */ /* 0x00006400000c000b */
[----:B01----:R-:W-:Y:S01]  /*fae0*/  ENDCOLLECTIVE ;  /* 0x000000000000791b */ /* 0x003fe20003800000 */
.L_x_6065:
        /* <DEDUP_REMOVED lines=16> */
.L_x_6066:
[----:B------:R-:W-:Y:S02]  /*fbf0*/  @!P1 VIADD R8, R4, UR38 ;  /* 0x0000002604089c36 */ /* 0x000fe40008000000 */
[----:B------:R-:W-:Y:S02]  /*fc00*/  IMAD.MOV.U32 R13, RZ, RZ, R3 ;  /* 0x000000ffff0d7224 */ /* 0x000fe400078e0003 */
[----:B------:R-:W-:Y:S02]  /*fc10*/  IMAD.MOV.U32 R12, RZ, RZ, 0x3 ;  /* 0x00000003ff0c7424 */ /* 0x000fe400078e00ff */
[----:B------:R-:W-:-:S07]  /*fc20*/  IMAD.MOV.U32 R7, RZ, RZ, R14 ;  /* 0x000000ffff077224 */ /* 0x000fce00078e000e */
[----:B------:R-:W-:Y:S05]  /*fc30*/  WARPSYNC.COLLECTIVE R15, `(.L_x_6067) ;  /* 0x000000000f087348 */ /* 0x000fea0003c00000 */
[----:B------:R0:W1:Y:S02]  /*fc40*/  SHFL.IDX P6, R14, R13, R12, R11 ;  /* 0x0000000c0d0e7389 */ /* 0x00006400000c000b */
[----:B01----:R-:W-:Y:S01]  /*fc50*/  ENDCOLLECTIVE ;  /* 0x000000000000791b */ /* 0x003fe20003800000 */
.L_x_6067:
        /* <DEDUP_REMOVED lines=16> */
.L_x_6068:
[----:B------:R-:W-:Y:S02]  /*fd60*/  @!P1 VIADD R8, R4, UR38 ;  /* 0x0000002604089c36 */ /* 0x000fe40008000000 */
[----:B------:R-:W-:Y:S02]  /*fd70*/  IMAD.MOV.U32 R13, RZ, RZ, R3 ;  /* 0x000000ffff0d7224 */ /* 0x000fe400078e0003 */
[----:B------:R-:W-:Y:S02]  /*fd80*/  IMAD.MOV.U32 R12, RZ, RZ, 0x4 ;  /* 0x00000004ff0c7424 */ /* 0x000fe400078e00ff */
[----:B------:R-:W-:-:S07]  /*fd90*/  IMAD.MOV.U32 R7, RZ, RZ, R14 ;  /* 0x000000ffff077224 */ /* 0x000fce00078e000e */
[----:B------:R-:W-:Y:S05]  /*fda0*/  WARPSYNC.COLLECTIVE R15, `(.L_x_6069) ;  /* 0x000000000f087348 */ /* 0x000fea0003c00000 */
[----:B------:R0:W1:Y:S02]  /*fdb0*/  SHFL.IDX P6, R14, R13, R12, R11 ;  /* 0x0000000c0d0e7389 */ /* 0x00006400000c000b */
[----:B01----:R-:W-:Y:S01]  /*fdc0*/  ENDCOLLECTIVE ;  /* 0x000000000000791b */ /* 0x003fe20003800000 */
.L_x_6069:
        /* <DEDUP_REMOVED lines=16> */
.L_x_6070:
[----:B------:R-:W-:Y:S02]  /*fed0*/  @!P1 VIADD R8, R4, UR38 ;  /* 0x0000002604089c36 */ /* 0x000fe40008000000 */
[----:B------:R-:W-:Y:S02]  /*fee0*/  IMAD.MOV.U32 R13, RZ, RZ, R3 ;  /* 0x000000ffff0d7224 */ /* 0x000fe400078e0003 */
[----:B------:R-:W-:Y:S02]  /*fef0*/  IMAD.MOV.U32 R12, RZ, RZ, 0x5 ;  /* 0x00000005ff0c7424 */ /* 0x000fe400078e00ff */
[----:B------:R-:W-:-:S07]  /*ff00*/  IMAD.MOV.U32 R7, RZ, RZ, R14 ;  /* 0x000000ffff077224 */ /* 0x000fce00078e000e */
[----:B------:R-:W-:Y:S05]  /*ff10*/  WARPSYNC.COLLECTIVE R15, `(.L_x_6071) ;  /* 0x000000000f087348 */ /* 0x000fea0003c00000 */
[----:B------:R0:W1:Y:S02]  /*ff20*/  SHFL.IDX P6, R14, R13, R12, R11 ;  /* 0x0000000c0d0e7389 */ /* 0x00006400000c000b */
[----:B01----:R-:W-:Y:S01]  /*ff30*/  ENDCOLLECTIVE ;  /* 0x000000000000791b */ /* 0x003fe20003800000 */
.L_x_6071:
        /* <DEDUP_REMOVED lines=16> */
.L_x_6072:
[----:B------:R-:W-:Y:S02]  /*10040*/  @!P1 VIADD R8, R4, UR38 ;  /* 0x0000002604089c36 */ /* 0x000fe40008000000 */
[----:B------:R-:W-:Y:S02]  /*10050*/  IMAD.MOV.U32 R13, RZ, RZ, R3 ;  /* 0x000000ffff0d7224 */ /* 0x000fe400078e0003 */
[----:B------:R-:W-:Y:S02]  /*10060*/  IMAD.MOV.U32 R12, RZ, RZ, 0x6 ;  /* 0x00000006ff0c7424 */ /* 0x000fe400078e00ff */
[----:B------:R-:W-:-:S07]  /*10070*/  IMAD.MOV.U32 R7, RZ, RZ, R14 ;  /* 0x000000ffff077224 */ /* 0x000fce00078e000e */
[----:B------:R-:W-:Y:S05]  /*10080*/  WARPSYNC.COLLECTIVE R15, `(.L_x_6073) ;  /* 0x000000000f087348 */ /* 0x000fea0003c00000 */
[----:B------:R0:W1:Y:S02]  /*10090*/  SHFL.IDX P6, R14, R13, R12, R11 ;  /* 0x0000000c0d0e7389 */ /* 0x00006400000c000b */
[----:B01----:R-:W-:Y:S01]  /*100a0*/  ENDCOLLECTIVE ;  /* 0x000000000000791b */ /* 0x003fe20003800000 */
.L_x_6073:
        /* <DEDUP_REMOVED lines=9> */
[----:B------:R0:W-:Y:S01]  /*10140*/  @!P1 LDGSTS.E.BYPASS.LTC128B.128 [R8+0x1ec00], desc[UR44][R6.64], !P0 ;  /* 0x1ec0000006089fae */ /* 0x0001e2000c101d6c */
[----:B------:R-:W-:Y:S01]  /*10150*/  ISETP.GE.AND P1, PT, R9, R2, PT ;  /* 0x000000020900720c */ /* 0x000fe20003f26270 */
[----:B0-----:R-:W-:-:S12]  /*10160*/  IMAD.MOV.U32 R6, RZ, RZ, R14 ;  /* 0x000000ffff067224 */ /* 0x001fd800078e000e */
[----:B------:R-:W-:Y:S05]  /*10170*/  WARPSYNC.COLLECTIVE R15, `(.L_x_6074) ;  /* 0x000000000f087348 */ /* 0x000fea0003c00000 */
[----:B------:R0:W1:Y:S02]  /*10180*/  SHFL.IDX P6, R14, R13, R12, R11 ;  /* 0x0000000c0d0e7389 */ /* 0x00006400000c000b */
[----:B01----:R-:W-:Y:S01]  /*10190*/  ENDCOLLECTIVE ;  /* 0x000000000000791b */ /* 0x003fe20003800000 */
.L_x_6074:
[----:B------:R-:W-:Y:S02]  /*101a0*/  @!P1 VIADD R8, R4, UR38 ;  /* 0x0000002604089c36 */ /* 0x000fe40008000000 */
[----:B------:R-:W-:Y:S02]  /*101b0*/  IMAD.MOV.U32 R13, RZ, RZ, R3 ;  /* 0x000000ffff0d7224 */ /* 0x000fe400078e0003 */
[----:B------:R-:W-:Y:S02]  /*101c0*/  IMAD.MOV.U32 R12, RZ, RZ, 0x7 ;  /* 0x00000007ff0c7424 */ /* 0x000fe400078e00ff */
[----:B------:R-:W-:-:S07]  /*101d0*/  IMAD.MOV.U32 R7, RZ, RZ, R14 ;  /* 0x000000ffff077224 */ /* 0x000fce00078e000e */
[----:B------:R-:W-:Y:S05]  /*101e0*/  WARPSYNC.COLLECTIVE R15, `(.L_x_6075) ;  /* 0x000000000f087348 */ /* 0x000fea0003c00000 */
[----:B------:R0:W1:Y:S02]  /*101f0*/  SHFL.IDX P6, R14, R13, R12, R11 ;  /* 0x0000000c0d0e7389 */ /* 0x00006400000c000b */
[----:B01----:R-:W-:Y:S01]  /*10200*/  ENDCOLLECTIVE ;  /* 0x000000000000791b */ /* 0x003fe20003800000 */
.L_x_6075:
        /* <DEDUP_REMOVED lines=14> */
.L_x_6076:
[----:B------:R-:W-:Y:S05]  /*102f0*/  BRA `(.L_x_6077) ;  /* 0xffffffd000f87947 */ /* 0x000fea000383ffff */
.L_x_6016:
[----:B0-----:R-:W-:-:S04]  /*10300*/  IMAD.U32 R2, RZ, RZ, UR38 ;  /* 0x00000026ff027e24 */ /* 0x001fc8000f8e00ff */
[----:B------:R0:W1:Y:S03]  /*10310*/  SYNCS.PHASECHK.TRANS64.TRYWAIT P0, [R2+URZ+0x2e820], R0 ;  /* 0x02e82000020075a7 */ /* 0x000066000800017f */
[----:B-1----:R-:W-:Y:S05]  /*10320*/  @!P0 NANOSLEEP.SYNCS 0x989680 ;  /* 0x009896800000895d */ /* 0x002fea0003900000 */
[----:B------:R-:W1:Y:S02]  /*10330*/  @!P0 SYNCS.PHASECHK.TRANS64 P0, [R2+URZ+0x2e820], R0 ;  /* 0x02e82000020085a7 */ /* 0x000e64000800007f */
[----:B-1----:R-:W-:Y:S05]  /*10340*/  @!P0 BRA `(.L_x_6016) ;  /* 0xfffffffc00ec8947 */ /* 0x002fea000383ffff */
[----:B------:R-:W-:Y:S05]  /*10350*/  BRA `(.L_x_6078) ;  /* 0xffffffd400347947 */ /* 0x000fea000383ffff */
.L_x_6021:
[----:B0-----:R0:W1:Y:S02]  /*10360*/  SYNCS.PHASECHK.TRANS64.TRYWAIT P0, [R4+URZ+0x2e880], R3 ;  /* 0x02e88003040075a7 */ /* 0x001064000800017f */
[----:B-1----:R-:W-:Y:S05]  /*10370*/  @!P0 NANOSLEEP.SYNCS 0x989680 ;  /* 0x009896800000895d */ /* 0x002fea0003900000 */
[----:B------:R-:W1:Y:S02]  /*10380*/  @!P0 SYNCS.PHASECHK.TRANS64 P0, [R4+URZ+0x2e880], R3 ;  /* 0x02e88003040085a7 */ /* 0x000e64000800007f */
[----:B-1----:R-:W-:Y:S05]  /*10390*/  @!P0 BRA `(.L_x_6021) ;  /* 0xfffffffc00f08947 */ /* 0x002fea000383ffff */
[----:B------:R-:W-:Y:S05]  /*103a0*/  BRA `(.L_x_6079) ;  /* 0xffffffd400ec7947 */ /* 0x000fea000383ffff */
.L_x_6025:
[----:B-1----:R1:W2:Y:S02]  /*103b0*/  SYNCS.PHASECHK.TRANS64.TRYWAIT P0, [R4+URZ+0x2e840], R3 ;  /* 0x02e84003040075a7 */ /* 0x0022a4000800017f */
[----:B--2---:R-:W-:Y:S05]  /*103c0*/  @!P0 NANOSLEEP.SYNCS 0x989680 ;  /* 0x009896800000895d */ /* 0x004fea0003900000 */
[----:B------:R-:W2:Y:S02]  /*103d0*/  @!P0 SYNCS.PHASECHK.TRANS64 P0, [R4+URZ+0x2e840], R3 ;  /* 0x02e84003040085a7 */ /* 0x000ea4000800007f */
[----:B--2---:R-:W-:Y:S05]  /*103e0*/  @!P0 BRA `(.L_x_6025) ;  /* 0xfffffffc00f08947 */ /* 0x004fea000383ffff */
[----:B------:R-:W-:Y:S05]  /*103f0*/  BRA `(.L_x_6080) ;  /* 0xffffffd800607947 */ /* 0x000fea000383ffff */
.L_x_6030:
[----:B0-----:R0:W1:Y:S02]  /*10400*/  SYNCS.PHASECHK.TRANS64.TRYWAIT P0, [R19+URZ+0x2e870], R2 ;  /* 0x02e87002130075a7 */ /* 0x001064000800017f */
[----:B-1----:R-:W-:Y:S05]  /*10410*/  @!P0 NANOSLEEP.SYNCS 0x989680 ;  /* 0x009896800000895d */ /* 0x002fea0003900000 */
[----:B------:R-:W1:Y:S02]  /*10420*/  @!P0 SYNCS.PHASECHK.TRANS64 P0, [R19+URZ+0x2e870], R2 ;  /* 0x02e87002130085a7 */ /* 0x000e64000800007f */
[----:B-1----:R-:W-:Y:S05]  /*10430*/  @!P0 BRA `(.L_x_6030) ;  /* 0xfffffffc00f08947 */ /* 0x002fea000383ffff */
[----:B------:R-:W-:Y:S05]  /*10440*/  BRA `(.L_x_6081) ;  /* 0xffffffd800f87947 */ /* 0x000fea000383ffff */
.L_x_6032:
[----:B0-----:R0:W1:Y:S02]  /*10450*/  SYNCS.PHASECHK.TRANS64.TRYWAIT P0, [R19+URZ+0x2e860], R0 ;  /* 0x02e86000130075a7 */ /* 0x001064000800017f */
[----:B-1----:R-:W-:Y:S05]  /*10460*/  @!P0 NANOSLEEP.SYNCS 0x989680 ;  /* 0x009896800000895d */ /* 0x002fea0003900000 */
[----:B------:R-:W1:Y:S02]  /*10470*/  @!P0 SYNCS.PHASECHK.TRANS64 P0, [R19+URZ+0x2e860], R0 ;  /* 0x02e86000130085a7 */ /* 0x000e64000800007f */
[----:B-1----:R-:W-:Y:S05]  /*10480*/  @!P0 BRA `(.L_x_6032) ;  /* 0xfffffffc00f08947 */ /* 0x002fea000383ffff */
[----:B------:R-:W-:Y:S05]  /*10490*/  BRA `(.L_x_6082) ;  /* 0xffffffd800fc7947 */ /* 0x000fea000383ffff */
.L_x_6038:
[----:B0-----:R-:W2:Y:S02]  /*104a0*/  LDL R2, [R1] ;  /* 0x0000000001027983 */ /* 0x001ea40000100800 */
[----:B--2---:R0:W1:Y:S02]  /*104b0*/  SYNCS.PHASECHK.TRANS64.TRYWAIT P0, [R2+URZ+0x2e870], R0 ;  /* 0x02e87000020075a7 */ /* 0x004064000800017f */
[----:B-1----:R-:W-:Y:S05]  /*104c0*/  @!P0 NANOSLEEP.SYNCS 0x989680 ;  /* 0x009896800000895d */ /* 0x002fea0003900000 */
[----:B------:R-:W1:Y:S02]  /*104d0*/  @!P0 SYNCS.PHASECHK.TRANS64 P0, [R2+URZ+0x2e870], R0 ;  /* 0x02e87000020085a7 */ /* 0x000e64000800007f */
[----:B-1----:R-:W-:Y:S05]  /*104e0*/  @!P0 BRA `(.L_x_6038) ;  /* 0xfffffffc00ec8947 */ /* 0x002fea000383ffff */
[----:B------:R-:W-:Y:S05]  /*104f0*/  BRA `(.L_x_6083) ;  /* 0xffffffe4001c7947 */ /* 0x000fea000383ffff */
.L_x_6040:
[----:B0-----:R-:W2:Y:S02]  /*10500*/  LDL R3, [R1] ;  /* 0x0000000001037983 */ /* 0x001ea40000100800 */
[----:B--2---:R0:W1:Y:S02]  /*10510*/  SYNCS.PHASECHK.TRANS64.TRYWAIT P0, [R3+URZ+0x2e860], R0 ;  /* 0x02e86000030075a7 */ /* 0x004064000800017f */
[----:B-1----:R-:W-:Y:S05]  /*10520*/  @!P0 NANOSLEEP.SYNCS 0x989680 ;  /* 0x009896800000895d */ /* 0x002fea0003900000 */
[----:B------:R-:W1:Y:S02]  /*10530*/  @!P0 SYNCS.PHASECHK.TRANS64 P0, [R3+URZ+0x2e860], R0 ;  /* 0x02e86000030085a7 */ /* 0x000e64000800007f */
[----:B-1----:R-:W-:Y:S05]  /*10540*/  @!P0 BRA `(.L_x_6040) ;  /* 0xfffffffc00ec8947 */ /* 0x002fea000383ffff */
[----:B------:R-:W-:Y:S05]  /*10550*/  BRA `(.L_x_6084) ;  /* 0xffffffe400287947 */ /* 0x000fea000383ffff */
.L_x_6042:
[----:B0-----:R0:W1:Y:S02]  /*10560*/  SYNCS.PHASECHK.TRANS64.TRYWAIT P0, [R7+URZ+0x2e820], R2 ;  /* 0x02e82002070075a7 */ /* 0x001064000800017f */
[----:B-1----:R-:W-:Y:S05]  /*10570*/  @!P0 NANOSLEEP.SYNCS 0x989680 ;  /* 0x009896800000895d */ /* 0x002fea0003900000 */
[----:B------:R-:W1:Y:S02]  /*10580*/  @!P0 SYNCS.PHASECHK.TRANS64 P0, [R7+URZ+0x2e820], R2 ;  /* 0x02e82002070085a7 */ /* 0x000e64000800007f */
[----:B-1----:R-:W-:Y:S05]  /*10590*/  @!P0 BRA `(.L_x_6042) ;  /* 0xfffffffc00f08947 */ /* 0x002fea000383ffff */
[----:B------:R-:W-:Y:S05]  /*105a0*/  BRA `(.L_x_6085) ;  /* 0xffffffe800f07947 */ /* 0x000fea000383ffff */
.L_x_6044:
[----:B0-----:R0:W1:Y:S02]  /*105b0*/  SYNCS.PHASECHK.TRANS64.TRYWAIT P1, [R6+URZ], R3 ;  /* 0x00000003060075a7 */ /* 0x001064000802017f */
[----:B-1----:R-:W-:Y:S05]  /*105c0*/  @!P1 NANOSLEEP.SYNCS 0x989680 ;  /* 0x009896800000995d */ /* 0x002fea0003900000 */
[----:B------:R-:W1:Y:S02]  /*105d0*/  @!P1 SYNCS.PHASECHK.TRANS64 P1, [R6+URZ], R3 ;  /* 0x00000003060095a7 */ /* 0x000e64000802007f */
[----:B-1----:R-:W-:Y:S05]  /*105e0*/  @!P1 BRA `(.L_x_6044) ;  /* 0xfffffffc00f09947 */ /* 0x002fea000383ffff */
[----:B------:R-:W-:Y:S05]  /*105f0*/  BRA `(.L_x_6086) ;  /* 0xffffffec00407947 */ /* 0x000fea000383ffff */
.L_x_6045:
[----:B-1----:R1:W2:Y:S02]  /*10600*/  SYNCS.PHASECHK.TRANS64.TRYWAIT P1, [R5+URZ], R2 ;  /* 0x00000002050075a7 */ /* 0x0022a4000802017f */
[----:B--2---:R-:W-:Y:S05]  /*10610*/  @!P1 NANOSLEEP.SYNCS 0x989680 ;  /* 0x009896800000995d */ /* 0x004fea0003900000 */
[----:B------:R-:W2:Y:S02]  /*10620*/  @!P1 SYNCS.PHASECHK.TRANS64 P1, [R5+URZ], R2 ;  /* 0x00000002050095a7 */ /* 0x000ea4000802007f */
[----:B--2---:R-:W-:Y:S05]  /*10630*/  @!P1 BRA `(.L_x_6045) ;  /* 0xfffffffc00f09947 */ /* 0x004fea000383ffff */
[----:B------:R-:W-:Y:S05]  /*10640*/  BRA `(.L_x_6087) ;  /* 0xffffffec00347947 */ /* 0x000fea000383ffff */
.L_x_6047:
[----:B--2---:R2:W3:Y:S02]  /*10650*/  SYNCS.PHASECHK.TRANS64.TRYWAIT P1, [R0+URZ+0x2e860], R3 ;  /* 0x02e86003000075a7 */ /* 0x0044e4000802017f */
[----:B---3--:R-:W-:Y:S05]  /*10660*/  @!P1 NANOSLEEP.SYNCS 0x989680 ;  /* 0x009896800000995d */ /* 0x008fea0003900000 */
[----:B------:R-:W3:Y:S02]  /*10670*/  @!P1 SYNCS.PHASECHK.TRANS64 P1, [R0+URZ+0x2e860], R3 ;  /* 0x02e86003000095a7 */ /* 0x000ee4000802007f */
[----:B---3--:R-:W-:Y:S05]  /*10680*/  @!P1 BRA `(.L_x_6047) ;  /* 0xfffffffc00f09947 */ /* 0x008fea000383ffff */
[----:B------:R-:W-:Y:S05]  /*10690*/  BRA `(.L_x_6088) ;  /* 0xffffffec00347947 */ /* 0x000fea000383ffff */
.L_x_6049:
[----:B-1----:R1:W3:Y:S02]  /*106a0*/  SYNCS.PHASECHK.TRANS64.TRYWAIT P1, [R5+URZ+0x2e860], R2 ;  /* 0x02e86002050075a7 */ /* 0x0022e4000802017f */
[----:B---3--:R-:W-:Y:S05]  /*106b0*/  @!P1 NANOSLEEP.SYNCS 0x989680 ;  /* 0x009896800000995d */ /* 0x008fea0003900000 */
[----:B------:R-:W3:Y:S02]  /*106c0*/  @!P1 SYNCS.PHASECHK.TRANS64 P1, [R5+URZ+0x2e860], R2 ;  /* 0x02e86002050095a7 */ /* 0x000ee4000802007f */
[----:B---3--:R-:W-:Y:S05]  /*106d0*/  @!P1 BRA `(.L_x_6049) ;  /* 0xfffffffc00f09947 */ /* 0x008fea000383ffff */
[----:B------:R-:W-:Y:S05]  /*106e0*/  BRA `(.L_x_6089) ;  /* 0xffffffec00347947 */ /* 0x000fea000383ffff */
.L_x_6051:
[----:B---3--:R3:W4:Y:S02]  /*106f0*/  SYNCS.PHASECHK.TRANS64.TRYWAIT P0, [R0+URZ+0x2e880], R3 ;  /* 0x02e88003000075a7 */ /* 0x008724000800017f */
[----:B----4-:R-:W-:Y:S05]  /*10700*/  @!P0 NANOSLEEP.SYNCS 0x989680 ;  /* 0x009896800000895d */ /* 0x010fea0003900000 */
[----:B------:R-:W4:Y:S02]  /*10710*/  @!P0 SYNCS.PHASECHK.TRANS64 P0, [R0+URZ+0x2e880], R3 ;  /* 0x02e88003000085a7 */ /* 0x000f24000800007f */
[----:B----4-:R-:W-:Y:S05]  /*10720*/  @!P0 BRA `(.L_x_6051) ;  /* 0xfffffffc00f08947 */ /* 0x010fea000383ffff */
[----:B------:R-:W-:Y:S05]  /*10730*/  BRA `(.L_x_6052) ;  /* 0xffffffec00307947 */ /* 0x000fea000383ffff */
.L_x_6090:
        /* <DEDUP_REMOVED lines=12> */
.L_x_13276:


//--------------------- .text._ZN7cutlass13device_kernelIN5flash11enable_sm90INS1_16FlashAttnFwdSm90INS1_25CollectiveMainloopFwdSm90ILi2EN4cute5tupleIJNS5_1CILi1EEES8_S8_EEENS6_IJNS7_ILi128EEENS7_ILi224EEESA_EEELi128ENS_12float_e4m3_tEfNS_4arch4Sm90ELb0ELb0ELb0ELb1ELb0ELb0ELb0ELb1ELb1ELb1ELb1ELb0EEENS1_21CollectiveEpilogueFwdINS6_IJSA_SA_SB_EEES9_NS_10bfloat16_tESF_Li256ELb1ELb1ELb1ELb1EEENS1_36VarlenDynamicPersistentTileSchedulerILi128ELi224ELi256ELi128ELb1ELb1ELb1ELb0ELb1ELb1EEEEEEEEEvNT_6ParamsE --------------------------
	.section	.text._ZN7cutlass13device_kernelIN5flash11enable_sm90INS1_16FlashAttnFwdSm90INS1_25CollectiveMainloopFwdSm90ILi2EN4cute5tupleIJNS5_1CILi1EEES8_S8_EEENS6_IJNS7_ILi128EEENS7_ILi224EEESA_EEELi128ENS_12float_e4m3_tEfNS_4arch4Sm90ELb0ELb0ELb0ELb1ELb0ELb0ELb0ELb1ELb1ELb1ELb1ELb0EEENS1_21CollectiveEpilogueFwdINS6_IJSA_SA_SB_EEES9_NS_10bfloat16_tESF_Li256ELb1ELb1ELb1ELb1EEENS1_36VarlenDynamicPersistentTileSchedulerILi128ELi224ELi256ELi128ELb1ELb1ELb1ELb0ELb1ELb1EEEEEEEEEvNT_6ParamsE,"ax",@progbits
	.align	128
.text._ZN7cutlass13device_kernelIN5flash11enable_sm90INS1_16FlashAttnFwdSm90INS1_25CollectiveMainloopFwdSm90ILi2EN4cute5tupleIJNS5_1CILi1EEES8_S8_EEENS6_IJNS7_ILi128EEENS7_ILi224EEESA_EEELi128ENS_12float_e4m3_tEfNS_4arch4Sm90ELb0ELb0ELb0ELb1ELb0ELb0ELb0ELb1ELb1ELb1ELb1ELb0EEENS1_21CollectiveEpilogueFwdINS6_IJSA_SA_SB_EEES9_NS_10bfloat16_tESF_Li256ELb1ELb1ELb1ELb1EEENS1_36VarlenDynamicPersistentTileSchedulerILi128ELi224ELi256ELi128ELb1ELb1ELb1ELb0ELb1ELb1EEEEEEEEEvNT_6ParamsE:
        .type           _ZN7cutlass13device_kernelIN5flash11enable_sm90INS1_16FlashAttnFwdSm90INS1_25CollectiveMainloopFwdSm90ILi2EN4cute5tupleIJNS5_1CILi1EEES8_S8_EEENS6_IJNS7_ILi128EEENS7_ILi224EEESA_EEELi128ENS_12float_e4m3_tEfNS_4arch4Sm90ELb0ELb0ELb0ELb1ELb0ELb0ELb0ELb1ELb1ELb1ELb1ELb0EEENS1_21CollectiveEpilogueFwdINS6_IJSA_SA_SB_EEES9_NS_10bfloat16_tESF_Li256ELb1ELb1ELb1ELb1EEENS1_36VarlenDynamicPersistentTileSchedulerILi128ELi224ELi256ELi128ELb1ELb1ELb1ELb0ELb1ELb1EEEEEEEEEvNT_6ParamsE,@function
        .size           _ZN7cutlass13device_kernelIN5flash11enable_sm90INS1_16FlashAttnFwdSm90INS1_25CollectiveMainloopFwdSm90ILi2EN4cute5tupleIJNS5_1CILi1EEES8_S8_EEENS6_IJNS7_ILi128EEENS7_ILi224EEESA_EEELi128ENS_12float_e4m3_tEfNS_4arch4Sm90ELb0ELb0ELb0ELb1ELb0ELb0ELb0ELb1ELb1ELb1ELb1ELb0EEENS1_21CollectiveEpilogueFwdINS6_IJSA_SA_SB_EEES9_NS_10bfloat16_tESF_Li256ELb1ELb1ELb1ELb1EEENS1_36VarlenDynamicPersistentTileSchedulerILi128ELi224ELi256ELi128ELb1ELb1ELb1ELb0ELb1ELb1EEEEEEEEEvNT_6ParamsE,(.L_x_13277 - _ZN7cutlass13device_kernelIN5flash11enable_sm90INS1_16FlashAttnFwdSm90INS1_25CollectiveMainloopFwdSm90ILi2EN4cute5tupleIJNS5_1CILi1EEES8_S8_EEENS6_IJNS7_ILi128EEENS7_ILi224EEESA_EEELi128ENS_12float_e4m3_tEfNS_4arch4Sm90ELb0ELb0ELb0ELb1ELb0ELb0ELb0ELb1ELb1ELb1ELb1ELb0EEENS1_21CollectiveEpilogueFwdINS6_IJSA_SA_SB_EEES9_NS_10bfloat16_tESF_Li256ELb1ELb1ELb1ELb1EEENS1_36VarlenDynamicPersistentTileSchedulerILi128ELi224ELi256ELi128ELb1ELb1ELb1ELb0ELb1ELb1EEEEEEEEEvNT_6ParamsE)
        .other          _ZN7cutlass13device_kernelIN5flash11enable_sm90INS1_16FlashAttnFwdSm90INS1_25CollectiveMainloopFwdSm90ILi2EN4cute5tupleIJNS5_1CILi1EEES8_S8_EEENS6_IJNS7_ILi128EEENS7_ILi224EEESA_EEELi128ENS_12float_e4m3_tEfNS_4arch4Sm90ELb0ELb0ELb0ELb1ELb0ELb0ELb0ELb1ELb1ELb1ELb1ELb0EEENS1_21CollectiveEpilogueFwdINS6_IJSA_SA_SB_EEES9_NS_10bfloat16_tESF_Li256ELb1ELb1ELb1ELb1EEENS1_36VarlenDynamicPersistentTileSchedulerILi128ELi224ELi256ELi128ELb1ELb1ELb1ELb0ELb1ELb1EEEEEEEEEvNT_6ParamsE,@"STO_CUDA_ENTRY STV_DEFAULT"
_ZN7cutlass13device_kernelIN5flash11enable_sm90INS1_16FlashAttnFwdSm90INS1_25CollectiveMainloopFwdSm90ILi2EN4cute5tupleIJNS5_1CILi1EEES8_S8_EEENS6_IJNS7_ILi128EEENS7_ILi224EEESA_EEELi128ENS_12float_e4m3_tEfNS_4arch4Sm90ELb0ELb0ELb0ELb1ELb0ELb0ELb0ELb1ELb1ELb1ELb1ELb0EEENS1_21CollectiveEpilogueFwdINS6_IJSA_SA_SB_EEES9_NS_10bfloat16_tESF_Li256ELb1ELb1ELb1ELb1EEENS1_36VarlenDynamicPersistentTileSchedulerILi128ELi224ELi256ELi128ELb1ELb1ELb1ELb0ELb1ELb1EEEEEEEEEvNT_6ParamsE:
        /* <DEDUP_REMOVED lines=18> */
.L_x_6092:
[----:B------:R-:W-:Y:S05]  /*0120*/  BSYNC B0 ;  /* 0x0000000000007941 */ /* 0x000fea0003800000 */
.L_x_6091:
        /* <DEDUP_REMOVED lines=41> */
.L_x_6093:
        /* <DEDUP_REMOVED lines=22> */
.L_x_6094:
        /* <DEDUP_REMOVED lines=18> */
.L_x_6095:
        /* <DEDUP_REMOVED lines=22> */
.L_x_6096:
        /* <DEDUP_REMOVED lines=22> */
.L_x_6097:
[----:B------:R-:W-:Y:S01]  /*0900*/  PLOP3.LUT P0, PT, PT, PT, UP0, 0x80, 0x0 ;  /* 0x000000000000781c */ /* 0x000fe20003f0f008 */
[----:B------:R-:W-:Y:S01]  /*0910*/  UMOV UR38, 0x1 ;  /* 0x0000000100267882 */ /* 0x000fe20000000000 */
[----:B------:R-:W-:Y:S01]  /*0920*/  NOP ;  /* 0x0000000000007918 */ /* 0x000fe20000000000 */
[----:B------:R-:W-:Y:S01]  /*0930*/  USEL UR38, UR38, 0x2, !UP0 ;  /* 0x0000000226267887 */ /* 0x000fe2000c000000 */
[----:B------:R-:W-:Y:S01]  /*0940*/  ULDC.64 UR50, c[0x0][0x208] ;  /* 0x0000820000327ab9 */ /* 0x000fe20000000a00 */
[----:B012-4-:R-:W-:Y:S08]  /*0950*/  BAR.SYNC.DEFER_BLOCKING 0x0 ;  /* 0x0000000000007b1d */ /* 0x017ff00000010000 */
[----:B------:R-:W-:Y:S05]  /*0960*/  @!P0 BRA `(.L_x_6098) ;  /* 0x000000d4001c8947 */ /* 0x000fea0003800000 */
.L_x_6099:
        /* <DEDUP_REMOVED lines=25> */
[----:B------:R-:W-:Y:S02]  /*0b00*/  UMOV UR52, URZ ;  /* 0x0000003f00347c82 */ /* 0x000fe40008000000 */
[CC--:B------:R-:W-:Y:S02]  /*0b10*/  LEA.HI R2, R0.reuse, R12.reuse, RZ, 0x7 ;  /* 0x0000000c00027211 */ /* 0x0c0fe400078f38ff */
[----:B------:R-:W-:-:S02]  /*0b20*/  LEA.HI R4, R0, R12, RZ, 0x5 ;  /* 0x0000000c00047211 */ /* 0x000fc400078f28ff */
[----:B------:R-:W-:-:S03]  /*0b30*/  LOP3.LUT R3, R2, 0xffffff80, RZ, 0xc0, !PT ;  /* 0xffffff8002037812 */ /* 0x000fc600078ec0ff */
[----:B------:R-:W-:Y:S02]  /*0b40*/  IMAD.SHL.U32 R5, R4, 0x20, RZ ;  /* 0x0000002004057824 */ /* 0x000fe400078e00ff */
[----:B------:R-:W-:Y:S01]  /*0b50*/  IMAD.IADD R11, R12, 0x1, -R3 ;  /* 0x000000010c0b7824 */ /* 0x000fe200078e0a03 */
[----:B------:R-:W-:Y:S02]  /*0b60*/  LEA.HI R3, R0, R12, RZ, 0x4 ;  /* 0x0000000c00037211 */ /* 0x000fe400078f20ff */
[----:B------:R-:W-:Y:S02]  /*0b70*/  LOP3.LUT R5, R5, 0xfffffc00, RZ, 0xc0, !PT ;  /* 0xfffffc0005057812 */ /* 0x000fe400078ec0ff */
[C---:B------:R-:W-:Y:S02]  /*0b80*/  LOP3.LUT R4, R3.reuse, 0x3fffff0, RZ, 0xc0, !PT ;  /* 0x03fffff003047812 */ /* 0x040fe400078ec0ff */
[----:B------:R-:W-:Y:S02]  /*0b90*/  SHF.R.S32.HI R6, RZ, 0x4, R3 ;  /* 0x00000004ff067819 */ /* 0x000fe40000011403 */
[----:B------:R-:W-:Y:S01]  /*0ba0*/  SHF.R.S32.HI R7, RZ, 0x1f, R11 ;  /* 0x0000001fff077819 */ /* 0x000fe2000001140b */
[----:B------:R-:W-:Y:S01]  /*0bb0*/  IMAD.IADD R4, R12, 0x1, -R4 ;  /* 0x000000010c047824 */ /* 0x000fe200078e0a04 */
[----:B------:R-:W-:-:S02]  /*0bc0*/  LEA.HI R3, R3, R6, RZ, 0x1 ;  /* 0x0000000603037211 */ /* 0x000fc400078f08ff */
[----:B------:R-:W-:Y:S01]  /*0bd0*/  LEA.HI R8, R7, R11, RZ, 0x2 ;  /* 0x0000000b07087211 */ /* 0x000fe200078f10ff */
[----:B------:R-:W-:Y:S01]  /*0be0*/  IMAD R4, R4, 0x40, R5 ;  /* 0x0000004004047824 */ /* 0x000fe200078e0205 */
[----:B------:R-:W-:Y:S02]  /*0bf0*/  LOP3.LUT R3, R3, 0x1ffffffe, RZ, 0xc0, !PT ;  /* 0x1ffffffe03037812 */ /* 0x000fe400078ec0ff */
[-C--:B------:R-:W-:Y:S02]  /*0c00*/  LEA.HI R5, R0, R12.reuse, RZ, 0x2 ;  /* 0x0000000c00057211 */ /* 0x080fe400078f10ff */
[--C-:B------:R-:W-:Y:S01]  /*0c10*/  SHF.R.S32.HI R9, RZ, 0x2, R8.reuse ;  /* 0x00000002ff097819 */ /* 0x100fe20000011408 */
[----:B------:R-:W-:Y:S01]  /*0c20*/  IMAD.IADD R3, R6, 0x1, -R3 ;  /* 0x0000000106037824 */ /* 0x000fe200078e0a03 */
[----:B------:R-:W-:Y:S02]  /*0c30*/  LOP3.LUT R5, R5, 0xfffffffc, RZ, 0xc0, !PT ;  /* 0xfffffffc05057812 */ /* 0x000fe400078ec0ff */
[----:B------:R-:W-:Y:S01]  /*0c40*/  SHF.R.S32.HI R10, RZ, 0x1f, R8 ;  /* 0x0000001fff0a7819 */ /* 0x000fe20000011408 */
[----:B------:R-:W-:Y:S01]  /*0c50*/  IMAD R3, R3, 0x8, R4 ;  /* 0x0000000803037824 */ /* 0x000fe200078e0204 */
[----:B------:R-:W-:Y:S01]  /*0c60*/  LEA.HI R0, R0, R12, RZ, 0x3 ;  /* 0x0000000c00007211 */ /* 0x000fe200078f18ff */
[----:B------:R-:W-:Y:S01]  /*0c70*/  IMAD.IADD R5, R12, 0x1, -R5 ;  /* 0x000000010c057824 */ /* 0x000fe200078e0a05 */
[----:B------:R-:W-:-:S02]  /*0c80*/  LEA.HI R10, R10, R9, RZ, 0x3 ;  /* 0x000000090a0a7211 */ /* 0x000fc400078f18ff */
[----:B------:R-:W-:Y:S01]  /*0c90*/  SHF.R.S32.HI R6, RZ, 0x7, R2 ;  /* 0x00000007ff067819 */ /* 0x000fe20000011402 */
[----:B------:R0:W-:Y:S01]  /*0ca0*/  STL [R1+0x4c], R3 ;  /* 0x00004c0301007387 */ /* 0x0001e20000100800 */
[----:B------:R-:W-:Y:S02]  /*0cb0*/  LOP3.LUT R18, R0, 0xfffffff8, RZ, 0xc0, !PT ;  /* 0xfffffff800127812 */ /* 0x000fe400078ec0ff */
[----:B------:R-:W-:Y:S02]  /*0cc0*/  LOP3.LUT R10, R10, 0xfffffff8, RZ, 0xc0, !PT ;  /* 0xfffffff80a0a7812 */ /* 0x000fe400078ec0ff */
[----:B------:R-:W-:Y:S01]  /*0cd0*/  LEA.HI R7, R7, R11, RZ, 0x5 ;  /* 0x0000000b07077211 */ /* 0x000fe200078f28ff */
[----:B------:R-:W-:Y:S01]  /*0ce0*/  IMAD.IADD R18, R12, 0x1, -R18 ;  /* 0x000000010c127824 */ /* 0x000fe200078e0a12 */
[----:B------:R-:W-:Y:S01]  /*0cf0*/  LEA.HI R2, R2, R6, RZ, 0x1 ;  /* 0x0000000602027211 */ /* 0x000fe200078f08ff */
[----:B------:R-:W-:Y:S01]  /*0d00*/  IMAD.IADD R10, R9, 0x1, -R10 ;  /* 0x00000001090a7824 */ /* 0x000fe200078e0a0a */
[----:B------:R-:W-:Y:S01]  /*0d10*/  LOP3.LUT R8, R8, 0x7ffffffc, RZ, 0xc0, !PT ;  /* 0x7ffffffc08087812 */ /* 0x000fe200078ec0ff */
[----:B------:R-:W-:Y:S01]  /*0d20*/  IMAD.SHL.U32 R16, R18, 0x8, RZ ;  /* 0x0000000812107824 */ /* 0x000fe200078e00ff */
[----:B0-----:R-:W-:-:S02]  /*0d30*/  LEA.HI R3, R5, R5, RZ, 0x1 ;  /* 0x0000000505037211 */ /* 0x001fc400078f08ff */
[----:B------:R-:W-:Y:S01]  /*0d40*/  SHF.R.S32.HI R7, RZ, 0x5, R7 ;  /* 0x00000005ff077819 */ /* 0x000fe20000011407 */
[----:B------:R-:W-:Y:S01]  /*0d50*/  IMAD.IADD R8, R11, 0x1, -R8 ;  /* 0x000000010b087824 */ /* 0x000fe200078e0a08 */
[----:B------:R-:W-:Y:S01]  /*0d60*/  LOP3.LUT R2, R2, 0x3fffffe, RZ, 0xc0, !PT ;  /* 0x03fffffe02027812 */ /* 0x000fe200078ec0ff */
[----:B------:R-:W-:Y:S01]  /*0d70*/  VIADD R17, R16, 0x40 ;  /* 0x0000004010117836 */ /* 0x000fe20000000000 */
[----:B------:R-:W-:Y:S01]  /*0d80*/  LOP3.LUT R4, R3, 0x1ffffffe, RZ, 0xc0, !PT ;  /* 0x1ffffffe03047812 */ /* 0x000fe200078ec0ff */
[----:B------:R-:W-:Y:S01]  /*0d90*/  IMAD R7, R7, 0x10, R10 ;  /* 0x0000001007077824 */ /* 0x000fe200078e020a */
[----:B------:R-:W-:Y:S01]  /*0da0*/  SHF.R.S32.HI R3, RZ, 0x1f, R16 ;  /* 0x0000001fff037819 */ /* 0x000fe20000011410 */
[----:B------:R-:W-:Y:S01]  /*0db0*/  IMAD.IADD R2, R6, 0x1, -R2 ;  /* 0x0000000106027824 */ /* 0x000fe200078e0a02 */
[----:B------:R-:W-:Y:S01]  /*0dc0*/  SHF.R.S32.HI R6, RZ, 0x3, R0 ;  /* 0x00000003ff067819 */ /* 0x000fe20000011400 */
[----:B------:R-:W-:Y:S01]  /*0dd0*/  IMAD.IADD R4, R5, 0x1, -R4 ;  /* 0x0000000105047824 */ /* 0x000fe200078e0a04 */
[----:B------:R-:W-:Y:S01]  /*0de0*/  SHF.R.S32.HI R0, RZ, 0x1f, R17 ;  /* 0x0000001fff007819 */ /* 0x000fe20000011411 */
[----:B------:R-:W-:-:S02]  /*0df0*/  IMAD.SHL.U32 R5, R8, 0x2, RZ ;  /* 0x0000000208057824 */ /* 0x000fc400078e00ff */
[----:B------:R-:W-:Y:S02]  /*0e00*/  IMAD R2, R2, 0x40, R7 ;  /* 0x0000004002027824 */ /* 0x000fe400078e0207 */
[C---:B------:R-:W-:Y:S02]  /*0e10*/  VIADD R3, R5.reuse, 0x8 ;  /* 0x0000000805037836 */ /* 0x040fe40000000000 */
[C---:B------:R-:W-:Y:S01]  /*0e20*/  VIADD R0, R5.reuse, 0x10 ;  /* 0x0000001005007836 */ /* 0x040fe20000000000 */
[----:B------:R-:W-:Y:S01]  /*0e30*/  STL [R1+0x44], R2 ;  /* 0x0000440201007387 */ /* 0x000fe20000100800 */
[C---:B------:R-:W-:Y:S01]  /*0e40*/  VIADD R236, R5.reuse, 0x20 ;  /* 0x0000002005ec7836 */ /* 0x040fe20000000000 */
[----:B------:R-:W-:Y:S01]  /*0e50*/  SHF.R.S32.HI R6, RZ, 0x1f, R3 ;  /* 0x0000001fff067819 */ /* 0x000fe20000011403 */
[C---:B------:R-:W-:Y:S01]  /*0e60*/  VIADD R233, R5.reuse, 0x38 ;  /* 0x0000003805e97836 */ /* 0x040fe20000000000 */
[----:B------:R-:W-:Y:S01]  /*0e70*/  STL [R1+0x8], R5 ;  /* 0x0000080501007387 */ /* 0x000fe20000100800 */
[----:B------:R-:W-:-:S02]  /*0e80*/  VIADD R230, R5, 0x50 ;  /* 0x0000005005e67836 */ /* 0x000fc40000000000 */
[C---:B------:R-:W-:Y:S01]  /*0e90*/  VIADD R237, R5.reuse, 0x18 ;  /* 0x0000001805ed7836 */ /* 0x040fe20000000000 */
[----:B------:R0:W-:Y:S01]  /*0ea0*/  STL [R1+0x4], R3 ;  /* 0x0000040301007387 */ /* 0x0001e20000100800 */
[C---:B------:R-:W-:Y:S02]  /*0eb0*/  VIADD R235, R5.reuse, 0x28 ;  /* 0x0000002805eb7836 */ /* 0x040fe40000000000 */
[C---:B------:R-:W-:Y:S01]  /*0ec0*/  VIADD R234, R5.reuse, 0x30 ;  /* 0x0000003005ea7836 */ /* 0x040fe20000000000 */
[----:B------:R1:W-:Y:S01]  /*0ed0*/  STL [R1], R0 ;  /* 0x0000000001007387 */ /* 0x0003e20000100800 */
[C---:B------:R-:W-:Y:S02]  /*0ee0*/  VIADD R232, R5.reuse, 0x40 ;  /* 0x0000004005e87836 */ /* 0x040fe40000000000 */
[C---:B------:R-:W-:Y:S01]  /*0ef0*/  VIADD R231, R5.reuse, 0x48 ;  /* 0x0000004805e77836 */ /* 0x040fe20000000000 */
[----:B------:R-:W-:Y:S01]  /*0f00*/  STL [R1+0x40], R6 ;  /* 0x0000400601007387 */ /* 0x000fe20000100800 */
        /* <DEDUP_REMOVED lines=10> */
[----:B-1----:R-:W-:Y:S02]  /*0fb0*/  SHF.R.S32.HI R0, RZ, 0x1f, R236 ;  /* 0x0000001fff007819 */ /* 0x002fe400000114ec */
[----:B------:R-:W-:Y:S01]  /*0fc0*/  SHF.R.S32.HI R0, RZ, 0x1f, R233 ;  /* 0x0000001fff007819 */ /* 0x000fe200000114e9 */
[----:B------:R0:W-:Y:S01]  /*0fd0*/  STL [R1+0x3c], R5 ;  /* 0x00003c0501007387 */ /* 0x0001e20000100800 */
[----:B------:R-:W-:Y:S02]  /*0fe0*/  SHF.R.S32.HI R0, RZ, 0x1f, R230 ;  /* 0x0000001fff007819 */ /* 0x000fe400000114e6 */
[----:B------:R-:W-:Y:S01]  /*0ff0*/  SHF.R.S32.HI R0, RZ, 0x1f, R23 ;  /* 0x0000001fff007819 */ /* 0x000fe20000011417 */
[----:B------:R-:W-:Y:S01]  /*1000*/  IMAD R0, R4, 0x8, R2 ;  /* 0x0000000804007824 */ /* 0x000fe200078e0202 */
[----:B------:R-:W-:-:S04]  /*1010*/  SHF.R.S32.HI R3, RZ, 0x1f, R19 ;  /* 0x0000001fff037819 */ /* 0x000fc80000011413 */
[----:B------:R1:W-:Y:S01]  /*1020*/  STL [R1+0x48], R0 ;  /* 0x0000480001007387 */ /* 0x0003e20000100800 */
[----:B0-----:R-:W-:Y:S02]  /*1030*/  SHF.R.S32.HI R5, RZ, 0x1f, R235 ;  /* 0x0000001fff057819 */ /* 0x001fe400000114eb */
[----:B------:R-:W-:Y:S02]  /*1040*/  SHF.R.S32.HI R5, RZ, 0x1f, R232 ;  /* 0x0000001fff057819 */ /* 0x000fe400000114e8 */
[----:B------:R-:W-:Y:S02]  /*1050*/  SHF.R.S32.HI R5, RZ, 0x1f, R229 ;  /* 0x0000001fff057819 */ /* 0x000fe400000114e5 */
[----:B------:R-:W-:-:S07]  /*1060*/  SHF.R.S32.HI R5, RZ, 0x1f, R22 ;  /* 0x0000001fff057819 */ /* 0x000fce0000011416 */
.L_x_6147:
[----:B0-23--:R-:W0:Y:S01]  /*1070*/  LDC.64 R2, c[0x0][0xc88] ;  /* 0x00032200ff027b82 */ /* 0x00de220000000a00 */
[----:B------:R-:W-:Y:S01]  /*1080*/  ULDC.64 UR14, c[0x0][0x998] ;  /* 0x00026600000e7ab9 */ /* 0x000fe20000000a00 */
[----:B------:R-:W-:Y:S01]  /*1090*/  ULDC.64 UR12, c[0x0][0x990] ;  /* 0x00026400000c7ab9 */ /* 0x000fe20000000a00 */
[----:B------:R-:W-:Y:S01]  /*10a0*/  ULDC.64 UR8, c[0x0][0xa28] ;  /* 0x00028a0000087ab9 */ /* 0x000fe20000000a00 */
[----:B------:R-:W-:Y:S01]  /*10b0*/  ULDC.64 UR10, c[0x0][0xa20] ;  /* 0x00028800000a7ab9 */ /* 0x000fe20000000a00 */
[----:B------:R-:W-:Y:S01]  /*10c0*/  ULOP3.LUT UR42, UR6, 0xffff, URZ, 0xc0, !UPT ;  /* 0x0000ffff062a7892 */ /* 0x000fe2000f8ec03f */
[----:B------:R-:W-:Y:S01]  /*10d0*/  ULDC UR4, c[0x0][0x424] ;  /* 0x0001090000047ab9 */ /* 0x000fe20000000800 */
[----:B0-----:R-:W-:-:S06]  /*10e0*/  IMAD.WIDE R2, R31, 0x4, R2 ;  /* 0x000000041f027825 */ /* 0x001fcc00078e0202 */
[----:B------:R-:W2:Y:S01]  /*10f0*/  LDG.E R2, desc[UR50][R2.64] ;  /* 0x0000003202027981 */ /* 0x000ea2000c1e1900 */
[----:B------:R-:W-:Y:S01]  /*1100*/  ISETP.NE.U32.AND P1, PT, RZ, UR14, PT ;  /* 0x0000000eff007c0c */ /* 0x000fe2000bf25070 */
[----:B------:R-:W-:Y:S01]  /*1110*/  UISETP.NE.U32.AND UP0, UPT, UR8, URZ, UPT ;  /* 0x0000003f0800728c */ /* 0x000fe2000bf05070 */
[----:B------:R-:W-:Y:S01]  /*1120*/  ISETP.NE.U32.AND P0, PT, RZ, UR12, PT ;  /* 0x0000000cff007c0c */ /* 0x000fe2000bf05070 */
[----:B------:R-:W-:Y:S01]  /*1130*/  UISETP.NE.U32.AND UP1, UPT, UR10, URZ, UPT ;  /* 0x0000003f0a00728c */ /* 0x000fe2000bf25070 */
[----:B------:R-:W-:Y:S01]  /*1140*/  ISETP.NE.AND.EX P1, PT, RZ, UR15, PT, P1 ;  /* 0x0000000fff007c0c */ /* 0x000fe2000bf25310 */
[----:B------:R-:W-:Y:S01]  /*1150*/  UISETP.NE.AND.EX UP0, UPT, UR9, URZ, UPT, UP0 ;  /* 0x0000003f0900728c */ /* 0x000fe2000bf05300 */
[----:B------:R-:W-:Y:S01]  /*1160*/  ISETP.NE.AND.EX P0, PT, RZ, UR13, PT, P0 ;  /* 0x0000000dff007c0c */ /* 0x000fe2000bf05300 */
[----:B------:R-:W-:-:S04]  /*1170*/  UISETP.NE.AND.EX UP1, UPT, UR11, URZ, UPT, UP1 ;  /* 0x0000003f0b00728c */ /* 0x000fc8000bf25310 */
[----:B------:R-:W-:Y:S02]  /*1180*/  PLOP3.LUT P4, PT, PT, PT, UP0, 0x80, 0x0 ;  /* 0x000000000000781c */ /* 0x000fe40003f8f008 */
[----:B------:R-:W-:-:S04]  /*1190*/  PLOP3.LUT P5, PT, PT, PT, UP1, 0x80, 0x0 ;  /* 0x000000000000781c */ /* 0x000fc80003faf018 */
[----:B------:R-:W0:Y:S08]  /*11a0*/  @P1 LDC.64 R8, c[0x0][0x9b8] ;  /* 0x00026e00ff081b82 */ /* 0x000e300000000a00 */
[----:B-1----:R-:W1:Y:S08]  /*11b0*/  @P0 LDC.64 R6, c[0x0][0x9a8] ;  /* 0x00026a00ff060b82 */ /* 0x002e700000000a00 */
[----:B------:R-:W3:Y:S08]  /*11c0*/  @P0 LDC.64 R14, c[0x0][0x9b0] ;  /* 0x00026c00ff0e0b82 */ /* 0x000ef00000000a00 */
[----:B----4-:R-:W4:Y:S01]  /*11d0*/  @P1 LDC.64 R20, c[0x0][0x9c0] ;  /* 0x00027000ff141b82 */ /* 0x010f220000000a00 */
        /* <DEDUP_REMOVED lines=58> */
.L_x_6100:
[----:B------:R-:W-:Y:S01]  /*1580*/  UIADD3 UR53, -UR53, UR4, URZ ;  /* 0x0000000435357290 */ /* 0x000fe2000fffe13f */
[----:B-----5:R-:W-:Y:S01]  /*1590*/  FMUL.FTZ R0, R7, R0 ;  /* 0x0000000007007220 */ /* 0x020fe20000410000 */
[----:B------:R-:W-:Y:S02]  /*15a0*/  USHF.R.U32.HI UR9, URZ, 0x8, UR6 ;  /* 0x000000083f097899 */ /* 0x000fe40008011606 */
[----:B------:R-:W-:Y:S02]  /*15b0*/  UISETP.GE.AND UP0, UPT, UR53, 0x1, UPT ;  /* 0x000000013500788c */ /* 0x000fe4000bf06270 */
[----:B------:R-:W-:Y:S01]  /*15c0*/  UIADD3 UR5, UR53, 0xdf, URZ ;  /* 0x000000df35057890 */ /* 0x000fe2000fffe03f */
[----:B------:R-:W-:Y:S01]  /*15d0*/  UMOV UR4, URZ ;  /* 0x0000003f00047c82 */ /* 0x000fe20008000000 */
[----:B------:R-:W-:Y:S02]  /*15e0*/  ULEA.HI UR8, UR8, UR9, URZ, 0x10 ;  /* 0x0000000908087291 */ /* 0x000fe4000f8f803f */
[----:B------:R-:W-:Y:S01]  /*15f0*/  PLOP3.LUT P0, PT, PT, PT, UP0, 0x80, 0x0 ;  /* 0x000000000000781c */ /* 0x000fe20003f0f008 */
[----:B------:R-:W-:Y:S01]  /*1600*/  UIMAD.WIDE UR6, UR5, -0x6db6db6d, UR4 ;  /* 0x92492493050678a5 */ /* 0x000fe2000f8e0204 */
[----:B------:R-:W-:Y:S01]  /*1610*/  ULDC UR11, c[0x0][0x988] ;  /* 0x00026200000b7ab9 */ /* 0x000fe20000000800 */
[----:B------:R-:W-:-:S02]  /*1620*/  ULOP3.LUT UR39, UR8, 0xff, URZ, 0xc0, !UPT ;  /* 0x000000ff08277892 */ /* 0x000fc4000f8ec03f */
[----:B------:R-:W-:Y:S02]  /*1630*/  USHF.R.U32.HI UR5, URZ, 0x1f, UR7 ;  /* 0x0000001f3f057899 */ /* 0x000fe40008011607 */
[----:B------:R-:W-:Y:S02]  /*1640*/  USHF.R.U32.HI UR45, URZ, 0x10, UR8 ;  /* 0x000000103f2d7899 */ /* 0x000fe40008011608 */
[----:B------:R-:W-:-:S04]  /*1650*/  ULEA.HI.SX32 UR9, UR7, UR5, 0x19 ;  /* 0x0000000507097291 */ /* 0x000fc8000f8fca3f */
[----:B------:R-:W-:Y:S08]  /*1660*/  @!P0 BRA `(.L_x_6101) ;  /* 0x0000000000908947 */ /* 0x000ff00003800000 */
        /* <DEDUP_REMOVED lines=36> */
.L_x_6101:
        /* <DEDUP_REMOVED lines=26> */
[----:B------:R-:W-:Y:S01]  /*1a50*/  UISETP.GT.AND UP0, UPT, UR49, UR40, UPT ;  /* 0x000000283100728c */ /* 0x000fe2000bf04270 */
[----:B------:R-:W-:Y:S01]  /*1a60*/  IMAD.MOV.U32 R90, RZ, RZ, RZ ;  /* 0x000000ffff5a7224 */ /* 0x000fe200078e00ff */
[----:B------:R-:W-:Y:S02]  /*1a70*/  CS2R R60, SRZ ;  /* 0x00000000003c7805 */ /* 0x000fe4000001ff00 */
[----:B------:R-:W-:Y:S02]  /*1a80*/  CS2R R56, SRZ ;  /* 0x0000000000387805 */ /* 0x000fe4000001ff00 */
[----:B------:R-:W-:Y:S02]  /*1a90*/  CS2R R62, SRZ ;  /* 0x00000000003e7805 */ /* 0x000fe4000001ff00 */
[----:B------:R-:W-:Y:S02]  /*1aa0*/  CS2R R58, SRZ ;  /* 0x00000000003a7805 */ /* 0x000fe4000001ff00 */
[----:B------:R-:W-:-:S02]  /*1ab0*/  PLOP3.LUT P1, PT, PT, PT, UP0, 0x80, 0x0 ;  /* 0x000000000000781c */ /* 0x000fc40003f2f008 */
        /* <DEDUP_REMOVED lines=49> */
.L_x_6103:
        /* <DEDUP_REMOVED lines=13> */
.L_x_6238:
[----:B------:R-:W-:Y:S05]  /*1ea0*/  @!P0 BRA `(.L_x_6105) ;  /* 0x0000000000048947 */ /* 0x000fea0003800000 */
[----:B------:R-:W-:Y:S01]  /*1eb0*/  BPT.TRAP 0x1 ;  /* 0x000000040000795c */ /* 0x000fe20000300000 */
.L_x_6105:
[----:B------:R-:W-:Y:S02]  /*1ec0*/  IMAD.U32 R6, RZ, RZ, UR46 ;  /* 0x0000002eff067e24 */ /* 0x000fe4000f8e00ff */
[----:B------:R-:W-:-:S03]  /*1ed0*/  IMAD.U32 R7, RZ, RZ, UR52 ;  /* 0x00000034ff077e24 */ /* 0x000fc6000f8e00ff */
[----:B------:R-:W-:Y:S01]  /*1ee0*/  SHF.L.U32 R6, R6, 0x1f, RZ ;  /* 0x0000001f06067819 */ /* 0x000fe200000006ff */
[----:B------:R-:W-:-:S04]  /*1ef0*/  IMAD R7, R7, 0x8, R0 ;  /* 0x0000000807077824 */ /* 0x000fc800078e0200 */
[----:B------:R1:W2:Y:S01]  /*1f00*/  SYNCS.PHASECHK.TRANS64.TRYWAIT P2, [R7+URZ+0x2e830], R6 ;  /* 0x02e83006070075a7 */ /* 0x0002a2000804017f */
[----:B------:R-:W-:Y:S05]  /*1f10*/  @!P0 BRA `(.L_x_6106) ;  /* 0x0000000000048947 */ /* 0x000fea0003800000 */
[----:B------:R-:W-:Y:S01]  /*1f20*/  BPT.TRAP 0x1 ;  /* 0x000000040000795c */ /* 0x000fe20000300000 */
.L_x_6106:
[----:B0-----:R-:W0:Y:S01]  /*1f30*/  S2R R3, SR_TID.X ;  /* 0x0000000000037919 */ /* 0x001e220000002100 */
[----:B------:R-:W-:-:S05]  /*1f40*/  VIADD R4, R0, 0x20400 ;  /* 0x0002040000047836 */ /* 0x000fca0000000000 */
[----:B------:R-:W-:-:S04]  /*1f50*/  SHF.R.U32.HI R4, RZ, 0x4, R4 ;  /* 0x00000004ff047819 */ /* 0x000fc80000011604 */
[----:B------:R-:W-:Y:S02]  /*1f60*/  LOP3.LUT R4, R4, 0x3fff, RZ, 0xc0, !PT ;  /* 0x00003fff04047812 */ /* 0x000fe400078ec0ff */
[----:B0-----:R-:W-:Y:S01]  /*1f70*/  LOP3.LUT P1, R3, R3, 0x7f, RZ, 0xc0, !PT ;  /* 0x0000007f03037812 */ /* 0x001fe2000782c0ff */
[----:B--2---:R-:W-:-:S12]  /*1f80*/  @P2 BRA `(.L_x_6107) ;  /* 0x0000000000082947 */ /* 0x004fd80003800000 */
[----:B------:R-:W0:Y:S02]  /*1f90*/  SYNCS.PHASECHK.TRANS64.TRYWAIT P2, [R7+URZ+0x2e830], R6 ;  /* 0x02e83006070075a7 */ /* 0x000e24000804017f */
[----:B0-----:R-:W-:Y:S05]  /*1fa0*/  @!P2 BRA `(.L_x_6108) ;  /* 0x0000011800a0a947 */ /* 0x001fea0003800000 */
.L_x_6107:
[----:B------:R-:W-:Y:S05]  /*1fb0*/  WARPSYNC.ALL ;  /* 0x0000000000007948 */ /* 0x000fea0003800000 */
[----:B------:R-:W-:Y:S01]  /*1fc0*/  IMAD.MOV.U32 R25, RZ, RZ, RZ ;  /* 0x000000ffff197224 */ /* 0x000fe200078e00ff */
[----:B------:R-:W-:-:S04]  /*1fd0*/  LOP3.LUT R4, R4, 0x10000, RZ, 0xfc, !PT ;  /* 0x0001000004047812 */ /* 0x000fc800078efcff */
[----:B------:R-:W-:Y:S01]  /*1fe0*/  R2UR UR20, R4 ;  /* 0x00000000041472ca */ /* 0x000fe200000e0000 */
[----:B------:R-:W-:Y:S01]  /*1ff0*/  ULOP3.LUT UR12, UR54, 0x10000, URZ, 0xfc, !UPT ;  /* 0x00010000360c7892 */ /* 0x000fe2000f8efc3f */
[----:B------:R-:W-:Y:S01]  /*2000*/  WARPGROUP.ARRIVE ;  /* 0x00000000000079c5 */ /* 0x000fe20000000000 */
[----:B------:R-:W-:Y:S01]  /*2010*/  UMOV UR17, 0x40000040 ;  /* 0x4000004000117882 */ /* 0x000fe20000000000 */
[----:B------:R-:W-:Y:S01]  /*2020*/  UMOV UR19, 0x40000040 ;  /* 0x4000004000137882 */ /* 0x000fe20000000000 */
[----:B------:R-:W2:Y:S01]  /*2030*/  LDL R10, [R1+0x8] ;  /* 0x00000800010a7983 */ /* 0x000ea20000100800 */
[----:B------:R-:W-:Y:S01]  /*2040*/  UIADD3 UR7, UR12, 0x2, URZ ;  /* 0x000000020c077890 */ /* 0x000fe2000fffe03f */
[----:B01----:R-:W-:Y:S01]  /*2050*/  IMAD.U32 R6, RZ, RZ, UR53 ;  /* 0x00000035ff067e24 */ /* 0x003fe2000f8e00ff */
[----:B------:R-:W-:Y:S01]  /*2060*/  UMOV UR16, UR12 ;  /* 0x0000000c00107c82 */ /* 0x000fe20008000000 */
[----:B------:R-:W-:Y:S01]  /*2070*/  UIADD3 UR11, UR12, 0x4, URZ ;  /* 0x000000040c0b7890 */ /* 0x000fe2000fffe03f */
[----:B------:R-:W-:Y:S01]  /*2080*/  IMAD.U32 R5, RZ, RZ, UR49 ;  /* 0x00000031ff057e24 */ /* 0x000fe2000f8e00ff */
[----:B------:R-:W-:Y:S01]  /*2090*/  UIADD3 UR14, UR12, 0x6, URZ ;  /* 0x000000060c0e7890 */ /* 0x000fe2000fffe03f */
[----:B------:R-:W-:Y:S01]  /*20a0*/  P2R R8, PR, RZ, 0x2 ;  /* 0x00000002ff087803 */ /* 0x000fe20000000000 */
[----:B------:R-:W-:Y:S01]  /*20b0*/  UIMAD UR20, UR52, 0x700, UR20 ;  /* 0x00000700341478a4 */ /* 0x000fe2000f8e0214 */
[----:B------:R-:W-:Y:S01]  /*20c0*/  P2R R9, PR, RZ, 0x1 ;  /* 0x00000001ff097803 */ /* 0x000fe20000000000 */
[----:B------:R-:W-:Y:S01]  /*20d0*/  UMOV UR15, 0x40000040 ;  /* 0x40000040000f7882 */ /* 0x000fe20000000000 */
[----:B------:R-:W-:-:S02]  /*20e0*/  UIADD3 UR49, UR49, -0x2, URZ ;  /* 0xfffffffe31317890 */ /* 0x000fc4000fffe03f */
[----:B------:R-:W-:Y:S02]  /*20f0*/  UIADD3 UR4, UR20, 0x300, URZ ;  /* 0x0000030014047890 */ /* 0x000fe4000fffe03f */
[----:B------:R-:W-:Y:S01]  /*2100*/  UMOV UR18, UR20 ;  /* 0x0000001400127c82 */ /* 0x000fe20008000000 */
[----:B------:R-:W-:Y:S01]  /*2110*/  UIADD3 UR5, UR20, 0x400, URZ ;  /* 0x0000040014057890 */ /* 0x000fe2000fffe03f */
[----:B------:R-:W-:Y:S01]  /*2120*/  QGMMA.64x32x32.F32.E4M3.E4M3 R124, gdesc[UR16], RZ, !UPT, gsb0 ;  /* 0x00600000107c79f3 */ /* 0x000fe2000c0008ff */
[----:B------:R-:W-:Y:S01]  /*2130*/  UIADD3 UR18, UR20, 0x100, URZ ;  /* 0x0000010014127890 */ /* 0x000fe2000fffe03f */
[----:B------:R-:W-:Y:S01]  /*2140*/  UMOV UR19, 0x40000040 ;  /* 0x4000004000137882 */ /* 0x000fe20000000000 */
[----:B------:R-:W-:Y:S02]  /*2150*/  UIADD3 UR6, UR20, 0x500, URZ ;  /* 0x0000050014067890 */ /* 0x000fe4000fffe03f */
[----:B------:R-:W-:Y:S02]  /*2160*/  UIADD3 UR8, UR20, 0x2, URZ ;  /* 0x0000000214087890 */ /* 0x000fe4000fffe03f */
[----:B------:R-:W-:-:S02]  /*2170*/  UIADD3 UR9, UR20, 0x402, URZ ;  /* 0x0000040214097890 */ /* 0x000fc4000fffe03f */
[----:B------:R-:W-:Y:S02]  /*2180*/  UIADD3 UR10, UR20, 0x502, URZ ;  /* 0x00000502140a7890 */ /* 0x000fe4000fffe03f */
[----:B------:R-:W-:Y:S02]  /*2190*/  UIADD3 UR13, UR20, 0x4, URZ ;  /* 0x00000004140d7890 */ /* 0x000fe4000fffe03f */
[----:B------:R-:W-:Y:S02]  /*21a0*/  UIADD3 UR12, UR20, 0x504, URZ ;  /* 0x00000504140c7890 */ /* 0x000fe4000fffe03f */
[----:B------:R-:W-:Y:S01]  /*21b0*/  UISETP.GE.AND UP0, UPT, UR49, UR40, UPT ;  /* 0x000000283100728c */ /* 0x000fe2000bf06270 */
        /* <DEDUP_REMOVED lines=19> */
[----:B------:R-:W-:Y:S01]  /*22f0*/  QGMMA.64x32x32.F32.E4M3.E4M3 R60, gdesc[UR16], RZ, !UPT, gsb0 ;  /* 0x00600000103c79f3 */ /* 0x000fe2000c0008ff */
[----:B------:R-:W-:Y:S01]  /*2300*/  UMOV UR18, UR6 ;  /* 0x0000000600127c82 */ /* 0x000fe20008000000 */
[----:B------:R-:W-:Y:S01]  /*2310*/  UMOV UR19, 0x40000040 ;  /* 0x4000004000137882 */ /* 0x000fe20000000000 */
[----:B------:R-:W-:Y:S01]  /*2320*/  UMOV UR6, UR8 ;  /* 0x0000000800067c82 */ /* 0x000fe20008000000 */
[----:B------:R-:W-:Y:S01]  /*2330*/  UIADD3 UR8, UR20, 0x302, URZ ;  /* 0x0000030214087890 */ /* 0x000fe2000fffe03f */
[----:B--2---:R-:W-:-:S05]  /*2340*/  IADD3 R6, R6, 0xe0, -R10 ;  /* 0x000000e006067810 */ /* 0x004fca0007ffe80a */
[----:B------:R-:W-:-:S05]  /*2350*/  IMAD R6, R5, -0xe0, R6 ;  /* 0xffffff2005067824 */ /* 0x000fca00078e0206 */
        /* <DEDUP_REMOVED lines=9> */
[----:B------:R-:W-:Y:S01]  /*23f0*/  QGMMA.64x32x32.F32.E4M3.E4M3 R44, gdesc[UR16], RZ, !UPT, gsb0 ;  /* 0x00600000102c79f3 */ /* 0x000fe2000c0008ff */
[----:B------:R-:W-:Y:S01]  /*2400*/  UMOV UR18, UR4 ;  /* 0x0000000400127c82 */ /* 0x000fe20008000000 */
[----:B------:R-:W-:Y:S01]  /*2410*/  UMOV UR19, 0x40000040 ;  /* 0x4000004000137882 */ /* 0x000fe20000000000 */
[----:B------:R-:W-:Y:S01]  /*2420*/  UMOV UR4, UR7 ;  /* 0x0000000700047c82 */ /* 0x000fe20008000000 */
        /* <DEDUP_REMOVED lines=117> */
[C---:B------:R-:W-:Y:S02]  /*2b80*/  ISETP.GT.AND P6, PT, R6.reuse, 0x21, PT ;  /* 0x000000210600780c */ /* 0x040fe40003fc4270 */
        /* <DEDUP_REMOVED lines=16> */
[----:B------:R-:W-:Y:S01]  /*2c90*/  FMNMX.FTZ R5, R109, R10, !PT ;  /* 0x0000000a6d057209 */ /* 0x000fe20007810000 */
[----:B------:R-:W-:Y:S01]  /*2ca0*/  UIADD3 UR20, UR20, 0x606, URZ ;  /* 0x0000060614147890 */ /* 0x000fe2000fffe03f */
        /* <DEDUP_REMOVED lines=33> */
[----:B------:R-:W-:Y:S01]  /*2ec0*/  UMOV UR14, UR6 ;  /* 0x00000006000e7c82 */ /* 0x000fe20008000000 */
[----:B------:R-:W-:Y:S01]  /*2ed0*/  UMOV UR15, 0x40000040 ;  /* 0x40000040000f7882 */ /* 0x000fe20000000000 */
        /* <DEDUP_REMOVED lines=17> */
[----:B------:R-:W-:Y:S02]  /*2ff0*/  FSEL R105, R105, -INF , P5 ;  /* 0xff80000069697808 */ /* 0x000fe40002800000 */
[----:B------:R-:W-:-:S02]  /*3000*/  ISETP.GT.AND P4, PT, R6, 0x60, PT ;  /* 0x000000600600780c */ /* 0x000fc40003f84270 */
[----:B------:R-:W-:Y:S02]  /*3010*/  FMNMX.FTZ R10, R104, R5, !PT ;  /* 0x00000005680a7209 */ /* 0x000fe40007810000 */
[----:B------:R-:W-:Y:S02]  /*3020*/  FSEL R103, R103, -INF , P3 ;  /* 0xff80000067677808 */ /* 0x000fe40001800000 */
[C---:B------:R-:W-:Y:S02]  /*3030*/  ISETP.GT.AND P3, PT, R6.reuse, 0x61, PT ;  /* 0x000000610600780c */ /* 0x040fe40003f64270 */
[----:B------:R-:W-:Y:S02]  /*3040*/  FMNMX.FTZ R5, R105, R10, !PT ;  /* 0x0000000a69057209 */ /* 0x000fe40007810000 */
[----:B------:R-:W-:Y:S02]  /*3050*/  FSEL R99, R99, -INF , P2 ;  /* 0xff80000063637808 */ /* 0x000fe40001000000 */
[----:B------:R-:W-:-:S02]  /*3060*/  ISETP.GT.AND P2, PT, R6, 0x68, PT ;  /* 0x000000680600780c */ /* 0x000fc40003f44270 */
[----:B------:R-:W-:Y:S02]  /*3070*/  FSEL R106, R106, -INF , P6 ;  /* 0xff8000006a6a7808 */ /* 0x000fe40003000000 */
        /* <DEDUP_REMOVED lines=9> */
[----:B------:R-:W-:Y:S01]  /*3110*/  UMOV UR14, UR7 ;  /* 0x00000007000e7c82 */ /* 0x000fe20008000000 */
[----:B------:R-:W-:Y:S01]  /*3120*/  UMOV UR15, 0x40000040 ;  /* 0x40000040000f7882 */ /* 0x000fe20000000000 */
        /* <DEDUP_REMOVED lines=21> */
[C---:B------:R-:W-:Y:S02]  /*3280*/  ISETP.GT.AND P5, PT, R6.reuse, 0x81, PT ;  /* 0x000000810600780c */ /* 0x040fe40003fa4270 */
[----:B------:R-:W-:Y:S02]  /*3290*/  FMNMX.FTZ R5, R89, R10, !PT ;  /* 0x0000000a59057209 */ /* 0x000fe40007810000 */
[----:B------:R-:W-:Y:S02]  /*32a0*/  FSEL R87, R87, -INF , P4 ;  /* 0xff80000057577808 */ /* 0x000fe40002000000 */
[----:B------:R-:W-:Y:S02]  /*32b0*/  ISETP.GT.AND P4, PT, R6, 0x88, PT ;  /* 0x000000880600780c */ /* 0x000fe40003f84270 */
        /* <DEDUP_REMOVED lines=64> */
[----:B------:R-:W-:Y:S02]  /*36c0*/  FMNMX.FTZ R10, R142, R5, !PT ;  /* 0x000000058e0a7209 */ /* 0x000fe40007810000 */
[----:B------:R-:W-:Y:S02]  /*36d0*/  FSEL R58, R58, -INF , P2 ;  /* 0xff8000003a3a7808 */ /* 0x000fe40001000000 */
[C---:B------:R-:W-:Y:S02]  /*36e0*/  ISETP.GT.AND P2, PT, R6.reuse, 0xc9, PT ;  /* 0x000000c90600780c */ /* 0x040fe40003f44270 */
[----:B------:R-:W-:Y:S02]  /*36f0*/  FSEL R55, R55, -INF , P3 ;  /* 0xff80000037377808 */ /* 0x000fe40001800000 */
[----:B------:R-:W-:-:S02]  /*3700*/  ISETP.GT.AND P3, PT, R6, 0xd0, PT ;  /* 0x000000d00600780c */ /* 0x000fc40003f64270 */
[----:B------:R-:W-:Y:S02]  /*3710*/  FSEL R54, R54, -INF , P4 ;  /* 0xff80000036367808 */ /* 0x000fe40002000000 */
[C---:B------:R-:W-:Y:S02]  /*3720*/  ISETP.GT.AND P4, PT, R6.reuse, 0xd1, PT ;  /* 0x000000d10600780c */ /* 0x040fe40003f84270 */
[----:B------:R-:W-:Y:S02]  /*3730*/  FSEL R51, R51, -INF , P5 ;  /* 0xff80000033337808 */ /* 0x000fe40002800000 */
[----:B------:R-:W-:Y:S02]  /*3740*/  ISETP.GT.AND P5, PT, R6, 0xd8, PT ;  /* 0x000000d80600780c */ /* 0x000fe40003fa4270 */
[----:B------:R-:W-:Y:S02]  /*3750*/  FSEL R50, R50, -INF , P6 ;  /* 0xff80000032327808 */ /* 0x000fe40003000000 */
[----:B------:R-:W-:-:S02]  /*3760*/  ISETP.GT.AND P6, PT, R6, 0xd9, PT ;  /* 0x000000d90600780c */ /* 0x000fc40003fc4270 */
[----:B------:R-:W-:Y:S02]  /*3770*/  P2R R15, PR, RZ, 0x2 ;  /* 0x00000002ff0f7803 */ /* 0x000fe40000000000 */
[----:B------:R-:W-:Y:S01]  /*3780*/  P2R R13, PR, RZ, 0x4 ;  /* 0x00000004ff0d7803 */ /* 0x000fe20000000000 */
[----:B------:R-:W-:Y:S02]  /*3790*/  WARPGROUP.DEPBAR.LE gsb0, 0x0 ;  /* 0x00008000000079c5 */ /* 0x000fe40000010000 */
        /* <DEDUP_REMOVED lines=16> */
[----:B------:R-:W-:Y:S02]  /*38a0*/  FMNMX.FTZ R33, R126, R127, !PT ;  /* 0x0000007f7e217209 */ /* 0x000fe40007810000 */
[----:B------:R-:W-:Y:S02]  /*38b0*/  FMNMX.FTZ R10, R145, R10, !PT ;  /* 0x0000000a910a7209 */ /* 0x000fe40007810000 */
[----:B------:R-:W-:Y:S02]  /*38c0*/  P2R R14, PR, RZ, 0x1 ;  /* 0x00000001ff0e7803 */ /* 0x000fe40000000000 */
[C---:B------:R-:W-:Y:S01]  /*38d0*/  ISETP.GT.AND P0, PT, R6.reuse, 0xb9, PT ;  /* 0x000000b90600780c */ /* 0x040fe20003f04270 */
[----:B------:R-:W0:Y:S01]  /*38e0*/  SHFL.BFLY PT, R5, R10, 0x2, 0x1f ;  /* 0x0c401f000a057f89 */ /* 0x000e2200000e0000 */
[----:B------:R-:W-:Y:S02]  /*38f0*/  ISETP.GT.AND P1, PT, R6, 0xc0, PT ;  /* 0x000000c00600780c */ /* 0x000fe40003f24270 */
        /* <DEDUP_REMOVED lines=11> */
[----:B0-----:R-:W-:Y:S02]  /*39b0*/  FMNMX.FTZ R11, R10, R5, !PT ;  /* 0x000000050a0b7209 */ /* 0x001fe40007810000 */
[----:B------:R-:W-:-:S02]  /*39c0*/  FMNMX.FTZ R6, R110, R41, !PT ;  /* 0x000000296e067209 */ /* 0x000fc40007810000 */
[----:B------:R-:W-:Y:S01]  /*39d0*/  FSEL R34, R34, -INF , P0 ;  /* 0xff80000022227808 */ /* 0x000fe20000000000 */
[----:B------:R-:W0:Y:S01]  /*39e0*/  SHFL.BFLY PT, R12, R11, 0x1, 0x1f ;  /* 0x0c201f000b0c7f89 */ /* 0x000e2200000e0000 */
[----:B------:R-:W-:Y:S02]  /*39f0*/  FMNMX.FTZ R41, R111, R6, !PT ;  /* 0x000000066f297209 */ /* 0x000fe40007810000 */
[----:B------:R-:W-:Y:S02]  /*3a00*/  ISETP.NE.AND P1, PT, R8, RZ, PT ;  /* 0x000000ff0800720c */ /* 0x000fe40003f25270 */
[----:B------:R-:W-:Y:S02]  /*3a10*/  FMNMX.FTZ R6, R114, R41, !PT ;  /* 0x0000002972067209 */ /* 0x000fe40007810000 */
[----:B------:R-:W-:Y:S02]  /*3a20*/  ISETP.NE.AND P0, PT, R9, RZ, PT ;  /* 0x000000ff0900720c */ /* 0x000fe40003f05270 */
[----:B------:R-:W-:-:S04]  /*3a30*/  FMNMX.FTZ R53, R115, R6, !PT ;  /* 0x0000000673357209 */ /* 0x000fc80007810000 */
[----:B------:R-:W-:-:S03]  /*3a40*/  FMNMX.FTZ R6, R118, R53, !PT ;  /* 0x0000003576067209 */ /* 0x000fc60007810000 */
[----:B------:R-:W-:Y:S01]  /*3a50*/  @!P1 VIADD R7, R7, 0x2e840 ;  /* 0x0002e84007079836 */ /* 0x000fe20000000000 */
        /* <DEDUP_REMOVED lines=8> */
[----:B------:R-:W-:Y:S02]  /*3ae0*/  FSEL R149, R149, RZ, P2 ;  /* 0x000000ff95957208 */ /* 0x000fe40001000000 */
[----:B------:R-:W-:Y:S02]  /*3af0*/  FMNMX.FTZ R57, R95, R6, !PT ;  /* 0x000000065f397209 */ /* 0x000fe40007810000 */
[----:B------:R-:W-:Y:S01]  /*3b00*/  ISETP.NE.AND P2, PT, R13, RZ, PT ;  /* 0x000000ff0d00720c */ /* 0x000fe20003f45270 */
[----:B------:R-:W-:-:S01]  /*3b10*/  FFMA.FTZ R93, R93, UR41, -R149 ;  /* 0x000000295d5d7c23 */ /* 0x000fc20008010895 */
[----:B------:R-:W-:Y:S01]  /*3b20*/  FMNMX.FTZ R6, R98, R57, !PT ;  /* 0x0000003962067209 */ /* 0x000fe20007810000 */
[----:B------:R-:W-:-:S01]  /*3b30*/  FFMA.FTZ R40, R100, UR41, -R149 ;  /* 0x0000002964287c23 */ /* 0x000fc20008010895 */
[--C-:B------:R-:W-:Y:S01]  /*3b40*/  FFMA.FTZ R101, R101, UR41, -R149.reuse ;  /* 0x0000002965657c23 */ /* 0x100fe20008010895 */
[----:B------:R0:W-:Y:S01]  /*3b50*/  MUFU.EX2 R37, R93 ;  /* 0x0000005d00257308 */ /* 0x0001e20000000800 */
[----:B------:R-:W-:Y:S01]  /*3b60*/  FSEL R100, R35, -INF , P2 ;  /* 0xff80000023647808 */ /* 0x000fe20001000000 */
[--C-:B------:R-:W-:Y:S01]  /*3b70*/  FFMA.FTZ R56, R104, UR41, -R149.reuse ;  /* 0x0000002968387c23 */ /* 0x100fe20008010895 */
[----:B------:R-:W-:-:S01]  /*3b80*/  FFMA.FTZ R105, R105, UR41, -R149 ;  /* 0x0000002969697c23 */ /* 0x000fc20008010895 */
[----:B------:R-:W-:Y:S01]  /*3b90*/  FSEL R104, R39, -INF , P4 ;  /* 0xff80000027687808 */ /* 0x000fe20002000000 */
[----:B------:R-:W-:-:S01]  /*3ba0*/  FFMA.FTZ R20, R108, UR41, -R149 ;  /* 0x000000296c147c23 */ /* 0x000fc20008010895 */
[----:B------:R-:W-:Y:S01]  /*3bb0*/  FSEL R108, R43, -INF , P6 ;  /* 0xff8000002b6c7808 */ /* 0x000fe20003000000 */
        /* <DEDUP_REMOVED lines=9> */
[----:B------:R0:W-:Y:S01]  /*3c50*/  MUFU.EX2 R57, R105 ;  /* 0x0000006900397308 */ /* 0x0001e20000000800 */
[----:B------:R-:W-:Y:S01]  /*3c60*/  FMNMX.FTZ R93, R103, R6, !PT ;  /* 0x00000006675d7209 */ /* 0x000fe20007810000 */
[--C-:B------:R-:W-:Y:S01]  /*3c70*/  FFMA.FTZ R26, R116, UR41, -R149.reuse ;  /* 0x00000029741a7c23 */ /* 0x100fe20008010895 */
[----:B-1----:R-:W-:Y:S01]  /*3c80*/  FSEL R101, R38, -INF , P3 ;  /* 0xff80000026657808 */ /* 0x002fe20001800000 */
[--C-:B------:R-:W-:Y:S01]  /*3c90*/  FFMA.FTZ R10, R128, UR41, -R149.reuse ;  /* 0x00000029800a7c23 */ /* 0x100fe20008010895 */
[----:B------:R-:W-:Y:S01]  /*3ca0*/  FMNMX.FTZ R6, R106, R93, !PT ;  /* 0x0000005d6a067209 */ /* 0x000fe20007810000 */
[--C-:B------:R-:W-:Y:S01]  /*3cb0*/  FFMA.FTZ R11, R129, UR41, -R149.reuse ;  /* 0x00000029810b7c23 */ /* 0x100fe20008010895 */
[----:B------:R-:W-:-:S01]  /*3cc0*/  FFMA.FTZ R12, R132, UR41, -R149 ;  /* 0x00000029840c7c23 */ /* 0x000fc20008010895 */
[----:B------:R-:W-:Y:S01]  /*3cd0*/  MUFU.EX2 R41, R97 ;  /* 0x0000006100297308 */ /* 0x000fe20000000800 */
[----:B------:R-:W-:Y:S01]  /*3ce0*/  FMNMX.FTZ R93, R107, R6, !PT ;  /* 0x000000066b5d7209 */ /* 0x000fe20007810000 */
[--C-:B------:R-:W-:Y:S01]  /*3cf0*/  FFMA.FTZ R29, R117, UR41, -R149.reuse ;  /* 0x00000029751d7c23 */ /* 0x100fe20008010895 */
[----:B0-----:R-:W-:Y:S01]  /*3d00*/  FSEL R105, R42, -INF , P5 ;  /* 0xff8000002a697808 */ /* 0x001fe20002800000 */
[--C-:B------:R-:W-:Y:S01]  /*3d10*/  FFMA.FTZ R13, R133, UR41, -R149.reuse ;  /* 0x00000029850d7c23 */ /* 0x100fe20008010895 */
[----:B------:R-:W-:Y:S01]  /*3d20*/  FMNMX.FTZ R6, R78, R93, !PT ;  /* 0x0000005d4e067209 */ /* 0x000fe20007810000 */
[--C-:B------:R-:W-:Y:S01]  /*3d30*/  FFMA.FTZ R28, R120, UR41, -R149.reuse ;  /* 0x00000029781c7c23 */ /* 0x100fe20008010895 */
[----:B------:R-:W-:-:S01]  /*3d40*/  FFMA.FTZ R14, R136, UR41, -R149 ;  /* 0x00000029880e7c23 */ /* 0x000fc20008010895 */
[----:B------:R0:W-:Y:S01]  /*3d50*/  MUFU.EX2 R33, R121 ;  /* 0x0000007900217308 */ /* 0x0001e20000000800 */
        /* <DEDUP_REMOVED lines=8> */
[----:B------:R-:W-:Y:S01]  /*3de0*/  FMNMX.FTZ R93, R83, R6, !PT ;  /* 0x00000006535d7209 */ /* 0x000fe20007810000 */
[----:B0-----:R-:W-:-:S02]  /*3df0*/  IMAD.U32 R121, RZ, RZ, UR41 ;  /* 0x00000029ff797e24 */ /* 0x001fc4000f8e00ff */
[----:B------:R-:W-:-:S01]  /*3e00*/  FFMA.FTZ R76, R76, UR41, -R149 ;  /* 0x000000294c4c7c23 */ /* 0x000fc20008010895 */
[--C-:B------:R-:W-:Y:S01]  /*3e10*/  FFMA.FTZ R77, R77, UR41, -R149.reuse ;  /* 0x000000294d4d7c23 */ /* 0x100fe20008010895 */
[----:B------:R-:W-:Y:S01]  /*3e20*/  FMNMX.FTZ R6, R86, R93, !PT ;  /* 0x0000005d56067209 */ /* 0x000fe20007810000 */
[--C-:B------:R-:W-:Y:S01]  /*3e30*/  FFMA.FTZ R80, R80, UR41, -R149.reuse ;  /* 0x0000002950507c23 */ /* 0x100fe20008010895 */
[----:B------:R-:W-:-:S01]  /*3e40*/  FFMA.FTZ R81, R81, UR41, -R149 ;  /* 0x0000002951517c23 */ /* 0x000fc20008010895 */
        /* <DEDUP_REMOVED lines=33> */
[----:B------:R-:W-:-:S02]  /*4060*/  FMNMX.FTZ R93, R71, R6, !PT ;  /* 0x00000006475d7209 */ /* 0x000fc40007810000 */
[----:B0-----:R-:W-:Y:S02]  /*4070*/  F2FP.SATFINITE.E4M3.F32.PACK_AB_MERGE_C R200, R11, R10, RZ ;  /* 0x0000000a0bc8723e */ /* 0x001fe400048070ff */
[----:B------:R-:W-:Y:S02]  /*4080*/  FMNMX.FTZ R6, R74, R93, !PT ;  /* 0x0000005d4a067209 */ /* 0x000fe40007810000 */
[----:B------:R-:W-:Y:S01]  /*4090*/  F2FP.SATFINITE.E4M3.F32.PACK_AB_MERGE_C R200, R9, R8, R200 ;  /* 0x0000000809c8723e */ /* 0x000fe200048070c8 */
[----:B------:R-:W-:Y:S01]  /*40a0*/  MUFU.EX2 R14, R14 ;  /* 0x0000000e000e7308 */ /* 0x000fe20000000800 */
[----:B------:R-:W-:-:S04]  /*40b0*/  FMNMX.FTZ R93, R75, R6, !PT ;  /* 0x000000064b5d7209 */ /* 0x000fc80007810000 */
[----:B------:R-:W-:-:S03]  /*40c0*/  FMNMX.FTZ R6, R46, R93, !PT ;  /* 0x0000005d2e067209 */ /* 0x000fc60007810000 */
[----:B------:R-:W0:Y:S01]  /*40d0*/  MUFU.EX2 R15, R15 ;  /* 0x0000000f000f7308 */ /* 0x000e220000000800 */
[----:B------:R-:W-:-:S04]  /*40e0*/  FMNMX.FTZ R93, R47, R6, !PT ;  /* 0x000000062f5d7209 */ /* 0x000fc80007810000 */
[----:B------:R-:W-:-:S03]  /*40f0*/  FMNMX.FTZ R6, R50, R93, !PT ;  /* 0x0000005d32067209 */ /* 0x000fc60007810000 */
[----:B------:R-:W-:Y:S01]  /*4100*/  MUFU.EX2 R20, R20 ;  /* 0x0000001400147308 */ /* 0x000fe20000000800 */
[----:B------:R-:W-:-:S04]  /*4110*/  FMNMX.FTZ R93, R51, R6, !PT ;  /* 0x00000006335d7209 */ /* 0x000fc80007810000 */
[----:B------:R-:W-:-:S03]  /*4120*/  FMNMX.FTZ R6, R54, R93, !PT ;  /* 0x0000005d36067209 */ /* 0x000fc60007810000 */
[----:B------:R-:W-:Y:S01]  /*4130*/  MUFU.EX2 R21, R21 ;  /* 0x0000001500157308 */ /* 0x000fe20000000800 */
[----:B------:R-:W-:Y:S02]  /*4140*/  FMNMX.FTZ R93, R55, R6, !PT ;  /* 0x00000006375d7209 */ /* 0x000fe40007810000 */
        /* <DEDUP_REMOVED lines=10> */
[----:B------:R-:W-:Y:S01]  /*41f0*/  FMNMX.FTZ R6, R100, R93, !PT ;  /* 0x0000005d64067209 */ /* 0x000fe20007810000 */
[----:B------:R-:W-:-:S03]  /*4200*/  FFMA.FTZ R93, R150, UR41, -R149 ;  /* 0x00000029965d7c23 */ /* 0x000fc60008010895 */
[----:B------:R-:W-:-:S03]  /*4210*/  FMNMX.FTZ R39, R101, R6, !PT ;  /* 0x0000000665277209 */ /* 0x000fc60007810000 */
[----:B------:R-:W-:Y:S01]  /*4220*/  MUFU.EX2 R29, R29 ;  /* 0x0000001d001d7308 */ /* 0x000fe20000000800 */
[----:B------:R-:W-:Y:S01]  /*4230*/  FMNMX.FTZ R6, R104, R39, !PT ;  /* 0x0000002768067209 */ /* 0x000fe20007810000 */
[--C-:B------:R-:W-:Y:S01]  /*4240*/  FFMA.FTZ R39, R45, UR41, -R149.reuse ;  /* 0x000000292d277c23 */ /* 0x100fe20008010895 */
[----:B0-----:R-:W-:Y:S01]  /*4250*/  F2FP.SATFINITE.E4M3.F32.PACK_AB_MERGE_C R204, R27, R24, RZ ;  /* 0x000000181bcc723e */ /* 0x001fe200048070ff */
[--C-:B------:R-:W-:Y:S01]  /*4260*/  FFMA.FTZ R45, R140, UR41, -R149.reuse ;  /* 0x000000298c2d7c23 */ /* 0x100fe20008010895 */
[----:B------:R-:W-:Y:S02]  /*4270*/  FMNMX.FTZ R43, R105, R6, !PT ;  /* 0x00000006692b7209 */ /* 0x000fe40007810000 */
[----:B------:R-:W-:Y:S01]  /*4280*/  F2FP.SATFINITE.E4M3.F32.PACK_AB_MERGE_C R204, R21, R20, R204 ;  /* 0x0000001415cc723e */ /* 0x000fe200048070cc */
[----:B------:R-:W0:Y:S01]  /*4290*/  MUFU.EX2 R28, R28 ;  /* 0x0000001c001c7308 */ /* 0x000e220000000800 */
[----:B------:R-:W-:Y:S01]  /*42a0*/  FMNMX.FTZ R6, R108, R43, !PT ;  /* 0x0000002b6c067209 */ /* 0x000fe20007810000 */
[--C-:B------:R-:W-:Y:S01]  /*42b0*/  FFMA.FTZ R43, R49, UR41, -R149.reuse ;  /* 0x00000029312b7c23 */ /* 0x100fe20008010895 */
[----:B------:R-:W-:-:S03]  /*42c0*/  FFMA.FTZ R49, R142, UR41, -R149 ;  /* 0x000000298e317c23 */ /* 0x000fc60008010895 */
[----:B------:R-:W1:Y:S02]  /*42d0*/  SHFL.BFLY PT, R73, R6, 0x2, 0x1f ;  /* 0x0c401f0006497f89 */ /* 0x000e6400000e0000 */
[----:B------:R-:W-:Y:S08]  /*42e0*/  MUFU.EX2 R32, R32 ;  /* 0x0000002000207308 */ /* 0x000ff00000000800 */
[----:B------:R-:W2:Y:S01]  /*42f0*/  MUFU.EX2 R36, R36 ;  /* 0x0000002400247308 */ /* 0x000ea20000000800 */
[----:B0-----:R-:W-:-:S04]  /*4300*/  F2FP.SATFINITE.E4M3.F32.PACK_AB_MERGE_C R206, R33, R28, RZ ;  /* 0x0000001c21ce723e */ /* 0x001fc800048070ff */
[----:B------:R-:W-:-:S03]  /*4310*/  F2FP.SATFINITE.E4M3.F32.PACK_AB_MERGE_C R206, R29, R26, R206 ;  /* 0x0000001a1dce723e */ /* 0x000fc600048070ce */
[----:B------:R-:W-:Y:S01]  /*4320*/  MUFU.EX2 R40, R40 ;  /* 0x0000002800287308 */ /* 0x000fe20000000800 */
[----:B-1----:R-:W-:Y:S01]  /*4330*/  FMNMX.FTZ R97, R6, R73, !PT ;  /* 0x0000004906617209 */ /* 0x002fe20007810000 */
[----:B------:R-:W-:-:S06]  /*4340*/  FFMA.FTZ R73, R147, UR41, -R149 ;  /* 0x0000002993497c23 */ /* 0x000fcc0008010895 */
[----:B------:R-:W0:Y:S01]  /*4350*/  MUFU.EX2 R56, R56 ;  /* 0x0000003800387308 */ /* 0x000e220000000800 */
[----:B--2---:R-:W-:Y:S01]  /*4360*/  F2FP.SATFINITE.E4M3.F32.PACK_AB_MERGE_C R208, R41, R36, RZ ;  /* 0x0000002429d0723e */ /* 0x004fe200048070ff */
[----:B------:R-:W1:Y:S03]  /*4370*/  SHFL.BFLY PT, R6, R97, 0x1, 0x1f ;  /* 0x0c201f0061067f89 */ /* 0x000e6600000e0000 */
[----:B------:R-:W-:-:S03]  /*4380*/  F2FP.SATFINITE.E4M3.F32.PACK_AB_MERGE_C R208, R37, R32, R208 ;  /* 0x0000002025d0723e */ /* 0x000fc600048070d0 */
[----:B------:R-:W-:Y:S08]  /*4390*/  MUFU.EX2 R76, R76 ;  /* 0x0000004c004c7308 */ /* 0x000ff00000000800 */
[----:B------:R-:W-:Y:S01]  /*43a0*/  MUFU.EX2 R77, R77 ;  /* 0x0000004d004d7308 */ /* 0x000fe20000000800 */
[----:B0-----:R-:W-:-:S04]  /*43b0*/  F2FP.SATFINITE.E4M3.F32.PACK_AB_MERGE_C R210, R57, R56, RZ ;  /* 0x0000003839d2723e */ /* 0x001fc800048070ff */
[----:B------:R-:W-:-:S03]  /*43c0*/  F2FP.SATFINITE.E4M3.F32.PACK_AB_MERGE_C R210, R53, R40, R210 ;  /* 0x0000002835d2723e */ /* 0x000fc600048070d2 */
[----:B------:R-:W-:Y:S01]  /*43d0*/  MUFU.EX2 R80, R80 ;  /* 0x0000005000507308 */ /* 0x000fe20000000800 */
[----:B-1----:R-:W-:Y:S01]  /*43e0*/  FMNMX.FTZ R6, R97, R6, !PT ;  /* 0x0000000661067209 */ /* 0x002fe20007810000 */
[----:B------:R-:W-:-:S03]  /*43f0*/  FFMA.FTZ R97, R144, UR41, -R149 ;  /* 0x0000002990617c23 */ /* 0x000fc60008010895 */
[C---:B------:R-:W-:Y:S01]  /*4400*/  FSETP.NEU.FTZ.AND P2, PT, R6.reuse, -INF , PT ;  /* 0xff8000000600780b */ /* 0x040fe20003f5d000 */
[----:B------:R-:W-:-:S02]  /*4410*/  FFMA.FTZ R121, R6, R121, -8 ;  /* 0xc100000006797423 */ /* 0x000fc40000010079 */
[----:B------:R-:W-:Y:S03]  /*4420*/  MUFU.EX2 R81, R81 ;  /* 0x0000005100517308 */ /* 0x000fe60000000800 */
[----:B------:R-:W-:-:S05]  /*4430*/  FSEL R121, R121, RZ, P2 ;  /* 0x000000ff79797208 */ /* 0x000fca0001000000 */
        /* <DEDUP_REMOVED lines=26> */
[----:B------:R-:W-:Y:S01]  /*45e0*/  FADD.FTZ R91, R8, R9 ;  /* 0x00000009085b7221 */ /* 0x000fe20000010000 */
[----:B------:R-:W-:-:S01]  /*45f0*/  FFMA.FTZ R106, R82, UR41, -R121 ;  /* 0x00000029526a7c23 */ /* 0x000fc20008010879 */
[--C-:B------:R-:W-:Y:S01]  /*4600*/  FFMA.FTZ R82, R86, UR41, -R121.reuse ;  /* 0x0000002956527c23 */ /* 0x100fe20008010879 */
[----:B------:R-:W-:-:S01]  /*4610*/  FFMA.FTZ R127, R139, UR41, -R121 ;  /* 0x000000298b7f7c23 */ /* 0x000fc20008010879 */
[----:B------:R-:W-:Y:S01]  /*4620*/  FFMA.FTZ R86, R90, UR41, -R121 ;  /* 0x000000295a567c23 */ /* 0x000fe20008010879 */
[----:B------:R-:W-:-:S01]  /*4630*/  FADD.FTZ R90, R10, R91 ;  /* 0x0000005b0a5a7221 */ /* 0x000fc20000010000 */
[----:B------:R-:W2:Y:S01]  /*4640*/  MUFU.EX2 R125, R125 ;  /* 0x0000007d007d7308 */ /* 0x000ea20000000800 */
[----:B0-----:R-:W-:-:S01]  /*4650*/  FADD.FTZ R131, R113, R116 ;  /* 0x0000007471837221 */ /* 0x001fc20000010000 */
[----:B------:R-:W-:Y:S01]  /*4660*/  FFMA.FTZ R110, R110, UR41, -R121 ;  /* 0x000000296e6e7c23 */ /* 0x000fe20008010879 */
[----:B------:R-:W-:-:S01]  /*4670*/  FADD.FTZ R91, R11, R90 ;  /* 0x0000005a0b5b7221 */ /* 0x000fc20000010000 */
[--C-:B------:R-:W-:Y:S01]  /*4680*/  FFMA.FTZ R111, R111, UR41, -R121.reuse ;  /* 0x000000296f6f7c23 */ /* 0x100fe20008010879 */
[----:B------:R-:W-:-:S01]  /*4690*/  FFMA.FTZ R90, R63, UR41, -R121 ;  /* 0x000000293f5a7c23 */ /* 0x000fc20008010879 */
[----:B------:R-:W-:Y:S01]  /*46a0*/  @!P1 PRMT R63, RZ, 0x654, R7 ;  /* 0x00000654ff3f9816 */ /* 0x000fe20000000007 */
[----:B------:R-:W-:-:S01]  /*46b0*/  FADD.FTZ R132, R12, R91 ;  /* 0x0000005b0c847221 */ /* 0x000fc20000010000 */
[----:B------:R-:W0:Y:S01]  /*46c0*/  MUFU.EX2 R117, R117 ;  /* 0x0000007500757308 */ /* 0x000e220000000800 */
[----:B-1----:R-:W-:-:S01]  /*46d0*/  FADD.FTZ R130, R124, R131 ;  /* 0x000000837c827221 */ /* 0x002fc20000010000 */
[----:B------:R1:W-:Y:S01]  /*46e0*/  @!P1 SYNCS.ARRIVE.TRANS64.RED.A1T0 RZ, [R63+URZ], RZ ;  /* 0x000000ff3fff99a7 */ /* 0x0003e2000810043f */
[----:B------:R-:W-:-:S01]  /*46f0*/  FADD.FTZ R131, R13, R132 ;  /* 0x000000840d837221 */ /* 0x000fc20000010000 */
[--C-:B------:R-:W-:Y:S01]  /*4700*/  FFMA.FTZ R94, R94, UR41, -R121.reuse ;  /* 0x000000295e5e7c23 */ /* 0x100fe20008010879 */
[----:B------:R-:W-:-:S01]  /*4710*/  FFMA.FTZ R95, R95, UR41, -R121 ;  /* 0x000000295f5f7c23 */ /* 0x000fc20008010879 */
[--C-:B------:R-:W-:Y:S01]  /*4720*/  FFMA.FTZ R70, R70, UR41, -R121.reuse ;  /* 0x0000002946467c23 */ /* 0x100fe20008010879 */
[----:B------:R-:W-:-:S01]  /*4730*/  FFMA.FTZ R71, R71, UR41, -R121 ;  /* 0x0000002947477c23 */ /* 0x000fc20008010879 */
[----:B------:R-:W3:Y:S01]  /*4740*/  MUFU.EX2 R120, R120 ;  /* 0x0000007800787308 */ /* 0x000ee20000000800 */
[----:B--2---:R-:W-:-:S01]  /*4750*/  FADD.FTZ R130, R125, R130 ;  /* 0x000000827d827221 */ /* 0x004fc20000010000 */
[--C-:B-1----:R-:W-:Y:S01]  /*4760*/  FFMA.FTZ R63, R66, UR41, -R121.reuse ;  /* 0x00000029423f7c23 */ /* 0x102fe20008010879 */
[----:B------:R-:W-:-:S01]  /*4770*/  FFMA.FTZ R66, R67, UR41, -R121 ;  /* 0x0000002943427c23 */ /* 0x000fc20008010879 */
[--C-:B------:R-:W-:Y:S01]  /*4780*/  FFMA.FTZ R78, R78, UR41, -R121.reuse ;  /* 0x000000294e4e7c23 */ /* 0x100fe20008010879 */
[----:B------:R-:W-:-:S01]  /*4790*/  FFMA.FTZ R74, R74, UR41, -R121 ;  /* 0x000000294a4a7c23 */ /* 0x000fc20008010879 */
[--C-:B------:R-:W-:Y:S01]  /*47a0*/  FFMA.FTZ R79, R79, UR41, -R121.reuse ;  /* 0x000000294f4f7c23 */ /* 0x100fe20008010879 */
[----:B------:R-:W-:-:S01]  /*47b0*/  FFMA.FTZ R75, R75, UR41, -R121 ;  /* 0x000000294b4b7c23 */ /* 0x000fc20008010879 */
[----:B------:R-:W1:Y:S01]  /*47c0*/  MUFU.EX2 R126, R126 ;  /* 0x0000007e007e7308 */ /* 0x000e620000000800 */
[----:B0-----:R-:W-:-:S01]  /*47d0*/  FADD.FTZ R91, R117, R130 ;  /* 0x00000082755b7221 */ /* 0x001fc20000010000 */
[----:B------:R-:W-:Y:S01]  /*47e0*/  FADD.FTZ R130, R14, R131 ;  /* 0x000000830e827221 */ /* 0x000fe20000010000 */
[----:B------:R-:W-:-:S01]  /*47f0*/  FFMA.FTZ R131, R54, UR41, -R121 ;  /* 0x0000002936837c23 */ /* 0x000fc20008010879 */
[--C-:B------:R-:W-:Y:S01]  /*4800*/  FFMA.FTZ R62, R62, UR41, -R121.reuse ;  /* 0x000000293e3e7c23 */ /* 0x100fe20008010879 */
[----:B------:R-:W-:Y:S01]  /*4810*/  F2FP.SATFINITE.E4M3.F32.PACK_AB_MERGE_C R212, R81, R80, RZ ;  /* 0x0000005051d4723e */ /* 0x000fe200048070ff */
[--C-:B------:R-:W-:Y:S01]  /*4820*/  FFMA.FTZ R55, R55, UR41, -R121.reuse ;  /* 0x0000002937377c23 */ /* 0x100fe20008010879 */
[----:B------:R-:W-:-:S01]  /*4830*/  FFMA.FTZ R58, R58, UR41, -R121 ;  /* 0x000000293a3a7c23 */ /* 0x000fc20008010879 */
[----:B------:R-:W0:Y:S01]  /*4840*/  MUFU.EX2 R127, R127 ;  /* 0x0000007f007f7308 */ /* 0x000e220000000800 */
[----:B---3--:R-:W-:-:S01]  /*4850*/  FADD.FTZ R91, R120, R91 ;  /* 0x0000005b785b7221 */ /* 0x008fc20000010000 */
[--C-:B------:R-:W-:Y:S01]  /*4860*/  FFMA.FTZ R59, R59, UR41, -R121.reuse ;  /* 0x000000293b3b7c23 */ /* 0x100fe20008010879 */
[----:B------:R-:W-:-:S01]  /*4870*/  FFMA.FTZ R34, R34, UR41, -R121 ;  /* 0x0000002922227c23 */ /* 0x000fc20008010879 */
[--C-:B------:R-:W-:Y:S01]  /*4880*/  FFMA.FTZ R100, R100, UR41, -R121.reuse ;  /* 0x0000002964647c23 */ /* 0x100fe20008010879 */
[----:B------:R-:W-:-:S01]  /*4890*/  FFMA.FTZ R101, R101, UR41, -R121 ;  /* 0x0000002965657c23 */ /* 0x000fc20008010879 */
[--C-:B------:R-:W-:Y:S01]  /*48a0*/  FFMA.FTZ R104, R104, UR41, -R121.reuse ;  /* 0x0000002968687c23 */ /* 0x100fe20008010879 */
[----:B------:R-:W-:-:S01]  /*48b0*/  FFMA.FTZ R105, R105, UR41, -R121 ;  /* 0x0000002969697c23 */ /* 0x000fc20008010879 */
[----:B------:R-:W2:Y:S01]  /*48c0*/  MUFU.EX2 R110, R110 ;  /* 0x0000006e006e7308 */ /* 0x000ea20000000800 */
[----:B-1----:R-:W-:-:S01]  /*48d0*/  FADD.FTZ R132, R126, R91 ;  /* 0x0000005b7e847221 */ /* 0x002fc20000010000 */
[----:B------:R-:W-:Y:S01]  /*48e0*/  FADD.FTZ R91, R15, R130 ;  /* 0x000000820f5b7221 */ /* 0x000fe20000010000 */
[----:B------:R-:W-:-:S01]  /*48f0*/  FFMA.FTZ R108, R108, UR41, -R121 ;  /* 0x000000296c6c7c23 */ /* 0x000fc20008010879 */
[----:B------:R-:W-:-:S02]  /*4900*/  PLOP3.LUT P1, PT, PT, PT, UP0, 0x80, 0x0 ;  /* 0x000000000000781c */ /* 0x000fc40003f2f008 */
[----:B------:R-:W-:-:S01]  /*4910*/  FADD.FTZ R130, R20, R91 ;  /* 0x0000005b14827221 */ /* 0x000fc20000010000 */
[----:B------:R-:W-:Y:S01]  /*4920*/  F2FP.SATFINITE.E4M3.F32.PACK_AB_MERGE_C R201, R125, R124, RZ ;  /* 0x0000007c7dc9723e */ /* 0x000fe200048070ff */
[----:B------:R-:W1:Y:S01]  /*4930*/  MUFU.EX2 R111, R111 ;  /* 0x0000006f006f7308 */ /* 0x000e620000000800 */
[----:B0-----:R-:W-:-:S01]  /*4940*/  FADD.FTZ R67, R127, R132 ;  /* 0x000000847f437221 */ /* 0x001fc20000010000 */
[----:B------:R-:W-:Y:S02]  /*4950*/  F2FP.SATFINITE.E4M3.F32.PACK_AB_MERGE_C R203, R127, R126, RZ ;  /* 0x0000007e7fcb723e */ /* 0x000fe400048070ff */
[----:B------:R-:W-:Y:S02]  /*4960*/  F2FP.SATFINITE.E4M3.F32.PACK_AB_MERGE_C R212, R77, R76, R212 ;  /* 0x0000004c4dd4723e */ /* 0x000fe400048070d4 */
[----:B------:R-:W-:Y:S02]  /*4970*/  F2FP.SATFINITE.E4M3.F32.PACK_AB_MERGE_C R201, R116, R113, R201 ;  /* 0x0000007174c9723e */ /* 0x000fe400048070c9 */
[----:B------:R-:W0:Y:S01]  /*4980*/  MUFU.EX2 R128, R128 ;  /* 0x0000008000807308 */ /* 0x000e220000000800 */
[----:B------:R-:W-:-:S07]  /*4990*/  F2FP.SATFINITE.E4M3.F32.PACK_AB_MERGE_C R203, R120, R117, R203 ;  /* 0x0000007578cb723e */ /* 0x000fce00048070cb */
[----:B------:R-:W3:Y:S08]  /*49a0*/  MUFU.EX2 R129, R129 ;  /* 0x0000008100817308 */ /* 0x000ef00000000800 */
[----:B------:R-:W4:Y:S08]  /*49b0*/  MUFU.EX2 R114, R114 ;  /* 0x0000007200727308 */ /* 0x000f300000000800 */
[----:B------:R2:W-:Y:S08]  /*49c0*/  MUFU.EX2 R7, R90 ;  /* 0x0000005a00077308 */ /* 0x0005f00000000800 */
[----:B------:R-:W5:Y:S01]  /*49d0*/  MUFU.EX2 R115, R115 ;  /* 0x0000007300737308 */ /* 0x000f620000000800 */
[----:B--2---:R-:W-:-:S01]  /*49e0*/  FADD.FTZ R90, R110, R67 ;  /* 0x000000436e5a7221 */ /* 0x004fc20000010000 */
[----:B------:R-:W-:-:S03]  /*49f0*/  FADD.FTZ R67, R21, R130 ;  /* 0x0000008215437221 */ /* 0x000fc60000010000 */
[----:B-1----:R-:W-:Y:S01]  /*4a00*/  FADD.FTZ R91, R111, R90 ;  /* 0x0000005a6f5b7221 */ /* 0x002fe20000010000 */
[----:B------:R-:W-:-:S01]  /*4a10*/  FADD.FTZ R90, R24, R67 ;  /* 0x00000043185a7221 */ /* 0x000fc20000010000 */
[----:B------:R-:W-:Y:S01]  /*4a20*/  FFMA.FTZ R67, R46, UR41, -R121 ;  /* 0x000000292e437c23 */ /* 0x000fe20008010879 */
[----:B------:R-:W1:Y:S01]  /*4a30*/  MUFU.EX2 R118, R118 ;  /* 0x0000007600767308 */ /* 0x000e620000000800 */
[----:B0-----:R-:W-:-:S01]  /*4a40*/  FADD.FTZ R130, R128, R91 ;  /* 0x0000005b80827221 */ /* 0x001fc20000010000 */
[----:B------:R-:W-:Y:S01]  /*4a50*/  FADD.FTZ R91, R27, R90 ;  /* 0x0000005a1b5b7221 */ /* 0x000fe20000010000 */
[----:B------:R-:W-:-:S01]  /*4a60*/  FFMA.FTZ R90, R47, UR41, -R121 ;  /* 0x000000292f5a7c23 */ /* 0x000fc20008010879 */
[C---:B---3--:R-:W-:Y:S01]  /*4a70*/  F2FP.SATFINITE.E4M3.F32.PACK_AB_MERGE_C R128, R129.reuse, R128, RZ ;  /* 0x000000808180723e */ /* 0x048fe200048070ff */
[----:B------:R-:W-:-:S01]  /*4a80*/  FADD.FTZ R47, R129, R130 ;  /* 0x00000082812f7221 */ /* 0x000fc20000010000 */
[----:B------:R-:W-:Y:S01]  /*4a90*/  FADD.FTZ R132, R26, R91 ;  /* 0x0000005b1a847221 */ /* 0x000fe20000010000 */
[----:B------:R-:W-:-:S01]  /*4aa0*/  FFMA.FTZ R91, R50, UR41, -R121 ;  /* 0x00000029325b7c23 */ /* 0x000fc20008010879 */
[----:B------:R-:W0:Y:S01]  /*4ab0*/  MUFU.EX2 R119, R119 ;  /* 0x0000007700777308 */ /* 0x000e220000000800 */
[----:B----4-:R-:W-:-:S01]  /*4ac0*/  FADD.FTZ R50, R114, R47 ;  /* 0x0000002f72327221 */ /* 0x010fc20000010000 */
[----:B------:R-:W-:Y:S01]  /*4ad0*/  FFMA.FTZ R130, R51, UR41, -R121 ;  /* 0x0000002933827c23 */ /* 0x000fe20008010879 */
[----:B------:R-:W-:-:S01]  /*4ae0*/  FADD.FTZ R51, R29, R132 ;  /* 0x000000841d337221 */ /* 0x000fc20000010000 */
[----:B------:R-:W-:Y:S01]  /*4af0*/  F2FP.SATFINITE.E4M3.F32.PACK_AB_MERGE_C R205, R111, R110, R128 ;  /* 0x0000006e6fcd723e */ /* 0x000fe20004807080 */
[----:B-----5:R-:W-:-:S01]  /*4b00*/  FADD.FTZ R133, R115, R50 ;  /* 0x0000003273857221 */ /* 0x020fc20000010000 */
[----:B------:R-:W-:-:S02]  /*4b10*/  IMAD.MOV.U32 R26, RZ, RZ, R25 ;  /* 0x000000ffff1a7224 */ /* 0x000fc400078e0019 */
[----:B------:R-:W-:-:S01]  /*4b20*/  FADD.FTZ R50, R28, R51 ;  /* 0x000000331c327221 */ /* 0x000fc20000010000 */
[----:B------:R-:W2:Y:S01]  /*4b30*/  MUFU.EX2 R94, R94 ;  /* 0x0000005e005e7308 */ /* 0x000ea20000000800 */
[----:B-1----:R-:W-:-:S01]  /*4b40*/  FADD.FTZ R54, R118, R133 ;  /* 0x0000008576367221 */ /* 0x002fc20000010000 */
[----:B------:R-:W-:Y:S02]  /*4b50*/  IMAD.MOV.U32 R29, RZ, RZ, R25 ;  /* 0x000000ffff1d7224 */ /* 0x000fe400078e0019 */
[----:B------:R-:W-:-:S04]  /*4b60*/  FADD.FTZ R51, R33, R50 ;  /* 0x0000003221337221 */ /* 0x000fc80000010000 */
[----:B------:R-:W1:Y:S01]  /*4b70*/  MUFU.EX2 R95, R95 ;  /* 0x0000005f005f7308 */ /* 0x000e620000000800 */
[----:B0-----:R-:W-:-:S01]  /*4b80*/  FADD.FTZ R133, R119, R54 ;  /* 0x0000003677857221 */ /* 0x001fc20000010000 */
[----:B------:R-:W-:Y:S01]  /*4b90*/  FFMA.FTZ R54, R30, UR41, -R121 ;  /* 0x000000291e367c23 */ /* 0x000fe20008010879 */
[----:B------:R-:W-:-:S04]  /*4ba0*/  F2FP.SATFINITE.E4M3.F32.PACK_AB_MERGE_C R118, R119, R118, RZ ;  /* 0x000000767776723e */ /* 0x000fc800048070ff */
[----:B------:R-:W-:Y:S01]  /*4bb0*/  F2FP.SATFINITE.E4M3.F32.PACK_AB_MERGE_C R207, R115, R114, R118 ;  /* 0x0000007273cf723e */ /* 0x000fe20004807076 */
[----:B------:R-:W0:Y:S01]  /*4bc0*/  MUFU.EX2 R122, R122 ;  /* 0x0000007a007a7308 */ /* 0x000e220000000800 */
[----:B--2---:R-:W-:-:S07]  /*4bd0*/  FADD.FTZ R30, R94, R133 ;  /* 0x000000855e1e7221 */ /* 0x004fce0000010000 */
[----:B------:R-:W2:Y:S01]  /*4be0*/  MUFU.EX2 R123, R123 ;  /* 0x0000007b007b7308 */ /* 0x000ea20000000800 */
[----:B-1----:R-:W-:-:S07]  /*4bf0*/  FADD.FTZ R133, R95, R30 ;  /* 0x0000001e5f857221 */ /* 0x002fce0000010000 */
[----:B------:R1:W-:Y:S08]  /*4c00*/  MUFU.EX2 R46, R70 ;  /* 0x00000046002e7308 */ /* 0x0003f00000000800 */
[----:B------:R-:W3:Y:S01]  /*4c10*/  MUFU.EX2 R98, R98 ;  /* 0x0000006200627308 */ /* 0x000ee20000000800 */
[----:B-1----:R-:W-:-:S01]  /*4c20*/  FADD.FTZ R70, R32, R51 ;  /* 0x0000003320467221 */ /* 0x002fc20000010000 */
[----:B------:R-:W-:Y:S01]  /*4c30*/  FFMA.FTZ R51, R31, UR41, -R121 ;  /* 0x000000291f337c23 */ /* 0x000fe20008010879 */
[----:B------:R-:W-:-:S05]  /*4c40*/  IMAD.MOV.U32 R32, RZ, RZ, R25 ;  /* 0x000000ffff207224 */ /* 0x000fca00078e0019 */
[----:B------:R1:W-:Y:S08]  /*4c50*/  MUFU.EX2 R47, R71 ;  /* 0x00000047002f7308 */ /* 0x0003f00000000800 */
[----:B------:R-:W4:Y:S01]  /*4c60*/  MUFU.EX2 R99, R99 ;  /* 0x0000006300637308 */ /* 0x000f220000000800 */
[----:B-1----:R-:W-:-:S01]  /*4c70*/  FADD.FTZ R71, R37, R70 ;  /* 0x0000004625477221 */ /* 0x002fc20000010000 */
[----:B0-----:R-:W-:Y:S01]  /*4c80*/  FADD.FTZ R70, R122, R133 ;  /* 0x000000857a467221 */ /* 0x001fe20000010000 */
[----:B--2---:R-:W-:Y:S01]  /*4c90*/  F2FP.SATFINITE.E4M3.F32.PACK_AB_MERGE_C R122, R123, R122, RZ ;  /* 0x0000007a7b7a723e */ /* 0x004fe200048070ff */
[----:B------:R-:W-:-:S02]  /*4ca0*/  IMAD.MOV.U32 R37, RZ, RZ, R25 ;  /* 0x000000ffff257224 */ /* 0x000fc400078e0019 */
[----:B------:R-:W-:-:S01]  /*4cb0*/  FADD.FTZ R30, R36, R71 ;  /* 0x00000047241e7221 */ /* 0x000fc20000010000 */
[----:B------:R-:W-:Y:S01]  /*4cc0*/  FADD.FTZ R133, R123, R70 ;  /* 0x000000467b857221 */ /* 0x000fe20000010000 */
[----:B------:R-:W-:Y:S01]  /*4cd0*/  F2FP.SATFINITE.E4M3.F32.PACK_AB_MERGE_C R209, R95, R94, R122 ;  /* 0x0000005e5fd1723e */ /* 0x000fe2000480707a */
[----:B------:R-:W0:Y:S01]  /*4ce0*/  MUFU.EX2 R102, R102 ;  /* 0x0000006600667308 */ /* 0x000e220000000800 */
[----:B------:R-:W-:-:S01]  /*4cf0*/  FADD.FTZ R71, R41, R30 ;  /* 0x0000001e29477221 */ /* 0x000fc20000010000 */
[----:B------:R-:W-:-:S03]  /*4d00*/  IMAD.MOV.U32 R36, RZ, RZ, R25 ;  /* 0x000000ffff247224 */ /* 0x000fc600078e0019 */
[----:B------:R-:W-:Y:S01]  /*4d10*/  FADD.FTZ R70, R40, R71 ;  /* 0x0000004728467221 */ /* 0x000fe20000010000 */
[----:B------:R-:W-:Y:S02]  /*4d20*/  IMAD.MOV.U32 R40, RZ, RZ, R25 ;  /* 0x000000ffff287224 */ /* 0x000fe400078e0019 */
[----:B------:R-:W1:Y:S01]  /*4d30*/  MUFU.EX2 R103, R103 ;  /* 0x0000006700677308 */ /* 0x000e620000000800 */
[----:B------:R-:W-:-:S01]  /*4d40*/  FADD.FTZ R71, R53, R70 ;  /* 0x0000004635477221 */ /* 0x000fc20000010000 */
[--C-:B------:R-:W-:Y:S02]  /*4d50*/  IMAD.MOV.U32 R53, RZ, RZ, R25.reuse ;  /* 0x000000ffff357224 */ /* 0x100fe400078e0019 */
[----:B------:R-:W-:Y:S02]  /*4d60*/  IMAD.MOV.U32 R70, RZ, RZ, R25 ;  /* 0x000000ffff467224 */ /* 0x000fe400078e0019 */
[----:B------:R-:W-:Y:S01]  /*4d70*/  FADD.FTZ R10, R56, R71 ;  /* 0x00000047380a7221 */ /* 0x000fe20000010000 */
[----:B------:R-:W-:Y:S01]  /*4d80*/  IMAD.MOV.U32 R56, RZ, RZ, R25 ;  /* 0x000000ffff387224 */ /* 0x000fe200078e0019 */
[----:B------:R-:W2:Y:S02]  /*4d90*/  MUFU.EX2 R78, R78 ;  /* 0x0000004e004e7308 */ /* 0x000ea40000000800 */
[----:B------:R-:W-:-:S01]  /*4da0*/  FADD.FTZ R15, R57, R10 ;  /* 0x0000000a390f7221 */ /* 0x000fc20000010000 */
[----:B------:R-:W-:-:S02]  /*4db0*/  IMAD.MOV.U32 R57, RZ, RZ, R25 ;  /* 0x000000ffff397224 */ /* 0x000fc400078e0019 */
[----:B------:R-:W-:Y:S02]  /*4dc0*/  IMAD.MOV.U32 R71, RZ, RZ, R25 ;  /* 0x000000ffff477224 */ /* 0x000fe400078e0019 */
[----:B------:R-:W-:Y:S01]  /*4dd0*/  FADD.FTZ R10, R76, R15 ;  /* 0x0000000f4c0a7221 */ /* 0x000fe20000010000 */
[----:B------:R-:W-:Y:S01]  /*4de0*/  IMAD.MOV.U32 R76, RZ, RZ, R25 ;  /* 0x000000ffff4c7224 */ /* 0x000fe200078e0019 */
[----:B------:R3:W-:Y:S02]  /*4df0*/  MUFU.EX2 R50, R74 ;  /* 0x0000004a00327308 */ /* 0x0007e40000000800 */
[----:B------:R-:W-:-:S01]  /*4e00*/  FADD.FTZ R15, R77, R10 ;  /* 0x0000000a4d0f7221 */ /* 0x000fc20000010000 */
[----:B------:R-:W-:-:S03]  /*4e10*/  IMAD.MOV.U32 R77, RZ, RZ, R25 ;  /* 0x000000ffff4d7224 */ /* 0x000fc600078e0019 */
[----:B------:R-:W-:Y:S01]  /*4e20*/  FADD.FTZ R10, R80, R15 ;  /* 0x0000000f500a7221 */ /* 0x000fe20000010000 */
[----:B------:R-:W-:Y:S01]  /*4e30*/  IMAD.MOV.U32 R80, RZ, RZ, R25 ;  /* 0x000000ffff507224 */ /* 0x000fe200078e0019 */
[----:B------:R-:W5:Y:S01]  /*4e40*/  MUFU.EX2 R79, R79 ;  /* 0x0000004f004f7308 */ /* 0x000f620000000800 */
[----:B---3--:R-:W-:-:S01]  /*4e50*/  FADD.FTZ R74, R98, R133 ;  /* 0x00000085624a7221 */ /* 0x008fc20000010000 */
[----:B------:R-:W-:-:S06]  /*4e60*/  FADD.FTZ R81, R81, R10 ;  /* 0x0000000a51517221 */ /* 0x000fcc0000010000 */
[----:B------:R4:W-:Y:S08]  /*4e70*/  MUFU.EX2 R31, R75 ;  /* 0x0000004b001f7308 */ /* 0x0009f00000000800 */
[----:B------:R-:W3:Y:S01]  /*4e80*/  MUFU.EX2 R106, R106 ;  /* 0x0000006a006a7308 */ /* 0x000ee20000000800 */
[----:B----4-:R-:W-:-:S01]  /*4e90*/  FADD.FTZ R75, R99, R74 ;  /* 0x0000004a634b7221 */ /* 0x010fc20000010000 */
[----:B------:R-:W-:-:S03]  /*4ea0*/  IMAD.MOV.U32 R74, RZ, RZ, R25 ;  /* 0x000000ffff4a7224 */ /* 0x000fc600078e0019 */
[----:B0-----:R-:W-:Y:S01]  /*4eb0*/  FADD.FTZ R14, R102, R75 ;  /* 0x0000004b660e7221 */ /* 0x001fe20000010000 */
[C---:B-1----:R-:W-:Y:S01]  /*4ec0*/  F2FP.SATFINITE.E4M3.F32.PACK_AB_MERGE_C R102, R103.reuse, R102, RZ ;  /* 0x000000666766723e */ /* 0x042fe200048070ff */
[----:B------:R-:W-:Y:S01]  /*4ed0*/  IMAD.MOV.U32 R75, RZ, RZ, R25 ;  /* 0x000000ffff4b7224 */ /* 0x000fe200078e0019 */
[----:B------:R-:W0:Y:S01]  /*4ee0*/  MUFU.EX2 R107, R107 ;  /* 0x0000006b006b7308 */ /* 0x000e220000000800 */
[----:B------:R-:W-:-:S01]  /*4ef0*/  FADD.FTZ R27, R103, R14 ;  /* 0x0000000e671b7221 */ /* 0x000fc20000010000 */
[----:B------:R-:W-:-:S03]  /*4f00*/  F2FP.SATFINITE.E4M3.F32.PACK_AB_MERGE_C R211, R99, R98, R102 ;  /* 0x0000006263d3723e */ /* 0x000fc60004807066 */
[----:B--2---:R-:W-:-:S03]  /*4f10*/  FADD.FTZ R24, R78, R27 ;  /* 0x0000001b4e187221 */ /* 0x004fc60000010000 */
[----:B------:R-:W1:Y:S01]  /*4f20*/  MUFU.EX2 R82, R82 ;  /* 0x0000005200527308 */ /* 0x000e620000000800 */
[----:B-----5:R-:W-:-:S04]  /*4f30*/  FADD.FTZ R33, R79, R24 ;  /* 0x000000184f217221 */ /* 0x020fc80000010000 */
[----:B---3--:R-:W-:-:S03]  /*4f40*/  FADD.FTZ R24, R106, R33 ;  /* 0x000000216a187221 */ /* 0x008fc60000010000 */
[----:B------:R-:W2:Y:S01]  /*4f50*/  MUFU.EX2 R85, R85 ;  /* 0x0000005500557308 */ /* 0x000ea20000000800 */
[----:B0-----:R-:W-:-:S01]  /*4f60*/  FADD.FTZ R15, R107, R24 ;  /* 0x000000186b0f7221 */ /* 0x001fc20000010000 */
[----:B------:R-:W-:Y:S01]  /*4f70*/  FADD.FTZ R24, R84, R81 ;  /* 0x0000005154187221 */ /* 0x000fe20000010000 */
[----:B------:R-:W-:Y:S01]  /*4f80*/  F2FP.SATFINITE.E4M3.F32.PACK_AB_MERGE_C R106, R107, R106, RZ ;  /* 0x0000006a6b6a723e */ /* 0x000fe200048070ff */
[----:B------:R-:W-:-:S03]  /*4f90*/  IMAD.MOV.U32 R81, RZ, RZ, R25 ;  /* 0x000000ffff517224 */ /* 0x000fc600078e0019 */
[----:B------:R-:W-:Y:S01]  /*4fa0*/  F2FP.SATFINITE.E4M3.F32.PACK_AB_MERGE_C R213, R79, R78, R106 ;  /* 0x0000004e4fd5723e */ /* 0x000fe2000480706a */
[----:B------:R-:W0:Y:S01]  /*4fb0*/  MUFU.EX2 R83, R83 ;  /* 0x0000005300537308 */ /* 0x000e220000000800 */
[----:B-1----:R-:W-:-:S01]  /*4fc0*/  FADD.FTZ R28, R82, R15 ;  /* 0x0000000f521c7221 */ /* 0x002fc20000010000 */
[--C-:B------:R-:W-:Y:S02]  /*4fd0*/  IMAD.MOV.U32 R79, RZ, RZ, R25.reuse ;  /* 0x000000ffff4f7224 */ /* 0x100fe400078e0019 */
[----:B------:R-:W-:-:S04]  /*4fe0*/  IMAD.MOV.U32 R78, RZ, RZ, R25 ;  /* 0x000000ffff4e7224 */ /* 0x000fc800078e0019 */
[----:B------:R-:W1:Y:S01]  /*4ff0*/  MUFU.EX2 R88, R88 ;  /* 0x0000005800587308 */ /* 0x000e620000000800 */
[----:B--2---:R-:W-:-:S07]  /*5000*/  FADD.FTZ R33, R85, R24 ;  /* 0x0000001855217221 */ /* 0x004fce0000010000 */
[----:B------:R-:W2:Y:S01]  /*5010*/  MUFU.EX2 R86, R86 ;  /* 0x0000005600567308 */ /* 0x000ea20000000800 */
[----:B0-----:R-:W-:-:S07]  /*5020*/  FADD.FTZ R41, R83, R28 ;  /* 0x0000001c53297221 */ /* 0x001fce0000010000 */
[----:B------:R-:W0:Y:S01]  /*5030*/  MUFU.EX2 R89, R89 ;  /* 0x0000005900597308 */ /* 0x000e220000000800 */
[----:B-1----:R-:W-:-:S01]  /*5040*/  FADD.FTZ R24, R88, R33 ;  /* 0x0000002158187221 */ /* 0x002fc20000010000 */
[----:B------:R-:W-:-:S06]  /*5050*/  IMAD.MOV.U32 R33, RZ, RZ, R25 ;  /* 0x000000ffff217224 */ /* 0x000fcc00078e0019 */
[----:B------:R-:W1:Y:S01]  /*5060*/  MUFU.EX2 R87, R87 ;  /* 0x0000005700577308 */ /* 0x000e620000000800 */
[----:B--2---:R-:W-:-:S01]  /*5070*/  FADD.FTZ R28, R86, R41 ;  /* 0x00000029561c7221 */ /* 0x004fc20000010000 */
[----:B------:R-:W-:-:S06]  /*5080*/  IMAD.MOV.U32 R41, RZ, RZ, R25 ;  /* 0x000000ffff297224 */ /* 0x000fcc00078e0019 */
[----:B------:R-:W2:Y:S01]  /*5090*/  MUFU.EX2 R60, R60 ;  /* 0x0000003c003c7308 */ /* 0x000ea20000000800 */
[C---:B0-----:R-:W-:Y:S01]  /*50a0*/  F2FP.SATFINITE.E4M3.F32.PACK_AB_MERGE_C R214, R89.reuse, R88, RZ ;  /* 0x0000005859d6723e */ /* 0x041fe200048070ff */
[----:B------:R-:W-:-:S03]  /*50b0*/  FADD.FTZ R89, R89, R24 ;  /* 0x0000001859597221 */ /* 0x000fc60000010000 */
[----:B------:R-:W-:Y:S01]  /*50c0*/  F2FP.SATFINITE.E4M3.F32.PACK_AB_MERGE_C R214, R85, R84, R214 ;  /* 0x0000005455d6723e */ /* 0x000fe200048070d6 */
[--C-:B------:R-:W-:Y:S02]  /*50d0*/  IMAD.MOV.U32 R85, RZ, RZ, R25.reuse ;  /* 0x000000ffff557224 */ /* 0x100fe400078e0019 */
[----:B------:R-:W0:Y:S01]  /*50e0*/  MUFU.EX2 R62, R62 ;  /* 0x0000003e003e7308 */ /* 0x000e220000000800 */
[C---:B-1----:R-:W-:Y:S01]  /*50f0*/  F2FP.SATFINITE.E4M3.F32.PACK_AB_MERGE_C R86, R87.reuse, R86, RZ ;  /* 0x000000565756723e */ /* 0x042fe200048070ff */
[----:B------:R-:W-:Y:S01]  /*5100*/  FADD.FTZ R87, R87, R28 ;  /* 0x0000001c57577221 */ /* 0x000fe20000010000 */
[--C-:B------:R-:W-:Y:S02]  /*5110*/  IMAD.MOV.U32 R28, RZ, RZ, R25.reuse ;  /* 0x000000ffff1c7224 */ /* 0x100fe400078e0019 */
[----:B------:R-:W-:Y:S01]  /*5120*/  F2FP.SATFINITE.E4M3.F32.PACK_AB_MERGE_C R215, R83, R82, R86 ;  /* 0x0000005253d7723e */ /* 0x000fe20004807056 */
[----:B------:R-:W-:Y:S02]  /*5130*/  IMAD.MOV.U32 R83, RZ, RZ, R25 ;  /* 0x000000ffff537224 */ /* 0x000fe400078e0019 */
[----:B------:R-:W1:Y:S01]  /*5140*/  MUFU.EX2 R61, R61 ;  /* 0x0000003d003d7308 */ /* 0x000e620000000800 */
[----:B--2---:R-:W-:-:S01]  /*5150*/  FADD.FTZ R24, R60, R89 ;  /* 0x000000593c187221 */ /* 0x004fc20000010000 */
[----:B------:R-:W-:-:S02]  /*5160*/  IMAD.MOV.U32 R82, RZ, RZ, R25 ;  /* 0x000000ffff527224 */ /* 0x000fc400078e0019 */
[--C-:B------:R-:W-:Y:S02]  /*5170*/  IMAD.MOV.U32 R84, RZ, RZ, R25.reuse ;  /* 0x000000ffff547224 */ /* 0x100fe400078e0019 */
[----:B------:R-:W-:Y:S02]  /*5180*/  IMAD.MOV.U32 R86, RZ, RZ, R25 ;  /* 0x000000ffff567224 */ /* 0x000fe400078e0019 */
[----:B------:R-:W2:Y:S01]  /*5190*/  MUFU.EX2 R64, R64 ;  /* 0x0000004000407308 */ /* 0x000ea20000000800 */
[----:B0-----:R-:W-:-:S01]  /*51a0*/  FADD.FTZ R8, R62, R87 ;  /* 0x000000573e087221 */ /* 0x001fc20000010000 */
[----:B------:R-:W-:-:S03]  /*51b0*/  IMAD.MOV.U32 R87, RZ, RZ, R25 ;  /* 0x000000ffff577224 */ /* 0x000fc600078e0019 */
[----:B------:R-:W-:-:S03]  /*51c0*/  FADD.FTZ R8, R7, R8 ;  /* 0x0000000807087221 */ /* 0x000fc60000010000 */
        /* <DEDUP_REMOVED lines=15> */
[----:B------:R-:W-:Y:S01]  /*52c0*/  F2FP.SATFINITE.E4M3.F32.PACK_AB_MERGE_C R63, R66, R63, RZ ;  /* 0x0000003f423f723e */ /* 0x000fe200048070ff */
[----:B------:R-:W-:-:S02]  /*52d0*/  IMAD.MOV.U32 R60, RZ, RZ, R25 ;  /* 0x000000ffff3c7224 */ /* 0x000fc400078e0019 */
[----:B------:R-:W-:Y:S01]  /*52e0*/  FADD.FTZ R12, R46, R9 ;  /* 0x000000092e0c7221 */ /* 0x000fe20000010000 */
[----:B------:R-:W-:Y:S01]  /*52f0*/  F2FP.SATFINITE.E4M3.F32.PACK_AB_MERGE_C R217, R7, R62, R63 ;  /* 0x0000003e07d9723e */ /* 0x000fe2000480703f */
[----:B------:R-:W-:Y:S01]  /*5300*/  IMAD.MOV.U32 R63, RZ, RZ, R25 ;  /* 0x000000ffff3f7224 */ /* 0x000fe200078e0019 */
[----:B------:R-:W2:Y:S01]  /*5310*/  MUFU.EX2 R72, R72 ;  /* 0x0000004800487308 */ /* 0x000ea20000000800 */
[----:B0-----:R-:W-:-:S01]  /*5320*/  FADD.FTZ R8, R68, R65 ;  /* 0x0000004144087221 */ /* 0x001fc20000010000 */
[----:B------:R-:W-:Y:S01]  /*5330*/  FADD.FTZ R13, R47, R12 ;  /* 0x0000000c2f0d7221 */ /* 0x000fe20000010000 */
[--C-:B------:R-:W-:Y:S02]  /*5340*/  IMAD.MOV.U32 R62, RZ, RZ, R25.reuse ;  /* 0x000000ffff3e7224 */ /* 0x100fe400078e0019 */
[----:B------:R-:W-:Y:S02]  /*5350*/  IMAD.MOV.U32 R65, RZ, RZ, R25 ;  /* 0x000000ffff417224 */ /* 0x000fe400078e0019 */
[----:B------:R-:W-:-:S01]  /*5360*/  FADD.FTZ R12, R50, R13 ;  /* 0x0000000d320c7221 */ /* 0x000fc20000010000 */
[----:B------:R-:W-:Y:S01]  /*5370*/  F2FP.SATFINITE.E4M3.F32.PACK_AB_MERGE_C R50, R31, R50, RZ ;  /* 0x000000321f32723e */ /* 0x000fe200048070ff */
[----:B------:R-:W0:Y:S01]  /*5380*/  MUFU.EX2 R35, R35 ;  /* 0x0000002300237308 */ /* 0x000e220000000800 */
[----:B-1----:R-:W-:-:S01]  /*5390*/  FADD.FTZ R9, R69, R8 ;  /* 0x0000000845097221 */ /* 0x002fc20000010000 */
[----:B------:R-:W-:Y:S01]  /*53a0*/  FADD.FTZ R31, R31, R12 ;  /* 0x0000000c1f1f7221 */ /* 0x000fe20000010000 */
[----:B------:R-:W-:Y:S01]  /*53b0*/  F2FP.SATFINITE.E4M3.F32.PACK_AB_MERGE_C R219, R47, R46, R50 ;  /* 0x0000002e2fdb723e */ /* 0x000fe20004807032 */
[----:B------:R-:W-:-:S02]  /*53c0*/  IMAD.MOV.U32 R47, RZ, RZ, R25 ;  /* 0x000000ffff2f7224 */ /* 0x000fc400078e0019 */
[----:B------:R-:W-:Y:S02]  /*53d0*/  IMAD.MOV.U32 R46, RZ, RZ, R25 ;  /* 0x000000ffff2e7224 */ /* 0x000fe400078e0019 */
[----:B------:R-:W1:Y:S01]  /*53e0*/  MUFU.EX2 R38, R38 ;  /* 0x0000002600267308 */ /* 0x000e620000000800 */
[----:B--2---:R-:W-:-:S01]  /*53f0*/  FADD.FTZ R8, R72, R9 ;  /* 0x0000000948087221 */ /* 0x004fc20000010000 */
[--C-:B------:R-:W-:Y:S02]  /*5400*/  IMAD.MOV.U32 R50, RZ, RZ, R25.reuse ;  /* 0x000000ffff327224 */ /* 0x100fe400078e0019 */
[----:B------:R-:W-:-:S04]  /*5410*/  IMAD.MOV.U32 R66, RZ, RZ, R25 ;  /* 0x000000ffff427224 */ /* 0x000fc800078e0019 */
[----:B------:R2:W3:Y:S01]  /*5420*/  MUFU.EX2 R30, R67 ;  /* 0x00000043001e7308 */ /* 0x0004e20000000800 */
[C---:B0-----:R-:W-:Y:S01]  /*5430*/  F2FP.SATFINITE.E4M3.F32.PACK_AB_MERGE_C R218, R35.reuse, R72, RZ ;  /* 0x0000004823da723e */ /* 0x041fe200048070ff */
[----:B------:R-:W-:Y:S01]  /*5440*/  FADD.FTZ R35, R35, R8 ;  /* 0x0000000823237221 */ /* 0x000fe20000010000 */
[--C-:B------:R-:W-:Y:S02]  /*5450*/  IMAD.MOV.U32 R72, RZ, RZ, R25.reuse ;  /* 0x000000ffff487224 */ /* 0x100fe400078e0019 */
[----:B------:R-:W-:Y:S01]  /*5460*/  F2FP.SATFINITE.E4M3.F32.PACK_AB_MERGE_C R218, R69, R68, R218 ;  /* 0x0000004445da723e */ /* 0x000fe200048070da */
[----:B------:R-:W-:Y:S02]  /*5470*/  IMAD.MOV.U32 R69, RZ, RZ, R25 ;  /* 0x000000ffff457224 */ /* 0x000fe400078e0019 */
[----:B------:R-:W0:Y:S01]  /*5480*/  MUFU.EX2 R39, R39 ;  /* 0x0000002700277308 */ /* 0x000e220000000800 */
[----:B-1----:R-:W-:-:S01]  /*5490*/  FADD.FTZ R8, R38, R35 ;  /* 0x0000002326087221 */ /* 0x002fc20000010000 */
[----:B------:R-:W-:-:S02]  /*54a0*/  IMAD.MOV.U32 R35, RZ, RZ, R25 ;  /* 0x000000ffff237224 */ /* 0x000fc400078e0019 */
[--C-:B--2---:R-:W-:Y:S02]  /*54b0*/  IMAD.MOV.U32 R67, RZ, RZ, R25.reuse ;  /* 0x000000ffff437224 */ /* 0x104fe400078e0019 */
[----:B------:R-:W-:Y:S02]  /*54c0*/  IMAD.MOV.U32 R68, RZ, RZ, R25 ;  /* 0x000000ffff447224 */ /* 0x000fe400078e0019 */
[----:B------:R-:W1:Y:S01]  /*54d0*/  MUFU.EX2 R11, R90 ;  /* 0x0000005a000b7308 */ /* 0x000e620000000800 */
[----:B---3--:R-:W-:-:S01]  /*54e0*/  FADD.FTZ R12, R30, R31 ;  /* 0x0000001f1e0c7221 */ /* 0x008fc20000010000 */
[----:B------:R-:W-:-:S06]  /*54f0*/  IMAD.MOV.U32 R31, RZ, RZ, R25 ;  /* 0x000000ffff1f7224 */ /* 0x000fcc00078e0019 */
        /* <DEDUP_REMOVED lines=8> */
[----:B------:R-:W-:Y:S01]  /*5580*/  F2FP.SATFINITE.E4M3.F32.PACK_AB_MERGE_C R220, R39, R38, R220 ;  /* 0x0000002627dc723e */ /* 0x000fe200048070dc */
[----:B------:R-:W-:-:S01]  /*5590*/  FADD.FTZ R43, R43, R42 ;  /* 0x0000002a2b2b7221 */ /* 0x000fc20000010000 */
[----:B------:R-:W-:Y:S01]  /*55a0*/  IMAD.MOV.U32 R39, RZ, RZ, R25 ;  /* 0x000000ffff277224 */ /* 0x000fe200078e0019 */
[----:B------:R-:W-:Y:S01]  /*55b0*/  MUFU.EX2 R48, R48 ;  /* 0x0000003000307308 */ /* 0x000fe20000000800 */
[----:B-1----:R-:W-:-:S01]  /*55c0*/  FADD.FTZ R8, R14, R21 ;  /* 0x000000150e087221 */ /* 0x002fc20000010000 */
[--C-:B------:R-:W-:Y:S02]  /*55d0*/  IMAD.MOV.U32 R38, RZ, RZ, R25.reuse ;  /* 0x000000ffff267224 */ /* 0x100fe400078e0019 */
[----:B------:R-:W-:-:S04]  /*55e0*/  IMAD.MOV.U32 R42, RZ, RZ, R25 ;  /* 0x000000ffff2a7224 */ /* 0x000fc800078e0019 */
[----:B------:R-:W0:Y:S01]  /*55f0*/  MUFU.EX2 R49, R49 ;  /* 0x0000003100317308 */ /* 0x000e220000000800 */
[C---:B--2---:R-:W-:Y:S01]  /*5600*/  F2FP.SATFINITE.E4M3.F32.PACK_AB_MERGE_C R14, R27.reuse, R14, RZ ;  /* 0x0000000e1b0e723e */ /* 0x044fe200048070ff */
[----:B------:R-:W-:-:S03]  /*5610*/  FADD.FTZ R27, R27, R8 ;  /* 0x000000081b1b7221 */ /* 0x000fc60000010000 */
[----:B------:R-:W-:Y:S01]  /*5620*/  F2FP.SATFINITE.E4M3.F32.PACK_AB_MERGE_C R221, R11, R30, R14 ;  /* 0x0000001e0bdd723e */ /* 0x000fe2000480700e */
[----:B------:R-:W-:Y:S02]  /*5630*/  IMAD.MOV.U32 R30, RZ, RZ, R25 ;  /* 0x000000ffff1e7224 */ /* 0x000fe400078e0019 */
[----:B------:R-:W1:Y:S08]  /*5640*/  MUFU.EX2 R44, R44 ;  /* 0x0000002c002c7308 */ /* 0x000e700000000800 */
[----:B------:R-:W2:Y:S01]  /*5650*/  MUFU.EX2 R10, R131 ;  /* 0x00000083000a7308 */ /* 0x000ea20000000800 */
[----:B0-----:R-:W-:-:S07]  /*5660*/  F2FP.SATFINITE.E4M3.F32.PACK_AB_MERGE_C R13, R49, R48, RZ ;  /* 0x00000030310d723e */ /* 0x001fce00048070ff */
[----:B------:R-:W0:Y:S01]  /*5670*/  MUFU.EX2 R45, R45 ;  /* 0x0000002d002d7308 */ /* 0x000e220000000800 */
[----:B-1----:R-:W-:-:S01]  /*5680*/  FADD.FTZ R8, R44, R43 ;  /* 0x0000002b2c087221 */ /* 0x002fc20000010000 */
[----:B------:R-:W-:-:S06]  /*5690*/  IMAD.MOV.U32 R43, RZ, RZ, R25 ;  /* 0x000000ffff2b7224 */ /* 0x000fcc00078e0019 */
[----:B------:R1:W3:Y:S01]  /*56a0*/  MUFU.EX2 R15, R55 ;  /* 0x00000037000f7308 */ /* 0x0002e20000000800 */
[----:B--2---:R-:W-:-:S01]  /*56b0*/  FADD.FTZ R12, R10, R27 ;  /* 0x0000001b0a0c7221 */ /* 0x004fc20000010000 */
[----:B------:R-:W-:-:S06]  /*56c0*/  IMAD.MOV.U32 R27, RZ, RZ, R25 ;  /* 0x000000ffff1b7224 */ /* 0x000fcc00078e0019 */
[----:B------:R-:W2:Y:S01]  /*56d0*/  MUFU.EX2 R58, R58 ;  /* 0x0000003a003a7308 */ /* 0x000ea20000000800 */
[C---:B0-----:R-:W-:Y:S01]  /*56e0*/  F2FP.SATFINITE.E4M3.F32.PACK_AB_MERGE_C R222, R45.reuse, R44, R13 ;  /* 0x0000002c2dde723e */ /* 0x041fe2000480700d */
[----:B------:R-:W-:Y:S01]  /*56f0*/  FADD.FTZ R45, R45, R8 ;  /* 0x000000082d2d7221 */ /* 0x000fe20000010000 */
[--C-:B------:R-:W-:Y:S02]  /*5700*/  IMAD.MOV.U32 R44, RZ, RZ, R25.reuse ;  /* 0x000000ffff2c7224 */ /* 0x100fe400078e0019 */
[----:B-1----:R-:W-:Y:S02]  /*5710*/  IMAD.MOV.U32 R55, RZ, RZ, R25 ;  /* 0x000000ffff377224 */ /* 0x002fe400078e0019 */
[----:B------:R-:W-:-:S01]  /*5720*/  FADD.FTZ R48, R48, R45 ;  /* 0x0000002d30307221 */ /* 0x000fc20000010000 */
[----:B------:R-:W-:Y:S01]  /*5730*/  IMAD.MOV.U32 R45, RZ, RZ, R25 ;  /* 0x000000ffff2d7224 */ /* 0x000fe200078e0019 */
[----:B------:R-:W0:Y:S01]  /*5740*/  MUFU.EX2 R59, R59 ;  /* 0x0000003b003b7308 */ /* 0x000e220000000800 */
[----:B---3--:R-:W-:-:S01]  /*5750*/  FADD.FTZ R13, R15, R12 ;  /* 0x0000000c0f0d7221 */ /* 0x008fc20000010000 */
        /* <DEDUP_REMOVED lines=8> */
[----:B------:R-:W-:Y:S02]  /*57e0*/  IMAD.MOV.U32 R58, RZ, RZ, R25 ;  /* 0x000000ffff3a7224 */ /* 0x000fe400078e0019 */
        /* <DEDUP_REMOVED lines=16> */
[----:B0-----:R-:W-:-:S01]  /*58f0*/  FADD.FTZ R13, R51, R12 ;  /* 0x0000000c330d7221 */ /* 0x001fc20000010000 */
[----:B------:R-:W-:-:S06]  /*5900*/  FADD.FTZ R93, R93, R92 ;  /* 0x0000005c5d5d7221 */ /* 0x000fcc0000010000 */
[----:B------:R-:W0:Y:S01]  /*5910*/  MUFU.EX2 R96, R96 ;  /* 0x0000006000607308 */ /* 0x000e220000000800 */
[----:B--2---:R-:W-:-:S07]  /*5920*/  FADD.FTZ R8, R34, R13 ;  /* 0x0000000d22087221 */ /* 0x004fce0000010000 */
[----:B------:R-:W2:Y:S01]  /*5930*/  MUFU.EX2 R101, R101 ;  /* 0x0000006500657308 */ /* 0x000ea20000000800 */
[----:B-1----:R-:W-:-:S01]  /*5940*/  FADD.FTZ R8, R9, R8 ;  /* 0x0000000809087221 */ /* 0x002fc20000010000 */
[----:B------:R-:W-:-:S04]  /*5950*/  F2FP.SATFINITE.E4M3.F32.PACK_AB_MERGE_C R34, R9, R34, RZ ;  /* 0x000000220922723e */ /* 0x000fc800048070ff */
[----:B------:R-:W-:Y:S01]  /*5960*/  F2FP.SATFINITE.E4M3.F32.PACK_AB_MERGE_C R225, R51, R54, R34 ;  /* 0x0000003633e1723e */ /* 0x000fe20004807022 */
[----:B------:R-:W-:Y:S01]  /*5970*/  IMAD.MOV.U32 R34, RZ, RZ, R25 ;  /* 0x000000ffff227224 */ /* 0x000fe200078e0019 */
[----:B------:R-:W-:Y:S01]  /*5980*/  MUFU.EX2 R109, R109 ;  /* 0x0000006d006d7308 */ /* 0x000fe20000000800 */
[----:B0-----:R-:W-:-:S01]  /*5990*/  FADD.FTZ R12, R96, R93 ;  /* 0x0000005d600c7221 */ /* 0x001fc20000010000 */
[--C-:B------:R-:W-:Y:S02]  /*59a0*/  IMAD.MOV.U32 R51, RZ, RZ, R25.reuse ;  /* 0x000000ffff337224 */ /* 0x100fe400078e0019 */
[----:B------:R-:W-:-:S04]  /*59b0*/  IMAD.MOV.U32 R54, RZ, RZ, R25 ;  /* 0x000000ffff367224 */ /* 0x000fc800078e0019 */
[----:B------:R-:W0:Y:S01]  /*59c0*/  MUFU.EX2 R112, R112 ;  /* 0x0000007000707308 */ /* 0x000e220000000800 */
[----:B--2---:R-:W-:-:S07]  /*59d0*/  FADD.FTZ R7, R101, R8 ;  /* 0x0000000865077221 */ /* 0x004fce0000010000 */
[----:B------:R-:W1:Y:S08]  /*59e0*/  MUFU.EX2 R97, R97 ;  /* 0x0000006100617308 */ /* 0x000e700000000800 */
[----:B------:R-:W2:Y:S01]  /*59f0*/  MUFU.EX2 R104, R104 ;  /* 0x0000006800687308 */ /* 0x000ea20000000800 */
[----:B0-----:R-:W-:-:S07]  /*5a00*/  F2FP.SATFINITE.E4M3.F32.PACK_AB_MERGE_C R9, R112, R109, RZ ;  /* 0x0000006d7009723e */ /* 0x001fce00048070ff */
[----:B------:R-:W-:Y:S01]  /*5a10*/  MUFU.EX2 R105, R105 ;  /* 0x0000006900697308 */ /* 0x000fe20000000800 */
[----:B-1----:R-:W-:-:S01]  /*5a20*/  FADD.FTZ R12, R97, R12 ;  /* 0x0000000c610c7221 */ /* 0x002fc20000010000 */
[----:B------:R-:W-:-:S06]  /*5a30*/  F2FP.SATFINITE.E4M3.F32.PACK_AB_MERGE_C R226, R97, R96, R9 ;  /* 0x0000006061e2723e */ /* 0x000fcc0004807009 */
[----:B------:R-:W0:Y:S01]  /*5a40*/  MUFU.EX2 R108, R108 ;  /* 0x0000006c006c7308 */ /* 0x000e220000000800 */
[----:B--2---:R-:W-:-:S01]  /*5a50*/  FADD.FTZ R8, R104, R7 ;  /* 0x0000000768087221 */ /* 0x004fc20000010000 */
[----:B------:R-:W-:-:S04]  /*5a60*/  FADD.FTZ R7, R109, R12 ;  /* 0x0000000c6d077221 */ /* 0x000fc80000010000 */
[----:B------:R-:W-:Y:S01]  /*5a70*/  FADD.FTZ R7, R112, R7 ;  /* 0x0000000770077221 */ /* 0x000fe20000010000 */
[----:B0-----:R-:W-:Y:S01]  /*5a80*/  F2FP.SATFINITE.E4M3.F32.PACK_AB_MERGE_C R9, R108, R105, RZ ;  /* 0x000000696c09723e */ /* 0x001fe200048070ff */
[----:B------:R-:W-:-:S03]  /*5a90*/  FADD.FTZ R105, R105, R8 ;  /* 0x0000000869697221 */ /* 0x000fc60000010000 */
[----:B------:R-:W-:Y:S01]  /*5aa0*/  F2FP.SATFINITE.E4M3.F32.PACK_AB_MERGE_C R227, R104, R101, R9 ;  /* 0x0000006568e3723e */ /* 0x000fe20004807009 */
[----:B------:R-:W-:-:S01]  /*5ab0*/  FADD.FTZ R8, R108, R105 ;  /* 0x000000696c087221 */ /* 0x000fc20000010000 */
        /* <DEDUP_REMOVED lines=35> */
[----:B------:R-:W-:Y:S01]  /*5cf0*/  UMOV UR54, UR46 ;  /* 0x0000002e00367c82 */ /* 0x000fe20008000000 */
[----:B------:R-:W-:-:S05]  /*5d00*/  UMOV UR53, UR52 ;  /* 0x0000003400357c82 */ /* 0x000fca0008000000 */
.L_x_6119:
[----:B------:R-:W-:Y:S01]  /*5d10*/  ISETP.NE.AND P2, PT, RZ, UR44, PT ;  /* 0x0000002cff007c0c */ /* 0x000fe2000bf45270 */
[----:B------:R-:W-:-:S04]  /*5d20*/  UISETP.NE.AND UP0, UPT, UR53, 0x1, UPT ;  /* 0x000000013500788c */ /* 0x000fc8000bf05270 */
[----:B------:R-:W-:-:S04]  /*5d30*/  USEL UR46, URZ, 0x1, UP0 ;  /* 0x000000013f2e7887 */ /* 0x000fc80008000000 */
[----:B------:R-:W-:-:S04]  /*5d40*/  ULOP3.LUT UR46, UR54, UR46, URZ, 0x3c, !UPT ;  /* 0x0000002e362e7292 */ /* 0x000fc8000f8e3c3f */
[----:B------:R-:W-:Y:S08]  /*5d50*/  @P2 BRA `(.L_x_6110) ;  /* 0x0000000000442947 */ /* 0x000ff00003800000 */
[----:B------:R-:W-:Y:S05]  /*5d60*/  @!P0 BRA `(.L_x_6111) ;  /* 0x0000000000048947 */ /* 0x000fea0003800000 */
[----:B------:R-:W-:Y:S01]  /*5d70*/  BPT.TRAP 0x1 ;  /* 0x000000040000795c */ /* 0x000fe20000300000 */
.L_x_6111:
        /* <DEDUP_REMOVED lines=12> */
.L_x_6112:
[----:B-1----:R-:W-:Y:S05]  /*5e40*/  @P1 BRA `(.L_x_6110) ;  /* 0x0000000000081947 */ /* 0x002fea0003800000 */
[----:B------:R-:W1:Y:S02]  /*5e50*/  SYNCS.PHASECHK.TRANS64.TRYWAIT P1, [UR6+0x2e830], R0 ;  /* 0x02e83000ff0075a7 */ /* 0x000e640008020146 */
[----:B-1----:R-:W-:Y:S05]  /*5e60*/  @!P1 BRA `(.L_x_6113) ;  /* 0x000000dc00049947 */ /* 0x002fea0003800000 */
.L_x_6110:
[----:B------:R-:W2:Y:S01]  /*5e70*/  S2R R2, SR_TID.X ;  /* 0x0000000000027919 */ /* 0x000ea20000002100 */
[----:B------:R-:W-:Y:S01]  /*5e80*/  R2UR UR55, R4 ;  /* 0x00000000043772ca */ /* 0x000fe200000e0000 */
        /* <DEDUP_REMOVED lines=11> */
[----:B------:R-:W-:Y:S02]  /*5f40*/  UMOV UR28, UR16 ;  /* 0x00000010001c7c82 */ /* 0x000fe40008000000 */
[----:B------:R-:W-:Y:S02]  /*5f50*/  UIADD3 UR22, UR55, 0x100, URZ ;  /* 0x0000010037167890 */ /* 0x000fe4000fffe03f */
[----:B------:R-:W-:Y:S02]  /*5f60*/  UIADD3 UR26, UR55, 0x200, URZ ;  /* 0x00000200371a7890 */ /* 0x000fe4000fffe03f */
[----:B------:R-:W-:Y:S01]  /*5f70*/  UMOV UR18, UR55 ;  /* 0x0000003700127c82 */ /* 0x000fe20008000000 */
[----:B------:R-:W-:Y:S01]  /*5f80*/  UIADD3 UR30, UR55, 0x300, URZ ;  /* 0x00000300371e7890 */ /* 0x000fe2000fffe03f */
[----:B------:R-:W-:Y:S01]  /*5f90*/  UMOV UR29, UR17 ;  /* 0x00000011001d7c82 */ /* 0x000fe20008000000 */
[----:B------:R-:W-:Y:S01]  /*5fa0*/  UMOV UR31, 0x40000040 ;  /* 0x40000040001f7882 */ /* 0x000fe20000000000 */
[----:B------:R-:W-:Y:S01]  /*5fb0*/  UIADD3 UR34, UR55, 0x400, URZ ;  /* 0x0000040037227890 */ /* 0x000fe2000fffe03f */
[----:B------:R-:W-:Y:S01]  /*5fc0*/  UMOV UR32, UR16 ;  /* 0x0000001000207c82 */ /* 0x000fe20008000000 */
[----:B------:R-:W-:Y:S01]  /*5fd0*/  UMOV UR33, UR17 ;  /* 0x0000001100217c82 */ /* 0x000fe20008000000 */
[----:B------:R-:W-:Y:S01]  /*5fe0*/  UMOV UR35, 0x40000040 ;  /* 0x4000004000237882 */ /* 0x000fe20000000000 */
[----:B--2---:R-:W-:Y:S01]  /*5ff0*/  SHF.R.U32.HI R2, RZ, 0x7, R2 ;  /* 0x00000007ff027819 */ /* 0x004fe20000011602 */
[----:B------:R-:W-:Y:S01]  /*6000*/  UIADD3 UR6, UR55, 0x2, URZ ;  /* 0x0000000237067890 */ /* 0x000fe2000fffe03f */
[----:B------:R-:W-:Y:S01]  /*6010*/  UMOV UR7, 0x40000040 ;  /* 0x4000004000077882 */ /* 0x000fe20000000000 */
[----:B------:R-:W-:-:S02]  /*6020*/  UIADD3 UR10, UR55, 0x602, URZ ;  /* 0x00000602370a7890 */ /* 0x000fc4000fffe03f */
[----:B01----:R-:W-:Y:S01]  /*6030*/  VIADD R0, R2, 0x8 ;  /* 0x0000000802007836 */ /* 0x003fe20000000000 */
[----:B------:R-:W-:Y:S01]  /*6040*/  UMOV UR11, 0x40000040 ;  /* 0x40000040000b7882 */ /* 0x000fe20000000000 */
[----:B------:R-:W-:Y:S01]  /*6050*/  UIADD3 UR14, UR55, 0x6, URZ ;  /* 0x00000006370e7890 */ /* 0x000fe2000fffe03f */
[----:B------:R-:W-:Y:S02]  /*6060*/  UMOV UR15, 0x40000040 ;  /* 0x40000040000f7882 */ /* 0x000fe40000000000 */
        /* <DEDUP_REMOVED lines=157> */
.L_x_6115:
        /* <DEDUP_REMOVED lines=9> */
.L_x_6116:
[----:B-1----:R-:W-:Y:S05]  /*6ad0*/  @P1 BRA `(.L_x_6114) ;  /* 0x0000000000081947 */ /* 0x002fea0003800000 */
[----:B------:R-:W1:Y:S02]  /*6ae0*/  SYNCS.PHASECHK.TRANS64.TRYWAIT P1, [UR6+0x2e850], R0 ;  /* 0x02e85000ff0075a7 */ /* 0x000e640008020146 */
[----:B-1----:R-:W-:Y:S05]  /*6af0*/  @!P1 BRA `(.L_x_6117) ;  /* 0x000000cc00f89947 */ /* 0x002fea0003800000 */
.L_x_6114:
        /* <DEDUP_REMOVED lines=44> */
[----:B------:R-:W-:Y:S01]  /*6dc0*/  QGMMA.64x128x32.F32.E4M3.E4M3 R24, R200, gdesc[UR4], R24, gsb0 ;  /* 0x01e00004c8187df3 */ /* 0x000fe20008000818 */
        /* <DEDUP_REMOVED lines=71> */
[----:B------:R-:W-:Y:S01]  /*7240*/  FMNMX.FTZ R5, R92, R5, !PT ;  /* 0x000000055c057209 */ /* 0x000fe20007810000 */
[----:B------:R-:W-:Y:S02]  /*7250*/  WARPGROUP.DEPBAR.LE gsb0, 0x0 ;  /* 0x00008000000079c5 */ /* 0x000fe40000010000 */
[----:B------:R-:W-:Y:S01]  /*7260*/  WARPGROUP.ARRIVE ;  /* 0x00000000000079c5 */ /* 0x000fe20000000000 */
[----:B------:R-:W-:-:S05]  /*7270*/  FMNMX.FTZ R6, R94, R6, !PT ;  /* 0x000000065e067209 */ /* 0x000fca0007810000 */
[----:B------:R-:W0:Y:S01]  /*7280*/  S2R R203, SR_TID.X ;  /* 0x0000000000cb7919 */ /* 0x000e220000002100 */
[----:B------:R-:W-:Y:S02]  /*7290*/  FMNMX.FTZ R5, R93, R5, !PT ;  /* 0x000000055d057209 */ /* 0x000fe40007810000 */
[----:B------:R-:W-:Y:S01]  /*72a0*/  FMNMX.FTZ R6, R95, R6, !PT ;  /* 0x000000065f067209 */ /* 0x000fe20007810000 */
[----:B------:R-:W-:Y:S01]  /*72b0*/  QGMMA.64x128x32.F32.E4M3.E4M3 R24, R204, gdesc[UR4], R24, gsb0 ;  /* 0x01e00004cc187df3 */ /* 0x000fe20008000818 */
[----:B------:R-:W-:Y:S01]  /*72c0*/  UIADD3 UR6, UR10, 0x200, URZ ;  /* 0x000002000a067890 */ /* 0x000fe2000fffe03f */
[----:B------:R-:W-:Y:S01]  /*72d0*/  FMNMX.FTZ R5, R96, R5, !PT ;  /* 0x0000000560057209 */ /* 0x000fe20007810000 */
[----:B------:R-:W-:Y:S01]  /*72e0*/  UMOV UR7, 0xc0000010 ;  /* 0xc000001000077882 */ /* 0x000fe20000000000 */
        /* <DEDUP_REMOVED lines=8> */
[----:B------:R-:W1:Y:S04]  /*7370*/  SHFL.BFLY PT, R12, R5, 0x2, 0x1f ;  /* 0x0c401f00050c7f89 */ /* 0x000e6800000e0000 */
[----:B------:R-:W2:Y:S01]  /*7380*/  SHFL.BFLY PT, R11, R6, 0x2, 0x1f ;  /* 0x0c401f00060b7f89 */ /* 0x000ea200000e0000 */
[----:B0-----:R-:W-:-:S02]  /*7390*/  SHF.R.U32.HI R203, RZ, 0x7, R203 ;  /* 0x00000007ffcb7819 */ /* 0x001fc400000116cb */
[----:B-1----:R-:W-:Y:S02]  /*73a0*/  FMNMX.FTZ R5, R5, R12, !PT ;  /* 0x0000000c05057209 */ /* 0x002fe40007810000 */
[----:B--2---:R-:W-:-:S03]  /*73b0*/  FMNMX.FTZ R6, R6, R11, !PT ;  /* 0x0000000b06067209 */ /* 0x004fc60007810000 */
        /* <DEDUP_REMOVED lines=66> */
[----:B------:R-:W-:Y:S01]  /*77e0*/  FMUL.FTZ R10, R10, UR41 ;  /* 0x000000290a0a7c20 */ /* 0x000fe20008410000 */
[----:B------:R-:W-:Y:S01]  /*77f0*/  MUFU.EX2 R13, R13 ;  /* 0x0000000d000d7308 */ /* 0x000fe20000000800 */
[----:B------:R-:W-:-:S02]  /*7800*/  WARPGROUP.DEPBAR.LE gsb0, 0x0 ;  /* 0x00008000000079c5 */ /* 0x000fc40000010000 */
[----:B------:R-:W-:Y:S01]  /*7810*/  WARPGROUP.ARRIVE ;  /* 0x00000000000079c5 */ /* 0x000fe20000000000 */
[----:B------:R-:W-:Y:S01]  /*7820*/  FMUL.FTZ R9, R9, UR41 ;  /* 0x0000002909097c20 */ /* 0x000fe20008410000 */
[--C-:B------:R-:W-:Y:S01]  /*7830*/  FFMA.FTZ R186, R186, UR41, -R101.reuse ;  /* 0x00000029baba7c23 */ /* 0x100fe20008010865 */
[----:B------:R-:W-:-:S01]  /*7840*/  FFMA.FTZ R187, R187, UR41, -R101 ;  /* 0x00000029bbbb7c23 */ /* 0x000fc20008010865 */
[--C-:B------:R-:W-:Y:S01]  /*7850*/  FFMA.FTZ R188, R190, UR41, -R101.reuse ;  /* 0x00000029bebc7c23 */ /* 0x100fe20008010865 */
[----:B------:R-:W0:Y:S01]  /*7860*/  MUFU.EX2 R10, R10 ;  /* 0x0000000a000a7308 */ /* 0x000e220000000800 */
[----:B------:R-:W-:Y:S01]  /*7870*/  QGMMA.64x128x32.F32.E4M3.E4M3 R24, R208, gdesc[UR4], R24, gsb0 ;  /* 0x01e00004d0187df3 */ /* 0x000fe20008000818 */
[----:B------:R-:W-:Y:S01]  /*7880*/  UIADD3 UR6, UR10, 0x300, URZ ;  /* 0x000003000a067890 */ /* 0x000fe2000fffe03f */
[--C-:B------:R-:W-:Y:S01]  /*7890*/  FFMA.FTZ R189, R191, UR41, -R101.reuse ;  /* 0x00000029bfbd7c23 */ /* 0x100fe20008010865 */
[----:B------:R-:W-:Y:S01]  /*78a0*/  UMOV UR7, 0xc0000010 ;  /* 0xc000001000077882 */ /* 0x000fe20000000000 */
        /* <DEDUP_REMOVED lines=36> */
[----:B0-----:R-:W-:-:S01]  /*7af0*/  FADD.FTZ R195, R12, R7 ;  /* 0x000000070cc37221 */ /* 0x001fc20000010000 */
[--C-:B------:R-:W-:Y:S01]  /*7b00*/  FFMA.FTZ R123, R123, UR41, -R101.reuse ;  /* 0x000000297b7b7c23 */ /* 0x100fe20008010865 */
[----:B------:R-:W-:-:S01]  /*7b10*/  FFMA.FTZ R126, R126, UR41, -R101 ;  /* 0x000000297e7e7c23 */ /* 0x000fc20008010865 */
[--C-:B------:R-:W-:Y:S01]  /*7b20*/  FFMA.FTZ R127, R127, UR41, -R101.reuse ;  /* 0x000000297f7f7c23 */ /* 0x100fe20008010865 */
[----:B------:R-:W-:-:S01]  /*7b30*/  FFMA.FTZ R130, R130, UR41, -R101 ;  /* 0x0000002982827c23 */ /* 0x000fc20008010865 */
[--C-:B------:R-:W-:Y:S01]  /*7b40*/  FFMA.FTZ R131, R131, UR41, -R101.reuse ;  /* 0x0000002983837c23 */ /* 0x100fe20008010865 */
[----:B------:R-:W-:-:S01]  /*7b50*/  FFMA.FTZ R134, R134, UR41, -R101 ;  /* 0x0000002986867c23 */ /* 0x000fc20008010865 */
[----:B------:R-:W0:Y:S01]  /*7b60*/  MUFU.EX2 R188, R188 ;  /* 0x000000bc00bc7308 */ /* 0x000e220000000800 */
        /* <DEDUP_REMOVED lines=19> */
[----:B------:R-:W-:-:S02]  /*7ca0*/  IMAD.U32 R199, RZ, RZ, UR52 ;  /* 0x00000034ffc77e24 */ /* 0x000fc4000f8e00ff */
[----:B------:R-:W-:-:S01]  /*7cb0*/  FFMA.FTZ R99, R99, UR41, -R101 ;  /* 0x0000002963637c23 */ /* 0x000fc20008010865 */
[--C-:B------:R-:W-:Y:S01]  /*7cc0*/  FFMA.FTZ R102, R102, UR41, -R101.reuse ;  /* 0x0000002966667c23 */ /* 0x100fe20008010865 */
[----:B------:R-:W-:-:S01]  /*7cd0*/  FFMA.FTZ R101, R103, UR41, -R101 ;  /* 0x0000002967657c23 */ /* 0x000fc20008010865 */
[----:B------:R-:W0:Y:S01]  /*7ce0*/  MUFU.EX2 R20, R20 ;  /* 0x0000001400147308 */ /* 0x000e220000000800 */
[----:B--2---:R-:W-:-:S01]  /*7cf0*/  FADD.FTZ R195, R15, R8 ;  /* 0x000000080fc37221 */ /* 0x004fc20000010000 */
[----:B------:R-:W-:-:S06]  /*7d00*/  @!P1 IMAD R196, R199, 0x8, R0 ;  /* 0x00000008c7c49824 */ /* 0x000fcc00078e0200 */
        /* <DEDUP_REMOVED lines=22> */
[----:B-1----:R-:W-:Y:S01]  /*7e70*/  FADD.FTZ R8, R168, R195 ;  /* 0x000000c3a8087221 */ /* 0x002fe20000010000 */
[----:B------:R-:W-:-:S03]  /*7e80*/  UMOV UR7, 0xc0000010 ;  /* 0xc000001000077882 */ /* 0x000fc60000000000 */
        /* <DEDUP_REMOVED lines=39> */
[----:B------:R-:W-:Y:S01]  /*8100*/  QGMMA.64x128x32.F32.E4M3.E4M3 R24, R216, gdesc[UR4], R24, gsb0 ;  /* 0x01e00004d8187df3 */ /* 0x000fe20008000818 */
[----:B------:R-:W-:Y:S01]  /*8110*/  UIADD3 UR6, UR10, 0x500, URZ ;  /* 0x000005000a067890 */ /* 0x000fe2000fffe03f */
[----:B------:R-:W-:-:S04]  /*8120*/  UMOV UR7, 0xc0000010 ;  /* 0xc000001000077882 */ /* 0x000fc80000000000 */
        /* <DEDUP_REMOVED lines=40> */
[----:B0-----:R-:W-:-:S04]  /*83b0*/  FADD.FTZ R194, R142, R7 ;  /* 0x000000078ec27221 */ /* 0x001fc80000010000 */
[----:B------:R-:W0:Y:S01]  /*83c0*/  MUFU.EX2 R143, R143 ;  /* 0x0000008f008f7308 */ /* 0x000e220000000800 */
[----:B------:R-:W-:-:S07]  /*83d0*/  UMOV UR7, 0xc0000010 ;  /* 0xc000001000077882 */ /* 0x000fce0000000000 */
        /* <DEDUP_REMOVED lines=38> */
[----:B------:R-:W-:Y:S06]  /*8640*/  QGMMA.64x128x32.F32.E4M3.E4M3 R24, R224, gdesc[UR4], R24, gsb0 ;  /* 0x01e00004e0187df3 */ /* 0x000fec0008000818 */
        /* <DEDUP_REMOVED lines=36> */
[----:B--2---:R-:W-:-:S01]  /*8890*/  FADD.FTZ R194, R114, R195 ;  /* 0x000000c372c27221 */ /* 0x004fc20000010000 */
[----:B------:R-:W-:Y:S02]  /*88a0*/  WARPGROUP.DEPBAR.LE gsb0, 0x0 ;  /* 0x00008000000079c5 */ /* 0x000fe40000010000 */
[----:B------:R2:W-:Y:S06]  /*88b0*/  BAR.ARV R7, 0x100 ;  /* 0x000400070000751d */ /* 0x0005ec0000002000 */
[----:B------:R-:W3:Y:S01]  /*88c0*/  MUFU.EX2 R116, R116 ;  /* 0x0000007400747308 */ /* 0x000ee20000000800 */
[----:B-1----:R-:W-:-:S01]  /*88d0*/  FADD.FTZ R195, R113, R8 ;  /* 0x0000000871c37221 */ /* 0x002fc20000010000 */
[----:B--2---:R-:W-:-:S02]  /*88e0*/  @!P1 VIADD R7, R196, 0x2e840 ;  /* 0x0002e840c4079836 */ /* 0x004fc40000000000 */
[----:B0-----:R-:W-:-:S04]  /*88f0*/  FADD.FTZ R197, R115, R194 ;  /* 0x000000c273c57221 */ /* 0x001fc80000010000 */
[----:B------:R-:W0:Y:S01]  /*8900*/  MUFU.EX2 R118, R118 ;  /* 0x0000007600767308 */ /* 0x000e220000000800 */
[----:B------:R-:W-:-:S04]  /*8910*/  @!P1 PRMT R7, RZ, 0x654, R7 ;  /* 0x00000654ff079816 */ /* 0x000fc80000000007 */
[----:B------:R1:W-:Y:S03]  /*8920*/  @!P1 SYNCS.ARRIVE.TRANS64.RED.A1T0 RZ, [R7+URZ], RZ ;  /* 0x000000ff07ff99a7 */ /* 0x0003e6000810043f */
        /* <DEDUP_REMOVED lines=16> */
[----:B------:R-:W1:Y:S01]  /*8a30*/  MUFU.EX2 R93, R93 ;  /* 0x0000005d005d7308 */ /* 0x000e620000000800 */
[----:B--2---:R-:W-:-:S07]  /*8a40*/  FADD.FTZ R8, R92, R195 ;  /* 0x000000c35c087221 */ /* 0x004fce0000010000 */
[----:B------:R-:W0:Y:S01]  /*8a50*/  MUFU.EX2 R95, R95 ;  /* 0x0000005f005f7308 */ /* 0x000e220000000800 */
[----:B---3--:R-:W-:-:S07]  /*8a60*/  FADD.FTZ R194, R94, R197 ;  /* 0x000000c55ec27221 */ /* 0x008fce0000010000 */
        /* <DEDUP_REMOVED lines=20> */
.L_x_6118:
[----:B------:R-:W-:Y:S01]  /*8bb0*/  F2FP.SATFINITE.E4M3.F32.PACK_AB_MERGE_C R100, R11, R100, RZ ;  /* 0x000000640b64723e */ /* 0x000fe200048070ff */
[----:B------:R-:W-:Y:S01]  /*8bc0*/  UISETP.GT.AND UP0, UPT, UR49, UR40, UPT ;  /* 0x000000283100728c */ /* 0x000fe2000bf04270 */
[----:B------:R-:W-:Y:S01]  /*8bd0*/  IMAD.U32 R11, RZ, RZ, UR53 ;  /* 0x00000035ff0b7e24 */ /* 0x000fe2000f8e00ff */
[----:B------:R-:W-:Y:S01]  /*8be0*/  F2FP.SATFINITE.E4M3.F32.PACK_AB_MERGE_C R14, R15, R14, RZ ;  /* 0x0000000e0f0e723e */ /* 0x000fe200048070ff */
[----:B------:R-:W-:Y:S01]  /*8bf0*/  UIADD3 UR49, UR49, -0x1, URZ ;  /* 0xffffffff31317890 */ /* 0x000fe2000fffe03f */
[----:B------:R-:W-:Y:S01]  /*8c00*/  F2FP.SATFINITE.E4M3.F32.PACK_AB_MERGE_C R188, R189, R188, RZ ;  /* 0x000000bcbdbc723e */ /* 0x000fe200048070ff */
[----:B------:R-:W-:Y:S01]  /*8c10*/  IMAD R11, R11, 0x8, R0 ;  /* 0x000000080b0b7824 */ /* 0x000fe200078e0200 */
[----:B------:R-:W-:Y:S01]  /*8c20*/  PLOP3.LUT P1, PT, PT, PT, UP0, 0x80, 0x0 ;  /* 0x000000000000781c */ /* 0x000fe20003f2f008 */
[----:B------:R-:W-:Y:S01]  /*8c30*/  UMOV UR54, UR46 ;  /* 0x0000002e00367c82 */ /* 0x000fe20008000000 */
[----:B------:R-:W-:Y:S01]  /*8c40*/  F2FP.SATFINITE.E4M3.F32.PACK_AB_MERGE_C R184, R185, R184, RZ ;  /* 0x000000b8b9b8723e */ /* 0x000fe200048070ff */
[----:B------:R-:W-:Y:S01]  /*8c50*/  VIADD R11, R11, 0x2e860 ;  /* 0x0002e8600b0b7836 */ /* 0x000fe20000000000 */
[----:B------:R-:W-:Y:S01]  /*8c60*/  F2FP.SATFINITE.E4M3.F32.PACK_AB_MERGE_C R192, R193, R192, RZ ;  /* 0x000000c0c1c0723e */ /* 0x000fe200048070ff */
[----:B------:R-:W-:Y:S01]  /*8c70*/  UMOV UR53, UR52 ;  /* 0x0000003400357c82 */ /* 0x000fe20008000000 */
[----:B------:R-:W-:Y:S01]  /*8c80*/  F2FP.SATFINITE.E4M3.F32.PACK_AB_MERGE_C R172, R173, R172, RZ ;  /* 0x000000acadac723e */ /* 0x000fe200048070ff */
[-C--:B------:R-:W-:Y:S01]  /*8c90*/  FMUL.FTZ R24, R24, R10.reuse ;  /* 0x0000000a18187220 */ /* 0x080fe20000410000 */
[----:B------:R-:W-:Y:S01]  /*8ca0*/  PRMT R11, R2, 0x654, R11 ;  /* 0x00000654020b7816 */ /* 0x000fe2000000000b */
[----:B------:R-:W-:Y:S01]  /*8cb0*/  FMUL.FTZ R25, R25, R10 ;  /* 0x0000000a19197220 */ /* 0x000fe20000410000 */
[----:B------:R-:W-:Y:S01]  /*8cc0*/  F2FP.SATFINITE.E4M3.F32.PACK_AB_MERGE_C R174, R175, R174, RZ ;  /* 0x000000aeafae723e */ /* 0x000fe200048070ff */
[----:B------:R-:W-:Y:S01]  /*8cd0*/  FMUL.FTZ R28, R28, R10 ;  /* 0x0000000a1c1c7220 */ /* 0x000fe20000410000 */
[----:B------:R-:W-:Y:S01]  /*8ce0*/  F2FP.SATFINITE.E4M3.F32.PACK_AB_MERGE_C R180, R181, R180, RZ ;  /* 0x000000b4b5b4723e */ /* 0x000fe200048070ff */
[----:B------:R0:W-:Y:S01]  /*8cf0*/  SYNCS.ARRIVE.TRANS64.RED.A1T0 RZ, [R11+URZ], RZ ;  /* 0x000000ff0bff79a7 */ /* 0x0001e2000810043f */
        /* <DEDUP_REMOVED lines=110> */
[----:B------:R-:W-:Y:S01]  /*93e0*/  F2FP.SATFINITE.E4M3.F32.PACK_AB_MERGE_C R227, R99, R98, R101 ;  /* 0x0000006263e3723e */ /* 0x000fe20004807065 */
[----:B0-----:R-:W-:Y:S06]  /*93f0*/  @P1 BRA `(.L_x_6119) ;  /* 0xffffffc800441947 */ /* 0x001fec000383ffff */
.L_x_6109:
[----:B------:R-:W-:Y:S06]  /*9400*/  BAR.ARV 0x8, 0x180 ;  /* 0x0206000000007b1d */ /* 0x000fec0000002000 */
[----:B------:R-:W-:Y:S05]  /*9410*/  @!P0 BRA `(.L_x_6120) ;  /* 0x0000000000048947 */ /* 0x000fea0003800000 */
[----:B------:R-:W-:Y:S01]  /*9420*/  BPT.TRAP 0x1 ;  /* 0x000000040000795c */ /* 0x000fe20000300000 */
.L_x_6120:
[----:B------:R-:W-:Y:S02]  /*9430*/  IMAD.U32 R3, RZ, RZ, UR52 ;  /* 0x00000034ff037e24 */ /* 0x000fe4000f8e00ff */
[----:B------:R-:W-:Y:S02]  /*9440*/  IMAD.U32 R4, RZ, RZ, UR46 ;  /* 0x0000002eff047e24 */ /* 0x000fe4000f8e00ff */
[----:B------:R-:W-:-:S03]  /*9450*/  IMAD R20, R3, 0x8, R0 ;  /* 0x0000000803147824 */ /* 0x000fc600078e0200 */
[----:B------:R-:W-:-:S04]  /*9460*/  SHF.L.U32 R3, R4, 0x1f, RZ ;  /* 0x0000001f04037819 */ /* 0x000fc800000006ff */
[----:B------:R0:W1:Y:S01]  /*9470*/  SYNCS.PHASECHK.TRANS64.TRYWAIT P1, [R20+URZ+0x2e850], R3 ;  /* 0x02e85003140075a7 */ /* 0x000062000802017f */
[----:B------:R-:W-:Y:S05]  /*9480*/  @!P0 BRA `(.L_x_6121) ;  /* 0x0000000000048947 */ /* 0x000fea0003800000 */
[----:B------:R-:W-:Y:S01]  /*9490*/  BPT.TRAP 0x1 ;  /* 0x000000040000795c */ /* 0x000fe20000300000 */
.L_x_6121:
        /* <DEDUP_REMOVED lines=8> */
.L_x_6122:
[----:B------:R-:W-:Y:S01]  /*9520*/  IMAD R10, R11, 0x700, R0 ;  /* 0x000007000b0a7824 */ /* 0x000fe200078e0200 */
[----:B------:R-:W-:Y:S05]  /*9530*/  WARPSYNC.ALL ;  /* 0x0000000000007948 */ /* 0x000fea0003800000 */
[----:B------:R-:W-:Y:S01]  /*9540*/  IMAD.MOV.U32 R11, RZ, RZ, -0x3ffffff0 ;  /* 0xc0000010ff0b7424 */ /* 0x000fe200078e00ff */
[C---:B------:R-:W-:Y:S01]  /*9550*/  R2UR UR6, R10.reuse ;  /* 0x000000000a0672ca */ /* 0x040fe200000e0000 */
[----:B------:R-:W-:Y:S01]  /*9560*/  WARPGROUP.ARRIVE ;  /* 0x00000000000079c5 */ /* 0x000fe20000000000 */
[C---:B------:R-:W-:Y:S01]  /*9570*/  VIADD R12, R10.reuse, 0x100 ;  /* 0x000001000a0c7836 */ /* 0x040fe20000000000 */
[----:B------:R-:W-:Y:S01]  /*9580*/  ULDC.64 UR4, c[0x0][0x9a0] ;  /* 0x0002680000047ab9 */ /* 0x000fe20000000a00 */
[----:B------:R-:W-:Y:S01]  /*9590*/  R2UR UR7, R11 ;  /* 0x000000000b0772ca */ /* 0x000fe200000e0000 */
[----:B------:R-:W-:Y:S01]  /*95a0*/  IMAD.MOV.U32 R13, RZ, RZ, -0x3ffffff0 ;  /* 0xc0000010ff0d7424 */ /* 0x000fe200078e00ff */
[----:B------:R-:W-:Y:S01]  /*95b0*/  ISETP.NE.U32.AND P1, PT, RZ, UR4, PT ;  /* 0x00000004ff007c0c */ /* 0x000fe2000bf25070 */
[----:B------:R-:W-:-:S02]  /*95c0*/  VIADD R88, R10, 0x400 ;  /* 0x000004000a587836 */ /* 0x000fc40000000000 */
[----:B------:R-:W-:Y:S01]  /*95d0*/  IMAD.MOV.U32 R89, RZ, RZ, -0x3ffffff0 ;  /* 0xc0000010ff597424 */ /* 0x000fe200078e00ff */
[----:B------:R-:W-:Y:S01]  /*95e0*/  ISETP.NE.AND.EX P1, PT, RZ, UR5, PT, P1 ;  /* 0x00000005ff007c0c */ /* 0x000fe2000bf25310 */
[----:B------:R-:W-:-:S06]  /*95f0*/  IMAD.MOV.U32 R4, RZ, RZ, 0x3f800000 ;  /* 0x3f800000ff047424 */ /* 0x000fcc00078e00ff */
[----:B------:R-:W-:Y:S01]  /*9600*/  QGMMA.64x128x32.F32.E4M3.E4M3 R24, R200, gdesc[UR4], R24, gsb0 ;  /* 0x01e00004c8187df3 */ /* 0x000fe20008000818 */
[----:B------:R-:W-:Y:S01]  /*9610*/  R2UR UR6, R12 ;  /* 0x000000000c0672ca */ /* 0x000fe200000e0000 */
[----:B------:R-:W-:Y:S01]  /*9620*/  VIADD R12, R10, 0x200 ;  /* 0x000002000a0c7836 */ /* 0x000fe20000000000 */
[----:B------:R-:W-:Y:S01]  /*9630*/  R2UR UR7, R13 ;  /* 0x000000000d0772ca */ /* 0x000fe200000e0000 */
[----:B------:R-:W-:Y:S02]  /*9640*/  IMAD.MOV.U32 R13, RZ, RZ, -0x3ffffff0 ;  /* 0xc0000010ff0d7424 */ /* 0x000fe400078e00ff */
[----:B------:R-:W2:Y:S01]  /*9650*/  @P1 LDC.64 R14, c[0x0][0x9d0] ;  /* 0x00027400ff0e1b82 */ /* 0x000ea20000000a00 */
[----:B------:R-:W-:Y:S02]  /*9660*/  WARPGROUP.DEPBAR.LE gsb0, 0x0 ;  /* 0x00008000000079c5 */ /* 0x000fe40000010000 */
[----:B------:R-:W-:-:S07]  /*9670*/  WARPGROUP.ARRIVE ;  /* 0x00000000000079c5 */ /* 0x000fce0000000000 */
[----:B------:R-:W-:Y:S01]  /*9680*/  QGMMA.64x128x32.F32.E4M3.E4M3 R24, R204, gdesc[UR4], R24, gsb0 ;  /* 0x01e00004cc187df3 */ /* 0x000fe20008000818 */
[----:B------:R-:W-:Y:S01]  /*9690*/  R2UR UR6, R12 ;  /* 0x000000000c0672ca */ /* 0x000fe200000e0000 */
[----:B------:R-:W-:Y:S01]  /*96a0*/  VIADD R12, R10, 0x300 ;  /* 0x000003000a0c7836 */ /* 0x000fe20000000000 */
[----:B------:R-:W-:Y:S01]  /*96b0*/  R2UR UR7, R13 ;  /* 0x000000000d0772ca */ /* 0x000fe200000e0000 */
[----:B------:R-:W-:Y:S01]  /*96c0*/  IMAD.MOV.U32 R13, RZ, RZ, -0x3ffffff0 ;  /* 0xc0000010ff0d7424 */ /* 0x000fe200078e00ff */
[----:B------:R-:W-:Y:S02]  /*96d0*/  WARPGROUP.DEPBAR.LE gsb0, 0x0 ;  /* 0x00008000000079c5 */ /* 0x000fe40000010000 */
[----:B------:R-:W-:-:S09]  /*96e0*/  WARPGROUP.ARRIVE ;  /* 0x00000000000079c5 */ /* 0x000fd20000000000 */
[----:B------:R-:W-:Y:S01]  /*96f0*/  QGMMA.64x128x32.F32.E4M3.E4M3 R24, R208, gdesc[UR4], R24, gsb0 ;  /* 0x01e00004d0187df3 */ /* 0x000fe20008000818 */
        /* <DEDUP_REMOVED lines=12> */
[----:B------:R-:W-:Y:S02]  /*97c0*/  WARPGROUP.DEPBAR.LE gsb0, 0x0 ;  /* 0x00008000000079c5 */ /* 0x000fe40000010000 */
[----:B------:R-:W-:-:S06]  /*97d0*/  WARPGROUP.ARRIVE ;  /* 0x00000000000079c5 */ /* 0x000fcc0000000000 */
[----:B------:R-:W-:Y:S01]  /*97e0*/  QGMMA.64x128x32.F32.E4M3.E4M3 R24, R212, gdesc[UR4], R24, gsb0 ;  /* 0x01e00004d4187df3 */ /* 0x000fe20008000818 */
[----:B------:R-:W-:Y:S02]  /*97f0*/  R2UR UR6, R88 ;  /* 0x00000000580672ca */ /* 0x000fe400000e0000 */
[----:B------:R-:W-:Y:S01]  /*9800*/  R2UR UR7, R89 ;  /* 0x00000000590772ca */ /* 0x000fe200000e0000 */
[----:B------:R-:W-:Y:S02]  /*9810*/  VIADD R12, R10, 0x500 ;  /* 0x000005000a0c7836 */ /* 0x000fe40000000000 */
[----:B------:R-:W-:Y:S01]  /*9820*/  IMAD.MOV.U32 R13, RZ, RZ, -0x3ffffff0 ;  /* 0xc0000010ff0d7424 */ /* 0x000fe200078e00ff */
[----:B------:R-:W-:Y:S02]  /*9830*/  WARPGROUP.DEPBAR.LE gsb0, 0x0 ;  /* 0x00008000000079c5 */ /* 0x000fe40000010000 */
[----:B------:R-:W-:-:S07]  /*9840*/  WARPGROUP.ARRIVE ;  /* 0x00000000000079c5 */ /* 0x000fce0000000000 */
[----:B------:R-:W-:Y:S01]  /*9850*/  QGMMA.64x128x32.F32.E4M3.E4M3 R24, R216, gdesc[UR4], R24, gsb0 ;  /* 0x01e00004d8187df3 */ /* 0x000fe20008000818 */
[----:B------:R-:W-:Y:S02]  /*9860*/  R2UR UR6, R12 ;  /* 0x000000000c0672ca */ /* 0x000fe400000e0000 */
[----:B------:R-:W-:Y:S01]  /*9870*/  R2UR UR7, R13 ;  /* 0x000000000d0772ca */ /* 0x000fe200000e0000 */
[----:B------:R-:W-:Y:S02]  /*9880*/  VIADD R10, R10, 0x600 ;  /* 0x000006000a0a7836 */ /* 0x000fe40000000000 */
[----:B------:R-:W-:Y:S01]  /*9890*/  IMAD.MOV.U32 R11, RZ, RZ, -0x3ffffff0 ;  /* 0xc0000010ff0b7424 */ /* 0x000fe200078e00ff */
[----:B------:R-:W1:Y:S04]  /*98a0*/  SHFL.BFLY PT, R0, R7, 0x2, 0x1f ;  /* 0x0c401f0007007f89 */ /* 0x000e6800000e0000 */
[----:B------:R-:W3:Y:S01]  /*98b0*/  SHFL.BFLY PT, R9, R8, 0x2, 0x1f ;  /* 0x0c401f0008097f89 */ /* 0x000ee200000e0000 */
[----:B------:R-:W-:-:S02]  /*98c0*/  WARPGROUP.DEPBAR.LE gsb0, 0x0 ;  /* 0x00008000000079c5 */ /* 0x000fc40000010000 */
[----:B------:R-:W-:-:S06]  /*98d0*/  WARPGROUP.ARRIVE ;  /* 0x00000000000079c5 */ /* 0x000fcc0000000000 */
[----:B------:R-:W-:Y:S01]  /*98e0*/  QGMMA.64x128x32.F32.E4M3.E4M3 R24, R220, gdesc[UR4], R24, gsb0 ;  /* 0x01e00004dc187df3 */ /* 0x000fe20008000818 */
[----:B------:R-:W-:Y:S02]  /*98f0*/  R2UR UR6, R10 ;  /* 0x000000000a0672ca */ /* 0x000fe400000e0000 */
[----:B------:R-:W-:Y:S01]  /*9900*/  R2UR UR7, R11 ;  /* 0x000000000b0772ca */ /* 0x000fe200000e0000 */
[----:B-1----:R-:W-:-:S01]  /*9910*/  FADD.FTZ R0, R0, R7 ;  /* 0x0000000700007221 */ /* 0x002fc20000010000 */
[----:B---3--:R-:W-:-:S04]  /*9920*/  FADD.FTZ R9, R9, R8 ;  /* 0x0000000809097221 */ /* 0x008fc80000010000 */
[----:B------:R-:W1:Y:S04]  /*9930*/  SHFL.BFLY PT, R3, R0, 0x1, 0x1f ;  /* 0x0c201f0000037f89 */ /* 0x000e6800000e0000 */
[----:B------:R-:W0:Y:S01]  /*9940*/  SHFL.BFLY PT, R10, R9, 0x1, 0x1f ;  /* 0x0c201f00090a7f89 */ /* 0x000e2200000e0000 */
[----:B------:R-:W-:Y:S02]  /*9950*/  IMAD.MOV.U32 R7, RZ, RZ, RZ ;  /* 0x000000ffff077224 */ /* 0x000fe400078e00ff */
[----:B-1----:R-:W-:Y:S01]  /*9960*/  FADD.FTZ R13, R0, R3 ;  /* 0x00000003000d7221 */ /* 0x002fe20000010000 */
[----:B0-----:R-:W-:-:S04]  /*9970*/  FADD.FTZ R14, R9, R10 ;  /* 0x0000000a090e7221 */ /* 0x001fc80000010000 */
        /* <DEDUP_REMOVED lines=29> */
.L_x_6124:
        /* <DEDUP_REMOVED lines=74> */
.L_x_6102:
[----:B------:R-:W0:Y:S01]  /*9ff0*/  S2R R5, SR_CgaCtaId ;  /* 0x0000000000057919 */ /* 0x000e220000008800 */
[----:B------:R-:W-:Y:S01]  /*a000*/  MOV R2, 0x400 ;  /* 0x0000040000027802 */ /* 0x000fe20000000f00 */
[----:B------:R-:W-:Y:S01]  /*a010*/  UISETP.NE.AND UP0, UPT, UR45, URZ, UPT ;  /* 0x0000003f2d00728c */ /* 0x000fe2000bf05270 */
[----:B------:R-:W-:Y:S01]  /*a020*/  BSSY B0, `(.L_x_6125) ;  /* 0x00003d7000007945 */ /* 0x000fe20003800000 */
[----:B------:R-:W-:Y:S09]  /*a030*/  BAR.SYNC.DEFER_BLOCKING 0x5, 0x180 ;  /* 0x0146000000007b1d */ /* 0x000ff20000010000 */
[----:B------:R-:W-:Y:S01]  /*a040*/  @!UP0 ULDC UR45, c[0x0][0xad4] ;  /* 0x0002b500002d8ab9 */ /* 0x000fe20000000800 */
[----:B0-----:R-:W-:-:S05]  /*a050*/  LEA R2, R5, R2, 0x18 ;  /* 0x0000000205027211 */ /* 0x001fca00078ec0ff */
[----:B------:R-:W0:Y:S02]  /*a060*/  LDS.128 R28, [R2+0x2e8d0] ;  /* 0x02e8d000021c7984 */ /* 0x000e240000000c00 */
[----:B0-----:R-:W-:Y:S02]  /*a070*/  R2UR UR5, R29 ;  /* 0x000000001d0572ca */ /* 0x001fe400000e0000 */
[----:B------:R-:W-:Y:S01]  /*a080*/  R2UR UR6, R30 ;  /* 0x000000001e0672ca */ /* 0x000fe200000e0000 */
[----:B------:R-:W-:Y:S06]  /*a090*/  BAR.ARV 0x4, 0x180 ;  /* 0x0106000000007b1d */ /* 0x000fec0000002000 */
[----:B------:R-:W-:Y:S08]  /*a0a0*/  @P0 BRA `(.L_x_6126) ;  /* 0x0000003000080947 */ /* 0x000ff00003800000 */
[----:B------:R-:W0:Y:S01]  /*a0b0*/  S2R R112, SR_TID.X ;  /* 0x0000000000707919 */ /* 0x000e220000002100 */
[----:B------:R-:W-:Y:S01]  /*a0c0*/  ULDC.64 UR8, c[0x4][0xa8] ;  /* 0x01002a0000087ab9 */ /* 0x000fe20000000a00 */
[----:B------:R-:W-:Y:S01]  /*a0d0*/  ULDC.64 UR10, c[0x0][0xc00] ;  /* 0x00030000000a7ab9 */ /* 0x000fe20000000a00 */
[----:B------:R-:W2:Y:S04]  /*a0e0*/  LDL R92, [R1+0x4c] ;  /* 0x00004c00015c7983 */ /* 0x000ea80000100800 */
[----:B------:R-:W3:Y:S01]  /*a0f0*/  LDL R114, [R1+0x48] ;  /* 0x0000480001727983 */ /* 0x000ee20000100800 */
[----:B0-----:R-:W-:-:S05]  /*a100*/  IMAD.SHL.U32 R4, R112, 0x4, RZ ;  /* 0x0000000470047824 */ /* 0x001fca00078e00ff */
[----:B------:R-:W-:Y:S01]  /*a110*/  LOP3.LUT R4, R4, 0xc, RZ, 0xc0, !PT ;  /* 0x0000000c04047812 */ /* 0x000fe200078ec0ff */
[----:B------:R-:W-:Y:S03]  /*a120*/  BAR.SYNC.DEFER_BLOCKING 0x1, 0x100 ;  /* 0x0044000000007b1d */ /* 0x000fe60000010000 */
[----:B------:R-:W-:-:S05]  /*a130*/  IADD3 R4, P0, R4, UR8, RZ ;  /* 0x0000000804047c10 */ /* 0x000fca000ff1e0ff */
[----:B------:R-:W-:Y:S01]  /*a140*/  IMAD.X R5, RZ, RZ, UR9, P0 ;  /* 0x00000009ff057e24 */ /* 0x000fe200080e06ff */
[----:B------:R-:W-:-:S04]  /*a150*/  ULDC.64 UR8, c[0x0][0xc00] ;  /* 0x0003000000087ab9 */ /* 0x000fc80000000a00 */
[----:B------:R0:W4:Y:S01]  /*a160*/  LDG.E.CONSTANT R24, desc[UR50][R4.64] ;  /* 0x0000003204187981 */ /* 0x000122000c1e9900 */
[----:B------:R-:W-:-:S04]  /*a170*/  LOP3.LUT P0, R25, R112, 0x3, RZ, 0xc0, !PT ;  /* 0x0000000370197812 */ /* 0x000fc8000780c0ff */
[----:B------:R-:W-:-:S04]  /*a180*/  ISETP.EQ.OR P0, PT, R25, 0x3, !P0 ;  /* 0x000000031900780c */ /* 0x000fc80004702670 */
[----:B------:R-:W-:Y:S01]  /*a190*/  SEL R147, R21, R40, P0 ;  /* 0x0000002815937207 */ /* 0x000fe20000000000 */
[----:B0-----:R-:W0:Y:S01]  /*a1a0*/  S2R R5, SR_SWINHI ;  /* 0x0000000000057919 */ /* 0x001e220000002f00 */
        /* <DEDUP_REMOVED lines=16> */
[----:B------:R-:W-:-:S02]  /*a2b0*/  MOV R20, R2 ;  /* 0x0000000200147202 */ /* 0x000fc40000000f00 */
[----:B0-----:R-:W-:Y:S02]  /*a2c0*/  MOV R21, R5 ;  /* 0x0000000500157202 */ /* 0x001fe40000000f00 */
        /* <DEDUP_REMOVED lines=47> */
[----:B------:R-:W-:Y:S01]  /*a5c0*/  UIMAD.WIDE UR8, UR36, 0x4, UR8 ;  /* 0x00000004240878a5 */ /* 0x000fe2000f8e0208 */
[----:B--2---:R-:W-:-:S03]  /*a5d0*/  IMAD.WIDE R10, R92, 0x2, R20 ;  /* 0x000000025c0a7825 */ /* 0x004fc600078e0214 */
[C---:B------:R-:W-:Y:S02]  /*a5e0*/  IADD3 R53, P6, R10.reuse, 0x20, RZ ;  /* 0x000000200a357810 */ /* 0x040fe40007fde0ff */
[C---:B------:R-:W-:Y:S02]  /*a5f0*/  IADD3 R55, P1, R10.reuse, 0x40, RZ ;  /* 0x000000400a377810 */ /* 0x040fe40007f3e0ff */
[----:B------:R-:W-:Y:S02]  /*a600*/  LOP3.LUT R4, R53, 0x380, RZ, 0xc0, !PT ;  /* 0x0000038035047812 */ /* 0x000fe400078ec0ff */
[----:B------:R-:W-:Y:S02]  /*a610*/  LOP3.LUT R6, R55, 0x380, RZ, 0xc0, !PT ;  /* 0x0000038037067812 */ /* 0x000fe400078ec0ff */
[----:B------:R-:W-:Y:S02]  /*a620*/  IADD3 R59, P2, R10, 0x60, RZ ;  /* 0x000000600a3b7810 */ /* 0x000fe40007f5e0ff */
[----:B------:R-:W-:-:S02]  /*a630*/  SHF.R.U64 R4, R4, 0x3, RZ ;  /* 0x0000000304047819 */ /* 0x000fc400000012ff */
[----:B------:R-:W-:Y:S02]  /*a640*/  SHF.R.U64 R6, R6, 0x3, RZ ;  /* 0x0000000306067819 */ /* 0x000fe400000012ff */
[C---:B------:R-:W-:Y:S02]  /*a650*/  IADD3 R63, P3, R10.reuse, 0x4000, RZ ;  /* 0x000040000a3f7810 */ /* 0x040fe40007f7e0ff */
[C---:B------:R-:W-:Y:S02]  /*a660*/  IADD3 R71, P4, R10.reuse, 0x4020, RZ ;  /* 0x000040200a477810 */ /* 0x040fe40007f9e0ff */
[----:B------:R-:W-:Y:S02]  /*a670*/  IADD3 R75, P5, R10, 0x4040, RZ ;  /* 0x000040400a4b7810 */ /* 0x000fe40007fbe0ff */
[----:B------:R-:W-:Y:S02]  /*a680*/  LOP3.LUT R8, R59, 0x380, RZ, 0xc0, !PT ;  /* 0x000003803b087812 */ /* 0x000fe400078ec0ff */
[----:B------:R-:W-:-:S02]  /*a690*/  LOP3.LUT R100, R4, R53, RZ, 0x3c, !PT ;  /* 0x0000003504647212 */ /* 0x000fc400078e3cff */
[----:B------:R-:W-:Y:S01]  /*a6a0*/  LOP3.LUT R14, R6, R55, RZ, 0x3c, !PT ;  /* 0x00000037060e7212 */ /* 0x000fe200078e3cff */
[----:B------:R-:W-:Y:S01]  /*a6b0*/  IMAD.X R101, RZ, RZ, R11, P6 ;  /* 0x000000ffff657224 */ /* 0x000fe200030e060b */
[----:B------:R-:W-:Y:S02]  /*a6c0*/  LOP3.LUT R4, R63, 0x380, RZ, 0xc0, !PT ;  /* 0x000003803f047812 */ /* 0x000fe400078ec0ff */
[----:B------:R-:W-:Y:S02]  /*a6d0*/  LOP3.LUT R6, R71, 0x380, RZ, 0xc0, !PT ;  /* 0x0000038047067812 */ /* 0x000fe400078ec0ff */
[----:B------:R-:W-:Y:S02]  /*a6e0*/  LOP3.LUT R30, R75, 0x380, RZ, 0xc0, !PT ;  /* 0x000003804b1e7812 */ /* 0x000fe400078ec0ff */
[----:B------:R-:W-:Y:S02]  /*a6f0*/  IADD3 R79, P6, R10, 0x4060, RZ ;  /* 0x000040600a4f7810 */ /* 0x000fe40007fde0ff */
[----:B------:R-:W-:-:S02]  /*a700*/  SHF.R.U64 R8, R8, 0x3, RZ ;  /* 0x0000000308087819 */ /* 0x000fc400000012ff */
[----:B------:R-:W-:Y:S02]  /*a710*/  SHF.R.U64 R4, R4, 0x3, RZ ;  /* 0x0000000304047819 */ /* 0x000fe400000012ff */
[----:B------:R-:W-:Y:S02]  /*a720*/  SHF.R.U64 R6, R6, 0x3, RZ ;  /* 0x0000000306067819 */ /* 0x000fe400000012ff */
[----:B------:R-:W-:Y:S02]  /*a730*/  LOP3.LUT R5, R10, 0x380, RZ, 0xc0, !PT ;  /* 0x000003800a057812 */ /* 0x000fe400078ec0ff */
[----:B------:R-:W-:Y:S01]  /*a740*/  SHF.R.U64 R30, R30, 0x3, RZ ;  /* 0x000000031e1e7819 */ /* 0x000fe200000012ff */
[--C-:B------:R-:W-:Y:S01]  /*a750*/  IMAD.X R95, RZ, RZ, R11.reuse, P3 ;  /* 0x000000ffff5f7224 */ /* 0x100fe200018e060b */
[----:B------:R-:W-:Y:S01]  /*a760*/  LOP3.LUT R52, R79, 0x380, RZ, 0xc0, !PT ;  /* 0x000003804f347812 */ /* 0x000fe200078ec0ff */
[----:B------:R-:W-:Y:S01]  /*a770*/  IMAD.X R7, RZ, RZ, R11, P5 ;  /* 0x000000ffff077224 */ /* 0x000fe200028e060b */
[----:B------:R-:W-:-:S02]  /*a780*/  LOP3.LUT R12, R8, R59, RZ, 0x3c, !PT ;  /* 0x0000003b080c7212 */ /* 0x000fc400078e3cff */
[----:B------:R-:W-:Y:S02]  /*a790*/  LOP3.LUT R94, R4, R63, RZ, 0x3c, !PT ;  /* 0x0000003f045e7212 */ /* 0x000fe400078e3cff */
[----:B------:R-:W-:Y:S02]  /*a7a0*/  LOP3.LUT R8, R6, R71, RZ, 0x3c, !PT ;  /* 0x0000004706087212 */ /* 0x000fe400078e3cff */
[----:B------:R-:W-:Y:S02]  /*a7b0*/  SHF.R.U64 R5, R5, 0x3, RZ ;  /* 0x0000000305057819 */ /* 0x000fe400000012ff */
[----:B------:R-:W-:Y:S02]  /*a7c0*/  LOP3.LUT R6, R30, R75, RZ, 0x3c, !PT ;  /* 0x0000004b1e067212 */ /* 0x000fe400078e3cff */
[----:B------:R-:W-:Y:S02]  /*a7d0*/  SHF.R.U64 R52, R52, 0x3, RZ ;  /* 0x0000000334347819 */ /* 0x000fe400000012ff */
[----:B------:R-:W-:-:S02]  /*a7e0*/  MOV R94, R94 ;  /* 0x0000005e005e7202 */ /* 0x000fc40000000f00 */
[----:B------:R-:W-:Y:S01]  /*a7f0*/  LOP3.LUT R10, R5, R10, RZ, 0x3c, !PT ;  /* 0x0000000a050a7212 */ /* 0x000fe200078e3cff */
[--C-:B------:R-:W-:Y:S01]  /*a800*/  IMAD.X R5, RZ, RZ, R11.reuse, P6 ;  /* 0x000000ffff057224 */ /* 0x100fe200030e060b */
[----:B------:R-:W-:Y:S01]  /*a810*/  MOV R95, R6 ;  /* 0x00000006005f7202 */ /* 0x000fe20000000f00 */
[--C-:B------:R-:W-:Y:S01]  /*a820*/  IMAD.X R9, RZ, RZ, R11.reuse, P4 ;  /* 0x000000ffff097224 */ /* 0x100fe200020e060b */
[----:B------:R-:W-:Y:S02]  /*a830*/  LOP3.LUT R4, R52, R79, RZ, 0x3c, !PT ;  /* 0x0000004f34047212 */ /* 0x000fe400078e3cff */
[----:B----4-:R-:W-:Y:S01]  /*a840*/  LOP3.LUT R6, R24, 0x2, RZ, 0x3c, !PT ;  /* 0x0000000218067812 */ /* 0x010fe200078e3cff */
[--C-:B------:R-:W-:Y:S01]  /*a850*/  IMAD.X R13, RZ, RZ, R11.reuse, P2 ;  /* 0x000000ffff0d7224 */ /* 0x100fe200010e060b */
[----:B------:R-:W-:Y:S01]  /*a860*/  MOV R96, R4 ;  /* 0x0000000400607202 */ /* 0x000fe20000000f00 */
[----:B------:R-:W-:Y:S01]  /*a870*/  IMAD.X R15, RZ, RZ, R11, P1 ;  /* 0x000000ffff0f7224 */ /* 0x000fe200008e060b */
[----:B------:R-:W-:Y:S01]  /*a880*/  SHFL.IDX PT, R90, R153, R24, 0x1c1f ;  /* 0x001c1f18995a7589 */ /* 0x000fe200000e0000 */
[----:B------:R-:W-:-:S02]  /*a890*/  MOV R100, R100 ;  /* 0x0000006400647202 */ /* 0x000fc40000000f00 */
[----:B------:R-:W-:Y:S01]  /*a8a0*/  MOV R30, R8 ;  /* 0x00000008001e7202 */ /* 0x000fe20000000f00 */
[----:B------:R-:W-:Y:S01]  /*a8b0*/  SHFL.IDX PT, R86, R149, R24, 0x1c1f ;  /* 0x001c1f1895567589 */ /* 0x000fe200000e0000 */
[----:B------:R-:W-:-:S03]  /*a8c0*/  MOV R99, R10 ;  /* 0x0000000a00637202 */ /* 0x000fc60000000f00 */
[----:B------:R-:W0:Y:S01]  /*a8d0*/  SHFL.IDX PT, R25, R25, R6, 0x1c1f ;  /* 0x001c1f0619197589 */ /* 0x000e2200000e0000 */
[----:B------:R-:W-:-:S03]  /*a8e0*/  MOV R98, R12 ;  /* 0x0000000c00627202 */ /* 0x000fc60000000f00 */
[----:B------:R-:W1:Y:S01]  /*a8f0*/  SHFL.IDX PT, R87, R26, R6, 0x1c1f ;  /* 0x001c1f061a577589 */ /* 0x000e6200000e0000 */
[----:B------:R-:W-:-:S03]  /*a900*/  MOV R97, R14 ;  /* 0x0000000e00617202 */ /* 0x000fc60000000f00 */
[----:B------:R-:W-:Y:S04]  /*a910*/  SHFL.IDX PT, R4, R155, R24, 0x1c1f ;  /* 0x001c1f189b047589 */ /* 0x000fe800000e0000 */
[----:B------:R-:W-:Y:S04]  /*a920*/  SHFL.IDX PT, R82, R145, R24, 0x1c1f ;  /* 0x001c1f1891527589 */ /* 0x000fe800000e0000 */
[----:B------:R-:W-:Y:S04]  /*a930*/  SHFL.IDX PT, R53, R121, R24, 0x1c1f ;  /* 0x001c1f1879357589 */ /* 0x000fe800000e0000 */
[----:B------:R-:W-:Y:S04]  /*a940*/  SHFL.IDX PT, R52, R123, R24, 0x1c1f ;  /* 0x001c1f187b347589 */ /* 0x000fe800000e0000 */
[----:B------:R-:W2:Y:S04]  /*a950*/  SHFL.IDX PT, R27, R27, R6, 0x1c1f ;  /* 0x001c1f061b1b7589 */ /* 0x000ea800000e0000 */
[----:B------:R-:W-:Y:S04]  /*a960*/  SHFL.IDX PT, R83, R28, R6, 0x1c1f ;  /* 0x001c1f061c537589 */ /* 0x000fe800000e0000 */
[----:B------:R-:W4:Y:S04]  /*a970*/  SHFL.IDX PT, R44, R44, R6, 0x1c1f ;  /* 0x001c1f062c2c7589 */ /* 0x000f2800000e0000 */
[----:B------:R-:W3:Y:S04]  /*a980*/  SHFL.IDX PT, R45, R45, R6, 0x1c1f ;  /* 0x001c1f062d2d7589 */ /* 0x000ee800000e0000 */
        /* <DEDUP_REMOVED lines=24> */
[----:B------:R-:W3:Y:S04]  /*ab10*/  SHFL.IDX PT, R73, R50, R6, 0x1c1f ;  /* 0x001c1f0632497589 */ /* 0x000ee800000e0000 */
[----:B------:R-:W-:Y:S04]  /*ab20*/  SHFL.IDX PT, R9, R143, R24, 0x1c1f ;  /* 0x001c1f188f097589 */ /* 0x000fe800000e0000 */
[----:B------:R-:W-:Y:S04]  /*ab30*/  SHFL.IDX PT, R70, R133, R24, 0x1c1f ;  /* 0x001c1f1885467589 */ /* 0x000fe800000e0000 */
[----:B------:R-:W-:Y:S04]  /*ab40*/  SHFL.IDX PT, R68, R129, R24, 0x1c1f ;  /* 0x001c1f1881447589 */ /* 0x000fe800000e0000 */
[----:B------:R-:W-:Y:S04]  /*ab50*/  SHFL.IDX PT, R62, R125, R24, 0x1c1f ;  /* 0x001c1f187d3e7589 */ /* 0x000fe800000e0000 */
[----:B------:R2:W-:Y:S04]  /*ab60*/  SHFL.IDX PT, R60, R93, R24, 0x1c1f ;  /* 0x001c1f185d3c7589 */ /* 0x0005e800000e0000 */
[----:B------:R-:W-:Y:S04]  /*ab70*/  SHFL.IDX PT, R59, R113, R24, 0x1c1f ;  /* 0x001c1f18713b7589 */ /* 0x000fe800000e0000 */
[----:B------:R3:W3:Y:S04]  /*ab80*/  SHFL.IDX PT, R12, R36, R6, 0x1c1f ;  /* 0x001c1f06240c7589 */ /* 0x0006e800000e0000 */
[----:B------:R3:W-:Y:S04]  /*ab90*/  SHFL.IDX PT, R71, R35, R6, 0x1c1f ;  /* 0x001c1f0623477589 */ /* 0x0007e800000e0000 */
[----:B------:R-:W-:Y:S04]  /*aba0*/  SHFL.IDX PT, R69, R38, R6, 0x1c1f ;  /* 0x001c1f0626457589 */ /* 0x000fe800000e0000 */
        /* <DEDUP_REMOVED lines=9> */
[----:B------:R3:W3:Y:S04]  /*ac40*/  SHFL.IDX PT, R14, R37, R6, 0x1c1f ;  /* 0x001c1f06250e7589 */ /* 0x0006e800000e0000 */
[----:B------:R-:W3:Y:S04]  /*ac50*/  SHFL.IDX PT, R24, R40, R6, 0x1c1f ;  /* 0x001c1f0628187589 */ /* 0x000ee800000e0000 */
[----:B------:R-:W3:Y:S04]  /*ac60*/  SHFL.IDX PT, R58, R41, R6, 0x1c1f ;  /* 0x001c1f06293a7589 */ /* 0x000ee800000e0000 */
[----:B------:R-:W3:Y:S04]  /*ac70*/  SHFL.IDX PT, R26, R42, R6, 0x1c1f ;  /* 0x001c1f062a1a7589 */ /* 0x000ee800000e0000 */
[----:B------:R3:W-:Y:S04]  /*ac80*/  SHFL.IDX PT, R104, R89, R6, 0x1c1f ;  /* 0x001c1f0659687589 */ /* 0x0007e800000e0000 */
[----:B------:R-:W3:Y:S04]  /*ac90*/  SHFL.IDX PT, R103, R103, R6, 0x1c1f ;  /* 0x001c1f0667677589 */ /* 0x000ee800000e0000 */
[----:B------:R3:W-:Y:S04]  /*aca0*/  SHFL.IDX PT, R108, R85, R6, 0x1c1f ;  /* 0x001c1f06556c7589 */ /* 0x0007e800000e0000 */
[----:B------:R-:W3:Y:S04]  /*acb0*/  SHFL.IDX PT, R107, R107, R6, 0x1c1f ;  /* 0x001c1f066b6b7589 */ /* 0x000ee800000e0000 */
[----:B------:R3:W3:Y:S01]  /*acc0*/  SHFL.IDX PT, R110, R81, R6, 0x1c1f ;  /* 0x001c1f06516e7589 */ /* 0x0006e200000e0000 */
[----:B0-----:R-:W-:-:S02]  /*acd0*/  SEL R92, R90, R25, P0 ;  /* 0x000000195a5c7207 */ /* 0x001fc40000000000 */
[----:B-1----:R-:W-:Y:S02]  /*ace0*/  SEL R88, R86, R87, P0 ;  /* 0x0000005756587207 */ /* 0x002fe40000000000 */
[----:B------:R-:W-:Y:S02]  /*acf0*/  SEL R90, R25, R90, P0 ;  /* 0x0000005a195a7207 */ /* 0x000fe40000000000 */
[----:B--2---:R-:W-:Y:S02]  /*ad00*/  SEL R93, R4, R27, P0 ;  /* 0x0000001b045d7207 */ /* 0x004fe40000000000 */
[----:B------:R-:W-:Y:S02]  /*ad10*/  SEL R91, R27, R4, P0 ;  /* 0x000000041b5b7207 */ /* 0x000fe40000000000 */
[----:B----4-:R-:W-:Y:S02]  /*ad20*/  SEL R34, R53, R44, P0 ;  /* 0x0000002c35227207 */ /* 0x010fe40000000000 */
[----:B---3--:R-:W-:-:S02]  /*ad30*/  SEL R36, R44, R53, P0 ;  /* 0x000000352c247207 */ /* 0x008fc40000000000 */
        /* <DEDUP_REMOVED lines=63> */
[----:B------:R-:W-:Y:S02]  /*b130*/  F2FP.BF16.F32.PACK_AB R24, R81, R80 ;  /* 0x000000505118723e */ /* 0x000fe400000010ff */
[----:B------:R-:W-:Y:S02]  /*b140*/  F2FP.BF16.F32.PACK_AB R25, R47, R46 ;  /* 0x0000002e2f19723e */ /* 0x000fe400000010ff */
[----:B------:R-:W-:-:S02]  /*b150*/  F2FP.BF16.F32.PACK_AB R26, R79, R78 ;  /* 0x0000004e4f1a723e */ /* 0x000fc400000010ff */
[----:B------:R-:W-:Y:S01]  /*b160*/  F2FP.BF16.F32.PACK_AB R27, R49, R48 ;  /* 0x00000030311b723e */ /* 0x000fe200000010ff */
[----:B------:R0:W-:Y:S01]  /*b170*/  STSM.16.M88.4 [R99], R4 ;  /* 0x0000000463007844 */ /* 0x0001e20000000200 */
[----:B------:R-:W-:Y:S02]  /*b180*/  SEL R58, R106, R107, P0 ;  /* 0x0000006b6a3a7207 */ /* 0x000fe40000000000 */
[----:B------:R-:W-:Y:S02]  /*b190*/  SEL R60, R107, R106, P0 ;  /* 0x0000006a6b3c7207 */ /* 0x000fe40000000000 */
[----:B------:R-:W-:Y:S02]  /*b1a0*/  SEL R59, R105, R108, P0 ;  /* 0x0000006c693b7207 */ /* 0x000fe40000000000 */
[----:B------:R-:W-:Y:S01]  /*b1b0*/  SEL R61, R108, R105, P0 ;  /* 0x000000696c3d7207 */ /* 0x000fe20000000000 */
[----:B------:R1:W-:Y:S01]  /*b1c0*/  STSM.16.M88.4 [R100], R8 ;  /* 0x0000000864007844 */ /* 0x0003e20000000200 */
[----:B------:R-:W-:-:S02]  /*b1d0*/  SEL R28, R109, R110, P0 ;  /* 0x0000006e6d1c7207 */ /* 0x000fc40000000000 */
[----:B------:R-:W-:Y:S01]  /*b1e0*/  SEL R32, R110, R109, P0 ;  /* 0x0000006d6e207207 */ /* 0x000fe20000000000 */
[----:B------:R2:W-:Y:S01]  /*b1f0*/  STSM.16.M88.4 [R97], R12 ;  /* 0x0000000c61007844 */ /* 0x0005e20000000200 */
[----:B0-----:R-:W-:Y:S02]  /*b200*/  F2FP.BF16.F32.PACK_AB R4, R77, R76 ;  /* 0x0000004c4d04723e */ /* 0x001fe400000010ff */
[----:B------:R-:W-:Y:S02]  /*b210*/  F2FP.BF16.F32.PACK_AB R5, R51, R50 ;  /* 0x000000323305723e */ /* 0x000fe400000010ff */
[----:B------:R-:W-:Y:S02]  /*b220*/  F2FP.BF16.F32.PACK_AB R6, R75, R74 ;  /* 0x0000004a4b06723e */ /* 0x000fe400000010ff */
[----:B------:R-:W-:Y:S01]  /*b230*/  F2FP.BF16.F32.PACK_AB R7, R53, R52 ;  /* 0x000000343507723e */ /* 0x000fe200000010ff */
[----:B------:R0:W-:Y:S01]  /*b240*/  STSM.16.M88.4 [R98], R24 ;  /* 0x0000001862007844 */ /* 0x0001e20000000200 */
[----:B-1----:R-:W-:-:S02]  /*b250*/  F2FP.BF16.F32.PACK_AB R8, R73, R72 ;  /* 0x000000484908723e */ /* 0x002fc400000010ff */
[----:B------:R-:W-:Y:S02]  /*b260*/  F2FP.BF16.F32.PACK_AB R9, R55, R54 ;  /* 0x000000363709723e */ /* 0x000fe400000010ff */
[----:B------:R-:W-:Y:S02]  /*b270*/  F2FP.BF16.F32.PACK_AB R10, R71, R70 ;  /* 0x00000046470a723e */ /* 0x000fe400000010ff */
[----:B------:R-:W-:Y:S02]  /*b280*/  F2FP.BF16.F32.PACK_AB R11, R57, R56 ;  /* 0x00000038390b723e */ /* 0x000fe400000010ff */
[----:B--2---:R-:W-:Y:S02]  /*b290*/  F2FP.BF16.F32.PACK_AB R12, R67, R66 ;  /* 0x00000042430c723e */ /* 0x004fe400000010ff */
[----:B------:R-:W-:Y:S02]  /*b2a0*/  F2FP.BF16.F32.PACK_AB R13, R59, R58 ;  /* 0x0000003a3b0d723e */ /* 0x000fe400000010ff */
[----:B------:R-:W-:-:S02]  /*b2b0*/  F2FP.BF16.F32.PACK_AB R14, R69, R68 ;  /* 0x00000044450e723e */ /* 0x000fc400000010ff */
[----:B------:R-:W-:Y:S02]  /*b2c0*/  F2FP.BF16.F32.PACK_AB R15, R61, R60 ;  /* 0x0000003c3d0f723e */ /* 0x000fe400000010ff */
[----:B0-----:R-:W-:Y:S02]  /*b2d0*/  F2FP.BF16.F32.PACK_AB R24, R65, R64 ;  /* 0x000000404118723e */ /* 0x001fe400000010ff */
[----:B------:R-:W-:Y:S02]  /*b2e0*/  F2FP.BF16.F32.PACK_AB R25, R29, R28 ;  /* 0x0000001c1d19723e */ /* 0x000fe400000010ff */
[----:B------:R-:W-:Y:S02]  /*b2f0*/  F2FP.BF16.F32.PACK_AB R26, R63, R62 ;  /* 0x0000003e3f1a723e */ /* 0x000fe400000010ff */
[----:B------:R-:W-:Y:S01]  /*b300*/  F2FP.BF16.F32.PACK_AB R27, R33, R32 ;  /* 0x00000020211b723e */ /* 0x000fe200000010ff */
[----:B------:R0:W-:Y:S04]  /*b310*/  STSM.16.M88.4 [R94], R4 ;  /* 0x000000045e007844 */ /* 0x0001e80000000200 */
[----:B------:R1:W-:Y:S04]  /*b320*/  STSM.16.M88.4 [R30], R8 ;  /* 0x000000081e007844 */ /* 0x0003e80000000200 */
[----:B------:R2:W-:Y:S04]  /*b330*/  STSM.16.M88.4 [R95], R12 ;  /* 0x0000000c5f007844 */ /* 0x0005e80000000200 */
[----:B------:R3:W-:Y:S01]  /*b340*/  STSM.16.M88.4 [R96], R24 ;  /* 0x0000001860007844 */ /* 0x0007e20000000200 */
[----:B------:R-:W-:Y:S01]  /*b350*/  BAR.SYNC.DEFER_BLOCKING 0x1, 0x100 ;  /* 0x0044000000007b1d */ /* 0x000fe20000010000 */
[----:B------:R-:W-:-:S04]  /*b360*/  ISETP.NE.U32.AND P0, PT, RZ, UR10, PT ;  /* 0x0000000aff007c0c */ /* 0x000fc8000bf05070 */
[----:B------:R-:W-:Y:S01]  /*b370*/  ISETP.NE.AND.EX P0, PT, RZ, UR11, PT, P0 ;  /* 0x0000000bff007c0c */ /* 0x000fe2000bf05300 */
[----:B------:R-:W-:Y:S02]  /*b380*/  IMAD.U32 R98, RZ, RZ, UR8 ;  /* 0x00000008ff627e24 */ /* 0x000fe4000f8e00ff */
[----:B0-----:R-:W0:Y:S01]  /*b390*/  LDC R94, c[0x0][0xbe8] ;  /* 0x0002fa00ff5e7b82 */ /* 0x001e220000000800 */
[----:B------:R-:W-:Y:S01]  /*b3a0*/  IMAD.U32 R99, RZ, RZ, UR9 ;  /* 0x00000009ff637e24 */ /* 0x000fe2000f8e00ff */
[----:B------:R-:W-:-:S08]  /*b3b0*/  ULDC.64 UR8, c[0x0][0xc08] ;  /* 0x0003020000087ab9 */ /* 0x000fd00000000a00 */
[----:B------:R-:W4:Y:S01]  /*b3c0*/  @P0 LDG.E R97, desc[UR50][R98.64] ;  /* 0x0000003262610981 */ /* 0x000f22000c1e1900 */
[----:B------:R-:W-:-:S04]  /*b3d0*/  UISETP.NE.U32.AND UP0, UPT, UR8, URZ, UPT ;  /* 0x0000003f0800728c */ /* 0x000fc8000bf05070 */
[----:B------:R-:W-:Y:S01]  /*b3e0*/  UISETP.NE.AND.EX UP0, UPT, UR9, URZ, UPT, UP0 ;  /* 0x0000003f0900728c */ /* 0x000fe2000bf05300 */
[----:B0-----:R-:W-:Y:S01]  /*b3f0*/  ISETP.NE.AND P1, PT, R94, 0x1, PT ;  /* 0x000000015e00780c */ /* 0x001fe20003f25270 */
[----:B------:R-:W-:-:S09]  /*b400*/  UMOV UR16, 0x9b8 ;  /* 0x000009b800107882 */ /* 0x000fd20000000000 */
[----:B------:R-:W-:-:S03]  /*b410*/  @UP0 ULEA UR8, UP1, UR36, UR8, 0x2 ;  /* 0x0000000824080291 */ /* 0x000fc6000f82103f */
[----:B------:R-:W0:Y:S01]  /*b420*/  @P1 LDC R6, c[0x0][0xbec] ;  /* 0x0002fb00ff061b82 */ /* 0x000e220000000800 */
[----:B------:R-:W-:Y:S02]  /*b430*/  @UP0 ULEA.HI.X UR9, UR36, UR9, UR37, 0x2, UP1 ;  /* 0x0000000924090291 */ /* 0x000fe400088f1425 */
[----:B------:R-:W-:-:S05]  /*b440*/  UISETP.GT.AND UP1, UPT, UR45, 0x1, UPT ;  /* 0x000000012d00788c */ /* 0x000fca000bf24270 */
[----:B-1----:R-:W1:Y:S01]  /*b450*/  @P1 LDC R11, c[0x0][0xbf0] ;  /* 0x0002fc00ff0b1b82 */ /* 0x002e620000000800 */
[----:B------:R-:W-:Y:S01]  /*b460*/  USEL UR16, UR16, 0x978, UP1 ;  /* 0x0000097810107887 */ /* 0x000fe20008800000 */
[----:B------:R-:W-:Y:S01]  /*b470*/  PLOP3.LUT P4, PT, PT, PT, UP0, 0x80, 0x0 ;  /* 0x000000000000781c */ /* 0x000fe20003f8f008 */
[----:B------:R-:W-:Y:S01]  /*b480*/  UISETP.NE.U32.AND UP0, UPT, UR10, URZ, UPT ;  /* 0x0000003f0a00728c */ /* 0x000fe2000bf05070 */
[----:B--2---:R-:W-:Y:S01]  /*b490*/  IMAD.U32 R13, RZ, RZ, UR43 ;  /* 0x0000002bff0d7e24 */ /* 0x004fe2000f8e00ff */
[----:B------:R-:W-:Y:S01]  /*b4a0*/  ULDC UR4, c[0x0][0xa88] ;  /* 0x0002a20000047ab9 */ /* 0x000fe20000000800 */
[----:B------:R-:W-:Y:S01]  /*b4b0*/  IMAD.U32 R4, RZ, RZ, UR8 ;  /* 0x00000008ff047e24 */ /* 0x000fe2000f8e00ff */
[----:B------:R-:W-:Y:S01]  /*b4c0*/  UISETP.NE.AND.EX UP0, UPT, UR11, URZ, UPT, UP0 ;  /* 0x0000003f0b00728c */ /* 0x000fe2000bf05300 */
[----:B------:R-:W-:Y:S01]  /*b4d0*/  IMAD.U32 R9, RZ, RZ, UR4 ;  /* 0x00000004ff097e24 */ /* 0x000fe2000f8e00ff */
[----:B------:R-:W-:Y:S01]  /*b4e0*/  UMOV UR4, URZ ;  /* 0x0000003f00047c82 */ /* 0x000fe20008000000 */
[----:B------:R-:W-:Y:S01]  /*b4f0*/  IMAD.U32 R5, RZ, RZ, UR9 ;  /* 0x00000009ff057e24 */ /* 0x000fe2000f8e00ff */
[----:B------:R-:W-:Y:S01]  /*b500*/  USEL UR7, UR39, URZ, UP1 ;  /* 0x0000003f27077287 */ /* 0x000fe20008800000 */
[----:B------:R-:W-:Y:S01]  /*b510*/  IMAD R13, R13, 0x80, R114 ;  /* 0x000000800d0d7824 */ /* 0x000fe200078e0272 */
[----:B------:R-:W-:Y:S01]  /*b520*/  ULDC.64 UR10, c[0x0][UR16+0x218] ;  /* 0x00008600100a7abb */ /* 0x000fe20008000a00 */
[----:B------:R-:W-:Y:S01]  /*b530*/  ULDC.64 UR14, c[0x0][UR16+0x228] ;  /* 0x00008a00100e7abb */ /* 0x000fe20008000a00 */
[----:B------:R-:W-:Y:S01]  /*b540*/  USEL UR36, UR36, URZ, !UP0 ;  /* 0x0000003f24247287 */ /* 0x000fe2000c000000 */
[----:B------:R0:W5:Y:S01]  /*b550*/  @P4 LDG.E R9, desc[UR50][R4.64] ;  /* 0x0000003204094981 */ /* 0x000162000c1e1900 */
[----:B------:R-:W-:Y:S01]  /*b560*/  ULDC.64 UR12, c[0x0][UR16+0x220] ;  /* 0x00008800100c7abb */ /* 0x000fe20008000a00 */
[----:B------:R-:W-:-:S02]  /*b570*/  UIMAD.WIDE.U32 UR8, UR10, UR42, URZ ;  /* 0x0000002a0a0872a5 */ /* 0x000fc4000f8e003f */
[----:B------:R-:W-:Y:S02]  /*b580*/  UIMAD.WIDE.U32 UR18, UR14, UR7, URZ ;  /* 0x000000070e1272a5 */ /* 0x000fe4000f8e003f */
[----:B------:R-:W-:Y:S02]  /*b590*/  UIMAD UR10, UR11, UR42, URZ ;  /* 0x0000002a0b0a72a4 */ /* 0x000fe4000f8e023f */
[----:B------:R-:W-:Y:S01]  /*b5a0*/  UIMAD UR14, UR15, UR7, URZ ;  /* 0x000000070f0e72a4 */ /* 0x000fe2000f8e023f */
[----:B0-----:R-:W-:Y:S01]  /*b5b0*/  @P1 IMAD.HI.U32 R4, R13, R6, RZ ;  /* 0x000000060d041227 */ /* 0x001fe200078e00ff */
[----:B------:R-:W-:Y:S02]  /*b5c0*/  USEL UR37, UR37, URZ, !UP0 ;  /* 0x0000003f25257287 */ /* 0x000fe4000c000000 */
[----:B------:R-:W-:Y:S01]  /*b5d0*/  UIMAD UR7, UR13, UR36, URZ ;  /* 0x000000240d0772a4 */ /* 0x000fe2000f8e023f */
[----:B------:R-:W-:Y:S01]  /*b5e0*/  IMAD.MOV.U32 R7, RZ, RZ, R13 ;  /* 0x000000ffff077224 */ /* 0x000fe200078e000d */
[----:B------:R-:W-:Y:S01]  /*b5f0*/  UIADD3 UR9, UR9, UR10, URZ ;  /* 0x0000000a09097290 */ /* 0x000fe2000fffe03f */
[----:B-1----:R-:W-:Y:S01]  /*b600*/  @P1 SHF.R.U32.HI R7, RZ, R11, R4 ;  /* 0x0000000bff071219 */ /* 0x002fe20000011604 */
[----:B------:R-:W-:-:S02]  /*b610*/  UIMAD.WIDE.U32 UR10, UR12, UR36, URZ ;  /* 0x000000240c0a72a5 */ /* 0x000fc4000f8e003f */
[----:B------:R-:W-:Y:S02]  /*b620*/  UIMAD UR7, UR12, UR37, UR7 ;  /* 0x000000250c0772a4 */ /* 0x000fe4000f8e0207 */
[----:B------:R-:W-:Y:S01]  /*b630*/  UIADD3 UR14, UR19, UR14, URZ ;  /* 0x0000000e130e7290 */ /* 0x000fe2000fffe03f */
[----:B------:R-:W-:Y:S01]  /*b640*/  IMAD.U32 R4, RZ, RZ, UR18 ;  /* 0x00000012ff047e24 */ /* 0x000fe2000f8e00ff */
[----:B------:R-:W-:Y:S01]  /*b650*/  UIADD3 UR7, UR11, UR7, URZ ;  /* 0x000000070b077290 */ /* 0x000fe2000fffe03f */
[--C-:B------:R-:W-:Y:S02]  /*b660*/  IMAD.MOV R11, RZ, RZ, -R7.reuse ;  /* 0x000000ffff0b7224 */ /* 0x100fe400078e0a07 */
[----:B------:R-:W-:Y:S01]  /*b670*/  IMAD.U32 R5, RZ, RZ, UR19 ;  /* 0x00000013ff057e24 */ /* 0x000fe2000f8e00ff */
[----:B------:R-:W-:Y:S01]  /*b680*/  SHF.R.S32.HI R5, RZ, 0x1f, R7 ;  /* 0x0000001fff057819 */ /* 0x000fe20000011407 */
[----:B------:R-:W-:Y:S02]  /*b690*/  IMAD R11, R94, R11, R13 ;  /* 0x0000000b5e0b7224 */ /* 0x000fe400078e020d */
[----:B------:R-:W-:-:S03]  /*b6a0*/  IMAD.U32 R8, RZ, RZ, UR14 ;  /* 0x0000000eff087e24 */ /* 0x000fc6000f8e00ff */
[----:B------:R-:W-:Y:S02]  /*b6b0*/  SHF.R.S32.HI R6, RZ, 0x1f, R11 ;  /* 0x0000001fff067819 */ /* 0x000fe4000001140b */
[----:B----4-:R-:W-:-:S13]  /*b6c0*/  @P0 R2UR UR4, R97 ;  /* 0x00000000610402ca */ /* 0x010fda00000e0000 */
        /* <DEDUP_REMOVED lines=15> */
[----:B---3--:R-:W-:Y:S08]  /*b7c0*/  @P4 BRA `(.L_x_6127) ;  /* 0x0000000000104947 */ /* 0x008ff00003800000 */
[----:B------:R-:W-:Y:S05]  /*b7d0*/  @!P0 BRA `(.L_x_6127) ;  /* 0x00000000000c8947 */ /* 0x000fea0003800000 */
[----:B------:R-:W2:Y:S04]  /*b7e0*/  LDG.E R4, desc[UR50][R98.64] ;  /* 0x0000003262047981 */ /* 0x000ea8000c1e1900 */
[----:B-----5:R-:W2:Y:S02]  /*b7f0*/  LDG.E R9, desc[UR50][R98.64+0x4] ;  /* 0x0000043262097981 */ /* 0x020ea4000c1e1900 */
[----:B--2---:R-:W-:-:S07]  /*b800*/  IMAD.IADD R9, R9, 0x1, -R4 ;  /* 0x0000000109097824 */ /* 0x004fce00078e0a04 */
.L_x_6127:
[----:B------:R-:W2:Y:S01]  /*b810*/  LDL R14, [R1+0x44] ;  /* 0x00004400010e7983 */ /* 0x000ea20000100800 */
[----:B------:R-:W0:Y:S03]  /*b820*/  S2R R6, SR_TID.X ;  /* 0x0000000000067919 */ /* 0x000e260000002100 */
[----:B------:R-:W-:Y:S04]  /*b830*/  SHFL.IDX PT, R4, R8, RZ, 0x1c1f ;  /* 0x001c1fff08047589 */ /* 0x000fe800000e0000 */
[----:B------:R-:W1:Y:S01]  /*b840*/  SHFL.IDX PT, R5, R10, RZ, 0x1c1f ;  /* 0x001c1fff0a057589 */ /* 0x000e6200000e0000 */
[----:B0-----:R-:W-:-:S05]  /*b850*/  VIADD R11, R6, 0xffffff80 ;  /* 0xffffff80060b7836 */ /* 0x001fca0000000000 */
[----:B------:R-:W-:-:S04]  /*b860*/  SHF.R.S32.HI R12, RZ, 0x1f, R11 ;  /* 0x0000001fff0c7819 */ /* 0x000fc8000001140b */
[----:B------:R-:W-:-:S04]  /*b870*/  LEA.HI R12, R12, R11, RZ, 0x7 ;  /* 0x0000000b0c0c7211 */ /* 0x000fc800078f38ff */
[----:B------:R-:W-:Y:S01]  /*b880*/  LOP3.LUT R12, R12, 0xffffff80, RZ, 0xc0, !PT ;  /* 0xffffff800c0c7812 */ /* 0x000fe200078ec0ff */
[----:B------:R-:W-:Y:S04]  /*b890*/  SHFL.IDX PT, R6, R8, 0x1, 0x1c1f ;  /* 0x003c1f0008067f89 */ /* 0x000fe800000e0000 */
[----:B------:R-:W-:Y:S02]  /*b8a0*/  IMAD.IADD R12, R11, 0x1, -R12 ;  /* 0x000000010b0c7824 */ /* 0x000fe400078e0a0c */
[----:B------:R-:W-:Y:S01]  /*b8b0*/  IMAD.U32 R11, RZ, RZ, UR43 ;  /* 0x0000002bff0b7e24 */ /* 0x000fe2000f8e00ff */
[----:B------:R-:W0:Y:S01]  /*b8c0*/  SHFL.IDX PT, R7, R10, 0x1, 0x1c1f ;  /* 0x003c1f000a077f89 */ /* 0x000e2200000e0000 */
[----:B-----5:R-:W-:Y:S01]  /*b8d0*/  IMAD R30, R9, R94, RZ ;  /* 0x0000005e091e7224 */ /* 0x020fe200078e02ff */
[----:B------:R-:W-:Y:S01]  /*b8e0*/  LOP3.LUT P0, RZ, R12, 0x3, RZ, 0xc0, !PT ;  /* 0x000000030cff7812 */ /* 0x000fe2000780c0ff */
[----:B--2---:R-:W-:-:S04]  /*b8f0*/  IMAD R11, R11, 0x80, R14 ;  /* 0x000000800b0b7824 */ /* 0x004fc800078e020e */
[C---:B------:R-:W-:Y:S01]  /*b900*/  VIADD R25, R11.reuse, 0x8 ;  /* 0x000000080b197836 */ /* 0x040fe20000000000 */
[----:B------:R-:W-:-:S04]  /*b910*/  ISETP.GE.OR P2, PT, R11, R30, P0 ;  /* 0x0000001e0b00720c */ /* 0x000fc80000746670 */
[----:B------:R-:W-:-:S09]  /*b920*/  ISETP.GE.OR P0, PT, R25, R30, P0 ;  /* 0x0000001e1900720c */ /* 0x000fd20000706670 */
[----:B-1----:R1:W-:Y:S04]  /*b930*/  @!P2 ST.E desc[UR50][R4.64], R3 ;  /* 0x000000030400a985 */ /* 0x0023e8000c101932 */
[----:B0-----:R1:W-:Y:S01]  /*b940*/  @!P0 ST.E desc[UR50][R6.64], R0 ;  /* 0x0000000006008985 */ /* 0x0013e2000c101932 */
[----:B------:R-:W-:-:S13]  /*b950*/  PLOP3.LUT P0, PT, PT, PT, UP1, 0x80, 0x0 ;  /* 0x000000000000781c */ /* 0x000fda0003f0f018 */
[----:B-1----:R-:W-:Y:S05]  /*b960*/  @P0 BRA `(.L_x_6128) ;  /* 0x0000000800a80947 */ /* 0x002fea0003800000 */
[----:B------:R-:W-:Y:S01]  /*b970*/  VIADD R12, R112, 0xffffff80 ;  /* 0xffffff80700c7836 */ /* 0x000fe20000000000 */
[----:B------:R-:W0:Y:S01]  /*b980*/  @P1 LDC R29, c[0x0][0xbec] ;  /* 0x0002fb00ff1d1b82 */ /* 0x000e220000000800 */
[----:B------:R-:W-:-:S03]  /*b990*/  ULDC.64 UR10, c[0x0][0xaa0] ;  /* 0x0002a800000a7ab9 */ /* 0x000fc60000000a00 */
[----:B------:R-:W-:-:S04]  /*b9a0*/  SHF.R.S32.HI R95, RZ, 0x1f, R12 ;  /* 0x0000001fff5f7819 */ /* 0x000fc8000001140c */
[----:B------:R-:W-:-:S04]  /*b9b0*/  LEA.HI R95, R95, R12, RZ, 0x3 ;  /* 0x0000000c5f5f7211 */ /* 0x000fc800078f18ff */
[----:B------:R-:W-:-:S05]  /*b9c0*/  SHF.R.S32.HI R95, RZ, 0x3, R95 ;  /* 0x00000003ff5f7819 */ /* 0x000fca000001145f */
[----:B------:R-:W-:-:S04]  /*b9d0*/  IMAD R3, R95, 0x40, R16 ;  /* 0x000000405f037824 */ /* 0x000fc800078e0210 */
[----:B------:R-:W-:-:S03]  /*b9e0*/  IMAD.WIDE R20, R3, 0x2, R20 ;  /* 0x0000000203147825 */ /* 0x000fc600078e0214 */
[C---:B------:R-:W-:Y:S02]  /*b9f0*/  IADD3 R9, P6, R20.reuse, 0x1000, RZ ;  /* 0x0000100014097810 */ /* 0x040fe40007fde0ff */
[C---:B------:R-:W-:Y:S02]  /*ba00*/  IADD3 R13, P5, R20.reuse, 0x2000, RZ ;  /* 0x00002000140d7810 */ /* 0x040fe40007fbe0ff */
[----:B------:R-:W-:Y:S02]  /*ba10*/  LOP3.LUT R8, R9, 0x380, RZ, 0xc0, !PT ;  /* 0x0000038009087812 */ /* 0x000fe400078ec0ff */
[C---:B------:R-:W-:Y:S02]  /*ba20*/  IADD3 R25, P4, R20.reuse, 0x3000, RZ ;  /* 0x0000300014197810 */ /* 0x040fe40007f9e0ff */
[C---:B------:R-:W-:Y:S02]  /*ba30*/  IADD3 R33, P3, R20.reuse, 0x4000, RZ ;  /* 0x0000400014217810 */ /* 0x040fe40007f7e0ff */
[----:B------:R-:W-:-:S02]  /*ba40*/  IADD3 R37, P2, R20, 0x5000, RZ ;  /* 0x0000500014257810 */ /* 0x000fc40007f5e0ff */
[C---:B------:R-:W-:Y:S02]  /*ba50*/  IADD3 R41, P0, R20.reuse, 0x6000, RZ ;  /* 0x0000600014297810 */ /* 0x040fe40007f1e0ff */
[----:B------:R-:W-:Y:S02]  /*ba60*/  LOP3.LUT R5, R20, 0x380, RZ, 0xc0, !PT ;  /* 0x0000038014057812 */ /* 0x000fe400078ec0ff */
[----:B------:R-:W-:Y:S02]  /*ba70*/  SHF.R.U64 R8, R8, 0x3, RZ ;  /* 0x0000000308087819 */ /* 0x000fe400000012ff */
[----:B------:R-:W-:Y:S02]  /*ba80*/  LOP3.LUT R12, R13, 0x380, RZ, 0xc0, !PT ;  /* 0x000003800d0c7812 */ /* 0x000fe400078ec0ff */
[----:B------:R-:W-:Y:S02]  /*ba90*/  LOP3.LUT R24, R25, 0x380, RZ, 0xc0, !PT ;  /* 0x0000038019187812 */ /* 0x000fe400078ec0ff */
[----:B------:R-:W-:-:S02]  /*baa0*/  LOP3.LUT R32, R33, 0x380, RZ, 0xc0, !PT ;  /* 0x0000038021207812 */ /* 0x000fc400078ec0ff */
[----:B------:R-:W-:Y:S02]  /*bab0*/  LOP3.LUT R36, R37, 0x380, RZ, 0xc0, !PT ;  /* 0x0000038025247812 */ /* 0x000fe400078ec0ff */
[----:B------:R-:W-:Y:S02]  /*bac0*/  LOP3.LUT R40, R41, 0x380, RZ, 0xc0, !PT ;  /* 0x0000038029287812 */ /* 0x000fe400078ec0ff */
[----:B------:R-:W-:Y:S02]  /*bad0*/  SHF.R.U64 R5, R5, 0x3, RZ ;  /* 0x0000000305057819 */ /* 0x000fe400000012ff */
[----:B------:R-:W-:Y:S01]  /*bae0*/  LOP3.LUT R8, R8, R9, RZ, 0x3c, !PT ;  /* 0x0000000908087212 */ /* 0x000fe200078e3cff */
[----:B------:R-:W-:Y:S01]  /*baf0*/  IMAD.X R9, RZ, RZ, R21, P6 ;  /* 0x000000ffff097224 */ /* 0x000fe200030e0615 */
[----:B------:R-:W-:Y:S02]  /*bb00*/  IADD3 R3, P6, R20, 0x7000, RZ ;  /* 0x0000700014037810 */ /* 0x000fe40007fde0ff */
[----:B------:R-:W-:-:S02]  /*bb10*/  SHF.R.U64 R12, R12, 0x3, RZ ;  /* 0x000000030c0c7819 */ /* 0x000fc400000012ff */
[----:B------:R-:W-:Y:S01]  /*bb20*/  SHF.R.U64 R24, R24, 0x3, RZ ;  /* 0x0000000318187819 */ /* 0x000fe200000012ff */
[--C-:B------:R-:W-:Y:S01]  /*bb30*/  IMAD.X R45, RZ, RZ, R21.reuse, P6 ;  /* 0x000000ffff2d7224 */ /* 0x100fe200030e0615 */
[----:B------:R-:W-:Y:S01]  /*bb40*/  SHF.R.U64 R32, R32, 0x3, RZ ;  /* 0x0000000320207819 */ /* 0x000fe200000012ff */
[----:B------:R-:W-:Y:S01]  /*bb50*/  UIMAD UR7, UR12, UR10, URZ ;  /* 0x0000000a0c0772a4 */ /* 0x000fe2000f8e023f */
[----:B------:R-:W-:Y:S01]  /*bb60*/  SHF.R.U64 R36, R36, 0x3, RZ ;  /* 0x0000000324247819 */ /* 0x000fe200000012ff */
[----:B------:R-:W-:Y:S01]  /*bb70*/  UIMAD.WIDE.U32 UR8, UR4, UR10, URZ ;  /* 0x0000000a040872a5 */ /* 0x000fe2000f8e003f */
[----:B------:R-:W-:Y:S01]  /*bb80*/  SHF.R.U64 R40, R40, 0x3, RZ ;  /* 0x0000000328287819 */ /* 0x000fe200000012ff */
[----:B------:R-:W-:Y:S01]  /*bb90*/  ULDC.64 UR12, c[0x0][0xaf0] ;  /* 0x0002bc00000c7ab9 */ /* 0x000fe20000000a00 */
[----:B------:R-:W-:Y:S01]  /*bba0*/  LOP3.LUT R20, R5, R20, RZ, 0x3c, !PT ;  /* 0x0000001405147212 */ /* 0x000fe200078e3cff */
        /* <DEDUP_REMOVED lines=11> */
[----:B------:R1:W5:Y:S01]  /*bc60*/  LD.E.128 R4, desc[UR50][R20.64] ;  /* 0x0000003214047980 */ /* 0x000362000c101d00 */
[----:B------:R-:W-:Y:S01]  /*bc70*/  LOP3.LUT R0, R3, 0x380, RZ, 0xc0, !PT ;  /* 0x0000038003007812 */ /* 0x000fe200078ec0ff */
[----:B------:R-:W-:-:S02]  /*bc80*/  UIMAD UR7, UR4, UR11, UR7 ;  /* 0x0000000b040772a4 */ /* 0x000fc4000f8e0207 */
[----:B------:R-:W5:Y:S01]  /*bc90*/  LD.E.128 R12, desc[UR50][R12.64] ;  /* 0x000000320c0c7980 */ /* 0x000f62000c101d00 */
[----:B------:R-:W-:-:S03]  /*bca0*/  SHF.R.U64 R0, R0, 0x3, RZ ;  /* 0x0000000300007819 */ /* 0x000fc600000012ff */
[----:B------:R-:W5:Y:S01]  /*bcb0*/  LD.E.128 R24, desc[UR50][R24.64] ;  /* 0x0000003218187980 */ /* 0x000f62000c101d00 */
[----:B------:R-:W-:Y:S01]  /*bcc0*/  LOP3.LUT R44, R0, R3, RZ, 0x3c, !PT ;  /* 0x00000003002c7212 */ /* 0x000fe200078e3cff */
[----:B-1----:R-:W1:Y:S01]  /*bcd0*/  @P1 LDC R21, c[0x0][0xbf0] ;  /* 0x0002fc00ff151b82 */ /* 0x002e620000000800 */
[----:B------:R-:W-:Y:S01]  /*bce0*/  IMAD R0, R18, 0x20, R95 ;  /* 0x0000002012007824 */ /* 0x000fe200078e025f */
[----:B------:R-:W-:Y:S01]  /*bcf0*/  ULDC.64 UR10, c[0x0][0xae8] ;  /* 0x0002ba00000a7ab9 */ /* 0x000fe20000000a00 */
[----:B------:R-:W-:Y:S01]  /*bd00*/  IMAD.U32 R3, RZ, RZ, UR43 ;  /* 0x0000002bff037e24 */ /* 0x000fe2000f8e00ff */
[----:B------:R-:W-:Y:S01]  /*bd10*/  UIADD3 UR9, UR9, UR7, URZ ;  /* 0x0000000709097290 */ /* 0x000fe2000fffe03f */
[----:B------:R-:W5:Y:S01]  /*bd20*/  LD.E.128 R32, desc[UR50][R32.64] ;  /* 0x0000003220207980 */ /* 0x000f62000c101d00 */
[----:B------:R-:W-:Y:S01]  /*bd30*/  USHF.R.S32.HI UR4, URZ, 0x1f, UR36 ;  /* 0x0000001f3f047899 */ /* 0x000fe20008011424 */
[----:B------:R-:W-:Y:S01]  /*bd40*/  IMAD R28, R3, 0x80, R0 ;  /* 0x00000080031c7824 */ /* 0x000fe200078e0200 */
[----:B------:R-:W-:Y:S01]  /*bd50*/  UIMAD.WIDE.U32 UR8, UR42, UR10, UR8 ;  /* 0x0000000a2a0872a5 */ /* 0x000fe2000f8e0008 */
[----:B------:R-:W5:Y:S01]  /*bd60*/  LD.E.128 R36, desc[UR50][R36.64] ;  /* 0x0000003224247980 */ /* 0x000f62000c101d00 */
[----:B------:R-:W-:Y:S01]  /*bd70*/  UIMAD UR4, UR4, UR12, URZ ;  /* 0x0000000c040472a4 */ /* 0x000fe2000f8e023f */
[----:B0-----:R-:W-:Y:S01]  /*bd80*/  @P1 IMAD.HI.U32 R0, R28, R29, RZ ;  /* 0x0000001d1c001227 */ /* 0x001fe200078e00ff */
[----:B------:R-:W-:Y:S01]  /*bd90*/  UIMAD UR9, UR42, UR11, UR9 ;  /* 0x0000000b2a0972a4 */ /* 0x000fe2000f8e0209 */
[----:B------:R-:W5:Y:S01]  /*bda0*/  LD.E.128 R40, desc[UR50][R40.64] ;  /* 0x0000003228287980 */ /* 0x000f62000c101d00 */
[----:B------:R-:W-:Y:S01]  /*bdb0*/  UIMAD UR4, UR36, UR13, UR4 ;  /* 0x0000000d240472a4 */ /* 0x000fe2000f8e0204 */
[----:B------:R-:W-:Y:S01]  /*bdc0*/  IMAD.MOV.U32 R3, RZ, RZ, R28 ;  /* 0x000000ffff037224 */ /* 0x000fe200078e001c */
[----:B------:R-:W-:Y:S01]  /*bdd0*/  UIMAD.WIDE.U32 UR36, UR36, UR12, UR8 ;  /* 0x0000000c242472a5 */ /* 0x000fe2000f8e0008 */
[----:B------:R-:W5:Y:S02]  /*bde0*/  LD.E.128 R44, desc[UR50][R44.64] ;  /* 0x000000322c2c7980 */ /* 0x000f64000c101d00 */
[----:B------:R-:W-:Y:S01]  /*bdf0*/  ULDC.64 UR8, c[0x0][0xae0] ;  /* 0x0002b80000087ab9 */ /* 0x000fe20000000a00 */
[----:B-1----:R-:W-:Y:S01]  /*be00*/  @P1 SHF.R.U32.HI R3, RZ, R21, R0 ;  /* 0x00000015ff031219 */ /* 0x002fe20000011600 */
[----:B------:R-:W-:Y:S01]  /*be10*/  UIADD3 UR4, UR37, UR4, URZ ;  /* 0x0000000425047290 */ /* 0x000fe2000fffe03f */
[----:B------:R-:W-:Y:S01]  /*be20*/  IMAD.U32 R20, RZ, RZ, UR36 ;  /* 0x00000024ff147e24 */ /* 0x000fe2000f8e00ff */
[----:B------:R-:W-:Y:S01]  /*be30*/  @!PT LDS RZ, [RZ] ;  /* 0x00000000fffff984 */ /* 0x000fe20000000800 */
[----:B------:R-:W-:Y:S01]  /*be40*/  @!PT LDS RZ, [RZ] ;  /* 0x00000000fffff984 */ /* 0x000fe20000000800 */
[----:B------:R-:W-:Y:S01]  /*be50*/  @!PT LDS RZ, [RZ] ;  /* 0x00000000fffff984 */ /* 0x000fe20000000800 */
[----:B------:R-:W-:Y:S01]  /*be60*/  @!PT LDS RZ, [RZ] ;  /* 0x00000000fffff984 */ /* 0x000fe20000000800 */
[----:B------:R0:W-:Y:S06]  /*be70*/  MEMBAR.ALL.CTA ;  /* 0x0000000000007992 */ /* 0x0001ec0000008000 */
[----:B0-----:R-:W0:Y:S01]  /*be80*/  FENCE.VIEW.ASYNC.S ;  /* 0x00000000000073c6 */ /* 0x001e220000000000 */
[--C-:B------:R-:W-:Y:S01]  /*be90*/  SHF.R.S32.HI R0, RZ, 0x1f, R3.reuse ;  /* 0x0000001fff007819 */ /* 0x100fe20000011403 */
[----:B------:R-:W-:-:S02]  /*bea0*/  IMAD.MOV R29, RZ, RZ, -R3 ;  /* 0x000000ffff1d7224 */ /* 0x000fc400078e0a03 */
[----:B------:R-:W-:Y:S02]  /*beb0*/  IMAD.U32 R21, RZ, RZ, UR37 ;  /* 0x00000025ff157e24 */ /* 0x000fe4000f8e00ff */
[----:B------:R-:W-:Y:S02]  /*bec0*/  IMAD R0, R0, UR8, RZ ;  /* 0x0000000800007c24 */ /* 0x000fe4000f8e02ff */
[----:B------:R-:W-:Y:S02]  /*bed0*/  IMAD R29, R94, R29, R28 ;  /* 0x0000001d5e1d7224 */ /* 0x000fe400078e021c */
[----:B------:R-:W-:Y:S02]  /*bee0*/  IMAD.U32 R21, RZ, RZ, UR4 ;  /* 0x00000004ff157e24 */ /* 0x000fe4000f8e00ff */
[C---:B------:R-:W-:Y:S01]  /*bef0*/  IMAD R49, R3.reuse, UR9, R0 ;  /* 0x0000000903317c24 */ /* 0x040fe2000f8e0200 */
[----:B------:R-:W-:Y:S01]  /*bf00*/  SHF.R.S32.HI R0, RZ, 0x1f, R29 ;  /* 0x0000001fff007819 */ /* 0x000fe2000001141d */
[----:B------:R-:W-:Y:S01]  /*bf10*/  IMAD.WIDE.U32 R20, R3, UR8, R20 ;  /* 0x0000000803147c25 */ /* 0x000fe2000f8e0014 */
[----:B------:R-:W-:-:S03]  /*bf20*/  ULDC.64 UR8, c[0x0][0xad8] ;  /* 0x0002b60000087ab9 */ /* 0x000fc60000000a00 */
[----:B------:R-:W-:Y:S02]  /*bf30*/  IMAD.U32 R51, RZ, RZ, UR43 ;  /* 0x0000002bff337e24 */ /* 0x000fe4000f8e00ff */
[----:B------:R-:W-:Y:S02]  /*bf40*/  IMAD.IADD R21, R21, 0x1, R49 ;  /* 0x0000000115157824 */ /* 0x000fe400078e0231 */
[----:B------:R-:W-:Y:S02]  /*bf50*/  IMAD R0, R0, UR8, RZ ;  /* 0x0000000800007c24 */ /* 0x000fe4000f8e02ff */
[----:B------:R-:W-:Y:S02]  /*bf60*/  IMAD R51, R51, 0x80, R95 ;  /* 0x0000008033337824 */ /* 0x000fe400078e025f */
[C---:B------:R-:W-:Y:S02]  /*bf70*/  IMAD R49, R29.reuse, UR9, R0 ;  /* 0x000000091d317c24 */ /* 0x040fe4000f8e0200 */
[----:B------:R-:W-:Y:S01]  /*bf80*/  IMAD.WIDE.U32 R20, R29, UR8, R20 ;  /* 0x000000081d147c25 */ /* 0x000fe2000f8e0014 */
[----:B------:R-:W-:Y:S01]  /*bf90*/  ISETP.GE.AND P2, PT, R51, R30, PT ;  /* 0x0000001e3300720c */ /* 0x000fe20003f46270 */
[----:B------:R-:W-:-:S02]  /*bfa0*/  ULDC.64 UR8, c[0x0][0xa80] ;  /* 0x0002a00000087ab9 */ /* 0x000fc40000000a00 */
[----:B------:R-:W-:Y:S01]  /*bfb0*/  IMAD.IADD R21, R21, 0x1, R49 ;  /* 0x0000000115157824 */ /* 0x000fe200078e0231 */
[----:B------:R-:W-:Y:S01]  /*bfc0*/  LEA R0, P3, R20, UR8, 0x1 ;  /* 0x0000000814007c11 */ /* 0x000fe2000f8608ff */
[----:B------:R-:W-:Y:S02]  /*bfd0*/  VIADD R2, R2, 0x2e820 ;  /* 0x0002e82002027836 */ /* 0x000fe40000000000 */
[----:B------:R-:W-:Y:S01]  /*bfe0*/  VIADD R3, R51, 0x20 ;  /* 0x0000002033037836 */ /* 0x000fe20000000000 */
[----:B------:R-:W-:Y:S02]  /*bff0*/  LEA.HI.X R28, R20, UR9, R21, 0x1, P3 ;  /* 0x00000009141c7c11 */ /* 0x000fe400098f0c15 */
[----:B------:R-:W-:Y:S02]  /*c000*/  PRMT R2, RZ, 0x654, R2 ;  /* 0x00000654ff027816 */ /* 0x000fe40000000002 */
[-C--:B------:R-:W-:Y:S01]  /*c010*/  ISETP.GE.AND P0, PT, R3, R30.reuse, PT ;  /* 0x0000001e0300720c */ /* 0x080fe20003f06270 */
[----:B------:R-:W-:Y:S01]  /*c020*/  VIADD R3, R51, 0x40 ;  /* 0x0000004033037836 */ /* 0x000fe20000000000 */
[----:B0-----:R0:W-:Y:S01]  /*c030*/  SYNCS.ARRIVE.TRANS64.RED.A1T0 RZ, [R2+URZ], RZ ;  /* 0x000000ff02ff79a7 */ /* 0x0011e2000810043f */
[----:B------:R0:W1:Y:S01]  /*c040*/  SHFL.IDX PT, R20, R0, RZ, 0x181f ;  /* 0x00181fff00147589 */ /* 0x00006200000e0000 */
[----:B------:R-:W-:Y:S03]  /*c050*/  BSSY B1, `(.L_x_6129) ;  /* 0x000000f000017945 */ /* 0x000fe60003800000 */
[----:B------:R0:W2:Y:S01]  /*c060*/  SHFL.IDX PT, R21, R28, RZ, 0x181f ;  /* 0x00181fff1c157589 */ /* 0x0000a200000e0000 */
[----:B------:R-:W-:-:S02]  /*c070*/  ISETP.GE.AND P1, PT, R3, R30, PT ;  /* 0x0000001e0300720c */ /* 0x000fc40003f26270 */
[----:B------:R-:W-:Y:S02]  /*c080*/  SHF.R.S32.HI R95, RZ, 0x1f, R17 ;  /* 0x0000001fff5f7819 */ /* 0x000fe40000011411 */
[----:B------:R-:W-:Y:S01]  /*c090*/  SHF.R.S32.HI R96, RZ, 0x1f, R16 ;  /* 0x0000001fff607819 */ /* 0x000fe20000011410 */
[----:B------:R-:W-:Y:S08]  /*c0a0*/  @P2 BRA `(.L_x_6130) ;  /* 0x0000000000242947 */ /* 0x000ff00003800000 */
[----:B------:R-:W-:Y:S02]  /*c0b0*/  ULDC UR4, c[0x0][0xac8] ;  /* 0x0002b20000047ab9 */ /* 0x000fe40000000800 */
[----:B------:R-:W-:Y:S02]  /*c0c0*/  ISETP.GE.AND P2, PT, R16, UR4, PT ;  /* 0x0000000410007c0c */ /* 0x000fe4000bf46270 */
[----:B------:R-:W-:-:S11]  /*c0d0*/  ISETP.GE.AND P3, PT, R17, UR4, PT ;  /* 0x0000000411007c0c */ /* 0x000fd6000bf66270 */
[CC--:B01----:R-:W-:Y:S02]  /*c0e0*/  @!P2 LEA R2, P4, R16.reuse, R20.reuse, 0x1 ;  /* 0x000000141002a211 */ /* 0x0c3fe400078808ff */
[C---:B------:R-:W-:Y:S02]  /*c0f0*/  @!P3 LEA R20, P5, R17.reuse, R20, 0x1 ;  /* 0x000000141114b211 */ /* 0x040fe400078a08ff */
[-C--:B--2---:R-:W-:Y:S02]  /*c100*/  @!P2 LEA.HI.X R3, R16, R21.reuse, R96, 0x1, P4 ;  /* 0x000000151003a211 */ /* 0x084fe400020f0c60 */
[----:B------:R-:W-:-:S03]  /*c110*/  @!P3 LEA.HI.X R21, R17, R21, R95, 0x1, P5 ;  /* 0x000000151115b211 */ /* 0x000fc600028f0c5f */
[----:B-----5:R3:W-:Y:S04]  /*c120*/  @!P2 ST.E.128 desc[UR50][R2.64], R4 ;  /* 0x000000040200a985 */ /* 0x0207e8000c101d32 */
[----:B------:R3:W-:Y:S02]  /*c130*/  @!P3 ST.E.128 desc[UR50][R20.64], R32 ;  /* 0x000000201400b985 */ /* 0x0007e4000c101d32 */
.L_x_6130:
[----:B------:R-:W-:Y:S05]  /*c140*/  BSYNC B1 ;  /* 0x0000000000017941 */ /* 0x000fea0003800000 */
.L_x_6129:
[----:B---3-5:R3:W4:Y:S01]  /*c150*/  SHFL.IDX PT, R5, R28, 0x1, 0x181f ;  /* 0x00381f001c057f89 */ /* 0x02872200000e0000 */
[----:B------:R-:W-:Y:S03]  /*c160*/  BSSY B1, `(.L_x_6131) ;  /* 0x000000c000017945 */ /* 0x000fe60003800000 */
[----:B------:R3:W0:Y:S01]  /*c170*/  SHFL.IDX PT, R4, R0, 0x1, 0x181f ;  /* 0x00381f0000047f89 */ /* 0x00062200000e0000 */
[----:B------:R-:W-:Y:S05]  /*c180*/  @P0 BRA `(.L_x_6132) ;  /* 0x0000000000240947 */ /* 0x000fea0003800000 */
[----:B------:R-:W-:Y:S02]  /*c190*/  ULDC UR4, c[0x0][0xac8] ;  /* 0x0002b20000047ab9 */ /* 0x000fe40000000800 */
[----:B------:R-:W-:Y:S02]  /*c1a0*/  ISETP.GE.AND P3, PT, R16, UR4, PT ;  /* 0x0000000410007c0c */ /* 0x000fe4000bf66270 */
[----:B------:R-:W-:-:S11]  /*c1b0*/  ISETP.GE.AND P4, PT, R17, UR4, PT ;  /* 0x0000000411007c0c */ /* 0x000fd6000bf86270 */
[CC--:B0-----:R-:W-:Y:S02]  /*c1c0*/  @!P3 LEA R2, P0, R16.reuse, R4.reuse, 0x1 ;  /* 0x000000041002b211 */ /* 0x0c1fe400078008ff */
[C---:B------:R-:W-:Y:S02]  /*c1d0*/  @!P4 LEA R4, P2, R17.reuse, R4, 0x1 ;  /* 0x000000041104c211 */ /* 0x040fe400078408ff */
[-C--:B----4-:R-:W-:Y:S02]  /*c1e0*/  @!P3 LEA.HI.X R3, R16, R5.reuse, R96, 0x1, P0 ;  /* 0x000000051003b211 */ /* 0x090fe400000f0c60 */
[----:B------:R-:W-:-:S03]  /*c1f0*/  @!P4 LEA.HI.X R5, R17, R5, R95, 0x1, P2 ;  /* 0x000000051105c211 */ /* 0x000fc600010f0c5f */
[----:B------:R0:W-:Y:S04]  /*c200*/  @!P3 ST.E.128 desc[UR50][R2.64], R8 ;  /* 0x000000080200b985 */ /* 0x0001e8000c101d32 */
[----:B------:R0:W-:Y:S02]  /*c210*/  @!P4 ST.E.128 desc[UR50][R4.64], R36 ;  /* 0x000000240400c985 */ /* 0x0001e4000c101d32 */
.L_x_6132:
[----:B------:R-:W-:Y:S05]  /*c220*/  BSYNC B1 ;  /* 0x0000000000017941 */ /* 0x000fea0003800000 */
.L_x_6131:
[----:B0---4-:R0:W4:Y:S01]  /*c230*/  SHFL.IDX PT, R5, R28, 0x2, 0x181f ;  /* 0x00581f001c057f89 */ /* 0x01112200000e0000 */
        /* <DEDUP_REMOVED lines=12> */
.L_x_6134:
[----:B------:R-:W-:Y:S05]  /*c300*/  BSYNC B1 ;  /* 0x0000000000017941 */ /* 0x000fea0003800000 */
.L_x_6133:
[----:B0-----:R-:W-:Y:S01]  /*c310*/  VIADD R3, R51, 0x60 ;  /* 0x0000006033037836 */ /* 0x001fe20000000000 */
[----:B---3--:R-:W0:Y:S04]  /*c320*/  SHFL.IDX PT, R28, R28, 0x3, 0x181f ;  /* 0x00781f001c1c7f89 */ /* 0x008e2800000e0000 */
[----:B------:R-:W-:Y:S01]  /*c330*/  ISETP.GE.AND P0, PT, R3, R30, PT ;  /* 0x0000001e0300720c */ /* 0x000fe20003f06270 */
[----:B------:R-:W3:-:S12]  /*c340*/  SHFL.IDX PT, R0, R0, 0x3, 0x181f ;  /* 0x00781f0000007f89 */ /* 0x000ed800000e0000 */
[----:B------:R-:W-:Y:S05]  /*c350*/  @P0 BRA `(.L_x_6135) ;  /* 0x00000018008c0947 */ /* 0x000fea0003800000 */
[----:B------:R-:W-:Y:S02]  /*c360*/  ULDC UR4, c[0x0][0xac8] ;  /* 0x0002b20000047ab9 */ /* 0x000fe40000000800 */
[----:B------:R-:W-:-:S13]  /*c370*/  ISETP.GE.AND P1, PT, R16, UR4, PT ;  /* 0x0000000410007c0c */ /* 0x000fda000bf26270 */
[----:B---3--:R-:W-:-:S04]  /*c380*/  @!P1 LEA R2, P0, R16, R0, 0x1 ;  /* 0x0000000010029211 */ /* 0x008fc800078008ff */
[----:B0-----:R-:W-:Y:S02]  /*c390*/  @!P1 LEA.HI.X R3, R16, R28, R96, 0x1, P0 ;  /* 0x0000001c10039211 */ /* 0x001fe400000f0c60 */
[----:B------:R-:W-:-:S03]  /*c3a0*/  ISETP.GE.AND P0, PT, R17, UR4, PT ;  /* 0x0000000411007c0c */ /* 0x000fc6000bf06270 */
[----:B------:R0:W-:Y:S10]  /*c3b0*/  @!P1 ST.E.128 desc[UR50][R2.64], R24 ;  /* 0x0000001802009985 */ /* 0x0001f4000c101d32 */
[----:B------:R-:W-:Y:S05]  /*c3c0*/  @P0 BRA `(.L_x_6135) ;  /* 0x0000001800700947 */ /* 0x000fea0003800000 */
[----:B0-----:R-:W-:-:S04]  /*c3d0*/  LEA R2, P0, R17, R0, 0x1 ;  /* 0x0000000011027211 */ /* 0x001fc800078008ff */
[----:B------:R-:W-:-:S05]  /*c3e0*/  LEA.HI.X R3, R17, R28, R95, 0x1, P0 ;  /* 0x0000001c11037211 */ /* 0x000fca00000f0c5f */
[----:B------:R0:W-:Y:S01]  /*c3f0*/  ST.E.128 desc[UR50][R2.64], R44 ;  /* 0x0000002c02007985 */ /* 0x0001e2000c101d32 */
[----:B------:R-:W-:Y:S05]  /*c400*/  BRA `(.L_x_6135) ;  /* 0x0000001800607947 */ /* 0x000fea0003800000 */
.L_x_6128:
[----:B------:R0:W5:Y:S01]  /*c410*/  LDL R108, [R1+0x8] ;  /* 0x00000800016c7983 */ /* 0x0001620000100800 */
[----:B------:R-:W-:Y:S01]  /*c420*/  ULDC.64 UR10, c[0x0][0xb08] ;  /* 0x0002c200000a7ab9 */ /* 0x000fe20000000a00 */
[----:B------:R-:W1:Y:S02]  /*c430*/  @P1 LDC R0, c[0x0][0xbec] ;  /* 0x0002fb00ff001b82 */ /* 0x000e640000000800 */
[----:B------:R0:W5:Y:S04]  /*c440*/  LDL R107, [R1+0x40] ;  /* 0x00004000016b7983 */ /* 0x0001680000100800 */
[----:B------:R0:W5:Y:S04]  /*c450*/  LDL R106, [R1+0x4] ;  /* 0x00000400016a7983 */ /* 0x0001680000100800 */
[----:B------:R0:W5:Y:S04]  /*c460*/  LDL R105, [R1+0x3c] ;  /* 0x00003c0001697983 */ /* 0x0001680000100800 */
[----:B------:R0:W5:Y:S01]  /*c470*/  LDL R104, [R1] ;  /* 0x0000000001687983 */ /* 0x0001620000100800 */
[----:B------:R-:W-:Y:S01]  /*c480*/  UIMAD UR7, UR12, UR10, URZ ;  /* 0x0000000a0c0772a4 */ /* 0x000fe2000f8e023f */
[----:B------:R-:W2:Y:S01]  /*c490*/  @P1 LDC R5, c[0x0][0xbf0] ;  /* 0x0002fc00ff051b82 */ /* 0x000ea20000000800 */
[----:B------:R-:W-:Y:S01]  /*c4a0*/  UIMAD.WIDE.U32 UR8, UR4, UR10, URZ ;  /* 0x0000000a040872a5 */ /* 0x000fe2000f8e003f */
[----:B------:R-:W-:Y:S01]  /*c4b0*/  IMAD.MOV.U32 R3, RZ, RZ, R13 ;  /* 0x000000ffff037224 */ /* 0x000fe200078e000d */
[----:B------:R-:W-:Y:S01]  /*c4c0*/  UIMAD UR7, UR4, UR11, UR7 ;  /* 0x0000000b040772a4 */ /* 0x000fe2000f8e0207 */
[----:B------:R-:W-:Y:S01]  /*c4d0*/  ISETP.GE.AND P0, PT, R11, R30, PT ;  /* 0x0000001e0b00720c */ /* 0x000fe20003f06270 */
[----:B------:R-:W-:Y:S01]  /*c4e0*/  USHF.R.S32.HI UR4, URZ, 0x1f, UR36 ;  /* 0x0000001f3f047899 */ /* 0x000fe20008011424 */
[----:B------:R-:W-:Y:S01]  /*c4f0*/  VIADD R2, R2, 0x2e820 ;  /* 0x0002e82002027836 */ /* 0x000fe20000000000 */
[----:B------:R-:W-:Y:S01]  /*c500*/  UIADD3 UR9, UR9, UR7, URZ ;  /* 0x0000000709097290 */ /* 0x000fe2000fffe03f */
[----:B-1----:R-:W-:Y:S01]  /*c510*/  @P1 IMAD.HI.U32 R0, R13, R0, RZ ;  /* 0x000000000d001227 */ /* 0x002fe200078e00ff */
[----:B------:R-:W-:Y:S01]  /*c520*/  ULDC.64 UR10, c[0x0][0xb38] ;  /* 0x0002ce00000a7ab9 */ /* 0x000fe20000000a00 */
[----:B------:R-:W-:Y:S01]  /*c530*/  BSSY B1, `(.L_x_6136) ;  /* 0x0000073000017945 */ /* 0x000fe20003800000 */
[----:B------:R-:W-:Y:S01]  /*c540*/  UIMAD.WIDE.U32 UR8, UR42, UR10, UR8 ;  /* 0x0000000a2a0872a5 */ /* 0x000fe2000f8e0008 */
[----:B------:R-:W-:-:S02]  /*c550*/  PRMT R2, RZ, 0x654, R2 ;  /* 0x00000654ff027816 */ /* 0x000fc40000000002 */
[----:B------:R-:W-:Y:S01]  /*c560*/  SHF.R.S32.HI R21, RZ, 0x1f, R19 ;  /* 0x0000001fff157819 */ /* 0x000fe20000011413 */
[----:B------:R-:W-:Y:S01]  /*c570*/  UIMAD UR9, UR42, UR11, UR9 ;  /* 0x0000000b2a0972a4 */ /* 0x000fe2000f8e0209 */
[----:B------:R0:W-:Y:S01]  /*c580*/  SYNCS.ARRIVE.TRANS64.RED.A1T0 RZ, [R2+URZ], RZ ;  /* 0x000000ff02ff79a7 */ /* 0x0001e2000810043f */
[----:B------:R-:W-:Y:S01]  /*c590*/  SHF.R.S32.HI R24, RZ, 0x1f, R22 ;  /* 0x0000001fff187819 */ /* 0x000fe20000011416 */
[----:B------:R-:W-:Y:S01]  /*c5a0*/  ULDC.64 UR10, c[0x0][0xb40] ;  /* 0x0002d000000a7ab9 */ /* 0x000fe20000000a00 */
[----:B------:R-:W-:Y:S01]  /*c5b0*/  SHF.R.S32.HI R26, RZ, 0x1f, R23 ;  /* 0x0000001fff1a7819 */ /* 0x000fe20000011417 */
[----:B------:R-:W-:Y:S01]  /*c5c0*/  UIMAD UR4, UR4, UR10, URZ ;  /* 0x0000000a040472a4 */ /* 0x000fe2000f8e023f */
[----:B------:R-:W-:Y:S02]  /*c5d0*/  SHF.R.S32.HI R27, RZ, 0x1f, R228 ;  /* 0x0000001fff1b7819 */ /* 0x000fe400000114e4 */
[----:B------:R-:W-:Y:S01]  /*c5e0*/  SHF.R.S32.HI R95, RZ, 0x1f, R229 ;  /* 0x0000001fff5f7819 */ /* 0x000fe200000114e5 */
[----:B------:R-:W-:Y:S01]  /*c5f0*/  UIMAD UR4, UR36, UR11, UR4 ;  /* 0x0000000b240472a4 */ /* 0x000fe2000f8e0204 */
[----:B--2---:R-:W-:Y:S01]  /*c600*/  @P1 SHF.R.U32.HI R3, RZ, R5, R0 ;  /* 0x00000005ff031219 */ /* 0x004fe20000011600 */
[----:B------:R-:W-:Y:S01]  /*c610*/  UIMAD.WIDE.U32 UR36, UR36, UR10, UR8 ;  /* 0x0000000a242472a5 */ /* 0x000fe2000f8e0008 */
[----:B------:R-:W-:-:S02]  /*c620*/  SHF.R.S32.HI R96, RZ, 0x1f, R230 ;  /* 0x0000001fff607819 */ /* 0x000fc400000114e6 */
[----:B------:R-:W-:Y:S01]  /*c630*/  ULDC.64 UR10, c[0x0][0xb48] ;  /* 0x0002d200000a7ab9 */ /* 0x000fe20000000a00 */
[----:B------:R-:W-:Y:S01]  /*c640*/  UIADD3 UR9, UR37, UR4, URZ ;  /* 0x0000000425097290 */ /* 0x000fe2000fffe03f */
[--C-:B------:R-:W-:Y:S01]  /*c650*/  SHF.R.S32.HI R0, RZ, 0x1f, R3.reuse ;  /* 0x0000001fff007819 */ /* 0x100fe20000011403 */
[----:B------:R-:W-:Y:S01]  /*c660*/  IMAD.MOV R7, RZ, RZ, -R3 ;  /* 0x000000ffff077224 */ /* 0x000fe200078e0a03 */
[----:B------:R-:W-:Y:S01]  /*c670*/  UMOV UR8, UR36 ;  /* 0x0000002400087c82 */ /* 0x000fe20008000000 */
[----:B------:R-:W-:Y:S01]  /*c680*/  SHF.R.S32.HI R97, RZ, 0x1f, R231 ;  /* 0x0000001fff617819 */ /* 0x000fe200000114e7 */
[----:B------:R-:W-:Y:S01]  /*c690*/  UIMAD.WIDE.U32 UR8, UR39, UR10, UR8 ;  /* 0x0000000a270872a5 */ /* 0x000fe2000f8e0008 */
[----:B------:R-:W-:Y:S01]  /*c6a0*/  IMAD R7, R94, R7, R13 ;  /* 0x000000075e077224 */ /* 0x000fe200078e020d */
[----:B------:R-:W-:Y:S02]  /*c6b0*/  SHF.R.S32.HI R98, RZ, 0x1f, R232 ;  /* 0x0000001fff627819 */ /* 0x000fe400000114e8 */
[----:B------:R-:W-:Y:S01]  /*c6c0*/  UIMAD UR39, UR39, UR11, UR9 ;  /* 0x0000000b272772a4 */ /* 0x000fe2000f8e0209 */
[----:B------:R-:W-:Y:S01]  /*c6d0*/  SHF.R.S32.HI R99, RZ, 0x1f, R233 ;  /* 0x0000001fff637819 */ /* 0x000fe200000114e9 */
[----:B------:R-:W-:Y:S01]  /*c6e0*/  IMAD.U32 R5, RZ, RZ, UR9 ;  /* 0x00000009ff057e24 */ /* 0x000fe2000f8e00ff */
[----:B------:R-:W-:Y:S01]  /*c6f0*/  ULDC.64 UR10, c[0x0][0xb30] ;  /* 0x0002cc00000a7ab9 */ /* 0x000fe20000000a00 */
[----:B------:R-:W-:Y:S01]  /*c700*/  IMAD.U32 R4, RZ, RZ, UR8 ;  /* 0x00000008ff047e24 */ /* 0x000fe2000f8e00ff */
[----:B------:R-:W-:Y:S01]  /*c710*/  ULDC.64 UR8, c[0x0][0xb28] ;  /* 0x0002ca0000087ab9 */ /* 0x000fe20000000a00 */
[----:B------:R-:W-:Y:S01]  /*c720*/  IMAD R0, R0, UR10, RZ ;  /* 0x0000000a00007c24 */ /* 0x000fe2000f8e02ff */
[----:B------:R-:W-:Y:S01]  /*c730*/  SHF.R.S32.HI R100, RZ, 0x1f, R234 ;  /* 0x0000001fff647819 */ /* 0x000fe200000114ea */
        /* <DEDUP_REMOVED lines=18> */
[----:B------:R-:W-:Y:S02]  /*c860*/  ULDC UR4, c[0x0][0xac8] ;  /* 0x0002b20000047ab9 */ /* 0x000fe40000000800 */
[----:B-----5:R-:W-:Y:S02]  /*c870*/  ISETP.GE.AND P3, PT, R106, UR4, PT ;  /* 0x000000046a007c0c */ /* 0x020fe4000bf66270 */
[----:B------:R-:W-:Y:S02]  /*c880*/  ISETP.GE.AND P2, PT, R108, UR4, PT ;  /* 0x000000046c007c0c */ /* 0x000fe4000bf46270 */
[----:B------:R-:W-:Y:S02]  /*c890*/  ISETP.GE.AND P1, PT, R104, UR4, PT ;  /* 0x0000000468007c0c */ /* 0x000fe4000bf26270 */
[----:B------:R-:W-:Y:S02]  /*c8a0*/  ISETP.GE.AND P0, PT, R237, UR4, PT ;  /* 0x00000004ed007c0c */ /* 0x000fe4000bf06270 */
[----:B------:R-:W-:-:S05]  /*c8b0*/  ISETP.GE.AND P4, PT, R236, UR4, PT ;  /* 0x00000004ec007c0c */ /* 0x000fca000bf86270 */
[-C--:B-1----:R-:W-:Y:S02]  /*c8c0*/  @!P3 LEA R6, P5, R106, R4.reuse, 0x2 ;  /* 0x000000046a06b211 */ /* 0x082fe400078a10ff */
[----:B0-2---:R-:W-:Y:S02]  /*c8d0*/  @!P2 IMAD.WIDE R2, R108, 0x4, R4 ;  /* 0x000000046c02a825 */ /* 0x005fe400078e0204 */
[----:B------:R-:W-:Y:S02]  /*c8e0*/  @!P3 LEA.HI.X R7, R106, R5, R107, 0x2, P5 ;  /* 0x000000056a07b211 */ /* 0x000fe400028f146b */
[-C--:B------:R-:W-:Y:S01]  /*c8f0*/  @!P1 LEA R8, P6, R104, R4.reuse, 0x2 ;  /* 0x0000000468089211 */ /* 0x080fe200078c10ff */
[----:B------:R0:W-:Y:S01]  /*c900*/  @!P2 ST.E.64 desc[UR50][R2.64], R92 ;  /* 0x0000005c0200a985 */ /* 0x0001e2000c101b32 */
[----:B------:R-:W-:Y:S02]  /*c910*/  ISETP.GE.AND P2, PT, R235, UR4, PT ;  /* 0x00000004eb007c0c */ /* 0x000fe4000bf46270 */
[----:B------:R-:W-:Y:S01]  /*c920*/  @!P0 LEA R10, P5, R237, R4, 0x2 ;  /* 0x00000004ed0a8211 */ /* 0x000fe200078a10ff */
[----:B------:R1:W-:Y:S01]  /*c930*/  @!P3 ST.E.64 desc[UR50][R6.64], R90 ;  /* 0x0000005a0600b985 */ /* 0x0003e2000c101b32 */
[----:B------:R-:W-:-:S02]  /*c940*/  ISETP.GE.AND P3, PT, R234, UR4, PT ;  /* 0x00000004ea007c0c */ /* 0x000fc4000bf66270 */
[-C--:B------:R-:W-:Y:S02]  /*c950*/  @!P1 LEA.HI.X R9, R104, R5.reuse, R105, 0x2, P6 ;  /* 0x0000000568099211 */ /* 0x080fe400030f1469 */
[----:B------:R-:W-:-:S03]  /*c960*/  @!P0 LEA.HI.X R11, R237, R5, R103, 0x2, P5 ;  /* 0x00000005ed0b8211 */ /* 0x000fc600028f1467 */
[----:B------:R2:W-:Y:S01]  /*c970*/  @!P1 ST.E.64 desc[UR50][R8.64], R88 ;  /* 0x0000005808009985 */ /* 0x0005e2000c101b32 */
[----:B0-----:R-:W-:-:S03]  /*c980*/  @!P4 LEA R2, P1, R236, R4, 0x2 ;  /* 0x00000004ec02c211 */ /* 0x001fc600078210ff */
[----:B------:R0:W-:Y:S01]  /*c990*/  @!P0 ST.E.64 desc[UR50][R10.64], R86 ;  /* 0x000000560a008985 */ /* 0x0001e2000c101b32 */
[----:B------:R-:W-:Y:S02]  /*c9a0*/  ISETP.GE.AND P0, PT, R233, UR4, PT ;  /* 0x00000004e9007c0c */ /* 0x000fe4000bf06270 */
[-C--:B------:R-:W-:Y:S02]  /*c9b0*/  @!P4 LEA.HI.X R3, R236, R5.reuse, R102, 0x2, P1 ;  /* 0x00000005ec03c211 */ /* 0x080fe400008f1466 */
[CC--:B------:R-:W-:Y:S02]  /*c9c0*/  @!P2 LEA R12, P6, R235.reuse, R4.reuse, 0x2 ;  /* 0x00000004eb0ca211 */ /* 0x0c0fe400078c10ff */
[----:B------:R-:W-:Y:S01]  /*c9d0*/  ISETP.GE.AND P1, PT, R232, UR4, PT ;  /* 0x00000004e8007c0c */ /* 0x000fe2000bf26270 */
[----:B------:R3:W-:Y:S01]  /*c9e0*/  @!P4 ST.E.64 desc[UR50][R2.64], R84 ;  /* 0x000000540200c985 */ /* 0x0007e2000c101b32 */
[----:B------:R-:W-:Y:S02]  /*c9f0*/  @!P3 LEA R14, P5, R234, R4, 0x2 ;  /* 0x00000004ea0eb211 */ /* 0x000fe400078a10ff */
[----:B------:R-:W-:-:S02]  /*ca00*/  @!P2 LEA.HI.X R13, R235, R5, R101, 0x2, P6 ;  /* 0x00000005eb0da211 */ /* 0x000fc400030f1465 */
[----:B------:R-:W-:Y:S02]  /*ca10*/  ISETP.GE.AND P4, PT, R231, UR4, PT ;  /* 0x00000004e7007c0c */ /* 0x000fe4000bf86270 */
[----:B------:R-:W-:Y:S01]  /*ca20*/  @!P3 LEA.HI.X R15, R234, R5, R100, 0x2, P5 ;  /* 0x00000005ea0fb211 */ /* 0x000fe200028f1464 */
[----:B------:R4:W-:Y:S01]  /*ca30*/  @!P2 ST.E.64 desc[UR50][R12.64], R82 ;  /* 0x000000520c00a985 */ /* 0x0009e2000c101b32 */
[----:B-1----:R-:W-:-:S03]  /*ca40*/  @!P0 LEA R6, P2, R233, R4, 0x2 ;  /* 0x00000004e9068211 */ /* 0x002fc600078410ff */
[----:B------:R-:W-:Y:S01]  /*ca50*/  @!P3 ST.E.64 desc[UR50][R14.64], R80 ;  /* 0x000000500e00b985 */ /* 0x000fe2000c101b32 */
[----:B------:R-:W-:Y:S02]  /*ca60*/  ISETP.GE.AND P3, PT, R230, UR4, PT ;  /* 0x00000004e6007c0c */ /* 0x000fe4000bf66270 */
[CC--:B--2---:R-:W-:Y:S02]  /*ca70*/  @!P1 LEA R8, P5, R232.reuse, R4.reuse, 0x2 ;  /* 0x00000004e8089211 */ /* 0x0c4fe400078a10ff */
[-C--:B------:R-:W-:Y:S02]  /*ca80*/  @!P0 LEA.HI.X R7, R233, R5.reuse, R99, 0x2, P2 ;  /* 0x00000005e9078211 */ /* 0x080fe400010f1463 */
[----:B------:R-:W-:Y:S02]  /*ca90*/  ISETP.GE.AND P2, PT, R229, UR4, PT ;  /* 0x00000004e5007c0c */ /* 0x000fe4000bf46270 */
[----:B0-----:R-:W-:Y:S01]  /*caa0*/  @!P4 LEA R10, P6, R231, R4, 0x2 ;  /* 0x00000004e70ac211 */ /* 0x001fe200078c10ff */
[----:B------:R0:W-:Y:S01]  /*cab0*/  @!P0 ST.E.64 desc[UR50][R6.64], R78 ;  /* 0x0000004e06008985 */ /* 0x0001e2000c101b32 */
[----:B------:R-:W-:-:S02]  /*cac0*/  @!P1 LEA.HI.X R9, R232, R5, R98, 0x2, P5 ;  /* 0x00000005e8099211 */ /* 0x000fc400028f1462 */
[-C--:B------:R-:W-:Y:S02]  /*cad0*/  @!P4 LEA.HI.X R11, R231, R5.reuse, R97, 0x2, P6 ;  /* 0x00000005e70bc211 */ /* 0x080fe400030f1461 */
[----:B------:R-:W-:Y:S01]  /*cae0*/  ISETP.GE.AND P0, PT, R228, UR4, PT ;  /* 0x00000004e4007c0c */ /* 0x000fe2000bf06270 */
[----:B------:R1:W-:Y:S01]  /*caf0*/  @!P1 ST.E.64 desc[UR50][R8.64], R76 ;  /* 0x0000004c08009985 */ /* 0x0003e2000c101b32 */
[C---:B---3--:R-:W-:Y:S02]  /*cb00*/  @!P3 LEA R2, P1, R230.reuse, R4, 0x2 ;  /* 0x00000004e602b211 */ /* 0x048fe400078210ff */
[----:B------:R-:W-:Y:S01]  /*cb10*/  ISETP.GE.AND P5, PT, R23, UR4, PT ;  /* 0x0000000417007c0c */ /* 0x000fe2000bfa6270 */
[----:B------:R2:W-:Y:S01]  /*cb20*/  @!P4 ST.E.64 desc[UR50][R10.64], R74 ;  /* 0x0000004a0a00c985 */ /* 0x0005e2000c101b32 */
[----:B------:R-:W-:Y:S02]  /*cb30*/  @!P3 LEA.HI.X R3, R230, R5, R96, 0x2, P1 ;  /* 0x00000005e603b211 */ /* 0x000fe400008f1460 */
[----:B------:R-:W-:-:S02]  /*cb40*/  ISETP.GE.AND P4, PT, R22, UR4, PT ;  /* 0x0000000416007c0c */ /* 0x000fc4000bf86270 */
[----:B------:R-:W-:Y:S01]  /*cb50*/  ISETP.GE.AND P1, PT, R19, UR4, PT ;  /* 0x0000000413007c0c */ /* 0x000fe2000bf26270 */
[----:B------:R3:W-:Y:S01]  /*cb60*/  @!P3 ST.E.64 desc[UR50][R2.64], R72 ;  /* 0x000000480200b985 */ /* 0x0007e2000c101b32 */
[CC--:B----4-:R-:W-:Y:S02]  /*cb70*/  @!P2 LEA R12, P6, R229.reuse, R4.reuse, 0x2 ;  /* 0x00000004e50ca211 */ /* 0x0d0fe400078c10ff */
        /* <DEDUP_REMOVED lines=14> */
.L_x_6137:
[----:B------:R-:W-:Y:S05]  /*cc60*/  BSYNC B1 ;  /* 0x0000000000017941 */ /* 0x000fea0003800000 */
.L_x_6136:
[----:B------:R-:W-:Y:S01]  /*cc70*/  ISETP.GE.AND P0, PT, R25, R30, PT ;  /* 0x0000001e1900720c */ /* 0x000fe20003f06270 */
[----:B--23--:R2:W3:Y:S04]  /*cc80*/  SHFL.IDX PT, R5, R20, 0x1, 0x1c1f ;  /* 0x003c1f0014057f89 */ /* 0x00c4e800000e0000 */
[----:B-1----:R2:W1:Y:S08]  /*cc90*/  SHFL.IDX PT, R4, R0, 0x1, 0x1c1f ;  /* 0x003c1f0000047f89 */ /* 0x00247000000e0000 */
[----:B--2---:R-:W-:Y:S05]  /*cca0*/  @P0 BRA `(.L_x_6135) ;  /* 0x0000001000380947 */ /* 0x004fea0003800000 */
[----:B------:R-:W-:Y:S02]  /*ccb0*/  ULDC UR4, c[0x0][0xac8] ;  /* 0x0002b20000047ab9 */ /* 0x000fe40000000800 */
[----:B-----5:R-:W-:Y:S02]  /*ccc0*/  ISETP.GE.AND P1, PT, R106, UR4, PT ;  /* 0x000000046a007c0c */ /* 0x020fe4000bf26270 */
[----:B------:R-:W-:Y:S02]  /*ccd0*/  ISETP.GE.AND P6, PT, R108, UR4, PT ;  /* 0x000000046c007c0c */ /* 0x000fe4000bfc6270 */
[----:B------:R-:W-:Y:S02]  /*cce0*/  ISETP.GE.AND P0, PT, R104, UR4, PT ;  /* 0x0000000468007c0c */ /* 0x000fe4000bf06270 */
[----:B------:R-:W-:Y:S02]  /*ccf0*/  ISETP.GE.AND P2, PT, R237, UR4, PT ;  /* 0x00000004ed007c0c */ /* 0x000fe4000bf46270 */
[----:B------:R-:W-:-:S05]  /*cd00*/  ISETP.GE.AND P3, PT, R236, UR4, PT ;  /* 0x00000004ec007c0c */ /* 0x000fca000bf66270 */
[-C--:B-1----:R-:W-:Y:S02]  /*cd10*/  @!P1 LEA R6, P4, R106, R4.reuse, 0x2 ;  /* 0x000000046a069211 */ /* 0x082fe400078810ff */
[----:B0--3--:R-:W-:Y:S02]  /*cd20*/  @!P6 IMAD.WIDE R2, R108, 0x4, R4 ;  /* 0x000000046c02e825 */ /* 0x009fe400078e0204 */
[-C--:B------:R-:W-:Y:S02]  /*cd30*/  @!P1 LEA.HI.X R7, R106, R5.reuse, R107, 0x2, P4 ;  /* 0x000000056a079211 */ /* 0x080fe400020f146b */
[----:B------:R-:W-:Y:S01]  /*cd40*/  ISETP.GE.AND P4, PT, R235, UR4, PT ;  /* 0x00000004eb007c0c */ /* 0x000fe2000bf86270 */
[----:B------:R0:W-:Y:S01]  /*cd50*/  @!P6 ST.E.64 desc[UR50][R2.64], R34 ;  /* 0x000000220200e985 */ /* 0x0001e2000c101b32 */
[-C--:B------:R-:W-:Y:S02]  /*cd60*/  @!P0 LEA R8, P5, R104, R4.reuse, 0x2 ;  /* 0x0000000468088211 */ /* 0x080fe400078a10ff */
[----:B------:R-:W-:Y:S01]  /*cd70*/  @!P3 LEA R12, P6, R236, R4, 0x2 ;  /* 0x00000004ec0cb211 */ /* 0x000fe200078c10ff */
[----:B------:R1:W-:Y:S01]  /*cd80*/  @!P1 ST.E.64 desc[UR50][R6.64], R36 ;  /* 0x0000002406009985 */ /* 0x0003e2000c101b32 */
[----:B------:R-:W-:-:S02]  /*cd90*/  @!P0 LEA.HI.X R9, R104, R5, R105, 0x2, P5 ;  /* 0x0000000568098211 */ /* 0x000fc400028f1469 */
[CC--:B------:R-:W-:Y:S02]  /*cda0*/  @!P2 LEA R10, P1, R237.reuse, R4.reuse, 0x2 ;  /* 0x00000004ed0aa211 */ /* 0x0c0fe400078210ff */
        /* <DEDUP_REMOVED lines=9> */
[----:B------:R4:W-:Y:S02]  /*ce40*/  @!P3 ST.E.64 desc[UR50][R12.64], R42 ;  /* 0x0000002a0c00b985 */ /* 0x0009e4000c101b32 */
[CC--:B0-----:R-:W-:Y:S02]  /*ce50*/  @!P0 LEA R2, P3, R234.reuse, R4.reuse, 0x2 ;  /* 0x00000004ea028211 */ /* 0x0c1fe400078610ff */
[----:B------:R-:W-:Y:S01]  /*ce60*/  @!P4 ST.E.64 desc[UR50][R14.64], R44 ;  /* 0x0000002c0e00c985 */ /* 0x000fe2000c101b32 */
[----:B------:R-:W-:Y:S02]  /*ce70*/  ISETP.GE.AND P4, PT, R231, UR4, PT ;  /* 0x00000004e7007c0c */ /* 0x000fe4000bf86270 */
[----:B-1----:R-:W-:Y:S02]  /*ce80*/  @!P1 LEA R6, P5, R233, R4, 0x2 ;  /* 0x00000004e9069211 */ /* 0x002fe400078a10ff */
[----:B------:R-:W-:-:S02]  /*ce90*/  @!P0 LEA.HI.X R3, R234, R5, R100, 0x2, P3 ;  /* 0x00000005ea038211 */ /* 0x000fc400018f1464 */
[----:B------:R-:W-:Y:S02]  /*cea0*/  ISETP.GE.AND P3, PT, R230, UR4, PT ;  /* 0x00000004e6007c0c */ /* 0x000fe4000bf66270 */
[CC--:B--2---:R-:W-:Y:S01]  /*ceb0*/  @!P2 LEA R8, P6, R232.reuse, R4.reuse, 0x2 ;  /* 0x00000004e808a211 */ /* 0x0c4fe200078c10ff */
[----:B------:R0:W-:Y:S01]  /*cec0*/  @!P0 ST.E.64 desc[UR50][R2.64], R46 ;  /* 0x0000002e02008985 */ /* 0x0001e2000c101b32 */
[-C--:B------:R-:W-:Y:S02]  /*ced0*/  @!P1 LEA.HI.X R7, R233, R5.reuse, R99, 0x2, P5 ;  /* 0x00000005e9079211 */ /* 0x080fe400028f1463 */
[----:B------:R-:W-:Y:S02]  /*cee0*/  @!P2 LEA.HI.X R9, R232, R5, R98, 0x2, P6 ;  /* 0x00000005e809a211 */ /* 0x000fe400030f1462 */
[----:B------:R-:W-:Y:S01]  /*cef0*/  ISETP.GE.AND P0, PT, R229, UR4, PT ;  /* 0x00000004e5007c0c */ /* 0x000fe2000bf06270 */
[----:B------:R1:W-:Y:S01]  /*cf00*/  @!P1 ST.E.64 desc[UR50][R6.64], R48 ;  /* 0x0000003006009985 */ /* 0x0003e2000c101b32 */
[----:B---3--:R-:W-:-:S02]  /*cf10*/  @!P4 LEA R10, P1, R231, R4, 0x2 ;  /* 0x00000004e70ac211 */ /* 0x008fc400078210ff */
[----:B------:R-:W-:Y:S01]  /*cf20*/  ISETP.GE.AND P5, PT, R228, UR4, PT ;  /* 0x00000004e4007c0c */ /* 0x000fe2000bfa6270 */
[----:B------:R2:W-:Y:S01]  /*cf30*/  @!P2 ST.E.64 desc[UR50][R8.64], R50 ;  /* 0x000000320800a985 */ /* 0x0005e2000c101b32 */
[----:B------:R-:W-:Y:S02]  /*cf40*/  @!P4 LEA.HI.X R11, R231, R5, R97, 0x2, P1 ;  /* 0x00000005e70bc211 */ /* 0x000fe400008f1461 */
[----:B------:R-:W-:Y:S02]  /*cf50*/  ISETP.GE.AND P2, PT, R23, UR4, PT ;  /* 0x0000000417007c0c */ /* 0x000fe4000bf46270 */
[----:B------:R-:W-:Y:S01]  /*cf60*/  ISETP.GE.AND P1, PT, R22, UR4, PT ;  /* 0x0000000416007c0c */ /* 0x000fe2000bf26270 */
[----:B------:R3:W-:Y:S01]  /*cf70*/  @!P4 ST.E.64 desc[UR50][R10.64], R52 ;  /* 0x000000340a00c985 */ /* 0x0007e2000c101b32 */
[-C--:B----4-:R-:W-:Y:S02]  /*cf80*/  @!P3 LEA R12, P6, R230, R4.reuse, 0x2 ;  /* 0x00000004e60cb211 */ /* 0x090fe400078c10ff */
[----:B0-----:R-:W-:-:S02]  /*cf90*/  @!P0 LEA R2, P4, R229, R4, 0x2 ;  /* 0x00000004e5028211 */ /* 0x001fc400078810ff */
        /* <DEDUP_REMOVED lines=15> */
[----:B---3--:R-:W-:-:S04]  /*d090*/  LEA R2, P0, R19, R4, 0x2 ;  /* 0x0000000413027211 */ /* 0x008fc800078010ff */
[----:B------:R-:W-:-:S05]  /*d0a0*/  LEA.HI.X R3, R19, R5, R21, 0x2, P0 ;  /* 0x0000000513037211 */ /* 0x000fca00000f1415 */
[----:B------:R0:W-:Y:S01]  /*d0b0*/  ST.E.64 desc[UR50][R2.64], R32 ;  /* 0x0000002002007985 */ /* 0x0001e2000c101b32 */
[----:B------:R-:W-:Y:S05]  /*d0c0*/  BRA `(.L_x_6135) ;  /* 0x0000000c00307947 */ /* 0x000fea0003800000 */
.L_x_6126:
        /* <DEDUP_REMOVED lines=31> */
.L_x_6138:
[----:B------:R-:W-:Y:S01]  /*d2c0*/  USEL UR36, UR36, URZ, !UP0 ;  /* 0x0000003f24247287 */ /* 0x000fe2000c000000 */
[----:B------:R-:W-:Y:S01]  /*d2d0*/  BSSY B1, `(.L_x_6139) ;  /* 0x0000038000017945 */ /* 0x000fe20003800000 */
[----:B------:R-:W-:-:S03]  /*d2e0*/  USEL UR37, UR37, URZ, !UP0 ;  /* 0x0000003f25257287 */ /* 0x000fc6000c000000 */
[----:B------:R-:W-:Y:S09]  /*d2f0*/  @P0 BRA `(.L_x_6140) ;  /* 0x0000000000d40947 */ /* 0x000ff20003800000 */
[----:B------:R-:W0:Y:S01]  /*d300*/  LDC R9, c[0x0][0xbe8] ;  /* 0x0002fa00ff097b82 */ /* 0x000e220000000800 */
[----:B------:R-:W-:-:S04]  /*d310*/  IMAD.U32 R2, RZ, RZ, UR43 ;  /* 0x0000002bff027e24 */ /* 0x000fc8000f8e00ff */
[----:B------:R-:W-:-:S04]  /*d320*/  IMAD R2, R2, 0x80, R7 ;  /* 0x0000008002027824 */ /* 0x000fc800078e0207 */
[----:B------:R-:W-:Y:S02]  /*d330*/  VIADD R4, R2, 0xffffff80 ;  /* 0xffffff8002047836 */ /* 0x000fe40000000000 */
        /* <DEDUP_REMOVED lines=13> */
[----:B------:R-:W-:Y:S01]  /*d410*/  UIMAD UR7, UR11, UR36, URZ ;  /* 0x000000240b0772a4 */ /* 0x000fe2000f8e023f */
[----:B------:R-:W1:Y:S01]  /*d420*/  @P0 LDC R7, c[0x0][0xbf0] ;  /* 0x0002fc00ff070b82 */ /* 0x000e620000000800 */
[----:B------:R-:W-:Y:S02]  /*d430*/  UIMAD.WIDE.U32 UR14, UR8, UR42, URZ ;  /* 0x0000002a080e72a5 */ /* 0x000fe4000f8e003f */
        /* <DEDUP_REMOVED lines=12> */
[----:B------:R-:W-:Y:S01]  /*d500*/  UIADD3.X UR7, UR7, UR11, UR16, UP0, UP1 ;  /* 0x0000000b07077290 */ /* 0x000fe200087e2410 */
[----:B-1----:R-:W-:Y:S01]  /*d510*/  @P0 SHF.R.U32.HI R5, RZ, R7, R2 ;  /* 0x00000007ff050219 */ /* 0x002fe20000011602 */
[----:B------:R-:W-:Y:S01]  /*d520*/  IMAD.U32 R2, RZ, RZ, UR20 ;  /* 0x00000014ff027e24 */ /* 0x000fe2000f8e00ff */
[----:B------:R-:W-:Y:S01]  /*d530*/  ULDC.64 UR8, c[0x0][UR17+0x210] ;  /* 0x0000840011087abb */ /* 0x000fe20008000a00 */
[----:B------:R-:W-:Y:S01]  /*d540*/  ULDC.64 UR10, c[0x0][0xba8] ;  /* 0x0002ea00000a7ab9 */ /* 0x000fe20000000a00 */
[----:B------:R-:W-:Y:S01]  /*d550*/  @!UP2 ULDC UR10, c[0x0][0xb50] ;  /* 0x0002d400000aaab9 */ /* 0x000fe20000000800 */
[--C-:B------:R-:W-:Y:S01]  /*d560*/  IMAD.MOV R7, RZ, RZ, -R5.reuse ;  /* 0x000000ffff077224 */ /* 0x100fe200078e0a05 */
[----:B------:R-:W-:Y:S01]  /*d570*/  IADD3 R2, P0, P1, R5, UR14, R2 ;  /* 0x0000000e05027c10 */ /* 0x000fe2000f91e002 */
[----:B------:R-:W-:Y:S01]  /*d580*/  @!UP2 ULDC UR11, c[0x0][0xb54] ;  /* 0x0002d500000baab9 */ /* 0x000fe20000000800 */
[----:B------:R-:W-:Y:S01]  /*d590*/  SHF.R.S32.HI R5, RZ, 0x1f, R5 ;  /* 0x0000001fff057819 */ /* 0x000fe20000011405 */
[----:B------:R-:W-:-:S03]  /*d5a0*/  IMAD R7, R9, R7, R4 ;  /* 0x0000000709077224 */ /* 0x000fc600078e0204 */
[----:B------:R-:W-:Y:S01]  /*d5b0*/  IADD3.X R3, R5, UR7, R6, P0, P1 ;  /* 0x0000000705037c10 */ /* 0x000fe200087e2406 */
[C---:B------:R-:W-:Y:S01]  /*d5c0*/  IMAD R9, R7.reuse, UR9, RZ ;  /* 0x0000000907097c24 */ /* 0x040fe2000f8e02ff */
[----:B------:R-:W-:Y:S01]  /*d5d0*/  SHF.R.S32.HI R4, RZ, 0x1f, R7 ;  /* 0x0000001fff047819 */ /* 0x000fe20000011407 */
[----:B------:R-:W-:-:S04]  /*d5e0*/  IMAD.WIDE.U32 R2, R7, UR8, R2 ;  /* 0x0000000807027c25 */ /* 0x000fc8000f8e0002 */
[----:B------:R-:W-:Y:S01]  /*d5f0*/  IMAD R9, R4, UR8, R9 ;  /* 0x0000000804097c24 */ /* 0x000fe2000f8e0209 */
[----:B------:R-:W-:-:S03]  /*d600*/  LEA R4, P0, R2, UR10, 0x2 ;  /* 0x0000000a02047c11 */ /* 0x000fc6000f8010ff */
[----:B------:R-:W-:-:S05]  /*d610*/  IMAD.IADD R3, R3, 0x1, R9 ;  /* 0x0000000103037824 */ /* 0x000fca00078e0209 */
[----:B------:R-:W-:Y:S01]  /*d620*/  LEA.HI.X R5, R2, UR11, R3, 0x2, P0 ;  /* 0x0000000b02057c11 */ /* 0x000fe200080f1403 */
[----:B------:R-:W-:-:S05]  /*d630*/  IMAD.MOV.U32 R3, RZ, RZ, -0x800000 ;  /* 0xff800000ff037424 */ /* 0x000fca00078e00ff */
[----:B------:R0:W-:Y:S02]  /*d640*/  STG.E desc[UR50][R4.64], R3 ;  /* 0x0000000304007986 */ /* 0x0001e4000c101932 */
.L_x_6140:
[----:B------:R-:W-:Y:S05]  /*d650*/  BSYNC B1 ;  /* 0x0000000000017941 */ /* 0x000fea0003800000 */
.L_x_6139:
[----:B------:R-:W-:-:S06]  /*d660*/  UISETP.GT.AND UP0, UPT, UR45, 0x1, UPT ;  /* 0x000000012d00788c */ /* 0x000fcc000bf04270 */
[----:B------:R-:W-:-:S13]  /*d670*/  PLOP3.LUT P0, PT, PT, PT, UP0, 0x80, 0x0 ;  /* 0x000000000000781c */ /* 0x000fda0003f0f008 */
[----:B------:R-:W-:Y:S05]  /*d680*/  @P0 BRA `(.L_x_6135) ;  /* 0x0000000400c00947 */ /* 0x000fea0003800000 */
[----:B------:R-:W1:Y:S01]  /*d690*/  LDC R11, c[0x0][0xbe8] ;  /* 0x0002fa00ff0b7b82 */ /* 0x000e620000000800 */
[----:B------:R-:W-:Y:S01]  /*d6a0*/  SHF.R.S32.HI R8, RZ, 0x1f, R10 ;  /* 0x0000001fff087819 */ /* 0x000fe2000001140a */
[----:B------:R-:W-:Y:S01]  /*d6b0*/  ULDC.64 UR10, c[0x0][0xaa0] ;  /* 0x0002a800000a7ab9 */ /* 0x000fe20000000a00 */
[----:B0-----:R-:W-:Y:S01]  /*d6c0*/  IMAD.U32 R5, RZ, RZ, UR43 ;  /* 0x0000002bff057e24 */ /* 0x001fe2000f8e00ff */
[----:B------:R-:W-:Y:S01]  /*d6d0*/  UIMAD UR7, UR16, UR10, URZ ;  /* 0x0000000a100772a4 */ /* 0x000fe2000f8e023f */
[----:B------:R-:W-:Y:S01]  /*d6e0*/  LEA.HI R8, R8, R10, RZ, 0x3 ;  /* 0x0000000a08087211 */ /* 0x000fe200078f18ff */
[----:B------:R-:W-:Y:S01]  /*d6f0*/  UIMAD.WIDE.U32 UR8, UR4, UR10, URZ ;  /* 0x0000000a040872a5 */ /* 0x000fe2000f8e003f */
[----:B------:R-:W-:Y:S01]  /*d700*/  BSSY B1, `(.L_x_6141) ;  /* 0x000003e000017945 */ /* 0x000fe20003800000 */
[----:B------:R-:W-:Y:S01]  /*d710*/  UIMAD UR7, UR4, UR11, UR7 ;  /* 0x0000000b040772a4 */ /* 0x000fe2000f8e0207 */
[----:B------:R-:W-:Y:S02]  /*d720*/  SHF.R.S32.HI R8, RZ, 0x3, R8 ;  /* 0x00000003ff087819 */ /* 0x000fe40000011408 */
[----:B------:R-:W-:Y:S01]  /*d730*/  ULDC.64 UR10, c[0x0][0xae8] ;  /* 0x0002ba00000a7ab9 */ /* 0x000fe20000000a00 */
[----:B------:R-:W-:Y:S01]  /*d740*/  UIADD3 UR9, UR9, UR7, URZ ;  /* 0x0000000709097290 */ /* 0x000fe2000fffe03f */
[----:B------:R-:W-:Y:S01]  /*d750*/  SHF.R.S32.HI R10, RZ, 0x1f, R17 ;  /* 0x0000001fff0a7819 */ /* 0x000fe20000011411 */
[----:B------:R-:W-:Y:S01]  /*d760*/  IMAD R2, R18, 0x20, R8 ;  /* 0x0000002012027824 */ /* 0x000fe200078e0208 */
[----:B------:R-:W-:Y:S01]  /*d770*/  SHF.R.S32.HI R12, RZ, 0x1f, R16 ;  /* 0x0000001fff0c7819 */ /* 0x000fe20000011410 */
[----:B------:R-:W-:-:S02]  /*d780*/  UIMAD.WIDE.U32 UR8, UR42, UR10, UR8 ;  /* 0x0000000a2a0872a5 */ /* 0x000fc4000f8e0008 */
[----:B------:R-:W-:Y:S02]  /*d790*/  IMAD R6, R5, 0x80, R2 ;  /* 0x0000008005067824 */ /* 0x000fe400078e0202 */
[----:B------:R-:W-:Y:S02]  /*d7a0*/  UIMAD UR9, UR42, UR11, UR9 ;  /* 0x0000000b2a0972a4 */ /* 0x000fe4000f8e0209 */
[----:B------:R-:W-:Y:S01]  /*d7b0*/  IMAD.MOV.U32 R5, RZ, RZ, R6 ;  /* 0x000000ffff057224 */ /* 0x000fe200078e0006 */
        /* <DEDUP_REMOVED lines=26> */
[----:B-----5:R-:W-:Y:S02]  /*d960*/  IMAD R11, R0, R11, RZ ;  /* 0x0000000b000b7224 */ /* 0x020fe400078e02ff */
[----:B------:R-:W-:-:S02]  /*d970*/  IMAD R5, R7, UR9, R4 ;  /* 0x0000000907057c24 */ /* 0x000fc4000f8e0204 */
[----:B------:R-:W-:Y:S01]  /*d980*/  IMAD.WIDE.U32 R2, R7, UR8, R2 ;  /* 0x0000000807027c25 */ /* 0x000fe2000f8e0002 */
[C---:B------:R-:W-:Y:S01]  /*d990*/  ISETP.GE.AND P2, PT, R6.reuse, R11, PT ;  /* 0x0000000b0600720c */ /* 0x040fe20003f46270 */
[----:B------:R-:W-:Y:S02]  /*d9a0*/  ULDC.64 UR8, c[0x0][0xa80] ;  /* 0x0002a00000087ab9 */ /* 0x000fe40000000a00 */
[----:B------:R-:W-:Y:S01]  /*d9b0*/  VIADD R0, R6, 0x20 ;  /* 0x0000002006007836 */ /* 0x000fe20000000000 */
[----:B------:R-:W-:Y:S01]  /*d9c0*/  LEA R4, P3, R2, UR8, 0x1 ;  /* 0x0000000802047c11 */ /* 0x000fe2000f8608ff */
[----:B------:R-:W-:-:S03]  /*d9d0*/  IMAD.IADD R3, R3, 0x1, R5 ;  /* 0x0000000103037824 */ /* 0x000fc600078e0205 */
[-C--:B------:R-:W-:Y:S01]  /*d9e0*/  ISETP.GE.AND P1, PT, R0, R11.reuse, PT ;  /* 0x0000000b0000720c */ /* 0x080fe20003f26270 */
[----:B------:R-:W-:Y:S01]  /*d9f0*/  VIADD R0, R6, 0x40 ;  /* 0x0000004006007836 */ /* 0x000fe20000000000 */
[----:B------:R-:W-:Y:S02]  /*da00*/  LEA.HI.X R5, R2, UR9, R3, 0x1, P3 ;  /* 0x0000000902057c11 */ /* 0x000fe400098f0c03 */
[----:B------:R0:W1:Y:S02]  /*da10*/  SHFL.IDX PT, R2, R4, RZ, 0x181f ;  /* 0x00181fff04027589 */ /* 0x00006400000e0000 */
[----:B------:R-:W-:Y:S02]  /*da20*/  ISETP.GE.AND P0, PT, R0, R11, PT ;  /* 0x0000000b0000720c */ /* 0x000fe40003f06270 */
[----:B------:R0:W2:Y:S01]  /*da30*/  SHFL.IDX PT, R0, R5, RZ, 0x181f ;  /* 0x00181fff05007589 */ /* 0x0000a200000e0000 */
[----:B------:R-:W-:Y:S10]  /*da40*/  @P2 BRA `(.L_x_6142) ;  /* 0x0000000000242947 */ /* 0x000ff40003800000 */
[----:B------:R-:W-:Y:S02]  /*da50*/  ULDC UR4, c[0x0][0xac8] ;  /* 0x0002b20000047ab9 */ /* 0x000fe40000000800 */
[----:B------:R-:W-:Y:S02]  /*da60*/  ISETP.GE.AND P4, PT, R16, UR4, PT ;  /* 0x0000000410007c0c */ /* 0x000fe4000bf86270 */
[----:B------:R-:W-:-:S11]  /*da70*/  ISETP.GE.AND P5, PT, R17, UR4, PT ;  /* 0x0000000411007c0c */ /* 0x000fd6000bfa6270 */
[CC--:B-1----:R-:W-:Y:S02]  /*da80*/  @!P4 LEA R8, P2, R16.reuse, R2.reuse, 0x1 ;  /* 0x000000021008c211 */ /* 0x0c2fe400078408ff */
[C---:B------:R-:W-:Y:S02]  /*da90*/  @!P5 LEA R2, P3, R17.reuse, R2, 0x1 ;  /* 0x000000021102d211 */ /* 0x040fe400078608ff */
[-C--:B--2---:R-:W-:Y:S02]  /*daa0*/  @!P4 LEA.HI.X R9, R16, R0.reuse, R12, 0x1, P2 ;  /* 0x000000001009c211 */ /* 0x084fe400010f0c0c */
[----:B------:R-:W-:-:S03]  /*dab0*/  @!P5 LEA.HI.X R3, R17, R0, R10, 0x1, P3 ;  /* 0x000000001103d211 */ /* 0x000fc600018f0c0a */
[----:B------:R3:W-:Y:S04]  /*dac0*/  @!P4 ST.E.128 desc[UR50][R8.64], RZ ;  /* 0x000000ff0800c985 */ /* 0x0007e8000c101d32 */
[----:B------:R3:W-:Y:S02]  /*dad0*/  @!P5 ST.E.128 desc[UR50][R2.64], RZ ;  /* 0x000000ff0200d985 */ /* 0x0007e4000c101d32 */
.L_x_6142:
[----:B------:R-:W-:Y:S05]  /*dae0*/  BSYNC B1 ;  /* 0x0000000000017941 */ /* 0x000fea0003800000 */
.L_x_6141:
[----:B--2---:R2:W4:Y:S01]  /*daf0*/  SHFL.IDX PT, R0, R5, 0x1, 0x181f ;  /* 0x00381f0005007f89 */ /* 0x00452200000e0000 */
[----:B------:R-:W-:Y:S03]  /*db00*/  BSSY B1, `(.L_x_6143) ;  /* 0x000000c000017945 */ /* 0x000fe60003800000 */
[----:B-1-3--:R2:W1:Y:S01]  /*db10*/  SHFL.IDX PT, R2, R4, 0x1, 0x181f ;  /* 0x00381f0004027f89 */ /* 0x00a46200000e0000 */
[----:B------:R-:W-:Y:S05]  /*db20*/  @P1 BRA `(.L_x_6144) ;  /* 0x0000000000241947 */ /* 0x000fea0003800000 */
[----:B------:R-:W-:Y:S02]  /*db30*/  ULDC UR4, c[0x0][0xac8] ;  /* 0x0002b20000047ab9 */ /* 0x000fe40000000800 */
[----:B------:R-:W-:Y:S02]  /*db40*/  ISETP.GE.AND P3, PT, R16, UR4, PT ;  /* 0x0000000410007c0c */ /* 0x000fe4000bf66270 */
[----:B------:R-:W-:-:S11]  /*db50*/  ISETP.GE.AND P4, PT, R17, UR4, PT ;  /* 0x0000000411007c0c */ /* 0x000fd6000bf86270 */
[CC--:B-1----:R-:W-:Y:S02]  /*db60*/  @!P3 LEA R8, P1, R16.reuse, R2.reuse, 0x1 ;  /* 0x000000021008b211 */ /* 0x0c2fe400078208ff */
[C---:B------:R-:W-:Y:S02]  /*db70*/  @!P4 LEA R2, P2, R17.reuse, R2, 0x1 ;  /* 0x000000021102c211 */ /* 0x040fe400078408ff */
[-C--:B----4-:R-:W-:Y:S02]  /*db80*/  @!P3 LEA.HI.X R9, R16, R0.reuse, R12, 0x1, P1 ;  /* 0x000000001009b211 */ /* 0x090fe400008f0c0c */
[----:B------:R-:W-:-:S03]  /*db90*/  @!P4 LEA.HI.X R3, R17, R0, R10, 0x1, P2 ;  /* 0x000000001103c211 */ /* 0x000fc600010f0c0a */
[----:B------:R3:W-:Y:S04]  /*dba0*/  @!P3 ST.E.128 desc[UR50][R8.64], RZ ;  /* 0x000000ff0800b985 */ /* 0x0007e8000c101d32 */
[----:B------:R3:W-:Y:S02]  /*dbb0*/  @!P4 ST.E.128 desc[UR50][R2.64], RZ ;  /* 0x000000ff0200c985 */ /* 0x0007e4000c101d32 */
.L_x_6144:
[----:B------:R-:W-:Y:S05]  /*dbc0*/  BSYNC B1 ;  /* 0x0000000000017941 */ /* 0x000fea0003800000 */
.L_x_6143:
[----:B----4-:R4:W0:Y:S01]  /*dbd0*/  SHFL.IDX PT, R0, R5, 0x2, 0x181f ;  /* 0x00581f0005007f89 */ /* 0x01082200000e0000 */
        /* <DEDUP_REMOVED lines=8> */
[-C--:B0-----:R-:W-:Y:S02]  /*dc60*/  @!P2 LEA.HI.X R9, R16, R0.reuse, R12, 0x1, P0 ;  /* 0x000000001009a211 */ /* 0x081fe400000f0c0c */
[----:B------:R-:W-:-:S03]  /*dc70*/  @!P3 LEA.HI.X R3, R17, R0, R10, 0x1, P1 ;  /* 0x000000001103b211 */ /* 0x000fc600008f0c0a */
[----:B------:R3:W-:Y:S04]  /*dc80*/  @!P2 ST.E.128 desc[UR50][R8.64], RZ ;  /* 0x000000ff0800a985 */ /* 0x0007e8000c101d32 */
[----:B------:R3:W-:Y:S02]  /*dc90*/  @!P3 ST.E.128 desc[UR50][R2.64], RZ ;  /* 0x000000ff0200b985 */ /* 0x0007e4000c101d32 */
.L_x_6146:
[----:B------:R-:W-:Y:S05]  /*dca0*/  BSYNC B1 ;  /* 0x0000000000017941 */ /* 0x000fea0003800000 */
.L_x_6145:
[----:B0-----:R-:W-:Y:S01]  /*dcb0*/  VIADD R0, R6, 0x60 ;  /* 0x0000006006007836 */ /* 0x001fe20000000000 */
[----:B--2-4-:R-:W0:Y:S04]  /*dcc0*/  SHFL.IDX PT, R5, R5, 0x3, 0x181f ;  /* 0x00781f0005057f89 */ /* 0x014e2800000e0000 */
[----:B------:R-:W-:Y:S01]  /*dcd0*/  ISETP.GE.AND P0, PT, R0, R11, PT ;  /* 0x0000000b0000720c */ /* 0x000fe20003f06270 */
[----:B-1-3--:R1:W2:-:S12]  /*dce0*/  SHFL.IDX PT, R2, R4, 0x3, 0x181f ;  /* 0x00781f0004027f89 */ /* 0x00a29800000e0000 */
[----:B-1----:R-:W-:Y:S05]  /*dcf0*/  @P0 BRA `(.L_x_6135) ;  /* 0x0000000000240947 */ /* 0x002fea0003800000 */
[----:B------:R-:W-:Y:S02]  /*dd00*/  ULDC UR4, c[0x0][0xac8] ;  /* 0x0002b20000047ab9 */ /* 0x000fe40000000800 */
[----:B------:R-:W-:Y:S02]  /*dd10*/  ISETP.GE.AND P2, PT, R16, UR4, PT ;  /* 0x0000000410007c0c */ /* 0x000fe4000bf46270 */
[----:B------:R-:W-:-:S11]  /*dd20*/  ISETP.GE.AND P3, PT, R17, UR4, PT ;  /* 0x0000000411007c0c */ /* 0x000fd6000bf66270 */
[CC--:B--2---:R-:W-:Y:S02]  /*dd30*/  @!P2 LEA R6, P0, R16.reuse, R2.reuse, 0x1 ;  /* 0x000000021006a211 */ /* 0x0c4fe400078008ff */
[C---:B------:R-:W-:Y:S02]  /*dd40*/  @!P3 LEA R2, P1, R17.reuse, R2, 0x1 ;  /* 0x000000021102b211 */ /* 0x040fe400078208ff */
[-C--:B0-----:R-:W-:Y:S02]  /*dd50*/  @!P2 LEA.HI.X R7, R16, R5.reuse, R12, 0x1, P0 ;  /* 0x000000051007a211 */ /* 0x081fe400000f0c0c */
[----:B------:R-:W-:-:S03]  /*dd60*/  @!P3 LEA.HI.X R3, R17, R5, R10, 0x1, P1 ;  /* 0x000000051103b211 */ /* 0x000fc600008f0c0a */
[----:B------:R0:W-:Y:S04]  /*dd70*/  @!P2 ST.E.128 desc[UR50][R6.64], RZ ;  /* 0x000000ff0600a985 */ /* 0x0001e8000c101d32 */
[----:B------:R0:W-:Y:S02]  /*dd80*/  @!P3 ST.E.128 desc[UR50][R2.64], RZ ;  /* 0x000000ff0200b985 */ /* 0x0001e4000c101d32 */
.L_x_6135:
[----:B------:R-:W-:Y:S05]  /*dd90*/  BSYNC B0 ;  /* 0x0000000000007941 */ /* 0x000fea0003800000 */
.L_x_6125:
[----:B------:R-:W-:Y:S02]  /*dda0*/  ULDC UR4, c[0x0][0xc3c] ;  /* 0x00030f0000047ab9 */ /* 0x000fe40000000800 */
[----:B------:R-:W-:-:S13]  /*ddb0*/  ISETP.GE.AND P0, PT, R31, UR4, PT ;  /* 0x000000041f007c0c */ /* 0x000fda000bf06270 */
[----:B------:R-:W-:Y:S05]  /*ddc0*/  @!P0 BRA `(.L_x_6147) ;  /* 0xffffff3000a88947 */ /* 0x000fea000383ffff */
[----:B------:R-:W-:Y:S05]  /*ddd0*/  EXIT ;  /* 0x000000000000794d */ /* 0x000fea0003800000 */
.L_x_6098:
        /* <DEDUP_REMOVED lines=22> */
.L_x_6148:
        /* <DEDUP_REMOVED lines=44> */
.L_x_6152:
        /* <DEDUP_REMOVED lines=38> */
.L_x_6150:
        /* <DEDUP_REMOVED lines=20> */
.L_x_6153:
        /* <DEDUP_REMOVED lines=56> */
.L_x_6151:
[----:B------:R1:W-:Y:S04]  /*e920*/  STL [R1+0x10], R7 ;  /* 0x0000100701007387 */ /* 0x0003e80000100800 */
[----:B------:R1:W-:Y:S04]  /*e930*/  STL [R1+0x14], RZ ;  /* 0x000014ff01007387 */ /* 0x0003e80000100800 */
[----:B------:R1:W-:Y:S02]  /*e940*/  STL [R1+0x18], RZ ;  /* 0x000018ff01007387 */ /* 0x0003e40000100800 */
.L_x_6154:
        /* <DEDUP_REMOVED lines=11> */
.L_x_6149:
[----:B--2---:R-:W-:Y:S01]  /*ea00*/  IMAD.MOV.U32 R0, RZ, RZ, 0x1 ;  /* 0x00000001ff007424 */ /* 0x004fe200078e00ff */
[----:B------:R-:W-:Y:S01]  /*ea10*/  ULDC UR4, c[0x0][0xc3c] ;  /* 0x00030f0000047ab9 */ /* 0x000fe20000000800 */
[----:B------:R2:W-:Y:S01]  /*ea20*/  STL [R1], RZ ;  /* 0x000000ff01007387 */ /* 0x0005e20000100800 */
        /* <DEDUP_REMOVED lines=16> */
[C---:B------:R-:W-:Y:S01]  /*eb30*/  LOP3.LUT P0, RZ, R6.reuse, 0x4, RZ, 0xc0, !PT ;  /* 0x0000000406ff7812 */ /* 0x040fe2000780c0ff */
[C---:B------:R-:W-:Y:S01]  /*eb40*/  IMAD.SHL.U32 R5, R6.reuse, 0x4, RZ ;  /* 0x0000000406057824 */ /* 0x040fe200078e00ff */
[----:B------:R-:W-:Y:S01]  /*eb50*/  SHF.R.U32.HI R3, RZ, 0x5, R4 ;  /* 0x00000005ff037819 */ /* 0x000fe20000011604 */
[----:B------:R-:W-:Y:S01]  /*eb60*/  IMAD.SHL.U32 R19, R6, 0x80, RZ ;  /* 0x0000008006137824 */ /* 0x000fe200078e00ff */
[----:B0-----:R-:W-:-:S04]  /*eb70*/  LOP3.LUT R2, R0, 0x80, RZ, 0xc0, !PT ;  /* 0x0000008000027812 */ /* 0x001fc800078ec0ff */
[----:B------:R-:W-:-:S04]  /*eb80*/  LOP3.LUT R2, R2, 0x10, R6, 0xf8, !PT ;  /* 0x0000001002027812 */ /* 0x000fc800078ef806 */
[----:B------:R-:W-:Y:S02]  /*eb90*/  LOP3.LUT R5, R2, 0x10, R5, 0x78, !PT ;  /* 0x0000001002057812 */ /* 0x000fe400078e7805 */
[C---:B------:R-:W-:Y:S02]  /*eba0*/  LOP3.LUT R2, R0.reuse, 0x60, RZ, 0xc0, !PT ;  /* 0x0000006000027812 */ /* 0x040fe400078ec0ff */
[----:B------:R-:W-:-:S03]  /*ebb0*/  LOP3.LUT R0, R0, 0x100, RZ, 0xc0, !PT ;  /* 0x0000010000007812 */ /* 0x000fc600078ec0ff */
[----:B------:R-:W-:-:S05]  /*ebc0*/  IMAD R2, R3, 0x200, R2 ;  /* 0x0000020003027824 */ /* 0x000fca00078e0202 */
[----:B------:R-:W-:Y:S02]  /*ebd0*/  IADD3 R2, R5, R2, R0 ;  /* 0x0000000205027210 */ /* 0x000fe40007ffe000 */
[----:B------:R-:W-:-:S03]  /*ebe0*/  LOP3.LUT R0, R19, 0x380, RZ, 0xc0, !PT ;  /* 0x0000038013007812 */ /* 0x000fc600078ec0ff */
[----:B------:R0:W-:Y:S02]  /*ebf0*/  STL [R1+0x24], R2 ;  /* 0x0000240201007387 */ /* 0x0001e40000100800 */
[----:B------:R-:W-:Y:S02]  /*ec00*/  IMAD R3, R3, 0x10, R0 ;  /* 0x0000001003037824 */ /* 0x000fe400078e0200 */
[----:B------:R-:W-:-:S05]  /*ec10*/  IMAD.SHL.U32 R0, R6, 0x10, RZ ;  /* 0x0000001006007824 */ /* 0x000fca00078e00ff */
[----:B0-----:R-:W-:Y:S01]  /*ec20*/  LOP3.LUT R2, R3, 0x70, R0, 0x78, !PT ;  /* 0x0000007003027812 */ /* 0x001fe200078e7800 */
[----:B------:R-:W-:-:S03]  /*ec30*/  IMAD.SHL.U32 R3, R6, 0x2, RZ ;  /* 0x0000000206037824 */ /* 0x000fc600078e00ff */
[----:B------:R-:W-:Y:S02]  /*ec40*/  LOP3.LUT R19, R2, 0xc00, R19, 0xf8, !PT ;  /* 0x00000c0002137812 */ /* 0x000fe400078ef813 */
[----:B------:R-:W-:-:S04]  /*ec50*/  LOP3.LUT R2, R0, 0x3f0, RZ, 0xc0, !PT ;  /* 0x000003f000027812 */ /* 0x000fc800078ec0ff */
[----:B------:R-:W-:Y:S01]  /*ec60*/  LOP3.LUT R3, R2, 0x70, R3, 0x78, !PT ;  /* 0x0000007002037812 */ /* 0x000fe200078e7803 */
[----:B------:R-:W-:Y:S01]  /*ec70*/  IMAD.SHL.U32 R2, R4, 0x10, RZ ;  /* 0x0000001004027824 */ /* 0x000fe200078e00ff */
[----:B------:R-:W-:-:S04]  /*ec80*/  SHF.R.U32.HI R4, RZ, 0x3, R4 ;  /* 0x00000003ff047819 */ /* 0x000fc80000011604 */
[----:B------:R-:W-:Y:S01]  /*ec90*/  LOP3.LUT R2, R3, 0x400, R2, 0xf8, !PT ;  /* 0x0000040003027812 */ /* 0x000fe200078ef802 */
[----:B------:R-:W-:Y:S01]  /*eca0*/  IMAD.MOV.U32 R3, RZ, RZ, 0x40 ;  /* 0x00000040ff037424 */ /* 0x000fe200078e00ff */
[----:B------:R-:W-:Y:S01]  /*ecb0*/  LOP3.LUT R4, R4, 0x70, R0, 0xf8, !PT ;  /* 0x0000007004047812 */ /* 0x000fe200078ef800 */
[----:B------:R-:W-:Y:S02]  /*ecc0*/  IMAD.MOV.U32 R0, RZ, RZ, 0x1 ;  /* 0x00000001ff007424 */ /* 0x000fe400078e00ff */
[----:B------:R-:W-:Y:S01]  /*ecd0*/  IMAD.IADD R2, R17, 0x1, R2 ;  /* 0x0000000111027824 */ /* 0x000fe200078e0202 */
[----:B------:R-:W-:-:S05]  /*ece0*/  SEL R3, R3, 0xffffffc0, !P0 ;  /* 0xffffffc003037807 */ /* 0x000fca0004000000 */
[----:B------:R-:W-:Y:S04]  /*ecf0*/  STL [R1+0x38], R3 ;  /* 0x0000380301007387 */ /* 0x000fe80000100800 */
[----:B------:R-:W-:Y:S04]  /*ed00*/  STL [R1+0x2c], R2 ;  /* 0x00002c0201007387 */ /* 0x000fe80000100800 */
[----:B------:R-:W-:Y:S04]  /*ed10*/  STL [R1+0x34], RZ ;  /* 0x000034ff01007387 */ /* 0x000fe80000100800 */
[----:B------:R0:W-:Y:S04]  /*ed20*/  STL [R1+0x4], R0 ;  /* 0x0000040001007387 */ /* 0x0001e80000100800 */
[----:B------:R1:W-:Y:S01]  /*ed30*/  STL [R1], RZ ;  /* 0x000000ff01007387 */ /* 0x0003e20000100800 */
[----:B0-----:R-:W-:-:S05]  /*ed40*/  IMAD.IADD R0, R3, 0x1, R19 ;  /* 0x0000000103007824 */ /* 0x001fca00078e0213 */
[----:B------:R1:W-:Y:S02]  /*ed50*/  STL [R1+0x28], R0 ;  /* 0x0000280001007387 */ /* 0x0003e40000100800 */
.L_x_6221:
[----:B------:R-:W-:Y:S01]  /*ed60*/  ULDC.64 UR4, c[0x0][0xc88] ;  /* 0x0003220000047ab9 */ /* 0x000fe20000000a00 */
[----:B------:R-:W-:Y:S01]  /*ed70*/  ULDC.64 UR6, c[0x0][0xa18] ;  /* 0x0002860000067ab9 */ /* 0x000fe20000000a00 */
[----:B------:R-:W-:Y:S01]  /*ed80*/  UIMAD.WIDE UR4, UR43, 0x4, UR4 ;  /* 0x000000042b0478a5 */ /* 0x000fe2000f8e0204 */
[----:B------:R-:W2:Y:S01]  /*ed90*/  LDL.LU R10, [R1+0x18] ;  /* 0x00001800010a7983 */ /* 0x000ea20000300800 */
        /* <DEDUP_REMOVED lines=37> */
[----:B------:R-:W-:Y:S02]  /*eff0*/  UIADD3.X UR7, UR48, UR9, URZ, UP1, !UPT ;  /* 0x0000000930077290 */ /* 0x000fe40008ffe43f */
[----:B------:R-:W-:-:S04]  /*f000*/  IMAD.U32 R6, RZ, RZ, UR6 ;  /* 0x00000006ff067e24 */ /* 0x000fc8000f8e00ff */
[----:B------:R-:W-:-:S05]  /*f010*/  IMAD.U32 R7, RZ, RZ, UR7 ;  /* 0x00000007ff077e24 */ /* 0x000fca000f8e00ff */
[----:B------:R-:W3:Y:S04]  /*f020*/  @P2 LDG.E R8, desc[UR50][R6.64] ;  /* 0x0000003206082981 */ /* 0x000ee8000c1e1900 */
[----:B----4-:R1:W-:Y:S04]  /*f030*/  STL [R1+0x30], R0 ;  /* 0x0000300001007387 */ /* 0x0103e80000100800 */
[----:B-1----:R1:W4:Y:S02]  /*f040*/  @P4 LDG.E R0, desc[UR50][R4.64] ;  /* 0x0000003204004981 */ /* 0x002324000c1e1900 */
[----:B-1----:R-:W-:-:S02]  /*f050*/  IMAD.U32 R4, RZ, RZ, UR4 ;  /* 0x00000004ff047e24 */ /* 0x002fc4000f8e00ff */
[----:B------:R-:W-:-:S05]  /*f060*/  IMAD.U32 R5, RZ, RZ, UR5 ;  /* 0x00000005ff057e24 */ /* 0x000fca000f8e00ff */
[----:B------:R-:W5:Y:S01]  /*f070*/  @P0 LDG.E R2, desc[UR50][R4.64] ;  /* 0x0000003204020981 */ /* 0x000f62000c1e1900 */
[----:B------:R-:W-:Y:S02]  /*f080*/  ISETP.NE.AND.EX P1, PT, R3, RZ, PT, P1 ;  /* 0x000000ff0300720c */ /* 0x000fe40003f25310 */
[----:B------:R-:W1:Y:S01]  /*f090*/  LDC R3, c[0x0][0x424] ;  /* 0x00010900ff037b82 */ /* 0x000e620000000800 */
        /* <DEDUP_REMOVED lines=17> */
.L_x_6156:
[----:B------:R-:W-:Y:S01]  /*f1b0*/  SEL R3, R3, 0x1, P1 ;  /* 0x0000000103037807 */ /* 0x000fe20000800000 */
[----:B------:R-:W-:Y:S01]  /*f1c0*/  ULDC.64 UR6, c[0x0][0xa20] ;  /* 0x0002880000067ab9 */ /* 0x000fe20000000a00 */
[----:B------:R-:W-:Y:S01]  /*f1d0*/  ULOP3.LUT UR36, UR36, 0xffff, URZ, 0xc0, !UPT ;  /* 0x0000ffff24247892 */ /* 0x000fe2000f8ec03f */
[----:B------:R-:W-:Y:S01]  /*f1e0*/  ISETP.NE.U32.AND P0, PT, RZ, UR6, PT ;  /* 0x00000006ff007c0c */ /* 0x000fe2000bf05070 */
[----:B------:R-:W-:Y:S01]  /*f1f0*/  UIADD3 UR40, UR40, UR4, URZ ;  /* 0x0000000428287290 */ /* 0x000fe2000fffe03f */
[----:B0-----:R-:W-:Y:S02]  /*f200*/  IMAD R2, R3, R9, RZ ;  /* 0x0000000903027224 */ /* 0x001fe400078e02ff */
[----:B------:R-:W-:Y:S01]  /*f210*/  IMAD.U32 R3, RZ, RZ, UR45 ;  /* 0x0000002dff037e24 */ /* 0x000fe2000f8e00ff */
[----:B------:R-:W-:-:S04]  /*f220*/  ISETP.NE.AND.EX P0, PT, RZ, UR7, PT, P0 ;  /* 0x00000007ff007c0c */ /* 0x000fc8000bf05300 */
[----:B------:R0:W-:Y:S09]  /*f230*/  STL [R1+0x8], R3 ;  /* 0x0000080301007387 */ /* 0x0001f20000100800 */
[----:B------:R-:W-:Y:S05]  /*f240*/  @!P0 BRA `(.L_x_6157) ;  /* 0x0000000000188947 */ /* 0x000fea0003800000 */
[----:B------:R-:W-:-:S04]  /*f250*/  UIADD3 UR5, UP0, UR47, UR6, URZ ;  /* 0x000000062f057290 */ /* 0x000fc8000ff1e03f */
[----:B------:R-:W-:Y:S02]  /*f260*/  UIADD3.X UR6, UR48, UR7, URZ, UP0, !UPT ;  /* 0x0000000730067290 */ /* 0x000fe400087fe43f */
[----:B------:R-:W-:-:S04]  /*f270*/  IMAD.U32 R2, RZ, RZ, UR5 ;  /* 0x00000005ff027e24 */ /* 0x000fc8000f8e00ff */
[----:B0-----:R-:W-:-:S05]  /*f280*/  IMAD.U32 R3, RZ, RZ, UR6 ;  /* 0x00000006ff037e24 */ /* 0x001fca000f8e00ff */
[----:B------:R0:W5:Y:S01]  /*f290*/  LDG.E R2, desc[UR50][R2.64] ;  /* 0x0000003202027981 */ /* 0x000162000c1e1900 */
[----:B------:R-:W-:Y:S05]  /*f2a0*/  BRA `(.L_x_6158) ;  /* 0x0000000000107947 */ /* 0x000fea0003800000 */
.L_x_6157:
[----:B------:R-:W-:Y:S05]  /*f2b0*/  @!P2 BRA `(.L_x_6158) ;  /* 0x00000000000ca947 */ /* 0x000fea0003800000 */
[----:B------:R-:W2:Y:S04]  /*f2c0*/  LDG.E R2, desc[UR50][R6.64] ;  /* 0x0000003206027981 */ /* 0x000ea8000c1e1900 */
[----:B------:R-:W2:Y:S02]  /*f2d0*/  LDG.E R6, desc[UR50][R6.64+0x4] ;  /* 0x0000043206067981 */ /* 0x000ea4000c1e1900 */
[----:B--2---:R-:W-:-:S07]  /*f2e0*/  IMAD.IADD R2, R6, 0x1, -R2 ;  /* 0x0000000106027824 */ /* 0x004fce00078e0a02 */
.L_x_6158:
[----:B-----5:R-:W-:-:S04]  /*f2f0*/  VIADD R2, R2, -UR4 ;  /* 0x8000000402027c36 */ /* 0x020fc80008000000 */
[C---:B0-----:R-:W-:Y:S01]  /*f300*/  VIADD R3, R2.reuse, 0xdf ;  /* 0x000000df02037836 */ /* 0x041fe20000000000 */
[----:B------:R-:W-:Y:S01]  /*f310*/  ISETP.GE.AND P0, PT, R2, 0x1, PT ;  /* 0x000000010200780c */ /* 0x000fe20003f06270 */
[----:B------:R-:W-:-:S04]  /*f320*/  IMAD.MOV.U32 R2, RZ, RZ, RZ ;  /* 0x000000ffff027224 */ /* 0x000fc800078e00ff */
        /* <DEDUP_REMOVED lines=34> */
.L_x_6159:
[----:B------:R-:W-:Y:S01]  /*f550*/  LOP3.LUT R0, R0, 0xff, RZ, 0xc0, !PT ;  /* 0x000000ff00007812 */ /* 0x000fe200078ec0ff */
[----:B------:R-:W-:Y:S04]  /*f560*/  BSSY B7, `(.L_x_6160) ;  /* 0x000033d000077945 */ /* 0x000fe80003800000 */
[----:B------:R-:W-:-:S05]  /*f570*/  IMAD R3, R0, R2, RZ ;  /* 0x0000000200037224 */ /* 0x000fca00078e02ff */
[----:B------:R0:W-:Y:S01]  /*f580*/  STL [R1+0x18], R3 ;  /* 0x0000180301007387 */ /* 0x0001e20000100800 */
[----:B------:R-:W-:-:S04]  /*f590*/  VIADDMNMX R18, R3, R2, R18, PT ;  /* 0x0000000203127246 */ /* 0x000fc80003800112 */
[----:B------:R-:W-:-:S13]  /*f5a0*/  ISETP.GT.AND P0, PT, R18, R3, PT ;  /* 0x000000031200720c */ /* 0x000fda0003f04270 */
        /* <DEDUP_REMOVED lines=19> */
.L_x_6161:
        /* <DEDUP_REMOVED lines=20> */
.L_x_6164:
[----:B------:R-:W-:Y:S05]  /*f820*/  BSYNC B6 ;  /* 0x0000000000067941 */ /* 0x000fea0003800000 */
.L_x_6163:
        /* <DEDUP_REMOVED lines=24> */
.L_x_6166:
[----:B------:R-:W-:Y:S05]  /*f9b0*/  BSYNC B6 ;  /* 0x0000000000067941 */ /* 0x000fea0003800000 */
.L_x_6165:
[----:B------:R-:W-:Y:S01]  /*f9c0*/  VIADD R0, R17, 0x400 ;  /* 0x0000040011007836 */ /* 0x000fe20000000000 */
[----:B------:R-:W-:Y:S04]  /*f9d0*/  BSSY B6, `(.L_x_6167) ;  /* 0x0000014000067945 */ /* 0x000fe80003800000 */
[----:B------:R1:W-:Y:S01]  /*f9e0*/  STL [R1+0x20], R0 ;  /* 0x0000200001007387 */ /* 0x0003e20000100800 */
[----:B------:R-:W-:-:S13]  /*f9f0*/  LOP3.LUT P0, RZ, R0, 0x9f, RZ, 0xc0, !PT ;  /* 0x0000009f00ff7812 */ /* 0x000fda000780c0ff */
[----:B-1----:R-:W-:Y:S05]  /*fa00*/  @!P0 BRA `(.L_x_6168) ;  /* 0x0000000000408947 */ /* 0x002fea0003800000 */
        /* <DEDUP_REMOVED lines=16> */
.L_x_6168:
[----:B------:R-:W-:Y:S05]  /*fb10*/  BSYNC B6 ;  /* 0x0000000000067941 */ /* 0x000fea0003800000 */
.L_x_6167:
        /* <DEDUP_REMOVED lines=19> */
.L_x_6170:
[----:B------:R-:W-:Y:S05]  /*fc50*/  BSYNC B6 ;  /* 0x0000000000067941 */ /* 0x000fea0003800000 */
.L_x_6169:
        /* <DEDUP_REMOVED lines=24> */
.L_x_6240:
        /* <DEDUP_REMOVED lines=11> */
.L_x_6243:
        /* <DEDUP_REMOVED lines=21> */
.L_x_6174:
[----:B0-----:R-:W3:Y:S04]  /*ffe0*/  LDL R3, [R1] ;  /* 0x0000000001037983 */ /* 0x001ee80000100800 */
        /* <DEDUP_REMOVED lines=8> */
.L_x_6244:
        /* <DEDUP_REMOVED lines=8> */
.L_x_6176:
[----:B------:R-:W2:Y:S01]  /*100f0*/  LDL R5, [R1] ;  /* 0x0000000001057983 */ /* 0x000ea20000100800 */
        /* <DEDUP_REMOVED lines=9> */
[----:B------:R-:W-:-:S04]  /*10190*/  UMOV UR34, URZ ;  /* 0x0000003f00227c82 */ /* 0x000fc80008000000 */
[----:B------:R-:W-:Y:S01]  /*101a0*/  UIADD3 UR33, UR33, 0x2e870, URZ ;  /* 0x0002e87021217890 */ /* 0x000fe2000fffe03f */
[----:B--2---:R-:W-:-:S05]  /*101b0*/  IMAD R4, R5, 0x7000, R17 ;  /* 0x0000700005047824 */ /* 0x004fca00078e0211 */
[----:B------:R-:W-:-:S13]  /*101c0*/  R2UR UR32, R4 ;  /* 0x00000000042072ca */ /* 0x000fda00000e0000 */
[----:B------:R-:W-:-:S09]  /*101d0*/  UIADD3 UR32, UR32, 0xe400, URZ ;  /* 0x0000e40020207890 */ /* 0x000fd2000fffe03f */
[----:B------:R1:W-:Y:S01]  /*101e0*/  UTMALDG.4D [UR32], [UR4], desc[UR6] ;  /* 0x00000620040075b4 */ /* 0x0003e20008019000 */
[----:B------:R-:W2:Y:S02]  /*101f0*/  SYNCS.PHASECHK.TRANS64.TRYWAIT P0, [R3+URZ+0x2e840], R2 ;  /* 0x02e84002030075a7 */ /* 0x000ea4000800017f */
[----:B-12---:R-:W-:Y:S05]  /*10200*/  @!P0 BRA `(.L_x_6177) ;  /* 0x0000003800b48947 */ /* 0x006fea0003800000 */
.L_x_6245:
        /* <DEDUP_REMOVED lines=8> */
.L_x_6178:
        /* <DEDUP_REMOVED lines=11> */
[----:B------:R-:W-:-:S03]  /*10340*/  UMOV UR12, UR36 ;  /* 0x00000024000c7c82 */ /* 0x000fc60008000000 */
[----:B------:R-:W-:Y:S02]  /*10350*/  UIADD3 UR8, UR8, 0x20400, URZ ;  /* 0x0002040008087890 */ /* 0x000fe4000fffe03f */
[----:B------:R-:W-:-:S09]  /*10360*/  UIADD3 UR9, UR9, 0x2e830, URZ ;  /* 0x0002e83009097890 */ /* 0x000fd2000fffe03f */
[----:B------:R1:W-:Y:S01]  /*10370*/  UTMALDG.4D [UR8], [UR4], desc[UR6] ;  /* 0x00000608040075b4 */ /* 0x0003e20008019000 */
[----:B--2---:R-:W-:-:S04]  /*10380*/  LOP3.LUT R2, R2, 0xfffffffe, RZ, 0xc0, !PT ;  /* 0xfffffffe02027812 */ /* 0x004fc800078ec0ff */
[----:B------:R-:W-:-:S05]  /*10390*/  @P0 LOP3.LUT R2, R2, 0x1, RZ, 0xfc, !PT ;  /* 0x0000000102020812 */ /* 0x000fca00078efcff */
[----:B------:R1:W-:Y:S01]  /*103a0*/  STL [R1+0xc], R2 ;  /* 0x00000c0201007387 */ /* 0x0003e20000100800 */
[----:B------:R-:W-:Y:S01]  /*103b0*/  NOP ;  /* 0x0000000000007918 */ /* 0x000fe20000000000 */
.L_x_6172:
        /* <DEDUP_REMOVED lines=33> */
.L_x_6180:
[----:B------:R-:W-:Y:S05]  /*105d0*/  BSYNC B6 ;  /* 0x0000000000067941 */ /* 0x000fea0003800000 */
.L_x_6179:
        /* <DEDUP_REMOVED lines=24> */
[----:B------:R-:W-:Y:S02]  /*10760*/  LOP3.LUT R9, R9, 0x70, RZ, 0xc0, !PT ;  /* 0x0000007009097812 */ /* 0x000fe400078ec0ff */
[----:B------:R-:W-:-:S04]  /*10770*/  LOP3.LUT R7, R7, 0x7f, RZ, 0xc0, !PT ;  /* 0x0000007f07077812 */ /* 0x000fc800078ec0ff */
[----:B------:R-:W-:Y:S01]  /*10780*/  SHF.R.U32.HI R10, RZ, 0x3, R7 ;  /* 0x00000003ff0a7819 */ /* 0x000fe20000011607 */
        /* <DEDUP_REMOVED lines=20> */
[----:B------:R-:W-:-:S03]  /*108d0*/  ULDC UR4, c[0x0][0x2b8] ;  /* 0x0000ae0000047ab9 */ /* 0x000fc60000000800 */
[----:B------:R-:W-:Y:S02]  /*108e0*/  IADD3.X R2, R3, UR5, R4, P0, !PT ;  /* 0x0000000503027c10 */ /* 0x000fe400087fe404 */
[----:B------:R-:W-:Y:S01]  /*108f0*/  ISETP.GE.AND P0, PT, R9, UR4, PT ;  /* 0x0000000409007c0c */ /* 0x000fe2000bf06270 */
[----:B------:R-:W-:-:S03]  /*10900*/  UMOV UR4, 0xffffffff ;  /* 0xffffffff00047882 */ /* 0x000fc60000000000 */
[----:B--2---:R-:W-:Y:S09]  /*10910*/  BRA.DIV UR4, `(.L_x_6181) ;  /* 0x0000003604047947 */ /* 0x004ff2000b800000 */
        /* <DEDUP_REMOVED lines=8> */
[----:B-1----:R-:W-:-:S05]  /*109a0*/  @!P1 IMAD.X R7, RZ, RZ, R7, P2 ;  /* 0x000000ffff079224 */ /* 0x002fca00010e0607 */
[----:B------:R-:W-:Y:S01]  /*109b0*/  @!PT LDS RZ, [RZ] ;  /* 0x00000000fffff984 */ /* 0x000fe20000000800 */
[----:B-----5:R0:W-:Y:S01]  /*109c0*/  @!P1 LDGSTS.E.BYPASS.LTC128B.128 [R8+0x1c400], desc[UR50][R6.64], !P0 ;  /* 0x1c40000006089fae */ /* 0x0201e2000c101d72 */
[----:B------:R-:W-:-:S03]  /*109d0*/  ISETP.GE.AND P1, PT, R5, R4, PT ;  /* 0x000000040500720c */ /* 0x000fc60003f26270 */
[----:B------:R-:W-:Y:S04]  /*109e0*/  SHFL.IDX PT, R5, R2, 0x1, 0x181f ;  /* 0x00381f0002057f89 */ /* 0x000fe800000e0000 */
[----:B0-----:R-:W0:Y:S06]  /*109f0*/  SHFL.IDX PT, R6, R0, 0x1, 0x181f ;  /* 0x00381f0000067f89 */ /* 0x001e2c00000e0000 */
[----:B0-----:R-:W-:-:S05]  /*10a00*/  @!P1 IADD3 R6, P2, R9, R6, RZ ;  /* 0x0000000609069210 */ /* 0x001fca0007f5e0ff */
[----:B------:R-:W-:-:S04]  /*10a10*/  @!P1 IMAD.X R5, RZ, RZ, R5, P2 ;  /* 0x000000ffff059224 */ /* 0x000fc800010e0605 */
[----:B------:R-:W-:Y:S02]  /*10a20*/  @!P1 IMAD.MOV.U32 R7, RZ, RZ, R5 ;  /* 0x000000ffff079224 */ /* 0x000fe400078e0005 */
[----:B------:R-:W-:-:S03]  /*10a30*/  VIADD R5, R3, 0x20 ;  /* 0x0000002003057836 */ /* 0x000fc60000000000 */
[----:B------:R0:W-:Y:S02]  /*10a40*/  @!P1 LDGSTS.E.BYPASS.LTC128B.128 [R8+0x1cc00], desc[UR50][R6.64], !P0 ;  /* 0x1cc0000006089fae */ /* 0x0001e4000c101d72 */
[----:B------:R-:W-:Y:S02]  /*10a50*/  ISETP.GE.AND P1, PT, R5, R4, PT ;  /* 0x000000040500720c */ /* 0x000fe40003f26270 */
[----:B------:R-:W-:Y:S04]  /*10a60*/  SHFL.IDX PT, R5, R2, 0x2, 0x181f ;  /* 0x00581f0002057f89 */ /* 0x000fe800000e0000 */
[----:B0-----:R-:W0:Y:S07]  /*10a70*/  SHFL.IDX PT, R6, R0, 0x2, 0x181f ;  /* 0x00581f0000067f89 */ /* 0x001e2e00000e0000 */
        /* <DEDUP_REMOVED lines=31> */
[----:B0-----:R-:W0:Y:S04]  /*10c70*/  SHFL.IDX PT, R6, R0, 0x6, 0x181f ;  /* 0x00d81f0000067f89 */ /* 0x001e2800000e0000 */
[----:B------:R-:W1:Y:S03]  /*10c80*/  SHFL.IDX PT, R0, R0, 0x7, 0x181f ;  /* 0x00f81f0000007f89 */ /* 0x000e6600000e0000 */
[----:B0-----:R-:W-:-:S05]  /*10c90*/  @!P1 IADD3 R6, P2, R9, R6, RZ ;  /* 0x0000000609069210 */ /* 0x001fca0007f5e0ff */
[----:B------:R-:W-:-:S04]  /*10ca0*/  @!P1 IMAD.X R5, RZ, RZ, R5, P2 ;  /* 0x000000ffff059224 */ /* 0x000fc800010e0605 */
[----:B------:R-:W-:Y:S02]  /*10cb0*/  @!P1 IMAD.MOV.U32 R7, RZ, RZ, R5 ;  /* 0x000000ffff079224 */ /* 0x000fe400078e0005 */
[----:B------:R0:W2:Y:S04]  /*10cc0*/  SHFL.IDX PT, R5, R2, 0x7, 0x181f ;  /* 0x00f81f0002057f89 */ /* 0x0000a800000e0000 */
[----:B-1----:R0:W-:Y:S02]  /*10cd0*/  @!P1 LDGSTS.E.BYPASS.LTC128B.128 [R8+0x1f400], desc[UR50][R6.64], !P0 ;  /* 0x1f40000006089fae */ /* 0x0021e4000c101d72 */
.L_x_6262:
[----:B------:R-:W-:-:S05]  /*10ce0*/  VIADD R3, R3, 0x70 ;  /* 0x0000007003037836 */ /* 0x000fca0000000000 */
[----:B------:R-:W-:-:S13]  /*10cf0*/  ISETP.GE.AND P1, PT, R3, R4, PT ;  /* 0x000000040300720c */ /* 0x000fda0003f26270 */
[----:B0-----:R-:W-:-:S05]  /*10d00*/  @!P1 IADD3 R2, P2, R9, R0, RZ ;  /* 0x0000000009029210 */ /* 0x001fca0007f5e0ff */
[----:B--2---:R-:W-:-:S05]  /*10d10*/  @!P1 IMAD.X R3, RZ, RZ, R5, P2 ;  /* 0x000000ffff039224 */ /* 0x004fca00010e0605 */
[----:B------:R-:W-:Y:S01]  /*10d20*/  @!PT LDS RZ, [RZ] ;  /* 0x00000000fffff984 */ /* 0x000fe20000000800 */
[----:B------:R-:W-:Y:S01]  /*10d30*/  @!PT LDS RZ, [RZ] ;  /* 0x00000000fffff984 */ /* 0x000fe20000000800 */
[----:B------:R-:W-:Y:S01]  /*10d40*/  @!PT LDS RZ, [RZ] ;  /* 0x00000000fffff984 */ /* 0x000fe20000000800 */
[----:B------:R0:W-:Y:S01]  /*10d50*/  @!P1 LDGSTS.E.BYPASS.LTC128B.128 [R8+0x1fc00], desc[UR50][R2.64], !P0 ;  /* 0x1fc0000002089fae */ /* 0x0001e2000c101d72 */
[----:B------:R-:W-:Y:S01]  /*10d60*/  PLOP3.LUT P0, PT, PT, PT, PT, 0x80, 0x0 ;  /* 0x000000000000781c */ /* 0x000fe20003f0f070 */
[----:B------:R-:W-:-:S12]  /*10d70*/  NOP ;  /* 0x0000000000007918 */ /* 0x000fd80000000000 */
.L_x_6182:
[----:B------:R-:W-:Y:S02]  /*10d80*/  PLOP3.LUT P1, PT, P1, P0, PT, 0xa2, 0x0 ;  /* 0x000000000000781c */ /* 0x000fe40000f21472 */
[----:B------:R-:W-:-:S08]  /*10d90*/  @P0 R2UR P1, UR4, R17 ;  /* 0x00000000110402ca */ /* 0x000fd00000020000 */
[----:B------:R-:W-:-:S05]  /*10da0*/  @P0 PLOP3.LUT P0, PT, P1, PT, PT, 0x80, 0x0 ;  /* 0x000000000000081c */ /* 0x000fca0000f0f070 */
[----:B------:R-:W-:Y:S01]  /*10db0*/  @!P1 SYNCS.ARRIVE.TRANS64.RED.A0T1 RZ, [UR4+0x2e800], RZ ;  /* 0x02e800ffffff99a7 */ /* 0x000fe20008200404 */
[----:B------:R-:W-:Y:S07]  /*10dc0*/  @!P1 ARRIVES.LDGSTSBAR.64.TRANSCNT [UR4+0x2e800] ;  /* 0x02e80000ff0099b0 */ /* 0x000fee0008000a84 */
[----:B------:R-:W-:Y:S05]  /*10dd0*/  @P0 BRA.U.ANY `(.L_x_6182) ;  /* 0xfffffffd00e80947 */ /* 0x000fea000393ffff */
[----:B0-----:R-:W2:Y:S02]  /*10de0*/  LDL.LU R2, [R1+0x34] ;  /* 0x0000340001027983 */ /* 0x001ea40000300800 */
        /* <DEDUP_REMOVED lines=11> */
.L_x_6263:
[----:B------:R-:W-:Y:S05]  /*10ea0*/  BSYNC B0 ;  /* 0x0000000000007941 */ /* 0x000fea0003800000 */
.L_x_6183:
[----:B------:R-:W2:Y:S01]  /*10eb0*/  LDL R2, [R1+0x18] ;  /* 0x0000180001027983 */ /* 0x000ea20000100800 */
[----:B------:R-:W-:-:S05]  /*10ec0*/  VIADD R18, R18, 0xfffffffe ;  /* 0xfffffffe12127836 */ /* 0x000fca0000000000 */
[----:B--2---:R-:W-:-:S13]  /*10ed0*/  ISETP.GE.AND P0, PT, R18, R2, PT ;  /* 0x000000021200720c */ /* 0x004fda0003f06270 */
[----:B------:R-:W-:Y:S05]  /*10ee0*/  @!P0 BRA `(.L_x_6185) ;  /* 0x0000001000288947 */ /* 0x000fea0003800000 */
[----:B0-----:R0:W5:Y:S04]  /*10ef0*/  LDL.LU R0, [R1+0x4] ;  /* 0x0000040001007983 */ /* 0x0011680000300800 */
[----:B------:R0:W5:Y:S02]  /*10f00*/  LDL.LU R6, [R1] ;  /* 0x0000000001067983 */ /* 0x0001640000300800 */
.L_x_6205:
        /* <DEDUP_REMOVED lines=25> */
[----:B------:R-:W-:-:S05]  /*110a0*/  @P0 SHF.R.U32.HI R2, RZ, R3, R4 ;  /* 0x00000003ff020219 */ /* 0x000fca0000011604 */
[----:B------:R-:W-:-:S04]  /*110b0*/  IMAD.MOV R3, RZ, RZ, -R2 ;  /* 0x000000ffff037224 */ /* 0x000fc800078e0a02 */
[----:B------:R-:W-:Y:S01]  /*110c0*/  IMAD R7, R7, R3, R18 ;  /* 0x0000000307077224 */ /* 0x000fe200078e0212 */
[----:B------:R-:W-:Y:S01]  /*110d0*/  SHF.R.S32.HI R3, RZ, 0x1f, R2 ;  /* 0x0000001fff037819 */ /* 0x000fe20000011402 */
[----:B--2---:R-:W-:-:S04]  /*110e0*/  IMAD R4, R10, UR6, RZ ;  /* 0x000000060a047c24 */ /* 0x004fc8000f8e02ff */
[C---:B----4-:R-:W-:Y:S02]  /*110f0*/  IMAD R4, R5.reuse, UR7, R4 ;  /* 0x0000000705047c24 */ /* 0x050fe4000f8e0204 */
[----:B------:R-:W-:-:S04]  /*11100*/  IMAD.WIDE.U32 R2, R5, UR6, R2 ;  /* 0x0000000605027c25 */ /* 0x000fc8000f8e0002 */
[----:B------:R-:W-:Y:S01]  /*11110*/  IMAD.IADD R3, R4, 0x1, R3 ;  /* 0x0000000104037824 */ /* 0x000fe200078e0203 */
[----:B------:R-:W-:-:S04]  /*11120*/  LEA R4, P0, R2, UR4, 0x2 ;  /* 0x0000000402047c11 */ /* 0x000fc8000f8010ff */
[----:B------:R-:W-:-:S05]  /*11130*/  LEA.HI.X R5, R2, UR5, R3, 0x2, P0 ;  /* 0x0000000502057c11 */ /* 0x000fca00080f1403 */
[----:B------:R2:W5:Y:S04]  /*11140*/  LDG.E R16, desc[UR50][R4.64] ;  /* 0x0000003204107981 */ /* 0x000568000c1e1900 */
.L_x_6188:
[----:B------:R-:W2:Y:S01]  /*11150*/  S2R R2, SR_TID.X ;  /* 0x0000000000027919 */ /* 0x000ea20000002100 */
[----:B------:R-:W-:Y:S01]  /*11160*/  IMAD R3, R9, 0x8, R17 ;  /* 0x0000000809037824 */ /* 0x000fe200078e0211 */
[----:B------:R-:W-:Y:S01]  /*11170*/  BSSY B1, `(.L_x_6189) ;  /* 0x0000006000017945 */ /* 0x000fe20003800000 */
[----:B--2---:R-:W-:Y:S02]  /*11180*/  LOP3.LUT R4, R2, 0x7f, RZ, 0xc0, !PT ;  /* 0x0000007f02047812 */ /* 0x004fe400078ec0ff */
[----:B------:R-:W-:Y:S02]  /*11190*/  SHF.L.U32 R2, R8, 0x1f, RZ ;  /* 0x0000001f08027819 */ /* 0x000fe400000006ff */
[----:B------:R-:W-:Y:S02]  /*111a0*/  ISETP.NE.AND P1, PT, R4, RZ, PT ;  /* 0x000000ff0400720c */ /* 0x000fe40003f25270 */
[----:B------:R-:W2:Y:S02]  /*111b0*/  SYNCS.PHASECHK.TRANS64.TRYWAIT P0, [R3+URZ+0x2e880], R2 ;  /* 0x02e88002030075a7 */ /* 0x000ea4000800017f */
[----:B--2---:R-:W-:Y:S09]  /*111c0*/  @!P0 BRA `(.L_x_6190) ;  /* 0x0000003400588947 */ /* 0x004ff20003800000 */
.L_x_6264:
[----:B------:R-:W-:Y:S05]  /*111d0*/  BSYNC B1 ;  /* 0x0000000000017941 */ /* 0x000fea0003800000 */
.L_x_6189:
        /* <DEDUP_REMOVED lines=9> */
.L_x_6192:
[----:B------:R-:W-:Y:S05]  /*11270*/  BSYNC B1 ;  /* 0x0000000000017941 */ /* 0x000fea0003800000 */
.L_x_6191:
[----:B------:R-:W3:Y:S01]  /*11280*/  LDL R5, [R1] ;  /* 0x0000000001057983 */ /* 0x000ee20000100800 */
[----:B-1----:R-:W-:Y:S01]  /*11290*/  IMAD.MOV.U32 R9, RZ, RZ, RZ ;  /* 0x000000ffff097224 */ /* 0x002fe200078e00ff */
        /* <DEDUP_REMOVED lines=10> */
[----:B------:R-:W-:-:S07]  /*11340*/  VIADD R8, R5, 0xe400 ;  /* 0x0000e40005087836 */ /* 0x000fce0000000000 */
.L_x_6193:
        /* <DEDUP_REMOVED lines=13> */
.L_x_6265:
[----:B------:R-:W-:Y:S05]  /*11420*/  BSYNC B1 ;  /* 0x0000000000017941 */ /* 0x000fea0003800000 */
.L_x_6194:
        /* <DEDUP_REMOVED lines=11> */
.L_x_6197:
[----:B------:R-:W-:Y:S05]  /*114e0*/  BSYNC B1 ;  /* 0x0000000000017941 */ /* 0x000fea0003800000 */
.L_x_6196:
[----:B------:R-:W-:Y:S01]  /*114f0*/  R2UR UR10, R9 ;  /* 0x00000000090a72ca */ /* 0x000fe200000e0000 */
[----:B------:R-:W-:Y:S01]  /*11500*/  UIADD3 UR4, UP0, UR52, 0x370, URZ ;  /* 0x0000037034047890 */ /* 0x000fe2000ff1e03f */
[----:B------:R-:W-:Y:S01]  /*11510*/  R2UR UR6, R10 ;  /* 0x000000000a0672ca */ /* 0x000fe200000e0000 */
[----:B------:R-:W-:Y:S01]  /*11520*/  VIADD R5, R5, 0x20400 ;  /* 0x0002040005057836 */ /* 0x000fe20000000000 */
[----:B------:R-:W-:Y:S01]  /*11530*/  R2UR UR7, R11 ;  /* 0x000000000b0772ca */ /* 0x000fe200000e0000 */
[----:B-12---:R-:W-:Y:S01]  /*11540*/  VIADD R3, R3, 0x2e830 ;  /* 0x0002e83003037836 */ /* 0x006fe20000000000 */
[----:B------:R-:W-:Y:S01]  /*11550*/  PLOP3.LUT P0, PT, PT, PT, PT, 0x80, 0x0 ;  /* 0x000000000000781c */ /* 0x000fe20003f0f070 */
[----:B------:R-:W-:-:S12]  /*11560*/  UIADD3.X UR5, URZ, UR53, URZ, UP0, !UPT ;  /* 0x000000353f057290 */ /* 0x000fd800087fe43f */
.L_x_6198:
        /* <DEDUP_REMOVED lines=10> */
.L_x_6187:
[----:B------:R-:W-:Y:S05]  /*11610*/  BSYNC B0 ;  /* 0x0000000000007941 */ /* 0x000fea0003800000 */
.L_x_6186:
[----:B------:R-:W-:-:S06]  /*11620*/  UISETP.NE.AND UP0, UPT, UR39, 0x3, UPT ;  /* 0x000000032700788c */ /* 0x000fcc000bf05270 */
[----:B------:R-:W-:-:S13]  /*11630*/  PLOP3.LUT P0, PT, PT, PT, UP0, 0x80, 0x0 ;  /* 0x000000000000781c */ /* 0x000fda0003f0f008 */
[----:B------:R-:W-:Y:S05]  /*11640*/  @!P0 BRA `(.L_x_6199) ;  /* 0x0000000000048947 */ /* 0x000fea0003800000 */
[----:B------:R-:W-:Y:S01]  /*11650*/  BPT.TRAP 0x1 ;  /* 0x000000040000795c */ /* 0x000fe20000300000 */
.L_x_6199:
        /* <DEDUP_REMOVED lines=8> */
.L_x_6266:
[----:B------:R-:W-:Y:S05]  /*116e0*/  BSYNC B0 ;  /* 0x0000000000007941 */ /* 0x000fea0003800000 */
.L_x_6200:
[----:B------:R-:W-:Y:S05]  /*116f0*/  @!P1 BRA `(.L_x_6202) ;  /* 0x0000000000049947 */ /* 0x000fea0003800000 */
[----:B------:R-:W-:Y:S01]  /*11700*/  BPT.TRAP 0x1 ;  /* 0x000000040000795c */ /* 0x000fe20000300000 */
.L_x_6202:
[----:B------:R-:W-:Y:S01]  /*11710*/  SHF.L.U32 R0, R0, 0x1f, RZ ;  /* 0x0000001f00007819 */ /* 0x000fe200000006ff */
[----:B--2---:R-:W-:-:S03]  /*11720*/  IMAD R2, R6, 0x7000, RZ ;  /* 0x0000700006027824 */ /* 0x004fc600078e02ff */
[----:B------:R-:W2:Y:S02]  /*11730*/  SYNCS.PHASECHK.TRANS64.TRYWAIT P0, [R20+URZ+0x2e860], R0 ;  /* 0x02e86000140075a7 */ /* 0x000ea4000800017f */
[----:B--2---:R-:W-:Y:S05]  /*11740*/  @!P0 BRA `(.L_x_6203) ;  /* 0x0000003000348947 */ /* 0x004fea0003800000 */
.L_x_6267:
[----:B------:R-:W3:Y:S04]  /*11750*/  LDL R3, [R1+0x28] ;  /* 0x0000280001037983 */ /* 0x000ee80000100800 */
[----:B------:R-:W4:Y:S04]  /*11760*/  LDL R13, [R1+0x24] ;  /* 0x00002400010d7983 */ /* 0x000f280000100800 */
[----:B------:R-:W4:Y:S01]  /*11770*/  LDL R12, [R1+0x20] ;  /* 0x00002000010c7983 */ /* 0x000f220000100800 */
[----:B--2---:R-:W-:Y:S01]  /*11780*/  LOP3.LUT R0, R2, R19, RZ, 0xfc, !PT ;  /* 0x0000001302007212 */ /* 0x004fe200078efcff */
[----:B------:R-:W-:Y:S05]  /*11790*/  WARPSYNC.ALL ;  /* 0x0000000000007948 */ /* 0x000fea0003800000 */
[----:B------:R-:W-:-:S05]  /*117a0*/  IMAD.IADD R0, R17, 0x1, R0 ;  /* 0x0000000111007824 */ /* 0x000fca00078e0200 */
[----:B------:R-:W1:Y:S02]  /*117b0*/  LDSM.16.MT88.4 R4, [R0+0xe400] ;  /* 0x00e400000004783b */ /* 0x000e640000004200 */
[C-C-:B-1----:R-:W-:Y:S02]  /*117c0*/  PRMT R8, R4.reuse, 0x6420, R5.reuse ;  /* 0x0000642004087816 */ /* 0x142fe40000000005 */
[----:B------:R-:W-:Y:S02]  /*117d0*/  PRMT R9, R4, 0x7531, R5 ;  /* 0x0000753104097816 */ /* 0x000fe40000000005 */
[C-C-:B------:R-:W-:Y:S02]  /*117e0*/  PRMT R10, R6.reuse, 0x6420, R7.reuse ;  /* 0x00006420060a7816 */ /* 0x140fe40000000007 */
[----:B------:R-:W-:Y:S02]  /*117f0*/  PRMT R11, R6, 0x7531, R7 ;  /* 0x00007531060b7816 */ /* 0x000fe40000000007 */
[----:B---3--:R-:W-:-:S05]  /*11800*/  IADD3 R3, R17, R3, R2 ;  /* 0x0000000311037210 */ /* 0x008fca0007ffe002 */
[----:B------:R-:W1:Y:S01]  /*11810*/  LDSM.16.MT88.4 R4, [R3+0xe400] ;  /* 0x00e400000304783b */ /* 0x000e620000004200 */
[----:B----4-:R-:W-:-:S05]  /*11820*/  IADD3 R0, R12, R2, R13 ;  /* 0x000000020c007210 */ /* 0x010fca0007ffe00d */
[----:B------:R-:W-:Y:S01]  /*11830*/  STSM.16.M88.4 [R0], R8 ;  /* 0x0000000800007844 */ /* 0x000fe20000000200 */
[C-C-:B-1----:R-:W-:Y:S02]  /*11840*/  PRMT R12, R4.reuse, 0x6420, R5.reuse ;  /* 0x00006420040c7816 */ /* 0x142fe40000000005 */
[----:B------:R-:W-:Y:S01]  /*11850*/  PRMT R13, R4, 0x7531, R5 ;  /* 0x00007531040d7816 */ /* 0x000fe20000000005 */
[----:B------:R-:W-:Y:S01]  /*11860*/  VIADD R4, R2, 0x1000 ;  /* 0x0000100002047836 */ /* 0x000fe20000000000 */
[C-C-:B------:R-:W-:Y:S02]  /*11870*/  PRMT R14, R6.reuse, 0x6420, R7.reuse ;  /* 0x00006420060e7816 */ /* 0x140fe40000000007 */
[----:B------:R-:W-:Y:S02]  /*11880*/  PRMT R15, R6, 0x7531, R7 ;  /* 0x00007531060f7816 */ /* 0x000fe40000000007 */
[----:B------:R-:W-:-:S03]  /*11890*/  LOP3.LUT R4, R4, R19, RZ, 0xfc, !PT ;  /* 0x0000001304047212 */ /* 0x000fc600078efcff */
[----:B------:R-:W-:Y:S02]  /*118a0*/  STSM.16.M88.4 [R0+0x800], R12 ;  /* 0x0008000c00007844 */ /* 0x000fe40000000200 */
[----:B------:R-:W-:-:S05]  /*118b0*/  IMAD.IADD R4, R17, 0x1, R4 ;  /* 0x0000000111047824 */ /* 0x000fca00078e0204 */
[----:B------:R-:W1:Y:S02]  /*118c0*/  LDSM.16.MT88.4 R8, [R4+0xe400] ;  /* 0x00e400000408783b */ /* 0x000e640000004200 */
[C-C-:B-1----:R-:W-:Y:S02]  /*118d0*/  PRMT R4, R8.reuse, 0x6420, R9.reuse ;  /* 0x0000642008047816 */ /* 0x142fe40000000009 */
[----:B------:R-:W-:Y:S02]  /*118e0*/  PRMT R5, R8, 0x7531, R9 ;  /* 0x0000753108057816 */ /* 0x000fe40000000009 */
[C-C-:B------:R-:W-:Y:S02]  /*118f0*/  PRMT R6, R10.reuse, 0x6420, R11.reuse ;  /* 0x000064200a067816 */ /* 0x140fe4000000000b */
[----:B------:R-:W-:Y:S02]  /*11900*/  PRMT R7, R10, 0x7531, R11 ;  /* 0x000075310a077816 */ /* 0x000fe4000000000b */
[----:B------:R-:W1:Y:S04]  /*11910*/  LDSM.16.MT88.4 R8, [R3+0xf400] ;  /* 0x00f400000308783b */ /* 0x000e680000004200 */
[----:B------:R2:W-:Y:S02]  /*11920*/  STSM.16.M88.4 [R0+0x1000], R4 ;  /* 0x0010000400007844 */ /* 0x0005e40000000200 */
[----:B--2---:R-:W-:-:S05]  /*11930*/  VIADD R4, R2, 0x2000 ;  /* 0x0000200002047836 */ /* 0x004fca0000000000 */
        /* <DEDUP_REMOVED lines=44> */
[C---:B--2---:R-:W-:Y:S02]  /*11c00*/  VIADD R4, R2.reuse, 0x5000 ;  /* 0x0000500002047836 */ /* 0x044fe40000000000 */
[----:B------:R-:W-:-:S03]  /*11c10*/  VIADD R2, R2, 0x6000 ;  /* 0x0000600002027836 */ /* 0x000fc60000000000 */
[-C--:B------:R-:W-:Y:S02]  /*11c20*/  LOP3.LUT R4, R4, R19.reuse, RZ, 0xfc, !PT ;  /* 0x0000001304047212 */ /* 0x080fe400078efcff */
[----:B------:R-:W-:-:S03]  /*11c30*/  LOP3.LUT R2, R2, R19, RZ, 0xfc, !PT ;  /* 0x0000001302027212 */ /* 0x000fc600078efcff */
[C---:B------:R-:W-:Y:S02]  /*11c40*/  IMAD.IADD R4, R17.reuse, 0x1, R4 ;  /* 0x0000000111047824 */ /* 0x040fe400078e0204 */
        /* <DEDUP_REMOVED lines=12> */
[----:B------:R-:W-:Y:S01]  /*11d10*/  STSM.16.M88.4 [R0+0x5000], R4 ;  /* 0x0050000400007844 */ /* 0x000fe20000000200 */
[C-C-:B-1----:R-:W-:Y:S02]  /*11d20*/  PRMT R12, R8.reuse, 0x6420, R9.reuse ;  /* 0x00006420080c7816 */ /* 0x142fe40000000009 */
[----:B------:R-:W-:Y:S02]  /*11d30*/  PRMT R13, R8, 0x7531, R9 ;  /* 0x00007531080d7816 */ /* 0x000fe40000000009 */
[----:B------:R-:W-:-:S02]  /*11d40*/  PRMT R14, R10, 0x6420, R11 ;  /* 0x000064200a0e7816 */ /* 0x000fc4000000000b */
        /* <DEDUP_REMOVED lines=22> */
.L_x_6204:
[----:B-1----:R-:W1:Y:S01]  /*11eb0*/  S2R R0, SR_TID.X ;  /* 0x0000000000007919 */ /* 0x002e620000002100 */
[----:B--2---:R2:W-:Y:S01]  /*11ec0*/  SYNCS.ARRIVE.TRANS64.A1T0 RZ, [R20+URZ+0x2e850], RZ ;  /* 0x02e850ff14ff79a7 */ /* 0x0045e2000810003f */
[----:B------:R3:W5:Y:S01]  /*11ed0*/  LDL R6, [R1] ;  /* 0x0000000001067983 */ /* 0x0007620000100800 */
        /* <DEDUP_REMOVED lines=11> */
.L_x_6185:
        /* <DEDUP_REMOVED lines=8> */
[----:B------:R-:W0:Y:S01]  /*12010*/  POPC R5, UR4 ;  /* 0x0000000400057d09 */ /* 0x000e220008000000 */
        /* <DEDUP_REMOVED lines=9> */
.L_x_6207:
[----:B------:R-:W-:Y:S05]  /*120b0*/  BSYNC B0 ;  /* 0x0000000000007941 */ /* 0x000fea0003800000 */
.L_x_6206:
[----:B------:R-:W-:-:S06]  /*120c0*/  UISETP.NE.AND UP0, UPT, UR39, 0x3, UPT ;  /* 0x000000032700788c */ /* 0x000fcc000bf05270 */
[----:B------:R-:W-:-:S13]  /*120d0*/  PLOP3.LUT P1, PT, PT, PT, UP0, 0x80, 0x0 ;  /* 0x000000000000781c */ /* 0x000fda0003f2f008 */
[----:B------:R-:W-:Y:S05]  /*120e0*/  @!P1 BRA `(.L_x_6208) ;  /* 0x0000000000049947 */ /* 0x000fea0003800000 */
[----:B------:R-:W-:Y:S01]  /*120f0*/  BPT.TRAP 0x1 ;  /* 0x000000040000795c */ /* 0x000fe20000300000 */
.L_x_6208:
[----:B------:R-:W2:Y:S04]  /*12100*/  LDL R3, [R1+0x4] ;  /* 0x0000040001037983 */ /* 0x000ea80000100800 */
[----:B------:R-:W3:Y:S01]  /*12110*/  LDL R2, [R1] ;  /* 0x0000000001027983 */ /* 0x000ee20000100800 */
        /* <DEDUP_REMOVED lines=8> */
.L_x_6268:
[----:B------:R-:W-:Y:S05]  /*121a0*/  BSYNC B0 ;  /* 0x0000000000007941 */ /* 0x000fea0003800000 */
.L_x_6209:
[----:B------:R-:W-:Y:S05]  /*121b0*/  @!P2 BRA `(.L_x_6211) ;  /* 0x000000000004a947 */ /* 0x000fea0003800000 */
[----:B------:R-:W-:Y:S01]  /*121c0*/  BPT.TRAP 0x1 ;  /* 0x000000040000795c */ /* 0x000fe20000300000 */
.L_x_6211:
[----:B------:R-:W0:Y:S02]  /*121d0*/  LDL R0, [R1+0x4] ;  /* 0x0000040001007983 */ /* 0x000e240000100800 */
[----:B0-----:R-:W-:-:S04]  /*121e0*/  SHF.L.U32 R3, R0, 0x1f, RZ ;  /* 0x0000001f00037819 */ /* 0x001fc800000006ff */
[----:B------:R-:W0:Y:S02]  /*121f0*/  SYNCS.PHASECHK.TRANS64.TRYWAIT P1, [R16+URZ+0x2e860], R3 ;  /* 0x02e86003100075a7 */ /* 0x000e24000802017f */
[----:B0-----:R-:W-:Y:S05]  /*12200*/  @!P1 BRA `(.L_x_6212) ;  /* 0x0000002400ac9947 */ /* 0x001fea0003800000 */
.L_x_6269:
[----:B------:R-:W2:Y:S04]  /*12210*/  LDL R18, [R1] ;  /* 0x0000000001127983 */ /* 0x000ea80000100800 */
[----:B------:R-:W0:Y:S04]  /*12220*/  LDL R13, [R1+0x38] ;  /* 0x00003800010d7983 */ /* 0x000e280000100800 */
[----:B------:R-:W3:Y:S01]  /*12230*/  LDL R12, [R1+0x24] ;  /* 0x00002400010c7983 */ /* 0x000ee20000100800 */
[----:B------:R-:W-:Y:S05]  /*12240*/  WARPSYNC.ALL ;  /* 0x0000000000007948 */ /* 0x000fea0003800000 */
[----:B--2---:R-:W-:-:S05]  /*12250*/  IMAD R0, R18, 0x7000, RZ ;  /* 0x0000700012007824 */ /* 0x004fca00078e02ff */
[----:B------:R-:W-:-:S05]  /*12260*/  LOP3.LUT R2, R0, R19, RZ, 0xfc, !PT ;  /* 0x0000001300027212 */ /* 0x000fca00078efcff */
[----:B------:R-:W-:-:S05]  /*12270*/  IMAD.IADD R2, R17, 0x1, R2 ;  /* 0x0000000111027824 */ /* 0x000fca00078e0202 */
[----:B------:R-:W1:Y:S01]  /*12280*/  LDSM.16.MT88.4 R4, [R2+0xe400] ;  /* 0x00e400000204783b */ /* 0x000e620000004200 */
[----:B0-----:R-:W-:Y:S01]  /*12290*/  IMAD.IADD R3, R13, 0x1, R2 ;  /* 0x000000010d037824 */ /* 0x001fe200078e0202 */
[----:B---3--:R-:W-:Y:S02]  /*122a0*/  IADD3 R0, R17, R0, R12 ;  /* 0x0000000011007210 */ /* 0x008fe40007ffe00c */
[C-C-:B-1----:R-:W-:Y:S02]  /*122b0*/  PRMT R8, R4.reuse, 0x6420, R5.reuse ;  /* 0x0000642004087816 */ /* 0x142fe40000000005 */
[----:B------:R-:W-:Y:S02]  /*122c0*/  PRMT R9, R4, 0x7531, R5 ;  /* 0x0000753104097816 */ /* 0x000fe40000000005 */
[C-C-:B------:R-:W-:Y:S02]  /*122d0*/  PRMT R10, R6.reuse, 0x6420, R7.reuse ;  /* 0x00006420060a7816 */ /* 0x140fe40000000007 */
[----:B------:R-:W-:-:S02]  /*122e0*/  PRMT R11, R6, 0x7531, R7 ;  /* 0x00007531060b7816 */ /* 0x000fc40000000007 */
[----:B------:R-:W0:Y:S04]  /*122f0*/  LDSM.16.MT88.4 R4, [R3+0xe400] ;  /* 0x00e400000304783b */ /* 0x000e280000004200 */
[----:B------:R0:W-:Y:S02]  /*12300*/  STSM.16.M88.4 [R0+0x400], R8 ;  /* 0x0004000800007844 */ /* 0x0001e40000000200 */
[C-C-:B0-----:R-:W-:Y:S02]  /*12310*/  PRMT R8, R4.reuse, 0x6420, R5.reuse ;  /* 0x0000642004087816 */ /* 0x141fe40000000005 */
[----:B------:R-:W-:Y:S02]  /*12320*/  PRMT R9, R4, 0x7531, R5 ;  /* 0x0000753104097816 */ /* 0x000fe40000000005 */
[----:B------:R-:W-:-:S02]  /*12330*/  PRMT R10, R6, 0x6420, R7 ;  /* 0x00006420060a7816 */ /* 0x000fc40000000007 */
        /* <DEDUP_REMOVED lines=8> */
[----:B------:R-:W-:Y:S01]  /*123c0*/  STSM.16.M88.4 [R0+0x1400], R12 ;  /* 0x0014000c00007844 */ /* 0x000fe20000000200 */
        /* <DEDUP_REMOVED lines=73> */
.L_x_6213:
[----:B------:R-:W2:Y:S01]  /*12860*/  LDL.LU R3, [R1+0x4] ;  /* 0x0000040001037983 */ /* 0x000ea20000300800 */
[----:B0-----:R-:W-:Y:S01]  /*12870*/  SYNCS.ARRIVE.TRANS64.A1T0 RZ, [R16+URZ+0x2e850], RZ ;  /* 0x02e850ff10ff79a7 */ /* 0x001fe2000810003f */
[----:B-1----:R-:W-:-:S05]  /*12880*/  @!P0 VIADD R0, R16, 0x2e880 ;  /* 0x0002e88010008836 */ /* 0x002fca0000000000 */
[----:B------:R-:W-:Y:S01]  /*12890*/  @!P0 PRMT R0, RZ, 0x654, R0 ;  /* 0x00000654ff008816 */ /* 0x000fe20000000000 */
[----:B------:R-:W-:Y:S06]  /*128a0*/  BAR.SYNC.DEFER_BLOCKING 0x2, 0x80 ;  /* 0x0082000000007b1d */ /* 0x000fec0000010000 */
[----:B------:R0:W-:Y:S02]  /*128b0*/  @!P0 SYNCS.ARRIVE.TRANS64.RED.A1T0 RZ, [R0+URZ], RZ ;  /* 0x000000ff00ff89a7 */ /* 0x0001e4000810043f */
[----:B0-----:R-:W-:-:S05]  /*128c0*/  VIADD R0, R18, 0x1 ;  /* 0x0000000112007836 */ /* 0x001fca0000000000 */
[----:B------:R-:W-:-:S04]  /*128d0*/  ISETP.NE.AND P0, PT, R0, 0x2, PT ;  /* 0x000000020000780c */ /* 0x000fc80003f05270 */
[----:B------:R-:W-:Y:S02]  /*128e0*/  SEL R2, RZ, 0x1, P0 ;  /* 0x00000001ff027807 */ /* 0x000fe40000000000 */
[----:B------:R-:W-:-:S05]  /*128f0*/  SEL R0, R0, RZ, P0 ;  /* 0x000000ff00007207 */ /* 0x000fca0000000000 */
[----:B------:R1:W-:Y:S01]  /*12900*/  STL [R1], R0 ;  /* 0x0000000001007387 */ /* 0x0003e20000100800 */
[----:B--2---:R-:W-:-:S05]  /*12910*/  LOP3.LUT R3, R3, R2, RZ, 0x3c, !PT ;  /* 0x0000000203037212 */ /* 0x004fca00078e3cff */
[----:B------:R1:W-:Y:S02]  /*12920*/  STL [R1+0x4], R3 ;  /* 0x0000040301007387 */ /* 0x0003e40000100800 */
.L_x_6162:
[----:B------:R-:W-:Y:S05]  /*12930*/  BSYNC B7 ;  /* 0x0000000000077941 */ /* 0x000fea0003800000 */
.L_x_6160:
        /* <DEDUP_REMOVED lines=15> */
.L_x_6214:
        /* <DEDUP_REMOVED lines=47> */
.L_x_6218:
        /* <DEDUP_REMOVED lines=38> */
.L_x_6216:
        /* <DEDUP_REMOVED lines=13> */
.L_x_6219:
        /* <DEDUP_REMOVED lines=61> */
.L_x_6217:
[----:B------:R0:W-:Y:S01]  /*13420*/  STL [R1+0x10], R4 ;  /* 0x0000100401007387 */ /* 0x0001e20000100800 */
[----:B------:R-:W-:-:S03]  /*13430*/  ULDC UR43, c[0x0][0xc3c] ;  /* 0x00030f00002b7ab9 */ /* 0x000fc60000000800 */
[----:B------:R0:W-:Y:S04]  /*13440*/  STL [R1+0x14], RZ ;  /* 0x000014ff01007387 */ /* 0x0001e80000100800 */
[----:B------:R0:W-:Y:S02]  /*13450*/  STL [R1+0x18], RZ ;  /* 0x000018ff01007387 */ /* 0x0001e40000100800 */
.L_x_6220:
        /* <DEDUP_REMOVED lines=16> */
.L_x_6215:
[----:B------:R-:W-:Y:S02]  /*13560*/  ULDC UR4, c[0x0][0xc3c] ;  /* 0x00030f0000047ab9 */ /* 0x000fe40000000800 */
[----:B------:R-:W-:-:S06]  /*13570*/  UISETP.GE.AND UP0, UPT, UR43, UR4, UPT ;  /* 0x000000042b00728c */ /* 0x000fcc000bf06270 */
[----:B------:R-:W-:-:S13]  /*13580*/  PLOP3.LUT P0, PT, PT, PT, UP0, 0x80, 0x0 ;  /* 0x000000000000781c */ /* 0x000fda0003f0f008 */
[----:B------:R-:W-:Y:S05]  /*13590*/  @!P0 BRA `(.L_x_6221) ;  /* 0xffffffb400f08947 */ /* 0x000fea000383ffff */
.L_x_6155:
        /* <DEDUP_REMOVED lines=12> */
.L_x_6270:
[----:B------:R-:W-:Y:S05]  /*13660*/  BSYNC B0 ;  /* 0x0000000000007941 */ /* 0x000fea0003800000 */
.L_x_6222:
[----:B------:R-:W-:-:S03]  /*13670*/  UMOV UR4, 0xffffffff ;  /* 0xffffffff00047882 */ /* 0x000fc60000000000 */
[----:B------:R-:W-:Y:S05]  /*13680*/  BRA.DIV UR4, `(.L_x_6224) ;  /* 0x0000001204b47947 */ /* 0x000fea000b800000 */
[----:B------:R-:W1:Y:S02]  /*13690*/  S2R R2, SR_TID.X ;  /* 0x0000000000027919 */ /* 0x000e640000002100 */
[----:B-1----:R-:W-:-:S04]  /*136a0*/  SHF.R.U32.HI R2, RZ, 0x5, R2 ;  /* 0x00000005ff027819 */ /* 0x002fc80000011602 */
[----:B------:R-:W-:-:S05]  /*136b0*/  LOP3.LUT R2, R2, 0x3, RZ, 0xc0, !PT ;  /* 0x0000000302027812 */ /* 0x000fca00078ec0ff */
[----:B------:R1:W2:Y:S02]  /*136c0*/  SHFL.IDX PT, R14, R2, RZ, 0x1f ;  /* 0x00001fff020e7589 */ /* 0x0002a400000e0000 */
.L_x_6273:
[----:B--2---:R-:W-:Y:S01]  /*136d0*/  ISETP.NE.AND P0, PT, R14, RZ, PT ;  /* 0x000000ff0e00720c */ /* 0x004fe20003f05270 */
[----:B------:R-:W-:-:S12]  /*136e0*/  BSSY B0, `(.L_x_6225) ;  /* 0x000002e000007945 */ /* 0x000fd80003800000 */
[----:B------:R-:W-:Y:S05]  /*136f0*/  @P0 BRA `(.L_x_6226) ;  /* 0x0000000000b00947 */ /* 0x000fea0003800000 */
[----:B------:R-:W-:-:S03]  /*13700*/  UMOV UR4, 0xffffffff ;  /* 0xffffffff00047882 */ /* 0x000fc60000000000 */
[----:B------:R-:W-:Y:S05]  /*13710*/  BRA.DIV UR4, `(.L_x_6227) ;  /* 0x0000001204c47947 */ /* 0x000fea000b800000 */
[----:B------:R-:W-:-:S13]  /*13720*/  ELECT P6, URZ, PT ;  /* 0x00000000003f782f */ /* 0x000fda00038c0000 */
.L_x_6276:
[----:B------:R-:W-:Y:S05]  /*13730*/  @!P6 BRA `(.L_x_6226) ;  /* 0x0000000000a0e947 */ /* 0x000fea0003800000 */
[----:B------:R-:W-:-:S06]  /*13740*/  ULOP3.LUT UR4, UR38, 0x2, URZ, 0xfc, !UPT ;  /* 0x0000000226047892 */ /* 0x000fcc000f8efc3f */
[----:B-1----:R-:W-:-:S05]  /*13750*/  IMAD.U32 R2, RZ, RZ, UR4 ;  /* 0x00000004ff027e24 */ /* 0x002fca000f8e00ff */
[----:B------:R-:W-:-:S13]  /*13760*/  ISETP.NE.AND P0, PT, R2, 0x3, PT ;  /* 0x000000030200780c */ /* 0x000fda0003f05270 */
[----:B------:R-:W-:Y:S05]  /*13770*/  @!P0 BRA `(.L_x_6228) ;  /* 0x0000000000048947 */ /* 0x000fea0003800000 */
[----:B------:R-:W-:Y:S01]  /*13780*/  BPT.TRAP 0x1 ;  /* 0x000000040000795c */ /* 0x000fe20000300000 */
.L_x_6228:
        /* <DEDUP_REMOVED lines=14> */
.L_x_6277:
[----:B------:R-:W1:Y:S02]  /*13870*/  SYNCS.PHASECHK.TRANS64.TRYWAIT P1, [R7+URZ], R2 ;  /* 0x00000002070075a7 */ /* 0x000e64000802017f */
[----:B-1----:R-:W-:Y:S05]  /*13880*/  @!P1 BRA `(.L_x_6230) ;  /* 0x00000010009c9947 */ /* 0x002fea0003800000 */
.L_x_6278:
[----:B------:R-:W-:Y:S05]  /*13890*/  @!P0 BRA `(.L_x_6231) ;  /* 0x0000000000048947 */ /* 0x000fea0003800000 */
[----:B------:R-:W-:Y:S01]  /*138a0*/  BPT.TRAP 0x1 ;  /* 0x000000040000795c */ /* 0x000fe20000300000 */
.L_x_6231:
[----:B------:R-:W2:Y:S02]  /*138b0*/  LDL.LU R4, [R1] ;  /* 0x0000000001047983 */ /* 0x000ea40000300800 */
[----:B--2---:R-:W-:-:S04]  /*138c0*/  IMAD R4, R4, 0x8, R0 ;  /* 0x0000000804047824 */ /* 0x004fc800078e0200 */
[----:B------:R-:W2:Y:S02]  /*138d0*/  SYNCS.PHASECHK.TRANS64.TRYWAIT P1, [R4+URZ+0x2e860], R5 ;  /* 0x02e86005040075a7 */ /* 0x000ea4000802017f */
[----:B--2---:R-:W-:Y:S05]  /*138e0*/  @!P1 BRA `(.L_x_6232) ;  /* 0x0000001000989947 */ /* 0x004fea0003800000 */
.L_x_6279:
[----:B------:R-:W-:Y:S05]  /*138f0*/  @!P0 BRA `(.L_x_6233) ;  /* 0x0000000000048947 */ /* 0x000fea0003800000 */
[----:B------:R-:W-:Y:S01]  /*13900*/  BPT.TRAP 0x1 ;  /* 0x000000040000795c */ /* 0x000fe20000300000 */
.L_x_6233:
[----:B------:R-:W-:-:S04]  /*13910*/  IMAD R3, R3, 0x8, R0 ;  /* 0x0000000803037824 */ /* 0x000fc800078e0200 */
[----:B------:R-:W3:Y:S02]  /*13920*/  SYNCS.PHASECHK.TRANS64.TRYWAIT P1, [R3+URZ+0x2e860], R2 ;  /* 0x02e86002030075a7 */ /* 0x000ee4000802017f */
[----:B---3--:R-:W-:Y:S05]  /*13930*/  @!P1 BRA `(.L_x_6234) ;  /* 0x0000001000989947 */ /* 0x008fea0003800000 */
.L_x_6280:
[----:B------:R-:W-:Y:S05]  /*13940*/  @!P0 BRA `(.L_x_6235) ;  /* 0x0000000000048947 */ /* 0x000fea0003800000 */
[----:B------:R-:W-:Y:S01]  /*13950*/  BPT.TRAP 0x1 ;  /* 0x000000040000795c */ /* 0x000fe20000300000 */
.L_x_6235:
[----:B------:R-:W4:Y:S02]  /*13960*/  SYNCS.PHASECHK.TRANS64.TRYWAIT P0, [R4+URZ+0x2e880], R5 ;  /* 0x02e88005040075a7 */ /* 0x000f24000800017f */
[----:B----4-:R-:W-:Y:S05]  /*13970*/  @!P0 BRA `(.L_x_6236) ;  /* 0x00000010009c8947 */ /* 0x010fea0003800000 */
.L_x_6237:
[----:B------:R0:W0:Y:S02]  /*13980*/  SYNCS.PHASECHK.TRANS64.TRYWAIT P0, [R3+URZ+0x2e880], R2 ;  /* 0x02e88002030075a7 */ /* 0x000024000800017f */
[----:B0-----:R-:W-:Y:S05]  /*13990*/  @!P0 NANOSLEEP.SYNCS 0x989680 ;  /* 0x009896800000895d */ /* 0x001fea0003900000 */
[----:B------:R-:W0:Y:S02]  /*139a0*/  @!P0 SYNCS.PHASECHK.TRANS64 P0, [R3+URZ+0x2e880], R2 ;  /* 0x02e88002030085a7 */ /* 0x000e24000800007f */
[----:B0-----:R-:W-:Y:S05]  /*139b0*/  @!P0 BRA `(.L_x_6237) ;  /* 0xfffffffc00f08947 */ /* 0x001fea000383ffff */
.L_x_6226:
[----:B------:R-:W-:Y:S05]  /*139c0*/  BSYNC B0 ;  /* 0x0000000000007941 */ /* 0x000fea0003800000 */
.L_x_6225:
[----:B------:R-:W-:Y:S05]  /*139d0*/  EXIT ;  /* 0x000000000000794d */ /* 0x000fea0003800000 */
.L_x_6104:
[----:B0-----:R0:W1:Y:S02]  /*139e0*/  SYNCS.PHASECHK.TRANS64.TRYWAIT P1, [R0+URZ+0x2e800], R3 ;  /* 0x02e80003000075a7 */ /* 0x001064000802017f */
[----:B-1----:R-:W-:Y:S05]  /*139f0*/  @!P1 NANOSLEEP.SYNCS 0x989680 ;  /* 0x009896800000995d */ /* 0x002fea0003900000 */
[----:B------:R-:W1:Y:S02]  /*13a00*/  @!P1 SYNCS.PHASECHK.TRANS64 P1, [R0+URZ+0x2e800], R3 ;  /* 0x02e80003000095a7 */ /* 0x000e64000802007f */
[----:B-1----:R-:W-:Y:S05]  /*13a10*/  @!P1 BRA `(.L_x_6104) ;  /* 0xfffffffc00f09947 */ /* 0x002fea000383ffff */
[----:B------:R-:W-:Y:S05]  /*13a20*/  BRA `(.L_x_6238) ;  /* 0xfffffee4001c7947 */ /* 0x000fea000383ffff */
.L_x_6108:
[----:B0-----:R0:W2:Y:S02]  /*13a30*/  SYNCS.PHASECHK.TRANS64.TRYWAIT P2, [R7+URZ+0x2e830], R6 ;  /* 0x02e83006070075a7 */ /* 0x0010a4000804017f */
[----:B--2---:R-:W-:Y:S05]  /*13a40*/  @!P2 NANOSLEEP.SYNCS 0x989680 ;  /* 0x009896800000a95d */ /* 0x004fea0003900000 */
[----:B------:R-:W2:Y:S02]  /*13a50*/  @!P2 SYNCS.PHASECHK.TRANS64 P2, [R7+URZ+0x2e830], R6 ;  /* 0x02e830060700a5a7 */ /* 0x000ea4000804007f */
[----:B--2---:R-:W-:Y:S05]  /*13a60*/  @!P2 BRA `(.L_x_6108) ;  /* 0xfffffffc00f0a947 */ /* 0x004fea000383ffff */
[----:B------:R-:W-:Y:S05]  /*13a70*/  BRA `(.L_x_6107) ;  /* 0xfffffee4004c7947 */ /* 0x000fea000383ffff */
.L_x_6113:
[----:B-1----:R-:W-:-:S04]  /*13a80*/  IMAD.U32 R5, RZ, RZ, UR6 ;  /* 0x00000006ff057e24 */ /* 0x002fc8000f8e00ff */
[----:B------:R1:W2:Y:S03]  /*13a90*/  SYNCS.PHASECHK.TRANS64.TRYWAIT P1, [R5+URZ+0x2e830], R0 ;  /* 0x02e83000050075a7 */ /* 0x0002a6000802017f */
[----:B--2---:R-:W-:Y:S05]  /*13aa0*/  @!P1 NANOSLEEP.SYNCS 0x989680 ;  /* 0x009896800000995d */ /* 0x004fea0003900000 */
[----:B------:R-:W2:Y:S02]  /*13ab0*/  @!P1 SYNCS.PHASECHK.TRANS64 P1, [R5+URZ+0x2e830], R0 ;  /* 0x02e83000050095a7 */ /* 0x000ea4000802007f */
[----:B--2---:R-:W-:Y:S05]  /*13ac0*/  @!P1 BRA `(.L_x_6113) ;  /* 0xfffffffc00ec9947 */ /* 0x004fea000383ffff */
[----:B------:R-:W-:Y:S05]  /*13ad0*/  BRA `(.L_x_6110) ;  /* 0xffffff2000e47947 */ /* 0x000fea000383ffff */
.L_x_6117:
[----:B-1----:R-:W-:-:S04]  /*13ae0*/  IMAD.U32 R2, RZ, RZ, UR6 ;  /* 0x00000006ff027e24 */ /* 0x002fc8000f8e00ff */
[----:B------:R1:W2:Y:S03]  /*13af0*/  SYNCS.PHASECHK.TRANS64.TRYWAIT P1, [R2+URZ+0x2e850], R0 ;  /* 0x02e85000020075a7 */ /* 0x0002a6000802017f */
[----:B--2---:R-:W-:Y:S05]  /*13b00*/  @!P1 NANOSLEEP.SYNCS 0x989680 ;  /* 0x009896800000995d */ /* 0x004fea0003900000 */
[----:B------:R-:W2:Y:S02]  /*13b10*/  @!P1 SYNCS.PHASECHK.TRANS64 P1, [R2+URZ+0x2e850], R0 ;  /* 0x02e85000020095a7 */ /* 0x000ea4000802007f */
[----:B--2---:R-:W-:Y:S05]  /*13b20*/  @!P1 BRA `(.L_x_6117) ;  /* 0xfffffffc00ec9947 */ /* 0x004fea000383ffff */
[----:B------:R-:W-:Y:S05]  /*13b30*/  BRA `(.L_x_6114) ;  /* 0xffffff2c00f07947 */ /* 0x000fea000383ffff */
.L_x_6123:
[----:B-1----:R1:W2:Y:S02]  /*13b40*/  SYNCS.PHASECHK.TRANS64.TRYWAIT P1, [R20+URZ+0x2e850], R3 ;  /* 0x02e85003140075a7 */ /* 0x0022a4000802017f */
[----:B--2---:R-:W-:Y:S05]  /*13b50*/  @!P1 NANOSLEEP.SYNCS 0x989680 ;  /* 0x009896800000995d */ /* 0x004fea0003900000 */
[----:B------:R-:W2:Y:S02]  /*13b60*/  @!P1 SYNCS.PHASECHK.TRANS64 P1, [R20+URZ+0x2e850], R3 ;  /* 0x02e85003140095a7 */ /* 0x000ea4000802007f */
[----:B--2---:R-:W-:Y:S05]  /*13b70*/  @!P1 BRA `(.L_x_6123) ;  /* 0xfffffffc00f09947 */ /* 0x004fea000383ffff */
[----:B------:R-:W-:Y:S05]  /*13b80*/  BRA `(.L_x_6122) ;  /* 0xffffff5800647947 */ /* 0x000fea000383ffff */
.L_x_6171:
[----:B------:R-:W-:Y:S02]  /*13b90*/  IMAD.MOV.U32 R13, RZ, RZ, R0 ;  /* 0x000000ffff0d7224 */ /* 0x000fe400078e0000 */
[----:B------:R-:W-:Y:S02]  /*13ba0*/  IMAD.MOV.U32 R12, RZ, RZ, RZ ;  /* 0x000000ffff0c7224 */ /* 0x000fe400078e00ff */
[----:B------:R-:W-:Y:S02]  /*13bb0*/  IMAD.MOV.U32 R11, RZ, RZ, 0x1f ;  /* 0x0000001fff0b7424 */ /* 0x000fe400078e00ff */
[----:B------:R-:W-:-:S07]  /*13bc0*/  IMAD.MOV.U32 R15, RZ, RZ, -0x1 ;  /* 0xffffffffff0f7424 */ /* 0x000fce00078e00ff */
[----:B--2---:R-:W-:Y:S05]  /*13bd0*/  WARPSYNC.COLLECTIVE R15, `(.L_x_6239) ;  /* 0x000000000f087348 */ /* 0x004fea0003c00000 */
[----:B------:R0:W1:Y:S02]  /*13be0*/  SHFL.IDX P6, R14, R13, R12, R11 ;  /* 0x0000000c0d0e7389 */ /* 0x00006400000c000b */
[----:B012---:R-:W-:Y:S01]  /*13bf0*/  ENDCOLLECTIVE ;  /* 0x000000000000791b */ /* 0x007fe20003800000 */
.L_x_6239:
[----:B------:R-:W-:Y:S05]  /*13c00*/  BRA `(.L_x_6240) ;  /* 0xffffffc000747947 */ /* 0x000fea000383ffff */
.L_x_6173:
[----:B------:R-:W-:Y:S01]  /*13c10*/  BSSY B0, `(.L_x_6241) ;  /* 0x0000006000007945 */ /* 0x000fe20003800000 */
[----:B------:R-:W-:-:S07]  /*13c20*/  IMAD.MOV.U32 R15, RZ, RZ, -0x1 ;  /* 0xffffffffff0f7424 */ /* 0x000fce00078e00ff */
[----:B--2---:R-:W-:Y:S05]  /*13c30*/  WARPSYNC.COLLECTIVE R15, `(.L_x_6242) ;  /* 0x000000000f0c7348 */ /* 0x004fea0003c00000 */
[----:B------:R-:W-:Y:S02]  /*13c40*/  ELECT P6, UR62, PT ;  /* 0x00000000003e782f */ /* 0x000fe400038c0000 */
[----:B------:R-:W-:Y:S01]  /*13c50*/  MOV R14, UR62 ;  /* 0x0000003e000e7c02 */ /* 0x000fe20008000f00 */
[----:B--2---:R-:W-:Y:S10]  /*13c60*/  ENDCOLLECTIVE ;  /* 0x000000000000791b */ /* 0x004ff40003800000 */
.L_x_6242:
[----:B------:R-:W-:Y:S05]  /*13c70*/  BSYNC B0 ;  /* 0x0000000000007941 */ /* 0x000fea0003800000 */
.L_x_6241:
[----:B------:R-:W-:Y:S05]  /*13c80*/  BRA `(.L_x_6243) ;  /* 0xffffffc000807947 */ /* 0x000fea000383ffff */
.L_x_6175:
[----:B0-----:R0:W1:Y:S02]  /*13c90*/  SYNCS.PHASECHK.TRANS64.TRYWAIT P0, [R3+URZ+0x2e880], R2 ;  /* 0x02e88002030075a7 */ /* 0x001064000800017f */
[----:B-1----:R-:W-:Y:S05]  /*13ca0*/  @!P0 NANOSLEEP.SYNCS 0x989680 ;  /* 0x009896800000895d */ /* 0x002fea0003900000 */
[----:B------:R-:W1:Y:S02]  /*13cb0*/  @!P0 SYNCS.PHASECHK.TRANS64 P0, [R3+URZ+0x2e880], R2 ;  /* 0x02e88002030085a7 */ /* 0x000e64000800007f */
[----:B-1----:R-:W-:Y:S05]  /*13cc0*/  @!P0 BRA `(.L_x_6175) ;  /* 0xfffffffc00f08947 */ /* 0x002fea000383ffff */
[----:B------:R-:W-:Y:S05]  /*13cd0*/  BRA `(.L_x_6244) ;  /* 0xffffffc000e47947 */ /* 0x000fea000383ffff */
.L_x_6177:
[----:B-1----:R1:W2:Y:S02]  /*13ce0*/  SYNCS.PHASECHK.TRANS64.TRYWAIT P0, [R3+URZ+0x2e840], R2 ;  /* 0x02e84002030075a7 */ /* 0x0022a4000800017f */
[----:B--2---:R-:W-:Y:S05]  /*13cf0*/  @!P0 NANOSLEEP.SYNCS 0x989680 ;  /* 0x009896800000895d */ /* 0x004fea0003900000 */
[----:B------:R-:W2:Y:S02]  /*13d00*/  @!P0 SYNCS.PHASECHK.TRANS64 P0, [R3+URZ+0x2e840], R2 ;  /* 0x02e84002030085a7 */ /* 0x000ea4000800007f */
[----:B--2---:R-:W-:Y:S05]  /*13d10*/  @!P0 BRA `(.L_x_6177) ;  /* 0xfffffffc00f08947 */ /* 0x004fea000383ffff */
[----:B------:R-:W-:Y:S05]  /*13d20*/  BRA `(.L_x_6245) ;  /* 0xffffffc400387947 */ /* 0x000fea000383ffff */
.L_x_6181:
        /* <DEDUP_REMOVED lines=9> */
.L_x_6246:
[----:B------:R-:W-:Y:S02]  /*13dc0*/  VIADD R5, R3, 0x10 ;  /* 0x0000001003057836 */ /* 0x000fe40000000000 */
[----:B------:R-:W-:Y:S02]  /*13dd0*/  IMAD.MOV.U32 R13, RZ, RZ, R0 ;  /* 0x000000ffff0d7224 */ /* 0x000fe400078e0000 */
[----:B------:R-:W-:Y:S02]  /*13de0*/  IMAD R4, R7, R6, RZ ;  /* 0x0000000607047224 */ /* 0x000fe400078e02ff */
[----:B------:R-:W-:-:S07]  /*13df0*/  IMAD.MOV.U32 R7, RZ, RZ, R14 ;  /* 0x000000ffff077224 */ /* 0x000fce00078e000e */
[----:B------:R-:W-:Y:S05]  /*13e00*/  WARPSYNC.COLLECTIVE R15, `(.L_x_6247) ;  /* 0x000000000f087348 */ /* 0x000fea0003c00000 */
[----:B------:R0:W1:Y:S02]  /*13e10*/  SHFL.IDX P6, R14, R13, R12, R11 ;  /* 0x0000000c0d0e7389 */ /* 0x00006400000c000b */
[----:B01----:R-:W-:Y:S01]  /*13e20*/  ENDCOLLECTIVE ;  /* 0x000000000000791b */ /* 0x003fe20003800000 */
.L_x_6247:
[----:B------:R-:W-:Y:S01]  /*13e30*/  ISETP.GE.AND P1, PT, R3, R4, PT ;  /* 0x000000040300720c */ /* 0x000fe20003f26270 */
[----:B------:R-:W-:Y:S02]  /*13e40*/  IMAD.MOV.U32 R13, RZ, RZ, R2 ;  /* 0x000000ffff0d7224 */ /* 0x000fe400078e0002 */
[----:B------:R-:W-:Y:S02]  /*13e50*/  IMAD.MOV.U32 R12, RZ, RZ, 0x1 ;  /* 0x00000001ff0c7424 */ /* 0x000fe400078e00ff */
[----:B------:R-:W-:-:S08]  /*13e60*/  IMAD.MOV.U32 R6, RZ, RZ, R14 ;  /* 0x000000ffff067224 */ /* 0x000fd000078e000e */
[----:B------:R-:W-:Y:S05]  /*13e70*/  WARPSYNC.COLLECTIVE R15, `(.L_x_6248) ;  /* 0x000000000f087348 */ /* 0x000fea0003c00000 */
[----:B------:R0:W1:Y:S02]  /*13e80*/  SHFL.IDX P6, R14, R13, R12, R11 ;  /* 0x0000000c0d0e7389 */ /* 0x00006400000c000b */
[----:B01----:R-:W-:Y:S01]  /*13e90*/  ENDCOLLECTIVE ;  /* 0x000000000000791b */ /* 0x003fe20003800000 */
.L_x_6248:
[----:B------:R-:W-:-:S05]  /*13ea0*/  @!P1 IADD3 R6, P2, R9, R6, RZ ;  /* 0x0000000609069210 */ /* 0x000fca0007f5e0ff */
[----:B------:R-:W-:-:S05]  /*13eb0*/  @!P1 IMAD.X R7, RZ, RZ, R7, P2 ;  /* 0x000000ffff079224 */ /* 0x000fca00010e0607 */
[----:B------:R-:W-:Y:S01]  /*13ec0*/  @!PT LDS RZ, [RZ] ;  /* 0x00000000fffff984 */ /* 0x000fe20000000800 */
[----:B------:R-:W-:Y:S01]  /*13ed0*/  @!PT LDS RZ, [RZ] ;  /* 0x00000000fffff984 */ /* 0x000fe20000000800 */
[----:B------:R-:W-:Y:S01]  /*13ee0*/  @!PT LDS RZ, [RZ] ;  /* 0x00000000fffff984 */ /* 0x000fe20000000800 */
[----:B------:R0:W-:Y:S01]  /*13ef0*/  @!P1 LDGSTS.E.BYPASS.LTC128B.128 [R8+0x1c400], desc[UR50][R6.64], !P0 ;  /* 0x1c40000006089fae */ /* 0x0001e2000c101d72 */
[----:B------:R-:W-:Y:S01]  /*13f00*/  IMAD.MOV.U32 R13, RZ, RZ, R0 ;  /* 0x000000ffff0d7224 */ /* 0x000fe200078e0000 */
[----:B------:R-:W-:Y:S01]  /*13f10*/  ISETP.GE.AND P1, PT, R5, R4, PT ;  /* 0x000000040500720c */ /* 0x000fe20003f26270 */
[----:B------:R-:W-:-:S12]  /*13f20*/  IMAD.MOV.U32 R5, RZ, RZ, R14 ;  /* 0x000000ffff057224 */ /* 0x000fd800078e000e */
[----:B0-----:R-:W-:Y:S05]  /*13f30*/  WARPSYNC.COLLECTIVE R15, `(.L_x_6249) ;  /* 0x000000000f087348 */ /* 0x001fea0003c00000 */
[----:B------:R1:W2:Y:S02]  /*13f40*/  SHFL.IDX P6, R14, R13, R12, R11 ;  /* 0x0000000c0d0e7389 */ /* 0x0002a400000c000b */
[----:B012---:R-:W-:Y:S01]  /*13f50*/  ENDCOLLECTIVE ;  /* 0x000000000000791b */ /* 0x007fe20003800000 */
.L_x_6249:
[----:B------:R-:W-:Y:S02]  /*13f60*/  IMAD.MOV.U32 R13, RZ, RZ, R2 ;  /* 0x000000ffff0d7224 */ /* 0x000fe400078e0002 */
[----:B------:R-:W-:Y:S02]  /*13f70*/  IMAD.MOV.U32 R12, RZ, RZ, 0x2 ;  /* 0x00000002ff0c7424 */ /* 0x000fe400078e00ff */
[----:B------:R-:W-:-:S07]  /*13f80*/  IMAD.MOV.U32 R6, RZ, RZ, R14 ;  /* 0x000000ffff067224 */ /* 0x000fce00078e000e */
[----:B------:R-:W-:Y:S05]  /*13f90*/  WARPSYNC.COLLECTIVE R15, `(.L_x_6250) ;  /* 0x000000000f087348 */ /* 0x000fea0003c00000 */
[----:B------:R0:W1:Y:S02]  /*13fa0*/  SHFL.IDX P6, R14, R13, R12, R11 ;  /* 0x0000000c0d0e7389 */ /* 0x00006400000c000b */
[----:B01----:R-:W-:Y:S01]  /*13fb0*/  ENDCOLLECTIVE ;  /* 0x000000000000791b */ /* 0x003fe20003800000 */
.L_x_6250:
        /* <DEDUP_REMOVED lines=8> */
[----:B------:R0:W-:Y:S02]  /*14040*/  @!P1 LDGSTS.E.BYPASS.LTC128B.128 [R8+0x1cc00], desc[UR50][R6.64], !P0 ;  /* 0x1cc0000006089fae */ /* 0x0001e4000c101d72 */
[----:B------:R-:W-:Y:S01]  /*14050*/  ISETP.GE.AND P1, PT, R5, R4, PT ;  /* 0x000000040500720c */ /* 0x000fe20003f26270 */
[----:B------:R-:W-:-:S12]  /*14060*/  IMAD.MOV.U32 R5, RZ, RZ, R14 ;  /* 0x000000ffff057224 */ /* 0x000fd800078e000e */
[----:B0-----:R-:W-:Y:S05]  /*14070*/  WARPSYNC.COLLECTIVE R15, `(.L_x_6251) ;  /* 0x000000000f087348 */ /* 0x001fea0003c00000 */
[----:B------:R1:W2:Y:S02]  /*14080*/  SHFL.IDX P6, R14, R13, R12, R11 ;  /* 0x0000000c0d0e7389 */ /* 0x0002a400000c000b */
[----:B012---:R-:W-:Y:S01]  /*14090*/  ENDCOLLECTIVE ;  /* 0x000000000000791b */ /* 0x007fe20003800000 */
.L_x_6251:
[----:B------:R-:W-:Y:S02]  /*140a0*/  IMAD.MOV.U32 R13, RZ, RZ, R2 ;  /* 0x000000ffff0d7224 */ /* 0x000fe400078e0002 */
[----:B------:R-:W-:Y:S02]  /*140b0*/  IMAD.MOV.U32 R12, RZ, RZ, 0x3 ;  /* 0x00000003ff0c7424 */ /* 0x000fe400078e00ff */
[----:B------:R-:W-:-:S07]  /*140c0*/  IMAD.MOV.U32 R6, RZ, RZ, R14 ;  /* 0x000000ffff067224 */ /* 0x000fce00078e000e */
[----:B------:R-:W-:Y:S05]  /*140d0*/  WARPSYNC.COLLECTIVE R15, `(.L_x_6252) ;  /* 0x000000000f087348 */ /* 0x000fea0003c00000 */
[----:B------:R0:W1:Y:S02]  /*140e0*/  SHFL.IDX P6, R14, R13, R12, R11 ;  /* 0x0000000c0d0e7389 */ /* 0x00006400000c000b */
[----:B01----:R-:W-:Y:S01]  /*140f0*/  ENDCOLLECTIVE ;  /* 0x000000000000791b */ /* 0x003fe20003800000 */
.L_x_6252:
        /* <DEDUP_REMOVED lines=14> */
.L_x_6253:
[----:B------:R-:W-:Y:S02]  /*141e0*/  IMAD.MOV.U32 R13, RZ, RZ, R2 ;  /* 0x000000ffff0d7224 */ /* 0x000fe400078e0002 */
[----:B------:R-:W-:Y:S02]  /*141f0*/  IMAD.MOV.U32 R12, RZ, RZ, 0x4 ;  /* 0x00000004ff0c7424 */ /* 0x000fe400078e00ff */
[----:B------:R-:W-:-:S07]  /*14200*/  IMAD.MOV.U32 R6, RZ, RZ, R14 ;  /* 0x000000ffff067224 */ /* 0x000fce00078e000e */
[----:B------:R-:W-:Y:S05]  /*14210*/  WARPSYNC.COLLECTIVE R15, `(.L_x_6254) ;  /* 0x000000000f087348 */ /* 0x000fea0003c00000 */
[----:B------:R0:W1:Y:S02]  /*14220*/  SHFL.IDX P6, R14, R13, R12, R11 ;  /* 0x0000000c0d0e7389 */ /* 0x00006400000c000b */
[----:B01----:R-:W-:Y:S01]  /*14230*/  ENDCOLLECTIVE ;  /* 0x000000000000791b */ /* 0x003fe20003800000 */
.L_x_6254:
        /* <DEDUP_REMOVED lines=14> */
.L_x_6255:
[----:B------:R-:W-:Y:S02]  /*14320*/  IMAD.MOV.U32 R13, RZ, RZ, R2 ;  /* 0x000000ffff0d7224 */ /* 0x000fe400078e0002 */
[----:B------:R-:W-:Y:S02]  /*14330*/  IMAD.MOV.U32 R12, RZ, RZ, 0x5 ;  /* 0x00000005ff0c7424 */ /* 0x000fe400078e00ff */
[----:B------:R-:W-:-:S07]  /*14340*/  IMAD.MOV.U32 R6, RZ, RZ, R14 ;  /* 0x000000ffff067224 */ /* 0x000fce00078e000e */
[----:B------:R-:W-:Y:S05]  /*14350*/  WARPSYNC.COLLECTIVE R15, `(.L_x_6256) ;  /* 0x000000000f087348 */ /* 0x000fea0003c00000 */
[----:B------:R0:W1:Y:S02]  /*14360*/  SHFL.IDX P6, R14, R13, R12, R11 ;  /* 0x0000000c0d0e7389 */ /* 0x00006400000c000b */
[----:B01----:R-:W-:Y:S01]  /*14370*/  ENDCOLLECTIVE ;  /* 0x000000000000791b */ /* 0x003fe20003800000 */
.L_x_6256:
        /* <DEDUP_REMOVED lines=14> */
.L_x_6257:
[----:B------:R-:W-:Y:S02]  /*14460*/  IMAD.MOV.U32 R13, RZ, RZ, R2 ;  /* 0x000000ffff0d7224 */ /* 0x000fe400078e0002 */
[----:B------:R-:W-:Y:S02]  /*14470*/  IMAD.MOV.U32 R12, RZ, RZ, 0x6 ;  /* 0x00000006ff0c7424 */ /* 0x000fe400078e00ff */
[----:B------:R-:W-:-:S07]  /*14480*/  IMAD.MOV.U32 R6, RZ, RZ, R14 ;  /* 0x000000ffff067224 */ /* 0x000fce00078e000e */
[----:B------:R-:W-:Y:S05]  /*14490*/  WARPSYNC.COLLECTIVE R15, `(.L_x_6258) ;  /* 0x000000000f087348 */ /* 0x000fea0003c00000 */
[----:B------:R0:W1:Y:S02]  /*144a0*/  SHFL.IDX P6, R14, R13, R12, R11 ;  /* 0x0000000c0d0e7389 */ /* 0x00006400000c000b */
[----:B01----:R-:W-:Y:S01]  /*144b0*/  ENDCOLLECTIVE ;  /* 0x000000000000791b */ /* 0x003fe20003800000 */
.L_x_6258:
[----:B------:R-:W-:-:S05]  /*144c0*/  @!P1 IADD3 R6, P2, R9, R6, RZ ;  /* 0x0000000609069210 */ /* 0x000fca0007f5e0ff */
[----:B------:R-:W-:-:S04]  /*144d0*/  @!P1 IMAD.X R5, RZ, RZ, R5, P2 ;  /* 0x000000ffff059224 */ /* 0x000fc800010e0605 */
[----:B------:R-:W-:Y:S02]  /*144e0*/  @!P1 IMAD.MOV.U32 R7, RZ, RZ, R5 ;  /* 0x000000ffff079224 */ /* 0x000fe400078e0005 */
[----:B------:R-:W-:-:S03]  /*144f0*/  IMAD.MOV.U32 R13, RZ, RZ, R0 ;  /* 0x000000ffff0d7224 */ /* 0x000fc600078e0000 */
[----:B------:R-:W-:Y:S01]  /*14500*/  @!PT LDS RZ, [RZ] ;  /* 0x00000000fffff984 */ /* 0x000fe20000000800 */
[----:B------:R-:W-:Y:S01]  /*14510*/  @!PT LDS RZ, [RZ] ;  /* 0x00000000fffff984 */ /* 0x000fe20000000800 */
[----:B------:R-:W-:Y:S01]  /*14520*/  @!PT LDS RZ, [RZ] ;  /* 0x00000000fffff984 */ /* 0x000fe20000000800 */
[----:B------:R0:W-:Y:S01]  /*14530*/  @!P1 LDGSTS.E.BYPASS.LTC128B.128 [R8+0x1ec00], desc[UR50][R6.64], !P0 ;  /* 0x1ec0000006089fae */ /* 0x0001e2000c101d72 */
[----:B------:R-:W-:-:S07]  /*14540*/  IMAD.MOV.U32 R5, RZ, RZ, R14 ;  /* 0x000000ffff057224 */ /* 0x000fce00078e000e */
[----:B0-----:R-:W-:Y:S05]  /*14550*/  WARPSYNC.COLLECTIVE R15, `(.L_x_6259) ;  /* 0x000000000f087348 */ /* 0x001fea0003c00000 */
[----:B------:R1:W2:Y:S02]  /*14560*/  SHFL.IDX P6, R14, R13, R12, R11 ;  /* 0x0000000c0d0e7389 */ /* 0x0002a400000c000b */
[----:B012---:R-:W-:Y:S01]  /*14570*/  ENDCOLLECTIVE ;  /* 0x000000000000791b */ /* 0x007fe20003800000 */
.L_x_6259:
        /* <DEDUP_REMOVED lines=8> */
.L_x_6260:
        /* <DEDUP_REMOVED lines=12> */
.L_x_6261:
[----:B------:R-:W-:Y:S01]  /*146c0*/  IMAD.MOV.U32 R0, RZ, RZ, R14 ;  /* 0x000000ffff007224 */ /* 0x000fe200078e000e */
[----:B------:R-:W-:Y:S06]  /*146d0*/  BRA `(.L_x_6262) ;  /* 0xffffffc400807947 */ /* 0x000fec000383ffff */
.L_x_6184:
[----:B0-----:R0:W1:Y:S02]  /*146e0*/  SYNCS.PHASECHK.TRANS64.TRYWAIT P0, [R17+URZ+0x2e820], R0 ;  /* 0x02e82000110075a7 */ /* 0x001064000800017f */
[----:B-1----:R-:W-:Y:S05]  /*146f0*/  @!P0 NANOSLEEP.SYNCS 0x989680 ;  /* 0x009896800000895d */ /* 0x002fea0003900000 */
[----:B------:R-:W1:Y:S02]  /*14700*/  @!P0 SYNCS.PHASECHK.TRANS64 P0, [R17+URZ+0x2e820], R0 ;  /* 0x02e82000110085a7 */ /* 0x000e64000800007f */
[----:B-1----:R-:W-:Y:S05]  /*14710*/  @!P0 BRA `(.L_x_6184) ;  /* 0xfffffffc00f08947 */ /* 0x002fea000383ffff */
[----:B------:R-:W-:Y:S05]  /*14720*/  BRA `(.L_x_6263) ;  /* 0xffffffc400dc7947 */ /* 0x000fea000383ffff */
.L_x_6190:
[----:B--2---:R2:W3:Y:S02]  /*14730*/  SYNCS.PHASECHK.TRANS64.TRYWAIT P0, [R3+URZ+0x2e880], R2 ;  /* 0x02e88002030075a7 */ /* 0x0044e4000800017f */
[----:B---3--:R-:W-:Y:S05]  /*14740*/  @!P0 NANOSLEEP.SYNCS 0x989680 ;  /* 0x009896800000895d */ /* 0x008fea0003900000 */
[----:B------:R-:W3:Y:S02]  /*14750*/  @!P0 SYNCS.PHASECHK.TRANS64 P0, [R3+URZ+0x2e880], R2 ;  /* 0x02e88002030085a7 */ /* 0x000ee4000800007f */
[----:B---3--:R-:W-:Y:S05]  /*14760*/  @!P0 BRA `(.L_x_6190) ;  /* 0xfffffffc00f08947 */ /* 0x008fea000383ffff */
[----:B------:R-:W-:Y:S05]  /*14770*/  BRA `(.L_x_6264) ;  /* 0xffffffc800947947 */ /* 0x000fea000383ffff */
.L_x_6195:
[----:B-1----:R1:W3:Y:S02]  /*14780*/  SYNCS.PHASECHK.TRANS64.TRYWAIT P0, [R3+URZ+0x2e840], R2 ;  /* 0x02e84002030075a7 */ /* 0x0022e4000800017f */
[----:B---3--:R-:W-:Y:S05]  /*14790*/  @!P0 NANOSLEEP.SYNCS 0x989680 ;  /* 0x009896800000895d */ /* 0x008fea0003900000 */
[----:B------:R-:W3:Y:S02]  /*147a0*/  @!P0 SYNCS.PHASECHK.TRANS64 P0, [R3+URZ+0x2e840], R2 ;  /* 0x02e84002030085a7 */ /* 0x000ee4000800007f */
[----:B---3--:R-:W-:Y:S05]  /*147b0*/  @!P0 BRA `(.L_x_6195) ;  /* 0xfffffffc00f08947 */ /* 0x008fea000383ffff */
[----:B------:R-:W-:Y:S05]  /*147c0*/  BRA `(.L_x_6265) ;  /* 0xffffffcc00147947 */ /* 0x000fea000383ffff */
.L_x_6201:
[----:B--2---:R2:W3:Y:S02]  /*147d0*/  SYNCS.PHASECHK.TRANS64.TRYWAIT P0, [R20+URZ+0x2e870], R2 ;  /* 0x02e87002140075a7 */ /* 0x0044e4000800017f */
[----:B---3--:R-:W-:Y:S05]  /*147e0*/  @!P0 NANOSLEEP.SYNCS 0x989680 ;  /* 0x009896800000895d */ /* 0x008fea0003900000 */
[----:B------:R-:W3:Y:S02]  /*147f0*/  @!P0 SYNCS.PHASECHK.TRANS64 P0, [R20+URZ+0x2e870], R2 ;  /* 0x02e87002140085a7 */ /* 0x000ee4000800007f */
[----:B---3--:R-:W-:Y:S05]  /*14800*/  @!P0 BRA `(.L_x_6201) ;  /* 0xfffffffc00f08947 */ /* 0x008fea000383ffff */
[----:B------:R-:W-:Y:S05]  /*14810*/  BRA `(.L_x_6266) ;  /* 0xffffffcc00b07947 */ /* 0x000fea000383ffff */
.L_x_6203:
[----:B--2---:R2:W3:Y:S02]  /*14820*/  SYNCS.PHASECHK.TRANS64.TRYWAIT P0, [R20+URZ+0x2e860], R0 ;  /* 0x02e86000140075a7 */ /* 0x0044e4000800017f */
[----:B---3--:R-:W-:Y:S05]  /*14830*/  @!P0 NANOSLEEP.SYNCS 0x989680 ;  /* 0x009896800000895d */ /* 0x008fea0003900000 */
[----:B------:R-:W3:Y:S02]  /*14840*/  @!P0 SYNCS.PHASECHK.TRANS64 P0, [R20+URZ+0x2e860], R0 ;  /* 0x02e86000140085a7 */ /* 0x000ee4000800007f */
[----:B---3--:R-:W-:Y:S05]  /*14850*/  @!P0 BRA `(.L_x_6203) ;  /* 0xfffffffc00f08947 */ /* 0x008fea000383ffff */
[----:B------:R-:W-:Y:S05]  /*14860*/  BRA `(.L_x_6267) ;  /* 0xffffffcc00b87947 */ /* 0x000fea000383ffff */
.L_x_6210:
[----:B0-----:R0:W1:Y:S02]  /*14870*/  SYNCS.PHASECHK.TRANS64.TRYWAIT P1, [R16+URZ+0x2e870], R3 ;  /* 0x02e87003100075a7 */ /* 0x001064000802017f */
[----:B-1----:R-:W-:Y:S05]  /*14880*/  @!P1 NANOSLEEP.SYNCS 0x989680 ;  /* 0x009896800000995d */ /* 0x002fea0003900000 */
[----:B------:R-:W1:Y:S02]  /*14890*/  @!P1 SYNCS.PHASECHK.TRANS64 P1, [R16+URZ+0x2e870], R3 ;  /* 0x02e87003100095a7 */ /* 0x000e64000802007f */
[----:B-1----:R-:W-:Y:S05]  /*148a0*/  @!P1 BRA `(.L_x_6210) ;  /* 0xfffffffc00f09947 */ /* 0x002fea000383ffff */
[----:B------:R-:W-:Y:S05]  /*148b0*/  BRA `(.L_x_6268) ;  /* 0xffffffd800387947 */ /* 0x000fea000383ffff */
.L_x_6212:
[----:B0-----:R0:W1:Y:S02]  /*148c0*/  SYNCS.PHASECHK.TRANS64.TRYWAIT P1, [R16+URZ+0x2e860], R3 ;  /* 0x02e86003100075a7 */ /* 0x001064000802017f */
[----:B-1----:R-:W-:Y:S05]  /*148d0*/  @!P1 NANOSLEEP.SYNCS 0x989680 ;  /* 0x009896800000995d */ /* 0x002fea0003900000 */
[----:B------:R-:W1:Y:S02]  /*148e0*/  @!P1 SYNCS.PHASECHK.TRANS64 P1, [R16+URZ+0x2e860], R3 ;  /* 0x02e86003100095a7 */ /* 0x000e64000802007f */
[----:B-1----:R-:W-:Y:S05]  /*148f0*/  @!P1 BRA `(.L_x_6212) ;  /* 0xfffffffc00f09947 */ /* 0x002fea000383ffff */
[----:B------:R-:W-:Y:S05]  /*14900*/  BRA `(.L_x_6269) ;  /* 0xffffffd800407947 */ /* 0x000fea000383ffff */
.L_x_6223:
[----:B0-----:R0:W1:Y:S02]  /*14910*/  SYNCS.PHASECHK.TRANS64.TRYWAIT P0, [R0+URZ+0x2e820], R3 ;  /* 0x02e82003000075a7 */ /* 0x001064000800017f */
[----:B-1----:R-:W-:Y:S05]  /*14920*/  @!P0 NANOSLEEP.SYNCS 0x989680 ;  /* 0x009896800000895d */ /* 0x002fea0003900000 */
[----:B------:R-:W1:Y:S02]  /*14930*/  @!P0 SYNCS.PHASECHK.TRANS64 P0, [R0+URZ+0x2e820], R3 ;  /* 0x02e82003000085a7 */ /* 0x000e64000800007f */
[----:B-1----:R-:W-:Y:S05]  /*14940*/  @!P0 BRA `(.L_x_6223) ;  /* 0xfffffffc00f08947 */ /* 0x002fea000383ffff */
[----:B------:R-:W-:Y:S05]  /*14950*/  BRA `(.L_x_6270) ;  /* 0xffffffec00407947 */ /* 0x000fea000383ffff */
.L_x_6224:
        /* <DEDUP_REMOVED lines=11> */
.L_x_6272:
[----:B------:R-:W-:Y:S05]  /*14a10*/  BSYNC B0 ;  /* 0x0000000000007941 */ /* 0x000fea0003800000 */
.L_x_6271:
[----:B------:R-:W-:Y:S05]  /*14a20*/  BRA `(.L_x_6273) ;  /* 0xffffffec00287947 */ /* 0x000fea000383ffff */
.L_x_6227:
[----:B------:R-:W-:Y:S01]  /*14a30*/  BSSY B1, `(.L_x_6274) ;  /* 0x0000006000017945 */ /* 0x000fe20003800000 */
[----:B------:R-:W-:-:S07]  /*14a40*/  IMAD.MOV.U32 R15, RZ, RZ, -0x1 ;  /* 0xffffffffff0f7424 */ /* 0x000fce00078e00ff */
[----:B01----:R-:W-:Y:S05]  /*14a50*/  WARPSYNC.COLLECTIVE R15, `(.L_x_6275) ;  /* 0x000000000f0c7348 */ /* 0x003fea0003c00000 */
[----:B------:R-:W-:Y:S02]  /*14a60*/  ELECT P6, UR62, PT ;  /* 0x00000000003e782f */ /* 0x000fe400038c0000 */
[----:B------:R-:W-:Y:S01]  /*14a70*/  MOV R14, UR62 ;  /* 0x0000003e000e7c02 */ /* 0x000fe20008000f00 */
[----:B01----:R-:W-:Y:S10]  /*14a80*/  ENDCOLLECTIVE ;  /* 0x000000000000791b */ /* 0x003ff40003800000 */
.L_x_6275:
[----:B------:R-:W-:Y:S05]  /*14a90*/  BSYNC B1 ;  /* 0x0000000000017941 */ /* 0x000fea0003800000 */
.L_x_6274:
[----:B------:R-:W-:Y:S05]  /*14aa0*/  BRA `(.L_x_6276) ;  /* 0xffffffec00207947 */ /* 0x000fea000383ffff */
.L_x_6229:
[----:B0-----:R0:W1:Y:S02]  /*14ab0*/  SYNCS.PHASECHK.TRANS64.TRYWAIT P1, [R6+URZ], R5 ;  /* 0x00000005060075a7 */ /* 0x001064000802017f */
[----:B-1----:R-:W-:Y:S05]  /*14ac0*/  @!P1 NANOSLEEP.SYNCS 0x989680 ;  /* 0x009896800000995d */ /* 0x002fea0003900000 */
[----:B------:R-:W1:Y:S02]  /*14ad0*/  @!P1 SYNCS.PHASECHK.TRANS64 P1, [R6+URZ], R5 ;  /* 0x00000005060095a7 */ /* 0x000e64000802007f */
[----:B-1----:R-:W-:Y:S05]  /*14ae0*/  @!P1 BRA `(.L_x_6229) ;  /* 0xfffffffc00f09947 */ /* 0x002fea000383ffff */
[----:B------:R-:W-:Y:S05]  /*14af0*/  BRA `(.L_x_6277) ;  /* 0xffffffec005c7947 */ /* 0x000fea000383ffff */
.L_x_6230:
[----:B-1----:R1:W2:Y:S02]  /*14b00*/  SYNCS.PHASECHK.TRANS64.TRYWAIT P1, [R7+URZ], R2 ;  /* 0x00000002070075a7 */ /* 0x0022a4000802017f */
[----:B--2---:R-:W-:Y:S05]  /*14b10*/  @!P1 NANOSLEEP.SYNCS 0x989680 ;  /* 0x009896800000995d */ /* 0x004fea0003900000 */
[----:B------:R-:W2:Y:S02]  /*14b20*/  @!P1 SYNCS.PHASECHK.TRANS64 P1, [R7+URZ], R2 ;  /* 0x00000002070095a7 */ /* 0x000ea4000802007f */
[----:B--2---:R-:W-:Y:S05]  /*14b30*/  @!P1 BRA `(.L_x_6230) ;  /* 0xfffffffc00f09947 */ /* 0x004fea000383ffff */
[----:B------:R-:W-:Y:S05]  /*14b40*/  BRA `(.L_x_6278) ;  /* 0xffffffec00507947 */ /* 0x000fea000383ffff */
.L_x_6232:
[----:B--2---:R2:W3:Y:S02]  /*14b50*/  SYNCS.PHASECHK.TRANS64.TRYWAIT P1, [R4+URZ+0x2e860], R5 ;  /* 0x02e86005040075a7 */ /* 0x0044e4000802017f */
[----:B---3--:R-:W-:Y:S05]  /*14b60*/  @!P1 NANOSLEEP.SYNCS 0x989680 ;  /* 0x009896800000995d */ /* 0x008fea0003900000 */
[----:B------:R-:W3:Y:S02]  /*14b70*/  @!P1 SYNCS.PHASECHK.TRANS64 P1, [R4+URZ+0x2e860], R5 ;  /* 0x02e86005040095a7 */ /* 0x000ee4000802007f */
[----:B---3--:R-:W-:Y:S05]  /*14b80*/  @!P1 BRA `(.L_x_6232) ;  /* 0xfffffffc00f09947 */ /* 0x008fea000383ffff */
[----:B------:R-:W-:Y:S05]  /*14b90*/  BRA `(.L_x_6279) ;  /* 0xffffffec00547947 */ /* 0x000fea000383ffff */
.L_x_6234:
[----:B---3--:R3:W4:Y:S02]  /*14ba0*/  SYNCS.PHASECHK.TRANS64.TRYWAIT P1, [R3+URZ+0x2e860], R2 ;  /* 0x02e86002030075a7 */ /* 0x008724000802017f */
[----:B----4-:R-:W-:Y:S05]  /*14bb0*/  @!P1 NANOSLEEP.SYNCS 0x989680 ;  /* 0x009896800000995d */ /* 0x010fea0003900000 */
[----:B------:R-:W4:Y:S02]  /*14bc0*/  @!P1 SYNCS.PHASECHK.TRANS64 P1, [R3+URZ+0x2e860], R2 ;  /* 0x02e86002030095a7 */ /* 0x000f24000802007f */
[----:B----4-:R-:W-:Y:S05]  /*14bd0*/  @!P1 BRA `(.L_x_6234) ;  /* 0xfffffffc00f09947 */ /* 0x010fea000383ffff */
[----:B------:R-:W-:Y:S05]  /*14be0*/  BRA `(.L_x_6280) ;  /* 0xffffffec00547947 */ /* 0x000fea000383ffff */
.L_x_6236:
[----:B----4-:R4:W0:Y:S02]  /*14bf0*/  SYNCS.PHASECHK.TRANS64.TRYWAIT P0, [R4+URZ+0x2e880], R5 ;  /* 0x02e88005040075a7 */ /* 0x010824000800017f */
[----:B0-----:R-:W-:Y:S05]  /*14c00*/  @!P0 NANOSLEEP.SYNCS 0x989680 ;  /* 0x009896800000895d */ /* 0x001fea0003900000 */
[----:B------:R-:W0:Y:S02]  /*14c10*/  @!P0 SYNCS.PHASECHK.TRANS64 P0, [R4+URZ+0x2e880], R5 ;  /* 0x02e88005040085a7 */ /* 0x000e24000800007f */
[----:B0-----:R-:W-:Y:S05]  /*14c20*/  @!P0 BRA `(.L_x_6236) ;  /* 0xfffffffc00f08947 */ /* 0x001fea000383ffff */
[----:B------:R-:W-:Y:S05]  /*14c30*/  BRA `(.L_x_6237) ;  /* 0xffffffec00507947 */ /* 0x000fea000383ffff */
.L_x_6281:
        /* <DEDUP_REMOVED lines=12> */
.L_x_13277:


//--------------------- .text._ZN7cutlass13device_kernelIN5flash11enable_sm90INS1_16FlashAttnFwdSm90INS1_25CollectiveMainloopFwdSm90ILi2EN4cute5tupleIJNS5_1CILi1EEES8_S8_EEENS6_IJNS7_ILi128EEENS7_ILi224EEESA_EEELi128ENS_12float_e4m3_tEfNS_4arch4Sm90ELb0ELb0ELb0ELb1ELb0ELb1ELb0ELb1ELb1ELb1ELb1ELb0EEENS1_21CollectiveEpilogueFwdINS6_IJSA_SA_SB_EEES9_NS_10bfloat16_tESF_Li256ELb1ELb1ELb1ELb1EEENS1_36VarlenDynamicPersistentTileSchedulerILi128ELi224ELi256ELi128ELb1ELb1ELb1ELb0ELb1ELb1EEEEEEEEEvNT_6ParamsE --------------------------
	.section	.text._ZN7cutlass13device_kernelIN5flash11enable_sm90INS1_16FlashAttnFwdSm90INS1_25CollectiveMainloopFwdSm90ILi2EN4cute5tupleIJNS5_1CILi1EEES8_S8_EEENS6_IJNS7_ILi128EEENS7_ILi224EEESA_EEELi128ENS_12float_e4m3_tEfNS_4arch4Sm90ELb0ELb0ELb0ELb1ELb0ELb1ELb0ELb1ELb1ELb1ELb1ELb0EEENS1_21CollectiveEpilogueFwdINS6_IJSA_SA_SB_EEES9_NS_10bfloat16_tESF_Li256ELb1ELb1ELb1ELb1EEENS1_36VarlenDynamicPersistentTileSchedulerILi128ELi224ELi256ELi128ELb1ELb1ELb1ELb0ELb1ELb1EEEEEEEEEvNT_6ParamsE,"ax",@progbits
	.align	128
.text._ZN7cutlass13device_kernelIN5flash11enable_sm90INS1_16FlashAttnFwdSm90INS1_25CollectiveMainloopFwdSm90ILi2EN4cute5tupleIJNS5_1CILi1EEES8_S8_EEENS6_IJNS7_ILi128EEENS7_ILi224EEESA_EEELi128ENS_12float_e4m3_tEfNS_4arch4Sm90ELb0ELb0ELb0ELb1ELb0ELb1ELb0ELb1ELb1ELb1ELb1ELb0EEENS1_21CollectiveEpilogueFwdINS6_IJSA_SA_SB_EEES9_NS_10bfloat16_tESF_Li256ELb1ELb1ELb1ELb1EEENS1_36VarlenDynamicPersistentTileSchedulerILi128ELi224ELi256ELi128ELb1ELb1ELb1ELb0ELb1ELb1EEEEEEEEEvNT_6ParamsE:
        .type           _ZN7cutlass13device_kernelIN5flash11enable_sm90INS1_16FlashAttnFwdSm90INS1_25CollectiveMainloopFwdSm90ILi2EN4cute5tupleIJNS5_1CILi1EEES8_S8_EEENS6_IJNS7_ILi128EEENS7_ILi224EEESA_EEELi128ENS_12float_e4m3_tEfNS_4arch4Sm90ELb0ELb0ELb0ELb1ELb0ELb1ELb0ELb1ELb1ELb1ELb1ELb0EEENS1_21CollectiveEpilogueFwdINS6_IJSA_SA_SB_EEES9_NS_10bfloat16_tESF_Li256ELb1ELb1ELb1ELb1EEENS1_36VarlenDynamicPersistentTileSchedulerILi128ELi224ELi256ELi128ELb1ELb1ELb1ELb0ELb1ELb1EEEEEEEEEvNT_6ParamsE,@function
        .size           _ZN7cutlass13device_kernelIN5flash11enable_sm90INS1_16FlashAttnFwdSm90INS1_25CollectiveMainloopFwdSm90ILi2EN4cute5tupleIJNS5_1CILi1EEES8_S8_EEENS6_IJNS7_ILi128EEENS7_ILi224EEESA_EEELi128ENS_12float_e4m3_tEfNS_4arch4Sm90ELb0ELb0ELb0ELb1ELb0ELb1ELb0ELb1ELb1ELb1ELb1ELb0EEENS1_21CollectiveEpilogueFwdINS6_IJSA_SA_SB_EEES9_NS_10bfloat16_tESF_Li256ELb1ELb1ELb1ELb1EEENS1_36VarlenDynamicPersistentTileSchedulerILi128ELi224ELi256ELi128ELb1ELb1ELb1ELb0ELb1ELb1EEEEEEEEEvNT_6ParamsE,(.L_x_13278 - _ZN7cutlass13device_kernelIN5flash11enable_sm90INS1_16FlashAttnFwdSm90INS1_25CollectiveMainloopFwdSm90ILi2EN4cute5tupleIJNS5_1CILi1EEES8_S8_EEENS6_IJNS7_ILi128EEENS7_ILi224EEESA_EEELi128ENS_12float_e4m3_tEfNS_4arch4Sm90ELb0ELb0ELb0ELb1ELb0ELb1ELb0ELb1ELb1ELb1ELb1ELb0EEENS1_21CollectiveEpilogueFwdINS6_IJSA_SA_SB_EEES9_NS_10bfloat16_tESF_Li256ELb1ELb1ELb1ELb1EEENS1_36VarlenDynamicPersistentTileSchedulerILi128ELi224ELi256ELi128ELb1ELb1ELb1ELb0ELb1ELb1EEEEEEEEEvNT_6ParamsE)
        .other          _ZN7cutlass13device_kernelIN5flash11enable_sm90INS1_16FlashAttnFwdSm90INS1_25CollectiveMainloopFwdSm90ILi2EN4cute5tupleIJNS5_1CILi1EEES8_S8_EEENS6_IJNS7_ILi128EEENS7_ILi224EEESA_EEELi128ENS_12float_e4m3_tEfNS_4arch4Sm90ELb0ELb0ELb0ELb1ELb0ELb1ELb0ELb1ELb1ELb1ELb1ELb0EEENS1_21CollectiveEpilogueFwdINS6_IJSA_SA_SB_EEES9_NS_10bfloat16_tESF_Li256ELb1ELb1ELb1ELb1EEENS1_36VarlenDynamicPersistentTileSchedulerILi128ELi224ELi256ELi128ELb1ELb1ELb1ELb0ELb1ELb1EEEEEEEEEvNT_6ParamsE,@"STO_CUDA_ENTRY STV_DEFAULT"
_ZN7cutlass13device_kernelIN5flash11enable_sm90INS1_16FlashAttnFwdSm90INS1_25CollectiveMainloopFwdSm90ILi2EN4cute5tupleIJNS5_1CILi1EEES8_S8_EEENS6_IJNS7_ILi128EEENS7_ILi224EEESA_EEELi128ENS_12float_e4m3_tEfNS_4arch4Sm90ELb0ELb0ELb0ELb1ELb0ELb1ELb0ELb1ELb1ELb1ELb1ELb0EEENS1_21CollectiveEpilogueFwdINS6_IJSA_SA_SB_EEES9_NS_10bfloat16_tESF_Li256ELb1ELb1ELb1ELb1EEENS1_36VarlenDynamicPersistentTileSchedulerILi128ELi224ELi256ELi128ELb1ELb1ELb1ELb0ELb1ELb1EEEEEEEEEvNT_6ParamsE:
        /* <DEDUP_REMOVED lines=24> */
.L_x_6283:
[----:B------:R-:W-:Y:S05]  /*0180*/  BSYNC B0 ;  /* 0x0000000000007941 */ /* 0x000fea0003800000 */
.L_x_6282:
        /* <DEDUP_REMOVED lines=41> */
.L_x_6284:
        /* <DEDUP_REMOVED lines=22> */
.L_x_6285:
        /* <DEDUP_REMOVED lines=18> */
.L_x_6286:
        /* <DEDUP_REMOVED lines=22> */
.L_x_6287:
        /* <DEDUP_REMOVED lines=22> */
.L_x_6288:
        /* <DEDUP_REMOVED lines=10> */
.L_x_6291:
[----:B------:R-:W-:-:S08]  /*0a00*/  NOP ;  /* 0x0000000000007918 */ /* 0x000fd00000000000 */
[----:B------:R-:W1:Y:S02]  /*0a10*/  USETMAXREG.TRY_ALLOC.CTAPOOL UP0, 0xf0 ;  /* 0x000000f0000079c8 */ /* 0x000e640008000600 */
[----:B-1----:R-:W-:-:S13]  /*0a20*/  PLOP3.LUT P0, PT, PT, PT, UP0, 0x80, 0x0 ;  /* 0x000000000000781c */ /* 0x002fda0003f0f008 */
[----:B------:R-:W-:Y:S05]  /*0a30*/  @!P0 BRA `(.L_x_6291) ;  /* 0xfffffffc00f08947 */ /* 0x000fea000383ffff */
[----:B------:R-:W2:Y:S01]  /*0a40*/  LDL.LU R0, [R1+0x18] ;  /* 0x0000180001007983 */ /* 0x000ea20000300800 */
[----:B0-----:R-:W0:Y:S01]  /*0a50*/  S2R R2, SR_TID.X ;  /* 0x0000000000027919 */ /* 0x001e220000002100 */
        /* <DEDUP_REMOVED lines=11> */
[----:B------:R-:W-:Y:S01]  /*0b10*/  IMAD.U32 R2, RZ, RZ, UR5 ;  /* 0x00000005ff027e24 */ /* 0x000fe2000f8e00ff */
[----:B------:R-:W-:Y:S06]  /*0b20*/  BAR.ARV 0x4, 0x180 ;  /* 0x0106000000007b1d */ /* 0x000fec0000002000 */
[----:B------:R1:W-:Y:S01]  /*0b30*/  STL [R1+0x84], R2 ;  /* 0x0000840201007387 */ /* 0x0003e20000100800 */
[----:B--2---:R-:W-:-:S04]  /*0b40*/  LOP3.LUT R0, R0, 0xffffffef, RZ, 0xc0, !PT ;  /* 0xffffffef00007812 */ /* 0x004fc800078ec0ff */
[----:B------:R-:W-:-:S05]  /*0b50*/  @P0 LOP3.LUT R0, R0, 0x10, RZ, 0xfc, !PT ;  /* 0x0000001000000812 */ /* 0x000fca00078efcff */
[----:B------:R1:W-:Y:S01]  /*0b60*/  STL [R1+0x18], R0 ;  /* 0x0000180001007387 */ /* 0x0003e20000100800 */
[----:B0-----:R-:W-:-:S13]  /*0b70*/  ISETP.GE.AND P0, PT, R123, UR4, PT ;  /* 0x000000047b007c0c */ /* 0x001fda000bf06270 */
[----:B-1----:R-:W-:Y:S05]  /*0b80*/  @P0 BRA `(.L_x_6292) ;  /* 0x0000025800180947 */ /* 0x002fea0003800000 */
[----:B------:R-:W2:Y:S01]  /*0b90*/  LDL R2, [R1+0xe0] ;  /* 0x0000e00001027983 */ /* 0x000ea20000100800 */
[----:B------:R-:W-:Y:S02]  /*0ba0*/  IMAD.MOV.U32 R17, RZ, RZ, RZ ;  /* 0x000000ffff117224 */ /* 0x000fe400078e00ff */
[----:B------:R-:W-:Y:S01]  /*0bb0*/  IMAD.MOV.U32 R231, RZ, RZ, RZ ;  /* 0x000000ffffe77224 */ /* 0x000fe200078e00ff */
[----:B------:R-:W0:Y:S01]  /*0bc0*/  S2R R0, SR_TID.X ;  /* 0x0000000000007919 */ /* 0x000e220000002100 */
[----:B------:R-:W-:Y:S02]  /*0bd0*/  IMAD.MOV.U32 R236, RZ, RZ, RZ ;  /* 0x000000ffffec7224 */ /* 0x000fe400078e00ff */
[----:B------:R-:W-:Y:S02]  /*0be0*/  IMAD.MOV.U32 R233, RZ, RZ, RZ ;  /* 0x000000ffffe97224 */ /* 0x000fe400078e00ff */
[----:B0-----:R-:W-:-:S05]  /*0bf0*/  VIADD R12, R0, 0xffffff80 ;  /* 0xffffff80000c7836 */ /* 0x001fca0000000000 */
[----:B------:R-:W-:Y:S02]  /*0c00*/  SHF.R.S32.HI R0, RZ, 0x1f, R12 ;  /* 0x0000001fff007819 */ /* 0x000fe4000001140c */
[----:B--2---:R-:W-:Y:S02]  /*0c10*/  R2UR UR4, R2 ;  /* 0x00000000020472ca */ /* 0x004fe400000e0000 */
[----:B------:R-:W-:-:S04]  /*0c20*/  LEA.HI R2, R0, R12, RZ, 0x7 ;  /* 0x0000000c00027211 */ /* 0x000fc800078f38ff */
[----:B------:R-:W-:Y:S02]  /*0c30*/  LOP3.LUT R3, R2, 0xffffff80, RZ, 0xc0, !PT ;  /* 0xffffff8002037812 */ /* 0x000fe400078ec0ff */
[----:B------:R-:W-:-:S03]  /*0c40*/  SHF.R.S32.HI R13, RZ, 0x7, R2 ;  /* 0x00000007ff0d7819 */ /* 0x000fc60000011402 */
[----:B------:R-:W-:Y:S01]  /*0c50*/  IMAD.IADD R11, R12, 0x1, -R3 ;  /* 0x000000010c0b7824 */ /* 0x000fe200078e0a03 */
[----:B------:R-:W-:Y:S01]  /*0c60*/  LEA.HI R2, R2, R13, RZ, 0x1 ;  /* 0x0000000d02027211 */ /* 0x000fe200078f08ff */
[----:B------:R-:W-:-:S03]  /*0c70*/  ULOP3.LUT UR4, UR4, 0x1, URZ, 0xfc, !UPT ;  /* 0x0000000104047892 */ /* 0x000fc6000f8efc3f */
[----:B------:R-:W-:Y:S02]  /*0c80*/  SHF.R.S32.HI R6, RZ, 0x1f, R11 ;  /* 0x0000001fff067819 */ /* 0x000fe4000001140b */
[----:B------:R-:W-:Y:S02]  /*0c90*/  LOP3.LUT R2, R2, 0x3fffffe, RZ, 0xc0, !PT ;  /* 0x03fffffe02027812 */ /* 0x000fe400078ec0ff */
[CC--:B------:R-:W-:Y:S02]  /*0ca0*/  LEA.HI R8, R6.reuse, R11.reuse, RZ, 0x2 ;  /* 0x0000000b06087211 */ /* 0x0c0fe400078f10ff */
[----:B------:R-:W-:Y:S01]  /*0cb0*/  LEA.HI R6, R6, R11, RZ, 0x5 ;  /* 0x0000000b06067211 */ /* 0x000fe200078f28ff */
[----:B------:R-:W-:Y:S01]  /*0cc0*/  IMAD.IADD R2, R13, 0x1, -R2 ;  /* 0x000000010d027824 */ /* 0x000fe200078e0a02 */
[--C-:B------:R-:W-:Y:S02]  /*0cd0*/  SHF.R.S32.HI R5, RZ, 0x2, R8.reuse ;  /* 0x00000002ff057819 */ /* 0x100fe40000011408 */
[----:B------:R-:W-:-:S02]  /*0ce0*/  SHF.R.S32.HI R4, RZ, 0x1f, R8 ;  /* 0x0000001fff047819 */ /* 0x000fc40000011408 */
[----:B------:R-:W-:Y:S02]  /*0cf0*/  SHF.R.S32.HI R6, RZ, 0x5, R6 ;  /* 0x00000005ff067819 */ /* 0x000fe40000011406 */
[----:B------:R-:W-:Y:S02]  /*0d00*/  LEA.HI R3, R4, R5, RZ, 0x3 ;  /* 0x0000000504037211 */ /* 0x000fe400078f18ff */
[CC--:B------:R-:W-:Y:S02]  /*0d10*/  LEA.HI R4, R0.reuse, R12.reuse, RZ, 0x4 ;  /* 0x0000000c00047211 */ /* 0x0c0fe400078f20ff */
[----:B------:R-:W-:Y:S02]  /*0d20*/  LOP3.LUT R10, R3, 0xfffffff8, RZ, 0xc0, !PT ;  /* 0xfffffff8030a7812 */ /* 0x000fe400078ec0ff */
[----:B------:R-:W-:Y:S02]  /*0d30*/  LEA.HI R3, R0, R12, RZ, 0x5 ;  /* 0x0000000c00037211 */ /* 0x000fe400078f28ff */
[----:B------:R-:W-:Y:S01]  /*0d40*/  SHF.R.S32.HI R7, RZ, 0x4, R4 ;  /* 0x00000004ff077819 */ /* 0x000fe20000011404 */
[----:B------:R-:W-:Y:S01]  /*0d50*/  IMAD.IADD R9, R5, 0x1, -R10 ;  /* 0x0000000105097824 */ /* 0x000fe200078e0a0a */
[C---:B------:R-:W-:Y:S01]  /*0d60*/  LOP3.LUT R5, R4.reuse, 0x3fffff0, RZ, 0xc0, !PT ;  /* 0x03fffff004057812 */ /* 0x040fe200078ec0ff */
[----:B------:R-:W-:Y:S01]  /*0d70*/  IMAD.SHL.U32 R3, R3, 0x20, RZ ;  /* 0x0000002003037824 */ /* 0x000fe200078e00ff */
[----:B------:R-:W-:Y:S01]  /*0d80*/  LEA.HI R4, R4, R7, RZ, 0x1 ;  /* 0x0000000704047211 */ /* 0x000fe200078f08ff */
[----:B------:R-:W-:Y:S01]  /*0d90*/  IMAD R9, R6, 0x10, R9 ;  /* 0x0000001006097824 */ /* 0x000fe200078e0209 */
[----:B------:R-:W-:-:S02]  /*0da0*/  IADD3 R5, R12, -R5, RZ ;  /* 0x800000050c057210 */ /* 0x000fc40007ffe0ff */
[----:B------:R-:W-:Y:S01]  /*0db0*/  LOP3.LUT R4, R4, 0x1ffffffe, RZ, 0xc0, !PT ;  /* 0x1ffffffe04047812 */ /* 0x000fe200078ec0ff */
[----:B------:R-:W-:Y:S01]  /*0dc0*/  IMAD R10, R2, 0x40, R9 ;  /* 0x00000040020a7824 */ /* 0x000fe200078e0209 */
[----:B------:R-:W-:Y:S02]  /*0dd0*/  LOP3.LUT R14, R3, 0xfffffc00, RZ, 0xc0, !PT ;  /* 0xfffffc00030e7812 */ /* 0x000fe400078ec0ff */
[----:B------:R-:W-:Y:S01]  /*0de0*/  LEA.HI R2, R0, R12, RZ, 0x2 ;  /* 0x0000000c00027211 */ /* 0x000fe200078f10ff */
[----:B------:R-:W-:Y:S01]  /*0df0*/  IMAD.IADD R4, R7, 0x1, -R4 ;  /* 0x0000000107047824 */ /* 0x000fe200078e0a04 */
[----:B------:R-:W-:Y:S01]  /*0e00*/  LOP3.LUT R8, R8, 0x7ffffffc, RZ, 0xc0, !PT ;  /* 0x7ffffffc08087812 */ /* 0x000fe200078ec0ff */
[----:B------:R-:W-:Y:S01]  /*0e10*/  IMAD R5, R5, 0x40, R14 ;  /* 0x0000004005057824 */ /* 0x000fe200078e020e */
[----:B------:R-:W-:-:S03]  /*0e20*/  SHF.R.S32.HI R228, RZ, 0x2, R2 ;  /* 0x00000002ffe47819 */ /* 0x000fc60000011402 */
[----:B------:R-:W-:Y:S01]  /*0e30*/  IMAD R3, R4, 0x8, R5 ;  /* 0x0000000804037824 */ /* 0x000fe200078e0205 */
[----:B------:R-:W-:Y:S01]  /*0e40*/  LEA.HI R4, R0, R12, RZ, 0x3 ;  /* 0x0000000c00047211 */ /* 0x000fe200078f18ff */
[----:B------:R-:W-:Y:S01]  /*0e50*/  VIADD R15, R228, 0x40 ;  /* 0x00000040e40f7836 */ /* 0x000fe20000000000 */
[----:B------:R-:W-:Y:S01]  /*0e60*/  LOP3.LUT R0, R2, 0xfffffffc, RZ, 0xc0, !PT ;  /* 0xfffffffc02007812 */ /* 0x000fe200078ec0ff */
[C---:B------:R-:W-:Y:S01]  /*0e70*/  VIADD R13, R228.reuse, 0xc0 ;  /* 0x000000c0e40d7836 */ /* 0x040fe20000000000 */
[----:B------:R0:W-:Y:S01]  /*0e80*/  STL [R1+0xd4], R3 ;  /* 0x0000d40301007387 */ /* 0x0001e20000100800 */
[----:B------:R-:W-:Y:S02]  /*0e90*/  VIADD R14, R228, 0x80 ;  /* 0x00000080e40e7836 */ /* 0x000fe40000000000 */
[----:B------:R-:W-:Y:S01]  /*0ea0*/  IMAD.IADD R0, R12, 0x1, -R0 ;  /* 0x000000010c007824 */ /* 0x000fe200078e0a00 */
[----:B------:R-:W-:Y:S01]  /*0eb0*/  STL [R1+0xcc], R10 ;  /* 0x0000cc0a01007387 */ /* 0x000fe20000100800 */
[----:B------:R-:W-:Y:S01]  /*0ec0*/  IMAD.SHL.U32 R7, R13, 0x80, RZ ;  /* 0x000000800d077824 */ /* 0x000fe200078e00ff */
[----:B------:R-:W-:Y:S01]  /*0ed0*/  SHF.R.S32.HI R6, RZ, 0x1f, R14 ;  /* 0x0000001fff067819 */ /* 0x000fe2000001140e */
[C---:B------:R-:W-:Y:S01]  /*0ee0*/  IMAD.SHL.U32 R18, R0.reuse, 0x10, RZ ;  /* 0x0000001000127824 */ /* 0x040fe200078e00ff */
[----:B------:R-:W-:Y:S01]  /*0ef0*/  SHF.R.S32.HI R9, RZ, 0x1f, R13 ;  /* 0x0000001fff097819 */ /* 0x000fe2000001140d */
[----:B------:R-:W-:Y:S01]  /*0f00*/  IMAD.SHL.U32 R22, R0, 0x8, RZ ;  /* 0x0000000800167824 */ /* 0x000fe200078e00ff */
[----:B0-----:R-:W-:Y:S01]  /*0f10*/  MOV R3, UR4 ;  /* 0x0000000400037c02 */ /* 0x001fe20008000f00 */
[----:B------:R-:W-:Y:S01]  /*0f20*/  IMAD.IADD R8, R11, 0x1, -R8 ;  /* 0x000000010b087824 */ /* 0x000fe200078e0a08 */
[----:B------:R-:W-:Y:S01]  /*0f30*/  LEA.HI R6, R6, R14, RZ, 0x3 ;  /* 0x0000000e06067211 */ /* 0x000fe200078f18ff */
[----:B------:R-:W-:Y:S01]  /*0f40*/  UMOV UR4, URZ ;  /* 0x0000003f00047c82 */ /* 0x000fe20008000000 */
[----:B------:R-:W-:Y:S01]  /*0f50*/  LEA.HI R9, R9, R13, RZ, 0x3 ;  /* 0x0000000d09097211 */ /* 0x000fe200078f18ff */
[----:B------:R0:W-:Y:S01]  /*0f60*/  STL [R1+0x48], R3 ;  /* 0x0000480301007387 */ /* 0x0001e20000100800 */
[----:B------:R-:W-:Y:S01]  /*0f70*/  SHF.R.S32.HI R19, RZ, 0x1f, R18 ;  /* 0x0000001fff137819 */ /* 0x000fe20000011412 */
[----:B------:R-:W-:Y:S01]  /*0f80*/  IMAD.SHL.U32 R6, R6, 0x80, RZ ;  /* 0x0000008006067824 */ /* 0x000fe200078e00ff */
[----:B------:R-:W-:Y:S01]  /*0f90*/  SHF.R.S32.HI R23, RZ, 0x1f, R22 ;  /* 0x0000001fff177819 */ /* 0x000fe20000011416 */
[----:B------:R-:W-:-:S02]  /*0fa0*/  IMAD.SHL.U32 R9, R9, 0x80, RZ ;  /* 0x0000008009097824 */ /* 0x000fc400078e00ff */
[----:B------:R-:W-:Y:S01]  /*0fb0*/  VIADD R230, R22, 0x20 ;  /* 0x0000002016e67836 */ /* 0x000fe20000000000 */
[----:B0-----:R-:W-:Y:S02]  /*0fc0*/  SHF.R.S32.HI R3, RZ, 0x1f, R2 ;  /* 0x0000001fff037819 */ /* 0x001fe40000011402 */
[----:B------:R-:W-:Y:S02]  /*0fd0*/  LOP3.LUT R2, R4, 0xfffffff8, RZ, 0xc0, !PT ;  /* 0xfffffff804027812 */ /* 0x000fe400078ec0ff */
[----:B------:R-:W-:Y:S02]  /*0fe0*/  LEA.HI R3, R3, R228, RZ, 0x3 ;  /* 0x000000e403037211 */ /* 0x000fe400078f18ff */
[----:B------:R-:W-:Y:S01]  /*0ff0*/  SHF.R.S32.HI R4, RZ, 0x3, R4 ;  /* 0x00000003ff047819 */ /* 0x000fe20000011404 */
[----:B------:R-:W-:Y:S01]  /*1000*/  IMAD.IADD R12, R12, 0x1, -R2 ;  /* 0x000000010c0c7824 */ /* 0x000fe200078e0a02 */
[----:B------:R-:W-:Y:S01]  /*1010*/  LEA.HI R2, R0, R0, RZ, 0x1 ;  /* 0x0000000000027211 */ /* 0x000fe200078f08ff */
[----:B------:R-:W-:Y:S01]  /*1020*/  IMAD.SHL.U32 R4, R14, 0x80, RZ ;  /* 0x000000800e047824 */ /* 0x000fe200078e00ff */
[----:B------:R-:W-:Y:S01]  /*1030*/  LOP3.LUT R3, R3, 0xfffffff8, RZ, 0xc0, !PT ;  /* 0xfffffff803037812 */ /* 0x000fe200078ec0ff */
[----:B------:R-:W-:Y:S01]  /*1040*/  IMAD.SHL.U32 R12, R12, 0x8, RZ ;  /* 0x000000080c0c7824 */ /* 0x000fe200078e00ff */
[----:B------:R-:W-:-:S02]  /*1050*/  LOP3.LUT R5, R2, 0x1ffffffe, RZ, 0xc0, !PT ;  /* 0x1ffffffe02057812 */ /* 0x000fc400078ec0ff */
[----:B------:R-:W-:Y:S01]  /*1060*/  SHF.R.S32.HI R2, RZ, 0x1f, R228 ;  /* 0x0000001fff027819 */ /* 0x000fe200000114e4 */
[----:B------:R-:W-:Y:S01]  /*1070*/  IMAD.IADD R229, R228, 0x1, -R3 ;  /* 0x00000001e4e57824 */ /* 0x000fe200078e0a03 */
[----:B------:R-:W-:Y:S01]  /*1080*/  SHF.R.S32.HI R2, RZ, 0x1f, R15 ;  /* 0x0000001fff027819 */ /* 0x000fe2000001140f */
[----:B------:R-:W-:Y:S01]  /*1090*/  STL [R1+0x64], R12 ;  /* 0x0000640c01007387 */ /* 0x000fe20000100800 */
[----:B------:R-:W-:Y:S01]  /*10a0*/  IADD3 R5, R0, -R5, RZ ;  /* 0x8000000500057210 */ /* 0x000fe20007ffe0ff */
[----:B------:R-:W-:Y:S01]  /*10b0*/  IMAD.SHL.U32 R0, R15, 0x80, RZ ;  /* 0x000000800f007824 */ /* 0x000fe200078e00ff */
[----:B------:R-:W-:Y:S02]  /*10c0*/  LEA.HI R2, R2, R15, RZ, 0x3 ;  /* 0x0000000f02027211 */ /* 0x000fe400078f18ff */
[----:B------:R-:W-:Y:S01]  /*10d0*/  LOP3.LUT R3, R7, 0x380, RZ, 0xc0, !PT ;  /* 0x0000038007037812 */ /* 0x000fe200078ec0ff */
[----:B------:R-:W-:Y:S01]  /*10e0*/  IMAD.SHL.U32 R7, R8, 0x2, RZ ;  /* 0x0000000208077824 */ /* 0x000fe200078e00ff */
[----:B------:R-:W-:Y:S01]  /*10f0*/  LOP3.LUT R4, R4, 0x380, RZ, 0xc0, !PT ;  /* 0x0000038004047812 */ /* 0x000fe200078ec0ff */
[----:B------:R-:W-:Y:S01]  /*1100*/  VIADD R4, R12, 0x40 ;  /* 0x000000400c047836 */ /* 0x000fe20000000000 */
[----:B------:R-:W-:-:S02]  /*1110*/  SHF.R.S32.HI R3, RZ, 0x1f, R12 ;  /* 0x0000001fff037819 */ /* 0x000fc4000001140c */
[----:B------:R-:W-:Y:S02]  /*1120*/  LOP3.LUT R0, R0, 0x380, RZ, 0xc0, !PT ;  /* 0x0000038000007812 */ /* 0x000fe400078ec0ff */
[----:B------:R-:W-:Y:S01]  /*1130*/  SHF.L.U32 R2, R2, 0x7, RZ ;  /* 0x0000000702027819 */ /* 0x000fe200000006ff */
[----:B------:R0:W-:Y:S03]  /*1140*/  STL [R1+0xdc], R3 ;  /* 0x0000dc0301007387 */ /* 0x0001e60000100800 */
[----:B------:R-:W-:Y:S01]  /*1150*/  LOP3.LUT R2, R2, 0xfffffc00, RZ, 0xc0, !PT ;  /* 0xfffffc0002027812 */ /* 0x000fe200078ec0ff */
[----:B------:R1:W-:Y:S04]  /*1160*/  STL [R1+0x88], R4 ;  /* 0x0000880401007387 */ /* 0x0003e80000100800 */
[----:B------:R2:W-:Y:S01]  /*1170*/  STL [R1+0x70], R2 ;  /* 0x0000700201007387 */ /* 0x0005e20000100800 */
[----:B0-----:R-:W-:-:S02]  /*1180*/  SHF.R.U32.HI R3, RZ, 0x3, R0 ;  /* 0x00000003ff037819 */ /* 0x001fc40000011600 */
[----:B------:R-:W-:Y:S02]  /*1190*/  LOP3.LUT R0, R0, 0x70, R18, 0xf8, !PT ;  /* 0x0000007000007812 */ /* 0x000fe400078ef812 */
[----:B-1----:R-:W-:Y:S02]  /*11a0*/  SHF.R.S32.HI R4, RZ, 0x1f, R4 ;  /* 0x0000001fff047819 */ /* 0x002fe40000011404 */
[----:B------:R-:W-:Y:S02]  /*11b0*/  LOP3.LUT R3, R2, R0, R3, 0xf6, !PT ;  /* 0x0000000002037212 */ /* 0x000fe400078ef603 */
[----:B--2---:R-:W-:Y:S01]  /*11c0*/  LOP3.LUT R2, R9, 0xfffffc00, RZ, 0xc0, !PT ;  /* 0xfffffc0009027812 */ /* 0x004fe200078ec0ff */
[----:B------:R0:W-:Y:S02]  /*11d0*/  STL [R1+0xd8], R4 ;  /* 0x0000d80401007387 */ /* 0x0001e40000100800 */
[----:B------:R-:W-:Y:S01]  /*11e0*/  IMAD.IADD R0, R16, 0x1, R3 ;  /* 0x0000000110007824 */ /* 0x000fe200078e0203 */
[----:B0-----:R-:W-:Y:S01]  /*11f0*/  LOP3.LUT R4, R6, 0xfffffc00, RZ, 0xc0, !PT ;  /* 0xfffffc0006047812 */ /* 0x001fe200078ec0ff */
[----:B------:R-:W-:-:S04]  /*1200*/  VIADD R6, R7, 0x60 ;  /* 0x0000006007067836 */ /* 0x000fc80000000000 */
[----:B------:R0:W-:Y:S04]  /*1210*/  STL [R1+0x78], R4 ;  /* 0x0000780401007387 */ /* 0x0001e80000100800 */
[----:B------:R-:W-:Y:S04]  /*1220*/  STL [R1+0x80], R7 ;  /* 0x0000800701007387 */ /* 0x000fe80000100800 */
[----:B------:R1:W-:Y:S01]  /*1230*/  STL [R1+0x74], R2 ;  /* 0x0000740201007387 */ /* 0x0003e20000100800 */
[----:B0-----:R-:W-:-:S03]  /*1240*/  VIADD R4, R7, 0x68 ;  /* 0x0000006807047836 */ /* 0x001fc60000000000 */
[----:B------:R0:W-:Y:S02]  /*1250*/  STL [R1+0xc8], R0 ;  /* 0x0000c80001007387 */ /* 0x0001e40000100800 */
[----:B------:R-:W-:Y:S02]  /*1260*/  SHF.R.S32.HI R3, RZ, 0x1f, R4 ;  /* 0x0000001fff037819 */ /* 0x000fe40000011404 */
[----:B------:R2:W-:Y:S01]  /*1270*/  STL [R1+0xb0], R6 ;  /* 0x0000b00601007387 */ /* 0x0005e20000100800 */
[----:B-1----:R-:W-:-:S03]  /*1280*/  VIADD R2, R7, 0x70 ;  /* 0x0000007007027836 */ /* 0x002fc60000000000 */
[----:B------:R-:W-:Y:S01]  /*1290*/  STL [R1+0xac], R4 ;  /* 0x0000ac0401007387 */ /* 0x000fe20000100800 */
[----:B0-----:R-:W-:Y:S02]  /*12a0*/  IADD3 R0, R7, 0x78, RZ ;  /* 0x0000007807007810 */ /* 0x001fe40007ffe0ff */
[----:B--2---:R-:W-:-:S05]  /*12b0*/  SHF.R.S32.HI R6, RZ, 0x1f, R6 ;  /* 0x0000001fff067819 */ /* 0x004fca0000011406 */
[----:B------:R-:W-:Y:S04]  /*12c0*/  STL [R1+0xc4], R6 ;  /* 0x0000c40601007387 */ /* 0x000fe80000100800 */
[----:B------:R0:W-:Y:S04]  /*12d0*/  STL [R1+0xa8], R2 ;  /* 0x0000a80201007387 */ /* 0x0001e80000100800 */
[----:B------:R-:W-:Y:S04]  /*12e0*/  STL [R1+0xc0], R3 ;  /* 0x0000c00301007387 */ /* 0x000fe80000100800 */
[----:B------:R1:W-:Y:S01]  /*12f0*/  STL [R1+0xa4], R0 ;  /* 0x0000a40001007387 */ /* 0x0003e20000100800 */
[----:B0-----:R-:W-:-:S05]  /*1300*/  SHF.R.S32.HI R2, RZ, 0x1f, R2 ;  /* 0x0000001fff027819 */ /* 0x001fca0000011402 */
[----:B------:R0:W-:Y:S01]  /*1310*/  STL [R1+0xbc], R2 ;  /* 0x0000bc0201007387 */ /* 0x0001e20000100800 */
[----:B-1----:R-:W-:-:S05]  /*1320*/  SHF.R.S32.HI R0, RZ, 0x1f, R0 ;  /* 0x0000001fff007819 */ /* 0x002fca0000011400 */
[----:B------:R1:W-:Y:S01]  /*1330*/  STL [R1+0xb8], R0 ;  /* 0x0000b80001007387 */ /* 0x0003e20000100800 */
[----:B0-----:R-:W-:-:S05]  /*1340*/  IMAD R2, R5, 0x8, R10 ;  /* 0x0000000805027824 */ /* 0x001fca00078e020a */
[----:B------:R0:W-:Y:S01]  /*1350*/  STL [R1+0xd0], R2 ;  /* 0x0000d00201007387 */ /* 0x0001e20000100800 */
[----:B-1----:R-:W-:-:S05]  /*1360*/  IMAD.U32 R0, RZ, RZ, UR4 ;  /* 0x00000004ff007e24 */ /* 0x002fca000f8e00ff */
[----:B------:R0:W-:Y:S02]  /*1370*/  STL [R1+0xb4], R0 ;  /* 0x0000b40001007387 */ /* 0x0001e40000100800 */
.L_x_6476:
[----:B0-23--:R-:W0:Y:S02]  /*1380*/  LDC.64 R2, c[0x0][0xc88] ;  /* 0x00032200ff027b82 */ /* 0x00de240000000a00 */
        /* <DEDUP_REMOVED lines=17> */
[----:B-1----:R-:W-:Y:S01]  /*14a0*/  @P1 LEA.HI.X R5, R30, UR5, R0, 0x2, P2 ;  /* 0x000000051e051c11 */ /* 0x002fe200090f1400 */
        /* <DEDUP_REMOVED lines=33> */
[----:B--2---:R-:W-:-:S07]  /*16c0*/  IADD3 R134, -R134, R3, RZ ;  /* 0x0000000386867210 */ /* 0x004fce0007ffe1ff */
.L_x_6293:
        /* <DEDUP_REMOVED lines=15> */
.L_x_6294:
[----:B------:R-:W-:Y:S05]  /*17c0*/  @!P0 BRA `(.L_x_6295) ;  /* 0x00000000000c8947 */ /* 0x000fea0003800000 */
[----:B------:R-:W2:Y:S04]  /*17d0*/  LDG.E R3, desc[UR60][R8.64] ;  /* 0x0000003c08037981 */ /* 0x000ea8000c1e1900 */
[----:B------:R-:W2:Y:S02]  /*17e0*/  LDG.E R26, desc[UR60][R8.64+0x4] ;  /* 0x0000043c081a7981 */ /* 0x000ea4000c1e1900 */
[----:B--2---:R-:W-:-:S07]  /*17f0*/  IMAD.IADD R26, R26, 0x1, -R3 ;  /* 0x000000011a1a7824 */ /* 0x004fce00078e0a03 */
.L_x_6295:
        /* <DEDUP_REMOVED lines=17> */
[----:B0-----:R-:W-:Y:S01]  /*1910*/  IMAD.MOV.U32 R4, RZ, RZ, RZ ;  /* 0x000000ffff047224 */ /* 0x001fe200078e00ff */
[----:B------:R-:W-:Y:S01]  /*1920*/  SHF.R.U32.HI R8, RZ, 0x10, R10 ;  /* 0x00000010ff087819 */ /* 0x000fe2000001160a */
[----:B------:R-:W-:Y:S02]  /*1930*/  BSSY B0, `(.L_x_6296) ;  /* 0x000002c000007945 */ /* 0x000fe40003800000 */
[----:B------:R1:W-:Y:S01]  /*1940*/  STL [R1+0xa0], R12 ;  /* 0x0000a00c01007387 */ /* 0x0003e20000100800 */
[----:B--2---:R-:W-:Y:S01]  /*1950*/  LOP3.LUT R28, R28, 0xfffffff7, RZ, 0xc0, !PT ;  /* 0xfffffff71c1c7812 */ /* 0x004fe200078ec0ff */
[----:B---3--:R-:W-:Y:S02]  /*1960*/  @P0 IMAD.IADD R2, R3, 0x1, -R0 ;  /* 0x0000000103020824 */ /* 0x008fe400078e0a00 */
[----:B------:R-:W-:-:S02]  /*1970*/  IMAD.MOV.U32 R0, RZ, RZ, RZ ;  /* 0x000000ffff007224 */ /* 0x000fc400078e00ff */
[----:B------:R-:W-:-:S04]  /*1980*/  IMAD.IADD R138, R11, 0x1, R2 ;  /* 0x000000010b8a7824 */ /* 0x000fc800078e0202 */
[C---:B------:R-:W-:Y:S01]  /*1990*/  VIADD R5, R138.reuse, 0xdf ;  /* 0x000000df8a057836 */ /* 0x040fe20000000000 */
[----:B------:R-:W-:-:S03]  /*19a0*/  ISETP.GE.AND P3, PT, R138, 0x1, PT ;  /* 0x000000018a00780c */ /* 0x000fc60003f66270 */
[----:B------:R-:W-:-:S05]  /*19b0*/  IMAD.HI R4, R5, -0x6db6db6d, R4 ;  /* 0x9249249305047827 */ /* 0x000fca00078e0204 */
[----:B------:R-:W-:-:S04]  /*19c0*/  SHF.R.U32.HI R131, RZ, 0x1f, R4 ;  /* 0x0000001fff837819 */ /* 0x000fc80000011604 */
[----:B------:R-:W-:Y:S02]  /*19d0*/  LEA.HI.SX32 R131, R4, R131, 0x19 ;  /* 0x0000008304837211 */ /* 0x000fe400078fcaff */
[----:B------:R-:W-:-:S05]  /*19e0*/  @P3 LOP3.LUT R28, R28, 0x8, RZ, 0xfc, !PT ;  /* 0x000000081c1c3812 */ /* 0x000fca00078efcff */
[----:B------:R1:W-:Y:S04]  /*19f0*/  STL [R1+0x18], R28 ;  /* 0x0000181c01007387 */ /* 0x0003e80000100800 */
[----:B------:R1:W-:Y:S01]  /*1a00*/  STL [R1+0x8c], R8 ;  /* 0x00008c0801007387 */ /* 0x0003e20000100800 */
[----:B------:R-:W-:Y:S05]  /*1a10*/  @!P3 BRA `(.L_x_6297) ;  /* 0x000000000074b947 */ /* 0x000fea0003800000 */
[----:B------:R-:W-:Y:S01]  /*1a20*/  ISETP.NE.AND P0, PT, R8, RZ, PT ;  /* 0x000000ff0800720c */ /* 0x000fe20003f05270 */
[----:B------:R-:W-:-:S03]  /*1a30*/  ULDC UR4, c[0x0][0x9f0] ;  /* 0x00027c0000047ab9 */ /* 0x000fc60000000800 */
[----:B------:R-:W-:-:S04]  /*1a40*/  SEL R9, R8, UR4, P0 ;  /* 0x0000000408097c07 */ /* 0x000fc80008000000 */
[-C--:B-1----:R-:W-:Y:S02]  /*1a50*/  IABS R6, R9.reuse ;  /* 0x0000000900067213 */ /* 0x082fe40000000000 */
        /* <DEDUP_REMOVED lines=25> */
.L_x_6297:
[----:B------:R-:W-:Y:S05]  /*1bf0*/  BSYNC B0 ;  /* 0x0000000000007941 */ /* 0x000fea0003800000 */
.L_x_6296:
        /* <DEDUP_REMOVED lines=8> */
[----:B------:R-:W-:-:S04]  /*1c80*/  IMAD.WIDE.U32 R24, R24, 0x24924925, RZ ;  /* 0x2492492518187825 */ /* 0x000fc800078e00ff */
[----:B------:R-:W-:-:S04]  /*1c90*/  IMAD.MOV.U32 R24, RZ, RZ, R25 ;  /* 0x000000ffff187224 */ /* 0x000fc800078e0019 */
[----:B------:R-:W-:Y:S02]  /*1ca0*/  IMAD.MOV.U32 R25, RZ, RZ, R24 ;  /* 0x000000ffff197224 */ /* 0x000fe400078e0018 */
[----:B------:R-:W-:Y:S01]  /*1cb0*/  @P0 IADD3 R5, R4, 0xdf, RZ ;  /* 0x000000df04050810 */ /* 0x000fe20007ffe0ff */
[----:B------:R-:W-:-:S04]  /*1cc0*/  @P0 IMAD.MOV.U32 R4, RZ, RZ, RZ ;  /* 0x000000ffff040224 */ /* 0x000fc800078e00ff */
[----:B------:R-:W-:-:S05]  /*1cd0*/  @P0 IMAD.HI R4, R5, -0x6db6db6d, R4 ;  /* 0x9249249305040827 */ /* 0x000fca00078e0204 */
        /* <DEDUP_REMOVED lines=16> */
[----:B------:R-:W-:Y:S01]  /*1de0*/  MOV R10, UR6 ;  /* 0x00000006000a7c02 */ /* 0x000fe20008000f00 */
[----:B-1----:R-:W-:Y:S02]  /*1df0*/  IMAD.U32 R6, RZ, RZ, UR4 ;  /* 0x00000004ff067e24 */ /* 0x002fe4000f8e00ff */
[----:B------:R-:W-:-:S02]  /*1e00*/  IMAD.U32 R7, RZ, RZ, UR5 ;  /* 0x00000005ff077e24 */ /* 0x000fc4000f8e00ff */
[----:B------:R-:W-:Y:S02]  /*1e10*/  IMAD.U32 R11, RZ, RZ, UR7 ;  /* 0x00000007ff0b7e24 */ /* 0x000fe4000f8e00ff */
[----:B------:R-:W-:Y:S02]  /*1e20*/  IMAD.MOV.U32 R8, RZ, RZ, 0x70 ;  /* 0x00000070ff087424 */ /* 0x000fe400078e00ff */
[----:B------:R-:W-:Y:S02]  /*1e30*/  IMAD.MOV.U32 R12, RZ, RZ, 0x1 ;  /* 0x00000001ff0c7424 */ /* 0x000fe400078e00ff */
[----:B0-----:R-:W-:-:S07]  /*1e40*/  IMAD.MOV.U32 R13, RZ, RZ, RZ ;  /* 0x000000ffff0d7224 */ /* 0x001fce00078e00ff */
[----:B------:R-:W-:-:S07]  /*1e50*/  LEPC R20, `(.L_x_6300) ;  /* 0x000000001014794e */ /* 0x000fce0000000000 */
[----:B--2--5:R-:W-:Y:S05]  /*1e60*/  CALL.ABS.NOINC R14 ;  /* 0x000000000e007343 */ /* 0x024fea0003c00000 */
.L_x_6300:
[----:B------:R-:W-:Y:S05]  /*1e70*/  BSYNC B6 ;  /* 0x0000000000067941 */ /* 0x000fea0003800000 */
.L_x_6299:
        /* <DEDUP_REMOVED lines=12> */
[----:B-1----:R-:W-:Y:S01]  /*1f40*/  MOV R7, UR5 ;  /* 0x0000000500077c02 */ /* 0x002fe20008000f00 */
[----:B------:R-:W-:Y:S02]  /*1f50*/  IMAD.U32 R6, RZ, RZ, UR4 ;  /* 0x00000004ff067e24 */ /* 0x000fe4000f8e00ff */
[----:B------:R-:W-:-:S02]  /*1f60*/  IMAD.U32 R11, RZ, RZ, UR7 ;  /* 0x00000007ff0b7e24 */ /* 0x000fc4000f8e00ff */
[----:B------:R-:W-:Y:S02]  /*1f70*/  IMAD.MOV.U32 R8, RZ, RZ, 0x70 ;  /* 0x00000070ff087424 */ /* 0x000fe400078e00ff */
[----:B------:R-:W-:Y:S02]  /*1f80*/  IMAD.MOV.U32 R12, RZ, RZ, 0x1 ;  /* 0x00000001ff0c7424 */ /* 0x000fe400078e00ff */
[----:B0-----:R-:W-:-:S07]  /*1f90*/  IMAD.MOV.U32 R13, RZ, RZ, RZ ;  /* 0x000000ffff0d7224 */ /* 0x001fce00078e00ff */
[----:B------:R-:W-:-:S07]  /*1fa0*/  LEPC R20, `(.L_x_6302) ;  /* 0x000000001014794e */ /* 0x000fce0000000000 */
[----:B--2--5:R-:W-:Y:S05]  /*1fb0*/  CALL.ABS.NOINC R14 ;  /* 0x000000000e007343 */ /* 0x024fea0003c00000 */
.L_x_6302:
[----:B------:R-:W-:Y:S05]  /*1fc0*/  BSYNC B6 ;  /* 0x0000000000067941 */ /* 0x000fea0003800000 */
.L_x_6301:
[----:B------:R-:W-:Y:S01]  /*1fd0*/  ULDC.64 UR4, c[0x0][0x9f8] ;  /* 0x00027e0000047ab9 */ /* 0x000fe20000000a00 */
[----:B------:R-:W-:Y:S01]  /*1fe0*/  IMAD.MOV.U32 R0, RZ, RZ, R30 ;  /* 0x000000ffff007224 */ /* 0x000fe200078e001e */
[----:B------:R-:W-:Y:S01]  /*1ff0*/  ISETP.NE.U32.AND P0, PT, RZ, UR4, PT ;  /* 0x00000004ff007c0c */ /* 0x000fe2000bf05070 */
[----:B------:R-:W0:Y:S01]  /*2000*/  LDC R115, c[0x0][0x3f4] ;  /* 0x0000fd00ff737b82 */ /* 0x000e220000000800 */
[----:B------:R-:W-:Y:S01]  /*2010*/  IMAD.MOV.U32 R20, RZ, RZ, R28 ;  /* 0x000000ffff147224 */ /* 0x000fe200078e001c */
[----:B------:R-:W-:Y:S01]  /*2020*/  ULDC.64 UR6, c[0x0][0x310] ;  /* 0x0000c40000067ab9 */ /* 0x000fe20000000a00 */
[----:B------:R-:W-:Y:S01]  /*2030*/  ISETP.NE.AND.EX P0, PT, RZ, UR5, PT, P0 ;  /* 0x00000005ff007c0c */ /* 0x000fe2000bf05300 */
[----:B------:R-:W2:Y:S04]  /*2040*/  S2R R21, SR_TID.X ;  /* 0x0000000000157919 */ /* 0x000ea80000002100 */
[----:B------:R-:W3:Y:S08]  /*2050*/  LDC.64 R42, c[0x0][0x300] ;  /* 0x0000c000ff2a7b82 */ /* 0x000ef00000000a00 */
[----:B------:R-:W-:Y:S01]  /*2060*/  @P0 IADD3 R4, P1, R32, UR4, RZ ;  /* 0x0000000420040c10 */ /* 0x000fe2000ff3e0ff */
[----:B------:R-:W-:Y:S01]  /*2070*/  IMAD.IADD R101, R27, 0x1, R26 ;  /* 0x000000011b657824 */ /* 0x000fe200078e021a */
[----:B------:R-:W4:Y:S02]  /*2080*/  LDC.64 R38, c[0x0][0x3f8] ;  /* 0x0000fe00ff267b82 */ /* 0x000f240000000a00 */
[----:B------:R-:W-:Y:S01]  /*2090*/  @P0 IADD3.X R5, R31, UR5, RZ, P1, !PT ;  /* 0x000000051f050c10 */ /* 0x000fe20008ffe4ff */
[----:B------:R-:W-:-:S04]  /*20a0*/  ULDC.64 UR4, c[0x0][0xa08] ;  /* 0x0002820000047ab9 */ /* 0x000fc80000000a00 */
[----:B------:R2:W4:Y:S01]  /*20b0*/  @P0 LDG.E R0, desc[UR60][R4.64] ;  /* 0x0000003c04000981 */ /* 0x000522000c1e1900 */
[----:B0-----:R-:W-:Y:S01]  /*20c0*/  ISETP.GE.AND P2, PT, R18, R115, PT ;  /* 0x000000731200720c */ /* 0x001fe20003f46270 */
[----:B------:R-:W-:Y:S01]  /*20d0*/  VIADD R26, R228, 0x80 ;  /* 0x00000080e41a7836 */ /* 0x000fe20000000000 */
[----:B------:R-:W-:Y:S01]  /*20e0*/  LOP3.LUT R20, R20, 0xfffffffd, RZ, 0xc0, !PT ;  /* 0xfffffffd14147812 */ /* 0x000fe200078ec0ff */
[----:B------:R-:W0:Y:S01]  /*20f0*/  LDC.64 R98, c[0x0][0x408] ;  /* 0x00010200ff627b82 */ /* 0x000e220000000a00 */
[----:B------:R-:W-:Y:S01]  /*2100*/  SHF.R.S32.HI R15, RZ, 0x1f, R101 ;  /* 0x0000001fff0f7819 */ /* 0x000fe20000011465 */
[----:B-1----:R-:W-:Y:S01]  /*2110*/  VIADD R12, R228, 0xc0 ;  /* 0x000000c0e40c7836 */ /* 0x002fe20000000000 */
[----:B------:R-:W-:Y:S01]  /*2120*/  ISETP.NE.U32.AND P0, PT, RZ, UR4, PT ;  /* 0x00000004ff007c0c */ /* 0x000fe2000bf05070 */
[-C--:B---3--:R-:W-:Y:S01]  /*2130*/  IMAD.WIDE.U32 R6, R101, R42.reuse, RZ ;  /* 0x0000002a65067225 */ /* 0x088fe200078e00ff */
[----:B------:R-:W-:Y:S02]  /*2140*/  SHF.R.S32.HI R122, RZ, 0x1f, R26 ;  /* 0x0000001fff7a7819 */ /* 0x000fe4000001141a */
[----:B--2---:R-:W-:Y:S01]  /*2150*/  SHF.R.U32.HI R21, RZ, 0x7, R21 ;  /* 0x00000007ff157819 */ /* 0x004fe20000011615 */
[-C--:B------:R-:W-:Y:S01]  /*2160*/  IMAD R8, R15, R42.reuse, RZ ;  /* 0x0000002a0f087224 */ /* 0x080fe200078e02ff */
[----:B------:R-:W-:Y:S01]  /*2170*/  ISETP.NE.AND.EX P0, PT, RZ, UR5, PT, P0 ;  /* 0x00000005ff007c0c */ /* 0x000fe2000bf05300 */
[----:B------:R-:W-:Y:S01]  /*2180*/  ULDC.64 UR4, c[0x0][0x308] ;  /* 0x0000c20000047ab9 */ /* 0x000fe20000000a00 */
[----:B------:R-:W-:Y:S01]  /*2190*/  @P2 LOP3.LUT R20, R20, 0x2, RZ, 0xfc, !PT ;  /* 0x0000000214142812 */ /* 0x000fe200078efcff */
[----:B------:R-:W-:Y:S01]  /*21a0*/  IMAD R3, R101, R43, R8 ;  /* 0x0000002b65037224 */ /* 0x000fe200078e0208 */
[C---:B------:R-:W-:Y:S01]  /*21b0*/  ISETP.NE.AND P6, PT, R21.reuse, 0x1, PT ;  /* 0x000000011500780c */ /* 0x040fe20003fc5270 */
[----:B------:R-:W1:Y:S01]  /*21c0*/  S2R R26, SR_TID.X ;  /* 0x00000000001a7919 */ /* 0x000e620000002100 */
[----:B------:R-:W-:Y:S01]  /*21d0*/  SHF.R.S32.HI R28, RZ, 0x1f, R228 ;  /* 0x0000001fff1c7819 */ /* 0x000fe200000114e4 */
[----:B------:R-:W-:Y:S01]  /*21e0*/  VIADD R135, R21, 0x8 ;  /* 0x0000000815877836 */ /* 0x000fe20000000000 */
[----:B------:R-:W-:Y:S01]  /*21f0*/  IADD3 R7, R7, R3, RZ ;  /* 0x0000000307077210 */ /* 0x000fe20007ffe0ff */
[----:B------:R2:W-:Y:S01]  /*2200*/  STL [R1+0x18], R20 ;  /* 0x0000181401007387 */ /* 0x0005e20000100800 */
[----:B------:R-:W-:Y:S01]  /*2210*/  SHF.R.S32.HI R120, RZ, 0x1f, R12 ;  /* 0x0000001fff787819 */ /* 0x000fe2000001140c */
[----:B------:R-:W-:Y:S01]  /*2220*/  IMAD R12, R28, R42, RZ ;  /* 0x0000002a1c0c7224 */ /* 0x000fe200078e02ff */
[C---:B------:R-:W-:Y:S01]  /*2230*/  SHF.L.U64.HI R105, R42.reuse, 0x6, R43 ;  /* 0x000000062a697819 */ /* 0x040fe2000001022b */
[----:B------:R-:W3:Y:S01]  /*2240*/  LDL R52, [R1+0x70] ;  /* 0x0000700001347983 */ /* 0x000ee20000100800 */
[----:B------:R-:W-:Y:S01]  /*2250*/  IMAD.WIDE.U32 R4, R29, UR4, R6 ;  /* 0x000000041d047c25 */ /* 0x000fe2000f8e0006 */
[----:B------:R-:W-:-:S02]  /*2260*/  SHF.L.U64.HI R107, R42, 0x7, R43 ;  /* 0x000000072a6b7819 */ /* 0x000fc4000001022b */
[----:B------:R-:W3:Y:S01]  /*2270*/  LDL R50, [R1+0x78] ;  /* 0x0000780001327983 */ /* 0x000ee20000100800 */
[----:B------:R-:W-:Y:S02]  /*2280*/  IMAD R5, R29, UR5, R5 ;  /* 0x000000051d057c24 */ /* 0x000fe4000f8e0205 */
[----:B--2---:R-:W-:Y:S01]  /*2290*/  VIADD R20, R228, 0x80 ;  /* 0x00000080e4147836 */ /* 0x004fe20000000000 */
[----:B------:R-:W2:Y:S01]  /*22a0*/  LDL R48, [R1+0x74] ;  /* 0x0000740001307983 */ /* 0x000ea20000100800 */
[----:B------:R-:W-:Y:S02]  /*22b0*/  IMAD R21, R43, 0xe0, RZ ;  /* 0x000000e02b157824 */ /* 0x000fe400078e02ff */
[----:B------:R-:W-:Y:S02]  /*22c0*/  IMAD.SHL.U32 R20, R20, 0x80, RZ ;  /* 0x0000008014147824 */ /* 0x000fe400078e00ff */
[----:B------:R-:W-:-:S03]  /*22d0*/  IMAD.WIDE.U32 R124, R42, 0xe0, RZ ;  /* 0x000000e02a7c7825 */ /* 0x000fc600078e00ff */
[----:B------:R-:W-:Y:S01]  /*22e0*/  LOP3.LUT R20, R20, 0x380, RZ, 0xc0, !PT ;  /* 0x0000038014147812 */ /* 0x000fe200078ec0ff */
[----:B------:R-:W-:Y:S02]  /*22f0*/  IMAD.SHL.U32 R104, R42, 0x40, RZ ;  /* 0x000000402a687824 */ /* 0x000fe400078e00ff */
[----:B------:R-:W-:Y:S01]  /*2300*/  IMAD.IADD R40, R125, 0x1, R21 ;  /* 0x000000017d287824 */ /* 0x000fe200078e0215 */
[----:B------:R-:W-:Y:S01]  /*2310*/  SHF.R.U32.HI R140, RZ, 0x3, R20 ;  /* 0x00000003ff8c7819 */ /* 0x000fe20000011614 */
[C---:B------:R-:W-:Y:S02]  /*2320*/  IMAD R35, R228.reuse, R43, R12 ;  /* 0x0000002be4237224 */ /* 0x040fe400078e020c */
[----:B------:R-:W-:-:S04]  /*2330*/  IMAD.WIDE.U32 R132, R228, R42, R104 ;  /* 0x0000002ae4847225 */ /* 0x000fc800078e0068 */
[----:B----4-:R-:W-:-:S04]  /*2340*/  IMAD.WIDE.U32 R8, R228, R38, R18 ;  /* 0x00000026e4087225 */ /* 0x010fc800078e0012 */
[C---:B------:R-:W-:Y:S02]  /*2350*/  VIADD R14, R228.reuse, 0xc0 ;  /* 0x000000c0e40e7836 */ /* 0x040fe40000000000 */
[----:B0-----:R-:W-:Y:S01]  /*2360*/  IMAD.WIDE.U32 R10, R228, R98, R18 ;  /* 0x00000062e40a7225 */ /* 0x001fe200078e0012 */
[----:B------:R-:W-:-:S03]  /*2370*/  IADD3 R43, R35, R133, RZ ;  /* 0x00000085232b7210 */ /* 0x000fc60007ffe0ff */
[----:B------:R-:W-:Y:S01]  /*2380*/  IMAD.MOV.U32 R90, RZ, RZ, R8 ;  /* 0x000000ffff5a7224 */ /* 0x000fe200078e0008 */
[----:B------:R-:W-:Y:S01]  /*2390*/  MOV R96, R10 ;  /* 0x0000000a00607202 */ /* 0x000fe20000000f00 */
[----:B------:R-:W-:Y:S01]  /*23a0*/  IMAD.SHL.U32 R14, R14, 0x80, RZ ;  /* 0x000000800e0e7824 */ /* 0x000fe200078e00ff */
[C---:B------:R-:W-:Y:S01]  /*23b0*/  SHF.L.U64.HI R10, R38.reuse, 0x7, R39 ;  /* 0x00000007260a7819 */ /* 0x040fe20000010227 */
[C---:B------:R-:W-:Y:S02]  /*23c0*/  IMAD.SHL.U32 R8, R38.reuse, 0x80, RZ ;  /* 0x0000008026087824 */ /* 0x040fe400078e00ff */
[----:B------:R-:W-:Y:S01]  /*23d0*/  IMAD.WIDE.U32 R92, R38, 0xe0, RZ ;  /* 0x000000e0265c7825 */ /* 0x000fe200078e00ff */
[----:B------:R-:W-:-:S03]  /*23e0*/  LOP3.LUT R14, R14, 0x380, RZ, 0xc0, !PT ;  /* 0x000003800e0e7812 */ /* 0x000fc600078ec0ff */
[----:B------:R-:W-:Y:S01]  /*23f0*/  IMAD.WIDE.U32 R102, R228, R42, R18 ;  /* 0x0000002ae4667225 */ /* 0x000fe200078e0012 */
[----:B------:R-:W-:-:S03]  /*2400*/  SHF.R.U32.HI R139, RZ, 0x3, R14 ;  /* 0x00000003ff8b7819 */ /* 0x000fc6000001160e */
[----:B------:R-:W-:Y:S02]  /*2410*/  IMAD R27, R99, 0xe0, RZ ;  /* 0x000000e0631b7824 */ /* 0x000fe400078e02ff */
[----:B------:R-:W-:Y:S02]  /*2420*/  IMAD.IADD R35, R103, 0x1, R35 ;  /* 0x0000000167237824 */ /* 0x000fe400078e0223 */
[----:B------:R-:W-:-:S05]  /*2430*/  VIADD R30, R228, 0x40 ;  /* 0x00000040e41e7836 */ /* 0x000fca0000000000 */
[----:B------:R-:W-:Y:S02]  /*2440*/  SHF.R.S32.HI R123, RZ, 0x1f, R30 ;  /* 0x0000001fff7b7819 */ /* 0x000fe4000001141e */
[----:B------:R-:W-:Y:S02]  /*2450*/  SHF.R.S32.HI R3, RZ, 0x1f, R0 ;  /* 0x0000001fff037819 */ /* 0x000fe40000011400 */
[----:B------:R-:W-:Y:S02]  /*2460*/  SEL R7, R0, RZ, !P0 ;  /* 0x000000ff00077207 */ /* 0x000fe40004000000 */
[----:B------:R-:W-:Y:S02]  /*2470*/  SEL R3, R3, RZ, !P0 ;  /* 0x000000ff03037207 */ /* 0x000fe40004000000 */
[----:B------:R-:W-:Y:S01]  /*2480*/  IADD3 R100, P0, R228, R101, RZ ;  /* 0x00000065e4647210 */ /* 0x000fe20007f1e0ff */
[----:B------:R-:W-:-:S04]  /*2490*/  IMAD.WIDE.U32 R44, R7, UR6, R4 ;  /* 0x00000006072c7c25 */ /* 0x000fc8000f8e0004 */
[----:B------:R-:W-:Y:S02]  /*24a0*/  IMAD R0, R3, UR6, RZ ;  /* 0x0000000603007c24 */ /* 0x000fe4000f8e02ff */
[C---:B------:R-:W-:Y:S02]  /*24b0*/  IMAD.X R101, R28.reuse, 0x1, R15, P0 ;  /* 0x000000011c657824 */ /* 0x040fe400000e060f */
[----:B------:R-:W-:Y:S01]  /*24c0*/  IMAD R49, R7, UR7, R0 ;  /* 0x0000000707317c24 */ /* 0x000fe2000f8e0200 */
[----:B------:R-:W-:Y:S05]  /*24d0*/  @!P6 WARPSYNC.ALL ;  /* 0x000000000000e948 */ /* 0x000fea0003800000 */
[----:B------:R-:W-:Y:S01]  /*24e0*/  ULDC.64 UR4, c[0x0][0x330] ;  /* 0x0000cc0000047ab9 */ /* 0x000fe20000000a00 */
[----:B------:R-:W-:-:S02]  /*24f0*/  IMAD R0, R28, R38, RZ ;  /* 0x000000261c007224 */ /* 0x000fc400078e02ff */
[----:B------:R-:W-:-:S04]  /*2500*/  IMAD.WIDE.U32 R4, R29, UR4, R18 ;  /* 0x000000041d047c25 */ /* 0x000fc8000f8e0012 */
[----:B------:R-:W-:Y:S01]  /*2510*/  IMAD R47, R29, UR5, R5 ;  /* 0x000000051d2f7c24 */ /* 0x000fe2000f8e0205 */
[----:B------:R-:W-:Y:S01]  /*2520*/  ULDC.64 UR4, c[0x0][0x338] ;  /* 0x0000ce0000047ab9 */ /* 0x000fe20000000a00 */
[----:B------:R-:W-:Y:S02]  /*2530*/  IMAD.MOV.U32 R46, RZ, RZ, R4 ;  /* 0x000000ffff2e7224 */ /* 0x000fe400078e0004 */
[----:B------:R-:W-:Y:S02]  /*2540*/  IMAD R3, R3, UR4, RZ ;  /* 0x0000000403037c24 */ /* 0x000fe4000f8e02ff */
[----:B------:R-:W-:Y:S02]  /*2550*/  IMAD R91, R228, R39, R0 ;  /* 0x00000027e45b7224 */ /* 0x000fe400078e0200 */
[----:B------:R-:W-:Y:S01]  /*2560*/  IMAD R51, R7, UR5, R3 ;  /* 0x0000000507337c24 */ /* 0x000fe2000f8e0203 */
[----:B------:R-:W-:Y:S01]  /*2570*/  SEL R3, R115, RZ, P2 ;  /* 0x000000ff73037207 */ /* 0x000fe20001000000 */
[----:B------:R-:W-:-:S02]  /*2580*/  IMAD R0, R28, R98, RZ ;  /* 0x000000621c007224 */ /* 0x000fc400078e02ff */
[----:B------:R-:W-:Y:S01]  /*2590*/  IMAD.WIDE.U32 R46, R7, UR4, R46 ;  /* 0x00000004072e7c25 */ /* 0x000fe2000f8e002e */
[----:B------:R-:W-:Y:S01]  /*25a0*/  IADD3 R41, P0, R104, R132, RZ ;  /* 0x0000008468297210 */ /* 0x000fe20007f1e0ff */
[----:B------:R-:W-:Y:S02]  /*25b0*/  ULDC UR4, c[0x0][0x2f4] ;  /* 0x0000bd0000047ab9 */ /* 0x000fe40000000800 */
[----:B------:R-:W-:-:S04]  /*25c0*/  IMAD.WIDE.U32 R6, R228, R98, R22 ;  /* 0x00000062e4067225 */ /* 0x000fc800078e0016 */
[----:B------:R-:W-:Y:S02]  /*25d0*/  IMAD R97, R228, R99, R0 ;  /* 0x00000063e4617224 */ /* 0x000fe400078e0200 */
[----:B------:R-:W-:Y:S02]  /*25e0*/  IMAD.IADD R3, R18, 0x1, R3 ;  /* 0x0000000112037824 */ /* 0x000fe400078e0203 */
[----:B------:R-:W-:Y:S01]  /*25f0*/  IMAD.IADD R95, R7, 0x1, R97 ;  /* 0x00000001075f7824 */ /* 0x000fe200078e0261 */
[----:B-----5:R-:W-:Y:S01]  /*2600*/  SHF.R.S32.HI R7, RZ, 0x1f, R119 ;  /* 0x0000001fff077819 */ /* 0x020fe20000011477 */
[----:B-1----:R-:W-:Y:S01]  /*2610*/  VIADD R28, R26, 0xffffff80 ;  /* 0xffffff801a1c7836 */ /* 0x002fe20000000000 */
[----:B------:R-:W-:Y:S01]  /*2620*/  SHF.R.S32.HI R0, RZ, 0x1f, R3 ;  /* 0x0000001fff007819 */ /* 0x000fe20000011403 */
[----:B------:R-:W-:-:S03]  /*2630*/  IMAD.WIDE.U32 R4, R228, R38, R22 ;  /* 0x00000026e4047225 */ /* 0x000fc600078e0016 */
[----:B------:R-:W-:Y:S01]  /*2640*/  LEA.HI R13, R0, R3, RZ, 0x4 ;  /* 0x00000003000d7211 */ /* 0x000fe200078f20ff */
[----:B------:R-:W-:Y:S01]  /*2650*/  IMAD R0, R7, R98, RZ ;  /* 0x0000006207007224 */ /* 0x000fe200078e02ff */
[----:B------:R-:W-:Y:S01]  /*2660*/  SHF.R.S32.HI R53, RZ, 0x1f, R28 ;  /* 0x0000001fff357819 */ /* 0x000fe2000001141c */
[----:B------:R-:W-:Y:S02]  /*2670*/  VIADD R26, R228, 0x40 ;  /* 0x00000040e41a7836 */ /* 0x000fe40000000000 */
[----:B------:R-:W-:Y:S01]  /*2680*/  IMAD R29, R119, R99, R0 ;  /* 0x00000063771d7224 */ /* 0x000fe200078e0200 */
[----:B------:R-:W-:Y:S01]  /*2690*/  SHF.L.U32 R0, R229, 0x7, RZ ;  /* 0x00000007e5007819 */ /* 0x000fe200000006ff */
[----:B------:R-:W-:Y:S01]  /*26a0*/  IMAD.IADD R5, R5, 0x1, R91 ;  /* 0x0000000105057824 */ /* 0x000fe200078e025b */
[----:B------:R-:W-:Y:S01]  /*26b0*/  LOP3.LUT R21, R20, 0x70, R13, 0xf8, !PT ;  /* 0x0000007014157812 */ /* 0x000fe200078ef80d */
[----:B------:R-:W-:Y:S01]  /*26c0*/  VIADD R20, R228, 0x40 ;  /* 0x00000040e4147836 */ /* 0x000fe20000000000 */
[----:B------:R-:W-:Y:S01]  /*26d0*/  LEA.HI R53, R53, R28, RZ, 0x5 ;  /* 0x0000001c35357211 */ /* 0x000fe200078f28ff */
[----:B------:R-:W-:Y:S01]  /*26e0*/  IMAD.SHL.U32 R26, R26, 0x80, RZ ;  /* 0x000000801a1a7824 */ /* 0x000fe200078e00ff */
[----:B------:R-:W-:Y:S01]  /*26f0*/  LOP3.LUT R0, R0, 0x380, RZ, 0xc0, !PT ;  /* 0x0000038000007812 */ /* 0x000fe200078ec0ff */
[----:B------:R-:W-:-:S02]  /*2700*/  IMAD.SHL.U32 R20, R20, 0x80, RZ ;  /* 0x0000008014147824 */ /* 0x000fc400078e00ff */
[----:B------:R-:W-:Y:S01]  /*2710*/  IMAD.SHL.U32 R53, R53, 0x20, RZ ;  /* 0x0000002035357824 */ /* 0x000fe200078e00ff */
[----:B------:R-:W-:Y:S01]  /*2720*/  SHF.R.U32.HI R106, RZ, 0x3, R0 ;  /* 0x00000003ff6a7819 */ /* 0x000fe20000011600 */
[----:B------:R-:W-:Y:S01]  /*2730*/  IMAD.IADD R91, R91, 0x1, R9 ;  /* 0x000000015b5b7824 */ /* 0x000fe200078e0209 */
[----:B------:R-:W-:Y:S01]  /*2740*/  LOP3.LUT R15, R0, 0x30, R18, 0xf8, !PT ;  /* 0x00000030000f7812 */ /* 0x000fe200078ef812 */
[----:B------:R-:W-:Y:S01]  /*2750*/  IMAD.IADD R97, R97, 0x1, R11 ;  /* 0x0000000161617824 */ /* 0x000fe200078e020b */
[----:B------:R-:W-:Y:S01]  /*2760*/  LOP3.LUT R26, R26, 0x380, RZ, 0xc0, !PT ;  /* 0x000003801a1a7812 */ /* 0x000fe200078ec0ff */
[----:B------:R-:W-:Y:S01]  /*2770*/  IMAD.MOV.U32 R94, RZ, RZ, R6 ;  /* 0x000000ffff5e7224 */ /* 0x000fe200078e0006 */
[----:B------:R-:W-:Y:S01]  /*2780*/  LOP3.LUT R20, R20, 0x380, RZ, 0xc0, !PT ;  /* 0x0000038014147812 */ /* 0x000fe200078ec0ff */
[----:B------:R-:W-:Y:S01]  /*2790*/  IMAD R6, R7, R38, RZ ;  /* 0x0000002607067224 */ /* 0x000fe200078e02ff */
[----:B------:R-:W-:Y:S01]  /*27a0*/  LOP3.LUT R15, R15, R106, RZ, 0x3c, !PT ;  /* 0x0000006a0f0f7212 */ /* 0x000fe200078e3cff */
[C---:B------:R-:W-:Y:S01]  /*27b0*/  IMAD.SHL.U32 R9, R38.reuse, 0x40, RZ ;  /* 0x0000004026097824 */ /* 0x040fe200078e00ff */
[----:B------:R-:W-:Y:S01]  /*27c0*/  LOP3.LUT R53, R53, 0xfffffc00, RZ, 0xc0, !PT ;  /* 0xfffffc0035357812 */ /* 0x000fe200078ec0ff */
[----:B------:R-:W-:Y:S01]  /*27d0*/  IMAD.WIDE.U32 R88, R119, R38, R4 ;  /* 0x0000002677587225 */ /* 0x000fe200078e0004 */
[----:B------:R-:W-:-:S03]  /*27e0*/  SHF.L.U64.HI R11, R38, 0x6, R39 ;  /* 0x00000006260b7819 */ /* 0x000fc60000010227 */
[----:B------:R-:W-:Y:S01]  /*27f0*/  IMAD.WIDE.U32 R90, R119, R38, R90 ;  /* 0x00000026775a7225 */ /* 0x000fe200078e005a */
[----:B------:R-:W-:Y:S02]  /*2800*/  LOP3.LUT R12, R26, 0x70, R13, 0xf8, !PT ;  /* 0x000000701a0c7812 */ /* 0x000fe400078ef80d */
[----:B------:R-:W-:Y:S01]  /*2810*/  SHF.R.U32.HI R20, RZ, 0x3, R20 ;  /* 0x00000003ff147819 */ /* 0x000fe20000011614 */
[----:B------:R-:W-:Y:S01]  /*2820*/  IMAD.X R38, R43, 0x1, R105, P0 ;  /* 0x000000012b267824 */ /* 0x000fe200000e0669 */
[----:B------:R-:W-:Y:S01]  /*2830*/  IADD3 R37, P0, R41, R104, RZ ;  /* 0x0000006829257210 */ /* 0x000fe20007f1e0ff */
[----:B------:R-:W-:Y:S01]  /*2840*/  IMAD R31, R119, R39, R6 ;  /* 0x00000027771f7224 */ /* 0x000fe200078e0206 */
[C---:B------:R-:W-:Y:S01]  /*2850*/  SHF.L.U64.HI R7, R98.reuse, 0x6, R99 ;  /* 0x0000000662077819 */ /* 0x040fe20000010263 */
[----:B------:R-:W-:Y:S01]  /*2860*/  IMAD.IADD R34, R53, 0x1, R15 ;  /* 0x0000000135227824 */ /* 0x000fe200078e020f */
[C---:B------:R-:W-:Y:S01]  /*2870*/  SHF.L.U64.HI R6, R98.reuse, 0x7, R99 ;  /* 0x0000000762067819 */ /* 0x040fe20000010263 */
[----:B------:R-:W-:Y:S01]  /*2880*/  IMAD.SHL.U32 R5, R98, 0x40, RZ ;  /* 0x0000004062057824 */ /* 0x000fe200078e00ff */
[----:B------:R-:W-:Y:S01]  /*2890*/  LOP3.LUT R15, R0, 0x70, R13, 0xf8, !PT ;  /* 0x00000070000f7812 */ /* 0x000fe200078ef80d */
[----:B------:R-:W-:Y:S01]  /*28a0*/  IMAD.SHL.U32 R4, R98, 0x80, RZ ;  /* 0x0000008062047824 */ /* 0x000fe200078e00ff */
[----:B------:R-:W-:Y:S01]  /*28b0*/  IADD3.X R33, R38, R105, RZ, P0, !PT ;  /* 0x0000006926217210 */ /* 0x000fe200007fe4ff */
[----:B------:R-:W-:Y:S01]  /*28c0*/  IMAD.WIDE.U32 R94, R119, R98, R94 ;  /* 0x00000062775e7225 */ /* 0x000fe200078e005e */
[----:B------:R-:W-:-:S02]  /*28d0*/  LOP3.LUT R14, R14, 0x70, R13, 0xf8, !PT ;  /* 0x000000700e0e7812 */ /* 0x000fc400078ef80d */
[----:B------:R-:W-:Y:S01]  /*28e0*/  LOP3.LUT R113, R12, R20, RZ, 0x3c, !PT ;  /* 0x000000140c717212 */ /* 0x000fe200078e3cff */
[----:B------:R-:W-:Y:S01]  /*28f0*/  IMAD.WIDE.U32 R96, R119, R98, R96 ;  /* 0x0000006277607225 */ /* 0x000fe200078e0060 */
[----:B------:R-:W-:Y:S02]  /*2900*/  IADD3 R26, P0, R44, R102, RZ ;  /* 0x000000662c1a7210 */ /* 0x000fe40007f1e0ff */
[----:B------:R-:W-:Y:S01]  /*2910*/  IADD3 R20, R45, R49, RZ ;  /* 0x000000312d147210 */ /* 0x000fe20007ffe0ff */
[----:B------:R-:W-:Y:S01]  /*2920*/  IMAD.WIDE.U32 R98, R98, 0xe0, RZ ;  /* 0x000000e062627825 */ /* 0x000fe200078e00ff */
[----:B------:R-:W-:Y:S02]  /*2930*/  LOP3.LUT R114, R15, R106, RZ, 0x3c, !PT ;  /* 0x0000006a0f727212 */ /* 0x000fe400078e3cff */
[----:B------:R-:W-:Y:S01]  /*2940*/  LOP3.LUT R108, R14, R139, RZ, 0x3c, !PT ;  /* 0x0000008b0e6c7212 */ /* 0x000fe200078e3cff */
[----:B------:R-:W-:Y:S01]  /*2950*/  IMAD.IADD R36, R99, 0x1, R27 ;  /* 0x0000000163247824 */ /* 0x000fe200078e021b */
[----:B------:R-:W-:Y:S01]  /*2960*/  IADD3 R15, P1, R44, 0x40, RZ ;  /* 0x000000402c0f7810 */ /* 0x000fe20007f3e0ff */
[----:B------:R-:W-:Y:S01]  /*2970*/  VIADD R3, R18, 0x40 ;  /* 0x0000004012037836 */ /* 0x000fe20000000000 */
[----:B------:R-:W-:Y:S01]  /*2980*/  SHF.R.S32.HI R28, RZ, 0x4, R13 ;  /* 0x00000004ff1c7819 */ /* 0x000fe2000001140d */
[----:B------:R-:W-:Y:S01]  /*2990*/  IMAD R39, R39, 0xe0, RZ ;  /* 0x000000e027277824 */ /* 0x000fe200078e02ff */
[----:B------:R-:W-:Y:S01]  /*29a0*/  LOP3.LUT R27, R13, 0xfffffff0, RZ, 0xc0, !PT ;  /* 0xfffffff00d1b7812 */ /* 0x000fe200078ec0ff */
[--C-:B------:R-:W-:Y:S01]  /*29b0*/  IMAD.X R13, R35, 0x1, R20.reuse, P0 ;  /* 0x00000001230d7824 */ /* 0x100fe200000e0614 */
[----:B------:R-:W-:Y:S01]  /*29c0*/  LOP3.LUT R112, R21, R140, RZ, 0x3c, !PT ;  /* 0x0000008c15707212 */ /* 0x000fe200078e3cff */
[----:B------:R-:W-:Y:S01]  /*29d0*/  IMAD.SHL.U32 R115, R115, 0x2, RZ ;  /* 0x0000000273737824 */ /* 0x000fe200078e00ff */
[----:B------:R-:W-:Y:S01]  /*29e0*/  IADD3 R14, P2, R26, 0x40, RZ ;  /* 0x000000401a0e7810 */ /* 0x000fe20007f5e0ff */
[----:B------:R-:W-:Y:S01]  /*29f0*/  IMAD.IADD R32, R89, 0x1, R31 ;  /* 0x0000000159207824 */ /* 0x000fe200078e021f */
[----:B------:R-:W-:Y:S01]  /*2a00*/  SHF.R.S32.HI R21, RZ, 0x1f, R27 ;  /* 0x0000001fff157819 */ /* 0x000fe2000001141b */
[----:B------:R-:W-:Y:S01]  /*2a10*/  IMAD.IADD R30, R95, 0x1, R29 ;  /* 0x000000015f1e7824 */ /* 0x000fe200078e021d */
[----:B------:R-:W-:Y:S01]  /*2a20*/  ISETP.GE.AND P0, PT, R18, UR4, PT ;  /* 0x0000000412007c0c */ /* 0x000fe2000bf06270 */
[----:B------:R-:W-:Y:S01]  /*2a30*/  IMAD.X R12, RZ, RZ, R20, P1 ;  /* 0x000000ffff0c7224 */ /* 0x000fe200008e0614 */
[----:B------:R-:W-:Y:S01]  /*2a40*/  ISETP.GE.AND P1, PT, R3, UR4, PT ;  /* 0x0000000403007c0c */ /* 0x000fe2000bf26270 */
[----:B------:R-:W-:-:S02]  /*2a50*/  IMAD.IADD R39, R93, 0x1, R39 ;  /* 0x000000015d277824 */ /* 0x000fc400078e0227 */
[----:B------:R-:W-:Y:S02]  /*2a60*/  IMAD.IADD R31, R31, 0x1, R91 ;  /* 0x000000011f1f7824 */ /* 0x000fe400078e025b */
[----:B------:R-:W-:Y:S02]  /*2a70*/  IMAD.IADD R29, R29, 0x1, R97 ;  /* 0x000000011d1d7824 */ /* 0x000fe400078e0261 */
[----:B------:R-:W-:Y:S02]  /*2a80*/  IMAD.IADD R114, R53, 0x1, R114 ;  /* 0x0000000135727824 */ /* 0x000fe400078e0272 */
[----:B---3--:R-:W-:Y:S02]  /*2a90*/  IMAD.IADD R113, R52, 0x1, R113 ;  /* 0x0000000134717824 */ /* 0x008fe400078e0271 */
[----:B------:R-:W-:Y:S02]  /*2aa0*/  IMAD.IADD R112, R50, 0x1, R112 ;  /* 0x0000000132707824 */ /* 0x000fe400078e0270 */
[----:B--2---:R-:W-:-:S02]  /*2ab0*/  IMAD.IADD R108, R48, 0x1, R108 ;  /* 0x00000001306c7824 */ /* 0x004fc400078e026c */
[----:B------:R-:W-:Y:S02]  /*2ac0*/  IMAD.X R109, RZ, RZ, R13, P2 ;  /* 0x000000ffff6d7224 */ /* 0x000fe400010e060d */
[----:B------:R-:W-:Y:S01]  /*2ad0*/  IMAD.IADD R110, R47, 0x1, R51 ;  /* 0x000000012f6e7824 */ /* 0x000fe200078e0233 */
[----:B------:R-:W-:Y:S06]  /*2ae0*/  @!P6 BAR.SYNC.DEFER_BLOCKING 0x9, 0x100 ;  /* 0x024400000000eb1d */ /* 0x000fec0000010000 */
.L_x_6386:
[----:B------:R-:W2:Y:S01]  /*2af0*/  LDL.LU R48, [R1+0x18] ;  /* 0x0000180001307983 */ /* 0x000ea20000300800 */
[----:B------:R-:W-:Y:S01]  /*2b00*/  IADD3 R25, R25, -0x1, RZ ;  /* 0xffffffff19197810 */ /* 0x000fe20007ffe0ff */
[----:B------:R-:W0:Y:S01]  /*2b10*/  LDC R128, c[0x0][0x3f4] ;  /* 0x0000fd00ff807b82 */ /* 0x000e220000000800 */
[----:B------:R-:W-:Y:S01]  /*2b20*/  IMAD R116, R17, 0x7000, R34 ;  /* 0x0000700011747824 */ /* 0x000fe200078e0222 */
[----:B------:R-:W-:Y:S05]  /*2b30*/  YIELD ;  /* 0x0000000000007946 */ /* 0x000fea0003800000 */
[----:B------:R-:W-:Y:S01]  /*2b40*/  ISETP.GT.AND P3, PT, R25, R24, PT ;  /* 0x000000181900720c */ /* 0x000fe20003f64270 */
[----:B------:R-:W-:Y:S01]  /*2b50*/  BSSY B0, `(.L_x_6303) ;  /* 0x000097e000007945 */ /* 0x000fe20003800000 */
[----:B------:R-:W-:Y:S01]  /*2b60*/  IMAD.IADD R117, R16, 0x1, R116 ;  /* 0x0000000110757824 */ /* 0x000fe200078e0274 */
[----:B0-----:R-:W-:-:S02]  /*2b70*/  ISETP.GE.AND P2, PT, R128, 0x1, PT ;  /* 0x000000018000780c */ /* 0x001fc40003f46270 */
[----:B--2---:R-:W-:-:S08]  /*2b80*/  LOP3.LUT R48, R48, 0xfffffffb, RZ, 0xc0, !PT ;  /* 0xfffffffb30307812 */ /* 0x004fd000078ec0ff */
[----:B------:R-:W-:-:S05]  /*2b90*/  @P3 LOP3.LUT R48, R48, 0x4, RZ, 0xfc, !PT ;  /* 0x0000000430303812 */ /* 0x000fca00078efcff */
[----:B------:R0:W-:Y:S01]  /*2ba0*/  STL [R1+0x18], R48 ;  /* 0x0000183001007387 */ /* 0x0001e20000100800 */
[----:B------:R-:W-:Y:S05]  /*2bb0*/  @!P2 BRA `(.L_x_6304) ;  /* 0x000000900024a947 */ /* 0x000fea0003800000 */
[----:B------:R-:W-:Y:S01]  /*2bc0*/  ULDC.U8 UR4, c[0x0][0x410] ;  /* 0x0001040000047ab9 */ /* 0x000fe20000000000 */
[----:B------:R-:W-:Y:S01]  /*2bd0*/  SHF.R.S32.HI R49, RZ, 0x1f, R25 ;  /* 0x0000001fff317819 */ /* 0x000fe20000011419 */
[-C--:B0-----:R-:W-:Y:S01]  /*2be0*/  IMAD R48, R40, R25.reuse, RZ ;  /* 0x0000001928307224 */ /* 0x081fe200078e02ff */
        /* <DEDUP_REMOVED lines=50> */
.L_x_6307:
[----:B------:R-:W-:Y:S05]  /*2f10*/  BSYNC B1 ;  /* 0x0000000000017941 */ /* 0x000fea0003800000 */
.L_x_6306:
        /* <DEDUP_REMOVED lines=26> */
.L_x_6309:
[----:B------:R-:W-:Y:S05]  /*30c0*/  BSYNC B1 ;  /* 0x0000000000017941 */ /* 0x000fea0003800000 */
.L_x_6308:
[----:B0-----:R-:W-:Y:S01]  /*30d0*/  VIADD R84, R228, 0x80 ;  /* 0x00000080e4547836 */ /* 0x001fe20000000000 */
[----:B------:R-:W-:Y:S04]  /*30e0*/  BSSY B1, `(.L_x_6310) ;  /* 0x0000018000017945 */ /* 0x000fe80003800000 */
[----:B------:R-:W-:-:S04]  /*30f0*/  ISETP.GE.AND P4, PT, R84, R118, PT ;  /* 0x000000765400720c */ /* 0x000fc80003f86270 */
[----:B------:R-:W-:-:S09]  /*3100*/  P2R R136, PR, RZ, 0x10 ;  /* 0x00000010ff887803 */ /* 0x000fd20000000000 */
        /* <DEDUP_REMOVED lines=21> */
.L_x_6311:
[----:B------:R-:W-:Y:S05]  /*3260*/  BSYNC B1 ;  /* 0x0000000000017941 */ /* 0x000fea0003800000 */
.L_x_6310:
[----:B0-----:R-:W-:Y:S01]  /*3270*/  IADD3 R84, R228, 0xc0, RZ ;  /* 0x000000c0e4547810 */ /* 0x001fe20007ffe0ff */
[----:B------:R-:W-:Y:S03]  /*3280*/  BSSY B1, `(.L_x_6312) ;  /* 0x000001d000017945 */ /* 0x000fe60003800000 */
        /* <DEDUP_REMOVED lines=28> */
.L_x_6313:
[----:B------:R-:W-:Y:S05]  /*3450*/  BSYNC B1 ;  /* 0x0000000000017941 */ /* 0x000fea0003800000 */
.L_x_6312:
[----:B0-----:R-:W2:Y:S01]  /*3460*/  LDL R48, [R1+0x48] ;  /* 0x0000480001307983 */ /* 0x001ea20000100800 */
[----:B------:R-:W-:Y:S01]  /*3470*/  IMAD.MOV.U32 R153, RZ, RZ, R78 ;  /* 0x000000ffff997224 */ /* 0x000fe200078e004e */
[----:B-----5:R-:W-:Y:S01]  /*3480*/  MOV R148, R70 ;  /* 0x0000004600947202 */ /* 0x020fe20000000f00 */
        /* <DEDUP_REMOVED lines=12> */
[----:B--2---:R-:W-:-:S13]  /*3550*/  R2UR UR4, R48 ;  /* 0x00000000300472ca */ /* 0x004fda00000e0000 */
[----:B------:R-:W-:-:S06]  /*3560*/  UISETP.NE.AND UP0, UPT, UR4, 0x3, UPT ;  /* 0x000000030400788c */ /* 0x000fcc000bf05270 */
[----:B------:R-:W-:-:S13]  /*3570*/  PLOP3.LUT P5, PT, PT, PT, UP0, 0x80, 0x0 ;  /* 0x000000000000781c */ /* 0x000fda0003faf008 */
[----:B------:R-:W-:Y:S05]  /*3580*/  @!P5 BRA `(.L_x_6314) ;  /* 0x000000000004d947 */ /* 0x000fea0003800000 */
[----:B------:R-:W-:Y:S01]  /*3590*/  BPT.TRAP 0x1 ;  /* 0x000000040000795c */ /* 0x000fe20000300000 */
.L_x_6314:
[----:B------:R-:W-:Y:S01]  /*35a0*/  IMAD R111, R17, 0x8, R16 ;  /* 0x00000008116f7824 */ /* 0x000fe200078e0210 */
[----:B------:R-:W-:Y:S01]  /*35b0*/  SHF.L.U32 R130, R231, 0x1f, RZ ;  /* 0x0000001fe7827819 */ /* 0x000fe200000006ff */
[----:B------:R-:W-:Y:S03]  /*35c0*/  BSSY B1, `(.L_x_6315) ;  /* 0x0000003000017945 */ /* 0x000fe60003800000 */
[----:B------:R-:W0:Y:S02]  /*35d0*/  SYNCS.PHASECHK.TRANS64.TRYWAIT P6, [R111+URZ+0x2e890], R130 ;  /* 0x02e890826f0075a7 */ /* 0x000e2400080c017f */
[----:B0-----:R-:W-:Y:S05]  /*35e0*/  @!P6 BRA `(.L_x_6316) ;  /* 0x0000022c0088e947 */ /* 0x001fea0003800000 */
.L_x_6603:
[----:B------:R-:W-:Y:S05]  /*35f0*/  BSYNC B1 ;  /* 0x0000000000017941 */ /* 0x000fea0003800000 */
.L_x_6315:
[----:B------:R-:W-:Y:S01]  /*3600*/  BSSY B1, `(.L_x_6317) ;  /* 0x00000f5000017945 */ /* 0x000fe20003800000 */
[----:B------:R-:W-:-:S03]  /*3610*/  IMAD R143, R17, 0x7000, R34 ;  /* 0x00007000118f7824 */ /* 0x000fc600078e0222 */
[----:B------:R-:W-:Y:S05]  /*3620*/  @P2 BRA `(.L_x_6318) ;  /* 0x0000000c00c82947 */ /* 0x000fea0003800000 */
[----:B------:R-:W-:Y:S01]  /*3630*/  IADD3 R152, P2, R102, R126, RZ ;  /* 0x0000007e66987210 */ /* 0x000fe20007f5e0ff */
[----:B------:R-:W-:Y:S04]  /*3640*/  BSSY B2, `(.L_x_6319) ;  /* 0x0000077000027945 */ /* 0x000fe80003800000 */
[----:B------:R-:W-:Y:S01]  /*3650*/  IMAD.X R151, R129, 0x1, R35, P2 ;  /* 0x0000000181977824 */ /* 0x000fe200010e0623 */
[----:B------:R-:W-:Y:S07]  /*3660*/  @P0 BRA `(.L_x_6320) ;  /* 0x0000000400d00947 */ /* 0x000fee0003800000 */
[----:B------:R1:W2:Y:S01]  /*3670*/  LDS.128 R48, [R117+0x20400] ;  /* 0x0204000075307984 */ /* 0x0002a20000000c00 */
[----:B------:R-:W-:Y:S01]  /*3680*/  ISETP.GE.AND P2, PT, R22, R128, PT ;  /* 0x000000801600720c */ /* 0x000fe20003f46270 */
[----:B------:R-:W-:-:S12]  /*3690*/  BSSY B3, `(.L_x_6321) ;  /* 0x000006d000037945 */ /* 0x000fd80003800000 */
[----:B-1----:R-:W-:Y:S05]  /*36a0*/  @P2 BRA `(.L_x_6322) ;  /* 0x0000000400ac2947 */ /* 0x002fea0003800000 */
[--C-:B------:R-:W-:Y:S02]  /*36b0*/  SHF.R.U32.HI R159, RZ, 0x10, R81.reuse ;  /* 0x00000010ff9f7819 */ /* 0x100fe40000011651 */
[--C-:B------:R-:W-:Y:S02]  /*36c0*/  SHF.R.U32.HI R158, RZ, 0x8, R81.reuse ;  /* 0x00000008ff9e7819 */ /* 0x100fe40000011651 */
[----:B------:R-:W-:Y:S02]  /*36d0*/  LOP3.LUT R80, R81, 0xff, RZ, 0xc0, !PT ;  /* 0x000000ff51507812 */ /* 0x000fe400078ec0ff */
[----:B------:R-:W-:Y:S02]  /*36e0*/  SHF.R.U32.HI R81, RZ, 0x18, R81 ;  /* 0x00000018ff517819 */ /* 0x000fe40000011651 */
[--C-:B------:R-:W-:Y:S02]  /*36f0*/  SHF.R.U32.HI R157, RZ, 0x10, R83.reuse ;  /* 0x00000010ff9d7819 */ /* 0x100fe40000011653 */
[----:B------:R-:W-:-:S02]  /*3700*/  SHF.R.U32.HI R155, RZ, 0x8, R83 ;  /* 0x00000008ff9b7819 */ /* 0x000fc40000011653 */
[----:B------:R-:W-:Y:S02]  /*3710*/  LOP3.LUT R82, R83, 0xff, RZ, 0xc0, !PT ;  /* 0x000000ff53527812 */ /* 0x000fe400078ec0ff */
        /* <DEDUP_REMOVED lines=11> */
[-C--:B------:R-:W-:Y:S01]  /*37d0*/  F2FP.F16.E4M3.UNPACK_B R48, R49.reuse ;  /* 0x00000031ff30723e */ /* 0x080fe200020006ff */
        /* <DEDUP_REMOVED lines=10> */
[----:B------:R-:W-:Y:S01]  /*3880*/  FMUL.FTZ R162, R48, R159 ;  /* 0x0000009f30a27220 */ /* 0x000fe20000410000 */
[--C-:B------:R-:W-:Y:S01]  /*3890*/  HADD2.F32 R155, -RZ, R49.reuse.H0_H0 ;  /* 0x20000031ff9b7230 */ /* 0x100fe20000004100 */
[----:B------:R-:W-:Y:S01]  /*38a0*/  F2FP.F16.E4M3.UNPACK_B R154, R154 ;  /* 0x0000009aff9a723e */ /* 0x000fe200020006ff */
[----:B------:R-:W-:Y:S02]  /*38b0*/  HADD2.F32 R156, -RZ, R49.H1_H1 ;  /* 0x30000031ff9c7230 */ /* 0x000fe40000004100 */
[----:B------:R-:W-:Y:S01]  /*38c0*/  FFMA.FTZ R49, R83, R158, R162 ;  /* 0x0000009e53317223 */ /* 0x000fe200000100a2 */
[----:B------:R-:W-:Y:S02]  /*38d0*/  HADD2.F32 R157, -RZ, R157.H1_H1 ;  /* 0x3000009dff9d7230 */ /* 0x000fe40000004100 */
[C---:B------:R-:W-:Y:S01]  /*38e0*/  FMUL.FTZ R159, R155.reuse, R160 ;  /* 0x000000a09b9f7220 */ /* 0x040fe20000410000 */
[----:B------:R-:W-:Y:S01]  /*38f0*/  F2FP.F16.E4M3.UNPACK_B R83, R82.H1 ;  /* 0x00000052ff53723e */ /* 0x000fe200030006ff */
[----:B------:R-:W-:Y:S01]  /*3900*/  FMUL.FTZ R164, R156, R160 ;  /* 0x000000a09ca47220 */ /* 0x000fe20000410000 */
[----:B------:R-:W-:Y:S01]  /*3910*/  FFMA.FTZ R48, R48, R158, -R161 ;  /* 0x0000009e30307223 */ /* 0x000fe200000108a1 */
[-C--:B------:R-:W-:Y:S01]  /*3920*/  FFMA.FTZ R161, R156, R157.reuse, R159 ;  /* 0x0000009d9ca17223 */ /* 0x080fe2000001009f */
[----:B------:R-:W-:Y:S01]  /*3930*/  F2FP.F16.E4M3.UNPACK_B R82, R82 ;  /* 0x00000052ff52723e */ /* 0x000fe200020006ff */
[----:B------:R-:W-:Y:S01]  /*3940*/  FFMA.FTZ R164, R155, R157, -R164 ;  /* 0x0000009d9ba47223 */ /* 0x000fe200000108a4 */
[----:B------:R-:W-:Y:S01]  /*3950*/  F2FP.F16.E4M3.UNPACK_B R156, R144 ;  /* 0x00000090ff9c723e */ /* 0x000fe200020006ff */
[--C-:B------:R-:W-:Y:S01]  /*3960*/  HADD2.F32 R158, -RZ, R154.reuse.H1_H1 ;  /* 0x3000009aff9e7230 */ /* 0x100fe20000004100 */
[-C--:B------:R-:W-:Y:S01]  /*3970*/  F2FP.F16.E4M3.UNPACK_B R163, R81.reuse.H1 ;  /* 0x00000051ffa3723e */ /* 0x080fe200030006ff */
[----:B------:R-:W-:Y:S01]  /*3980*/  HADD2.F32 R157, -RZ, R154.H0_H0 ;  /* 0x2000009aff9d7230 */ /* 0x000fe20000004100 */
[----:B------:R-:W-:Y:S01]  /*3990*/  F2FP.F16.E4M3.UNPACK_B R162, R81 ;  /* 0x00000051ffa2723e */ /* 0x000fe200020006ff */
[--C-:B------:R-:W-:Y:S01]  /*39a0*/  HADD2.F32 R155, -RZ, R83.reuse.H1_H1 ;  /* 0x30000053ff9b7230 */ /* 0x100fe20000004100 */
[----:B------:R-:W-:Y:S01]  /*39b0*/  F2FP.F16.E4M3.UNPACK_B R81, R80 ;  /* 0x00000050ff51723e */ /* 0x000fe200020006ff */
[----:B------:R-:W-:-:S02]  /*39c0*/  HADD2.F32 R154, -RZ, R83.H0_H0 ;  /* 0x20000053ff9a7230 */ /* 0x000fc40000004100 */
[--C-:B------:R-:W-:Y:S02]  /*39d0*/  HADD2.F32 R83, -RZ, R82.reuse.H0_H0 ;  /* 0x20000052ff537230 */ /* 0x100fe40000004100 */
[-C--:B------:R-:W-:Y:S01]  /*39e0*/  FMUL.FTZ R159, R155, R158.reuse ;  /* 0x0000009e9b9f7220 */ /* 0x080fe20000410000 */
[----:B------:R-:W-:Y:S02]  /*39f0*/  HADD2.F32 R144, -RZ, R82.H1_H1 ;  /* 0x30000052ff907230 */ /* 0x000fe40000004100 */
[----:B------:R-:W-:Y:S01]  /*3a00*/  FMUL.FTZ R160, R154, R158 ;  /* 0x0000009e9aa07220 */ /* 0x000fe20000410000 */
        /* <DEDUP_REMOVED lines=13> */
[----:B------:R-:W-:Y:S01]  /*3ae0*/  F2FP.SATFINITE.E4M3.F32.PACK_AB_MERGE_C R144, R161, R164, RZ ;  /* 0x000000a4a190723e */ /* 0x000fe200048070ff */
[----:B------:R-:W-:Y:S01]  /*3af0*/  HADD2.F32 R159, -RZ, R155.H1_H1 ;  /* 0x3000009bff9f7230 */ /* 0x000fe20000004100 */
[----:B------:R-:W-:Y:S01]  /*3b00*/  F2FP.F16.E4M3.UNPACK_B R155, R80.H1 ;  /* 0x00000050ff9b723e */ /* 0x000fe200030006ff */
[----:B------:R-:W-:-:S02]  /*3b10*/  HADD2.F32 R157, -RZ, R156.H1_H1 ;  /* 0x3000009cff9d7230 */ /* 0x000fc40000004100 */
[CC--:B------:R-:W-:Y:S01]  /*3b20*/  FMUL.FTZ R166, R158.reuse, R160.reuse ;  /* 0x000000a09ea67220 */ /* 0x0c0fe20000410000 */
[----:B------:R-:W-:Y:S02]  /*3b30*/  HADD2.F32 R164, -RZ, R162.H1_H1 ;  /* 0x300000a2ffa47230 */ /* 0x000fe40000004100 */
[----:B------:R-:W-:Y:S01]  /*3b40*/  FMUL.FTZ R165, R159, R160 ;  /* 0x000000a09fa57220 */ /* 0x000fe20000410000 */
[----:B------:R-:W-:Y:S01]  /*3b50*/  HADD2.F32 R161, -RZ, R155.H1_H1 ;  /* 0x3000009bffa17230 */ /* 0x000fe20000004100 */
[----:B------:R-:W-:Y:S01]  /*3b60*/  F2FP.F16.E4M3.UNPACK_B R50, R50 ;  /* 0x00000032ff32723e */ /* 0x000fe200020006ff */
[----:B------:R-:W-:Y:S01]  /*3b70*/  HADD2.F32 R156, -RZ, R156.H0_H0 ;  /* 0x2000009cff9c7230 */ /* 0x000fe20000004100 */
[----:B------:R-:W-:Y:S01]  /*3b80*/  F2FP.SATFINITE.E4M3.F32.PACK_AB_MERGE_C R49, R49, R48, R144 ;  /* 0x000000303131723e */ /* 0x000fe20004807090 */
[----:B------:R-:W-:Y:S02]  /*3b90*/  HADD2.F32 R160, -RZ, R81.H1_H1 ;  /* 0x30000051ffa07230 */ /* 0x000fe40000004100 */
[----:B------:R-:W-:Y:S01]  /*3ba0*/  FFMA.FTZ R80, R158, R161, -R165 ;  /* 0x000000a19e507223 */ /* 0x000fe200000108a5 */
[-C--:B------:R-:W-:Y:S01]  /*3bb0*/  FMUL.FTZ R165, R157, R164.reuse ;  /* 0x000000a49da57220 */ /* 0x080fe20000410000 */
[----:B------:R-:W-:Y:S01]  /*3bc0*/  F2FP.F16.E4M3.UNPACK_B R158, R51 ;  /* 0x00000033ff9e723e */ /* 0x000fe200020006ff */
[C---:B------:R-:W-:Y:S01]  /*3bd0*/  FMUL.FTZ R164, R156.reuse, R164 ;  /* 0x000000a49ca47220 */ /* 0x040fe20000410000 */
[----:B------:R-:W-:Y:S01]  /*3be0*/  FFMA.FTZ R51, R159, R161, R166 ;  /* 0x000000a19f337223 */ /* 0x000fe200000100a6 */
[----:B------:R-:W-:Y:S01]  /*3bf0*/  FFMA.FTZ R165, R156, R160, -R165 ;  /* 0x000000a09ca57223 */ /* 0x000fe200000108a5 */
[----:B------:R-:W-:-:S02]  /*3c00*/  HADD2.F32 R156, -RZ, R50.H0_H0 ;  /* 0x20000032ff9c7230 */ /* 0x000fc40000004100 */
[----:B------:R-:W-:Y:S01]  /*3c10*/  FFMA.FTZ R164, R157, R160, R164 ;  /* 0x000000a09da47223 */ /* 0x000fe200000100a4 */
[--C-:B------:R-:W-:Y:S01]  /*3c20*/  HADD2.F32 R157, -RZ, R158.reuse.H0_H0 ;  /* 0x2000009eff9d7230 */ /* 0x100fe20000004100 */
[----:B------:R-:W-:Y:S01]  /*3c30*/  F2FP.SATFINITE.E4M3.F32.PACK_AB_MERGE_C R51, R51, R80, RZ ;  /* 0x000000503333723e */ /* 0x000fe200048070ff */
[----:B------:R-:W-:Y:S01]  /*3c40*/  HADD2.F32 R158, -RZ, R158.H1_H1 ;  /* 0x3000009eff9e7230 */ /* 0x000fe20000004100 */
[----:B------:R-:W-:Y:S01]  /*3c50*/  F2FP.SATFINITE.E4M3.F32.PACK_AB_MERGE_C R48, R83, R82, R154 ;  /* 0x000000525330723e */ /* 0x000fe2000480709a */
[----:B------:R-:W-:Y:S01]  /*3c60*/  HADD2.F32 R163, -RZ, R163.H0_H0 ;  /* 0x200000a3ffa37230 */ /* 0x000fe20000004100 */
[----:B------:R-:W-:Y:S01]  /*3c70*/  F2FP.SATFINITE.E4M3.F32.PACK_AB_MERGE_C R164, R164, R165, RZ ;  /* 0x000000a5a4a4723e */ /* 0x000fe200048070ff */
[----:B------:R-:W-:Y:S02]  /*3c80*/  HADD2.F32 R50, -RZ, R50.H1_H1 ;  /* 0x30000032ff327230 */ /* 0x000fe40000004100 */
[----:B------:R-:W-:Y:S02]  /*3c90*/  HADD2.F32 R159, -RZ, R162.H0_H0 ;  /* 0x200000a2ff9f7230 */ /* 0x000fe40000004100 */
[----:B------:R-:W-:Y:S01]  /*3ca0*/  FMUL.FTZ R160, R158, R163 ;  /* 0x000000a39ea07220 */ /* 0x000fe20000410000 */
[----:B------:R-:W-:-:S02]  /*3cb0*/  HADD2.F32 R155, -RZ, R155.H0_H0 ;  /* 0x2000009bff9b7230 */ /* 0x000fc40000004100 */
[C---:B------:R-:W-:Y:S01]  /*3cc0*/  FMUL.FTZ R163, R157.reuse, R163 ;  /* 0x000000a39da37220 */ /* 0x040fe20000410000 */
[----:B------:R-:W-:Y:S02]  /*3cd0*/  HADD2.F32 R81, -RZ, R81.H0_H0 ;  /* 0x20000051ff517230 */ /* 0x000fe40000004100 */
[-C--:B------:R-:W-:Y:S01]  /*3ce0*/  FMUL.FTZ R161, R50, R159.reuse ;  /* 0x0000009f32a17220 */ /* 0x080fe20000410000 */
[----:B------:R-:W-:Y:S01]  /*3cf0*/  FMUL.FTZ R159, R156, R159 ;  /* 0x0000009f9c9f7220 */ /* 0x000fe20000410000 */
[-C--:B------:R-:W-:Y:S01]  /*3d00*/  FFMA.FTZ R160, R157, R155.reuse, -R160 ;  /* 0x0000009b9da07223 */ /* 0x080fe200000108a0 */
[----:B------:R-:W-:Y:S01]  /*3d10*/  FFMA.FTZ R163, R158, R155, R163 ;  /* 0x0000009b9ea37223 */ /* 0x000fe200000100a3 */
[-C--:B------:R-:W-:Y:S01]  /*3d20*/  FFMA.FTZ R161, R156, R81.reuse, -R161 ;  /* 0x000000519ca17223 */ /* 0x080fe200000108a1 */
[----:B------:R-:W-:-:S03]  /*3d30*/  FFMA.FTZ R50, R50, R81, R159 ;  /* 0x0000005132327223 */ /* 0x000fc6000001009f */
[----:B------:R-:W-:Y:S02]  /*3d40*/  F2FP.SATFINITE.E4M3.F32.PACK_AB_MERGE_C R51, R163, R160, R51 ;  /* 0x000000a0a333723e */ /* 0x000fe40004807033 */
[----:B------:R-:W-:-:S07]  /*3d50*/  F2FP.SATFINITE.E4M3.F32.PACK_AB_MERGE_C R50, R50, R161, R164 ;  /* 0x000000a13232723e */ /* 0x000fce00048070a4 */
.L_x_6322:
[----:B------:R-:W-:Y:S05]  /*3d60*/  BSYNC B3 ;  /* 0x0000000000037941 */ /* 0x000fea0003800000 */
.L_x_6321:
[----:B------:R-:W-:Y:S02]  /*3d70*/  ULDC.64 UR4, c[0x0][0x2e8] ;  /* 0x0000ba0000047ab9 */ /* 0x000fe40000000a00 */
[----:B------:R-:W-:-:S04]  /*3d80*/  IADD3 R80, P2, P6, R152, UR4, R44 ;  /* 0x0000000498507c10 */ /* 0x000fc8000fe5e02c */
[----:B------:R-:W-:-:S05]  /*3d90*/  IADD3.X R81, R151, UR5, R20, P2, P6 ;  /* 0x0000000597517c10 */ /* 0x000fca00097ec414 */
[----:B--2---:R1:W-:Y:S04]  /*3da0*/  STG.E.128 desc[UR60][R80.64], R48 ;  /* 0x0000003050007986 */ /* 0x0043e8000c101d3c */
.L_x_6320:
[----:B------:R-:W-:Y:S05]  /*3db0*/  BSYNC B2 ;  /* 0x0000000000027941 */ /* 0x000fea0003800000 */
.L_x_6319:
[----:B------:R-:W-:Y:S05]  /*3dc0*/  @P1 BRA `(.L_x_6318) ;  /* 0x0000000400e01947 */ /* 0x000fea0003800000 */
[----:B------:R-:W-:Y:S01]  /*3dd0*/  LOP3.LUT P2, RZ, R229, 0x4, RZ, 0xc0, !PT ;  /* 0x00000004e5ff7812 */ /* 0x000fe2000784c0ff */
[C---:B-1----:R-:W-:Y:S01]  /*3de0*/  VIADD R49, R143.reuse, 0x40 ;  /* 0x000000408f317836 */ /* 0x042fe20000000000 */
[----:B------:R-:W-:Y:S11]  /*3df0*/  BSSY B2, `(.L_x_6323) ;  /* 0x0000071000027945 */ /* 0x000ff60003800000 */
[----:B------:R-:W-:-:S02]  /*3e00*/  @P2 IADD3 R49, R143, -0x40, RZ ;  /* 0xffffffc08f312810 */ /* 0x000fc40007ffe0ff */
[----:B------:R-:W-:-:S03]  /*3e10*/  ISETP.GE.AND P2, PT, R230, R128, PT ;  /* 0x00000080e600720c */ /* 0x000fc60003f46270 */
[----:B------:R-:W-:-:S06]  /*3e20*/  IMAD.IADD R49, R16, 0x1, R49 ;  /* 0x0000000110317824 */ /* 0x000fcc00078e0231 */
[----:B------:R-:W1:Y:S04]  /*3e30*/  LDS.128 R48, [R49+0x20400] ;  /* 0x0204000031307984 */ /* 0x000e680000000c00 */
[----:B------:R-:W-:Y:S05]  /*3e40*/  @P2 BRA `(.L_x_6324) ;  /* 0x0000000400ac2947 */ /* 0x000fea0003800000 */
        /* <DEDUP_REMOVED lines=12> */
[----:B------:R-:W-:Y:S01]  /*3f10*/  IMAD.U32 R82, R82, 0x10000, RZ ;  /* 0x0001000052527824 */ /* 0x000fe200078e00ff */
[----:B------:R-:W-:Y:S01]  /*3f20*/  LOP3.LUT R76, R76, 0xff00, R77, 0xf8, !PT ;  /* 0x0000ff004c4c7812 */ /* 0x000fe200078ef84d */
[----:B------:R-:W-:Y:S01]  /*3f30*/  IMAD.U32 R77, R81, 0x10000, RZ ;  /* 0x00010000514d7824 */ /* 0x000fe200078e00ff */
[----:B------:R-:W-:Y:S01]  /*3f40*/  LOP3.LUT R79, R79, 0xff00, R80, 0xf8, !PT ;  /* 0x0000ff004f4f7812 */ /* 0x000fe200078ef850 */
[----:B-1----:R-:W-:Y:S01]  /*3f50*/  IMAD.MOV.U32 R78, RZ, RZ, R48 ;  /* 0x000000ffff4e7224 */ /* 0x002fe200078e0030 */
        /* <DEDUP_REMOVED lines=18> */
[-C--:B------:R-:W-:Y:S01]  /*4080*/  FMUL.FTZ R155, R81, R154.reuse ;  /* 0x0000009a519b7220 */ /* 0x080fe20000410000 */
[----:B------:R-:W-:Y:S01]  /*4090*/  FFMA.FTZ R49, R79, R83, R144 ;  /* 0x000000534f317223 */ /* 0x000fe20000010090 */
[C---:B------:R-:W-:Y:S01]  /*40a0*/  FMUL.FTZ R154, R80.reuse, R154 ;  /* 0x0000009a509a7220 */ /* 0x040fe20000410000 */
[----:B------:R-:W-:Y:S01]  /*40b0*/  F2FP.F16.E4M3.UNPACK_B R79, R78.H1 ;  /* 0x0000004eff4f723e */ /* 0x000fe200030006ff */
[----:B------:R-:W-:Y:S01]  /*40c0*/  FFMA.FTZ R155, R80, R82, -R155 ;  /* 0x00000052509b7223 */ /* 0x000fe2000001089b */
[----:B------:R-:W-:Y:S01]  /*40d0*/  F2FP.F16.E4M3.UNPACK_B R78, R78 ;  /* 0x0000004eff4e723e */ /* 0x000fe200020006ff */
[----:B------:R-:W-:Y:S01]  /*40e0*/  FFMA.FTZ R156, R81, R82, R154 ;  /* 0x00000052519c7223 */ /* 0x000fe2000001009a */
[----:B------:R-:W-:Y:S01]  /*40f0*/  HADD2.F32 R83, -RZ, R153.H1_H1 ;  /* 0x30000099ff537230 */ /* 0x000fe20000004100 */
[----:B------:R-:W-:Y:S01]  /*4100*/  F2FP.F16.E4M3.UNPACK_B R137, R137 ;  /* 0x00000089ff89723e */ /* 0x000fe200020006ff */
[----:B------:R-:W-:-:S02]  /*4110*/  HADD2.F32 R82, -RZ, R79.H1_H1 ;  /* 0x3000004fff527230 */ /* 0x000fc40000004100 */
[----:B------:R-:W-:Y:S02]  /*4120*/  HADD2.F32 R81, -RZ, R79.H0_H0 ;  /* 0x2000004fff517230 */ /* 0x000fe40000004100 */
[----:B------:R-:W-:Y:S02]  /*4130*/  HADD2.F32 R153, -RZ, R153.H0_H0 ;  /* 0x20000099ff997230 */ /* 0x000fe40000004100 */
[-C--:B------:R-:W-:Y:S01]  /*4140*/  FMUL.FTZ R154, R82, R83.reuse ;  /* 0x00000053529a7220 */ /* 0x080fe20000410000 */
[--C-:B------:R-:W-:Y:S02]  /*4150*/  HADD2.F32 R80, -RZ, R78.reuse.H1_H1 ;  /* 0x3000004eff507230 */ /* 0x100fe40000004100 */
[----:B------:R-:W-:Y:S01]  /*4160*/  FMUL.FTZ R83, R81, R83 ;  /* 0x0000005351537220 */ /* 0x000fe20000410000 */
[----:B------:R-:W-:Y:S02]  /*4170*/  HADD2.F32 R79, -RZ, R78.H0_H0 ;  /* 0x2000004eff4f7230 */ /* 0x000fe40000004100 */
[----:B------:R-:W-:-:S02]  /*4180*/  HADD2.F32 R78, -RZ, R137.H1_H1 ;  /* 0x30000089ff4e7230 */ /* 0x000fc40000004100 */
[-C--:B------:R-:W-:Y:S01]  /*4190*/  FMUL.FTZ R144, R80, R153.reuse ;  /* 0x0000009950907220 */ /* 0x080fe20000410000 */
[----:B------:R-:W-:Y:S02]  /*41a0*/  HADD2.F32 R137, -RZ, R137.H0_H0 ;  /* 0x20000089ff897230 */ /* 0x000fe40000004100 */
        /* <DEDUP_REMOVED lines=8> */
[--C-:B------:R-:W-:Y:S01]  /*4230*/  HADD2.F32 R137, -RZ, R83.reuse.H0_H0 ;  /* 0x20000053ff897230 */ /* 0x100fe20000004100 */
[----:B------:R-:W-:Y:S01]  /*4240*/  F2FP.SATFINITE.E4M3.F32.PACK_AB_MERGE_C R81, R82, R81, RZ ;  /* 0x000000515251723e */ /* 0x000fe200048070ff */
[----:B------:R-:W-:Y:S01]  /*4250*/  HADD2.F32 R83, -RZ, R83.H1_H1 ;  /* 0x30000053ff537230 */ /* 0x000fe20000004100 */
[----:B------:R-:W-:Y:S01]  /*4260*/  F2FP.F16.E4M3.UNPACK_B R153, R76.H1 ;  /* 0x0000004cff99723e */ /* 0x000fe200030006ff */
[--C-:B------:R-:W-:Y:S01]  /*4270*/  HADD2.F32 R158, -RZ, R156.reuse.H1_H1 ;  /* 0x3000009cff9e7230 */ /* 0x100fe20000004100 */
[----:B------:R-:W-:Y:S01]  /*4280*/  F2FP.F16.E4M3.UNPACK_B R82, R50.H1 ;  /* 0x00000032ff52723e */ /* 0x000fe200030006ff */
[----:B------:R-:W-:Y:S01]  /*4290*/  HADD2.F32 R156, -RZ, R156.H0_H0 ;  /* 0x2000009cff9c7230 */ /* 0x000fe20000004100 */
[----:B------:R-:W-:Y:S01]  /*42a0*/  F2FP.F16.E4M3.UNPACK_B R155, R77 ;  /* 0x0000004dff9b723e */ /* 0x000fe200020006ff */
[----:B------:R-:W-:Y:S01]  /*42b0*/  HADD2.F32 R154, -RZ, R153.H1_H1 ;  /* 0x30000099ff9a7230 */ /* 0x000fe20000004100 */
        /* <DEDUP_REMOVED lines=19> */
[--C-:B------:R-:W-:Y:S02]  /*43f0*/  HADD2.F32 R51, -RZ, R50.reuse.H0_H0 ;  /* 0x20000032ff337230 */ /* 0x100fe40000004100 */
[-C--:B------:R-:W-:Y:S01]  /*4400*/  FMUL.FTZ R83, R77, R156.reuse ;  /* 0x0000009c4d537220 */ /* 0x080fe20000410000 */
[----:B------:R-:W-:Y:S02]  /*4410*/  HADD2.F32 R50, -RZ, R50.H1_H1 ;  /* 0x30000032ff327230 */ /* 0x000fe40000004100 */
[----:B------:R-:W-:Y:S01]  /*4420*/  FMUL.FTZ R160, R82, R156 ;  /* 0x0000009c52a07220 */ /* 0x000fe20000410000 */
        /* <DEDUP_REMOVED lines=9> */
[----:B------:R-:W-:Y:S02]  /*44c0*/  F2FP.SATFINITE.E4M3.F32.PACK_AB_MERGE_C R76, R157, R76, RZ ;  /* 0x0000004c9d4c723e */ /* 0x000fe400048070ff */
[----:B------:R-:W-:Y:S02]  /*44d0*/  F2FP.SATFINITE.E4M3.F32.PACK_AB_MERGE_C R48, R79, R78, R81 ;  /* 0x0000004e4f30723e */ /* 0x000fe40004807051 */
[----:B------:R-:W-:-:S02]  /*44e0*/  F2FP.SATFINITE.E4M3.F32.PACK_AB_MERGE_C R50, R155, R154, R158 ;  /* 0x0000009a9b32723e */ /* 0x000fc4000480709e */
[----:B------:R-:W-:-:S07]  /*44f0*/  F2FP.SATFINITE.E4M3.F32.PACK_AB_MERGE_C R51, R83, R160, R76 ;  /* 0x000000a05333723e */ /* 0x000fce000480704c */
.L_x_6324:
[----:B------:R-:W-:Y:S05]  /*4500*/  BSYNC B2 ;  /* 0x0000000000027941 */ /* 0x000fea0003800000 */
.L_x_6323:
[----:B------:R-:W-:Y:S02]  /*4510*/  ULDC.64 UR4, c[0x0][0x2e8] ;  /* 0x0000ba0000047ab9 */ /* 0x000fe40000000a00 */
[----:B------:R-:W-:-:S04]  /*4520*/  IADD3 R76, P2, P6, R15, UR4, R152 ;  /* 0x000000040f4c7c10 */ /* 0x000fc8000fe5e098 */
[----:B------:R-:W-:-:S05]  /*4530*/  IADD3.X R77, R12, UR5, R151, P2, P6 ;  /* 0x000000050c4d7c10 */ /* 0x000fca00097ec497 */
[----:B-1----:R2:W-:Y:S04]  /*4540*/  STG.E.128 desc[UR60][R76.64], R48 ;  /* 0x000000304c007986 */ /* 0x0025e8000c101d3c */
.L_x_6318:
[----:B------:R-:W-:Y:S05]  /*4550*/  BSYNC B1 ;  /* 0x0000000000017941 */ /* 0x000fea0003800000 */
.L_x_6317:
[----:B------:R-:W-:Y:S04]  /*4560*/  BSSY B1, `(.L_x_6325) ;  /* 0x00000f5000017945 */ /* 0x000fe80003800000 */
[----:B------:R-:W-:Y:S05]  /*4570*/  @P3 BRA `(.L_x_6326) ;  /* 0x0000000c00cc3947 */ /* 0x000fea0003800000 */
[----:B--2---:R-:W-:Y:S01]  /*4580*/  IADD3 R76, P2, P3, R132, R126, R18 ;  /* 0x0000007e844c7210 */ /* 0x004fe20007b5e012 */
[----:B------:R-:W-:Y:S03]  /*4590*/  BSSY B2, `(.L_x_6327) ;  /* 0x0000077000027945 */ /* 0x000fe60003800000 */
[----:B------:R-:W-:Y:S01]  /*45a0*/  IADD3.X R77, R43, R129, R19, P2, P3 ;  /* 0x000000812b4d7210 */ /* 0x000fe200017e6413 */
[----:B------:R-:W-:Y:S08]  /*45b0*/  @P0 BRA `(.L_x_6328) ;  /* 0x0000000400d00947 */ /* 0x000ff00003800000 */
[----:B-1----:R1:W2:Y:S01]  /*45c0*/  LDS.128 R48, [R117+0x22400] ;  /* 0x0224000075307984 */ /* 0x0022a20000000c00 */
[----:B------:R-:W-:Y:S01]  /*45d0*/  ISETP.GE.AND P2, PT, R22, R128, PT ;  /* 0x000000801600720c */ /* 0x000fe20003f46270 */
[----:B------:R-:W-:-:S12]  /*45e0*/  BSSY B3, `(.L_x_6329) ;  /* 0x000006d000037945 */ /* 0x000fd80003800000 */
[----:B-1----:R-:W-:Y:S05]  /*45f0*/  @P2 BRA `(.L_x_6330) ;  /* 0x0000000400ac2947 */ /* 0x002fea0003800000 */
        /* <DEDUP_REMOVED lines=44> */
[----:B------:R-:W-:-:S02]  /*48c0*/  HADD2.F32 R79, -RZ, R75.H0_H0 ;  /* 0x2000004bff4f7230 */ /* 0x000fc40000004100 */
[----:B------:R-:W-:Y:S02]  /*48d0*/  HADD2.F32 R80, -RZ, R75.H1_H1 ;  /* 0x3000004bff507230 */ /* 0x000fe40000004100 */
        /* <DEDUP_REMOVED lines=14> */
[----:B------:R-:W-:Y:S02]  /*49c0*/  F2FP.F16.E4M3.UNPACK_B R81, R51.H1 ;  /* 0x00000033ff51723e */ /* 0x000fe400030006ff */
[----:B------:R-:W-:Y:S01]  /*49d0*/  F2FP.SATFINITE.E4M3.F32.PACK_AB_MERGE_C R78, R152, R137, RZ ;  /* 0x00000089984e723e */ /* 0x000fe200048070ff */
[--C-:B------:R-:W-:Y:S01]  /*49e0*/  HADD2.F32 R152, -RZ, R150.reuse.H1_H1 ;  /* 0x30000096ff987230 */ /* 0x100fe20000004100 */
[----:B------:R-:W-:Y:S01]  /*49f0*/  F2FP.SATFINITE.E4M3.F32.PACK_AB_MERGE_C R79, R80, R79, RZ ;  /* 0x0000004f504f723e */ /* 0x000fe200048070ff */
[--C-:B------:R-:W-:Y:S01]  /*4a00*/  HADD2.F32 R82, -RZ, R81.reuse.H0_H0 ;  /* 0x20000051ff527230 */ /* 0x100fe20000004100 */
[----:B------:R-:W-:Y:S01]  /*4a10*/  F2FP.F16.E4M3.UNPACK_B R80, R50.H1 ;  /* 0x00000032ff50723e */ /* 0x000fe200030006ff */
[----:B------:R-:W-:Y:S01]  /*4a20*/  HADD2.F32 R81, -RZ, R81.H1_H1 ;  /* 0x30000051ff517230 */ /* 0x000fe20000004100 */
[-C--:B------:R-:W-:Y:S01]  /*4a30*/  F2FP.F16.E4M3.UNPACK_B R137, R72.reuse.H1 ;  /* 0x00000048ff89723e */ /* 0x080fe200030006ff */
[----:B------:R-:W-:Y:S01]  /*4a40*/  HADD2.F32 R150, -RZ, R150.H0_H0 ;  /* 0x20000096ff967230 */ /* 0x000fe20000004100 */
        /* <DEDUP_REMOVED lines=23> */
[----:B------:R-:W-:Y:S02]  /*4bc0*/  HADD2.F32 R50, -RZ, R50.H1_H1 ;  /* 0x30000032ff327230 */ /* 0x000fe40000004100 */
[----:B------:R-:W-:Y:S01]  /*4bd0*/  FMUL.FTZ R81, R73, R150 ;  /* 0x0000009649517220 */ /* 0x000fe20000410000 */
[----:B------:R-:W-:-:S02]  /*4be0*/  HADD2.F32 R137, -RZ, R137.H0_H0 ;  /* 0x20000089ff897230 */ /* 0x000fc40000004100 */
        /* <DEDUP_REMOVED lines=8> */
[----:B------:R-:W-:Y:S02]  /*4c70*/  F2FP.SATFINITE.E4M3.F32.PACK_AB_MERGE_C R151, R151, R152, RZ ;  /* 0x000000989797723e */ /* 0x000fe400048070ff */
[----:B------:R-:W-:-:S02]  /*4c80*/  F2FP.SATFINITE.E4M3.F32.PACK_AB_MERGE_C R48, R75, R74, R79 ;  /* 0x0000004a4b30723e */ /* 0x000fc4000480704f */
[----:B------:R-:W-:Y:S02]  /*4c90*/  F2FP.SATFINITE.E4M3.F32.PACK_AB_MERGE_C R50, R149, R80, R82 ;  /* 0x000000509532723e */ /* 0x000fe40004807052 */
[----:B------:R-:W-:-:S07]  /*4ca0*/  F2FP.SATFINITE.E4M3.F32.PACK_AB_MERGE_C R51, R150, R81, R151 ;  /* 0x000000519633723e */ /* 0x000fce0004807097 */
.L_x_6330:
[----:B------:R-:W-:Y:S05]  /*4cb0*/  BSYNC B3 ;  /* 0x0000000000037941 */ /* 0x000fea0003800000 */
.L_x_6329:
[----:B------:R-:W-:Y:S02]  /*4cc0*/  ULDC.64 UR4, c[0x0][0x2e8] ;  /* 0x0000ba0000047ab9 */ /* 0x000fe40000000a00 */
[----:B------:R-:W-:-:S04]  /*4cd0*/  IADD3 R72, P2, P3, R76, UR4, R44 ;  /* 0x000000044c487c10 */ /* 0x000fc8000fb5e02c */
[----:B------:R-:W-:-:S05]  /*4ce0*/  IADD3.X R73, R77, UR5, R20, P2, P3 ;  /* 0x000000054d497c10 */ /* 0x000fca00097e6414 */
[----:B--2---:R2:W-:Y:S04]  /*4cf0*/  STG.E.128 desc[UR60][R72.64], R48 ;  /* 0x0000003048007986 */ /* 0x0045e8000c101d3c */
.L_x_6328:
[----:B------:R-:W-:Y:S05]  /*4d00*/  BSYNC B2 ;  /* 0x0000000000027941 */ /* 0x000fea0003800000 */
.L_x_6327:
[----:B------:R-:W-:Y:S05]  /*4d10*/  @P1 BRA `(.L_x_6326) ;  /* 0x0000000400e41947 */ /* 0x000fea0003800000 */
[----:B------:R-:W-:Y:S01]  /*4d20*/  LOP3.LUT P2, RZ, R229, 0x4, RZ, 0xc0, !PT ;  /* 0x00000004e5ff7812 */ /* 0x000fe2000784c0ff */
[C---:B-12---:R-:W-:Y:S01]  /*4d30*/  VIADD R49, R143.reuse, 0x40 ;  /* 0x000000408f317836 */ /* 0x046fe20000000000 */
[----:B------:R-:W-:Y:S11]  /*4d40*/  BSSY B2, `(.L_x_6331) ;  /* 0x0000072000027945 */ /* 0x000ff60003800000 */
[----:B------:R-:W-:Y:S01]  /*4d50*/  @P2 VIADD R49, R143, 0xffffffc0 ;  /* 0xffffffc08f312836 */ /* 0x000fe20000000000 */
        /* <DEDUP_REMOVED lines=10> */
[--C-:B------:R-:W-:Y:S01]  /*4e00*/  SHF.R.U32.HI R70, RZ, 0x18, R71.reuse ;  /* 0x00000018ff467819 */ /* 0x100fe20000011647 */
[----:B------:R-:W-:Y:S01]  /*4e10*/  IMAD.SHL.U32 R72, R72, 0x100, RZ ;  /* 0x0000010048487824 */ /* 0x000fe200078e00ff */
[----:B------:R-:W-:Y:S02]  /*4e20*/  SHF.R.U32.HI R75, RZ, 0x10, R71 ;  /* 0x00000010ff4b7819 */ /* 0x000fe40000011647 */
[----:B------:R-:W-:Y:S01]  /*4e30*/  PRMT R71, R73, 0x654, R68 ;  /* 0x0000065449477816 */ /* 0x000fe20000000044 */
[----:B------:R-:W-:Y:S01]  /*4e40*/  IMAD.SHL.U32 R68, R74, 0x100, RZ ;  /* 0x000001004a447824 */ /* 0x000fe200078e00ff */
[----:B------:R-:W-:Y:S01]  /*4e50*/  PRMT R73, R70, 0x654, R69 ;  /* 0x0000065446497816 */ /* 0x000fe20000000045 */
[----:B-1----:R-:W-:Y:S01]  /*4e60*/  IMAD.MOV.U32 R69, RZ, RZ, R49 ;  /* 0x000000ffff457224 */ /* 0x002fe200078e0031 */
        /* <DEDUP_REMOVED lines=32> */
[----:B------:R-:W-:-:S02]  /*5070*/  HADD2.F32 R74, -RZ, R71.H1_H1 ;  /* 0x30000047ff4a7230 */ /* 0x000fc40000004100 */
[----:B------:R-:W-:Y:S01]  /*5080*/  HADD2.F32 R73, -RZ, R71.H0_H0 ;  /* 0x20000047ff497230 */ /* 0x000fe20000004100 */
[----:B------:R-:W-:Y:S01]  /*5090*/  F2FP.SATFINITE.E4M3.F32.PACK_AB_MERGE_C R149, R82, R81, RZ ;  /* 0x000000515295723e */ /* 0x000fe200048070ff */
[--C-:B------:R-:W-:Y:S02]  /*50a0*/  HADD2.F32 R71, -RZ, R70.reuse.H0_H0 ;  /* 0x20000046ff477230 */ /* 0x100fe40000004100 */
[-C--:B------:R-:W-:Y:S01]  /*50b0*/  FMUL.FTZ R80, R74, R75.reuse ;  /* 0x0000004b4a507220 */ /* 0x080fe20000410000 */
[----:B------:R-:W-:Y:S02]  /*50c0*/  HADD2.F32 R72, -RZ, R70.H1_H1 ;  /* 0x30000046ff487230 */ /* 0x000fe40000004100 */
[----:B------:R-:W-:Y:S01]  /*50d0*/  FMUL.FTZ R79, R73, R75 ;  /* 0x0000004b494f7220 */ /* 0x000fe20000410000 */
[----:B------:R-:W-:Y:S01]  /*50e0*/  HADD2.F32 R70, -RZ, R147.H1_H1 ;  /* 0x30000093ff467230 */ /* 0x000fe20000004100 */
[----:B------:R-:W-:Y:S01]  /*50f0*/  F2FP.F16.E4M3.UNPACK_B R81, R68.H1 ;  /* 0x00000044ff51723e */ /* 0x000fe200030006ff */
[----:B------:R-:W-:-:S02]  /*5100*/  HADD2.F32 R148, -RZ, R148.H0_H0 ;  /* 0x20000094ff947230 */ /* 0x000fc40000004100 */
[----:B------:R-:W-:Y:S02]  /*5110*/  HADD2.F32 R147, -RZ, R147.H0_H0 ;  /* 0x20000093ff937230 */ /* 0x000fe40000004100 */
[-C--:B------:R-:W-:Y:S01]  /*5120*/  FFMA.FTZ R80, R73, R70.reuse, -R80 ;  /* 0x0000004649507223 */ /* 0x080fe20000010850 */
[----:B------:R-:W-:Y:S01]  /*5130*/  FFMA.FTZ R79, R74, R70, R79 ;  /* 0x000000464a4f7223 */ /* 0x000fe2000001004f */
[CC--:B------:R-:W-:Y:S01]  /*5140*/  FMUL.FTZ R78, R72.reuse, R148.reuse ;  /* 0x00000094484e7220 */ /* 0x0c0fe20000410000 */
[----:B------:R-:W-:Y:S01]  /*5150*/  F2FP.F16.E4M3.UNPACK_B R73, R51.H1 ;  /* 0x00000033ff49723e */ /* 0x000fe200030006ff */
[C---:B------:R-:W-:Y:S01]  /*5160*/  FMUL.FTZ R75, R71.reuse, R148 ;  /* 0x00000094474b7220 */ /* 0x040fe20000410000 */
[----:B------:R-:W-:Y:S02]  /*5170*/  HADD2.F32 R82, -RZ, R81.H1_H1 ;  /* 0x30000051ff527230 */ /* 0x000fe40000004100 */
[-C--:B------:R-:W-:Y:S01]  /*5180*/  FFMA.FTZ R70, R71, R147.reuse, -R78 ;  /* 0x0000009347467223 */ /* 0x080fe2000001084e */
[----:B------:R-:W-:Y:S01]  /*5190*/  F2FP.SATFINITE.E4M3.F32.PACK_AB_MERGE_C R148, R79, R80, RZ ;  /* 0x000000504f94723e */ /* 0x000fe200048070ff */
[----:B------:R-:W-:Y:S01]  /*51a0*/  FFMA.FTZ R71, R72, R147, R75 ;  /* 0x0000009348477223 */ /* 0x000fe2000001004b */
[--C-:B------:R-:W-:Y:S01]  /*51b0*/  HADD2.F32 R74, -RZ, R73.reuse.H0_H0 ;  /* 0x20000049ff4a7230 */ /* 0x100fe20000004100 */
[-C--:B------:R-:W-:Y:S01]  /*51c0*/  F2FP.F16.E4M3.UNPACK_B R78, R49.reuse.H1 ;  /* 0x00000031ff4e723e */ /* 0x080fe200030006ff */
[----:B------:R-:W-:Y:S01]  /*51d0*/  HADD2.F32 R73, -RZ, R73.H1_H1 ;  /* 0x30000049ff497230 */ /* 0x000fe20000004100 */
[----:B------:R-:W-:Y:S01]  /*51e0*/  F2FP.F16.E4M3.UNPACK_B R72, R50.H1 ;  /* 0x00000032ff48723e */ /* 0x000fe200030006ff */
[----:B------:R-:W-:Y:S01]  /*51f0*/  HADD2.F32 R81, -RZ, R81.H0_H0 ;  /* 0x20000051ff517230 */ /* 0x000fe20000004100 */
[----:B------:R-:W-:Y:S01]  /*5200*/  F2FP.F16.E4M3.UNPACK_B R80, R68 ;  /* 0x00000044ff50723e */ /* 0x000fe200020006ff */
[----:B------:R-:W-:Y:S01]  /*5210*/  HADD2.F32 R79, -RZ, R78.H1_H1 ;  /* 0x3000004eff4f7230 */ /* 0x000fe20000004100 */
[----:B------:R-:W-:Y:S01]  /*5220*/  F2FP.F16.E4M3.UNPACK_B R75, R49 ;  /* 0x00000031ff4b723e */ /* 0x000fe200020006ff */
[----:B------:R-:W-:-:S02]  /*5230*/  HADD2.F32 R68, -RZ, R72.H1_H1 ;  /* 0x30000048ff447230 */ /* 0x000fc40000004100 */
[----:B------:R-:W-:Y:S01]  /*5240*/  FMUL.FTZ R49, R73, R82 ;  /* 0x0000005249317220 */ /* 0x000fe20000410000 */
[----:B------:R-:W-:Y:S01]  /*5250*/  HADD2.F32 R83, -RZ, R80.H1_H1 ;  /* 0x30000050ff537230 */ /* 0x000fe20000004100 */
[----:B------:R-:W-:Y:S01]  /*5260*/  F2FP.F16.E4M3.UNPACK_B R51, R51 ;  /* 0x00000033ff33723e */ /* 0x000fe200020006ff */
[----:B------:R-:W-:Y:S02]  /*5270*/  HADD2.F32 R72, -RZ, R72.H0_H0 ;  /* 0x20000048ff487230 */ /* 0x000fe40000004100 */
[----:B------:R-:W-:Y:S01]  /*5280*/  FFMA.FTZ R144, R74, R79, -R49 ;  /* 0x0000004f4a907223 */ /* 0x000fe20000010831 */
[----:B------:R-:W-:Y:S02]  /*5290*/  HADD2.F32 R49, -RZ, R75.H1_H1 ;  /* 0x3000004bff317230 */ /* 0x000fe40000004100 */
[-C--:B------:R-:W-:Y:S01]  /*52a0*/  FMUL.FTZ R137, R68, R83.reuse ;  /* 0x0000005344897220 */ /* 0x080fe20000410000 */
[----:B------:R-:W-:Y:S01]  /*52b0*/  F2FP.F16.E4M3.UNPACK_B R50, R50 ;  /* 0x00000032ff32723e */ /* 0x000fe200020006ff */
[----:B------:R-:W-:Y:S01]  /*52c0*/  FMUL.FTZ R83, R72, R83 ;  /* 0x0000005348537220 */ /* 0x000fe20000410000 */
[----:B------:R-:W-:Y:S01]  /*52d0*/  FMUL.FTZ R82, R74, R82 ;  /* 0x000000524a527220 */ /* 0x000fe20000410000 */
[----:B------:R-:W-:Y:S01]  /*52e0*/  FFMA.FTZ R137, R72, R49, -R137 ;  /* 0x0000003148897223 */ /* 0x000fe20000010889 */
[----:B------:R-:W-:-:S02]  /*52f0*/  HADD2.F32 R80, -RZ, R80.H0_H0 ;  /* 0x20000050ff507230 */ /* 0x000fc40000004100 */
[----:B------:R-:W-:Y:S01]  /*5300*/  FFMA.FTZ R74, R68, R49, R83 ;  /* 0x00000031444a7223 */ /* 0x000fe20000010053 */
[--C-:B------:R-:W-:Y:S02]  /*5310*/  HADD2.F32 R68, -RZ, R51.reuse.H0_H0 ;  /* 0x20000033ff447230 */ /* 0x100fe40000004100 */
[----:B------:R-:W-:Y:S01]  /*5320*/  FFMA.FTZ R147, R73, R79, R82 ;  /* 0x0000004f49937223 */ /* 0x000fe20000010052 */
[--C-:B------:R-:W-:Y:S02]  /*5330*/  HADD2.F32 R49, -RZ, R50.reuse.H0_H0 ;  /* 0x20000032ff317230 */ /* 0x100fe40000004100 */
[----:B------:R-:W-:Y:S02]  /*5340*/  HADD2.F32 R51, -RZ, R51.H1_H1 ;  /* 0x30000033ff337230 */ /* 0x000fe40000004100 */
[----:B------:R-:W-:Y:S01]  /*5350*/  FMUL.FTZ R82, R68, R81 ;  /* 0x0000005144527220 */ /* 0x000fe20000410000 */
[----:B------:R-:W-:Y:S02]  /*5360*/  HADD2.F32 R50, -RZ, R50.H1_H1 ;  /* 0x30000032ff327230 */ /* 0x000fe40000004100 */
[----:B------:R-:W-:Y:S01]  /*5370*/  FMUL.FTZ R73, R49, R80 ;  /* 0x0000005031497220 */ /* 0x000fe20000410000 */
[----:B------:R-:W-:-:S02]  /*5380*/  HADD2.F32 R78, -RZ, R78.H0_H0 ;  /* 0x2000004eff4e7230 */ /* 0x000fc40000004100 */
        /* <DEDUP_REMOVED lines=8> */
[----:B------:R-:W-:Y:S02]  /*5410*/  F2FP.SATFINITE.E4M3.F32.PACK_AB_MERGE_C R144, R147, R144, RZ ;  /* 0x000000909390723e */ /* 0x000fe400048070ff */
[----:B------:R-:W-:-:S02]  /*5420*/  F2FP.SATFINITE.E4M3.F32.PACK_AB_MERGE_C R49, R69, R48, R149 ;  /* 0x000000304531723e */ /* 0x000fc40004807095 */
[----:B------:R-:W-:Y:S02]  /*5430*/  F2FP.SATFINITE.E4M3.F32.PACK_AB_MERGE_C R48, R71, R70, R148 ;  /* 0x000000464730723e */ /* 0x000fe40004807094 */
[----:B------:R-:W-:Y:S02]  /*5440*/  F2FP.SATFINITE.E4M3.F32.PACK_AB_MERGE_C R50, R73, R72, R74 ;  /* 0x000000484932723e */ /* 0x000fe4000480704a */
[----:B------:R-:W-:-:S07]  /*5450*/  F2FP.SATFINITE.E4M3.F32.PACK_AB_MERGE_C R51, R82, R79, R144 ;  /* 0x0000004f5233723e */ /* 0x000fce0004807090 */
.L_x_6332:
[----:B------:R-:W-:Y:S05]  /*5460*/  BSYNC B2 ;  /* 0x0000000000027941 */ /* 0x000fea0003800000 */
.L_x_6331:
[----:B------:R-:W-:Y:S02]  /*5470*/  ULDC.64 UR4, c[0x0][0x2e8] ;  /* 0x0000ba0000047ab9 */ /* 0x000fe40000000a00 */
[----:B------:R-:W-:-:S04]  /*5480*/  IADD3 R68, P2, P3, R15, UR4, R76 ;  /* 0x000000040f447c10 */ /* 0x000fc8000fb5e04c */
[----:B------:R-:W-:-:S05]  /*5490*/  IADD3.X R69, R12, UR5, R77, P2, P3 ;  /* 0x000000050c457c10 */ /* 0x000fca00097e644d */
[----:B-1----:R3:W-:Y:S04]  /*54a0*/  STG.E.128 desc[UR60][R68.64], R48 ;  /* 0x0000003044007986 */ /* 0x0027e8000c101d3c */
.L_x_6326:
[----:B------:R-:W-:Y:S05]  /*54b0*/  BSYNC B1 ;  /* 0x0000000000017941 */ /* 0x000fea0003800000 */
.L_x_6325:
[----:B------:R-:W-:Y:S01]  /*54c0*/  ISETP.NE.AND P2, PT, R136, RZ, PT ;  /* 0x000000ff8800720c */ /* 0x000fe20003f45270 */
[----:B------:R-:W-:-:S12]  /*54d0*/  BSSY B1, `(.L_x_6333) ;  /* 0x00000f4000017945 */ /* 0x000fd80003800000 */
[----:B------:R-:W-:Y:S05]  /*54e0*/  @P2 BRA `(.L_x_6334) ;  /* 0x0000000c00c82947 */ /* 0x000fea0003800000 */
[----:B---3--:R-:W-:Y:S01]  /*54f0*/  IADD3 R68, P2, P3, R41, R126, R18 ;  /* 0x0000007e29447210 */ /* 0x008fe20007b5e012 */
[----:B------:R-:W-:Y:S03]  /*5500*/  BSSY B2, `(.L_x_6335) ;  /* 0x0000077000027945 */ /* 0x000fe60003800000 */
[----:B------:R-:W-:Y:S01]  /*5510*/  IADD3.X R69, R38, R129, R19, P2, P3 ;  /* 0x0000008126457210 */ /* 0x000fe200017e6413 */
[----:B------:R-:W-:Y:S08]  /*5520*/  @P0 BRA `(.L_x_6336) ;  /* 0x0000000400d00947 */ /* 0x000ff00003800000 */
[----:B-12---:R1:W2:Y:S01]  /*5530*/  LDS.128 R48, [R117+0x24400] ;  /* 0x0244000075307984 */ /* 0x0062a20000000c00 */
[----:B------:R-:W-:Y:S01]  /*5540*/  ISETP.GE.AND P2, PT, R22, R128, PT ;  /* 0x000000801600720c */ /* 0x000fe20003f46270 */
[----:B------:R-:W-:-:S12]  /*5550*/  BSSY B3, `(.L_x_6337) ;  /* 0x000006d000037945 */ /* 0x000fd80003800000 */
[----:B-1----:R-:W-:Y:S05]  /*5560*/  @P2 BRA `(.L_x_6338) ;  /* 0x0000000400ac2947 */ /* 0x002fea0003800000 */
        /* <DEDUP_REMOVED lines=57> */
[CC--:B------:R-:W-:Y:S01]  /*5900*/  FMUL.FTZ R71, R65.reuse, R146.reuse ;  /* 0x0000009241477220 */ /* 0x0c0fe20000410000 */
[----:B------:R-:W-:Y:S01]  /*5910*/  FMUL.FTZ R74, R64, R146 ;  /* 0x00000092404a7220 */ /* 0x000fe20000410000 */
[----:B------:R-:W-:Y:S02]  /*5920*/  F2FP.F16.E4M3.UNPACK_B R70, R72.H1 ;  /* 0x00000048ff46723e */ /* 0x000fe400030006ff */
[----:B------:R-:W-:Y:S01]  /*5930*/  F2FP.SATFINITE.E4M3.F32.PACK_AB_MERGE_C R81, R76, R73, RZ ;  /* 0x000000494c51723e */ /* 0x000fe200048070ff */
[----:B------:R-:W-:Y:S01]  /*5940*/  FFMA.FTZ R77, R65, R145, -R74 ;  /* 0x00000091414d7223 */ /* 0x000fe2000001084a */
[----:B------:R-:W-:Y:S01]  /*5950*/  F2FP.F16.E4M3.UNPACK_B R65, R51.H1 ;  /* 0x00000033ff41723e */ /* 0x000fe200030006ff */
[----:B------:R-:W-:Y:S01]  /*5960*/  FFMA.FTZ R78, R64, R145, R71 ;  /* 0x00000091404e7223 */ /* 0x000fe20000010047 */
[-C--:B------:R-:W-:Y:S01]  /*5970*/  F2FP.F16.E4M3.UNPACK_B R73, R75.reuse.H1 ;  /* 0x0000004bff49723e */ /* 0x080fe200030006ff */
[----:B------:R-:W-:Y:S01]  /*5980*/  HADD2.F32 R71, -RZ, R70.H1_H1 ;  /* 0x30000046ff477230 */ /* 0x000fe20000004100 */
[----:B------:R-:W-:Y:S01]  /*5990*/  F2FP.F16.E4M3.UNPACK_B R64, R50.H1 ;  /* 0x00000032ff40723e */ /* 0x000fe200030006ff */
        /* <DEDUP_REMOVED lines=18> */
[--C-:B------:R-:W-:Y:S02]  /*5ac0*/  HADD2.F32 R64, -RZ, R51.reuse.H0_H0 ;  /* 0x20000033ff407230 */ /* 0x100fe40000004100 */
[----:B------:R-:W-:Y:S01]  /*5ad0*/  FFMA.FTZ R74, R65, R66, R74 ;  /* 0x00000042414a7223 */ /* 0x000fe2000001004a */
[----:B------:R-:W-:Y:S02]  /*5ae0*/  HADD2.F32 R65, -RZ, R51.H1_H1 ;  /* 0x30000033ff417230 */ /* 0x000fe40000004100 */
        /* <DEDUP_REMOVED lines=19> */
.L_x_6338:
[----:B------:R-:W-:Y:S05]  /*5c20*/  BSYNC B3 ;  /* 0x0000000000037941 */ /* 0x000fea0003800000 */
.L_x_6337:
[----:B------:R-:W-:Y:S02]  /*5c30*/  ULDC.64 UR4, c[0x0][0x2e8] ;  /* 0x0000ba0000047ab9 */ /* 0x000fe40000000a00 */
[----:B------:R-:W-:-:S04]  /*5c40*/  IADD3 R64, P2, P3, R68, UR4, R44 ;  /* 0x0000000444407c10 */ /* 0x000fc8000fb5e02c */
[----:B------:R-:W-:-:S05]  /*5c50*/  IADD3.X R65, R69, UR5, R20, P2, P3 ;  /* 0x0000000545417c10 */ /* 0x000fca00097e6414 */
[----:B--2---:R3:W-:Y:S04]  /*5c60*/  STG.E.128 desc[UR60][R64.64], R48 ;  /* 0x0000003040007986 */ /* 0x0047e8000c101d3c */
.L_x_6336:
[----:B------:R-:W-:Y:S05]  /*5c70*/  BSYNC B2 ;  /* 0x0000000000027941 */ /* 0x000fea0003800000 */
.L_x_6335:
[----:B------:R-:W-:Y:S05]  /*5c80*/  @P1 BRA `(.L_x_6334) ;  /* 0x0000000400e01947 */ /* 0x000fea0003800000 */
[----:B------:R-:W-:Y:S01]  /*5c90*/  LOP3.LUT P2, RZ, R229, 0x4, RZ, 0xc0, !PT ;  /* 0x00000004e5ff7812 */ /* 0x000fe2000784c0ff */
[C---:B-123--:R-:W-:Y:S01]  /*5ca0*/  VIADD R49, R143.reuse, 0x40 ;  /* 0x000000408f317836 */ /* 0x04efe20000000000 */
[----:B------:R-:W-:Y:S11]  /*5cb0*/  BSSY B2, `(.L_x_6339) ;  /* 0x0000071000027945 */ /* 0x000ff60003800000 */
[----:B------:R-:W-:-:S02]  /*5cc0*/  @P2 IADD3 R49, R143, -0x40, RZ ;  /* 0xffffffc08f312810 */ /* 0x000fc40007ffe0ff */
[----:B------:R-:W-:-:S03]  /*5cd0*/  ISETP.GE.AND P2, PT, R230, R128, PT ;  /* 0x00000080e600720c */ /* 0x000fc60003f46270 */
[----:B------:R-:W-:-:S06]  /*5ce0*/  IMAD.IADD R49, R16, 0x1, R49 ;  /* 0x0000000110317824 */ /* 0x000fcc00078e0231 */
[----:B------:R-:W1:Y:S04]  /*5cf0*/  LDS.128 R48, [R49+0x24400] ;  /* 0x0244000031307984 */ /* 0x000e680000000c00 */
[----:B------:R-:W-:Y:S05]  /*5d00*/  @P2 BRA `(.L_x_6340) ;  /* 0x0000000400ac2947 */ /* 0x000fea0003800000 */
        /* <DEDUP_REMOVED lines=9> */
[----:B------:R-:W-:Y:S01]  /*5da0*/  SHF.R.U32.HI R66, RZ, 0x10, R61 ;  /* 0x00000010ff427819 */ /* 0x000fe2000001163d */
[----:B------:R-:W-:Y:S01]  /*5db0*/  IMAD.SHL.U32 R64, R64, 0x100, RZ ;  /* 0x0000010040407824 */ /* 0x000fe200078e00ff */
[----:B------:R-:W-:Y:S01]  /*5dc0*/  PRMT R61, R71, 0x654, R60 ;  /* 0x00000654473d7816 */ /* 0x000fe2000000003c */
[----:B-1----:R-:W-:Y:S01]  /*5dd0*/  IMAD.MOV.U32 R60, RZ, RZ, R48 ;  /* 0x000000ffff3c7224 */ /* 0x002fe200078e0030 */
        /* <DEDUP_REMOVED lines=94> */
.L_x_6340:
[----:B------:R-:W-:Y:S05]  /*63c0*/  BSYNC B2 ;  /* 0x0000000000027941 */ /* 0x000fea0003800000 */
.L_x_6339:
[----:B------:R-:W-:Y:S02]  /*63d0*/  ULDC.64 UR4, c[0x0][0x2e8] ;  /* 0x0000ba0000047ab9 */ /* 0x000fe40000000a00 */
[----:B------:R-:W-:-:S04]  /*63e0*/  IADD3 R60, P2, P3, R15, UR4, R68 ;  /* 0x000000040f3c7c10 */ /* 0x000fc8000fb5e044 */
[----:B------:R-:W-:-:S05]  /*63f0*/  IADD3.X R61, R12, UR5, R69, P2, P3 ;  /* 0x000000050c3d7c10 */ /* 0x000fca00097e6445 */
[----:B-1----:R4:W-:Y:S04]  /*6400*/  STG.E.128 desc[UR60][R60.64], R48 ;  /* 0x000000303c007986 */ /* 0x0029e8000c101d3c */
.L_x_6334:
[----:B------:R-:W-:Y:S05]  /*6410*/  BSYNC B1 ;  /* 0x0000000000017941 */ /* 0x000fea0003800000 */
.L_x_6333:
[----:B------:R-:W-:Y:S05]  /*6420*/  @P4 BRA `(.L_x_6341) ;  /* 0x0000005c00c04947 */ /* 0x000fea0003800000 */
[----:B------:R-:W-:Y:S01]  /*6430*/  IADD3 R126, P2, P3, R37, R126, R18 ;  /* 0x0000007e257e7210 */ /* 0x000fe20007b5e012 */
[----:B------:R-:W-:Y:S03]  /*6440*/  BSSY B1, `(.L_x_6342) ;  /* 0x0000077000017945 */ /* 0x000fe60003800000 */
[----:B------:R-:W-:Y:S01]  /*6450*/  IADD3.X R129, R33, R129, R19, P2, P3 ;  /* 0x0000008121817210 */ /* 0x000fe200017e6413 */
[----:B------:R-:W-:Y:S08]  /*6460*/  @P0 BRA `(.L_x_6343) ;  /* 0x0000000400d00947 */ /* 0x000ff00003800000 */
[----:B-1234-:R1:W2:Y:S01]  /*6470*/  LDS.128 R48, [R117+0x26400] ;  /* 0x0264000075307984 */ /* 0x01e2a20000000c00 */
[----:B------:R-:W-:Y:S01]  /*6480*/  ISETP.GE.AND P2, PT, R22, R128, PT ;  /* 0x000000801600720c */ /* 0x000fe20003f46270 */
[----:B------:R-:W-:-:S12]  /*6490*/  BSSY B2, `(.L_x_6344) ;  /* 0x000006d000027945 */ /* 0x000fd80003800000 */
[----:B-1----:R-:W-:Y:S05]  /*64a0*/  @P2 BRA `(.L_x_6345) ;  /* 0x0000000400ac2947 */ /* 0x002fea0003800000 */
        /* <DEDUP_REMOVED lines=12> */
[----:B------:R-:W-:Y:S01]  /*6570*/  IMAD.U32 R61, R61, 0x10000, RZ ;  /* 0x000100003d3d7824 */ /* 0x000fe200078e00ff */
[----:B--2---:R-:W-:Y:S02]  /*6580*/  MOV R56, R48 ;  /* 0x0000003000387202 */ /* 0x004fe40000000f00 */
        /* <DEDUP_REMOVED lines=93> */
.L_x_6345:
[----:B------:R-:W-:Y:S05]  /*6b60*/  BSYNC B2 ;  /* 0x0000000000027941 */ /* 0x000fea0003800000 */
.L_x_6344:
[----:B------:R-:W-:Y:S02]  /*6b70*/  ULDC.64 UR4, c[0x0][0x2e8] ;  /* 0x0000ba0000047ab9 */ /* 0x000fe40000000a00 */
[----:B------:R-:W-:-:S04]  /*6b80*/  IADD3 R56, P2, P3, R126, UR4, R44 ;  /* 0x000000047e387c10 */ /* 0x000fc8000fb5e02c */
[----:B------:R-:W-:-:S05]  /*6b90*/  IADD3.X R57, R129, UR5, R20, P2, P3 ;  /* 0x0000000581397c10 */ /* 0x000fca00097e6414 */
[----:B--2---:R1:W-:Y:S04]  /*6ba0*/  STG.E.128 desc[UR60][R56.64], R48 ;  /* 0x0000003038007986 */ /* 0x0043e8000c101d3c */
.L_x_6343:
[----:B------:R-:W-:Y:S05]  /*6bb0*/  BSYNC B1 ;  /* 0x0000000000017941 */ /* 0x000fea0003800000 */
.L_x_6342:
[----:B------:R-:W-:Y:S05]  /*6bc0*/  @P1 BRA `(.L_x_6341) ;  /* 0x0000005400d81947 */ /* 0x000fea0003800000 */
[----:B------:R-:W-:Y:S01]  /*6bd0*/  LOP3.LUT P2, RZ, R229, 0x4, RZ, 0xc0, !PT ;  /* 0x00000004e5ff7812 */ /* 0x000fe2000784c0ff */
[C---:B-1234-:R-:W-:Y:S01]  /*6be0*/  VIADD R49, R143.reuse, 0x40 ;  /* 0x000000408f317836 */ /* 0x05efe20000000000 */
[----:B------:R-:W-:Y:S11]  /*6bf0*/  BSSY B1, `(.L_x_6346) ;  /* 0x000006e000017945 */ /* 0x000ff60003800000 */
[----:B------:R-:W-:Y:S01]  /*6c00*/  @P2 VIADD R49, R143, 0xffffffc0 ;  /* 0xffffffc08f312836 */ /* 0x000fe20000000000 */
[----:B------:R-:W-:-:S03]  /*6c10*/  ISETP.GE.AND P2, PT, R230, R128, PT ;  /* 0x00000080e600720c */ /* 0x000fc60003f46270 */
[----:B------:R-:W-:-:S06]  /*6c20*/  IMAD.IADD R49, R16, 0x1, R49 ;  /* 0x0000000110317824 */ /* 0x000fcc00078e0231 */
[----:B------:R-:W1:Y:S04]  /*6c30*/  LDS.128 R48, [R49+0x26400] ;  /* 0x0264000031307984 */ /* 0x000e680000000c00 */
[----:B------:R-:W-:Y:S05]  /*6c40*/  @P2 BRA `(.L_x_6347) ;  /* 0x0000000400a02947 */ /* 0x000fea0003800000 */
        /* <DEDUP_REMOVED lines=9> */
[----:B------:R-:W-:-:S03]  /*6ce0*/  IMAD.SHL.U32 R52, R58, 0x100, RZ ;  /* 0x000001003a347824 */ /* 0x000fc600078e00ff */
[----:B------:R-:W-:Y:S02]  /*6cf0*/  LOP3.LUT R58, R56, 0xff00, R55, 0xf8, !PT ;  /* 0x0000ff00383a7812 */ /* 0x000fe400078ef837 */
[----:B------:R-:W-:Y:S01]  /*6d00*/  LOP3.LUT R54, R53, 0xff00, R52, 0xf8, !PT ;  /* 0x0000ff0035367812 */ /* 0x000fe200078ef834 */
[----:B------:R-:W-:Y:S01]  /*6d10*/  IMAD.U32 R53, R59, 0x10000, RZ ;  /* 0x000100003b357824 */ /* 0x000fe200078e00ff */
[----:B------:R-:W-:Y:S02]  /*6d20*/  SHF.L.U32 R55, R57, 0x10, RZ ;  /* 0x0000001039377819 */ /* 0x000fe400000006ff */
[----:B------:R-:W-:Y:S02]  /*6d30*/  F2FP.F16.E4M3.UNPACK_B R56, R85.H1 ;  /* 0x00000055ff38723e */ /* 0x000fe400030006ff */
[-C--:B-1----:R-:W-:Y:S02]  /*6d40*/  F2FP.F16.E4M3.UNPACK_B R52, R49.reuse ;  /* 0x00000031ff34723e */ /* 0x082fe400020006ff */
[----:B------:R-:W-:Y:S01]  /*6d50*/  LOP3.LUT R60, R58, 0xff0000, R55, 0xf8, !PT ;  /* 0x00ff00003a3c7812 */ /* 0x000fe200078ef837 */
[----:B------:R-:W-:Y:S01]  /*6d60*/  HADD2.F32 R58, -RZ, R56.H0_H0 ;  /* 0x20000038ff3a7230 */ /* 0x000fe20000004100 */
[----:B------:R-:W-:Y:S01]  /*6d70*/  LOP3.LUT R57, R54, 0xff0000, R53, 0xf8, !PT ;  /* 0x00ff000036397812 */ /* 0x000fe200078ef835 */
[----:B------:R-:W-:Y:S01]  /*6d80*/  HADD2.F32 R53, -RZ, R52.H1_H1 ;  /* 0x30000034ff357230 */ /* 0x000fe20000004100 */
[----:B------:R-:W-:Y:S01]  /*6d90*/  F2FP.F16.E4M3.UNPACK_B R55, R84.H1 ;  /* 0x00000054ff37723e */ /* 0x000fe200030006ff */
[----:B------:R-:W-:Y:S01]  /*6da0*/  HADD2.F32 R59, -RZ, R56.H1_H1 ;  /* 0x30000038ff3b7230 */ /* 0x000fe20000004100 */
[----:B------:R-:W-:Y:S01]  /*6db0*/  F2FP.F16.E4M3.UNPACK_B R49, R49.H1 ;  /* 0x00000031ff31723e */ /* 0x000fe200030006ff */
[----:B------:R-:W-:-:S02]  /*6dc0*/  HADD2.F32 R52, -RZ, R52.H0_H0 ;  /* 0x20000034ff347230 */ /* 0x000fc40000004100 */
[CC--:B------:R-:W-:Y:S01]  /*6dd0*/  FMUL.FTZ R61, R53.reuse, R58.reuse ;  /* 0x0000003a353d7220 */ /* 0x0c0fe20000410000 */
[----:B------:R-:W-:Y:S01]  /*6de0*/  HADD2.F32 R56, -RZ, R55.H0_H0 ;  /* 0x20000037ff387230 */ /* 0x000fe20000004100 */
[----:B------:R-:W-:Y:S01]  /*6df0*/  F2FP.F16.E4M3.UNPACK_B R85, R85 ;  /* 0x00000055ff55723e */ /* 0x000fe200020006ff */
[--C-:B------:R-:W-:Y:S02]  /*6e00*/  HADD2.F32 R54, -RZ, R49.reuse.H1_H1 ;  /* 0x30000031ff367230 */ /* 0x100fe40000004100 */
[C---:B------:R-:W-:Y:S01]  /*6e10*/  FMUL.FTZ R58, R52.reuse, R58 ;  /* 0x0000003a343a7220 */ /* 0x040fe20000410000 */
[----:B------:R-:W-:Y:S02]  /*6e20*/  HADD2.F32 R49, -RZ, R49.H0_H0 ;  /* 0x20000031ff317230 */ /* 0x000fe40000004100 */
[-C--:B------:R-:W-:Y:S01]  /*6e30*/  FFMA.FTZ R62, R52, R56.reuse, -R61 ;  /* 0x00000038343e7223 */ /* 0x080fe2000001083d */
[----:B------:R-:W-:Y:S02]  /*6e40*/  HADD2.F32 R55, -RZ, R55.H1_H1 ;  /* 0x30000037ff377230 */ /* 0x000fe40000004100 */
[CC--:B------:R-:W-:Y:S01]  /*6e50*/  FMUL.FTZ R52, R54.reuse, R59.reuse ;  /* 0x0000003b36347220 */ /* 0x0c0fe20000410000 */
[----:B------:R-:W-:Y:S01]  /*6e60*/  FFMA.FTZ R63, R53, R56, R58 ;  /* 0x00000038353f7223 */ /* 0x000fe2000001003a */
[C---:B------:R-:W-:Y:S01]  /*6e70*/  FMUL.FTZ R59, R49.reuse, R59 ;  /* 0x0000003b313b7220 */ /* 0x040fe20000410000 */
[----:B------:R-:W-:Y:S01]  /*6e80*/  F2FP.F16.E4M3.UNPACK_B R84, R84 ;  /* 0x00000054ff54723e */ /* 0x000fe200020006ff */
[-C--:B------:R-:W-:Y:S01]  /*6e90*/  FFMA.FTZ R64, R49, R55.reuse, -R52 ;  /* 0x0000003731407223 */ /* 0x080fe20000010834 */
[-C--:B------:R-:W-:Y:S01]  /*6ea0*/  F2FP.F16.E4M3.UNPACK_B R49, R48.reuse.H1 ;  /* 0x00000030ff31723e */ /* 0x080fe200030006ff */
        /* <DEDUP_REMOVED lines=10> */
[----:B------:R-:W-:-:S02]  /*6f50*/  HADD2.F32 R48, -RZ, R48.H1_H1 ;  /* 0x30000030ff307230 */ /* 0x000fc40000004100 */
[--C-:B------:R-:W-:Y:S02]  /*6f60*/  HADD2.F32 R54, -RZ, R84.reuse.H1_H1 ;  /* 0x30000054ff367230 */ /* 0x100fe40000004100 */
[----:B------:R-:W-:Y:S02]  /*6f70*/  HADD2.F32 R84, -RZ, R84.H0_H0 ;  /* 0x20000054ff547230 */ /* 0x000fe40000004100 */
[-C--:B------:R-:W-:Y:S01]  /*6f80*/  FMUL.FTZ R56, R48, R85.reuse ;  /* 0x0000005530387220 */ /* 0x080fe20000410000 */
[----:B------:R-:W-:Y:S01]  /*6f90*/  FMUL.FTZ R85, R49, R85 ;  /* 0x0000005531557220 */ /* 0x000fe20000410000 */
[-C--:B------:R-:W-:Y:S01]  /*6fa0*/  FFMA.FTZ R59, R52, R54.reuse, -R59 ;  /* 0x00000036343b7223 */ /* 0x080fe2000001083b */
[----:B------:R-:W-:Y:S01]  /*6fb0*/  FFMA.FTZ R58, R53, R54, R58 ;  /* 0x00000036353a7223 */ /* 0x000fe2000001003a */
[-C--:B------:R-:W-:Y:S01]  /*6fc0*/  FFMA.FTZ R61, R49, R84.reuse, -R56 ;  /* 0x00000054313d7223 */ /* 0x080fe20000010838 */
[----:B------:R-:W-:Y:S01]  /*6fd0*/  F2FP.F16.E4M3.UNPACK_B R49, R51.H1 ;  /* 0x00000033ff31723e */ /* 0x000fe200030006ff */
[----:B------:R-:W-:Y:S01]  /*6fe0*/  FFMA.FTZ R84, R48, R84, R85 ;  /* 0x0000005430547223 */ /* 0x000fe20000010055 */
[----:B------:R-:W-:-:S02]  /*6ff0*/  F2FP.F16.E4M3.UNPACK_B R56, R60.H1 ;  /* 0x0000003cff38723e */ /* 0x000fc400030006ff */
[----:B------:R-:W-:Y:S01]  /*7000*/  F2FP.SATFINITE.E4M3.F32.PACK_AB_MERGE_C R66, R58, R59, RZ ;  /* 0x0000003b3a42723e */ /* 0x000fe200048070ff */
[--C-:B------:R-:W-:Y:S01]  /*7010*/  HADD2.F32 R53, -RZ, R49.reuse.H1_H1 ;  /* 0x30000031ff357230 */ /* 0x100fe20000004100 */
[-C--:B------:R-:W-:Y:S01]  /*7020*/  F2FP.F16.E4M3.UNPACK_B R54, R57.reuse.H1 ;  /* 0x00000039ff36723e */ /* 0x080fe200030006ff */
[----:B------:R-:W-:Y:S01]  /*7030*/  HADD2.F32 R59, -RZ, R56.H1_H1 ;  /* 0x30000038ff3b7230 */ /* 0x000fe20000004100 */
[----:B------:R-:W-:Y:S01]  /*7040*/  F2FP.F16.E4M3.UNPACK_B R48, R50.H1 ;  /* 0x00000032ff30723e */ /* 0x000fe200030006ff */
[----:B------:R-:W-:Y:S01]  /*7050*/  HADD2.F32 R52, -RZ, R49.H0_H0 ;  /* 0x20000031ff347230 */ /* 0x000fe20000004100 */
        /* <DEDUP_REMOVED lines=14> */
[-C--:B------:R-:W-:Y:S01]  /*7140*/  FFMA.FTZ R59, R48, R52.reuse, -R59 ;  /* 0x00000034303b7223 */ /* 0x080fe2000001083b */
[----:B------:R-:W-:Y:S01]  /*7150*/  FFMA.FTZ R64, R53, R55, R64 ;  /* 0x0000003735407223 */ /* 0x000fe20000010040 */
[----:B------:R-:W-:Y:S01]  /*7160*/  FFMA.FTZ R58, R49, R52, R58 ;  /* 0x00000034313a7223 */ /* 0x000fe2000001003a */
[----:B------:R-:W-:-:S02]  /*7170*/  HADD2.F32 R49, -RZ, R51.H0_H0 ;  /* 0x20000033ff317230 */ /* 0x000fc40000004100 */
[----:B------:R-:W-:Y:S01]  /*7180*/  HADD2.F32 R48, -RZ, R50.H0_H0 ;  /* 0x20000032ff307230 */ /* 0x000fe20000004100 */
[----:B------:R-:W-:Y:S01]  /*7190*/  F2FP.SATFINITE.E4M3.F32.PACK_AB_MERGE_C R64, R64, R65, RZ ;  /* 0x000000414040723e */ /* 0x000fe200048070ff */
[----:B------:R-:W-:Y:S01]  /*71a0*/  HADD2.F32 R51, -RZ, R51.H1_H1 ;  /* 0x30000033ff337230 */ /* 0x000fe20000004100 */
[----:B------:R-:W-:Y:S01]  /*71b0*/  F2FP.SATFINITE.E4M3.F32.PACK_AB_MERGE_C R58, R58, R59, RZ ;  /* 0x0000003b3a3a723e */ /* 0x000fe200048070ff */
[----:B------:R-:W-:Y:S02]  /*71c0*/  HADD2.F32 R56, -RZ, R56.H0_H0 ;  /* 0x20000038ff387230 */ /* 0x000fe40000004100 */
[----:B------:R-:W-:Y:S02]  /*71d0*/  HADD2.F32 R50, -RZ, R50.H1_H1 ;  /* 0x30000032ff327230 */ /* 0x000fe40000004100 */
[----:B------:R-:W-:Y:S02]  /*71e0*/  HADD2.F32 R53, -RZ, R60.H0_H0 ;  /* 0x2000003cff357230 */ /* 0x000fe40000004100 */
[----:B------:R-:W-:Y:S01]  /*71f0*/  FMUL.FTZ R52, R51, R56 ;  /* 0x0000003833347220 */ /* 0x000fe20000410000 */
[----:B------:R-:W-:-:S02]  /*7200*/  HADD2.F32 R54, -RZ, R54.H0_H0 ;  /* 0x20000036ff367230 */ /* 0x000fc40000004100 */
[C---:B------:R-:W-:Y:S01]  /*7210*/  FMUL.FTZ R56, R49.reuse, R56 ;  /* 0x0000003831387220 */ /* 0x040fe20000410000 */
[----:B------:R-:W-:Y:S02]  /*7220*/  HADD2.F32 R57, -RZ, R57.H0_H0 ;  /* 0x20000039ff397230 */ /* 0x000fe40000004100 */
[-C--:B------:R-:W-:Y:S01]  /*7230*/  FMUL.FTZ R55, R50, R53.reuse ;  /* 0x0000003532377220 */ /* 0x080fe20000410000 */
[C---:B------:R-:W-:Y:S01]  /*7240*/  FMUL.FTZ R53, R48.reuse, R53 ;  /* 0x0000003530357220 */ /* 0x040fe20000410000 */
[-C--:B------:R-:W-:Y:S01]  /*7250*/  FFMA.FTZ R52, R49, R54.reuse, -R52 ;  /* 0x0000003631347223 */ /* 0x080fe20000010834 */
[----:B------:R-:W-:Y:S01]  /*7260*/  FFMA.FTZ R51, R51, R54, R56 ;  /* 0x0000003633337223 */ /* 0x000fe20000010038 */
[-C--:B------:R-:W-:Y:S01]  /*7270*/  FFMA.FTZ R55, R48, R57.reuse, -R55 ;  /* 0x0000003930377223 */ /* 0x080fe20000010837 */
[----:B------:R-:W-:Y:S01]  /*7280*/  FFMA.FTZ R50, R50, R57, R53 ;  /* 0x0000003932327223 */ /* 0x000fe20000010035 */
[----:B------:R-:W-:Y:S02]  /*7290*/  F2FP.SATFINITE.E4M3.F32.PACK_AB_MERGE_C R49, R63, R62, R67 ;  /* 0x0000003e3f31723e */ /* 0x000fe40004807043 */
[----:B------:R-:W-:-:S02]  /*72a0*/  F2FP.SATFINITE.E4M3.F32.PACK_AB_MERGE_C R48, R84, R61, R66 ;  /* 0x0000003d5430723e */ /* 0x000fc40004807042 */
[----:B------:R-:W-:Y:S02]  /*72b0*/  F2FP.SATFINITE.E4M3.F32.PACK_AB_MERGE_C R50, R50, R55, R58 ;  /* 0x000000373232723e */ /* 0x000fe4000480703a */
[----:B------:R-:W-:-:S07]  /*72c0*/  F2FP.SATFINITE.E4M3.F32.PACK_AB_MERGE_C R51, R51, R52, R64 ;  /* 0x000000343333723e */ /* 0x000fce0004807040 */
.L_x_6347:
[----:B------:R-:W-:Y:S05]  /*72d0*/  BSYNC B1 ;  /* 0x0000000000017941 */ /* 0x000fea0003800000 */
.L_x_6346:
[----:B------:R-:W-:Y:S02]  /*72e0*/  ULDC.64 UR4, c[0x0][0x2e8] ;  /* 0x0000ba0000047ab9 */ /* 0x000fe40000000a00 */
[----:B------:R-:W-:-:S04]  /*72f0*/  IADD3 R52, P2, P3, R15, UR4, R126 ;  /* 0x000000040f347c10 */ /* 0x000fc8000fb5e07e */
[----:B------:R-:W-:-:S05]  /*7300*/  IADD3.X R53, R12, UR5, R129, P2, P3 ;  /* 0x000000050c357c10 */ /* 0x000fca00097e6481 */
[----:B-1----:R1:W-:Y:S01]  /*7310*/  STG.E.128 desc[UR60][R52.64], R48 ;  /* 0x0000003034007986 */ /* 0x0023e2000c101d3c */
[----:B------:R-:W-:Y:S05]  /*7320*/  BRA `(.L_x_6341) ;  /* 0x0000005000007947 */ /* 0x000fea0003800000 */
.L_x_6305:
[----:B------:R-:W2:Y:S01]  /*7330*/  LDL R52, [R1+0x48] ;  /* 0x0000480001347983 */ /* 0x000ea20000100800 */
[C---:B------:R-:W-:Y:S01]  /*7340*/  ISETP.GE.AND P5, PT, R228.reuse, R118, PT ;  /* 0x00000076e400720c */ /* 0x040fe20003fa6270 */
[C---:B------:R-:W-:Y:S01]  /*7350*/  VIADD R60, R228.reuse, 0x40 ;  /* 0x00000040e43c7836 */ /* 0x040fe20000000000 */
[----:B------:R-:W-:Y:S01]  /*7360*/  P2R R61, PR, RZ, 0x1 ;  /* 0x00000001ff3d7803 */ /* 0x000fe20000000000 */
[----:B------:R-:W-:Y:S01]  /*7370*/  VIADD R62, R228, 0x80 ;  /* 0x00000080e43e7836 */ /* 0x000fe20000000000 */
[----:B------:R-:W-:-:S13]  /*7380*/  ISETP.GE.OR P5, PT, R18, R128, P5 ;  /* 0x000000801200720c */ /* 0x000fda0002fa6670 */
[----:B------:R-:W0:Y:S08]  /*7390*/  @!P5 LDC.64 R56, c[0x0][0x3e8] ;  /* 0x0000fa00ff38db82 */ /* 0x000e300000000a00 */
[----:B------:R-:W1:Y:S01]  /*73a0*/  @!P5 LDC.64 R58, c[0x0][0x400] ;  /* 0x00010000ff3adb82 */ /* 0x000e620000000a00 */
[----:B0-----:R-:W-:-:S04]  /*73b0*/  @!P5 IADD3 R56, P2, P3, R90, R56, R48 ;  /* 0x000000385a38d210 */ /* 0x001fc80007b5e030 */
[----:B------:R-:W-:Y:S02]  /*73c0*/  @!P5 IADD3.X R57, R31, R57, R141, P2, P3 ;  /* 0x000000391f39d210 */ /* 0x000fe400017e648d */
[----:B------:R-:W-:Y:S02]  /*73d0*/  CS2R R70, SRZ ;  /* 0x0000000000467805 */ /* 0x000fe4000001ff00 */
[----:B------:R-:W-:Y:S02]  /*73e0*/  CS2R R68, SRZ ;  /* 0x0000000000447805 */ /* 0x000fe4000001ff00 */
[----:B------:R-:W-:Y:S02]  /*73f0*/  CS2R R78, SRZ ;  /* 0x00000000004e7805 */ /* 0x000fe4000001ff00 */
[----:B------:R-:W-:Y:S02]  /*7400*/  CS2R R76, SRZ ;  /* 0x00000000004c7805 */ /* 0x000fe4000001ff00 */
[----:B--2---:R-:W-:Y:S01]  /*7410*/  R2UR UR4, R52 ;  /* 0x00000000340472ca */ /* 0x004fe200000e0000 */
[----:B------:R-:W-:-:S05]  /*7420*/  VIADD R52, R228, 0xc0 ;  /* 0x000000c0e4347836 */ /* 0x000fca0000000000 */
[----:B------:R-:W-:-:S04]  /*7430*/  ISETP.GE.AND P2, PT, R52, R118, PT ;  /* 0x000000763400720c */ /* 0x000fc80003f46270 */
[----:B------:R-:W-:-:S13]  /*7440*/  ISETP.GE.OR P2, PT, R18, R128, P2 ;  /* 0x000000801200720c */ /* 0x000fda0001746670 */
[----:B------:R-:W0:Y:S01]  /*7450*/  @!P2 LDC.64 R52, c[0x0][0x3f8] ;  /* 0x0000fe00ff34ab82 */ /* 0x000e220000000a00 */
[----:B------:R-:W-:Y:S02]  /*7460*/  @!P2 IMAD.MOV.U32 R49, RZ, RZ, R141 ;  /* 0x000000ffff31a224 */ /* 0x000fe400078e008d */
[----:B------:R-:W-:-:S05]  /*7470*/  @!P2 IMAD.MOV.U32 R51, RZ, RZ, R111 ;  /* 0x000000ffff33a224 */ /* 0x000fca00078e006f */
[----:B------:R-:W2:Y:S08]  /*7480*/  @!P2 LDC.64 R80, c[0x0][0x3e8] ;  /* 0x0000fa00ff50ab82 */ /* 0x000eb00000000a00 */
[----:B------:R-:W3:Y:S01]  /*7490*/  @!P2 LDC.64 R82, c[0x0][0x400] ;  /* 0x00010000ff52ab82 */ /* 0x000ee20000000a00 */
[----:B0-----:R-:W-:-:S04]  /*74a0*/  @!P2 IMAD.WIDE.U32 R54, R52, 0xc0, R48 ;  /* 0x000000c03436a825 */ /* 0x001fc800078e0030 */
[----:B------:R-:W-:-:S04]  /*74b0*/  @!P2 IMAD R53, R53, 0xc0, RZ ;  /* 0x000000c03535a824 */ /* 0x000fc800078e02ff */
[----:B------:R-:W-:Y:S01]  /*74c0*/  @!P2 IMAD.IADD R52, R55, 0x1, R53 ;  /* 0x000000013734a824 */ /* 0x000fe200078e0235 */
[----:B--2---:R-:W-:-:S04]  /*74d0*/  @!P2 IADD3 R80, P3, P4, R90, R80, R54 ;  /* 0x000000505a50a210 */ /* 0x004fc80007c7e036 */
[----:B------:R-:W-:Y:S02]  /*74e0*/  @!P2 IADD3.X R81, R31, R81, R52, P3, P4 ;  /* 0x000000511f51a210 */ /* 0x000fe40001fe8434 */
[----:B------:R-:W0:Y:S02]  /*74f0*/  @!P2 LDC.64 R52, c[0x0][0x408] ;  /* 0x00010200ff34ab82 */ /* 0x000e240000000a00 */
[----:B0-----:R-:W-:-:S04]  /*7500*/  @!P2 IMAD.WIDE.U32 R54, R52, 0xc0, R50 ;  /* 0x000000c03436a825 */ /* 0x001fc800078e0032 */
[----:B------:R-:W-:Y:S01]  /*7510*/  @!P2 IMAD R53, R53, 0xc0, RZ ;  /* 0x000000c03535a824 */ /* 0x000fe200078e02ff */
[----:B---3--:R-:W-:-:S03]  /*7520*/  @!P2 IADD3 R82, P3, P4, R96, R82, R54 ;  /* 0x000000526052a210 */ /* 0x008fc60007c7e036 */
[----:B------:R-:W-:-:S05]  /*7530*/  @!P2 IMAD.IADD R52, R55, 0x1, R53 ;  /* 0x000000013734a824 */ /* 0x000fca00078e0235 */
[----:B------:R-:W-:Y:S02]  /*7540*/  @!P2 IADD3.X R83, R29, R83, R52, P3, P4 ;  /* 0x000000531d53a210 */ /* 0x000fe40001fe8434 */
[----:B-1----:R-:W-:-:S03]  /*7550*/  @!P5 IADD3 R58, P3, P4, R96, R58, R50 ;  /* 0x0000003a603ad210 */ /* 0x002fc60007c7e032 */
[----:B------:R-:W2:Y:S01]  /*7560*/  @!P2 LDG.E.128 R76, desc[UR60][R82.64] ;  /* 0x0000003c524ca981 */ /* 0x000ea2000c1e1d00 */
[----:B------:R-:W-:Y:S02]  /*7570*/  @!P5 IADD3.X R59, R29, R59, R111, P3, P4 ;  /* 0x0000003b1d3bd210 */ /* 0x000fe40001fe846f */
[----:B------:R-:W-:-:S04]  /*7580*/  ISETP.GE.AND P4, PT, R60, R118, PT ;  /* 0x000000763c00720c */ /* 0x000fc80003f86270 */
        /* <DEDUP_REMOVED lines=8> */
[----:B------:R-:W3:Y:S03]  /*7610*/  @!P3 LDC.64 R72, c[0x0][0x3e8] ;  /* 0x0000fa00ff48bb82 */ /* 0x000ee60000000a00 */
[----:B------:R-:W-:Y:S02]  /*7620*/  @!P3 IADD3.X R52, R31, R10, R141, P0, P6 ;  /* 0x0000000a1f34b210 */ /* 0x000fe400007ec48d */
[----:B------:R-:W-:-:S03]  /*7630*/  @!P4 IADD3 R53, P0, P6, R96, R50, R5 ;  /* 0x000000326035c210 */ /* 0x000fc60007e1e005 */
[----:B------:R-:W4:Y:S01]  /*7640*/  @!P3 LDC.64 R74, c[0x0][0x400] ;  /* 0x00010000ff4abb82 */ /* 0x000f220000000a00 */
[----:B------:R-:W-:Y:S02]  /*7650*/  @!P4 IADD3.X R54, R29, R111, R7, P0, P6 ;  /* 0x0000006f1d36c210 */ /* 0x000fe400007ec407 */
[----:B------:R-:W-:-:S04]  /*7660*/  @!P3 IADD3 R51, P0, P6, R96, R4, R50 ;  /* 0x000000046033b210 */ /* 0x000fc80007e1e032 */
[----:B------:R-:W-:Y:S02]  /*7670*/  @!P3 IADD3.X R48, R29, R6, R111, P0, P6 ;  /* 0x000000061d30b210 */ /* 0x000fe400007ec46f */
[----:B0-----:R-:W-:Y:S02]  /*7680*/  @!P4 IADD3 R64, P6, R55, R64, RZ ;  /* 0x000000403740c210 */ /* 0x001fe40007fde0ff */
[----:B------:R-:W-:Y:S02]  /*7690*/  CS2R R62, SRZ ;  /* 0x00000000003e7805 */ /* 0x000fe4000001ff00 */
[----:B------:R-:W-:Y:S01]  /*76a0*/  ISETP.NE.AND P0, PT, R61, RZ, PT ;  /* 0x000000ff3d00720c */ /* 0x000fe20003f05270 */
[----:B------:R-:W-:Y:S01]  /*76b0*/  @!P4 IMAD.X R65, R60, 0x1, R65, P6 ;  /* 0x000000013c41c824 */ /* 0x000fe200030e0641 */
[----:B-1----:R-:W-:-:S04]  /*76c0*/  @!P4 IADD3 R66, P6, R53, R66, RZ ;  /* 0x000000423542c210 */ /* 0x002fc80007fde0ff */
[----:B------:R-:W-:Y:S02]  /*76d0*/  @!P4 IADD3.X R67, R54, R67, RZ, P6, !PT ;  /* 0x000000433643c210 */ /* 0x000fe400037fe4ff */
[----:B------:R-:W-:Y:S02]  /*76e0*/  CS2R R54, SRZ ;  /* 0x0000000000367805 */ /* 0x000fe4000001ff00 */
[----:B---3--:R-:W-:-:S05]  /*76f0*/  @!P3 IADD3 R72, P6, R49, R72, RZ ;  /* 0x000000483148b210 */ /* 0x008fca0007fde0ff */
[----:B------:R-:W-:Y:S01]  /*7700*/  @!P3 IMAD.X R73, R52, 0x1, R73, P6 ;  /* 0x000000013449b824 */ /* 0x000fe200030e0649 */
[----:B----4-:R-:W-:Y:S02]  /*7710*/  @!P3 IADD3 R74, P6, R51, R74, RZ ;  /* 0x0000004a334ab210 */ /* 0x010fe40007fde0ff */
[----:B------:R-:W-:Y:S02]  /*7720*/  CS2R R50, SRZ ;  /* 0x0000000000327805 */ /* 0x000fe4000001ff00 */
[----:B------:R-:W-:Y:S01]  /*7730*/  CS2R R52, SRZ ;  /* 0x0000000000347805 */ /* 0x000fe2000001ff00 */
[----:B------:R-:W-:Y:S01]  /*7740*/  @!P3 IMAD.X R75, R48, 0x1, R75, P6 ;  /* 0x00000001304bb824 */ /* 0x000fe200030e064b */
[----:B------:R-:W-:Y:S02]  /*7750*/  CS2R R48, SRZ ;  /* 0x0000000000307805 */ /* 0x000fe4000001ff00 */
[----:B------:R-:W-:Y:S02]  /*7760*/  CS2R R60, SRZ ;  /* 0x00000000003c7805 */ /* 0x000fe4000001ff00 */
[----:B------:R0:W3:Y:S04]  /*7770*/  @!P5 LDG.E.128 R52, desc[UR60][R58.64] ;  /* 0x0000003c3a34d981 */ /* 0x0000e8000c1e1d00 */
[----:B------:R1:W4:Y:S04]  /*7780*/  @!P5 LDG.E.128 R48, desc[UR60][R56.64] ;  /* 0x0000003c3830d981 */ /* 0x000328000c1e1d00 */
[----:B------:R5:W4:Y:S01]  /*7790*/  @!P4 LDG.E.128 R60, desc[UR60][R66.64] ;  /* 0x0000003c423cc981 */ /* 0x000b22000c1e1d00 */
[----:B0-----:R-:W-:-:S03]  /*77a0*/  CS2R R58, SRZ ;  /* 0x00000000003a7805 */ /* 0x001fc6000001ff00 */
[----:B------:R0:W4:Y:S01]  /*77b0*/  @!P3 LDG.E.128 R68, desc[UR60][R74.64] ;  /* 0x0000003c4a44b981 */ /* 0x000122000c1e1d00 */
[----:B-1----:R-:W-:Y:S02]  /*77c0*/  CS2R R56, SRZ ;  /* 0x0000000000387805 */ /* 0x002fe4000001ff00 */
[----:B-----5:R-:W-:-:S04]  /*77d0*/  CS2R R66, SRZ ;  /* 0x0000000000427805 */ /* 0x020fc8000001ff00 */
[----:B------:R1:W5:Y:S01]  /*77e0*/  @!P4 LDG.E.128 R56, desc[UR60][R64.64] ;  /* 0x0000003c4038c981 */ /* 0x000362000c1e1d00 */
[----:B0-----:R-:W-:Y:S02]  /*77f0*/  CS2R R74, SRZ ;  /* 0x00000000004a7805 */ /* 0x001fe4000001ff00 */
[----:B-1----:R-:W-:-:S06]  /*7800*/  CS2R R64, SRZ ;  /* 0x0000000000407805 */ /* 0x002fcc000001ff00 */
[----:B------:R0:W5:Y:S02]  /*7810*/  @!P3 LDG.E.128 R64, desc[UR60][R72.64] ;  /* 0x0000003c4840b981 */ /* 0x000164000c1e1d00 */
[----:B0-----:R-:W-:-:S06]  /*7820*/  CS2R R72, SRZ ;  /* 0x0000000000487805 */ /* 0x001fcc000001ff00 */
[----:B------:R-:W5:Y:S01]  /*7830*/  @!P2 LDG.E.128 R72, desc[UR60][R80.64] ;  /* 0x0000003c5048a981 */ /* 0x000f62000c1e1d00 */
[----:B------:R-:W-:-:S06]  /*7840*/  UISETP.NE.AND UP0, UPT, UR4, 0x3, UPT ;  /* 0x000000030400788c */ /* 0x000fcc000bf05270 */
[----:B------:R-:W-:Y:S02]  /*7850*/  PLOP3.LUT P5, PT, PT, PT, UP0, 0x80, 0x0 ;  /* 0x000000000000781c */ /* 0x000fe40003faf008 */
[----:B------:R-:W-:Y:S01]  /*7860*/  ISETP.GE.AND P2, PT, R18, R128, PT ;  /* 0x000000801200720c */ /* 0x000fe20003f46270 */
[----:B--2---:R-:W-:Y:S01]  /*7870*/  IMAD.MOV.U32 R143, RZ, RZ, R78 ;  /* 0x000000ffff8f7224 */ /* 0x004fe200078e004e */
[----:B------:R-:W-:Y:S01]  /*7880*/  MOV R144, R76 ;  /* 0x0000004c00907202 */ /* 0x000fe20000000f00 */
[----:B---3--:R-:W-:Y:S02]  /*7890*/  IMAD.MOV.U32 R155, RZ, RZ, R54 ;  /* 0x000000ffff9b7224 */ /* 0x008fe400078e0036 */
[----:B------:R-:W-:Y:S02]  /*78a0*/  IMAD.MOV.U32 R170, RZ, RZ, R52 ;  /* 0x000000ffffaa7224 */ /* 0x000fe400078e0034 */
[----:B----4-:R-:W-:Y:S02]  /*78b0*/  IMAD.MOV.U32 R156, RZ, RZ, R50 ;  /* 0x000000ffff9c7224 */ /* 0x010fe400078e0032 */
[----:B------:R-:W-:Y:S01]  /*78c0*/  IMAD.MOV.U32 R169, RZ, RZ, R48 ;  /* 0x000000ffffa97224 */ /* 0x000fe200078e0030 */
[----:B------:R-:W-:Y:S01]  /*78d0*/  MOV R153, R62 ;  /* 0x0000003e00997202 */ /* 0x000fe20000000f00 */
[----:B------:R-:W-:-:S02]  /*78e0*/  IMAD.MOV.U32 R154, RZ, RZ, R60 ;  /* 0x000000ffff9a7224 */ /* 0x000fc400078e003c */
[----:B------:R-:W-:Y:S02]  /*78f0*/  IMAD.MOV.U32 R149, RZ, RZ, R70 ;  /* 0x000000ffff957224 */ /* 0x000fe400078e0046 */
[----:B------:R-:W-:Y:S02]  /*7900*/  IMAD.MOV.U32 R150, RZ, RZ, R68 ;  /* 0x000000ffff967224 */ /* 0x000fe400078e0044 */
[----:B-----5:R-:W-:Y:S02]  /*7910*/  IMAD.MOV.U32 R151, RZ, RZ, R58 ;  /* 0x000000ffff977224 */ /* 0x020fe400078e003a */
[----:B------:R-:W-:Y:S02]  /*7920*/  IMAD.MOV.U32 R152, RZ, RZ, R56 ;  /* 0x000000ffff987224 */ /* 0x000fe400078e0038 */
[----:B------:R-:W-:Y:S02]  /*7930*/  IMAD.MOV.U32 R147, RZ, RZ, R66 ;  /* 0x000000ffff937224 */ /* 0x000fe400078e0042 */
[----:B------:R-:W-:-:S02]  /*7940*/  IMAD.MOV.U32 R148, RZ, RZ, R64 ;  /* 0x000000ffff947224 */ /* 0x000fc400078e0040 */
[----:B------:R-:W-:Y:S02]  /*7950*/  IMAD.MOV.U32 R141, RZ, RZ, R74 ;  /* 0x000000ffff8d7224 */ /* 0x000fe400078e004a */
[----:B------:R-:W-:Y:S01]  /*7960*/  IMAD.MOV.U32 R142, RZ, RZ, R72 ;  /* 0x000000ffff8e7224 */ /* 0x000fe200078e0048 */
[----:B------:R-:W-:Y:S06]  /*7970*/  @!P5 BRA `(.L_x_6348) ;  /* 0x000000000004d947 */ /* 0x000fec0003800000 */
[----:B------:R-:W-:Y:S01]  /*7980*/  BPT.TRAP 0x1 ;  /* 0x000000040000795c */ /* 0x000fe20000300000 */
.L_x_6348:
[----:B------:R-:W-:Y:S01]  /*7990*/  IMAD R111, R17, 0x8, R16 ;  /* 0x00000008116f7824 */ /* 0x000fe200078e0210 */
[----:B------:R-:W-:Y:S01]  /*79a0*/  SHF.L.U32 R130, R231, 0x1f, RZ ;  /* 0x0000001fe7827819 */ /* 0x000fe200000006ff */
[----:B------:R-:W0:Y:S01]  /*79b0*/  LDC R145, c[0x0][0x2f4] ;  /* 0x0000bd00ff917b82 */ /* 0x000e220000000800 */
[----:B------:R-:W-:Y:S01]  /*79c0*/  IMAD.MOV.U32 R127, RZ, RZ, R129 ;  /* 0x000000ffff7f7224 */ /* 0x000fe200078e0081 */
[----:B------:R-:W-:Y:S01]  /*79d0*/  BSSY B1, `(.L_x_6349) ;  /* 0x0000005000017945 */ /* 0x000fe20003800000 */
[----:B------:R-:W1:Y:S05]  /*79e0*/  SYNCS.PHASECHK.TRANS64.TRYWAIT P3, [R111+URZ+0x2e890], R130 ;  /* 0x02e890826f0075a7 */ /* 0x000e6a000806017f */
[----:B------:R-:W2:Y:S01]  /*79f0*/  LDC.64 R128, c[0x0][0x300] ;  /* 0x0000c000ff807b82 */ /* 0x000ea20000000a00 */
[----:B0-----:R-:W-:Y:S01]  /*7a00*/  IMAD.IADD R146, R145, 0x1, -R115 ;  /* 0x0000000191927824 */ /* 0x001fe200078e0a73 */
[----:B-1----:R-:W-:Y:S06]  /*7a10*/  @!P3 BRA `(.L_x_6350) ;  /* 0x000001e80090b947 */ /* 0x002fec0003800000 */
.L_x_6604:
[----:B------:R-:W-:Y:S05]  /*7a20*/  BSYNC B1 ;  /* 0x0000000000017941 */ /* 0x000fea0003800000 */
.L_x_6349:
[----:B------:R-:W-:Y:S01]  /*7a30*/  ISETP.GE.OR P3, PT, R228, R118, P0 ;  /* 0x00000076e400720c */ /* 0x000fe20000766670 */
[----:B------:R-:W-:-:S12]  /*7a40*/  BSSY B1, `(.L_x_6351) ;  /* 0x0000105000017945 */ /* 0x000fd80003800000 */
[----:B------:R-:W-:Y:S05]  /*7a50*/  @P3 BRA `(.L_x_6352) ;  /* 0x00000010000c3947 */ /* 0x000fea0003800000 */
[----:B------:R-:W3:Y:S01]  /*7a60*/  LDL R81, [R1+0x18] ;  /* 0x0000180001517983 */ /* 0x000ee20000100800 */
[----:B------:R-:W-:Y:S01]  /*7a70*/  SHF.R.S32.HI R80, RZ, 0x1f, R228 ;  /* 0x0000001fff507819 */ /* 0x000fe200000114e4 */
[-C--:B--2---:R-:W-:Y:S01]  /*7a80*/  IMAD.WIDE.U32 R136, R228, R128.reuse, R126 ;  /* 0x00000080e4887225 */ /* 0x084fe200078e007e */
[----:B------:R-:W-:Y:S01]  /*7a90*/  BSSY B2, `(.L_x_6353) ;  /* 0x00000f4000027945 */ /* 0x000fe20003800000 */
[----:B------:R-:W1:Y:S02]  /*7aa0*/  S2R R82, SR_TID.X ;  /* 0x0000000000527919 */ /* 0x000e640000002100 */
[----:B------:R-:W-:Y:S01]  /*7ab0*/  IMAD R80, R80, R128, RZ ;  /* 0x0000008050507224 */ /* 0x000fe200078e02ff */
[----:B------:R-:W-:Y:S01]  /*7ac0*/  IADD3 R159, P3, P4, R44, R136, R27 ;  /* 0x000000882c9f7210 */ /* 0x000fe20007c7e01b */
[----:B-1----:R-:W-:-:S05]  /*7ad0*/  VIADD R83, R82, 0xffffff80 ;  /* 0xffffff8052537836 */ /* 0x002fca0000000000 */
[----:B------:R-:W-:-:S04]  /*7ae0*/  SHF.R.S32.HI R82, RZ, 0x1f, R83 ;  /* 0x0000001fff527819 */ /* 0x000fc80000011453 */
[----:B------:R-:W-:-:S05]  /*7af0*/  LEA.HI R82, R82, R83, RZ, 0x5 ;  /* 0x0000005352527211 */ /* 0x000fca00078f28ff */
[----:B------:R-:W-:-:S05]  /*7b00*/  IMAD.SHL.U32 R82, R82, 0x20, RZ ;  /* 0x0000002052527824 */ /* 0x000fca00078e00ff */
[----:B------:R-:W-:Y:S02]  /*7b10*/  LOP3.LUT R82, R82, 0xfffffc00, RZ, 0xc0, !PT ;  /* 0xfffffc0052527812 */ /* 0x000fe400078ec0ff */
[----:B---3--:R-:W-:Y:S01]  /*7b20*/  LOP3.LUT P6, RZ, R81, 0x2, RZ, 0xc0, !PT ;  /* 0x0000000251ff7812 */ /* 0x008fe200078cc0ff */
[----:B------:R-:W-:-:S03]  /*7b30*/  IMAD R81, R228, R129, R80 ;  /* 0x00000081e4517224 */ /* 0x000fc600078e0250 */
[----:B------:R-:W-:Y:S01]  /*7b40*/  SEL R80, R115, R146, !P6 ;  /* 0x0000009273507207 */ /* 0x000fe20007000000 */
[----:B------:R-:W-:-:S03]  /*7b50*/  IMAD.IADD R158, R81, 0x1, R137 ;  /* 0x00000001519e7824 */ /* 0x000fc600078e0289 */
[----:B------:R-:W-:Y:S02]  /*7b60*/  SHF.R.S32.HI R81, RZ, 0x1f, R80 ;  /* 0x0000001fff517819 */ /* 0x000fe40000011450 */
[----:B------:R-:W-:Y:S02]  /*7b70*/  IADD3.X R157, R20, R158, R21, P3, P4 ;  /* 0x0000009e149d7210 */ /* 0x000fe40001fe8415 */
[----:B------:R-:W-:-:S04]  /*7b80*/  LEA.HI R81, R81, R80, RZ, 0x5 ;  /* 0x0000005051517211 */ /* 0x000fc800078f28ff */
[----:B------:R-:W-:-:S05]  /*7b90*/  LEA.HI.SX32 R81, R81, R28, 0x1b ;  /* 0x0000001c51517211 */ /* 0x000fca00078fdaff */
[----:B------:R-:W-:-:S05]  /*7ba0*/  IMAD.SHL.U32 R160, R81, 0x10, RZ ;  /* 0x0000001051a07824 */ /* 0x000fca00078e00ff */
[----:B------:R-:W-:-:S04]  /*7bb0*/  LOP3.LUT R81, R0, 0x70, R160, 0xf8, !PT ;  /* 0x0000007000517812 */ /* 0x000fc800078ef8a0 */
[----:B------:R-:W-:-:S05]  /*7bc0*/  LOP3.LUT R81, R81, R106, RZ, 0x3c, !PT ;  /* 0x0000006a51517212 */ /* 0x000fca00078e3cff */
[----:B------:R-:W-:Y:S02]  /*7bd0*/  IMAD.IADD R80, R82, 0x1, R81 ;  /* 0x0000000152507824 */ /* 0x000fe400078e0251 */
[C---:B------:R-:W-:Y:S02]  /*7be0*/  IMAD R81, R17.reuse, 0x7000, R114 ;  /* 0x0000700011517824 */ /* 0x040fe400078e0272 */
[----:B------:R-:W-:-:S03]  /*7bf0*/  IMAD R83, R17, 0x7000, R80 ;  /* 0x0000700011537824 */ /* 0x000fc600078e0250 */
[C---:B------:R-:W-:Y:S01]  /*7c00*/  IADD3 R81, R16.reuse, R81, RZ ;  /* 0x0000005110517210 */ /* 0x040fe20007ffe0ff */
[----:B------:R-:W-:-:S05]  /*7c10*/  IMAD.IADD R84, R16, 0x1, R83 ;  /* 0x0000000110547824 */ /* 0x000fca00078e0253 */
[----:B------:R-:W1:Y:S04]  /*7c20*/  LDS.128 R80, [R81+0x20400] ;  /* 0x0204000051507984 */ /* 0x000e680000000c00 */
[----:B------:R-:W2:Y:S01]  /*7c30*/  LDS.128 R84, [R84+0x20400] ;  /* 0x0204000054547984 */ /* 0x000ea20000000c00 */
[----:B------:R-:W-:Y:S05]  /*7c40*/  @P2 BRA `(.L_x_6354) ;  /* 0x0000000c00602947 */ /* 0x000fea0003800000 */
[--C-:B------:R-:W-:Y:S01]  /*7c50*/  SHF.R.U32.HI R168, RZ, 0x18, R55.reuse ;  /* 0x00000018ffa87819 */ /* 0x100fe20000011637 */
[----:B--2---:R-:W-:Y:S01]  /*7c60*/  IMAD.MOV.U32 R175, RZ, RZ, R84 ;  /* 0x000000ffffaf7224 */ /* 0x004fe200078e0054 */
[----:B------:R-:W-:Y:S02]  /*7c70*/  LOP3.LUT R167, R55, 0xff, RZ, 0xc0, !PT ;  /* 0x000000ff37a77812 */ /* 0x000fe400078ec0ff */
[--C-:B------:R-:W-:Y:S02]  /*7c80*/  SHF.R.U32.HI R166, RZ, 0x8, R55.reuse ;  /* 0x00000008ffa67819 */ /* 0x100fe40000011637 */
[----:B------:R-:W-:Y:S01]  /*7c90*/  SHF.R.U32.HI R171, RZ, 0x10, R55 ;  /* 0x00000010ffab7819 */ /* 0x000fe20000011637 */
[----:B-1----:R-:W-:Y:S01]  /*7ca0*/  IMAD.MOV.U32 R55, RZ, RZ, R80 ;  /* 0x000000ffff377224 */ /* 0x002fe200078e0050 */
[----:B------:R-:W-:Y:S01]  /*7cb0*/  F2FP.F16.E4M3.UNPACK_B R172, R170.H1 ;  /* 0x000000aaffac723e */ /* 0x000fe200030006ff */
[----:B------:R-:W-:Y:S01]  /*7cc0*/  IMAD.SHL.U32 R166, R166, 0x100, RZ ;  /* 0x00000100a6a67824 */ /* 0x000fe200078e00ff */
[----:B------:R-:W-:-:S02]  /*7cd0*/  F2FP.F16.E4M3.UNPACK_B R173, R175.H1 ;  /* 0x000000afffad723e */ /* 0x000fc400030006ff */
[----:B------:R-:W-:Y:S01]  /*7ce0*/  F2FP.F16.E4M3.UNPACK_B R174, R55.H1 ;  /* 0x00000037ffae723e */ /* 0x000fe200030006ff */
[----:B------:R-:W-:Y:S01]  /*7cf0*/  HADD2.F32 R179, -RZ, R172.H0_H0 ;  /* 0x200000acffb37230 */ /* 0x000fe20000004100 */
[----:B------:R-:W-:Y:S01]  /*7d00*/  F2FP.F16.E4M3.UNPACK_B R176, R169.H1 ;  /* 0x000000a9ffb0723e */ /* 0x000fe200030006ff */
[----:B------:R-:W-:Y:S01]  /*7d10*/  HADD2.F32 R80, -RZ, R173.H0_H0 ;  /* 0x200000adff507230 */ /* 0x000fe20000004100 */
[----:B------:R-:W-:Y:S01]  /*7d20*/  F2FP.F16.E4M3.UNPACK_B R175, R175 ;  /* 0x000000afffaf723e */ /* 0x000fe200020006ff */
[----:B------:R-:W-:Y:S01]  /*7d30*/  HADD2.F32 R84, -RZ, R174.H0_H0 ;  /* 0x200000aeff547230 */ /* 0x000fe20000004100 */
[----:B------:R-:W-:Y:S01]  /*7d40*/  F2FP.F16.E4M3.UNPACK_B R169, R169 ;  /* 0x000000a9ffa9723e */ /* 0x000fe200020006ff */
        /* <DEDUP_REMOVED lines=10> */
[----:B------:R-:W-:Y:S01]  /*7df0*/  HADD2.F32 R178, -RZ, R169.H0_H0 ;  /* 0x200000a9ffb27230 */ /* 0x000fe20000004100 */
[----:B------:R-:W-:Y:S01]  /*7e00*/  F2FP.F16.E4M3.UNPACK_B R179, R156.H1 ;  /* 0x0000009cffb3723e */ /* 0x000fe200030006ff */
[C---:B------:R-:W-:Y:S01]  /*7e10*/  FMUL.FTZ R172, R177.reuse, R172 ;  /* 0x000000acb1ac7220 */ /* 0x040fe20000410000 */
[----:B------:R-:W-:Y:S01]  /*7e20*/  FFMA.FTZ R174, R177, R176, -R174 ;  /* 0x000000b0b1ae7223 */ /* 0x000fe200000108ae */
[----:B------:R-:W-:-:S02]  /*7e30*/  SHF.R.U32.HI R50, RZ, 0x8, R49 ;  /* 0x00000008ff327819 */ /* 0x000fc40000011631 */
[--C-:B------:R-:W-:Y:S02]  /*7e40*/  HADD2.F32 R181, -RZ, R179.reuse.H0_H0 ;  /* 0x200000b3ffb57230 */ /* 0x100fe40000004100 */
[----:B------:R-:W-:Y:S01]  /*7e50*/  FFMA.FTZ R173, R173, R176, R172 ;  /* 0x000000b0adad7223 */ /* 0x000fe200000100ac */
[----:B------:R-:W-:Y:S01]  /*7e60*/  F2FP.F16.E4M3.UNPACK_B R172, R170 ;  /* 0x000000aaffac723e */ /* 0x000fe200020006ff */
[----:B------:R-:W-:Y:S01]  /*7e70*/  HADD2.F32 R179, -RZ, R179.H1_H1 ;  /* 0x300000b3ffb37230 */ /* 0x000fe20000004100 */
[----:B------:R-:W-:Y:S01]  /*7e80*/  F2FP.F16.E4M3.UNPACK_B R176, R55 ;  /* 0x00000037ffb0723e */ /* 0x000fe200020006ff */
[----:B------:R-:W-:Y:S01]  /*7e90*/  HADD2.F32 R55, -RZ, R175.H0_H0 ;  /* 0x200000afff377230 */ /* 0x000fe20000004100 */
[----:B------:R-:W-:Y:S01]  /*7ea0*/  SHF.R.U32.HI R165, RZ, 0x18, R53 ;  /* 0x00000018ffa57819 */ /* 0x000fe20000011635 */
[----:B------:R-:W-:Y:S01]  /*7eb0*/  HADD2.F32 R180, -RZ, R172.H0_H0 ;  /* 0x200000acffb47230 */ /* 0x000fe20000004100 */
[----:B------:R-:W-:Y:S01]  /*7ec0*/  LOP3.LUT R164, R53, 0xff, RZ, 0xc0, !PT ;  /* 0x000000ff35a47812 */ /* 0x000fe200078ec0ff */
[----:B------:R-:W-:Y:S01]  /*7ed0*/  HADD2.F32 R177, -RZ, R176.H0_H0 ;  /* 0x200000b0ffb17230 */ /* 0x000fe20000004100 */
[----:B------:R-:W-:Y:S01]  /*7ee0*/  SHF.R.U32.HI R161, RZ, 0x8, R51 ;  /* 0x00000008ffa17819 */ /* 0x000fe20000011633 */
[----:B------:R-:W-:-:S02]  /*7ef0*/  HADD2.F32 R172, -RZ, R172.H1_H1 ;  /* 0x300000acffac7230 */ /* 0x000fc40000004100 */
[-C--:B------:R-:W-:Y:S01]  /*7f00*/  FMUL.FTZ R170, R55, R180.reuse ;  /* 0x000000b437aa7220 */ /* 0x080fe20000410000 */
[----:B------:R-:W-:Y:S02]  /*7f10*/  HADD2.F32 R175, -RZ, R175.H1_H1 ;  /* 0x300000afffaf7230 */ /* 0x000fe40000004100 */
[C---:B------:R-:W-:Y:S01]  /*7f20*/  FMUL.FTZ R180, R177.reuse, R180 ;  /* 0x000000b4b1b47220 */ /* 0x040fe20000410000 */
[--C-:B------:R-:W-:Y:S01]  /*7f30*/  SHF.R.U32.HI R52, RZ, 0x18, R49.reuse ;  /* 0x00000018ff347819 */ /* 0x100fe20000011631 */
[-C--:B------:R-:W-:Y:S01]  /*7f40*/  FFMA.FTZ R170, R177, R178.reuse, -R170 ;  /* 0x000000b2b1aa7223 */ /* 0x080fe200000108aa */
[----:B------:R-:W-:Y:S02]  /*7f50*/  HADD2.F32 R177, -RZ, R176.H1_H1 ;  /* 0x300000b0ffb17230 */ /* 0x000fe40000004100 */
[----:B------:R-:W-:Y:S01]  /*7f60*/  FFMA.FTZ R55, R55, R178, R180 ;  /* 0x000000b237377223 */ /* 0x000fe200000100b4 */
[----:B------:R-:W-:Y:S02]  /*7f70*/  HADD2.F32 R176, -RZ, R169.H1_H1 ;  /* 0x300000a9ffb07230 */ /* 0x000fe40000004100 */
[-C--:B------:R-:W-:Y:S01]  /*7f80*/  FMUL.FTZ R178, R175, R172.reuse ;  /* 0x000000acafb27220 */ /* 0x080fe20000410000 */
[----:B------:R-:W-:Y:S01]  /*7f90*/  LOP3.LUT R48, R49, 0xff, RZ, 0xc0, !PT ;  /* 0x000000ff31307812 */ /* 0x000fe200078ec0ff */
[C---:B------:R-:W-:Y:S01]  /*7fa0*/  FMUL.FTZ R180, R177.reuse, R172 ;  /* 0x000000acb1b47220 */ /* 0x040fe20000410000 */
[----:B------:R-:W-:Y:S01]  /*7fb0*/  SHF.R.U32.HI R54, RZ, 0x10, R49 ;  /* 0x00000010ff367819 */ /* 0x000fe20000011631 */
[-C--:B------:R-:W-:Y:S01]  /*7fc0*/  FFMA.FTZ R172, R177, R176.reuse, -R178 ;  /* 0x000000b0b1ac7223 */ /* 0x080fe200000108b2 */
[----:B------:R-:W-:Y:S01]  /*7fd0*/  SHF.R.U32.HI R49, RZ, 0x18, R51 ;  /* 0x00000018ff317819 */ /* 0x000fe20000011633 */
[----:B------:R-:W-:Y:S01]  /*7fe0*/  FFMA.FTZ R169, R175, R176, R180 ;  /* 0x000000b0afa97223 */ /* 0x000fe200000100b4 */
[----:B------:R-:W-:Y:S01]  /*7ff0*/  IMAD.MOV.U32 R175, RZ, RZ, R86 ;  /* 0x000000ffffaf7224 */ /* 0x000fe200078e0056 */
[----:B------:R-:W-:-:S02]  /*8000*/  F2FP.F16.E4M3.UNPACK_B R86, R155.H1 ;  /* 0x0000009bff56723e */ /* 0x000fc400030006ff */
[----:B------:R-:W-:Y:S02]  /*8010*/  F2FP.F16.E4M3.UNPACK_B R176, R82.H1 ;  /* 0x00000052ffb0723e */ /* 0x000fe400030006ff */
[----:B------:R-:W-:Y:S01]  /*8020*/  F2FP.F16.E4M3.UNPACK_B R177, R175.H1 ;  /* 0x000000afffb1723e */ /* 0x000fe200030006ff */
[----:B------:R-:W-:Y:S01]  /*8030*/  HADD2.F32 R183, -RZ, R86.H0_H0 ;  /* 0x20000056ffb77230 */ /* 0x000fe20000004100 */
[----:B------:R-:W-:Y:S01]  /*8040*/  LOP3.LUT R162, R51, 0xff, RZ, 0xc0, !PT ;  /* 0x000000ff33a27812 */ /* 0x000fe200078ec0ff */
[----:B------:R-:W-:Y:S01]  /*8050*/  HADD2.F32 R180, -RZ, R176.H0_H0 ;  /* 0x200000b0ffb47230 */ /* 0x000fe20000004100 */
[----:B------:R-:W-:Y:S01]  /*8060*/  SHF.R.U32.HI R163, RZ, 0x8, R53 ;  /* 0x00000008ffa37819 */ /* 0x000fe20000011635 */
[--C-:B------:R-:W-:Y:S01]  /*8070*/  HADD2.F32 R178, -RZ, R177.reuse.H0_H0 ;  /* 0x200000b1ffb27230 */ /* 0x100fe20000004100 */
[----:B------:R-:W-:Y:S01]  /*8080*/  PRMT R164, R165, 0x654, R164 ;  /* 0x00000654a5a47816 */ /* 0x000fe200000000a4 */
[----:B------:R-:W-:Y:S01]  /*8090*/  HADD2.F32 R86, -RZ, R86.H1_H1 ;  /* 0x30000056ff567230 */ /* 0x000fe20000004100 */
[----:B------:R-:W-:Y:S01]  /*80a0*/  SHF.R.U32.HI R51, RZ, 0x10, R51 ;  /* 0x00000010ff337819 */ /* 0x000fe20000011633 */
[----:B------:R-:W-:-:S02]  /*80b0*/  HADD2.F32 R177, -RZ, R177.H1_H1 ;  /* 0x300000b1ffb17230 */ /* 0x000fc40000004100 */
[-C--:B------:R-:W-:Y:S01]  /*80c0*/  FMUL.FTZ R182, R178, R183.reuse ;  /* 0x000000b7b2b67220 */ /* 0x080fe20000410000 */
[----:B------:R-:W-:Y:S01]  /*80d0*/  FMUL.FTZ R183, R180, R183 ;  /* 0x000000b7b4b77220 */ /* 0x000fe20000410000 */
[----:B------:R-:W-:Y:S01]  /*80e0*/  HADD2.F32 R176, -RZ, R176.H1_H1 ;  /* 0x300000b0ffb07230 */ /* 0x000fe20000004100 */
[----:B------:R-:W-:Y:S01]  /*80f0*/  F2FP.F16.E4M3.UNPACK_B R155, R155 ;  /* 0x0000009bff9b723e */ /* 0x000fe200020006ff */
[----:B------:R-:W-:Y:S02]  /*8100*/  IMAD.SHL.U32 R165, R50, 0x100, RZ ;  /* 0x0000010032a57824 */ /* 0x000fe400078e00ff */
[----:B------:R-:W-:Y:S01]  /*8110*/  FFMA.FTZ R183, R178, R181, R183 ;  /* 0x000000b5b2b77223 */ /* 0x000fe200000100b7 */
[-C--:B------:R-:W-:Y:S01]  /*8120*/  FMUL.FTZ R178, R177, R86.reuse ;  /* 0x00000056b1b27220 */ /* 0x080fe20000410000 */
[----:B------:R-:W-:Y:S02]  /*8130*/  IMAD.SHL.U32 R50, R161, 0x100, RZ ;  /* 0x00000100a1327824 */ /* 0x000fe400078e00ff */
[----:B------:R-:W-:Y:S01]  /*8140*/  FMUL.FTZ R86, R176, R86 ;  /* 0x00000056b0567220 */ /* 0x000fe20000410000 */
[----:B------:R-:W-:Y:S01]  /*8150*/  F2FP.F16.E4M3.UNPACK_B R175, R175 ;  /* 0x000000afffaf723e */ /* 0x000fe200020006ff */
[----:B------:R-:W-:Y:S01]  /*8160*/  IMAD.SHL.U32 R163, R163, 0x100, RZ ;  /* 0x00000100a3a37824 */ /* 0x000fe200078e00ff */
[----:B------:R-:W-:Y:S01]  /*8170*/  F2FP.F16.E4M3.UNPACK_B R82, R82 ;  /* 0x00000052ff52723e */ /* 0x000fe200020006ff */
[----:B------:R-:W-:Y:S01]  /*8180*/  FFMA.FTZ R182, R180, R181, -R182 ;  /* 0x000000b5b4b67223 */ /* 0x000fe200000108b6 */
[----:B------:R-:W-:Y:S01]  /*8190*/  PRMT R49, R49, 0x654, R162 ;  /* 0x0000065431317816 */ /* 0x000fe200000000a2 */
[-C--:B------:R-:W-:Y:S01]  /*81a0*/  FFMA.FTZ R176, R176, R179.reuse, -R178 ;  /* 0x000000b3b0b07223 */ /* 0x080fe200000108b2 */
[----:B------:R-:W-:Y:S01]  /*81b0*/  SHF.R.U32.HI R53, RZ, 0x10, R53 ;  /* 0x00000010ff357819 */ /* 0x000fe20000011635 */
[----:B------:R-:W-:Y:S01]  /*81c0*/  FFMA.FTZ R86, R177, R179, R86 ;  /* 0x000000b3b1567223 */ /* 0x000fe20000010056 */
[----:B------:R-:W-:Y:S01]  /*81d0*/  PRMT R48, R52, 0x654, R48 ;  /* 0x0000065434307816 */ /* 0x000fe20000000030 */
[----:B------:R-:W-:Y:S01]  /*81e0*/  HADD2.F32 R181, -RZ, R155.H0_H0 ;  /* 0x2000009bffb57230 */ /* 0x000fe20000004100 */
[----:B------:R-:W-:Y:S01]  /*81f0*/  F2FP.F16.E4M3.UNPACK_B R156, R156 ;  /* 0x0000009cff9c723e */ /* 0x000fe200020006ff */
[----:B------:R-:W-:Y:S01]  /*8200*/  HADD2.F32 R177, -RZ, R175.H0_H0 ;  /* 0x200000afffb17230 */ /* 0x000fe20000004100 */
[----:B------:R-:W-:Y:S01]  /*8210*/  LOP3.LUT R52, R49, 0xff00, R50, 0xf8, !PT ;  /* 0x0000ff0031347812 */ /* 0x000fe200078ef832 */
[--C-:B------:R-:W-:Y:S01]  /*8220*/  HADD2.F32 R179, -RZ, R82.reuse.H0_H0 ;  /* 0x20000052ffb37230 */ /* 0x100fe20000004100 */
[----:B------:R-:W-:Y:S01]  /*8230*/  LOP3.LUT R48, R48, 0xff00, R165, 0xf8, !PT ;  /* 0x0000ff0030307812 */ /* 0x000fe200078ef8a5 */
[----:B------:R-:W-:Y:S01]  /*8240*/  IMAD.U32 R51, R51, 0x10000, RZ ;  /* 0x0001000033337824 */ /* 0x000fe200078e00ff */
[----:B------:R-:W-:Y:S01]  /*8250*/  SHF.L.U32 R49, R54, 0x10, RZ ;  /* 0x0000001036317819 */ /* 0x000fe200000006ff */
[----:B------:R-:W-:Y:S01]  /*8260*/  IMAD.U32 R54, R53, 0x10000, RZ ;  /* 0x0001000035367824 */ /* 0x000fe200078e00ff */
[----:B------:R-:W-:Y:S01]  /*8270*/  LOP3.LUT R163, R164, 0xff00, R163, 0xf8, !PT ;  /* 0x0000ff00a4a37812 */ /* 0x000fe200078ef8a3 */
[----:B------:R-:W-:Y:S01]  /*8280*/  HADD2.F32 R155, -RZ, R155.H1_H1 ;  /* 0x3000009bff9b7230 */ /* 0x000fe20000004100 */
[----:B------:R-:W-:Y:S01]  /*8290*/  LOP3.LUT R50, R48, 0xff0000, R49, 0xf8, !PT ;  /* 0x00ff000030327812 */ /* 0x000fe200078ef831 */
[----:B------:R-:W-:Y:S01]  /*82a0*/  HADD2.F32 R175, -RZ, R175.H1_H1 ;  /* 0x300000afffaf7230 */ /* 0x000fe20000004100 */
[----:B------:R-:W-:Y:S01]  /*82b0*/  LOP3.LUT R48, R52, 0xff0000, R51, 0xf8, !PT ;  /* 0x00ff000034307812 */ /* 0x000fe200078ef833 */
[----:B------:R-:W-:-:S02]  /*82c0*/  HADD2.F32 R82, -RZ, R82.H1_H1 ;  /* 0x30000052ff527230 */ /* 0x000fc40000004100 */
[----:B------:R-:W-:Y:S01]  /*82d0*/  FMUL.FTZ R180, R177, R181 ;  /* 0x000000b5b1b47220 */ /* 0x000fe20000410000 */
[--C-:B------:R-:W-:Y:S01]  /*82e0*/  HADD2.F32 R178, -RZ, R156.reuse.H0_H0 ;  /* 0x2000009cffb27230 */ /* 0x100fe20000004100 */
[----:B------:R-:W-:Y:S01]  /*82f0*/  LOP3.LUT R53, R163, 0xff0000, R54, 0xf8, !PT ;  /* 0x00ff0000a3357812 */ /* 0x000fe200078ef836 */
[----:B------:R-:W-:Y:S02]  /*8300*/  HADD2.F32 R156, -RZ, R156.H1_H1 ;  /* 0x3000009cff9c7230 */ /* 0x000fe40000004100 */
[-C--:B------:R-:W-:Y:S01]  /*8310*/  FMUL.FTZ R51, R175, R155.reuse ;  /* 0x0000009baf337220 */ /* 0x080fe20000410000 */
[----:B------:R-:W-:Y:S01]  /*8320*/  FMUL.FTZ R52, R82, R155 ;  /* 0x0000009b52347220 */ /* 0x000fe20000410000 */
[----:B------:R-:W-:Y:S01]  /*8330*/  F2FP.SATFINITE.E4M3.F32.PACK_AB_MERGE_C R155, R174, R84, RZ ;  /* 0x00000054ae9b723e */ /* 0x000fe200048070ff */
[C---:B------:R-:W-:Y:S01]  /*8340*/  FMUL.FTZ R181, R179.reuse, R181 ;  /* 0x000000b5b3b57220 */ /* 0x040fe20000410000 */
[----:B------:R-:W-:Y:S01]  /*8350*/  FFMA.FTZ R180, R179, R178, -R180 ;  /* 0x000000b2b3b47223 */ /* 0x000fe200000108b4 */
[-C--:B------:R-:W-:Y:S01]  /*8360*/  FFMA.FTZ R51, R82, R156.reuse, -R51 ;  /* 0x0000009c52337223 */ /* 0x080fe20000010833 */
[----:B------:R-:W-:Y:S01]  /*8370*/  FFMA.FTZ R162, R175, R156, R52 ;  /* 0x0000009cafa27223 */ /* 0x000fe20000010034 */
[----:B------:R-:W-:Y:S01]  /*8380*/  F2FP.SATFINITE.E4M3.F32.PACK_AB_MERGE_C R84, R173, R80, RZ ;  /* 0x00000050ad54723e */ /* 0x000fe200048070ff */
[----:B------:R-:W-:Y:S01]  /*8390*/  FFMA.FTZ R181, R177, R178, R181 ;  /* 0x000000b2b1b57223 */ /* 0x000fe200000100b5 */
[----:B------:R-:W-:Y:S01]  /*83a0*/  F2FP.F16.E4M3.UNPACK_B R54, R85 ;  /* 0x00000055ff36723e */ /* 0x000fe200020006ff */
[----:B------:R-:W-:Y:S01]  /*83b0*/  IMAD.U32 R49, R171, 0x10000, RZ ;  /* 0x00010000ab317824 */ /* 0x000fe200078e00ff */
[----:B------:R-:W-:-:S02]  /*83c0*/  F2FP.F16.E4M3.UNPACK_B R161, R53 ;  /* 0x00000035ffa1723e */ /* 0x000fc400020006ff */
[----:B------:R-:W-:Y:S02]  /*83d0*/  PRMT R167, R168, 0x654, R167 ;  /* 0x00000654a8a77816 */ /* 0x000fe400000000a7 */
[----:B------:R-:W-:Y:S01]  /*83e0*/  F2FP.SATFINITE.E4M3.F32.PACK_AB_MERGE_C R82, R176, R182, RZ ;  /* 0x000000b6b052723e */ /* 0x000fe200048070ff */
[--C-:B------:R-:W-:Y:S01]  /*83f0*/  HADD2.F32 R164, -RZ, R161.reuse.H0_H0 ;  /* 0x200000a1ffa47230 */ /* 0x100fe20000004100 */
[----:B------:R-:W-:Y:S01]  /*8400*/  F2FP.F16.E4M3.UNPACK_B R52, R81 ;  /* 0x00000051ff34723e */ /* 0x000fe200020006ff */
[----:B------:R-:W-:Y:S01]  /*8410*/  HADD2.F32 R161, -RZ, R161.H1_H1 ;  /* 0x300000a1ffa17230 */ /* 0x000fe20000004100 */
[----:B------:R-:W-:Y:S01]  /*8420*/  F2FP.SATFINITE.E4M3.F32.PACK_AB_MERGE_C R84, R169, R55, R84 ;  /* 0x00000037a954723e */ /* 0x000fe20004807054 */
[----:B------:R-:W-:Y:S01]  /*8430*/  HADD2.F32 R55, -RZ, R54.H0_H0 ;  /* 0x20000036ff377230 */ /* 0x000fe20000004100 */
[----:B------:R-:W-:Y:S02]  /*8440*/  LOP3.LUT R166, R167, 0xff00, R166, 0xf8, !PT ;  /* 0x0000ff00a7a67812 */ /* 0x000fe400078ef8a6 */
[----:B------:R-:W-:-:S02]  /*8450*/  F2FP.SATFINITE.E4M3.F32.PACK_AB_MERGE_C R86, R86, R183, RZ ;  /* 0x000000b75656723e */ /* 0x000fc400048070ff */
[----:B------:R-:W-:Y:S02]  /*8460*/  F2FP.F16.E4M3.UNPACK_B R156, R50 ;  /* 0x00000032ff9c723e */ /* 0x000fe400020006ff */
[----:B------:R-:W-:Y:S01]  /*8470*/  F2FP.SATFINITE.E4M3.F32.PACK_AB_MERGE_C R82, R51, R180, R82 ;  /* 0x000000b43352723e */ /* 0x000fe20004807052 */
[----:B------:R-:W-:Y:S01]  /*8480*/  HADD2.F32 R51, -RZ, R52.H0_H0 ;  /* 0x20000034ff337230 */ /* 0x000fe20000004100 */
[----:B------:R-:W-:Y:S01]  /*8490*/  LOP3.LUT R49, R166, 0xff0000, R49, 0xf8, !PT ;  /* 0x00ff0000a6317812 */ /* 0x000fe200078ef831 */
[----:B------:R-:W-:Y:S01]  /*84a0*/  FMUL.FTZ R166, R55, R164 ;  /* 0x000000a437a67220 */ /* 0x000fe20000410000 */
[----:B------:R-:W-:Y:S01]  /*84b0*/  F2FP.SATFINITE.E4M3.F32.PACK_AB_MERGE_C R80, R172, R170, R155 ;  /* 0x000000aaac50723e */ /* 0x000fe2000480709b */
[----:B------:R-:W-:Y:S01]  /*84c0*/  HADD2.F32 R155, -RZ, R54.H1_H1 ;  /* 0x30000036ff9b7230 */ /* 0x000fe20000004100 */
[----:B------:R-:W-:Y:S01]  /*84d0*/  F2FP.SATFINITE.E4M3.F32.PACK_AB_MERGE_C R86, R162, R181, R86 ;  /* 0x000000b5a256723e */ /* 0x000fe20004807056 */
[----:B------:R-:W-:Y:S02]  /*84e0*/  HADD2.F32 R162, -RZ, R156.H0_H0 ;  /* 0x2000009cffa27230 */ /* 0x000fe40000004100 */
[----:B------:R-:W-:Y:S01]  /*84f0*/  FMUL.FTZ R164, R51, R164 ;  /* 0x000000a433a47220 */ /* 0x000fe20000410000 */
[----:B------:R-:W-:Y:S01]  /*8500*/  HADD2.F32 R54, -RZ, R52.H1_H1 ;  /* 0x30000034ff367230 */ /* 0x000fe20000004100 */
[----:B------:R-:W-:Y:S01]  /*8510*/  F2FP.F16.E4M3.UNPACK_B R85, R85.H1 ;  /* 0x00000055ff55723e */ /* 0x000fe200030006ff */
[----:B------:R-:W-:-:S02]  /*8520*/  HADD2.F32 R156, -RZ, R156.H1_H1 ;  /* 0x3000009cff9c7230 */ /* 0x000fc40000004100 */
[-C--:B------:R-:W-:Y:S01]  /*8530*/  FFMA.FTZ R51, R51, R162.reuse, -R166 ;  /* 0x000000a233337223 */ /* 0x080fe200000108a6 */
[----:B------:R-:W-:Y:S01]  /*8540*/  FFMA.FTZ R52, R55, R162, R164 ;  /* 0x000000a237347223 */ /* 0x000fe200000100a4 */
[CC--:B------:R-:W-:Y:S01]  /*8550*/  FMUL.FTZ R55, R155.reuse, R161.reuse ;  /* 0x000000a19b377220 */ /* 0x0c0fe20000410000 */
[C---:B------:R-:W-:Y:S01]  /*8560*/  FMUL.FTZ R162, R54.reuse, R161 ;  /* 0x000000a136a27220 */ /* 0x040fe20000410000 */
[----:B------:R-:W-:Y:S02]  /*8570*/  F2FP.F16.E4M3.UNPACK_B R161, R53.H1 ;  /* 0x00000035ffa1723e */ /* 0x000fe400030006ff */
[----:B------:R-:W-:Y:S01]  /*8580*/  F2FP.F16.E4M3.UNPACK_B R81, R81.H1 ;  /* 0x00000051ff51723e */ /* 0x000fe200030006ff */
[----:B------:R-:W-:Y:S01]  /*8590*/  FFMA.FTZ R53, R155, R156, R162 ;  /* 0x0000009c9b357223 */ /* 0x000fe200000100a2 */
[----:B------:R-:W-:Y:S01]  /*85a0*/  F2FP.F16.E4M3.UNPACK_B R50, R50.H1 ;  /* 0x00000032ff32723e */ /* 0x000fe200030006ff */
[----:B------:R-:W-:Y:S01]  /*85b0*/  FFMA.FTZ R54, R54, R156, -R55 ;  /* 0x0000009c36367223 */ /* 0x000fe20000010837 */
[----:B------:R-:W-:-:S02]  /*85c0*/  HADD2.F32 R155, -RZ, R85.H0_H0 ;  /* 0x20000055ff9b7230 */ /* 0x000fc40000004100 */
[----:B------:R-:W-:Y:S02]  /*85d0*/  HADD2.F32 R164, -RZ, R161.H0_H0 ;  /* 0x200000a1ffa47230 */ /* 0x000fe40000004100 */
[----:B------:R-:W-:Y:S02]  /*85e0*/  HADD2.F32 R55, -RZ, R81.H0_H0 ;  /* 0x20000051ff377230 */ /* 0x000fe40000004100 */
[----:B------:R-:W-:Y:S02]  /*85f0*/  HADD2.F32 R156, -RZ, R85.H1_H1 ;  /* 0x30000055ff9c7230 */ /* 0x000fe40000004100 */
[-C--:B------:R-:W-:Y:S01]  /*8600*/  FMUL.FTZ R166, R155, R164.reuse ;  /* 0x000000a49ba67220 */ /* 0x080fe20000410000 */
[----:B------:R-:W-:Y:S02]  /*8610*/  HADD2.F32 R81, -RZ, R81.H1_H1 ;  /* 0x30000051ff517230 */ /* 0x000fe40000004100 */
[----:B------:R-:W-:Y:S01]  /*8620*/  FMUL.FTZ R164, R55, R164 ;  /* 0x000000a437a47220 */ /* 0x000fe20000410000 */
[----:B------:R-:W-:-:S02]  /*8630*/  HADD2.F32 R85, -RZ, R161.H1_H1 ;  /* 0x300000a1ff557230 */ /* 0x000fc40000004100 */
[--C-:B------:R-:W-:Y:S02]  /*8640*/  HADD2.F32 R162, -RZ, R50.reuse.H0_H0 ;  /* 0x20000032ffa27230 */ /* 0x100fe40000004100 */
[----:B------:R-:W-:Y:S02]  /*8650*/  HADD2.F32 R161, -RZ, R50.H1_H1 ;  /* 0x30000032ffa17230 */ /* 0x000fe40000004100 */
[-C--:B------:R-:W-:Y:S01]  /*8660*/  FMUL.FTZ R163, R81, R85.reuse ;  /* 0x0000005551a37220 */ /* 0x080fe20000410000 */
[C---:B------:R-:W-:Y:S01]  /*8670*/  FMUL.FTZ R168, R156.reuse, R85 ;  /* 0x000000559ca87220 */ /* 0x040fe20000410000 */
[-C--:B------:R-:W-:Y:S01]  /*8680*/  FFMA.FTZ R50, R55, R162.reuse, -R166 ;  /* 0x000000a237327223 */ /* 0x080fe200000108a6 */
[----:B------:R-:W-:Y:S01]  /*8690*/  FFMA.FTZ R55, R155, R162, R164 ;  /* 0x000000a29b377223 */ /* 0x000fe200000100a4 */
[----:B------:R-:W-:Y:S01]  /*86a0*/  F2FP.F16.E4M3.UNPACK_B R155, R83 ;  /* 0x00000053ff9b723e */ /* 0x000fe200020006ff */
[----:B------:R-:W-:Y:S01]  /*86b0*/  FFMA.FTZ R156, R156, R161, R163 ;  /* 0x000000a19c9c7223 */ /* 0x000fe200000100a3 */
[----:B------:R-:W-:Y:S01]  /*86c0*/  F2FP.F16.E4M3.UNPACK_B R83, R83.H1 ;  /* 0x00000053ff53723e */ /* 0x000fe200030006ff */
[----:B------:R-:W-:Y:S01]  /*86d0*/  FFMA.FTZ R81, R81, R161, -R168 ;  /* 0x000000a151517223 */ /* 0x000fe200000108a8 */
[----:B------:R-:W-:Y:S01]  /*86e0*/  F2FP.F16.E4M3.UNPACK_B R163, R87.H1 ;  /* 0x00000057ffa3723e */ /* 0x000fe200030006ff */
[----:B------:R-:W-:Y:S01]  /*86f0*/  HADD2.F32 R161, -RZ, R155.H0_H0 ;  /* 0x2000009bffa17230 */ /* 0x000fe20000004100 */
[----:B------:R-:W-:Y:S01]  /*8700*/  F2FP.F16.E4M3.UNPACK_B R164, R49.H1 ;  /* 0x00000031ffa4723e */ /* 0x000fe200030006ff */
[----:B------:R-:W-:Y:S01]  /*8710*/  HADD2.F32 R165, -RZ, R83.H0_H0 ;  /* 0x20000053ffa57230 */ /* 0x000fe20000004100 */
[----:B------:R-:W-:Y:S01]  /*8720*/  F2FP.F16.E4M3.UNPACK_B R85, R87 ;  /* 0x00000057ff55723e */ /* 0x000fe200020006ff */
[----:B------:R-:W-:Y:S01]  /*8730*/  HADD2.F32 R166, -RZ, R163.H0_H0 ;  /* 0x200000a3ffa67230 */ /* 0x000fe20000004100 */
[----:B------:R-:W-:Y:S01]  /*8740*/  F2FP.F16.E4M3.UNPACK_B R87, R49 ;  /* 0x00000031ff57723e */ /* 0x000fe200020006ff */
[----:B------:R-:W-:Y:S01]  /*8750*/  HADD2.F32 R170, -RZ, R164.H0_H0 ;  /* 0x200000a4ffaa7230 */ /* 0x000fe20000004100 */
[-C--:B------:R-:W-:Y:S01]  /*8760*/  F2FP.F16.E4M3.UNPACK_B R49, R48.reuse ;  /* 0x00000030ff31723e */ /* 0x080fe200020006ff */
[----:B------:R-:W-:Y:S01]  /*8770*/  HADD2.F32 R162, -RZ, R85.H0_H0 ;  /* 0x20000055ffa27230 */ /* 0x000fe20000004100 */
[----:B------:R-:W-:Y:S01]  /*8780*/  F2FP.F16.E4M3.UNPACK_B R48, R48.H1 ;  /* 0x00000030ff30723e */ /* 0x000fe200030006ff */
[----:B------:R-:W-:-:S02]  /*8790*/  HADD2.F32 R169, -RZ, R87.H0_H0 ;  /* 0x20000057ffa97230 */ /* 0x000fc40000004100 */
[-C--:B------:R-:W-:Y:S01]  /*87a0*/  FMUL.FTZ R174, R166, R170.reuse ;  /* 0x000000aaa6ae7220 */ /* 0x080fe20000410000 */
[----:B------:R-:W-:Y:S01]  /*87b0*/  FMUL.FTZ R171, R165, R170 ;  /* 0x000000aaa5ab7220 */ /* 0x000fe20000410000 */
        /* <DEDUP_REMOVED lines=11> */
[----:B------:R-:W-:Y:S01]  /*8870*/  FFMA.FTZ R161, R161, R167, -R172 ;  /* 0x000000a7a1a17223 */ /* 0x000fe200000108ac */
[----:B------:R-:W-:Y:S02]  /*8880*/  HADD2.F32 R168, -RZ, R87.H1_H1 ;  /* 0x30000057ffa87230 */ /* 0x000fe40000004100 */
[----:B------:R-:W-:Y:S01]  /*8890*/  FMUL.FTZ R174, R83, R170 ;  /* 0x000000aa53ae7220 */ /* 0x000fe20000410000 */
[----:B------:R-:W-:-:S02]  /*88a0*/  HADD2.F32 R155, -RZ, R155.H1_H1 ;  /* 0x3000009bff9b7230 */ /* 0x000fc40000004100 */
[----:B------:R-:W-:Y:S01]  /*88b0*/  FMUL.FTZ R172, R163, R170 ;  /* 0x000000aaa3ac7220 */ /* 0x000fe20000410000 */
[----:B------:R-:W-:Y:S02]  /*88c0*/  HADD2.F32 R48, -RZ, R48.H1_H1 ;  /* 0x30000030ff307230 */ /* 0x000fe40000004100 */
[-C--:B------:R-:W-:Y:S01]  /*88d0*/  FMUL.FTZ R170, R85, R168.reuse ;  /* 0x000000a855aa7220 */ /* 0x080fe20000410000 */
[----:B------:R-:W-:Y:S02]  /*88e0*/  HADD2.F32 R164, -RZ, R49.H1_H1 ;  /* 0x30000031ffa47230 */ /* 0x000fe40000004100 */
[----:B------:R-:W-:Y:S01]  /*88f0*/  FMUL.FTZ R168, R155, R168 ;  /* 0x000000a89ba87220 */ /* 0x000fe20000410000 */
[----:B------:R-:W-:Y:S01]  /*8900*/  FFMA.FTZ R162, R162, R167, R169 ;  /* 0x000000a7a2a27223 */ /* 0x000fe200000100a9 */
[-C--:B------:R-:W-:Y:S01]  /*8910*/  FFMA.FTZ R163, R163, R48.reuse, R174 ;  /* 0x00000030a3a37223 */ /* 0x080fe200000100ae */
[----:B------:R-:W-:Y:S01]  /*8920*/  FFMA.FTZ R172, R83, R48, -R172 ;  /* 0x0000003053ac7223 */ /* 0x000fe200000108ac */
[-C--:B------:R-:W-:Y:S01]  /*8930*/  FFMA.FTZ R85, R85, R164.reuse, R168 ;  /* 0x000000a455557223 */ /* 0x080fe200000100a8 */
[----:B------:R-:W-:Y:S01]  /*8940*/  FFMA.FTZ R170, R155, R164, -R170 ;  /* 0x000000a49baa7223 */ /* 0x000fe200000108aa */
[----:B------:R-:W-:-:S02]  /*8950*/  F2FP.SATFINITE.E4M3.F32.PACK_AB_MERGE_C R53, R53, R52, R55 ;  /* 0x000000343535723e */ /* 0x000fc40004807037 */
[----:B------:R-:W-:Y:S02]  /*8960*/  F2FP.SATFINITE.E4M3.F32.PACK_AB_MERGE_C R163, R163, R166, RZ ;  /* 0x000000a6a3a3723e */ /* 0x000fe400048070ff */
[----:B------:R-:W-:Y:S02]  /*8970*/  F2FP.SATFINITE.E4M3.F32.PACK_AB_MERGE_C R50, R81, R50, RZ ;  /* 0x000000325132723e */ /* 0x000fe400048070ff */
[----:B------:R-:W-:Y:S02]  /*8980*/  F2FP.SATFINITE.E4M3.F32.PACK_AB_MERGE_C R165, R172, R165, RZ ;  /* 0x000000a5aca5723e */ /* 0x000fe400048070ff */
[----:B------:R-:W-:Y:S01]  /*8990*/  F2FP.SATFINITE.E4M3.F32.PACK_AB_MERGE_C R87, R85, R162, R163 ;  /* 0x000000a25557723e */ /* 0x000fe200048070a3 */
[----:B------:R-:W-:Y:S01]  /*89a0*/  IMAD.MOV.U32 R85, RZ, RZ, R53 ;  /* 0x000000ffff557224 */ /* 0x000fe200078e0035 */
[----:B------:R-:W-:Y:S02]  /*89b0*/  F2FP.SATFINITE.E4M3.F32.PACK_AB_MERGE_C R81, R54, R51, R50 ;  /* 0x000000333651723e */ /* 0x000fe40004807032 */
[----:B------:R-:W-:-:S07]  /*89c0*/  F2FP.SATFINITE.E4M3.F32.PACK_AB_MERGE_C R83, R170, R161, R165 ;  /* 0x000000a1aa53723e */ /* 0x000fce00048070a5 */
.L_x_6354:
[----:B------:R-:W-:Y:S05]  /*89d0*/  BSYNC B2 ;  /* 0x0000000000027941 */ /* 0x000fea0003800000 */
.L_x_6353:
[----:B------:R-:W-:Y:S01]  /*89e0*/  ISETP.GE.AND P3, PT, R160, R145, PT ;  /* 0x00000091a000720c */ /* 0x000fe20003f66270 */
[----:B------:R-:W-:-:S12]  /*89f0*/  ULDC.64 UR4, c[0x0][0x2e8] ;  /* 0x0000ba0000047ab9 */ /* 0x000fd80000000a00 */
[--C-:B------:R-:W-:Y:S02]  /*8a00*/  @!P3 SHF.R.S32.HI R49, RZ, 0x1f, R160.reuse ;  /* 0x0000001fff31b819 */ /* 0x100fe400000114a0 */
[----:B------:R-:W-:-:S04]  /*8a10*/  @!P3 IADD3 R50, P4, P6, R44, R136, R160 ;  /* 0x000000882c32b210 */ /* 0x000fc80007e9e0a0 */
[----:B------:R-:W-:Y:S02]  /*8a20*/  @!P3 IADD3.X R158, R20, R158, R49, P4, P6 ;  /* 0x0000009e149eb210 */ /* 0x000fe400027ec431 */
[----:B------:R-:W-:-:S04]  /*8a30*/  IADD3 R48, P4, R159, UR4, RZ ;  /* 0x000000049f307c10 */ /* 0x000fc8000ff9e0ff */
[----:B------:R-:W-:Y:S02]  /*8a40*/  IADD3.X R49, R157, UR5, RZ, P4, !PT ;  /* 0x000000059d317c10 */ /* 0x000fe4000a7fe4ff */
[----:B------:R-:W-:-:S03]  /*8a50*/  @!P3 IADD3 R50, P4, R50, UR4, RZ ;  /* 0x000000043232bc10 */ /* 0x000fc6000ff9e0ff */
[----:B-1----:R1:W-:Y:S01]  /*8a60*/  STG.E.128 desc[UR60][R48.64], R80 ;  /* 0x0000005030007986 */ /* 0x0023e2000c101d3c */
[----:B------:R-:W-:-:S05]  /*8a70*/  @!P3 IADD3.X R51, R158, UR5, RZ, P4, !PT ;  /* 0x000000059e33bc10 */ /* 0x000fca000a7fe4ff */
[----:B--2---:R1:W-:Y:S04]  /*8a80*/  @!P3 STG.E.128 desc[UR60][R50.64], R84 ;  /* 0x000000543200b986 */ /* 0x0043e8000c101d3c */
.L_x_6352:
[----:B------:R-:W-:Y:S05]  /*8a90*/  BSYNC B1 ;  /* 0x0000000000017941 */ /* 0x000fea0003800000 */
.L_x_6351:
[----:B-1----:R-:W-:Y:S01]  /*8aa0*/  VIADD R49, R228, 0x40 ;  /* 0x00000040e4317836 */ /* 0x002fe20000000000 */
[----:B------:R-:W-:Y:S04]  /*8ab0*/  BSSY B1, `(.L_x_6355) ;  /* 0x000010b000017945 */ /* 0x000fe80003800000 */
[----:B------:R-:W-:-:S13]  /*8ac0*/  ISETP.GE.OR P3, PT, R49, R118, P0 ;  /* 0x000000763100720c */ /* 0x000fda0000766670 */
[----:B------:R-:W-:Y:S05]  /*8ad0*/  @P3 BRA `(.L_x_6356) ;  /* 0x0000001000203947 */ /* 0x000fea0003800000 */
[----:B------:R-:W3:Y:S04]  /*8ae0*/  LDL R48, [R1+0x18] ;  /* 0x0000180001307983 */ /* 0x000ee80000100800 */
[----:B------:R-:W4:Y:S01]  /*8af0*/  LDL R50, [R1+0x70] ;  /* 0x0000700001327983 */ /* 0x000f220000100800 */
[----:B--2---:R-:W-:Y:S01]  /*8b00*/  IMAD.WIDE.U32 R80, R49, R128, R126 ;  /* 0x0000008031507225 */ /* 0x004fe200078e007e */
[C---:B------:R-:W-:Y:S01]  /*8b10*/  IADD3 R52, R228.reuse, 0x40, RZ ;  /* 0x00000040e4347810 */ /* 0x040fe20007ffe0ff */
[----:B------:R-:W-:Y:S02]  /*8b20*/  BSSY B2, `(.L_x_6357) ;  /* 0x00000f8000027945 */ /* 0x000fe40003800000 */
[----:B------:R-:W-:Y:S01]  /*8b30*/  VIADD R51, R228, 0x40 ;  /* 0x00000040e4337836 */ /* 0x000fe20000000000 */
[----:B------:R-:W-:Y:S01]  /*8b40*/  IADD3 R82, P3, P4, R44, R80, R27 ;  /* 0x000000502c527210 */ /* 0x000fe20007c7e01b */
[----:B------:R-:W-:-:S02]  /*8b50*/  IMAD.SHL.U32 R52, R52, 0x80, RZ ;  /* 0x0000008034347824 */ /* 0x000fc400078e00ff */
[----:B------:R-:W-:-:S03]  /*8b60*/  IMAD.SHL.U32 R51, R51, 0x80, RZ ;  /* 0x0000008033337824 */ /* 0x000fc600078e00ff */
[----:B------:R-:W-:Y:S02]  /*8b70*/  LOP3.LUT R52, R52, 0x380, RZ, 0xc0, !PT ;  /* 0x0000038034347812 */ /* 0x000fe400078ec0ff */
[----:B------:R-:W-:-:S04]  /*8b80*/  LOP3.LUT R51, R51, 0x380, RZ, 0xc0, !PT ;  /* 0x0000038033337812 */ /* 0x000fc800078ec0ff */
[----:B------:R-:W-:Y:S02]  /*8b90*/  SHF.R.U32.HI R51, RZ, 0x3, R51 ;  /* 0x00000003ff337819 */ /* 0x000fe40000011633 */
[----:B---3--:R-:W-:Y:S01]  /*8ba0*/  LOP3.LUT P6, RZ, R48, 0x2, RZ, 0xc0, !PT ;  /* 0x0000000230ff7812 */ /* 0x008fe200078cc0ff */
[----:B------:R-:W-:-:S04]  /*8bb0*/  IMAD R48, R123, R128, RZ ;  /* 0x000000807b307224 */ /* 0x000fc800078e02ff */
[----:B------:R-:W-:Y:S01]  /*8bc0*/  IMAD R83, R49, R129, R48 ;  /* 0x0000008131537224 */ /* 0x000fe200078e0230 */
[----:B------:R-:W-:-:S03]  /*8bd0*/  SEL R48, R115, R146, !P6 ;  /* 0x0000009273307207 */ /* 0x000fc60007000000 */
[----:B------:R-:W-:Y:S01]  /*8be0*/  IMAD.IADD R83, R81, 0x1, R83 ;  /* 0x0000000151537824 */ /* 0x000fe200078e0253 */
[----:B------:R-:W-:-:S04]  /*8bf0*/  SHF.R.S32.HI R49, RZ, 0x1f, R48 ;  /* 0x0000001fff317819 */ /* 0x000fc80000011430 */
[----:B------:R-:W-:Y:S02]  /*8c00*/  LEA.HI R49, R49, R48, RZ, 0x5 ;  /* 0x0000003031317211 */ /* 0x000fe400078f28ff */
[----:B------:R-:W-:Y:S02]  /*8c10*/  IADD3.X R86, R20, R83, R21, P3, P4 ;  /* 0x0000005314567210 */ /* 0x000fe40001fe8415 */
[----:B------:R-:W-:-:S05]  /*8c20*/  LEA.HI.SX32 R49, R49, R28, 0x1b ;  /* 0x0000001c31317211 */ /* 0x000fca00078fdaff */
[----:B------:R-:W-:Y:S02]  /*8c30*/  IMAD.SHL.U32 R85, R49, 0x10, RZ ;  /* 0x0000001031557824 */ /* 0x000fe400078e00ff */
[----:B------:R-:W-:-:S03]  /*8c40*/  IMAD R49, R17, 0x7000, R113 ;  /* 0x0000700011317824 */ /* 0x000fc600078e0271 */
[----:B------:R-:W-:Y:S01]  /*8c50*/  LOP3.LUT R48, R52, 0x70, R85, 0xf8, !PT ;  /* 0x0000007034307812 */ /* 0x000fe200078ef855 */
[----:B------:R-:W-:-:S03]  /*8c60*/  IMAD.IADD R49, R16, 0x1, R49 ;  /* 0x0000000110317824 */ /* 0x000fc600078e0231 */
[----:B------:R-:W-:-:S05]  /*8c70*/  LOP3.LUT R48, R48, R51, RZ, 0x3c, !PT ;  /* 0x0000003330307212 */ /* 0x000fca00078e3cff */
[----:B----4-:R-:W-:-:S04]  /*8c80*/  IMAD.IADD R48, R50, 0x1, R48 ;  /* 0x0000000132307824 */ /* 0x010fc800078e0230 */
[----:B------:R-:W-:-:S04]  /*8c90*/  IMAD R51, R17, 0x7000, R48 ;  /* 0x0000700011337824 */ /* 0x000fc800078e0230 */
[----:B------:R-:W-:Y:S02]  /*8ca0*/  IMAD.IADD R52, R16, 0x1, R51 ;  /* 0x0000000110347824 */ /* 0x000fe400078e0233 */
[----:B------:R-:W1:Y:S04]  /*8cb0*/  LDS.128 R48, [R49+0x20400] ;  /* 0x0204000031307984 */ /* 0x000e680000000c00 */
[----:B------:R-:W2:Y:S01]  /*8cc0*/  LDS.128 R52, [R52+0x20400] ;  /* 0x0204000034347984 */ /* 0x000ea20000000c00 */
[----:B------:R-:W-:Y:S05]  /*8cd0*/  @P2 BRA `(.L_x_6358) ;  /* 0x0000000c00702947 */ /* 0x000fea0003800000 */
[--C-:B------:R-:W-:Y:S01]  /*8ce0*/  SHF.R.U32.HI R163, RZ, 0x8, R57.reuse ;  /* 0x00000008ffa37819 */ /* 0x100fe20000011639 */
[----:B-1----:R-:W-:Y:S01]  /*8cf0*/  IMAD.MOV.U32 R60, RZ, RZ, R48 ;  /* 0x000000ffff3c7224 */ /* 0x002fe200078e0030 */
[----:B------:R-:W-:Y:S01]  /*8d00*/  LOP3.LUT R87, R57, 0xff, RZ, 0xc0, !PT ;  /* 0x000000ff39577812 */ /* 0x000fe200078ec0ff */
[----:B------:R-:W-:Y:S01]  /*8d10*/  IMAD.MOV.U32 R56, RZ, RZ, R50 ;  /* 0x000000ffff387224 */ /* 0x000fe200078e0032 */
[----:B------:R-:W-:Y:S01]  /*8d20*/  SHF.R.U32.HI R162, RZ, 0x18, R57 ;  /* 0x00000018ffa27819 */ /* 0x000fe20000011639 */
[----:B------:R-:W-:Y:S01]  /*8d30*/  IMAD.SHL.U32 R48, R163, 0x100, RZ ;  /* 0x00000100a3307824 */ /* 0x000fe200078e00ff */
[--C-:B------:R-:W-:Y:S02]  /*8d40*/  SHF.R.U32.HI R157, RZ, 0x8, R63.reuse ;  /* 0x00000008ff9d7819 */ /* 0x100fe4000001163f */
[----:B------:R-:W-:Y:S02]  /*8d50*/  LOP3.LUT R155, R63, 0xff, RZ, 0xc0, !PT ;  /* 0x000000ff3f9b7812 */ /* 0x000fe400078ec0ff */
[----:B------:R-:W-:-:S02]  /*8d60*/  SHF.R.U32.HI R156, RZ, 0x18, R63 ;  /* 0x00000018ff9c7819 */ /* 0x000fc4000001163f */
[----:B------:R-:W-:Y:S02]  /*8d70*/  SHF.R.U32.HI R160, RZ, 0x8, R59 ;  /* 0x00000008ffa07819 */ /* 0x000fe4000001163b */
[----:B------:R-:W-:Y:S02]  /*8d80*/  PRMT R87, R162, 0x654, R87 ;  /* 0x00000654a2577816 */ /* 0x000fe40000000057 */
[----:B------:R-:W-:Y:S02]  /*8d90*/  SHF.R.U32.HI R84, RZ, 0x10, R57 ;  /* 0x00000010ff547819 */ /* 0x000fe40000011639 */
[----:B--2---:R-:W-:Y:S01]  /*8da0*/  MOV R58, R54 ;  /* 0x00000036003a7202 */ /* 0x004fe20000000f00 */
[----:B------:R-:W-:Y:S01]  /*8db0*/  IMAD.SHL.U32 R54, R157, 0x100, RZ ;  /* 0x000001009d367824 */ /* 0x000fe200078e00ff */
[----:B------:R-:W-:Y:S02]  /*8dc0*/  LOP3.LUT R136, R59, 0xff, RZ, 0xc0, !PT ;  /* 0x000000ff3b887812 */ /* 0x000fe400078ec0ff */
[----:B------:R-:W-:-:S02]  /*8dd0*/  SHF.R.U32.HI R161, RZ, 0x18, R59 ;  /* 0x00000018ffa17819 */ /* 0x000fc4000001163b */
[--C-:B------:R-:W-:Y:S02]  /*8de0*/  SHF.R.U32.HI R57, RZ, 0x10, R61.reuse ;  /* 0x00000010ff397819 */ /* 0x100fe4000001163d */
[--C-:B------:R-:W-:Y:S02]  /*8df0*/  SHF.R.U32.HI R159, RZ, 0x8, R61.reuse ;  /* 0x00000008ff9f7819 */ /* 0x100fe4000001163d */
[----:B------:R-:W-:Y:S02]  /*8e00*/  LOP3.LUT R137, R61, 0xff, RZ, 0xc0, !PT ;  /* 0x000000ff3d897812 */ /* 0x000fe400078ec0ff */
[----:B------:R-:W-:Y:S01]  /*8e10*/  SHF.R.U32.HI R158, RZ, 0x18, R61 ;  /* 0x00000018ff9e7819 */ /* 0x000fe2000001163d */
[----:B------:R-:W-:Y:S01]  /*8e20*/  IMAD.MOV.U32 R61, RZ, RZ, R52 ;  /* 0x000000ffff3d7224 */ /* 0x000fe200078e0034 */
[----:B------:R-:W-:Y:S01]  /*8e30*/  PRMT R155, R156, 0x654, R155 ;  /* 0x000006549c9b7816 */ /* 0x000fe2000000009b */
[----:B------:R-:W-:Y:S01]  /*8e40*/  IMAD.SHL.U32 R50, R159, 0x100, RZ ;  /* 0x000001009f327824 */ /* 0x000fe200078e00ff */
[----:B------:R-:W-:Y:S01]  /*8e50*/  SHF.R.U32.HI R62, RZ, 0x10, R59 ;  /* 0x00000010ff3e7819 */ /* 0x000fe2000001163b */
[----:B------:R-:W-:Y:S01]  /*8e60*/  IMAD.U32 R52, R84, 0x10000, RZ ;  /* 0x0001000054347824 */ /* 0x000fe200078e00ff */
[----:B------:R-:W-:Y:S01]  /*8e70*/  LOP3.LUT R87, R87, 0xff00, R48, 0xf8, !PT ;  /* 0x0000ff0057577812 */ /* 0x000fe200078ef830 */
[----:B------:R-:W-:Y:S01]  /*8e80*/  IMAD.SHL.U32 R48, R160, 0x100, RZ ;  /* 0x00000100a0307824 */ /* 0x000fe200078e00ff */
[----:B------:R-:W-:-:S02]  /*8e90*/  SHF.R.U32.HI R59, RZ, 0x10, R63 ;  /* 0x00000010ff3b7819 */ /* 0x000fc4000001163f */
[----:B------:R-:W-:Y:S02]  /*8ea0*/  PRMT R63, R161, 0x654, R136 ;  /* 0x00000654a13f7816 */ /* 0x000fe40000000088 */
[----:B------:R-:W-:Y:S01]  /*8eb0*/  PRMT R137, R158, 0x654, R137 ;  /* 0x000006549e897816 */ /* 0x000fe20000000089 */
[----:B------:R-:W-:Y:S01]  /*8ec0*/  IMAD.U32 R59, R59, 0x10000, RZ ;  /* 0x000100003b3b7824 */ /* 0x000fe200078e00ff */
[----:B------:R-:W-:Y:S01]  /*8ed0*/  LOP3.LUT R158, R155, 0xff00, R54, 0xf8, !PT ;  /* 0x0000ff009b9e7812 */ /* 0x000fe200078ef836 */
[----:B------:R-:W-:Y:S01]  /*8ee0*/  IMAD.U32 R54, R57, 0x10000, RZ ;  /* 0x0001000039367824 */ /* 0x000fe200078e00ff */
        /* <DEDUP_REMOVED lines=8> */
[----:B------:R-:W-:-:S02]  /*8f70*/  F2FP.F16.E4M3.UNPACK_B R62, R60.H1 ;  /* 0x0000003cff3e723e */ /* 0x000fc400030006ff */
[----:B------:R-:W-:Y:S02]  /*8f80*/  F2FP.F16.E4M3.UNPACK_B R136, R152.H1 ;  /* 0x00000098ff88723e */ /* 0x000fe400030006ff */
[----:B------:R-:W-:Y:S01]  /*8f90*/  LOP3.LUT R48, R63, 0xff0000, R48, 0xf8, !PT ;  /* 0x00ff00003f307812 */ /* 0x000fe200078ef830 */
[----:B------:R-:W-:Y:S02]  /*8fa0*/  HADD2.F32 R63, -RZ, R62.H0_H0 ;  /* 0x2000003eff3f7230 */ /* 0x000fe40000004100 */
[-C--:B------:R-:W-:Y:S01]  /*8fb0*/  FMUL.FTZ R160, R87, R50.reuse ;  /* 0x0000003257a07220 */ /* 0x080fe20000410000 */
[--C-:B------:R-:W-:Y:S01]  /*8fc0*/  HADD2.F32 R156, -RZ, R136.reuse.H0_H0 ;  /* 0x20000088ff9c7230 */ /* 0x100fe20000004100 */
[----:B------:R-:W-:Y:S01]  /*8fd0*/  LOP3.LUT R54, R137, 0xff0000, R54, 0xf8, !PT ;  /* 0x00ff000089367812 */ /* 0x000fe200078ef836 */
[----:B------:R-:W-:Y:S02]  /*8fe0*/  HADD2.F32 R137, -RZ, R136.H1_H1 ;  /* 0x30000088ff897230 */ /* 0x000fe40000004100 */
[----:B------:R-:W-:Y:S01]  /*8ff0*/  FMUL.FTZ R162, R63, R50 ;  /* 0x000000323fa27220 */ /* 0x000fe20000410000 */
[----:B------:R-:W-:-:S02]  /*9000*/  HADD2.F32 R62, -RZ, R62.H1_H1 ;  /* 0x3000003eff3e7230 */ /* 0x000fc40000004100 */
[----:B------:R-:W-:Y:S01]  /*9010*/  FFMA.FTZ R57, R63, R156, -R160 ;  /* 0x0000009c3f397223 */ /* 0x000fe200000108a0 */
[----:B------:R-:W-:Y:S01]  /*9020*/  HADD2.F32 R63, -RZ, R155.H1_H1 ;  /* 0x3000009bff3f7230 */ /* 0x000fe20000004100 */
[----:B------:R-:W-:Y:S01]  /*9030*/  F2FP.F16.E4M3.UNPACK_B R155, R154 ;  /* 0x0000009aff9b723e */ /* 0x000fe200020006ff */
[----:B------:R-:W-:Y:S01]  /*9040*/  HADD2.F32 R136, -RZ, R84.H1_H1 ;  /* 0x30000054ff887230 */ /* 0x000fe20000004100 */
[----:B------:R-:W-:Y:S02]  /*9050*/  F2FP.F16.E4M3.UNPACK_B R61, R61 ;  /* 0x0000003dff3d723e */ /* 0x000fe400020006ff */
[----:B------:R-:W-:Y:S01]  /*9060*/  F2FP.F16.E4M3.UNPACK_B R84, R60 ;  /* 0x0000003cff54723e */ /* 0x000fe200020006ff */
[----:B------:R-:W-:Y:S01]  /*9070*/  FMUL.FTZ R159, R62, R63 ;  /* 0x0000003f3e9f7220 */ /* 0x000fe20000410000 */
[----:B------:R-:W-:Y:S01]  /*9080*/  LOP3.LUT R50, R158, 0xff0000, R59, 0xf8, !PT ;  /* 0x00ff00009e327812 */ /* 0x000fe200078ef83b */
[----:B------:R-:W-:Y:S01]  /*9090*/  FFMA.FTZ R59, R87, R156, R162 ;  /* 0x0000009c573b7223 */ /* 0x000fe200000100a2 */
[----:B------:R-:W-:Y:S01]  /*90a0*/  F2FP.F16.E4M3.UNPACK_B R152, R152 ;  /* 0x00000098ff98723e */ /* 0x000fe200020006ff */
[----:B------:R-:W-:-:S02]  /*90b0*/  HADD2.F32 R156, -RZ, R155.H0_H0 ;  /* 0x2000009bff9c7230 */ /* 0x000fc40000004100 */
[----:B------:R-:W-:Y:S01]  /*90c0*/  FMUL.FTZ R157, R136, R63 ;  /* 0x0000003f889d7220 */ /* 0x000fe20000410000 */
[----:B------:R-:W-:Y:S02]  /*90d0*/  HADD2.F32 R87, -RZ, R61.H0_H0 ;  /* 0x2000003dff577230 */ /* 0x000fe40000004100 */
[----:B------:R-:W-:Y:S02]  /*90e0*/  HADD2.F32 R63, -RZ, R84.H0_H0 ;  /* 0x20000054ff3f7230 */ /* 0x000fe40000004100 */
[-C--:B------:R-:W-:Y:S01]  /*90f0*/  FFMA.FTZ R60, R62, R137.reuse, -R157 ;  /* 0x000000893e3c7223 */ /* 0x080fe2000001089d */
[----:B------:R-:W-:Y:S01]  /*9100*/  FFMA.FTZ R62, R136, R137, R159 ;  /* 0x00000089883e7223 */ /* 0x000fe2000001009f */
[----:B------:R-:W-:Y:S02]  /*9110*/  HADD2.F32 R154, -RZ, R152.H0_H0 ;  /* 0x20000098ff9a7230 */ /* 0x000fe40000004100 */
        /* <DEDUP_REMOVED lines=9> */
[-C--:B------:R-:W-:Y:S01]  /*91b0*/  FMUL.FTZ R87, R136, R155.reuse ;  /* 0x0000009b88577220 */ /* 0x080fe20000410000 */
[----:B------:R-:W-:Y:S01]  /*91c0*/  F2FP.F16.E4M3.UNPACK_B R152, R58.H1 ;  /* 0x0000003aff98723e */ /* 0x000fe200030006ff */
[C---:B------:R-:W-:Y:S01]  /*91d0*/  FMUL.FTZ R155, R84.reuse, R155 ;  /* 0x0000009b549b7220 */ /* 0x040fe20000410000 */
[----:B------:R-:W-:Y:S01]  /*91e0*/  F2FP.F16.E4M3.UNPACK_B R156, R151.H1 ;  /* 0x00000097ff9c723e */ /* 0x000fe200030006ff */
[----:B------:R-:W-:Y:S01]  /*91f0*/  FFMA.FTZ R84, R84, R137, -R87 ;  /* 0x0000008954547223 */ /* 0x000fe20000010857 */
[----:B------:R-:W-:Y:S01]  /*9200*/  F2FP.F16.E4M3.UNPACK_B R87, R56.H1 ;  /* 0x00000038ff57723e */ /* 0x000fe200030006ff */
[----:B------:R-:W-:-:S02]  /*9210*/  HADD2.F32 R158, -RZ, R157.H0_H0 ;  /* 0x2000009dff9e7230 */ /* 0x000fc40000004100 */
[----:B------:R-:W-:Y:S01]  /*9220*/  FFMA.FTZ R136, R136, R137, R155 ;  /* 0x0000008988887223 */ /* 0x000fe2000001009b */
[--C-:B------:R-:W-:Y:S01]  /*9230*/  HADD2.F32 R154, -RZ, R152.reuse.H0_H0 ;  /* 0x20000098ff9a7230 */ /* 0x100fe20000004100 */
[----:B------:R-:W-:Y:S01]  /*9240*/  F2FP.F16.E4M3.UNPACK_B R153, R153 ;  /* 0x00000099ff99723e */ /* 0x000fe200020006ff */
[----:B------:R-:W-:Y:S01]  /*9250*/  HADD2.F32 R159, -RZ, R157.H1_H1 ;  /* 0x3000009dff9f7230 */ /* 0x000fe20000004100 */
[----:B------:R-:W-:Y:S01]  /*9260*/  F2FP.F16.E4M3.UNPACK_B R56, R56 ;  /* 0x00000038ff38723e */ /* 0x000fe200020006ff */
[----:B------:R-:W-:Y:S02]  /*9270*/  HADD2.F32 R155, -RZ, R152.H1_H1 ;  /* 0x30000098ff9b7230 */ /* 0x000fe40000004100 */
[----:B------:R-:W-:Y:S01]  /*9280*/  FMUL.FTZ R160, R154, R158 ;  /* 0x0000009e9aa07220 */ /* 0x000fe20000410000 */
[----:B------:R-:W-:Y:S01]  /*9290*/  HADD2.F32 R137, -RZ, R87.H0_H0 ;  /* 0x20000057ff897230 */ /* 0x000fe20000004100 */
[----:B------:R-:W-:Y:S01]  /*92a0*/  F2FP.SATFINITE.E4M3.F32.PACK_AB_MERGE_C R57, R60, R57, RZ ;  /* 0x000000393c39723e */ /* 0x000fe200048070ff */
[----:B------:R-:W-:-:S02]  /*92b0*/  HADD2.F32 R157, -RZ, R156.H0_H0 ;  /* 0x2000009cff9d7230 */ /* 0x000fc40000004100 */
[----:B------:R-:W-:Y:S01]  /*92c0*/  FMUL.FTZ R163, R155, R159 ;  /* 0x0000009f9ba37220 */ /* 0x000fe20000410000 */
[----:B------:R-:W-:Y:S02]  /*92d0*/  HADD2.F32 R152, -RZ, R87.H1_H1 ;  /* 0x30000057ff987230 */ /* 0x000fe40000004100 */
[C---:B------:R-:W-:Y:S01]  /*92e0*/  FMUL.FTZ R161, R137.reuse, R158 ;  /* 0x0000009e89a17220 */ /* 0x040fe20000410000 */
[----:B------:R-:W-:Y:S02]  /*92f0*/  HADD2.F32 R156, -RZ, R156.H1_H1 ;  /* 0x3000009cff9c7230 */ /* 0x000fe40000004100 */
[----:B------:R-:W-:Y:S01]  /*9300*/  FFMA.FTZ R87, R137, R157, -R160 ;  /* 0x0000009d89577223 */ /* 0x000fe200000108a0 */
[----:B------:R-:W-:Y:S01]  /*9310*/  FMUL.FTZ R160, R152, R159 ;  /* 0x0000009f98a07220 */ /* 0x000fe20000410000 */
[----:B------:R-:W-:Y:S01]  /*9320*/  FFMA.FTZ R137, R154, R157, R161 ;  /* 0x0000009d9a897223 */ /* 0x000fe200000100a1 */
[----:B------:R-:W-:Y:S01]  /*9330*/  FFMA.FTZ R158, R152, R156, -R163 ;  /* 0x0000009c989e7223 */ /* 0x000fe200000108a3 */
[----:B------:R-:W-:Y:S01]  /*9340*/  F2FP.F16.E4M3.UNPACK_B R152, R58 ;  /* 0x0000003aff98723e */ /* 0x000fe200020006ff */
[----:B------:R-:W-:Y:S01]  /*9350*/  FFMA.FTZ R160, R155, R156, R160 ;  /* 0x0000009c9ba07223 */ /* 0x000fe200000100a0 */
[----:B------:R-:W-:-:S02]  /*9360*/  HADD2.F32 R155, -RZ, R153.H0_H0 ;  /* 0x20000099ff9b7230 */ /* 0x000fc40000004100 */
[----:B------:R-:W-:Y:S01]  /*9370*/  HADD2.F32 R157, -RZ, R153.H1_H1 ;  /* 0x30000099ff9d7230 */ /* 0x000fe20000004100 */
[----:B------:R-:W-:Y:S01]  /*9380*/  F2FP.F16.E4M3.UNPACK_B R153, R151 ;  /* 0x00000097ff99723e */ /* 0x000fe200020006ff */
[----:B------:R-:W-:Y:S01]  /*9390*/  HADD2.F32 R151, -RZ, R152.H0_H0 ;  /* 0x20000098ff977230 */ /* 0x000fe20000004100 */
        /* <DEDUP_REMOVED lines=8> */
[----:B------:R-:W-:Y:S01]  /*9420*/  FFMA.FTZ R159, R58, R154, -R159 ;  /* 0x0000009a3a9f7223 */ /* 0x000fe2000001089f */
[----:B------:R-:W-:Y:S01]  /*9430*/  F2FP.SATFINITE.E4M3.F32.PACK_AB_MERGE_C R58, R62, R59, RZ ;  /* 0x0000003b3e3a723e */ /* 0x000fe200048070ff */
[----:B------:R-:W-:Y:S02]  /*9440*/  HADD2.F32 R153, -RZ, R153.H1_H1 ;  /* 0x30000099ff997230 */ /* 0x000fe40000004100 */
[----:B------:R-:W-:Y:S01]  /*9450*/  FMUL.FTZ R155, R152, R157 ;  /* 0x0000009d989b7220 */ /* 0x000fe20000410000 */
[----:B------:R-:W-:Y:S01]  /*9460*/  F2FP.SATFINITE.E4M3.F32.PACK_AB_MERGE_C R59, R84, R63, R57 ;  /* 0x0000003f543b723e */ /* 0x000fe20004807039 */
[C---:B------:R-:W-:Y:S01]  /*9470*/  FMUL.FTZ R157, R56.reuse, R157 ;  /* 0x0000009d389d7220 */ /* 0x040fe20000410000 */
[----:B------:R-:W-:Y:S01]  /*9480*/  F2FP.F16.E4M3.UNPACK_B R62, R53 ;  /* 0x00000035ff3e723e */ /* 0x000fe200020006ff */
[----:B------:R-:W-:Y:S01]  /*9490*/  FFMA.FTZ R56, R56, R153, -R155 ;  /* 0x0000009938387223 */ /* 0x000fe2000001089b */
[----:B------:R-:W-:Y:S01]  /*94a0*/  F2FP.F16.E4M3.UNPACK_B R63, R54 ;  /* 0x00000036ff3f723e */ /* 0x000fe200020006ff */
[----:B------:R-:W-:Y:S01]  /*94b0*/  FFMA.FTZ R156, R151, R154, R156 ;  /* 0x0000009a979c7223 */ /* 0x000fe2000001009c */
[----:B------:R-:W-:Y:S01]  /*94c0*/  F2FP.SATFINITE.E4M3.F32.PACK_AB_MERGE_C R58, R136, R61, R58 ;  /* 0x0000003d883a723e */ /* 0x000fe2000480703a */
[----:B------:R-:W-:Y:S01]  /*94d0*/  FFMA.FTZ R157, R152, R153, R157 ;  /* 0x00000099989d7223 */ /* 0x000fe2000001009d */
[----:B------:R-:W-:Y:S01]  /*94e0*/  F2FP.F16.E4M3.UNPACK_B R61, R49 ;  /* 0x00000031ff3d723e */ /* 0x000fe200020006ff */
[----:B------:R-:W-:Y:S01]  /*94f0*/  HADD2.F32 R84, -RZ, R62.H0_H0 ;  /* 0x2000003eff547230 */ /* 0x000fe20000004100 */
[----:B------:R-:W-:Y:S01]  /*9500*/  F2FP.F16.E4M3.UNPACK_B R136, R52 ;  /* 0x00000034ff88723e */ /* 0x000fe200020006ff */
[----:B------:R-:W-:Y:S01]  /*9510*/  HADD2.F32 R151, -RZ, R63.H0_H0 ;  /* 0x2000003fff977230 */ /* 0x000fe20000004100 */
        /* <DEDUP_REMOVED lines=13> */
[----:B------:R-:W-:Y:S01]  /*95f0*/  F2FP.F16.E4M3.UNPACK_B R84, R53.H1 ;  /* 0x00000035ff54723e */ /* 0x000fe200030006ff */
[C---:B------:R-:W-:Y:S01]  /*9600*/  FMUL.FTZ R152, R63.reuse, R152 ;  /* 0x000000983f987220 */ /* 0x040fe20000410000 */
[----:B------:R-:W-:Y:S02]  /*9610*/  F2FP.F16.E4M3.UNPACK_B R137, R54.H1 ;  /* 0x00000036ff89723e */ /* 0x000fe400030006ff */
[----:B------:R-:W-:Y:S01]  /*9620*/  F2FP.F16.E4M3.UNPACK_B R62, R49.H1 ;  /* 0x00000031ff3e723e */ /* 0x000fe200030006ff */
[-C--:B------:R-:W-:Y:S01]  /*9630*/  FFMA.FTZ R49, R63, R136.reuse, -R154 ;  /* 0x000000883f317223 */ /* 0x080fe2000001089a */
[----:B------:R-:W-:Y:S01]  /*9640*/  FFMA.FTZ R54, R87, R136, R152 ;  /* 0x0000008857367223 */ /* 0x000fe20000010098 */
[----:B------:R-:W-:Y:S01]  /*9650*/  F2FP.F16.E4M3.UNPACK_B R52, R52.H1 ;  /* 0x00000034ff34723e */ /* 0x000fe200030006ff */
[----:B------:R-:W-:Y:S01]  /*9660*/  HADD2.F32 R63, -RZ, R84.H0_H0 ;  /* 0x20000054ff3f7230 */ /* 0x000fe20000004100 */
[-C--:B------:R-:W-:Y:S01]  /*9670*/  F2FP.F16.E4M3.UNPACK_B R157, R50.reuse.H1 ;  /* 0x00000032ff9d723e */ /* 0x080fe200030006ff */
[----:B------:R-:W-:Y:S01]  /*9680*/  HADD2.F32 R136, -RZ, R137.H0_H0 ;  /* 0x20000089ff887230 */ /* 0x000fe20000004100 */
[----:B------:R-:W-:Y:S01]  /*9690*/  F2FP.F16.E4M3.UNPACK_B R156, R50 ;  /* 0x00000032ff9c723e */ /* 0x000fe200020006ff */
        /* <DEDUP_REMOVED lines=9> */
[-C--:B------:R-:W-:Y:S01]  /*9730*/  FFMA.FTZ R52, R53, R84.reuse, -R152 ;  /* 0x0000005435347223 */ /* 0x080fe20000010898 */
[-C--:B------:R-:W-:Y:S01]  /*9740*/  FMUL.FTZ R153, R87, R151.reuse ;  /* 0x0000009757997220 */ /* 0x080fe20000410000 */
[----:B------:R-:W-:Y:S01]  /*9750*/  FFMA.FTZ R53, R63, R84, R136 ;  /* 0x000000543f357223 */ /* 0x000fe20000010088 */
[C---:B------:R-:W-:Y:S01]  /*9760*/  FMUL.FTZ R152, R62.reuse, R151 ;  /* 0x000000973e987220 */ /* 0x040fe20000410000 */
[----:B------:R-:W-:Y:S01]  /*9770*/  F2FP.F16.E4M3.UNPACK_B R84, R51 ;  /* 0x00000033ff54723e */ /* 0x000fe200020006ff */
[----:B------:R-:W-:Y:S01]  /*9780*/  FFMA.FTZ R63, R62, R137, -R153 ;  /* 0x000000893e3f7223 */ /* 0x000fe20000010899 */
[----:B------:R-:W-:Y:S01]  /*9790*/  F2FP.F16.E4M3.UNPACK_B R51, R51.H1 ;  /* 0x00000033ff33723e */ /* 0x000fe200030006ff */
[----:B------:R-:W-:Y:S01]  /*97a0*/  FFMA.FTZ R62, R87, R137, R152 ;  /* 0x00000089573e7223 */ /* 0x000fe20000010098 */
[-C--:B------:R-:W-:Y:S01]  /*97b0*/  F2FP.F16.E4M3.UNPACK_B R136, R55.reuse ;  /* 0x00000037ff88723e */ /* 0x080fe200020006ff */
[----:B------:R-:W-:Y:S01]  /*97c0*/  HADD2.F32 R158, -RZ, R157.H0_H0 ;  /* 0x2000009dff9e7230 */ /* 0x000fe20000004100 */
[----:B------:R-:W-:Y:S01]  /*97d0*/  F2FP.F16.E4M3.UNPACK_B R137, R55.H1 ;  /* 0x00000037ff89723e */ /* 0x000fe200030006ff */
[----:B------:R-:W-:Y:S01]  /*97e0*/  HADD2.F32 R87, -RZ, R51.H0_H0 ;  /* 0x20000033ff577230 */ /* 0x000fe20000004100 */
[----:B------:R-:W-:Y:S01]  /*97f0*/  F2FP.F16.E4M3.UNPACK_B R153, R48 ;  /* 0x00000030ff99723e */ /* 0x000fe200020006ff */
[----:B------:R-:W-:Y:S01]  /*9800*/  HADD2.F32 R151, -RZ, R136.H0_H0 ;  /* 0x20000088ff977230 */ /* 0x000fe20000004100 */
[----:B------:R-:W-:Y:S01]  /*9810*/  F2FP.SATFINITE.E4M3.F32.PACK_AB_MERGE_C R52, R63, R52, RZ ;  /* 0x000000343f34723e */ /* 0x000fe200048070ff */
[----:B------:R-:W-:-:S02]  /*9820*/  HADD2.F32 R48, -RZ, R156.H0_H0 ;  /* 0x2000009cff307230 */ /* 0x000fc40000004100 */
[----:B------:R-:W-:Y:S01]  /*9830*/  FMUL.FTZ R159, R87, R158 ;  /* 0x0000009e579f7220 */ /* 0x000fe20000410000 */
[----:B------:R-:W-:Y:S01]  /*9840*/  HADD2.F32 R152, -RZ, R137.H0_H0 ;  /* 0x20000089ff987230 */ /* 0x000fe20000004100 */
[----:B------:R-:W-:Y:S01]  /*9850*/  F2FP.SATFINITE.E4M3.F32.PACK_AB_MERGE_C R53, R62, R53, RZ ;  /* 0x000000353e35723e */ /* 0x000fe200048070ff */
[----:B------:R-:W-:Y:S02]  /*9860*/  HADD2.F32 R155, -RZ, R154.H0_H0 ;  /* 0x2000009aff9b7230 */ /* 0x000fe40000004100 */
[----:B------:R-:W-:Y:S01]  /*9870*/  FMUL.FTZ R160, R151, R48 ;  /* 0x0000003097a07220 */ /* 0x000fe20000410000 */
[----:B------:R-:W-:Y:S02]  /*9880*/  HADD2.F32 R55, -RZ, R84.H0_H0 ;  /* 0x20000054ff377230 */ /* 0x000fe40000004100 */
[C---:B------:R-:W-:Y:S01]  /*9890*/  FMUL.FTZ R164, R152.reuse, R158 ;  /* 0x0000009e98a47220 */ /* 0x040fe20000410000 */
[----:B------:R-:W-:Y:S02]  /*98a0*/  HADD2.F32 R50, -RZ, R153.H0_H0 ;  /* 0x20000099ff327230 */ /* 0x000fe40000004100 */
[----:B------:R-:W-:Y:S01]  /*98b0*/  FFMA.FTZ R159, R152, R155, R159 ;  /* 0x0000009b989f7223 */ /* 0x000fe2000001009f */
[----:B------:R-:W-:-:S02]  /*98c0*/  HADD2.F32 R137, -RZ, R137.H1_H1 ;  /* 0x30000089ff897230 */ /* 0x000fc40000004100 */
[C---:B------:R-:W-:Y:S01]  /*98d0*/  FMUL.FTZ R162, R55.reuse, R48 ;  /* 0x0000003037a27220 */ /* 0x040fe20000410000 */
[----:B------:R-:W-:Y:S02]  /*98e0*/  HADD2.F32 R152, -RZ, R157.H1_H1 ;  /* 0x3000009dff987230 */ /* 0x000fe40000004100 */
[-C--:B------:R-:W-:Y:S01]  /*98f0*/  FFMA.FTZ R48, R55, R50.reuse, -R160 ;  /* 0x0000003237307223 */ /* 0x080fe200000108a0 */
[----:B------:R-:W-:Y:S02]  /*9900*/  HADD2.F32 R51, -RZ, R51.H1_H1 ;  /* 0x30000033ff337230 */ /* 0x000fe40000004100 */
[----:B------:R-:W-:Y:S01]  /*9910*/  FFMA.FTZ R164, R87, R155, -R164 ;  /* 0x0000009b57a47223 */ /* 0x000fe200000108a4 */
[----:B------:R-:W-:Y:S02]  /*9920*/  HADD2.F32 R136, -RZ, R136.H1_H1 ;  /* 0x30000088ff887230 */ /* 0x000fe40000004100 */
[----:B------:R-:W-:Y:S01]  /*9930*/  FFMA.FTZ R50, R151, R50, R162 ;  /* 0x0000003297327223 */ /* 0x000fe200000100a2 */
[----:B------:R-:W-:-:S02]  /*9940*/  HADD2.F32 R55, -RZ, R156.H1_H1 ;  /* 0x3000009cff377230 */ /* 0x000fc40000004100 */
[-C--:B------:R-:W-:Y:S01]  /*9950*/  FMUL.FTZ R156, R137, R152.reuse ;  /* 0x00000098899c7220 */ /* 0x080fe20000410000 */
[----:B------:R-:W-:Y:S02]  /*9960*/  HADD2.F32 R84, -RZ, R84.H1_H1 ;  /* 0x30000054ff547230 */ /* 0x000fe40000004100 */
[----:B------:R-:W-:Y:S01]  /*9970*/  FMUL.FTZ R152, R51, R152 ;  /* 0x0000009833987220 */ /* 0x000fe20000410000 */
[----:B------:R-:W-:Y:S02]  /*9980*/  HADD2.F32 R154, -RZ, R154.H1_H1 ;  /* 0x3000009aff9a7230 */ /* 0x000fe40000004100 */
[-C--:B------:R-:W-:Y:S01]  /*9990*/  FMUL.FTZ R87, R136, R55.reuse ;  /* 0x0000003788577220 */ /* 0x080fe20000410000 */
[----:B------:R-:W-:Y:S02]  /*99a0*/  HADD2.F32 R153, -RZ, R153.H1_H1 ;  /* 0x30000099ff997230 */ /* 0x000fe40000004100 */
[C---:B------:R-:W-:Y:S01]  /*99b0*/  FMUL.FTZ R55, R84.reuse, R55 ;  /* 0x0000003754377220 */ /* 0x040fe20000410000 */
[----:B------:R-:W-:Y:S01]  /*99c0*/  F2FP.SATFINITE.E4M3.F32.PACK_AB_MERGE_C R49, R49, R60, R52 ;  /* 0x0000003c3131723e */ /* 0x000fe20004807034 */
        /* <DEDUP_REMOVED lines=9> */
[----:B------:R-:W-:Y:S02]  /*9a60*/  F2FP.SATFINITE.E4M3.F32.PACK_AB_MERGE_C R51, R87, R48, R51 ;  /* 0x000000305733723e */ /* 0x000fe40004807033 */
[----:B------:R-:W-:Y:S01]  /*9a70*/  F2FP.SATFINITE.E4M3.F32.PACK_AB_MERGE_C R55, R55, R50, R152 ;  /* 0x000000323737723e */ /* 0x000fe20004807098 */
[----:B------:R-:W-:Y:S01]  /*9a80*/  IMAD.MOV.U32 R50, RZ, RZ, R57 ;  /* 0x000000ffff327224 */ /* 0x000fe200078e0039 */
[----:B------:R-:W-:-:S07]  /*9a90*/  MOV R48, R59 ;  /* 0x0000003b00307202 */ /* 0x000fce0000000f00 */
.L_x_6358:
[----:B------:R-:W-:Y:S05]  /*9aa0*/  BSYNC B2 ;  /* 0x0000000000027941 */ /* 0x000fea0003800000 */
.L_x_6357:
        /* <DEDUP_REMOVED lines=11> */
.L_x_6356:
[----:B------:R-:W-:Y:S05]  /*9b60*/  BSYNC B1 ;  /* 0x0000000000017941 */ /* 0x000fea0003800000 */
.L_x_6355:
[----:B-1----:R-:W-:Y:S01]  /*9b70*/  VIADD R49, R228, 0x80 ;  /* 0x00000080e4317836 */ /* 0x002fe20000000000 */
[----:B------:R-:W-:Y:S04]  /*9b80*/  BSSY B1, `(.L_x_6359) ;  /* 0x0000106000017945 */ /* 0x000fe80003800000 */
[----:B------:R-:W-:-:S13]  /*9b90*/  ISETP.GE.OR P3, PT, R49, R118, P0 ;  /* 0x000000763100720c */ /* 0x000fda0000766670 */
[----:B------:R-:W-:Y:S05]  /*9ba0*/  @P3 BRA `(.L_x_6360) ;  /* 0x00000010000c3947 */ /* 0x000fea0003800000 */
[----:B------:R-:W3:Y:S04]  /*9bb0*/  LDL R48, [R1+0x18] ;  /* 0x0000180001307983 */ /* 0x000ee80000100800 */
[----:B------:R-:W4:Y:S01]  /*9bc0*/  LDL R50, [R1+0x78] ;  /* 0x0000780001327983 */ /* 0x000f220000100800 */
[----:B--2---:R-:W-:Y:S01]  /*9bd0*/  IMAD.WIDE.U32 R56, R49, R128, R126 ;  /* 0x0000008031387225 */ /* 0x004fe200078e007e */
[----:B------:R-:W-:Y:S03]  /*9be0*/  BSSY B2, `(.L_x_6361) ;  /* 0x00000f4000027945 */ /* 0x000fe60003800000 */
[----:B------:R-:W-:Y:S01]  /*9bf0*/  VIADD R51, R228, 0x80 ;  /* 0x00000080e4337836 */ /* 0x000fe20000000000 */
[----:B------:R-:W-:-:S03]  /*9c00*/  IADD3 R58, P3, P4, R44, R56, R27 ;  /* 0x000000382c3a7210 */ /* 0x000fc60007c7e01b */
[----:B------:R-:W-:-:S05]  /*9c10*/  IMAD.SHL.U32 R51, R51, 0x80, RZ ;  /* 0x0000008033337824 */ /* 0x000fca00078e00ff */
[----:B------:R-:W-:Y:S02]  /*9c20*/  LOP3.LUT R51, R51, 0x380, RZ, 0xc0, !PT ;  /* 0x0000038033337812 */ /* 0x000fe400078ec0ff */
        /* <DEDUP_REMOVED lines=9> */
[----:B------:R-:W-:-:S05]  /*9cc0*/  IMAD.SHL.U32 R61, R49, 0x10, RZ ;  /* 0x00000010313d7824 */ /* 0x000fca00078e00ff */
[----:B------:R-:W-:-:S04]  /*9cd0*/  LOP3.LUT R49, R51, 0x70, R61, 0xf8, !PT ;  /* 0x0000007033317812 */ /* 0x000fc800078ef83d */
[----:B------:R-:W-:-:S04]  /*9ce0*/  LOP3.LUT R49, R49, R140, RZ, 0x3c, !PT ;  /* 0x0000008c31317212 */ /* 0x000fc800078e3cff */
[----:B----4-:R-:W-:Y:S01]  /*9cf0*/  IADD3 R48, R50, R49, RZ ;  /* 0x0000003132307210 */ /* 0x010fe20007ffe0ff */
        /* <DEDUP_REMOVED lines=9> */
[--C-:B------:R-:W-:Y:S01]  /*9d90*/  SHF.R.U32.HI R152, RZ, 0x18, R65.reuse ;  /* 0x00000018ff987819 */ /* 0x100fe20000011641 */
[----:B------:R-:W-:Y:S01]  /*9da0*/  IMAD.MOV.U32 R62, RZ, RZ, R50 ;  /* 0x000000ffff3e7224 */ /* 0x000fe200078e0032 */
[----:B------:R-:W-:Y:S01]  /*9db0*/  LOP3.LUT R63, R65, 0xff, RZ, 0xc0, !PT ;  /* 0x000000ff413f7812 */ /* 0x000fe200078ec0ff */
[----:B--2---:R-:W-:Y:S01]  /*9dc0*/  IMAD.MOV.U32 R66, RZ, RZ, R52 ;  /* 0x000000ffff427224 */ /* 0x004fe200078e0034 */
[----:B------:R-:W-:Y:S01]  /*9dd0*/  SHF.R.U32.HI R136, RZ, 0x10, R65 ;  /* 0x00000010ff887819 */ /* 0x000fe20000011641 */
[----:B------:R-:W-:Y:S01]  /*9de0*/  IMAD.MOV.U32 R65, RZ, RZ, R48 ;  /* 0x000000ffff417224 */ /* 0x000fe200078e0030 */
[--C-:B------:R-:W-:Y:S01]  /*9df0*/  SHF.R.U32.HI R87, RZ, 0x18, R67.reuse ;  /* 0x00000018ff577819 */ /* 0x100fe20000011643 */
[----:B------:R-:W-:Y:S01]  /*9e00*/  IMAD.SHL.U32 R48, R137, 0x100, RZ ;  /* 0x0000010089307824 */ /* 0x000fe200078e00ff */
[----:B------:R-:W-:Y:S01]  /*9e10*/  LOP3.LUT R64, R67, 0xff, RZ, 0xc0, !PT ;  /* 0x000000ff43407812 */ /* 0x000fe200078ec0ff */
[----:B------:R-:W-:Y:S01]  /*9e20*/  IMAD.U32 R49, R136, 0x10000, RZ ;  /* 0x0001000088317824 */ /* 0x000fe200078e00ff */
[----:B------:R-:W-:-:S02]  /*9e30*/  SHF.R.U32.HI R86, RZ, 0x8, R67 ;  /* 0x00000008ff567819 */ /* 0x000fc40000011643 */
[----:B------:R-:W-:Y:S02]  /*9e40*/  SHF.R.U32.HI R85, RZ, 0x10, R67 ;  /* 0x00000010ff557819 */ /* 0x000fe40000011643 */
[--C-:B------:R-:W-:Y:S02]  /*9e50*/  SHF.R.U32.HI R84, RZ, 0x18, R69.reuse ;  /* 0x00000018ff547819 */ /* 0x100fe40000011645 */
[----:B------:R-:W-:Y:S02]  /*9e60*/  LOP3.LUT R67, R69, 0xff, RZ, 0xc0, !PT ;  /* 0x000000ff45437812 */ /* 0x000fe400078ec0ff */
[--C-:B------:R-:W-:Y:S02]  /*9e70*/  SHF.R.U32.HI R82, RZ, 0x8, R69.reuse ;  /* 0x00000008ff527819 */ /* 0x100fe40000011645 */
[----:B------:R-:W-:Y:S02]  /*9e80*/  SHF.R.U32.HI R70, RZ, 0x10, R69 ;  /* 0x00000010ff467819 */ /* 0x000fe40000011645 */
[----:B------:R-:W-:-:S02]  /*9e90*/  SHF.R.U32.HI R69, RZ, 0x8, R71 ;  /* 0x00000008ff457819 */ /* 0x000fc40000011647 */
[----:B------:R-:W-:Y:S02]  /*9ea0*/  PRMT R63, R152, 0x654, R63 ;  /* 0x00000654983f7816 */ /* 0x000fe4000000003f */
[----:B------:R-:W-:Y:S01]  /*9eb0*/  SHF.R.U32.HI R81, RZ, 0x18, R71 ;  /* 0x00000018ff517819 */ /* 0x000fe20000011647 */
[----:B------:R-:W-:Y:S01]  /*9ec0*/  IMAD.SHL.U32 R69, R69, 0x100, RZ ;  /* 0x0000010045457824 */ /* 0x000fe200078e00ff */
[----:B------:R-:W-:Y:S02]  /*9ed0*/  LOP3.LUT R68, R71, 0xff, RZ, 0xc0, !PT ;  /* 0x000000ff47447812 */ /* 0x000fe400078ec0ff */
[----:B------:R-:W-:Y:S02]  /*9ee0*/  PRMT R67, R84, 0x654, R67 ;  /* 0x0000065454437816 */ /* 0x000fe40000000043 */
[----:B------:R-:W-:Y:S02]  /*9ef0*/  SHF.L.U32 R50, R82, 0x8, RZ ;  /* 0x0000000852327819 */ /* 0x000fe400000006ff */
[----:B------:R-:W-:Y:S01]  /*9f00*/  LOP3.LUT R48, R63, 0xff00, R48, 0xf8, !PT ;  /* 0x0000ff003f307812 */ /* 0x000fe200078ef830 */
[----:B------:R-:W-:Y:S01]  /*9f10*/  IMAD.SHL.U32 R63, R86, 0x100, RZ ;  /* 0x00000100563f7824 */ /* 0x000fe200078e00ff */
[----:B------:R-:W-:Y:S01]  /*9f20*/  PRMT R68, R81, 0x654, R68 ;  /* 0x0000065451447816 */ /* 0x000fe20000000044 */
[----:B------:R-:W-:Y:S01]  /*9f30*/  IMAD.U32 R81, R70, 0x10000, RZ ;  /* 0x0001000046517824 */ /* 0x000fe200078e00ff */
[----:B------:R-:W-:-:S02]  /*9f40*/  PRMT R64, R87, 0x654, R64 ;  /* 0x0000065457407816 */ /* 0x000fc40000000040 */
[----:B------:R-:W-:Y:S02]  /*9f50*/  LOP3.LUT R52, R67, 0xff00, R50, 0xf8, !PT ;  /* 0x0000ff0043347812 */ /* 0x000fe400078ef832 */
[----:B------:R-:W-:Y:S01]  /*9f60*/  LOP3.LUT R50, R48, 0xff0000, R49, 0xf8, !PT ;  /* 0x00ff000030327812 */ /* 0x000fe200078ef831 */
[----:B------:R-:W-:Y:S01]  /*9f70*/  IMAD.U32 R48, R85, 0x10000, RZ ;  /* 0x0001000055307824 */ /* 0x000fe200078e00ff */
[----:B------:R-:W-:Y:S02]  /*9f80*/  SHF.R.U32.HI R83, RZ, 0x10, R71 ;  /* 0x00000010ff537819 */ /* 0x000fe40000011647 */
[----:B------:R-:W-:Y:S02]  /*9f90*/  LOP3.LUT R82, R68, 0xff00, R69, 0xf8, !PT ;  /* 0x0000ff0044527812 */ /* 0x000fe400078ef845 */
[----:B------:R-:W-:Y:S01]  /*9fa0*/  LOP3.LUT R63, R64, 0xff00, R63, 0xf8, !PT ;  /* 0x0000ff00403f7812 */ /* 0x000fe200078ef83f */
[----:B------:R-:W-:Y:S01]  /*9fb0*/  IMAD.U32 R83, R83, 0x10000, RZ ;  /* 0x0001000053537824 */ /* 0x000fe200078e00ff */
[----:B------:R-:W-:-:S02]  /*9fc0*/  F2FP.F16.E4M3.UNPACK_B R71, R150.H1 ;  /* 0x00000096ff47723e */ /* 0x000fc400030006ff */
[----:B------:R-:W-:Y:S02]  /*9fd0*/  F2FP.F16.E4M3.UNPACK_B R69, R66.H1 ;  /* 0x00000042ff45723e */ /* 0x000fe400030006ff */
[----:B------:R-:W-:Y:S01]  /*9fe0*/  F2FP.F16.E4M3.UNPACK_B R67, R65.H1 ;  /* 0x00000041ff43723e */ /* 0x000fe200030006ff */
[----:B------:R-:W-:Y:S01]  /*9ff0*/  HADD2.F32 R49, -RZ, R71.H0_H0 ;  /* 0x20000047ff317230 */ /* 0x000fe20000004100 */
[----:B------:R-:W-:Y:S01]  /*a000*/  LOP3.LUT R48, R63, 0xff0000, R48, 0xf8, !PT ;  /* 0x00ff00003f307812 */ /* 0x000fe200078ef830 */
[----:B------:R-:W-:Y:S01]  /*a010*/  HADD2.F32 R64, -RZ, R69.H0_H0 ;  /* 0x20000045ff407230 */ /* 0x000fe20000004100 */
[----:B------:R-:W-:Y:S01]  /*a020*/  F2FP.F16.E4M3.UNPACK_B R68, R148.H1 ;  /* 0x00000094ff44723e */ /* 0x000fe200030006ff */
[----:B------:R-:W-:Y:S01]  /*a030*/  HADD2.F32 R63, -RZ, R67.H0_H0 ;  /* 0x20000043ff3f7230 */ /* 0x000fe20000004100 */
[----:B------:R-:W-:Y:S01]  /*a040*/  LOP3.LUT R52, R52, 0xff0000, R81, 0xf8, !PT ;  /* 0x00ff000034347812 */ /* 0x000fe200078ef851 */
[----:B------:R-:W-:Y:S02]  /*a050*/  HADD2.F32 R71, -RZ, R71.H1_H1 ;  /* 0x30000047ff477230 */ /* 0x000fe40000004100 */
[----:B------:R-:W-:Y:S01]  /*a060*/  FMUL.FTZ R84, R64, R49 ;  /* 0x0000003140547220 */ /* 0x000fe20000410000 */
[----:B------:R-:W-:-:S02]  /*a070*/  HADD2.F32 R70, -RZ, R68.H0_H0 ;  /* 0x20000044ff467230 */ /* 0x000fc40000004100 */
[C---:B------:R-:W-:Y:S01]  /*a080*/  FMUL.FTZ R85, R63.reuse, R49 ;  /* 0x000000313f557220 */ /* 0x040fe20000410000 */
[----:B------:R-:W-:Y:S01]  /*a090*/  LOP3.LUT R49, R82, 0xff0000, R83, 0xf8, !PT ;  /* 0x00ff000052317812 */ /* 0x000fe200078ef853 */
[----:B------:R-:W-:Y:S01]  /*a0a0*/  HADD2.F32 R82, -RZ, R68.H1_H1 ;  /* 0x30000044ff527230 */ /* 0x000fe20000004100 */
[----:B------:R-:W-:Y:S01]  /*a0b0*/  F2FP.F16.E4M3.UNPACK_B R150, R150 ;  /* 0x00000096ff96723e */ /* 0x000fe200020006ff */
[-C--:B------:R-:W-:Y:S01]  /*a0c0*/  FFMA.FTZ R63, R63, R70.reuse, -R84 ;  /* 0x000000463f3f7223 */ /* 0x080fe20000010854 */
[----:B------:R-:W-:Y:S01]  /*a0d0*/  FFMA.FTZ R64, R64, R70, R85 ;  /* 0x0000004640407223 */ /* 0x000fe20000010055 */
        /* <DEDUP_REMOVED lines=8> */
[----:B------:R-:W-:Y:S01]  /*a160*/  HADD2.F32 R71, -RZ, R70.H0_H0 ;  /* 0x20000046ff477230 */ /* 0x000fe20000004100 */
[----:B------:R-:W-:Y:S01]  /*a170*/  F2FP.F16.E4M3.UNPACK_B R85, R149.H1 ;  /* 0x00000095ff55723e */ /* 0x000fe200030006ff */
[----:B------:R-:W-:-:S02]  /*a180*/  HADD2.F32 R67, -RZ, R69.H0_H0 ;  /* 0x20000045ff437230 */ /* 0x000fc40000004100 */
[-C--:B------:R-:W-:Y:S01]  /*a190*/  FFMA.FTZ R66, R68, R82.reuse, -R65 ;  /* 0x0000005244427223 */ /* 0x080fe20000010841 */
[----:B------:R-:W-:Y:S01]  /*a1a0*/  FFMA.FTZ R65, R81, R82, R86 ;  /* 0x0000005251417223 */ /* 0x000fe20000010056 */
[----:B------:R-:W-:Y:S02]  /*a1b0*/  HADD2.F32 R68, -RZ, R148.H0_H0 ;  /* 0x20000094ff447230 */ /* 0x000fe40000004100 */
[-C--:B------:R-:W-:Y:S01]  /*a1c0*/  FMUL.FTZ R82, R71, R84.reuse ;  /* 0x0000005447527220 */ /* 0x080fe20000410000 */
[C---:B------:R-:W-:Y:S01]  /*a1d0*/  FMUL.FTZ R84, R67.reuse, R84 ;  /* 0x0000005443547220 */ /* 0x040fe20000410000 */
[----:B------:R-:W-:Y:S01]  /*a1e0*/  HADD2.F32 R150, -RZ, R150.H1_H1 ;  /* 0x30000096ff967230 */ /* 0x000fe20000004100 */
[----:B------:R-:W-:Y:S01]  /*a1f0*/  F2FP.F16.E4M3.UNPACK_B R149, R149 ;  /* 0x00000095ff95723e */ /* 0x000fe200020006ff */
[----:B------:R-:W-:Y:S02]  /*a200*/  HADD2.F32 R81, -RZ, R70.H1_H1 ;  /* 0x30000046ff517230 */ /* 0x000fe40000004100 */
[----:B------:R-:W-:Y:S01]  /*a210*/  FFMA.FTZ R67, R67, R68, -R82 ;  /* 0x0000004443437223 */ /* 0x000fe20000010852 */
[----:B------:R-:W-:Y:S01]  /*a220*/  HADD2.F32 R69, -RZ, R69.H1_H1 ;  /* 0x30000045ff457230 */ /* 0x000fe20000004100 */
[----:B------:R-:W-:Y:S01]  /*a230*/  F2FP.F16.E4M3.UNPACK_B R82, R54.H1 ;  /* 0x00000036ff52723e */ /* 0x000fe200030006ff */
[----:B------:R-:W-:-:S02]  /*a240*/  HADD2.F32 R148, -RZ, R148.H1_H1 ;  /* 0x30000094ff947230 */ /* 0x000fc40000004100 */
[----:B------:R-:W-:Y:S01]  /*a250*/  FFMA.FTZ R68, R71, R68, R84 ;  /* 0x0000004447447223 */ /* 0x000fe20000010054 */
[-C--:B------:R-:W-:Y:S01]  /*a260*/  FMUL.FTZ R70, R81, R150.reuse ;  /* 0x0000009651467220 */ /* 0x080fe20000410000 */
[C---:B------:R-:W-:Y:S01]  /*a270*/  FMUL.FTZ R150, R69.reuse, R150 ;  /* 0x0000009645967220 */ /* 0x040fe20000410000 */
[----:B------:R-:W-:Y:S01]  /*a280*/  F2FP.F16.E4M3.UNPACK_B R84, R147.H1 ;  /* 0x00000093ff54723e */ /* 0x000fe200030006ff */
[--C-:B------:R-:W-:Y:S01]  /*a290*/  HADD2.F32 R136, -RZ, R85.reuse.H0_H0 ;  /* 0x20000055ff887230 */ /* 0x100fe20000004100 */
[----:B------:R-:W-:Y:S01]  /*a2a0*/  F2FP.F16.E4M3.UNPACK_B R71, R62.H1 ;  /* 0x0000003eff47723e */ /* 0x000fe200030006ff */
[--C-:B------:R-:W-:Y:S02]  /*a2b0*/  HADD2.F32 R83, -RZ, R82.reuse.H0_H0 ;  /* 0x20000052ff537230 */ /* 0x100fe40000004100 */
[-C--:B------:R-:W-:Y:S01]  /*a2c0*/  FFMA.FTZ R70, R69, R148.reuse, -R70 ;  /* 0x0000009445467223 */ /* 0x080fe20000010846 */
[----:B------:R-:W-:Y:S02]  /*a2d0*/  HADD2.F32 R85, -RZ, R85.H1_H1 ;  /* 0x30000055ff557230 */ /* 0x000fe40000004100 */
[----:B------:R-:W-:Y:S01]  /*a2e0*/  FFMA.FTZ R69, R81, R148, R150 ;  /* 0x0000009451457223 */ /* 0x000fe20000010096 */
[----:B------:R-:W-:-:S02]  /*a2f0*/  HADD2.F32 R82, -RZ, R82.H1_H1 ;  /* 0x30000052ff527230 */ /* 0x000fc40000004100 */
[----:B------:R-:W-:Y:S01]  /*a300*/  FMUL.FTZ R148, R83, R136 ;  /* 0x0000008853947220 */ /* 0x000fe20000410000 */
[--C-:B------:R-:W-:Y:S01]  /*a310*/  HADD2.F32 R81, -RZ, R71.reuse.H0_H0 ;  /* 0x20000047ff517230 */ /* 0x100fe20000004100 */
[----:B------:R-:W-:Y:S01]  /*a320*/  F2FP.F16.E4M3.UNPACK_B R62, R62 ;  /* 0x0000003eff3e723e */ /* 0x000fe200020006ff */
[--C-:B------:R-:W-:Y:S02]  /*a330*/  HADD2.F32 R86, -RZ, R84.reuse.H0_H0 ;  /* 0x20000054ff567230 */ /* 0x100fe40000004100 */
[----:B------:R-:W-:Y:S01]  /*a340*/  FMUL.FTZ R150, R82, R85 ;  /* 0x0000005552967220 */ /* 0x000fe20000410000 */
[----:B------:R-:W-:Y:S02]  /*a350*/  HADD2.F32 R71, -RZ, R71.H1_H1 ;  /* 0x30000047ff477230 */ /* 0x000fe40000004100 */
[C---:B------:R-:W-:Y:S01]  /*a360*/  FMUL.FTZ R136, R81.reuse, R136 ;  /* 0x0000008851887220 */ /* 0x040fe20000410000 */
[----:B------:R-:W-:Y:S02]  /*a370*/  HADD2.F32 R84, -RZ, R84.H1_H1 ;  /* 0x30000054ff547230 */ /* 0x000fe40000004100 */
[-C--:B------:R-:W-:Y:S01]  /*a380*/  FFMA.FTZ R148, R81, R86.reuse, -R148 ;  /* 0x0000005651947223 */ /* 0x080fe20000010894 */
[----:B------:R-:W-:Y:S01]  /*a390*/  F2FP.F16.E4M3.UNPACK_B R147, R147 ;  /* 0x00000093ff93723e */ /* 0x000fe200020006ff */
[----:B------:R-:W-:Y:S01]  /*a3a0*/  FMUL.FTZ R85, R71, R85 ;  /* 0x0000005547557220 */ /* 0x000fe20000410000 */
[----:B------:R-:W-:Y:S01]  /*a3b0*/  FFMA.FTZ R136, R83, R86, R136 ;  /* 0x0000005653887223 */ /* 0x000fe20000010088 */
[----:B------:R-:W-:Y:S01]  /*a3c0*/  FFMA.FTZ R87, R71, R84, -R150 ;  /* 0x0000005447577223 */ /* 0x000fe20000010896 */
[----:B------:R-:W-:Y:S01]  /*a3d0*/  F2FP.F16.E4M3.UNPACK_B R71, R54 ;  /* 0x00000036ff47723e */ /* 0x000fe200020006ff */
[----:B------:R-:W-:-:S02]  /*a3e0*/  HADD2.F32 R83, -RZ, R149.H0_H0 ;  /* 0x20000095ff537230 */ /* 0x000fc40000004100 */
[----:B------:R-:W-:Y:S01]  /*a3f0*/  FFMA.FTZ R137, R82, R84, R85 ;  /* 0x0000005452897223 */ /* 0x000fe20000010055 */
[--C-:B------:R-:W-:Y:S01]  /*a400*/  HADD2.F32 R54, -RZ, R62.reuse.H0_H0 ;  /* 0x2000003eff367230 */ /* 0x100fe20000004100 */
[----:B------:R-:W-:Y:S01]  /*a410*/  F2FP.SATFINITE.E4M3.F32.PACK_AB_MERGE_C R63, R66, R63, RZ ;  /* 0x0000003f423f723e */ /* 0x000fe200048070ff */
        /* <DEDUP_REMOVED lines=12> */
[----:B------:R-:W-:Y:S01]  /*a4e0*/  F2FP.SATFINITE.E4M3.F32.PACK_AB_MERGE_C R64, R70, R67, R63 ;  /* 0x000000434640723e */ /* 0x000fe2000480703f */
[-C--:B------:R-:W-:Y:S01]  /*a4f0*/  FFMA.FTZ R85, R54, R82.reuse, -R85 ;  /* 0x0000005236557223 */ /* 0x080fe20000010855 */
[----:B------:R-:W-:Y:S01]  /*a500*/  FFMA.FTZ R54, R81, R82, R84 ;  /* 0x0000005251367223 */ /* 0x000fe20000010054 */
[-C--:B------:R-:W-:Y:S01]  /*a510*/  FFMA.FTZ R62, R62, R147.reuse, -R83 ;  /* 0x000000933e3e7223 */ /* 0x080fe20000010853 */
[----:B------:R-:W-:Y:S01]  /*a520*/  FFMA.FTZ R147, R71, R147, R86 ;  /* 0x0000009347937223 */ /* 0x000fe20000010056 */
[----:B------:R-:W-:Y:S02]  /*a530*/  F2FP.F16.E4M3.UNPACK_B R71, R53 ;  /* 0x00000035ff47723e */ /* 0x000fe400020006ff */
[----:B------:R-:W-:-:S02]  /*a540*/  F2FP.F16.E4M3.UNPACK_B R81, R52 ;  /* 0x00000034ff51723e */ /* 0x000fc400020006ff */
[----:B------:R-:W-:Y:S01]  /*a550*/  F2FP.SATFINITE.E4M3.F32.PACK_AB_MERGE_C R63, R69, R68, R65 ;  /* 0x00000044453f723e */ /* 0x000fe20004807041 */
[----:B------:R-:W-:Y:S01]  /*a560*/  HADD2.F32 R67, -RZ, R71.H0_H0 ;  /* 0x20000047ff437230 */ /* 0x000fe20000004100 */
[-C--:B------:R-:W-:Y:S01]  /*a570*/  F2FP.F16.E4M3.UNPACK_B R69, R50.reuse ;  /* 0x00000032ff45723e */ /* 0x080fe200020006ff */
[----:B------:R-:W-:Y:S01]  /*a580*/  HADD2.F32 R68, -RZ, R81.H0_H0 ;  /* 0x20000051ff447230 */ /* 0x000fe20000004100 */
[----:B------:R-:W-:Y:S01]  /*a590*/  F2FP.F16.E4M3.UNPACK_B R50, R50.H1 ;  /* 0x00000032ff32723e */ /* 0x000fe200030006ff */
        /* <DEDUP_REMOVED lines=13> */
[----:B------:R-:W-:Y:S01]  /*a670*/  FMUL.FTZ R82, R68, R81 ;  /* 0x0000005144527220 */ /* 0x000fe20000410000 */
[----:B------:R-:W-:-:S02]  /*a680*/  F2FP.F16.E4M3.UNPACK_B R81, R52.H1 ;  /* 0x00000034ff51723e */ /* 0x000fc400030006ff */
[----:B------:R-:W-:Y:S01]  /*a690*/  F2FP.F16.E4M3.UNPACK_B R67, R60.H1 ;  /* 0x0000003cff43723e */ /* 0x000fe200030006ff */
[-C--:B------:R-:W-:Y:S01]  /*a6a0*/  FFMA.FTZ R60, R68, R70.reuse, -R83 ;  /* 0x00000046443c7223 */ /* 0x080fe20000010853 */
        /* <DEDUP_REMOVED lines=8> */
[----:B------:R-:W-:-:S02]  /*a730*/  HADD2.F32 R71, -RZ, R50.H0_H0 ;  /* 0x20000032ff477230 */ /* 0x000fc40000004100 */
[----:B------:R-:W-:Y:S01]  /*a740*/  FMUL.FTZ R83, R52, R83 ;  /* 0x0000005334537220 */ /* 0x000fe20000410000 */
[----:B------:R-:W-:Y:S01]  /*a750*/  HADD2.F32 R67, -RZ, R67.H1_H1 ;  /* 0x30000043ff437230 */ /* 0x000fe20000004100 */
[----:B------:R-:W-:Y:S01]  /*a760*/  F2FP.SATFINITE.E4M3.F32.PACK_AB_MERGE_C R62, R62, R85, R87 ;  /* 0x000000553e3e723e */ /* 0x000fe20004807057 */
[----:B------:R-:W-:Y:S02]  /*a770*/  HADD2.F32 R82, -RZ, R50.H1_H1 ;  /* 0x30000032ff527230 */ /* 0x000fe40000004100 */
[-C--:B------:R-:W-:Y:S01]  /*a780*/  FFMA.FTZ R50, R52, R71.reuse, -R81 ;  /* 0x0000004734327223 */ /* 0x080fe20000010851 */
[----:B------:R-:W-:Y:S02]  /*a790*/  HADD2.F32 R69, -RZ, R69.H1_H1 ;  /* 0x30000045ff457230 */ /* 0x000fe40000004100 */
[----:B------:R-:W-:Y:S01]  /*a7a0*/  FFMA.FTZ R52, R68, R71, R83 ;  /* 0x0000004744347223 */ /* 0x000fe20000010053 */
[-C--:B------:R-:W-:Y:S01]  /*a7b0*/  FMUL.FTZ R68, R67, R70.reuse ;  /* 0x0000004643447220 */ /* 0x080fe20000410000 */
[----:B------:R-:W-:Y:S01]  /*a7c0*/  F2FP.F16.E4M3.UNPACK_B R85, R49.H1 ;  /* 0x00000031ff55723e */ /* 0x000fe200030006ff */
[----:B------:R-:W-:-:S02]  /*a7d0*/  FMUL.FTZ R84, R69, R70 ;  /* 0x0000004645547220 */ /* 0x000fc40000410000 */
[-C--:B------:R-:W-:Y:S01]  /*a7e0*/  FFMA.FTZ R147, R69, R82.reuse, R68 ;  /* 0x0000005245937223 */ /* 0x080fe20000010044 */
[----:B------:R-:W-:Y:S01]  /*a7f0*/  F2FP.F16.E4M3.UNPACK_B R69, R55.H1 ;  /* 0x00000037ff45723e */ /* 0x000fe200030006ff */
[----:B------:R-:W-:Y:S02]  /*a800*/  HADD2.F32 R87, -RZ, R85.H0_H0 ;  /* 0x20000055ff577230 */ /* 0x000fe40000004100 */
[----:B------:R-:W-:Y:S01]  /*a810*/  FFMA.FTZ R137, R67, R82, -R84 ;  /* 0x0000005243897223 */ /* 0x000fe20000010854 */
[----:B------:R-:W-:Y:S02]  /*a820*/  F2FP.F16.E4M3.UNPACK_B R67, R51 ;  /* 0x00000033ff43723e */ /* 0x000fe400020006ff */
[----:B------:R-:W-:Y:S02]  /*a830*/  F2FP.F16.E4M3.UNPACK_B R84, R49 ;  /* 0x00000031ff54723e */ /* 0x000fe400020006ff */
[----:B------:R-:W-:Y:S01]  /*a840*/  F2FP.F16.E4M3.UNPACK_B R70, R55 ;  /* 0x00000037ff46723e */ /* 0x000fe200020006ff */
[----:B------:R-:W-:Y:S01]  /*a850*/  HADD2.F32 R55, -RZ, R67.H0_H0 ;  /* 0x20000043ff377230 */ /* 0x000fe20000004100 */
        /* <DEDUP_REMOVED lines=8> */
[-C--:B------:R-:W-:Y:S01]  /*a8e0*/  FMUL.FTZ R136, R71, R86.reuse ;  /* 0x0000005647887220 */ /* 0x080fe20000410000 */
[----:B------:R-:W-:Y:S02]  /*a8f0*/  HADD2.F32 R83, -RZ, R81.H0_H0 ;  /* 0x20000051ff537230 */ /* 0x000fe40000004100 */
[-C--:B------:R-:W-:Y:S01]  /*a900*/  FMUL.FTZ R149, R48, R87.reuse ;  /* 0x0000005730957220 */ /* 0x080fe20000410000 */
[----:B------:R-:W-:Y:S02]  /*a910*/  HADD2.F32 R82, -RZ, R49.H0_H0 ;  /* 0x20000031ff527230 */ /* 0x000fe40000004100 */
[C---:B------:R-:W-:Y:S01]  /*a920*/  FMUL.FTZ R87, R68.reuse, R87 ;  /* 0x0000005744577220 */ /* 0x040fe20000410000 */
[----:B------:R-:W-:Y:S01]  /*a930*/  FMUL.FTZ R86, R55, R86 ;  /* 0x0000005637567220 */ /* 0x000fe20000410000 */
[-C--:B------:R-:W-:Y:S01]  /*a940*/  FFMA.FTZ R149, R68, R83.reuse, -R149 ;  /* 0x0000005344957223 */ /* 0x080fe20000010895 */
[----:B------:R-:W-:Y:S02]  /*a950*/  HADD2.F32 R69, -RZ, R69.H1_H1 ;  /* 0x30000045ff457230 */ /* 0x000fe40000004100 */
[----:B------:R-:W-:Y:S01]  /*a960*/  FFMA.FTZ R87, R48, R83, R87 ;  /* 0x0000005330577223 */ /* 0x000fe20000010057 */
[----:B------:R-:W-:-:S02]  /*a970*/  HADD2.F32 R68, -RZ, R85.H1_H1 ;  /* 0x30000055ff447230 */ /* 0x000fc40000004100 */
[-C--:B------:R-:W-:Y:S01]  /*a980*/  FFMA.FTZ R136, R55, R82.reuse, -R136 ;  /* 0x0000005237887223 */ /* 0x080fe20000010888 */
[----:B------:R-:W-:Y:S02]  /*a990*/  HADD2.F32 R51, -RZ, R51.H1_H1 ;  /* 0x30000033ff337230 */ /* 0x000fe40000004100 */
[----:B------:R-:W-:Y:S01]  /*a9a0*/  FFMA.FTZ R86, R71, R82, R86 ;  /* 0x0000005247567223 */ /* 0x000fe20000010056 */
[----:B------:R-:W-:Y:S02]  /*a9b0*/  HADD2.F32 R67, -RZ, R67.H1_H1 ;  /* 0x30000043ff437230 */ /* 0x000fe40000004100 */
[-C--:B------:R-:W-:Y:S01]  /*a9c0*/  FMUL.FTZ R82, R69, R68.reuse ;  /* 0x0000004445527220 */ /* 0x080fe20000410000 */
[----:B------:R-:W-:Y:S02]  /*a9d0*/  HADD2.F32 R70, -RZ, R70.H1_H1 ;  /* 0x30000046ff467230 */ /* 0x000fe40000004100 */
[----:B------:R-:W-:Y:S01]  /*a9e0*/  FMUL.FTZ R148, R51, R68 ;  /* 0x0000004433947220 */ /* 0x000fe20000410000 */
[----:B------:R-:W-:Y:S01]  /*a9f0*/  HADD2.F32 R84, -RZ, R84.H1_H1 ;  /* 0x30000054ff547230 */ /* 0x000fe20000004100 */
[----:B------:R-:W-:Y:S01]  /*aa00*/  F2FP.SATFINITE.E4M3.F32.PACK_AB_MERGE_C R52, R147, R52, RZ ;  /* 0x000000349334723e */ /* 0x000fe200048070ff */
[----:B------:R-:W-:-:S02]  /*aa10*/  HADD2.F32 R48, -RZ, R81.H1_H1 ;  /* 0x30000051ff307230 */ /* 0x000fc40000004100 */
[----:B------:R-:W-:Y:S02]  /*aa20*/  HADD2.F32 R49, -RZ, R49.H1_H1 ;  /* 0x30000031ff317230 */ /* 0x000fe40000004100 */
[CC--:B------:R-:W-:Y:S01]  /*aa30*/  FMUL.FTZ R68, R70.reuse, R84.reuse ;  /* 0x0000005446447220 */ /* 0x0c0fe20000410000 */
[----:B------:R-:W-:Y:S01]  /*aa40*/  FMUL.FTZ R55, R67, R84 ;  /* 0x0000005443377220 */ /* 0x000fe20000410000 */
        /* <DEDUP_REMOVED lines=13> */
.L_x_6362:
[----:B------:R-:W-:Y:S05]  /*ab20*/  BSYNC B2 ;  /* 0x0000000000027941 */ /* 0x000fea0003800000 */
.L_x_6361:
        /* <DEDUP_REMOVED lines=11> */
.L_x_6360:
[----:B------:R-:W-:Y:S05]  /*abe0*/  BSYNC B1 ;  /* 0x0000000000017941 */ /* 0x000fea0003800000 */
.L_x_6359:
[----:B-1----:R-:W-:Y:S01]  /*abf0*/  IADD3 R49, R228, 0xc0, RZ ;  /* 0x000000c0e4317810 */ /* 0x002fe20007ffe0ff */
[----:B--2---:R-:W-:-:S03]  /*ac00*/  IMAD R48, R120, R128, RZ ;  /* 0x0000008078307224 */ /* 0x004fc600078e02ff */
[C---:B------:R-:W-:Y:S01]  /*ac10*/  ISETP.GE.OR P3, PT, R49.reuse, R118, P0 ;  /* 0x000000763100720c */ /* 0x040fe20000766670 */
[----:B------:R-:W-:-:S04]  /*ac20*/  IMAD.WIDE.U32 R126, R49, R128, R126 ;  /* 0x00000080317e7225 */ /* 0x000fc800078e007e */
[----:B------:R-:W-:-:S08]  /*ac30*/  IMAD R61, R49, R129, R48 ;  /* 0x00000081313d7224 */ /* 0x000fd000078e0230 */
[----:B------:R-:W-:Y:S05]  /*ac40*/  @P3 BRA `(.L_x_6341) ;  /* 0x0000001400b83947 */ /* 0x000fea0003800000 */
[----:B------:R-:W2:Y:S01]  /*ac50*/  LDL R49, [R1+0x18] ;  /* 0x0000180001317983 */ /* 0x000ea20000100800 */
[----:B------:R-:W1:Y:S03]  /*ac60*/  LDC.64 R56, c[0x0][0x2e8] ;  /* 0x0000ba00ff387b82 */ /* 0x000e660000000a00 */
[----:B------:R-:W3:Y:S01]  /*ac70*/  LDL R50, [R1+0x74] ;  /* 0x0000740001327983 */ /* 0x000ee20000100800 */
[----:B------:R-:W-:Y:S01]  /*ac80*/  VIADD R51, R228, 0xc0 ;  /* 0x000000c0e4337836 */ /* 0x000fe20000000000 */
[----:B------:R-:W-:Y:S01]  /*ac90*/  IADD3 R59, P3, P4, R44, R126, R27 ;  /* 0x0000007e2c3b7210 */ /* 0x000fe20007c7e01b */
[----:B------:R-:W-:Y:S01]  /*aca0*/  IMAD.IADD R61, R127, 0x1, R61 ;  /* 0x000000017f3d7824 */ /* 0x000fe200078e023d */
[----:B------:R-:W-:Y:S01]  /*acb0*/  BSSY B1, `(.L_x_6363) ;  /* 0x00000ef000017945 */ /* 0x000fe20003800000 */
[----:B------:R-:W-:-:S03]  /*acc0*/  IMAD.SHL.U32 R51, R51, 0x80, RZ ;  /* 0x0000008033337824 */ /* 0x000fc600078e00ff */
[----:B------:R-:W-:Y:S02]  /*acd0*/  IADD3.X R48, R20, R61, R21, P3, P4 ;  /* 0x0000003d14307210 */ /* 0x000fe40001fe8415 */
[----:B------:R-:W-:Y:S02]  /*ace0*/  LOP3.LUT R51, R51, 0x380, RZ, 0xc0, !PT ;  /* 0x0000038033337812 */ /* 0x000fe400078ec0ff */
[----:B-1----:R-:W-:-:S05]  /*acf0*/  IADD3 R58, P3, R59, R56, RZ ;  /* 0x000000383b3a7210 */ /* 0x002fca0007f7e0ff */
[----:B------:R-:W-:Y:S01]  /*ad00*/  IMAD.X R59, R48, 0x1, R57, P3 ;  /* 0x00000001303b7824 */ /* 0x000fe200018e0639 */
[----:B--2---:R-:W-:-:S04]  /*ad10*/  LOP3.LUT P6, RZ, R49, 0x2, RZ, 0xc0, !PT ;  /* 0x0000000231ff7812 */ /* 0x004fc800078cc0ff */
[----:B------:R-:W-:-:S04]  /*ad20*/  SEL R146, R115, R146, !P6 ;  /* 0x0000009273927207 */ /* 0x000fc80007000000 */
[----:B------:R-:W-:-:S04]  /*ad30*/  SHF.R.S32.HI R49, RZ, 0x1f, R146 ;  /* 0x0000001fff317819 */ /* 0x000fc80000011492 */
[----:B------:R-:W-:-:S04]  /*ad40*/  LEA.HI R49, R49, R146, RZ, 0x5 ;  /* 0x0000009231317211 */ /* 0x000fc800078f28ff */
[----:B------:R-:W-:-:S05]  /*ad50*/  LEA.HI.SX32 R49, R49, R28, 0x1b ;  /* 0x0000001c31317211 */ /* 0x000fca00078fdaff */
[----:B------:R-:W-:Y:S02]  /*ad60*/  IMAD.SHL.U32 R63, R49, 0x10, RZ ;  /* 0x00000010313f7824 */ /* 0x000fe400078e00ff */
[----:B------:R-:W-:-:S03]  /*ad70*/  IMAD R49, R17, 0x7000, R108 ;  /* 0x0000700011317824 */ /* 0x000fc600078e026c */
[----:B------:R-:W-:Y:S01]  /*ad80*/  LOP3.LUT R48, R51, 0x70, R63, 0xf8, !PT ;  /* 0x0000007033307812 */ /* 0x000fe200078ef83f */
[----:B------:R-:W-:-:S03]  /*ad90*/  IMAD.IADD R49, R16, 0x1, R49 ;  /* 0x0000000110317824 */ /* 0x000fc600078e0231 */
[----:B------:R-:W-:-:S05]  /*ada0*/  LOP3.LUT R48, R48, R139, RZ, 0x3c, !PT ;  /* 0x0000008b30307212 */ /* 0x000fca00078e3cff */
[----:B---3--:R-:W-:-:S04]  /*adb0*/  IMAD.IADD R48, R50, 0x1, R48 ;  /* 0x0000000132307824 */ /* 0x008fc800078e0230 */
        /* <DEDUP_REMOVED lines=8> */
[----:B--2---:R-:W-:Y:S01]  /*ae40*/  IMAD.MOV.U32 R68, RZ, RZ, R52 ;  /* 0x000000ffff447224 */ /* 0x004fe200078e0034 */
[--C-:B------:R-:W-:Y:S01]  /*ae50*/  SHF.R.U32.HI R81, RZ, 0x18, R73.reuse ;  /* 0x00000018ff517819 */ /* 0x100fe20000011649 */
[----:B------:R-:W-:Y:S01]  /*ae60*/  IMAD.SHL.U32 R48, R82, 0x100, RZ ;  /* 0x0000010052307824 */ /* 0x000fe200078e00ff */
[----:B------:R-:W-:Y:S01]  /*ae70*/  SHF.R.U32.HI R83, RZ, 0x10, R73 ;  /* 0x00000010ff537819 */ /* 0x000fe20000011649 */
[----:B------:R-:W-:Y:S01]  /*ae80*/  IMAD.MOV.U32 R62, RZ, RZ, R50 ;  /* 0x000000ffff3e7224 */ /* 0x000fe200078e0032 */
[----:B------:R-:W-:Y:S02]  /*ae90*/  MOV R60, R49 ;  /* 0x00000031003c7202 */ /* 0x000fe40000000f00 */
[----:B------:R-:W-:Y:S01]  /*aea0*/  SHF.R.U32.HI R73, RZ, 0x8, R75 ;  /* 0x00000008ff497819 */ /* 0x000fe2000001164b */
[----:B------:R-:W-:Y:S01]  /*aeb0*/  IMAD.U32 R50, R83, 0x10000, RZ ;  /* 0x0001000053327824 */ /* 0x000fe200078e00ff */
[----:B------:R-:W-:-:S02]  /*aec0*/  SHF.R.U32.HI R71, RZ, 0x8, R77 ;  /* 0x00000008ff477819 */ /* 0x000fc4000001164d */
[----:B------:R-:W-:Y:S02]  /*aed0*/  SHF.R.U32.HI R70, RZ, 0x8, R79 ;  /* 0x00000008ff467819 */ /* 0x000fe4000001164f */
[----:B------:R-:W-:Y:S01]  /*aee0*/  PRMT R49, R81, 0x654, R64 ;  /* 0x0000065451317816 */ /* 0x000fe20000000040 */
[----:B------:R-:W-:Y:S01]  /*aef0*/  IMAD.SHL.U32 R52, R71, 0x100, RZ ;  /* 0x0000010047347824 */ /* 0x000fe200078e00ff */
[----:B------:R-:W-:Y:S01]  /*af00*/  LOP3.LUT R65, R75, 0xff, RZ, 0xc0, !PT ;  /* 0x000000ff4b417812 */ /* 0x000fe200078ec0ff */
[----:B------:R-:W-:Y:S01]  /*af10*/  IMAD.SHL.U32 R64, R70, 0x100, RZ ;  /* 0x0000010046407824 */ /* 0x000fe200078e00ff */
[----:B------:R-:W-:Y:S02]  /*af20*/  SHF.R.U32.HI R78, RZ, 0x18, R75 ;  /* 0x00000018ff4e7819 */ /* 0x000fe4000001164b */
[----:B------:R-:W-:Y:S02]  /*af30*/  LOP3.LUT R67, R77, 0xff, RZ, 0xc0, !PT ;  /* 0x000000ff4d437812 */ /* 0x000fe400078ec0ff */
[----:B------:R-:W-:-:S02]  /*af40*/  SHF.R.U32.HI R74, RZ, 0x18, R77 ;  /* 0x00000018ff4a7819 */ /* 0x000fc4000001164d */
[----:B------:R-:W-:Y:S01]  /*af50*/  LOP3.LUT R49, R49, 0xff00, R48, 0xf8, !PT ;  /* 0x0000ff0031317812 */ /* 0x000fe200078ef830 */
[----:B------:R-:W-:Y:S01]  /*af60*/  IMAD.SHL.U32 R48, R73, 0x100, RZ ;  /* 0x0000010049307824 */ /* 0x000fe200078e00ff */
[----:B------:R-:W-:Y:S02]  /*af70*/  LOP3.LUT R69, R79, 0xff0000ff, RZ, 0xc0, !PT ;  /* 0xff0000ff4f457812 */ /* 0x000fe400078ec0ff */
[----:B------:R-:W-:Y:S02]  /*af80*/  PRMT R65, R78, 0x654, R65 ;  /* 0x000006544e417816 */ /* 0x000fe40000000041 */
[----:B------:R-:W-:Y:S02]  /*af90*/  PRMT R67, R74, 0x654, R67 ;  /* 0x000006544a437816 */ /* 0x000fe40000000043 */
[----:B------:R-:W-:Y:S02]  /*afa0*/  SHF.R.U32.HI R80, RZ, 0x10, R75 ;  /* 0x00000010ff507819 */ /* 0x000fe4000001164b */
[----:B------:R-:W-:-:S02]  /*afb0*/  SHF.R.U32.HI R76, RZ, 0x10, R77 ;  /* 0x00000010ff4c7819 */ /* 0x000fc4000001164d */
[----:B------:R-:W-:Y:S02]  /*afc0*/  LOP3.LUT R65, R65, 0xff00, R48, 0xf8, !PT ;  /* 0x0000ff0041417812 */ /* 0x000fe400078ef830 */
[----:B------:R-:W-:Y:S01]  /*afd0*/  LOP3.LUT R75, R67, 0xff00, R52, 0xf8, !PT ;  /* 0x0000ff00434b7812 */ /* 0x000fe200078ef834 */
[----:B------:R-:W-:Y:S01]  /*afe0*/  IMAD.U32 R52, R76, 0x10000, RZ ;  /* 0x000100004c347824 */ /* 0x000fe200078e00ff */
[----:B------:R-:W-:Y:S02]  /*aff0*/  LOP3.LUT R77, R69, 0xff00, R64, 0xf8, !PT ;  /* 0x0000ff00454d7812 */ /* 0x000fe400078ef840 */
[----:B------:R-:W-:Y:S02]  /*b000*/  SHF.L.U32 R48, R80, 0x10, RZ ;  /* 0x0000001050307819 */ /* 0x000fe400000006ff */
[----:B------:R-:W-:Y:S02]  /*b010*/  F2FP.F16.E4M3.UNPACK_B R73, R144.H1 ;  /* 0x00000090ff49723e */ /* 0x000fe400030006ff */
[----:B------:R-:W-:-:S02]  /*b020*/  F2FP.F16.E4M3.UNPACK_B R69, R68.H1 ;  /* 0x00000044ff45723e */ /* 0x000fc400030006ff */
[----:B------:R-:W-:Y:S02]  /*b030*/  F2FP.F16.E4M3.UNPACK_B R67, R66.H1 ;  /* 0x00000042ff43723e */ /* 0x000fe400030006ff */
[----:B------:R-:W-:Y:S02]  /*b040*/  SHF.R.U32.HI R72, RZ, 0x10, R79 ;  /* 0x00000010ff487819 */ /* 0x000fe4000001164f */
[----:B------:R-:W-:Y:S01]  /*b050*/  LOP3.LUT R50, R49, 0xff0000, R50, 0xf8, !PT ;  /* 0x00ff000031327812 */ /* 0x000fe200078ef832 */
[----:B------:R-:W-:Y:S01]  /*b060*/  HADD2.F32 R49, -RZ, R73.H0_H0 ;  /* 0x20000049ff317230 */ /* 0x000fe20000004100 */
[----:B------:R-:W-:Y:S01]  /*b070*/  LOP3.LUT R48, R65, 0xff0000, R48, 0xf8, !PT ;  /* 0x00ff000041307812 */ /* 0x000fe200078ef830 */
[----:B------:R-:W-:Y:S01]  /*b080*/  HADD2.F32 R65, -RZ, R69.H0_H0 ;  /* 0x20000045ff417230 */ /* 0x000fe20000004100 */
[----:B------:R-:W-:Y:S01]  /*b090*/  F2FP.F16.E4M3.UNPACK_B R70, R142.H1 ;  /* 0x0000008eff46723e */ /* 0x000fe200030006ff */
[----:B------:R-:W-:Y:S01]  /*b0a0*/  HADD2.F32 R64, -RZ, R67.H0_H0 ;  /* 0x20000043ff407230 */ /* 0x000fe20000004100 */
[----:B------:R-:W-:Y:S01]  /*b0b0*/  F2FP.F16.E4M3.UNPACK_B R144, R144 ;  /* 0x00000090ff90723e */ /* 0x000fe200020006ff */
[----:B------:R-:W-:-:S02]  /*b0c0*/  IMAD.U32 R72, R72, 0x10000, RZ ;  /* 0x0001000048487824 */ /* 0x000fc400078e00ff */
[-C--:B------:R-:W-:Y:S01]  /*b0d0*/  FMUL.FTZ R79, R65, R49.reuse ;  /* 0x00000031414f7220 */ /* 0x080fe20000410000 */
[--C-:B------:R-:W-:Y:S02]  /*b0e0*/  HADD2.F32 R71, -RZ, R70.reuse.H0_H0 ;  /* 0x20000046ff477230 */ /* 0x100fe40000004100 */
[C---:B------:R-:W-:Y:S01]  /*b0f0*/  FMUL.FTZ R74, R64.reuse, R49 ;  /* 0x00000031404a7220 */ /* 0x040fe20000410000 */
[----:B------:R-:W-:Y:S01]  /*b100*/  HADD2.F32 R67, -RZ, R67.H1_H1 ;  /* 0x30000043ff437230 */ /* 0x000fe20000004100 */
[----:B------:R-:W-:Y:S01]  /*b110*/  LOP3.LUT R49, R77, 0xff0000, R72, 0xf8, !PT ;  /* 0x00ff00004d317812 */ /* 0x000fe200078ef848 */
[----:B------:R-:W-:Y:S02]  /*b120*/  HADD2.F32 R72, -RZ, R70.H1_H1 ;  /* 0x30000046ff487230 */ /* 0x000fe40000004100 */
[-C--:B------:R-:W-:Y:S01]  /*b130*/  FFMA.FTZ R64, R64, R71.reuse, -R79 ;  /* 0x0000004740407223 */ /* 0x080fe2000001084f */
[----:B------:R-:W-:Y:S01]  /*b140*/  FFMA.FTZ R65, R65, R71, R74 ;  /* 0x0000004741417223 */ /* 0x000fe2000001004a */
[----:B------:R-:W-:Y:S01]  /*b150*/  HADD2.F32 R70, -RZ, R73.H1_H1 ;  /* 0x30000049ff467230 */ /* 0x000fe20000004100 */
[----:B------:R-:W-:Y:S01]  /*b160*/  F2FP.F16.E4M3.UNPACK_B R66, R66 ;  /* 0x00000042ff42723e */ /* 0x000fe200020006ff */
[----:B------:R-:W-:Y:S01]  /*b170*/  HADD2.F32 R71, -RZ, R69.H1_H1 ;  /* 0x30000045ff477230 */ /* 0x000fe20000004100 */
[----:B------:R-:W-:Y:S01]  /*b180*/  F2FP.F16.E4M3.UNPACK_B R69, R68 ;  /* 0x00000044ff45723e */ /* 0x000fe200020006ff */
[----:B------:R-:W-:-:S02]  /*b190*/  HADD2.F32 R73, -RZ, R144.H0_H0 ;  /* 0x20000090ff497230 */ /* 0x000fc40000004100 */
[----:B------:R-:W-:Y:S01]  /*b1a0*/  FMUL.FTZ R76, R67, R70 ;  /* 0x00000046434c7220 */ /* 0x000fe20000410000 */
[----:B------:R-:W-:Y:S01]  /*b1b0*/  F2FP.F16.E4M3.UNPACK_B R142, R142 ;  /* 0x0000008eff8e723e */ /* 0x000fe200020006ff */
[----:B------:R-:W-:Y:S01]  /*b1c0*/  FMUL.FTZ R74, R71, R70 ;  /* 0x00000046474a7220 */ /* 0x000fe20000410000 */
[----:B------:R-:W-:Y:S01]  /*b1d0*/  HADD2.F32 R70, -RZ, R69.H0_H0 ;  /* 0x20000045ff467230 */ /* 0x000fe20000004100 */
[----:B------:R-:W-:Y:S01]  /*b1e0*/  LOP3.LUT R52, R75, 0xff0000, R52, 0xf8, !PT ;  /* 0x00ff00004b347812 */ /* 0x000fe200078ef834 */
[----:B------:R-:W-:Y:S02]  /*b1f0*/  HADD2.F32 R68, -RZ, R66.H0_H0 ;  /* 0x20000042ff447230 */ /* 0x000fe40000004100 */
[----:B------:R-:W-:Y:S01]  /*b200*/  FFMA.FTZ R78, R71, R72, R76 ;  /* 0x00000048474e7223 */ /* 0x000fe2000001004c */
[----:B------:R-:W-:Y:S02]  /*b210*/  HADD2.F32 R71, -RZ, R142.H0_H0 ;  /* 0x2000008eff477230 */ /* 0x000fe40000004100 */
[----:B------:R-:W-:Y:S01]  /*b220*/  FMUL.FTZ R75, R70, R73 ;  /* 0x00000049464b7220 */ /* 0x000fe20000410000 */
[----:B------:R-:W-:-:S02]  /*b230*/  HADD2.F32 R144, -RZ, R144.H1_H1 ;  /* 0x30000090ff907230 */ /* 0x000fc40000004100 */
[C---:B------:R-:W-:Y:S01]  /*b240*/  FMUL.FTZ R73, R68.reuse, R73 ;  /* 0x0000004944497220 */ /* 0x040fe20000410000 */
[----:B------:R-:W-:Y:S02]  /*b250*/  HADD2.F32 R69, -RZ, R69.H1_H1 ;  /* 0x30000045ff457230 */ /* 0x000fe40000004100 */
[----:B------:R-:W-:Y:S01]  /*b260*/  FFMA.FTZ R67, R67, R72, -R74 ;  /* 0x0000004843437223 */ /* 0x000fe2000001084a */
[-C--:B------:R-:W-:Y:S01]  /*b270*/  FFMA.FTZ R74, R68, R71.reuse, -R75 ;  /* 0x00000047444a7223 */ /* 0x080fe2000001084b */
[----:B------:R-:W-:Y:S01]  /*b280*/  FFMA.FTZ R76, R70, R71, R73 ;  /* 0x00000047464c7223 */ /* 0x000fe20000010049 */
[----:B------:R-:W-:Y:S02]  /*b290*/  HADD2.F32 R66, -RZ, R66.H1_H1 ;  /* 0x30000042ff427230 */ /* 0x000fe40000004100 */
[-C--:B------:R-:W-:Y:S01]  /*b2a0*/  FMUL.FTZ R71, R69, R144.reuse ;  /* 0x0000009045477220 */ /* 0x080fe20000410000 */
[----:B------:R-:W-:Y:S01]  /*b2b0*/  HADD2.F32 R142, -RZ, R142.H1_H1 ;  /* 0x3000008eff8e7230 */ /* 0x000fe20000004100 */
[----:B------:R-:W-:Y:S01]  /*b2c0*/  F2FP.F16.E4M3.UNPACK_B R68, R143.H1 ;  /* 0x0000008fff44723e */ /* 0x000fe200030006ff */
[----:B------:R-:W-:Y:S01]  /*b2d0*/  FMUL.FTZ R144, R66, R144 ;  /* 0x0000009042907220 */ /* 0x000fe20000410000 */
[----:B------:R-:W-:-:S02]  /*b2e0*/  F2FP.F16.E4M3.UNPACK_B R70, R54.H1 ;  /* 0x00000036ff46723e */ /* 0x000fc400030006ff */
[----:B------:R-:W-:Y:S01]  /*b2f0*/  FFMA.FTZ R77, R66, R142, -R71 ;  /* 0x0000008e424d7223 */ /* 0x000fe20000010847 */
[----:B------:R-:W-:Y:S01]  /*b300*/  F2FP.F16.E4M3.UNPACK_B R66, R62.H1 ;  /* 0x0000003eff42723e */ /* 0x000fe200030006ff */
[--C-:B------:R-:W-:Y:S01]  /*b310*/  HADD2.F32 R73, -RZ, R68.reuse.H0_H0 ;  /* 0x20000044ff497230 */ /* 0x100fe20000004100 */
[----:B------:R-:W-:Y:S01]  /*b320*/  F2FP.F16.E4M3.UNPACK_B R72, R141.H1 ;  /* 0x0000008dff48723e */ /* 0x000fe200030006ff */
[----:B------:R-:W-:Y:S02]  /*b330*/  HADD2.F32 R75, -RZ, R68.H1_H1 ;  /* 0x30000044ff4b7230 */ /* 0x000fe40000004100 */
[----:B------:R-:W-:Y:S01]  /*b340*/  FFMA.FTZ R79, R69, R142, R144 ;  /* 0x0000008e454f7223 */ /* 0x000fe20000010090 */
[----:B------:R-:W-:Y:S01]  /*b350*/  HADD2.F32 R71, -RZ, R70.H0_H0 ;  /* 0x20000046ff477230 */ /* 0x000fe20000004100 */
[----:B------:R-:W-:Y:S01]  /*b360*/  F2FP.F16.E4M3.UNPACK_B R143, R143 ;  /* 0x0000008fff8f723e */ /* 0x000fe200020006ff */
[----:B------:R-:W-:Y:S01]  /*b370*/  HADD2.F32 R68, -RZ, R66.H0_H0 ;  /* 0x20000042ff447230 */ /* 0x000fe20000004100 */
[----:B------:R-:W-:Y:S01]  /*b380*/  F2FP.F16.E4M3.UNPACK_B R62, R62 ;  /* 0x0000003eff3e723e */ /* 0x000fe200020006ff */
[----:B------:R-:W-:-:S02]  /*b390*/  HADD2.F32 R70, -RZ, R70.H1_H1 ;  /* 0x30000046ff467230 */ /* 0x000fc40000004100 */
[CC--:B------:R-:W-:Y:S01]  /*b3a0*/  FMUL.FTZ R81, R71.reuse, R73.reuse ;  /* 0x0000004947517220 */ /* 0x0c0fe20000410000 */
[----:B------:R-:W-:Y:S02]  /*b3b0*/  HADD2.F32 R66, -RZ, R66.H1_H1 ;  /* 0x30000042ff427230 */ /* 0x000fe40000004100 */
[----:B------:R-:W-:Y:S01]  /*b3c0*/  FMUL.FTZ R80, R68, R73 ;  /* 0x0000004944507220 */ /* 0x000fe20000410000 */
[--C-:B------:R-:W-:Y:S02]  /*b3d0*/  HADD2.F32 R73, -RZ, R72.reuse.H1_H1 ;  /* 0x30000048ff497230 */ /* 0x100fe40000004100 */
[-C--:B------:R-:W-:Y:S01]  /*b3e0*/  FMUL.FTZ R83, R70, R75.reuse ;  /* 0x0000004b46537220 */ /* 0x080fe20000410000 */
[----:B------:R-:W-:Y:S02]  /*b3f0*/  HADD2.F32 R69, -RZ, R72.H0_H0 ;  /* 0x20000048ff457230 */ /* 0x000fe40000004100 */
[C---:B------:R-:W-:Y:S01]  /*b400*/  FMUL.FTZ R75, R66.reuse, R75 ;  /* 0x0000004b424b7220 */ /* 0x040fe20000410000 */
[----:B------:R-:W-:Y:S01]  /*b410*/  F2FP.F16.E4M3.UNPACK_B R141, R141 ;  /* 0x0000008dff8d723e */ /* 0x000fe200020006ff */
[----:B------:R-:W-:Y:S01]  /*b420*/  FFMA.FTZ R72, R66, R73, -R83 ;  /* 0x0000004942487223 */ /* 0x000fe20000010853 */
[----:B------:R-:W-:Y:S01]  /*b430*/  F2FP.F16.E4M3.UNPACK_B R66, R54 ;  /* 0x00000036ff42723e */ /* 0x000fe200020006ff */
[-C--:B------:R-:W-:Y:S01]  /*b440*/  FFMA.FTZ R81, R68, R69.reuse, -R81 ;  /* 0x0000004544517223 */ /* 0x080fe20000010851 */
[----:B------:R-:W-:Y:S01]  /*b450*/  FFMA.FTZ R80, R71, R69, R80 ;  /* 0x0000004547507223 */ /* 0x000fe20000010050 */
[----:B------:R-:W-:-:S02]  /*b460*/  HADD2.F32 R71, -RZ, R143.H0_H0 ;  /* 0x2000008fff477230 */ /* 0x000fc40000004100 */
[----:B------:R-:W-:Y:S01]  /*b470*/  FFMA.FTZ R83, R70, R73, R75 ;  /* 0x0000004946537223 */ /* 0x000fe2000001004b */
[----:B------:R-:W-:Y:S01]  /*b480*/  HADD2.F32 R68, -RZ, R66.H0_H0 ;  /* 0x20000042ff447230 */ /* 0x000fe20000004100 */
[----:B------:R-:W-:Y:S01]  /*b490*/  F2FP.SATFINITE.E4M3.F32.PACK_AB_MERGE_C R64, R67, R64, RZ ;  /* 0x000000404340723e */ /* 0x000fe200048070ff */
[----:B------:R-:W-:Y:S01]  /*b4a0*/  HADD2.F32 R54, -RZ, R62.H0_H0 ;  /* 0x2000003eff367230 */ /* 0x000fe20000004100 */
[----:B------:R-:W-:Y:S01]  /*b4b0*/  F2FP.F16.E4M3.UNPACK_B R67, R60 ;  /* 0x0000003cff43723e */ /* 0x000fe200020006ff */
[----:B------:R-:W-:Y:S02]  /*b4c0*/  HADD2.F32 R143, -RZ, R143.H1_H1 ;  /* 0x3000008fff8f7230 */ /* 0x000fe40000004100 */
[-C--:B------:R-:W-:Y:S01]  /*b4d0*/  FMUL.FTZ R73, R68, R71.reuse ;  /* 0x0000004744497220 */ /* 0x080fe20000410000 */
[----:B------:R-:W-:Y:S02]  /*b4e0*/  HADD2.F32 R66, -RZ, R66.H1_H1 ;  /* 0x30000042ff427230 */ /* 0x000fe40000004100 */
[----:B------:R-:W-:Y:S01]  /*b4f0*/  FMUL.FTZ R71, R54, R71 ;  /* 0x0000004736477220 */ /* 0x000fe20000410000 */
[----:B------:R-:W-:Y:S01]  /*b500*/  HADD2.F32 R69, -RZ, R141.H0_H0 ;  /* 0x2000008dff457230 */ /* 0x000fe20000004100 */
[----:B------:R-:W-:Y:S01]  /*b510*/  F2FP.SATFINITE.E4M3.F32.PACK_AB_MERGE_C R64, R77, R74, R64 ;  /* 0x0000004a4d40723e */ /* 0x000fe20004807040 */
[----:B------:R-:W-:-:S02]  /*b520*/  HADD2.F32 R62, -RZ, R62.H1_H1 ;  /* 0x3000003eff3e7230 */ /* 0x000fc40000004100 */
[----:B------:R-:W-:Y:S01]  /*b530*/  FMUL.FTZ R75, R66, R143 ;  /* 0x0000008f424b7220 */ /* 0x000fe20000410000 */
[----:B------:R-:W-:Y:S02]  /*b540*/  HADD2.F32 R141, -RZ, R141.H1_H1 ;  /* 0x3000008dff8d7230 */ /* 0x000fe40000004100 */
[-C--:B------:R-:W-:Y:S01]  /*b550*/  FFMA.FTZ R54, R54, R69.reuse, -R73 ;  /* 0x0000004536367223 */ /* 0x080fe20000010849 */
[----:B------:R-:W-:Y:S01]  /*b560*/  FFMA.FTZ R70, R68, R69, R71 ;  /* 0x0000004544467223 */ /* 0x000fe20000010047 */
[C---:B------:R-:W-:Y:S01]  /*b570*/  FMUL.FTZ R143, R62.reuse, R143 ;  /* 0x0000008f3e8f7220 */ /* 0x040fe20000410000 */
[----:B------:R-:W-:Y:S01]  /*b580*/  F2FP.F16.E4M3.UNPACK_B R68, R53 ;  /* 0x00000035ff44723e */ /* 0x000fe200020006ff */
[-C--:B------:R-:W-:Y:S01]  /*b590*/  FFMA.FTZ R75, R62, R141.reuse, -R75 ;  /* 0x0000008d3e4b7223 */ /* 0x080fe2000001084b */
[----:B------:R-:W-:Y:S01]  /*b5a0*/  F2FP.F16.E4M3.UNPACK_B R73, R52 ;  /* 0x00000034ff49723e */ /* 0x000fe200020006ff */
[----:B------:R-:W-:Y:S01]  /*b5b0*/  FFMA.FTZ R143, R66, R141, R143 ;  /* 0x0000008d428f7223 */ /* 0x000fe2000001008f */
[----:B------:R-:W-:Y:S01]  /*b5c0*/  F2FP.SATFINITE.E4M3.F32.PACK_AB_MERGE_C R62, R72, R81, RZ ;  /* 0x00000051483e723e */ /* 0x000fe200048070ff */
[--C-:B------:R-:W-:Y:S01]  /*b5d0*/  HADD2.F32 R69, -RZ, R68.reuse.H0_H0 ;  /* 0x20000044ff457230 */ /* 0x100fe20000004100 */
[----:B------:R-:W-:Y:S01]  /*b5e0*/  F2FP.F16.E4M3.UNPACK_B R71, R50 ;  /* 0x00000032ff47723e */ /* 0x000fe200020006ff */
[----:B------:R-:W-:Y:S01]  /*b5f0*/  HADD2.F32 R74, -RZ, R73.H0_H0 ;  /* 0x20000049ff4a7230 */ /* 0x000fe20000004100 */
[----:B------:R-:W-:Y:S01]  /*b600*/  F2FP.SATFINITE.E4M3.F32.PACK_AB_MERGE_C R80, R83, R80, RZ ;  /* 0x000000505350723e */ /* 0x000fe200048070ff */
[----:B------:R-:W-:Y:S01]  /*b610*/  HADD2.F32 R66, -RZ, R67.H0_H0 ;  /* 0x20000043ff427230 */ /* 0x000fe20000004100 */
[----:B------:R-:W-:Y:S01]  /*b620*/  F2FP.SATFINITE.E4M3.F32.PACK_AB_MERGE_C R62, R75, R54, R62 ;  /* 0x000000364b3e723e */ /* 0x000fe2000480703e */
[----:B------:R-:W-:Y:S01]  /*b630*/  HADD2.F32 R72, -RZ, R71.H0_H0 ;  /* 0x20000047ff487230 */ /* 0x000fe20000004100 */
[----:B------:R-:W-:Y:S01]  /*b640*/  F2FP.SATFINITE.E4M3.F32.PACK_AB_MERGE_C R54, R143, R70, R80 ;  /* 0x000000468f36723e */ /* 0x000fe20004807050 */
        /* <DEDUP_REMOVED lines=10> */
[C---:B------:R-:W-:Y:S01]  /*b6f0*/  FMUL.FTZ R73, R68.reuse, R73 ;  /* 0x0000004944497220 */ /* 0x040fe20000410000 */
[----:B------:R-:W-:Y:S01]  /*b700*/  F2FP.F16.E4M3.UNPACK_B R60, R60.H1 ;  /* 0x0000003cff3c723e */ /* 0x000fe200030006ff */
[-C--:B------:R-:W-:Y:S01]  /*b710*/  FFMA.FTZ R53, R68, R71.reuse, -R75 ;  /* 0x0000004744357223 */ /* 0x080fe2000001084b */
[----:B------:R-:W-:Y:S01]  /*b720*/  F2FP.F16.E4M3.UNPACK_B R72, R52.H1 ;  /* 0x00000034ff48723e */ /* 0x000fe200030006ff */
[----:B------:R-:W-:Y:S01]  /*b730*/  FFMA.FTZ R52, R70, R71, R73 ;  /* 0x0000004746347223 */ /* 0x000fe20000010049 */
[--C-:B------:R-:W-:Y:S01]  /*b740*/  HADD2.F32 R70, -RZ, R69.reuse.H0_H0 ;  /* 0x20000045ff467230 */ /* 0x100fe20000004100 */
[----:B------:R-:W-:Y:S01]  /*b750*/  F2FP.F16.E4M3.UNPACK_B R50, R50.H1 ;  /* 0x00000032ff32723e */ /* 0x000fe200030006ff */
[----:B------:R-:W-:Y:S01]  /*b760*/  HADD2.F32 R68, -RZ, R60.H0_H0 ;  /* 0x2000003cff447230 */ /* 0x000fe20000004100 */
[----:B------:R-:W-:Y:S01]  /*b770*/  F2FP.SATFINITE.E4M3.F32.PACK_AB_MERGE_C R65, R78, R65, RZ ;  /* 0x000000414e41723e */ /* 0x000fe200048070ff */
[----:B------:R-:W-:-:S02]  /*b780*/  HADD2.F32 R69, -RZ, R69.H1_H1 ;  /* 0x30000045ff457230 */ /* 0x000fc40000004100 */
[--C-:B------:R-:W-:Y:S01]  /*b790*/  HADD2.F32 R74, -RZ, R72.reuse.H1_H1 ;  /* 0x30000048ff4a7230 */ /* 0x100fe20000004100 */
[----:B------:R-:W-:Y:S01]  /*b7a0*/  F2FP.SATFINITE.E4M3.F32.PACK_AB_MERGE_C R65, R79, R76, R65 ;  /* 0x0000004c4f41723e */ /* 0x000fe20004807041 */
[----:B------:R-:W-:Y:S02]  /*b7b0*/  HADD2.F32 R73, -RZ, R72.H0_H0 ;  /* 0x20000048ff497230 */ /* 0x000fe40000004100 */
[----:B------:R-:W-:Y:S02]  /*b7c0*/  HADD2.F32 R60, -RZ, R60.H1_H1 ;  /* 0x3000003cff3c7230 */ /* 0x000fe40000004100 */
[----:B------:R-:W-:Y:S01]  /*b7d0*/  FMUL.FTZ R77, R69, R74 ;  /* 0x0000004a454d7220 */ /* 0x000fe20000410000 */
[--C-:B------:R-:W-:Y:S02]  /*b7e0*/  HADD2.F32 R71, -RZ, R50.reuse.H0_H0 ;  /* 0x20000032ff477230 */ /* 0x100fe40000004100 */
[----:B------:R-:W-:Y:S01]  /*b7f0*/  FMUL.FTZ R75, R70, R73 ;  /* 0x00000049464b7220 */ /* 0x000fe20000410000 */
[----:B------:R-:W-:-:S02]  /*b800*/  HADD2.F32 R72, -RZ, R50.H1_H1 ;  /* 0x30000032ff487230 */ /* 0x000fc40000004100 */
[----:B------:R-:W-:Y:S01]  /*b810*/  FMUL.FTZ R74, R60, R74 ;  /* 0x0000004a3c4a7220 */ /* 0x000fe20000410000 */
[C---:B------:R-:W-:Y:S01]  /*b820*/  FMUL.FTZ R73, R68.reuse, R73 ;  /* 0x0000004944497220 */ /* 0x040fe20000410000 */
[----:B------:R-:W-:Y:S01]  /*b830*/  FFMA.FTZ R78, R68, R71, -R75 ;  /* 0x00000047444e7223 */ /* 0x000fe2000001084b */
[----:B------:R-:W-:Y:S01]  /*b840*/  F2FP.F16.E4M3.UNPACK_B R75, R49.H1 ;  /* 0x00000031ff4b723e */ /* 0x000fe200030006ff */
[-C--:B------:R-:W-:Y:S01]  /*b850*/  FFMA.FTZ R80, R69, R72.reuse, R74 ;  /* 0x0000004845507223 */ /* 0x080fe2000001004a */
[----:B------:R-:W-:Y:S01]  /*b860*/  F2FP.F16.E4M3.UNPACK_B R69, R55.H1 ;  /* 0x00000037ff45723e */ /* 0x000fe200030006ff */
[----:B------:R-:W-:Y:S01]  /*b870*/  FFMA.FTZ R79, R70, R71, R73 ;  /* 0x00000047464f7223 */ /* 0x000fe20000010049 */
[----:B------:R-:W-:Y:S01]  /*b880*/  F2FP.F16.E4M3.UNPACK_B R50, R51 ;  /* 0x00000033ff32723e */ /* 0x000fe200020006ff */
[----:B------:R-:W-:Y:S01]  /*b890*/  FFMA.FTZ R81, R60, R72, -R77 ;  /* 0x000000483c517223 */ /* 0x000fe2000001084d */
[----:B------:R-:W-:Y:S01]  /*b8a0*/  F2FP.F16.E4M3.UNPACK_B R74, R49 ;  /* 0x00000031ff4a723e */ /* 0x000fe200020006ff */
[----:B------:R-:W-:Y:S01]  /*b8b0*/  HADD2.F32 R77, -RZ, R75.H0_H0 ;  /* 0x2000004bff4d7230 */ /* 0x000fe20000004100 */
[----:B------:R-:W-:Y:S01]  /*b8c0*/  F2FP.F16.E4M3.UNPACK_B R68, R55 ;  /* 0x00000037ff44723e */ /* 0x000fe200020006ff */
[----:B------:R-:W-:Y:S01]  /*b8d0*/  HADD2.F32 R55, -RZ, R50.H0_H0 ;  /* 0x20000032ff377230 */ /* 0x000fe20000004100 */
[----:B------:R-:W-:Y:S01]  /*b8e0*/  F2FP.F16.E4M3.UNPACK_B R51, R51.H1 ;  /* 0x00000033ff33723e */ /* 0x000fe200030006ff */
[----:B------:R-:W-:Y:S01]  /*b8f0*/  HADD2.F32 R76, -RZ, R74.H0_H0 ;  /* 0x2000004aff4c7230 */ /* 0x000fe20000004100 */
[-C--:B------:R-:W-:Y:S01]  /*b900*/  F2FP.F16.E4M3.UNPACK_B R49, R48.reuse ;  /* 0x00000030ff31723e */ /* 0x080fe200020006ff */
[----:B------:R-:W-:Y:S01]  /*b910*/  HADD2.F32 R70, -RZ, R68.H0_H0 ;  /* 0x20000044ff467230 */ /* 0x000fe20000004100 */
[----:B------:R-:W-:Y:S01]  /*b920*/  F2FP.F16.E4M3.UNPACK_B R71, R48.H1 ;  /* 0x00000030ff47723e */ /* 0x000fe200030006ff */
[----:B------:R-:W-:-:S02]  /*b930*/  HADD2.F32 R48, -RZ, R69.H0_H0 ;  /* 0x20000045ff307230 */ /* 0x000fc40000004100 */
[-C--:B------:R-:W-:Y:S01]  /*b940*/  FMUL.FTZ R83, R55, R76.reuse ;  /* 0x0000004c37537220 */ /* 0x080fe20000410000 */
[----:B------:R-:W-:Y:S02]  /*b950*/  HADD2.F32 R60, -RZ, R51.H0_H0 ;  /* 0x20000033ff3c7230 */ /* 0x000fe40000004100 */
[----:B------:R-:W-:Y:S01]  /*b960*/  FMUL.FTZ R82, R70, R76 ;  /* 0x0000004c46527220 */ /* 0x000fe20000410000 */
[----:B------:R-:W-:Y:S02]  /*b970*/  HADD2.F32 R73, -RZ, R71.H0_H0 ;  /* 0x20000047ff497230 */ /* 0x000fe40000004100 */
[-C--:B------:R-:W-:Y:S01]  /*b980*/  FMUL.FTZ R85, R48, R77.reuse ;  /* 0x0000004d30557220 */ /* 0x080fe20000410000 */
[----:B------:R-:W-:Y:S02]  /*b990*/  HADD2.F32 R72, -RZ, R49.H0_H0 ;  /* 0x20000031ff487230 */ /* 0x000fe40000004100 */
[----:B------:R-:W-:Y:S01]  /*b9a0*/  FMUL.FTZ R77, R60, R77 ;  /* 0x0000004d3c4d7220 */ /* 0x000fe20000410000 */
[----:B------:R-:W-:-:S02]  /*b9b0*/  HADD2.F32 R69, -RZ, R69.H1_H1 ;  /* 0x30000045ff457230 */ /* 0x000fc40000004100 */
[-C--:B------:R-:W-:Y:S01]  /*b9c0*/  FFMA.FTZ R85, R60, R73.reuse, -R85 ;  /* 0x000000493c557223 */ /* 0x080fe20000010855 */
        /* <DEDUP_REMOVED lines=8> */
[----:B------:R-:W-:Y:S01]  /*ba50*/  FMUL.FTZ R60, R51, R60 ;  /* 0x0000003c333c7220 */ /* 0x000fe20000410000 */
[----:B------:R-:W-:Y:S01]  /*ba60*/  HADD2.F32 R50, -RZ, R50.H1_H1 ;  /* 0x30000032ff327230 */ /* 0x000fe20000004100 */
[----:B------:R-:W-:Y:S01]  /*ba70*/  F2FP.SATFINITE.E4M3.F32.PACK_AB_MERGE_C R78, R81, R78, RZ ;  /* 0x0000004e514e723e */ /* 0x000fe200048070ff */
[----:B------:R-:W-:Y:S02]  /*ba80*/  HADD2.F32 R48, -RZ, R71.H1_H1 ;  /* 0x30000047ff307230 */ /* 0x000fe40000004100 */
[-C--:B------:R-:W-:Y:S01]  /*ba90*/  FMUL.FTZ R71, R68, R55.reuse ;  /* 0x0000003744477220 */ /* 0x080fe20000410000 */
[----:B------:R-:W-:Y:S02]  /*baa0*/  HADD2.F32 R49, -RZ, R49.H1_H1 ;  /* 0x30000031ff317230 */ /* 0x000fe40000004100 */
[----:B------:R-:W-:Y:S01]  /*bab0*/  FMUL.FTZ R55, R50, R55 ;  /* 0x0000003732377220 */ /* 0x000fe20000410000 */
[----:B------:R-:W-:Y:S01]  /*bac0*/  F2FP.SATFINITE.E4M3.F32.PACK_AB_MERGE_C R79, R80, R79, RZ ;  /* 0x0000004f504f723e */ /* 0x000fe200048070ff */
        /* <DEDUP_REMOVED lines=13> */
.L_x_6364:
[----:B------:R-:W-:Y:S05]  /*bba0*/  BSYNC B1 ;  /* 0x0000000000017941 */ /* 0x000fea0003800000 */
.L_x_6363:
        /* <DEDUP_REMOVED lines=8> */
[----:B--2---:R1:W-:Y:S01]  /*bc30*/  STG.E.128 desc[UR60][R56.64], R52 ;  /* 0x0000003438007986 */ /* 0x0043e2000c101d3c */
[----:B------:R-:W-:Y:S05]  /*bc40*/  BRA `(.L_x_6341) ;  /* 0x0000000400b87947 */ /* 0x000fea0003800000 */
.L_x_6304:
[----:B0-----:R-:W2:Y:S02]  /*bc50*/  LDL R48, [R1+0x48] ;  /* 0x0000480001307983 */ /* 0x001ea40000100800 */
[----:B--2---:R-:W-:-:S13]  /*bc60*/  R2UR UR4, R48 ;  /* 0x00000000300472ca */ /* 0x004fda00000e0000 */
[----:B------:R-:W-:-:S06]  /*bc70*/  UISETP.NE.AND UP0, UPT, UR4, 0x3, UPT ;  /* 0x000000030400788c */ /* 0x000fcc000bf05270 */
[----:B------:R-:W-:-:S13]  /*bc80*/  PLOP3.LUT P5, PT, PT, PT, UP0, 0x80, 0x0 ;  /* 0x000000000000781c */ /* 0x000fda0003faf008 */
[----:B------:R-:W-:Y:S05]  /*bc90*/  @!P5 BRA `(.L_x_6365) ;  /* 0x000000000004d947 */ /* 0x000fea0003800000 */
[----:B------:R-:W-:Y:S01]  /*bca0*/  BPT.TRAP 0x1 ;  /* 0x000000040000795c */ /* 0x000fe20000300000 */
.L_x_6365:
[----:B------:R-:W-:Y:S01]  /*bcb0*/  IMAD R111, R17, 0x8, R16 ;  /* 0x00000008116f7824 */ /* 0x000fe200078e0210 */
[----:B------:R-:W-:Y:S01]  /*bcc0*/  SHF.L.U32 R130, R231, 0x1f, RZ ;  /* 0x0000001fe7827819 */ /* 0x000fe200000006ff */
[-C--:B------:R-:W-:Y:S01]  /*bcd0*/  IMAD R48, R40, R25.reuse, RZ ;  /* 0x0000001928307224 */ /* 0x080fe200078e02ff */
[----:B------:R-:W-:Y:S01]  /*bce0*/  SHF.R.S32.HI R49, RZ, 0x1f, R25 ;  /* 0x0000001fff317819 */ /* 0x000fe20000011419 */
[----:B------:R-:W-:Y:S01]  /*bcf0*/  IMAD R118, R25, -0xe0, R2 ;  /* 0xffffff2019767824 */ /* 0x000fe200078e0202 */
[----:B------:R-:W0:Y:S01]  /*bd00*/  SYNCS.PHASECHK.TRANS64.TRYWAIT P2, [R111+URZ+0x2e890], R130 ;  /* 0x02e890826f0075a7 */ /* 0x000e22000804017f */
[----:B------:R-:W-:Y:S01]  /*bd10*/  IMAD.WIDE.U32 R52, R124, R25, RZ ;  /* 0x000000197c347225 */ /* 0x000fe200078e00ff */
[----:B------:R-:W-:Y:S02]  /*bd20*/  BSSY B1, `(.L_x_6366) ;  /* 0x0000005000017945 */ /* 0x000fe40003800000 */
[----:B------:R-:W-:Y:S01]  /*bd30*/  VIMNMX R118, R118, 0xe0, PT ;  /* 0x000000e076767848 */ /* 0x000fe20003fe0100 */
[----:B------:R-:W-:-:S04]  /*bd40*/  IMAD R49, R49, R124, R48 ;  /* 0x0000007c31317224 */ /* 0x000fc800078e0230 */
[----:B------:R-:W-:Y:S01]  /*bd50*/  IMAD.IADD R56, R49, 0x1, R53 ;  /* 0x0000000131387824 */ /* 0x000fe200078e0235 */
[----:B0-----:R-:W-:Y:S06]  /*bd60*/  @!P2 BRA `(.L_x_6367) ;  /* 0x000001a400d0a947 */ /* 0x001fec0003800000 */
.L_x_6605:
[----:B------:R-:W-:Y:S05]  /*bd70*/  BSYNC B1 ;  /* 0x0000000000017941 */ /* 0x000fea0003800000 */
.L_x_6366:
[----:B------:R-:W-:Y:S01]  /*bd80*/  ISETP.GE.AND P2, PT, R228, R118, PT ;  /* 0x00000076e400720c */ /* 0x000fe20003f46270 */
[----:B------:R-:W-:-:S12]  /*bd90*/  BSSY B1, `(.L_x_6368) ;  /* 0x0000012000017945 */ /* 0x000fd80003800000 */
[----:B------:R-:W-:Y:S05]  /*bda0*/  @P2 BRA `(.L_x_6369) ;  /* 0x0000000000402947 */ /* 0x000fea0003800000 */
[----:B------:R-:W1:Y:S01]  /*bdb0*/  @!P0 LDS.128 R48, [R117+0x20400] ;  /* 0x0204000075308984 */ /* 0x000e620000000c00 */
[----:B------:R-:W2:Y:S02]  /*bdc0*/  @!P0 LDC.64 R54, c[0x0][0x2e8] ;  /* 0x0000ba00ff368b82 */ /* 0x000ea40000000a00 */
[----:B--2---:R-:W-:-:S04]  /*bdd0*/  @!P0 IADD3 R54, P2, P3, R52, R54, R26 ;  /* 0x0000003634368210 */ /* 0x004fc80007b5e01a */
[----:B------:R-:W-:-:S05]  /*bde0*/  @!P0 IADD3.X R55, R56, R55, R13, P2, P3 ;  /* 0x0000003738378210 */ /* 0x000fca00017e640d */
[----:B-1----:R1:W-:Y:S01]  /*bdf0*/  @!P0 STG.E.128 desc[UR60][R54.64], R48 ;  /* 0x0000003036008986 */ /* 0x0023e2000c101d3c */
[----:B------:R-:W-:Y:S05]  /*be00*/  @P1 BRA `(.L_x_6369) ;  /* 0x0000000000281947 */ /* 0x000fea0003800000 */
[----:B------:R-:W-:Y:S01]  /*be10*/  ULDC.64 UR4, c[0x0][0x2e8] ;  /* 0x0000ba0000047ab9 */ /* 0x000fe20000000a00 */
[----:B-1----:R-:W-:Y:S02]  /*be20*/  IADD3 R48, R34, 0x40, RZ ;  /* 0x0000004022307810 */ /* 0x002fe40007ffe0ff */
[----:B------:R-:W-:-:S04]  /*be30*/  IADD3 R54, P2, P3, R14, UR4, R52 ;  /* 0x000000040e367c10 */ /* 0x000fc8000fb5e034 */
[----:B------:R-:W-:Y:S02]  /*be40*/  IADD3.X R55, R109, UR5, R56, P2, P3 ;  /* 0x000000056d377c10 */ /* 0x000fe400097e6438 */
[----:B------:R-:W-:-:S13]  /*be50*/  LOP3.LUT P2, RZ, R229, 0x4, RZ, 0xc0, !PT ;  /* 0x00000004e5ff7812 */ /* 0x000fda000784c0ff */
[----:B------:R-:W-:-:S04]  /*be60*/  @P2 VIADD R48, R34, 0xffffffc0 ;  /* 0xffffffc022302836 */ /* 0x000fc80000000000 */
[----:B------:R-:W-:-:S04]  /*be70*/  IMAD R49, R17, 0x7000, R48 ;  /* 0x0000700011317824 */ /* 0x000fc800078e0230 */
[----:B------:R-:W-:-:S06]  /*be80*/  IMAD.IADD R49, R16, 0x1, R49 ;  /* 0x0000000110317824 */ /* 0x000fcc00078e0231 */
[----:B------:R-:W1:Y:S04]  /*be90*/  LDS.128 R48, [R49+0x20400] ;  /* 0x0204000031307984 */ /* 0x000e680000000c00 */
[----:B-1----:R2:W-:Y:S02]  /*bea0*/  STG.E.128 desc[UR60][R54.64], R48 ;  /* 0x0000003036007986 */ /* 0x0025e4000c101d3c */
.L_x_6369:
[----:B------:R-:W-:Y:S05]  /*beb0*/  BSYNC B1 ;  /* 0x0000000000017941 */ /* 0x000fea0003800000 */
.L_x_6368:
[----:B-12---:R-:W-:Y:S01]  /*bec0*/  VIADD R48, R228, 0x40 ;  /* 0x00000040e4307836 */ /* 0x006fe20000000000 */
[----:B------:R-:W-:Y:S04]  /*bed0*/  BSSY B1, `(.L_x_6370) ;  /* 0x0000015000017945 */ /* 0x000fe80003800000 */
[----:B------:R-:W-:-:S13]  /*bee0*/  ISETP.GE.AND P2, PT, R48, R118, PT ;  /* 0x000000763000720c */ /* 0x000fda0003f46270 */
[----:B------:R-:W-:Y:S05]  /*bef0*/  @P2 BRA `(.L_x_6371) ;  /* 0x0000000000482947 */ /* 0x000fea0003800000 */
[----:B------:R-:W1:Y:S01]  /*bf00*/  @!P0 LDS.128 R48, [R117+0x22400] ;  /* 0x0224000075308984 */ /* 0x000e620000000c00 */
[----:B------:R-:W2:Y:S01]  /*bf10*/  @!P0 LDC.64 R54, c[0x0][0x2e8] ;  /* 0x0000ba00ff368b82 */ /* 0x000ea20000000a00 */
[----:B------:R-:W-:-:S05]  /*bf20*/  IADD3 R57, P2, R104, R52, RZ ;  /* 0x0000003468397210 */ /* 0x000fca0007f5e0ff */
[----:B------:R-:W-:Y:S01]  /*bf30*/  IMAD.X R58, R56, 0x1, R105, P2 ;  /* 0x00000001383a7824 */ /* 0x000fe200010e0669 */
[----:B--2---:R-:W-:-:S04]  /*bf40*/  @!P0 IADD3 R54, P2, P3, R57, R54, R26 ;  /* 0x0000003639368210 */ /* 0x004fc80007b5e01a */
[----:B------:R-:W-:-:S05]  /*bf50*/  @!P0 IADD3.X R55, R58, R55, R13, P2, P3 ;  /* 0x000000373a378210 */ /* 0x000fca00017e640d */
[----:B-1----:R1:W-:Y:S01]  /*bf60*/  @!P0 STG.E.128 desc[UR60][R54.64], R48 ;  /* 0x0000003036008986 */ /* 0x0023e2000c101d3c */
[----:B------:R-:W-:Y:S05]  /*bf70*/  @P1 BRA `(.L_x_6371) ;  /* 0x0000000000281947 */ /* 0x000fea0003800000 */
[----:B------:R-:W-:Y:S01]  /*bf80*/  ULDC.64 UR4, c[0x0][0x2e8] ;  /* 0x0000ba0000047ab9 */ /* 0x000fe20000000a00 */
[----:B-1----:R-:W-:Y:S01]  /*bf90*/  VIADD R48, R34, 0x40 ;  /* 0x0000004022307836 */ /* 0x002fe20000000000 */
        /* <DEDUP_REMOVED lines=8> */
.L_x_6371:
[----:B------:R-:W-:Y:S05]  /*c020*/  BSYNC B1 ;  /* 0x0000000000017941 */ /* 0x000fea0003800000 */
.L_x_6370:
[----:B-12---:R-:W-:Y:S01]  /*c030*/  VIADD R48, R228, 0x80 ;  /* 0x00000080e4307836 */ /* 0x006fe20000000000 */
[----:B------:R-:W-:Y:S04]  /*c040*/  BSSY B1, `(.L_x_6372) ;  /* 0x0000015000017945 */ /* 0x000fe80003800000 */
[----:B------:R-:W-:-:S13]  /*c050*/  ISETP.GE.AND P2, PT, R48, R118, PT ;  /* 0x000000763000720c */ /* 0x000fda0003f46270 */
[----:B------:R-:W-:Y:S05]  /*c060*/  @P2 BRA `(.L_x_6373) ;  /* 0x0000000000482947 */ /* 0x000fea0003800000 */
[----:B------:R-:W1:Y:S01]  /*c070*/  @!P0 LDS.128 R48, [R117+0x24400] ;  /* 0x0244000075308984 */ /* 0x000e620000000c00 */
[----:B------:R-:W2:Y:S01]  /*c080*/  @!P0 LDC.64 R54, c[0x0][0x2e8] ;  /* 0x0000ba00ff368b82 */ /* 0x000ea20000000a00 */
[----:B------:R-:W-:-:S04]  /*c090*/  LEA R57, P2, R42, R52, 0x7 ;  /* 0x000000342a397211 */ /* 0x000fc800078438ff */
[----:B------:R-:W-:Y:S02]  /*c0a0*/  IADD3.X R58, R56, R107, RZ, P2, !PT ;  /* 0x0000006b383a7210 */ /* 0x000fe400017fe4ff */
        /* <DEDUP_REMOVED lines=14> */
.L_x_6373:
[----:B------:R-:W-:Y:S05]  /*c190*/  BSYNC B1 ;  /* 0x0000000000017941 */ /* 0x000fea0003800000 */
.L_x_6372:
[----:B-12---:R-:W-:-:S05]  /*c1a0*/  VIADD R48, R228, 0xc0 ;  /* 0x000000c0e4307836 */ /* 0x006fca0000000000 */
[----:B------:R-:W-:-:S13]  /*c1b0*/  ISETP.GE.AND P2, PT, R48, R118, PT ;  /* 0x000000763000720c */ /* 0x000fda0003f46270 */
[----:B------:R-:W-:Y:S05]  /*c1c0*/  @P2 BRA `(.L_x_6341) ;  /* 0x0000000000582947 */ /* 0x000fea0003800000 */
[----:B------:R-:W1:Y:S01]  /*c1d0*/  LDC.64 R50, c[0x0][0x300] ;  /* 0x0000c000ff327b82 */ /* 0x000e620000000a00 */
[----:B------:R-:W-:Y:S02]  /*c1e0*/  IMAD.MOV.U32 R54, RZ, RZ, R52 ;  /* 0x000000ffff367224 */ /* 0x000fe400078e0034 */
[----:B------:R-:W-:-:S05]  /*c1f0*/  IMAD.MOV.U32 R55, RZ, RZ, R56 ;  /* 0x000000ffff377224 */ /* 0x000fca00078e0038 */
[----:B------:R-:W2:Y:S01]  /*c200*/  @!P0 LDC.64 R48, c[0x0][0x2e8] ;  /* 0x0000ba00ff308b82 */ /* 0x000ea20000000a00 */
[----:B-1----:R-:W-:-:S04]  /*c210*/  IMAD.WIDE.U32 R54, R50, 0xc0, R54 ;  /* 0x000000c032367825 */ /* 0x002fc800078e0036 */
[----:B------:R-:W-:-:S04]  /*c220*/  IMAD R51, R51, 0xc0, RZ ;  /* 0x000000c033337824 */ /* 0x000fc800078e02ff */
[----:B------:R-:W-:Y:S01]  /*c230*/  IMAD.IADD R56, R55, 0x1, R51 ;  /* 0x0000000137387824 */ /* 0x000fe200078e0233 */
[----:B--2---:R-:W-:-:S04]  /*c240*/  @!P0 IADD3 R52, P2, P3, R54, R48, R26 ;  /* 0x0000003036348210 */ /* 0x004fc80007b5e01a */
[----:B------:R-:W-:Y:S02]  /*c250*/  @!P0 IADD3.X R53, R56, R49, R13, P2, P3 ;  /* 0x0000003138358210 */ /* 0x000fe400017e640d */
[----:B------:R-:W1:Y:S04]  /*c260*/  @!P0 LDS.128 R48, [R117+0x26400] ;  /* 0x0264000075308984 */ /* 0x000e680000000c00 */
[----:B-1----:R1:W-:Y:S01]  /*c270*/  @!P0 STG.E.128 desc[UR60][R52.64], R48 ;  /* 0x0000003034008986 */ /* 0x0023e2000c101d3c */
[----:B------:R-:W-:Y:S05]  /*c280*/  @P1 BRA `(.L_x_6341) ;  /* 0x0000000000281947 */ /* 0x000fea0003800000 */
[----:B------:R-:W-:Y:S01]  /*c290*/  ULDC.64 UR4, c[0x0][0x2e8] ;  /* 0x0000ba0000047ab9 */ /* 0x000fe20000000a00 */
[----:B-1----:R-:W-:Y:S01]  /*c2a0*/  VIADD R48, R34, 0x40 ;  /* 0x0000004022307836 */ /* 0x002fe20000000000 */
[----:B------:R-:W-:-:S04]  /*c2b0*/  IADD3 R54, P2, P3, R14, UR4, R54 ;  /* 0x000000040e367c10 */ /* 0x000fc8000fb5e036 */
[----:B------:R-:W-:Y:S02]  /*c2c0*/  IADD3.X R55, R109, UR5, R56, P2, P3 ;  /* 0x000000056d377c10 */ /* 0x000fe400097e6438 */
[----:B------:R-:W-:-:S13]  /*c2d0*/  LOP3.LUT P2, RZ, R229, 0x4, RZ, 0xc0, !PT ;  /* 0x00000004e5ff7812 */ /* 0x000fda000784c0ff */
[----:B------:R-:W-:-:S05]  /*c2e0*/  @P2 IADD3 R48, R34, -0x40, RZ ;  /* 0xffffffc022302810 */ /* 0x000fca0007ffe0ff */
[----:B------:R-:W-:-:S04]  /*c2f0*/  IMAD R49, R17, 0x7000, R48 ;  /* 0x0000700011317824 */ /* 0x000fc800078e0230 */
[----:B------:R-:W-:-:S06]  /*c300*/  IMAD.IADD R49, R16, 0x1, R49 ;  /* 0x0000000110317824 */ /* 0x000fcc00078e0231 */
[----:B------:R-:W1:Y:S04]  /*c310*/  LDS.128 R48, [R49+0x26400] ;  /* 0x0264000031307984 */ /* 0x000e680000000c00 */
[----:B-1----:R2:W-:Y:S02]  /*c320*/  STG.E.128 desc[UR60][R54.64], R48 ;  /* 0x0000003036007986 */ /* 0x0025e4000c101d3c */
.L_x_6341:
[----:B------:R-:W-:Y:S05]  /*c330*/  BSYNC B0 ;  /* 0x0000000000007941 */ /* 0x000fea0003800000 */
.L_x_6303:
[----:B-1234-:R-:W1:Y:S01]  /*c340*/  S2R R48, SR_TID.X ;  /* 0x0000000000307919 */ /* 0x01ee620000002100 */
        /* <DEDUP_REMOVED lines=8> */
[----:B-1----:R-:W-:Y:S01]  /*c3d0*/  LOP3.LUT R48, R48, 0x7f, RZ, 0xc0, !PT ;  /* 0x0000007f30307812 */ /* 0x002fe200078ec0ff */
[----:B--2---:R1:W-:Y:S03]  /*c3e0*/  BAR.SYNC.DEFER_BLOCKING R135, 0x80 ;  /* 0x000200870000751d */ /* 0x0043e60000010000 */
[----:B------:R-:W-:-:S13]  /*c3f0*/  ISETP.NE.AND P2, PT, R48, RZ, PT ;  /* 0x000000ff3000720c */ /* 0x000fda0003f45270 */
[----:B------:R-:W-:-:S05]  /*c400*/  @!P2 VIADD R48, R111, 0x2e8a0 ;  /* 0x0002e8a06f30a836 */ /* 0x000fca0000000000 */
[----:B------:R-:W-:-:S04]  /*c410*/  @!P2 PRMT R48, RZ, 0x654, R48 ;  /* 0x00000654ff30a816 */ /* 0x000fc80000000030 */
[----:B------:R1:W-:Y:S01]  /*c420*/  @!P2 SYNCS.ARRIVE.TRANS64.RED.A1T0 RZ, [R48+URZ], RZ ;  /* 0x000000ff30ffa9a7 */ /* 0x0003e2000810043f */
[----:B------:R-:W-:Y:S05]  /*c430*/  @!P5 BRA `(.L_x_6375) ;  /* 0x000000000004d947 */ /* 0x000fea0003800000 */
[----:B------:R-:W-:Y:S01]  /*c440*/  BPT.TRAP 0x1 ;  /* 0x000000040000795c */ /* 0x000fe20000300000 */
.L_x_6375:
[----:B------:R-:W-:Y:S05]  /*c450*/  BSYNC B0 ;  /* 0x0000000000007941 */ /* 0x000fea0003800000 */
.L_x_6374:
[----:B------:R-:W2:Y:S01]  /*c460*/  SYNCS.PHASECHK.TRANS64.TRYWAIT P3, [R111+URZ+0x2e8b0], R130 ;  /* 0x02e8b0826f0075a7 */ /* 0x000ea2000806017f */
[----:B------:R-:W-:Y:S01]  /*c470*/  ULDC.64 UR38, c[0x0][0x328] ;  /* 0x0000ca0000267ab9 */ /* 0x000fe20000000a00 */
[----:B------:R-:W-:Y:S01]  /*c480*/  ULDC.64 UR36, c[0x0][0x318] ;  /* 0x0000c60000247ab9 */ /* 0x000fe20000000a00 */
[----:B------:R-:W-:Y:S01]  /*c490*/  BSSY B0, `(.L_x_6376) ;  /* 0x0000003000007945 */ /* 0x000fe20003800000 */
[----:B------:R-:W-:-:S03]  /*c4a0*/  IMAD.WIDE R52, R25, 0xe0, R100 ;  /* 0x000000e019347825 */ /* 0x000fc600078e0264 */
[----:B--2---:R-:W-:Y:S05]  /*c4b0*/  @!P3 BRA `(.L_x_6377) ;  /* 0x000001a00010b947 */ /* 0x004fea0003800000 */
.L_x_6606:
[----:B------:R-:W-:Y:S05]  /*c4c0*/  BSYNC B0 ;  /* 0x0000000000007941 */ /* 0x000fea0003800000 */
.L_x_6376:
[----:B------:R-:W-:Y:S01]  /*c4d0*/  ISETP.GE.AND P3, PT, R228, R118, PT ;  /* 0x00000076e400720c */ /* 0x000fe20003f66270 */
[----:B------:R-:W-:-:S12]  /*c4e0*/  BSSY B0, `(.L_x_6378) ;  /* 0x0000016000007945 */ /* 0x000fd80003800000 */
[----:B------:R-:W-:Y:S05]  /*c4f0*/  @P3 BRA `(.L_x_6379) ;  /* 0x0000000000503947 */ /* 0x000fea0003800000 */
[----:B------:R-:W-:Y:S01]  /*c500*/  ULDC UR4, c[0x0][0x2f4] ;  /* 0x0000bd0000047ab9 */ /* 0x000fe20000000800 */
[----:B------:R-:W-:Y:S01]  /*c510*/  PLOP3.LUT P4, PT, PT, PT, PT, 0x8, 0x0 ;  /* 0x000000000000781c */ /* 0x000fe20003f8e170 */
[----:B-1----:R-:W-:Y:S01]  /*c520*/  IMAD.MOV.U32 R48, RZ, RZ, R46 ;  /* 0x000000ffff307224 */ /* 0x002fe200078e002e */
[----:B------:R-:W-:Y:S01]  /*c530*/  ISETP.GE.AND P3, PT, R3, UR4, PT ;  /* 0x0000000403007c0c */ /* 0x000fe2000bf66270 */
[----:B------:R-:W-:Y:S02]  /*c540*/  IMAD.MOV.U32 R49, RZ, RZ, R110 ;  /* 0x000000ffff317224 */ /* 0x000fe400078e006e */
[----:B------:R-:W-:Y:S02]  /*c550*/  IMAD R51, R53, UR38, RZ ;  /* 0x0000002635337c24 */ /* 0x000fe4000f8e02ff */
[----:B------:R-:W-:-:S04]  /*c560*/  IMAD.WIDE.U32 R48, R52, UR38, R48 ;  /* 0x0000002634307c25 */ /* 0x000fc8000f8e0030 */
[----:B------:R-:W-:-:S04]  /*c570*/  IMAD R51, R52, UR39, R51 ;  /* 0x0000002734337c24 */ /* 0x000fc8000f8e0233 */
[----:B------:R-:W-:Y:S01]  /*c580*/  @!P3 LOP3.LUT P5, RZ, R229, 0x4, RZ, 0xc0, !PT ;  /* 0x00000004e5ffb812 */ /* 0x000fe200078ac0ff */
[----:B------:R-:W-:-:S03]  /*c590*/  @!P3 VIADD R56, R116, 0x40 ;  /* 0x000000407438b836 */ /* 0x000fc60000000000 */
[----:B------:R-:W-:Y:S02]  /*c5a0*/  @!P3 PLOP3.LUT P4, PT, P5, PT, PT, 0x80, 0x0 ;  /* 0x000000000000b81c */ /* 0x000fe40002f8f070 */
[----:B------:R-:W-:-:S04]  /*c5b0*/  IADD3 R54, P5, R48, UR36, RZ ;  /* 0x0000002430367c10 */ /* 0x000fc8000ffbe0ff */
[----:B------:R-:W-:-:S07]  /*c5c0*/  IADD3.X R55, R49, UR37, R51, P5, !PT ;  /* 0x0000002531377c10 */ /* 0x000fce000affe433 */
[----:B------:R-:W-:Y:S01]  /*c5d0*/  @P4 VIADD R56, R116, 0xffffffc0 ;  /* 0xffffffc074384836 */ /* 0x000fe20000000000 */
[----:B------:R-:W-:-:S03]  /*c5e0*/  ISETP.GE.AND P4, PT, R18, UR4, PT ;  /* 0x0000000412007c0c */ /* 0x000fc6000bf86270 */
[----:B------:R-:W-:-:S10]  /*c5f0*/  @!P3 IMAD.IADD R56, R16, 0x1, R56 ;  /* 0x000000011038b824 */ /* 0x000fd400078e0238 */
[----:B------:R-:W1:Y:S04]  /*c600*/  @!P4 LDS.128 R48, [R117+0xe400] ;  /* 0x00e400007530c984 */ /* 0x000e680000000c00 */
[----:B-1----:R-:W-:Y:S04]  /*c610*/  @!P4 STG.E.128 desc[UR60][R54.64], R48 ;  /* 0x000000303600c986 */ /* 0x002fe8000c101d3c */
[----:B------:R-:W1:Y:S04]  /*c620*/  @!P3 LDS.128 R48, [R56+0xe400] ;  /* 0x00e400003830b984 */ /* 0x000e680000000c00 */
[----:B-1----:R3:W-:Y:S02]  /*c630*/  @!P3 STG.E.128 desc[UR60][R54.64+0x40], R48 ;  /* 0x000040303600b986 */ /* 0x0027e4000c101d3c */
.L_x_6379:
[----:B------:R-:W-:Y:S05]  /*c640*/  BSYNC B0 ;  /* 0x0000000000007941 */ /* 0x000fea0003800000 */
.L_x_6378:
[----:B-1-3--:R-:W-:Y:S01]  /*c650*/  VIADD R48, R228, 0x40 ;  /* 0x00000040e4307836 */ /* 0x00afe20000000000 */
[----:B------:R-:W-:Y:S04]  /*c660*/  BSSY B0, `(.L_x_6380) ;  /* 0x0000019000007945 */ /* 0x000fe80003800000 */
[----:B------:R-:W-:-:S13]  /*c670*/  ISETP.GE.AND P3, PT, R48, R118, PT ;  /* 0x000000763000720c */ /* 0x000fda0003f66270 */
[----:B------:R-:W-:Y:S05]  /*c680*/  @P3 BRA `(.L_x_6381) ;  /* 0x0000000000583947 */ /* 0x000fea0003800000 */
[----:B------:R-:W-:Y:S01]  /*c690*/  ULDC UR4, c[0x0][0x2f4] ;  /* 0x0000bd0000047ab9 */ /* 0x000fe20000000800 */
[----:B------:R-:W-:Y:S01]  /*c6a0*/  PLOP3.LUT P4, PT, PT, PT, PT, 0x8, 0x0 ;  /* 0x000000000000781c */ /* 0x000fe20003f8e170 */
[----:B------:R-:W-:Y:S01]  /*c6b0*/  IMAD.MOV.U32 R48, RZ, RZ, R46 ;  /* 0x000000ffff307224 */ /* 0x000fe200078e002e */
[----:B------:R-:W-:Y:S01]  /*c6c0*/  ISETP.GE.AND P3, PT, R3, UR4, PT ;  /* 0x0000000403007c0c */ /* 0x000fe2000bf66270 */
[----:B------:R-:W-:-:S12]  /*c6d0*/  IMAD.MOV.U32 R49, RZ, RZ, R110 ;  /* 0x000000ffff317224 */ /* 0x000fd800078e006e */
[----:B------:R-:W-:Y:S01]  /*c6e0*/  @!P3 LOP3.LUT P5, RZ, R229, 0x4, RZ, 0xc0, !PT ;  /* 0x00000004e5ffb812 */ /* 0x000fe200078ac0ff */
[----:B------:R-:W-:-:S03]  /*c6f0*/  @!P3 VIADD R56, R116, 0x40 ;  /* 0x000000407438b836 */ /* 0x000fc60000000000 */
[----:B------:R-:W-:Y:S02]  /*c700*/  @!P3 PLOP3.LUT P4, PT, P5, PT, PT, 0x80, 0x0 ;  /* 0x000000000000b81c */ /* 0x000fe40002f8f070 */
[----:B------:R-:W-:-:S04]  /*c710*/  IADD3 R51, P5, R52, 0x40, RZ ;  /* 0x0000004034337810 */ /* 0x000fc80007fbe0ff */
[----:B------:R-:W-:Y:S01]  /*c720*/  IADD3.X R50, RZ, R53, RZ, P5, !PT ;  /* 0x00000035ff327210 */ /* 0x000fe20002ffe4ff */
[----:B------:R-:W-:-:S04]  /*c730*/  IMAD.WIDE.U32 R48, R51, UR38, R48 ;  /* 0x0000002633307c25 */ /* 0x000fc8000f8e0030 */
[----:B------:R-:W-:Y:S02]  /*c740*/  IMAD R50, R50, UR38, RZ ;  /* 0x0000002632327c24 */ /* 0x000fe4000f8e02ff */
[----:B------:R-:W-:Y:S01]  /*c750*/  @P4 VIADD R56, R116, 0xffffffc0 ;  /* 0xffffffc074384836 */ /* 0x000fe20000000000 */
[----:B------:R-:W-:Y:S01]  /*c760*/  IADD3 R54, P4, R48, UR36, RZ ;  /* 0x0000002430367c10 */ /* 0x000fe2000ff9e0ff */
[----:B------:R-:W-:Y:S02]  /*c770*/  IMAD R51, R51, UR39, R50 ;  /* 0x0000002733337c24 */ /* 0x000fe4000f8e0232 */
[----:B------:R-:W-:-:S03]  /*c780*/  @!P3 IMAD.IADD R56, R16, 0x1, R56 ;  /* 0x000000011038b824 */ /* 0x000fc600078e0238 */
[----:B------:R-:W-:Y:S02]  /*c790*/  IADD3.X R55, R49, UR37, R51, P4, !PT ;  /* 0x0000002531377c10 */ /* 0x000fe4000a7fe433 */
[----:B------:R-:W-:-:S13]  /*c7a0*/  ISETP.GE.AND P4, PT, R18, UR4, PT ;  /* 0x0000000412007c0c */ /* 0x000fda000bf86270 */
[----:B------:R-:W1:Y:S04]  /*c7b0*/  @!P4 LDS.128 R48, [R117+0x10400] ;  /* 0x010400007530c984 */ /* 0x000e680000000c00 */
[----:B-1----:R-:W-:Y:S04]  /*c7c0*/  @!P4 STG.E.128 desc[UR60][R54.64], R48 ;  /* 0x000000303600c986 */ /* 0x002fe8000c101d3c */
[----:B------:R-:W1:Y:S04]  /*c7d0*/  @!P3 LDS.128 R48, [R56+0x10400] ;  /* 0x010400003830b984 */ /* 0x000e680000000c00 */
[----:B-1----:R1:W-:Y:S02]  /*c7e0*/  @!P3 STG.E.128 desc[UR60][R54.64+0x40], R48 ;  /* 0x000040303600b986 */ /* 0x0023e4000c101d3c */
.L_x_6381:
[----:B------:R-:W-:Y:S05]  /*c7f0*/  BSYNC B0 ;  /* 0x0000000000007941 */ /* 0x000fea0003800000 */
.L_x_6380:
[----:B-1----:R-:W-:Y:S01]  /*c800*/  VIADD R48, R228, 0x80 ;  /* 0x00000080e4307836 */ /* 0x002fe20000000000 */
        /* <DEDUP_REMOVED lines=11> */
[----:B------:R-:W-:-:S05]  /*c8c0*/  IADD3 R51, P5, R52, 0x80, RZ ;  /* 0x0000008034337810 */ /* 0x000fca0007fbe0ff */
[----:B------:R-:W-:Y:S02]  /*c8d0*/  IMAD.X R50, RZ, RZ, R53, P5 ;  /* 0x000000ffff327224 */ /* 0x000fe400028e0635 */
[----:B------:R-:W-:-:S04]  /*c8e0*/  IMAD.WIDE.U32 R48, R51, UR38, R48 ;  /* 0x0000002633307c25 */ /* 0x000fc8000f8e0030 */
[----:B------:R-:W-:Y:S01]  /*c8f0*/  IMAD R50, R50, UR38, RZ ;  /* 0x0000002632327c24 */ /* 0x000fe2000f8e02ff */
[----:B------:R-:W-:Y:S02]  /*c900*/  @P4 IADD3 R56, R116, -0x40, RZ ;  /* 0xffffffc074384810 */ /* 0x000fe40007ffe0ff */
        /* <DEDUP_REMOVED lines=9> */
.L_x_6383:
[----:B------:R-:W-:Y:S05]  /*c9a0*/  BSYNC B0 ;  /* 0x0000000000007941 */ /* 0x000fea0003800000 */
.L_x_6382:
[----:B-1----:R-:W-:Y:S01]  /*c9b0*/  VIADD R48, R228, 0xc0 ;  /* 0x000000c0e4307836 */ /* 0x002fe20000000000 */
[----:B------:R-:W-:Y:S04]  /*c9c0*/  BSSY B0, `(.L_x_6384) ;  /* 0x0000019000007945 */ /* 0x000fe80003800000 */
[----:B------:R-:W-:-:S13]  /*c9d0*/  ISETP.GE.AND P3, PT, R48, R118, PT ;  /* 0x000000763000720c */ /* 0x000fda0003f66270 */
[----:B------:R-:W-:Y:S05]  /*c9e0*/  @P3 BRA `(.L_x_6385) ;  /* 0x0000000000583947 */ /* 0x000fea0003800000 */
[----:B------:R-:W-:Y:S01]  /*c9f0*/  ULDC UR4, c[0x0][0x2f4] ;  /* 0x0000bd0000047ab9 */ /* 0x000fe20000000800 */
[----:B------:R-:W-:Y:S01]  /*ca00*/  PLOP3.LUT P4, PT, PT, PT, PT, 0x8, 0x0 ;  /* 0x000000000000781c */ /* 0x000fe20003f8e170 */
[----:B------:R-:W-:Y:S01]  /*ca10*/  IMAD.MOV.U32 R48, RZ, RZ, R46 ;  /* 0x000000ffff307224 */ /* 0x000fe200078e002e */
[----:B------:R-:W-:Y:S02]  /*ca20*/  ISETP.GE.AND P3, PT, R3, UR4, PT ;  /* 0x0000000403007c0c */ /* 0x000fe4000bf66270 */
[----:B------:R-:W-:-:S11]  /*ca30*/  MOV R49, R110 ;  /* 0x0000006e00317202 */ /* 0x000fd60000000f00 */
[----:B------:R-:W-:Y:S01]  /*ca40*/  @!P3 LOP3.LUT P5, RZ, R229, 0x4, RZ, 0xc0, !PT ;  /* 0x00000004e5ffb812 */ /* 0x000fe200078ac0ff */
[----:B------:R-:W-:-:S03]  /*ca50*/  @!P3 VIADD R54, R116, 0x40 ;  /* 0x000000407436b836 */ /* 0x000fc60000000000 */
[----:B------:R-:W-:Y:S02]  /*ca60*/  @!P3 PLOP3.LUT P4, PT, P5, PT, PT, 0x80, 0x0 ;  /* 0x000000000000b81c */ /* 0x000fe40002f8f070 */
[----:B------:R-:W-:-:S05]  /*ca70*/  IADD3 R51, P5, R52, 0xc0, RZ ;  /* 0x000000c034337810 */ /* 0x000fca0007fbe0ff */
[----:B------:R-:W-:Y:S02]  /*ca80*/  IMAD.X R52, RZ, RZ, R53, P5 ;  /* 0x000000ffff347224 */ /* 0x000fe400028e0635 */
[----:B------:R-:W-:-:S04]  /*ca90*/  IMAD.WIDE.U32 R48, R51, UR38, R48 ;  /* 0x0000002633307c25 */ /* 0x000fc8000f8e0030 */
[----:B------:R-:W-:Y:S02]  /*caa0*/  IMAD R52, R52, UR38, RZ ;  /* 0x0000002634347c24 */ /* 0x000fe4000f8e02ff */
[----:B------:R-:W-:Y:S02]  /*cab0*/  @P4 VIADD R54, R116, 0xffffffc0 ;  /* 0xffffffc074364836 */ /* 0x000fe40000000000 */
[----:B------:R-:W-:Y:S01]  /*cac0*/  IMAD R51, R51, UR39, R52 ;  /* 0x0000002733337c24 */ /* 0x000fe2000f8e0234 */
[----:B------:R-:W-:Y:S01]  /*cad0*/  IADD3 R52, P4, R48, UR36, RZ ;  /* 0x0000002430347c10 */ /* 0x000fe2000ff9e0ff */
[----:B------:R-:W-:-:S03]  /*cae0*/  @!P3 IMAD.IADD R54, R16, 0x1, R54 ;  /* 0x000000011036b824 */ /* 0x000fc600078e0236 */
[----:B------:R-:W-:Y:S02]  /*caf0*/  IADD3.X R53, R49, UR37, R51, P4, !PT ;  /* 0x0000002531357c10 */ /* 0x000fe4000a7fe433 */
[----:B------:R-:W-:-:S13]  /*cb00*/  ISETP.GE.AND P4, PT, R18, UR4, PT ;  /* 0x0000000412007c0c */ /* 0x000fda000bf86270 */
[----:B------:R-:W1:Y:S04]  /*cb10*/  @!P4 LDS.128 R48, [R117+0x14400] ;  /* 0x014400007530c984 */ /* 0x000e680000000c00 */
[----:B-1----:R-:W-:Y:S04]  /*cb20*/  @!P4 STG.E.128 desc[UR60][R52.64], R48 ;  /* 0x000000303400c986 */ /* 0x002fe8000c101d3c */
[----:B------:R-:W1:Y:S04]  /*cb30*/  @!P3 LDS.128 R48, [R54+0x14400] ;  /* 0x014400003630b984 */ /* 0x000e680000000c00 */
[----:B-1----:R1:W-:Y:S02]  /*cb40*/  @!P3 STG.E.128 desc[UR60][R52.64+0x40], R48 ;  /* 0x000040303400b986 */ /* 0x0023e4000c101d3c */
.L_x_6385:
[----:B------:R-:W-:Y:S05]  /*cb50*/  BSYNC B0 ;  /* 0x0000000000007941 */ /* 0x000fea0003800000 */
.L_x_6384:
[----:B-1----:R-:W3:Y:S01]  /*cb60*/  LDL R48, [R1+0x18] ;  /* 0x0000180001307983 */ /* 0x002ee20000100800 */
[----:B0-2---:R-:W-:Y:S02]  /*cb70*/  @!P2 VIADD R111, R111, 0x2e8c0 ;  /* 0x0002e8c06f6fa836 */ /* 0x005fe40000000000 */
[----:B------:R-:W-:Y:S01]  /*cb80*/  VIADD R17, R17, 0x1 ;  /* 0x0000000111117836 */ /* 0x000fe20000000000 */
        /* <DEDUP_REMOVED lines=10> */
[----:B------:R-:W-:Y:S02]  /*cc30*/  SEL R17, R17, RZ, P2 ;  /* 0x000000ff11117207 */ /* 0x000fe40001000000 */
[----:B---3--:R-:W-:Y:S02]  /*cc40*/  LOP3.LUT P3, RZ, R48, 0x4, RZ, 0xc0, !PT ;  /* 0x0000000430ff7812 */ /* 0x008fe4000786c0ff */
[----:B------:R-:W-:-:S04]  /*cc50*/  SEL R48, RZ, 0x1, P2 ;  /* 0x00000001ff307807 */ /* 0x000fc80001000000 */
[----:B------:R-:W-:-:S07]  /*cc60*/  LOP3.LUT R231, R231, R48, RZ, 0x3c, !PT ;  /* 0x00000030e7e77212 */ /* 0x000fce00078e3cff */
[----:B0-----:R-:W-:Y:S05]  /*cc70*/  @P3 BRA `(.L_x_6386) ;  /* 0xffffff5c009c3947 */ /* 0x001fea000383ffff */
[----:B------:R-:W0:Y:S01]  /*cc80*/  S2R R49, SR_TID.X ;  /* 0x0000000000317919 */ /* 0x000e220000002100 */
[----:B------:R-:W-:Y:S02]  /*cc90*/  PLOP3.LUT P0, PT, PT, PT, PT, 0x8, 0x0 ;  /* 0x000000000000781c */ /* 0x000fe40003f0e170 */
[----:B0-----:R-:W-:-:S04]  /*cca0*/  SHF.R.U32.HI R49, RZ, 0x7, R49 ;  /* 0x00000007ff317819 */ /* 0x001fc80000011631 */
[----:B------:R-:W-:-:S13]  /*ccb0*/  ISETP.NE.AND P3, PT, R49, 0x1, PT ;  /* 0x000000013100780c */ /* 0x000fda0003f65270 */
[----:B------:R-:W-:Y:S06]  /*ccc0*/  @!P3 BAR.ARV 0x9, 0x100 ;  /* 0x024400000000bb1d */ /* 0x000fec0000002000 */
.L_x_6298:
[----:B------:R-:W-:Y:S05]  /*ccd0*/  @P0 BRA `(.L_x_6387) ;  /* 0x00000000000c0947 */ /* 0x000fea0003800000 */
[----:B------:R-:W0:Y:S01]  /*cce0*/  FENCE.VIEW.ASYNC.G ;  /* 0x00000000000073c6 */ /* 0x000e220000000100 */
[----:B------:R-:W-:Y:S05]  /*ccf0*/  WARPSYNC.ALL ;  /* 0x0000000000007948 */ /* 0x000fea0003800000 */
[----:B0-----:R-:W-:Y:S06]  /*cd00*/  BAR.ARV 0xc, 0x180 ;  /* 0x0306000000007b1d */ /* 0x001fec0000002000 */
.L_x_6387:
[----:B------:R-:W2:Y:S01]  /*cd10*/  LDL R0, [R1+0x18] ;  /* 0x0000180001007983 */ /* 0x000ea20000100800 */
[----:B------:R-:W-:Y:S01]  /*cd20*/  ULDC.64 UR4, c[0x0][0x990] ;  /* 0x0002640000047ab9 */ /* 0x000fe20000000a00 */
[----:B------:R-:W-:Y:S02]  /*cd30*/  ULDC.64 UR6, c[0x0][0x998] ;  /* 0x0002660000067ab9 */ /* 0x000fe40000000a00 */
[----:B------:R-:W3:Y:S04]  /*cd40*/  LDL R2, [R1+0x98] ;  /* 0x0000980001027983 */ /* 0x000ee80000100800 */
[----:B------:R-:W4:Y:S04]  /*cd50*/  LDL R4, [R1+0x7c] ;  /* 0x00007c0001047983 */ /* 0x000f280000100800 */
[----:B------:R-:W4:Y:S01]  /*cd60*/  LDL R14, [R1+0x6c] ;  /* 0x00006c00010e7983 */ /* 0x000f220000100800 */
[----:B------:R-:W-:-:S02]  /*cd70*/  ISETP.NE.U32.AND P0, PT, RZ, UR4, PT ;  /* 0x00000004ff007c0c */ /* 0x000fc4000bf05070 */
[----:B------:R-:W-:Y:S02]  /*cd80*/  ISETP.NE.U32.AND P1, PT, RZ, UR6, PT ;  /* 0x00000006ff007c0c */ /* 0x000fe4000bf25070 */
[----:B------:R-:W-:Y:S02]  /*cd90*/  ISETP.NE.AND.EX P0, PT, RZ, UR5, PT, P0 ;  /* 0x00000005ff007c0c */ /* 0x000fe4000bf05300 */
[----:B------:R-:W-:-:S11]  /*cda0*/  ISETP.NE.AND.EX P1, PT, RZ, UR7, PT, P1 ;  /* 0x00000007ff007c0c */ /* 0x000fd6000bf25310 */
[----:B-1----:R-:W3:Y:S08]  /*cdb0*/  @P0 LDC.64 R6, c[0x0][0x9a8] ;  /* 0x00026a00ff060b82 */ /* 0x002ef00000000a00 */
[----:B------:R-:W0:Y:S08]  /*cdc0*/  @P1 LDC.64 R8, c[0x0][0x9b8] ;  /* 0x00026e00ff081b82 */ /* 0x000e300000000a00 */
[----:B------:R-:W1:Y:S08]  /*cdd0*/  @P0 LDC.64 R10, c[0x0][0x9b0] ;  /* 0x00026c00ff0a0b82 */ /* 0x000e700000000a00 */
[----:B------:R-:W1:Y:S01]  /*cde0*/  @P1 LDC.64 R12, c[0x0][0x9c0] ;  /* 0x00027000ff0c1b82 */ /* 0x000e620000000a00 */
[----:B--2---:R-:W-:Y:S01]  /*cdf0*/  LOP3.LUT P4, RZ, R0, 0x8, RZ, 0xc0, !PT ;  /* 0x0000000800ff7812 */ /* 0x004fe2000788c0ff */
[----:B---3--:R-:W-:-:S02]  /*ce00*/  @P0 IMAD R0, R2, R6, RZ ;  /* 0x0000000602000224 */ /* 0x008fc400078e02ff */
[----:B0-----:R-:W-:Y:S02]  /*ce10*/  @P1 IMAD R2, R2, R8, RZ ;  /* 0x0000000802021224 */ /* 0x001fe400078e02ff */
[C---:B----4-:R-:W-:Y:S02]  /*ce20*/  @P0 IMAD R7, R4.reuse, R7, R0 ;  /* 0x0000000704070224 */ /* 0x050fe400078e0200 */
[C---:B------:R-:W-:Y:S02]  /*ce30*/  @P1 IMAD R9, R4.reuse, R9, R2 ;  /* 0x0000000904091224 */ /* 0x040fe400078e0202 */
[----:B------:R-:W-:-:S04]  /*ce40*/  @P0 IMAD.WIDE.U32 R2, R4, R6, RZ ;  /* 0x0000000604020225 */ /* 0x000fc800078e00ff */
        /* <DEDUP_REMOVED lines=11> */
[----:B------:R-:W-:Y:S02]  /*cf00*/  @P0 LEA.HI.X R5, R2, UR5, R5, 0x2, P2 ;  /* 0x0000000502050c11 */ /* 0x000fe400090f1405 */
[----:B------:R-:W-:Y:S01]  /*cf10*/  @P1 LEA.HI.X R9, R6, UR7, R3, 0x2, P3 ;  /* 0x0000000706091c11 */ /* 0x000fe200098f1403 */
[----:B------:R-:W-:-:S04]  /*cf20*/  IMAD.MOV.U32 R3, RZ, RZ, 0x3f800000 ;  /* 0x3f800000ff037424 */ /* 0x000fc800078e00ff */
[----:B------:R-:W2:Y:S04]  /*cf30*/  @P1 LDG.E R0, desc[UR60][R8.64] ;  /* 0x0000003c08001981 */ /* 0x000ea8000c1e1900 */
[----:B------:R-:W2:Y:S01]  /*cf40*/  @P0 LDG.E R3, desc[UR60][R4.64] ;  /* 0x0000003c04030981 */ /* 0x000ea2000c1e1900 */
[----:B------:R-:W-:Y:S01]  /*cf50*/  BSSY B0, `(.L_x_6388) ;  /* 0x0000023000007945 */ /* 0x000fe20003800000 */
[----:B------:R-:W-:Y:S02]  /*cf60*/  IMAD.MOV.U32 R136, RZ, RZ, RZ ;  /* 0x000000ffff887224 */ /* 0x000fe400078e00ff */
[----:B--2---:R-:W-:-:S04]  /*cf70*/  FMUL.FTZ R0, R3, R0 ;  /* 0x0000000003007220 */ /* 0x004fc80000410000 */
        /* <DEDUP_REMOVED lines=32> */
.L_x_6389:
[----:B------:R-:W-:Y:S05]  /*d180*/  BSYNC B0 ;  /* 0x0000000000007941 */ /* 0x000fea0003800000 */
.L_x_6388:
[----:B------:R-:W2:Y:S01]  /*d190*/  LDL R0, [R1+0xa0] ;  /* 0x0000a00001007983 */ /* 0x000ea20000100800 */
[----:B------:R-:W-:Y:S02]  /*d1a0*/  PLOP3.LUT P0, PT, PT, PT, PT, 0x80, 0x0 ;  /* 0x000000000000781c */ /* 0x000fe40003f0f070 */
        /* <DEDUP_REMOVED lines=29> */
[----:B------:R-:W-:Y:S01]  /*d380*/  MOV R77, RZ ;  /* 0x000000ff004d7202 */ /* 0x000fe20000000f00 */
[----:B------:R-:W-:Y:S01]  /*d390*/  IMAD.MOV.U32 R142, RZ, RZ, RZ ;  /* 0x000000ffff8e7224 */ /* 0x000fe200078e00ff */
[----:B------:R-:W-:Y:S01]  /*d3a0*/  CS2R R64, SRZ ;  /* 0x0000000000407805 */ /* 0x000fe2000001ff00 */
[----:B------:R-:W-:Y:S01]  /*d3b0*/  IMAD.MOV.U32 R3, RZ, RZ, RZ ;  /* 0x000000ffff037224 */ /* 0x000fe200078e00ff */
[----:B------:R-:W-:Y:S01]  /*d3c0*/  CS2R R8, SRZ ;  /* 0x0000000000087805 */ /* 0x000fe2000001ff00 */
[----:B------:R-:W-:Y:S01]  /*d3d0*/  IMAD.MOV.U32 R71, RZ, RZ, RZ ;  /* 0x000000ffff477224 */ /* 0x000fe200078e00ff */
[----:B------:R-:W-:-:S02]  /*d3e0*/  CS2R R24, SRZ ;  /* 0x0000000000187805 */ /* 0x000fc4000001ff00 */
[----:B------:R-:W-:Y:S01]  /*d3f0*/  CS2R R26, SRZ ;  /* 0x00000000001a7805 */ /* 0x000fe2000001ff00 */
[----:B------:R-:W-:Y:S02]  /*d400*/  IMAD.MOV.U32 R80, RZ, RZ, RZ ;  /* 0x000000ffff507224 */ /* 0x000fe400078e00ff */
[----:B------:R-:W-:Y:S02]  /*d410*/  IMAD.MOV.U32 R6, RZ, RZ, RZ ;  /* 0x000000ffff067224 */ /* 0x000fe400078e00ff */
[----:B------:R-:W-:Y:S02]  /*d420*/  IMAD.MOV.U32 R92, RZ, RZ, RZ ;  /* 0x000000ffff5c7224 */ /* 0x000fe400078e00ff */
[----:B--2---:R-:W-:Y:S01]  /*d430*/  IMAD R4, R0, R136, RZ ;  /* 0x0000008800047224 */ /* 0x004fe200078e02ff */
[----:B------:R-:W-:-:S04]  /*d440*/  MOV R0, RZ ;  /* 0x000000ff00007202 */ /* 0x000fc80000000f00 */
[----:B------:R0:W-:Y:S01]  /*d450*/  STL [R1+0x4c], R4 ;  /* 0x00004c0401007387 */ /* 0x0001e20000100800 */
[----:B------:R-:W-:-:S04]  /*d460*/  VIADDMNMX R136, R4, R136, R131, PT ;  /* 0x0000008804887246 */ /* 0x000fc80003800183 */
[----:B------:R-:W-:-:S13]  /*d470*/  ISETP.GT.AND P1, PT, R136, R4, PT ;  /* 0x000000048800720c */ /* 0x000fda0003f24270 */
[----:B0-----:R-:W-:Y:S05]  /*d480*/  @!P1 BRA `(.L_x_6390) ;  /* 0x000000d400589947 */ /* 0x001fea0003800000 */
[----:B------:R-:W-:-:S03]  /*d490*/  UMOV UR4, 0xffffffff ;  /* 0xffffffff00047882 */ /* 0x000fc60000000000 */
[----:B------:R-:W-:Y:S05]  /*d4a0*/  BRA.DIV UR4, `(.L_x_6391) ;  /* 0x0000019204287947 */ /* 0x000fea000b800000 */
[----:B------:R-:W0:Y:S02]  /*d4b0*/  S2R R0, SR_TID.X ;  /* 0x0000000000007919 */ /* 0x000e240000002100 */
[----:B0-----:R-:W-:-:S05]  /*d4c0*/  VIADD R3, R0, 0xffffff80 ;  /* 0xffffff8000037836 */ /* 0x001fca0000000000 */
[----:B------:R-:W-:-:S04]  /*d4d0*/  SHF.R.S32.HI R0, RZ, 0x1f, R3 ;  /* 0x0000001fff007819 */ /* 0x000fc80000011403 */
[----:B------:R-:W-:-:S04]  /*d4e0*/  LEA.HI R0, R0, R3, RZ, 0x7 ;  /* 0x0000000300007211 */ /* 0x000fc800078f38ff */
[----:B------:R-:W-:-:S06]  /*d4f0*/  SHF.R.S32.HI R0, RZ, 0x7, R0 ;  /* 0x00000007ff007819 */ /* 0x000fcc0000011400 */
[----:B------:R-:W0:Y:S04]  /*d500*/  SHFL.IDX PT, R0, R0, RZ, 0x1f ;  /* 0x00001fff00007589 */ /* 0x000e2800000e0000 */
[----:B0-----:R0:W-:Y:S02]  /*d510*/  STL [R1+0x50], R0 ;  /* 0x0000500001007387 */ /* 0x0011e40000100800 */
.L_x_6609:
[----:B------:R-:W0:Y:S01]  /*d520*/  LDL R3, [R1+0x50] ;  /* 0x0000500001037983 */ /* 0x000e220000100800 */
[----:B------:R-:W-:Y:S01]  /*d530*/  VIADD R27, R16, 0x1c400 ;  /* 0x0001c400101b7836 */ /* 0x000fe20000000000 */
[----:B------:R-:W-:Y:S04]  /*d540*/  BSSY B6, `(.L_x_6392) ;  /* 0x0000019000067945 */ /* 0x000fe80003800000 */
[----:B------:R-:W-:Y:S02]  /*d550*/  LOP3.LUT P0, RZ, R27, 0x9f, RZ, 0xc0, !PT ;  /* 0x0000009f1bff7812 */ /* 0x000fe4000780c0ff */
[----:B0-----:R-:W-:-:S04]  /*d560*/  LEA.HI R0, R3, R3, RZ, 0x1 ;  /* 0x0000000303007211 */ /* 0x001fc800078f08ff */
[----:B------:R-:W-:-:S04]  /*d570*/  LOP3.LUT R0, R0, 0x1e, RZ, 0xc0, !PT ;  /* 0x0000001e00007812 */ /* 0x000fc800078ec0ff */
[----:B------:R-:W-:-:S05]  /*d580*/  IADD3 R0, R3, -R0, RZ ;  /* 0x8000000003007210 */ /* 0x000fca0007ffe0ff */
        /* <DEDUP_REMOVED lines=8> */
[----:B-1----:R0:W1:Y:S01]  /*d610*/  LDC.64 R14, c[0x4][R0] ;  /* 0x01000000000e7b82 */ /* 0x0020620000000a00 */
        /* <DEDUP_REMOVED lines=11> */
.L_x_6393:
[----:B------:R-:W-:Y:S05]  /*d6d0*/  BSYNC B6 ;  /* 0x0000000000067941 */ /* 0x000fea0003800000 */
.L_x_6392:
[----:B------:R-:W-:Y:S02]  /*d6e0*/  ULDC UR4, c[0x0][0x3f4] ;  /* 0x0000fd0000047ab9 */ /* 0x000fe40000000800 */
[----:B------:R-:W-:-:S13]  /*d6f0*/  ISETP.LT.AND P0, PT, RZ, UR4, PT ;  /* 0x00000004ff007c0c */ /* 0x000fda000bf01270 */
[----:B------:R-:W-:Y:S05]  /*d700*/  @P0 BRA `(.L_x_6394) ;  /* 0x0000000000480947 */ /* 0x000fea0003800000 */
[----:B------:R-:W2:Y:S02]  /*d710*/  LDL R20, [R1+0xb4] ;  /* 0x0000b40001147983 */ /* 0x000ea40000100800 */
[----:B--2---:R-:W-:-:S13]  /*d720*/  R2UR UR5, R20 ;  /* 0x00000000140572ca */ /* 0x004fda00000e0000 */
        /* <DEDUP_REMOVED lines=10> */
.L_x_6397:
[----:B--2---:R2:W3:Y:S02]  /*d7d0*/  SYNCS.PHASECHK.TRANS64.TRYWAIT P0, [R16+URZ+0x2e800], R3 ;  /* 0x02e80003100075a7 */ /* 0x0044e4000800017f */
[----:B---3--:R-:W-:Y:S05]  /*d7e0*/  @!P0 NANOSLEEP.SYNCS 0x989680 ;  /* 0x009896800000895d */ /* 0x008fea0003900000 */
[----:B------:R-:W3:Y:S02]  /*d7f0*/  @!P0 SYNCS.PHASECHK.TRANS64 P0, [R16+URZ+0x2e800], R3 ;  /* 0x02e80003100085a7 */ /* 0x000ee4000800007f */
[----:B---3--:R-:W-:Y:S05]  /*d800*/  @!P0 BRA `(.L_x_6397) ;  /* 0xfffffffc00f08947 */ /* 0x008fea000383ffff */
.L_x_6396:
[----:B------:R-:W-:Y:S05]  /*d810*/  BSYNC B0 ;  /* 0x0000000000007941 */ /* 0x000fea0003800000 */
.L_x_6395:
[----:B------:R-:W-:Y:S05]  /*d820*/  BRA `(.L_x_6398) ;  /* 0x0000004000447947 */ /* 0x000fea0003800000 */
.L_x_6394:
[----:B------:R-:W0:Y:S01]  /*d830*/  LDC.64 R24, c[0x0][0x3e8] ;  /* 0x0000fa00ff187b82 */ /* 0x000e220000000a00 */
[----:B------:R-:W-:Y:S01]  /*d840*/  LOP3.LUT P0, RZ, R27, 0x3ff, RZ, 0xc0, !PT ;  /* 0x000003ff1bff7812 */ /* 0x000fe2000780c0ff */
[----:B------:R-:W-:Y:S01]  /*d850*/  ULDC.64 UR4, c[0x0][0x3f8] ;  /* 0x0000fe0000047ab9 */ /* 0x000fe20000000a00 */
[----:B-----5:R-:W-:Y:S01]  /*d860*/  SHF.R.S32.HI R0, RZ, 0x1f, R119 ;  /* 0x0000001fff007819 */ /* 0x020fe20000011477 */
[----:B------:R-:W-:Y:S01]  /*d870*/  ULDC.64 UR6, c[0x0][0x408] ;  /* 0x0001020000067ab9 */ /* 0x000fe20000000a00 */
[----:B------:R-:W-:Y:S03]  /*d880*/  BSSY B6, `(.L_x_6399) ;  /* 0x000001b000067945 */ /* 0x000fe60003800000 */
[----:B------:R-:W2:Y:S01]  /*d890*/  LDC.64 R28, c[0x0][0x400] ;  /* 0x00010000ff1c7b82 */ /* 0x000ea20000000a00 */
[C---:B------:R-:W-:Y:S02]  /*d8a0*/  IMAD R4, R0.reuse, UR4, RZ ;  /* 0x0000000400047c24 */ /* 0x040fe4000f8e02ff */
        /* <DEDUP_REMOVED lines=16> */
[----:B------:R-:W-:Y:S01]  /*d9b0*/  MOV R10, UR4 ;  /* 0x00000004000a7c02 */ /* 0x000fe20008000f00 */
[----:B------:R-:W-:Y:S02]  /*d9c0*/  IMAD.U32 R7, RZ, RZ, UR7 ;  /* 0x00000007ff077e24 */ /* 0x000fe4000f8e00ff */
[----:B------:R-:W-:-:S02]  /*d9d0*/  IMAD.U32 R11, RZ, RZ, UR5 ;  /* 0x00000005ff0b7e24 */ /* 0x000fc4000f8e00ff */
[----:B------:R-:W-:Y:S02]  /*d9e0*/  IMAD.MOV.U32 R8, RZ, RZ, 0x70 ;  /* 0x00000070ff087424 */ /* 0x000fe400078e00ff */
[----:B------:R-:W-:Y:S02]  /*d9f0*/  IMAD.MOV.U32 R12, RZ, RZ, 0x1 ;  /* 0x00000001ff0c7424 */ /* 0x000fe400078e00ff */
[----:B0-----:R-:W-:-:S07]  /*da00*/  IMAD.MOV.U32 R13, RZ, RZ, RZ ;  /* 0x000000ffff0d7224 */ /* 0x001fce00078e00ff */
[----:B------:R-:W-:-:S07]  /*da10*/  LEPC R20, `(.L_x_6400) ;  /* 0x000000001014794e */ /* 0x000fce0000000000 */
[----:B-1----:R-:W-:Y:S05]  /*da20*/  CALL.ABS.NOINC R14 ;  /* 0x000000000e007343 */ /* 0x002fea0003c00000 */
.L_x_6400:
[----:B------:R-:W-:Y:S05]  /*da30*/  BSYNC B6 ;  /* 0x0000000000067941 */ /* 0x000fea0003800000 */
.L_x_6399:
        /* <DEDUP_REMOVED lines=8> */
[----:B-1----:R0:W1:Y:S04]  /*dac0*/  SHFL.IDX PT, R14, R28, RZ, 0x1c1f ;  /* 0x001c1fff1c0e7589 */ /* 0x00206800000e0000 */
[----:B------:R0:W3:Y:S04]  /*dad0*/  SHFL.IDX PT, R3, R26, RZ, 0x1c1f ;  /* 0x001c1fff1a037589 */ /* 0x0000e800000e0000 */
[----:B------:R0:W4:Y:S02]  /*dae0*/  SHFL.IDX PT, R7, R27, RZ, 0x1c1f ;  /* 0x001c1fff1b077589 */ /* 0x00012400000e0000 */
.L_x_6615:
[----:B------:R-:W5:Y:S01]  /*daf0*/  S2R R6, SR_TID.X ;  /* 0x0000000000067919 */ /* 0x000f620000002100 */
[----:B------:R-:W-:Y:S01]  /*db00*/  ULDC UR4, c[0x0][0x448] ;  /* 0x0001120000047ab9 */ /* 0x000fe20000000800 */
[C---:B------:R-:W-:Y:S01]  /*db10*/  IMAD.SHL.U32 R4, R229.reuse, 0x80, RZ ;  /* 0x00000080e5047824 */ /* 0x040fe200078e00ff */
[----:B------:R-:W-:Y:S01]  /*db20*/  BSSY B1, `(.L_x_6404) ;  /* 0x0000026000017945 */ /* 0x000fe20003800000 */
[----:B0-----:R-:W-:Y:S01]  /*db30*/  IMAD R28, R134, UR4, RZ ;  /* 0x00000004861c7c24 */ /* 0x001fe2000f8e02ff */
[----:B------:R-:W-:Y:S02]  /*db40*/  LOP3.LUT P0, RZ, R229, 0x4, RZ, 0xc0, !PT ;  /* 0x00000004e5ff7812 */ /* 0x000fe4000780c0ff */
[----:B------:R-:W-:Y:S02]  /*db50*/  CS2R R12, SRZ ;  /* 0x00000000000c7805 */ /* 0x000fe4000001ff00 */
[----:B------:R-:W-:Y:S02]  /*db60*/  LOP3.LUT R9, R4, 0x380, RZ, 0xc0, !PT ;  /* 0x0000038004097812 */ /* 0x000fe400078ec0ff */
[----:B------:R-:W-:-:S02]  /*db70*/  CS2R R20, SRZ ;  /* 0x0000000000147805 */ /* 0x000fc4000001ff00 */
[----:B------:R-:W-:Y:S01]  /*db80*/  ISETP.GE.AND P1, PT, R0, R28, PT ;  /* 0x0000001c0000720c */ /* 0x000fe20003f26270 */
[----:B------:R-:W-:Y:S01]  /*db90*/  IMAD R28, R121, -0x80, R28 ;  /* 0xffffff80791c7824 */ /* 0x000fe200078e021c */
[----:B------:R-:W-:Y:S02]  /*dba0*/  LOP3.LUT R4, R9, 0x30, R18, 0xf8, !PT ;  /* 0x0000003009047812 */ /* 0x000fe400078ef812 */
[----:B------:R-:W-:-:S04]  /*dbb0*/  SHF.R.U32.HI R9, RZ, 0x3, R9 ;  /* 0x00000003ff097819 */ /* 0x000fc80000011609 */
[----:B------:R-:W-:Y:S01]  /*dbc0*/  LOP3.LUT R11, R4, R9, RZ, 0x3c, !PT ;  /* 0x00000009040b7212 */ /* 0x000fe200078e3cff */
[----:B-----5:R-:W-:-:S05]  /*dbd0*/  VIADD R8, R6, 0xffffff80 ;  /* 0xffffff8006087836 */ /* 0x020fca0000000000 */
[----:B------:R-:W-:-:S04]  /*dbe0*/  SHF.R.S32.HI R6, RZ, 0x1f, R8 ;  /* 0x0000001fff067819 */ /* 0x000fc80000011408 */
[----:B------:R-:W-:Y:S02]  /*dbf0*/  LEA.HI R6, R6, R8, RZ, 0x5 ;  /* 0x0000000806067211 */ /* 0x000fe400078f28ff */
[----:B------:R-:W-:-:S03]  /*dc00*/  CS2R R8, SRZ ;  /* 0x0000000000087805 */ /* 0x000fc6000001ff00 */
[----:B------:R-:W-:-:S05]  /*dc10*/  IMAD.SHL.U32 R6, R6, 0x20, RZ ;  /* 0x0000002006067824 */ /* 0x000fca00078e00ff */
[----:B------:R-:W-:-:S04]  /*dc20*/  LOP3.LUT R6, R6, 0xfffffc00, RZ, 0xc0, !PT ;  /* 0xfffffc0006067812 */ /* 0x000fc800078ec0ff */
[----:B------:R-:W-:Y:S02]  /*dc30*/  IADD3 R0, R16, R11, R6 ;  /* 0x0000000b10007210 */ /* 0x000fe40007ffe006 */
[----:B------:R-:W-:Y:S01]  /*dc40*/  CS2R R10, SRZ ;  /* 0x00000000000a7805 */ /* 0x000fe2000001ff00 */
[----:B------:R-:W-:Y:S06]  /*dc50*/  @P1 BRA `(.L_x_6405) ;  /* 0x0000000000481947 */ /* 0x000fec0003800000 */
[----:B------:R-:W-:Y:S01]  /*dc60*/  ULDC UR4, c[0x0][0x3f4] ;  /* 0x0000fd0000047ab9 */ /* 0x000fe20000000800 */
[----:B------:R-:W-:Y:S02]  /*dc70*/  SHF.R.S32.HI R6, RZ, 0x1f, R230 ;  /* 0x0000001fff067819 */ /* 0x000fe400000114e6 */
[----:B------:R-:W-:Y:S02]  /*dc80*/  ISETP.GE.AND P2, PT, R22, UR4, PT ;  /* 0x0000000416007c0c */ /* 0x000fe4000bf46270 */
[----:B------:R-:W-:Y:S02]  /*dc90*/  ISETP.GE.AND P1, PT, R230, UR4, PT ;  /* 0x00000004e6007c0c */ /* 0x000fe4000bf26270 */
[----:B------:R-:W-:Y:S02]  /*dca0*/  CS2R R12, SRZ ;  /* 0x00000000000c7805 */ /* 0x000fe4000001ff00 */
[----:B------:R-:W-:-:S07]  /*dcb0*/  CS2R R8, SRZ ;  /* 0x0000000000087805 */ /* 0x000fce000001ff00 */
[-C--:B--2---:R-:W-:Y:S02]  /*dcc0*/  @!P2 IADD3 R4, P5, R22, R5.reuse, RZ ;  /* 0x000000051604a210 */ /* 0x084fe40007fbe0ff */
[C---:B------:R-:W-:Y:S02]  /*dcd0*/  @!P1 IADD3 R24, P4, R230.reuse, R5, RZ ;  /* 0x00000005e6189210 */ /* 0x040fe40007f9e0ff */
[-C--:B-1----:R-:W-:Y:S02]  /*dce0*/  @!P1 IADD3 R26, P3, R230, R14.reuse, RZ ;  /* 0x0000000ee61a9210 */ /* 0x082fe40007f7e0ff */
[C---:B---3--:R-:W-:Y:S01]  /*dcf0*/  @!P2 IADD3.X R5, R3.reuse, R23, RZ, P5, !PT ;  /* 0x000000170305a210 */ /* 0x048fe20002ffe4ff */
[--C-:B------:R-:W-:Y:S01]  /*dd00*/  @!P1 IMAD.X R25, R3, 0x1, R6.reuse, P4 ;  /* 0x0000000103199824 */ /* 0x100fe200020e0606 */
[----:B------:R-:W-:Y:S01]  /*dd10*/  @!P2 IADD3 R14, P5, R22, R14, RZ ;  /* 0x0000000e160ea210 */ /* 0x000fe20007fbe0ff */
[C---:B----4-:R-:W-:Y:S02]  /*dd20*/  @!P1 IMAD.X R27, R7.reuse, 0x1, R6, P3 ;  /* 0x00000001071b9824 */ /* 0x050fe400018e0606 */
[----:B------:R0:W5:Y:S02]  /*dd30*/  @!P2 LD.E.64 R20, desc[UR60][R4.64] ;  /* 0x0000003c0414a980 */ /* 0x000164000c101b00 */
[----:B------:R-:W-:-:S02]  /*dd40*/  @!P2 IMAD.X R15, R7, 0x1, R23, P5 ;  /* 0x00000001070fa824 */ /* 0x000fc400028e0617 */
[----:B------:R0:W5:Y:S04]  /*dd50*/  @!P1 LD.E.64 R12, desc[UR60][R24.64] ;  /* 0x0000003c180c9980 */ /* 0x000168000c101b00 */
[----:B------:R0:W5:Y:S04]  /*dd60*/  @!P2 LD.E.64 R10, desc[UR60][R14.64] ;  /* 0x0000003c0e0aa980 */ /* 0x000168000c101b00 */
[----:B------:R0:W5:Y:S02]  /*dd70*/  @!P1 LD.E.64 R8, desc[UR60][R26.64] ;  /* 0x0000003c1a089980 */ /* 0x000164000c101b00 */
.L_x_6405:
[----:B------:R-:W-:Y:S05]  /*dd80*/  BSYNC B1 ;  /* 0x0000000000017941 */ /* 0x000fea0003800000 */
.L_x_6404:
[----:B---3--:R-:W3:Y:S01]  /*dd90*/  LDL R3, [R1+0xb4] ;  /* 0x0000b40001037983 */ /* 0x008ee20000100800 */
[----:B----4-:R-:W-:Y:S01]  /*dda0*/  VIADD R7, R0, 0x1c400 ;  /* 0x0001c40000077836 */ /* 0x010fe20000000000 */
[----:B0----5:R-:W-:Y:S01]  /*ddb0*/  SHF.R.U32.HI R4, RZ, 0x8, R20 ;  /* 0x00000008ff047819 */ /* 0x021fe20000011614 */
[----:B------:R-:W-:Y:S01]  /*ddc0*/  BSSY B1, `(.L_x_6406) ;  /* 0x0000042000017945 */ /* 0x000fe20003800000 */
[----:B------:R-:W-:Y:S02]  /*ddd0*/  SHF.R.U32.HI R15, RZ, 0x8, R21 ;  /* 0x00000008ff0f7819 */ /* 0x000fe40000011615 */
[----:B--2---:R-:W-:Y:S02]  /*dde0*/  LOP3.LUT R5, R20, 0xff, RZ, 0xc0, !PT ;  /* 0x000000ff14057812 */ /* 0x004fe400078ec0ff */
[----:B------:R-:W-:Y:S02]  /*ddf0*/  LOP3.LUT R4, R4, 0xff, RZ, 0xc0, !PT ;  /* 0x000000ff04047812 */ /* 0x000fe400078ec0ff */
[----:B------:R-:W-:-:S02]  /*de00*/  LOP3.LUT R6, R21, 0xff, RZ, 0xc0, !PT ;  /* 0x000000ff15067812 */ /* 0x000fc400078ec0ff */
[----:B------:R-:W-:Y:S02]  /*de10*/  LOP3.LUT R15, R15, 0xff, RZ, 0xc0, !PT ;  /* 0x000000ff0f0f7812 */ /* 0x000fe400078ec0ff */
[----:B-1----:R-:W-:Y:S02]  /*de20*/  LOP3.LUT R14, R12, 0xff, RZ, 0xc0, !PT ;  /* 0x000000ff0c0e7812 */ /* 0x002fe400078ec0ff */
[----:B------:R-:W-:Y:S02]  /*de30*/  PRMT R6, R15, 0x7604, R6 ;  /* 0x000076040f067816 */ /* 0x000fe40000000006 */
[----:B------:R-:W-:Y:S02]  /*de40*/  LOP3.LUT R26, R10, 0xff, RZ, 0xc0, !PT ;  /* 0x000000ff0a1a7812 */ /* 0x000fe400078ec0ff */
[----:B------:R-:W-:Y:S02]  /*de50*/  SHF.R.U32.HI R27, RZ, 0x8, R13 ;  /* 0x00000008ff1b7819 */ /* 0x000fe4000001160d */
[----:B------:R-:W-:-:S02]  /*de60*/  LOP3.LUT R24, R13, 0xff, RZ, 0xc0, !PT ;  /* 0x000000ff0d187812 */ /* 0x000fc400078ec0ff */
[----:B------:R-:W-:Y:S02]  /*de70*/  LOP3.LUT R27, R27, 0xff, RZ, 0xc0, !PT ;  /* 0x000000ff1b1b7812 */ /* 0x000fe400078ec0ff */
[----:B------:R-:W-:Y:S02]  /*de80*/  SHF.R.U32.HI R31, RZ, 0x10, R11 ;  /* 0x00000010ff1f7819 */ /* 0x000fe4000001160b */
[----:B------:R-:W-:Y:S02]  /*de90*/  PRMT R24, R27, 0x7604, R24 ;  /* 0x000076041b187816 */ /* 0x000fe40000000018 */
[--C-:B------:R-:W-:Y:S01]  /*dea0*/  SHF.R.U32.HI R27, RZ, 0x8, R9.reuse ;  /* 0x00000008ff1b7819 */ /* 0x100fe20000011609 */
[----:B------:R-:W-:Y:S01]  /*deb0*/  IMAD.U32 R31, R31, 0x10000, RZ ;  /* 0x000100001f1f7824 */ /* 0x000fe200078e00ff */
[----:B------:R-:W-:Y:S02]  /*dec0*/  SHF.R.U32.HI R35, RZ, 0x10, R9 ;  /* 0x00000010ff237819 */ /* 0x000fe40000011609 */
[----:B------:R-:W-:-:S03]  /*ded0*/  LOP3.LUT R27, R27, 0xff, RZ, 0xc0, !PT ;  /* 0x000000ff1b1b7812 */ /* 0x000fc600078ec0ff */
[----:B------:R-:W-:Y:S01]  /*dee0*/  IMAD.U32 R35, R35, 0x10000, RZ ;  /* 0x0001000023237824 */ /* 0x000fe200078e00ff */
[----:B---3--:R-:W-:Y:S01]  /*def0*/  R2UR UR5, R3 ;  /* 0x00000000030572ca */ /* 0x008fe200000e0000 */
[----:B------:R-:W-:Y:S02]  /*df00*/  VIADD R3, R0, 0x1c440 ;  /* 0x0001c44000037836 */ /* 0x000fe40000000000 */
[----:B------:R-:W-:Y:S01]  /*df10*/  @P0 VIADD R3, R7, 0xffffffc0 ;  /* 0xffffffc007030836 */ /* 0x000fe20000000000 */
[----:B------:R-:W-:Y:S02]  /*df20*/  PRMT R7, R4, 0x7604, R5 ;  /* 0x0000760404077816 */ /* 0x000fe40000000005 */
[----:B------:R-:W-:Y:S02]  /*df30*/  SHF.R.U32.HI R4, RZ, 0x8, R12 ;  /* 0x00000008ff047819 */ /* 0x000fe4000001160c */
[----:B------:R-:W-:Y:S02]  /*df40*/  SHF.R.U32.HI R5, RZ, 0x8, R10 ;  /* 0x00000008ff057819 */ /* 0x000fe4000001160a */
[----:B------:R-:W-:-:S02]  /*df50*/  LOP3.LUT R15, R4, 0xff, RZ, 0xc0, !PT ;  /* 0x000000ff040f7812 */ /* 0x000fc400078ec0ff */
[----:B------:R-:W-:Y:S01]  /*df60*/  LOP3.LUT R5, R5, 0xff, RZ, 0xc0, !PT ;  /* 0x000000ff05057812 */ /* 0x000fe200078ec0ff */
[----:B------:R-:W-:Y:S01]  /*df70*/  ULEA.HI UR4, UR5, UR5, URZ, 0x1 ;  /* 0x0000000505047291 */ /* 0x000fe2000f8f083f */
[----:B------:R-:W-:Y:S02]  /*df80*/  PRMT R25, R15, 0x7604, R14 ;  /* 0x000076040f197816 */ /* 0x000fe4000000000e */
[----:B------:R-:W-:Y:S01]  /*df90*/  SHF.R.U32.HI R14, RZ, 0x8, R11 ;  /* 0x00000008ff0e7819 */ /* 0x000fe2000001160b */
[----:B------:R-:W-:Y:S01]  /*dfa0*/  ULOP3.LUT UR4, UR4, 0xfffffffe, URZ, 0xc0, !UPT ;  /* 0xfffffffe04047892 */ /* 0x000fe2000f8ec03f */
[----:B------:R-:W-:Y:S02]  /*dfb0*/  SHF.R.U32.HI R4, RZ, 0x8, R8 ;  /* 0x00000008ff047819 */ /* 0x000fe40000011608 */
[----:B------:R-:W-:Y:S01]  /*dfc0*/  PRMT R29, R5, 0x7604, R26 ;  /* 0x00007604051d7816 */ /* 0x000fe2000000001a */
[----:B------:R-:W-:Y:S01]  /*dfd0*/  UIADD3 UR4, UR5, -UR4, URZ ;  /* 0x8000000405047290 */ /* 0x000fe2000fffe03f */
[----:B------:R-:W-:-:S02]  /*dfe0*/  LOP3.LUT R5, R11, 0xff, RZ, 0xc0, !PT ;  /* 0x000000ff0b057812 */ /* 0x000fc400078ec0ff */
[----:B------:R-:W-:Y:S02]  /*dff0*/  LOP3.LUT R14, R14, 0xff, RZ, 0xc0, !PT ;  /* 0x000000ff0e0e7812 */ /* 0x000fe400078ec0ff */
[----:B------:R-:W-:Y:S01]  /*e000*/  LOP3.LUT R15, R8, 0xff, RZ, 0xc0, !PT ;  /* 0x000000ff080f7812 */ /* 0x000fe200078ec0ff */
[----:B------:R-:W-:Y:S01]  /*e010*/  IMAD.U32 R37, RZ, RZ, UR4 ;  /* 0x00000004ff257e24 */ /* 0x000fe2000f8e00ff */
[----:B------:R-:W-:Y:S02]  /*e020*/  LOP3.LUT R4, R4, 0xff, RZ, 0xc0, !PT ;  /* 0x000000ff04047812 */ /* 0x000fe400078ec0ff */
[----:B------:R-:W-:Y:S02]  /*e030*/  PRMT R14, R14, 0x7604, R5 ;  /* 0x000076040e0e7816 */ /* 0x000fe40000000005 */
[----:B------:R-:W-:Y:S02]  /*e040*/  SHF.L.U32 R37, R37, 0x1f, RZ ;  /* 0x0000001f25257819 */ /* 0x000fe400000006ff */
[----:B------:R-:W-:-:S02]  /*e050*/  SHF.R.U32.HI R5, RZ, 0x10, R21 ;  /* 0x00000010ff057819 */ /* 0x000fc40000011615 */
[----:B------:R-:W0:Y:S01]  /*e060*/  SYNCS.PHASECHK.TRANS64.TRYWAIT P0, [R16+URZ+0x2e800], R37 ;  /* 0x02e80025100075a7 */ /* 0x000e22000800017f */
[----:B------:R-:W-:Y:S02]  /*e070*/  PRMT R33, R4, 0x7604, R15 ;  /* 0x0000760404217816 */ /* 0x000fe4000000000f */
[----:B------:R-:W-:Y:S01]  /*e080*/  SHF.R.U32.HI R15, RZ, 0x10, R13 ;  /* 0x00000010ff0f7819 */ /* 0x000fe2000001160d */
[----:B------:R-:W-:Y:S01]  /*e090*/  IMAD.U32 R5, R5, 0x10000, RZ ;  /* 0x0001000005057824 */ /* 0x000fe200078e00ff */
[----:B------:R-:W-:Y:S02]  /*e0a0*/  LOP3.LUT R26, R9, 0xff, RZ, 0xc0, !PT ;  /* 0x000000ff091a7812 */ /* 0x000fe400078ec0ff */
[----:B------:R-:W-:Y:S02]  /*e0b0*/  SHF.L.U32 R15, R15, 0x10, RZ ;  /* 0x000000100f0f7819 */ /* 0x000fe400000006ff */
[----:B------:R-:W-:Y:S02]  /*e0c0*/  PRMT R26, R27, 0x7604, R26 ;  /* 0x000076041b1a7816 */ /* 0x000fe4000000001a */
[----:B------:R-:W-:-:S02]  /*e0d0*/  LOP3.LUT R27, R24, 0xff0000, R15, 0xf8, !PT ;  /* 0x00ff0000181b7812 */ /* 0x000fc400078ef80f */
[----:B------:R-:W-:Y:S02]  /*e0e0*/  LOP3.LUT R7, R7, 0xff0000, R20, 0xf8, !PT ;  /* 0x00ff000007077812 */ /* 0x000fe400078ef814 */
[----:B------:R-:W-:Y:S02]  /*e0f0*/  LOP3.LUT R5, R6, 0xff0000, R5, 0xf8, !PT ;  /* 0x00ff000006057812 */ /* 0x000fe400078ef805 */
[----:B------:R-:W-:Y:S02]  /*e100*/  VIMNMX R15, R28, 0x80, PT ;  /* 0x000000801c0f7848 */ /* 0x000fe40003fe0100 */
[----:B------:R-:W-:Y:S02]  /*e110*/  LOP3.LUT R31, R14, 0xff0000, R31, 0xf8, !PT ;  /* 0x00ff00000e1f7812 */ /* 0x000fe400078ef81f */
[----:B------:R-:W-:Y:S02]  /*e120*/  LOP3.LUT R25, R25, 0xff0000, R12, 0xf8, !PT ;  /* 0x00ff000019197812 */ /* 0x000fe400078ef80c */
[----:B------:R-:W-:-:S02]  /*e130*/  LOP3.LUT R29, R29, 0xff0000, R10, 0xf8, !PT ;  /* 0x00ff00001d1d7812 */ /* 0x000fc400078ef80a */
[----:B------:R-:W-:Y:S02]  /*e140*/  LOP3.LUT R14, R7, 0xff000000, R20, 0xf8, !PT ;  /* 0xff000000070e7812 */ /* 0x000fe400078ef814 */
[----:B------:R-:W-:Y:S02]  /*e150*/  LOP3.LUT R35, R26, 0xff0000, R35, 0xf8, !PT ;  /* 0x00ff00001a237812 */ /* 0x000fe400078ef823 */
[----:B------:R-:W-:Y:S02]  /*e160*/  ISETP.GE.AND P1, PT, R228, R15, PT ;  /* 0x0000000fe400720c */ /* 0x000fe40003f26270 */
[----:B------:R-:W-:Y:S02]  /*e170*/  LOP3.LUT R20, R5, 0xff000000, R21, 0xf8, !PT ;  /* 0xff00000005147812 */ /* 0x000fe400078ef815 */
[----:B------:R-:W-:Y:S02]  /*e180*/  LOP3.LUT R12, R25, 0xff000000, R12, 0xf8, !PT ;  /* 0xff000000190c7812 */ /* 0x000fe400078ef80c */
[----:B------:R-:W-:-:S02]  /*e190*/  LOP3.LUT R13, R27, 0xff000000, R13, 0xf8, !PT ;  /* 0xff0000001b0d7812 */ /* 0x000fc400078ef80d */
[----:B------:R-:W-:Y:S02]  /*e1a0*/  LOP3.LUT R10, R29, 0xff000000, R10, 0xf8, !PT ;  /* 0xff0000001d0a7812 */ /* 0x000fe400078ef80a */
[----:B------:R-:W-:Y:S02]  /*e1b0*/  LOP3.LUT R11, R31, 0xff000000, R11, 0xf8, !PT ;  /* 0xff0000001f0b7812 */ /* 0x000fe400078ef80b */
[----:B------:R-:W-:Y:S01]  /*e1c0*/  LOP3.LUT R33, R33, 0xff0000, R8, 0xf8, !PT ;  /* 0x00ff000021217812 */ /* 0x000fe200078ef808 */
[----:B0-----:R-:W-:Y:S06]  /*e1d0*/  @!P0 BRA `(.L_x_6407) ;  /* 0x00000184008c8947 */ /* 0x001fec0003800000 */
.L_x_6616:
[----:B------:R-:W-:Y:S05]  /*e1e0*/  BSYNC B1 ;  /* 0x0000000000017941 */ /* 0x000fea0003800000 */
.L_x_6406:
[----:B------:R-:W-:Y:S01]  /*e1f0*/  BSSY B1, `(.L_x_6408) ;  /* 0x00000bf000017945 */ /* 0x000fe20003800000 */
[----:B------:R-:W-:Y:S02]  /*e200*/  LOP3.LUT R8, R33, 0xff000000, R8, 0xf8, !PT ;  /* 0xff00000021087812 */ /* 0x000fe400078ef808 */
[----:B------:R-:W-:Y:S01]  /*e210*/  LOP3.LUT R9, R35, 0xff000000, R9, 0xf8, !PT ;  /* 0xff00000023097812 */ /* 0x000fe200078ef809 */
[----:B------:R-:W-:Y:S06]  /*e220*/  @P1 BRA `(.L_x_6409) ;  /* 0x0000000800ec1947 */ /* 0x000fec0003800000 */
[----:B------:R-:W1:Y:S01]  /*e230*/  LDC R5, c[0x0][0x3f4] ;  /* 0x0000fd00ff057b82 */ /* 0x000e620000000800 */
[----:B------:R-:W-:Y:S01]  /*e240*/  BSSY B2, `(.L_x_6410) ;  /* 0x000005e000027945 */ /* 0x000fe20003800000 */
[-C--:B-1----:R-:W-:Y:S02]  /*e250*/  ISETP.GE.AND P0, PT, R22, R5.reuse, PT ;  /* 0x000000051600720c */ /* 0x082fe40003f06270 */
[----:B------:R-:W-:-:S11]  /*e260*/  ISETP.GE.AND P1, PT, R230, R5, PT ;  /* 0x00000005e600720c */ /* 0x000fd60003f26270 */
[----:B------:R-:W-:Y:S05]  /*e270*/  @P0 BRA `(.L_x_6411) ;  /* 0x0000000400680947 */ /* 0x000fea0003800000 */
[----:B------:R-:W1:Y:S01]  /*e280*/  LDS.128 R4, [R0+0x1c400] ;  /* 0x01c4000000047984 */ /* 0x000e620000000c00 */
[----:B------:R-:W-:Y:S02]  /*e290*/  F2FP.F16.E4M3.UNPACK_B R31, R10 ;  /* 0x0000000aff1f723e */ /* 0x000fe400020006ff */
[----:B------:R-:W-:-:S03]  /*e2a0*/  F2FP.F16.E4M3.UNPACK_B R28, R14 ;  /* 0x0000000eff1c723e */ /* 0x000fc600020006ff */
[--C-:B------:R-:W-:Y:S02]  /*e2b0*/  HADD2.F32 R32, -RZ, R31.reuse.H1_H1 ;  /* 0x3000001fff207230 */ /* 0x100fe40000004100 */
[--C-:B------:R-:W-:Y:S02]  /*e2c0*/  HADD2.F32 R29, -RZ, R28.reuse.H1_H1 ;  /* 0x3000001cff1d7230 */ /* 0x100fe40000004100 */
        /* <DEDUP_REMOVED lines=11> */
[----:B------:R-:W-:Y:S01]  /*e380*/  FMUL.FTZ R33, R21, R29 ;  /* 0x0000001d15217220 */ /* 0x000fe20000410000 */
        /* <DEDUP_REMOVED lines=20> */
[C---:B0-----:R-:W-:Y:S01]  /*e4d0*/  FFMA.FTZ R37, R26.reuse, R28, -R31 ;  /* 0x0000001c1a257223 */ /* 0x041fe2000001081f */
[----:B------:R-:W-:Y:S01]  /*e4e0*/  HADD2.F32 R24, -RZ, R24.H0_H0 ;  /* 0x20000018ff187230 */ /* 0x000fe20000004100 */
[----:B------:R-:W-:Y:S01]  /*e4f0*/  F2FP.F16.E4M3.UNPACK_B R28, R11 ;  /* 0x0000000bff1c723e */ /* 0x000fe200020006ff */
[----:B------:R-:W-:Y:S02]  /*e500*/  HADD2.F32 R25, -RZ, R25.H0_H0 ;  /* 0x20000019ff197230 */ /* 0x000fe40000004100 */
[----:B------:R-:W-:Y:S01]  /*e510*/  FFMA.FTZ R32, R26, R32, R5 ;  /* 0x000000201a207223 */ /* 0x000fe20000010005 */
[C---:B------:R-:W-:Y:S01]  /*e520*/  FMUL.FTZ R38, R4.reuse, R29 ;  /* 0x0000001d04267220 */ /* 0x040fe20000410000 */
[----:B------:R-:W-:Y:S01]  /*e530*/  F2FP.F16.E4M3.UNPACK_B R26, R20 ;  /* 0x00000014ff1a723e */ /* 0x000fe200020006ff */
        /* <DEDUP_REMOVED lines=9> */
[----:B------:R-:W-:Y:S02]  /*e5d0*/  HADD2.F32 R26, -RZ, R26.H0_H0 ;  /* 0x2000001aff1a7230 */ /* 0x000fe40000004100 */
[-C--:B------:R-:W-:Y:S01]  /*e5e0*/  FMUL.FTZ R41, R5, R24.reuse ;  /* 0x0000001805297220 */ /* 0x080fe20000410000 */
[----:B------:R-:W-:Y:S02]  /*e5f0*/  HADD2.F32 R28, -RZ, R28.H0_H0 ;  /* 0x2000001cff1c7230 */ /* 0x000fe40000004100 */
[----:B------:R-:W-:Y:S01]  /*e600*/  FFMA.FTZ R39, R6, R24, -R25 ;  /* 0x0000001806277223 */ /* 0x000fe20000010819 */
[--C-:B------:R-:W-:Y:S01]  /*e610*/  HADD2.F32 R4, -RZ, R27.reuse.H1_H1 ;  /* 0x3000001bff047230 */ /* 0x100fe20000004100 */
[----:B------:R-:W-:Y:S01]  /*e620*/  F2FP.F16.E4M3.UNPACK_B R5, R20.H1 ;  /* 0x00000014ff05723e */ /* 0x000fe200030006ff */
[----:B------:R-:W-:-:S02]  /*e630*/  HADD2.F32 R27, -RZ, R27.H0_H0 ;  /* 0x2000001bff1b7230 */ /* 0x000fc40000004100 */
[----:B------:R-:W-:Y:S01]  /*e640*/  FFMA.FTZ R40, R6, R31, R41 ;  /* 0x0000001f06287223 */ /* 0x000fe20000010029 */
[C---:B------:R-:W-:Y:S01]  /*e650*/  FMUL.FTZ R24, R4.reuse, R28 ;  /* 0x0000001c04187220 */ /* 0x040fe20000410000 */
[-C--:B------:R-:W-:Y:S01]  /*e660*/  FMUL.FTZ R25, R4, R26.reuse ;  /* 0x0000001a04197220 */ /* 0x080fe20000410000 */
[----:B------:R-:W-:Y:S01]  /*e670*/  F2FP.F16.E4M3.UNPACK_B R4, R11.H1 ;  /* 0x0000000bff04723e */ /* 0x000fe200030006ff */
[--C-:B------:R-:W-:Y:S02]  /*e680*/  HADD2.F32 R6, -RZ, R5.reuse.H0_H0 ;  /* 0x20000005ff067230 */ /* 0x100fe40000004100 */
[C---:B------:R-:W-:Y:S01]  /*e690*/  FFMA.FTZ R31, R27.reuse, R26, -R24 ;  /* 0x0000001a1b1f7223 */ /* 0x040fe20000010818 */
[----:B------:R-:W-:Y:S02]  /*e6a0*/  HADD2.F32 R24, -RZ, R5.H1_H1 ;  /* 0x30000005ff187230 */ /* 0x000fe40000004100 */
[----:B------:R-:W-:Y:S01]  /*e6b0*/  FFMA.FTZ R28, R27, R28, R25 ;  /* 0x0000001c1b1c7223 */ /* 0x000fe20000010019 */
[----:B------:R-:W-:-:S02]  /*e6c0*/  HADD2.F32 R26, -RZ, R4.H1_H1 ;  /* 0x30000004ff1a7230 */ /* 0x000fc40000004100 */
[----:B------:R-:W-:Y:S02]  /*e6d0*/  HADD2.F32 R5, -RZ, R7.H1_H1 ;  /* 0x30000007ff057230 */ /* 0x000fe40000004100 */
[----:B------:R-:W-:Y:S02]  /*e6e0*/  HADD2.F32 R25, -RZ, R4.H0_H0 ;  /* 0x20000004ff197230 */ /* 0x000fe40000004100 */
[----:B------:R-:W-:Y:S02]  /*e6f0*/  HADD2.F32 R4, -RZ, R21.H1_H1 ;  /* 0x30000015ff047230 */ /* 0x000fe40000004100 */
[C---:B------:R-:W-:Y:S01]  /*e700*/  FMUL.FTZ R44, R5.reuse, R26 ;  /* 0x0000001a052c7220 */ /* 0x040fe20000410000 */
[----:B------:R-:W-:Y:S02]  /*e710*/  HADD2.F32 R7, -RZ, R7.H0_H0 ;  /* 0x20000007ff077230 */ /* 0x000fe40000004100 */
[----:B------:R-:W-:Y:S01]  /*e720*/  FMUL.FTZ R5, R5, R24 ;  /* 0x0000001805057220 */ /* 0x000fe20000410000 */
[----:B------:R-:W-:-:S02]  /*e730*/  HADD2.F32 R21, -RZ, R21.H0_H0 ;  /* 0x20000015ff157230 */ /* 0x000fc40000004100 */
[CC--:B------:R-:W-:Y:S01]  /*e740*/  FMUL.FTZ R42, R4.reuse, R25.reuse ;  /* 0x00000019042a7220 */ /* 0x0c0fe20000410000 */
        /* <DEDUP_REMOVED lines=11> */
[----:B------:R-:W-:-:S05]  /*e800*/  F2FP.SATFINITE.E4M3.F32.PACK_AB_MERGE_C R7, R24, R7, R44 ;  /* 0x000000071807723e */ /* 0x000fca000480702c */
[----:B------:R1:W-:Y:S02]  /*e810*/  STS.128 [R0+0x1c400], R4 ;  /* 0x01c4000400007388 */ /* 0x0003e40000000c00 */
.L_x_6411:
[----:B------:R-:W-:Y:S05]  /*e820*/  BSYNC B2 ;  /* 0x0000000000027941 */ /* 0x000fea0003800000 */
.L_x_6410:
[----:B------:R-:W-:Y:S05]  /*e830*/  @P1 BRA `(.L_x_6409) ;  /* 0x0000000400681947 */ /* 0x000fea0003800000 */
[----:B-1----:R-:W1:Y:S01]  /*e840*/  LDS.128 R4, [R3] ;  /* 0x0000000003047984 */ /* 0x002e620000000c00 */
        /* <DEDUP_REMOVED lines=88> */
[----:B------:R2:W-:Y:S02]  /*edd0*/  STS.128 [R3], R4 ;  /* 0x0000000403007388 */ /* 0x0005e40000000c00 */
.L_x_6409:
[----:B------:R-:W-:Y:S05]  /*ede0*/  BSYNC B1 ;  /* 0x0000000000017941 */ /* 0x000fea0003800000 */
.L_x_6408:
[----:B-12---:R-:W-:-:S05]  /*edf0*/  VIADD R4, R228, 0x40 ;  /* 0x00000040e4047836 */ /* 0x006fca0000000000 */
[----:B------:R-:W-:-:S13]  /*ee00*/  ISETP.GE.AND P0, PT, R4, R15, PT ;  /* 0x0000000f0400720c */ /* 0x000fda0003f06270 */
[----:B------:R-:W-:Y:S05]  /*ee10*/  @P0 BRA `(.L_x_6412) ;  /* 0x0000002800a40947 */ /* 0x000fea0003800000 */
        /* <DEDUP_REMOVED lines=8> */
[----:B------:R-:W-:Y:S02]  /*eea0*/  HADD2.F32 R33, -RZ, R31.H1_H1 ;  /* 0x3000001fff217230 */ /* 0x000fe40000004100 */
[----:B------:R-:W-:Y:S02]  /*eeb0*/  HADD2.F32 R29, -RZ, R27.H1_H1 ;  /* 0x3000001bff1d7230 */ /* 0x000fe40000004100 */
[----:B------:R-:W-:Y:S01]  /*eec0*/  HADD2.F32 R34, -RZ, R31.H0_H0 ;  /* 0x2000001fff227230 */ /* 0x000fe20000004100 */
[----:B------:R-:W-:Y:S02]  /*eed0*/  F2FP.F16.E4M3.UNPACK_B R31, R14.H1 ;  /* 0x0000000eff1f723e */ /* 0x000fe400030006ff */
[-C--:B-1----:R-:W-:Y:S02]  /*eee0*/  F2FP.F16.E4M3.UNPACK_B R15, R4.reuse.H1 ;  /* 0x00000004ff0f723e */ /* 0x082fe400030006ff */
[----:B------:R-:W-:Y:S02]  /*eef0*/  F2FP.F16.E4M3.UNPACK_B R4, R4 ;  /* 0x00000004ff04723e */ /* 0x000fe400020006ff */
[-C--:B------:R-:W-:Y:S01]  /*ef00*/  F2FP.F16.E4M3.UNPACK_B R24, R5.reuse ;  /* 0x00000005ff18723e */ /* 0x080fe200020006ff */
[--C-:B------:R-:W-:Y:S01]  /*ef10*/  HADD2.F32 R21, -RZ, R15.reuse.H0_H0 ;  /* 0x2000000fff157230 */ /* 0x100fe20000004100 */
[----:B------:R-:W-:Y:S01]  /*ef20*/  F2FP.F16.E4M3.UNPACK_B R25, R5.H1 ;  /* 0x00000005ff19723e */ /* 0x000fe200030006ff */
[----:B------:R-:W-:Y:S01]  /*ef30*/  HADD2.F32 R15, -RZ, R15.H1_H1 ;  /* 0x3000000fff0f7230 */ /* 0x000fe20000004100 */
[-C--:B------:R-:W-:Y:S01]  /*ef40*/  F2FP.F16.E4M3.UNPACK_B R26, R6.reuse ;  /* 0x00000006ff1a723e */ /* 0x080fe200020006ff */
[--C-:B------:R-:W-:Y:S01]  /*ef50*/  HADD2.F32 R5, -RZ, R4.reuse.H1_H1 ;  /* 0x30000004ff057230 */ /* 0x100fe20000004100 */
[----:B------:R-:W-:Y:S01]  /*ef60*/  F2FP.F16.E4M3.UNPACK_B R6, R6.H1 ;  /* 0x00000006ff06723e */ /* 0x000fe200030006ff */
[----:B------:R-:W-:-:S02]  /*ef70*/  HADD2.F32 R4, -RZ, R4.H0_H0 ;  /* 0x20000004ff047230 */ /* 0x000fc40000004100 */
[-C--:B------:R-:W-:Y:S01]  /*ef80*/  FMUL.FTZ R28, R33, R15.reuse ;  /* 0x0000000f211c7220 */ /* 0x080fe20000410000 */
[C---:B------:R-:W-:Y:S01]  /*ef90*/  FMUL.FTZ R32, R29.reuse, R15 ;  /* 0x0000000f1d207220 */ /* 0x040fe20000410000 */
[----:B------:R-:W-:Y:S02]  /*efa0*/  F2FP.F16.E4M3.UNPACK_B R15, R7 ;  /* 0x00000007ff0f723e */ /* 0x000fe400020006ff */
[-C--:B------:R-:W-:Y:S01]  /*efb0*/  FFMA.FTZ R28, R29, R21.reuse, -R28 ;  /* 0x000000151d1c7223 */ /* 0x080fe2000001081c */
[----:B------:R-:W-:Y:S01]  /*efc0*/  FFMA.FTZ R29, R33, R21, R32 ;  /* 0x00000015211d7223 */ /* 0x000fe20000010020 */
[----:B------:R-:W-:Y:S01]  /*efd0*/  HADD2.F32 R32, -RZ, R27.H0_H0 ;  /* 0x2000001bff207230 */ /* 0x000fe20000004100 */
[----:B------:R-:W-:Y:S01]  /*efe0*/  F2FP.F16.E4M3.UNPACK_B R33, R10.H1 ;  /* 0x0000000aff21723e */ /* 0x000fe200030006ff */
[----:B------:R-:W-:Y:S01]  /*eff0*/  FMUL.FTZ R21, R34, R5 ;  /* 0x0000000522157220 */ /* 0x000fe20000410000 */
[----:B------:R-:W-:Y:S02]  /*f000*/  F2FP.F16.E4M3.UNPACK_B R7, R7.H1 ;  /* 0x00000007ff07723e */ /* 0x000fe400030006ff */
[----:B------:R-:W-:Y:S01]  /*f010*/  FMUL.FTZ R27, R32, R5 ;  /* 0x00000005201b7220 */ /* 0x000fe20000410000 */
[----:B------:R-:W-:-:S02]  /*f020*/  HADD2.F32 R35, -RZ, R33.H1_H1 ;  /* 0x30000021ff237230 */ /* 0x000fc40000004100 */
[-C--:B------:R-:W-:Y:S01]  /*f030*/  FFMA.FTZ R21, R32, R4.reuse, -R21 ;  /* 0x0000000420157223 */ /* 0x080fe20000010815 */
[----:B------:R-:W-:Y:S02]  /*f040*/  HADD2.F32 R5, -RZ, R25.H1_H1 ;  /* 0x30000019ff057230 */ /* 0x000fe40000004100 */
[----:B------:R-:W-:Y:S01]  /*f050*/  FFMA.FTZ R10, R34, R4, R27 ;  /* 0x00000004220a7223 */ /* 0x000fe2000001001b */
[----:B------:R-:W-:Y:S02]  /*f060*/  HADD2.F32 R27, -RZ, R31.H1_H1 ;  /* 0x3000001fff1b7230 */ /* 0x000fe40000004100 */
[----:B------:R-:W-:Y:S02]  /*f070*/  HADD2.F32 R25, -RZ, R25.H0_H0 ;  /* 0x20000019ff197230 */ /* 0x000fe40000004100 */
[-C--:B------:R-:W-:Y:S01]  /*f080*/  FMUL.FTZ R14, R35, R5.reuse ;  /* 0x00000005230e7220 */ /* 0x080fe20000410000 */
[----:B------:R-:W-:Y:S02]  /*f090*/  HADD2.F32 R34, -RZ, R33.H0_H0 ;  /* 0x20000021ff227230 */ /* 0x000fe40000004100 */
[----:B------:R-:W-:Y:S01]  /*f0a0*/  FMUL.FTZ R32, R27, R5 ;  /* 0x000000051b207220 */ /* 0x000fe20000410000 */
[----:B------:R-:W-:-:S02]  /*f0b0*/  HADD2.F32 R4, -RZ, R24.H1_H1 ;  /* 0x30000018ff047230 */ /* 0x000fc40000004100 */
[----:B------:R-:W-:Y:S01]  /*f0c0*/  FFMA.FTZ R27, R27, R25, -R14 ;  /* 0x000000191b1b7223 */ /* 0x000fe2000001080e */
[----:B------:R-:W-:Y:S01]  /*f0d0*/  HADD2.F32 R14, -RZ, R31.H0_H0 ;  /* 0x2000001fff0e7230 */ /* 0x000fe20000004100 */
[----:B------:R-:W-:Y:S01]  /*f0e0*/  F2FP.F16.E4M3.UNPACK_B R33, R11 ;  /* 0x0000000bff21723e */ /* 0x000fe200020006ff */
[----:B------:R-:W-:Y:S02]  /*f0f0*/  HADD2.F32 R24, -RZ, R24.H0_H0 ;  /* 0x20000018ff187230 */ /* 0x000fe40000004100 */
[----:B------:R-:W-:Y:S01]  /*f100*/  FMUL.FTZ R5, R34, R4 ;  /* 0x0000000422057220 */ /* 0x000fe20000410000 */
[----:B------:R-:W-:Y:S01]  /*f110*/  FFMA.FTZ R32, R35, R25, R32 ;  /* 0x0000001923207223 */ /* 0x000fe20000010020 */
[----:B------:R-:W-:Y:S01]  /*f120*/  F2FP.F16.E4M3.UNPACK_B R31, R20 ;  /* 0x00000014ff1f723e */ /* 0x000fe200020006ff */
[C---:B------:R-:W-:Y:S01]  /*f130*/  FMUL.FTZ R25, R14.reuse, R4 ;  /* 0x000000040e197220 */ /* 0x040fe20000410000 */
[----:B------:R-:W-:Y:S01]  /*f140*/  FFMA.FTZ R14, R14, R24, -R5 ;  /* 0x000000180e0e7223 */ /* 0x000fe20000010805 */
[----:B------:R-:W-:Y:S01]  /*f150*/  HADD2.F32 R38, -RZ, R33.H1_H1 ;  /* 0x30000021ff267230 */ /* 0x000fe20000004100 */
[----:B------:R-:W-:Y:S01]  /*f160*/  F2FP.F16.E4M3.UNPACK_B R20, R20.H1 ;  /* 0x00000014ff14723e */ /* 0x000fe200030006ff */
[----:B------:R-:W-:-:S02]  /*f170*/  HADD2.F32 R5, -RZ, R6.H1_H1 ;  /* 0x30000006ff057230 */ /* 0x000fc40000004100 */
[----:B------:R-:W-:Y:S01]  /*f180*/  FFMA.FTZ R25, R34, R24, R25 ;  /* 0x0000001822197223 */ /* 0x000fe20000010019 */
[--C-:B------:R-:W-:Y:S01]  /*f190*/  HADD2.F32 R24, -RZ, R31.reuse.H1_H1 ;  /* 0x3000001fff187230 */ /* 0x100fe20000004100 */
[----:B------:R-:W-:Y:S01]  /*f1a0*/  F2FP.SATFINITE.E4M3.F32.PACK_AB_MERGE_C R27, R32, R27, RZ ;  /* 0x0000001b201b723e */ /* 0x000fe200048070ff */
[----:B------:R-:W-:Y:S02]  /*f1b0*/  HADD2.F32 R34, -RZ, R31.H0_H0 ;  /* 0x2000001fff227230 */ /* 0x000fe40000004100 */
[-C--:B------:R-:W-:Y:S01]  /*f1c0*/  FMUL.FTZ R31, R38, R5.reuse ;  /* 0x00000005261f7220 */ /* 0x080fe20000410000 */
[----:B------:R-:W-:Y:S02]  /*f1d0*/  HADD2.F32 R6, -RZ, R6.H0_H0 ;  /* 0x20000006ff067230 */ /* 0x000fe40000004100 */
[----:B------:R-:W-:Y:S02]  /*f1e0*/  HADD2.F32 R36, -RZ, R33.H0_H0 ;  /* 0x20000021ff247230 */ /* 0x000fe40000004100 */
[----:B------:R-:W-:Y:S01]  /*f1f0*/  FMUL.FTZ R33, R24, R5 ;  /* 0x0000000518217220 */ /* 0x000fe20000410000 */
[----:B------:R-:W-:-:S02]  /*f200*/  HADD2.F32 R4, -RZ, R26.H1_H1 ;  /* 0x3000001aff047230 */ /* 0x000fc40000004100 */
[-C--:B------:R-:W-:Y:S01]  /*f210*/  FFMA.FTZ R24, R24, R6.reuse, -R31 ;  /* 0x0000000618187223 */ /* 0x080fe2000001081f */
[----:B------:R-:W-:Y:S02]  /*f220*/  HADD2.F32 R26, -RZ, R26.H0_H0 ;  /* 0x2000001aff1a7230 */ /* 0x000fe40000004100 */
[----:B------:R-:W-:Y:S01]  /*f230*/  FFMA.FTZ R33, R38, R6, R33 ;  /* 0x0000000626217223 */ /* 0x000fe20000010021 */
[--C-:B------:R-:W-:Y:S02]  /*f240*/  HADD2.F32 R35, -RZ, R20.reuse.H1_H1 ;  /* 0x30000014ff237230 */ /* 0x100fe40000004100 */
[-C--:B------:R-:W-:Y:S01]  /*f250*/  FMUL.FTZ R5, R36, R4.reuse ;  /* 0x0000000424057220 */ /* 0x080fe20000410000 */
[C---:B------:R-:W-:Y:S01]  /*f260*/  FMUL.FTZ R31, R34.reuse, R4 ;  /* 0x00000004221f7220 */ /* 0x040fe20000410000 */
[----:B------:R-:W-:Y:S01]  /*f270*/  F2FP.F16.E4M3.UNPACK_B R4, R11.H1 ;  /* 0x0000000bff04723e */ /* 0x000fe200030006ff */
[----:B------:R-:W-:Y:S02]  /*f280*/  HADD2.F32 R11, -RZ, R20.H0_H0 ;  /* 0x20000014ff0b7230 */ /* 0x000fe40000004100 */
[----:B------:R-:W-:Y:S01]  /*f290*/  FFMA.FTZ R6, R34, R26, -R5 ;  /* 0x0000001a22067223 */ /* 0x000fe20000010805 */
[----:B------:R-:W-:-:S02]  /*f2a0*/  HADD2.F32 R5, -RZ, R7.H1_H1 ;  /* 0x30000007ff057230 */ /* 0x000fc40000004100 */
[----:B------:R-:W-:Y:S01]  /*f2b0*/  FFMA.FTZ R31, R36, R26, R31 ;  /* 0x0000001a241f7223 */ /* 0x000fe2000001001f */
[--C-:B------:R-:W-:Y:S01]  /*f2c0*/  HADD2.F32 R39, -RZ, R4.reuse.H1_H1 ;  /* 0x30000004ff277230 */ /* 0x100fe20000004100 */
[----:B------:R-:W-:Y:S01]  /*f2d0*/  F2FP.SATFINITE.E4M3.F32.PACK_AB_MERGE_C R24, R33, R24, RZ ;  /* 0x000000182118723e */ /* 0x000fe200048070ff */
[----:B0-----:R-:W-:Y:S02]  /*f2e0*/  HADD2.F32 R37, -RZ, R4.H0_H0 ;  /* 0x20000004ff257230 */ /* 0x001fe40000004100 */
[-C--:B------:R-:W-:Y:S01]  /*f2f0*/  FMUL.FTZ R34, R35, R5.reuse ;  /* 0x0000000523227220 */ /* 0x080fe20000410000 */
[----:B------:R-:W-:Y:S02]  /*f300*/  HADD2.F32 R4, -RZ, R15.H1_H1 ;  /* 0x3000000fff047230 */ /* 0x000fe40000004100 */
[----:B------:R-:W-:Y:S01]  /*f310*/  FMUL.FTZ R26, R39, R5 ;  /* 0x00000005271a7220 */ /* 0x000fe20000410000 */
[----:B------:R-:W-:Y:S01]  /*f320*/  HADD2.F32 R7, -RZ, R7.H0_H0 ;  /* 0x20000007ff077230 */ /* 0x000fe20000004100 */
[----:B------:R-:W-:Y:S01]  /*f330*/  F2FP.SATFINITE.E4M3.F32.PACK_AB_MERGE_C R6, R31, R6, R24 ;  /* 0x000000061f06723e */ /* 0x000fe20004807018 */
        /* <DEDUP_REMOVED lines=8> */
[----:B------:R-:W-:Y:S02]  /*f3c0*/  F2FP.SATFINITE.E4M3.F32.PACK_AB_MERGE_C R26, R5, R26, RZ ;  /* 0x0000001a051a723e */ /* 0x000fe400048070ff */
[----:B------:R-:W-:-:S02]  /*f3d0*/  F2FP.SATFINITE.E4M3.F32.PACK_AB_MERGE_C R4, R10, R21, R4 ;  /* 0x000000150a04723e */ /* 0x000fc40004807004 */
[----:B------:R-:W-:Y:S02]  /*f3e0*/  F2FP.SATFINITE.E4M3.F32.PACK_AB_MERGE_C R5, R25, R14, R27 ;  /* 0x0000000e1905723e */ /* 0x000fe4000480701b */
[----:B------:R-:W-:-:S05]  /*f3f0*/  F2FP.SATFINITE.E4M3.F32.PACK_AB_MERGE_C R7, R20, R7, R26 ;  /* 0x000000071407723e */ /* 0x000fca000480701a */
[----:B------:R1:W-:Y:S02]  /*f400*/  STS.128 [R0+0x1e400], R4 ;  /* 0x01e4000400007388 */ /* 0x0003e40000000c00 */
.L_x_6414:
[----:B------:R-:W-:Y:S05]  /*f410*/  BSYNC B1 ;  /* 0x0000000000017941 */ /* 0x000fea0003800000 */
.L_x_6413:
[----:B------:R-:W-:Y:S05]  /*f420*/  @P1 BRA `(.L_x_6412) ;  /* 0x0000002400201947 */ /* 0x000fea0003800000 */
[----:B-1----:R-:W1:Y:S01]  /*f430*/  LDS.128 R4, [R3+0x2000] ;  /* 0x0020000003047984 */ /* 0x002e620000000c00 */
[----:B------:R-:W-:Y:S02]  /*f440*/  F2FP.F16.E4M3.UNPACK_B R26, R12 ;  /* 0x0000000cff1a723e */ /* 0x000fe400020006ff */
[----:B------:R-:W-:Y:S02]  /*f450*/  F2FP.F16.E4M3.UNPACK_B R28, R8 ;  /* 0x00000008ff1c723e */ /* 0x000fe400020006ff */
[----:B------:R-:W-:Y:S01]  /*f460*/  F2FP.F16.E4M3.UNPACK_B R12, R12.H1 ;  /* 0x0000000cff0c723e */ /* 0x000fe200030006ff */
[----:B------:R-:W-:Y:S02]  /*f470*/  HADD2.F32 R24, -RZ, R26.H1_H1 ;  /* 0x3000001aff187230 */ /* 0x000fe40000004100 */
[----:B------:R-:W-:Y:S02]  /*f480*/  HADD2.F32 R32, -RZ, R28.H1_H1 ;  /* 0x3000001cff207230 */ /* 0x000fe40000004100 */
[----:B------:R-:W-:-:S02]  /*f490*/  HADD2.F32 R26, -RZ, R26.H0_H0 ;  /* 0x2000001aff1a7230 */ /* 0x000fc40000004100 */
[----:B------:R-:W-:Y:S02]  /*f4a0*/  HADD2.F32 R28, -RZ, R28.H0_H0 ;  /* 0x2000001cff1c7230 */ /* 0x000fe40000004100 */
        /* <DEDUP_REMOVED lines=8> */
[----:B------:R-:W-:Y:S01]  /*f530*/  F2FP.F16.E4M3.UNPACK_B R15, R6.H1 ;  /* 0x00000006ff0f723e */ /* 0x000fe200030006ff */
[----:B------:R-:W-:Y:S02]  /*f540*/  HADD2.F32 R6, -RZ, R5.H1_H1 ;  /* 0x30000005ff067230 */ /* 0x000fe40000004100 */
[-C--:B------:R-:W-:Y:S01]  /*f550*/  FMUL.FTZ R21, R32, R0.reuse ;  /* 0x0000000020157220 */ /* 0x080fe20000410000 */
[C---:B------:R-:W-:Y:S01]  /*f560*/  FMUL.FTZ R25, R24.reuse, R0 ;  /* 0x0000000018197220 */ /* 0x040fe20000410000 */
[--C-:B------:R-:W-:Y:S01]  /*f570*/  HADD2.F32 R0, -RZ, R4.reuse.H1_H1 ;  /* 0x30000004ff007230 */ /* 0x100fe20000004100 */
[----:B------:R-:W-:Y:S01]  /*f580*/  F2FP.F16.E4M3.UNPACK_B R20, R7 ;  /* 0x00000007ff14723e */ /* 0x000fe200020006ff */
[-C--:B------:R-:W-:Y:S01]  /*f590*/  FFMA.FTZ R24, R24, R10.reuse, -R21 ;  /* 0x0000000a18187223 */ /* 0x080fe20000010815 */
[----:B------:R-:W-:Y:S01]  /*f5a0*/  FFMA.FTZ R27, R32, R10, R25 ;  /* 0x0000000a201b7223 */ /* 0x000fe20000010019 */
[----:B------:R-:W-:Y:S01]  /*f5b0*/  F2FP.F16.E4M3.UNPACK_B R10, R8.H1 ;  /* 0x00000008ff0a723e */ /* 0x000fe200030006ff */
[----:B------:R-:W-:-:S02]  /*f5c0*/  HADD2.F32 R4, -RZ, R4.H0_H0 ;  /* 0x20000004ff047230 */ /* 0x000fc40000004100 */
[-C--:B------:R-:W-:Y:S01]  /*f5d0*/  FMUL.FTZ R25, R26, R0.reuse ;  /* 0x000000001a197220 */ /* 0x080fe20000410000 */
[C---:B------:R-:W-:Y:S01]  /*f5e0*/  FMUL.FTZ R21, R28.reuse, R0 ;  /* 0x000000001c157220 */ /* 0x040fe20000410000 */
[----:B------:R-:W-:Y:S01]  /*f5f0*/  HADD2.F32 R5, -RZ, R5.H0_H0 ;  /* 0x20000005ff057230 */ /* 0x000fe20000004100 */
[----:B------:R-:W-:Y:S01]  /*f600*/  F2FP.F16.E4M3.UNPACK_B R7, R7.H1 ;  /* 0x00000007ff07723e */ /* 0x000fe200030006ff */
[----:B------:R-:W-:Y:S02]  /*f610*/  HADD2.F32 R33, -RZ, R10.H1_H1 ;  /* 0x3000000aff217230 */ /* 0x000fe40000004100 */
[-C--:B------:R-:W-:Y:S01]  /*f620*/  FFMA.FTZ R8, R28, R4.reuse, R25 ;  /* 0x000000041c087223 */ /* 0x080fe20000010019 */
[----:B------:R-:W-:Y:S01]  /*f630*/  FFMA.FTZ R21, R26, R4, -R21 ;  /* 0x000000041a157223 */ /* 0x000fe20000010815 */
[----:B------:R-:W-:Y:S01]  /*f640*/  HADD2.F32 R25, -RZ, R12.H1_H1 ;  /* 0x3000000cff197230 */ /* 0x000fe20000004100 */
[----:B------:R-:W-:Y:S01]  /*f650*/  F2FP.F16.E4M3.UNPACK_B R26, R9 ;  /* 0x00000009ff1a723e */ /* 0x000fe200020006ff */
[----:B------:R-:W-:Y:S01]  /*f660*/  FMUL.FTZ R4, R33, R6 ;  /* 0x0000000621047220 */ /* 0x000fe20000410000 */
[----:B------:R-:W-:Y:S01]  /*f670*/  HADD2.F32 R31, -RZ, R10.H0_H0 ;  /* 0x2000000aff1f7230 */ /* 0x000fe20000004100 */
[----:B------:R-:W-:Y:S01]  /*f680*/  F2FP.F16.E4M3.UNPACK_B R12, R13 ;  /* 0x0000000dff0c723e */ /* 0x000fe200020006ff */
[----:B------:R-:W-:-:S02]  /*f690*/  HADD2.F32 R0, -RZ, R11.H1_H1 ;  /* 0x3000000bff007230 */ /* 0x000fc40000004100 */
[C---:B------:R-:W-:Y:S01]  /*f6a0*/  FMUL.FTZ R6, R25.reuse, R6 ;  /* 0x0000000619067220 */ /* 0x040fe20000410000 */
[----:B------:R-:W-:Y:S01]  /*f6b0*/  FFMA.FTZ R10, R25, R5, -R4 ;  /* 0x00000005190a7223 */ /* 0x000fe20000010804 */
[----:B------:R-:W-:Y:S01]  /*f6c0*/  HADD2.F32 R11, -RZ, R11.H0_H0 ;  /* 0x2000000bff0b7230 */ /* 0x000fe20000004100 */
[----:B------:R-:W-:Y:S01]  /*f6d0*/  F2FP.F16.E4M3.UNPACK_B R9, R9.H1 ;  /* 0x00000009ff09723e */ /* 0x000fe200030006ff */
[-C--:B------:R-:W-:Y:S01]  /*f6e0*/  FMUL.FTZ R4, R31, R0.reuse ;  /* 0x000000001f047220 */ /* 0x080fe20000410000 */
[----:B------:R-:W-:Y:S01]  /*f6f0*/  FMUL.FTZ R0, R29, R0 ;  /* 0x000000001d007220 */ /* 0x000fe20000410000 */
[----:B------:R-:W-:Y:S01]  /*f700*/  FFMA.FTZ R25, R33, R5, R6 ;  /* 0x0000000521197223 */ /* 0x000fe20000010006 */
[----:B------:R-:W-:Y:S02]  /*f710*/  HADD2.F32 R28, -RZ, R12.H0_H0 ;  /* 0x2000000cff1c7230 */ /* 0x000fe40000004100 */
[----:B------:R-:W-:Y:S01]  /*f720*/  FFMA.FTZ R5, R29, R11, -R4 ;  /* 0x0000000b1d057223 */ /* 0x000fe20000010804 */
[----:B------:R-:W-:-:S02]  /*f730*/  HADD2.F32 R29, -RZ, R26.H1_H1 ;  /* 0x3000001aff1d7230 */ /* 0x000fc40000004100 */
[----:B------:R-:W-:Y:S01]  /*f740*/  FFMA.FTZ R6, R31, R11, R0 ;  /* 0x0000000b1f067223 */ /* 0x000fe20000010000 */
[--C-:B------:R-:W-:Y:S01]  /*f750*/  HADD2.F32 R4, -RZ, R15.reuse.H1_H1 ;  /* 0x3000000fff047230 */ /* 0x100fe20000004100 */
[----:B------:R-:W-:Y:S01]  /*f760*/  F2FP.SATFINITE.E4M3.F32.PACK_AB_MERGE_C R10, R25, R10, RZ ;  /* 0x0000000a190a723e */ /* 0x000fe200048070ff */
[----:B------:R-:W-:Y:S02]  /*f770*/  HADD2.F32 R11, -RZ, R12.H1_H1 ;  /* 0x3000000cff0b7230 */ /* 0x000fe40000004100 */
[----:B------:R-:W-:Y:S02]  /*f780*/  HADD2.F32 R15, -RZ, R15.H0_H0 ;  /* 0x2000000fff0f7230 */ /* 0x000fe40000004100 */
[-C--:B------:R-:W-:Y:S01]  /*f790*/  FMUL.FTZ R12, R29, R4.reuse ;  /* 0x000000041d0c7220 */ /* 0x080fe20000410000 */
[----:B------:R-:W-:Y:S02]  /*f7a0*/  HADD2.F32 R32, -RZ, R26.H0_H0 ;  /* 0x2000001aff207230 */ /* 0x000fe40000004100 */
[C---:B------:R-:W-:Y:S01]  /*f7b0*/  FMUL.FTZ R4, R11.reuse, R4 ;  /* 0x000000040b047220 */ /* 0x040fe20000410000 */
[--C-:B------:R-:W-:Y:S01]  /*f7c0*/  HADD2.F32 R0, -RZ, R14.reuse.H1_H1 ;  /* 0x3000000eff007230 */ /* 0x100fe20000004100 */
[----:B------:R-:W-:Y:S01]  /*f7d0*/  F2FP.F16.E4M3.UNPACK_B R26, R13.H1 ;  /* 0x0000000dff1a723e */ /* 0x000fe200030006ff */
[----:B------:R-:W-:Y:S01]  /*f7e0*/  FFMA.FTZ R12, R11, R15, -R12 ;  /* 0x0000000f0b0c7223 */ /* 0x000fe2000001080c */
[----:B------:R-:W-:-:S02]  /*f7f0*/  HADD2.F32 R14, -RZ, R14.H0_H0 ;  /* 0x2000000eff0e7230 */ /* 0x000fc40000004100 */
[----:B------:R-:W-:Y:S01]  /*f800*/  FFMA.FTZ R15, R29, R15, R4 ;  /* 0x0000000f1d0f7223 */ /* 0x000fe20000010004 */
[-C--:B------:R-:W-:Y:S01]  /*f810*/  FMUL.FTZ R11, R32, R0.reuse ;  /* 0x00000000200b7220 */ /* 0x080fe20000410000 */
[----:B------:R-:W-:Y:S01]  /*f820*/  FMUL.FTZ R13, R28, R0 ;  /* 0x000000001c0d7220 */ /* 0x000fe20000410000 */
[----:B------:R-:W-:Y:S01]  /*f830*/  HADD2.F32 R31, -RZ, R9.H1_H1 ;  /* 0x30000009ff1f7230 */ /* 0x000fe20000004100 */
[----:B------:R-:W-:Y:S01]  /*f840*/  F2FP.SATFINITE.E4M3.F32.PACK_AB_MERGE_C R5, R6, R5, R10 ;  /* 0x000000050605723e */ /* 0x000fe2000480700a */
[----:B------:R-:W-:Y:S02]  /*f850*/  HADD2.F32 R4, -RZ, R7.H1_H1 ;  /* 0x30000007ff047230 */ /* 0x000fe40000004100 */
[-C--:B------:R-:W-:Y:S01]  /*f860*/  FFMA.FTZ R11, R28, R14.reuse, -R11 ;  /* 0x0000000e1c0b7223 */ /* 0x080fe2000001080b */
[--C-:B------:R-:W-:Y:S02]  /*f870*/  HADD2.F32 R29, -RZ, R26.reuse.H1_H1 ;  /* 0x3000001aff1d7230 */ /* 0x100fe40000004100 */
[----:B------:R-:W-:Y:S01]  /*f880*/  FFMA.FTZ R14, R32, R14, R13 ;  /* 0x0000000e200e7223 */ /* 0x000fe2000001000d */
[----:B------:R-:W-:-:S02]  /*f890*/  HADD2.F32 R28, -RZ, R26.H0_H0 ;  /* 0x2000001aff1c7230 */ /* 0x000fc40000004100 */
[-C--:B------:R-:W-:Y:S01]  /*f8a0*/  FMUL.FTZ R26, R31, R4.reuse ;  /* 0x000000041f1a7220 */ /* 0x080fe20000410000 */
[----:B------:R-:W-:Y:S02]  /*f8b0*/  HADD2.F32 R32, -RZ, R9.H0_H0 ;  /* 0x20000009ff207230 */ /* 0x000fe40000004100 */
[----:B------:R-:W-:Y:S01]  /*f8c0*/  FMUL.FTZ R4, R29, R4 ;  /* 0x000000041d047220 */ /* 0x000fe20000410000 */
[--C-:B------:R-:W-:Y:S01]  /*f8d0*/  HADD2.F32 R0, -RZ, R20.reuse.H1_H1 ;  /* 0x30000014ff007230 */ /* 0x100fe20000004100 */
[----:B------:R-:W-:Y:S01]  /*f8e0*/  F2FP.SATFINITE.E4M3.F32.PACK_AB_MERGE_C R12, R15, R12, RZ ;  /* 0x0000000c0f0c723e */ /* 0x000fe200048070ff */
        /* <DEDUP_REMOVED lines=11> */
[----:B------:R-:W-:Y:S02]  /*f9a0*/  F2FP.SATFINITE.E4M3.F32.PACK_AB_MERGE_C R6, R14, R11, R12 ;  /* 0x0000000b0e06723e */ /* 0x000fe4000480700c */
[----:B------:R-:W-:-:S05]  /*f9b0*/  F2FP.SATFINITE.E4M3.F32.PACK_AB_MERGE_C R7, R20, R7, R26 ;  /* 0x000000071407723e */ /* 0x000fca000480701a */
[----:B------:R2:W-:Y:S01]  /*f9c0*/  STS.128 [R3+0x2000], R4 ;  /* 0x0020000403007388 */ /* 0x0005e20000000c00 */
[----:B------:R-:W-:Y:S05]  /*f9d0*/  BRA `(.L_x_6412) ;  /* 0x0000001c00b47947 */ /* 0x000fea0003800000 */
.L_x_6402:
[----:B------:R-:W-:-:S03]  /*f9e0*/  UMOV UR4, 0xffffffff ;  /* 0xffffffff00047882 */ /* 0x000fc60000000000 */
[----:B------:R-:W-:Y:S05]  /*f9f0*/  BRA.DIV UR4, `(.L_x_6415) ;  /* 0x0000016e04987947 */ /* 0x000fea000b800000 */
[----:B------:R0:W2:Y:S04]  /*fa00*/  SHFL.IDX PT, R21, R24, RZ, 0x1c1f ;  /* 0x001c1fff18157589 */ /* 0x0000a800000e0000 */
[----:B-1----:R0:W1:Y:S04]  /*fa10*/  SHFL.IDX PT, R14, R28, RZ, 0x1c1f ;  /* 0x001c1fff1c0e7589 */ /* 0x00206800000e0000 */
[----:B------:R0:W3:Y:S04]  /*fa20*/  SHFL.IDX PT, R3, R26, RZ, 0x1c1f ;  /* 0x001c1fff1a037589 */ /* 0x0000e800000e0000 */
[----:B------:R0:W4:Y:S02]  /*fa30*/  SHFL.IDX PT, R25, R27, RZ, 0x1c1f ;  /* 0x001c1fff1b197589 */ /* 0x00012400000e0000 */
.L_x_6622:
        /* <DEDUP_REMOVED lines=19> */
.L_x_6417:
[----:B------:R-:W-:Y:S05]  /*fb70*/  BSYNC B1 ;  /* 0x0000000000017941 */ /* 0x000fea0003800000 */
.L_x_6416:
[----:B------:R-:W2:Y:S01]  /*fb80*/  LDL R0, [R1+0xb4] ;  /* 0x0000b40001007983 */ /* 0x000ea20000100800 */
[----:B---3-5:R-:W-:Y:S01]  /*fb90*/  LOP3.LUT R3, R4, 0xff, RZ, 0xc0, !PT ;  /* 0x000000ff04037812 */ /* 0x028fe200078ec0ff */
[----:B------:R-:W-:Y:S01]  /*fba0*/  IMAD R26, R121, -0x80, R26 ;  /* 0xffffff80791a7824 */ /* 0x000fe200078e021a */
[----:B0-----:R-:W-:Y:S01]  /*fbb0*/  SHF.R.U32.HI R15, RZ, 0x8, R5 ;  /* 0x00000008ff0f7819 */ /* 0x001fe20000011605 */
[----:B------:R-:W-:Y:S01]  /*fbc0*/  VIADD R32, R228, 0x40 ;  /* 0x00000040e4207836 */ /* 0x000fe20000000000 */
[----:B------:R-:W-:Y:S01]  /*fbd0*/  LOP3.LUT R24, R8, 0xff, RZ, 0xc0, !PT ;  /* 0x000000ff08187812 */ /* 0x000fe200078ec0ff */
[----:B------:R-:W-:Y:S01]  /*fbe0*/  BSSY B1, `(.L_x_6418) ;  /* 0x0000043000017945 */ /* 0x000fe20003800000 */
[----:B------:R-:W-:Y:S02]  /*fbf0*/  LOP3.LUT R12, R5, 0xff, RZ, 0xc0, !PT ;  /* 0x000000ff050c7812 */ /* 0x000fe400078ec0ff */
[----:B----4-:R-:W-:Y:S02]  /*fc00*/  SHF.R.U32.HI R25, RZ, 0x8, R7 ;  /* 0x00000008ff197819 */ /* 0x010fe40000011607 */
[----:B------:R-:W-:-:S02]  /*fc10*/  LOP3.LUT R15, R15, 0xff, RZ, 0xc0, !PT ;  /* 0x000000ff0f0f7812 */ /* 0x000fc400078ec0ff */
[----:B-1----:R-:W-:Y:S02]  /*fc20*/  LOP3.LUT R14, R6, 0xff, RZ, 0xc0, !PT ;  /* 0x000000ff060e7812 */ /* 0x002fe400078ec0ff */
[----:B------:R-:W-:Y:S02]  /*fc30*/  LOP3.LUT R20, R7, 0xff, RZ, 0xc0, !PT ;  /* 0x000000ff07147812 */ /* 0x000fe400078ec0ff */
[----:B------:R-:W-:Y:S02]  /*fc40*/  LOP3.LUT R25, R25, 0xff, RZ, 0xc0, !PT ;  /* 0x000000ff19197812 */ /* 0x000fe400078ec0ff */
[----:B------:R-:W-:Y:S02]  /*fc50*/  PRMT R12, R15, 0x7604, R12 ;  /* 0x000076040f0c7816 */ /* 0x000fe4000000000c */
[----:B------:R-:W-:Y:S02]  /*fc60*/  SHF.R.U32.HI R15, RZ, 0x8, R9 ;  /* 0x00000008ff0f7819 */ /* 0x000fe40000011609 */
[----:B------:R-:W-:-:S02]  /*fc70*/  PRMT R20, R25, 0x7604, R20 ;  /* 0x0000760419147816 */ /* 0x000fc40000000014 */
[----:B------:R-:W-:Y:S02]  /*fc80*/  LOP3.LUT R15, R15, 0xff, RZ, 0xc0, !PT ;  /* 0x000000ff0f0f7812 */ /* 0x000fe400078ec0ff */
[--C-:B------:R-:W-:Y:S02]  /*fc90*/  SHF.R.U32.HI R28, RZ, 0x8, R11.reuse ;  /* 0x00000008ff1c7819 */ /* 0x100fe4000001160b */
[----:B------:R-:W-:Y:S02]  /*fca0*/  SHF.R.U32.HI R33, RZ, 0x10, R11 ;  /* 0x00000010ff217819 */ /* 0x000fe4000001160b */
[----:B------:R-:W-:Y:S02]  /*fcb0*/  SHF.R.U32.HI R29, RZ, 0x10, R9 ;  /* 0x00000010ff1d7819 */ /* 0x000fe40000011609 */
[----:B------:R-:W-:Y:S01]  /*fcc0*/  VIMNMX R37, R26, 0x80, PT ;  /* 0x000000801a257848 */ /* 0x000fe20003fe0100 */
[----:B------:R-:W-:Y:S01]  /*fcd0*/  IMAD.U32 R33, R33, 0x10000, RZ ;  /* 0x0001000021217824 */ /* 0x000fe200078e00ff */
[----:B------:R-:W-:-:S02]  /*fce0*/  SHF.L.U32 R29, R29, 0x10, RZ ;  /* 0x000000101d1d7819 */ /* 0x000fc400000006ff */
[----:B--2---:R-:W-:Y:S02]  /*fcf0*/  R2UR UR5, R0 ;  /* 0x00000000000572ca */ /* 0x004fe400000e0000 */
[----:B------:R-:W-:-:S04]  /*fd00*/  SHF.R.U32.HI R0, RZ, 0x8, R4 ;  /* 0x00000008ff007819 */ /* 0x000fc80000011604 */
[----:B------:R-:W-:-:S04]  /*fd10*/  LOP3.LUT R0, R0, 0xff, RZ, 0xc0, !PT ;  /* 0x000000ff00007812 */ /* 0x000fc800078ec0ff */
[----:B------:R-:W-:Y:S02]  /*fd20*/  PRMT R13, R0, 0x7604, R3 ;  /* 0x00007604000d7816 */ /* 0x000fe40000000003 */
[----:B------:R-:W-:Y:S01]  /*fd30*/  SHF.R.U32.HI R3, RZ, 0x8, R8 ;  /* 0x00000008ff037819 */ /* 0x000fe20000011608 */
[----:B------:R-:W-:Y:S01]  /*fd40*/  ULEA.HI UR4, UR5, UR5, URZ, 0x1 ;  /* 0x0000000505047291 */ /* 0x000fe2000f8f083f */
[----:B------:R-:W-:Y:S02]  /*fd50*/  SHF.R.U32.HI R0, RZ, 0x8, R6 ;  /* 0x00000008ff007819 */ /* 0x000fe40000011606 */
[----:B------:R-:W-:Y:S01]  /*fd60*/  LOP3.LUT R3, R3, 0xff, RZ, 0xc0, !PT ;  /* 0x000000ff03037812 */ /* 0x000fe200078ec0ff */
[----:B------:R-:W-:Y:S01]  /*fd70*/  ULOP3.LUT UR4, UR4, 0xfffffffe, URZ, 0xc0, !UPT ;  /* 0xfffffffe04047892 */ /* 0x000fe2000f8ec03f */
[----:B------:R-:W-:Y:S02]  /*fd80*/  LOP3.LUT R21, R0, 0xff, RZ, 0xc0, !PT ;  /* 0x000000ff00157812 */ /* 0x000fe400078ec0ff */
[----:B------:R-:W-:Y:S01]  /*fd90*/  PRMT R27, R3, 0x7604, R24 ;  /* 0x00007604031b7816 */ /* 0x000fe20000000018 */
[----:B------:R-:W-:Y:S01]  /*fda0*/  UIADD3 UR4, UR5, -UR4, URZ ;  /* 0x8000000405047290 */ /* 0x000fe2000fffe03f */
[----:B------:R-:W0:Y:S01]  /*fdb0*/  LDC R3, c[0x0][0x3f4] ;  /* 0x0000fd00ff037b82 */ /* 0x000e220000000800 */
[----:B------:R-:W-:-:S02]  /*fdc0*/  SHF.R.U32.HI R0, RZ, 0x8, R10 ;  /* 0x00000008ff007819 */ /* 0x000fc4000001160a */
[----:B------:R-:W-:Y:S02]  /*fdd0*/  PRMT R21, R21, 0x7604, R14 ;  /* 0x0000760415157816 */ /* 0x000fe4000000000e */
[----:B------:R-:W-:Y:S01]  /*fde0*/  IMAD.U32 R35, RZ, RZ, UR4 ;  /* 0x00000004ff237e24 */ /* 0x000fe2000f8e00ff */
[----:B------:R-:W-:Y:S02]  /*fdf0*/  LOP3.LUT R14, R9, 0xff, RZ, 0xc0, !PT ;  /* 0x000000ff090e7812 */ /* 0x000fe400078ec0ff */
[----:B------:R-:W-:Y:S02]  /*fe00*/  LOP3.LUT R24, R10, 0xff, RZ, 0xc0, !PT ;  /* 0x000000ff0a187812 */ /* 0x000fe400078ec0ff */
[----:B------:R-:W-:Y:S02]  /*fe10*/  SHF.L.U32 R35, R35, 0x1f, RZ ;  /* 0x0000001f23237819 */ /* 0x000fe400000006ff */
[----:B------:R-:W-:Y:S02]  /*fe20*/  LOP3.LUT R25, R0, 0xff, RZ, 0xc0, !PT ;  /* 0x000000ff00197812 */ /* 0x000fe400078ec0ff */
[----:B------:R-:W1:Y:S01]  /*fe30*/  SYNCS.PHASECHK.TRANS64.TRYWAIT P1, [R16+URZ+0x2e800], R35 ;  /* 0x02e80023100075a7 */ /* 0x000e62000802017f */
        /* <DEDUP_REMOVED lines=8> */
[----:B------:R-:W-:-:S02]  /*fec0*/  LOP3.LUT R13, R13, 0xff0000, R4, 0xf8, !PT ;  /* 0x00ff00000d0d7812 */ /* 0x000fc400078ef804 */
[----:B------:R-:W-:Y:S01]  /*fed0*/  LOP3.LUT R33, R0, 0xff0000, R33, 0xf8, !PT ;  /* 0x00ff000000217812 */ /* 0x000fe200078ef821 */
[----:B------:R-:W-:Y:S01]  /*fee0*/  IMAD.U32 R25, R25, 0x10000, RZ ;  /* 0x0001000019197824 */ /* 0x000fe200078e00ff */
[----:B------:R-:W-:Y:S02]  /*fef0*/  LOP3.LUT R15, R12, 0xff0000, R15, 0xf8, !PT ;  /* 0x00ff00000c0f7812 */ /* 0x000fe400078ef80f */
[----:B------:R-:W-:Y:S02]  /*ff00*/  LOP3.LUT R0, R13, 0xff000000, R4, 0xf8, !PT ;  /* 0xff0000000d007812 */ /* 0x000fe400078ef804 */
[----:B0-----:R-:W-:Y:S02]  /*ff10*/  ISETP.GE.AND P0, PT, R18, R3, PT ;  /* 0x000000031200720c */ /* 0x001fe40003f06270 */
[----:B------:R-:W-:Y:S02]  /*ff20*/  LOP3.LUT R12, R15, 0xff000000, R5, 0xf8, !PT ;  /* 0xff0000000f0c7812 */ /* 0x000fe400078ef805 */
[----:B------:R-:W-:-:S02]  /*ff30*/  LOP3.LUT R13, R21, 0xff0000, R6, 0xf8, !PT ;  /* 0x00ff0000150d7812 */ /* 0x000fc400078ef806 */
[----:B------:R-:W-:Y:S02]  /*ff40*/  LOP3.LUT R25, R20, 0xff0000, R25, 0xf8, !PT ;  /* 0x00ff000014197812 */ /* 0x000fe400078ef819 */
[----:B------:R-:W-:Y:S02]  /*ff50*/  LOP3.LUT R29, R14, 0xff0000, R29, 0xf8, !PT ;  /* 0x00ff00000e1d7812 */ /* 0x000fe400078ef81d */
[----:B------:R-:W-:Y:S02]  /*ff60*/  LOP3.LUT R15, R27, 0xff0000, R8, 0xf8, !PT ;  /* 0x00ff00001b0f7812 */ /* 0x000fe400078ef808 */
[----:B------:R-:W-:Y:S02]  /*ff70*/  LOP3.LUT R21, R31, 0xff0000, R10, 0xf8, !PT ;  /* 0x00ff00001f157812 */ /* 0x000fe400078ef80a */
[-C--:B------:R-:W-:Y:S02]  /*ff80*/  ISETP.GE.OR P2, PT, R228, R37.reuse, P0 ;  /* 0x00000025e400720c */ /* 0x080fe40000746670 */
[----:B------:R-:W-:-:S02]  /*ff90*/  ISETP.GE.OR P0, PT, R32, R37, P0 ;  /* 0x000000252000720c */ /* 0x000fc40000706670 */
[----:B------:R-:W-:Y:S02]  /*ffa0*/  LOP3.LUT R13, R13, 0xff000000, R6, 0xf8, !PT ;  /* 0xff0000000d0d7812 */ /* 0x000fe400078ef806 */
[----:B------:R-:W-:Y:S02]  /*ffb0*/  LOP3.LUT R14, R25, 0xff000000, R7, 0xf8, !PT ;  /* 0xff000000190e7812 */ /* 0x000fe400078ef807 */
[----:B------:R-:W-:Y:S02]  /*ffc0*/  LOP3.LUT R15, R15, 0xff000000, R8, 0xf8, !PT ;  /* 0xff0000000f0f7812 */ /* 0x000fe400078ef808 */
[----:B------:R-:W-:Y:S02]  /*ffd0*/  LOP3.LUT R20, R29, 0xff000000, R9, 0xf8, !PT ;  /* 0xff0000001d147812 */ /* 0x000fe400078ef809 */
[----:B------:R-:W-:Y:S02]  /*ffe0*/  LOP3.LUT R21, R21, 0xff000000, R10, 0xf8, !PT ;  /* 0xff00000015157812 */ /* 0x000fe400078ef80a */
[----:B------:R-:W-:Y:S01]  /*fff0*/  LOP3.LUT R24, R33, 0xff000000, R11, 0xf8, !PT ;  /* 0xff00000021187812 */ /* 0x000fe200078ef80b */
[----:B-1----:R-:W-:Y:S06]  /*10000*/  @!P1 BRA `(.L_x_6419) ;  /* 0x0000016800849947 */ /* 0x002fec0003800000 */
.L_x_6623:
[----:B------:R-:W-:Y:S05]  /*10010*/  BSYNC B1 ;  /* 0x0000000000017941 */ /* 0x000fea0003800000 */
.L_x_6418:
[----:B------:R-:W-:Y:S04]  /*10020*/  BSSY B1, `(.L_x_6420) ;  /* 0x00000c6000017945 */ /* 0x000fe80003800000 */
[----:B------:R-:W-:Y:S05]  /*10030*/  @P2 BRA `(.L_x_6421) ;  /* 0x0000000c00102947 */ /* 0x000fea0003800000 */
[----:B------:R-:W1:Y:S01]  /*10040*/  S2R R5, SR_TID.X ;  /* 0x0000000000057919 */ /* 0x000e620000002100 */
[----:B------:R-:W-:Y:S01]  /*10050*/  IMAD.SHL.U32 R4, R229, 0x80, RZ ;  /* 0x00000080e5047824 */ /* 0x000fe200078e00ff */
[----:B------:R-:W-:Y:S02]  /*10060*/  F2FP.F16.E4M3.UNPACK_B R38, R0.H1 ;  /* 0x00000000ff26723e */ /* 0x000fe400030006ff */
[-C--:B------:R-:W-:Y:S02]  /*10070*/  F2FP.F16.E4M3.UNPACK_B R42, R15.reuse.H1 ;  /* 0x0000000fff2a723e */ /* 0x080fe400030006ff */
[----:B------:R-:W-:Y:S01]  /*10080*/  LOP3.LUT R6, R4, 0x380, RZ, 0xc0, !PT ;  /* 0x0000038004067812 */ /* 0x000fe200078ec0ff */
[----:B------:R-:W-:Y:S01]  /*10090*/  HADD2.F32 R39, -RZ, R38.H0_H0 ;  /* 0x20000026ff277230 */ /* 0x000fe20000004100 */
[----:B------:R-:W-:Y:S01]  /*100a0*/  F2FP.F16.E4M3.UNPACK_B R41, R15 ;  /* 0x0000000fff29723e */ /* 0x000fe200020006ff */
[----:B------:R-:W-:Y:S01]  /*100b0*/  HADD2.F32 R40, -RZ, R42.H0_H0 ;  /* 0x2000002aff287230 */ /* 0x000fe20000004100 */
[----:B------:R-:W-:-:S02]  /*100c0*/  LOP3.LUT R4, R6, 0x70, R18, 0xf8, !PT ;  /* 0x0000007006047812 */ /* 0x000fc400078ef812 */
[----:B------:R-:W-:-:S04]  /*100d0*/  SHF.R.U32.HI R9, RZ, 0x3, R6 ;  /* 0x00000003ff097819 */ /* 0x000fc80000011606 */
[----:B------:R-:W-:Y:S01]  /*100e0*/  LOP3.LUT R25, R4, R9, RZ, 0x3c, !PT ;  /* 0x0000000904197212 */ /* 0x000fe200078e3cff */
[----:B-1----:R-:W-:-:S05]  /*100f0*/  VIADD R5, R5, 0xffffff80 ;  /* 0xffffff8005057836 */ /* 0x002fca0000000000 */
[----:B------:R-:W-:-:S04]  /*10100*/  SHF.R.S32.HI R8, RZ, 0x1f, R5 ;  /* 0x0000001fff087819 */ /* 0x000fc80000011405 */
[----:B------:R-:W-:Y:S01]  /*10110*/  LEA.HI R8, R8, R5, RZ, 0x5 ;  /* 0x0000000508087211 */ /* 0x000fe200078f28ff */
[----:B------:R-:W-:-:S04]  /*10120*/  IMAD.IADD R5, R18, 0x1, R3 ;  /* 0x0000000112057824 */ /* 0x000fc800078e0203 */
[----:B------:R-:W-:Y:S01]  /*10130*/  IMAD.SHL.U32 R8, R8, 0x20, RZ ;  /* 0x0000002008087824 */ /* 0x000fe200078e00ff */
[----:B------:R-:W-:-:S04]  /*10140*/  LOP3.LUT R5, R6, 0x70, R5, 0xf8, !PT ;  /* 0x0000007006057812 */ /* 0x000fc800078ef805 */
[----:B------:R-:W-:Y:S02]  /*10150*/  LOP3.LUT R8, R8, 0xfffffc00, RZ, 0xc0, !PT ;  /* 0xfffffc0008087812 */ /* 0x000fe400078ec0ff */
[----:B------:R-:W-:Y:S02]  /*10160*/  LOP3.LUT R9, R5, R9, RZ, 0x3c, !PT ;  /* 0x0000000905097212 */ /* 0x000fe400078e3cff */
[C-C-:B------:R-:W-:Y:S02]  /*10170*/  IADD3 R25, R16.reuse, R25, R8.reuse ;  /* 0x0000001910197210 */ /* 0x140fe40007ffe008 */
[----:B------:R-:W-:-:S03]  /*10180*/  IADD3 R26, R16, R9, R8 ;  /* 0x00000009101a7210 */ /* 0x000fc60007ffe008 */
[----:B------:R-:W1:Y:S04]  /*10190*/  LDS.128 R4, [R25+0x1c400] ;  /* 0x01c4000019047984 */ /* 0x000e680000000c00 */
[----:B------:R-:W2:Y:S01]  /*101a0*/  LDS.128 R8, [R26+0x1c400] ;  /* 0x01c400001a087984 */ /* 0x000ea20000000c00 */
[-C--:B-1----:R-:W-:Y:S02]  /*101b0*/  F2FP.F16.E4M3.UNPACK_B R27, R4.reuse ;  /* 0x00000004ff1b723e */ /* 0x082fe400020006ff */
[----:B------:R-:W-:Y:S02]  /*101c0*/  F2FP.F16.E4M3.UNPACK_B R4, R4.H1 ;  /* 0x00000004ff04723e */ /* 0x000fe400030006ff */
[----:B--2---:R-:W-:Y:S02]  /*101d0*/  F2FP.F16.E4M3.UNPACK_B R33, R8.H1 ;  /* 0x00000008ff21723e */ /* 0x004fe400030006ff */
[----:B------:R-:W-:-:S02]  /*101e0*/  F2FP.F16.E4M3.UNPACK_B R28, R5 ;  /* 0x00000005ff1c723e */ /* 0x000fc400020006ff */
[----:B------:R-:W-:Y:S01]  /*101f0*/  F2FP.F16.E4M3.UNPACK_B R29, R5.H1 ;  /* 0x00000005ff1d723e */ /* 0x000fe200030006ff */
[--C-:B------:R-:W-:Y:S01]  /*10200*/  HADD2.F32 R34, -RZ, R33.reuse.H0_H0 ;  /* 0x20000021ff227230 */ /* 0x100fe20000004100 */
[-C--:B0-----:R-:W-:Y:S01]  /*10210*/  F2FP.F16.E4M3.UNPACK_B R35, R9.reuse ;  /* 0x00000009ff23723e */ /* 0x081fe200020006ff */
[----:B------:R-:W-:Y:S01]  /*10220*/  HADD2.F32 R5, -RZ, R4.H0_H0 ;  /* 0x20000004ff057230 */ /* 0x000fe20000004100 */
[----:B------:R-:W-:Y:S01]  /*10230*/  F2FP.F16.E4M3.UNPACK_B R36, R9.H1 ;  /* 0x00000009ff24723e */ /* 0x000fe200030006ff */
[----:B------:R-:W-:Y:S02]  /*10240*/  HADD2.F32 R33, -RZ, R33.H1_H1 ;  /* 0x30000021ff217230 */ /* 0x000fe40000004100 */
[CC--:B------:R-:W-:Y:S01]  /*10250*/  FMUL.FTZ R9, R34.reuse, R39.reuse ;  /* 0x0000002722097220 */ /* 0x0c0fe20000410000 */
[----:B------:R-:W-:Y:S01]  /*10260*/  FMUL.FTZ R44, R34, R40 ;  /* 0x00000028222c7220 */ /* 0x000fe20000410000 */
[----:B------:R-:W-:Y:S02]  /*10270*/  F2FP.F16.E4M3.UNPACK_B R8, R8 ;  /* 0x00000008ff08723e */ /* 0x000fe400020006ff */
[C---:B------:R-:W-:Y:S01]  /*10280*/  FFMA.FTZ R46, R5.reuse, R40, R9 ;  /* 0x00000028052e7223 */ /* 0x040fe20000010009 */
[----:B------:R-:W-:Y:S01]  /*10290*/  FFMA.FTZ R45, R5, R39, -R44 ;  /* 0x00000027052d7223 */ /* 0x000fe2000001082c */
        /* <DEDUP_REMOVED lines=11> */
[----:B------:R-:W-:Y:S01]  /*10350*/  FMUL.FTZ R33, R9, R42 ;  /* 0x0000002a09217220 */ /* 0x000fe20000410000 */
[----:B------:R-:W-:Y:S02]  /*10360*/  HADD2.F32 R4, -RZ, R27.H0_H0 ;  /* 0x2000001bff047230 */ /* 0x000fe40000004100 */
[C---:B------:R-:W-:Y:S01]  /*10370*/  FFMA.FTZ R47, R5.reuse, R44, R43 ;  /* 0x0000002c052f7223 */ /* 0x040fe2000001002b */
[----:B------:R-:W-:Y:S01]  /*10380*/  FFMA.FTZ R48, R5, R40, -R48 ;  /* 0x0000002805307223 */ /* 0x000fe20000010830 */
[----:B------:R-:W-:Y:S01]  /*10390*/  FMUL.FTZ R9, R9, R39 ;  /* 0x0000002709097220 */ /* 0x000fe20000410000 */
[----:B------:R-:W-:-:S02]  /*103a0*/  HADD2.F32 R5, -RZ, R36.H0_H0 ;  /* 0x20000024ff057230 */ /* 0x000fc40000004100 */
[C---:B------:R-:W-:Y:S01]  /*103b0*/  FFMA.FTZ R43, R4.reuse, R39, -R33 ;  /* 0x00000027042b7223 */ /* 0x040fe20000010821 */
[----:B------:R-:W-:Y:S01]  /*103c0*/  F2FP.F16.E4M3.UNPACK_B R39, R20.H1 ;  /* 0x00000014ff27723e */ /* 0x000fe200030006ff */
[----:B------:R-:W-:Y:S01]  /*103d0*/  FFMA.FTZ R42, R4, R42, R9 ;  /* 0x0000002a042a7223 */ /* 0x000fe20000010009 */
[----:B------:R-:W-:Y:S01]  /*103e0*/  F2FP.F16.E4M3.UNPACK_B R9, R12.H1 ;  /* 0x0000000cff09723e */ /* 0x000fe200030006ff */
[----:B------:R-:W-:Y:S01]  /*103f0*/  HADD2.F32 R41, -RZ, R41.H1_H1 ;  /* 0x30000029ff297230 */ /* 0x000fe20000004100 */
[-C--:B------:R-:W-:Y:S01]  /*10400*/  F2FP.F16.E4M3.UNPACK_B R31, R6.reuse ;  /* 0x00000006ff1f723e */ /* 0x080fe200020006ff */
[----:B------:R-:W-:Y:S01]  /*10410*/  HADD2.F32 R40, -RZ, R39.H0_H0 ;  /* 0x20000027ff287230 */ /* 0x000fe20000004100 */
[----:B------:R-:W-:Y:S01]  /*10420*/  F2FP.F16.E4M3.UNPACK_B R6, R6.H1 ;  /* 0x00000006ff06723e */ /* 0x000fe200030006ff */
[----:B------:R-:W-:Y:S01]  /*10430*/  HADD2.F32 R8, -RZ, R8.H1_H1 ;  /* 0x30000008ff087230 */ /* 0x000fe20000004100 */
[----:B------:R-:W-:Y:S01]  /*10440*/  F2FP.F16.E4M3.UNPACK_B R34, R11 ;  /* 0x0000000bff22723e */ /* 0x000fe200020006ff */
[----:B------:R-:W-:-:S02]  /*10450*/  HADD2.F32 R38, -RZ, R38.H1_H1 ;  /* 0x30000026ff267230 */ /* 0x000fc40000004100 */
[C---:B------:R-:W-:Y:S01]  /*10460*/  FMUL.FTZ R49, R5.reuse, R40 ;  /* 0x0000002805317220 */ /* 0x040fe20000410000 */
[----:B------:R-:W-:Y:S02]  /*10470*/  HADD2.F32 R33, -RZ, R9.H0_H0 ;  /* 0x20000009ff217230 */ /* 0x000fe40000004100 */
[C---:B------:R-:W-:Y:S01]  /*10480*/  FMUL.FTZ R44, R8.reuse, R41 ;  /* 0x00000029082c7220 */ /* 0x040fe20000410000 */
[----:B------:R-:W-:Y:S02]  /*10490*/  HADD2.F32 R4, -RZ, R29.H0_H0 ;  /* 0x2000001dff047230 */ /* 0x000fe40000004100 */
[----:B------:R-:W-:Y:S01]  /*104a0*/  FMUL.FTZ R8, R8, R38 ;  /* 0x0000002608087220 */ /* 0x000fe20000410000 */
[----:B------:R-:W-:Y:S02]  /*104b0*/  HADD2.F32 R27, -RZ, R27.H1_H1 ;  /* 0x3000001bff1b7230 */ /* 0x000fe40000004100 */
[----:B------:R-:W-:Y:S01]  /*104c0*/  FMUL.FTZ R5, R5, R33 ;  /* 0x0000002105057220 */ /* 0x000fe20000410000 */
[----:B------:R-:W-:-:S02]  /*104d0*/  HADD2.F32 R39, -RZ, R39.H1_H1 ;  /* 0x30000027ff277230 */ /* 0x000fc40000004100 */
[C---:B------:R-:W-:Y:S01]  /*104e0*/  FFMA.FTZ R51, R4.reuse, R33, -R49 ;  /* 0x0000002104337223 */ /* 0x040fe20000010831 */
[----:B------:R-:W-:Y:S01]  /*104f0*/  F2FP.F16.E4M3.UNPACK_B R33, R20 ;  /* 0x00000014ff21723e */ /* 0x000fe200020006ff */
[C---:B------:R-:W-:Y:S01]  /*10500*/  FFMA.FTZ R44, R27.reuse, R38, -R44 ;  /* 0x000000261b2c7223 */ /* 0x040fe2000001082c */
[----:B------:R-:W-:Y:S01]  /*10510*/  FFMA.FTZ R41, R27, R41, R8 ;  /* 0x000000291b297223 */ /* 0x000fe20000010008 */
[----:B------:R-:W-:Y:S01]  /*10520*/  HADD2.F32 R36, -RZ, R36.H1_H1 ;  /* 0x30000024ff247230 */ /* 0x000fe20000004100 */
[----:B------:R-:W-:Y:S01]  /*10530*/  F2FP.F16.E4M3.UNPACK_B R8, R12 ;  /* 0x0000000cff08723e */ /* 0x000fe200020006ff */
[----:B------:R-:W-:Y:S02]  /*10540*/  HADD2.F32 R27, -RZ, R9.H1_H1 ;  /* 0x30000009ff1b7230 */ /* 0x000fe40000004100 */
[----:B------:R-:W-:Y:S01]  /*10550*/  FFMA.FTZ R52, R4, R40, R5 ;  /* 0x0000002804347223 */ /* 0x000fe20000010005 */
[----:B------:R-:W-:Y:S02]  /*10560*/  HADD2.F32 R38, -RZ, R33.H0_H0 ;  /* 0x20000021ff267230 */ /* 0x000fe40000004100 */
[----:B------:R-:W-:Y:S01]  /*10570*/  FMUL.FTZ R40, R36, R39 ;  /* 0x0000002724287220 */ /* 0x000fe20000410000 */
[----:B------:R-:W-:-:S02]  /*10580*/  HADD2.F32 R5, -RZ, R35.H0_H0 ;  /* 0x20000023ff057230 */ /* 0x000fc40000004100 */
[----:B------:R-:W-:Y:S01]  /*10590*/  FMUL.FTZ R36, R36, R27 ;  /* 0x0000001b24247220 */ /* 0x000fe20000410000 */
[----:B------:R-:W-:Y:S01]  /*105a0*/  HADD2.F32 R29, -RZ, R29.H1_H1 ;  /* 0x3000001dff1d7230 */ /* 0x000fe20000004100 */
[----:B------:R-:W-:Y:S01]  /*105b0*/  F2FP.F16.E4M3.UNPACK_B R11, R11.H1 ;  /* 0x0000000bff0b723e */ /* 0x000fe200030006ff */
[----:B------:R-:W-:Y:S02]  /*105c0*/  HADD2.F32 R9, -RZ, R8.H0_H0 ;  /* 0x20000008ff097230 */ /* 0x000fe40000004100 */
[-C--:B------:R-:W-:Y:S01]  /*105d0*/  FMUL.FTZ R49, R5, R38.reuse ;  /* 0x0000002605317220 */ /* 0x080fe20000410000 */
[----:B------:R-:W-:Y:S02]  /*105e0*/  HADD2.F32 R4, -RZ, R28.H0_H0 ;  /* 0x2000001cff047230 */ /* 0x000fe40000004100 */
[C---:B------:R-:W-:Y:S01]  /*105f0*/  FFMA.FTZ R54, R29.reuse, R27, -R40 ;  /* 0x0000001b1d367223 */ /* 0x040fe20000010828 */
[----:B------:R-:W-:Y:S01]  /*10600*/  FFMA.FTZ R53, R29, R39, R36 ;  /* 0x000000271d357223 */ /* 0x000fe20000010024 */
[----:B------:R-:W-:Y:S01]  /*10610*/  FMUL.FTZ R5, R5, R9 ;  /* 0x0000000905057220 */ /* 0x000fe20000410000 */
[----:B------:R-:W-:Y:S01]  /*10620*/  F2FP.F16.E4M3.UNPACK_B R29, R21.H1 ;  /* 0x00000015ff1d723e */ /* 0x000fe200030006ff */
[C---:B------:R-:W-:Y:S01]  /*10630*/  FFMA.FTZ R49, R4.reuse, R9, -R49 ;  /* 0x0000000904317223 */ /* 0x040fe20000010831 */
[----:B------:R-:W-:Y:S01]  /*10640*/  F2FP.F16.E4M3.UNPACK_B R9, R13.H1 ;  /* 0x0000000dff09723e */ /* 0x000fe200030006ff */
[----:B------:R-:W-:Y:S01]  /*10650*/  FFMA.FTZ R38, R4, R38, R5 ;  /* 0x0000002604267223 */ /* 0x000fe20000010005 */
[----:B------:R-:W-:Y:S01]  /*10660*/  HADD2.F32 R8, -RZ, R8.H1_H1 ;  /* 0x30000008ff087230 */ /* 0x000fe20000004100 */
[-C--:B------:R-:W-:Y:S01]  /*10670*/  F2FP.F16.E4M3.UNPACK_B R32, R7.reuse ;  /* 0x00000007ff20723e */ /* 0x080fe200020006ff */
        /* <DEDUP_REMOVED lines=8> */
[----:B------:R-:W-:Y:S02]  /*10700*/  HADD2.F32 R4, -RZ, R6.H0_H0 ;  /* 0x20000006ff047230 */ /* 0x000fe40000004100 */
[----:B------:R-:W-:Y:S01]  /*10710*/  FMUL.FTZ R35, R5, R36 ;  /* 0x0000002405237220 */ /* 0x000fe20000410000 */
[----:B------:R-:W-:-:S02]  /*10720*/  HADD2.F32 R28, -RZ, R28.H1_H1 ;  /* 0x3000001cff1c7230 */ /* 0x000fc40000004100 */
[-C--:B------:R-:W-:Y:S01]  /*10730*/  FMUL.FTZ R5, R5, R27.reuse ;  /* 0x0000001b05057220 */ /* 0x080fe20000410000 */
[----:B------:R-:W-:Y:S02]  /*10740*/  HADD2.F32 R29, -RZ, R29.H1_H1 ;  /* 0x3000001dff1d7230 */ /* 0x000fe40000004100 */
[----:B------:R-:W-:Y:S01]  /*10750*/  FFMA.FTZ R35, R4, R27, -R35 ;  /* 0x0000001b04237223 */ /* 0x000fe20000010823 */
[----:B------:R-:W-:Y:S02]  /*10760*/  HADD2.F32 R10, -RZ, R10.H1_H1 ;  /* 0x3000000aff0a7230 */ /* 0x000fe40000004100 */
[----:B------:R-:W-:Y:S01]  /*10770*/  FFMA.FTZ R40, R28, R8, -R39 ;  /* 0x000000081c287223 */ /* 0x000fe20000010827 */
        /* <DEDUP_REMOVED lines=8> */
[----:B------:R-:W-:Y:S01]  /*10800*/  FFMA.FTZ R33, R28, R33, R50 ;  /* 0x000000211c217223 */ /* 0x000fe20000010032 */
[----:B------:R-:W-:Y:S02]  /*10810*/  HADD2.F32 R5, -RZ, R37.H0_H0 ;  /* 0x20000025ff057230 */ /* 0x000fe40000004100 */
[C---:B------:R-:W-:Y:S01]  /*10820*/  FFMA.FTZ R56, R6.reuse, R9, -R55 ;  /* 0x0000000906387223 */ /* 0x040fe20000010837 */
[----:B------:R-:W-:Y:S01]  /*10830*/  FFMA.FTZ R58, R6, R29, R4 ;  /* 0x0000001d063a7223 */ /* 0x000fe20000010004 */
[----:B------:R-:W-:Y:S02]  /*10840*/  HADD2.F32 R6, -RZ, R8.H0_H0 ;  /* 0x20000008ff067230 */ /* 0x000fe40000004100 */
        /* <DEDUP_REMOVED lines=17> */
[--C-:B------:R-:W-:Y:S02]  /*10960*/  HADD2.F32 R6, -RZ, R4.reuse.H0_H0 ;  /* 0x20000004ff067230 */ /* 0x100fe40000004100 */
[----:B------:R-:W-:Y:S02]  /*10970*/  HADD2.F32 R8, -RZ, R4.H1_H1 ;  /* 0x30000004ff087230 */ /* 0x000fe40000004100 */
[----:B------:R-:W-:Y:S01]  /*10980*/  FMUL.FTZ R31, R5, R10 ;  /* 0x0000000a051f7220 */ /* 0x000fe20000410000 */
[----:B------:R-:W-:Y:S02]  /*10990*/  HADD2.F32 R4, -RZ, R7.H0_H0 ;  /* 0x20000007ff047230 */ /* 0x000fe40000004100 */
[----:B------:R-:W-:-:S02]  /*109a0*/  HADD2.F32 R28, -RZ, R9.H1_H1 ;  /* 0x30000009ff1c7230 */ /* 0x000fc40000004100 */
[-C--:B------:R-:W-:Y:S01]  /*109b0*/  FMUL.FTZ R9, R5, R6.reuse ;  /* 0x0000000605097220 */ /* 0x080fe20000410000 */
[----:B------:R-:W-:Y:S02]  /*109c0*/  HADD2.F32 R11, -RZ, R11.H1_H1 ;  /* 0x3000000bff0b7230 */ /* 0x000fe40000004100 */
[C---:B------:R-:W-:Y:S01]  /*109d0*/  FFMA.FTZ R37, R4.reuse, R6, -R31 ;  /* 0x0000000604257223 */ /* 0x040fe2000001081f */
[----:B------:R-:W-:Y:S01]  /*109e0*/  HADD2.F32 R7, -RZ, R7.H1_H1 ;  /* 0x30000007ff077230 */ /* 0x000fe20000004100 */
[----:B------:R-:W-:Y:S01]  /*109f0*/  F2FP.F16.E4M3.UNPACK_B R5, R14 ;  /* 0x0000000eff05723e */ /* 0x000fe200020006ff */
[----:B------:R-:W-:Y:S01]  /*10a00*/  FFMA.FTZ R55, R4, R10, R9 ;  /* 0x0000000a04377223 */ /* 0x000fe20000010009 */
[C---:B------:R-:W-:Y:S01]  /*10a10*/  FMUL.FTZ R6, R11.reuse, R28 ;  /* 0x0000001c0b067220 */ /* 0x040fe20000410000 */
[----:B------:R-:W-:Y:S01]  /*10a20*/  FMUL.FTZ R11, R11, R8 ;  /* 0x000000080b0b7220 */ /* 0x000fe20000410000 */
[----:B------:R-:W-:Y:S02]  /*10a30*/  F2FP.F16.E4M3.UNPACK_B R4, R24 ;  /* 0x00000018ff04723e */ /* 0x000fe400020006ff */
[C---:B------:R-:W-:Y:S01]  /*10a40*/  FFMA.FTZ R60, R7.reuse, R8, -R6 ;  /* 0x00000008073c7223 */ /* 0x040fe20000010806 */
[----:B------:R-:W-:Y:S01]  /*10a50*/  FFMA.FTZ R62, R7, R28, R11 ;  /* 0x0000001c073e7223 */ /* 0x000fe2000001000b */
[----:B------:R-:W-:-:S02]  /*10a60*/  HADD2.F32 R6, -RZ, R5.H0_H0 ;  /* 0x20000005ff067230 */ /* 0x000fc40000004100 */
[----:B------:R-:W-:Y:S02]  /*10a70*/  HADD2.F32 R7, -RZ, R5.H1_H1 ;  /* 0x30000005ff077230 */ /* 0x000fe40000004100 */
[----:B------:R-:W-:Y:S01]  /*10a80*/  HADD2.F32 R8, -RZ, R4.H0_H0 ;  /* 0x20000004ff087230 */ /* 0x000fe20000004100 */
[----:B------:R-:W-:Y:S01]  /*10a90*/  F2FP.SATFINITE.E4M3.F32.PACK_AB_MERGE_C R55, R62, R55, RZ ;  /* 0x000000373e37723e */ /* 0x000fe200048070ff */
[----:B------:R-:W-:Y:S02]  /*10aa0*/  HADD2.F32 R5, -RZ, R34.H0_H0 ;  /* 0x20000022ff057230 */ /* 0x000fe40000004100 */
        /* <DEDUP_REMOVED lines=16> */
[----:B------:R-:W-:Y:S02]  /*10bb0*/  F2FP.SATFINITE.E4M3.F32.PACK_AB_MERGE_C R8, R47, R46, RZ ;  /* 0x0000002e2f08723e */ /* 0x000fe400048070ff */
[----:B------:R-:W-:Y:S02]  /*10bc0*/  F2FP.SATFINITE.E4M3.F32.PACK_AB_MERGE_C R9, R53, R52, RZ ;  /* 0x000000343509723e */ /* 0x000fe400048070ff */
[----:B------:R-:W-:Y:S02]  /*10bd0*/  F2FP.SATFINITE.E4M3.F32.PACK_AB_MERGE_C R10, R58, R39, RZ ;  /* 0x000000273a0a723e */ /* 0x000fe400048070ff */
[----:B------:R-:W-:-:S02]  /*10be0*/  F2FP.SATFINITE.E4M3.F32.PACK_AB_MERGE_C R4, R44, R43, R4 ;  /* 0x0000002b2c04723e */ /* 0x000fc40004807004 */
[----:B------:R-:W-:Y:S02]  /*10bf0*/  F2FP.SATFINITE.E4M3.F32.PACK_AB_MERGE_C R5, R40, R49, R5 ;  /* 0x000000312805723e */ /* 0x000fe40004807005 */
[----:B------:R-:W-:Y:S02]  /*10c00*/  F2FP.SATFINITE.E4M3.F32.PACK_AB_MERGE_C R6, R36, R27, R6 ;  /* 0x0000001b2406723e */ /* 0x000fe40004807006 */
[----:B------:R-:W-:Y:S02]  /*10c10*/  F2FP.SATFINITE.E4M3.F32.PACK_AB_MERGE_C R7, R34, R11, R7 ;  /* 0x0000000b2207723e */ /* 0x000fe40004807007 */
[----:B------:R-:W-:Y:S02]  /*10c20*/  F2FP.SATFINITE.E4M3.F32.PACK_AB_MERGE_C R8, R41, R42, R8 ;  /* 0x0000002a2908723e */ /* 0x000fe40004807008 */
[----:B------:R-:W-:Y:S01]  /*10c30*/  F2FP.SATFINITE.E4M3.F32.PACK_AB_MERGE_C R9, R33, R38, R9 ;  /* 0x000000262109723e */ /* 0x000fe20004807009 */
[----:B------:R1:W-:Y:S01]  /*10c40*/  STS.128 [R25+0x1c400], R4 ;  /* 0x01c4000419007388 */ /* 0x0003e20000000c00 */
[----:B------:R-:W-:-:S02]  /*10c50*/  F2FP.SATFINITE.E4M3.F32.PACK_AB_MERGE_C R10, R50, R29, R10 ;  /* 0x0000001d320a723e */ /* 0x000fc4000480700a */
[----:B------:R-:W-:-:S05]  /*10c60*/  F2FP.SATFINITE.E4M3.F32.PACK_AB_MERGE_C R11, R31, R28, R55 ;  /* 0x0000001c1f0b723e */ /* 0x000fca0004807037 */
[----:B------:R1:W-:Y:S02]  /*10c70*/  STS.128 [R26+0x1c400], R8 ;  /* 0x01c400081a007388 */ /* 0x0003e40000000c00 */
.L_x_6421:
[----:B------:R-:W-:Y:S05]  /*10c80*/  BSYNC B1 ;  /* 0x0000000000017941 */ /* 0x000fea0003800000 */
.L_x_6420:
[----:B------:R-:W-:Y:S05]  /*10c90*/  @P0 BRA `(.L_x_6412) ;  /* 0x0000000c00040947 */ /* 0x000fea0003800000 */
[----:B-1----:R-:W2:Y:S01]  /*10ca0*/  LDL R8, [R1+0x70] ;  /* 0x0000700001087983 */ /* 0x002ea20000100800 */
[C---:B------:R-:W-:Y:S01]  /*10cb0*/  IADD3 R5, R228.reuse, 0x40, RZ ;  /* 0x00000040e4057810 */ /* 0x040fe20007ffe0ff */
[----:B------:R-:W-:Y:S02]  /*10cc0*/  VIADD R4, R228, 0x40 ;  /* 0x00000040e4047836 */ /* 0x000fe40000000000 */
[----:B------:R-:W3:Y:S02]  /*10cd0*/  LDL R49, [R1+0xc8] ;  /* 0x0000c80001317983 */ /* 0x000ee40000100800 */
[----:B------:R-:W-:Y:S02]  /*10ce0*/  IMAD.SHL.U32 R4, R4, 0x80, RZ ;  /* 0x0000008004047824 */ /* 0x000fe400078e00ff */
[----:B------:R-:W-:Y:S02]  /*10cf0*/  IMAD.SHL.U32 R5, R5, 0x80, RZ ;  /* 0x0000008005057824 */ /* 0x000fe400078e00ff */
[----:B------:R-:W-:Y:S01]  /*10d00*/  IMAD.IADD R3, R18, 0x1, R3 ;  /* 0x0000000112037824 */ /* 0x000fe200078e0203 */
[----:B------:R-:W-:-:S02]  /*10d10*/  LOP3.LUT R4, R4, 0x380, RZ, 0xc0, !PT ;  /* 0x0000038004047812 */ /* 0x000fc400078ec0ff */
[----:B------:R-:W-:Y:S02]  /*10d20*/  LOP3.LUT R5, R5, 0x380, RZ, 0xc0, !PT ;  /* 0x0000038005057812 */ /* 0x000fe400078ec0ff */
[----:B------:R-:W-:Y:S02]  /*10d30*/  SHF.R.U32.HI R4, RZ, 0x3, R4 ;  /* 0x00000003ff047819 */ /* 0x000fe40000011604 */
[----:B------:R-:W-:-:S04]  /*10d40*/  LOP3.LUT R3, R5, 0x70, R3, 0xf8, !PT ;  /* 0x0000007005037812 */ /* 0x000fc800078ef803 */
[----:B------:R-:W-:Y:S02]  /*10d50*/  LOP3.LUT R3, R3, R4, RZ, 0x3c, !PT ;  /* 0x0000000403037212 */ /* 0x000fe400078e3cff */
[----:B------:R-:W-:Y:S02]  /*10d60*/  F2FP.F16.E4M3.UNPACK_B R37, R0.H1 ;  /* 0x00000000ff25723e */ /* 0x000fe400030006ff */
[----:B------:R-:W-:-:S03]  /*10d70*/  F2FP.F16.E4M3.UNPACK_B R41, R15.H1 ;  /* 0x0000000fff29723e */ /* 0x000fc600030006ff */
[----:B0-----:R-:W-:Y:S02]  /*10d80*/  HADD2.F32 R35, -RZ, R37.H0_H0 ;  /* 0x20000025ff237230 */ /* 0x001fe40000004100 */
[--C-:B------:R-:W-:Y:S02]  /*10d90*/  HADD2.F32 R39, -RZ, R41.reuse.H0_H0 ;  /* 0x20000029ff277230 */ /* 0x100fe40000004100 */
[----:B------:R-:W-:Y:S02]  /*10da0*/  HADD2.F32 R46, -RZ, R41.H1_H1 ;  /* 0x30000029ff2e7230 */ /* 0x000fe40000004100 */
[----:B------:R-:W-:Y:S01]  /*10db0*/  HADD2.F32 R40, -RZ, R37.H1_H1 ;  /* 0x30000025ff287230 */ /* 0x000fe20000004100 */
[----:B------:R-:W-:Y:S02]  /*10dc0*/  F2FP.F16.E4M3.UNPACK_B R45, R20 ;  /* 0x00000014ff2d723e */ /* 0x000fe400020006ff */
[----:B--2---:R-:W-:Y:S01]  /*10dd0*/  IADD3 R3, R16, R3, R8 ;  /* 0x0000000310037210 */ /* 0x004fe20007ffe008 */
[----:B---3--:R-:W0:Y:S04]  /*10de0*/  LDS.128 R4, [R49+0x1c400] ;  /* 0x01c4000031047984 */ /* 0x008e280000000c00 */
[----:B------:R-:W1:Y:S01]  /*10df0*/  LDS.128 R8, [R3+0x1c400] ;  /* 0x01c4000003087984 */ /* 0x000e620000000c00 */
[----:B0-----:R-:W-:-:S02]  /*10e00*/  F2FP.F16.E4M3.UNPACK_B R25, R4 ;  /* 0x00000004ff19723e */ /* 0x001fc400020006ff */
[----:B-1----:R-:W-:Y:S02]  /*10e10*/  F2FP.F16.E4M3.UNPACK_B R31, R8.H1 ;  /* 0x00000008ff1f723e */ /* 0x002fe400030006ff */
[----:B------:R-:W-:-:S03]  /*10e20*/  F2FP.F16.E4M3.UNPACK_B R4, R4.H1 ;  /* 0x00000004ff04723e */ /* 0x000fc600030006ff */
[--C-:B------:R-:W-:Y:S01]  /*10e30*/  HADD2.F32 R32, -RZ, R31.reuse.H0_H0 ;  /* 0x2000001fff207230 */ /* 0x100fe20000004100 */
[-C--:B------:R-:W-:Y:S02]  /*10e40*/  F2FP.F16.E4M3.UNPACK_B R26, R5.reuse ;  /* 0x00000005ff1a723e */ /* 0x080fe400020006ff */
[----:B------:R-:W-:Y:S01]  /*10e50*/  F2FP.F16.E4M3.UNPACK_B R27, R5.H1 ;  /* 0x00000005ff1b723e */ /* 0x000fe200030006ff */
[----:B------:R-:W-:Y:S02]  /*10e60*/  HADD2.F32 R5, -RZ, R4.H0_H0 ;  /* 0x20000004ff057230 */ /* 0x000fe40000004100 */
[-C--:B------:R-:W-:Y:S01]  /*10e70*/  FMUL.FTZ R38, R35, R32.reuse ;  /* 0x0000002023267220 */ /* 0x080fe20000410000 */
[C---:B------:R-:W-:Y:S01]  /*10e80*/  FMUL.FTZ R36, R39.reuse, R32 ;  /* 0x0000002027247220 */ /* 0x040fe20000410000 */
[----:B------:R-:W-:Y:S02]  /*10e90*/  F2FP.F16.E4M3.UNPACK_B R8, R8 ;  /* 0x00000008ff08723e */ /* 0x000fe400020006ff */
[----:B------:R-:W-:Y:S01]  /*10ea0*/  FFMA.FTZ R38, R39, R5, R38 ;  /* 0x0000000527267223 */ /* 0x000fe20000010026 */
[----:B------:R-:W-:Y:S01]  /*10eb0*/  F2FP.F16.E4M3.UNPACK_B R39, R15 ;  /* 0x0000000fff27723e */ /* 0x000fe200020006ff */
[----:B------:R-:W-:Y:S01]  /*10ec0*/  FFMA.FTZ R35, R35, R5, -R36 ;  /* 0x0000000523237223 */ /* 0x000fe20000010824 */
[----:B------:R-:W-:Y:S01]  /*10ed0*/  F2FP.F16.E4M3.UNPACK_B R36, R0 ;  /* 0x00000000ff24723e */ /* 0x000fe200020006ff */
[----:B------:R-:W-:-:S02]  /*10ee0*/  HADD2.F32 R31, -RZ, R31.H1_H1 ;  /* 0x3000001fff1f7230 */ /* 0x000fc40000004100 */
[----:B------:R-:W-:Y:S02]  /*10ef0*/  HADD2.F32 R44, -RZ, R39.H0_H0 ;  /* 0x20000027ff2c7230 */ /* 0x000fe40000004100 */
[----:B------:R-:W-:Y:S02]  /*10f00*/  HADD2.F32 R5, -RZ, R8.H0_H0 ;  /* 0x20000008ff057230 */ /* 0x000fe40000004100 */
[-C--:B------:R-:W-:Y:S01]  /*10f10*/  FMUL.FTZ R37, R46, R31.reuse ;  /* 0x0000001f2e257220 */ /* 0x080fe20000410000 */
[----:B------:R-:W-:Y:S02]  /*10f20*/  HADD2.F32 R4, -RZ, R4.H1_H1 ;  /* 0x30000004ff047230 */ /* 0x000fe40000004100 */
[----:B------:R-:W-:Y:S01]  /*10f30*/  FMUL.FTZ R31, R40, R31 ;  /* 0x0000001f281f7220 */ /* 0x000fe20000410000 */
[----:B------:R-:W-:Y:S02]  /*10f40*/  HADD2.F32 R42, -RZ, R36.H0_H0 ;  /* 0x20000024ff2a7230 */ /* 0x000fe40000004100 */
[----:B------:R-:W-:Y:S01]  /*10f50*/  FMUL.FTZ R15, R44, R5 ;  /* 0x000000052c0f7220 */ /* 0x000fe20000410000 */
[----:B------:R-:W-:-:S02]  /*10f60*/  HADD2.F32 R0, -RZ, R25.H0_H0 ;  /* 0x20000019ff007230 */ /* 0x000fc40000004100 */
[----:B------:R-:W-:Y:S02]  /*10f70*/  HADD2.F32 R43, -RZ, R39.H1_H1 ;  /* 0x30000027ff2b7230 */ /* 0x000fe40000004100 */
[----:B------:R-:W-:Y:S02]  /*10f80*/  HADD2.F32 R8, -RZ, R8.H1_H1 ;  /* 0x30000008ff087230 */ /* 0x000fe40000004100 */
[----:B------:R-:W-:Y:S01]  /*10f90*/  HADD2.F32 R41, -RZ, R36.H1_H1 ;  /* 0x30000024ff297230 */ /* 0x000fe20000004100 */
[----:B------:R-:W-:Y:S01]  /*10fa0*/  F2FP.F16.E4M3.UNPACK_B R33, R9 ;  /* 0x00000009ff21723e */ /* 0x000fe200020006ff */
[----:B------:R-:W-:Y:S01]  /*10fb0*/  FMUL.FTZ R5, R42, R5 ;  /* 0x000000052a057220 */ /* 0x000fe20000410000 */
[----:B------:R-:W-:Y:S01]  /*10fc0*/  FFMA.FTZ R31, R46, R4, R31 ;  /* 0x000000042e1f7223 */ /* 0x000fe2000001001f */
[----:B------:R-:W-:Y:S01]  /*10fd0*/  FFMA.FTZ R15, R42, R0, -R15 ;  /* 0x000000002a0f7223 */ /* 0x000fe2000001080f */
[----:B------:R-:W-:Y:S01]  /*10fe0*/  F2FP.F16.E4M3.UNPACK_B R9, R9.H1 ;  /* 0x00000009ff09723e */ /* 0x000fe200030006ff */
[----:B------:R-:W-:Y:S01]  /*10ff0*/  HADD2.F32 R25, -RZ, R25.H1_H1 ;  /* 0x30000019ff197230 */ /* 0x000fe20000004100 */
[----:B------:R-:W-:Y:S01]  /*11000*/  F2FP.F16.E4M3.UNPACK_B R46, R20.H1 ;  /* 0x00000014ff2e723e */ /* 0x000fe200030006ff */
[----:B------:R-:W-:Y:S01]  /*11010*/  FMUL.FTZ R36, R43, R8 ;  /* 0x000000082b247220 */ /* 0x000fe20000410000 */
[----:B------:R-:W-:Y:S01]  /*11020*/  F2FP.F16.E4M3.UNPACK_B R42, R12.H1 ;  /* 0x0000000cff2a723e */ /* 0x000fe200030006ff */
[----:B------:R-:W-:Y:S01]  /*11030*/  FMUL.FTZ R8, R41, R8 ;  /* 0x0000000829087220 */ /* 0x000fe20000410000 */
[----:B------:R-:W-:Y:S01]  /*11040*/  FFMA.FTZ R40, R40, R4, -R37 ;  /* 0x0000000428287223 */ /* 0x000fe20000010825 */
[----:B------:R-:W-:Y:S01]  /*11050*/  FFMA.FTZ R5, R44, R0, R5 ;  /* 0x000000002c057223 */ /* 0x000fe20000010005 */
[----:B------:R-:W-:-:S02]  /*11060*/  HADD2.F32 R48, -RZ, R46.H0_H0 ;  /* 0x2000002eff307230 */ /* 0x000fc40000004100 */
[-C--:B------:R-:W-:Y:S01]  /*11070*/  FFMA.FTZ R8, R43, R25.reuse, R8 ;  /* 0x000000192b087223 */ /* 0x080fe20000010008 */
[--C-:B------:R-:W-:Y:S02]  /*11080*/  HADD2.F32 R4, -RZ, R9.reuse.H0_H0 ;  /* 0x20000009ff047230 */ /* 0x100fe40000004100 */
[--C-:B------:R-:W-:Y:S02]  /*11090*/  HADD2.F32 R44, -RZ, R42.reuse.H0_H0 ;  /* 0x2000002aff2c7230 */ /* 0x100fe40000004100 */
[----:B------:R-:W-:Y:S02]  /*110a0*/  HADD2.F32 R43, -RZ, R42.H1_H1 ;  /* 0x3000002aff2b7230 */ /* 0x000fe40000004100 */
[----:B------:R-:W-:Y:S02]  /*110b0*/  HADD2.F32 R9, -RZ, R9.H1_H1 ;  /* 0x30000009ff097230 */ /* 0x000fe40000004100 */
[----:B------:R-:W-:Y:S01]  /*110c0*/  FFMA.FTZ R36, R41, R25, -R36 ;  /* 0x0000001929247223 */ /* 0x000fe20000010824 */
[----:B------:R-:W-:-:S02]  /*110d0*/  HADD2.F32 R0, -RZ, R27.H0_H0 ;  /* 0x2000001bff007230 */ /* 0x000fc40000004100 */
[-C--:B------:R-:W-:Y:S01]  /*110e0*/  FMUL.FTZ R37, R48, R4.reuse ;  /* 0x0000000430257220 */ /* 0x080fe20000410000 */
[C---:B------:R-:W-:Y:S01]  /*110f0*/  FMUL.FTZ R39, R44.reuse, R4 ;  /* 0x000000042c277220 */ /* 0x040fe20000410000 */
[----:B------:R-:W-:Y:S01]  /*11100*/  HADD2.F32 R47, -RZ, R46.H1_H1 ;  /* 0x3000002eff2f7230 */ /* 0x000fe20000004100 */
[----:B------:R-:W-:Y:S01]  /*11110*/  F2FP.F16.E4M3.UNPACK_B R41, R12 ;  /* 0x0000000cff29723e */ /* 0x000fe200020006ff */
[----:B------:R-:W-:Y:S02]  /*11120*/  HADD2.F32 R27, -RZ, R27.H1_H1 ;  /* 0x3000001bff1b7230 */ /* 0x000fe40000004100 */
[----:B------:R-:W-:Y:S01]  /*11130*/  FMUL.FTZ R42, R43, R9 ;  /* 0x000000092b2a7220 */ /* 0x000fe20000410000 */
[----:B------:R-:W-:Y:S02]  /*11140*/  HADD2.F32 R46, -RZ, R45.H0_H0 ;  /* 0x2000002dff2e7230 */ /* 0x000fe40000004100 */
[----:B------:R-:W-:Y:S02]  /*11150*/  HADD2.F32 R4, -RZ, R33.H0_H0 ;  /* 0x20000021ff047230 */ /* 0x000fe40000004100 */
[-C--:B------:R-:W-:Y:S01]  /*11160*/  FFMA.FTZ R37, R44, R0.reuse, -R37 ;  /* 0x000000002c257223 */ /* 0x080fe20000010825 */
[----:B------:R-:W-:Y:S01]  /*11170*/  FFMA.FTZ R39, R48, R0, R39 ;  /* 0x0000000030277223 */ /* 0x000fe20000010027 */
[----:B------:R-:W-:-:S02]  /*11180*/  HADD2.F32 R44, -RZ, R41.H0_H0 ;  /* 0x20000029ff2c7230 */ /* 0x000fc40000004100 */
[C---:B------:R-:W-:Y:S01]  /*11190*/  FMUL.FTZ R12, R47.reuse, R9 ;  /* 0x000000092f0c7220 */ /* 0x040fe20000410000 */
[----:B------:R-:W-:Y:S01]  /*111a0*/  HADD2.F32 R0, -RZ, R26.H0_H0 ;  /* 0x2000001aff007230 */ /* 0x000fe20000004100 */
[----:B------:R-:W-:Y:S01]  /*111b0*/  F2FP.F16.E4M3.UNPACK_B R34, R10 ;  /* 0x0000000aff22723e */ /* 0x000fe200020006ff */
[----:B------:R-:W-:Y:S01]  /*111c0*/  FMUL.FTZ R9, R46, R4 ;  /* 0x000000042e097220 */ /* 0x000fe20000410000 */
[----:B------:R-:W-:Y:S01]  /*111d0*/  FFMA.FTZ R42, R47, R27, R42 ;  /* 0x0000001b2f2a7223 */ /* 0x000fe2000001002a */
[----:B------:R-:W-:Y:S02]  /*111e0*/  F2FP.F16.E4M3.UNPACK_B R10, R10.H1 ;  /* 0x0000000aff0a723e */ /* 0x000fe400030006ff */
[----:B------:R-:W-:Y:S01]  /*111f0*/  F2FP.F16.E4M3.UNPACK_B R47, R21.H1 ;  /* 0x00000015ff2f723e */ /* 0x000fe200030006ff */
[C---:B------:R-:W-:Y:S01]  /*11200*/  FMUL.FTZ R25, R44.reuse, R4 ;  /* 0x000000042c197220 */ /* 0x040fe20000410000 */
[----:B------:R-:W-:Y:S01]  /*11210*/  F2FP.F16.E4M3.UNPACK_B R28, R6 ;  /* 0x00000006ff1c723e */ /* 0x000fe200020006ff */
[----:B------:R-:W-:Y:S01]  /*11220*/  FFMA.FTZ R9, R44, R0, -R9 ;  /* 0x000000002c097223 */ /* 0x000fe20000010809 */
[----:B------:R-:W-:Y:S01]  /*11230*/  F2FP.F16.E4M3.UNPACK_B R6, R6.H1 ;  /* 0x00000006ff06723e */ /* 0x000fe200030006ff */
[----:B------:R-:W-:Y:S01]  /*11240*/  HADD2.F32 R50, -RZ, R47.H0_H0 ;  /* 0x2000002fff327230 */ /* 0x000fe20000004100 */
[----:B------:R-:W-:Y:S01]  /*11250*/  F2FP.F16.E4M3.UNPACK_B R44, R13.H1 ;  /* 0x0000000dff2c723e */ /* 0x000fe200030006ff */
[----:B------:R-:W-:-:S02]  /*11260*/  HADD2.F32 R4, -RZ, R10.H0_H0 ;  /* 0x2000000aff047230 */ /* 0x000fc40000004100 */
[----:B------:R-:W-:Y:S01]  /*11270*/  FFMA.FTZ R20, R43, R27, -R12 ;  /* 0x0000001b2b147223 */ /* 0x000fe2000001080c */
[----:B------:R-:W-:Y:S01]  /*11280*/  FFMA.FTZ R25, R46, R0, R25 ;  /* 0x000000002e197223 */ /* 0x000fe20000010019 */
[----:B------:R-:W-:Y:S02]  /*11290*/  HADD2.F32 R48, -RZ, R45.H1_H1 ;  /* 0x3000002dff307230 */ /* 0x000fe40000004100 */
[----:B------:R-:W-:Y:S02]  /*112a0*/  HADD2.F32 R33, -RZ, R33.H1_H1 ;  /* 0x30000021ff217230 */ /* 0x000fe40000004100 */
[----:B------:R-:W-:Y:S02]  /*112b0*/  HADD2.F32 R12, -RZ, R41.H1_H1 ;  /* 0x30000029ff0c7230 */ /* 0x000fe40000004100 */
[----:B------:R-:W-:Y:S01]  /*112c0*/  FMUL.FTZ R41, R50, R4 ;  /* 0x0000000432297220 */ /* 0x000fe20000410000 */
[----:B------:R-:W-:Y:S02]  /*112d0*/  HADD2.F32 R46, -RZ, R44.H0_H0 ;  /* 0x2000002cff2e7230 */ /* 0x000fe40000004100 */
[----:B------:R-:W-:-:S02]  /*112e0*/  HADD2.F32 R0, -RZ, R6.H0_H0 ;  /* 0x20000006ff007230 */ /* 0x000fc40000004100 */
[-C--:B------:R-:W-:Y:S01]  /*112f0*/  FMUL.FTZ R27, R48, R33.reuse ;  /* 0x00000021301b7220 */ /* 0x080fe20000410000 */
[----:B------:R-:W-:Y:S02]  /*11300*/  HADD2.F32 R26, -RZ, R26.H1_H1 ;  /* 0x3000001aff1a7230 */ /* 0x000fe40000004100 */
[----:B------:R-:W-:Y:S01]  /*11310*/  FMUL.FTZ R33, R12, R33 ;  /* 0x000000210c217220 */ /* 0x000fe20000410000 */
[C---:B------:R-:W-:Y:S01]  /*11320*/  FMUL.FTZ R43, R46.reuse, R4 ;  /* 0x000000042e2b7220 */ /* 0x040fe20000410000 */
[----:B------:R-:W-:Y:S01]  /*11330*/  FFMA.FTZ R41, R46, R0, -R41 ;  /* 0x000000002e297223 */ /* 0x000fe20000010829 */
[----:B------:R-:W-:Y:S02]  /*11340*/  HADD2.F32 R46, -RZ, R47.H1_H1 ;  /* 0x3000002fff2e7230 */ /* 0x000fe40000004100 */
[----:B------:R-:W-:Y:S02]  /*11350*/  HADD2.F32 R10, -RZ, R10.H1_H1 ;  /* 0x3000000aff0a7230 */ /* 0x000fe40000004100 */
[----:B------:R-:W-:-:S02]  /*11360*/  HADD2.F32 R44, -RZ, R44.H1_H1 ;  /* 0x3000002cff2c7230 */ /* 0x000fc40000004100 */
[-C--:B------:R-:W-:Y:S01]  /*11370*/  FFMA.FTZ R12, R12, R26.reuse, -R27 ;  /* 0x0000001a0c0c7223 */ /* 0x080fe2000001081b */
[----:B------:R-:W-:Y:S01]  /*11380*/  FFMA.FTZ R26, R48, R26, R33 ;  /* 0x0000001a301a7223 */ /* 0x000fe20000010021 */
[----:B------:R-:W-:Y:S01]  /*11390*/  F2FP.F16.E4M3.UNPACK_B R33, R21 ;  /* 0x00000015ff21723e */ /* 0x000fe200020006ff */
[----:B------:R-:W-:Y:S01]  /*113a0*/  HADD2.F32 R6, -RZ, R6.H1_H1 ;  /* 0x30000006ff067230 */ /* 0x000fe20000004100 */
[----:B------:R-:W-:Y:S01]  /*113b0*/  F2FP.F16.E4M3.UNPACK_B R27, R13 ;  /* 0x0000000dff1b723e */ /* 0x000fe200020006ff */
[-C--:B------:R-:W-:Y:S01]  /*113c0*/  FMUL.FTZ R13, R46, R10.reuse ;  /* 0x0000000a2e0d7220 */ /* 0x080fe20000410000 */
[C---:B------:R-:W-:Y:S01]  /*113d0*/  FMUL.FTZ R21, R44.reuse, R10 ;  /* 0x0000000a2c157220 */ /* 0x040fe20000410000 */
[----:B------:R-:W-:Y:S02]  /*113e0*/  HADD2.F32 R10, -RZ, R33.H0_H0 ;  /* 0x20000021ff0a7230 */ /* 0x000fe40000004100 */
[-C--:B------:R-:W-:Y:S01]  /*113f0*/  FFMA.FTZ R44, R44, R6.reuse, -R13 ;  /* 0x000000062c2c7223 */ /* 0x080fe2000001080d */
[----:B------:R-:W-:Y:S01]  /*11400*/  FFMA.FTZ R46, R46, R6, R21 ;  /* 0x000000062e2e7223 */ /* 0x000fe20000010015 */
[----:B------:R-:W-:-:S02]  /*11410*/  HADD2.F32 R4, -RZ, R34.H0_H0 ;  /* 0x20000022ff047230 */ /* 0x000fc40000004100 */
[----:B------:R-:W-:Y:S02]  /*11420*/  HADD2.F32 R6, -RZ, R27.H0_H0 ;  /* 0x2000001bff067230 */ /* 0x000fe40000004100 */
[----:B------:R-:W-:Y:S01]  /*11430*/  FFMA.FTZ R43, R50, R0, R43 ;  /* 0x00000000322b7223 */ /* 0x000fe2000001002b */
[----:B------:R-:W-:Y:S02]  /*11440*/  HADD2.F32 R0, -RZ, R28.H0_H0 ;  /* 0x2000001cff007230 */ /* 0x000fe40000004100 */
[-C--:B------:R-:W-:Y:S01]  /*11450*/  FMUL.FTZ R13, R10, R4.reuse ;  /* 0x000000040a0d7220 */ /* 0x080fe20000410000 */
[----:B------:R-:W-:Y:S02]  /*11460*/  HADD2.F32 R48, -RZ, R33.H1_H1 ;  /* 0x30000021ff307230 */ /* 0x000fe40000004100 */
[C---:B------:R-:W-:Y:S01]  /*11470*/  FMUL.FTZ R21, R6.reuse, R4 ;  /* 0x0000000406157220 */ /* 0x040fe20000410000 */
[----:B------:R-:W-:Y:S02]  /*11480*/  HADD2.F32 R34, -RZ, R34.H1_H1 ;  /* 0x30000022ff227230 */ /* 0x000fe40000004100 */
[----:B------:R-:W-:Y:S01]  /*11490*/  HADD2.F32 R4, -RZ, R27.H1_H1 ;  /* 0x3000001bff047230 */ /* 0x000fe20000004100 */
[----:B------:R-:W-:Y:S01]  /*114a0*/  F2FP.F16.E4M3.UNPACK_B R32, R11 ;  /* 0x0000000bff20723e */ /* 0x000fe200020006ff */
[----:B------:R-:W-:Y:S01]  /*114b0*/  FFMA.FTZ R6, R6, R0, -R13 ;  /* 0x0000000006067223 */ /* 0x000fe2000001080d */
[----:B------:R-:W-:-:S02]  /*114c0*/  HADD2.F32 R28, -RZ, R28.H1_H1 ;  /* 0x3000001cff1c7230 */ /* 0x000fc40000004100 */
[----:B------:R-:W-:Y:S01]  /*114d0*/  FFMA.FTZ R10, R10, R0, R21 ;  /* 0x000000000a0a7223 */ /* 0x000fe20000010015 */
[----:B------:R-:W-:Y:S01]  /*114e0*/  F2FP.F16.E4M3.UNPACK_B R11, R11.H1 ;  /* 0x0000000bff0b723e */ /* 0x000fe200030006ff */
[----:B------:R-:W-:Y:S01]  /*114f0*/  FMUL.FTZ R13, R48, R34 ;  /* 0x00000022300d7220 */ /* 0x000fe20000410000 */
[----:B------:R-:W-:Y:S01]  /*11500*/  F2FP.F16.E4M3.UNPACK_B R33, R24.H1 ;  /* 0x00000018ff21723e */ /* 0x000fe200030006ff */
[C---:B------:R-:W-:Y:S01]  /*11510*/  FMUL.FTZ R21, R4.reuse, R34 ;  /* 0x0000002204157220 */ /* 0x040fe20000410000 */
[----:B------:R-:W-:Y:S01]  /*11520*/  F2FP.F16.E4M3.UNPACK_B R0, R14.H1 ;  /* 0x0000000eff00723e */ /* 0x000fe200030006ff */
[-C--:B------:R-:W-:Y:S01]  /*11530*/  FFMA.FTZ R13, R4, R28.reuse, -R13 ;  /* 0x0000001c040d7223 */ /* 0x080fe2000001080d */
[-C--:B------:R-:W-:Y:S01]  /*11540*/  F2FP.F16.E4M3.UNPACK_B R29, R7.reuse ;  /* 0x00000007ff1d723e */ /* 0x080fe200020006ff */
[----:B------:R-:W-:Y:S01]  /*11550*/  FFMA.FTZ R21, R48, R28, R21 ;  /* 0x0000001c30157223 */ /* 0x000fe20000010015 */
[----:B------:R-:W-:Y:S01]  /*11560*/  F2FP.F16.E4M3.UNPACK_B R7, R7.H1 ;  /* 0x00000007ff07723e */ /* 0x000fe200030006ff */
[----:B------:R-:W-:-:S02]  /*11570*/  HADD2.F32 R50, -RZ, R33.H0_H0 ;  /* 0x20000021ff327230 */ /* 0x000fc40000004100 */
[----:B------:R-:W-:Y:S02]  /*11580*/  HADD2.F32 R4, -RZ, R11.H0_H0 ;  /* 0x2000000bff047230 */ /* 0x000fe40000004100 */
[--C-:B------:R-:W-:Y:S02]  /*11590*/  HADD2.F32 R28, -RZ, R0.reuse.H0_H0 ;  /* 0x20000000ff1c7230 */ /* 0x100fe40000004100 */
[----:B------:R-:W-:Y:S02]  /*115a0*/  HADD2.F32 R45, -RZ, R0.H1_H1 ;  /* 0x30000000ff2d7230 */ /* 0x000fe40000004100 */
[-C--:B------:R-:W-:Y:S01]  /*115b0*/  FMUL.FTZ R27, R50, R4.reuse ;  /* 0x00000004321b7220 */ /* 0x080fe20000410000 */
[----:B------:R-:W-:Y:S02]  /*115c0*/  HADD2.F32 R0, -RZ, R7.H0_H0 ;  /* 0x20000007ff007230 */ /* 0x000fe40000004100 */
[----:B------:R-:W-:Y:S02]  /*115d0*/  HADD2.F32 R47, -RZ, R33.H1_H1 ;  /* 0x30000021ff2f7230 */ /* 0x000fe40000004100 */
[----:B------:R-:W-:Y:S01]  /*115e0*/  FMUL.FTZ R33, R28, R4 ;  /* 0x000000041c217220 */ /* 0x000fe20000410000 */
[----:B------:R-:W-:-:S02]  /*115f0*/  HADD2.F32 R11, -RZ, R11.H1_H1 ;  /* 0x3000000bff0b7230 */ /* 0x000fc40000004100 */
[----:B------:R-:W-:Y:S01]  /*11600*/  FFMA.FTZ R27, R28, R0, -R27 ;  /* 0x000000001c1b7223 */ /* 0x000fe2000001081b */
[----:B------:R-:W-:Y:S01]  /*11610*/  HADD2.F32 R7, -RZ, R7.H1_H1 ;  /* 0x30000007ff077230 */ /* 0x000fe20000004100 */
[----:B------:R-:W-:Y:S01]  /*11620*/  F2FP.F16.E4M3.UNPACK_B R34, R14 ;  /* 0x0000000eff22723e */ /* 0x000fe200020006ff */
[----:B------:R-:W-:Y:S01]  /*11630*/  FFMA.FTZ R33, R50, R0, R33 ;  /* 0x0000000032217223 */ /* 0x000fe20000010021 */
[-C--:B------:R-:W-:Y:S01]  /*11640*/  FMUL.FTZ R4, R47, R11.reuse ;  /* 0x0000000b2f047220 */ /* 0x080fe20000410000 */
[----:B------:R-:W-:Y:S01]  /*11650*/  F2FP.F16.E4M3.UNPACK_B R0, R24 ;  /* 0x00000018ff00723e */ /* 0x000fe200020006ff */
[C---:B------:R-:W-:Y:S01]  /*11660*/  FMUL.FTZ R28, R45.reuse, R11 ;  /* 0x0000000b2d1c7220 */ /* 0x040fe20000410000 */
[--C-:B------:R-:W-:Y:S02]  /*11670*/  HADD2.F32 R24, -RZ, R34.reuse.H0_H0 ;  /* 0x20000022ff187230 */ /* 0x100fe40000004100 */
[----:B------:R-:W-:Y:S01]  /*11680*/  FFMA.FTZ R14, R45, R7, -R4 ;  /* 0x000000072d0e7223 */ /* 0x000fe20000010804 */
[----:B------:R-:W-:-:S02]  /*11690*/  HADD2.F32 R45, -RZ, R34.H1_H1 ;  /* 0x30000022ff2d7230 */ /* 0x000fc40000004100 */
[----:B------:R-:W-:Y:S01]  /*116a0*/  FFMA.FTZ R28, R47, R7, R28 ;  /* 0x000000072f1c7223 */ /* 0x000fe2000001001c */
[----:B------:R-:W-:Y:S02]  /*116b0*/  HADD2.F32 R34, -RZ, R0.H0_H0 ;  /* 0x20000000ff227230 */ /* 0x000fe40000004100 */
[----:B------:R-:W-:Y:S02]  /*116c0*/  HADD2.F32 R4, -RZ, R32.H0_H0 ;  /* 0x20000020ff047230 */ /* 0x000fe40000004100 */
[----:B------:R-:W-:Y:S02]  /*116d0*/  HADD2.F32 R47, -RZ, R0.H1_H1 ;  /* 0x30000000ff2f7230 */ /* 0x000fe40000004100 */
[----:B------:R-:W-:Y:S02]  /*116e0*/  HADD2.F32 R32, -RZ, R32.H1_H1 ;  /* 0x30000020ff207230 */ /* 0x000fe40000004100 */
[----:B------:R-:W-:Y:S01]  /*116f0*/  FMUL.FTZ R7, R34, R4 ;  /* 0x0000000422077220 */ /* 0x000fe20000410000 */
[----:B------:R-:W-:-:S02]  /*11700*/  HADD2.F32 R0, -RZ, R29.H0_H0 ;  /* 0x2000001dff007230 */ /* 0x000fc40000004100 */
[C---:B------:R-:W-:Y:S01]  /*11710*/  FMUL.FTZ R11, R24.reuse, R4 ;  /* 0x00000004180b7220 */ /* 0x040fe20000410000 */
[----:B------:R-:W-:Y:S02]  /*11720*/  HADD2.F32 R29, -RZ, R29.H1_H1 ;  /* 0x3000001dff1d7230 */ /* 0x000fe40000004100 */
[-C--:B------:R-:W-:Y:S01]  /*11730*/  FMUL.FTZ R4, R47, R32.reuse ;  /* 0x000000202f047220 */ /* 0x080fe20000410000 */
[C---:B------:R-:W-:Y:S01]  /*11740*/  FMUL.FTZ R32, R45.reuse, R32 ;  /* 0x000000202d207220 */ /* 0x040fe20000410000 */
[-C--:B------:R-:W-:Y:S01]  /*11750*/  FFMA.FTZ R7, R24, R0.reuse, -R7 ;  /* 0x0000000018077223 */ /* 0x080fe20000010807 */
[----:B------:R-:W-:Y:S01]  /*11760*/  FFMA.FTZ R11, R34, R0, R11 ;  /* 0x00000000220b7223 */ /* 0x000fe2000001000b */
[-C--:B------:R-:W-:Y:S01]  /*11770*/  FFMA.FTZ R0, R45, R29.reuse, -R4 ;  /* 0x0000001d2d007223 */ /* 0x080fe20000010804 */
[----:B------:R-:W-:Y:S01]  /*11780*/  F2FP.SATFINITE.E4M3.F32.PACK_AB_MERGE_C R31, R31, R38, RZ ;  /* 0x000000261f1f723e */ /* 0x000fe200048070ff */
[----:B------:R-:W-:Y:S01]  /*11790*/  FFMA.FTZ R32, R47, R29, R32 ;  /* 0x0000001d2f207223 */ /* 0x000fe20000010020 */
[----:B------:R-:W-:-:S02]  /*117a0*/  F2FP.SATFINITE.E4M3.F32.PACK_AB_MERGE_C R4, R40, R35, RZ ;  /* 0x000000232804723e */ /* 0x000fc400048070ff */
[----:B------:R-:W-:Y:S02]  /*117b0*/  F2FP.SATFINITE.E4M3.F32.PACK_AB_MERGE_C R20, R20, R37, RZ ;  /* 0x000000251414723e */ /* 0x000fe400048070ff */
[----:B------:R-:W-:Y:S02]  /*117c0*/  F2FP.SATFINITE.E4M3.F32.PACK_AB_MERGE_C R41, R44, R41, RZ ;  /* 0x000000292c29723e */ /* 0x000fe400048070ff */
[----:B------:R-:W-:Y:S02]  /*117d0*/  F2FP.SATFINITE.E4M3.F32.PACK_AB_MERGE_C R14, R14, R27, RZ ;  /* 0x0000001b0e0e723e */ /* 0x000fe400048070ff */
[----:B------:R-:W-:Y:S02]  /*117e0*/  F2FP.SATFINITE.E4M3.F32.PACK_AB_MERGE_C R39, R42, R39, RZ ;  /* 0x000000272a27723e */ /* 0x000fe400048070ff */
[----:B------:R-:W-:Y:S02]  /*117f0*/  F2FP.SATFINITE.E4M3.F32.PACK_AB_MERGE_C R43, R46, R43, RZ ;  /* 0x0000002b2e2b723e */ /* 0x000fe400048070ff */
[----:B------:R-:W-:-:S02]  /*11800*/  F2FP.SATFINITE.E4M3.F32.PACK_AB_MERGE_C R28, R28, R33, RZ ;  /* 0x000000211c1c723e */ /* 0x000fc400048070ff */
        /* <DEDUP_REMOVED lines=10> */
.L_x_6412:
[----:B------:R-:W-:Y:S05]  /*118b0*/  BSYNC B0 ;  /* 0x0000000000007941 */ /* 0x000fea0003800000 */
.L_x_6401:
[----:B------:R-:W-:Y:S01]  /*118c0*/  @!PT LDS RZ, [RZ] ;  /* 0x00000000fffff984 */ /* 0x000fe20000000800 */
[----:B------:R-:W-:Y:S01]  /*118d0*/  @!PT LDS RZ, [RZ] ;  /* 0x00000000fffff984 */ /* 0x000fe20000000800 */
[----:B------:R-:W-:Y:S01]  /*118e0*/  @!PT LDS RZ, [RZ] ;  /* 0x00000000fffff984 */ /* 0x000fe20000000800 */
[----:B------:R-:W-:Y:S01]  /*118f0*/  @!PT LDS RZ, [RZ] ;  /* 0x00000000fffff984 */ /* 0x000fe20000000800 */
[----:B------:R4:W-:Y:S06]  /*11900*/  MEMBAR.ALL.CTA ;  /* 0x0000000000007992 */ /* 0x0009ec0000008000 */
[----:B----4-:R-:W4:Y:S01]  /*11910*/  FENCE.VIEW.ASYNC.S ;  /* 0x00000000000073c6 */ /* 0x010f220000000000 */
[----:B------:R-:W-:Y:S05]  /*11920*/  WARPSYNC.ALL ;  /* 0x0000000000007948 */ /* 0x000fea0003800000 */
[----:B----4-:R-:W-:Y:S06]  /*11930*/  BAR.SYNC.DEFER_BLOCKING 0xd, 0x100 ;  /* 0x0344000000007b1d */ /* 0x010fec0000010000 */
.L_x_6398:
[----:B-1----:R-:W4:Y:S02]  /*11940*/  LDL R0, [R1+0x48] ;  /* 0x0000480001007983 */ /* 0x002f240000100800 */
[----:B----4-:R-:W-:-:S13]  /*11950*/  R2UR UR4, R0 ;  /* 0x00000000000472ca */ /* 0x010fda00000e0000 */
[----:B------:R-:W-:-:S05]  /*11960*/  IMAD.U32 R0, RZ, RZ, UR4 ;  /* 0x00000004ff007e24 */ /* 0x000fca000f8e00ff */
[----:B------:R-:W-:-:S13]  /*11970*/  ISETP.NE.AND P0, PT, R0, 0x3, PT ;  /* 0x000000030000780c */ /* 0x000fda0003f05270 */
[----:B------:R-:W-:Y:S05]  /*11980*/  @!P0 BRA `(.L_x_6422) ;  /* 0x0000000000048947 */ /* 0x000fea0003800000 */
[----:B------:R-:W-:Y:S01]  /*11990*/  BPT.TRAP 0x1 ;  /* 0x000000040000795c */ /* 0x000fe20000300000 */
.L_x_6422:
[----:B0-23--:R-:W-:Y:S01]  /*119a0*/  IMAD R3, R233, 0x8, R16 ;  /* 0x00000008e9037824 */ /* 0x00dfe200078e0210 */
[----:B------:R-:W-:-:S04]  /*119b0*/  SHF.L.U32 R6, R236, 0x1f, RZ ;  /* 0x0000001fec067819 */ /* 0x000fc800000006ff */
[----:B------:R0:W1:Y:S01]  /*119c0*/  SYNCS.PHASECHK.TRANS64.TRYWAIT P1, [R3+URZ+0x2e830], R6 ;  /* 0x02e83006030075a7 */ /* 0x000062000802017f */
[----:B------:R-:W-:Y:S05]  /*119d0*/  @!P0 BRA `(.L_x_6423) ;  /* 0x0000000000048947 */ /* 0x000fea0003800000 */
[----:B------:R-:W-:Y:S01]  /*119e0*/  BPT.TRAP 0x1 ;  /* 0x000000040000795c */ /* 0x000fe20000300000 */
.L_x_6423:
        /* <DEDUP_REMOVED lines=10> */
.L_x_6424:
[----:B--2---:R-:W2:Y:S01]  /*11a90*/  LDL R0, [R1+0x54] ;  /* 0x0000540001007983 */ /* 0x004ea20000100800 */
[----:B------:R-:W-:Y:S01]  /*11aa0*/  IMAD.MOV.U32 R13, RZ, RZ, 0x40000040 ;  /* 0x40000040ff0d7424 */ /* 0x000fe200078e00ff */
[----:B------:R-:W-:Y:S05]  /*11ab0*/  WARPSYNC.ALL ;  /* 0x0000000000007948 */ /* 0x000fea0003800000 */
[----:B------:R-:W-:Y:S02]  /*11ac0*/  R2UR UR4, R4 ;  /* 0x00000000040472ca */ /* 0x000fe400000e0000 */
[----:B------:R-:W-:Y:S02]  /*11ad0*/  R2UR UR5, R5 ;  /* 0x00000000050572ca */ /* 0x000fe400000e0000 */
[----:B------:R-:W-:Y:S01]  /*11ae0*/  R2UR UR7, R13 ;  /* 0x000000000d0772ca */ /* 0x000fe200000e0000 */
[----:B------:R-:W-:Y:S01]  /*11af0*/  WARPGROUP.ARRIVE ;  /* 0x00000000000079c5 */ /* 0x000fe20000000000 */
[----:B------:R-:W-:-:S02]  /*11b00*/  MOV R7, 0x40000040 ;  /* 0x4000004000077802 */ /* 0x000fc40000000f00 */
[C---:B------:R-:W-:Y:S02]  /*11b10*/  R2UR UR16, R4.reuse ;  /* 0x00000000041072ca */ /* 0x040fe400000e0000 */
[----:B------:R-:W-:Y:S02]  /*11b20*/  R2UR UR17, R5 ;  /* 0x00000000051172ca */ /* 0x000fe400000e0000 */
[----:B------:R-:W-:Y:S01]  /*11b30*/  R2UR UR19, R7 ;  /* 0x00000000071372ca */ /* 0x000fe200000e0000 */
[----:B------:R-:W-:Y:S01]  /*11b40*/  IMAD.MOV.U32 R7, RZ, RZ, 0x40000040 ;  /* 0x40000040ff077424 */ /* 0x000fe200078e00ff */
[C---:B------:R-:W-:Y:S02]  /*11b50*/  R2UR UR12, R4.reuse ;  /* 0x00000000040c72ca */ /* 0x040fe400000e0000 */
[----:B------:R-:W-:Y:S02]  /*11b60*/  R2UR UR13, R5 ;  /* 0x00000000050d72ca */ /* 0x000fe400000e0000 */
[----:B------:R-:W-:Y:S01]  /*11b70*/  R2UR UR15, R7 ;  /* 0x00000000070f72ca */ /* 0x000fe200000e0000 */
[----:B------:R-:W-:Y:S01]  /*11b80*/  IMAD.MOV.U32 R9, RZ, RZ, 0x40000040 ;  /* 0x40000040ff097424 */ /* 0x000fe200078e00ff */
[----:B------:R-:W-:-:S02]  /*11b90*/  R2UR UR8, R4 ;  /* 0x00000000040872ca */ /* 0x000fc400000e0000 */
[----:B------:R-:W-:Y:S02]  /*11ba0*/  R2UR UR9, R5 ;  /* 0x00000000050972ca */ /* 0x000fe400000e0000 */
[----:B------:R-:W-:Y:S01]  /*11bb0*/  R2UR UR11, R9 ;  /* 0x00000000090b72ca */ /* 0x000fe200000e0000 */
[----:B------:R-:W-:Y:S01]  /*11bc0*/  IMAD.MOV.U32 R11, RZ, RZ, 0x40000040 ;  /* 0x40000040ff0b7424 */ /* 0x000fe200078e00ff */
[----:B------:R-:W-:Y:S01]  /*11bd0*/  P2R R140, PR, RZ, 0x1 ;  /* 0x00000001ff8c7803 */ /* 0x000fe20000000000 */
[----:B--2---:R-:W-:Y:S02]  /*11be0*/  IMAD R12, R233, 0x700, R0 ;  /* 0x00000700e90c7824 */ /* 0x004fe400078e0200 */
[----:B------:R-:W-:Y:S01]  /*11bf0*/  IMAD.MOV.U32 R7, RZ, RZ, 0x40000040 ;  /* 0x40000040ff077424 */ /* 0x000fe200078e00ff */
[----:B------:R-:W-:Y:S01]  /*11c00*/  R2UR UR20, R4 ;  /* 0x00000000041472ca */ /* 0x000fe200000e0000 */
[----:B------:R-:W-:Y:S01]  /*11c10*/  IMAD.MOV.U32 R9, RZ, RZ, 0x40000040 ;  /* 0x40000040ff097424 */ /* 0x000fe200078e00ff */
[C---:B------:R-:W-:Y:S01]  /*11c20*/  R2UR UR6, R12.reuse ;  /* 0x000000000c0672ca */ /* 0x040fe200000e0000 */
[----:B------:R-:W-:Y:S01]  /*11c30*/  IMAD.MOV.U32 R15, RZ, RZ, 0x40000040 ;  /* 0x40000040ff0f7424 */ /* 0x000fe200078e00ff */
[----:B------:R-:W-:Y:S01]  /*11c40*/  R2UR UR21, R5 ;  /* 0x00000000051572ca */ /* 0x000fe200000e0000 */
[----:B------:R-:W-:Y:S01]  /*11c50*/  IMAD.MOV.U32 R21, RZ, RZ, 0x40000040 ;  /* 0x40000040ff157424 */ /* 0x000fe200078e00ff */
[----:B------:R-:W2:Y:S01]  /*11c60*/  LDL R0, [R1+0x80] ;  /* 0x0000800001007983 */ /* 0x000ea20000100800 */
[C---:B01----:R-:W-:Y:S01]  /*11c70*/  VIADD R6, R12.reuse, 0x100 ;  /* 0x000001000c067836 */ /* 0x043fe20000000000 */
[----:B------:R-:W-:Y:S01]  /*11c80*/  R2UR UR23, R9 ;  /* 0x00000000091772ca */ /* 0x000fe200000e0000 */
[C---:B------:R-:W-:Y:S01]  /*11c90*/  VIADD R8, R12.reuse, 0x300 ;  /* 0x000003000c087836 */ /* 0x040fe20000000000 */
[C---:B------:R-:W-:Y:S01]  /*11ca0*/  IADD3 R14, R12.reuse, 0x2, RZ ;  /* 0x000000020c0e7810 */ /* 0x040fe20007ffe0ff */
[----:B------:R-:W-:Y:S01]  /*11cb0*/  VIADD R10, R12, 0x400 ;  /* 0x000004000c0a7836 */ /* 0x000fe20000000000 */
[----:B------:R-:W-:Y:S01]  /*11cc0*/  R2UR UR18, R6 ;  /* 0x00000000061272ca */ /* 0x000fe200000e0000 */
[----:B------:R-:W-:Y:S01]  /*11cd0*/  VIADD R6, R12, 0x200 ;  /* 0x000002000c067836 */ /* 0x000fe20000000000 */
[----:B------:R-:W-:Y:S01]  /*11ce0*/  R2UR UR10, R8 ;  /* 0x00000000080a72ca */ /* 0x000fe200000e0000 */
[----:B------:R-:W-:Y:S01]  /*11cf0*/  QGMMA.64x32x32.F32.E4M3.E4M3 R120, gdesc[UR4], RZ, !UPT, gsb0 ;  /* 0x00600000047879f3 */ /* 0x000fe2000c0008ff */
[----:B------:R-:W-:Y:S01]  /*11d00*/  R2UR UR6, R10 ;  /* 0x000000000a0672ca */ /* 0x000fe200000e0000 */
[----:B------:R-:W-:Y:S01]  /*11d10*/  VIADD R8, R12, 0x600 ;  /* 0x000006000c087836 */ /* 0x000fe20000000000 */
[----:B------:R-:W-:Y:S01]  /*11d20*/  R2UR UR14, R6 ;  /* 0x00000000060e72ca */ /* 0x000fe200000e0000 */
[----:B------:R-:W-:Y:S01]  /*11d30*/  VIADD R6, R12, 0x500 ;  /* 0x000005000c067836 */ /* 0x000fe20000000000 */
[----:B------:R-:W-:Y:S01]  /*11d40*/  R2UR UR7, R11 ;  /* 0x000000000b0772ca */ /* 0x000fe200000e0000 */
[C---:B------:R-:W-:Y:S01]  /*11d50*/  VIADD R10, R4.reuse, 0x2 ;  /* 0x00000002040a7836 */ /* 0x040fe20000000000 */
[----:B------:R-:W-:Y:S01]  /*11d60*/  R2UR UR4, R4 ;  /* 0x00000000040472ca */ /* 0x000fe200000e0000 */
[----:B------:R-:W-:Y:S01]  /*11d70*/  IMAD.MOV.U32 R11, RZ, RZ, 0x40000040 ;  /* 0x40000040ff0b7424 */ /* 0x000fe200078e00ff */
[----:B------:R-:W-:Y:S01]  /*11d80*/  R2UR UR5, R5 ;  /* 0x00000000050572ca */ /* 0x000fe200000e0000 */
[----:B------:R-:W-:Y:S01]  /*11d90*/  IMAD.MOV.U32 R9, RZ, RZ, 0x40000040 ;  /* 0x40000040ff097424 */ /* 0x000fe200078e00ff */
[----:B------:R-:W-:Y:S01]  /*11da0*/  R2UR UR22, R8 ;  /* 0x00000000081672ca */ /* 0x000fe200000e0000 */
[----:B------:R-:W-:Y:S01]  /*11db0*/  VIADD R8, R12, 0x202 ;  /* 0x000002020c087836 */ /* 0x000fe20000000000 */
[----:B------:R-:W-:Y:S01]  /*11dc0*/  R2UR UR26, R14 ;  /* 0x000000000e1a72ca */ /* 0x000fe200000e0000 */
[----:B------:R-:W-:Y:S01]  /*11dd0*/  VIADD R20, R12, 0x304 ;  /* 0x000003040c147836 */ /* 0x000fe20000000000 */
[----:B------:R-:W-:Y:S01]  /*11de0*/  R2UR UR27, R15 ;  /* 0x000000000f1b72ca */ /* 0x000fe200000e0000 */
[----:B------:R-:W-:Y:S01]  /*11df0*/  IMAD.MOV.U32 R15, RZ, RZ, 0x40000040 ;  /* 0x40000040ff0f7424 */ /* 0x000fe200078e00ff */
[----:B------:R-:W-:Y:S01]  /*11e00*/  R2UR UR24, R10 ;  /* 0x000000000a1872ca */ /* 0x000fe200000e0000 */
[----:B------:R-:W-:Y:S01]  /*11e10*/  IMAD.MOV.U32 R13, RZ, RZ, 0x40000040 ;  /* 0x40000040ff0d7424 */ /* 0x000fe200078e00ff */
[----:B------:R-:W-:Y:S01]  /*11e20*/  R2UR UR25, R11 ;  /* 0x000000000b1972ca */ /* 0x000fe200000e0000 */
[----:B------:R-:W0:Y:S01]  /*11e30*/  S2R R142, SR_TID.X ;  /* 0x00000000008e7919 */ /* 0x000e220000002100 */
[----:B------:R-:W-:-:S02]  /*11e40*/  IADD3 R14, R12, 0x302, RZ ;  /* 0x000003020c0e7810 */ /* 0x000fc40007ffe0ff */
[----:B0-----:R-:W-:Y:S01]  /*11e50*/  LOP3.LUT R142, R142, 0x7f, RZ, 0xc0, !PT ;  /* 0x0000007f8e8e7812 */ /* 0x001fe200078ec0ff */
[----:B------:R-:W-:Y:S02]  /*11e60*/  WARPGROUP.DEPBAR.LE gsb0, 0x0 ;  /* 0x00008000000079c5 */ /* 0x000fe40000010000 */
[----:B-----5:R-:W-:-:S06]  /*11e70*/  WARPGROUP.ARRIVE ;  /* 0x00000000000079c5 */ /* 0x020fcc0000000000 */
[----:B------:R-:W-:Y:S01]  /*11e80*/  QGMMA.64x32x32.F32.E4M3.E4M3 R104, gdesc[UR16], RZ, !UPT, gsb0 ;  /* 0x00600000106879f3 */ /* 0x000fe2000c0008ff */
[----:B------:R-:W-:Y:S01]  /*11e90*/  R2UR UR18, R6 ;  /* 0x00000000061272ca */ /* 0x000fe200000e0000 */
[----:B------:R-:W-:Y:S01]  /*11ea0*/  VIADD R6, R12, 0x102 ;  /* 0x000001020c067836 */ /* 0x000fe20000000000 */
[----:B------:R-:W-:Y:S01]  /*11eb0*/  R2UR UR19, R7 ;  /* 0x00000000071372ca */ /* 0x000fe200000e0000 */
[----:B------:R-:W-:Y:S01]  /*11ec0*/  IMAD.MOV.U32 R7, RZ, RZ, 0x40000040 ;  /* 0x40000040ff077424 */ /* 0x000fe200078e00ff */
[----:B------:R-:W-:Y:S02]  /*11ed0*/  R2UR UR16, R4 ;  /* 0x00000000041072ca */ /* 0x000fe400000e0000 */
[----:B------:R-:W-:Y:S01]  /*11ee0*/  R2UR UR17, R5 ;  /* 0x00000000051172ca */ /* 0x000fe200000e0000 */
[----:B------:R-:W-:Y:S02]  /*11ef0*/  WARPGROUP.DEPBAR.LE gsb0, 0x0 ;  /* 0x00008000000079c5 */ /* 0x000fe40000010000 */
[----:B------:R-:W-:-:S06]  /*11f00*/  WARPGROUP.ARRIVE ;  /* 0x00000000000079c5 */ /* 0x000fcc0000000000 */
        /* <DEDUP_REMOVED lines=19> */
[----:B------:R-:W-:Y:S02]  /*12040*/  R2UR UR4, R10 ;  /* 0x000000000a0472ca */ /* 0x000fe400000e0000 */
[----:B------:R-:W-:Y:S02]  /*12050*/  R2UR UR5, R11 ;  /* 0x000000000b0572ca */ /* 0x000fe400000e0000 */
        /* <DEDUP_REMOVED lines=12> */
[----:B------:R-:W-:Y:S02]  /*12120*/  R2UR UR16, R10 ;  /* 0x000000000a1072ca */ /* 0x000fe400000e0000 */
[----:B------:R-:W-:Y:S02]  /*12130*/  R2UR UR17, R11 ;  /* 0x000000000b1172ca */ /* 0x000fe400000e0000 */
[----:B------:R-:W-:Y:S01]  /*12140*/  R2UR UR18, R6 ;  /* 0x00000000061272ca */ /* 0x000fe200000e0000 */
[----:B------:R-:W-:Y:S01]  /*12150*/  VIADD R6, R12, 0x402 ;  /* 0x000004020c067836 */ /* 0x000fe20000000000 */
[----:B------:R-:W-:Y:S01]  /*12160*/  R2UR UR19, R7 ;  /* 0x00000000071372ca */ /* 0x000fe200000e0000 */
[----:B------:R-:W-:-:S03]  /*12170*/  IMAD.MOV.U32 R7, RZ, RZ, 0x40000040 ;  /* 0x40000040ff077424 */ /* 0x000fc600078e00ff */
[----:B------:R-:W-:Y:S01]  /*12180*/  R2UR UR6, R6 ;  /* 0x00000000060672ca */ /* 0x000fe200000e0000 */
[----:B------:R-:W-:Y:S01]  /*12190*/  VIADD R6, R12, 0x602 ;  /* 0x000006020c067836 */ /* 0x000fe20000000000 */
[----:B------:R-:W-:Y:S01]  /*121a0*/  R2UR UR7, R7 ;  /* 0x00000000070772ca */ /* 0x000fe200000e0000 */
[----:B------:R-:W-:Y:S01]  /*121b0*/  IMAD.MOV.U32 R7, RZ, RZ, 0x40000040 ;  /* 0x40000040ff077424 */ /* 0x000fe200078e00ff */
        /* <DEDUP_REMOVED lines=11> */
[----:B------:R-:W-:Y:S01]  /*12270*/  QGMMA.64x32x32.F32.E4M3.E4M3 R120, gdesc[UR24], R120, gsb0 ;  /* 0x00600000187879f3 */ /* 0x000fe20008000878 */
[----:B------:R-:W-:Y:S01]  /*12280*/  R2UR UR26, R14 ;  /* 0x000000000e1a72ca */ /* 0x000fe200000e0000 */
[----:B------:R-:W-:Y:S01]  /*12290*/  VIADD R14, R12, 0x404 ;  /* 0x000004040c0e7836 */ /* 0x000fe20000000000 */
[----:B------:R-:W-:Y:S01]  /*122a0*/  R2UR UR27, R15 ;  /* 0x000000000f1b72ca */ /* 0x000fe200000e0000 */
[----:B------:R-:W-:Y:S01]  /*122b0*/  IMAD.MOV.U32 R15, RZ, RZ, 0x40000040 ;  /* 0x40000040ff0f7424 */ /* 0x000fe200078e00ff */
[----:B------:R-:W-:Y:S02]  /*122c0*/  WARPGROUP.DEPBAR.LE gsb0, 0x0 ;  /* 0x00008000000079c5 */ /* 0x000fe40000010000 */
[----:B------:R-:W-:-:S06]  /*122d0*/  WARPGROUP.ARRIVE ;  /* 0x00000000000079c5 */ /* 0x000fcc0000000000 */
[----:B------:R-:W-:Y:S01]  /*122e0*/  QGMMA.64x32x32.F32.E4M3.E4M3 R104, gdesc[UR16], R104, gsb0 ;  /* 0x00600000106879f3 */ /* 0x000fe20008000868 */
[----:B------:R-:W-:Y:S02]  /*122f0*/  R2UR UR18, R8 ;  /* 0x00000000081272ca */ /* 0x000fe400000e0000 */
[----:B------:R-:W-:Y:S01]  /*12300*/  R2UR UR19, R9 ;  /* 0x00000000091372ca */ /* 0x000fe200000e0000 */
[----:B------:R-:W-:Y:S01]  /*12310*/  IMAD.MOV.U32 R9, RZ, RZ, 0x40000040 ;  /* 0x40000040ff097424 */ /* 0x000fe200078e00ff */
[----:B------:R-:W-:Y:S02]  /*12320*/  R2UR UR16, R10 ;  /* 0x000000000a1072ca */ /* 0x000fe400000e0000 */
[----:B------:R-:W-:Y:S02]  /*12330*/  R2UR UR17, R11 ;  /* 0x000000000b1172ca */ /* 0x000fe400000e0000 */
[----:B------:R-:W-:Y:S02]  /*12340*/  IADD3 R8, R4, 0x4, RZ ;  /* 0x0000000404087810 */ /* 0x000fe40007ffe0ff */
[----:B------:R-:W-:-:S02]  /*12350*/  R2UR UR25, R9 ;  /* 0x00000000091972ca */ /* 0x000fc400000e0000 */
[----:B------:R-:W-:Y:S01]  /*12360*/  R2UR UR24, R8 ;  /* 0x00000000081872ca */ /* 0x000fe200000e0000 */
[----:B------:R-:W-:Y:S02]  /*12370*/  WARPGROUP.DEPBAR.LE gsb0, 0x0 ;  /* 0x00008000000079c5 */ /* 0x000fe40000010000 */
[----:B------:R-:W-:-:S06]  /*12380*/  WARPGROUP.ARRIVE ;  /* 0x00000000000079c5 */ /* 0x000fcc0000000000 */
[----:B------:R-:W-:Y:S01]  /*12390*/  QGMMA.64x32x32.F32.E4M3.E4M3 R88, gdesc[UR12], R88, gsb0 ;  /* 0x006000000c5879f3 */ /* 0x000fe20008000858 */
[----:B------:R-:W-:Y:S02]  /*123a0*/  R2UR UR12, R8 ;  /* 0x00000000080c72ca */ /* 0x000fe400000e0000 */
[----:B------:R-:W-:Y:S01]  /*123b0*/  R2UR UR13, R9 ;  /* 0x00000000090d72ca */ /* 0x000fe200000e0000 */
[----:B------:R-:W-:Y:S02]  /*123c0*/  WARPGROUP.DEPBAR.LE gsb0, 0x0 ;  /* 0x00008000000079c5 */ /* 0x000fe40000010000 */
[----:B------:R-:W-:-:S06]  /*123d0*/  WARPGROUP.ARRIVE ;  /* 0x00000000000079c5 */ /* 0x000fcc0000000000 */
[----:B------:R-:W-:Y:S01]  /*123e0*/  QGMMA.64x32x32.F32.E4M3.E4M3 R72, gdesc[UR8], R72, gsb0 ;  /* 0x00600000084879f3 */ /* 0x000fe20008000848 */
[----:B------:R-:W-:Y:S01]  /*123f0*/  R2UR UR10, R20 ;  /* 0x00000000140a72ca */ /* 0x000fe200000e0000 */
[----:B------:R-:W-:Y:S01]  /*12400*/  VIADD R20, R12, 0x6 ;  /* 0x000000060c147836 */ /* 0x000fe20000000000 */
[----:B------:R-:W-:Y:S02]  /*12410*/  R2UR UR11, R21 ;  /* 0x00000000150b72ca */ /* 0x000fe400000e0000 */
[----:B------:R-:W-:Y:S02]  /*12420*/  R2UR UR8, R8 ;  /* 0x00000000080872ca */ /* 0x000fe400000e0000 */
[----:B------:R-:W-:Y:S02]  /*12430*/  R2UR UR9, R9 ;  /* 0x00000000090972ca */ /* 0x000fe400000e0000 */
[----:B------:R-:W-:Y:S01]  /*12440*/  MOV R21, 0x40000040 ;  /* 0x4000004000157802 */ /* 0x000fe20000000f00 */
[----:B------:R-:W-:-:S02]  /*12450*/  WARPGROUP.DEPBAR.LE gsb0, 0x0 ;  /* 0x00008000000079c5 */ /* 0x000fc40000010000 */
[----:B------:R-:W-:-:S06]  /*12460*/  WARPGROUP.ARRIVE ;  /* 0x00000000000079c5 */ /* 0x000fcc0000000000 */
[----:B------:R-:W-:Y:S01]  /*12470*/  QGMMA.64x32x32.F32.E4M3.E4M3 R56, gdesc[UR4], R56, gsb0 ;  /* 0x00600000043879f3 */ /* 0x000fe20008000838 */
        /* <DEDUP_REMOVED lines=9> */
[----:B------:R-:W-:Y:S02]  /*12510*/  R2UR UR16, R8 ;  /* 0x00000000081072ca */ /* 0x000fe400000e0000 */
[----:B------:R-:W-:Y:S02]  /*12520*/  R2UR UR17, R9 ;  /* 0x00000000091172ca */ /* 0x000fe400000e0000 */
[----:B------:R-:W-:Y:S01]  /*12530*/  R2UR UR18, R6 ;  /* 0x00000000061272ca */ /* 0x000fe200000e0000 */
[----:B------:R-:W-:Y:S01]  /*12540*/  VIADD R6, R12, 0x204 ;  /* 0x000002040c067836 */ /* 0x000fe20000000000 */
[----:B------:R-:W-:Y:S02]  /*12550*/  R2UR UR19, R7 ;  /* 0x00000000071372ca */ /* 0x000fe400000e0000 */
[----:B------:R-:W-:Y:S02]  /*12560*/  MOV R7, 0x40000040 ;  /* 0x4000004000077802 */ /* 0x000fe40000000f00 */
[----:B------:R-:W-:Y:S01]  /*12570*/  R2UR UR14, R6 ;  /* 0x00000000060e72ca */ /* 0x000fe200000e0000 */
[----:B------:R-:W-:Y:S01]  /*12580*/  VIADD R6, R12, 0x504 ;  /* 0x000005040c067836 */ /* 0x000fe20000000000 */
[----:B------:R-:W-:Y:S01]  /*12590*/  R2UR UR15, R7 ;  /* 0x00000000070f72ca */ /* 0x000fe200000e0000 */
[----:B------:R-:W-:Y:S01]  /*125a0*/  IMAD.MOV.U32 R7, RZ, RZ, 0x40000040 ;  /* 0x40000040ff077424 */ /* 0x000fe200078e00ff */
        /* <DEDUP_REMOVED lines=13> */
[----:B------:R-:W-:Y:S01]  /*12680*/  R2UR UR27, R21 ;  /* 0x00000000151b72ca */ /* 0x000fe200000e0000 */
[----:B------:R-:W-:Y:S01]  /*12690*/  IMAD.MOV.U32 R21, RZ, RZ, 0x40000040 ;  /* 0x40000040ff157424 */ /* 0x000fe200078e00ff */
[----:B------:R-:W-:Y:S01]  /*126a0*/  IADD3 R20, R12, 0x506, RZ ;  /* 0x000005060c147810 */ /* 0x000fe20007ffe0ff */
[----:B------:R-:W-:Y:S02]  /*126b0*/  WARPGROUP.DEPBAR.LE gsb0, 0x0 ;  /* 0x00008000000079c5 */ /* 0x000fe40000010000 */
[----:B------:R-:W-:-:S06]  /*126c0*/  WARPGROUP.ARRIVE ;  /* 0x00000000000079c5 */ /* 0x000fcc0000000000 */
[----:B------:R-:W-:Y:S01]  /*126d0*/  QGMMA.64x32x32.F32.E4M3.E4M3 R104, gdesc[UR16], R104, gsb0 ;  /* 0x00600000106879f3 */ /* 0x000fe20008000868 */
[----:B------:R-:W-:Y:S01]  /*126e0*/  R2UR UR18, R6 ;  /* 0x00000000061272ca */ /* 0x000fe200000e0000 */
[----:B------:R-:W-:Y:S01]  /*126f0*/  VIADD R6, R4, 0x6 ;  /* 0x0000000604067836 */ /* 0x000fe20000000000 */
[----:B------:R-:W-:Y:S01]  /*12700*/  R2UR UR19, R7 ;  /* 0x00000000071372ca */ /* 0x000fe200000e0000 */
[----:B------:R-:W-:Y:S01]  /*12710*/  IMAD.MOV.U32 R7, RZ, RZ, 0x40000040 ;  /* 0x40000040ff077424 */ /* 0x000fe200078e00ff */
[----:B------:R-:W-:Y:S02]  /*12720*/  R2UR UR16, R8 ;  /* 0x00000000081072ca */ /* 0x000fe400000e0000 */
[----:B------:R-:W-:Y:S02]  /*12730*/  R2UR UR17, R9 ;  /* 0x00000000091172ca */ /* 0x000fe400000e0000 */
[----:B------:R-:W-:Y:S02]  /*12740*/  R2UR UR24, R6 ;  /* 0x00000000061872ca */ /* 0x000fe400000e0000 */
[----:B------:R-:W-:Y:S01]  /*12750*/  R2UR UR25, R7 ;  /* 0x00000000071972ca */ /* 0x000fe200000e0000 */
[----:B------:R-:W-:-:S02]  /*12760*/  WARPGROUP.DEPBAR.LE gsb0, 0x0 ;  /* 0x00008000000079c5 */ /* 0x000fc40000010000 */
[----:B------:R-:W-:-:S06]  /*12770*/  WARPGROUP.ARRIVE ;  /* 0x00000000000079c5 */ /* 0x000fcc0000000000 */
[----:B------:R-:W-:Y:S03]  /*12780*/  QGMMA.64x32x32.F32.E4M3.E4M3 R88, gdesc[UR12], R88, gsb0 ;  /* 0x006000000c5879f3 */ /* 0x000fe60008000858 */
[----:B------:R-:W-:Y:S02]  /*12790*/  WARPGROUP.DEPBAR.LE gsb0, 0x0 ;  /* 0x00008000000079c5 */ /* 0x000fe40000010000 */
[----:B------:R-:W-:-:S06]  /*127a0*/  WARPGROUP.ARRIVE ;  /* 0x00000000000079c5 */ /* 0x000fcc0000000000 */
[----:B------:R-:W-:Y:S01]  /*127b0*/  QGMMA.64x32x32.F32.E4M3.E4M3 R72, gdesc[UR8], R72, gsb0 ;  /* 0x00600000084879f3 */ /* 0x000fe20008000848 */
[----:B------:R-:W-:Y:S02]  /*127c0*/  R2UR UR10, R20 ;  /* 0x00000000140a72ca */ /* 0x000fe400000e0000 */
[----:B------:R-:W-:Y:S02]  /*127d0*/  R2UR UR11, R21 ;  /* 0x00000000150b72ca */ /* 0x000fe400000e0000 */
        /* <DEDUP_REMOVED lines=9> */
[----:B------:R-:W-:Y:S01]  /*12870*/  R2UR UR7, R15 ;  /* 0x000000000f0772ca */ /* 0x000fe200000e0000 */
[----:B------:R-:W-:Y:S01]  /*12880*/  IMAD.MOV.U32 R15, RZ, RZ, 0x40000040 ;  /* 0x40000040ff0f7424 */ /* 0x000fe200078e00ff */
        /* <DEDUP_REMOVED lines=10> */
[----:B------:R-:W-:Y:S01]  /*12930*/  WARPGROUP.ARRIVE ;  /* 0x00000000000079c5 */ /* 0x000fe20000000000 */
[----:B------:R-:W-:Y:S02]  /*12940*/  FSEL R141, R120, -INF , P2 ;  /* 0xff800000788d7808 */ /* 0x000fe40001000000 */
[----:B------:R-:W-:Y:S02]  /*12950*/  FSEL R120, R121, -INF , P5 ;  /* 0xff80000079787808 */ /* 0x000fe40002800000 */
[----:B------:R-:W-:Y:S01]  /*12960*/  FSEL R143, R124, -INF , P4 ;  /* 0xff8000007c8f7808 */ /* 0x000fe20002000000 */
[----:B------:R-:W-:Y:S01]  /*12970*/  QGMMA.64x32x32.F32.E4M3.E4M3 R104, gdesc[UR4], R104, gsb0 ;  /* 0x00600000046879f3 */ /* 0x000fe20008000868 */
[----:B------:R-:W-:Y:S01]  /*12980*/  R2UR UR6, R14 ;  /* 0x000000000e0672ca */ /* 0x000fe200000e0000 */
[----:B------:R-:W-:Y:S01]  /*12990*/  VIADD R14, R12, 0x306 ;  /* 0x000003060c0e7836 */ /* 0x000fe20000000000 */
[----:B------:R-:W-:Y:S01]  /*129a0*/  R2UR UR7, R15 ;  /* 0x000000000f0772ca */ /* 0x000fe200000e0000 */
[----:B------:R-:W-:Y:S01]  /*129b0*/  IMAD.MOV.U32 R15, RZ, RZ, 0x40000040 ;  /* 0x40000040ff0f7424 */ /* 0x000fe200078e00ff */
[----:B------:R-:W-:-:S02]  /*129c0*/  R2UR UR4, R6 ;  /* 0x00000000060472ca */ /* 0x000fc400000e0000 */
[----:B------:R-:W-:Y:S02]  /*129d0*/  R2UR UR5, R7 ;  /* 0x00000000070572ca */ /* 0x000fe400000e0000 */
[----:B------:R-:W-:Y:S02]  /*129e0*/  FMNMX.FTZ R0, R141, R120, !PT ;  /* 0x000000788d007209 */ /* 0x000fe40007810000 */
        /* <DEDUP_REMOVED lines=16> */
[----:B------:R-:W-:Y:S02]  /*12af0*/  ISETP.GT.AND P2, PT, R137, 0x20, PT ;  /* 0x000000208900780c */ /* 0x000fe40003f44270 */
[----:B------:R-:W-:Y:S02]  /*12b00*/  FMNMX.FTZ R0, R151, R0, !PT ;  /* 0x0000000097007209 */ /* 0x000fe40007810000 */
[----:B------:R-:W-:Y:S02]  /*12b10*/  FSEL R129, R134, -INF , P5 ;  /* 0xff80000086817808 */ /* 0x000fe40002800000 */
[----:B------:R-:W-:Y:S02]  /*12b20*/  ISETP.GT.AND P5, PT, R137, 0x21, PT ;  /* 0x000000218900780c */ /* 0x000fe40003fa4270 */
[----:B------:R-:W-:Y:S02]  /*12b30*/  FMNMX.FTZ R0, R133, R0, !PT ;  /* 0x0000000085007209 */ /* 0x000fe40007810000 */
        /* <DEDUP_REMOVED lines=10> */
[----:B------:R-:W-:Y:S01]  /*12be0*/  R2UR UR6, R14 ;  /* 0x000000000e0672ca */ /* 0x000fe200000e0000 */
[----:B------:R-:W-:Y:S01]  /*12bf0*/  VIADD R14, R12, 0x406 ;  /* 0x000004060c0e7836 */ /* 0x000fe20000000000 */
[----:B------:R-:W-:Y:S01]  /*12c00*/  R2UR UR7, R15 ;  /* 0x000000000f0772ca */ /* 0x000fe200000e0000 */
[----:B------:R-:W-:Y:S01]  /*12c10*/  IMAD.MOV.U32 R15, RZ, RZ, 0x40000040 ;  /* 0x40000040ff0f7424 */ /* 0x000fe200078e00ff */
[----:B------:R-:W-:Y:S01]  /*12c20*/  R2UR UR4, R6 ;  /* 0x00000000060472ca */ /* 0x000fe200000e0000 */
[----:B------:R-:W-:Y:S01]  /*12c30*/  VIADD R12, R12, 0x606 ;  /* 0x000006060c0c7836 */ /* 0x000fe20000000000 */
[----:B------:R-:W-:Y:S02]  /*12c40*/  R2UR UR5, R7 ;  /* 0x00000000070572ca */ /* 0x000fe400000e0000 */
        /* <DEDUP_REMOVED lines=20> */
[----:B------:R-:W-:Y:S02]  /*12d90*/  ISETP.GT.AND P2, PT, R137, 0x40, PT ;  /* 0x000000408900780c */ /* 0x000fe40003f44270 */
[----:B------:R-:W-:Y:S02]  /*12da0*/  FMNMX.FTZ R0, R167, R0, !PT ;  /* 0x00000000a7007209 */ /* 0x000fe40007810000 */
[----:B------:R-:W-:Y:S02]  /*12db0*/  FSEL R113, R118, -INF , P5 ;  /* 0xff80000076717808 */ /* 0x000fe40002800000 */
[----:B------:R-:W-:Y:S02]  /*12dc0*/  ISETP.GT.AND P5, PT, R137, 0x41, PT ;  /* 0x000000418900780c */ /* 0x000fe40003fa4270 */
[----:B------:R-:W-:-:S02]  /*12dd0*/  FMNMX.FTZ R0, R117, R0, !PT ;  /* 0x0000000075007209 */ /* 0x000fc40007810000 */
[----:B------:R-:W-:Y:S01]  /*12de0*/  FSEL R119, R119, -INF , P4 ;  /* 0xff80000077777808 */ /* 0x000fe20002000000 */
[----:B------:R-:W-:Y:S02]  /*12df0*/  WARPGROUP.DEPBAR.LE gsb0, 0x0 ;  /* 0x00008000000079c5 */ /* 0x000fe40000010000 */
[----:B------:R-:W-:Y:S01]  /*12e00*/  WARPGROUP.ARRIVE ;  /* 0x00000000000079c5 */ /* 0x000fe20000000000 */
[----:B------:R-:W-:Y:S02]  /*12e10*/  FSEL R21, R88, -INF , P2 ;  /* 0xff80000058157808 */ /* 0x000fe40001000000 */
[----:B------:R-:W-:Y:S02]  /*12e20*/  ISETP.GT.AND P4, PT, R137, 0x48, PT ;  /* 0x000000488900780c */ /* 0x000fe40003f84270 */
[----:B------:R-:W-:Y:S01]  /*12e30*/  FSEL R169, R89, -INF , P5 ;  /* 0xff80000059a97808 */ /* 0x000fe20002800000 */
[----:B------:R-:W-:Y:S01]  /*12e40*/  QGMMA.64x32x32.F32.E4M3.E4M3 R72, gdesc[UR4], R72, gsb0 ;  /* 0x00600000044879f3 */ /* 0x000fe20008000848 */
[----:B------:R-:W-:-:S02]  /*12e50*/  R2UR UR6, R14 ;  /* 0x000000000e0672ca */ /* 0x000fc400000e0000 */
[----:B------:R-:W-:Y:S02]  /*12e60*/  R2UR UR7, R15 ;  /* 0x000000000f0772ca */ /* 0x000fe400000e0000 */
[----:B------:R-:W-:Y:S02]  /*12e70*/  R2UR UR4, R6 ;  /* 0x00000000060472ca */ /* 0x000fe400000e0000 */
[----:B------:R-:W-:Y:S02]  /*12e80*/  R2UR UR5, R7 ;  /* 0x00000000070572ca */ /* 0x000fe400000e0000 */
        /* <DEDUP_REMOVED lines=23> */
[----:B------:R-:W-:Y:S02]  /*13000*/  FSEL R95, R95, -INF , P1 ;  /* 0xff8000005f5f7808 */ /* 0x000fe40000800000 */
[----:B------:R-:W-:Y:S02]  /*13010*/  FSEL R175, R98, -INF , P3 ;  /* 0xff80000062af7808 */ /* 0x000fe40001800000 */
[C---:B------:R-:W-:Y:S01]  /*13020*/  ISETP.GT.AND P4, PT, R137.reuse, 0x70, PT ;  /* 0x000000708900780c */ /* 0x040fe20003f84270 */
[----:B------:R-:W-:Y:S02]  /*13030*/  WARPGROUP.DEPBAR.LE gsb0, 0x0 ;  /* 0x00008000000079c5 */ /* 0x000fe40000010000 */
[----:B------:R-:W-:Y:S01]  /*13040*/  WARPGROUP.ARRIVE ;  /* 0x00000000000079c5 */ /* 0x000fe20000000000 */
[----:B------:R-:W-:-:S02]  /*13050*/  ISETP.GT.AND P3, PT, R137, 0x60, PT ;  /* 0x000000608900780c */ /* 0x000fc40003f64270 */
[----:B------:R-:W-:Y:S02]  /*13060*/  FMNMX.FTZ R0, R179, R0, !PT ;  /* 0x00000000b3007209 */ /* 0x000fe40007810000 */
[----:B------:R-:W-:Y:S01]  /*13070*/  ISETP.GT.AND P1, PT, R137, 0x61, PT ;  /* 0x000000618900780c */ /* 0x000fe20003f24270 */
[----:B------:R-:W-:Y:S01]  /*13080*/  QGMMA.64x32x32.F32.E4M3.E4M3 R56, gdesc[UR4], R56, gsb0 ;  /* 0x00600000043879f3 */ /* 0x000fe20008000838 */
[----:B------:R-:W-:Y:S02]  /*13090*/  R2UR UR7, R13 ;  /* 0x000000000d0772ca */ /* 0x000fe400000e0000 */
[----:B------:R-:W-:Y:S02]  /*130a0*/  FSEL R187, R80, -INF , P4 ;  /* 0xff80000050bb7808 */ /* 0x000fe40002000000 */
[----:B------:R-:W-:Y:S02]  /*130b0*/  FSEL R191, R82, -INF , P4 ;  /* 0xff80000052bf7808 */ /* 0x000fe40002000000 */
[----:B------:R-:W-:-:S02]  /*130c0*/  FSEL R13, R72, -INF , P3 ;  /* 0xff800000480d7808 */ /* 0x000fc40001800000 */
[----:B------:R-:W-:Y:S02]  /*130d0*/  FMNMX.FTZ R0, R101, R0, !PT ;  /* 0x0000000065007209 */ /* 0x000fe40007810000 */
[----:B------:R-:W-:Y:S02]  /*130e0*/  FSEL R73, R73, -INF , P1 ;  /* 0xff80000049497808 */ /* 0x000fe40000800000 */
[----:B------:R-:W-:Y:S02]  /*130f0*/  FSEL R75, R75, -INF , P1 ;  /* 0xff8000004b4b7808 */ /* 0x000fe40000800000 */
[C---:B------:R-:W-:Y:S02]  /*13100*/  ISETP.GT.AND P4, PT, R137.reuse, 0x81, PT ;  /* 0x000000818900780c */ /* 0x040fe40003f84270 */
[----:B------:R-:W-:Y:S02]  /*13110*/  FSEL R97, R102, -INF , P5 ;  /* 0xff80000066617808 */ /* 0x000fe40002800000 */
[----:B------:R-:W-:-:S02]  /*13120*/  ISETP.GT.AND P1, PT, R137, 0x78, PT ;  /* 0x000000788900780c */ /* 0x000fc40003f24270 */
[----:B------:R-:W-:Y:S02]  /*13130*/  ISETP.GT.AND P5, PT, R137, 0x69, PT ;  /* 0x000000698900780c */ /* 0x000fe40003fa4270 */
[----:B------:R-:W-:Y:S02]  /*13140*/  FSEL R99, R99, -INF , P2 ;  /* 0xff80000063637808 */ /* 0x000fe40001000000 */
[----:B------:R-:W-:Y:S02]  /*13150*/  ISETP.GT.AND P2, PT, R137, 0x68, PT ;  /* 0x000000688900780c */ /* 0x000fe40003f44270 */
[----:B------:R-:W-:Y:S02]  /*13160*/  FMNMX.FTZ R0, R13, R0, !PT ;  /* 0x000000000d007209 */ /* 0x000fe40007810000 */
[----:B------:R-:W-:Y:S02]  /*13170*/  FSEL R189, R84, -INF , P1 ;  /* 0xff80000054bd7808 */ /* 0x000fe40000800000 */
[----:B------:R-:W-:-:S02]  /*13180*/  FSEL R77, R77, -INF , P5 ;  /* 0xff8000004d4d7808 */ /* 0x000fc40002800000 */
[----:B------:R-:W-:Y:S02]  /*13190*/  FSEL R79, R79, -INF , P5 ;  /* 0xff8000004f4f7808 */ /* 0x000fe40002800000 */
[----:B------:R-:W-:Y:S02]  /*131a0*/  ISETP.GT.AND P5, PT, R137, 0x80, PT ;  /* 0x000000808900780c */ /* 0x000fe40003fa4270 */
[----:B------:R-:W-:Y:S02]  /*131b0*/  FSEL R181, R76, -INF , P2 ;  /* 0xff8000004cb57808 */ /* 0x000fe40001000000 */
[----:B------:R-:W-:Y:S02]  /*131c0*/  FMNMX.FTZ R0, R73, R0, !PT ;  /* 0x0000000049007209 */ /* 0x000fe40007810000 */
[----:B------:R-:W-:Y:S02]  /*131d0*/  FSEL R183, R74, -INF , P3 ;  /* 0xff8000004ab77808 */ /* 0x000fe40001800000 */
[----:B------:R-:W-:-:S02]  /*131e0*/  FMNMX.FTZ R0, R181, R0, !PT ;  /* 0x00000000b5007209 */ /* 0x000fc40007810000 */
[----:B------:R-:W-:Y:S02]  /*131f0*/  ISETP.GT.AND P3, PT, R137, 0x71, PT ;  /* 0x000000718900780c */ /* 0x000fe40003f64270 */
[----:B------:R-:W-:Y:S02]  /*13200*/  FMNMX.FTZ R0, R77, R0, !PT ;  /* 0x000000004d007209 */ /* 0x000fe40007810000 */
[----:B------:R-:W-:Y:S02]  /*13210*/  FSEL R81, R81, -INF , P3 ;  /* 0xff80000051517808 */ /* 0x000fe40001800000 */
[----:B------:R-:W-:Y:S02]  /*13220*/  FMNMX.FTZ R0, R187, R0, !PT ;  /* 0x00000000bb007209 */ /* 0x000fe40007810000 */
[----:B------:R-:W-:Y:S02]  /*13230*/  R2UR UR6, R12 ;  /* 0x000000000c0672ca */ /* 0x000fe400000e0000 */
[----:B------:R-:W-:-:S02]  /*13240*/  FSEL R185, R78, -INF , P2 ;  /* 0xff8000004eb97808 */ /* 0x000fc40001000000 */
[----:B------:R-:W-:Y:S02]  /*13250*/  R2UR UR4, R6 ;  /* 0x00000000060472ca */ /* 0x000fe400000e0000 */
[----:B------:R-:W-:Y:S01]  /*13260*/  R2UR UR5, R7 ;  /* 0x00000000070572ca */ /* 0x000fe200000e0000 */
        /* <DEDUP_REMOVED lines=13> */
[C---:B------:R-:W-:Y:S02]  /*13340*/  ISETP.GT.AND P5, PT, R137.reuse, 0xa8, PT ;  /* 0x000000a88900780c */ /* 0x040fe40003fa4270 */
[C---:B------:R-:W-:Y:S02]  /*13350*/  ISETP.GT.AND P4, PT, R137.reuse, 0x98, PT ;  /* 0x000000988900780c */ /* 0x040fe40003f84270 */
[----:B------:R-:W-:Y:S02]  /*13360*/  ISETP.GT.AND P2, PT, R137, 0x79, PT ;  /* 0x000000798900780c */ /* 0x000fe40003f44270 */
[----:B------:R-:W-:Y:S02]  /*13370*/  FMNMX.FTZ R0, R81, R0, !PT ;  /* 0x0000000051007209 */ /* 0x000fe40007810000 */
[----:B------:R-:W-:Y:S02]  /*13380*/  FSEL R205, R68, -INF , P4 ;  /* 0xff80000044cd7808 */ /* 0x000fe40002000000 */
[----:B------:R-:W-:-:S02]  /*13390*/  FSEL R211, R70, -INF , P4 ;  /* 0xff80000046d37808 */ /* 0x000fc40002000000 */
[----:B------:R-:W-:Y:S02]  /*133a0*/  FSEL R63, R63, -INF , P1 ;  /* 0xff8000003f3f7808 */ /* 0x000fe40000800000 */
[C---:B------:R-:W-:Y:S02]  /*133b0*/  ISETP.GT.AND P4, PT, R137.reuse, 0xa9, PT ;  /* 0x000000a98900780c */ /* 0x040fe40003f84270 */
[----:B------:R-:W-:Y:S02]  /*133c0*/  ISETP.GT.AND P1, PT, R137, 0xa0, PT ;  /* 0x000000a08900780c */ /* 0x000fe40003f24270 */
[----:B------:R-:W-:Y:S02]  /*133d0*/  FSEL R85, R85, -INF , P2 ;  /* 0xff80000055557808 */ /* 0x000fe40001000000 */
[----:B------:R-:W-:Y:S02]  /*133e0*/  FMNMX.FTZ R0, R189, R0, !PT ;  /* 0x00000000bd007209 */ /* 0x000fe40007810000 */
[----:B------:R-:W-:-:S02]  /*133f0*/  FSEL R83, R83, -INF , P3 ;  /* 0xff80000053537808 */ /* 0x000fc40001800000 */
        /* <DEDUP_REMOVED lines=8> */
[----:B------:R-:W-:Y:S02]  /*13480*/  FSEL R71, R71, -INF , P3 ;  /* 0xff80000047477808 */ /* 0x000fe40001800000 */
[----:B------:R-:W-:Y:S02]  /*13490*/  ISETP.GT.AND P3, PT, R137, 0xb0, PT ;  /* 0x000000b08900780c */ /* 0x000fe40003f64270 */
[----:B------:R-:W-:Y:S01]  /*134a0*/  FSEL R87, R87, -INF , P2 ;  /* 0xff80000057577808 */ /* 0x000fe20001000000 */
[----:B------:R-:W-:Y:S02]  /*134b0*/  WARPGROUP.DEPBAR.LE gsb0, 0x0 ;  /* 0x00008000000079c5 */ /* 0x000fe40000010000 */
[----:B------:R-:W-:Y:S01]  /*134c0*/  FSEL R213, R44, -INF , P5 ;  /* 0xff8000002cd57808 */ /* 0x000fe20002800000 */
[----:B------:R-:W-:Y:S01]  /*134d0*/  WARPGROUP.ARRIVE ;  /* 0x00000000000079c5 */ /* 0x000fe20000000000 */
[----:B------:R-:W-:-:S02]  /*134e0*/  FMNMX.FTZ R44, R139, R123, !PT ;  /* 0x0000007b8b2c7209 */ /* 0x000fc40007810000 */
[----:B------:R-:W-:Y:S02]  /*134f0*/  FSEL R215, R45, -INF , P4 ;  /* 0xff8000002dd77808 */ /* 0x000fe40002000000 */
[----:B------:R-:W-:Y:S01]  /*13500*/  FMNMX.FTZ R44, R121, R44, !PT ;  /* 0x0000002c792c7209 */ /* 0x000fe20007810000 */
[----:B------:R-:W-:Y:S01]  /*13510*/  QGMMA.64x32x32.F32.E4M3.E4M3 R24, gdesc[UR4], R24, gsb0 ;  /* 0x00600000041879f3 */ /* 0x000fe20008000818 */
[----:B------:R-:W-:Y:S02]  /*13520*/  FSEL R209, R40, -INF , P1 ;  /* 0xff80000028d17808 */ /* 0x000fe40000800000 */
[----:B------:R-:W-:Y:S02]  /*13530*/  FMNMX.FTZ R44, R127, R44, !PT ;  /* 0x0000002c7f2c7209 */ /* 0x000fe40007810000 */
[----:B------:R-:W-:Y:S02]  /*13540*/  FSEL R45, R42, -INF , P1 ;  /* 0xff8000002a2d7808 */ /* 0x000fe40000800000 */
[----:B------:R-:W-:-:S02]  /*13550*/  ISETP.GT.AND P1, PT, R137, 0xb1, PT ;  /* 0x000000b18900780c */ /* 0x000fc40003f24270 */
[----:B------:R-:W-:Y:S02]  /*13560*/  FMNMX.FTZ R44, R145, R44, !PT ;  /* 0x0000002c912c7209 */ /* 0x000fe40007810000 */
[----:B------:R-:W-:Y:S02]  /*13570*/  FSEL R219, R49, -INF , P1 ;  /* 0xff80000031db7808 */ /* 0x000fe40000800000 */
[----:B------:R-:W-:Y:S02]  /*13580*/  FSEL R49, R46, -INF , P5 ;  /* 0xff8000002e317808 */ /* 0x000fe40002800000 */
[----:B------:R-:W-:Y:S02]  /*13590*/  FMNMX.FTZ R46, R131, R44, !PT ;  /* 0x0000002c832e7209 */ /* 0x000fe40007810000 */
[----:B------:R-:W-:Y:S02]  /*135a0*/  ISETP.GT.AND P2, PT, R137, 0x90, PT ;  /* 0x000000908900780c */ /* 0x000fe40003f44270 */
[----:B------:R-:W-:-:S02]  /*135b0*/  FMNMX.FTZ R46, R129, R46, !PT ;  /* 0x0000002e812e7209 */ /* 0x000fc40007810000 */
[----:B------:R-:W-:Y:S02]  /*135c0*/  FMNMX.FTZ R0, R197, R0, !PT ;  /* 0x00000000c5007209 */ /* 0x000fe40007810000 */
[----:B------:R-:W-:Y:S02]  /*135d0*/  FSEL R217, R48, -INF , P3 ;  /* 0xff80000030d97808 */ /* 0x000fe40001800000 */
[----:B------:R-:W-:Y:S02]  /*135e0*/  FMNMX.FTZ R48, R135, R46, !PT ;  /* 0x0000002e87307209 */ /* 0x000fe40007810000 */
[----:B------:R-:W-:Y:S02]  /*135f0*/  FSEL R201, R64, -INF , P2 ;  /* 0xff80000040c97808 */ /* 0x000fe40001000000 */
[----:B------:R-:W-:Y:S02]  /*13600*/  FMNMX.FTZ R0, R199, R0, !PT ;  /* 0x00000000c7007209 */ /* 0x000fe40007810000 */
[----:B------:R-:W-:-:S02]  /*13610*/  FMNMX.FTZ R48, R153, R48, !PT ;  /* 0x0000003099307209 */ /* 0x000fc40007810000 */
[----:B------:R-:W-:Y:S02]  /*13620*/  FMNMX.FTZ R0, R201, R0, !PT ;  /* 0x00000000c9007209 */ /* 0x000fe40007810000 */
[----:B------:R-:W-:Y:S02]  /*13630*/  FMNMX.FTZ R48, R107, R48, !PT ;  /* 0x000000306b307209 */ /* 0x000fe40007810000 */
[----:B------:R-:W-:Y:S02]  /*13640*/  FMNMX.FTZ R0, R203, R0, !PT ;  /* 0x00000000cb007209 */ /* 0x000fe40007810000 */
[----:B------:R-:W-:Y:S02]  /*13650*/  FMNMX.FTZ R48, R105, R48, !PT ;  /* 0x0000003069307209 */ /* 0x000fe40007810000 */
[----:B------:R-:W-:Y:S02]  /*13660*/  FMNMX.FTZ R0, R205, R0, !PT ;  /* 0x00000000cd007209 */ /* 0x000fe40007810000 */
[----:B------:R-:W-:-:S02]  /*13670*/  FSEL R223, R53, -INF , P0 ;  /* 0xff80000035df7808 */ /* 0x000fc40000000000 */
[----:B------:R-:W-:Y:S02]  /*13680*/  FSEL R53, R50, -INF , P3 ;  /* 0xff80000032357808 */ /* 0x000fe40001800000 */
[----:B------:R-:W-:Y:S02]  /*13690*/  FMNMX.FTZ R50, R111, R48, !PT ;  /* 0x000000306f327209 */ /* 0x000fe40007810000 */
[----:B------:R-:W-:Y:S02]  /*136a0*/  FSEL R207, R66, -INF , P2 ;  /* 0xff80000042cf7808 */ /* 0x000fe40001000000 */
[----:B------:R-:W-:Y:S02]  /*136b0*/  ISETP.GT.AND P2, PT, R137, 0xa1, PT ;  /* 0x000000a18900780c */ /* 0x000fe40003f44270 */
[----:B------:R-:W-:Y:S02]  /*136c0*/  FMNMX.FTZ R0, R69, R0, !PT ;  /* 0x0000000045007209 */ /* 0x000fe40007810000 */
[----:B------:R-:W-:-:S02]  /*136d0*/  FMNMX.FTZ R50, R161, R50, !PT ;  /* 0x00000032a1327209 */ /* 0x000fc40007810000 */
[----:B------:R-:W-:Y:S02]  /*136e0*/  FSEL R41, R41, -INF , P2 ;  /* 0xff80000029297808 */ /* 0x000fe40001000000 */
[----:B------:R-:W-:Y:S01]  /*136f0*/  FMNMX.FTZ R0, R209, R0, !PT ;  /* 0x00000000d1007209 */ /* 0x000fe20007810000 */
[----:B------:R-:W-:Y:S02]  /*13700*/  WARPGROUP.DEPBAR.LE gsb0, 0x0 ;  /* 0x00008000000079c5 */ /* 0x000fe40000010000 */
[----:B------:R-:W-:Y:S02]  /*13710*/  FMNMX.FTZ R50, R115, R50, !PT ;  /* 0x0000003273327209 */ /* 0x000fe40007810000 */
[----:B------:R-:W-:Y:S02]  /*13720*/  FMNMX.FTZ R0, R41, R0, !PT ;  /* 0x0000000029007209 */ /* 0x000fe40007810000 */
[----:B------:R-:W-:Y:S02]  /*13730*/  FSEL R43, R43, -INF , P2 ;  /* 0xff8000002b2b7808 */ /* 0x000fe40001000000 */
[----:B------:R-:W-:-:S02]  /*13740*/  ISETP.GT.AND P2, PT, R137, 0xb8, PT ;  /* 0x000000b88900780c */ /* 0x000fc40003f44270 */
[----:B------:R-:W-:Y:S02]  /*13750*/  FMNMX.FTZ R50, R113, R50, !PT ;  /* 0x0000003271327209 */ /* 0x000fe40007810000 */
[----:B------:R-:W-:Y:S02]  /*13760*/  FMNMX.FTZ R0, R213, R0, !PT ;  /* 0x00000000d5007209 */ /* 0x000fe40007810000 */
[----:B------:R-:W-:Y:S02]  /*13770*/  FSEL R221, R52, -INF , P2 ;  /* 0xff80000034dd7808 */ /* 0x000fe40001000000 */
        /* <DEDUP_REMOVED lines=9> */
[----:B------:R-:W-:Y:S02]  /*13810*/  FMNMX.FTZ R54, R95, R52, !PT ;  /* 0x000000345f367209 */ /* 0x000fe40007810000 */
[----:B------:R-:W-:Y:S02]  /*13820*/  ISETP.GT.AND P0, PT, R137, 0xc1, PT ;  /* 0x000000c18900780c */ /* 0x000fe40003f04270 */
[----:B------:R-:W-:Y:S02]  /*13830*/  FSEL R225, R24, -INF , P6 ;  /* 0xff80000018e17808 */ /* 0x000fe40003000000 */
[----:B------:R-:W-:Y:S02]  /*13840*/  FMNMX.FTZ R0, R223, R0, !PT ;  /* 0x00000000df007209 */ /* 0x000fe40007810000 */
[----:B------:R-:W-:Y:S02]  /*13850*/  FMNMX.FTZ R54, R175, R54, !PT ;  /* 0x00000036af367209 */ /* 0x000fe40007810000 */
[----:B------:R-:W-:-:S02]  /*13860*/  FSEL R51, R51, -INF , P1 ;  /* 0xff80000033337808 */ /* 0x000fc40000800000 */
[----:B------:R-:W-:Y:S02]  /*13870*/  ISETP.GT.AND P1, PT, R137, 0xc8, PT ;  /* 0x000000c88900780c */ /* 0x000fe40003f24270 */
[----:B------:R-:W-:Y:S02]  /*13880*/  FSEL R25, R25, -INF , P0 ;  /* 0xff80000019197808 */ /* 0x000fe40000000000 */
[----:B------:R-:W-:Y:S02]  /*13890*/  FMNMX.FTZ R0, R225, R0, !PT ;  /* 0x00000000e1007209 */ /* 0x000fe40007810000 */
[----:B------:R-:W-:Y:S02]  /*138a0*/  FMNMX.FTZ R54, R99, R54, !PT ;  /* 0x0000003663367209 */ /* 0x000fe40007810000 */
[----:B------:R-:W-:Y:S02]  /*138b0*/  ISETP.GT.AND P2, PT, R137, 0xc9, PT ;  /* 0x000000c98900780c */ /* 0x000fe40003f44270 */
[----:B------:R-:W-:-:S02]  /*138c0*/  FSEL R235, R28, -INF , P1 ;  /* 0xff8000001ceb7808 */ /* 0x000fc40000800000 */
[----:B------:R-:W-:Y:S02]  /*138d0*/  FMNMX.FTZ R0, R25, R0, !PT ;  /* 0x0000000019007209 */ /* 0x000fe40007810000 */
[----:B------:R-:W-:Y:S02]  /*138e0*/  FMNMX.FTZ R54, R97, R54, !PT ;  /* 0x0000003661367209 */ /* 0x000fe40007810000 */
[----:B------:R-:W-:Y:S02]  /*138f0*/  FSEL R29, R29, -INF , P2 ;  /* 0xff8000001d1d7808 */ /* 0x000fe40001000000 */
[----:B------:R-:W-:Y:S02]  /*13900*/  FMNMX.FTZ R0, R235, R0, !PT ;  /* 0x00000000eb007209 */ /* 0x000fe40007810000 */
[----:B------:R-:W-:Y:S02]  /*13910*/  ISETP.GT.AND P3, PT, R137, 0xd0, PT ;  /* 0x000000d08900780c */ /* 0x000fe40003f64270 */
[----:B------:R-:W-:-:S02]  /*13920*/  FMNMX.FTZ R56, R103, R54, !PT ;  /* 0x0000003667387209 */ /* 0x000fc40007810000 */
[----:B------:R-:W-:Y:S02]  /*13930*/  FSEL R47, R47, -INF , P4 ;  /* 0xff8000002f2f7808 */ /* 0x000fe40002000000 */
        /* <DEDUP_REMOVED lines=14> */
[----:B------:R-:W-:Y:S02]  /*13a20*/  FMNMX.FTZ R58, R79, R56, !PT ;  /* 0x000000384f3a7209 */ /* 0x000fe40007810000 */
[----:B------:R-:W-:Y:S02]  /*13a30*/  FMNMX.FTZ R14, R37, R0, !PT ;  /* 0x00000000250e7209 */ /* 0x000fe40007810000 */
[----:B------:R-:W-:-:S02]  /*13a40*/  FMNMX.FTZ R58, R191, R58, !PT ;  /* 0x0000003abf3a7209 */ /* 0x000fc40007810000 */
[----:B------:R-:W-:Y:S01]  /*13a50*/  P2R R28, PR, RZ, 0x4 ;  /* 0x00000004ff1c7803 */ /* 0x000fe20000000000 */
[----:B------:R-:W0:Y:S01]  /*13a60*/  SHFL.BFLY PT, R0, R14, 0x2, 0x1f ;  /* 0x0c401f000e007f89 */ /* 0x000e2200000e0000 */
[----:B------:R-:W-:Y:S02]  /*13a70*/  FMNMX.FTZ R58, R83, R58, !PT ;  /* 0x0000003a533a7209 */ /* 0x000fe40007810000 */
[----:B------:R-:W-:Y:S02]  /*13a80*/  P2R R42, PR, RZ, 0x1 ;  /* 0x00000001ff2a7803 */ /* 0x000fe40000000000 */
[----:B------:R-:W-:Y:S02]  /*13a90*/  FMNMX.FTZ R58, R57, R58, !PT ;  /* 0x0000003a393a7209 */ /* 0x000fe40007810000 */
[----:B------:R-:W-:Y:S02]  /*13aa0*/  P2R R40, PR, RZ, 0x2 ;  /* 0x00000002ff287803 */ /* 0x000fe40000000000 */
[----:B------:R-:W-:-:S02]  /*13ab0*/  FMNMX.FTZ R60, R87, R58, !PT ;  /* 0x0000003a573c7209 */ /* 0x000fc40007810000 */
[----:B------:R-:W-:Y:S02]  /*13ac0*/  ISETP.GT.AND P1, PT, R137, 0xb9, PT ;  /* 0x000000b98900780c */ /* 0x000fe40003f24270 */
[----:B------:R-:W-:Y:S02]  /*13ad0*/  FMNMX.FTZ R60, R61, R60, !PT ;  /* 0x0000003c3d3c7209 */ /* 0x000fe40007810000 */
[----:B------:R-:W-:Y:S02]  /*13ae0*/  ISETP.GT.AND P0, PT, R137, 0xc0, PT ;  /* 0x000000c08900780c */ /* 0x000fe40003f04270 */
[----:B------:R-:W-:Y:S02]  /*13af0*/  FMNMX.FTZ R60, R59, R60, !PT ;  /* 0x0000003c3b3c7209 */ /* 0x000fe40007810000 */
[----:B------:R-:W-:Y:S02]  /*13b00*/  FSEL R55, R55, -INF , P1 ;  /* 0xff80000037377808 */ /* 0x000fe40000800000 */
[----:B------:R-:W-:-:S02]  /*13b10*/  FMNMX.FTZ R60, R65, R60, !PT ;  /* 0x0000003c413c7209 */ /* 0x000fc40007810000 */
[----:B------:R-:W-:Y:S02]  /*13b20*/  FSEL R26, R26, -INF , P0 ;  /* 0xff8000001a1a7808 */ /* 0x000fe40000000000 */
[----:B0-----:R-:W-:Y:S02]  /*13b30*/  FMNMX.FTZ R20, R14, R0, !PT ;  /* 0x000000000e147209 */ /* 0x001fe40007810000 */
[----:B------:R-:W-:Y:S02]  /*13b40*/  FMNMX.FTZ R62, R63, R60, !PT ;  /* 0x0000003c3f3e7209 */ /* 0x000fe40007810000 */
[----:B------:R-:W-:Y:S01]  /*13b50*/  ISETP.NE.AND P0, PT, R42, RZ, PT ;  /* 0x000000ff2a00720c */ /* 0x000fe20003f05270 */
[----:B------:R-:W0:Y:S01]  /*13b60*/  SHFL.BFLY PT, R0, R20, 0x1, 0x1f ;  /* 0x0c201f0014007f89 */ /* 0x000e2200000e0000 */
[----:B------:R-:W-:Y:S02]  /*13b70*/  FMNMX.FTZ R62, R207, R62, !PT ;  /* 0x0000003ecf3e7209 */ /* 0x000fe40007810000 */
[----:B------:R-:W-:-:S02]  /*13b80*/  ISETP.NE.AND P1, PT, R40, RZ, PT ;  /* 0x000000ff2800720c */ /* 0x000fc40003f25270 */
[----:B------:R-:W-:Y:S02]  /*13b90*/  FMNMX.FTZ R62, R67, R62, !PT ;  /* 0x0000003e433e7209 */ /* 0x000fe40007810000 */
[----:B------:R-:W-:Y:S02]  /*13ba0*/  FSEL R27, R27, -INF , P0 ;  /* 0xff8000001b1b7808 */ /* 0x000fe40000000000 */
[----:B------:R-:W-:Y:S02]  /*13bb0*/  FMNMX.FTZ R62, R211, R62, !PT ;  /* 0x0000003ed33e7209 */ /* 0x000fe40007810000 */
[----:B------:R-:W-:Y:S02]  /*13bc0*/  FSEL R30, R30, -INF , P1 ;  /* 0xff8000001e1e7808 */ /* 0x000fe40000800000 */
[----:B------:R-:W-:Y:S01]  /*13bd0*/  FMNMX.FTZ R64, R71, R62, !PT ;  /* 0x0000003e47407209 */ /* 0x000fe20007810000 */
[----:B------:R-:W-:Y:S01]  /*13be0*/  VIADD R232, R136, 0xfffffffe ;  /* 0xfffffffe88e87836 */ /* 0x000fe20000000000 */
[----:B------:R-:W-:-:S02]  /*13bf0*/  ISETP.NE.AND P0, PT, R140, RZ, PT ;  /* 0x000000ff8c00720c */ /* 0x000fc40003f05270 */
[----:B------:R-:W-:-:S04]  /*13c00*/  FMNMX.FTZ R64, R45, R64, !PT ;  /* 0x000000402d407209 */ /* 0x000fc80007810000 */
        /* <DEDUP_REMOVED lines=14> */
[----:B------:R0:W-:Y:S01]  /*13cf0*/  MUFU.EX2 R52, R13 ;  /* 0x0000000d00347308 */ /* 0x0001e20000000800 */
[----:B------:R-:W-:-:S01]  /*13d00*/  FFMA.FTZ R40, R2, R163, -R137 ;  /* 0x000000a302287223 */ /* 0x000fc20000010889 */
[----:B------:R-:W-:Y:S01]  /*13d10*/  FSEL R163, R34, -INF , P3 ;  /* 0xff80000022a37808 */ /* 0x000fe20001800000 */
[----:B------:R-:W-:-:S01]  /*13d20*/  FFMA.FTZ R20, R2, R143, -R137 ;  /* 0x0000008f02147223 */ /* 0x000fc20000010889 */
[C-C-:B------:R-:W-:Y:S01]  /*13d30*/  FFMA.FTZ R143, R2.reuse, R149, -R137.reuse ;  /* 0x00000095028f7223 */ /* 0x140fe20000010889 */
[----:B------:R-:W-:-:S01]  /*13d40*/  FFMA.FTZ R149, R2, R165, -R137 ;  /* 0x000000a502957223 */ /* 0x000fc20000010889 */
[----:B------:R-:W-:Y:S01]  /*13d50*/  FSEL R165, R35, -INF , P4 ;  /* 0xff80000023a57808 */ /* 0x000fe20002000000 */
[----:B------:R-:W-:-:S01]  /*13d60*/  FFMA.FTZ R42, R2, R167, -R137 ;  /* 0x000000a7022a7223 */ /* 0x000fc20000010889 */
[C-C-:B------:R-:W-:Y:S01]  /*13d70*/  FFMA.FTZ R171, R2.reuse, R171, -R137.reuse ;  /* 0x000000ab02ab7223 */ /* 0x140fe20000010889 */
[----:B0-----:R-:W-:Y:S01]  /*13d80*/  FMNMX.FTZ R13, R55, R66, !PT ;  /* 0x00000042370d7209 */ /* 0x001fe20007810000 */
[--C-:B------:R-:W-:Y:S01]  /*13d90*/  FFMA.FTZ R14, R2, R141, -R137.reuse ;  /* 0x0000008d020e7223 */ /* 0x100fe20000010889 */
[----:B------:R-:W-:Y:S01]  /*13da0*/  FSEL R167, R38, -INF , P5 ;  /* 0xff80000026a77808 */ /* 0x000fe20002800000 */
        /* <DEDUP_REMOVED lines=9> */
[----:B------:R-:W-:Y:S01]  /*13e40*/  FMNMX.FTZ R68, R30, R13, !PT ;  /* 0x0000000d1e447209 */ /* 0x000fe20007810000 */
[C-C-:B------:R-:W-:Y:S01]  /*13e50*/  FFMA.FTZ R235, R2.reuse, R37, -R137.reuse ;  /* 0x0000002502eb7223 */ /* 0x140fe20000010889 */
[----:B0-----:R-:W-:Y:S01]  /*13e60*/  FSEL R171, R39, -INF , P6 ;  /* 0xff80000027ab7808 */ /* 0x001fe20003000000 */
[C-C-:B------:R-:W-:Y:S01]  /*13e70*/  FFMA.FTZ R28, R2.reuse, R151, -R137.reuse ;  /* 0x00000097021c7223 */ /* 0x140fe20000010889 */
[----:B------:R-:W-:Y:S01]  /*13e80*/  FMNMX.FTZ R68, R69, R68, !PT ;  /* 0x0000004445447209 */ /* 0x000fe20007810000 */
[C-C-:B------:R-:W-:Y:S01]  /*13e90*/  FFMA.FTZ R133, R2.reuse, R133, -R137.reuse ;  /* 0x0000008502857223 */ /* 0x140fe20000010889 */
[----:B------:R-:W-:-:S01]  /*13ea0*/  FFMA.FTZ R32, R2, R155, -R137 ;  /* 0x0000009b02207223 */ /* 0x000fc20000010889 */
[----:B------:R-:W-:Y:S01]  /*13eb0*/  MUFU.EX2 R14, R14 ;  /* 0x0000000e000e7308 */ /* 0x000fe20000000800 */
[----:B------:R-:W-:Y:S01]  /*13ec0*/  FMNMX.FTZ R68, R163, R68, !PT ;  /* 0x00000044a3447209 */ /* 0x000fe20007810000 */
[C-C-:B-1----:R-:W-:Y:S01]  /*13ed0*/  FFMA.FTZ R173, R2.reuse, R12, -R137.reuse ;  /* 0x0000000c02ad7223 */ /* 0x142fe20000010889 */
[----:B------:R-:W-:-:S01]  /*13ee0*/  FFMA.FTZ R12, R2, R33, -R137 ;  /* 0x00000021020c7223 */ /* 0x000fc20000010889 */
        /* <DEDUP_REMOVED lines=10> */
[C-C-:B------:R-:W-:Y:S01]  /*13f90*/  FFMA.FTZ R93, R2.reuse, R93, -R137.reuse ;  /* 0x0000005d025d7223 */ /* 0x140fe20000010889 */
[----:B------:R-:W-:-:S01]  /*13fa0*/  FFMA.FTZ R151, R2, R177, -R137 ;  /* 0x000000b102977223 */ /* 0x000fc20000010889 */
[----:B------:R-:W1:Y:S01]  /*13fb0*/  MUFU.EX2 R20, R20 ;  /* 0x0000001400147308 */ /* 0x000e620000000800 */
[----:B------:R-:W-:-:S01]  /*13fc0*/  FFMA.FTZ R179, R2, R179, -R137 ;  /* 0x000000b302b37223 */ /* 0x000fc20000010889 */
[----:B------:R-:W2:Y:S01]  /*13fd0*/  SHFL.BFLY PT, R72, R13, 0x2, 0x1f ;  /* 0x0c401f000d487f89 */ /* 0x000ea200000e0000 */
        /* <DEDUP_REMOVED lines=23> */
[----:B--2---:R-:W-:Y:S01]  /*14150*/  FMNMX.FTZ R78, R13, R72, !PT ;  /* 0x000000480d4e7209 */ /* 0x004fe20007810000 */
[----:B------:R-:W-:-:S01]  /*14160*/  FFMA.FTZ R41, R2, R217, -R137 ;  /* 0x000000d902297223 */ /* 0x000fc20000010889 */
[C-C-:B------:R-:W-:Y:S01]  /*14170*/  FFMA.FTZ R29, R2.reuse, R29, -R137.reuse ;  /* 0x0000001d021d7223 */ /* 0x140fe20000010889 */
[----:B------:R-:W-:-:S01]  /*14180*/  FFMA.FTZ R25, R2, R25, -R137 ;  /* 0x0000001902197223 */ /* 0x000fc20000010889 */
[--C-:B------:R-:W-:Y:S01]  /*14190*/  FFMA.FTZ R76, R2, R237, -R137.reuse ;  /* 0x000000ed024c7223 */ /* 0x100fe20000010889 */
[----:B------:R-:W2:Y:S01]  /*141a0*/  SHFL.BFLY PT, R13, R78, 0x1, 0x1f ;  /* 0x0c201f004e0d7f89 */ /* 0x000ea200000e0000 */
[----:B------:R-:W-:Y:S08]  /*141b0*/  MUFU.EX2 R28, R28 ;  /* 0x0000001c001c7308 */ /* 0x000ff00000000800 */
[----:B------:R-:W-:Y:S08]  /*141c0*/  MUFU.EX2 R133, R133 ;  /* 0x0000008500857308 */ /* 0x000ff00000000800 */
[----:B------:R-:W-:Y:S08]  /*141d0*/  MUFU.EX2 R32, R32 ;  /* 0x0000002000207308 */ /* 0x000ff00000000800 */
[----:B------:R-:W-:Y:S01]  /*141e0*/  MUFU.EX2 R147, R147 ;  /* 0x0000009300937308 */ /* 0x000fe20000000800 */
[----:B--2---:R-:W-:Y:S01]  /*141f0*/  FMNMX.FTZ R13, R78, R13, !PT ;  /* 0x0000000d4e0d7209 */ /* 0x004fe20007810000 */
[----:B------:R-:W-:-:S03]  /*14200*/  FFMA.FTZ R72, R2, R225, -R137 ;  /* 0x000000e102487223 */ /* 0x000fc60000010889 */
[----:B------:R-:W-:Y:S01]  /*14210*/  FSETP.NEU.FTZ.AND P1, PT, R13, -INF , PT ;  /* 0xff8000000d00780b */ /* 0x000fe20003f3d000 */
[----:B------:R-:W-:-:S02]  /*14220*/  FFMA.FTZ R82, R2, R13, -8 ;  /* 0xc100000002527423 */ /* 0x000fc4000001000d */
[----:B------:R-:W-:Y:S03]  /*14230*/  MUFU.EX2 R36, R36 ;  /* 0x0000002400247308 */ /* 0x000fe60000000800 */
[----:B------:R-:W-:-:S05]  /*14240*/  FSEL R82, R82, RZ, P1 ;  /* 0x000000ff52527208 */ /* 0x000fca0000800000 */
[----:B------:R-:W-:Y:S01]  /*14250*/  MUFU.EX2 R109, R109 ;  /* 0x0000006d006d7308 */ /* 0x000fe20000000800 */
[----:B------:R-:W-:-:S01]  /*14260*/  FFMA.FTZ R108, R2, R103, -R82 ;  /* 0x00000067026c7223 */ /* 0x000fc20000010852 */
[C-C-:B------:R-:W-:Y:S01]  /*14270*/  FFMA.FTZ R33, R2.reuse, R139, -R82.reuse ;  /* 0x0000008b02217223 */ /* 0x140fe20000010852 */
[----:B------:R-:W2:Y:S01]  /*14280*/  LDL R103, [R1+0x4c] ;  /* 0x00004c0001677983 */ /* 0x000ea20000100800 */
        /* <DEDUP_REMOVED lines=30> */
[----:B---3--:R-:W-:-:S06]  /*14470*/  FADD.FTZ R61, R33, R78 ;  /* 0x0000004e213d7221 */ /* 0x008fcc0000010000 */
        /* <DEDUP_REMOVED lines=10> */
[----:B------:R-:W-:-:S02]  /*14520*/  F2FP.SATFINITE.E4M3.F32.PACK_AB_MERGE_C R224, R125, R20, RZ ;  /* 0x000000147de0723e */ /* 0x000fc400048070ff */
[----:B------:R-:W-:Y:S02]  /*14530*/  F2FP.SATFINITE.E4M3.F32.PACK_AB_MERGE_C R226, R133, R28, RZ ;  /* 0x0000001c85e2723e */ /* 0x000fe400048070ff */
[----:B------:R-:W-:-:S03]  /*14540*/  ISETP.NE.AND P1, PT, R142, RZ, PT ;  /* 0x000000ff8e00720c */ /* 0x000fc60003f25270 */
[----:B------:R-:W3:Y:S01]  /*14550*/  MUFU.EX2 R37, R37 ;  /* 0x0000002500257308 */ /* 0x000ee20000000800 */
[----:B------:R-:W-:-:S01]  /*14560*/  FADD.FTZ R83, R125, R102 ;  /* 0x000000667d537221 */ /* 0x000fc20000010000 */
[----:B0-----:R-:W-:Y:S01]  /*14570*/  FADD.FTZ R114, R86, R61 ;  /* 0x0000003d56727221 */ /* 0x001fe20000010000 */
[----:B------:R-:W-:-:S01]  /*14580*/  FFMA.FTZ R105, R2, R115, -R82 ;  /* 0x0000007302697223 */ /* 0x000fc20000010852 */
[----:B------:R-:W-:-:S04]  /*14590*/  FFMA.FTZ R113, R2, R119, -R82 ;  /* 0x0000007702717223 */ /* 0x000fc80000010852 */
[----:B------:R-:W0:Y:S01]  /*145a0*/  MUFU.EX2 R80, R80 ;  /* 0x0000005000507308 */ /* 0x000e220000000800 */
[----:B------:R-:W-:-:S01]  /*145b0*/  FADD.FTZ R116, R24, R83 ;  /* 0x0000005318747221 */ /* 0x000fc20000010000 */
[----:B-1----:R-:W-:-:S06]  /*145c0*/  FADD.FTZ R114, R121, R114 ;  /* 0x0000007279727221 */ /* 0x002fcc0000010000 */
[----:B------:R-:W1:Y:S01]  /*145d0*/  MUFU.EX2 R90, R90 ;  /* 0x0000005a005a7308 */ /* 0x000e620000000800 */
[----:B------:R-:W-:-:S01]  /*145e0*/  FFMA.FTZ R102, R2, R59, -R82 ;  /* 0x0000003b02667223 */ /* 0x000fc20000010852 */
[----:B------:R-:W-:Y:S01]  /*145f0*/  FADD.FTZ R59, R143, R116 ;  /* 0x000000748f3b7221 */ /* 0x000fe20000010000 */
[----:B---3--:R-:W-:-:S01]  /*14600*/  FADD.FTZ R61, R37, R114 ;  /* 0x00000072253d7221 */ /* 0x008fc20000010000 */
[C-C-:B------:R-:W-:Y:S01]  /*14610*/  FFMA.FTZ R89, R2.reuse, R175, -R82.reuse ;  /* 0x000000af02597223 */ /* 0x140fe20000010852 */
[----:B------:R-:W-:-:S03]  /*14620*/  FFMA.FTZ R91, R2, R183, -R82 ;  /* 0x000000b7025b7223 */ /* 0x000fc60000010852 */
[----:B------:R-:W3:Y:S01]  /*14630*/  MUFU.EX2 R123, R123 ;  /* 0x0000007b007b7308 */ /* 0x000ee20000000800 */
[----:B------:R-:W-:-:S01]  /*14640*/  FADD.FTZ R114, R28, R59 ;  /* 0x0000003b1c727221 */ /* 0x000fc20000010000 */
[----:B0-----:R-:W-:-:S06]  /*14650*/  FADD.FTZ R61, R80, R61 ;  /* 0x0000003d503d7221 */ /* 0x001fcc0000010000 */
[----:B------:R-:W0:Y:S01]  /*14660*/  MUFU.EX2 R84, R84 ;  /* 0x0000005400547308 */ /* 0x000e220000000800 */
[----:B------:R-:W-:-:S01]  /*14670*/  FFMA.FTZ R116, R2, R63, -R82 ;  /* 0x0000003f02747223 */ /* 0x000fc20000010852 */
[----:B------:R-:W-:Y:S01]  /*14680*/  FADD.FTZ R63, R133, R114 ;  /* 0x00000072853f7221 */ /* 0x000fe20000010000 */
[----:B-1----:R-:W-:-:S01]  /*14690*/  FADD.FTZ R118, R90, R61 ;  /* 0x0000003d5a767221 */ /* 0x002fc20000010000 */
[C-C-:B------:R-:W-:Y:S01]  /*146a0*/  FFMA.FTZ R99, R2.reuse, R185, -R82.reuse ;  /* 0x000000b902637223 */ /* 0x140fe20000010852 */
[----:B------:R-:W-:-:S03]  /*146b0*/  FFMA.FTZ R75, R2, R191, -R82 ;  /* 0x000000bf024b7223 */ /* 0x000fc60000010852 */
[----:B------:R-:W1:Y:S01]  /*146c0*/  MUFU.EX2 R107, R107 ;  /* 0x0000006b006b7308 */ /* 0x000e620000000800 */
[----:B------:R-:W-:-:S01]  /*146d0*/  FADD.FTZ R120, R32, R63 ;  /* 0x0000003f20787221 */ /* 0x000fc20000010000 */
[----:B---3--:R-:W-:-:S06]  /*146e0*/  FADD.FTZ R61, R123, R118 ;  /* 0x000000767b3d7221 */ /* 0x008fcc0000010000 */
[----:B------:R-:W3:Y:S01]  /*146f0*/  MUFU.EX2 R98, R98 ;  /* 0x0000006200627308 */ /* 0x000ee20000000800 */
[----:B------:R-:W-:-:S01]  /*14700*/  FADD.FTZ R63, R147, R120 ;  /* 0x00000078933f7221 */ /* 0x000fc20000010000 */
[----:B0-----:R-:W-:-:S06]  /*14710*/  FADD.FTZ R120, R84, R61 ;  /* 0x0000003d54787221 */ /* 0x001fcc0000010000 */
[----:B------:R-:W0:Y:S01]  /*14720*/  MUFU.EX2 R111, R111 ;  /* 0x0000006f006f7308 */ /* 0x000e220000000800 */
[----:B------:R-:W-:-:S01]  /*14730*/  FADD.FTZ R122, R36, R63 ;  /* 0x0000003f247a7221 */ /* 0x000fc20000010000 */
[----:B------:R-:W-:Y:S01]  /*14740*/  FFMA.FTZ R61, R2, R45, -R82 ;  /* 0x0000002d023d7223 */ /* 0x000fe20000010852 */
[----:B-1----:R-:W-:-:S05]  /*14750*/  FADD.FTZ R45, R107, R120 ;  /* 0x000000786b2d7221 */ /* 0x002fca0000010000 */
[----:B------:R-:W1:Y:S01]  /*14760*/  MUFU.EX2 R88, R88 ;  /* 0x0000005800587308 */ /* 0x000e620000000800 */
[----:B------:R-:W-:-:S01]  /*14770*/  FFMA.FTZ R63, R2, R43, -R82 ;  /* 0x0000002b023f7223 */ /* 0x000fc20000010852 */
[----:B------:R-:W-:Y:S01]  /*14780*/  FADD.FTZ R43, R109, R122 ;  /* 0x0000007a6d2b7221 */ /* 0x000fe20000010000 */
[----:B---3--:R-:W-:-:S05]  /*14790*/  FADD.FTZ R120, R98, R45 ;  /* 0x0000002d62787221 */ /* 0x008fca0000010000 */
        /* <DEDUP_REMOVED lines=10> */
[----:B------:R-:W-:-:S07]  /*14840*/  F2FP.SATFINITE.E4M3.F32.PACK_AB_MERGE_C R220, R109, R36, RZ ;  /* 0x000000246ddc723e */ /* 0x000fce00048070ff */
[----:B------:R-:W-:Y:S08]  /*14850*/  MUFU.EX2 R77, R77 ;  /* 0x0000004d004d7308 */ /* 0x000ff00000000800 */
[----:B------:R-:W-:Y:S08]  /*14860*/  MUFU.EX2 R96, R96 ;  /* 0x0000006000607308 */ /* 0x000ff00000000800 */
[----:B------:R-:W-:Y:S08]  /*14870*/  MUFU.EX2 R56, R187 ;  /* 0x000000bb00387308 */ /* 0x000ff00000000800 */
[----:B------:R-:W-:Y:S01]  /*14880*/  MUFU.EX2 R110, R110 ;  /* 0x0000006e006e7308 */ /* 0x000fe20000000800 */
[----:B------:R-:W-:-:S07]  /*14890*/  FFMA.FTZ R112, R2, R87, -R82 ;  /* 0x0000005702707223 */ /* 0x000fce0000010852 */
        /* <DEDUP_REMOVED lines=8> */
[----:B------:R-:W-:Y:S01]  /*14920*/  MUFU.EX2 R62, R197 ;  /* 0x000000c5003e7308 */ /* 0x000fe20000000800 */
[----:B------:R-:W-:-:S07]  /*14930*/  FFMA.FTZ R51, R2, R51, -R82 ;  /* 0x0000003302337223 */ /* 0x000fce0000010852 */
        /* <DEDUP_REMOVED lines=8> */
[----:B------:R-:W-:Y:S08]  /*149c0*/  MUFU.EX2 R34, R34 ;  /* 0x0000002200227308 */ /* 0x000ff00000000800 */
[----:B------:R-:W-:Y:S01]  /*149d0*/  MUFU.EX2 R35, R35 ;  /* 0x0000002300237308 */ /* 0x000fe20000000800 */
[----:B------:R-:W-:-:S01]  /*149e0*/  FFMA.FTZ R53, R2, R53, -R82 ;  /* 0x0000003502357223 */ /* 0x000fc20000010852 */
[----:B------:R-:W-:-:S06]  /*149f0*/  FFMA.FTZ R169, R2, R223, -R137 ;  /* 0x000000df02a97223 */ /* 0x000fcc0000010889 */
[----:B------:R-:W3:Y:S01]  /*14a00*/  MUFU.EX2 R105, R105 ;  /* 0x0000006900697308 */ /* 0x000ee20000000800 */
[----:B------:R-:W-:-:S01]  /*14a10*/  FADD.FTZ R122, R40, R43 ;  /* 0x0000002b287a7221 */ /* 0x000fc20000010000 */
[----:B0-----:R-:W-:-:S06]  /*14a20*/  FADD.FTZ R43, R111, R120 ;  /* 0x000000786f2b7221 */ /* 0x001fcc0000010000 */
[----:B------:R-:W0:Y:S01]  /*14a30*/  MUFU.EX2 R113, R113 ;  /* 0x0000007100717308 */ /* 0x000e220000000800 */
[----:B------:R-:W-:-:S01]  /*14a40*/  FADD.FTZ R45, R149, R122 ;  /* 0x0000007a952d7221 */ /* 0x000fc20000010000 */
[----:B-1----:R-:W-:Y:S01]  /*14a50*/  FADD.FTZ R120, R88, R43 ;  /* 0x0000002b58787221 */ /* 0x002fe20000010000 */
[----:B------:R-:W-:-:S01]  /*14a60*/  FFMA.FTZ R59, R2, R65, -R82 ;  /* 0x00000041023b7223 */ /* 0x000fc20000010852 */
[----:B------:R-:W-:Y:S01]  /*14a70*/  FFMA.FTZ R114, R2, R67, -R82 ;  /* 0x0000004302727223 */ /* 0x000fe20000010852 */
[----:B------:R-:W-:-:S03]  /*14a80*/  FADD.FTZ R122, R42, R45 ;  /* 0x0000002d2a7a7221 */ /* 0x000fc60000010000 */
[----:B------:R-:W1:Y:S01]  /*14a90*/  MUFU.EX2 R89, R89 ;  /* 0x0000005900597308 */ /* 0x000e620000000800 */
[----:B---3--:R-:W-:-:S01]  /*14aa0*/  FADD.FTZ R45, R105, R120 ;  /* 0x00000078692d7221 */ /* 0x008fc20000010000 */
[----:B------:R-:W-:Y:S01]  /*14ab0*/  FADD.FTZ R122, R117, R122 ;  /* 0x0000007a757a7221 */ /* 0x000fe20000010000 */
[----:B------:R-:W-:-:S01]  /*14ac0*/  FFMA.FTZ R65, R2, R49, -R82 ;  /* 0x0000003102417223 */ /* 0x000fc20000010852 */
[----:B------:R-:W-:Y:S01]  /*14ad0*/  FFMA.FTZ R118, R2, R71, -R82 ;  /* 0x0000004702767223 */ /* 0x000fe20000010852 */
[----:B------:R-:W-:-:S01]  /*14ae0*/  FADD.FTZ R120, R104, R45 ;  /* 0x0000002d68787221 */ /* 0x000fc20000010000 */
[----:B------:R-:W-:Y:S01]  /*14af0*/  FFMA.FTZ R49, R2, R47, -R82 ;  /* 0x0000002f02317223 */ /* 0x000fe20000010852 */
[----:B------:R-:W-:-:S01]  /*14b00*/  FADD.FTZ R47, R21, R122 ;  /* 0x0000007a152f7221 */ /* 0x000fc20000010000 */
[----:B------:R-:W3:Y:S01]  /*14b10*/  MUFU.EX2 R91, R91 ;  /* 0x0000005b005b7308 */ /* 0x000ee20000000800 */
[----:B0-----:R-:W-:-:S07]  /*14b20*/  FADD.FTZ R120, R113, R120 ;  /* 0x0000007871787221 */ /* 0x001fce0000010000 */
[----:B------:R-:W0:Y:S01]  /*14b30*/  MUFU.EX2 R99, R99 ;  /* 0x0000006300637308 */ /* 0x000e220000000800 */
[----:B------:R-:W-:-:S01]  /*14b40*/  FADD.FTZ R67, R44, R47 ;  /* 0x0000002f2c437221 */ /* 0x000fc20000010000 */
[----:B------:R-:W-:Y:S01]  /*14b50*/  FADD.FTZ R47, R15, R120 ;  /* 0x000000780f2f7221 */ /* 0x000fe20000010000 */
[----:B------:R-:W-:-:S05]  /*14b60*/  FFMA.FTZ R45, R2, R26, -R82 ;  /* 0x0000001a022d7223 */ /* 0x000fca0000010852 */
[----:B------:R-:W4:Y:S01]  /*14b70*/  MUFU.EX2 R75, R75 ;  /* 0x0000004b004b7308 */ /* 0x000f220000000800 */
[----:B------:R-:W-:-:S01]  /*14b80*/  FADD.FTZ R26, R46, R67 ;  /* 0x000000432e1a7221 */ /* 0x000fc20000010000 */
[----:B------:R-:W-:Y:S01]  /*14b90*/  FADD.FTZ R47, R92, R47 ;  /* 0x0000002f5c2f7221 */ /* 0x000fe20000010000 */
[----:B------:R-:W-:Y:S01]  /*14ba0*/  F2FP.SATFINITE.E4M3.F32.PACK_AB_MERGE_C R204, R77, R54, RZ ;  /* 0x000000364dcc723e */ /* 0x000fe200048070ff */
[----:B------:R-:W-:Y:S02]  /*14bb0*/  @!P1 VIADD R3, R3, 0x2e840 ;  /* 0x0002e84003039836 */ /* 0x000fe40000000000 */
[----:B------:R-:W-:-:S01]  /*14bc0*/  FADD.FTZ R67, R93, R26 ;  /* 0x0000001a5d437221 */ /* 0x000fc20000010000 */
[----:B------:R-:W-:Y:S01]  /*14bd0*/  FADD.FTZ R120, R106, R47 ;  /* 0x0000002f6a787221 */ /* 0x000fe20000010000 */
[----:B------:R-:W2:Y:S02]  /*14be0*/  MUFU.EX2 R112, R112 ;  /* 0x0000007000707308 */ /* 0x000ea40000000800 */
[----:B------:R-:W-:-:S01]  /*14bf0*/  FADD.FTZ R122, R48, R67 ;  /* 0x00000043307a7221 */ /* 0x000fc20000010000 */
[----:B------:R-:W-:-:S05]  /*14c00*/  FADD.FTZ R120, R95, R120 ;  /* 0x000000785f787221 */ /* 0x000fca0000010000 */
[----:B------:R-:W2:Y:S01]  /*14c10*/  MUFU.EX2 R57, R57 ;  /* 0x0000003900397308 */ /* 0x000ea20000000800 */
[----:B------:R-:W-:-:S01]  /*14c20*/  FADD.FTZ R71, R151, R122 ;  /* 0x0000007a97477221 */ /* 0x000fc20000010000 */
[----:B-1----:R-:W-:Y:S01]  /*14c30*/  FADD.FTZ R67, R89, R120 ;  /* 0x0000007859437221 */ /* 0x002fe20000010000 */
[----:B------:R-:W-:Y:S01]  /*14c40*/  F2FP.SATFINITE.E4M3.F32.PACK_AB_MERGE_C R206, R85, R58, RZ ;  /* 0x0000003a55ce723e */ /* 0x000fe200048070ff */
[----:B------:R-:W-:Y:S01]  /*14c50*/  FFMA.FTZ R70, R2, R221, -R137 ;  /* 0x000000dd02467223 */ /* 0x000fe20000010889 */
[----:B------:R-:W-:-:S01]  /*14c60*/  FADD.FTZ R20, R50, R71 ;  /* 0x0000004732147221 */ /* 0x000fc20000010000 */
[----:B------:R-:W-:Y:S02]  /*14c70*/  FADD.FTZ R28, R94, R67 ;  /* 0x000000435e1c7221 */ /* 0x000fe40000010000 */
[----:B------:R1:W-:Y:S01]  /*14c80*/  MUFU.EX2 R26, R61 ;  /* 0x0000003d001a7308 */ /* 0x0003e20000000800 */
[----:B------:R-:W-:-:S04]  /*14c90*/  FADD.FTZ R67, R101, R20 ;  /* 0x0000001465437221 */ /* 0x000fc80000010000 */
[----:B------:R-:W-:-:S03]  /*14ca0*/  FADD.FTZ R36, R52, R67 ;  /* 0x0000004334247221 */ /* 0x000fc60000010000 */
[----:B------:R3:W-:Y:S01]  /*14cb0*/  MUFU.EX2 R47, R63 ;  /* 0x0000003f002f7308 */ /* 0x0007e20000000800 */
[----:B-1----:R-:W-:-:S04]  /*14cc0*/  FADD.FTZ R61, R97, R28 ;  /* 0x0000001c613d7221 */ /* 0x002fc80000010000 */
[----:B------:R-:W-:Y:S01]  /*14cd0*/  FADD.FTZ R28, R108, R61 ;  /* 0x0000003d6c1c7221 */ /* 0x000fe20000010000 */
[----:B------:R-:W-:Y:S02]  /*14ce0*/  @!P1 PRMT R3, RZ, 0x654, R3 ;  /* 0x00000654ff039816 */ /* 0x000fe40000000003 */
[----:B------:R-:W1:Y:S01]  /*14cf0*/  MUFU.EX2 R102, R102 ;  /* 0x0000006600667308 */ /* 0x000e620000000800 */
[----:B---3--:R-:W-:-:S01]  /*14d00*/  FADD.FTZ R63, R73, R36 ;  /* 0x00000024493f7221 */ /* 0x008fc20000010000 */
[----:B------:R-:W-:Y:S01]  /*14d10*/  FADD.FTZ R61, R91, R28 ;  /* 0x0000001c5b3d7221 */ /* 0x000fe20000010000 */
[----:B------:R3:W-:Y:S02]  /*14d20*/  @!P1 SYNCS.ARRIVE.TRANS64.RED.A1T0 RZ, [R3+URZ], RZ ;  /* 0x000000ff03ff99a7 */ /* 0x0007e4000810043f */
[----:B------:R-:W-:-:S01]  /*14d30*/  FADD.FTZ R36, R54, R63 ;  /* 0x0000003f36247221 */ /* 0x000fc20000010000 */
[----:B------:R-:W-:Y:S02]  /*14d40*/  FADD.FTZ R28, R96, R61 ;  /* 0x0000003d601c7221 */ /* 0x000fe40000010000 */
[----:B------:R-:W1:Y:S01]  /*14d50*/  MUFU.EX2 R59, R59 ;  /* 0x0000003b003b7308 */ /* 0x000e620000000800 */
[----:B------:R-:W-:-:S01]  /*14d60*/  FADD.FTZ R77, R77, R36 ;  /* 0x000000244d4d7221 */ /* 0x000fc20000010000 */
[----:B0-----:R-:W-:-:S03]  /*14d70*/  FADD.FTZ R61, R99, R28 ;  /* 0x0000001c633d7221 */ /* 0x001fc60000010000 */
[----:B------:R-:W-:Y:S01]  /*14d80*/  FADD.FTZ R28, R56, R77 ;  /* 0x0000004d381c7221 */ /* 0x000fe20000010000 */
[----:B------:R-:W-:-:S01]  /*14d90*/  FADD.FTZ R36, R110, R61 ;  /* 0x0000003d6e247221 */ /* 0x000fc20000010000 */
[----:B------:R-:W-:Y:S01]  /*14da0*/  F2FP.SATFINITE.E4M3.F32.PACK_AB_MERGE_C R226, R143, R24, R226 ;  /* 0x000000188fe2723e */ /* 0x000fe200048070e2 */
[----:B------:R-:W0:Y:S01]  /*14db0*/  MUFU.EX2 R116, R116 ;  /* 0x0000007400747308 */ /* 0x000e220000000800 */
[----:B------:R-:W-:-:S01]  /*14dc0*/  FADD.FTZ R63, R81, R28 ;  /* 0x0000001c513f7221 */ /* 0x000fc20000010000 */
[----:B----4-:R-:W-:-:S03]  /*14dd0*/  FADD.FTZ R61, R75, R36 ;  /* 0x000000244b3d7221 */ /* 0x010fc60000010000 */
[----:B------:R-:W-:Y:S01]  /*14de0*/  FADD.FTZ R42, R58, R63 ;  /* 0x0000003f3a2a7221 */ /* 0x000fe20000010000 */
[----:B------:R-:W-:-:S01]  /*14df0*/  FADD.FTZ R36, R100, R61 ;  /* 0x0000003d64247221 */ /* 0x000fc20000010000 */
[----:B---3--:R-:W-:Y:S01]  /*14e00*/  FFMA.FTZ R3, R2, R207, -R82 ;  /* 0x000000cf02037223 */ /* 0x008fe20000010852 */
[----:B------:R-:W-:Y:S01]  /*14e10*/  F2FP.SATFINITE.E4M3.F32.PACK_AB_MERGE_C R220, R147, R32, R220 ;  /* 0x0000002093dc723e */ /* 0x000fe200048070dc */
[----:B------:R-:W-:Y:S01]  /*14e20*/  FADD.FTZ R85, R85, R42 ;  /* 0x0000002a55557221 */ /* 0x000fe20000010000 */
[----:B------:R-:W-:-:S01]  /*14e30*/  FADD.FTZ R61, R79, R36 ;  /* 0x000000244f3d7221 */ /* 0x000fc20000010000 */
[----:B--2---:R-:W-:Y:S01]  /*14e40*/  F2FP.SATFINITE.E4M3.F32.PACK_AB_MERGE_C R79, R112, R79, RZ ;  /* 0x0000004f704f723e */ /* 0x004fe200048070ff */
[----:B------:R-:W-:Y:S01]  /*14e50*/  MUFU.EX2 R114, R114 ;  /* 0x0000007200727308 */ /* 0x000fe20000000800 */
[----:B------:R-:W-:-:S01]  /*14e60*/  FADD.FTZ R24, R60, R85 ;  /* 0x000000553c187221 */ /* 0x000fc20000010000 */
[----:B------:R-:W-:-:S03]  /*14e70*/  FADD.FTZ R112, R112, R61 ;  /* 0x0000003d70707221 */ /* 0x000fc60000010000 */
[----:B------:R-:W-:-:S03]  /*14e80*/  FADD.FTZ R61, R155, R24 ;  /* 0x000000189b3d7221 */ /* 0x000fc60000010000 */
[----:B------:R-:W2:Y:S01]  /*14e90*/  MUFU.EX2 R3, R3 ;  /* 0x0000000300037308 */ /* 0x000ea20000000800 */
[----:B------:R-:W-:Y:S01]  /*14ea0*/  F2FP.SATFINITE.E4M3.F32.PACK_AB_MERGE_C R200, R93, R46, RZ ;  /* 0x0000002e5dc8723e */ /* 0x000fe200048070ff */
[----:B------:R-:W-:-:S06]  /*14eb0*/  FADD.FTZ R32, R62, R61 ;  /* 0x0000003d3e207221 */ /* 0x000fcc0000010000 */
[----:B------:R3:W-:Y:S01]  /*14ec0*/  MUFU.EX2 R28, R51 ;  /* 0x00000033001c7308 */ /* 0x0007e20000000800 */
[C---:B------:R-:W-:Y:S01]  /*14ed0*/  F2FP.SATFINITE.E4M3.F32.PACK_AB_MERGE_C R208, R157.reuse, R62, RZ ;  /* 0x0000003e9dd0723e */ /* 0x040fe200048070ff */
[----:B------:R-:W-:-:S06]  /*14ee0*/  FADD.FTZ R157, R157, R32 ;  /* 0x000000209d9d7221 */ /* 0x000fcc0000010000 */
[----:B------:R-:W4:Y:S01]  /*14ef0*/  MUFU.EX2 R43, R211 ;  /* 0x000000d3002b7308 */ /* 0x000f220000000800 */
[----:B---3--:R-:W-:-:S01]  /*14f00*/  FADD.FTZ R51, R57, R112 ;  /* 0x0000007039337221 */ /* 0x008fc20000010000 */
[----:B------:R-:W-:-:S03]  /*14f10*/  F2FP.SATFINITE.E4M3.F32.PACK_AB_MERGE_C R200, R44, R21, R200 ;  /* 0x000000152cc8723e */ /* 0x000fc600048070c8 */
[----:B-1----:R-:W-:-:S03]  /*14f20*/  FADD.FTZ R24, R102, R51 ;  /* 0x0000003366187221 */ /* 0x002fc60000010000 */
[----:B------:R-:W1:Y:S01]  /*14f30*/  MUFU.EX2 R118, R118 ;  /* 0x0000007600767308 */ /* 0x000e620000000800 */
[----:B------:R-:W-:-:S01]  /*14f40*/  FADD.FTZ R21, R59, R24 ;  /* 0x000000183b157221 */ /* 0x000fc20000010000 */
[----:B------:R-:W-:Y:S01]  /*14f50*/  FADD.FTZ R24, R64, R157 ;  /* 0x0000009d40187221 */ /* 0x000fe20000010000 */
[C---:B0-----:R-:W-:Y:S02]  /*14f60*/  F2FP.SATFINITE.E4M3.F32.PACK_AB_MERGE_C R59, R116.reuse, R59, RZ ;  /* 0x0000003b743b723e */ /* 0x041fe400048070ff */
[----:B------:R-:W-:Y:S01]  /*14f70*/  FADD.FTZ R116, R116, R21 ;  /* 0x0000001574747221 */ /* 0x000fe20000010000 */
[----:B------:R-:W-:-:S01]  /*14f80*/  FADD.FTZ R51, R159, R24 ;  /* 0x000000189f337221 */ /* 0x000fc20000010000 */
[----:B------:R-:W-:Y:S01]  /*14f90*/  F2FP.SATFINITE.E4M3.F32.PACK_AB_MERGE_C R210, R31, R66, RZ ;  /* 0x000000421fd2723e */ /* 0x000fe200048070ff */
[----:B------:R-:W-:Y:S01]  /*14fa0*/  MUFU.EX2 R49, R49 ;  /* 0x0000003100317308 */ /* 0x000fe20000000800 */
[----:B--2---:R-:W-:-:S01]  /*14fb0*/  FADD.FTZ R21, R3, R116 ;  /* 0x0000007403157221 */ /* 0x004fc20000010000 */
[----:B------:R-:W-:-:S03]  /*14fc0*/  FADD.FTZ R36, R66, R51 ;  /* 0x0000003342247221 */ /* 0x000fc60000010000 */
[----:B------:R-:W-:Y:S01]  /*14fd0*/  FADD.FTZ R32, R114, R21 ;  /* 0x0000001572207221 */ /* 0x000fe20000010000 */
[----:B------:R-:W-:-:S02]  /*14fe0*/  FADD.FTZ R31, R31, R36 ;  /* 0x000000241f1f7221 */ /* 0x000fc40000010000 */
[----:B------:R-:W0:Y:S01]  /*14ff0*/  MUFU.EX2 R20, R65 ;  /* 0x0000004100147308 */ /* 0x000e220000000800 */
[----:B----4-:R-:W-:-:S01]  /*15000*/  FADD.FTZ R21, R43, R32 ;  /* 0x000000202b157221 */ /* 0x010fc20000010000 */
[----:B------:R-:W-:Y:S01]  /*15010*/  F2FP.SATFINITE.E4M3.F32.PACK_AB_MERGE_C R212, R39, R38, RZ ;  /* 0x0000002627d4723e */ /* 0x000fe200048070ff */
[----:B------:R-:W-:-:S02]  /*15020*/  FADD.FTZ R32, R34, R31 ;  /* 0x0000001f22207221 */ /* 0x000fc40000010000 */
[----:B-1----:R-:W-:Y:S01]  /*15030*/  FADD.FTZ R21, R118, R21 ;  /* 0x0000001576157221 */ /* 0x002fe20000010000 */
[C---:B------:R-:W-:Y:S02]  /*15040*/  F2FP.SATFINITE.E4M3.F32.PACK_AB_MERGE_C R212, R35.reuse, R34, R212 ;  /* 0x0000002223d4723e */ /* 0x040fe400048070d4 */
[----:B------:R-:W1:Y:S01]  /*15050*/  MUFU.EX2 R41, R41 ;  /* 0x0000002900297308 */ /* 0x000e620000000800 */
[----:B------:R-:W-:-:S01]  /*15060*/  FADD.FTZ R35, R35, R32 ;  /* 0x0000002023237221 */ /* 0x000fc20000010000 */
[----:B------:R-:W-:Y:S01]  /*15070*/  FADD.FTZ R32, R26, R21 ;  /* 0x000000151a207221 */ /* 0x000fe20000010000 */
[----:B------:R-:W-:-:S05]  /*15080*/  FFMA.FTZ R227, R2, R227, -R82 ;  /* 0x000000e302e37223 */ /* 0x000fca0000010852 */
[----:B------:R-:W-:Y:S01]  /*15090*/  MUFU.EX2 R53, R53 ;  /* 0x0000003500357308 */ /* 0x000fe20000000800 */
[----:B------:R-:W-:-:S01]  /*150a0*/  FADD.FTZ R21, R47, R32 ;  /* 0x000000202f157221 */ /* 0x000fc20000010000 */
[----:B------:R-:W-:Y:S01]  /*150b0*/  FFMA.FTZ R55, R2, R55, -R82 ;  /* 0x0000003702377223 */ /* 0x000fe20000010852 */
[----:B------:R-:W-:-:S05]  /*150c0*/  FADD.FTZ R38, R38, R35 ;  /* 0x0000002326267221 */ /* 0x000fca0000010000 */
[----:B------:R-:W2:Y:S01]  /*150d0*/  MUFU.EX2 R68, R68 ;  /* 0x0000004400447308 */ /* 0x000ea20000000800 */
[----:B------:R-:W-:Y:S01]  /*150e0*/  F2FP.SATFINITE.E4M3.F32.PACK_AB_MERGE_C R224, R141, R14, R224 ;  /* 0x0000000e8de0723e */ /* 0x000fe200048070e0 */
[----:B0-----:R-:W-:-:S06]  /*150f0*/  FADD.FTZ R32, R20, R21 ;  /* 0x0000001514207221 */ /* 0x001fcc0000010000 */
[----:B------:R-:W-:Y:S01]  /*15100*/  MUFU.EX2 R70, R70 ;  /* 0x0000004600467308 */ /* 0x000fe20000000800 */
[----:B------:R-:W-:-:S07]  /*15110*/  FADD.FTZ R38, R39, R38 ;  /* 0x0000002627267221 */ /* 0x000fce0000010000 */
[----:B------:R-:W0:Y:S01]  /*15120*/  MUFU.EX2 R169, R169 ;  /* 0x000000a900a97308 */ /* 0x000e220000000800 */
[----:B------:R-:W-:-:S01]  /*15130*/  FFMA.FTZ R27, R2, R27, -R82 ;  /* 0x0000001b021b7223 */ /* 0x000fc20000010852 */
[----:B------:R-:W-:-:S06]  /*15140*/  FADD.FTZ R32, R49, R32 ;  /* 0x0000002031207221 */ /* 0x000fcc0000010000 */
[----:B------:R-:W3:Y:S01]  /*15150*/  MUFU.EX2 R14, R227 ;  /* 0x000000e3000e7308 */ /* 0x000ee20000000800 */
[----:B-1----:R-:W-:-:S01]  /*15160*/  FADD.FTZ R21, R41, R38 ;  /* 0x0000002629157221 */ /* 0x002fc20000010000 */
[----:B------:R-:W-:-:S06]  /*15170*/  FFMA.FTZ R30, R2, R30, -R82 ;  /* 0x0000001e021e7223 */ /* 0x000fcc0000010852 */
[----:B------:R-:W1:Y:S01]  /*15180*/  MUFU.EX2 R55, R55 ;  /* 0x0000003700377308 */ /* 0x000e620000000800 */
[----:B--2---:R-:W-:-:S07]  /*15190*/  FADD.FTZ R21, R68, R21 ;  /* 0x0000001544157221 */ /* 0x004fce0000010000 */
[----:B------:R-:W-:Y:S08]  /*151a0*/  MUFU.EX2 R72, R72 ;  /* 0x0000004800487308 */ /* 0x000ff00000000800 */
[----:B------:R-:W-:Y:S08]  /*151b0*/  MUFU.EX2 R74, R74 ;  /* 0x0000004a004a7308 */ /* 0x000ff00000000800 */
[----:B------:R-:W2:Y:S01]  /*151c0*/  MUFU.EX2 R29, R29 ;  /* 0x0000001d001d7308 */ /* 0x000ea20000000800 */
[----:B0-----:R-:W-:Y:S01]  /*151d0*/  F2FP.SATFINITE.E4M3.F32.PACK_AB_MERGE_C R214, R169, R70, RZ ;  /* 0x00000046a9d6723e */ /* 0x001fe200048070ff */
[----:B------:R-:W-:-:S06]  /*151e0*/  FFMA.FTZ R69, R2, R69, -R82 ;  /* 0x0000004502457223 */ /* 0x000fcc0000010852 */
[----:B------:R-:W0:Y:S01]  /*151f0*/  MUFU.EX2 R45, R45 ;  /* 0x0000002d002d7308 */ /* 0x000e220000000800 */
[----:B------:R-:W-:-:S07]  /*15200*/  FADD.FTZ R70, R70, R21 ;  /* 0x0000001546467221 */ /* 0x000fce0000010000 */
[----:B------:R4:W-:Y:S01]  /*15210*/  MUFU.EX2 R24, R27 ;  /* 0x0000001b00187308 */ /* 0x0009e20000000800 */
[----:B------:R-:W-:-:S07]  /*15220*/  F2FP.SATFINITE.E4M3.F32.PACK_AB_MERGE_C R31, R49, R20, RZ ;  /* 0x00000014311f723e */ /* 0x000fce00048070ff */
[----:B------:R-:W0:Y:S01]  /*15230*/  MUFU.EX2 R25, R25 ;  /* 0x0000001900197308 */ /* 0x000e220000000800 */
[----:B----4-:R-:W-:-:S04]  /*15240*/  FADD.FTZ R27, R53, R32 ;  /* 0x00000020351b7221 */ /* 0x010fc80000010000 */
[----:B------:R-:W-:Y:S01]  /*15250*/  FADD.FTZ R27, R28, R27 ;  /* 0x0000001b1c1b7221 */ /* 0x000fe20000010000 */
[----:B------:R-:W-:-:S02]  /*15260*/  FFMA.FTZ R163, R2, R163, -R82 ;  /* 0x000000a302a37223 */ /* 0x000fc40000010852 */
[----:B------:R-:W4:Y:S01]  /*15270*/  MUFU.EX2 R30, R30 ;  /* 0x0000001e001e7308 */ /* 0x000f220000000800 */
[----:B---3--:R-:W-:-:S01]  /*15280*/  FADD.FTZ R20, R14, R27 ;  /* 0x0000001b0e147221 */ /* 0x008fc20000010000 */
[----:B------:R-:W-:Y:S01]  /*15290*/  FADD.FTZ R169, R169, R70 ;  /* 0x00000046a9a97221 */ /* 0x000fe20000010000 */
[----:B------:R-:W-:-:S01]  /*152a0*/  FFMA.FTZ R165, R2, R165, -R82 ;  /* 0x000000a502a57223 */ /* 0x000fc20000010852 */
[C-C-:B------:R-:W-:Y:S01]  /*152b0*/  FFMA.FTZ R167, R2.reuse, R167, -R82.reuse ;  /* 0x000000a702a77223 */ /* 0x140fe20000010852 */
[----:B------:R-:W-:Y:S01]  /*152c0*/  F2FP.SATFINITE.E4M3.F32.PACK_AB_MERGE_C R201, R95, R106, RZ ;  /* 0x0000006a5fc9723e */ /* 0x000fe200048070ff */
[----:B------:R-:W-:Y:S01]  /*152d0*/  FFMA.FTZ R82, R2, R171, -R82 ;  /* 0x000000ab02527223 */ /* 0x000fe20000010852 */
[C---:B-1----:R-:W-:Y:S01]  /*152e0*/  F2FP.SATFINITE.E4M3.F32.PACK_AB_MERGE_C R21, R55.reuse, R14, RZ ;  /* 0x0000000e3715723e */ /* 0x042fe200048070ff */
[----:B------:R-:W1:Y:S01]  /*152f0*/  MUFU.EX2 R69, R69 ;  /* 0x0000004500457308 */ /* 0x000e620000000800 */
[----:B------:R-:W-:-:S01]  /*15300*/  FADD.FTZ R20, R55, R20 ;  /* 0x0000001437147221 */ /* 0x000fc20000010000 */
[----:B--2---:R-:W-:Y:S01]  /*15310*/  F2FP.SATFINITE.E4M3.F32.PACK_AB_MERGE_C R27, R29, R74, RZ ;  /* 0x0000004a1d1b723e */ /* 0x004fe200048070ff */
[----:B------:R-:W-:-:S01]  /*15320*/  FADD.FTZ R14, R72, R169 ;  /* 0x000000a9480e7221 */ /* 0x000fc20000010000 */
[----:B------:R-:W-:Y:S01]  /*15330*/  F2FP.SATFINITE.E4M3.F32.PACK_AB_MERGE_C R201, R92, R15, R201 ;  /* 0x0000000f5cc9723e */ /* 0x000fe200048070c9 */
[----:B0-----:R-:W-:-:S03]  /*15340*/  FADD.FTZ R15, R45, R20 ;  /* 0x000000142d0f7221 */ /* 0x001fc60000010000 */
[----:B------:R-:W-:Y:S01]  /*15350*/  MUFU.EX2 R12, R12 ;  /* 0x0000000c000c7308 */ /* 0x000fe20000000800 */
[C---:B------:R-:W-:Y:S01]  /*15360*/  F2FP.SATFINITE.E4M3.F32.PACK_AB_MERGE_C R216, R25.reuse, R72, R27 ;  /* 0x0000004819d8723e */ /* 0x040fe2000480701b */
[----:B------:R-:W-:-:S06]  /*15370*/  FADD.FTZ R25, R25, R14 ;  /* 0x0000000e19197221 */ /* 0x000fcc0000010000 */
[----:B------:R-:W0:Y:S01]  /*15380*/  MUFU.EX2 R235, R235 ;  /* 0x000000eb00eb7308 */ /* 0x000e220000000800 */
[----:B------:R-:W-:-:S07]  /*15390*/  FADD.FTZ R15, R24, R15 ;  /* 0x0000000f180f7221 */ /* 0x000fce0000010000 */
[----:B------:R-:W2:Y:S08]  /*153a0*/  MUFU.EX2 R163, R163 ;  /* 0x000000a300a37308 */ /* 0x000eb00000000800 */
[----:B------:R-:W3:Y:S01]  /*153b0*/  MUFU.EX2 R76, R76 ;  /* 0x0000004c004c7308 */ /* 0x000ee20000000800 */
[----:B----4-:R-:W-:-:S07]  /*153c0*/  FADD.FTZ R20, R30, R15 ;  /* 0x0000000f1e147221 */ /* 0x010fce0000010000 */
[----:B------:R-:W4:Y:S01]  /*153d0*/  MUFU.EX2 R173, R173 ;  /* 0x000000ad00ad7308 */ /* 0x000f220000000800 */
[----:B------:R-:W-:-:S07]  /*153e0*/  FADD.FTZ R74, R74, R25 ;  /* 0x000000194a4a7221 */ /* 0x000fce0000010000 */
[----:B------:R-:W-:Y:S08]  /*153f0*/  MUFU.EX2 R167, R167 ;  /* 0x000000a700a77308 */ /* 0x000ff00000000800 */
[----:B------:R-:W4:Y:S08]  /*15400*/  MUFU.EX2 R82, R82 ;  /* 0x0000005200527308 */ /* 0x000f300000000800 */
[----:B------:R-:W4:Y:S01]  /*15410*/  MUFU.EX2 R14, R165 ;  /* 0x000000a5000e7308 */ /* 0x000f220000000800 */
[----:B------:R-:W-:Y:S01]  /*15420*/  F2FP.SATFINITE.E4M3.F32.PACK_AB_MERGE_C R43, R118, R43, RZ ;  /* 0x0000002b762b723e */ /* 0x000fe200048070ff */
[----:B-1----:R-:W-:Y:S01]  /*15430*/  FADD.FTZ R20, R69, R20 ;  /* 0x0000001445147221 */ /* 0x002fe20000010000 */
[----:B------:R-:W-:-:S01]  /*15440*/  FADD.FTZ R29, R29, R74 ;  /* 0x0000004a1d1d7221 */ /* 0x000fc20000010000 */
[----:B0-----:R-:W-:-:S02]  /*15450*/  F2FP.SATFINITE.E4M3.F32.PACK_AB_MERGE_C R15, R235, R12, RZ ;  /* 0x0000000ceb0f723e */ /* 0x001fc400048070ff */
[----:B------:R-:W-:Y:S02]  /*15460*/  ISETP.GE.AND P1, PT, R232, R103, PT ;  /* 0x00000067e800720c */ /* 0x000fe40003f26270 */
[----:B------:R-:W-:Y:S01]  /*15470*/  F2FP.SATFINITE.E4M3.F32.PACK_AB_MERGE_C R211, R114, R3, R43 ;  /* 0x0000000372d3723e */ /* 0x000fe2000480702b */
[----:B--2---:R-:W-:-:S01]  /*15480*/  FADD.FTZ R3, R163, R20 ;  /* 0x00000014a3037221 */ /* 0x004fc20000010000 */
[----:B------:R-:W-:Y:S01]  /*15490*/  F2FP.SATFINITE.E4M3.F32.PACK_AB_MERGE_C R213, R47, R26, R31 ;  /* 0x0000001a2fd5723e */ /* 0x000fe2000480701f */
[----:B---3--:R-:W-:-:S01]  /*154a0*/  FADD.FTZ R26, R76, R29 ;  /* 0x0000001d4c1a7221 */ /* 0x008fc20000010000 */
[C---:B----4-:R-:W-:Y:S02]  /*154b0*/  F2FP.SATFINITE.E4M3.F32.PACK_AB_MERGE_C R218, R173.reuse, R76, R15 ;  /* 0x0000004cadda723e */ /* 0x050fe4000480700f */
[----:B------:R-:W-:Y:S01]  /*154c0*/  F2FP.SATFINITE.E4M3.F32.PACK_AB_MERGE_C R15, R82, R167, RZ ;  /* 0x000000a7520f723e */ /* 0x000fe200048070ff */
[----:B------:R-:W-:Y:S01]  /*154d0*/  FADD.FTZ R173, R173, R26 ;  /* 0x0000001aadad7221 */ /* 0x000fe20000010000 */
[----:B------:R-:W-:-:S02]  /*154e0*/  FADD.FTZ R20, R14, R3 ;  /* 0x000000030e147221 */ /* 0x000fc40000010000 */
[----:B------:R-:W-:Y:S01]  /*154f0*/  F2FP.SATFINITE.E4M3.F32.PACK_AB_MERGE_C R219, R14, R163, R15 ;  /* 0x000000a30edb723e */ /* 0x000fe2000480700f */
[----:B------:R-:W-:Y:S01]  /*15500*/  IMAD.MOV.U32 R25, RZ, RZ, RZ ;  /* 0x000000ffff197224 */ /* 0x000fe200078e00ff */
[----:B------:R-:W-:Y:S01]  /*15510*/  F2FP.SATFINITE.E4M3.F32.PACK_AB_MERGE_C R202, R101, R50, RZ ;  /* 0x0000003265ca723e */ /* 0x000fe200048070ff */
[----:B------:R-:W-:-:S01]  /*15520*/  FADD.FTZ R15, R167, R20 ;  /* 0x00000014a70f7221 */ /* 0x000fc20000010000 */
[----:B------:R-:W-:Y:S01]  /*15530*/  F2FP.SATFINITE.E4M3.F32.PACK_AB_MERGE_C R86, R121, R86, RZ ;  /* 0x000000567956723e */ /* 0x000fe200048070ff */
[----:B------:R-:W-:-:S01]  /*15540*/  FADD.FTZ R12, R12, R173 ;  /* 0x000000ad0c0c7221 */ /* 0x000fc20000010000 */
[----:B------:R-:W-:Y:S02]  /*15550*/  F2FP.SATFINITE.E4M3.F32.PACK_AB_MERGE_C R90, R123, R90, RZ ;  /* 0x0000005a7b5a723e */ /* 0x000fe400048070ff */
[----:B------:R-:W-:Y:S02]  /*15560*/  F2FP.SATFINITE.E4M3.F32.PACK_AB_MERGE_C R221, R111, R98, RZ ;  /* 0x000000626fdd723e */ /* 0x000fe400048070ff */
[----:B------:R-:W-:-:S02]  /*15570*/  F2FP.SATFINITE.E4M3.F32.PACK_AB_MERGE_C R30, R69, R30, RZ ;  /* 0x0000001e451e723e */ /* 0x000fc400048070ff */
[----:B------:R-:W-:Y:S02]  /*15580*/  F2FP.SATFINITE.E4M3.F32.PACK_AB_MERGE_C R223, R113, R104, RZ ;  /* 0x0000006871df723e */ /* 0x000fe400048070ff */
[----:B------:R-:W-:Y:S02]  /*15590*/  F2FP.SATFINITE.E4M3.F32.PACK_AB_MERGE_C R97, R108, R97, RZ ;  /* 0x000000616c61723e */ /* 0x000fe400048070ff */
[----:B------:R-:W-:Y:S01]  /*155a0*/  F2FP.SATFINITE.E4M3.F32.PACK_AB_MERGE_C R99, R110, R99, RZ ;  /* 0x000000636e63723e */ /* 0x000fe200048070ff */
        /* <DEDUP_REMOVED lines=81> */
[----:B------:R-:W-:Y:S01]  /*15ac0*/  IMAD.MOV.U32 R86, RZ, RZ, R25 ;  /* 0x000000ffff567224 */ /* 0x000fe200078e0019 */
[----:B------:R-:W-:Y:S06]  /*15ad0*/  @!P1 BRA `(.L_x_6426) ;  /* 0x0000004000b09947 */ /* 0x000fec0003800000 */
[----:B------:R-:W-:Y:S01]  /*15ae0*/  IMAD.MOV.U32 R14, RZ, RZ, R13 ;  /* 0x000000ffff0e7224 */ /* 0x000fe200078e000d */
[----:B------:R-:W-:Y:S01]  /*15af0*/  MOV R3, R0 ;  /* 0x0000000000037202 */ /* 0x000fe20000000f00 */
        /* <DEDUP_REMOVED lines=32> */
[----:B------:R-:W-:-:S07]  /*15d00*/  CS2R R24, SRZ ;  /* 0x0000000000187805 */ /* 0x000fce000001ff00 */
.L_x_6437:
[----:B------:R-:W2:Y:S01]  /*15d10*/  LDL R0, [R1+0x50] ;  /* 0x0000500001007983 */ /* 0x000ea20000100800 */
[----:B------:R-:W-:Y:S01]  /*15d20*/  ISETP.NE.AND P1, PT, R233, 0x1, PT ;  /* 0x00000001e900780c */ /* 0x000fe20003f25270 */
[----:B------:R-:W-:Y:S05]  /*15d30*/  YIELD ;  /* 0x0000000000007946 */ /* 0x000fea0003800000 */
[----:B------:R-:W-:-:S04]  /*15d40*/  SEL R13, RZ, 0x1, P1 ;  /* 0x00000001ff0d7807 */ /* 0x000fc80000800000 */
[----:B------:R-:W-:Y:S02]  /*15d50*/  LOP3.LUT R236, R12, R13, RZ, 0x3c, !PT ;  /* 0x0000000d0cec7212 */ /* 0x000fe400078e3cff */
[----:B--2---:R-:W-:-:S13]  /*15d60*/  ISETP.NE.AND P1, PT, R0, RZ, PT ;  /* 0x000000ff0000720c */ /* 0x004fda0003f25270 */
[----:B0-----:R-:W-:Y:S05]  /*15d70*/  @P1 BRA `(.L_x_6427) ;  /* 0x00000000003c1947 */ /* 0x001fea0003800000 */
[----:B------:R-:W-:Y:S05]  /*15d80*/  @!P0 BRA `(.L_x_6428) ;  /* 0x0000000000048947 */ /* 0x000fea0003800000 */
[----:B------:R-:W-:Y:S01]  /*15d90*/  BPT.TRAP 0x1 ;  /* 0x000000040000795c */ /* 0x000fe20000300000 */
.L_x_6428:
        /* <DEDUP_REMOVED lines=8> */
.L_x_6429:
[----:B------:R-:W-:Y:S04]  /*15e20*/  BSSY B0, `(.L_x_6427) ;  /* 0x0000004000007945 */ /* 0x000fe80003800000 */
[----:B-1----:R-:W-:Y:S05]  /*15e30*/  @P2 BRA `(.L_x_6430) ;  /* 0x0000000000082947 */ /* 0x002fea0003800000 */
[----:B------:R-:W1:Y:S02]  /*15e40*/  SYNCS.PHASECHK.TRANS64.TRYWAIT P2, [R13+URZ+0x2e830], R0 ;  /* 0x02e830000d0075a7 */ /* 0x000e64000804017f */
[----:B-1----:R-:W-:Y:S05]  /*15e50*/  @!P2 BRA `(.L_x_6431) ;  /* 0x0000010c0018a947 */ /* 0x002fea0003800000 */
.L_x_6430:
[----:B------:R-:W-:Y:S05]  /*15e60*/  BSYNC B0 ;  /* 0x0000000000007941 */ /* 0x000fea0003800000 */
.L_x_6427:
[----:B01----:R-:W2:Y:S01]  /*15e70*/  LDL R0, [R1+0x54] ;  /* 0x0000540001007983 */ /* 0x003ea20000100800 */
[----:B------:R-:W-:Y:S01]  /*15e80*/  VIADD R234, R233, 0x1 ;  /* 0x00000001e9ea7836 */ /* 0x000fe20000000000 */
[----:B------:R-:W-:Y:S05]  /*15e90*/  WARPSYNC.ALL ;  /* 0x0000000000007948 */ /* 0x000fea0003800000 */
[C---:B------:R-:W-:Y:S01]  /*15ea0*/  ISETP.NE.AND P2, PT, R234.reuse, 0x2, PT ;  /* 0x00000002ea00780c */ /* 0x040fe20003f45270 */
[----:B------:R-:W0:Y:S01]  /*15eb0*/  S2R R13, SR_TID.X ;  /* 0x00000000000d7919 */ /* 0x000e220000002100 */
[----:B------:R-:W-:Y:S01]  /*15ec0*/  IMAD.MOV.U32 R89, RZ, RZ, 0x40000040 ;  /* 0x40000040ff597424 */ /* 0x000fe200078e00ff */
[----:B------:R-:W-:Y:S01]  /*15ed0*/  MOV R237, UR38 ;  /* 0x0000002600ed7c02 */ /* 0x000fe20008000f00 */
[----:B------:R-:W-:Y:S01]  /*15ee0*/  IMAD.MOV.U32 R93, RZ, RZ, 0x40000040 ;  /* 0x40000040ff5d7424 */ /* 0x000fe200078e00ff */
[----:B------:R-:W-:Y:S01]  /*15ef0*/  SEL R234, R234, RZ, P2 ;  /* 0x000000ffeaea7207 */ /* 0x000fe20001000000 */
[----:B------:R-:W-:Y:S01]  /*15f00*/  STL [R1+0x11c], R27 ;  /* 0x00011c1b01007387 */ /* 0x000fe20000100800 */
[----:B------:R-:W-:Y:S01]  /*15f10*/  R2UR UR35, R89 ;  /* 0x00000000592372ca */ /* 0x000fe200000e0000 */
[----:B------:R-:W-:Y:S01]  /*15f20*/  IMAD.MOV.U32 R21, RZ, RZ, 0x40000040 ;  /* 0x40000040ff157424 */ /* 0x000fe200078e00ff */
[----:B------:R-:W-:Y:S01]  /*15f30*/  R2UR UR17, R93 ;  /* 0x000000005d1172ca */ /* 0x000fe200000e0000 */
[----:B------:R-:W-:Y:S01]  /*15f40*/  STL [R1+0x118], R26 ;  /* 0x0001181a01007387 */ /* 0x000fe20000100800 */
[----:B------:R-:W-:Y:S01]  /*15f50*/  IMAD.MOV.U32 R91, RZ, RZ, 0x40000040 ;  /* 0x40000040ff5b7424 */ /* 0x000fe200078e00ff */
[----:B------:R-:W-:-:S02]  /*15f60*/  R2UR UR25, R89 ;  /* 0x00000000591972ca */ /* 0x000fc400000e0000 */
[----:B------:R-:W-:Y:S01]  /*15f70*/  STL [R1+0x114], R25 ;  /* 0x0001141901007387 */ /* 0x000fe20000100800 */
[----:B------:R-:W-:Y:S01]  /*15f80*/  R2UR UR19, R21 ;  /* 0x00000000151372ca */ /* 0x000fe200000e0000 */
[----:B------:R-:W-:Y:S01]  /*15f90*/  IMAD.MOV.U32 R21, RZ, RZ, 0x40000040 ;  /* 0x40000040ff157424 */ /* 0x000fe200078e00ff */
[C---:B------:R-:W-:Y:S01]  /*15fa0*/  R2UR UR43, R91.reuse ;  /* 0x000000005b2b72ca */ /* 0x040fe200000e0000 */
[----:B------:R-:W-:Y:S01]  /*15fb0*/  STL [R1+0x110], R24 ;  /* 0x0001101801007387 */ /* 0x000fe20000100800 */
[C---:B------:R-:W-:Y:S02]  /*15fc0*/  R2UR UR5, R91.reuse ;  /* 0x000000005b0572ca */ /* 0x040fe400000e0000 */
[----:B------:R-:W-:Y:S01]  /*15fd0*/  R2UR UR7, R91 ;  /* 0x000000005b0772ca */ /* 0x000fe200000e0000 */
[----:B------:R-:W-:Y:S01]  /*15fe0*/  STL [R1+0x10c], R23 ;  /* 0x00010c1701007387 */ /* 0x000fe20000100800 */
[----:B------:R-:W-:Y:S02]  /*15ff0*/  R2UR UR9, R93 ;  /* 0x000000005d0972ca */ /* 0x000fe400000e0000 */
[----:B------:R-:W-:Y:S01]  /*16000*/  R2UR UR11, R89 ;  /* 0x00000000590b72ca */ /* 0x000fe200000e0000 */
[----:B------:R-:W-:Y:S01]  /*16010*/  STL [R1+0x108], R22 ;  /* 0x0001081601007387 */ /* 0x000fe20000100800 */
[----:B------:R-:W-:-:S02]  /*16020*/  R2UR UR59, R91 ;  /* 0x000000005b3b72ca */ /* 0x000fc400000e0000 */
[----:B------:R-:W-:Y:S01]  /*16030*/  R2UR UR29, R91 ;  /* 0x000000005b1d72ca */ /* 0x000fe200000e0000 */
[----:B------:R1:W-:Y:S01]  /*16040*/  STL [R1+0x104], R19 ;  /* 0x0001041301007387 */ /* 0x0003e20000100800 */
[----:B------:R-:W-:Y:S02]  /*16050*/  R2UR UR13, R89 ;  /* 0x00000000590d72ca */ /* 0x000fe400000e0000 */
[----:B0-----:R-:W-:Y:S01]  /*16060*/  SHF.R.U32.HI R13, RZ, 0x7, R13 ;  /* 0x00000007ff0d7819 */ /* 0x001fe2000001160d */
[----:B------:R-:W-:Y:S01]  /*16070*/  STL [R1+0x100], R18 ;  /* 0x0001001201007387 */ /* 0x000fe20000100800 */
[----:B------:R-:W-:Y:S02]  /*16080*/  R2UR UR15, R93 ;  /* 0x000000005d0f72ca */ /* 0x000fe400000e0000 */
[----:B------:R-:W-:Y:S01]  /*16090*/  R2UR UR31, R89 ;  /* 0x00000000591f72ca */ /* 0x000fe200000e0000 */
[----:B------:R-:W-:Y:S01]  /*160a0*/  VIADD R94, R13, 0x8 ;  /* 0x000000080d5e7836 */ /* 0x000fe20000000000 */
[----:B------:R0:W-:Y:S01]  /*160b0*/  STL [R1+0xfc], R17 ;  /* 0x0000fc1101007387 */ /* 0x0001e20000100800 */
[----:B-1----:R-:W-:Y:S01]  /*160c0*/  MOV R19, UR43 ;  /* 0x0000002b00137c02 */ /* 0x002fe20008000f00 */
[----:B------:R-:W-:Y:S01]  /*160d0*/  UMOV UR43, UR25 ;  /* 0x00000019002b7c82 */ /* 0x000fe20008000000 */
[----:B------:R-:W-:Y:S01]  /*160e0*/  R2UR UR21, R91 ;  /* 0x000000005b1572ca */ /* 0x000fe200000e0000 */
[----:B------:R1:W-:Y:S01]  /*160f0*/  BAR.SYNC.DEFER_BLOCKING R94, 0x100 ;  /* 0x0004005e0000751d */ /* 0x0003e20000010000 */
[----:B------:R-:W-:-:S02]  /*16100*/  MOV R96, UR43 ;  /* 0x0000002b00607c02 */ /* 0x000fc40008000f00 */
[----:B------:R-:W-:Y:S02]  /*16110*/  R2UR UR23, R91 ;  /* 0x000000005b1772ca */ /* 0x000fe400000e0000 */
[----:B------:R-:W-:Y:S01]  /*16120*/  R2UR UR27, R89 ;  /* 0x00000000591b72ca */ /* 0x000fe200000e0000 */
[----:B------:R-:W-:Y:S01]  /*16130*/  UMOV UR43, UR5 ;  /* 0x00000005002b7c82 */ /* 0x000fe20008000000 */
[----:B0-----:R-:W-:Y:S01]  /*16140*/  MOV R17, UR35 ;  /* 0x0000002300117c02 */ /* 0x001fe20008000f00 */
[----:B------:R-:W-:Y:S01]  /*16150*/  STL [R1+0xf8], R16 ;  /* 0x0000f81001007387 */ /* 0x000fe20000100800 */
[----:B------:R-:W-:Y:S01]  /*16160*/  UMOV UR35, UR17 ;  /* 0x0000001100237c82 */ /* 0x000fe20008000000 */
[C---:B------:R-:W-:Y:S02]  /*16170*/  R2UR UR17, R5.reuse ;  /* 0x00000000051172ca */ /* 0x040fe400000e0000 */
[C---:B------:R-:W-:Y:S01]  /*16180*/  R2UR UR5, R5.reuse ;  /* 0x00000000050572ca */ /* 0x040fe200000e0000 */
[----:B------:R0:W-:Y:S01]  /*16190*/  STL [R1+0xf4], R15 ;  /* 0x0000f40f01007387 */ /* 0x0001e20000100800 */
[----:B------:R-:W-:Y:S01]  /*161a0*/  MOV R27, UR35 ;  /* 0x00000023001b7c02 */ /* 0x000fe20008000f00 */
[----:B------:R-:W-:Y:S01]  /*161b0*/  UMOV UR35, UR9 ;  /* 0x0000000900237c82 */ /* 0x000fe20008000000 */
[C---:B------:R-:W-:Y:S01]  /*161c0*/  R2UR UR9, R5.reuse ;  /* 0x00000000050972ca */ /* 0x040fe200000e0000 */
[----:B------:R-:W-:Y:S01]  /*161d0*/  STL [R1+0xf0], R14 ;  /* 0x0000f00e01007387 */ /* 0x000fe20000100800 */
[----:B------:R-:W-:-:S02]  /*161e0*/  R2UR UR25, R5 ;  /* 0x00000000051972ca */ /* 0x000fc400000e0000 */
[C---:B------:R-:W-:Y:S01]  /*161f0*/  R2UR UR47, R89.reuse ;  /* 0x00000000592f72ca */ /* 0x040fe200000e0000 */
[----:B------:R-:W-:Y:S01]  /*16200*/  STL [R1+0xec], R12 ;  /* 0x0000ec0c01007387 */ /* 0x000fe20000100800 */
[----:B------:R-:W-:Y:S01]  /*16210*/  R2UR UR55, R89 ;  /* 0x00000000593772ca */ /* 0x000fe200000e0000 */
[----:B------:R-:W-:Y:S01]  /*16220*/  IMAD.MOV.U32 R89, RZ, RZ, 0x40000040 ;  /* 0x40000040ff597424 */ /* 0x000fe200078e00ff */
[----:B------:R-:W-:Y:S01]  /*16230*/  WARPGROUP.ARRIVE ;  /* 0x00000000000079c5 */ /* 0x000fe20000000000 */
[----:B0-----:R-:W-:Y:S01]  /*16240*/  MOV R15, UR59 ;  /* 0x0000003b000f7c02 */ /* 0x001fe20008000f00 */
[----:B------:R-:W-:Y:S01]  /*16250*/  UMOV UR59, UR29 ;  /* 0x0000001d003b7c82 */ /* 0x000fe20008000000 */
[----:B------:R-:W-:Y:S01]  /*16260*/  STL [R1+0xe8], R3 ;  /* 0x0000e80301007387 */ /* 0x000fe20000100800 */
[----:B------:R-:W-:Y:S01]  /*16270*/  MOV R25, UR59 ;  /* 0x0000003b00197c02 */ /* 0x000fe20008000f00 */
[----:B------:R-:W-:Y:S01]  /*16280*/  UMOV UR59, UR13 ;  /* 0x0000000d003b7c82 */ /* 0x000fe20008000000 */
[----:B------:R-:W-:Y:S01]  /*16290*/  R2UR UR13, R5 ;  /* 0x00000000050d72ca */ /* 0x000fe200000e0000 */
[----:B------:R0:W-:Y:S01]  /*162a0*/  STL [R1+0xe4], R2 ;  /* 0x0000e40201007387 */ /* 0x0001e20000100800 */
[----:B------:R-:W-:Y:S01]  /*162b0*/  R2UR UR51, R91 ;  /* 0x000000005b3372ca */ /* 0x000fe200000e0000 */
[----:B------:R-:W-:Y:S01]  /*162c0*/  IMAD.MOV.U32 R91, RZ, RZ, 0x40000040 ;  /* 0x40000040ff5b7424 */ /* 0x000fe200078e00ff */
[----:B------:R-:W-:-:S02]  /*162d0*/  R2UR UR40, R4 ;  /* 0x00000000042872ca */ /* 0x000fc400000e0000 */
[----:B------:R-:W-:Y:S02]  /*162e0*/  R2UR UR41, R5 ;  /* 0x00000000052972ca */ /* 0x000fe400000e0000 */
[C---:B------:R-:W-:Y:S02]  /*162f0*/  R2UR UR32, R10.reuse ;  /* 0x000000000a2072ca */ /* 0x040fe400000e0000 */
[----:B------:R-:W-:Y:S02]  /*16300*/  R2UR UR33, R11 ;  /* 0x000000000b2172ca */ /* 0x000fe400000e0000 */
[----:B0-----:R-:W-:Y:S02]  /*16310*/  MOV R2, UR39 ;  /* 0x0000002700027c02 */ /* 0x001fe40008000f00 */
[----:B------:R-:W-:Y:S02]  /*16320*/  R2UR UR39, R93 ;  /* 0x000000005d2772ca */ /* 0x000fe400000e0000 */
[----:B------:R-:W-:-:S02]  /*16330*/  R2UR UR56, R10 ;  /* 0x000000000a3872ca */ /* 0x000fc400000e0000 */
[----:B------:R-:W-:Y:S02]  /*16340*/  R2UR UR57, R11 ;  /* 0x000000000b3972ca */ /* 0x000fe400000e0000 */
[----:B------:R-:W-:-:S07]  /*16350*/  MOV R13, UR37 ;  /* 0x00000025000d7c02 */ /* 0x000fce0008000f00 */
[----:B------:R-:W-:Y:S01]  /*16360*/  MOV R12, UR39 ;  /* 0x00000027000c7c02 */ /* 0x000fe20008000f00 */
[----:B------:R-:W-:Y:S01]  /*16370*/  UMOV UR39, UR31 ;  /* 0x0000001f00277c82 */ /* 0x000fe20008000000 */
[----:B------:R-:W-:Y:S02]  /*16380*/  R2UR UR31, R21 ;  /* 0x00000000151f72ca */ /* 0x000fe400000e0000 */
[----:B------:R-:W-:Y:S01]  /*16390*/  MOV R23, UR39 ;  /* 0x0000002700177c02 */ /* 0x000fe20008000f00 */
[----:B------:R-:W-:Y:S01]  /*163a0*/  UMOV UR39, UR21 ;  /* 0x0000001500277c82 */ /* 0x000fe20008000000 */
[----:B------:R-:W-:Y:S01]  /*163b0*/  R2UR UR21, R5 ;  /* 0x00000000051572ca */ /* 0x000fe200000e0000 */
[----:B--2---:R-:W-:Y:S01]  /*163c0*/  IMAD R20, R234, 0x700, R0 ;  /* 0x00000700ea147824 */ /* 0x004fe200078e0200 */
[----:B------:R-:W-:-:S03]  /*163d0*/  MOV R0, UR36 ;  /* 0x0000002400007c02 */ /* 0x000fc60008000f00 */
[C---:B------:R-:W-:Y:S01]  /*163e0*/  VIADD R88, R20.reuse, 0x200 ;  /* 0x0000020014587836 */ /* 0x040fe20000000000 */
[C---:B------:R-:W-:Y:S01]  /*163f0*/  IADD3 R92, R20.reuse, 0x300, RZ ;  /* 0x00000300145c7810 */ /* 0x040fe20007ffe0ff */
[C---:B------:R-:W-:Y:S01]  /*16400*/  VIADD R90, R20.reuse, 0x100 ;  /* 0x00000100145a7836 */ /* 0x040fe20000000000 */
[----:B------:R-:W-:Y:S02]  /*16410*/  R2UR UR18, R20 ;  /* 0x00000000141272ca */ /* 0x000fe400000e0000 */
        /* <DEDUP_REMOVED lines=16> */
[----:B------:R-:W-:-:S02]  /*16520*/  R2UR UR4, R90 ;  /* 0x000000005a0472ca */ /* 0x000fc400000e0000 */
[----:B------:R-:W-:Y:S01]  /*16530*/  R2UR UR24, R88 ;  /* 0x00000000581872ca */ /* 0x000fe200000e0000 */
[C---:B------:R-:W-:Y:S01]  /*16540*/  VIADD R88, R20.reuse, 0x602 ;  /* 0x0000060214587836 */ /* 0x040fe20000000000 */
[----:B------:R-:W-:Y:S02]  /*16550*/  IADD3 R90, R20, 0x202, RZ ;  /* 0x00000202145a7810 */ /* 0x000fe40007ffe0ff */
[----:B------:R-:W-:Y:S02]  /*16560*/  R2UR UR38, R92 ;  /* 0x000000005c2672ca */ /* 0x000fe400000e0000 */
[----:B------:R-:W-:Y:S01]  /*16570*/  R2UR UR30, R88 ;  /* 0x00000000581e72ca */ /* 0x000fe200000e0000 */
[----:B------:R-:W-:Y:S01]  /*16580*/  VIADD R88, R20, 0x204 ;  /* 0x0000020414587836 */ /* 0x000fe20000000000 */
[----:B------:R-:W-:Y:S01]  /*16590*/  R2UR UR20, R90 ;  /* 0x000000005a1472ca */ /* 0x000fe200000e0000 */
[----:B------:R-:W-:-:S03]  /*165a0*/  VIADD R90, R20, 0x502 ;  /* 0x00000502145a7836 */ /* 0x000fc60000000000 */
[----:B------:R-:W-:Y:S02]  /*165b0*/  R2UR UR34, R88 ;  /* 0x00000000582272ca */ /* 0x000fe400000e0000 */
[----:B------:R-:W-:Y:S01]  /*165c0*/  R2UR UR28, R90 ;  /* 0x000000005a1c72ca */ /* 0x000fe200000e0000 */
[C---:B------:R-:W-:Y:S01]  /*165d0*/  VIADD R90, R20.reuse, 0x104 ;  /* 0x00000104145a7836 */ /* 0x040fe20000000000 */
[----:B------:R-:W-:Y:S02]  /*165e0*/  IADD3 R88, R20, 0x404, RZ ;  /* 0x0000040414587810 */ /* 0x000fe40007ffe0ff */
[----:B------:R-:W-:Y:S01]  /*165f0*/  MOV R3, UR38 ;  /* 0x0000002600037c02 */ /* 0x000fe20008000f00 */
[----:B------:R-:W-:Y:S01]  /*16600*/  UMOV UR38, UR30 ;  /* 0x0000001e00267c82 */ /* 0x000fe20008000000 */
[----:B------:R-:W-:Y:S01]  /*16610*/  R2UR UR58, R90 ;  /* 0x000000005a3a72ca */ /* 0x000fe200000e0000 */
[----:B------:R-:W-:Y:S01]  /*16620*/  VIADD R90, R20, 0x304 ;  /* 0x00000304145a7836 */ /* 0x000fe20000000000 */
[----:B------:R-:W-:Y:S01]  /*16630*/  MOV R22, UR38 ;  /* 0x0000002600167c02 */ /* 0x000fe20008000f00 */
[----:B------:R-:W-:Y:S01]  /*16640*/  UMOV UR38, UR20 ;  /* 0x0000001400267c82 */ /* 0x000fe20008000000 */
[----:B------:R-:W-:-:S02]  /*16650*/  R2UR UR20, R4 ;  /* 0x00000000041472ca */ /* 0x000fc400000e0000 */
[----:B------:R-:W-:Y:S01]  /*16660*/  MOV R16, UR34 ;  /* 0x0000002200107c02 */ /* 0x000fe20008000f00 */
[----:B------:R-:W-:Y:S01]  /*16670*/  UMOV UR34, UR16 ;  /* 0x0000001000227c82 */ /* 0x000fe20008000000 */
[----:B------:R-:W-:Y:S02]  /*16680*/  R2UR UR16, R4 ;  /* 0x00000000041072ca */ /* 0x000fe400000e0000 */
[----:B------:R-:W-:Y:S01]  /*16690*/  R2UR UR42, R90 ;  /* 0x000000005a2a72ca */ /* 0x000fe200000e0000 */
[----:B------:R-:W-:Y:S01]  /*166a0*/  VIADD R90, R20, 0x504 ;  /* 0x00000504145a7836 */ /* 0x000fe20000000000 */
[----:B------:R-:W-:Y:S01]  /*166b0*/  MOV R26, UR34 ;  /* 0x00000022001a7c02 */ /* 0x000fe20008000f00 */
[----:B------:R-:W-:Y:S01]  /*166c0*/  UMOV UR34, UR8 ;  /* 0x0000000800227c82 */ /* 0x000fe20008000000 */
[----:B------:R-:W-:Y:S02]  /*166d0*/  R2UR UR8, R4 ;  /* 0x00000000040872ca */ /* 0x000fe400000e0000 */
[----:B------:R-:W-:Y:S01]  /*166e0*/  MOV R14, UR58 ;  /* 0x0000003a000e7c02 */ /* 0x000fe20008000f00 */
[----:B------:R-:W-:Y:S01]  /*166f0*/  UMOV UR58, UR28 ;  /* 0x0000001c003a7c82 */ /* 0x000fe20008000000 */
[----:B------:R-:W-:Y:S01]  /*16700*/  R2UR UR46, R88 ;  /* 0x00000000582e72ca */ /* 0x000fe200000e0000 */
[----:B------:R-:W-:Y:S01]  /*16710*/  VIADD R88, R20, 0x604 ;  /* 0x0000060414587836 */ /* 0x000fe20000000000 */
[----:B------:R-:W-:Y:S01]  /*16720*/  MOV R24, UR58 ;  /* 0x0000003a00187c02 */ /* 0x000fe20008000f00 */
[----:B------:R-:W-:Y:S01]  /*16730*/  QGMMA.64x32x32.F32.E4M3.E4M3 R184, gdesc[UR16], RZ, !UPT, gsb0 ;  /* 0x0060000010b879f3 */ /* 0x000fe2000c0008ff */
[----:B------:R-:W-:Y:S01]  /*16740*/  UMOV UR58, UR12 ;  /* 0x0000000c003a7c82 */ /* 0x000fe20008000000 */
[----:B------:R-:W-:Y:S01]  /*16750*/  MOV R18, UR42 ;  /* 0x0000002a00127c02 */ /* 0x000fe20008000f00 */
[----:B------:R-:W-:Y:S01]  /*16760*/  UMOV UR42, UR24 ;  /* 0x00000018002a7c82 */ /* 0x000fe20008000000 */
[----:B------:R-:W-:-:S02]  /*16770*/  R2UR UR12, R4 ;  /* 0x00000000040c72ca */ /* 0x000fc400000e0000 */
[----:B------:R-:W-:Y:S01]  /*16780*/  MOV R95, UR42 ;  /* 0x0000002a005f7c02 */ /* 0x000fe20008000f00 */
[----:B------:R-:W-:Y:S01]  /*16790*/  UMOV UR42, UR4 ;  /* 0x00000004002a7c82 */ /* 0x000fe20008000000 */
[C---:B------:R-:W-:Y:S02]  /*167a0*/  R2UR UR4, R4.reuse ;  /* 0x00000000040472ca */ /* 0x040fe400000e0000 */
[----:B------:R-:W-:Y:S02]  /*167b0*/  R2UR UR24, R4 ;  /* 0x00000000041872ca */ /* 0x000fe400000e0000 */
[----:B------:R-:W-:Y:S01]  /*167c0*/  R2UR UR50, R90 ;  /* 0x000000005a3272ca */ /* 0x000fe200000e0000 */
[----:B------:R-:W-:Y:S01]  /*167d0*/  VIADD R90, R20, 0x6 ;  /* 0x00000006145a7836 */ /* 0x000fe20000000000 */
[----:B------:R-:W-:Y:S01]  /*167e0*/  R2UR UR54, R88 ;  /* 0x00000000583672ca */ /* 0x000fe200000e0000 */
[----:B------:R-:W-:Y:S01]  /*167f0*/  VIADD R88, R20, 0x106 ;  /* 0x0000010614587836 */ /* 0x000fe20000000000 */
[----:B------:R-:W-:Y:S01]  /*16800*/  MOV R21, R95 ;  /* 0x0000005f00157202 */ /* 0x000fe20000000f00 */
[----:B------:R-:W-:-:S02]  /*16810*/  WARPGROUP.DEPBAR.LE gsb0, 0x0 ;  /* 0x00008000000079c5 */ /* 0x000fc40000010000 */
[----:B------:R-:W-:-:S06]  /*16820*/  WARPGROUP.ARRIVE ;  /* 0x00000000000079c5 */ /* 0x000fcc0000000000 */
[----:B------:R-:W-:Y:S01]  /*16830*/  QGMMA.64x32x32.F32.E4M3.E4M3 R168, gdesc[UR4], RZ, !UPT, gsb0 ;  /* 0x0060000004a879f3 */ /* 0x000fe2000c0008ff */
[----:B------:R-:W-:Y:S01]  /*16840*/  R2UR UR6, R90 ;  /* 0x000000005a0672ca */ /* 0x000fe200000e0000 */
[----:B------:R-:W-:Y:S01]  /*16850*/  VIADD R90, R20, 0x206 ;  /* 0x00000206145a7836 */ /* 0x000fe20000000000 */
[----:B------:R-:W-:Y:S02]  /*16860*/  R2UR UR7, R91 ;  /* 0x000000005b0772ca */ /* 0x000fe400000e0000 */
[----:B------:R-:W-:Y:S01]  /*16870*/  MOV R91, 0x40000040 ;  /* 0x40000040005b7802 */ /* 0x000fe20000000f00 */
[----:B------:R-:W-:Y:S02]  /*16880*/  WARPGROUP.DEPBAR.LE gsb0, 0x0 ;  /* 0x00008000000079c5 */ /* 0x000fe40000010000 */
[----:B------:R-:W-:-:S06]  /*16890*/  WARPGROUP.ARRIVE ;  /* 0x00000000000079c5 */ /* 0x000fcc0000000000 */
[----:B------:R-:W-:Y:S01]  /*168a0*/  QGMMA.64x32x32.F32.E4M3.E4M3 R152, gdesc[UR8], RZ, !UPT, gsb0 ;  /* 0x00600000089879f3 */ /* 0x000fe2000c0008ff */
        /* <DEDUP_REMOVED lines=12> */
[C---:B------:R-:W-:Y:S01]  /*16970*/  VIADD R90, R20.reuse, 0x406 ;  /* 0x00000406145a7836 */ /* 0x040fe20000000000 */
[----:B------:R-:W-:Y:S01]  /*16980*/  R2UR UR15, R91 ;  /* 0x000000005b0f72ca */ /* 0x000fe200000e0000 */
[----:B------:R-:W-:Y:S02]  /*16990*/  VIADD R20, R20, 0x606 ;  /* 0x0000060614147836 */ /* 0x000fe40000000000 */
[----:B------:R-:W-:-:S03]  /*169a0*/  IMAD.MOV.U32 R91, RZ, RZ, 0x40000040 ;  /* 0x40000040ff5b7424 */ /* 0x000fc600078e00ff */
[----:B------:R-:W-:Y:S01]  /*169b0*/  R2UR UR30, R20 ;  /* 0x00000000141e72ca */ /* 0x000fe200000e0000 */
[----:B------:R-:W-:Y:S01]  /*169c0*/  IMAD.MOV.U32 R20, RZ, RZ, R96 ;  /* 0x000000ffff147224 */ /* 0x000fe200078e0060 */
[----:B------:R-:W-:Y:S02]  /*169d0*/  WARPGROUP.DEPBAR.LE gsb0, 0x0 ;  /* 0x00008000000079c5 */ /* 0x000fe40000010000 */
[----:B------:R-:W-:-:S06]  /*169e0*/  WARPGROUP.ARRIVE ;  /* 0x00000000000079c5 */ /* 0x000fcc0000000000 */
[----:B------:R-:W-:Y:S01]  /*169f0*/  QGMMA.64x32x32.F32.E4M3.E4M3 R120, gdesc[UR20], RZ, !UPT, gsb0 ;  /* 0x00600000147879f3 */ /* 0x000fe2000c0008ff */
[----:B------:R-:W-:Y:S02]  /*16a00*/  R2UR UR22, R90 ;  /* 0x000000005a1672ca */ /* 0x000fe400000e0000 */
[----:B------:R-:W-:Y:S01]  /*16a10*/  R2UR UR23, R91 ;  /* 0x000000005b1772ca */ /* 0x000fe200000e0000 */
[----:B------:R-:W-:Y:S02]  /*16a20*/  WARPGROUP.DEPBAR.LE gsb0, 0x0 ;  /* 0x00008000000079c5 */ /* 0x000fe40000010000 */
[----:B------:R-:W-:-:S06]  /*16a30*/  WARPGROUP.ARRIVE ;  /* 0x00000000000079c5 */ /* 0x000fcc0000000000 */
[----:B------:R-:W-:Y:S01]  /*16a40*/  QGMMA.64x32x32.F32.E4M3.E4M3 R104, gdesc[UR24], RZ, !UPT, gsb0 ;  /* 0x00600000186879f3 */ /* 0x000fe2000c0008ff */
[----:B------:R-:W-:Y:S02]  /*16a50*/  R2UR UR26, R88 ;  /* 0x00000000581a72ca */ /* 0x000fe400000e0000 */
[----:B------:R-:W-:Y:S01]  /*16a60*/  R2UR UR27, R89 ;  /* 0x00000000591b72ca */ /* 0x000fe200000e0000 */
[----:B------:R-:W-:Y:S02]  /*16a70*/  WARPGROUP.DEPBAR.LE gsb0, 0x0 ;  /* 0x00008000000079c5 */ /* 0x000fe40000010000 */
[----:B-1----:R-:W-:-:S06]  /*16a80*/  WARPGROUP.ARRIVE ;  /* 0x00000000000079c5 */ /* 0x002fcc0000000000 */
[----:B------:R-:W-:Y:S01]  /*16a90*/  QGMMA.64x32x32.F32.E4M3.E4M3 R88, gdesc[UR40], RZ, !UPT, gsb0 ;  /* 0x00600000285879f3 */ /* 0x000fe2000c0008ff */
        /* <DEDUP_REMOVED lines=9> */
[----:B------:R-:W-:Y:S02]  /*16b30*/  R2UR UR35, R27 ;  /* 0x000000001b2372ca */ /* 0x000fe400000e0000 */
[----:B------:R-:W-:Y:S01]  /*16b40*/  R2UR UR34, R26 ;  /* 0x000000001a2272ca */ /* 0x000fe200000e0000 */
[----:B------:R0:W5:Y:S01]  /*16b50*/  LDL.LU R27, [R1+0x11c] ;  /* 0x00011c00011b7983 */ /* 0x0001620000300800 */
[----:B------:R-:W-:Y:S02]  /*16b60*/  R2UR UR32, R10 ;  /* 0x000000000a2072ca */ /* 0x000fe400000e0000 */
[----:B------:R-:W-:Y:S01]  /*16b70*/  R2UR UR33, R11 ;  /* 0x000000000b2172ca */ /* 0x000fe200000e0000 */
[----:B------:R0:W5:Y:S01]  /*16b80*/  LDL.LU R26, [R1+0x118] ;  /* 0x00011800011a7983 */ /* 0x0001620000300800 */
[----:B------:R-:W-:-:S02]  /*16b90*/  WARPGROUP.DEPBAR.LE gsb0, 0x0 ;  /* 0x00008000000079c5 */ /* 0x000fc40000010000 */
        /* <DEDUP_REMOVED lines=11> */
[----:B------:R-:W-:Y:S02]  /*16c50*/  R2UR UR59, R25 ;  /* 0x00000000193b72ca */ /* 0x000fe400000e0000 */
[----:B------:R-:W-:Y:S01]  /*16c60*/  R2UR UR58, R24 ;  /* 0x00000000183a72ca */ /* 0x000fe200000e0000 */
[----:B------:R0:W5:Y:S01]  /*16c70*/  LDL.LU R25, [R1+0x114] ;  /* 0x0001140001197983 */ /* 0x0001620000300800 */
[----:B------:R-:W-:Y:S02]  /*16c80*/  R2UR UR56, R10 ;  /* 0x000000000a3872ca */ /* 0x000fe400000e0000 */
[----:B------:R-:W-:Y:S01]  /*16c90*/  R2UR UR57, R11 ;  /* 0x000000000b3972ca */ /* 0x000fe200000e0000 */
[----:B------:R0:W5:Y:S01]  /*16ca0*/  LDL.LU R24, [R1+0x110] ;  /* 0x0001100001187983 */ /* 0x0001620000300800 */
[----:B------:R-:W-:Y:S02]  /*16cb0*/  WARPGROUP.DEPBAR.LE gsb0, 0x0 ;  /* 0x00008000000079c5 */ /* 0x000fe40000010000 */
[----:B------:R-:W-:-:S09]  /*16cc0*/  WARPGROUP.ARRIVE ;  /* 0x00000000000079c5 */ /* 0x000fd20000000000 */
        /* <DEDUP_REMOVED lines=11> */
[----:B------:R-:W-:Y:S02]  /*16d80*/  R2UR UR38, R3 ;  /* 0x00000000032672ca */ /* 0x000fe400000e0000 */
[----:B------:R-:W-:Y:S02]  /*16d90*/  R2UR UR36, R8 ;  /* 0x00000000082472ca */ /* 0x000fe400000e0000 */
[----:B------:R-:W-:Y:S01]  /*16da0*/  R2UR UR37, R9 ;  /* 0x00000000092572ca */ /* 0x000fe200000e0000 */
[----:B------:R-:W-:Y:S02]  /*16db0*/  WARPGROUP.DEPBAR.LE gsb0, 0x0 ;  /* 0x00008000000079c5 */ /* 0x000fe40000010000 */
[----:B------:R-:W-:-:S10]  /*16dc0*/  WARPGROUP.ARRIVE ;  /* 0x00000000000079c5 */ /* 0x000fd40000000000 */
        /* <DEDUP_REMOVED lines=16> */
[----:B------:R-:W-:Y:S01]  /*16ed0*/  R2UR UR42, R18 ;  /* 0x00000000122a72ca */ /* 0x000fe200000e0000 */
[----:B------:R0:W5:Y:S01]  /*16ee0*/  LDL.LU R19, [R1+0x104] ;  /* 0x0001040001137983 */ /* 0x0001620000300800 */
[C---:B------:R-:W-:Y:S02]  /*16ef0*/  R2UR UR40, R8.reuse ;  /* 0x00000000082872ca */ /* 0x040fe400000e0000 */
[C---:B------:R-:W-:Y:S01]  /*16f00*/  R2UR UR41, R9.reuse ;  /* 0x00000000092972ca */ /* 0x040fe200000e0000 */
[----:B------:R0:W5:Y:S01]  /*16f10*/  LDL.LU R18, [R1+0x100] ;  /* 0x0001000001127983 */ /* 0x0001620000300800 */
[C---:B------:R-:W-:Y:S02]  /*16f20*/  R2UR UR44, R8.reuse ;  /* 0x00000000082c72ca */ /* 0x040fe400000e0000 */
[----:B------:R-:W-:Y:S01]  /*16f30*/  R2UR UR45, R9 ;  /* 0x00000000092d72ca */ /* 0x000fe200000e0000 */
[----:B------:R0:W5:Y:S01]  /*16f40*/  LDL.LU R17, [R1+0xfc] ;  /* 0x0000fc0001117983 */ /* 0x0001620000300800 */
[----:B------:R-:W-:-:S02]  /*16f50*/  R2UR UR48, R8 ;  /* 0x00000000083072ca */ /* 0x000fc400000e0000 */
[C---:B------:R-:W-:Y:S01]  /*16f60*/  R2UR UR49, R9.reuse ;  /* 0x00000000093172ca */ /* 0x040fe200000e0000 */
[----:B------:R0:W5:Y:S01]  /*16f70*/  LDL.LU R16, [R1+0xf8] ;  /* 0x0000f80001107983 */ /* 0x0001620000300800 */
[----:B------:R-:W-:Y:S02]  /*16f80*/  R2UR UR52, R8 ;  /* 0x00000000083472ca */ /* 0x000fe400000e0000 */
[----:B------:R-:W-:Y:S01]  /*16f90*/  R2UR UR53, R9 ;  /* 0x00000000093572ca */ /* 0x000fe200000e0000 */
        /* <DEDUP_REMOVED lines=29> */
[----:B------:R0:W5:Y:S01]  /*17170*/  LDL.LU R2, [R1+0xe4] ;  /* 0x0000e40001027983 */ /* 0x0001620000300800 */
[----:B------:R-:W-:Y:S02]  /*17180*/  WARPGROUP.DEPBAR.LE gsb0, 0x0 ;  /* 0x00008000000079c5 */ /* 0x000fe40000010000 */
[----:B------:R-:W-:-:S06]  /*17190*/  WARPGROUP.ARRIVE ;  /* 0x00000000000079c5 */ /* 0x000fcc0000000000 */
[----:B------:R-:W-:Y:S01]  /*171a0*/  QGMMA.64x32x32.F32.E4M3.E4M3 R152, gdesc[UR12], R152, gsb0 ;  /* 0x006000000c9879f3 */ /* 0x000fe20008000898 */
[----:B------:R-:W-:Y:S02]  /*171b0*/  R2UR UR16, R6 ;  /* 0x00000000061072ca */ /* 0x000fe400000e0000 */
[----:B------:R-:W-:Y:S01]  /*171c0*/  R2UR UR17, R7 ;  /* 0x00000000071172ca */ /* 0x000fe200000e0000 */
[----:B------:R-:W-:Y:S02]  /*171d0*/  WARPGROUP.DEPBAR.LE gsb0, 0x0 ;  /* 0x00008000000079c5 */ /* 0x000fe40000010000 */
[----:B------:R-:W-:-:S10]  /*171e0*/  WARPGROUP.ARRIVE ;  /* 0x00000000000079c5 */ /* 0x000fd40000000000 */
        /* <DEDUP_REMOVED lines=17> */
[----:B------:R-:W-:Y:S02]  /*17300*/  R2UR UR37, R13 ;  /* 0x000000000d2572ca */ /* 0x000fe400000e0000 */
[----:B------:R-:W-:Y:S01]  /*17310*/  R2UR UR36, R0 ;  /* 0x00000000002472ca */ /* 0x000fe200000e0000 */
[----:B------:R-:W-:Y:S02]  /*17320*/  WARPGROUP.DEPBAR.LE gsb0, 0x0 ;  /* 0x00008000000079c5 */ /* 0x000fe40000010000 */
[----:B0-----:R-:W-:-:S12]  /*17330*/  @P1 BRA `(.L_x_6432) ;  /* 0x0000000000281947 */ /* 0x001fd80003800000 */
[----:B------:R-:W-:Y:S05]  /*17340*/  @!P0 BRA `(.L_x_6433) ;  /* 0x0000000000048947 */ /* 0x000fea0003800000 */
[----:B------:R-:W-:Y:S01]  /*17350*/  BPT.TRAP 0x1 ;  /* 0x000000040000795c */ /* 0x000fe20000300000 */
.L_x_6433:
[----:B-----5:R-:W-:Y:S01]  /*17360*/  SHF.L.U32 R0, R12, 0x1f, RZ ;  /* 0x0000001f0c007819 */ /* 0x020fe200000006ff */
[----:B------:R-:W-:-:S04]  /*17370*/  IMAD R12, R233, 0x8, R16 ;  /* 0x00000008e90c7824 */ /* 0x000fc800078e0210 */
[----:B------:R0:W1:Y:S01]  /*17380*/  SYNCS.PHASECHK.TRANS64.TRYWAIT P1, [R12+URZ+0x2e850], R0 ;  /* 0x02e850000c0075a7 */ /* 0x000062000802017f */
[----:B------:R-:W-:Y:S05]  /*17390*/  @!P0 BRA `(.L_x_6434) ;  /* 0x0000000000048947 */ /* 0x000fea0003800000 */
[----:B------:R-:W-:Y:S01]  /*173a0*/  BPT.TRAP 0x1 ;  /* 0x000000040000795c */ /* 0x000fe20000300000 */
.L_x_6434:
[----:B-1----:R-:W-:Y:S05]  /*173b0*/  @P1 BRA `(.L_x_6432) ;  /* 0x0000000000081947 */ /* 0x002fea0003800000 */
[----:B------:R-:W1:Y:S02]  /*173c0*/  SYNCS.PHASECHK.TRANS64.TRYWAIT P1, [R12+URZ+0x2e850], R0 ;  /* 0x02e850000c0075a7 */ /* 0x000e64000802017f */
[----:B-1----:R-:W-:Y:S05]  /*173d0*/  @!P1 BRA `(.L_x_6435) ;  /* 0x000000f400cc9947 */ /* 0x002fea0003800000 */
.L_x_6432:
[----:B01---5:R-:W-:Y:S01]  /*173e0*/  VIADD R0, R16, 0x400 ;  /* 0x0000040010007836 */ /* 0x023fe20000000000 */
        /* <DEDUP_REMOVED lines=20> */
[----:B------:R-:W-:Y:S01]  /*17530*/  QGMMA.64x128x32.F32.E4M3.E4M3 R24, R224, gdesc[UR4], R24, gsb0 ;  /* 0x01e00004e0187df3 */ /* 0x000fe20008000818 */
[----:B------:R-:W-:Y:S01]  /*17540*/  R2UR UR6, R20 ;  /* 0x00000000140672ca */ /* 0x000fe200000e0000 */
[----:B------:R-:W-:Y:S01]  /*17550*/  VIADD R20, R12, 0x200 ;  /* 0x000002000c147836 */ /* 0x000fe20000000000 */
[----:B------:R-:W-:Y:S01]  /*17560*/  R2UR UR7, R21 ;  /* 0x00000000150772ca */ /* 0x000fe200000e0000 */
[----:B------:R-:W-:Y:S01]  /*17570*/  IMAD.MOV.U32 R21, RZ, RZ, -0x3ffffff0 ;  /* 0xc0000010ff157424 */ /* 0x000fe200078e00ff */
        /* <DEDUP_REMOVED lines=76> */
[----:B------:R-:W-:Y:S01]  /*17a40*/  R2UR UR6, R20 ;  /* 0x00000000140672ca */ /* 0x000fe200000e0000 */
[----:B------:R-:W-:Y:S01]  /*17a50*/  VIADD R20, R12, 0x300 ;  /* 0x000003000c147836 */ /* 0x000fe20000000000 */
[----:B------:R-:W-:Y:S02]  /*17a60*/  R2UR UR7, R21 ;  /* 0x00000000150772ca */ /* 0x000fe400000e0000 */
[----:B------:R-:W-:Y:S02]  /*17a70*/  MOV R21, 0xc0000010 ;  /* 0xc000001000157802 */ /* 0x000fe40000000f00 */
        /* <DEDUP_REMOVED lines=30> */
[----:B0-----:R-:W-:-:S02]  /*17c60*/  LOP3.LUT R227, R227, 0x7f, RZ, 0xc0, !PT ;  /* 0x0000007fe3e37812 */ /* 0x001fc400078ec0ff */
[----:B------:R-:W-:Y:S02]  /*17c70*/  FMNMX.FTZ R13, R103, R13, !PT ;  /* 0x0000000d670d7209 */ /* 0x000fe40007810000 */
[----:B------:R-:W-:Y:S02]  /*17c80*/  ISETP.NE.AND P1, PT, R227, RZ, PT ;  /* 0x000000ffe300720c */ /* 0x000fe40003f25270 */
[----:B------:R-:W0:Y:S02]  /*17c90*/  S2R R227, SR_TID.X ;  /* 0x0000000000e37919 */ /* 0x000e240000002100 */
[----:B0-----:R-:W-:Y:S01]  /*17ca0*/  SHF.R.U32.HI R227, RZ, 0x7, R227 ;  /* 0x00000007ffe37819 */ /* 0x001fe200000116e3 */
[----:B------:R-:W-:Y:S02]  /*17cb0*/  WARPGROUP.DEPBAR.LE gsb0, 0x0 ;  /* 0x00008000000079c5 */ /* 0x000fe40000010000 */
[----:B------:R-:W-:-:S06]  /*17cc0*/  WARPGROUP.ARRIVE ;  /* 0x00000000000079c5 */ /* 0x000fcc0000000000 */
        /* <DEDUP_REMOVED lines=9> */
[----:B------:R-:W0:Y:S01]  /*17d60*/  SHFL.BFLY PT, R21, R0, 0x2, 0x1f ;  /* 0x0c401f0000157f89 */ /* 0x000e2200000e0000 */
[----:B------:R-:W-:-:S03]  /*17d70*/  R2UR UR6, R20 ;  /* 0x00000000140672ca */ /* 0x000fc600000e0000 */
[----:B------:R-:W1:Y:S01]  /*17d80*/  SHFL.BFLY PT, R20, R13, 0x2, 0x1f ;  /* 0x0c401f000d147f89 */ /* 0x000e6200000e0000 */
[----:B0-----:R-:W-:Y:S01]  /*17d90*/  FMNMX.FTZ R0, R0, R21, !PT ;  /* 0x0000001500007209 */ /* 0x001fe20007810000 */
[----:B------:R-:W-:Y:S01]  /*17da0*/  IMAD.MOV.U32 R21, RZ, RZ, -0x3ffffff0 ;  /* 0xc0000010ff157424 */ /* 0x000fe200078e00ff */
[----:B-1----:R-:W-:-:S03]  /*17db0*/  FMNMX.FTZ R13, R13, R20, !PT ;  /* 0x000000140d0d7209 */ /* 0x002fc60007810000 */
[----:B------:R-:W0:Y:S01]  /*17dc0*/  SHFL.BFLY PT, R201, R0, 0x1, 0x1f ;  /* 0x0c201f0000c97f89 */ /* 0x000e2200000e0000 */
[----:B------:R-:W-:-:S03]  /*17dd0*/  VIADD R20, R12, 0x500 ;  /* 0x000005000c147836 */ /* 0x000fc60000000000 */
        /* <DEDUP_REMOVED lines=10> */
[----:B------:R-:W-:-:S06]  /*17e80*/  WARPGROUP.ARRIVE ;  /* 0x00000000000079c5 */ /* 0x000fcc0000000000 */
[----:B------:R-:W-:Y:S01]  /*17e90*/  QGMMA.64x128x32.F32.E4M3.E4M3 R24, R208, gdesc[UR4], R24, gsb0 ;  /* 0x01e00004d0187df3 */ /* 0x000fe20008000818 */
[----:B------:R-:W-:Y:S01]  /*17ea0*/  R2UR UR7, R21 ;  /* 0x00000000150772ca */ /* 0x000fe200000e0000 */
[----:B------:R-:W-:Y:S01]  /*17eb0*/  FFMA.FTZ R21, R2, R0, -8 ;  /* 0xc100000002157423 */ /* 0x000fe20000010000 */
[----:B------:R-:W-:-:S03]  /*17ec0*/  R2UR UR6, R20 ;  /* 0x00000000140672ca */ /* 0x000fc600000e0000 */
        /* <DEDUP_REMOVED lines=57> */
[----:B------:R-:W0:Y:S03]  /*18260*/  MUFU.EX2 R20, R20 ;  /* 0x0000001400147308 */ /* 0x000e260000000800 */
[----:B------:R-:W-:-:S01]  /*18270*/  FFMA.FTZ R186, R2, R186, -R101 ;  /* 0x000000ba02ba7223 */ /* 0x000fc20000010865 */
[C-C-:B------:R-:W-:Y:S01]  /*18280*/  FFMA.FTZ R187, R2.reuse, R187, -R101.reuse ;  /* 0x000000bb02bb7223 */ /* 0x140fe20000010865 */
[----:B------:R-:W-:-:S01]  /*18290*/  FFMA.FTZ R190, R2, R190, -R101 ;  /* 0x000000be02be7223 */ /* 0x000fc20000010865 */
[C-C-:B------:R-:W-:Y:S01]  /*182a0*/  FFMA.FTZ R191, R2.reuse, R191, -R101.reuse ;  /* 0x000000bf02bf7223 */ /* 0x140fe20000010865 */
[----:B------:R-:W-:-:S01]  /*182b0*/  FFMA.FTZ R194, R2, R194, -R101 ;  /* 0x000000c202c27223 */ /* 0x000fc20000010865 */
[C-C-:B------:R-:W-:Y:S01]  /*182c0*/  FFMA.FTZ R195, R2.reuse, R195, -R101.reuse ;  /* 0x000000c302c37223 */ /* 0x140fe20000010865 */
        /* <DEDUP_REMOVED lines=25> */
[----:B--2---:R-:W-:-:S01]  /*18460*/  FADD.FTZ R15, R187, R15 ;  /* 0x0000000fbb0f7221 */ /* 0x004fc20000010000 */
        /* <DEDUP_REMOVED lines=26> */
[----:B------:R-:W-:-:S04]  /*18610*/  FFMA.FTZ R119, R2, R119, -R101 ;  /* 0x0000007702777223 */ /* 0x000fc80000010865 */
[----:B------:R-:W2:Y:S01]  /*18620*/  MUFU.EX2 R184, R184 ;  /* 0x000000b800b87308 */ /* 0x000ea20000000800 */
[----:B0-----:R-:W-:-:S07]  /*18630*/  FADD.FTZ R15, R195, R15 ;  /* 0x0000000fc30f7221 */ /* 0x001fce0000010000 */
[----:B------:R-:W0:Y:S01]  /*18640*/  MUFU.EX2 R199, R199 ;  /* 0x000000c700c77308 */ /* 0x000e220000000800 */
[----:B-1----:R-:W-:-:S01]  /*18650*/  FADD.FTZ R15, R198, R15 ;  /* 0x0000000fc60f7221 */ /* 0x002fc20000010000 */
[----:B------:R-:W-:-:S06]  /*18660*/  WARPGROUP.DEPBAR.LE gsb0, 0x0 ;  /* 0x00008000000079c5 */ /* 0x000fcc0000010000 */
[----:B------:R-:W1:Y:S01]  /*18670*/  MUFU.EX2 R185, R185 ;  /* 0x000000b900b97308 */ /* 0x000e620000000800 */
[----:B--2---:R-:W-:-:S01]  /*18680*/  FADD.FTZ R235, R184, R235 ;  /* 0x000000ebb8eb7221 */ /* 0x004fc20000010000 */
[----:B------:R-:W-:-:S06]  /*18690*/  WARPGROUP.ARRIVE ;  /* 0x00000000000079c5 */ /* 0x000fcc0000000000 */
[----:B------:R-:W2:Y:S01]  /*186a0*/  MUFU.EX2 R170, R170 ;  /* 0x000000aa00aa7308 */ /* 0x000ea20000000800 */
[----:B0-----:R-:W-:-:S01]  /*186b0*/  FADD.FTZ R15, R199, R15 ;  /* 0x0000000fc70f7221 */ /* 0x001fc20000010000 */
[----:B------:R-:W-:Y:S06]  /*186c0*/  QGMMA.64x128x32.F32.E4M3.E4M3 R24, R212, gdesc[UR4], R24, gsb0 ;  /* 0x01e00004d4187df3 */ /* 0x000fec0008000818 */
        /* <DEDUP_REMOVED lines=86> */
[----:B------:R-:W-:Y:S02]  /*18c30*/  VIADD R88, R12, 0x600 ;  /* 0x000006000c587836 */ /* 0x000fe40000000000 */
[----:B------:R-:W-:-:S03]  /*18c40*/  FFMA.FTZ R12, R2, R114, -R101 ;  /* 0x00000072020c7223 */ /* 0x000fc60000010865 */
[----:B------:R-:W-:Y:S01]  /*18c50*/  R2UR UR6, R88 ;  /* 0x00000000580672ca */ /* 0x000fe200000e0000 */
        /* <DEDUP_REMOVED lines=8> */
[----:B-1----:R-:W-:-:S01]  /*18ce0*/  FADD.FTZ R114, R150, R89 ;  /* 0x0000005996727221 */ /* 0x002fc20000010000 */
[----:B------:R-:W-:-:S05]  /*18cf0*/  IMAD.MOV.U32 R89, RZ, RZ, -0x3ffffff0 ;  /* 0xc0000010ff597424 */ /* 0x000fca00078e00ff */
[----:B------:R-:W-:Y:S01]  /*18d00*/  R2UR UR7, R89 ;  /* 0x00000000590772ca */ /* 0x000fe200000e0000 */
        /* <DEDUP_REMOVED lines=12> */
[----:B------:R-:W-:Y:S04]  /*18dd0*/  QGMMA.64x128x32.F32.E4M3.E4M3 R24, R216, gdesc[UR4], R24, gsb0 ;  /* 0x01e00004d8187df3 */ /* 0x000fe80008000818 */
        /* <DEDUP_REMOVED lines=36> */
[----:B------:R-:W-:-:S06]  /*19020*/  WARPGROUP.DEPBAR.LE gsb0, 0x0 ;  /* 0x00008000000079c5 */ /* 0x000fcc0000010000 */
        /* <DEDUP_REMOVED lines=48> */
[----:B------:R-:W-:-:S04]  /*19330*/  @!P1 IMAD R114, R234, 0x8, R16 ;  /* 0x00000008ea729824 */ /* 0x000fc800078e0210 */
[----:B------:R-:W-:Y:S02]  /*19340*/  @!P1 VIADD R114, R114, 0x2e840 ;  /* 0x0002e84072729836 */ /* 0x000fe40000000000 */
[----:B------:R-:W0:Y:S01]  /*19350*/  MUFU.EX2 R93, R93 ;  /* 0x0000005d005d7308 */ /* 0x000e220000000800 */
[----:B-1----:R-:W-:-:S01]  /*19360*/  FADD.FTZ R102, R92, R15 ;  /* 0x0000000f5c667221 */ /* 0x002fc20000010000 */
[----:B------:R-:W-:Y:S02]  /*19370*/  IADD3 R15, -R227, 0xb, RZ ;  /* 0x0000000be30f7810 */ /* 0x000fe40007ffe1ff */
[----:B------:R-:W-:-:S03]  /*19380*/  @!P1 PRMT R114, RZ, 0x654, R114 ;  /* 0x00000654ff729816 */ /* 0x000fc60000000072 */
[----:B------:R1:W-:Y:S06]  /*19390*/  BAR.ARV R15, 0x100 ;  /* 0x0004000f0000751d */ /* 0x0003ec0000002000 */
[----:B------:R-:W3:Y:S01]  /*193a0*/  MUFU.EX2 R94, R94 ;  /* 0x0000005e005e7308 */ /* 0x000ee20000000800 */
[----:B--2---:R-:W-:-:S01]  /*193b0*/  FADD.FTZ R103, R91, R103 ;  /* 0x000000675b677221 */ /* 0x004fc20000010000 */
[----:B------:R2:W-:Y:S01]  /*193c0*/  @!P1 SYNCS.ARRIVE.TRANS64.RED.A1T0 RZ, [R114+URZ], RZ ;  /* 0x000000ff72ff99a7 */ /* 0x0005e2000810043f */
[----:B0-----:R-:W-:-:S05]  /*193d0*/  FADD.FTZ R102, R93, R102 ;  /* 0x000000665d667221 */ /* 0x001fca0000010000 */
[----:B------:R-:W0:Y:S08]  /*193e0*/  MUFU.EX2 R96, R96 ;  /* 0x0000006000607308 */ /* 0x000e300000000800 */
[----:B------:R-:W4:Y:S01]  /*193f0*/  MUFU.EX2 R95, R95 ;  /* 0x0000005f005f7308 */ /* 0x000f220000000800 */
[----:B---3--:R-:W-:-:S07]  /*19400*/  FADD.FTZ R103, R94, R103 ;  /* 0x000000675e677221 */ /* 0x008fce0000010000 */
[----:B------:R-:W3:Y:S01]  /*19410*/  MUFU.EX2 R97, R97 ;  /* 0x0000006100617308 */ /* 0x000ee20000000800 */
[----:B0-----:R-:W-:-:S07]  /*19420*/  FADD.FTZ R102, R96, R102 ;  /* 0x0000006660667221 */ /* 0x001fce0000010000 */
[----:B------:R-:W0:Y:S01]  /*19430*/  MUFU.EX2 R98, R98 ;  /* 0x0000006200627308 */ /* 0x000e220000000800 */
[----:B----4-:R-:W-:-:S07]  /*19440*/  FADD.FTZ R103, R95, R103 ;  /* 0x000000675f677221 */ /* 0x010fce0000010000 */
[----:B------:R-:W4:Y:S01]  /*19450*/  MUFU.EX2 R100, R100 ;  /* 0x0000006400647308 */ /* 0x000f220000000800 */
[----:B---3--:R-:W-:-:S07]  /*19460*/  FADD.FTZ R102, R97, R102 ;  /* 0x0000006661667221 */ /* 0x008fce0000010000 */
[----:B------:R-:W3:Y:S01]  /*19470*/  MUFU.EX2 R99, R99 ;  /* 0x0000006300637308 */ /* 0x000ee20000000800 */
[----:B0-----:R-:W-:-:S07]  /*19480*/  FADD.FTZ R103, R98, R103 ;  /* 0x0000006762677221 */ /* 0x001fce0000010000 */
[----:B------:R-:W0:Y:S01]  /*19490*/  MUFU.EX2 R21, R21 ;  /* 0x0000001500157308 */ /* 0x000e220000000800 */
[----:B----4-:R-:W-:-:S07]  /*194a0*/  FADD.FTZ R102, R100, R102 ;  /* 0x0000006664667221 */ /* 0x010fce0000010000 */
[----:B------:R-:W1:Y:S01]  /*194b0*/  MUFU.EX2 R101, R101 ;  /* 0x0000006500657308 */ /* 0x000e620000000800 */
[----:B---3--:R-:W-:-:S01]  /*194c0*/  FADD.FTZ R103, R99, R103 ;  /* 0x0000006763677221 */ /* 0x008fc20000010000 */
[----:B0-----:R-:W-:-:S03]  /*194d0*/  FADD.FTZ R235, R21, R102 ;  /* 0x0000006615eb7221 */ /* 0x001fc60000010000 */
[----:B-1----:R-:W-:Y:S01]  /*194e0*/  FADD.FTZ R15, R101, R103 ;  /* 0x00000067650f7221 */ /* 0x002fe20000010000 */
[----:B--2---:R-:W-:Y:S06]  /*194f0*/  @!P0 BRA `(.L_x_6436) ;  /* 0x0000000000048947 */ /* 0x004fec0003800000 */
[----:B------:R-:W-:Y:S01]  /*19500*/  BPT.TRAP 0x1 ;  /* 0x000000040000795c */ /* 0x000fe20000300000 */
.L_x_6436:
[----:B------:R-:W2:Y:S04]  /*19510*/  LDL R102, [R1+0x84] ;  /* 0x0000840001667983 */ /* 0x000ea80000100800 */
[----:B------:R-:W3:Y:S01]  /*19520*/  LDL R114, [R1+0x4c] ;  /* 0x00004c0001727983 */ /* 0x000ee20000100800 */
[----:B------:R-:W-:Y:S02]  /*19530*/  F2FP.SATFINITE.E4M3.F32.PACK_AB_MERGE_C R156, R157, R156, RZ ;  /* 0x0000009c9d9c723e */ /* 0x000fe400048070ff */
[----:B------:R-:W-:Y:S02]  /*19540*/  F2FP.SATFINITE.E4M3.F32.PACK_AB_MERGE_C R88, R119, R88, RZ ;  /* 0x000000587758723e */ /* 0x000fe400048070ff */
[----:B------:R-:W-:Y:S02]  /*19550*/  F2FP.SATFINITE.E4M3.F32.PACK_AB_MERGE_C R92, R93, R92, RZ ;  /* 0x0000005c5d5c723e */ /* 0x000fe400048070ff */
[----:B------:R-:W-:-:S02]  /*19560*/  F2FP.SATFINITE.E4M3.F32.PACK_AB_MERGE_C R156, R153, R152, R156 ;  /* 0x00000098999c723e */ /* 0x000fc4000480709c */
[----:B------:R-:W-:Y:S02]  /*19570*/  F2FP.SATFINITE.E4M3.F32.PACK_AB_MERGE_C R185, R188, R185, RZ ;  /* 0x000000b9bcb9723e */ /* 0x000fe400048070ff */
[----:B------:R-:W-:Y:S02]  /*19580*/  F2FP.SATFINITE.E4M3.F32.PACK_AB_MERGE_C R190, R191, R190, RZ ;  /* 0x000000bebfbe723e */ /* 0x000fe400048070ff */
[----:B------:R-:W-:Y:S02]  /*19590*/  F2FP.SATFINITE.E4M3.F32.PACK_AB_MERGE_C R193, R196, R193, RZ ;  /* 0x000000c1c4c1723e */ /* 0x000fe400048070ff */
[----:B------:R-:W-:Y:S02]  /*195a0*/  F2FP.SATFINITE.E4M3.F32.PACK_AB_MERGE_C R198, R199, R198, RZ ;  /* 0x000000c6c7c6723e */ /* 0x000fe400048070ff */
[----:B------:R-:W-:Y:S02]  /*195b0*/  F2FP.SATFINITE.E4M3.F32.PACK_AB_MERGE_C R172, R173, R172, RZ ;  /* 0x000000acadac723e */ /* 0x000fe400048070ff */
[----:B------:R-:W-:-:S02]  /*195c0*/  F2FP.SATFINITE.E4M3.F32.PACK_AB_MERGE_C R174, R175, R174, RZ ;  /* 0x000000aeafae723e */ /* 0x000fc400048070ff */
        /* <DEDUP_REMOVED lines=114> */
[----:B--2---:R-:W-:Y:S02]  /*19cf0*/  R2UR UR4, R102 ;  /* 0x00000000660472ca */ /* 0x004fe400000e0000 */
[----:B------:R-:W-:Y:S02]  /*19d00*/  LEA R102, R233, R16, 0x3 ;  /* 0x00000010e9667211 */ /* 0x000fe400078e18ff */
[----:B---3--:R-:W-:-:S03]  /*19d10*/  ISETP.GT.AND P1, PT, R232, R114, PT ;  /* 0x00000072e800720c */ /* 0x008fc60003f24270 */
[----:B------:R-:W-:-:S06]  /*19d20*/  VIADD R102, R102, 0x2e860 ;  /* 0x0002e86066667836 */ /* 0x000fcc0000000000 */
[----:B------:R-:W-:-:S05]  /*19d30*/  IMAD.U32 R103, RZ, RZ, UR4 ;  /* 0x00000004ff677e24 */ /* 0x000fca000f8e00ff */
[----:B------:R-:W-:Y:S01]  /*19d40*/  PRMT R102, R103, 0x654, R102 ;  /* 0x0000065467667816 */ /* 0x000fe20000000066 */
[----:B------:R-:W-:-:S03]  /*19d50*/  VIADD R232, R232, 0xffffffff ;  /* 0xffffffffe8e87836 */ /* 0x000fc60000000000 */
[----:B------:R0:W-:Y:S01]  /*19d60*/  SYNCS.ARRIVE.TRANS64.RED.A1T0 RZ, [R102+URZ], RZ ;  /* 0x000000ff66ff79a7 */ /* 0x0001e2000810043f */
[----:B------:R-:W-:Y:S01]  /*19d70*/  IMAD.MOV.U32 R233, RZ, RZ, R234 ;  /* 0x000000ffffe97224 */ /* 0x000fe200078e00ea */
[----:B------:R-:W-:Y:S06]  /*19d80*/  @P1 BRA `(.L_x_6437) ;  /* 0xffffffbc00e01947 */ /* 0x000fec000383ffff */
[----:B------:R-:W-:-:S07]  /*19d90*/  MOV R233, R234 ;  /* 0x000000ea00e97202 */ /* 0x000fce0000000f00 */
.L_x_6426:
[----:B------:R-:W-:Y:S05]  /*19da0*/  WARPSYNC.ALL ;  /* 0x0000000000007948 */ /* 0x000fea0003800000 */
[----:B------:R-:W-:Y:S06]  /*19db0*/  BAR.ARV 0x8, 0x180 ;  /* 0x0206000000007b1d */ /* 0x000fec0000002000 */
[----:B------:R-:W-:Y:S05]  /*19dc0*/  @!P0 BRA `(.L_x_6438) ;  /* 0x0000000000048947 */ /* 0x000fea0003800000 */
[----:B------:R-:W-:Y:S01]  /*19dd0*/  BPT.TRAP 0x1 ;  /* 0x000000040000795c */ /* 0x000fe20000300000 */
.L_x_6438:
[----:B------:R-:W-:Y:S01]  /*19de0*/  IMAD R12, R233, 0x8, R16 ;  /* 0x00000008e90c7824 */ /* 0x000fe200078e0210 */
[----:B------:R-:W-:-:S04]  /*19df0*/  SHF.L.U32 R3, R236, 0x1f, RZ ;  /* 0x0000001fec037819 */ /* 0x000fc800000006ff */
[----:B------:R1:W2:Y:S01]  /*19e00*/  SYNCS.PHASECHK.TRANS64.TRYWAIT P1, [R12+URZ+0x2e850], R3 ;  /* 0x02e850030c0075a7 */ /* 0x0002a2000802017f */
[----:B------:R-:W-:Y:S05]  /*19e10*/  @!P0 BRA `(.L_x_6439) ;  /* 0x0000000000048947 */ /* 0x000fea0003800000 */
[----:B------:R-:W-:Y:S01]  /*19e20*/  BPT.TRAP 0x1 ;  /* 0x000000040000795c */ /* 0x000fe20000300000 */
.L_x_6439:
[----:B------:R-:W-:-:S05]  /*19e30*/  VIADD R16, R16, 0x400 ;  /* 0x0000040010107836 */ /* 0x000fca0000000000 */
[----:B------:R-:W-:-:S04]  /*19e40*/  SHF.R.U32.HI R16, RZ, 0x4, R16 ;  /* 0x00000004ff107819 */ /* 0x000fc80000011610 */
[----:B------:R-:W-:-:S04]  /*19e50*/  LOP3.LUT R16, R16, 0x3fff, RZ, 0xc0, !PT ;  /* 0x00003fff10107812 */ /* 0x000fc800078ec0ff */
[----:B------:R-:W-:Y:S01]  /*19e60*/  LOP3.LUT R16, R16, 0x10000, RZ, 0xfc, !PT ;  /* 0x0001000010107812 */ /* 0x000fe200078efcff */
[----:B--2---:R-:W-:Y:S06]  /*19e70*/  @P1 BRA `(.L_x_6440) ;  /* 0x0000000000081947 */ /* 0x004fec0003800000 */
[----:B------:R-:W2:Y:S02]  /*19e80*/  SYNCS.PHASECHK.TRANS64.TRYWAIT P1, [R12+URZ+0x2e850], R3 ;  /* 0x02e850030c0075a7 */ /* 0x000ea4000802017f */
[----:B--2---:R-:W-:Y:S05]  /*19e90*/  @!P1 BRA `(.L_x_6441) ;  /* 0x000000cc00309947 */ /* 0x004fea0003800000 */
.L_x_6440:
[----:B------:R-:W-:Y:S01]  /*19ea0*/  IMAD R4, R233, 0x700, R16 ;  /* 0x00000700e9047824 */ /* 0x000fe200078e0210 */
[----:B------:R-:W3:Y:S01]  /*19eb0*/  LDL R21, [R1+0x98] ;  /* 0x0000980001157983 */ /* 0x000ee20000100800 */
[----:B------:R-:W-:Y:S01]  /*19ec0*/  IMAD.MOV.U32 R5, RZ, RZ, -0x3ffffff0 ;  /* 0xc0000010ff057424 */ /* 0x000fe200078e00ff */
[----:B------:R-:W-:Y:S05]  /*19ed0*/  WARPSYNC.ALL ;  /* 0x0000000000007948 */ /* 0x000fea0003800000 */
[C---:B------:R-:W-:Y:S01]  /*19ee0*/  R2UR UR6, R4.reuse ;  /* 0x00000000040672ca */ /* 0x040fe200000e0000 */
[----:B------:R-:W-:Y:S01]  /*19ef0*/  VIADD R6, R4, 0x100 ;  /* 0x0000010004067836 */ /* 0x000fe20000000000 */
[----:B------:R-:W-:Y:S01]  /*19f00*/  R2UR UR7, R5 ;  /* 0x00000000050772ca */ /* 0x000fe200000e0000 */
[----:B------:R-:W-:Y:S01]  /*19f10*/  WARPGROUP.ARRIVE ;  /* 0x00000000000079c5 */ /* 0x000fe20000000000 */
[----:B------:R-:W-:Y:S01]  /*19f20*/  IMAD.MOV.U32 R7, RZ, RZ, -0x3ffffff0 ;  /* 0xc0000010ff077424 */ /* 0x000fe200078e00ff */
[----:B------:R-:W1:Y:S01]  /*19f30*/  LDL R20, [R1+0x7c] ;  /* 0x00007c0001147983 */ /* 0x000e620000100800 */
[----:B------:R-:W-:-:S03]  /*19f40*/  ULDC.64 UR4, c[0x0][0x9a0] ;  /* 0x0002680000047ab9 */ /* 0x000fc60000000a00 */
[----:B------:R-:W4:Y:S01]  /*19f50*/  LDL R14, [R1+0x6c] ;  /* 0x00006c00010e7983 */ /* 0x000f220000100800 */
[----:B------:R-:W-:-:S04]  /*19f60*/  ISETP.NE.U32.AND P1, PT, RZ, UR4, PT ;  /* 0x00000004ff007c0c */ /* 0x000fc8000bf25070 */
[----:B------:R-:W-:Y:S01]  /*19f70*/  ISETP.NE.AND.EX P1, PT, RZ, UR5, PT, P1 ;  /* 0x00000005ff007c0c */ /* 0x000fe2000bf25310 */
[----:B------:R-:W-:Y:S01]  /*19f80*/  QGMMA.64x128x32.F32.E4M3.E4M3 R24, R224, gdesc[UR4], R24, gsb0 ;  /* 0x01e00004e0187df3 */ /* 0x000fe20008000818 */
[----:B------:R-:W-:Y:S01]  /*19f90*/  R2UR UR6, R6 ;  /* 0x00000000060672ca */ /* 0x000fe200000e0000 */
[----:B------:R-:W-:Y:S01]  /*19fa0*/  VIADD R6, R4, 0x200 ;  /* 0x0000020004067836 */ /* 0x000fe20000000000 */
[----:B------:R-:W-:Y:S01]  /*19fb0*/  R2UR UR7, R7 ;  /* 0x00000000070772ca */ /* 0x000fe200000e0000 */
[----:B------:R-:W-:-:S08]  /*19fc0*/  IMAD.MOV.U32 R7, RZ, RZ, -0x3ffffff0 ;  /* 0xc0000010ff077424 */ /* 0x000fd000078e00ff */
[----:B------:R-:W3:Y:S08]  /*19fd0*/  @P1 LDC.64 R8, c[0x0][0x9c8] ;  /* 0x00027200ff081b82 */ /* 0x000ef00000000a00 */
[----:B------:R-:W4:Y:S01]  /*19fe0*/  @P1 LDC.64 R10, c[0x0][0x9d0] ;  /* 0x00027400ff0a1b82 */ /* 0x000f220000000a00 */
[----:B------:R-:W-:Y:S02]  /*19ff0*/  WARPGROUP.DEPBAR.LE gsb0, 0x0 ;  /* 0x00008000000079c5 */ /* 0x000fe40000010000 */
[----:B------:R-:W-:-:S06]  /*1a000*/  WARPGROUP.ARRIVE ;  /* 0x00000000000079c5 */ /* 0x000fcc0000000000 */
[----:B------:R-:W-:Y:S01]  /*1a010*/  QGMMA.64x128x32.F32.E4M3.E4M3 R24, R220, gdesc[UR4], R24, gsb0 ;  /* 0x01e00004dc187df3 */ /* 0x000fe20008000818 */
[----:B------:R-:W-:Y:S01]  /*1a020*/  R2UR UR6, R6 ;  /* 0x00000000060672ca */ /* 0x000fe200000e0000 */
[----:B------:R-:W-:Y:S01]  /*1a030*/  VIADD R6, R4, 0x300 ;  /* 0x0000030004067836 */ /* 0x000fe20000000000 */
[----:B------:R-:W-:Y:S02]  /*1a040*/  R2UR UR7, R7 ;  /* 0x00000000070772ca */ /* 0x000fe400000e0000 */
[----:B------:R-:W-:Y:S01]  /*1a050*/  MOV R7, 0xc0000010 ;  /* 0xc000001000077802 */ /* 0x000fe20000000f00 */
[----:B------:R-:W-:Y:S02]  /*1a060*/  WARPGROUP.DEPBAR.LE gsb0, 0x0 ;  /* 0x00008000000079c5 */ /* 0x000fe40000010000 */
[----:B------:R-:W-:-:S08]  /*1a070*/  WARPGROUP.ARRIVE ;  /* 0x00000000000079c5 */ /* 0x000fd00000000000 */
[----:B------:R-:W-:Y:S01]  /*1a080*/  QGMMA.64x128x32.F32.E4M3.E4M3 R24, R200, gdesc[UR4], R24, gsb0 ;  /* 0x01e00004c8187df3 */ /* 0x000fe20008000818 */
[----:B------:R-:W-:Y:S01]  /*1a090*/  R2UR UR6, R6 ;  /* 0x00000000060672ca */ /* 0x000fe200000e0000 */
[----:B---3--:R-:W-:Y:S01]  /*1a0a0*/  @P1 IMAD R6, R21, R8, RZ ;  /* 0x0000000815061224 */ /* 0x008fe200078e02ff */
[----:B------:R-:W-:-:S03]  /*1a0b0*/  R2UR UR7, R7 ;  /* 0x00000000070772ca */ /* 0x000fc600000e0000 */
[C---:B-12---:R-:W-:Y:S02]  /*1a0c0*/  @P1 IMAD R3, R20.reuse, R9, R6 ;  /* 0x0000000914031224 */ /* 0x046fe400078e0206 */
[----:B------:R-:W-:-:S04]  /*1a0d0*/  @P1 IMAD.WIDE.U32 R6, R20, R8, RZ ;  /* 0x0000000814061225 */ /* 0x000fc800078e00ff */
[----:B------:R-:W-:Y:S02]  /*1a0e0*/  @P1 IMAD.IADD R7, R7, 0x1, R3 ;  /* 0x0000000107071824 */ /* 0x000fe400078e0203 */
[----:B----4-:R-:W-:-:S04]  /*1a0f0*/  @P1 IMAD.WIDE.U32 R6, R14, R10, R6 ;  /* 0x0000000a0e061225 */ /* 0x010fc800078e0006 */
[----:B------:R-:W-:Y:S01]  /*1a100*/  @P1 IMAD R3, R14, R11, R7 ;  /* 0x0000000b0e031224 */ /* 0x000fe200078e0207 */
[----:B------:R-:W-:Y:S01]  /*1a110*/  @P1 LEA R8, P2, R6, UR4, 0x2 ;  /* 0x0000000406081c11 */ /* 0x000fe2000f8410ff */
[----:B------:R-:W-:Y:S02]  /*1a120*/  VIADD R10, R4, 0x400 ;  /* 0x00000400040a7836 */ /* 0x000fe40000000000 */
[----:B------:R-:W-:Y:S01]  /*1a130*/  IMAD.MOV.U32 R11, RZ, RZ, -0x3ffffff0 ;  /* 0xc0000010ff0b7424 */ /* 0x000fe200078e00ff */
[----:B------:R-:W-:Y:S01]  /*1a140*/  @P1 LEA.HI.X R9, R6, UR5, R3, 0x2, P2 ;  /* 0x0000000506091c11 */ /* 0x000fe200090f1403 */
[----:B------:R-:W-:-:S06]  /*1a150*/  IMAD.MOV.U32 R3, RZ, RZ, 0x3f800000 ;  /* 0x3f800000ff037424 */ /* 0x000fcc00078e00ff */
        /* <DEDUP_REMOVED lines=15> */
[----:B------:R-:W3:Y:S01]  /*1a250*/  SHFL.BFLY PT, R6, R235, 0x2, 0x1f ;  /* 0x0c401f00eb067f89 */ /* 0x000ee200000e0000 */
[----:B------:R-:W-:Y:S02]  /*1a260*/  WARPGROUP.DEPBAR.LE gsb0, 0x0 ;  /* 0x00008000000079c5 */ /* 0x000fe40000010000 */
[----:B------:R-:W-:-:S06]  /*1a270*/  WARPGROUP.ARRIVE ;  /* 0x00000000000079c5 */ /* 0x000fcc0000000000 */
[----:B------:R-:W-:Y:S01]  /*1a280*/  QGMMA.64x128x32.F32.E4M3.E4M3 R24, R212, gdesc[UR4], R24, gsb0 ;  /* 0x01e00004d4187df3 */ /* 0x000fe20008000818 */
[----:B------:R-:W-:Y:S02]  /*1a290*/  R2UR UR6, R4 ;  /* 0x00000000040672ca */ /* 0x000fe400000e0000 */
[----:B------:R-:W-:Y:S01]  /*1a2a0*/  R2UR UR7, R5 ;  /* 0x00000000050772ca */ /* 0x000fe200000e0000 */
[----:B------:R-:W4:Y:S01]  /*1a2b0*/  SHFL.BFLY PT, R4, R15, 0x2, 0x1f ;  /* 0x0c401f000f047f89 */ /* 0x000f2200000e0000 */
[----:B---3--:R-:W-:-:S05]  /*1a2c0*/  FADD.FTZ R6, R6, R235 ;  /* 0x000000eb06067221 */ /* 0x008fca0000010000 */
[----:B------:R-:W1:Y:S01]  /*1a2d0*/  SHFL.BFLY PT, R5, R6, 0x1, 0x1f ;  /* 0x0c201f0006057f89 */ /* 0x000e6200000e0000 */
[----:B----4-:R-:W-:-:S05]  /*1a2e0*/  FADD.FTZ R4, R4, R15 ;  /* 0x0000000f04047221 */ /* 0x010fca0000010000 */
[----:B------:R-:W3:Y:S01]  /*1a2f0*/  SHFL.BFLY PT, R7, R4, 0x1, 0x1f ;  /* 0x0c201f0004077f89 */ /* 0x000ee200000e0000 */
[----:B-1----:R-:W-:-:S05]  /*1a300*/  FADD.FTZ R9, R6, R5 ;  /* 0x0000000506097221 */ /* 0x002fca0000010000 */
[C---:B------:R-:W-:Y:S01]  /*1a310*/  FSETP.NE.FTZ.AND P1, PT, R9.reuse, RZ, PT ;  /* 0x000000ff0900720b */ /* 0x040fe20003f35000 */
[----:B------:R-:W-:Y:S01]  /*1a320*/  FMUL.FTZ R11, R9, 0.00390625 ;  /* 0x3b800000090b7820 */ /* 0x000fe20000410000 */
[----:B------:R-:W-:-:S04]  /*1a330*/  MOV R8, RZ ;  /* 0x000000ff00087202 */ /* 0x000fc80000000f00 */
[----:B------:R-:W-:Y:S01]  /*1a340*/  FSETP.NE.FTZ.AND P2, PT, R11, RZ, PT ;  /* 0x000000ff0b00720b */ /* 0x000fe20003f55000 */
[----:B---3--:R-:W-:-:S04]  /*1a350*/  FADD.FTZ R10, R4, R7 ;  /* 0x00000007040a7221 */ /* 0x008fc80000010000 */
[----:B------:R-:W-:Y:S02]  /*1a360*/  FMUL.FTZ R7, R10, 0.00390625 ;  /* 0x3b8000000a077820 */ /* 0x000fe40000410000 */
[----:B------:R-:W-:Y:S03]  /*1a370*/  @P1 MUFU.RCP R8, R9 ;  /* 0x0000000900081308 */ /* 0x000fe60000001000 */
[----:B------:R-:W-:Y:S01]  /*1a380*/  FSETP.NE.FTZ.AND P3, PT, R7, RZ, PT ;  /* 0x000000ff0700720b */ /* 0x000fe20003f75000 */
[----:B------:R-:W-:Y:S02]  /*1a390*/  WARPGROUP.DEPBAR.LE gsb0, 0x0 ;  /* 0x00008000000079c5 */ /* 0x000fe40000010000 */
[----:B------:R-:W-:-:S06]  /*1a3a0*/  WARPGROUP.ARRIVE ;  /* 0x00000000000079c5 */ /* 0x000fcc0000000000 */
[----:B------:R-:W-:Y:S01]  /*1a3b0*/  QGMMA.64x128x32.F32.E4M3.E4M3 R24, R216, gdesc[UR4], R24, gsb0 ;  /* 0x01e00004d8187df3 */ /* 0x000fe20008000818 */
[----:B------:R-:W-:Y:S01]  /*1a3c0*/  FSETP.NE.FTZ.AND P1, PT, R10, RZ, PT ;  /* 0x000000ff0a00720b */ /* 0x000fe20003f35000 */
[----:B------:R-:W-:Y:S01]  /*1a3d0*/  IMAD.MOV.U32 R4, RZ, RZ, RZ ;  /* 0x000000ffff047224 */ /* 0x000fe200078e00ff */
[----:B------:R-:W1:Y:S08]  /*1a3e0*/  @P2 MUFU.LG2 R6, R11 ;  /* 0x0000000b00062308 */ /* 0x000e700000000c00 */
[----:B------:R-:W3:Y:S08]  /*1a3f0*/  @P3 MUFU.LG2 R7, R7 ;  /* 0x0000000700073308 */ /* 0x000ef00000000c00 */
[----:B------:R-:W4:Y:S01]  /*1a400*/  @P1 MUFU.RCP R4, R10 ;  /* 0x0000000a00041308 */ /* 0x000f220000001000 */
[C---:B------:R-:W-:Y:S01]  /*1a410*/  @P2 FMUL.FTZ R5, R2.reuse, 0.69314718246459960938 ;  /* 0x3f31721802052820 */ /* 0x040fe20000410000 */
[----:B------:R-:W-:Y:S01]  /*1a420*/  @P3 FMUL.FTZ R15, R2, 0.69314718246459960938 ;  /* 0x3f317218020f3820 */ /* 0x000fe20000410000 */
[----:B-1----:R-:W-:Y:S01]  /*1a430*/  @P2 FMUL.FTZ R6, R6, 0.69314718246459960938 ;  /* 0x3f31721806062820 */ /* 0x002fe20000410000 */
[----:B------:R-:W-:-:S02]  /*1a440*/  IMAD.MOV.U32 R88, RZ, RZ, -0x800000 ;  /* 0xff800000ff587424 */ /* 0x000fc400078e00ff */
[----:B--2---:R-:W-:Y:S01]  /*1a450*/  FMUL.FTZ R8, R8, R3 ;  /* 0x0000000308087220 */ /* 0x004fe20000410000 */
[----:B------:R-:W-:Y:S02]  /*1a460*/  IMAD.MOV.U32 R89, RZ, RZ, -0x800000 ;  /* 0xff800000ff597424 */ /* 0x000fe400078e00ff */
[----:B---3--:R-:W-:Y:S01]  /*1a470*/  @P3 FMUL.FTZ R2, R7, 0.69314718246459960938 ;  /* 0x3f31721807023820 */ /* 0x008fe20000410000 */
[----:B------:R-:W-:-:S03]  /*1a480*/  @P2 FFMA.FTZ R88, R5, R0, R6 ;  /* 0x0000000005582223 */ /* 0x000fc60000010006 */
[----:B------:R-:W-:Y:S01]  /*1a490*/  @P3 FFMA.FTZ R89, R15, R13, R2 ;  /* 0x0000000d0f593223 */ /* 0x000fe20000010002 */
[----:B----4-:R-:W-:Y:S01]  /*1a4a0*/  FMUL.FTZ R4, R4, R3 ;  /* 0x0000000304047220 */ /* 0x010fe20000410000 */
[----:B------:R-:W-:Y:S02]  /*1a4b0*/  WARPGROUP.DEPBAR.LE gsb0, 0x0 ;  /* 0x00008000000079c5 */ /* 0x000fe40000010000 */
[----:B------:R-:W-:Y:S05]  /*1a4c0*/  @!P0 BRA `(.L_x_6442) ;  /* 0x0000000000048947 */ /* 0x000fea0003800000 */
[----:B------:R-:W-:Y:S01]  /*1a4d0*/  BPT.TRAP 0x1 ;  /* 0x000000040000795c */ /* 0x000fe20000300000 */
.L_x_6442:
[----:B------:R-:W2:Y:S04]  /*1a4e0*/  LDL R2, [R1+0x84] ;  /* 0x0000840001027983 */ /* 0x000ea80000100800 */
[----:B------:R-:W3:Y:S01]  /*1a4f0*/  LDL.LU R0, [R1+0xb4] ;  /* 0x0000b40001007983 */ /* 0x000ee20000300800 */
[----:B------:R-:W-:Y:S02]  /*1a500*/  VIADD R233, R233, 0x1 ;  /* 0x00000001e9e97836 */ /* 0x000fe40000000000 */
        /* <DEDUP_REMOVED lines=8> */
[----:B------:R-:W-:Y:S01]  /*1a590*/  SEL R5, RZ, 0x1, P1 ;  /* 0x00000001ff057807 */ /* 0x000fe20000800000 */
[----:B------:R-:W-:Y:S01]  /*1a5a0*/  FMUL.FTZ R36, R60, R8 ;  /* 0x000000083c247220 */ /* 0x000fe20000410000 */
        /* <DEDUP_REMOVED lines=46> */
[----:B------:R-:W-:-:S02]  /*1a890*/  LOP3.LUT R236, R236, R5, RZ, 0x3c, !PT ;  /* 0x00000005ecec7212 */ /* 0x000fc400078e3cff */
[----:B------:R-:W-:Y:S02]  /*1a8a0*/  SEL R233, R233, RZ, P1 ;  /* 0x000000ffe9e97207 */ /* 0x000fe40000800000 */
[----:B--2---:R-:W-:Y:S01]  /*1a8b0*/  R2UR UR4, R2 ;  /* 0x00000000020472ca */ /* 0x004fe200000e0000 */
[----:B------:R-:W-:Y:S02]  /*1a8c0*/  VIADD R2, R12, 0x2e860 ;  /* 0x0002e8600c027836 */ /* 0x000fe40000000000 */
[-C--:B------:R-:W-:Y:S01]  /*1a8d0*/  FMUL.FTZ R12, R77, R8.reuse ;  /* 0x000000084d0c7220 */ /* 0x080fe20000410000 */
[----:B------:R-:W-:Y:S01]  /*1a8e0*/  FMUL.FTZ R77, R68, R8 ;  /* 0x00000008444d7220 */ /* 0x000fe20000410000 */
[-C--:B------:R-:W-:Y:S01]  /*1a8f0*/  FMUL.FTZ R68, R43, R4.reuse ;  /* 0x000000042b447220 */ /* 0x080fe20000410000 */
[-C--:B------:R-:W-:Y:S01]  /*1a900*/  FMUL.FTZ R43, R54, R4.reuse ;  /* 0x00000004362b7220 */ /* 0x080fe20000410000 */
[----:B------:R-:W-:-:S06]  /*1a910*/  FMUL.FTZ R54, R62, R4 ;  /* 0x000000043e367220 */ /* 0x000fcc0000410000 */
[----:B------:R-:W-:Y:S01]  /*1a920*/  IMAD.U32 R3, RZ, RZ, UR4 ;  /* 0x00000004ff037e24 */ /* 0x000fe2000f8e00ff */
[----:B---3--:R-:W-:Y:S01]  /*1a930*/  R2UR UR4, R0 ;  /* 0x00000000000472ca */ /* 0x008fe200000e0000 */
[----:B------:R-:W-:Y:S01]  /*1a940*/  FMUL.FTZ R0, R24, R8 ;  /* 0x0000000818007220 */ /* 0x000fe20000410000 */
[-C--:B------:R-:W-:Y:S01]  /*1a950*/  FMUL.FTZ R24, R74, R4.reuse ;  /* 0x000000044a187220 */ /* 0x080fe20000410000 */
[-C--:B------:R-:W-:Y:S01]  /*1a960*/  FMUL.FTZ R8, R87, R4.reuse ;  /* 0x0000000457087220 */ /* 0x080fe20000410000 */
[----:B------:R-:W-:Y:S01]  /*1a970*/  PRMT R2, R3, 0x654, R2 ;  /* 0x0000065403027816 */ /* 0x000fe20000000002 */
[-C--:B------:R-:W-:Y:S01]  /*1a980*/  FMUL.FTZ R3, R66, R4.reuse ;  /* 0x0000000442037220 */ /* 0x080fe20000410000 */
[-C--:B------:R-:W-:Y:S01]  /*1a990*/  FMUL.FTZ R74, R35, R4.reuse ;  /* 0x00000004234a7220 */ /* 0x080fe20000410000 */
[----:B------:R-:W-:Y:S01]  /*1a9a0*/  FMUL.FTZ R66, R46, R4 ;  /* 0x000000042e427220 */ /* 0x000fe20000410000 */
[----:B------:R0:W-:Y:S05]  /*1a9b0*/  SYNCS.ARRIVE.TRANS64.RED.A1T0 RZ, [R2+URZ], RZ ;  /* 0x000000ff02ff79a7 */ /* 0x0001ea000810043f */
[----:B------:R-:W-:-:S06]  /*1a9c0*/  UIADD3 UR4, UR4, 0x1, URZ ;  /* 0x0000000104047890 */ /* 0x000fcc000fffe03f */
[----:B0-----:R-:W-:-:S05]  /*1a9d0*/  IMAD.U32 R2, RZ, RZ, UR4 ;  /* 0x00000004ff027e24 */ /* 0x001fca000f8e00ff */
[----:B------:R0:W-:Y:S02]  /*1a9e0*/  STL [R1+0xb4], R2 ;  /* 0x0000b40201007387 */ /* 0x0001e40000100800 */
.L_x_6390:
[----:B------:R-:W-:Y:S05]  /*1a9f0*/  WARPSYNC.ALL ;  /* 0x0000000000007948 */ /* 0x000fea0003800000 */
[----:B------:R-:W2:Y:S01]  /*1aa00*/  LDL R127, [R1+0x8c] ;  /* 0x00008c00017f7983 */ /* 0x000ea20000100800 */
[----:B------:R-:W0:Y:S01]  /*1aa10*/  S2UR UR5, SR_CgaCtaId ;  /* 0x00000000000579c3 */ /* 0x000e220000008800 */
[----:B------:R-:W-:Y:S01]  /*1aa20*/  UMOV UR4, 0x400 ;  /* 0x0000040000047882 */ /* 0x000fe20000000000 */
[----:B------:R-:W-:Y:S01]  /*1aa30*/  BSSY B0, `(.L_x_6443) ;  /* 0x0000428000007945 */ /* 0x000fe20003800000 */
[----:B0-----:R-:W-:Y:S01]  /*1aa40*/  IMAD.U32 R2, RZ, RZ, UR5 ;  /* 0x00000005ff027e24 */ /* 0x001fe2000f8e00ff */
[----:B------:R-:W-:-:S04]  /*1aa50*/  ULEA UR4, UR5, UR4, 0x18 ;  /* 0x0000000405047291 */ /* 0x000fc8000f8ec03f */
[----:B------:R0:W-:Y:S02]  /*1aa60*/  STL [R1+0x84], R2 ;  /* 0x0000840201007387 */ /* 0x0001e40000100800 */
[----:B------:R-:W-:Y:S01]  /*1aa70*/  MOV R16, UR4 ;  /* 0x0000000400107c02 */ /* 0x000fe20008000f00 */
        /* <DEDUP_REMOVED lines=9> */
[----:B------:R-:W0:Y:S01]  /*1ab10*/  S2R R20, SR_TID.X ;  /* 0x0000000000147919 */ /* 0x000e220000002100 */
[----:B------:R-:W1:Y:S01]  /*1ab20*/  S2R R15, SR_SWINHI ;  /* 0x00000000000f7919 */ /* 0x000e620000002f00 */
[----:B0-----:R-:W-:Y:S01]  /*1ab30*/  IMAD.SHL.U32 R2, R20, 0x4, RZ ;  /* 0x0000000414027824 */ /* 0x001fe200078e00ff */
[----:B------:R-:W-:Y:S02]  /*1ab40*/  MOV R58, R16 ;  /* 0x00000010003a7202 */ /* 0x000fe40000000f00 */
[----:B-1----:R-:W-:Y:S02]  /*1ab50*/  MOV R59, R15 ;  /* 0x0000000f003b7202 */ /* 0x002fe40000000f00 */
[----:B------:R-:W-:-:S04]  /*1ab60*/  LOP3.LUT R2, R2, 0xc, RZ, 0xc0, !PT ;  /* 0x0000000c02027812 */ /* 0x000fc800078ec0ff */
[----:B------:R-:W-:-:S05]  /*1ab70*/  IADD3 R4, P0, R2, UR4, RZ ;  /* 0x0000000402047c10 */ /* 0x000fca000ff1e0ff */
[----:B------:R-:W-:Y:S01]  /*1ab80*/  IMAD.X R5, RZ, RZ, UR5, P0 ;  /* 0x00000005ff057e24 */ /* 0x000fe200080e06ff */
[----:B------:R-:W-:-:S04]  /*1ab90*/  LOP3.LUT P0, R2, R20, 0x3, RZ, 0xc0, !PT ;  /* 0x0000000314027812 */ /* 0x000fc8000780c0ff */
[----:B------:R0:W5:Y:S01]  /*1aba0*/  LDG.E.CONSTANT R7, desc[UR60][R4.64] ;  /* 0x0000003c04077981 */ /* 0x000162000c1e9900 */
[----:B------:R-:W-:-:S04]  /*1abb0*/  ISETP.EQ.OR P0, PT, R2, 0x3, !P0 ;  /* 0x000000030200780c */ /* 0x000fc80004702670 */
[----:B------:R-:W-:Y:S02]  /*1abc0*/  SEL R96, R0, R13, P0 ;  /* 0x0000000d00607207 */ /* 0x000fe40000000000 */
[----:B------:R-:W-:Y:S02]  /*1abd0*/  SEL R0, R13, R0, P0 ;  /* 0x000000000d007207 */ /* 0x000fe40000000000 */
[----:B------:R-:W-:Y:S02]  /*1abe0*/  SEL R13, R10, R11, P0 ;  /* 0x0000000b0a0d7207 */ /* 0x000fe40000000000 */
[----:B------:R-:W-:Y:S01]  /*1abf0*/  SEL R2, R11, R10, P0 ;  /* 0x0000000a0b027207 */ /* 0x000fe20000000000 */
[----:B------:R-:W-:Y:S01]  /*1ac00*/  UMOV UR4, 0xffffffff ;  /* 0xffffffff00047882 */ /* 0x000fe20000000000 */
[----:B--2---:R-:W-:-:S03]  /*1ac10*/  IMAD.WIDE R34, R14, 0x2, R58 ;  /* 0x000000020e227825 */ /* 0x004fc600078e023a */
[C---:B------:R-:W-:Y:S02]  /*1ac20*/  IADD3 R33, P5, R34.reuse, 0x4060, RZ ;  /* 0x0000406022217810 */ /* 0x040fe40007fbe0ff */
[C---:B------:R-:W-:Y:S02]  /*1ac30*/  IADD3 R31, P1, R34.reuse, 0x4040, RZ ;  /* 0x00004040221f7810 */ /* 0x040fe40007f3e0ff */
[----:B------:R-:W-:Y:S02]  /*1ac40*/  LOP3.LUT R32, R33, 0x380, RZ, 0xc0, !PT ;  /* 0x0000038021207812 */ /* 0x000fe400078ec0ff */
[----:B------:R-:W-:Y:S02]  /*1ac50*/  LOP3.LUT R30, R31, 0x380, RZ, 0xc0, !PT ;  /* 0x000003801f1e7812 */ /* 0x000fe400078ec0ff */
[----:B0-----:R-:W-:Y:S02]  /*1ac60*/  IADD3 R5, P3, R34, 0x4000, RZ ;  /* 0x0000400022057810 */ /* 0x001fe40007f7e0ff */
[----:B------:R-:W-:-:S02]  /*1ac70*/  SHF.R.U64 R32, R32, 0x3, RZ ;  /* 0x0000000320207819 */ /* 0x000fc400000012ff */
[----:B------:R-:W-:Y:S02]  /*1ac80*/  SHF.R.U64 R30, R30, 0x3, RZ ;  /* 0x000000031e1e7819 */ /* 0x000fe400000012ff */
[----:B------:R-:W-:Y:S02]  /*1ac90*/  LOP3.LUT R20, R5, 0x380, RZ, 0xc0, !PT ;  /* 0x0000038005147812 */ /* 0x000fe400078ec0ff */
[----:B------:R-:W-:Y:S01]  /*1aca0*/  LOP3.LUT R32, R32, R33, RZ, 0x3c, !PT ;  /* 0x0000002120207212 */ /* 0x000fe200078e3cff */
[--C-:B------:R-:W-:Y:S01]  /*1acb0*/  IMAD.X R33, RZ, RZ, R35.reuse, P5 ;  /* 0x000000ffff217224 */ /* 0x100fe200028e0623 */
[----:B------:R-:W-:Y:S01]  /*1acc0*/  LOP3.LUT R30, R30, R31, RZ, 0x3c, !PT ;  /* 0x0000001f1e1e7212 */ /* 0x000fe200078e3cff */
[----:B------:R-:W-:Y:S01]  /*1acd0*/  IMAD.X R31, RZ, RZ, R35, P1 ;  /* 0x000000ffff1f7224 */ /* 0x000fe200008e0623 */
[C---:B------:R-:W-:Y:S02]  /*1ace0*/  IADD3 R29, P2, R34.reuse, 0x4020, RZ ;  /* 0x00004020221d7810 */ /* 0x040fe40007f5e0ff */
[----:B------:R-:W-:-:S02]  /*1acf0*/  IADD3 R21, P4, R34, 0x60, RZ ;  /* 0x0000006022157810 */ /* 0x000fc40007f9e0ff */
[----:B------:R-:W-:Y:S02]  /*1ad00*/  IADD3 R15, P5, R34, 0x40, RZ ;  /* 0x00000040220f7810 */ /* 0x000fe40007fbe0ff */
[----:B------:R-:W-:Y:S02]  /*1ad10*/  SHF.R.U64 R20, R20, 0x3, RZ ;  /* 0x0000000314147819 */ /* 0x000fe400000012ff */
[----:B------:R-:W-:Y:S02]  /*1ad20*/  IADD3 R11, P1, R34, 0x20, RZ ;  /* 0x00000020220b7810 */ /* 0x000fe40007f3e0ff */
[----:B------:R-:W-:Y:S02]  /*1ad30*/  LOP3.LUT R28, R29, 0x380, RZ, 0xc0, !PT ;  /* 0x000003801d1c7812 */ /* 0x000fe400078ec0ff */
[----:B------:R-:W-:Y:S02]  /*1ad40*/  LOP3.LUT R14, R21, 0x380, RZ, 0xc0, !PT ;  /* 0x00000380150e7812 */ /* 0x000fe400078ec0ff */
[----:B------:R-:W-:-:S02]  /*1ad50*/  LOP3.LUT R20, R20, R5, RZ, 0x3c, !PT ;  /* 0x0000000514147212 */ /* 0x000fc400078e3cff */
[----:B------:R-:W-:Y:S02]  /*1ad60*/  LOP3.LUT R10, R15, 0x380, RZ, 0xc0, !PT ;  /* 0x000003800f0a7812 */ /* 0x000fe400078ec0ff */
[----:B------:R-:W-:Y:S02]  /*1ad70*/  LOP3.LUT R4, R11, 0x380, RZ, 0xc0, !PT ;  /* 0x000003800b047812 */ /* 0x000fe400078ec0ff */
[----:B------:R-:W-:Y:S02]  /*1ad80*/  LOP3.LUT R5, R34, 0x380, RZ, 0xc0, !PT ;  /* 0x0000038022057812 */ /* 0x000fe400078ec0ff */
        /* <DEDUP_REMOVED lines=14> */
[-C--:B------:R-:W-:Y:S02]  /*1ae70*/  IADD3.X R5, RZ, R35.reuse, RZ, P1, !PT ;  /* 0x00000023ff057210 */ /* 0x080fe40000ffe4ff */
[----:B------:R-:W-:Y:S02]  /*1ae80*/  MOV R99, R34 ;  /* 0x0000002200637202 */ /* 0x000fe40000000f00 */
[----:B------:R-:W-:Y:S02]  /*1ae90*/  MOV R85, R32 ;  /* 0x0000002000557202 */ /* 0x000fe40000000f00 */
[----:B------:R-:W-:Y:S02]  /*1aea0*/  MOV R83, R30 ;  /* 0x0000001e00537202 */ /* 0x000fe40000000f00 */
[----:B------:R-:W-:Y:S02]  /*1aeb0*/  MOV R81, R28 ;  /* 0x0000001c00517202 */ /* 0x000fe40000000f00 */
[----:B------:R-:W-:-:S02]  /*1aec0*/  MOV R79, R20 ;  /* 0x00000014004f7202 */ /* 0x000fc40000000f00 */
[----:B------:R-:W-:Y:S02]  /*1aed0*/  MOV R97, R14 ;  /* 0x0000000e00617202 */ /* 0x000fe40000000f00 */
[----:B------:R-:W-:Y:S02]  /*1aee0*/  MOV R95, R10 ;  /* 0x0000000a005f7202 */ /* 0x000fe40000000f00 */
[----:B------:R-:W-:Y:S01]  /*1aef0*/  MOV R93, R4 ;  /* 0x00000004005d7202 */ /* 0x000fe20000000f00 */
[----:B------:R-:W-:Y:S06]  /*1af00*/  BRA.DIV UR4, `(.L_x_6445) ;  /* 0x000000be04287947 */ /* 0x000fec000b800000 */
[----:B------:R-:W-:Y:S01]  /*1af10*/  SEL R116, R90, R111, P0 ;  /* 0x0000006f5a747207 */ /* 0x000fe20000000000 */
[----:B-----5:R-:W-:Y:S01]  /*1af20*/  SHFL.IDX PT, R21, R13, R7, 0x1c1f ;  /* 0x001c1f070d157589 */ /* 0x020fe200000e0000 */
[----:B------:R-:W-:Y:S02]  /*1af30*/  LOP3.LUT R5, R7, 0x2, RZ, 0x3c, !PT ;  /* 0x0000000207057812 */ /* 0x000fe400078e3cff */
        /* <DEDUP_REMOVED lines=89> */
[----:B0-----:R-:W-:Y:S02]  /*1b4d0*/  SEL R3, R21, R2, P0 ;  /* 0x0000000215037207 */ /* 0x001fe40000000000 */
[----:B------:R-:W-:Y:S01]  /*1b4e0*/  SEL R21, R2, R21, P0 ;  /* 0x0000001502157207 */ /* 0x000fe20000000000 */
[----:B------:R-:W-:Y:S01]  /*1b4f0*/  SHFL.IDX PT, R49, R132, R7, 0x1c1f ;  /* 0x001c1f0784317589 */ /* 0x000fe200000e0000 */
[----:B-1----:R-:W-:Y:S02]  /*1b500*/  SEL R0, R39, R90, P0 ;  /* 0x0000005a27007207 */ /* 0x002fe40000000000 */
[----:B------:R-:W-:Y:S01]  /*1b510*/  SEL R2, R90, R39, P0 ;  /* 0x000000275a027207 */ /* 0x000fe20000000000 */
        /* <DEDUP_REMOVED lines=8> */
[----:B------:R-:W-:Y:S01]  /*1b5a0*/  SEL R102, R80, R61, P0 ;  /* 0x0000003d50667207 */ /* 0x000fe20000000000 */
[----:B------:R-:W-:Y:S01]  /*1b5b0*/  SHFL.IDX PT, R72, R72, R7, 0x1c1f ;  /* 0x001c1f0748487589 */ /* 0x000fe200000e0000 */
[----:B---3--:R-:W-:-:S02]  /*1b5c0*/  SEL R105, R63, R110, P0 ;  /* 0x0000006e3f697207 */ /* 0x008fc40000000000 */
[----:B------:R-:W-:Y:S01]  /*1b5d0*/  SEL R107, R110, R63, P0 ;  /* 0x0000003f6e6b7207 */ /* 0x000fe20000000000 */
[----:B------:R-:W-:Y:S01]  /*1b5e0*/  SHFL.IDX PT, R74, R74, R7, 0x1c1f ;  /* 0x001c1f074a4a7589 */ /* 0x000fe200000e0000 */
[----:B------:R-:W-:Y:S02]  /*1b5f0*/  SEL R44, R104, R47, P0 ;  /* 0x0000002f682c7207 */ /* 0x000fe40000000000 */
[----:B------:R-:W-:Y:S01]  /*1b600*/  SEL R101, R57, R92, P0 ;  /* 0x0000005c39657207 */ /* 0x000fe20000000000 */
[----:B------:R-:W-:Y:S01]  /*1b610*/  SHFL.IDX PT, R25, R66, R7, 0x1c1f ;  /* 0x001c1f0742197589 */ /* 0x000fe200000e0000 */
[----:B------:R-:W-:Y:S02]  /*1b620*/  SEL R103, R92, R57, P0 ;  /* 0x000000395c677207 */ /* 0x000fe40000000000 */
[----:B----4-:R-:W-:Y:S01]  /*1b630*/  SEL R61, R78, R71, P0 ;  /* 0x000000474e3d7207 */ /* 0x010fe20000000000 */
[----:B------:R-:W-:Y:S01]  /*1b640*/  SHFL.IDX PT, R9, R68, R7, 0x1c1f ;  /* 0x001c1f0744097589 */ /* 0x000fe200000e0000 */
[----:B------:R-:W-:-:S02]  /*1b650*/  SEL R63, R71, R78, P0 ;  /* 0x0000004e473f7207 */ /* 0x000fc40000000000 */
[----:B------:R-:W-:Y:S01]  /*1b660*/  SEL R112, R96, R31, P0 ;  /* 0x0000001f60707207 */ /* 0x000fe20000000000 */
[----:B------:R-:W-:Y:S01]  /*1b670*/  SHFL.IDX PT, R34, R34, R7, 0x1c1f ;  /* 0x001c1f0722227589 */ /* 0x000fe200000e0000 */
[----:B------:R-:W-:Y:S02]  /*1b680*/  SEL R116, R35, R82, P0 ;  /* 0x0000005223747207 */ /* 0x000fe40000000000 */
[----:B------:R-:W-:Y:S01]  /*1b690*/  SEL R96, R31, R96, P0 ;  /* 0x000000601f607207 */ /* 0x000fe20000000000 */
[----:B------:R-:W0:Y:S01]  /*1b6a0*/  SHFL.IDX PT, R98, R98, R5, 0x1c1f ;  /* 0x001c1f0562627589 */ /* 0x000e2200000e0000 */
[----:B------:R-:W-:-:S03]  /*1b6b0*/  SEL R82, R82, R35, P0 ;  /* 0x0000002352527207 */ /* 0x000fc60000000000 */
[----:B------:R-:W1:Y:S04]  /*1b6c0*/  SHFL.IDX PT, R84, R84, R5, 0x1c1f ;  /* 0x001c1f0554547589 */ /* 0x000e6800000e0000 */
[----:B------:R2:W3:Y:S04]  /*1b6d0*/  SHFL.IDX PT, R106, R48, R5, 0x1c1f ;  /* 0x001c1f05306a7589 */ /* 0x0004e800000e0000 */
[----:B------:R-:W4:Y:S04]  /*1b6e0*/  SHFL.IDX PT, R86, R86, R5, 0x1c1f ;  /* 0x001c1f0556567589 */ /* 0x000f2800000e0000 */
[----:B------:R0:W4:Y:S01]  /*1b6f0*/  SHFL.IDX PT, R114, R42, R5, 0x1c1f ;  /* 0x001c1f052a727589 */ /* 0x00012200000e0000 */
[----:B--2---:R-:W-:-:S03]  /*1b700*/  SEL R48, R36, R51, P0 ;  /* 0x0000003324307207 */ /* 0x004fc60000000000 */
[----:B------:R2:W4:Y:S04]  /*1b710*/  SHFL.IDX PT, R118, R46, R5, 0x1c1f ;  /* 0x001c1f052e767589 */ /* 0x00052800000e0000 */
[----:B------:R-:W4:Y:S01]  /*1b720*/  SHFL.IDX PT, R73, R50, R5, 0x1c1f ;  /* 0x001c1f0532497589 */ /* 0x000f2200000e0000 */
[----:B0-----:R-:W-:Y:S02]  /*1b730*/  SEL R91, R37, R98, P0 ;  /* 0x00000062255b7207 */ /* 0x001fe40000000000 */
[----:B------:R-:W-:Y:S01]  /*1b740*/  SEL R42, R47, R104, P0 ;  /* 0x000000682f2a7207 */ /* 0x000fe20000000000 */
[----:B------:R-:W0:Y:S01]  /*1b750*/  SHFL.IDX PT, R75, R60, R5, 0x1c1f ;  /* 0x001c1f053c4b7589 */ /* 0x000e2200000e0000 */
[----:B-1----:R-:W-:Y:S02]  /*1b760*/  SEL R43, R45, R84, P0 ;  /* 0x000000542d2b7207 */ /* 0x002fe40000000000 */
[----:B--2---:R-:W-:Y:S01]  /*1b770*/  SEL R46, R51, R36, P0 ;  /* 0x00000024332e7207 */ /* 0x004fe20000000000 */
[----:B------:R1:W-:Y:S01]  /*1b780*/  SHFL.IDX PT, R77, R56, R5, 0x1c1f ;  /* 0x001c1f05384d7589 */ /* 0x0003e200000e0000 */
[----:B------:R-:W-:-:S02]  /*1b790*/  SEL R36, R55, R108, P0 ;  /* 0x0000006c37247207 */ /* 0x000fc40000000000 */
[----:B------:R-:W-:Y:S01]  /*1b7a0*/  SEL R108, R108, R55, P0 ;  /* 0x000000376c6c7207 */ /* 0x000fe20000000000 */
[----:B------:R-:W2:Y:S01]  /*1b7b0*/  SHFL.IDX PT, R109, R26, R5, 0x1c1f ;  /* 0x001c1f051a6d7589 */ /* 0x000ea200000e0000 */
[----:B---3--:R-:W-:Y:S02]  /*1b7c0*/  SEL R47, R49, R106, P0 ;  /* 0x0000006a312f7207 */ /* 0x008fe40000000000 */
[----:B----4-:R-:W-:Y:S01]  /*1b7d0*/  SEL R51, R53, R86, P0 ;  /* 0x0000005635337207 */ /* 0x010fe20000000000 */
[----:B------:R-:W-:Y:S01]  /*1b7e0*/  SHFL.IDX PT, R33, R140, R7, 0x1c1f ;  /* 0x001c1f078c217589 */ /* 0x000fe200000e0000 */
[----:B------:R-:W-:Y:S02]  /*1b7f0*/  SEL R40, R65, R114, P0 ;  /* 0x0000007241287207 */ /* 0x000fe40000000000 */
[----:B-1----:R-:W-:Y:S01]  /*1b800*/  SEL R56, R70, R69, P0 ;  /* 0x0000004546387207 */ /* 0x002fe20000000000 */
[----:B------:R1:W-:Y:S01]  /*1b810*/  SHFL.IDX PT, R29, R62, R7, 0x1c1f ;  /* 0x001c1f073e1d7589 */ /* 0x0003e200000e0000 */
[----:B------:R-:W-:-:S02]  /*1b820*/  SEL R50, R114, R65, P0 ;  /* 0x0000004172327207 */ /* 0x000fc40000000000 */
[----:B------:R-:W-:Y:S01]  /*1b830*/  SEL R55, R67, R118, P0 ;  /* 0x0000007643377207 */ /* 0x000fe20000000000 */
[----:B------:R-:W-:Y:S01]  /*1b840*/  SHFL.IDX PT, R27, R64, R7, 0x1c1f ;  /* 0x001c1f07401b7589 */ /* 0x000fe200000e0000 */
[----:B------:R-:W-:Y:S02]  /*1b850*/  SEL R57, R118, R67, P0 ;  /* 0x0000004376397207 */ /* 0x000fe40000000000 */
[----:B------:R-:W-:Y:S01]  /*1b860*/  SEL R60, R76, R73, P0 ;  /* 0x000000494c3c7207 */ /* 0x000fe20000000000 */
[----:B------:R-:W-:Y:S01]  /*1b870*/  SHFL.IDX PT, R32, R32, R7, 0x1c1f ;  /* 0x001c1f0720207589 */ /* 0x000fe200000e0000 */
[----:B0-----:R-:W-:Y:S02]  /*1b880*/  SEL R71, R75, R74, P0 ;  /* 0x0000004a4b477207 */ /* 0x001fe40000000000 */
[----:B-1----:R-:W-:Y:S01]  /*1b890*/  SEL R62, R73, R76, P0 ;  /* 0x0000004c493e7207 */ /* 0x002fe20000000000 */
[----:B------:R-:W0:Y:S01]  /*1b8a0*/  SHFL.IDX PT, R94, R94, R5, 0x1c1f ;  /* 0x001c1f055e5e7589 */ /* 0x000e2200000e0000 */
[----:B------:R-:W-:-:S02]  /*1b8b0*/  SEL R37, R98, R37, P0 ;  /* 0x0000002562257207 */ /* 0x000fc40000000000 */
[----:B------:R-:W-:Y:S01]  /*1b8c0*/  SEL R45, R84, R45, P0 ;  /* 0x0000002d542d7207 */ /* 0x000fe20000000000 */
[----:B------:R1:W3:Y:S01]  /*1b8d0*/  SHFL.IDX PT, R66, R54, R5, 0x1c1f ;  /* 0x001c1f0536427589 */ /* 0x0002e200000e0000 */
[----:B--2---:R-:W-:Y:S02]  /*1b8e0*/  SEL R119, R34, R109, P0 ;  /* 0x0000006d22777207 */ /* 0x004fe40000000000 */
[----:B------:R-:W-:Y:S01]  /*1b8f0*/  SEL R125, R109, R34, P0 ;  /* 0x000000226d7d7207 */ /* 0x000fe20000000000 */
[----:B------:R2:W4:Y:S01]  /*1b900*/  SHFL.IDX PT, R68, R52, R5, 0x1c1f ;  /* 0x001c1f0534447589 */ /* 0x00052200000e0000 */
[----:B------:R-:W-:Y:S01]  /*1b910*/  SEL R49, R106, R49, P0 ;  /* 0x000000316a317207 */ /* 0x000fe20000000000 */
[----:B------:R-:W-:Y:S01]  /*1b920*/  IMAD.MOV.U32 R109, RZ, RZ, RZ ;  /* 0x000000ffff6d7224 */ /* 0x000fe200078e00ff */
[----:B------:R-:W-:Y:S01]  /*1b930*/  SEL R53, R86, R53, P0 ;  /* 0x0000003556357207 */ /* 0x000fe20000000000 */
[----:B------:R-:W4:Y:S01]  /*1b940*/  SHFL.IDX PT, R30, R30, R5, 0x1c1f ;  /* 0x001c1f051e1e7589 */ /* 0x000f2200000e0000 */
[----:B-1----:R-:W-:-:S03]  /*1b950*/  SEL R54, R69, R70, P0 ;  /* 0x0000004645367207 */ /* 0x002fc60000000000 */
[----:B------:R-:W1:Y:S01]  /*1b960*/  SHFL.IDX PT, R28, R28, R5, 0x1c1f ;  /* 0x001c1f051c1c7589 */ /* 0x000e6200000e0000 */
[----:B------:R-:W-:Y:S02]  /*1b970*/  SEL R70, R77, R72, P0 ;  /* 0x000000484d467207 */ /* 0x000fe40000000000 */
[----:B--2---:R-:W-:Y:S01]  /*1b980*/  SEL R52, R72, R77, P0 ;  /* 0x0000004d48347207 */ /* 0x004fe20000000000 */
[----:B------:R-:W2:Y:S01]  /*1b990*/  SHFL.IDX PT, R111, R24, R5, 0x1c1f ;  /* 0x001c1f05186f7589 */ /* 0x000ea200000e0000 */
[----:B------:R-:W-:-:S03]  /*1b9a0*/  SEL R69, R74, R75, P0 ;  /* 0x0000004b4a457207 */ /* 0x000fc60000000000 */
[----:B------:R1:W2:Y:S01]  /*1b9b0*/  SHFL.IDX PT, R4, R4, R7, 0x1c1f ;  /* 0x001c1f0704047589 */ /* 0x0002a200000e0000 */
[----:B0-----:R-:W-:Y:S02]  /*1b9c0*/  SEL R117, R33, R94, P0 ;  /* 0x0000005e21757207 */ /* 0x001fe40000000000 */
[----:B------:R-:W-:Y:S01]  /*1b9d0*/  SEL R87, R94, R33, P0 ;  /* 0x000000215e577207 */ /* 0x000fe20000000000 */
[----:B------:R0:W0:Y:S01]  /*1b9e0*/  SHFL.IDX PT, R10, R10, R7, 0x1c1f ;  /* 0x001c1f070a0a7589 */ /* 0x00002200000e0000 */
[----:B---3--:R-:W-:Y:S02]  /*1b9f0*/  SEL R73, R9, R66, P0 ;  /* 0x0000004209497207 */ /* 0x008fe40000000000 */
[----:B------:R-:W-:Y:S01]  /*1ba00*/  SEL R75, R66, R9, P0 ;  /* 0x00000009424b7207 */ /* 0x000fe20000000000 */
[----:B------:R3:W0:Y:S01]  /*1ba10*/  SHFL.IDX PT, R7, R8, R5, 0x1c1f ;  /* 0x001c1f0508077589 */ /* 0x00062200000e0000 */
[----:B----4-:R-:W-:Y:S02]  /*1ba20*/  SEL R72, R25, R68, P0 ;  /* 0x0000004419487207 */ /* 0x010fe40000000000 */
[----:B------:R-:W-:Y:S01]  /*1ba30*/  SEL R74, R68, R25, P0 ;  /* 0x00000019444a7207 */ /* 0x000fe20000000000 */
[----:B------:R3:W4:Y:S01]  /*1ba40*/  SHFL.IDX PT, R14, R6, R5, 0x1c1f ;  /* 0x001c1f05060e7589 */ /* 0x00072200000e0000 */
[----:B------:R-:W-:-:S02]  /*1ba50*/  SEL R77, R27, R30, P0 ;  /* 0x0000001e1b4d7207 */ /* 0x000fc40000000000 */
[----:B------:R-:W-:Y:S02]  /*1ba60*/  SEL R115, R30, R27, P0 ;  /* 0x0000001b1e737207 */ /* 0x000fe40000000000 */
[----:B-1----:R-:W-:Y:S02]  /*1ba70*/  SEL R76, R29, R28, P0 ;  /* 0x0000001c1d4c7207 */ /* 0x002fe40000000000 */
[----:B------:R-:W-:Y:S02]  /*1ba80*/  SEL R114, R28, R29, P0 ;  /* 0x0000001d1c727207 */ /* 0x000fe40000000000 */
[----:B--2---:R-:W-:Y:S02]  /*1ba90*/  SEL R118, R32, R111, P0 ;  /* 0x0000006f20767207 */ /* 0x004fe40000000000 */
[----:B---3--:R-:W-:-:S07]  /*1baa0*/  SEL R124, R111, R32, P0 ;  /* 0x000000206f7c7207 */ /* 0x008fce0000000000 */
.L_x_6688:
[----:B------:R-:W2:Y:S04]  /*1bab0*/  LDL.LU R78, [R1+0x90] ;  /* 0x00009000014e7983 */ /* 0x000ea80000300800 */
[----:B------:R-:W3:Y:S01]  /*1bac0*/  LDL.LU R68, [R1+0x94] ;  /* 0x0000940001447983 */ /* 0x000ee20000300800 */
[----:B------:R-:W-:Y:S05]  /*1bad0*/  WARPSYNC.ALL ;  /* 0x0000000000007948 */ /* 0x000fea0003800000 */
[----:B----4-:R-:W-:Y:S01]  /*1bae0*/  SEL R64, R4, R14, P0 ;  /* 0x0000000e04407207 */ /* 0x010fe20000000000 */
[----:B------:R-:W-:Y:S01]  /*1baf0*/  ULDC.64 UR6, c[0x0][0xc08] ;  /* 0x0003020000067ab9 */ /* 0x000fe20000000a00 */
[----:B------:R-:W-:Y:S01]  /*1bb00*/  SEL R66, R14, R4, P0 ;  /* 0x000000040e427207 */ /* 0x000fe20000000000 */
[----:B------:R-:W-:Y:S01]  /*1bb10*/  ULDC.64 UR4, c[0x0][0xc00] ;  /* 0x0003000000047ab9 */ /* 0x000fe20000000a00 */
[----:B0-----:R-:W-:-:S02]  /*1bb20*/  SEL R65, R10, R7, P0 ;  /* 0x000000070a417207 */ /* 0x001fc40000000000 */
[----:B------:R-:W-:Y:S02]  /*1bb30*/  SEL R67, R7, R10, P0 ;  /* 0x0000000a07437207 */ /* 0x000fe40000000000 */
[----:B------:R-:W-:Y:S02]  /*1bb40*/  F2FP.BF16.F32.PACK_AB R4, R3, R112 ;  /* 0x000000700304723e */ /* 0x000fe400000010ff */
[----:B------:R-:W-:Y:S02]  /*1bb50*/  F2FP.BF16.F32.PACK_AB R5, R105, R40 ;  /* 0x000000286905723e */ /* 0x000fe400000010ff */
[----:B------:R-:W-:Y:S02]  /*1bb60*/  F2FP.BF16.F32.PACK_AB R6, R21, R96 ;  /* 0x000000601506723e */ /* 0x000fe400000010ff */
[----:B------:R-:W-:Y:S01]  /*1bb70*/  F2FP.BF16.F32.PACK_AB R7, R107, R50 ;  /* 0x000000326b07723e */ /* 0x000fe200000010ff */
[----:B------:R-:W-:Y:S01]  /*1bb80*/  BAR.SYNC.DEFER_BLOCKING 0x1, 0x100 ;  /* 0x0044000000007b1d */ /* 0x000fe20000010000 */
[----:B------:R-:W-:-:S02]  /*1bb90*/  F2FP.BF16.F32.PACK_AB R8, R117, R116 ;  /* 0x000000747508723e */ /* 0x000fc400000010ff */
        /* <DEDUP_REMOVED lines=20> */
[----:B------:R-:W-:Y:S01]  /*1bce0*/  STSM.16.M88.4 [R97], R24 ;  /* 0x0000001861007844 */ /* 0x000fe20000000200 */
[----:B------:R-:W-:-:S02]  /*1bcf0*/  F2FP.BF16.F32.PACK_AB R34, R49, R48 ;  /* 0x000000303122723e */ /* 0x000fc400000010ff */
[----:B------:R-:W-:Y:S01]  /*1bd00*/  F2FP.BF16.F32.PACK_AB R35, R115, R114 ;  /* 0x000000727323723e */ /* 0x000fe200000010ff */
[----:B------:R-:W-:Y:S01]  /*1bd10*/  STSM.16.M88.4 [R79], R28 ;  /* 0x0000001c4f007844 */ /* 0x000fe20000000200 */
[----:B0-----:R-:W-:Y:S02]  /*1bd20*/  F2FP.BF16.F32.PACK_AB R4, R51, R36 ;  /* 0x000000243304723e */ /* 0x001fe400000010ff */
[----:B------:R-:W-:Y:S01]  /*1bd30*/  F2FP.BF16.F32.PACK_AB R5, R119, R118 ;  /* 0x000000767705723e */ /* 0x000fe200000010ff */
[----:B------:R-:W-:Y:S01]  /*1bd40*/  STSM.16.M88.4 [R81], R32 ;  /* 0x0000002051007844 */ /* 0x000fe20000000200 */
[----:B------:R-:W-:Y:S02]  /*1bd50*/  F2FP.BF16.F32.PACK_AB R6, R53, R108 ;  /* 0x0000006c3506723e */ /* 0x000fe400000010ff */
[----:B------:R-:W-:Y:S02]  /*1bd60*/  F2FP.BF16.F32.PACK_AB R7, R125, R124 ;  /* 0x0000007c7d07723e */ /* 0x000fe400000010ff */
[----:B-1----:R-:W-:-:S02]  /*1bd70*/  F2FP.BF16.F32.PACK_AB R8, R101, R100 ;  /* 0x000000646508723e */ /* 0x002fc400000010ff */
[----:B------:R-:W-:Y:S01]  /*1bd80*/  F2FP.BF16.F32.PACK_AB R10, R103, R102 ;  /* 0x00000066670a723e */ /* 0x000fe200000010ff */
[----:B------:R-:W-:Y:S01]  /*1bd90*/  STSM.16.M88.4 [R83], R4 ;  /* 0x0000000453007844 */ /* 0x000fe20000000200 */
        /* <DEDUP_REMOVED lines=8> */
[----:B--2---:R-:W-:-:S04]  /*1be20*/  IADD3 R12, P1, R78, UR4, RZ ;  /* 0x000000044e0c7c10 */ /* 0x004fc8000ff3e0ff */
[----:B---3--:R-:W-:-:S05]  /*1be30*/  IADD3.X R13, R68, UR5, RZ, P1, !PT ;  /* 0x00000005440d7c10 */ /* 0x008fca0008ffe4ff */
[----:B------:R-:W-:Y:S01]  /*1be40*/  @P3 IADD3 R14, P1, R78, UR6, RZ ;  /* 0x000000064e0e3c10 */ /* 0x000fe2000ff3e0ff */
[----:B------:R-:W-:Y:S01]  /*1be50*/  ULDC UR6, c[0x0][0xa88] ;  /* 0x0002a20000067ab9 */ /* 0x000fe20000000800 */
[----:B0-----:R-:W-:Y:S01]  /*1be60*/  IMAD.MOV.U32 R10, RZ, RZ, 0x9b8 ;  /* 0x000009b8ff0a7424 */ /* 0x001fe200078e00ff */
[----:B------:R0:W5:Y:S01]  /*1be70*/  @P0 LDG.E R109, desc[UR60][R12.64] ;  /* 0x0000003c0c6d0981 */ /* 0x000162000c1e1900 */
[----:B------:R-:W-:Y:S01]  /*1be80*/  IMAD.U32 R25, RZ, RZ, UR6 ;  /* 0x00000006ff197e24 */ /* 0x000fe2000f8e00ff */
[----:B------:R-:W-:Y:S01]  /*1be90*/  @P3 IADD3.X R15, R68, UR7, RZ, P1, !PT ;  /* 0x00000007440f3c10 */ /* 0x000fe20008ffe4ff */
[----:B------:R-:W1:Y:S04]  /*1bea0*/  LDC R78, c[0x0][0xbe8] ;  /* 0x0002fa00ff4e7b82 */ /* 0x000e680000000800 */
[----:B------:R0:W5:Y:S01]  /*1beb0*/  @P3 LDG.E R25, desc[UR60][R14.64] ;  /* 0x0000003c0e193981 */ /* 0x000162000c1e1900 */
[----:B------:R-:W-:-:S04]  /*1bec0*/  ISETP.GT.AND P2, PT, R127, 0x1, PT ;  /* 0x000000017f00780c */ /* 0x000fc80003f44270 */
[----:B------:R-:W-:-:S04]  /*1bed0*/  SEL R10, R10, 0x978, P2 ;  /* 0x000009780a0a7807 */ /* 0x000fc80001000000 */
[----:B------:R0:W2:Y:S08]  /*1bee0*/  LDC.64 R4, c[0x0][R10+0x220] ;  /* 0x000088000a047b82 */ /* 0x0000b00000000a00 */
[----:B------:R0:W3:Y:S01]  /*1bef0*/  LDC.64 R6, c[0x0][R10+0x218] ;  /* 0x000086000a067b82 */ /* 0x0000e20000000a00 */
[----:B-1----:R-:W-:-:S07]  /*1bf00*/  ISETP.NE.AND P1, PT, R78, 0x1, PT ;  /* 0x000000014e00780c */ /* 0x002fce0003f25270 */
[----:B------:R0:W1:Y:S01]  /*1bf10*/  LDC.64 R8, c[0x0][R10+0x228] ;  /* 0x00008a000a087b82 */ /* 0x0000620000000a00 */
[----:B------:R-:W-:Y:S05]  /*1bf20*/  @P3 BRA `(.L_x_6446) ;  /* 0x0000000000103947 */ /* 0x000fea0003800000 */
[----:B------:R-:W-:Y:S05]  /*1bf30*/  @!P0 BRA `(.L_x_6446) ;  /* 0x00000000000c8947 */ /* 0x000fea0003800000 */
[----:B0-----:R-:W4:Y:S04]  /*1bf40*/  LDG.E R14, desc[UR60][R12.64] ;  /* 0x0000003c0c0e7981 */ /* 0x001f28000c1e1900 */
[----:B-----5:R-:W4:Y:S02]  /*1bf50*/  LDG.E R25, desc[UR60][R12.64+0x4] ;  /* 0x0000043c0c197981 */ /* 0x020f24000c1e1900 */
[----:B----4-:R-:W-:-:S07]  /*1bf60*/  IMAD.IADD R25, R25, 0x1, -R14 ;  /* 0x0000000119197824 */ /* 0x010fce00078e0a0e */
.L_x_6446:
[----:B------:R-:W4:Y:S01]  /*1bf70*/  LDL R11, [R1+0x6c] ;  /* 0x00006c00010b7983 */ /* 0x000f220000100800 */
[----:B------:R-:W-:Y:S01]  /*1bf80*/  ISETP.NE.U32.AND P0, PT, RZ, UR4, PT ;  /* 0x00000004ff007c0c */ /* 0x000fe2000bf05070 */
[----:B0-----:R-:W0:Y:S02]  /*1bf90*/  @P1 LDC R14, c[0x0][0xbec] ;  /* 0x0002fb00ff0e1b82 */ /* 0x001e240000000800 */
[----:B------:R-:W2:Y:S04]  /*1bfa0*/  LDL.LU R12, [R1+0x7c] ;  /* 0x00007c00010c7983 */ /* 0x000ea80000300800 */
[----:B------:R-:W3:Y:S02]  /*1bfb0*/  LDL.LU R26, [R1+0x98] ;  /* 0x00009800011a7983 */ /* 0x000ee40000300800 */
[----:B------:R-:W1:Y:S02]  /*1bfc0*/  @P1 LDC R33, c[0x0][0xbf0] ;  /* 0x0002fc00ff211b82 */ /* 0x000e640000000800 */
[----:B------:R-:W2:Y:S04]  /*1bfd0*/  LDL R24, [R1+0xd0] ;  /* 0x0000d00001187983 */ /* 0x000ea80000100800 */
[----:B------:R-:W2:Y:S04]  /*1bfe0*/  LDL R84, [R1+0x9c] ;  /* 0x00009c0001547983 */ /* 0x000ea80000100800 */
[----:B------:R-:W2:Y:S01]  /*1bff0*/  LDL R79, [R1+0xa0] ;  /* 0x0000a000014f7983 */ /* 0x000ea20000100800 */
[----:B------:R-:W-:Y:S01]  /*1c000*/  ISETP.NE.AND.EX P0, PT, RZ, UR5, PT, P0 ;  /* 0x00000005ff007c0c */ /* 0x000fe2000bf05300 */
[----:B-----5:R-:W-:-:S02]  /*1c010*/  IMAD R68, R25, R78, RZ ;  /* 0x0000004e19447224 */ /* 0x020fc400078e02ff */
[----:B----4-:R-:W-:Y:S01]  /*1c020*/  IMAD.MOV.U32 R80, RZ, RZ, R11 ;  /* 0x000000ffff507224 */ /* 0x010fe200078e000b */
[----:B---3--:R-:W-:Y:S02]  /*1c030*/  SEL R27, R26, RZ, !P0 ;  /* 0x000000ff1a1b7207 */ /* 0x008fe40004000000 */
[----:B------:R-:W3:Y:S01]  /*1c040*/  LDL R26, [R1+0xcc] ;  /* 0x0000cc00011a7983 */ /* 0x000ee20000100800 */
[----:B------:R-:W4:Y:S01]  /*1c050*/  LDC.64 R10, c[0x0][R10+0x210] ;  /* 0x000084000a0a7b82 */ /* 0x000f220000000a00 */
[----:B--2---:R-:W-:-:S07]  /*1c060*/  SEL R15, R12, RZ, !P0 ;  /* 0x000000ff0c0f7207 */ /* 0x004fce0004000000 */
[----:B------:R-:W2:Y:S01]  /*1c070*/  LDC.64 R12, c[0x0][0xba8] ;  /* 0x0002ea00ff0c7b82 */ /* 0x000ea20000000a00 */
[----:B------:R-:W-:Y:S02]  /*1c080*/  IMAD R5, R5, R15, RZ ;  /* 0x0000000f05057224 */ /* 0x000fe400078e02ff */
[----:B------:R-:W-:Y:S02]  /*1c090*/  IMAD R35, R84, 0x80, R24 ;  /* 0x0000008054237824 */ /* 0x000fe400078e0218 */
[----:B------:R-:W4:Y:S01]  /*1c0a0*/  S2R R24, SR_TID.X ;  /* 0x0000000000187919 */ /* 0x000f220000002100 */
[----:B------:R-:W-:Y:S02]  /*1c0b0*/  IMAD R31, R4, R27, R5 ;  /* 0x0000001b041f7224 */ /* 0x000fe400078e0205 */
[-C--:B------:R-:W-:Y:S02]  /*1c0c0*/  IMAD R29, R7, R80.reuse, RZ ;  /* 0x00000050071d7224 */ /* 0x080fe400078e02ff */
[----:B------:R-:W-:-:S04]  /*1c0d0*/  IMAD.WIDE.U32 R6, R6, R80, RZ ;  /* 0x0000005006067225 */ /* 0x000fc800078e00ff */
[----:B------:R-:W-:Y:S01]  /*1c0e0*/  IMAD.WIDE.U32 R4, R4, R15, RZ ;  /* 0x0000000f04047225 */ /* 0x000fe200078e00ff */
[----:B------:R-:W-:Y:S02]  /*1c0f0*/  SEL R27, R79, RZ, P2 ;  /* 0x000000ff4f1b7207 */ /* 0x000fe40001000000 */
[----:B------:R-:W-:Y:S01]  /*1c100*/  IADD3 R6, P0, P3, R4, R6, R109 ;  /* 0x0000000604067210 */ /* 0x000fe20007b1e06d */
[----:B0-----:R-:W-:-:S04]  /*1c110*/  @P1 IMAD.HI.U32 R4, R35, R14, RZ ;  /* 0x0000000e23041227 */ /* 0x001fc800078e00ff */
[----:B------:R-:W-:Y:S01]  /*1c120*/  IMAD.IADD R31, R5, 0x1, R31 ;  /* 0x00000001051f7824 */ /* 0x000fe200078e021f */
[----:B------:R-:W-:Y:S01]  /*1c130*/  MOV R5, R35 ;  /* 0x0000002300057202 */ /* 0x000fe20000000f00 */
[----:B--2---:R-:W0:Y:S01]  /*1c140*/  @!P2 LDC R12, c[0x0][0xb50] ;  /* 0x0002d400ff0cab82 */ /* 0x004e220000000800 */
[----:B-1----:R-:W-:Y:S01]  /*1c150*/  @P1 SHF.R.U32.HI R5, RZ, R33, R4 ;  /* 0x00000021ff051219 */ /* 0x002fe20000011604 */
[----:B------:R-:W-:Y:S01]  /*1c160*/  IMAD.IADD R7, R7, 0x1, R29 ;  /* 0x0000000107077824 */ /* 0x000fe200078e021d */
[----:B------:R-:W-:Y:S01]  /*1c170*/  SHF.R.S32.HI R14, RZ, 0x1f, R109 ;  /* 0x0000001fff0e7819 */ /* 0x000fe2000001146d */
[-C--:B------:R-:W-:Y:S02]  /*1c180*/  IMAD R29, R9, R27.reuse, RZ ;  /* 0x0000001b091d7224 */ /* 0x080fe400078e02ff */
[----:B------:R-:W-:Y:S02]  /*1c190*/  IMAD.WIDE.U32 R8, R8, R27, RZ ;  /* 0x0000001b08087225 */ /* 0x000fe400078e00ff */
[----:B------:R-:W1:Y:S02]  /*1c1a0*/  @!P2 LDC R13, c[0x0][0xb54] ;  /* 0x0002d500ff0dab82 */ /* 0x000e640000000800 */
[----:B------:R-:W-:Y:S01]  /*1c1b0*/  IMAD.MOV R27, RZ, RZ, -R5 ;  /* 0x000000ffff1b7224 */ /* 0x000fe200078e0a05 */
[----:B------:R-:W-:Y:S01]  /*1c1c0*/  IADD3.X R7, R31, R7, R14, P0, P3 ;  /* 0x000000071f077210 */ /* 0x000fe200007e640e */
[----:B------:R-:W-:Y:S01]  /*1c1d0*/  IMAD.IADD R29, R9, 0x1, R29 ;  /* 0x00000001091d7824 */ /* 0x000fe200078e021d */
[----:B------:R-:W-:-:S02]  /*1c1e0*/  IADD3 R8, P0, P3, R5, R6, R8 ;  /* 0x0000000605087210 */ /* 0x000fc40007b1e008 */
[----:B------:R-:W-:Y:S01]  /*1c1f0*/  SHF.R.S32.HI R4, RZ, 0x1f, R5 ;  /* 0x0000001fff047819 */ /* 0x000fe20000011405 */
[----:B------:R-:W-:-:S03]  /*1c200*/  IMAD R5, R78, R27, R35 ;  /* 0x0000001b4e057224 */ /* 0x000fc600078e0223 */
[----:B------:R-:W-:Y:S01]  /*1c210*/  IADD3.X R9, R4, R7, R29, P0, P3 ;  /* 0x0000000704097210 */ /* 0x000fe200007e641d */
[-C--:B----4-:R-:W-:Y:S01]  /*1c220*/  IMAD R4, R11, R5.reuse, RZ ;  /* 0x000000050b047224 */ /* 0x090fe200078e02ff */
[----:B------:R-:W-:Y:S01]  /*1c230*/  SHF.R.S32.HI R7, RZ, 0x1f, R5 ;  /* 0x0000001fff077819 */ /* 0x000fe20000011405 */
[----:B------:R-:W-:Y:S02]  /*1c240*/  VIADD R28, R24, 0xffffff80 ;  /* 0xffffff80181c7836 */ /* 0x000fe40000000000 */
[----:B------:R-:W-:-:S04]  /*1c250*/  IMAD.WIDE.U32 R8, R10, R5, R8 ;  /* 0x000000050a087225 */ /* 0x000fc800078e0008 */
[----:B------:R-:W-:Y:S01]  /*1c260*/  IMAD R7, R10, R7, R4 ;  /* 0x000000070a077224 */ /* 0x000fe200078e0204 */
[----:B------:R-:W-:Y:S02]  /*1c270*/  SHF.R.S32.HI R24, RZ, 0x1f, R28 ;  /* 0x0000001fff187819 */ /* 0x000fe4000001141c */
[----:B0-----:R-:W-:Y:S01]  /*1c280*/  LEA R12, P0, R8, R12, 0x2 ;  /* 0x0000000c080c7211 */ /* 0x001fe200078010ff */
[----:B------:R-:W-:Y:S01]  /*1c290*/  IMAD.IADD R4, R9, 0x1, R7 ;  /* 0x0000000109047824 */ /* 0x000fe200078e0207 */
[----:B------:R-:W-:-:S04]  /*1c2a0*/  LEA.HI R24, R24, R28, RZ, 0x7 ;  /* 0x0000001c18187211 */ /* 0x000fc800078f38ff */
[----:B-1----:R-:W-:Y:S02]  /*1c2b0*/  LEA.HI.X R13, R8, R13, R4, 0x2, P0 ;  /* 0x0000000d080d7211 */ /* 0x002fe400000f1404 */
[----:B------:R-:W-:Y:S01]  /*1c2c0*/  LOP3.LUT R24, R24, 0xffffff80, RZ, 0xc0, !PT ;  /* 0xffffff8018187812 */ /* 0x000fe200078ec0ff */
[----:B------:R-:W-:Y:S04]  /*1c2d0*/  SHFL.IDX PT, R4, R12, RZ, 0x1c1f ;  /* 0x001c1fff0c047589 */ /* 0x000fe800000e0000 */
[----:B------:R-:W0:Y:S01]  /*1c2e0*/  SHFL.IDX PT, R5, R13, RZ, 0x1c1f ;  /* 0x001c1fff0d057589 */ /* 0x000e2200000e0000 */
[----:B------:R-:W-:-:S03]  /*1c2f0*/  IMAD.IADD R24, R28, 0x1, -R24 ;  /* 0x000000011c187824 */ /* 0x000fc600078e0a18 */
[----:B------:R-:W-:Y:S04]  /*1c300*/  SHFL.IDX PT, R6, R12, 0x1, 0x1c1f ;  /* 0x003c1f000c067f89 */ /* 0x000fe800000e0000 */
[----:B------:R-:W1:Y:S01]  /*1c310*/  SHFL.IDX PT, R7, R13, 0x1, 0x1c1f ;  /* 0x003c1f000d077f89 */ /* 0x000e6200000e0000 */
[----:B------:R-:W-:Y:S01]  /*1c320*/  LOP3.LUT P0, RZ, R24, 0x3, RZ, 0xc0, !PT ;  /* 0x0000000318ff7812 */ /* 0x000fe2000780c0ff */
[----:B---3--:R-:W-:-:S04]  /*1c330*/  IMAD R81, R84, 0x80, R26 ;  /* 0x0000008054517824 */ /* 0x008fc800078e021a */
[C---:B------:R-:W-:Y:S01]  /*1c340*/  VIADD R27, R81.reuse, 0x8 ;  /* 0x00000008511b7836 */ /* 0x040fe20000000000 */
[----:B------:R-:W-:-:S04]  /*1c350*/  ISETP.GE.OR P3, PT, R81, R68, P0 ;  /* 0x000000445100720c */ /* 0x000fc80000766670 */
[----:B------:R-:W-:-:S09]  /*1c360*/  ISETP.GE.OR P0, PT, R27, R68, P0 ;  /* 0x000000441b00720c */ /* 0x000fd20000706670 */
[----:B0-----:R0:W-:Y:S04]  /*1c370*/  @!P3 ST.E desc[UR60][R4.64], R88 ;  /* 0x000000580400b985 */ /* 0x0011e8000c10193c */
[----:B-1----:R0:W-:Y:S01]  /*1c380*/  @!P0 ST.E desc[UR60][R6.64], R89 ;  /* 0x0000005906008985 */ /* 0x0021e2000c10193c */
[----:B------:R-:W-:Y:S05]  /*1c390*/  @P2 BRA `(.L_x_6447) ;  /* 0x0000000800f42947 */ /* 0x000fea0003800000 */
[----:B------:R-:W2:Y:S01]  /*1c3a0*/  LDL R83, [R1+0x64] ;  /* 0x0000640001537983 */ /* 0x000ea20000100800 */
[----:B------:R-:W1:Y:S01]  /*1c3b0*/  @P1 LDC R11, c[0x0][0xbec] ;  /* 0x0002fb00ff0b1b82 */ /* 0x000e620000000800 */
[----:B------:R-:W-:Y:S01]  /*1c3c0*/  ULDC.64 UR4, c[0x0][0xaa0] ;  /* 0x0002a80000047ab9 */ /* 0x000fe20000000a00 */
[----:B------:R-:W3:Y:S06]  /*1c3d0*/  S2R R24, SR_TID.X ;  /* 0x0000000000187919 */ /* 0x000eec0000002100 */
[----:B------:R-:W4:Y:S01]  /*1c3e0*/  @P1 LDC R13, c[0x0][0xbf0] ;  /* 0x0002fc00ff0d1b82 */ /* 0x000f220000000800 */
[----:B---3--:R-:W-:-:S05]  /*1c3f0*/  VIADD R86, R24, 0xffffff80 ;  /* 0xffffff8018567836 */ /* 0x008fca0000000000 */
[----:B------:R-:W-:-:S04]  /*1c400*/  SHF.R.S32.HI R85, RZ, 0x1f, R86 ;  /* 0x0000001fff557819 */ /* 0x000fc80000011456 */
[----:B------:R-:W-:-:S04]  /*1c410*/  LEA.HI R85, R85, R86, RZ, 0x3 ;  /* 0x0000005655557211 */ /* 0x000fc800078f18ff */
[----:B------:R-:W-:Y:S02]  /*1c420*/  SHF.R.S32.HI R85, RZ, 0x3, R85 ;  /* 0x00000003ff557819 */ /* 0x000fe40000011455 */
[----:B------:R-:W-:Y:S01]  /*1c430*/  SHF.R.S32.HI R8, RZ, 0x1f, R86 ;  /* 0x0000001fff087819 */ /* 0x000fe20000011456 */
[----:B------:R-:W-:-:S03]  /*1c440*/  IMAD R14, R14, UR4, RZ ;  /* 0x000000040e0e7c24 */ /* 0x000fc6000f8e02ff */
[----:B------:R-:W-:Y:S01]  /*1c450*/  LEA.HI R8, R8, R86, RZ, 0x3 ;  /* 0x0000005608087211 */ /* 0x000fe200078f18ff */
[----:B------:R-:W-:-:S03]  /*1c460*/  IMAD R9, R109, UR5, R14 ;  /* 0x000000056d097c24 */ /* 0x000fc6000f8e020e */
[----:B------:R-:W-:-:S05]  /*1c470*/  LOP3.LUT R8, R8, 0xfffffff8, RZ, 0xc0, !PT ;  /* 0xfffffff808087812 */ /* 0x000fca00078ec0ff */
[----:B------:R-:W-:Y:S01]  /*1c480*/  IMAD.IADD R8, R86, 0x1, -R8 ;  /* 0x0000000156087824 */ /* 0x000fe200078e0a08 */
[----:B--2---:R-:W-:-:S05]  /*1c490*/  LEA R3, R85, R83, 0x6 ;  /* 0x0000005355037211 */ /* 0x004fca00078e30ff */
[----:B------:R-:W-:-:S03]  /*1c4a0*/  IMAD.WIDE R58, R3, 0x2, R58 ;  /* 0x00000002033a7825 */ /* 0x000fc600078e023a */
[C---:B------:R-:W-:Y:S02]  /*1c4b0*/  IADD3 R29, P0, R58.reuse, 0x2000, RZ ;  /* 0x000020003a1d7810 */ /* 0x040fe40007f1e0ff */
[----:B------:R-:W-:Y:S02]  /*1c4c0*/  IADD3 R25, P5, R58, 0x1000, RZ ;  /* 0x000010003a197810 */ /* 0x000fe40007fbe0ff */
[----:B------:R-:W-:Y:S02]  /*1c4d0*/  LOP3.LUT R28, R29, 0x380, RZ, 0xc0, !PT ;  /* 0x000003801d1c7812 */ /* 0x000fe400078ec0ff */
[----:B------:R-:W-:Y:S02]  /*1c4e0*/  LOP3.LUT R24, R25, 0x380, RZ, 0xc0, !PT ;  /* 0x0000038019187812 */ /* 0x000fe400078ec0ff */
[----:B------:R-:W-:Y:S02]  /*1c4f0*/  SHF.R.U64 R28, R28, 0x3, RZ ;  /* 0x000000031c1c7819 */ /* 0x000fe400000012ff */
[----:B------:R-:W-:-:S02]  /*1c500*/  SHF.R.U64 R24, R24, 0x3, RZ ;  /* 0x0000000318187819 */ /* 0x000fc400000012ff */
[----:B------:R-:W-:Y:S01]  /*1c510*/  LOP3.LUT R28, R28, R29, RZ, 0x3c, !PT ;  /* 0x0000001d1c1c7212 */ /* 0x000fe200078e3cff */
[--C-:B------:R-:W-:Y:S01]  /*1c520*/  IMAD.X R29, RZ, RZ, R59.reuse, P0 ;  /* 0x000000ffff1d7224 */ /* 0x100fe200000e063b */
[----:B------:R-:W-:Y:S02]  /*1c530*/  IADD3 R3, P0, R58, 0x7000, RZ ;  /* 0x000070003a037810 */ /* 0x000fe40007f1e0ff */
[----:B------:R-:W-:Y:S01]  /*1c540*/  LOP3.LUT R24, R24, R25, RZ, 0x3c, !PT ;  /* 0x0000001918187212 */ /* 0x000fe200078e3cff */
[----:B------:R-:W-:Y:S01]  /*1c550*/  IMAD.X R25, RZ, RZ, R59, P5 ;  /* 0x000000ffff197224 */ /* 0x000fe200028e063b */
[C---:B------:R-:W-:Y:S01]  /*1c560*/  IADD3 R33, P2, R58.reuse, 0x3000, RZ ;  /* 0x000030003a217810 */ /* 0x040fe20007f5e0ff */
[----:B------:R-:W5:Y:S01]  /*1c570*/  LD.E.128 R28, desc[UR60][R28.64] ;  /* 0x0000003c1c1c7980 */ /* 0x000f62000c101d00 */
[C---:B------:R-:W-:Y:S02]  /*1c580*/  IADD3 R37, P3, R58.reuse, 0x4000, RZ ;  /* 0x000040003a257810 */ /* 0x040fe40007f7e0ff */
[----:B------:R-:W-:-:S02]  /*1c590*/  IADD3 R41, P4, R58, 0x5000, RZ ;  /* 0x000050003a297810 */ /* 0x000fc40007f9e0ff */
[C---:B0-----:R-:W-:Y:S01]  /*1c5a0*/  LOP3.LUT R5, R58.reuse, 0x380, RZ, 0xc0, !PT ;  /* 0x000003803a057812 */ /* 0x041fe200078ec0ff */
[----:B------:R-:W-:Y:S01]  /*1c5b0*/  IMAD.X R49, RZ, RZ, R59, P0 ;  /* 0x000000ffff317224 */ /* 0x000fe200000e063b */
[----:B------:R-:W-:Y:S01]  /*1c5c0*/  IADD3 R45, P5, R58, 0x6000, RZ ;  /* 0x000060003a2d7810 */ /* 0x000fe20007fbe0ff */
[----:B------:R-:W5:Y:S01]  /*1c5d0*/  LD.E.128 R24, desc[UR60][R24.64] ;  /* 0x0000003c18187980 */ /* 0x000f62000c101d00 */
[----:B------:R-:W-:Y:S02]  /*1c5e0*/  LOP3.LUT R0, R3, 0x380, RZ, 0xc0, !PT ;  /* 0x0000038003007812 */ /* 0x000fe400078ec0ff */
[----:B------:R-:W-:Y:S02]  /*1c5f0*/  LOP3.LUT R32, R33, 0x380, RZ, 0xc0, !PT ;  /* 0x0000038021207812 */ /* 0x000fe400078ec0ff */
[----:B------:R-:W-:Y:S02]  /*1c600*/  LOP3.LUT R36, R37, 0x380, RZ, 0xc0, !PT ;  /* 0x0000038025247812 */ /* 0x000fe400078ec0ff */
[----:B------:R-:W-:-:S02]  /*1c610*/  LOP3.LUT R40, R41, 0x380, RZ, 0xc0, !PT ;  /* 0x0000038029287812 */ /* 0x000fc400078ec0ff */
[----:B------:R-:W-:Y:S02]  /*1c620*/  LOP3.LUT R44, R45, 0x380, RZ, 0xc0, !PT ;  /* 0x000003802d2c7812 */ /* 0x000fe400078ec0ff */
[----:B------:R-:W-:Y:S02]  /*1c630*/  SHF.R.U64 R0, R0, 0x3, RZ ;  /* 0x0000000300007819 */ /* 0x000fe400000012ff */
[----:B------:R-:W-:Y:S02]  /*1c640*/  SHF.R.U64 R32, R32, 0x3, RZ ;  /* 0x0000000320207819 */ /* 0x000fe400000012ff */
[----:B------:R-:W-:Y:S02]  /*1c650*/  SHF.R.U64 R36, R36, 0x3, RZ ;  /* 0x0000000324247819 */ /* 0x000fe400000012ff */
[----:B------:R-:W-:Y:S02]  /*1c660*/  SHF.R.U64 R40, R40, 0x3, RZ ;  /* 0x0000000328287819 */ /* 0x000fe400000012ff */
[----:B------:R-:W-:-:S02]  /*1c670*/  SHF.R.U64 R44, R44, 0x3, RZ ;  /* 0x000000032c2c7819 */ /* 0x000fc400000012ff */
[----:B------:R-:W-:Y:S01]  /*1c680*/  LOP3.LUT R48, R0, R3, RZ, 0x3c, !PT ;  /* 0x0000000300307212 */ /* 0x000fe200078e3cff */
        /* <DEDUP_REMOVED lines=12> */
[----:B------:R-:W-:Y:S01]  /*1c750*/  IMAD R0, R8, 0x20, R85 ;  /* 0x0000002008007824 */ /* 0x000fe200078e0255 */
[----:B------:R-:W-:Y:S01]  /*1c760*/  IADD3 R3, R3, R9, RZ ;  /* 0x0000000903037210 */ /* 0x000fe20007ffe0ff */
[----:B------:R-:W5:Y:S01]  /*1c770*/  LD.E.128 R32, desc[UR60][R32.64] ;  /* 0x0000003c20207980 */ /* 0x000f62000c101d00 */
[----:B------:R-:W-:-:S03]  /*1c780*/  SHF.R.S32.HI R8, RZ, 0x1f, R15 ;  /* 0x0000001fff087819 */ /* 0x000fc6000001140f */
[----:B------:R0:W5:Y:S01]  /*1c790*/  LD.E.128 R4, desc[UR60][R58.64] ;  /* 0x0000003c3a047980 */ /* 0x000162000c101d00 */
[----:B------:R-:W-:-:S03]  /*1c7a0*/  IMAD.WIDE.U32 R2, R80, UR4, R2 ;  /* 0x0000000450027c25 */ /* 0x000fc6000f8e0002 */
[----:B------:R-:W5:Y:S01]  /*1c7b0*/  LD.E.128 R36, desc[UR60][R36.64] ;  /* 0x0000003c24247980 */ /* 0x000f62000c101d00 */
[----:B------:R-:W-:-:S03]  /*1c7c0*/  IMAD R10, R84, 0x80, R0 ;  /* 0x00000080540a7824 */ /* 0x000fc600078e0200 */
        /* <DEDUP_REMOVED lines=8> */
[----:B--2---:R-:W2:Y:S01]  /*1c850*/  FENCE.VIEW.ASYNC.S ;  /* 0x00000000000073c6 */ /* 0x004ea20000000000 */
[----:B------:R-:W-:Y:S01]  /*1c860*/  IMAD R3, R80, UR5, R3 ;  /* 0x0000000550037c24 */ /* 0x000fe2000f8e0203 */
[----:B------:R-:W-:Y:S01]  /*1c870*/  ULDC.64 UR4, c[0x0][0xaf0] ;  /* 0x0002bc0000047ab9 */ /* 0x000fe20000000a00 */
[----:B-1----:R-:W-:-:S04]  /*1c880*/  @P1 IMAD.HI.U32 R0, R10, R11, RZ ;  /* 0x0000000b0a001227 */ /* 0x002fc800078e00ff */
[----:B------:R-:W-:Y:S02]  /*1c890*/  IMAD R8, R8, UR4, RZ ;  /* 0x0000000408087c24 */ /* 0x000fe4000f8e02ff */
[----:B------:R-:W-:Y:S01]  /*1c8a0*/  IMAD.MOV.U32 R9, RZ, RZ, R10 ;  /* 0x000000ffff097224 */ /* 0x000fe200078e000a */
[----:B----4-:R-:W-:Y:S01]  /*1c8b0*/  @P1 SHF.R.U32.HI R9, RZ, R13, R0 ;  /* 0x0000000dff091219 */ /* 0x010fe20000011600 */
[C---:B------:R-:W-:Y:S02]  /*1c8c0*/  IMAD R11, R15.reuse, UR5, R8 ;  /* 0x000000050f0b7c24 */ /* 0x040fe4000f8e0208 */
[----:B------:R-:W-:Y:S01]  /*1c8d0*/  IMAD.WIDE.U32 R2, R15, UR4, R2 ;  /* 0x000000040f027c25 */ /* 0x000fe2000f8e0002 */
[----:B------:R-:W-:Y:S01]  /*1c8e0*/  SHF.R.S32.HI R8, RZ, 0x1f, R9 ;  /* 0x0000001fff087819 */ /* 0x000fe20000011409 */
[----:B------:R-:W-:Y:S02]  /*1c8f0*/  ULDC.64 UR4, c[0x0][0xae0] ;  /* 0x0002b80000047ab9 */ /* 0x000fe40000000a00 */
[----:B------:R-:W-:-:S02]  /*1c900*/  IMAD.IADD R3, R3, 0x1, R11 ;  /* 0x0000000103037824 */ /* 0x000fc400078e020b */
[----:B------:R-:W-:Y:S02]  /*1c910*/  VIADD R0, R16, 0x2e820 ;  /* 0x0002e82010007836 */ /* 0x000fe40000000000 */
[----:B------:R-:W-:Y:S02]  /*1c920*/  IMAD.MOV R11, RZ, RZ, -R9 ;  /* 0x000000ffff0b7224 */ /* 0x000fe400078e0a09 */
[----:B------:R-:W-:Y:S01]  /*1c930*/  IMAD R8, R8, UR4, RZ ;  /* 0x0000000408087c24 */ /* 0x000fe2000f8e02ff */
[----:B------:R-:W-:Y:S01]  /*1c940*/  PRMT R0, RZ, 0x654, R0 ;  /* 0x00000654ff007816 */ /* 0x000fe20000000000 */
[----:B------:R-:W-:Y:S02]  /*1c950*/  IMAD R11, R78, R11, R10 ;  /* 0x0000000b4e0b7224 */ /* 0x000fe400078e020a */
[C---:B------:R-:W-:Y:S01]  /*1c960*/  IMAD R13, R9.reuse, UR5, R8 ;  /* 0x00000005090d7c24 */ /* 0x040fe2000f8e0208 */
[----:B--2---:R1:W-:Y:S01]  /*1c970*/  SYNCS.ARRIVE.TRANS64.RED.A1T0 RZ, [R0+URZ], RZ ;  /* 0x000000ff00ff79a7 */ /* 0x0043e2000810043f */
[----:B------:R-:W-:Y:S01]  /*1c980*/  IMAD.WIDE.U32 R2, R9, UR4, R2 ;  /* 0x0000000409027c25 */ /* 0x000fe2000f8e0002 */
[----:B------:R-:W-:Y:S01]  /*1c990*/  ULDC.64 UR4, c[0x0][0xad8] ;  /* 0x0002b60000047ab9 */ /* 0x000fe20000000a00 */
[----:B-1----:R-:W-:-:S02]  /*1c9a0*/  SHF.R.S32.HI R0, RZ, 0x1f, R11 ;  /* 0x0000001fff007819 */ /* 0x002fc4000001140b */
[----:B------:R-:W-:-:S03]  /*1c9b0*/  IMAD.IADD R3, R3, 0x1, R13 ;  /* 0x0000000103037824 */ /* 0x000fc600078e020d */
        /* <DEDUP_REMOVED lines=11> */
.L_x_6691:
[----:B------:R-:W-:Y:S01]  /*1ca70*/  LEA R21, R84, R85, 0x7 ;  /* 0x0000005554157211 */ /* 0x000fe200078e38ff */
[----:B------:R-:W-:Y:S03]  /*1ca80*/  BSSY B1, `(.L_x_6449) ;  /* 0x000000f000017945 */ /* 0x000fe60003800000 */
[----:B------:R-:W-:-:S13]  /*1ca90*/  ISETP.GE.AND P0, PT, R21, R68, PT ;  /* 0x000000441500720c */ /* 0x000fda0003f06270 */
[----:B------:R-:W-:Y:S05]  /*1caa0*/  @P0 BRA `(.L_x_6450) ;  /* 0x0000000000300947 */ /* 0x000fea0003800000 */
[----:B------:R-:W3:Y:S01]  /*1cab0*/  LDL R10, [R1+0x88] ;  /* 0x00008800010a7983 */ /* 0x000ee20000100800 */
[----:B------:R-:W-:-:S03]  /*1cac0*/  ULDC UR4, c[0x0][0xac8] ;  /* 0x0002b20000047ab9 */ /* 0x000fc60000000800 */
[----:B------:R-:W1:Y:S04]  /*1cad0*/  LDL R12, [R1+0xdc] ;  /* 0x0000dc00010c7983 */ /* 0x000e680000100800 */
[----:B------:R-:W4:Y:S01]  /*1cae0*/  LDL R11, [R1+0xd8] ;  /* 0x0000d800010b7983 */ /* 0x000f220000100800 */
[----:B------:R-:W-:-:S13]  /*1caf0*/  ISETP.GE.AND P0, PT, R83, UR4, PT ;  /* 0x0000000453007c0c */ /* 0x000fda000bf06270 */
[C---:B--2---:R-:W-:Y:S02]  /*1cb00*/  @!P0 LEA R8, P2, R83.reuse, R14, 0x1 ;  /* 0x0000000e53088211 */ /* 0x044fe400078408ff */
[----:B---3--:R-:W-:Y:S02]  /*1cb10*/  ISETP.GE.AND P1, PT, R10, UR4, PT ;  /* 0x000000040a007c0c */ /* 0x008fe4000bf26270 */
[----:B-1----:R-:W-:-:S11]  /*1cb20*/  @!P0 LEA.HI.X R9, R83, R0, R12, 0x1, P2 ;  /* 0x0000000053098211 */ /* 0x002fd600010f0c0c */
[----:B------:R-:W-:-:S04]  /*1cb30*/  @!P1 LEA R14, P3, R10, R14, 0x1 ;  /* 0x0000000e0a0e9211 */ /* 0x000fc800078608ff */
[----:B----4-:R-:W-:Y:S01]  /*1cb40*/  @!P1 LEA.HI.X R15, R10, R0, R11, 0x1, P3 ;  /* 0x000000000a0f9211 */ /* 0x010fe200018f0c0b */
[----:B-----5:R3:W-:Y:S04]  /*1cb50*/  @!P0 ST.E.128 desc[UR60][R8.64], R4 ;  /* 0x0000000408008985 */ /* 0x0207e8000c101d3c */
[----:B------:R3:W-:Y:S04]  /*1cb60*/  @!P1 ST.E.128 desc[UR60][R14.64], R36 ;  /* 0x000000240e009985 */ /* 0x0007e8000c101d3c */
.L_x_6450:
[----:B------:R-:W-:Y:S05]  /*1cb70*/  BSYNC B1 ;  /* 0x0000000000017941 */ /* 0x000fea0003800000 */
.L_x_6449:
[----:B------:R-:W-:-:S03]  /*1cb80*/  UMOV UR4, 0xffffffff ;  /* 0xffffffff00047882 */ /* 0x000fc60000000000 */
[----:B------:R-:W-:Y:S05]  /*1cb90*/  BRA.DIV UR4, `(.L_x_6451) ;  /* 0x000000be04a47947 */ /* 0x000fea000b800000 */
[----:B-1----:R1:W4:Y:S04]  /*1cba0*/  SHFL.IDX PT, R0, R3, 0x1, 0x181f ;  /* 0x00381f0003007f89 */ /* 0x00232800000e0000 */
[----:B--23--:R1:W2:Y:S02]  /*1cbb0*/  SHFL.IDX PT, R14, R2, 0x1, 0x181f ;  /* 0x00381f00020e7f89 */ /* 0x00c2a400000e0000 */
.L_x_6695:
[----:B-----5:R-:W-:Y:S01]  /*1cbc0*/  VIADD R5, R21, 0x20 ;  /* 0x0000002015057836 */ /* 0x020fe20000000000 */
[----:B------:R-:W-:Y:S04]  /*1cbd0*/  BSSY B1, `(.L_x_6452) ;  /* 0x000000f000017945 */ /* 0x000fe80003800000 */
[----:B------:R-:W-:-:S13]  /*1cbe0*/  ISETP.GE.AND P0, PT, R5, R68, PT ;  /* 0x000000440500720c */ /* 0x000fda0003f06270 */
[----:B------:R-:W-:Y:S05]  /*1cbf0*/  @P0 BRA `(.L_x_6453) ;  /* 0x0000000000300947 */ /* 0x000fea0003800000 */
[----:B------:R-:W3:Y:S01]  /*1cc00*/  LDL R6, [R1+0x88] ;  /* 0x0000880001067983 */ /* 0x000ee20000100800 */
[----:B------:R-:W-:-:S03]  /*1cc10*/  ULDC UR4, c[0x0][0xac8] ;  /* 0x0002b20000047ab9 */ /* 0x000fc60000000800 */
[----:B------:R-:W4:Y:S04]  /*1cc20*/  LDL R8, [R1+0xdc] ;  /* 0x0000dc0001087983 */ /* 0x000f280000100800 */
[----:B------:R-:W5:Y:S01]  /*1cc30*/  LDL R7, [R1+0xd8] ;  /* 0x0000d80001077983 */ /* 0x000f620000100800 */
[----:B------:R-:W-:-:S13]  /*1cc40*/  ISETP.GE.AND P2, PT, R83, UR4, PT ;  /* 0x0000000453007c0c */ /* 0x000fda000bf46270 */
[C---:B--2---:R-:W-:Y:S02]  /*1cc50*/  @!P2 LEA R4, P0, R83.reuse, R14, 0x1 ;  /* 0x0000000e5304a211 */ /* 0x044fe400078008ff */
[----:B---3--:R-:W-:Y:S02]  /*1cc60*/  ISETP.GE.AND P3, PT, R6, UR4, PT ;  /* 0x0000000406007c0c */ /* 0x008fe4000bf66270 */
[----:B----4-:R-:W-:-:S11]  /*1cc70*/  @!P2 LEA.HI.X R5, R83, R0, R8, 0x1, P0 ;  /* 0x000000005305a211 */ /* 0x010fd600000f0c08 */
[----:B------:R-:W-:-:S04]  /*1cc80*/  @!P3 LEA R14, P1, R6, R14, 0x1 ;  /* 0x0000000e060eb211 */ /* 0x000fc800078208ff */
[----:B-----5:R-:W-:Y:S01]  /*1cc90*/  @!P3 LEA.HI.X R15, R6, R0, R7, 0x1, P1 ;  /* 0x00000000060fb211 */ /* 0x020fe200008f0c07 */
[----:B------:R3:W-:Y:S04]  /*1cca0*/  @!P2 ST.E.128 desc[UR60][R4.64], R24 ;  /* 0x000000180400a985 */ /* 0x0007e8000c101d3c */
[----:B------:R3:W-:Y:S04]  /*1ccb0*/  @!P3 ST.E.128 desc[UR60][R14.64], R40 ;  /* 0x000000280e00b985 */ /* 0x0007e8000c101d3c */
.L_x_6453:
[----:B------:R-:W-:Y:S05]  /*1ccc0*/  BSYNC B1 ;  /* 0x0000000000017941 */ /* 0x000fea0003800000 */
.L_x_6452:
[----:B------:R-:W-:-:S03]  /*1ccd0*/  UMOV UR4, 0xffffffff ;  /* 0xffffffff00047882 */ /* 0x000fc60000000000 */
[----:B------:R-:W-:Y:S05]  /*1cce0*/  BRA.DIV UR4, `(.L_x_6454) ;  /* 0x000000be04987947 */ /* 0x000fea000b800000 */
[----:B----4-:R4:W0:Y:S04]  /*1ccf0*/  SHFL.IDX PT, R0, R3, 0x2, 0x181f ;  /* 0x00581f0003007f89 */ /* 0x01082800000e0000 */
[----:B--23--:R4:W2:Y:S02]  /*1cd00*/  SHFL.IDX PT, R14, R2, 0x2, 0x181f ;  /* 0x00581f00020e7f89 */ /* 0x00c8a400000e0000 */
.L_x_6699:
[----:B------:R-:W-:Y:S01]  /*1cd10*/  VIADD R5, R21, 0x40 ;  /* 0x0000004015057836 */ /* 0x000fe20000000000 */
[----:B------:R-:W-:Y:S04]  /*1cd20*/  BSSY B1, `(.L_x_6455) ;  /* 0x000000f000017945 */ /* 0x000fe80003800000 */
[----:B------:R-:W-:-:S13]  /*1cd30*/  ISETP.GE.AND P0, PT, R5, R68, PT ;  /* 0x000000440500720c */ /* 0x000fda0003f06270 */
[----:B------:R-:W-:Y:S05]  /*1cd40*/  @P0 BRA `(.L_x_6456) ;  /* 0x0000000000300947 */ /* 0x000fea0003800000 */
[----:B------:R-:W3:Y:S01]  /*1cd50*/  LDL R6, [R1+0x88] ;  /* 0x0000880001067983 */ /* 0x000ee20000100800 */
[----:B------:R-:W-:-:S03]  /*1cd60*/  ULDC UR4, c[0x0][0xac8] ;  /* 0x0002b20000047ab9 */ /* 0x000fc60000000800 */
[----:B------:R-:W0:Y:S04]  /*1cd70*/  LDL R8, [R1+0xdc] ;  /* 0x0000dc0001087983 */ /* 0x000e280000100800 */
[----:B------:R-:W5:Y:S01]  /*1cd80*/  LDL R7, [R1+0xd8] ;  /* 0x0000d80001077983 */ /* 0x000f620000100800 */
[----:B------:R-:W-:-:S13]  /*1cd90*/  ISETP.GE.AND P2, PT, R83, UR4, PT ;  /* 0x0000000453007c0c */ /* 0x000fda000bf46270 */
[C---:B--2---:R-:W-:Y:S02]  /*1cda0*/  @!P2 LEA R4, P0, R83.reuse, R14, 0x1 ;  /* 0x0000000e5304a211 */ /* 0x044fe400078008ff */
[----:B---3--:R-:W-:Y:S02]  /*1cdb0*/  ISETP.GE.AND P3, PT, R6, UR4, PT ;  /* 0x0000000406007c0c */ /* 0x008fe4000bf66270 */
[----:B0-----:R-:W-:-:S11]  /*1cdc0*/  @!P2 LEA.HI.X R5, R83, R0, R8, 0x1, P0 ;  /* 0x000000005305a211 */ /* 0x001fd600000f0c08 */
[----:B------:R-:W-:-:S04]  /*1cdd0*/  @!P3 LEA R14, P1, R6, R14, 0x1 ;  /* 0x0000000e060eb211 */ /* 0x000fc800078208ff */
[----:B-----5:R-:W-:Y:S01]  /*1cde0*/  @!P3 LEA.HI.X R15, R6, R0, R7, 0x1, P1 ;  /* 0x00000000060fb211 */ /* 0x020fe200008f0c07 */
[----:B------:R3:W-:Y:S04]  /*1cdf0*/  @!P2 ST.E.128 desc[UR60][R4.64], R28 ;  /* 0x0000001c0400a985 */ /* 0x0007e8000c101d3c */
[----:B------:R3:W-:Y:S04]  /*1ce00*/  @!P3 ST.E.128 desc[UR60][R14.64], R44 ;  /* 0x0000002c0e00b985 */ /* 0x0007e8000c101d3c */
.L_x_6456:
[----:B------:R-:W-:Y:S05]  /*1ce10*/  BSYNC B1 ;  /* 0x0000000000017941 */ /* 0x000fea0003800000 */
.L_x_6455:
[----:B------:R-:W-:-:S03]  /*1ce20*/  UMOV UR4, 0xffffffff ;  /* 0xffffffff00047882 */ /* 0x000fc60000000000 */
[----:B------:R-:W-:Y:S05]  /*1ce30*/  BRA.DIV UR4, `(.L_x_6457) ;  /* 0x000000be048c7947 */ /* 0x000fea000b800000 */
[----:B0-----:R0:W0:Y:S04]  /*1ce40*/  SHFL.IDX PT, R0, R3, 0x3, 0x181f ;  /* 0x00781f0003007f89 */ /* 0x00102800000e0000 */
[----:B--23--:R2:W3:Y:S02]  /*1ce50*/  SHFL.IDX PT, R14, R2, 0x3, 0x181f ;  /* 0x00781f00020e7f89 */ /* 0x00c4e400000e0000 */
.L_x_6703:
[----:B01--4-:R-:W-:-:S05]  /*1ce60*/  VIADD R3, R21, 0x60 ;  /* 0x0000006015037836 */ /* 0x013fca0000000000 */
[----:B------:R-:W-:-:S13]  /*1ce70*/  ISETP.GE.AND P0, PT, R3, R68, PT ;  /* 0x000000440300720c */ /* 0x000fda0003f06270 */
[----:B------:R-:W-:Y:S05]  /*1ce80*/  @P0 BRA `(.L_x_6458) ;  /* 0x0000001c00880947 */ /* 0x000fea0003800000 */
[----:B------:R-:W4:Y:S01]  /*1ce90*/  LDL R5, [R1+0xdc] ;  /* 0x0000dc0001057983 */ /* 0x000f220000100800 */
[----:B------:R-:W-:-:S03]  /*1cea0*/  ULDC UR4, c[0x0][0xac8] ;  /* 0x0002b20000047ab9 */ /* 0x000fc60000000800 */
[----:B------:R-:W5:Y:S01]  /*1ceb0*/  LDL R4, [R1+0x88] ;  /* 0x0000880001047983 */ /* 0x000f620000100800 */
[----:B------:R-:W-:-:S13]  /*1cec0*/  ISETP.GE.AND P1, PT, R83, UR4, PT ;  /* 0x0000000453007c0c */ /* 0x000fda000bf26270 */
[----:B--23--:R-:W-:-:S04]  /*1ced0*/  @!P1 LEA R2, P0, R83, R14, 0x1 ;  /* 0x0000000e53029211 */ /* 0x00cfc800078008ff */
[----:B----4-:R-:W-:Y:S02]  /*1cee0*/  @!P1 LEA.HI.X R3, R83, R0, R5, 0x1, P0 ;  /* 0x0000000053039211 */ /* 0x010fe400000f0c05 */
[----:B-----5:R-:W-:-:S03]  /*1cef0*/  ISETP.GE.AND P0, PT, R4, UR4, PT ;  /* 0x0000000404007c0c */ /* 0x020fc6000bf06270 */
[----:B------:R0:W-:Y:S10]  /*1cf00*/  @!P1 ST.E.128 desc[UR60][R2.64], R32 ;  /* 0x0000002002009985 */ /* 0x0001f4000c101d3c */
[----:B------:R-:W-:Y:S05]  /*1cf10*/  @P0 BRA `(.L_x_6458) ;  /* 0x0000001c00640947 */ /* 0x000fea0003800000 */
[----:B------:R-:W2:Y:S01]  /*1cf20*/  LDL R5, [R1+0xd8] ;  /* 0x0000d80001057983 */ /* 0x000ea20000100800 */
[----:B------:R-:W-:-:S04]  /*1cf30*/  LEA R14, P0, R4, R14, 0x1 ;  /* 0x0000000e040e7211 */ /* 0x000fc800078008ff */
[----:B--2---:R-:W-:-:S05]  /*1cf40*/  LEA.HI.X R15, R4, R0, R5, 0x1, P0 ;  /* 0x00000000040f7211 */ /* 0x004fca00000f0c05 */
[----:B------:R1:W-:Y:S01]  /*1cf50*/  ST.E.128 desc[UR60][R14.64], R48 ;  /* 0x000000300e007985 */ /* 0x0003e2000c101d3c */
[----:B------:R-:W-:Y:S05]  /*1cf60*/  BRA `(.L_x_6458) ;  /* 0x0000001c00507947 */ /* 0x000fea0003800000 */
.L_x_6447:
[----:B------:R-:W2:Y:S01]  /*1cf70*/  LDL R94, [R1+0x80] ;  /* 0x00008000015e7983 */ /* 0x000ea20000100800 */
[----:B------:R-:W1:Y:S01]  /*1cf80*/  @P1 LDC R8, c[0x0][0xbec] ;  /* 0x0002fb00ff081b82 */ /* 0x000e620000000800 */
[----:B------:R-:W-:Y:S01]  /*1cf90*/  ULDC.64 UR4, c[0x0][0xb08] ;  /* 0x0002c20000047ab9 */ /* 0x000fe20000000a00 */
[----:B0-----:R-:W-:Y:S01]  /*1cfa0*/  SHF.R.S32.HI R6, RZ, 0x1f, R15 ;  /* 0x0000001fff067819 */ /* 0x001fe2000001140f */
[----:B------:R-:W-:Y:S01]  /*1cfb0*/  IMAD R14, R14, UR4, RZ ;  /* 0x000000040e0e7c24 */ /* 0x000fe2000f8e02ff */
[----:B------:R-:W-:Y:S01]  /*1cfc0*/  ULDC.64 UR6, c[0x0][0xb30] ;  /* 0x0002cc0000067ab9 */ /* 0x000fe20000000a00 */
[----:B------:R-:W-:-:S03]  /*1cfd0*/  IMAD.WIDE.U32 R4, R109, UR4, RZ ;  /* 0x000000046d047c25 */ /* 0x000fc6000f8e00ff */
[----:B------:R-:W0:Y:S01]  /*1cfe0*/  @P1 LDC R11, c[0x0][0xbf0] ;  /* 0x0002fc00ff0b1b82 */ /* 0x000e220000000800 */
[----:B------:R-:W-:Y:S01]  /*1cff0*/  IMAD R109, R109, UR5, R14 ;  /* 0x000000056d6d7c24 */ /* 0x000fe2000f8e020e */
[----:B------:R-:W-:-:S03]  /*1d000*/  ULDC.64 UR4, c[0x0][0xb38] ;  /* 0x0002ce0000047ab9 */ /* 0x000fc60000000a00 */
[----:B------:R-:W-:Y:S02]  /*1d010*/  IMAD.IADD R5, R5, 0x1, R109 ;  /* 0x0000000105057824 */ /* 0x000fe400078e026d */
[----:B------:R-:W-:-:S04]  /*1d020*/  IMAD.WIDE.U32 R4, R80, UR4, R4 ;  /* 0x0000000450047c25 */ /* 0x000fc8000f8e0004 */
[----:B------:R-:W-:Y:S01]  /*1d030*/  IMAD R5, R80, UR5, R5 ;  /* 0x0000000550057c24 */ /* 0x000fe2000f8e0205 */
[----:B------:R-:W-:Y:S01]  /*1d040*/  ULDC.64 UR4, c[0x0][0xb40] ;  /* 0x0002d00000047ab9 */ /* 0x000fe20000000a00 */
[----:B-1----:R-:W-:-:S04]  /*1d050*/  @P1 IMAD.HI.U32 R8, R35, R8, RZ ;  /* 0x0000000823081227 */ /* 0x002fc800078e00ff */
[----:B------:R-:W-:Y:S02]  /*1d060*/  IMAD R6, R6, UR4, RZ ;  /* 0x0000000406067c24 */ /* 0x000fe4000f8e02ff */
[----:B------:R-:W-:Y:S02]  /*1d070*/  IMAD.MOV.U32 R7, RZ, RZ, R35 ;  /* 0x000000ffff077224 */ /* 0x000fe400078e0023 */
[C---:B------:R-:W-:Y:S01]  /*1d080*/  IMAD R9, R15.reuse, UR5, R6 ;  /* 0x000000050f097c24 */ /* 0x040fe2000f8e0206 */
[----:B0-----:R-:W-:Y:S01]  /*1d090*/  @P1 SHF.R.U32.HI R7, RZ, R11, R8 ;  /* 0x0000000bff071219 */ /* 0x001fe20000011608 */
[----:B------:R-:W-:Y:S01]  /*1d0a0*/  IMAD.WIDE.U32 R4, R15, UR4, R4 ;  /* 0x000000040f047c25 */ /* 0x000fe2000f8e0004 */
[----:B------:R-:W-:Y:S02]  /*1d0b0*/  ULDC.64 UR4, c[0x0][0xb48] ;  /* 0x0002d20000047ab9 */ /* 0x000fe40000000a00 */
[----:B------:R-:W-:Y:S01]  /*1d0c0*/  SHF.R.S32.HI R6, RZ, 0x1f, R7 ;  /* 0x0000001fff067819 */ /* 0x000fe20000011407 */
[----:B------:R-:W-:-:S02]  /*1d0d0*/  IMAD.IADD R5, R5, 0x1, R9 ;  /* 0x0000000105057824 */ /* 0x000fc400078e0209 */
        /* <DEDUP_REMOVED lines=11> */
[C---:B------:R-:W-:Y:S01]  /*1d190*/  IMAD R11, R9.reuse, UR5, R6 ;  /* 0x00000005090b7c24 */ /* 0x040fe2000f8e0206 */
[----:B------:R-:W-:Y:S01]  /*1d1a0*/  IADD3 R8, R16, 0x2e820, RZ ;  /* 0x0002e82010087810 */ /* 0x000fe20007ffe0ff */
[----:B------:R-:W-:Y:S01]  /*1d1b0*/  IMAD.WIDE.U32 R6, R9, UR4, R4 ;  /* 0x0000000409067c25 */ /* 0x000fe2000f8e0004 */
[----:B------:R-:W-:Y:S02]  /*1d1c0*/  ULDC.64 UR4, c[0x0][0xb00] ;  /* 0x0002c00000047ab9 */ /* 0x000fe40000000a00 */
[----:B------:R-:W-:Y:S01]  /*1d1d0*/  PRMT R8, RZ, 0x654, R8 ;  /* 0x00000654ff087816 */ /* 0x000fe20000000008 */
[----:B------:R-:W-:Y:S01]  /*1d1e0*/  IMAD.IADD R5, R7, 0x1, R11 ;  /* 0x0000000107057824 */ /* 0x000fe200078e020b */
[C---:B------:R-:W-:Y:S01]  /*1d1f0*/  LEA R4, P0, R6.reuse, UR4, 0x2 ;  /* 0x0000000406047c11 */ /* 0x040fe2000f8010ff */
[----:B------:R-:W-:Y:S01]  /*1d200*/  UMOV UR4, 0xffffffff ;  /* 0xffffffff00047882 */ /* 0x000fe20000000000 */
[----:B------:R0:W-:Y:S02]  /*1d210*/  SYNCS.ARRIVE.TRANS64.RED.A1T0 RZ, [R8+URZ], RZ ;  /* 0x000000ff08ff79a7 */ /* 0x0001e4000810043f */
[----:B------:R-:W-:Y:S01]  /*1d220*/  LEA.HI.X R6, R6, UR5, R5, 0x2, P0 ;  /* 0x0000000506067c11 */ /* 0x000fe200080f1405 */
[C---:B--2---:R-:W-:Y:S01]  /*1d230*/  VIADD R80, R94.reuse, 0x8 ;  /* 0x000000085e507836 */ /* 0x044fe20000000000 */
[C---:B------:R-:W-:Y:S01]  /*1d240*/  IADD3 R33, R94.reuse, 0x40, RZ ;  /* 0x000000405e217810 */ /* 0x040fe20007ffe0ff */
[----:B------:R-:W-:-:S02]  /*1d250*/  VIADD R85, R94, 0x10 ;  /* 0x000000105e557836 */ /* 0x000fc40000000000 */
[C---:B------:R-:W-:Y:S02]  /*1d260*/  VIADD R88, R94.reuse, 0x18 ;  /* 0x000000185e587836 */ /* 0x040fe40000000000 */
[C---:B------:R-:W-:Y:S02]  /*1d270*/  VIADD R92, R94.reuse, 0x20 ;  /* 0x000000205e5c7836 */ /* 0x040fe40000000000 */
[C---:B------:R-:W-:Y:S02]  /*1d280*/  VIADD R78, R94.reuse, 0x28 ;  /* 0x000000285e4e7836 */ /* 0x040fe40000000000 */
[C---:B------:R-:W-:Y:S02]  /*1d290*/  VIADD R59, R94.reuse, 0x30 ;  /* 0x000000305e3b7836 */ /* 0x040fe40000000000 */
[C---:B------:R-:W-:Y:S02]  /*1d2a0*/  VIADD R35, R94.reuse, 0x38 ;  /* 0x000000385e237836 */ /* 0x040fe40000000000 */
[----:B------:R-:W-:-:S02]  /*1d2b0*/  VIADD R31, R94, 0x48 ;  /* 0x000000485e1f7836 */ /* 0x000fc40000000000 */
[C---:B------:R-:W-:Y:S02]  /*1d2c0*/  VIADD R29, R94.reuse, 0x50 ;  /* 0x000000505e1d7836 */ /* 0x040fe40000000000 */
[----:B------:R-:W-:Y:S01]  /*1d2d0*/  VIADD R7, R94, 0x58 ;  /* 0x000000585e077836 */ /* 0x000fe20000000000 */
        /* <DEDUP_REMOVED lines=10> */
[----:B------:R-:W-:Y:S01]  /*1d380*/  SHF.R.S32.HI R26, RZ, 0x1f, R7 ;  /* 0x0000001fff1a7819 */ /* 0x000fe20000011407 */
[----:B0-----:R-:W-:Y:S06]  /*1d390*/  BRA.DIV UR4, `(.L_x_6459) ;  /* 0x000000ba047c7947 */ /* 0x001fec000b800000 */
[----:B------:R0:W1:Y:S04]  /*1d3a0*/  SHFL.IDX PT, R5, R6, RZ, 0x1c1f ;  /* 0x001c1fff06057589 */ /* 0x00006800000e0000 */
[----:B------:R0:W2:Y:S02]  /*1d3b0*/  SHFL.IDX PT, R14, R4, RZ, 0x1c1f ;  /* 0x001c1fff040e7589 */ /* 0x0000a400000e0000 */
.L_x_6706:
        /* <DEDUP_REMOVED lines=11> */
[----:B------:R-:W5:Y:S01]  /*1d470*/  LDL R98, [R1+0xb8] ;  /* 0x0000b80001627983 */ /* 0x000f620000100800 */
[----:B------:R-:W-:-:S02]  /*1d480*/  ISETP.GE.AND P0, PT, R94, UR4, PT ;  /* 0x000000045e007c0c */ /* 0x000fc4000bf06270 */
[----:B------:R-:W-:Y:S02]  /*1d490*/  ISETP.GE.AND P3, PT, R80, UR4, PT ;  /* 0x0000000450007c0c */ /* 0x000fe4000bf66270 */
[----:B------:R-:W-:Y:S02]  /*1d4a0*/  ISETP.GE.AND P2, PT, R85, UR4, PT ;  /* 0x0000000455007c0c */ /* 0x000fe4000bf46270 */
[----:B------:R-:W-:-:S07]  /*1d4b0*/  ISETP.GE.AND P1, PT, R88, UR4, PT ;  /* 0x0000000458007c0c */ /* 0x000fce000bf26270 */
[----:B-1----:R-:W-:Y:S02]  /*1d4c0*/  @!P0 IMAD.MOV.U32 R15, RZ, RZ, R5 ;  /* 0x000000ffff0f8224 */ /* 0x002fe400078e0005 */
[----:B------:R-:W-:Y:S02]  /*1d4d0*/  @!P0 IMAD.MOV.U32 R113, RZ, RZ, R3 ;  /* 0x000000ffff718224 */ /* 0x000fe400078e0003 */
[----:B--2---:R-:W-:Y:S01]  /*1d4e0*/  @!P0 IMAD.WIDE R10, R94, 0x4, R14 ;  /* 0x000000045e0a8825 */ /* 0x004fe200078e020e */
[----:B------:R-:W-:-:S04]  /*1d4f0*/  @!P3 LEA R8, P4, R80, R14, 0x2 ;  /* 0x0000000e5008b211 */ /* 0x000fc800078810ff */
[----:B------:R1:W-:Y:S01]  /*1d500*/  @!P0 ST.E.64 desc[UR60][R10.64], R112 ;  /* 0x000000700a008985 */ /* 0x0003e2000c101b3c */
[----:B------:R-:W-:Y:S01]  /*1d510*/  ISETP.GE.AND P0, PT, R92, UR4, PT ;  /* 0x000000045c007c0c */ /* 0x000fe2000bf06270 */
[----:B------:R-:W-:Y:S01]  /*1d520*/  @!P3 IMAD.MOV.U32 R97, RZ, RZ, R21 ;  /* 0x000000ffff61b224 */ /* 0x000fe200078e0015 */
[----:B------:R-:W-:Y:S02]  /*1d530*/  @!P3 LEA.HI.X R9, R80, R5, R84, 0x2, P4 ;  /* 0x000000055009b211 */ /* 0x000fe400020f1454 */
[----:B------:R-:W-:-:S03]  /*1d540*/  @!P2 LEA R12, P4, R85, R14, 0x2 ;  /* 0x0000000e550ca211 */ /* 0x000fc600078810ff */
[----:B------:R2:W-:Y:S01]  /*1d550*/  @!P3 ST.E.64 desc[UR60][R8.64], R96 ;  /* 0x000000600800b985 */ /* 0x0005e2000c101b3c */
[-C--:B------:R-:W-:Y:S02]  /*1d560*/  @!P2 LEA.HI.X R13, R85, R5.reuse, R86, 0x2, P4 ;  /* 0x00000005550da211 */ /* 0x080fe400020f1456 */
[----:B------:R-:W-:Y:S02]  /*1d570*/  ISETP.GE.AND P3, PT, R78, UR4, PT ;  /* 0x000000044e007c0c */ /* 0x000fe4000bf66270 */
[CC--:B------:R-:W-:Y:S01]  /*1d580*/  @!P1 LEA R24, P5, R88.reuse, R14.reuse, 0x2 ;  /* 0x0000000e58189211 */ /* 0x0c0fe200078a10ff */
[----:B------:R-:W-:Y:S01]  /*1d590*/  @!P2 ST.E.64 desc[UR60][R12.64], R116 ;  /* 0x000000740c00a985 */ /* 0x000fe2000c101b3c */
[----:B------:R-:W-:Y:S01]  /*1d5a0*/  ISETP.GE.AND P2, PT, R59, UR4, PT ;  /* 0x000000043b007c0c */ /* 0x000fe2000bf46270 */
[----:B------:R-:W-:Y:S01]  /*1d5b0*/  @!P1 IMAD.MOV.U32 R83, RZ, RZ, R87 ;  /* 0x000000ffff539224 */ /* 0x000fe200078e0057 */
[----:B------:R-:W-:Y:S02]  /*1d5c0*/  @!P1 LEA.HI.X R25, R88, R5, R89, 0x2, P5 ;  /* 0x0000000558199211 */ /* 0x000fe400028f1459 */
[----:B-1----:R-:W-:Y:S01]  /*1d5d0*/  @!P0 LEA R10, P4, R92, R14, 0x2 ;  /* 0x0000000e5c0a8211 */ /* 0x002fe200078810ff */
[----:B------:R-:W-:-:S02]  /*1d5e0*/  @!P0 IMAD.MOV.U32 R90, RZ, RZ, R0 ;  /* 0x000000ffff5a8224 */ /* 0x000fc400078e0000 */
[----:B------:R-:W-:Y:S01]  /*1d5f0*/  @!P1 ST.E.64 desc[UR60][R24.64], R82 ;  /* 0x0000005218009985 */ /* 0x000fe2000c101b3c */
[-C--:B------:R-:W-:Y:S02]  /*1d600*/  @!P0 LEA.HI.X R11, R92, R5.reuse, R93, 0x2, P4 ;  /* 0x000000055c0b8211 */ /* 0x080fe400020f145d */
[----:B------:R-:W-:Y:S02]  /*1d610*/  ISETP.GE.AND P1, PT, R35, UR4, PT ;  /* 0x0000000423007c0c */ /* 0x000fe4000bf26270 */
[C---:B--2---:R-:W-:Y:S01]  /*1d620*/  @!P3 LEA R8, P5, R78.reuse, R14, 0x2 ;  /* 0x0000000e4e08b211 */ /* 0x044fe200078a10ff */
[----:B------:R1:W-:Y:S01]  /*1d630*/  @!P0 ST.E.64 desc[UR60][R10.64], R90 ;  /* 0x0000005a0a008985 */ /* 0x0003e2000c101b3c */
[----:B------:R-:W-:Y:S02]  /*1d640*/  ISETP.GE.AND P0, PT, R33, UR4, PT ;  /* 0x0000000421007c0c */ /* 0x000fe4000bf06270 */
[----:B------:R-:W-:Y:S02]  /*1d650*/  @!P3 LEA.HI.X R9, R78, R5, R79, 0x2, P5 ;  /* 0x000000054e09b211 */ /* 0x000fe400028f144f */
[----:B-1----:R-:W-:Y:S01]  /*1d660*/  @!P3 MOV R10, R2 ;  /* 0x00000002000ab202 */ /* 0x002fe20000000f00 */
[----:B------:R-:W-:Y:S01]  /*1d670*/  @!P3 IMAD.MOV.U32 R11, RZ, RZ, R37 ;  /* 0x000000ffff0bb224 */ /* 0x000fe200078e0025 */
[----:B------:R-:W-:-:S03]  /*1d680*/  @!P2 LEA R2, P5, R59, R14, 0x2 ;  /* 0x0000000e3b02a211 */ /* 0x000fc600078a10ff */
[-C--:B------:R-:W-:Y:S02]  /*1d690*/  @!P1 LEA R12, P4, R35, R14.reuse, 0x2 ;  /* 0x0000000e230c9211 */ /* 0x080fe400078810ff */
[-C--:B------:R-:W-:Y:S01]  /*1d6a0*/  @!P2 LEA.HI.X R3, R59, R5.reuse, R34, 0x2, P5 ;  /* 0x000000053b03a211 */ /* 0x080fe200028f1422 */
[----:B------:R-:W-:Y:S01]  /*1d6b0*/  @!P3 ST.E.64 desc[UR60][R8.64], R10 ;  /* 0x0000000a0800b985 */ /* 0x000fe2000c101b3c */
[----:B------:R-:W-:Y:S02]  /*1d6c0*/  ISETP.GE.AND P3, PT, R31, UR4, PT ;  /* 0x000000041f007c0c */ /* 0x000fe4000bf66270 */
[----:B------:R-:W-:Y:S01]  /*1d6d0*/  ISETP.GE.AND P5, PT, R29, UR4, PT ;  /* 0x000000041d007c0c */ /* 0x000fe2000bfa6270 */
[----:B------:R1:W-:Y:S01]  /*1d6e0*/  @!P2 ST.E.64 desc[UR60][R2.64], R38 ;  /* 0x000000260200a985 */ /* 0x0003e2000c101b3c */
[----:B------:R-:W-:Y:S01]  /*1d6f0*/  @!P1 LEA.HI.X R13, R35, R5, R58, 0x2, P4 ;  /* 0x00000005230d9211 */ /* 0x000fe200020f143a */
[----:B-1----:R-:W-:Y:S01]  /*1d700*/  @!P1 IMAD.MOV.U32 R2, RZ, RZ, R20 ;  /* 0x000000ffff029224 */ /* 0x002fe200078e0014 */
[----:B------:R-:W-:Y:S01]  /*1d710*/  @!P0 LEA R20, P2, R33, R14, 0x2 ;  /* 0x0000000e21148211 */ /* 0x000fe200078410ff */
[----:B------:R-:W-:-:S03]  /*1d720*/  @!P1 IMAD.MOV.U32 R3, RZ, RZ, R41 ;  /* 0x000000ffff039224 */ /* 0x000fc600078e0029 */
[-C--:B------:R-:W-:Y:S02]  /*1d730*/  @!P0 LEA.HI.X R21, R33, R5.reuse, R32, 0x2, P2 ;  /* 0x0000000521158211 */ /* 0x080fe400010f1420 */
[----:B------:R1:W-:Y:S01]  /*1d740*/  @!P1 ST.E.64 desc[UR60][R12.64], R2 ;  /* 0x000000020c009985 */ /* 0x0003e2000c101b3c */
[----:B------:R-:W-:Y:S02]  /*1d750*/  ISETP.GE.AND P1, PT, R7, UR4, PT ;  /* 0x0000000407007c0c */ /* 0x000fe4000bf26270 */
[-C--:B------:R-:W-:Y:S01]  /*1d760*/  @!P3 LEA R8, P4, R31, R14.reuse, 0x2 ;  /* 0x0000000e1f08b211 */ /* 0x080fe200078810ff */
[----:B------:R-:W-:Y:S01]  /*1d770*/  @!P0 ST.E.64 desc[UR60][R20.64], R42 ;  /* 0x0000002a14008985 */ /* 0x000fe2000c101b3c */
[----:B------:R-:W-:Y:S02]  /*1d780*/  @!P5 LEA R10, P2, R29, R14, 0x2 ;  /* 0x0000000e1d0ad211 */ /* 0x000fe400078410ff */
[-C--:B------:R-:W-:Y:S02]  /*1d790*/  @!P3 LEA.HI.X R9, R31, R5.reuse, R30, 0x2, P4 ;  /* 0x000000051f09b211 */ /* 0x080fe400020f141e */
[----:B------:R-:W-:-:S03]  /*1d7a0*/  @!P5 LEA.HI.X R11, R29, R5, R28, 0x2, P2 ;  /* 0x000000051d0bd211 */ /* 0x000fc600010f141c */
[----:B------:R2:W-:Y:S02]  /*1d7b0*/  @!P3 ST.E.64 desc[UR60][R8.64], R44 ;  /* 0x0000002c0800b985 */ /* 0x0005e4000c101b3c */
[C---:B-1----:R-:W-:Y:S02]  /*1d7c0*/  @!P1 LEA R2, P2, R7.reuse, R14, 0x2 ;  /* 0x0000000e07029211 */ /* 0x042fe400078410ff */
[----:B------:R1:W-:Y:S02]  /*1d7d0*/  @!P5 ST.E.64 desc[UR60][R10.64], R46 ;  /* 0x0000002e0a00d985 */ /* 0x0003e4000c101b3c */
[----:B------:R-:W-:-:S05]  /*1d7e0*/  @!P1 LEA.HI.X R3, R7, R5, R26, 0x2, P2 ;  /* 0x0000000507039211 */ /* 0x000fca00010f141a */
[----:B------:R0:W-:Y:S01]  /*1d7f0*/  @!P1 ST.E.64 desc[UR60][R2.64], R48 ;  /* 0x0000003002009985 */ /* 0x0001e2000c101b3c */
[----:B---3--:R-:W-:Y:S02]  /*1d800*/  ISETP.GE.AND P0, PT, R110, UR4, PT ;  /* 0x000000046e007c0c */ /* 0x008fe4000bf06270 */
[----:B----4-:R-:W-:Y:S02]  /*1d810*/  ISETP.GE.AND P3, PT, R106, UR4, PT ;  /* 0x000000046a007c0c */ /* 0x010fe4000bf66270 */
[----:B-----5:R-:W-:Y:S02]  /*1d820*/  ISETP.GE.AND P5, PT, R99, UR4, PT ;  /* 0x0000000463007c0c */ /* 0x020fe4000bfa6270 */
[----:B------:R-:W-:-:S07]  /*1d830*/  ISETP.GE.AND P4, PT, R95, UR4, PT ;  /* 0x000000045f007c0c */ /* 0x000fce000bf86270 */
[----:B------:R-:W-:Y:S01]  /*1d840*/  @!P0 LEA R12, P2, R110, R14, 0x2 ;  /* 0x0000000e6e0c8211 */ /* 0x000fe200078410ff */
[----:B------:R-:W-:-:S03]  /*1d850*/  @!P0 IMAD.MOV.U32 R37, RZ, RZ, R51 ;  /* 0x000000ffff258224 */ /* 0x000fc600078e0033 */
[----:B------:R-:W-:Y:S02]  /*1d860*/  @!P0 LEA.HI.X R13, R110, R5, R111, 0x2, P2 ;  /* 0x000000056e0d8211 */ /* 0x000fe400010f146f */
[----:B--2---:R-:W-:-:S03]  /*1d870*/  @!P3 LEA R8, P1, R106, R14, 0x2 ;  /* 0x0000000e6a08b211 */ /* 0x004fc600078210ff */
[----:B------:R0:W-:Y:S01]  /*1d880*/  @!P0 ST.E.64 desc[UR60][R12.64], R36 ;  /* 0x000000240c008985 */ /* 0x0001e2000c101b3c */
[-C--:B-1----:R-:W-:Y:S02]  /*1d890*/  @!P5 LEA R10, P0, R99, R14.reuse, 0x2 ;  /* 0x0000000e630ad211 */ /* 0x082fe400078010ff */
[----:B------:R-:W-:Y:S02]  /*1d8a0*/  @!P4 LEA R14, P2, R95, R14, 0x2 ;  /* 0x0000000e5f0ec211 */ /* 0x000fe400078410ff */
[-C--:B------:R-:W-:Y:S01]  /*1d8b0*/  @!P3 LEA.HI.X R9, R106, R5.reuse, R109, 0x2, P1 ;  /* 0x000000056a09b211 */ /* 0x080fe200008f146d */
[----:B------:R-:W-:Y:S01]  /*1d8c0*/  @!P3 IMAD.MOV.U32 R109, RZ, RZ, R53 ;  /* 0x000000ffff6db224 */ /* 0x000fe200078e0035 */
[-C--:B------:R-:W-:Y:S02]  /*1d8d0*/  @!P5 LEA.HI.X R11, R99, R5.reuse, R104, 0x2, P0 ;  /* 0x00000005630bd211 */ /* 0x080fe400000f1468 */
[----:B------:R-:W-:Y:S02]  /*1d8e0*/  @!P4 LEA.HI.X R15, R95, R5, R98, 0x2, P2 ;  /* 0x000000055f0fc211 */ /* 0x000fe400010f1462 */
[----:B------:R0:W-:Y:S04]  /*1d8f0*/  @!P3 ST.E.64 desc[UR60][R8.64], R108 ;  /* 0x0000006c0800b985 */ /* 0x0001e8000c101b3c */
[----:B------:R0:W-:Y:S04]  /*1d900*/  @!P5 ST.E.64 desc[UR60][R10.64], R100 ;  /* 0x000000640a00d985 */ /* 0x0001e8000c101b3c */
[----:B------:R0:W-:Y:S02]  /*1d910*/  @!P4 ST.E.64 desc[UR60][R14.64], R102 ;  /* 0x000000660e00c985 */ /* 0x0001e4000c101b3c */
.L_x_6461:
[----:B------:R-:W-:Y:S05]  /*1d920*/  BSYNC B1 ;  /* 0x0000000000017941 */ /* 0x000fea0003800000 */
.L_x_6460:
[----:B------:R-:W-:-:S03]  /*1d930*/  UMOV UR4, 0xffffffff ;  /* 0xffffffff00047882 */ /* 0x000fc60000000000 */
[----:B------:R-:W-:Y:S05]  /*1d940*/  BRA.DIV UR4, `(.L_x_6462) ;  /* 0x000000b604447947 */ /* 0x000fea000b800000 */
[----:B0-----:R0:W3:Y:S04]  /*1d950*/  SHFL.IDX PT, R3, R6, 0x1, 0x1c1f ;  /* 0x003c1f0006037f89 */ /* 0x0010e800000e0000 */
[----:B--2---:R0:W2:Y:S02]  /*1d960*/  SHFL.IDX PT, R14, R4, 0x1, 0x1c1f ;  /* 0x003c1f00040e7f89 */ /* 0x0040a400000e0000 */
.L_x_6710:
[----:B------:R-:W-:-:S13]  /*1d970*/  ISETP.GE.AND P0, PT, R27, R68, PT ;  /* 0x000000441b00720c */ /* 0x000fda0003f06270 */
[----:B------:R-:W-:Y:S05]  /*1d980*/  @P0 BRA `(.L_x_6458) ;  /* 0x0000001000c80947 */ /* 0x000fea0003800000 */
[----:B------:R-:W4:Y:S01]  /*1d990*/  LDL R8, [R1+0xb0] ;  /* 0x0000b00001087983 */ /* 0x000f220000100800 */
[----:B------:R-:W-:-:S03]  /*1d9a0*/  ULDC UR4, c[0x0][0xac8] ;  /* 0x0002b20000047ab9 */ /* 0x000fc60000000800 */
[----:B------:R-:W5:Y:S04]  /*1d9b0*/  LDL R10, [R1+0xac] ;  /* 0x0000ac00010a7983 */ /* 0x000f680000100800 */
[----:B------:R-:W5:Y:S04]  /*1d9c0*/  LDL R9, [R1+0xc0] ;  /* 0x0000c00001097983 */ /* 0x000f680000100800 */
[----:B------:R-:W5:Y:S04]  /*1d9d0*/  LDL R11, [R1+0xbc] ;  /* 0x0000bc00010b7983 */ /* 0x000f680000100800 */
[----:B------:R-:W5:Y:S04]  /*1d9e0*/  LDL R12, [R1+0xa8] ;  /* 0x0000a800010c7983 */ /* 0x000f680000100800 */
[----:B0-----:R-:W5:Y:S04]  /*1d9f0*/  LDL R6, [R1+0xc4] ;  /* 0x0000c40001067983 */ /* 0x001f680000100800 */
[----:B------:R-:W5:Y:S01]  /*1da00*/  LDL R0, [R1+0xa4] ;  /* 0x0000a40001007983 */ /* 0x000f620000100800 */
[----:B------:R-:W-:-:S02]  /*1da10*/  ISETP.GE.AND P4, PT, R94, UR4, PT ;  /* 0x000000045e007c0c */ /* 0x000fc4000bf86270 */
[----:B------:R-:W-:Y:S02]  /*1da20*/  ISETP.GE.AND P3, PT, R80, UR4, PT ;  /* 0x0000000450007c0c */ /* 0x000fe4000bf66270 */
[----:B------:R-:W-:Y:S02]  /*1da30*/  ISETP.GE.AND P0, PT, R85, UR4, PT ;  /* 0x0000000455007c0c */ /* 0x000fe4000bf06270 */
[----:B------:R-:W-:-:S07]  /*1da40*/  ISETP.GE.AND P2, PT, R88, UR4, PT ;  /* 0x0000000458007c0c */ /* 0x000fce000bf46270 */
[----:B--2---:R-:W-:Y:S02]  /*1da50*/  @!P4 IMAD.MOV.U32 R2, RZ, RZ, R14 ;  /* 0x000000ffff02c224 */ /* 0x004fe400078e000e */
[----:B------:R-:W-:Y:S02]  /*1da60*/  @!P4 IMAD.MOV.U32 R41, RZ, RZ, R105 ;  /* 0x000000ffff29c224 */ /* 0x000fe400078e0069 */
[----:B-1-3--:R-:W-:Y:S01]  /*1da70*/  @!P4 IMAD.WIDE R4, R94, 0x4, R2 ;  /* 0x000000045e04c825 */ /* 0x00afe200078e0202 */
[----:B------:R-:W-:-:S04]  /*1da80*/  ISETP.GE.AND P1, PT, R92, UR4, PT ;  /* 0x000000045c007c0c */ /* 0x000fc8000bf26270 */
[----:B------:R0:W-:Y:S01]  /*1da90*/  @!P4 ST.E.64 desc[UR60][R4.64], R40 ;  /* 0x000000280400c985 */ /* 0x0001e2000c101b3c */
[----:B------:R-:W-:Y:S02]  /*1daa0*/  @!P3 IMAD.MOV.U32 R51, RZ, RZ, R107 ;  /* 0x000000ffff33b224 */ /* 0x000fe400078e006b */
[----:B----4-:R-:W-:Y:S01]  /*1dab0*/  IMAD.MOV.U32 R39, RZ, RZ, R8 ;  /* 0x000000ffff277224 */ /* 0x010fe200078e0008 */
[C---:B------:R-:W-:Y:S02]  /*1dac0*/  @!P3 LEA R8, P5, R80.reuse, R14, 0x2 ;  /* 0x0000000e5008b211 */ /* 0x040fe400078a10ff */
[----:B-----5:R-:W-:Y:S02]  /*1dad0*/  MOV R37, R10 ;  /* 0x0000000a00257202 */ /* 0x020fe40000000f00 */
[----:B------:R-:W-:Y:S01]  /*1dae0*/  @!P0 LEA R10, P4, R85, R14, 0x2 ;  /* 0x0000000e550a8211 */ /* 0x000fe200078810ff */
[----:B------:R-:W-:Y:S01]  /*1daf0*/  IMAD.MOV.U32 R38, RZ, RZ, R9 ;  /* 0x000000ffff267224 */ /* 0x000fe200078e0009 */
[----:B------:R-:W-:-:S02]  /*1db00*/  @!P3 LEA.HI.X R9, R80, R3, R84, 0x2, P5 ;  /* 0x000000035009b211 */ /* 0x000fc400028f1454 */
[----:B------:R-:W-:Y:S01]  /*1db10*/  ISETP.GE.AND P5, PT, R78, UR4, PT ;  /* 0x000000044e007c0c */ /* 0x000fe2000bfa6270 */
[----:B------:R-:W-:Y:S01]  /*1db20*/  IMAD.MOV.U32 R36, RZ, RZ, R11 ;  /* 0x000000ffff247224 */ /* 0x000fe200078e000b */
[-C--:B------:R-:W-:Y:S01]  /*1db30*/  @!P0 LEA.HI.X R11, R85, R3.reuse, R86, 0x2, P4 ;  /* 0x00000003550b8211 */ /* 0x080fe200020f1456 */
[----:B------:R-:W-:Y:S01]  /*1db40*/  IMAD.MOV.U32 R15, RZ, RZ, R12 ;  /* 0x000000ffff0f7224 */ /* 0x000fe200078e000c */
[CC--:B------:R-:W-:Y:S01]  /*1db50*/  @!P2 LEA R12, P4, R88.reuse, R14.reuse, 0x2 ;  /* 0x0000000e580ca211 */ /* 0x0c0fe200078810ff */
[----:B------:R1:W-:Y:S01]  /*1db60*/  @!P3 ST.E.64 desc[UR60][R8.64], R50 ;  /* 0x000000320800b985 */ /* 0x0003e2000c101b3c */
[----:B------:R-:W-:Y:S02]  /*1db70*/  ISETP.GE.AND P3, PT, R59, UR4, PT ;  /* 0x000000043b007c0c */ /* 0x000fe4000bf66270 */
[----:B------:R-:W-:Y:S01]  /*1db80*/  @!P2 LEA.HI.X R13, R88, R3, R89, 0x2, P4 ;  /* 0x00000003580da211 */ /* 0x000fe200020f1459 */
[----:B------:R2:W-:Y:S01]  /*1db90*/  @!P0 ST.E.64 desc[UR60][R10.64], R54 ;  /* 0x000000360a008985 */ /* 0x0005e2000c101b3c */
[----:B------:R-:W-:-:S02]  /*1dba0*/  @!P1 LEA R20, P4, R92, R14, 0x2 ;  /* 0x0000000e5c149211 */ /* 0x000fc400078810ff */
[----:B------:R-:W-:Y:S02]  /*1dbb0*/  ISETP.GE.AND P0, PT, R35, UR4, PT ;  /* 0x0000000423007c0c */ /* 0x000fe4000bf06270 */
[-C--:B------:R-:W-:Y:S01]  /*1dbc0*/  @!P1 LEA.HI.X R21, R92, R3.reuse, R93, 0x2, P4 ;  /* 0x000000035c159211 */ /* 0x080fe200020f145d */
[----:B------:R3:W-:Y:S01]  /*1dbd0*/  @!P2 ST.E.64 desc[UR60][R12.64], R56 ;  /* 0x000000380c00a985 */ /* 0x0007e2000c101b3c */
[C---:B------:R-:W-:Y:S02]  /*1dbe0*/  @!P5 LEA R24, P4, R78.reuse, R14, 0x2 ;  /* 0x0000000e4e18d211 */ /* 0x040fe400078810ff */
[----:B------:R-:W-:Y:S02]  /*1dbf0*/  ISETP.GE.AND P2, PT, R33, UR4, PT ;  /* 0x0000000421007c0c */ /* 0x000fe4000bf46270 */
[----:B------:R-:W-:Y:S01]  /*1dc00*/  @!P5 LEA.HI.X R25, R78, R3, R79, 0x2, P4 ;  /* 0x000000034e19d211 */ /* 0x000fe200020f144f */
[----:B------:R4:W-:Y:S01]  /*1dc10*/  @!P1 ST.E.64 desc[UR60][R20.64], R60 ;  /* 0x0000003c14009985 */ /* 0x0009e2000c101b3c */
[----:B------:R-:W-:-:S02]  /*1dc20*/  ISETP.GE.AND P1, PT, R31, UR4, PT ;  /* 0x000000041f007c0c */ /* 0x000fc4000bf26270 */
[-C--:B0-----:R-:W-:Y:S01]  /*1dc30*/  @!P3 LEA R4, P4, R59, R14.reuse, 0x2 ;  /* 0x0000000e3b04b211 */ /* 0x081fe200078810ff */
[----:B------:R-:W-:Y:S01]  /*1dc40*/  @!P5 ST.E.64 desc[UR60][R24.64], R62 ;  /* 0x0000003e1800d985 */ /* 0x000fe2000c101b3c */
[-C--:B-1----:R-:W-:Y:S01]  /*1dc50*/  @!P0 LEA R8, P5, R35, R14.reuse, 0x2 ;  /* 0x0000000e23088211 */ /* 0x082fe200078a10ff */
[----:B------:R-:W-:Y:S01]  /*1dc60*/  @!P3 IMAD.MOV.U32 R53, RZ, RZ, R69 ;  /* 0x000000ffff35b224 */ /* 0x000fe200078e0045 */
[-C--:B------:R-:W-:Y:S02]  /*1dc70*/  @!P3 LEA.HI.X R5, R59, R3.reuse, R34, 0x2, P4 ;  /* 0x000000033b05b211 */ /* 0x080fe400020f1422 */
[----:B------:R-:W-:Y:S02]  /*1dc80*/  ISETP.GE.AND P4, PT, R29, UR4, PT ;  /* 0x000000041d007c0c */ /* 0x000fe4000bf86270 */
[----:B------:R-:W-:Y:S02]  /*1dc90*/  @!P0 LEA.HI.X R9, R35, R3, R58, 0x2, P5 ;  /* 0x0000000323098211 */ /* 0x000fe400028f143a */
[----:B--2---:R-:W-:Y:S01]  /*1dca0*/  @!P2 LEA R10, P5, R33, R14, 0x2 ;  /* 0x0000000e210aa211 */ /* 0x004fe200078a10ff */
[----:B------:R0:W-:Y:S01]  /*1dcb0*/  @!P3 ST.E.64 desc[UR60][R4.64], R52 ;  /* 0x000000340400b985 */ /* 0x0001e2000c101b3c */
[----:B------:R-:W-:-:S02]  /*1dcc0*/  ISETP.GE.AND P3, PT, R7, UR4, PT ;  /* 0x0000000407007c0c */ /* 0x000fc4000bf66270 */
[-C--:B------:R-:W-:Y:S02]  /*1dcd0*/  @!P2 LEA.HI.X R11, R33, R3.reuse, R32, 0x2, P5 ;  /* 0x00000003210ba211 */ /* 0x080fe400028f1420 */
[CC--:B---3--:R-:W-:Y:S01]  /*1dce0*/  @!P1 LEA R12, P5, R31.reuse, R14.reuse, 0x2 ;  /* 0x0000000e1f0c9211 */ /* 0x0c8fe200078a10ff */
[----:B------:R1:W-:Y:S03]  /*1dcf0*/  @!P0 ST.E.64 desc[UR60][R8.64], R70 ;  /* 0x0000004608008985 */ /* 0x0003e6000c101b3c */
[----:B------:R-:W-:Y:S01]  /*1dd00*/  @!P1 LEA.HI.X R13, R31, R3, R30, 0x2, P5 ;  /* 0x000000031f0d9211 */ /* 0x000fe200028f141e */
[----:B------:R2:W-:Y:S01]  /*1dd10*/  @!P2 ST.E.64 desc[UR60][R10.64], R72 ;  /* 0x000000480a00a985 */ /* 0x0005e2000c101b3c */
[----:B----4-:R-:W-:Y:S02]  /*1dd20*/  @!P4 LEA R20, P5, R29, R14, 0x2 ;  /* 0x0000000e1d14c211 */ /* 0x010fe400078a10ff */
[----:B------:R-:W-:Y:S01]  /*1dd30*/  ISETP.GE.AND P0, PT, R39, UR4, PT ;  /* 0x0000000427007c0c */ /* 0x000fe2000bf06270 */
[----:B------:R4:W-:Y:S01]  /*1dd40*/  @!P1 ST.E.64 desc[UR60][R12.64], R74 ;  /* 0x0000004a0c009985 */ /* 0x0009e2000c101b3c */
[----:B------:R-:W-:-:S02]  /*1dd50*/  ISETP.GE.AND P2, PT, R37, UR4, PT ;  /* 0x0000000425007c0c */ /* 0x000fc4000bf46270 */
[----:B------:R-:W-:Y:S02]  /*1dd60*/  ISETP.GE.AND P1, PT, R15, UR4, PT ;  /* 0x000000040f007c0c */ /* 0x000fe4000bf26270 */
[----:B------:R-:W-:Y:S02]  /*1dd70*/  @!P4 LEA.HI.X R21, R29, R3, R28, 0x2, P5 ;  /* 0x000000031d15c211 */ /* 0x000fe400028f141c */
[----:B0-----:R-:W-:-:S04]  /*1dd80*/  @!P3 LEA R4, P5, R7, R14, 0x2 ;  /* 0x0000000e0704b211 */ /* 0x001fc800078a10ff */
[----:B------:R-:W-:Y:S01]  /*1dd90*/  @!P3 LEA.HI.X R5, R7, R3, R26, 0x2, P5 ;  /* 0x000000030705b211 */ /* 0x000fe200028f141a */
[----:B------:R-:W-:Y:S01]  /*1dda0*/  IMAD.MOV.U32 R42, RZ, RZ, R6 ;  /* 0x000000ffff2a7224 */ /* 0x000fe200078e0006 */
[----:B------:R4:W-:Y:S01]  /*1ddb0*/  @!P4 ST.E.64 desc[UR60][R20.64], R76 ;  /* 0x0000004c1400c985 */ /* 0x0009e2000c101b3c */
[----:B------:R-:W-:-:S03]  /*1ddc0*/  @!P0 LEA R6, P4, R39, R14, 0x2 ;  /* 0x0000000e27068211 */ /* 0x000fc600078810ff */
[----:B------:R4:W-:Y:S01]  /*1ddd0*/  @!P3 ST.E.64 desc[UR60][R4.64], R114 ;  /* 0x000000720400b985 */ /* 0x0009e2000c101b3c */
[-C--:B-1----:R-:W-:Y:S02]  /*1dde0*/  @!P2 LEA R8, P3, R37, R14.reuse, 0x2 ;  /* 0x0000000e2508a211 */ /* 0x082fe400078610ff */
        /* <DEDUP_REMOVED lines=9> */
[----:B------:R-:W2:Y:S01]  /*1de80*/  LDL R36, [R1+0xb8] ;  /* 0x0000b80001247983 */ /* 0x000ea20000100800 */
[----:B------:R-:W-:-:S04]  /*1de90*/  LEA R14, P0, R0, R14, 0x2 ;  /* 0x0000000e000e7211 */ /* 0x000fc800078010ff */
[----:B--2---:R-:W-:-:S05]  /*1dea0*/  LEA.HI.X R15, R0, R3, R36, 0x2, P0 ;  /* 0x00000003000f7211 */ /* 0x004fca00000f1424 */
[----:B------:R4:W-:Y:S01]  /*1deb0*/  ST.E.64 desc[UR60][R14.64], R66 ;  /* 0x000000420e007985 */ /* 0x0009e2000c101b3c */
[----:B------:R-:W-:Y:S05]  /*1dec0*/  BRA `(.L_x_6458) ;  /* 0x0000000c00787947 */ /* 0x000fea0003800000 */
.L_x_6444:
[----:B------:R-:W0:Y:S01]  /*1ded0*/  LDL.LU R4, [R1+0x90] ;  /* 0x0000900001047983 */ /* 0x000e220000300800 */
[----:B------:R-:W-:Y:S01]  /*1dee0*/  ULDC.64 UR6, c[0x0][0xc08] ;  /* 0x0003020000067ab9 */ /* 0x000fe20000000a00 */
[----:B------:R-:W-:Y:S02]  /*1def0*/  ULDC.64 UR4, c[0x0][0xc00] ;  /* 0x0003000000047ab9 */ /* 0x000fe40000000a00 */
[----:B------:R-:W2:Y:S01]  /*1df00*/  LDL.LU R0, [R1+0x94] ;  /* 0x0000940001007983 */ /* 0x000ea20000300800 */
[----:B------:R-:W-:Y:S01]  /*1df10*/  ISETP.NE.U32.AND P1, PT, RZ, UR6, PT ;  /* 0x00000006ff007c0c */ /* 0x000fe2000bf25070 */
[----:B------:R-:W-:Y:S01]  /*1df20*/  IMAD.MOV.U32 R13, RZ, RZ, RZ ;  /* 0x000000ffff0d7224 */ /* 0x000fe200078e00ff */
[----:B------:R-:W-:Y:S01]  /*1df30*/  ISETP.NE.U32.AND P0, PT, RZ, UR4, PT ;  /* 0x00000004ff007c0c */ /* 0x000fe2000bf05070 */
[----:B------:R-:W1:Y:S01]  /*1df40*/  S2R R6, SR_TID.X ;  /* 0x0000000000067919 */ /* 0x000e620000002100 */
[----:B------:R-:W-:Y:S02]  /*1df50*/  ISETP.NE.AND.EX P1, PT, RZ, UR7, PT, P1 ;  /* 0x00000007ff007c0c */ /* 0x000fe4000bf25310 */
[----:B------:R-:W-:-:S02]  /*1df60*/  ISETP.NE.AND.EX P0, PT, RZ, UR5, PT, P0 ;  /* 0x00000005ff007c0c */ /* 0x000fc4000bf05300 */
[----:B0-----:R-:W-:Y:S01]  /*1df70*/  IADD3 R2, P2, R4, UR4, RZ ;  /* 0x0000000404027c10 */ /* 0x001fe2000ff5e0ff */
[----:B------:R-:W-:-:S03]  /*1df80*/  ULDC UR4, c[0x0][0xa88] ;  /* 0x0002a20000047ab9 */ /* 0x000fc60000000800 */
[----:B--2---:R-:W-:-:S05]  /*1df90*/  IADD3.X R3, R0, UR5, RZ, P2, !PT ;  /* 0x0000000500037c10 */ /* 0x004fca00097fe4ff */
[----:B------:R-:W-:Y:S02]  /*1dfa0*/  @P1 IADD3 R4, P2, R4, UR6, RZ ;  /* 0x0000000604041c10 */ /* 0x000fe4000ff5e0ff */
[----:B------:R-:W-:Y:S01]  /*1dfb0*/  MOV R20, UR4 ;  /* 0x0000000400147c02 */ /* 0x000fe20008000f00 */
[----:B------:R0:W5:Y:S01]  /*1dfc0*/  @P0 LDG.E R13, desc[UR60][R2.64] ;  /* 0x0000003c020d0981 */ /* 0x000162000c1e1900 */
[----:B------:R-:W-:Y:S01]  /*1dfd0*/  @P1 IADD3.X R5, R0, UR7, RZ, P2, !PT ;  /* 0x0000000700051c10 */ /* 0x000fe200097fe4ff */
[----:B-1----:R-:W-:-:S04]  /*1dfe0*/  VIADD R26, R6, 0xffffff80 ;  /* 0xffffff80061a7836 */ /* 0x002fc80000000000 */
[----:B------:R0:W5:Y:S01]  /*1dff0*/  @P1 LDG.E R20, desc[UR60][R4.64] ;  /* 0x0000003c04141981 */ /* 0x000162000c1e1900 */
[----:B------:R-:W-:Y:S02]  /*1e000*/  ISETP.GT.AND P3, PT, R26, 0x7f, PT ;  /* 0x0000007f1a00780c */ /* 0x000fe40003f64270 */
[----:B------:R-:W-:Y:S01]  /*1e010*/  ISETP.GT.AND P2, PT, R127, 0x1, PT ;  /* 0x000000017f00780c */ /* 0x000fe20003f44270 */
[----:B------:R-:W-:-:S12]  /*1e020*/  @P1 BRA `(.L_x_6463) ;  /* 0x0000000000101947 */ /* 0x000fd80003800000 */
[----:B------:R-:W-:Y:S05]  /*1e030*/  @!P0 BRA `(.L_x_6463) ;  /* 0x00000000000c8947 */ /* 0x000fea0003800000 */
[----:B0-----:R-:W2:Y:S04]  /*1e040*/  LDG.E R5, desc[UR60][R2.64] ;  /* 0x0000003c02057981 */ /* 0x001ea8000c1e1900 */
[----:B-----5:R-:W2:Y:S02]  /*1e050*/  LDG.E R20, desc[UR60][R2.64+0x4] ;  /* 0x0000043c02147981 */ /* 0x020ea4000c1e1900 */
[----:B--2---:R-:W-:-:S07]  /*1e060*/  IMAD.IADD R20, R20, 0x1, -R5 ;  /* 0x0000000114147824 */ /* 0x004fce00078e0a05 */
.L_x_6463:
[----:B------:R-:W2:Y:S04]  /*1e070*/  LDL.LU R0, [R1+0x98] ;  /* 0x0000980001007983 */ /* 0x000ea80000300800 */
[----:B0-----:R-:W3:Y:S01]  /*1e080*/  LDL.LU R2, [R1+0x7c] ;  /* 0x00007c0001027983 */ /* 0x001ee20000300800 */
[----:B------:R-:W-:Y:S01]  /*1e090*/  BSSY B1, `(.L_x_6464) ;  /* 0x0000039000017945 */ /* 0x000fe20003800000 */
[----:B-----5:R-:W-:Y:S02]  /*1e0a0*/  SHF.R.S32.HI R12, RZ, 0x1f, R13 ;  /* 0x0000001fff0c7819 */ /* 0x020fe4000001140d */
[----:B--2---:R-:W-:Y:S02]  /*1e0b0*/  SEL R14, R0, RZ, !P0 ;  /* 0x000000ff000e7207 */ /* 0x004fe40004000000 */
[----:B---3--:R-:W-:Y:S01]  /*1e0c0*/  SEL R21, R2, RZ, !P0 ;  /* 0x000000ff02157207 */ /* 0x008fe20004000000 */
[----:B------:R-:W-:Y:S06]  /*1e0d0*/  @P3 BRA `(.L_x_6465) ;  /* 0x0000000000d03947 */ /* 0x000fec0003800000 */
[----:B------:R-:W2:Y:S01]  /*1e0e0*/  LDL R0, [R1+0x9c] ;  /* 0x00009c0001007983 */ /* 0x000ea20000100800 */
[----:B------:R-:W0:Y:S02]  /*1e0f0*/  LDC R27, c[0x0][0xbe8] ;  /* 0x0002fa00ff1b7b82 */ /* 0x000e240000000800 */
[----:B0-----:R-:W-:Y:S02]  /*1e100*/  IMAD R2, R20, R27, RZ ;  /* 0x0000001b14027224 */ /* 0x001fe400078e02ff */
[----:B--2---:R-:W-:-:S04]  /*1e110*/  IMAD R0, R0, 0x80, R6 ;  /* 0x0000008000007824 */ /* 0x004fc800078e0206 */
[----:B------:R-:W-:-:S05]  /*1e120*/  VIADD R25, R0, 0xffffff80 ;  /* 0xffffff8000197836 */ /* 0x000fca0000000000 */
[----:B------:R-:W-:-:S13]  /*1e130*/  ISETP.GE.AND P0, PT, R25, R2, PT ;  /* 0x000000021900720c */ /* 0x000fda0003f06270 */
[----:B------:R-:W-:Y:S05]  /*1e140*/  @P0 BRA `(.L_x_6465) ;  /* 0x0000000000b40947 */ /* 0x000fea0003800000 */
[----:B------:R-:W2:Y:S01]  /*1e150*/  LDL R10, [R1+0x6c] ;  /* 0x00006c00010a7983 */ /* 0x000ea20000100800 */
[----:B------:R-:W-:Y:S01]  /*1e160*/  IMAD.MOV.U32 R0, RZ, RZ, 0x9b8 ;  /* 0x000009b8ff007424 */ /* 0x000fe200078e00ff */
[----:B------:R-:W-:Y:S01]  /*1e170*/  ISETP.GT.AND P3, PT, R127, 0x1, PT ;  /* 0x000000017f00780c */ /* 0x000fe20003f64270 */
[----:B------:R-:W0:Y:S01]  /*1e180*/  LDC.64 R28, c[0x0][0xba8] ;  /* 0x0002ea00ff1c7b82 */ /* 0x000e220000000a00 */
[----:B------:R-:W3:Y:S01]  /*1e190*/  LDL.LU R30, [R1+0xa0] ;  /* 0x0000a000011e7983 */ /* 0x000ee20000300800 */
[----:B------:R-:W-:Y:S01]  /*1e1a0*/  ISETP.NE.AND P0, PT, R27, 0x1, PT ;  /* 0x000000011b00780c */ /* 0x000fe20003f05270 */
[----:B------:R-:W-:Y:S01]  /*1e1b0*/  IMAD.MOV.U32 R15, RZ, RZ, R25 ;  /* 0x000000ffff0f7224 */ /* 0x000fe200078e0019 */
[----:B------:R-:W-:-:S04]  /*1e1c0*/  SEL R24, R0, 0x978, P3 ;  /* 0x0000097800187807 */ /* 0x000fc80001800000 */
[----:B------:R-:W1:Y:S08]  /*1e1d0*/  LDC.64 R6, c[0x0][R24+0x220] ;  /* 0x0000880018067b82 */ /* 0x000e700000000a00 */
[----:B------:R-:W2:Y:S08]  /*1e1e0*/  LDC.64 R2, c[0x0][R24+0x218] ;  /* 0x0000860018027b82 */ /* 0x000eb00000000a00 */
[----:B------:R-:W4:Y:S08]  /*1e1f0*/  LDC.64 R8, c[0x0][R24+0x228] ;  /* 0x00008a0018087b82 */ /* 0x000f300000000a00 */
[----:B------:R-:W5:Y:S08]  /*1e200*/  LDC.64 R4, c[0x0][R24+0x210] ;  /* 0x0000840018047b82 */ /* 0x000f700000000a00 */
[----:B------:R-:W4:Y:S08]  /*1e210*/  @P0 LDC R0, c[0x0][0xbec] ;  /* 0x0002fb00ff000b82 */ /* 0x000f300000000800 */
[----:B------:R-:W5:Y:S01]  /*1e220*/  @P0 LDC R33, c[0x0][0xbf0] ;  /* 0x0002fc00ff210b82 */ /* 0x000f620000000800 */
[----:B-1----:R-:W-:-:S07]  /*1e230*/  IMAD R7, R7, R21, RZ ;  /* 0x0000001507077224 */ /* 0x002fce00078e02ff */
[----:B0-----:R-:W0:Y:S01]  /*1e240*/  @!P3 LDC R28, c[0x0][0xb50] ;  /* 0x0002d400ff1cbb82 */ /* 0x001e220000000800 */
[----:B------:R-:W-:Y:S02]  /*1e250*/  IMAD R7, R6, R14, R7 ;  /* 0x0000000e06077224 */ /* 0x000fe400078e0207 */
[----:B----4-:R-:W-:-:S05]  /*1e260*/  @P0 IMAD.HI.U32 R0, R25, R0, RZ ;  /* 0x0000000019000227 */ /* 0x010fca00078e00ff */
[----:B------:R-:W1:Y:S01]  /*1e270*/  @!P3 LDC R29, c[0x0][0xb54] ;  /* 0x0002d500ff1dbb82 */ /* 0x000e620000000800 */
[----:B-----5:R-:W-:-:S05]  /*1e280*/  @P0 SHF.R.U32.HI R15, RZ, R33, R0 ;  /* 0x00000021ff0f0219 */ /* 0x020fca0000011600 */
        /* <DEDUP_REMOVED lines=17> */
[----:B------:R-:W-:-:S04]  /*1e3a0*/  IMAD R0, R5, R7, RZ ;  /* 0x0000000705007224 */ /* 0x000fc800078e02ff */
[C---:B------:R-:W-:Y:S02]  /*1e3b0*/  IMAD R9, R4.reuse, R9, R0 ;  /* 0x0000000904097224 */ /* 0x040fe400078e0200 */
[----:B------:R-:W-:-:S04]  /*1e3c0*/  IMAD.WIDE.U32 R2, R4, R7, R2 ;  /* 0x0000000704027225 */ /* 0x000fc800078e0002 */
[----:B------:R-:W-:Y:S01]  /*1e3d0*/  IMAD.IADD R0, R3, 0x1, R9 ;  /* 0x0000000103007824 */ /* 0x000fe200078e0209 */
[----:B0-----:R-:W-:Y:S01]  /*1e3e0*/  LEA R4, P0, R2, R28, 0x2 ;  /* 0x0000001c02047211 */ /* 0x001fe200078010ff */
[----:B------:R-:W-:-:S03]  /*1e3f0*/  IMAD.MOV.U32 R3, RZ, RZ, -0x800000 ;  /* 0xff800000ff037424 */ /* 0x000fc600078e00ff */
[----:B-1----:R-:W-:-:S05]  /*1e400*/  LEA.HI.X R5, R2, R29, R0, 0x2, P0 ;  /* 0x0000001d02057211 */ /* 0x002fca00000f1400 */
[----:B------:R0:W-:Y:S04]  /*1e410*/  STG.E desc[UR60][R4.64], R3 ;  /* 0x0000000304007986 */ /* 0x0001e8000c10193c */
.L_x_6465:
[----:B------:R-:W-:Y:S05]  /*1e420*/  BSYNC B1 ;  /* 0x0000000000017941 */ /* 0x000fea0003800000 */
.L_x_6464:
[----:B------:R-:W-:Y:S05]  /*1e430*/  @P2 BRA `(.L_x_6458) ;  /* 0x00000008001c2947 */ /* 0x000fea0003800000 */
[----:B------:R-:W2:Y:S01]  /*1e440*/  LDL.LU R10, [R1+0x6c] ;  /* 0x00006c00010a7983 */ /* 0x000ea20000300800 */
[----:B------:R-:W1:Y:S01]  /*1e450*/  LDC R25, c[0x0][0xbe8] ;  /* 0x0002fa00ff197b82 */ /* 0x000e620000000800 */
[--C-:B------:R-:W-:Y:S01]  /*1e460*/  SHF.R.S32.HI R9, RZ, 0x1f, R26.reuse ;  /* 0x0000001fff097819 */ /* 0x100fe2000001141a */
[----:B------:R-:W-:Y:S01]  /*1e470*/  ULDC.64 UR4, c[0x0][0xaa0] ;  /* 0x0002a80000047ab9 */ /* 0x000fe20000000a00 */
[----:B------:R-:W3:Y:S01]  /*1e480*/  LDL R6, [R1+0x9c] ;  /* 0x00009c0001067983 */ /* 0x000ee20000100800 */
[----:B------:R-:W-:Y:S01]  /*1e490*/  SHF.R.S32.HI R8, RZ, 0x1f, R26 ;  /* 0x0000001fff087819 */ /* 0x000fe2000001141a */
[----:B------:R-:W-:Y:S01]  /*1e4a0*/  IMAD R0, R12, UR4, RZ ;  /* 0x000000040c007c24 */ /* 0x000fe2000f8e02ff */
[-C--:B------:R-:W-:Y:S01]  /*1e4b0*/  LEA.HI R9, R9, R26.reuse, RZ, 0x3 ;  /* 0x0000001a09097211 */ /* 0x080fe200078f18ff */
[----:B0-----:R-:W-:Y:S01]  /*1e4c0*/  IMAD.WIDE.U32 R2, R13, UR4, RZ ;  /* 0x000000040d027c25 */ /* 0x001fe2000f8e00ff */
[----:B------:R-:W-:Y:S01]  /*1e4d0*/  LEA.HI R8, R8, R26, RZ, 0x3 ;  /* 0x0000001a08087211 */ /* 0x000fe200078f18ff */
[----:B------:R-:W-:Y:S01]  /*1e4e0*/  ULDC.64 UR6, c[0x0][0xaf0] ;  /* 0x0002bc0000067ab9 */ /* 0x000fe20000000a00 */
[----:B------:R-:W-:Y:S01]  /*1e4f0*/  LOP3.LUT R9, R9, 0xfffffff8, RZ, 0xc0, !PT ;  /* 0xfffffff809097812 */ /* 0x000fe200078ec0ff */
[----:B------:R-:W-:Y:S01]  /*1e500*/  IMAD R5, R13, UR5, R0 ;  /* 0x000000050d057c24 */ /* 0x000fe2000f8e0200 */
[----:B------:R-:W-:Y:S01]  /*1e510*/  SHF.R.S32.HI R8, RZ, 0x3, R8 ;  /* 0x00000003ff087819 */ /* 0x000fe20000011408 */
[----:B------:R-:W-:-:S02]  /*1e520*/  ULDC.64 UR4, c[0x0][0xae8] ;  /* 0x0002ba0000047ab9 */ /* 0x000fc40000000a00 */
[----:B------:R-:W-:Y:S02]  /*1e530*/  IMAD.IADD R9, R26, 0x1, -R9 ;  /* 0x000000011a097824 */ /* 0x000fe400078e0a09 */
[----:B------:R-:W-:Y:S02]  /*1e540*/  IMAD.IADD R3, R3, 0x1, R5 ;  /* 0x0000000103037824 */ /* 0x000fe400078e0205 */
[----:B------:R-:W-:Y:S01]  /*1e550*/  IMAD R0, R9, 0x20, R8 ;  /* 0x0000002009007824 */ /* 0x000fe200078e0208 */
[----:B-1----:R-:W-:-:S13]  /*1e560*/  ISETP.NE.AND P0, PT, R25, 0x1, PT ;  /* 0x000000011900780c */ /* 0x002fda0003f05270 */
[----:B------:R-:W0:Y:S08]  /*1e570*/  @P0 LDC R4, c[0x0][0xbec] ;  /* 0x0002fb00ff040b82 */ /* 0x000e300000000800 */
[----:B------:R-:W1:Y:S01]  /*1e580*/  @P0 LDC R7, c[0x0][0xbf0] ;  /* 0x0002fc00ff070b82 */ /* 0x000e620000000800 */
[----:B--2---:R-:W-:-:S04]  /*1e590*/  IMAD.WIDE.U32 R2, R10, UR4, R2 ;  /* 0x000000040a027c25 */ /* 0x004fc8000f8e0002 */
[----:B---3--:R-:W-:Y:S02]  /*1e5a0*/  IMAD R9, R6, 0x80, R0 ;  /* 0x0000008006097824 */ /* 0x008fe400078e0200 */
[----:B------:R-:W-:Y:S01]  /*1e5b0*/  IMAD R3, R10, UR5, R3 ;  /* 0x000000050a037c24 */ /* 0x000fe2000f8e0203 */
[----:B------:R-:W-:Y:S01]  /*1e5c0*/  ULDC.64 UR4, c[0x0][0xae0] ;  /* 0x0002b80000047ab9 */ /* 0x000fe20000000a00 */
[----:B0-----:R-:W-:-:S04]  /*1e5d0*/  @P0 IMAD.HI.U32 R0, R9, R4, RZ ;  /* 0x0000000409000227 */ /* 0x001fc800078e00ff */
[----:B------:R-:W-:Y:S01]  /*1e5e0*/  IMAD.MOV.U32 R5, RZ, RZ, R9 ;  /* 0x000000ffff057224 */ /* 0x000fe200078e0009 */
[----:B-1----:R-:W-:Y:S01]  /*1e5f0*/  @P0 SHF.R.U32.HI R5, RZ, R7, R0 ;  /* 0x00000007ff050219 */ /* 0x002fe20000011600 */
[----:B------:R-:W-:Y:S02]  /*1e600*/  IMAD R4, R14, UR6, RZ ;  /* 0x000000060e047c24 */ /* 0x000fe4000f8e02ff */
[----:B------:R-:W-:Y:S01]  /*1e610*/  IMAD.WIDE.U32 R2, R21, UR6, R2 ;  /* 0x0000000615027c25 */ /* 0x000fe2000f8e0002 */
[----:B------:R-:W-:-:S03]  /*1e620*/  SHF.R.S32.HI R0, RZ, 0x1f, R5 ;  /* 0x0000001fff007819 */ /* 0x000fc60000011405 */
[----:B------:R-:W-:Y:S02]  /*1e630*/  IMAD R7, R21, UR7, R4 ;  /* 0x0000000715077c24 */ /* 0x000fe4000f8e0204 */
[----:B------:R-:W-:Y:S02]  /*1e640*/  IMAD.MOV R4, RZ, RZ, -R5 ;  /* 0x000000ffff047224 */ /* 0x000fe400078e0a05 */
[----:B------:R-:W-:Y:S01]  /*1e650*/  IMAD R0, R0, UR4, RZ ;  /* 0x0000000400007c24 */ /* 0x000fe2000f8e02ff */
[----:B------:R-:W-:Y:S01]  /*1e660*/  IADD3 R3, R3, R7, RZ ;  /* 0x0000000703037210 */ /* 0x000fe20007ffe0ff */
[----:B------:R-:W-:Y:S02]  /*1e670*/  IMAD R7, R25, R4, R9 ;  /* 0x0000000419077224 */ /* 0x000fe400078e0209 */
[C---:B------:R-:W-:Y:S02]  /*1e680*/  IMAD R9, R5.reuse, UR5, R0 ;  /* 0x0000000505097c24 */ /* 0x040fe4000f8e0200 */
[----:B------:R-:W-:Y:S01]  /*1e690*/  IMAD.WIDE.U32 R2, R5, UR4, R2 ;  /* 0x0000000405027c25 */ /* 0x000fe2000f8e0002 */
[----:B------:R-:W-:Y:S01]  /*1e6a0*/  SHF.R.S32.HI R0, RZ, 0x1f, R7 ;  /* 0x0000001fff007819 */ /* 0x000fe20000011407 */
[----:B------:R-:W-:-:S02]  /*1e6b0*/  ULDC.64 UR4, c[0x0][0xad8] ;  /* 0x0002b60000047ab9 */ /* 0x000fc40000000a00 */
        /* <DEDUP_REMOVED lines=12> */
.L_x_6713:
[----:B------:R-:W-:Y:S01]  /*1e780*/  IMAD R25, R20, R25, RZ ;  /* 0x0000001914197224 */ /* 0x000fe200078e02ff */
[----:B------:R-:W-:Y:S01]  /*1e790*/  BSSY B1, `(.L_x_6467) ;  /* 0x0000011000017945 */ /* 0x000fe20003800000 */
[----:B------:R-:W-:-:S05]  /*1e7a0*/  IMAD R6, R6, 0x80, R8 ;  /* 0x0000008006067824 */ /* 0x000fca00078e0208 */
[----:B------:R-:W-:-:S13]  /*1e7b0*/  ISETP.GE.AND P0, PT, R6, R25, PT ;  /* 0x000000190600720c */ /* 0x000fda0003f06270 */
[----:B------:R-:W-:Y:S05]  /*1e7c0*/  @P0 BRA `(.L_x_6468) ;  /* 0x0000000000340947 */ /* 0x000fea0003800000 */
[----:B------:R-:W3:Y:S01]  /*1e7d0*/  LDL R9, [R1+0x64] ;  /* 0x0000640001097983 */ /* 0x000ee20000100800 */
[----:B------:R-:W-:-:S03]  /*1e7e0*/  ULDC UR4, c[0x0][0xac8] ;  /* 0x0002b20000047ab9 */ /* 0x000fc60000000800 */
[----:B------:R-:W4:Y:S04]  /*1e7f0*/  LDL R7, [R1+0x88] ;  /* 0x0000880001077983 */ /* 0x000f280000100800 */
[----:B------:R-:W1:Y:S04]  /*1e800*/  LDL R10, [R1+0xdc] ;  /* 0x0000dc00010a7983 */ /* 0x000e680000100800 */
[----:B------:R-:W5:Y:S01]  /*1e810*/  LDL R8, [R1+0xd8] ;  /* 0x0000d80001087983 */ /* 0x000f620000100800 */
[----:B---3--:R-:W-:Y:S02]  /*1e820*/  ISETP.GE.AND P2, PT, R9, UR4, PT ;  /* 0x0000000409007c0c */ /* 0x008fe4000bf46270 */
[----:B----4-:R-:W-:-:S11]  /*1e830*/  ISETP.GE.AND P3, PT, R7, UR4, PT ;  /* 0x0000000407007c0c */ /* 0x010fd6000bf66270 */
[-C--:B--2---:R-:W-:Y:S02]  /*1e840*/  @!P2 LEA R4, P0, R9, R14.reuse, 0x1 ;  /* 0x0000000e0904a211 */ /* 0x084fe400078008ff */
[----:B------:R-:W-:Y:S02]  /*1e850*/  @!P3 LEA R14, P1, R7, R14, 0x1 ;  /* 0x0000000e070eb211 */ /* 0x000fe400078208ff */
[-C--:B-1----:R-:W-:Y:S02]  /*1e860*/  @!P2 LEA.HI.X R5, R9, R0.reuse, R10, 0x1, P0 ;  /* 0x000000000905a211 */ /* 0x082fe400000f0c0a */
[----:B-----5:R-:W-:-:S03]  /*1e870*/  @!P3 LEA.HI.X R15, R7, R0, R8, 0x1, P1 ;  /* 0x00000000070fb211 */ /* 0x020fc600008f0c08 */
[----:B------:R3:W-:Y:S04]  /*1e880*/  @!P2 ST.E.128 desc[UR60][R4.64], RZ ;  /* 0x000000ff0400a985 */ /* 0x0007e8000c101d3c */
[----:B------:R3:W-:Y:S02]  /*1e890*/  @!P3 ST.E.128 desc[UR60][R14.64], RZ ;  /* 0x000000ff0e00b985 */ /* 0x0007e4000c101d3c */
.L_x_6468:
[----:B------:R-:W-:Y:S05]  /*1e8a0*/  BSYNC B1 ;  /* 0x0000000000017941 */ /* 0x000fea0003800000 */
.L_x_6467:
[----:B------:R-:W-:-:S03]  /*1e8b0*/  UMOV UR4, 0xffffffff ;  /* 0xffffffff00047882 */ /* 0x000fc60000000000 */
[----:B------:R-:W-:Y:S05]  /*1e8c0*/  BRA.DIV UR4, `(.L_x_6469) ;  /* 0x000000a604e07947 */ /* 0x000fea000b800000 */
[----:B-1----:R1:W4:Y:S04]  /*1e8d0*/  SHFL.IDX PT, R0, R3, 0x1, 0x181f ;  /* 0x00381f0003007f89 */ /* 0x00232800000e0000 */
[----:B--23--:R1:W2:Y:S02]  /*1e8e0*/  SHFL.IDX PT, R14, R2, 0x1, 0x181f ;  /* 0x00381f00020e7f89 */ /* 0x00c2a400000e0000 */
.L_x_6717:
[----:B------:R-:W-:Y:S01]  /*1e8f0*/  VIADD R4, R6, 0x20 ;  /* 0x0000002006047836 */ /* 0x000fe20000000000 */
[----:B------:R-:W-:Y:S04]  /*1e900*/  BSSY B1, `(.L_x_6470) ;  /* 0x0000010000017945 */ /* 0x000fe80003800000 */
[----:B------:R-:W-:-:S13]  /*1e910*/  ISETP.GE.AND P0, PT, R4, R25, PT ;  /* 0x000000190400720c */ /* 0x000fda0003f06270 */
[----:B------:R-:W-:Y:S05]  /*1e920*/  @P0 BRA `(.L_x_6471) ;  /* 0x0000000000340947 */ /* 0x000fea0003800000 */
[----:B------:R-:W3:Y:S01]  /*1e930*/  LDL R9, [R1+0x64] ;  /* 0x0000640001097983 */ /* 0x000ee20000100800 */
[----:B------:R-:W-:-:S03]  /*1e940*/  ULDC UR4, c[0x0][0xac8] ;  /* 0x0002b20000047ab9 */ /* 0x000fc60000000800 */
[----:B------:R-:W5:Y:S04]  /*1e950*/  LDL R7, [R1+0x88] ;  /* 0x0000880001077983 */ /* 0x000f680000100800 */
[----:B------:R-:W4:Y:S04]  /*1e960*/  LDL R10, [R1+0xdc] ;  /* 0x0000dc00010a7983 */ /* 0x000f280000100800 */
[----:B------:R-:W4:Y:S01]  /*1e970*/  LDL R8, [R1+0xd8] ;  /* 0x0000d80001087983 */ /* 0x000f220000100800 */
[----:B---3--:R-:W-:Y:S02]  /*1e980*/  ISETP.GE.AND P2, PT, R9, UR4, PT ;  /* 0x0000000409007c0c */ /* 0x008fe4000bf46270 */
[----:B-----5:R-:W-:-:S11]  /*1e990*/  ISETP.GE.AND P3, PT, R7, UR4, PT ;  /* 0x0000000407007c0c */ /* 0x020fd6000bf66270 */
[-C--:B--2---:R-:W-:Y:S02]  /*1e9a0*/  @!P2 LEA R4, P0, R9, R14.reuse, 0x1 ;  /* 0x0000000e0904a211 */ /* 0x084fe400078008ff */
[----:B------:R-:W-:Y:S02]  /*1e9b0*/  @!P3 LEA R14, P1, R7, R14, 0x1 ;  /* 0x0000000e070eb211 */ /* 0x000fe400078208ff */
[-C--:B----4-:R-:W-:Y:S02]  /*1e9c0*/  @!P2 LEA.HI.X R5, R9, R0.reuse, R10, 0x1, P0 ;  /* 0x000000000905a211 */ /* 0x090fe400000f0c0a */
[----:B------:R-:W-:-:S03]  /*1e9d0*/  @!P3 LEA.HI.X R15, R7, R0, R8, 0x1, P1 ;  /* 0x00000000070fb211 */ /* 0x000fc600008f0c08 */
[----:B------:R3:W-:Y:S04]  /*1e9e0*/  @!P2 ST.E.128 desc[UR60][R4.64], RZ ;  /* 0x000000ff0400a985 */ /* 0x0007e8000c101d3c */
[----:B------:R3:W-:Y:S02]  /*1e9f0*/  @!P3 ST.E.128 desc[UR60][R14.64], RZ ;  /* 0x000000ff0e00b985 */ /* 0x0007e4000c101d3c */
.L_x_6471:
[----:B------:R-:W-:Y:S05]  /*1ea00*/  BSYNC B1 ;  /* 0x0000000000017941 */ /* 0x000fea0003800000 */
.L_x_6470:
[----:B------:R-:W-:-:S03]  /*1ea10*/  UMOV UR4, 0xffffffff ;  /* 0xffffffff00047882 */ /* 0x000fc60000000000 */
[----:B------:R-:W-:Y:S05]  /*1ea20*/  BRA.DIV UR4, `(.L_x_6472) ;  /* 0x000000a604d07947 */ /* 0x000fea000b800000 */
[----:B----4-:R4:W0:Y:S04]  /*1ea30*/  SHFL.IDX PT, R0, R3, 0x2, 0x181f ;  /* 0x00581f0003007f89 */ /* 0x01082800000e0000 */
[----:B--23--:R4:W2:Y:S02]  /*1ea40*/  SHFL.IDX PT, R14, R2, 0x2, 0x181f ;  /* 0x00581f00020e7f89 */ /* 0x00c8a400000e0000 */
.L_x_6721:
[----:B------:R-:W-:Y:S01]  /*1ea50*/  VIADD R4, R6, 0x40 ;  /* 0x0000004006047836 */ /* 0x000fe20000000000 */
[----:B------:R-:W-:Y:S04]  /*1ea60*/  BSSY B1, `(.L_x_6473) ;  /* 0x0000010000017945 */ /* 0x000fe80003800000 */
[----:B------:R-:W-:-:S13]  /*1ea70*/  ISETP.GE.AND P0, PT, R4, R25, PT ;  /* 0x000000190400720c */ /* 0x000fda0003f06270 */
[----:B------:R-:W-:Y:S05]  /*1ea80*/  @P0 BRA `(.L_x_6474) ;  /* 0x0000000000340947 */ /* 0x000fea0003800000 */
[----:B------:R-:W3:Y:S01]  /*1ea90*/  LDL R9, [R1+0x64] ;  /* 0x0000640001097983 */ /* 0x000ee20000100800 */
[----:B------:R-:W-:-:S03]  /*1eaa0*/  ULDC UR4, c[0x0][0xac8] ;  /* 0x0002b20000047ab9 */ /* 0x000fc60000000800 */
[----:B------:R-:W5:Y:S04]  /*1eab0*/  LDL R7, [R1+0x88] ;  /* 0x0000880001077983 */ /* 0x000f680000100800 */
[----:B------:R-:W0:Y:S04]  /*1eac0*/  LDL R10, [R1+0xdc] ;  /* 0x0000dc00010a7983 */ /* 0x000e280000100800 */
[----:B------:R-:W4:Y:S01]  /*1ead0*/  LDL R8, [R1+0xd8] ;  /* 0x0000d80001087983 */ /* 0x000f220000100800 */
[----:B---3--:R-:W-:Y:S02]  /*1eae0*/  ISETP.GE.AND P2, PT, R9, UR4, PT ;  /* 0x0000000409007c0c */ /* 0x008fe4000bf46270 */
[----:B-----5:R-:W-:-:S11]  /*1eaf0*/  ISETP.GE.AND P3, PT, R7, UR4, PT ;  /* 0x0000000407007c0c */ /* 0x020fd6000bf66270 */
[-C--:B--2---:R-:W-:Y:S02]  /*1eb00*/  @!P2 LEA R4, P0, R9, R14.reuse, 0x1 ;  /* 0x0000000e0904a211 */ /* 0x084fe400078008ff */
[----:B------:R-:W-:Y:S02]  /*1eb10*/  @!P3 LEA R14, P1, R7, R14, 0x1 ;  /* 0x0000000e070eb211 */ /* 0x000fe400078208ff */
[-C--:B0-----:R-:W-:Y:S02]  /*1eb20*/  @!P2 LEA.HI.X R5, R9, R0.reuse, R10, 0x1, P0 ;  /* 0x000000000905a211 */ /* 0x081fe400000f0c0a */
[----:B----4-:R-:W-:-:S03]  /*1eb30*/  @!P3 LEA.HI.X R15, R7, R0, R8, 0x1, P1 ;  /* 0x00000000070fb211 */ /* 0x010fc600008f0c08 */
[----:B------:R3:W-:Y:S04]  /*1eb40*/  @!P2 ST.E.128 desc[UR60][R4.64], RZ ;  /* 0x000000ff0400a985 */ /* 0x0007e8000c101d3c */
[----:B------:R3:W-:Y:S02]  /*1eb50*/  @!P3 ST.E.128 desc[UR60][R14.64], RZ ;  /* 0x000000ff0e00b985 */ /* 0x0007e4000c101d3c */
.L_x_6474:
[----:B------:R-:W-:Y:S05]  /*1eb60*/  BSYNC B1 ;  /* 0x0000000000017941 */ /* 0x000fea0003800000 */
.L_x_6473:
[----:B------:R-:W-:-:S03]  /*1eb70*/  UMOV UR4, 0xffffffff ;  /* 0xffffffff00047882 */ /* 0x000fc60000000000 */
[----:B------:R-:W-:Y:S05]  /*1eb80*/  BRA.DIV UR4, `(.L_x_6475) ;  /* 0x000000a604c07947 */ /* 0x000fea000b800000 */
[----:B0-----:R0:W0:Y:S04]  /*1eb90*/  SHFL.IDX PT, R0, R3, 0x3, 0x181f ;  /* 0x00781f0003007f89 */ /* 0x00102800000e0000 */
[----:B--23--:R2:W3:Y:S02]  /*1eba0*/  SHFL.IDX PT, R14, R2, 0x3, 0x181f ;  /* 0x00781f00020e7f89 */ /* 0x00c4e400000e0000 */
.L_x_6725:
[----:B-12-4-:R-:W-:-:S05]  /*1ebb0*/  VIADD R2, R6, 0x60 ;  /* 0x0000006006027836 */ /* 0x016fca0000000000 */
[----:B------:R-:W-:-:S13]  /*1ebc0*/  ISETP.GE.AND P0, PT, R2, R25, PT ;  /* 0x000000190200720c */ /* 0x000fda0003f06270 */
[----:B------:R-:W-:Y:S05]  /*1ebd0*/  @P0 BRA `(.L_x_6458) ;  /* 0x0000000000340947 */ /* 0x000fea0003800000 */
[----:B------:R-:W2:Y:S01]  /*1ebe0*/  LDL R7, [R1+0x64] ;  /* 0x0000640001077983 */ /* 0x000ea20000100800 */
[----:B------:R-:W-:-:S03]  /*1ebf0*/  ULDC UR4, c[0x0][0xac8] ;  /* 0x0002b20000047ab9 */ /* 0x000fc60000000800 */
[----:B------:R-:W4:Y:S04]  /*1ec00*/  LDL R4, [R1+0x88] ;  /* 0x0000880001047983 */ /* 0x000f280000100800 */
[----:B------:R-:W0:Y:S04]  /*1ec10*/  LDL R8, [R1+0xdc] ;  /* 0x0000dc0001087983 */ /* 0x000e280000100800 */
[----:B------:R-:W5:Y:S01]  /*1ec20*/  LDL R5, [R1+0xd8] ;  /* 0x0000d80001057983 */ /* 0x000f620000100800 */
[----:B--2---:R-:W-:Y:S02]  /*1ec30*/  ISETP.GE.AND P2, PT, R7, UR4, PT ;  /* 0x0000000407007c0c */ /* 0x004fe4000bf46270 */
[----:B----4-:R-:W-:-:S11]  /*1ec40*/  ISETP.GE.AND P3, PT, R4, UR4, PT ;  /* 0x0000000404007c0c */ /* 0x010fd6000bf66270 */
[CC--:B---3--:R-:W-:Y:S02]  /*1ec50*/  @!P2 LEA R2, P0, R7.reuse, R14.reuse, 0x1 ;  /* 0x0000000e0702a211 */ /* 0x0c8fe400078008ff */
[C---:B------:R-:W-:Y:S02]  /*1ec60*/  @!P3 LEA R14, P1, R4.reuse, R14, 0x1 ;  /* 0x0000000e040eb211 */ /* 0x040fe400078208ff */
[-C--:B0-----:R-:W-:Y:S02]  /*1ec70*/  @!P2 LEA.HI.X R3, R7, R0.reuse, R8, 0x1, P0 ;  /* 0x000000000703a211 */ /* 0x081fe400000f0c08 */
[----:B-----5:R-:W-:-:S03]  /*1ec80*/  @!P3 LEA.HI.X R15, R4, R0, R5, 0x1, P1 ;  /* 0x00000000040fb211 */ /* 0x020fc600008f0c05 */
[----:B------:R0:W-:Y:S04]  /*1ec90*/  @!P2 ST.E.128 desc[UR60][R2.64], RZ ;  /* 0x000000ff0200a985 */ /* 0x0001e8000c101d3c */
[----:B------:R0:W-:Y:S02]  /*1eca0*/  @!P3 ST.E.128 desc[UR60][R14.64], RZ ;  /* 0x000000ff0e00b985 */ /* 0x0001e4000c101d3c */
.L_x_6458:
[----:B------:R-:W-:Y:S05]  /*1ecb0*/  BSYNC B0 ;  /* 0x0000000000007941 */ /* 0x000fea0003800000 */
.L_x_6443:
[----:B------:R-:W-:Y:S02]  /*1ecc0*/  ULDC UR4, c[0x0][0xc3c] ;  /* 0x00030f0000047ab9 */ /* 0x000fe40000000800 */
[----:B------:R-:W-:-:S13]  /*1ecd0*/  ISETP.GE.AND P0, PT, R123, UR4, PT ;  /* 0x000000047b007c0c */ /* 0x000fda000bf06270 */
[----:B------:R-:W-:Y:S05]  /*1ece0*/  @!P0 BRA `(.L_x_6476) ;  /* 0xfffffe2400a48947 */ /* 0x000fea000383ffff */
[----:B------:R-:W-:Y:S05]  /*1ecf0*/  BRA `(.L_x_6292) ;  /* 0x0000007400bc7947 */ /* 0x000fea0003800000 */
.L_x_6290:
        /* <DEDUP_REMOVED lines=20> */
.L_x_6477:
        /* <DEDUP_REMOVED lines=44> */
.L_x_6481:
        /* <DEDUP_REMOVED lines=38> */
.L_x_6479:
[----:B------:R-:W-:Y:S02]  /*1f360*/  IMAD.IADD R11, R7, 0x1, -R4 ;  /* 0x00000001070b7824 */ /* 0x000fe400078e0a04 */
[----:B------:R-:W-:Y:S02]  /*1f370*/  IMAD.MOV.U32 R12, RZ, RZ, RZ ;  /* 0x000000ffff0c7224 */ /* 0x000fe400078e00ff */
[----:B------:R-:W-:-:S05]  /*1f380*/  IMAD R3, R2, UR5, R11 ;  /* 0x0000000502037c24 */ /* 0x000fca000f8e020b */
[----:B------:R-:W-:-:S13]  /*1f390*/  ISETP.GT.AND P0, PT, R3, UR6, PT ;  /* 0x0000000603007c0c */ /* 0x000fda000bf04270 */
[----:B------:R-:W-:-:S04]  /*1f3a0*/  VOTE.ANY R10, PT, !P0 ;  /* 0x00000000000a7806 */ /* 0x000fc800040e0100 */
[----:B------:R-:W0:Y:S01]  /*1f3b0*/  POPC R5, R10 ;  /* 0x0000000a00057309 */ /* 0x000e220000000000 */
[----:B------:R-:W-:Y:S01]  /*1f3c0*/  ISETP.NE.AND P0, PT, R10, RZ, PT ;  /* 0x000000ff0a00720c */ /* 0x000fe20003f05270 */
[----:B0-----:R-:W0:Y:S04]  /*1f3d0*/  SHFL.IDX PT, R6, R6, R5, 0x1f ;  /* 0x00001f0506067589 */ /* 0x001e2800000e0000 */
        /* <DEDUP_REMOVED lines=12> */
.L_x_6482:
        /* <DEDUP_REMOVED lines=11> */
[----:B-1----:R-:W-:Y:S02]  /*1f550*/  VIADD R3, R10, 0xffffffe ;  /* 0x0ffffffe0a037836 */ /* 0x002fe40000000000 */
        /* <DEDUP_REMOVED lines=8> */
[----:B------:R-:W-:Y:S02]  /*1f5e0*/  MOV R2, RZ ;  /* 0x000000ff00027202 */ /* 0x000fe40000000f00 */
[----:B------:R-:W-:-:S03]  /*1f5f0*/  ISETP.NE.AND P1, PT, R6, RZ, PT ;  /* 0x000000ff0600720c */ /* 0x000fc60003f25270 */
        /* <DEDUP_REMOVED lines=8> */
[-C--:B------:R-:W-:Y:S01]  /*1f680*/  IABS R3, R11.reuse ;  /* 0x0000000b00037213 */ /* 0x080fe20000000000 */
[----:B------:R-:W-:-:S04]  /*1f690*/  IMAD R6, R6, R11, RZ ;  /* 0x0000000b06067224 */ /* 0x000fc800078e02ff */
[----:B------:R-:W-:-:S04]  /*1f6a0*/  IMAD.HI.U32 R4, R4, R3, RZ ;  /* 0x0000000304047227 */ /* 0x000fc800078e00ff */
[----:B------:R-:W-:Y:S02]  /*1f6b0*/  IMAD R2, R4, R2, R3 ;  /* 0x0000000204027224 */ /* 0x000fe400078e0203 */
[----:B------:R-:W-:-:S03]  /*1f6c0*/  IMAD.IADD R6, R9, 0x1, -R6 ;  /* 0x0000000109067824 */ /* 0x000fc600078e0a06 */
[----:B------:R-:W-:Y:S02]  /*1f6d0*/  ISETP.GT.U32.AND P1, PT, R7, R2, PT ;  /* 0x000000020700720c */ /* 0x000fe40003f24070 */
[----:B------:R1:W-:Y:S11]  /*1f6e0*/  STL [R1+0x4], R6 ;  /* 0x0000040601007387 */ /* 0x0003f60000100800 */
[----:B------:R-:W-:-:S02]  /*1f6f0*/  @!P1 IMAD.IADD R2, R2, 0x1, -R7 ;  /* 0x0000000102029824 */ /* 0x000fc400078e0a07 */
[----:B------:R-:W-:Y:S01]  /*1f700*/  @!P1 VIADD R4, R4, 0x1 ;  /* 0x0000000104049836 */ /* 0x000fe20000000000 */
[----:B------:R-:W-:Y:S02]  /*1f710*/  ISETP.NE.AND P1, PT, R8, RZ, PT ;  /* 0x000000ff0800720c */ /* 0x000fe40003f25270 */
[----:B------:R-:W-:Y:S02]  /*1f720*/  ISETP.GE.U32.AND P0, PT, R2, R7, PT ;  /* 0x000000070200720c */ /* 0x000fe40003f06070 */
[----:B------:R-:W-:-:S04]  /*1f730*/  LOP3.LUT R2, R11, R8, RZ, 0x3c, !PT ;  /* 0x000000080b027212 */ /* 0x000fc800078e3cff */
[----:B------:R-:W-:-:S07]  /*1f740*/  ISETP.GE.AND P2, PT, R2, RZ, PT ;  /* 0x000000ff0200720c */ /* 0x000fce0003f46270 */
[----:B------:R-:W-:-:S06]  /*1f750*/  @P0 VIADD R4, R4, 0x1 ;  /* 0x0000000104040836 */ /* 0x000fcc0000000000 */
[----:B------:R-:W-:Y:S01]  /*1f760*/  @!P2 IMAD.MOV R4, RZ, RZ, -R4 ;  /* 0x000000ffff04a224 */ /* 0x000fe200078e0a04 */
[----:B------:R-:W-:-:S04]  /*1f770*/  @!P1 LOP3.LUT R4, RZ, R8, RZ, 0x33, !PT ;  /* 0x00000008ff049212 */ /* 0x000fc800078e33ff */
[----:B------:R-:W-:Y:S01]  /*1f780*/  IADD3 R2, -R4, RZ, RZ ;  /* 0x000000ff04027210 */ /* 0x000fe20007ffe1ff */
[----:B------:R-:W-:-:S04]  /*1f790*/  IMAD R4, R8, 0x1000000, R4 ;  /* 0x0100000008047824 */ /* 0x000fc800078e0204 */
[----:B------:R-:W-:Y:S02]  /*1f7a0*/  IMAD R11, R8, R2, R11 ;  /* 0x00000002080b7224 */ /* 0x000fe400078e020b */
[----:B------:R-:W-:Y:S02]  /*1f7b0*/  VIADD R2, R5, UR4 ;  /* 0x0000000405027c36 */ /* 0x000fe40008000000 */
[----:B------:R-:W-:-:S03]  /*1f7c0*/  IMAD R3, R11, 0x10000, R4 ;  /* 0x000100000b037824 */ /* 0x000fc600078e0204 */
[----:B------:R1:W-:Y:S04]  /*1f7d0*/  STL [R1+0xc], R2 ;  /* 0x00000c0201007387 */ /* 0x0003e80000100800 */
[----:B------:R1:W-:Y:S01]  /*1f7e0*/  STL [R1+0x8], R3 ;  /* 0x0000080301007387 */ /* 0x0003e20000100800 */
[----:B------:R-:W-:Y:S05]  /*1f7f0*/  BRA `(.L_x_6483) ;  /* 0x0000000000107947 */ /* 0x000fea0003800000 */
.L_x_6480:
[----:B------:R-:W-:Y:S01]  /*1f800*/  IMAD.U32 R2, RZ, RZ, UR6 ;  /* 0x00000006ff027e24 */ /* 0x000fe2000f8e00ff */
[----:B------:R0:W-:Y:S04]  /*1f810*/  STL [R1+0x4], RZ ;  /* 0x000004ff01007387 */ /* 0x0001e80000100800 */
[----:B------:R0:W-:Y:S04]  /*1f820*/  STL [R1+0x8], RZ ;  /* 0x000008ff01007387 */ /* 0x0001e80000100800 */
[----:B------:R0:W-:Y:S02]  /*1f830*/  STL [R1], R2 ;  /* 0x0000000201007387 */ /* 0x0001e40000100800 */
.L_x_6483:
[----:B------:R-:W2:Y:S04]  /*1f840*/  LDL R4, [R1] ;  /* 0x0000000001047983 */ /* 0x000ea80000100800 */
[----:B------:R-:W2:Y:S04]  /*1f850*/  LDL R5, [R1+0x4] ;  /* 0x0000040001057983 */ /* 0x000ea80000100800 */
[----:B-1----:R-:W2:Y:S04]  /*1f860*/  LDL R6, [R1+0x8] ;  /* 0x0000080001067983 */ /* 0x002ea80000100800 */
[----:B------:R-:W2:Y:S01]  /*1f870*/  LDL R7, [R1+0xc] ;  /* 0x00000c0001077983 */ /* 0x000ea20000100800 */
[----:B------:R-:W-:-:S13]  /*1f880*/  ISETP.NE.AND P0, PT, R0, RZ, PT ;  /* 0x000000ff0000720c */ /* 0x000fda0003f05270 */
[----:B------:R-:W1:Y:S01]  /*1f890*/  @!P0 S2R R3, SR_CgaCtaId ;  /* 0x0000000000038919 */ /* 0x000e620000008800 */
[----:B------:R-:W-:-:S04]  /*1f8a0*/  @!P0 MOV R0, 0x400 ;  /* 0x0000040000008802 */ /* 0x000fc80000000f00 */
[----:B-1----:R-:W-:-:S05]  /*1f8b0*/  @!P0 LEA R0, R3, R0, 0x18 ;  /* 0x0000000003008211 */ /* 0x002fca00078ec0ff */
[----:B--2---:R2:W-:Y:S01]  /*1f8c0*/  @!P0 STS.128 [R0+0x2e8d0], R4 ;  /* 0x02e8d00400008388 */ /* 0x0045e20000000c00 */
[----:B------:R-:W-:Y:S06]  /*1f8d0*/  BAR.ARV 0x5, 0x180 ;  /* 0x0146000000007b1d */ /* 0x000fec0000002000 */
.L_x_6478:
        /* <DEDUP_REMOVED lines=8> */
[----:B---3--:R-:W2:Y:S01]  /*1f960*/  LDL R0, [R1+0xe0] ;  /* 0x0000e00001007983 */ /* 0x008ea20000100800 */
[----:B------:R-:W3:Y:S01]  /*1f970*/  S2UR UR5, SR_CgaCtaId ;  /* 0x00000000000579c3 */ /* 0x000ee20000008800 */
[----:B------:R-:W-:Y:S01]  /*1f980*/  UMOV UR4, 0x400 ;  /* 0x0000040000047882 */ /* 0x000fe20000000000 */
[----:B------:R-:W-:Y:S01]  /*1f990*/  BSSY B7, `(.L_x_6484) ;  /* 0x0000662000077945 */ /* 0x000fe20003800000 */
[----:B------:R-:W4:Y:S01]  /*1f9a0*/  S2R R11, SR_TID.X ;  /* 0x00000000000b7919 */ /* 0x000f220000002100 */
[----:B------:R-:W-:Y:S01]  /*1f9b0*/  ULDC.64 UR36, c[0x0][0x198] ;  /* 0x0000660000247ab9 */ /* 0x000fe20000000a00 */
[----:B------:R-:W-:Y:S01]  /*1f9c0*/  ULDC UR40, c[0x0][0xc] ;  /* 0x0000030000287ab9 */ /* 0x000fe20000000800 */
[----:B---3--:R-:W-:-:S06]  /*1f9d0*/  ULEA UR4, UR5, UR4, 0x18 ;  /* 0x0000000405047291 */ /* 0x008fcc000f8ec03f */
[----:B------:R-:W-:Y:S02]  /*1f9e0*/  IMAD.U32 R18, RZ, RZ, UR4 ;  /* 0x00000004ff127e24 */ /* 0x000fe4000f8e00ff */
[C---:B----4-:R-:W-:Y:S01]  /*1f9f0*/  IMAD.SHL.U32 R3, R11.reuse, 0x2, RZ ;  /* 0x000000020b037824 */ /* 0x050fe200078e00ff */
[C---:B------:R-:W-:Y:S01]  /*1fa00*/  LOP3.LUT R10, R11.reuse, 0x7f, RZ, 0xc0, !PT ;  /* 0x0000007f0b0a7812 */ /* 0x040fe200078ec0ff */
[C---:B-1----:R-:W-:Y:S01]  /*1fa10*/  IMAD.SHL.U32 R5, R11.reuse, 0x20, RZ ;  /* 0x000000200b057824 */ /* 0x042fe200078e00ff */
[----:B------:R-:W-:Y:S02]  /*1fa20*/  SHF.R.U32.HI R6, RZ, 0x1, R11 ;  /* 0x00000001ff067819 */ /* 0x000fe4000001160b */
[----:B------:R-:W-:Y:S02]  /*1fa30*/  LOP3.LUT P0, RZ, R11, 0x4, RZ, 0xc0, !PT ;  /* 0x000000040bff7812 */ /* 0x000fe4000780c0ff */
[----:B------:R-:W-:-:S04]  /*1fa40*/  LOP3.LUT R7, R5, 0x80, RZ, 0xc0, !PT ;  /* 0x0000008005077812 */ /* 0x000fc800078ec0ff */
[----:B------:R-:W-:Y:S02]  /*1fa50*/  LOP3.LUT R7, R7, 0x10, R11, 0xf8, !PT ;  /* 0x0000001007077812 */ /* 0x000fe400078ef80b */
[----:B--2---:R-:W-:Y:S01]  /*1fa60*/  R2UR UR6, R0 ;  /* 0x00000000000672ca */ /* 0x004fe200000e0000 */
[----:B------:R-:W-:-:S05]  /*1fa70*/  IMAD.SHL.U32 R0, R11, 0x10, RZ ;  /* 0x000000100b007824 */ /* 0x000fca00078e00ff */
[----:B0-----:R-:W-:-:S04]  /*1fa80*/  LOP3.LUT R2, R0, 0x3f0, RZ, 0xc0, !PT ;  /* 0x000003f000027812 */ /* 0x001fc800078ec0ff */
[----:B------:R-:W-:Y:S02]  /*1fa90*/  LOP3.LUT R3, R2, 0x70, R3, 0x78, !PT ;  /* 0x0000007002037812 */ /* 0x000fe400078e7803 */
[----:B------:R-:W-:Y:S01]  /*1faa0*/  SHF.L.U32 R2, R10, 0x4, RZ ;  /* 0x000000040a027819 */ /* 0x000fe200000006ff */
[----:B------:R-:W-:Y:S02]  /*1fab0*/  ULOP3.LUT UR38, UR6, 0x1, URZ, 0xfc, !UPT ;  /* 0x0000000106267892 */ /* 0x000fe4000f8efc3f */
[----:B------:R-:W-:Y:S01]  /*1fac0*/  ULOP3.LUT UR39, UR6, 0x2, URZ, 0xfc, !UPT ;  /* 0x0000000206277892 */ /* 0x000fe2000f8efc3f */
[----:B------:R-:W-:Y:S02]  /*1fad0*/  LOP3.LUT R3, R3, 0x400, R2, 0xf8, !PT ;  /* 0x0000040003037812 */ /* 0x000fe400078ef802 */
[----:B------:R-:W-:-:S03]  /*1fae0*/  LOP3.LUT R2, R2, 0x600, RZ, 0xc0, !PT ;  /* 0x0000060002027812 */ /* 0x000fc600078ec0ff */
[----:B------:R-:W-:Y:S01]  /*1faf0*/  IMAD.IADD R3, R18, 0x1, R3 ;  /* 0x0000000112037824 */ /* 0x000fe200078e0203 */
[----:B------:R-:W-:-:S04]  /*1fb00*/  LOP3.LUT R2, R2, 0x60, R5, 0xf8, !PT ;  /* 0x0000006002027812 */ /* 0x000fc800078ef805 */
[----:B------:R-:W-:Y:S01]  /*1fb10*/  LOP3.LUT R4, R2, 0x100, R5, 0xf8, !PT ;  /* 0x0000010002047812 */ /* 0x000fe200078ef805 */
[----:B------:R-:W-:-:S05]  /*1fb20*/  IMAD.SHL.U32 R2, R11, 0x80, RZ ;  /* 0x000000800b027824 */ /* 0x000fca00078e00ff */
[----:B------:R-:W-:-:S04]  /*1fb30*/  LOP3.LUT R5, R2, 0x380, RZ, 0xc0, !PT ;  /* 0x0000038002057812 */ /* 0x000fc800078ec0ff */
[----:B------:R-:W-:Y:S01]  /*1fb40*/  LOP3.LUT R5, R5, 0x30, R6, 0xf8, !PT ;  /* 0x0000003005057812 */ /* 0x000fe200078ef806 */
[----:B------:R-:W-:-:S03]  /*1fb50*/  IMAD.SHL.U32 R6, R11, 0x4, RZ ;  /* 0x000000040b067824 */ /* 0x000fc600078e00ff */
[----:B------:R-:W-:Y:S02]  /*1fb60*/  LOP3.LUT R5, R5, 0x70, R0, 0x78, !PT ;  /* 0x0000007005057812 */ /* 0x000fe400078e7800 */
[----:B------:R-:W-:Y:S02]  /*1fb70*/  LOP3.LUT R7, R7, 0x10, R6, 0x78, !PT ;  /* 0x0000001007077812 */ /* 0x000fe400078e7806 */
[----:B------:R-:W-:Y:S02]  /*1fb80*/  LOP3.LUT R9, R5, 0xc00, R2, 0xf8, !PT ;  /* 0x00000c0005097812 */ /* 0x000fe400078ef802 */
[----:B------:R-:W-:Y:S02]  /*1fb90*/  LOP3.LUT R8, R4, R7, RZ, 0xfc, !PT ;  /* 0x0000000704087212 */ /* 0x000fe400078efcff */
[----:B------:R-:W-:Y:S01]  /*1fba0*/  SHF.R.U32.HI R4, RZ, 0x3, R10 ;  /* 0x00000003ff047819 */ /* 0x000fe2000001160a */
[C---:B------:R-:W-:Y:S02]  /*1fbb0*/  VIADD R2, R9.reuse, 0x40 ;  /* 0x0000004009027836 */ /* 0x040fe40000000000 */
[----:B------:R-:W-:Y:S01]  /*1fbc0*/  @P0 VIADD R2, R9, 0xffffffc0 ;  /* 0xffffffc009020836 */ /* 0x000fe20000000000 */
[----:B------:R-:W-:Y:S01]  /*1fbd0*/  LOP3.LUT R0, R4, 0x70, R0, 0xf8, !PT ;  /* 0x0000007004007812 */ /* 0x000fe200078ef800 */
[----:B------:R-:W-:Y:S01]  /*1fbe0*/  STL [R1+0x10], R8 ;  /* 0x0000100801007387 */ /* 0x000fe20000100800 */
[----:B------:R-:W-:-:S03]  /*1fbf0*/  IMAD.MOV.U32 R0, RZ, RZ, 0x1 ;  /* 0x00000001ff007424 */ /* 0x000fc600078e00ff */
[----:B------:R-:W-:Y:S04]  /*1fc00*/  STL [R1+0x14], R9 ;  /* 0x0000140901007387 */ /* 0x000fe80000100800 */
[----:B------:R0:W-:Y:S04]  /*1fc10*/  STL [R1+0x68], R3 ;  /* 0x0000680301007387 */ /* 0x0001e80000100800 */
[----:B------:R-:W-:Y:S04]  /*1fc20*/  STL [R1+0x78], RZ ;  /* 0x000078ff01007387 */ /* 0x000fe80000100800 */
[----:B------:R1:W-:Y:S01]  /*1fc30*/  STL [R1+0x38], R2 ;  /* 0x0000380201007387 */ /* 0x0003e20000100800 */
[----:B0-----:R-:W-:-:S03]  /*1fc40*/  LOP3.LUT R3, R8, 0x1800, RZ, 0xfc, !PT ;  /* 0x0000180008037812 */ /* 0x001fc600078efcff */
[----:B------:R-:W-:Y:S04]  /*1fc50*/  STL [R1+0x28], R0 ;  /* 0x0000280001007387 */ /* 0x000fe80000100800 */
[----:B------:R-:W-:Y:S01]  /*1fc60*/  STL [R1+0x20], RZ ;  /* 0x000020ff01007387 */ /* 0x000fe20000100800 */
[----:B-1----:R-:W-:-:S03]  /*1fc70*/  LOP3.LUT R2, R8, 0x2800, RZ, 0xfc, !PT ;  /* 0x0000280008027812 */ /* 0x002fc600078efcff */
[----:B------:R-:W-:Y:S04]  /*1fc80*/  STL [R1+0x1c], RZ ;  /* 0x00001cff01007387 */ /* 0x000fe80000100800 */
[----:B------:R0:W-:Y:S04]  /*1fc90*/  STL [R1+0x24], R0 ;  /* 0x0000240001007387 */ /* 0x0001e80000100800 */
[----:B------:R1:W-:Y:S04]  /*1fca0*/  STL [R1+0x54], R3 ;  /* 0x0000540301007387 */ /* 0x0003e80000100800 */
[----:B------:R2:W-:Y:S01]  /*1fcb0*/  STL [R1+0x4c], R2 ;  /* 0x00004c0201007387 */ /* 0x0005e20000100800 */
[----:B0-----:R-:W-:-:S02]  /*1fcc0*/  LOP3.LUT R0, R8, 0x3800, RZ, 0xfc, !PT ;  /* 0x0000380008007812 */ /* 0x001fc400078efcff */
[----:B-1----:R-:W-:-:S03]  /*1fcd0*/  LOP3.LUT R3, R8, 0x4800, RZ, 0xfc, !PT ;  /* 0x0000480008037812 */ /* 0x002fc600078efcff */
[----:B------:R0:W-:Y:S01]  /*1fce0*/  STL [R1+0x48], R0 ;  /* 0x0000480001007387 */ /* 0x0001e20000100800 */
[----:B--2---:R-:W-:-:S03]  /*1fcf0*/  LOP3.LUT R2, R8, 0x5800, RZ, 0xfc, !PT ;  /* 0x0000580008027812 */ /* 0x004fc600078efcff */
[----:B------:R1:W-:Y:S04]  /*1fd00*/  STL [R1+0x44], R3 ;  /* 0x0000440301007387 */ /* 0x0003e80000100800 */
[----:B------:R1:W-:Y:S01]  /*1fd10*/  STL [R1+0x40], R2 ;  /* 0x0000400201007387 */ /* 0x0003e20000100800 */
[----:B0-----:R-:W-:-:S05]  /*1fd20*/  LOP3.LUT R0, R8, 0x6800, RZ, 0xfc, !PT ;  /* 0x0000680008007812 */ /* 0x001fca00078efcff */
[----:B------:R1:W-:Y:S02]  /*1fd30*/  STL [R1+0x3c], R0 ;  /* 0x00003c0001007387 */ /* 0x0003e40000100800 */
.L_x_6588:
        /* <DEDUP_REMOVED lines=13> */
[----:B0-2---:R-:W-:Y:S01]  /*1fe10*/  SHF.R.S32.HI R4, RZ, 0x1f, R15 ;  /* 0x0000001fff047819 */ /* 0x005fe2000001140f */
[----:B------:R-:W-:-:S08]  /*1fe20*/  IMAD.SHL.U32 R14, R15, 0x4, RZ ;  /* 0x000000040f0e7824 */ /* 0x000fd000078e00ff */
        /* <DEDUP_REMOVED lines=25> */
[----:B---3--:R-:W-:Y:S01]  /*1ffc0*/  IMAD.U32 R12, RZ, RZ, UR4 ;  /* 0x00000004ff0c7e24 */ /* 0x008fe2000f8e00ff */
        /* <DEDUP_REMOVED lines=24> */
.L_x_6485:
        /* <DEDUP_REMOVED lines=18> */
.L_x_6486:
[----:B------:R-:W-:Y:S05]  /*20270*/  @!P0 BRA `(.L_x_6487) ;  /* 0x00000000000c8947 */ /* 0x000fea0003800000 */
[----:B------:R-:W2:Y:S04]  /*20280*/  LDG.E R8, desc[UR60][R6.64] ;  /* 0x0000003c06087981 */ /* 0x000ea8000c1e1900 */
[----:B------:R-:W2:Y:S02]  /*20290*/  LDG.E R6, desc[UR60][R6.64+0x4] ;  /* 0x0000043c06067981 */ /* 0x000ea4000c1e1900 */
[----:B--2---:R-:W-:-:S07]  /*202a0*/  IADD3 R8, -R8, R6, RZ ;  /* 0x0000000608087210 */ /* 0x004fce0007ffe1ff */
.L_x_6487:
[----:B-----5:R-:W-:Y:S02]  /*202b0*/  IMAD.IADD R6, R8, 0x1, -R0 ;  /* 0x0000000108067824 */ /* 0x020fe400078e0a00 */
[----:B------:R-:W2:Y:S04]  /*202c0*/  @P2 LDG.E R0, desc[UR60][R4.64] ;  /* 0x0000003c04002981 */ /* 0x000ea8000c1e1900 */
[----:B------:R-:W2:Y:S01]  /*202d0*/  @P2 LDG.E R4, desc[UR60][R4.64+0x4] ;  /* 0x0000043c04042981 */ /* 0x000ea2000c1e1900 */
[----:B0-----:R-:W-:Y:S01]  /*202e0*/  IMAD.MOV.U32 R2, RZ, RZ, RZ ;  /* 0x000000ffff027224 */ /* 0x001fe200078e00ff */
[----:B------:R-:W-:Y:S01]  /*202f0*/  BSSY B0, `(.L_x_6488) ;  /* 0x0000029000007945 */ /* 0x000fe20003800000 */
[----:B------:R-:W-:Y:S02]  /*20300*/  LOP3.LUT R20, R17, 0xff, RZ, 0xc0, !PT ;  /* 0x000000ff11147812 */ /* 0x000fe400078ec0ff */
[----:B------:R-:W-:Y:S01]  /*20310*/  SHF.R.U32.HI R17, RZ, 0x10, R17 ;  /* 0x00000010ff117819 */ /* 0x000fe20000011611 */
[----:B--2---:R-:W-:-:S04]  /*20320*/  @P2 IMAD.IADD R9, R4, 0x1, -R0 ;  /* 0x0000000104092824 */ /* 0x004fc800078e0a00 */
[----:B------:R-:W-:-:S04]  /*20330*/  IMAD.IADD R0, R6, 0x1, R9 ;  /* 0x0000000106007824 */ /* 0x000fc800078e0209 */
[C---:B------:R-:W-:Y:S01]  /*20340*/  VIADD R3, R0.reuse, 0xdf ;  /* 0x000000df00037836 */ /* 0x040fe20000000000 */
[----:B------:R-:W-:Y:S01]  /*20350*/  ISETP.GE.AND P1, PT, R0, 0x1, PT ;  /* 0x000000010000780c */ /* 0x000fe20003f26270 */
[----:B------:R-:W-:Y:S02]  /*20360*/  IMAD.MOV.U32 R0, RZ, RZ, RZ ;  /* 0x000000ffff007224 */ /* 0x000fe400078e00ff */
[----:B------:R-:W-:-:S05]  /*20370*/  IMAD.HI R2, R3, -0x6db6db6d, R2 ;  /* 0x9249249303027827 */ /* 0x000fca00078e0202 */
[----:B------:R-:W-:-:S04]  /*20380*/  SHF.R.U32.HI R19, RZ, 0x1f, R2 ;  /* 0x0000001fff137819 */ /* 0x000fc80000011602 */
[----:B------:R-:W-:Y:S01]  /*20390*/  LEA.HI.SX32 R19, R2, R19, 0x19 ;  /* 0x0000001302137211 */ /* 0x000fe200078fcaff */
        /* <DEDUP_REMOVED lines=13> */
[----:B------:R-:W-:Y:S01]  /*20470*/  IMAD R7, R4, R3, RZ ;  /* 0x0000000304077224 */ /* 0x000fe200078e02ff */
[----:B------:R-:W-:-:S05]  /*20480*/  MOV R4, RZ ;  /* 0x000000ff00047202 */ /* 0x000fca0000000f00 */
        /* <DEDUP_REMOVED lines=15> */
.L_x_6489:
[----:B------:R-:W-:Y:S05]  /*20580*/  BSYNC B0 ;  /* 0x0000000000007941 */ /* 0x000fea0003800000 */
.L_x_6488:
[-C--:B------:R-:W-:Y:S01]  /*20590*/  IMAD R2, R20, R0.reuse, RZ ;  /* 0x0000000014027224 */ /* 0x080fe200078e02ff */
[----:B------:R-:W-:Y:S03]  /*205a0*/  BSSY B0, `(.L_x_6490) ;  /* 0x00000e5000007945 */ /* 0x000fe60003800000 */
[C---:B------:R-:W-:Y:S01]  /*205b0*/  IMAD R3, R2.reuse, 0xe0, -R6 ;  /* 0x000000e002037824 */ /* 0x040fe200078e0a06 */
[----:B------:R-:W-:-:S05]  /*205c0*/  VIADDMNMX R0, R2, R0, R19, PT ;  /* 0x0000000002007246 */ /* 0x000fca0003800113 */
        /* <DEDUP_REMOVED lines=8> */
[----:B------:R-:W-:Y:S01]  /*20650*/  @P0 VIADD R3, R2, 0xdf ;  /* 0x000000df02030836 */ /* 0x000fe20000000000 */
[----:B------:R-:W-:-:S05]  /*20660*/  @P0 MOV R2, RZ ;  /* 0x000000ff00020202 */ /* 0x000fca0000000f00 */
[----:B------:R-:W-:-:S05]  /*20670*/  @P0 IMAD.HI R2, R3, -0x6db6db6d, R2 ;  /* 0x9249249303020827 */ /* 0x000fca00078e0202 */
        /* <DEDUP_REMOVED lines=12> */
.L_x_6728:
[----:B-1----:R-:W-:Y:S02]  /*20740*/  ISETP.NE.AND P0, PT, R14, RZ, PT ;  /* 0x000000ff0e00720c */ /* 0x002fe40003f05270 */
[----:B------:R-:W-:-:S11]  /*20750*/  PLOP3.LUT P6, PT, PT, PT, PT, 0x8, 0x0 ;  /* 0x000000000000781c */ /* 0x000fd60003fce170 */
[----:B------:R-:W-:Y:S05]  /*20760*/  @P0 BRA `(.L_x_6493) ;  /* 0x00000000000c0947 */ /* 0x000fea0003800000 */
[----:B------:R-:W-:-:S03]  /*20770*/  UMOV UR4, 0xffffffff ;  /* 0xffffffff00047882 */ /* 0x000fc60000000000 */
[----:B------:R-:W-:Y:S05]  /*20780*/  BRA.DIV UR4, `(.L_x_6494) ;  /* 0x0000008e043c7947 */ /* 0x000fea000b800000 */
[----:B------:R-:W-:-:S13]  /*20790*/  ELECT P6, URZ, PT ;  /* 0x00000000003f782f */ /* 0x000fda00038c0000 */
.L_x_6493:
        /* <DEDUP_REMOVED lines=9> */
.L_x_6731:
[----:B------:R-:W-:Y:S05]  /*20830*/  BSYNC B1 ;  /* 0x0000000000017941 */ /* 0x000fea0003800000 */
.L_x_6495:
        /* <DEDUP_REMOVED lines=12> */
.L_x_6732:
[----:B------:R-:W-:Y:S05]  /*20900*/  BSYNC B2 ;  /* 0x0000000000027941 */ /* 0x000fea0003800000 */
.L_x_6499:
        /* <DEDUP_REMOVED lines=9> */
.L_x_6502:
[----:B------:R-:W-:Y:S05]  /*209a0*/  BSYNC B2 ;  /* 0x0000000000027941 */ /* 0x000fea0003800000 */
.L_x_6501:
[----:B------:R-:W2:Y:S01]  /*209b0*/  LDL R3, [R1+0x20] ;  /* 0x0000200001037983 */ /* 0x000ea20000100800 */
[----:B------:R-:W-:Y:S01]  /*209c0*/  IMAD.MOV.U32 R11, RZ, RZ, RZ ;  /* 0x000000ffff0b7224 */ /* 0x000fe200078e00ff */
[----:B------:R-:W-:Y:S01]  /*209d0*/  UIADD3 UR4, UP0, UR36, 0x570, URZ ;  /* 0x0000057024047890 */ /* 0x000fe2000ff1e03f */
[----:B0-----:R-:W-:Y:S01]  /*209e0*/  IMAD R2, R6, 0xe0, R10 ;  /* 0x000000e006027824 */ /* 0x001fe200078e020a */
[----:B------:R-:W-:Y:S01]  /*209f0*/  PLOP3.LUT P0, PT, PT, PT, PT, 0x80, 0x0 ;  /* 0x000000000000781c */ /* 0x000fe20003f0f070 */
[----:B------:R-:W-:Y:S01]  /*20a00*/  UMOV UR6, 0x0 ;  /* 0x0000000000067882 */ /* 0x000fe20000000000 */
[----:B------:R-:W-:Y:S01]  /*20a10*/  R2UR UR10, R11 ;  /* 0x000000000b0a72ca */ /* 0x000fe200000e0000 */
[----:B------:R-:W-:Y:S01]  /*20a20*/  VIADD R2, R2, 0xffffff20 ;  /* 0xffffff2002027836 */ /* 0x000fe20000000000 */
[----:B------:R-:W-:Y:S01]  /*20a30*/  UIADD3.X UR5, URZ, UR37, URZ, UP0, !UPT ;  /* 0x000000253f057290 */ /* 0x000fe200087fe43f */
[----:B------:R-:W-:Y:S01]  /*20a40*/  UMOV UR7, 0x12f00000 ;  /* 0x12f0000000077882 */ /* 0x000fe20000000000 */
[----:B--2---:R-:W-:-:S02]  /*20a50*/  IMAD R8, R3, 0x7000, R18 ;  /* 0x0000700003087824 */ /* 0x004fc400078e0212 */
[----:B------:R-:W-:-:S03]  /*20a60*/  VIADD R3, R5, 0x2e890 ;  /* 0x0002e89005037836 */ /* 0x000fc60000000000 */
[----:B------:R-:W-:-:S07]  /*20a70*/  IADD3 R4, R8, 0x20400, RZ ;  /* 0x0002040008047810 */ /* 0x000fce0007ffe0ff */
.L_x_6503:
        /* <DEDUP_REMOVED lines=13> */
.L_x_6733:
[----:B------:R-:W-:Y:S05]  /*20b50*/  BSYNC B2 ;  /* 0x0000000000027941 */ /* 0x000fea0003800000 */
.L_x_6504:
        /* <DEDUP_REMOVED lines=11> */
.L_x_6507:
[----:B------:R-:W-:Y:S05]  /*20c10*/  BSYNC B2 ;  /* 0x0000000000027941 */ /* 0x000fea0003800000 */
.L_x_6506:
        /* <DEDUP_REMOVED lines=8> */
.L_x_6508:
        /* <DEDUP_REMOVED lines=10> */
.L_x_6498:
[----:B------:R-:W-:Y:S05]  /*20d40*/  BSYNC B1 ;  /* 0x0000000000017941 */ /* 0x000fea0003800000 */
.L_x_6497:
[----:B01----:R-:W2:Y:S04]  /*20d50*/  LDL.LU R7, [R1+0x20] ;  /* 0x0000200001077983 */ /* 0x003ea80000300800 */
        /* <DEDUP_REMOVED lines=12> */
.L_x_6521:
        /* <DEDUP_REMOVED lines=13> */
.L_x_6734:
[----:B------:R-:W-:Y:S05]  /*20ef0*/  BSYNC B2 ;  /* 0x0000000000027941 */ /* 0x000fea0003800000 */
.L_x_6511:
[----:B------:R-:W-:Y:S04]  /*20f00*/  BSSY B2, `(.L_x_6513) ;  /* 0x0000009000027945 */ /* 0x000fe80003800000 */
        /* <DEDUP_REMOVED lines=8> */
.L_x_6514:
[----:B------:R-:W-:Y:S05]  /*20f90*/  BSYNC B2 ;  /* 0x0000000000027941 */ /* 0x000fea0003800000 */
.L_x_6513:
[----:B------:R-:W2:Y:S01]  /*20fa0*/  LDL R5, [R1+0x20] ;  /* 0x0000200001057983 */ /* 0x000ea20000100800 */
[----:B------:R-:W-:Y:S01]  /*20fb0*/  IMAD.MOV.U32 R11, RZ, RZ, RZ ;  /* 0x000000ffff0b7224 */ /* 0x000fe200078e00ff */
[----:B------:R-:W-:Y:S01]  /*20fc0*/  UIADD3 UR4, UP0, UR36, 0x570, URZ ;  /* 0x0000057024047890 */ /* 0x000fe2000ff1e03f */
[----:B------:R-:W-:Y:S01]  /*20fd0*/  PLOP3.LUT P2, PT, PT, PT, PT, 0x80, 0x0 ;  /* 0x000000000000781c */ /* 0x000fe20003f4f070 */
[----:B------:R-:W-:Y:S01]  /*20fe0*/  IMAD R6, R2, 0xe0, R10 ;  /* 0x000000e002067824 */ /* 0x000fe200078e020a */
[----:B------:R-:W-:Y:S01]  /*20ff0*/  UMOV UR6, 0x0 ;  /* 0x0000000000067882 */ /* 0x000fe20000000000 */
[----:B------:R-:W-:Y:S01]  /*21000*/  R2UR UR10, R11 ;  /* 0x000000000b0a72ca */ /* 0x000fe200000e0000 */
[----:B------:R-:W-:Y:S01]  /*21010*/  VIADD R7, R3, 0x2e890 ;  /* 0x0002e89003077836 */ /* 0x000fe20000000000 */
[----:B------:R-:W-:Y:S01]  /*21020*/  UIADD3.X UR5, URZ, UR37, URZ, UP0, !UPT ;  /* 0x000000253f057290 */ /* 0x000fe200087fe43f */
[----:B------:R-:W-:Y:S01]  /*21030*/  UMOV UR7, 0x12f00000 ;  /* 0x12f0000000077882 */ /* 0x000fe20000000000 */
[----:B--2---:R-:W-:-:S04]  /*21040*/  IMAD R5, R5, 0x7000, R18 ;  /* 0x0000700005057824 */ /* 0x004fc800078e0212 */
[----:B------:R-:W-:-:S07]  /*21050*/  VIADD R8, R5, 0x20400 ;  /* 0x0002040005087836 */ /* 0x000fce0000000000 */
.L_x_6515:
        /* <DEDUP_REMOVED lines=13> */
.L_x_6735:
[----:B------:R-:W-:Y:S05]  /*21130*/  BSYNC B2 ;  /* 0x0000000000027941 */ /* 0x000fea0003800000 */
.L_x_6516:
        /* <DEDUP_REMOVED lines=11> */
.L_x_6519:
[----:B------:R-:W-:Y:S05]  /*211f0*/  BSYNC B2 ;  /* 0x0000000000027941 */ /* 0x000fea0003800000 */
.L_x_6518:
[----:B------:R-:W-:Y:S01]  /*21200*/  R2UR UR10, R11 ;  /* 0x000000000b0a72ca */ /* 0x000fe200000e0000 */
[----:B------:R-:W-:Y:S01]  /*21210*/  UIADD3 UR4, UP0, UR36, 0x670, URZ ;  /* 0x0000067024047890 */ /* 0x000fe2000ff1e03f */
[----:B------:R-:W-:Y:S01]  /*21220*/  R2UR UR6, R12 ;  /* 0x000000000c0672ca */ /* 0x000fe200000e0000 */
[----:B------:R-:W-:Y:S01]  /*21230*/  VIADD R5, R5, 0xe400 ;  /* 0x0000e40005057836 */ /* 0x000fe20000000000 */
[----:B------:R-:W-:Y:S01]  /*21240*/  R2UR UR7, R13 ;  /* 0x000000000d0772ca */ /* 0x000fe200000e0000 */
[----:B01----:R-:W-:Y:S01]  /*21250*/  VIADD R3, R3, 0x2e8b0 ;  /* 0x0002e8b003037836 */ /* 0x003fe20000000000 */
[----:B------:R-:W-:Y:S01]  /*21260*/  PLOP3.LUT P2, PT, PT, PT, PT, 0x80, 0x0 ;  /* 0x000000000000781c */ /* 0x000fe20003f4f070 */
[----:B------:R-:W-:-:S12]  /*21270*/  UIADD3.X UR5, URZ, UR37, URZ, UP0, !UPT ;  /* 0x000000253f057290 */ /* 0x000fd800087fe43f */
.L_x_6520:
        /* <DEDUP_REMOVED lines=10> */
.L_x_6510:
[----:B------:R-:W-:Y:S05]  /*21320*/  BSYNC B1 ;  /* 0x0000000000017941 */ /* 0x000fea0003800000 */
.L_x_6509:
[----:B------:R-:W0:Y:S04]  /*21330*/  LDL.LU R4, [R1+0x20] ;  /* 0x0000200001047983 */ /* 0x000e280000300800 */
[----:B------:R-:W2:Y:S01]  /*21340*/  LDL.LU R7, [R1+0x28] ;  /* 0x0000280001077983 */ /* 0x000ea20000300800 */
[C---:B------:R-:W-:Y:S01]  /*21350*/  ISETP.GT.AND P3, PT, R2.reuse, R9, PT ;  /* 0x000000090200720c */ /* 0x040fe20003f64270 */
[----:B------:R-:W-:Y:S01]  /*21360*/  VIADD R2, R2, 0xffffffff ;  /* 0xffffffff02027836 */ /* 0x000fe20000000000 */
[----:B0-----:R-:W-:-:S04]  /*21370*/  IADD3 R3, R4, 0x1, RZ ;  /* 0x0000000104037810 */ /* 0x001fc80007ffe0ff */
[----:B------:R-:W-:-:S04]  /*21380*/  ISETP.NE.AND P2, PT, R3, 0x2, PT ;  /* 0x000000020300780c */ /* 0x000fc80003f45270 */
[----:B------:R-:W-:Y:S02]  /*21390*/  SEL R4, RZ, 0x1, P2 ;  /* 0x00000001ff047807 */ /* 0x000fe40001000000 */
[----:B------:R-:W-:Y:S02]  /*213a0*/  SEL R3, R3, RZ, P2 ;  /* 0x000000ff03037207 */ /* 0x000fe40001000000 */
[----:B--2---:R-:W-:-:S05]  /*213b0*/  LOP3.LUT R7, R7, R4, RZ, 0x3c, !PT ;  /* 0x0000000407077212 */ /* 0x004fca00078e3cff */
[----:B------:R1:W-:Y:S04]  /*213c0*/  STL [R1+0x28], R7 ;  /* 0x0000280701007387 */ /* 0x0003e80000100800 */
[----:B------:R1:W-:Y:S01]  /*213d0*/  STL [R1+0x20], R3 ;  /* 0x0000200301007387 */ /* 0x0003e20000100800 */
[----:B------:R-:W-:Y:S05]  /*213e0*/  @P3 BRA `(.L_x_6521) ;  /* 0xfffffff8008c3947 */ /* 0x000fea000383ffff */
.L_x_6491:
[----:B------:R-:W-:Y:S05]  /*213f0*/  BSYNC B0 ;  /* 0x0000000000007941 */ /* 0x000fea0003800000 */
.L_x_6490:
        /* <DEDUP_REMOVED lines=11> */
[----:B0-----:R0:W2:Y:S02]  /*214b0*/  F2I.FTZ.U32.TRUNC.NTZ R5, R4 ;  /* 0x0000000400057305 */ /* 0x0010a4000021f000 */
[----:B0-----:R-:W-:Y:S02]  /*214c0*/  IMAD.MOV.U32 R4, RZ, RZ, RZ ;  /* 0x000000ffff047224 */ /* 0x001fe400078e00ff */
[----:B--2---:R-:W-:-:S04]  /*214d0*/  IMAD.MOV R0, RZ, RZ, -R5 ;  /* 0x000000ffff007224 */ /* 0x004fc800078e0a05 */
[----:B------:R-:W-:-:S04]  /*214e0*/  IMAD R0, R0, R2, RZ ;  /* 0x0000000200007224 */ /* 0x000fc800078e02ff */
[----:B------:R-:W-:Y:S01]  /*214f0*/  IMAD.HI.U32 R6, R5, R0, R4 ;  /* 0x0000000005067227 */ /* 0x000fe200078e0004 */
[----:B------:R-:W-:Y:S02]  /*21500*/  IABS R0, R17 ;  /* 0x0000001100007213 */ /* 0x000fe40000000000 */
[----:B------:R-:W-:-:S03]  /*21510*/  IADD3 R4, R19, -0x1, R17 ;  /* 0xffffffff13047810 */ /* 0x000fc60007ffe011 */
[----:B------:R-:W-:Y:S01]  /*21520*/  IMAD.MOV R0, RZ, RZ, -R0 ;  /* 0x000000ffff007224 */ /* 0x000fe200078e0a00 */
[----:B-1----:R-:W-:Y:S02]  /*21530*/  IABS R3, R4 ;  /* 0x0000000400037213 */ /* 0x002fe40000000000 */
        /* <DEDUP_REMOVED lines=11> */
[----:B------:R-:W-:Y:S01]  /*215f0*/  @!P2 IMAD.MOV R0, RZ, RZ, -R0 ;  /* 0x000000ffff00a224 */ /* 0x000fe200078e0a00 */
[----:B------:R-:W-:-:S07]  /*21600*/  @!P1 LOP3.LUT R0, RZ, R17, RZ, 0x33, !PT ;  /* 0x00000011ff009212 */ /* 0x000fce00078e33ff */
.L_x_6523:
[----:B------:R-:W-:Y:S05]  /*21610*/  BSYNC B0 ;  /* 0x0000000000007941 */ /* 0x000fea0003800000 */
.L_x_6522:
        /* <DEDUP_REMOVED lines=24> */
.L_x_6524:
        /* <DEDUP_REMOVED lines=20> */
.L_x_6527:
[----:B------:R-:W-:Y:S05]  /*218e0*/  BSYNC B6 ;  /* 0x0000000000067941 */ /* 0x000fea0003800000 */
.L_x_6526:
        /* <DEDUP_REMOVED lines=24> */
.L_x_6529:
[----:B------:R-:W-:Y:S05]  /*21a70*/  BSYNC B6 ;  /* 0x0000000000067941 */ /* 0x000fea0003800000 */
.L_x_6528:
        /* <DEDUP_REMOVED lines=20> */
.L_x_6531:
[----:B------:R-:W-:Y:S05]  /*21bc0*/  BSYNC B6 ;  /* 0x0000000000067941 */ /* 0x000fea0003800000 */
.L_x_6530:
        /* <DEDUP_REMOVED lines=19> */
.L_x_6533:
[----:B------:R-:W-:Y:S05]  /*21d00*/  BSYNC B6 ;  /* 0x0000000000067941 */ /* 0x000fea0003800000 */
.L_x_6532:
        /* <DEDUP_REMOVED lines=23> */
.L_x_6738:
        /* <DEDUP_REMOVED lines=10> */
.L_x_6741:
        /* <DEDUP_REMOVED lines=14> */
[----:B------:R-:W-:Y:S01]  /*22000*/  IMAD.MOV R5, RZ, RZ, -R0 ;  /* 0x000000ffff057224 */ /* 0x000fe200078e0a00 */
[----:B------:R-:W-:-:S03]  /*22010*/  MOV R6, R0 ;  /* 0x0000000000067202 */ /* 0x000fc60000000f00 */
        /* <DEDUP_REMOVED lines=8> */
.L_x_6537:
        /* <DEDUP_REMOVED lines=9> */
.L_x_6742:
        /* <DEDUP_REMOVED lines=8> */
.L_x_6539:
[----:B------:R-:W2:Y:S04]  /*221b0*/  LDL R2, [R1+0x1c] ;  /* 0x00001c0001027983 */ /* 0x000ea80000100800 */
[----:B------:R-:W3:Y:S01]  /*221c0*/  LDL R5, [R1+0x34] ;  /* 0x0000340001057983 */ /* 0x000ee20000100800 */
[----:B------:R-:W-:Y:S01]  /*221d0*/  R2UR UR9, R0 ;  /* 0x00000000000972ca */ /* 0x000fe200000e0000 */
[----:B------:R-:W-:Y:S01]  /*221e0*/  UIADD3 UR4, UP0, UR36, 0x470, URZ ;  /* 0x0000047024047890 */ /* 0x000fe2000ff1e03f */
[----:B------:R-:W-:Y:S01]  /*221f0*/  R2UR UR12, R16 ;  /* 0x00000000100c72ca */ /* 0x000fe200000e0000 */
[----:B------:R-:W-:Y:S01]  /*22200*/  UMOV UR6, 0x0 ;  /* 0x0000000000067882 */ /* 0x000fe20000000000 */
[----:B-----5:R-:W-:Y:S01]  /*22210*/  R2UR UR13, R17 ;  /* 0x00000000110d72ca */ /* 0x020fe200000e0000 */
[----:B------:R-:W-:Y:S01]  /*22220*/  UIADD3.X UR5, URZ, UR37, URZ, UP0, !UPT ;  /* 0x000000253f057290 */ /* 0x000fe200087fe43f */
[----:B------:R-:W-:Y:S01]  /*22230*/  UMOV UR7, 0x14f00000 ;  /* 0x14f0000000077882 */ /* 0x000fe20000000000 */
[----:B------:R-:W-:-:S06]  /*22240*/  UMOV UR10, URZ ;  /* 0x0000003f000a7c82 */ /* 0x000fcc0008000000 */
[----:B------:R-:W-:Y:S01]  /*22250*/  UIADD3 UR9, UR9, 0x2e870, URZ ;  /* 0x0002e87009097890 */ /* 0x000fe2000fffe03f */
[----:B--2---:R-:W-:Y:S02]  /*22260*/  IMAD R2, R2, 0x7000, R18 ;  /* 0x0000700002027824 */ /* 0x004fe400078e0212 */
[----:B---3--:R-:W-:-:S03]  /*22270*/  IMAD R4, R4, 0xe0, R5 ;  /* 0x000000e004047824 */ /* 0x008fc600078e0205 */
[----:B------:R-:W-:Y:S02]  /*22280*/  R2UR UR8, R2 ;  /* 0x00000000020872ca */ /* 0x000fe400000e0000 */
[----:B------:R-:W-:-:S11]  /*22290*/  R2UR UR11, R4 ;  /* 0x00000000040b72ca */ /* 0x000fd600000e0000 */
[----:B------:R-:W-:-:S09]  /*222a0*/  UIADD3 UR8, UR8, 0xe400, URZ ;  /* 0x0000e40008087890 */ /* 0x000fd2000fffe03f */
[----:B------:R1:W-:Y:S01]  /*222b0*/  UTMALDG.4D [UR8], [UR4], desc[UR6] ;  /* 0x00000608040075b4 */ /* 0x0003e20008019000 */
[----:B------:R-:W2:Y:S02]  /*222c0*/  SYNCS.PHASECHK.TRANS64.TRYWAIT P0, [R0+URZ+0x2e840], R3 ;  /* 0x02e84003000075a7 */ /* 0x000ea4000800017f */
[----:B-12---:R-:W-:Y:S05]  /*222d0*/  @!P0 BRA `(.L_x_6540) ;  /* 0x0000007400548947 */ /* 0x006fea0003800000 */
.L_x_6743:
        /* <DEDUP_REMOVED lines=8> */
.L_x_6541:
        /* <DEDUP_REMOVED lines=11> */
[----:B------:R-:W-:-:S03]  /*22410*/  R2UR UR13, R17 ;  /* 0x00000000110d72ca */ /* 0x000fc600000e0000 */
[----:B------:R-:W-:Y:S02]  /*22420*/  UIADD3 UR8, UR8, 0x20400, URZ ;  /* 0x0002040008087890 */ /* 0x000fe4000fffe03f */
[----:B------:R-:W-:-:S09]  /*22430*/  UIADD3 UR9, UR9, 0x2e830, URZ ;  /* 0x0002e83009097890 */ /* 0x000fd2000fffe03f */
[----:B------:R3:W-:Y:S01]  /*22440*/  UTMALDG.4D [UR8], [UR4], desc[UR6] ;  /* 0x00000608040075b4 */ /* 0x0007e20008019000 */
[----:B--2---:R-:W-:-:S04]  /*22450*/  LOP3.LUT R3, R3, 0xfffffffe, RZ, 0xc0, !PT ;  /* 0xfffffffe03037812 */ /* 0x004fc800078ec0ff */
[----:B------:R-:W-:-:S05]  /*22460*/  @P0 LOP3.LUT R3, R3, 0x1, RZ, 0xfc, !PT ;  /* 0x0000000103030812 */ /* 0x000fca00078efcff */
[----:B------:R3:W-:Y:S01]  /*22470*/  STL [R1+0x18], R3 ;  /* 0x0000180301007387 */ /* 0x0007e20000100800 */
[----:B------:R-:W-:Y:S01]  /*22480*/  NOP ;  /* 0x0000000000007918 */ /* 0x000fe20000000000 */
.L_x_6535:
        /* <DEDUP_REMOVED lines=33> */
[----:B-1----:R-:W-:-:S02]  /*226a0*/  IMAD.U32 R10, RZ, RZ, UR8 ;  /* 0x00000008ff0a7e24 */ /* 0x002fc4000f8e00ff */
[----:B------:R-:W-:Y:S02]  /*226b0*/  IMAD.U32 R11, RZ, RZ, UR9 ;  /* 0x00000009ff0b7e24 */ /* 0x000fe4000f8e00ff */
[----:B------:R-:W-:Y:S02]  /*226c0*/  IMAD.MOV.U32 R8, RZ, RZ, 0x70 ;  /* 0x00000070ff087424 */ /* 0x000fe400078e00ff */
[----:B------:R-:W-:Y:S02]  /*226d0*/  IMAD.MOV.U32 R12, RZ, RZ, 0x1 ;  /* 0x00000001ff0c7424 */ /* 0x000fe400078e00ff */
[----:B------:R-:W-:-:S07]  /*226e0*/  IMAD.MOV.U32 R13, RZ, RZ, RZ ;  /* 0x000000ffff0d7224 */ /* 0x000fce00078e00ff */
[----:B------:R-:W-:-:S07]  /*226f0*/  LEPC R20, `(.L_x_6543) ;  /* 0x000000001014794e */ /* 0x000fce0000000000 */
[----:B0-----:R-:W-:Y:S05]  /*22700*/  CALL.ABS.NOINC R2 ;  /* 0x0000000002007343 */ /* 0x001fea0003c00000 */
.L_x_6543:
[----:B------:R-:W-:Y:S05]  /*22710*/  BSYNC B6 ;  /* 0x0000000000067941 */ /* 0x000fea0003800000 */
.L_x_6542:
[----:B0-----:R-:W2:Y:S01]  /*22720*/  LDL.LU R0, [R1+0x70] ;  /* 0x0000700001007983 */ /* 0x001ea20000300800 */
[----:B------:R-:W0:Y:S01]  /*22730*/  LDC R8, c[0x0][0x448] ;  /* 0x00011200ff087b82 */ /* 0x000e220000000800 */
[----:B------:R-:W-:Y:S01]  /*22740*/  ULDC.64 UR4, c[0x0][0x2d8] ;  /* 0x0000b60000047ab9 */ /* 0x000fe20000000a00 */
[----:B------:R-:W-:Y:S01]  /*22750*/  ULDC UR6, c[0x0][0x2b8] ;  /* 0x0000ae0000067ab9 */ /* 0x000fe20000000800 */
[----:B------:R-:W3:Y:S04]  /*22760*/  LDL.LU R4, [R1+0x64] ;  /* 0x0000640001047983 */ /* 0x000ee80000300800 */
[----:B------:R-:W3:Y:S04]  /*22770*/  LDL.LU.64 R2, [R1+0x58] ;  /* 0x0000580001027983 */ /* 0x000ee80000300a00 */
[----:B------:R-:W4:Y:S04]  /*22780*/  LDL.LU R6, [R1+0x50] ;  /* 0x0000500001067983 */ /* 0x000f280000300800 */
[----:B------:R-:W4:Y:S04]  /*22790*/  LDL.LU R5, [R1+0x4] ;  /* 0x0000040001057983 */ /* 0x000f280000300800 */
[----:B-1----:R1:W5:Y:S01]  /*227a0*/  LDL R9, [R1+0x68] ;  /* 0x0000680001097983 */ /* 0x0023620000100800 */
[----:B0-----:R-:W-:-:S13]  /*227b0*/  ISETP.NE.AND P0, PT, R8, 0x1, PT ;  /* 0x000000010800780c */ /* 0x001fda0003f05270 */
[----:B------:R-:W0:Y:S01]  /*227c0*/  @P0 LDC R7, c[0x0][0x450] ;  /* 0x00011400ff070b82 */ /* 0x000e220000000800 */
[----:B---3--:R-:W-:Y:S02]  /*227d0*/  IMAD.MOV.U32 R3, RZ, RZ, R4 ;  /* 0x000000ffff037224 */ /* 0x008fe400078e0004 */
[----:B------:R-:W3:Y:S01]  /*227e0*/  S2R R4, SR_TID.X ;  /* 0x0000000000047919 */ /* 0x000ee20000002100 */
[----:B------:R-:W-:-:S04]  /*227f0*/  IMAD.WIDE.U32 R2, R16, UR4, R2 ;  /* 0x0000000410027c25 */ /* 0x000fc8000f8e0002 */
[----:B------:R-:W-:Y:S01]  /*22800*/  IMAD R3, R16, UR5, R3 ;  /* 0x0000000510037c24 */ /* 0x000fe2000f8e0203 */
[----:B------:R-:W-:Y:S02]  /*22810*/  ULDC.64 UR4, c[0x0][0x2e0] ;  /* 0x0000b80000047ab9 */ /* 0x000fe40000000a00 */
[----:B--2---:R-:W-:Y:S02]  /*22820*/  IMAD R0, R0, UR4, RZ ;  /* 0x0000000400007c24 */ /* 0x004fe4000f8e02ff */
[----:B----4-:R-:W-:-:S04]  /*22830*/  IMAD.WIDE.U32 R2, R6, UR4, R2 ;  /* 0x0000000406027c25 */ /* 0x010fc8000f8e0002 */
[----:B------:R-:W-:Y:S01]  /*22840*/  IMAD R0, R6, UR5, R0 ;  /* 0x0000000506007c24 */ /* 0x000fe2000f8e0200 */
[----:B------:R-:W-:Y:S01]  /*22850*/  ULDC.64 UR4, c[0x0][0x2d0] ;  /* 0x0000b40000047ab9 */ /* 0x000fe20000000a00 */
[C---:B---3--:R-:W-:Y:S02]  /*22860*/  LOP3.LUT R6, R4.reuse, 0x7f, RZ, 0xc0, !PT ;  /* 0x0000007f04067812 */ /* 0x048fe400078ec0ff */
[----:B------:R-:W-:Y:S02]  /*22870*/  SHF.L.U32 R4, R4, 0x4, RZ ;  /* 0x0000000404047819 */ /* 0x000fe400000006ff */
[----:B------:R-:W-:-:S04]  /*22880*/  SHF.R.U32.HI R6, RZ, 0x3, R6 ;  /* 0x00000003ff067819 */ /* 0x000fc80000011606 */
[----:B------:R-:W-:Y:S02]  /*22890*/  LOP3.LUT R4, R6, 0x70, R4, 0xf8, !PT ;  /* 0x0000007006047812 */ /* 0x000fe400078ef804 */
[----:B------:R-:W2:Y:S01]  /*228a0*/  @P0 LDC R6, c[0x0][0x44c] ;  /* 0x00011300ff060b82 */ /* 0x000ea20000000800 */
[----:B------:R-:W-:-:S05]  /*228b0*/  IMAD.SHL.U32 R5, R5, 0x80, RZ ;  /* 0x0000008005057824 */ /* 0x000fca00078e00ff */
[----:B------:R-:W-:Y:S01]  /*228c0*/  LOP3.LUT R4, R4, R5, RZ, 0xfc, !PT ;  /* 0x0000000504047212 */ /* 0x000fe200078efcff */
[----:B------:R-:W-:-:S04]  /*228d0*/  IMAD.IADD R3, R3, 0x1, R0 ;  /* 0x0000000103037824 */ /* 0x000fc800078e0200 */
[----:B------:R-:W-:Y:S02]  /*228e0*/  IMAD.MOV.U32 R0, RZ, RZ, R4 ;  /* 0x000000ffff007224 */ /* 0x000fe400078e0004 */
[----:B--2---:R-:W-:-:S05]  /*228f0*/  @P0 IMAD.HI.U32 R6, R4, R6, RZ ;  /* 0x0000000604060227 */ /* 0x004fca00078e00ff */
[----:B0-----:R-:W-:Y:S02]  /*22900*/  @P0 SHF.R.U32.HI R0, RZ, R7, R6 ;  /* 0x00000007ff000219 */ /* 0x001fe40000011606 */
[----:B------:R-:W0:Y:S03]  /*22910*/  S2R R7, SR_TID.X ;  /* 0x0000000000077919 */ /* 0x000e260000002100 */
        /* <DEDUP_REMOVED lines=10> */
[----:B------:R-:W-:Y:S02]  /*229c0*/  IMAD R0, R0, UR4, RZ ;  /* 0x0000000400007c24 */ /* 0x000fe4000f8e02ff */
[----:B0-----:R-:W-:Y:S02]  /*229d0*/  IMAD.SHL.U32 R10, R7, 0x10, RZ ;  /* 0x00000010070a7824 */ /* 0x001fe400078e00ff */
[----:B------:R-:W-:Y:S01]  /*229e0*/  IMAD R0, R4, UR5, R0 ;  /* 0x0000000504007c24 */ /* 0x000fe2000f8e0200 */
[----:B------:R-:W-:Y:S02]  /*229f0*/  ULDC.64 UR4, c[0x0][0x280] ;  /* 0x0000a00000047ab9 */ /* 0x000fe40000000a00 */
[----:B------:R-:W-:Y:S02]  /*22a00*/  LOP3.LUT R10, R10, 0x70, RZ, 0xc0, !PT ;  /* 0x000000700a0a7812 */ /* 0x000fe400078ec0ff */
[----:B------:R-:W-:Y:S01]  /*22a10*/  IADD3 R4, P1, R2, UR4, RZ ;  /* 0x0000000402047c10 */ /* 0x000fe2000ff3e0ff */
[----:B------:R-:W-:Y:S01]  /*22a20*/  UMOV UR4, 0xffffffff ;  /* 0xffffffff00047882 */ /* 0x000fe20000000000 */
[----:B------:R-:W-:-:S02]  /*22a30*/  ISETP.GE.AND P0, PT, R10, UR6, PT ;  /* 0x000000060a007c0c */ /* 0x000fc4000bf06270 */
[----:B------:R-:W-:Y:S01]  /*22a40*/  IADD3.X R3, R3, UR5, R0, P1, !PT ;  /* 0x0000000503037c10 */ /* 0x000fe20008ffe400 */
[----:B-1----:R-:W-:Y:S10]  /*22a50*/  BRA.DIV UR4, `(.L_x_6544) ;  /* 0x0000006e04887947 */ /* 0x002ff4000b800000 */
[----:B------:R-:W0:Y:S02]  /*22a60*/  S2R R6, SR_TID.X ;  /* 0x0000000000067919 */ /* 0x000e240000002100 */
[----:B0-----:R-:W-:Y:S02]  /*22a70*/  LOP3.LUT R7, R6, 0x7f, RZ, 0xc0, !PT ;  /* 0x0000007f06077812 */ /* 0x001fe400078ec0ff */
[----:B------:R-:W2:Y:S02]  /*22a80*/  LDL.LU R6, [R1+0x6c] ;  /* 0x00006c0001067983 */ /* 0x000ea40000300800 */
[----:B------:R-:W-:Y:S02]  /*22a90*/  SHF.R.U32.HI R11, RZ, 0x3, R7 ;  /* 0x00000003ff0b7819 */ /* 0x000fe40000011607 */
[----:B------:R-:W0:Y:S03]  /*22aa0*/  SHFL.IDX PT, R7, R4, RZ, 0x181f ;  /* 0x00181fff04077589 */ /* 0x000e2600000e0000 */
[----:B------:R-:W-:-:S04]  /*22ab0*/  IMAD.IADD R0, R11, 0x1, R5 ;  /* 0x000000010b007824 */ /* 0x000fc800078e0205 */
[----:B------:R-:W-:Y:S02]  /*22ac0*/  VIADD R5, R0, 0x10 ;  /* 0x0000001000057836 */ /* 0x000fe40000000000 */
[----:B--2---:R-:W-:Y:S02]  /*22ad0*/  IMAD R2, R6, R8, RZ ;  /* 0x0000000806027224 */ /* 0x004fe400078e02ff */
[----:B------:R-:W1:Y:S03]  /*22ae0*/  SHFL.IDX PT, R6, R3, RZ, 0x181f ;  /* 0x00181fff03067589 */ /* 0x000e6600000e0000 */
[----:B------:R-:W-:-:S13]  /*22af0*/  ISETP.GE.AND P1, PT, R0, R2, PT ;  /* 0x000000020000720c */ /* 0x000fda0003f26270 */
[----:B0-----:R-:W-:-:S05]  /*22b00*/  @!P1 IADD3 R7, P2, R10, R7, RZ ;  /* 0x000000070a079210 */ /* 0x001fca0007f5e0ff */
[----:B-1----:R-:W-:-:S05]  /*22b10*/  @!P1 IMAD.X R6, RZ, RZ, R6, P2 ;  /* 0x000000ffff069224 */ /* 0x002fca00010e0606 */
[----:B------:R-:W-:-:S04]  /*22b20*/  @!P1 LOP3.LUT R7, R7, R6, RZ, 0x3c, !PT ;  /* 0x0000000607079212 */ /* 0x000fc800078e3cff */
[----:B------:R-:W-:-:S04]  /*22b30*/  @!P1 LOP3.LUT R6, R7, R6, RZ, 0x3c, !PT ;  /* 0x0000000607069212 */ /* 0x000fc800078e3cff */
[----:B------:R-:W-:-:S05]  /*22b40*/  @!P1 LOP3.LUT R7, R7, R6, RZ, 0x3c, !PT ;  /* 0x0000000607079212 */ /* 0x000fca00078e3cff */
[----:B------:R-:W-:Y:S01]  /*22b50*/  @!PT LDS RZ, [RZ] ;  /* 0x00000000fffff984 */ /* 0x000fe20000000800 */
[----:B-----5:R0:W-:Y:S01]  /*22b60*/  @!P1 LDGSTS.E.BYPASS.LTC128B.128 [R9+0x1c400], desc[UR60][R6.64], !P0 ;  /* 0x1c40000006099fae */ /* 0x0201e2000c101d7c */
        /* <DEDUP_REMOVED lines=8> */
[----:B------:R0:W-:Y:S02]  /*22bf0*/  @!P1 LDGSTS.E.BYPASS.LTC128B.128 [R9+0x1cc00], desc[UR60][R6.64], !P0 ;  /* 0x1cc0000006099fae */ /* 0x0001e4000c101d7c */
[----:B------:R-:W-:Y:S02]  /*22c00*/  ISETP.GE.AND P1, PT, R5, R2, PT ;  /* 0x000000020500720c */ /* 0x000fe40003f26270 */
[----:B------:R-:W1:Y:S04]  /*22c10*/  SHFL.IDX PT, R5, R4, 0x2, 0x181f ;  /* 0x00581f0004057f89 */ /* 0x000e6800000e0000 */
[----:B0-----:R-:W0:Y:S07]  /*22c20*/  SHFL.IDX PT, R6, R3, 0x2, 0x181f ;  /* 0x00581f0003067f89 */ /* 0x001e2e00000e0000 */
[----:B-1----:R-:W-:-:S05]  /*22c30*/  @!P1 IADD3 R5, P2, R10, R5, RZ ;  /* 0x000000050a059210 */ /* 0x002fca0007f5e0ff */
[----:B0-----:R-:W-:-:S04]  /*22c40*/  @!P1 IMAD.X R6, RZ, RZ, R6, P2 ;  /* 0x000000ffff069224 */ /* 0x001fc800010e0606 */
        /* <DEDUP_REMOVED lines=8> */
[----:B0-----:R-:W-:-:S05]  /*22cd0*/  @!P1 IMAD.X R6, RZ, RZ, R6, P2 ;  /* 0x000000ffff069224 */ /* 0x001fca00010e0606 */
[----:B------:R-:W-:Y:S01]  /*22ce0*/  @!P1 MOV R7, R6 ;  /* 0x0000000600079202 */ /* 0x000fe20000000f00 */
        /* <DEDUP_REMOVED lines=17> */
[----:B------:R-:W-:Y:S01]  /*22e00*/  @!P1 IMAD.MOV.U32 R7, RZ, RZ, R6 ;  /* 0x000000ffff079224 */ /* 0x000fe200078e0006 */
[----:B------:R-:W-:Y:S01]  /*22e10*/  @!P1 MOV R6, R5 ;  /* 0x0000000500069202 */ /* 0x000fe20000000f00 */
[----:B------:R-:W-:-:S04]  /*22e20*/  VIADD R5, R0, 0x60 ;  /* 0x0000006000057836 */ /* 0x000fc80000000000 */
        /* <DEDUP_REMOVED lines=10> */
[----:B------:R0:W2:Y:S02]  /*22ed0*/  SHFL.IDX PT, R3, R4, 0x7, 0x181f ;  /* 0x00f81f0004037f89 */ /* 0x0000a400000e0000 */
.L_x_6760:
[----:B------:R-:W-:-:S05]  /*22ee0*/  VIADD R0, R0, 0x70 ;  /* 0x0000007000007836 */ /* 0x000fca0000000000 */
[----:B------:R-:W-:-:S13]  /*22ef0*/  ISETP.GE.AND P1, PT, R0, R2, PT ;  /* 0x000000020000720c */ /* 0x000fda0003f26270 */
[----:B--2---:R-:W-:-:S05]  /*22f00*/  @!P1 IADD3 R2, P2, R10, R3, RZ ;  /* 0x000000030a029210 */ /* 0x004fca0007f5e0ff */
[----:B01----:R-:W-:-:S05]  /*22f10*/  @!P1 IMAD.X R3, RZ, RZ, R5, P2 ;  /* 0x000000ffff039224 */ /* 0x003fca00010e0605 */
[----:B------:R-:W-:Y:S01]  /*22f20*/  @!PT LDS RZ, [RZ] ;  /* 0x00000000fffff984 */ /* 0x000fe20000000800 */
[----:B------:R-:W-:Y:S01]  /*22f30*/  @!PT LDS RZ, [RZ] ;  /* 0x00000000fffff984 */ /* 0x000fe20000000800 */
[----:B------:R-:W-:Y:S01]  /*22f40*/  @!PT LDS RZ, [RZ] ;  /* 0x00000000fffff984 */ /* 0x000fe20000000800 */
[----:B------:R0:W-:Y:S01]  /*22f50*/  @!P1 LDGSTS.E.BYPASS.LTC128B.128 [R9+0x1fc00], desc[UR60][R2.64], !P0 ;  /* 0x1fc0000002099fae */ /* 0x0001e2000c101d7c */
[----:B------:R-:W-:Y:S01]  /*22f60*/  PLOP3.LUT P0, PT, PT, PT, PT, 0x80, 0x0 ;  /* 0x000000000000781c */ /* 0x000fe20003f0f070 */
[----:B------:R-:W-:-:S12]  /*22f70*/  NOP ;  /* 0x0000000000007918 */ /* 0x000fd80000000000 */
.L_x_6545:
        /* <DEDUP_REMOVED lines=18> */
.L_x_6761:
[----:B------:R-:W-:Y:S05]  /*230a0*/  BSYNC B0 ;  /* 0x0000000000007941 */ /* 0x000fea0003800000 */
.L_x_6546:
[----:B------:R-:W2:Y:S04]  /*230b0*/  LDL.LU R2, [R1+0x60] ;  /* 0x0000600001027983 */ /* 0x000ea80000300800 */
[----:B------:R-:W3:Y:S01]  /*230c0*/  LDL R3, [R1+0x2c] ;  /* 0x00002c0001037983 */ /* 0x000ee20000100800 */
[----:B--2---:R-:W-:-:S04]  /*230d0*/  IADD3 R2, R2, -0x2, RZ ;  /* 0xfffffffe02027810 */ /* 0x004fc80007ffe0ff */
[----:B---3--:R-:W-:-:S13]  /*230e0*/  ISETP.GE.AND P0, PT, R2, R3, PT ;  /* 0x000000030200720c */ /* 0x008fda0003f06270 */
[----:B------:R-:W-:Y:S05]  /*230f0*/  @!P0 BRA `(.L_x_6548) ;  /* 0x0000001000c48947 */ /* 0x000fea0003800000 */
[----:B0-----:R0:W5:Y:S04]  /*23100*/  LDL.LU R0, [R1+0x1c] ;  /* 0x00001c0001007983 */ /* 0x0011680000300800 */
[----:B------:R0:W5:Y:S02]  /*23110*/  LDL.LU R8, [R1+0x24] ;  /* 0x0000240001087983 */ /* 0x0001640000300800 */
.L_x_6568:
        /* <DEDUP_REMOVED lines=36> */
.L_x_6551:
        /* <DEDUP_REMOVED lines=8> */
.L_x_6762:
[----:B------:R-:W-:Y:S05]  /*233e0*/  BSYNC B1 ;  /* 0x0000000000017941 */ /* 0x000fea0003800000 */
.L_x_6552:
        /* <DEDUP_REMOVED lines=9> */
.L_x_6555:
[----:B------:R-:W-:Y:S05]  /*23480*/  BSYNC B1 ;  /* 0x0000000000017941 */ /* 0x000fea0003800000 */
.L_x_6554:
[----:B------:R-:W3:Y:S04]  /*23490*/  LDL R4, [R1+0x1c] ;  /* 0x00001c0001047983 */ /* 0x000ee80000100800 */
[----:B------:R-:W4:Y:S01]  /*234a0*/  LDL R7, [R1+0x34] ;  /* 0x0000340001077983 */ /* 0x000f220000100800 */
[----:B-1----:R-:W-:Y:S01]  /*234b0*/  IMAD.MOV.U32 R10, RZ, RZ, RZ ;  /* 0x000000ffff0a7224 */ /* 0x002fe200078e00ff */
[----:B------:R-:W-:Y:S01]  /*234c0*/  UIADD3 UR4, UP0, UR36, 0x470, URZ ;  /* 0x0000047024047890 */ /* 0x000fe2000ff1e03f */
[----:B------:R-:W-:Y:S01]  /*234d0*/  PLOP3.LUT P0, PT, PT, PT, PT, 0x80, 0x0 ;  /* 0x000000000000781c */ /* 0x000fe20003f0f070 */
[----:B------:R-:W-:Y:S01]  /*234e0*/  UMOV UR6, 0x0 ;  /* 0x0000000000067882 */ /* 0x000fe20000000000 */
[----:B------:R-:W-:Y:S01]  /*234f0*/  UMOV UR7, 0x14f00000 ;  /* 0x14f0000000077882 */ /* 0x000fe20000000000 */
[----:B------:R-:W-:Y:S01]  /*23500*/  R2UR UR10, R10 ;  /* 0x000000000a0a72ca */ /* 0x000fe200000e0000 */
[----:B------:R-:W-:Y:S01]  /*23510*/  UIADD3.X UR5, URZ, UR37, URZ, UP0, !UPT ;  /* 0x000000253f057290 */ /* 0x000fe200087fe43f */
[----:B---3--:R-:W-:-:S02]  /*23520*/  IMAD R4, R4, 0x7000, R18 ;  /* 0x0000700004047824 */ /* 0x008fc400078e0212 */
[----:B----4-:R-:W-:Y:S01]  /*23530*/  IMAD R3, R3, 0xe0, R7 ;  /* 0x000000e003037824 */ /* 0x010fe200078e0207 */
[----:B------:R-:W-:Y:S01]  /*23540*/  IADD3 R7, R6, 0x2e870, RZ ;  /* 0x0002e87006077810 */ /* 0x000fe20007ffe0ff */
[----:B------:R-:W-:-:S09]  /*23550*/  VIADD R9, R4, 0xe400 ;  /* 0x0000e40004097836 */ /* 0x000fd20000000000 */
.L_x_6556:
        /* <DEDUP_REMOVED lines=13> */
.L_x_6763:
[----:B------:R-:W-:Y:S05]  /*23630*/  BSYNC B1 ;  /* 0x0000000000017941 */ /* 0x000fea0003800000 */
.L_x_6557:
        /* <DEDUP_REMOVED lines=11> */
.L_x_6560:
[----:B------:R-:W-:Y:S05]  /*236f0*/  BSYNC B1 ;  /* 0x0000000000017941 */ /* 0x000fea0003800000 */
.L_x_6559:
        /* <DEDUP_REMOVED lines=8> */
.L_x_6561:
        /* <DEDUP_REMOVED lines=10> */
.L_x_6550:
[----:B------:R-:W-:Y:S05]  /*23820*/  BSYNC B0 ;  /* 0x0000000000007941 */ /* 0x000fea0003800000 */
.L_x_6549:
[----:B------:R-:W-:-:S06]  /*23830*/  UISETP.NE.AND UP0, UPT, UR38, 0x3, UPT ;  /* 0x000000032600788c */ /* 0x000fcc000bf05270 */
[----:B------:R-:W-:-:S13]  /*23840*/  PLOP3.LUT P0, PT, PT, PT, UP0, 0x80, 0x0 ;  /* 0x000000000000781c */ /* 0x000fda0003f0f008 */
[----:B------:R-:W-:Y:S05]  /*23850*/  @!P0 BRA `(.L_x_6562) ;  /* 0x0000000000048947 */ /* 0x000fea0003800000 */
[----:B------:R-:W-:Y:S01]  /*23860*/  BPT.TRAP 0x1 ;  /* 0x000000040000795c */ /* 0x000fe20000300000 */
.L_x_6562:
        /* <DEDUP_REMOVED lines=8> */
.L_x_6764:
[----:B------:R-:W-:Y:S05]  /*238f0*/  BSYNC B0 ;  /* 0x0000000000007941 */ /* 0x000fea0003800000 */
.L_x_6563:
[----:B------:R-:W-:Y:S05]  /*23900*/  @!P1 BRA `(.L_x_6565) ;  /* 0x0000000000049947 */ /* 0x000fea0003800000 */
[----:B------:R-:W-:Y:S01]  /*23910*/  BPT.TRAP 0x1 ;  /* 0x000000040000795c */ /* 0x000fe20000300000 */
.L_x_6565:
[----:B--2---:R-:W-:Y:S01]  /*23920*/  SHF.L.U32 R4, R8, 0x1f, RZ ;  /* 0x0000001f08047819 */ /* 0x004fe200000006ff */
[----:B------:R-:W-:-:S03]  /*23930*/  IMAD R0, R0, 0x7000, RZ ;  /* 0x0000700000007824 */ /* 0x000fc600078e02ff */
[----:B------:R-:W2:Y:S02]  /*23940*/  SYNCS.PHASECHK.TRANS64.TRYWAIT P0, [R3+URZ+0x2e860], R4 ;  /* 0x02e86004030075a7 */ /* 0x000ea4000800017f */
[----:B--2---:R-:W-:Y:S05]  /*23950*/  @!P0 BRA `(.L_x_6566) ;  /* 0x0000006800b08947 */ /* 0x004fea0003800000 */
.L_x_6765:
[----:B------:R-:W2:Y:S04]  /*23960*/  LDL R13, [R1+0x14] ;  /* 0x00001400010d7983 */ /* 0x000ea80000100800 */
[----:B------:R-:W3:Y:S04]  /*23970*/  LDL R12, [R1+0x38] ;  /* 0x00003800010c7983 */ /* 0x000ee80000100800 */
[----:B------:R4:W-:Y:S04]  /*23980*/  STL [R1+0xe4], R2 ;  /* 0x0000e40201007387 */ /* 0x0009e80000100800 */
[----:B----4-:R-:W4:Y:S01]  /*23990*/  LDL R2, [R1+0x10] ;  /* 0x0000100001027983 */ /* 0x010f220000100800 */
[----:B------:R-:W-:Y:S05]  /*239a0*/  WARPSYNC.ALL ;  /* 0x0000000000007948 */ /* 0x000fea0003800000 */
[----:B--2---:R-:W-:-:S04]  /*239b0*/  LOP3.LUT R4, R0, R13, RZ, 0xfc, !PT ;  /* 0x0000000d00047212 */ /* 0x004fc800078efcff */
[----:B------:R-:W-:-:S06]  /*239c0*/  IADD3 R4, R18, R4, RZ ;  /* 0x0000000412047210 */ /* 0x000fcc0007ffe0ff */
[----:B------:R-:W2:Y:S01]  /*239d0*/  LDSM.16.MT88.4 R4, [R4+0xe400] ;  /* 0x00e400000404783b */ /* 0x000ea20000004200 */
[----:B---3--:R-:W-:Y:S02]  /*239e0*/  IADD3 R20, R18, R12, R0 ;  /* 0x0000000c12147210 */ /* 0x008fe40007ffe000 */
[----:B----4-:R-:W-:Y:S02]  /*239f0*/  LOP3.LUT R12, R0, R2, RZ, 0xfc, !PT ;  /* 0x00000002000c7212 */ /* 0x010fe400078efcff */
[C-C-:B--2---:R-:W-:Y:S02]  /*23a00*/  PRMT R8, R4.reuse, 0x6420, R5.reuse ;  /* 0x0000642004087816 */ /* 0x144fe40000000005 */
[----:B-1----:R-:W-:Y:S02]  /*23a10*/  PRMT R9, R4, 0x7531, R5 ;  /* 0x0000753104097816 */ /* 0x002fe40000000005 */
[C-C-:B------:R-:W-:Y:S02]  /*23a20*/  PRMT R10, R6.reuse, 0x6420, R7.reuse ;  /* 0x00006420060a7816 */ /* 0x140fe40000000007 */
[----:B------:R-:W-:-:S02]  /*23a30*/  PRMT R11, R6, 0x7531, R7 ;  /* 0x00007531060b7816 */ /* 0x000fc40000000007 */
[----:B------:R-:W1:Y:S01]  /*23a40*/  LDSM.16.MT88.4 R4, [R20+0xe400] ;  /* 0x00e400001404783b */ /* 0x000e620000004200 */
[----:B------:R-:W-:-:S05]  /*23a50*/  IMAD.IADD R12, R19, 0x1, R12 ;  /* 0x00000001130c7824 */ /* 0x000fca00078e020c */
[----:B------:R1:W-:Y:S02]  /*23a60*/  STSM.16.M88.4 [R12], R8 ;  /* 0x000000080c007844 */ /* 0x0003e40000000200 */
[C-C-:B-1----:R-:W-:Y:S02]  /*23a70*/  PRMT R8, R4.reuse, 0x6420, R5.reuse ;  /* 0x0000642004087816 */ /* 0x142fe40000000005 */
[----:B------:R-:W-:Y:S02]  /*23a80*/  PRMT R9, R4, 0x7531, R5 ;  /* 0x0000753104097816 */ /* 0x000fe40000000005 */
[----:B------:R-:W-:Y:S02]  /*23a90*/  LOP3.LUT R4, R0, 0x800, R2, 0xfe, !PT ;  /* 0x0000080000047812 */ /* 0x000fe400078efe02 */
        /* <DEDUP_REMOVED lines=17> */
[----:B--2---:R-:W2:Y:S01]  /*23bb0*/  LDL R14, [R1+0x54] ;  /* 0x00005400010e7983 */ /* 0x004ea20000100800 */
[----:B------:R-:W-:Y:S01]  /*23bc0*/  IMAD.MOV.U32 R15, RZ, RZ, R11 ;  /* 0x000000ffff0f7224 */ /* 0x000fe200078e000b */
[----:B-1----:R-:W-:-:S02]  /*23bd0*/  PRMT R8, R4, 0x6420, R5 ;  /* 0x0000642004087816 */ /* 0x002fc40000000005 */
[----:B------:R-:W-:Y:S02]  /*23be0*/  PRMT R9, R4, 0x7531, R5 ;  /* 0x0000753104097816 */ /* 0x000fe40000000005 */
[C-C-:B------:R-:W-:Y:S02]  /*23bf0*/  PRMT R10, R6.reuse, 0x6420, R7.reuse ;  /* 0x00006420060a7816 */ /* 0x140fe40000000007 */
[----:B------:R-:W-:Y:S02]  /*23c00*/  PRMT R11, R6, 0x7531, R7 ;  /* 0x00007531060b7816 */ /* 0x000fe40000000007 */
[----:B--2---:R-:W-:-:S05]  /*23c10*/  IADD3 R4, R19, R14, R0 ;  /* 0x0000000e13047210 */ /* 0x004fca0007ffe000 */
[----:B------:R1:W-:Y:S02]  /*23c20*/  STSM.16.M88.4 [R4], R8 ;  /* 0x0000000804007844 */ /* 0x0003e40000000200 */
[----:B-1----:R-:W-:Y:S01]  /*23c30*/  IMAD.MOV.U32 R11, RZ, RZ, R15 ;  /* 0x000000ffff0b7224 */ /* 0x002fe200078e000f */
[----:B------:R-:W-:-:S04]  /*23c40*/  IADD3 R8, R0, 0x2000, RZ ;  /* 0x0000200000087810 */ /* 0x000fc80007ffe0ff */
        /* <DEDUP_REMOVED lines=40> */
[----:B-1----:R-:W-:Y:S01]  /*23ed0*/  VIADD R8, R0, 0x4000 ;  /* 0x0000400000087836 */ /* 0x002fe20000000000 */
[----:B------:R-:W-:-:S04]  /*23ee0*/  MOV R11, R15 ;  /* 0x0000000f000b7202 */ /* 0x000fc80000000f00 */
        /* <DEDUP_REMOVED lines=33> */
[----:B------:R-:W-:-:S02]  /*24100*/  MOV R15, R11 ;  /* 0x0000000b000f7202 */ /* 0x000fc40000000f00 */
[C-C-:B-1----:R-:W-:Y:S02]  /*24110*/  PRMT R8, R4.reuse, 0x6420, R5.reuse ;  /* 0x0000642004087816 */ /* 0x142fe40000000005 */
[----:B------:R-:W-:Y:S02]  /*24120*/  PRMT R9, R4, 0x7531, R5 ;  /* 0x0000753104097816 */ /* 0x000fe40000000005 */
[C-C-:B------:R-:W-:Y:S02]  /*24130*/  PRMT R10, R6.reuse, 0x6420, R7.reuse ;  /* 0x00006420060a7816 */ /* 0x140fe40000000007 */
[----:B------:R-:W-:Y:S02]  /*24140*/  PRMT R11, R6, 0x7531, R7 ;  /* 0x00007531060b7816 */ /* 0x000fe40000000007 */
[----:B--2---:R-:W-:-:S05]  /*24150*/  IADD3 R4, R19, R14, R0 ;  /* 0x0000000e13047210 */ /* 0x004fca0007ffe000 */
[----:B------:R1:W-:Y:S02]  /*24160*/  STSM.16.M88.4 [R4], R8 ;  /* 0x0000000804007844 */ /* 0x0003e40000000200 */
[----:B-1----:R-:W-:-:S05]  /*24170*/  VIADD R8, R0, 0x6000 ;  /* 0x0000600000087836 */ /* 0x002fca0000000000 */
[----:B------:R-:W-:-:S05]  /*24180*/  LOP3.LUT R4, R8, R15, RZ, 0xfc, !PT ;  /* 0x0000000f08047212 */ /* 0x000fca00078efcff */
[----:B------:R-:W-:-:S06]  /*24190*/  IMAD.IADD R4, R18, 0x1, R4 ;  /* 0x0000000112047824 */ /* 0x000fcc00078e0204 */
[----:B------:R-:W1:Y:S01]  /*241a0*/  LDSM.16.MT88.4 R4, [R4+0xe400] ;  /* 0x00e400000404783b */ /* 0x000e620000004200 */
[----:B------:R-:W-:-:S03]  /*241b0*/  LOP3.LUT R8, R8, R2, RZ, 0xfc, !PT ;  /* 0x0000000208087212 */ /* 0x000fc600078efcff */
[----:B------:R2:W5:Y:S02]  /*241c0*/  LDL.LU R2, [R1+0xe4] ;  /* 0x0000e40001027983 */ /* 0x0005640000300800 */
[----:B------:R-:W-:Y:S01]  /*241d0*/  IMAD.IADD R8, R19, 0x1, R8 ;  /* 0x0000000113087824 */ /* 0x000fe200078e0208 */
[C-C-:B-1----:R-:W-:Y:S02]  /*241e0*/  PRMT R12, R4.reuse, 0x6420, R5.reuse ;  /* 0x00006420040c7816 */ /* 0x142fe40000000005 */
[----:B------:R-:W-:Y:S02]  /*241f0*/  PRMT R13, R4, 0x7531, R5 ;  /* 0x00007531040d7816 */ /* 0x000fe40000000005 */
[C-C-:B------:R-:W-:Y:S02]  /*24200*/  PRMT R14, R6.reuse, 0x6420, R7.reuse ;  /* 0x00006420060e7816 */ /* 0x140fe40000000007 */
[----:B------:R-:W-:Y:S02]  /*24210*/  PRMT R15, R6, 0x7531, R7 ;  /* 0x00007531060f7816 */ /* 0x000fe40000000007 */
[----:B------:R-:W1:Y:S04]  /*24220*/  LDSM.16.MT88.4 R4, [R20+0x14400] ;  /* 0x014400001404783b */ /* 0x000e680000004200 */
[----:B------:R3:W-:Y:S04]  /*24230*/  STSM.16.M88.4 [R8], R12 ;  /* 0x0000000c08007844 */ /* 0x0007e80000000200 */
[----:B---3--:R-:W3:Y:S01]  /*24240*/  LDL R15, [R1+0x3c] ;  /* 0x00003c00010f7983 */ /* 0x008ee20000100800 */
[----:B-1----:R-:W-:-:S02]  /*24250*/  PRMT R8, R4, 0x6420, R5 ;  /* 0x0000642004087816 */ /* 0x002fc40000000005 */
[----:B------:R-:W-:Y:S02]  /*24260*/  PRMT R9, R4, 0x7531, R5 ;  /* 0x0000753104097816 */ /* 0x000fe40000000005 */
[C-C-:B------:R-:W-:Y:S02]  /*24270*/  PRMT R10, R6.reuse, 0x6420, R7.reuse ;  /* 0x00006420060a7816 */ /* 0x140fe40000000007 */
[----:B------:R-:W-:Y:S02]  /*24280*/  PRMT R11, R6, 0x7531, R7 ;  /* 0x00007531060b7816 */ /* 0x000fe40000000007 */
[----:B---3--:R-:W-:-:S05]  /*24290*/  IADD3 R0, R19, R15, R0 ;  /* 0x0000000f13007210 */ /* 0x008fca0007ffe000 */
        /* <DEDUP_REMOVED lines=9> */
.L_x_6567:
[----:B--2---:R-:W2:Y:S01]  /*24330*/  S2R R0, SR_TID.X ;  /* 0x0000000000007919 */ /* 0x004ea20000002100 */
[----:B-1----:R1:W-:Y:S01]  /*24340*/  SYNCS.ARRIVE.TRANS64.A1T0 RZ, [R3+URZ+0x2e850], RZ ;  /* 0x02e850ff03ff79a7 */ /* 0x0023e2000810003f */
[----:B------:R3:W5:Y:S01]  /*24350*/  LDL R8, [R1+0x24] ;  /* 0x0000240001087983 */ /* 0x0007620000100800 */
[----:B--2---:R-:W-:-:S03]  /*24360*/  LOP3.LUT R4, R0, 0x7f, RZ, 0xc0, !PT ;  /* 0x0000007f00047812 */ /* 0x004fc600078ec0ff */
[----:B------:R-:W2:Y:S01]  /*24370*/  LDL R0, [R1+0x2c] ;  /* 0x00002c0001007983 */ /* 0x000ea20000100800 */
[----:B------:R-:W-:Y:S01]  /*24380*/  BAR.SYNC.DEFER_BLOCKING 0x2, 0x80 ;  /* 0x0082000000007b1d */ /* 0x000fe20000010000 */
[----:B------:R-:W-:-:S13]  /*24390*/  ISETP.NE.AND P0, PT, R4, RZ, PT ;  /* 0x000000ff0400720c */ /* 0x000fda0003f05270 */
[----:B-1----:R-:W-:-:S05]  /*243a0*/  @!P0 VIADD R3, R3, 0x2e880 ;  /* 0x0002e88003038836 */ /* 0x002fca0000000000 */
[----:B------:R-:W-:-:S04]  /*243b0*/  @!P0 PRMT R3, RZ, 0x654, R3 ;  /* 0x00000654ff038816 */ /* 0x000fc80000000003 */
[----:B------:R3:W-:Y:S01]  /*243c0*/  @!P0 SYNCS.ARRIVE.TRANS64.RED.A1T0 RZ, [R3+URZ], RZ ;  /* 0x000000ff03ff89a7 */ /* 0x0007e2000810043f */
[C---:B--2--5:R-:W-:Y:S01]  /*243d0*/  ISETP.GT.AND P0, PT, R2.reuse, R0, PT ;  /* 0x000000000200720c */ /* 0x064fe20003f04270 */
[----:B------:R-:W-:Y:S01]  /*243e0*/  VIADD R2, R2, 0xffffffff ;  /* 0xffffffff02027836 */ /* 0x000fe20000000000 */
[----:B------:R3:W5:Y:S11]  /*243f0*/  LDL R0, [R1+0x1c] ;  /* 0x00001c0001007983 */ /* 0x0007760000100800 */
[----:B---3--:R-:W-:Y:S05]  /*24400*/  @P0 BRA `(.L_x_6568) ;  /* 0xffffffec00440947 */ /* 0x008fea000383ffff */
.L_x_6548:
[----:B------:R-:W1:Y:S01]  /*24410*/  S2R R3, SR_TID.X ;  /* 0x0000000000037919 */ /* 0x000e620000002100 */
[----:B------:R-:W-:Y:S01]  /*24420*/  BSSY B0, `(.L_x_6569) ;  /* 0x0000011000007945 */ /* 0x000fe20003800000 */
[----:B-1----:R-:W-:-:S04]  /*24430*/  LOP3.LUT R3, R3, 0x7f, RZ, 0xc0, !PT ;  /* 0x0000007f03037812 */ /* 0x002fc800078ec0ff */
[----:B------:R-:W-:-:S13]  /*24440*/  ISETP.NE.AND P0, PT, R3, RZ, PT ;  /* 0x000000ff0300720c */ /* 0x000fda0003f05270 */
[----:B------:R-:W-:Y:S05]  /*24450*/  @P0 BRA `(.L_x_6570) ;  /* 0x0000000000340947 */ /* 0x000fea0003800000 */
[----:B0----5:R-:W0:Y:S01]  /*24460*/  S2R R0, SR_LANEID ;  /* 0x0000000000007919 */ /* 0x021e220000000000 */
        /* <DEDUP_REMOVED lines=11> */
[----:B------:R1:W-:Y:S02]  /*24520*/  STL [R1], R0 ;  /* 0x0000000001007387 */ /* 0x0003e40000100800 */
.L_x_6570:
[----:B------:R-:W-:Y:S05]  /*24530*/  BSYNC B0 ;  /* 0x0000000000007941 */ /* 0x000fea0003800000 */
.L_x_6569:
[----:B------:R-:W-:-:S06]  /*24540*/  UISETP.NE.AND UP0, UPT, UR38, 0x3, UPT ;  /* 0x000000032600788c */ /* 0x000fcc000bf05270 */
[----:B------:R-:W-:-:S13]  /*24550*/  PLOP3.LUT P1, PT, PT, PT, UP0, 0x80, 0x0 ;  /* 0x000000000000781c */ /* 0x000fda0003f2f008 */
[----:B------:R-:W-:Y:S05]  /*24560*/  @!P1 BRA `(.L_x_6571) ;  /* 0x0000000000049947 */ /* 0x000fea0003800000 */
[----:B------:R-:W-:Y:S01]  /*24570*/  BPT.TRAP 0x1 ;  /* 0x000000040000795c */ /* 0x000fe20000300000 */
.L_x_6571:
        /* <DEDUP_REMOVED lines=10> */
.L_x_6766:
[----:B------:R-:W-:Y:S05]  /*24620*/  BSYNC B0 ;  /* 0x0000000000007941 */ /* 0x000fea0003800000 */
.L_x_6572:
[----:B------:R-:W-:Y:S05]  /*24630*/  @!P2 BRA `(.L_x_6574) ;  /* 0x000000000004a947 */ /* 0x000fea0003800000 */
[----:B------:R-:W-:Y:S01]  /*24640*/  BPT.TRAP 0x1 ;  /* 0x000000040000795c */ /* 0x000fe20000300000 */
.L_x_6574:
[----:B0-----:R-:W2:Y:S02]  /*24650*/  LDL R2, [R1+0x24] ;  /* 0x0000240001027983 */ /* 0x001ea40000100800 */
[----:B--2---:R-:W-:-:S04]  /*24660*/  SHF.L.U32 R2, R2, 0x1f, RZ ;  /* 0x0000001f02027819 */ /* 0x004fc800000006ff */
[----:B------:R-:W0:Y:S02]  /*24670*/  SYNCS.PHASECHK.TRANS64.TRYWAIT P1, [R0+URZ+0x2e860], R2 ;  /* 0x02e86002000075a7 */ /* 0x000e24000802017f */
[----:B0-----:R-:W-:Y:S05]  /*24680*/  @!P1 BRA `(.L_x_6575) ;  /* 0x0000005c008c9947 */ /* 0x001fea0003800000 */
.L_x_6767:
[----:B------:R-:W2:Y:S04]  /*24690*/  LDL R16, [R1+0x1c] ;  /* 0x00001c0001107983 */ /* 0x000ea80000100800 */
[----:B------:R-:W3:Y:S04]  /*246a0*/  LDL R14, [R1+0x14] ;  /* 0x00001400010e7983 */ /* 0x000ee80000100800 */
[----:B------:R-:W0:Y:S04]  /*246b0*/  LDL R12, [R1+0x38] ;  /* 0x00003800010c7983 */ /* 0x000e280000100800 */
[----:B------:R-:W4:Y:S04]  /*246c0*/  LDL R13, [R1+0x10] ;  /* 0x00001000010d7983 */ /* 0x000f280000100800 */
[----:B------:R-:W5:Y:S01]  /*246d0*/  LDL R17, [R1+0x54] ;  /* 0x0000540001117983 */ /* 0x000f620000100800 */
[----:B------:R-:W-:Y:S05]  /*246e0*/  WARPSYNC.ALL ;  /* 0x0000000000007948 */ /* 0x000fea0003800000 */
[----:B--2---:R-:W-:-:S05]  /*246f0*/  IMAD R3, R16, 0x7000, RZ ;  /* 0x0000700010037824 */ /* 0x004fca00078e02ff */
[----:B---3--:R-:W-:-:S05]  /*24700*/  LOP3.LUT R4, R3, R14, RZ, 0xfc, !PT ;  /* 0x0000000e03047212 */ /* 0x008fca00078efcff */
[----:B------:R-:W-:-:S06]  /*24710*/  IMAD.IADD R4, R18, 0x1, R4 ;  /* 0x0000000112047824 */ /* 0x000fcc00078e0204 */
[----:B------:R-:W1:Y:S01]  /*24720*/  LDSM.16.MT88.4 R4, [R4+0xe400] ;  /* 0x00e400000404783b */ /* 0x000e620000004200 */
[----:B0-----:R-:W-:Y:S02]  /*24730*/  IADD3 R2, R18, R12, R3 ;  /* 0x0000000c12027210 */ /* 0x001fe40007ffe003 */
[----:B----4-:R-:W-:Y:S02]  /*24740*/  LOP3.LUT R12, R3, R13, RZ, 0xfc, !PT ;  /* 0x0000000d030c7212 */ /* 0x010fe400078efcff */
[C-C-:B-1----:R-:W-:Y:S02]  /*24750*/  PRMT R8, R4.reuse, 0x6420, R5.reuse ;  /* 0x0000642004087816 */ /* 0x142fe40000000005 */
[----:B------:R-:W-:Y:S02]  /*24760*/  PRMT R9, R4, 0x7531, R5 ;  /* 0x0000753104097816 */ /* 0x000fe40000000005 */
[C-C-:B------:R-:W-:Y:S02]  /*24770*/  PRMT R10, R6.reuse, 0x6420, R7.reuse ;  /* 0x00006420060a7816 */ /* 0x140fe40000000007 */
[----:B------:R-:W-:-:S02]  /*24780*/  PRMT R11, R6, 0x7531, R7 ;  /* 0x00007531060b7816 */ /* 0x000fc40000000007 */
[----:B------:R-:W0:Y:S01]  /*24790*/  LDSM.16.MT88.4 R4, [R2+0xe400] ;  /* 0x00e400000204783b */ /* 0x000e220000004200 */
[----:B------:R-:W-:-:S05]  /*247a0*/  IADD3 R12, R19, R12, RZ ;  /* 0x0000000c130c7210 */ /* 0x000fca0007ffe0ff */
[----:B------:R0:W-:Y:S02]  /*247b0*/  STSM.16.M88.4 [R12], R8 ;  /* 0x000000080c007844 */ /* 0x0001e40000000200 */
[C-C-:B0-----:R-:W-:Y:S02]  /*247c0*/  PRMT R8, R4.reuse, 0x6420, R5.reuse ;  /* 0x0000642004087816 */ /* 0x141fe40000000005 */
[----:B------:R-:W-:Y:S02]  /*247d0*/  PRMT R9, R4, 0x7531, R5 ;  /* 0x0000753104097816 */ /* 0x000fe40000000005 */
[----:B------:R-:W-:Y:S02]  /*247e0*/  LOP3.LUT R4, R3, 0x800, R13, 0xfe, !PT ;  /* 0x0000080003047812 */ /* 0x000fe400078efe0d */
        /* <DEDUP_REMOVED lines=8> */
[----:B------:R-:W0:Y:S01]  /*24870*/  LDSM.16.MT88.4 R4, [R4+0xe400] ;  /* 0x00e400000404783b */ /* 0x000e220000004200 */
[----:B------:R-:W-:-:S05]  /*24880*/  IMAD.MOV.U32 R11, RZ, RZ, R13 ;  /* 0x000000ffff0b7224 */ /* 0x000fca00078e000d */
[----:B------:R-:W-:Y:S02]  /*24890*/  LOP3.LUT R8, R8, R11, RZ, 0xfc, !PT ;  /* 0x0000000b08087212 */ /* 0x000fe400078efcff */
[C-C-:B0-----:R-:W-:Y:S02]  /*248a0*/  PRMT R12, R4.reuse, 0x6420, R5.reuse ;  /* 0x00006420040c7816 */ /* 0x141fe40000000005 */
[----:B------:R-:W-:Y:S02]  /*248b0*/  PRMT R13, R4, 0x7531, R5 ;  /* 0x00007531040d7816 */ /* 0x000fe40000000005 */
[C-C-:B------:R-:W-:Y:S02]  /*248c0*/  PRMT R14, R6.reuse, 0x6420, R7.reuse ;  /* 0x00006420060e7816 */ /* 0x140fe40000000007 */
[----:B------:R-:W-:Y:S02]  /*248d0*/  PRMT R15, R6, 0x7531, R7 ;  /* 0x00007531060f7816 */ /* 0x000fe40000000007 */
[----:B------:R-:W0:Y:S01]  /*248e0*/  LDSM.16.MT88.4 R4, [R2+0xf400] ;  /* 0x00f400000204783b */ /* 0x000e220000004200 */
[----:B------:R-:W-:-:S05]  /*248f0*/  IMAD.IADD R8, R19, 0x1, R8 ;  /* 0x0000000113087824 */ /* 0x000fca00078e0208 */
[----:B------:R0:W-:Y:S02]  /*24900*/  STSM.16.M88.4 [R8], R12 ;  /* 0x0000000c08007844 */ /* 0x0001e40000000200 */
[C-C-:B0-----:R-:W-:Y:S02]  /*24910*/  PRMT R8, R4.reuse, 0x6420, R5.reuse ;  /* 0x0000642004087816 */ /* 0x141fe40000000005 */
[----:B------:R-:W-:Y:S02]  /*24920*/  PRMT R9, R4, 0x7531, R5 ;  /* 0x0000753104097816 */ /* 0x000fe40000000005 */
[----:B-----5:R-:W-:Y:S02]  /*24930*/  IADD3 R4, R19, R17, R3 ;  /* 0x0000001113047210 */ /* 0x020fe40007ffe003 */
[----:B------:R-:W2:Y:S01]  /*24940*/  LDL R17, [R1+0x4c] ;  /* 0x00004c0001117983 */ /* 0x000ea20000100800 */
[----:B------:R-:W-:Y:S01]  /*24950*/  IMAD.MOV.U32 R14, RZ, RZ, R10 ;  /* 0x000000ffff0e7224 */ /* 0x000fe200078e000a */
[C---:B------:R-:W-:Y:S01]  /*24960*/  PRMT R10, R6.reuse, 0x6420, R7 ;  /* 0x00006420060a7816 */ /* 0x040fe20000000007 */
[----:B------:R-:W-:Y:S01]  /*24970*/  IMAD.MOV.U32 R15, RZ, RZ, R11 ;  /* 0x000000ffff0f7224 */ /* 0x000fe200078e000b */
[----:B------:R-:W-:-:S05]  /*24980*/  PRMT R11, R6, 0x7531, R7 ;  /* 0x00007531060b7816 */ /* 0x000fca0000000007 */
[----:B------:R0:W-:Y:S02]  /*24990*/  STSM.16.M88.4 [R4], R8 ;  /* 0x0000000804007844 */ /* 0x0001e40000000200 */
[----:B0-----:R-:W-:Y:S01]  /*249a0*/  VIADD R8, R3, 0x2000 ;  /* 0x0000200003087836 */ /* 0x001fe20000000000 */
[----:B------:R-:W-:-:S04]  /*249b0*/  MOV R10, R14 ;  /* 0x0000000e000a7202 */ /* 0x000fc80000000f00 */
        /* <DEDUP_REMOVED lines=14> */
[----:B--2---:R-:W-:Y:S02]  /*24aa0*/  IADD3 R4, R19, R17, R3 ;  /* 0x0000001113047210 */ /* 0x004fe40007ffe003 */
[----:B------:R-:W2:Y:S01]  /*24ab0*/  LDL R17, [R1+0x48] ;  /* 0x0000480001117983 */ /* 0x000ea20000100800 */
[----:B------:R-:W-:Y:S01]  /*24ac0*/  IMAD.MOV.U32 R14, RZ, RZ, R10 ;  /* 0x000000ffff0e7224 */ /* 0x000fe200078e000a */
[C---:B------:R-:W-:Y:S01]  /*24ad0*/  PRMT R10, R6.reuse, 0x6420, R7 ;  /* 0x00006420060a7816 */ /* 0x040fe20000000007 */
[----:B------:R-:W-:Y:S01]  /*24ae0*/  IMAD.MOV.U32 R15, RZ, RZ, R11 ;  /* 0x000000ffff0f7224 */ /* 0x000fe200078e000b */
[----:B------:R-:W-:-:S05]  /*24af0*/  PRMT R11, R6, 0x7531, R7 ;  /* 0x00007531060b7816 */ /* 0x000fca0000000007 */
[----:B------:R0:W-:Y:S02]  /*24b00*/  STSM.16.M88.4 [R4], R8 ;  /* 0x0000000804007844 */ /* 0x0001e40000000200 */
[----:B0-----:R-:W-:Y:S01]  /*24b10*/  IMAD.MOV.U32 R10, RZ, RZ, R14 ;  /* 0x000000ffff0a7224 */ /* 0x001fe200078e000e */
[----:B------:R-:W-:-:S04]  /*24b20*/  IADD3 R8, R3, 0x3000, RZ ;  /* 0x0000300003087810 */ /* 0x000fc80007ffe0ff */
        /* <DEDUP_REMOVED lines=33> */
[----:B------:R-:W-:-:S05]  /*24d40*/  IADD3 R8, R19, R8, RZ ;  /* 0x0000000813087210 */ /* 0x000fca0007ffe0ff */
[----:B------:R1:W-:Y:S02]  /*24d50*/  STSM.16.M88.4 [R8], R12 ;  /* 0x0000000c08007844 */ /* 0x0003e40000000200 */
[----:B-1----:R-:W-:Y:S02]  /*24d60*/  IMAD.MOV.U32 R14, RZ, RZ, R10 ;  /* 0x000000ffff0e7224 */ /* 0x002fe400078e000a */
[----:B------:R-:W-:Y:S01]  /*24d70*/  IMAD.MOV.U32 R15, RZ, RZ, R11 ;  /* 0x000000ffff0f7224 */ /* 0x000fe200078e000b */
[C-C-:B0-----:R-:W-:Y:S02]  /*24d80*/  PRMT R8, R4.reuse, 0x6420, R5.reuse ;  /* 0x0000642004087816 */ /* 0x141fe40000000005 */
[----:B------:R-:W-:Y:S02]  /*24d90*/  PRMT R9, R4, 0x7531, R5 ;  /* 0x0000753104097816 */ /* 0x000fe40000000005 */
[C-C-:B------:R-:W-:Y:S02]  /*24da0*/  PRMT R10, R6.reuse, 0x6420, R7.reuse ;  /* 0x00006420060a7816 */ /* 0x140fe40000000007 */
[----:B------:R-:W-:-:S02]  /*24db0*/  PRMT R11, R6, 0x7531, R7 ;  /* 0x00007531060b7816 */ /* 0x000fc40000000007 */
[----:B--2---:R-:W-:Y:S02]  /*24dc0*/  IADD3 R4, R19, R17, R3 ;  /* 0x0000001113047210 */ /* 0x004fe40007ffe003 */
[----:B------:R-:W2:Y:S04]  /*24dd0*/  LDL R17, [R1+0x3c] ;  /* 0x00003c0001117983 */ /* 0x000ea80000100800 */
[----:B------:R0:W-:Y:S02]  /*24de0*/  STSM.16.M88.4 [R4], R8 ;  /* 0x0000000804007844 */ /* 0x0001e40000000200 */
[----:B0-----:R-:W-:Y:S02]  /*24df0*/  IMAD.MOV.U32 R10, RZ, RZ, R14 ;  /* 0x000000ffff0a7224 */ /* 0x001fe400078e000e */
[----:B------:R-:W-:-:S05]  /*24e00*/  VIADD R8, R3, 0x5000 ;  /* 0x0000500003087836 */ /* 0x000fca0000000000 */
[----:B------:R-:W-:-:S05]  /*24e10*/  LOP3.LUT R4, R8, R10, RZ, 0xfc, !PT ;  /* 0x0000000a08047212 */ /* 0x000fca00078efcff */
[----:B------:R-:W-:-:S06]  /*24e20*/  IMAD.IADD R4, R18, 0x1, R4 ;  /* 0x0000000112047824 */ /* 0x000fcc00078e0204 */
[----:B------:R-:W0:Y:S01]  /*24e30*/  LDSM.16.MT88.4 R4, [R4+0xe400] ;  /* 0x00e400000404783b */ /* 0x000e220000004200 */
[----:B------:R-:W-:-:S05]  /*24e40*/  IMAD.MOV.U32 R11, RZ, RZ, R15 ;  /* 0x000000ffff0b7224 */ /* 0x000fca00078e000f */
[----:B------:R-:W-:-:S05]  /*24e50*/  LOP3.LUT R8, R8, R11, RZ, 0xfc, !PT ;  /* 0x0000000b08087212 */ /* 0x000fca00078efcff */
[----:B------:R-:W-:Y:S01]  /*24e60*/  IMAD.IADD R8, R19, 0x1, R8 ;  /* 0x0000000113087824 */ /* 0x000fe200078e0208 */
[C-C-:B0-----:R-:W-:Y:S02]  /*24e70*/  PRMT R12, R4.reuse, 0x6420, R5.reuse ;  /* 0x00006420040c7816 */ /* 0x141fe40000000005 */
[----:B------:R-:W-:Y:S02]  /*24e80*/  PRMT R13, R4, 0x7531, R5 ;  /* 0x00007531040d7816 */ /* 0x000fe40000000005 */
[C-C-:B------:R-:W-:Y:S02]  /*24e90*/  PRMT R14, R6.reuse, 0x6420, R7.reuse ;  /* 0x00006420060e7816 */ /* 0x140fe40000000007 */
[----:B------:R-:W-:Y:S02]  /*24ea0*/  PRMT R15, R6, 0x7531, R7 ;  /* 0x00007531060f7816 */ /* 0x000fe40000000007 */
[----:B------:R-:W0:Y:S04]  /*24eb0*/  LDSM.16.MT88.4 R4, [R2+0x13400] ;  /* 0x013400000204783b */ /* 0x000e280000004200 */
[----:B------:R1:W-:Y:S04]  /*24ec0*/  STSM.16.M88.4 [R8], R12 ;  /* 0x0000000c08007844 */ /* 0x0003e80000000200 */
[----:B-1----:R-:W3:Y:S01]  /*24ed0*/  LDL R13, [R1+0x40] ;  /* 0x00004000010d7983 */ /* 0x002ee20000100800 */
[----:B------:R-:W-:Y:S01]  /*24ee0*/  IMAD.MOV.U32 R14, RZ, RZ, R10 ;  /* 0x000000ffff0e7224 */ /* 0x000fe200078e000a */
[----:B------:R-:W-:-:S02]  /*24ef0*/  MOV R15, R11 ;  /* 0x0000000b000f7202 */ /* 0x000fc40000000f00 */
[C-C-:B0-----:R-:W-:Y:S02]  /*24f00*/  PRMT R8, R4.reuse, 0x6420, R5.reuse ;  /* 0x0000642004087816 */ /* 0x141fe40000000005 */
[----:B------:R-:W-:Y:S02]  /*24f10*/  PRMT R9, R4, 0x7531, R5 ;  /* 0x0000753104097816 */ /* 0x000fe40000000005 */
[C-C-:B------:R-:W-:Y:S02]  /*24f20*/  PRMT R10, R6.reuse, 0x6420, R7.reuse ;  /* 0x00006420060a7816 */ /* 0x140fe40000000007 */
[----:B------:R-:W-:Y:S02]  /*24f30*/  PRMT R11, R6, 0x7531, R7 ;  /* 0x00007531060b7816 */ /* 0x000fe40000000007 */
[----:B---3--:R-:W-:-:S05]  /*24f40*/  IADD3 R4, R19, R13, R3 ;  /* 0x0000000d13047210 */ /* 0x008fca0007ffe003 */
[----:B------:R0:W-:Y:S02]  /*24f50*/  STSM.16.M88.4 [R4], R8 ;  /* 0x0000000804007844 */ /* 0x0001e40000000200 */
[----:B0-----:R-:W-:-:S05]  /*24f60*/  VIADD R8, R3, 0x6000 ;  /* 0x0000600003087836 */ /* 0x001fca0000000000 */
[----:B------:R-:W-:-:S05]  /*24f70*/  LOP3.LUT R4, R8, R14, RZ, 0xfc, !PT ;  /* 0x0000000e08047212 */ /* 0x000fca00078efcff */
[----:B------:R-:W-:-:S06]  /*24f80*/  IMAD.IADD R4, R18, 0x1, R4 ;  /* 0x0000000112047824 */ /* 0x000fcc00078e0204 */
[----:B------:R-:W0:Y:S01]  /*24f90*/  LDSM.16.MT88.4 R4, [R4+0xe400] ;  /* 0x00e400000404783b */ /* 0x000e220000004200 */
[----:B------:R-:W-:Y:S02]  /*24fa0*/  LOP3.LUT R8, R8, R15, RZ, 0xfc, !PT ;  /* 0x0000000f08087212 */ /* 0x000fe400078efcff */
[----:B--2---:R-:W-:-:S03]  /*24fb0*/  IADD3 R3, R19, R17, R3 ;  /* 0x0000001113037210 */ /* 0x004fc60007ffe003 */
[----:B------:R-:W-:Y:S01]  /*24fc0*/  IMAD.IADD R19, R19, 0x1, R8 ;  /* 0x0000000113137824 */ /* 0x000fe200078e0208 */
[C-C-:B0-----:R-:W-:Y:S02]  /*24fd0*/  PRMT R8, R4.reuse, 0x6420, R5.reuse ;  /* 0x0000642004087816 */ /* 0x141fe40000000005 */
[----:B------:R-:W-:Y:S02]  /*24fe0*/  PRMT R9, R4, 0x7531, R5 ;  /* 0x0000753104097816 */ /* 0x000fe40000000005 */
[C-C-:B------:R-:W-:Y:S02]  /*24ff0*/  PRMT R10, R6.reuse, 0x6420, R7.reuse ;  /* 0x00006420060a7816 */ /* 0x140fe40000000007 */
[----:B------:R-:W-:Y:S02]  /*25000*/  PRMT R11, R6, 0x7531, R7 ;  /* 0x00007531060b7816 */ /* 0x000fe40000000007 */
[----:B------:R-:W0:Y:S04]  /*25010*/  LDSM.16.MT88.4 R4, [R2+0x14400] ;  /* 0x014400000204783b */ /* 0x000e280000004200 */
[----:B------:R0:W-:Y:S02]  /*25020*/  STSM.16.M88.4 [R19], R8 ;  /* 0x0000000813007844 */ /* 0x0001e40000000200 */
        /* <DEDUP_REMOVED lines=13> */
.L_x_6576:
[----:B0-----:R-:W2:Y:S01]  /*25100*/  LDL.LU R3, [R1+0x24] ;  /* 0x0000240001037983 */ /* 0x001ea20000300800 */
[----:B-1----:R0:W-:Y:S02]  /*25110*/  SYNCS.ARRIVE.TRANS64.A1T0 RZ, [R0+URZ+0x2e850], RZ ;  /* 0x02e850ff00ff79a7 */ /* 0x0021e4000810003f */
[----:B0-----:R-:W-:-:S05]  /*25120*/  @!P0 VIADD R0, R0, 0x2e880 ;  /* 0x0002e88000008836 */ /* 0x001fca0000000000 */
[----:B------:R-:W-:Y:S01]  /*25130*/  @!P0 PRMT R0, RZ, 0x654, R0 ;  /* 0x00000654ff008816 */ /* 0x000fe20000000000 */
[----:B------:R-:W-:Y:S06]  /*25140*/  BAR.SYNC.DEFER_BLOCKING 0x2, 0x80 ;  /* 0x0082000000007b1d */ /* 0x000fec0000010000 */
[----:B------:R0:W-:Y:S02]  /*25150*/  @!P0 SYNCS.ARRIVE.TRANS64.RED.A1T0 RZ, [R0+URZ], RZ ;  /* 0x000000ff00ff89a7 */ /* 0x0001e4000810043f */
[----:B0-----:R-:W-:-:S05]  /*25160*/  VIADD R0, R16, 0x1 ;  /* 0x0000000110007836 */ /* 0x001fca0000000000 */
[----:B------:R-:W-:-:S04]  /*25170*/  ISETP.NE.AND P0, PT, R0, 0x2, PT ;  /* 0x000000020000780c */ /* 0x000fc80003f05270 */
[----:B------:R-:W-:Y:S02]  /*25180*/  SEL R2, RZ, 0x1, P0 ;  /* 0x00000001ff027807 */ /* 0x000fe40000000000 */
[----:B------:R-:W-:-:S05]  /*25190*/  SEL R0, R0, RZ, P0 ;  /* 0x000000ff00007207 */ /* 0x000fca0000000000 */
[----:B------:R0:W-:Y:S01]  /*251a0*/  STL [R1+0x1c], R0 ;  /* 0x00001c0001007387 */ /* 0x0001e20000100800 */
[----:B--2---:R-:W-:-:S05]  /*251b0*/  LOP3.LUT R3, R3, R2, RZ, 0x3c, !PT ;  /* 0x0000000203037212 */ /* 0x004fca00078e3cff */
[----:B------:R0:W-:Y:S02]  /*251c0*/  STL [R1+0x24], R3 ;  /* 0x0000240301007387 */ /* 0x0001e40000100800 */
.L_x_6525:
[----:B01----:R-:W2:Y:S02]  /*251d0*/  LDL R0, [R1+0x18] ;  /* 0x0000180001007983 */ /* 0x003ea40000100800 */
[----:B--2---:R-:W-:-:S13]  /*251e0*/  LOP3.LUT P0, RZ, R0, 0x2, RZ, 0xc0, !PT ;  /* 0x0000000200ff7812 */ /* 0x004fda000780c0ff */
[----:B------:R-:W-:Y:S05]  /*251f0*/  @!P0 BRA `(.L_x_6577) ;  /* 0x00000000002c8947 */ /* 0x000fea0003800000 */
[----:B------:R-:W-:Y:S05]  /*25200*/  WARPSYNC.ALL ;  /* 0x0000000000007948 */ /* 0x000fea0003800000 */
[----:B------:R-:W0:Y:S08]  /*25210*/  S2UR UR5, SR_CgaCtaId ;  /* 0x00000000000579c3 */ /* 0x000e300000008800 */
[----:B------:R-:W-:Y:S06]  /*25220*/  BAR.SYNC.DEFER_BLOCKING 0x5, 0x180 ;  /* 0x0146000000007b1d */ /* 0x000fec0000010000 */
[----:B------:R-:W-:-:S02]  /*25230*/  UMOV UR4, 0x400 ;  /* 0x0000040000047882 */ /* 0x000fc40000000000 */
[----:B0-----:R-:W-:-:S06]  /*25240*/  ULEA UR4, UR5, UR4, 0x18 ;  /* 0x0000000405047291 */ /* 0x001fcc000f8ec03f */
[----:B------:R-:W-:-:S05]  /*25250*/  IMAD.U32 R18, RZ, RZ, UR4 ;  /* 0x00000004ff127e24 */ /* 0x000fca000f8e00ff */
[----:B------:R-:W0:Y:S04]  /*25260*/  LDS.128 R4, [R18+0x2e8d0] ;  /* 0x02e8d00012047984 */ /* 0x000e280000000c00 */
[----:B0-----:R0:W-:Y:S04]  /*25270*/  STL.64 [R1], R4 ;  /* 0x0000000401007387 */ /* 0x0011e80000100a00 */
[----:B------:R0:W-:Y:S01]  /*25280*/  STL.64 [R1+0x8], R6 ;  /* 0x0000080601007387 */ /* 0x0001e20000100a00 */
[----:B------:R-:W-:Y:S06]  /*25290*/  BAR.ARV 0x4, 0x180 ;  /* 0x0106000000007b1d */ /* 0x000fec0000002000 */
[----:B------:R-:W-:Y:S05]  /*252a0*/  BRA `(.L_x_6578) ;  /* 0x0000000c00307947 */ /* 0x000fea0003800000 */
.L_x_6577:
[----:B------:R-:W0:Y:S01]  /*252b0*/  S2R R0, SR_TID.X ;  /* 0x0000000000007919 */ /* 0x000e220000002100 */
[----:B------:R-:W-:Y:S01]  /*252c0*/  UMOV UR4, 0xffffffff ;  /* 0xffffffff00047882 */ /* 0x000fe20000000000 */
[----:B0-----:R-:W-:-:S04]  /*252d0*/  LOP3.LUT R16, R0, 0x1f, RZ, 0xc0, !PT ;  /* 0x0000001f00107812 */ /* 0x001fc800078ec0ff */
        /* <DEDUP_REMOVED lines=8> */
[----:B------:R-:W0:Y:S08]  /*25360*/  @!P1 LDC.64 R2, c[0x0][0xc80] ;  /* 0x00032000ff029b82 */ /* 0x000e300000000a00 */
[----:B------:R-:W1:Y:S01]  /*25370*/  @!P1 LDC.64 R6, c[0x0][0xc78] ;  /* 0x00031e00ff069b82 */ /* 0x000e620000000a00 */
[----:B0-----:R-:W-:-:S05]  /*25380*/  @!P1 IMAD.WIDE R2, R4, 0x4, R2 ;  /* 0x0000000404029825 */ /* 0x001fca00078e0202 */
[----:B------:R1:W2:Y:S02]  /*25390*/  @!P1 LDG.E R0, desc[UR60][R2.64] ;  /* 0x0000003c02009981 */ /* 0x0002a4000c1e1900 */
[----:B-1----:R-:W-:-:S06]  /*253a0*/  @!P1 IMAD.WIDE R2, R4, 0x4, R6 ;  /* 0x0000000404029825 */ /* 0x002fcc00078e0206 */
[----:B------:R-:W3:Y:S01]  /*253b0*/  @!P1 LDG.E R2, desc[UR60][R2.64] ;  /* 0x0000003c02029981 */ /* 0x000ee2000c1e1900 */
[----:B------:R-:W-:Y:S01]  /*253c0*/  MOV R4, RZ ;  /* 0x000000ff00047202 */ /* 0x000fe20000000f00 */
[----:B------:R-:W-:Y:S01]  /*253d0*/  IMAD.MOV.U32 R6, RZ, RZ, RZ ;  /* 0x000000ffff067224 */ /* 0x000fe200078e00ff */
[C---:B------:R-:W-:Y:S01]  /*253e0*/  ISETP.GE.U32.AND P2, PT, R16.reuse, 0x2, PT ;  /* 0x000000021000780c */ /* 0x040fe20003f46070 */
[----:B------:R-:W-:Y:S01]  /*253f0*/  SHFL.IDX PT, R5, R10, RZ, 0x1f ;  /* 0x00001fff0a057589 */ /* 0x000fe200000e0000 */
[C---:B------:R-:W-:Y:S01]  /*25400*/  ISETP.GE.U32.AND P3, PT, R16.reuse, 0x4, PT ;  /* 0x000000041000780c */ /* 0x040fe20003f66070 */
[----:B------:R-:W-:Y:S01]  /*25410*/  IMAD.MOV.U32 R9, RZ, RZ, RZ ;  /* 0x000000ffff097224 */ /* 0x000fe200078e00ff */
[C---:B------:R-:W-:Y:S01]  /*25420*/  ISETP.GE.U32.AND P4, PT, R16.reuse, 0x8, PT ;  /* 0x000000081000780c */ /* 0x040fe20003f86070 */
[----:B------:R-:W-:Y:S01]  /*25430*/  SHFL.IDX PT, R8, R10, 0x1, 0x1f ;  /* 0x00201f000a087f89 */ /* 0x000fe200000e0000 */
[----:B------:R-:W-:Y:S01]  /*25440*/  ISETP.GE.U32.AND P5, PT, R16, 0x10, PT ;  /* 0x000000101000780c */ /* 0x000fe20003fa6070 */
[----:B--2---:R-:W-:-:S02]  /*25450*/  @!P1 IMAD.MOV.U32 R4, RZ, RZ, R0 ;  /* 0x000000ffff049224 */ /* 0x004fc400078e0000 */
[----:B---3--:R-:W-:Y:S01]  /*25460*/  @!P1 IMAD.MOV.U32 R6, RZ, RZ, R2 ;  /* 0x000000ffff069224 */ /* 0x008fe200078e0002 */
[----:B------:R-:W-:-:S03]  /*25470*/  ISETP.NE.AND P1, PT, R16, RZ, PT ;  /* 0x000000ff1000720c */ /* 0x000fc60003f25270 */
[----:B------:R-:W-:-:S05]  /*25480*/  IMAD R0, R6, R4, RZ ;  /* 0x0000000406007224 */ /* 0x000fca00078e02ff */
        /* <DEDUP_REMOVED lines=13> */
[----:B0-----:R-:W-:-:S04]  /*25560*/  SEL R2, R2, RZ, P5 ;  /* 0x000000ff02027207 */ /* 0x001fc80002800000 */
[----:B------:R-:W-:-:S05]  /*25570*/  IADD3 R3, R0, R2, RZ ;  /* 0x0000000200037210 */ /* 0x000fca0007ffe0ff */
[----:B------:R0:W1:Y:S02]  /*25580*/  SHFL.IDX PT, R7, R3, 0x1f, 0x1f ;  /* 0x03e01f0003077f89 */ /* 0x00006400000e0000 */
.L_x_6777:
[----:B------:R-:W-:Y:S02]  /*25590*/  ULDC UR4, c[0x0][0xc38] ;  /* 0x00030e0000047ab9 */ /* 0x000fe40000000800 */
[----:B------:R-:W-:-:S04]  /*255a0*/  IMAD.U32 R2, RZ, RZ, UR4 ;  /* 0x00000004ff027e24 */ /* 0x000fc8000f8e00ff */
[----:B-1----:R-:W-:-:S04]  /*255b0*/  IMAD R7, R7, R2, RZ ;  /* 0x0000000207077224 */ /* 0x002fc800078e02ff */
[----:B------:R-:W-:Y:S02]  /*255c0*/  IMAD.IADD R0, R8, 0x1, R7 ;  /* 0x0000000108007824 */ /* 0x000fe400078e0207 */
[----:B------:R-:W-:-:S03]  /*255d0*/  IMAD.MOV.U32 R8, RZ, RZ, R3 ;  /* 0x000000ffff087224 */ /* 0x000fc600078e0003 */
[----:B------:R-:W-:-:S13]  /*255e0*/  ISETP.GT.AND P6, PT, R0, R5, PT ;  /* 0x000000050000720c */ /* 0x000fda0003fc4270 */
[----:B------:R-:W-:Y:S05]  /*255f0*/  @P6 BRA `(.L_x_6580) ;  /* 0x0000000000b06947 */ /* 0x000fea0003800000 */
.L_x_6583:
[----:B------:R-:W2:Y:S01]  /*25600*/  LDL.LU R2, [R1+0xc] ;  /* 0x00000c0001027983 */ /* 0x000ea20000300800 */
[----:B0-----:R-:W0:Y:S01]  /*25610*/  LDC R3, c[0x0][0xc3c] ;  /* 0x00030f00ff037b82 */ /* 0x001e220000000800 */
[----:B--2---:R-:W-:-:S05]  /*25620*/  VIADD R2, R2, 0x1f ;  /* 0x0000001f02027836 */ /* 0x004fca0000000000 */
[----:B0-----:R-:W-:-:S13]  /*25630*/  ISETP.GE.AND P6, PT, R2, R3, PT ;  /* 0x000000030200720c */ /* 0x001fda0003fc6270 */
[----:B------:R-:W-:Y:S05]  /*25640*/  @P6 BRA `(.L_x_6581) ;  /* 0x0000000400e06947 */ /* 0x000fea0003800000 */
[----:B------:R-:W0:Y:S01]  /*25650*/  S2R R4, SR_TID.X ;  /* 0x0000000000047919 */ /* 0x000e220000002100 */
[----:B------:R1:W-:Y:S01]  /*25660*/  STL [R1+0xc], R2 ;  /* 0x00000c0201007387 */ /* 0x0003e20000100800 */
[----:B0-----:R-:W-:-:S05]  /*25670*/  LOP3.LUT R4, R4, 0x1f, RZ, 0xc0, !PT ;  /* 0x0000001f04047812 */ /* 0x001fca00078ec0ff */
[----:B------:R-:W-:Y:S02]  /*25680*/  IMAD.IADD R6, R2, 0x1, R4 ;  /* 0x0000000102067824 */ /* 0x000fe400078e0204 */
[----:B------:R-:W-:-:S03]  /*25690*/  IMAD.MOV.U32 R4, RZ, RZ, RZ ;  /* 0x000000ffff047224 */ /* 0x000fc600078e00ff */
[----:B------:R-:W-:-:S13]  /*256a0*/  ISETP.GE.OR P6, PT, R6, R3, !P0 ;  /* 0x000000030600720c */ /* 0x000fda00047c6670 */
[----:B-1----:R-:W0:Y:S02]  /*256b0*/  @!P6 LDC.64 R2, c[0x0][0xc80] ;  /* 0x00032000ff02eb82 */ /* 0x002e240000000a00 */
[----:B0-----:R-:W-:-:S05]  /*256c0*/  @!P6 IMAD.WIDE R2, R6, 0x4, R2 ;  /* 0x000000040602e825 */ /* 0x001fca00078e0202 */
[----:B------:R0:W2:Y:S02]  /*256d0*/  @!P6 LDG.E R4, desc[UR60][R2.64] ;  /* 0x0000003c0204e981 */ /* 0x0000a4000c1e1900 */
[----:B0-----:R-:W0:Y:S02]  /*256e0*/  @!P6 LDC.64 R2, c[0x0][0xc78] ;  /* 0x00031e00ff02eb82 */ /* 0x001e240000000a00 */
[----:B0-----:R-:W-:Y:S01]  /*256f0*/  @!P6 IMAD.WIDE R2, R6, 0x4, R2 ;  /* 0x000000040602e825 */ /* 0x001fe200078e0202 */
[----:B------:R-:W-:-:S06]  /*25700*/  MOV R6, RZ ;  /* 0x000000ff00067202 */ /* 0x000fcc0000000f00 */
[----:B------:R-:W2:Y:S01]  /*25710*/  @!P6 LDG.E R6, desc[UR60][R2.64] ;  /* 0x0000003c0206e981 */ /* 0x000ea2000c1e1900 */
[----:B------:R-:W-:Y:S01]  /*25720*/  UMOV UR4, 0xffffffff ;  /* 0xffffffff00047882 */ /* 0x000fe20000000000 */
[----:B--2---:R-:W-:Y:S02]  /*25730*/  IMAD R2, R6, R4, RZ ;  /* 0x0000000406027224 */ /* 0x004fe400078e02ff */
[----:B------:R-:W-:Y:S05]  /*25740*/  BRA.DIV UR4, `(.L_x_6582) ;  /* 0x0000005204d07947 */ /* 0x000fea000b800000 */
        /* <DEDUP_REMOVED lines=15> */
[----:B------:R0:W1:Y:S02]  /*25840*/  SHFL.IDX PT, R7, R3, 0x1f, 0x1f ;  /* 0x03e01f0003077f89 */ /* 0x00006400000e0000 */
.L_x_6785:
[----:B------:R-:W-:Y:S02]  /*25850*/  ULDC UR4, c[0x0][0xc38] ;  /* 0x00030e0000047ab9 */ /* 0x000fe40000000800 */
[----:B------:R-:W-:-:S04]  /*25860*/  IMAD.U32 R2, RZ, RZ, UR4 ;  /* 0x00000004ff027e24 */ /* 0x000fc8000f8e00ff */
[----:B-1----:R-:W-:-:S04]  /*25870*/  IMAD R7, R7, R2, RZ ;  /* 0x0000000207077224 */ /* 0x002fc800078e02ff */
[----:B------:R-:W-:-:S05]  /*25880*/  IMAD.IADD R0, R7, 0x1, R0 ;  /* 0x0000000107007824 */ /* 0x000fca00078e0200 */
[----:B------:R-:W-:-:S13]  /*25890*/  ISETP.GT.AND P6, PT, R0, R5, PT ;  /* 0x000000050000720c */ /* 0x000fda0003fc4270 */
[----:B------:R-:W-:Y:S05]  /*258a0*/  @!P6 BRA `(.L_x_6583) ;  /* 0xfffffffc0054e947 */ /* 0x000fea000383ffff */
[----:B------:R-:W-:-:S07]  /*258b0*/  MOV R8, R3 ;  /* 0x0000000300087202 */ /* 0x000fce0000000f00 */
.L_x_6580:
[----:B------:R-:W-:Y:S01]  /*258c0*/  IMAD.IADD R7, R0, 0x1, -R7 ;  /* 0x0000000100077824 */ /* 0x000fe200078e0a07 */
[----:B------:R-:W-:-:S03]  /*258d0*/  UMOV UR4, 0xffffffff ;  /* 0xffffffff00047882 */ /* 0x000fc60000000000 */
[----:B------:R-:W-:-:S05]  /*258e0*/  IMAD R0, R8, R2, R7 ;  /* 0x0000000208007224 */ /* 0x000fca00078e0207 */
[----:B------:R-:W-:Y:S01]  /*258f0*/  ISETP.GT.AND P6, PT, R0, R5, PT ;  /* 0x000000050000720c */ /* 0x000fe20003fc4270 */
[----:B------:R-:W-:-:S12]  /*25900*/  BRA.DIV UR4, `(.L_x_6584) ;  /* 0x0000005604387947 */ /* 0x000fd8000b800000 */
[----:B0-----:R-:W-:-:S04]  /*25910*/  VOTE.ANY R3, PT, !P6 ;  /* 0x0000000000037806 */ /* 0x001fc800070e0100 */
[----:B------:R-:W0:Y:S02]  /*25920*/  POPC R0, R3 ;  /* 0x0000000300007309 */ /* 0x000e240000000000 */
[----:B0-----:R0:W1:Y:S04]  /*25930*/  SHFL.IDX PT, R4, R4, R0, 0x1f ;  /* 0x00001f0004047589 */ /* 0x00106800000e0000 */
[----:B------:R0:W2:Y:S02]  /*25940*/  SHFL.IDX PT, R6, R6, R0, 0x1f ;  /* 0x00001f0006067589 */ /* 0x0000a400000e0000 */
.L_x_6790:
[----:B------:R-:W-:-:S13]  /*25950*/  ISETP.NE.AND P0, PT, R3, RZ, PT ;  /* 0x000000ff0300720c */ /* 0x000fda0003f05270 */
[----:B------:R-:W-:Y:S05]  /*25960*/  @!P0 BRA `(.L_x_6585) ;  /* 0x0000000000148947 */ /* 0x000fea0003800000 */
[----:B------:R-:W-:Y:S01]  /*25970*/  UMOV UR4, 0xffffffff ;  /* 0xffffffff00047882 */ /* 0x000fe20000000000 */
[----:B------:R-:W-:Y:S02]  /*25980*/  VIADD R12, R0, 0xffffffff ;  /* 0xffffffff000c7836 */ /* 0x000fe40000000000 */
[----:B------:R-:W-:Y:S05]  /*25990*/  BRA.DIV UR4, `(.L_x_6586) ;  /* 0x0000005604707947 */ /* 0x000fea000b800000 */
[----:B------:R3:W4:Y:S02]  /*259a0*/  SHFL.IDX PT, R8, R8, R12, 0x1f ;  /* 0x00001f0c08087589 */ /* 0x00072400000e0000 */
.L_x_6793:
[----:B----4-:R-:W-:-:S07]  /*259b0*/  IMAD.MOV.U32 R9, RZ, RZ, R8 ;  /* 0x000000ffff097224 */ /* 0x010fce00078e0008 */
.L_x_6585:
[----:B------:R-:W4:Y:S01]  /*259c0*/  LDL.LU R11, [R1+0xc] ;  /* 0x00000c00010b7983 */ /* 0x000f220000300800 */
[----:B-1----:R-:W-:Y:S01]  /*259d0*/  IABS R3, R4 ;  /* 0x0000000400037213 */ /* 0x002fe20000000000 */
[----:B------:R-:W-:-:S03]  /*259e0*/  IMAD R7, R9, R2, R7 ;  /* 0x0000000209077224 */ /* 0x000fc600078e0207 */
[----:B------:R-:W1:Y:S01]  /*259f0*/  I2F.RP R8, R3 ;  /* 0x0000000300087306 */ /* 0x000e620000209400 */
[----:B------:R-:W-:Y:S01]  /*25a00*/  IMAD.IADD R10, R5, 0x1, -R7 ;  /* 0x00000001050a7824 */ /* 0x000fe200078e0a07 */
[----:B------:R5:W-:Y:S04]  /*25a10*/  STL [R1], R7 ;  /* 0x0000000701007387 */ /* 0x000be80000100800 */
[----:B------:R-:W-:Y:S02]  /*25a20*/  IABS R5, R10 ;  /* 0x0000000a00057213 */ /* 0x000fe40000000000 */
[----:B-1----:R-:W1:Y:S02]  /*25a30*/  MUFU.RCP R8, R8 ;  /* 0x0000000800087308 */ /* 0x002e640000001000 */
[----:B-1----:R-:W-:-:S06]  /*25a40*/  VIADD R8, R8, 0xffffffe ;  /* 0x0ffffffe08087836 */ /* 0x002fcc0000000000 */
[----:B------:R1:W0:Y:S02]  /*25a50*/  F2I.FTZ.U32.TRUNC.NTZ R9, R8 ;  /* 0x0000000800097305 */ /* 0x000224000021f000 */
[----:B-1----:R-:W-:Y:S02]  /*25a60*/  IMAD.MOV.U32 R8, RZ, RZ, RZ ;  /* 0x000000ffff087224 */ /* 0x002fe400078e00ff */
[----:B0-----:R-:W-:-:S04]  /*25a70*/  IMAD.MOV R2, RZ, RZ, -R9 ;  /* 0x000000ffff027224 */ /* 0x001fc800078e0a09 */
[----:B------:R-:W-:-:S04]  /*25a80*/  IMAD R2, R2, R3, RZ ;  /* 0x0000000302027224 */ /* 0x000fc800078e02ff */
[----:B------:R-:W-:Y:S01]  /*25a90*/  IMAD.HI.U32 R8, R9, R2, R8 ;  /* 0x0000000209087227 */ /* 0x000fe200078e0008 */
[----:B------:R-:W-:-:S04]  /*25aa0*/  IABS R2, R4 ;  /* 0x0000000400027213 */ /* 0x000fc80000000000 */
[----:B------:R-:W-:-:S05]  /*25ab0*/  IADD3 R2, RZ, -R2, RZ ;  /* 0x80000002ff027210 */ /* 0x000fca0007ffe0ff */
[----:B-----5:R-:W-:Y:S02]  /*25ac0*/  IMAD.MOV.U32 R7, RZ, RZ, R2 ;  /* 0x000000ffff077224 */ /* 0x020fe400078e0002 */
        /* <DEDUP_REMOVED lines=22> */
[----:B------:R-:W-:Y:S02]  /*25c30*/  @!P2 IADD3 R2, -R2, RZ, RZ ;  /* 0x000000ff0202a210 */ /* 0x000fe40007ffe1ff */
        /* <DEDUP_REMOVED lines=15> */
[----:B------:R-:W-:Y:S01]  /*25d30*/  IMAD.MOV R5, RZ, RZ, -R3 ;  /* 0x000000ffff057224 */ /* 0x000fe200078e0a03 */
[----:B------:R-:W-:-:S03]  /*25d40*/  LEA R3, R6, R3, 0x18 ;  /* 0x0000000306037211 */ /* 0x000fc600078ec0ff */
[----:B------:R-:W-:Y:S02]  /*25d50*/  IMAD R5, R6, R5, R2 ;  /* 0x0000000506057224 */ /* 0x000fe400078e0202 */
[----:B------:R-:W-:Y:S02]  /*25d60*/  IMAD.IADD R2, R10, 0x1, -R4 ;  /* 0x000000010a027824 */ /* 0x000fe400078e0a04 */
[----:B----4-:R-:W-:Y:S02]  /*25d70*/  IMAD.IADD R11, R0, 0x1, R11 ;  /* 0x00000001000b7824 */ /* 0x010fe400078e020b */
[----:B------:R-:W-:-:S05]  /*25d80*/  IMAD R0, R5, 0x10000, R3 ;  /* 0x0001000005007824 */ /* 0x000fca00078e0203 */
[----:B------:R1:W-:Y:S04]  /*25d90*/  STL [R1+0x8], R0 ;  /* 0x0000080001007387 */ /* 0x0003e80000100800 */
[----:B------:R1:W-:Y:S04]  /*25da0*/  STL [R1+0xc], R11 ;  /* 0x00000c0b01007387 */ /* 0x0003e80000100800 */
[----:B------:R1:W-:Y:S01]  /*25db0*/  STL [R1+0x4], R2 ;  /* 0x0000040201007387 */ /* 0x0003e20000100800 */
[----:B------:R-:W-:Y:S05]  /*25dc0*/  BRA `(.L_x_6587) ;  /* 0x0000000000287947 */ /* 0x000fea0003800000 */
.L_x_6581:
        /* <DEDUP_REMOVED lines=10> */
.L_x_6587:
[----:B01----:R-:W2:Y:S04]  /*25e70*/  LDL R2, [R1+0xc] ;  /* 0x00000c0001027983 */ /* 0x003ea80000100800 */
[----:B------:R-:W4:Y:S04]  /*25e80*/  LDL R3, [R1+0x8] ;  /* 0x0000080001037983 */ /* 0x000f280000100800 */
[----:B------:R-:W5:Y:S04]  /*25e90*/  LDL R4, [R1] ;  /* 0x0000000001047983 */ /* 0x000f680000100800 */
[----:B------:R-:W5:Y:S01]  /*25ea0*/  LDL R5, [R1+0x4] ;  /* 0x0000040001057983 */ /* 0x000f620000100800 */
[----:B------:R-:W0:Y:S01]  /*25eb0*/  S2R R0, SR_TID.X ;  /* 0x0000000000007919 */ /* 0x000e220000002100 */
[----:B------:R-:W-:Y:S05]  /*25ec0*/  WARPSYNC.ALL ;  /* 0x0000000000007948 */ /* 0x000fea0003800000 */
[----:B0-----:R-:W-:Y:S01]  /*25ed0*/  LOP3.LUT R0, R0, 0x1f, RZ, 0xc0, !PT ;  /* 0x0000001f00007812 */ /* 0x001fe200078ec0ff */
[----:B------:R-:W-:Y:S03]  /*25ee0*/  BAR.SYNC.DEFER_BLOCKING 0x4, 0x180 ;  /* 0x0106000000007b1d */ /* 0x000fe60000010000 */
[----:B------:R-:W-:-:S13]  /*25ef0*/  ISETP.NE.AND P0, PT, R0, RZ, PT ;  /* 0x000000ff0000720c */ /* 0x000fda0003f05270 */
[----:B------:R-:W0:Y:S01]  /*25f00*/  @!P0 S2R R0, SR_CgaCtaId ;  /* 0x0000000000008919 */ /* 0x000e220000008800 */
[----:B--2---:R-:W-:Y:S02]  /*25f10*/  MOV R7, R2 ;  /* 0x0000000200077202 */ /* 0x004fe40000000f00 */
[----:B------:R-:W-:Y:S01]  /*25f20*/  @!P0 MOV R2, 0x400 ;  /* 0x0000040000028802 */ /* 0x000fe20000000f00 */
[----:B----4-:R-:W-:-:S03]  /*25f30*/  IMAD.MOV.U32 R6, RZ, RZ, R3 ;  /* 0x000000ffff067224 */ /* 0x010fc600078e0003 */
[----:B0-----:R-:W-:-:S05]  /*25f40*/  @!P0 LEA R18, R0, R2, 0x18 ;  /* 0x0000000200128211 */ /* 0x001fca00078ec0ff */
[----:B-----5:R1:W-:Y:S01]  /*25f50*/  @!P0 STS.128 [R18+0x2e8d0], R4 ;  /* 0x02e8d00412008388 */ /* 0x0203e20000000c00 */
[----:B------:R-:W-:Y:S06]  /*25f60*/  BAR.ARV 0x5, 0x180 ;  /* 0x0146000000007b1d */ /* 0x000fec0000002000 */
.L_x_6578:
[----:B------:R-:W2:Y:S01]  /*25f70*/  LDL R0, [R1+0xc] ;  /* 0x00000c0001007983 */ /* 0x000ea20000100800 */
[----:B------:R-:W-:Y:S02]  /*25f80*/  ULDC UR4, c[0x0][0xc3c] ;  /* 0x00030f0000047ab9 */ /* 0x000fe40000000800 */
[----:B--2---:R-:W-:-:S13]  /*25f90*/  ISETP.GE.AND P0, PT, R0, UR4, PT ;  /* 0x0000000400007c0c */ /* 0x004fda000bf06270 */
[----:B------:R-:W-:Y:S05]  /*25fa0*/  @!P0 BRA `(.L_x_6588) ;  /* 0xffffff9c00648947 */ /* 0x000fea000383ffff */
[----:B------:R-:W-:Y:S05]  /*25fb0*/  BSYNC B7 ;  /* 0x0000000000077941 */ /* 0x000fea0003800000 */
.L_x_6484:
[----:B---3--:R-:W2:Y:S01]  /*25fc0*/  LDL.LU R0, [R1+0x78] ;  /* 0x0000780001007983 */ /* 0x008ea20000300800 */
        /* <DEDUP_REMOVED lines=11> */
.L_x_6794:
[----:B------:R-:W-:Y:S05]  /*26080*/  BSYNC B0 ;  /* 0x0000000000007941 */ /* 0x000fea0003800000 */
.L_x_6589:
[----:B------:R-:W-:-:S03]  /*26090*/  UMOV UR4, 0xffffffff ;  /* 0xffffffff00047882 */ /* 0x000fc60000000000 */
[----:B------:R-:W-:Y:S05]  /*260a0*/  BRA.DIV UR4, `(.L_x_6591) ;  /* 0x0000004e04e87947 */ /* 0x000fea000b800000 */
[----:B------:R-:W1:Y:S02]  /*260b0*/  S2R R2, SR_TID.X ;  /* 0x0000000000027919 */ /* 0x000e640000002100 */
[----:B-1----:R-:W-:-:S04]  /*260c0*/  SHF.R.U32.HI R2, RZ, 0x5, R2 ;  /* 0x00000005ff027819 */ /* 0x002fc80000011602 */
[----:B------:R-:W-:-:S05]  /*260d0*/  LOP3.LUT R2, R2, 0x3, RZ, 0xc0, !PT ;  /* 0x0000000302027812 */ /* 0x000fca00078ec0ff */
[----:B------:R1:W2:Y:S02]  /*260e0*/  SHFL.IDX PT, R14, R2, RZ, 0x1f ;  /* 0x00001fff020e7589 */ /* 0x0002a400000e0000 */
.L_x_6797:
[----:B--2---:R-:W-:-:S13]  /*260f0*/  ISETP.NE.AND P0, PT, R14, RZ, PT ;  /* 0x000000ff0e00720c */ /* 0x004fda0003f05270 */
[----:B------:R-:W-:Y:S05]  /*26100*/  @P0 BRA `(.L_x_6292) ;  /* 0x0000000000b80947 */ /* 0x000fea0003800000 */
[----:B------:R-:W-:-:S03]  /*26110*/  UMOV UR4, 0xffffffff ;  /* 0xffffffff00047882 */ /* 0x000fc60000000000 */
[----:B------:R-:W-:Y:S05]  /*26120*/  BRA.DIV UR4, `(.L_x_6592) ;  /* 0x0000004e04fc7947 */ /* 0x000fea000b800000 */
[----:B------:R-:W-:-:S13]  /*26130*/  ELECT P6, URZ, PT ;  /* 0x00000000003f782f */ /* 0x000fda00038c0000 */
.L_x_6800:
        /* <DEDUP_REMOVED lines=8> */
.L_x_6593:
        /* <DEDUP_REMOVED lines=14> */
.L_x_6801:
[----:B------:R-:W1:Y:S02]  /*262a0*/  SYNCS.PHASECHK.TRANS64.TRYWAIT P1, [R7+URZ], R2 ;  /* 0x00000002070075a7 */ /* 0x000e64000802017f */
[----:B-1----:R-:W-:Y:S05]  /*262b0*/  @!P1 BRA `(.L_x_6595) ;  /* 0x0000004c00cc9947 */ /* 0x002fea0003800000 */
.L_x_6802:
[----:B------:R-:W-:Y:S05]  /*262c0*/  @!P0 BRA `(.L_x_6596) ;  /* 0x0000000000048947 */ /* 0x000fea0003800000 */
[----:B------:R-:W-:Y:S01]  /*262d0*/  BPT.TRAP 0x1 ;  /* 0x000000040000795c */ /* 0x000fe20000300000 */
.L_x_6596:
[----:B------:R-:W2:Y:S02]  /*262e0*/  LDL.LU R4, [R1+0x1c] ;  /* 0x00001c0001047983 */ /* 0x000ea40000300800 */
[----:B--2---:R-:W-:-:S04]  /*262f0*/  LEA R4, R4, R0, 0x3 ;  /* 0x0000000004047211 */ /* 0x004fc800078e18ff */
[----:B------:R-:W2:Y:S02]  /*26300*/  SYNCS.PHASECHK.TRANS64.TRYWAIT P1, [R4+URZ+0x2e860], R5 ;  /* 0x02e86005040075a7 */ /* 0x000ea4000802017f */
[----:B--2---:R-:W-:Y:S05]  /*26310*/  @!P1 BRA `(.L_x_6597) ;  /* 0x0000004c00c89947 */ /* 0x004fea0003800000 */
.L_x_6803:
[----:B------:R-:W-:Y:S05]  /*26320*/  @!P0 BRA `(.L_x_6598) ;  /* 0x0000000000048947 */ /* 0x000fea0003800000 */
[----:B------:R-:W-:Y:S01]  /*26330*/  BPT.TRAP 0x1 ;  /* 0x000000040000795c */ /* 0x000fe20000300000 */
.L_x_6598:
[----:B------:R-:W-:-:S04]  /*26340*/  IMAD R3, R3, 0x8, R0 ;  /* 0x0000000803037824 */ /* 0x000fc800078e0200 */
[----:B------:R-:W3:Y:S02]  /*26350*/  SYNCS.PHASECHK.TRANS64.TRYWAIT P1, [R3+URZ+0x2e860], R2 ;  /* 0x02e86002030075a7 */ /* 0x000ee4000802017f */
[----:B---3--:R-:W-:Y:S05]  /*26360*/  @!P1 BRA `(.L_x_6599) ;  /* 0x0000004c00c89947 */ /* 0x008fea0003800000 */
.L_x_6804:
[----:B------:R-:W-:Y:S05]  /*26370*/  @!P0 BRA `(.L_x_6600) ;  /* 0x0000000000048947 */ /* 0x000fea0003800000 */
[----:B------:R-:W-:Y:S01]  /*26380*/  BPT.TRAP 0x1 ;  /* 0x000000040000795c */ /* 0x000fe20000300000 */
.L_x_6600:
[----:B------:R-:W4:Y:S02]  /*26390*/  SYNCS.PHASECHK.TRANS64.TRYWAIT P0, [R4+URZ+0x2e880], R5 ;  /* 0x02e88005040075a7 */ /* 0x000f24000800017f */
[----:B----4-:R-:W-:Y:S05]  /*263a0*/  @!P0 BRA `(.L_x_6601) ;  /* 0x0000004c00cc8947 */ /* 0x010fea0003800000 */
.L_x_6602:
[----:B------:R0:W0:Y:S02]  /*263b0*/  SYNCS.PHASECHK.TRANS64.TRYWAIT P0, [R3+URZ+0x2e880], R2 ;  /* 0x02e88002030075a7 */ /* 0x000024000800017f */
[----:B0-----:R-:W-:Y:S05]  /*263c0*/  @!P0 NANOSLEEP.SYNCS 0x989680 ;  /* 0x009896800000895d */ /* 0x001fea0003900000 */
[----:B------:R-:W0:Y:S02]  /*263d0*/  @!P0 SYNCS.PHASECHK.TRANS64 P0, [R3+URZ+0x2e880], R2 ;  /* 0x02e88002030085a7 */ /* 0x000e24000800007f */
[----:B0-----:R-:W-:Y:S05]  /*263e0*/  @!P0 BRA `(.L_x_6602) ;  /* 0xfffffffc00f08947 */ /* 0x001fea000383ffff */
.L_x_6292:
[----:B------:R-:W-:Y:S05]  /*263f0*/  BSYNC B8 ;  /* 0x0000000000087941 */ /* 0x000fea0003800000 */
.L_x_6289:
[----:B------:R-:W-:Y:S05]  /*26400*/  EXIT ;  /* 0x000000000000794d */ /* 0x000fea0003800000 */
.L_x_6316:
[----:B0-----:R0:W1:Y:S02]  /*26410*/  SYNCS.PHASECHK.TRANS64.TRYWAIT P6, [R111+URZ+0x2e890], R130 ;  /* 0x02e890826f0075a7 */ /* 0x00106400080c017f */
[----:B-1----:R-:W-:Y:S05]  /*26420*/  @!P6 NANOSLEEP.SYNCS 0x989680 ;  /* 0x009896800000e95d */ /* 0x002fea0003900000 */
[----:B------:R-:W1:Y:S02]  /*26430*/  @!P6 SYNCS.PHASECHK.TRANS64 P6, [R111+URZ+0x2e890], R130 ;  /* 0x02e890826f00e5a7 */ /* 0x000e6400080c007f */
[----:B-1----:R-:W-:Y:S05]  /*26440*/  @!P6 BRA `(.L_x_6316) ;  /* 0xfffffffc00f0e947 */ /* 0x002fea000383ffff */
[----:B------:R-:W-:Y:S05]  /*26450*/  BRA `(.L_x_6603) ;  /* 0xfffffdd000647947 */ /* 0x000fea000383ffff */
.L_x_6350:
[----:B0-----:R0:W1:Y:S02]  /*26460*/  SYNCS.PHASECHK.TRANS64.TRYWAIT P3, [R111+URZ+0x2e890], R130 ;  /* 0x02e890826f0075a7 */ /* 0x001064000806017f */
[----:B-1----:R-:W-:Y:S05]  /*26470*/  @!P3 NANOSLEEP.SYNCS 0x989680 ;  /* 0x009896800000b95d */ /* 0x002fea0003900000 */
[----:B------:R-:W1:Y:S02]  /*26480*/  @!P3 SYNCS.PHASECHK.TRANS64 P3, [R111+URZ+0x2e890], R130 ;  /* 0x02e890826f00b5a7 */ /* 0x000e64000806007f */
[----:B-1----:R-:W-:Y:S05]  /*26490*/  @!P3 BRA `(.L_x_6350) ;  /* 0xfffffffc00f0b947 */ /* 0x002fea000383ffff */
[----:B------:R-:W-:Y:S05]  /*264a0*/  BRA `(.L_x_6604) ;  /* 0xfffffe14005c7947 */ /* 0x000fea000383ffff */
.L_x_6367:
[----:B0-----:R0:W1:Y:S02]  /*264b0*/  SYNCS.PHASECHK.TRANS64.TRYWAIT P2, [R111+URZ+0x2e890], R130 ;  /* 0x02e890826f0075a7 */ /* 0x001064000804017f */
[----:B-1----:R-:W-:Y:S05]  /*264c0*/  @!P2 NANOSLEEP.SYNCS 0x989680 ;  /* 0x009896800000a95d */ /* 0x002fea0003900000 */
[----:B------:R-:W1:Y:S02]  /*264d0*/  @!P2 SYNCS.PHASECHK.TRANS64 P2, [R111+URZ+0x2e890], R130 ;  /* 0x02e890826f00a5a7 */ /* 0x000e64000804007f */
[----:B-1----:R-:W-:Y:S05]  /*264e0*/  @!P2 BRA `(.L_x_6367) ;  /* 0xfffffffc00f0a947 */ /* 0x002fea000383ffff */
[----:B------:R-:W-:Y:S05]  /*264f0*/  BRA `(.L_x_6605) ;  /* 0xfffffe58001c7947 */ /* 0x000fea000383ffff */
.L_x_6377:
[----:B--2---:R2:W3:Y:S02]  /*26500*/  SYNCS.PHASECHK.TRANS64.TRYWAIT P3, [R111+URZ+0x2e8b0], R130 ;  /* 0x02e8b0826f0075a7 */ /* 0x0044e4000806017f */
[----:B---3--:R-:W-:Y:S05]  /*26510*/  @!P3 NANOSLEEP.SYNCS 0x989680 ;  /* 0x009896800000b95d */ /* 0x008fea0003900000 */
[----:B------:R-:W3:Y:S02]  /*26520*/  @!P3 SYNCS.PHASECHK.TRANS64 P3, [R111+URZ+0x2e8b0], R130 ;  /* 0x02e8b0826f00b5a7 */ /* 0x000ee4000806007f */
[----:B---3--:R-:W-:Y:S05]  /*26530*/  @!P3 BRA `(.L_x_6377) ;  /* 0xfffffffc00f0b947 */ /* 0x008fea000383ffff */
[----:B------:R-:W-:Y:S05]  /*26540*/  BRA `(.L_x_6606) ;  /* 0xfffffe5c00dc7947 */ /* 0x000fea000383ffff */
.L_x_6391:
[----:B------:R-:W0:Y:S01]  /*26550*/  S2R R4, SR_TID.X ;  /* 0x0000000000047919 */ /* 0x000e220000002100 */
[----:B------:R-:W-:Y:S01]  /*26560*/  BSSY B0, `(.L_x_6607) ;  /* 0x000000c000007945 */ /* 0x000fe20003800000 */
[----:B------:R-:W-:Y:S02]  /*26570*/  IMAD.MOV.U32 R12, RZ, RZ, RZ ;  /* 0x000000ffff0c7224 */ /* 0x000fe400078e00ff */
[----:B------:R-:W-:Y:S02]  /*26580*/  IMAD.MOV.U32 R11, RZ, RZ, 0x1f ;  /* 0x0000001fff0b7424 */ /* 0x000fe400078e00ff */
[----:B------:R-:W-:Y:S02]  /*26590*/  IMAD.MOV.U32 R15, RZ, RZ, -0x1 ;  /* 0xffffffffff0f7424 */ /* 0x000fe400078e00ff */
[----:B0-----:R-:W-:-:S05]  /*265a0*/  VIADD R5, R4, 0xffffff80 ;  /* 0xffffff8004057836 */ /* 0x001fca0000000000 */
[----:B------:R-:W-:-:S04]  /*265b0*/  SHF.R.S32.HI R4, RZ, 0x1f, R5 ;  /* 0x0000001fff047819 */ /* 0x000fc80000011405 */
[----:B------:R-:W-:-:S04]  /*265c0*/  LEA.HI R4, R4, R5, RZ, 0x7 ;  /* 0x0000000504047211 */ /* 0x000fc800078f38ff */
[----:B------:R-:W-:-:S05]  /*265d0*/  SHF.R.S32.HI R4, RZ, 0x7, R4 ;  /* 0x00000007ff047819 */ /* 0x000fca0000011404 */
[----:B------:R-:W-:-:S07]  /*265e0*/  IMAD.MOV.U32 R13, RZ, RZ, R4 ;  /* 0x000000ffff0d7224 */ /* 0x000fce00078e0004 */
[----:B-----5:R-:W-:Y:S05]  /*265f0*/  WARPSYNC.COLLECTIVE R15, `(.L_x_6608) ;  /* 0x000000000f087348 */ /* 0x020fea0003c00000 */
[----:B------:R0:W1:Y:S02]  /*26600*/  SHFL.IDX P6, R14, R13, R12, R11 ;  /* 0x0000000c0d0e7389 */ /* 0x00006400000c000b */
[----:B01---5:R-:W-:Y:S01]  /*26610*/  ENDCOLLECTIVE ;  /* 0x000000000000791b */ /* 0x023fe20003800000 */
.L_x_6608:
[----:B------:R-:W-:Y:S05]  /*26620*/  BSYNC B0 ;  /* 0x0000000000007941 */ /* 0x000fea0003800000 */
.L_x_6607:
[----:B------:R1:W-:Y:S01]  /*26630*/  STL [R1+0x50], R14 ;  /* 0x0000500e01007387 */ /* 0x0003e20000100800 */
[----:B------:R-:W-:Y:S05]  /*26640*/  BRA `(.L_x_6609) ;  /* 0xfffffe6c00b47947 */ /* 0x000fea000383ffff */
.L_x_6403:
[----:B------:R-:W-:Y:S01]  /*26650*/  BSSY B1, `(.L_x_6610) ;  /* 0x0000008000017945 */ /* 0x000fe20003800000 */
[----:B------:R-:W-:Y:S01]  /*26660*/  IMAD.MOV.U32 R13, RZ, RZ, R26 ;  /* 0x000000ffff0d7224 */ /* 0x000fe200078e001a */
[----:B------:R-:W-:Y:S01]  /*26670*/  MOV R12, RZ ;  /* 0x000000ff000c7202 */ /* 0x000fe20000000f00 */
[----:B------:R-:W-:Y:S02]  /*26680*/  IMAD.MOV.U32 R11, RZ, RZ, 0x1c1f ;  /* 0x00001c1fff0b7424 */ /* 0x000fe400078e00ff */
[----:B------:R-:W-:-:S07]  /*26690*/  IMAD.MOV.U32 R15, RZ, RZ, -0x1 ;  /* 0xffffffffff0f7424 */ /* 0x000fce00078e00ff */
[----:B-1----:R-:W-:Y:S05]  /*266a0*/  WARPSYNC.COLLECTIVE R15, `(.L_x_6611) ;  /* 0x000000000f087348 */ /* 0x002fea0003c00000 */
[----:B-1----:R0:W1:Y:S02]  /*266b0*/  SHFL.IDX P6, R14, R13, R12, R11 ;  /* 0x0000000c0d0e7389 */ /* 0x00206400000c000b */
[----:B01----:R-:W-:Y:S01]  /*266c0*/  ENDCOLLECTIVE ;  /* 0x000000000000791b */ /* 0x003fe20003800000 */
.L_x_6611:
[----:B------:R-:W-:Y:S05]  /*266d0*/  BSYNC B1 ;  /* 0x0000000000017941 */ /* 0x000fea0003800000 */
.L_x_6610:
        /* <DEDUP_REMOVED lines=8> */
.L_x_6612:
[----:B------:R-:W-:Y:S01]  /*26760*/  IMAD.MOV.U32 R13, RZ, RZ, R27 ;  /* 0x000000ffff0d7224 */ /* 0x000fe200078e001b */
[----:B------:R-:W-:-:S07]  /*26770*/  MOV R5, R14 ;  /* 0x0000000e00057202 */ /* 0x000fce0000000f00 */
[----:B------:R-:W-:Y:S05]  /*26780*/  WARPSYNC.COLLECTIVE R15, `(.L_x_6613) ;  /* 0x000000000f087348 */ /* 0x000fea0003c00000 */
[----:B------:R0:W1:Y:S02]  /*26790*/  SHFL.IDX P6, R14, R13, R12, R11 ;  /* 0x0000000c0d0e7389 */ /* 0x00006400000c000b */
[----:B01----:R-:W-:Y:S01]  /*267a0*/  ENDCOLLECTIVE ;  /* 0x000000000000791b */ /* 0x003fe20003800000 */
.L_x_6613:
[----:B------:R-:W-:Y:S02]  /*267b0*/  IMAD.MOV.U32 R13, RZ, RZ, R28 ;  /* 0x000000ffff0d7224 */ /* 0x000fe400078e001c */
[----:B------:R-:W-:-:S07]  /*267c0*/  IMAD.MOV.U32 R7, RZ, RZ, R14 ;  /* 0x000000ffff077224 */ /* 0x000fce00078e000e */
[----:B------:R-:W-:Y:S05]  /*267d0*/  WARPSYNC.COLLECTIVE R15, `(.L_x_6614) ;  /* 0x000000000f087348 */ /* 0x000fea0003c00000 */
[----:B------:R0:W1:Y:S02]  /*267e0*/  SHFL.IDX P6, R14, R13, R12, R11 ;  /* 0x0000000c0d0e7389 */ /* 0x00006400000c000b */
[----:B01----:R-:W-:Y:S01]  /*267f0*/  ENDCOLLECTIVE ;  /* 0x000000000000791b */ /* 0x003fe20003800000 */
.L_x_6614:
[----:B------:R-:W-:Y:S05]  /*26800*/  BRA `(.L_x_6615) ;  /* 0xfffffe7000b87947 */ /* 0x000fea000383ffff */
.L_x_6407:
[----:B0-----:R0:W1:Y:S02]  /*26810*/  SYNCS.PHASECHK.TRANS64.TRYWAIT P0, [R16+URZ+0x2e800], R37 ;  /* 0x02e80025100075a7 */ /* 0x001064000800017f */
[----:B-1----:R-:W-:Y:S05]  /*26820*/  @!P0 NANOSLEEP.SYNCS 0x989680 ;  /* 0x009896800000895d */ /* 0x002fea0003900000 */
[----:B------:R-:W1:Y:S02]  /*26830*/  @!P0 SYNCS.PHASECHK.TRANS64 P0, [R16+URZ+0x2e800], R37 ;  /* 0x02e80025100085a7 */ /* 0x000e64000800007f */
[----:B-1----:R-:W-:Y:S05]  /*26840*/  @!P0 BRA `(.L_x_6407) ;  /* 0xfffffffc00f08947 */ /* 0x002fea000383ffff */
[----:B------:R-:W-:Y:S05]  /*26850*/  BRA `(.L_x_6616) ;  /* 0xfffffe7800607947 */ /* 0x000fea000383ffff */
.L_x_6415:
        /* <DEDUP_REMOVED lines=8> */
.L_x_6618:
[----:B------:R-:W-:Y:S05]  /*268e0*/  BSYNC B1 ;  /* 0x0000000000017941 */ /* 0x000fea0003800000 */
.L_x_6617:
        /* <DEDUP_REMOVED lines=8> */
.L_x_6619:
[----:B------:R-:W-:Y:S02]  /*26970*/  IMAD.MOV.U32 R13, RZ, RZ, R27 ;  /* 0x000000ffff0d7224 */ /* 0x000fe400078e001b */
[----:B------:R-:W-:-:S07]  /*26980*/  IMAD.MOV.U32 R21, RZ, RZ, R14 ;  /* 0x000000ffff157224 */ /* 0x000fce00078e000e */
[----:B------:R-:W-:Y:S05]  /*26990*/  WARPSYNC.COLLECTIVE R15, `(.L_x_6620) ;  /* 0x000000000f087348 */ /* 0x000fea0003c00000 */
[----:B------:R0:W1:Y:S02]  /*269a0*/  SHFL.IDX P6, R14, R13, R12, R11 ;  /* 0x0000000c0d0e7389 */ /* 0x00006400000c000b */
[----:B01----:R-:W-:Y:S01]  /*269b0*/  ENDCOLLECTIVE ;  /* 0x000000000000791b */ /* 0x003fe20003800000 */
.L_x_6620:
[----:B------:R-:W-:Y:S01]  /*269c0*/  MOV R13, R28 ;  /* 0x0000001c000d7202 */ /* 0x000fe20000000f00 */
[----:B------:R-:W-:-:S07]  /*269d0*/  IMAD.MOV.U32 R25, RZ, RZ, R14 ;  /* 0x000000ffff197224 */ /* 0x000fce00078e000e */
[----:B------:R-:W-:Y:S05]  /*269e0*/  WARPSYNC.COLLECTIVE R15, `(.L_x_6621) ;  /* 0x000000000f087348 */ /* 0x000fea0003c00000 */
[----:B------:R0:W1:Y:S02]  /*269f0*/  SHFL.IDX P6, R14, R13, R12, R11 ;  /* 0x0000000c0d0e7389 */ /* 0x00006400000c000b */
[----:B01----:R-:W-:Y:S01]  /*26a00*/  ENDCOLLECTIVE ;  /* 0x000000000000791b */ /* 0x003fe20003800000 */
.L_x_6621:
[----:B------:R-:W-:Y:S05]  /*26a10*/  BRA `(.L_x_6622) ;  /* 0xfffffe9000087947 */ /* 0x000fea000383ffff */
.L_x_6419:
[----:B0-----:R0:W1:Y:S02]  /*26a20*/  SYNCS.PHASECHK.TRANS64.TRYWAIT P1, [R16+URZ+0x2e800], R35 ;  /* 0x02e80023100075a7 */ /* 0x001064000802017f */
[----:B-1----:R-:W-:Y:S05]  /*26a30*/  @!P1 NANOSLEEP.SYNCS 0x989680 ;  /* 0x009896800000995d */ /* 0x002fea0003900000 */
[----:B------:R-:W1:Y:S02]  /*26a40*/  @!P1 SYNCS.PHASECHK.TRANS64 P1, [R16+URZ+0x2e800], R35 ;  /* 0x02e80023100095a7 */ /* 0x000e64000802007f */
[----:B-1----:R-:W-:Y:S05]  /*26a50*/  @!P1 BRA `(.L_x_6419) ;  /* 0xfffffffc00f09947 */ /* 0x002fea000383ffff */
[----:B------:R-:W-:Y:S05]  /*26a60*/  BRA `(.L_x_6623) ;  /* 0xfffffe9400687947 */ /* 0x000fea000383ffff */
.L_x_6425:
[----:B-1----:R1:W3:Y:S02]  /*26a70*/  SYNCS.PHASECHK.TRANS64.TRYWAIT P1, [R3+URZ+0x2e830], R6 ;  /* 0x02e83006030075a7 */ /* 0x0022e4000802017f */
[----:B---3--:R-:W-:Y:S05]  /*26a80*/  @!P1 NANOSLEEP.SYNCS 0x989680 ;  /* 0x009896800000995d */ /* 0x008fea0003900000 */
[----:B------:R-:W3:Y:S02]  /*26a90*/  @!P1 SYNCS.PHASECHK.TRANS64 P1, [R3+URZ+0x2e830], R6 ;  /* 0x02e83006030095a7 */ /* 0x000ee4000802007f */
[----:B---3--:R-:W-:Y:S05]  /*26aa0*/  @!P1 BRA `(.L_x_6425) ;  /* 0xfffffffc00f09947 */ /* 0x008fea000383ffff */
[----:B------:R-:W-:Y:S05]  /*26ab0*/  BRA `(.L_x_6424) ;  /* 0xfffffeac00f47947 */ /* 0x000fea000383ffff */
.L_x_6431:
[----:B-1----:R1:W2:Y:S02]  /*26ac0*/  SYNCS.PHASECHK.TRANS64.TRYWAIT P2, [R13+URZ+0x2e830], R0 ;  /* 0x02e830000d0075a7 */ /* 0x0022a4000804017f */
[----:B--2---:R-:W-:Y:S05]  /*26ad0*/  @!P2 NANOSLEEP.SYNCS 0x989680 ;  /* 0x009896800000a95d */ /* 0x004fea0003900000 */
[----:B------:R-:W2:Y:S02]  /*26ae0*/  @!P2 SYNCS.PHASECHK.TRANS64 P2, [R13+URZ+0x2e830], R0 ;  /* 0x02e830000d00a5a7 */ /* 0x000ea4000804007f */
[----:B--2---:R-:W-:Y:S05]  /*26af0*/  @!P2 BRA `(.L_x_6431) ;  /* 0xfffffffc00f0a947 */ /* 0x004fea000383ffff */
[----:B------:R-:W-:Y:S05]  /*26b00*/  BRA `(.L_x_6430) ;  /* 0xfffffef000d47947 */ /* 0x000fea000383ffff */
.L_x_6435:
[----:B-1----:R1:W2:Y:S02]  /*26b10*/  SYNCS.PHASECHK.TRANS64.TRYWAIT P1, [R12+URZ+0x2e850], R0 ;  /* 0x02e850000c0075a7 */ /* 0x0022a4000802017f */
[----:B--2---:R-:W-:Y:S05]  /*26b20*/  @!P1 NANOSLEEP.SYNCS 0x989680 ;  /* 0x009896800000995d */ /* 0x004fea0003900000 */
[----:B------:R-:W2:Y:S02]  /*26b30*/  @!P1 SYNCS.PHASECHK.TRANS64 P1, [R12+URZ+0x2e850], R0 ;  /* 0x02e850000c0095a7 */ /* 0x000ea4000802007f */
[----:B--2---:R-:W-:Y:S05]  /*26b40*/  @!P1 BRA `(.L_x_6435) ;  /* 0xfffffffc00f09947 */ /* 0x004fea000383ffff */
[----:B------:R-:W-:Y:S05]  /*26b50*/  BRA `(.L_x_6432) ;  /* 0xffffff0800207947 */ /* 0x000fea000383ffff */
.L_x_6441:
[----:B--2---:R2:W3:Y:S02]  /*26b60*/  SYNCS.PHASECHK.TRANS64.TRYWAIT P1, [R12+URZ+0x2e850], R3 ;  /* 0x02e850030c0075a7 */ /* 0x0044e4000802017f */
[----:B---3--:R-:W-:Y:S05]  /*26b70*/  @!P1 NANOSLEEP.SYNCS 0x989680 ;  /* 0x009896800000995d */ /* 0x008fea0003900000 */
[----:B------:R-:W3:Y:S02]  /*26b80*/  @!P1 SYNCS.PHASECHK.TRANS64 P1, [R12+URZ+0x2e850], R3 ;  /* 0x02e850030c0095a7 */ /* 0x000ee4000802007f */
[----:B---3--:R-:W-:Y:S05]  /*26b90*/  @!P1 BRA `(.L_x_6441) ;  /* 0xfffffffc00f09947 */ /* 0x008fea000383ffff */
[----:B------:R-:W-:Y:S05]  /*26ba0*/  BRA `(.L_x_6440) ;  /* 0xffffff3000bc7947 */ /* 0x000fea000383ffff */
.L_x_6445:
[----:B------:R-:W-:Y:S01]  /*26bb0*/  SEL R130, R65, R12, P0 ;  /* 0x0000000c41827207 */ /* 0x000fe20000000000 */
[----:B------:R-:W-:Y:S01]  /*26bc0*/  IMAD.MOV.U32 R11, RZ, RZ, 0x1c1f ;  /* 0x00001c1fff0b7424 */ /* 0x000fe200078e00ff */
[----:B------:R-:W-:Y:S01]  /*26bd0*/  SEL R86, R12, R65, P0 ;  /* 0x000000410c567207 */ /* 0x000fe20000000000 */
[----:B-----5:R-:W-:Y:S01]  /*26be0*/  IMAD.MOV.U32 R12, RZ, RZ, R7 ;  /* 0x000000ffff0c7224 */ /* 0x020fe200078e0007 */
[----:B------:R-:W-:Y:S01]  /*26bf0*/  LOP3.LUT R5, R7, 0x2, RZ, 0x3c, !PT ;  /* 0x0000000207057812 */ /* 0x000fe200078e3cff */
[----:B------:R-:W-:Y:S01]  /*26c00*/  IMAD.MOV.U32 R15, RZ, RZ, -0x1 ;  /* 0xffffffffff0f7424 */ /* 0x000fe200078e00ff */
[----:B------:R-:W-:Y:S02]  /*26c10*/  SEL R140, R109, R94, P0 ;  /* 0x0000005e6d8c7207 */ /* 0x000fe40000000000 */
[----:B------:R-:W-:-:S07]  /*26c20*/  SEL R138, R101, R102, P0 ;  /* 0x00000066658a7207 */ /* 0x000fce0000000000 */
[----:B------:R-:W-:Y:S05]  /*26c30*/  WARPSYNC.COLLECTIVE R15, `(.L_x_6624) ;  /* 0x000000000f087348 */ /* 0x000fea0003c00000 */
[----:B------:R0:W1:Y:S02]  /*26c40*/  SHFL.IDX P6, R14, R13, R12, R11 ;  /* 0x0000000c0d0e7389 */ /* 0x00006400000c000b */
[----:B01----:R-:W-:Y:S01]  /*26c50*/  ENDCOLLECTIVE ;  /* 0x000000000000791b */ /* 0x003fe20003800000 */
.L_x_6624:
        /* <DEDUP_REMOVED lines=18> */
.L_x_6625:
        /* <DEDUP_REMOVED lines=18> */
.L_x_6626:
        /* <DEDUP_REMOVED lines=18> */
.L_x_6627:
        /* <DEDUP_REMOVED lines=19> */
.L_x_6628:
        /* <DEDUP_REMOVED lines=8> */
[----:B------:R-:W-:-:S07]  /*27170*/  IMAD.MOV.U32 R33, RZ, RZ, R14 ;  /* 0x000000ffff217224 */ /* 0x000fce00078e000e */
[----:B------:R-:W-:Y:S05]  /*27180*/  WARPSYNC.COLLECTIVE R15, `(.L_x_6629) ;  /* 0x000000000f087348 */ /* 0x000fea0003c00000 */
[----:B------:R0:W1:Y:S02]  /*27190*/  SHFL.IDX P6, R14, R13, R12, R11 ;  /* 0x0000000c0d0e7389 */ /* 0x00006400000c000b */
[----:B01----:R-:W-:Y:S01]  /*271a0*/  ENDCOLLECTIVE ;  /* 0x000000000000791b */ /* 0x003fe20003800000 */
.L_x_6629:
[----:B------:R-:W-:Y:S02]  /*271b0*/  IMAD.MOV.U32 R13, RZ, RZ, R94 ;  /* 0x000000ffff0d7224 */ /* 0x000fe400078e005e */
[----:B------:R-:W-:Y:S01]  /*271c0*/  IMAD.MOV.U32 R12, RZ, RZ, R5 ;  /* 0x000000ffff0c7224 */ /* 0x000fe200078e0005 */
[----:B------:R-:W-:-:S07]  /*271d0*/  MOV R35, R14 ;  /* 0x0000000e00237202 */ /* 0x000fce0000000f00 */
[----:B------:R-:W-:Y:S05]  /*271e0*/  WARPSYNC.COLLECTIVE R15, `(.L_x_6630) ;  /* 0x000000000f087348 */ /* 0x000fea0003c00000 */
[----:B------:R0:W1:Y:S02]  /*271f0*/  SHFL.IDX P6, R14, R13, R12, R11 ;  /* 0x0000000c0d0e7389 */ /* 0x00006400000c000b */
[----:B01----:R-:W-:Y:S01]  /*27200*/  ENDCOLLECTIVE ;  /* 0x000000000000791b */ /* 0x003fe20003800000 */
.L_x_6630:
[----:B------:R-:W-:Y:S02]  /*27210*/  IMAD.MOV.U32 R13, RZ, RZ, R82 ;  /* 0x000000ffff0d7224 */ /* 0x000fe400078e0052 */
[----:B------:R-:W-:-:S07]  /*27220*/  IMAD.MOV.U32 R94, RZ, RZ, R14 ;  /* 0x000000ffff5e7224 */ /* 0x000fce00078e000e */
[----:B------:R-:W-:Y:S05]  /*27230*/  WARPSYNC.COLLECTIVE R15, `(.L_x_6631) ;  /* 0x000000000f087348 */ /* 0x000fea0003c00000 */
[----:B------:R0:W1:Y:S02]  /*27240*/  SHFL.IDX P6, R14, R13, R12, R11 ;  /* 0x0000000c0d0e7389 */ /* 0x00006400000c000b */
[----:B01----:R-:W-:Y:S01]  /*27250*/  ENDCOLLECTIVE ;  /* 0x000000000000791b */ /* 0x003fe20003800000 */
.L_x_6631:
        /* <DEDUP_REMOVED lines=8> */
.L_x_6632:
[----:B------:R-:W-:Y:S01]  /*272e0*/  IMAD.MOV.U32 R13, RZ, RZ, R116 ;  /* 0x000000ffff0d7224 */ /* 0x000fe200078e0074 */
[----:B------:R-:W-:Y:S02]  /*272f0*/  SEL R116, R35, R82, P0 ;  /* 0x0000005223747207 */ /* 0x000fe40000000000 */
[----:B------:R-:W-:Y:S02]  /*27300*/  SEL R82, R82, R35, P0 ;  /* 0x0000002352527207 */ /* 0x000fe40000000000 */
[----:B------:R-:W-:-:S07]  /*27310*/  MOV R37, R14 ;  /* 0x0000000e00257202 */ /* 0x000fce0000000f00 */
[----:B------:R-:W-:Y:S05]  /*27320*/  WARPSYNC.COLLECTIVE R15, `(.L_x_6633) ;  /* 0x000000000f087348 */ /* 0x000fea0003c00000 */
[----:B------:R0:W1:Y:S02]  /*27330*/  SHFL.IDX P6, R14, R13, R12, R11 ;  /* 0x0000000c0d0e7389 */ /* 0x00006400000c000b */
[----:B01----:R-:W-:Y:S01]  /*27340*/  ENDCOLLECTIVE ;  /* 0x000000000000791b */ /* 0x003fe20003800000 */
.L_x_6633:
[----:B------:R-:W-:Y:S02]  /*27350*/  IMAD.MOV.U32 R13, RZ, RZ, R98 ;  /* 0x000000ffff0d7224 */ /* 0x000fe400078e0062 */
[----:B------:R-:W-:Y:S02]  /*27360*/  IMAD.MOV.U32 R12, RZ, RZ, R5 ;  /* 0x000000ffff0c7224 */ /* 0x000fe400078e0005 */
[----:B------:R-:W-:-:S07]  /*27370*/  IMAD.MOV.U32 R39, RZ, RZ, R14 ;  /* 0x000000ffff277224 */ /* 0x000fce00078e000e */
[----:B------:R-:W-:Y:S05]  /*27380*/  WARPSYNC.COLLECTIVE R15, `(.L_x_6634) ;  /* 0x000000000f087348 */ /* 0x000fea0003c00000 */
[----:B------:R0:W1:Y:S02]  /*27390*/  SHFL.IDX P6, R14, R13, R12, R11 ;  /* 0x0000000c0d0e7389 */ /* 0x00006400000c000b */
[----:B01----:R-:W-:Y:S01]  /*273a0*/  ENDCOLLECTIVE ;  /* 0x000000000000791b */ /* 0x003fe20003800000 */
.L_x_6634:
[----:B------:R-:W-:Y:S02]  /*273b0*/  IMAD.MOV.U32 R13, RZ, RZ, R90 ;  /* 0x000000ffff0d7224 */ /* 0x000fe400078e005a */
[----:B------:R-:W-:-:S07]  /*273c0*/  IMAD.MOV.U32 R98, RZ, RZ, R14 ;  /* 0x000000ffff627224 */ /* 0x000fce00078e000e */
[----:B------:R-:W-:Y:S05]  /*273d0*/  WARPSYNC.COLLECTIVE R15, `(.L_x_6635) ;  /* 0x000000000f087348 */ /* 0x000fea0003c00000 */
[----:B------:R0:W1:Y:S02]  /*273e0*/  SHFL.IDX P6, R14, R13, R12, R11 ;  /* 0x0000000c0d0e7389 */ /* 0x00006400000c000b */
[----:B01----:R-:W-:Y:S01]  /*273f0*/  ENDCOLLECTIVE ;  /* 0x000000000000791b */ /* 0x003fe20003800000 */
.L_x_6635:
[----:B------:R-:W-:Y:S02]  /*27400*/  SEL R91, R37, R98, P0 ;  /* 0x00000062255b7207 */ /* 0x000fe40000000000 */
[----:B------:R-:W-:Y:S02]  /*27410*/  SEL R37, R98, R37, P0 ;  /* 0x0000002562257207 */ /* 0x000fe40000000000 */
        /* <DEDUP_REMOVED lines=8> */
.L_x_6636:
[----:B------:R-:W-:Y:S02]  /*274a0*/  SEL R0, R39, R90, P0 ;  /* 0x0000005a27007207 */ /* 0x000fe40000000000 */
[----:B------:R-:W-:Y:S01]  /*274b0*/  SEL R2, R90, R39, P0 ;  /* 0x000000275a027207 */ /* 0x000fe20000000000 */
[----:B------:R-:W-:Y:S02]  /*274c0*/  IMAD.MOV.U32 R13, RZ, RZ, R102 ;  /* 0x000000ffff0d7224 */ /* 0x000fe400078e0066 */
[----:B------:R-:W-:-:S07]  /*274d0*/  IMAD.MOV.U32 R41, RZ, RZ, R14 ;  /* 0x000000ffff297224 */ /* 0x000fce00078e000e */
[----:B------:R-:W-:Y:S05]  /*274e0*/  WARPSYNC.COLLECTIVE R15, `(.L_x_6637) ;  /* 0x000000000f087348 */ /* 0x000fea0003c00000 */
[----:B------:R0:W1:Y:S02]  /*274f0*/  SHFL.IDX P6, R14, R13, R12, R11 ;  /* 0x0000000c0d0e7389 */ /* 0x00006400000c000b */
[----:B01----:R-:W-:Y:S01]  /*27500*/  ENDCOLLECTIVE ;  /* 0x000000000000791b */ /* 0x003fe20003800000 */
.L_x_6637:
[----:B------:R-:W-:Y:S02]  /*27510*/  IMAD.MOV.U32 R13, RZ, RZ, R100 ;  /* 0x000000ffff0d7224 */ /* 0x000fe400078e0064 */
[----:B------:R-:W-:Y:S02]  /*27520*/  IMAD.MOV.U32 R12, RZ, RZ, R5 ;  /* 0x000000ffff0c7224 */ /* 0x000fe400078e0005 */
[----:B------:R-:W-:-:S07]  /*27530*/  IMAD.MOV.U32 R43, RZ, RZ, R14 ;  /* 0x000000ffff2b7224 */ /* 0x000fce00078e000e */
[----:B------:R-:W-:Y:S05]  /*27540*/  WARPSYNC.COLLECTIVE R15, `(.L_x_6638) ;  /* 0x000000000f087348 */ /* 0x000fea0003c00000 */
[----:B------:R0:W1:Y:S02]  /*27550*/  SHFL.IDX P6, R14, R13, R12, R11 ;  /* 0x0000000c0d0e7389 */ /* 0x00006400000c000b */
[----:B01----:R-:W-:Y:S01]  /*27560*/  ENDCOLLECTIVE ;  /* 0x000000000000791b */ /* 0x003fe20003800000 */
.L_x_6638:
[----:B------:R-:W-:Y:S01]  /*27570*/  MOV R13, R38 ;  /* 0x00000026000d7202 */ /* 0x000fe20000000f00 */
[----:B------:R-:W-:-:S07]  /*27580*/  IMAD.MOV.U32 R100, RZ, RZ, R14 ;  /* 0x000000ffff647224 */ /* 0x000fce00078e000e */
[----:B------:R-:W-:Y:S05]  /*27590*/  WARPSYNC.COLLECTIVE R15, `(.L_x_6639) ;  /* 0x000000000f087348 */ /* 0x000fea0003c00000 */
[----:B------:R0:W1:Y:S02]  /*275a0*/  SHFL.IDX P6, R14, R13, R12, R11 ;  /* 0x0000000c0d0e7389 */ /* 0x00006400000c000b */
[----:B01----:R-:W-:Y:S01]  /*275b0*/  ENDCOLLECTIVE ;  /* 0x000000000000791b */ /* 0x003fe20003800000 */
.L_x_6639:
        /* <DEDUP_REMOVED lines=8> */
.L_x_6640:
[----:B------:R-:W-:Y:S01]  /*27640*/  SEL R38, R43, R102, P0 ;  /* 0x000000662b267207 */ /* 0x000fe20000000000 */
[----:B------:R-:W-:Y:S02]  /*27650*/  IMAD.MOV.U32 R13, RZ, RZ, R104 ;  /* 0x000000ffff0d7224 */ /* 0x000fe400078e0068 */
[----:B------:R-:W-:-:S07]  /*27660*/  IMAD.MOV.U32 R45, RZ, RZ, R14 ;  /* 0x000000ffff2d7224 */ /* 0x000fce00078e000e */
[----:B------:R-:W-:Y:S05]  /*27670*/  WARPSYNC.COLLECTIVE R15, `(.L_x_6641) ;  /* 0x000000000f087348 */ /* 0x000fea0003c00000 */
[----:B------:R0:W1:Y:S02]  /*27680*/  SHFL.IDX P6, R14, R13, R12, R11 ;  /* 0x0000000c0d0e7389 */ /* 0x00006400000c000b */
[----:B01----:R-:W-:Y:S01]  /*27690*/  ENDCOLLECTIVE ;  /* 0x000000000000791b */ /* 0x003fe20003800000 */
.L_x_6641:
[----:B------:R-:W-:Y:S01]  /*276a0*/  IMAD.MOV.U32 R13, RZ, RZ, R84 ;  /* 0x000000ffff0d7224 */ /* 0x000fe200078e0054 */
[----:B------:R-:W-:Y:S01]  /*276b0*/  MOV R12, R5 ;  /* 0x00000005000c7202 */ /* 0x000fe20000000f00 */
[----:B------:R-:W-:-:S07]  /*276c0*/  IMAD.MOV.U32 R47, RZ, RZ, R14 ;  /* 0x000000ffff2f7224 */ /* 0x000fce00078e000e */
[----:B------:R-:W-:Y:S05]  /*276d0*/  WARPSYNC.COLLECTIVE R15, `(.L_x_6642) ;  /* 0x000000000f087348 */ /* 0x000fea0003c00000 */
[----:B------:R0:W1:Y:S02]  /*276e0*/  SHFL.IDX P6, R14, R13, R12, R11 ;  /* 0x0000000c0d0e7389 */ /* 0x00006400000c000b */
[----:B01----:R-:W-:Y:S01]  /*276f0*/  ENDCOLLECTIVE ;  /* 0x000000000000791b */ /* 0x003fe20003800000 */
.L_x_6642:
[----:B------:R-:W-:Y:S01]  /*27700*/  IMAD.MOV.U32 R13, RZ, RZ, R20 ;  /* 0x000000ffff0d7224 */ /* 0x000fe200078e0014 */
[----:B------:R-:W-:Y:S01]  /*27710*/  SEL R20, R102, R43, P0 ;  /* 0x0000002b66147207 */ /* 0x000fe20000000000 */
[----:B------:R-:W-:-:S07]  /*27720*/  IMAD.MOV.U32 R84, RZ, RZ, R14 ;  /* 0x000000ffff547224 */ /* 0x000fce00078e000e */
[----:B------:R-:W-:Y:S05]  /*27730*/  WARPSYNC.COLLECTIVE R15, `(.L_x_6643) ;  /* 0x000000000f087348 */ /* 0x000fea0003c00000 */
[----:B------:R0:W1:Y:S02]  /*27740*/  SHFL.IDX P6, R14, R13, R12, R11 ;  /* 0x0000000c0d0e7389 */ /* 0x00006400000c000b */
[----:B01----:R-:W-:Y:S01]  /*27750*/  ENDCOLLECTIVE ;  /* 0x000000000000791b */ /* 0x003fe20003800000 */
.L_x_6643:
        /* <DEDUP_REMOVED lines=8> */
.L_x_6644:
[----:B------:R-:W-:Y:S02]  /*277e0*/  IMAD.MOV.U32 R13, RZ, RZ, R106 ;  /* 0x000000ffff0d7224 */ /* 0x000fe400078e006a */
[----:B------:R-:W-:-:S07]  /*277f0*/  IMAD.MOV.U32 R49, RZ, RZ, R14 ;  /* 0x000000ffff317224 */ /* 0x000fce00078e000e */
[----:B------:R-:W-:Y:S05]  /*27800*/  WARPSYNC.COLLECTIVE R15, `(.L_x_6645) ;  /* 0x000000000f087348 */ /* 0x000fea0003c00000 */
[----:B------:R0:W1:Y:S02]  /*27810*/  SHFL.IDX P6, R14, R13, R12, R11 ;  /* 0x0000000c0d0e7389 */ /* 0x00006400000c000b */
[----:B01----:R-:W-:Y:S01]  /*27820*/  ENDCOLLECTIVE ;  /* 0x000000000000791b */ /* 0x003fe20003800000 */
.L_x_6645:
[----:B------:R-:W-:Y:S02]  /*27830*/  IMAD.MOV.U32 R13, RZ, RZ, R48 ;  /* 0x000000ffff0d7224 */ /* 0x000fe400078e0030 */
[----:B------:R-:W-:Y:S01]  /*27840*/  IMAD.MOV.U32 R12, RZ, RZ, R5 ;  /* 0x000000ffff0c7224 */ /* 0x000fe200078e0005 */
[----:B------:R-:W-:-:S07]  /*27850*/  MOV R51, R14 ;  /* 0x0000000e00337202 */ /* 0x000fce0000000f00 */
[----:B------:R-:W-:Y:S05]  /*27860*/  WARPSYNC.COLLECTIVE R15, `(.L_x_6646) ;  /* 0x000000000f087348 */ /* 0x000fea0003c00000 */
[----:B------:R0:W1:Y:S02]  /*27870*/  SHFL.IDX P6, R14, R13, R12, R11 ;  /* 0x0000000c0d0e7389 */ /* 0x00006400000c000b */
[----:B01----:R-:W-:Y:S01]  /*27880*/  ENDCOLLECTIVE ;  /* 0x000000000000791b */ /* 0x003fe20003800000 */
.L_x_6646:
[----:B------:R-:W-:Y:S02]  /*27890*/  IMAD.MOV.U32 R13, RZ, RZ, R36 ;  /* 0x000000ffff0d7224 */ /* 0x000fe400078e0024 */
[----:B------:R-:W-:-:S07]  /*278a0*/  IMAD.MOV.U32 R106, RZ, RZ, R14 ;  /* 0x000000ffff6a7224 */ /* 0x000fce00078e000e */
[----:B------:R-:W-:Y:S05]  /*278b0*/  WARPSYNC.COLLECTIVE R15, `(.L_x_6647) ;  /* 0x000000000f087348 */ /* 0x000fea0003c00000 */
[----:B------:R0:W1:Y:S02]  /*278c0*/  SHFL.IDX P6, R14, R13, R12, R11 ;  /* 0x0000000c0d0e7389 */ /* 0x00006400000c000b */
[----:B01----:R-:W-:Y:S01]  /*278d0*/  ENDCOLLECTIVE ;  /* 0x000000000000791b */ /* 0x003fe20003800000 */
.L_x_6647:
[----:B------:R-:W-:Y:S02]  /*278e0*/  IMAD.MOV.U32 R13, RZ, RZ, R130 ;  /* 0x000000ffff0d7224 */ /* 0x000fe400078e0082 */
[----:B------:R-:W-:Y:S02]  /*278f0*/  IMAD.MOV.U32 R12, RZ, RZ, R7 ;  /* 0x000000ffff0c7224 */ /* 0x000fe400078e0007 */
[----:B------:R-:W-:-:S07]  /*27900*/  IMAD.MOV.U32 R36, RZ, RZ, R14 ;  /* 0x000000ffff247224 */ /* 0x000fce00078e000e */
[----:B------:R-:W-:Y:S05]  /*27910*/  WARPSYNC.COLLECTIVE R15, `(.L_x_6648) ;  /* 0x000000000f087348 */ /* 0x000fea0003c00000 */
[----:B------:R0:W1:Y:S02]  /*27920*/  SHFL.IDX P6, R14, R13, R12, R11 ;  /* 0x0000000c0d0e7389 */ /* 0x00006400000c000b */
[----:B01----:R-:W-:Y:S01]  /*27930*/  ENDCOLLECTIVE ;  /* 0x000000000000791b */ /* 0x003fe20003800000 */
.L_x_6648:
[----:B------:R-:W-:Y:S01]  /*27940*/  SEL R48, R36, R51, P0 ;  /* 0x0000003324307207 */ /* 0x000fe20000000000 */
[----:B------:R-:W-:Y:S01]  /*27950*/  IMAD.MOV.U32 R13, RZ, RZ, R108 ;  /* 0x000000ffff0d7224 */ /* 0x000fe200078e006c */
[----:B------:R-:W-:-:S07]  /*27960*/  MOV R53, R14 ;  /* 0x0000000e00357202 */ /* 0x000fce0000000f00 */
[----:B------:R-:W-:Y:S05]  /*27970*/  WARPSYNC.COLLECTIVE R15, `(.L_x_6649) ;  /* 0x000000000f087348 */ /* 0x000fea0003c00000 */
[----:B------:R0:W1:Y:S02]  /*27980*/  SHFL.IDX P6, R14, R13, R12, R11 ;  /* 0x0000000c0d0e7389 */ /* 0x00006400000c000b */
[----:B01----:R-:W-:Y:S01]  /*27990*/  ENDCOLLECTIVE ;  /* 0x000000000000791b */ /* 0x003fe20003800000 */
.L_x_6649:
[----:B------:R-:W-:Y:S02]  /*279a0*/  IMAD.MOV.U32 R13, RZ, RZ, R86 ;  /* 0x000000ffff0d7224 */ /* 0x000fe400078e0056 */
[----:B------:R-:W-:Y:S02]  /*279b0*/  IMAD.MOV.U32 R12, RZ, RZ, R5 ;  /* 0x000000ffff0c7224 */ /* 0x000fe400078e0005 */
[----:B------:R-:W-:-:S07]  /*279c0*/  IMAD.MOV.U32 R55, RZ, RZ, R14 ;  /* 0x000000ffff377224 */ /* 0x000fce00078e000e */
[----:B------:R-:W-:Y:S05]  /*279d0*/  WARPSYNC.COLLECTIVE R15, `(.L_x_6650) ;  /* 0x000000000f087348 */ /* 0x000fea0003c00000 */
[----:B------:R0:W1:Y:S02]  /*279e0*/  SHFL.IDX P6, R14, R13, R12, R11 ;  /* 0x0000000c0d0e7389 */ /* 0x00006400000c000b */
[----:B01----:R-:W-:Y:S01]  /*279f0*/  ENDCOLLECTIVE ;  /* 0x000000000000791b */ /* 0x003fe20003800000 */
.L_x_6650:
[----:B------:R-:W-:Y:S01]  /*27a00*/  IMAD.MOV.U32 R13, RZ, RZ, R44 ;  /* 0x000000ffff0d7224 */ /* 0x000fe200078e002c */
[----:B------:R-:W-:Y:S01]  /*27a10*/  SEL R44, R104, R47, P0 ;  /* 0x0000002f682c7207 */ /* 0x000fe20000000000 */
[----:B------:R-:W-:-:S07]  /*27a20*/  IMAD.MOV.U32 R86, RZ, RZ, R14 ;  /* 0x000000ffff567224 */ /* 0x000fce00078e000e */
[----:B------:R-:W-:Y:S05]  /*27a30*/  WARPSYNC.COLLECTIVE R15, `(.L_x_6651) ;  /* 0x000000000f087348 */ /* 0x000fea0003c00000 */
[----:B------:R0:W1:Y:S02]  /*27a40*/  SHFL.IDX P6, R14, R13, R12, R11 ;  /* 0x0000000c0d0e7389 */ /* 0x00006400000c000b */
[----:B01----:R-:W-:Y:S01]  /*27a50*/  ENDCOLLECTIVE ;  /* 0x000000000000791b */ /* 0x003fe20003800000 */
.L_x_6651:
[----:B------:R-:W-:Y:S01]  /*27a60*/  MOV R13, R128 ;  /* 0x00000080000d7202 */ /* 0x000fe20000000f00 */
[----:B------:R-:W-:Y:S02]  /*27a70*/  IMAD.MOV.U32 R12, RZ, RZ, R7 ;  /* 0x000000ffff0c7224 */ /* 0x000fe400078e0007 */
[----:B------:R-:W-:-:S07]  /*27a80*/  IMAD.MOV.U32 R108, RZ, RZ, R14 ;  /* 0x000000ffff6c7224 */ /* 0x000fce00078e000e */
[----:B------:R-:W-:Y:S05]  /*27a90*/  WARPSYNC.COLLECTIVE R15, `(.L_x_6652) ;  /* 0x000000000f087348 */ /* 0x000fea0003c00000 */
[----:B------:R0:W1:Y:S02]  /*27aa0*/  SHFL.IDX P6, R14, R13, R12, R11 ;  /* 0x0000000c0d0e7389 */ /* 0x00006400000c000b */
[----:B01----:R-:W-:Y:S01]  /*27ab0*/  ENDCOLLECTIVE ;  /* 0x000000000000791b */ /* 0x003fe20003800000 */
.L_x_6652:
[----:B------:R-:W-:Y:S02]  /*27ac0*/  IMAD.MOV.U32 R13, RZ, RZ, R126 ;  /* 0x000000ffff0d7224 */ /* 0x000fe400078e007e */
[----:B------:R-:W-:-:S07]  /*27ad0*/  IMAD.MOV.U32 R57, RZ, RZ, R14 ;  /* 0x000000ffff397224 */ /* 0x000fce00078e000e */
[----:B------:R-:W-:Y:S05]  /*27ae0*/  WARPSYNC.COLLECTIVE R15, `(.L_x_6653) ;  /* 0x000000000f087348 */ /* 0x000fea0003c00000 */
[----:B------:R0:W1:Y:S02]  /*27af0*/  SHFL.IDX P6, R14, R13, R12, R11 ;  /* 0x0000000c0d0e7389 */ /* 0x00006400000c000b */
[----:B01----:R-:W-:Y:S01]  /*27b00*/  ENDCOLLECTIVE ;  /* 0x000000000000791b */ /* 0x003fe20003800000 */
.L_x_6653:
[----:B------:R-:W-:Y:S02]  /*27b10*/  IMAD.MOV.U32 R13, RZ, RZ, R92 ;  /* 0x000000ffff0d7224 */ /* 0x000fe400078e005c */
[----:B------:R-:W-:Y:S02]  /*27b20*/  IMAD.MOV.U32 R12, RZ, RZ, R5 ;  /* 0x000000ffff0c7224 */ /* 0x000fe400078e0005 */
[----:B------:R-:W-:-:S07]  /*27b30*/  IMAD.MOV.U32 R61, RZ, RZ, R14 ;  /* 0x000000ffff3d7224 */ /* 0x000fce00078e000e */
[----:B------:R-:W-:Y:S05]  /*27b40*/  WARPSYNC.COLLECTIVE R15, `(.L_x_6654) ;  /* 0x000000000f087348 */ /* 0x000fea0003c00000 */
[----:B------:R0:W1:Y:S02]  /*27b50*/  SHFL.IDX P6, R14, R13, R12, R11 ;  /* 0x0000000c0d0e7389 */ /* 0x00006400000c000b */
[----:B01----:R-:W-:Y:S01]  /*27b60*/  ENDCOLLECTIVE ;  /* 0x000000000000791b */ /* 0x003fe20003800000 */
.L_x_6654:
[----:B------:R-:W-:Y:S01]  /*27b70*/  MOV R13, R80 ;  /* 0x00000050000d7202 */ /* 0x000fe20000000f00 */
[----:B------:R-:W-:-:S07]  /*27b80*/  IMAD.MOV.U32 R92, RZ, RZ, R14 ;  /* 0x000000ffff5c7224 */ /* 0x000fce00078e000e */
[----:B------:R-:W-:Y:S05]  /*27b90*/  WARPSYNC.COLLECTIVE R15, `(.L_x_6655) ;  /* 0x000000000f087348 */ /* 0x000fea0003c00000 */
[----:B------:R0:W1:Y:S02]  /*27ba0*/  SHFL.IDX P6, R14, R13, R12, R11 ;  /* 0x0000000c0d0e7389 */ /* 0x00006400000c000b */
[----:B01----:R-:W-:Y:S01]  /*27bb0*/  ENDCOLLECTIVE ;  /* 0x000000000000791b */ /* 0x003fe20003800000 */
.L_x_6655:
        /* <DEDUP_REMOVED lines=8> */
.L_x_6656:
[----:B------:R-:W-:Y:S02]  /*27c40*/  SEL R100, R61, R80, P0 ;  /* 0x000000503d647207 */ /* 0x000fe40000000000 */
[----:B------:R-:W-:Y:S01]  /*27c50*/  SEL R102, R80, R61, P0 ;  /* 0x0000003d50667207 */ /* 0x000fe20000000000 */
[----:B------:R-:W-:Y:S02]  /*27c60*/  IMAD.MOV.U32 R13, RZ, RZ, R114 ;  /* 0x000000ffff0d7224 */ /* 0x000fe400078e0072 */
[----:B------:R-:W-:-:S07]  /*27c70*/  IMAD.MOV.U32 R63, RZ, RZ, R14 ;  /* 0x000000ffff3f7224 */ /* 0x000fce00078e000e */
[----:B------:R-:W-:Y:S05]  /*27c80*/  WARPSYNC.COLLECTIVE R15, `(.L_x_6657) ;  /* 0x000000000f087348 */ /* 0x000fea0003c00000 */
[----:B------:R0:W1:Y:S02]  /*27c90*/  SHFL.IDX P6, R14, R13, R12, R11 ;  /* 0x0000000c0d0e7389 */ /* 0x00006400000c000b */
[----:B01----:R-:W-:Y:S01]  /*27ca0*/  ENDCOLLECTIVE ;  /* 0x000000000000791b */ /* 0x003fe20003800000 */
.L_x_6657:
[----:B------:R-:W-:Y:S01]  /*27cb0*/  IMAD.MOV.U32 R13, RZ, RZ, R110 ;  /* 0x000000ffff0d7224 */ /* 0x000fe200078e006e */
[----:B------:R-:W-:Y:S01]  /*27cc0*/  MOV R12, R5 ;  /* 0x00000005000c7202 */ /* 0x000fe20000000f00 */
[----:B------:R-:W-:-:S07]  /*27cd0*/  IMAD.MOV.U32 R65, RZ, RZ, R14 ;  /* 0x000000ffff417224 */ /* 0x000fce00078e000e */
[----:B------:R-:W-:Y:S05]  /*27ce0*/  WARPSYNC.COLLECTIVE R15, `(.L_x_6658) ;  /* 0x000000000f087348 */ /* 0x000fea0003c00000 */
[----:B------:R0:W1:Y:S02]  /*27cf0*/  SHFL.IDX P6, R14, R13, R12, R11 ;  /* 0x0000000c0d0e7389 */ /* 0x00006400000c000b */
[----:B01----:R-:W-:Y:S01]  /*27d00*/  ENDCOLLECTIVE ;  /* 0x000000000000791b */ /* 0x003fe20003800000 */
.L_x_6658:
[----:B------:R-:W-:Y:S01]  /*27d10*/  IMAD.MOV.U32 R13, RZ, RZ, R42 ;  /* 0x000000ffff0d7224 */ /* 0x000fe200078e002a */
[----:B------:R-:W-:Y:S02]  /*27d20*/  SEL R42, R47, R104, P0 ;  /* 0x000000682f2a7207 */ /* 0x000fe40000000000 */
[----:B------:R-:W-:Y:S02]  /*27d30*/  SEL R47, R49, R106, P0 ;  /* 0x0000006a312f7207 */ /* 0x000fe40000000000 */
[----:B------:R-:W-:Y:S01]  /*27d40*/  SEL R49, R106, R49, P0 ;  /* 0x000000316a317207 */ /* 0x000fe20000000000 */
[----:B------:R-:W-:-:S07]  /*27d50*/  IMAD.MOV.U32 R110, RZ, RZ, R14 ;  /* 0x000000ffff6e7224 */ /* 0x000fce00078e000e */
[----:B------:R-:W-:Y:S05]  /*27d60*/  WARPSYNC.COLLECTIVE R15, `(.L_x_6659) ;  /* 0x000000000f087348 */ /* 0x000fea0003c00000 */
[----:B------:R0:W1:Y:S02]  /*27d70*/  SHFL.IDX P6, R14, R13, R12, R11 ;  /* 0x0000000c0d0e7389 */ /* 0x00006400000c000b */
[----:B01----:R-:W-:Y:S01]  /*27d80*/  ENDCOLLECTIVE ;  /* 0x000000000000791b */ /* 0x003fe20003800000 */
.L_x_6659:
        /* <DEDUP_REMOVED lines=8> */
.L_x_6660:
[----:B------:R-:W-:Y:S02]  /*27e10*/  IMAD.MOV.U32 R13, RZ, RZ, R118 ;  /* 0x000000ffff0d7224 */ /* 0x000fe400078e0076 */
[----:B------:R-:W-:-:S07]  /*27e20*/  IMAD.MOV.U32 R67, RZ, RZ, R14 ;  /* 0x000000ffff437224 */ /* 0x000fce00078e000e */
[----:B------:R-:W-:Y:S05]  /*27e30*/  WARPSYNC.COLLECTIVE R15, `(.L_x_6661) ;  /* 0x000000000f087348 */ /* 0x000fea0003c00000 */
[----:B------:R0:W1:Y:S02]  /*27e40*/  SHFL.IDX P6, R14, R13, R12, R11 ;  /* 0x0000000c0d0e7389 */ /* 0x00006400000c000b */
[----:B01----:R-:W-:Y:S01]  /*27e50*/  ENDCOLLECTIVE ;  /* 0x000000000000791b */ /* 0x003fe20003800000 */
.L_x_6661:
[----:B------:R-:W-:Y:S01]  /*27e60*/  IMAD.MOV.U32 R13, RZ, RZ, R46 ;  /* 0x000000ffff0d7224 */ /* 0x000fe200078e002e */
[----:B------:R-:W-:Y:S01]  /*27e70*/  SEL R46, R51, R36, P0 ;  /* 0x00000024332e7207 */ /* 0x000fe20000000000 */
[----:B------:R-:W-:Y:S01]  /*27e80*/  IMAD.MOV.U32 R12, RZ, RZ, R5 ;  /* 0x000000ffff0c7224 */ /* 0x000fe200078e0005 */
[----:B------:R-:W-:Y:S02]  /*27e90*/  SEL R36, R55, R108, P0 ;  /* 0x0000006c37247207 */ /* 0x000fe40000000000 */
[----:B------:R-:W-:Y:S02]  /*27ea0*/  SEL R108, R108, R55, P0 ;  /* 0x000000376c6c7207 */ /* 0x000fe40000000000 */
[----:B------:R-:W-:Y:S02]  /*27eb0*/  SEL R51, R53, R86, P0 ;  /* 0x0000005635337207 */ /* 0x000fe40000000000 */
[----:B------:R-:W-:Y:S02]  /*27ec0*/  SEL R53, R86, R53, P0 ;  /* 0x0000003556357207 */ /* 0x000fe40000000000 */
[----:B------:R-:W-:-:S07]  /*27ed0*/  MOV R69, R14 ;  /* 0x0000000e00457202 */ /* 0x000fce0000000f00 */
[----:B------:R-:W-:Y:S05]  /*27ee0*/  WARPSYNC.COLLECTIVE R15, `(.L_x_6662) ;  /* 0x000000000f087348 */ /* 0x000fea0003c00000 */
[----:B------:R0:W1:Y:S02]  /*27ef0*/  SHFL.IDX P6, R14, R13, R12, R11 ;  /* 0x0000000c0d0e7389 */ /* 0x00006400000c000b */
[----:B01----:R-:W-:Y:S01]  /*27f00*/  ENDCOLLECTIVE ;  /* 0x000000000000791b */ /* 0x003fe20003800000 */
.L_x_6662:
[----:B------:R-:W-:Y:S02]  /*27f10*/  IMAD.MOV.U32 R13, RZ, RZ, R70 ;  /* 0x000000ffff0d7224 */ /* 0x000fe400078e0046 */
[----:B------:R-:W-:-:S07]  /*27f20*/  IMAD.MOV.U32 R118, RZ, RZ, R14 ;  /* 0x000000ffff767224 */ /* 0x000fce00078e000e */
[----:B------:R-:W-:Y:S05]  /*27f30*/  WARPSYNC.COLLECTIVE R15, `(.L_x_6663) ;  /* 0x000000000f087348 */ /* 0x000fea0003c00000 */
[----:B------:R0:W1:Y:S02]  /*27f40*/  SHFL.IDX P6, R14, R13, R12, R11 ;  /* 0x0000000c0d0e7389 */ /* 0x00006400000c000b */
[----:B01----:R-:W-:Y:S01]  /*27f50*/  ENDCOLLECTIVE ;  /* 0x000000000000791b */ /* 0x003fe20003800000 */
.L_x_6663:
        /* <DEDUP_REMOVED lines=8> */
.L_x_6664:
[----:B------:R-:W-:Y:S01]  /*27fe0*/  IMAD.MOV.U32 R13, RZ, RZ, R76 ;  /* 0x000000ffff0d7224 */ /* 0x000fe200078e004c */
[----:B------:R-:W-:-:S07]  /*27ff0*/  MOV R78, R14 ;  /* 0x0000000e004e7202 */ /* 0x000fce0000000f00 */
[----:B------:R-:W-:Y:S05]  /*28000*/  WARPSYNC.COLLECTIVE R15, `(.L_x_6665) ;  /* 0x000000000f087348 */ /* 0x000fea0003c00000 */
[----:B------:R0:W1:Y:S02]  /*28010*/  SHFL.IDX P6, R14, R13, R12, R11 ;  /* 0x0000000c0d0e7389 */ /* 0x00006400000c000b */
[----:B01----:R-:W-:Y:S01]  /*28020*/  ENDCOLLECTIVE ;  /* 0x000000000000791b */ /* 0x003fe20003800000 */
.L_x_6665:
[----:B------:R-:W-:Y:S01]  /*28030*/  IMAD.MOV.U32 R13, RZ, RZ, R40 ;  /* 0x000000ffff0d7224 */ /* 0x000fe200078e0028 */
[----:B------:R-:W-:Y:S01]  /*28040*/  SEL R40, R65, R114, P0 ;  /* 0x0000007241287207 */ /* 0x000fe20000000000 */
[----:B------:R-:W-:Y:S02]  /*28050*/  IMAD.MOV.U32 R12, RZ, RZ, R5 ;  /* 0x000000ffff0c7224 */ /* 0x000fe400078e0005 */
[----:B------:R-:W-:-:S07]  /*28060*/  IMAD.MOV.U32 R76, RZ, RZ, R14 ;  /* 0x000000ffff4c7224 */ /* 0x000fce00078e000e */
[----:B------:R-:W-:Y:S05]  /*28070*/  WARPSYNC.COLLECTIVE R15, `(.L_x_6666) ;  /* 0x000000000f087348 */ /* 0x000fea0003c00000 */
[----:B------:R0:W1:Y:S02]  /*28080*/  SHFL.IDX P6, R14, R13, R12, R11 ;  /* 0x0000000c0d0e7389 */ /* 0x00006400000c000b */
[----:B01----:R-:W-:Y:S01]  /*28090*/  ENDCOLLECTIVE ;  /* 0x000000000000791b */ /* 0x003fe20003800000 */
.L_x_6666:
[----:B------:R-:W-:Y:S01]  /*280a0*/  IMAD.MOV.U32 R13, RZ, RZ, R50 ;  /* 0x000000ffff0d7224 */ /* 0x000fe200078e0032 */
[----:B------:R-:W-:Y:S01]  /*280b0*/  SEL R50, R114, R65, P0 ;  /* 0x0000004172327207 */ /* 0x000fe20000000000 */
[----:B------:R-:W-:-:S07]  /*280c0*/  IMAD.MOV.U32 R71, RZ, RZ, R14 ;  /* 0x000000ffff477224 */ /* 0x000fce00078e000e */
[----:B------:R-:W-:Y:S05]  /*280d0*/  WARPSYNC.COLLECTIVE R15, `(.L_x_6667) ;  /* 0x000000000f087348 */ /* 0x000fea0003c00000 */
[----:B------:R0:W1:Y:S02]  /*280e0*/  SHFL.IDX P6, R14, R13, R12, R11 ;  /* 0x0000000c0d0e7389 */ /* 0x00006400000c000b */
[----:B01----:R-:W-:Y:S01]  /*280f0*/  ENDCOLLECTIVE ;  /* 0x000000000000791b */ /* 0x003fe20003800000 */
.L_x_6667:
        /* <DEDUP_REMOVED lines=8> */
.L_x_6668:
[----:B------:R-:W-:Y:S02]  /*28180*/  IMAD.MOV.U32 R13, RZ, RZ, R72 ;  /* 0x000000ffff0d7224 */ /* 0x000fe400078e0048 */
[----:B------:R-:W-:-:S07]  /*28190*/  IMAD.MOV.U32 R74, RZ, RZ, R14 ;  /* 0x000000ffff4a7224 */ /* 0x000fce00078e000e */
[----:B------:R-:W-:Y:S05]  /*281a0*/  WARPSYNC.COLLECTIVE R15, `(.L_x_6669) ;  /* 0x000000000f087348 */ /* 0x000fea0003c00000 */
[----:B------:R0:W1:Y:S02]  /*281b0*/  SHFL.IDX P6, R14, R13, R12, R11 ;  /* 0x0000000c0d0e7389 */ /* 0x00006400000c000b */
[----:B01----:R-:W-:Y:S01]  /*281c0*/  ENDCOLLECTIVE ;  /* 0x000000000000791b */ /* 0x003fe20003800000 */
.L_x_6669:
[----:B------:R-:W-:Y:S01]  /*281d0*/  IMAD.MOV.U32 R13, RZ, RZ, R60 ;  /* 0x000000ffff0d7224 */ /* 0x000fe200078e003c */
[----:B------:R-:W-:Y:S01]  /*281e0*/  SEL R60, R76, R73, P0 ;  /* 0x000000494c3c7207 */ /* 0x000fe20000000000 */
[----:B------:R-:W-:Y:S02]  /*281f0*/  IMAD.MOV.U32 R12, RZ, RZ, R5 ;  /* 0x000000ffff0c7224 */ /* 0x000fe400078e0005 */
[----:B------:R-:W-:-:S07]  /*28200*/  IMAD.MOV.U32 R72, RZ, RZ, R14 ;  /* 0x000000ffff487224 */ /* 0x000fce00078e000e */
[----:B------:R-:W-:Y:S05]  /*28210*/  WARPSYNC.COLLECTIVE R15, `(.L_x_6670) ;  /* 0x000000000f087348 */ /* 0x000fea0003c00000 */
[----:B------:R0:W1:Y:S02]  /*28220*/  SHFL.IDX P6, R14, R13, R12, R11 ;  /* 0x0000000c0d0e7389 */ /* 0x00006400000c000b */
[----:B01----:R-:W-:Y:S01]  /*28230*/  ENDCOLLECTIVE ;  /* 0x000000000000791b */ /* 0x003fe20003800000 */
.L_x_6670:
[----:B------:R-:W-:Y:S02]  /*28240*/  MOV R13, R56 ;  /* 0x00000038000d7202 */ /* 0x000fe40000000f00 */
[----:B------:R-:W-:Y:S01]  /*28250*/  SEL R56, R70, R69, P0 ;  /* 0x0000004546387207 */ /* 0x000fe20000000000 */
[----:B------:R-:W-:-:S07]  /*28260*/  IMAD.MOV.U32 R75, RZ, RZ, R14 ;  /* 0x000000ffff4b7224 */ /* 0x000fce00078e000e */
[----:B------:R-:W-:Y:S05]  /*28270*/  WARPSYNC.COLLECTIVE R15, `(.L_x_6671) ;  /* 0x000000000f087348 */ /* 0x000fea0003c00000 */
[----:B------:R0:W1:Y:S02]  /*28280*/  SHFL.IDX P6, R14, R13, R12, R11 ;  /* 0x0000000c0d0e7389 */ /* 0x00006400000c000b */
[----:B01----:R-:W-:Y:S01]  /*28290*/  ENDCOLLECTIVE ;  /* 0x000000000000791b */ /* 0x003fe20003800000 */
.L_x_6671:
[----:B------:R-:W-:Y:S01]  /*282a0*/  SEL R71, R75, R74, P0 ;  /* 0x0000004a4b477207 */ /* 0x000fe20000000000 */
[----:B------:R-:W-:Y:S02]  /*282b0*/  IMAD.MOV.U32 R13, RZ, RZ, R68 ;  /* 0x000000ffff0d7224 */ /* 0x000fe400078e0044 */
[----:B------:R-:W-:Y:S02]  /*282c0*/  IMAD.MOV.U32 R12, RZ, RZ, R7 ;  /* 0x000000ffff0c7224 */ /* 0x000fe400078e0007 */
[----:B------:R-:W-:-:S07]  /*282d0*/  IMAD.MOV.U32 R77, RZ, RZ, R14 ;  /* 0x000000ffff4d7224 */ /* 0x000fce00078e000e */
[----:B------:R-:W-:Y:S05]  /*282e0*/  WARPSYNC.COLLECTIVE R15, `(.L_x_6672) ;  /* 0x000000000f087348 */ /* 0x000fea0003c00000 */
[----:B------:R0:W1:Y:S02]  /*282f0*/  SHFL.IDX P6, R14, R13, R12, R11 ;  /* 0x0000000c0d0e7389 */ /* 0x00006400000c000b */
[----:B01----:R-:W-:Y:S01]  /*28300*/  ENDCOLLECTIVE ;  /* 0x000000000000791b */ /* 0x003fe20003800000 */
.L_x_6672:
[----:B------:R-:W-:Y:S02]  /*28310*/  IMAD.MOV.U32 R13, RZ, RZ, R66 ;  /* 0x000000ffff0d7224 */ /* 0x000fe400078e0042 */
[----:B------:R-:W-:-:S07]  /*28320*/  IMAD.MOV.U32 R9, RZ, RZ, R14 ;  /* 0x000000ffff097224 */ /* 0x000fce00078e000e */
[----:B------:R-:W-:Y:S05]  /*28330*/  WARPSYNC.COLLECTIVE R15, `(.L_x_6673) ;  /* 0x000000000f087348 */ /* 0x000fea0003c00000 */
[----:B------:R0:W1:Y:S02]  /*28340*/  SHFL.IDX P6, R14, R13, R12, R11 ;  /* 0x0000000c0d0e7389 */ /* 0x00006400000c000b */
[----:B01----:R-:W-:Y:S01]  /*28350*/  ENDCOLLECTIVE ;  /* 0x000000000000791b */ /* 0x003fe20003800000 */
.L_x_6673:
[----:B------:R-:W-:Y:S01]  /*28360*/  IMAD.MOV.U32 R13, RZ, RZ, R54 ;  /* 0x000000ffff0d7224 */ /* 0x000fe200078e0036 */
[----:B------:R-:W-:Y:S02]  /*28370*/  MOV R12, R5 ;  /* 0x00000005000c7202 */ /* 0x000fe40000000f00 */
[----:B------:R-:W-:Y:S02]  /*28380*/  SEL R54, R69, R70, P0 ;  /* 0x0000004645367207 */ /* 0x000fe40000000000 */
[----:B------:R-:W-:Y:S02]  /*28390*/  SEL R69, R74, R75, P0 ;  /* 0x0000004b4a457207 */ /* 0x000fe40000000000 */
[----:B------:R-:W-:Y:S01]  /*283a0*/  SEL R70, R77, R72, P0 ;  /* 0x000000484d467207 */ /* 0x000fe20000000000 */
[----:B------:R-:W-:-:S07]  /*283b0*/  IMAD.MOV.U32 R25, RZ, RZ, R14 ;  /* 0x000000ffff197224 */ /* 0x000fce00078e000e */
[----:B------:R-:W-:Y:S05]  /*283c0*/  WARPSYNC.COLLECTIVE R15, `(.L_x_6674) ;  /* 0x000000000f087348 */ /* 0x000fea0003c00000 */
[----:B------:R0:W1:Y:S02]  /*283d0*/  SHFL.IDX P6, R14, R13, R12, R11 ;  /* 0x0000000c0d0e7389 */ /* 0x00006400000c000b */
[----:B01----:R-:W-:Y:S01]  /*283e0*/  ENDCOLLECTIVE ;  /* 0x000000000000791b */ /* 0x003fe20003800000 */
.L_x_6674:
[----:B------:R-:W-:Y:S01]  /*283f0*/  IMAD.MOV.U32 R13, RZ, RZ, R52 ;  /* 0x000000ffff0d7224 */ /* 0x000fe200078e0034 */
[----:B------:R-:W-:Y:S01]  /*28400*/  SEL R52, R72, R77, P0 ;  /* 0x0000004d48347207 */ /* 0x000fe20000000000 */
[----:B------:R-:W-:-:S07]  /*28410*/  IMAD.MOV.U32 R66, RZ, RZ, R14 ;  /* 0x000000ffff427224 */ /* 0x000fce00078e000e */
[----:B------:R-:W-:Y:S05]  /*28420*/  WARPSYNC.COLLECTIVE R15, `(.L_x_6675) ;  /* 0x000000000f087348 */ /* 0x000fea0003c00000 */
[----:B------:R0:W1:Y:S02]  /*28430*/  SHFL.IDX P6, R14, R13, R12, R11 ;  /* 0x0000000c0d0e7389 */ /* 0x00006400000c000b */
[----:B01----:R-:W-:Y:S01]  /*28440*/  ENDCOLLECTIVE ;  /* 0x000000000000791b */ /* 0x003fe20003800000 */
.L_x_6675:
[----:B------:R-:W-:Y:S01]  /*28450*/  SEL R75, R66, R9, P0 ;  /* 0x00000009424b7207 */ /* 0x000fe20000000000 */
[----:B------:R-:W-:Y:S02]  /*28460*/  IMAD.MOV.U32 R13, RZ, RZ, R64 ;  /* 0x000000ffff0d7224 */ /* 0x000fe400078e0040 */
[----:B------:R-:W-:Y:S02]  /*28470*/  IMAD.MOV.U32 R12, RZ, RZ, R7 ;  /* 0x000000ffff0c7224 */ /* 0x000fe400078e0007 */
[----:B------:R-:W-:-:S07]  /*28480*/  IMAD.MOV.U32 R68, RZ, RZ, R14 ;  /* 0x000000ffff447224 */ /* 0x000fce00078e000e */
[----:B------:R-:W-:Y:S05]  /*28490*/  WARPSYNC.COLLECTIVE R15, `(.L_x_6676) ;  /* 0x000000000f087348 */ /* 0x000fea0003c00000 */
[----:B------:R0:W1:Y:S02]  /*284a0*/  SHFL.IDX P6, R14, R13, R12, R11 ;  /* 0x0000000c0d0e7389 */ /* 0x00006400000c000b */
[----:B01----:R-:W-:Y:S01]  /*284b0*/  ENDCOLLECTIVE ;  /* 0x000000000000791b */ /* 0x003fe20003800000 */
.L_x_6676:
        /* <DEDUP_REMOVED lines=9> */
.L_x_6677:
[----:B------:R-:W-:Y:S02]  /*28550*/  IMAD.MOV.U32 R13, RZ, RZ, R30 ;  /* 0x000000ffff0d7224 */ /* 0x000fe400078e001e */
[----:B------:R-:W-:Y:S01]  /*28560*/  IMAD.MOV.U32 R12, RZ, RZ, R5 ;  /* 0x000000ffff0c7224 */ /* 0x000fe200078e0005 */
[----:B------:R-:W-:-:S07]  /*28570*/  MOV R29, R14 ;  /* 0x0000000e001d7202 */ /* 0x000fce0000000f00 */
[----:B------:R-:W-:Y:S05]  /*28580*/  WARPSYNC.COLLECTIVE R15, `(.L_x_6678) ;  /* 0x000000000f087348 */ /* 0x000fea0003c00000 */
[----:B------:R0:W1:Y:S02]  /*28590*/  SHFL.IDX P6, R14, R13, R12, R11 ;  /* 0x0000000c0d0e7389 */ /* 0x00006400000c000b */
[----:B01----:R-:W-:Y:S01]  /*285a0*/  ENDCOLLECTIVE ;  /* 0x000000000000791b */ /* 0x003fe20003800000 */
.L_x_6678:
[----:B------:R-:W-:Y:S02]  /*285b0*/  IMAD.MOV.U32 R13, RZ, RZ, R28 ;  /* 0x000000ffff0d7224 */ /* 0x000fe400078e001c */
[----:B------:R-:W-:-:S07]  /*285c0*/  IMAD.MOV.U32 R30, RZ, RZ, R14 ;  /* 0x000000ffff1e7224 */ /* 0x000fce00078e000e */
[----:B------:R-:W-:Y:S05]  /*285d0*/  WARPSYNC.COLLECTIVE R15, `(.L_x_6679) ;  /* 0x000000000f087348 */ /* 0x000fea0003c00000 */
[----:B------:R0:W1:Y:S02]  /*285e0*/  SHFL.IDX P6, R14, R13, R12, R11 ;  /* 0x0000000c0d0e7389 */ /* 0x00006400000c000b */
[----:B01----:R-:W-:Y:S01]  /*285f0*/  ENDCOLLECTIVE ;  /* 0x000000000000791b */ /* 0x003fe20003800000 */
.L_x_6679:
        /* <DEDUP_REMOVED lines=8> */
.L_x_6680:
[----:B------:R-:W-:Y:S02]  /*28680*/  SEL R76, R29, R28, P0 ;  /* 0x0000001c1d4c7207 */ /* 0x000fe40000000000 */
[----:B------:R-:W-:Y:S01]  /*28690*/  SEL R114, R28, R29, P0 ;  /* 0x0000001d1c727207 */ /* 0x000fe20000000000 */
[----:B------:R-:W-:Y:S01]  /*286a0*/  IMAD.MOV.U32 R13, RZ, RZ, R32 ;  /* 0x000000ffff0d7224 */ /* 0x000fe200078e0020 */
[----:B------:R-:W-:-:S07]  /*286b0*/  MOV R34, R14 ;  /* 0x0000000e00227202 */ /* 0x000fce0000000f00 */
[----:B------:R-:W-:Y:S05]  /*286c0*/  WARPSYNC.COLLECTIVE R15, `(.L_x_6681) ;  /* 0x000000000f087348 */ /* 0x000fea0003c00000 */
[----:B------:R0:W1:Y:S02]  /*286d0*/  SHFL.IDX P6, R14, R13, R12, R11 ;  /* 0x0000000c0d0e7389 */ /* 0x00006400000c000b */
[----:B01----:R-:W-:Y:S01]  /*286e0*/  ENDCOLLECTIVE ;  /* 0x000000000000791b */ /* 0x003fe20003800000 */
.L_x_6681:
[----:B------:R-:W-:Y:S02]  /*286f0*/  IMAD.MOV.U32 R13, RZ, RZ, R26 ;  /* 0x000000ffff0d7224 */ /* 0x000fe400078e001a */
[----:B------:R-:W-:Y:S02]  /*28700*/  IMAD.MOV.U32 R12, RZ, RZ, R5 ;  /* 0x000000ffff0c7224 */ /* 0x000fe400078e0005 */
[----:B------:R-:W-:-:S07]  /*28710*/  IMAD.MOV.U32 R32, RZ, RZ, R14 ;  /* 0x000000ffff207224 */ /* 0x000fce00078e000e */
[----:B------:R-:W-:Y:S05]  /*28720*/  WARPSYNC.COLLECTIVE R15, `(.L_x_6682) ;  /* 0x000000000f087348 */ /* 0x000fea0003c00000 */
[----:B------:R0:W1:Y:S02]  /*28730*/  SHFL.IDX P6, R14, R13, R12, R11 ;  /* 0x0000000c0d0e7389 */ /* 0x00006400000c000b */
[----:B01----:R-:W-:Y:S01]  /*28740*/  ENDCOLLECTIVE ;  /* 0x000000000000791b */ /* 0x003fe20003800000 */
.L_x_6682:
[----:B------:R-:W-:Y:S02]  /*28750*/  IMAD.MOV.U32 R13, RZ, RZ, R24 ;  /* 0x000000ffff0d7224 */ /* 0x000fe400078e0018 */
[----:B------:R-:W-:-:S07]  /*28760*/  IMAD.MOV.U32 R109, RZ, RZ, R14 ;  /* 0x000000ffff6d7224 */ /* 0x000fce00078e000e */
[----:B------:R-:W-:Y:S05]  /*28770*/  WARPSYNC.COLLECTIVE R15, `(.L_x_6683) ;  /* 0x000000000f087348 */ /* 0x000fea0003c00000 */
[----:B------:R0:W1:Y:S02]  /*28780*/  SHFL.IDX P6, R14, R13, R12, R11 ;  /* 0x0000000c0d0e7389 */ /* 0x00006400000c000b */
[----:B01----:R-:W-:Y:S01]  /*28790*/  ENDCOLLECTIVE ;  /* 0x000000000000791b */ /* 0x003fe20003800000 */
.L_x_6683:
[----:B------:R-:W-:Y:S02]  /*287a0*/  SEL R119, R34, R109, P0 ;  /* 0x0000006d22777207 */ /* 0x000fe40000000000 */
[----:B------:R-:W-:Y:S01]  /*287b0*/  SEL R125, R109, R34, P0 ;  /* 0x000000226d7d7207 */ /* 0x000fe20000000000 */
[----:B------:R-:W-:Y:S01]  /*287c0*/  IMAD.MOV.U32 R109, RZ, RZ, RZ ;  /* 0x000000ffff6d7224 */ /* 0x000fe200078e00ff */
[----:B------:R-:W-:Y:S01]  /*287d0*/  MOV R13, R10 ;  /* 0x0000000a000d7202 */ /* 0x000fe20000000f00 */
[----:B------:R-:W-:Y:S02]  /*287e0*/  IMAD.MOV.U32 R12, RZ, RZ, R7 ;  /* 0x000000ffff0c7224 */ /* 0x000fe400078e0007 */
[----:B------:R-:W-:-:S07]  /*287f0*/  IMAD.MOV.U32 R111, RZ, RZ, R14 ;  /* 0x000000ffff6f7224 */ /* 0x000fce00078e000e */
[----:B------:R-:W-:Y:S05]  /*28800*/  WARPSYNC.COLLECTIVE R15, `(.L_x_6684) ;  /* 0x000000000f087348 */ /* 0x000fea0003c00000 */
[----:B------:R0:W1:Y:S02]  /*28810*/  SHFL.IDX P6, R14, R13, R12, R11 ;  /* 0x0000000c0d0e7389 */ /* 0x00006400000c000b */
[----:B01----:R-:W-:Y:S01]  /*28820*/  ENDCOLLECTIVE ;  /* 0x000000000000791b */ /* 0x003fe20003800000 */
.L_x_6684:
[----:B------:R-:W-:Y:S02]  /*28830*/  SEL R118, R32, R111, P0 ;  /* 0x0000006f20767207 */ /* 0x000fe40000000000 */
[----:B------:R-:W-:Y:S01]  /*28840*/  SEL R124, R111, R32, P0 ;  /* 0x000000206f7c7207 */ /* 0x000fe20000000000 */
[----:B------:R-:W-:Y:S02]  /*28850*/  IMAD.MOV.U32 R13, RZ, RZ, R4 ;  /* 0x000000ffff0d7224 */ /* 0x000fe400078e0004 */
[----:B------:R-:W-:-:S07]  /*28860*/  IMAD.MOV.U32 R10, RZ, RZ, R14 ;  /* 0x000000ffff0a7224 */ /* 0x000fce00078e000e */
[----:B------:R-:W-:Y:S05]  /*28870*/  WARPSYNC.COLLECTIVE R15, `(.L_x_6685) ;  /* 0x000000000f087348 */ /* 0x000fea0003c00000 */
[----:B------:R0:W1:Y:S02]  /*28880*/  SHFL.IDX P6, R14, R13, R12, R11 ;  /* 0x0000000c0d0e7389 */ /* 0x00006400000c000b */
[----:B01----:R-:W-:Y:S01]  /*28890*/  ENDCOLLECTIVE ;  /* 0x000000000000791b */ /* 0x003fe20003800000 */
.L_x_6685:
[----:B------:R-:W-:Y:S02]  /*288a0*/  IMAD.MOV.U32 R13, RZ, RZ, R8 ;  /* 0x000000ffff0d7224 */ /* 0x000fe400078e0008 */
[----:B------:R-:W-:Y:S02]  /*288b0*/  IMAD.MOV.U32 R12, RZ, RZ, R5 ;  /* 0x000000ffff0c7224 */ /* 0x000fe400078e0005 */
[----:B------:R-:W-:-:S07]  /*288c0*/  IMAD.MOV.U32 R4, RZ, RZ, R14 ;  /* 0x000000ffff047224 */ /* 0x000fce00078e000e */
[----:B------:R-:W-:Y:S05]  /*288d0*/  WARPSYNC.COLLECTIVE R15, `(.L_x_6686) ;  /* 0x000000000f087348 */ /* 0x000fea0003c00000 */
[----:B------:R0:W1:Y:S02]  /*288e0*/  SHFL.IDX P6, R14, R13, R12, R11 ;  /* 0x0000000c0d0e7389 */ /* 0x00006400000c000b */
[----:B01----:R-:W-:Y:S01]  /*288f0*/  ENDCOLLECTIVE ;  /* 0x000000000000791b */ /* 0x003fe20003800000 */
.L_x_6686:
[----:B------:R-:W-:Y:S01]  /*28900*/  MOV R13, R6 ;  /* 0x00000006000d7202 */ /* 0x000fe20000000f00 */
[----:B------:R-:W-:-:S07]  /*28910*/  IMAD.MOV.U32 R7, RZ, RZ, R14 ;  /* 0x000000ffff077224 */ /* 0x000fce00078e000e */
[----:B------:R-:W-:Y:S05]  /*28920*/  WARPSYNC.COLLECTIVE R15, `(.L_x_6687) ;  /* 0x000000000f087348 */ /* 0x000fea0003c00000 */
[----:B------:R0:W1:Y:S02]  /*28930*/  SHFL.IDX P6, R14, R13, R12, R11 ;  /* 0x0000000c0d0e7389 */ /* 0x00006400000c000b */
[----:B01----:R-:W-:Y:S01]  /*28940*/  ENDCOLLECTIVE ;  /* 0x000000000000791b */ /* 0x003fe20003800000 */
.L_x_6687:
[----:B------:R-:W-:Y:S05]  /*28950*/  BRA `(.L_x_6688) ;  /* 0xffffff3000547947 */ /* 0x000fea000383ffff */
.L_x_6448:
[----:B------:R-:W-:Y:S02]  /*28960*/  IMAD.MOV.U32 R13, RZ, RZ, R3 ;  /* 0x000000ffff0d7224 */ /* 0x000fe400078e0003 */
[----:B------:R-:W-:Y:S02]  /*28970*/  IMAD.MOV.U32 R12, RZ, RZ, RZ ;  /* 0x000000ffff0c7224 */ /* 0x000fe400078e00ff */
[----:B------:R-:W-:Y:S02]  /*28980*/  IMAD.MOV.U32 R11, RZ, RZ, 0x181f ;  /* 0x0000181fff0b7424 */ /* 0x000fe400078e00ff */
[----:B------:R-:W-:-:S07]  /*28990*/  IMAD.MOV.U32 R15, RZ, RZ, -0x1 ;  /* 0xffffffffff0f7424 */ /* 0x000fce00078e00ff */
[----:B-----5:R-:W-:Y:S05]  /*289a0*/  WARPSYNC.COLLECTIVE R15, `(.L_x_6689) ;  /* 0x000000000f087348 */ /* 0x020fea0003c00000 */
[----:B------:R0:W1:Y:S02]  /*289b0*/  SHFL.IDX P6, R14, R13, R12, R11 ;  /* 0x0000000c0d0e7389 */ /* 0x00006400000c000b */
[----:B01---5:R-:W-:Y:S01]  /*289c0*/  ENDCOLLECTIVE ;  /* 0x000000000000791b */ /* 0x023fe20003800000 */
.L_x_6689:
[----:B------:R-:W-:Y:S02]  /*289d0*/  IMAD.MOV.U32 R13, RZ, RZ, R2 ;  /* 0x000000ffff0d7224 */ /* 0x000fe400078e0002 */
[----:B------:R-:W-:-:S07]  /*289e0*/  IMAD.MOV.U32 R0, RZ, RZ, R14 ;  /* 0x000000ffff007224 */ /* 0x000fce00078e000e */
[----:B------:R-:W-:Y:S05]  /*289f0*/  WARPSYNC.COLLECTIVE R15, `(.L_x_6690) ;  /* 0x000000000f087348 */ /* 0x000fea0003c00000 */
[----:B------:R0:W1:Y:S02]  /*28a00*/  SHFL.IDX P6, R14, R13, R12, R11 ;  /* 0x0000000c0d0e7389 */ /* 0x00006400000c000b */
[----:B01----:R-:W-:Y:S01]  /*28a10*/  ENDCOLLECTIVE ;  /* 0x000000000000791b */ /* 0x003fe20003800000 */
.L_x_6690:
[----:B------:R-:W-:Y:S05]  /*28a20*/  BRA `(.L_x_6691) ;  /* 0xffffff4000107947 */ /* 0x000fea000383ffff */
.L_x_6451:
[----:B------:R-:W-:Y:S01]  /*28a30*/  BSSY B1, `(.L_x_6692) ;  /* 0x0000008000017945 */ /* 0x000fe20003800000 */
[----:B------:R-:W-:Y:S01]  /*28a40*/  MOV R13, R3 ;  /* 0x00000003000d7202 */ /* 0x000fe20000000f00 */
[----:B------:R-:W-:Y:S02]  /*28a50*/  IMAD.MOV.U32 R12, RZ, RZ, 0x1 ;  /* 0x00000001ff0c7424 */ /* 0x000fe400078e00ff */
[----:B------:R-:W-:Y:S02]  /*28a60*/  IMAD.MOV.U32 R11, RZ, RZ, 0x181f ;  /* 0x0000181fff0b7424 */ /* 0x000fe400078e00ff */
[----:B---3--:R-:W-:-:S07]  /*28a70*/  IMAD.MOV.U32 R15, RZ, RZ, -0x1 ;  /* 0xffffffffff0f7424 */ /* 0x008fce00078e00ff */
[----:B012--5:R-:W-:Y:S05]  /*28a80*/  WARPSYNC.COLLECTIVE R15, `(.L_x_6693) ;  /* 0x000000000f087348 */ /* 0x027fea0003c00000 */
[----:B--2---:R2:W3:Y:S02]  /*28a90*/  SHFL.IDX P6, R14, R13, R12, R11 ;  /* 0x0000000c0d0e7389 */ /* 0x0044e400000c000b */
[----:B0123-5:R-:W-:Y:S01]  /*28aa0*/  ENDCOLLECTIVE ;  /* 0x000000000000791b */ /* 0x02ffe20003800000 */
.L_x_6693:
[----:B------:R-:W-:Y:S05]  /*28ab0*/  BSYNC B1 ;  /* 0x0000000000017941 */ /* 0x000fea0003800000 */
.L_x_6692:
        /* <DEDUP_REMOVED lines=8> */
.L_x_6694:
[----:B------:R-:W-:Y:S05]  /*28b40*/  BRA `(.L_x_6695) ;  /* 0xffffff40001c7947 */ /* 0x000fea000383ffff */
.L_x_6454:
        /* <DEDUP_REMOVED lines=8> */
.L_x_6697:
[----:B------:R-:W-:Y:S05]  /*28bd0*/  BSYNC B1 ;  /* 0x0000000000017941 */ /* 0x000fea0003800000 */
.L_x_6696:
        /* <DEDUP_REMOVED lines=8> */
.L_x_6698:
[----:B------:R-:W-:Y:S05]  /*28c60*/  BRA `(.L_x_6699) ;  /* 0xffffff4000287947 */ /* 0x000fea000383ffff */
.L_x_6457:
        /* <DEDUP_REMOVED lines=8> */
.L_x_6701:
[----:B------:R-:W-:Y:S05]  /*28cf0*/  BSYNC B1 ;  /* 0x0000000000017941 */ /* 0x000fea0003800000 */
.L_x_6700:
        /* <DEDUP_REMOVED lines=8> */
.L_x_6702:
[----:B------:R-:W-:Y:S05]  /*28d80*/  BRA `(.L_x_6703) ;  /* 0xffffff4000347947 */ /* 0x000fea000383ffff */
.L_x_6459:
[----:B------:R-:W-:Y:S02]  /*28d90*/  IMAD.MOV.U32 R13, RZ, RZ, R6 ;  /* 0x000000ffff0d7224 */ /* 0x000fe400078e0006 */
[----:B------:R-:W-:Y:S02]  /*28da0*/  IMAD.MOV.U32 R12, RZ, RZ, RZ ;  /* 0x000000ffff0c7224 */ /* 0x000fe400078e00ff */
[----:B------:R-:W-:Y:S02]  /*28db0*/  IMAD.MOV.U32 R11, RZ, RZ, 0x1c1f ;  /* 0x00001c1fff0b7424 */ /* 0x000fe400078e00ff */
[----:B------:R-:W-:-:S07]  /*28dc0*/  IMAD.MOV.U32 R15, RZ, RZ, -0x1 ;  /* 0xffffffffff0f7424 */ /* 0x000fce00078e00ff */
[----:B------:R-:W-:Y:S05]  /*28dd0*/  WARPSYNC.COLLECTIVE R15, `(.L_x_6704) ;  /* 0x000000000f087348 */ /* 0x000fea0003c00000 */
[----:B------:R0:W1:Y:S02]  /*28de0*/  SHFL.IDX P6, R14, R13, R12, R11 ;  /* 0x0000000c0d0e7389 */ /* 0x00006400000c000b */
[----:B01----:R-:W-:Y:S01]  /*28df0*/  ENDCOLLECTIVE ;  /* 0x000000000000791b */ /* 0x003fe20003800000 */
.L_x_6704:
[----:B------:R-:W-:Y:S01]  /*28e00*/  MOV R13, R4 ;  /* 0x00000004000d7202 */ /* 0x000fe20000000f00 */
[----:B------:R-:W-:-:S07]  /*28e10*/  IMAD.MOV.U32 R5, RZ, RZ, R14 ;  /* 0x000000ffff057224 */ /* 0x000fce00078e000e */
[----:B------:R-:W-:Y:S05]  /*28e20*/  WARPSYNC.COLLECTIVE R15, `(.L_x_6705) ;  /* 0x000000000f087348 */ /* 0x000fea0003c00000 */
[----:B------:R0:W1:Y:S02]  /*28e30*/  SHFL.IDX P6, R14, R13, R12, R11 ;  /* 0x0000000c0d0e7389 */ /* 0x00006400000c000b */
[----:B01----:R-:W-:Y:S01]  /*28e40*/  ENDCOLLECTIVE ;  /* 0x000000000000791b */ /* 0x003fe20003800000 */
.L_x_6705:
[----:B------:R-:W-:Y:S05]  /*28e50*/  BRA `(.L_x_6706) ;  /* 0xffffff4400587947 */ /* 0x000fea000383ffff */
.L_x_6462:
[----:B------:R-:W-:Y:S01]  /*28e60*/  BSSY B1, `(.L_x_6707) ;  /* 0x0000008000017945 */ /* 0x000fe20003800000 */
[----:B0-----:R-:W-:Y:S02]  /*28e70*/  IMAD.MOV.U32 R13, RZ, RZ, R6 ;  /* 0x000000ffff0d7224 */ /* 0x001fe400078e0006 */
[----:B------:R-:W-:Y:S02]  /*28e80*/  IMAD.MOV.U32 R12, RZ, RZ, 0x1 ;  /* 0x00000001ff0c7424 */ /* 0x000fe400078e00ff */
[----:B------:R-:W-:Y:S02]  /*28e90*/  IMAD.MOV.U32 R11, RZ, RZ, 0x1c1f ;  /* 0x00001c1fff0b7424 */ /* 0x000fe400078e00ff */
[----:B------:R-:W-:-:S07]  /*28ea0*/  IMAD.MOV.U32 R15, RZ, RZ, -0x1 ;  /* 0xffffffffff0f7424 */ /* 0x000fce00078e00ff */
[----:B-12---:R-:W-:Y:S05]  /*28eb0*/  WARPSYNC.COLLECTIVE R15, `(.L_x_6708) ;  /* 0x000000000f087348 */ /* 0x006fea0003c00000 */
[----:B--2---:R0:W2:Y:S02]  /*28ec0*/  SHFL.IDX P6, R14, R13, R12, R11 ;  /* 0x0000000c0d0e7389 */ /* 0x0040a400000c000b */
[----:B012---:R-:W-:Y:S01]  /*28ed0*/  ENDCOLLECTIVE ;  /* 0x000000000000791b */ /* 0x007fe20003800000 */
.L_x_6708:
[----:B------:R-:W-:Y:S05]  /*28ee0*/  BSYNC B1 ;  /* 0x0000000000017941 */ /* 0x000fea0003800000 */
.L_x_6707:
        /* <DEDUP_REMOVED lines=8> */
.L_x_6709:
[----:B------:R-:W-:Y:S05]  /*28f70*/  BRA `(.L_x_6710) ;  /* 0xffffff48007c7947 */ /* 0x000fea000383ffff */
.L_x_6466:
[----:B------:R-:W-:Y:S02]  /*28f80*/  IMAD.MOV.U32 R13, RZ, RZ, R3 ;  /* 0x000000ffff0d7224 */ /* 0x000fe400078e0003 */
[----:B------:R-:W-:Y:S02]  /*28f90*/  IMAD.MOV.U32 R12, RZ, RZ, RZ ;  /* 0x000000ffff0c7224 */ /* 0x000fe400078e00ff */
[----:B------:R-:W-:Y:S02]  /*28fa0*/  IMAD.MOV.U32 R11, RZ, RZ, 0x181f ;  /* 0x0000181fff0b7424 */ /* 0x000fe400078e00ff */
[----:B------:R-:W-:-:S07]  /*28fb0*/  IMAD.MOV.U32 R15, RZ, RZ, -0x1 ;  /* 0xffffffffff0f7424 */ /* 0x000fce00078e00ff */
[----:B------:R-:W-:Y:S05]  /*28fc0*/  WARPSYNC.COLLECTIVE R15, `(.L_x_6711) ;  /* 0x000000000f087348 */ /* 0x000fea0003c00000 */
[----:B------:R0:W1:Y:S02]  /*28fd0*/  SHFL.IDX P6, R14, R13, R12, R11 ;  /* 0x0000000c0d0e7389 */ /* 0x00006400000c000b */
[----:B01----:R-:W-:Y:S01]  /*28fe0*/  ENDCOLLECTIVE ;  /* 0x000000000000791b */ /* 0x003fe20003800000 */
.L_x_6711:
[----:B------:R-:W-:Y:S02]  /*28ff0*/  IMAD.MOV.U32 R13, RZ, RZ, R2 ;  /* 0x000000ffff0d7224 */ /* 0x000fe400078e0002 */
[----:B------:R-:W-:-:S07]  /*29000*/  IMAD.MOV.U32 R0, RZ, RZ, R14 ;  /* 0x000000ffff007224 */ /* 0x000fce00078e000e */
[----:B------:R-:W-:Y:S05]  /*29010*/  WARPSYNC.COLLECTIVE R15, `(.L_x_6712) ;  /* 0x000000000f087348 */ /* 0x000fea0003c00000 */
[----:B------:R0:W1:Y:S02]  /*29020*/  SHFL.IDX P6, R14, R13, R12, R11 ;  /* 0x0000000c0d0e7389 */ /* 0x00006400000c000b */
[----:B01----:R-:W-:Y:S01]  /*29030*/  ENDCOLLECTIVE ;  /* 0x000000000000791b */ /* 0x003fe20003800000 */
.L_x_6712:
[----:B------:R-:W-:Y:S05]  /*29040*/  BRA `(.L_x_6713) ;  /* 0xffffff5400cc7947 */ /* 0x000fea000383ffff */
.L_x_6469:
[----:B------:R-:W-:Y:S01]  /*29050*/  BSSY B1, `(.L_x_6714) ;  /* 0x0000008000017945 */ /* 0x000fe20003800000 */
[----:B------:R-:W-:Y:S01]  /*29060*/  MOV R13, R3 ;  /* 0x00000003000d7202 */ /* 0x000fe20000000f00 */
[----:B------:R-:W-:Y:S02]  /*29070*/  IMAD.MOV.U32 R12, RZ, RZ, 0x1 ;  /* 0x00000001ff0c7424 */ /* 0x000fe400078e00ff */
[----:B------:R-:W-:Y:S02]  /*29080*/  IMAD.MOV.U32 R11, RZ, RZ, 0x181f ;  /* 0x0000181fff0b7424 */ /* 0x000fe400078e00ff */
[----:B---3--:R-:W-:-:S07]  /*29090*/  IMAD.MOV.U32 R15, RZ, RZ, -0x1 ;  /* 0xffffffffff0f7424 */ /* 0x008fce00078e00ff */
[----:B012---:R-:W-:Y:S05]  /*290a0*/  WARPSYNC.COLLECTIVE R15, `(.L_x_6715) ;  /* 0x000000000f087348 */ /* 0x007fea0003c00000 */
[----:B--2---:R2:W3:Y:S02]  /*290b0*/  SHFL.IDX P6, R14, R13, R12, R11 ;  /* 0x0000000c0d0e7389 */ /* 0x0044e400000c000b */
[----:B0123--:R-:W-:Y:S01]  /*290c0*/  ENDCOLLECTIVE ;  /* 0x000000000000791b */ /* 0x00ffe20003800000 */
.L_x_6715:
[----:B------:R-:W-:Y:S05]  /*290d0*/  BSYNC B1 ;  /* 0x0000000000017941 */ /* 0x000fea0003800000 */
.L_x_6714:
        /* <DEDUP_REMOVED lines=8> */
.L_x_6716:
[----:B------:R-:W-:Y:S05]  /*29160*/  BRA `(.L_x_6717) ;  /* 0xffffff5400e07947 */ /* 0x000fea000383ffff */
.L_x_6472:
        /* <DEDUP_REMOVED lines=8> */
.L_x_6719:
[----:B------:R-:W-:Y:S05]  /*291f0*/  BSYNC B1 ;  /* 0x0000000000017941 */ /* 0x000fea0003800000 */
.L_x_6718:
        /* <DEDUP_REMOVED lines=8> */
.L_x_6720:
[----:B------:R-:W-:Y:S05]  /*29280*/  BRA `(.L_x_6721) ;  /* 0xffffff5400f07947 */ /* 0x000fea000383ffff */
.L_x_6475:
        /* <DEDUP_REMOVED lines=8> */
.L_x_6723:
[----:B------:R-:W-:Y:S05]  /*29310*/  BSYNC B1 ;  /* 0x0000000000017941 */ /* 0x000fea0003800000 */
.L_x_6722:
        /* <DEDUP_REMOVED lines=8> */
.L_x_6724:
[----:B------:R-:W-:Y:S05]  /*293a0*/  BRA `(.L_x_6725) ;  /* 0xffffff5800007947 */ /* 0x000fea000383ffff */
.L_x_6492:
        /* <DEDUP_REMOVED lines=11> */
.L_x_6727:
[----:B------:R-:W-:Y:S05]  /*29460*/  BSYNC B1 ;  /* 0x0000000000017941 */ /* 0x000fea0003800000 */
.L_x_6726:
[----:B------:R-:W-:Y:S05]  /*29470*/  BRA `(.L_x_6728) ;  /* 0xffffff7000b07947 */ /* 0x000fea000383ffff */
.L_x_6494:
[----:B------:R-:W-:Y:S01]  /*29480*/  BSSY B1, `(.L_x_6729) ;  /* 0x0000006000017945 */ /* 0x000fe20003800000 */
[----:B------:R-:W-:-:S07]  /*29490*/  IMAD.MOV.U32 R15, RZ, RZ, -0x1 ;  /* 0xffffffffff0f7424 */ /* 0x000fce00078e00ff */
[----:B0-----:R-:W-:Y:S05]  /*294a0*/  WARPSYNC.COLLECTIVE R15, `(.L_x_6730) ;  /* 0x000000000f0c7348 */ /* 0x001fea0003c00000 */
[----:B------:R-:W-:Y:S02]  /*294b0*/  ELECT P6, UR62, PT ;  /* 0x00000000003e782f */ /* 0x000fe400038c0000 */
[----:B------:R-:W-:Y:S01]  /*294c0*/  MOV R14, UR62 ;  /* 0x0000003e000e7c02 */ /* 0x000fe20008000f00 */
[----:B0-----:R-:W-:Y:S10]  /*294d0*/  ENDCOLLECTIVE ;  /* 0x000000000000791b */ /* 0x001ff40003800000 */
.L_x_6730:
[----:B------:R-:W-:Y:S05]  /*294e0*/  BSYNC B1 ;  /* 0x0000000000017941 */ /* 0x000fea0003800000 */
.L_x_6729:
[----:B------:R-:W-:Y:S05]  /*294f0*/  BRA `(.L_x_6493) ;  /* 0xffffff7000a87947 */ /* 0x000fea000383ffff */
.L_x_6496:
[----:B0-----:R0:W1:Y:S02]  /*29500*/  SYNCS.PHASECHK.TRANS64.TRYWAIT P0, [R18+URZ+0x2e820], R2 ;  /* 0x02e82002120075a7 */ /* 0x001064000800017f */
[----:B-1----:R-:W-:Y:S05]  /*29510*/  @!P0 NANOSLEEP.SYNCS 0x989680 ;  /* 0x009896800000895d */ /* 0x002fea0003900000 */
[----:B------:R-:W1:Y:S02]  /*29520*/  @!P0 SYNCS.PHASECHK.TRANS64 P0, [R18+URZ+0x2e820], R2 ;  /* 0x02e82002120085a7 */ /* 0x000e64000800007f */
[----:B-1----:R-:W-:Y:S05]  /*29530*/  @!P0 BRA `(.L_x_6496) ;  /* 0xfffffffc00f08947 */ /* 0x002fea000383ffff */
[----:B------:R-:W-:Y:S05]  /*29540*/  BRA `(.L_x_6731) ;  /* 0xffffff7000b87947 */ /* 0x000fea000383ffff */
.L_x_6500:
[----:B-1----:R1:W2:Y:S02]  /*29550*/  SYNCS.PHASECHK.TRANS64.TRYWAIT P0, [R5+URZ+0x2e8a0], R7 ;  /* 0x02e8a007050075a7 */ /* 0x0022a4000800017f */
[----:B--2---:R-:W-:Y:S05]  /*29560*/  @!P0 NANOSLEEP.SYNCS 0x989680 ;  /* 0x009896800000895d */ /* 0x004fea0003900000 */
[----:B------:R-:W2:Y:S02]  /*29570*/  @!P0 SYNCS.PHASECHK.TRANS64 P0, [R5+URZ+0x2e8a0], R7 ;  /* 0x02e8a007050085a7 */ /* 0x000ea4000800007f */
[----:B--2---:R-:W-:Y:S05]  /*29580*/  @!P0 BRA `(.L_x_6500) ;  /* 0xfffffffc00f08947 */ /* 0x004fea000383ffff */
[----:B------:R-:W-:Y:S05]  /*29590*/  BRA `(.L_x_6732) ;  /* 0xffffff7000d87947 */ /* 0x000fea000383ffff */
.L_x_6505:
[----:B0-----:R0:W2:Y:S02]  /*295a0*/  SYNCS.PHASECHK.TRANS64.TRYWAIT P0, [R5+URZ+0x2e8c0], R7 ;  /* 0x02e8c007050075a7 */ /* 0x0010a4000800017f */
[----:B--2---:R-:W-:Y:S05]  /*295b0*/  @!P0 NANOSLEEP.SYNCS 0x989680 ;  /* 0x009896800000895d */ /* 0x004fea0003900000 */
[----:B------:R-:W2:Y:S02]  /*295c0*/  @!P0 SYNCS.PHASECHK.TRANS64 P0, [R5+URZ+0x2e8c0], R7 ;  /* 0x02e8c007050085a7 */ /* 0x000ea4000800007f */
[----:B--2---:R-:W-:Y:S05]  /*295d0*/  @!P0 BRA `(.L_x_6505) ;  /* 0xfffffffc00f08947 */ /* 0x004fea000383ffff */
[----:B------:R-:W-:Y:S05]  /*295e0*/  BRA `(.L_x_6733) ;  /* 0xffffff7400587947 */ /* 0x000fea000383ffff */
.L_x_6512:
[----:B0-----:R0:W1:Y:S02]  /*295f0*/  SYNCS.PHASECHK.TRANS64.TRYWAIT P2, [R3+URZ+0x2e8a0], R4 ;  /* 0x02e8a004030075a7 */ /* 0x001064000804017f */
[----:B-1----:R-:W-:Y:S05]  /*29600*/  @!P2 NANOSLEEP.SYNCS 0x989680 ;  /* 0x009896800000a95d */ /* 0x002fea0003900000 */
[----:B------:R-:W1:Y:S02]  /*29610*/  @!P2 SYNCS.PHASECHK.TRANS64 P2, [R3+URZ+0x2e8a0], R4 ;  /* 0x02e8a0040300a5a7 */ /* 0x000e64000804007f */
[----:B-1----:R-:W-:Y:S05]  /*29620*/  @!P2 BRA `(.L_x_6512) ;  /* 0xfffffffc00f0a947 */ /* 0x002fea000383ffff */
[----:B------:R-:W-:Y:S05]  /*29630*/  BRA `(.L_x_6734) ;  /* 0xffffff78002c7947 */ /* 0x000fea000383ffff */
.L_x_6517:
[----:B-1----:R1:W2:Y:S02]  /*29640*/  SYNCS.PHASECHK.TRANS64.TRYWAIT P2, [R3+URZ+0x2e8c0], R4 ;  /* 0x02e8c004030075a7 */ /* 0x0022a4000804017f */
[----:B--2---:R-:W-:Y:S05]  /*29650*/  @!P2 NANOSLEEP.SYNCS 0x989680 ;  /* 0x009896800000a95d */ /* 0x004fea0003900000 */
[----:B------:R-:W2:Y:S02]  /*29660*/  @!P2 SYNCS.PHASECHK.TRANS64 P2, [R3+URZ+0x2e8c0], R4 ;  /* 0x02e8c0040300a5a7 */ /* 0x000ea4000804007f */
[----:B--2---:R-:W-:Y:S05]  /*29670*/  @!P2 BRA `(.L_x_6517) ;  /* 0xfffffffc00f0a947 */ /* 0x004fea000383ffff */
[----:B------:R-:W-:Y:S05]  /*29680*/  BRA `(.L_x_6735) ;  /* 0xffffff7800a87947 */ /* 0x000fea000383ffff */
.L_x_6534:
[----:B------:R-:W0:Y:S01]  /*29690*/  S2R R0, SR_TID.X ;  /* 0x0000000000007919 */ /* 0x000e220000002100 */
[----:B------:R-:W-:Y:S01]  /*296a0*/  BSSY B0, `(.L_x_6736) ;  /* 0x000000a000007945 */ /* 0x000fe20003800000 */
[----:B------:R-:W-:Y:S02]  /*296b0*/  IMAD.MOV.U32 R12, RZ, RZ, RZ ;  /* 0x000000ffff0c7224 */ /* 0x000fe400078e00ff */
[----:B------:R-:W-:Y:S02]  /*296c0*/  IMAD.MOV.U32 R11, RZ, RZ, 0x1f ;  /* 0x0000001fff0b7424 */ /* 0x000fe400078e00ff */
[----:B------:R-:W-:Y:S01]  /*296d0*/  IMAD.MOV.U32 R15, RZ, RZ, -0x1 ;  /* 0xffffffffff0f7424 */ /* 0x000fe200078e00ff */
[----:B0-----:R-:W-:-:S04]  /*296e0*/  SHF.R.U32.HI R0, RZ, 0x5, R0 ;  /* 0x00000005ff007819 */ /* 0x001fc80000011600 */
[----:B------:R-:W-:-:S04]  /*296f0*/  LOP3.LUT R0, R0, 0x3, RZ, 0xc0, !PT ;  /* 0x0000000300007812 */ /* 0x000fc800078ec0ff */
[----:B------:R-:W-:-:S07]  /*29700*/  MOV R13, R0 ;  /* 0x00000000000d7202 */ /* 0x000fce0000000f00 */
[----:B-1----:R-:W-:Y:S05]  /*29710*/  WARPSYNC.COLLECTIVE R15, `(.L_x_6737) ;  /* 0x000000000f087348 */ /* 0x002fea0003c00000 */
[----:B------:R0:W2:Y:S02]  /*29720*/  SHFL.IDX P6, R14, R13, R12, R11 ;  /* 0x0000000c0d0e7389 */ /* 0x0000a400000c000b */
[----:B012---:R-:W-:Y:S01]  /*29730*/  ENDCOLLECTIVE ;  /* 0x000000000000791b */ /* 0x007fe20003800000 */
.L_x_6737:
[----:B------:R-:W-:Y:S05]  /*29740*/  BSYNC B0 ;  /* 0x0000000000007941 */ /* 0x000fea0003800000 */
.L_x_6736:
[----:B------:R-:W-:Y:S05]  /*29750*/  BRA `(.L_x_6738) ;  /* 0xffffff8400c87947 */ /* 0x000fea000383ffff */
.L_x_6536:
[----:B------:R-:W-:Y:S01]  /*29760*/  BSSY B0, `(.L_x_6739) ;  /* 0x0000006000007945 */ /* 0x000fe20003800000 */
[----:B------:R-:W-:-:S07]  /*29770*/  IMAD.MOV.U32 R15, RZ, RZ, -0x1 ;  /* 0xffffffffff0f7424 */ /* 0x000fce00078e00ff */
[----:B01----:R-:W-:Y:S05]  /*29780*/  WARPSYNC.COLLECTIVE R15, `(.L_x_6740) ;  /* 0x000000000f0c7348 */ /* 0x003fea0003c00000 */
[----:B------:R-:W-:Y:S02]  /*29790*/  ELECT P6, UR62, PT ;  /* 0x00000000003e782f */ /* 0x000fe400038c0000 */
[----:B------:R-:W-:Y:S01]  /*297a0*/  MOV R14, UR62 ;  /* 0x0000003e000e7c02 */ /* 0x000fe20008000f00 */
[----:B01----:R-:W-:Y:S10]  /*297b0*/  ENDCOLLECTIVE ;  /* 0x000000000000791b */ /* 0x003ff40003800000 */
.L_x_6740:
[----:B------:R-:W-:Y:S05]  /*297c0*/  BSYNC B0 ;  /* 0x0000000000007941 */ /* 0x000fea0003800000 */
.L_x_6739:
[----:B------:R-:W-:Y:S05]  /*297d0*/  BRA `(.L_x_6741) ;  /* 0xffffff8400d07947 */ /* 0x000fea000383ffff */
.L_x_6538:
[----:B0-----:R0:W1:Y:S02]  /*297e0*/  SYNCS.PHASECHK.TRANS64.TRYWAIT P0, [R0+URZ+0x2e880], R3 ;  /* 0x02e88003000075a7 */ /* 0x001064000800017f */
[----:B-1----:R-:W-:Y:S05]  /*297f0*/  @!P0 NANOSLEEP.SYNCS 0x989680 ;  /* 0x009896800000895d */ /* 0x002fea0003900000 */
[----:B------:R-:W1:Y:S02]  /*29800*/  @!P0 SYNCS.PHASECHK.TRANS64 P0, [R0+URZ+0x2e880], R3 ;  /* 0x02e88003000085a7 */ /* 0x000e64000800007f */
[----:B-1----:R-:W-:Y:S05]  /*29810*/  @!P0 BRA `(.L_x_6538) ;  /* 0xfffffffc00f08947 */ /* 0x002fea000383ffff */
[----:B------:R-:W-:Y:S05]  /*29820*/  BRA `(.L_x_6742) ;  /* 0xffffff8800407947 */ /* 0x000fea000383ffff */
.L_x_6540:
[----:B-1----:R1:W2:Y:S02]  /*29830*/  SYNCS.PHASECHK.TRANS64.TRYWAIT P0, [R0+URZ+0x2e840], R3 ;  /* 0x02e84003000075a7 */ /* 0x0022a4000800017f */
[----:B--2---:R-:W-:Y:S05]  /*29840*/  @!P0 NANOSLEEP.SYNCS 0x989680 ;  /* 0x009896800000895d */ /* 0x004fea0003900000 */
[----:B------:R-:W2:Y:S02]  /*29850*/  @!P0 SYNCS.PHASECHK.TRANS64 P0, [R0+URZ+0x2e840], R3 ;  /* 0x02e84003000085a7 */ /* 0x000ea4000800007f */
[----:B--2---:R-:W-:Y:S05]  /*29860*/  @!P0 BRA `(.L_x_6540) ;  /* 0xfffffffc00f08947 */ /* 0x004fea000383ffff */
[----:B------:R-:W-:Y:S05]  /*29870*/  BRA `(.L_x_6743) ;  /* 0xffffff8800987947 */ /* 0x000fea000383ffff */
.L_x_6544:
[----:B------:R-:W2:Y:S01]  /*29880*/  LDL.LU R11, [R1+0x6c] ;  /* 0x00006c00010b7983 */ /* 0x000ea20000300800 */
[----:B------:R-:W-:Y:S01]  /*29890*/  IMAD.MOV.U32 R13, RZ, RZ, R3 ;  /* 0x000000ffff0d7224 */ /* 0x000fe200078e0003 */
[----:B------:R-:W-:Y:S01]  /*298a0*/  MOV R15, 0xffffffff ;  /* 0xffffffff000f7802 */ /* 0x000fe20000000f00 */
[----:B------:R-:W-:Y:S01]  /*298b0*/  IMAD.MOV.U32 R12, RZ, RZ, RZ ;  /* 0x000000ffff0c7224 */ /* 0x000fe200078e00ff */
        /* <DEDUP_REMOVED lines=10> */
.L_x_6744:
[----:B------:R-:W-:Y:S02]  /*29960*/  IMAD.MOV.U32 R13, RZ, RZ, R4 ;  /* 0x000000ffff0d7224 */ /* 0x000fe400078e0004 */
[----:B------:R-:W-:-:S07]  /*29970*/  IMAD.MOV.U32 R6, RZ, RZ, R14 ;  /* 0x000000ffff067224 */ /* 0x000fce00078e000e */
[----:B------:R-:W-:Y:S05]  /*29980*/  WARPSYNC.COLLECTIVE R15, `(.L_x_6745) ;  /* 0x000000000f087348 */ /* 0x000fea0003c00000 */
[----:B------:R0:W1:Y:S02]  /*29990*/  SHFL.IDX P6, R14, R13, R12, R11 ;  /* 0x0000000c0d0e7389 */ /* 0x00006400000c000b */
[----:B01----:R-:W-:Y:S01]  /*299a0*/  ENDCOLLECTIVE ;  /* 0x000000000000791b */ /* 0x003fe20003800000 */
.L_x_6745:
[----:B------:R-:W-:Y:S01]  /*299b0*/  IMAD.MOV.U32 R13, RZ, RZ, R3 ;  /* 0x000000ffff0d7224 */ /* 0x000fe200078e0003 */
[----:B------:R-:W-:Y:S01]  /*299c0*/  MOV R12, 0x1 ;  /* 0x00000001000c7802 */ /* 0x000fe20000000f00 */
[----:B------:R-:W-:-:S07]  /*299d0*/  IMAD.MOV.U32 R7, RZ, RZ, R14 ;  /* 0x000000ffff077224 */ /* 0x000fce00078e000e */
[----:B------:R-:W-:Y:S05]  /*299e0*/  WARPSYNC.COLLECTIVE R15, `(.L_x_6746) ;  /* 0x000000000f087348 */ /* 0x000fea0003c00000 */
[----:B------:R0:W1:Y:S02]  /*299f0*/  SHFL.IDX P6, R14, R13, R12, R11 ;  /* 0x0000000c0d0e7389 */ /* 0x00006400000c000b */
[----:B01----:R-:W-:Y:S01]  /*29a00*/  ENDCOLLECTIVE ;  /* 0x000000000000791b */ /* 0x003fe20003800000 */
.L_x_6746:
        /* <DEDUP_REMOVED lines=15> */
.L_x_6747:
[----:B------:R-:W-:Y:S01]  /*29b00*/  MOV R13, R3 ;  /* 0x00000003000d7202 */ /* 0x000fe20000000f00 */
[----:B------:R-:W-:Y:S02]  /*29b10*/  IMAD.MOV.U32 R12, RZ, RZ, 0x2 ;  /* 0x00000002ff0c7424 */ /* 0x000fe400078e00ff */
[----:B------:R-:W-:-:S07]  /*29b20*/  IMAD.MOV.U32 R5, RZ, RZ, R14 ;  /* 0x000000ffff057224 */ /* 0x000fce00078e000e */
[----:B------:R-:W-:Y:S05]  /*29b30*/  WARPSYNC.COLLECTIVE R15, `(.L_x_6748) ;  /* 0x000000000f087348 */ /* 0x000fea0003c00000 */
[----:B------:R0:W1:Y:S02]  /*29b40*/  SHFL.IDX P6, R14, R13, R12, R11 ;  /* 0x0000000c0d0e7389 */ /* 0x00006400000c000b */
[----:B01----:R-:W-:Y:S01]  /*29b50*/  ENDCOLLECTIVE ;  /* 0x000000000000791b */ /* 0x003fe20003800000 */
.L_x_6748:
        /* <DEDUP_REMOVED lines=9> */
[----:B------:R0:W-:Y:S04]  /*29bf0*/  @!P1 LDGSTS.E.BYPASS.LTC128B.128 [R9+0x1cc00], desc[UR60][R6.64], !P0 ;  /* 0x1cc0000006099fae */ /* 0x0001e8000c101d7c */
[----:B------:R-:W-:Y:S01]  /*29c00*/  ISETP.GE.AND P1, PT, R5, R2, PT ;  /* 0x000000020500720c */ /* 0x000fe20003f26270 */
[----:B0-----:R-:W-:-:S12]  /*29c10*/  IMAD.MOV.U32 R6, RZ, RZ, R14 ;  /* 0x000000ffff067224 */ /* 0x001fd800078e000e */
[----:B------:R-:W-:Y:S05]  /*29c20*/  WARPSYNC.COLLECTIVE R15, `(.L_x_6749) ;  /* 0x000000000f087348 */ /* 0x000fea0003c00000 */
[----:B------:R0:W1:Y:S02]  /*29c30*/  SHFL.IDX P6, R14, R13, R12, R11 ;  /* 0x0000000c0d0e7389 */ /* 0x00006400000c000b */
[----:B01----:R-:W-:Y:S01]  /*29c40*/  ENDCOLLECTIVE ;  /* 0x000000000000791b */ /* 0x003fe20003800000 */
.L_x_6749:
[----:B------:R-:W-:Y:S02]  /*29c50*/  IMAD.MOV.U32 R13, RZ, RZ, R3 ;  /* 0x000000ffff0d7224 */ /* 0x000fe400078e0003 */
[----:B------:R-:W-:Y:S02]  /*29c60*/  IMAD.MOV.U32 R12, RZ, RZ, 0x3 ;  /* 0x00000003ff0c7424 */ /* 0x000fe400078e00ff */
[----:B------:R-:W-:-:S07]  /*29c70*/  IMAD.MOV.U32 R5, RZ, RZ, R14 ;  /* 0x000000ffff057224 */ /* 0x000fce00078e000e */
[----:B------:R-:W-:Y:S05]  /*29c80*/  WARPSYNC.COLLECTIVE R15, `(.L_x_6750) ;  /* 0x000000000f087348 */ /* 0x000fea0003c00000 */
[----:B------:R0:W1:Y:S02]  /*29c90*/  SHFL.IDX P6, R14, R13, R12, R11 ;  /* 0x0000000c0d0e7389 */ /* 0x00006400000c000b */
[----:B01----:R-:W-:Y:S01]  /*29ca0*/  ENDCOLLECTIVE ;  /* 0x000000000000791b */ /* 0x003fe20003800000 */
.L_x_6750:
[----:B------:R-:W-:-:S05]  /*29cb0*/  @!P1 IADD3 R5, P2, R10, R5, RZ ;  /* 0x000000050a059210 */ /* 0x000fca0007f5e0ff */
[----:B------:R-:W-:-:S04]  /*29cc0*/  @!P1 IMAD.X R6, RZ, RZ, R6, P2 ;  /* 0x000000ffff069224 */ /* 0x000fc800010e0606 */
[----:B------:R-:W-:Y:S02]  /*29cd0*/  @!P1 IMAD.MOV.U32 R7, RZ, RZ, R6 ;  /* 0x000000ffff079224 */ /* 0x000fe400078e0006 */
[----:B------:R-:W-:Y:S01]  /*29ce0*/  @!P1 IMAD.MOV.U32 R6, RZ, RZ, R5 ;  /* 0x000000ffff069224 */ /* 0x000fe200078e0005 */
[----:B------:R-:W-:Y:S01]  /*29cf0*/  IADD3 R5, R0, 0x30, RZ ;  /* 0x0000003000057810 */ /* 0x000fe20007ffe0ff */
[----:B------:R-:W-:-:S03]  /*29d00*/  IMAD.MOV.U32 R13, RZ, RZ, R4 ;  /* 0x000000ffff0d7224 */ /* 0x000fc600078e0004 */
        /* <DEDUP_REMOVED lines=9> */
.L_x_6751:
[----:B------:R-:W-:Y:S02]  /*29da0*/  IMAD.MOV.U32 R13, RZ, RZ, R3 ;  /* 0x000000ffff0d7224 */ /* 0x000fe400078e0003 */
[----:B------:R-:W-:Y:S02]  /*29db0*/  IMAD.MOV.U32 R12, RZ, RZ, 0x4 ;  /* 0x00000004ff0c7424 */ /* 0x000fe400078e00ff */
[----:B------:R-:W-:-:S07]  /*29dc0*/  IMAD.MOV.U32 R5, RZ, RZ, R14 ;  /* 0x000000ffff057224 */ /* 0x000fce00078e000e */
[----:B------:R-:W-:Y:S05]  /*29dd0*/  WARPSYNC.COLLECTIVE R15, `(.L_x_6752) ;  /* 0x000000000f087348 */ /* 0x000fea0003c00000 */
[----:B------:R0:W1:Y:S02]  /*29de0*/  SHFL.IDX P6, R14, R13, R12, R11 ;  /* 0x0000000c0d0e7389 */ /* 0x00006400000c000b */
[----:B01----:R-:W-:Y:S01]  /*29df0*/  ENDCOLLECTIVE ;  /* 0x000000000000791b */ /* 0x003fe20003800000 */
.L_x_6752:
[----:B------:R-:W-:-:S05]  /*29e00*/  @!P1 IADD3 R5, P2, R10, R5, RZ ;  /* 0x000000050a059210 */ /* 0x000fca0007f5e0ff */
[----:B------:R-:W-:-:S04]  /*29e10*/  @!P1 IMAD.X R6, RZ, RZ, R6, P2 ;  /* 0x000000ffff069224 */ /* 0x000fc800010e0606 */
[----:B------:R-:W-:Y:S01]  /*29e20*/  @!P1 IMAD.MOV.U32 R7, RZ, RZ, R6 ;  /* 0x000000ffff079224 */ /* 0x000fe200078e0006 */
[----:B------:R-:W-:Y:S01]  /*29e30*/  @!P1 MOV R6, R5 ;  /* 0x0000000500069202 */ /* 0x000fe20000000f00 */
[----:B------:R-:W-:Y:S02]  /*29e40*/  IMAD.MOV.U32 R13, RZ, RZ, R4 ;  /* 0x000000ffff0d7224 */ /* 0x000fe400078e0004 */
[----:B------:R-:W-:Y:S02]  /*29e50*/  VIADD R5, R0, 0x40 ;  /* 0x0000004000057836 */ /* 0x000fe40000000000 */
[----:B------:R-:W-:Y:S01]  /*29e60*/  @!PT LDS RZ, [RZ] ;  /* 0x00000000fffff984 */ /* 0x000fe20000000800 */
[----:B------:R-:W-:Y:S01]  /*29e70*/  @!PT LDS RZ, [RZ] ;  /* 0x00000000fffff984 */ /* 0x000fe20000000800 */
[----:B------:R-:W-:Y:S01]  /*29e80*/  @!PT LDS RZ, [RZ] ;  /* 0x00000000fffff984 */ /* 0x000fe20000000800 */
[----:B------:R0:W-:Y:S03]  /*29e90*/  @!P1 LDGSTS.E.BYPASS.LTC128B.128 [R9+0x1dc00], desc[UR60][R6.64], !P0 ;  /* 0x1dc0000006099fae */ /* 0x0001e6000c101d7c */
[----:B------:R-:W-:Y:S01]  /*29ea0*/  ISETP.GE.AND P1, PT, R5, R2, PT ;  /* 0x000000020500720c */ /* 0x000fe20003f26270 */
[----:B0-----:R-:W-:-:S12]  /*29eb0*/  IMAD.MOV.U32 R6, RZ, RZ, R14 ;  /* 0x000000ffff067224 */ /* 0x001fd800078e000e */
[----:B------:R-:W-:Y:S05]  /*29ec0*/  WARPSYNC.COLLECTIVE R15, `(.L_x_6753) ;  /* 0x000000000f087348 */ /* 0x000fea0003c00000 */
[----:B------:R0:W1:Y:S02]  /*29ed0*/  SHFL.IDX P6, R14, R13, R12, R11 ;  /* 0x0000000c0d0e7389 */ /* 0x00006400000c000b */
[----:B01----:R-:W-:Y:S01]  /*29ee0*/  ENDCOLLECTIVE ;  /* 0x000000000000791b */ /* 0x003fe20003800000 */
.L_x_6753:
[----:B------:R-:W-:Y:S02]  /*29ef0*/  IMAD.MOV.U32 R13, RZ, RZ, R3 ;  /* 0x000000ffff0d7224 */ /* 0x000fe400078e0003 */
[----:B------:R-:W-:Y:S02]  /*29f00*/  IMAD.MOV.U32 R12, RZ, RZ, 0x5 ;  /* 0x00000005ff0c7424 */ /* 0x000fe400078e00ff */
[----:B------:R-:W-:-:S07]  /*29f10*/  IMAD.MOV.U32 R5, RZ, RZ, R14 ;  /* 0x000000ffff057224 */ /* 0x000fce00078e000e */
[----:B------:R-:W-:Y:S05]  /*29f20*/  WARPSYNC.COLLECTIVE R15, `(.L_x_6754) ;  /* 0x000000000f087348 */ /* 0x000fea0003c00000 */
[----:B------:R0:W1:Y:S02]  /*29f30*/  SHFL.IDX P6, R14, R13, R12, R11 ;  /* 0x0000000c0d0e7389 */ /* 0x00006400000c000b */
[----:B01----:R-:W-:Y:S01]  /*29f40*/  ENDCOLLECTIVE ;  /* 0x000000000000791b */ /* 0x003fe20003800000 */
.L_x_6754:
        /* <DEDUP_REMOVED lines=15> */
.L_x_6755:
[----:B------:R-:W-:Y:S02]  /*2a040*/  IMAD.MOV.U32 R13, RZ, RZ, R3 ;  /* 0x000000ffff0d7224 */ /* 0x000fe400078e0003 */
[----:B------:R-:W-:Y:S02]  /*2a050*/  IMAD.MOV.U32 R12, RZ, RZ, 0x6 ;  /* 0x00000006ff0c7424 */ /* 0x000fe400078e00ff */
[----:B------:R-:W-:-:S07]  /*2a060*/  IMAD.MOV.U32 R5, RZ, RZ, R14 ;  /* 0x000000ffff057224 */ /* 0x000fce00078e000e */
[----:B------:R-:W-:Y:S05]  /*2a070*/  WARPSYNC.COLLECTIVE R15, `(.L_x_6756) ;  /* 0x000000000f087348 */ /* 0x000fea0003c00000 */
[----:B------:R0:W1:Y:S02]  /*2a080*/  SHFL.IDX P6, R14, R13, R12, R11 ;  /* 0x0000000c0d0e7389 */ /* 0x00006400000c000b */
[----:B01----:R-:W-:Y:S01]  /*2a090*/  ENDCOLLECTIVE ;  /* 0x000000000000791b */ /* 0x003fe20003800000 */
.L_x_6756:
[----:B------:R-:W-:-:S04]  /*2a0a0*/  @!P1 IADD3 R5, P2, R10, R5, RZ ;  /* 0x000000050a059210 */ /* 0x000fc80007f5e0ff */
[----:B------:R-:W-:-:S05]  /*2a0b0*/  @!P1 IADD3.X R6, RZ, R6, RZ, P2, !PT ;  /* 0x00000006ff069210 */ /* 0x000fca00017fe4ff */
[----:B------:R-:W-:Y:S02]  /*2a0c0*/  @!P1 IMAD.MOV.U32 R7, RZ, RZ, R6 ;  /* 0x000000ffff079224 */ /* 0x000fe400078e0006 */
[----:B------:R-:W-:Y:S02]  /*2a0d0*/  @!P1 IMAD.MOV.U32 R6, RZ, RZ, R5 ;  /* 0x000000ffff069224 */ /* 0x000fe400078e0005 */
[----:B------:R-:W-:-:S03]  /*2a0e0*/  IMAD.MOV.U32 R13, RZ, RZ, R4 ;  /* 0x000000ffff0d7224 */ /* 0x000fc600078e0004 */
[----:B------:R-:W-:Y:S01]  /*2a0f0*/  @!PT LDS RZ, [RZ] ;  /* 0x00000000fffff984 */ /* 0x000fe20000000800 */
[----:B------:R-:W-:Y:S01]  /*2a100*/  @!PT LDS RZ, [RZ] ;  /* 0x00000000fffff984 */ /* 0x000fe20000000800 */
[----:B------:R-:W-:Y:S01]  /*2a110*/  @!PT LDS RZ, [RZ] ;  /* 0x00000000fffff984 */ /* 0x000fe20000000800 */
[----:B------:R0:W-:Y:S02]  /*2a120*/  @!P1 LDGSTS.E.BYPASS.LTC128B.128 [R9+0x1ec00], desc[UR60][R6.64], !P0 ;  /* 0x1ec0000006099fae */ /* 0x0001e4000c101d7c */
[----:B0-----:R-:W-:Y:S01]  /*2a130*/  IMAD.MOV.U32 R6, RZ, RZ, R14 ;  /* 0x000000ffff067224 */ /* 0x001fe200078e000e */
[----:B------:R-:W-:-:S07]  /*2a140*/  IADD3 R7, R0, 0x60, RZ ;  /* 0x0000006000077810 */ /* 0x000fce0007ffe0ff */
[----:B------:R-:W-:Y:S05]  /*2a150*/  WARPSYNC.COLLECTIVE R15, `(.L_x_6757) ;  /* 0x000000000f087348 */ /* 0x000fea0003c00000 */
[----:B------:R0:W1:Y:S02]  /*2a160*/  SHFL.IDX P6, R14, R13, R12, R11 ;  /* 0x0000000c0d0e7389 */ /* 0x00006400000c000b */
[----:B01----:R-:W-:Y:S01]  /*2a170*/  ENDCOLLECTIVE ;  /* 0x000000000000791b */ /* 0x003fe20003800000 */
.L_x_6757:
[----:B------:R-:W-:Y:S01]  /*2a180*/  ISETP.GE.AND P1, PT, R7, R2, PT ;  /* 0x000000020700720c */ /* 0x000fe20003f26270 */
[----:B------:R-:W-:Y:S02]  /*2a190*/  IMAD.MOV.U32 R13, RZ, RZ, R3 ;  /* 0x000000ffff0d7224 */ /* 0x000fe400078e0003 */
[----:B------:R-:W-:Y:S02]  /*2a1a0*/  IMAD.MOV.U32 R12, RZ, RZ, 0x7 ;  /* 0x00000007ff0c7424 */ /* 0x000fe400078e00ff */
[----:B------:R-:W-:-:S08]  /*2a1b0*/  IMAD.MOV.U32 R5, RZ, RZ, R14 ;  /* 0x000000ffff057224 */ /* 0x000fd000078e000e */
[----:B------:R-:W-:Y:S05]  /*2a1c0*/  WARPSYNC.COLLECTIVE R15, `(.L_x_6758) ;  /* 0x000000000f087348 */ /* 0x000fea0003c00000 */
[----:B------:R0:W1:Y:S02]  /*2a1d0*/  SHFL.IDX P6, R14, R13, R12, R11 ;  /* 0x0000000c0d0e7389 */ /* 0x00006400000c000b */
[----:B01----:R-:W-:Y:S01]  /*2a1e0*/  ENDCOLLECTIVE ;  /* 0x000000000000791b */ /* 0x003fe20003800000 */
.L_x_6758:
        /* <DEDUP_REMOVED lines=13> */
.L_x_6759:
[----:B------:R-:W-:Y:S01]  /*2a2c0*/  MOV R3, R14 ;  /* 0x0000000e00037202 */ /* 0x000fe20000000f00 */
[----:B------:R-:W-:Y:S06]  /*2a2d0*/  BRA `(.L_x_6760) ;  /* 0xffffff8c00007947 */ /* 0x000fec000383ffff */
.L_x_6547:
[----:B0-----:R0:W1:Y:S02]  /*2a2e0*/  SYNCS.PHASECHK.TRANS64.TRYWAIT P0, [R18+URZ+0x2e820], R0 ;  /* 0x02e82000120075a7 */ /* 0x001064000800017f */
[----:B-1----:R-:W-:Y:S05]  /*2a2f0*/  @!P0 NANOSLEEP.SYNCS 0x989680 ;  /* 0x009896800000895d */ /* 0x002fea0003900000 */
[----:B------:R-:W1:Y:S02]  /*2a300*/  @!P0 SYNCS.PHASECHK.TRANS64 P0, [R18+URZ+0x2e820], R0 ;  /* 0x02e82000120085a7 */ /* 0x000e64000800007f */
[----:B-1----:R-:W-:Y:S05]  /*2a310*/  @!P0 BRA `(.L_x_6547) ;  /* 0xfffffffc00f08947 */ /* 0x002fea000383ffff */
[----:B------:R-:W-:Y:S05]  /*2a320*/  BRA `(.L_x_6761) ;  /* 0xffffff8c005c7947 */ /* 0x000fea000383ffff */
.L_x_6553:
[----:B--2---:R2:W3:Y:S02]  /*2a330*/  SYNCS.PHASECHK.TRANS64.TRYWAIT P0, [R6+URZ+0x2e880], R5 ;  /* 0x02e88005060075a7 */ /* 0x0044e4000800017f */
[----:B---3--:R-:W-:Y:S05]  /*2a340*/  @!P0 NANOSLEEP.SYNCS 0x989680 ;  /* 0x009896800000895d */ /* 0x008fea0003900000 */
[----:B------:R-:W3:Y:S02]  /*2a350*/  @!P0 SYNCS.PHASECHK.TRANS64 P0, [R6+URZ+0x2e880], R5 ;  /* 0x02e88005060085a7 */ /* 0x000ee4000800007f */
[----:B---3--:R-:W-:Y:S05]  /*2a360*/  @!P0 BRA `(.L_x_6553) ;  /* 0xfffffffc00f08947 */ /* 0x008fea000383ffff */
[----:B------:R-:W-:Y:S05]  /*2a370*/  BRA `(.L_x_6762) ;  /* 0xffffff9000187947 */ /* 0x000fea000383ffff */
.L_x_6558:
[----:B-1----:R1:W3:Y:S02]  /*2a380*/  SYNCS.PHASECHK.TRANS64.TRYWAIT P0, [R6+URZ+0x2e840], R5 ;  /* 0x02e84005060075a7 */ /* 0x0022e4000800017f */
[----:B---3--:R-:W-:Y:S05]  /*2a390*/  @!P0 NANOSLEEP.SYNCS 0x989680 ;  /* 0x009896800000895d */ /* 0x008fea0003900000 */
[----:B------:R-:W3:Y:S02]  /*2a3a0*/  @!P0 SYNCS.PHASECHK.TRANS64 P0, [R6+URZ+0x2e840], R5 ;  /* 0x02e84005060085a7 */ /* 0x000ee4000800007f */
[----:B---3--:R-:W-:Y:S05]  /*2a3b0*/  @!P0 BRA `(.L_x_6558) ;  /* 0xfffffffc00f08947 */ /* 0x008fea000383ffff */
[----:B------:R-:W-:Y:S05]  /*2a3c0*/  BRA `(.L_x_6763) ;  /* 0xffffff9000987947 */ /* 0x000fea000383ffff */
.L_x_6564:
[----:B--2---:R2:W3:Y:S02]  /*2a3d0*/  SYNCS.PHASECHK.TRANS64.TRYWAIT P0, [R3+URZ+0x2e870], R4 ;  /* 0x02e87004030075a7 */ /* 0x0044e4000800017f */
[----:B---3--:R-:W-:Y:S05]  /*2a3e0*/  @!P0 NANOSLEEP.SYNCS 0x989680 ;  /* 0x009896800000895d */ /* 0x008fea0003900000 */
[----:B------:R-:W3:Y:S02]  /*2a3f0*/  @!P0 SYNCS.PHASECHK.TRANS64 P0, [R3+URZ+0x2e870], R4 ;  /* 0x02e87004030085a7 */ /* 0x000ee4000800007f */
[----:B---3--:R-:W-:Y:S05]  /*2a400*/  @!P0 BRA `(.L_x_6564) ;  /* 0xfffffffc00f08947 */ /* 0x008fea000383ffff */
[----:B------:R-:W-:Y:S05]  /*2a410*/  BRA `(.L_x_6764) ;  /* 0xffffff9400347947 */ /* 0x000fea000383ffff */
.L_x_6566:
[----:B--2---:R2:W3:Y:S02]  /*2a420*/  SYNCS.PHASECHK.TRANS64.TRYWAIT P0, [R3+URZ+0x2e860], R4 ;  /* 0x02e86004030075a7 */ /* 0x0044e4000800017f */
[----:B---3--:R-:W-:Y:S05]  /*2a430*/  @!P0 NANOSLEEP.SYNCS 0x989680 ;  /* 0x009896800000895d */ /* 0x008fea0003900000 */
[----:B------:R-:W3:Y:S02]  /*2a440*/  @!P0 SYNCS.PHASECHK.TRANS64 P0, [R3+URZ+0x2e860], R4 ;  /* 0x02e86004030085a7 */ /* 0x000ee4000800007f */
[----:B---3--:R-:W-:Y:S05]  /*2a450*/  @!P0 BRA `(.L_x_6566) ;  /* 0xfffffffc00f08947 */ /* 0x008fea000383ffff */
[----:B------:R-:W-:Y:S05]  /*2a460*/  BRA `(.L_x_6765) ;  /* 0xffffff94003c7947 */ /* 0x000fea000383ffff */
.L_x_6573:
[----:B0-----:R0:W1:Y:S02]  /*2a470*/  SYNCS.PHASECHK.TRANS64.TRYWAIT P1, [R0+URZ+0x2e870], R2 ;  /* 0x02e87002000075a7 */ /* 0x001064000802017f */
[----:B-1----:R-:W-:Y:S05]  /*2a480*/  @!P1 NANOSLEEP.SYNCS 0x989680 ;  /* 0x009896800000995d */ /* 0x002fea0003900000 */
[----:B------:R-:W1:Y:S02]  /*2a490*/  @!P1 SYNCS.PHASECHK.TRANS64 P1, [R0+URZ+0x2e870], R2 ;  /* 0x02e87002000095a7 */ /* 0x000e64000802007f */
[----:B-1----:R-:W-:Y:S05]  /*2a4a0*/  @!P1 BRA `(.L_x_6573) ;  /* 0xfffffffc00f09947 */ /* 0x002fea000383ffff */
[----:B------:R-:W-:Y:S05]  /*2a4b0*/  BRA `(.L_x_6766) ;  /* 0xffffffa000587947 */ /* 0x000fea000383ffff */
.L_x_6575:
[----:B0-----:R0:W1:Y:S02]  /*2a4c0*/  SYNCS.PHASECHK.TRANS64.TRYWAIT P1, [R0+URZ+0x2e860], R2 ;  /* 0x02e86002000075a7 */ /* 0x001064000802017f */
[----:B-1----:R-:W-:Y:S05]  /*2a4d0*/  @!P1 NANOSLEEP.SYNCS 0x989680 ;  /* 0x009896800000995d */ /* 0x002fea0003900000 */
[----:B------:R-:W1:Y:S02]  /*2a4e0*/  @!P1 SYNCS.PHASECHK.TRANS64 P1, [R0+URZ+0x2e860], R2 ;  /* 0x02e86002000095a7 */ /* 0x000e64000802007f */
[----:B-1----:R-:W-:Y:S05]  /*2a4f0*/  @!P1 BRA `(.L_x_6575) ;  /* 0xfffffffc00f09947 */ /* 0x002fea000383ffff */
[----:B------:R-:W-:Y:S05]  /*2a500*/  BRA `(.L_x_6767) ;  /* 0xffffffa000607947 */ /* 0x000fea000383ffff */
.L_x_6579:
[----:B------:R-:W2:Y:S01]  /*2a510*/  LDL R2, [R1] ;  /* 0x0000000001027983 */ /* 0x000ea20000100800 */
[----:B------:R-:W-:Y:S01]  /*2a520*/  BSSY B0, `(.L_x_6768) ;  /* 0x0000008000007945 */ /* 0x000fe20003800000 */
[----:B------:R-:W-:Y:S02]  /*2a530*/  IMAD.MOV.U32 R12, RZ, RZ, RZ ;  /* 0x000000ffff0c7224 */ /* 0x000fe400078e00ff */
[----:B------:R-:W-:Y:S02]  /*2a540*/  IMAD.MOV.U32 R11, RZ, RZ, 0x1f ;  /* 0x0000001fff0b7424 */ /* 0x000fe400078e00ff */
[----:B------:R-:W-:Y:S02]  /*2a550*/  IMAD.MOV.U32 R15, RZ, RZ, -0x1 ;  /* 0xffffffffff0f7424 */ /* 0x000fe400078e00ff */
[----:B--2---:R-:W-:-:S07]  /*2a560*/  IMAD.MOV.U32 R13, RZ, RZ, R2 ;  /* 0x000000ffff0d7224 */ /* 0x004fce00078e0002 */
[----:B------:R-:W-:Y:S05]  /*2a570*/  WARPSYNC.COLLECTIVE R15, `(.L_x_6769) ;  /* 0x000000000f087348 */ /* 0x000fea0003c00000 */
[----:B------:R0:W1:Y:S02]  /*2a580*/  SHFL.IDX P6, R14, R13, R12, R11 ;  /* 0x0000000c0d0e7389 */ /* 0x00006400000c000b */
[----:B01----:R-:W-:Y:S01]  /*2a590*/  ENDCOLLECTIVE ;  /* 0x000000000000791b */ /* 0x003fe20003800000 */
.L_x_6769:
[----:B------:R-:W-:Y:S05]  /*2a5a0*/  BSYNC B0 ;  /* 0x0000000000007941 */ /* 0x000fea0003800000 */
.L_x_6768:
        /* <DEDUP_REMOVED lines=9> */
.L_x_6770:
        /* <DEDUP_REMOVED lines=16> */
[----:B------:R-:W-:Y:S02]  /*2a740*/  ISETP.GE.U32.AND P5, PT, R16, 0x10, PT ;  /* 0x000000101000780c */ /* 0x000fe40003fa6070 */
[----:B------:R-:W-:Y:S01]  /*2a750*/  MOV R9, RZ ;  /* 0x000000ff00097202 */ /* 0x000fe20000000f00 */
[----:B--2---:R-:W-:-:S02]  /*2a760*/  @!P1 IMAD.MOV.U32 R4, RZ, RZ, R0 ;  /* 0x000000ffff049224 */ /* 0x004fc400078e0000 */
[----:B---3--:R-:W-:Y:S01]  /*2a770*/  @!P1 IMAD.MOV.U32 R6, RZ, RZ, R2 ;  /* 0x000000ffff069224 */ /* 0x008fe200078e0002 */
[----:B------:R-:W-:-:S03]  /*2a780*/  ISETP.NE.AND P1, PT, R16, RZ, PT ;  /* 0x000000ff1000720c */ /* 0x000fc60003f25270 */
[----:B------:R-:W-:-:S05]  /*2a790*/  IMAD R0, R6, R4, RZ ;  /* 0x0000000406007224 */ /* 0x000fca00078e02ff */
[----:B------:R-:W-:-:S07]  /*2a7a0*/  MOV R13, R0 ;  /* 0x00000000000d7202 */ /* 0x000fce0000000f00 */
[----:B------:R-:W-:Y:S05]  /*2a7b0*/  WARPSYNC.COLLECTIVE R15, `(.L_x_6771) ;  /* 0x000000000f087348 */ /* 0x000fea0003c00000 */
[----:B------:R0:W1:Y:S02]  /*2a7c0*/  SHFL.UP P6, R14, R13, R12, R11 ;  /* 0x0400000c0d0e7389 */ /* 0x00006400000c000b */
[----:B01----:R-:W-:Y:S01]  /*2a7d0*/  ENDCOLLECTIVE ;  /* 0x000000000000791b */ /* 0x003fe20003800000 */
.L_x_6771:
        /* <DEDUP_REMOVED lines=8> */
.L_x_6772:
        /* <DEDUP_REMOVED lines=8> */
.L_x_6773:
        /* <DEDUP_REMOVED lines=8> */
.L_x_6774:
        /* <DEDUP_REMOVED lines=8> */
.L_x_6775:
        /* <DEDUP_REMOVED lines=9> */
.L_x_6776:
[----:B------:R-:W-:Y:S01]  /*2aa70*/  IMAD.MOV.U32 R7, RZ, RZ, R14 ;  /* 0x000000ffff077224 */ /* 0x000fe200078e000e */
[----:B------:R-:W-:Y:S06]  /*2aa80*/  BRA `(.L_x_6777) ;  /* 0xffffffa800c07947 */ /* 0x000fec000383ffff */
.L_x_6582:
[----:B------:R-:W-:Y:S01]  /*2aa90*/  BSSY B0, `(.L_x_6778) ;  /* 0x0000008000007945 */ /* 0x000fe20003800000 */
[----:B------:R-:W-:Y:S02]  /*2aaa0*/  IMAD.MOV.U32 R13, RZ, RZ, R2 ;  /* 0x000000ffff0d7224 */ /* 0x000fe400078e0002 */
[----:B------:R-:W-:Y:S02]  /*2aab0*/  IMAD.MOV.U32 R12, RZ, RZ, 0x1 ;  /* 0x00000001ff0c7424 */ /* 0x000fe400078e00ff */
[----:B------:R-:W-:Y:S02]  /*2aac0*/  IMAD.MOV.U32 R11, RZ, RZ, RZ ;  /* 0x000000ffff0b7224 */ /* 0x000fe400078e00ff */
[----:B------:R-:W-:-:S07]  /*2aad0*/  IMAD.MOV.U32 R15, RZ, RZ, -0x1 ;  /* 0xffffffffff0f7424 */ /* 0x000fce00078e00ff */
[----:B------:R-:W-:Y:S05]  /*2aae0*/  WARPSYNC.COLLECTIVE R15, `(.L_x_6779) ;  /* 0x000000000f087348 */ /* 0x000fea0003c00000 */
[----:B------:R0:W1:Y:S02]  /*2aaf0*/  SHFL.UP P6, R14, R13, R12, R11 ;  /* 0x0400000c0d0e7389 */ /* 0x00006400000c000b */
[----:B01----:R-:W-:Y:S01]  /*2ab00*/  ENDCOLLECTIVE ;  /* 0x000000000000791b */ /* 0x003fe20003800000 */
.L_x_6779:
[----:B------:R-:W-:Y:S05]  /*2ab10*/  BSYNC B0 ;  /* 0x0000000000007941 */ /* 0x000fea0003800000 */
.L_x_6778:
        /* <DEDUP_REMOVED lines=10> */
.L_x_6780:
        /* <DEDUP_REMOVED lines=8> */
.L_x_6781:
        /* <DEDUP_REMOVED lines=8> */
.L_x_6782:
        /* <DEDUP_REMOVED lines=8> */
.L_x_6783:
[----:B------:R-:W-:Y:S02]  /*2ad40*/  IMAD.MOV.U32 R12, RZ, RZ, 0x1f ;  /* 0x0000001fff0c7424 */ /* 0x000fe400078e00ff */
[----:B------:R-:W-:Y:S02]  /*2ad50*/  IMAD.MOV.U32 R11, RZ, RZ, 0x1f ;  /* 0x0000001fff0b7424 */ /* 0x000fe400078e00ff */
[----:B------:R-:W-:-:S05]  /*2ad60*/  IMAD.MOV.U32 R3, RZ, RZ, R14 ;  /* 0x000000ffff037224 */ /* 0x000fca00078e000e */
[----:B------:R-:W-:-:S04]  /*2ad70*/  SEL R3, R3, RZ, P5 ;  /* 0x000000ff03037207 */ /* 0x000fc80002800000 */
[----:B------:R-:W-:-:S05]  /*2ad80*/  IADD3 R3, R2, R3, RZ ;  /* 0x0000000302037210 */ /* 0x000fca0007ffe0ff */
[----:B------:R-:W-:-:S07]  /*2ad90*/  IMAD.MOV.U32 R13, RZ, RZ, R3 ;  /* 0x000000ffff0d7224 */ /* 0x000fce00078e0003 */
[----:B------:R-:W-:Y:S05]  /*2ada0*/  WARPSYNC.COLLECTIVE R15, `(.L_x_6784) ;  /* 0x000000000f087348 */ /* 0x000fea0003c00000 */
[----:B------:R0:W1:Y:S02]  /*2adb0*/  SHFL.IDX P6, R14, R13, R12, R11 ;  /* 0x0000000c0d0e7389 */ /* 0x00006400000c000b */
[----:B01----:R-:W-:Y:S01]  /*2adc0*/  ENDCOLLECTIVE ;  /* 0x000000000000791b */ /* 0x003fe20003800000 */
.L_x_6784:
[----:B------:R-:W-:Y:S01]  /*2add0*/  IMAD.MOV.U32 R7, RZ, RZ, R14 ;  /* 0x000000ffff077224 */ /* 0x000fe200078e000e */
[----:B------:R-:W-:Y:S06]  /*2ade0*/  BRA `(.L_x_6785) ;  /* 0xffffffa800987947 */ /* 0x000fec000383ffff */
.L_x_6584:
[----:B------:R-:W-:Y:S01]  /*2adf0*/  BSSY B0, `(.L_x_6786) ;  /* 0x0000006000007945 */ /* 0x000fe20003800000 */
[----:B------:R-:W-:Y:S01]  /*2ae00*/  PLOP3.LUT P6, PT, P6, PT, PT, 0x8, 0x0 ;  /* 0x000000000000781c */ /* 0x000fe200037ce170 */
[----:B------:R-:W-:-:S12]  /*2ae10*/  IMAD.MOV.U32 R15, RZ, RZ, -0x1 ;  /* 0xffffffffff0f7424 */ /* 0x000fd800078e00ff */
[----:B0-----:R-:W-:Y:S05]  /*2ae20*/  WARPSYNC.COLLECTIVE R15, `(.L_x_6787) ;  /* 0x000000000f087348 */ /* 0x001fea0003c00000 */
[----:B------:R-:W-:Y:S01]  /*2ae30*/  VOTE.ANY R14, PT, P6 ;  /* 0x00000000000e7806 */ /* 0x000fe200030e0100 */
[----:B0-----:R-:W-:Y:S06]  /*2ae40*/  ENDCOLLECTIVE ;  /* 0x000000000000791b */ /* 0x001fec0003800000 */
.L_x_6787:
[----:B------:R-:W-:Y:S05]  /*2ae50*/  BSYNC B0 ;  /* 0x0000000000007941 */ /* 0x000fea0003800000 */
.L_x_6786:
[----:B------:R-:W-:Y:S02]  /*2ae60*/  IMAD.MOV.U32 R3, RZ, RZ, R14 ;  /* 0x000000ffff037224 */ /* 0x000fe400078e000e */
[----:B------:R-:W-:Y:S02]  /*2ae70*/  IMAD.MOV.U32 R13, RZ, RZ, R4 ;  /* 0x000000ffff0d7224 */ /* 0x000fe400078e0004 */
[----:B------:R-:W0:Y:S01]  /*2ae80*/  POPC R0, R3 ;  /* 0x0000000300007309 */ /* 0x000e220000000000 */
[----:B------:R-:W-:Y:S02]  /*2ae90*/  IMAD.MOV.U32 R11, RZ, RZ, 0x1f ;  /* 0x0000001fff0b7424 */ /* 0x000fe400078e00ff */
[----:B------:R-:W-:Y:S01]  /*2aea0*/  IMAD.MOV.U32 R15, RZ, RZ, -0x1 ;  /* 0xffffffffff0f7424 */ /* 0x000fe200078e00ff */
[----:B0-----:R-:W-:-:S07]  /*2aeb0*/  MOV R12, R0 ;  /* 0x00000000000c7202 */ /* 0x001fce0000000f00 */
[----:B------:R-:W-:Y:S05]  /*2aec0*/  WARPSYNC.COLLECTIVE R15, `(.L_x_6788) ;  /* 0x000000000f087348 */ /* 0x000fea0003c00000 */
[----:B------:R0:W1:Y:S02]  /*2aed0*/  SHFL.IDX P6, R14, R13, R12, R11 ;  /* 0x0000000c0d0e7389 */ /* 0x00006400000c000b */
[----:B01----:R-:W-:Y:S01]  /*2aee0*/  ENDCOLLECTIVE ;  /* 0x000000000000791b */ /* 0x003fe20003800000 */
.L_x_6788:
[----:B------:R-:W-:Y:S02]  /*2aef0*/  IMAD.MOV.U32 R13, RZ, RZ, R6 ;  /* 0x000000ffff0d7224 */ /* 0x000fe400078e0006 */
[----:B------:R-:W-:-:S07]  /*2af00*/  IMAD.MOV.U32 R4, RZ, RZ, R14 ;  /* 0x000000ffff047224 */ /* 0x000fce00078e000e */
[----:B------:R-:W-:Y:S05]  /*2af10*/  WARPSYNC.COLLECTIVE R15, `(.L_x_6789) ;  /* 0x000000000f087348 */ /* 0x000fea0003c00000 */
[----:B------:R0:W1:Y:S02]  /*2af20*/  SHFL.IDX P6, R14, R13, R12, R11 ;  /* 0x0000000c0d0e7389 */ /* 0x00006400000c000b */
[----:B01----:R-:W-:Y:S01]  /*2af30*/  ENDCOLLECTIVE ;  /* 0x000000000000791b */ /* 0x003fe20003800000 */
.L_x_6789:
[----:B------:R-:W-:Y:S01]  /*2af40*/  IMAD.MOV.U32 R6, RZ, RZ, R14 ;  /* 0x000000ffff067224 */ /* 0x000fe200078e000e */
[----:B------:R-:W-:Y:S06]  /*2af50*/  BRA `(.L_x_6790) ;  /* 0xffffffa8007c7947 */ /* 0x000fec000383ffff */
.L_x_6586:
[----:B------:R-:W-:Y:S01]  /*2af60*/  BSSY B0, `(.L_x_6791) ;  /* 0x0000007000007945 */ /* 0x000fe20003800000 */
[----:B------:R-:W-:Y:S01]  /*2af70*/  IMAD.MOV.U32 R13, RZ, RZ, R8 ;  /* 0x000000ffff0d7224 */ /* 0x000fe200078e0008 */
[----:B------:R-:W-:Y:S01]  /*2af80*/  MOV R15, 0xffffffff ;  /* 0xffffffff000f7802 */ /* 0x000fe20000000f00 */
[----:B------:R-:W-:-:S07]  /*2af90*/  IMAD.MOV.U32 R11, RZ, RZ, 0x1f ;  /* 0x0000001fff0b7424 */ /* 0x000fce00078e00ff */
[----:B012---:R-:W-:Y:S05]  /*2afa0*/  WARPSYNC.COLLECTIVE R15, `(.L_x_6792) ;  /* 0x000000000f087348 */ /* 0x007fea0003c00000 */
[----:B------:R3:W4:Y:S02]  /*2afb0*/  SHFL.IDX P6, R14, R13, R12, R11 ;  /* 0x0000000c0d0e7389 */ /* 0x00072400000c000b */
[----:B01234-:R-:W-:Y:S01]  /*2afc0*/  ENDCOLLECTIVE ;  /* 0x000000000000791b */ /* 0x01ffe20003800000 */
.L_x_6792:
[----:B------:R-:W-:Y:S05]  /*2afd0*/  BSYNC B0 ;  /* 0x0000000000007941 */ /* 0x000fea0003800000 */
.L_x_6791:
[----:B------:R-:W-:Y:S01]  /*2afe0*/  IMAD.MOV.U32 R8, RZ, RZ, R14 ;  /* 0x000000ffff087224 */ /* 0x000fe200078e000e */
[----:B------:R-:W-:Y:S06]  /*2aff0*/  BRA `(.L_x_6793) ;  /* 0xffffffa8006c7947 */ /* 0x000fec000383ffff */
.L_x_6590:
[----:B0-----:R0:W1:Y:S02]  /*2b000*/  SYNCS.PHASECHK.TRANS64.TRYWAIT P0, [R0+URZ+0x2e820], R3 ;  /* 0x02e82003000075a7 */ /* 0x001064000800017f */
[----:B-1----:R-:W-:Y:S05]  /*2b010*/  @!P0 NANOSLEEP.SYNCS 0x989680 ;  /* 0x009896800000895d */ /* 0x002fea0003900000 */
[----:B------:R-:W1:Y:S02]  /*2b020*/  @!P0 SYNCS.PHASECHK.TRANS64 P0, [R0+URZ+0x2e820], R3 ;  /* 0x02e82003000085a7 */ /* 0x000e64000800007f */
[----:B-1----:R-:W-:Y:S05]  /*2b030*/  @!P0 BRA `(.L_x_6590) ;  /* 0xfffffffc00f08947 */ /* 0x002fea000383ffff */
[----:B------:R-:W-:Y:S05]  /*2b040*/  BRA `(.L_x_6794) ;  /* 0xffffffb0000c7947 */ /* 0x000fea000383ffff */
.L_x_6591:
        /* <DEDUP_REMOVED lines=11> */
.L_x_6796:
[----:B------:R-:W-:Y:S05]  /*2b100*/  BSYNC B0 ;  /* 0x0000000000007941 */ /* 0x000fea0003800000 */
.L_x_6795:
[----:B------:R-:W-:Y:S05]  /*2b110*/  BRA `(.L_x_6797) ;  /* 0xffffffac00f47947 */ /* 0x000fea000383ffff */
.L_x_6592:
[----:B------:R-:W-:Y:S01]  /*2b120*/  BSSY B0, `(.L_x_6798) ;  /* 0x0000006000007945 */ /* 0x000fe20003800000 */
[----:B------:R-:W-:-:S07]  /*2b130*/  IMAD.MOV.U32 R15, RZ, RZ, -0x1 ;  /* 0xffffffffff0f7424 */ /* 0x000fce00078e00ff */
[----:B01----:R-:W-:Y:S05]  /*2b140*/  WARPSYNC.COLLECTIVE R15, `(.L_x_6799) ;  /* 0x000000000f0c7348 */ /* 0x003fea0003c00000 */
[----:B------:R-:W-:Y:S02]  /*2b150*/  ELECT P6, UR62, PT ;  /* 0x00000000003e782f */ /* 0x000fe400038c0000 */
[----:B------:R-:W-:Y:S01]  /*2b160*/  MOV R14, UR62 ;  /* 0x0000003e000e7c02 */ /* 0x000fe20008000f00 */
[----:B01----:R-:W-:Y:S10]  /*2b170*/  ENDCOLLECTIVE ;  /* 0x000000000000791b */ /* 0x003ff40003800000 */
.L_x_6799:
[----:B------:R-:W-:Y:S05]  /*2b180*/  BSYNC B0 ;  /* 0x0000000000007941 */ /* 0x000fea0003800000 */
.L_x_6798:
[----:B------:R-:W-:Y:S05]  /*2b190*/  BRA `(.L_x_6800) ;  /* 0xffffffac00e87947 */ /* 0x000fea000383ffff */
.L_x_6594:
[----:B0-----:R0:W1:Y:S02]  /*2b1a0*/  SYNCS.PHASECHK.TRANS64.TRYWAIT P1, [R6+URZ], R5 ;  /* 0x00000005060075a7 */ /* 0x001064000802017f */
[----:B-1----:R-:W-:Y:S05]  /*2b1b0*/  @!P1 NANOSLEEP.SYNCS 0x989680 ;  /* 0x009896800000995d */ /* 0x002fea0003900000 */
[----:B------:R-:W1:Y:S02]  /*2b1c0*/  @!P1 SYNCS.PHASECHK.TRANS64 P1, [R6+URZ], R5 ;  /* 0x00000005060095a7 */ /* 0x000e64000802007f */
[----:B-1----:R-:W-:Y:S05]  /*2b1d0*/  @!P1 BRA `(.L_x_6594) ;  /* 0xfffffffc00f09947 */ /* 0x002fea000383ffff */
[----:B------:R-:W-:Y:S05]  /*2b1e0*/  BRA `(.L_x_6801) ;  /* 0xffffffb0002c7947 */ /* 0x000fea000383ffff */
.L_x_6595:
[----:B-1----:R1:W2:Y:S02]  /*2b1f0*/  SYNCS.PHASECHK.TRANS64.TRYWAIT P1, [R7+URZ], R2 ;  /* 0x00000002070075a7 */ /* 0x0022a4000802017f */
[----:B--2---:R-:W-:Y:S05]  /*2b200*/  @!P1 NANOSLEEP.SYNCS 0x989680 ;  /* 0x009896800000995d */ /* 0x004fea0003900000 */
[----:B------:R-:W2:Y:S02]  /*2b210*/  @!P1 SYNCS.PHASECHK.TRANS64 P1, [R7+URZ], R2 ;  /* 0x00000002070095a7 */ /* 0x000ea4000802007f */
[----:B--2---:R-:W-:Y:S05]  /*2b220*/  @!P1 BRA `(.L_x_6595) ;  /* 0xfffffffc00f09947 */ /* 0x004fea000383ffff */
[----:B------:R-:W-:Y:S05]  /*2b230*/  BRA `(.L_x_6802) ;  /* 0xffffffb000207947 */ /* 0x000fea000383ffff */
.L_x_6597:
[----:B--2---:R2:W3:Y:S02]  /*2b240*/  SYNCS.PHASECHK.TRANS64.TRYWAIT P1, [R4+URZ+0x2e860], R5 ;  /* 0x02e86005040075a7 */ /* 0x0044e4000802017f */
[----:B---3--:R-:W-:Y:S05]  /*2b250*/  @!P1 NANOSLEEP.SYNCS 0x989680 ;  /* 0x009896800000995d */ /* 0x008fea0003900000 */
[----:B------:R-:W3:Y:S02]  /*2b260*/  @!P1 SYNCS.PHASECHK.TRANS64 P1, [R4+URZ+0x2e860], R5 ;  /* 0x02e86005040095a7 */ /* 0x000ee4000802007f */
[----:B---3--:R-:W-:Y:S05]  /*2b270*/  @!P1 BRA `(.L_x_6597) ;  /* 0xfffffffc00f09947 */ /* 0x008fea000383ffff */
[----:B------:R-:W-:Y:S05]  /*2b280*/  BRA `(.L_x_6803) ;  /* 0xffffffb000247947 */ /* 0x000fea000383ffff */
.L_x_6599:
[----:B---3--:R3:W4:Y:S02]  /*2b290*/  SYNCS.PHASECHK.TRANS64.TRYWAIT P1, [R3+URZ+0x2e860], R2 ;  /* 0x02e86002030075a7 */ /* 0x008724000802017f */
[----:B----4-:R-:W-:Y:S05]  /*2b2a0*/  @!P1 NANOSLEEP.SYNCS 0x989680 ;  /* 0x009896800000995d */ /* 0x010fea0003900000 */
[----:B------:R-:W4:Y:S02]  /*2b2b0*/  @!P1 SYNCS.PHASECHK.TRANS64 P1, [R3+URZ+0x2e860], R2 ;  /* 0x02e86002030095a7 */ /* 0x000f24000802007f */
[----:B----4-:R-:W-:Y:S05]  /*2b2c0*/  @!P1 BRA `(.L_x_6599) ;  /* 0xfffffffc00f09947 */ /* 0x010fea000383ffff */
[----:B------:R-:W-:Y:S05]  /*2b2d0*/  BRA `(.L_x_6804) ;  /* 0xffffffb000247947 */ /* 0x000fea000383ffff */
.L_x_6601:
[----:B----4-:R4:W0:Y:S02]  /*2b2e0*/  SYNCS.PHASECHK.TRANS64.TRYWAIT P0, [R4+URZ+0x2e880], R5 ;  /* 0x02e88005040075a7 */ /* 0x010824000800017f */
[----:B0-----:R-:W-:Y:S05]  /*2b2f0*/  @!P0 NANOSLEEP.SYNCS 0x989680 ;  /* 0x009896800000895d */ /* 0x001fea0003900000 */
[----:B------:R-:W0:Y:S02]  /*2b300*/  @!P0 SYNCS.PHASECHK.TRANS64 P0, [R4+URZ+0x2e880], R5 ;  /* 0x02e88005040085a7 */ /* 0x000e24000800007f */
[----:B0-----:R-:W-:Y:S05]  /*2b310*/  @!P0 BRA `(.L_x_6601) ;  /* 0xfffffffc00f08947 */ /* 0x001fea000383ffff */
[----:B------:R-:W-:Y:S05]  /*2b320*/  BRA `(.L_x_6602) ;  /* 0xffffffb000207947 */ /* 0x000fea000383ffff */
.L_x_6805:
        /* <DEDUP_REMOVED lines=13> */
.L_x_13278:


//--------------------- .text._ZN7cutlass13device_kernelIN5flash11enable_sm90INS1_16FlashAttnFwdSm90INS1_25CollectiveMainloopFwdSm90ILi2EN4cute5tupleIJNS5_1CILi1EEES8_S8_EEENS6_IJNS7_ILi128EEENS7_ILi224EEESA_EEELi128ENS_12float_e4m3_tEfNS_4arch4Sm90ELb0ELb1ELb0ELb0ELb0ELb0ELb0ELb1ELb1ELb1ELb1ELb0EEENS1_21CollectiveEpilogueFwdINS6_IJSA_SA_SB_EEES9_NS_10bfloat16_tESF_Li256ELb0ELb1ELb1ELb1EEENS1_19SingleTileSchedulerILb0ELb1ELb1ELi128EEEEEEEEEvNT_6ParamsE --------------------------
	.section	.text._ZN7cutlass13device_kernelIN5flash11enable_sm90INS1_16FlashAttnFwdSm90INS1_25CollectiveMainloopFwdSm90ILi2EN4cute5tupleIJNS5_1CILi1EEES8_S8_EEENS6_IJNS7_ILi128EEENS7_ILi224EEESA_EEELi128ENS_12float_e4m3_tEfNS_4arch4Sm90ELb0ELb1ELb0ELb0ELb0ELb0ELb0ELb1ELb1ELb1ELb1ELb0EEENS1_21CollectiveEpilogueFwdINS6_IJSA_SA_SB_EEES9_NS_10bfloat16_tESF_Li256ELb0ELb1ELb1ELb1EEENS1_19SingleTileSchedulerILb0ELb1ELb1ELi128EEEEEEEEEvNT_6ParamsE,"ax",@progbits
	.align	128
.text._ZN7cutlass13device_kernelIN5flash11enable_sm90INS1_16FlashAttnFwdSm90INS1_25CollectiveMainloopFwdSm90ILi2EN4cute5tupleIJNS5_1CILi1EEES8_S8_EEENS6_IJNS7_ILi128EEENS7_ILi224EEESA_EEELi128ENS_12float_e4m3_tEfNS_4arch4Sm90ELb0ELb1ELb0ELb0ELb0ELb0ELb0ELb1ELb1ELb1ELb1ELb0EEENS1_21CollectiveEpilogueFwdINS6_IJSA_SA_SB_EEES9_NS_10bfloat16_tESF_Li256ELb0ELb1ELb1ELb1EEENS1_19SingleTileSchedulerILb0ELb1ELb1ELi128EEEEEEEEEvNT_6ParamsE:
        .type           _ZN7cutlass13device_kernelIN5flash11enable_sm90INS1_16FlashAttnFwdSm90INS1_25CollectiveMainloopFwdSm90ILi2EN4cute5tupleIJNS5_1CILi1EEES8_S8_EEENS6_IJNS7_ILi128EEENS7_ILi224EEESA_EEELi128ENS_12float_e4m3_tEfNS_4arch4Sm90ELb0ELb1ELb0ELb0ELb0ELb0ELb0ELb1ELb1ELb1ELb1ELb0EEENS1_21CollectiveEpilogueFwdINS6_IJSA_SA_SB_EEES9_NS_10bfloat16_tESF_Li256ELb0ELb1ELb1ELb1EEENS1_19SingleTileSchedulerILb0ELb1ELb1ELi128EEEEEEEEEvNT_6ParamsE,@function
        .size           _ZN7cutlass13device_kernelIN5flash11enable_sm90INS1_16FlashAttnFwdSm90INS1_25CollectiveMainloopFwdSm90ILi2EN4cute5tupleIJNS5_1CILi1EEES8_S8_EEENS6_IJNS7_ILi128EEENS7_ILi224EEESA_EEELi128ENS_12float_e4m3_tEfNS_4arch4Sm90ELb0ELb1ELb0ELb0ELb0ELb0ELb0ELb1ELb1ELb1ELb1ELb0EEENS1_21CollectiveEpilogueFwdINS6_IJSA_SA_SB_EEES9_NS_10bfloat16_tESF_Li256ELb0ELb1ELb1ELb1EEENS1_19SingleTileSchedulerILb0ELb1ELb1ELi128EEEEEEEEEvNT_6ParamsE,(.L_x_13279 - _ZN7cutlass13device_kernelIN5flash11enable_sm90INS1_16FlashAttnFwdSm90INS1_25CollectiveMainloopFwdSm90ILi2EN4cute5tupleIJNS5_1CILi1EEES8_S8_EEENS6_IJNS7_ILi128EEENS7_ILi224EEESA_EEELi128ENS_12float_e4m3_tEfNS_4arch4Sm90ELb0ELb1ELb0ELb0ELb0ELb0ELb0ELb1ELb1ELb1ELb1ELb0EEENS1_21CollectiveEpilogueFwdINS6_IJSA_SA_SB_EEES9_NS_10bfloat16_tESF_Li256ELb0ELb1ELb1ELb1EEENS1_19SingleTileSchedulerILb0ELb1ELb1ELi128EEEEEEEEEvNT_6ParamsE)
        .other          _ZN7cutlass13device_kernelIN5flash11enable_sm90INS1_16FlashAttnFwdSm90INS1_25CollectiveMainloopFwdSm90ILi2EN4cute5tupleIJNS5_1CILi1EEES8_S8_EEENS6_IJNS7_ILi128EEENS7_ILi224EEESA_EEELi128ENS_12float_e4m3_tEfNS_4arch4Sm90ELb0ELb1ELb0ELb0ELb0ELb0ELb0ELb1ELb1ELb1ELb1ELb0EEENS1_21CollectiveEpilogueFwdINS6_IJSA_SA_SB_EEES9_NS_10bfloat16_tESF_Li256ELb0ELb1ELb1ELb1EEENS1_19SingleTileSchedulerILb0ELb1ELb1ELi128EEEEEEEEEvNT_6ParamsE,@"STO_CUDA_ENTRY STV_DEFAULT"
_ZN7cutlass13device_kernelIN5flash11enable_sm90INS1_16FlashAttnFwdSm90INS1_25CollectiveMainloopFwdSm90ILi2EN4cute5tupleIJNS5_1CILi1EEES8_S8_EEENS6_IJNS7_ILi128EEENS7_ILi224EEESA_EEELi128ENS_12float_e4m3_tEfNS_4arch4Sm90ELb0ELb1ELb0ELb0ELb0ELb0ELb0ELb1ELb1ELb1ELb1ELb0EEENS1_21CollectiveEpilogueFwdINS6_IJSA_SA_SB_EEES9_NS_10bfloat16_tESF_Li256ELb0ELb1ELb1ELb1EEENS1_19SingleTileSchedulerILb0ELb1ELb1ELi128EEEEEEEEEvNT_6ParamsE:
        /* <DEDUP_REMOVED lines=18> */
.L_x_6807:
[----:B------:R-:W-:Y:S05]  /*0120*/  BSYNC B0 ;  /* 0x0000000000007941 */ /* 0x000fea0003800000 */
.L_x_6806:
        /* <DEDUP_REMOVED lines=41> */
.L_x_6808:
        /* <DEDUP_REMOVED lines=22> */
.L_x_6809:
        /* <DEDUP_REMOVED lines=18> */
.L_x_6810:
        /* <DEDUP_REMOVED lines=22> */
.L_x_6811:
        /* <DEDUP_REMOVED lines=22> */
.L_x_6812:
        /* <DEDUP_REMOVED lines=8> */
.L_x_6815:
        /* <DEDUP_REMOVED lines=28> */
[----:B------:R-:W-:Y:S01]  /*0b40*/  UISETP.NE.AND.EX UP0, UPT, UR5, URZ, UPT, UP0 ;  /* 0x0000003f0500728c */ /* 0x000fe2000bf05300 */
[----:B------:R-:W0:Y:S01]  /*0b50*/  LDC.64 R8, c[0x0][0x418] ;  /* 0x00010600ff087b82 */ /* 0x000e220000000a00 */
[----:B------:R-:W-:Y:S02]  /*0b60*/  UISETP.NE.AND.EX UP1, UPT, UR9, URZ, UPT, UP1 ;  /* 0x0000003f0900728c */ /* 0x000fe4000bf25310 */
[----:B------:R-:W-:-:S02]  /*0b70*/  USHF.R.S32.HI UR7, URZ, 0x1f, UR36 ;  /* 0x0000001f3f077899 */ /* 0x000fc40008011424 */
[----:B------:R-:W-:Y:S02]  /*0b80*/  PLOP3.LUT P0, PT, PT, PT, UP0, 0x80, 0x0 ;  /* 0x000000000000781c */ /* 0x000fe40003f0f008 */
[----:B------:R-:W-:Y:S01]  /*0b90*/  PLOP3.LUT P1, PT, PT, PT, UP1, 0x80, 0x0 ;  /* 0x000000000000781c */ /* 0x000fe20003f2f018 */
[----:B------:R-:W1:Y:S02]  /*0ba0*/  LDC R22, c[0x0][0x288] ;  /* 0x0000a200ff167b82 */ /* 0x000e640000000800 */
[----:B------:R-:W-:Y:S02]  /*0bb0*/  @UP0 ULDC.64 UR12, c[0x0][0x9a8] ;  /* 0x00026a00000c0ab9 */ /* 0x000fe40000000a00 */
[----:B------:R-:W-:Y:S01]  /*0bc0*/  @UP1 ULDC.64 UR16, c[0x0][0x9b8] ;  /* 0x00026e0000101ab9 */ /* 0x000fe20000000a00 */
[----:B------:R-:W-:Y:S02]  /*0bd0*/  @UP0 UIMAD.WIDE.U32 UR10, UR36, UR12, URZ ;  /* 0x0000000c240a02a5 */ /* 0x000fe4000f8e003f */
[----:B------:R-:W-:Y:S01]  /*0be0*/  @UP0 UIMAD UR12, UR7, UR12, URZ ;  /* 0x0000000c070c02a4 */ /* 0x000fe2000f8e023f */
[----:B------:R-:W2:Y:S01]  /*0bf0*/  LDC R17, c[0x0][0x424] ;  /* 0x00010900ff117b82 */ /* 0x000ea20000000800 */
[----:B------:R-:W-:-:S02]  /*0c00*/  @UP1 UIMAD UR7, UR7, UR16, URZ ;  /* 0x00000010070712a4 */ /* 0x000fc4000f8e023f */
[----:B------:R-:W-:Y:S02]  /*0c10*/  @UP0 UIMAD UR14, UR36, UR13, UR12 ;  /* 0x0000000d240e02a4 */ /* 0x000fe4000f8e020c */
[----:B------:R-:W-:Y:S02]  /*0c20*/  @UP1 UIMAD UR15, UR36, UR17, UR7 ;  /* 0x00000011240f12a4 */ /* 0x000fe4000f8e0207 */
[----:B------:R-:W-:Y:S01]  /*0c30*/  @UP0 USHF.R.S32.HI UR7, URZ, 0x1f, UR42 ;  /* 0x0000001f3f070899 */ /* 0x000fe2000801142a */
[----:B------:R-:W3:Y:S01]  /*0c40*/  LDC R6, c[0x0][0x2f0] ;  /* 0x0000bc00ff067b82 */ /* 0x000ee20000000800 */
[----:B------:R-:W-:Y:S02]  /*0c50*/  @UP1 UIMAD.WIDE.U32 UR12, UR36, UR16, URZ ;  /* 0x00000010240c12a5 */ /* 0x000fe4000f8e003f */
        /* <DEDUP_REMOVED lines=19> */
[----:B------:R-:W4:Y:S01]  /*0d90*/  S2UR UR43, SR_CTAID.X ;  /* 0x00000000002b79c3 */ /* 0x000f220000002500 */
[----:B------:R-:W-:Y:S01]  /*0da0*/  IMAD.U32 R3, RZ, RZ, UR5 ;  /* 0x00000005ff037e24 */ /* 0x000fe2000f8e00ff */
[----:B------:R-:W-:Y:S01]  /*0db0*/  ULDC UR4, c[0x0][0x448] ;  /* 0x0001120000047ab9 */ /* 0x000fe20000000800 */
[----:B------:R-:W-:Y:S01]  /*0dc0*/  IMAD.U32 R5, RZ, RZ, UR9 ;  /* 0x00000009ff057e24 */ /* 0x000fe2000f8e00ff */
[----:B------:R-:W-:Y:S02]  /*0dd0*/  ULDC UR11, c[0x0][0x988] ;  /* 0x00026200000b7ab9 */ /* 0x000fe40000000800 */
[----:B------:R1:W5:Y:S04]  /*0de0*/  @P0 LDG.E R7, desc[UR50][R2.64] ;  /* 0x0000003202070981 */ /* 0x000368000c1e1900 */
[----:B------:R4:W5:Y:S01]  /*0df0*/  @P1 LDG.E R0, desc[UR50][R4.64] ;  /* 0x0000003204001981 */ /* 0x000962000c1e1900 */
[----:B0-----:R-:W-:Y:S01]  /*0e00*/  ISETP.NE.U32.AND P0, PT, R8, RZ, PT ;  /* 0x000000ff0800720c */ /* 0x001fe20003f05070 */
[----:B------:R-:W-:Y:S01]  /*0e10*/  UISETP.NE.AND UP1, UPT, UR4, 0x1, UPT ;  /* 0x000000010400788c */ /* 0x000fe2000bf25270 */
[----:B------:R-:W-:-:S02]  /*0e20*/  VIADD R23, R10, 0xffffff80 ;  /* 0xffffff800a177836 */ /* 0x000fc40000000000 */
[----:B------:R-:W-:Y:S01]  /*0e30*/  ISETP.NE.AND.EX P0, PT, R9, RZ, PT, P0 ;  /* 0x000000ff0900720c */ /* 0x000fe20003f05300 */
[----:B------:R-:W-:Y:S01]  /*0e40*/  ULDC.64 UR4, c[0x0][0x9e0] ;  /* 0x0002780000047ab9 */ /* 0x000fe20000000a00 */
[----:B-1----:R-:W-:Y:S01]  /*0e50*/  IADD3 R2, -R22, 0x1, RZ ;  /* 0x0000000116027810 */ /* 0x002fe20007ffe1ff */
[----:B------:R-:W-:Y:S01]  /*0e60*/  UISETP.GE.AND UP0, UPT, UR5, 0x1, UPT ;  /* 0x000000010500788c */ /* 0x000fe2000bf06270 */
[----:B--2---:R-:W-:-:S04]  /*0e70*/  SEL R17, R17, 0x1, P0 ;  /* 0x0000000111117807 */ /* 0x004fc80000000000 */
[----:B------:R-:W-:Y:S01]  /*0e80*/  @UP1 ULDC UR9, c[0x0][0x44c] ;  /* 0x0001130000091ab9 */ /* 0x000fe20000000800 */
[CC--:B---3--:R-:W-:Y:S01]  /*0e90*/  IMAD R2, R17.reuse, R6.reuse, R2 ;  /* 0x0000000611027224 */ /* 0x0c8fe200078e0202 */
[----:B----4-:R-:W-:Y:S01]  /*0ea0*/  USHF.L.U32 UR43, UR43, 0x7, URZ ;  /* 0x000000072b2b7899 */ /* 0x010fe2000800063f */
[----:B------:R-:W-:Y:S01]  /*0eb0*/  PLOP3.LUT P1, PT, PT, PT, UP0, 0x80, 0x0 ;  /* 0x000000000000781c */ /* 0x000fe20003f2f008 */
[----:B------:R-:W-:Y:S01]  /*0ec0*/  @UP1 ULDC UR12, c[0x0][0x450] ;  /* 0x00011400000c1ab9 */ /* 0x000fe20000000800 */
[----:B------:R-:W-:Y:S01]  /*0ed0*/  IMAD R19, R17, R6, RZ ;  /* 0x0000000611137224 */ /* 0x000fe200078e02ff */
[----:B------:R-:W-:Y:S01]  /*0ee0*/  R2UR UR10, R2 ;  /* 0x00000000020a72ca */ /* 0x000fe200000e0000 */
[----:B------:R-:W-:Y:S02]  /*0ef0*/  @UP1 UIADD3 UR8, UR43, 0x7f, URZ ;  /* 0x0000007f2b081890 */ /* 0x000fe4000fffe03f */
[----:B------:R-:W-:Y:S02]  /*0f00*/  UIADD3 UR7, UR43, 0x7f, URZ ;  /* 0x0000007f2b077890 */ /* 0x000fe4000fffe03f */
[----:B------:R-:W-:-:S04]  /*0f10*/  UIMAD.WIDE.U32 UR8, UR8, UR9, URZ ;  /* 0x00000009080872a5 */ /* 0x000fc8000f8e003f */
[----:B------:R-:W-:-:S04]  /*0f20*/  @UP1 USHF.R.U32.HI UR7, URZ, UR12, UR9 ;  /* 0x0000000c3f071299 */ /* 0x000fc80008011609 */
[----:B------:R-:W-:-:S04]  /*0f30*/  UIADD3 UR7, UR10, UR7, URZ ;  /* 0x000000070a077290 */ /* 0x000fc8000fffe03f */
[----:B------:R-:W-:-:S06]  /*0f40*/  UIADD3 UR4, UR7, UR4, URZ ;  /* 0x0000000407047290 */ /* 0x000fcc000fffe03f */
[----:B------:R-:W-:Y:S02]  /*0f50*/  IMAD.U32 R4, RZ, RZ, UR4 ;  /* 0x00000004ff047e24 */ /* 0x000fe4000f8e00ff */
[----:B-----5:R-:W-:-:S04]  /*0f60*/  FMUL.FTZ R0, R7, R0 ;  /* 0x0000000007007220 */ /* 0x020fc80000410000 */
        /* <DEDUP_REMOVED lines=13> */
.L_x_6818:
[----:B------:R-:W-:-:S11]  /*1040*/  UISETP.NE.AND UP0, UPT, UR5, 0x1, UPT ;  /* 0x000000010500788c */ /* 0x000fd6000bf05270 */
[----:B------:R-:W-:Y:S02]  /*1050*/  @UP0 ULDC.64 UR10, c[0x0][0x9e8] ;  /* 0x00027a00000a0ab9 */ /* 0x000fe40000000a00 */
[----:B------:R-:W-:-:S04]  /*1060*/  UIMAD.WIDE.U32 UR8, UR4, UR10, URZ ;  /* 0x0000000a040872a5 */ /* 0x000fc8000f8e003f */
[----:B------:R-:W-:-:S12]  /*1070*/  @UP0 USHF.R.U32.HI UR4, URZ, UR11, UR9 ;  /* 0x0000000b3f040299 */ /* 0x000fd80008011609 */
.L_x_6819:
[----:B------:R-:W-:-:S06]  /*1080*/  UIMAD UR4, UR4, UR5, UR5 ;  /* 0x00000005040472a4 */ /* 0x000fcc000f8e0205 */
[----:B------:R-:W-:-:S07]  /*1090*/  VIMNMX R4, R4, UR4, PT ;  /* 0x0000000404047c48 */ /* 0x000fce000bfe0100 */
.L_x_6817:
[CC--:B------:R-:W-:Y:S01]  /*10a0*/  IMAD R22, R17.reuse, R6.reuse, -R22 ;  /* 0x0000000611167224 */ /* 0x0c0fe200078e0a16 */
[----:B------:R-:W-:Y:S01]  /*10b0*/  @UP1 ULDC UR8, c[0x0][0x44c] ;  /* 0x0001130000081ab9 */ /* 0x000fe20000000800 */
[----:B------:R-:W-:Y:S01]  /*10c0*/  VIADD R5, R4, 0xdf ;  /* 0x000000df04057836 */ /* 0x000fe20000000000 */
[----:B------:R-:W-:Y:S01]  /*10d0*/  UIMAD.WIDE.U32 UR8, UR43, UR8, URZ ;  /* 0x000000082b0872a5 */ /* 0x000fe2000f8e003f */
[----:B------:R-:W-:Y:S01]  /*10e0*/  IMAD R3, R17, R6, 0xdf ;  /* 0x000000df11037424 */ /* 0x000fe200078e0206 */
[----:B------:R-:W-:Y:S01]  /*10f0*/  R2UR UR7, R22 ;  /* 0x00000000160772ca */ /* 0x000fe200000e0000 */
[----:B------:R-:W-:Y:S01]  /*1100*/  IMAD.MOV.U32 R2, RZ, RZ, RZ ;  /* 0x000000ffff027224 */ /* 0x000fe200078e00ff */
[----:B------:R-:W-:Y:S01]  /*1110*/  @UP1 ULDC UR10, c[0x0][0x450] ;  /* 0x00011400000a1ab9 */ /* 0x000fe20000000800 */
[----:B------:R-:W-:Y:S01]  /*1120*/  IMAD.MOV.U32 R4, RZ, RZ, RZ ;  /* 0x000000ffff047224 */ /* 0x000fe200078e00ff */
[----:B------:R-:W-:Y:S01]  /*1130*/  UMOV UR4, UR43 ;  /* 0x0000002b00047c82 */ /* 0x000fe20008000000 */
[----:B------:R-:W-:Y:S01]  /*1140*/  IMAD.HI R2, R3, -0x6db6db6d, R2 ;  /* 0x9249249303027827 */ /* 0x000fe200078e0202 */
[----:B------:R-:W-:-:S03]  /*1150*/  @UP1 USHF.R.U32.HI UR4, URZ, UR10, UR9 ;  /* 0x0000000a3f041299 */ /* 0x000fc60008011609 */
[----:B------:R-:W-:Y:S01]  /*1160*/  IMAD.HI R4, R5, -0x6db6db6d, R4 ;  /* 0x9249249305047827 */ /* 0x000fe200078e0204 */
[----:B------:R-:W-:-:S03]  /*1170*/  SHF.R.U32.HI R3, RZ, 0x1f, R2 ;  /* 0x0000001fff037819 */ /* 0x000fc60000011602 */
[----:B------:R-:W-:Y:S01]  /*1180*/  UIADD3 UR4, UR7, UR4, URZ ;  /* 0x0000000407047290 */ /* 0x000fe2000fffe03f */
[----:B------:R-:W-:Y:S02]  /*1190*/  SHF.R.U32.HI R5, RZ, 0x1f, R4 ;  /* 0x0000001fff057819 */ /* 0x000fe40000011604 */
[----:B------:R-:W-:Y:S01]  /*11a0*/  ULDC UR7, c[0x0][0x9dc] ;  /* 0x0002770000077ab9 */ /* 0x000fe20000000800 */
[----:B------:R-:W-:Y:S01]  /*11b0*/  LEA.HI.SX32 R3, R2, R3, 0x19 ;  /* 0x0000000302037211 */ /* 0x000fe200078fcaff */
[----:B------:R-:W-:Y:S01]  /*11c0*/  UIADD3 UR7, UR4, -UR7, URZ ;  /* 0x8000000704077290 */ /* 0x000fe2000fffe03f */
[----:B------:R-:W-:-:S04]  /*11d0*/  LEA.HI.SX32 R4, R4, R5, 0x19 ;  /* 0x0000000504047211 */ /* 0x000fc800078fcaff */
[----:B------:R-:W-:Y:S01]  /*11e0*/  VIMNMX R4, R3, R4, PT ;  /* 0x0000000403047248 */ /* 0x000fe20003fe0100 */
[----:B------:R-:W-:Y:S06]  /*11f0*/  @!P1 BRA `(.L_x_6820) ;  /* 0x0000000000449947 */ /* 0x000fec0003800000 */
        /* <DEDUP_REMOVED lines=10> */
.L_x_6821:
[----:B------:R-:W-:-:S11]  /*12a0*/  UISETP.NE.AND UP0, UPT, UR5, 0x1, UPT ;  /* 0x000000010500788c */ /* 0x000fd6000bf05270 */
[----:B------:R-:W-:Y:S02]  /*12b0*/  @UP0 ULDC.64 UR10, c[0x0][0x9e8] ;  /* 0x00027a00000a0ab9 */ /* 0x000fe40000000a00 */
[----:B------:R-:W-:-:S04]  /*12c0*/  UIMAD.WIDE.U32 UR8, UR4, UR10, URZ ;  /* 0x0000000a040872a5 */ /* 0x000fc8000f8e003f */
[----:B------:R-:W-:-:S12]  /*12d0*/  @UP0 USHF.R.U32.HI UR4, URZ, UR11, UR9 ;  /* 0x0000000b3f040299 */ /* 0x000fd80008011609 */
.L_x_6822:
[----:B------:R-:W-:-:S04]  /*12e0*/  UIMAD UR4, UR4, UR5, URZ ;  /* 0x00000005040472a4 */ /* 0x000fc8000f8e023f */
[----:B------:R-:W-:-:S04]  /*12f0*/  UISETP.LT.AND UP0, UPT, UR7, UR4, UPT ;  /* 0x000000040700728c */ /* 0x000fc8000bf01270 */
[----:B------:R-:W-:-:S12]  /*1300*/  USEL UR7, UR7, UR4, !UP0 ;  /* 0x0000000407077287 */ /* 0x000fd8000c000000 */
.L_x_6820:
[----:B------:R-:W-:Y:S01]  /*1310*/  UMOV UR4, URZ ;  /* 0x0000003f00047c82 */ /* 0x000fe20008000000 */
[----:B------:R-:W-:Y:S01]  /*1320*/  UMOV UR5, UR7 ;  /* 0x0000000700057c82 */ /* 0x000fe20008000000 */
[----:B------:R-:W-:Y:S02]  /*1330*/  USHF.R.U32.HI UR10, URZ, 0x10, UR6 ;  /* 0x000000103f0a7899 */ /* 0x000fe40008011606 */
[----:B------:R-:W-:Y:S02]  /*1340*/  UIMAD.WIDE UR4, UR7, -0x6db6db6d, UR4 ;  /* 0x92492493070478a5 */ /* 0x000fe4000f8e0204 */
[----:B------:R-:W-:Y:S02]  /*1350*/  ULOP3.LUT UR39, UR6, 0xffff, URZ, 0xc0, !UPT ;  /* 0x0000ffff06277892 */ /* 0x000fe4000f8ec03f */
[----:B------:R-:W-:-:S04]  /*1360*/  USHF.R.U32.HI UR4, URZ, 0x1f, UR5 ;  /* 0x0000001f3f047899 */ /* 0x000fc80008011605 */
[----:B------:R-:W-:-:S04]  /*1370*/  ULEA.HI.SX32 UR4, UR5, UR4, 0x19 ;  /* 0x0000000405047291 */ /* 0x000fc8000f8fca3f */
[----:B------:R-:W-:-:S04]  /*1380*/  UISETP.LT.AND UP0, UPT, URZ, UR4, UPT ;  /* 0x000000043f00728c */ /* 0x000fc8000bf01270 */
[----:B------:R-:W-:Y:S02]  /*1390*/  USEL UR9, URZ, UR4, !UP0 ;  /* 0x000000043f097287 */ /* 0x000fe4000c000000 */
[----:B------:R-:W-:Y:S01]  /*13a0*/  UISETP.NE.AND UP0, UPT, UR10, URZ, UPT ;  /* 0x0000003f0a00728c */ /* 0x000fe2000bf05270 */
[----:B------:R-:W-:-:S03]  /*13b0*/  UMOV UR4, URZ ;  /* 0x0000003f00047c82 */ /* 0x000fc60008000000 */
        /* <DEDUP_REMOVED lines=38> */
.L_x_6823:
        /* <DEDUP_REMOVED lines=74> */
.L_x_6825:
[----:B------:R-:W-:-:S04]  /*1ac0*/  SHF.L.U32 R0, RZ, 0x1f, RZ ;  /* 0x0000001fff007819 */ /* 0x000fc800000006ff */
[----:B------:R-:W0:Y:S02]  /*1ad0*/  SYNCS.PHASECHK.TRANS64.TRYWAIT P0, [UR40+0x2e800], R0 ;  /* 0x02e80000ff0075a7 */ /* 0x000e240008000168 */
[----:B0-----:R-:W-:Y:S05]  /*1ae0*/  @!P0 BRA `(.L_x_6826) ;  /* 0x000001bc00348947 */ /* 0x001fea0003800000 */
.L_x_6963:
[----:B------:R-:W-:-:S06]  /*1af0*/  ULOP3.LUT UR4, UR38, 0x1, URZ, 0xfc, !UPT ;  /* 0x0000000126047892 */ /* 0x000fcc000f8efc3f */
[----:B------:R-:W-:-:S05]  /*1b00*/  IMAD.U32 R2, RZ, RZ, UR4 ;  /* 0x00000004ff027e24 */ /* 0x000fca000f8e00ff */
[----:B------:R-:W-:-:S13]  /*1b10*/  ISETP.NE.AND P0, PT, R2, 0x3, PT ;  /* 0x000000030200780c */ /* 0x000fda0003f05270 */
[----:B------:R-:W-:Y:S05]  /*1b20*/  @!P0 BRA `(.L_x_6827) ;  /* 0x0000000000048947 */ /* 0x000fea0003800000 */
[----:B------:R-:W-:Y:S01]  /*1b30*/  BPT.TRAP 0x1 ;  /* 0x000000040000795c */ /* 0x000fe20000300000 */
.L_x_6827:
[----:B------:R1:W2:Y:S01]  /*1b40*/  SYNCS.PHASECHK.TRANS64.TRYWAIT P2, [UR40+0x2e830], R0 ;  /* 0x02e83000ff0075a7 */ /* 0x0002a20008040168 */
[----:B------:R-:W-:Y:S05]  /*1b50*/  @!P0 BRA `(.L_x_6828) ;  /* 0x0000000000048947 */ /* 0x000fea0003800000 */
[----:B------:R-:W-:Y:S01]  /*1b60*/  BPT.TRAP 0x1 ;  /* 0x000000040000795c */ /* 0x000fe20000300000 */
.L_x_6828:
        /* <DEDUP_REMOVED lines=8> */
.L_x_6829:
[----:B------:R-:W-:Y:S05]  /*1bf0*/  WARPSYNC.ALL ;  /* 0x0000000000007948 */ /* 0x000fea0003800000 */
[----:B0-----:R-:W-:Y:S01]  /*1c00*/  IMAD.MOV.U32 R3, RZ, RZ, 0x40000040 ;  /* 0x40000040ff037424 */ /* 0x001fe200078e00ff */
        /* <DEDUP_REMOVED lines=11> */
[----:B------:R-:W-:Y:S01]  /*1cc0*/  UMOV UR7, 0x40000040 ;  /* 0x4000004000077882 */ /* 0x000fe20000000000 */
[----:B------:R-:W-:Y:S01]  /*1cd0*/  ULOP3.LUT UR48, UR4, 0x10000, URZ, 0xfc, !UPT ;  /* 0x0001000004307892 */ /* 0x000fe2000f8efc3f */
[C---:B------:R-:W-:Y:S01]  /*1ce0*/  R2UR UR16, R2.reuse ;  /* 0x00000000021072ca */ /* 0x040fe200000e0000 */
[----:B------:R-:W-:Y:S01]  /*1cf0*/  UMOV UR19, 0x40000040 ;  /* 0x4000004000137882 */ /* 0x000fe20000000000 */
[C---:B------:R-:W-:Y:S01]  /*1d00*/  R2UR UR4, R2.reuse ;  /* 0x00000000020472ca */ /* 0x040fe200000e0000 */
[----:B------:R-:W-:Y:S01]  /*1d10*/  UIADD3 UR14, UR48, 0x100, URZ ;  /* 0x00000100300e7890 */ /* 0x000fe2000fffe03f */
[----:B------:R-:W-:Y:S01]  /*1d20*/  R2UR UR17, R3 ;  /* 0x00000000031172ca */ /* 0x000fe200000e0000 */
[----:B------:R-:W-:Y:S01]  /*1d30*/  UIADD3 UR6, UR48, 0x200, URZ ;  /* 0x0000020030067890 */ /* 0x000fe2000fffe03f */
[----:B-12---:R-:W-:Y:S01]  /*1d40*/  LOP3.LUT R0, R137, 0xffffff80, RZ, 0xc0, !PT ;  /* 0xffffff8089007812 */ /* 0x006fe200078ec0ff */
[----:B------:R-:W-:Y:S01]  /*1d50*/  UMOV UR10, UR48 ;  /* 0x00000030000a7c82 */ /* 0x000fe20008000000 */
[----:B------:R-:W-:Y:S01]  /*1d60*/  UIADD3 UR18, UR48, 0x300, URZ ;  /* 0x0000030030127890 */ /* 0x000fe2000fffe03f */
[----:B------:R-:W-:Y:S01]  /*1d70*/  QGMMA.64x32x32.F32.E4M3.E4M3 R120, gdesc[UR8], RZ, !UPT, gsb0 ;  /* 0x00600000087879f3 */ /* 0x000fe2000c0008ff */
[----:B------:R-:W-:Y:S01]  /*1d80*/  R2UR UR8, R2 ;  /* 0x00000000020872ca */ /* 0x000fe200000e0000 */
[----:B------:R-:W-:Y:S01]  /*1d90*/  UIADD3 UR10, UR48, 0x400, URZ ;  /* 0x00000400300a7890 */ /* 0x000fe2000fffe03f */
[----:B------:R-:W-:Y:S01]  /*1da0*/  R2UR UR9, R3 ;  /* 0x00000000030972ca */ /* 0x000fe200000e0000 */
[----:B------:R-:W-:Y:S01]  /*1db0*/  UMOV UR11, 0x40000040 ;  /* 0x40000040000b7882 */ /* 0x000fe20000000000 */
[----:B------:R-:W-:Y:S01]  /*1dc0*/  UIADD3 UR34, UR48, 0x2, URZ ;  /* 0x0000000230227890 */ /* 0x000fe2000fffe03f */
[----:B------:R-:W-:Y:S01]  /*1dd0*/  IMAD.IADD R10, R23, 0x1, -R0 ;  /* 0x00000001170a7824 */ /* 0x000fe200078e0a00 */
[----:B------:R-:W-:Y:S01]  /*1de0*/  UMOV UR33, 0x40000040 ;  /* 0x4000004000217882 */ /* 0x000fe20000000000 */
[----:B------:R-:W-:Y:S01]  /*1df0*/  UMOV UR35, 0x40000040 ;  /* 0x4000004000237882 */ /* 0x000fe20000000000 */
[----:B------:R-:W-:Y:S01]  /*1e00*/  UIADD3 UR46, UR48, 0x4, URZ ;  /* 0x00000004302e7890 */ /* 0x000fe2000fffe03f */
[----:B------:R-:W-:Y:S01]  /*1e10*/  LEA.HI R4, R138, R138, RZ, 0x1 ;  /* 0x0000008a8a047211 */ /* 0x000fe200078f08ff */
[----:B------:R-:W-:Y:S01]  /*1e20*/  UMOV UR45, 0x40000040 ;  /* 0x40000040002d7882 */ /* 0x000fe20000000000 */
[----:B------:R-:W-:Y:S01]  /*1e30*/  UMOV UR47, 0x40000040 ;  /* 0x40000040002f7882 */ /* 0x000fe20000000000 */
[----:B------:R-:W-:Y:S01]  /*1e40*/  UIADD3 UR22, UR48, 0x406, URZ ;  /* 0x0000040630167890 */ /* 0x000fe2000fffe03f */
[----:B------:R-:W-:Y:S01]  /*1e50*/  SHF.R.S32.HI R5, RZ, 0x1f, R10 ;  /* 0x0000001fff057819 */ /* 0x000fe2000001140a */
[----:B------:R-:W-:Y:S01]  /*1e60*/  UMOV UR23, 0x40000040 ;  /* 0x4000004000177882 */ /* 0x000fe20000000000 */
[----:B------:R-:W-:Y:S01]  /*1e70*/  UIADD3 UR26, UR48, 0x506, URZ ;  /* 0x00000506301a7890 */ /* 0x000fe2000fffe03f */
[----:B------:R-:W-:Y:S01]  /*1e80*/  LEA.HI R136, R136, R23, RZ, 0x2 ;  /* 0x0000001788887211 */ /* 0x000fe200078f10ff */
[----:B------:R-:W-:Y:S01]  /*1e90*/  UMOV UR27, 0x40000040 ;  /* 0x40000040001b7882 */ /* 0x000fe20000000000 */
[----:B------:R-:W-:Y:S01]  /*1ea0*/  UIADD3 UR30, UR48, 0x606, URZ ;  /* 0x00000606301e7890 */ /* 0x000fe2000fffe03f */
[----:B------:R-:W-:Y:S01]  /*1eb0*/  LOP3.LUT R9, R4, 0x3fffffe, RZ, 0xc0, !PT ;  /* 0x03fffffe04097812 */ /* 0x000fe200078ec0ff */
[----:B------:R-:W-:Y:S01]  /*1ec0*/  UMOV UR31, 0x40000040 ;  /* 0x40000040001f7882 */ /* 0x000fe20000000000 */
[CC--:B------:R-:W-:Y:S01]  /*1ed0*/  LEA.HI R4, R5.reuse, R10.reuse, RZ, 0x2 ;  /* 0x0000000a05047211 */ /* 0x0c0fe200078f10ff */
[----:B------:R-:W-:Y:S01]  /*1ee0*/  IMAD.MOV.U32 R11, RZ, RZ, -0xe0 ;  /* 0xffffff20ff0b7424 */ /* 0x000fe200078e00ff */
[----:B------:R-:W-:Y:S01]  /*1ef0*/  LOP3.LUT R136, R136, 0xfffffffc, RZ, 0xc0, !PT ;  /* 0xfffffffc88887812 */ /* 0x000fe200078ec0ff */
[----:B------:R-:W-:Y:S01]  /*1f00*/  IMAD.IADD R9, R138, 0x1, -R9 ;  /* 0x000000018a097824 */ /* 0x000fe200078e0a09 */
[----:B------:R-:W-:Y:S01]  /*1f10*/  LEA.HI R5, R5, R10, RZ, 0x5 ;  /* 0x0000000a05057211 */ /* 0x000fe200078f28ff */
[----:B------:R-:W-:Y:S01]  /*1f20*/  IMAD R11, R16, R11, 0xe1 ;  /* 0x000000e1100b7424 */ /* 0x000fe200078e020b */
[----:B------:R-:W-:Y:S01]  /*1f30*/  SHF.R.S32.HI R0, RZ, 0x2, R4 ;  /* 0x00000002ff007819 */ /* 0x000fe20000011404 */
[----:B------:R-:W-:Y:S01]  /*1f40*/  IMAD.IADD R136, R23, 0x1, -R136 ;  /* 0x0000000117887824 */ /* 0x000fe200078e0a88 */
[----:B------:R-:W-:Y:S01]  /*1f50*/  SHF.R.S32.HI R7, RZ, 0x1f, R4 ;  /* 0x0000001fff077819 */ /* 0x000fe20000011404 */
[----:B------:R-:W-:Y:S01]  /*1f60*/  ULDC UR49, c[0x0][0x288] ;  /* 0x0000a20000317ab9 */ /* 0x000fe20000000800 */
[----:B------:R-:W-:Y:S01]  /*1f70*/  SHF.R.S32.HI R5, RZ, 0x5, R5 ;  /* 0x00000005ff057819 */ /* 0x000fe20000011405 */
[----:B------:R-:W-:Y:S01]  /*1f80*/  VIADD R12, R11, 0xffffffff ;  /* 0xffffffff0b0c7836 */ /* 0x000fe20000000000 */
[----:B------:R-:W-:-:S02]  /*1f90*/  LEA.HI R7, R7, R0, RZ, 0x3 ;  /* 0x0000000007077211 */ /* 0x000fc400078f18ff */
[----:B------:R-:W-:Y:S02]  /*1fa0*/  LEA R5, R5, UR43, 0x4 ;  /* 0x0000002b05057c11 */ /* 0x000fe4000f8e20ff */
[----:B------:R-:W-:Y:S02]  /*1fb0*/  LOP3.LUT R7, R7, 0xfffffff8, RZ, 0xc0, !PT ;  /* 0xfffffff807077812 */ /* 0x000fe400078ec0ff */
[----:B------:R-:W-:Y:S02]  /*1fc0*/  LEA.HI R6, R136, R136, RZ, 0x1 ;  /* 0x0000008888067211 */ /* 0x000fe400078f08ff */
[----:B------:R-:W-:Y:S02]  /*1fd0*/  IADD3 R0, R5, R0, -R7 ;  /* 0x0000000005007210 */ /* 0x000fe40007ffe807 */
[----:B------:R-:W-:Y:S02]  /*1fe0*/  LOP3.LUT R5, R6, 0x1ffffffe, RZ, 0xc0, !PT ;  /* 0x1ffffffe06057812 */ /* 0x000fe400078ec0ff */
[----:B------:R-:W-:Y:S01]  /*1ff0*/  LOP3.LUT R7, R4, 0x7ffffffc, RZ, 0xc0, !PT ;  /* 0x7ffffffc04077812 */ /* 0x000fe200078ec0ff */
[----:B------:R-:W-:-:S02]  /*2000*/  IMAD R0, R9, 0x40, R0 ;  /* 0x0000004009007824 */ /* 0x000fc400078e0200 */
[----:B------:R-:W-:Y:S02]  /*2010*/  IMAD.IADD R5, R136, 0x1, -R5 ;  /* 0x0000000188057824 */ /* 0x000fe400078e0a05 */
[----:B------:R-:W-:Y:S02]  /*2020*/  IMAD.IADD R10, R10, 0x1, -R7 ;  /* 0x000000010a0a7824 */ /* 0x000fe400078e0a07 */
[----:B------:R-:W-:Y:S02]  /*2030*/  IMAD R9, R5, 0x8, R0 ;  /* 0x0000000805097824 */ /* 0x000fe400078e0200 */
[----:B------:R-:W-:Y:S02]  /*2040*/  IMAD.U32 R0, RZ, RZ, UR40 ;  /* 0x00000028ff007e24 */ /* 0x000fe4000f8e00ff */
[----:B------:R-:W-:Y:S02]  /*2050*/  IMAD.MOV.U32 R5, RZ, RZ, R9 ;  /* 0x000000ffff057224 */ /* 0x000fe400078e0009 */
[----:B------:R-:W-:Y:S01]  /*2060*/  @!P1 VIADD R0, R0, 0x2e840 ;  /* 0x0002e84000009836 */ /* 0x000fe20000000000 */
[----:B------:R-:W-:-:S02]  /*2070*/  WARPGROUP.DEPBAR.LE gsb0, 0x0 ;  /* 0x00008000000079c5 */ /* 0x000fc40000010000 */
[----:B------:R-:W-:Y:S02]  /*2080*/  WARPGROUP.ARRIVE ;  /* 0x00000000000079c5 */ /* 0x000fe40000000000 */
[----:B------:R-:W-:-:S04]  /*2090*/  @!P1 PRMT R0, RZ, 0x654, R0 ;  /* 0x00000654ff009816 */ /* 0x000fc80000000000 */
        /* <DEDUP_REMOVED lines=30> */
[----:B------:R-:W-:Y:S01]  /*2280*/  R2UR UR4, R2 ;  /* 0x00000000020472ca */ /* 0x000fe200000e0000 */
[----:B------:R-:W-:Y:S02]  /*2290*/  UIADD3 UR5, UR48, 0x102, URZ ;  /* 0x0000010230057890 */ /* 0x000fe4000fffe03f */
[----:B------:R-:W-:Y:S01]  /*22a0*/  UIADD3 UR6, UR48, 0x202, URZ ;  /* 0x0000020230067890 */ /* 0x000fe2000fffe03f */
[----:B------:R-:W-:-:S09]  /*22b0*/  UMOV UR7, 0x40000040 ;  /* 0x4000004000077882 */ /* 0x000fd20000000000 */
[----:B------:R-:W-:Y:S02]  /*22c0*/  UIADD3 UR32, UR4, 0x2, URZ ;  /* 0x0000000204207890 */ /* 0x000fe4000fffe03f */
[----:B------:R-:W-:Y:S02]  /*22d0*/  UIADD3 UR44, UR4, 0x4, URZ ;  /* 0x00000004042c7890 */ /* 0x000fe4000fffe03f */
[----:B------:R-:W-:-:S07]  /*22e0*/  UIADD3 UR4, UR4, 0x6, URZ ;  /* 0x0000000604047890 */ /* 0x000fce000fffe03f */
[----:B------:R-:W-:Y:S01]  /*22f0*/  UMOV UR8, UR4 ;  /* 0x0000000400087c82 */ /* 0x000fe20008000000 */
[----:B------:R-:W-:Y:S01]  /*2300*/  UMOV UR12, UR4 ;  /* 0x00000004000c7c82 */ /* 0x000fe20008000000 */
[----:B------:R-:W-:Y:S01]  /*2310*/  UMOV UR16, UR4 ;  /* 0x0000000400107c82 */ /* 0x000fe20008000000 */
[----:B------:R-:W-:Y:S01]  /*2320*/  UMOV UR20, UR4 ;  /* 0x0000000400147c82 */ /* 0x000fe20008000000 */
[----:B------:R-:W-:Y:S01]  /*2330*/  UMOV UR24, UR4 ;  /* 0x0000000400187c82 */ /* 0x000fe20008000000 */
[----:B------:R-:W-:Y:S01]  /*2340*/  UMOV UR28, UR4 ;  /* 0x00000004001c7c82 */ /* 0x000fe20008000000 */
        /* <DEDUP_REMOVED lines=68> */
[----:B------:R-:W-:Y:S02]  /*2790*/  ULDC UR5, c[0x0][0x448] ;  /* 0x0001120000057ab9 */ /* 0x000fe40000000800 */
[----:B------:R-:W-:-:S03]  /*27a0*/  UISETP.NE.AND UP0, UPT, UR5, 0x1, UPT ;  /* 0x000000010500788c */ /* 0x000fc6000bf05270 */
[----:B------:R-:W-:Y:S02]  /*27b0*/  UMOV UR5, 0x40000040 ;  /* 0x4000004000057882 */ /* 0x000fe40000000000 */
[----:B------:R-:W-:Y:S01]  /*27c0*/  UMOV UR9, UR5 ;  /* 0x0000000500097c82 */ /* 0x000fe20008000000 */
[----:B------:R-:W-:Y:S01]  /*27d0*/  UMOV UR13, UR5 ;  /* 0x00000005000d7c82 */ /* 0x000fe20008000000 */
[----:B------:R-:W-:Y:S01]  /*27e0*/  UMOV UR17, UR5 ;  /* 0x0000000500117c82 */ /* 0x000fe20008000000 */
[----:B------:R-:W-:Y:S01]  /*27f0*/  UMOV UR21, UR5 ;  /* 0x0000000500157c82 */ /* 0x000fe20008000000 */
[----:B------:R-:W-:Y:S01]  /*2800*/  UMOV UR25, UR5 ;  /* 0x0000000500197c82 */ /* 0x000fe20008000000 */
[----:B------:R-:W-:Y:S01]  /*2810*/  UMOV UR29, UR5 ;  /* 0x00000005001d7c82 */ /* 0x000fe20008000000 */
[----:B------:R-:W-:Y:S02]  /*2820*/  PLOP3.LUT P2, PT, PT, PT, UP0, 0x80, 0x0 ;  /* 0x000000000000781c */ /* 0x000fe40003f4f008 */
[----:B------:R-:W-:Y:S01]  /*2830*/  PLOP3.LUT P3, PT, PT, PT, UP0, 0x80, 0x0 ;  /* 0x000000000000781c */ /* 0x000fe20003f6f008 */
[----:B------:R-:W-:-:S02]  /*2840*/  WARPGROUP.DEPBAR.LE gsb0, 0x0 ;  /* 0x00008000000079c5 */ /* 0x000fc40000010000 */
        /* <DEDUP_REMOVED lines=16> */
[----:B------:R-:W-:Y:S01]  /*2950*/  IMAD R6, R10, -0x2, R11 ;  /* 0xfffffffe0a067824 */ /* 0x000fe200078e020b */
[----:B------:R-:W-:Y:S02]  /*2960*/  UISETP.GE.AND UP1, UPT, UR7, 0x1, UPT ;  /* 0x000000010700788c */ /* 0x000fe4000bf26270 */
[----:B------:R-:W0:Y:S02]  /*2970*/  SHFL.IDX PT, R13, R5, RZ, 0x1c1f ;  /* 0x001c1fff050d7589 */ /* 0x000e2400000e0000 */
[C---:B------:R-:W-:Y:S01]  /*2980*/  IADD3 R4, R6.reuse, -UR49, R19 ;  /* 0x8000003106047c10 */ /* 0x040fe2000fffe013 */
[----:B------:R-:W-:Y:S01]  /*2990*/  VIADD R6, R6, 0xffffffff ;  /* 0xffffffff06067836 */ /* 0x000fe20000000000 */
[----:B------:R-:W-:Y:S01]  /*29a0*/  PLOP3.LUT P2, PT, PT, PT, UP1, 0x40, 0x0 ;  /* 0x000000000000781c */ /* 0x000fe20003f4e818 */
        /* <DEDUP_REMOVED lines=18> */
[----:B------:R-:W-:Y:S02]  /*2ad0*/  ULDC UR30, c[0x0][0x9dc] ;  /* 0x00027700001e7ab9 */ /* 0x000fe40000000800 */
[----:B------:R-:W-:Y:S01]  /*2ae0*/  ULOP3.LUT UR30, URZ, UR30, URZ, 0x33, !UPT ;  /* 0x0000001e3f1e7292 */ /* 0x000fe2000f8e333f */
[----:B------:R-:W-:Y:S02]  /*2af0*/  WARPGROUP.DEPBAR.LE gsb0, 0x0 ;  /* 0x00008000000079c5 */ /* 0x000fe40000010000 */
[----:B------:R1:W-:Y:S02]  /*2b00*/  @!P1 SYNCS.ARRIVE.TRANS64.RED.A1T0 RZ, [R0+URZ], RZ ;  /* 0x000000ff00ff99a7 */ /* 0x0003e4000810043f */
[----:B-1----:R-:W-:-:S04]  /*2b10*/  IMAD R0, R16, -0xe0, R19 ;  /* 0xffffff2010007824 */ /* 0x002fc800078e0213 */
[----:B------:R-:W-:Y:S02]  /*2b20*/  VIADD R7, R0, 0xe0 ;  /* 0x000000e000077836 */ /* 0x000fe40000000000 */
[----:B------:R-:W-:Y:S02]  /*2b30*/  VIADD R0, R4, UR6 ;  /* 0x0000000604007c36 */ /* 0x000fe40008000000 */
[----:B------:R-:W-:Y:S02]  /*2b40*/  IMAD R7, R10, -0x2, R7 ;  /* 0xfffffffe0a077824 */ /* 0x000fe400078e0207 */
        /* <DEDUP_REMOVED lines=16> */
.L_x_6833:
[----:B------:R-:W-:-:S06]  /*2c50*/  UISETP.NE.AND UP2, UPT, UR7, 0x1, UPT ;  /* 0x000000010700788c */ /* 0x000fcc000bf45270 */
[----:B------:R-:W-:-:S05]  /*2c60*/  PLOP3.LUT P2, PT, PT, PT, UP2, 0x80, 0x0 ;  /* 0x000000000000781c */ /* 0x000fca0003f4f028 */
[----:B------:R-:W-:-:S08]  /*2c70*/  @UP2 ULDC.64 UR8, c[0x0][0x9e8] ;  /* 0x00027a0000082ab9 */ /* 0x000fd00000000a00 */
[----:B------:R-:W-:-:S05]  /*2c80*/  @P2 IMAD.HI.U32 R14, R13, UR8, RZ ;  /* 0x000000080d0e2c27 */ /* 0x000fca000f8e00ff */
[----:B------:R-:W-:-:S07]  /*2c90*/  @P2 SHF.R.U32.HI R13, RZ, UR9, R14 ;  /* 0x00000009ff0d2c19 */ /* 0x000fce000801160e */
.L_x_6834:
[----:B------:R-:W-:Y:S05]  /*2ca0*/  BSYNC B0 ;  /* 0x0000000000007941 */ /* 0x000fea0003800000 */
.L_x_6832:
[----:B------:R-:W-:-:S05]  /*2cb0*/  IMAD R13, R13, UR7, R6 ;  /* 0x000000070d0d7c24 */ /* 0x000fca000f8e0206 */
[----:B------:R-:W-:Y:S02]  /*2cc0*/  VIMNMX R8, R8, R13, !PT ;  /* 0x0000000d08087248 */ /* 0x000fe40007fe0100 */
[----:B------:R-:W-:-:S07]  /*2cd0*/  VIADDMNMX R11, R13, UR7, R11, PT ;  /* 0x000000070d0b7c46 */ /* 0x000fce000b80010b */
.L_x_6831:
        /* <DEDUP_REMOVED lines=9> */
[C---:B------:R-:W-:Y:S02]  /*2d70*/  ISETP.GT.AND P2, PT, R8.reuse, 0x9, !P4 ;  /* 0x000000090800780c */ /* 0x040fe40006744270 */
[----:B------:R-:W-:Y:S02]  /*2d80*/  P2R R14, PR, RZ, 0x10 ;  /* 0x00000010ff0e7803 */ /* 0x000fe40000000000 */
[----:B------:R-:W-:Y:S02]  /*2d90*/  ISETP.LT.OR P2, PT, R11, 0xa, P2 ;  /* 0x0000000a0b00780c */ /* 0x000fe40001741670 */
[----:B------:R-:W-:-:S02]  /*2da0*/  ISETP.GT.AND P3, PT, R8, 0x8, !P3 ;  /* 0x000000080800780c */ /* 0x000fc40005f64270 */
[----:B------:R-:W-:Y:S01]  /*2db0*/  ISETP.GE.AND P4, PT, R12, 0x11, PT ;  /* 0x000000110c00780c */ /* 0x000fe20003f86270 */
[----:B0-----:R-:W-:Y:S01]  /*2dc0*/  IMAD.IADD R4, R4, 0x1, R5 ;  /* 0x0000000104047824 */ /* 0x001fe200078e0205 */
[----:B------:R-:W-:Y:S02]  /*2dd0*/  FSEL R125, R125, -INF , !P2 ;  /* 0xff8000007d7d7808 */ /* 0x000fe40005000000 */
[C---:B------:R-:W-:Y:S02]  /*2de0*/  ISETP.LT.OR P3, PT, R11.reuse, 0x9, P3 ;  /* 0x000000090b00780c */ /* 0x040fe40001f61670 */
        /* <DEDUP_REMOVED lines=277> */
.L_x_6837:
[----:B------:R-:W-:-:S06]  /*3f40*/  UISETP.NE.AND UP2, UPT, UR7, 0x1, UPT ;  /* 0x000000010700788c */ /* 0x000fcc000bf45270 */
[----:B------:R-:W-:-:S05]  /*3f50*/  PLOP3.LUT P6, PT, PT, PT, UP2, 0x80, 0x0 ;  /* 0x000000000000781c */ /* 0x000fca0003fcf028 */
[----:B------:R-:W-:-:S08]  /*3f60*/  @UP2 ULDC.64 UR8, c[0x0][0x9e8] ;  /* 0x00027a0000082ab9 */ /* 0x000fd00000000a00 */
[----:B------:R-:W-:Y:S01]  /*3f70*/  @P6 IMAD.HI.U32 R7, R5, UR8, RZ ;  /* 0x0000000805076c27 */ /* 0x000fe2000f8e00ff */
[----:B------:R-:W-:-:S13]  /*3f80*/  PLOP3.LUT P6, PT, PT, PT, UP2, 0x80, 0x0 ;  /* 0x000000000000781c */ /* 0x000fda0003fcf028 */
[----:B------:R-:W-:-:S07]  /*3f90*/  @P6 SHF.R.U32.HI R5, RZ, UR9, R7 ;  /* 0x00000009ff056c19 */ /* 0x000fce0008011607 */
.L_x_6838:
[----:B------:R-:W-:Y:S05]  /*3fa0*/  BSYNC B0 ;  /* 0x0000000000007941 */ /* 0x000fea0003800000 */
.L_x_6836:
[----:B------:R-:W-:-:S05]  /*3fb0*/  IMAD R5, R5, UR7, R6 ;  /* 0x0000000705057c24 */ /* 0x000fca000f8e0206 */
[----:B------:R-:W-:Y:S02]  /*3fc0*/  VIMNMX R4, R4, R5, !PT ;  /* 0x0000000504047248 */ /* 0x000fe40007fe0100 */
[----:B------:R-:W-:-:S07]  /*3fd0*/  VIADDMNMX R0, R5, UR7, R0, PT ;  /* 0x0000000705007c46 */ /* 0x000fce000b800100 */
.L_x_6835:
        /* <DEDUP_REMOVED lines=140> */
[C---:B------:R-:W-:Y:S02]  /*48a0*/  ISETP.GT.AND P2, PT, R4.reuse, 0x70, !P2 ;  /* 0x000000700400780c */ /* 0x040fe40005744270 */
[----:B------:R-:W-:Y:S01]  /*48b0*/  ISETP.GT.AND P3, PT, R4, 0xd0, !P3 ;  /* 0x000000d00400780c */ /* 0x000fe20005f64270 */
[----:B------:R-:W0:Y:S01]  /*48c0*/  SHFL.BFLY PT, R5, R6, 0x2, 0x1f ;  /* 0x0c401f0006057f89 */ /* 0x000e2200000e0000 */
[----:B------:R-:W-:-:S02]  /*48d0*/  ISETP.LT.OR P2, PT, R0, 0x71, P2 ;  /* 0x000000710000780c */ /* 0x000fc40001741670 */
[----:B------:R-:W-:Y:S02]  /*48e0*/  ISETP.GT.AND P4, PT, R4, 0xd1, !P4 ;  /* 0x000000d10400780c */ /* 0x000fe40006784270 */
[----:B------:R-:W-:Y:S02]  /*48f0*/  FSEL R82, R82, -INF , !P2 ;  /* 0xff80000052527808 */ /* 0x000fe40005000000 */
[----:B------:R-:W-:Y:S02]  /*4900*/  ISETP.NE.AND P2, PT, R158, RZ, PT ;  /* 0x000000ff9e00720c */ /* 0x000fe40003f45270 */
[C---:B------:R-:W-:Y:S02]  /*4910*/  ISETP.GT.AND P5, PT, R4.reuse, 0xd8, !P5 ;  /* 0x000000d80400780c */ /* 0x040fe40006fa4270 */
[----:B------:R-:W-:Y:S02]  /*4920*/  ISETP.GT.AND P2, PT, R4, 0x71, !P2 ;  /* 0x000000710400780c */ /* 0x000fe40005744270 */
[----:B------:R-:W-:-:S02]  /*4930*/  ISETP.LT.OR P3, PT, R0, 0xd1, P3 ;  /* 0x000000d10000780c */ /* 0x000fc40001f61670 */
[C---:B------:R-:W-:Y:S02]  /*4940*/  ISETP.LT.OR P2, PT, R0.reuse, 0x72, P2 ;  /* 0x000000720000780c */ /* 0x040fe40001741670 */
[----:B------:R-:W-:Y:S02]  /*4950*/  ISETP.LT.OR P4, PT, R0, 0xd2, P4 ;  /* 0x000000d20000780c */ /* 0x000fe40002781670 */
[----:B------:R-:W-:Y:S02]  /*4960*/  FSEL R83, R83, -INF , !P2 ;  /* 0xff80000053537808 */ /* 0x000fe40005000000 */
[----:B------:R-:W-:Y:S02]  /*4970*/  ISETP.NE.AND P2, PT, R159, RZ, PT ;  /* 0x000000ff9f00720c */ /* 0x000fe40003f45270 */
[----:B------:R-:W-:Y:S02]  /*4980*/  FSEL R34, R34, -INF , !P3 ;  /* 0xff80000022227808 */ /* 0x000fe40005800000 */
[----:B------:R-:W-:-:S02]  /*4990*/  ISETP.GT.AND P2, PT, R4, 0x78, !P2 ;  /* 0x000000780400780c */ /* 0x000fc40005744270 */
[----:B0-----:R-:W-:Y:S02]  /*49a0*/  FMNMX.FTZ R7, R6, R5, !PT ;  /* 0x0000000506077209 */ /* 0x001fe40007810000 */
[C---:B------:R-:W-:Y:S02]  /*49b0*/  ISETP.LT.OR P2, PT, R0.reuse, 0x79, P2 ;  /* 0x000000790000780c */ /* 0x040fe40001741670 */
[----:B------:R-:W-:Y:S01]  /*49c0*/  ISETP.LT.OR P5, PT, R0, 0xd9, P5 ;  /* 0x000000d90000780c */ /* 0x000fe20002fa1670 */
[----:B------:R-:W0:Y:S01]  /*49d0*/  SHFL.BFLY PT, R8, R7, 0x1, 0x1f ;  /* 0x0c201f0007087f89 */ /* 0x000e2200000e0000 */
[----:B------:R-:W-:Y:S02]  /*49e0*/  FSEL R86, R86, -INF , !P2 ;  /* 0xff80000056567808 */ /* 0x000fe40005000000 */
[----:B------:R-:W-:Y:S02]  /*49f0*/  ISETP.NE.AND P2, PT, R160, RZ, PT ;  /* 0x000000ffa000720c */ /* 0x000fe40003f45270 */
[----:B------:R-:W-:-:S02]  /*4a00*/  FSEL R35, R35, -INF , !P4 ;  /* 0xff80000023237808 */ /* 0x000fc40006000000 */
[----:B------:R-:W-:Y:S02]  /*4a10*/  ISETP.GT.AND P2, PT, R4, 0x79, !P2 ;  /* 0x000000790400780c */ /* 0x000fe40005744270 */
[----:B------:R-:W-:Y:S02]  /*4a20*/  FSEL R38, R38, -INF , !P5 ;  /* 0xff80000026267808 */ /* 0x000fe40006800000 */
[----:B------:R-:W-:Y:S02]  /*4a30*/  ISETP.LT.OR P2, PT, R0, 0x7a, P2 ;  /* 0x0000007a0000780c */ /* 0x000fe40001741670 */
[----:B------:R-:W-:Y:S02]  /*4a40*/  R2UR UR10, R22 ;  /* 0x00000000160a72ca */ /* 0x000fe400000e0000 */
[----:B------:R-:W-:Y:S02]  /*4a50*/  FSEL R87, R87, -INF , !P2 ;  /* 0xff80000057577808 */ /* 0x000fe40005000000 */
[----:B------:R-:W-:-:S04]  /*4a60*/  ISETP.NE.AND P2, PT, R161, RZ, PT ;  /* 0x000000ffa100720c */ /* 0x000fc80003f45270 */
[----:B------:R-:W-:Y:S02]  /*4a70*/  ISETP.GT.AND P2, PT, R4, 0x80, !P2 ;  /* 0x000000800400780c */ /* 0x000fe40005744270 */
[----:B0-----:R-:W-:Y:S02]  /*4a80*/  FMNMX.FTZ R5, R7, R8, !PT ;  /* 0x0000000807057209 */ /* 0x001fe40007810000 */
[----:B------:R-:W-:Y:S01]  /*4a90*/  ISETP.LT.OR P2, PT, R0, 0x81, P2 ;  /* 0x000000810000780c */ /* 0x000fe20001741670 */
[----:B------:R-:W-:-:S03]  /*4aa0*/  UIADD3 UR43, UR10, UR43, URZ ;  /* 0x0000002b0a2b7290 */ /* 0x000fc6000fffe03f */
        /* <DEDUP_REMOVED lines=62> */
[----:B------:R-:W-:Y:S01]  /*4e90*/  ISETP.NE.AND P2, PT, R136, RZ, PT ;  /* 0x000000ff8800720c */ /* 0x000fe20003f45270 */
[----:B------:R-:W-:-:S03]  /*4ea0*/  IMAD.U32 R136, RZ, RZ, UR37 ;  /* 0x00000025ff887e24 */ /* 0x000fc6000f8e00ff */
[----:B------:R-:W-:Y:S01]  /*4eb0*/  ISETP.GT.AND P2, PT, R4, 0x1, !P2 ;  /* 0x000000010400780c */ /* 0x000fe20005744270 */
[----:B------:R-:W-:-:S03]  /*4ec0*/  FFMA.FTZ R136, R5, R136, -8 ;  /* 0xc100000005887423 */ /* 0x000fc60000010088 */
        /* <DEDUP_REMOVED lines=68> */
[----:B------:R-:W-:Y:S01]  /*5310*/  ISETP.NE.AND P2, PT, R137, RZ, PT ;  /* 0x000000ff8900720c */ /* 0x000fe20003f45270 */
        /* <DEDUP_REMOVED lines=11> */
[----:B------:R-:W-:Y:S01]  /*53d0*/  ISETP.GT.AND P6, PT, R4, 0xd9, !P6 ;  /* 0x000000d90400780c */ /* 0x000fe200077c4270 */
[--C-:B------:R-:W-:Y:S01]  /*53e0*/  FFMA.FTZ R92, R92, UR37, -R136.reuse ;  /* 0x000000255c5c7c23 */ /* 0x100fe20008010888 */
[----:B------:R-:W-:Y:S01]  /*53f0*/  FMNMX.FTZ R96, R110, R93, !PT ;  /* 0x0000005d6e607209 */ /* 0x000fe20007810000 */
[--C-:B------:R-:W-:Y:S01]  /*5400*/  FFMA.FTZ R72, R72, UR37, -R136.reuse ;  /* 0x0000002548487c23 */ /* 0x100fe20008010888 */
[----:B------:R-:W-:Y:S01]  /*5410*/  FSEL R31, R31, -INF , !P2 ;  /* 0xff8000001f1f7808 */ /* 0x000fe20005000000 */
[----:B------:R-:W0:Y:S01]  /*5420*/  MUFU.EX2 R12, R12 ;  /* 0x0000000c000c7308 */ /* 0x000e220000000800 */
        /* <DEDUP_REMOVED lines=10> */
[--C-:B------:R-:W-:Y:S01]  /*54d0*/  FFMA.FTZ R73, R73, UR37, -R136.reuse ;  /* 0x0000002549497c23 */ /* 0x100fe20008010888 */
[--C-:B------:R-:W-:Y:S01]  /*54e0*/  FFMA.FTZ R76, R76, UR37, -R136.reuse ;  /* 0x000000254c4c7c23 */ /* 0x100fe20008010888 */
[----:B------:R-:W-:Y:S01]  /*54f0*/  FMNMX.FTZ R100, R118, R97, !PT ;  /* 0x0000006176647209 */ /* 0x000fe20007810000 */
[--C-:B------:R-:W-:Y:S01]  /*5500*/  FFMA.FTZ R77, R77, UR37, -R136.reuse ;  /* 0x000000254d4d7c23 */ /* 0x100fe20008010888 */
[--C-:B------:R-:W-:Y:S01]  /*5510*/  FFMA.FTZ R84, R84, UR37, -R136.reuse ;  /* 0x0000002554547c23 */ /* 0x100fe20008010888 */
[----:B------:R-:W-:Y:S01]  /*5520*/  MUFU.EX2 R97, R124 ;  /* 0x0000007c00617308 */ /* 0x000fe20000000800 */
[----:B------:R-:W-:Y:S01]  /*5530*/  FMNMX.FTZ R117, R119, R100, !PT ;  /* 0x0000006477757209 */ /* 0x000fe20007810000 */
[--C-:B------:R-:W-:Y:S01]  /*5540*/  FFMA.FTZ R100, R101, UR37, -R136.reuse ;  /* 0x0000002565647c23 */ /* 0x100fe20008010888 */
[----:B0-----:R-:W-:Y:S01]  /*5550*/  F2FP.SATFINITE.E4M3.F32.PACK_AB_MERGE_C R224, R12, R11, RZ ;  /* 0x0000000b0ce0723e */ /* 0x001fe200048070ff */
[--C-:B------:R-:W-:Y:S01]  /*5560*/  FFMA.FTZ R85, R85, UR37, -R136.reuse ;  /* 0x0000002555557c23 */ /* 0x100fe20008010888 */
[----:B------:R-:W-:Y:S01]  /*5570*/  FMNMX.FTZ R116, R90, R117, !PT ;  /* 0x000000755a747209 */ /* 0x000fe20007810000 */
[----:B------:R-:W-:Y:S01]  /*5580*/  FFMA.FTZ R80, R80, UR37, -R136 ;  /* 0x0000002550507c23 */ /* 0x000fe20008010888 */
[----:B------:R-:W-:Y:S01]  /*5590*/  F2FP.SATFINITE.E4M3.F32.PACK_AB_MERGE_C R224, R7, R6, R224 ;  /* 0x0000000607e0723e */ /* 0x000fe200048070e0 */
        /* <DEDUP_REMOVED lines=24> */
[----:B------:R-:W0:Y:S01]  /*5720*/  MUFU.EX2 R23, R23 ;  /* 0x0000001700177308 */ /* 0x000e220000000800 */
        /* <DEDUP_REMOVED lines=10> */
[----:B------:R-:W-:-:S02]  /*57d0*/  FFMA.FTZ R33, R33, UR37, -R136 ;  /* 0x0000002521217c23 */ /* 0x000fc40008010888 */
        /* <DEDUP_REMOVED lines=37> */
[----:B------:R-:W0:Y:S01]  /*5a30*/  MUFU.EX2 R92, R92 ;  /* 0x0000005c005c7308 */ /* 0x000e220000000800 */
[----:B------:R-:W-:-:S04]  /*5a40*/  FMNMX.FTZ R101, R55, R116, !PT ;  /* 0x0000007437657209 */ /* 0x000fc80007810000 */
[----:B------:R-:W-:-:S03]  /*5a50*/  FMNMX.FTZ R116, R26, R101, !PT ;  /* 0x000000651a747209 */ /* 0x000fc60007810000 */
[----:B------:R-:W-:Y:S01]  /*5a60*/  MUFU.EX2 R96, R96 ;  /* 0x0000006000607308 */ /* 0x000fe20000000800 */
[----:B------:R-:W-:-:S04]  /*5a70*/  FMNMX.FTZ R101, R27, R116, !PT ;  /* 0x000000741b657209 */ /* 0x000fc80007810000 */
[----:B------:R-:W-:-:S03]  /*5a80*/  FMNMX.FTZ R4, R30, R101, !PT ;  /* 0x000000651e047209 */ /* 0x000fc60007810000 */
[----:B------:R-:W1:Y:S01]  /*5a90*/  MUFU.EX2 R100, R100 ;  /* 0x0000006400647308 */ /* 0x000e620000000800 */
        /* <DEDUP_REMOVED lines=8> */
[----:B------:R-:W-:Y:S02]  /*5b20*/  FMNMX.FTZ R4, R39, R4, !PT ;  /* 0x0000000427047209 */ /* 0x000fe40007810000 */
[----:B-1----:R-:W-:-:S03]  /*5b30*/  F2FP.SATFINITE.E4M3.F32.PACK_AB_MERGE_C R218, R100, R97, RZ ;  /* 0x0000006164da723e */ /* 0x002fc600048070ff */
[----:B------:R-:W0:Y:S01]  /*5b40*/  SHFL.BFLY PT, R101, R4, 0x2, 0x1f ;  /* 0x0c401f0004657f89 */ /* 0x000e2200000e0000 */
[----:B------:R-:W-:Y:S01]  /*5b50*/  F2FP.SATFINITE.E4M3.F32.PACK_AB_MERGE_C R218, R96, R93, R218 ;  /* 0x0000005d60da723e */ /* 0x000fe200048070da */
[----:B------:R-:W-:Y:S08]  /*5b60*/  MUFU.EX2 R76, R76 ;  /* 0x0000004c004c7308 */ /* 0x000ff00000000800 */
[----:B------:R-:W1:Y:S08]  /*5b70*/  MUFU.EX2 R77, R77 ;  /* 0x0000004d004d7308 */ /* 0x000e700000000800 */
[----:B------:R-:W-:Y:S01]  /*5b80*/  MUFU.EX2 R84, R84 ;  /* 0x0000005400547308 */ /* 0x000fe20000000800 */
[----:B0-----:R-:W-:-:S07]  /*5b90*/  FMNMX.FTZ R101, R4, R101, !PT ;  /* 0x0000006504657209 */ /* 0x001fce0007810000 */
[----:B------:R-:W0:Y:S01]  /*5ba0*/  MUFU.EX2 R85, R85 ;  /* 0x0000005500557308 */ /* 0x000e220000000800 */
[----:B-1----:R-:W-:Y:S01]  /*5bb0*/  F2FP.SATFINITE.E4M3.F32.PACK_AB_MERGE_C R212, R77, R76, RZ ;  /* 0x0000004c4dd4723e */ /* 0x002fe200048070ff */
[----:B------:R-:W1:Y:S03]  /*5bc0*/  SHFL.BFLY PT, R4, R101, 0x1, 0x1f ;  /* 0x0c201f0065047f89 */ /* 0x000e6600000e0000 */
[----:B------:R-:W-:-:S03]  /*5bd0*/  F2FP.SATFINITE.E4M3.F32.PACK_AB_MERGE_C R212, R73, R72, R212 ;  /* 0x0000004849d4723e */ /* 0x000fc600048070d4 */
[----:B------:R-:W-:Y:S08]  /*5be0*/  MUFU.EX2 R80, R80 ;  /* 0x0000005000507308 */ /* 0x000ff00000000800 */
[----:B------:R-:W2:Y:S01]  /*5bf0*/  MUFU.EX2 R81, R81 ;  /* 0x0000005100517308 */ /* 0x000ea20000000800 */
[----:B0-----:R-:W-:-:S07]  /*5c00*/  F2FP.SATFINITE.E4M3.F32.PACK_AB_MERGE_C R214, R85, R84, RZ ;  /* 0x0000005455d6723e */ /* 0x001fce00048070ff */
[----:B------:R-:W-:Y:S01]  /*5c10*/  MUFU.EX2 R60, R60 ;  /* 0x0000003c003c7308 */ /* 0x000fe20000000800 */
[----:B-1----:R-:W-:Y:S01]  /*5c20*/  FMNMX.FTZ R4, R101, R4, !PT ;  /* 0x0000000465047209 */ /* 0x002fe20007810000 */
[----:B------:R-:W-:-:S03]  /*5c30*/  IMAD.U32 R101, RZ, RZ, UR37 ;  /* 0x00000025ff657e24 */ /* 0x000fc6000f8e00ff */
[C---:B------:R-:W-:Y:S01]  /*5c40*/  FSETP.NEU.FTZ.AND P2, PT, R4.reuse, -INF , PT ;  /* 0xff8000000400780b */ /* 0x040fe20003f5d000 */
[----:B------:R-:W-:Y:S02]  /*5c50*/  FFMA.FTZ R101, R4, R101, -8 ;  /* 0xc100000004657423 */ /* 0x000fe40000010065 */
[----:B------:R-:W-:Y:S01]  /*5c60*/  MUFU.EX2 R61, R61 ;  /* 0x0000003d003d7308 */ /* 0x000fe20000000800 */
[----:B--2---:R-:W-:Y:S02]  /*5c70*/  F2FP.SATFINITE.E4M3.F32.PACK_AB_MERGE_C R214, R81, R80, R214 ;  /* 0x0000005051d6723e */ /* 0x004fe400048070d6 */
[----:B------:R-:W-:Y:S02]  /*5c80*/  FSEL R101, R101, RZ, P2 ;  /* 0x000000ff65657208 */ /* 0x000fe40001000000 */
[----:B------:R-:W-:-:S03]  /*5c90*/  PLOP3.LUT P2, PT, PT, PT, UP1, 0x40, 0x0 ;  /* 0x000000000000781c */ /* 0x000fc60003f4e818 */
[----:B------:R-:W-:Y:S01]  /*5ca0*/  MUFU.EX2 R56, R56 ;  /* 0x0000003800387308 */ /* 0x000fe20000000800 */
[--C-:B------:R-:W-:Y:S01]  /*5cb0*/  FFMA.FTZ R124, R110, UR37, -R101.reuse ;  /* 0x000000256e7c7c23 */ /* 0x100fe20008010865 */
        /* <DEDUP_REMOVED lines=8> */
[----:B------:R-:W-:Y:S01]  /*5d40*/  FFMA.FTZ R78, R82, UR37, -R101 ;  /* 0x00000025524e7c23 */ /* 0x000fe20008010865 */
[----:B------:R-:W-:Y:S01]  /*5d50*/  FADD.FTZ R82, R6, R7 ;  /* 0x0000000706527221 */ /* 0x000fe20000010000 */
[--C-:B------:R-:W-:Y:S01]  /*5d60*/  FFMA.FTZ R120, R126, UR37, -R101.reuse ;  /* 0x000000257e787c23 */ /* 0x100fe20008010865 */
[--C-:B------:R-:W-:Y:S01]  /*5d70*/  FFMA.FTZ R123, R127, UR37, -R101.reuse ;  /* 0x000000257f7b7c23 */ /* 0x100fe20008010865 */
[----:B------:R-:W-:Y:S01]  /*5d80*/  MUFU.EX2 R52, R52 ;  /* 0x0000003400347308 */ /* 0x000fe20000000800 */
[----:B------:R-:W-:Y:S01]  /*5d90*/  FADD.FTZ R129, R11, R82 ;  /* 0x000000520b817221 */ /* 0x000fe20000010000 */
[--C-:B------:R-:W-:Y:S01]  /*5da0*/  FFMA.FTZ R127, R111, UR37, -R101.reuse ;  /* 0x000000256f7f7c23 */ /* 0x100fe20008010865 */
[--C-:B------:R-:W-:Y:S01]  /*5db0*/  FFMA.FTZ R111, R115, UR37, -R101.reuse ;  /* 0x00000025736f7c23 */ /* 0x100fe20008010865 */
[----:B------:R-:W-:Y:S01]  /*5dc0*/  FFMA.FTZ R115, R119, UR37, -R101 ;  /* 0x0000002577737c23 */ /* 0x000fe20008010865 */
[----:B------:R-:W-:Y:S01]  /*5dd0*/  FADD.FTZ R129, R12, R129 ;  /* 0x000000810c817221 */ /* 0x000fe20000010000 */
[--C-:B------:R-:W-:Y:S01]  /*5de0*/  FFMA.FTZ R116, R130, UR37, -R101.reuse ;  /* 0x0000002582747c23 */ /* 0x100fe20008010865 */
[--C-:B------:R-:W-:Y:S01]  /*5df0*/  FFMA.FTZ R119, R95, UR37, -R101.reuse ;  /* 0x000000255f777c23 */ /* 0x100fe20008010865 */
[----:B------:R-:W0:Y:S01]  /*5e00*/  MUFU.EX2 R117, R117 ;  /* 0x0000007500757308 */ /* 0x000e220000000800 */
[----:B------:R-:W-:Y:S01]  /*5e10*/  FFMA.FTZ R95, R99, UR37, -R101 ;  /* 0x00000025635f7c23 */ /* 0x000fe20008010865 */
[----:B------:R-:W-:Y:S01]  /*5e20*/  FADD.FTZ R126, R8, R129 ;  /* 0x00000081087e7221 */ /* 0x000fe20000010000 */
[--C-:B------:R-:W-:Y:S01]  /*5e30*/  FFMA.FTZ R99, R103, UR37, -R101.reuse ;  /* 0x0000002567637c23 */ /* 0x100fe20008010865 */
[--C-:B------:R-:W-:Y:S01]  /*5e40*/  FFMA.FTZ R103, R79, UR37, -R101.reuse ;  /* 0x000000254f677c23 */ /* 0x100fe20008010865 */
[--C-:B------:R-:W-:Y:S01]  /*5e50*/  FFMA.FTZ R121, R131, UR37, -R101.reuse ;  /* 0x0000002583797c23 */ /* 0x100fe20008010865 */
[--C-:B------:R-:W-:Y:S01]  /*5e60*/  FFMA.FTZ R79, R83, UR37, -R101.reuse ;  /* 0x00000025534f7c23 */ /* 0x100fe20008010865 */
[----:B------:R-:W-:Y:S01]  /*5e70*/  FADD.FTZ R83, R13, R126 ;  /* 0x0000007e0d537221 */ /* 0x000fe20000010000 */
[----:B------:R-:W1:Y:S01]  /*5e80*/  MUFU.EX2 R120, R120 ;  /* 0x0000007800787308 */ /* 0x000e620000000800 */
[--C-:B------:R-:W-:Y:S01]  /*5e90*/  FFMA.FTZ R122, R134, UR37, -R101.reuse ;  /* 0x00000025867a7c23 */ /* 0x100fe20008010865 */
[----:B------:R-:W-:Y:S01]  /*5ea0*/  FFMA.FTZ R82, R86, UR37, -R101 ;  /* 0x0000002556527c23 */ /* 0x000fe20008010865 */
[----:B------:R-:W-:Y:S01]  /*5eb0*/  FADD.FTZ R86, R20, R83 ;  /* 0x0000005314567221 */ /* 0x000fe20000010000 */
[--C-:B------:R-:W-:Y:S01]  /*5ec0*/  FFMA.FTZ R83, R87, UR37, -R101.reuse ;  /* 0x0000002557537c23 */ /* 0x100fe20008010865 */
[--C-:B------:R-:W-:Y:S01]  /*5ed0*/  FFMA.FTZ R125, R135, UR37, -R101.reuse ;  /* 0x00000025877d7c23 */ /* 0x100fe20008010865 */
[----:B------:R-:W-:Y:S01]  /*5ee0*/  FFMA.FTZ R106, R106, UR37, -R101 ;  /* 0x000000256a6a7c23 */ /* 0x000fe20008010865 */
[----:B------:R-:W-:Y:S01]  /*5ef0*/  FADD.FTZ R129, R23, R86 ;  /* 0x0000005617817221 */ /* 0x000fe20000010000 */
[----:B------:R-:W2:Y:S01]  /*5f00*/  MUFU.EX2 R123, R123 ;  /* 0x0000007b007b7308 */ /* 0x000ea20000000800 */
[----:B0-----:R-:W-:Y:S01]  /*5f10*/  FADD.FTZ R87, R52, R117 ;  /* 0x0000007534577221 */ /* 0x001fe20000010000 */
[----:B------:R-:W-:Y:S01]  /*5f20*/  FFMA.FTZ R107, R107, UR37, -R101 ;  /* 0x000000256b6b7c23 */ /* 0x000fe20008010865 */
[----:B------:R-:W-:Y:S01]  /*5f30*/  FADD.FTZ R126, R14, R129 ;  /* 0x000000810e7e7221 */ /* 0x000fe20000010000 */
[--C-:B------:R-:W-:Y:S01]  /*5f40*/  FFMA.FTZ R90, R90, UR37, -R101.reuse ;  /* 0x000000255a5a7c23 */ /* 0x100fe20008010865 */
[--C-:B------:R-:W-:Y:S01]  /*5f50*/  FFMA.FTZ R91, R91, UR37, -R101.reuse ;  /* 0x000000255b5b7c23 */ /* 0x100fe20008010865 */
[----:B------:R-:W-:Y:S01]  /*5f60*/  FFMA.FTZ R74, R74, UR37, -R101 ;  /* 0x000000254a4a7c23 */ /* 0x000fe20008010865 */
[----:B------:R-:W-:Y:S01]  /*5f70*/  FADD.FTZ R126, R15, R126 ;  /* 0x0000007e0f7e7221 */ /* 0x000fe20000010000 */
[----:B------:R-:W0:Y:S01]  /*5f80*/  MUFU.EX2 R116, R116 ;  /* 0x0000007400747308 */ /* 0x000e220000000800 */
[----:B-1----:R-:W-:Y:S01]  /*5f90*/  FADD.FTZ R86, R120, R87 ;  /* 0x0000005778567221 */ /* 0x002fe20000010000 */
[--C-:B------:R-:W-:Y:S01]  /*5fa0*/  FFMA.FTZ R75, R75, UR37, -R101.reuse ;  /* 0x000000254b4b7c23 */ /* 0x100fe20008010865 */
[----:B------:R-:W-:Y:S01]  /*5fb0*/  FADD.FTZ R129, R105, R126 ;  /* 0x0000007e69817221 */ /* 0x000fe20000010000 */
[--C-:B------:R-:W-:Y:S01]  /*5fc0*/  FFMA.FTZ R58, R58, UR37, -R101.reuse ;  /* 0x000000253a3a7c23 */ /* 0x100fe20008010865 */
[--C-:B------:R-:W-:Y:S01]  /*5fd0*/  FFMA.FTZ R59, R59, UR37, -R101.reuse ;  /* 0x000000253b3b7c23 */ /* 0x100fe20008010865 */
[----:B------:R-:W-:Y:S01]  /*5fe0*/  FFMA.FTZ R62, R62, UR37, -R101 ;  /* 0x000000253e3e7c23 */ /* 0x000fe20008010865 */
[----:B------:R-:W-:Y:S01]  /*5ff0*/  FADD.FTZ R126, R108, R129 ;  /* 0x000000816c7e7221 */ /* 0x000fe20000010000 */
[----:B------:R-:W1:Y:S01]  /*6000*/  MUFU.EX2 R121, R121 ;  /* 0x0000007900797308 */ /* 0x000e620000000800 */
[----:B--2---:R-:W-:Y:S01]  /*6010*/  FADD.FTZ R87, R123, R86 ;  /* 0x000000567b577221 */ /* 0x004fe20000010000 */
[--C-:B------:R-:W-:Y:S01]  /*6020*/  FFMA.FTZ R63, R63, UR37, -R101.reuse ;  /* 0x000000253f3f7c23 */ /* 0x100fe20008010865 */
[----:B------:R-:W-:Y:S01]  /*6030*/  FADD.FTZ R129, R21, R126 ;  /* 0x0000007e15817221 */ /* 0x000fe20000010000 */
[--C-:B------:R-:W-:Y:S01]  /*6040*/  FFMA.FTZ R66, R66, UR37, -R101.reuse ;  /* 0x0000002542427c23 */ /* 0x100fe20008010865 */
[--C-:B------:R-:W-:Y:S01]  /*6050*/  FFMA.FTZ R70, R70, UR37, -R101.reuse ;  /* 0x0000002546467c23 */ /* 0x100fe20008010865 */
[----:B------:R-:W-:Y:S01]  /*6060*/  FFMA.FTZ R71, R71, UR37, -R101 ;  /* 0x0000002547477c23 */ /* 0x000fe20008010865 */
[----:B------:R-:W-:Y:S01]  /*6070*/  FADD.FTZ R22, R104, R129 ;  /* 0x0000008168167221 */ /* 0x000fe20000010000 */
[----:B------:R-:W2:Y:S01]  /*6080*/  MUFU.EX2 R122, R122 ;  /* 0x0000007a007a7308 */ /* 0x000ea20000000800 */
[----:B0-----:R-:W-:Y:S01]  /*6090*/  FADD.FTZ R86, R116, R87 ;  /* 0x0000005774567221 */ /* 0x001fe20000010000 */
[--C-:B------:R-:W-:Y:S01]  /*60a0*/  FFMA.FTZ R42, R42, UR37, -R101.reuse ;  /* 0x000000252a2a7c23 */ /* 0x100fe20008010865 */
[--C-:B------:R-:W-:Y:S01]  /*60b0*/  FFMA.FTZ R43, R43, UR37, -R101.reuse ;  /* 0x000000252b2b7c23 */ /* 0x100fe20008010865 */
[--C-:B------:R-:W-:Y:S01]  /*60c0*/  FFMA.FTZ R46, R46, UR37, -R101.reuse ;  /* 0x000000252e2e7c23 */ /* 0x100fe20008010865 */
[--C-:B------:R-:W-:Y:S01]  /*60d0*/  FFMA.FTZ R47, R47, UR37, -R101.reuse ;  /* 0x000000252f2f7c23 */ /* 0x100fe20008010865 */
[--C-:B------:R-:W-:Y:S01]  /*60e0*/  FFMA.FTZ R50, R50, UR37, -R101.reuse ;  /* 0x0000002532327c23 */ /* 0x100fe20008010865 */
[--C-:B------:R-:W-:Y:S01]  /*60f0*/  FFMA.FTZ R51, R51, UR37, -R101.reuse ;  /* 0x0000002533337c23 */ /* 0x100fe20008010865 */
[----:B------:R-:W0:Y:S01]  /*6100*/  MUFU.EX2 R125, R125 ;  /* 0x0000007d007d7308 */ /* 0x000e220000000800 */
[----:B-1----:R-:W-:Y:S01]  /*6110*/  FADD.FTZ R87, R121, R86 ;  /* 0x0000005679577221 */ /* 0x002fe20000010000 */
[--C-:B------:R-:W-:Y:S01]  /*6120*/  FFMA.FTZ R54, R54, UR37, -R101.reuse ;  /* 0x0000002536367c23 */ /* 0x100fe20008010865 */
[--C-:B------:R-:W-:Y:S01]  /*6130*/  FFMA.FTZ R55, R55, UR37, -R101.reuse ;  /* 0x0000002537377c23 */ /* 0x100fe20008010865 */
[--C-:B------:R-:W-:Y:S01]  /*6140*/  FFMA.FTZ R26, R26, UR37, -R101.reuse ;  /* 0x000000251a1a7c23 */ /* 0x100fe20008010865 */
[--C-:B------:R-:W-:Y:S01]  /*6150*/  FFMA.FTZ R27, R27, UR37, -R101.reuse ;  /* 0x000000251b1b7c23 */ /* 0x100fe20008010865 */
[--C-:B------:R-:W-:Y:S01]  /*6160*/  FFMA.FTZ R30, R30, UR37, -R101.reuse ;  /* 0x000000251e1e7c23 */ /* 0x100fe20008010865 */
[----:B------:R-:W-:Y:S01]  /*6170*/  FFMA.FTZ R31, R31, UR37, -R101 ;  /* 0x000000251f1f7c23 */ /* 0x000fe20008010865 */
[----:B------:R-:W1:Y:S01]  /*6180*/  MUFU.EX2 R106, R106 ;  /* 0x0000006a006a7308 */ /* 0x000e620000000800 */
[----:B--2---:R-:W-:Y:S01]  /*6190*/  FADD.FTZ R12, R122, R87 ;  /* 0x000000577a0c7221 */ /* 0x004fe20000010000 */
[----:B------:R-:W-:Y:S01]  /*61a0*/  FADD.FTZ R87, R109, R22 ;  /* 0x000000166d577221 */ /* 0x000fe20000010000 */
[--C-:B------:R-:W-:Y:S01]  /*61b0*/  FFMA.FTZ R34, R34, UR37, -R101.reuse ;  /* 0x0000002522227c23 */ /* 0x100fe20008010865 */
[--C-:B------:R-:W-:Y:S01]  /*61c0*/  FFMA.FTZ R35, R35, UR37, -R101.reuse ;  /* 0x0000002523237c23 */ /* 0x100fe20008010865 */
[----:B------:R-:W-:Y:S01]  /*61d0*/  FFMA.FTZ R38, R38, UR37, -R101 ;  /* 0x0000002526267c23 */ /* 0x000fe20008010865 */
[----:B------:R-:W-:Y:S01]  /*61e0*/  FADD.FTZ R87, R112, R87 ;  /* 0x0000005770577221 */ /* 0x000fe20000010000 */
[----:B------:R-:W-:Y:S01]  /*61f0*/  FFMA.FTZ R39, R39, UR37, -R101 ;  /* 0x0000002527277c23 */ /* 0x000fe20008010865 */
[----:B------:R-:W2:Y:S01]  /*6200*/  MUFU.EX2 R107, R107 ;  /* 0x0000006b006b7308 */ /* 0x000ea20000000800 */
[----:B0-----:R-:W-:Y:S01]  /*6210*/  FADD.FTZ R23, R125, R12 ;  /* 0x0000000c7d177221 */ /* 0x001fe20000010000 */
[----:B------:R-:W-:Y:S01]  /*6220*/  FADD.FTZ R22, R88, R87 ;  /* 0x0000005758167221 */ /* 0x000fe20000010000 */
[----:B------:R-:W-:-:S02]  /*6230*/  F2FP.SATFINITE.E4M3.F32.PACK_AB_MERGE_C R120, R123, R120, RZ ;  /* 0x000000787b78723e */ /* 0x000fc400048070ff */
[----:B------:R-:W-:Y:S01]  /*6240*/  F2FP.SATFINITE.E4M3.F32.PACK_AB_MERGE_C R122, R125, R122, RZ ;  /* 0x0000007a7d7a723e */ /* 0x000fe200048070ff */
[----:B------:R-:W-:Y:S01]  /*6250*/  FADD.FTZ R7, R89, R22 ;  /* 0x0000001659077221 */ /* 0x000fe20000010000 */
[----:B------:R-:W-:Y:S01]  /*6260*/  F2FP.SATFINITE.E4M3.F32.PACK_AB_MERGE_C R225, R117, R52, R120 ;  /* 0x0000003475e1723e */ /* 0x000fe20004807078 */
[----:B------:R-:W0:Y:S01]  /*6270*/  MUFU.EX2 R124, R124 ;  /* 0x0000007c007c7308 */ /* 0x000e220000000800 */
[----:B-1----:R-:W-:Y:S01]  /*6280*/  FADD.FTZ R20, R106, R23 ;  /* 0x000000176a147221 */ /* 0x002fe20000010000 */
[----:B------:R-:W-:-:S06]  /*6290*/  F2FP.SATFINITE.E4M3.F32.PACK_AB_MERGE_C R227, R121, R116, R122 ;  /* 0x0000007479e3723e */ /* 0x000fcc000480707a */
[----:B------:R-:W1:Y:S01]  /*62a0*/  MUFU.EX2 R127, R127 ;  /* 0x0000007f007f7308 */ /* 0x000e620000000800 */
[----:B--2---:R-:W-:-:S07]  /*62b0*/  FADD.FTZ R23, R107, R20 ;  /* 0x000000146b177221 */ /* 0x004fce0000010000 */
[----:B------:R-:W2:Y:S01]  /*62c0*/  MUFU.EX2 R110, R110 ;  /* 0x0000006e006e7308 */ /* 0x000ea20000000800 */
[----:B0-----:R-:W-:-:S07]  /*62d0*/  FADD.FTZ R20, R124, R23 ;  /* 0x000000177c147221 */ /* 0x001fce0000010000 */
[----:B------:R-:W0:Y:S01]  /*62e0*/  MUFU.EX2 R111, R111 ;  /* 0x0000006f006f7308 */ /* 0x000e220000000800 */
[----:B-1----:R-:W-:Y:S01]  /*62f0*/  FADD.FTZ R13, R127, R20 ;  /* 0x000000147f0d7221 */ /* 0x002fe20000010000 */
[----:B------:R-:W-:Y:S01]  /*6300*/  FADD.FTZ R20, R92, R7 ;  /* 0x000000075c147221 */ /* 0x000fe20000010000 */
[----:B------:R-:W-:Y:S01]  /*6310*/  FFMA.FTZ R7, R67, UR37, -R101 ;  /* 0x0000002543077c23 */ /* 0x000fe20008010865 */
[----:B------:R-:W-:Y:S02]  /*6320*/  F2FP.SATFINITE.E4M3.F32.PACK_AB_MERGE_C R124, R127, R124, RZ ;  /* 0x0000007c7f7c723e */ /* 0x000fe400048070ff */
[----:B------:R-:W-:Y:S02]  /*6330*/  FADD.FTZ R20, R113, R20 ;  /* 0x0000001471147221 */ /* 0x000fe40000010000 */
[----:B------:R-:W1:Y:S01]  /*6340*/  MUFU.EX2 R114, R114 ;  /* 0x0000007200727308 */ /* 0x000e620000000800 */
[----:B--2---:R-:W-:Y:S01]  /*6350*/  FADD.FTZ R8, R110, R13 ;  /* 0x0000000d6e087221 */ /* 0x004fe20000010000 */
[----:B------:R-:W-:Y:S01]  /*6360*/  FADD.FTZ R15, R93, R20 ;  /* 0x000000145d0f7221 */ /* 0x000fe20000010000 */
[----:B------:R-:W-:-:S03]  /*6370*/  F2FP.SATFINITE.E4M3.F32.PACK_AB_MERGE_C R221, R107, R106, R124 ;  /* 0x0000006a6bdd723e */ /* 0x000fc6000480707c */
[----:B------:R-:W-:Y:S02]  /*6380*/  FADD.FTZ R14, R96, R15 ;  /* 0x0000000f600e7221 */ /* 0x000fe40000010000 */
[----:B------:R-:W2:Y:S01]  /*6390*/  MUFU.EX2 R115, R115 ;  /* 0x0000007300737308 */ /* 0x000ea20000000800 */
[----:B0-----:R-:W-:Y:S01]  /*63a0*/  FADD.FTZ R13, R111, R8 ;  /* 0x000000086f0d7221 */ /* 0x001fe20000010000 */
[----:B------:R-:W-:-:S04]  /*63b0*/  FADD.FTZ R15, R97, R14 ;  /* 0x0000000e610f7221 */ /* 0x000fc80000010000 */
[----:B------:R-:W-:Y:S02]  /*63c0*/  FADD.FTZ R15, R100, R15 ;  /* 0x0000000f640f7221 */ /* 0x000fe40000010000 */
[----:B------:R-:W0:Y:S01]  /*63d0*/  MUFU.EX2 R90, R90 ;  /* 0x0000005a005a7308 */ /* 0x000e220000000800 */
[----:B-1----:R-:W-:Y:S01]  /*63e0*/  FADD.FTZ R8, R114, R13 ;  /* 0x0000000d72087221 */ /* 0x002fe20000010000 */
[----:B------:R-:W-:-:S04]  /*63f0*/  FADD.FTZ R14, R72, R15 ;  /* 0x0000000f480e7221 */ /* 0x000fc80000010000 */
[----:B------:R-:W-:Y:S01]  /*6400*/  FADD.FTZ R15, R73, R14 ;  /* 0x0000000e490f7221 */ /* 0x000fe20000010000 */
[----:B------:R-:W-:Y:S01]  /*6410*/  F2FP.SATFINITE.E4M3.F32.PACK_AB_MERGE_C R14, R61, R60, RZ ;  /* 0x0000003c3d0e723e */ /* 0x000fe200048070ff */
[----:B------:R-:W1:Y:S01]  /*6420*/  MUFU.EX2 R91, R91 ;  /* 0x0000005b005b7308 */ /* 0x000e620000000800 */
[C---:B--2---:R-:W-:Y:S01]  /*6430*/  FADD.FTZ R13, R115.reuse, R8 ;  /* 0x00000008730d7221 */ /* 0x044fe20000010000 */
[----:B------:R-:W-:Y:S01]  /*6440*/  FADD.FTZ R76, R76, R15 ;  /* 0x0000000f4c4c7221 */ /* 0x000fe20000010000 */
[----:B------:R-:W-:-:S03]  /*6450*/  F2FP.SATFINITE.E4M3.F32.PACK_AB_MERGE_C R114, R115, R114, RZ ;  /* 0x000000727372723e */ /* 0x000fc600048070ff */
[----:B------:R-:W-:Y:S01]  /*6460*/  FADD.FTZ R77, R77, R76 ;  /* 0x0000004c4d4d7221 */ /* 0x000fe20000010000 */
[----:B------:R-:W-:Y:S01]  /*6470*/  F2FP.SATFINITE.E4M3.F32.PACK_AB_MERGE_C R223, R111, R110, R114 ;  /* 0x0000006e6fdf723e */ /* 0x000fe20004807072 */
[----:B------:R-:W2:Y:S01]  /*6480*/  MUFU.EX2 R118, R118 ;  /* 0x0000007600767308 */ /* 0x000ea20000000800 */
[----:B0-----:R-:W-:Y:S01]  /*6490*/  FADD.FTZ R8, R90, R13 ;  /* 0x0000000d5a087221 */ /* 0x001fe20000010000 */
[----:B------:R-:W-:-:S04]  /*64a0*/  FADD.FTZ R80, R80, R77 ;  /* 0x0000004d50507221 */ /* 0x000fc80000010000 */
[----:B------:R-:W-:Y:S02]  /*64b0*/  FADD.FTZ R81, R81, R80 ;  /* 0x0000005051517221 */ /* 0x000fe40000010000 */
[----:B------:R-:W0:Y:S01]  /*64c0*/  MUFU.EX2 R119, R119 ;  /* 0x0000007700777308 */ /* 0x000e220000000800 */
[----:B-1----:R-:W-:Y:S01]  /*64d0*/  FADD.FTZ R13, R91, R8 ;  /* 0x000000085b0d7221 */ /* 0x002fe20000010000 */
[----:B------:R-:W-:-:S04]  /*64e0*/  FADD.FTZ R84, R84, R81 ;  /* 0x0000005154547221 */ /* 0x000fc80000010000 */
[----:B------:R-:W-:Y:S02]  /*64f0*/  FADD.FTZ R85, R85, R84 ;  /* 0x0000005455557221 */ /* 0x000fe40000010000 */
        /* <DEDUP_REMOVED lines=11> */
[----:B0-----:R-:W-:-:S07]  /*65b0*/  FADD.FTZ R8, R98, R13 ;  /* 0x0000000d62087221 */ /* 0x001fce0000010000 */
[----:B------:R-:W0:Y:S01]  /*65c0*/  MUFU.EX2 R75, R75 ;  /* 0x0000004b004b7308 */ /* 0x000e220000000800 */
[C---:B-1----:R-:W-:Y:S01]  /*65d0*/  FADD.FTZ R13, R99.reuse, R8 ;  /* 0x00000008630d7221 */ /* 0x042fe20000010000 */
[----:B------:R-:W-:-:S04]  /*65e0*/  F2FP.SATFINITE.E4M3.F32.PACK_AB_MERGE_C R98, R99, R98, RZ ;  /* 0x000000626362723e */ /* 0x000fc800048070ff */
[----:B------:R-:W-:Y:S02]  /*65f0*/  F2FP.SATFINITE.E4M3.F32.PACK_AB_MERGE_C R219, R95, R94, R98 ;  /* 0x0000005e5fdb723e */ /* 0x000fe40004807062 */
[----:B------:R-:W1:Y:S01]  /*6600*/  MUFU.EX2 R102, R102 ;  /* 0x0000006600667308 */ /* 0x000e620000000800 */
[----:B--2---:R-:W-:-:S07]  /*6610*/  FADD.FTZ R8, R74, R13 ;  /* 0x0000000d4a087221 */ /* 0x004fce0000010000 */
        /* <DEDUP_REMOVED lines=15> */
[----:B0-----:R-:W-:Y:S01]  /*6710*/  F2FP.SATFINITE.E4M3.F32.PACK_AB_MERGE_C R208, R57, R56, R14 ;  /* 0x0000003839d0723e */ /* 0x001fe2000480700e */
[----:B------:R-:W-:-:S04]  /*6720*/  FADD.FTZ R56, R56, R85 ;  /* 0x0000005538387221 */ /* 0x000fc80000010000 */
[----:B------:R-:W-:Y:S02]  /*6730*/  FADD.FTZ R57, R57, R56 ;  /* 0x0000003839397221 */ /* 0x000fe40000010000 */
[----:B------:R-:W-:Y:S01]  /*6740*/  MUFU.EX2 R68, R68 ;  /* 0x0000004400447308 */ /* 0x000fe20000000800 */
[C---:B-1----:R-:W-:Y:S01]  /*6750*/  FADD.FTZ R13, R83.reuse, R8 ;  /* 0x00000008530d7221 */ /* 0x042fe20000010000 */
[----:B------:R-:W-:Y:S01]  /*6760*/  FADD.FTZ R60, R60, R57 ;  /* 0x000000393c3c7221 */ /* 0x000fe20000010000 */
[----:B------:R-:W-:-:S03]  /*6770*/  F2FP.SATFINITE.E4M3.F32.PACK_AB_MERGE_C R82, R83, R82, RZ ;  /* 0x000000525352723e */ /* 0x000fc600048070ff */
[----:B------:R-:W-:Y:S01]  /*6780*/  FADD.FTZ R61, R61, R60 ;  /* 0x0000003c3d3d7221 */ /* 0x000fe20000010000 */
[----:B------:R-:W-:Y:S01]  /*6790*/  F2FP.SATFINITE.E4M3.F32.PACK_AB_MERGE_C R215, R79, R78, R82 ;  /* 0x0000004e4fd7723e */ /* 0x000fe20004807052 */
[----:B------:R-:W0:Y:S01]  /*67a0*/  MUFU.EX2 R69, R69 ;  /* 0x0000004500457308 */ /* 0x000e220000000800 */
[----:B--2---:R-:W-:-:S07]  /*67b0*/  FADD.FTZ R8, R58, R13 ;  /* 0x0000000d3a087221 */ /* 0x004fce0000010000 */
        /* <DEDUP_REMOVED lines=14> */
[----:B------:R-:W1:Y:S01]  /*68a0*/  MUFU.EX2 R7, R7 ;  /* 0x0000000700077308 */ /* 0x000e620000000800 */
[C---:B--2---:R-:W-:Y:S01]  /*68b0*/  FADD.FTZ R13, R12.reuse, R13 ;  /* 0x0000000d0c0d7221 */ /* 0x044fe20000010000 */
        /* <DEDUP_REMOVED lines=17> */
[C---:B-1----:R-:W-:Y:S01]  /*69d0*/  F2FP.SATFINITE.E4M3.F32.PACK_AB_MERGE_C R70, R71.reuse, R70, RZ ;  /* 0x000000464746723e */ /* 0x042fe200048070ff */
[----:B------:R-:W-:Y:S01]  /*69e0*/  FADD.FTZ R71, R71, R8 ;  /* 0x0000000847477221 */ /* 0x000fe20000010000 */
[----:B------:R-:W-:Y:S02]  /*69f0*/  FADD.FTZ R0, R0, R41 ;  /* 0x0000002900007221 */ /* 0x000fe40000010000 */
[----:B------:R-:W-:Y:S02]  /*6a00*/  F2FP.SATFINITE.E4M3.F32.PACK_AB_MERGE_C R211, R7, R6, R70 ;  /* 0x0000000607d3723e */ /* 0x000fe40004807046 */
[----:B------:R-:W-:Y:S01]  /*6a10*/  FADD.FTZ R45, R45, R0 ;  /* 0x000000002d2d7221 */ /* 0x000fe20000010000 */
        /* <DEDUP_REMOVED lines=56> */
[----:B------:R-:W-:Y:S01]  /*6da0*/  FADD.FTZ R32, R32, R29 ;  /* 0x0000001d20207221 */ /* 0x000fe20000010000 */
[----:B------:R-:W-:-:S03]  /*6db0*/  VIADD R6, R16, 0xfffffffe ;  /* 0xfffffffe10067836 */ /* 0x000fc60000000000 */
[----:B------:R-:W-:Y:S02]  /*6dc0*/  FADD.FTZ R33, R33, R32 ;  /* 0x0000002021217221 */ /* 0x000fe40000010000 */
[----:B------:R-:W-:Y:S01]  /*6dd0*/  MUFU.EX2 R38, R38 ;  /* 0x0000002600267308 */ /* 0x000fe20000000800 */
[----:B-1----:R-:W-:Y:S01]  /*6de0*/  FADD.FTZ R0, R34, R31 ;  /* 0x0000001f22007221 */ /* 0x002fe20000010000 */
        /* <DEDUP_REMOVED lines=19> */
.L_x_6840:
[----:B------:R-:W-:-:S11]  /*6f20*/  UISETP.NE.AND UP2, UPT, UR7, 0x1, UPT ;  /* 0x000000010700788c */ /* 0x000fd6000bf45270 */
[----:B------:R-:W-:Y:S02]  /*6f30*/  @UP2 ULDC.64 UR12, c[0x0][0x9e8] ;  /* 0x00027a00000c2ab9 */ /* 0x000fe40000000a00 */
[----:B------:R-:W-:-:S04]  /*6f40*/  UIMAD.WIDE.U32 UR8, UR6, UR12, URZ ;  /* 0x0000000c060872a5 */ /* 0x000fc8000f8e003f */
[----:B------:R-:W-:-:S12]  /*6f50*/  @UP2 USHF.R.U32.HI UR6, URZ, UR13, UR9 ;  /* 0x0000000d3f062299 */ /* 0x000fd80008011609 */
.L_x_6841:
[----:B------:R-:W-:-:S04]  /*6f60*/  UIMAD UR6, UR6, UR7, UR7 ;  /* 0x00000007060672a4 */ /* 0x000fc8000f8e0207 */
[----:B------:R-:W-:-:S04]  /*6f70*/  UISETP.LT.AND UP2, UPT, UR10, UR6, UPT ;  /* 0x000000060a00728c */ /* 0x000fc8000bf41270 */
[----:B------:R-:W-:-:S12]  /*6f80*/  USEL UR10, UR10, UR6, UP2 ;  /* 0x000000060a0a7287 */ /* 0x000fd80009000000 */
.L_x_6839:
[----:B------:R-:W-:Y:S01]  /*6f90*/  UMOV UR6, URZ ;  /* 0x0000003f00067c82 */ /* 0x000fe20008000000 */
[----:B------:R-:W-:Y:S01]  /*6fa0*/  UMOV UR7, UR10 ;  /* 0x0000000a00077c82 */ /* 0x000fe20008000000 */
[----:B------:R-:W0:Y:S01]  /*6fb0*/  S2UR UR28, SR_CgaCtaId ;  /* 0x00000000001c79c3 */ /* 0x000e220000008800 */
[----:B------:R-:W-:Y:S01]  /*6fc0*/  UIMAD.WIDE UR6, UR10, -0x6db6db6d, UR6 ;  /* 0x924924930a0678a5 */ /* 0x000fe2000f8e0206 */
[----:B------:R-:W-:Y:S01]  /*6fd0*/  CS2R R24, SRZ ;  /* 0x0000000000187805 */ /* 0x000fe2000001ff00 */
[----:B------:R-:W-:Y:S01]  /*6fe0*/  UMOV UR31, URZ ;  /* 0x0000003f001f7c82 */ /* 0x000fe20008000000 */
[----:B------:R-:W-:Y:S01]  /*6ff0*/  UMOV UR29, URZ ;  /* 0x0000003f001d7c82 */ /* 0x000fe20008000000 */
[----:B------:R-:W-:Y:S01]  /*7000*/  USHF.R.U32.HI UR6, URZ, 0x1f, UR7 ;  /* 0x0000001f3f067899 */ /* 0x000fe20008011607 */
[----:B------:R-:W-:Y:S02]  /*7010*/  CS2R R26, SRZ ;  /* 0x00000000001a7805 */ /* 0x000fe4000001ff00 */
[----:B------:R-:W-:-:S02]  /*7020*/  CS2R R28, SRZ ;  /* 0x00000000001c7805 */ /* 0x000fc4000001ff00 */
[----:B------:R-:W-:Y:S01]  /*7030*/  CS2R R30, SRZ ;  /* 0x00000000001e7805 */ /* 0x000fe2000001ff00 */
[----:B------:R-:W-:Y:S01]  /*7040*/  ULEA.HI.SX32 UR6, UR7, UR6, 0x19 ;  /* 0x0000000607067291 */ /* 0x000fe2000f8fca3f */
[----:B------:R-:W-:Y:S02]  /*7050*/  CS2R R32, SRZ ;  /* 0x0000000000207805 */ /* 0x000fe4000001ff00 */
[----:B------:R-:W-:Y:S02]  /*7060*/  CS2R R34, SRZ ;  /* 0x0000000000227805 */ /* 0x000fe4000001ff00 */
[----:B------:R-:W-:Y:S01]  /*7070*/  CS2R R36, SRZ ;  /* 0x0000000000247805 */ /* 0x000fe2000001ff00 */
[----:B------:R-:W-:Y:S01]  /*7080*/  UISETP.LT.AND UP2, UPT, UR39, UR6, UPT ;  /* 0x000000062700728c */ /* 0x000fe2000bf41270 */
[----:B------:R-:W-:Y:S02]  /*7090*/  CS2R R38, SRZ ;  /* 0x0000000000267805 */ /* 0x000fe4000001ff00 */
[----:B------:R-:W-:-:S02]  /*70a0*/  CS2R R40, SRZ ;  /* 0x0000000000287805 */ /* 0x000fc4000001ff00 */
[----:B------:R-:W-:Y:S01]  /*70b0*/  CS2R R42, SRZ ;  /* 0x00000000002a7805 */ /* 0x000fe2000001ff00 */
[----:B------:R-:W-:Y:S01]  /*70c0*/  USEL UR54, UR39, UR6, !UP2 ;  /* 0x0000000627367287 */ /* 0x000fe2000d000000 */
[----:B------:R-:W-:Y:S02]  /*70d0*/  CS2R R44, SRZ ;  /* 0x00000000002c7805 */ /* 0x000fe4000001ff00 */
[----:B------:R-:W-:Y:S02]  /*70e0*/  CS2R R46, SRZ ;  /* 0x00000000002e7805 */ /* 0x000fe4000001ff00 */
[----:B------:R-:W-:Y:S02]  /*70f0*/  CS2R R48, SRZ ;  /* 0x0000000000307805 */ /* 0x000fe4000001ff00 */
[----:B------:R-:W-:Y:S02]  /*7100*/  CS2R R50, SRZ ;  /* 0x0000000000327805 */ /* 0x000fe4000001ff00 */
[----:B------:R-:W-:-:S02]  /*7110*/  CS2R R52, SRZ ;  /* 0x0000000000347805 */ /* 0x000fc4000001ff00 */
[----:B------:R-:W-:Y:S02]  /*7120*/  ISETP.GE.AND P2, PT, R6, UR54, PT ;  /* 0x0000003606007c0c */ /* 0x000fe4000bf46270 */
        /* <DEDUP_REMOVED lines=56> */
.L_x_6860:
        /* <DEDUP_REMOVED lines=9> */
.L_x_6844:
[----:B------:R-:W-:Y:S01]  /*7540*/  ULEA UR6, UR31, UR40, 0x3 ;  /* 0x000000281f067291 */ /* 0x000fe2000f8e183f */
[----:B------:R-:W-:-:S05]  /*7550*/  IMAD.U32 R11, RZ, RZ, UR29 ;  /* 0x0000001dff0b7e24 */ /* 0x000fca000f8e00ff */
[----:B------:R-:W-:-:S04]  /*7560*/  SHF.L.U32 R11, R11, 0x1f, RZ ;  /* 0x0000001f0b0b7819 */ /* 0x000fc800000006ff */
[----:B------:R0:W1:Y:S01]  /*7570*/  SYNCS.PHASECHK.TRANS64.TRYWAIT P2, [UR6+0x2e830], R11 ;  /* 0x02e8300bff0075a7 */ /* 0x0000620008040146 */
[----:B------:R-:W-:Y:S05]  /*7580*/  @!P0 BRA `(.L_x_6845) ;  /* 0x0000000000048947 */ /* 0x000fea0003800000 */
[----:B------:R-:W-:Y:S01]  /*7590*/  BPT.TRAP 0x1 ;  /* 0x000000040000795c */ /* 0x000fe20000300000 */
.L_x_6845:
[----:B-1----:R-:W-:Y:S05]  /*75a0*/  @P2 BRA `(.L_x_6843) ;  /* 0x0000000000082947 */ /* 0x002fea0003800000 */
[----:B------:R-:W1:Y:S02]  /*75b0*/  SYNCS.PHASECHK.TRANS64.TRYWAIT P2, [UR6+0x2e830], R11 ;  /* 0x02e8300bff0075a7 */ /* 0x000e640008040146 */
[----:B-1----:R-:W-:Y:S05]  /*75c0*/  @!P2 BRA `(.L_x_6846) ;  /* 0x0000016000aca947 */ /* 0x002fea0003800000 */
.L_x_6843:
        /* <DEDUP_REMOVED lines=11> */
[----:B------:R-:W-:Y:S01]  /*7680*/  UMOV UR26, UR57 ;  /* 0x00000039001a7c82 */ /* 0x000fe20008000000 */
        /* <DEDUP_REMOVED lines=16> */
[----:B------:R-:W-:Y:S01]  /*7790*/  UMOV UR47, 0x40000040 ;  /* 0x40000040002f7882 */ /* 0x000fe20000000000 */
[----:B------:R-:W-:-:S04]  /*77a0*/  UMOV UR7, 0x40000040 ;  /* 0x4000004000077882 */ /* 0x000fc80000000000 */
        /* <DEDUP_REMOVED lines=127> */
[----:B------:R-:W-:Y:S01]  /*7fa0*/  UMOV UR14, UR18 ;  /* 0x00000012000e7c82 */ /* 0x000fe20008000000 */
[----:B------:R-:W-:Y:S02]  /*7fb0*/  WARPGROUP.DEPBAR.LE gsb0, 0x0 ;  /* 0x00008000000079c5 */ /* 0x000fe40000010000 */
[----:B------:R-:W-:-:S06]  /*7fc0*/  WARPGROUP.ARRIVE ;  /* 0x00000000000079c5 */ /* 0x000fcc0000000000 */
[----:B------:R-:W-:Y:S01]  /*7fd0*/  QGMMA.64x32x32.F32.E4M3.E4M3 R168, gdesc[UR4], R168, gsb0 ;  /* 0x0060000004a879f3 */ /* 0x000fe200080008a8 */
[----:B------:R-:W-:Y:S01]  /*7fe0*/  UIADD3 UR6, UR57, 0x406, URZ ;  /* 0x0000040639067890 */ /* 0x000fe2000fffe03f */
[----:B------:R-:W-:-:S06]  /*7ff0*/  UMOV UR7, 0x40000040 ;  /* 0x4000004000077882 */ /* 0x000fcc0000000000 */
[----:B------:R-:W-:Y:S01]  /*8000*/  UMOV UR18, UR6 ;  /* 0x0000000600127c82 */ /* 0x000fe20008000000 */
[----:B------:R-:W-:Y:S02]  /*8010*/  WARPGROUP.DEPBAR.LE gsb0, 0x0 ;  /* 0x00008000000079c5 */ /* 0x000fe40000010000 */
[----:B------:R-:W-:-:S06]  /*8020*/  WARPGROUP.ARRIVE ;  /* 0x00000000000079c5 */ /* 0x000fcc0000000000 */
[----:B------:R-:W-:Y:S01]  /*8030*/  QGMMA.64x32x32.F32.E4M3.E4M3 R152, gdesc[UR8], R152, gsb0 ;  /* 0x00600000089879f3 */ /* 0x000fe20008000898 */
[----:B------:R-:W-:Y:S02]  /*8040*/  UIADD3 UR8, UR57, 0x506, URZ ;  /* 0x0000050639087890 */ /* 0x000fe4000fffe03f */
[----:B------:R-:W-:-:S05]  /*8050*/  UIADD3 UR57, UR57, 0x606, URZ ;  /* 0x0000060639397890 */ /* 0x000fca000fffe03f */
        /* <DEDUP_REMOVED lines=19> */
.L_x_6848:
[----:B------:R-:W-:Y:S01]  /*8190*/  ULEA UR6, UR55, UR40, 0x3 ;  /* 0x0000002837067291 */ /* 0x000fe2000f8e183f */
[----:B------:R-:W-:-:S05]  /*81a0*/  IMAD.U32 R11, RZ, RZ, UR56 ;  /* 0x00000038ff0b7e24 */ /* 0x000fca000f8e00ff */
[----:B------:R-:W-:-:S04]  /*81b0*/  SHF.L.U32 R11, R11, 0x1f, RZ ;  /* 0x0000001f0b0b7819 */ /* 0x000fc800000006ff */
[----:B------:R0:W1:Y:S01]  /*81c0*/  SYNCS.PHASECHK.TRANS64.TRYWAIT P2, [UR6+0x2e850], R11 ;  /* 0x02e8500bff0075a7 */ /* 0x0000620008040146 */
[----:B------:R-:W-:Y:S05]  /*81d0*/  @!P0 BRA `(.L_x_6849) ;  /* 0x0000000000048947 */ /* 0x000fea0003800000 */
[----:B------:R-:W-:Y:S01]  /*81e0*/  BPT.TRAP 0x1 ;  /* 0x000000040000795c */ /* 0x000fe20000300000 */
.L_x_6849:
[----:B-1----:R-:W-:Y:S05]  /*81f0*/  @P2 BRA `(.L_x_6847) ;  /* 0x0000000000082947 */ /* 0x002fea0003800000 */
[----:B------:R-:W1:Y:S02]  /*8200*/  SYNCS.PHASECHK.TRANS64.TRYWAIT P2, [UR6+0x2e850], R11 ;  /* 0x02e8500bff0075a7 */ /* 0x000e640008040146 */
[----:B-1----:R-:W-:Y:S05]  /*8210*/  @!P2 BRA `(.L_x_6850) ;  /* 0x0000015400b0a947 */ /* 0x002fea0003800000 */
.L_x_6847:
[----:B------:R-:W-:Y:S01]  /*8220*/  UIADD3 UR6, UR40, 0x400, URZ ;  /* 0x0000040028067890 */ /* 0x000fe2000fffe03f */
[----:B------:R-:W-:Y:S01]  /*8230*/  WARPGROUP.ARRIVE ;  /* 0x00000000000079c5 */ /* 0x000fe20000000000 */
[----:B------:R-:W-:Y:S01]  /*8240*/  UMOV UR7, 0xc0000010 ;  /* 0xc000001000077882 */ /* 0x000fe20000000000 */
[----:B------:R-:W-:Y:S01]  /*8250*/  PLOP3.LUT P2, PT, PT, PT, UP0, 0x80, 0x0 ;  /* 0x000000000000781c */ /* 0x000fe20003f4f008 */
[----:B------:R-:W-:Y:S01]  /*8260*/  USHF.R.U32.HI UR6, URZ, 0x4, UR6 ;  /* 0x000000043f067899 */ /* 0x000fe20008011606 */
[----:B------:R-:W-:Y:S01]  /*8270*/  PLOP3.LUT P3, PT, PT, PT, UP0, 0x80, 0x0 ;  /* 0x000000000000781c */ /* 0x000fe20003f6f008 */
[----:B01----:R-:W-:Y:S02]  /*8280*/  IMAD.U32 R11, RZ, RZ, UR31 ;  /* 0x0000001fff0b7e24 */ /* 0x003fe4000f8e00ff */
        /* <DEDUP_REMOVED lines=11> */
[----:B------:R-:W-:Y:S01]  /*8340*/  QGMMA.64x128x32.F32.E4M3.E4M3 R24, R224, gdesc[UR4], R24, gsb0 ;  /* 0x01e00004e0187df3 */ /* 0x000fe20008000818 */
[----:B------:R-:W-:Y:S01]  /*8350*/  UIADD3 UR6, UR8, 0x100, URZ ;  /* 0x0000010008067890 */ /* 0x000fe2000fffe03f */
[----:B------:R-:W-:Y:S01]  /*8360*/  UMOV UR7, 0xc0000010 ;  /* 0xc000001000077882 */ /* 0x000fe20000000000 */
[----:B------:R-:W-:Y:S02]  /*8370*/  WARPGROUP.DEPBAR.LE gsb0, 0x0 ;  /* 0x00008000000079c5 */ /* 0x000fe40000010000 */
[----:B------:R-:W-:-:S07]  /*8380*/  WARPGROUP.ARRIVE ;  /* 0x00000000000079c5 */ /* 0x000fce0000000000 */
        /* <DEDUP_REMOVED lines=26> */
[----:B------:R-:W-:Y:S02]  /*8530*/  @UP0 ULDC UR6, c[0x0][0x44c] ;  /* 0x0001130000060ab9 */ /* 0x000fe40000000800 */
[----:B------:R-:W-:Y:S01]  /*8540*/  @P2 IMAD.HI.U32 R12, R9, UR6, RZ ;  /* 0x00000006090c2c27 */ /* 0x000fe2000f8e00ff */
[----:B------:R-:W-:Y:S01]  /*8550*/  @UP0 ULDC UR6, c[0x0][0x450] ;  /* 0x0001140000060ab9 */ /* 0x000fe20000000800 */
[----:B------:R-:W-:-:S03]  /*8560*/  PLOP3.LUT P2, PT, PT, PT, UP1, 0x40, 0x0 ;  /* 0x000000000000781c */ /* 0x000fc60003f4e818 */
[----:B------:R-:W-:Y:S02]  /*8570*/  @P3 SHF.R.U32.HI R20, RZ, UR6, R12 ;  /* 0x00000006ff143c19 */ /* 0x000fe4000801160c */
[----:B------:R-:W-:Y:S01]  /*8580*/  IADD3 R12, -R18, 0xb, RZ ;  /* 0x0000000b120c7810 */ /* 0x000fe20007ffe1ff */
[----:B------:R-:W-:Y:S02]  /*8590*/  WARPGROUP.DEPBAR.LE gsb0, 0x0 ;  /* 0x00008000000079c5 */ /* 0x000fe40000010000 */
[----:B------:R-:W0:Y:S02]  /*85a0*/  SHFL.IDX PT, R200, R20, RZ, 0x1c1f ;  /* 0x001c1fff14c87589 */ /* 0x000e2400000e0000 */
        /* <DEDUP_REMOVED lines=23> */
.L_x_6853:
[----:B------:R-:W-:-:S05]  /*8720*/  IMAD.U32 R201, RZ, RZ, UR43 ;  /* 0x0000002bffc97e24 */ /* 0x000fca000f8e00ff */
[----:B------:R-:W-:-:S13]  /*8730*/  ISETP.NE.AND P2, PT, R201, 0x1, PT ;  /* 0x00000001c900780c */ /* 0x000fda0003f45270 */
[----:B------:R-:W0:Y:S02]  /*8740*/  @P2 LDC.64 R202, c[0x0][0x9e8] ;  /* 0x00027a00ffca2b82 */ /* 0x000e240000000a00 */
[----:B0-----:R-:W-:-:S05]  /*8750*/  @P2 IMAD.HI.U32 R200, R22, R202, RZ ;  /* 0x000000ca16c82227 */ /* 0x001fca00078e00ff */
[----:B------:R-:W-:-:S07]  /*8760*/  @P2 SHF.R.U32.HI R22, RZ, R203, R200 ;  /* 0x000000cbff162219 */ /* 0x000fce00000116c8 */
.L_x_6854:
[----:B------:R-:W-:Y:S05]  /*8770*/  BSYNC B0 ;  /* 0x0000000000007941 */ /* 0x000fea0003800000 */
.L_x_6852:
[----:B------:R-:W-:-:S05]  /*8780*/  IMAD R22, R22, R201, R11 ;  /* 0x000000c916167224 */ /* 0x000fca00078e020b */
[----:B------:R-:W-:Y:S02]  /*8790*/  VIADDMNMX R13, R22, R201, R13, PT ;  /* 0x000000c9160d7246 */ /* 0x000fe4000380010d */
[----:B------:R-:W-:-:S07]  /*87a0*/  VIMNMX R12, R12, R22, !PT ;  /* 0x000000160c0c7248 */ /* 0x000fce0007fe0100 */
.L_x_6851:
        /* <DEDUP_REMOVED lines=20> */
[----:B------:R-:W-:Y:S02]  /*88f0*/  LOP3.LUT R0, R0, 0xfffeffff, RZ, 0xc0, !PT ;  /* 0xfffeffff00007812 */ /* 0x000fe400078ec0ff */
[----:B------:R-:W-:Y:S02]  /*8900*/  FSEL R189, R189, -INF , !P2 ;  /* 0xff800000bdbd7808 */ /* 0x000fe40005000000 */
[----:B------:R-:W-:-:S02]  /*8910*/  ISETP.GT.AND P2, PT, R12, 0x10, !P4 ;  /* 0x000000100c00780c */ /* 0x000fc40006744270 */
[----:B------:R-:W-:Y:S02]  /*8920*/  @P4 LOP3.LUT R0, R0, 0x10000, RZ, 0xfc, !PT ;  /* 0x0001000000004812 */ /* 0x000fe400078efcff */
[----:B------:R-:W-:Y:S02]  /*8930*/  ISETP.LT.OR P2, PT, R13, 0x11, P2 ;  /* 0x000000110d00780c */ /* 0x000fe40001741670 */
[----:B------:R-:W-:Y:S02]  /*8940*/  LOP3.LUT R0, R0, 0xfff7ffff, RZ, 0xc0, !PT ;  /* 0xfff7ffff00007812 */ /* 0x000fe400078ec0ff */
[----:B------:R-:W-:Y:S02]  /*8950*/  FSEL R192, R192, -INF , !P2 ;  /* 0xff800000c0c07808 */ /* 0x000fe40005000000 */
[----:B------:R-:W-:Y:S02]  /*8960*/  @P3 LOP3.LUT R0, R0, 0x80000, RZ, 0xfc, !PT ;  /* 0x0008000000003812 */ /* 0x000fe400078efcff */
[----:B------:R-:W-:-:S02]  /*8970*/  ISETP.GT.AND P2, PT, R12, 0x11, !P3 ;  /* 0x000000110c00780c */ /* 0x000fc40005f44270 */
[----:B------:R-:W-:Y:S02]  /*8980*/  ISETP.GE.AND P3, PT, R21, 0x19, PT ;  /* 0x000000191500780c */ /* 0x000fe40003f66270 */
[----:B------:R-:W-:Y:S02]  /*8990*/  ISETP.LT.OR P2, PT, R13, 0x12, P2 ;  /* 0x000000120d00780c */ /* 0x000fe40001741670 */
[----:B------:R-:W-:Y:S02]  /*89a0*/  LOP3.LUT R0, R0, 0xfffbffff, RZ, 0xc0, !PT ;  /* 0xfffbffff00007812 */ /* 0x000fe400078ec0ff */
[----:B------:R-:W-:Y:S02]  /*89b0*/  FSEL R193, R193, -INF , !P2 ;  /* 0xff800000c1c17808 */ /* 0x000fe40005000000 */
[----:B------:R-:W-:Y:S02]  /*89c0*/  ISETP.GT.AND P2, PT, R12, 0x18, !P3 ;  /* 0x000000180c00780c */ /* 0x000fe40005f44270 */
[----:B------:R-:W-:-:S02]  /*89d0*/  ISETP.GE.AND P4, PT, R21, 0x22, PT ;  /* 0x000000221500780c */ /* 0x000fc40003f86270 */
[----:B------:R-:W-:Y:S02]  /*89e0*/  ISETP.LT.OR P2, PT, R13, 0x19, P2 ;  /* 0x000000190d00780c */ /* 0x000fe40001741670 */
[----:B------:R-:W-:Y:S02]  /*89f0*/  @P3 LOP3.LUT R0, R0, 0x40000, RZ, 0xfc, !PT ;  /* 0x0004000000003812 */ /* 0x000fe400078efcff */
[----:B------:R-:W-:Y:S02]  /*8a00*/  ISETP.GE.AND P3, PT, R21, 0x1a, PT ;  /* 0x0000001a1500780c */ /* 0x000fe40003f66270 */
[----:B------:R-:W-:Y:S02]  /*8a10*/  FSEL R196, R196, -INF , !P2 ;  /* 0xff800000c4c47808 */ /* 0x000fe40005000000 */
[----:B------:R-:W-:Y:S02]  /*8a20*/  ISETP.GT.AND P2, PT, R12, 0x19, !P3 ;  /* 0x000000190c00780c */ /* 0x000fe40005f44270 */
[----:B------:R-:W-:-:S02]  /*8a30*/  LOP3.LUT R0, R0, 0xfffdffff, RZ, 0xc0, !PT ;  /* 0xfffdffff00007812 */ /* 0x000fc400078ec0ff */
[----:B------:R-:W-:Y:S02]  /*8a40*/  ISETP.LT.OR P2, PT, R13, 0x1a, P2 ;  /* 0x0000001a0d00780c */ /* 0x000fe40001741670 */
[----:B------:R-:W-:Y:S02]  /*8a50*/  @P4 LOP3.LUT R16, R16, 0x2, RZ, 0xfc, !PT ;  /* 0x0000000210104812 */ /* 0x000fe400078efcff */
[----:B------:R-:W-:Y:S02]  /*8a60*/  FSEL R197, R197, -INF , !P2 ;  /* 0xff800000c5c57808 */ /* 0x000fe40005000000 */
[----:B------:R-:W-:Y:S02]  /*8a70*/  ISETP.GE.AND P2, PT, R21, 0x21, PT ;  /* 0x000000211500780c */ /* 0x000fe40003f46270 */
[----:B------:R-:W-:Y:S02]  /*8a80*/  @P3 LOP3.LUT R0, R0, 0x20000, RZ, 0xfc, !PT ;  /* 0x0002000000003812 */ /* 0x000fe400078efcff */
[----:B------:R-:W-:-:S02]  /*8a90*/  ISETP.GT.AND P3, PT, R12, 0x20, !P2 ;  /* 0x000000200c00780c */ /* 0x000fc40005764270 */
[----:B------:R-:W-:Y:S02]  /*8aa0*/  LOP3.LUT R16, R16, 0xfffffffb, RZ, 0xc0, !PT ;  /* 0xfffffffb10107812 */ /* 0x000fe400078ec0ff */
[----:B------:R-:W-:Y:S02]  /*8ab0*/  ISETP.LT.OR P3, PT, R13, 0x21, P3 ;  /* 0x000000210d00780c */ /* 0x000fe40001f61670 */
[----:B------:R-:W-:Y:S02]  /*8ac0*/  LOP3.LUT R0, R0, 0xffffff7f, RZ, 0xc0, !PT ;  /* 0xffffff7f00007812 */ /* 0x000fe400078ec0ff */
[----:B------:R-:W-:Y:S02]  /*8ad0*/  FSEL R168, R168, -INF , !P3 ;  /* 0xff800000a8a87808 */ /* 0x000fe40005800000 */
[----:B------:R-:W-:Y:S02]  /*8ae0*/  ISETP.GT.AND P3, PT, R12, 0x21, !P4 ;  /* 0x000000210c00780c */ /* 0x000fe40006764270 */
[----:B------:R-:W-:-:S02]  /*8af0*/  ISETP.GE.AND P4, PT, R21, 0x29, PT ;  /* 0x000000291500780c */ /* 0x000fc40003f86270 */
        /* <DEDUP_REMOVED lines=17> */
[----:B------:R-:W-:Y:S02]  /*8c10*/  @P4 LOP3.LUT R0, R0, 0x80, RZ, 0xfc, !PT ;  /* 0x0000008000004812 */ /* 0x000fe400078efcff */
[----:B------:R-:W-:Y:S02]  /*8c20*/  ISETP.GE.AND P4, PT, R21, 0x32, PT ;  /* 0x000000321500780c */ /* 0x000fe40003f86270 */
[----:B------:R-:W-:Y:S02]  /*8c30*/  LOP3.LUT R0, R0, 0xffffffbf, RZ, 0xc0, !PT ;  /* 0xffffffbf00007812 */ /* 0x000fe400078ec0ff */
[----:B------:R-:W-:-:S04]  /*8c40*/  ISETP.GT.AND P3, PT, R12, 0x31, !P4 ;  /* 0x000000310c00780c */ /* 0x000fc80006764270 */
        /* <DEDUP_REMOVED lines=246> */
[----:B------:R-:W-:-:S04]  /*9bb0*/  ISETP.GT.AND P6, PT, R12, RZ, !P6 ;  /* 0x000000ff0c00720c */ /* 0x000fc800077c4270 */
        /* <DEDUP_REMOVED lines=25> */
.L_x_6857:
[----:B------:R-:W-:-:S05]  /*9d50*/  IMAD.U32 R22, RZ, RZ, UR43 ;  /* 0x0000002bff167e24 */ /* 0x000fca000f8e00ff */
[----:B------:R-:W-:-:S13]  /*9d60*/  ISETP.NE.AND P6, PT, R22, 0x1, PT ;  /* 0x000000011600780c */ /* 0x000fda0003fc5270 */
[----:B------:R-:W0:Y:S02]  /*9d70*/  @P6 LDC.64 R12, c[0x0][0x9e8] ;  /* 0x00027a00ff0c6b82 */ /* 0x000e240000000a00 */
[----:B0-----:R-:W-:-:S05]  /*9d80*/  @P6 IMAD.HI.U32 R12, R20, R12, RZ ;  /* 0x0000000c140c6227 */ /* 0x001fca00078e00ff */
[----:B------:R-:W-:-:S07]  /*9d90*/  @P6 SHF.R.U32.HI R20, RZ, R13, R12 ;  /* 0x0000000dff146219 */ /* 0x000fce000001160c */
.L_x_6858:
[----:B------:R-:W-:Y:S05]  /*9da0*/  BSYNC B0 ;  /* 0x0000000000007941 */ /* 0x000fea0003800000 */
.L_x_6856:
[----:B------:R-:W-:-:S05]  /*9db0*/  IMAD R11, R20, R22, R11 ;  /* 0x00000016140b7224 */ /* 0x000fca00078e020b */
[----:B------:R-:W-:Y:S02]  /*9dc0*/  VIADDMNMX R15, R11, R22, R15, PT ;  /* 0x000000160b0f7246 */ /* 0x000fe4000380010f */
[----:B------:R-:W-:-:S07]  /*9dd0*/  VIMNMX R14, R14, R11, !PT ;  /* 0x0000000b0e0e7248 */ /* 0x000fce0007fe0100 */
.L_x_6855:
        /* <DEDUP_REMOVED lines=40> */
[----:B------:R-:W-:Y:S02]  /*a060*/  ISETP.GT.AND P2, PT, R14, 0x38, !P6 ;  /* 0x000000380e00780c */ /* 0x000fe40007744270 */
[----:B------:R-:W-:-:S02]  /*a070*/  LOP3.LUT P6, RZ, R16, 0x4000000, RZ, 0xc0, !PT ;  /* 0x0400000010ff7812 */ /* 0x000fc400078cc0ff */
        /* <DEDUP_REMOVED lines=73> */
[----:B------:R-:W-:Y:S02]  /*a510*/  ISETP.GT.AND P2, PT, R14, 0x61, !P6 ;  /* 0x000000610e00780c */ /* 0x000fe40007744270 */
[----:B------:R-:W-:Y:S02]  /*a520*/  LOP3.LUT P6, RZ, R16, 0x8000, RZ, 0xc0, !PT ;  /* 0x0000800010ff7812 */ /* 0x000fe400078cc0ff */
        /* <DEDUP_REMOVED lines=20> */
[----:B------:R-:W-:Y:S01]  /*a670*/  FMNMX.FTZ R20, R101, R12, !PT ;  /* 0x0000000c65147209 */ /* 0x000fe20007810000 */
[----:B------:R-:W-:Y:S01]  /*a680*/  IMAD.U32 R12, RZ, RZ, UR37 ;  /* 0x00000025ff0c7e24 */ /* 0x000fe2000f8e00ff */
[----:B------:R-:W-:-:S02]  /*a690*/  ISETP.LT.OR P2, PT, R15, 0x71, P2 ;  /* 0x000000710f00780c */ /* 0x000fc40001741670 */
[----:B------:R-:W-:Y:S01]  /*a6a0*/  ISETP.GT.AND P3, PT, R14, 0xd0, !P3 ;  /* 0x000000d00e00780c */ /* 0x000fe20005f64270 */
[----:B------:R-:W0:Y:S01]  /*a6b0*/  SHFL.BFLY PT, R11, R20, 0x2, 0x1f ;  /* 0x0c401f00140b7f89 */ /* 0x000e2200000e0000 */
[----:B------:R-:W-:Y:S02]  /*a6c0*/  FSEL R146, R146, -INF , !P2 ;  /* 0xff80000092927808 */ /* 0x000fe40005000000 */
[----:B------:R-:W-:Y:S02]  /*a6d0*/  LOP3.LUT P2, RZ, R16, 0x400000, RZ, 0xc0, !PT ;  /* 0x0040000010ff7812 */ /* 0x000fe4000784c0ff */
[C---:B------:R-:W-:Y:S02]  /*a6e0*/  ISETP.GT.AND P4, PT, R14.reuse, 0xd1, !P4 ;  /* 0x000000d10e00780c */ /* 0x040fe40006784270 */
[C---:B------:R-:W-:Y:S02]  /*a6f0*/  ISETP.GT.AND P2, PT, R14.reuse, 0x71, !P2 ;  /* 0x000000710e00780c */ /* 0x040fe40005744270 */
[----:B------:R-:W-:-:S02]  /*a700*/  ISETP.GT.AND P5, PT, R14, 0xd8, !P5 ;  /* 0x000000d80e00780c */ /* 0x000fc40006fa4270 */
[C---:B------:R-:W-:Y:S02]  /*a710*/  ISETP.LT.OR P2, PT, R15.reuse, 0x72, P2 ;  /* 0x000000720f00780c */ /* 0x040fe40001741670 */
[----:B------:R-:W-:Y:S02]  /*a720*/  ISETP.LT.OR P3, PT, R15, 0xd1, P3 ;  /* 0x000000d10f00780c */ /* 0x000fe40001f61670 */
[----:B------:R-:W-:Y:S02]  /*a730*/  FSEL R147, R147, -INF , !P2 ;  /* 0xff80000093937808 */ /* 0x000fe40005000000 */
[----:B------:R-:W-:Y:S02]  /*a740*/  LOP3.LUT P2, RZ, R16, 0x200000, RZ, 0xc0, !PT ;  /* 0x0020000010ff7812 */ /* 0x000fe4000784c0ff */
[----:B------:R-:W-:Y:S02]  /*a750*/  ISETP.LT.OR P4, PT, R15, 0xd2, P4 ;  /* 0x000000d20f00780c */ /* 0x000fe40002781670 */
[----:B------:R-:W-:-:S02]  /*a760*/  ISETP.GT.AND P2, PT, R14, 0x78, !P2 ;  /* 0x000000780e00780c */ /* 0x000fc40005744270 */
[----:B------:R-:W-:Y:S02]  /*a770*/  FSEL R98, R98, -INF , !P3 ;  /* 0xff80000062627808 */ /* 0x000fe40005800000 */
[C---:B------:R-:W-:Y:S02]  /*a780*/  ISETP.LT.OR P2, PT, R15.reuse, 0x79, P2 ;  /* 0x000000790f00780c */ /* 0x040fe40001741670 */
[----:B0-----:R-:W-:Y:S02]  /*a790*/  FMNMX.FTZ R22, R20, R11, !PT ;  /* 0x0000000b14167209 */ /* 0x001fe40007810000 */
[----:B------:R-:W-:Y:S02]  /*a7a0*/  FSEL R150, R150, -INF , !P2 ;  /* 0xff80000096967808 */ /* 0x000fe40005000000 */
[----:B------:R-:W-:Y:S01]  /*a7b0*/  LOP3.LUT P2, RZ, R16, 0x100000, RZ, 0xc0, !PT ;  /* 0x0010000010ff7812 */ /* 0x000fe2000784c0ff */
[----:B------:R-:W0:Y:S01]  /*a7c0*/  SHFL.BFLY PT, R11, R22, 0x1, 0x1f ;  /* 0x0c201f00160b7f89 */ /* 0x000e2200000e0000 */
[----:B------:R-:W-:-:S02]  /*a7d0*/  ISETP.LT.OR P5, PT, R15, 0xd9, P5 ;  /* 0x000000d90f00780c */ /* 0x000fc40002fa1670 */
[----:B------:R-:W-:Y:S02]  /*a7e0*/  ISETP.GT.AND P2, PT, R14, 0x79, !P2 ;  /* 0x000000790e00780c */ /* 0x000fe40005744270 */
[----:B------:R-:W-:Y:S02]  /*a7f0*/  FSEL R99, R99, -INF , !P4 ;  /* 0xff80000063637808 */ /* 0x000fe40006000000 */
[----:B------:R-:W-:Y:S02]  /*a800*/  ISETP.LT.OR P2, PT, R15, 0x7a, P2 ;  /* 0x0000007a0f00780c */ /* 0x000fe40001741670 */
[----:B------:R-:W-:Y:S02]  /*a810*/  FSEL R102, R102, -INF , !P5 ;  /* 0xff80000066667808 */ /* 0x000fe40006800000 */
[----:B------:R-:W-:Y:S02]  /*a820*/  FSEL R151, R151, -INF , !P2 ;  /* 0xff80000097977808 */ /* 0x000fe40005000000 */
[----:B------:R-:W-:-:S04]  /*a830*/  LOP3.LUT P2, RZ, R16, 0x80000, RZ, 0xc0, !PT ;  /* 0x0008000010ff7812 */ /* 0x000fc8000784c0ff */
[----:B------:R-:W-:-:S04]  /*a840*/  ISETP.GT.AND P2, PT, R14, 0x80, !P2 ;  /* 0x000000800e00780c */ /* 0x000fc80005744270 */
[----:B------:R-:W-:Y:S02]  /*a850*/  ISETP.LT.OR P2, PT, R15, 0x81, P2 ;  /* 0x000000810f00780c */ /* 0x000fe40001741670 */
[----:B0-----:R-:W-:Y:S02]  /*a860*/  FMNMX.FTZ R11, R22, R11, !PT ;  /* 0x0000000b160b7209 */ /* 0x001fe40007810000 */
[----:B------:R-:W-:Y:S02]  /*a870*/  FSEL R122, R122, -INF , !P2 ;  /* 0xff8000007a7a7808 */ /* 0x000fe40005000000 */
[----:B------:R-:W-:Y:S01]  /*a880*/  LOP3.LUT P2, RZ, R16, 0x40000, RZ, 0xc0, !PT ;  /* 0x0004000010ff7812 */ /* 0x000fe2000784c0ff */
[----:B------:R-:W-:-:S03]  /*a890*/  FFMA.FTZ R12, R11, R12, -8 ;  /* 0xc10000000b0c7423 */ /* 0x000fc6000001000c */
        /* <DEDUP_REMOVED lines=264> */
[--C-:B------:R-:W-:Y:S01]  /*b920*/  FFMA.FTZ R190, R191, UR37, -R188.reuse ;  /* 0x00000025bfbe7c23 */ /* 0x100fe200080108bc */
[----:B------:R-:W-:Y:S01]  /*b930*/  FSEL R191, R12, RZ, P2 ;  /* 0x000000ff0cbf7208 */ /* 0x000fe20001000000 */
[--C-:B0-----:R-:W-:Y:S01]  /*b940*/  FFMA.FTZ R192, R13, UR37, -R188.reuse ;  /* 0x000000250dc07c23 */ /* 0x101fe200080108bc */
[----:B------:R-:W-:-:S01]  /*b950*/  FFMA.FTZ R13, R187, UR37, -R188 ;  /* 0x00000025bb0d7c23 */ /* 0x000fc200080108bc */
[----:B------:R0:W-:Y:S01]  /*b960*/  MUFU.EX2 R101, R193 ;  /* 0x000000c100657308 */ /* 0x0001e20000000800 */
[----:B------:R-:W-:-:S01]  /*b970*/  FFMA.FTZ R117, R194, UR37, -R188 ;  /* 0x00000025c2757c23 */ /* 0x000fc200080108bc */
[----:B------:R-:W-:Y:S01]  /*b980*/  FADD.FTZ R191, -R191, R4 ;  /* 0x00000004bfbf7221 */ /* 0x000fe20000010100 */
[----:B------:R-:W-:-:S01]  /*b990*/  FFMA.FTZ R194, R195, UR37, -R188 ;  /* 0x00000025c3c27c23 */ /* 0x000fc200080108bc */
[--C-:B------:R-:W-:Y:S01]  /*b9a0*/  FFMA.FTZ R187, R198, UR37, -R188.reuse ;  /* 0x00000025c6bb7c23 */ /* 0x100fe200080108bc */
[----:B-1----:R-:W-:-:S01]  /*b9b0*/  FFMA.FTZ R196, R199, UR37, -R188 ;  /* 0x00000025c7c47c23 */ /* 0x002fc200080108bc */
[----:B------:R-:W-:Y:S01]  /*b9c0*/  FMUL.FTZ R191, R191, UR37 ;  /* 0x00000025bfbf7c20 */ /* 0x000fe20008410000 */
[----:B------:R-:W-:-:S01]  /*b9d0*/  FFMA.FTZ R170, R170, UR37, -R188 ;  /* 0x00000025aaaa7c23 */ /* 0x000fc200080108bc */
[----:B------:R-:W-:Y:S01]  /*b9e0*/  MUFU.EX2 R192, R192 ;  /* 0x000000c000c07308 */ /* 0x000fe20000000800 */
[----:B--2---:R-:W-:-:S01]  /*b9f0*/  FFMA.FTZ R195, R116, R8, R21 ;  /* 0x0000000874c37223 */ /* 0x004fc20000010015 */
[--C-:B0-----:R-:W-:Y:S01]  /*ba00*/  FFMA.FTZ R193, R142, UR37, -R188.reuse ;  /* 0x000000258ec17c23 */ /* 0x101fe200080108bc */
        /* <DEDUP_REMOVED lines=51> */
[--C-:B------:R-:W-:Y:S01]  /*bd40*/  FFMA.FTZ R90, R90, UR37, -R188.reuse ;  /* 0x000000255a5a7c23 */ /* 0x100fe200080108bc */
[----:B------:R-:W-:-:S01]  /*bd50*/  FFMA.FTZ R91, R91, UR37, -R188 ;  /* 0x000000255b5b7c23 */ /* 0x000fc200080108bc */
[----:B------:R0:W-:Y:S01]  /*bd60*/  MUFU.EX2 R4, R193 ;  /* 0x000000c100047308 */ /* 0x0001e20000000800 */
[----:B-1----:R-:W-:-:S01]  /*bd70*/  FADD.FTZ R8, R194, R7 ;  /* 0x00000007c2087221 */ /* 0x002fc20000010000 */
[--C-:B------:R-:W-:Y:S01]  /*bd80*/  FFMA.FTZ R94, R94, UR37, -R188.reuse ;  /* 0x000000255e5e7c23 */ /* 0x100fe200080108bc */
[----:B------:R-:W-:-:S01]  /*bd90*/  FFMA.FTZ R102, R102, UR37, -R188 ;  /* 0x0000002566667c23 */ /* 0x000fc200080108bc */
[----:B------:R-:W-:-:S04]  /*bda0*/  FFMA.FTZ R103, R103, UR37, -R188 ;  /* 0x0000002567677c23 */ /* 0x000fc800080108bc */
        /* <DEDUP_REMOVED lines=125> */
[--C-:B------:R-:W-:Y:S01]  /*c580*/  FFMA.FTZ R193, R95, UR37, -R188.reuse ;  /* 0x000000255fc17c23 */ /* 0x100fe200080108bc */
[----:B------:R-:W-:-:S05]  /*c590*/  FFMA.FTZ R95, R98, UR37, -R188 ;  /* 0x00000025625f7c23 */ /* 0x000fca00080108bc */
        /* <DEDUP_REMOVED lines=18> */
[----:B------:R-:W-:-:S06]  /*c6c0*/  FFMA.FTZ R98, R99, UR37, -R188 ;  /* 0x0000002563627c23 */ /* 0x000fcc00080108bc */
        /* <DEDUP_REMOVED lines=39> */
.L_x_6859:
        /* <DEDUP_REMOVED lines=129> */
[----:B------:R-:W-:Y:S01]  /*d150*/  IMAD.MOV.U32 R5, RZ, RZ, R11 ;  /* 0x000000ffff057224 */ /* 0x000fe200078e000b */
[----:B------:R-:W-:Y:S06]  /*d160*/  @P2 BRA `(.L_x_6860) ;  /* 0xffffffa000d02947 */ /* 0x000fec000383ffff */
[----:B------:R-:W-:Y:S02]  /*d170*/  IMAD.MOV.U32 R4, RZ, RZ, R12 ;  /* 0x000000ffff047224 */ /* 0x000fe400078e000c */
[----:B------:R-:W-:-:S07]  /*d180*/  IMAD.MOV.U32 R5, RZ, RZ, R11 ;  /* 0x000000ffff057224 */ /* 0x000fce00078e000b */
.L_x_6842:
        /* <DEDUP_REMOVED lines=29> */
.L_x_6862:
[----:B------:R-:W-:-:S11]  /*d360*/  UISETP.NE.AND UP2, UPT, UR10, 0x1, UPT ;  /* 0x000000010a00788c */ /* 0x000fd6000bf45270 */
[----:B------:R-:W-:Y:S02]  /*d370*/  @UP2 ULDC.64 UR12, c[0x0][0x9e8] ;  /* 0x00027a00000c2ab9 */ /* 0x000fe40000000a00 */
[----:B------:R-:W-:-:S04]  /*d380*/  UIMAD.WIDE.U32 UR6, UR8, UR12, URZ ;  /* 0x0000000c080672a5 */ /* 0x000fc8000f8e003f */
[----:B------:R-:W-:-:S12]  /*d390*/  @UP2 USHF.R.U32.HI UR8, URZ, UR13, UR7 ;  /* 0x0000000d3f082299 */ /* 0x000fd80008011607 */
.L_x_6863:
[----:B------:R-:W-:-:S04]  /*d3a0*/  UIMAD UR8, UR8, UR10, URZ ;  /* 0x0000000a080872a4 */ /* 0x000fc8000f8e023f */
[----:B------:R-:W-:-:S04]  /*d3b0*/  UISETP.LT.AND UP2, UPT, UR9, UR8, UPT ;  /* 0x000000080900728c */ /* 0x000fc8000bf41270 */
[----:B------:R-:W-:-:S12]  /*d3c0*/  USEL UR9, UR9, UR8, !UP2 ;  /* 0x0000000809097287 */ /* 0x000fd8000d000000 */
.L_x_6861:
[----:B------:R-:W-:Y:S01]  /*d3d0*/  UIADD3 UR7, UR9, 0xdf, URZ ;  /* 0x000000df09077890 */ /* 0x000fe2000fffe03f */
[----:B------:R-:W-:-:S03]  /*d3e0*/  UMOV UR6, URZ ;  /* 0x0000003f00067c82 */ /* 0x000fc60008000000 */
[----:B------:R-:W-:-:S04]  /*d3f0*/  UIMAD.WIDE UR6, UR7, -0x6db6db6d, UR6 ;  /* 0x92492493070678a5 */ /* 0x000fc8000f8e0206 */
        /* <DEDUP_REMOVED lines=10> */
.L_x_6874:
[----:B------:R-:W-:Y:S01]  /*d4a0*/  ISETP.NE.AND P3, PT, RZ, UR41, PT ;  /* 0x00000029ff007c0c */ /* 0x000fe2000bf65270 */
[----:B------:R-:W-:-:S04]  /*d4b0*/  UISETP.NE.AND UP2, UPT, UR49, 0x1, UPT ;  /* 0x000000013100788c */ /* 0x000fc8000bf45270 */
[----:B------:R-:W-:-:S04]  /*d4c0*/  USEL UR29, URZ, 0x1, UP2 ;  /* 0x000000013f1d7887 */ /* 0x000fc80009000000 */
[----:B------:R-:W-:-:S04]  /*d4d0*/  ULOP3.LUT UR29, UR52, UR29, URZ, 0x3c, !UPT ;  /* 0x0000001d341d7292 */ /* 0x000fc8000f8e3c3f */
[----:B------:R-:W-:Y:S08]  /*d4e0*/  @P3 BRA `(.L_x_6865) ;  /* 0x0000000000383947 */ /* 0x000ff00003800000 */
[----:B------:R-:W-:Y:S05]  /*d4f0*/  @!P0 BRA `(.L_x_6866) ;  /* 0x0000000000048947 */ /* 0x000fea0003800000 */
[----:B------:R-:W-:Y:S01]  /*d500*/  BPT.TRAP 0x1 ;  /* 0x000000040000795c */ /* 0x000fe20000300000 */
.L_x_6866:
        /* <DEDUP_REMOVED lines=9> */
.L_x_6867:
[----:B-1----:R-:W-:Y:S05]  /*d5a0*/  @P2 BRA `(.L_x_6865) ;  /* 0x0000000000082947 */ /* 0x002fea0003800000 */
[----:B------:R-:W1:Y:S02]  /*d5b0*/  SYNCS.PHASECHK.TRANS64.TRYWAIT P2, [UR6+0x2e830], R4 ;  /* 0x02e83004ff0075a7 */ /* 0x000e640008040146 */
[----:B-1----:R-:W-:Y:S05]  /*d5c0*/  @!P2 BRA `(.L_x_6868) ;  /* 0x0000010000dca947 */ /* 0x002fea0003800000 */
.L_x_6865:
        /* <DEDUP_REMOVED lines=35> */
[----:B------:R-:W-:Y:S01]  /*d800*/  UIADD3 UR46, UR53, 0x4, URZ ;  /* 0x00000004352e7890 */ /* 0x000fe2000fffe03f */
[----:B------:R-:W-:Y:S01]  /*d810*/  UMOV UR47, 0x40000040 ;  /* 0x40000040002f7882 */ /* 0x000fe20000000000 */
        /* <DEDUP_REMOVED lines=153> */
.L_x_6870:
[----:B------:R-:W-:Y:S01]  /*e1b0*/  ULEA UR6, UR49, UR40, 0x3 ;  /* 0x0000002831067291 */ /* 0x000fe2000f8e183f */
[----:B------:R-:W-:-:S05]  /*e1c0*/  IMAD.U32 R4, RZ, RZ, UR52 ;  /* 0x00000034ff047e24 */ /* 0x000fca000f8e00ff */
[----:B------:R-:W-:-:S04]  /*e1d0*/  SHF.L.U32 R4, R4, 0x1f, RZ ;  /* 0x0000001f04047819 */ /* 0x000fc800000006ff */
[----:B------:R0:W1:Y:S01]  /*e1e0*/  SYNCS.PHASECHK.TRANS64.TRYWAIT P2, [UR6+0x2e850], R4 ;  /* 0x02e85004ff0075a7 */ /* 0x0000620008040146 */
[----:B------:R-:W-:Y:S05]  /*e1f0*/  @!P0 BRA `(.L_x_6871) ;  /* 0x0000000000048947 */ /* 0x000fea0003800000 */
[----:B------:R-:W-:Y:S01]  /*e200*/  BPT.TRAP 0x1 ;  /* 0x000000040000795c */ /* 0x000fe20000300000 */
.L_x_6871:
[----:B-1----:R-:W-:Y:S05]  /*e210*/  @P2 BRA `(.L_x_6869) ;  /* 0x0000000000082947 */ /* 0x002fea0003800000 */
[----:B------:R-:W1:Y:S02]  /*e220*/  SYNCS.PHASECHK.TRANS64.TRYWAIT P2, [UR6+0x2e850], R4 ;  /* 0x02e85004ff0075a7 */ /* 0x000e640008040146 */
[----:B-1----:R-:W-:Y:S05]  /*e230*/  @!P2 BRA `(.L_x_6872) ;  /* 0x000000f400d8a947 */ /* 0x002fea0003800000 */
.L_x_6869:
[----:B------:R-:W-:Y:S01]  /*e240*/  UIADD3 UR6, UR40, 0x400, URZ ;  /* 0x0000040028067890 */ /* 0x000fe2000fffe03f */
[----:B------:R-:W-:Y:S01]  /*e250*/  WARPGROUP.ARRIVE ;  /* 0x00000000000079c5 */ /* 0x000fe20000000000 */
[----:B------:R-:W-:Y:S01]  /*e260*/  UMOV UR7, 0xc0000010 ;  /* 0xc000001000077882 */ /* 0x000fe20000000000 */
[----:B------:R-:W-:Y:S01]  /*e270*/  FMNMX.FTZ R12, R186, R13, !PT ;  /* 0x0000000dba0c7209 */ /* 0x000fe20007810000 */
        /* <DEDUP_REMOVED lines=90> */
[----:B------:R-:W-:Y:S02]  /*e820*/  FMNMX.FTZ R4, R104, R5, !PT ;  /* 0x0000000568047209 */ /* 0x000fe40007810000 */
[----:B------:R-:W-:Y:S02]  /*e830*/  FMNMX.FTZ R15, R107, R12, !PT ;  /* 0x0000000c6b0f7209 */ /* 0x000fe40007810000 */
        /* <DEDUP_REMOVED lines=42> */
[C---:B------:R-:W-:Y:S01]  /*eae0*/  FFMA.FTZ R13, R5.reuse, R14, -8 ;  /* 0xc1000000050d7423 */ /* 0x040fe2000001000e */
[----:B------:R-:W-:-:S01]  /*eaf0*/  FADD.FTZ R11, -R5, R11 ;  /* 0x0000000b050b7221 */ /* 0x000fc20000010100 */
[----:B------:R-:W-:Y:S02]  /*eb00*/  FMUL.FTZ R12, R12, UR37 ;  /* 0x000000250c0c7c20 */ /* 0x000fe40008410000 */
[----:B------:R-:W-:-:S01]  /*eb10*/  FFMA.FTZ R21, R189, UR37, -R13 ;  /* 0x00000025bd157c23 */ /* 0x000fc2000801080d */
[----:B------:R-:W-:Y:S02]  /*eb20*/  IMAD.U32 R189, RZ, RZ, UR37 ;  /* 0x00000025ffbd7e24 */ /* 0x000fe4000f8e00ff */
        /* <DEDUP_REMOVED lines=15> */
[----:B------:R-:W-:-:S02]  /*ec20*/  WARPGROUP.DEPBAR.LE gsb0, 0x0 ;  /* 0x00008000000079c5 */ /* 0x000fc40000010000 */
[----:B------:R-:W-:Y:S01]  /*ec30*/  WARPGROUP.ARRIVE ;  /* 0x00000000000079c5 */ /* 0x000fe20000000000 */
[--C-:B------:R-:W-:Y:S01]  /*ec40*/  FFMA.FTZ R152, R152, UR37, -R13.reuse ;  /* 0x0000002598987c23 */ /* 0x100fe2000801080d */
[----:B------:R-:W-:-:S01]  /*ec50*/  FFMA.FTZ R153, R153, UR37, -R13 ;  /* 0x0000002599997c23 */ /* 0x000fc2000801080d */
[--C-:B------:R-:W-:Y:S01]  /*ec60*/  FFMA.FTZ R156, R156, UR37, -R13.reuse ;  /* 0x000000259c9c7c23 */ /* 0x100fe2000801080d */
[----:B------:R-:W-:-:S01]  /*ec70*/  FFMA.FTZ R157, R157, UR37, -R13 ;  /* 0x000000259d9d7c23 */ /* 0x000fc2000801080d */
[--C-:B------:R-:W-:Y:S01]  /*ec80*/  FFMA.FTZ R160, R160, UR37, -R13.reuse ;  /* 0x00000025a0a07c23 */ /* 0x100fe2000801080d */
[----:B------:R-:W-:Y:S01]  /*ec90*/  QGMMA.64x128x32.F32.E4M3.E4M3 R24, R216, gdesc[UR4], R24, gsb0 ;  /* 0x01e00004d8187df3 */ /* 0x000fe20008000818 */
        /* <DEDUP_REMOVED lines=37> */
[----:B------:R-:W-:Y:S01]  /*eef0*/  FFMA.FTZ R101, R4, R189, -8 ;  /* 0xc100000004657423 */ /* 0x000fe200000100bd */
        /* <DEDUP_REMOVED lines=124> */
[----:B------:R-:W-:-:S04]  /*f6c0*/  UMOV UR7, 0xc0000010 ;  /* 0xc000001000077882 */ /* 0x000fc80000000000 */
        /* <DEDUP_REMOVED lines=39> */
[----:B0-----:R-:W-:-:S01]  /*f940*/  FADD.FTZ R195, R167, R194 ;  /* 0x000000c2a7c37221 */ /* 0x001fc20000010000 */
[----:B------:R-:W-:-:S04]  /*f950*/  UIADD3 UR6, UR8, 0x600, URZ ;  /* 0x0000060008067890 */ /* 0x000fc8000fffe03f */
[----:B------:R-:W0:Y:S01]  /*f960*/  MUFU.EX2 R138, R138 ;  /* 0x0000008a008a7308 */ /* 0x000e220000000800 */
[----:B------:R-:W-:-:S07]  /*f970*/  UMOV UR7, 0xc0000010 ;  /* 0xc000001000077882 */ /* 0x000fce0000000000 */
        /* <DEDUP_REMOVED lines=94> */
[----:B------:R-:W-:Y:S01]  /*ff60*/  FFMA.FTZ R98, R99, UR37, -R101 ;  /* 0x0000002563627c23 */ /* 0x000fe20008010865 */
        /* <DEDUP_REMOVED lines=9> */
[----:B------:R-:W-:Y:S01]  /*10000*/  @!P1 LEA R194, R99, UR40, 0x3 ;  /* 0x0000002863c29c11 */ /* 0x000fe2000f8e18ff */
[----:B------:R-:W-:-:S01]  /*10010*/  FFMA.FTZ R99, R102, UR37, -R101 ;  /* 0x0000002566637c23 */ /* 0x000fc20008010865 */
[----:B------:R-:W-:-:S04]  /*10020*/  FFMA.FTZ R101, R103, UR37, -R101 ;  /* 0x0000002567657c23 */ /* 0x000fc80008010865 */
[----:B------:R-:W1:Y:S01]  /*10030*/  MUFU.EX2 R89, R89 ;  /* 0x0000005900597308 */ /* 0x000e620000000800 */
[----:B--2---:R-:W-:-:S01]  /*10040*/  FADD.FTZ R8, R88, R7 ;  /* 0x0000000758087221 */ /* 0x004fc20000010000 */
[----:B------:R-:W-:-:S05]  /*10050*/  @!P1 VIADD R7, R194, 0x2e840 ;  /* 0x0002e840c2079836 */ /* 0x000fca0000000000 */
[----:B------:R-:W-:Y:S01]  /*10060*/  @!P1 PRMT R7, RZ, 0x654, R7 ;  /* 0x00000654ff079816 */ /* 0x000fe20000000007 */
[----:B------:R-:W2:Y:S01]  /*10070*/  MUFU.EX2 R91, R91 ;  /* 0x0000005b005b7308 */ /* 0x000ea20000000800 */
[----:B0-----:R-:W-:-:S01]  /*10080*/  FADD.FTZ R102, R90, R197 ;  /* 0x000000c55a667221 */ /* 0x001fc20000010000 */
[----:B------:R0:W-:Y:S06]  /*10090*/  BAR.ARV R196, 0x100 ;  /* 0x000400c40000751d */ /* 0x0001ec0000002000 */
[----:B------:R-:W3:Y:S01]  /*100a0*/  MUFU.EX2 R92, R92 ;  /* 0x0000005c005c7308 */ /* 0x000ee20000000800 */
[----:B-1----:R-:W-:-:S01]  /*100b0*/  FADD.FTZ R197, R89, R8 ;  /* 0x0000000859c57221 */ /* 0x002fc20000010000 */
[----:B------:R1:W-:Y:S06]  /*100c0*/  @!P1 SYNCS.ARRIVE.TRANS64.RED.A1T0 RZ, [R7+URZ], RZ ;  /* 0x000000ff07ff99a7 */ /* 0x0003ec000810043f */
[----:B------:R-:W4:Y:S01]  /*100d0*/  MUFU.EX2 R94, R94 ;  /* 0x0000005e005e7308 */ /* 0x000f220000000800 */
[----:B--2---:R-:W-:-:S07]  /*100e0*/  FADD.FTZ R199, R91, R102 ;  /* 0x000000665bc77221 */ /* 0x004fce0000010000 */
[----:B------:R-:W1:Y:S01]  /*100f0*/  MUFU.EX2 R93, R93 ;  /* 0x0000005d005d7308 */ /* 0x000e620000000800 */
[----:B---3--:R-:W-:-:S07]  /*10100*/  FADD.FTZ R8, R92, R197 ;  /* 0x000000c55c087221 */ /* 0x008fce0000010000 */
[----:B------:R-:W2:Y:S01]  /*10110*/  MUFU.EX2 R195, R195 ;  /* 0x000000c300c37308 */ /* 0x000ea20000000800 */
[----:B----4-:R-:W-:-:S07]  /*10120*/  FADD.FTZ R102, R94, R199 ;  /* 0x000000c75e667221 */ /* 0x010fce0000010000 */
        /* <DEDUP_REMOVED lines=15> */
[----:B--2---:R-:W-:-:S01]  /*10220*/  FADD.FTZ R7, R99, R8 ;  /* 0x0000000863077221 */ /* 0x004fc20000010000 */
[----:B---3--:R-:W-:-:S03]  /*10230*/  FADD.FTZ R8, R13, R102 ;  /* 0x000000660d087221 */ /* 0x008fc60000010000 */
[----:B-1----:R-:W-:Y:S01]  /*10240*/  FADD.FTZ R7, R194, R7 ;  /* 0x00000007c2077221 */ /* 0x002fe20000010000 */
[----:B0-----:R-:W-:Y:S06]  /*10250*/  @!P0 BRA `(.L_x_6873) ;  /* 0x0000000000048947 */ /* 0x001fec0003800000 */
[----:B------:R-:W-:Y:S01]  /*10260*/  BPT.TRAP 0x1 ;  /* 0x000000040000795c */ /* 0x000fe20000300000 */
.L_x_6873:
        /* <DEDUP_REMOVED lines=131> */
.L_x_6864:
        /* <DEDUP_REMOVED lines=12> */
.L_x_6893:
        /* <DEDUP_REMOVED lines=9> */
.L_x_6877:
[----:B------:R-:W-:Y:S01]  /*10bf0*/  ULEA UR6, UR31, UR40, 0x3 ;  /* 0x000000281f067291 */ /* 0x000fe2000f8e183f */
[----:B------:R-:W-:-:S05]  /*10c00*/  IMAD.U32 R4, RZ, RZ, UR29 ;  /* 0x0000001dff047e24 */ /* 0x000fca000f8e00ff */
[----:B------:R-:W-:-:S04]  /*10c10*/  SHF.L.U32 R4, R4, 0x1f, RZ ;  /* 0x0000001f04047819 */ /* 0x000fc800000006ff */
[----:B------:R0:W1:Y:S01]  /*10c20*/  SYNCS.PHASECHK.TRANS64.TRYWAIT P2, [UR6+0x2e830], R4 ;  /* 0x02e83004ff0075a7 */ /* 0x0000620008040146 */
[----:B------:R-:W-:Y:S05]  /*10c30*/  @!P0 BRA `(.L_x_6878) ;  /* 0x0000000000048947 */ /* 0x000fea0003800000 */
[----:B------:R-:W-:Y:S01]  /*10c40*/  BPT.TRAP 0x1 ;  /* 0x000000040000795c */ /* 0x000fe20000300000 */
.L_x_6878:
[----:B-1----:R-:W-:Y:S05]  /*10c50*/  @P2 BRA `(.L_x_6876) ;  /* 0x0000000000082947 */ /* 0x002fea0003800000 */
[----:B------:R-:W1:Y:S02]  /*10c60*/  SYNCS.PHASECHK.TRANS64.TRYWAIT P2, [UR6+0x2e830], R4 ;  /* 0x02e83004ff0075a7 */ /* 0x000e640008040146 */
[----:B-1----:R-:W-:Y:S05]  /*10c70*/  @!P2 BRA `(.L_x_6879) ;  /* 0x000000cc0060a947 */ /* 0x002fea0003800000 */
.L_x_6876:
        /* <DEDUP_REMOVED lines=186> */
.L_x_6881:
[----:B------:R-:W-:Y:S01]  /*11820*/  ULEA UR6, UR54, UR40, 0x3 ;  /* 0x0000002836067291 */ /* 0x000fe2000f8e183f */
[----:B01----:R-:W-:-:S05]  /*11830*/  IMAD.U32 R4, RZ, RZ, UR55 ;  /* 0x00000037ff047e24 */ /* 0x003fca000f8e00ff */
[----:B------:R-:W-:-:S04]  /*11840*/  SHF.L.U32 R4, R4, 0x1f, RZ ;  /* 0x0000001f04047819 */ /* 0x000fc800000006ff */
[----:B------:R0:W1:Y:S01]  /*11850*/  SYNCS.PHASECHK.TRANS64.TRYWAIT P2, [UR6+0x2e850], R4 ;  /* 0x02e85004ff0075a7 */ /* 0x0000620008040146 */
[----:B------:R-:W-:Y:S05]  /*11860*/  @!P0 BRA `(.L_x_6882) ;  /* 0x0000000000048947 */ /* 0x000fea0003800000 */
[----:B------:R-:W-:Y:S01]  /*11870*/  BPT.TRAP 0x1 ;  /* 0x000000040000795c */ /* 0x000fe20000300000 */
.L_x_6882:
[----:B-1----:R-:W-:Y:S05]  /*11880*/  @P2 BRA `(.L_x_6880) ;  /* 0x0000000000082947 */ /* 0x002fea0003800000 */
[----:B------:R-:W1:Y:S02]  /*11890*/  SYNCS.PHASECHK.TRANS64.TRYWAIT P2, [UR6+0x2e850], R4 ;  /* 0x02e85004ff0075a7 */ /* 0x000e640008040146 */
[----:B-1----:R-:W-:Y:S05]  /*118a0*/  @!P2 BRA `(.L_x_6883) ;  /* 0x000000c0006ca947 */ /* 0x002fea0003800000 */
.L_x_6880:
        /* <DEDUP_REMOVED lines=13> */
[----:B------:R-:W-:-:S05]  /*11980*/  @!P1 VIADD R4, R4, 0x2e840 ;  /* 0x0002e84004049836 */ /* 0x000fca0000000000 */
[----:B------:R-:W-:Y:S01]  /*11990*/  @!P1 PRMT R4, RZ, 0x654, R4 ;  /* 0x00000654ff049816 */ /* 0x000fe20000000004 */
[----:B------:R-:W-:Y:S02]  /*119a0*/  UMOV UR6, UR8 ;  /* 0x0000000800067c82 */ /* 0x000fe40008000000 */
        /* <DEDUP_REMOVED lines=35> */
[----:B------:R-:W-:Y:S01]  /*11be0*/  @P3 SHF.R.U32.HI R21, RZ, UR6, R5 ;  /* 0x00000006ff153c19 */ /* 0x000fe20008011605 */
[----:B------:R-:W-:Y:S01]  /*11bf0*/  VIADD R5, R22, 0x1 ;  /* 0x0000000116057836 */ /* 0x000fe20000000000 */
[----:B------:R-:W-:-:S03]  /*11c00*/  WARPGROUP.DEPBAR.LE gsb0, 0x0 ;  /* 0x00008000000079c5 */ /* 0x000fc60000010000 */
[----:B------:R-:W0:Y:S01]  /*11c10*/  SHFL.IDX PT, R200, R21, RZ, 0x1c1f ;  /* 0x001c1fff15c87589 */ /* 0x000e2200000e0000 */
[----:B------:R1:W-:Y:S06]  /*11c20*/  BAR.ARV R18, 0x100 ;  /* 0x000400120000751d */ /* 0x0003ec0000002000 */
[----:B------:R2:W-:Y:S02]  /*11c30*/  @!P1 SYNCS.ARRIVE.TRANS64.RED.A1T0 RZ, [R4+URZ], RZ ;  /* 0x000000ff04ff99a7 */ /* 0x0005e4000810043f */
[----:B--2---:R-:W-:-:S05]  /*11c40*/  IMAD R4, R10, -0x2, R5 ;  /* 0xfffffffe0a047824 */ /* 0x004fca00078e0205 */
[C---:B------:R-:W-:Y:S01]  /*11c50*/  IADD3 R15, R4.reuse, -UR53, R19 ;  /* 0x80000035040f7c10 */ /* 0x040fe2000fffe013 */
[----:B------:R-:W-:-:S04]  /*11c60*/  VIADD R4, R4, 0xffffffff ;  /* 0xffffffff04047836 */ /* 0x000fc80000000000 */
[C---:B------:R-:W-:Y:S02]  /*11c70*/  VIADD R20, R15.reuse, UR52 ;  /* 0x000000340f147c36 */ /* 0x040fe40008000000 */
[----:B------:R-:W-:Y:S02]  /*11c80*/  VIADD R15, R15, UR30 ;  /* 0x0000001e0f0f7c36 */ /* 0x000fe40008000000 */
[--C-:B0-----:R-:W-:Y:S02]  /*11c90*/  IMAD.IADD R14, R20, 0x1, R200.reuse ;  /* 0x00000001140e7824 */ /* 0x101fe400078e02c8 */
[----:B------:R-:W-:Y:S01]  /*11ca0*/  IMAD.IADD R5, R15, 0x1, R200 ;  /* 0x000000010f057824 */ /* 0x000fe200078e02c8 */
        /* <DEDUP_REMOVED lines=14> */
.L_x_6886:
[----:B------:R-:W-:-:S05]  /*11d90*/  IMAD.U32 R201, RZ, RZ, UR43 ;  /* 0x0000002bffc97e24 */ /* 0x000fca000f8e00ff */
[----:B------:R-:W-:-:S13]  /*11da0*/  ISETP.NE.AND P2, PT, R201, 0x1, PT ;  /* 0x00000001c900780c */ /* 0x000fda0003f45270 */
[----:B------:R-:W0:Y:S02]  /*11db0*/  @P2 LDC.64 R202, c[0x0][0x9e8] ;  /* 0x00027a00ffca2b82 */ /* 0x000e240000000a00 */
[----:B0-----:R-:W-:-:S05]  /*11dc0*/  @P2 IMAD.HI.U32 R200, R23, R202, RZ ;  /* 0x000000ca17c82227 */ /* 0x001fca00078e00ff */
[----:B------:R-:W-:-:S07]  /*11dd0*/  @P2 SHF.R.U32.HI R23, RZ, R203, R200 ;  /* 0x000000cbff172219 */ /* 0x000fce00000116c8 */
.L_x_6887:
[----:B------:R-:W-:Y:S05]  /*11de0*/  BSYNC B0 ;  /* 0x0000000000007941 */ /* 0x000fea0003800000 */
.L_x_6885:
[----:B------:R-:W-:-:S05]  /*11df0*/  IMAD R23, R23, R201, R4 ;  /* 0x000000c917177224 */ /* 0x000fca00078e0204 */
[----:B------:R-:W-:Y:S02]  /*11e00*/  VIADDMNMX R14, R23, R201, R14, PT ;  /* 0x000000c9170e7246 */ /* 0x000fe4000380010e */
[----:B------:R-:W-:-:S07]  /*11e10*/  VIMNMX R5, R5, R23, !PT ;  /* 0x0000001705057248 */ /* 0x000fce0007fe0100 */
.L_x_6884:
        /* <DEDUP_REMOVED lines=12> */
[C---:B------:R-:W-:Y:S02]  /*11ee0*/  ISETP.GT.AND P3, PT, R5.reuse, 0x8, !P3 ;  /* 0x000000080500780c */ /* 0x040fe40005f64270 */
        /* <DEDUP_REMOVED lines=312> */
[----:B------:R-:W-:-:S04]  /*13270*/  ISETP.GT.AND P6, PT, R5, 0xd9, !P6 ;  /* 0x000000d90500780c */ /* 0x000fc800077c4270 */
[----:B------:R-:W-:Y:S02]  /*13280*/  ISETP.LT.OR P6, PT, R14, 0xda, P6 ;  /* 0x000000da0e00780c */ /* 0x000fe400037c1670 */
[----:B------:R-:W0:Y:S02]  /*13290*/  SHFL.IDX PT, R14, R21, 0x1, 0x1c1f ;  /* 0x003c1f00150e7f89 */ /* 0x000e2400000e0000 */
        /* <DEDUP_REMOVED lines=18> */
.L_x_6890:
[----:B------:R-:W-:-:S05]  /*133c0*/  IMAD.U32 R21, RZ, RZ, UR43 ;  /* 0x0000002bff157e24 */ /* 0x000fca000f8e00ff */
[----:B------:R-:W-:-:S13]  /*133d0*/  ISETP.NE.AND P6, PT, R21, 0x1, PT ;  /* 0x000000011500780c */ /* 0x000fda0003fc5270 */
[----:B------:R-:W0:Y:S02]  /*133e0*/  @P6 LDC.64 R14, c[0x0][0x9e8] ;  /* 0x00027a00ff0e6b82 */ /* 0x000e240000000a00 */
[----:B0-----:R-:W-:-:S05]  /*133f0*/  @P6 IMAD.HI.U32 R14, R5, R14, RZ ;  /* 0x0000000e050e6227 */ /* 0x001fca00078e00ff */
[----:B------:R-:W-:-:S07]  /*13400*/  @P6 SHF.R.U32.HI R5, RZ, R15, R14 ;  /* 0x0000000fff056219 */ /* 0x000fce000001160e */
.L_x_6891:
[----:B------:R-:W-:Y:S05]  /*13410*/  BSYNC B0 ;  /* 0x0000000000007941 */ /* 0x000fea0003800000 */
.L_x_6889:
[----:B------:R-:W-:-:S05]  /*13420*/  IMAD R5, R5, R21, R4 ;  /* 0x0000001505057224 */ /* 0x000fca00078e0204 */
[----:B------:R-:W-:Y:S02]  /*13430*/  VIADDMNMX R20, R5, R21, R20, PT ;  /* 0x0000001505147246 */ /* 0x000fe40003800114 */
[----:B------:R-:W-:-:S07]  /*13440*/  VIMNMX R22, R22, R5, !PT ;  /* 0x0000000516167248 */ /* 0x000fce0007fe0100 */
.L_x_6888:
        /* <DEDUP_REMOVED lines=139> */
[----:B------:R-:W-:Y:S01]  /*13d00*/  ISETP.GT.AND P3, PT, R22, 0xd0, !P3 ;  /* 0x000000d01600780c */ /* 0x000fe20005f64270 */
[----:B------:R-:W0:Y:S01]  /*13d10*/  SHFL.BFLY PT, R5, R14, 0x2, 0x1f ;  /* 0x0c401f000e057f89 */ /* 0x000e2200000e0000 */
[----:B------:R-:W-:Y:S02]  /*13d20*/  FSEL R146, R146, -INF , !P2 ;  /* 0xff80000092927808 */ /* 0x000fe40005000000 */
[----:B------:R-:W-:Y:S02]  /*13d30*/  LOP3.LUT P2, RZ, R16, 0x400000, RZ, 0xc0, !PT ;  /* 0x0040000010ff7812 */ /* 0x000fe4000784c0ff */
[C---:B------:R-:W-:Y:S02]  /*13d40*/  ISETP.GT.AND P4, PT, R22.reuse, 0xd1, !P4 ;  /* 0x000000d11600780c */ /* 0x040fe40006784270 */
[----:B------:R-:W-:-:S02]  /*13d50*/  ISETP.GT.AND P2, PT, R22, 0x71, !P2 ;  /* 0x000000711600780c */ /* 0x000fc40005744270 */
[----:B------:R-:W-:Y:S02]  /*13d60*/  ISETP.GT.AND P5, PT, R22, 0xd8, !P5 ;  /* 0x000000d81600780c */ /* 0x000fe40006fa4270 */
[C---:B------:R-:W-:Y:S02]  /*13d70*/  ISETP.LT.OR P2, PT, R20.reuse, 0x72, P2 ;  /* 0x000000721400780c */ /* 0x040fe40001741670 */
[----:B------:R-:W-:Y:S02]  /*13d80*/  ISETP.LT.OR P3, PT, R20, 0xd1, P3 ;  /* 0x000000d11400780c */ /* 0x000fe40001f61670 */
[----:B------:R-:W-:Y:S02]  /*13d90*/  FSEL R147, R147, -INF , !P2 ;  /* 0xff80000093937808 */ /* 0x000fe40005000000 */
[----:B------:R-:W-:Y:S02]  /*13da0*/  LOP3.LUT P2, RZ, R16, 0x200000, RZ, 0xc0, !PT ;  /* 0x0020000010ff7812 */ /* 0x000fe4000784c0ff */
[----:B------:R-:W-:-:S02]  /*13db0*/  ISETP.LT.OR P4, PT, R20, 0xd2, P4 ;  /* 0x000000d21400780c */ /* 0x000fc40002781670 */
[----:B------:R-:W-:Y:S02]  /*13dc0*/  ISETP.GT.AND P2, PT, R22, 0x78, !P2 ;  /* 0x000000781600780c */ /* 0x000fe40005744270 */
[----:B------:R-:W-:Y:S02]  /*13dd0*/  FSEL R98, R98, -INF , !P3 ;  /* 0xff80000062627808 */ /* 0x000fe40005800000 */
[----:B------:R-:W-:Y:S02]  /*13de0*/  ISETP.LT.OR P2, PT, R20, 0x79, P2 ;  /* 0x000000791400780c */ /* 0x000fe40001741670 */
        /* <DEDUP_REMOVED lines=13> */
[----:B0-----:R-:W-:Y:S01]  /*13ec0*/  FMNMX.FTZ R5, R21, R4, !PT ;  /* 0x0000000415057209 */ /* 0x001fe20007810000 */
[----:B------:R-:W-:Y:S01]  /*13ed0*/  IMAD.U32 R4, RZ, RZ, UR37 ;  /* 0x00000025ff047e24 */ /* 0x000fe2000f8e00ff */
        /* <DEDUP_REMOVED lines=238> */
[----:B------:R-:W-:Y:S01]  /*14dc0*/  FMNMX.FTZ R109, R99, R108, !PT ;  /* 0x0000006c636d7209 */ /* 0x000fe20007810000 */
[--C-:B------:R-:W-:Y:S01]  /*14dd0*/  FFMA.FTZ R108, R112, UR37, -R4.reuse ;  /* 0x00000025706c7c23 */ /* 0x100fe20008010804 */
[----:B------:R-:W-:-:S02]  /*14de0*/  FFMA.FTZ R112, R116, UR37, -R4 ;  /* 0x0000002574707c23 */ /* 0x000fc40008010804 */
[----:B------:R-:W-:Y:S02]  /*14df0*/  FMNMX.FTZ R109, R102, R109, !PT ;  /* 0x0000006d666d7209 */ /* 0x000fe40007810000 */
[----:B------:R-:W-:Y:S02]  /*14e00*/  MUFU.EX2 R153, R153 ;  /* 0x0000009900997308 */ /* 0x000fe40000000800 */
[----:B------:R-:W-:Y:S01]  /*14e10*/  FMNMX.FTZ R189, R20, R109, !PT ;  /* 0x0000006d14bd7209 */ /* 0x000fe20007810000 */
[--C-:B------:R-:W-:Y:S01]  /*14e20*/  FFMA.FTZ R109, R113, UR37, -R4.reuse ;  /* 0x00000025716d7c23 */ /* 0x100fe20008010804 */
[----:B------:R-:W-:-:S03]  /*14e30*/  FFMA.FTZ R113, R117, UR37, -R4 ;  /* 0x0000002575717c23 */ /* 0x000fc60008010804 */
[----:B------:R-:W0:Y:S01]  /*14e40*/  SHFL.BFLY PT, R196, R189, 0x2, 0x1f ;  /* 0x0c401f00bdc47f89 */ /* 0x000e2200000e0000 */
[----:B------:R-:W-:Y:S08]  /*14e50*/  MUFU.EX2 R156, R156 ;  /* 0x0000009c009c7308 */ /* 0x000ff00000000800 */
        /* <DEDUP_REMOVED lines=8> */
[----:B------:R1:W-:Y:S01]  /*14ee0*/  MUFU.EX2 R101, R189 ;  /* 0x000000bd00657308 */ /* 0x0003e20000000800 */
[----:B------:R-:W-:-:S07]  /*14ef0*/  FMUL.FTZ R12, R12, UR37 ;  /* 0x000000250c0c7c20 */ /* 0x000fce0008410000 */
[----:B------:R-:W2:Y:S08]  /*14f00*/  MUFU.EX2 R12, R12 ;  /* 0x0000000c000c7308 */ /* 0x000eb00000000800 */
        /* <DEDUP_REMOVED lines=10> */
[----:B-1----:R-:W-:-:S01]  /*14fb0*/  FFMA.FTZ R189, R191, UR37, -R117 ;  /* 0x00000025bfbd7c23 */ /* 0x002fc20008010875 */
[--C-:B------:R-:W-:Y:S01]  /*14fc0*/  FFMA.FTZ R191, R195, UR37, -R117.reuse ;  /* 0x00000025c3bf7c23 */ /* 0x100fe20008010875 */
[----:B------:R-:W-:-:S01]  /*14fd0*/  FFMA.FTZ R116, R186, UR37, -R117 ;  /* 0x00000025ba747c23 */ /* 0x000fc20008010875 */
[----:B------:R-:W-:Y:S01]  /*14fe0*/  FMUL.FTZ R195, R196, UR37 ;  /* 0x00000025c4c37c20 */ /* 0x000fe20008410000 */
[----:B------:R-:W-:-:S01]  /*14ff0*/  FFMA.FTZ R187, R187, UR37, -R117 ;  /* 0x00000025bbbb7c23 */ /* 0x000fc20008010875 */
[--C-:B------:R-:W-:Y:S01]  /*15000*/  FFMA.FTZ R186, R190, UR37, -R117.reuse ;  /* 0x00000025beba7c23 */ /* 0x100fe20008010875 */
[----:B------:R-:W-:-:S01]  /*15010*/  FFMA.FTZ R190, R194, UR37, -R117 ;  /* 0x00000025c2be7c23 */ /* 0x000fc20008010875 */
[----:B------:R-:W-:Y:S01]  /*15020*/  MUFU.EX2 R189, R189 ;  /* 0x000000bd00bd7308 */ /* 0x000fe20000000800 */
[----:B------:R-:W-:-:S01]  /*15030*/  FFMA.FTZ R194, R199, UR37, -R117 ;  /* 0x00000025c7c27c23 */ /* 0x000fc20008010875 */
[----:B--2---:R-:W-:Y:S01]  /*15040*/  FFMA.FTZ R199, R12, R8, R15 ;  /* 0x000000080cc77223 */ /* 0x004fe2000001000f */
[----:B------:R-:W-:-:S01]  /*15050*/  FFMA.FTZ R193, R198, UR37, -R117 ;  /* 0x00000025c6c17c23 */ /* 0x000fc20008010875 */
[--C-:B------:R-:W-:Y:S01]  /*15060*/  FFMA.FTZ R197, R142, UR37, -R117.reuse ;  /* 0x000000258ec57c23 */ /* 0x100fe20008010875 */
[----:B------:R-:W-:-:S01]  /*15070*/  FFMA.FTZ R142, R143, UR37, -R117 ;  /* 0x000000258f8e7c23 */ /* 0x000fc20008010875 */
[----:B------:R-:W-:Y:S01]  /*15080*/  FFMA.FTZ R143, R146, UR37, -R117 ;  /* 0x00000025928f7c23 */ /* 0x000fe20008010875 */
[----:B------:R-:W-:-:S01]  /*15090*/  FADD.FTZ R196, R14, R199 ;  /* 0x000000c70ec47221 */ /* 0x000fc20000010000 */
[----:B------:R-:W-:Y:S01]  /*150a0*/  MUFU.EX2 R116, R116 ;  /* 0x0000007400747308 */ /* 0x000fe20000000800 */
[----:B------:R-:W-:-:S01]  /*150b0*/  FFMA.FTZ R146, R147, UR37, -R117 ;  /* 0x0000002593927c23 */ /* 0x000fc20008010875 */
[--C-:B------:R-:W-:Y:S01]  /*150c0*/  FFMA.FTZ R147, R150, UR37, -R117.reuse ;  /* 0x0000002596937c23 */ /* 0x100fe20008010875 */
[----:B------:R-:W-:-:S01]  /*150d0*/  FFMA.FTZ R150, R151, UR37, -R117 ;  /* 0x0000002597967c23 */ /* 0x000fc20008010875 */
[----:B------:R-:W-:Y:S01]  /*150e0*/  FADD.FTZ R151, R21, R196 ;  /* 0x000000c415977221 */ /* 0x000fe20000010000 */
[----:B------:R-:W-:-:S01]  /*150f0*/  FFMA.FTZ R170, R170, UR37, -R117 ;  /* 0x00000025aaaa7c23 */ /* 0x000fc20008010875 */
[--C-:B------:R-:W-:Y:S01]  /*15100*/  FFMA.FTZ R171, R171, UR37, -R117.reuse ;  /* 0x00000025abab7c23 */ /* 0x100fe20008010875 */
[----:B------:R-:W-:-:S01]  /*15110*/  FFMA.FTZ R174, R174, UR37, -R117 ;  /* 0x00000025aeae7c23 */ /* 0x000fc20008010875 */
[----:B------:R-:W0:Y:S01]  /*15120*/  MUFU.EX2 R195, R195 ;  /* 0x000000c300c37308 */ /* 0x000e220000000800 */
        /* <DEDUP_REMOVED lines=35> */
[----:B------:R-:W-:Y:S01]  /*15360*/  FFMA.FTZ R110, R110, UR37, -R117 ;  /* 0x000000256e6e7c23 */ /* 0x000fe20008010875 */
[----:B------:R-:W-:-:S01]  /*15370*/  FADD.FTZ R7, R189, R8 ;  /* 0x00000008bd077221 */ /* 0x000fc20000010000 */
[--C-:B------:R-:W-:Y:S01]  /*15380*/  FFMA.FTZ R111, R111, UR37, -R117.reuse ;  /* 0x000000256f6f7c23 */ /* 0x100fe20008010875 */
        /* <DEDUP_REMOVED lines=14> */
[----:B------:R-:W-:-:S03]  /*15470*/  FFMA.FTZ R20, R20, UR37, -R117 ;  /* 0x0000002514147c23 */ /* 0x000fc60008010875 */
        /* <DEDUP_REMOVED lines=119> */
[--C-:B------:R-:W-:Y:S01]  /*15bf0*/  FFMA.FTZ R151, R95, UR37, -R117.reuse ;  /* 0x000000255f977c23 */ /* 0x100fe20008010875 */
[----:B------:R-:W-:-:S05]  /*15c00*/  FFMA.FTZ R95, R98, UR37, -R117 ;  /* 0x00000025625f7c23 */ /* 0x000fca0008010875 */
[----:B------:R-:W1:Y:S01]  /*15c10*/  MUFU.EX2 R110, R110 ;  /* 0x0000006e006e7308 */ /* 0x000e620000000800 */
[----:B--2---:R-:W-:-:S04]  /*15c20*/  FADD.FTZ R7, R105, R8 ;  /* 0x0000000869077221 */ /* 0x004fc80000010000 */
[----:B------:R-:W-:-:S03]  /*15c30*/  FADD.FTZ R8, R22, R7 ;  /* 0x0000000716087221 */ /* 0x000fc60000010000 */
        /* <DEDUP_REMOVED lines=15> */
[----:B------:R-:W-:-:S06]  /*15d30*/  FFMA.FTZ R98, R99, UR37, -R117 ;  /* 0x0000002563627c23 */ /* 0x000fcc0008010875 */
        /* <DEDUP_REMOVED lines=39> */
.L_x_6892:
        /* <DEDUP_REMOVED lines=131> */
.L_x_6875:
[----:B------:R-:W-:Y:S06]  /*167e0*/  BAR.ARV 0x8, 0x180 ;  /* 0x0206000000007b1d */ /* 0x000fec0000002000 */
[----:B------:R-:W-:Y:S05]  /*167f0*/  @!P0 BRA `(.L_x_6894) ;  /* 0x0000000000048947 */ /* 0x000fea0003800000 */
[----:B------:R-:W-:Y:S01]  /*16800*/  BPT.TRAP 0x1 ;  /* 0x000000040000795c */ /* 0x000fe20000300000 */
.L_x_6894:
[----:B------:R-:W-:Y:S01]  /*16810*/  ULEA UR9, UR31, UR40, 0x3 ;  /* 0x000000281f097291 */ /* 0x000fe2000f8e183f */
[----:B------:R-:W-:-:S05]  /*16820*/  IMAD.U32 R0, RZ, RZ, UR29 ;  /* 0x0000001dff007e24 */ /* 0x000fca000f8e00ff */
[----:B------:R-:W-:-:S04]  /*16830*/  SHF.L.U32 R0, R0, 0x1f, RZ ;  /* 0x0000001f00007819 */ /* 0x000fc800000006ff */
[----:B------:R0:W1:Y:S01]  /*16840*/  SYNCS.PHASECHK.TRANS64.TRYWAIT P1, [UR9+0x2e850], R0 ;  /* 0x02e85000ff0075a7 */ /* 0x0000620008020149 */
[----:B------:R-:W-:Y:S05]  /*16850*/  @!P0 BRA `(.L_x_6895) ;  /* 0x0000000000048947 */ /* 0x000fea0003800000 */
[----:B------:R-:W-:Y:S01]  /*16860*/  BPT.TRAP 0x1 ;  /* 0x000000040000795c */ /* 0x000fe20000300000 */
.L_x_6895:
[----:B-1----:R-:W-:Y:S05]  /*16870*/  @P1 BRA `(.L_x_6896) ;  /* 0x0000000000081947 */ /* 0x002fea0003800000 */
[----:B------:R-:W1:Y:S02]  /*16880*/  SYNCS.PHASECHK.TRANS64.TRYWAIT P1, [UR9+0x2e850], R0 ;  /* 0x02e85000ff0075a7 */ /* 0x000e640008020149 */
[----:B-1----:R-:W-:Y:S05]  /*16890*/  @!P1 BRA `(.L_x_6897) ;  /* 0x0000007000889947 */ /* 0x002fea0003800000 */
.L_x_6896:
[----:B------:R-:W-:Y:S01]  /*168a0*/  UIADD3 UR40, UR40, 0x400, URZ ;  /* 0x0000040028287890 */ /* 0x000fe2000fffe03f */
[----:B------:R-:W-:Y:S01]  /*168b0*/  WARPGROUP.ARRIVE ;  /* 0x00000000000079c5 */ /* 0x000fe20000000000 */
[----:B------:R-:W-:Y:S01]  /*168c0*/  UMOV UR7, 0xc0000010 ;  /* 0xc000001000077882 */ /* 0x000fe20000000000 */
[----:B------:R-:W-:Y:S01]  /*168d0*/  ULDC.64 UR10, c[0x0][0x9a0] ;  /* 0x00026800000a7ab9 */ /* 0x000fe20000000a00 */
[----:B------:R-:W-:Y:S01]  /*168e0*/  USHF.R.U32.HI UR40, URZ, 0x4, UR40 ;  /* 0x000000043f287899 */ /* 0x000fe20008011628 */
[----:B------:R-:W-:Y:S01]  /*168f0*/  IMAD.MOV.U32 R6, RZ, RZ, 0x3f800000 ;  /* 0x3f800000ff067424 */ /* 0x000fe200078e00ff */
[----:B------:R-:W-:Y:S02]  /*16900*/  UISETP.NE.U32.AND UP0, UPT, UR10, URZ, UPT ;  /* 0x0000003f0a00728c */ /* 0x000fe4000bf05070 */
[----:B------:R-:W-:Y:S02]  /*16910*/  ULOP3.LUT UR40, UR40, 0x3fff, URZ, 0xc0, !UPT ;  /* 0x00003fff28287892 */ /* 0x000fe4000f8ec03f */
[----:B------:R-:W-:-:S02]  /*16920*/  UISETP.NE.AND.EX UP0, UPT, UR11, URZ, UPT, UP0 ;  /* 0x0000003f0b00728c */ /* 0x000fc4000bf05300 */
[----:B------:R-:W-:-:S04]  /*16930*/  ULOP3.LUT UR8, UR40, 0x10000, URZ, 0xfc, !UPT ;  /* 0x0001000028087892 */ /* 0x000fc8000f8efc3f */
[----:B------:R-:W-:Y:S01]  /*16940*/  UIMAD UR8, UR31, 0x700, UR8 ;  /* 0x000007001f0878a4 */ /* 0x000fe2000f8e0208 */
[----:B------:R-:W-:-:S03]  /*16950*/  PLOP3.LUT P1, PT, PT, PT, UP0, 0x80, 0x0 ;  /* 0x000000000000781c */ /* 0x000fc60003f2f008 */
[----:B------:R-:W-:Y:S01]  /*16960*/  UIADD3 UR4, UR8, 0x100, URZ ;  /* 0x0000010008047890 */ /* 0x000fe2000fffe03f */
[----:B------:R-:W-:Y:S02]  /*16970*/  @UP0 ULDC.64 UR12, c[0x0][0x9c8] ;  /* 0x00027200000c0ab9 */ /* 0x000fe40000000a00 */
[----:B------:R-:W-:-:S06]  /*16980*/  UMOV UR6, UR8 ;  /* 0x0000000800067c82 */ /* 0x000fcc0008000000 */
[----:B------:R-:W-:Y:S01]  /*16990*/  QGMMA.64x128x32.F32.E4M3.E4M3 R24, R224, gdesc[UR4], R24, gsb0 ;  /* 0x01e00004e0187df3 */ /* 0x000fe20008000818 */
[----:B------:R-:W-:Y:S01]  /*169a0*/  UMOV UR7, 0xc0000010 ;  /* 0xc000001000077882 */ /* 0x000fe20000000000 */
[----:B------:R-:W-:Y:S01]  /*169b0*/  UMOV UR6, UR4 ;  /* 0x0000000400067c82 */ /* 0x000fe20008000000 */
        /* <DEDUP_REMOVED lines=12> */
[----:B------:R-:W-:Y:S01]  /*16a80*/  @UP0 UIMAD.WIDE.U32 UR4, UR36, UR12, URZ ;  /* 0x0000000c240402a5 */ /* 0x000fe2000f8e003f */
[----:B------:R-:W-:Y:S02]  /*16a90*/  WARPGROUP.DEPBAR.LE gsb0, 0x0 ;  /* 0x00008000000079c5 */ /* 0x000fe40000010000 */
[----:B------:R-:W-:-:S06]  /*16aa0*/  WARPGROUP.ARRIVE ;  /* 0x00000000000079c5 */ /* 0x000fcc0000000000 */
[----:B------:R-:W-:Y:S01]  /*16ab0*/  QGMMA.64x128x32.F32.E4M3.E4M3 R24, R212, gdesc[UR4], R24, gsb0 ;  /* 0x01e00004d4187df3 */ /* 0x000fe20008000818 */
[----:B------:R-:W-:Y:S02]  /*16ac0*/  USHF.R.S32.HI UR6, URZ, 0x1f, UR36 ;  /* 0x0000001f3f067899 */ /* 0x000fe40008011424 */
[----:B------:R-:W-:Y:S02]  /*16ad0*/  @UP0 USHF.R.S32.HI UR7, URZ, 0x1f, UR42 ;  /* 0x0000001f3f070899 */ /* 0x000fe4000801142a */
[----:B------:R-:W-:-:S04]  /*16ae0*/  @UP0 UIMAD UR6, UR6, UR12, URZ ;  /* 0x0000000c060602a4 */ /* 0x000fc8000f8e023f */
        /* <DEDUP_REMOVED lines=9> */
[----:B------:R-:W-:Y:S01]  /*16b80*/  UIADD3 UR4, UR8, 0x400, URZ ;  /* 0x0000040008047890 */ /* 0x000fe2000fffe03f */
[----:B------:R-:W-:-:S03]  /*16b90*/  IMAD.U32 R2, RZ, RZ, UR6 ;  /* 0x00000006ff027e24 */ /* 0x000fc6000f8e00ff */
[----:B-1----:R-:W-:Y:S01]  /*16ba0*/  IMAD.U32 R3, RZ, RZ, UR7 ;  /* 0x00000007ff037e24 */ /* 0x002fe2000f8e00ff */
[----:B------:R-:W-:Y:S02]  /*16bb0*/  UMOV UR7, 0xc0000010 ;  /* 0xc000001000077882 */ /* 0x000fe40000000000 */
[----:B------:R-:W-:Y:S02]  /*16bc0*/  UMOV UR6, UR4 ;  /* 0x0000000400067c82 */ /* 0x000fe40008000000 */
[----:B------:R1:W2:Y:S01]  /*16bd0*/  @P1 LDG.E R6, desc[UR50][R2.64] ;  /* 0x0000003202061981 */ /* 0x0002a2000c1e1900 */
[----:B------:R-:W-:Y:S02]  /*16be0*/  WARPGROUP.DEPBAR.LE gsb0, 0x0 ;  /* 0x00008000000079c5 */ /* 0x000fe40000010000 */
[----:B------:R-:W-:-:S06]  /*16bf0*/  WARPGROUP.ARRIVE ;  /* 0x00000000000079c5 */ /* 0x000fcc0000000000 */
[----:B------:R-:W-:Y:S01]  /*16c00*/  QGMMA.64x128x32.F32.E4M3.E4M3 R24, R208, gdesc[UR4], R24, gsb0 ;  /* 0x01e00004d0187df3 */ /* 0x000fe20008000818 */
[----:B------:R-:W-:Y:S01]  /*16c10*/  UIADD3 UR4, UR8, 0x500, URZ ;  /* 0x0000050008047890 */ /* 0x000fe2000fffe03f */
[----:B------:R-:W-:-:S06]  /*16c20*/  UMOV UR7, 0xc0000010 ;  /* 0xc000001000077882 */ /* 0x000fcc0000000000 */
[----:B------:R-:W-:Y:S01]  /*16c30*/  UMOV UR6, UR4 ;  /* 0x0000000400067c82 */ /* 0x000fe20008000000 */
        /* <DEDUP_REMOVED lines=44> */
.L_x_6898:
        /* <DEDUP_REMOVED lines=68> */
.L_x_6824:
[----:B------:R-:W-:Y:S05]  /*17340*/  @P0 BRA `(.L_x_6899) ;  /* 0x0000002000700947 */ /* 0x000fea0003800000 */
[----:B------:R-:W0:Y:S01]  /*17350*/  S2R R6, SR_TID.X ;  /* 0x0000000000067919 */ /* 0x000e220000002100 */
[----:B------:R-:W-:Y:S01]  /*17360*/  ULDC.64 UR4, c[0x4][0xa8] ;  /* 0x01002a0000047ab9 */ /* 0x000fe20000000a00 */
[----:B------:R-:W-:Y:S01]  /*17370*/  ULDC.64 UR8, c[0x0][0xbd0] ;  /* 0x0002f40000087ab9 */ /* 0x000fe20000000a00 */
[----:B------:R-:W-:Y:S01]  /*17380*/  USHF.R.S32.HI UR7, URZ, 0x1f, UR42 ;  /* 0x0000001f3f077899 */ /* 0x000fe2000801142a */
[----:B------:R-:W-:Y:S01]  /*17390*/  ULDC.64 UR10, c[0x0][0xb38] ;  /* 0x0002ce00000a7ab9 */ /* 0x000fe20000000a00 */
[----:B0-----:R-:W-:-:S05]  /*173a0*/  IMAD.SHL.U32 R3, R6, 0x4, RZ ;  /* 0x0000000406037824 */ /* 0x001fca00078e00ff */
[----:B------:R-:W-:Y:S01]  /*173b0*/  LOP3.LUT R3, R3, 0xc, RZ, 0xc0, !PT ;  /* 0x0000000c03037812 */ /* 0x000fe200078ec0ff */
[----:B------:R-:W-:Y:S03]  /*173c0*/  BAR.SYNC.DEFER_BLOCKING 0x1, 0x100 ;  /* 0x0044000000007b1d */ /* 0x000fe60000010000 */
[----:B------:R-:W-:-:S05]  /*173d0*/  IADD3 R4, P0, R3, UR4, RZ ;  /* 0x0000000403047c10 */ /* 0x000fca000ff1e0ff */
[----:B------:R-:W-:-:S06]  /*173e0*/  IMAD.X R5, RZ, RZ, UR5, P0 ;  /* 0x00000005ff057e24 */ /* 0x000fcc00080e06ff */
[----:B------:R0:W2:Y:S01]  /*173f0*/  LDG.E.CONSTANT R5, desc[UR50][R4.64] ;  /* 0x0000003204057981 */ /* 0x0000a2000c1e9900 */
[----:B------:R-:W-:Y:S01]  /*17400*/  LOP3.LUT P0, R3, R6, 0x3, RZ, 0xc0, !PT ;  /* 0x0000000306037812 */ /* 0x000fe2000780c0ff */
[----:B------:R-:W-:Y:S01]  /*17410*/  UIMAD.WIDE.U32 UR4, UR42, UR8, URZ ;  /* 0x000000082a0472a5 */ /* 0x000fe2000f8e003f */
[----:B------:R-:W-:Y:S01]  /*17420*/  BSSY B0, `(.L_x_6900) ;  /* 0x0000194000007945 */ /* 0x000fe20003800000 */
[----:B------:R-:W-:Y:S01]  /*17430*/  UIMAD UR6, UR7, UR8, URZ ;  /* 0x00000008070672a4 */ /* 0x000fe2000f8e023f */
[----:B------:R-:W-:Y:S01]  /*17440*/  ISETP.EQ.OR P0, PT, R3, 0x3, !P0 ;  /* 0x000000030300780c */ /* 0x000fe20004702670 */
[----:B------:R-:W-:Y:S02]  /*17450*/  UIMAD UR8, UR7, UR10, URZ ;  /* 0x0000000a070872a4 */ /* 0x000fe4000f8e023f */
[----:B------:R-:W-:Y:S01]  /*17460*/  UIMAD UR9, UR42, UR9, UR6 ;  /* 0x000000092a0972a4 */ /* 0x000fe2000f8e0206 */
[----:B------:R-:W-:Y:S01]  /*17470*/  SEL R98, R36, R37, P0 ;  /* 0x0000002524627207 */ /* 0x000fe20000000000 */
[----:B0-----:R-:W-:Y:S01]  /*17480*/  VIADD R4, R6, 0xffffff80 ;  /* 0xffffff8006047836 */ /* 0x001fe20000000000 */
[----:B------:R-:W-:Y:S01]  /*17490*/  SEL R105, R37, R36, P0 ;  /* 0x0000002425697207 */ /* 0x000fe20000000000 */
[----:B------:R-:W-:Y:S01]  /*174a0*/  UIADD3 UR9, UR5, UR9, URZ ;  /* 0x0000000905097290 */ /* 0x000fe2000fffe03f */
[----:B------:R-:W-:Y:S01]  /*174b0*/  SEL R100, R28, R29, P0 ;  /* 0x0000001d1c647207 */ /* 0x000fe20000000000 */
[----:B------:R-:W-:Y:S01]  /*174c0*/  UIMAD.WIDE.U32 UR6, UR42, UR10, URZ ;  /* 0x0000000a2a0672a5 */ /* 0x000fe2000f8e003f */
[----:B------:R-:W-:Y:S01]  /*174d0*/  SHF.R.S32.HI R3, RZ, 0x1f, R4 ;  /* 0x0000001fff037819 */ /* 0x000fe20000011404 */
[----:B------:R-:W-:Y:S01]  /*174e0*/  UIMAD UR8, UR42, UR11, UR8 ;  /* 0x0000000b2a0872a4 */ /* 0x000fe2000f8e0208 */
[----:B------:R-:W-:-:S02]  /*174f0*/  SEL R107, R29, R28, P0 ;  /* 0x0000001c1d6b7207 */ /* 0x000fc40000000000 */
[----:B------:R-:W-:Y:S01]  /*17500*/  LEA.HI R9, R3, R4, RZ, 0x7 ;  /* 0x0000000403097211 */ /* 0x000fe200078f38ff */
[----:B------:R-:W-:Y:S01]  /*17510*/  UIADD3 UR8, UR7, UR8, URZ ;  /* 0x0000000807087290 */ /* 0x000fe2000fffe03f */
[----:B------:R-:W-:Y:S01]  /*17520*/  SEL R14, R32, R33, P0 ;  /* 0x00000021200e7207 */ /* 0x000fe20000000000 */
[----:B------:R-:W-:Y:S01]  /*17530*/  IMAD.U32 R37, RZ, RZ, UR7 ;  /* 0x00000007ff257e24 */ /* 0x000fe2000f8e00ff */
[----:B------:R-:W-:Y:S02]  /*17540*/  LOP3.LUT R13, R9, 0xffffff80, RZ, 0xc0, !PT ;  /* 0xffffff80090d7812 */ /* 0x000fe400078ec0ff */
[----:B------:R-:W-:Y:S01]  /*17550*/  SEL R15, R33, R32, P0 ;  /* 0x00000020210f7207 */ /* 0x000fe20000000000 */
[----:B------:R-:W-:Y:S01]  /*17560*/  IMAD.U32 R37, RZ, RZ, UR8 ;  /* 0x00000008ff257e24 */ /* 0x000fe2000f8e00ff */
[----:B------:R-:W-:Y:S01]  /*17570*/  SEL R28, R56, R57, P0 ;  /* 0x00000039381c7207 */ /* 0x000fe20000000000 */
[----:B------:R-:W-:Y:S01]  /*17580*/  IMAD.IADD R13, R4, 0x1, -R13 ;  /* 0x00000001040d7824 */ /* 0x000fe200078e0a0d */
[----:B------:R-:W-:-:S02]  /*17590*/  SEL R29, R57, R56, P0 ;  /* 0x00000038391d7207 */ /* 0x000fc40000000000 */
[----:B------:R-:W-:Y:S02]  /*175a0*/  SEL R32, R30, R31, P0 ;  /* 0x0000001f1e207207 */ /* 0x000fe40000000000 */
[----:B------:R-:W-:Y:S02]  /*175b0*/  SHF.R.S32.HI R36, RZ, 0x1f, R13 ;  /* 0x0000001fff247819 */ /* 0x000fe4000001140d */
[----:B------:R-:W-:Y:S01]  /*175c0*/  SEL R89, R31, R30, P0 ;  /* 0x0000001e1f597207 */ /* 0x000fe20000000000 */
[----:B------:R-:W-:Y:S01]  /*175d0*/  IMAD.U32 R31, RZ, RZ, UR5 ;  /* 0x00000005ff1f7e24 */ /* 0x000fe2000f8e00ff */
[----:B------:R-:W-:Y:S01]  /*175e0*/  SEL R56, R72, R73, P0 ;  /* 0x0000004948387207 */ /* 0x000fe20000000000 */
[----:B------:R-:W-:Y:S01]  /*175f0*/  USHF.R.S32.HI UR5, URZ, 0x1f, UR36 ;  /* 0x0000001f3f057899 */ /* 0x000fe20008011424 */
[----:B------:R-:W-:Y:S01]  /*17600*/  SEL R57, R73, R72, P0 ;  /* 0x0000004849397207 */ /* 0x000fe20000000000 */
[----:B------:R-:W-:Y:S01]  /*17610*/  IMAD.U32 R31, RZ, RZ, UR9 ;  /* 0x00000009ff1f7e24 */ /* 0x000fe2000f8e00ff */
[----:B------:R-:W-:Y:S01]  /*17620*/  SHF.R.S32.HI R30, RZ, 0x7, R9 ;  /* 0x00000007ff1e7819 */ /* 0x000fe20000011409 */
[----:B------:R-:W0:Y:S01]  /*17630*/  S2R R73, SR_CTAID.X ;  /* 0x0000000000497919 */ /* 0x000e220000002500 */
[----:B------:R-:W-:Y:S01]  /*17640*/  LEA.HI R17, R36, R13, RZ, 0x2 ;  /* 0x0000000d24117211 */ /* 0x000fe200078f10ff */
[----:B------:R-:W-:Y:S01]  /*17650*/  ULDC.64 UR8, c[0x0][0xb28] ;  /* 0x0002ca0000087ab9 */ /* 0x000fe20000000a00 */
[----:B------:R-:W-:-:S02]  /*17660*/  SEL R90, R68, R69, P0 ;  /* 0x00000045445a7207 */ /* 0x000fc40000000000 */
[----:B------:R-:W-:Y:S02]  /*17670*/  SEL R97, R69, R68, P0 ;  /* 0x0000004445617207 */ /* 0x000fe40000000000 */
[----:B------:R-:W-:Y:S02]  /*17680*/  LEA.HI R23, R3, R4, RZ, 0x2 ;  /* 0x0000000403177211 */ /* 0x000fe400078f10ff */
[----:B------:R-:W-:Y:S02]  /*17690*/  SEL R16, R42, R43, P0 ;  /* 0x0000002b2a107207 */ /* 0x000fe40000000000 */
[----:B------:R-:W-:Y:S02]  /*176a0*/  SEL R69, R43, R42, P0 ;  /* 0x0000002a2b457207 */ /* 0x000fe40000000000 */
[----:B------:R-:W-:Y:S02]  /*176b0*/  LEA.HI R3, R9, R30, RZ, 0x1 ;  /* 0x0000001e09037211 */ /* 0x000fe400078f08ff */
[----:B------:R-:W-:-:S02]  /*176c0*/  SHF.R.S32.HI R9, RZ, 0x2, R17 ;  /* 0x00000002ff097819 */ /* 0x000fc40000011411 */
[----:B------:R-:W-:Y:S02]  /*176d0*/  SHF.R.S32.HI R42, RZ, 0x1f, R17 ;  /* 0x0000001fff2a7819 */ /* 0x000fe40000011411 */
[----:B------:R-:W-:Y:S02]  /*176e0*/  LOP3.LUT R23, R23, 0xfffffffc, RZ, 0xc0, !PT ;  /* 0xfffffffc17177812 */ /* 0x000fe400078ec0ff */
[----:B------:R-:W-:Y:S02]  /*176f0*/  LEA.HI R42, R42, R9, RZ, 0x3 ;  /* 0x000000092a2a7211 */ /* 0x000fe400078f18ff */
[----:B------:R-:W-:Y:S01]  /*17700*/  LEA.HI R36, R36, R13, RZ, 0x5 ;  /* 0x0000000d24247211 */ /* 0x000fe200078f28ff */
[----:B------:R-:W-:Y:S01]  /*17710*/  IMAD.IADD R23, R4, 0x1, -R23 ;  /* 0x0000000104177824 */ /* 0x000fe200078e0a17 */
[----:B------:R-:W-:Y:S02]  /*17720*/  LOP3.LUT R4, R42, 0xfffffff8, RZ, 0xc0, !PT ;  /* 0xfffffff82a047812 */ /* 0x000fe400078ec0ff */
[----:B------:R-:W-:-:S02]  /*17730*/  SEL R94, R52, R53, P0 ;  /* 0x00000035345e7207 */ /* 0x000fc40000000000 */
[----:B------:R-:W-:Y:S01]  /*17740*/  SEL R101, R53, R52, P0 ;  /* 0x0000003435657207 */ /* 0x000fe20000000000 */
[----:B------:R-:W-:Y:S01]  /*17750*/  IMAD.IADD R4, R9, 0x1, -R4 ;  /* 0x0000000109047824 */ /* 0x000fe200078e0a04 */
[----:B------:R-:W-:Y:S02]  /*17760*/  SEL R52, R84, R85, P0 ;  /* 0x0000005554347207 */ /* 0x000fe40000000000 */
[----:B------:R-:W-:Y:S02]  /*17770*/  SEL R93, R85, R84, P0 ;  /* 0x00000054555d7207 */ /* 0x000fe40000000000 */
[----:B------:R-:W1:Y:S01]  /*17780*/  LDC R84, c[0x0][0xbe8] ;  /* 0x0002fa00ff547b82 */ /* 0x000e620000000800 */
[----:B------:R-:W-:Y:S02]  /*17790*/  SEL R8, R24, R25, P0 ;  /* 0x0000001918087207 */ /* 0x000fe40000000000 */
[----:B------:R-:W-:Y:S02]  /*177a0*/  SEL R7, R25, R24, P0 ;  /* 0x0000001819077207 */ /* 0x000fe40000000000 */
[----:B------:R-:W-:-:S02]  /*177b0*/  LOP3.LUT R3, R3, 0x3fffffe, RZ, 0xc0, !PT ;  /* 0x03fffffe03037812 */ /* 0x000fc400078ec0ff */
[----:B------:R-:W-:Y:S01]  /*177c0*/  SHF.R.S32.HI R9, RZ, 0x5, R36 ;  /* 0x00000005ff097819 */ /* 0x000fe20000011424 */
[----:B------:R-:W-:Y:S01]  /*177d0*/  IMAD.U32 R36, RZ, RZ, UR6 ;  /* 0x00000006ff247e24 */ /* 0x000fe2000f8e00ff */
[----:B------:R-:W-:Y:S01]  /*177e0*/  LEA.HI R25, R23, R23, RZ, 0x1 ;  /* 0x0000001717197211 */ /* 0x000fe200078f08ff */
[----:B------:R-:W-:Y:S01]  /*177f0*/  IMAD.IADD R3, R30, 0x1, -R3 ;  /* 0x000000011e037824 */ /* 0x000fe200078e0a03 */
[----:B------:R-:W-:Y:S01]  /*17800*/  SEL R12, R34, R35, P0 ;  /* 0x00000023220c7207 */ /* 0x000fe20000000000 */
[----:B------:R-:W-:Y:S01]  /*17810*/  IMAD R4, R9, 0x10, R4 ;  /* 0x0000001009047824 */ /* 0x000fe200078e0204 */
[----:B------:R-:W-:Y:S01]  /*17820*/  LOP3.LUT R42, R25, 0x1ffffffe, RZ, 0xc0, !PT ;  /* 0x1ffffffe192a7812 */ /* 0x000fe200078ec0ff */
[----:B------:R-:W-:Y:S01]  /*17830*/  IMAD.U32 R30, RZ, RZ, UR4 ;  /* 0x00000004ff1e7e24 */ /* 0x000fe2000f8e00ff */
[----:B------:R-:W-:Y:S01]  /*17840*/  SEL R96, R44, R45, P0 ;  /* 0x0000002d2c607207 */ /* 0x000fe20000000000 */
[----:B------:R-:W-:Y:S01]  /*17850*/  IMAD R3, R3, 0x40, R4 ;  /* 0x0000004003037824 */ /* 0x000fe200078e0204 */
[----:B------:R-:W-:Y:S01]  /*17860*/  SEL R103, R45, R44, P0 ;  /* 0x0000002c2d677207 */ /* 0x000fe20000000000 */
[----:B------:R-:W-:Y:S01]  /*17870*/  IMAD.IADD R42, R23, 0x1, -R42 ;  /* 0x00000001172a7824 */ /* 0x000fe200078e0a2a */
[----:B------:R-:W-:Y:S01]  /*17880*/  SEL R88, R64, R65, P0 ;  /* 0x0000004140587207 */ /* 0x000fe20000000000 */
[----:B------:R-:W3:Y:S01]  /*17890*/  S2UR UR4, SR_CTAID.Y ;  /* 0x00000000000479c3 */ /* 0x000ee20000002600 */
[----:B------:R-:W-:Y:S01]  /*178a0*/  SEL R45, R65, R64, P0 ;  /* 0x00000040412d7207 */ /* 0x000fe20000000000 */
[----:B------:R-:W-:Y:S01]  /*178b0*/  IMAD R4, R42, 0x8, R3 ;  /* 0x000000082a047824 */ /* 0x000fe200078e0203 */
[----:B------:R-:W-:Y:S01]  /*178c0*/  SEL R64, R46, R47, P0 ;  /* 0x0000002f2e407207 */ /* 0x000fe20000000000 */
[----:B------:R-:W-:Y:S01]  /*178d0*/  ULDC.64 UR6, c[0x0][0xb48] ;  /* 0x0002d20000067ab9 */ /* 0x000fe20000000a00 */
        /* <DEDUP_REMOVED lines=9> */
[C---:B0-----:R-:W-:Y:S01]  /*17970*/  IMAD R70, R73.reuse, 0x80, R3 ;  /* 0x0000008049467824 */ /* 0x041fe200078e0203 */
[----:B------:R-:W-:Y:S01]  /*17980*/  SEL R10, R54, R55, P0 ;  /* 0x00000037360a7207 */ /* 0x000fe20000000000 */
[----:B------:R-:W-:Y:S01]  /*17990*/  IMAD R73, R73, 0x80, R4 ;  /* 0x0000008049497824 */ /* 0x000fe200078e0204 */
        /* <DEDUP_REMOVED lines=13> */
[----:B------:R-:W-:Y:S02]  /*17a70*/  LOP3.LUT P1, RZ, R13, 0x3, RZ, 0xc0, !PT ;  /* 0x000000030dff7812 */ /* 0x000fe4000782c0ff */
[----:B-1----:R-:W-:Y:S02]  /*17a80*/  ISETP.NE.AND P2, PT, R84, 0x1, PT ;  /* 0x000000015400780c */ /* 0x002fe40003f45270 */
        /* <DEDUP_REMOVED lines=13> */
[----:B------:R-:W0:Y:S01]  /*17b60*/  @P2 LDC R74, c[0x0][0xbec] ;  /* 0x0002fb00ff4a2b82 */ /* 0x000e220000000800 */
[----:B------:R-:W-:-:S02]  /*17b70*/  SEL R39, R83, R82, P0 ;  /* 0x0000005253277207 */ /* 0x000fc40000000000 */
[----:B------:R-:W-:-:S05]  /*17b80*/  SEL R55, R63, R62, P0 ;  /* 0x0000003e3f377207 */ /* 0x000fca0000000000 */
[----:B------:R-:W3:Y:S01]  /*17b90*/  LDC R83, c[0x0][0xc50] ;  /* 0x00031400ff537b82 */ /* 0x000ee20000000800 */
[----:B--2---:R1:W-:Y:S04]  /*17ba0*/  SHFL.IDX PT, R46, R12, R5, 0x1c1f ;  /* 0x001c1f050c2e7589 */ /* 0x0043e800000e0000 */
[----:B------:R-:W-:Y:S04]  /*17bb0*/  SHFL.IDX PT, R3, R6, R5, 0x1c1f ;  /* 0x001c1f0506037589 */ /* 0x000fe800000e0000 */
[----:B------:R-:W-:Y:S01]  /*17bc0*/  SHFL.IDX PT, R8, R8, R5, 0x1c1f ;  /* 0x001c1f0508087589 */ /* 0x000fe200000e0000 */
[----:B-1----:R-:W-:-:S03]  /*17bd0*/  LOP3.LUT R12, R5, 0x2, RZ, 0x3c, !PT ;  /* 0x00000002050c7812 */ /* 0x002fc600078e3cff */
[----:B------:R-:W-:Y:S04]  /*17be0*/  SHFL.IDX PT, R58, R10, R5, 0x1c1f ;  /* 0x001c1f050a3a7589 */ /* 0x000fe800000e0000 */
[----:B------:R1:W-:Y:S04]  /*17bf0*/  SHFL.IDX PT, R6, R87, R12, 0x1c1f ;  /* 0x001c1f0c57067589 */ /* 0x0003e800000e0000 */
[----:B------:R-:W-:Y:S04]  /*17c00*/  SHFL.IDX PT, R7, R7, R12, 0x1c1f ;  /* 0x001c1f0c07077589 */ /* 0x000fe800000e0000 */
[----:B------:R-:W-:Y:S01]  /*17c10*/  SHFL.IDX PT, R9, R100, R5, 0x1c1f ;  /* 0x001c1f0564097589 */ /* 0x000fe200000e0000 */
[----:B-1----:R-:W1:Y:S03]  /*17c20*/  LDC.64 R86, c[0x0][0xbd8] ;  /* 0x0002f600ff567b82 */ /* 0x002e660000000a00 */
        /* <DEDUP_REMOVED lines=27> */
[----:B------:R-:W0:Y:S04]  /*17de0*/  SHFL.IDX PT, R52, R97, R12, 0x1c1f ;  /* 0x001c1f0c61347589 */ /* 0x000e2800000e0000 */
[----:B------:R3:W-:Y:S01]  /*17df0*/  SHFL.IDX PT, R78, R89, R12, 0x1c1f ;  /* 0x001c1f0c594e7589 */ /* 0x0007e200000e0000 */
[----:B-----5:R-:W5:Y:S03]  /*17e00*/  @P2 LDC R90, c[0x0][0xbec] ;  /* 0x0002fb00ff5a2b82 */ /* 0x020f660000000800 */
[----:B------:R-:W-:Y:S04]  /*17e10*/  SHFL.IDX PT, R53, R72, R5, 0x1c1f ;  /* 0x001c1f0548357589 */ /* 0x000fe800000e0000 */
[----:B------:R-:W-:Y:S01]  /*17e20*/  SHFL.IDX PT, R63, R44, R5, 0x1c1f ;  /* 0x001c1f052c3f7589 */ /* 0x000fe200000e0000 */
[----:B---3--:R-:W3:Y:S03]  /*17e30*/  LDC.64 R88, c[0x0][0xb40] ;  /* 0x0002d000ff587b82 */ /* 0x008ee60000000a00 */
[----:B------:R-:W-:Y:S04]  /*17e40*/  SHFL.IDX PT, R64, R64, R5, 0x1c1f ;  /* 0x001c1f0540407589 */ /* 0x000fe800000e0000 */
[----:B------:R-:W-:Y:S04]  /*17e50*/  SHFL.IDX PT, R60, R60, R5, 0x1c1f ;  /* 0x001c1f053c3c7589 */ /* 0x000fe800000e0000 */
[----:B------:R-:W-:Y:S04]  /*17e60*/  SHFL.IDX PT, R54, R54, R5, 0x1c1f ;  /* 0x001c1f0536367589 */ /* 0x000fe800000e0000 */
[----:B------:R-:W-:Y:S01]  /*17e70*/  SHFL.IDX PT, R50, R50, R5, 0x1c1f ;  /* 0x001c1f0532327589 */ /* 0x000fe200000e0000 */
[----:B-----5:R-:W-:-:S03]  /*17e80*/  @P2 IMAD.HI.U32 R90, R73, R90, RZ ;  /* 0x0000005a495a2227 */ /* 0x020fc600078e00ff */
[----:B------:R-:W-:Y:S04]  /*17e90*/  SHFL.IDX PT, R48, R48, R5, 0x1c1f ;  /* 0x001c1f0530307589 */ /* 0x000fe800000e0000 */
[----:B------:R-:W-:Y:S01]  /*17ea0*/  SHFL.IDX PT, R40, R40, R5, 0x1c1f ;  /* 0x001c1f0528287589 */ /* 0x000fe200000e0000 */
[----:B---3--:R-:W-:-:S03]  /*17eb0*/  IMAD.WIDE.U32 R36, R88, UR36, R36 ;  /* 0x0000002458247c25 */ /* 0x008fc6000f8e0024 */
[----:B------:R-:W-:Y:S04]  /*17ec0*/  SHFL.IDX PT, R38, R38, R5, 0x1c1f ;  /* 0x001c1f0526267589 */ /* 0x000fe800000e0000 */
[----:B------:R2:W-:Y:S04]  /*17ed0*/  SHFL.IDX PT, R4, R26, R5, 0x1c1f ;  /* 0x001c1f051a047589 */ /* 0x0005e800000e0000 */
[----:B------:R3:W-:Y:S04]  /*17ee0*/  SHFL.IDX PT, R34, R34, R5, 0x1c1f ;  /* 0x001c1f0522227589 */ /* 0x0007e800000e0000 */
[----:B------:R5:W-:Y:S01]  /*17ef0*/  SHFL.IDX PT, R82, R81, R12, 0x1c1f ;  /* 0x001c1f0c51527589 */ /* 0x000be200000e0000 */
[----:B--2---:R-:W-:-:S03]  /*17f00*/  SEL R26, R28, R29, P0 ;  /* 0x0000001d1c1a7207 */ /* 0x004fc60000000000 */
[----:B------:R-:W2:Y:S01]  /*17f10*/  SHFL.IDX PT, R62, R95, R12, 0x1c1f ;  /* 0x001c1f0c5f3e7589 */ /* 0x000ea200000e0000 */
[----:B------:R-:W-:Y:S02]  /*17f20*/  SEL R28, R29, R28, P0 ;  /* 0x0000001c1d1c7207 */ /* 0x000fe40000000000 */
[----:B---3--:R-:W-:Y:S01]  /*17f30*/  SEL R5, R3, R6, P0 ;  /* 0x0000000603057207 */ /* 0x008fe20000000000 */
[----:B------:R-:W-:Y:S01]  /*17f40*/  SHFL.IDX PT, R76, R93, R12, 0x1c1f ;  /* 0x001c1f0c5d4c7589 */ /* 0x000fe200000e0000 */
[----:B------:R-:W-:Y:S01]  /*17f50*/  SEL R3, R6, R3, P0 ;  /* 0x0000000306037207 */ /* 0x000fe20000000000 */
[----:B-----5:R-:W3:Y:S01]  /*17f60*/  @P2 LDC R81, c[0x0][0xbf0] ;  /* 0x0002fc00ff512b82 */ /* 0x020ee20000000800 */
[----:B------:R-:W-:Y:S01]  /*17f70*/  SEL R6, R8, R7, P0 ;  /* 0x0000000708067207 */ /* 0x000fe20000000000 */
[----:B------:R-:W5:Y:S01]  /*17f80*/  SHFL.IDX PT, R72, R91, R12, 0x1c1f ;  /* 0x001c1f0c5b487589 */ /* 0x000f6200000e0000 */
[----:B------:R-:W-:Y:S02]  /*17f90*/  SEL R8, R7, R8, P0 ;  /* 0x0000000807087207 */ /* 0x000fe40000000000 */
[----:B------:R-:W-:Y:S01]  /*17fa0*/  SEL R7, R9, R10, P0 ;  /* 0x0000000a09077207 */ /* 0x000fe20000000000 */
[----:B------:R1:W-:Y:S01]  /*17fb0*/  SHFL.IDX PT, R80, R85, R12, 0x1c1f ;  /* 0x001c1f0c55507589 */ /* 0x0003e200000e0000 */
[----:B------:R-:W-:-:S02]  /*17fc0*/  SEL R9, R10, R9, P0 ;  /* 0x000000090a097207 */ /* 0x000fc40000000000 */
[----:B------:R-:W-:Y:S01]  /*17fd0*/  SEL R10, R14, R15, P0 ;  /* 0x0000000f0e0a7207 */ /* 0x000fe20000000000 */
[----:B------:R0:W5:Y:S01]  /*17fe0*/  SHFL.IDX PT, R79, R27, R12, 0x1c1f ;  /* 0x001c1f0c1b4f7589 */ /* 0x00016200000e0000 */
[----:B------:R-:W-:Y:S02]  /*17ff0*/  SEL R14, R15, R14, P0 ;  /* 0x0000000e0f0e7207 */ /* 0x000fe40000000000 */
[----:B------:R-:W-:Y:S01]  /*18000*/  SEL R15, R16, R13, P0 ;  /* 0x0000000d100f7207 */ /* 0x000fe20000000000 */
[----:B------:R2:W-:Y:S01]  /*18010*/  SHFL.IDX PT, R67, R11, R12, 0x1c1f ;  /* 0x001c1f0c0b437589 */ /* 0x0005e200000e0000 */
[----:B----4-:R-:W-:Y:S01]  /*18020*/  SEL R29, R32, R25, P0 ;  /* 0x00000019201d7207 */ /* 0x010fe20000000000 */
[----:B-1----:R-:W1:Y:S02]  /*18030*/  @P2 LDC R85, c[0x0][0xbf0] ;  /* 0x0002fc00ff552b82 */ /* 0x002e640000000800 */
[----:B------:R-:W-:Y:S01]  /*18040*/  SHFL.IDX PT, R69, R69, R12, 0x1c1f ;  /* 0x001c1f0c45457589 */ /* 0x000fe200000e0000 */
[----:B0-----:R-:W-:Y:S01]  /*18050*/  SEL R27, R25, R32, P0 ;  /* 0x00000020191b7207 */ /* 0x001fe20000000000 */
[----:B------:R-:W-:-:S02]  /*18060*/  IMAD R32, R86, UR5, RZ ;  /* 0x0000000556207c24 */ /* 0x000fc4000f8e02ff */
[----:B------:R-:W-:Y:S01]  /*18070*/  SHFL.IDX PT, R61, R61, R12, 0x1c1f ;  /* 0x001c1f0c3d3d7589 */ /* 0x000fe200000e0000 */
[----:B------:R-:W-:Y:S02]  /*18080*/  SEL R25, R52, R33, P0 ;  /* 0x0000002134197207 */ /* 0x000fe40000000000 */
[----:B--2---:R-:W-:Y:S01]  /*18090*/  SEL R11, R13, R16, P0 ;  /* 0x000000100d0b7207 */ /* 0x004fe20000000000 */
[----:B------:R-:W-:Y:S01]  /*180a0*/  SHFL.IDX PT, R65, R65, R12, 0x1c1f ;  /* 0x001c1f0c41417589 */ /* 0x000fe200000e0000 */
[----:B------:R-:W-:Y:S01]  /*180b0*/  SEL R13, R17, R18, P0 ;  /* 0x00000012110d7207 */ /* 0x000fe20000000000 */
[----:B------:R-:W-:Y:S01]  /*180c0*/  IMAD R75, R87, UR36, R32 ;  /* 0x00000024574b7c24 */ /* 0x000fe2000f8e0220 */
        /* <DEDUP_REMOVED lines=8> */
[----:B------:R0:W-:Y:S02]  /*18150*/  SHFL.IDX PT, R39, R39, R12, 0x1c1f ;  /* 0x001c1f0c27277589 */ /* 0x0001e400000e0000 */
[----:B0-----:R-:W-:-:S02]  /*18160*/  SEL R12, R20, R21, P0 ;  /* 0x00000015140c7207 */ /* 0x001fc40000000000 */
        /* <DEDUP_REMOVED lines=10> */
[----:B------:R-:W-:Y:S01]  /*18210*/  IMAD R56, RZ, RZ, -UR42 ;  /* 0x8000002aff387e24 */ /* 0x000fe2000f8e02ff */
[----:B------:R-:W-:Y:S01]  /*18220*/  SEL R31, R53, R62, P0 ;  /* 0x0000003e351f7207 */ /* 0x000fe20000000000 */
[----:B------:R-:W-:Y:S01]  /*18230*/  @P2 IMAD.HI.U32 R42, R73, R74, RZ ;  /* 0x0000004a492a2227 */ /* 0x000fe200078e00ff */
[----:B------:R-:W-:-:S03]  /*18240*/  SEL R33, R62, R53, P0 ;  /* 0x000000353e217207 */ /* 0x000fc60000000000 */
[----:B------:R-:W-:Y:S02]  /*18250*/  IMAD R83, R83, R56, UR4 ;  /* 0x0000000453537e24 */ /* 0x000fe4000f8e0238 */
[----:B------:R-:W-:Y:S01]  /*18260*/  IMAD R52, R88, UR5, RZ ;  /* 0x0000000558347c24 */ /* 0x000fe2000f8e02ff */
[----:B------:R-:W-:Y:S01]  /*18270*/  ULDC.64 UR4, c[0x0][0xbe0] ;  /* 0x0002f80000047ab9 */ /* 0x000fe20000000a00 */
[----:B------:R-:W-:Y:S01]  /*18280*/  IMAD.MOV.U32 R57, RZ, RZ, R73 ;  /* 0x000000ffff397224 */ /* 0x000fe200078e0049 */
[----:B---3--:R-:W-:Y:S01]  /*18290*/  @P2 SHF.R.U32.HI R57, RZ, R81, R42 ;  /* 0x00000051ff392219 */ /* 0x008fe2000001162a */
[----:B------:R-:W-:Y:S01]  /*182a0*/  IMAD R53, R89, UR36, R52 ;  /* 0x0000002459357c24 */ /* 0x000fe2000f8e0234 */
[----:B------:R-:W-:Y:S01]  /*182b0*/  SHF.R.S32.HI R42, RZ, 0x1f, R83 ;  /* 0x0000001fff2a7819 */ /* 0x000fe20000011453 */
[----:B------:R-:W-:Y:S02]  /*182c0*/  IMAD.IADD R45, R45, 0x1, R75 ;  /* 0x000000012d2d7824 */ /* 0x000fe400078e024b */
[----:B------:R-:W-:-:S02]  /*182d0*/  IMAD.IADD R53, R37, 0x1, R53 ;  /* 0x0000000125357824 */ /* 0x000fc400078e0235 */
[C---:B------:R-:W-:Y:S02]  /*182e0*/  IMAD R37, R42.reuse, UR4, RZ ;  /* 0x000000042a257c24 */ /* 0x040fe4000f8e02ff */
[----:B------:R-:W-:Y:S02]  /*182f0*/  IMAD.MOV.U32 R52, RZ, RZ, R36 ;  /* 0x000000ffff347224 */ /* 0x000fe400078e0024 */
[C---:B------:R-:W-:Y:S02]  /*18300*/  IMAD R56, R83.reuse, UR5, R37 ;  /* 0x0000000553387c24 */ /* 0x040fe4000f8e0225 */
[----:B------:R-:W-:Y:S01]  /*18310*/  IMAD.MOV.U32 R75, RZ, RZ, R73 ;  /* 0x000000ffff4b7224 */ /* 0x000fe200078e0049 */
[----:B-1----:R-:W-:Y:S01]  /*18320*/  @P2 SHF.R.U32.HI R75, RZ, R85, R90 ;  /* 0x00000055ff4b2219 */ /* 0x002fe2000001165a */
        /* <DEDUP_REMOVED lines=11> */
[----:B------:R-:W-:Y:S01]  /*183e0*/  IMAD.MOV R57, RZ, RZ, -R75 ;  /* 0x000000ffff397224 */ /* 0x000fe200078e0a4b */
[----:B-----5:R-:W-:Y:S01]  /*183f0*/  SEL R56, R72, R63, P0 ;  /* 0x0000003f48387207 */ /* 0x020fe20000000000 */
[----:B------:R-:W-:-:S02]  /*18400*/  IMAD R42, R42, UR4, RZ ;  /* 0x000000042a2a7c24 */ /* 0x000fc4000f8e02ff */
[C-C-:B------:R-:W-:Y:S02]  /*18410*/  IMAD R53, R84.reuse, R52, R73.reuse ;  /* 0x0000003454357224 */ /* 0x140fe400078e0249 */
[----:B------:R-:W-:Y:S02]  /*18420*/  IMAD R57, R84, R57, R73 ;  /* 0x0000003954397224 */ /* 0x000fe400078e0249 */
[----:B------:R-:W-:Y:S01]  /*18430*/  IMAD R73, R75, UR5, R42 ;  /* 0x000000054b497c24 */ /* 0x000fe2000f8e022a */
[----:B------:R-:W-:Y:S01]  /*18440*/  SHF.R.S32.HI R42, RZ, 0x1f, R53 ;  /* 0x0000001fff2a7819 */ /* 0x000fe20000011435 */
[----:B------:R-:W-:Y:S01]  /*18450*/  IMAD.IADD R45, R45, 0x1, R81 ;  /* 0x000000012d2d7824 */ /* 0x000fe200078e0251 */
[----:B------:R-:W-:Y:S01]  /*18460*/  SHF.R.S32.HI R52, RZ, 0x1f, R57 ;  /* 0x0000001fff347819 */ /* 0x000fe20000011439 */
[----:B------:R-:W0:Y:S01]  /*18470*/  S2UR UR5, SR_CgaCtaId ;  /* 0x00000000000579c3 */ /* 0x000e220000008800 */
        /* <DEDUP_REMOVED lines=17> */
[----:B0-----:R-:W-:Y:S01]  /*18590*/  ULEA UR4, UR5, UR4, 0x18 ;  /* 0x0000000405047291 */ /* 0x001fe2000f8ec03f */
[----:B------:R-:W-:Y:S01]  /*185a0*/  IMAD R81, R84, UR6, RZ ;  /* 0x0000000654517c24 */ /* 0x000fe2000f8e02ff */
[----:B------:R-:W-:Y:S01]  /*185b0*/  LEA.HI.X R45, R36, UR7, R53, 0x2, P2 ;  /* 0x00000007242d7c11 */ /* 0x000fe200090f1435 */
[----:B------:R-:W-:Y:S01]  /*185c0*/  SHFL.IDX PT, R74, R83, 0x1, 0x1c1f ;  /* 0x003c1f00534a7f89 */ /* 0x000fe200000e0000 */
[C---:B------:R-:W-:Y:S01]  /*185d0*/  VIADD R84, R70.reuse, 0x8 ;  /* 0x0000000846547836 */ /* 0x040fe20000000000 */
[----:B------:R-:W-:Y:S01]  /*185e0*/  UIADD3 UR4, UR4, 0x2e820, URZ ;  /* 0x0002e82004047890 */ /* 0x000fe2000fffe03f */
[-C--:B------:R-:W-:Y:S01]  /*185f0*/  ISETP.GE.OR P2, PT, R70, R81.reuse, P1 ;  /* 0x000000514600720c */ /* 0x080fe20000f46670 */
[----:B------:R-:W0:Y:S01]  /*18600*/  SHFL.IDX PT, R73, R45, RZ, 0x1c1f ;  /* 0x001c1fff2d497589 */ /* 0x000e2200000e0000 */
[----:B------:R-:W-:Y:S01]  /*18610*/  LEA R85, P3, R44, UR8, 0x2 ;  /* 0x000000082c557c11 */ /* 0x000fe2000f8610ff */
[----:B------:R-:W-:Y:S01]  /*18620*/  UPRMT UR4, URZ, 0x654, UR4 ;  /* 0x000006543f047896 */ /* 0x000fe20008000004 */
[----:B------:R-:W-:Y:S01]  /*18630*/  ISETP.GE.OR P1, PT, R84, R81, P1 ;  /* 0x000000515400720c */ /* 0x000fe20000f26670 */
[----:B------:R1:W2:Y:S01]  /*18640*/  SHFL.IDX PT, R75, R45, 0x1, 0x1c1f ;  /* 0x003c1f002d4b7f89 */ /* 0x0002a200000e0000 */
[----:B------:R-:W-:-:S02]  /*18650*/  LEA.HI.X R86, R44, UR9, R37, 0x2, P3 ;  /* 0x000000092c567c11 */ /* 0x000fc400098f1425 */
[----:B------:R-:W-:Y:S01]  /*18660*/  ISETP.GE.AND P3, PT, R70, R81, PT ;  /* 0x000000514600720c */ /* 0x000fe20003f66270 */
[----:B------:R3:W4:Y:S01]  /*18670*/  SHFL.IDX PT, R62, R85, RZ, 0x1c1f ;  /* 0x001c1fff553e7589 */ /* 0x00072200000e0000 */
[----:B------:R-:W-:Y:S02]  /*18680*/  SEL R53, R71, R76, P0 ;  /* 0x0000004c47357207 */ /* 0x000fe40000000000 */
[----:B------:R-:W-:Y:S01]  /*18690*/  SYNCS.ARRIVE.TRANS64.RED.A1T0 RZ, [UR4], RZ ;  /* 0x000000ffffff79a7 */ /* 0x000fe20008100404 */
[----:B------:R3:W3:Y:S01]  /*186a0*/  SHFL.IDX PT, R63, R86, RZ, 0x1c1f ;  /* 0x001c1fff563f7589 */ /* 0x0006e200000e0000 */
[----:B------:R-:W-:Y:S01]  /*186b0*/  SEL R57, R76, R71, P0 ;  /* 0x000000474c397207 */ /* 0x000fe20000000000 */
[----:B------:R-:W-:Y:S01]  /*186c0*/  IMAD.SHL.U32 R71, R68, 0x2, RZ ;  /* 0x0000000244477824 */ /* 0x000fe200078e00ff */
[----:B------:R-:W-:Y:S02]  /*186d0*/  SEL R37, R43, R78, P0 ;  /* 0x0000004e2b257207 */ /* 0x000fe40000000000 */
[----:B------:R-:W-:-:S02]  /*186e0*/  SEL R44, R46, R79, P0 ;  /* 0x0000004f2e2c7207 */ /* 0x000fc40000000000 */
[----:B-1----:R-:W-:Y:S02]  /*186f0*/  SEL R45, R47, R82, P0 ;  /* 0x000000522f2d7207 */ /* 0x002fe40000000000 */
[----:B------:R-:W-:Y:S02]  /*18700*/  SEL R36, R77, R80, P0 ;  /* 0x000000504d247207 */ /* 0x000fe40000000000 */
[----:B------:R-:W-:Y:S01]  /*18710*/  SEL R42, R80, R77, P0 ;  /* 0x0000004d502a7207 */ /* 0x000fe20000000000 */
[----:B0-----:R0:W-:Y:S01]  /*18720*/  @!P2 ST.E desc[UR50][R72.64], R0 ;  /* 0x000000004800a985 */ /* 0x0011e2000c101932 */
[----:B------:R-:W-:Y:S02]  /*18730*/  SEL R43, R78, R43, P0 ;  /* 0x0000002b4e2b7207 */ /* 0x000fe40000000000 */
[----:B------:R-:W-:Y:S01]  /*18740*/  SEL R46, R79, R46, P0 ;  /* 0x0000002e4f2e7207 */ /* 0x000fe20000000000 */
[----:B--2---:R0:W-:Y:S01]  /*18750*/  @!P1 ST.E desc[UR50][R74.64], R2 ;  /* 0x000000024a009985 */ /* 0x0041e2000c101932 */
        /* <DEDUP_REMOVED lines=13> */
[C-C-:B---34-:R-:W-:Y:S02]  /*18830*/  @!P2 IMAD.WIDE R72, R71.reuse, 0x4, R62.reuse ;  /* 0x000000044748a825 */ /* 0x158fe400078e023e */
        /* <DEDUP_REMOVED lines=12> */
[--C-:B------:R-:W-:Y:S01]  /*18900*/  @!P4 IMAD.WIDE R76, R77, 0x4, R62.reuse ;  /* 0x000000044d4cc825 */ /* 0x100fe200078e023e */
[----:B------:R-:W-:Y:S02]  /*18910*/  ISETP.GE.AND P3, PT, R0, UR4, PT ;  /* 0x0000000400007c0c */ /* 0x000fe4000bf66270 */
[----:B0-----:R-:W-:Y:S01]  /*18920*/  @!P1 LOP3.LUT R7, R70, 0xfffffffe, RZ, 0xc0, !PT ;  /* 0xfffffffe46079812 */ /* 0x001fe200078ec0ff */
[C---:B------:R-:W-:Y:S01]  /*18930*/  VIADD R72, R71.reuse, 0x40 ;  /* 0x0000004047487836 */ /* 0x040fe20000000000 */
[----:B------:R-:W-:Y:S01]  /*18940*/  ISETP.GE.AND P6, PT, R68, UR4, PT ;  /* 0x0000000444007c0c */ /* 0x000fe2000bfc6270 */
[----:B------:R-:W-:Y:S01]  /*18950*/  VIADD R70, R71, 0x48 ;  /* 0x0000004847467836 */ /* 0x000fe20000000000 */
[----:B------:R0:W-:Y:S01]  /*18960*/  @!P4 ST.E.64 desc[UR50][R76.64], R10 ;  /* 0x0000000a4c00c985 */ /* 0x0001e2000c101b32 */
[----:B------:R-:W-:Y:S01]  /*18970*/  @!P1 IMAD.WIDE R6, R7, 0x4, R62 ;  /* 0x0000000407069825 */ /* 0x000fe200078e023e */
[----:B------:R-:W-:-:S02]  /*18980*/  ISETP.GE.AND P4, PT, R72, UR4, PT ;  /* 0x0000000448007c0c */ /* 0x000fc4000bf86270 */
[----:B------:R-:W-:Y:S02]  /*18990*/  @!P2 LEA.HI R78, R78, R78, RZ, 0x1 ;  /* 0x0000004e4e4ea211 */ /* 0x000fe400078f08ff */
[----:B------:R2:W-:Y:S01]  /*189a0*/  @!P1 ST.E.64 desc[UR50][R6.64], R14 ;  /* 0x0000000e06009985 */ /* 0x0005e2000c101b32 */
[----:B------:R-:W-:Y:S02]  /*189b0*/  ISETP.GE.AND P1, PT, R70, UR4, PT ;  /* 0x0000000446007c0c */ /* 0x000fe4000bf26270 */
[----:B-1----:R-:W-:Y:S02]  /*189c0*/  @!P2 LOP3.LUT R9, R78, 0xfffffffe, RZ, 0xc0, !PT ;  /* 0xfffffffe4e09a812 */ /* 0x002fe400078ec0ff */
[----:B------:R-:W-:Y:S02]  /*189d0*/  @!P6 LEA.HI R68, R68, R68, RZ, 0x1 ;  /* 0x000000444444e211 */ /* 0x000fe400078f08ff */
[----:B------:R-:W-:Y:S01]  /*189e0*/  @!P3 LEA.HI R0, R0, R0, RZ, 0x1 ;  /* 0x000000000000b211 */ /* 0x000fe200078f08ff */
[----:B------:R-:W-:Y:S01]  /*189f0*/  @!P2 IMAD.WIDE R8, R9, 0x4, R62 ;  /* 0x000000040908a825 */ /* 0x000fe200078e023e */
[----:B------:R-:W-:-:S02]  /*18a00*/  @!P6 LOP3.LUT R73, R68, 0xfffffffe, RZ, 0xc0, !PT ;  /* 0xfffffffe4449e812 */ /* 0x000fc400078ec0ff */
[----:B0-----:R-:W-:Y:S01]  /*18a10*/  @!P3 LOP3.LUT R11, R0, 0xfffffffe, RZ, 0xc0, !PT ;  /* 0xfffffffe000bb812 */ /* 0x001fe200078ec0ff */
[----:B------:R-:W-:Y:S01]  /*18a20*/  VIADD R0, R71, 0x50 ;  /* 0x0000005047007836 */ /* 0x000fe20000000000 */
[----:B------:R-:W-:Y:S01]  /*18a30*/  @!P4 LEA.HI R72, R72, R72, RZ, 0x1 ;  /* 0x000000484848c211 */ /* 0x000fe200078f08ff */
[--C-:B--2---:R-:W-:Y:S01]  /*18a40*/  @!P6 IMAD.WIDE R6, R73, 0x4, R62.reuse ;  /* 0x000000044906e825 */ /* 0x104fe200078e023e */
[----:B------:R-:W-:Y:S01]  /*18a50*/  @!P1 LEA.HI R70, R70, R70, RZ, 0x1 ;  /* 0x0000004646469211 */ /* 0x000fe200078f08ff */
[----:B------:R0:W-:Y:S01]  /*18a60*/  @!P2 ST.E.64 desc[UR50][R8.64], R12 ;  /* 0x0000000c0800a985 */ /* 0x0001e2000c101b32 */
[----:B------:R-:W-:Y:S01]  /*18a70*/  @!P5 LOP3.LUT R15, R79, 0xfffffffe, RZ, 0xc0, !PT ;  /* 0xfffffffe4f0fd812 */ /* 0x000fe200078ec0ff */
[----:B------:R-:W-:Y:S01]  /*18a80*/  @!P3 IMAD.WIDE R10, R11, 0x4, R62 ;  /* 0x000000040b0ab825 */ /* 0x000fe200078e023e */
[----:B------:R-:W-:-:S03]  /*18a90*/  @!P4 LOP3.LUT R73, R72, 0xfffffffe, RZ, 0xc0, !PT ;  /* 0xfffffffe4849c812 */ /* 0x000fc600078ec0ff */
[--C-:B------:R-:W-:Y:S01]  /*18aa0*/  @!P5 IMAD.WIDE R14, R15, 0x4, R62.reuse ;  /* 0x000000040f0ed825 */ /* 0x100fe200078e023e */
[----:B------:R1:W-:Y:S04]  /*18ab0*/  @!P3 ST.E.64 desc[UR50][R10.64], R20 ;  /* 0x000000140a00b985 */ /* 0x0003e8000c101b32 */
[----:B------:R2:W-:Y:S01]  /*18ac0*/  @!P6 ST.E.64 desc[UR50][R6.64], R18 ;  /* 0x000000120600e985 */ /* 0x0005e2000c101b32 */
[----:B0-----:R-:W-:Y:S01]  /*18ad0*/  @!P1 LOP3.LUT R13, R70, 0xfffffffe, RZ, 0xc0, !PT ;  /* 0xfffffffe460d9812 */ /* 0x001fe200078ec0ff */
[----:B------:R-:W-:Y:S02]  /*18ae0*/  @!P4 IMAD.WIDE R8, R73, 0x4, R62 ;  /* 0x000000044908c825 */ /* 0x000fe400078e023e */
[----:B------:R-:W-:Y:S02]  /*18af0*/  @!P5 ST.E.64 desc[UR50][R14.64], R22 ;  /* 0x000000160e00d985 */ /* 0x000fe4000c101b32 */
[----:B------:R-:W-:-:S02]  /*18b00*/  VIADD R12, R71, 0x58 ;  /* 0x00000058470c7836 */ /* 0x000fc40000000000 */
[----:B------:R0:W-:Y:S01]  /*18b10*/  @!P4 ST.E.64 desc[UR50][R8.64], R26 ;  /* 0x0000001a0800c985 */ /* 0x0001e2000c101b32 */
[----:B-1----:R-:W-:Y:S02]  /*18b20*/  @!P1 IMAD.WIDE R10, R13, 0x4, R62 ;  /* 0x000000040d0a9825 */ /* 0x002fe400078e023e */
[----:B------:R-:W-:Y:S02]  /*18b30*/  ISETP.GE.AND P2, PT, R12, UR4, PT ;  /* 0x000000040c007c0c */ /* 0x000fe4000bf46270 */
[C---:B------:R-:W-:Y:S01]  /*18b40*/  VIADD R13, R71.reuse, 0x60 ;  /* 0x00000060470d7836 */ /* 0x040fe20000000000 */
[----:B------:R1:W-:Y:S01]  /*18b50*/  @!P1 ST.E.64 desc[UR50][R10.64], R28 ;  /* 0x0000001c0a009985 */ /* 0x0003e2000c101b32 */
        /* <DEDUP_REMOVED lines=12> */
[----:B0-----:R-:W-:Y:S02]  /*18c20*/  @!P6 LEA.HI R8, R7, R7, RZ, 0x1 ;  /* 0x000000070708e211 */ /* 0x001fe400078f08ff */
[----:B------:R-:W-:Y:S02]  /*18c30*/  @!P5 LEA.HI R6, R6, R6, RZ, 0x1 ;  /* 0x000000060606d211 */ /* 0x000fe400078f08ff */
[----:B------:R-:W-:-:S02]  /*18c40*/  @!P1 LOP3.LUT R7, R0, 0xfffffffe, RZ, 0xc0, !PT ;  /* 0xfffffffe00079812 */ /* 0x000fc400078ec0ff */
[----:B------:R-:W-:Y:S02]  /*18c50*/  @!P2 LOP3.LUT R9, R12, 0xfffffffe, RZ, 0xc0, !PT ;  /* 0xfffffffe0c09a812 */ /* 0x000fe400078ec0ff */
        /* <DEDUP_REMOVED lines=16> */
.L_x_6901:
[----:B------:R-:W-:Y:S05]  /*18d60*/  BSYNC B0 ;  /* 0x0000000000007941 */ /* 0x000fea0003800000 */
.L_x_6900:
[----:B------:R-:W-:Y:S01]  /*18d70*/  ISETP.GE.AND P1, PT, R84, R81, PT ;  /* 0x000000515400720c */ /* 0x000fe20003f26270 */
[----:B------:R2:W0:Y:S01]  /*18d80*/  SHFL.IDX PT, R27, R86, 0x1, 0x1c1f ;  /* 0x003c1f00561b7f89 */ /* 0x00042200000e0000 */
[----:B-1----:R-:W-:Y:S02]  /*18d90*/  SEL R14, R66, R69, P0 ;  /* 0x00000045420e7207 */ /* 0x002fe40000000000 */
[----:B------:R-:W-:Y:S01]  /*18da0*/  SEL R15, R64, R67, P0 ;  /* 0x00000043400f7207 */ /* 0x000fe20000000000 */
[----:B------:R2:W1:Y:S01]  /*18db0*/  SHFL.IDX PT, R26, R85, 0x1, 0x1c1f ;  /* 0x003c1f00551a7f89 */ /* 0x00046200000e0000 */
        /* <DEDUP_REMOVED lines=19> */
[----:B0-----:R-:W-:Y:S01]  /*18ef0*/  SEL R2, R39, R34, P0 ;  /* 0x0000002227027207 */ /* 0x001fe20000000000 */
        /* <DEDUP_REMOVED lines=97> */
.L_x_6899:
        /* <DEDUP_REMOVED lines=20> */
[----:B------:R-:W-:-:S02]  /*19650*/  UIMAD UR6, UR42, UR9, UR6 ;  /* 0x000000092a0672a4 */ /* 0x000fc4000f8e0206 */
[----:B------:R-:W-:Y:S02]  /*19660*/  USHF.R.S32.HI UR8, URZ, 0x1f, UR36 ;  /* 0x0000001f3f087899 */ /* 0x000fe40008011424 */
        /* <DEDUP_REMOVED lines=37> */
.L_x_6814:
        /* <DEDUP_REMOVED lines=18> */
.L_x_6902:
[----:B------:R-:W-:Y:S01]  /*199e0*/  ULDC UR7, c[0x0][0xc50] ;  /* 0x0003140000077ab9 */ /* 0x000fe20000000800 */
[----:B------:R-:W-:Y:S01]  /*199f0*/  UMOV UR36, UR6 ;  /* 0x0000000600247c82 */ /* 0x000fe20008000000 */
[----:B------:R-:W-:-:S11]  /*19a00*/  UISETP.NE.AND UP0, UPT, UR7, 0x1, UPT ;  /* 0x000000010700788c */ /* 0x000fd6000bf05270 */
[----:B------:R-:W-:Y:S01]  /*19a10*/  @UP0 ULDC UR4, c[0x0][0xc54] ;  /* 0x0003150000040ab9 */ /* 0x000fe20000000800 */
[----:B------:R-:W-:Y:S01]  /*19a20*/  @UP0 ULDC UR8, c[0x0][0xc58] ;  /* 0x0003160000080ab9 */ /* 0x000fe20000000800 */
[----:B------:R-:W-:-:S04]  /*19a30*/  UIMAD.WIDE.U32 UR4, UR6, UR4, URZ ;  /* 0x00000004060472a5 */ /* 0x000fc8000f8e003f */
[----:B------:R-:W-:-:S12]  /*19a40*/  @UP0 USHF.R.U32.HI UR36, URZ, UR8, UR5 ;  /* 0x000000083f240299 */ /* 0x000fd80008011605 */
.L_x_6903:
        /* <DEDUP_REMOVED lines=14> */
[----:B------:R-:W-:Y:S02]  /*19b30*/  ULDC.64 UR8, c[0x0][0x9e0] ;  /* 0x0002780000087ab9 */ /* 0x000fe40000000a00 */
[----:B------:R-:W-:-:S02]  /*19b40*/  USEL UR11, UR7, 0x1, UP0 ;  /* 0x00000001070b7887 */ /* 0x000fc40008000000 */
[----:B------:R-:W-:Y:S01]  /*19b50*/  UISETP.GE.AND UP0, UPT, UR9, 0x1, UPT ;  /* 0x000000010900788c */ /* 0x000fe2000bf06270 */
[----:B------:R-:W-:Y:S02]  /*19b60*/  ULDC UR14, c[0x0][0x288] ;  /* 0x0000a200000e7ab9 */ /* 0x000fe40000000800 */
[----:B------:R-:W-:Y:S01]  /*19b70*/  @UP1 ULDC UR4, c[0x0][0x44c] ;  /* 0x0001130000041ab9 */ /* 0x000fe20000000800 */
[----:B------:R-:W-:Y:S02]  /*19b80*/  UIADD3 UR12, -UR14, 0x1, URZ ;  /* 0x000000010e0c7890 */ /* 0x000fe4000fffe13f */
[----:B------:R-:W-:Y:S01]  /*19b90*/  PLOP3.LUT P1, PT, PT, PT, UP0, 0x80, 0x0 ;  /* 0x000000000000781c */ /* 0x000fe20003f2f008 */
[----:B------:R-:W-:Y:S01]  /*19ba0*/  ULDC UR15, c[0x0][0x2f0] ;  /* 0x0000bc00000f7ab9 */ /* 0x000fe20000000800 */
[----:B------:R-:W-:Y:S01]  /*19bb0*/  @UP1 ULDC UR7, c[0x0][0x450] ;  /* 0x0001140000071ab9 */ /* 0x000fe20000000800 */
[----:B------:R-:W-:Y:S02]  /*19bc0*/  UIMAD UR12, UR11, UR15, UR12 ;  /* 0x0000000f0b0c72a4 */ /* 0x000fe4000f8e020c */
        /* <DEDUP_REMOVED lines=17> */
.L_x_6906:
[----:B------:R-:W-:-:S11]  /*19ce0*/  UISETP.NE.AND UP0, UPT, UR9, 0x1, UPT ;  /* 0x000000010900788c */ /* 0x000fd6000bf05270 */
[----:B------:R-:W-:Y:S02]  /*19cf0*/  @UP0 ULDC.64 UR12, c[0x0][0x9e8] ;  /* 0x00027a00000c0ab9 */ /* 0x000fe40000000a00 */
[----:B------:R-:W-:-:S04]  /*19d00*/  UIMAD.WIDE.U32 UR4, UR7, UR12, URZ ;  /* 0x0000000c070472a5 */ /* 0x000fc8000f8e003f */
[----:B------:R-:W-:-:S12]  /*19d10*/  @UP0 USHF.R.U32.HI UR7, URZ, UR13, UR5 ;  /* 0x0000000d3f070299 */ /* 0x000fd80008011605 */
.L_x_6907:
[----:B------:R-:W-:-:S04]  /*19d20*/  UIMAD UR7, UR7, UR9, UR9 ;  /* 0x00000009070772a4 */ /* 0x000fc8000f8e0209 */
[----:B------:R-:W-:-:S04]  /*19d30*/  UISETP.LT.AND UP0, UPT, UR6, UR7, UPT ;  /* 0x000000070600728c */ /* 0x000fc8000bf01270 */
[----:B------:R-:W-:-:S12]  /*19d40*/  USEL UR6, UR6, UR7, UP0 ;  /* 0x0000000706067287 */ /* 0x000fd80008000000 */
.L_x_6905:
[----:B------:R-:W-:Y:S02]  /*19d50*/  UIMAD UR5, UR11, UR15, 0xdf ;  /* 0x000000df0b0574a4 */ /* 0x000fe4000f8e020f */
[----:B------:R-:W-:Y:S01]  /*19d60*/  UIADD3 UR7, UR6, 0xdf, URZ ;  /* 0x000000df06077890 */ /* 0x000fe2000fffe03f */
[----:B------:R-:W-:Y:S02]  /*19d70*/  UMOV UR4, URZ ;  /* 0x0000003f00047c82 */ /* 0x000fe40008000000 */
[----:B------:R-:W-:Y:S01]  /*19d80*/  UMOV UR6, URZ ;  /* 0x0000003f00067c82 */ /* 0x000fe20008000000 */
[----:B------:R-:W-:Y:S02]  /*19d90*/  UIMAD.WIDE UR4, UR5, -0x6db6db6d, UR4 ;  /* 0x92492493050478a5 */ /* 0x000fe4000f8e0204 */
[----:B------:R-:W-:Y:S01]  /*19da0*/  UIMAD.WIDE UR6, UR7, -0x6db6db6d, UR6 ;  /* 0x92492493070678a5 */ /* 0x000fe2000f8e0206 */
[----:B------:R-:W-:Y:S01]  /*19db0*/  @UP1 ULDC UR12, c[0x0][0x44c] ;  /* 0x00011300000c1ab9 */ /* 0x000fe20000000800 */
[----:B------:R-:W-:-:S02]  /*19dc0*/  UIMAD UR14, UR11, UR15, -UR14 ;  /* 0x0000000f0b0e72a4 */ /* 0x000fc4000f8e0a0e */
[----:B------:R-:W-:Y:S02]  /*19dd0*/  UIMAD.WIDE.U32 UR12, UR40, UR12, URZ ;  /* 0x0000000c280c72a5 */ /* 0x000fe4000f8e003f */
[----:B------:R-:W-:Y:S02]  /*19de0*/  USHF.R.U32.HI UR11, URZ, 0x1f, UR5 ;  /* 0x0000001f3f0b7899 */ /* 0x000fe40008011605 */
[----:B------:R-:W-:Y:S01]  /*19df0*/  USHF.R.U32.HI UR4, URZ, 0x1f, UR7 ;  /* 0x0000001f3f047899 */ /* 0x000fe20008011607 */
[----:B------:R-:W-:Y:S01]  /*19e00*/  @UP1 ULDC UR16, c[0x0][0x450] ;  /* 0x0001140000101ab9 */ /* 0x000fe20000000800 */
[----:B------:R-:W-:Y:S01]  /*19e10*/  UMOV UR8, UR40 ;  /* 0x0000002800087c82 */ /* 0x000fe20008000000 */
[----:B------:R-:W-:Y:S02]  /*19e20*/  @UP1 USHF.R.U32.HI UR8, URZ, UR16, UR13 ;  /* 0x000000103f081299 */ /* 0x000fe4000801160d */
[----:B------:R-:W-:Y:S02]  /*19e30*/  ULEA.HI.SX32 UR11, UR5, UR11, 0x19 ;  /* 0x0000000b050b7291 */ /* 0x000fe4000f8fca3f */
[----:B------:R-:W-:-:S02]  /*19e40*/  ULEA.HI.SX32 UR4, UR7, UR4, 0x19 ;  /* 0x0000000407047291 */ /* 0x000fc4000f8fca3f */
[----:B------:R-:W-:Y:S02]  /*19e50*/  UIADD3 UR5, UR14, UR8, URZ ;  /* 0x000000080e057290 */ /* 0x000fe4000fffe03f */
[----:B------:R-:W-:Y:S01]  /*19e60*/  UISETP.LT.AND UP0, UPT, UR11, UR4, UPT ;  /* 0x000000040b00728c */ /* 0x000fe2000bf01270 */
[----:B------:R-:W-:Y:S02]  /*19e70*/  ULDC UR7, c[0x0][0x9dc] ;  /* 0x0002770000077ab9 */ /* 0x000fe40000000800 */
[----:B------:R-:W-:Y:S02]  /*19e80*/  UIADD3 UR7, UR5, -UR7, URZ ;  /* 0x8000000705077290 */ /* 0x000fe4000fffe03f */
[----:B------:R-:W-:Y:S01]  /*19e90*/  USEL UR11, UR11, UR4, UP0 ;  /* 0x000000040b0b7287 */ /* 0x000fe20008000000 */
        /* <DEDUP_REMOVED lines=12> */
.L_x_6909:
[----:B------:R-:W-:-:S11]  /*19f60*/  UISETP.NE.AND UP0, UPT, UR9, 0x1, UPT ;  /* 0x000000010900788c */ /* 0x000fd6000bf05270 */
[----:B------:R-:W-:Y:S02]  /*19f70*/  @UP0 ULDC.64 UR12, c[0x0][0x9e8] ;  /* 0x00027a00000c0ab9 */ /* 0x000fe40000000a00 */
[----:B------:R-:W-:-:S04]  /*19f80*/  UIMAD.WIDE.U32 UR4, UR6, UR12, URZ ;  /* 0x0000000c060472a5 */ /* 0x000fc8000f8e003f */
[----:B------:R-:W-:-:S12]  /*19f90*/  @UP0 USHF.R.U32.HI UR6, URZ, UR13, UR5 ;  /* 0x0000000d3f060299 */ /* 0x000fd80008011605 */
.L_x_6910:
[----:B------:R-:W-:-:S04]  /*19fa0*/  UIMAD UR6, UR6, UR9, URZ ;  /* 0x00000009060672a4 */ /* 0x000fc8000f8e023f */
[----:B------:R-:W-:-:S04]  /*19fb0*/  UISETP.LT.AND UP0, UPT, UR7, UR6, UPT ;  /* 0x000000060700728c */ /* 0x000fc8000bf01270 */
[----:B------:R-:W-:-:S12]  /*19fc0*/  USEL UR7, UR7, UR6, !UP0 ;  /* 0x0000000607077287 */ /* 0x000fd8000c000000 */
.L_x_6908:
        /* <DEDUP_REMOVED lines=47> */
.L_x_6911:
[----:B------:R-:W-:Y:S01]  /*1a2c0*/  UIMAD UR41, UR41, UR4, UR12 ;  /* 0x00000004292972a4 */ /* 0x000fe2000f8e020c */
[----:B------:R-:W-:Y:S02]  /*1a2d0*/  IMAD.U32 R18, RZ, RZ, UR11 ;  /* 0x0000000bff127e24 */ /* 0x000fe4000f8e00ff */
[----:B------:R-:W-:Y:S02]  /*1a2e0*/  IMAD.MOV.U32 R0, RZ, RZ, RZ ;  /* 0x000000ffff007224 */ /* 0x000fe400078e00ff */
[----:B------:R-:W-:Y:S02]  /*1a2f0*/  IMAD.MOV.U32 R2, RZ, RZ, 0x1 ;  /* 0x00000001ff027424 */ /* 0x000fe400078e00ff */
[----:B------:R-:W-:-:S05]  /*1a300*/  IMAD.U32 R3, RZ, RZ, UR41 ;  /* 0x00000029ff037e24 */ /* 0x000fca000f8e00ff */
[----:B------:R-:W-:Y:S01]  /*1a310*/  VIADDMNMX R18, R3, UR4, R18, PT ;  /* 0x0000000403127c46 */ /* 0x000fe2000b800112 */
[----:B------:R-:W-:-:S03]  /*1a320*/  IMAD.MOV.U32 R3, RZ, RZ, 0x1 ;  /* 0x00000001ff037424 */ /* 0x000fc600078e00ff */
        /* <DEDUP_REMOVED lines=25> */
.L_x_6912:
        /* <DEDUP_REMOVED lines=20> */
.L_x_6913:
        /* <DEDUP_REMOVED lines=20> */
.L_x_6914:
        /* <DEDUP_REMOVED lines=18> */
.L_x_6915:
        /* <DEDUP_REMOVED lines=14> */
[----:B------:R-:W-:Y:S01]  /*1a940*/  UMOV UR4, 0xffffffff ;  /* 0xffffffff00047882 */ /* 0x000fe20000000000 */
[----:B------:R-:W-:Y:S02]  /*1a950*/  SHF.R.U32.HI R5, RZ, 0x5, R8 ;  /* 0x00000005ff057819 */ /* 0x000fe40000011608 */
[----:B------:R-:W-:Y:S01]  /*1a960*/  LOP3.LUT R4, R4, 0x10, R6, 0xf8, !PT ;  /* 0x0000001004047812 */ /* 0x000fe200078ef806 */
[----:B0-----:R-:W0:Y:S01]  /*1a970*/  LDC.64 R2, c[0x0][0x418] ;  /* 0x00010600ff027b82 */ /* 0x001e220000000a00 */
[----:B------:R-:W-:-:S02]  /*1a980*/  LOP3.LUT R16, R16, 0xfffffffe, RZ, 0xc0, !PT ;  /* 0xfffffffe10107812 */ /* 0x000fc400078ec0ff */
[----:B------:R-:W-:Y:S02]  /*1a990*/  LOP3.LUT R7, R4, 0x10, R7, 0x78, !PT ;  /* 0x0000001004077812 */ /* 0x000fe400078e7807 */
        /* <DEDUP_REMOVED lines=8> */
[----:B------:R-:W-:Y:S02]  /*1aa20*/  LOP3.LUT R6, R6, 0x3, RZ, 0xc0, !PT ;  /* 0x0000000306067812 */ /* 0x000fe400078ec0ff */
[----:B0-----:R-:W-:-:S04]  /*1aa30*/  ISETP.NE.U32.AND P0, PT, R2, RZ, PT ;  /* 0x000000ff0200720c */ /* 0x001fc80003f05070 */
[----:B------:R-:W-:Y:S02]  /*1aa40*/  ISETP.NE.AND.EX P2, PT, R3, RZ, PT, P0 ;  /* 0x000000ff0300720c */ /* 0x000fe40003f45300 */
[----:B-1----:R-:W-:-:S05]  /*1aa50*/  LOP3.LUT R0, R19, 0x380, RZ, 0xc0, !PT ;  /* 0x0000038013007812 */ /* 0x002fca00078ec0ff */
[----:B------:R-:W-:-:S05]  /*1aa60*/  IMAD R0, R5, 0x10, R0 ;  /* 0x0000001005007824 */ /* 0x000fca00078e0200 */
[----:B------:R-:W-:Y:S02]  /*1aa70*/  LOP3.LUT R0, R0, R10, RZ, 0x3c, !PT ;  /* 0x0000000a00007212 */ /* 0x000fe400078e3cff */
[----:B------:R-:W-:Y:S02]  /*1aa80*/  @P2 LOP3.LUT R16, R16, 0x1, RZ, 0xfc, !PT ;  /* 0x0000000110102812 */ /* 0x000fe400078efcff */
[----:B------:R-:W-:Y:S01]  /*1aa90*/  LOP3.LUT R19, R0, 0xc00, R19, 0xf8, !PT ;  /* 0x00000c0000137812 */ /* 0x000fe200078ef813 */
[----:B------:R-:W-:-:S05]  /*1aaa0*/  IMAD.MOV.U32 R0, RZ, RZ, 0x40 ;  /* 0x00000040ff007424 */ /* 0x000fca00078e00ff */
[----:B------:R-:W-:Y:S02]  /*1aab0*/  SEL R0, R0, 0xffffffc0, !P1 ;  /* 0xffffffc000007807 */ /* 0x000fe40004800000 */
[----:B--2---:R-:W-:Y:S01]  /*1aac0*/  SHF.R.S32.HI R10, RZ, 0x1f, R9 ;  /* 0x0000001fff0a7819 */ /* 0x004fe20000011409 */
[----:B------:R0:W-:Y:S01]  /*1aad0*/  STL [R1+0x4], R9 ;  /* 0x0000040901007387 */ /* 0x0001e20000100800 */
[----:B------:R-:W-:-:S03]  /*1aae0*/  SEL R17, R9, RZ, !P2 ;  /* 0x000000ff09117207 */ /* 0x000fc60005000000 */
[----:B------:R0:W-:Y:S01]  /*1aaf0*/  STL [R1+0x8], R10 ;  /* 0x0000080a01007387 */ /* 0x0001e20000100800 */
[----:B------:R-:W-:Y:S05]  /*1ab00*/  BRA.DIV UR4, `(.L_x_6916) ;  /* 0x0000003204047947 */ /* 0x000fea000b800000 */
[----:B------:R1:W2:Y:S02]  /*1ab10*/  SHFL.IDX PT, R14, R6, RZ, 0x1f ;  /* 0x00001fff060e7589 */ /* 0x0002a400000e0000 */
.L_x_6965:
[----:B--2---:R-:W-:Y:S02]  /*1ab20*/  ISETP.NE.AND P0, PT, R14, RZ, PT ;  /* 0x000000ff0e00720c */ /* 0x004fe40003f05270 */
[----:B------:R-:W-:Y:S02]  /*1ab30*/  PLOP3.LUT P1, PT, PT, PT, PT, 0x8, 0x0 ;  /* 0x000000000000781c */ /* 0x000fe40003f2e170 */
[----:B------:R-:W-:-:S11]  /*1ab40*/  LOP3.LUT R16, R16, 0xfffffffd, RZ, 0xc0, !PT ;  /* 0xfffffffd10107812 */ /* 0x000fd600078ec0ff */
[----:B------:R-:W-:Y:S01]  /*1ab50*/  @P1 LOP3.LUT R16, R16, 0x2, RZ, 0xfc, !PT ;  /* 0x0000000210101812 */ /* 0x000fe200078efcff */
[----:B------:R-:W-:Y:S06]  /*1ab60*/  @P0 BRA `(.L_x_6917) ;  /* 0x0000000400240947 */ /* 0x000fec0003800000 */
[----:B------:R-:W-:Y:S01]  /*1ab70*/  UMOV UR4, 0xffffffff ;  /* 0xffffffff00047882 */ /* 0x000fe20000000000 */
[----:B------:R-:W-:Y:S02]  /*1ab80*/  VIADD R0, R18, 0xffffffff ;  /* 0xffffffff12007836 */ /* 0x000fe40000000000 */
[----:B------:R-:W-:Y:S05]  /*1ab90*/  BRA.DIV UR4, `(.L_x_6918) ;  /* 0x0000003204007947 */ /* 0x000fea000b800000 */
[----:B------:R-:W-:-:S13]  /*1aba0*/  ELECT P6, URZ, PT ;  /* 0x00000000003f782f */ /* 0x000fda00038c0000 */
.L_x_6968:
[----:B------:R-:W-:Y:S05]  /*1abb0*/  @!P6 BRA `(.L_x_6917) ;  /* 0x000000040010e947 */ /* 0x000fea0003800000 */
[----:B------:R-:W-:Y:S01]  /*1abc0*/  IMAD.MOV.U32 R17, RZ, RZ, R9 ;  /* 0x000000ffff117224 */ /* 0x000fe200078e0009 */
[----:B------:R-:W-:Y:S06]  /*1abd0*/  @!P2 BRA `(.L_x_6919) ;  /* 0x000000000044a947 */ /* 0x000fec0003800000 */
[----:B------:R-:W2:Y:S01]  /*1abe0*/  LDC R7, c[0x0][0x43c] ;  /* 0x00010f00ff077b82 */ /* 0x000ea20000000800 */
[----:B------:R-:W-:Y:S01]  /*1abf0*/  ULDC.64 UR4, c[0x0][0x428] ;  /* 0x00010a0000047ab9 */ /* 0x000fe20000000a00 */
[----:B--2---:R-:W-:-:S13]  /*1ac00*/  ISETP.NE.AND P0, PT, R7, 0x1, PT ;  /* 0x000000010700780c */ /* 0x004fda0003f05270 */
        /* <DEDUP_REMOVED lines=14> */
.L_x_6919:
[----:B--2---:R-:W-:Y:S01]  /*1acf0*/  IMAD.MOV.U32 R2, RZ, RZ, 0x1 ;  /* 0x00000001ff027424 */ /* 0x004fe200078e00ff */
[----:B------:R-:W-:-:S04]  /*1ad00*/  ISETP.NE.AND P1, PT, R8, RZ, PT ;  /* 0x000000ff0800720c */ /* 0x000fc80003f25270 */
[----:B------:R-:W-:-:S04]  /*1ad10*/  SHF.L.U32 R2, R2, 0x1f, RZ ;  /* 0x0000001f02027819 */ /* 0x000fc800000006ff */
[----:B------:R-:W2:Y:S02]  /*1ad20*/  SYNCS.PHASECHK.TRANS64.TRYWAIT P0, [UR39+0x2e880], R2 ;  /* 0x02e88002ff0075a7 */ /* 0x000ea40008000167 */
[----:B--2---:R-:W-:Y:S05]  /*1ad30*/  @!P0 BRA `(.L_x_6920) ;  /* 0x0000002c00b88947 */ /* 0x004fea0003800000 */
.L_x_6969:
[----:B------:R-:W-:Y:S05]  /*1ad40*/  @P1 BRA `(.L_x_6921) ;  /* 0x0000000000181947 */ /* 0x000fea0003800000 */
[----:B------:R-:W3:Y:S01]  /*1ad50*/  S2R R4, SR_TID.X ;  /* 0x0000000000047919 */ /* 0x000ee20000002100 */
[----:B--2---:R-:W-:-:S04]  /*1ad60*/  IMAD.MOV.U32 R3, RZ, RZ, 0x7000 ;  /* 0x00007000ff037424 */ /* 0x004fc800078e00ff */
[----:B------:R4:W-:Y:S01]  /*1ad70*/  SYNCS.ARRIVE.TRANS64 RZ, [UR39+0x2e870], R3 ;  /* 0x02e87003ffff79a7 */ /* 0x0009e20008000027 */
[----:B---3--:R-:W-:-:S13]  /*1ad80*/  LOP3.LUT P0, RZ, R4, 0x1f, RZ, 0xc0, !PT ;  /* 0x0000001f04ff7812 */ /* 0x008fda000780c0ff */
[----:B----4-:R-:W-:Y:S05]  /*1ad90*/  @!P0 BRA `(.L_x_6921) ;  /* 0x0000000000048947 */ /* 0x010fea0003800000 */
[----:B------:R-:W-:Y:S01]  /*1ada0*/  BPT.TRAP 0x1 ;  /* 0x000000040000795c */ /* 0x000fe20000300000 */
.L_x_6921:
        /* <DEDUP_REMOVED lines=13> */
[----:B------:R-:W4:Y:S02]  /*1ae80*/  SYNCS.PHASECHK.TRANS64.TRYWAIT P0, [UR39+0x2e840], R2 ;  /* 0x02e84002ff0075a7 */ /* 0x000f240008000167 */
[----:B---34-:R-:W-:Y:S05]  /*1ae90*/  @!P0 BRA `(.L_x_6922) ;  /* 0x0000002c00788947 */ /* 0x018fea0003800000 */
.L_x_6970:
[----:B------:R-:W-:Y:S05]  /*1aea0*/  @P1 BRA `(.L_x_6923) ;  /* 0x0000000000181947 */ /* 0x000fea0003800000 */
[----:B--2---:R-:W2:Y:S01]  /*1aeb0*/  S2R R3, SR_TID.X ;  /* 0x0000000000037919 */ /* 0x004ea20000002100 */
[----:B------:R-:W-:-:S04]  /*1aec0*/  IMAD.MOV.U32 R2, RZ, RZ, 0x7000 ;  /* 0x00007000ff027424 */ /* 0x000fc800078e00ff */
[----:B------:R3:W-:Y:S01]  /*1aed0*/  SYNCS.ARRIVE.TRANS64 RZ, [UR39+0x2e830], R2 ;  /* 0x02e83002ffff79a7 */ /* 0x0007e20008000027 */
[----:B--2---:R-:W-:-:S13]  /*1aee0*/  LOP3.LUT P0, RZ, R3, 0x1f, RZ, 0xc0, !PT ;  /* 0x0000001f03ff7812 */ /* 0x004fda000780c0ff */
[----:B---3--:R-:W-:Y:S05]  /*1aef0*/  @!P0 BRA `(.L_x_6923) ;  /* 0x0000000000048947 */ /* 0x008fea0003800000 */
[----:B------:R-:W-:Y:S01]  /*1af00*/  BPT.TRAP 0x1 ;  /* 0x000000040000795c */ /* 0x000fe20000300000 */
.L_x_6923:
        /* <DEDUP_REMOVED lines=8> */
[----:B------:R-:W-:Y:S01]  /*1af90*/  UIADD3.X UR5, URZ, UR5, URZ, UP0, !UPT ;  /* 0x000000053f057290 */ /* 0x000fe200087fe43f */
[----:B------:R-:W-:Y:S01]  /*1afa0*/  UMOV UR6, 0x0 ;  /* 0x0000000000067882 */ /* 0x000fe20000000000 */
[----:B------:R-:W-:Y:S01]  /*1afb0*/  UMOV UR7, 0x14f00000 ;  /* 0x14f0000000077882 */ /* 0x000fe20000000000 */
[----:B------:R-:W-:Y:S01]  /*1afc0*/  UMOV UR10, URZ ;  /* 0x0000003f000a7c82 */ /* 0x000fe20008000000 */
[----:B------:R-:W-:-:S05]  /*1afd0*/  UMOV UR12, UR36 ;  /* 0x00000024000c7c82 */ /* 0x000fca0008000000 */
[----:B------:R3:W-:Y:S02]  /*1afe0*/  UTMALDG.4D [UR8], [UR4], desc[UR6] ;  /* 0x00000608040075b4 */ /* 0x0007e40008019000 */
[----:B---3--:R-:W-:-:S07]  /*1aff0*/  @P0 LOP3.LUT R16, R16, 0x2, RZ, 0xfc, !PT ;  /* 0x0000000210100812 */ /* 0x008fce00078efcff */
.L_x_6917:
[----:B------:R-:W-:Y:S05]  /*1b000*/  WARPSYNC.ALL ;  /* 0x0000000000007948 */ /* 0x000fea0003800000 */
[----:B------:R-:W-:Y:S01]  /*1b010*/  UIADD3 UR4, UR39, 0x1c400, URZ ;  /* 0x0001c40027047890 */ /* 0x000fe2000fffe03f */
[----:B------:R-:W-:Y:S03]  /*1b020*/  BAR.SYNC.DEFER_BLOCKING 0x8, 0x180 ;  /* 0x0206000000007b1d */ /* 0x000fe60000010000 */
[----:B------:R-:W-:-:S06]  /*1b030*/  ULOP3.LUT UP0, URZ, UR4, 0x3ff, URZ, 0xc0, !UPT ;  /* 0x000003ff043f7892 */ /* 0x000fcc000f80c03f */
[----:B------:R-:W-:-:S13]  /*1b040*/  PLOP3.LUT P0, PT, PT, PT, UP0, 0x80, 0x0 ;  /* 0x000000000000781c */ /* 0x000fda0003f0f008 */
[----:B------:R-:W-:Y:S05]  /*1b050*/  @!P0 BRA `(.L_x_6924) ;  /* 0x0000000000408947 */ /* 0x000fea0003800000 */
[----:B--2---:R-:W-:Y:S01]  /*1b060*/  MOV R2, 0x0 ;  /* 0x0000000000027802 */ /* 0x004fe20000000f00 */
        /* <DEDUP_REMOVED lines=8> */
[----:B0-----:R-:W-:Y:S02]  /*1b0f0*/  IMAD.U32 R10, RZ, RZ, UR4 ;  /* 0x00000004ff0a7e24 */ /* 0x001fe4000f8e00ff */
[----:B------:R-:W-:Y:S02]  /*1b100*/  IMAD.U32 R11, RZ, RZ, UR5 ;  /* 0x00000005ff0b7e24 */ /* 0x000fe4000f8e00ff */
[----:B------:R-:W-:Y:S02]  /*1b110*/  IMAD.MOV.U32 R8, RZ, RZ, 0x70 ;  /* 0x00000070ff087424 */ /* 0x000fe400078e00ff */
[----:B------:R-:W-:Y:S02]  /*1b120*/  IMAD.MOV.U32 R12, RZ, RZ, 0x1 ;  /* 0x00000001ff0c7424 */ /* 0x000fe400078e00ff */
[----:B------:R-:W-:-:S07]  /*1b130*/  IMAD.MOV.U32 R13, RZ, RZ, RZ ;  /* 0x000000ffff0d7224 */ /* 0x000fce00078e00ff */
[----:B------:R-:W-:-:S07]  /*1b140*/  LEPC R20, `(.L_x_6924) ;  /* 0x000000001014794e */ /* 0x000fce0000000000 */
[----:B--2---:R-:W-:Y:S05]  /*1b150*/  CALL.ABS.NOINC R2 ;  /* 0x0000000002007343 */ /* 0x004fea0003c00000 */
.L_x_6924:
[----:B------:R-:W3:Y:S01]  /*1b160*/  S2R R4, SR_CTAID.Z ;  /* 0x0000000000047919 */ /* 0x000ee20000002700 */
[----:B------:R-:W4:Y:S01]  /*1b170*/  LDC R8, c[0x0][0x448] ;  /* 0x00011200ff087b82 */ /* 0x000f220000000800 */
[----:B------:R-:W-:Y:S01]  /*1b180*/  USHF.R.S32.HI UR4, URZ, 0x1f, UR36 ;  /* 0x0000001f3f047899 */ /* 0x000fe20008011424 */
[----:B------:R-:W0:Y:S01]  /*1b190*/  S2R R11, SR_TID.X ;  /* 0x00000000000b7919 */ /* 0x000e220000002100 */
[----:B------:R-:W-:Y:S02]  /*1b1a0*/  ULDC.64 UR8, c[0x0][0x2d8] ;  /* 0x0000b60000087ab9 */ /* 0x000fe40000000a00 */
[----:B------:R-:W-:-:S03]  /*1b1b0*/  UIMAD UR6, UR4, UR8, URZ ;  /* 0x00000008040672a4 */ /* 0x000fc6000f8e023f */
[----:B--2---:R-:W2:Y:S01]  /*1b1c0*/  LDC.64 R2, c[0x0][0x2e0] ;  /* 0x0000b800ff027b82 */ /* 0x004ea20000000a00 */
[----:B------:R-:W-:Y:S02]  /*1b1d0*/  UIMAD.WIDE.U32 UR4, UR36, UR8, URZ ;  /* 0x00000008240472a5 */ /* 0x000fe4000f8e003f */
[----:B------:R-:W-:-:S04]  /*1b1e0*/  UIMAD UR6, UR36, UR9, UR6 ;  /* 0x00000009240672a4 */ /* 0x000fc8000f8e0206 */
[----:B------:R-:W-:Y:S01]  /*1b1f0*/  UIADD3 UR5, UR5, UR6, URZ ;  /* 0x0000000605057290 */ /* 0x000fe2000fffe03f */
[----:B----4-:R-:W-:Y:S02]  /*1b200*/  ISETP.NE.AND P0, PT, R8, 0x1, PT ;  /* 0x000000010800780c */ /* 0x010fe40003f05270 */
[----:B---3--:R-:W-:Y:S01]  /*1b210*/  SHF.R.S32.HI R5, RZ, 0x1f, R4 ;  /* 0x0000001fff057819 */ /* 0x008fe20000011404 */
[C---:B0-----:R-:W-:Y:S01]  /*1b220*/  IMAD.SHL.U32 R10, R11.reuse, 0x10, RZ ;  /* 0x000000100b0a7824 */ /* 0x041fe200078e00ff */
[----:B------:R-:W-:-:S03]  /*1b230*/  LOP3.LUT R9, R11, 0x7f, RZ, 0xc0, !PT ;  /* 0x0000007f0b097812 */ /* 0x000fc600078ec0ff */
[----:B--2---:R-:W-:-:S06]  /*1b240*/  IMAD R0, R5, R2, RZ ;  /* 0x0000000205007224 */ /* 0x004fcc00078e02ff */
[----:B-1----:R-:W0:Y:S01]  /*1b250*/  @P0 LDC R6, c[0x0][0x44c] ;  /* 0x00011300ff060b82 */ /* 0x002e220000000800 */
[----:B------:R-:W-:Y:S01]  /*1b260*/  SHF.R.U32.HI R11, RZ, 0x3, R11 ;  /* 0x00000003ff0b7819 */ /* 0x000fe2000001160b */
[----:B------:R-:W-:Y:S01]  /*1b270*/  IMAD R5, R4, R3, R0 ;  /* 0x0000000304057224 */ /* 0x000fe200078e0200 */
[----:B------:R-:W-:Y:S01]  /*1b280*/  LOP3.LUT R10, R10, 0x70, RZ, 0xc0, !PT ;  /* 0x000000700a0a7812 */ /* 0x000fe200078ec0ff */
[----:B------:R-:W-:Y:S01]  /*1b290*/  IMAD.WIDE.U32 R2, R4, R2, UR4 ;  /* 0x0000000404027e25 */ /* 0x000fe2000f8e0002 */
[----:B------:R-:W-:-:S03]  /*1b2a0*/  ULDC.64 UR4, c[0x0][0x2d0] ;  /* 0x0000b40000047ab9 */ /* 0x000fc60000000a00 */
[----:B------:R-:W1:Y:S01]  /*1b2b0*/  @P0 LDC R0, c[0x0][0x450] ;  /* 0x00011400ff000b82 */ /* 0x000e620000000800 */
[----:B------:R-:W-:Y:S01]  /*1b2c0*/  IMAD.IADD R3, R3, 0x1, R5 ;  /* 0x0000000103037824 */ /* 0x000fe200078e0205 */
[----:B------:R-:W-:-:S05]  /*1b2d0*/  LEA.HI R5, R9, R10, RZ, 0x1d ;  /* 0x0000000a09057211 */ /* 0x000fca00078fe8ff */
        /* <DEDUP_REMOVED lines=26> */
[----:B------:R-:W-:-:S04]  /*1b480*/  LOP3.LUT R2, R2, 0x70, R3, 0x78, !PT ;  /* 0x0000007002027812 */ /* 0x000fc800078e7803 */
[----:B------:R-:W-:Y:S01]  /*1b490*/  LOP3.LUT R5, R2, 0x400, R5, 0xf8, !PT ;  /* 0x0000040002057812 */ /* 0x000fe200078ef805 */
[----:B------:R-:W-:Y:S06]  /*1b4a0*/  BRA.DIV UR4, `(.L_x_6925) ;  /* 0x0000002a040c7947 */ /* 0x000fec000b800000 */
        /* <DEDUP_REMOVED lines=12> */
[----:B0-----:R-:W-:-:S05]  /*1b570*/  @!P1 IMAD.X R2, RZ, RZ, R2, P2 ;  /* 0x000000ffff029224 */ /* 0x001fca00010e0602 */
[----:B------:R-:W-:-:S04]  /*1b580*/  @!P1 LOP3.LUT R3, R3, R2, RZ, 0x3c, !PT ;  /* 0x0000000203039212 */ /* 0x000fc800078e3cff */
[----:B------:R-:W-:-:S04]  /*1b590*/  @!P1 LOP3.LUT R2, R3, R2, RZ, 0x3c, !PT ;  /* 0x0000000203029212 */ /* 0x000fc800078e3cff */
[----:B------:R-:W-:-:S05]  /*1b5a0*/  @!P1 LOP3.LUT R3, R3, R2, RZ, 0x3c, !PT ;  /* 0x0000000203039212 */ /* 0x000fca00078e3cff */
[----:B------:R0:W-:Y:S01]  /*1b5b0*/  @!P1 LDGSTS.E.BYPASS.LTC128B.128 [R8+0x1c400], desc[UR50][R2.64], !P0 ;  /* 0x1c40000002089fae */ /* 0x0001e2000c101d72 */
[----:B------:R-:W-:Y:S01]  /*1b5c0*/  ISETP.GE.AND P1, PT, R9, R6, PT ;  /* 0x000000060900720c */ /* 0x000fe20003f26270 */
[----:B------:R-:W-:Y:S02]  /*1b5d0*/  VIADD R9, R4, 0x20 ;  /* 0x0000002004097836 */ /* 0x000fe40000000000 */
[----:B0-----:R-:W0:Y:S10]  /*1b5e0*/  SHFL.IDX PT, R2, R7, 0x1, 0x181f ;  /* 0x00381f0007027f89 */ /* 0x001e3400000e0000 */
[----:B------:R-:W-:Y:S01]  /*1b5f0*/  @!P1 IADD3 R3, P2, R10, R14, RZ ;  /* 0x0000000e0a039210 */ /* 0x000fe20007f5e0ff */
[----:B------:R-:W-:Y:S01]  /*1b600*/  @!P1 VIADD R8, R5, UR39 ;  /* 0x0000002705089c36 */ /* 0x000fe20008000000 */
[----:B------:R-:W1:Y:S03]  /*1b610*/  SHFL.IDX PT, R14, R0, 0x2, 0x181f ;  /* 0x00581f00000e7f89 */ /* 0x000e6600000e0000 */
        /* <DEDUP_REMOVED lines=8> */
[----:B-1----:R-:W-:Y:S01]  /*1b6a0*/  @!P1 IADD3 R3, P2, R10, R14, RZ ;  /* 0x0000000e0a039210 */ /* 0x002fe20007f5e0ff */
        /* <DEDUP_REMOVED lines=34> */
[----:B------:R-:W-:Y:S03]  /*1b8d0*/  SHFL.IDX PT, R14, R0, 0x7, 0x181f ;  /* 0x00f81f00000e7f89 */ /* 0x000fe600000e0000 */
[----:B0-----:R-:W-:-:S05]  /*1b8e0*/  @!P1 IMAD.X R2, RZ, RZ, R2, P2 ;  /* 0x000000ffff029224 */ /* 0x001fca00010e0602 */
[----:B------:R-:W-:-:S04]  /*1b8f0*/  @!P1 LOP3.LUT R3, R3, R2, RZ, 0x3c, !PT ;  /* 0x0000000203039212 */ /* 0x000fc800078e3cff */
[----:B------:R-:W-:-:S04]  /*1b900*/  @!P1 LOP3.LUT R2, R3, R2, RZ, 0x3c, !PT ;  /* 0x0000000203029212 */ /* 0x000fc800078e3cff */
[----:B------:R-:W-:-:S05]  /*1b910*/  @!P1 LOP3.LUT R3, R3, R2, RZ, 0x3c, !PT ;  /* 0x0000000203039212 */ /* 0x000fca00078e3cff */
        /* <DEDUP_REMOVED lines=11> */
[----:B--2---:R0:W-:Y:S02]  /*1b9d0*/  @!P1 LDGSTS.E.BYPASS.LTC128B.128 [R8+0x1f400], desc[UR50][R2.64], !P0 ;  /* 0x1f40000002089fae */ /* 0x0041e4000c101d72 */
.L_x_6987:
[----:B0-----:R-:W-:Y:S02]  /*1b9e0*/  VIADD R3, R4, 0x70 ;  /* 0x0000007004037836 */ /* 0x001fe40000000000 */
        /* <DEDUP_REMOVED lines=13> */
[----:B------:R-:W-:Y:S01]  /*1bac0*/  NOP ;  /* 0x0000000000007918 */ /* 0x000fe20000000000 */
[----:B------:R-:W-:Y:S01]  /*1bad0*/  SYNCS.ARRIVE.TRANS64.A1T0 RZ, [UR39+0x2e800], RZ ;  /* 0x02e800ffffff79a7 */ /* 0x000fe20008100027 */
[----:B------:R-:W-:-:S05]  /*1bae0*/  VIADD R18, R18, 0xfffffffe ;  /* 0xfffffffe12127836 */ /* 0x000fca0000000000 */
[----:B------:R-:W-:Y:S01]  /*1baf0*/  ISETP.GE.AND P1, PT, R18, UR41, PT ;  /* 0x0000002912007c0c */ /* 0x000fe2000bf26270 */
[----:B------:R-:W1:Y:S02]  /*1bb00*/  SYNCS.PHASECHK.TRANS64.TRYWAIT P0, [UR39+0x2e820], R0 ;  /* 0x02e82000ff0075a7 */ /* 0x000e640008000167 */
[----:B01----:R-:W-:Y:S10]  /*1bb10*/  @!P0 BRA `(.L_x_6926) ;  /* 0x0000002c001c8947 */ /* 0x003ff40003800000 */
.L_x_6988:
[----:B0-----:R-:W-:-:S05]  /*1bb20*/  IMAD.MOV.U32 R0, RZ, RZ, 0x1 ;  /* 0x00000001ff007424 */ /* 0x001fca00078e00ff */
[----:B------:R0:W-:Y:S01]  /*1bb30*/  STL [R1], R0 ;  /* 0x0000000001007387 */ /* 0x0001e20000100800 */
[----:B------:R-:W-:Y:S05]  /*1bb40*/  @!P1 BRA `(.L_x_6927) ;  /* 0x0000001000149947 */ /* 0x000fea0003800000 */
[----:B------:R-:W1:Y:S01]  /*1bb50*/  S2R R3, SR_TID.X ;  /* 0x0000000000037919 */ /* 0x000e620000002100 */
[----:B0-----:R-:W-:Y:S02]  /*1bb60*/  IMAD.MOV.U32 R0, RZ, RZ, 0x1 ;  /* 0x00000001ff007424 */ /* 0x001fe400078e00ff */
[----:B------:R-:W-:Y:S01]  /*1bb70*/  IMAD.MOV.U32 R6, RZ, RZ, RZ ;  /* 0x000000ffff067224 */ /* 0x000fe200078e00ff */
[----:B-1----:R-:W-:Y:S01]  /*1bb80*/  LOP3.LUT P0, RZ, R3, 0x4, RZ, 0xc0, !PT ;  /* 0x0000000403ff7812 */ /* 0x002fe2000780c0ff */
[----:B------:R-:W-:-:S05]  /*1bb90*/  IMAD.MOV.U32 R3, RZ, RZ, 0x40 ;  /* 0x00000040ff037424 */ /* 0x000fca00078e00ff */
[----:B------:R-:W-:-:S05]  /*1bba0*/  SEL R3, R3, 0xffffffc0, !P0 ;  /* 0xffffffc003037807 */ /* 0x000fca0004000000 */
[----:B------:R-:W-:-:S07]  /*1bbb0*/  IMAD.IADD R2, R3, 0x1, R19 ;  /* 0x0000000103027824 */ /* 0x000fce00078e0213 */
.L_x_6944:
[----:B------:R-:W-:Y:S01]  /*1bbc0*/  VIADD R21, R6, 0x1 ;  /* 0x0000000106157836 */ /* 0x000fe20000000000 */
[----:B------:R-:W-:Y:S01]  /*1bbd0*/  LOP3.LUT P1, RZ, R16, 0x2, RZ, 0xc0, !PT ;  /* 0x0000000210ff7812 */ /* 0x000fe2000782c0ff */
[----:B------:R-:W-:Y:S03]  /*1bbe0*/  BSSY B0, `(.L_x_6928) ;  /* 0x0000066000007945 */ /* 0x000fe60003800000 */
[----:B------:R-:W-:-:S04]  /*1bbf0*/  ISETP.NE.AND P0, PT, R21, 0x2, PT ;  /* 0x000000021500780c */ /* 0x000fc80003f05270 */
[----:B------:R-:W-:Y:S02]  /*1bc00*/  SEL R3, RZ, 0x1, P0 ;  /* 0x00000001ff037807 */ /* 0x000fe40000000000 */
[----:B------:R-:W-:Y:S02]  /*1bc10*/  SEL R21, R21, RZ, P0 ;  /* 0x000000ff15157207 */ /* 0x000fe40000000000 */
[----:B-----5:R-:W-:-:S05]  /*1bc20*/  LOP3.LUT R9, R0, R3, RZ, 0x3c, !PT ;  /* 0x0000000300097212 */ /* 0x020fca00078e3cff */
[----:B------:R0:W-:Y:S01]  /*1bc30*/  STL [R1], R9 ;  /* 0x0000000901007387 */ /* 0x0001e20000100800 */
[----:B------:R-:W-:Y:S05]  /*1bc40*/  @!P1 BRA `(.L_x_6929) ;  /* 0x00000004007c9947 */ /* 0x000fea0003800000 */
        /* <DEDUP_REMOVED lines=23> */
.L_x_6930:
[----:B-1----:R-:W-:Y:S01]  /*1bdc0*/  LEA R4, R21, UR39, 0x3 ;  /* 0x0000002715047c11 */ /* 0x002fe2000f8e18ff */
[----:B------:R-:W1:Y:S01]  /*1bdd0*/  S2R R2, SR_TID.X ;  /* 0x0000000000027919 */ /* 0x000e620000002100 */
[----:B------:R-:W-:-:S04]  /*1bde0*/  SHF.L.U32 R3, R9, 0x1f, RZ ;  /* 0x0000001f09037819 */ /* 0x000fc800000006ff */
[----:B------:R-:W2:Y:S01]  /*1bdf0*/  SYNCS.PHASECHK.TRANS64.TRYWAIT P0, [R4+URZ+0x2e880], R3 ;  /* 0x02e88003040075a7 */ /* 0x000ea2000800017f */
[----:B-1----:R-:W-:-:S04]  /*1be00*/  LOP3.LUT R2, R2, 0x7f, RZ, 0xc0, !PT ;  /* 0x0000007f02027812 */ /* 0x002fc800078ec0ff */
[----:B------:R-:W-:Y:S01]  /*1be10*/  ISETP.NE.AND P1, PT, R2, RZ, PT ;  /* 0x000000ff0200720c */ /* 0x000fe20003f25270 */
[----:B--2---:R-:W-:-:S12]  /*1be20*/  @!P0 BRA `(.L_x_6931) ;  /* 0x0000002800708947 */ /* 0x004fd80003800000 */
.L_x_6989:
        /* <DEDUP_REMOVED lines=9> */
.L_x_6933:
[----:B------:R-:W-:Y:S05]  /*1bec0*/  BSYNC B1 ;  /* 0x0000000000017941 */ /* 0x000fea0003800000 */
.L_x_6932:
        /* <DEDUP_REMOVED lines=16> */
.L_x_6934:
[----:B------:R-:W-:-:S13]  /*1bfd0*/  @P0 ELECT P2, URZ, PT ;  /* 0x00000000003f082f */ /* 0x000fda0003840000 */
[----:B-----5:R-:W-:Y:S02]  /*1bfe0*/  @P2 R2UR UR37, R17 ;  /* 0x00000000112522ca */ /* 0x020fe400000e0000 */
[----:B------:R-:W-:-:S11]  /*1bff0*/  @P2 PLOP3.LUT P0, PT, P2, PT, PT, 0x8, 0x0 ;  /* 0x000000000000281c */ /* 0x000fd6000170e170 */
[----:B------:R2:W-:Y:S01]  /*1c000*/  UTMALDG.4D [UR32], [UR4], desc[UR6] ;  /* 0x00000620040075b4 */ /* 0x0005e20008019000 */
[----:B------:R-:W-:Y:S01]  /*1c010*/  PLOP3.LUT P2, PT, PT, PT, PT, 0x8, 0x0 ;  /* 0x000000000000781c */ /* 0x000fe20003f4e170 */
[----:B--2---:R-:W-:-:S12]  /*1c020*/  @P0 BRA.U.ANY `(.L_x_6934) ;  /* 0xfffffffd00e80947 */ /* 0x004fd8000393ffff */
[----:B------:R-:W2:Y:S02]  /*1c030*/  SYNCS.PHASECHK.TRANS64.TRYWAIT P0, [R4+URZ+0x2e840], R3 ;  /* 0x02e84003040075a7 */ /* 0x000ea4000800017f */
[----:B--2---:R-:W-:Y:S05]  /*1c040*/  @!P0 BRA `(.L_x_6935) ;  /* 0x0000002400fc8947 */ /* 0x004fea0003800000 */
.L_x_6990:
[----:B------:R-:W-:Y:S01]  /*1c050*/  BSSY B1, `(.L_x_6936) ;  /* 0x000000b000017945 */ /* 0x000fe20003800000 */
[----:B------:R-:W-:Y:S02]  /*1c060*/  IMAD.MOV.U32 R8, RZ, RZ, 0x0 ;  /* 0x00000000ff087424 */ /* 0x000fe400078e00ff */
[----:B0-----:R-:W-:Y:S01]  /*1c070*/  IMAD.MOV.U32 R9, RZ, RZ, 0x14f00000 ;  /* 0x14f00000ff097424 */ /* 0x001fe200078e00ff */
[----:B------:R-:W-:Y:S06]  /*1c080*/  @P1 BRA `(.L_x_6937) ;  /* 0x00000000001c1947 */ /* 0x000fec0003800000 */
[----:B------:R-:W0:Y:S01]  /*1c090*/  S2R R10, SR_TID.X ;  /* 0x00000000000a7919 */ /* 0x000e220000002100 */
[----:B-12---:R-:W-:-:S04]  /*1c0a0*/  IMAD.MOV.U32 R3, RZ, RZ, 0x7000 ;  /* 0x00007000ff037424 */ /* 0x006fc800078e00ff */
[----:B------:R3:W-:Y:S01]  /*1c0b0*/  SYNCS.ARRIVE.TRANS64 RZ, [R4+URZ+0x2e830], R3 ;  /* 0x02e8300304ff79a7 */ /* 0x0007e2000800003f */
[----:B0-----:R-:W-:-:S04]  /*1c0c0*/  LOP3.LUT R10, R10, 0x1f, RZ, 0xc0, !PT ;  /* 0x0000001f0a0a7812 */ /* 0x001fc800078ec0ff */
[----:B------:R-:W-:-:S13]  /*1c0d0*/  ISETP.NE.AND P0, PT, R10, RZ, PT ;  /* 0x000000ff0a00720c */ /* 0x000fda0003f05270 */
[----:B---3--:R-:W-:Y:S05]  /*1c0e0*/  @!P0 BRA `(.L_x_6937) ;  /* 0x0000000000048947 */ /* 0x008fea0003800000 */
[----:B------:R-:W-:Y:S01]  /*1c0f0*/  BPT.TRAP 0x1 ;  /* 0x000000040000795c */ /* 0x000fe20000300000 */
.L_x_6937:
[----:B------:R-:W-:Y:S05]  /*1c100*/  BSYNC B1 ;  /* 0x0000000000017941 */ /* 0x000fea0003800000 */
.L_x_6936:
        /* <DEDUP_REMOVED lines=12> */
.L_x_6938:
[----:B------:R-:W-:-:S13]  /*1c1d0*/  @P0 ELECT P1, URZ, PT ;  /* 0x00000000003f082f */ /* 0x000fda0003820000 */
[----:B------:R-:W-:Y:S01]  /*1c1e0*/  @P1 R2UR UR13, R17 ;  /* 0x00000000110d12ca */ /* 0x000fe200000e0000 */
[----:B------:R-:W-:Y:S01]  /*1c1f0*/  UMOV UR12, UR36 ;  /* 0x00000024000c7c82 */ /* 0x000fe20008000000 */
[----:B------:R-:W-:-:S11]  /*1c200*/  @P1 PLOP3.LUT P0, PT, P1, PT, PT, 0x8, 0x0 ;  /* 0x000000000000181c */ /* 0x000fd60000f0e170 */
[----:B------:R3:W-:Y:S01]  /*1c210*/  UTMALDG.4D [UR8], [UR4], desc[UR6] ;  /* 0x00000608040075b4 */ /* 0x0007e20008019000 */
[----:B------:R-:W-:Y:S01]  /*1c220*/  PLOP3.LUT P1, PT, PT, PT, PT, 0x8, 0x0 ;  /* 0x000000000000781c */ /* 0x000fe20003f2e170 */
[----:B---3--:R-:W-:-:S12]  /*1c230*/  @P0 BRA.U.ANY `(.L_x_6938) ;  /* 0xfffffffd00e40947 */ /* 0x008fd8000393ffff */
.L_x_6929:
[----:B------:R-:W-:Y:S05]  /*1c240*/  BSYNC B0 ;  /* 0x0000000000007941 */ /* 0x000fea0003800000 */
.L_x_6928:
[----:B------:R-:W-:-:S05]  /*1c250*/  IMAD.U32 R2, RZ, RZ, UR38 ;  /* 0x00000026ff027e24 */ /* 0x000fca000f8e00ff */
[----:B------:R-:W-:-:S04]  /*1c260*/  LOP3.LUT R2, R2, 0x1, RZ, 0xfc, !PT ;  /* 0x0000000102027812 */ /* 0x000fc800078efcff */
[----:B------:R-:W-:-:S13]  /*1c270*/  ISETP.NE.AND P0, PT, R2, 0x3, PT ;  /* 0x000000030200780c */ /* 0x000fda0003f05270 */
[----:B------:R-:W-:Y:S05]  /*1c280*/  @!P0 BRA `(.L_x_6939) ;  /* 0x0000000000048947 */ /* 0x000fea0003800000 */
[----:B------:R-:W-:Y:S01]  /*1c290*/  BPT.TRAP 0x1 ;  /* 0x000000040000795c */ /* 0x000fe20000300000 */
.L_x_6939:
        /* <DEDUP_REMOVED lines=8> */
.L_x_6991:
[----:B------:R-:W-:Y:S05]  /*1c320*/  @!P1 BRA `(.L_x_6941) ;  /* 0x0000000000049947 */ /* 0x000fea0003800000 */
[----:B------:R-:W-:Y:S01]  /*1c330*/  BPT.TRAP 0x1 ;  /* 0x000000040000795c */ /* 0x000fe20000300000 */
.L_x_6941:
[----:B------:R-:W-:Y:S01]  /*1c340*/  SHF.L.U32 R0, R0, 0x1f, RZ ;  /* 0x0000001f00007819 */ /* 0x000fe200000006ff */
[----:B-1----:R-:W-:-:S03]  /*1c350*/  IMAD R2, R6, 0x7000, RZ ;  /* 0x0000700006027824 */ /* 0x002fc600078e02ff */
[----:B------:R-:W1:Y:S02]  /*1c360*/  SYNCS.PHASECHK.TRANS64.TRYWAIT P0, [R20+URZ+0x2e860], R0 ;  /* 0x02e86000140075a7 */ /* 0x000e64000800017f */
[----:B-1----:R-:W-:Y:S05]  /*1c370*/  @!P0 BRA `(.L_x_6942) ;  /* 0x0000002400588947 */ /* 0x002fea0003800000 */
.L_x_6992:
[----:B------:R-:W1:Y:S01]  /*1c380*/  LDL R14, [R1+0xc] ;  /* 0x00000c00010e7983 */ /* 0x000e620000100800 */
[----:B------:R-:W-:Y:S01]  /*1c390*/  LOP3.LUT R12, R2, R19, RZ, 0xfc, !PT ;  /* 0x00000013020c7212 */ /* 0x000fe200078efcff */
[----:B------:R-:W-:Y:S05]  /*1c3a0*/  WARPSYNC.ALL ;  /* 0x0000000000007948 */ /* 0x000fea0003800000 */
[----:B------:R-:W2:Y:S01]  /*1c3b0*/  S2R R3, SR_TID.X ;  /* 0x0000000000037919 */ /* 0x000ea20000002100 */
[----:B------:R-:W-:Y:S01]  /*1c3c0*/  IMAD.U32 R13, RZ, RZ, UR39 ;  /* 0x00000027ff0d7e24 */ /* 0x000fe2000f8e00ff */
[----:B------:R-:W3:Y:S03]  /*1c3d0*/  LDSM.16.MT88.4 R4, [R12+UR39+0xe400] ;  /* 0x00e400270c04783b */ /* 0x000ee60008004200 */
[----:B------:R-:W-:Y:S01]  /*1c3e0*/  VIADD R13, R13, 0x400 ;  /* 0x000004000d0d7836 */ /* 0x000fe20000000000 */
[----:B--2---:R-:W-:Y:S01]  /*1c3f0*/  LOP3.LUT P0, RZ, R3, 0x4, RZ, 0xc0, !PT ;  /* 0x0000000403ff7812 */ /* 0x004fe2000780c0ff */
[----:B------:R-:W-:-:S05]  /*1c400*/  IMAD.MOV.U32 R3, RZ, RZ, 0x40 ;  /* 0x00000040ff037424 */ /* 0x000fca00078e00ff */
[----:B------:R-:W-:-:S05]  /*1c410*/  SEL R3, R3, 0xffffffc0, !P0 ;  /* 0xffffffc003037807 */ /* 0x000fca0004000000 */
[----:B------:R-:W-:Y:S01]  /*1c420*/  IMAD.IADD R3, R3, 0x1, R19 ;  /* 0x0000000103037824 */ /* 0x000fe200078e0213 */
[C-C-:B---3--:R-:W-:Y:S02]  /*1c430*/  PRMT R8, R4.reuse, 0x6420, R5.reuse ;  /* 0x0000642004087816 */ /* 0x148fe40000000005 */
[----:B0-----:R-:W-:Y:S02]  /*1c440*/  PRMT R9, R4, 0x7531, R5 ;  /* 0x0000753104097816 */ /* 0x001fe40000000005 */
[----:B------:R-:W-:Y:S02]  /*1c450*/  IADD3 R3, R3, UR39, R2 ;  /* 0x0000002703037c10 */ /* 0x000fe4000fffe002 */
[C-C-:B------:R-:W-:Y:S02]  /*1c460*/  PRMT R10, R6.reuse, 0x6420, R7.reuse ;  /* 0x00006420060a7816 */ /* 0x140fe40000000007 */
[----:B------:R-:W-:Y:S02]  /*1c470*/  PRMT R11, R6, 0x7531, R7 ;  /* 0x00007531060b7816 */ /* 0x000fe40000000007 */
[----:B------:R-:W0:Y:S01]  /*1c480*/  LDSM.16.MT88.4 R4, [R3+0xe400] ;  /* 0x00e400000304783b */ /* 0x000e220000004200 */
[----:B-1----:R-:W-:-:S05]  /*1c490*/  IADD3 R0, R13, R2, R14 ;  /* 0x000000020d007210 */ /* 0x002fca0007ffe00e */
[----:B------:R0:W-:Y:S02]  /*1c4a0*/  STSM.16.M88.4 [R0], R8 ;  /* 0x0000000800007844 */ /* 0x0001e40000000200 */
[C-C-:B0-----:R-:W-:Y:S02]  /*1c4b0*/  PRMT R8, R4.reuse, 0x6420, R5.reuse ;  /* 0x0000642004087816 */ /* 0x141fe40000000005 */
        /* <DEDUP_REMOVED lines=96> */
.L_x_6943:
[----:B-1----:R-:W1:Y:S01]  /*1cac0*/  S2R R0, SR_TID.X ;  /* 0x0000000000007919 */ /* 0x002e620000002100 */
[----:B0-----:R0:W-:Y:S01]  /*1cad0*/  SYNCS.ARRIVE.TRANS64.A1T0 RZ, [R20+URZ+0x2e850], RZ ;  /* 0x02e850ff14ff79a7 */ /* 0x0011e2000810003f */
[----:B------:R-:W-:Y:S01]  /*1cae0*/  IMAD.MOV.U32 R6, RZ, RZ, R21 ;  /* 0x000000ffff067224 */ /* 0x000fe200078e0015 */
[----:B-1----:R-:W-:Y:S01]  /*1caf0*/  LOP3.LUT R0, R0, 0x7f, RZ, 0xc0, !PT ;  /* 0x0000007f00007812 */ /* 0x002fe200078ec0ff */
[----:B------:R-:W-:Y:S03]  /*1cb00*/  BAR.SYNC.DEFER_BLOCKING 0x2, 0x80 ;  /* 0x0082000000007b1d */ /* 0x000fe60000010000 */
[----:B------:R-:W-:-:S03]  /*1cb10*/  ISETP.NE.AND P0, PT, R0, RZ, PT ;  /* 0x000000ff0000720c */ /* 0x000fc60003f05270 */
[----:B------:R1:W5:Y:S10]  /*1cb20*/  LDL R0, [R1] ;  /* 0x0000000001007983 */ /* 0x0003740000100800 */
[----:B0-----:R-:W-:-:S05]  /*1cb30*/  @!P0 VIADD R20, R20, 0x2e880 ;  /* 0x0002e88014148836 */ /* 0x001fca0000000000 */
[----:B------:R-:W-:-:S04]  /*1cb40*/  @!P0 PRMT R20, RZ, 0x654, R20 ;  /* 0x00000654ff148816 */ /* 0x000fc80000000014 */
[----:B------:R1:W-:Y:S01]  /*1cb50*/  @!P0 SYNCS.ARRIVE.TRANS64.RED.A1T0 RZ, [R20+URZ], RZ ;  /* 0x000000ff14ff89a7 */ /* 0x0003e2000810043f */
[C---:B------:R-:W-:Y:S01]  /*1cb60*/  ISETP.GT.AND P0, PT, R18.reuse, UR41, PT ;  /* 0x0000002912007c0c */ /* 0x040fe2000bf04270 */
[----:B------:R-:W-:-:S12]  /*1cb70*/  VIADD R18, R18, 0xffffffff ;  /* 0xffffffff12127836 */ /* 0x000fd80000000000 */
[----:B-1----:R-:W-:Y:S05]  /*1cb80*/  @P0 BRA `(.L_x_6944) ;  /* 0xfffffff0000c0947 */ /* 0x002fea000383ffff */
[----:B------:R-:W-:Y:S05]  /*1cb90*/  BRA `(.L_x_6945) ;  /* 0x0000000000047947 */ /* 0x000fea0003800000 */
.L_x_6927:
[----:B------:R-:W-:-:S07]  /*1cba0*/  IMAD.MOV.U32 R21, RZ, RZ, RZ ;  /* 0x000000ffff157224 */ /* 0x000fce00078e00ff */
.L_x_6945:
[----:B------:R-:W-:-:S04]  /*1cbb0*/  ULOP3.LUT UR4, UR38, 0x1, URZ, 0xfc, !UPT ;  /* 0x0000000126047892 */ /* 0x000fc8000f8efc3f */
[----:B------:R-:W-:-:S06]  /*1cbc0*/  UISETP.NE.AND UP0, UPT, UR4, 0x3, UPT ;  /* 0x000000030400788c */ /* 0x000fcc000bf05270 */
[----:B------:R-:W-:-:S13]  /*1cbd0*/  PLOP3.LUT P0, PT, PT, PT, UP0, 0x80, 0x0 ;  /* 0x000000000000781c */ /* 0x000fda0003f0f008 */
[----:B------:R-:W-:Y:S05]  /*1cbe0*/  @!P0 BRA `(.L_x_6946) ;  /* 0x0000000000048947 */ /* 0x000fea0003800000 */
[----:B------:R-:W-:Y:S01]  /*1cbf0*/  BPT.TRAP 0x1 ;  /* 0x000000040000795c */ /* 0x000fe20000300000 */
.L_x_6946:
[----:B0----5:R-:W2:Y:S01]  /*1cc00*/  LDL R0, [R1] ;  /* 0x0000000001007983 */ /* 0x021ea20000100800 */
[----:B------:R-:W-:Y:S01]  /*1cc10*/  LEA R20, R21, UR39, 0x3 ;  /* 0x0000002715147c11 */ /* 0x000fe2000f8e18ff */
[----:B------:R-:W-:Y:S01]  /*1cc20*/  BSSY B0, `(.L_x_6947) ;  /* 0x0000005000007945 */ /* 0x000fe20003800000 */
[----:B--2---:R-:W-:-:S04]  /*1cc30*/  LOP3.LUT R3, R0, 0x1, RZ, 0x3c, !PT ;  /* 0x0000000100037812 */ /* 0x004fc800078e3cff */
[----:B------:R-:W-:-:S04]  /*1cc40*/  SHF.L.U32 R3, R3, 0x1f, RZ ;  /* 0x0000001f03037819 */ /* 0x000fc800000006ff */
[----:B------:R-:W0:Y:S02]  /*1cc50*/  SYNCS.PHASECHK.TRANS64.TRYWAIT P0, [R20+URZ+0x2e870], R3 ;  /* 0x02e87003140075a7 */ /* 0x000e24000800017f */
[----:B0-----:R-:W-:Y:S05]  /*1cc60*/  @!P0 BRA `(.L_x_6948) ;  /* 0x0000001c00308947 */ /* 0x001fea0003800000 */
.L_x_6993:
[----:B------:R-:W-:Y:S05]  /*1cc70*/  BSYNC B0 ;  /* 0x0000000000007941 */ /* 0x000fea0003800000 */
.L_x_6947:
[----:B------:R-:W-:-:S06]  /*1cc80*/  ULOP3.LUT UR4, UR38, 0x2, URZ, 0xfc, !UPT ;  /* 0x0000000226047892 */ /* 0x000fcc000f8efc3f */
[----:B------:R-:W-:-:S05]  /*1cc90*/  IMAD.U32 R0, RZ, RZ, UR4 ;  /* 0x00000004ff007e24 */ /* 0x000fca000f8e00ff */
[----:B------:R-:W-:-:S13]  /*1cca0*/  ISETP.NE.AND P1, PT, R0, 0x3, PT ;  /* 0x000000030000780c */ /* 0x000fda0003f25270 */
[----:B------:R-:W-:Y:S05]  /*1ccb0*/  @!P1 BRA `(.L_x_6949) ;  /* 0x0000000000049947 */ /* 0x000fea0003800000 */
[----:B------:R-:W-:Y:S01]  /*1ccc0*/  BPT.TRAP 0x1 ;  /* 0x000000040000795c */ /* 0x000fe20000300000 */
.L_x_6949:
[----:B------:R-:W0:Y:S02]  /*1ccd0*/  LDL R0, [R1] ;  /* 0x0000000001007983 */ /* 0x000e240000100800 */
[----:B0-----:R-:W-:Y:S01]  /*1cce0*/  SHF.L.U32 R3, R0, 0x1f, RZ ;  /* 0x0000001f00037819 */ /* 0x001fe200000006ff */
[----:B------:R-:W-:-:S03]  /*1ccf0*/  IMAD R0, R21, 0x7000, RZ ;  /* 0x0000700015007824 */ /* 0x000fc600078e02ff */
[----:B------:R-:W0:Y:S02]  /*1cd00*/  SYNCS.PHASECHK.TRANS64.TRYWAIT P0, [R20+URZ+0x2e860], R3 ;  /* 0x02e86003140075a7 */ /* 0x000e24000800017f */
[----:B------:R-:W-:Y:S01]  /*1cd10*/  LOP3.LUT R2, R0, R19, RZ, 0xfc, !PT ;  /* 0x0000001300027212 */ /* 0x000fe200078efcff */
[----:B0-----:R-:W-:Y:S06]  /*1cd20*/  @!P0 BRA `(.L_x_6950) ;  /* 0x0000001c00148947 */ /* 0x001fec0003800000 */
.L_x_6994:
[----:B------:R-:W2:Y:S01]  /*1cd30*/  LDL.LU R12, [R1+0xc] ;  /* 0x00000c00010c7983 */ /* 0x000ea20000300800 */
[----:B------:R-:W1:Y:S01]  /*1cd40*/  S2R R4, SR_TID.X ;  /* 0x0000000000047919 */ /* 0x000e620000002100 */
[----:B0-----:R-:W-:Y:S01]  /*1cd50*/  VIADD R3, R2, UR39 ;  /* 0x0000002702037c36 */ /* 0x001fe20008000000 */
[----:B------:R-:W-:Y:S05]  /*1cd60*/  WARPSYNC.ALL ;  /* 0x0000000000007948 */ /* 0x000fea0003800000 */
[----:B------:R-:W0:Y:S01]  /*1cd70*/  LDSM.16.MT88.4 R8, [R2+UR39+0xe400] ;  /* 0x00e400270208783b */ /* 0x000e220008004200 */
[----:B-1----:R-:W-:Y:S01]  /*1cd80*/  LOP3.LUT P0, RZ, R4, 0x4, RZ, 0xc0, !PT ;  /* 0x0000000404ff7812 */ /* 0x002fe2000780c0ff */
[----:B------:R-:W-:-:S05]  /*1cd90*/  IMAD.MOV.U32 R4, RZ, RZ, 0x40 ;  /* 0x00000040ff047424 */ /* 0x000fca00078e00ff */
[----:B------:R-:W-:-:S05]  /*1cda0*/  SEL R4, R4, 0xffffffc0, !P0 ;  /* 0xffffffc004047807 */ /* 0x000fca0004000000 */
[----:B------:R-:W-:-:S05]  /*1cdb0*/  IMAD.IADD R3, R4, 0x1, R3 ;  /* 0x0000000104037824 */ /* 0x000fca00078e0203 */
[----:B------:R-:W1:Y:S01]  /*1cdc0*/  LDSM.16.MT88.4 R4, [R3+0xe400] ;  /* 0x00e400000304783b */ /* 0x000e620000004200 */
[----:B0-----:R-:W-:Y:S02]  /*1cdd0*/  PRMT R13, R8, 0x7531, R9 ;  /* 0x00007531080d7816 */ /* 0x001fe40000000009 */
[C-C-:B------:R-:W-:Y:S02]  /*1cde0*/  PRMT R14, R10.reuse, 0x6420, R11.reuse ;  /* 0x000064200a0e7816 */ /* 0x140fe4000000000b */
[----:B------:R-:W-:Y:S02]  /*1cdf0*/  PRMT R15, R10, 0x7531, R11 ;  /* 0x000075310a0f7816 */ /* 0x000fe4000000000b */
[C-C-:B-1----:R-:W-:Y:S02]  /*1ce00*/  PRMT R10, R6.reuse, 0x6420, R7.reuse ;  /* 0x00006420060a7816 */ /* 0x142fe40000000007 */
[----:B------:R-:W-:Y:S02]  /*1ce10*/  PRMT R11, R6, 0x7531, R7 ;  /* 0x00007531060b7816 */ /* 0x000fe40000000007 */
[----:B--2---:R-:W-:-:S02]  /*1ce20*/  IADD3 R0, R0, UR39, R12 ;  /* 0x0000002700007c10 */ /* 0x004fc4000fffe00c */
[----:B------:R-:W-:Y:S02]  /*1ce30*/  PRMT R12, R8, 0x6420, R9 ;  /* 0x00006420080c7816 */ /* 0x000fe40000000009 */
[C-C-:B------:R-:W-:Y:S02]  /*1ce40*/  PRMT R8, R4.reuse, 0x6420, R5.reuse ;  /* 0x0000642004087816 */ /* 0x140fe40000000005 */
[----:B------:R-:W-:Y:S01]  /*1ce50*/  PRMT R9, R4, 0x7531, R5 ;  /* 0x0000753104097816 */ /* 0x000fe20000000005 */
[----:B------:R-:W-:Y:S04]  /*1ce60*/  STSM.16.M88.4 [R0+0x400], R12 ;  /* 0x0004000c00007844 */ /* 0x000fe80000000200 */
[----:B------:R-:W-:Y:S04]  /*1ce70*/  STSM.16.M88.4 [R0+0xc00], R8 ;  /* 0x000c000800007844 */ /* 0x000fe80000000200 */
[----:B------:R-:W0:Y:S04]  /*1ce80*/  LDSM.16.MT88.4 R8, [R2+UR39+0xf400] ;  /* 0x00f400270208783b */ /* 0x000e280008004200 */
[----:B------:R-:W1:Y:S01]  /*1ce90*/  LDSM.16.MT88.4 R4, [R3+0xf400] ;  /* 0x00f400000304783b */ /* 0x000e620000004200 */
[----:B0-----:R-:W-:-:S02]  /*1cea0*/  PRMT R16, R8, 0x6420, R9 ;  /* 0x0000642008107816 */ /* 0x001fc40000000009 */
[----:B------:R-:W-:Y:S02]  /*1ceb0*/  PRMT R17, R8, 0x7531, R9 ;  /* 0x0000753108117816 */ /* 0x000fe40000000009 */
[C-C-:B------:R-:W-:Y:S02]  /*1cec0*/  PRMT R18, R10.reuse, 0x6420, R11.reuse ;  /* 0x000064200a127816 */ /* 0x140fe4000000000b */
[----:B------:R-:W-:Y:S02]  /*1ced0*/  PRMT R19, R10, 0x7531, R11 ;  /* 0x000075310a137816 */ /* 0x000fe4000000000b */
[C-C-:B-1----:R-:W-:Y:S02]  /*1cee0*/  PRMT R12, R4.reuse, 0x6420, R5.reuse ;  /* 0x00006420040c7816 */ /* 0x142fe40000000005 */
[----:B------:R-:W-:Y:S02]  /*1cef0*/  PRMT R13, R4, 0x7531, R5 ;  /* 0x00007531040d7816 */ /* 0x000fe40000000005 */
[----:B------:R-:W-:-:S02]  /*1cf00*/  PRMT R14, R6, 0x6420, R7 ;  /* 0x00006420060e7816 */ /* 0x000fc40000000007 */
        /* <DEDUP_REMOVED lines=71> */
.L_x_6951:
[----:B------:R-:W2:Y:S01]  /*1d380*/  LDL.LU R3, [R1] ;  /* 0x0000000001037983 */ /* 0x000ea20000300800 */
[----:B-1----:R-:W-:Y:S01]  /*1d390*/  SYNCS.ARRIVE.TRANS64.A1T0 RZ, [R20+URZ+0x2e850], RZ ;  /* 0x02e850ff14ff79a7 */ /* 0x002fe2000810003f */
[----:B0-----:R-:W0:Y:S02]  /*1d3a0*/  S2R R0, SR_TID.X ;  /* 0x0000000000007919 */ /* 0x001e240000002100 */
        /* <DEDUP_REMOVED lines=10> */
[----:B--2---:R-:W-:Y:S01]  /*1d450*/  LOP3.LUT R2, R3, R2, RZ, 0x3c, !PT ;  /* 0x0000000203027212 */ /* 0x004fe200078e3cff */
[----:B------:R-:W-:-:S07]  /*1d460*/  IMAD.MOV.U32 R3, RZ, RZ, RZ ;  /* 0x000000ffff037224 */ /* 0x000fce00078e00ff */
.L_x_6904:
[----:B------:R-:W0:Y:S01]  /*1d470*/  S2R R5, SR_CgaCtaId ;  /* 0x0000000000057919 */ /* 0x000e220000008800 */
[----:B------:R-:W-:Y:S02]  /*1d480*/  MOV R4, 0x400 ;  /* 0x0000040000047802 */ /* 0x000fe40000000f00 */
[----:B------:R-:W-:Y:S02]  /*1d490*/  SHF.L.U32 R3, R3, 0x1f, RZ ;  /* 0x0000001f03037819 */ /* 0x000fe400000006ff */
[----:B0-----:R-:W-:-:S04]  /*1d4a0*/  LEA R6, R5, R4, 0x18 ;  /* 0x0000000405067211 */ /* 0x001fc800078ec0ff */
[----:B------:R-:W0:Y:S02]  /*1d4b0*/  SYNCS.PHASECHK.TRANS64.TRYWAIT P0, [R6+URZ+0x2e820], R3 ;  /* 0x02e82003060075a7 */ /* 0x000e24000800017f */
[----:B0-----:R-:W-:Y:S05]  /*1d4c0*/  @!P0 BRA `(.L_x_6952) ;  /* 0x0000001400408947 */ /* 0x001fea0003800000 */
.L_x_6995:
        /* <DEDUP_REMOVED lines=13> */
.L_x_6953:
[----:B------:R-:W-:Y:S01]  /*1d5a0*/  VIADD R8, R6, 0x2e840 ;  /* 0x0002e84006087836 */ /* 0x000fe20000000000 */
        /* <DEDUP_REMOVED lines=11> */
.L_x_6996:
[----:B------:R-:W1:Y:S02]  /*1d660*/  SYNCS.PHASECHK.TRANS64.TRYWAIT P1, [R5+URZ], R2 ;  /* 0x00000002050075a7 */ /* 0x000e64000802017f */
[----:B-1----:R-:W-:Y:S05]  /*1d670*/  @!P1 BRA `(.L_x_6955) ;  /* 0x0000001000fc9947 */ /* 0x002fea0003800000 */
.L_x_6997:
[----:B------:R-:W-:Y:S05]  /*1d680*/  @!P0 BRA `(.L_x_6956) ;  /* 0x0000000000048947 */ /* 0x000fea0003800000 */
[----:B------:R-:W-:Y:S01]  /*1d690*/  BPT.TRAP 0x1 ;  /* 0x000000040000795c */ /* 0x000fe20000300000 */
.L_x_6956:
[----:B-1----:R-:W-:-:S04]  /*1d6a0*/  IMAD R5, R0, 0x8, R6 ;  /* 0x0000000800057824 */ /* 0x002fc800078e0206 */
[----:B------:R-:W1:Y:S02]  /*1d6b0*/  SYNCS.PHASECHK.TRANS64.TRYWAIT P1, [R5+URZ+0x2e860], R4 ;  /* 0x02e86004050075a7 */ /* 0x000e64000802017f */
[----:B-1----:R-:W-:Y:S05]  /*1d6c0*/  @!P1 BRA `(.L_x_6957) ;  /* 0x0000001000fc9947 */ /* 0x002fea0003800000 */
.L_x_6998:
[----:B------:R-:W-:Y:S05]  /*1d6d0*/  @!P0 BRA `(.L_x_6958) ;  /* 0x0000000000048947 */ /* 0x000fea0003800000 */
[----:B------:R-:W-:Y:S01]  /*1d6e0*/  BPT.TRAP 0x1 ;  /* 0x000000040000795c */ /* 0x000fe20000300000 */
.L_x_6958:
[----:B------:R-:W-:-:S04]  /*1d6f0*/  IMAD R3, R3, 0x8, R6 ;  /* 0x0000000803037824 */ /* 0x000fc800078e0206 */
[----:B------:R-:W2:Y:S02]  /*1d700*/  SYNCS.PHASECHK.TRANS64.TRYWAIT P1, [R3+URZ+0x2e860], R2 ;  /* 0x02e86002030075a7 */ /* 0x000ea4000802017f */
[----:B--2---:R-:W-:Y:S05]  /*1d710*/  @!P1 BRA `(.L_x_6959) ;  /* 0x0000001000fc9947 */ /* 0x004fea0003800000 */
.L_x_6999:
[----:B------:R-:W-:Y:S05]  /*1d720*/  @!P0 BRA `(.L_x_6960) ;  /* 0x0000000000048947 */ /* 0x000fea0003800000 */
[----:B------:R-:W-:Y:S01]  /*1d730*/  BPT.TRAP 0x1 ;  /* 0x000000040000795c */ /* 0x000fe20000300000 */
.L_x_6960:
[----:B------:R-:W3:Y:S02]  /*1d740*/  SYNCS.PHASECHK.TRANS64.TRYWAIT P0, [R5+URZ+0x2e880], R4 ;  /* 0x02e88004050075a7 */ /* 0x000ee4000800017f */
[----:B---3--:R-:W-:Y:S05]  /*1d750*/  @!P0 BRA `(.L_x_6961) ;  /* 0x0000001400008947 */ /* 0x008fea0003800000 */
.L_x_6962:
[----:B----4-:R4:W0:Y:S02]  /*1d760*/  SYNCS.PHASECHK.TRANS64.TRYWAIT P0, [R3+URZ+0x2e880], R2 ;  /* 0x02e88002030075a7 */ /* 0x010824000800017f */
[----:B0-----:R-:W-:Y:S05]  /*1d770*/  @!P0 NANOSLEEP.SYNCS 0x989680 ;  /* 0x009896800000895d */ /* 0x001fea0003900000 */
[----:B------:R-:W0:Y:S02]  /*1d780*/  @!P0 SYNCS.PHASECHK.TRANS64 P0, [R3+URZ+0x2e880], R2 ;  /* 0x02e88002030085a7 */ /* 0x000e24000800007f */
[----:B0-----:R-:W-:Y:S05]  /*1d790*/  @!P0 BRA `(.L_x_6962) ;  /* 0xfffffffc00f08947 */ /* 0x001fea000383ffff */
.L_x_6816:
[----:B------:R-:W-:Y:S05]  /*1d7a0*/  BSYNC B6 ;  /* 0x0000000000067941 */ /* 0x000fea0003800000 */
.L_x_6813:
[----:B------:R-:W-:Y:S05]  /*1d7b0*/  EXIT ;  /* 0x000000000000794d */ /* 0x000fea0003800000 */
.L_x_6826:
[----:B0-----:R-:W-:-:S04]  /*1d7c0*/  IMAD.U32 R3, RZ, RZ, UR40 ;  /* 0x00000028ff037e24 */ /* 0x001fc8000f8e00ff */
[----:B------:R0:W1:Y:S03]  /*1d7d0*/  SYNCS.PHASECHK.TRANS64.TRYWAIT P0, [R3+URZ+0x2e800], R0 ;  /* 0x02e80000030075a7 */ /* 0x000066000800017f */
[----:B-1----:R-:W-:Y:S05]  /*1d7e0*/  @!P0 NANOSLEEP.SYNCS 0x989680 ;  /* 0x009896800000895d */ /* 0x002fea0003900000 */
[----:B------:R-:W1:Y:S02]  /*1d7f0*/  @!P0 SYNCS.PHASECHK.TRANS64 P0, [R3+URZ+0x2e800], R0 ;  /* 0x02e80000030085a7 */ /* 0x000e64000800007f */
[----:B-1----:R-:W-:Y:S05]  /*1d800*/  @!P0 BRA `(.L_x_6826) ;  /* 0xfffffffc00ec8947 */ /* 0x002fea000383ffff */
[----:B------:R-:W-:Y:S05]  /*1d810*/  BRA `(.L_x_6963) ;  /* 0xfffffe4000b47947 */ /* 0x000fea000383ffff */
.L_x_6830:
[----:B--2---:R-:W-:-:S04]  /*1d820*/  IMAD.U32 R5, RZ, RZ, UR40 ;  /* 0x00000028ff057e24 */ /* 0x004fc8000f8e00ff */
[----:B------:R2:W3:Y:S03]  /*1d830*/  SYNCS.PHASECHK.TRANS64.TRYWAIT P2, [R5+URZ+0x2e830], R0 ;  /* 0x02e83000050075a7 */ /* 0x0004e6000804017f */
[----:B---3--:R-:W-:Y:S05]  /*1d840*/  @!P2 NANOSLEEP.SYNCS 0x989680 ;  /* 0x009896800000a95d */ /* 0x008fea0003900000 */
[----:B------:R-:W3:Y:S02]  /*1d850*/  @!P2 SYNCS.PHASECHK.TRANS64 P2, [R5+URZ+0x2e830], R0 ;  /* 0x02e830000500a5a7 */ /* 0x000ee4000804007f */
[----:B---3--:R-:W-:Y:S05]  /*1d860*/  @!P2 BRA `(.L_x_6830) ;  /* 0xfffffffc00eca947 */ /* 0x008fea000383ffff */
[----:B------:R-:W-:Y:S05]  /*1d870*/  BRA `(.L_x_6829) ;  /* 0xfffffe4000dc7947 */ /* 0x000fea000383ffff */
.L_x_6846:
[----:B-1----:R-:W-:-:S04]  /*1d880*/  IMAD.U32 R12, RZ, RZ, UR6 ;  /* 0x00000006ff0c7e24 */ /* 0x002fc8000f8e00ff */
[----:B------:R1:W2:Y:S03]  /*1d890*/  SYNCS.PHASECHK.TRANS64.TRYWAIT P2, [R12+URZ+0x2e830], R11 ;  /* 0x02e8300b0c0075a7 */ /* 0x0002a6000804017f */
[----:B--2---:R-:W-:Y:S05]  /*1d8a0*/  @!P2 NANOSLEEP.SYNCS 0x989680 ;  /* 0x009896800000a95d */ /* 0x004fea0003900000 */
[----:B------:R-:W2:Y:S02]  /*1d8b0*/  @!P2 SYNCS.PHASECHK.TRANS64 P2, [R12+URZ+0x2e830], R11 ;  /* 0x02e8300b0c00a5a7 */ /* 0x000ea4000804007f */
[----:B--2---:R-:W-:Y:S05]  /*1d8c0*/  @!P2 BRA `(.L_x_6846) ;  /* 0xfffffffc00eca947 */ /* 0x004fea000383ffff */
[----:B------:R-:W-:Y:S05]  /*1d8d0*/  BRA `(.L_x_6843) ;  /* 0xfffffe9c003c7947 */ /* 0x000fea000383ffff */
.L_x_6850:
[----:B-1----:R-:W-:-:S04]  /*1d8e0*/  IMAD.U32 R12, RZ, RZ, UR6 ;  /* 0x00000006ff0c7e24 */ /* 0x002fc8000f8e00ff */
[----:B------:R1:W2:Y:S03]  /*1d8f0*/  SYNCS.PHASECHK.TRANS64.TRYWAIT P2, [R12+URZ+0x2e850], R11 ;  /* 0x02e8500b0c0075a7 */ /* 0x0002a6000804017f */
[----:B--2---:R-:W-:Y:S05]  /*1d900*/  @!P2 NANOSLEEP.SYNCS 0x989680 ;  /* 0x009896800000a95d */ /* 0x004fea0003900000 */
[----:B------:R-:W2:Y:S02]  /*1d910*/  @!P2 SYNCS.PHASECHK.TRANS64 P2, [R12+URZ+0x2e850], R11 ;  /* 0x02e8500b0c00a5a7 */ /* 0x000ea4000804007f */
[----:B--2---:R-:W-:Y:S05]  /*1d920*/  @!P2 BRA `(.L_x_6850) ;  /* 0xfffffffc00eca947 */ /* 0x004fea000383ffff */
[----:B------:R-:W-:Y:S05]  /*1d930*/  BRA `(.L_x_6847) ;  /* 0xfffffea800387947 */ /* 0x000fea000383ffff */
.L_x_6868:
[----:B-1----:R-:W-:-:S04]  /*1d940*/  IMAD.U32 R5, RZ, RZ, UR6 ;  /* 0x00000006ff057e24 */ /* 0x002fc8000f8e00ff */
[----:B------:R1:W2:Y:S03]  /*1d950*/  SYNCS.PHASECHK.TRANS64.TRYWAIT P2, [R5+URZ+0x2e830], R4 ;  /* 0x02e83004050075a7 */ /* 0x0002a6000804017f */
[----:B--2---:R-:W-:Y:S05]  /*1d960*/  @!P2 NANOSLEEP.SYNCS 0x989680 ;  /* 0x009896800000a95d */ /* 0x004fea0003900000 */
[----:B------:R-:W2:Y:S02]  /*1d970*/  @!P2 SYNCS.PHASECHK.TRANS64 P2, [R5+URZ+0x2e830], R4 ;  /* 0x02e830040500a5a7 */ /* 0x000ea4000804007f */
[----:B--2---:R-:W-:Y:S05]  /*1d980*/  @!P2 BRA `(.L_x_6868) ;  /* 0xfffffffc00eca947 */ /* 0x004fea000383ffff */
[----:B------:R-:W-:Y:S05]  /*1d990*/  BRA `(.L_x_6865) ;  /* 0xfffffefc000c7947 */ /* 0x000fea000383ffff */
.L_x_6872:
[----:B-1----:R-:W-:-:S04]  /*1d9a0*/  IMAD.U32 R5, RZ, RZ, UR6 ;  /* 0x00000006ff057e24 */ /* 0x002fc8000f8e00ff */
[----:B------:R1:W2:Y:S03]  /*1d9b0*/  SYNCS.PHASECHK.TRANS64.TRYWAIT P2, [R5+URZ+0x2e850], R4 ;  /* 0x02e85004050075a7 */ /* 0x0002a6000804017f */
[----:B--2---:R-:W-:Y:S05]  /*1d9c0*/  @!P2 NANOSLEEP.SYNCS 0x989680 ;  /* 0x009896800000a95d */ /* 0x004fea0003900000 */
[----:B------:R-:W2:Y:S02]  /*1d9d0*/  @!P2 SYNCS.PHASECHK.TRANS64 P2, [R5+URZ+0x2e850], R4 ;  /* 0x02e850040500a5a7 */ /* 0x000ea4000804007f */
[----:B--2---:R-:W-:Y:S05]  /*1d9e0*/  @!P2 BRA `(.L_x_6872) ;  /* 0xfffffffc00eca947 */ /* 0x004fea000383ffff */
[----:B------:R-:W-:Y:S05]  /*1d9f0*/  BRA `(.L_x_6869) ;  /* 0xffffff0800107947 */ /* 0x000fea000383ffff */
.L_x_6879:
[----:B-1----:R-:W-:-:S04]  /*1da00*/  IMAD.U32 R5, RZ, RZ, UR6 ;  /* 0x00000006ff057e24 */ /* 0x002fc8000f8e00ff */
[----:B------:R1:W2:Y:S03]  /*1da10*/  SYNCS.PHASECHK.TRANS64.TRYWAIT P2, [R5+URZ+0x2e830], R4 ;  /* 0x02e83004050075a7 */ /* 0x0002a6000804017f */
[----:B--2---:R-:W-:Y:S05]  /*1da20*/  @!P2 NANOSLEEP.SYNCS 0x989680 ;  /* 0x009896800000a95d */ /* 0x004fea0003900000 */
[----:B------:R-:W2:Y:S02]  /*1da30*/  @!P2 SYNCS.PHASECHK.TRANS64 P2, [R5+URZ+0x2e830], R4 ;  /* 0x02e830040500a5a7 */ /* 0x000ea4000804007f */
[----:B--2---:R-:W-:Y:S05]  /*1da40*/  @!P2 BRA `(.L_x_6879) ;  /* 0xfffffffc00eca947 */ /* 0x004fea000383ffff */
[----:B------:R-:W-:Y:S05]  /*1da50*/  BRA `(.L_x_6876) ;  /* 0xffffff3000887947 */ /* 0x000fea000383ffff */
.L_x_6883:
[----:B-1----:R-:W-:-:S04]  /*1da60*/  IMAD.U32 R5, RZ, RZ, UR6 ;  /* 0x00000006ff057e24 */ /* 0x002fc8000f8e00ff */
[----:B------:R1:W2:Y:S03]  /*1da70*/  SYNCS.PHASECHK.TRANS64.TRYWAIT P2, [R5+URZ+0x2e850], R4 ;  /* 0x02e85004050075a7 */ /* 0x0002a6000804017f */
[----:B--2---:R-:W-:Y:S05]  /*1da80*/  @!P2 NANOSLEEP.SYNCS 0x989680 ;  /* 0x009896800000a95d */ /* 0x004fea0003900000 */
[----:B------:R-:W2:Y:S02]  /*1da90*/  @!P2 SYNCS.PHASECHK.TRANS64 P2, [R5+URZ+0x2e850], R4 ;  /* 0x02e850040500a5a7 */ /* 0x000ea4000804007f */
[----:B--2---:R-:W-:Y:S05]  /*1daa0*/  @!P2 BRA `(.L_x_6883) ;  /* 0xfffffffc00eca947 */ /* 0x004fea000383ffff */
[----:B------:R-:W-:Y:S05]  /*1dab0*/  BRA `(.L_x_6880) ;  /* 0xffffff3c007c7947 */ /* 0x000fea000383ffff */
.L_x_6897:
[----:B-1----:R-:W-:-:S04]  /*1dac0*/  IMAD.U32 R3, RZ, RZ, UR9 ;  /* 0x00000009ff037e24 */ /* 0x002fc8000f8e00ff */
[----:B------:R1:W2:Y:S03]  /*1dad0*/  SYNCS.PHASECHK.TRANS64.TRYWAIT P1, [R3+URZ+0x2e850], R0 ;  /* 0x02e85000030075a7 */ /* 0x0002a6000802017f */
[----:B--2---:R-:W-:Y:S05]  /*1dae0*/  @!P1 NANOSLEEP.SYNCS 0x989680 ;  /* 0x009896800000995d */ /* 0x004fea0003900000 */
[----:B------:R-:W2:Y:S02]  /*1daf0*/  @!P1 SYNCS.PHASECHK.TRANS64 P1, [R3+URZ+0x2e850], R0 ;  /* 0x02e85000030095a7 */ /* 0x000ea4000802007f */
[----:B--2---:R-:W-:Y:S05]  /*1db00*/  @!P1 BRA `(.L_x_6897) ;  /* 0xfffffffc00ec9947 */ /* 0x004fea000383ffff */
[----:B------:R-:W-:Y:S05]  /*1db10*/  BRA `(.L_x_6896) ;  /* 0xffffff8c00607947 */ /* 0x000fea000383ffff */
.L_x_6916:
[----:B------:R-:W-:Y:S02]  /*1db20*/  IMAD.MOV.U32 R13, RZ, RZ, R6 ;  /* 0x000000ffff0d7224 */ /* 0x000fe400078e0006 */
[----:B------:R-:W-:Y:S02]  /*1db30*/  IMAD.MOV.U32 R12, RZ, RZ, RZ ;  /* 0x000000ffff0c7224 */ /* 0x000fe400078e00ff */
[----:B------:R-:W-:Y:S02]  /*1db40*/  IMAD.MOV.U32 R11, RZ, RZ, 0x1f ;  /* 0x0000001fff0b7424 */ /* 0x000fe400078e00ff */
[----:B------:R-:W-:-:S07]  /*1db50*/  IMAD.MOV.U32 R15, RZ, RZ, -0x1 ;  /* 0xffffffffff0f7424 */ /* 0x000fce00078e00ff */
[----:B0-----:R-:W-:Y:S05]  /*1db60*/  WARPSYNC.COLLECTIVE R15, `(.L_x_6964) ;  /* 0x000000000f087348 */ /* 0x001fea0003c00000 */
[----:B------:R1:W2:Y:S02]  /*1db70*/  SHFL.IDX P6, R14, R13, R12, R11 ;  /* 0x0000000c0d0e7389 */ /* 0x0002a400000c000b */
[----:B012---:R-:W-:Y:S01]  /*1db80*/  ENDCOLLECTIVE ;  /* 0x000000000000791b */ /* 0x007fe20003800000 */
.L_x_6964:
[----:B------:R-:W-:Y:S05]  /*1db90*/  BRA `(.L_x_6965) ;  /* 0xffffffcc00e07947 */ /* 0x000fea000383ffff */
.L_x_6918:
[----:B------:R-:W-:Y:S01]  /*1dba0*/  BSSY B0, `(.L_x_6966) ;  /* 0x0000006000007945 */ /* 0x000fe20003800000 */
[----:B------:R-:W-:-:S07]  /*1dbb0*/  IMAD.MOV.U32 R15, RZ, RZ, -0x1 ;  /* 0xffffffffff0f7424 */ /* 0x000fce00078e00ff */
[----:B01----:R-:W-:Y:S05]  /*1dbc0*/  WARPSYNC.COLLECTIVE R15, `(.L_x_6967) ;  /* 0x000000000f0c7348 */ /* 0x003fea0003c00000 */
[----:B------:R-:W-:Y:S02]  /*1dbd0*/  ELECT P6, UR62, PT ;  /* 0x00000000003e782f */ /* 0x000fe400038c0000 */
[----:B------:R-:W-:Y:S01]  /*1dbe0*/  MOV R14, UR62 ;  /* 0x0000003e000e7c02 */ /* 0x000fe20008000f00 */
[----:B01----:R-:W-:Y:S10]  /*1dbf0*/  ENDCOLLECTIVE ;  /* 0x000000000000791b */ /* 0x003ff40003800000 */
.L_x_6967:
[----:B------:R-:W-:Y:S05]  /*1dc00*/  BSYNC B0 ;  /* 0x0000000000007941 */ /* 0x000fea0003800000 */
.L_x_6966:
[----:B------:R-:W-:Y:S05]  /*1dc10*/  BRA `(.L_x_6968) ;  /* 0xffffffcc00e47947 */ /* 0x000fea000383ffff */
.L_x_6920:
[----:B--2---:R-:W-:-:S04]  /*1dc20*/  IMAD.U32 R3, RZ, RZ, UR39 ;  /* 0x00000027ff037e24 */ /* 0x004fc8000f8e00ff */
[----:B------:R2:W3:Y:S03]  /*1dc30*/  SYNCS.PHASECHK.TRANS64.TRYWAIT P0, [R3+URZ+0x2e880], R2 ;  /* 0x02e88002030075a7 */ /* 0x0004e6000800017f */
[----:B---3--:R-:W-:Y:S05]  /*1dc40*/  @!P0 NANOSLEEP.SYNCS 0x989680 ;  /* 0x009896800000895d */ /* 0x008fea0003900000 */
[----:B------:R-:W3:Y:S02]  /*1dc50*/  @!P0 SYNCS.PHASECHK.TRANS64 P0, [R3+URZ+0x2e880], R2 ;  /* 0x02e88002030085a7 */ /* 0x000ee4000800007f */
[----:B---3--:R-:W-:Y:S05]  /*1dc60*/  @!P0 BRA `(.L_x_6920) ;  /* 0xfffffffc00ec8947 */ /* 0x008fea000383ffff */
[----:B------:R-:W-:Y:S05]  /*1dc70*/  BRA `(.L_x_6969) ;  /* 0xffffffd000307947 */ /* 0x000fea000383ffff */
.L_x_6922:
[----:B--2---:R-:W-:-:S04]  /*1dc80*/  IMAD.U32 R3, RZ, RZ, UR39 ;  /* 0x00000027ff037e24 */ /* 0x004fc8000f8e00ff */
[----:B------:R2:W3:Y:S03]  /*1dc90*/  SYNCS.PHASECHK.TRANS64.TRYWAIT P0, [R3+URZ+0x2e840], R2 ;  /* 0x02e84002030075a7 */ /* 0x0004e6000800017f */
[----:B---3--:R-:W-:Y:S05]  /*1dca0*/  @!P0 NANOSLEEP.SYNCS 0x989680 ;  /* 0x009896800000895d */ /* 0x008fea0003900000 */
[----:B------:R-:W3:Y:S02]  /*1dcb0*/  @!P0 SYNCS.PHASECHK.TRANS64 P0, [R3+URZ+0x2e840], R2 ;  /* 0x02e84002030085a7 */ /* 0x000ee4000800007f */
[----:B---3--:R-:W-:Y:S05]  /*1dcc0*/  @!P0 BRA `(.L_x_6922) ;  /* 0xfffffffc00ec8947 */ /* 0x008fea000383ffff */
[----:B------:R-:W-:Y:S05]  /*1dcd0*/  BRA `(.L_x_6970) ;  /* 0xffffffd000707947 */ /* 0x000fea000383ffff */
.L_x_6925:
        /* <DEDUP_REMOVED lines=9> */
.L_x_6971:
[----:B------:R-:W-:Y:S02]  /*1dd70*/  IMAD.MOV.U32 R13, RZ, RZ, R0 ;  /* 0x000000ffff0d7224 */ /* 0x000fe400078e0000 */
[----:B------:R-:W-:-:S07]  /*1dd80*/  IMAD.MOV.U32 R2, RZ, RZ, R14 ;  /* 0x000000ffff027224 */ /* 0x000fce00078e000e */
[----:B------:R-:W-:Y:S05]  /*1dd90*/  WARPSYNC.COLLECTIVE R15, `(.L_x_6972) ;  /* 0x000000000f087348 */ /* 0x000fea0003c00000 */
[----:B------:R0:W1:Y:S02]  /*1dda0*/  SHFL.IDX P6, R14, R13, R12, R11 ;  /* 0x0000000c0d0e7389 */ /* 0x00006400000c000b */
[----:B01----:R-:W-:Y:S01]  /*1ddb0*/  ENDCOLLECTIVE ;  /* 0x000000000000791b */ /* 0x003fe20003800000 */
.L_x_6972:
        /* <DEDUP_REMOVED lines=10> */
.L_x_6973:
        /* <DEDUP_REMOVED lines=11> */
[----:B------:R-:W-:Y:S02]  /*1df10*/  VIADD R9, R4, 0x20 ;  /* 0x0000002004097836 */ /* 0x000fe40000000000 */
[----:B0-----:R-:W-:-:S10]  /*1df20*/  IMAD.MOV.U32 R2, RZ, RZ, R14 ;  /* 0x000000ffff027224 */ /* 0x001fd400078e000e */
[----:B------:R-:W-:Y:S05]  /*1df30*/  WARPSYNC.COLLECTIVE R15, `(.L_x_6974) ;  /* 0x000000000f087348 */ /* 0x000fea0003c00000 */
[----:B------:R0:W1:Y:S02]  /*1df40*/  SHFL.IDX P6, R14, R13, R12, R11 ;  /* 0x0000000c0d0e7389 */ /* 0x00006400000c000b */
[----:B01----:R-:W-:Y:S01]  /*1df50*/  ENDCOLLECTIVE ;  /* 0x000000000000791b */ /* 0x003fe20003800000 */
.L_x_6974:
[----:B------:R-:W-:Y:S02]  /*1df60*/  @!P1 VIADD R8, R5, UR39 ;  /* 0x0000002705089c36 */ /* 0x000fe40008000000 */
[----:B------:R-:W-:Y:S02]  /*1df70*/  IMAD.MOV.U32 R13, RZ, RZ, R7 ;  /* 0x000000ffff0d7224 */ /* 0x000fe400078e0007 */
[----:B------:R-:W-:Y:S01]  /*1df80*/  IMAD.MOV.U32 R12, RZ, RZ, 0x2 ;  /* 0x00000002ff0c7424 */ /* 0x000fe200078e00ff */
[----:B------:R-:W-:-:S13]  /*1df90*/  @!P1 IADD3 R3, P2, R10, R14, RZ ;  /* 0x0000000e0a039210 */ /* 0x000fda0007f5e0ff */
[----:B------:R-:W-:Y:S05]  /*1dfa0*/  WARPSYNC.COLLECTIVE R15, `(.L_x_6975) ;  /* 0x000000000f087348 */ /* 0x000fea0003c00000 */
[----:B------:R0:W1:Y:S02]  /*1dfb0*/  SHFL.IDX P6, R14, R13, R12, R11 ;  /* 0x0000000c0d0e7389 */ /* 0x00006400000c000b */
[----:B01----:R-:W-:Y:S01]  /*1dfc0*/  ENDCOLLECTIVE ;  /* 0x000000000000791b */ /* 0x003fe20003800000 */
.L_x_6975:
        /* <DEDUP_REMOVED lines=15> */
.L_x_6976:
[----:B------:R-:W-:Y:S02]  /*1e0c0*/  @!P1 VIADD R8, R5, UR39 ;  /* 0x0000002705089c36 */ /* 0x000fe40008000000 */
[----:B------:R-:W-:Y:S02]  /*1e0d0*/  IMAD.MOV.U32 R13, RZ, RZ, R7 ;  /* 0x000000ffff0d7224 */ /* 0x000fe400078e0007 */
[----:B------:R-:W-:Y:S01]  /*1e0e0*/  IMAD.MOV.U32 R12, RZ, RZ, 0x3 ;  /* 0x00000003ff0c7424 */ /* 0x000fe200078e00ff */
[----:B------:R-:W-:-:S13]  /*1e0f0*/  @!P1 IADD3 R3, P2, R10, R14, RZ ;  /* 0x0000000e0a039210 */ /* 0x000fda0007f5e0ff */
[----:B------:R-:W-:Y:S05]  /*1e100*/  WARPSYNC.COLLECTIVE R15, `(.L_x_6977) ;  /* 0x000000000f087348 */ /* 0x000fea0003c00000 */
[----:B------:R0:W1:Y:S02]  /*1e110*/  SHFL.IDX P6, R14, R13, R12, R11 ;  /* 0x0000000c0d0e7389 */ /* 0x00006400000c000b */
[----:B01----:R-:W-:Y:S01]  /*1e120*/  ENDCOLLECTIVE ;  /* 0x000000000000791b */ /* 0x003fe20003800000 */
.L_x_6977:
        /* <DEDUP_REMOVED lines=15> */
.L_x_6978:
[----:B------:R-:W-:Y:S02]  /*1e220*/  @!P1 VIADD R8, R5, UR39 ;  /* 0x0000002705089c36 */ /* 0x000fe40008000000 */
[----:B------:R-:W-:Y:S02]  /*1e230*/  IMAD.MOV.U32 R13, RZ, RZ, R7 ;  /* 0x000000ffff0d7224 */ /* 0x000fe400078e0007 */
[----:B------:R-:W-:Y:S01]  /*1e240*/  IMAD.MOV.U32 R12, RZ, RZ, 0x4 ;  /* 0x00000004ff0c7424 */ /* 0x000fe200078e00ff */
[----:B------:R-:W-:-:S13]  /*1e250*/  @!P1 IADD3 R3, P2, R10, R14, RZ ;  /* 0x0000000e0a039210 */ /* 0x000fda0007f5e0ff */
[----:B------:R-:W-:Y:S05]  /*1e260*/  WARPSYNC.COLLECTIVE R15, `(.L_x_6979) ;  /* 0x000000000f087348 */ /* 0x000fea0003c00000 */
[----:B------:R0:W1:Y:S02]  /*1e270*/  SHFL.IDX P6, R14, R13, R12, R11 ;  /* 0x0000000c0d0e7389 */ /* 0x00006400000c000b */
[----:B01----:R-:W-:Y:S01]  /*1e280*/  ENDCOLLECTIVE ;  /* 0x000000000000791b */ /* 0x003fe20003800000 */
.L_x_6979:
        /* <DEDUP_REMOVED lines=15> */
.L_x_6980:
[----:B------:R-:W-:Y:S02]  /*1e380*/  @!P1 VIADD R8, R5, UR39 ;  /* 0x0000002705089c36 */ /* 0x000fe40008000000 */
[----:B------:R-:W-:Y:S02]  /*1e390*/  IMAD.MOV.U32 R13, RZ, RZ, R7 ;  /* 0x000000ffff0d7224 */ /* 0x000fe400078e0007 */
[----:B------:R-:W-:Y:S01]  /*1e3a0*/  IMAD.MOV.U32 R12, RZ, RZ, 0x5 ;  /* 0x00000005ff0c7424 */ /* 0x000fe200078e00ff */
[----:B------:R-:W-:-:S13]  /*1e3b0*/  @!P1 IADD3 R3, P2, R10, R14, RZ ;  /* 0x0000000e0a039210 */ /* 0x000fda0007f5e0ff */
[----:B------:R-:W-:Y:S05]  /*1e3c0*/  WARPSYNC.COLLECTIVE R15, `(.L_x_6981) ;  /* 0x000000000f087348 */ /* 0x000fea0003c00000 */
[----:B------:R0:W1:Y:S02]  /*1e3d0*/  SHFL.IDX P6, R14, R13, R12, R11 ;  /* 0x0000000c0d0e7389 */ /* 0x00006400000c000b */
[----:B01----:R-:W-:Y:S01]  /*1e3e0*/  ENDCOLLECTIVE ;  /* 0x000000000000791b */ /* 0x003fe20003800000 */
.L_x_6981:
        /* <DEDUP_REMOVED lines=15> */
.L_x_6982:
[----:B------:R-:W-:Y:S02]  /*1e4e0*/  @!P1 VIADD R8, R5, UR39 ;  /* 0x0000002705089c36 */ /* 0x000fe40008000000 */
[----:B------:R-:W-:Y:S02]  /*1e4f0*/  IMAD.MOV.U32 R13, RZ, RZ, R7 ;  /* 0x000000ffff0d7224 */ /* 0x000fe400078e0007 */
[----:B------:R-:W-:Y:S01]  /*1e500*/  IMAD.MOV.U32 R12, RZ, RZ, 0x6 ;  /* 0x00000006ff0c7424 */ /* 0x000fe200078e00ff */
[----:B------:R-:W-:-:S13]  /*1e510*/  @!P1 IADD3 R3, P2, R10, R14, RZ ;  /* 0x0000000e0a039210 */ /* 0x000fda0007f5e0ff */
[----:B------:R-:W-:Y:S05]  /*1e520*/  WARPSYNC.COLLECTIVE R15, `(.L_x_6983) ;  /* 0x000000000f087348 */ /* 0x000fea0003c00000 */
[----:B------:R0:W1:Y:S02]  /*1e530*/  SHFL.IDX P6, R14, R13, R12, R11 ;  /* 0x0000000c0d0e7389 */ /* 0x00006400000c000b */
[----:B01----:R-:W-:Y:S01]  /*1e540*/  ENDCOLLECTIVE ;  /* 0x000000000000791b */ /* 0x003fe20003800000 */
.L_x_6983:
        /* <DEDUP_REMOVED lines=14> */
.L_x_6984:
[----:B------:R-:W-:Y:S02]  /*1e630*/  @!P1 VIADD R8, R5, UR39 ;  /* 0x0000002705089c36 */ /* 0x000fe40008000000 */
[----:B------:R-:W-:Y:S02]  /*1e640*/  IMAD.MOV.U32 R13, RZ, RZ, R7 ;  /* 0x000000ffff0d7224 */ /* 0x000fe400078e0007 */
[----:B------:R-:W-:Y:S02]  /*1e650*/  IMAD.MOV.U32 R12, RZ, RZ, 0x7 ;  /* 0x00000007ff0c7424 */ /* 0x000fe400078e00ff */
[----:B------:R-:W-:-:S07]  /*1e660*/  IMAD.MOV.U32 R3, RZ, RZ, R14 ;  /* 0x000000ffff037224 */ /* 0x000fce00078e000e */
[----:B------:R-:W-:Y:S05]  /*1e670*/  WARPSYNC.COLLECTIVE R15, `(.L_x_6985) ;  /* 0x000000000f087348 */ /* 0x000fea0003c00000 */
[----:B------:R0:W1:Y:S02]  /*1e680*/  SHFL.IDX P6, R14, R13, R12, R11 ;  /* 0x0000000c0d0e7389 */ /* 0x00006400000c000b */
[----:B01----:R-:W-:Y:S01]  /*1e690*/  ENDCOLLECTIVE ;  /* 0x000000000000791b */ /* 0x003fe20003800000 */
.L_x_6985:
        /* <DEDUP_REMOVED lines=14> */
.L_x_6986:
[----:B------:R-:W-:Y:S05]  /*1e780*/  BRA `(.L_x_6987) ;  /* 0xffffffd000947947 */ /* 0x000fea000383ffff */
.L_x_6926:
[----:B0-----:R-:W-:-:S04]  /*1e790*/  IMAD.U32 R2, RZ, RZ, UR39 ;  /* 0x00000027ff027e24 */ /* 0x001fc8000f8e00ff */
[----:B------:R0:W1:Y:S03]  /*1e7a0*/  SYNCS.PHASECHK.TRANS64.TRYWAIT P0, [R2+URZ+0x2e820], R0 ;  /* 0x02e82000020075a7 */ /* 0x000066000800017f */
[----:B-1----:R-:W-:Y:S05]  /*1e7b0*/  @!P0 NANOSLEEP.SYNCS 0x989680 ;  /* 0x009896800000895d */ /* 0x002fea0003900000 */
[----:B------:R-:W1:Y:S02]  /*1e7c0*/  @!P0 SYNCS.PHASECHK.TRANS64 P0, [R2+URZ+0x2e820], R0 ;  /* 0x02e82000020085a7 */ /* 0x000e64000800007f */
[----:B-1----:R-:W-:Y:S05]  /*1e7d0*/  @!P0 BRA `(.L_x_6926) ;  /* 0xfffffffc00ec8947 */ /* 0x002fea000383ffff */
[----:B------:R-:W-:Y:S05]  /*1e7e0*/  BRA `(.L_x_6988) ;  /* 0xffffffd000cc7947 */ /* 0x000fea000383ffff */
.L_x_6931:
[----:B-1----:R1:W2:Y:S02]  /*1e7f0*/  SYNCS.PHASECHK.TRANS64.TRYWAIT P0, [R4+URZ+0x2e880], R3 ;  /* 0x02e88003040075a7 */ /* 0x0022a4000800017f */
[----:B--2---:R-:W-:Y:S05]  /*1e800*/  @!P0 NANOSLEEP.SYNCS 0x989680 ;  /* 0x009896800000895d */ /* 0x004fea0003900000 */
[----:B------:R-:W2:Y:S02]  /*1e810*/  @!P0 SYNCS.PHASECHK.TRANS64 P0, [R4+URZ+0x2e880], R3 ;  /* 0x02e88003040085a7 */ /* 0x000ea4000800007f */
[----:B--2---:R-:W-:Y:S05]  /*1e820*/  @!P0 BRA `(.L_x_6931) ;  /* 0xfffffffc00f08947 */ /* 0x004fea000383ffff */
[----:B------:R-:W-:Y:S05]  /*1e830*/  BRA `(.L_x_6989) ;  /* 0xffffffd4007c7947 */ /* 0x000fea000383ffff */
.L_x_6935:
[----:B--2---:R2:W3:Y:S02]  /*1e840*/  SYNCS.PHASECHK.TRANS64.TRYWAIT P0, [R4+URZ+0x2e840], R3 ;  /* 0x02e84003040075a7 */ /* 0x0044e4000800017f */
[----:B---3--:R-:W-:Y:S05]  /*1e850*/  @!P0 NANOSLEEP.SYNCS 0x989680 ;  /* 0x009896800000895d */ /* 0x008fea0003900000 */
[----:B------:R-:W3:Y:S02]  /*1e860*/  @!P0 SYNCS.PHASECHK.TRANS64 P0, [R4+URZ+0x2e840], R3 ;  /* 0x02e84003040085a7 */ /* 0x000ee4000800007f */
[----:B---3--:R-:W-:Y:S05]  /*1e870*/  @!P0 BRA `(.L_x_6935) ;  /* 0xfffffffc00f08947 */ /* 0x008fea000383ffff */
[----:B------:R-:W-:Y:S05]  /*1e880*/  BRA `(.L_x_6990) ;  /* 0xffffffd400f07947 */ /* 0x000fea000383ffff */
.L_x_6940:
[----:B-1----:R1:W2:Y:S02]  /*1e890*/  SYNCS.PHASECHK.TRANS64.TRYWAIT P0, [R20+URZ+0x2e870], R2 ;  /* 0x02e87002140075a7 */ /* 0x0022a4000800017f */
[----:B--2---:R-:W-:Y:S05]  /*1e8a0*/  @!P0 NANOSLEEP.SYNCS 0x989680 ;  /* 0x009896800000895d */ /* 0x004fea0003900000 */
[----:B------:R-:W2:Y:S02]  /*1e8b0*/  @!P0 SYNCS.PHASECHK.TRANS64 P0, [R20+URZ+0x2e870], R2 ;  /* 0x02e87002140085a7 */ /* 0x000ea4000800007f */
[----:B--2---:R-:W-:Y:S05]  /*1e8c0*/  @!P0 BRA `(.L_x_6940) ;  /* 0xfffffffc00f08947 */ /* 0x004fea000383ffff */
[----:B------:R-:W-:Y:S05]  /*1e8d0*/  BRA `(.L_x_6991) ;  /* 0xffffffd800907947 */ /* 0x000fea000383ffff */
.L_x_6942:
[----:B-1----:R1:W2:Y:S02]  /*1e8e0*/  SYNCS.PHASECHK.TRANS64.TRYWAIT P0, [R20+URZ+0x2e860], R0 ;  /* 0x02e86000140075a7 */ /* 0x0022a4000800017f */
[----:B--2---:R-:W-:Y:S05]  /*1e8f0*/  @!P0 NANOSLEEP.SYNCS 0x989680 ;  /* 0x009896800000895d */ /* 0x004fea0003900000 */
[----:B------:R-:W2:Y:S02]  /*1e900*/  @!P0 SYNCS.PHASECHK.TRANS64 P0, [R20+URZ+0x2e860], R0 ;  /* 0x02e86000140085a7 */ /* 0x000ea4000800007f */
[----:B--2---:R-:W-:Y:S05]  /*1e910*/  @!P0 BRA `(.L_x_6942) ;  /* 0xfffffffc00f08947 */ /* 0x004fea000383ffff */
[----:B------:R-:W-:Y:S05]  /*1e920*/  BRA `(.L_x_6992) ;  /* 0xffffffd800947947 */ /* 0x000fea000383ffff */
.L_x_6948:
[----:B0-----:R0:W1:Y:S02]  /*1e930*/  SYNCS.PHASECHK.TRANS64.TRYWAIT P0, [R20+URZ+0x2e870], R3 ;  /* 0x02e87003140075a7 */ /* 0x001064000800017f */
[----:B-1----:R-:W-:Y:S05]  /*1e940*/  @!P0 NANOSLEEP.SYNCS 0x989680 ;  /* 0x009896800000895d */ /* 0x002fea0003900000 */
[----:B------:R-:W1:Y:S02]  /*1e950*/  @!P0 SYNCS.PHASECHK.TRANS64 P0, [R20+URZ+0x2e870], R3 ;  /* 0x02e87003140085a7 */ /* 0x000e64000800007f */
[----:B-1----:R-:W-:Y:S05]  /*1e960*/  @!P0 BRA `(.L_x_6948) ;  /* 0xfffffffc00f08947 */ /* 0x002fea000383ffff */
[----:B------:R-:W-:Y:S05]  /*1e970*/  BRA `(.L_x_6993) ;  /* 0xffffffe000bc7947 */ /* 0x000fea000383ffff */
.L_x_6950:
[----:B0-----:R0:W1:Y:S02]  /*1e980*/  SYNCS.PHASECHK.TRANS64.TRYWAIT P0, [R20+URZ+0x2e860], R3 ;  /* 0x02e86003140075a7 */ /* 0x001064000800017f */
[----:B-1----:R-:W-:Y:S05]  /*1e990*/  @!P0 NANOSLEEP.SYNCS 0x989680 ;  /* 0x009896800000895d */ /* 0x002fea0003900000 */
[----:B------:R-:W1:Y:S02]  /*1e9a0*/  @!P0 SYNCS.PHASECHK.TRANS64 P0, [R20+URZ+0x2e860], R3 ;  /* 0x02e86003140085a7 */ /* 0x000e64000800007f */
[----:B-1----:R-:W-:Y:S05]  /*1e9b0*/  @!P0 BRA `(.L_x_6950) ;  /* 0xfffffffc00f08947 */ /* 0x002fea000383ffff */
[----:B------:R-:W-:Y:S05]  /*1e9c0*/  BRA `(.L_x_6994) ;  /* 0xffffffe000d87947 */ /* 0x000fea000383ffff */
.L_x_6952:
[----:B0-----:R0:W1:Y:S02]  /*1e9d0*/  SYNCS.PHASECHK.TRANS64.TRYWAIT P0, [R6+URZ+0x2e820], R3 ;  /* 0x02e82003060075a7 */ /* 0x001064000800017f */
[----:B-1----:R-:W-:Y:S05]  /*1e9e0*/  @!P0 NANOSLEEP.SYNCS 0x989680 ;  /* 0x009896800000895d */ /* 0x002fea0003900000 */
[----:B------:R-:W1:Y:S02]  /*1e9f0*/  @!P0 SYNCS.PHASECHK.TRANS64 P0, [R6+URZ+0x2e820], R3 ;  /* 0x02e82003060085a7 */ /* 0x000e64000800007f */
[----:B-1----:R-:W-:Y:S05]  /*1ea00*/  @!P0 BRA `(.L_x_6952) ;  /* 0xfffffffc00f08947 */ /* 0x002fea000383ffff */
[----:B------:R-:W-:Y:S05]  /*1ea10*/  BRA `(.L_x_6995) ;  /* 0xffffffe800ac7947 */ /* 0x000fea000383ffff */
.L_x_6954:
[----:B0-----:R0:W1:Y:S02]  /*1ea20*/  SYNCS.PHASECHK.TRANS64.TRYWAIT P1, [R7+URZ], R4 ;  /* 0x00000004070075a7 */ /* 0x001064000802017f */
[----:B-1----:R-:W-:Y:S05]  /*1ea30*/  @!P1 NANOSLEEP.SYNCS 0x989680 ;  /* 0x009896800000995d */ /* 0x002fea0003900000 */
[----:B------:R-:W1:Y:S02]  /*1ea40*/  @!P1 SYNCS.PHASECHK.TRANS64 P1, [R7+URZ], R4 ;  /* 0x00000004070095a7 */ /* 0x000e64000802007f */
[----:B-1----:R-:W-:Y:S05]  /*1ea50*/  @!P1 BRA `(.L_x_6954) ;  /* 0xfffffffc00f09947 */ /* 0x002fea000383ffff */
[----:B------:R-:W-:Y:S05]  /*1ea60*/  BRA `(.L_x_6996) ;  /* 0xffffffe800fc7947 */ /* 0x000fea000383ffff */
.L_x_6955:
[----:B-1----:R1:W2:Y:S02]  /*1ea70*/  SYNCS.PHASECHK.TRANS64.TRYWAIT P1, [R5+URZ], R2 ;  /* 0x00000002050075a7 */ /* 0x0022a4000802017f */
[----:B--2---:R-:W-:Y:S05]  /*1ea80*/  @!P1 NANOSLEEP.SYNCS 0x989680 ;  /* 0x009896800000995d */ /* 0x004fea0003900000 */
[----:B------:R-:W2:Y:S02]  /*1ea90*/  @!P1 SYNCS.PHASECHK.TRANS64 P1, [R5+URZ], R2 ;  /* 0x00000002050095a7 */ /* 0x000ea4000802007f */
[----:B--2---:R-:W-:Y:S05]  /*1eaa0*/  @!P1 BRA `(.L_x_6955) ;  /* 0xfffffffc00f09947 */ /* 0x004fea000383ffff */
[----:B------:R-:W-:Y:S05]  /*1eab0*/  BRA `(.L_x_6997) ;  /* 0xffffffe800f07947 */ /* 0x000fea000383ffff */
.L_x_6957:
[----:B-1----:R1:W2:Y:S02]  /*1eac0*/  SYNCS.PHASECHK.TRANS64.TRYWAIT P1, [R5+URZ+0x2e860], R4 ;  /* 0x02e86004050075a7 */ /* 0x0022a4000802017f */
[----:B--2---:R-:W-:Y:S05]  /*1ead0*/  @!P1 NANOSLEEP.SYNCS 0x989680 ;  /* 0x009896800000995d */ /* 0x004fea0003900000 */
[----:B------:R-:W2:Y:S02]  /*1eae0*/  @!P1 SYNCS.PHASECHK.TRANS64 P1, [R5+URZ+0x2e860], R4 ;  /* 0x02e86004050095a7 */ /* 0x000ea4000802007f */
[----:B--2---:R-:W-:Y:S05]  /*1eaf0*/  @!P1 BRA `(.L_x_6957) ;  /* 0xfffffffc00f09947 */ /* 0x004fea000383ffff */
[----:B------:R-:W-:Y:S05]  /*1eb00*/  BRA `(.L_x_6998) ;  /* 0xffffffe800f07947 */ /* 0x000fea000383ffff */
.L_x_6959:
[----:B--2---:R2:W3:Y:S02]  /*1eb10*/  SYNCS.PHASECHK.TRANS64.TRYWAIT P1, [R3+URZ+0x2e860], R2 ;  /* 0x02e86002030075a7 */ /* 0x0044e4000802017f */
[----:B---3--:R-:W-:Y:S05]  /*1eb20*/  @!P1 NANOSLEEP.SYNCS 0x989680 ;  /* 0x009896800000995d */ /* 0x008fea0003900000 */
[----:B------:R-:W3:Y:S02]  /*1eb30*/  @!P1 SYNCS.PHASECHK.TRANS64 P1, [R3+URZ+0x2e860], R2 ;  /* 0x02e86002030095a7 */ /* 0x000ee4000802007f */
[----:B---3--:R-:W-:Y:S05]  /*1eb40*/  @!P1 BRA `(.L_x_6959) ;  /* 0xfffffffc00f09947 */ /* 0x008fea000383ffff */
[----:B------:R-:W-:Y:S05]  /*1eb50*/  BRA `(.L_x_6999) ;  /* 0xffffffe800f07947 */ /* 0x000fea000383ffff */
.L_x_6961:
[----:B---3--:R3:W4:Y:S02]  /*1eb60*/  SYNCS.PHASECHK.TRANS64.TRYWAIT P0, [R5+URZ+0x2e880], R4 ;  /* 0x02e88004050075a7 */ /* 0x008724000800017f */
[----:B----4-:R-:W-:Y:S05]  /*1eb70*/  @!P0 NANOSLEEP.SYNCS 0x989680 ;  /* 0x009896800000895d */ /* 0x010fea0003900000 */
[----:B------:R-:W4:Y:S02]  /*1eb80*/  @!P0 SYNCS.PHASECHK.TRANS64 P0, [R5+URZ+0x2e880], R4 ;  /* 0x02e88004050085a7 */ /* 0x000f24000800007f */
[----:B----4-:R-:W-:Y:S05]  /*1eb90*/  @!P0 BRA `(.L_x_6961) ;  /* 0xfffffffc00f08947 */ /* 0x010fea000383ffff */
[----:B------:R-:W-:Y:S05]  /*1eba0*/  BRA `(.L_x_6962) ;  /* 0xffffffe800ec7947 */ /* 0x000fea000383ffff */
.L_x_7000:
        /* <DEDUP_REMOVED lines=13> */
.L_x_13279:


//--------------------- .text._ZN7cutlass13device_kernelIN5flash11enable_sm90INS1_16FlashAttnFwdSm90INS1_25CollectiveMainloopFwdSm90ILi2EN4cute5tupleIJNS5_1CILi1EEES8_S8_EEENS6_IJNS7_ILi128EEENS7_ILi224EEESA_EEELi128ENS_12float_e4m3_tEfNS_4arch4Sm90ELb0ELb1ELb0ELb1ELb0ELb0ELb0ELb1ELb1ELb1ELb1ELb0EEENS1_21CollectiveEpilogueFwdINS6_IJSA_SA_SB_EEES9_NS_10bfloat16_tESF_Li256ELb1ELb1ELb1ELb1EEENS1_36VarlenDynamicPersistentTileSchedulerILi128ELi224ELi256ELi128ELb1ELb1ELb1ELb1ELb0ELb1EEEEEEEEEvNT_6ParamsE --------------------------
	.section	.text._ZN7cutlass13device_kernelIN5flash11enable_sm90INS1_16FlashAttnFwdSm90INS1_25CollectiveMainloopFwdSm90ILi2EN4cute5tupleIJNS5_1CILi1EEES8_S8_EEENS6_IJNS7_ILi128EEENS7_ILi224EEESA_EEELi128ENS_12float_e4m3_tEfNS_4arch4Sm90ELb0ELb1ELb0ELb1ELb0ELb0ELb0ELb1ELb1ELb1ELb1ELb0EEENS1_21CollectiveEpilogueFwdINS6_IJSA_SA_SB_EEES9_NS_10bfloat16_tESF_Li256ELb1ELb1ELb1ELb1EEENS1_36VarlenDynamicPersistentTileSchedulerILi128ELi224ELi256ELi128ELb1ELb1ELb1ELb1ELb0ELb1EEEEEEEEEvNT_6ParamsE,"ax",@progbits
	.align	128
.text._ZN7cutlass13device_kernelIN5flash11enable_sm90INS1_16FlashAttnFwdSm90INS1_25CollectiveMainloopFwdSm90ILi2EN4cute5tupleIJNS5_1CILi1EEES8_S8_EEENS6_IJNS7_ILi128EEENS7_ILi224EEESA_EEELi128ENS_12float_e4m3_tEfNS_4arch4Sm90ELb0ELb1ELb0ELb1ELb0ELb0ELb0ELb1ELb1ELb1ELb1ELb0EEENS1_21CollectiveEpilogueFwdINS6_IJSA_SA_SB_EEES9_NS_10bfloat16_tESF_Li256ELb1ELb1ELb1ELb1EEENS1_36VarlenDynamicPersistentTileSchedulerILi128ELi224ELi256ELi128ELb1ELb1ELb1ELb1ELb0ELb1EEEEEEEEEvNT_6ParamsE:
        .type           _ZN7cutlass13device_kernelIN5flash11enable_sm90INS1_16FlashAttnFwdSm90INS1_25CollectiveMainloopFwdSm90ILi2EN4cute5tupleIJNS5_1CILi1EEES8_S8_EEENS6_IJNS7_ILi128EEENS7_ILi224EEESA_EEELi128ENS_12float_e4m3_tEfNS_4arch4Sm90ELb0ELb1ELb0ELb1ELb0ELb0ELb0ELb1ELb1ELb1ELb1ELb0EEENS1_21CollectiveEpilogueFwdINS6_IJSA_SA_SB_EEES9_NS_10bfloat16_tESF_Li256ELb1ELb1ELb1ELb1EEENS1_36VarlenDynamicPersistentTileSchedulerILi128ELi224ELi256ELi128ELb1ELb1ELb1ELb1ELb0ELb1EEEEEEEEEvNT_6ParamsE,@function
        .size           _ZN7cutlass13device_kernelIN5flash11enable_sm90INS1_16FlashAttnFwdSm90INS1_25CollectiveMainloopFwdSm90ILi2EN4cute5tupleIJNS5_1CILi1EEES8_S8_EEENS6_IJNS7_ILi128EEENS7_ILi224EEESA_EEELi128ENS_12float_e4m3_tEfNS_4arch4Sm90ELb0ELb1ELb0ELb1ELb0ELb0ELb0ELb1ELb1ELb1ELb1ELb0EEENS1_21CollectiveEpilogueFwdINS6_IJSA_SA_SB_EEES9_NS_10bfloat16_tESF_Li256ELb1ELb1ELb1ELb1EEENS1_36VarlenDynamicPersistentTileSchedulerILi128ELi224ELi256ELi128ELb1ELb1ELb1ELb1ELb0ELb1EEEEEEEEEvNT_6ParamsE,(.L_x_13280 - _ZN7cutlass13device_kernelIN5flash11enable_sm90INS1_16FlashAttnFwdSm90INS1_25CollectiveMainloopFwdSm90ILi2EN4cute5tupleIJNS5_1CILi1EEES8_S8_EEENS6_IJNS7_ILi128EEENS7_ILi224EEESA_EEELi128ENS_12float_e4m3_tEfNS_4arch4Sm90ELb0ELb1ELb0ELb1ELb0ELb0ELb0ELb1ELb1ELb1ELb1ELb0EEENS1_21CollectiveEpilogueFwdINS6_IJSA_SA_SB_EEES9_NS_10bfloat16_tESF_Li256ELb1ELb1ELb1ELb1EEENS1_36VarlenDynamicPersistentTileSchedulerILi128ELi224ELi256ELi128ELb1ELb1ELb1ELb1ELb0ELb1EEEEEEEEEvNT_6ParamsE)
        .other          _ZN7cutlass13device_kernelIN5flash11enable_sm90INS1_16FlashAttnFwdSm90INS1_25CollectiveMainloopFwdSm90ILi2EN4cute5tupleIJNS5_1CILi1EEES8_S8_EEENS6_IJNS7_ILi128EEENS7_ILi224EEESA_EEELi128ENS_12float_e4m3_tEfNS_4arch4Sm90ELb0ELb1ELb0ELb1ELb0ELb0ELb0ELb1ELb1ELb1ELb1ELb0EEENS1_21CollectiveEpilogueFwdINS6_IJSA_SA_SB_EEES9_NS_10bfloat16_tESF_Li256ELb1ELb1ELb1ELb1EEENS1_36VarlenDynamicPersistentTileSchedulerILi128ELi224ELi256ELi128ELb1ELb1ELb1ELb1ELb0ELb1EEEEEEEEEvNT_6ParamsE,@"STO_CUDA_ENTRY STV_DEFAULT"
_ZN7cutlass13device_kernelIN5flash11enable_sm90INS1_16FlashAttnFwdSm90INS1_25CollectiveMainloopFwdSm90ILi2EN4cute5tupleIJNS5_1CILi1EEES8_S8_EEENS6_IJNS7_ILi128EEENS7_ILi224EEESA_EEELi128ENS_12float_e4m3_tEfNS_4arch4Sm90ELb0ELb1ELb0ELb1ELb0ELb0ELb0ELb1ELb1ELb1ELb1ELb0EEENS1_21CollectiveEpilogueFwdINS6_IJSA_SA_SB_EEES9_NS_10bfloat16_tESF_Li256ELb1ELb1ELb1ELb1EEENS1_36VarlenDynamicPersistentTileSchedulerILi128ELi224ELi256ELi128ELb1ELb1ELb1ELb1ELb0ELb1EEEEEEEEEvNT_6ParamsE:
        /* <DEDUP_REMOVED lines=18> */
.L_x_7002:
[----:B------:R-:W-:Y:S05]  /*0120*/  BSYNC B0 ;  /* 0x0000000000007941 */ /* 0x000fea0003800000 */
.L_x_7001:
        /* <DEDUP_REMOVED lines=41> */
.L_x_7003:
        /* <DEDUP_REMOVED lines=22> */
.L_x_7004:
        /* <DEDUP_REMOVED lines=18> */
.L_x_7005:
        /* <DEDUP_REMOVED lines=22> */
.L_x_7006:
        /* <DEDUP_REMOVED lines=22> */
.L_x_7007:
[----:B------:R-:W-:Y:S01]  /*0900*/  PLOP3.LUT P0, PT, PT, PT, UP0, 0x80, 0x0 ;  /* 0x000000000000781c */ /* 0x000fe20003f0f008 */
[----:B------:R-:W-:Y:S01]  /*0910*/  UMOV UR38, 0x1 ;  /* 0x0000000100267882 */ /* 0x000fe20000000000 */
[----:B------:R-:W-:Y:S01]  /*0920*/  NOP ;  /* 0x0000000000007918 */ /* 0x000fe20000000000 */
[----:B------:R-:W-:Y:S01]  /*0930*/  USEL UR38, UR38, 0x2, !UP0 ;  /* 0x0000000226267887 */ /* 0x000fe2000c000000 */
[----:B------:R-:W-:Y:S01]  /*0940*/  ULDC.64 UR52, c[0x0][0x208] ;  /* 0x0000820000347ab9 */ /* 0x000fe20000000a00 */
[----:B012-4-:R-:W-:Y:S08]  /*0950*/  BAR.SYNC.DEFER_BLOCKING 0x0 ;  /* 0x0000000000007b1d */ /* 0x017ff00000010000 */
[----:B------:R-:W-:Y:S05]  /*0960*/  @!P0 BRA `(.L_x_7008) ;  /* 0x000001a800908947 */ /* 0x000fea0003800000 */
.L_x_7009:
        /* <DEDUP_REMOVED lines=30> */
[CC--:B------:R-:W-:Y:S01]  /*0b50*/  LEA.HI R12, R0.reuse, R229.reuse, RZ, 0x2 ;  /* 0x000000e5000c7211 */ /* 0x0c0fe200078f10ff */
[----:B------:R-:W-:Y:S01]  /*0b60*/  IMAD.SHL.U32 R5, R3, 0x20, RZ ;  /* 0x0000002003057824 */ /* 0x000fe200078e00ff */
[----:B------:R-:W-:Y:S01]  /*0b70*/  SHF.R.S32.HI R3, RZ, 0x7, R2 ;  /* 0x00000007ff037819 */ /* 0x000fe20000011402 */
[----:B------:R-:W-:Y:S01]  /*0b80*/  IMAD.IADD R6, R229, 0x1, -R4 ;  /* 0x00000001e5067824 */ /* 0x000fe200078e0a04 */
[----:B------:R-:W-:Y:S02]  /*0b90*/  LEA.HI R4, R0, R229, RZ, 0x4 ;  /* 0x000000e500047211 */ /* 0x000fe400078f20ff */
[----:B------:R-:W-:Y:S02]  /*0ba0*/  LOP3.LUT R5, R5, 0xfffffc00, RZ, 0xc0, !PT ;  /* 0xfffffc0005057812 */ /* 0x000fe400078ec0ff */
[----:B------:R-:W-:-:S02]  /*0bb0*/  SHF.R.S32.HI R9, RZ, 0x1f, R6 ;  /* 0x0000001fff097819 */ /* 0x000fc40000011406 */
[----:B------:R-:W-:Y:S02]  /*0bc0*/  LOP3.LUT R0, R4, 0x3fffff0, RZ, 0xc0, !PT ;  /* 0x03fffff004007812 */ /* 0x000fe400078ec0ff */
[----:B------:R-:W-:Y:S02]  /*0bd0*/  LEA.HI R8, R9, R6, RZ, 0x2 ;  /* 0x0000000609087211 */ /* 0x000fe400078f10ff */
[----:B------:R-:W-:Y:S01]  /*0be0*/  LOP3.LUT R12, R12, 0xfffffffc, RZ, 0xc0, !PT ;  /* 0xfffffffc0c0c7812 */ /* 0x000fe200078ec0ff */
[C---:B------:R-:W-:Y:S01]  /*0bf0*/  IMAD.IADD R0, R229.reuse, 0x1, -R0 ;  /* 0x00000001e5007824 */ /* 0x040fe200078e0a00 */
[--C-:B------:R-:W-:Y:S02]  /*0c00*/  SHF.R.S32.HI R10, RZ, 0x2, R8.reuse ;  /* 0x00000002ff0a7819 */ /* 0x100fe40000011408 */
[----:B------:R-:W-:Y:S01]  /*0c10*/  SHF.R.S32.HI R11, RZ, 0x1f, R8 ;  /* 0x0000001fff0b7819 */ /* 0x000fe20000011408 */
[----:B------:R-:W-:Y:S01]  /*0c20*/  IMAD R7, R0, 0x40, R5 ;  /* 0x0000004000077824 */ /* 0x000fe200078e0205 */
[----:B------:R-:W-:Y:S01]  /*0c30*/  LEA.HI R2, R2, R3, RZ, 0x1 ;  /* 0x0000000302027211 */ /* 0x000fe200078f08ff */
[----:B------:R-:W-:Y:S01]  /*0c40*/  IMAD.IADD R12, R229, 0x1, -R12 ;  /* 0x00000001e50c7824 */ /* 0x000fe200078e0a0c */
[----:B------:R-:W-:-:S02]  /*0c50*/  LEA.HI R11, R11, R10, RZ, 0x3 ;  /* 0x0000000a0b0b7211 */ /* 0x000fc400078f18ff */
[----:B------:R-:W-:Y:S02]  /*0c60*/  SHF.R.S32.HI R5, RZ, 0x4, R4 ;  /* 0x00000004ff057819 */ /* 0x000fe40000011404 */
[----:B------:R-:W-:Y:S02]  /*0c70*/  LOP3.LUT R11, R11, 0xfffffff8, RZ, 0xc0, !PT ;  /* 0xfffffff80b0b7812 */ /* 0x000fe400078ec0ff */
[----:B------:R-:W-:Y:S02]  /*0c80*/  LEA.HI R9, R9, R6, RZ, 0x5 ;  /* 0x0000000609097211 */ /* 0x000fe400078f28ff */
[----:B------:R-:W-:Y:S01]  /*0c90*/  LOP3.LUT R2, R2, 0x3fffffe, RZ, 0xc0, !PT ;  /* 0x03fffffe02027812 */ /* 0x000fe200078ec0ff */
[----:B------:R-:W-:Y:S01]  /*0ca0*/  IMAD.IADD R10, R10, 0x1, -R11 ;  /* 0x000000010a0a7824 */ /* 0x000fe200078e0a0b */
[----:B------:R-:W-:Y:S02]  /*0cb0*/  LEA.HI R4, R4, R5, RZ, 0x1 ;  /* 0x0000000504047211 */ /* 0x000fe400078f08ff */
[----:B------:R-:W-:Y:S01]  /*0cc0*/  LEA.HI R0, R12, R12, RZ, 0x1 ;  /* 0x0000000c0c007211 */ /* 0x000fe200078f08ff */
[----:B------:R-:W-:Y:S01]  /*0cd0*/  IMAD.IADD R2, R3, 0x1, -R2 ;  /* 0x0000000103027824 */ /* 0x000fe200078e0a02 */
[----:B------:R-:W-:-:S02]  /*0ce0*/  SHF.R.S32.HI R9, RZ, 0x5, R9 ;  /* 0x00000005ff097819 */ /* 0x000fc40000011409 */
[----:B------:R-:W-:Y:S02]  /*0cf0*/  LOP3.LUT R4, R4, 0x1ffffffe, RZ, 0xc0, !PT ;  /* 0x1ffffffe04047812 */ /* 0x000fe400078ec0ff */
[----:B------:R-:W-:Y:S01]  /*0d00*/  LOP3.LUT R3, R0, 0x1ffffffe, RZ, 0xc0, !PT ;  /* 0x1ffffffe00037812 */ /* 0x000fe200078ec0ff */
[----:B------:R-:W-:Y:S01]  /*0d10*/  IMAD R9, R9, 0x10, R10 ;  /* 0x0000001009097824 */ /* 0x000fe200078e020a */
[----:B------:R-:W-:Y:S01]  /*0d20*/  LOP3.LUT R11, R8, 0x7ffffffc, RZ, 0xc0, !PT ;  /* 0x7ffffffc080b7812 */ /* 0x000fe200078ec0ff */
[----:B------:R-:W-:Y:S02]  /*0d30*/  IMAD.IADD R4, R5, 0x1, -R4 ;  /* 0x0000000105047824 */ /* 0x000fe400078e0a04 */
[----:B------:R-:W-:Y:S02]  /*0d40*/  IMAD.IADD R3, R12, 0x1, -R3 ;  /* 0x000000010c037824 */ /* 0x000fe400078e0a03 */
[----:B------:R-:W-:Y:S02]  /*0d50*/  IMAD.IADD R11, R6, 0x1, -R11 ;  /* 0x00000001060b7824 */ /* 0x000fe400078e0a0b */
[----:B------:R-:W-:-:S02]  /*0d60*/  IMAD R228, R2, 0x40, R9 ;  /* 0x0000004002e47824 */ /* 0x000fc400078e0209 */
[----:B------:R-:W-:Y:S02]  /*0d70*/  IMAD R230, R4, 0x8, R7 ;  /* 0x0000000804e67824 */ /* 0x000fe400078e0207 */
[----:B------:R-:W-:Y:S02]  /*0d80*/  IMAD.SHL.U32 R19, R11, 0x2, RZ ;  /* 0x000000020b137824 */ /* 0x000fe400078e00ff */
[----:B------:R-:W-:-:S07]  /*0d90*/  IMAD R22, R3, 0x8, R228 ;  /* 0x0000000803167824 */ /* 0x000fce00078e02e4 */
.L_x_7117:
[----:B01-34-:R-:W0:Y:S01]  /*0da0*/  LDC.64 R6, c[0x0][0xa18] ;  /* 0x00028600ff067b82 */ /* 0x01be220000000a00 */
[----:B------:R-:W-:Y:S02]  /*0db0*/  IMAD.U32 R3, RZ, RZ, UR49 ;  /* 0x00000031ff037e24 */ /* 0x000fe4000f8e00ff */
[----:B--2--5:R-:W-:-:S05]  /*0dc0*/  IMAD.MOV.U32 R8, RZ, RZ, RZ ;  /* 0x000000ffff087224 */ /* 0x024fca00078e00ff */
[----:B------:R-:W1:Y:S08]  /*0dd0*/  LDC R18, c[0x0][0x288] ;  /* 0x0000a200ff127b82 */ /* 0x000e700000000800 */
[----:B------:R-:W2:Y:S08]  /*0de0*/  LDC.64 R4, c[0x0][0xa28] ;  /* 0x00028a00ff047b82 */ /* 0x000eb00000000a00 */
[----:B------:R-:W3:Y:S01]  /*0df0*/  LDC.64 R10, c[0x0][0x418] ;  /* 0x00010600ff0a7b82 */ /* 0x000ee20000000a00 */
[----:B0-----:R-:W-:-:S07]  /*0e00*/  ISETP.NE.U32.AND P1, PT, R6, RZ, PT ;  /* 0x000000ff0600720c */ /* 0x001fce0003f25070 */
[----:B------:R-:W0:Y:S01]  /*0e10*/  LDC R0, c[0x0][0x424] ;  /* 0x00010900ff007b82 */ /* 0x000e220000000800 */
[----:B------:R-:W-:-:S07]  /*0e20*/  ISETP.NE.AND.EX P1, PT, R7, RZ, PT, P1 ;  /* 0x000000ff0700720c */ /* 0x000fce0003f25310 */
[----:B------:R-:W4:Y:S01]  /*0e30*/  LDC R17, c[0x0][0x2f0] ;  /* 0x0000bc00ff117b82 */ /* 0x000f220000000800 */
[----:B--2---:R-:W-:Y:S01]  /*0e40*/  ISETP.NE.U32.AND P0, PT, R4, RZ, PT ;  /* 0x000000ff0400720c */ /* 0x004fe20003f05070 */
[----:B------:R-:W-:Y:S01]  /*0e50*/  ULOP3.LUT UR4, UR6, 0xff000000, URZ, 0xc0, !UPT ;  /* 0xff00000006047892 */ /* 0x000fe2000f8ec03f */
[----:B------:R-:W-:Y:S02]  /*0e60*/  ULDC.64 UR8, c[0x0][0xa20] ;  /* 0x0002880000087ab9 */ /* 0x000fe40000000a00 */
[----:B------:R-:W-:-:S03]  /*0e70*/  ISETP.NE.AND.EX P0, PT, R5, RZ, PT, P0 ;  /* 0x000000ff0500720c */ /* 0x000fc60003f05300 */
[----:B------:R-:W2:Y:S10]  /*0e80*/  @P1 LDC.64 R6, c[0x0][0xa18] ;  /* 0x00028600ff061b82 */ /* 0x000eb40000000a00 */
[----:B------:R-:W3:Y:S01]  /*0e90*/  @P0 LDC.64 R4, c[0x0][0xa28] ;  /* 0x00028a00ff040b82 */ /* 0x000ee20000000a00 */
[----:B--2---:R-:W-:-:S05]  /*0ea0*/  @P1 IMAD.WIDE R6, R3, 0x4, R6 ;  /* 0x0000000403061825 */ /* 0x004fca00078e0206 */
[----:B-1----:R1:W5:Y:S01]  /*0eb0*/  @P1 LDG.E R18, desc[UR52][R6.64] ;  /* 0x0000003406121981 */ /* 0x002362000c1e1900 */
[----:B---3--:R-:W-:Y:S01]  /*0ec0*/  @P0 IMAD.WIDE R4, R3, 0x4, R4 ;  /* 0x0000000403040825 */ /* 0x008fe200078e0204 */
[----:B------:R-:W-:Y:S01]  /*0ed0*/  ULOP3.LUT UR46, UR6, 0xff0000, URZ, 0xc0, !UPT ;  /* 0x00ff0000062e7892 */ /* 0x000fe2000f8ec03f */
[----:B------:R-:W-:Y:S01]  /*0ee0*/  ISETP.NE.U32.AND P2, PT, RZ, UR8, PT ;  /* 0x00000008ff007c0c */ /* 0x000fe2000bf45070 */
[----:B------:R-:W-:Y:S02]  /*0ef0*/  USHF.R.U32.HI UR4, URZ, 0x8, UR4 ;  /* 0x000000083f047899 */ /* 0x000fe40008011604 */
[----:B------:R1:W5:Y:S01]  /*0f00*/  @P0 LDG.E R8, desc[UR52][R4.64] ;  /* 0x0000003404080981 */ /* 0x000362000c1e1900 */
[----:B------:R-:W-:Y:S01]  /*0f10*/  ISETP.NE.U32.AND P0, PT, R10, RZ, PT ;  /* 0x000000ff0a00720c */ /* 0x000fe20003f05070 */
[----:B------:R-:W-:Y:S01]  /*0f20*/  ULEA.HI UR46, UR46, UR4, URZ, 0x10 ;  /* 0x000000042e2e7291 */ /* 0x000fe2000f8f803f */
[----:B------:R-:W-:Y:S01]  /*0f30*/  ISETP.NE.AND.EX P2, PT, RZ, UR9, PT, P2 ;  /* 0x00000009ff007c0c */ /* 0x000fe2000bf45320 */
[----:B------:R-:W-:Y:S01]  /*0f40*/  ULOP3.LUT UR43, UR6, 0xffff, URZ, 0xc0, !UPT ;  /* 0x0000ffff062b7892 */ /* 0x000fe2000f8ec03f */
[----:B------:R-:W-:-:S04]  /*0f50*/  ISETP.NE.AND.EX P0, PT, R11, RZ, PT, P0 ;  /* 0x000000ff0b00720c */ /* 0x000fc80003f05300 */
[----:B0-----:R-:W-:Y:S01]  /*0f60*/  SEL R0, R0, 0x1, P0 ;  /* 0x0000000100007807 */ /* 0x001fe20000000000 */
[----:B-1--4-:R-:W-:Y:S08]  /*0f70*/  @P1 BRA `(.L_x_7010) ;  /* 0x0000000000281947 */ /* 0x012ff00003800000 */
        /* <DEDUP_REMOVED lines=10> */
.L_x_7010:
        /* <DEDUP_REMOVED lines=9> */
.L_x_7011:
        /* <DEDUP_REMOVED lines=10> */
.L_x_7012:
        /* <DEDUP_REMOVED lines=41> */
[----:B------:R0:W2:Y:S01]  /*13e0*/  @P1 LDG.E R0, desc[UR52][R6.64] ;  /* 0x0000003406001981 */ /* 0x0000a2000c1e1900 */
        /* <DEDUP_REMOVED lines=12> */
[----:B------:R-:W-:-:S06]  /*14b0*/  UIADD3 UR4, UR8, UR4, URZ ;  /* 0x0000000408047290 */ /* 0x000fcc000fffe03f */
[----:B0-----:R-:W-:Y:S02]  /*14c0*/  IMAD.U32 R6, RZ, RZ, UR4 ;  /* 0x00000004ff067e24 */ /* 0x001fe4000f8e00ff */
        /* <DEDUP_REMOVED lines=14> */
.L_x_7014:
[----:B------:R-:W-:-:S11]  /*15b0*/  UISETP.NE.AND UP0, UPT, UR5, 0x1, UPT ;  /* 0x000000010500788c */ /* 0x000fd6000bf05270 */
[----:B------:R-:W-:Y:S02]  /*15c0*/  @UP0 ULDC.64 UR8, c[0x0][0x9e8] ;  /* 0x00027a0000080ab9 */ /* 0x000fe40000000a00 */
[----:B------:R-:W-:-:S04]  /*15d0*/  UIMAD.WIDE.U32 UR6, UR4, UR8, URZ ;  /* 0x00000008040672a5 */ /* 0x000fc8000f8e003f */
[----:B------:R-:W-:-:S12]  /*15e0*/  @UP0 USHF.R.U32.HI UR4, URZ, UR9, UR7 ;  /* 0x000000093f040299 */ /* 0x000fd80008011607 */
.L_x_7015:
[----:B------:R-:W-:-:S06]  /*15f0*/  UIMAD UR4, UR4, UR5, UR5 ;  /* 0x00000005040472a4 */ /* 0x000fcc000f8e0205 */
[----:B------:R-:W-:-:S07]  /*1600*/  VIMNMX R6, R6, UR4, PT ;  /* 0x0000000406067c48 */ /* 0x000fce000bfe0100 */
.L_x_7013:
[C---:B------:R-:W-:Y:S01]  /*1610*/  IMAD.IADD R137, R17.reuse, 0x1, -R18 ;  /* 0x0000000111897824 */ /* 0x040fe200078e0a12 */
[----:B------:R-:W-:Y:S01]  /*1620*/  @UP1 ULDC UR6, c[0x0][0x44c] ;  /* 0x0001130000061ab9 */ /* 0x000fe20000000800 */
[----:B------:R-:W-:Y:S01]  /*1630*/  VIADD R7, R6, 0xdf ;  /* 0x000000df06077836 */ /* 0x000fe20000000000 */
[----:B------:R-:W-:Y:S01]  /*1640*/  UIMAD.WIDE.U32 UR6, UR36, UR6, URZ ;  /* 0x00000006240672a5 */ /* 0x000fe2000f8e003f */
[----:B------:R-:W-:Y:S01]  /*1650*/  VIADD R5, R17, 0xdf ;  /* 0x000000df11057836 */ /* 0x000fe20000000000 */
        /* <DEDUP_REMOVED lines=27> */
.L_x_7017:
[----:B------:R-:W-:-:S11]  /*1810*/  UISETP.NE.AND UP0, UPT, UR5, 0x1, UPT ;  /* 0x000000010500788c */ /* 0x000fd6000bf05270 */
[----:B------:R-:W-:Y:S02]  /*1820*/  @UP0 ULDC.64 UR10, c[0x0][0x9e8] ;  /* 0x00027a00000a0ab9 */ /* 0x000fe40000000a00 */
[----:B------:R-:W-:-:S04]  /*1830*/  UIMAD.WIDE.U32 UR6, UR4, UR10, URZ ;  /* 0x0000000a040672a5 */ /* 0x000fc8000f8e003f */
[----:B------:R-:W-:-:S12]  /*1840*/  @UP0 USHF.R.U32.HI UR4, URZ, UR11, UR7 ;  /* 0x0000000b3f040299 */ /* 0x000fd80008011607 */
.L_x_7018:
[----:B------:R-:W-:-:S04]  /*1850*/  UIMAD UR4, UR4, UR5, URZ ;  /* 0x00000005040472a4 */ /* 0x000fc8000f8e023f */
[----:B------:R-:W-:-:S04]  /*1860*/  UISETP.LT.AND UP0, UPT, UR8, UR4, UPT ;  /* 0x000000040800728c */ /* 0x000fc8000bf01270 */
[----:B------:R-:W-:-:S12]  /*1870*/  USEL UR8, UR8, UR4, !UP0 ;  /* 0x0000000408087287 */ /* 0x000fd8000c000000 */
.L_x_7016:
[----:B------:R-:W-:Y:S01]  /*1880*/  UMOV UR4, URZ ;  /* 0x0000003f00047c82 */ /* 0x000fe20008000000 */
[----:B------:R-:W-:Y:S01]  /*1890*/  UMOV UR5, UR8 ;  /* 0x0000000800057c82 */ /* 0x000fe20008000000 */
[----:B------:R-:W-:Y:S02]  /*18a0*/  ULOP3.LUT UR37, UR46, 0xff, URZ, 0xc0, !UPT ;  /* 0x000000ff2e257892 */ /* 0x000fe4000f8ec03f */
[----:B------:R-:W-:Y:S02]  /*18b0*/  UIMAD.WIDE UR4, UR8, -0x6db6db6d, UR4 ;  /* 0x92492493080478a5 */ /* 0x000fe4000f8e0204 */
[----:B------:R-:W-:Y:S02]  /*18c0*/  USHF.R.U32.HI UR46, URZ, 0x10, UR46 ;  /* 0x000000103f2e7899 */ /* 0x000fe4000801162e */
[----:B------:R-:W-:-:S04]  /*18d0*/  USHF.R.U32.HI UR4, URZ, 0x1f, UR5 ;  /* 0x0000001f3f047899 */ /* 0x000fc80008011605 */
        /* <DEDUP_REMOVED lines=44> */
.L_x_7019:
        /* <DEDUP_REMOVED lines=8> */
[----:B------:R-:W-:Y:S02]  /*1c20*/  CS2R R26, SRZ ;  /* 0x00000000001a7805 */ /* 0x000fe4000001ff00 */
[----:B------:R-:W-:Y:S02]  /*1c30*/  CS2R R36, SRZ ;  /* 0x0000000000247805 */ /* 0x000fe4000001ff00 */
[----:B------:R-:W-:Y:S02]  /*1c40*/  ISETP.GT.AND P1, PT, R136, UR39, PT ;  /* 0x0000002788007c0c */ /* 0x000fe4000bf24270 */
        /* <DEDUP_REMOVED lines=62> */
.L_x_7021:
        /* <DEDUP_REMOVED lines=9> */
.L_x_7218:
[----:B------:R-:W-:Y:S05]  /*20c0*/  @!P0 BRA `(.L_x_7023) ;  /* 0x0000000000048947 */ /* 0x000fea0003800000 */
[----:B------:R-:W-:Y:S01]  /*20d0*/  BPT.TRAP 0x1 ;  /* 0x000000040000795c */ /* 0x000fe20000300000 */
.L_x_7023:
[----:B------:R-:W-:Y:S02]  /*20e0*/  IMAD.U32 R5, RZ, RZ, UR51 ;  /* 0x00000033ff057e24 */ /* 0x000fe4000f8e00ff */
[----:B0-----:R-:W-:-:S03]  /*20f0*/  IMAD.U32 R0, RZ, RZ, UR50 ;  /* 0x00000032ff007e24 */ /* 0x001fc6000f8e00ff */
[----:B------:R-:W-:Y:S02]  /*2100*/  LEA R5, R5, UR41, 0x3 ;  /* 0x0000002905057c11 */ /* 0x000fe4000f8e18ff */
[----:B------:R-:W-:-:S04]  /*2110*/  SHF.L.U32 R0, R0, 0x1f, RZ ;  /* 0x0000001f00007819 */ /* 0x000fc800000006ff */
[----:B------:R0:W1:Y:S01]  /*2120*/  SYNCS.PHASECHK.TRANS64.TRYWAIT P1, [R5+URZ+0x2e830], R0 ;  /* 0x02e83000050075a7 */ /* 0x000062000802017f */
[----:B------:R-:W-:Y:S05]  /*2130*/  @!P0 BRA `(.L_x_7024) ;  /* 0x0000000000048947 */ /* 0x000fea0003800000 */
[----:B------:R-:W-:Y:S01]  /*2140*/  BPT.TRAP 0x1 ;  /* 0x000000040000795c */ /* 0x000fe20000300000 */
.L_x_7024:
[----:B-1----:R-:W-:Y:S05]  /*2150*/  @P1 BRA `(.L_x_7025) ;  /* 0x0000000000081947 */ /* 0x002fea0003800000 */
[----:B------:R-:W1:Y:S02]  /*2160*/  SYNCS.PHASECHK.TRANS64.TRYWAIT P1, [R5+URZ+0x2e830], R0 ;  /* 0x02e83000050075a7 */ /* 0x000e64000802017f */
[----:B-1----:R-:W-:Y:S05]  /*2170*/  @!P1 BRA `(.L_x_7026) ;  /* 0x000001fc002c9947 */ /* 0x002fea0003800000 */
.L_x_7025:
[----:B------:R-:W2:Y:S01]  /*2180*/  S2R R3, SR_TID.X ;  /* 0x0000000000037919 */ /* 0x000ea20000002100 */
[----:B------:R-:W-:Y:S01]  /*2190*/  UIADD3 UR4, UR41, 0x20400, URZ ;  /* 0x0002040029047890 */ /* 0x000fe2000fffe03f */
[----:B------:R-:W-:-:S03]  /*21a0*/  LOP3.LUT R2, R2, 0xfff7ffff, RZ, 0xc0, !PT ;  /* 0xfff7ffff02027812 */ /* 0x000fc600078ec0ff */
[----:B------:R-:W-:-:S04]  /*21b0*/  USHF.R.U32.HI UR4, URZ, 0x4, UR4 ;  /* 0x000000043f047899 */ /* 0x000fc80008011604 */
[----:B------:R-:W-:-:S06]  /*21c0*/  ULOP3.LUT UR4, UR4, 0x3fff, URZ, 0xc0, !UPT ;  /* 0x00003fff04047892 */ /* 0x000fcc000f8ec03f */
[----:B------:R-:W-:Y:S01]  /*21d0*/  IMAD.U32 R7, RZ, RZ, UR4 ;  /* 0x00000004ff077e24 */ /* 0x000fe2000f8e00ff */
[----:B------:R-:W-:Y:S05]  /*21e0*/  WARPSYNC.ALL ;  /* 0x0000000000007948 */ /* 0x000fea0003800000 */
[----:B------:R-:W-:Y:S02]  /*21f0*/  LOP3.LUT R7, R7, 0x10000, RZ, 0xfc, !PT ;  /* 0x0001000007077812 */ /* 0x000fe400078efcff */
[----:B--2---:R-:W-:-:S13]  /*2200*/  LOP3.LUT P3, RZ, R3, 0x7f, RZ, 0xc0, !PT ;  /* 0x0000007f03ff7812 */ /* 0x004fda000786c0ff */
[----:B------:R-:W-:Y:S02]  /*2210*/  @P3 LOP3.LUT R2, R2, 0x80000, RZ, 0xfc, !PT ;  /* 0x0008000002023812 */ /* 0x000fe400078efcff */
[----:B------:R-:W-:Y:S01]  /*2220*/  R2UR UR20, R7 ;  /* 0x00000000071472ca */ /* 0x000fe200000e0000 */
[----:B------:R-:W-:Y:S01]  /*2230*/  ULOP3.LUT UR12, UR54, 0x10000, URZ, 0xfc, !UPT ;  /* 0x00010000360c7892 */ /* 0x000fe2000f8efc3f */
[----:B------:R-:W-:Y:S01]  /*2240*/  WARPGROUP.ARRIVE ;  /* 0x00000000000079c5 */ /* 0x000fe20000000000 */
[----:B------:R-:W-:Y:S01]  /*2250*/  UMOV UR17, 0x40000040 ;  /* 0x4000004000117882 */ /* 0x000fe20000000000 */
[----:B------:R-:W-:Y:S01]  /*2260*/  UMOV UR19, 0x40000040 ;  /* 0x4000004000137882 */ /* 0x000fe20000000000 */
[----:B------:R-:W-:Y:S01]  /*2270*/  UMOV UR7, 0x40000040 ;  /* 0x4000004000077882 */ /* 0x000fe20000000000 */
[----:B------:R-:W-:Y:S01]  /*2280*/  UMOV UR11, 0x40000040 ;  /* 0x40000040000b7882 */ /* 0x000fe20000000000 */
[----:B------:R-:W-:Y:S01]  /*2290*/  UMOV UR13, 0x40000040 ;  /* 0x40000040000d7882 */ /* 0x000fe20000000000 */
[----:B------:R-:W-:Y:S01]  /*22a0*/  UMOV UR16, UR12 ;  /* 0x0000000c00107c82 */ /* 0x000fe20008000000 */
[----:B------:R-:W-:Y:S01]  /*22b0*/  UMOV UR15, 0x40000040 ;  /* 0x40000040000f7882 */ /* 0x000fe20000000000 */
[----:B------:R-:W-:Y:S01]  /*22c0*/  VIADD R3, R22, UR36 ;  /* 0x0000002416037c36 */ /* 0x000fe20008000000 */
[----:B------:R-:W-:-:S02]  /*22d0*/  ULDC UR55, c[0x0][0x9dc] ;  /* 0x0002770000377ab9 */ /* 0x000fc40000000800 */
[----:B------:R-:W-:-:S04]  /*22e0*/  UIMAD UR20, UR51, 0x700, UR20 ;  /* 0x00000700331478a4 */ /* 0x000fc8000f8e0214 */
[----:B------:R-:W-:Y:S02]  /*22f0*/  UIADD3 UR4, UR20, 0x100, URZ ;  /* 0x0000010014047890 */ /* 0x000fe4000fffe03f */
[----:B------:R-:W-:Y:S02]  /*2300*/  UIADD3 UR5, UR20, 0x200, URZ ;  /* 0x0000020014057890 */ /* 0x000fe4000fffe03f */
[----:B------:R-:W-:Y:S01]  /*2310*/  UMOV UR18, UR20 ;  /* 0x0000001400127c82 */ /* 0x000fe20008000000 */
[----:B------:R-:W-:Y:S01]  /*2320*/  UIADD3 UR6, UR20, 0x2, URZ ;  /* 0x0000000214067890 */ /* 0x000fe2000fffe03f */
[----:B------:R-:W-:Y:S01]  /*2330*/  QGMMA.64x32x32.F32.E4M3.E4M3 R120, gdesc[UR16], RZ, !UPT, gsb0 ;  /* 0x00600000107879f3 */ /* 0x000fe2000c0008ff */
[----:B------:R-:W-:Y:S01]  /*2340*/  UMOV UR18, UR4 ;  /* 0x0000000400127c82 */ /* 0x000fe20008000000 */
[----:B------:R-:W-:Y:S01]  /*2350*/  UMOV UR19, 0x40000040 ;  /* 0x4000004000137882 */ /* 0x000fe20000000000 */
[----:B------:R-:W-:Y:S02]  /*2360*/  UIADD3 UR4, UR20, 0x300, URZ ;  /* 0x0000030014047890 */ /* 0x000fe4000fffe03f */
[----:B------:R-:W-:-:S02]  /*2370*/  UIADD3 UR8, UR20, 0x102, URZ ;  /* 0x0000010214087890 */ /* 0x000fc4000fffe03f */
[----:B------:R-:W-:Y:S02]  /*2380*/  UIADD3 UR9, UR20, 0x202, URZ ;  /* 0x0000020214097890 */ /* 0x000fe4000fffe03f */
[----:B------:R-:W-:Y:S02]  /*2390*/  UIADD3 UR10, UR20, 0x4, URZ ;  /* 0x00000004140a7890 */ /* 0x000fe4000fffe03f */
        /* <DEDUP_REMOVED lines=153> */
[----:B------:R-:W-:Y:S01]  /*2d30*/  @!P3 VIADD R0, R5, 0x2e840 ;  /* 0x0002e8400500b836 */ /* 0x000fe20000000000 */
[----:B------:R-:W-:Y:S01]  /*2d40*/  ULDC.64 UR6, c[0x0][0x9e0] ;  /* 0x0002780000067ab9 */ /* 0x000fe20000000a00 */
[----:B------:R-:W-:Y:S01]  /*2d50*/  IMAD.MOV.U32 R5, RZ, RZ, -0xe0 ;  /* 0xffffff20ff057424 */ /* 0x000fe200078e00ff */
[----:B------:R-:W-:Y:S01]  /*2d60*/  UISETP.GE.AND UP1, UPT, UR7, 0x1, UPT ;  /* 0x000000010700788c */ /* 0x000fe2000bf26270 */
[----:B------:R-:W0:Y:S01]  /*2d70*/  SHFL.IDX PT, R11, R3, RZ, 0x1c1f ;  /* 0x001c1fff030b7589 */ /* 0x000e2200000e0000 */
[----:B------:R-:W-:Y:S01]  /*2d80*/  @!P3 PRMT R0, RZ, 0x654, R0 ;  /* 0x00000654ff00b816 */ /* 0x000fe20000000000 */
[----:B------:R-:W-:-:S03]  /*2d90*/  IMAD R138, R136, R5, 0xe1 ;  /* 0x000000e1888a7424 */ /* 0x000fc600078e0205 */
[----:B------:R-:W-:Y:S02]  /*2da0*/  PLOP3.LUT P1, PT, PT, PT, UP1, 0x40, 0x0 ;  /* 0x000000000000781c */ /* 0x000fe40003f2e818 */
[----:B------:R-:W-:Y:S01]  /*2db0*/  IADD3 R5, R17, R138, -R19 ;  /* 0x0000008a11057210 */ /* 0x000fe20007ffe813 */
[----:B------:R-:W-:-:S04]  /*2dc0*/  VIADD R138, R138, 0xffffffff ;  /* 0xffffffff8a8a7836 */ /* 0x000fc80000000000 */
        /* <DEDUP_REMOVED lines=31> */
.L_x_7029:
[----:B------:R-:W-:-:S06]  /*2fc0*/  UISETP.NE.AND UP2, UPT, UR7, 0x1, UPT ;  /* 0x000000010700788c */ /* 0x000fcc000bf45270 */
[----:B------:R-:W-:-:S05]  /*2fd0*/  PLOP3.LUT P1, PT, PT, PT, UP2, 0x80, 0x0 ;  /* 0x000000000000781c */ /* 0x000fca0003f2f028 */
[----:B------:R-:W-:-:S08]  /*2fe0*/  @UP2 ULDC.64 UR10, c[0x0][0x9e8] ;  /* 0x00027a00000a2ab9 */ /* 0x000fd00000000a00 */
[----:B------:R-:W-:-:S05]  /*2ff0*/  @P1 IMAD.HI.U32 R10, R8, UR10, RZ ;  /* 0x0000000a080a1c27 */ /* 0x000fca000f8e00ff */
[----:B------:R-:W-:-:S07]  /*3000*/  @P1 SHF.R.U32.HI R8, RZ, UR11, R10 ;  /* 0x0000000bff081c19 */ /* 0x000fce000801160a */
.L_x_7030:
[----:B------:R-:W-:Y:S05]  /*3010*/  BSYNC B0 ;  /* 0x0000000000007941 */ /* 0x000fea0003800000 */
.L_x_7028:
[----:B------:R-:W-:-:S05]  /*3020*/  IMAD R11, R8, UR7, R5 ;  /* 0x00000007080b7c24 */ /* 0x000fca000f8e0205 */
[----:B------:R-:W-:Y:S02]  /*3030*/  VIMNMX R6, R6, R11, !PT ;  /* 0x0000000b06067248 */ /* 0x000fe40007fe0100 */
[----:B------:R-:W-:-:S07]  /*3040*/  VIADDMNMX R20, R11, UR7, R20, PT ;  /* 0x000000070b147c46 */ /* 0x000fce000b800114 */
.L_x_7027:
        /* <DEDUP_REMOVED lines=13> */
[----:B------:R-:W-:Y:S01]  /*3120*/  ISETP.GE.AND P3, PT, R138, 0x11, PT ;  /* 0x000000118a00780c */ /* 0x000fe20003f66270 */
[----:B0-----:R-:W-:Y:S01]  /*3130*/  IMAD.IADD R4, R4, 0x1, R3 ;  /* 0x0000000104047824 */ /* 0x001fe200078e0203 */
        /* <DEDUP_REMOVED lines=36> */
[----:B------:R-:W-:Y:S02]  /*3380*/  ISETP.LT.OR P2, PT, R20, 0x29, P2 ;  /* 0x000000291400780c */ /* 0x000fe40001741670 */
[----:B------:R-:W-:Y:S02]  /*3390*/  VIADDMNMX R0, R3, R9, R0, PT ;  /* 0x0000000903007246 */ /* 0x000fe40003800100 */
        /* <DEDUP_REMOVED lines=240> */
.L_x_7033:
[----:B------:R-:W-:-:S06]  /*42a0*/  UISETP.NE.AND UP2, UPT, UR7, 0x1, UPT ;  /* 0x000000010700788c */ /* 0x000fcc000bf45270 */
[----:B------:R-:W-:-:S05]  /*42b0*/  PLOP3.LUT P6, PT, PT, PT, UP2, 0x80, 0x0 ;  /* 0x000000000000781c */ /* 0x000fca0003fcf028 */
[----:B------:R-:W-:-:S08]  /*42c0*/  @UP2 ULDC.64 UR10, c[0x0][0x9e8] ;  /* 0x00027a00000a2ab9 */ /* 0x000fd00000000a00 */
[----:B------:R-:W-:Y:S01]  /*42d0*/  @P6 IMAD.HI.U32 R3, R6, UR10, RZ ;  /* 0x0000000a06036c27 */ /* 0x000fe2000f8e00ff */
[----:B------:R-:W-:-:S13]  /*42e0*/  PLOP3.LUT P6, PT, PT, PT, UP2, 0x80, 0x0 ;  /* 0x000000000000781c */ /* 0x000fda0003fcf028 */
[----:B------:R-:W-:-:S07]  /*42f0*/  @P6 SHF.R.U32.HI R6, RZ, UR11, R3 ;  /* 0x0000000bff066c19 */ /* 0x000fce0008011603 */
.L_x_7034:
[----:B------:R-:W-:Y:S05]  /*4300*/  BSYNC B0 ;  /* 0x0000000000007941 */ /* 0x000fea0003800000 */
.L_x_7032:
[----:B------:R-:W-:-:S05]  /*4310*/  IMAD R5, R6, UR7, R5 ;  /* 0x0000000706057c24 */ /* 0x000fca000f8e0205 */
[----:B------:R-:W-:Y:S02]  /*4320*/  VIMNMX R4, R4, R5, !PT ;  /* 0x0000000504047248 */ /* 0x000fe40007fe0100 */
[----:B------:R-:W-:-:S07]  /*4330*/  VIADDMNMX R0, R5, UR7, R0, PT ;  /* 0x0000000705007c46 */ /* 0x000fce000b800100 */
.L_x_7031:
[----:B------:R-:W-:Y:S01]  /*4340*/  ISETP.GT.AND P1, PT, R4, 0x20, !P1 ;  /* 0x000000200400780c */ /* 0x000fe20004f24270 */
[----:B------:R-:W-:Y:S01]  /*4350*/  IMAD.U32 R138, RZ, RZ, UR42 ;  /* 0x0000002aff8a7e24 */ /* 0x000fe2000f8e00ff */
[----:B------:R-:W-:Y:S01]  /*4360*/  ISETP.NE.AND P6, PT, R175, RZ, PT ;  /* 0x000000ffaf00720c */ /* 0x000fe20003fc5270 */
[----:B------:R-:W-:Y:S01]  /*4370*/  @UP0 ULDC UR10, c[0x0][0x44c] ;  /* 0x00011300000a0ab9 */ /* 0x000fe20000000800 */
[----:B------:R-:W-:Y:S01]  /*4380*/  ISETP.LT.OR P1, PT, R0, 0x21, P1 ;  /* 0x000000210000780c */ /* 0x000fe20000f21670 */
[----:B------:R-:W-:Y:S01]  /*4390*/  UIMAD.WIDE.U32 UR10, UR36, UR10, URZ ;  /* 0x0000000a240a72a5 */ /* 0x000fe2000f8e003f */
[----:B------:R-:W-:Y:S01]  /*43a0*/  ISETP.GT.AND P2, PT, R4, 0x29, !P2 ;  /* 0x000000290400780c */ /* 0x000fe20005744270 */
[----:B------:R-:W-:Y:S01]  /*43b0*/  @UP0 ULDC UR18, c[0x0][0x450] ;  /* 0x0001140000120ab9 */ /* 0x000fe20000000800 */
[----:B------:R-:W-:Y:S01]  /*43c0*/  FSEL R106, R106, -INF , !P1 ;  /* 0xff8000006a6a7808 */ /* 0x000fe20004800000 */
[----:B------:R-:W-:Y:S01]  /*43d0*/  UMOV UR14, UR36 ;  /* 0x00000024000e7c82 */ /* 0x000fe20008000000 */
[----:B------:R-:W-:Y:S01]  /*43e0*/  ISETP.NE.AND P1, PT, R151, RZ, PT ;  /* 0x000000ff9700720c */ /* 0x000fe20003f25270 */
[----:B------:R-:W-:Y:S01]  /*43f0*/  @UP0 USHF.R.U32.HI UR14, URZ, UR18, UR11 ;  /* 0x000000123f0e0299 */ /* 0x000fe2000801160b */
[----:B------:R-:W-:-:S02]  /*4400*/  ISETP.LT.OR P2, PT, R0, 0x2a, P2 ;  /* 0x0000002a0000780c */ /* 0x000fc40001741670 */
[----:B------:R-:W-:Y:S02]  /*4410*/  ISETP.GT.AND P1, PT, R4, 0x21, !P1 ;  /* 0x000000210400780c */ /* 0x000fe40004f24270 */
[----:B------:R-:W-:Y:S02]  /*4420*/  FSEL R111, R111, -INF , !P2 ;  /* 0xff8000006f6f7808 */ /* 0x000fe40005000000 */
        /* <DEDUP_REMOVED lines=17> */
[----:B------:R-:W-:Y:S02]  /*4540*/  ISETP.GT.AND P1, PT, R4, 0x31, !P6 ;  /* 0x000000310400780c */ /* 0x000fe40007724270 */
[----:B------:R-:W-:Y:S02]  /*4550*/  ISETP.NE.AND P6, PT, R177, RZ, PT ;  /* 0x000000ffb100720c */ /* 0x000fe40003fc5270 */
        /* <DEDUP_REMOVED lines=120> */
[C---:B------:R-:W-:Y:S02]  /*4ce0*/  ISETP.GT.AND P1, PT, R4.reuse, 0x79, !P1 ;  /* 0x000000790400780c */ /* 0x040fe40004f24270 */
[----:B------:R-:W-:Y:S01]  /*4cf0*/  ISETP.GT.AND P3, PT, R4, 0xd0, !P3 ;  /* 0x000000d00400780c */ /* 0x000fe20005f64270 */
[----:B------:R-:W0:Y:S01]  /*4d00*/  SHFL.BFLY PT, R3, R6, 0x2, 0x1f ;  /* 0x0c401f0006037f89 */ /* 0x000e2200000e0000 */
[----:B------:R-:W-:-:S02]  /*4d10*/  ISETP.LT.OR P1, PT, R0, 0x7a, P1 ;  /* 0x0000007a0000780c */ /* 0x000fc40000f21670 */
[C---:B------:R-:W-:Y:S02]  /*4d20*/  ISETP.GT.AND P4, PT, R4.reuse, 0xd1, !P4 ;  /* 0x000000d10400780c */ /* 0x040fe40006784270 */
        /* <DEDUP_REMOVED lines=11> */
[C---:B------:R-:W-:Y:S02]  /*4de0*/  ISETP.LT.OR P5, PT, R0.reuse, 0xd9, P5 ;  /* 0x000000d90000780c */ /* 0x040fe40002fa1670 */
[----:B------:R-:W-:Y:S02]  /*4df0*/  ISETP.LT.OR P1, PT, R0, 0x82, P1 ;  /* 0x000000820000780c */ /* 0x000fe40000f21670 */
[----:B------:R-:W-:Y:S02]  /*4e00*/  FSEL R35, R35, -INF , !P4 ;  /* 0xff80000023237808 */ /* 0x000fe40006000000 */
[----:B------:R-:W-:Y:S02]  /*4e10*/  FSEL R59, R59, -INF , !P1 ;  /* 0xff8000003b3b7808 */ /* 0x000fe40004800000 */
[----:B------:R-:W-:Y:S02]  /*4e20*/  ISETP.GT.AND P1, PT, R4, 0x88, !P2 ;  /* 0x000000880400780c */ /* 0x000fe40005724270 */
[----:B------:R-:W-:-:S02]  /*4e30*/  ISETP.NE.AND P2, PT, R180, RZ, PT ;  /* 0x000000ffb400720c */ /* 0x000fc40003f45270 */
[----:B------:R-:W-:Y:S02]  /*4e40*/  ISETP.LT.OR P1, PT, R0, 0x89, P1 ;  /* 0x000000890000780c */ /* 0x000fe40000f21670 */
[----:B------:R-:W-:Y:S02]  /*4e50*/  FSEL R38, R38, -INF , !P5 ;  /* 0xff80000026267808 */ /* 0x000fe40006800000 */
[----:B------:R-:W-:Y:S02]  /*4e60*/  FSEL R62, R62, -INF , !P1 ;  /* 0xff8000003e3e7808 */ /* 0x000fe40004800000 */
[----:B------:R-:W-:Y:S02]  /*4e70*/  ISETP.GT.AND P1, PT, R4, 0x89, !P6 ;  /* 0x000000890400780c */ /* 0x000fe40007724270 */
[----:B------:R-:W-:Y:S02]  /*4e80*/  ISETP.NE.AND P6, PT, R181, RZ, PT ;  /* 0x000000ffb500720c */ /* 0x000fe40003fc5270 */
[----:B------:R-:W-:-:S02]  /*4e90*/  ISETP.LT.OR P1, PT, R0, 0x8a, P1 ;  /* 0x0000008a0000780c */ /* 0x000fc40000f21670 */
[----:B------:R-:W-:Y:S02]  /*4ea0*/  R2UR UR15, R137 ;  /* 0x00000000890f72ca */ /* 0x000fe400000e0000 */
[----:B------:R-:W-:Y:S02]  /*4eb0*/  FSEL R63, R63, -INF , !P1 ;  /* 0xff8000003f3f7808 */ /* 0x000fe40004800000 */
[----:B------:R-:W-:-:S04]  /*4ec0*/  ISETP.NE.AND P1, PT, R161, RZ, PT ;  /* 0x000000ffa100720c */ /* 0x000fc80003f25270 */
[----:B------:R-:W-:-:S04]  /*4ed0*/  ISETP.GT.AND P1, PT, R4, 0x90, !P1 ;  /* 0x000000900400780c */ /* 0x000fc80004f24270 */
        /* <DEDUP_REMOVED lines=56> */
[----:B------:R-:W-:Y:S02]  /*5260*/  ISETP.NE.AND P1, PT, R8, RZ, PT ;  /* 0x000000ff0800720c */ /* 0x000fe40003f25270 */
[----:B0-----:R-:W-:Y:S02]  /*5270*/  FMNMX.FTZ R8, R6, R3, !PT ;  /* 0x0000000306087209 */ /* 0x001fe40007810000 */
[----:B------:R-:W-:-:S03]  /*5280*/  ISETP.GT.AND P1, PT, R4, 0x9, !P1 ;  /* 0x000000090400780c */ /* 0x000fc60004f24270 */
[----:B------:R-:W0:Y:S01]  /*5290*/  SHFL.BFLY PT, R3, R8, 0x1, 0x1f ;  /* 0x0c201f0008037f89 */ /* 0x000e2200000e0000 */
        /* <DEDUP_REMOVED lines=9> */
[----:B------:R-:W-:Y:S01]  /*5330*/  FFMA.FTZ R138, R3, R138, -8 ;  /* 0xc1000000038a7423 */ /* 0x000fe2000001008a */
        /* <DEDUP_REMOVED lines=54> */
[----:B------:R-:W0:Y:S01]  /*56a0*/  MUFU.EX2 R6, R6 ;  /* 0x0000000600067308 */ /* 0x000e220000000800 */
[----:B------:R-:W-:Y:S01]  /*56b0*/  FMNMX.FTZ R112, R106, R113, !PT ;  /* 0x000000716a707209 */ /* 0x000fe20007810000 */
[--C-:B------:R-:W-:Y:S01]  /*56c0*/  FFMA.FTZ R14, R132, UR42, -R138.reuse ;  /* 0x0000002a840e7c23 */ /* 0x100fe2000801088a */
[----:B------:R-:W-:Y:S01]  /*56d0*/  ISETP.LT.OR P1, PT, R0, 0xca, P1 ;  /* 0x000000ca0000780c */ /* 0x000fe20000f21670 */
[--C-:B------:R-:W-:Y:S01]  /*56e0*/  FFMA.FTZ R21, R133, UR42, -R138.reuse ;  /* 0x0000002a85157c23 */ /* 0x100fe2000801088a */
[----:B------:R-:W-:Y:S01]  /*56f0*/  FMNMX.FTZ R93, R107, R112, !PT ;  /* 0x000000706b5d7209 */ /* 0x000fe20007810000 */
[--C-:B------:R-:W-:Y:S01]  /*5700*/  FFMA.FTZ R88, R88, UR42, -R138.reuse ;  /* 0x0000002a58587c23 */ /* 0x100fe2000801088a */
[----:B------:R-:W-:Y:S01]  /*5710*/  ISETP.GT.AND P2, PT, R4, 0xd9, !P6 ;  /* 0x000000d90400780c */ /* 0x000fe20007744270 */
[--C-:B------:R-:W-:Y:S01]  /*5720*/  FFMA.FTZ R4, R40, UR42, -R138.reuse ;  /* 0x0000002a28047c23 */ /* 0x100fe2000801088a */
[----:B------:R-:W-:Y:S01]  /*5730*/  FMNMX.FTZ R96, R110, R93, !PT ;  /* 0x0000005d6e607209 */ /* 0x000fe20007810000 */
[----:B------:R-:W-:Y:S01]  /*5740*/  MUFU.EX2 R9, R9 ;  /* 0x0000000900097308 */ /* 0x000fe20000000800 */
[----:B------:R-:W-:Y:S01]  /*5750*/  FSEL R31, R31, -INF , !P1 ;  /* 0xff8000001f1f7808 */ /* 0x000fe20004800000 */
[--C-:B------:R-:W-:Y:S01]  /*5760*/  FFMA.FTZ R89, R89, UR42, -R138.reuse ;  /* 0x0000002a59597c23 */ /* 0x100fe2000801088a */
[----:B------:R-:W-:Y:S01]  /*5770*/  FMNMX.FTZ R117, R111, R96, !PT ;  /* 0x000000606f757209 */ /* 0x000fe20007810000 */
[--C-:B------:R-:W-:Y:S01]  /*5780*/  FFMA.FTZ R96, R97, UR42, -R138.reuse ;  /* 0x0000002a61607c23 */ /* 0x100fe2000801088a */
[----:B------:R-:W-:Y:S01]  /*5790*/  ISETP.LT.OR P2, PT, R0, 0xda, P2 ;  /* 0x000000da0000780c */ /* 0x000fe20001741670 */
[----:B------:R-:W-:Y:S01]  /*57a0*/  FFMA.FTZ R92, R92, UR42, -R138 ;  /* 0x0000002a5c5c7c23 */ /* 0x000fe2000801088a */
[----:B------:R-:W-:Y:S01]  /*57b0*/  FMNMX.FTZ R112, R114, R117, !PT ;  /* 0x0000007572707209 */ /* 0x000fe20007810000 */
[----:B------:R-:W1:Y:S01]  /*57c0*/  MUFU.EX2 R10, R10 ;  /* 0x0000000a000a7308 */ /* 0x000e620000000800 */
[----:B------:R-:W-:Y:S01]  /*57d0*/  FSEL R39, R39, -INF , !P2 ;  /* 0xff80000027277808 */ /* 0x000fe20005000000 */
[----:B0-----:R-:W-:Y:S01]  /*57e0*/  FADD.FTZ R124, R5, R6 ;  /* 0x00000006057c7221 */ /* 0x001fe20000010000 */
        /* <DEDUP_REMOVED lines=14> */
[----:B-1----:R-:W-:Y:S01]  /*58d0*/  F2FP.SATFINITE.E4M3.F32.PACK_AB_MERGE_C R224, R10, R9, RZ ;  /* 0x000000090ae0723e */ /* 0x002fe200048070ff */
[--C-:B------:R-:W-:Y:S01]  /*58e0*/  FFMA.FTZ R81, R81, UR42, -R138.reuse ;  /* 0x0000002a51517c23 */ /* 0x100fe2000801088a */
[----:B------:R-:W-:Y:S01]  /*58f0*/  FMNMX.FTZ R101, R91, R112, !PT ;  /* 0x000000705b657209 */ /* 0x000fe20007810000 */
[----:B------:R-:W-:Y:S01]  /*5900*/  FFMA.FTZ R60, R60, UR42, -R138 ;  /* 0x0000002a3c3c7c23 */ /* 0x000fe2000801088a */
[----:B------:R-:W-:Y:S01]  /*5910*/  F2FP.SATFINITE.E4M3.F32.PACK_AB_MERGE_C R224, R6, R5, R224 ;  /* 0x0000000506e0723e */ /* 0x000fe200048070e0 */
        /* <DEDUP_REMOVED lines=30> */
[----:B------:R-:W-:Y:S01]  /*5b00*/  FFMA.FTZ R32, R32, UR42, -R138 ;  /* 0x0000002a20207c23 */ /* 0x000fe2000801088a */
[----:B------:R-:W-:Y:S01]  /*5b10*/  F2FP.SATFINITE.E4M3.F32.PACK_AB_MERGE_C R226, R11, R8, R226 ;  /* 0x000000080be2723e */ /* 0x000fe200048070e2 */
[----:B------:R-:W-:Y:S01]  /*5b20*/  FFMA.FTZ R33, R33, UR42, -R138 ;  /* 0x0000002a21217c23 */ /* 0x000fe2000801088a */
        /* <DEDUP_REMOVED lines=38> */
[----:B------:R-:W0:Y:S03]  /*5d90*/  MUFU.EX2 R92, R92 ;  /* 0x0000005c005c7308 */ /* 0x000e260000000800 */
[----:B------:R-:W-:-:S04]  /*5da0*/  FMNMX.FTZ R101, R27, R112, !PT ;  /* 0x000000701b657209 */ /* 0x000fc80007810000 */
[----:B------:R-:W-:Y:S01]  /*5db0*/  FMNMX.FTZ R40, R30, R101, !PT ;  /* 0x000000651e287209 */ /* 0x000fe20007810000 */
[----:B------:R-:W-:Y:S03]  /*5dc0*/  MUFU.EX2 R96, R96 ;  /* 0x0000006000607308 */ /* 0x000fe60000000800 */
[----:B------:R-:W-:-:S04]  /*5dd0*/  FMNMX.FTZ R101, R31, R40, !PT ;  /* 0x000000281f657209 */ /* 0x000fc80007810000 */
[----:B------:R-:W-:Y:S01]  /*5de0*/  FMNMX.FTZ R40, R34, R101, !PT ;  /* 0x0000006522287209 */ /* 0x000fe20007810000 */
[----:B------:R-:W1:Y:S01]  /*5df0*/  MUFU.EX2 R100, R100 ;  /* 0x0000006400647308 */ /* 0x000e620000000800 */
[----:B0-----:R-:W-:Y:S02]  /*5e00*/  F2FP.SATFINITE.E4M3.F32.PACK_AB_MERGE_C R216, R113, R92, RZ ;  /* 0x0000005c71d8723e */ /* 0x001fe400048070ff */
[----:B------:R-:W-:Y:S01]  /*5e10*/  FMNMX.FTZ R101, R35, R40, !PT ;  /* 0x0000002823657209 */ /* 0x000fe20007810000 */
[----:B------:R-:W-:-:S01]  /*5e20*/  FFMA.FTZ R40, R44, UR42, -R138 ;  /* 0x0000002a2c287c23 */ /* 0x000fc2000801088a */
[--C-:B------:R-:W-:Y:S01]  /*5e30*/  FFMA.FTZ R44, R48, UR42, -R138.reuse ;  /* 0x0000002a302c7c23 */ /* 0x100fe2000801088a */
[----:B------:R-:W-:-:S01]  /*5e40*/  FFMA.FTZ R48, R52, UR42, -R138 ;  /* 0x0000002a34307c23 */ /* 0x000fc2000801088a */
[----:B------:R-:W-:Y:S01]  /*5e50*/  FMNMX.FTZ R0, R38, R101, !PT ;  /* 0x0000006526007209 */ /* 0x000fe20007810000 */
[----:B------:R-:W-:Y:S01]  /*5e60*/  MUFU.EX2 R72, R72 ;  /* 0x0000004800487308 */ /* 0x000fe20000000800 */
[----:B------:R-:W-:-:S02]  /*5e70*/  F2FP.SATFINITE.E4M3.F32.PACK_AB_MERGE_C R216, R89, R88, R216 ;  /* 0x0000005859d8723e */ /* 0x000fc400048070d8 */
[----:B------:R-:W-:-:S05]  /*5e80*/  FMNMX.FTZ R0, R39, R0, !PT ;  /* 0x0000000027007209 */ /* 0x000fca0007810000 */
[----:B------:R-:W0:Y:S01]  /*5e90*/  SHFL.BFLY PT, R101, R0, 0x2, 0x1f ;  /* 0x0c401f0000657f89 */ /* 0x000e2200000e0000 */
[----:B------:R-:W-:Y:S01]  /*5ea0*/  MUFU.EX2 R73, R73 ;  /* 0x0000004900497308 */ /* 0x000fe20000000800 */
[----:B-1----:R-:W-:-:S04]  /*5eb0*/  F2FP.SATFINITE.E4M3.F32.PACK_AB_MERGE_C R218, R100, R97, RZ ;  /* 0x0000006164da723e */ /* 0x002fc800048070ff */
[----:B------:R-:W-:-:S03]  /*5ec0*/  F2FP.SATFINITE.E4M3.F32.PACK_AB_MERGE_C R218, R96, R93, R218 ;  /* 0x0000005d60da723e */ /* 0x000fc600048070da */
[----:B------:R-:W-:Y:S08]  /*5ed0*/  MUFU.EX2 R76, R76 ;  /* 0x0000004c004c7308 */ /* 0x000ff00000000800 */
[----:B------:R-:W1:Y:S01]  /*5ee0*/  MUFU.EX2 R77, R77 ;  /* 0x0000004d004d7308 */ /* 0x000e620000000800 */
[----:B0-----:R-:W-:-:S07]  /*5ef0*/  FMNMX.FTZ R101, R0, R101, !PT ;  /* 0x0000006500657209 */ /* 0x001fce0007810000 */
[----:B------:R-:W-:Y:S01]  /*5f00*/  MUFU.EX2 R84, R84 ;  /* 0x0000005400547308 */ /* 0x000fe20000000800 */
[----:B------:R-:W0:Y:S07]  /*5f10*/  SHFL.BFLY PT, R0, R101, 0x1, 0x1f ;  /* 0x0c201f0065007f89 */ /* 0x000e2e00000e0000 */
[----:B------:R-:W2:Y:S01]  /*5f20*/  MUFU.EX2 R85, R85 ;  /* 0x0000005500557308 */ /* 0x000ea20000000800 */
[----:B-1----:R-:W-:-:S04]  /*5f30*/  F2FP.SATFINITE.E4M3.F32.PACK_AB_MERGE_C R212, R77, R76, RZ ;  /* 0x0000004c4dd4723e */ /* 0x002fc800048070ff */
[----:B------:R-:W-:-:S03]  /*5f40*/  F2FP.SATFINITE.E4M3.F32.PACK_AB_MERGE_C R212, R73, R72, R212 ;  /* 0x0000004849d4723e */ /* 0x000fc600048070d4 */
[----:B------:R-:W-:Y:S08]  /*5f50*/  MUFU.EX2 R80, R80 ;  /* 0x0000005000507308 */ /* 0x000ff00000000800 */
[----:B------:R-:W-:Y:S01]  /*5f60*/  MUFU.EX2 R81, R81 ;  /* 0x0000005100517308 */ /* 0x000fe20000000800 */
[----:B--2---:R-:W-:Y:S02]  /*5f70*/  F2FP.SATFINITE.E4M3.F32.PACK_AB_MERGE_C R214, R85, R84, RZ ;  /* 0x0000005455d6723e */ /* 0x004fe400048070ff */
[----:B0-----:R-:W-:Y:S01]  /*5f80*/  FMNMX.FTZ R0, R101, R0, !PT ;  /* 0x0000000065007209 */ /* 0x001fe20007810000 */
[----:B------:R-:W-:-:S03]  /*5f90*/  IMAD.U32 R101, RZ, RZ, UR42 ;  /* 0x0000002aff657e24 */ /* 0x000fc6000f8e00ff */
[C---:B------:R-:W-:Y:S01]  /*5fa0*/  FSETP.NEU.FTZ.AND P1, PT, R0.reuse, -INF , PT ;  /* 0xff8000000000780b */ /* 0x040fe20003f3d000 */
[----:B------:R-:W-:-:S01]  /*5fb0*/  FFMA.FTZ R101, R0, R101, -8 ;  /* 0xc100000000657423 */ /* 0x000fc20000010065 */
        /* <DEDUP_REMOVED lines=14> */
[----:B------:R-:W-:-:S01]  /*60a0*/  FADD.FTZ R103, R9, R124 ;  /* 0x0000007c09677221 */ /* 0x000fc20000010000 */
        /* <DEDUP_REMOVED lines=36> */
[----:B------:R-:W-:Y:S01]  /*62f0*/  F2FP.SATFINITE.E4M3.F32.PACK_AB_MERGE_C R214, R81, R80, R214 ;  /* 0x0000005051d6723e */ /* 0x000fe200048070d6 */
        /* <DEDUP_REMOVED lines=34> */
[----:B------:R-:W-:-:S02]  /*6520*/  F2FP.SATFINITE.E4M3.F32.PACK_AB_MERGE_C R116, R123, R116, RZ ;  /* 0x000000747b74723e */ /* 0x000fc400048070ff */
[----:B------:R-:W1:Y:S01]  /*6530*/  MUFU.EX2 R106, R106 ;  /* 0x0000006a006a7308 */ /* 0x000e620000000800 */
[----:B--2---:R-:W-:-:S01]  /*6540*/  FADD.FTZ R10, R120, R103 ;  /* 0x00000067780a7221 */ /* 0x004fc20000010000 */
[----:B------:R-:W-:Y:S01]  /*6550*/  FADD.FTZ R103, R109, R86 ;  /* 0x000000566d677221 */ /* 0x000fe20000010000 */
[----:B------:R-:W-:-:S03]  /*6560*/  F2FP.SATFINITE.E4M3.F32.PACK_AB_MERGE_C R225, R117, R52, R116 ;  /* 0x0000003475e1723e */ /* 0x000fc60004807074 */
[----:B------:R-:W-:Y:S02]  /*6570*/  FADD.FTZ R86, R88, R103 ;  /* 0x0000006758567221 */ /* 0x000fe40000010000 */
[----:B------:R-:W2:Y:S01]  /*6580*/  MUFU.EX2 R107, R107 ;  /* 0x0000006b006b7308 */ /* 0x000ea20000000800 */
[----:B0-----:R-:W-:-:S01]  /*6590*/  FADD.FTZ R21, R125, R10 ;  /* 0x0000000a7d157221 */ /* 0x001fc20000010000 */
[----:B------:R-:W-:Y:S01]  /*65a0*/  FADD.FTZ R103, R89, R86 ;  /* 0x0000005659677221 */ /* 0x000fe20000010000 */
[----:B------:R-:W-:-:S04]  /*65b0*/  F2FP.SATFINITE.E4M3.F32.PACK_AB_MERGE_C R120, R125, R120, RZ ;  /* 0x000000787d78723e */ /* 0x000fc800048070ff */
[----:B------:R-:W-:Y:S01]  /*65c0*/  F2FP.SATFINITE.E4M3.F32.PACK_AB_MERGE_C R227, R121, R112, R120 ;  /* 0x0000007079e3723e */ /* 0x000fe20004807078 */
[----:B------:R-:W0:Y:S01]  /*65d0*/  MUFU.EX2 R122, R122 ;  /* 0x0000007a007a7308 */ /* 0x000e220000000800 */
[----:B-1----:R-:W-:-:S07]  /*65e0*/  FADD.FTZ R14, R106, R21 ;  /* 0x000000156a0e7221 */ /* 0x002fce0000010000 */
        /* <DEDUP_REMOVED lines=8> */
[----:B------:R-:W-:Y:S01]  /*6670*/  FFMA.FTZ R6, R67, UR42, -R101 ;  /* 0x0000002a43067c23 */ /* 0x000fe20008010865 */
[----:B------:R-:W-:-:S04]  /*6680*/  F2FP.SATFINITE.E4M3.F32.PACK_AB_MERGE_C R122, R127, R122, RZ ;  /* 0x0000007a7f7a723e */ /* 0x000fc800048070ff */
[----:B------:R-:W-:Y:S01]  /*6690*/  F2FP.SATFINITE.E4M3.F32.PACK_AB_MERGE_C R221, R107, R106, R122 ;  /* 0x0000006a6bdd723e */ /* 0x000fe2000480707a */
        /* <DEDUP_REMOVED lines=20> */
[----:B------:R-:W-:-:S04]  /*67e0*/  FADD.FTZ R12, R80, R77 ;  /* 0x0000004d500c7221 */ /* 0x000fc80000010000 */
[----:B------:R-:W-:Y:S01]  /*67f0*/  FADD.FTZ R81, R81, R12 ;  /* 0x0000000c51517221 */ /* 0x000fe20000010000 */
[----:B------:R-:W-:Y:S01]  /*6800*/  F2FP.SATFINITE.E4M3.F32.PACK_AB_MERGE_C R12, R61, R60, RZ ;  /* 0x0000003c3d0c723e */ /* 0x000fe200048070ff */
[----:B------:R-:W0:Y:S01]  /*6810*/  MUFU.EX2 R119, R119 ;  /* 0x0000007700777308 */ /* 0x000e220000000800 */
[----:B-1----:R-:W-:-:S01]  /*6820*/  FADD.FTZ R11, R91, R8 ;  /* 0x000000085b0b7221 */ /* 0x002fc20000010000 */
[----:B------:R-:W-:-:S04]  /*6830*/  FADD.FTZ R84, R84, R81 ;  /* 0x0000005154547221 */ /* 0x000fc80000010000 */
[----:B------:R-:W-:Y:S02]  /*6840*/  FADD.FTZ R85, R85, R84 ;  /* 0x0000005455557221 */ /* 0x000fe40000010000 */
[----:B------:R-:W1:Y:S01]  /*6850*/  MUFU.EX2 R94, R94 ;  /* 0x0000005e005e7308 */ /* 0x000e620000000800 */
[----:B--2---:R-:W-:-:S07]  /*6860*/  FADD.FTZ R8, R118, R11 ;  /* 0x0000000b76087221 */ /* 0x004fce0000010000 */
[----:B------:R-:W2:Y:S01]  /*6870*/  MUFU.EX2 R95, R95 ;  /* 0x0000005f005f7308 */ /* 0x000ea20000000800 */
[----:B0-----:R-:W-:-:S01]  /*6880*/  FADD.FTZ R11, R119, R8 ;  /* 0x00000008770b7221 */ /* 0x001fc20000010000 */
        /* <DEDUP_REMOVED lines=36> */
[----:B--2---:R-:W-:-:S01]  /*6ad0*/  FADD.FTZ R11, R87, R8 ;  /* 0x00000008570b7221 */ /* 0x004fc20000010000 */
[----:B------:R-:W-:-:S04]  /*6ae0*/  F2FP.SATFINITE.E4M3.F32.PACK_AB_MERGE_C R82, R87, R82, RZ ;  /* 0x000000525752723e */ /* 0x000fc800048070ff */
[----:B------:R-:W-:Y:S02]  /*6af0*/  F2FP.SATFINITE.E4M3.F32.PACK_AB_MERGE_C R215, R83, R78, R82 ;  /* 0x0000004e53d7723e */ /* 0x000fe40004807052 */
[----:B------:R-:W1:Y:S01]  /*6b00*/  MUFU.EX2 R69, R69 ;  /* 0x0000004500457308 */ /* 0x000e620000000800 */
[----:B0-----:R-:W-:-:S07]  /*6b10*/  FADD.FTZ R8, R58, R11 ;  /* 0x0000000b3a087221 */ /* 0x001fce0000010000 */
[----:B------:R-:W0:Y:S08]  /*6b20*/  MUFU.EX2 R59, R59 ;  /* 0x0000003b003b7308 */ /* 0x000e300000000800 */
[----:B------:R-:W-:Y:S01]  /*6b30*/  MUFU.EX2 R64, R64 ;  /* 0x0000004000407308 */ /* 0x000fe20000000800 */
[----:B-1----:R-:W-:-:S07]  /*6b40*/  F2FP.SATFINITE.E4M3.F32.PACK_AB_MERGE_C R12, R69, R68, RZ ;  /* 0x00000044450c723e */ /* 0x002fce00048070ff */
[----:B------:R-:W1:Y:S01]  /*6b50*/  MUFU.EX2 R65, R65 ;  /* 0x0000004100417308 */ /* 0x000e620000000800 */
[----:B0-----:R-:W-:-:S07]  /*6b60*/  FADD.FTZ R8, R59, R8 ;  /* 0x000000083b087221 */ /* 0x001fce0000010000 */
        /* <DEDUP_REMOVED lines=10> */
[----:B--2---:R-:W-:-:S01]  /*6c10*/  FADD.FTZ R8, R10, R11 ;  /* 0x0000000b0a087221 */ /* 0x004fc20000010000 */
        /* <DEDUP_REMOVED lines=10> */
[----:B--2---:R-:W-:-:S07]  /*6cc0*/  FADD.FTZ R8, R4, R69 ;  /* 0x0000004504087221 */ /* 0x004fce0000010000 */
[----:B------:R-:W2:Y:S01]  /*6cd0*/  MUFU.EX2 R71, R71 ;  /* 0x0000004700477308 */ /* 0x000ea20000000800 */
[C---:B0-----:R-:W-:Y:S01]  /*6ce0*/  F2FP.SATFINITE.E4M3.F32.PACK_AB_MERGE_C R204, R41.reuse, R4, R11 ;  /* 0x0000000429cc723e */ /* 0x041fe2000480700b */
[----:B------:R-:W-:-:S04]  /*6cf0*/  FADD.FTZ R41, R41, R8 ;  /* 0x0000000829297221 */ /* 0x000fc80000010000 */
[----:B------:R-:W-:Y:S02]  /*6d00*/  FADD.FTZ R40, R40, R41 ;  /* 0x0000002928287221 */ /* 0x000fe40000010000 */
[----:B------:R-:W0:Y:S01]  /*6d10*/  MUFU.EX2 R42, R42 ;  /* 0x0000002a002a7308 */ /* 0x000e220000000800 */
[----:B-1----:R-:W-:-:S01]  /*6d20*/  FADD.FTZ R4, R70, R9 ;  /* 0x0000000946047221 */ /* 0x002fc20000010000 */
[----:B------:R-:W-:-:S06]  /*6d30*/  FADD.FTZ R45, R45, R40 ;  /* 0x000000282d2d7221 */ /* 0x000fcc0000010000 */
[----:B------:R-:W1:Y:S01]  /*6d40*/  MUFU.EX2 R43, R43 ;  /* 0x0000002b002b7308 */ /* 0x000e620000000800 */
[C---:B--2---:R-:W-:Y:S01]  /*6d50*/  F2FP.SATFINITE.E4M3.F32.PACK_AB_MERGE_C R70, R71.reuse, R70, RZ ;  /* 0x000000464746723e */ /* 0x044fe200048070ff */
[----:B------:R-:W-:-:S03]  /*6d60*/  FADD.FTZ R71, R71, R4 ;  /* 0x0000000447477221 */ /* 0x000fc60000010000 */
[----:B------:R-:W-:-:S03]  /*6d70*/  F2FP.SATFINITE.E4M3.F32.PACK_AB_MERGE_C R211, R6, R5, R70 ;  /* 0x0000000506d3723e */ /* 0x000fc60004807046 */
[----:B------:R-:W2:Y:S01]  /*6d80*/  MUFU.EX2 R46, R46 ;  /* 0x0000002e002e7308 */ /* 0x000ea20000000800 */
[----:B0-----:R-:W-:-:S07]  /*6d90*/  FADD.FTZ R4, R42, R71 ;  /* 0x000000472a047221 */ /* 0x001fce0000010000 */
[----:B------:R-:W-:Y:S01]  /*6da0*/  MUFU.EX2 R48, R48 ;  /* 0x0000003000307308 */ /* 0x000fe20000000800 */
[----:B-1----:R-:W-:-:S07]  /*6db0*/  FADD.FTZ R9, R43, R4 ;  /* 0x000000042b097221 */ /* 0x002fce0000010000 */
[----:B------:R-:W0:Y:S01]  /*6dc0*/  MUFU.EX2 R53, R53 ;  /* 0x0000003500357308 */ /* 0x000e220000000800 */
[----:B--2---:R-:W-:-:S07]  /*6dd0*/  FADD.FTZ R4, R46, R9 ;  /* 0x000000092e047221 */ /* 0x004fce0000010000 */
        /* <DEDUP_REMOVED lines=74> */
.L_x_7036:
[----:B------:R-:W-:-:S11]  /*7280*/  UISETP.NE.AND UP2, UPT, UR7, 0x1, UPT ;  /* 0x000000010700788c */ /* 0x000fd6000bf45270 */
[----:B------:R-:W-:Y:S02]  /*7290*/  @UP2 ULDC.64 UR18, c[0x0][0x9e8] ;  /* 0x00027a0000122ab9 */ /* 0x000fe40000000a00 */
[----:B------:R-:W-:-:S04]  /*72a0*/  UIMAD.WIDE.U32 UR10, UR6, UR18, URZ ;  /* 0x00000012060a72a5 */ /* 0x000fc8000f8e003f */
[----:B------:R-:W-:-:S12]  /*72b0*/  @UP2 USHF.R.U32.HI UR6, URZ, UR19, UR11 ;  /* 0x000000133f062299 */ /* 0x000fd8000801160b */
.L_x_7037:
[----:B------:R-:W-:-:S04]  /*72c0*/  UIMAD UR6, UR6, UR7, UR7 ;  /* 0x00000007060672a4 */ /* 0x000fc8000f8e0207 */
[----:B------:R-:W-:-:S04]  /*72d0*/  UISETP.LT.AND UP2, UPT, UR14, UR6, UPT ;  /* 0x000000060e00728c */ /* 0x000fc8000bf41270 */
[----:B------:R-:W-:-:S12]  /*72e0*/  USEL UR14, UR14, UR6, UP2 ;  /* 0x000000060e0e7287 */ /* 0x000fd80009000000 */
.L_x_7035:
[----:B------:R-:W-:Y:S01]  /*72f0*/  UMOV UR6, URZ ;  /* 0x0000003f00067c82 */ /* 0x000fe20008000000 */
[----:B------:R-:W-:Y:S01]  /*7300*/  UMOV UR7, UR14 ;  /* 0x0000000e00077c82 */ /* 0x000fe20008000000 */
[----:B------:R-:W-:Y:S01]  /*7310*/  CS2R R24, SRZ ;  /* 0x0000000000187805 */ /* 0x000fe2000001ff00 */
[----:B------:R-:W-:Y:S01]  /*7320*/  UIMAD.WIDE UR6, UR14, -0x6db6db6d, UR6 ;  /* 0x924924930e0678a5 */ /* 0x000fe2000f8e0206 */
[----:B------:R-:W-:Y:S02]  /*7330*/  CS2R R26, SRZ ;  /* 0x00000000001a7805 */ /* 0x000fe4000001ff00 */
[----:B------:R-:W-:Y:S02]  /*7340*/  CS2R R28, SRZ ;  /* 0x00000000001c7805 */ /* 0x000fe4000001ff00 */
[----:B------:R-:W-:Y:S01]  /*7350*/  CS2R R30, SRZ ;  /* 0x00000000001e7805 */ /* 0x000fe2000001ff00 */
[----:B------:R-:W-:Y:S01]  /*7360*/  USHF.R.U32.HI UR6, URZ, 0x1f, UR7 ;  /* 0x0000001f3f067899 */ /* 0x000fe20008011607 */
[----:B------:R-:W-:-:S02]  /*7370*/  CS2R R32, SRZ ;  /* 0x0000000000207805 */ /* 0x000fc4000001ff00 */
[----:B------:R-:W-:Y:S02]  /*7380*/  CS2R R34, SRZ ;  /* 0x0000000000227805 */ /* 0x000fe4000001ff00 */
[----:B------:R-:W-:Y:S01]  /*7390*/  CS2R R36, SRZ ;  /* 0x0000000000247805 */ /* 0x000fe2000001ff00 */
[----:B------:R-:W-:Y:S01]  /*73a0*/  ULEA.HI.SX32 UR6, UR7, UR6, 0x19 ;  /* 0x0000000607067291 */ /* 0x000fe2000f8fca3f */
[----:B------:R-:W-:Y:S02]  /*73b0*/  CS2R R38, SRZ ;  /* 0x0000000000267805 */ /* 0x000fe4000001ff00 */
[----:B------:R-:W-:Y:S02]  /*73c0*/  CS2R R40, SRZ ;  /* 0x0000000000287805 */ /* 0x000fe4000001ff00 */
[----:B------:R-:W-:Y:S01]  /*73d0*/  CS2R R42, SRZ ;  /* 0x00000000002a7805 */ /* 0x000fe2000001ff00 */
[----:B------:R-:W-:Y:S01]  /*73e0*/  UISETP.LT.AND UP2, UPT, UR39, UR6, UPT ;  /* 0x000000062700728c */ /* 0x000fe2000bf41270 */
[----:B------:R-:W-:-:S02]  /*73f0*/  CS2R R44, SRZ ;  /* 0x00000000002c7805 */ /* 0x000fc4000001ff00 */
[----:B------:R-:W-:Y:S02]  /*7400*/  CS2R R46, SRZ ;  /* 0x00000000002e7805 */ /* 0x000fe4000001ff00 */
[----:B------:R-:W-:Y:S01]  /*7410*/  CS2R R48, SRZ ;  /* 0x0000000000307805 */ /* 0x000fe2000001ff00 */
[----:B------:R-:W-:Y:S01]  /*7420*/  USEL UR59, UR39, UR6, !UP2 ;  /* 0x00000006273b7287 */ /* 0x000fe2000d000000 */
[----:B------:R-:W-:Y:S02]  /*7430*/  CS2R R50, SRZ ;  /* 0x0000000000327805 */ /* 0x000fe4000001ff00 */
[----:B------:R-:W-:Y:S02]  /*7440*/  CS2R R52, SRZ ;  /* 0x0000000000347805 */ /* 0x000fe4000001ff00 */
[----:B------:R-:W-:Y:S02]  /*7450*/  CS2R R54, SRZ ;  /* 0x0000000000367805 */ /* 0x000fe4000001ff00 */
        /* <DEDUP_REMOVED lines=50> */
[----:B------:R-:W-:Y:S01]  /*7780*/  ULDC UR54, c[0x0][0x9e4] ;  /* 0x0002790000367ab9 */ /* 0x000fe20000000800 */
[----:B------:R-:W-:Y:S01]  /*7790*/  ULDC UR55, c[0x0][0x9dc] ;  /* 0x0002770000377ab9 */ /* 0x000fe20000000800 */
[----:B------:R-:W-:-:S05]  /*77a0*/  ULDC UR56, c[0x0][0x9e0] ;  /* 0x0002780000387ab9 */ /* 0x000fca0000000800 */
.L_x_7056:
        /* <DEDUP_REMOVED lines=9> */
.L_x_7040:
[----:B------:R-:W-:Y:S01]  /*7840*/  ULEA UR6, UR58, UR41, 0x3 ;  /* 0x000000293a067291 */ /* 0x000fe2000f8e183f */
[----:B------:R-:W-:-:S05]  /*7850*/  IMAD.U32 R8, RZ, RZ, UR57 ;  /* 0x00000039ff087e24 */ /* 0x000fca000f8e00ff */
[----:B------:R-:W-:-:S04]  /*7860*/  SHF.L.U32 R8, R8, 0x1f, RZ ;  /* 0x0000001f08087819 */ /* 0x000fc800000006ff */
[----:B------:R0:W1:Y:S01]  /*7870*/  SYNCS.PHASECHK.TRANS64.TRYWAIT P1, [UR6+0x2e830], R8 ;  /* 0x02e83008ff0075a7 */ /* 0x0000620008020146 */
[----:B------:R-:W-:Y:S05]  /*7880*/  @!P0 BRA `(.L_x_7041) ;  /* 0x0000000000048947 */ /* 0x000fea0003800000 */
[----:B------:R-:W-:Y:S01]  /*7890*/  BPT.TRAP 0x1 ;  /* 0x000000040000795c */ /* 0x000fe20000300000 */
.L_x_7041:
[----:B-1----:R-:W-:Y:S05]  /*78a0*/  @P1 BRA `(.L_x_7039) ;  /* 0x0000000000081947 */ /* 0x002fea0003800000 */
[----:B------:R-:W1:Y:S02]  /*78b0*/  SYNCS.PHASECHK.TRANS64.TRYWAIT P1, [UR6+0x2e830], R8 ;  /* 0x02e83008ff0075a7 */ /* 0x000e640008020146 */
[----:B-1----:R-:W-:Y:S05]  /*78c0*/  @!P1 BRA `(.L_x_7042) ;  /* 0x000001a4006c9947 */ /* 0x002fea0003800000 */
.L_x_7039:
[----:B01----:R-:W-:Y:S01]  /*78d0*/  VIADD R8, R23, 0x8 ;  /* 0x0000000817087836 */ /* 0x003fe20000000000 */
[----:B------:R-:W-:Y:S01]  /*78e0*/  R2UR UR60, R7 ;  /* 0x00000000073c72ca */ /* 0x000fe200000e0000 */
[----:B------:R-:W-:Y:S01]  /*78f0*/  UMOV UR19, 0x40000040 ;  /* 0x4000004000137882 */ /* 0x000fe20000000000 */
[----:B------:R-:W-:Y:S01]  /*7900*/  UMOV UR20, UR16 ;  /* 0x0000001000147c82 */ /* 0x000fe20008000000 */
[----:B------:R-:W-:Y:S01]  /*7910*/  UMOV UR21, UR17 ;  /* 0x0000001100157c82 */ /* 0x000fe20008000000 */
[----:B------:R0:W-:Y:S06]  /*7920*/  BAR.SYNC.DEFER_BLOCKING R8, 0x100 ;  /* 0x000400080000751d */ /* 0x0001ec0000010000 */
[----:B------:R-:W-:Y:S01]  /*7930*/  UMOV UR23, 0x40000040 ;  /* 0x4000004000177882 */ /* 0x000fe20000000000 */
[----:B------:R-:W-:Y:S01]  /*7940*/  UMOV UR24, UR16 ;  /* 0x0000001000187c82 */ /* 0x000fe20008000000 */
[----:B------:R-:W-:Y:S01]  /*7950*/  UMOV UR25, UR17 ;  /* 0x0000001100197c82 */ /* 0x000fe20008000000 */
[----:B------:R-:W-:Y:S01]  /*7960*/  UIMAD UR60, UR58, 0x700, UR60 ;  /* 0x000007003a3c78a4 */ /* 0x000fe2000f8e023c */
[----:B------:R-:W-:Y:S01]  /*7970*/  UMOV UR27, 0x40000040 ;  /* 0x40000040001b7882 */ /* 0x000fe20000000000 */
[----:B------:R-:W-:-:S02]  /*7980*/  UMOV UR28, UR16 ;  /* 0x00000010001c7c82 */ /* 0x000fc40008000000 */
[----:B------:R-:W-:Y:S02]  /*7990*/  UIADD3 UR22, UR60, 0x100, URZ ;  /* 0x000001003c167890 */ /* 0x000fe4000fffe03f */
[----:B------:R-:W-:Y:S02]  /*79a0*/  UIADD3 UR26, UR60, 0x200, URZ ;  /* 0x000002003c1a7890 */ /* 0x000fe4000fffe03f */
[----:B------:R-:W-:Y:S01]  /*79b0*/  UMOV UR18, UR60 ;  /* 0x0000003c00127c82 */ /* 0x000fe20008000000 */
[----:B------:R-:W-:Y:S01]  /*79c0*/  UIADD3 UR30, UR60, 0x300, URZ ;  /* 0x000003003c1e7890 */ /* 0x000fe2000fffe03f */
[----:B------:R-:W-:Y:S01]  /*79d0*/  UMOV UR29, UR17 ;  /* 0x00000011001d7c82 */ /* 0x000fe20008000000 */
[----:B------:R-:W-:Y:S01]  /*79e0*/  UMOV UR31, 0x40000040 ;  /* 0x40000040001f7882 */ /* 0x000fe20000000000 */
[----:B------:R-:W-:Y:S01]  /*79f0*/  UIADD3 UR34, UR60, 0x400, URZ ;  /* 0x000004003c227890 */ /* 0x000fe2000fffe03f */
[----:B------:R-:W-:Y:S01]  /*7a00*/  WARPGROUP.ARRIVE ;  /* 0x00000000000079c5 */ /* 0x000fe20000000000 */
[----:B------:R-:W-:Y:S01]  /*7a10*/  UMOV UR32, UR16 ;  /* 0x0000001000207c82 */ /* 0x000fe20008000000 */
[----:B------:R-:W-:Y:S01]  /*7a20*/  UMOV UR33, UR17 ;  /* 0x0000001100217c82 */ /* 0x000fe20008000000 */
[----:B------:R-:W-:Y:S01]  /*7a30*/  UMOV UR35, 0x40000040 ;  /* 0x4000004000237882 */ /* 0x000fe20000000000 */
[----:B------:R-:W-:-:S02]  /*7a40*/  UIADD3 UR6, UR60, 0x600, URZ ;  /* 0x000006003c067890 */ /* 0x000fc4000fffe03f */
[----:B------:R-:W-:Y:S01]  /*7a50*/  QGMMA.64x32x32.F32.E4M3.E4M3 R184, gdesc[UR16], RZ, !UPT, gsb0 ;  /* 0x0060000010b879f3 */ /* 0x000fe2000c0008ff */
[----:B------:R-:W-:Y:S01]  /*7a60*/  UIADD3 UR18, UR60, 0x500, URZ ;  /* 0x000005003c127890 */ /* 0x000fe2000fffe03f */
[----:B------:R-:W-:Y:S01]  /*7a70*/  UMOV UR19, 0x40000040 ;  /* 0x4000004000137882 */ /* 0x000fe20000000000 */
[----:B------:R-:W-:Y:S01]  /*7a80*/  UMOV UR7, 0x40000040 ;  /* 0x4000004000077882 */ /* 0x000fe20000000000 */
[----:B------:R-:W-:Y:S01]  /*7a90*/  UIADD3 UR10, UR60, 0x602, URZ ;  /* 0x000006023c0a7890 */ /* 0x000fe2000fffe03f */
[----:B------:R-:W-:Y:S01]  /*7aa0*/  UMOV UR11, 0x40000040 ;  /* 0x40000040000b7882 */ /* 0x000fe20000000000 */
        /* <DEDUP_REMOVED lines=153> */
.L_x_7044:
[----:B------:R-:W-:Y:S01]  /*8440*/  ULEA UR6, UR51, UR41, 0x3 ;  /* 0x0000002933067291 */ /* 0x000fe2000f8e183f */
[----:B------:R-:W-:-:S05]  /*8450*/  IMAD.U32 R8, RZ, RZ, UR50 ;  /* 0x00000032ff087e24 */ /* 0x000fca000f8e00ff */
[----:B------:R-:W-:-:S04]  /*8460*/  SHF.L.U32 R8, R8, 0x1f, RZ ;  /* 0x0000001f08087819 */ /* 0x000fc800000006ff */
[----:B------:R0:W1:Y:S01]  /*8470*/  SYNCS.PHASECHK.TRANS64.TRYWAIT P1, [UR6+0x2e850], R8 ;  /* 0x02e85008ff0075a7 */ /* 0x0000620008020146 */
[----:B------:R-:W-:Y:S05]  /*8480*/  @!P0 BRA `(.L_x_7045) ;  /* 0x0000000000048947 */ /* 0x000fea0003800000 */
[----:B------:R-:W-:Y:S01]  /*8490*/  BPT.TRAP 0x1 ;  /* 0x000000040000795c */ /* 0x000fe20000300000 */
.L_x_7045:
[----:B-1----:R-:W-:Y:S05]  /*84a0*/  @P1 BRA `(.L_x_7043) ;  /* 0x0000000000081947 */ /* 0x002fea0003800000 */
[----:B------:R-:W1:Y:S02]  /*84b0*/  SYNCS.PHASECHK.TRANS64.TRYWAIT P1, [UR6+0x2e850], R8 ;  /* 0x02e85008ff0075a7 */ /* 0x000e640008020146 */
[----:B-1----:R-:W-:Y:S05]  /*84c0*/  @!P1 BRA `(.L_x_7046) ;  /* 0x0000019800849947 */ /* 0x002fea0003800000 */
.L_x_7043:
[----:B------:R-:W-:Y:S01]  /*84d0*/  UIADD3 UR6, UR41, 0x400, URZ ;  /* 0x0000040029067890 */ /* 0x000fe2000fffe03f */
[----:B------:R-:W-:Y:S01]  /*84e0*/  WARPGROUP.ARRIVE ;  /* 0x00000000000079c5 */ /* 0x000fe20000000000 */
[----:B------:R-:W-:-:S05]  /*84f0*/  UMOV UR7, 0xc0000010 ;  /* 0xc000001000077882 */ /* 0x000fca0000000000 */
[----:B-1----:R-:W1:Y:S01]  /*8500*/  S2R R9, SR_TID.X ;  /* 0x0000000000097919 */ /* 0x002e620000002100 */
[----:B------:R-:W-:Y:S01]  /*8510*/  USHF.R.U32.HI UR6, URZ, 0x4, UR6 ;  /* 0x000000043f067899 */ /* 0x000fe20008011606 */
[----:B------:R-:W-:Y:S01]  /*8520*/  PLOP3.LUT P1, PT, PT, PT, UP0, 0x80, 0x0 ;  /* 0x000000000000781c */ /* 0x000fe20003f2f008 */
[----:B------:R-:W-:Y:S01]  /*8530*/  VIADD R13, R22, UR36 ;  /* 0x00000024160d7c36 */ /* 0x000fe20008000000 */
[----:B------:R-:W-:Y:S01]  /*8540*/  PLOP3.LUT P2, PT, PT, PT, UP0, 0x80, 0x0 ;  /* 0x000000000000781c */ /* 0x000fe20003f4f008 */
[----:B------:R-:W-:Y:S01]  /*8550*/  ULOP3.LUT UR6, UR6, 0x3fff, URZ, 0xc0, !UPT ;  /* 0x00003fff06067892 */ /* 0x000fe2000f8ec03f */
[----:B0-----:R-:W-:Y:S02]  /*8560*/  IMAD.U32 R8, RZ, RZ, UR58 ;  /* 0x0000003aff087e24 */ /* 0x001fe4000f8e00ff */
[----:B------:R-:W-:Y:S01]  /*8570*/  IMAD R14, R4, -0xe0, RZ ;  /* 0xffffff20040e7824 */ /* 0x000fe200078e02ff */
[----:B------:R-:W-:-:S04]  /*8580*/  ULOP3.LUT UR6, UR6, 0x10000, URZ, 0xfc, !UPT ;  /* 0x0001000006067892 */ /* 0x000fc8000f8efc3f */
[----:B------:R-:W-:-:S07]  /*8590*/  UIMAD UR10, UR51, 0x700, UR6 ;  /* 0x00000700330a78a4 */ /* 0x000fce000f8e0206 */
[----:B------:R-:W-:Y:S02]  /*85a0*/  UMOV UR6, UR10 ;  /* 0x0000000a00067c82 */ /* 0x000fe40008000000 */
[----:B------:R-:W-:Y:S01]  /*85b0*/  QGMMA.64x128x32.F32.E4M3.E4M3 R24, R224, gdesc[UR4], R24, gsb0 ;  /* 0x01e00004e0187df3 */ /* 0x000fe20008000818 */
[----:B------:R-:W-:Y:S01]  /*85c0*/  UIADD3 UR6, UR10, 0x100, URZ ;  /* 0x000001000a067890 */ /* 0x000fe2000fffe03f */
[----:B------:R-:W-:Y:S01]  /*85d0*/  UMOV UR7, 0xc0000010 ;  /* 0xc000001000077882 */ /* 0x000fe20000000000 */
[----:B-1----:R-:W-:-:S13]  /*85e0*/  LOP3.LUT P3, RZ, R9, 0x7f, RZ, 0xc0, !PT ;  /* 0x0000007f09ff7812 */ /* 0x002fda000786c0ff */
[----:B------:R-:W-:-:S05]  /*85f0*/  @!P3 LEA R8, R8, UR41, 0x3 ;  /* 0x000000290808bc11 */ /* 0x000fca000f8e18ff */
[----:B------:R-:W-:-:S05]  /*8600*/  @!P3 VIADD R8, R8, 0x2e840 ;  /* 0x0002e8400808b836 */ /* 0x000fca0000000000 */
[----:B------:R-:W-:Y:S01]  /*8610*/  @!P3 PRMT R8, RZ, 0x654, R8 ;  /* 0x00000654ff08b816 */ /* 0x000fe20000000008 */
[----:B------:R-:W-:Y:S02]  /*8620*/  WARPGROUP.DEPBAR.LE gsb0, 0x0 ;  /* 0x00008000000079c5 */ /* 0x000fe40000010000 */
[----:B------:R-:W-:-:S06]  /*8630*/  WARPGROUP.ARRIVE ;  /* 0x00000000000079c5 */ /* 0x000fcc0000000000 */
        /* <DEDUP_REMOVED lines=57> */
.L_x_7049:
[----:B------:R-:W-:-:S05]  /*89d0*/  IMAD.U32 R21, RZ, RZ, UR54 ;  /* 0x00000036ff157e24 */ /* 0x000fca000f8e00ff */
[----:B------:R-:W-:-:S13]  /*89e0*/  ISETP.NE.AND P1, PT, R21, 0x1, PT ;  /* 0x000000011500780c */ /* 0x000fda0003f25270 */
[----:B------:R-:W0:Y:S02]  /*89f0*/  @P1 LDC.64 R200, c[0x0][0x9e8] ;  /* 0x00027a00ffc81b82 */ /* 0x000e240000000a00 */
[----:B0-----:R-:W-:-:S05]  /*8a00*/  @P1 IMAD.HI.U32 R20, R15, R200, RZ ;  /* 0x000000c80f141227 */ /* 0x001fca00078e00ff */
[----:B------:R-:W-:-:S07]  /*8a10*/  @P1 SHF.R.U32.HI R15, RZ, R201, R20 ;  /* 0x000000c9ff0f1219 */ /* 0x000fce0000011614 */
.L_x_7050:
[----:B------:R-:W-:Y:S05]  /*8a20*/  BSYNC B0 ;  /* 0x0000000000007941 */ /* 0x000fea0003800000 */
.L_x_7048:
[----:B------:R-:W-:-:S05]  /*8a30*/  IMAD R15, R15, R21, R8 ;  /* 0x000000150f0f7224 */ /* 0x000fca00078e0208 */
[----:B------:R-:W-:Y:S02]  /*8a40*/  VIADDMNMX R10, R15, R21, R10, PT ;  /* 0x000000150f0a7246 */ /* 0x000fe4000380010a */
[----:B------:R-:W-:-:S07]  /*8a50*/  VIMNMX R9, R9, R15, !PT ;  /* 0x0000000f09097248 */ /* 0x000fce0007fe0100 */
.L_x_7047:
        /* <DEDUP_REMOVED lines=12> */
[----:B------:R-:W-:Y:S01]  /*8b20*/  LOP3.LUT R2, R2, 0xffffbfff, RZ, 0xc0, !PT ;  /* 0xffffbfff02027812 */ /* 0x000fe200078ec0ff */
[----:B0-----:R-:W-:Y:S01]  /*8b30*/  IMAD.IADD R12, R12, 0x1, R13 ;  /* 0x000000010c0c7824 */ /* 0x001fe200078e020d */
        /* <DEDUP_REMOVED lines=311> */
[----:B------:R-:W-:Y:S01]  /*9eb0*/  ISETP.GT.AND P6, PT, R9, 0xd9, !P6 ;  /* 0x000000d90900780c */ /* 0x000fe200077c4270 */
[----:B------:R-:W-:-:S03]  /*9ec0*/  IMAD.IADD R9, R11, 0x1, R13 ;  /* 0x000000010b097824 */ /* 0x000fc600078e020d */
        /* <DEDUP_REMOVED lines=16> */
.L_x_7053:
[----:B------:R-:W-:-:S05]  /*9fd0*/  IMAD.U32 R15, RZ, RZ, UR54 ;  /* 0x00000036ff0f7e24 */ /* 0x000fca000f8e00ff */
[----:B------:R-:W-:-:S13]  /*9fe0*/  ISETP.NE.AND P6, PT, R15, 0x1, PT ;  /* 0x000000010f00780c */ /* 0x000fda0003fc5270 */
[----:B------:R-:W0:Y:S02]  /*9ff0*/  @P6 LDC.64 R10, c[0x0][0x9e8] ;  /* 0x00027a00ff0a6b82 */ /* 0x000e240000000a00 */
[----:B0-----:R-:W-:-:S05]  /*a000*/  @P6 IMAD.HI.U32 R10, R13, R10, RZ ;  /* 0x0000000a0d0a6227 */ /* 0x001fca00078e00ff */
[----:B------:R-:W-:-:S07]  /*a010*/  @P6 SHF.R.U32.HI R13, RZ, R11, R10 ;  /* 0x0000000bff0d6219 */ /* 0x000fce000001160a */
.L_x_7054:
[----:B------:R-:W-:Y:S05]  /*a020*/  BSYNC B0 ;  /* 0x0000000000007941 */ /* 0x000fea0003800000 */
.L_x_7052:
[----:B------:R-:W-:-:S05]  /*a030*/  IMAD R8, R13, R15, R8 ;  /* 0x0000000f0d087224 */ /* 0x000fca00078e0208 */
[----:B------:R-:W-:Y:S02]  /*a040*/  VIADDMNMX R12, R8, R15, R12, PT ;  /* 0x0000000f080c7246 */ /* 0x000fe4000380010c */
[----:B------:R-:W-:-:S07]  /*a050*/  VIMNMX R9, R9, R8, !PT ;  /* 0x0000000809097248 */ /* 0x000fce0007fe0100 */
.L_x_7051:
[----:B------:R-:W-:Y:S01]  /*a060*/  ISETP.GT.AND P1, PT, R9, 0x20, !P1 ;  /* 0x000000200900780c */ /* 0x000fe20004f24270 */
[----:B------:R-:W-:Y:S01]  /*a070*/  IMAD.U32 R15, RZ, RZ, UR42 ;  /* 0x0000002aff0f7e24 */ /* 0x000fe2000f8e00ff */
        /* <DEDUP_REMOVED lines=138> */
[C---:B------:R-:W-:Y:S01]  /*a920*/  ISETP.GT.AND P2, PT, R9.reuse, 0xc9, !P2 ;  /* 0x000000c90900780c */ /* 0x040fe20005744270 */
[----:B------:R-:W0:Y:S01]  /*a930*/  SHFL.BFLY PT, R8, R13, 0x2, 0x1f ;  /* 0x0c401f000d087f89 */ /* 0x000e2200000e0000 */
[----:B------:R-:W-:Y:S02]  /*a940*/  FSEL R146, R146, -INF , !P1 ;  /* 0xff80000092927808 */ /* 0x000fe40004800000 */
[----:B------:R-:W-:Y:S02]  /*a950*/  LOP3.LUT P1, RZ, R16, 0x800000, RZ, 0xc0, !PT ;  /* 0x0080000010ff7812 */ /* 0x000fe4000782c0ff */
[----:B------:R-:W-:Y:S02]  /*a960*/  ISETP.LT.OR P2, PT, R12, 0xca, P2 ;  /* 0x000000ca0c00780c */ /* 0x000fe40001741670 */
[----:B------:R-:W-:-:S02]  /*a970*/  ISETP.GT.AND P1, PT, R9, 0x71, !P1 ;  /* 0x000000710900780c */ /* 0x000fc40004f24270 */
[----:B------:R-:W-:Y:S02]  /*a980*/  ISETP.GT.AND P3, PT, R9, 0xd0, !P3 ;  /* 0x000000d00900780c */ /* 0x000fe40005f64270 */
[----:B------:R-:W-:Y:S02]  /*a990*/  ISETP.LT.OR P1, PT, R12, 0x72, P1 ;  /* 0x000000720c00780c */ /* 0x000fe40000f21670 */
[----:B------:R-:W-:Y:S02]  /*a9a0*/  FSEL R95, R95, -INF , !P2 ;  /* 0xff8000005f5f7808 */ /* 0x000fe40005000000 */
[----:B------:R-:W-:Y:S02]  /*a9b0*/  FSEL R147, R147, -INF , !P1 ;  /* 0xff80000093937808 */ /* 0x000fe40004800000 */
[----:B------:R-:W-:Y:S02]  /*a9c0*/  LOP3.LUT P1, RZ, R16, 0x400000, RZ, 0xc0, !PT ;  /* 0x0040000010ff7812 */ /* 0x000fe4000782c0ff */
[----:B------:R-:W-:-:S02]  /*a9d0*/  ISETP.GT.AND P4, PT, R9, 0xd1, !P4 ;  /* 0x000000d10900780c */ /* 0x000fc40006784270 */
[----:B------:R-:W-:Y:S02]  /*a9e0*/  ISETP.GT.AND P1, PT, R9, 0x78, !P1 ;  /* 0x000000780900780c */ /* 0x000fe40004f24270 */
[C---:B------:R-:W-:Y:S02]  /*a9f0*/  ISETP.LT.OR P3, PT, R12.reuse, 0xd1, P3 ;  /* 0x000000d10c00780c */ /* 0x040fe40001f61670 */
[----:B------:R-:W-:Y:S02]  /*aa00*/  ISETP.LT.OR P1, PT, R12, 0x79, P1 ;  /* 0x000000790c00780c */ /* 0x000fe40000f21670 */
[----:B0-----:R-:W-:Y:S02]  /*aa10*/  FMNMX.FTZ R14, R13, R8, !PT ;  /* 0x000000080d0e7209 */ /* 0x001fe40007810000 */
[----:B------:R-:W-:Y:S02]  /*aa20*/  FSEL R150, R150, -INF , !P1 ;  /* 0xff80000096967808 */ /* 0x000fe40004800000 */
[----:B------:R-:W-:Y:S01]  /*aa30*/  LOP3.LUT P1, RZ, R16, 0x200000, RZ, 0xc0, !PT ;  /* 0x0020000010ff7812 */ /* 0x000fe2000782c0ff */
[----:B------:R-:W0:Y:S01]  /*aa40*/  SHFL.BFLY PT, R11, R14, 0x1, 0x1f ;  /* 0x0c201f000e0b7f89 */ /* 0x000e2200000e0000 */
[----:B------:R-:W-:-:S02]  /*aa50*/  ISETP.GT.AND P5, PT, R9, 0xd8, !P5 ;  /* 0x000000d80900780c */ /* 0x000fc40006fa4270 */
[----:B------:R-:W-:Y:S02]  /*aa60*/  ISETP.GT.AND P1, PT, R9, 0x79, !P1 ;  /* 0x000000790900780c */ /* 0x000fe40004f24270 */
[C---:B------:R-:W-:Y:S02]  /*aa70*/  ISETP.LT.OR P4, PT, R12.reuse, 0xd2, P4 ;  /* 0x000000d20c00780c */ /* 0x040fe40002781670 */
[----:B------:R-:W-:Y:S02]  /*aa80*/  ISETP.LT.OR P1, PT, R12, 0x7a, P1 ;  /* 0x0000007a0c00780c */ /* 0x000fe40000f21670 */
[----:B------:R-:W-:Y:S02]  /*aa90*/  FSEL R98, R98, -INF , !P3 ;  /* 0xff80000062627808 */ /* 0x000fe40005800000 */
[----:B------:R-:W-:Y:S02]  /*aaa0*/  FSEL R151, R151, -INF , !P1 ;  /* 0xff80000097977808 */ /* 0x000fe40004800000 */
[----:B------:R-:W-:-:S02]  /*aab0*/  LOP3.LUT P1, RZ, R16, 0x100000, RZ, 0xc0, !PT ;  /* 0x0010000010ff7812 */ /* 0x000fc4000782c0ff */
[----:B------:R-:W-:Y:S02]  /*aac0*/  ISETP.LT.OR P5, PT, R12, 0xd9, P5 ;  /* 0x000000d90c00780c */ /* 0x000fe40002fa1670 */
[----:B------:R-:W-:Y:S02]  /*aad0*/  ISETP.GT.AND P1, PT, R9, 0x80, !P1 ;  /* 0x000000800900780c */ /* 0x000fe40004f24270 */
[----:B------:R-:W-:Y:S02]  /*aae0*/  FSEL R102, R102, -INF , !P5 ;  /* 0xff80000066667808 */ /* 0x000fe40006800000 */
[----:B------:R-:W-:Y:S02]  /*aaf0*/  ISETP.LT.OR P1, PT, R12, 0x81, P1 ;  /* 0x000000810c00780c */ /* 0x000fe40000f21670 */
[----:B0-----:R-:W-:Y:S02]  /*ab00*/  FMNMX.FTZ R8, R14, R11, !PT ;  /* 0x0000000b0e087209 */ /* 0x001fe40007810000 */
[----:B------:R-:W-:-:S02]  /*ab10*/  FSEL R122, R122, -INF , !P1 ;  /* 0xff8000007a7a7808 */ /* 0x000fc40004800000 */
        /* <DEDUP_REMOVED lines=232> */
[----:B------:R-:W-:-:S01]  /*b9a0*/  FFMA.FTZ R189, R108, UR42, -R10 ;  /* 0x0000002a6cbd7c23 */ /* 0x000fc2000801080a */
[----:B------:R-:W-:Y:S01]  /*b9b0*/  FSEL R108, R99, -INF , !P4 ;  /* 0xff800000636c7808 */ /* 0x000fe20006000000 */
[----:B------:R-:W-:Y:S01]  /*b9c0*/  MUFU.EX2 R152, R152 ;  /* 0x0000009800987308 */ /* 0x000fe20000000800 */
[----:B------:R-:W-:Y:S02]  /*b9d0*/  FMNMX.FTZ R9, R95, R188, !PT ;  /* 0x000000bc5f097209 */ /* 0x000fe40007810000 */
[----:B------:R-:W-:Y:S02]  /*b9e0*/  FSEL R10, R8, RZ, P1 ;  /* 0x000000ff080a7208 */ /* 0x000fe40000800000 */
[----:B------:R-:W-:-:S03]  /*b9f0*/  FMNMX.FTZ R9, R98, R9, !PT ;  /* 0x0000000962097209 */ /* 0x000fc60007810000 */
[----:B------:R-:W-:Y:S01]  /*ba00*/  FADD.FTZ R10, -R10, R3 ;  /* 0x000000030a0a7221 */ /* 0x000fe20000010100 */
[----:B------:R-:W-:Y:S01]  /*ba10*/  FMNMX.FTZ R9, R108, R9, !PT ;  /* 0x000000096c097209 */ /* 0x000fe20007810000 */
[----:B------:R-:W-:Y:S02]  /*ba20*/  MUFU.EX2 R3, R117 ;  /* 0x0000007500037308 */ /* 0x000fe40000000800 */
[----:B------:R-:W-:Y:S01]  /*ba30*/  FMUL.FTZ R10, R10, UR42 ;  /* 0x0000002a0a0a7c20 */ /* 0x000fe20008410000 */
[----:B------:R-:W-:-:S04]  /*ba40*/  FMNMX.FTZ R188, R102, R9, !PT ;  /* 0x0000000966bc7209 */ /* 0x000fc80007810000 */
[----:B------:R-:W-:Y:S01]  /*ba50*/  FMNMX.FTZ R188, R103, R188, !PT ;  /* 0x000000bc67bc7209 */ /* 0x000fe20007810000 */
[----:B------:R-:W0:Y:S04]  /*ba60*/  MUFU.EX2 R10, R10 ;  /* 0x0000000a000a7308 */ /* 0x000e280000000800 */
[----:B------:R-:W1:Y:S04]  /*ba70*/  SHFL.BFLY PT, R9, R188, 0x2, 0x1f ;  /* 0x0c401f00bc097f89 */ /* 0x000e6800000e0000 */
[----:B------:R2:W-:Y:S08]  /*ba80*/  MUFU.EX2 R99, R189 ;  /* 0x000000bd00637308 */ /* 0x0005f00000000800 */
        /* <DEDUP_REMOVED lines=8> */
[----:B-1----:R-:W-:Y:S01]  /*bb10*/  FMNMX.FTZ R9, R9, R188, !PT ;  /* 0x000000bc09097209 */ /* 0x002fe20007810000 */
[----:B------:R-:W-:-:S03]  /*bb20*/  IMAD.U32 R188, RZ, RZ, UR42 ;  /* 0x0000002affbc7e24 */ /* 0x000fc6000f8e00ff */
[C---:B------:R-:W-:Y:S01]  /*bb30*/  FSETP.NEU.FTZ.AND P1, PT, R9.reuse, -INF , PT ;  /* 0xff8000000900780b */ /* 0x040fe20003f3d000 */
[----:B------:R-:W-:-:S02]  /*bb40*/  FFMA.FTZ R101, R9, R188, -8 ;  /* 0xc100000009657423 */ /* 0x000fc400000100bc */
[----:B------:R-:W-:Y:S03]  /*bb50*/  MUFU.EX2 R165, R165 ;  /* 0x000000a500a57308 */ /* 0x000fe60000000800 */
[----:B------:R-:W-:-:S05]  /*bb60*/  FSEL R101, R101, RZ, P1 ;  /* 0x000000ff65657208 */ /* 0x000fca0000800000 */
[--C-:B------:R-:W-:Y:S01]  /*bb70*/  FFMA.FTZ R193, R190, UR42, -R101.reuse ;  /* 0x0000002abec17c23 */ /* 0x100fe20008010865 */
[----:B------:R-:W-:-:S01]  /*bb80*/  FFMA.FTZ R190, R191, UR42, -R101 ;  /* 0x0000002abfbe7c23 */ /* 0x000fc20008010865 */
[----:B------:R-:W-:Y:S01]  /*bb90*/  FSEL R191, R9, RZ, P1 ;  /* 0x000000ff09bf7208 */ /* 0x000fe20000800000 */
[----:B------:R-:W-:-:S01]  /*bba0*/  FFMA.FTZ R188, R11, UR42, -R101 ;  /* 0x0000002a0bbc7c23 */ /* 0x000fc20008010865 */
[--C-:B------:R-:W-:Y:S01]  /*bbb0*/  FFMA.FTZ R11, R187, UR42, -R101.reuse ;  /* 0x0000002abb0b7c23 */ /* 0x100fe20008010865 */
[----:B------:R1:W-:Y:S01]  /*bbc0*/  MUFU.EX2 R117, R193 ;  /* 0x000000c100757308 */ /* 0x0003e20000000800 */
[----:B------:R-:W-:-:S01]  /*bbd0*/  FFMA.FTZ R187, R194, UR42, -R101 ;  /* 0x0000002ac2bb7c23 */ /* 0x000fc20008010865 */
[----:B------:R-:W-:Y:S01]  /*bbe0*/  FADD.FTZ R191, -R191, R0 ;  /* 0x00000000bfbf7221 */ /* 0x000fe20000010100 */
[----:B------:R-:W-:-:S01]  /*bbf0*/  FFMA.FTZ R192, R195, UR42, -R101 ;  /* 0x0000002ac3c07c23 */ /* 0x000fc20008010865 */
[----:B0-----:R-:W-:Y:S01]  /*bc00*/  FFMA.FTZ R195, R10, R6, R13 ;  /* 0x000000060ac37223 */ /* 0x001fe2000001000d */
[----:B--2---:R-:W-:-:S01]  /*bc10*/  FFMA.FTZ R189, R198, UR42, -R101 ;  /* 0x0000002ac6bd7c23 */ /* 0x004fc20008010865 */
[----:B------:R-:W-:Y:S01]  /*bc20*/  FMUL.FTZ R191, R191, UR42 ;  /* 0x0000002abfbf7c20 */ /* 0x000fe20008410000 */
[----:B------:R-:W-:-:S01]  /*bc30*/  FFMA.FTZ R194, R199, UR42, -R101 ;  /* 0x0000002ac7c27c23 */ /* 0x000fc20008010865 */
[----:B------:R-:W-:Y:S01]  /*bc40*/  MUFU.EX2 R188, R188 ;  /* 0x000000bc00bc7308 */ /* 0x000fe20000000800 */
[----:B-1----:R-:W-:-:S01]  /*bc50*/  FFMA.FTZ R193, R142, UR42, -R101 ;  /* 0x0000002a8ec17c23 */ /* 0x002fc20008010865 */
[--C-:B------:R-:W-:Y:S01]  /*bc60*/  FFMA.FTZ R142, R146, UR42, -R101.reuse ;  /* 0x0000002a928e7c23 */ /* 0x100fe20008010865 */
[----:B------:R-:W-:-:S01]  /*bc70*/  FFMA.FTZ R146, R150, UR42, -R101 ;  /* 0x0000002a96927c23 */ /* 0x000fc20008010865 */
[----:B------:R-:W-:Y:S01]  /*bc80*/  FADD.FTZ R150, R14, R195 ;  /* 0x000000c30e967221 */ /* 0x000fe20000010000 */
        /* <DEDUP_REMOVED lines=21> */
[----:B------:R-:W-:Y:S01]  /*bde0*/  FADD.FTZ R5, R15, R150 ;  /* 0x000000960f057221 */ /* 0x000fe20000010000 */
        /* <DEDUP_REMOVED lines=26> */
[----:B------:R-:W-:-:S01]  /*bf90*/  FFMA.FTZ R94, R94, UR42, -R101 ;  /* 0x0000002a5e5e7c23 */ /* 0x000fc20008010865 */
[----:B------:R-:W-:-:S02]  /*bfa0*/  FFMA.FTZ R102, R102, UR42, -R101 ;  /* 0x0000002a66667c23 */ /* 0x000fc40008010865 */
[----:B------:R4:W-:Y:S08]  /*bfb0*/  MUFU.EX2 R0, R193 ;  /* 0x000000c100007308 */ /* 0x0009f00000000800 */
[----:B------:R-:W5:Y:S01]  /*bfc0*/  MUFU.EX2 R194, R194 ;  /* 0x000000c200c27308 */ /* 0x000f620000000800 */
[----:B----4-:R-:W-:-:S01]  /*bfd0*/  FADD.FTZ R193, R117, R6 ;  /* 0x0000000675c17221 */ /* 0x010fc20000010000 */
[----:B------:R-:W-:-:S03]  /*bfe0*/  FADD.FTZ R6, R20, R5 ;  /* 0x0000000514067221 */ /* 0x000fc60000010000 */
[----:B--2---:R-:W-:Y:S01]  /*bff0*/  FADD.FTZ R150, R190, R193 ;  /* 0x000000c1be967221 */ /* 0x004fe20000010000 */
[----:B------:R-:W-:-:S02]  /*c000*/  FADD.FTZ R5, R21, R6 ;  /* 0x0000000615057221 */ /* 0x000fc40000010000 */
        /* <DEDUP_REMOVED lines=8> */
[----:B-----5:R-:W-:Y:S01]  /*c090*/  FADD.FTZ R193, R194, R193 ;  /* 0x000000c1c2c17221 */ /* 0x020fe20000010000 */
        /* <DEDUP_REMOVED lines=55> */
[----:B0-----:R-:W-:-:S04]  /*c410*/  FADD.FTZ R193, R139, R150 ;  /* 0x000000968bc17221 */ /* 0x001fc80000010000 */
[----:B------:R-:W-:-:S03]  /*c420*/  FADD.FTZ R150, R0, R193 ;  /* 0x000000c100967221 */ /* 0x000fc60000010000 */
        /* <DEDUP_REMOVED lines=58> */
[----:B------:R-:W-:-:S06]  /*c7d0*/  FFMA.FTZ R193, R95, UR42, -R101 ;  /* 0x0000002a5fc17c23 */ /* 0x000fcc0008010865 */
        /* <DEDUP_REMOVED lines=8> */
[----:B0-----:R-:W-:-:S01]  /*c860*/  FADD.FTZ R150, R12, R95 ;  /* 0x0000005f0c967221 */ /* 0x001fc20000010000 */
[--C-:B------:R-:W-:Y:S01]  /*c870*/  FFMA.FTZ R95, R98, UR42, -R101.reuse ;  /* 0x0000002a625f7c23 */ /* 0x100fe20008010865 */
[----:B------:R-:W-:-:S01]  /*c880*/  FFMA.FTZ R98, R108, UR42, -R101 ;  /* 0x0000002a6c627c23 */ /* 0x000fc20008010865 */
[----:B------:R-:W-:-:S04]  /*c890*/  FFMA.FTZ R101, R103, UR42, -R101 ;  /* 0x0000002a67657c23 */ /* 0x000fc80008010865 */
        /* <DEDUP_REMOVED lines=49> */
.L_x_7055:
        /* <DEDUP_REMOVED lines=131> */
[----:B------:R-:W-:Y:S01]  /*d3e0*/  IMAD.MOV.U32 R0, RZ, RZ, R9 ;  /* 0x000000ffff007224 */ /* 0x000fe200078e0009 */
[----:B------:R-:W-:Y:S01]  /*d3f0*/  UMOV UR51, UR58 ;  /* 0x0000003a00337c82 */ /* 0x000fe20008000000 */
[----:B------:R-:W-:Y:S01]  /*d400*/  IMAD.MOV.U32 R3, RZ, RZ, R8 ;  /* 0x000000ffff037224 */ /* 0x000fe200078e0008 */
[----:B------:R-:W-:-:S06]  /*d410*/  UMOV UR50, UR57 ;  /* 0x0000003900327c82 */ /* 0x000fcc0008000000 */
.L_x_7038:
        /* <DEDUP_REMOVED lines=25> */
.L_x_7058:
[----:B------:R-:W-:-:S11]  /*d5b0*/  UISETP.NE.AND UP2, UPT, UR11, 0x1, UPT ;  /* 0x000000010b00788c */ /* 0x000fd6000bf45270 */
[----:B------:R-:W-:Y:S02]  /*d5c0*/  @UP2 ULDC.64 UR14, c[0x0][0x9e8] ;  /* 0x00027a00000e2ab9 */ /* 0x000fe40000000a00 */
[----:B------:R-:W-:-:S04]  /*d5d0*/  UIMAD.WIDE.U32 UR6, UR10, UR14, URZ ;  /* 0x0000000e0a0672a5 */ /* 0x000fc8000f8e003f */
[----:B------:R-:W-:-:S12]  /*d5e0*/  @UP2 USHF.R.U32.HI UR10, URZ, UR15, UR7 ;  /* 0x0000000f3f0a2299 */ /* 0x000fd80008011607 */
.L_x_7059:
[----:B------:R-:W-:-:S04]  /*d5f0*/  UIMAD UR10, UR10, UR11, URZ ;  /* 0x0000000b0a0a72a4 */ /* 0x000fc8000f8e023f */
[----:B------:R-:W-:-:S04]  /*d600*/  UISETP.LT.AND UP2, UPT, UR55, UR10, UPT ;  /* 0x0000000a3700728c */ /* 0x000fc8000bf41270 */
[----:B------:R-:W-:-:S12]  /*d610*/  USEL UR55, UR55, UR10, !UP2 ;  /* 0x0000000a37377287 */ /* 0x000fd8000d000000 */
.L_x_7057:
        /* <DEDUP_REMOVED lines=13> */
.L_x_7070:
[----:B------:R-:W-:Y:S01]  /*d6f0*/  ISETP.NE.AND P2, PT, RZ, UR45, PT ;  /* 0x0000002dff007c0c */ /* 0x000fe2000bf45270 */
[----:B------:R-:W-:-:S04]  /*d700*/  UISETP.NE.AND UP2, UPT, UR55, 0x1, UPT ;  /* 0x000000013700788c */ /* 0x000fc8000bf45270 */
[----:B------:R-:W-:-:S04]  /*d710*/  USEL UR50, URZ, 0x1, UP2 ;  /* 0x000000013f327887 */ /* 0x000fc80009000000 */
[----:B------:R-:W-:-:S04]  /*d720*/  ULOP3.LUT UR50, UR56, UR50, URZ, 0x3c, !UPT ;  /* 0x0000003238327292 */ /* 0x000fc8000f8e3c3f */
[----:B------:R-:W-:Y:S08]  /*d730*/  @P2 BRA `(.L_x_7061) ;  /* 0x0000000000382947 */ /* 0x000ff00003800000 */
[----:B------:R-:W-:Y:S05]  /*d740*/  @!P0 BRA `(.L_x_7062) ;  /* 0x0000000000048947 */ /* 0x000fea0003800000 */
[----:B------:R-:W-:Y:S01]  /*d750*/  BPT.TRAP 0x1 ;  /* 0x000000040000795c */ /* 0x000fe20000300000 */
.L_x_7062:
        /* <DEDUP_REMOVED lines=9> */
.L_x_7063:
[----:B-1----:R-:W-:Y:S05]  /*d7f0*/  @P1 BRA `(.L_x_7061) ;  /* 0x0000000000081947 */ /* 0x002fea0003800000 */
[----:B------:R-:W1:Y:S02]  /*d800*/  SYNCS.PHASECHK.TRANS64.TRYWAIT P1, [UR6+0x2e830], R0 ;  /* 0x02e83000ff0075a7 */ /* 0x000e640008020146 */
[----:B-1----:R-:W-:Y:S05]  /*d810*/  @!P1 BRA `(.L_x_7064) ;  /* 0x0000014400c89947 */ /* 0x002fea0003800000 */
.L_x_7061:
[----:B01----:R-:W-:Y:S01]  /*d820*/  VIADD R0, R23, 0x8 ;  /* 0x0000000817007836 */ /* 0x003fe20000000000 */
[----:B------:R-:W-:Y:S01]  /*d830*/  R2UR UR57, R7 ;  /* 0x00000000073972ca */ /* 0x000fe200000e0000 */
[----:B------:R-:W-:Y:S01]  /*d840*/  UIADD3 UR51, UR55, 0x1, URZ ;  /* 0x0000000137337890 */ /* 0x000fe2000fffe03f */
[----:B------:R-:W-:Y:S02]  /*d850*/  UMOV UR19, 0x40000040 ;  /* 0x4000004000137882 */ /* 0x000fe40000000000 */
[----:B------:R0:W-:Y:S01]  /*d860*/  BAR.SYNC.DEFER_BLOCKING R0, 0x100 ;  /* 0x000400000000751d */ /* 0x0001e20000010000 */
[----:B------:R-:W-:-:S04]  /*d870*/  UISETP.NE.AND UP2, UPT, UR51, 0x2, UPT ;  /* 0x000000023300788c */ /* 0x000fc8000bf45270 */
[----:B------:R-:W-:Y:S01]  /*d880*/  USEL UR51, UR51, URZ, UP2 ;  /* 0x0000003f33337287 */ /* 0x000fe20009000000 */
[----:B------:R-:W-:Y:S01]  /*d890*/  UMOV UR20, UR16 ;  /* 0x0000001000147c82 */ /* 0x000fe20008000000 */
[----:B------:R-:W-:Y:S02]  /*d8a0*/  UMOV UR21, UR17 ;  /* 0x0000001100157c82 */ /* 0x000fe40008000000 */
[----:B------:R-:W-:Y:S01]  /*d8b0*/  UIMAD UR57, UR51, 0x700, UR57 ;  /* 0x00000700333978a4 */ /* 0x000fe2000f8e0239 */
[----:B------:R-:W-:Y:S01]  /*d8c0*/  UMOV UR23, 0x40000040 ;  /* 0x4000004000177882 */ /* 0x000fe20000000000 */
[----:B------:R-:W-:Y:S02]  /*d8d0*/  UMOV UR24, UR16 ;  /* 0x0000001000187c82 */ /* 0x000fe40008000000 */
[----:B------:R-:W-:Y:S02]  /*d8e0*/  UIADD3 UR22, UR57, 0x100, URZ ;  /* 0x0000010039167890 */ /* 0x000fe4000fffe03f */
[----:B------:R-:W-:-:S02]  /*d8f0*/  UIADD3 UR26, UR57, 0x200, URZ ;  /* 0x00000200391a7890 */ /* 0x000fc4000fffe03f */
[----:B------:R-:W-:Y:S01]  /*d900*/  UMOV UR18, UR57 ;  /* 0x0000003900127c82 */ /* 0x000fe20008000000 */
[----:B------:R-:W-:Y:S01]  /*d910*/  UMOV UR25, UR17 ;  /* 0x0000001100197c82 */ /* 0x000fe20008000000 */
[----:B------:R-:W-:Y:S01]  /*d920*/  UMOV UR27, 0x40000040 ;  /* 0x40000040001b7882 */ /* 0x000fe20000000000 */
[----:B------:R-:W-:Y:S01]  /*d930*/  UIADD3 UR30, UR57, 0x300, URZ ;  /* 0x00000300391e7890 */ /* 0x000fe2000fffe03f */
[----:B------:R-:W-:Y:S01]  /*d940*/  UMOV UR28, UR16 ;  /* 0x00000010001c7c82 */ /* 0x000fe20008000000 */
[----:B------:R-:W-:Y:S01]  /*d950*/  UMOV UR29, UR17 ;  /* 0x00000011001d7c82 */ /* 0x000fe20008000000 */
[----:B------:R-:W-:Y:S01]  /*d960*/  WARPGROUP.ARRIVE ;  /* 0x00000000000079c5 */ /* 0x000fe20000000000 */
[----:B------:R-:W-:Y:S01]  /*d970*/  UMOV UR31, 0x40000040 ;  /* 0x40000040001f7882 */ /* 0x000fe20000000000 */
[----:B------:R-:W-:Y:S01]  /*d980*/  UIADD3 UR34, UR57, 0x400, URZ ;  /* 0x0000040039227890 */ /* 0x000fe2000fffe03f */
[----:B------:R-:W-:Y:S01]  /*d990*/  UMOV UR32, UR16 ;  /* 0x0000001000207c82 */ /* 0x000fe20008000000 */
[----:B------:R-:W-:-:S02]  /*d9a0*/  UMOV UR33, UR17 ;  /* 0x0000001100217c82 */ /* 0x000fc40008000000 */
[----:B------:R-:W-:Y:S01]  /*d9b0*/  QGMMA.64x32x32.F32.E4M3.E4M3 R184, gdesc[UR16], RZ, !UPT, gsb0 ;  /* 0x0060000010b879f3 */ /* 0x000fe2000c0008ff */
        /* <DEDUP_REMOVED lines=160> */
.L_x_7066:
[----:B------:R-:W-:Y:S01]  /*e3c0*/  ULEA UR6, UR55, UR41, 0x3 ;  /* 0x0000002937067291 */ /* 0x000fe2000f8e183f */
[----:B------:R-:W-:-:S05]  /*e3d0*/  IMAD.U32 R0, RZ, RZ, UR56 ;  /* 0x00000038ff007e24 */ /* 0x000fca000f8e00ff */
[----:B------:R-:W-:-:S04]  /*e3e0*/  SHF.L.U32 R0, R0, 0x1f, RZ ;  /* 0x0000001f00007819 */ /* 0x000fc800000006ff */
[----:B------:R0:W1:Y:S01]  /*e3f0*/  SYNCS.PHASECHK.TRANS64.TRYWAIT P1, [UR6+0x2e850], R0 ;  /* 0x02e85000ff0075a7 */ /* 0x0000620008020146 */
[----:B------:R-:W-:Y:S05]  /*e400*/  @!P0 BRA `(.L_x_7067) ;  /* 0x0000000000048947 */ /* 0x000fea0003800000 */
[----:B------:R-:W-:Y:S01]  /*e410*/  BPT.TRAP 0x1 ;  /* 0x000000040000795c */ /* 0x000fe20000300000 */
.L_x_7067:
[----:B-1----:R-:W-:Y:S05]  /*e420*/  @P1 BRA `(.L_x_7065) ;  /* 0x0000000000081947 */ /* 0x002fea0003800000 */
[----:B------:R-:W1:Y:S02]  /*e430*/  SYNCS.PHASECHK.TRANS64.TRYWAIT P1, [UR6+0x2e850], R0 ;  /* 0x02e85000ff0075a7 */ /* 0x000e640008020146 */
[----:B-1----:R-:W-:Y:S05]  /*e440*/  @!P1 BRA `(.L_x_7068) ;  /* 0x0000013800d49947 */ /* 0x002fea0003800000 */
.L_x_7065:
        /* <DEDUP_REMOVED lines=128> */
[----:B0-----:R-:W-:Y:S01]  /*ec50*/  LOP3.LUT P1, RZ, R231, 0x7f, RZ, 0xc0, !PT ;  /* 0x0000007fe7ff7812 */ /* 0x001fe2000782c0ff */
[----:B------:R-:W0:Y:S01]  /*ec60*/  SHFL.BFLY PT, R3, R0, 0x2, 0x1f ;  /* 0x0c401f0000037f89 */ /* 0x000e2200000e0000 */
[----:B------:R-:W-:-:S05]  /*ec70*/  FMNMX.FTZ R10, R103, R10, !PT ;  /* 0x0000000a670a7209 */ /* 0x000fca0007810000 */
[----:B------:R-:W1:Y:S01]  /*ec80*/  SHFL.BFLY PT, R13, R10, 0x2, 0x1f ;  /* 0x0c401f000a0d7f89 */ /* 0x000e6200000e0000 */
[----:B0-----:R-:W-:-:S05]  /*ec90*/  FMNMX.FTZ R11, R0, R3, !PT ;  /* 0x00000003000b7209 */ /* 0x001fca0007810000 */
[----:B------:R-:W0:Y:S01]  /*eca0*/  SHFL.BFLY PT, R12, R11, 0x1, 0x1f ;  /* 0x0c201f000b0c7f89 */ /* 0x000e2200000e0000 */
[----:B-1----:R-:W-:Y:S01]  /*ecb0*/  FMNMX.FTZ R13, R10, R13, !PT ;  /* 0x0000000d0a0d7209 */ /* 0x002fe20007810000 */
[----:B------:R-:W-:-:S04]  /*ecc0*/  IMAD.U32 R10, RZ, RZ, UR42 ;  /* 0x0000002aff0a7e24 */ /* 0x000fc8000f8e00ff */
[----:B------:R-:W1:Y:S01]  /*ecd0*/  SHFL.BFLY PT, R14, R13, 0x1, 0x1f ;  /* 0x0c201f000d0e7f89 */ /* 0x000e6200000e0000 */
[----:B0-----:R-:W-:-:S05]  /*ece0*/  FMNMX.FTZ R3, R11, R12, !PT ;  /* 0x0000000c0b037209 */ /* 0x001fca0007810000 */
[----:B------:R-:W-:Y:S01]  /*ecf0*/  FFMA.FTZ R10, R3, R10, -8 ;  /* 0xc1000000030a7423 */ /* 0x000fe2000001000a */
[----:B-1----:R-:W-:Y:S01]  /*ed00*/  FMNMX.FTZ R0, R13, R14, !PT ;  /* 0x0000000e0d007209 */ /* 0x002fe20007810000 */
[----:B------:R-:W-:Y:S02]  /*ed10*/  FADD.FTZ R8, -R3, R8 ;  /* 0x0000000803087221 */ /* 0x000fe40000010100 */
[----:B------:R-:W-:-:S01]  /*ed20*/  FFMA.FTZ R11, R185, UR42, -R10 ;  /* 0x0000002ab90b7c23 */ /* 0x000fc2000801080a */
[----:B------:R-:W-:Y:S02]  /*ed30*/  IMAD.U32 R185, RZ, RZ, UR42 ;  /* 0x0000002affb97e24 */ /* 0x000fe4000f8e00ff */
[----:B------:R-:W-:-:S01]  /*ed40*/  FFMA.FTZ R12, R184, UR42, -R10 ;  /* 0x0000002ab80c7c23 */ /* 0x000fc2000801080a */
[----:B------:R-:W-:Y:S01]  /*ed50*/  FMUL.FTZ R14, R8, UR42 ;  /* 0x0000002a080e7c20 */ /* 0x000fe20008410000 */
        /* <DEDUP_REMOVED lines=61> */
[----:B------:R-:W-:Y:S01]  /*f130*/  MUFU.EX2 R9, R14 ;  /* 0x0000000e00097308 */ /* 0x000fe20000000800 */
[----:B------:R-:W-:Y:S01]  /*f140*/  IADD3 R196, -R23, 0xb, RZ ;  /* 0x0000000b17c47810 */ /* 0x000fe20007ffe1ff */
[----:B------:R-:W-:Y:S01]  /*f150*/  FMUL.FTZ R8, R8, UR42 ;  /* 0x0000002a08087c20 */ /* 0x000fe20008410000 */
        /* <DEDUP_REMOVED lines=59> */
[----:B------:R-:W-:-:S02]  /*f510*/  FFMA.FTZ R94, R94, UR42, -R10 ;  /* 0x0000002a5e5e7c23 */ /* 0x000fc4000801080a */
[----:B------:R3:W4:Y:S08]  /*f520*/  MUFU.EX2 R14, R189 ;  /* 0x000000bd000e7308 */ /* 0x0007300000000800 */
[----:B------:R-:W5:Y:S01]  /*f530*/  MUFU.EX2 R188, R188 ;  /* 0x000000bc00bc7308 */ /* 0x000f620000000800 */
[----:B---3--:R-:W-:-:S01]  /*f540*/  FFMA.FTZ R189, R194, UR42, -R10 ;  /* 0x0000002ac2bd7c23 */ /* 0x008fc2000801080a */
[----:B0-----:R-:W-:Y:S01]  /*f550*/  FADD.FTZ R194, R186, R5 ;  /* 0x00000005bac27221 */ /* 0x001fe20000010000 */
[----:B-1----:R-:W-:-:S03]  /*f560*/  FADD.FTZ R5, R13, R6 ;  /* 0x000000060d057221 */ /* 0x002fc60000010000 */
[----:B--2---:R-:W-:Y:S02]  /*f570*/  FADD.FTZ R193, R187, R194 ;  /* 0x000000c2bbc17221 */ /* 0x004fe40000010000 */
[----:B------:R-:W0:Y:S01]  /*f580*/  MUFU.EX2 R15, R15 ;  /* 0x0000000f000f7308 */ /* 0x000e220000000800 */
[----:B----4-:R-:W-:-:S07]  /*f590*/  FADD.FTZ R6, R14, R5 ;  /* 0x000000050e067221 */ /* 0x010fce0000010000 */
[----:B------:R-:W1:Y:S01]  /*f5a0*/  MUFU.EX2 R189, R189 ;  /* 0x000000bd00bd7308 */ /* 0x000e620000000800 */
[----:B-----5:R-:W-:-:S07]  /*f5b0*/  FADD.FTZ R194, R188, R193 ;  /* 0x000000c1bcc27221 */ /* 0x020fce0000010000 */
[----:B------:R-:W2:Y:S01]  /*f5c0*/  MUFU.EX2 R20, R20 ;  /* 0x0000001400147308 */ /* 0x000ea20000000800 */
[----:B0-----:R-:W-:-:S01]  /*f5d0*/  FADD.FTZ R5, R15, R6 ;  /* 0x000000060f057221 */ /* 0x001fc20000010000 */
[----:B------:R-:W-:Y:S02]  /*f5e0*/  WARPGROUP.DEPBAR.LE gsb0, 0x0 ;  /* 0x00008000000079c5 */ /* 0x000fe40000010000 */
[----:B------:R-:W-:-:S04]  /*f5f0*/  WARPGROUP.ARRIVE ;  /* 0x00000000000079c5 */ /* 0x000fc80000000000 */
[----:B------:R-:W0:Y:S01]  /*f600*/  MUFU.EX2 R190, R190 ;  /* 0x000000be00be7308 */ /* 0x000e220000000800 */
[----:B-1----:R-:W-:-:S01]  /*f610*/  FADD.FTZ R193, R189, R194 ;  /* 0x000000c2bdc17221 */ /* 0x002fc20000010000 */
[----:B------:R-:W-:Y:S01]  /*f620*/  QGMMA.64x128x32.F32.E4M3.E4M3 R24, R212, gdesc[UR4], R24, gsb0 ;  /* 0x01e00004d4187df3 */ /* 0x000fe20008000818 */
[----:B------:R-:W-:Y:S01]  /*f630*/  UIADD3 UR6, UR10, 0x400, URZ ;  /* 0x000004000a067890 */ /* 0x000fe2000fffe03f */
[----:B--2---:R-:W-:Y:S01]  /*f640*/  FADD.FTZ R6, R20, R5 ;  /* 0x0000000514067221 */ /* 0x004fe20000010000 */
        /* <DEDUP_REMOVED lines=82> */
[----:B0-----:R-:W-:-:S01]  /*fb70*/  FADD.FTZ R193, R167, R194 ;  /* 0x000000c2a7c17221 */ /* 0x001fc20000010000 */
[----:B------:R-:W-:-:S04]  /*fb80*/  UIADD3 UR6, UR10, 0x600, URZ ;  /* 0x000006000a067890 */ /* 0x000fc8000fffe03f */
        /* <DEDUP_REMOVED lines=79> */
[----:B------:R-:W-:-:S06]  /*10080*/  WARPGROUP.DEPBAR.LE gsb0, 0x0 ;  /* 0x00008000000079c5 */ /* 0x000fcc0000010000 */
        /* <DEDUP_REMOVED lines=16> */
[----:B------:R-:W-:Y:S01]  /*10190*/  FFMA.FTZ R98, R99, UR42, -R10 ;  /* 0x0000002a63627c23 */ /* 0x000fe2000801080a */
[----:B------:R-:W-:-:S05]  /*101a0*/  IMAD.U32 R99, RZ, RZ, UR51 ;  /* 0x00000033ff637e24 */ /* 0x000fca000f8e00ff */
        /* <DEDUP_REMOVED lines=8> */
[----:B------:R-:W-:Y:S01]  /*10230*/  @!P1 LEA R194, R99, UR41, 0x3 ;  /* 0x0000002963c29c11 */ /* 0x000fe2000f8e18ff */
[----:B------:R-:W-:-:S01]  /*10240*/  FFMA.FTZ R99, R102, UR42, -R10 ;  /* 0x0000002a66637c23 */ /* 0x000fc2000801080a */
[----:B------:R-:W-:-:S04]  /*10250*/  FFMA.FTZ R10, R103, UR42, -R10 ;  /* 0x0000002a670a7c23 */ /* 0x000fc8000801080a */
[----:B------:R-:W2:Y:S01]  /*10260*/  MUFU.EX2 R89, R89 ;  /* 0x0000005900597308 */ /* 0x000ea20000000800 */
[----:B-1----:R-:W-:-:S01]  /*10270*/  FADD.FTZ R6, R88, R5 ;  /* 0x0000000558067221 */ /* 0x002fc20000010000 */
[----:B------:R-:W-:-:S05]  /*10280*/  @!P1 VIADD R5, R194, 0x2e840 ;  /* 0x0002e840c2059836 */ /* 0x000fca0000000000 */
[----:B------:R-:W-:Y:S01]  /*10290*/  @!P1 PRMT R5, RZ, 0x654, R5 ;  /* 0x00000654ff059816 */ /* 0x000fe20000000005 */
[----:B------:R-:W1:Y:S01]  /*102a0*/  MUFU.EX2 R91, R91 ;  /* 0x0000005b005b7308 */ /* 0x000e620000000800 */
[----:B0-----:R-:W-:-:S01]  /*102b0*/  FADD.FTZ R102, R90, R195 ;  /* 0x000000c35a667221 */ /* 0x001fc20000010000 */
[----:B------:R0:W-:Y:S06]  /*102c0*/  BAR.ARV R196, 0x100 ;  /* 0x000400c40000751d */ /* 0x0001ec0000002000 */
[----:B------:R-:W3:Y:S01]  /*102d0*/  MUFU.EX2 R92, R92 ;  /* 0x0000005c005c7308 */ /* 0x000ee20000000800 */
[----:B--2---:R-:W-:-:S01]  /*102e0*/  FADD.FTZ R195, R89, R6 ;  /* 0x0000000659c37221 */ /* 0x004fc20000010000 */
[----:B------:R2:W-:Y:S06]  /*102f0*/  @!P1 SYNCS.ARRIVE.TRANS64.RED.A1T0 RZ, [R5+URZ], RZ ;  /* 0x000000ff05ff99a7 */ /* 0x0005ec000810043f */
[----:B------:R-:W4:Y:S01]  /*10300*/  MUFU.EX2 R94, R94 ;  /* 0x0000005e005e7308 */ /* 0x000f220000000800 */
[----:B-1----:R-:W-:-:S07]  /*10310*/  FADD.FTZ R197, R91, R102 ;  /* 0x000000665bc57221 */ /* 0x002fce0000010000 */
[----:B------:R-:W2:Y:S01]  /*10320*/  MUFU.EX2 R93, R93 ;  /* 0x0000005d005d7308 */ /* 0x000ea20000000800 */
[----:B---3--:R-:W-:-:S07]  /*10330*/  FADD.FTZ R6, R92, R195 ;  /* 0x000000c35c067221 */ /* 0x008fce0000010000 */
[----:B------:R-:W1:Y:S01]  /*10340*/  MUFU.EX2 R193, R193 ;  /* 0x000000c100c17308 */ /* 0x000e620000000800 */
[----:B----4-:R-:W-:-:S07]  /*10350*/  FADD.FTZ R102, R94, R197 ;  /* 0x000000c55e667221 */ /* 0x010fce0000010000 */
[----:B------:R-:W3:Y:S01]  /*10360*/  MUFU.EX2 R96, R96 ;  /* 0x0000006000607308 */ /* 0x000ee20000000800 */
[----:B--2---:R-:W-:-:S07]  /*10370*/  FADD.FTZ R5, R93, R6 ;  /* 0x000000065d057221 */ /* 0x004fce0000010000 */
[----:B------:R-:W2:Y:S01]  /*10380*/  MUFU.EX2 R95, R95 ;  /* 0x0000005f005f7308 */ /* 0x000ea20000000800 */
[----:B-1----:R-:W-:-:S07]  /*10390*/  FADD.FTZ R102, R193, R102 ;  /* 0x00000066c1667221 */ /* 0x002fce0000010000 */
[----:B------:R-:W1:Y:S01]  /*103a0*/  MUFU.EX2 R97, R97 ;  /* 0x0000006100617308 */ /* 0x000e620000000800 */
[----:B---3--:R-:W-:-:S07]  /*103b0*/  FADD.FTZ R6, R96, R5 ;  /* 0x0000000560067221 */ /* 0x008fce0000010000 */
        /* <DEDUP_REMOVED lines=9> */
[----:B-1----:R-:W-:-:S01]  /*10450*/  FADD.FTZ R5, R99, R6 ;  /* 0x0000000663057221 */ /* 0x002fc20000010000 */
[----:B---3--:R-:W-:-:S03]  /*10460*/  FADD.FTZ R6, R101, R102 ;  /* 0x0000006665067221 */ /* 0x008fc60000010000 */
[----:B--2---:R-:W-:Y:S01]  /*10470*/  FADD.FTZ R5, R10, R5 ;  /* 0x000000050a057221 */ /* 0x004fe20000010000 */
[----:B0-----:R-:W-:Y:S06]  /*10480*/  @!P0 BRA `(.L_x_7069) ;  /* 0x0000000000048947 */ /* 0x001fec0003800000 */
[----:B------:R-:W-:Y:S01]  /*10490*/  BPT.TRAP 0x1 ;  /* 0x000000040000795c */ /* 0x000fe20000300000 */
.L_x_7069:
        /* <DEDUP_REMOVED lines=129> */
[----:B------:R-:W-:Y:S01]  /*10cb0*/  F2FP.SATFINITE.E4M3.F32.PACK_AB_MERGE_C R203, R98, R95, R99 ;  /* 0x0000005f62cb723e */ /* 0x000fe20004807063 */
[----:B------:R-:W-:Y:S06]  /*10cc0*/  @P1 BRA `(.L_x_7070) ;  /* 0xffffffc800881947 */ /* 0x000fec000383ffff */
.L_x_7060:
        /* <DEDUP_REMOVED lines=9> */
.L_x_7089:
[----:B------:R-:W-:Y:S01]  /*10d60*/  ISETP.NE.AND P2, PT, RZ, UR45, PT ;  /* 0x0000002dff007c0c */ /* 0x000fe2000bf45270 */
[----:B------:R-:W-:-:S04]  /*10d70*/  UISETP.NE.AND UP2, UPT, UR57, 0x1, UPT ;  /* 0x000000013900788c */ /* 0x000fc8000bf45270 */
[----:B------:R-:W-:-:S04]  /*10d80*/  USEL UR50, URZ, 0x1, UP2 ;  /* 0x000000013f327887 */ /* 0x000fc80009000000 */
[----:B------:R-:W-:-:S04]  /*10d90*/  ULOP3.LUT UR50, UR58, UR50, URZ, 0x3c, !UPT ;  /* 0x000000323a327292 */ /* 0x000fc8000f8e3c3f */
[----:B------:R-:W-:Y:S08]  /*10da0*/  @P2 BRA `(.L_x_7072) ;  /* 0x0000000000382947 */ /* 0x000ff00003800000 */
[----:B------:R-:W-:Y:S05]  /*10db0*/  @!P0 BRA `(.L_x_7073) ;  /* 0x0000000000048947 */ /* 0x000fea0003800000 */
[----:B------:R-:W-:Y:S01]  /*10dc0*/  BPT.TRAP 0x1 ;  /* 0x000000040000795c */ /* 0x000fe20000300000 */
.L_x_7073:
        /* <DEDUP_REMOVED lines=9> */
.L_x_7074:
[----:B-1----:R-:W-:Y:S05]  /*10e60*/  @P1 BRA `(.L_x_7072) ;  /* 0x0000000000081947 */ /* 0x002fea0003800000 */
[----:B------:R-:W1:Y:S02]  /*10e70*/  SYNCS.PHASECHK.TRANS64.TRYWAIT P1, [UR6+0x2e830], R0 ;  /* 0x02e83000ff0075a7 */ /* 0x000e640008020146 */
[----:B-1----:R-:W-:Y:S05]  /*10e80*/  @!P1 BRA `(.L_x_7075) ;  /* 0x00000110005c9947 */ /* 0x002fea0003800000 */
.L_x_7072:
        /* <DEDUP_REMOVED lines=186> */
.L_x_7077:
[----:B------:R-:W-:Y:S01]  /*11a30*/  ULEA UR6, UR57, UR41, 0x3 ;  /* 0x0000002939067291 */ /* 0x000fe2000f8e183f */
[----:B------:R-:W-:-:S05]  /*11a40*/  IMAD.U32 R0, RZ, RZ, UR58 ;  /* 0x0000003aff007e24 */ /* 0x000fca000f8e00ff */
[----:B------:R-:W-:-:S04]  /*11a50*/  SHF.L.U32 R0, R0, 0x1f, RZ ;  /* 0x0000001f00007819 */ /* 0x000fc800000006ff */
[----:B------:R0:W1:Y:S01]  /*11a60*/  SYNCS.PHASECHK.TRANS64.TRYWAIT P1, [UR6+0x2e850], R0 ;  /* 0x02e85000ff0075a7 */ /* 0x0000620008020146 */
[----:B------:R-:W-:Y:S05]  /*11a70*/  @!P0 BRA `(.L_x_7078) ;  /* 0x0000000000048947 */ /* 0x000fea0003800000 */
[----:B------:R-:W-:Y:S01]  /*11a80*/  BPT.TRAP 0x1 ;  /* 0x000000040000795c */ /* 0x000fe20000300000 */
.L_x_7078:
[----:B-1----:R-:W-:Y:S05]  /*11a90*/  @P1 BRA `(.L_x_7076) ;  /* 0x0000000000081947 */ /* 0x002fea0003800000 */
[----:B------:R-:W1:Y:S02]  /*11aa0*/  SYNCS.PHASECHK.TRANS64.TRYWAIT P1, [UR6+0x2e850], R0 ;  /* 0x02e85000ff0075a7 */ /* 0x000e640008020146 */
[----:B-1----:R-:W-:Y:S05]  /*11ab0*/  @!P1 BRA `(.L_x_7079) ;  /* 0x0000010400689947 */ /* 0x002fea0003800000 */
.L_x_7076:
        /* <DEDUP_REMOVED lines=80> */
.L_x_7082:
[----:B------:R-:W-:-:S05]  /*11fc0*/  IMAD.U32 R21, RZ, RZ, UR51 ;  /* 0x00000033ff157e24 */ /* 0x000fca000f8e00ff */
[----:B------:R-:W-:-:S13]  /*11fd0*/  ISETP.NE.AND P1, PT, R21, 0x1, PT ;  /* 0x000000011500780c */ /* 0x000fda0003f25270 */
[----:B------:R-:W0:Y:S02]  /*11fe0*/  @P1 LDC.64 R200, c[0x0][0x9e8] ;  /* 0x00027a00ffc81b82 */ /* 0x000e240000000a00 */
[----:B0-----:R-:W-:-:S05]  /*11ff0*/  @P1 IMAD.HI.U32 R20, R15, R200, RZ ;  /* 0x000000c80f141227 */ /* 0x001fca00078e00ff */
[----:B------:R-:W-:-:S07]  /*12000*/  @P1 SHF.R.U32.HI R15, RZ, R201, R20 ;  /* 0x000000c9ff0f1219 */ /* 0x000fce0000011614 */
.L_x_7083:
[----:B------:R-:W-:Y:S05]  /*12010*/  BSYNC B0 ;  /* 0x0000000000007941 */ /* 0x000fea0003800000 */
.L_x_7081:
[----:B------:R-:W-:-:S05]  /*12020*/  IMAD R15, R15, R21, R0 ;  /* 0x000000150f0f7224 */ /* 0x000fca00078e0200 */
[----:B------:R-:W-:Y:S02]  /*12030*/  VIADDMNMX R10, R15, R21, R10, PT ;  /* 0x000000150f0a7246 */ /* 0x000fe4000380010a */
[----:B------:R-:W-:-:S07]  /*12040*/  VIMNMX R3, R3, R15, !PT ;  /* 0x0000000f03037248 */ /* 0x000fce0007fe0100 */
.L_x_7080:
        /* <DEDUP_REMOVED lines=343> */
.L_x_7086:
[----:B------:R-:W-:-:S05]  /*135c0*/  IMAD.U32 R13, RZ, RZ, UR51 ;  /* 0x00000033ff0d7e24 */ /* 0x000fca000f8e00ff */
[----:B------:R-:W-:-:S13]  /*135d0*/  ISETP.NE.AND P6, PT, R13, 0x1, PT ;  /* 0x000000010d00780c */ /* 0x000fda0003fc5270 */
[----:B------:R-:W0:Y:S02]  /*135e0*/  @P6 LDC.64 R10, c[0x0][0x9e8] ;  /* 0x00027a00ff0a6b82 */ /* 0x000e240000000a00 */
[----:B0-----:R-:W-:-:S05]  /*135f0*/  @P6 IMAD.HI.U32 R10, R3, R10, RZ ;  /* 0x0000000a030a6227 */ /* 0x001fca00078e00ff */
[----:B------:R-:W-:-:S07]  /*13600*/  @P6 SHF.R.U32.HI R3, RZ, R11, R10 ;  /* 0x0000000bff036219 */ /* 0x000fce000001160a */
.L_x_7087:
[----:B------:R-:W-:Y:S05]  /*13610*/  BSYNC B0 ;  /* 0x0000000000007941 */ /* 0x000fea0003800000 */
.L_x_7085:
[----:B------:R-:W-:-:S05]  /*13620*/  IMAD R3, R3, R13, R0 ;  /* 0x0000000d03037224 */ /* 0x000fca00078e0200 */
[----:B------:R-:W-:Y:S02]  /*13630*/  VIADDMNMX R12, R3, R13, R12, PT ;  /* 0x0000000d030c7246 */ /* 0x000fe4000380010c */
[----:B------:R-:W-:-:S07]  /*13640*/  VIMNMX R14, R14, R3, !PT ;  /* 0x000000030e0e7248 */ /* 0x000fce0007fe0100 */
.L_x_7084:
        /* <DEDUP_REMOVED lines=151> */
[C---:B------:R-:W-:Y:S02]  /*13fc0*/  ISETP.GT.AND P1, PT, R14.reuse, 0x78, !P1 ;  /* 0x000000780e00780c */ /* 0x040fe40004f24270 */
[----:B------:R-:W-:Y:S02]  /*13fd0*/  ISETP.GT.AND P5, PT, R14, 0xd8, !P5 ;  /* 0x000000d80e00780c */ /* 0x000fe40006fa4270 */
[----:B------:R-:W-:Y:S02]  /*13fe0*/  ISETP.LT.OR P1, PT, R12, 0x79, P1 ;  /* 0x000000790c00780c */ /* 0x000fe40000f21670 */
[----:B0-----:R-:W-:Y:S02]  /*13ff0*/  FMNMX.FTZ R15, R10, R3, !PT ;  /* 0x000000030a0f7209 */ /* 0x001fe40007810000 */
[----:B------:R-:W-:Y:S02]  /*14000*/  FSEL R150, R150, -INF , !P1 ;  /* 0xff80000096967808 */ /* 0x000fe40004800000 */
[----:B------:R-:W-:Y:S01]  /*14010*/  LOP3.LUT P1, RZ, R16, 0x200000, RZ, 0xc0, !PT ;  /* 0x0020000010ff7812 */ /* 0x000fe2000782c0ff */
[----:B------:R-:W0:Y:S01]  /*14020*/  SHFL.BFLY PT, R0, R15, 0x1, 0x1f ;  /* 0x0c201f000f007f89 */ /* 0x000e2200000e0000 */
[----:B------:R-:W-:-:S02]  /*14030*/  ISETP.LT.OR P3, PT, R12, 0xd1, P3 ;  /* 0x000000d10c00780c */ /* 0x000fc40001f61670 */
        /* <DEDUP_REMOVED lines=10> */
[----:B------:R-:W-:Y:S02]  /*140e0*/  FSEL R102, R102, -INF , !P5 ;  /* 0xff80000066667808 */ /* 0x000fe40006800000 */
[----:B------:R-:W-:-:S02]  /*140f0*/  FSEL R122, R122, -INF , !P1 ;  /* 0xff8000007a7a7808 */ /* 0x000fc40004800000 */
        /* <DEDUP_REMOVED lines=180> */
[----:B------:R0:W-:Y:S01]  /*14c40*/  MUFU.EX2 R103, R193 ;  /* 0x000000c100677308 */ /* 0x0001e20000000800 */
        /* <DEDUP_REMOVED lines=54> */
[----:B------:R-:W-:Y:S01]  /*14fb0*/  FMNMX.FTZ R109, R99, R108, !PT ;  /* 0x0000006c636d7209 */ /* 0x000fe20007810000 */
[--C-:B------:R-:W-:Y:S01]  /*14fc0*/  FFMA.FTZ R108, R112, UR42, -R0.reuse ;  /* 0x0000002a706c7c23 */ /* 0x100fe20008010800 */
[----:B------:R-:W-:-:S02]  /*14fd0*/  FFMA.FTZ R112, R116, UR42, -R0 ;  /* 0x0000002a74707c23 */ /* 0x000fc40008010800 */
[----:B------:R-:W-:-:S03]  /*14fe0*/  FMNMX.FTZ R109, R102, R109, !PT ;  /* 0x0000006d666d7209 */ /* 0x000fc60007810000 */
[----:B------:R-:W-:Y:S01]  /*14ff0*/  MUFU.EX2 R153, R153 ;  /* 0x0000009900997308 */ /* 0x000fe20000000800 */
[----:B------:R-:W-:Y:S01]  /*15000*/  FMNMX.FTZ R188, R12, R109, !PT ;  /* 0x0000006d0cbc7209 */ /* 0x000fe20007810000 */
[--C-:B------:R-:W-:Y:S01]  /*15010*/  FFMA.FTZ R109, R113, UR42, -R0.reuse ;  /* 0x0000002a716d7c23 */ /* 0x100fe20008010800 */
[----:B------:R-:W-:-:S01]  /*15020*/  FFMA.FTZ R113, R117, UR42, -R0 ;  /* 0x0000002a75717c23 */ /* 0x000fc20008010800 */
[----:B------:R-:W-:Y:S01]  /*15030*/  FFMA.FTZ R117, R101, UR42, -R0 ;  /* 0x0000002a65757c23 */ /* 0x000fe20008010800 */
[----:B------:R-:W-:Y:S01]  /*15040*/  IMAD.U32 R101, RZ, RZ, UR42 ;  /* 0x0000002aff657e24 */ /* 0x000fe2000f8e00ff */
[----:B------:R-:W2:Y:S02]  /*15050*/  SHFL.BFLY PT, R189, R188, 0x2, 0x1f ;  /* 0x0c401f00bcbd7f89 */ /* 0x000ea400000e0000 */
[----:B------:R-:W-:Y:S08]  /*15060*/  MUFU.EX2 R156, R156 ;  /* 0x0000009c009c7308 */ /* 0x000ff00000000800 */
[----:B------:R-:W-:Y:S08]  /*15070*/  MUFU.EX2 R157, R157 ;  /* 0x0000009d009d7308 */ /* 0x000ff00000000800 */
[----:B------:R-:W-:Y:S01]  /*15080*/  MUFU.EX2 R160, R160 ;  /* 0x000000a000a07308 */ /* 0x000fe20000000800 */
[----:B--2---:R-:W-:-:S02]  /*15090*/  FMNMX.FTZ R189, R188, R189, !PT ;  /* 0x000000bdbcbd7209 */ /* 0x004fc40007810000 */
[----:B------:R-:W-:-:S05]  /*150a0*/  FSEL R188, R3, RZ, P1 ;  /* 0x000000ff03bc7208 */ /* 0x000fca0000800000 */
[----:B------:R-:W-:Y:S01]  /*150b0*/  MUFU.EX2 R161, R161 ;  /* 0x000000a100a17308 */ /* 0x000fe20000000800 */
[----:B------:R-:W2:Y:S01]  /*150c0*/  SHFL.BFLY PT, R116, R189, 0x1, 0x1f ;  /* 0x0c201f00bd747f89 */ /* 0x000ea200000e0000 */
[----:B------:R-:W-:-:S06]  /*150d0*/  FADD.FTZ R188, -R188, R9 ;  /* 0x00000009bcbc7221 */ /* 0x000fcc0000010100 */
[----:B------:R-:W-:Y:S08]  /*150e0*/  MUFU.EX2 R9, R117 ;  /* 0x0000007500097308 */ /* 0x000ff00000000800 */
[----:B------:R-:W-:Y:S08]  /*150f0*/  MUFU.EX2 R164, R164 ;  /* 0x000000a400a47308 */ /* 0x000ff00000000800 */
[----:B------:R-:W-:Y:S01]  /*15100*/  MUFU.EX2 R165, R165 ;  /* 0x000000a500a57308 */ /* 0x000fe20000000800 */
[----:B--2---:R-:W-:Y:S01]  /*15110*/  FMNMX.FTZ R0, R189, R116, !PT ;  /* 0x00000074bd007209 */ /* 0x004fe20007810000 */
[----:B------:R-:W-:-:S03]  /*15120*/  FMUL.FTZ R116, R188, UR42 ;  /* 0x0000002abc747c20 */ /* 0x000fc60008410000 */
[C---:B------:R-:W-:Y:S01]  /*15130*/  FSETP.NEU.FTZ.AND P1, PT, R0.reuse, -INF , PT ;  /* 0xff8000000000780b */ /* 0x040fe20003f3d000 */
[----:B------:R-:W-:-:S02]  /*15140*/  FFMA.FTZ R101, R0, R101, -8 ;  /* 0xc100000000657423 */ /* 0x000fc40000010065 */
[----:B------:R-:W-:Y:S03]  /*15150*/  MUFU.EX2 R136, R136 ;  /* 0x0000008800887308 */ /* 0x000fe60000000800 */
[----:B------:R-:W-:-:S05]  /*15160*/  FSEL R101, R101, RZ, P1 ;  /* 0x000000ff65657208 */ /* 0x000fca0000800000 */
[----:B------:R-:W2:Y:S01]  /*15170*/  MUFU.EX2 R116, R116 ;  /* 0x0000007400747308 */ /* 0x000ea20000000800 */
[----:B0-----:R-:W-:-:S01]  /*15180*/  FFMA.FTZ R193, R190, UR42, -R101 ;  /* 0x0000002abec17c23 */ /* 0x001fc20008010865 */
[--C-:B------:R-:W-:Y:S01]  /*15190*/  FFMA.FTZ R190, R191, UR42, -R101.reuse ;  /* 0x0000002abfbe7c23 */ /* 0x100fe20008010865 */
[----:B------:R-:W-:Y:S01]  /*151a0*/  FSEL R191, R0, RZ, P1 ;  /* 0x000000ff00bf7208 */ /* 0x000fe20000800000 */
[--C-:B------:R-:W-:Y:S01]  /*151b0*/  FFMA.FTZ R188, R11, UR42, -R101.reuse ;  /* 0x0000002a0bbc7c23 */ /* 0x100fe20008010865 */
[----:B------:R-:W-:-:S01]  /*151c0*/  FFMA.FTZ R11, R187, UR42, -R101 ;  /* 0x0000002abb0b7c23 */ /* 0x000fc20008010865 */
[--C-:B------:R-:W-:Y:S01]  /*151d0*/  FFMA.FTZ R187, R194, UR42, -R101.reuse ;  /* 0x0000002ac2bb7c23 */ /* 0x100fe20008010865 */
[----:B-1----:R-:W-:-:S01]  /*151e0*/  FFMA.FTZ R192, R195, UR42, -R101 ;  /* 0x0000002ac3c07c23 */ /* 0x002fc20008010865 */
[----:B------:R-:W-:Y:S01]  /*151f0*/  FADD.FTZ R191, -R191, R8 ;  /* 0x00000008bfbf7221 */ /* 0x000fe20000010100 */
[----:B------:R0:W-:Y:S01]  /*15200*/  MUFU.EX2 R117, R193 ;  /* 0x000000c100757308 */ /* 0x0001e20000000800 */
        /* <DEDUP_REMOVED lines=58> */
[----:B------:R-:W-:-:S05]  /*155b0*/  FFMA.FTZ R12, R12, UR42, -R101 ;  /* 0x0000002a0c0c7c23 */ /* 0x000fca0008010865 */
        /* <DEDUP_REMOVED lines=70> */
[----:B------:R-:W-:-:S03]  /*15a20*/  FADD.FTZ R150, R8, R193 ;  /* 0x000000c108967221 */ /* 0x000fc60000010000 */
        /* <DEDUP_REMOVED lines=78> */
[--C-:B------:R-:W-:Y:S01]  /*15f10*/  FFMA.FTZ R98, R99, UR42, -R101.reuse ;  /* 0x0000002a63627c23 */ /* 0x100fe20008010865 */
[----:B------:R-:W-:-:S05]  /*15f20*/  FFMA.FTZ R99, R102, UR42, -R101 ;  /* 0x0000002a66637c23 */ /* 0x000fca0008010865 */
        /* <DEDUP_REMOVED lines=35> */
[----:B------:R-:W-:Y:S01]  /*16160*/  FADD.FTZ R6, R9, R102 ;  /* 0x0000006609067221 */ /* 0x000fe20000010000 */
[----:B-1----:R-:W-:-:S01]  /*16170*/  FADD.FTZ R5, R12, R5 ;  /* 0x000000050c057221 */ /* 0x002fc20000010000 */
[----:B------:R-:W-:Y:S06]  /*16180*/  @!P0 BRA `(.L_x_7088) ;  /* 0x0000000000048947 */ /* 0x000fec0003800000 */
[----:B------:R-:W-:Y:S01]  /*16190*/  BPT.TRAP 0x1 ;  /* 0x000000040000795c */ /* 0x000fe20000300000 */
.L_x_7088:
        /* <DEDUP_REMOVED lines=131> */
[----:B------:R-:W-:-:S05]  /*169d0*/  UMOV UR51, UR56 ;  /* 0x0000003800337c82 */ /* 0x000fca0008000000 */
.L_x_7071:
[----:B------:R-:W-:Y:S06]  /*169e0*/  BAR.ARV 0x8, 0x180 ;  /* 0x0206000000007b1d */ /* 0x000fec0000002000 */
[----:B------:R-:W-:Y:S05]  /*169f0*/  @!P0 BRA `(.L_x_7090) ;  /* 0x0000000000048947 */ /* 0x000fea0003800000 */
[----:B------:R-:W-:Y:S01]  /*16a00*/  BPT.TRAP 0x1 ;  /* 0x000000040000795c */ /* 0x000fe20000300000 */
.L_x_7090:
[----:B------:R-:W-:Y:S01]  /*16a10*/  ULEA UR4, UR51, UR41, 0x3 ;  /* 0x0000002933047291 */ /* 0x000fe2000f8e183f */
[----:B------:R-:W-:-:S05]  /*16a20*/  IMAD.U32 R4, RZ, RZ, UR50 ;  /* 0x00000032ff047e24 */ /* 0x000fca000f8e00ff */
[----:B------:R-:W-:-:S04]  /*16a30*/  SHF.L.U32 R4, R4, 0x1f, RZ ;  /* 0x0000001f04047819 */ /* 0x000fc800000006ff */
[----:B------:R0:W1:Y:S01]  /*16a40*/  SYNCS.PHASECHK.TRANS64.TRYWAIT P1, [UR4+0x2e850], R4 ;  /* 0x02e85004ff0075a7 */ /* 0x0000620008020144 */
[----:B------:R-:W-:Y:S05]  /*16a50*/  @!P0 BRA `(.L_x_7091) ;  /* 0x0000000000048947 */ /* 0x000fea0003800000 */
[----:B------:R-:W-:Y:S01]  /*16a60*/  BPT.TRAP 0x1 ;  /* 0x000000040000795c */ /* 0x000fe20000300000 */
.L_x_7091:
[----:B-1----:R-:W-:Y:S05]  /*16a70*/  @P1 BRA `(.L_x_7092) ;  /* 0x0000000000081947 */ /* 0x002fea0003800000 */
[----:B------:R-:W1:Y:S02]  /*16a80*/  SYNCS.PHASECHK.TRANS64.TRYWAIT P1, [UR4+0x2e850], R4 ;  /* 0x02e85004ff0075a7 */ /* 0x000e640008020144 */
[----:B-1----:R-:W-:Y:S05]  /*16a90*/  @!P1 BRA `(.L_x_7093) ;  /* 0x000000b400889947 */ /* 0x002fea0003800000 */
.L_x_7092:
        /* <DEDUP_REMOVED lines=12> */
[----:B------:R-:W-:Y:S02]  /*16b60*/  @UP0 USHF.R.S32.HI UR8, URZ, 0x1f, UR49 ;  /* 0x0000001f3f080899 */ /* 0x000fe40008011431 */
[----:B------:R-:W-:Y:S01]  /*16b70*/  UMOV UR6, UR5 ;  /* 0x0000000500067c82 */ /* 0x000fe20008000000 */
[----:B------:R-:W-:Y:S01]  /*16b80*/  @UP0 ULDC.64 UR12, c[0x0][0x9c8] ;  /* 0x00027200000c0ab9 */ /* 0x000fe20000000a00 */
[----:B------:R-:W-:Y:S01]  /*16b90*/  QGMMA.64x128x32.F32.E4M3.E4M3 R24, R224, gdesc[UR4], R24, gsb0 ;  /* 0x01e00004e0187df3 */ /* 0x000fe20008000818 */
[----:B------:R-:W-:Y:S01]  /*16ba0*/  UIADD3 UR6, UR5, 0x100, URZ ;  /* 0x0000010005067890 */ /* 0x000fe2000fffe03f */
[----:B------:R-:W-:Y:S01]  /*16bb0*/  UMOV UR7, 0xc0000010 ;  /* 0xc000001000077882 */ /* 0x000fe20000000000 */
[----:B------:R-:W-:-:S04]  /*16bc0*/  @UP0 UIMAD UR8, UR8, UR12, URZ ;  /* 0x0000000c080802a4 */ /* 0x000fc8000f8e023f */
[----:B------:R-:W-:Y:S01]  /*16bd0*/  @UP0 UIMAD UR8, UR49, UR13, UR8 ;  /* 0x0000000d310802a4 */ /* 0x000fe2000f8e0208 */
        /* <DEDUP_REMOVED lines=13> */
[----:B------:R-:W-:-:S04]  /*16cb0*/  @UP0 UIMAD.WIDE.U32 UR6, UR49, UR12, URZ ;  /* 0x0000000c310602a5 */ /* 0x000fc8000f8e003f */
[----:B------:R-:W-:-:S03]  /*16cc0*/  @UP0 UIADD3 UR7, UR7, UR8, URZ ;  /* 0x0000000807070290 */ /* 0x000fc6000fffe03f */
[----:B------:R-:W-:Y:S02]  /*16cd0*/  @UP0 ULDC.64 UR8, c[0x0][0x9d0] ;  /* 0x0002740000080ab9 */ /* 0x000fe40000000a00 */
[----:B------:R-:W-:-:S04]  /*16ce0*/  @UP0 UIMAD.WIDE.U32 UR6, UR43, UR8, UR6 ;  /* 0x000000082b0602a5 */ /* 0x000fc8000f8e0006 */
[----:B------:R-:W-:Y:S02]  /*16cf0*/  @UP0 UIMAD UR7, UR43, UR9, UR7 ;  /* 0x000000092b0702a4 */ /* 0x000fe4000f8e0207 */
[----:B------:R-:W-:-:S04]  /*16d00*/  @UP0 ULEA UR8, UP1, UR6, UR10, 0x2 ;  /* 0x0000000a06080291 */ /* 0x000fc8000f82103f */
[----:B------:R-:W-:Y:S02]  /*16d10*/  @UP0 ULEA.HI.X UR9, UR6, UR11, UR7, 0x2, UP1 ;  /* 0x0000000b06090291 */ /* 0x000fe400088f1407 */
[----:B------:R-:W-:Y:S01]  /*16d20*/  UIADD3 UR6, UR5, 0x400, URZ ;  /* 0x0000040005067890 */ /* 0x000fe2000fffe03f */
[----:B------:R-:W-:Y:S01]  /*16d30*/  IMAD.U32 R8, RZ, RZ, UR8 ;  /* 0x00000008ff087e24 */ /* 0x000fe2000f8e00ff */
[----:B------:R-:W-:Y:S02]  /*16d40*/  UMOV UR7, 0xc0000010 ;  /* 0xc000001000077882 */ /* 0x000fe40000000000 */
[----:B------:R-:W-:-:S05]  /*16d50*/  IMAD.U32 R9, RZ, RZ, UR9 ;  /* 0x00000009ff097e24 */ /* 0x000fca000f8e00ff */
[----:B------:R0:W2:Y:S01]  /*16d60*/  @P1 LDG.E R4, desc[UR52][R8.64] ;  /* 0x0000003408041981 */ /* 0x0000a2000c1e1900 */
[----:B------:R-:W-:Y:S02]  /*16d70*/  WARPGROUP.DEPBAR.LE gsb0, 0x0 ;  /* 0x00008000000079c5 */ /* 0x000fe40000010000 */
[----:B------:R-:W-:-:S06]  /*16d80*/  WARPGROUP.ARRIVE ;  /* 0x00000000000079c5 */ /* 0x000fcc0000000000 */
[----:B------:R-:W-:Y:S01]  /*16d90*/  QGMMA.64x128x32.F32.E4M3.E4M3 R24, R208, gdesc[UR4], R24, gsb0 ;  /* 0x01e00004d0187df3 */ /* 0x000fe20008000818 */
[----:B------:R-:W-:Y:S01]  /*16da0*/  UIADD3 UR6, UR5, 0x500, URZ ;  /* 0x0000050005067890 */ /* 0x000fe2000fffe03f */
[----:B------:R-:W-:Y:S01]  /*16db0*/  UMOV UR7, 0xc0000010 ;  /* 0xc000001000077882 */ /* 0x000fe20000000000 */
[----:B------:R-:W1:Y:S04]  /*16dc0*/  SHFL.BFLY PT, R7, R6, 0x2, 0x1f ;  /* 0x0c401f0006077f89 */ /* 0x000e6800000e0000 */
[----:B------:R-:W3:Y:S01]  /*16dd0*/  SHFL.BFLY PT, R10, R5, 0x2, 0x1f ;  /* 0x0c401f00050a7f89 */ /* 0x000ee200000e0000 */
[----:B------:R-:W-:Y:S02]  /*16de0*/  WARPGROUP.DEPBAR.LE gsb0, 0x0 ;  /* 0x00008000000079c5 */ /* 0x000fe40000010000 */
[----:B------:R-:W-:-:S06]  /*16df0*/  WARPGROUP.ARRIVE ;  /* 0x00000000000079c5 */ /* 0x000fcc0000000000 */
[----:B------:R-:W-:Y:S01]  /*16e00*/  QGMMA.64x128x32.F32.E4M3.E4M3 R24, R204, gdesc[UR4], R24, gsb0 ;  /* 0x01e00004cc187df3 */ /* 0x000fe20008000818 */
[----:B------:R-:W-:Y:S01]  /*16e10*/  UIADD3 UR6, UR5, 0x600, URZ ;  /* 0x0000060005067890 */ /* 0x000fe2000fffe03f */
[----:B------:R-:W-:Y:S01]  /*16e20*/  UMOV UR7, 0xc0000010 ;  /* 0xc000001000077882 */ /* 0x000fe20000000000 */
[----:B-1----:R-:W-:-:S01]  /*16e30*/  FADD.FTZ R7, R7, R6 ;  /* 0x0000000607077221 */ /* 0x002fc20000010000 */
[----:B---3--:R-:W-:-:S04]  /*16e40*/  FADD.FTZ R10, R10, R5 ;  /* 0x000000050a0a7221 */ /* 0x008fc80000010000 */
[----:B0-----:R-:W0:Y:S04]  /*16e50*/  SHFL.BFLY PT, R8, R7, 0x1, 0x1f ;  /* 0x0c201f0007087f89 */ /* 0x001e2800000e0000 */
[----:B------:R-:W1:Y:S01]  /*16e60*/  SHFL.BFLY PT, R9, R10, 0x1, 0x1f ;  /* 0x0c201f000a097f89 */ /* 0x000e6200000e0000 */
[----:B------:R-:W-:Y:S02]  /*16e70*/  IMAD.MOV.U32 R5, RZ, RZ, RZ ;  /* 0x000000ffff057224 */ /* 0x000fe400078e00ff */
[----:B0-----:R-:W-:Y:S01]  /*16e80*/  FADD.FTZ R11, R7, R8 ;  /* 0x00000008070b7221 */ /* 0x001fe20000010000 */
        /* <DEDUP_REMOVED lines=30> */
.L_x_7094:
        /* <DEDUP_REMOVED lines=74> */
.L_x_7020:
[----:B------:R-:W0:Y:S01]  /*17510*/  S2R R3, SR_CgaCtaId ;  /* 0x0000000000037919 */ /* 0x000e220000008800 */
[----:B------:R-:W-:Y:S01]  /*17520*/  MOV R14, 0x400 ;  /* 0x00000400000e7802 */ /* 0x000fe20000000f00 */
[----:B------:R-:W-:Y:S01]  /*17530*/  UISETP.NE.AND UP0, UPT, UR46, URZ, UPT ;  /* 0x0000003f2e00728c */ /* 0x000fe2000bf05270 */
[----:B------:R-:W-:Y:S01]  /*17540*/  SHF.R.S32.HI R18, RZ, 0x1f, R229 ;  /* 0x0000001fff127819 */ /* 0x000fe200000114e5 */
[----:B------:R-:W-:Y:S03]  /*17550*/  BAR.SYNC.DEFER_BLOCKING 0x5, 0x180 ;  /* 0x0146000000007b1d */ /* 0x000fe60000010000 */
[----:B------:R-:W-:-:S03]  /*17560*/  LEA.HI R17, R18, R229, RZ, 0x3 ;  /* 0x000000e512117211 */ /* 0x000fc600078f18ff */
[----:B------:R-:W-:Y:S01]  /*17570*/  BSSY B0, `(.L_x_7095) ;  /* 0x00003de000007945 */ /* 0x000fe20003800000 */
[----:B------:R-:W-:Y:S02]  /*17580*/  LOP3.LUT R0, R17, 0xfffffff8, RZ, 0xc0, !PT ;  /* 0xfffffff811007812 */ /* 0x000fe400078ec0ff */
[----:B------:R-:W-:-:S03]  /*17590*/  @!UP0 ULDC UR46, c[0x0][0xad4] ;  /* 0x0002b500002e8ab9 */ /* 0x000fc60000000800 */
[----:B------:R-:W-:Y:S01]  /*175a0*/  IMAD.IADD R15, R229, 0x1, -R0 ;  /* 0x00000001e50f7824 */ /* 0x000fe200078e0a00 */
[----:B0-----:R-:W-:-:S03]  /*175b0*/  LEA R14, R3, R14, 0x18 ;  /* 0x0000000e030e7211 */ /* 0x001fc600078ec0ff */
[----:B------:R-:W-:Y:S02]  /*175c0*/  IMAD.SHL.U32 R3, R15, 0x8, RZ ;  /* 0x000000080f037824 */ /* 0x000fe400078e00ff */
[----:B------:R-:W0:Y:S02]  /*175d0*/  LDS.128 R4, [R14+0x2e8d0] ;  /* 0x02e8d0000e047984 */ /* 0x000e240000000c00 */
[----:B------:R-:W-:Y:S01]  /*175e0*/  VIADD R0, R3, 0x40 ;  /* 0x0000004003007836 */ /* 0x000fe20000000000 */
[----:B0-----:R-:W-:Y:S02]  /*175f0*/  R2UR UR5, R5 ;  /* 0x00000000050572ca */ /* 0x001fe400000e0000 */
[----:B------:R-:W-:Y:S02]  /*17600*/  R2UR UR6, R6 ;  /* 0x00000000060672ca */ /* 0x000fe400000e0000 */
[----:B------:R-:W-:Y:S01]  /*17610*/  R2UR UR49, R7 ;  /* 0x00000000073172ca */ /* 0x000fe200000e0000 */
[----:B------:R-:W-:Y:S06]  /*17620*/  BAR.ARV 0x4, 0x180 ;  /* 0x0106000000007b1d */ /* 0x000fec0000002000 */
[----:B------:R-:W-:Y:S08]  /*17630*/  @P0 BRA `(.L_x_7096) ;  /* 0x00000030000c0947 */ /* 0x000ff00003800000 */
[----:B------:R-:W0:Y:S01]  /*17640*/  S2R R8, SR_TID.X ;  /* 0x0000000000087919 */ /* 0x000e220000002100 */
        /* <DEDUP_REMOVED lines=10> */
[----:B------:R-:W-:-:S03]  /*176f0*/  UIMAD.WIDE UR8, UR44, 0x4, UR8 ;  /* 0x000000042c0878a5 */ /* 0x000fc6000f8e0208 */
        /* <DEDUP_REMOVED lines=22> */
[----:B------:R-:W-:Y:S01]  /*17860*/  SEL R60, R59, R58, P0 ;  /* 0x0000003a3b3c7207 */ /* 0x000fe20000000000 */
[----:B------:R-:W-:Y:S01]  /*17870*/  IMAD.WIDE R8, R230, 0x2, R36 ;  /* 0x00000002e6087825 */ /* 0x000fe200078e0224 */
[----:B------:R-:W-:Y:S02]  /*17880*/  SEL R66, R67, R66, P0 ;  /* 0x0000004243427207 */ /* 0x000fe40000000000 */
[----:B------:R-:W-:Y:S02]  /*17890*/  SEL R35, R70, R71, P0 ;  /* 0x0000004746237207 */ /* 0x000fe40000000000 */
[----:B------:R-:W-:-:S02]  /*178a0*/  IADD3 R47, P6, R8, 0x20, RZ ;  /* 0x00000020082f7810 */ /* 0x000fc40007fde0ff */
[----:B------:R-:W-:Y:S02]  /*178b0*/  SEL R56, R71, R70, P0 ;  /* 0x0000004647387207 */ /* 0x000fe40000000000 */
[----:B------:R-:W-:Y:S01]  /*178c0*/  LOP3.LUT R4, R47, 0x380, RZ, 0xc0, !PT ;  /* 0x000003802f047812 */ /* 0x000fe200078ec0ff */
[--C-:B------:R-:W-:Y:S01]  /*178d0*/  IMAD.X R21, RZ, RZ, R9.reuse, P6 ;  /* 0x000000ffff157224 */ /* 0x100fe200030e0609 */
[----:B------:R-:W-:Y:S02]  /*178e0*/  IADD3 R59, P3, R8, 0x4000, RZ ;  /* 0x00004000083b7810 */ /* 0x000fe40007f7e0ff */
[----:B------:R-:W-:Y:S02]  /*178f0*/  SHF.R.U64 R4, R4, 0x3, RZ ;  /* 0x0000000304047819 */ /* 0x000fe400000012ff */
[C---:B------:R-:W-:Y:S01]  /*17900*/  IADD3 R67, P5, R8.reuse, 0x4040, RZ ;  /* 0x0000404008437810 */ /* 0x040fe20007fbe0ff */
[----:B------:R-:W-:Y:S01]  /*17910*/  IMAD.X R93, RZ, RZ, R9, P3 ;  /* 0x000000ffff5d7224 */ /* 0x000fe200018e0609 */
[----:B------:R-:W-:-:S02]  /*17920*/  IADD3 R71, P6, R8, 0x4060, RZ ;  /* 0x0000406008477810 */ /* 0x000fc40007fde0ff */
[----:B------:R-:W-:Y:S01]  /*17930*/  SEL R119, R24, R25, P0 ;  /* 0x0000001918777207 */ /* 0x000fe20000000000 */
[----:B------:R-:W-:Y:S01]  /*17940*/  IMAD.X R95, RZ, RZ, R9, P5 ;  /* 0x000000ffff5f7224 */ /* 0x000fe200028e0609 */
[----:B------:R-:W-:Y:S02]  /*17950*/  SEL R142, R25, R24, P0 ;  /* 0x00000018198e7207 */ /* 0x000fe40000000000 */
[----:B------:R-:W-:Y:S02]  /*17960*/  SEL R107, R48, R49, P0 ;  /* 0x00000031306b7207 */ /* 0x000fe40000000000 */
[----:B------:R-:W-:Y:S02]  /*17970*/  SEL R130, R49, R48, P0 ;  /* 0x0000003031827207 */ /* 0x000fe40000000000 */
[----:B------:R-:W-:Y:S02]  /*17980*/  LOP3.LUT R5, R8, 0x380, RZ, 0xc0, !PT ;  /* 0x0000038008057812 */ /* 0x000fe400078ec0ff */
[----:B------:R-:W-:-:S02]  /*17990*/  LOP3.LUT R20, R4, R47, RZ, 0x3c, !PT ;  /* 0x0000002f04147212 */ /* 0x000fc400078e3cff */
[----:B------:R-:W-:Y:S02]  /*179a0*/  SEL R61, R26, R27, P0 ;  /* 0x0000001b1a3d7207 */ /* 0x000fe40000000000 */
[----:B------:R-:W-:Y:S02]  /*179b0*/  SEL R112, R27, R26, P0 ;  /* 0x0000001a1b707207 */ /* 0x000fe40000000000 */
[----:B------:R-:W-:Y:S02]  /*179c0*/  SEL R49, R42, R43, P0 ;  /* 0x0000002b2a317207 */ /* 0x000fe40000000000 */
[----:B------:R-:W-:Y:S02]  /*179d0*/  SEL R106, R43, R42, P0 ;  /* 0x0000002a2b6a7207 */ /* 0x000fe40000000000 */
[----:B------:R-:W-:Y:S02]  /*179e0*/  LOP3.LUT R4, R59, 0x380, RZ, 0xc0, !PT ;  /* 0x000003803b047812 */ /* 0x000fe400078ec0ff */
[----:B------:R-:W-:-:S02]  /*179f0*/  LOP3.LUT R24, R67, 0x380, RZ, 0xc0, !PT ;  /* 0x0000038043187812 */ /* 0x000fc400078ec0ff */
[----:B------:R-:W-:Y:S02]  /*17a00*/  SEL R43, R50, R51, P0 ;  /* 0x00000033322b7207 */ /* 0x000fe40000000000 */
[----:B------:R-:W-:Y:S02]  /*17a10*/  SEL R104, R51, R50, P0 ;  /* 0x0000003233687207 */ /* 0x000fe40000000000 */
[----:B------:R-:W-:Y:S02]  /*17a20*/  LOP3.LUT R26, R71, 0x380, RZ, 0xc0, !PT ;  /* 0x00000380471a7812 */ /* 0x000fe400078ec0ff */
[----:B------:R-:W-:Y:S02]  /*17a30*/  IADD3 R51, P1, R8, 0x40, RZ ;  /* 0x0000004008337810 */ /* 0x000fe40007f3e0ff */
[----:B------:R-:W-:Y:S02]  /*17a40*/  SEL R113, R44, R45, P0 ;  /* 0x0000002d2c717207 */ /* 0x000fe40000000000 */
[----:B------:R-:W-:-:S02]  /*17a50*/  SEL R136, R45, R44, P0 ;  /* 0x0000002c2d887207 */ /* 0x000fc40000000000 */
[----:B------:R-:W-:Y:S02]  /*17a60*/  SHF.R.U64 R5, R5, 0x3, RZ ;  /* 0x0000000305057819 */ /* 0x000fe400000012ff */
[----:B------:R-:W-:Y:S02]  /*17a70*/  SEL R111, R40, R41, P0 ;  /* 0x00000029286f7207 */ /* 0x000fe40000000000 */
[----:B------:R-:W-:Y:S02]  /*17a80*/  SEL R134, R41, R40, P0 ;  /* 0x0000002829867207 */ /* 0x000fe40000000000 */
[----:B------:R-:W-:Y:S02]  /*17a90*/  SEL R89, R72, R73, P0 ;  /* 0x0000004948597207 */ /* 0x000fe40000000000 */
[----:B------:R-:W-:Y:S02]  /*17aa0*/  SEL R118, R73, R72, P0 ;  /* 0x0000004849767207 */ /* 0x000fe40000000000 */
[----:B------:R-:W-:-:S02]  /*17ab0*/  SEL R45, R54, R55, P0 ;  /* 0x00000037362d7207 */ /* 0x000fc40000000000 */
[----:B------:R-:W-:Y:S02]  /*17ac0*/  SHF.R.U64 R4, R4, 0x3, RZ ;  /* 0x0000000304047819 */ /* 0x000fe400000012ff */
[----:B------:R-:W-:Y:S02]  /*17ad0*/  SHF.R.U64 R24, R24, 0x3, RZ ;  /* 0x0000000318187819 */ /* 0x000fe400000012ff */
[----:B------:R-:W-:Y:S02]  /*17ae0*/  SEL R54, R55, R54, P0 ;  /* 0x0000003637367207 */ /* 0x000fe40000000000 */
[----:B------:R-:W-:Y:S02]  /*17af0*/  SEL R41, R62, R63, P0 ;  /* 0x0000003f3e297207 */ /* 0x000fe40000000000 */
[----:B------:R-:W-:Y:S02]  /*17b00*/  SEL R72, R63, R62, P0 ;  /* 0x0000003e3f487207 */ /* 0x000fe40000000000 */
[----:B------:R-:W-:-:S02]  /*17b10*/  SHF.R.U64 R26, R26, 0x3, RZ ;  /* 0x000000031a1a7819 */ /* 0x000fc400000012ff */
[C---:B------:R-:W-:Y:S02]  /*17b20*/  IADD3 R55, P2, R8.reuse, 0x60, RZ ;  /* 0x0000006008377810 */ /* 0x040fe40007f5e0ff */
[----:B------:R-:W-:Y:S02]  /*17b30*/  IADD3 R63, P4, R8, 0x4020, RZ ;  /* 0x00004020083f7810 */ /* 0x000fe40007f9e0ff */
[----:B------:R-:W-:Y:S01]  /*17b40*/  LOP3.LUT R6, R51, 0x380, RZ, 0xc0, !PT ;  /* 0x0000038033067812 */ /* 0x000fe200078ec0ff */
[--C-:B------:R-:W-:Y:S01]  /*17b50*/  IMAD.X R11, RZ, RZ, R9.reuse, P2 ;  /* 0x000000ffff0b7224 */ /* 0x100fe200010e0609 */
[----:B------:R-:W-:Y:S01]  /*17b60*/  LOP3.LUT R8, R5, R8, RZ, 0x3c, !PT ;  /* 0x0000000805087212 */ /* 0x000fe200078e3cff */
[--C-:B------:R-:W-:Y:S01]  /*17b70*/  IMAD.X R5, RZ, RZ, R9.reuse, P6 ;  /* 0x000000ffff057224 */ /* 0x100fe200030e0609 */
[----:B------:R-:W-:Y:S01]  /*17b80*/  LOP3.LUT R92, R4, R59, RZ, 0x3c, !PT ;  /* 0x0000003b045c7212 */ /* 0x000fe200078e3cff */
[----:B------:R-:W-:Y:S01]  /*17b90*/  IMAD.X R7, RZ, RZ, R9, P4 ;  /* 0x000000ffff077224 */ /* 0x000fe200020e0609 */
[----:B------:R-:W-:-:S02]  /*17ba0*/  LOP3.LUT R94, R24, R67, RZ, 0x3c, !PT ;  /* 0x00000043185e7212 */ /* 0x000fc400078e3cff */
[----:B------:R-:W-:Y:S02]  /*17bb0*/  LOP3.LUT R4, R26, R71, RZ, 0x3c, !PT ;  /* 0x000000471a047212 */ /* 0x000fe400078e3cff */
[----:B------:R-:W-:Y:S02]  /*17bc0*/  SHF.R.U64 R6, R6, 0x3, RZ ;  /* 0x0000000306067819 */ /* 0x000fe400000012ff */
[----:B------:R-:W-:Y:S02]  /*17bd0*/  SEL R99, R64, R65, P0 ;  /* 0x0000004140637207 */ /* 0x000fe40000000000 */
[----:B------:R-:W-:Y:S02]  /*17be0*/  SEL R122, R65, R64, P0 ;  /* 0x00000040417a7207 */ /* 0x000fe40000000000 */
[----:B------:R-:W-:Y:S02]  /*17bf0*/  SEL R101, R68, R69, P0 ;  /* 0x0000004544657207 */ /* 0x000fe40000000000 */
[----:B------:R-:W-:-:S02]  /*17c00*/  SEL R124, R69, R68, P0 ;  /* 0x00000044457c7207 */ /* 0x000fc40000000000 */
[----:B------:R-:W-:Y:S02]  /*17c10*/  SEL R65, R30, R31, P0 ;  /* 0x0000001f1e417207 */ /* 0x000fe40000000000 */
[----:B------:R-:W-:Y:S02]  /*17c20*/  SEL R114, R31, R30, P0 ;  /* 0x0000001e1f727207 */ /* 0x000fe40000000000 */
[----:B------:R-:W-:Y:S02]  /*17c30*/  MOV R94, R94 ;  /* 0x0000005e005e7202 */ /* 0x000fe40000000f00 */
[----:B------:R-:W-:Y:S02]  /*17c40*/  SEL R69, R80, R81, P0 ;  /* 0x0000005150457207 */ /* 0x000fe40000000000 */
[----:B------:R-:W-:Y:S01]  /*17c50*/  SEL R116, R81, R80, P0 ;  /* 0x0000005051747207 */ /* 0x000fe20000000000 */
[----:B------:R-:W-:Y:S01]  /*17c60*/  IMAD.X R81, RZ, RZ, R9, P1 ;  /* 0x000000ffff517224 */ /* 0x000fe200008e0609 */
[----:B------:R-:W-:-:S02]  /*17c70*/  SEL R30, R87, R86, P0 ;  /* 0x00000056571e7207 */ /* 0x000fc40000000000 */
[----:B------:R-:W-:Y:S02]  /*17c80*/  LOP3.LUT R10, R55, 0x380, RZ, 0xc0, !PT ;  /* 0x00000380370a7812 */ /* 0x000fe400078ec0ff */
[----:B------:R-:W-:Y:S02]  /*17c90*/  MOV R95, R4 ;  /* 0x00000004005f7202 */ /* 0x000fe40000000f00 */
[----:B------:R-:W-:Y:S02]  /*17ca0*/  SEL R121, R28, R29, P0 ;  /* 0x0000001d1c797207 */ /* 0x000fe40000000000 */
[----:B------:R-:W-:Y:S02]  /*17cb0*/  SEL R144, R29, R28, P0 ;  /* 0x0000001c1d907207 */ /* 0x000fe40000000000 */
[----:B------:R-:W-:Y:S02]  /*17cc0*/  SEL R27, R86, R87, P0 ;  /* 0x00000057561b7207 */ /* 0x000fe40000000000 */
[----:B------:R-:W-:-:S02]  /*17cd0*/  LOP3.LUT R80, R6, R51, RZ, 0x3c, !PT ;  /* 0x0000003306507212 */ /* 0x000fc400078e3cff */
[----:B------:R-:W-:Y:S02]  /*17ce0*/  SEL R29, R74, R75, P0 ;  /* 0x0000004b4a1d7207 */ /* 0x000fe40000000000 */
[----:B------:R-:W-:Y:S02]  /*17cf0*/  LOP3.LUT R6, R63, 0x380, RZ, 0xc0, !PT ;  /* 0x000003803f067812 */ /* 0x000fe400078ec0ff */
[----:B------:R-:W-:Y:S02]  /*17d00*/  SEL R25, R82, R83, P0 ;  /* 0x0000005352197207 */ /* 0x000fe40000000000 */
[----:B------:R-:W-:Y:S02]  /*17d10*/  SEL R40, R83, R82, P0 ;  /* 0x0000005253287207 */ /* 0x000fe40000000000 */
[----:B------:R-:W-:Y:S02]  /*17d20*/  SHF.R.U64 R10, R10, 0x3, RZ ;  /* 0x000000030a0a7819 */ /* 0x000fe400000012ff */
[----:B------:R-:W-:-:S02]  /*17d30*/  MOV R83, R20 ;  /* 0x0000001400537202 */ /* 0x000fc40000000f00 */
[----:B------:R-:W-:Y:S02]  /*17d40*/  SHF.R.U64 R6, R6, 0x3, RZ ;  /* 0x0000000306067819 */ /* 0x000fe400000012ff */
[----:B------:R-:W-:Y:S02]  /*17d50*/  LOP3.LUT R10, R10, R55, RZ, 0x3c, !PT ;  /* 0x000000370a0a7212 */ /* 0x000fe400078e3cff */
[----:B------:R-:W-:Y:S02]  /*17d60*/  SEL R91, R84, R85, P0 ;  /* 0x00000055545b7207 */ /* 0x000fe40000000000 */
[----:B------:R-:W-:Y:S02]  /*17d70*/  SEL R96, R85, R84, P0 ;  /* 0x0000005455607207 */ /* 0x000fe40000000000 */
[----:B------:R-:W-:Y:S02]  /*17d80*/  LOP3.LUT R6, R6, R63, RZ, 0x3c, !PT ;  /* 0x0000003f06067212 */ /* 0x000fe400078e3cff */
[----:B------:R-:W-:-:S02]  /*17d90*/  SEL R73, R76, R77, P0 ;  /* 0x0000004d4c497207 */ /* 0x000fc40000000000 */
[----:B------:R-:W-:Y:S02]  /*17da0*/  SEL R31, R78, R79, P0 ;  /* 0x0000004f4e1f7207 */ /* 0x000fe40000000000 */
[----:B------:R-:W-:Y:S02]  /*17db0*/  SEL R120, R77, R76, P0 ;  /* 0x0000004c4d787207 */ /* 0x000fe40000000000 */
[----:B------:R-:W-:Y:S02]  /*17dc0*/  MOV R80, R80 ;  /* 0x0000005000507202 */ /* 0x000fe40000000f00 */
[----:B------:R-:W-:Y:S02]  /*17dd0*/  SEL R44, R75, R74, P0 ;  /* 0x0000004a4b2c7207 */ /* 0x000fe40000000000 */
[----:B------:R-:W-:Y:S02]  /*17de0*/  SEL R50, R79, R78, P0 ;  /* 0x0000004e4f327207 */ /* 0x000fe40000000000 */
[----:B------:R-:W-:-:S02]  /*17df0*/  MOV R81, R10 ;  /* 0x0000000a00517202 */ /* 0x000fc40000000f00 */
[----:B------:R-:W-:Y:S02]  /*17e00*/  MOV R92, R92 ;  /* 0x0000005c005c7202 */ /* 0x000fe40000000f00 */
[----:B------:R-:W-:Y:S02]  /*17e10*/  MOV R82, R8 ;  /* 0x0000000800527202 */ /* 0x000fe40000000f00 */
[----:B------:R-:W-:Y:S02]  /*17e20*/  MOV R93, R6 ;  /* 0x00000006005d7202 */ /* 0x000fe40000000f00 */
[----:B--2---:R-:W-:Y:S01]  /*17e30*/  LOP3.LUT R5, R88, 0x2, RZ, 0x3c, !PT ;  /* 0x0000000258057812 */ /* 0x004fe200078e3cff */
        /* <DEDUP_REMOVED lines=27> */
[----:B------:R-:W1:Y:S04]  /*17ff0*/  SHFL.IDX PT, R39, R132, R5, 0x1c1f ;  /* 0x001c1f0584277589 */ /* 0x000e6800000e0000 */
[----:B------:R-:W2:Y:S04]  /*18000*/  SHFL.IDX PT, R75, R126, R5, 0x1c1f ;  /* 0x001c1f057e4b7589 */ /* 0x000ea800000e0000 */
[----:B------:R-:W-:Y:S04]  /*18010*/  SHFL.IDX PT, R79, R122, R5, 0x1c1f ;  /* 0x001c1f057a4f7589 */ /* 0x000fe800000e0000 */
[----:B------:R0:W-:Y:S04]  /*18020*/  SHFL.IDX PT, R51, R54, R5, 0x1c1f ;  /* 0x001c1f0536337589 */ /* 0x0001e800000e0000 */
[----:B------:R-:W-:Y:S04]  /*18030*/  SHFL.IDX PT, R58, R115, R88, 0x1c1f ;  /* 0x001c1f58733a7589 */ /* 0x000fe800000e0000 */
[----:B------:R3:W-:Y:S01]  /*18040*/  SHFL.IDX PT, R70, R41, R88, 0x1c1f ;  /* 0x001c1f5829467589 */ /* 0x0007e200000e0000 */
[----:B0-----:R-:W-:-:S03]  /*18050*/  SEL R54, R52, R53, P0 ;  /* 0x0000003534367207 */ /* 0x001fc60000000000 */
[----:B------:R-:W-:Y:S01]  /*18060*/  SHFL.IDX PT, R59, R138, R5, 0x1c1f ;  /* 0x001c1f058a3b7589 */ /* 0x000fe200000e0000 */
[----:B-1----:R-:W-:Y:S02]  /*18070*/  SEL R67, R10, R39, P0 ;  /* 0x000000270a437207 */ /* 0x002fe40000000000 */
[----:B------:R-:W-:Y:S01]  /*18080*/  SEL R52, R53, R52, P0 ;  /* 0x0000003435347207 */ /* 0x000fe20000000000 */
[----:B------:R2:W-:Y:S01]  /*18090*/  SHFL.IDX PT, R77, R72, R5, 0x1c1f ;  /* 0x001c1f05484d7589 */ /* 0x0005e200000e0000 */
[----:B---3--:R-:W-:-:S03]  /*180a0*/  SEL R41, R32, R35, P0 ;  /* 0x0000002320297207 */ /* 0x008fc60000000000 */
[----:B------:R-:W-:Y:S04]  /*180b0*/  SHFL.IDX PT, R4, R121, R88, 0x1c1f ;  /* 0x001c1f5879047589 */ /* 0x000fe800000e0000 */
[----:B------:R-:W-:Y:S01]  /*180c0*/  SHFL.IDX PT, R6, R117, R88, 0x1c1f ;  /* 0x001c1f5875067589 */ /* 0x000fe200000e0000 */
[----:B--2---:R-:W-:-:S03]  /*180d0*/  SEL R72, R74, R75, P0 ;  /* 0x0000004b4a487207 */ /* 0x004fc60000000000 */
        /* <DEDUP_REMOVED lines=12> */
[----:B------:R-:W2:Y:S01]  /*181a0*/  SHFL.IDX PT, R7, R144, R5, 0x1c1f ;  /* 0x001c1f0590077589 */ /* 0x000ea200000e0000 */
[----:B0-----:R-:W-:-:S03]  /*181b0*/  SEL R31, R26, R27, P0 ;  /* 0x0000001b1a1f7207 */ /* 0x001fc60000000000 */
[----:B------:R-:W0:Y:S01]  /*181c0*/  SHFL.IDX PT, R63, R134, R5, 0x1c1f ;  /* 0x001c1f05863f7589 */ /* 0x000e2200000e0000 */
[----:B-1----:R-:W-:-:S03]  /*181d0*/  SEL R25, R21, R30, P0 ;  /* 0x0000001e15197207 */ /* 0x002fc60000000000 */
[----:B------:R-:W1:Y:S01]  /*181e0*/  SHFL.IDX PT, R47, R128, R5, 0x1c1f ;  /* 0x001c1f05802f7589 */ /* 0x000e6200000e0000 */
[----:B------:R-:W-:Y:S02]  /*181f0*/  SEL R21, R30, R21, P0 ;  /* 0x000000151e157207 */ /* 0x000fe40000000000 */
        /* <DEDUP_REMOVED lines=10> */
[----:B------:R4:W3:Y:S01]  /*182a0*/  SHFL.IDX PT, R99, R56, R5, 0x1c1f ;  /* 0x001c1f0538637589 */ /* 0x0008e200000e0000 */
[----:B--2---:R-:W-:Y:S02]  /*182b0*/  SEL R55, R4, R7, P0 ;  /* 0x0000000704377207 */ /* 0x004fe40000000000 */
[----:B------:R-:W-:Y:S01]  /*182c0*/  SEL R53, R7, R4, P0 ;  /* 0x0000000407357207 */ /* 0x000fe20000000000 */
[----:B------:R2:W-:Y:S01]  /*182d0*/  SHFL.IDX PT, R88, R66, R5, 0x1c1f ;  /* 0x001c1f0542587589 */ /* 0x0005e200000e0000 */
[----:B0-----:R-:W-:Y:S02]  /*182e0*/  SEL R60, R62, R63, P0 ;  /* 0x0000003f3e3c7207 */ /* 0x001fe40000000000 */
[----:B------:R-:W-:Y:S01]  /*182f0*/  SEL R62, R63, R62, P0 ;  /* 0x0000003e3f3e7207 */ /* 0x000fe20000000000 */
[----:B------:R-:W0:Y:S01]  /*18300*/  SHFL.IDX PT, R11, R136, R5, 0x1c1f ;  /* 0x001c1f05880b7589 */ /* 0x000e2200000e0000 */
[----:B-1----:R-:W-:-:S02]  /*18310*/  SEL R73, R20, R47, P0 ;  /* 0x0000002f14497207 */ /* 0x002fc40000000000 */
[----:B----4-:R-:W-:Y:S01]  /*18320*/  SEL R56, R58, R59, P0 ;  /* 0x0000003b3a387207 */ /* 0x010fe20000000000 */
[----:B------:R-:W1:Y:S01]  /*18330*/  SHFL.IDX PT, R87, R118, R5, 0x1c1f ;  /* 0x001c1f0576577589 */ /* 0x000e6200000e0000 */
[----:B------:R-:W-:Y:S02]  /*18340*/  SEL R58, R59, R58, P0 ;  /* 0x0000003a3b3a7207 */ /* 0x000fe40000000000 */
[----:B--2---:R-:W-:Y:S01]  /*18350*/  SEL R66, R64, R65, P0 ;  /* 0x0000004140427207 */ /* 0x004fe20000000000 */
[----:B------:R-:W2:Y:S01]  /*18360*/  SHFL.IDX PT, R89, R116, R5, 0x1c1f ;  /* 0x001c1f0574597589 */ /* 0x000ea200000e0000 */
[----:B------:R-:W-:Y:S02]  /*18370*/  SEL R64, R65, R64, P0 ;  /* 0x0000004041407207 */ /* 0x000fe40000000000 */
[----:B------:R-:W-:Y:S01]  /*18380*/  SEL R65, R39, R10, P0 ;  /* 0x0000000a27417207 */ /* 0x000fe20000000000 */
[----:B------:R-:W4:Y:S01]  /*18390*/  SHFL.IDX PT, R69, R120, R5, 0x1c1f ;  /* 0x001c1f0578457589 */ /* 0x000f2200000e0000 */
[----:B------:R-:W-:-:S02]  /*183a0*/  SEL R39, R77, R70, P0 ;  /* 0x000000464d277207 */ /* 0x000fc40000000000 */
[----:B------:R-:W-:Y:S01]  /*183b0*/  SEL R75, R47, R20, P0 ;  /* 0x000000142f4b7207 */ /* 0x000fe20000000000 */
[----:B------:R-:W4:Y:S01]  /*183c0*/  SHFL.IDX PT, R96, R96, R5, 0x1c1f ;  /* 0x001c1f0560607589 */ /* 0x000f2200000e0000 */
[----:B---3--:R-:W-:Y:S02]  /*183d0*/  SEL R57, R6, R9, P0 ;  /* 0x0000000906397207 */ /* 0x008fe40000000000 */
[----:B------:R-:W-:Y:S01]  /*183e0*/  SEL R59, R9, R6, P0 ;  /* 0x00000006093b7207 */ /* 0x000fe20000000000 */
[----:B------:R3:W4:Y:S01]  /*183f0*/  SHFL.IDX PT, R101, R50, R5, 0x1c1f ;  /* 0x001c1f0532657589 */ /* 0x00072200000e0000 */
[----:B------:R-:W-:Y:S02]  /*18400*/  SEL R47, R99, R84, P0 ;  /* 0x00000054632f7207 */ /* 0x000fe40000000000 */
[----:B------:R-:W-:Y:S01]  /*18410*/  F2FP.BF16.F32.PACK_AB R4, R55, R54 ;  /* 0x000000363704723e */ /* 0x000fe200000010ff */
[----:B------:R1:W4:Y:S01]  /*18420*/  SHFL.IDX PT, R103, R44, R5, 0x1c1f ;  /* 0x001c1f052c677589 */ /* 0x00032200000e0000 */
[----:B0-----:R-:W-:-:S02]  /*18430*/  SEL R61, R8, R11, P0 ;  /* 0x0000000b083d7207 */ /* 0x001fc40000000000 */
[----:B------:R-:W-:Y:S01]  /*18440*/  SEL R63, R11, R8, P0 ;  /* 0x000000080b3f7207 */ /* 0x000fe20000000000 */
[----:B------:R0:W4:Y:S01]  /*18450*/  SHFL.IDX PT, R105, R40, R5, 0x1c1f ;  /* 0x001c1f0528697589 */ /* 0x00012200000e0000 */
[----:B------:R-:W-:Y:S02]  /*18460*/  F2FP.BF16.F32.PACK_AB R6, R53, R52 ;  /* 0x000000343506723e */ /* 0x000fe400000010ff */
[----:B---3--:R-:W-:Y:S02]  /*18470*/  SEL R50, R76, R85, P0 ;  /* 0x000000554c327207 */ /* 0x008fe40000000000 */
[----:B------:R-:W-:Y:S02]  /*18480*/  F2FP.BF16.F32.PACK_AB R7, R29, R28 ;  /* 0x0000001c1d07723e */ /* 0x000fe400000010ff */
[----:B-1----:R-:W-:Y:S02]  /*18490*/  SEL R44, R48, R71, P0 ;  /* 0x00000047302c7207 */ /* 0x002fe40000000000 */
[----:B------:R-:W-:-:S02]  /*184a0*/  F2FP.BF16.F32.PACK_AB R8, R57, R56 ;  /* 0x000000383908723e */ /* 0x000fc400000010ff */
        /* <DEDUP_REMOVED lines=16> */
[----:B--2---:R-:W-:Y:S02]  /*185b0*/  SEL R88, R90, R89, P0 ;  /* 0x000000595a587207 */ /* 0x004fe40000000000 */
[----:B------:R-:W-:-:S02]  /*185c0*/  SEL R86, R87, R86, P0 ;  /* 0x0000005657567207 */ /* 0x000fc40000000000 */
[----:B------:R-:W-:Y:S02]  /*185d0*/  SEL R90, R89, R90, P0 ;  /* 0x0000005a595a7207 */ /* 0x000fe40000000000 */
[----:B----4-:R-:W-:Y:S02]  /*185e0*/  SEL R85, R68, R69, P0 ;  /* 0x0000004544557207 */ /* 0x010fe40000000000 */
[----:B------:R-:W-:Y:S02]  /*185f0*/  SEL R87, R69, R68, P0 ;  /* 0x0000004445577207 */ /* 0x000fe40000000000 */
[----:B------:R-:W-:Y:S02]  /*18600*/  SEL R89, R91, R96, P0 ;  /* 0x000000605b597207 */ /* 0x000fe40000000000 */
[----:B------:R-:W-:Y:S02]  /*18610*/  F2FP.BF16.F32.PACK_AB R5, R31, R30 ;  /* 0x0000001e1f05723e */ /* 0x000fe400000010ff */
[----:B------:R-:W-:-:S02]  /*18620*/  SEL R69, R98, R101, P0 ;  /* 0x0000006562457207 */ /* 0x000fc40000000000 */
[----:B------:R-:W-:Y:S01]  /*18630*/  SEL R71, R101, R98, P0 ;  /* 0x0000006265477207 */ /* 0x000fe20000000000 */
[----:B------:R0:W-:Y:S01]  /*18640*/  STSM.16.M88.4 [R82], R4 ;  /* 0x0000000452007844 */ /* 0x0001e20000000200 */
[----:B------:R-:W-:Y:S02]  /*18650*/  SEL R91, R96, R91, P0 ;  /* 0x0000005b605b7207 */ /* 0x000fe40000000000 */
[----:B------:R-:W-:Y:S02]  /*18660*/  F2FP.BF16.F32.PACK_AB R9, R41, R40 ;  /* 0x000000282909723e */ /* 0x000fe400000010ff */
[----:B------:R-:W-:Y:S02]  /*18670*/  F2FP.BF16.F32.PACK_AB R10, R59, R58 ;  /* 0x0000003a3b0a723e */ /* 0x000fe400000010ff */
[----:B------:R-:W-:Y:S02]  /*18680*/  F2FP.BF16.F32.PACK_AB R11, R27, R26 ;  /* 0x0000001a1b0b723e */ /* 0x000fe400000010ff */
[----:B------:R-:W-:-:S02]  /*18690*/  SEL R68, R100, R103, P0 ;  /* 0x0000006764447207 */ /* 0x000fc40000000000 */
[----:B------:R-:W-:Y:S01]  /*186a0*/  SEL R70, R103, R100, P0 ;  /* 0x0000006467467207 */ /* 0x000fe20000000000 */
[----:B------:R-:W-:Y:S01]  /*186b0*/  STSM.16.M88.4 [R83], R8 ;  /* 0x0000000853007844 */ /* 0x000fe20000000200 */
[----:B------:R-:W-:Y:S02]  /*186c0*/  SEL R24, R102, R105, P0 ;  /* 0x0000006966187207 */ /* 0x000fe40000000000 */
[----:B------:R-:W-:Y:S02]  /*186d0*/  SEL R20, R105, R102, P0 ;  /* 0x0000006669147207 */ /* 0x000fe40000000000 */
[----:B------:R-:W-:Y:S02]  /*186e0*/  F2FP.BF16.F32.PACK_AB R96, R61, R60 ;  /* 0x0000003c3d60723e */ /* 0x000fe400000010ff */
[----:B------:R-:W-:Y:S02]  /*186f0*/  F2FP.BF16.F32.PACK_AB R97, R35, R34 ;  /* 0x000000222361723e */ /* 0x000fe400000010ff */
[----:B------:R-:W-:-:S02]  /*18700*/  F2FP.BF16.F32.PACK_AB R98, R63, R62 ;  /* 0x0000003e3f62723e */ /* 0x000fc400000010ff */
[----:B------:R-:W-:Y:S02]  /*18710*/  F2FP.BF16.F32.PACK_AB R99, R33, R32 ;  /* 0x000000202163723e */ /* 0x000fe400000010ff */
[----:B------:R-:W-:Y:S02]  /*18720*/  F2FP.BF16.F32.PACK_AB R100, R67, R66 ;  /* 0x000000424364723e */ /* 0x000fe400000010ff */
[----:B------:R-:W-:Y:S01]  /*18730*/  F2FP.BF16.F32.PACK_AB R101, R45, R44 ;  /* 0x0000002c2d65723e */ /* 0x000fe200000010ff */
[----:B------:R1:W-:Y:S01]  /*18740*/  STSM.16.M88.4 [R80], R96 ;  /* 0x0000006050007844 */ /* 0x0003e20000000200 */
[----:B------:R-:W-:Y:S02]  /*18750*/  F2FP.BF16.F32.PACK_AB R102, R65, R64 ;  /* 0x000000404166723e */ /* 0x000fe400000010ff */
[----:B------:R-:W-:Y:S02]  /*18760*/  F2FP.BF16.F32.PACK_AB R103, R43, R42 ;  /* 0x0000002a2b67723e */ /* 0x000fe400000010ff */
[----:B------:R-:W-:-:S02]  /*18770*/  F2FP.BF16.F32.PACK_AB R104, R73, R72 ;  /* 0x000000484968723e */ /* 0x000fc400000010ff */
[----:B------:R-:W-:Y:S01]  /*18780*/  F2FP.BF16.F32.PACK_AB R105, R51, R50 ;  /* 0x000000323369723e */ /* 0x000fe200000010ff */
[----:B------:R2:W-:Y:S01]  /*18790*/  STSM.16.M88.4 [R81], R100 ;  /* 0x0000006451007844 */ /* 0x0005e20000000200 */
[----:B------:R-:W-:Y:S02]  /*187a0*/  F2FP.BF16.F32.PACK_AB R106, R75, R74 ;  /* 0x0000004a4b6a723e */ /* 0x000fe400000010ff */
[----:B------:R-:W-:Y:S02]  /*187b0*/  F2FP.BF16.F32.PACK_AB R107, R39, R38 ;  /* 0x00000026276b723e */ /* 0x000fe400000010ff */
[----:B0-----:R-:W-:Y:S02]  /*187c0*/  F2FP.BF16.F32.PACK_AB R4, R77, R76 ;  /* 0x0000004c4d04723e */ /* 0x001fe400000010ff */
[----:B------:R-:W-:Y:S01]  /*187d0*/  F2FP.BF16.F32.PACK_AB R5, R49, R48 ;  /* 0x000000303105723e */ /* 0x000fe200000010ff */
[----:B------:R-:W-:Y:S01]  /*187e0*/  STSM.16.M88.4 [R92], R104 ;  /* 0x000000685c007844 */ /* 0x000fe20000000200 */
[----:B------:R-:W-:Y:S01]  /*187f0*/  F2FP.BF16.F32.PACK_AB R6, R79, R78 ;  /* 0x0000004e4f06723e */ /* 0x000fe200000010ff */
[----:B-1----:R-:W-:Y:S01]  /*18800*/  IMAD.U32 R96, RZ, RZ, UR8 ;  /* 0x00000008ff607e24 */ /* 0x002fe2000f8e00ff */
[----:B------:R-:W-:Y:S01]  /*18810*/  F2FP.BF16.F32.PACK_AB R7, R47, R46 ;  /* 0x0000002e2f07723e */ /* 0x000fe200000010ff */
[----:B------:R-:W-:Y:S01]  /*18820*/  IMAD.U32 R97, RZ, RZ, UR9 ;  /* 0x00000009ff617e24 */ /* 0x000fe2000f8e00ff */
[----:B------:R-:W-:-:S02]  /*18830*/  F2FP.BF16.F32.PACK_AB R8, R85, R84 ;  /* 0x000000545508723e */ /* 0x000fc400000010ff */
        /* <DEDUP_REMOVED lines=12> */
[----:B------:R-:W-:Y:S01]  /*18900*/  ISETP.NE.AND.EX P0, PT, RZ, UR11, PT, P0 ;  /* 0x0000000bff007c0c */ /* 0x000fe2000bf05300 */
[----:B------:R-:W-:Y:S08]  /*18910*/  BAR.SYNC.DEFER_BLOCKING 0x1, 0x100 ;  /* 0x0044000000007b1d */ /* 0x000ff00000010000 */
[----:B-1----:R-:W1:Y:S04]  /*18920*/  LDC R81, c[0x0][0xbe8] ;  /* 0x0002fa00ff517b82 */ /* 0x002e680000000800 */
[----:B------:R-:W2:Y:S01]  /*18930*/  @P0 LDG.E R98, desc[UR52][R96.64] ;  /* 0x0000003460620981 */ /* 0x000ea2000c1e1900 */
        /* <DEDUP_REMOVED lines=10> */
[----:B------:R-:W-:-:S03]  /*189e0*/  IMAD.U32 R10, RZ, RZ, UR4 ;  /* 0x00000004ff0a7e24 */ /* 0x000fc6000f8e00ff */
[----:B------:R-:W-:Y:S01]  /*189f0*/  @UP0 ULDC.64 UR8, c[0x0][0xc08] ;  /* 0x0003020000080ab9 */ /* 0x000fe20000000a00 */
[----:B------:R-:W0:Y:S01]  /*18a00*/  @P1 LDC R6, c[0x0][0xbec] ;  /* 0x0002fb00ff061b82 */ /* 0x000e220000000800 */
[----:B------:R-:W-:-:S07]  /*18a10*/  @UP0 UIMAD.WIDE UR8, UR44, 0x4, UR8 ;  /* 0x000000042c0808a5 */ /* 0x000fce000f8e0208 */
[----:B------:R-:W1:Y:S01]  /*18a20*/  @P1 LDC R9, c[0x0][0xbf0] ;  /* 0x0002fc00ff091b82 */ /* 0x000e620000000800 */
[----:B------:R-:W-:Y:S01]  /*18a30*/  UISETP.NE.U32.AND UP0, UPT, UR10, URZ, UPT ;  /* 0x0000003f0a00728c */ /* 0x000fe2000bf05070 */
[----:B------:R-:W-:Y:S01]  /*18a40*/  IMAD.U32 R4, RZ, RZ, UR8 ;  /* 0x00000008ff047e24 */ /* 0x000fe2000f8e00ff */
[----:B------:R-:W-:Y:S01]  /*18a50*/  ULDC.64 UR12, c[0x0][UR18+0x218] ;  /* 0x00008600120c7abb */ /* 0x000fe20008000a00 */
[----:B------:R-:W-:Y:S01]  /*18a60*/  IMAD.U32 R5, RZ, RZ, UR9 ;  /* 0x00000009ff057e24 */ /* 0x000fe2000f8e00ff */
[----:B------:R-:W-:Y:S02]  /*18a70*/  UISETP.NE.AND.EX UP0, UPT, UR11, URZ, UPT, UP0 ;  /* 0x0000003f0b00728c */ /* 0x000fe4000bf05300 */
[----:B------:R-:W-:Y:S01]  /*18a80*/  USEL UR16, UR37, URZ, UP1 ;  /* 0x0000003f25107287 */ /* 0x000fe20008800000 */
[----:B------:R-:W-:Y:S01]  /*18a90*/  VIADD R95, R22, UR36 ;  /* 0x00000024165f7c36 */ /* 0x000fe20008000000 */
[----:B------:R-:W-:Y:S01]  /*18aa0*/  UMOV UR4, URZ ;  /* 0x0000003f00047c82 */ /* 0x000fe20008000000 */
[----:B------:R-:W-:Y:S01]  /*18ab0*/  UIMAD.WIDE.U32 UR8, UR12, UR43, URZ ;  /* 0x0000002b0c0872a5 */ /* 0x000fe2000f8e003f */
[----:B------:R0:W5:Y:S01]  /*18ac0*/  @P4 LDG.E R10, desc[UR52][R4.64] ;  /* 0x00000034040a4981 */ /* 0x000162000c1e1900 */
[----:B------:R-:W-:Y:S01]  /*18ad0*/  ULDC.64 UR14, c[0x0][UR18+0x228] ;  /* 0x00008a00120e7abb */ /* 0x000fe20008000a00 */
[----:B------:R-:W-:Y:S01]  /*18ae0*/  UIMAD UR12, UR13, UR43, URZ ;  /* 0x0000002b0d0c72a4 */ /* 0x000fe2000f8e023f */
[----:B------:R-:W-:Y:S01]  /*18af0*/  IMAD.MOV.U32 R7, RZ, RZ, R95 ;  /* 0x000000ffff077224 */ /* 0x000fe200078e005f */
[----:B------:R-:W-:Y:S01]  /*18b00*/  USHF.R.S32.HI UR17, URZ, 0x1f, UR44 ;  /* 0x0000001f3f117899 */ /* 0x000fe2000801142c */
[----:B------:R-:W-:Y:S01]  /*18b10*/  LEA.HI R18, R18, R229, RZ, 0x7 ;  /* 0x000000e512127211 */ /* 0x000fe200078f38ff */
[----:B------:R-:W-:-:S02]  /*18b20*/  USEL UR7, UR44, URZ, !UP0 ;  /* 0x0000003f2c077287 */ /* 0x000fc4000c000000 */
[----:B------:R-:W-:Y:S01]  /*18b30*/  UIMAD.WIDE.U32 UR20, UR14, UR16, URZ ;  /* 0x000000100e1472a5 */ /* 0x000fe2000f8e003f */
[----:B------:R-:W-:Y:S01]  /*18b40*/  LOP3.LUT R18, R18, 0xffffff80, RZ, 0xc0, !PT ;  /* 0xffffff8012127812 */ /* 0x000fe200078ec0ff */
[----:B------:R-:W-:Y:S01]  /*18b50*/  ULDC.64 UR10, c[0x0][UR18+0x220] ;  /* 0x00008800120a7abb */ /* 0x000fe20008000a00 */
[----:B------:R-:W-:Y:S01]  /*18b60*/  UIMAD UR14, UR15, UR16, URZ ;  /* 0x000000100f0e72a4 */ /* 0x000fe2000f8e023f */
[----:B0-----:R-:W-:Y:S01]  /*18b70*/  @P1 IMAD.HI.U32 R4, R95, R6, RZ ;  /* 0x000000065f041227 */ /* 0x001fe200078e00ff */
[----:B------:R-:W-:Y:S02]  /*18b80*/  UIADD3 UR15, UR9, UR12, URZ ;  /* 0x0000000c090f7290 */ /* 0x000fe4000fffe03f */
[----:B------:R-:W-:Y:S01]  /*18b90*/  USEL UR17, UR17, URZ, !UP0 ;  /* 0x0000003f11117287 */ /* 0x000fe2000c000000 */
[----:B------:R-:W-:Y:S01]  /*18ba0*/  IMAD.U32 R5, RZ, RZ, UR21 ;  /* 0x00000015ff057e24 */ /* 0x000fe2000f8e00ff */
[----:B------:R-:W-:Y:S01]  /*18bb0*/  UIMAD UR9, UR11, UR7, URZ ;  /* 0x000000070b0972a4 */ /* 0x000fe2000f8e023f */
[----:B-1----:R-:W-:Y:S01]  /*18bc0*/  @P1 SHF.R.U32.HI R7, RZ, R9, R4 ;  /* 0x00000009ff071219 */ /* 0x002fe20000011604 */
[----:B------:R-:W-:Y:S01]  /*18bd0*/  UIMAD.WIDE.U32 UR12, UR10, UR7, URZ ;  /* 0x000000070a0c72a5 */ /* 0x000fe2000f8e003f */
[----:B------:R-:W-:Y:S01]  /*18be0*/  IMAD.U32 R4, RZ, RZ, UR20 ;  /* 0x00000014ff047e24 */ /* 0x000fe2000f8e00ff */
[----:B------:R-:W-:Y:S01]  /*18bf0*/  UIMAD UR9, UR10, UR17, UR9 ;  /* 0x000000110a0972a4 */ /* 0x000fe2000f8e0209 */
[--C-:B------:R-:W-:Y:S01]  /*18c00*/  SHF.R.S32.HI R5, RZ, 0x1f, R7.reuse ;  /* 0x0000001fff057819 */ /* 0x100fe20000011407 */
[----:B------:R-:W-:Y:S01]  /*18c10*/  UIADD3 UR14, UR21, UR14, URZ ;  /* 0x0000000e150e7290 */ /* 0x000fe2000fffe03f */
[----:B------:R-:W-:Y:S01]  /*18c20*/  IMAD.MOV R6, RZ, RZ, -R7 ;  /* 0x000000ffff067224 */ /* 0x000fe200078e0a07 */
[----:B------:R-:W-:-:S03]  /*18c30*/  UIADD3 UR9, UR13, UR9, URZ ;  /* 0x000000090d097290 */ /* 0x000fc6000fffe03f */
        /* <DEDUP_REMOVED lines=24> */
.L_x_7097:
[----:B------:R-:W-:Y:S01]  /*18dc0*/  SHFL.IDX PT, R6, R11, RZ, 0x1c1f ;  /* 0x001c1fff0b067589 */ /* 0x000fe200000e0000 */
[----:B------:R-:W-:Y:S02]  /*18dd0*/  IMAD.IADD R18, R229, 0x1, -R18 ;  /* 0x00000001e5127824 */ /* 0x000fe400078e0a12 */
[----:B------:R-:W-:Y:S01]  /*18de0*/  VIADD R83, R228, UR36 ;  /* 0x00000024e4537c36 */ /* 0x000fe20008000000 */
[----:B------:R-:W0:Y:S01]  /*18df0*/  SHFL.IDX PT, R7, R5, RZ, 0x1c1f ;  /* 0x001c1fff05077589 */ /* 0x000e2200000e0000 */
[----:B-----5:R-:W-:Y:S01]  /*18e00*/  IMAD R4, R10, R81, RZ ;  /* 0x000000510a047224 */ /* 0x020fe200078e02ff */
[----:B------:R-:W-:Y:S01]  /*18e10*/  LOP3.LUT P0, RZ, R18, 0x3, RZ, 0xc0, !PT ;  /* 0x0000000312ff7812 */ /* 0x000fe2000780c0ff */
[C---:B------:R-:W-:Y:S01]  /*18e20*/  VIADD R93, R83.reuse, 0x8 ;  /* 0x00000008535d7836 */ /* 0x040fe20000000000 */
[----:B------:R-:W-:Y:S02]  /*18e30*/  SHFL.IDX PT, R8, R11, 0x1, 0x1c1f ;  /* 0x003c1f000b087f89 */ /* 0x000fe400000e0000 */
[----:B------:R-:W-:-:S02]  /*18e40*/  ISETP.GE.OR P2, PT, R83, R4, P0 ;  /* 0x000000045300720c */ /* 0x000fc40000746670 */
[----:B------:R-:W1:Y:S01]  /*18e50*/  SHFL.IDX PT, R9, R5, 0x1, 0x1c1f ;  /* 0x003c1f0005097f89 */ /* 0x000e6200000e0000 */
[----:B------:R-:W-:-:S10]  /*18e60*/  ISETP.GE.OR P0, PT, R93, R4, P0 ;  /* 0x000000045d00720c */ /* 0x000fd40000706670 */
[----:B0-----:R0:W-:Y:S04]  /*18e70*/  @!P2 ST.E desc[UR52][R6.64], R12 ;  /* 0x0000000c0600a985 */ /* 0x0011e8000c101934 */
[----:B-1----:R0:W-:Y:S01]  /*18e80*/  @!P0 ST.E desc[UR52][R8.64], R13 ;  /* 0x0000000d08008985 */ /* 0x0021e2000c101934 */
[----:B------:R-:W-:-:S13]  /*18e90*/  PLOP3.LUT P0, PT, PT, PT, UP1, 0x80, 0x0 ;  /* 0x000000000000781c */ /* 0x000fda0003f0f018 */
[----:B0-----:R-:W-:Y:S05]  /*18ea0*/  @P0 BRA `(.L_x_7098) ;  /* 0x0000000800940947 */ /* 0x001fea0003800000 */
[----:B------:R-:W-:Y:S01]  /*18eb0*/  SHF.R.S32.HI R20, RZ, 0x3, R17 ;  /* 0x00000003ff147819 */ /* 0x000fe20000011411 */
[----:B------:R-:W-:-:S04]  /*18ec0*/  ULDC.64 UR12, c[0x0][0xaa0] ;  /* 0x0002a800000c7ab9 */ /* 0x000fc80000000a00 */
[----:B------:R-:W-:-:S04]  /*18ed0*/  IMAD R5, R20, 0x40, R3 ;  /* 0x0000004014057824 */ /* 0x000fc800078e0203 */
[----:B------:R-:W-:-:S03]  /*18ee0*/  IMAD.WIDE R36, R5, 0x2, R36 ;  /* 0x0000000205247825 */ /* 0x000fc600078e0224 */
[C---:B------:R-:W-:Y:S02]  /*18ef0*/  IADD3 R29, P6, R36.reuse, 0x1000, RZ ;  /* 0x00001000241d7810 */ /* 0x040fe40007fde0ff */
[----:B------:R-:W-:Y:S02]  /*18f00*/  LOP3.LUT R7, R36, 0x380, RZ, 0xc0, !PT ;  /* 0x0000038024077812 */ /* 0x000fe400078ec0ff */
[----:B------:R-:W-:Y:S02]  /*18f10*/  LOP3.LUT R28, R29, 0x380, RZ, 0xc0, !PT ;  /* 0x000003801d1c7812 */ /* 0x000fe400078ec0ff */
[----:B------:R-:W-:Y:S02]  /*18f20*/  SHF.R.U64 R7, R7, 0x3, RZ ;  /* 0x0000000307077819 */ /* 0x000fe400000012ff */
[----:B------:R-:W-:Y:S01]  /*18f30*/  SHF.R.U64 R28, R28, 0x3, RZ ;  /* 0x000000031c1c7819 */ /* 0x000fe200000012ff */
[----:B------:R-:W-:Y:S01]  /*18f40*/  UIMAD UR10, UR11, UR12, URZ ;  /* 0x0000000c0b0a72a4 */ /* 0x000fe2000f8e023f */
[----:B------:R-:W-:-:S02]  /*18f50*/  IADD3 R25, P5, R36, 0x2000, RZ ;  /* 0x0000200024197810 */ /* 0x000fc40007fbe0ff */
[----:B------:R-:W-:Y:S01]  /*18f60*/  LOP3.LUT R28, R28, R29, RZ, 0x3c, !PT ;  /* 0x0000001d1c1c7212 */ /* 0x000fe200078e3cff */
[----:B------:R-:W-:Y:S01]  /*18f70*/  IMAD.X R29, RZ, RZ, R37, P6 ;  /* 0x000000ffff1d7224 */ /* 0x000fe200030e0625 */
[C---:B------:R-:W-:Y:S02]  /*18f80*/  IADD3 R6, P6, R36.reuse, 0x7000, RZ ;  /* 0x0000700024067810 */ /* 0x040fe40007fde0ff */
[----:B------:R-:W-:Y:S02]  /*18f90*/  IADD3 R9, P4, R36, 0x3000, RZ ;  /* 0x0000300024097810 */ /* 0x000fe40007f9e0ff */
[----:B------:R-:W-:Y:S02]  /*18fa0*/  LOP3.LUT R5, R6, 0x380, RZ, 0xc0, !PT ;  /* 0x0000038006057812 */ /* 0x000fe400078ec0ff */
[C---:B------:R-:W-:Y:S02]  /*18fb0*/  IADD3 R49, P3, R36.reuse, 0x4000, RZ ;  /* 0x0000400024317810 */ /* 0x040fe40007f7e0ff */
[----:B------:R-:W-:-:S02]  /*18fc0*/  IADD3 R45, P2, R36, 0x5000, RZ ;  /* 0x00005000242d7810 */ /* 0x000fc40007f5e0ff */
[----:B------:R-:W-:Y:S01]  /*18fd0*/  IADD3 R41, P0, R36, 0x6000, RZ ;  /* 0x0000600024297810 */ /* 0x000fe20007f1e0ff */
[----:B------:R-:W-:Y:S01]  /*18fe0*/  UIMAD UR10, UR4, UR13, UR10 ;  /* 0x0000000d040a72a4 */ /* 0x000fe2000f8e020a */
[----:B------:R-:W-:Y:S01]  /*18ff0*/  SHF.R.U64 R5, R5, 0x3, RZ ;  /* 0x0000000305057819 */ /* 0x000fe200000012ff */
[----:B------:R-:W-:Y:S01]  /*19000*/  UIMAD.WIDE.U32 UR8, UR4, UR12, URZ ;  /* 0x0000000c040872a5 */ /* 0x000fe2000f8e003f */
[----:B------:R-:W-:Y:S01]  /*19010*/  LOP3.LUT R36, R7, R36, RZ, 0x3c, !PT ;  /* 0x0000002407247212 */ /* 0x000fe200078e3cff */
[----:B------:R-:W-:Y:S01]  /*19020*/  IMAD R15, R15, 0x20, R20 ;  /* 0x000000200f0f7824 */ /* 0x000fe200078e0214 */
[----:B------:R-:W-:Y:S01]  /*19030*/  LOP3.LUT R32, R5, R6, RZ, 0x3c, !PT ;  /* 0x0000000605207212 */ /* 0x000fe200078e3cff */
[----:B------:R-:W0:Y:S01]  /*19040*/  @P1 LDC R7, c[0x0][0xbf0] ;  /* 0x0002fc00ff071b82 */ /* 0x000e220000000800 */
[----:B------:R-:W-:Y:S01]  /*19050*/  LOP3.LUT R24, R25, 0x380, RZ, 0xc0, !PT ;  /* 0x0000038019187812 */ /* 0x000fe200078ec0ff */
[----:B------:R-:W-:Y:S01]  /*19060*/  UIADD3 UR9, UR9, UR10, URZ ;  /* 0x0000000a09097290 */ /* 0x000fe2000fffe03f */
[----:B------:R-:W-:Y:S01]  /*19070*/  LOP3.LUT R8, R9, 0x380, RZ, 0xc0, !PT ;  /* 0x0000038009087812 */ /* 0x000fe200078ec0ff */
[----:B------:R-:W-:Y:S01]  /*19080*/  IMAD.X R33, RZ, RZ, R37, P6 ;  /* 0x000000ffff217224 */ /* 0x000fe200030e0625 */
[----:B------:R-:W-:Y:S01]  /*19090*/  ULDC.64 UR10, c[0x0][0xae8] ;  /* 0x0002ba00000a7ab9 */ /* 0x000fe20000000a00 */
[----:B------:R-:W-:Y:S01]  /*190a0*/  USHF.R.S32.HI UR4, URZ, 0x1f, UR7 ;  /* 0x0000001f3f047899 */ /* 0x000fe20008011407 */
[----:B------:R-:W-:Y:S01]  /*190b0*/  VIADD R15, R15, UR36 ;  /* 0x000000240f0f7c36 */ /* 0x000fe20008000000 */
[----:B------:R-:W1:Y:S01]  /*190c0*/  @P1 LDC R6, c[0x0][0xbec] ;  /* 0x0002fb00ff061b82 */ /* 0x000e620000000800 */
[----:B------:R-:W-:Y:S01]  /*190d0*/  UIMAD.WIDE.U32 UR8, UR43, UR10, UR8 ;  /* 0x0000000a2b0872a5 */ /* 0x000fe2000f8e0008 */
[----:B------:R-:W-:Y:S01]  /*190e0*/  LOP3.LUT R48, R49, 0x380, RZ, 0xc0, !PT ;  /* 0x0000038031307812 */ /* 0x000fe200078ec0ff */
[----:B------:R-:W5:Y:S01]  /*190f0*/  LD.E.128 R28, desc[UR52][R28.64] ;  /* 0x000000341c1c7980 */ /* 0x000f62000c101d00 */
[----:B------:R-:W-:Y:S01]  /*19100*/  LOP3.LUT R44, R45, 0x380, RZ, 0xc0, !PT ;  /* 0x000003802d2c7812 */ /* 0x000fe200078ec0ff */
[----:B------:R-:W-:Y:S01]  /*19110*/  UIMAD UR9, UR43, UR11, UR9 ;  /* 0x0000000b2b0972a4 */ /* 0x000fe2000f8e0209 */
[----:B------:R-:W-:Y:S01]  /*19120*/  LOP3.LUT R40, R41, 0x380, RZ, 0xc0, !PT ;  /* 0x0000038029287812 */ /* 0x000fe200078ec0ff */
[----:B------:R-:W5:Y:S01]  /*19130*/  LD.E.128 R32, desc[UR52][R32.64] ;  /* 0x0000003420207980 */ /* 0x000f62000c101d00 */
[----:B------:R-:W-:Y:S01]  /*19140*/  ULDC.64 UR10, c[0x0][0xaf0] ;  /* 0x0002bc00000a7ab9 */ /* 0x000fe20000000a00 */
[----:B------:R-:W-:Y:S01]  /*19150*/  IMAD.MOV.U32 R5, RZ, RZ, R15 ;  /* 0x000000ffff057224 */ /* 0x000fe200078e000f */
[----:B------:R-:W-:Y:S01]  /*19160*/  UIMAD UR4, UR4, UR10, URZ ;  /* 0x0000000a040472a4 */ /* 0x000fe2000f8e023f */
[----:B------:R-:W-:Y:S01]  /*19170*/  SHF.R.U64 R24, R24, 0x3, RZ ;  /* 0x0000000318187819 */ /* 0x000fe200000012ff */
[----:B------:R-:W-:Y:S01]  /*19180*/  UIMAD.WIDE.U32 UR8, UR7, UR10, UR8 ;  /* 0x0000000a070872a5 */ /* 0x000fe2000f8e0008 */
[----:B------:R-:W-:Y:S01]  /*19190*/  SHF.R.U64 R8, R8, 0x3, RZ ;  /* 0x0000000308087819 */ /* 0x000fe200000012ff */
[----:B------:R-:W-:Y:S01]  /*191a0*/  UIMAD UR4, UR7, UR11, UR4 ;  /* 0x0000000b070472a4 */ /* 0x000fe2000f8e0204 */
[----:B------:R-:W-:-:S02]  /*191b0*/  SHF.R.U64 R48, R48, 0x3, RZ ;  /* 0x0000000330307819 */ /* 0x000fc400000012ff */
[----:B------:R-:W-:Y:S02]  /*191c0*/  SHF.R.U64 R44, R44, 0x3, RZ ;  /* 0x000000032c2c7819 */ /* 0x000fe400000012ff */
[----:B------:R-:W-:Y:S01]  /*191d0*/  SHF.R.U64 R40, R40, 0x3, RZ ;  /* 0x0000000328287819 */ /* 0x000fe200000012ff */
[----:B-1----:R-:W-:Y:S01]  /*191e0*/  @P1 IMAD.HI.U32 R6, R15, R6, RZ ;  /* 0x000000060f061227 */ /* 0x002fe200078e00ff */
[----:B------:R-:W-:Y:S01]  /*191f0*/  UIADD3 UR4, UR9, UR4, URZ ;  /* 0x0000000409047290 */ /* 0x000fe2000fffe03f */
[----:B------:R-:W-:Y:S01]  /*19200*/  LOP3.LUT R24, R24, R25, RZ, 0x3c, !PT ;  /* 0x0000001918187212 */ /* 0x000fe200078e3cff */
[----:B------:R-:W-:Y:S01]  /*19210*/  ULDC.64 UR10, c[0x0][0xae0] ;  /* 0x0002b800000a7ab9 */ /* 0x000fe20000000a00 */
[----:B------:R-:W-:Y:S01]  /*19220*/  LOP3.LUT R8, R8, R9, RZ, 0x3c, !PT ;  /* 0x0000000908087212 */ /* 0x000fe200078e3cff */
[--C-:B------:R-:W-:Y:S01]  /*19230*/  IMAD.X R25, RZ, RZ, R37.reuse, P5 ;  /* 0x000000ffff197224 */ /* 0x100fe200028e0625 */
[----:B0-----:R-:W-:Y:S01]  /*19240*/  @P1 SHF.R.U32.HI R5, RZ, R7, R6 ;  /* 0x00000007ff051219 */ /* 0x001fe20000011606 */
[--C-:B------:R-:W-:Y:S01]  /*19250*/  IMAD.X R9, RZ, RZ, R37.reuse, P4 ;  /* 0x000000ffff097224 */ /* 0x100fe200020e0625 */
[----:B------:R-:W-:Y:S01]  /*19260*/  LOP3.LUT R48, R48, R49, RZ, 0x3c, !PT ;  /* 0x0000003130307212 */ /* 0x000fe200078e3cff */
[----:B------:R-:W-:Y:S01]  /*19270*/  IMAD.X R49, RZ, RZ, R37, P3 ;  /* 0x000000ffff317224 */ /* 0x000fe200018e0625 */
[--C-:B------:R-:W-:Y:S01]  /*19280*/  SHF.R.S32.HI R12, RZ, 0x1f, R5.reuse ;  /* 0x0000001fff0c7819 */ /* 0x100fe20000011405 */
[----:B------:R-:W-:Y:S01]  /*19290*/  IMAD.MOV R18, RZ, RZ, -R5 ;  /* 0x000000ffff127224 */ /* 0x000fe200078e0a05 */
[----:B------:R-:W-:Y:S01]  /*192a0*/  LOP3.LUT R44, R44, R45, RZ, 0x3c, !PT ;  /* 0x0000002d2c2c7212 */ /* 0x000fe200078e3cff */
[--C-:B------:R-:W-:Y:S01]  /*192b0*/  IMAD.X R45, RZ, RZ, R37.reuse, P2 ;  /* 0x000000ffff2d7224 */ /* 0x100fe200010e0625 */
[----:B------:R-:W-:Y:S01]  /*192c0*/  LOP3.LUT R40, R40, R41, RZ, 0x3c, !PT ;  /* 0x0000002928287212 */ /* 0x000fe200078e3cff */
[----:B------:R-:W-:Y:S01]  /*192d0*/  IMAD.X R41, RZ, RZ, R37, P0 ;  /* 0x000000ffff297224 */ /* 0x000fe200000e0625 */
[----:B------:R-:W5:Y:S01]  /*192e0*/  LD.E.128 R24, desc[UR52][R24.64] ;  /* 0x0000003418187980 */ /* 0x000f62000c101d00 */
[----:B------:R-:W-:-:S02]  /*192f0*/  IMAD.U32 R7, RZ, RZ, UR9 ;  /* 0x00000009ff077e24 */ /* 0x000fc4000f8e00ff */
[----:B------:R-:W-:Y:S01]  /*19300*/  IMAD.U32 R6, RZ, RZ, UR8 ;  /* 0x00000008ff067e24 */ /* 0x000fe2000f8e00ff */
[----:B------:R-:W5:Y:S01]  /*19310*/  LD.E.128 R36, desc[UR52][R36.64] ;  /* 0x0000003424247980 */ /* 0x000f62000c101d00 */
[----:B------:R-:W-:Y:S01]  /*19320*/  IMAD.U32 R7, RZ, RZ, UR4 ;  /* 0x00000004ff077e24 */ /* 0x000fe2000f8e00ff */
[----:B------:R-:W-:Y:S01]  /*19330*/  ULDC.64 UR8, c[0x0][0xad8] ;  /* 0x0002b60000087ab9 */ /* 0x000fe20000000a00 */
[----:B------:R-:W-:Y:S01]  /*19340*/  IMAD R12, R12, UR10, RZ ;  /* 0x0000000a0c0c7c24 */ /* 0x000fe2000f8e02ff */
[----:B------:R-:W5:Y:S01]  /*19350*/  LD.E.128 R8, desc[UR52][R8.64] ;  /* 0x0000003408087980 */ /* 0x000f62000c101d00 */
[----:B------:R-:W-:Y:S02]  /*19360*/  IMAD R13, R81, R18, R15 ;  /* 0x00000012510d7224 */ /* 0x000fe400078e020f */
[C---:B------:R-:W-:Y:S01]  /*19370*/  IMAD R15, R5.reuse, UR11, R12 ;  /* 0x0000000b050f7c24 */ /* 0x040fe2000f8e020c */
[----:B------:R-:W5:Y:S01]  /*19380*/  LD.E.128 R48, desc[UR52][R48.64] ;  /* 0x0000003430307980 */ /* 0x000f62000c101d00 */
[----:B------:R-:W-:Y:S01]  /*19390*/  IMAD.WIDE.U32 R6, R5, UR10, R6 ;  /* 0x0000000a05067c25 */ /* 0x000fe2000f8e0006 */
[----:B------:R-:W-:-:S02]  /*193a0*/  SHF.R.S32.HI R5, RZ, 0x1f, R13 ;  /* 0x0000001fff057819 */ /* 0x000fc4000001140d */
        /* <DEDUP_REMOVED lines=8> */
[----:B------:R-:W-:-:S02]  /*19430*/  IMAD.IADD R7, R7, 0x1, R15 ;  /* 0x0000000107077824 */ /* 0x000fc400078e020f */
[----:B------:R-:W-:Y:S02]  /*19440*/  IMAD R12, R5, UR8, RZ ;  /* 0x00000008050c7c24 */ /* 0x000fe4000f8e02ff */
[----:B------:R-:W-:Y:S02]  /*19450*/  VIADD R21, R20, UR36 ;  /* 0x0000002414157c36 */ /* 0x000fe40008000000 */
[C---:B------:R-:W-:Y:S02]  /*19460*/  IMAD R15, R13.reuse, UR9, R12 ;  /* 0x000000090d0f7c24 */ /* 0x040fe4000f8e020c */
[----:B------:R-:W-:Y:S01]  /*19470*/  IMAD.WIDE.U32 R6, R13, UR8, R6 ;  /* 0x000000080d067c25 */ /* 0x000fe2000f8e0006 */
[C---:B------:R-:W-:Y:S01]  /*19480*/  ISETP.GE.AND P2, PT, R21.reuse, R4, PT ;  /* 0x000000041500720c */ /* 0x040fe20003f46270 */
[----:B------:R-:W-:Y:S02]  /*19490*/  ULDC.64 UR8, c[0x0][0xa80] ;  /* 0x0002a00000087ab9 */ /* 0x000fe40000000a00 */
[----:B------:R-:W-:-:S02]  /*194a0*/  VIADD R5, R21, 0x20 ;  /* 0x0000002015057836 */ /* 0x000fc40000000000 */
[----:B------:R-:W-:Y:S01]  /*194b0*/  IMAD.IADD R7, R7, 0x1, R15 ;  /* 0x0000000107077824 */ /* 0x000fe200078e020f */
[----:B------:R-:W-:Y:S01]  /*194c0*/  LEA R15, P3, R6, UR8, 0x1 ;  /* 0x00000008060f7c11 */ /* 0x000fe2000f8608ff */
[----:B------:R-:W-:Y:S01]  /*194d0*/  VIADD R14, R14, 0x2e820 ;  /* 0x0002e8200e0e7836 */ /* 0x000fe20000000000 */
[-C--:B------:R-:W-:Y:S01]  /*194e0*/  ISETP.GE.AND P0, PT, R5, R4.reuse, PT ;  /* 0x000000040500720c */ /* 0x080fe20003f06270 */
[----:B------:R-:W-:Y:S01]  /*194f0*/  VIADD R5, R21, 0x40 ;  /* 0x0000004015057836 */ /* 0x000fe20000000000 */
[----:B------:R-:W-:Y:S02]  /*19500*/  LEA.HI.X R17, R6, UR9, R7, 0x1, P3 ;  /* 0x0000000906117c11 */ /* 0x000fe400098f0c07 */
[----:B------:R-:W-:Y:S01]  /*19510*/  PRMT R14, RZ, 0x654, R14 ;  /* 0x00000654ff0e7816 */ /* 0x000fe2000000000e */
[----:B0-----:R0:W1:Y:S01]  /*19520*/  SHFL.IDX PT, R12, R15, RZ, 0x181f ;  /* 0x00181fff0f0c7589 */ /* 0x00106200000e0000 */
[----:B------:R-:W-:Y:S01]  /*19530*/  ISETP.GE.AND P1, PT, R5, R4, PT ;  /* 0x000000040500720c */ /* 0x000fe20003f26270 */
[----:B------:R-:W-:Y:S01]  /*19540*/  BSSY B1, `(.L_x_7099) ;  /* 0x000000f000017945 */ /* 0x000fe20003800000 */
[----:B------:R2:W-:Y:S01]  /*19550*/  SYNCS.ARRIVE.TRANS64.RED.A1T0 RZ, [R14+URZ], RZ ;  /* 0x000000ff0eff79a7 */ /* 0x0005e2000810043f */
[----:B------:R0:W3:Y:S01]  /*19560*/  SHFL.IDX PT, R5, R17, RZ, 0x181f ;  /* 0x00181fff11057589 */ /* 0x0000e200000e0000 */
[----:B------:R-:W-:-:S02]  /*19570*/  SHF.R.S32.HI R18, RZ, 0x1f, R3 ;  /* 0x0000001fff127819 */ /* 0x000fc40000011403 */
[----:B--2---:R-:W-:Y:S01]  /*19580*/  SHF.R.S32.HI R14, RZ, 0x1f, R0 ;  /* 0x0000001fff0e7819 */ /* 0x004fe20000011400 */
[----:B0-----:R-:W-:Y:S06]  /*19590*/  @P2 BRA `(.L_x_7100) ;  /* 0x0000000000242947 */ /* 0x001fec0003800000 */
[----:B------:R-:W-:Y:S02]  /*195a0*/  ULDC UR4, c[0x0][0xac8] ;  /* 0x0002b20000047ab9 */ /* 0x000fe40000000800 */
[----:B------:R-:W-:Y:S02]  /*195b0*/  ISETP.GE.AND P2, PT, R3, UR4, PT ;  /* 0x0000000403007c0c */ /* 0x000fe4000bf46270 */
[----:B------:R-:W-:-:S11]  /*195c0*/  ISETP.GE.AND P3, PT, R0, UR4, PT ;  /* 0x0000000400007c0c */ /* 0x000fd6000bf66270 */
[CC--:B-1----:R-:W-:Y:S02]  /*195d0*/  @!P2 LEA R6, P4, R3.reuse, R12.reuse, 0x1 ;  /* 0x0000000c0306a211 */ /* 0x0c2fe400078808ff */
[C---:B------:R-:W-:Y:S02]  /*195e0*/  @!P3 LEA R12, P5, R0.reuse, R12, 0x1 ;  /* 0x0000000c000cb211 */ /* 0x040fe400078a08ff */
[-C--:B---3--:R-:W-:Y:S02]  /*195f0*/  @!P2 LEA.HI.X R7, R3, R5.reuse, R18, 0x1, P4 ;  /* 0x000000050307a211 */ /* 0x088fe400020f0c12 */
[----:B------:R-:W-:-:S03]  /*19600*/  @!P3 LEA.HI.X R13, R0, R5, R14, 0x1, P5 ;  /* 0x00000005000db211 */ /* 0x000fc600028f0c0e */
[----:B-----5:R0:W-:Y:S04]  /*19610*/  @!P2 ST.E.128 desc[UR52][R6.64], R36 ;  /* 0x000000240600a985 */ /* 0x0201e8000c101d34 */
[----:B------:R0:W-:Y:S02]  /*19620*/  @!P3 ST.E.128 desc[UR52][R12.64], R48 ;  /* 0x000000300c00b985 */ /* 0x0001e4000c101d34 */
.L_x_7100:
[----:B------:R-:W-:Y:S05]  /*19630*/  BSYNC B1 ;  /* 0x0000000000017941 */ /* 0x000fea0003800000 */
.L_x_7099:
[----:B---3--:R2:W3:Y:S01]  /*19640*/  SHFL.IDX PT, R5, R17, 0x1, 0x181f ;  /* 0x00381f0011057f89 */ /* 0x0084e200000e0000 */
[----:B------:R-:W-:Y:S03]  /*19650*/  BSSY B1, `(.L_x_7101) ;  /* 0x000000c000017945 */ /* 0x000fe60003800000 */
[----:B01----:R2:W0:Y:S01]  /*19660*/  SHFL.IDX PT, R12, R15, 0x1, 0x181f ;  /* 0x00381f000f0c7f89 */ /* 0x00342200000e0000 */
[----:B------:R-:W-:Y:S05]  /*19670*/  @P0 BRA `(.L_x_7102) ;  /* 0x0000000000240947 */ /* 0x000fea0003800000 */
[----:B------:R-:W-:Y:S02]  /*19680*/  ULDC UR4, c[0x0][0xac8] ;  /* 0x0002b20000047ab9 */ /* 0x000fe40000000800 */
[----:B------:R-:W-:Y:S02]  /*19690*/  ISETP.GE.AND P3, PT, R3, UR4, PT ;  /* 0x0000000403007c0c */ /* 0x000fe4000bf66270 */
[----:B------:R-:W-:-:S11]  /*196a0*/  ISETP.GE.AND P4, PT, R0, UR4, PT ;  /* 0x0000000400007c0c */ /* 0x000fd6000bf86270 */
[CC--:B0-----:R-:W-:Y:S02]  /*196b0*/  @!P3 LEA R6, P0, R3.reuse, R12.reuse, 0x1 ;  /* 0x0000000c0306b211 */ /* 0x0c1fe400078008ff */
[C---:B------:R-:W-:Y:S02]  /*196c0*/  @!P4 LEA R12, P2, R0.reuse, R12, 0x1 ;  /* 0x0000000c000cc211 */ /* 0x040fe400078408ff */
[-C--:B---3--:R-:W-:Y:S02]  /*196d0*/  @!P3 LEA.HI.X R7, R3, R5.reuse, R18, 0x1, P0 ;  /* 0x000000050307b211 */ /* 0x088fe400000f0c12 */
[----:B------:R-:W-:-:S03]  /*196e0*/  @!P4 LEA.HI.X R13, R0, R5, R14, 0x1, P2 ;  /* 0x00000005000dc211 */ /* 0x000fc600010f0c0e */
[----:B-----5:R1:W-:Y:S04]  /*196f0*/  @!P3 ST.E.128 desc[UR52][R6.64], R28 ;  /* 0x0000001c0600b985 */ /* 0x0203e8000c101d34 */
[----:B------:R1:W-:Y:S02]  /*19700*/  @!P4 ST.E.128 desc[UR52][R12.64], R44 ;  /* 0x0000002c0c00c985 */ /* 0x0003e4000c101d34 */
.L_x_7102:
[----:B------:R-:W-:Y:S05]  /*19710*/  BSYNC B1 ;  /* 0x0000000000017941 */ /* 0x000fea0003800000 */
.L_x_7101:
[----:B---3--:R3:W4:Y:S01]  /*19720*/  SHFL.IDX PT, R5, R17, 0x2, 0x181f ;  /* 0x00581f0011057f89 */ /* 0x00872200000e0000 */
        /* <DEDUP_REMOVED lines=10> */
[----:B-----5:R1:W-:Y:S04]  /*197d0*/  @!P2 ST.E.128 desc[UR52][R6.64], R24 ;  /* 0x000000180600a985 */ /* 0x0203e8000c101d34 */
[----:B------:R1:W-:Y:S02]  /*197e0*/  @!P3 ST.E.128 desc[UR52][R12.64], R40 ;  /* 0x000000280c00b985 */ /* 0x0003e4000c101d34 */
.L_x_7104:
[----:B------:R-:W-:Y:S05]  /*197f0*/  BSYNC B1 ;  /* 0x0000000000017941 */ /* 0x000fea0003800000 */
.L_x_7103:
[----:B----4-:R-:W-:Y:S01]  /*19800*/  VIADD R5, R21, 0x60 ;  /* 0x0000006015057836 */ /* 0x010fe20000000000 */
[----:B--23--:R-:W2:Y:S04]  /*19810*/  SHFL.IDX PT, R17, R17, 0x3, 0x181f ;  /* 0x00781f0011117f89 */ /* 0x00cea800000e0000 */
[----:B------:R-:W-:Y:S01]  /*19820*/  ISETP.GE.AND P0, PT, R5, R4, PT ;  /* 0x000000040500720c */ /* 0x000fe20003f06270 */
[----:B------:R-:W3:-:S12]  /*19830*/  SHFL.IDX PT, R15, R15, 0x3, 0x181f ;  /* 0x00781f000f0f7f89 */ /* 0x000ed800000e0000 */
[----:B------:R-:W-:Y:S05]  /*19840*/  @P0 BRA `(.L_x_7105) ;  /* 0x0000001800c00947 */ /* 0x000fea0003800000 */
[----:B------:R-:W-:Y:S02]  /*19850*/  ULDC UR4, c[0x0][0xac8] ;  /* 0x0002b20000047ab9 */ /* 0x000fe40000000800 */
[----:B------:R-:W-:-:S13]  /*19860*/  ISETP.GE.AND P1, PT, R3, UR4, PT ;  /* 0x0000000403007c0c */ /* 0x000fda000bf26270 */
[----:B---3--:R-:W-:-:S04]  /*19870*/  @!P1 LEA R4, P0, R3, R15, 0x1 ;  /* 0x0000000f03049211 */ /* 0x008fc800078008ff */
[----:B--2---:R-:W-:Y:S02]  /*19880*/  @!P1 LEA.HI.X R5, R3, R17, R18, 0x1, P0 ;  /* 0x0000001103059211 */ /* 0x004fe400000f0c12 */
[----:B------:R-:W-:-:S03]  /*19890*/  ISETP.GE.AND P0, PT, R0, UR4, PT ;  /* 0x0000000400007c0c */ /* 0x000fc6000bf06270 */
[----:B-----5:R2:W-:Y:S10]  /*198a0*/  @!P1 ST.E.128 desc[UR52][R4.64], R8 ;  /* 0x0000000804009985 */ /* 0x0205f4000c101d34 */
[----:B------:R-:W-:Y:S05]  /*198b0*/  @P0 BRA `(.L_x_7105) ;  /* 0x0000001800a40947 */ /* 0x000fea0003800000 */
[----:B--2---:R-:W-:-:S04]  /*198c0*/  LEA R4, P0, R0, R15, 0x1 ;  /* 0x0000000f00047211 */ /* 0x004fc800078008ff */
[----:B------:R-:W-:-:S05]  /*198d0*/  LEA.HI.X R5, R0, R17, R14, 0x1, P0 ;  /* 0x0000001100057211 */ /* 0x000fca00000f0c0e */
[----:B------:R2:W-:Y:S01]  /*198e0*/  ST.E.128 desc[UR52][R4.64], R32 ;  /* 0x0000002004007985 */ /* 0x0005e2000c101d34 */
[----:B------:R-:W-:Y:S05]  /*198f0*/  BRA `(.L_x_7105) ;  /* 0x0000001800947947 */ /* 0x000fea0003800000 */
.L_x_7098:
[----:B------:R-:W-:Y:S01]  /*19900*/  ULDC.64 UR12, c[0x0][0xb08] ;  /* 0x0002c200000c7ab9 */ /* 0x000fe20000000a00 */
[----:B------:R-:W0:Y:S01]  /*19910*/  @P1 LDC R0, c[0x0][0xbec] ;  /* 0x0002fb00ff001b82 */ /* 0x000e220000000800 */
[----:B------:R-:W-:Y:S01]  /*19920*/  UIMAD UR10, UR11, UR12, URZ ;  /* 0x0000000c0b0a72a4 */ /* 0x000fe2000f8e023f */
[----:B------:R-:W-:Y:S01]  /*19930*/  IMAD.MOV.U32 R3, RZ, RZ, R95 ;  /* 0x000000ffff037224 */ /* 0x000fe200078e005f */
[----:B------:R-:W-:Y:S01]  /*19940*/  UIMAD.WIDE.U32 UR8, UR4, UR12, URZ ;  /* 0x0000000c040872a5 */ /* 0x000fe2000f8e003f */
[----:B------:R-:W-:Y:S01]  /*19950*/  ISETP.GE.AND P0, PT, R83, R4, PT ;  /* 0x000000045300720c */ /* 0x000fe20003f06270 */
[----:B------:R-:W-:Y:S01]  /*19960*/  UIMAD UR10, UR4, UR13, UR10 ;  /* 0x0000000d040a72a4 */ /* 0x000fe2000f8e020a */
[----:B------:R-:W-:Y:S01]  /*19970*/  VIADD R14, R14, 0x2e820 ;  /* 0x0002e8200e0e7836 */ /* 0x000fe20000000000 */
[----:B------:R-:W-:Y:S01]  /*19980*/  USHF.R.S32.HI UR4, URZ, 0x1f, UR7 ;  /* 0x0000001f3f047899 */ /* 0x000fe20008011407 */
[----:B------:R-:W1:Y:S01]  /*19990*/  @P1 LDC R5, c[0x0][0xbf0] ;  /* 0x0002fc00ff051b82 */ /* 0x000e620000000800 */
[----:B------:R-:W-:Y:S01]  /*199a0*/  UIADD3 UR9, UR9, UR10, URZ ;  /* 0x0000000a09097290 */ /* 0x000fe2000fffe03f */
[C---:B------:R-:W-:Y:S01]  /*199b0*/  VIADD R17, R19.reuse, 0x28 ;  /* 0x0000002813117836 */ /* 0x040fe20000000000 */
[----:B------:R-:W-:Y:S01]  /*199c0*/  PRMT R14, RZ, 0x654, R14 ;  /* 0x00000654ff0e7816 */ /* 0x000fe2000000000e */
[----:B------:R-:W-:Y:S01]  /*199d0*/  ULDC.64 UR10, c[0x0][0xb38] ;  /* 0x0002ce00000a7ab9 */ /* 0x000fe20000000a00 */
[C---:B------:R-:W-:Y:S01]  /*199e0*/  VIADD R83, R19.reuse, 0x38 ;  /* 0x0000003813537836 */ /* 0x040fe20000000000 */
[----:B------:R-:W-:Y:S01]  /*199f0*/  UIMAD.WIDE.U32 UR8, UR43, UR10, UR8 ;  /* 0x0000000a2b0872a5 */ /* 0x000fe2000f8e0008 */
[C---:B------:R-:W-:Y:S01]  /*19a00*/  VIADD R97, R19.reuse, 0x48 ;  /* 0x0000004813617836 */ /* 0x040fe20000000000 */
[----:B------:R2:W-:Y:S01]  /*19a10*/  SYNCS.ARRIVE.TRANS64.RED.A1T0 RZ, [R14+URZ], RZ ;  /* 0x000000ff0eff79a7 */ /* 0x0005e2000810043f */
[C---:B------:R-:W-:Y:S01]  /*19a20*/  VIADD R99, R19.reuse, 0x50 ;  /* 0x0000005013637836 */ /* 0x040fe20000000000 */
[----:B------:R-:W-:Y:S01]  /*19a30*/  UIMAD UR9, UR43, UR11, UR9 ;  /* 0x0000000b2b0972a4 */ /* 0x000fe2000f8e0209 */
[C---:B------:R-:W-:Y:S01]  /*19a40*/  VIADD R101, R19.reuse, 0x58 ;  /* 0x0000005813657836 */ /* 0x040fe20000000000 */
[----:B------:R-:W-:Y:S01]  /*19a50*/  BSSY B1, `(.L_x_7106) ;  /* 0x000007b000017945 */ /* 0x000fe20003800000 */
[----:B------:R-:W-:Y:S01]  /*19a60*/  ULDC.64 UR10, c[0x0][0xb40] ;  /* 0x0002d000000a7ab9 */ /* 0x000fe20000000a00 */
[----:B------:R-:W-:Y:S01]  /*19a70*/  VIADD R103, R19, 0x60 ;  /* 0x0000006013677836 */ /* 0x000fe20000000000 */
[----:B------:R-:W-:Y:S01]  /*19a80*/  UIMAD UR4, UR4, UR10, URZ ;  /* 0x0000000a040472a4 */ /* 0x000fe2000f8e023f */
[----:B0-----:R-:W-:Y:S01]  /*19a90*/  @P1 IMAD.HI.U32 R0, R95, R0, RZ ;  /* 0x000000005f001227 */ /* 0x001fe200078e00ff */
[----:B------:R-:W-:Y:S01]  /*19aa0*/  UIMAD.WIDE.U32 UR8, UR7, UR10, UR8 ;  /* 0x0000000a070872a5 */ /* 0x000fe2000f8e0008 */
[----:B------:R-:W-:Y:S01]  /*19ab0*/  SHF.R.S32.HI R18, RZ, 0x1f, R17 ;  /* 0x0000001fff127819 */ /* 0x000fe20000011411 */
[----:B------:R-:W-:Y:S01]  /*19ac0*/  UIMAD UR4, UR7, UR11, UR4 ;  /* 0x0000000b070472a4 */ /* 0x000fe2000f8e0204 */
[C---:B------:R-:W-:Y:S01]  /*19ad0*/  VIADD R105, R19.reuse, 0x68 ;  /* 0x0000006813697836 */ /* 0x040fe20000000000 */
[----:B------:R-:W-:Y:S01]  /*19ae0*/  SHF.R.S32.HI R82, RZ, 0x1f, R83 ;  /* 0x0000001fff527819 */ /* 0x000fe20000011453 */
[----:B------:R-:W-:Y:S01]  /*19af0*/  ULDC.64 UR10, c[0x0][0xb48] ;  /* 0x0002d200000a7ab9 */ /* 0x000fe20000000a00 */
[----:B------:R-:W-:Y:S01]  /*19b00*/  UIADD3 UR9, UR9, UR4, URZ ;  /* 0x0000000409097290 */ /* 0x000fe2000fffe03f */
[----:B-1----:R-:W-:Y:S01]  /*19b10*/  @P1 SHF.R.U32.HI R3, RZ, R5, R0 ;  /* 0x00000005ff031219 */ /* 0x002fe20000011600 */
[C---:B------:R-:W-:Y:S01]  /*19b20*/  VIADD R107, R19.reuse, 0x70 ;  /* 0x00000070136b7836 */ /* 0x040fe20000000000 */
[----:B------:R-:W-:Y:S01]  /*19b30*/  SHF.R.S32.HI R94, RZ, 0x1f, R97 ;  /* 0x0000001fff5e7819 */ /* 0x000fe20000011461 */
[----:B------:R-:W-:Y:S01]  /*19b40*/  UIMAD.WIDE.U32 UR8, UR37, UR10, UR8 ;  /* 0x0000000a250872a5 */ /* 0x000fe2000f8e0008 */
[--C-:B------:R-:W-:Y:S01]  /*19b50*/  SHF.R.S32.HI R0, RZ, 0x1f, R3.reuse ;  /* 0x0000001fff007819 */ /* 0x100fe20000011403 */
[----:B------:R-:W-:Y:S01]  /*19b60*/  IMAD.MOV R6, RZ, RZ, -R3 ;  /* 0x000000ffff067224 */ /* 0x000fe200078e0a03 */
[----:B------:R-:W-:Y:S01]  /*19b70*/  SHF.R.S32.HI R96, RZ, 0x1f, R99 ;  /* 0x0000001fff607819 */ /* 0x000fe20000011463 */
[----:B------:R-:W-:Y:S01]  /*19b80*/  UIMAD UR37, UR37, UR11, UR9 ;  /* 0x0000000b252572a4 */ /* 0x000fe2000f8e0209 */
[----:B------:R-:W-:Y:S01]  /*19b90*/  VIADD R109, R19, 0x78 ;  /* 0x00000078136d7836 */ /* 0x000fe20000000000 */
[----:B------:R-:W-:Y:S01]  /*19ba0*/  SHF.R.S32.HI R98, RZ, 0x1f, R101 ;  /* 0x0000001fff627819 */ /* 0x000fe20000011465 */
[----:B------:R-:W-:Y:S01]  /*19bb0*/  ULDC.64 UR10, c[0x0][0xb30] ;  /* 0x0002cc00000a7ab9 */ /* 0x000fe20000000a00 */
[----:B------:R-:W-:Y:S01]  /*19bc0*/  IMAD R5, R81, R6, R95 ;  /* 0x0000000651057224 */ /* 0x000fe200078e025f */
[----:B------:R-:W-:Y:S01]  /*19bd0*/  SHF.R.S32.HI R100, RZ, 0x1f, R105 ;  /* 0x0000001fff647819 */ /* 0x000fe20000011469 */
[----:B------:R-:W-:Y:S01]  /*19be0*/  IMAD R0, R0, UR10, RZ ;  /* 0x0000000a00007c24 */ /* 0x000fe2000f8e02ff */
[----:B------:R-:W-:Y:S01]  /*19bf0*/  SHF.R.S32.HI R102, RZ, 0x1f, R107 ;  /* 0x0000001fff667819 */ /* 0x000fe2000001146b */
[----:B------:R-:W-:Y:S01]  /*19c00*/  IMAD.U32 R7, RZ, RZ, UR9 ;  /* 0x00000009ff077e24 */ /* 0x000fe2000f8e00ff */
[----:B------:R-:W-:Y:S01]  /*19c10*/  SHF.R.S32.HI R104, RZ, 0x1f, R109 ;  /* 0x0000001fff687819 */ /* 0x000fe2000001146d */
[----:B------:R-:W-:Y:S01]  /*19c20*/  IMAD.U32 R6, RZ, RZ, UR8 ;  /* 0x00000008ff067e24 */ /* 0x000fe2000f8e00ff */
[----:B------:R-:W-:Y:S01]  /*19c30*/  ULDC.64 UR8, c[0x0][0xb28] ;  /* 0x0002ca0000087ab9 */ /* 0x000fe20000000a00 */
[----:B------:R-:W-:Y:S01]  /*19c40*/  IMAD.U32 R7, RZ, RZ, UR37 ;  /* 0x00000025ff077e24 */ /* 0x000fe2000f8e00ff */
[----:B------:R-:W-:Y:S01]  /*19c50*/  SHF.R.S32.HI R114, RZ, 0x1f, R103 ;  /* 0x0000001fff727819 */ /* 0x000fe20000011467 */
        /* <DEDUP_REMOVED lines=9> */
[C---:B------:R-:W-:Y:S01]  /*19cf0*/  LEA R0, P1, R6.reuse, UR8, 0x2 ;  /* 0x0000000806007c11 */ /* 0x040fe2000f8210ff */
[C---:B------:R-:W-:Y:S02]  /*19d00*/  VIADD R81, R19.reuse, 0x30 ;  /* 0x0000003013517836 */ /* 0x040fe40000000000 */
[C---:B------:R-:W-:Y:S01]  /*19d10*/  VIADD R95, R19.reuse, 0x40 ;  /* 0x00000040135f7836 */ /* 0x040fe20000000000 */
[----:B------:R-:W-:Y:S01]  /*19d20*/  LEA.HI.X R3, R6, UR9, R3, 0x2, P1 ;  /* 0x0000000906037c11 */ /* 0x000fe200088f1403 */
[C---:B------:R-:W-:Y:S01]  /*19d30*/  VIADD R5, R19.reuse, 0x8 ;  /* 0x0000000813057836 */ /* 0x040fe20000000000 */
[----:B------:R2:W0:Y:S01]  /*19d40*/  SHFL.IDX PT, R8, R0, RZ, 0x1c1f ;  /* 0x001c1fff00087589 */ /* 0x00042200000e0000 */
[C---:B------:R-:W-:Y:S01]  /*19d50*/  VIADD R111, R19.reuse, 0x10 ;  /* 0x00000010136f7836 */ /* 0x040fe20000000000 */
[----:B------:R-:W-:Y:S01]  /*19d60*/  SHF.R.S32.HI R80, RZ, 0x1f, R81 ;  /* 0x0000001fff507819 */ /* 0x000fe20000011451 */
[C---:B------:R-:W-:Y:S01]  /*19d70*/  VIADD R113, R19.reuse, 0x18 ;  /* 0x0000001813717836 */ /* 0x040fe20000000000 */
[----:B------:R2:W1:Y:S01]  /*19d80*/  SHFL.IDX PT, R9, R3, RZ, 0x1c1f ;  /* 0x001c1fff03097589 */ /* 0x00046200000e0000 */
[----:B------:R-:W-:Y:S01]  /*19d90*/  VIADD R115, R19, 0x20 ;  /* 0x0000002013737836 */ /* 0x000fe20000000000 */
[----:B------:R-:W-:-:S02]  /*19da0*/  SHF.R.S32.HI R92, RZ, 0x1f, R95 ;  /* 0x0000001fff5c7819 */ /* 0x000fc4000001145f */
[----:B------:R-:W-:Y:S02]  /*19db0*/  SHF.R.S32.HI R106, RZ, 0x1f, R111 ;  /* 0x0000001fff6a7819 */ /* 0x000fe4000001146f */
[----:B------:R-:W-:Y:S02]  /*19dc0*/  SHF.R.S32.HI R108, RZ, 0x1f, R113 ;  /* 0x0000001fff6c7819 */ /* 0x000fe40000011471 */
[----:B------:R-:W-:Y:S02]  /*19dd0*/  SHF.R.S32.HI R110, RZ, 0x1f, R115 ;  /* 0x0000001fff6e7819 */ /* 0x000fe40000011473 */
[----:B------:R-:W-:Y:S01]  /*19de0*/  SHF.R.S32.HI R112, RZ, 0x1f, R5 ;  /* 0x0000001fff707819 */ /* 0x000fe20000011405 */
[----:B--2---:R-:W-:Y:S06]  /*19df0*/  @P0 BRA `(.L_x_7107) ;  /* 0x0000000400000947 */ /* 0x004fec0003800000 */
[----:B------:R-:W-:Y:S02]  /*19e00*/  ULDC UR4, c[0x0][0xac8] ;  /* 0x0002b20000047ab9 */ /* 0x000fe40000000800 */
[----:B------:R-:W-:Y:S02]  /*19e10*/  ISETP.GE.AND P3, PT, R5, UR4, PT ;  /* 0x0000000405007c0c */ /* 0x000fe4000bf66270 */
[----:B------:R-:W-:Y:S02]  /*19e20*/  ISETP.GE.AND P2, PT, R19, UR4, PT ;  /* 0x0000000413007c0c */ /* 0x000fe4000bf46270 */
[----:B------:R-:W-:Y:S02]  /*19e30*/  ISETP.GE.AND P1, PT, R111, UR4, PT ;  /* 0x000000046f007c0c */ /* 0x000fe4000bf26270 */
[----:B------:R-:W-:Y:S02]  /*19e40*/  ISETP.GE.AND P0, PT, R113, UR4, PT ;  /* 0x0000000471007c0c */ /* 0x000fe4000bf06270 */
[----:B------:R-:W-:-:S05]  /*19e50*/  ISETP.GE.AND P4, PT, R115, UR4, PT ;  /* 0x0000000473007c0c */ /* 0x000fca000bf86270 */
[-C--:B0-----:R-:W-:Y:S02]  /*19e60*/  @!P3 LEA R10, P5, R5, R8.reuse, 0x2 ;  /* 0x00000008050ab211 */ /* 0x081fe400078a10ff */
[----:B-1----:R-:W-:Y:S02]  /*19e70*/  @!P2 IMAD.WIDE R6, R19, 0x4, R8 ;  /* 0x000000041306a825 */ /* 0x002fe400078e0208 */
        /* <DEDUP_REMOVED lines=14> */
[-C--:B------:R-:W-:Y:S02]  /*19f60*/  @!P2 LEA R36, P6, R17, R8.reuse, 0x2 ;  /* 0x000000081124a211 */ /* 0x080fe400078c10ff */
        /* <DEDUP_REMOVED lines=10> */
[-C--:B--2---:R-:W-:Y:S02]  /*1a010*/  @!P1 LEA R12, P5, R95, R8.reuse, 0x2 ;  /* 0x000000085f0c9211 */ /* 0x084fe400078a10ff */
        /* <DEDUP_REMOVED lines=8> */
[----:B---3--:R-:W-:Y:S02]  /*1a0a0*/  @!P3 LEA R6, P1, R99, R8, 0x2 ;  /* 0x000000086306b211 */ /* 0x008fe400078210ff */
[----:B------:R-:W-:Y:S01]  /*1a0b0*/  ISETP.GE.AND P5, PT, R105, UR4, PT ;  /* 0x0000000469007c0c */ /* 0x000fe2000bfa6270 */
[----:B------:R2:W-:Y:S01]  /*1a0c0*/  @!P4 ST.E.64 desc[UR52][R14.64], R74 ;  /* 0x0000004a0e00c985 */ /* 0x0005e2000c101b34 */
[----:B------:R-:W-:Y:S02]  /*1a0d0*/  @!P3 LEA.HI.X R7, R99, R9, R96, 0x2, P1 ;  /* 0x000000096307b211 */ /* 0x000fe400008f1460 */
[----:B------:R-:W-:-:S02]  /*1a0e0*/  ISETP.GE.AND P4, PT, R107, UR4, PT ;  /* 0x000000046b007c0c */ /* 0x000fc4000bf86270 */
[----:B------:R-:W-:Y:S01]  /*1a0f0*/  ISETP.GE.AND P1, PT, R109, UR4, PT ;  /* 0x000000046d007c0c */ /* 0x000fe2000bf26270 */
[----:B------:R3:W-:Y:S01]  /*1a100*/  @!P3 ST.E.64 desc[UR52][R6.64], R76 ;  /* 0x0000004c0600b985 */ /* 0x0007e2000c101b34 */
[-C--:B----4-:R-:W-:Y:S02]  /*1a110*/  @!P2 LEA R36, P6, R101, R8.reuse, 0x2 ;  /* 0x000000086524a211 */ /* 0x090fe400078c10ff */
[----:B0-----:R-:W-:Y:S02]  /*1a120*/  @!P0 LEA R10, P3, R103, R8, 0x2 ;  /* 0x00000008670a8211 */ /* 0x001fe400078610ff */
[-C--:B------:R-:W-:Y:S02]  /*1a130*/  @!P2 LEA.HI.X R37, R101, R9.reuse, R98, 0x2, P6 ;  /* 0x000000096525a211 */ /* 0x080fe400030f1462 */
[----:B------:R-:W-:-:S03]  /*1a140*/  @!P0 LEA.HI.X R11, R103, R9, R114, 0x2, P3 ;  /* 0x00000009670b8211 */ /* 0x000fc600018f1472 */
[----:B------:R3:W-:Y:S01]  /*1a150*/  @!P2 ST.E.64 desc[UR52][R36.64], R78 ;  /* 0x0000004e2400a985 */ /* 0x0007e2000c101b34 */
[-C--:B-1----:R-:W-:Y:S02]  /*1a160*/  @!P5 LEA R12, P2, R105, R8.reuse, 0x2 ;  /* 0x00000008690cd211 */ /* 0x082fe400078410ff */
[-C--:B--2---:R-:W-:Y:S01]  /*1a170*/  @!P4 LEA R14, P3, R107, R8.reuse, 0x2 ;  /* 0x000000086b0ec211 */ /* 0x084fe200078610ff */
        /* <DEDUP_REMOVED lines=8> */
.L_x_7107:
[----:B------:R-:W-:Y:S05]  /*1a200*/  BSYNC B1 ;  /* 0x0000000000017941 */ /* 0x000fea0003800000 */
.L_x_7106:
[----:B------:R-:W-:Y:S01]  /*1a210*/  ISETP.GE.AND P0, PT, R93, R4, PT ;  /* 0x000000045d00720c */ /* 0x000fe20003f06270 */
[----:B---3--:R2:W3:Y:S04]  /*1a220*/  SHFL.IDX PT, R7, R3, 0x1, 0x1c1f ;  /* 0x003c1f0003077f89 */ /* 0x0084e800000e0000 */
[----:B------:R2:W4:Y:S08]  /*1a230*/  SHFL.IDX PT, R6, R0, 0x1, 0x1c1f ;  /* 0x003c1f0000067f89 */ /* 0x00053000000e0000 */
[----:B--2---:R-:W-:Y:S05]  /*1a240*/  @P0 BRA `(.L_x_7105) ;  /* 0x0000001000400947 */ /* 0x004fea0003800000 */
[----:B------:R-:W-:Y:S02]  /*1a250*/  ULDC UR4, c[0x0][0xac8] ;  /* 0x0002b20000047ab9 */ /* 0x000fe40000000800 */
[----:B------:R-:W-:Y:S02]  /*1a260*/  ISETP.GE.AND P1, PT, R5, UR4, PT ;  /* 0x0000000405007c0c */ /* 0x000fe4000bf26270 */
[----:B------:R-:W-:Y:S02]  /*1a270*/  ISETP.GE.AND P0, PT, R111, UR4, PT ;  /* 0x000000046f007c0c */ /* 0x000fe4000bf06270 */
[----:B------:R-:W-:Y:S02]  /*1a280*/  ISETP.GE.AND P5, PT, R19, UR4, PT ;  /* 0x0000000413007c0c */ /* 0x000fe4000bfa6270 */
[----:B------:R-:W-:-:S07]  /*1a290*/  ISETP.GE.AND P3, PT, R113, UR4, PT ;  /* 0x0000000471007c0c */ /* 0x000fce000bf66270 */
[-C--:B0---4-:R-:W-:Y:S02]  /*1a2a0*/  @!P1 LEA R8, P2, R5, R6.reuse, 0x2 ;  /* 0x0000000605089211 */ /* 0x091fe400078410ff */
[----:B------:R-:W-:Y:S02]  /*1a2b0*/  @!P0 LEA R10, P4, R111, R6, 0x2 ;  /* 0x000000066f0a8211 */ /* 0x000fe400078810ff */
[-C--:B-1-3--:R-:W-:Y:S01]  /*1a2c0*/  @!P1 LEA.HI.X R9, R5, R7.reuse, R112, 0x2, P2 ;  /* 0x0000000705099211 */ /* 0x08afe200010f1470 */
[----:B------:R-:W-:Y:S01]  /*1a2d0*/  @!P5 IMAD.WIDE R4, R19, 0x4, R6 ;  /* 0x000000041304d825 */ /* 0x000fe200078e0206 */
[----:B------:R-:W-:Y:S02]  /*1a2e0*/  @!P0 LEA.HI.X R11, R111, R7, R106, 0x2, P4 ;  /* 0x000000076f0b8211 */ /* 0x000fe400020f146a */
[----:B------:R-:W-:Y:S02]  /*1a2f0*/  ISETP.GE.AND P4, PT, R115, UR4, PT ;  /* 0x0000000473007c0c */ /* 0x000fe4000bf86270 */
[----:B------:R0:W-:Y:S01]  /*1a300*/  @!P5 ST.E.64 desc[UR52][R4.64], R30 ;  /* 0x0000001e0400d985 */ /* 0x0001e2000c101b34 */
[----:B------:R-:W-:-:S02]  /*1a310*/  ISETP.GE.AND P5, PT, R17, UR4, PT ;  /* 0x0000000411007c0c */ /* 0x000fc4000bfa6270 */
[----:B------:R-:W-:Y:S01]  /*1a320*/  ISETP.GE.AND P2, PT, R81, UR4, PT ;  /* 0x0000000451007c0c */ /* 0x000fe2000bf46270 */
[----:B------:R1:W-:Y:S01]  /*1a330*/  @!P1 ST.E.64 desc[UR52][R8.64], R28 ;  /* 0x0000001c08009985 */ /* 0x0003e2000c101b34 */
[----:B------:R-:W-:-:S03]  /*1a340*/  @!P3 LEA R12, P6, R113, R6, 0x2 ;  /* 0x00000006710cb211 */ /* 0x000fc600078c10ff */
[----:B------:R2:W-:Y:S01]  /*1a350*/  @!P0 ST.E.64 desc[UR52][R10.64], R40 ;  /* 0x000000280a008985 */ /* 0x0005e2000c101b34 */
[----:B------:R-:W-:Y:S02]  /*1a360*/  ISETP.GE.AND P0, PT, R83, UR4, PT ;  /* 0x0000000453007c0c */ /* 0x000fe4000bf06270 */
[-C--:B------:R-:W-:Y:S02]  /*1a370*/  @!P4 LEA R14, P1, R115, R6.reuse, 0x2 ;  /* 0x00000006730ec211 */ /* 0x080fe400078210ff */
[-C--:B------:R-:W-:Y:S02]  /*1a380*/  @!P3 LEA.HI.X R13, R113, R7.reuse, R108, 0x2, P6 ;  /* 0x00000007710db211 */ /* 0x080fe400030f146c */
[----:B------:R-:W-:Y:S02]  /*1a390*/  @!P5 LEA R36, P6, R17, R6, 0x2 ;  /* 0x000000061124d211 */ /* 0x000fe400078c10ff */
[----:B------:R-:W-:Y:S01]  /*1a3a0*/  @!P4 LEA.HI.X R15, R115, R7, R110, 0x2, P1 ;  /* 0x00000007730fc211 */ /* 0x000fe200008f146e */
[----:B------:R3:W-:Y:S01]  /*1a3b0*/  @!P3 ST.E.64 desc[UR52][R12.64], R26 ;  /* 0x0000001a0c00b985 */ /* 0x0007e2000c101b34 */
[----:B------:R-:W-:-:S02]  /*1a3c0*/  ISETP.GE.AND P1, PT, R95, UR4, PT ;  /* 0x000000045f007c0c */ /* 0x000fc4000bf26270 */
[-C--:B------:R-:W-:Y:S01]  /*1a3d0*/  @!P5 LEA.HI.X R37, R17, R7.reuse, R18, 0x2, P6 ;  /* 0x000000071125d211 */ /* 0x080fe200030f1412 */
[----:B------:R4:W-:Y:S01]  /*1a3e0*/  @!P4 ST.E.64 desc[UR52][R14.64], R34 ;  /* 0x000000220e00c985 */ /* 0x0009e2000c101b34 */
[-C--:B0-----:R-:W-:Y:S02]  /*1a3f0*/  @!P2 LEA R4, P6, R81, R6.reuse, 0x2 ;  /* 0x000000065104a211 */ /* 0x081fe400078c10ff */
[----:B------:R-:W-:Y:S01]  /*1a400*/  ISETP.GE.AND P4, PT, R97, UR4, PT ;  /* 0x0000000461007c0c */ /* 0x000fe2000bf86270 */
[----:B------:R-:W-:Y:S01]  /*1a410*/  @!P5 ST.E.64 desc[UR52][R36.64], R32 ;  /* 0x000000202400d985 */ /* 0x000fe2000c101b34 */
[-C--:B------:R-:W-:Y:S02]  /*1a420*/  @!P2 LEA.HI.X R5, R81, R7.reuse, R80, 0x2, P6 ;  /* 0x000000075105a211 */ /* 0x080fe400030f1450 */
[----:B-1----:R-:W-:Y:S02]  /*1a430*/  @!P0 LEA R8, P6, R83, R6, 0x2 ;  /* 0x0000000653088211 */ /* 0x002fe400078c10ff */
[----:B------:R-:W-:Y:S01]  /*1a440*/  ISETP.GE.AND P3, PT, R99, UR4, PT ;  /* 0x0000000463007c0c */ /* 0x000fe2000bf66270 */
[----:B------:R0:W-:Y:S01]  /*1a450*/  @!P2 ST.E.64 desc[UR52][R4.64], R44 ;  /* 0x0000002c0400a985 */ /* 0x0001e2000c101b34 */
[----:B------:R-:W-:-:S02]  /*1a460*/  @!P0 LEA.HI.X R9, R83, R7, R82, 0x2, P6 ;  /* 0x0000000753098211 */ /* 0x000fc400030f1452 */
[-C--:B--2---:R-:W-:Y:S02]  /*1a470*/  @!P1 LEA R10, P6, R95, R6.reuse, 0x2 ;  /* 0x000000065f0a9211 */ /* 0x084fe400078c10ff */
[----:B------:R-:W-:Y:S01]  /*1a480*/  ISETP.GE.AND P2, PT, R101, UR4, PT ;  /* 0x0000000465007c0c */ /* 0x000fe2000bf46270 */
[----:B------:R1:W-:Y:S01]  /*1a490*/  @!P0 ST.E.64 desc[UR52][R8.64], R42 ;  /* 0x0000002a08008985 */ /* 0x0003e2000c101b34 */
[----:B------:R-:W-:Y:S02]  /*1a4a0*/  @!P1 LEA.HI.X R11, R95, R7, R92, 0x2, P6 ;  /* 0x000000075f0b9211 */ /* 0x000fe400030f145c */
[----:B------:R-:W-:Y:S02]  /*1a4b0*/  ISETP.GE.AND P0, PT, R103, UR4, PT ;  /* 0x0000000467007c0c */ /* 0x000fe4000bf06270 */
[----:B------:R-:W-:Y:S01]  /*1a4c0*/  @!P4 LEA R28, P5, R97, R6, 0x2 ;  /* 0x00000006611cc211 */ /* 0x000fe200078a10ff */
[----:B------:R2:W-:Y:S01]  /*1a4d0*/  @!P1 ST.E.64 desc[UR52][R10.64], R50 ;  /* 0x000000320a009985 */ /* 0x0005e2000c101b34 */
[----:B------:R-:W-:-:S02]  /*1a4e0*/  ISETP.GE.AND P1, PT, R105, UR4, PT ;  /* 0x0000000469007c0c */ /* 0x000fc4000bf26270 */
[-C--:B---3--:R-:W-:Y:S02]  /*1a4f0*/  @!P3 LEA R12, P6, R99, R6.reuse, 0x2 ;  /* 0x00000006630cb211 */ /* 0x088fe400078c10ff */
[-C--:B------:R-:W-:Y:S02]  /*1a500*/  @!P4 LEA.HI.X R29, R97, R7.reuse, R94, 0x2, P5 ;  /* 0x00000007611dc211 */ /* 0x080fe400028f145e */
[-C--:B----4-:R-:W-:Y:S02]  /*1a510*/  @!P2 LEA R14, P5, R101, R6.reuse, 0x2 ;  /* 0x00000006650ea211 */ /* 0x090fe400078a10ff */
[-C--:B------:R-:W-:Y:S01]  /*1a520*/  @!P3 LEA.HI.X R13, R99, R7.reuse, R96, 0x2, P6 ;  /* 0x00000007630db211 */ /* 0x080fe200030f1460 */
[----:B------:R3:W-:Y:S01]  /*1a530*/  @!P4 ST.E.64 desc[UR52][R28.64], R38 ;  /* 0x000000261c00c985 */ /* 0x0007e2000c101b34 */
[----:B------:R-:W-:Y:S02]  /*1a540*/  ISETP.GE.AND P6, PT, R107, UR4, PT ;  /* 0x000000046b007c0c */ /* 0x000fe4000bfc6270 */
[----:B------:R-:W-:Y:S01]  /*1a550*/  @!P2 LEA.HI.X R15, R101, R7, R98, 0x2, P5 ;  /* 0x00000007650fa211 */ /* 0x000fe200028f1462 */
[----:B------:R3:W-:Y:S01]  /*1a560*/  @!P3 ST.E.64 desc[UR52][R12.64], R48 ;  /* 0x000000300c00b985 */ /* 0x0007e2000c101b34 */
[----:B0-----:R-:W-:-:S03]  /*1a570*/  @!P0 LEA R4, P5, R103, R6, 0x2 ;  /* 0x0000000667048211 */ /* 0x001fc600078a10ff */
[----:B------:R3:W-:Y:S01]  /*1a580*/  @!P2 ST.E.64 desc[UR52][R14.64], R46 ;  /* 0x0000002e0e00a985 */ /* 0x0007e2000c101b34 */
[----:B------:R-:W-:Y:S02]  /*1a590*/  @!P0 LEA.HI.X R5, R103, R7, R114, 0x2, P5 ;  /* 0x0000000767058211 */ /* 0x000fe400028f1472 */
[----:B-1----:R-:W-:-:S03]  /*1a5a0*/  @!P1 LEA R8, P5, R105, R6, 0x2 ;  /* 0x0000000669089211 */ /* 0x002fc600078a10ff */
[----:B------:R3:W-:Y:S01]  /*1a5b0*/  @!P0 ST.E.64 desc[UR52][R4.64], R68 ;  /* 0x0000004404008985 */ /* 0x0007e2000c101b34 */
[-C--:B------:R-:W-:Y:S02]  /*1a5c0*/  @!P1 LEA.HI.X R9, R105, R7.reuse, R100, 0x2, P5 ;  /* 0x0000000769099211 */ /* 0x080fe400028f1464 */
[----:B--2---:R-:W-:Y:S02]  /*1a5d0*/  @!P6 LEA R10, P5, R107, R6, 0x2 ;  /* 0x000000066b0ae211 */ /* 0x004fe400078a10ff */
[----:B------:R-:W-:Y:S01]  /*1a5e0*/  ISETP.GE.AND P0, PT, R109, UR4, PT ;  /* 0x000000046d007c0c */ /* 0x000fe2000bf06270 */
[----:B------:R3:W-:Y:S01]  /*1a5f0*/  @!P1 ST.E.64 desc[UR52][R8.64], R70 ;  /* 0x0000004608009985 */ /* 0x0007e2000c101b34 */
[----:B------:R-:W-:-:S05]  /*1a600*/  @!P6 LEA.HI.X R11, R107, R7, R102, 0x2, P5 ;  /* 0x000000076b0be211 */ /* 0x000fca00028f1466 */
[----:B------:R3:W-:Y:S06]  /*1a610*/  @!P6 ST.E.64 desc[UR52][R10.64], R24 ;  /* 0x000000180a00e985 */ /* 0x0007ec000c101b34 */
[----:B------:R-:W-:Y:S05]  /*1a620*/  @P0 BRA `(.L_x_7105) ;  /* 0x0000000c00480947 */ /* 0x000fea0003800000 */
[----:B---3--:R-:W-:-:S04]  /*1a630*/  LEA R4, P0, R109, R6, 0x2 ;  /* 0x000000066d047211 */ /* 0x008fc800078010ff */
[----:B------:R-:W-:-:S05]  /*1a640*/  LEA.HI.X R5, R109, R7, R104, 0x2, P0 ;  /* 0x000000076d057211 */ /* 0x000fca00000f1468 */
[----:B------:R2:W-:Y:S01]  /*1a650*/  ST.E.64 desc[UR52][R4.64], R20 ;  /* 0x0000001404007985 */ /* 0x0005e2000c101b34 */
[----:B------:R-:W-:Y:S05]  /*1a660*/  BRA `(.L_x_7105) ;  /* 0x0000000c00387947 */ /* 0x000fea0003800000 */
.L_x_7096:
        /* <DEDUP_REMOVED lines=30> */
.L_x_7108:
        /* <DEDUP_REMOVED lines=62> */
.L_x_7110:
[----:B------:R-:W-:Y:S05]  /*1ac30*/  BSYNC B1 ;  /* 0x0000000000017941 */ /* 0x000fea0003800000 */
.L_x_7109:
        /* <DEDUP_REMOVED lines=8> */
[----:B------:R-:W-:Y:S01]  /*1acc0*/  SHF.R.S32.HI R12, RZ, 0x3, R17 ;  /* 0x00000003ff0c7819 */ /* 0x000fe20000011411 */
[----:B------:R-:W-:Y:S04]  /*1acd0*/  BSSY B1, `(.L_x_7111) ;  /* 0x000003d000017945 */ /* 0x000fe80003800000 */
[----:B------:R-:W-:-:S02]  /*1ace0*/  IMAD R15, R15, 0x20, R12 ;  /* 0x000000200f0f7824 */ /* 0x000fc400078e020c */
[----:B------:R-:W-:Y:S02]  /*1acf0*/  VIADD R12, R12, UR36 ;  /* 0x000000240c0c7c36 */ /* 0x000fe40008000000 */
[----:B------:R-:W-:Y:S01]  /*1ad00*/  UIMAD UR10, UR11, UR13, UR10 ;  /* 0x0000000d0b0a72a4 */ /* 0x000fe2000f8e020a */
[----:B------:R-:W-:Y:S01]  /*1ad10*/  VIADD R10, R15, UR36 ;  /* 0x000000240f0a7c36 */ /* 0x000fe20008000000 */
[----:B------:R-:W-:-:S03]  /*1ad20*/  UIMAD.WIDE.U32 UR8, UR8, UR12, URZ ;  /* 0x0000000c080872a5 */ /* 0x000fc6000f8e003f */
[----:B01----:R-:W-:Y:S01]  /*1ad30*/  IMAD.MOV.U32 R7, RZ, RZ, R10 ;  /* 0x000000ffff077224 */ /* 0x003fe200078e000a */
        /* <DEDUP_REMOVED lines=8> */
[----:B------:R-:W0:Y:S01]  /*1adc0*/  @P0 LDC R5, c[0x0][0xbec] ;  /* 0x0002fb00ff050b82 */ /* 0x000e220000000800 */
        /* <DEDUP_REMOVED lines=12> */
[----:B------:R-:W-:Y:S01]  /*1ae90*/  IMAD.U32 R4, RZ, RZ, UR8 ;  /* 0x00000008ff047e24 */ /* 0x000fe2000f8e00ff */
[----:B------:R-:W-:Y:S01]  /*1aea0*/  ULDC.64 UR8, c[0x0][0xad8] ;  /* 0x0002b60000087ab9 */ /* 0x000fe20000000a00 */
[C---:B------:R-:W-:Y:S01]  /*1aeb0*/  IMAD R11, R7.reuse, UR11, R6 ;  /* 0x0000000b070b7c24 */ /* 0x040fe2000f8e0206 */
[----:B------:R-:W-:Y:S01]  /*1aec0*/  SHF.R.S32.HI R6, RZ, 0x1f, R9 ;  /* 0x0000001fff067819 */ /* 0x000fe20000011409 */
[----:B------:R-:W-:-:S04]  /*1aed0*/  IMAD.WIDE.U32 R4, R7, UR10, R4 ;  /* 0x0000000a07047c25 */ /* 0x000fc8000f8e0004 */
[----:B------:R-:W-:Y:S02]  /*1aee0*/  IMAD.IADD R5, R5, 0x1, R11 ;  /* 0x0000000105057824 */ /* 0x000fe400078e020b */
[----:B------:R-:W-:Y:S02]  /*1aef0*/  IMAD R10, R6, UR8, RZ ;  /* 0x00000008060a7c24 */ /* 0x000fe4000f8e02ff */
[----:B------:R-:W-:Y:S01]  /*1af00*/  IMAD R13, R8, R13, RZ ;  /* 0x0000000d080d7224 */ /* 0x000fe200078e02ff */
[----:B------:R-:W-:Y:S01]  /*1af10*/  SHF.R.S32.HI R8, RZ, 0x1f, R3 ;  /* 0x0000001fff087819 */ /* 0x000fe20000011403 */
[C---:B------:R-:W-:Y:S02]  /*1af20*/  VIADD R6, R12.reuse, 0x20 ;  /* 0x000000200c067836 */ /* 0x040fe40000000000 */
[C---:B------:R-:W-:Y:S01]  /*1af30*/  IMAD R7, R9.reuse, UR9, R10 ;  /* 0x0000000909077c24 */ /* 0x040fe2000f8e020a */
[-C--:B------:R-:W-:Y:S01]  /*1af40*/  ISETP.GE.AND P2, PT, R12, R13.reuse, PT ;  /* 0x0000000d0c00720c */ /* 0x080fe20003f46270 */
[----:B------:R-:W-:Y:S01]  /*1af50*/  IMAD.WIDE.U32 R4, R9, UR8, R4 ;  /* 0x0000000809047c25 */ /* 0x000fe2000f8e0004 */
[----:B------:R-:W-:Y:S01]  /*1af60*/  ISETP.GE.AND P1, PT, R6, R13, PT ;  /* 0x0000000d0600720c */ /* 0x000fe20003f26270 */
[----:B------:R-:W-:Y:S01]  /*1af70*/  ULDC.64 UR8, c[0x0][0xa80] ;  /* 0x0002a00000087ab9 */ /* 0x000fe20000000a00 */
[----:B------:R-:W-:Y:S01]  /*1af80*/  SHF.R.S32.HI R9, RZ, 0x1f, R0 ;  /* 0x0000001fff097819 */ /* 0x000fe20000011400 */
[----:B------:R-:W-:-:S02]  /*1af90*/  VIADD R6, R12, 0x40 ;  /* 0x000000400c067836 */ /* 0x000fc40000000000 */
[----:B------:R-:W-:Y:S01]  /*1afa0*/  IMAD.IADD R5, R5, 0x1, R7 ;  /* 0x0000000105057824 */ /* 0x000fe200078e0207 */
[----:B------:R-:W-:Y:S02]  /*1afb0*/  LEA R7, P3, R4, UR8, 0x1 ;  /* 0x0000000804077c11 */ /* 0x000fe4000f8608ff */
[----:B------:R-:W-:Y:S02]  /*1afc0*/  ISETP.GE.AND P0, PT, R6, R13, PT ;  /* 0x0000000d0600720c */ /* 0x000fe40003f06270 */
[----:B------:R-:W-:Y:S02]  /*1afd0*/  LEA.HI.X R6, R4, UR9, R5, 0x1, P3 ;  /* 0x0000000904067c11 */ /* 0x000fe400098f0c05 */
[----:B------:R0:W1:Y:S04]  /*1afe0*/  SHFL.IDX PT, R4, R7, RZ, 0x181f ;  /* 0x00181fff07047589 */ /* 0x00006800000e0000 */
[----:B------:R0:W2:Y:S01]  /*1aff0*/  SHFL.IDX PT, R5, R6, RZ, 0x181f ;  /* 0x00181fff06057589 */ /* 0x0000a200000e0000 */
[----:B------:R-:W-:Y:S05]  /*1b000*/  @P2 BRA `(.L_x_7112) ;  /* 0x0000000000242947 */ /* 0x000fea0003800000 */
        /* <DEDUP_REMOVED lines=9> */
.L_x_7112:
[----:B------:R-:W-:Y:S05]  /*1b0a0*/  BSYNC B1 ;  /* 0x0000000000017941 */ /* 0x000fea0003800000 */
.L_x_7111:
[----:B--23--:R2:W3:Y:S01]  /*1b0b0*/  SHFL.IDX PT, R5, R6, 0x1, 0x181f ;  /* 0x00381f0006057f89 */ /* 0x00c4e200000e0000 */
[----:B------:R-:W-:Y:S03]  /*1b0c0*/  BSSY B1, `(.L_x_7113) ;  /* 0x000000c000017945 */ /* 0x000fe60003800000 */
[----:B-1----:R2:W1:Y:S01]  /*1b0d0*/  SHFL.IDX PT, R4, R7, 0x1, 0x181f ;  /* 0x00381f0007047f89 */ /* 0x00246200000e0000 */
[----:B------:R-:W-:Y:S05]  /*1b0e0*/  @P1 BRA `(.L_x_7114) ;  /* 0x0000000000241947 */ /* 0x000fea0003800000 */
[----:B------:R-:W-:Y:S02]  /*1b0f0*/  ULDC UR4, c[0x0][0xac8] ;  /* 0x0002b20000047ab9 */ /* 0x000fe40000000800 */
[----:B------:R-:W-:Y:S02]  /*1b100*/  ISETP.GE.AND P3, PT, R3, UR4, PT ;  /* 0x0000000403007c0c */ /* 0x000fe4000bf66270 */
[----:B------:R-:W-:-:S11]  /*1b110*/  ISETP.GE.AND P4, PT, R0, UR4, PT ;  /* 0x0000000400007c0c */ /* 0x000fd6000bf86270 */
[CC--:B-1----:R-:W-:Y:S02]  /*1b120*/  @!P3 LEA R10, P1, R3.reuse, R4.reuse, 0x1 ;  /* 0x00000004030ab211 */ /* 0x0c2fe400078208ff */
[C---:B------:R-:W-:Y:S02]  /*1b130*/  @!P4 LEA R4, P2, R0.reuse, R4, 0x1 ;  /* 0x000000040004c211 */ /* 0x040fe400078408ff */
[-C--:B---3--:R-:W-:Y:S02]  /*1b140*/  @!P3 LEA.HI.X R11, R3, R5.reuse, R8, 0x1, P1 ;  /* 0x00000005030bb211 */ /* 0x088fe400008f0c08 */
[----:B------:R-:W-:-:S03]  /*1b150*/  @!P4 LEA.HI.X R5, R0, R5, R9, 0x1, P2 ;  /* 0x000000050005c211 */ /* 0x000fc600010f0c09 */
[----:B------:R4:W-:Y:S04]  /*1b160*/  @!P3 ST.E.128 desc[UR52][R10.64], RZ ;  /* 0x000000ff0a00b985 */ /* 0x0009e8000c101d34 */
[----:B------:R4:W-:Y:S02]  /*1b170*/  @!P4 ST.E.128 desc[UR52][R4.64], RZ ;  /* 0x000000ff0400c985 */ /* 0x0009e4000c101d34 */
.L_x_7114:
[----:B------:R-:W-:Y:S05]  /*1b180*/  BSYNC B1 ;  /* 0x0000000000017941 */ /* 0x000fea0003800000 */
.L_x_7113:
[----:B---34-:R3:W4:Y:S01]  /*1b190*/  SHFL.IDX PT, R5, R6, 0x2, 0x181f ;  /* 0x00581f0006057f89 */ /* 0x01872200000e0000 */
        /* <DEDUP_REMOVED lines=12> */
.L_x_7116:
[----:B------:R-:W-:Y:S05]  /*1b260*/  BSYNC B1 ;  /* 0x0000000000017941 */ /* 0x000fea0003800000 */
.L_x_7115:
[----:B-1----:R-:W-:Y:S01]  /*1b270*/  VIADD R4, R12, 0x60 ;  /* 0x000000600c047836 */ /* 0x002fe20000000000 */
[----:B0-23--:R-:W0:Y:S04]  /*1b280*/  SHFL.IDX PT, R6, R6, 0x3, 0x181f ;  /* 0x00781f0006067f89 */ /* 0x00de2800000e0000 */
[----:B------:R-:W-:Y:S01]  /*1b290*/  ISETP.GE.AND P0, PT, R4, R13, PT ;  /* 0x0000000d0400720c */ /* 0x000fe20003f06270 */
[----:B----4-:R1:W2:-:S12]  /*1b2a0*/  SHFL.IDX PT, R5, R7, 0x3, 0x181f ;  /* 0x00781f0007057f89 */ /* 0x01029800000e0000 */
        /* <DEDUP_REMOVED lines=10> */
.L_x_7105:
[----:B------:R-:W-:Y:S05]  /*1b350*/  BSYNC B0 ;  /* 0x0000000000007941 */ /* 0x000fea0003800000 */
.L_x_7095:
[----:B------:R-:W-:Y:S02]  /*1b360*/  ULDC UR4, c[0x0][0xc3c] ;  /* 0x00030f0000047ab9 */ /* 0x000fe40000000800 */
[----:B------:R-:W-:-:S06]  /*1b370*/  UISETP.GE.AND UP0, UPT, UR49, UR4, UPT ;  /* 0x000000043100728c */ /* 0x000fcc000bf06270 */
[----:B------:R-:W-:-:S13]  /*1b380*/  PLOP3.LUT P0, PT, PT, PT, UP0, 0x80, 0x0 ;  /* 0x000000000000781c */ /* 0x000fda0003f0f008 */
[----:B------:R-:W-:Y:S05]  /*1b390*/  @!P0 BRA `(.L_x_7117) ;  /* 0xfffffe5800808947 */ /* 0x000fea000383ffff */
[----:B------:R-:W-:Y:S05]  /*1b3a0*/  EXIT ;  /* 0x000000000000794d */ /* 0x000fea0003800000 */
.L_x_7008:
        /* <DEDUP_REMOVED lines=20> */
.L_x_7118:
        /* <DEDUP_REMOVED lines=44> */
.L_x_7122:
        /* <DEDUP_REMOVED lines=39> */
.L_x_7120:
        /* <DEDUP_REMOVED lines=15> */
.L_x_7123:
        /* <DEDUP_REMOVED lines=62> */
.L_x_7124:
        /* <DEDUP_REMOVED lines=63> */
.L_x_7125:
[----:B01----:R-:W-:-:S05]  /*1c2e0*/  LOP3.LUT R3, RZ, R2, RZ, 0x33, !PT ;  /* 0x00000002ff037212 */ /* 0x003fca00078e33ff */
[----:B------:R-:W-:-:S05]  /*1c2f0*/  IMAD.IADD R2, R6, 0x1, R3 ;  /* 0x0000000106027824 */ /* 0x000fca00078e0203 */
[----:B------:R1:W-:Y:S01]  /*1c300*/  STL [R1+0x14], R2 ;  /* 0x0000140201007387 */ /* 0x0003e20000100800 */
[----:B------:R-:W-:Y:S05]  /*1c310*/  BRA `(.L_x_7126) ;  /* 0x00000000000c7947 */ /* 0x000fea0003800000 */
.L_x_7121:
[----:B------:R0:W-:Y:S04]  /*1c320*/  STL [R1+0x10], R7 ;  /* 0x0000100701007387 */ /* 0x0001e80000100800 */
[----:B------:R0:W-:Y:S04]  /*1c330*/  STL [R1+0x14], RZ ;  /* 0x000014ff01007387 */ /* 0x0001e80000100800 */
[----:B------:R0:W-:Y:S02]  /*1c340*/  STL [R1+0x18], RZ ;  /* 0x000018ff01007387 */ /* 0x0001e40000100800 */
.L_x_7126:
        /* <DEDUP_REMOVED lines=11> */
.L_x_7119:
        /* <DEDUP_REMOVED lines=8> */
[----:B------:R-:W0:Y:S01]  /*1c480*/  S2R R7, SR_TID.X ;  /* 0x0000000000077919 */ /* 0x000e220000002100 */
        /* <DEDUP_REMOVED lines=10> */
[C---:B------:R-:W-:Y:S01]  /*1c530*/  LOP3.LUT P0, RZ, R7.reuse, 0x4, RZ, 0xc0, !PT ;  /* 0x0000000407ff7812 */ /* 0x040fe2000780c0ff */
[----:B------:R-:W-:Y:S01]  /*1c540*/  IMAD.SHL.U32 R5, R7, 0x4, RZ ;  /* 0x0000000407057824 */ /* 0x000fe200078e00ff */
[----:B------:R-:W-:Y:S02]  /*1c550*/  SHF.R.U32.HI R3, RZ, 0x5, R6 ;  /* 0x00000005ff037819 */ /* 0x000fe40000011606 */
[----:B------:R-:W-:-:S04]  /*1c560*/  LOP3.LUT R2, R0, 0x80, RZ, 0xc0, !PT ;  /* 0x0000008000027812 */ /* 0x000fc800078ec0ff */
[----:B------:R-:W-:-:S04]  /*1c570*/  LOP3.LUT R2, R2, 0x10, R7, 0xf8, !PT ;  /* 0x0000001002027812 */ /* 0x000fc800078ef807 */
        /* <DEDUP_REMOVED lines=8> */
[----:B------:R-:W-:-:S05]  /*1c600*/  LOP3.LUT R0, R2, 0x380, RZ, 0xc0, !PT ;  /* 0x0000038002007812 */ /* 0x000fca00078ec0ff */
[----:B------:R-:W-:Y:S02]  /*1c610*/  IMAD R3, R3, 0x10, R0 ;  /* 0x0000001003037824 */ /* 0x000fe400078e0200 */
[----:B------:R-:W-:-:S05]  /*1c620*/  IMAD.SHL.U32 R0, R7, 0x10, RZ ;  /* 0x0000001007007824 */ /* 0x000fca00078e00ff */
[--C-:B------:R-:W-:Y:S02]  /*1c630*/  LOP3.LUT R3, R3, 0x70, R0.reuse, 0x78, !PT ;  /* 0x0000007003037812 */ /* 0x100fe400078e7800 */
[----:B------:R-:W-:Y:S02]  /*1c640*/  LOP3.LUT R5, R5, 0x70, R0, 0xf8, !PT ;  /* 0x0000007005057812 */ /* 0x000fe400078ef800 */
[----:B0-----:R-:W-:Y:S01]  /*1c650*/  LOP3.LUT R4, R3, 0xc00, R2, 0xf8, !PT ;  /* 0x00000c0003047812 */ /* 0x001fe200078ef802 */
[----:B------:R-:W-:Y:S01]  /*1c660*/  IMAD.SHL.U32 R3, R7, 0x2, RZ ;  /* 0x0000000207037824 */ /* 0x000fe200078e00ff */
[----:B------:R-:W-:Y:S01]  /*1c670*/  LOP3.LUT R2, R0, 0x3f0, RZ, 0xc0, !PT ;  /* 0x000003f000027812 */ /* 0x000fe200078ec0ff */
[----:B------:R-:W-:Y:S02]  /*1c680*/  IMAD.MOV.U32 R0, RZ, RZ, 0x1 ;  /* 0x00000001ff007424 */ /* 0x000fe400078e00ff */
[----:B------:R-:W-:Y:S01]  /*1c690*/  STL [R1], R4 ;  /* 0x0000000401007387 */ /* 0x000fe20000100800 */
[----:B------:R-:W-:Y:S01]  /*1c6a0*/  LOP3.LUT R3, R2, 0x70, R3, 0x78, !PT ;  /* 0x0000007002037812 */ /* 0x000fe200078e7803 */
[----:B------:R-:W-:-:S05]  /*1c6b0*/  IMAD.SHL.U32 R2, R6, 0x10, RZ ;  /* 0x0000001006027824 */ /* 0x000fca00078e00ff */
[----:B------:R-:W-:Y:S01]  /*1c6c0*/  LOP3.LUT R3, R3, 0x400, R2, 0xf8, !PT ;  /* 0x0000040003037812 */ /* 0x000fe200078ef802 */
[----:B------:R-:W-:-:S04]  /*1c6d0*/  IMAD.MOV.U32 R2, RZ, RZ, 0x40 ;  /* 0x00000040ff027424 */ /* 0x000fc800078e00ff */
[----:B------:R-:W-:Y:S01]  /*1c6e0*/  IMAD.IADD R3, R18, 0x1, R3 ;  /* 0x0000000112037824 */ /* 0x000fe200078e0203 */
[----:B------:R-:W-:-:S04]  /*1c6f0*/  SEL R2, R2, 0xffffffc0, !P0 ;  /* 0xffffffc002027807 */ /* 0x000fc80004000000 */
[----:B------:R-:W-:Y:S04]  /*1c700*/  STL [R1+0x34], R3 ;  /* 0x0000340301007387 */ /* 0x000fe80000100800 */
[----:B------:R-:W-:Y:S04]  /*1c710*/  STL [R1+0x38], RZ ;  /* 0x000038ff01007387 */ /* 0x000fe80000100800 */
[----:B------:R0:W-:Y:S04]  /*1c720*/  STL [R1+0x8], R0 ;  /* 0x0000080001007387 */ /* 0x0001e80000100800 */
[----:B------:R1:W-:Y:S01]  /*1c730*/  STL [R1+0x4], RZ ;  /* 0x000004ff01007387 */ /* 0x0003e20000100800 */
[----:B0-----:R-:W-:-:S05]  /*1c740*/  IMAD.IADD R0, R2, 0x1, R4 ;  /* 0x0000000102007824 */ /* 0x001fca00078e0204 */
[----:B------:R1:W-:Y:S02]  /*1c750*/  STL [R1+0x28], R0 ;  /* 0x0000280001007387 */ /* 0x0003e40000100800 */
.L_x_7201:
[----:B------:R-:W-:Y:S01]  /*1c760*/  ULDC.64 UR4, c[0x0][0xa28] ;  /* 0x00028a0000047ab9 */ /* 0x000fe20000000a00 */
[----:B------:R-:W-:Y:S01]  /*1c770*/  ULDC.64 UR8, c[0x0][0xa00] ;  /* 0x0002800000087ab9 */ /* 0x000fe20000000a00 */
[----:B------:R-:W-:Y:S01]  /*1c780*/  UISETP.NE.U32.AND UP0, UPT, UR4, URZ, UPT ;  /* 0x0000003f0400728c */ /* 0x000fe2000bf05070 */
[----:B------:R-:W-:Y:S01]  /*1c790*/  ISETP.NE.U32.AND P0, PT, RZ, UR8, PT ;  /* 0x00000008ff007c0c */ /* 0x000fe2000bf05070 */
[----:B------:R-:W-:Y:S01]  /*1c7a0*/  ULDC.64 UR6, c[0x0][0xa00] ;  /* 0x0002800000067ab9 */ /* 0x000fe20000000a00 */
[----:B01----:R-:W-:Y:S01]  /*1c7b0*/  IMAD.MOV.U32 R6, RZ, RZ, RZ ;  /* 0x000000ffff067224 */ /* 0x003fe200078e00ff */
        /* <DEDUP_REMOVED lines=11> */
[----:B------:R-:W-:Y:S02]  /*1c870*/  @UP0 UIMAD.WIDE UR4, UR42, 0x4, UR4 ;  /* 0x000000042a0408a5 */ /* 0x000fe4000f8e0204 */
        /* <DEDUP_REMOVED lines=8> */
[----:B------:R-:W-:Y:S01]  /*1c900*/  UIMAD.WIDE UR8, UR42, 0x4, UR8 ;  /* 0x000000042a0878a5 */ /* 0x000fe2000f8e0208 */
[----:B-1----:R-:W-:Y:S02]  /*1c910*/  IMAD.MOV.U32 R0, RZ, RZ, RZ ;  /* 0x000000ffff007224 */ /* 0x002fe400078e00ff */
[----:B------:R-:W-:Y:S01]  /*1c920*/  ISETP.NE.AND.EX P1, PT, RZ, UR5, PT, P1 ;  /* 0x00000005ff007c0c */ /* 0x000fe2000bf25310 */
[----:B------:R-:W-:Y:S01]  /*1c930*/  @UP0 ULDC.64 UR4, c[0x0][0xa18] ;  /* 0x0002860000040ab9 */ /* 0x000fe20000000a00 */
[----:B------:R-:W-:Y:S01]  /*1c940*/  PLOP3.LUT P4, PT, PT, PT, UP0, 0x80, 0x0 ;  /* 0x000000000000781c */ /* 0x000fe20003f8f008 */
[----:B------:R-:W-:Y:S01]  /*1c950*/  @UP0 UIMAD.WIDE UR4, UR42, 0x4, UR4 ;  /* 0x000000042a0408a5 */ /* 0x000fe2000f8e0204 */
[----:B---3--:R-:W-:Y:S02]  /*1c960*/  IMAD.U32 R2, RZ, RZ, UR8 ;  /* 0x00000008ff027e24 */ /* 0x008fe4000f8e00ff */
[----:B------:R-:W-:-:S07]  /*1c970*/  IMAD.U32 R3, RZ, RZ, UR9 ;  /* 0x00000009ff037e24 */ /* 0x000fce000f8e00ff */
[----:B------:R1:W5:Y:S02]  /*1c980*/  @P1 LDG.E R0, desc[UR52][R2.64] ;  /* 0x0000003402001981 */ /* 0x000364000c1e1900 */
[----:B-1----:R-:W-:Y:S02]  /*1c990*/  IMAD.U32 R2, RZ, RZ, UR4 ;  /* 0x00000004ff027e24 */ /* 0x002fe4000f8e00ff */
[----:B------:R-:W-:Y:S01]  /*1c9a0*/  IMAD.U32 R3, RZ, RZ, UR5 ;  /* 0x00000005ff037e24 */ /* 0x000fe2000f8e00ff */
[----:B------:R-:W-:Y:S01]  /*1c9b0*/  UMOV UR43, URZ ;  /* 0x0000003f002b7c82 */ /* 0x000fe20008000000 */
[----:B------:R-:W-:-:S03]  /*1c9c0*/  ULDC.64 UR4, c[0x0][0xa20] ;  /* 0x0002880000047ab9 */ /* 0x000fc60000000a00 */
[----:B0-----:R0:W3:Y:S01]  /*1c9d0*/  @P4 LDG.E R5, desc[UR52][R2.64] ;  /* 0x0000003402054981 */ /* 0x0010e2000c1e1900 */
[----:B------:R-:W-:-:S04]  /*1c9e0*/  ISETP.NE.U32.AND P3, PT, RZ, UR4, PT ;  /* 0x00000004ff007c0c */ /* 0x000fc8000bf65070 */
[----:B------:R-:W-:Y:S01]  /*1c9f0*/  ISETP.NE.AND.EX P3, PT, RZ, UR5, PT, P3 ;  /* 0x00000005ff007c0c */ /* 0x000fe2000bf65330 */
[----:B0-----:R-:W0:Y:S02]  /*1ca00*/  LDC.64 R2, c[0x0][0x418] ;  /* 0x00010600ff027b82 */ /* 0x001e240000000a00 */
[----:B0-----:R-:W-:-:S04]  /*1ca10*/  ISETP.NE.U32.AND P2, PT, R2, RZ, PT ;  /* 0x000000ff0200720c */ /* 0x001fc80003f45070 */
[----:B------:R-:W-:Y:S02]  /*1ca20*/  ISETP.NE.AND.EX P2, PT, R3, RZ, PT, P2 ;  /* 0x000000ff0300720c */ /* 0x000fe40003f45320 */
[C---:B--2---:R-:W-:Y:S02]  /*1ca30*/  R2UR UR36, R7.reuse ;  /* 0x00000000072472ca */ /* 0x044fe400000e0000 */
[C---:B------:R-:W-:Y:S02]  /*1ca40*/  LOP3.LUT R2, R7.reuse, 0xff000000, RZ, 0xc0, !PT ;  /* 0xff00000007027812 */ /* 0x040fe400078ec0ff */
[----:B------:R-:W-:Y:S02]  /*1ca50*/  LOP3.LUT R9, R7, 0xff0000, RZ, 0xc0, !PT ;  /* 0x00ff000007097812 */ /* 0x000fe400078ec0ff */
[----:B------:R-:W-:-:S04]  /*1ca60*/  SHF.R.U32.HI R2, RZ, 0x8, R2 ;  /* 0x00000008ff027819 */ /* 0x000fc80000011602 */
[----:B------:R-:W-:Y:S02]  /*1ca70*/  LEA.HI R9, R9, R2, RZ, 0x10 ;  /* 0x0000000209097211 */ /* 0x000fe400078f80ff */
[----:B----4-:R-:W-:Y:S01]  /*1ca80*/  @P0 R2UR UR43, R4 ;  /* 0x00000000042b02ca */ /* 0x010fe200000e0000 */
[----:B------:R-:W-:Y:S01]  /*1ca90*/  ULOP3.LUT UR36, UR36, 0xffff, URZ, 0xc0, !UPT ;  /* 0x0000ffff24247892 */ /* 0x000fe2000f8ec03f */
[----:B------:R-:W0:Y:S02]  /*1caa0*/  LDC R4, c[0x0][0x424] ;  /* 0x00010900ff047b82 */ /* 0x000e240000000800 */
[----:B0-----:R-:W-:Y:S01]  /*1cab0*/  SEL R4, R4, 0x1, P2 ;  /* 0x0000000104047807 */ /* 0x001fe20001000000 */
[----:B---3--:R0:W-:Y:S01]  /*1cac0*/  STL [R1+0x2c], R5 ;  /* 0x00002c0501007387 */ /* 0x0081e20000100800 */
[----:B------:R-:W-:-:S04]  /*1cad0*/  IMAD.MOV.U32 R8, RZ, RZ, R5 ;  /* 0x000000ffff087224 */ /* 0x000fc800078e0005 */
[----:B0-----:R-:W0:Y:S02]  /*1cae0*/  LDC R5, c[0x0][0x2f0] ;  /* 0x0000bc00ff057b82 */ /* 0x001e240000000800 */
[----:B0-----:R-:W-:Y:S01]  /*1caf0*/  IMAD R4, R4, R5, RZ ;  /* 0x0000000504047224 */ /* 0x001fe200078e02ff */
        /* <DEDUP_REMOVED lines=8> */
.L_x_7128:
[----:B-----5:R-:W-:-:S05]  /*1cb80*/  IMAD.IADD R0, R0, 0x1, R6 ;  /* 0x0000000100007824 */ /* 0x020fca00078e0206 */
[----:B------:R1:W-:Y:S01]  /*1cb90*/  STL [R1+0x20], R0 ;  /* 0x0000200001007387 */ /* 0x0003e20000100800 */
[----:B------:R-:W-:Y:S05]  /*1cba0*/  @!P3 BRA `(.L_x_7129) ;  /* 0x000000000018b947 */ /* 0x000fea0003800000 */
[----:B------:R-:W-:Y:S02]  /*1cbb0*/  ULDC.64 UR4, c[0x0][0xa20] ;  /* 0x0002880000047ab9 */ /* 0x000fe40000000a00 */
[----:B------:R-:W-:-:S06]  /*1cbc0*/  UIMAD.WIDE UR4, UR42, 0x4, UR4 ;  /* 0x000000042a0478a5 */ /* 0x000fcc000f8e0204 */
[----:B------:R-:W-:Y:S02]  /*1cbd0*/  IMAD.U32 R4, RZ, RZ, UR4 ;  /* 0x00000004ff047e24 */ /* 0x000fe4000f8e00ff */
[----:B------:R-:W-:-:S05]  /*1cbe0*/  IMAD.U32 R5, RZ, RZ, UR5 ;  /* 0x00000005ff057e24 */ /* 0x000fca000f8e00ff */
[----:B------:R2:W5:Y:S01]  /*1cbf0*/  LDG.E R4, desc[UR52][R4.64] ;  /* 0x0000003404047981 */ /* 0x000562000c1e1900 */
[----:B------:R-:W-:Y:S05]  /*1cc00*/  BRA `(.L_x_7130) ;  /* 0x0000000000187947 */ /* 0x000fea0003800000 */
.L_x_7129:
[----:B------:R-:W-:Y:S05]  /*1cc10*/  @!P1 BRA `(.L_x_7130) ;  /* 0x0000000000149947 */ /* 0x000fea0003800000 */
[----:B------:R-:W-:Y:S02]  /*1cc20*/  IMAD.U32 R2, RZ, RZ, UR8 ;  /* 0x00000008ff027e24 */ /* 0x000fe4000f8e00ff */
[----:B------:R-:W-:-:S05]  /*1cc30*/  IMAD.U32 R3, RZ, RZ, UR9 ;  /* 0x00000009ff037e24 */ /* 0x000fca000f8e00ff */
[----:B------:R-:W2:Y:S04]  /*1cc40*/  LDG.E R4, desc[UR52][R2.64] ;  /* 0x0000003402047981 */ /* 0x000ea8000c1e1900 */
[----:B------:R-:W2:Y:S02]  /*1cc50*/  LDG.E R2, desc[UR52][R2.64+0x4] ;  /* 0x0000043402027981 */ /* 0x000ea4000c1e1900 */
[----:B--2---:R-:W-:-:S07]  /*1cc60*/  IMAD.IADD R4, R2, 0x1, -R4 ;  /* 0x0000000102047824 */ /* 0x004fce00078e0a04 */
.L_x_7130:
[----:B------:R-:W3:Y:S01]  /*1cc70*/  LDL.LU R3, [R1+0x14] ;  /* 0x0000140001037983 */ /* 0x000ee20000300800 */
[----:B-1----:R-:W1:Y:S01]  /*1cc80*/  LDC R0, c[0x0][0x448] ;  /* 0x00011200ff007b82 */ /* 0x002e620000000800 */
[----:B-----5:R-:W-:Y:S01]  /*1cc90*/  IMAD.IADD R6, R4, 0x1, -R6 ;  /* 0x0000000104067824 */ /* 0x020fe200078e0a06 */
[----:B-1----:R-:W-:-:S13]  /*1cca0*/  ISETP.NE.AND P1, PT, R0, 0x1, PT ;  /* 0x000000010000780c */ /* 0x002fda0003f25270 */
[----:B------:R-:W1:Y:S08]  /*1ccb0*/  @P1 LDC R2, c[0x0][0x44c] ;  /* 0x00011300ff021b82 */ /* 0x000e700000000800 */
[----:B------:R-:W4:Y:S01]  /*1ccc0*/  @P1 LDC R0, c[0x0][0x450] ;  /* 0x00011400ff001b82 */ /* 0x000f220000000800 */
[----:B---3--:R-:W-:-:S04]  /*1ccd0*/  IMAD.SHL.U32 R19, R3, 0x80, RZ ;  /* 0x0000008003137824 */ /* 0x008fc800078e00ff */
[----:B------:R-:W-:-:S04]  /*1cce0*/  VIADD R3, R19, 0x7f ;  /* 0x0000007f13037836 */ /* 0x000fc80000000000 */
[----:B-1----:R-:W-:-:S05]  /*1ccf0*/  @P1 IMAD.HI.U32 R2, R3, R2, RZ ;  /* 0x0000000203021227 */ /* 0x002fca00078e00ff */
[----:B----4-:R-:W-:Y:S02]  /*1cd00*/  @P1 SHF.R.U32.HI R3, RZ, R0, R2 ;  /* 0x00000000ff031219 */ /* 0x010fe40000011602 */
[----:B------:R-:W-:-:S05]  /*1cd10*/  IADD3 R0, R6, 0x1, -R8 ;  /* 0x0000000106007810 */ /* 0x000fca0007ffe808 */
[----:B------:R-:W-:Y:S02]  /*1cd20*/  IMAD.IADD R0, R0, 0x1, R3 ;  /* 0x0000000100007824 */ /* 0x000fe400078e0203 */
[----:B------:R-:W1:Y:S02]  /*1cd30*/  LDC.64 R2, c[0x0][0x9e0] ;  /* 0x00027800ff027b82 */ /* 0x000e640000000a00 */
[----:B-1----:R-:W-:Y:S01]  /*1cd40*/  ISETP.GE.AND P2, PT, R3, 0x1, PT ;  /* 0x000000010300780c */ /* 0x002fe20003f46270 */
[----:B------:R-:W-:-:S12]  /*1cd50*/  IMAD.IADD R2, R0, 0x1, R2 ;  /* 0x0000000100027824 */ /* 0x000fd800078e0202 */
[----:B------:R-:W-:Y:S05]  /*1cd60*/  @!P2 BRA `(.L_x_7131) ;  /* 0x000000000040a947 */ /* 0x000fea0003800000 */
[C---:B------:R-:W-:Y:S01]  /*1cd70*/  ISETP.GT.AND P0, PT, R0.reuse, RZ, PT ;  /* 0x000000ff0000720c */ /* 0x040fe20003f04270 */
[----:B------:R-:W-:-:S12]  /*1cd80*/  VIADD R7, R0, 0xffffffff ;  /* 0xffffffff00077836 */ /* 0x000fd80000000000 */
[----:B------:R-:W-:Y:S05]  /*1cd90*/  @P0 BRA `(.L_x_7132) ;  /* 0x00000000001c0947 */ /* 0x000fea0003800000 */
[----:B------:R-:W-:Y:S01]  /*1cda0*/  ISETP.NE.AND P0, PT, R3, 0x1, PT ;  /* 0x000000010300780c */ /* 0x000fe20003f05270 */
[----:B------:R-:W-:-:S12]  /*1cdb0*/  IMAD.MOV R0, RZ, RZ, -R0 ;  /* 0x000000ffff007224 */ /* 0x000fd800078e0a00 */
[----:B--2---:R-:W1:Y:S02]  /*1cdc0*/  @P0 LDC.64 R4, c[0x0][0x9e8] ;  /* 0x00027a00ff040b82 */ /* 0x004e640000000a00 */
[----:B-1----:R-:W-:-:S05]  /*1cdd0*/  @P0 IMAD.HI.U32 R4, R0, R4, RZ ;  /* 0x0000000400040227 */ /* 0x002fca00078e00ff */
[----:B------:R-:W-:-:S04]  /*1cde0*/  @P0 SHF.R.U32.HI R0, RZ, R5, R4 ;  /* 0x00000005ff000219 */ /* 0x000fc80000011604 */
[----:B------:R-:W-:Y:S01]  /*1cdf0*/  LOP3.LUT R7, RZ, R0, RZ, 0x33, !PT ;  /* 0x00000000ff077212 */ /* 0x000fe200078e33ff */
[----:B------:R-:W-:Y:S06]  /*1ce00*/  BRA `(.L_x_7133) ;  /* 0x0000000000107947 */ /* 0x000fec0003800000 */
.L_x_7132:
[----:B------:R-:W-:-:S13]  /*1ce10*/  ISETP.NE.AND P0, PT, R3, 0x1, PT ;  /* 0x000000010300780c */ /* 0x000fda0003f05270 */
[----:B--2---:R-:W1:Y:S02]  /*1ce20*/  @P0 LDC.64 R4, c[0x0][0x9e8] ;  /* 0x00027a00ff040b82 */ /* 0x004e640000000a00 */
[----:B-1----:R-:W-:-:S05]  /*1ce30*/  @P0 IMAD.HI.U32 R4, R7, R4, RZ ;  /* 0x0000000407040227 */ /* 0x002fca00078e00ff */
[----:B------:R-:W-:-:S07]  /*1ce40*/  @P0 SHF.R.U32.HI R7, RZ, R5, R4 ;  /* 0x00000005ff070219 */ /* 0x000fce0000011604 */
.L_x_7133:
[----:B------:R-:W-:-:S05]  /*1ce50*/  IMAD R7, R7, R3, R3 ;  /* 0x0000000307077224 */ /* 0x000fca00078e0203 */
[----:B------:R-:W-:-:S07]  /*1ce60*/  VIMNMX R2, R2, R7, PT ;  /* 0x0000000702027248 */ /* 0x000fce0003fe0100 */
.L_x_7131:
[----:B------:R-:W1:Y:S01]  /*1ce70*/  @P1 LDC R4, c[0x0][0x44c] ;  /* 0x00011300ff041b82 */ /* 0x000e620000000800 */
[----:B--2---:R-:W-:Y:S01]  /*1ce80*/  IMAD.MOV.U32 R5, RZ, RZ, R19 ;  /* 0x000000ffff057224 */ /* 0x004fe200078e0013 */
[----:B------:R-:W-:Y:S01]  /*1ce90*/  ULDC UR4, c[0x0][0x9dc] ;  /* 0x0002770000047ab9 */ /* 0x000fe20000000800 */
[----:B------:R-:W-:-:S05]  /*1cea0*/  VIADD R7, R6, 0xdf ;  /* 0x000000df06077836 */ /* 0x000fca0000000000 */
[----:B------:R-:W2:Y:S01]  /*1ceb0*/  @P1 LDC R0, c[0x0][0x450] ;  /* 0x00011400ff001b82 */ /* 0x000ea20000000800 */
[----:B-1----:R-:W-:-:S05]  /*1cec0*/  @P1 IMAD.HI.U32 R4, R19, R4, RZ ;  /* 0x0000000413041227 */ /* 0x002fca00078e00ff */
[----:B--2---:R-:W-:Y:S01]  /*1ced0*/  @P1 SHF.R.U32.HI R5, RZ, R0, R4 ;  /* 0x00000000ff051219 */ /* 0x004fe20000011604 */
[----:B------:R-:W-:-:S03]  /*1cee0*/  IMAD.MOV.U32 R4, RZ, RZ, RZ ;  /* 0x000000ffff047224 */ /* 0x000fc600078e00ff */
[----:B0-----:R-:W-:Y:S01]  /*1cef0*/  IADD3 R8, R5, R6, -R8 ;  /* 0x0000000605087210 */ /* 0x001fe20007ffe808 */
[----:B------:R-:W-:Y:S02]  /*1cf00*/  VIADD R5, R2, 0xdf ;  /* 0x000000df02057836 */ /* 0x000fe40000000000 */
[----:B------:R-:W-:Y:S02]  /*1cf10*/  IMAD.MOV.U32 R6, RZ, RZ, RZ ;  /* 0x000000ffff067224 */ /* 0x000fe400078e00ff */
[----:B------:R-:W-:-:S04]  /*1cf20*/  IMAD.HI R4, R5, -0x6db6db6d, R4 ;  /* 0x9249249305047827 */ /* 0x000fc800078e0204 */
[----:B------:R-:W-:Y:S01]  /*1cf30*/  IMAD.HI R6, R7, -0x6db6db6d, R6 ;  /* 0x9249249307067827 */ /* 0x000fe200078e0206 */
[----:B------:R-:W-:-:S04]  /*1cf40*/  SHF.R.U32.HI R0, RZ, 0x1f, R4 ;  /* 0x0000001fff007819 */ /* 0x000fc80000011604 */
[----:B------:R-:W-:Y:S02]  /*1cf50*/  SHF.R.U32.HI R2, RZ, 0x1f, R6 ;  /* 0x0000001fff027819 */ /* 0x000fe40000011606 */
[----:B------:R-:W-:Y:S02]  /*1cf60*/  LEA.HI.SX32 R0, R4, R0, 0x19 ;  /* 0x0000000004007211 */ /* 0x000fe400078fcaff */
        /* <DEDUP_REMOVED lines=13> */
.L_x_7135:
[----:B------:R-:W-:-:S13]  /*1d040*/  ISETP.NE.AND P0, PT, R3, 0x1, PT ;  /* 0x000000010300780c */ /* 0x000fda0003f05270 */
[----:B------:R-:W0:Y:S02]  /*1d050*/  @P0 LDC.64 R4, c[0x0][0x9e8] ;  /* 0x00027a00ff040b82 */ /* 0x000e240000000a00 */
[----:B0-----:R-:W-:-:S05]  /*1d060*/  @P0 IMAD.HI.U32 R4, R8, R4, RZ ;  /* 0x0000000408040227 */ /* 0x001fca00078e00ff */
[----:B------:R-:W-:-:S07]  /*1d070*/  @P0 SHF.R.U32.HI R8, RZ, R5, R4 ;  /* 0x00000005ff080219 */ /* 0x000fce0000011604 */
.L_x_7136:
[----:B------:R-:W-:-:S05]  /*1d080*/  IMAD R3, R8, R3, RZ ;  /* 0x0000000308037224 */ /* 0x000fca00078e02ff */
[----:B------:R-:W-:-:S07]  /*1d090*/  VIMNMX R2, R2, R3, !PT ;  /* 0x0000000302027248 */ /* 0x000fce0007fe0100 */
.L_x_7134:
[----:B------:R-:W-:Y:S02]  /*1d0a0*/  IMAD.MOV.U32 R4, RZ, RZ, RZ ;  /* 0x000000ffff047224 */ /* 0x000fe400078e00ff */
[----:B------:R-:W-:Y:S02]  /*1d0b0*/  IMAD.MOV.U32 R5, RZ, RZ, R2 ;  /* 0x000000ffff057224 */ /* 0x000fe400078e0002 */
[----:B------:R-:W-:Y:S01]  /*1d0c0*/  IMAD.HI R2, R2, -0x6db6db6d, R4 ;  /* 0x9249249302027827 */ /* 0x000fe200078e0204 */
[----:B------:R-:W-:-:S04]  /*1d0d0*/  SHF.R.U32.HI R5, RZ, 0x10, R9 ;  /* 0x00000010ff057819 */ /* 0x000fc80000011609 */
[----:B------:R-:W-:Y:S02]  /*1d0e0*/  ISETP.NE.AND P0, PT, R5, RZ, PT ;  /* 0x000000ff0500720c */ /* 0x000fe40003f05270 */
[----:B------:R-:W-:-:S04]  /*1d0f0*/  SHF.R.U32.HI R3, RZ, 0x1f, R2 ;  /* 0x0000001fff037819 */ /* 0x000fc80000011602 */
[----:B------:R-:W-:Y:S01]  /*1d100*/  LEA.HI.SX32 R3, R2, R3, 0x19 ;  /* 0x0000000302037211 */ /* 0x000fe200078fcaff */
[----:B------:R-:W-:-:S03]  /*1d110*/  IMAD.MOV.U32 R2, RZ, RZ, RZ ;  /* 0x000000ffff027224 */ /* 0x000fc600078e00ff */
        /* <DEDUP_REMOVED lines=31> */
.L_x_7137:
        /* <DEDUP_REMOVED lines=15> */
[----:B0-----:R-:W0:Y:S01]  /*1d400*/  POPC R5, UR4 ;  /* 0x0000000400057d09 */ /* 0x001e220008000000 */
        /* <DEDUP_REMOVED lines=8> */
[----:B------:R1:W-:Y:S01]  /*1d490*/  STL [R1+0x10], R0 ;  /* 0x0000100001007387 */ /* 0x0003e20000100800 */
[----:B------:R-:W-:Y:S05]  /*1d4a0*/  BRA `(.L_x_7140) ;  /* 0x0000003400087947 */ /* 0x000fea0003800000 */
.L_x_7139:
        /* <DEDUP_REMOVED lines=20> */
.L_x_7142:
[----:B------:R-:W-:Y:S05]  /*1d5f0*/  BSYNC B6 ;  /* 0x0000000000067941 */ /* 0x000fea0003800000 */
.L_x_7141:
        /* <DEDUP_REMOVED lines=22> */
.L_x_7144:
[----:B------:R-:W-:Y:S05]  /*1d760*/  BSYNC B6 ;  /* 0x0000000000067941 */ /* 0x000fea0003800000 */
.L_x_7143:
        /* <DEDUP_REMOVED lines=21> */
.L_x_7146:
[----:B------:R-:W-:Y:S05]  /*1d8c0*/  BSYNC B6 ;  /* 0x0000000000067941 */ /* 0x000fea0003800000 */
.L_x_7145:
        /* <DEDUP_REMOVED lines=19> */
.L_x_7148:
[----:B------:R-:W-:Y:S05]  /*1da00*/  BSYNC B6 ;  /* 0x0000000000067941 */ /* 0x000fea0003800000 */
.L_x_7147:
        /* <DEDUP_REMOVED lines=9> */
[----:B------:R-:W1:Y:S01]  /*1daa0*/  S2R R0, SR_TID.X ;  /* 0x0000000000007919 */ /* 0x000e620000002100 */
[----:B------:R-:W-:-:S03]  /*1dab0*/  ULDC.64 UR4, c[0x0][0xa08] ;  /* 0x0002820000047ab9 */ /* 0x000fc60000000a00 */
[----:B------:R2:W3:Y:S02]  /*1dac0*/  @P0 LDG.E R8, desc[UR52][R2.64] ;  /* 0x0000003402080981 */ /* 0x0004e4000c1e1900 */
[----:B--2---:R-:W2:Y:S01]  /*1dad0*/  LDC.64 R2, c[0x0][0x418] ;  /* 0x00010600ff027b82 */ /* 0x004ea20000000a00 */
[----:B-1----:R-:W-:-:S04]  /*1dae0*/  SHF.R.U32.HI R0, RZ, 0x5, R0 ;  /* 0x00000005ff007819 */ /* 0x002fc80000011600 */
[----:B------:R-:W-:Y:S02]  /*1daf0*/  LOP3.LUT R0, R0, 0x3, RZ, 0xc0, !PT ;  /* 0x0000000300007812 */ /* 0x000fe400078ec0ff */
[----:B--2---:R-:W-:Y:S01]  /*1db00*/  LOP3.LUT P0, RZ, R2, UR4, RZ, 0xfc, !PT ;  /* 0x0000000402ff7c12 */ /* 0x004fe2000f80fcff */
[----:B------:R-:W-:-:S03]  /*1db10*/  UMOV UR4, 0xffffffff ;  /* 0xffffffff00047882 */ /* 0x000fc60000000000 */
[----:B------:R-:W-:Y:S02]  /*1db20*/  LOP3.LUT P0, RZ, R3, UR5, RZ, 0xfc, P0 ;  /* 0x0000000503ff7c12 */ /* 0x000fe4000800fcff */
[----:B---3--:R-:W-:Y:S01]  /*1db30*/  SHF.R.S32.HI R9, RZ, 0x1f, R8 ;  /* 0x0000001fff097819 */ /* 0x008fe20000011408 */
[----:B------:R1:W-:Y:S01]  /*1db40*/  STL [R1+0xc], R8 ;  /* 0x00000c0801007387 */ /* 0x0003e20000100800 */
[----:B------:R-:W-:-:S03]  /*1db50*/  SEL R17, R8, RZ, !P0 ;  /* 0x000000ff08117207 */ /* 0x000fc60004000000 */
[----:B------:R1:W-:Y:S01]  /*1db60*/  STL [R1+0x18], R9 ;  /* 0x0000180901007387 */ /* 0x0003e20000100800 */
[----:B------:R-:W-:Y:S05]  /*1db70*/  BRA.DIV UR4, `(.L_x_7149) ;  /* 0x0000004604687947 */ /* 0x000fea000b800000 */
[----:B------:R2:W3:Y:S02]  /*1db80*/  SHFL.IDX PT, R14, R0, RZ, 0x1f ;  /* 0x00001fff000e7589 */ /* 0x0004e400000e0000 */
.L_x_7220:
        /* <DEDUP_REMOVED lines=10> */
.L_x_7223:
        /* <DEDUP_REMOVED lines=21> */
.L_x_7152:
        /* <DEDUP_REMOVED lines=9> */
.L_x_7224:
        /* <DEDUP_REMOVED lines=8> */
.L_x_7154:
[----:B------:R-:W2:Y:S04]  /*1de90*/  LDL R2, [R1+0x4] ;  /* 0x0000040001027983 */ /* 0x000ea80000100800 */
[----:B0-----:R-:W3:Y:S01]  /*1dea0*/  LDL R5, [R1+0x20] ;  /* 0x0000200001057983 */ /* 0x001ee20000100800 */
[----:B------:R-:W-:Y:S01]  /*1deb0*/  R2UR UR33, R3 ;  /* 0x00000000032172ca */ /* 0x000fe200000e0000 */
[----:B------:R-:W-:Y:S01]  /*1dec0*/  UIADD3 UR4, UP0, UR44, 0x470, URZ ;  /* 0x000004702c047890 */ /* 0x000fe2000ff1e03f */
[----:B-----5:R-:W-:Y:S01]  /*1ded0*/  R2UR UR37, R17 ;  /* 0x00000000112572ca */ /* 0x020fe200000e0000 */
[----:B------:R-:W-:Y:S01]  /*1dee0*/  UMOV UR6, 0x0 ;  /* 0x0000000000067882 */ /* 0x000fe20000000000 */
[----:B------:R-:W-:Y:S01]  /*1def0*/  UMOV UR7, 0x14f00000 ;  /* 0x14f0000000077882 */ /* 0x000fe20000000000 */
[----:B------:R-:W-:Y:S01]  /*1df00*/  UIADD3.X UR5, URZ, UR45, URZ, UP0, !UPT ;  /* 0x0000002d3f057290 */ /* 0x000fe200087fe43f */
[----:B------:R-:W-:-:S07]  /*1df10*/  UMOV UR34, URZ ;  /* 0x0000003f00227c82 */ /* 0x000fce0008000000 */
        /* <DEDUP_REMOVED lines=8> */
[----:B0-2---:R-:W-:Y:S05]  /*1dfa0*/  @!P0 BRA `(.L_x_7155) ;  /* 0x0000004000b08947 */ /* 0x005fea0003800000 */
.L_x_7225:
        /* <DEDUP_REMOVED lines=8> */
.L_x_7156:
        /* <DEDUP_REMOVED lines=10> */
[----:B------:R-:W-:-:S02]  /*1e0d0*/  PLOP3.LUT P0, PT, PT, PT, PT, 0x80, 0x0 ;  /* 0x000000000000781c */ /* 0x000fc40003f0f070 */
[----:B------:R-:W-:Y:S01]  /*1e0e0*/  LOP3.LUT R16, R16, 0xfffffffe, RZ, 0xc0, !PT ;  /* 0xfffffffe10107812 */ /* 0x000fe200078ec0ff */
[----:B------:R-:W-:Y:S02]  /*1e0f0*/  UIADD3 UR8, UR8, 0x20400, URZ ;  /* 0x0002040008087890 */ /* 0x000fe4000fffe03f */
[----:B------:R-:W-:-:S08]  /*1e100*/  UIADD3 UR9, UR9, 0x2e830, URZ ;  /* 0x0002e83009097890 */ /* 0x000fd0000fffe03f */
[----:B------:R-:W-:Y:S01]  /*1e110*/  @P0 LOP3.LUT R16, R16, 0x1, RZ, 0xfc, !PT ;  /* 0x0000000110100812 */ /* 0x000fe200078efcff */
[----:B------:R3:W-:Y:S02]  /*1e120*/  UTMALDG.4D [UR8], [UR4], desc[UR6] ;  /* 0x00000608040075b4 */ /* 0x0007e40008019000 */
[----:B---3--:R-:W-:-:S04]  /*1e130*/  NOP ;  /* 0x0000000000007918 */ /* 0x008fc80000000000 */
.L_x_7150:
        /* <DEDUP_REMOVED lines=28> */
.L_x_7158:
[----:B------:R-:W-:Y:S05]  /*1e300*/  BSYNC B6 ;  /* 0x0000000000067941 */ /* 0x000fea0003800000 */
.L_x_7157:
[----:B-1----:R1:W5:Y:S01]  /*1e310*/  LDL R9, [R1+0x34] ;  /* 0x0000340001097983 */ /* 0x0023620000100800 */
[----:B------:R-:W2:Y:S01]  /*1e320*/  LDC R8, c[0x0][0x448] ;  /* 0x00011200ff087b82 */ /* 0x000ea20000000800 */
[----:B------:R-:W-:Y:S01]  /*1e330*/  ULDC.64 UR8, c[0x0][0xa00] ;  /* 0x0002800000087ab9 */ /* 0x000fe20000000a00 */
[----:B------:R-:W-:Y:S01]  /*1e340*/  ULDC.64 UR6, c[0x0][0x2d8] ;  /* 0x0000b60000067ab9 */ /* 0x000fe20000000a00 */
[----:B------:R-:W3:Y:S01]  /*1e350*/  S2R R2, SR_TID.X ;  /* 0x0000000000027919 */ /* 0x000ee20000002100 */
[----:B------:R-:W4:Y:S01]  /*1e360*/  S2R R0, SR_TID.X ;  /* 0x0000000000007919 */ /* 0x000f220000002100 */
[----:B------:R-:W-:Y:S01]  /*1e370*/  UISETP.NE.U32.AND UP0, UPT, UR8, URZ, UPT ;  /* 0x0000003f0800728c */ /* 0x000fe2000bf05070 */
[----:B------:R-:W-:Y:S01]  /*1e380*/  UMOV UR4, UR46 ;  /* 0x0000002e00047c82 */ /* 0x000fe20008000000 */
[----:B--2---:R-:W-:Y:S02]  /*1e390*/  ISETP.NE.AND P0, PT, R8, 0x1, PT ;  /* 0x000000010800780c */ /* 0x004fe40003f05270 */
[----:B---3--:R-:W-:Y:S01]  /*1e3a0*/  LOP3.LUT R2, R2, 0x7f, RZ, 0xc0, !PT ;  /* 0x0000007f02027812 */ /* 0x008fe200078ec0ff */
[----:B----4-:R-:W-:-:S03]  /*1e3b0*/  IMAD.SHL.U32 R0, R0, 0x10, RZ ;  /* 0x0000001000007824 */ /* 0x010fc600078e00ff */
[----:B------:R-:W-:Y:S01]  /*1e3c0*/  SHF.R.U32.HI R2, RZ, 0x3, R2 ;  /* 0x00000003ff027819 */ /* 0x000fe20000011602 */
[----:B------:R-:W-:Y:S01]  /*1e3d0*/  UMOV UR5, UR37 ;  /* 0x0000002500057c82 */ /* 0x000fe20008000000 */
[----:B------:R-:W-:-:S05]  /*1e3e0*/  UISETP.NE.AND.EX UP0, UPT, UR9, URZ, UPT, UP0 ;  /* 0x0000003f0900728c */ /* 0x000fca000bf05300 */
[----:B0-----:R-:W0:Y:S01]  /*1e3f0*/  @P0 LDC R3, c[0x0][0x450] ;  /* 0x00011400ff030b82 */ /* 0x001e220000000800 */
[----:B------:R-:W-:Y:S01]  /*1e400*/  LOP3.LUT R0, R2, 0x70, R0, 0xf8, !PT ;  /* 0x0000007002007812 */ /* 0x000fe200078ef800 */
[----:B------:R-:W-:Y:S01]  /*1e410*/  UIMAD.WIDE.U32 UR4, UR36, UR6, UR4 ;  /* 0x00000006240472a5 */ /* 0x000fe2000f8e0004 */
[----:B------:R-:W-:-:S05]  /*1e420*/  ULDC.64 UR8, c[0x0][0x2e0] ;  /* 0x0000b80000087ab9 */ /* 0x000fca0000000a00 */
[----:B------:R-:W2:Y:S01]  /*1e430*/  @P0 LDC R2, c[0x0][0x44c] ;  /* 0x00011300ff020b82 */ /* 0x000ea20000000800 */
[----:B------:R-:W-:Y:S01]  /*1e440*/  UIMAD UR5, UR36, UR7, UR5 ;  /* 0x00000007240572a4 */ /* 0x000fe2000f8e0205 */
[----:B------:R-:W-:Y:S01]  /*1e450*/  IMAD.IADD R0, R0, 0x1, R19 ;  /* 0x0000000100007824 */ /* 0x000fe200078e0213 */
[----:B------:R-:W-:-:S04]  /*1e460*/  USEL UR7, UR42, URZ, !UP0 ;  /* 0x0000003f2a077287 */ /* 0x000fc8000c000000 */
[----:B------:R-:W-:Y:S02]  /*1e470*/  UIMAD.WIDE.U32 UR4, UR7, UR8, UR4 ;  /* 0x00000008070472a5 */ /* 0x000fe4000f8e0004 */
[----:B------:R-:W-:-:S04]  /*1e480*/  USHF.R.S32.HI UR6, URZ, 0x1f, UR42 ;  /* 0x0000001f3f067899 */ /* 0x000fc8000801142a */
[----:B------:R-:W-:Y:S01]  /*1e490*/  IMAD.U32 R7, RZ, RZ, UR5 ;  /* 0x00000005ff077e24 */ /* 0x000fe2000f8e00ff */
[----:B------:R-:W-:Y:S01]  /*1e4a0*/  USEL UR6, UR6, URZ, !UP0 ;  /* 0x0000003f06067287 */ /* 0x000fe2000c000000 */
[----:B------:R-:W-:-:S03]  /*1e4b0*/  IMAD.MOV.U32 R4, RZ, RZ, R0 ;  /* 0x000000ffff047224 */ /* 0x000fc600078e0000 */
[----:B------:R-:W-:Y:S01]  /*1e4c0*/  UIMAD UR6, UR6, UR8, URZ ;  /* 0x00000008060672a4 */ /* 0x000fe2000f8e023f */
[----:B------:R-:W3:Y:S01]  /*1e4d0*/  S2R R7, SR_TID.X ;  /* 0x0000000000077919 */ /* 0x000ee20000002100 */
[----:B--2---:R-:W-:Y:S02]  /*1e4e0*/  @P0 IMAD.HI.U32 R2, R0, R2, RZ ;  /* 0x0000000200020227 */ /* 0x004fe400078e00ff */
[----:B------:R-:W-:-:S03]  /*1e4f0*/  UIMAD UR6, UR7, UR9, UR6 ;  /* 0x00000009070672a4 */ /* 0x000fc6000f8e0206 */
[----:B0-----:R-:W-:Y:S01]  /*1e500*/  @P0 SHF.R.U32.HI R4, RZ, R3, R2 ;  /* 0x00000003ff040219 */ /* 0x001fe20000011602 */
[----:B------:R-:W-:Y:S01]  /*1e510*/  UIADD3 UR6, UR5, UR6, URZ ;  /* 0x0000000605067290 */ /* 0x000fe2000fffe03f */
[----:B------:R-:W-:Y:S02]  /*1e520*/  IMAD.U32 R6, RZ, RZ, UR4 ;  /* 0x00000004ff067e24 */ /* 0x000fe4000f8e00ff */
[--C-:B------:R-:W-:Y:S01]  /*1e530*/  SHF.R.S32.HI R5, RZ, 0x1f, R4.reuse ;  /* 0x0000001fff057819 */ /* 0x100fe20000011404 */
[----:B------:R-:W-:Y:S01]  /*1e540*/  IMAD.MOV R2, RZ, RZ, -R4 ;  /* 0x000000ffff027224 */ /* 0x000fe200078e0a04 */
[----:B------:R-:W-:Y:S01]  /*1e550*/  ULDC.64 UR4, c[0x0][0x2d0] ;  /* 0x0000b40000047ab9 */ /* 0x000fe20000000a00 */
[----:B------:R-:W-:Y:S01]  /*1e560*/  IMAD.U32 R3, RZ, RZ, UR6 ;  /* 0x00000006ff037e24 */ /* 0x000fe2000f8e00ff */
[----:B------:R-:W-:Y:S01]  /*1e570*/  ULDC UR6, c[0x0][0x2b8] ;  /* 0x0000ae0000067ab9 */ /* 0x000fe20000000800 */
[----:B------:R-:W-:Y:S02]  /*1e580*/  IMAD R0, R8, R2, R0 ;  /* 0x0000000208007224 */ /* 0x000fe400078e0200 */
[----:B------:R-:W-:-:S02]  /*1e590*/  IMAD.MOV.U32 R2, RZ, RZ, R6 ;  /* 0x000000ffff027224 */ /* 0x000fc400078e0006 */
[----:B------:R-:W-:Y:S02]  /*1e5a0*/  IMAD R5, R5, UR4, RZ ;  /* 0x0000000405057c24 */ /* 0x000fe4000f8e02ff */
[----:B------:R-:W-:-:S04]  /*1e5b0*/  IMAD.WIDE.U32 R2, R4, UR4, R2 ;  /* 0x0000000404027c25 */ /* 0x000fc8000f8e0002 */
[----:B------:R-:W-:Y:S01]  /*1e5c0*/  IMAD R4, R4, UR5, R5 ;  /* 0x0000000504047c24 */ /* 0x000fe2000f8e0205 */
[----:B------:R-:W-:-:S03]  /*1e5d0*/  ULDC.64 UR4, c[0x0][0x2c8] ;  /* 0x0000b20000047ab9 */ /* 0x000fc60000000a00 */
[----:B------:R-:W-:Y:S01]  /*1e5e0*/  IMAD.IADD R3, R3, 0x1, R4 ;  /* 0x0000000103037824 */ /* 0x000fe200078e0204 */
[----:B------:R-:W-:Y:S01]  /*1e5f0*/  SHF.R.S32.HI R4, RZ, 0x1f, R0 ;  /* 0x0000001fff047819 */ /* 0x000fe20000011400 */
[----:B---3--:R-:W-:Y:S02]  /*1e600*/  IMAD.SHL.U32 R10, R7, 0x10, RZ ;  /* 0x00000010070a7824 */ /* 0x008fe400078e00ff */
[----:B------:R-:W-:-:S04]  /*1e610*/  IMAD.WIDE.U32 R2, R0, UR4, R2 ;  /* 0x0000000400027c25 */ /* 0x000fc8000f8e0002 */
[----:B------:R-:W-:Y:S01]  /*1e620*/  IMAD R4, R4, UR4, RZ ;  /* 0x0000000404047c24 */ /* 0x000fe2000f8e02ff */
[----:B------:R-:W-:-:S03]  /*1e630*/  LOP3.LUT R10, R10, 0x70, RZ, 0xc0, !PT ;  /* 0x000000700a0a7812 */ /* 0x000fc600078ec0ff */
[----:B------:R-:W-:Y:S01]  /*1e640*/  IMAD R4, R0, UR5, R4 ;  /* 0x0000000500047c24 */ /* 0x000fe2000f8e0204 */
[----:B------:R-:W-:Y:S02]  /*1e650*/  ULDC.64 UR4, c[0x0][0x280] ;  /* 0x0000a00000047ab9 */ /* 0x000fe40000000a00 */
[----:B------:R-:W-:Y:S01]  /*1e660*/  IADD3 R0, P1, R2, UR4, RZ ;  /* 0x0000000402007c10 */ /* 0x000fe2000ff3e0ff */
[----:B------:R-:W-:Y:S01]  /*1e670*/  UMOV UR4, 0xffffffff ;  /* 0xffffffff00047882 */ /* 0x000fe20000000000 */
[----:B------:R-:W-:Y:S02]  /*1e680*/  ISETP.GE.AND P0, PT, R10, UR6, PT ;  /* 0x000000060a007c0c */ /* 0x000fe4000bf06270 */
        /* <DEDUP_REMOVED lines=8> */
[C---:B------:R-:W-:Y:S02]  /*1e710*/  VIADD R5, R3.reuse, 0x10 ;  /* 0x0000001003057836 */ /* 0x040fe40000000000 */
        /* <DEDUP_REMOVED lines=10> */
[----:B------:R-:W-:Y:S01]  /*1e7c0*/  ISETP.GE.AND P1, PT, R5, R4, PT ;  /* 0x000000040500720c */ /* 0x000fe20003f26270 */
[----:B------:R-:W-:Y:S02]  /*1e7d0*/  VIADD R5, R3, 0x20 ;  /* 0x0000002003057836 */ /* 0x000fe40000000000 */
[----:B0-----:R-:W0:Y:S04]  /*1e7e0*/  SHFL.IDX PT, R7, R0, 0x1, 0x181f ;  /* 0x00381f0000077f89 */ /* 0x001e2800000e0000 */
[----:B------:R-:W1:Y:S06]  /*1e7f0*/  SHFL.IDX PT, R6, R2, 0x1, 0x181f ;  /* 0x00381f0002067f89 */ /* 0x000e6c00000e0000 */
[----:B0-----:R-:W-:-:S05]  /*1e800*/  @!P1 IADD3 R7, P2, R10, R7, RZ ;  /* 0x000000070a079210 */ /* 0x001fca0007f5e0ff */
[----:B-1----:R-:W-:-:S05]  /*1e810*/  @!P1 IMAD.X R6, RZ, RZ, R6, P2 ;  /* 0x000000ffff069224 */ /* 0x002fca00010e0606 */
[----:B------:R-:W-:-:S04]  /*1e820*/  @!P1 LOP3.LUT R7, R7, R6, RZ, 0x3c, !PT ;  /* 0x0000000607079212 */ /* 0x000fc800078e3cff */
[----:B------:R-:W-:-:S04]  /*1e830*/  @!P1 LOP3.LUT R6, R7, R6, RZ, 0x3c, !PT ;  /* 0x0000000607069212 */ /* 0x000fc800078e3cff */
[----:B------:R-:W-:-:S05]  /*1e840*/  @!P1 LOP3.LUT R7, R7, R6, RZ, 0x3c, !PT ;  /* 0x0000000607079212 */ /* 0x000fca00078e3cff */
[----:B------:R0:W-:Y:S01]  /*1e850*/  @!P1 LDGSTS.E.BYPASS.LTC128B.128 [R9+0x1cc00], desc[UR52][R6.64], !P0 ;  /* 0x1cc0000006099fae */ /* 0x0001e2000c101d74 */
        /* <DEDUP_REMOVED lines=40> */
[----:B------:R-:W-:-:S03]  /*1eae0*/  ISETP.GE.AND P1, PT, R5, R4, PT ;  /* 0x000000040500720c */ /* 0x000fc60003f26270 */
[----:B------:R-:W-:Y:S04]  /*1eaf0*/  SHFL.IDX PT, R5, R2, 0x7, 0x181f ;  /* 0x00f81f0002057f89 */ /* 0x000fe800000e0000 */
[----:B0-----:R-:W0:Y:S04]  /*1eb00*/  SHFL.IDX PT, R7, R0, 0x6, 0x181f ;  /* 0x00d81f0000077f89 */ /* 0x001e2800000e0000 */
        /* <DEDUP_REMOVED lines=8> */
.L_x_7242:
[----:B------:R-:W-:-:S05]  /*1eb90*/  VIADD R3, R3, 0x70 ;  /* 0x0000007003037836 */ /* 0x000fca0000000000 */
[----:B------:R-:W-:-:S13]  /*1eba0*/  ISETP.GE.AND P1, PT, R3, R4, PT ;  /* 0x000000040300720c */ /* 0x000fda0003f26270 */
[----:B------:R-:W-:-:S05]  /*1ebb0*/  @!P1 IADD3 R2, P2, R10, R0, RZ ;  /* 0x000000000a029210 */ /* 0x000fca0007f5e0ff */
[----:B------:R-:W-:-:S05]  /*1ebc0*/  @!P1 IMAD.X R3, RZ, RZ, R5, P2 ;  /* 0x000000ffff039224 */ /* 0x000fca00010e0605 */
[----:B------:R-:W-:Y:S01]  /*1ebd0*/  @!PT LDS RZ, [RZ] ;  /* 0x00000000fffff984 */ /* 0x000fe20000000800 */
[----:B------:R-:W-:Y:S01]  /*1ebe0*/  @!PT LDS RZ, [RZ] ;  /* 0x00000000fffff984 */ /* 0x000fe20000000800 */
[----:B------:R-:W-:Y:S01]  /*1ebf0*/  @!PT LDS RZ, [RZ] ;  /* 0x00000000fffff984 */ /* 0x000fe20000000800 */
[----:B------:R2:W-:Y:S01]  /*1ec00*/  @!P1 LDGSTS.E.BYPASS.LTC128B.128 [R9+0x1fc00], desc[UR52][R2.64], !P0 ;  /* 0x1fc0000002099fae */ /* 0x0005e2000c101d74 */
[----:B------:R-:W-:Y:S01]  /*1ec10*/  PLOP3.LUT P0, PT, PT, PT, PT, 0x80, 0x0 ;  /* 0x000000000000781c */ /* 0x000fe20003f0f070 */
[----:B------:R-:W-:-:S12]  /*1ec20*/  NOP ;  /* 0x0000000000007918 */ /* 0x000fd80000000000 */
.L_x_7160:
        /* <DEDUP_REMOVED lines=18> */
.L_x_7243:
[----:B------:R-:W-:Y:S05]  /*1ed50*/  BSYNC B0 ;  /* 0x0000000000007941 */ /* 0x000fea0003800000 */
.L_x_7161:
[----:B------:R-:W3:Y:S04]  /*1ed60*/  LDL.LU R3, [R1+0x30] ;  /* 0x0000300001037983 */ /* 0x000ee80000300800 */
[----:B------:R-:W4:Y:S01]  /*1ed70*/  LDL R2, [R1+0x14] ;  /* 0x0000140001027983 */ /* 0x000f220000100800 */
[----:B---3--:R-:W-:-:S05]  /*1ed80*/  VIADD R19, R3, 0xfffffffe ;  /* 0xfffffffe03137836 */ /* 0x008fca0000000000 */
[----:B----4-:R-:W-:-:S13]  /*1ed90*/  ISETP.GE.AND P0, PT, R19, R2, PT ;  /* 0x000000021300720c */ /* 0x010fda0003f06270 */
[----:B------:R-:W-:Y:S05]  /*1eda0*/  @!P0 BRA `(.L_x_7163) ;  /* 0x0000001000508947 */ /* 0x000fea0003800000 */
[----:B--2---:R2:W5:Y:S04]  /*1edb0*/  LDL.LU R0, [R1+0x4] ;  /* 0x0000040001007983 */ /* 0x0045680000300800 */
[----:B01----:R2:W5:Y:S02]  /*1edc0*/  LDL.LU R6, [R1+0x8] ;  /* 0x0000080001067983 */ /* 0x0035640000300800 */
.L_x_7183:
[----:B-----5:R-:W-:Y:S01]  /*1edd0*/  VIADD R3, R0, 0x1 ;  /* 0x0000000100037836 */ /* 0x020fe20000000000 */
[----:B------:R-:W-:Y:S01]  /*1ede0*/  LOP3.LUT P1, RZ, R16, 0x1, RZ, 0xc0, !PT ;  /* 0x0000000110ff7812 */ /* 0x000fe2000782c0ff */
[----:B------:R-:W-:Y:S05]  /*1edf0*/  YIELD ;  /* 0x0000000000007946 */ /* 0x000fea0003800000 */
[----:B------:R-:W-:Y:S01]  /*1ee00*/  ISETP.NE.AND P0, PT, R3, 0x2, PT ;  /* 0x000000020300780c */ /* 0x000fe20003f05270 */
[----:B------:R-:W-:Y:S03]  /*1ee10*/  BSSY B0, `(.L_x_7164) ;  /* 0x000006b000007945 */ /* 0x000fe60003800000 */
[----:B------:R-:W-:-:S02]  /*1ee20*/  SEL R2, RZ, 0x1, P0 ;  /* 0x00000001ff027807 */ /* 0x000fc40000000000 */
[----:B------:R-:W-:Y:S02]  /*1ee30*/  SEL R9, R3, RZ, P0 ;  /* 0x000000ff03097207 */ /* 0x000fe40000000000 */
        /* <DEDUP_REMOVED lines=10> */
[----:B------:R-:W1:Y:S01]  /*1eee0*/  LDC R5, c[0x0][0x43c] ;  /* 0x00010f00ff057b82 */ /* 0x000e620000000800 */
[----:B------:R-:W-:Y:S02]  /*1eef0*/  ULDC.64 UR6, c[0x0][0x428] ;  /* 0x00010a0000067ab9 */ /* 0x000fe40000000a00 */
[----:B------:R-:W4:Y:S01]  /*1ef00*/  LDL R10, [R1+0xc] ;  /* 0x00000c00010a7983 */ /* 0x000f220000100800 */
[----:B-1----:R-:W-:-:S13]  /*1ef10*/  ISETP.NE.AND P0, PT, R5, 0x1, PT ;  /* 0x000000010500780c */ /* 0x002fda0003f05270 */
[----:B------:R-:W1:Y:S02]  /*1ef20*/  @P0 LDC.64 R2, c[0x0][0x440] ;  /* 0x00011000ff020b82 */ /* 0x000e640000000a00 */
[----:B-1----:R-:W-:-:S04]  /*1ef30*/  @P0 IMAD.HI.U32 R4, R19, R2, RZ ;  /* 0x0000000213040227 */ /* 0x002fc800078e00ff */
[----:B------:R-:W-:Y:S01]  /*1ef40*/  IMAD.MOV.U32 R2, RZ, RZ, R19 ;  /* 0x000000ffff027224 */ /* 0x000fe200078e0013 */
[----:B------:R-:W-:-:S04]  /*1ef50*/  @P0 SHF.R.U32.HI R2, RZ, R3, R4 ;  /* 0x00000003ff020219 */ /* 0x000fc80000011604 */
[--C-:B------:R-:W-:Y:S01]  /*1ef60*/  SHF.R.S32.HI R3, RZ, 0x1f, R2.reuse ;  /* 0x0000001fff037819 */ /* 0x100fe20000011402 */
[----:B------:R-:W-:-:S04]  /*1ef70*/  IMAD.MOV R7, RZ, RZ, -R2 ;  /* 0x000000ffff077224 */ /* 0x000fc800078e0a02 */
[----:B------:R-:W-:Y:S02]  /*1ef80*/  IMAD R7, R5, R7, R19 ;  /* 0x0000000705077224 */ /* 0x000fe400078e0213 */
[----:B---3--:R-:W-:-:S04]  /*1ef90*/  IMAD R4, R11, UR6, RZ ;  /* 0x000000060b047c24 */ /* 0x008fc8000f8e02ff */
[C---:B----4-:R-:W-:Y:S02]  /*1efa0*/  IMAD R4, R10.reuse, UR7, R4 ;  /* 0x000000070a047c24 */ /* 0x050fe4000f8e0204 */
[----:B------:R-:W-:-:S04]  /*1efb0*/  IMAD.WIDE.U32 R2, R10, UR6, R2 ;  /* 0x000000060a027c25 */ /* 0x000fc8000f8e0002 */
[----:B------:R-:W-:Y:S01]  /*1efc0*/  IMAD.IADD R3, R4, 0x1, R3 ;  /* 0x0000000104037824 */ /* 0x000fe200078e0203 */
[----:B------:R-:W-:-:S04]  /*1efd0*/  LEA R4, P0, R2, UR4, 0x2 ;  /* 0x0000000402047c11 */ /* 0x000fc8000f8010ff */
[----:B------:R-:W-:-:S05]  /*1efe0*/  LEA.HI.X R5, R2, UR5, R3, 0x2, P0 ;  /* 0x0000000502057c11 */ /* 0x000fca00080f1403 */
[----:B------:R1:W5:Y:S04]  /*1eff0*/  LDG.E R17, desc[UR52][R4.64] ;  /* 0x0000003404117981 */ /* 0x000368000c1e1900 */
.L_x_7166:
[----:B-1----:R-:W-:Y:S01]  /*1f000*/  IMAD R4, R9, 0x8, R18 ;  /* 0x0000000809047824 */ /* 0x002fe200078e0212 */
[----:B------:R-:W-:Y:S01]  /*1f010*/  SHF.L.U32 R3, R8, 0x1f, RZ ;  /* 0x0000001f08037819 */ /* 0x000fe200000006ff */
[----:B------:R-:W1:Y:S01]  /*1f020*/  S2R R2, SR_TID.X ;  /* 0x0000000000027919 */ /* 0x000e620000002100 */
[----:B------:R-:W-:Y:S02]  /*1f030*/  BSSY B1, `(.L_x_7167) ;  /* 0x0000005000017945 */ /* 0x000fe40003800000 */
[----:B------:R-:W3:Y:S01]  /*1f040*/  SYNCS.PHASECHK.TRANS64.TRYWAIT P0, [R4+URZ+0x2e880], R3 ;  /* 0x02e88003040075a7 */ /* 0x000ee2000800017f */
[----:B-1----:R-:W-:-:S04]  /*1f050*/  LOP3.LUT R2, R2, 0x7f, RZ, 0xc0, !PT ;  /* 0x0000007f02027812 */ /* 0x002fc800078ec0ff */
[----:B------:R-:W-:Y:S01]  /*1f060*/  ISETP.NE.AND P1, PT, R2, RZ, PT ;  /* 0x000000ff0200720c */ /* 0x000fe20003f25270 */
[----:B---3--:R-:W-:-:S12]  /*1f070*/  @!P0 BRA `(.L_x_7168) ;  /* 0x0000003c00548947 */ /* 0x008fd80003800000 */
.L_x_7244:
[----:B------:R-:W-:Y:S05]  /*1f080*/  BSYNC B1 ;  /* 0x0000000000017941 */ /* 0x000fea0003800000 */
.L_x_7167:
        /* <DEDUP_REMOVED lines=9> */
.L_x_7170:
[----:B------:R-:W-:Y:S05]  /*1f120*/  BSYNC B1 ;  /* 0x0000000000017941 */ /* 0x000fea0003800000 */
.L_x_7169:
[----:B------:R-:W3:Y:S04]  /*1f130*/  LDL R2, [R1+0x4] ;  /* 0x0000040001027983 */ /* 0x000ee80000100800 */
[----:B------:R-:W4:Y:S01]  /*1f140*/  LDL R5, [R1+0x20] ;  /* 0x0000200001057983 */ /* 0x000f220000100800 */
[----:B0-----:R-:W-:Y:S01]  /*1f150*/  IMAD.MOV.U32 R9, RZ, RZ, RZ ;  /* 0x000000ffff097224 */ /* 0x001fe200078e00ff */
        /* <DEDUP_REMOVED lines=9> */
[----:B------:R-:W-:-:S07]  /*1f1f0*/  VIADD R8, R2, 0xe400 ;  /* 0x0000e40002087836 */ /* 0x000fce0000000000 */
.L_x_7171:
        /* <DEDUP_REMOVED lines=13> */
.L_x_7245:
[----:B------:R-:W-:Y:S05]  /*1f2d0*/  BSYNC B1 ;  /* 0x0000000000017941 */ /* 0x000fea0003800000 */
.L_x_7172:
[----:B------:R-:W-:Y:S01]  /*1f2e0*/  BSSY B1, `(.L_x_7174) ;  /* 0x000000b000017945 */ /* 0x000fe20003800000 */
[----:B------:R-:W-:Y:S02]  /*1f2f0*/  IMAD.MOV.U32 R10, RZ, RZ, 0x0 ;  /* 0x00000000ff0a7424 */ /* 0x000fe400078e00ff */
[----:B------:R-:W-:Y:S01]  /*1f300*/  IMAD.MOV.U32 R11, RZ, RZ, 0x14f00000 ;  /* 0x14f00000ff0b7424 */ /* 0x000fe200078e00ff */
[----:B------:R-:W-:Y:S06]  /*1f310*/  @P1 BRA `(.L_x_7175) ;  /* 0x00000000001c1947 */ /* 0x000fec0003800000 */
[----:B------:R-:W3:Y:S01]  /*1f320*/  S2R R7, SR_TID.X ;  /* 0x0000000000077919 */ /* 0x000ee20000002100 */
[----:B01----:R-:W-:-:S04]  /*1f330*/  IMAD.MOV.U32 R3, RZ, RZ, 0x7000 ;  /* 0x00007000ff037424 */ /* 0x003fc800078e00ff */
[----:B------:R4:W-:Y:S01]  /*1f340*/  SYNCS.ARRIVE.TRANS64 RZ, [R4+URZ+0x2e830], R3 ;  /* 0x02e8300304ff79a7 */ /* 0x0009e2000800003f */
[----:B---3--:R-:W-:-:S04]  /*1f350*/  LOP3.LUT R7, R7, 0x1f, RZ, 0xc0, !PT ;  /* 0x0000001f07077812 */ /* 0x008fc800078ec0ff */
[----:B------:R-:W-:-:S13]  /*1f360*/  ISETP.NE.AND P0, PT, R7, RZ, PT ;  /* 0x000000ff0700720c */ /* 0x000fda0003f05270 */
[----:B----4-:R-:W-:Y:S05]  /*1f370*/  @!P0 BRA `(.L_x_7175) ;  /* 0x0000000000048947 */ /* 0x010fea0003800000 */
[----:B------:R-:W-:Y:S01]  /*1f380*/  BPT.TRAP 0x1 ;  /* 0x000000040000795c */ /* 0x000fe20000300000 */
.L_x_7175:
[----:B------:R-:W-:Y:S05]  /*1f390*/  BSYNC B1 ;  /* 0x0000000000017941 */ /* 0x000fea0003800000 */
.L_x_7174:
        /* <DEDUP_REMOVED lines=8> */
.L_x_7176:
        /* <DEDUP_REMOVED lines=10> */
.L_x_7165:
[----:B------:R-:W-:Y:S05]  /*1f4c0*/  BSYNC B0 ;  /* 0x0000000000007941 */ /* 0x000fea0003800000 */
.L_x_7164:
[----:B------:R-:W-:-:S06]  /*1f4d0*/  UISETP.NE.AND UP0, UPT, UR39, 0x3, UPT ;  /* 0x000000032700788c */ /* 0x000fcc000bf05270 */
[----:B------:R-:W-:-:S13]  /*1f4e0*/  PLOP3.LUT P0, PT, PT, PT, UP0, 0x80, 0x0 ;  /* 0x000000000000781c */ /* 0x000fda0003f0f008 */
[----:B------:R-:W-:Y:S05]  /*1f4f0*/  @!P0 BRA `(.L_x_7177) ;  /* 0x0000000000048947 */ /* 0x000fea0003800000 */
[----:B------:R-:W-:Y:S01]  /*1f500*/  BPT.TRAP 0x1 ;  /* 0x000000040000795c */ /* 0x000fe20000300000 */
.L_x_7177:
[----:B------:R-:W-:Y:S01]  /*1f510*/  IMAD.U32 R2, RZ, RZ, UR41 ;  /* 0x00000029ff027e24 */ /* 0x000fe2000f8e00ff */
[----:B------:R-:W-:Y:S01]  /*1f520*/  BSSY B0, `(.L_x_7178) ;  /* 0x0000007000007945 */ /* 0x000fe20003800000 */
[----:B------:R-:W-:-:S03]  /*1f530*/  IMAD R20, R0, 0x8, R18 ;  /* 0x0000000800147824 */ /* 0x000fc600078e0212 */
[----:B------:R-:W-:Y:S02]  /*1f540*/  ISETP.NE.AND P1, PT, R2, 0x3, PT ;  /* 0x000000030200780c */ /* 0x000fe40003f25270 */
[----:B------:R-:W-:-:S04]  /*1f550*/  LOP3.LUT R2, R6, 0x1, RZ, 0x3c, !PT ;  /* 0x0000000106027812 */ /* 0x000fc800078e3cff */
[----:B------:R-:W-:-:S04]  /*1f560*/  SHF.L.U32 R2, R2, 0x1f, RZ ;  /* 0x0000001f02027819 */ /* 0x000fc800000006ff */
[----:B------:R-:W1:Y:S02]  /*1f570*/  SYNCS.PHASECHK.TRANS64.TRYWAIT P0, [R20+URZ+0x2e870], R2 ;  /* 0x02e87002140075a7 */ /* 0x000e64000800017f */
[----:B-1----:R-:W-:Y:S05]  /*1f580*/  @!P0 BRA `(.L_x_7179) ;  /* 0x0000003800388947 */ /* 0x002fea0003800000 */
.L_x_7246:
[----:B------:R-:W-:Y:S05]  /*1f590*/  BSYNC B0 ;  /* 0x0000000000007941 */ /* 0x000fea0003800000 */
.L_x_7178:
[----:B------:R-:W-:Y:S05]  /*1f5a0*/  @!P1 BRA `(.L_x_7180) ;  /* 0x0000000000049947 */ /* 0x000fea0003800000 */
[----:B------:R-:W-:Y:S01]  /*1f5b0*/  BPT.TRAP 0x1 ;  /* 0x000000040000795c */ /* 0x000fe20000300000 */
.L_x_7180:
[----:B------:R-:W-:Y:S01]  /*1f5c0*/  SHF.L.U32 R3, R6, 0x1f, RZ ;  /* 0x0000001f06037819 */ /* 0x000fe200000006ff */
[----:B-1----:R-:W-:-:S03]  /*1f5d0*/  IMAD R2, R0, 0x7000, RZ ;  /* 0x0000700000027824 */ /* 0x002fc600078e02ff */
[----:B------:R-:W1:Y:S02]  /*1f5e0*/  SYNCS.PHASECHK.TRANS64.TRYWAIT P0, [R20+URZ+0x2e860], R3 ;  /* 0x02e86003140075a7 */ /* 0x000e64000800017f */
[----:B-1----:R-:W-:Y:S05]  /*1f5f0*/  @!P0 BRA `(.L_x_7181) ;  /* 0x0000003800308947 */ /* 0x002fea0003800000 */
.L_x_7247:
[----:B------:R-:W3:Y:S04]  /*1f600*/  LDL R12, [R1] ;  /* 0x00000000010c7983 */ /* 0x000ee80000100800 */
[----:B------:R-:W1:Y:S04]  /*1f610*/  LDL R15, [R1+0x28] ;  /* 0x00002800010f7983 */ /* 0x000e680000100800 */
[----:B------:R-:W4:Y:S04]  /*1f620*/  LDL R14, [R1+0x24] ;  /* 0x00002400010e7983 */ /* 0x000f280000100800 */
[----:B------:R-:W4:Y:S01]  /*1f630*/  LDL R13, [R1+0x1c] ;  /* 0x00001c00010d7983 */ /* 0x000f220000100800 */
[----:B------:R-:W-:Y:S05]  /*1f640*/  WARPSYNC.ALL ;  /* 0x0000000000007948 */ /* 0x000fea0003800000 */
[----:B---3--:R-:W-:-:S05]  /*1f650*/  LOP3.LUT R0, R2, R12, RZ, 0xfc, !PT ;  /* 0x0000000c02007212 */ /* 0x008fca00078efcff */
[----:B------:R-:W-:-:S05]  /*1f660*/  IMAD.IADD R0, R18, 0x1, R0 ;  /* 0x0000000112007824 */ /* 0x000fca00078e0200 */
[----:B------:R-:W0:Y:S01]  /*1f670*/  LDSM.16.MT88.4 R4, [R0+0xe400] ;  /* 0x00e400000004783b */ /* 0x000e220000004200 */
[----:B-1----:R-:W-:Y:S02]  /*1f680*/  IADD3 R3, R18, R15, R2 ;  /* 0x0000000f12037210 */ /* 0x002fe40007ffe002 */
[C-C-:B0-----:R-:W-:Y:S02]  /*1f690*/  PRMT R8, R4.reuse, 0x6420, R5.reuse ;  /* 0x0000642004087816 */ /* 0x141fe40000000005 */
[----:B------:R-:W-:Y:S02]  /*1f6a0*/  PRMT R9, R4, 0x7531, R5 ;  /* 0x0000753104097816 */ /* 0x000fe40000000005 */
[C-C-:B------:R-:W-:Y:S02]  /*1f6b0*/  PRMT R10, R6.reuse, 0x6420, R7.reuse ;  /* 0x00006420060a7816 */ /* 0x140fe40000000007 */
[----:B------:R-:W-:Y:S02]  /*1f6c0*/  PRMT R11, R6, 0x7531, R7 ;  /* 0x00007531060b7816 */ /* 0x000fe40000000007 */
[----:B------:R-:W0:Y:S01]  /*1f6d0*/  LDSM.16.MT88.4 R4, [R3+0xe400] ;  /* 0x00e400000304783b */ /* 0x000e220000004200 */
[----:B----4-:R-:W-:-:S05]  /*1f6e0*/  IADD3 R0, R13, R2, R14 ;  /* 0x000000020d007210 */ /* 0x010fca0007ffe00e */
[----:B------:R0:W-:Y:S02]  /*1f6f0*/  STSM.16.M88.4 [R0], R8 ;  /* 0x0000000800007844 */ /* 0x0001e40000000200 */
[C-C-:B0-----:R-:W-:Y:S02]  /*1f700*/  PRMT R8, R4.reuse, 0x6420, R5.reuse ;  /* 0x0000642004087816 */ /* 0x141fe40000000005 */
[----:B------:R-:W-:Y:S02]  /*1f710*/  PRMT R9, R4, 0x7531, R5 ;  /* 0x0000753104097816 */ /* 0x000fe40000000005 */
[C-C-:B------:R-:W-:Y:S02]  /*1f720*/  PRMT R10, R6.reuse, 0x6420, R7.reuse ;  /* 0x00006420060a7816 */ /* 0x140fe40000000007 */
[----:B------:R-:W-:Y:S01]  /*1f730*/  PRMT R11, R6, 0x7531, R7 ;  /* 0x00007531060b7816 */ /* 0x000fe20000000007 */
[----:B------:R-:W-:-:S04]  /*1f740*/  VIADD R4, R2, 0x1000 ;  /* 0x0000100002047836 */ /* 0x000fc80000000000 */
[----:B------:R0:W-:Y:S02]  /*1f750*/  STSM.16.M88.4 [R0+0x800], R8 ;  /* 0x0008000800007844 */ /* 0x0001e40000000200 */
[----:B0-----:R-:W-:-:S05]  /*1f760*/  IMAD.MOV.U32 R11, RZ, RZ, R12 ;  /* 0x000000ffff0b7224 */ /* 0x001fca00078e000c */
[----:B------:R-:W-:-:S05]  /*1f770*/  LOP3.LUT R4, R4, R11, RZ, 0xfc, !PT ;  /* 0x0000000b04047212 */ /* 0x000fca00078efcff */
[----:B------:R-:W-:-:S06]  /*1f780*/  IMAD.IADD R4, R18, 0x1, R4 ;  /* 0x0000000112047824 */ /* 0x000fcc00078e0204 */
[----:B------:R-:W0:Y:S02]  /*1f790*/  LDSM.16.MT88.4 R4, [R4+0xe400] ;  /* 0x00e400000404783b */ /* 0x000e240000004200 */
[C-C-:B0-----:R-:W-:Y:S02]  /*1f7a0*/  PRMT R12, R4.reuse, 0x6420, R5.reuse ;  /* 0x00006420040c7816 */ /* 0x141fe40000000005 */
[----:B------:R-:W-:Y:S02]  /*1f7b0*/  PRMT R13, R4, 0x7531, R5 ;  /* 0x00007531040d7816 */ /* 0x000fe40000000005 */
[C-C-:B------:R-:W-:Y:S02]  /*1f7c0*/  PRMT R14, R6.reuse, 0x6420, R7.reuse ;  /* 0x00006420060e7816 */ /* 0x140fe40000000007 */
[----:B------:R-:W-:Y:S02]  /*1f7d0*/  PRMT R15, R6, 0x7531, R7 ;  /* 0x00007531060f7816 */ /* 0x000fe40000000007 */
[----:B------:R-:W0:Y:S04]  /*1f7e0*/  LDSM.16.MT88.4 R4, [R3+0xf400] ;  /* 0x00f400000304783b */ /* 0x000e280000004200 */
[----:B------:R1:W-:Y:S02]  /*1f7f0*/  STSM.16.M88.4 [R0+0x1000], R12 ;  /* 0x0010000c00007844 */ /* 0x0003e40000000200 */
[----:B-1----:R-:W-:Y:S01]  /*1f800*/  IMAD.MOV.U32 R15, RZ, RZ, R11 ;  /* 0x000000ffff0f7224 */ /* 0x002fe200078e000b */
[----:B0-----:R-:W-:-:S02]  /*1f810*/  PRMT R8, R4, 0x6420, R5 ;  /* 0x0000642004087816 */ /* 0x001fc40000000005 */
        /* <DEDUP_REMOVED lines=59> */
[----:B------:R-:W0:Y:S01]  /*1fbd0*/  LDSM.16.MT88.4 R4, [R4+0xe400] ;  /* 0x00e400000404783b */ /* 0x000e220000004200 */
[----:B------:R-:W-:Y:S01]  /*1fbe0*/  VIADD R2, R2, 0x6000 ;  /* 0x0000600002027836 */ /* 0x000fe20000000000 */
[C-C-:B0-----:R-:W-:Y:S02]  /*1fbf0*/  PRMT R12, R4.reuse, 0x6420, R5.reuse ;  /* 0x00006420040c7816 */ /* 0x141fe40000000005 */
[----:B------:R-:W-:Y:S02]  /*1fc00*/  PRMT R13, R4, 0x7531, R5 ;  /* 0x00007531040d7816 */ /* 0x000fe40000000005 */
[C-C-:B------:R-:W-:Y:S02]  /*1fc10*/  PRMT R14, R6.reuse, 0x6420, R7.reuse ;  /* 0x00006420060e7816 */ /* 0x140fe40000000007 */
[----:B------:R-:W-:Y:S02]  /*1fc20*/  PRMT R15, R6, 0x7531, R7 ;  /* 0x00007531060f7816 */ /* 0x000fe40000000007 */
[----:B------:R-:W0:Y:S04]  /*1fc30*/  LDSM.16.MT88.4 R4, [R3+0x13400] ;  /* 0x013400000304783b */ /* 0x000e280000004200 */
[----:B------:R1:W-:Y:S02]  /*1fc40*/  STSM.16.M88.4 [R0+0x5000], R12 ;  /* 0x0050000c00007844 */ /* 0x0003e40000000200 */
[----:B-1----:R-:W-:-:S05]  /*1fc50*/  IMAD.MOV.U32 R15, RZ, RZ, R11 ;  /* 0x000000ffff0f7224 */ /* 0x002fca00078e000b */
[----:B------:R-:W-:-:S05]  /*1fc60*/  LOP3.LUT R2, R2, R15, RZ, 0xfc, !PT ;  /* 0x0000000f02027212 */ /* 0x000fca00078efcff */
        /* <DEDUP_REMOVED lines=26> */
.L_x_7182:
[----:B-1----:R-:W1:Y:S01]  /*1fe10*/  S2R R0, SR_TID.X ;  /* 0x0000000000007919 */ /* 0x002e620000002100 */
[----:B0-----:R0:W-:Y:S01]  /*1fe20*/  SYNCS.ARRIVE.TRANS64.A1T0 RZ, [R20+URZ+0x2e850], RZ ;  /* 0x02e850ff14ff79a7 */ /* 0x0011e2000810003f */
[----:B------:R3:W5:Y:S01]  /*1fe30*/  LDL R6, [R1+0x8] ;  /* 0x0000080001067983 */ /* 0x0007620000100800 */
[----:B-1----:R-:W-:-:S03]  /*1fe40*/  LOP3.LUT R2, R0, 0x7f, RZ, 0xc0, !PT ;  /* 0x0000007f00027812 */ /* 0x002fc600078ec0ff */
[----:B------:R-:W4:Y:S01]  /*1fe50*/  LDL R0, [R1+0x14] ;  /* 0x0000140001007983 */ /* 0x000f220000100800 */
[----:B------:R-:W-:Y:S01]  /*1fe60*/  BAR.SYNC.DEFER_BLOCKING 0x2, 0x80 ;  /* 0x0082000000007b1d */ /* 0x000fe20000010000 */
[----:B------:R-:W-:-:S13]  /*1fe70*/  ISETP.NE.AND P0, PT, R2, RZ, PT ;  /* 0x000000ff0200720c */ /* 0x000fda0003f05270 */
[----:B0-----:R-:W-:-:S05]  /*1fe80*/  @!P0 VIADD R20, R20, 0x2e880 ;  /* 0x0002e88014148836 */ /* 0x001fca0000000000 */
[----:B------:R-:W-:-:S04]  /*1fe90*/  @!P0 PRMT R20, RZ, 0x654, R20 ;  /* 0x00000654ff148816 */ /* 0x000fc80000000014 */
[----:B------:R3:W-:Y:S01]  /*1fea0*/  @!P0 SYNCS.ARRIVE.TRANS64.RED.A1T0 RZ, [R20+URZ], RZ ;  /* 0x000000ff14ff89a7 */ /* 0x0007e2000810043f */
[C---:B----4-:R-:W-:Y:S01]  /*1feb0*/  ISETP.GT.AND P0, PT, R19.reuse, R0, PT ;  /* 0x000000001300720c */ /* 0x050fe20003f04270 */
[----:B------:R-:W-:Y:S01]  /*1fec0*/  VIADD R19, R19, 0xffffffff ;  /* 0xffffffff13137836 */ /* 0x000fe20000000000 */
[----:B------:R3:W5:Y:S11]  /*1fed0*/  LDL R0, [R1+0x4] ;  /* 0x0000040001007983 */ /* 0x0007760000100800 */
[----:B---3--:R-:W-:Y:S05]  /*1fee0*/  @P0 BRA `(.L_x_7183) ;  /* 0xffffffec00b80947 */ /* 0x008fea000383ffff */
.L_x_7163:
[----:B------:R-:W3:Y:S01]  /*1fef0*/  S2R R2, SR_TID.X ;  /* 0x0000000000027919 */ /* 0x000ee20000002100 */
[----:B------:R-:W-:Y:S01]  /*1ff00*/  BSSY B0, `(.L_x_7184) ;  /* 0x0000011000007945 */ /* 0x000fe20003800000 */
[----:B---3--:R-:W-:-:S04]  /*1ff10*/  LOP3.LUT R2, R2, 0x7f, RZ, 0xc0, !PT ;  /* 0x0000007f02027812 */ /* 0x008fc800078ec0ff */
[----:B------:R-:W-:-:S13]  /*1ff20*/  ISETP.NE.AND P0, PT, R2, RZ, PT ;  /* 0x000000ff0200720c */ /* 0x000fda0003f05270 */
[----:B------:R-:W-:Y:S05]  /*1ff30*/  @P0 BRA `(.L_x_7185) ;  /* 0x0000000000340947 */ /* 0x000fea0003800000 */
[----:B------:R-:W3:Y:S01]  /*1ff40*/  S2R R3, SR_LANEID ;  /* 0x0000000000037919 */ /* 0x000ee20000000000 */
[----:B------:R-:W-:Y:S02]  /*1ff50*/  VOTEU.ANY UR4, UPT, PT ;  /* 0x0000000000047886 */ /* 0x000fe400038e0100 */
[----:B--2--5:R-:W3:Y:S08]  /*1ff60*/  FLO.U32 R0, UR4 ;  /* 0x0000000400007d00 */ /* 0x024ef000080e0000 */
[----:B------:R-:W2:Y:S01]  /*1ff70*/  POPC R5, UR4 ;  /* 0x0000000400057d09 */ /* 0x000ea20008000000 */
[----:B---3--:R-:W-:-:S02]  /*1ff80*/  ISETP.EQ.U32.AND P1, PT, R0, R3, PT ;  /* 0x000000030000720c */ /* 0x008fc40003f22070 */
[----:B------:R-:W2:Y:S11]  /*1ff90*/  LDC.64 R2, c[0x0][0xc60] ;  /* 0x00031800ff027b82 */ /* 0x000eb60000000a00 */
[----:B--2---:R-:W2:Y:S01]  /*1ffa0*/  @P1 ATOMG.E.ADD.STRONG.GPU PT, R3, desc[UR52][R2.64], R5 ;  /* 0x00000005020319a8 */ /* 0x004ea200081ee1f4 */
[----:B------:R-:W3:Y:S02]  /*1ffb0*/  S2R R4, SR_LTMASK ;  /* 0x0000000000047919 */ /* 0x000ee40000003900 */
[----:B---3--:R-:W-:-:S04]  /*1ffc0*/  LOP3.LUT R4, R4, UR4, RZ, 0xc0, !PT ;  /* 0x0000000404047c12 */ /* 0x008fc8000f8ec0ff */
[----:B01----:R-:W0:Y:S01]  /*1ffd0*/  POPC R7, R4 ;  /* 0x0000000400077309 */ /* 0x003e220000000000 */
[----:B--2---:R-:W0:Y:S02]  /*1ffe0*/  SHFL.IDX PT, R0, R3, R0, 0x1f ;  /* 0x00001f0003007589 */ /* 0x004e2400000e0000 */
[----:B0-----:R-:W-:-:S05]  /*1fff0*/  IADD3 R0, R0, UR40, R7 ;  /* 0x0000002800007c10 */ /* 0x001fca000fffe007 */
[----:B------:R3:W-:Y:S02]  /*20000*/  STL [R1+0x10], R0 ;  /* 0x0000100001007387 */ /* 0x0007e40000100800 */
.L_x_7185:
[----:B------:R-:W-:Y:S05]  /*20010*/  BSYNC B0 ;  /* 0x0000000000007941 */ /* 0x000fea0003800000 */
.L_x_7184:
[----:B------:R-:W-:-:S06]  /*20020*/  UISETP.NE.AND UP0, UPT, UR39, 0x3, UPT ;  /* 0x000000032700788c */ /* 0x000fcc000bf05270 */
[----:B------:R-:W-:-:S13]  /*20030*/  PLOP3.LUT P1, PT, PT, PT, UP0, 0x80, 0x0 ;  /* 0x000000000000781c */ /* 0x000fda0003f2f008 */
[----:B------:R-:W-:Y:S05]  /*20040*/  @!P1 BRA `(.L_x_7186) ;  /* 0x0000000000049947 */ /* 0x000fea0003800000 */
[----:B------:R-:W-:Y:S01]  /*20050*/  BPT.TRAP 0x1 ;  /* 0x000000040000795c */ /* 0x000fe20000300000 */
.L_x_7186:
        /* <DEDUP_REMOVED lines=10> */
.L_x_7248:
[----:B------:R-:W-:Y:S05]  /*20100*/  BSYNC B0 ;  /* 0x0000000000007941 */ /* 0x000fea0003800000 */
.L_x_7187:
[----:B------:R-:W-:Y:S05]  /*20110*/  @!P2 BRA `(.L_x_7189) ;  /* 0x000000000004a947 */ /* 0x000fea0003800000 */
[----:B------:R-:W-:Y:S01]  /*20120*/  BPT.TRAP 0x1 ;  /* 0x000000040000795c */ /* 0x000fe20000300000 */
.L_x_7189:
[----:B--2---:R-:W2:Y:S02]  /*20130*/  LDL R0, [R1+0x8] ;  /* 0x0000080001007983 */ /* 0x004ea40000100800 */
[----:B--2---:R-:W-:-:S04]  /*20140*/  SHF.L.U32 R0, R0, 0x1f, RZ ;  /* 0x0000001f00007819 */ /* 0x004fc800000006ff */
[----:B------:R-:W2:Y:S02]  /*20150*/  SYNCS.PHASECHK.TRANS64.TRYWAIT P1, [R17+URZ+0x2e860], R0 ;  /* 0x02e86000110075a7 */ /* 0x000ea4000802017f */
[----:B--2---:R-:W-:Y:S05]  /*20160*/  @!P1 BRA `(.L_x_7190) ;  /* 0x0000002c007c9947 */ /* 0x004fea0003800000 */
.L_x_7249:
[----:B------:R-:W2:Y:S04]  /*20170*/  LDL R19, [R1+0x4] ;  /* 0x0000040001137983 */ /* 0x000ea80000100800 */
[----:B------:R-:W3:Y:S04]  /*20180*/  LDL R2, [R1] ;  /* 0x0000000001027983 */ /* 0x000ee80000100800 */
[----:B------:R-:W4:Y:S01]  /*20190*/  LDL R12, [R1+0x24] ;  /* 0x00002400010c7983 */ /* 0x000f220000100800 */
[----:B01----:R-:W0:Y:S01]  /*201a0*/  S2R R9, SR_TID.X ;  /* 0x0000000000097919 */ /* 0x003e220000002100 */
[----:B------:R-:W-:Y:S05]  /*201b0*/  WARPSYNC.ALL ;  /* 0x0000000000007948 */ /* 0x000fea0003800000 */
[----:B------:R-:W-:Y:S01]  /*201c0*/  IMAD.MOV.U32 R13, RZ, RZ, 0x40 ;  /* 0x00000040ff0d7424 */ /* 0x000fe200078e00ff */
[----:B0-----:R-:W-:-:S04]  /*201d0*/  LOP3.LUT P1, RZ, R9, 0x4, RZ, 0xc0, !PT ;  /* 0x0000000409ff7812 */ /* 0x001fc8000782c0ff */
[----:B------:R-:W-:Y:S01]  /*201e0*/  SEL R13, R13, 0xffffffc0, !P1 ;  /* 0xffffffc00d0d7807 */ /* 0x000fe20004800000 */
[----:B--2---:R-:W-:-:S05]  /*201f0*/  IMAD R0, R19, 0x7000, RZ ;  /* 0x0000700013007824 */ /* 0x004fca00078e02ff */
[----:B---3--:R-:W-:-:S05]  /*20200*/  LOP3.LUT R3, R0, R2, RZ, 0xfc, !PT ;  /* 0x0000000200037212 */ /* 0x008fca00078efcff */
[----:B------:R-:W-:-:S05]  /*20210*/  IMAD.IADD R2, R18, 0x1, R3 ;  /* 0x0000000112027824 */ /* 0x000fca00078e0203 */
[----:B------:R-:W0:Y:S01]  /*20220*/  LDSM.16.MT88.4 R4, [R2+0xe400] ;  /* 0x00e400000204783b */ /* 0x000e220000004200 */
[----:B------:R-:W-:Y:S01]  /*20230*/  IMAD.IADD R3, R13, 0x1, R2 ;  /* 0x000000010d037824 */ /* 0x000fe200078e0202 */
[----:B----4-:R-:W-:Y:S02]  /*20240*/  IADD3 R0, R18, R0, R12 ;  /* 0x0000000012007210 */ /* 0x010fe40007ffe00c */
[C-C-:B0-----:R-:W-:Y:S02]  /*20250*/  PRMT R8, R4.reuse, 0x6420, R5.reuse ;  /* 0x0000642004087816 */ /* 0x141fe40000000005 */
        /* <DEDUP_REMOVED lines=90> */
.L_x_7191:
        /* <DEDUP_REMOVED lines=13> */
.L_x_7140:
[----:B------:R-:W-:Y:S05]  /*208d0*/  BSYNC B7 ;  /* 0x0000000000077941 */ /* 0x000fea0003800000 */
.L_x_7138:
[----:B------:R-:W-:-:S13]  /*208e0*/  LOP3.LUT P0, RZ, R16, 0x2, RZ, 0xc0, !PT ;  /* 0x0000000210ff7812 */ /* 0x000fda000780c0ff */
[----:B------:R-:W-:Y:S05]  /*208f0*/  @!P0 BRA `(.L_x_7192) ;  /* 0x0000000000308947 */ /* 0x000fea0003800000 */
[----:B------:R-:W2:Y:S08]  /*20900*/  S2UR UR5, SR_CgaCtaId ;  /* 0x00000000000579c3 */ /* 0x000eb00000008800 */
[----:B------:R-:W-:Y:S06]  /*20910*/  BAR.SYNC.DEFER_BLOCKING 0x5, 0x180 ;  /* 0x0146000000007b1d */ /* 0x000fec0000010000 */
[----:B------:R-:W-:-:S02]  /*20920*/  UMOV UR4, 0x400 ;  /* 0x0000040000047882 */ /* 0x000fc40000000000 */
[----:B--2---:R-:W-:-:S06]  /*20930*/  ULEA UR4, UR5, UR4, 0x18 ;  /* 0x0000000405047291 */ /* 0x004fcc000f8ec03f */
[----:B------:R-:W-:-:S05]  /*20940*/  IMAD.U32 R18, RZ, RZ, UR4 ;  /* 0x00000004ff127e24 */ /* 0x000fca000f8e00ff */
[----:B0-----:R-:W0:Y:S04]  /*20950*/  LDS.128 R4, [R18+0x2e8d0] ;  /* 0x02e8d00012047984 */ /* 0x001e280000000c00 */
[----:B0-----:R0:W-:Y:S01]  /*20960*/  STL.64 [R1+0x10], R4 ;  /* 0x0000100401007387 */ /* 0x0011e20000100a00 */
[----:B-1----:R-:W-:-:S03]  /*20970*/  IMAD.MOV.U32 R0, RZ, RZ, R7 ;  /* 0x000000ffff007224 */ /* 0x002fc600078e0007 */
[----:B------:R0:W-:Y:S02]  /*20980*/  STL [R1+0x18], R6 ;  /* 0x0000180601007387 */ /* 0x0001e40000100800 */
[----:B------:R-:W-:Y:S01]  /*20990*/  R2UR UR42, R0 ;  /* 0x00000000002a72ca */ /* 0x000fe200000e0000 */
[----:B------:R-:W-:Y:S06]  /*209a0*/  BAR.ARV 0x4, 0x180 ;  /* 0x0106000000007b1d */ /* 0x000fec0000002000 */
[----:B------:R-:W-:Y:S08]  /*209b0*/  BRA `(.L_x_7193) ;  /* 0x0000000c00e47947 */ /* 0x000ff00003800000 */
.L_x_7192:
[----:B01----:R-:W2:Y:S01]  /*209c0*/  LDL.LU R0, [R1+0x10] ;  /* 0x0000100001007983 */ /* 0x003ea20000300800 */
        /* <DEDUP_REMOVED lines=46> */
.L_x_7196:
        /* <DEDUP_REMOVED lines=38> */
.L_x_7194:
        /* <DEDUP_REMOVED lines=13> */
.L_x_7197:
        /* <DEDUP_REMOVED lines=63> */
.L_x_7198:
        /* <DEDUP_REMOVED lines=64> */
.L_x_7199:
[----:B-1----:R-:W-:-:S05]  /*217d0*/  LOP3.LUT R3, RZ, R4, RZ, 0x33, !PT ;  /* 0x00000004ff037212 */ /* 0x002fca00078e33ff */
[----:B------:R-:W-:-:S05]  /*217e0*/  IMAD.IADD R0, R0, 0x1, R3 ;  /* 0x0000000100007824 */ /* 0x000fca00078e0203 */
[----:B------:R1:W-:Y:S01]  /*217f0*/  STL [R1+0x14], R0 ;  /* 0x0000140001007387 */ /* 0x0003e20000100800 */
[----:B------:R-:W-:Y:S05]  /*21800*/  BRA `(.L_x_7200) ;  /* 0x0000000000107947 */ /* 0x000fea0003800000 */
.L_x_7195:
[----:B------:R0:W-:Y:S01]  /*21810*/  STL [R1+0x10], R4 ;  /* 0x0000100401007387 */ /* 0x0001e20000100800 */
[----:B------:R-:W-:-:S03]  /*21820*/  ULDC UR42, c[0x0][0xc3c] ;  /* 0x00030f00002a7ab9 */ /* 0x000fc60000000800 */
[----:B------:R0:W-:Y:S04]  /*21830*/  STL [R1+0x14], RZ ;  /* 0x000014ff01007387 */ /* 0x0001e80000100800 */
[----:B------:R0:W-:Y:S02]  /*21840*/  STL [R1+0x18], RZ ;  /* 0x000018ff01007387 */ /* 0x0001e40000100800 */
.L_x_7200:
        /* <DEDUP_REMOVED lines=16> */
.L_x_7193:
[----:B------:R-:W-:Y:S02]  /*21950*/  ULDC UR4, c[0x0][0xc3c] ;  /* 0x00030f0000047ab9 */ /* 0x000fe40000000800 */
[----:B------:R-:W-:-:S06]  /*21960*/  UISETP.GE.AND UP0, UPT, UR42, UR4, UPT ;  /* 0x000000042a00728c */ /* 0x000fcc000bf06270 */
[----:B------:R-:W-:-:S13]  /*21970*/  PLOP3.LUT P0, PT, PT, PT, UP0, 0x80, 0x0 ;  /* 0x000000000000781c */ /* 0x000fda0003f0f008 */
[----:B------:R-:W-:Y:S05]  /*21980*/  @!P0 BRA `(.L_x_7201) ;  /* 0xffffffac00748947 */ /* 0x000fea000383ffff */
.L_x_7127:
        /* <DEDUP_REMOVED lines=12> */
.L_x_7250:
[----:B------:R-:W-:Y:S05]  /*21a50*/  BSYNC B0 ;  /* 0x0000000000007941 */ /* 0x000fea0003800000 */
.L_x_7202:
[----:B------:R-:W-:-:S03]  /*21a60*/  UMOV UR4, 0xffffffff ;  /* 0xffffffff00047882 */ /* 0x000fc60000000000 */
[----:B------:R-:W-:Y:S05]  /*21a70*/  BRA.DIV UR4, `(.L_x_7204) ;  /* 0x0000001604607947 */ /* 0x000fea000b800000 */
[----:B------:R-:W1:Y:S02]  /*21a80*/  S2R R2, SR_TID.X ;  /* 0x0000000000027919 */ /* 0x000e640000002100 */
[----:B-1----:R-:W-:-:S04]  /*21a90*/  SHF.R.U32.HI R2, RZ, 0x5, R2 ;  /* 0x00000005ff027819 */ /* 0x002fc80000011602 */
[----:B------:R-:W-:-:S05]  /*21aa0*/  LOP3.LUT R2, R2, 0x3, RZ, 0xc0, !PT ;  /* 0x0000000302027812 */ /* 0x000fca00078ec0ff */
[----:B------:R1:W2:Y:S02]  /*21ab0*/  SHFL.IDX PT, R14, R2, RZ, 0x1f ;  /* 0x00001fff020e7589 */ /* 0x0002a400000e0000 */
.L_x_7253:
[----:B--2---:R-:W-:Y:S01]  /*21ac0*/  ISETP.NE.AND P0, PT, R14, RZ, PT ;  /* 0x000000ff0e00720c */ /* 0x004fe20003f05270 */
[----:B------:R-:W-:-:S12]  /*21ad0*/  BSSY B0, `(.L_x_7205) ;  /* 0x000002e000007945 */ /* 0x000fd80003800000 */
[----:B------:R-:W-:Y:S05]  /*21ae0*/  @P0 BRA `(.L_x_7206) ;  /* 0x0000000000b00947 */ /* 0x000fea0003800000 */
[----:B------:R-:W-:-:S03]  /*21af0*/  UMOV UR4, 0xffffffff ;  /* 0xffffffff00047882 */ /* 0x000fc60000000000 */
[----:B------:R-:W-:Y:S05]  /*21b00*/  BRA.DIV UR4, `(.L_x_7207) ;  /* 0x0000001604707947 */ /* 0x000fea000b800000 */
[----:B------:R-:W-:-:S13]  /*21b10*/  ELECT P6, URZ, PT ;  /* 0x00000000003f782f */ /* 0x000fda00038c0000 */
.L_x_7256:
[----:B------:R-:W-:Y:S05]  /*21b20*/  @!P6 BRA `(.L_x_7206) ;  /* 0x0000000000a0e947 */ /* 0x000fea0003800000 */
[----:B------:R-:W-:-:S06]  /*21b30*/  ULOP3.LUT UR4, UR38, 0x2, URZ, 0xfc, !UPT ;  /* 0x0000000226047892 */ /* 0x000fcc000f8efc3f */
[----:B-1----:R-:W-:-:S05]  /*21b40*/  IMAD.U32 R2, RZ, RZ, UR4 ;  /* 0x00000004ff027e24 */ /* 0x002fca000f8e00ff */
[----:B------:R-:W-:-:S13]  /*21b50*/  ISETP.NE.AND P0, PT, R2, 0x3, PT ;  /* 0x000000030200780c */ /* 0x000fda0003f05270 */
[----:B------:R-:W-:Y:S05]  /*21b60*/  @!P0 BRA `(.L_x_7208) ;  /* 0x0000000000048947 */ /* 0x000fea0003800000 */
[----:B------:R-:W-:Y:S01]  /*21b70*/  BPT.TRAP 0x1 ;  /* 0x000000040000795c */ /* 0x000fe20000300000 */
.L_x_7208:
        /* <DEDUP_REMOVED lines=14> */
.L_x_7257:
[----:B------:R-:W1:Y:S02]  /*21c60*/  SYNCS.PHASECHK.TRANS64.TRYWAIT P1, [R7+URZ], R2 ;  /* 0x00000002070075a7 */ /* 0x000e64000802017f */
[----:B-1----:R-:W-:Y:S05]  /*21c70*/  @!P1 BRA `(.L_x_7210) ;  /* 0x0000001400489947 */ /* 0x002fea0003800000 */
.L_x_7258:
[----:B------:R-:W-:Y:S05]  /*21c80*/  @!P0 BRA `(.L_x_7211) ;  /* 0x0000000000048947 */ /* 0x000fea0003800000 */
[----:B------:R-:W-:Y:S01]  /*21c90*/  BPT.TRAP 0x1 ;  /* 0x000000040000795c */ /* 0x000fe20000300000 */
.L_x_7211:
[----:B------:R-:W2:Y:S02]  /*21ca0*/  LDL.LU R4, [R1+0x4] ;  /* 0x0000040001047983 */ /* 0x000ea40000300800 */
[----:B--2---:R-:W-:-:S04]  /*21cb0*/  IMAD R4, R4, 0x8, R0 ;  /* 0x0000000804047824 */ /* 0x004fc800078e0200 */
[----:B------:R-:W2:Y:S02]  /*21cc0*/  SYNCS.PHASECHK.TRANS64.TRYWAIT P1, [R4+URZ+0x2e860], R5 ;  /* 0x02e86005040075a7 */ /* 0x000ea4000802017f */
[----:B--2---:R-:W-:Y:S05]  /*21cd0*/  @!P1 BRA `(.L_x_7212) ;  /* 0x0000001400449947 */ /* 0x004fea0003800000 */
.L_x_7259:
[----:B------:R-:W-:Y:S05]  /*21ce0*/  @!P0 BRA `(.L_x_7213) ;  /* 0x0000000000048947 */ /* 0x000fea0003800000 */
[----:B------:R-:W-:Y:S01]  /*21cf0*/  BPT.TRAP 0x1 ;  /* 0x000000040000795c */ /* 0x000fe20000300000 */
.L_x_7213:
[----:B------:R-:W-:-:S04]  /*21d00*/  IMAD R3, R3, 0x8, R0 ;  /* 0x0000000803037824 */ /* 0x000fc800078e0200 */
[----:B------:R-:W3:Y:S02]  /*21d10*/  SYNCS.PHASECHK.TRANS64.TRYWAIT P1, [R3+URZ+0x2e860], R2 ;  /* 0x02e86002030075a7 */ /* 0x000ee4000802017f */
[----:B---3--:R-:W-:Y:S05]  /*21d20*/  @!P1 BRA `(.L_x_7214) ;  /* 0x0000001400449947 */ /* 0x008fea0003800000 */
.L_x_7260:
[----:B------:R-:W-:Y:S05]  /*21d30*/  @!P0 BRA `(.L_x_7215) ;  /* 0x0000000000048947 */ /* 0x000fea0003800000 */
[----:B------:R-:W-:Y:S01]  /*21d40*/  BPT.TRAP 0x1 ;  /* 0x000000040000795c */ /* 0x000fe20000300000 */
.L_x_7215:
[----:B------:R-:W4:Y:S02]  /*21d50*/  SYNCS.PHASECHK.TRANS64.TRYWAIT P0, [R4+URZ+0x2e880], R5 ;  /* 0x02e88005040075a7 */ /* 0x000f24000800017f */
[----:B----4-:R-:W-:Y:S05]  /*21d60*/  @!P0 BRA `(.L_x_7216) ;  /* 0x0000001400488947 */ /* 0x010fea0003800000 */
.L_x_7217:
[----:B------:R0:W0:Y:S02]  /*21d70*/  SYNCS.PHASECHK.TRANS64.TRYWAIT P0, [R3+URZ+0x2e880], R2 ;  /* 0x02e88002030075a7 */ /* 0x000024000800017f */
[----:B0-----:R-:W-:Y:S05]  /*21d80*/  @!P0 NANOSLEEP.SYNCS 0x989680 ;  /* 0x009896800000895d */ /* 0x001fea0003900000 */
[----:B------:R-:W0:Y:S02]  /*21d90*/  @!P0 SYNCS.PHASECHK.TRANS64 P0, [R3+URZ+0x2e880], R2 ;  /* 0x02e88002030085a7 */ /* 0x000e24000800007f */
[----:B0-----:R-:W-:Y:S05]  /*21da0*/  @!P0 BRA `(.L_x_7217) ;  /* 0xfffffffc00f08947 */ /* 0x001fea000383ffff */
.L_x_7206:
[----:B------:R-:W-:Y:S05]  /*21db0*/  BSYNC B0 ;  /* 0x0000000000007941 */ /* 0x000fea0003800000 */
.L_x_7205:
[----:B------:R-:W-:Y:S05]  /*21dc0*/  EXIT ;  /* 0x000000000000794d */ /* 0x000fea0003800000 */
.L_x_7022:
[----:B0-----:R-:W-:-:S04]  /*21dd0*/  IMAD.U32 R3, RZ, RZ, UR41 ;  /* 0x00000029ff037e24 */ /* 0x001fc8000f8e00ff */
[----:B------:R0:W1:Y:S03]  /*21de0*/  SYNCS.PHASECHK.TRANS64.TRYWAIT P1, [R3+URZ+0x2e800], R0 ;  /* 0x02e80000030075a7 */ /* 0x000066000802017f */
[----:B-1----:R-:W-:Y:S05]  /*21df0*/  @!P1 NANOSLEEP.SYNCS 0x989680 ;  /* 0x009896800000995d */ /* 0x002fea0003900000 */
[----:B------:R-:W1:Y:S02]  /*21e00*/  @!P1 SYNCS.PHASECHK.TRANS64 P1, [R3+URZ+0x2e800], R0 ;  /* 0x02e80000030095a7 */ /* 0x000e64000802007f */
[----:B-1----:R-:W-:Y:S05]  /*21e10*/  @!P1 BRA `(.L_x_7022) ;  /* 0xfffffffc00ec9947 */ /* 0x002fea000383ffff */
[----:B------:R-:W-:Y:S05]  /*21e20*/  BRA `(.L_x_7218) ;  /* 0xfffffe0000a47947 */ /* 0x000fea000383ffff */
.L_x_7026:
[----:B-1----:R1:W2:Y:S02]  /*21e30*/  SYNCS.PHASECHK.TRANS64.TRYWAIT P1, [R5+URZ+0x2e830], R0 ;  /* 0x02e83000050075a7 */ /* 0x0022a4000802017f */
[----:B--2---:R-:W-:Y:S05]  /*21e40*/  @!P1 NANOSLEEP.SYNCS 0x989680 ;  /* 0x009896800000995d */ /* 0x004fea0003900000 */
[----:B------:R-:W2:Y:S02]  /*21e50*/  @!P1 SYNCS.PHASECHK.TRANS64 P1, [R5+URZ+0x2e830], R0 ;  /* 0x02e83000050095a7 */ /* 0x000ea4000802007f */
[----:B--2---:R-:W-:Y:S05]  /*21e60*/  @!P1 BRA `(.L_x_7026) ;  /* 0xfffffffc00f09947 */ /* 0x004fea000383ffff */
[----:B------:R-:W-:Y:S05]  /*21e70*/  BRA `(.L_x_7025) ;  /* 0xfffffe0000c07947 */ /* 0x000fea000383ffff */
.L_x_7042:
[----:B-1----:R-:W-:-:S04]  /*21e80*/  IMAD.U32 R9, RZ, RZ, UR6 ;  /* 0x00000006ff097e24 */ /* 0x002fc8000f8e00ff */
[----:B------:R1:W2:Y:S03]  /*21e90*/  SYNCS.PHASECHK.TRANS64.TRYWAIT P1, [R9+URZ+0x2e830], R8 ;  /* 0x02e83008090075a7 */ /* 0x0002a6000802017f */
[----:B--2---:R-:W-:Y:S05]  /*21ea0*/  @!P1 NANOSLEEP.SYNCS 0x989680 ;  /* 0x009896800000995d */ /* 0x004fea0003900000 */
[----:B------:R-:W2:Y:S02]  /*21eb0*/  @!P1 SYNCS.PHASECHK.TRANS64 P1, [R9+URZ+0x2e830], R8 ;  /* 0x02e83008090095a7 */ /* 0x000ea4000802007f */
[----:B--2---:R-:W-:Y:S05]  /*21ec0*/  @!P1 BRA `(.L_x_7042) ;  /* 0xfffffffc00ec9947 */ /* 0x004fea000383ffff */
[----:B------:R-:W-:Y:S05]  /*21ed0*/  BRA `(.L_x_7039) ;  /* 0xfffffe58007c7947 */ /* 0x000fea000383ffff */
.L_x_7046:
[----:B-1----:R-:W-:-:S04]  /*21ee0*/  IMAD.U32 R9, RZ, RZ, UR6 ;  /* 0x00000006ff097e24 */ /* 0x002fc8000f8e00ff */
[----:B------:R1:W2:Y:S03]  /*21ef0*/  SYNCS.PHASECHK.TRANS64.TRYWAIT P1, [R9+URZ+0x2e850], R8 ;  /* 0x02e85008090075a7 */ /* 0x0002a6000802017f */
[----:B--2---:R-:W-:Y:S05]  /*21f00*/  @!P1 NANOSLEEP.SYNCS 0x989680 ;  /* 0x009896800000995d */ /* 0x004fea0003900000 */
[----:B------:R-:W2:Y:S02]  /*21f10*/  @!P1 SYNCS.PHASECHK.TRANS64 P1, [R9+URZ+0x2e850], R8 ;  /* 0x02e85008090095a7 */ /* 0x000ea4000802007f */
[----:B--2---:R-:W-:Y:S05]  /*21f20*/  @!P1 BRA `(.L_x_7046) ;  /* 0xfffffffc00ec9947 */ /* 0x004fea000383ffff */
[----:B------:R-:W-:Y:S05]  /*21f30*/  BRA `(.L_x_7043) ;  /* 0xfffffe6400647947 */ /* 0x000fea000383ffff */
.L_x_7064:
[----:B-1----:R-:W-:-:S04]  /*21f40*/  IMAD.U32 R3, RZ, RZ, UR6 ;  /* 0x00000006ff037e24 */ /* 0x002fc8000f8e00ff */
[----:B------:R1:W2:Y:S03]  /*21f50*/  SYNCS.PHASECHK.TRANS64.TRYWAIT P1, [R3+URZ+0x2e830], R0 ;  /* 0x02e83000030075a7 */ /* 0x0002a6000802017f */
[----:B--2---:R-:W-:Y:S05]  /*21f60*/  @!P1 NANOSLEEP.SYNCS 0x989680 ;  /* 0x009896800000995d */ /* 0x004fea0003900000 */
[----:B------:R-:W2:Y:S02]  /*21f70*/  @!P1 SYNCS.PHASECHK.TRANS64 P1, [R3+URZ+0x2e830], R0 ;  /* 0x02e83000030095a7 */ /* 0x000ea4000802007f */
[----:B--2---:R-:W-:Y:S05]  /*21f80*/  @!P1 BRA `(.L_x_7064) ;  /* 0xfffffffc00ec9947 */ /* 0x004fea000383ffff */
[----:B------:R-:W-:Y:S05]  /*21f90*/  BRA `(.L_x_7061) ;  /* 0xfffffeb800207947 */ /* 0x000fea000383ffff */
.L_x_7068:
[----:B-1----:R-:W-:-:S04]  /*21fa0*/  IMAD.U32 R3, RZ, RZ, UR6 ;  /* 0x00000006ff037e24 */ /* 0x002fc8000f8e00ff */
[----:B------:R1:W2:Y:S03]  /*21fb0*/  SYNCS.PHASECHK.TRANS64.TRYWAIT P1, [R3+URZ+0x2e850], R0 ;  /* 0x02e85000030075a7 */ /* 0x0002a6000802017f */
[----:B--2---:R-:W-:Y:S05]  /*21fc0*/  @!P1 NANOSLEEP.SYNCS 0x989680 ;  /* 0x009896800000995d */ /* 0x004fea0003900000 */
[----:B------:R-:W2:Y:S02]  /*21fd0*/  @!P1 SYNCS.PHASECHK.TRANS64 P1, [R3+URZ+0x2e850], R0 ;  /* 0x02e85000030095a7 */ /* 0x000ea4000802007f */
[----:B--2---:R-:W-:Y:S05]  /*21fe0*/  @!P1 BRA `(.L_x_7068) ;  /* 0xfffffffc00ec9947 */ /* 0x004fea000383ffff */
[----:B------:R-:W-:Y:S05]  /*21ff0*/  BRA `(.L_x_7065) ;  /* 0xfffffec400147947 */ /* 0x000fea000383ffff */
.L_x_7075:
[----:B-1----:R-:W-:-:S04]  /*22000*/  IMAD.U32 R3, RZ, RZ, UR6 ;  /* 0x00000006ff037e24 */ /* 0x002fc8000f8e00ff */
[----:B------:R1:W2:Y:S03]  /*22010*/  SYNCS.PHASECHK.TRANS64.TRYWAIT P1, [R3+URZ+0x2e830], R0 ;  /* 0x02e83000030075a7 */ /* 0x0002a6000802017f */
[----:B--2---:R-:W-:Y:S05]  /*22020*/  @!P1 NANOSLEEP.SYNCS 0x989680 ;  /* 0x009896800000995d */ /* 0x004fea0003900000 */
[----:B------:R-:W2:Y:S02]  /*22030*/  @!P1 SYNCS.PHASECHK.TRANS64 P1, [R3+URZ+0x2e830], R0 ;  /* 0x02e83000030095a7 */ /* 0x000ea4000802007f */
[----:B--2---:R-:W-:Y:S05]  /*22040*/  @!P1 BRA `(.L_x_7075) ;  /* 0xfffffffc00ec9947 */ /* 0x004fea000383ffff */
[----:B------:R-:W-:Y:S05]  /*22050*/  BRA `(.L_x_7072) ;  /* 0xfffffeec008c7947 */ /* 0x000fea000383ffff */
.L_x_7079:
[----:B-1----:R-:W-:-:S04]  /*22060*/  IMAD.U32 R3, RZ, RZ, UR6 ;  /* 0x00000006ff037e24 */ /* 0x002fc8000f8e00ff */
[----:B------:R1:W2:Y:S03]  /*22070*/  SYNCS.PHASECHK.TRANS64.TRYWAIT P1, [R3+URZ+0x2e850], R0 ;  /* 0x02e85000030075a7 */ /* 0x0002a6000802017f */
[----:B--2---:R-:W-:Y:S05]  /*22080*/  @!P1 NANOSLEEP.SYNCS 0x989680 ;  /* 0x009896800000995d */ /* 0x004fea0003900000 */
[----:B------:R-:W2:Y:S02]  /*22090*/  @!P1 SYNCS.PHASECHK.TRANS64 P1, [R3+URZ+0x2e850], R0 ;  /* 0x02e85000030095a7 */ /* 0x000ea4000802007f */
[----:B--2---:R-:W-:Y:S05]  /*220a0*/  @!P1 BRA `(.L_x_7079) ;  /* 0xfffffffc00ec9947 */ /* 0x004fea000383ffff */
[----:B------:R-:W-:Y:S05]  /*220b0*/  BRA `(.L_x_7076) ;  /* 0xfffffef800807947 */ /* 0x000fea000383ffff */
.L_x_7093:
[----:B-1----:R-:W-:-:S04]  /*220c0*/  IMAD.U32 R7, RZ, RZ, UR4 ;  /* 0x00000004ff077e24 */ /* 0x002fc8000f8e00ff */
[----:B------:R1:W2:Y:S03]  /*220d0*/  SYNCS.PHASECHK.TRANS64.TRYWAIT P1, [R7+URZ+0x2e850], R4 ;  /* 0x02e85004070075a7 */ /* 0x0002a6000802017f */
[----:B--2---:R-:W-:Y:S05]  /*220e0*/  @!P1 NANOSLEEP.SYNCS 0x989680 ;  /* 0x009896800000995d */ /* 0x004fea0003900000 */
[----:B------:R-:W2:Y:S02]  /*220f0*/  @!P1 SYNCS.PHASECHK.TRANS64 P1, [R7+URZ+0x2e850], R4 ;  /* 0x02e85004070095a7 */ /* 0x000ea4000802007f */
[----:B--2---:R-:W-:Y:S05]  /*22100*/  @!P1 BRA `(.L_x_7093) ;  /* 0xfffffffc00ec9947 */ /* 0x004fea000383ffff */
[----:B------:R-:W-:Y:S05]  /*22110*/  BRA `(.L_x_7092) ;  /* 0xffffff4800607947 */ /* 0x000fea000383ffff */
.L_x_7149:
[----:B------:R-:W-:Y:S02]  /*22120*/  IMAD.MOV.U32 R13, RZ, RZ, R0 ;  /* 0x000000ffff0d7224 */ /* 0x000fe400078e0000 */
[----:B------:R-:W-:Y:S02]  /*22130*/  IMAD.MOV.U32 R12, RZ, RZ, RZ ;  /* 0x000000ffff0c7224 */ /* 0x000fe400078e00ff */
[----:B------:R-:W-:Y:S02]  /*22140*/  IMAD.MOV.U32 R11, RZ, RZ, 0x1f ;  /* 0x0000001fff0b7424 */ /* 0x000fe400078e00ff */
[----:B------:R-:W-:-:S07]  /*22150*/  IMAD.MOV.U32 R15, RZ, RZ, -0x1 ;  /* 0xffffffffff0f7424 */ /* 0x000fce00078e00ff */
[----:B01----:R-:W-:Y:S05]  /*22160*/  WARPSYNC.COLLECTIVE R15, `(.L_x_7219) ;  /* 0x000000000f087348 */ /* 0x003fea0003c00000 */
[----:B------:R2:W3:Y:S02]  /*22170*/  SHFL.IDX P6, R14, R13, R12, R11 ;  /* 0x0000000c0d0e7389 */ /* 0x0004e400000c000b */
[----:B0123--:R-:W-:Y:S01]  /*22180*/  ENDCOLLECTIVE ;  /* 0x000000000000791b */ /* 0x00ffe20003800000 */
.L_x_7219:
[----:B------:R-:W-:Y:S05]  /*22190*/  BRA `(.L_x_7220) ;  /* 0xffffffb8007c7947 */ /* 0x000fea000383ffff */
.L_x_7151:
[----:B------:R-:W-:Y:S01]  /*221a0*/  BSSY B0, `(.L_x_7221) ;  /* 0x0000006000007945 */ /* 0x000fe20003800000 */
[----:B------:R-:W-:-:S07]  /*221b0*/  IMAD.MOV.U32 R15, RZ, RZ, -0x1 ;  /* 0xffffffffff0f7424 */ /* 0x000fce00078e00ff */
[----:B01----:R-:W-:Y:S05]  /*221c0*/  WARPSYNC.COLLECTIVE R15, `(.L_x_7222) ;  /* 0x000000000f0c7348 */ /* 0x003fea0003c00000 */
[----:B------:R-:W-:Y:S02]  /*221d0*/  ELECT P6, UR62, PT ;  /* 0x00000000003e782f */ /* 0x000fe400038c0000 */
[----:B------:R-:W-:Y:S01]  /*221e0*/  MOV R14, UR62 ;  /* 0x0000003e000e7c02 */ /* 0x000fe20008000f00 */
[----:B01----:R-:W-:Y:S10]  /*221f0*/  ENDCOLLECTIVE ;  /* 0x000000000000791b */ /* 0x003ff40003800000 */
.L_x_7222:
[----:B------:R-:W-:Y:S05]  /*22200*/  BSYNC B0 ;  /* 0x0000000000007941 */ /* 0x000fea0003800000 */
.L_x_7221:
[----:B------:R-:W-:Y:S05]  /*22210*/  BRA `(.L_x_7223) ;  /* 0xffffffb800847947 */ /* 0x000fea000383ffff */
.L_x_7153:
[----:B-1----:R1:W2:Y:S02]  /*22220*/  SYNCS.PHASECHK.TRANS64.TRYWAIT P0, [R3+URZ+0x2e880], R4 ;  /* 0x02e88004030075a7 */ /* 0x0022a4000800017f */
[----:B--2---:R-:W-:Y:S05]  /*22230*/  @!P0 NANOSLEEP.SYNCS 0x989680 ;  /* 0x009896800000895d */ /* 0x004fea0003900000 */
[----:B------:R-:W2:Y:S02]  /*22240*/  @!P0 SYNCS.PHASECHK.TRANS64 P0, [R3+URZ+0x2e880], R4 ;  /* 0x02e88004030085a7 */ /* 0x000ea4000800007f */
[----:B--2---:R-:W-:Y:S05]  /*22250*/  @!P0 BRA `(.L_x_7153) ;  /* 0xfffffffc00f08947 */ /* 0x004fea000383ffff */
[----:B------:R-:W-:Y:S05]  /*22260*/  BRA `(.L_x_7224) ;  /* 0xffffffb800e87947 */ /* 0x000fea000383ffff */
.L_x_7155:
[----:B0-----:R0:W2:Y:S02]  /*22270*/  SYNCS.PHASECHK.TRANS64.TRYWAIT P0, [R3+URZ+0x2e840], R4 ;  /* 0x02e84004030075a7 */ /* 0x0010a4000800017f */
[----:B--2---:R-:W-:Y:S05]  /*22280*/  @!P0 NANOSLEEP.SYNCS 0x989680 ;  /* 0x009896800000895d */ /* 0x004fea0003900000 */
[----:B------:R-:W2:Y:S02]  /*22290*/  @!P0 SYNCS.PHASECHK.TRANS64 P0, [R3+URZ+0x2e840], R4 ;  /* 0x02e84004030085a7 */ /* 0x000ea4000800007f */
[----:B--2---:R-:W-:Y:S05]  /*222a0*/  @!P0 BRA `(.L_x_7155) ;  /* 0xfffffffc00f08947 */ /* 0x004fea000383ffff */
[----:B------:R-:W-:Y:S05]  /*222b0*/  BRA `(.L_x_7225) ;  /* 0xffffffbc003c7947 */ /* 0x000fea000383ffff */
.L_x_7159:
        /* <DEDUP_REMOVED lines=14> */
.L_x_7226:
[----:B------:R-:W-:Y:S02]  /*223a0*/  IMAD.MOV.U32 R13, RZ, RZ, R0 ;  /* 0x000000ffff0d7224 */ /* 0x000fe400078e0000 */
[----:B------:R-:W-:-:S07]  /*223b0*/  IMAD.MOV.U32 R6, RZ, RZ, R14 ;  /* 0x000000ffff067224 */ /* 0x000fce00078e000e */
[----:B------:R-:W-:Y:S05]  /*223c0*/  WARPSYNC.COLLECTIVE R15, `(.L_x_7227) ;  /* 0x000000000f087348 */ /* 0x000fea0003c00000 */
[----:B------:R0:W1:Y:S02]  /*223d0*/  SHFL.IDX P6, R14, R13, R12, R11 ;  /* 0x0000000c0d0e7389 */ /* 0x00006400000c000b */
[----:B01----:R-:W-:Y:S01]  /*223e0*/  ENDCOLLECTIVE ;  /* 0x000000000000791b */ /* 0x003fe20003800000 */
.L_x_7227:
[----:B------:R-:W-:Y:S02]  /*223f0*/  IMAD.MOV.U32 R13, RZ, RZ, R2 ;  /* 0x000000ffff0d7224 */ /* 0x000fe400078e0002 */
[----:B------:R-:W-:Y:S02]  /*22400*/  IMAD.MOV.U32 R12, RZ, RZ, 0x1 ;  /* 0x00000001ff0c7424 */ /* 0x000fe400078e00ff */
[----:B------:R-:W-:-:S07]  /*22410*/  IMAD.MOV.U32 R7, RZ, RZ, R14 ;  /* 0x000000ffff077224 */ /* 0x000fce00078e000e */
[----:B------:R-:W-:Y:S05]  /*22420*/  WARPSYNC.COLLECTIVE R15, `(.L_x_7228) ;  /* 0x000000000f087348 */ /* 0x000fea0003c00000 */
[----:B------:R0:W1:Y:S02]  /*22430*/  SHFL.IDX P6, R14, R13, R12, R11 ;  /* 0x0000000c0d0e7389 */ /* 0x00006400000c000b */
[----:B01----:R-:W-:Y:S01]  /*22440*/  ENDCOLLECTIVE ;  /* 0x000000000000791b */ /* 0x003fe20003800000 */
.L_x_7228:
        /* <DEDUP_REMOVED lines=16> */
.L_x_7229:
[----:B------:R-:W-:Y:S02]  /*22550*/  IMAD.MOV.U32 R13, RZ, RZ, R2 ;  /* 0x000000ffff0d7224 */ /* 0x000fe400078e0002 */
[----:B------:R-:W-:Y:S02]  /*22560*/  IMAD.MOV.U32 R12, RZ, RZ, 0x2 ;  /* 0x00000002ff0c7424 */ /* 0x000fe400078e00ff */
[----:B------:R-:W-:-:S07]  /*22570*/  IMAD.MOV.U32 R7, RZ, RZ, R14 ;  /* 0x000000ffff077224 */ /* 0x000fce00078e000e */
[----:B------:R-:W-:Y:S05]  /*22580*/  WARPSYNC.COLLECTIVE R15, `(.L_x_7230) ;  /* 0x000000000f087348 */ /* 0x000fea0003c00000 */
[----:B------:R0:W1:Y:S02]  /*22590*/  SHFL.IDX P6, R14, R13, R12, R11 ;  /* 0x0000000c0d0e7389 */ /* 0x00006400000c000b */
[----:B01----:R-:W-:Y:S01]  /*225a0*/  ENDCOLLECTIVE ;  /* 0x000000000000791b */ /* 0x003fe20003800000 */
.L_x_7230:
        /* <DEDUP_REMOVED lines=16> */
.L_x_7231:
[----:B------:R-:W-:Y:S02]  /*226b0*/  IMAD.MOV.U32 R13, RZ, RZ, R2 ;  /* 0x000000ffff0d7224 */ /* 0x000fe400078e0002 */
[----:B------:R-:W-:Y:S02]  /*226c0*/  IMAD.MOV.U32 R12, RZ, RZ, 0x3 ;  /* 0x00000003ff0c7424 */ /* 0x000fe400078e00ff */
[----:B------:R-:W-:-:S07]  /*226d0*/  IMAD.MOV.U32 R7, RZ, RZ, R14 ;  /* 0x000000ffff077224 */ /* 0x000fce00078e000e */
[----:B------:R-:W-:Y:S05]  /*226e0*/  WARPSYNC.COLLECTIVE R15, `(.L_x_7232) ;  /* 0x000000000f087348 */ /* 0x000fea0003c00000 */
[----:B------:R0:W1:Y:S02]  /*226f0*/  SHFL.IDX P6, R14, R13, R12, R11 ;  /* 0x0000000c0d0e7389 */ /* 0x00006400000c000b */
[----:B01----:R-:W-:Y:S01]  /*22700*/  ENDCOLLECTIVE ;  /* 0x000000000000791b */ /* 0x003fe20003800000 */
.L_x_7232:
        /* <DEDUP_REMOVED lines=16> */
.L_x_7233:
[----:B------:R-:W-:Y:S02]  /*22810*/  IMAD.MOV.U32 R13, RZ, RZ, R2 ;  /* 0x000000ffff0d7224 */ /* 0x000fe400078e0002 */
[----:B------:R-:W-:Y:S02]  /*22820*/  IMAD.MOV.U32 R12, RZ, RZ, 0x4 ;  /* 0x00000004ff0c7424 */ /* 0x000fe400078e00ff */
[----:B------:R-:W-:-:S07]  /*22830*/  IMAD.MOV.U32 R7, RZ, RZ, R14 ;  /* 0x000000ffff077224 */ /* 0x000fce00078e000e */
[----:B------:R-:W-:Y:S05]  /*22840*/  WARPSYNC.COLLECTIVE R15, `(.L_x_7234) ;  /* 0x000000000f087348 */ /* 0x000fea0003c00000 */
[----:B------:R0:W1:Y:S02]  /*22850*/  SHFL.IDX P6, R14, R13, R12, R11 ;  /* 0x0000000c0d0e7389 */ /* 0x00006400000c000b */
[----:B01----:R-:W-:Y:S01]  /*22860*/  ENDCOLLECTIVE ;  /* 0x000000000000791b */ /* 0x003fe20003800000 */
.L_x_7234:
        /* <DEDUP_REMOVED lines=16> */
.L_x_7235:
[----:B------:R-:W-:Y:S02]  /*22970*/  IMAD.MOV.U32 R13, RZ, RZ, R2 ;  /* 0x000000ffff0d7224 */ /* 0x000fe400078e0002 */
[----:B------:R-:W-:Y:S02]  /*22980*/  IMAD.MOV.U32 R12, RZ, RZ, 0x5 ;  /* 0x00000005ff0c7424 */ /* 0x000fe400078e00ff */
[----:B------:R-:W-:-:S07]  /*22990*/  IMAD.MOV.U32 R7, RZ, RZ, R14 ;  /* 0x000000ffff077224 */ /* 0x000fce00078e000e */
[----:B------:R-:W-:Y:S05]  /*229a0*/  WARPSYNC.COLLECTIVE R15, `(.L_x_7236) ;  /* 0x000000000f087348 */ /* 0x000fea0003c00000 */
[----:B------:R0:W1:Y:S02]  /*229b0*/  SHFL.IDX P6, R14, R13, R12, R11 ;  /* 0x0000000c0d0e7389 */ /* 0x00006400000c000b */
[----:B01----:R-:W-:Y:S01]  /*229c0*/  ENDCOLLECTIVE ;  /* 0x000000000000791b */ /* 0x003fe20003800000 */
.L_x_7236:
        /* <DEDUP_REMOVED lines=16> */
.L_x_7237:
[----:B------:R-:W-:Y:S02]  /*22ad0*/  IMAD.MOV.U32 R13, RZ, RZ, R2 ;  /* 0x000000ffff0d7224 */ /* 0x000fe400078e0002 */
[----:B------:R-:W-:Y:S02]  /*22ae0*/  IMAD.MOV.U32 R12, RZ, RZ, 0x6 ;  /* 0x00000006ff0c7424 */ /* 0x000fe400078e00ff */
[----:B------:R-:W-:-:S07]  /*22af0*/  IMAD.MOV.U32 R7, RZ, RZ, R14 ;  /* 0x000000ffff077224 */ /* 0x000fce00078e000e */
[----:B------:R-:W-:Y:S05]  /*22b00*/  WARPSYNC.COLLECTIVE R15, `(.L_x_7238) ;  /* 0x000000000f087348 */ /* 0x000fea0003c00000 */
[----:B------:R0:W1:Y:S02]  /*22b10*/  SHFL.IDX P6, R14, R13, R12, R11 ;  /* 0x0000000c0d0e7389 */ /* 0x00006400000c000b */
[----:B01----:R-:W-:Y:S01]  /*22b20*/  ENDCOLLECTIVE ;  /* 0x000000000000791b */ /* 0x003fe20003800000 */
.L_x_7238:
        /* <DEDUP_REMOVED lines=15> */
.L_x_7239:
[----:B------:R-:W-:Y:S02]  /*22c20*/  IMAD.MOV.U32 R13, RZ, RZ, R2 ;  /* 0x000000ffff0d7224 */ /* 0x000fe400078e0002 */
[----:B------:R-:W-:Y:S02]  /*22c30*/  IMAD.MOV.U32 R12, RZ, RZ, 0x7 ;  /* 0x00000007ff0c7424 */ /* 0x000fe400078e00ff */
[----:B------:R-:W-:-:S07]  /*22c40*/  IMAD.MOV.U32 R7, RZ, RZ, R14 ;  /* 0x000000ffff077224 */ /* 0x000fce00078e000e */
[----:B------:R-:W-:Y:S05]  /*22c50*/  WARPSYNC.COLLECTIVE R15, `(.L_x_7240) ;  /* 0x000000000f087348 */ /* 0x000fea0003c00000 */
[----:B------:R0:W1:Y:S02]  /*22c60*/  SHFL.IDX P6, R14, R13, R12, R11 ;  /* 0x0000000c0d0e7389 */ /* 0x00006400000c000b */
[----:B01----:R-:W-:Y:S01]  /*22c70*/  ENDCOLLECTIVE ;  /* 0x000000000000791b */ /* 0x003fe20003800000 */
.L_x_7240:
        /* <DEDUP_REMOVED lines=10> */
.L_x_7241:
[----:B------:R-:W-:Y:S01]  /*22d20*/  @!PT LDS RZ, [RZ] ;  /* 0x00000000fffff984 */ /* 0x000fe20000000800 */
[----:B------:R-:W-:Y:S01]  /*22d30*/  @!PT LDS RZ, [RZ] ;  /* 0x00000000fffff984 */ /* 0x000fe20000000800 */
[----:B------:R-:W-:Y:S01]  /*22d40*/  @!PT LDS RZ, [RZ] ;  /* 0x00000000fffff984 */ /* 0x000fe20000000800 */
[----:B------:R1:W-:Y:S01]  /*22d50*/  @!P1 LDGSTS.E.BYPASS.LTC128B.128 [R9+0x1f400], desc[UR52][R6.64], !P0 ;  /* 0x1f40000006099fae */ /* 0x0003e2000c101d74 */
[----:B------:R-:W-:Y:S01]  /*22d60*/  IMAD.MOV.U32 R0, RZ, RZ, R14 ;  /* 0x000000ffff007224 */ /* 0x000fe200078e000e */
[----:B------:R-:W-:Y:S06]  /*22d70*/  BRA `(.L_x_7242) ;  /* 0xffffffbc00847947 */ /* 0x000fec000383ffff */
.L_x_7162:
[----:B--2---:R2:W3:Y:S02]  /*22d80*/  SYNCS.PHASECHK.TRANS64.TRYWAIT P0, [R18+URZ+0x2e820], R0 ;  /* 0x02e82000120075a7 */ /* 0x0044e4000800017f */
[----:B---3--:R-:W-:Y:S05]  /*22d90*/  @!P0 NANOSLEEP.SYNCS 0x989680 ;  /* 0x009896800000895d */ /* 0x008fea0003900000 */
[----:B------:R-:W3:Y:S02]  /*22da0*/  @!P0 SYNCS.PHASECHK.TRANS64 P0, [R18+URZ+0x2e820], R0 ;  /* 0x02e82000120085a7 */ /* 0x000ee4000800007f */
[----:B---3--:R-:W-:Y:S05]  /*22db0*/  @!P0 BRA `(.L_x_7162) ;  /* 0xfffffffc00f08947 */ /* 0x008fea000383ffff */
[----:B------:R-:W-:Y:S05]  /*22dc0*/  BRA `(.L_x_7243) ;  /* 0xffffffbc00e07947 */ /* 0x000fea000383ffff */
.L_x_7168:
[----:B-1----:R1:W3:Y:S02]  /*22dd0*/  SYNCS.PHASECHK.TRANS64.TRYWAIT P0, [R4+URZ+0x2e880], R3 ;  /* 0x02e88003040075a7 */ /* 0x0022e4000800017f */
[----:B---3--:R-:W-:Y:S05]  /*22de0*/  @!P0 NANOSLEEP.SYNCS 0x989680 ;  /* 0x009896800000895d */ /* 0x008fea0003900000 */
[----:B------:R-:W3:Y:S02]  /*22df0*/  @!P0 SYNCS.PHASECHK.TRANS64 P0, [R4+URZ+0x2e880], R3 ;  /* 0x02e88003040085a7 */ /* 0x000ee4000800007f */
[----:B---3--:R-:W-:Y:S05]  /*22e00*/  @!P0 BRA `(.L_x_7168) ;  /* 0xfffffffc00f08947 */ /* 0x008fea000383ffff */
[----:B------:R-:W-:Y:S05]  /*22e10*/  BRA `(.L_x_7244) ;  /* 0xffffffc000987947 */ /* 0x000fea000383ffff */
.L_x_7173:
[----:B0-----:R0:W3:Y:S02]  /*22e20*/  SYNCS.PHASECHK.TRANS64.TRYWAIT P0, [R4+URZ+0x2e840], R3 ;  /* 0x02e84003040075a7 */ /* 0x0010e4000800017f */
[----:B---3--:R-:W-:Y:S05]  /*22e30*/  @!P0 NANOSLEEP.SYNCS 0x989680 ;  /* 0x009896800000895d */ /* 0x008fea0003900000 */
[----:B------:R-:W3:Y:S02]  /*22e40*/  @!P0 SYNCS.PHASECHK.TRANS64 P0, [R4+URZ+0x2e840], R3 ;  /* 0x02e84003040085a7 */ /* 0x000ee4000800007f */
[----:B---3--:R-:W-:Y:S05]  /*22e50*/  @!P0 BRA `(.L_x_7173) ;  /* 0xfffffffc00f08947 */ /* 0x008fea000383ffff */
[----:B------:R-:W-:Y:S05]  /*22e60*/  BRA `(.L_x_7245) ;  /* 0xffffffc400187947 */ /* 0x000fea000383ffff */
.L_x_7179:
[----:B-1----:R1:W3:Y:S02]  /*22e70*/  SYNCS.PHASECHK.TRANS64.TRYWAIT P0, [R20+URZ+0x2e870], R2 ;  /* 0x02e87002140075a7 */ /* 0x0022e4000800017f */
[----:B---3--:R-:W-:Y:S05]  /*22e80*/  @!P0 NANOSLEEP.SYNCS 0x989680 ;  /* 0x009896800000895d */ /* 0x008fea0003900000 */
[----:B------:R-:W3:Y:S02]  /*22e90*/  @!P0 SYNCS.PHASECHK.TRANS64 P0, [R20+URZ+0x2e870], R2 ;  /* 0x02e87002140085a7 */ /* 0x000ee4000800007f */
[----:B---3--:R-:W-:Y:S05]  /*22ea0*/  @!P0 BRA `(.L_x_7179) ;  /* 0xfffffffc00f08947 */ /* 0x008fea000383ffff */
[----:B------:R-:W-:Y:S05]  /*22eb0*/  BRA `(.L_x_7246) ;  /* 0xffffffc400b47947 */ /* 0x000fea000383ffff */
.L_x_7181:
[----:B-1----:R1:W3:Y:S02]  /*22ec0*/  SYNCS.PHASECHK.TRANS64.TRYWAIT P0, [R20+URZ+0x2e860], R3 ;  /* 0x02e86003140075a7 */ /* 0x0022e4000800017f */
[----:B---3--:R-:W-:Y:S05]  /*22ed0*/  @!P0 NANOSLEEP.SYNCS 0x989680 ;  /* 0x009896800000895d */ /* 0x008fea0003900000 */
[----:B------:R-:W3:Y:S02]  /*22ee0*/  @!P0 SYNCS.PHASECHK.TRANS64 P0, [R20+URZ+0x2e860], R3 ;  /* 0x02e86003140085a7 */ /* 0x000ee4000800007f */
[----:B---3--:R-:W-:Y:S05]  /*22ef0*/  @!P0 BRA `(.L_x_7181) ;  /* 0xfffffffc00f08947 */ /* 0x008fea000383ffff */
[----:B------:R-:W-:Y:S05]  /*22f00*/  BRA `(.L_x_7247) ;  /* 0xffffffc400bc7947 */ /* 0x000fea000383ffff */
.L_x_7188:
[----:B--2---:R2:W3:Y:S02]  /*22f10*/  SYNCS.PHASECHK.TRANS64.TRYWAIT P1, [R17+URZ+0x2e870], R0 ;  /* 0x02e87000110075a7 */ /* 0x0044e4000802017f */
[----:B---3--:R-:W-:Y:S05]  /*22f20*/  @!P1 NANOSLEEP.SYNCS 0x989680 ;  /* 0x009896800000995d */ /* 0x008fea0003900000 */
[----:B------:R-:W3:Y:S02]  /*22f30*/  @!P1 SYNCS.PHASECHK.TRANS64 P1, [R17+URZ+0x2e870], R0 ;  /* 0x02e87000110095a7 */ /* 0x000ee4000802007f */
[----:B---3--:R-:W-:Y:S05]  /*22f40*/  @!P1 BRA `(.L_x_7188) ;  /* 0xfffffffc00f09947 */ /* 0x008fea000383ffff */
[----:B------:R-:W-:Y:S05]  /*22f50*/  BRA `(.L_x_7248) ;  /* 0xffffffd000687947 */ /* 0x000fea000383ffff */
.L_x_7190:
[----:B--2---:R2:W3:Y:S02]  /*22f60*/  SYNCS.PHASECHK.TRANS64.TRYWAIT P1, [R17+URZ+0x2e860], R0 ;  /* 0x02e86000110075a7 */ /* 0x0044e4000802017f */
[----:B---3--:R-:W-:Y:S05]  /*22f70*/  @!P1 NANOSLEEP.SYNCS 0x989680 ;  /* 0x009896800000995d */ /* 0x008fea0003900000 */
[----:B------:R-:W3:Y:S02]  /*22f80*/  @!P1 SYNCS.PHASECHK.TRANS64 P1, [R17+URZ+0x2e860], R0 ;  /* 0x02e86000110095a7 */ /* 0x000ee4000802007f */
[----:B---3--:R-:W-:Y:S05]  /*22f90*/  @!P1 BRA `(.L_x_7190) ;  /* 0xfffffffc00f09947 */ /* 0x008fea000383ffff */
[----:B------:R-:W-:Y:S05]  /*22fa0*/  BRA `(.L_x_7249) ;  /* 0xffffffd000707947 */ /* 0x000fea000383ffff */
.L_x_7203:
[----:B0-----:R0:W1:Y:S02]  /*22fb0*/  SYNCS.PHASECHK.TRANS64.TRYWAIT P0, [R0+URZ+0x2e820], R3 ;  /* 0x02e82003000075a7 */ /* 0x001064000800017f */
[----:B-1----:R-:W-:Y:S05]  /*22fc0*/  @!P0 NANOSLEEP.SYNCS 0x989680 ;  /* 0x009896800000895d */ /* 0x002fea0003900000 */
[----:B------:R-:W1:Y:S02]  /*22fd0*/  @!P0 SYNCS.PHASECHK.TRANS64 P0, [R0+URZ+0x2e820], R3 ;  /* 0x02e82003000085a7 */ /* 0x000e64000800007f */
[----:B-1----:R-:W-:Y:S05]  /*22fe0*/  @!P0 BRA `(.L_x_7203) ;  /* 0xfffffffc00f08947 */ /* 0x002fea000383ffff */
[----:B------:R-:W-:Y:S05]  /*22ff0*/  BRA `(.L_x_7250) ;  /* 0xffffffe800947947 */ /* 0x000fea000383ffff */
.L_x_7204:
        /* <DEDUP_REMOVED lines=11> */
.L_x_7252:
[----:B------:R-:W-:Y:S05]  /*230b0*/  BSYNC B0 ;  /* 0x0000000000007941 */ /* 0x000fea0003800000 */
.L_x_7251:
[----:B------:R-:W-:Y:S05]  /*230c0*/  BRA `(.L_x_7253) ;  /* 0xffffffe8007c7947 */ /* 0x000fea000383ffff */
.L_x_7207:
[----:B------:R-:W-:Y:S01]  /*230d0*/  BSSY B1, `(.L_x_7254) ;  /* 0x0000006000017945 */ /* 0x000fe20003800000 */
[----:B------:R-:W-:-:S07]  /*230e0*/  IMAD.MOV.U32 R15, RZ, RZ, -0x1 ;  /* 0xffffffffff0f7424 */ /* 0x000fce00078e00ff */
[----:B01----:R-:W-:Y:S05]  /*230f0*/  WARPSYNC.COLLECTIVE R15, `(.L_x_7255) ;  /* 0x000000000f0c7348 */ /* 0x003fea0003c00000 */
[----:B------:R-:W-:Y:S02]  /*23100*/  ELECT P6, UR62, PT ;  /* 0x00000000003e782f */ /* 0x000fe400038c0000 */
[----:B------:R-:W-:Y:S01]  /*23110*/  MOV R14, UR62 ;  /* 0x0000003e000e7c02 */ /* 0x000fe20008000f00 */
[----:B01----:R-:W-:Y:S10]  /*23120*/  ENDCOLLECTIVE ;  /* 0x000000000000791b */ /* 0x003ff40003800000 */
.L_x_7255:
[----:B------:R-:W-:Y:S05]  /*23130*/  BSYNC B1 ;  /* 0x0000000000017941 */ /* 0x000fea0003800000 */
.L_x_7254:
[----:B------:R-:W-:Y:S05]  /*23140*/  BRA `(.L_x_7256) ;  /* 0xffffffe800747947 */ /* 0x000fea000383ffff */
.L_x_7209:
[----:B0-----:R0:W1:Y:S02]  /*23150*/  SYNCS.PHASECHK.TRANS64.TRYWAIT P1, [R6+URZ], R5 ;  /* 0x00000005060075a7 */ /* 0x001064000802017f */
[----:B-1----:R-:W-:Y:S05]  /*23160*/  @!P1 NANOSLEEP.SYNCS 0x989680 ;  /* 0x009896800000995d */ /* 0x002fea0003900000 */
[----:B------:R-:W1:Y:S02]  /*23170*/  @!P1 SYNCS.PHASECHK.TRANS64 P1, [R6+URZ], R5 ;  /* 0x00000005060095a7 */ /* 0x000e64000802007f */
[----:B-1----:R-:W-:Y:S05]  /*23180*/  @!P1 BRA `(.L_x_7209) ;  /* 0xfffffffc00f09947 */ /* 0x002fea000383ffff */
[----:B------:R-:W-:Y:S05]  /*23190*/  BRA `(.L_x_7257) ;  /* 0xffffffe800b07947 */ /* 0x000fea000383ffff */
.L_x_7210:
[----:B-1----:R1:W2:Y:S02]  /*231a0*/  SYNCS.PHASECHK.TRANS64.TRYWAIT P1, [R7+URZ], R2 ;  /* 0x00000002070075a7 */ /* 0x0022a4000802017f */
[----:B--2---:R-:W-:Y:S05]  /*231b0*/  @!P1 NANOSLEEP.SYNCS 0x989680 ;  /* 0x009896800000995d */ /* 0x004fea0003900000 */
[----:B------:R-:W2:Y:S02]  /*231c0*/  @!P1 SYNCS.PHASECHK.TRANS64 P1, [R7+URZ], R2 ;  /* 0x00000002070095a7 */ /* 0x000ea4000802007f */
[----:B--2---:R-:W-:Y:S05]  /*231d0*/  @!P1 BRA `(.L_x_7210) ;  /* 0xfffffffc00f09947 */ /* 0x004fea000383ffff */
[----:B------:R-:W-:Y:S05]  /*231e0*/  BRA `(.L_x_7258) ;  /* 0xffffffe800a47947 */ /* 0x000fea000383ffff */
.L_x_7212:
[----:B--2---:R2:W3:Y:S02]  /*231f0*/  SYNCS.PHASECHK.TRANS64.TRYWAIT P1, [R4+URZ+0x2e860], R5 ;  /* 0x02e86005040075a7 */ /* 0x0044e4000802017f */
[----:B---3--:R-:W-:Y:S05]  /*23200*/  @!P1 NANOSLEEP.SYNCS 0x989680 ;  /* 0x009896800000995d */ /* 0x008fea0003900000 */
[----:B------:R-:W3:Y:S02]  /*23210*/  @!P1 SYNCS.PHASECHK.TRANS64 P1, [R4+URZ+0x2e860], R5 ;  /* 0x02e86005040095a7 */ /* 0x000ee4000802007f */
[----:B---3--:R-:W-:Y:S05]  /*23220*/  @!P1 BRA `(.L_x_7212) ;  /* 0xfffffffc00f09947 */ /* 0x008fea000383ffff */
[----:B------:R-:W-:Y:S05]  /*23230*/  BRA `(.L_x_7259) ;  /* 0xffffffe800a87947 */ /* 0x000fea000383ffff */
.L_x_7214:
[----:B---3--:R3:W4:Y:S02]  /*23240*/  SYNCS.PHASECHK.TRANS64.TRYWAIT P1, [R3+URZ+0x2e860], R2 ;  /* 0x02e86002030075a7 */ /* 0x008724000802017f */
[----:B----4-:R-:W-:Y:S05]  /*23250*/  @!P1 NANOSLEEP.SYNCS 0x989680 ;  /* 0x009896800000995d */ /* 0x010fea0003900000 */
[----:B------:R-:W4:Y:S02]  /*23260*/  @!P1 SYNCS.PHASECHK.TRANS64 P1, [R3+URZ+0x2e860], R2 ;  /* 0x02e86002030095a7 */ /* 0x000f24000802007f */
[----:B----4-:R-:W-:Y:S05]  /*23270*/  @!P1 BRA `(.L_x_7214) ;  /* 0xfffffffc00f09947 */ /* 0x010fea000383ffff */
[----:B------:R-:W-:Y:S05]  /*23280*/  BRA `(.L_x_7260) ;  /* 0xffffffe800a87947 */ /* 0x000fea000383ffff */
.L_x_7216:
[----:B----4-:R4:W0:Y:S02]  /*23290*/  SYNCS.PHASECHK.TRANS64.TRYWAIT P0, [R4+URZ+0x2e880], R5 ;  /* 0x02e88005040075a7 */ /* 0x010824000800017f */
[----:B0-----:R-:W-:Y:S05]  /*232a0*/  @!P0 NANOSLEEP.SYNCS 0x989680 ;  /* 0x009896800000895d */ /* 0x001fea0003900000 */
[----:B------:R-:W0:Y:S02]  /*232b0*/  @!P0 SYNCS.PHASECHK.TRANS64 P0, [R4+URZ+0x2e880], R5 ;  /* 0x02e88005040085a7 */ /* 0x000e24000800007f */
[----:B0-----:R-:W-:Y:S05]  /*232c0*/  @!P0 BRA `(.L_x_7216) ;  /* 0xfffffffc00f08947 */ /* 0x001fea000383ffff */
[----:B------:R-:W-:Y:S05]  /*232d0*/  BRA `(.L_x_7217) ;  /* 0xffffffe800a47947 */ /* 0x000fea000383ffff */
.L_x_7261:
        /* <DEDUP_REMOVED lines=10> */
.L_x_13280:


//--------------------- .text._ZN7cutlass13device_kernelIN5flash11enable_sm90INS1_16FlashAttnFwdSm90INS1_25CollectiveMainloopFwdSm90ILi2EN4cute5tupleIJNS5_1CILi1EEES8_S8_EEENS6_IJNS7_ILi128EEENS7_ILi224EEESA_EEELi128ENS_12float_e4m3_tEfNS_4arch4Sm90ELb0ELb1ELb0ELb1ELb0ELb1ELb0ELb1ELb1ELb1ELb1ELb0EEENS1_21CollectiveEpilogueFwdINS6_IJSA_SA_SB_EEES9_NS_10bfloat16_tESF_Li256ELb1ELb1ELb1ELb1EEENS1_36VarlenDynamicPersistentTileSchedulerILi128ELi224ELi256ELi128ELb1ELb1ELb1ELb1ELb0ELb1EEEEEEEEEvNT_6ParamsE --------------------------
	.section	.text._ZN7cutlass13device_kernelIN5flash11enable_sm90INS1_16FlashAttnFwdSm90INS1_25CollectiveMainloopFwdSm90ILi2EN4cute5tupleIJNS5_1CILi1EEES8_S8_EEENS6_IJNS7_ILi128EEENS7_ILi224EEESA_EEELi128ENS_12float_e4m3_tEfNS_4arch4Sm90ELb0ELb1ELb0ELb1ELb0ELb1ELb0ELb1ELb1ELb1ELb1ELb0EEENS1_21CollectiveEpilogueFwdINS6_IJSA_SA_SB_EEES9_NS_10bfloat16_tESF_Li256ELb1ELb1ELb1ELb1EEENS1_36VarlenDynamicPersistentTileSchedulerILi128ELi224ELi256ELi128ELb1ELb1ELb1ELb1ELb0ELb1EEEEEEEEEvNT_6ParamsE,"ax",@progbits
	.align	128
.text._ZN7cutlass13device_kernelIN5flash11enable_sm90INS1_16FlashAttnFwdSm90INS1_25CollectiveMainloopFwdSm90ILi2EN4cute5tupleIJNS5_1CILi1EEES8_S8_EEENS6_IJNS7_ILi128EEENS7_ILi224EEESA_EEELi128ENS_12float_e4m3_tEfNS_4arch4Sm90ELb0ELb1ELb0ELb1ELb0ELb1ELb0ELb1ELb1ELb1ELb1ELb0EEENS1_21CollectiveEpilogueFwdINS6_IJSA_SA_SB_EEES9_NS_10bfloat16_tESF_Li256ELb1ELb1ELb1ELb1EEENS1_36VarlenDynamicPersistentTileSchedulerILi128ELi224ELi256ELi128ELb1ELb1ELb1ELb1ELb0ELb1EEEEEEEEEvNT_6ParamsE:
        .type           _ZN7cutlass13device_kernelIN5flash11enable_sm90INS1_16FlashAttnFwdSm90INS1_25CollectiveMainloopFwdSm90ILi2EN4cute5tupleIJNS5_1CILi1EEES8_S8_EEENS6_IJNS7_ILi128EEENS7_ILi224EEESA_EEELi128ENS_12float_e4m3_tEfNS_4arch4Sm90ELb0ELb1ELb0ELb1ELb0ELb1ELb0ELb1ELb1ELb1ELb1ELb0EEENS1_21CollectiveEpilogueFwdINS6_IJSA_SA_SB_EEES9_NS_10bfloat16_tESF_Li256ELb1ELb1ELb1ELb1EEENS1_36VarlenDynamicPersistentTileSchedulerILi128ELi224ELi256ELi128ELb1ELb1ELb1ELb1ELb0ELb1EEEEEEEEEvNT_6ParamsE,@function
        .size           _ZN7cutlass13device_kernelIN5flash11enable_sm90INS1_16FlashAttnFwdSm90INS1_25CollectiveMainloopFwdSm90ILi2EN4cute5tupleIJNS5_1CILi1EEES8_S8_EEENS6_IJNS7_ILi128EEENS7_ILi224EEESA_EEELi128ENS_12float_e4m3_tEfNS_4arch4Sm90ELb0ELb1ELb0ELb1ELb0ELb1ELb0ELb1ELb1ELb1ELb1ELb0EEENS1_21CollectiveEpilogueFwdINS6_IJSA_SA_SB_EEES9_NS_10bfloat16_tESF_Li256ELb1ELb1ELb1ELb1EEENS1_36VarlenDynamicPersistentTileSchedulerILi128ELi224ELi256ELi128ELb1ELb1ELb1ELb1ELb0ELb1EEEEEEEEEvNT_6ParamsE,(.L_x_13281 - _ZN7cutlass13device_kernelIN5flash11enable_sm90INS1_16FlashAttnFwdSm90INS1_25CollectiveMainloopFwdSm90ILi2EN4cute5tupleIJNS5_1CILi1EEES8_S8_EEENS6_IJNS7_ILi128EEENS7_ILi224EEESA_EEELi128ENS_12float_e4m3_tEfNS_4arch4Sm90ELb0ELb1ELb0ELb1ELb0ELb1ELb0ELb1ELb1ELb1ELb1ELb0EEENS1_21CollectiveEpilogueFwdINS6_IJSA_SA_SB_EEES9_NS_10bfloat16_tESF_Li256ELb1ELb1ELb1ELb1EEENS1_36VarlenDynamicPersistentTileSchedulerILi128ELi224ELi256ELi128ELb1ELb1ELb1ELb1ELb0ELb1EEEEEEEEEvNT_6ParamsE)
        .other          _ZN7cutlass13device_kernelIN5flash11enable_sm90INS1_16FlashAttnFwdSm90INS1_25CollectiveMainloopFwdSm90ILi2EN4cute5tupleIJNS5_1CILi1EEES8_S8_EEENS6_IJNS7_ILi128EEENS7_ILi224EEESA_EEELi128ENS_12float_e4m3_tEfNS_4arch4Sm90ELb0ELb1ELb0ELb1ELb0ELb1ELb0ELb1ELb1ELb1ELb1ELb0EEENS1_21CollectiveEpilogueFwdINS6_IJSA_SA_SB_EEES9_NS_10bfloat16_tESF_Li256ELb1ELb1ELb1ELb1EEENS1_36VarlenDynamicPersistentTileSchedulerILi128ELi224ELi256ELi128ELb1ELb1ELb1ELb1ELb0ELb1EEEEEEEEEvNT_6ParamsE,@"STO_CUDA_ENTRY STV_DEFAULT"
_ZN7cutlass13device_kernelIN5flash11enable_sm90INS1_16FlashAttnFwdSm90INS1_25CollectiveMainloopFwdSm90ILi2EN4cute5tupleIJNS5_1CILi1EEES8_S8_EEENS6_IJNS7_ILi128EEENS7_ILi224EEESA_EEELi128ENS_12float_e4m3_tEfNS_4arch4Sm90ELb0ELb1ELb0ELb1ELb0ELb1ELb0ELb1ELb1ELb1ELb1ELb0EEENS1_21CollectiveEpilogueFwdINS6_IJSA_SA_SB_EEES9_NS_10bfloat16_tESF_Li256ELb1ELb1ELb1ELb1EEENS1_36VarlenDynamicPersistentTileSchedulerILi128ELi224ELi256ELi128ELb1ELb1ELb1ELb1ELb0ELb1EEEEEEEEEvNT_6ParamsE:
        /* <DEDUP_REMOVED lines=24> */
.L_x_7263:
[----:B------:R-:W-:Y:S05]  /*0180*/  BSYNC B0 ;  /* 0x0000000000007941 */ /* 0x000fea0003800000 */
.L_x_7262:
        /* <DEDUP_REMOVED lines=41> */
.L_x_7264:
        /* <DEDUP_REMOVED lines=22> */
.L_x_7265:
        /* <DEDUP_REMOVED lines=18> */
.L_x_7266:
        /* <DEDUP_REMOVED lines=22> */
.L_x_7267:
        /* <DEDUP_REMOVED lines=22> */
.L_x_7268:
[----:B0-----:R-:W-:Y:S01]  /*0960*/  UMOV UR4, 0x1 ;  /* 0x0000000100047882 */ /* 0x001fe20000000000 */
[----:B------:R-:W-:Y:S01]  /*0970*/  PLOP3.LUT P0, PT, PT, PT, UP0, 0x80, 0x0 ;  /* 0x000000000000781c */ /* 0x000fe20003f0f008 */
[----:B------:R-:W-:Y:S01]  /*0980*/  USEL UR4, UR4, 0x2, !UP0 ;  /* 0x0000000204047887 */ /* 0x000fe2000c000000 */
[----:B------:R-:W-:Y:S01]  /*0990*/  NOP ;  /* 0x0000000000007918 */ /* 0x000fe20000000000 */
[----:B------:R-:W-:Y:S04]  /*09a0*/  BSSY B8, `(.L_x_7269) ;  /* 0x00036d2000087945 */ /* 0x000fe80003800000 */
[----:B------:R-:W-:-:S05]  /*09b0*/  IMAD.U32 R2, RZ, RZ, UR4 ;  /* 0x00000004ff027e24 */ /* 0x000fca000f8e00ff */
[----:B------:R0:W-:Y:S01]  /*09c0*/  STL [R1+0xb0], R2 ;  /* 0x0000b00201007387 */ /* 0x0001e20000100800 */
[----:B-12-4-:R-:W-:Y:S06]  /*09d0*/  BAR.SYNC.DEFER_BLOCKING 0x0 ;  /* 0x0000000000007b1d */ /* 0x016fec0000010000 */
[----:B------:R-:W-:Y:S05]  /*09e0*/  @!P0 BRA `(.L_x_7270) ;  /* 0x000002e400488947 */ /* 0x000fea0003800000 */
.L_x_7271:
[----:B------:R-:W-:-:S08]  /*09f0*/  NOP ;  /* 0x0000000000007918 */ /* 0x000fd00000000000 */
[----:B------:R-:W1:Y:S02]  /*0a00*/  USETMAXREG.TRY_ALLOC.CTAPOOL UP0, 0xf0 ;  /* 0x000000f0000079c8 */ /* 0x000e640008000600 */
[----:B-1----:R-:W-:-:S13]  /*0a10*/  PLOP3.LUT P0, PT, PT, PT, UP0, 0x80, 0x0 ;  /* 0x000000000000781c */ /* 0x002fda0003f0f008 */
[----:B------:R-:W-:Y:S05]  /*0a20*/  @!P0 BRA `(.L_x_7271) ;  /* 0xfffffffc00f08947 */ /* 0x000fea000383ffff */
[----:B------:R-:W1:Y:S01]  /*0a30*/  S2R R0, SR_TID.X ;  /* 0x0000000000007919 */ /* 0x000e620000002100 */
[----:B------:R-:W2:Y:S01]  /*0a40*/  S2UR UR5, SR_CgaCtaId ;  /* 0x00000000000579c3 */ /* 0x000ea20000008800 */
[----:B------:R-:W-:Y:S01]  /*0a50*/  UMOV UR4, 0x400 ;  /* 0x0000040000047882 */ /* 0x000fe20000000000 */
[----:B------:R-:W-:-:S06]  /*0a60*/  LOP3.LUT R17, R17, 0xffbfffff, RZ, 0xc0, !PT ;  /* 0xffbfffff11117812 */ /* 0x000fcc00078ec0ff */
[----:B------:R-:W-:Y:S06]  /*0a70*/  BAR.ARV 0x8, 0x180 ;  /* 0x0206000000007b1d */ /* 0x000fec0000002000 */
[----:B--2---:R-:W-:-:S06]  /*0a80*/  ULEA UR4, UR5, UR4, 0x18 ;  /* 0x0000000405047291 */ /* 0x004fcc000f8ec03f */
[----:B------:R-:W-:Y:S01]  /*0a90*/  IMAD.U32 R18, RZ, RZ, UR4 ;  /* 0x00000004ff127e24 */ /* 0x000fe2000f8e00ff */
[----:B-1----:R-:W-:Y:S01]  /*0aa0*/  SHF.R.U32.HI R0, RZ, 0x7, R0 ;  /* 0x00000007ff007819 */ /* 0x002fe20000011600 */
[----:B------:R-:W-:-:S03]  /*0ab0*/  ULDC UR4, c[0x0][0xc3c] ;  /* 0x00030f0000047ab9 */ /* 0x000fc60000000800 */
[----:B------:R-:W-:Y:S01]  /*0ac0*/  ISETP.NE.AND P0, PT, R0, 0x1, PT ;  /* 0x000000010000780c */ /* 0x000fe20003f05270 */
[----:B------:R-:W-:-:S05]  /*0ad0*/  IMAD.U32 R0, RZ, RZ, UR5 ;  /* 0x00000005ff007e24 */ /* 0x000fca000f8e00ff */
[----:B------:R-:W-:Y:S07]  /*0ae0*/  STL [R1+0x68], R0 ;  /* 0x0000680001007387 */ /* 0x000fee0000100800 */
[----:B------:R-:W-:Y:S01]  /*0af0*/  @P0 LOP3.LUT R17, R17, 0x400000, RZ, 0xfc, !PT ;  /* 0x0040000011110812 */ /* 0x000fe200078efcff */
[----:B------:R-:W-:Y:S08]  /*0b00*/  @!P0 BAR.ARV 0x9, 0x100 ;  /* 0x0244000000008b1d */ /* 0x000ff00000002000 */
[----:B------:R-:W-:Y:S06]  /*0b10*/  BAR.SYNC.DEFER_BLOCKING 0x5, 0x180 ;  /* 0x0146000000007b1d */ /* 0x000fec0000010000 */
[----:B------:R-:W1:Y:S02]  /*0b20*/  LDS.128 R12, [R18+0x2e8d0] ;  /* 0x02e8d000120c7984 */ /* 0x000e640000000c00 */
[----:B------:R-:W-:Y:S06]  /*0b30*/  BAR.ARV 0x4, 0x180 ;  /* 0x0106000000007b1d */ /* 0x000fec0000002000 */
[----:B-1----:R-:W-:-:S13]  /*0b40*/  ISETP.GE.AND P0, PT, R15, UR4, PT ;  /* 0x000000040f007c0c */ /* 0x002fda000bf06270 */
[----:B------:R-:W-:Y:S05]  /*0b50*/  @P0 BRA `(.L_x_7272) ;  /* 0x0000036800d80947 */ /* 0x000fea0003800000 */
[----:B0-----:R-:W2:Y:S01]  /*0b60*/  LDL R2, [R1+0xb0] ;  /* 0x0000b00001027983 */ /* 0x001ea20000100800 */
[----:B------:R-:W-:Y:S01]  /*0b70*/  IMAD.MOV.U32 R19, RZ, RZ, RZ ;  /* 0x000000ffff137224 */ /* 0x000fe200078e00ff */
[----:B------:R-:W-:Y:S01]  /*0b80*/  CS2R R232, SRZ ;  /* 0x0000000000e87805 */ /* 0x000fe2000001ff00 */
[----:B------:R-:W0:Y:S01]  /*0b90*/  S2R R0, SR_TID.X ;  /* 0x0000000000007919 */ /* 0x000e220000002100 */
[----:B------:R-:W-:Y:S01]  /*0ba0*/  STL [R1+0x7c], R13 ;  /* 0x00007c0d01007387 */ /* 0x000fe20000100800 */
[----:B0-----:R-:W-:-:S05]  /*0bb0*/  VIADD R0, R0, 0xffffff80 ;  /* 0xffffff8000007836 */ /* 0x001fca0000000000 */
[----:B------:R-:W-:-:S04]  /*0bc0*/  SHF.R.S32.HI R3, RZ, 0x1f, R0 ;  /* 0x0000001fff037819 */ /* 0x000fc80000011400 */
[----:B------:R-:W-:-:S04]  /*0bd0*/  LEA.HI R4, R3, R0, RZ, 0x2 ;  /* 0x0000000003047211 */ /* 0x000fc800078f10ff */
[----:B------:R-:W-:Y:S02]  /*0be0*/  LOP3.LUT R7, R4, 0xfffffffc, RZ, 0xc0, !PT ;  /* 0xfffffffc04077812 */ /* 0x000fe400078ec0ff */
[----:B------:R-:W-:-:S03]  /*0bf0*/  SHF.R.S32.HI R230, RZ, 0x2, R4 ;  /* 0x00000002ffe67819 */ /* 0x000fc60000011404 */
[----:B------:R-:W-:-:S04]  /*0c00*/  IMAD.IADD R7, R0, 0x1, -R7 ;  /* 0x0000000100077824 */ /* 0x000fc800078e0a07 */
[C---:B------:R-:W-:Y:S02]  /*0c10*/  IMAD.SHL.U32 R22, R7.reuse, 0x10, RZ ;  /* 0x0000001007167824 */ /* 0x040fe400078e00ff */
[----:B------:R-:W-:-:S03]  /*0c20*/  IMAD.SHL.U32 R228, R7, 0x8, RZ ;  /* 0x0000000807e47824 */ /* 0x000fc600078e00ff */
[----:B------:R-:W-:Y:S01]  /*0c30*/  SHF.R.S32.HI R23, RZ, 0x1f, R22 ;  /* 0x0000001fff177819 */ /* 0x000fe20000011416 */
[----:B------:R-:W-:Y:S01]  /*0c40*/  VIADD R234, R228, 0x20 ;  /* 0x00000020e4ea7836 */ /* 0x000fe20000000000 */
[----:B--2---:R-:W-:Y:S02]  /*0c50*/  R2UR UR4, R2 ;  /* 0x00000000020472ca */ /* 0x004fe400000e0000 */
[----:B------:R-:W-:-:S04]  /*0c60*/  LEA.HI R2, R3, R0, RZ, 0x7 ;  /* 0x0000000003027211 */ /* 0x000fc800078f38ff */
[----:B------:R-:W-:-:S05]  /*0c70*/  LOP3.LUT R5, R2, 0xffffff80, RZ, 0xc0, !PT ;  /* 0xffffff8002057812 */ /* 0x000fca00078ec0ff */
[----:B------:R-:W-:Y:S01]  /*0c80*/  IMAD.IADD R6, R0, 0x1, -R5 ;  /* 0x0000000100067824 */ /* 0x000fe200078e0a05 */
[----:B------:R-:W-:Y:S01]  /*0c90*/  LEA.HI R0, R3, R0, RZ, 0x5 ;  /* 0x0000000003007211 */ /* 0x000fe200078f28ff */
[----:B------:R-:W-:Y:S01]  /*0ca0*/  ULOP3.LUT UR4, UR4, 0x1, URZ, 0xfc, !UPT ;  /* 0x0000000104047892 */ /* 0x000fe2000f8efc3f */
[----:B------:R-:W-:Y:S02]  /*0cb0*/  SHF.R.S32.HI R3, RZ, 0x1f, R4 ;  /* 0x0000001fff037819 */ /* 0x000fe40000011404 */
[----:B------:R-:W-:Y:S01]  /*0cc0*/  SHF.R.S32.HI R9, RZ, 0x1f, R6 ;  /* 0x0000001fff097819 */ /* 0x000fe20000011406 */
[----:B------:R-:W-:Y:S01]  /*0cd0*/  IMAD.SHL.U32 R0, R0, 0x20, RZ ;  /* 0x0000002000007824 */ /* 0x000fe200078e00ff */
[----:B------:R-:W-:Y:S02]  /*0ce0*/  LEA.HI R3, R3, R230, RZ, 0x3 ;  /* 0x000000e603037211 */ /* 0x000fe400078f18ff */
[CC--:B------:R-:W-:Y:S02]  /*0cf0*/  LEA.HI R8, R9.reuse, R6.reuse, RZ, 0x2 ;  /* 0x0000000609087211 */ /* 0x0c0fe400078f10ff */
[----:B------:R-:W-:-:S02]  /*0d00*/  LEA.HI R9, R9, R6, RZ, 0x5 ;  /* 0x0000000609097211 */ /* 0x000fc400078f28ff */
[--C-:B------:R-:W-:Y:S02]  /*0d10*/  SHF.R.S32.HI R10, RZ, 0x2, R8.reuse ;  /* 0x00000002ff0a7819 */ /* 0x100fe40000011408 */
[----:B------:R-:W-:Y:S02]  /*0d20*/  SHF.R.S32.HI R5, RZ, 0x1f, R8 ;  /* 0x0000001fff057819 */ /* 0x000fe40000011408 */
[----:B------:R-:W-:Y:S02]  /*0d30*/  SHF.R.S32.HI R9, RZ, 0x5, R9 ;  /* 0x00000005ff097819 */ /* 0x000fe40000011409 */
[----:B------:R-:W-:Y:S02]  /*0d40*/  LEA.HI R11, R5, R10, RZ, 0x3 ;  /* 0x0000000a050b7211 */ /* 0x000fe400078f18ff */
[----:B------:R-:W-:Y:S02]  /*0d50*/  SHF.R.S32.HI R5, RZ, 0x7, R2 ;  /* 0x00000007ff057819 */ /* 0x000fe40000011402 */
[----:B------:R-:W-:-:S02]  /*0d60*/  LOP3.LUT R11, R11, 0xfffffff8, RZ, 0xc0, !PT ;  /* 0xfffffff80b0b7812 */ /* 0x000fc400078ec0ff */
[----:B------:R-:W-:Y:S02]  /*0d70*/  LEA.HI R2, R2, R5, RZ, 0x1 ;  /* 0x0000000502027211 */ /* 0x000fe400078f08ff */
[----:B------:R-:W-:Y:S01]  /*0d80*/  LOP3.LUT R0, R0, 0xfffffc00, RZ, 0xc0, !PT ;  /* 0xfffffc0000007812 */ /* 0x000fe200078ec0ff */
[----:B------:R-:W-:Y:S01]  /*0d90*/  IMAD.IADD R10, R10, 0x1, -R11 ;  /* 0x000000010a0a7824 */ /* 0x000fe200078e0a0b */
[----:B------:R-:W-:Y:S02]  /*0da0*/  LOP3.LUT R2, R2, 0x3fffffe, RZ, 0xc0, !PT ;  /* 0x03fffffe02027812 */ /* 0x000fe400078ec0ff */
[----:B------:R-:W-:Y:S01]  /*0db0*/  LEA.HI R11, R7, R7, RZ, 0x1 ;  /* 0x00000007070b7211 */ /* 0x000fe200078f08ff */
[----:B------:R-:W-:Y:S01]  /*0dc0*/  IMAD R9, R9, 0x10, R10 ;  /* 0x0000001009097824 */ /* 0x000fe200078e020a */
[----:B------:R-:W-:Y:S01]  /*0dd0*/  LOP3.LUT R3, R3, 0xfffffff8, RZ, 0xc0, !PT ;  /* 0xfffffff803037812 */ /* 0x000fe200078ec0ff */
[----:B------:R-:W-:Y:S01]  /*0de0*/  IMAD.IADD R2, R5, 0x1, -R2 ;  /* 0x0000000105027824 */ /* 0x000fe200078e0a02 */
[----:B------:R-:W-:Y:S01]  /*0df0*/  LOP3.LUT R12, R11, 0x1ffffffe, RZ, 0xc0, !PT ;  /* 0x1ffffffe0b0c7812 */ /* 0x000fe200078ec0ff */
[----:B------:R-:W-:Y:S01]  /*0e00*/  VIADD R10, R230, 0x40 ;  /* 0x00000040e60a7836 */ /* 0x000fe20000000000 */
[----:B------:R-:W-:Y:S01]  /*0e10*/  LOP3.LUT R11, R8, 0x7ffffffc, RZ, 0xc0, !PT ;  /* 0x7ffffffc080b7812 */ /* 0x000fe200078ec0ff */
[----:B------:R-:W-:-:S02]  /*0e20*/  IMAD R2, R2, 0x40, R9 ;  /* 0x0000004002027824 */ /* 0x000fc400078e0209 */
[----:B------:R-:W-:Y:S02]  /*0e30*/  IMAD.IADD R5, R7, 0x1, -R12 ;  /* 0x0000000107057824 */ /* 0x000fe400078e0a0c */
[C---:B------:R-:W-:Y:S02]  /*0e40*/  VIADD R9, R230.reuse, 0x80 ;  /* 0x00000080e6097836 */ /* 0x040fe40000000000 */
[----:B------:R-:W-:Y:S02]  /*0e50*/  IMAD R2, R5, 0x8, R2 ;  /* 0x0000000805027824 */ /* 0x000fe400078e0202 */
[----:B------:R-:W-:Y:S01]  /*0e60*/  VIADD R8, R230, 0xc0 ;  /* 0x000000c0e6087836 */ /* 0x000fe20000000000 */
[----:B------:R-:W-:Y:S01]  /*0e70*/  SHF.R.S32.HI R5, RZ, 0x1f, R9 ;  /* 0x0000001fff057819 */ /* 0x000fe20000011409 */
[----:B------:R-:W-:Y:S01]  /*0e80*/  IMAD.IADD R11, R6, 0x1, -R11 ;  /* 0x00000001060b7824 */ /* 0x000fe200078e0a0b */
[----:B------:R0:W-:Y:S01]  /*0e90*/  STL [R1+0x70], R2 ;  /* 0x0000700201007387 */ /* 0x0001e20000100800 */
[----:B------:R-:W-:Y:S01]  /*0ea0*/  IMAD.SHL.U32 R6, R8, 0x80, RZ ;  /* 0x0000008008067824 */ /* 0x000fe200078e00ff */
[----:B------:R-:W-:Y:S01]  /*0eb0*/  SHF.R.S32.HI R7, RZ, 0x1f, R8 ;  /* 0x0000001fff077819 */ /* 0x000fe20000011408 */
[----:B------:R-:W-:Y:S01]  /*0ec0*/  IMAD.IADD R231, R230, 0x1, -R3 ;  /* 0x00000001e6e77824 */ /* 0x000fe200078e0a03 */
[----:B------:R-:W-:Y:S01]  /*0ed0*/  STL [R1+0x80], R14 ;  /* 0x0000800e01007387 */ /* 0x000fe20000100800 */
[----:B------:R-:W-:Y:S01]  /*0ee0*/  LEA.HI R5, R5, R9, RZ, 0x3 ;  /* 0x0000000905057211 */ /* 0x000fe200078f18ff */
[----:B------:R-:W-:Y:S01]  /*0ef0*/  IMAD.SHL.U32 R4, R9, 0x80, RZ ;  /* 0x0000008009047824 */ /* 0x000fe200078e00ff */
[----:B------:R-:W-:Y:S01]  /*0f00*/  LEA.HI R7, R7, R8, RZ, 0x3 ;  /* 0x0000000807077211 */ /* 0x000fe200078f18ff */
[----:B------:R-:W-:Y:S01]  /*0f10*/  STL [R1+0x84], R15 ;  /* 0x0000840f01007387 */ /* 0x000fe20000100800 */
[----:B------:R-:W-:Y:S01]  /*0f20*/  LOP3.LUT R3, R6, 0x380, RZ, 0xc0, !PT ;  /* 0x0000038006037812 */ /* 0x000fe200078ec0ff */
[----:B0-----:R-:W-:Y:S01]  /*0f30*/  IMAD.U32 R2, RZ, RZ, UR4 ;  /* 0x00000004ff027e24 */ /* 0x001fe2000f8e00ff */
[----:B------:R-:W-:Y:S01]  /*0f40*/  LOP3.LUT R4, R4, 0x380, RZ, 0xc0, !PT ;  /* 0x0000038004047812 */ /* 0x000fe200078ec0ff */
[----:B------:R-:W-:Y:S01]  /*0f50*/  STL [R1+0x54], RZ ;  /* 0x000054ff01007387 */ /* 0x000fe20000100800 */
[----:B------:R-:W-:Y:S01]  /*0f60*/  IMAD.SHL.U32 R5, R5, 0x80, RZ ;  /* 0x0000008005057824 */ /* 0x000fe200078e00ff */
[----:B------:R-:W-:Y:S01]  /*0f70*/  UMOV UR4, URZ ;  /* 0x0000003f00047c82 */ /* 0x000fe20008000000 */
[----:B------:R-:W-:Y:S01]  /*0f80*/  IMAD.SHL.U32 R7, R7, 0x80, RZ ;  /* 0x0000008007077824 */ /* 0x000fe200078e00ff */
[----:B------:R0:W-:Y:S04]  /*0f90*/  STL [R1+0x6c], R2 ;  /* 0x00006c0201007387 */ /* 0x0001e80000100800 */
[----:B------:R1:W-:Y:S01]  /*0fa0*/  STL [R1+0x88], R0 ;  /* 0x0000880001007387 */ /* 0x0003e20000100800 */
[----:B------:R-:W-:-:S02]  /*0fb0*/  LOP3.LUT R4, R7, 0xfffffc00, RZ, 0xc0, !PT ;  /* 0xfffffc0007047812 */ /* 0x000fc400078ec0ff */
[----:B0-----:R-:W-:Y:S02]  /*0fc0*/  SHF.R.S32.HI R2, RZ, 0x1f, R10 ;  /* 0x0000001fff027819 */ /* 0x001fe4000001140a */
[----:B-1----:R-:W-:Y:S01]  /*0fd0*/  SHF.R.S32.HI R0, RZ, 0x1f, R230 ;  /* 0x0000001fff007819 */ /* 0x002fe200000114e6 */
[----:B------:R-:W-:Y:S01]  /*0fe0*/  IMAD.SHL.U32 R0, R10, 0x80, RZ ;  /* 0x000000800a007824 */ /* 0x000fe200078e00ff */
[----:B------:R-:W-:-:S04]  /*0ff0*/  LEA.HI R2, R2, R10, RZ, 0x3 ;  /* 0x0000000a02027211 */ /* 0x000fc800078f18ff */
[----:B------:R-:W-:Y:S01]  /*1000*/  LOP3.LUT R0, R0, 0x380, RZ, 0xc0, !PT ;  /* 0x0000038000007812 */ /* 0x000fe200078ec0ff */
[----:B------:R-:W-:-:S03]  /*1010*/  IMAD.SHL.U32 R2, R2, 0x80, RZ ;  /* 0x0000008002027824 */ /* 0x000fc600078e00ff */
[----:B------:R-:W-:Y:S02]  /*1020*/  SHF.R.U32.HI R3, RZ, 0x3, R0 ;  /* 0x00000003ff037819 */ /* 0x000fe40000011600 */
[----:B------:R-:W-:Y:S02]  /*1030*/  LOP3.LUT R2, R2, 0xfffffc00, RZ, 0xc0, !PT ;  /* 0xfffffc0002027812 */ /* 0x000fe400078ec0ff */
[----:B------:R-:W-:-:S03]  /*1040*/  LOP3.LUT R0, R0, 0x70, R22, 0xf8, !PT ;  /* 0x0000007000007812 */ /* 0x000fc600078ef816 */
[----:B------:R0:W-:Y:S01]  /*1050*/  STL [R1+0x90], R2 ;  /* 0x0000900201007387 */ /* 0x0001e20000100800 */
[----:B------:R-:W-:Y:S01]  /*1060*/  LOP3.LUT R3, R2, R0, R3, 0xf6, !PT ;  /* 0x0000000002037212 */ /* 0x000fe200078ef603 */
[----:B------:R-:W-:Y:S01]  /*1070*/  IMAD.SHL.U32 R0, R11, 0x2, RZ ;  /* 0x000000020b007824 */ /* 0x000fe200078e00ff */
[----:B0-----:R-:W-:-:S05]  /*1080*/  LOP3.LUT R2, R5, 0xfffffc00, RZ, 0xc0, !PT ;  /* 0xfffffc0005027812 */ /* 0x001fca00078ec0ff */
[----:B------:R0:W-:Y:S04]  /*1090*/  STL [R1+0x98], R2 ;  /* 0x0000980201007387 */ /* 0x0001e80000100800 */
[----:B------:R-:W-:Y:S04]  /*10a0*/  STL [R1+0x94], R4 ;  /* 0x0000940401007387 */ /* 0x000fe80000100800 */
[----:B------:R1:W-:Y:S01]  /*10b0*/  STL [R1+0x50], R0 ;  /* 0x0000500001007387 */ /* 0x0003e20000100800 */
[----:B0-----:R-:W-:-:S05]  /*10c0*/  IMAD.IADD R2, R18, 0x1, R3 ;  /* 0x0000000112027824 */ /* 0x001fca00078e0203 */
[----:B------:R0:W-:Y:S01]  /*10d0*/  STL [R1+0xac], R2 ;  /* 0x0000ac0201007387 */ /* 0x0001e20000100800 */
[----:B-1----:R-:W-:-:S05]  /*10e0*/  IMAD.U32 R0, RZ, RZ, UR4 ;  /* 0x00000004ff007e24 */ /* 0x002fca000f8e00ff */
[----:B------:R0:W-:Y:S02]  /*10f0*/  STL [R1+0xa8], R0 ;  /* 0x0000a80001007387 */ /* 0x0001e40000100800 */
.L_x_7531:
[----:B----45:R-:W2:Y:S01]  /*1100*/  LDL R28, [R1+0x84] ;  /* 0x00008400011c7983 */ /* 0x030ea20000100800 */
[----:B------:R-:W-:Y:S05]  /*1110*/  YIELD ;  /* 0x0000000000007946 */ /* 0x000fea0003800000 */
[----:B------:R-:W-:Y:S01]  /*1120*/  ULDC.64 UR4, c[0x0][0xa28] ;  /* 0x00028a0000047ab9 */ /* 0x000fe20000000a00 */
[----:B-1-3--:R-:W2:Y:S01]  /*1130*/  LDC.64 R4, c[0x0][0xa08] ;  /* 0x00028200ff047b82 */ /* 0x00aea20000000a00 */
[----:B------:R-:W-:Y:S01]  /*1140*/  ISETP.NE.U32.AND P1, PT, RZ, UR4, PT ;  /* 0x00000004ff007c0c */ /* 0x000fe2000bf25070 */
[----:B------:R-:W-:Y:S01]  /*1150*/  ULDC.64 UR6, c[0x0][0x208] ;  /* 0x0000820000067ab9 */ /* 0x000fe20000000a00 */
[----:B------:R-:W-:-:S02]  /*1160*/  IMAD.MOV.U32 R10, RZ, RZ, RZ ;  /* 0x000000ffff0a7224 */ /* 0x000fc400078e00ff */
[----:B------:R-:W-:Y:S01]  /*1170*/  ISETP.NE.AND.EX P1, PT, RZ, UR5, PT, P1 ;  /* 0x00000005ff007c0c */ /* 0x000fe2000bf25310 */
[----:B------:R-:W-:Y:S01]  /*1180*/  ULDC.64 UR4, c[0x0][0xa18] ;  /* 0x0002860000047ab9 */ /* 0x000fe20000000a00 */
[----:B------:R-:W-:Y:S01]  /*1190*/  IMAD.MOV.U32 R26, RZ, RZ, RZ ;  /* 0x000000ffff1a7224 */ /* 0x000fe200078e00ff */
[----:B------:R-:W-:-:S04]  /*11a0*/  ISETP.NE.U32.AND P2, PT, RZ, UR4, PT ;  /* 0x00000004ff007c0c */ /* 0x000fc8000bf45070 */
[----:B------:R-:W-:Y:S01]  /*11b0*/  ISETP.NE.AND.EX P2, PT, RZ, UR5, PT, P2 ;  /* 0x00000005ff007c0c */ /* 0x000fe2000bf45320 */
[----:B------:R-:W-:Y:S02]  /*11c0*/  ULDC.64 UR4, c[0x0][0xa08] ;  /* 0x0002820000047ab9 */ /* 0x000fe40000000a00 */
[----:B------:R-:W-:-:S03]  /*11d0*/  ISETP.NE.U32.AND P0, PT, RZ, UR4, PT ;  /* 0x00000004ff007c0c */ /* 0x000fc6000bf05070 */
[----:B0-----:R-:W0:Y:S08]  /*11e0*/  @P1 LDC.64 R2, c[0x0][0xa28] ;  /* 0x00028a00ff021b82 */ /* 0x001e300000000a00 */
[----:B------:R-:W1:Y:S01]  /*11f0*/  @P2 LDC.64 R6, c[0x0][0xa18] ;  /* 0x00028600ff062b82 */ /* 0x000e620000000a00 */
[----:B------:R-:W-:Y:S01]  /*1200*/  ULDC UR4, c[0x0][0x288] ;  /* 0x0000a20000047ab9 */ /* 0x000fe20000000800 */
[----:B------:R-:W-:Y:S01]  /*1210*/  ISETP.NE.AND.EX P0, PT, RZ, UR5, PT, P0 ;  /* 0x00000005ff007c0c */ /* 0x000fe2000bf05300 */
[----:B------:R-:W-:Y:S01]  /*1220*/  IMAD.U32 R0, RZ, RZ, UR4 ;  /* 0x00000004ff007e24 */ /* 0x000fe2000f8e00ff */
[----:B------:R-:W-:Y:S01]  /*1230*/  ULDC.64 UR4, c[0x0][0x418] ;  /* 0x0001060000047ab9 */ /* 0x000fe20000000a00 */
[----:B--2---:R-:W-:-:S04]  /*1240*/  IMAD.WIDE R8, R28, 0x4, R4 ;  /* 0x000000041c087825 */ /* 0x004fc800078e0204 */
[----:B-1----:R-:W-:Y:S01]  /*1250*/  @P2 IMAD.WIDE R4, R28, 0x4, R6 ;  /* 0x000000041c042825 */ /* 0x002fe200078e0206 */
[----:B------:R-:W-:-:S05]  /*1260*/  UISETP.NE.U32.AND UP0, UPT, UR4, URZ, UPT ;  /* 0x0000003f0400728c */ /* 0x000fca000bf05070 */
[----:B------:R-:W5:Y:S01]  /*1270*/  @P0 LDG.E R26, desc[UR6][R8.64] ;  /* 0x00000006081a0981 */ /* 0x000f62000c1e1900 */
[----:B------:R-:W-:Y:S01]  /*1280*/  ULDC UR4, c[0x0][0x424] ;  /* 0x0001090000047ab9 */ /* 0x000fe20000000800 */
[----:B0-----:R-:W-:Y:S02]  /*1290*/  @P1 IMAD.WIDE R2, R28, 0x4, R2 ;  /* 0x000000041c021825 */ /* 0x001fe400078e0202 */
[----:B------:R-:W2:Y:S01]  /*12a0*/  @P2 LDG.E R0, desc[UR6][R4.64] ;  /* 0x0000000604002981 */ /* 0x000ea2000c1e1900 */
[----:B------:R-:W-:-:S03]  /*12b0*/  UISETP.NE.AND.EX UP0, UPT, UR5, URZ, UPT, UP0 ;  /* 0x0000003f0500728c */ /* 0x000fc6000bf05300 */
[----:B------:R-:W-:Y:S01]  /*12c0*/  ULDC UR5, c[0x0][0x2f0] ;  /* 0x0000bc0000057ab9 */ /* 0x000fe20000000800 */
[----:B------:R-:W-:Y:S01]  /*12d0*/  USEL UR4, UR4, 0x1, UP0 ;  /* 0x0000000104047887 */ /* 0x000fe20008000000 */
[----:B------:R0:W5:Y:S03]  /*12e0*/  @P1 LDG.E R10, desc[UR6][R2.64] ;  /* 0x00000006020a1981 */ /* 0x000166000c1e1900 */
[----:B------:R-:W-:-:S03]  /*12f0*/  UIMAD UR4, UR4, UR5, URZ ;  /* 0x00000005040472a4 */ /* 0x000fc6000f8e023f */
[----:B------:R-:W-:-:S03]  /*1300*/  ULDC UR5, c[0x0][0x348] ;  /* 0x0000d20000057ab9 */ /* 0x000fc60000000800 */
[----:B------:R-:W-:Y:S02]  /*1310*/  IMAD.U32 R25, RZ, RZ, UR4 ;  /* 0x00000004ff197e24 */ /* 0x000fe4000f8e00ff */
[----:B0-----:R-:W-:Y:S01]  /*1320*/  IMAD.U32 R2, RZ, RZ, UR5 ;  /* 0x00000005ff027e24 */ /* 0x001fe2000f8e00ff */
[----:B--2---:R0:W-:Y:S01]  /*1330*/  STL [R1+0x10], R0 ;  /* 0x0000100001007387 */ /* 0x0041e20000100800 */
[----:B------:R-:W-:Y:S01]  /*1340*/  IMAD.MOV.U32 R14, RZ, RZ, R0 ;  /* 0x000000ffff0e7224 */ /* 0x000fe200078e0000 */
[----:B------:R-:W-:Y:S06]  /*1350*/  @P2 BRA `(.L_x_7273) ;  /* 0x00000000002c2947 */ /* 0x000fec0003800000 */
[----:B------:R-:W-:Y:S02]  /*1360*/  ULDC.64 UR4, c[0x0][0xa00] ;  /* 0x0002800000047ab9 */ /* 0x000fe40000000a00 */
[----:B------:R-:W-:-:S04]  /*1370*/  ISETP.NE.U32.AND P1, PT, RZ, UR4, PT ;  /* 0x00000004ff007c0c */ /* 0x000fc8000bf25070 */
[----:B------:R-:W-:-:S13]  /*1380*/  ISETP.NE.AND.EX P1, PT, RZ, UR5, PT, P1 ;  /* 0x00000005ff007c0c */ /* 0x000fda000bf25310 */
[----:B------:R-:W-:Y:S05]  /*1390*/  @!P1 BRA `(.L_x_7273) ;  /* 0x00000000001c9947 */ /* 0x000fea0003800000 */
[----:B------:R-:W1:Y:S01]  /*13a0*/  LDC.64 R4, c[0x0][0xa00] ;  /* 0x00028000ff047b82 */ /* 0x000e620000000a00 */
[----:B------:R-:W-:Y:S01]  /*13b0*/  ULDC.64 UR4, c[0x0][0x208] ;  /* 0x0000820000047ab9 */ /* 0x000fe20000000a00 */
[----:B-1----:R-:W-:-:S05]  /*13c0*/  IMAD.WIDE R4, R28, 0x4, R4 ;  /* 0x000000041c047825 */ /* 0x002fca00078e0204 */
[----:B0-----:R-:W2:Y:S04]  /*13d0*/  LDG.E R0, desc[UR4][R4.64] ;  /* 0x0000000404007981 */ /* 0x001ea8000c1e1900 */
[----:B------:R-:W2:Y:S02]  /*13e0*/  LDG.E R3, desc[UR4][R4.64+0x4] ;  /* 0x0000040404037981 */ /* 0x000ea4000c1e1900 */
[----:B--2---:R-:W-:-:S05]  /*13f0*/  IMAD.IADD R14, R3, 0x1, -R0 ;  /* 0x00000001030e7824 */ /* 0x004fca00078e0a00 */
[----:B------:R1:W-:Y:S02]  /*1400*/  STL [R1+0x10], R14 ;  /* 0x0000100e01007387 */ /* 0x0003e40000100800 */
.L_x_7273:
[----:B------:R-:W2:Y:S01]  /*1410*/  LDL.LU R4, [R1+0x80] ;  /* 0x0000800001047983 */ /* 0x000ea20000300800 */
[----:B------:R-:W-:Y:S02]  /*1420*/  ULDC.64 UR4, c[0x0][0xa20] ;  /* 0x0002880000047ab9 */ /* 0x000fe40000000a00 */
[----:B------:R-:W-:Y:S01]  /*1430*/  ISETP.NE.U32.AND P1, PT, RZ, UR4, PT ;  /* 0x00000004ff007c0c */ /* 0x000fe2000bf25070 */
[----:B------:R3:W-:Y:S03]  /*1440*/  STL [R1+0xa0], R28 ;  /* 0x0000a01c01007387 */ /* 0x0007e60000100800 */
[----:B------:R-:W-:Y:S02]  /*1450*/  ISETP.NE.AND.EX P1, PT, RZ, UR5, PT, P1 ;  /* 0x00000005ff007c0c */ /* 0x000fe4000bf25310 */
[C---:B--2---:R-:W-:Y:S02]  /*1460*/  LOP3.LUT R27, R4.reuse, 0xffff, RZ, 0xc0, !PT ;  /* 0x0000ffff041b7812 */ /* 0x044fe400078ec0ff */
[----:B------:R-:W-:-:S02]  /*1470*/  LOP3.LUT R3, R4, 0xff000000, RZ, 0xc0, !PT ;  /* 0xff00000004037812 */ /* 0x000fc400078ec0ff */
[----:B0-----:R-:W-:Y:S01]  /*1480*/  LOP3.LUT R0, R4, 0xff0000, RZ, 0xc0, !PT ;  /* 0x00ff000004007812 */ /* 0x001fe200078ec0ff */
[----:B------:R3:W-:Y:S01]  /*1490*/  STL [R1+0x8c], R27 ;  /* 0x00008c1b01007387 */ /* 0x0007e20000100800 */
[----:B------:R-:W-:-:S04]  /*14a0*/  SHF.R.U32.HI R3, RZ, 0x8, R3 ;  /* 0x00000008ff037819 */ /* 0x000fc80000011603 */
[----:B------:R-:W-:Y:S01]  /*14b0*/  LEA.HI R11, R0, R3, RZ, 0x10 ;  /* 0x00000003000b7211 */ /* 0x000fe200078f80ff */
[----:B------:R-:W-:Y:S06]  /*14c0*/  @!P1 BRA `(.L_x_7274) ;  /* 0x0000000000149947 */ /* 0x000fec0003800000 */
[----:B------:R-:W0:Y:S01]  /*14d0*/  LDC.64 R4, c[0x0][0xa20] ;  /* 0x00028800ff047b82 */ /* 0x000e220000000a00 */
[----:B------:R-:W-:Y:S01]  /*14e0*/  ULDC.64 UR4, c[0x0][0x208] ;  /* 0x0000820000047ab9 */ /* 0x000fe20000000a00 */
[----:B0-----:R-:W-:-:S05]  /*14f0*/  IMAD.WIDE R4, R28, 0x4, R4 ;  /* 0x000000041c047825 */ /* 0x001fca00078e0204 */
[----:B------:R0:W5:Y:S01]  /*1500*/  LDG.E R25, desc[UR4][R4.64] ;  /* 0x0000000404197981 */ /* 0x000162000c1e1900 */
[----:B------:R-:W-:Y:S05]  /*1510*/  BRA `(.L_x_7275) ;  /* 0x0000000000147947 */ /* 0x000fea0003800000 */
.L_x_7274:
[----:B------:R-:W-:Y:S05]  /*1520*/  @!P0 BRA `(.L_x_7275) ;  /* 0x0000000000108947 */ /* 0x000fea0003800000 */
[----:B------:R-:W-:Y:S02]  /*1530*/  ULDC.64 UR4, c[0x0][0x208] ;  /* 0x0000820000047ab9 */ /* 0x000fe40000000a00 */
[----:B------:R-:W2:Y:S04]  /*1540*/  LDG.E R0, desc[UR4][R8.64] ;  /* 0x0000000408007981 */ /* 0x000ea8000c1e1900 */
[----:B------:R-:W2:Y:S02]  /*1550*/  LDG.E R25, desc[UR4][R8.64+0x4] ;  /* 0x0000040408197981 */ /* 0x000ea4000c1e1900 */
[----:B--2---:R-:W-:-:S07]  /*1560*/  IMAD.IADD R25, R25, 0x1, -R0 ;  /* 0x0000000119197824 */ /* 0x004fce00078e0a00 */
.L_x_7275:
[----:B------:R-:W-:Y:S01]  /*1570*/  ULDC.64 UR4, c[0x0][0xa10] ;  /* 0x0002840000047ab9 */ /* 0x000fe20000000a00 */
[----:B------:R-:W-:Y:S01]  /*1580*/  ULDC.64 UR6, c[0x0][0x208] ;  /* 0x0000820000067ab9 */ /* 0x000fe20000000a00 */
[----:B------:R-:W-:Y:S01]  /*1590*/  ISETP.NE.U32.AND P0, PT, RZ, UR4, PT ;  /* 0x00000004ff007c0c */ /* 0x000fe2000bf05070 */
[----:B------:R-:W2:Y:S01]  /*15a0*/  LDL.LU R20, [R1+0x7c] ;  /* 0x00007c0001147983 */ /* 0x000ea20000300800 */
[----:B------:R-:W4:Y:S02]  /*15b0*/  LDC R8, c[0x0][0x448] ;  /* 0x00011200ff087b82 */ /* 0x000f240000000800 */
[----:B------:R-:W-:Y:S01]  /*15c0*/  ISETP.NE.AND.EX P0, PT, RZ, UR5, PT, P0 ;  /* 0x00000005ff007c0c */ /* 0x000fe2000bf05300 */
[----:B------:R-:W-:Y:S02]  /*15d0*/  ULDC.64 UR4, c[0x0][0xa30] ;  /* 0x00028c0000047ab9 */ /* 0x000fe40000000a00 */
[----:B------:R-:W-:Y:S01]  /*15e0*/  ISETP.NE.U32.AND P1, PT, RZ, UR4, PT ;  /* 0x00000004ff007c0c */ /* 0x000fe2000bf25070 */
[----:B-----5:R-:W-:-:S02]  /*15f0*/  IMAD.MOV.U32 R121, RZ, RZ, R25 ;  /* 0x000000ffff797224 */ /* 0x020fc400078e0019 */
[----:B------:R-:W1:Y:S01]  /*1600*/  LDC.64 R12, c[0x0][0x9e0] ;  /* 0x00027800ff0c7b82 */ /* 0x000e620000000a00 */
[----:B------:R-:W-:-:S07]  /*1610*/  ISETP.NE.AND.EX P1, PT, RZ, UR5, PT, P1 ;  /* 0x00000005ff007c0c */ /* 0x000fce000bf25310 */
[----:B0-----:R-:W0:Y:S08]  /*1620*/  @P0 LDC.64 R4, c[0x0][0xa10] ;  /* 0x00028400ff040b82 */ /* 0x001e300000000a00 */
[----:B------:R-:W3:Y:S01]  /*1630*/  @P1 LDC.64 R6, c[0x0][0xa30] ;  /* 0x00028c00ff061b82 */ /* 0x000ee20000000a00 */
[----:B0-----:R-:W-:-:S05]  /*1640*/  @P0 IMAD.WIDE R4, R28, 0x4, R4 ;  /* 0x000000041c040825 */ /* 0x001fca00078e0204 */
[----:B------:R-:W2:Y:S04]  /*1650*/  @P0 LDG.E R0, desc[UR6][R4.64] ;  /* 0x0000000604000981 */ /* 0x000ea8000c1e1900 */
[----:B------:R0:W2:Y:S01]  /*1660*/  @P0 LDG.E R3, desc[UR6][R4.64+0x4] ;  /* 0x0000040604030981 */ /* 0x0000a2000c1e1900 */
[----:B---3--:R-:W-:-:S05]  /*1670*/  @P1 IMAD.WIDE R6, R28, 0x4, R6 ;  /* 0x000000041c061825 */ /* 0x008fca00078e0206 */
[----:B------:R3:W5:Y:S01]  /*1680*/  @P1 LDG.E R121, desc[UR6][R6.64] ;  /* 0x0000000606791981 */ /* 0x000762000c1e1900 */
[----:B----4-:R-:W-:Y:S01]  /*1690*/  ISETP.NE.AND P1, PT, R8, 0x1, PT ;  /* 0x000000010800780c */ /* 0x010fe20003f25270 */
[----:B------:R-:W-:Y:S01]  /*16a0*/  IMAD.IADD R15, R25, 0x1, -R10 ;  /* 0x00000001190f7824 */ /* 0x000fe200078e0a0a */
[----:B-1----:R-:W-:Y:S01]  /*16b0*/  ISETP.GE.AND P2, PT, R13, 0x1, PT ;  /* 0x000000010d00780c */ /* 0x002fe20003f46270 */
[----:B0-----:R-:W-:-:S10]  /*16c0*/  IMAD.MOV.U32 R4, RZ, RZ, RZ ;  /* 0x000000ffff047224 */ /* 0x001fd400078e00ff */
[----:B------:R-:W0:Y:S08]  /*16d0*/  @P1 LDC R9, c[0x0][0x44c] ;  /* 0x00011300ff091b82 */ /* 0x000e300000000800 */
[----:B------:R-:W1:Y:S01]  /*16e0*/  @P1 LDC R8, c[0x0][0x450] ;  /* 0x00011400ff081b82 */ /* 0x000e620000000800 */
[----:B--2---:R-:W-:-:S05]  /*16f0*/  IMAD.SHL.U32 R20, R20, 0x80, RZ ;  /* 0x0000008014147824 */ /* 0x004fca00078e00ff */
[----:B------:R3:W-:Y:S01]  /*1700*/  STL [R1+0x64], R20 ;  /* 0x0000641401007387 */ /* 0x0007e20000100800 */
[----:B------:R-:W-:Y:S02]  /*1710*/  @P0 IMAD.IADD R2, R3, 0x1, -R0 ;  /* 0x0000000103020824 */ /* 0x000fe400078e0a00 */
[----:B------:R-:W-:Y:S02]  /*1720*/  VIADD R0, R20, 0x7f ;  /* 0x0000007f14007836 */ /* 0x000fe40000000000 */
[----:B------:R-:W-:Y:S02]  /*1730*/  IMAD.IADD R10, R15, 0x1, R2 ;  /* 0x000000010f0a7824 */ /* 0x000fe400078e0202 */
[----:B0-----:R-:W-:-:S03]  /*1740*/  @P1 IMAD.HI.U32 R3, R0, R9, RZ ;  /* 0x0000000900031227 */ /* 0x001fc600078e00ff */
[----:B------:R3:W-:Y:S01]  /*1750*/  STL [R1+0x14], R10 ;  /* 0x0000140a01007387 */ /* 0x0007e20000100800 */
[C---:B------:R-:W-:Y:S01]  /*1760*/  VIADD R5, R10.reuse, 0xdf ;  /* 0x000000df0a057836 */ /* 0x040fe20000000000 */
[----:B-1----:R-:W-:Y:S02]  /*1770*/  @P1 SHF.R.U32.HI R0, RZ, R8, R3 ;  /* 0x00000008ff001219 */ /* 0x002fe40000011603 */
[----:B------:R-:W-:Y:S01]  /*1780*/  IADD3 R138, R10, 0x1, -R14 ;  /* 0x000000010a8a7810 */ /* 0x000fe20007ffe80e */
[----:B------:R-:W-:-:S04]  /*1790*/  IMAD.HI R4, R5, -0x6db6db6d, R4 ;  /* 0x9249249305047827 */ /* 0x000fc800078e0204 */
[----:B------:R-:W-:Y:S01]  /*17a0*/  IMAD.IADD R3, R138, 0x1, R0 ;  /* 0x000000018a037824 */ /* 0x000fe200078e0200 */
[----:B------:R-:W-:-:S04]  /*17b0*/  SHF.R.U32.HI R139, RZ, 0x1f, R4 ;  /* 0x0000001fff8b7819 */ /* 0x000fc80000011604 */
[----:B------:R-:W-:Y:S01]  /*17c0*/  LEA.HI.SX32 R139, R4, R139, 0x19 ;  /* 0x0000008b048b7211 */ /* 0x000fe200078fcaff */
[----:B------:R-:W-:Y:S01]  /*17d0*/  IMAD.IADD R4, R3, 0x1, R12 ;  /* 0x0000000103047824 */ /* 0x000fe200078e020c */
[----:B---3--:R-:W-:Y:S06]  /*17e0*/  @!P2 BRA `(.L_x_7276) ;  /* 0x000000000048a947 */ /* 0x008fec0003800000 */
        /* <DEDUP_REMOVED lines=11> */
.L_x_7278:
[----:B------:R-:W-:-:S13]  /*18a0*/  ISETP.NE.AND P0, PT, R13, 0x1, PT ;  /* 0x000000010d00780c */ /* 0x000fda0003f05270 */
[----:B------:R-:W0:Y:S02]  /*18b0*/  @P0 LDC.64 R6, c[0x0][0x9e8] ;  /* 0x00027a00ff060b82 */ /* 0x000e240000000a00 */
[----:B0-----:R-:W-:-:S05]  /*18c0*/  @P0 IMAD.HI.U32 R6, R0, R6, RZ ;  /* 0x0000000600060227 */ /* 0x001fca00078e00ff */
[----:B------:R-:W-:-:S07]  /*18d0*/  @P0 SHF.R.U32.HI R0, RZ, R7, R6 ;  /* 0x00000007ff000219 */ /* 0x000fce0000011606 */
.L_x_7279:
[----:B------:R-:W-:Y:S05]  /*18e0*/  BSYNC B0 ;  /* 0x0000000000007941 */ /* 0x000fea0003800000 */
.L_x_7277:
[----:B------:R-:W-:-:S05]  /*18f0*/  IMAD R3, R0, R13, R13 ;  /* 0x0000000d00037224 */ /* 0x000fca00078e020d */
[----:B------:R-:W-:-:S07]  /*1900*/  VIMNMX R4, R4, R3, PT ;  /* 0x0000000304047248 */ /* 0x000fce0003fe0100 */
.L_x_7276:
[----:B------:R-:W0:Y:S01]  /*1910*/  @P1 LDC R3, c[0x0][0x44c] ;  /* 0x00011300ff031b82 */ /* 0x000e220000000800 */
[----:B------:R-:W-:Y:S01]  /*1920*/  VIADD R5, R4, 0xdf ;  /* 0x000000df04057836 */ /* 0x000fe20000000000 */
[----:B------:R-:W-:Y:S01]  /*1930*/  ULDC UR4, c[0x0][0x9dc] ;  /* 0x0002770000047ab9 */ /* 0x000fe20000000800 */
[----:B------:R-:W-:Y:S02]  /*1940*/  IMAD.MOV.U32 R4, RZ, RZ, RZ ;  /* 0x000000ffff047224 */ /* 0x000fe400078e00ff */
[----:B------:R-:W-:Y:S02]  /*1950*/  IMAD.MOV.U32 R0, RZ, RZ, R20 ;  /* 0x000000ffff007224 */ /* 0x000fe400078e0014 */
[----:B------:R-:W-:Y:S01]  /*1960*/  IMAD.HI R4, R5, -0x6db6db6d, R4 ;  /* 0x9249249305047827 */ /* 0x000fe200078e0204 */
[----:B------:R-:W1:Y:S03]  /*1970*/  @P1 LDC R6, c[0x0][0x450] ;  /* 0x00011400ff061b82 */ /* 0x000e660000000800 */
[----:B------:R-:W-:-:S02]  /*1980*/  IMAD.IADD R137, R10, 0x1, -R14 ;  /* 0x000000010a897824 */ /* 0x000fc400078e0a0e */
[----:B0-----:R-:W-:-:S05]  /*1990*/  @P1 IMAD.HI.U32 R3, R20, R3, RZ ;  /* 0x0000000314031227 */ /* 0x001fca00078e00ff */
[----:B-1----:R-:W-:Y:S02]  /*19a0*/  @P1 SHF.R.U32.HI R0, RZ, R6, R3 ;  /* 0x00000006ff001219 */ /* 0x002fe40000011603 */
[----:B------:R-:W-:-:S03]  /*19b0*/  SHF.R.U32.HI R3, RZ, 0x1f, R4 ;  /* 0x0000001fff037819 */ /* 0x000fc60000011604 */
[----:B------:R-:W-:Y:S01]  /*19c0*/  IMAD.IADD R0, R137, 0x1, R0 ;  /* 0x0000000189007824 */ /* 0x000fe200078e0200 */
[----:B------:R-:W-:-:S03]  /*19d0*/  LEA.HI.SX32 R4, R4, R3, 0x19 ;  /* 0x0000000304047211 */ /* 0x000fc600078fcaff */
[----:B------:R-:W-:Y:S01]  /*19e0*/  VIADD R5, R0, -UR4 ;  /* 0x8000000400057c36 */ /* 0x000fe20008000000 */
[----:B------:R-:W-:Y:S01]  /*19f0*/  VIMNMX R8, R139, R4, PT ;  /* 0x000000048b087248 */ /* 0x000fe20003fe0100 */
        /* <DEDUP_REMOVED lines=11> */
.L_x_7282:
[----:B------:R-:W-:-:S13]  /*1ab0*/  ISETP.NE.AND P0, PT, R13, 0x1, PT ;  /* 0x000000010d00780c */ /* 0x000fda0003f05270 */
[----:B------:R-:W0:Y:S02]  /*1ac0*/  @P0 LDC.64 R6, c[0x0][0x9e8] ;  /* 0x00027a00ff060b82 */ /* 0x000e240000000a00 */
[----:B0-----:R-:W-:-:S05]  /*1ad0*/  @P0 IMAD.HI.U32 R4, R0, R6, RZ ;  /* 0x0000000600040227 */ /* 0x001fca00078e00ff */
[----:B------:R-:W-:-:S07]  /*1ae0*/  @P0 SHF.R.U32.HI R0, RZ, R7, R4 ;  /* 0x00000007ff000219 */ /* 0x000fce0000011604 */
.L_x_7283:
[----:B------:R-:W-:Y:S05]  /*1af0*/  BSYNC B0 ;  /* 0x0000000000007941 */ /* 0x000fea0003800000 */
.L_x_7281:
[----:B------:R-:W-:-:S05]  /*1b00*/  IMAD R0, R0, R13, RZ ;  /* 0x0000000d00007224 */ /* 0x000fca00078e02ff */
[----:B------:R-:W-:-:S07]  /*1b10*/  VIMNMX R5, R5, R0, !PT ;  /* 0x0000000005057248 */ /* 0x000fce0007fe0100 */
.L_x_7280:
[----:B------:R-:W-:Y:S01]  /*1b20*/  IMAD.MOV.U32 R4, RZ, RZ, RZ ;  /* 0x000000ffff047224 */ /* 0x000fe200078e00ff */
[----:B------:R-:W-:Y:S01]  /*1b30*/  LOP3.LUT R13, R11, 0xff, RZ, 0xc0, !PT ;  /* 0x000000ff0b0d7812 */ /* 0x000fe200078ec0ff */
[----:B------:R-:W-:Y:S01]  /*1b40*/  BSSY B0, `(.L_x_7284) ;  /* 0x000002a000007945 */ /* 0x000fe20003800000 */
[----:B------:R-:W-:Y:S01]  /*1b50*/  SHF.R.U32.HI R3, RZ, 0x10, R11 ;  /* 0x00000010ff037819 */ /* 0x000fe2000001160b */
[----:B------:R-:W-:Y:S02]  /*1b60*/  IMAD.HI R5, R5, -0x6db6db6d, R4 ;  /* 0x9249249305057827 */ /* 0x000fe400078e0204 */
[----:B------:R0:W-:Y:S03]  /*1b70*/  STL [R1+0xa4], R13 ;  /* 0x0000a40d01007387 */ /* 0x0001e60000100800 */
[----:B------:R-:W-:Y:S01]  /*1b80*/  SHF.R.U32.HI R0, RZ, 0x1f, R5 ;  /* 0x0000001fff007819 */ /* 0x000fe20000011605 */
[----:B------:R0:W-:Y:S03]  /*1b90*/  STL [R1+0x9c], R3 ;  /* 0x00009c0301007387 */ /* 0x0001e60000100800 */
[----:B------:R-:W-:-:S04]  /*1ba0*/  LEA.HI.SX32 R0, R5, R0, 0x19 ;  /* 0x0000000005007211 */ /* 0x000fc800078fcaff */
[----:B------:R-:W-:Y:S01]  /*1bb0*/  VIMNMX R9, RZ, R0, !PT ;  /* 0x00000000ff097248 */ /* 0x000fe20007fe0100 */
[----:B------:R-:W-:-:S03]  /*1bc0*/  IMAD.MOV.U32 R0, RZ, RZ, RZ ;  /* 0x000000ffff007224 */ /* 0x000fc600078e00ff */
[----:B------:R-:W-:-:S13]  /*1bd0*/  ISETP.GT.AND P0, PT, R8, R9, PT ;  /* 0x000000090800720c */ /* 0x000fda0003f04270 */
        /* <DEDUP_REMOVED lines=32> */
.L_x_7285:
[----:B------:R-:W-:Y:S05]  /*1de0*/  BSYNC B0 ;  /* 0x0000000000007941 */ /* 0x000fea0003800000 */
.L_x_7284:
        /* <DEDUP_REMOVED lines=9> */
[----:B------:R-:W-:-:S06]  /*1e80*/  IMAD.MOV.U32 R24, RZ, RZ, R107 ;  /* 0x000000ffff187224 */ /* 0x000fcc00078e006b */
[----:B------:R-:W-:Y:S02]  /*1e90*/  @P0 VIADD R5, R4, 0xdf ;  /* 0x000000df04050836 */ /* 0x000fe40000000000 */
        /* <DEDUP_REMOVED lines=27> */
.L_x_7288:
[----:B------:R-:W-:Y:S05]  /*2050*/  BSYNC B6 ;  /* 0x0000000000067941 */ /* 0x000fea0003800000 */
.L_x_7287:
        /* <DEDUP_REMOVED lines=20> */
.L_x_7290:
[----:B------:R-:W-:Y:S05]  /*21a0*/  BSYNC B6 ;  /* 0x0000000000067941 */ /* 0x000fea0003800000 */
.L_x_7289:
[----:B------:R-:W-:Y:S01]  /*21b0*/  ULDC.64 UR4, c[0x0][0x9f8] ;  /* 0x00027e0000047ab9 */ /* 0x000fe20000000a00 */
[----:B------:R-:W-:Y:S01]  /*21c0*/  IMAD.MOV.U32 R0, RZ, RZ, R28 ;  /* 0x000000ffff007224 */ /* 0x000fe200078e001c */
[----:B------:R-:W-:Y:S01]  /*21d0*/  ISETP.NE.U32.AND P0, PT, RZ, UR4, PT ;  /* 0x00000004ff007c0c */ /* 0x000fe2000bf05070 */
[----:B------:R-:W-:Y:S01]  /*21e0*/  ULDC.64 UR6, c[0x0][0x208] ;  /* 0x0000820000067ab9 */ /* 0x000fe20000000a00 */
[----:B------:R-:W2:Y:S01]  /*21f0*/  LDL R49, [R1+0x88] ;  /* 0x0000880001317983 */ /* 0x000ea20000100800 */
[----:B------:R-:W0:Y:S01]  /*2200*/  LDC.64 R36, c[0x0][0x300] ;  /* 0x0000c000ff247b82 */ /* 0x000e220000000a00 */
[----:B------:R-:W-:Y:S01]  /*2210*/  ISETP.NE.AND.EX P0, PT, RZ, UR5, PT, P0 ;  /* 0x00000005ff007c0c */ /* 0x000fe2000bf05300 */
[----:B------:R-:W-:Y:S01]  /*2220*/  IMAD.IADD R95, R26, 0x1, R25 ;  /* 0x000000011a5f7824 */ /* 0x000fe200078e0219 */
[----:B------:R-:W3:Y:S01]  /*2230*/  LDL R48, [R1+0x90] ;  /* 0x0000900001307983 */ /* 0x000ee20000100800 */
[----:B------:R-:W-:-:S03]  /*2240*/  ULDC.64 UR4, c[0x0][0xa08] ;  /* 0x0002820000047ab9 */ /* 0x000fc60000000a00 */
[----:B------:R-:W4:Y:S01]  /*2250*/  LDL R47, [R1+0x98] ;  /* 0x00009800012f7983 */ /* 0x000f220000100800 */
[----:B------:R-:W1:Y:S03]  /*2260*/  LDC.64 R86, c[0x0][0x3f8] ;  /* 0x0000fe00ff567b82 */ /* 0x000e660000000a00 */
[----:B------:R-:W4:Y:S05]  /*2270*/  LDL R46, [R1+0x94] ;  /* 0x00009400012e7983 */ /* 0x000f2a0000100800 */
[----:B------:R-:W0:Y:S01]  /*2280*/  @P0 LDC.64 R4, c[0x0][0x9f8] ;  /* 0x00027e00ff040b82 */ /* 0x000e220000000a00 */
[----:B------:R-:W1:Y:S07]  /*2290*/  S2R R20, SR_TID.X ;  /* 0x0000000000147919 */ /* 0x000e6e0000002100 */
[----:B------:R-:W1:Y:S08]  /*22a0*/  LDC.64 R30, c[0x0][0x408] ;  /* 0x00010200ff1e7b82 */ /* 0x000e700000000a00 */
[----:B------:R-:W1:Y:S01]  /*22b0*/  LDC R15, c[0x0][0x3f4] ;  /* 0x0000fd00ff0f7b82 */ /* 0x000e620000000800 */
[----:B0-----:R-:W-:-:S05]  /*22c0*/  @P0 IMAD.WIDE R4, R28, 0x4, R4 ;  /* 0x000000041c040825 */ /* 0x001fca00078e0204 */
[----:B------:R0:W2:Y:S01]  /*22d0*/  @P0 LDG.E R0, desc[UR6][R4.64] ;  /* 0x0000000604000981 */ /* 0x0000a2000c1e1900 */
[----:B------:R-:W-:Y:S01]  /*22e0*/  SHF.R.S32.HI R21, RZ, 0x1f, R95 ;  /* 0x0000001fff157819 */ /* 0x000fe2000001145f */
[-C--:B------:R-:W-:Y:S01]  /*22f0*/  IMAD.WIDE.U32 R6, R95, R36.reuse, RZ ;  /* 0x000000245f067225 */ /* 0x080fe200078e00ff */
[----:B------:R-:W-:Y:S01]  /*2300*/  ISETP.NE.U32.AND P0, PT, RZ, UR4, PT ;  /* 0x00000004ff007c0c */ /* 0x000fe2000bf05070 */
[----:B------:R-:W-:Y:S01]  /*2310*/  ULDC.64 UR6, c[0x0][0x310] ;  /* 0x0000c40000067ab9 */ /* 0x000fe20000000a00 */
[----:B-1----:R-:W-:Y:S01]  /*2320*/  SHF.R.U32.HI R28, RZ, 0x7, R20 ;  /* 0x00000007ff1c7819 */ /* 0x002fe20000011614 */
[----:B------:R-:W-:Y:S01]  /*2330*/  IMAD R8, R21, R36, RZ ;  /* 0x0000002415087224 */ /* 0x000fe200078e02ff */
[----:B------:R-:W-:Y:S01]  /*2340*/  ISETP.NE.AND.EX P0, PT, RZ, UR5, PT, P0 ;  /* 0x00000005ff007c0c */ /* 0x000fe2000bf05300 */
[----:B------:R-:W-:Y:S01]  /*2350*/  ULDC.64 UR4, c[0x0][0x308] ;  /* 0x0000c20000047ab9 */ /* 0x000fe20000000a00 */
[----:B------:R-:W-:Y:S01]  /*2360*/  ISETP.NE.AND P6, PT, R28, 0x1, PT ;  /* 0x000000011c00780c */ /* 0x000fe20003fc5270 */
[----:B------:R-:W-:Y:S01]  /*2370*/  IMAD R3, R95, R37, R8 ;  /* 0x000000255f037224 */ /* 0x000fe200078e0208 */
[----:B------:R-:W-:Y:S01]  /*2380*/  SHF.R.S32.HI R20, RZ, 0x1f, R230 ;  /* 0x0000001fff147819 */ /* 0x000fe200000114e6 */
[----:B------:R-:W-:Y:S01]  /*2390*/  IMAD.WIDE.U32 R8, R230, R86, R22 ;  /* 0x00000056e6087225 */ /* 0x000fe200078e0016 */
[----:B------:R-:W-:-:S02]  /*23a0*/  SHF.R.S32.HI R229, RZ, 0x1f, R228 ;  /* 0x0000001fffe57819 */ /* 0x000fc400000114e4 */
[----:B------:R-:W-:Y:S01]  /*23b0*/  ISETP.GE.AND P1, PT, R22, R15, PT ;  /* 0x0000000f1600720c */ /* 0x000fe20003f26270 */
[----:B------:R-:W-:Y:S02]  /*23c0*/  IMAD.IADD R7, R7, 0x1, R3 ;  /* 0x0000000107077824 */ /* 0x000fe400078e0203 */
[----:B------:R-:W-:Y:S01]  /*23d0*/  VIADD R14, R230, 0x80 ;  /* 0x00000080e60e7836 */ /* 0x000fe20000000000 */
[----:B------:R-:W-:Y:S01]  /*23e0*/  SHF.L.U64.HI R99, R36, 0x6, R37 ;  /* 0x0000000624637819 */ /* 0x000fe20000010225 */
[----:B0-----:R-:W-:-:S04]  /*23f0*/  IMAD.WIDE.U32 R4, R27, UR4, R6 ;  /* 0x000000041b047c25 */ /* 0x001fc8000f8e0006 */
[C---:B------:R-:W-:Y:S01]  /*2400*/  VIADD R33, R230.reuse, 0xc0 ;  /* 0x000000c0e6217836 */ /* 0x040fe20000000000 */
[----:B------:R-:W-:Y:S01]  /*2410*/  SHF.R.S32.HI R123, RZ, 0x1f, R14 ;  /* 0x0000001fff7b7819 */ /* 0x000fe2000001140e */
[----:B------:R-:W-:Y:S02]  /*2420*/  IMAD R5, R27, UR5, R5 ;  /* 0x000000051b057c24 */ /* 0x000fe4000f8e0205 */
[C---:B------:R-:W-:Y:S02]  /*2430*/  VIADD R44, R230.reuse, 0x80 ;  /* 0x00000080e62c7836 */ /* 0x040fe40000000000 */
[C---:B------:R-:W-:Y:S02]  /*2440*/  VIADD R50, R230.reuse, 0x40 ;  /* 0x00000040e6327836 */ /* 0x040fe40000000000 */
[----:B------:R-:W-:Y:S01]  /*2450*/  VIADD R13, R230, 0xc0 ;  /* 0x000000c0e60d7836 */ /* 0x000fe20000000000 */
[----:B------:R-:W-:Y:S01]  /*2460*/  SHF.L.U64.HI R108, R36, 0x7, R37 ;  /* 0x00000007246c7819 */ /* 0x000fe20000010225 */
[----:B------:R-:W-:Y:S01]  /*2470*/  IMAD.WIDE.U32 R10, R230, R30, R22 ;  /* 0x0000001ee60a7225 */ /* 0x000fe200078e0016 */
[----:B------:R-:W-:-:S03]  /*2480*/  SHF.L.U64.HI R12, R86, 0x6, R87 ;  /* 0x00000006560c7819 */ /* 0x000fc60000010257 */
[----:B------:R-:W-:Y:S02]  /*2490*/  IMAD.MOV.U32 R84, RZ, RZ, R8 ;  /* 0x000000ffff547224 */ /* 0x000fe400078e0008 */
[----:B------:R-:W-:Y:S02]  /*24a0*/  VIADD R25, R230, 0x40 ;  /* 0x00000040e6197836 */ /* 0x000fe40000000000 */
[----:B------:R-:W-:Y:S02]  /*24b0*/  IMAD.SHL.U32 R98, R36, 0x40, RZ ;  /* 0x0000004024627824 */ /* 0x000fe400078e00ff */
[----:B------:R-:W-:Y:S01]  /*24c0*/  IMAD.MOV.U32 R90, RZ, RZ, R10 ;  /* 0x000000ffff5a7224 */ /* 0x000fe200078e000a */
[----:B------:R-:W-:Y:S01]  /*24d0*/  SHF.R.S32.HI R128, RZ, 0x1f, R25 ;  /* 0x0000001fff807819 */ /* 0x000fe20000011419 */
[-C--:B------:R-:W-:Y:S02]  /*24e0*/  IMAD R14, R20, R36.reuse, RZ ;  /* 0x00000024140e7224 */ /* 0x080fe400078e02ff */
[----:B------:R-:W-:-:S04]  /*24f0*/  IMAD.WIDE.U32 R132, R230, R36, R98 ;  /* 0x00000024e6847225 */ /* 0x000fc800078e0062 */
[----:B------:R-:W-:Y:S02]  /*2500*/  IMAD.SHL.U32 R33, R33, 0x80, RZ ;  /* 0x0000008021217824 */ /* 0x000fe400078e00ff */
[----:B------:R-:W-:-:S03]  /*2510*/  IMAD.WIDE.U32 R92, R30, 0xe0, RZ ;  /* 0x000000e01e5c7825 */ /* 0x000fc600078e00ff */
[----:B------:R-:W-:Y:S01]  /*2520*/  LOP3.LUT R33, R33, 0x380, RZ, 0xc0, !PT ;  /* 0x0000038021217812 */ /* 0x000fe200078ec0ff */
[----:B------:R-:W-:Y:S02]  /*2530*/  IMAD R25, R230, R37, R14 ;  /* 0x00000025e6197224 */ /* 0x000fe400078e020e */
[----:B------:R-:W-:Y:S01]  /*2540*/  IMAD.SHL.U32 R44, R44, 0x80, RZ ;  /* 0x000000802c2c7824 */ /* 0x000fe200078e00ff */
[----:B------:R-:W-:Y:S01]  /*2550*/  SHF.R.U32.HI R140, RZ, 0x3, R33 ;  /* 0x00000003ff8c7819 */ /* 0x000fe20000011621 */
[----:B------:R-:W-:Y:S02]  /*2560*/  IMAD.IADD R14, R25, 0x1, R133 ;  /* 0x00000001190e7824 */ /* 0x000fe400078e0285 */
[----:B------:R-:W-:Y:S01]  /*2570*/  IMAD.SHL.U32 R120, R15, 0x2, RZ ;  /* 0x000000020f787824 */ /* 0x000fe200078e00ff */
[----:B------:R-:W-:Y:S01]  /*2580*/  LOP3.LUT R44, R44, 0x380, RZ, 0xc0, !PT ;  /* 0x000003802c2c7812 */ /* 0x000fe200078ec0ff */
[----:B------:R-:W-:Y:S02]  /*2590*/  IMAD.SHL.U32 R50, R50, 0x80, RZ ;  /* 0x0000008032327824 */ /* 0x000fe400078e00ff */
[----:B------:R-:W-:Y:S01]  /*25a0*/  IMAD.WIDE.U32 R96, R230, R36, R22 ;  /* 0x00000024e6607225 */ /* 0x000fe200078e0016 */
[----:B------:R-:W-:-:S02]  /*25b0*/  SHF.R.U32.HI R141, RZ, 0x3, R44 ;  /* 0x00000003ff8d7819 */ /* 0x000fc4000001162c */
[----:B------:R-:W-:Y:S01]  /*25c0*/  LOP3.LUT R50, R50, 0x380, RZ, 0xc0, !PT ;  /* 0x0000038032327812 */ /* 0x000fe200078ec0ff */
[----:B------:R-:W-:Y:S01]  /*25d0*/  VIADD R136, R28, 0x8 ;  /* 0x000000081c887836 */ /* 0x000fe20000000000 */
[----:B------:R-:W-:Y:S01]  /*25e0*/  SHF.R.S32.HI R122, RZ, 0x1f, R13 ;  /* 0x0000001fff7a7819 */ /* 0x000fe2000001140d */
[----:B------:R-:W-:Y:S01]  /*25f0*/  IMAD R115, R87, 0xe0, RZ ;  /* 0x000000e057737824 */ /* 0x000fe200078e02ff */
[----:B------:R-:W-:Y:S01]  /*2600*/  SHF.R.U32.HI R50, RZ, 0x3, R50 ;  /* 0x00000003ff327819 */ /* 0x000fe20000011632 */
[----:B------:R-:W-:Y:S02]  /*2610*/  IMAD R13, R37, 0xe0, RZ ;  /* 0x000000e0250d7824 */ /* 0x000fe400078e02ff */
[----:B------:R-:W-:Y:S02]  /*2620*/  IMAD.SHL.U32 R10, R86, 0x40, RZ ;  /* 0x00000040560a7824 */ /* 0x000fe400078e00ff */
[----:B------:R-:W-:-:S04]  /*2630*/  IMAD.WIDE.U32 R130, R36, 0xe0, RZ ;  /* 0x000000e024827825 */ /* 0x000fc800078e00ff */
[----:B------:R-:W-:Y:S01]  /*2640*/  IMAD.IADD R13, R131, 0x1, R13 ;  /* 0x00000001830d7824 */ /* 0x000fe200078e020d */
[----:B--2---:R-:W-:Y:S02]  /*2650*/  SHF.R.S32.HI R3, RZ, 0x1f, R0 ;  /* 0x0000001fff037819 */ /* 0x004fe40000011400 */
[----:B------:R-:W-:Y:S02]  /*2660*/  SEL R7, R0, RZ, !P0 ;  /* 0x000000ff00077207 */ /* 0x000fe40004000000 */
[----:B------:R-:W-:-:S03]  /*2670*/  SEL R3, R3, RZ, !P0 ;  /* 0x000000ff03037207 */ /* 0x000fc60004000000 */
[----:B------:R-:W-:-:S04]  /*2680*/  IMAD.WIDE.U32 R38, R7, UR6, R4 ;  /* 0x0000000607267c25 */ /* 0x000fc8000f8e0004 */
[----:B------:R-:W-:-:S04]  /*2690*/  IMAD R0, R3, UR6, RZ ;  /* 0x0000000603007c24 */ /* 0x000fc8000f8e02ff */
[----:B------:R-:W-:Y:S01]  /*26a0*/  IMAD R35, R7, UR7, R0 ;  /* 0x0000000707237c24 */ /* 0x000fe2000f8e0200 */
[----:B------:R-:W-:Y:S05]  /*26b0*/  @!P6 WARPSYNC.ALL ;  /* 0x000000000000e948 */ /* 0x000fea0003800000 */
[----:B------:R-:W-:Y:S01]  /*26c0*/  ULDC.64 UR4, c[0x0][0x330] ;  /* 0x0000cc0000047ab9 */ /* 0x000fe20000000a00 */
[----:B------:R-:W-:Y:S02]  /*26d0*/  IMAD R0, R20, R86, RZ ;  /* 0x0000005614007224 */ /* 0x000fe400078e02ff */
[----:B------:R-:W-:-:S04]  /*26e0*/  IMAD.WIDE.U32 R4, R27, UR4, R22 ;  /* 0x000000041b047c25 */ /* 0x000fc8000f8e0016 */
[----:B------:R-:W-:Y:S01]  /*26f0*/  IMAD R41, R27, UR5, R5 ;  /* 0x000000051b297c24 */ /* 0x000fe2000f8e0205 */
[----:B------:R-:W-:Y:S01]  /*2700*/  ULDC.64 UR4, c[0x0][0x338] ;  /* 0x0000ce0000047ab9 */ /* 0x000fe20000000a00 */
[----:B------:R-:W-:Y:S02]  /*2710*/  IMAD.MOV.U32 R40, RZ, RZ, R4 ;  /* 0x000000ffff287224 */ /* 0x000fe400078e0004 */
[----:B------:R-:W-:Y:S02]  /*2720*/  IMAD R3, R3, UR4, RZ ;  /* 0x0000000403037c24 */ /* 0x000fe4000f8e02ff */
[----:B------:R-:W-:Y:S02]  /*2730*/  IMAD R85, R230, R87, R0 ;  /* 0x00000057e6557224 */ /* 0x000fe400078e0200 */
[-C--:B------:R-:W-:Y:S02]  /*2740*/  IMAD R0, R20, R30.reuse, RZ ;  /* 0x0000001e14007224 */ /* 0x080fe400078e02ff */
[----:B------:R-:W-:Y:S01]  /*2750*/  IMAD R45, R7, UR5, R3 ;  /* 0x00000005072d7c24 */ /* 0x000fe2000f8e0203 */
[----:B------:R-:W-:Y:S01]  /*2760*/  SEL R3, R15, RZ, P1 ;  /* 0x000000ff0f037207 */ /* 0x000fe20000800000 */
[----:B------:R-:W-:Y:S01]  /*2770*/  IMAD.WIDE.U32 R40, R7, UR4, R40 ;  /* 0x0000000407287c25 */ /* 0x000fe2000f8e0028 */
[----:B------:R-:W-:Y:S03]  /*2780*/  @!P6 BAR.SYNC.DEFER_BLOCKING 0x9, 0x100 ;  /* 0x024400000000eb1d */ /* 0x000fe60000010000 */
[C---:B------:R-:W-:Y:S01]  /*2790*/  IMAD.WIDE.U32 R6, R230.reuse, R30, R228 ;  /* 0x0000001ee6067225 */ /* 0x040fe200078e00e4 */
[----:B------:R-:W-:-:S02]  /*27a0*/  IADD3 R94, P0, R230, R95, RZ ;  /* 0x0000005fe65e7210 */ /* 0x000fc40007f1e0ff */
[----:B------:R-:W-:Y:S01]  /*27b0*/  ULDC UR4, c[0x0][0x2f4] ;  /* 0x0000bd0000047ab9 */ /* 0x000fe20000000800 */
[----:B------:R-:W-:Y:S01]  /*27c0*/  IMAD R91, R230, R31, R0 ;  /* 0x0000001fe65b7224 */ /* 0x000fe200078e0200 */
[----:B------:R-:W-:Y:S01]  /*27d0*/  P2R R0, PR, RZ, 0x2 ;  /* 0x00000002ff007803 */ /* 0x000fe20000000000 */
[----:B------:R-:W-:Y:S02]  /*27e0*/  IMAD.IADD R3, R22, 0x1, R3 ;  /* 0x0000000116037824 */ /* 0x000fe400078e0203 */
[----:B------:R-:W-:Y:S01]  /*27f0*/  IMAD.IADD R89, R7, 0x1, R91 ;  /* 0x0000000107597824 */ /* 0x000fe200078e025b */
[----:B-----5:R-:W-:Y:S01]  /*2800*/  SHF.R.S32.HI R7, RZ, 0x1f, R121 ;  /* 0x0000001fff077819 */ /* 0x020fe20000011479 */
[----:B------:R-:W-:Y:S01]  /*2810*/  IMAD.MOV.U32 R88, RZ, RZ, R6 ;  /* 0x000000ffff587224 */ /* 0x000fe200078e0006 */
[----:B------:R-:W-:Y:S01]  /*2820*/  SHF.R.S32.HI R8, RZ, 0x1f, R3 ;  /* 0x0000001fff087819 */ /* 0x000fe20000011403 */
[----:B------:R-:W-:-:S03]  /*2830*/  IMAD.WIDE.U32 R4, R230, R86, R228 ;  /* 0x00000056e6047225 */ /* 0x000fc600078e00e4 */
[----:B------:R-:W-:Y:S01]  /*2840*/  LEA.HI R32, R8, R3, RZ, 0x4 ;  /* 0x0000000308207211 */ /* 0x000fe200078f20ff */
[----:B------:R-:W-:Y:S01]  /*2850*/  IMAD R6, R7, R86, RZ ;  /* 0x0000005607067224 */ /* 0x000fe200078e02ff */
[C---:B------:R-:W-:Y:S01]  /*2860*/  SHF.L.U64.HI R8, R30.reuse, 0x6, R31 ;  /* 0x000000061e087819 */ /* 0x040fe2000001021f */
[----:B------:R-:W-:Y:S02]  /*2870*/  IMAD.IADD R5, R5, 0x1, R85 ;  /* 0x0000000105057824 */ /* 0x000fe400078e0255 */
[----:B------:R-:W-:Y:S02]  /*2880*/  IMAD R27, R121, R87, R6 ;  /* 0x00000057791b7224 */ /* 0x000fe400078e0206 */
[----:B------:R-:W-:Y:S01]  /*2890*/  IMAD R6, R7, R30, RZ ;  /* 0x0000001e07067224 */ /* 0x000fe200078e02ff */
[----:B------:R-:W-:Y:S01]  /*28a0*/  SHF.L.U64.HI R7, R30, 0x7, R31 ;  /* 0x000000071e077819 */ /* 0x000fe2000001021f */
[----:B------:R-:W-:Y:S02]  /*28b0*/  IMAD.IADD R91, R91, 0x1, R11 ;  /* 0x000000015b5b7824 */ /* 0x000fe400078e020b */
[----:B------:R-:W-:-:S02]  /*28c0*/  IMAD.SHL.U32 R3, R231, 0x80, RZ ;  /* 0x00000080e7037824 */ /* 0x000fc400078e00ff */
[----:B------:R-:W-:-:S04]  /*28d0*/  IMAD.WIDE.U32 R88, R121, R30, R88 ;  /* 0x0000001e79587225 */ /* 0x000fc800078e0058 */
[----:B------:R-:W-:Y:S01]  /*28e0*/  IMAD.X R95, R20, 0x1, R21, P0 ;  /* 0x00000001145f7824 */ /* 0x000fe200000e0615 */
[----:B------:R-:W-:Y:S01]  /*28f0*/  LOP3.LUT R33, R33, 0x70, R32, 0xf8, !PT ;  /* 0x0000007021217812 */ /* 0x000fe200078ef820 */
[----:B------:R-:W-:-:S04]  /*2900*/  IMAD.WIDE.U32 R42, R121, R86, R4 ;  /* 0x00000056792a7225 */ /* 0x000fc800078e0004 */
[C---:B------:R-:W-:Y:S01]  /*2910*/  IMAD R29, R121.reuse, R31, R6 ;  /* 0x0000001f791d7224 */ /* 0x040fe200078e0206 */
[----:B------:R-:W-:Y:S01]  /*2920*/  LOP3.LUT R44, R44, 0x70, R32, 0xf8, !PT ;  /* 0x000000702c2c7812 */ /* 0x000fe200078ef820 */
[----:B------:R-:W-:Y:S01]  /*2930*/  IMAD.SHL.U32 R6, R30, 0x40, RZ ;  /* 0x000000401e067824 */ /* 0x000fe200078e00ff */
[----:B------:R-:W-:Y:S01]  /*2940*/  SHF.L.U64.HI R11, R86, 0x7, R87 ;  /* 0x00000007560b7819 */ /* 0x000fe20000010257 */
[----:B------:R-:W-:Y:S02]  /*2950*/  IMAD.SHL.U32 R5, R30, 0x80, RZ ;  /* 0x000000801e057824 */ /* 0x000fe400078e00ff */
[----:B------:R-:W-:Y:S01]  /*2960*/  IMAD.WIDE.U32 R90, R121, R30, R90 ;  /* 0x0000001e795a7225 */ /* 0x000fe200078e005a */
[----:B------:R-:W-:-:S03]  /*2970*/  LOP3.LUT R3, R3, 0x380, RZ, 0xc0, !PT ;  /* 0x0000038003037812 */ /* 0x000fc600078ec0ff */
[----:B------:R-:W-:Y:S01]  /*2980*/  VIADD R30, R230, 0x40 ;  /* 0x00000040e61e7836 */ /* 0x000fe20000000000 */
[----:B------:R-:W-:Y:S01]  /*2990*/  IADD3 R106, P0, R98, R132, RZ ;  /* 0x00000084626a7210 */ /* 0x000fe20007f1e0ff */
[----:B------:R-:W-:Y:S02]  /*29a0*/  IMAD.IADD R85, R85, 0x1, R9 ;  /* 0x0000000155557824 */ /* 0x000fe400078e0209 */
[----:B------:R-:W-:Y:S01]  /*29b0*/  IMAD.SHL.U32 R30, R30, 0x80, RZ ;  /* 0x000000801e1e7824 */ /* 0x000fe200078e00ff */
[----:B------:R-:W-:Y:S01]  /*29c0*/  SHF.R.U32.HI R15, RZ, 0x3, R3 ;  /* 0x00000003ff0f7819 */ /* 0x000fe20000011603 */
[----:B------:R-:W-:Y:S01]  /*29d0*/  IMAD.X R105, R14, 0x1, R99, P0 ;  /* 0x000000010e697824 */ /* 0x000fe200000e0663 */
[----:B------:R-:W-:Y:S01]  /*29e0*/  LOP3.LUT R20, R3, 0x30, R22, 0xf8, !PT ;  /* 0x0000003003147812 */ /* 0x000fe200078ef816 */
[----:B------:R-:W-:Y:S01]  /*29f0*/  IMAD.WIDE.U32 R84, R121, R86, R84 ;  /* 0x0000005679547225 */ /* 0x000fe200078e0054 */
[----:B------:R-:W-:Y:S02]  /*2a00*/  IADD3 R113, P0, R106, R98, RZ ;  /* 0x000000626a717210 */ /* 0x000fe40007f1e0ff */
[--C-:B------:R-:W-:Y:S01]  /*2a10*/  LOP3.LUT R34, R3, 0x70, R32.reuse, 0xf8, !PT ;  /* 0x0000007003227812 */ /* 0x100fe200078ef820 */
[----:B------:R-:W-:Y:S01]  /*2a20*/  IMAD R31, R31, 0xe0, RZ ;  /* 0x000000e01f1f7824 */ /* 0x000fe200078e02ff */
[----:B------:R-:W-:Y:S01]  /*2a30*/  LOP3.LUT R30, R30, 0x380, RZ, 0xc0, !PT ;  /* 0x000003801e1e7812 */ /* 0x000fe200078ec0ff */
[----:B------:R-:W-:Y:S01]  /*2a40*/  IMAD.IADD R28, R29, 0x1, R91 ;  /* 0x000000011d1c7824 */ /* 0x000fe200078e025b */
[-C--:B------:R-:W-:Y:S01]  /*2a50*/  LOP3.LUT R21, R20, R15.reuse, RZ, 0x3c, !PT ;  /* 0x0000000f14157212 */ /* 0x080fe200078e3cff */
[----:B------:R-:W-:Y:S01]  /*2a60*/  IMAD.IADD R20, R97, 0x1, R25 ;  /* 0x0000000161147824 */ /* 0x000fe200078e0219 */
[----:B------:R-:W-:Y:S01]  /*2a70*/  LOP3.LUT R34, R34, R15, RZ, 0x3c, !PT ;  /* 0x0000000f22227212 */ /* 0x000fe200078e3cff */
[----:B------:R-:W-:Y:S01]  /*2a80*/  IMAD.IADD R114, R93, 0x1, R31 ;  /* 0x000000015d727824 */ /* 0x000fe200078e021f */
[--C-:B------:R-:W-:Y:S01]  /*2a90*/  LOP3.LUT R31, R30, 0x70, R32.reuse, 0xf8, !PT ;  /* 0x000000701e1f7812 */ /* 0x100fe200078ef820 */
[----:B------:R-:W-:Y:S01]  /*2aa0*/  IMAD.IADD R25, R43, 0x1, R27 ;  /* 0x000000012b197824 */ /* 0x000fe200078e021b */
[----:B------:R-:W-:Y:S01]  /*2ab0*/  LOP3.LUT R116, R33, R140, RZ, 0x3c, !PT ;  /* 0x0000008c21747212 */ /* 0x000fe200078e3cff */
[----:B------:R-:W-:Y:S01]  /*2ac0*/  IMAD.IADD R26, R27, 0x1, R85 ;  /* 0x000000011b1a7824 */ /* 0x000fe200078e0255 */
[----:B------:R-:W-:Y:S01]  /*2ad0*/  LOP3.LUT R30, R32, 0xfffffff0, RZ, 0xc0, !PT ;  /* 0xfffffff0201e7812 */ /* 0x000fe200078ec0ff */
[----:B------:R-:W-:Y:S01]  /*2ae0*/  IMAD.X R109, R105, 0x1, R99, P0 ;  /* 0x00000001696d7824 */ /* 0x000fe200000e0663 */
[----:B------:R-:W-:Y:S01]  /*2af0*/  IADD3 R33, P0, R38, R96, RZ ;  /* 0x0000006026217210 */ /* 0x000fe20007f1e0ff */
[----:B------:R-:W-:Y:S01]  /*2b00*/  IMAD.IADD R27, R89, 0x1, R29 ;  /* 0x00000001591b7824 */ /* 0x000fe200078e021d */
[----:B------:R-:W-:Y:S01]  /*2b10*/  SHF.R.S32.HI R29, RZ, 0x4, R32 ;  /* 0x00000004ff1d7819 */ /* 0x000fe20000011420 */
[----:B------:R-:W-:Y:S01]  /*2b20*/  IMAD.IADD R32, R39, 0x1, R35 ;  /* 0x0000000127207824 */ /* 0x000fe200078e0223 */
[----:B------:R-:W-:Y:S01]  /*2b30*/  LOP3.LUT R118, R31, R50, RZ, 0x3c, !PT ;  /* 0x000000321f767212 */ /* 0x000fe200078e3cff */
[----:B------:R-:W-:Y:S01]  /*2b40*/  IMAD.IADD R119, R49, 0x1, R34 ;  /* 0x0000000131777824 */ /* 0x000fe200078e0222 */
[----:B------:R-:W-:Y:S01]  /*2b50*/  LOP3.LUT R44, R44, R141, RZ, 0x3c, !PT ;  /* 0x0000008d2c2c7212 */ /* 0x000fe200078e3cff */
[----:B------:R-:W-:Y:S01]  /*2b60*/  IMAD.SHL.U32 R9, R86, 0x80, RZ ;  /* 0x0000008056097824 */ /* 0x000fe200078e00ff */
[----:B------:R-:W-:Y:S01]  /*2b70*/  IADD3 R34, P3, R38, 0x40, RZ ;  /* 0x0000004026227810 */ /* 0x000fe20007f7e0ff */
[----:B------:R-:W-:Y:S01]  /*2b80*/  VIADD R4, R22, 0x40 ;  /* 0x0000004016047836 */ /* 0x000fe20000000000 */
[----:B------:R-:W-:Y:S01]  /*2b90*/  IADD3 R37, P2, R33, 0x40, RZ ;  /* 0x0000004021257810 */ /* 0x000fe20007f5e0ff */
[----:B------:R-:W-:-:S04]  /*2ba0*/  IMAD.WIDE.U32 R86, R86, 0xe0, RZ ;  /* 0x000000e056567825 */ /* 0x000fc800078e00ff */
[----:B------:R-:W-:Y:S01]  /*2bb0*/  IMAD.X R35, R20, 0x1, R32, P0 ;  /* 0x0000000114237824 */ /* 0x000fe200000e0620 */
[----:B------:R-:W-:Y:S01]  /*2bc0*/  SHF.R.S32.HI R31, RZ, 0x1f, R30 ;  /* 0x0000001fff1f7819 */ /* 0x000fe2000001141e */
[----:B------:R-:W-:Y:S01]  /*2bd0*/  IMAD.IADD R115, R87, 0x1, R115 ;  /* 0x0000000157737824 */ /* 0x000fe200078e0273 */
[----:B------:R-:W-:Y:S01]  /*2be0*/  ISETP.GE.AND P0, PT, R22, UR4, PT ;  /* 0x0000000416007c0c */ /* 0x000fe2000bf06270 */
[----:B------:R-:W-:Y:S01]  /*2bf0*/  IMAD.IADD R21, R49, 0x1, R21 ;  /* 0x0000000131157824 */ /* 0x000fe200078e0215 */
[----:B------:R-:W-:Y:S01]  /*2c00*/  ISETP.GE.AND P1, PT, R4, UR4, PT ;  /* 0x0000000404007c0c */ /* 0x000fe2000bf26270 */
[----:B---3--:R-:W-:Y:S02]  /*2c10*/  IMAD.IADD R118, R48, 0x1, R118 ;  /* 0x0000000130767824 */ /* 0x008fe400078e0276 */
[----:B----4-:R-:W-:Y:S02]  /*2c20*/  IMAD.IADD R117, R47, 0x1, R44 ;  /* 0x000000012f757824 */ /* 0x010fe400078e022c */
[----:B------:R-:W-:-:S02]  /*2c30*/  IMAD.IADD R116, R46, 0x1, R116 ;  /* 0x000000012e747824 */ /* 0x000fc400078e0274 */
[----:B------:R-:W-:Y:S02]  /*2c40*/  IMAD.X R100, RZ, RZ, R32, P3 ;  /* 0x000000ffff647224 */ /* 0x000fe400018e0620 */
[----:B------:R-:W-:Y:S02]  /*2c50*/  IMAD.X R101, RZ, RZ, R35, P2 ;  /* 0x000000ffff657224 */ /* 0x000fe400010e0623 */
[----:B------:R-:W-:-:S07]  /*2c60*/  IMAD.IADD R102, R41, 0x1, R45 ;  /* 0x0000000129667824 */ /* 0x000fce00078e022d */
.L_x_7374:
[----:B0-----:R-:W0:Y:S01]  /*2c70*/  LDC R126, c[0x0][0x3f4] ;  /* 0x0000fd00ff7e7b82 */ /* 0x001e220000000800 */
[----:B------:R-:W-:Y:S01]  /*2c80*/  VIADD R24, R24, 0xffffffff ;  /* 0xffffffff18187836 */ /* 0x000fe20000000000 */
[----:B------:R-:W-:Y:S05]  /*2c90*/  YIELD ;  /* 0x0000000000007946 */ /* 0x000fea0003800000 */
[----:B------:R-:W-:Y:S01]  /*2ca0*/  IMAD R110, R19, 0x7000, R21 ;  /* 0x00007000136e7824 */ /* 0x000fe200078e0215 */
[----:B------:R-:W-:Y:S01]  /*2cb0*/  ISETP.GT.AND P3, PT, R24, R107, PT ;  /* 0x0000006b1800720c */ /* 0x000fe20003f64270 */
[----:B------:R-:W-:Y:S02]  /*2cc0*/  BSSY B0, `(.L_x_7291) ;  /* 0x0000992000007945 */ /* 0x000fe40003800000 */
[----:B------:R-:W-:Y:S01]  /*2cd0*/  IMAD.IADD R111, R18, 0x1, R110 ;  /* 0x00000001126f7824 */ /* 0x000fe200078e026e */
[----:B------:R-:W-:-:S02]  /*2ce0*/  P2R R104, PR, RZ, 0x8 ;  /* 0x00000008ff687803 */ /* 0x000fc40000000000 */
[----:B0-----:R-:W-:-:S13]  /*2cf0*/  ISETP.GE.AND P2, PT, R126, 0x1, PT ;  /* 0x000000017e00780c */ /* 0x001fda0003f46270 */
[----:B-----5:R-:W-:Y:S05]  /*2d00*/  @!P2 BRA `(.L_x_7292) ;  /* 0x000000900058a947 */ /* 0x020fea0003800000 */
        /* <DEDUP_REMOVED lines=29> */
[----:B------:R-:W-:Y:S01]  /*2ee0*/  CS2R R78, SRZ ;  /* 0x00000000004e7805 */ /* 0x000fe2000001ff00 */
[----:B------:R-:W-:Y:S01]  /*2ef0*/  ULDC.64 UR6, c[0x0][0x208] ;  /* 0x0000820000067ab9 */ /* 0x000fe20000000a00 */
        /* <DEDUP_REMOVED lines=12> */
.L_x_7295:
[----:B------:R-:W-:Y:S05]  /*2fc0*/  BSYNC B1 ;  /* 0x0000000000017941 */ /* 0x000fea0003800000 */
.L_x_7294:
[----:B0-----:R-:W-:Y:S01]  /*2fd0*/  VIADD R48, R230, 0x40 ;  /* 0x00000040e6307836 */ /* 0x001fe20000000000 */
        /* <DEDUP_REMOVED lines=11> */
[----:B------:R-:W-:Y:S01]  /*3090*/  CS2R R54, SRZ ;  /* 0x0000000000367805 */ /* 0x000fe2000001ff00 */
[----:B-----5:R-:W-:Y:S01]  /*30a0*/  IMAD.MOV.U32 R134, RZ, RZ, R72 ;  /* 0x000000ffff867224 */ /* 0x020fe200078e0048 */
[----:B------:R-:W-:Y:S01]  /*30b0*/  CS2R R70, SRZ ;  /* 0x0000000000467805 */ /* 0x000fe2000001ff00 */
[----:B------:R-:W-:Y:S01]  /*30c0*/  IMAD.MOV.U32 R149, RZ, RZ, R76 ;  /* 0x000000ffff957224 */ /* 0x000fe200078e004c */
[----:B------:R-:W-:Y:S06]  /*30d0*/  @P3 BRA `(.L_x_7297) ;  /* 0x0000000000543947 */ /* 0x000fec0003800000 */
[----:B------:R-:W-:Y:S01]  /*30e0*/  IADD3 R80, P4, P5, R42, R44, R10 ;  /* 0x0000002c2a507210 */ /* 0x000fe20007d9e00a */
[----:B------:R-:W-:Y:S01]  /*30f0*/  ULDC.64 UR4, c[0x0][0x3e8] ;  /* 0x0000fa0000047ab9 */ /* 0x000fe20000000a00 */
[----:B------:R-:W-:Y:S02]  /*3100*/  CS2R R68, SRZ ;  /* 0x0000000000447805 */ /* 0x000fe4000001ff00 */
[----:B------:R-:W-:Y:S02]  /*3110*/  CS2R R70, SRZ ;  /* 0x0000000000467805 */ /* 0x000fe4000001ff00 */
[----:B------:R-:W-:Y:S01]  /*3120*/  IADD3.X R65, R25, R129, R12, P4, P5 ;  /* 0x0000008119417210 */ /* 0x000fe200027ea40c */
[----:B------:R-:W-:Y:S01]  /*3130*/  ULDC.64 UR6, c[0x0][0x208] ;  /* 0x0000820000067ab9 */ /* 0x000fe20000000a00 */
        /* <DEDUP_REMOVED lines=15> */
.L_x_7297:
[----:B------:R-:W-:Y:S05]  /*3230*/  BSYNC B1 ;  /* 0x0000000000017941 */ /* 0x000fea0003800000 */
.L_x_7296:
        /* <DEDUP_REMOVED lines=26> */
.L_x_7299:
[----:B------:R-:W-:Y:S05]  /*33e0*/  BSYNC B1 ;  /* 0x0000000000017941 */ /* 0x000fea0003800000 */
.L_x_7298:
[----:B0-----:R-:W-:Y:S01]  /*33f0*/  VIADD R80, R230, 0xc0 ;  /* 0x000000c0e6507836 */ /* 0x001fe20000000000 */
[----:B------:R-:W-:Y:S04]  /*3400*/  BSSY B1, `(.L_x_7300) ;  /* 0x000001e000017945 */ /* 0x000fe80003800000 */
        /* <DEDUP_REMOVED lines=8> */
[----:B------:R-:W-:Y:S01]  /*3490*/  ULDC.64 UR6, c[0x0][0x208] ;  /* 0x0000820000067ab9 */ /* 0x000fe20000000a00 */
        /* <DEDUP_REMOVED lines=20> */
.L_x_7301:
[----:B------:R-:W-:Y:S05]  /*35e0*/  BSYNC B1 ;  /* 0x0000000000017941 */ /* 0x000fea0003800000 */
.L_x_7300:
[----:B0-----:R-:W2:Y:S01]  /*35f0*/  LDL R44, [R1+0x6c] ;  /* 0x00006c00012c7983 */ /* 0x001ea20000100800 */
[----:B------:R-:W-:Y:S02]  /*3600*/  IMAD.MOV.U32 R150, RZ, RZ, R74 ;  /* 0x000000ffff967224 */ /* 0x000fe400078e004a */
[----:B------:R-:W-:Y:S02]  /*3610*/  IMAD.MOV.U32 R163, RZ, RZ, R78 ;  /* 0x000000ffffa37224 */ /* 0x000fe400078e004e */
[----:B-----5:R-:W-:Y:S02]  /*3620*/  IMAD.MOV.U32 R145, RZ, RZ, R64 ;  /* 0x000000ffff917224 */ /* 0x020fe400078e0040 */
        /* <DEDUP_REMOVED lines=11> */
[----:B--2---:R-:W-:-:S13]  /*36e0*/  R2UR UR4, R44 ;  /* 0x000000002c0472ca */ /* 0x004fda00000e0000 */
[----:B------:R-:W-:-:S06]  /*36f0*/  UISETP.NE.AND UP0, UPT, UR4, 0x3, UPT ;  /* 0x000000030400788c */ /* 0x000fcc000bf05270 */
[----:B------:R-:W-:-:S13]  /*3700*/  PLOP3.LUT P5, PT, PT, PT, UP0, 0x80, 0x0 ;  /* 0x000000000000781c */ /* 0x000fda0003faf008 */
[----:B------:R-:W-:Y:S05]  /*3710*/  @!P5 BRA `(.L_x_7302) ;  /* 0x000000000004d947 */ /* 0x000fea0003800000 */
[----:B------:R-:W-:Y:S01]  /*3720*/  BPT.TRAP 0x1 ;  /* 0x000000040000795c */ /* 0x000fe20000300000 */
.L_x_7302:
[----:B------:R-:W2:Y:S01]  /*3730*/  LDL R44, [R1+0x54] ;  /* 0x00005400012c7983 */ /* 0x000ea20000100800 */
[----:B------:R-:W-:Y:S01]  /*3740*/  IMAD R103, R19, 0x8, R18 ;  /* 0x0000000813677824 */ /* 0x000fe200078e0212 */
[----:B------:R-:W-:Y:S01]  /*3750*/  BSSY B1, `(.L_x_7303) ;  /* 0x0000004000017945 */ /* 0x000fe20003800000 */
[----:B--2---:R-:W-:-:S04]  /*3760*/  SHF.L.U32 R129, R44, 0x1f, RZ ;  /* 0x0000001f2c817819 */ /* 0x004fc800000006ff */
[----:B------:R-:W0:Y:S02]  /*3770*/  SYNCS.PHASECHK.TRANS64.TRYWAIT P6, [R103+URZ+0x2e890], R129 ;  /* 0x02e89081670075a7 */ /* 0x000e2400080c017f */
[----:B0-----:R-:W-:Y:S05]  /*3780*/  @!P6 BRA `(.L_x_7304) ;  /* 0x0000033c00d4e947 */ /* 0x001fea0003800000 */
.L_x_7678:
[----:B------:R-:W-:Y:S05]  /*3790*/  BSYNC B1 ;  /* 0x0000000000017941 */ /* 0x000fea0003800000 */
.L_x_7303:
        /* <DEDUP_REMOVED lines=118> */
.L_x_7310:
[----:B------:R-:W-:Y:S05]  /*3f00*/  BSYNC B3 ;  /* 0x0000000000037941 */ /* 0x000fea0003800000 */
.L_x_7309:
[----:B------:R-:W-:Y:S01]  /*3f10*/  ULDC.64 UR4, c[0x0][0x2e8] ;  /* 0x0000ba0000047ab9 */ /* 0x000fe20000000a00 */
[----:B------:R-:W-:Y:S01]  /*3f20*/  ULDC.64 UR6, c[0x0][0x208] ;  /* 0x0000820000067ab9 */ /* 0x000fe20000000a00 */
[----:B------:R-:W-:-:S04]  /*3f30*/  IADD3 R76, P2, P6, R153, UR4, R38 ;  /* 0x00000004994c7c10 */ /* 0x000fc8000fe5e026 */
[----:B------:R-:W-:-:S05]  /*3f40*/  IADD3.X R77, R151, UR5, R32, P2, P6 ;  /* 0x00000005974d7c10 */ /* 0x000fca00097ec420 */
[----:B--2---:R1:W-:Y:S04]  /*3f50*/  STG.E.128 desc[UR6][R76.64], R44 ;  /* 0x0000002c4c007986 */ /* 0x0043e8000c101d06 */
.L_x_7308:
[----:B------:R-:W-:Y:S05]  /*3f60*/  BSYNC B2 ;  /* 0x0000000000027941 */ /* 0x000fea0003800000 */
.L_x_7307:
[----:B------:R-:W-:Y:S05]  /*3f70*/  @P1 BRA `(.L_x_7306) ;  /* 0x0000000400e81947 */ /* 0x000fea0003800000 */
[----:B------:R-:W-:Y:S01]  /*3f80*/  LOP3.LUT P2, RZ, R231, 0x4, RZ, 0xc0, !PT ;  /* 0x00000004e7ff7812 */ /* 0x000fe2000784c0ff */
[C---:B-1----:R-:W-:Y:S01]  /*3f90*/  VIADD R45, R154.reuse, 0x40 ;  /* 0x000000409a2d7836 */ /* 0x042fe20000000000 */
[----:B------:R-:W-:Y:S11]  /*3fa0*/  BSSY B2, `(.L_x_7311) ;  /* 0x0000072000027945 */ /* 0x000ff60003800000 */
[----:B------:R-:W-:Y:S01]  /*3fb0*/  @P2 VIADD R45, R154, 0xffffffc0 ;  /* 0xffffffc09a2d2836 */ /* 0x000fe20000000000 */
[----:B------:R-:W-:-:S03]  /*3fc0*/  ISETP.GE.AND P2, PT, R234, R126, PT ;  /* 0x0000007eea00720c */ /* 0x000fc60003f46270 */
[----:B------:R-:W-:-:S06]  /*3fd0*/  IMAD.IADD R45, R18, 0x1, R45 ;  /* 0x00000001122d7824 */ /* 0x000fcc00078e022d */
[----:B------:R-:W1:Y:S04]  /*3fe0*/  LDS.128 R44, [R45+0x20400] ;  /* 0x020400002d2c7984 */ /* 0x000e680000000c00 */
[----:B------:R-:W-:Y:S05]  /*3ff0*/  @P2 BRA `(.L_x_7312) ;  /* 0x0000000400b02947 */ /* 0x000fea0003800000 */
[----:B------:R-:W-:Y:S02]  /*4000*/  SHF.R.U32.HI R149, RZ, 0x8, R73 ;  /* 0x00000008ff957819 */ /* 0x000fe40000011649 */
[----:B------:R-:W-:Y:S02]  /*4010*/  SHF.R.U32.HI R77, RZ, 0x8, R75 ;  /* 0x00000008ff4d7819 */ /* 0x000fe4000001164b */
[--C-:B------:R-:W-:Y:S02]  /*4020*/  SHF.R.U32.HI R155, RZ, 0x18, R73.reuse ;  /* 0x00000018ff9b7819 */ /* 0x100fe40000011649 */
[----:B------:R-:W-:Y:S01]  /*4030*/  LOP3.LUT R72, R73, 0xff, RZ, 0xc0, !PT ;  /* 0x000000ff49487812 */ /* 0x000fe200078ec0ff */
[----:B------:R-:W-:Y:S01]  /*4040*/  IMAD.SHL.U32 R77, R77, 0x100, RZ ;  /* 0x000001004d4d7824 */ /* 0x000fe200078e00ff */
[----:B------:R-:W-:Y:S02]  /*4050*/  SHF.R.U32.HI R79, RZ, 0x10, R73 ;  /* 0x00000010ff4f7819 */ /* 0x000fe40000011649 */
[----:B------:R-:W-:-:S02]  /*4060*/  SHF.R.U32.HI R76, RZ, 0x18, R75 ;  /* 0x00000018ff4c7819 */ /* 0x000fc4000001164b */
[----:B------:R-:W-:Y:S02]  /*4070*/  LOP3.LUT R73, R75, 0xff, RZ, 0xc0, !PT ;  /* 0x000000ff4b497812 */ /* 0x000fe400078ec0ff */
[----:B------:R-:W-:Y:S01]  /*4080*/  SHF.R.U32.HI R78, RZ, 0x10, R75 ;  /* 0x00000010ff4e7819 */ /* 0x000fe2000001164b */
[----:B------:R-:W-:Y:S01]  /*4090*/  IMAD.SHL.U32 R75, R149, 0x100, RZ ;  /* 0x00000100954b7824 */ /* 0x000fe200078e00ff */
[----:B------:R-:W-:Y:S01]  /*40a0*/  PRMT R74, R155, 0x654, R72 ;  /* 0x000006549b4a7816 */ /* 0x000fe20000000048 */
[----:B-1----:R-:W-:Y:S01]  /*40b0*/  IMAD.MOV.U32 R72, RZ, RZ, R44 ;  /* 0x000000ffff487224 */ /* 0x002fe200078e002c */
[----:B------:R-:W-:Y:S01]  /*40c0*/  PRMT R76, R76, 0x654, R73 ;  /* 0x000006544c4c7816 */ /* 0x000fe20000000049 */
[----:B------:R-:W-:Y:S01]  /*40d0*/  IMAD.MOV.U32 R73, RZ, RZ, R45 ;  /* 0x000000ffff497224 */ /* 0x000fe200078e002d */
        /* <DEDUP_REMOVED lines=15> */
[----:B------:R-:W-:Y:S01]  /*41d0*/  HADD2.F32 R79, -RZ, R77.H0_H0 ;  /* 0x2000004dff4f7230 */ /* 0x000fe20000004100 */
[----:B------:R-:W-:Y:S01]  /*41e0*/  F2FP.F16.E4M3.UNPACK_B R150, R150 ;  /* 0x00000096ff96723e */ /* 0x000fe200020006ff */
[--C-:B------:R-:W-:Y:S01]  /*41f0*/  HADD2.F32 R76, -RZ, R73.reuse.H1_H1 ;  /* 0x30000049ff4c7230 */ /* 0x100fe20000004100 */
[----:B------:R-:W-:Y:S01]  /*4200*/  F2FP.F16.E4M3.UNPACK_B R134, R134 ;  /* 0x00000086ff86723e */ /* 0x000fe200020006ff */
[----:B------:R-:W-:-:S02]  /*4210*/  HADD2.F32 R75, -RZ, R73.H0_H0 ;  /* 0x20000049ff4b7230 */ /* 0x000fc40000004100 */
[----:B------:R-:W-:Y:S01]  /*4220*/  FMUL.FTZ R73, R44, R149 ;  /* 0x000000952c497220 */ /* 0x000fe20000410000 */
[----:B------:R-:W-:Y:S02]  /*4230*/  HADD2.F32 R77, -RZ, R77.H1_H1 ;  /* 0x3000004dff4d7230 */ /* 0x000fe40000004100 */
[-C--:B------:R-:W-:Y:S01]  /*4240*/  FMUL.FTZ R156, R76, R78.reuse ;  /* 0x0000004e4c9c7220 */ /* 0x080fe20000410000 */
[-C--:B------:R-:W-:Y:S01]  /*4250*/  FFMA.FTZ R44, R44, R79.reuse, -R157 ;  /* 0x0000004f2c2c7223 */ /* 0x080fe2000001089d */
[----:B------:R-:W-:Y:S01]  /*4260*/  FFMA.FTZ R73, R74, R79, R73 ;  /* 0x0000004f4a497223 */ /* 0x000fe20000010049 */
[C---:B------:R-:W-:Y:S01]  /*4270*/  FMUL.FTZ R149, R75.reuse, R78 ;  /* 0x0000004e4b957220 */ /* 0x040fe20000410000 */
[-C--:B------:R-:W-:Y:S01]  /*4280*/  F2FP.F16.E4M3.UNPACK_B R74, R72.reuse.H1 ;  /* 0x00000048ff4a723e */ /* 0x080fe200030006ff */
[-C--:B------:R-:W-:Y:S01]  /*4290*/  FFMA.FTZ R156, R75, R77.reuse, -R156 ;  /* 0x0000004d4b9c7223 */ /* 0x080fe2000001089c */
[----:B------:R-:W-:Y:S01]  /*42a0*/  F2FP.F16.E4M3.UNPACK_B R72, R72 ;  /* 0x00000048ff48723e */ /* 0x000fe200020006ff */
[----:B------:R-:W-:Y:S01]  /*42b0*/  FFMA.FTZ R159, R76, R77, R149 ;  /* 0x0000004d4c9f7223 */ /* 0x000fe20000010095 */
[----:B------:R-:W-:-:S02]  /*42c0*/  HADD2.F32 R78, -RZ, R150.H1_H1 ;  /* 0x30000096ff4e7230 */ /* 0x000fc40000004100 */
[--C-:B------:R-:W-:Y:S02]  /*42d0*/  HADD2.F32 R77, -RZ, R74.reuse.H1_H1 ;  /* 0x3000004aff4d7230 */ /* 0x100fe40000004100 */
[----:B------:R-:W-:Y:S01]  /*42e0*/  HADD2.F32 R76, -RZ, R74.H0_H0 ;  /* 0x2000004aff4c7230 */ /* 0x000fe20000004100 */
[----:B------:R-:W-:Y:S01]  /*42f0*/  F2FP.SATFINITE.E4M3.F32.PACK_AB_MERGE_C R161, R159, R156, RZ ;  /* 0x0000009c9fa1723e */ /* 0x000fe200048070ff */
        /* <DEDUP_REMOVED lines=11> */
[-C--:B------:R-:W-:Y:S01]  /*43b0*/  FFMA.FTZ R72, R74, R134.reuse, -R79 ;  /* 0x000000864a487223 */ /* 0x080fe2000001084f */
[----:B------:R-:W-:Y:S01]  /*43c0*/  FFMA.FTZ R157, R75, R134, R150 ;  /* 0x000000864b9d7223 */ /* 0x000fe20000010096 */
[----:B------:R-:W-:-:S02]  /*43d0*/  F2FP.F16.E4M3.UNPACK_B R75, R47.H1 ;  /* 0x0000002fff4b723e */ /* 0x000fc400030006ff */
[----:B------:R-:W-:Y:S02]  /*43e0*/  F2FP.SATFINITE.E4M3.F32.PACK_AB_MERGE_C R160, R78, R149, RZ ;  /* 0x000000954ea0723e */ /* 0x000fe400048070ff */
        /* <DEDUP_REMOVED lines=45> */
.L_x_7312:
[----:B------:R-:W-:Y:S05]  /*46c0*/  BSYNC B2 ;  /* 0x0000000000027941 */ /* 0x000fea0003800000 */
.L_x_7311:
[----:B------:R-:W-:Y:S01]  /*46d0*/  ULDC.64 UR4, c[0x0][0x2e8] ;  /* 0x0000ba0000047ab9 */ /* 0x000fe20000000a00 */
[----:B------:R-:W-:Y:S01]  /*46e0*/  ULDC.64 UR6, c[0x0][0x208] ;  /* 0x0000820000067ab9 */ /* 0x000fe20000000a00 */
[----:B------:R-:W-:-:S04]  /*46f0*/  IADD3 R72, P2, P6, R34, UR4, R153 ;  /* 0x0000000422487c10 */ /* 0x000fc8000fe5e099 */
[----:B------:R-:W-:-:S05]  /*4700*/  IADD3.X R73, R100, UR5, R151, P2, P6 ;  /* 0x0000000564497c10 */ /* 0x000fca00097ec497 */
[----:B-1----:R2:W-:Y:S04]  /*4710*/  STG.E.128 desc[UR6][R72.64], R44 ;  /* 0x0000002c48007986 */ /* 0x0025e8000c101d06 */
.L_x_7306:
[----:B------:R-:W-:Y:S05]  /*4720*/  BSYNC B1 ;  /* 0x0000000000017941 */ /* 0x000fea0003800000 */
.L_x_7305:
[----:B------:R-:W-:Y:S04]  /*4730*/  BSSY B1, `(.L_x_7313) ;  /* 0x00000f6000017945 */ /* 0x000fe80003800000 */
[----:B------:R-:W-:Y:S05]  /*4740*/  @P3 BRA `(.L_x_7314) ;  /* 0x0000000c00d03947 */ /* 0x000fea0003800000 */
[----:B------:R-:W-:Y:S01]  /*4750*/  IADD3 R75, P2, P3, R132, R124, R22 ;  /* 0x0000007c844b7210 */ /* 0x000fe20007b5e016 */
[----:B------:R-:W-:Y:S03]  /*4760*/  BSSY B2, `(.L_x_7315) ;  /* 0x0000078000027945 */ /* 0x000fe60003800000 */
[----:B--2---:R-:W-:Y:S01]  /*4770*/  IADD3.X R73, R14, R127, R23, P2, P3 ;  /* 0x0000007f0e497210 */ /* 0x004fe200017e6417 */
[----:B------:R-:W-:Y:S08]  /*4780*/  @P0 BRA `(.L_x_7316) ;  /* 0x0000000400d40947 */ /* 0x000ff00003800000 */
[----:B-1----:R1:W2:Y:S01]  /*4790*/  LDS.128 R44, [R111+0x22400] ;  /* 0x022400006f2c7984 */ /* 0x0022a20000000c00 */
        /* <DEDUP_REMOVED lines=38> */
[C---:B------:R-:W-:Y:S01]  /*4a00*/  FMUL.FTZ R77, R71.reuse, R78 ;  /* 0x0000004e474d7220 */ /* 0x040fe20000410000 */
[----:B------:R-:W-:Y:S01]  /*4a10*/  F2FP.F16.E4M3.UNPACK_B R69, R68.H1 ;  /* 0x00000044ff45723e */ /* 0x000fe200030006ff */
[C---:B------:R-:W-:Y:S01]  /*4a20*/  FMUL.FTZ R78, R70.reuse, R78 ;  /* 0x0000004e464e7220 */ /* 0x040fe20000410000 */
[----:B------:R-:W-:Y:S01]  /*4a30*/  F2FP.F16.E4M3.UNPACK_B R68, R68 ;  /* 0x00000044ff44723e */ /* 0x000fe200020006ff */
[----:B------:R-:W-:Y:S01]  /*4a40*/  FFMA.FTZ R134, R70, R72, -R77 ;  /* 0x0000004846867223 */ /* 0x000fe2000001084d */
[----:B------:R-:W-:Y:S01]  /*4a50*/  FFMA.FTZ R44, R44, R74, -R149 ;  /* 0x0000004a2c2c7223 */ /* 0x000fe20000010895 */
[----:B------:R-:W-:Y:S01]  /*4a60*/  FFMA.FTZ R151, R71, R72, R78 ;  /* 0x0000004847977223 */ /* 0x000fe2000001004e */
[----:B------:R-:W-:Y:S01]  /*4a70*/  F2FP.F16.E4M3.UNPACK_B R147, R147 ;  /* 0x00000093ff93723e */ /* 0x000fe200020006ff */
[----:B------:R-:W-:-:S02]  /*4a80*/  HADD2.F32 R70, -RZ, R69.H0_H0 ;  /* 0x20000045ff467230 */ /* 0x000fc40000004100 */
[----:B------:R-:W-:Y:S01]  /*4a90*/  HADD2.F32 R71, -RZ, R69.H1_H1 ;  /* 0x30000045ff477230 */ /* 0x000fe20000004100 */
[----:B------:R-:W-:Y:S01]  /*4aa0*/  F2FP.SATFINITE.E4M3.F32.PACK_AB_MERGE_C R155, R151, R134, RZ ;  /* 0x00000086979b723e */ /* 0x000fe200048070ff */
[----:B------:R-:W-:Y:S02]  /*4ab0*/  HADD2.F32 R74, -RZ, R148.H1_H1 ;  /* 0x30000094ff4a7230 */ /* 0x000fe40000004100 */
[----:B------:R-:W-:Y:S01]  /*4ac0*/  HADD2.F32 R69, -RZ, R68.H0_H0 ;  /* 0x20000044ff457230 */ /* 0x000fe20000004100 */
[----:B------:R-:W-:Y:S01]  /*4ad0*/  F2FP.SATFINITE.E4M3.F32.PACK_AB_MERGE_C R45, R45, R44, R155 ;  /* 0x0000002c2d2d723e */ /* 0x000fe2000480709b */
[----:B------:R-:W-:Y:S02]  /*4ae0*/  HADD2.F32 R148, -RZ, R148.H0_H0 ;  /* 0x20000094ff947230 */ /* 0x000fe40000004100 */
[-C--:B------:R-:W-:Y:S01]  /*4af0*/  FMUL.FTZ R149, R71, R74.reuse ;  /* 0x0000004a47957220 */ /* 0x080fe20000410000 */
[----:B------:R-:W-:Y:S02]  /*4b00*/  HADD2.F32 R68, -RZ, R68.H1_H1 ;  /* 0x30000044ff447230 */ /* 0x000fe40000004100 */
[----:B------:R-:W-:Y:S01]  /*4b10*/  FMUL.FTZ R78, R70, R74 ;  /* 0x0000004a464e7220 */ /* 0x000fe20000410000 */
[----:B------:R-:W-:-:S02]  /*4b20*/  HADD2.F32 R72, -RZ, R147.H1_H1 ;  /* 0x30000093ff487230 */ /* 0x000fc40000004100 */
[-C--:B------:R-:W-:Y:S01]  /*4b30*/  FMUL.FTZ R77, R69, R148.reuse ;  /* 0x00000094454d7220 */ /* 0x080fe20000410000 */
[----:B------:R-:W-:Y:S02]  /*4b40*/  HADD2.F32 R147, -RZ, R147.H0_H0 ;  /* 0x20000093ff937230 */ /* 0x000fe40000004100 */
[----:B------:R-:W-:Y:S01]  /*4b50*/  FMUL.FTZ R74, R68, R148 ;  /* 0x00000094444a7220 */ /* 0x000fe20000410000 */
[-C--:B------:R-:W-:Y:S01]  /*4b60*/  FFMA.FTZ R149, R70, R72.reuse, -R149 ;  /* 0x0000004846957223 */ /* 0x080fe20000010895 */
[----:B------:R-:W-:Y:S02]  /*4b70*/  FFMA.FTZ R78, R71, R72, R78 ;  /* 0x00000048474e7223 */ /* 0x000fe4000001004e */
[-C--:B------:R-:W-:Y:S01]  /*4b80*/  FFMA.FTZ R148, R69, R147.reuse, -R74 ;  /* 0x0000009345947223 */ /* 0x080fe2000001084a */
[----:B------:R-:W-:Y:S01]  /*4b90*/  FFMA.FTZ R147, R68, R147, R77 ;  /* 0x0000009344937223 */ /* 0x000fe2000001004d */
[----:B------:R-:W-:Y:S02]  /*4ba0*/  F2FP.F16.E4M3.UNPACK_B R69, R47.H1 ;  /* 0x0000002fff45723e */ /* 0x000fe400030006ff */
[----:B------:R-:W-:-:S02]  /*4bb0*/  F2FP.F16.E4M3.UNPACK_B R77, R79.H1 ;  /* 0x0000004fff4d723e */ /* 0x000fc400030006ff */
[----:B------:R-:W-:Y:S01]  /*4bc0*/  F2FP.F16.E4M3.UNPACK_B R72, R76.H1 ;  /* 0x0000004cff48723e */ /* 0x000fe200030006ff */
[----:B------:R-:W-:Y:S01]  /*4bd0*/  HADD2.F32 R71, -RZ, R69.H1_H1 ;  /* 0x30000045ff477230 */ /* 0x000fe20000004100 */
[----:B------:R-:W-:Y:S01]  /*4be0*/  F2FP.F16.E4M3.UNPACK_B R68, R46.H1 ;  /* 0x0000002eff44723e */ /* 0x000fe200030006ff */
[----:B------:R-:W-:Y:S01]  /*4bf0*/  HADD2.F32 R134, -RZ, R77.H1_H1 ;  /* 0x3000004dff867230 */ /* 0x000fe20000004100 */
[----:B------:R-:W-:Y:S01]  /*4c00*/  F2FP.F16.E4M3.UNPACK_B R79, R79 ;  /* 0x0000004fff4f723e */ /* 0x000fe200020006ff */
[----:B------:R-:W-:Y:S01]  /*4c10*/  HADD2.F32 R70, -RZ, R69.H0_H0 ;  /* 0x20000045ff467230 */ /* 0x000fe20000004100 */
[----:B------:R-:W-:Y:S01]  /*4c20*/  F2FP.SATFINITE.E4M3.F32.PACK_AB_MERGE_C R153, R78, R149, RZ ;  /* 0x000000954e99723e */ /* 0x000fe200048070ff */
        /* <DEDUP_REMOVED lines=37> */
.L_x_7318:
[----:B------:R-:W-:Y:S05]  /*4e80*/  BSYNC B3 ;  /* 0x0000000000037941 */ /* 0x000fea0003800000 */
.L_x_7317:
[----:B------:R-:W-:Y:S01]  /*4e90*/  ULDC.64 UR4, c[0x0][0x2e8] ;  /* 0x0000ba0000047ab9 */ /* 0x000fe20000000a00 */
[----:B------:R-:W-:Y:S01]  /*4ea0*/  ULDC.64 UR6, c[0x0][0x208] ;  /* 0x0000820000067ab9 */ /* 0x000fe20000000a00 */
[----:B------:R-:W-:-:S04]  /*4eb0*/  IADD3 R68, P2, P3, R75, UR4, R38 ;  /* 0x000000044b447c10 */ /* 0x000fc8000fb5e026 */
[----:B------:R-:W-:-:S05]  /*4ec0*/  IADD3.X R69, R73, UR5, R32, P2, P3 ;  /* 0x0000000549457c10 */ /* 0x000fca00097e6420 */
[----:B--2---:R2:W-:Y:S04]  /*4ed0*/  STG.E.128 desc[UR6][R68.64], R44 ;  /* 0x0000002c44007986 */ /* 0x0045e8000c101d06 */
.L_x_7316:
[----:B------:R-:W-:Y:S05]  /*4ee0*/  BSYNC B2 ;  /* 0x0000000000027941 */ /* 0x000fea0003800000 */
.L_x_7315:
        /* <DEDUP_REMOVED lines=21> */
[----:B-1----:R-:W-:Y:S01]  /*5040*/  IMAD.MOV.U32 R64, RZ, RZ, R44 ;  /* 0x000000ffff407224 */ /* 0x002fe200078e002c */
        /* <DEDUP_REMOVED lines=76> */
[--C-:B------:R-:W-:Y:S02]  /*5510*/  HADD2.F32 R47, -RZ, R46.reuse.H0_H0 ;  /* 0x2000002eff2f7230 */ /* 0x100fe40000004100 */
[----:B------:R-:W-:Y:S01]  /*5520*/  FMUL.FTZ R76, R64, R71 ;  /* 0x00000047404c7220 */ /* 0x000fe20000410000 */
[----:B------:R-:W-:-:S02]  /*5530*/  HADD2.F32 R46, -RZ, R46.H1_H1 ;  /* 0x3000002eff2e7230 */ /* 0x000fc40000004100 */
[----:B------:R-:W-:Y:S01]  /*5540*/  FMUL.FTZ R69, R65, R71 ;  /* 0x0000004741457220 */ /* 0x000fe20000410000 */
[----:B------:R-:W-:Y:S01]  /*5550*/  HADD2.F32 R74, -RZ, R74.H0_H0 ;  /* 0x2000004aff4a7230 */ /* 0x000fe20000004100 */
[----:B------:R-:W-:Y:S01]  /*5560*/  F2FP.SATFINITE.E4M3.F32.PACK_AB_MERGE_C R72, R72, R79, RZ ;  /* 0x0000004f4848723e */ /* 0x000fe200048070ff */
[----:B------:R-:W-:Y:S01]  /*5570*/  HADD2.F32 R68, -RZ, R68.H0_H0 ;  /* 0x20000044ff447230 */ /* 0x000fe20000004100 */
[----:B------:R-:W-:Y:S01]  /*5580*/  F2FP.SATFINITE.E4M3.F32.PACK_AB_MERGE_C R134, R145, R134, RZ ;  /* 0x000000869186723e */ /* 0x000fe200048070ff */
[----:B------:R-:W-:Y:S02]  /*5590*/  HADD2.F32 R70, -RZ, R70.H0_H0 ;  /* 0x20000046ff467230 */ /* 0x000fe40000004100 */
[-C--:B------:R-:W-:Y:S01]  /*55a0*/  FMUL.FTZ R66, R46, R74.reuse ;  /* 0x0000004a2e427220 */ /* 0x080fe20000410000 */
[----:B------:R-:W-:Y:S01]  /*55b0*/  FMUL.FTZ R67, R47, R74 ;  /* 0x0000004a2f437220 */ /* 0x000fe20000410000 */
[-C--:B------:R-:W-:Y:S01]  /*55c0*/  FFMA.FTZ R69, R64, R68.reuse, -R69 ;  /* 0x0000004440457223 */ /* 0x080fe20000010845 */
[----:B------:R-:W-:Y:S01]  /*55d0*/  FFMA.FTZ R76, R65, R68, R76 ;  /* 0x00000044414c7223 */ /* 0x000fe2000001004c */
[-C--:B------:R-:W-:Y:S01]  /*55e0*/  FFMA.FTZ R66, R47, R70.reuse, -R66 ;  /* 0x000000462f427223 */ /* 0x080fe20000010842 */
[----:B------:R-:W-:Y:S01]  /*55f0*/  FFMA.FTZ R67, R46, R70, R67 ;  /* 0x000000462e437223 */ /* 0x000fe20000010043 */
[----:B------:R-:W-:-:S02]  /*5600*/  F2FP.SATFINITE.E4M3.F32.PACK_AB_MERGE_C R44, R78, R77, R146 ;  /* 0x0000004d4e2c723e */ /* 0x000fc40004807092 */
[----:B------:R-:W-:Y:S02]  /*5610*/  F2FP.SATFINITE.E4M3.F32.PACK_AB_MERGE_C R47, R76, R69, R134 ;  /* 0x000000454c2f723e */ /* 0x000fe40004807086 */
[----:B------:R-:W-:-:S07]  /*5620*/  F2FP.SATFINITE.E4M3.F32.PACK_AB_MERGE_C R46, R67, R66, R72 ;  /* 0x00000042432e723e */ /* 0x000fce0004807048 */
.L_x_7320:
[----:B------:R-:W-:Y:S05]  /*5630*/  BSYNC B2 ;  /* 0x0000000000027941 */ /* 0x000fea0003800000 */
.L_x_7319:
[----:B------:R-:W-:Y:S01]  /*5640*/  ULDC.64 UR4, c[0x0][0x2e8] ;  /* 0x0000ba0000047ab9 */ /* 0x000fe20000000a00 */
[----:B------:R-:W-:Y:S01]  /*5650*/  ULDC.64 UR6, c[0x0][0x208] ;  /* 0x0000820000067ab9 */ /* 0x000fe20000000a00 */
[----:B------:R-:W-:-:S04]  /*5660*/  IADD3 R64, P2, P3, R34, UR4, R75 ;  /* 0x0000000422407c10 */ /* 0x000fc8000fb5e04b */
[----:B------:R-:W-:-:S05]  /*5670*/  IADD3.X R65, R100, UR5, R73, P2, P3 ;  /* 0x0000000564417c10 */ /* 0x000fca00097e6449 */
[----:B-1----:R3:W-:Y:S04]  /*5680*/  STG.E.128 desc[UR6][R64.64], R44 ;  /* 0x0000002c40007986 */ /* 0x0027e8000c101d06 */
.L_x_7314:
[----:B------:R-:W-:Y:S05]  /*5690*/  BSYNC B1 ;  /* 0x0000000000017941 */ /* 0x000fea0003800000 */
.L_x_7313:
[----:B------:R-:W-:Y:S01]  /*56a0*/  ISETP.NE.AND P2, PT, R152, RZ, PT ;  /* 0x000000ff9800720c */ /* 0x000fe20003f45270 */
[----:B------:R-:W-:-:S12]  /*56b0*/  BSSY B1, `(.L_x_7321) ;  /* 0x00000f6000017945 */ /* 0x000fd80003800000 */
[----:B------:R-:W-:Y:S05]  /*56c0*/  @P2 BRA `(.L_x_7322) ;  /* 0x0000000c00d02947 */ /* 0x000fea0003800000 */
[----:B------:R-:W-:Y:S01]  /*56d0*/  IADD3 R67, P2, P3, R106, R124, R22 ;  /* 0x0000007c6a437210 */ /* 0x000fe20007b5e016 */
[----:B------:R-:W-:Y:S03]  /*56e0*/  BSSY B2, `(.L_x_7323) ;  /* 0x0000078000027945 */ /* 0x000fe60003800000 */
[----:B---3--:R-:W-:Y:S01]  /*56f0*/  IADD3.X R65, R105, R127, R23, P2, P3 ;  /* 0x0000007f69417210 */ /* 0x008fe200017e6417 */
        /* <DEDUP_REMOVED lines=68> */
[----:B------:R-:W-:Y:S01]  /*5b40*/  F2FP.SATFINITE.E4M3.F32.PACK_AB_MERGE_C R78, R63, R62, RZ ;  /* 0x0000003e3f4e723e */ /* 0x000fe200048070ff */
[----:B------:R-:W-:Y:S01]  /*5b50*/  HADD2.F32 R63, -RZ, R61.H1_H1 ;  /* 0x3000003dff3f7230 */ /* 0x000fe20000004100 */
[----:B------:R-:W-:Y:S01]  /*5b60*/  F2FP.F16.E4M3.UNPACK_B R64, R68.H1 ;  /* 0x00000044ff40723e */ /* 0x000fe200030006ff */
        /* <DEDUP_REMOVED lines=41> */
.L_x_7326:
[----:B------:R-:W-:Y:S05]  /*5e00*/  BSYNC B3 ;  /* 0x0000000000037941 */ /* 0x000fea0003800000 */
.L_x_7325:
[----:B------:R-:W-:Y:S01]  /*5e10*/  ULDC.64 UR4, c[0x0][0x2e8] ;  /* 0x0000ba0000047ab9 */ /* 0x000fe20000000a00 */
[----:B------:R-:W-:Y:S01]  /*5e20*/  ULDC.64 UR6, c[0x0][0x208] ;  /* 0x0000820000067ab9 */ /* 0x000fe20000000a00 */
[----:B------:R-:W-:-:S04]  /*5e30*/  IADD3 R60, P2, P3, R67, UR4, R38 ;  /* 0x00000004433c7c10 */ /* 0x000fc8000fb5e026 */
[----:B------:R-:W-:-:S05]  /*5e40*/  IADD3.X R61, R65, UR5, R32, P2, P3 ;  /* 0x00000005413d7c10 */ /* 0x000fca00097e6420 */
[----:B--2---:R3:W-:Y:S04]  /*5e50*/  STG.E.128 desc[UR6][R60.64], R44 ;  /* 0x0000002c3c007986 */ /* 0x0047e8000c101d06 */
.L_x_7324:
[----:B------:R-:W-:Y:S05]  /*5e60*/  BSYNC B2 ;  /* 0x0000000000027941 */ /* 0x000fea0003800000 */
.L_x_7323:
[----:B------:R-:W-:Y:S05]  /*5e70*/  @P1 BRA `(.L_x_7322) ;  /* 0x0000000400e41947 */ /* 0x000fea0003800000 */
[----:B------:R-:W-:Y:S01]  /*5e80*/  LOP3.LUT P2, RZ, R231, 0x4, RZ, 0xc0, !PT ;  /* 0x00000004e7ff7812 */ /* 0x000fe2000784c0ff */
[C---:B-123--:R-:W-:Y:S01]  /*5e90*/  VIADD R45, R154.reuse, 0x40 ;  /* 0x000000409a2d7836 */ /* 0x04efe20000000000 */
[----:B------:R-:W-:Y:S11]  /*5ea0*/  BSSY B2, `(.L_x_7327) ;  /* 0x0000071000027945 */ /* 0x000ff60003800000 */
[----:B------:R-:W-:Y:S01]  /*5eb0*/  @P2 VIADD R45, R154, 0xffffffc0 ;  /* 0xffffffc09a2d2836 */ /* 0x000fe20000000000 */
[----:B------:R-:W-:-:S03]  /*5ec0*/  ISETP.GE.AND P2, PT, R234, R126, PT ;  /* 0x0000007eea00720c */ /* 0x000fc60003f46270 */
[----:B------:R-:W-:-:S06]  /*5ed0*/  IMAD.IADD R45, R18, 0x1, R45 ;  /* 0x00000001122d7824 */ /* 0x000fcc00078e022d */
[----:B------:R-:W1:Y:S04]  /*5ee0*/  LDS.128 R44, [R45+0x24400] ;  /* 0x024400002d2c7984 */ /* 0x000e680000000c00 */
[----:B------:R-:W-:Y:S05]  /*5ef0*/  @P2 BRA `(.L_x_7328) ;  /* 0x0000000400ac2947 */ /* 0x000fea0003800000 */
[----:B------:R-:W-:Y:S02]  /*5f00*/  SHF.R.U32.HI R64, RZ, 0x8, R57 ;  /* 0x00000008ff407819 */ /* 0x000fe40000011639 */
[--C-:B------:R-:W-:Y:S02]  /*5f10*/  SHF.R.U32.HI R61, RZ, 0x18, R59.reuse ;  /* 0x00000018ff3d7819 */ /* 0x100fe4000001163b */
[----:B------:R-:W-:Y:S02]  /*5f20*/  LOP3.LUT R58, R59, 0xff, RZ, 0xc0, !PT ;  /* 0x000000ff3b3a7812 */ /* 0x000fe400078ec0ff */
[----:B------:R-:W-:Y:S02]  /*5f30*/  SHF.R.U32.HI R60, RZ, 0x8, R59 ;  /* 0x00000008ff3c7819 */ /* 0x000fe4000001163b */
[----:B------:R-:W-:Y:S02]  /*5f40*/  SHF.R.U32.HI R69, RZ, 0x18, R57 ;  /* 0x00000018ff457819 */ /* 0x000fe40000011639 */
[----:B------:R-:W-:Y:S01]  /*5f50*/  LOP3.LUT R56, R57, 0xff, RZ, 0xc0, !PT ;  /* 0x000000ff39387812 */ /* 0x000fe200078ec0ff */
[----:B------:R-:W-:Y:S01]  /*5f60*/  IMAD.SHL.U32 R60, R60, 0x100, RZ ;  /* 0x000001003c3c7824 */ /* 0x000fe200078e00ff */
[----:B------:R-:W-:-:S02]  /*5f70*/  SHF.R.U32.HI R62, RZ, 0x10, R59 ;  /* 0x00000010ff3e7819 */ /* 0x000fc4000001163b */
[----:B------:R-:W-:Y:S01]  /*5f80*/  PRMT R59, R61, 0x654, R58 ;  /* 0x000006543d3b7816 */ /* 0x000fe2000000003a */
[----:B------:R-:W-:Y:S01]  /*5f90*/  IMAD.SHL.U32 R58, R64, 0x100, RZ ;  /* 0x00000100403a7824 */ /* 0x000fe200078e00ff */
[----:B------:R-:W-:Y:S01]  /*5fa0*/  SHF.R.U32.HI R63, RZ, 0x10, R57 ;  /* 0x00000010ff3f7819 */ /* 0x000fe20000011639 */
[----:B------:R-:W-:Y:S01]  /*5fb0*/  IMAD.U32 R62, R62, 0x10000, RZ ;  /* 0x000100003e3e7824 */ /* 0x000fe200078e00ff */
[----:B------:R-:W-:Y:S01]  /*5fc0*/  PRMT R57, R69, 0x654, R56 ;  /* 0x0000065445397816 */ /* 0x000fe20000000038 */
[----:B-1----:R-:W-:Y:S01]  /*5fd0*/  IMAD.MOV.U32 R56, RZ, RZ, R44 ;  /* 0x000000ffff387224 */ /* 0x002fe200078e002c */
[----:B------:R-:W-:Y:S02]  /*5fe0*/  LOP3.LUT R59, R59, 0xff00, R60, 0xf8, !PT ;  /* 0x0000ff003b3b7812 */ /* 0x000fe400078ef83c */
[----:B------:R-:W-:Y:S01]  /*5ff0*/  LOP3.LUT R57, R57, 0xff00, R58, 0xf8, !PT ;  /* 0x0000ff0039397812 */ /* 0x000fe200078ef83a */
[----:B------:R-:W-:Y:S01]  /*6000*/  IMAD.U32 R58, R63, 0x10000, RZ ;  /* 0x000100003f3a7824 */ /* 0x000fe200078e00ff */
[----:B------:R-:W-:-:S02]  /*6010*/  F2FP.F16.E4M3.UNPACK_B R44, R45 ;  /* 0x0000002dff2c723e */ /* 0x000fc400020006ff */
[-C--:B------:R-:W-:Y:S02]  /*6020*/  F2FP.F16.E4M3.UNPACK_B R60, R142.reuse.H1 ;  /* 0x0000008eff3c723e */ /* 0x080fe400030006ff */
[----:B------:R-:W-:Y:S02]  /*6030*/  F2FP.F16.E4M3.UNPACK_B R45, R45.H1 ;  /* 0x0000002dff2d723e */ /* 0x000fe400030006ff */
[----:B------:R-:W-:Y:S01]  /*6040*/  LOP3.LUT R64, R59, 0xff0000, R62, 0xf8, !PT ;  /* 0x00ff00003b407812 */ /* 0x000fe200078ef83e */
[--C-:B------:R-:W-:Y:S01]  /*6050*/  HADD2.F32 R63, -RZ, R60.reuse.H1_H1 ;  /* 0x3000003cff3f7230 */ /* 0x100fe20000004100 */
[-C--:B------:R-:W-:Y:S01]  /*6060*/  F2FP.F16.E4M3.UNPACK_B R59, R135.reuse.H1 ;  /* 0x00000087ff3b723e */ /* 0x080fe200030006ff */
[----:B------:R-:W-:Y:S01]  /*6070*/  HADD2.F32 R62, -RZ, R60.H0_H0 ;  /* 0x2000003cff3e7230 */ /* 0x000fe20000004100 */
[----:B------:R-:W-:Y:S01]  /*6080*/  LOP3.LUT R61, R57, 0xff0000, R58, 0xf8, !PT ;  /* 0x00ff0000393d7812 */ /* 0x000fe200078ef83a */
[----:B------:R-:W-:Y:S01]  /*6090*/  HADD2.F32 R58, -RZ, R45.H1_H1 ;  /* 0x3000002dff3a7230 */ /* 0x000fe20000004100 */
[----:B------:R-:W-:Y:S01]  /*60a0*/  F2FP.F16.E4M3.UNPACK_B R142, R142 ;  /* 0x0000008eff8e723e */ /* 0x000fe200020006ff */
[----:B------:R-:W-:Y:S01]  /*60b0*/  HADD2.F32 R60, -RZ, R59.H0_H0 ;  /* 0x2000003bff3c7230 */ /* 0x000fe20000004100 */
[----:B------:R-:W-:Y:S01]  /*60c0*/  F2FP.F16.E4M3.UNPACK_B R135, R135 ;  /* 0x00000087ff87723e */ /* 0x000fe200020006ff */
[----:B------:R-:W-:-:S02]  /*60d0*/  HADD2.F32 R57, -RZ, R44.H1_H1 ;  /* 0x3000002cff397230 */ /* 0x000fc40000004100 */
[-C--:B------:R-:W-:Y:S01]  /*60e0*/  FMUL.FTZ R66, R58, R63.reuse ;  /* 0x0000003f3a427220 */ /* 0x080fe20000410000 */
[----:B------:R-:W-:Y:S02]  /*60f0*/  HADD2.F32 R45, -RZ, R45.H0_H0 ;  /* 0x2000002dff2d7230 */ /* 0x000fe40000004100 */
[----:B------:R-:W-:Y:S02]  /*6100*/  HADD2.F32 R59, -RZ, R59.H1_H1 ;  /* 0x3000003bff3b7230 */ /* 0x000fe40000004100 */
[----:B------:R-:W-:Y:S01]  /*6110*/  FMUL.FTZ R69, R57, R62 ;  /* 0x0000003e39457220 */ /* 0x000fe20000410000 */
[----:B------:R-:W-:Y:S02]  /*6120*/  HADD2.F32 R44, -RZ, R44.H0_H0 ;  /* 0x2000002cff2c7230 */ /* 0x000fe40000004100 */
[C---:B------:R-:W-:Y:S01]  /*6130*/  FMUL.FTZ R63, R45.reuse, R63 ;  /* 0x0000003f2d3f7220 */ /* 0x040fe20000410000 */
[-C--:B------:R-:W-:Y:S01]  /*6140*/  FFMA.FTZ R66, R45, R59.reuse, -R66 ;  /* 0x0000003b2d427223 */ /* 0x080fe20000010842 */
[----:B------:R-:W-:Y:S01]  /*6150*/  F2FP.F16.E4M3.UNPACK_B R45, R56.H1 ;  /* 0x00000038ff2d723e */ /* 0x000fe200030006ff */
[C---:B------:R-:W-:Y:S01]  /*6160*/  FMUL.FTZ R62, R44.reuse, R62 ;  /* 0x0000003e2c3e7220 */ /* 0x040fe20000410000 */
[----:B------:R-:W-:Y:S01]  /*6170*/  F2FP.F16.E4M3.UNPACK_B R56, R56 ;  /* 0x00000038ff38723e */ /* 0x000fe200020006ff */
[-C--:B------:R-:W-:Y:S01]  /*6180*/  FFMA.FTZ R44, R44, R60.reuse, -R69 ;  /* 0x0000003c2c2c7223 */ /* 0x080fe20000010845 */
[----:B------:R-:W-:Y:S01]  /*6190*/  FFMA.FTZ R73, R58, R59, R63 ;  /* 0x0000003b3a497223 */ /* 0x000fe2000001003f */
[----:B------:R-:W-:Y:S01]  /*61a0*/  FFMA.FTZ R71, R57, R60, R62 ;  /* 0x0000003c39477223 */ /* 0x000fe2000001003e */
[----:B------:R-:W-:-:S02]  /*61b0*/  HADD2.F32 R60, -RZ, R142.H1_H1 ;  /* 0x3000008eff3c7230 */ /* 0x000fc40000004100 */
[--C-:B------:R-:W-:Y:S01]  /*61c0*/  HADD2.F32 R57, -RZ, R45.reuse.H0_H0 ;  /* 0x2000002dff397230 */ /* 0x100fe20000004100 */
[----:B------:R-:W-:Y:S01]  /*61d0*/  F2FP.SATFINITE.E4M3.F32.PACK_AB_MERGE_C R74, R73, R66, RZ ;  /* 0x00000042494a723e */ /* 0x000fe200048070ff */
[----:B------:R-:W-:Y:S02]  /*61e0*/  HADD2.F32 R58, -RZ, R45.H1_H1 ;  /* 0x3000002dff3a7230 */ /* 0x000fe40000004100 */
[----:B------:R-:W-:Y:S02]  /*61f0*/  HADD2.F32 R45, -RZ, R56.H0_H0 ;  /* 0x20000038ff2d7230 */ /* 0x000fe40000004100 */
[-C--:B------:R-:W-:Y:S01]  /*6200*/  FMUL.FTZ R69, R57, R60.reuse ;  /* 0x0000003c39457220 */ /* 0x080fe20000410000 */
[----:B------:R-:W-:Y:S02]  /*6210*/  HADD2.F32 R142, -RZ, R142.H0_H0 ;  /* 0x2000008eff8e7230 */ /* 0x000fe40000004100 */
[----:B------:R-:W-:Y:S01]  /*6220*/  FMUL.FTZ R62, R58, R60 ;  /* 0x0000003c3a3e7220 */ /* 0x000fe20000410000 */
[----:B------:R-:W-:-:S02]  /*6230*/  HADD2.F32 R56, -RZ, R56.H1_H1 ;  /* 0x30000038ff387230 */ /* 0x000fc40000004100 */
[--C-:B------:R-:W-:Y:S02]  /*6240*/  HADD2.F32 R59, -RZ, R135.reuse.H1_H1 ;  /* 0x30000087ff3b7230 */ /* 0x100fe40000004100 */
[-C--:B------:R-:W-:Y:S01]  /*6250*/  FMUL.FTZ R63, R45, R142.reuse ;  /* 0x0000008e2d3f7220 */ /* 0x080fe20000410000 */
[----:B------:R-:W-:Y:S02]  /*6260*/  HADD2.F32 R135, -RZ, R135.H0_H0 ;  /* 0x20000087ff877230 */ /* 0x000fe40000004100 */
[----:B------:R-:W-:Y:S01]  /*6270*/  FMUL.FTZ R60, R56, R142 ;  /* 0x0000008e383c7220 */ /* 0x000fe20000410000 */
[-C--:B------:R-:W-:Y:S01]  /*6280*/  FFMA.FTZ R62, R57, R59.reuse, -R62 ;  /* 0x0000003b393e7223 */ /* 0x080fe2000001083e */
[----:B------:R-:W-:Y:S02]  /*6290*/  FFMA.FTZ R69, R58, R59, R69 ;  /* 0x0000003b3a457223 */ /* 0x000fe40000010045 */
[-C--:B------:R-:W-:Y:S01]  /*62a0*/  FFMA.FTZ R68, R45, R135.reuse, -R60 ;  /* 0x000000872d447223 */ /* 0x080fe2000001083c */
[----:B------:R-:W-:Y:S01]  /*62b0*/  FFMA.FTZ R135, R56, R135, R63 ;  /* 0x0000008738877223 */ /* 0x000fe2000001003f */
[----:B------:R-:W-:-:S02]  /*62c0*/  F2FP.F16.E4M3.UNPACK_B R56, R47.H1 ;  /* 0x0000002fff38723e */ /* 0x000fc400030006ff */
[----:B------:R-:W-:Y:S02]  /*62d0*/  F2FP.SATFINITE.E4M3.F32.PACK_AB_MERGE_C R72, R69, R62, RZ ;  /* 0x0000003e4548723e */ /* 0x000fe400048070ff */
[----:B------:R-:W-:Y:S01]  /*62e0*/  F2FP.F16.E4M3.UNPACK_B R62, R64.H1 ;  /* 0x00000040ff3e723e */ /* 0x000fe200030006ff */
[--C-:B------:R-:W-:Y:S01]  /*62f0*/  HADD2.F32 R58, -RZ, R56.reuse.H1_H1 ;  /* 0x30000038ff3a7230 */ /* 0x100fe20000004100 */
[-C--:B------:R-:W-:Y:S01]  /*6300*/  F2FP.F16.E4M3.UNPACK_B R59, R61.reuse.H1 ;  /* 0x0000003dff3b723e */ /* 0x080fe200030006ff */
        /* <DEDUP_REMOVED lines=22> */
[----:B------:R-:W-:Y:S02]  /*6470*/  HADD2.F32 R47, -RZ, R47.H1_H1 ;  /* 0x3000002fff2f7230 */ /* 0x000fe40000004100 */
[--C-:B------:R-:W-:Y:S01]  /*6480*/  HADD2.F32 R45, -RZ, R46.reuse.H0_H0 ;  /* 0x2000002eff2d7230 */ /* 0x100fe20000004100 */
[----:B------:R-:W-:Y:S01]  /*6490*/  F2FP.SATFINITE.E4M3.F32.PACK_AB_MERGE_C R63, R63, R66, RZ ;  /* 0x000000423f3f723e */ /* 0x000fe200048070ff */
[----:B------:R-:W-:Y:S02]  /*64a0*/  HADD2.F32 R46, -RZ, R46.H1_H1 ;  /* 0x3000002eff2e7230 */ /* 0x000fe40000004100 */
[----:B------:R-:W-:Y:S01]  /*64b0*/  FMUL.FTZ R69, R47, R62 ;  /* 0x0000003e2f457220 */ /* 0x000fe20000410000 */
[----:B------:R-:W-:-:S02]  /*64c0*/  HADD2.F32 R64, -RZ, R64.H0_H0 ;  /* 0x20000040ff407230 */ /* 0x000fc40000004100 */
[----:B------:R-:W-:Y:S01]  /*64d0*/  FMUL.FTZ R62, R56, R62 ;  /* 0x0000003e383e7220 */ /* 0x000fe20000410000 */
        /* <DEDUP_REMOVED lines=11> */
[----:B------:R-:W-:Y:S02]  /*6590*/  F2FP.SATFINITE.E4M3.F32.PACK_AB_MERGE_C R46, R57, R58, R63 ;  /* 0x0000003a392e723e */ /* 0x000fe4000480703f */
[----:B------:R-:W-:-:S07]  /*65a0*/  F2FP.SATFINITE.E4M3.F32.PACK_AB_MERGE_C R47, R62, R69, R70 ;  /* 0x000000453e2f723e */ /* 0x000fce0004807046 */
.L_x_7328:
[----:B------:R-:W-:Y:S05]  /*65b0*/  BSYNC B2 ;  /* 0x0000000000027941 */ /* 0x000fea0003800000 */
.L_x_7327:
[----:B------:R-:W-:Y:S01]  /*65c0*/  ULDC.64 UR4, c[0x0][0x2e8] ;  /* 0x0000ba0000047ab9 */ /* 0x000fe20000000a00 */
[----:B------:R-:W-:Y:S01]  /*65d0*/  ULDC.64 UR6, c[0x0][0x208] ;  /* 0x0000820000067ab9 */ /* 0x000fe20000000a00 */
[----:B------:R-:W-:-:S04]  /*65e0*/  IADD3 R56, P2, P3, R34, UR4, R67 ;  /* 0x0000000422387c10 */ /* 0x000fc8000fb5e043 */
[----:B------:R-:W-:-:S05]  /*65f0*/  IADD3.X R57, R100, UR5, R65, P2, P3 ;  /* 0x0000000564397c10 */ /* 0x000fca00097e6441 */
[----:B-1----:R4:W-:Y:S04]  /*6600*/  STG.E.128 desc[UR6][R56.64], R44 ;  /* 0x0000002c38007986 */ /* 0x0029e8000c101d06 */
.L_x_7322:
[----:B------:R-:W-:Y:S05]  /*6610*/  BSYNC B1 ;  /* 0x0000000000017941 */ /* 0x000fea0003800000 */
.L_x_7321:
        /* <DEDUP_REMOVED lines=9> */
[----:B------:R-:W-:Y:S01]  /*66b0*/  SHF.R.U32.HI R61, RZ, 0x8, R53 ;  /* 0x00000008ff3d7819 */ /* 0x000fe20000011635 */
[----:B--2---:R-:W-:Y:S01]  /*66c0*/  IMAD.MOV.U32 R54, RZ, RZ, R47 ;  /* 0x000000ffff367224 */ /* 0x004fe200078e002f */
[----:B------:R-:W-:Y:S02]  /*66d0*/  SHF.R.U32.HI R57, RZ, 0x8, R55 ;  /* 0x00000008ff397819 */ /* 0x000fe40000011637 */
[----:B------:R-:W-:Y:S01]  /*66e0*/  SHF.R.U32.HI R63, RZ, 0x18, R53 ;  /* 0x00000018ff3f7819 */ /* 0x000fe20000011635 */
[----:B------:R-:W-:Y:S01]  /*66f0*/  IMAD.SHL.U32 R47, R61, 0x100, RZ ;  /* 0x000001003d2f7824 */ /* 0x000fe200078e00ff */
[----:B------:R-:W-:Y:S02]  /*6700*/  LOP3.LUT R52, R53, 0xff, RZ, 0xc0, !PT ;  /* 0x000000ff35347812 */ /* 0x000fe400078ec0ff */
[----:B------:R-:W-:Y:S02]  /*6710*/  SHF.R.U32.HI R59, RZ, 0x18, R55 ;  /* 0x00000018ff3b7819 */ /* 0x000fe40000011637 */
[----:B------:R-:W-:-:S02]  /*6720*/  LOP3.LUT R56, R55, 0xff, RZ, 0xc0, !PT ;  /* 0x000000ff37387812 */ /* 0x000fc400078ec0ff */
[----:B------:R-:W-:Y:S01]  /*6730*/  SHF.R.U32.HI R58, RZ, 0x10, R55 ;  /* 0x00000010ff3a7819 */ /* 0x000fe20000011637 */
[----:B------:R-:W-:Y:S01]  /*6740*/  IMAD.SHL.U32 R55, R57, 0x100, RZ ;  /* 0x0000010039377824 */ /* 0x000fe200078e00ff */
[----:B------:R-:W-:Y:S01]  /*6750*/  SHF.R.U32.HI R60, RZ, 0x10, R53 ;  /* 0x00000010ff3c7819 */ /* 0x000fe20000011635 */
[----:B------:R-:W-:Y:S01]  /*6760*/  IMAD.MOV.U32 R53, RZ, RZ, R46 ;  /* 0x000000ffff357224 */ /* 0x000fe200078e002e */
[----:B------:R-:W-:Y:S01]  /*6770*/  PRMT R52, R63, 0x654, R52 ;  /* 0x000006543f347816 */ /* 0x000fe20000000034 */
[----:B------:R-:W-:Y:S01]  /*6780*/  IMAD.U32 R58, R58, 0x10000, RZ ;  /* 0x000100003a3a7824 */ /* 0x000fe200078e00ff */
[----:B------:R-:W-:Y:S02]  /*6790*/  PRMT R56, R59, 0x654, R56 ;  /* 0x000006543b387816 */ /* 0x000fe40000000038 */
        /* <DEDUP_REMOVED lines=44> */
[----:B------:R-:W-:Y:S01]  /*6a60*/  FFMA.FTZ R61, R45, R82, -R56 ;  /* 0x000000522d3d7223 */ /* 0x000fe20000010838 */
[----:B------:R-:W-:Y:S01]  /*6a70*/  F2FP.F16.E4M3.UNPACK_B R45, R54.H1 ;  /* 0x00000036ff2d723e */ /* 0x000fe200030006ff */
[----:B------:R-:W-:Y:S01]  /*6a80*/  FFMA.FTZ R82, R44, R82, R83 ;  /* 0x000000522c527223 */ /* 0x000fe20000010053 */
[----:B------:R-:W-:-:S02]  /*6a90*/  F2FP.F16.E4M3.UNPACK_B R56, R60.H1 ;  /* 0x0000003cff38723e */ /* 0x000fc400030006ff */
[----:B------:R-:W-:Y:S01]  /*6aa0*/  F2FP.SATFINITE.E4M3.F32.PACK_AB_MERGE_C R66, R58, R59, RZ ;  /* 0x0000003b3a42723e */ /* 0x000fe200048070ff */
[--C-:B------:R-:W-:Y:S01]  /*6ab0*/  HADD2.F32 R47, -RZ, R45.reuse.H1_H1 ;  /* 0x3000002dff2f7230 */ /* 0x100fe20000004100 */
[----:B------:R-:W-:Y:S01]  /*6ac0*/  F2FP.F16.E4M3.UNPACK_B R52, R57.H1 ;  /* 0x00000039ff34723e */ /* 0x000fe200030006ff */
[----:B------:R-:W-:Y:S01]  /*6ad0*/  HADD2.F32 R59, -RZ, R56.H1_H1 ;  /* 0x30000038ff3b7230 */ /* 0x000fe20000004100 */
[----:B------:R-:W-:Y:S01]  /*6ae0*/  F2FP.F16.E4M3.UNPACK_B R44, R53.H1 ;  /* 0x00000035ff2c723e */ /* 0x000fe200030006ff */
[----:B------:R-:W-:Y:S01]  /*6af0*/  HADD2.F32 R46, -RZ, R45.H0_H0 ;  /* 0x2000002dff2e7230 */ /* 0x000fe20000004100 */
[----:B------:R-:W-:Y:S01]  /*6b00*/  F2FP.F16.E4M3.UNPACK_B R60, R60 ;  /* 0x0000003cff3c723e */ /* 0x000fe200020006ff */
[----:B------:R-:W-:Y:S01]  /*6b10*/  HADD2.F32 R55, -RZ, R52.H1_H1 ;  /* 0x30000034ff377230 */ /* 0x000fe20000004100 */
[----:B------:R-:W-:Y:S01]  /*6b20*/  F2FP.F16.E4M3.UNPACK_B R57, R57 ;  /* 0x00000039ff39723e */ /* 0x000fe200020006ff */
[----:B------:R-:W-:Y:S01]  /*6b30*/  FMUL.FTZ R65, R47, R59 ;  /* 0x0000003b2f417220 */ /* 0x000fe20000410000 */
[----:B------:R-:W-:-:S02]  /*6b40*/  HADD2.F32 R45, -RZ, R44.H1_H1 ;  /* 0x3000002cff2d7230 */ /* 0x000fc40000004100 */
        /* <DEDUP_REMOVED lines=32> */
[----:B------:R-:W-:Y:S01]  /*6d50*/  F2FP.SATFINITE.E4M3.F32.PACK_AB_MERGE_C R45, R63, R62, R67 ;  /* 0x0000003e3f2d723e */ /* 0x000fe20004807043 */
[----:B------:R-:W-:Y:S01]  /*6d60*/  IMAD.MOV.U32 R46, RZ, RZ, R58 ;  /* 0x000000ffff2e7224 */ /* 0x000fe200078e003a */
[----:B------:R-:W-:-:S07]  /*6d70*/  F2FP.SATFINITE.E4M3.F32.PACK_AB_MERGE_C R44, R82, R61, R66 ;  /* 0x0000003d522c723e */ /* 0x000fce0004807042 */
.L_x_7333:
[----:B------:R-:W-:Y:S05]  /*6d80*/  BSYNC B2 ;  /* 0x0000000000027941 */ /* 0x000fea0003800000 */
.L_x_7332:
[----:B------:R-:W-:Y:S01]  /*6d90*/  ULDC.64 UR4, c[0x0][0x2e8] ;  /* 0x0000ba0000047ab9 */ /* 0x000fe20000000a00 */
[----:B------:R-:W-:Y:S01]  /*6da0*/  ULDC.64 UR6, c[0x0][0x208] ;  /* 0x0000820000067ab9 */ /* 0x000fe20000000a00 */
[----:B------:R-:W-:-:S04]  /*6db0*/  IADD3 R52, P2, P3, R125, UR4, R38 ;  /* 0x000000047d347c10 */ /* 0x000fc8000fb5e026 */
[----:B------:R-:W-:-:S05]  /*6dc0*/  IADD3.X R53, R127, UR5, R32, P2, P3 ;  /* 0x000000057f357c10 */ /* 0x000fca00097e6420 */
[----:B--2---:R1:W-:Y:S04]  /*6dd0*/  STG.E.128 desc[UR6][R52.64], R44 ;  /* 0x0000002c34007986 */ /* 0x0043e8000c101d06 */
.L_x_7331:
[----:B------:R-:W-:Y:S05]  /*6de0*/  BSYNC B1 ;  /* 0x0000000000017941 */ /* 0x000fea0003800000 */
.L_x_7330:
        /* <DEDUP_REMOVED lines=9> */
[----:B------:R-:W-:Y:S01]  /*6e80*/  SHF.R.U32.HI R53, RZ, 0x8, R51 ;  /* 0x00000008ff357819 */ /* 0x000fe20000011633 */
[----:B-1----:R-:W-:Y:S01]  /*6e90*/  IMAD.MOV.U32 R50, RZ, RZ, R47 ;  /* 0x000000ffff327224 */ /* 0x002fe200078e002f */
[--C-:B------:R-:W-:Y:S02]  /*6ea0*/  SHF.R.U32.HI R54, RZ, 0x8, R49.reuse ;  /* 0x00000008ff367819 */ /* 0x100fe40000011631 */
[----:B------:R-:W-:Y:S02]  /*6eb0*/  LOP3.LUT R48, R49, 0xff, RZ, 0xc0, !PT ;  /* 0x000000ff31307812 */ /* 0x000fe400078ec0ff */
[--C-:B------:R-:W-:Y:S02]  /*6ec0*/  SHF.R.U32.HI R57, RZ, 0x18, R49.reuse ;  /* 0x00000018ff397819 */ /* 0x100fe40000011631 */
[----:B------:R-:W-:Y:S01]  /*6ed0*/  SHF.R.U32.HI R56, RZ, 0x10, R49 ;  /* 0x00000010ff387819 */ /* 0x000fe20000011631 */
[----:B------:R-:W-:Y:S01]  /*6ee0*/  IMAD.MOV.U32 R49, RZ, RZ, R46 ;  /* 0x000000ffff317224 */ /* 0x000fe200078e002e */
[----:B------:R-:W-:Y:S01]  /*6ef0*/  SHF.R.U32.HI R55, RZ, 0x10, R51 ;  /* 0x00000010ff377819 */ /* 0x000fe20000011633 */
[----:B------:R-:W-:Y:S01]  /*6f00*/  IMAD.SHL.U32 R46, R54, 0x100, RZ ;  /* 0x00000100362e7824 */ /* 0x000fe200078e00ff */
[----:B------:R-:W-:Y:S01]  /*6f10*/  LOP3.LUT R52, R51, 0xff0000ff, RZ, 0xc0, !PT ;  /* 0xff0000ff33347812 */ /* 0x000fe200078ec0ff */
[----:B------:R-:W-:Y:S01]  /*6f20*/  IMAD.SHL.U32 R51, R53, 0x100, RZ ;  /* 0x0000010035337824 */ /* 0x000fe200078e00ff */
[----:B------:R-:W-:-:S04]  /*6f30*/  PRMT R47, R57, 0x654, R48 ;  /* 0x00000654392f7816 */ /* 0x000fc80000000030 */
[----:B------:R-:W-:Y:S01]  /*6f40*/  LOP3.LUT R54, R52, 0xff00, R51, 0xf8, !PT ;  /* 0x0000ff0034367812 */ /* 0x000fe200078ef833 */
[----:B------:R-:W-:Y:S01]  /*6f50*/  IMAD.U32 R51, R55, 0x10000, RZ ;  /* 0x0001000037337824 */ /* 0x000fe200078e00ff */
[----:B------:R-:W-:Y:S01]  /*6f60*/  LOP3.LUT R48, R47, 0xff00, R46, 0xf8, !PT ;  /* 0x0000ff002f307812 */ /* 0x000fe200078ef82e */
[----:B------:R-:W-:Y:S01]  /*6f70*/  IMAD.U32 R47, R56, 0x10000, RZ ;  /* 0x00010000382f7824 */ /* 0x000fe200078e00ff */
        /* <DEDUP_REMOVED lines=91> */
.L_x_7335:
[----:B------:R-:W-:Y:S05]  /*7530*/  BSYNC B1 ;  /* 0x0000000000017941 */ /* 0x000fea0003800000 */
.L_x_7334:
[----:B------:R-:W-:Y:S01]  /*7540*/  ULDC.64 UR4, c[0x0][0x2e8] ;  /* 0x0000ba0000047ab9 */ /* 0x000fe20000000a00 */
[----:B------:R-:W-:Y:S01]  /*7550*/  ULDC.64 UR6, c[0x0][0x208] ;  /* 0x0000820000067ab9 */ /* 0x000fe20000000a00 */
[----:B------:R-:W-:-:S04]  /*7560*/  IADD3 R48, P2, P3, R34, UR4, R125 ;  /* 0x0000000422307c10 */ /* 0x000fc8000fb5e07d */
[----:B------:R-:W-:-:S05]  /*7570*/  IADD3.X R49, R100, UR5, R127, P2, P3 ;  /* 0x0000000564317c10 */ /* 0x000fca00097e647f */
[----:B-1----:R1:W-:Y:S01]  /*7580*/  STG.E.128 desc[UR6][R48.64], R44 ;  /* 0x0000002c30007986 */ /* 0x0023e2000c101d06 */
[----:B------:R-:W-:Y:S05]  /*7590*/  BRA `(.L_x_7329) ;  /* 0x0000005000107947 */ /* 0x000fea0003800000 */
.L_x_7293:
[----:B------:R-:W2:Y:S01]  /*75a0*/  LDL R48, [R1+0x6c] ;  /* 0x00006c0001307983 */ /* 0x000ea20000100800 */
[C---:B------:R-:W-:Y:S01]  /*75b0*/  ISETP.GE.AND P5, PT, R230.reuse, R112, PT ;  /* 0x00000070e600720c */ /* 0x040fe20003fa6270 */
[C---:B------:R-:W-:Y:S01]  /*75c0*/  VIADD R56, R230.reuse, 0x40 ;  /* 0x00000040e6387836 */ /* 0x040fe20000000000 */
[----:B------:R-:W-:Y:S01]  /*75d0*/  P2R R57, PR, RZ, 0x1 ;  /* 0x00000001ff397803 */ /* 0x000fe20000000000 */
[----:B------:R-:W-:Y:S01]  /*75e0*/  VIADD R58, R230, 0x80 ;  /* 0x00000080e63a7836 */ /* 0x000fe20000000000 */
[----:B------:R-:W-:Y:S01]  /*75f0*/  ISETP.GE.OR P5, PT, R22, R126, P5 ;  /* 0x0000007e1600720c */ /* 0x000fe20002fa6670 */
[----:B------:R-:W-:-:S12]  /*7600*/  ULDC.64 UR6, c[0x0][0x208] ;  /* 0x0000820000067ab9 */ /* 0x000fd80000000a00 */
        /* <DEDUP_REMOVED lines=8> */
[----:B------:R-:W-:-:S02]  /*7690*/  CS2R R72, SRZ ;  /* 0x0000000000487805 */ /* 0x000fc4000001ff00 */
        /* <DEDUP_REMOVED lines=14> */
[----:B------:R-:W0:Y:S03]  /*7780*/  @!P2 LDC.64 R48, c[0x0][0x408] ;  /* 0x00010200ff30ab82 */ /* 0x000e260000000a00 */
[----:B------:R-:W2:Y:S01]  /*7790*/  @!P2 LDG.E.128 R68, desc[UR6][R76.64] ;  /* 0x000000064c44a981 */ /* 0x000ea2000c1e1d00 */
[----:B0-----:R-:W-:-:S04]  /*77a0*/  @!P2 IMAD.WIDE.U32 R50, R48, 0xc0, R46 ;  /* 0x000000c03032a825 */ /* 0x001fc800078e002e */
[----:B------:R-:W-:Y:S01]  /*77b0*/  @!P2 IMAD R49, R49, 0xc0, RZ ;  /* 0x000000c03131a824 */ /* 0x000fe200078e02ff */
[----:B---3--:R-:W-:-:S03]  /*77c0*/  @!P2 IADD3 R78, P3, P4, R90, R78, R50 ;  /* 0x0000004e5a4ea210 */ /* 0x008fc60007c7e032 */
[----:B------:R-:W-:-:S05]  /*77d0*/  @!P2 IMAD.IADD R49, R51, 0x1, R49 ;  /* 0x000000013331a824 */ /* 0x000fca00078e0231 */
[----:B------:R-:W-:Y:S02]  /*77e0*/  @!P2 IADD3.X R79, R28, R79, R49, P3, P4 ;  /* 0x0000004f1c4fa210 */ /* 0x000fe40001fe8431 */
[----:B-1----:R-:W-:-:S03]  /*77f0*/  @!P5 IADD3 R54, P3, P4, R90, R54, R46 ;  /* 0x000000365a36d210 */ /* 0x002fc60007c7e02e */
[----:B------:R-:W3:Y:S01]  /*7800*/  @!P2 LDG.E.128 R72, desc[UR6][R78.64] ;  /* 0x000000064e48a981 */ /* 0x000ee2000c1e1d00 */
        /* <DEDUP_REMOVED lines=10> */
[----:B------:R-:W4:Y:S03]  /*78b0*/  @!P3 LDC.64 R64, c[0x0][0x3e8] ;  /* 0x0000fa00ff40bb82 */ /* 0x000f260000000a00 */
[----:B------:R-:W-:Y:S02]  /*78c0*/  @!P3 IADD3.X R48, R26, R11, R129, P0, P6 ;  /* 0x0000000b1a30b210 */ /* 0x000fe400007ec481 */
[----:B------:R-:W-:-:S03]  /*78d0*/  @!P4 IADD3 R49, P0, P6, R90, R46, R6 ;  /* 0x0000002e5a31c210 */ /* 0x000fc60007e1e006 */
[----:B------:R-:W5:Y:S01]  /*78e0*/  @!P3 LDC.64 R80, c[0x0][0x400] ;  /* 0x00010000ff50bb82 */ /* 0x000f620000000a00 */
[----:B------:R-:W-:Y:S02]  /*78f0*/  @!P4 IADD3.X R50, R28, R103, R8, P0, P6 ;  /* 0x000000671c32c210 */ /* 0x000fe400007ec408 */
[----:B------:R-:W-:-:S04]  /*7900*/  @!P3 IADD3 R47, P0, P6, R90, R5, R46 ;  /* 0x000000055a2fb210 */ /* 0x000fc80007e1e02e */
[----:B------:R-:W-:Y:S02]  /*7910*/  @!P3 IADD3.X R44, R28, R7, R103, P0, P6 ;  /* 0x000000071c2cb210 */ /* 0x000fe400007ec467 */
[----:B0-----:R-:W-:Y:S02]  /*7920*/  @!P4 IADD3 R60, P6, R51, R60, RZ ;  /* 0x0000003c333cc210 */ /* 0x001fe40007fde0ff */
[----:B------:R-:W-:Y:S02]  /*7930*/  CS2R R58, SRZ ;  /* 0x00000000003a7805 */ /* 0x000fe4000001ff00 */
[----:B------:R-:W-:Y:S01]  /*7940*/  ISETP.NE.AND P0, PT, R57, RZ, PT ;  /* 0x000000ff3900720c */ /* 0x000fe20003f05270 */
[----:B------:R-:W-:Y:S01]  /*7950*/  @!P4 IMAD.X R61, R56, 0x1, R61, P6 ;  /* 0x00000001383dc824 */ /* 0x000fe200030e063d */
[----:B-1----:R-:W-:-:S05]  /*7960*/  @!P4 IADD3 R62, P6, R49, R62, RZ ;  /* 0x0000003e313ec210 */ /* 0x002fca0007fde0ff */
[----:B------:R-:W-:Y:S01]  /*7970*/  @!P4 IMAD.X R63, R50, 0x1, R63, P6 ;  /* 0x00000001323fc824 */ /* 0x000fe200030e063f */
[----:B----4-:R-:W-:Y:S02]  /*7980*/  @!P3 IADD3 R64, P6, R45, R64, RZ ;  /* 0x000000402d40b210 */ /* 0x010fe40007fde0ff */
[----:B------:R-:W-:-:S03]  /*7990*/  CS2R R50, SRZ ;  /* 0x0000000000327805 */ /* 0x000fc6000001ff00 */
[----:B------:R-:W-:Y:S01]  /*79a0*/  @!P3 IMAD.X R65, R48, 0x1, R65, P6 ;  /* 0x000000013041b824 */ /* 0x000fe200030e0641 */
[----:B-----5:R-:W-:Y:S02]  /*79b0*/  @!P3 IADD3 R80, P6, R47, R80, RZ ;  /* 0x000000502f50b210 */ /* 0x020fe40007fde0ff */
[----:B------:R-:W-:Y:S02]  /*79c0*/  CS2R R46, SRZ ;  /* 0x00000000002e7805 */ /* 0x000fe4000001ff00 */
[----:B------:R-:W-:Y:S01]  /*79d0*/  CS2R R48, SRZ ;  /* 0x0000000000307805 */ /* 0x000fe2000001ff00 */
[----:B------:R-:W-:Y:S01]  /*79e0*/  @!P3 IMAD.X R81, R44, 0x1, R81, P6 ;  /* 0x000000012c51b824 */ /* 0x000fe200030e0651 */
[----:B------:R-:W-:Y:S02]  /*79f0*/  CS2R R44, SRZ ;  /* 0x00000000002c7805 */ /* 0x000fe4000001ff00 */
[----:B------:R-:W-:Y:S02]  /*7a00*/  CS2R R56, SRZ ;  /* 0x0000000000387805 */ /* 0x000fe4000001ff00 */
[----:B------:R0:W4:Y:S04]  /*7a10*/  @!P5 LDG.E.128 R48, desc[UR6][R54.64] ;  /* 0x000000063630d981 */ /* 0x000128000c1e1d00 */
[----:B------:R1:W5:Y:S04]  /*7a20*/  @!P5 LDG.E.128 R44, desc[UR6][R52.64] ;  /* 0x00000006342cd981 */ /* 0x000368000c1e1d00 */
[----:B------:R1:W5:Y:S01]  /*7a30*/  @!P4 LDG.E.128 R56, desc[UR6][R62.64] ;  /* 0x000000063e38c981 */ /* 0x000362000c1e1d00 */
[----:B0-----:R-:W-:-:S02]  /*7a40*/  CS2R R54, SRZ ;  /* 0x0000000000367805 */ /* 0x001fc4000001ff00 */
[----:B-1----:R-:W-:Y:S02]  /*7a50*/  CS2R R52, SRZ ;  /* 0x0000000000347805 */ /* 0x002fe4000001ff00 */
[----:B------:R-:W-:-:S04]  /*7a60*/  CS2R R62, SRZ ;  /* 0x00000000003e7805 */ /* 0x000fc8000001ff00 */
[----:B------:R0:W5:Y:S02]  /*7a70*/  @!P4 LDG.E.128 R52, desc[UR6][R60.64] ;  /* 0x000000063c34c981 */ /* 0x000164000c1e1d00 */
[----:B0-----:R-:W-:-:S06]  /*7a80*/  CS2R R60, SRZ ;  /* 0x00000000003c7805 */ /* 0x001fcc000001ff00 */
[----:B------:R0:W5:Y:S02]  /*7a90*/  @!P3 LDG.E.128 R60, desc[UR6][R64.64] ;  /* 0x00000006403cb981 */ /* 0x000164000c1e1d00 */
[----:B0-----:R-:W-:-:S06]  /*7aa0*/  CS2R R64, SRZ ;  /* 0x0000000000407805 */ /* 0x001fcc000001ff00 */
[----:B------:R-:W5:Y:S01]  /*7ab0*/  @!P3 LDG.E.128 R64, desc[UR6][R80.64] ;  /* 0x000000065040b981 */ /* 0x000f62000c1e1d00 */
[----:B------:R-:W-:-:S06]  /*7ac0*/  UISETP.NE.AND UP0, UPT, UR4, 0x3, UPT ;  /* 0x000000030400788c */ /* 0x000fcc000bf05270 */
[----:B------:R-:W-:Y:S02]  /*7ad0*/  PLOP3.LUT P5, PT, PT, PT, UP0, 0x80, 0x0 ;  /* 0x000000000000781c */ /* 0x000fe40003faf008 */
[----:B------:R-:W-:Y:S01]  /*7ae0*/  ISETP.GE.AND P2, PT, R22, R126, PT ;  /* 0x0000007e1600720c */ /* 0x000fe20003f46270 */
[----:B--2---:R-:W-:Y:S02]  /*7af0*/  IMAD.MOV.U32 R142, RZ, RZ, R70 ;  /* 0x000000ffff8e7224 */ /* 0x004fe400078e0046 */
[----:B------:R-:W-:Y:S02]  /*7b00*/  IMAD.MOV.U32 R143, RZ, RZ, R68 ;  /* 0x000000ffff8f7224 */ /* 0x000fe400078e0044 */
[----:B---3--:R-:W-:Y:S02]  /*7b10*/  IMAD.MOV.U32 R144, RZ, RZ, R74 ;  /* 0x000000ffff907224 */ /* 0x008fe400078e004a */
[----:B------:R-:W-:Y:S02]  /*7b20*/  IMAD.MOV.U32 R145, RZ, RZ, R72 ;  /* 0x000000ffff917224 */ /* 0x000fe400078e0048 */
[----:B----4-:R-:W-:-:S02]  /*7b30*/  IMAD.MOV.U32 R160, RZ, RZ, R50 ;  /* 0x000000ffffa07224 */ /* 0x010fc400078e0032 */
[----:B------:R-:W-:Y:S02]  /*7b40*/  IMAD.MOV.U32 R162, RZ, RZ, R48 ;  /* 0x000000ffffa27224 */ /* 0x000fe400078e0030 */
[----:B-----5:R-:W-:Y:S02]  /*7b50*/  IMAD.MOV.U32 R159, RZ, RZ, R46 ;  /* 0x000000ffff9f7224 */ /* 0x020fe400078e002e */
        /* <DEDUP_REMOVED lines=9> */
[----:B------:R-:W-:Y:S06]  /*7bf0*/  @!P5 BRA `(.L_x_7336) ;  /* 0x000000000004d947 */ /* 0x000fec0003800000 */
[----:B------:R-:W-:Y:S01]  /*7c00*/  BPT.TRAP 0x1 ;  /* 0x000000040000795c */ /* 0x000fe20000300000 */
.L_x_7336:
[----:B------:R-:W2:Y:S01]  /*7c10*/  LDL R76, [R1+0x54] ;  /* 0x00005400014c7983 */ /* 0x000ea20000100800 */
[----:B------:R-:W-:Y:S01]  /*7c20*/  IMAD R103, R19, 0x8, R18 ;  /* 0x0000000813677824 */ /* 0x000fe200078e0212 */
[----:B------:R-:W0:Y:S01]  /*7c30*/  LDC R147, c[0x0][0x2f4] ;  /* 0x0000bd00ff937b82 */ /* 0x000e220000000800 */
[----:B------:R-:W-:Y:S01]  /*7c40*/  IMAD.MOV.U32 R125, RZ, RZ, R127 ;  /* 0x000000ffff7d7224 */ /* 0x000fe200078e007f */
[----:B------:R-:W-:Y:S06]  /*7c50*/  BSSY B1, `(.L_x_7337) ;  /* 0x0000006000017945 */ /* 0x000fec0003800000 */
[----:B------:R-:W1:Y:S01]  /*7c60*/  LDC.64 R126, c[0x0][0x300] ;  /* 0x0000c000ff7e7b82 */ /* 0x000e620000000a00 */
[----:B0-----:R-:W-:Y:S01]  /*7c70*/  IMAD.IADD R149, R147, 0x1, -R120 ;  /* 0x0000000193957824 */ /* 0x001fe200078e0a78 */
[----:B--2---:R-:W-:-:S04]  /*7c80*/  SHF.L.U32 R129, R76, 0x1f, RZ ;  /* 0x0000001f4c817819 */ /* 0x004fc800000006ff */
[----:B------:R-:W0:Y:S02]  /*7c90*/  SYNCS.PHASECHK.TRANS64.TRYWAIT P3, [R103+URZ+0x2e890], R129 ;  /* 0x02e89081670075a7 */ /* 0x000e24000806017f */
[----:B01----:R-:W-:Y:S05]  /*7ca0*/  @!P3 BRA `(.L_x_7338) ;  /* 0x000002f800a0b947 */ /* 0x003fea0003800000 */
.L_x_7679:
[----:B------:R-:W-:Y:S05]  /*7cb0*/  BSYNC B1 ;  /* 0x0000000000017941 */ /* 0x000fea0003800000 */
.L_x_7337:
[----:B------:R-:W-:Y:S01]  /*7cc0*/  ISETP.GE.OR P3, PT, R230, R112, P0 ;  /* 0x00000070e600720c */ /* 0x000fe20000766670 */
[----:B------:R-:W-:-:S12]  /*7cd0*/  BSSY B1, `(.L_x_7339) ;  /* 0x00000fc000017945 */ /* 0x000fd80003800000 */
[----:B------:R-:W-:Y:S05]  /*7ce0*/  @P3 BRA `(.L_x_7340) ;  /* 0x0000000c00e83947 */ /* 0x000fea0003800000 */
[----:B------:R-:W2:Y:S01]  /*7cf0*/  LDL R78, [R1+0x88] ;  /* 0x00008800014e7983 */ /* 0x000ea20000100800 */
[----:B------:R-:W-:Y:S02]  /*7d00*/  SHF.R.S32.HI R76, RZ, 0x1f, R230 ;  /* 0x0000001fff4c7819 */ /* 0x000fe400000114e6 */
[----:B------:R-:W-:-:S03]  /*7d10*/  ISETP.NE.AND P6, PT, R0, RZ, PT ;  /* 0x000000ff0000720c */ /* 0x000fc60003fc5270 */
[----:B------:R-:W-:-:S04]  /*7d20*/  IMAD R76, R76, R126, RZ ;  /* 0x0000007e4c4c7224 */ /* 0x000fc800078e02ff */
[----:B------:R-:W-:Y:S01]  /*7d30*/  IMAD R157, R230, R127, R76 ;  /* 0x0000007fe69d7224 */ /* 0x000fe200078e024c */
[----:B------:R-:W-:-:S04]  /*7d40*/  SEL R76, R120, R149, !P6 ;  /* 0x00000095784c7207 */ /* 0x000fc80007000000 */
[----:B------:R-:W-:-:S04]  /*7d50*/  SHF.R.S32.HI R77, RZ, 0x1f, R76 ;  /* 0x0000001fff4d7819 */ /* 0x000fc8000001144c */
[----:B------:R-:W-:-:S04]  /*7d60*/  LEA.HI R76, R77, R76, RZ, 0x5 ;  /* 0x0000004c4d4c7211 */ /* 0x000fc800078f28ff */
[----:B------:R-:W-:-:S05]  /*7d70*/  LEA.HI.SX32 R76, R76, R29, 0x1b ;  /* 0x0000001d4c4c7211 */ /* 0x000fca00078fdaff */
[----:B------:R-:W-:-:S05]  /*7d80*/  IMAD.SHL.U32 R158, R76, 0x10, RZ ;  /* 0x000000104c9e7824 */ /* 0x000fca00078e00ff */
[----:B------:R-:W-:-:S04]  /*7d90*/  LOP3.LUT R76, R3, 0x70, R158, 0xf8, !PT ;  /* 0x00000070034c7812 */ /* 0x000fc800078ef89e */
[----:B------:R-:W-:Y:S01]  /*7da0*/  LOP3.LUT R76, R76, R15, RZ, 0x3c, !PT ;  /* 0x0000000f4c4c7212 */ /* 0x000fe200078e3cff */
[----:B------:R-:W-:-:S04]  /*7db0*/  IMAD R77, R19, 0x7000, R119 ;  /* 0x00007000134d7824 */ /* 0x000fc800078e0277 */
[----:B------:R-:W-:Y:S02]  /*7dc0*/  IMAD.IADD R77, R18, 0x1, R77 ;  /* 0x00000001124d7824 */ /* 0x000fe400078e024d */
[----:B------:R-:W-:Y:S01]  /*7dd0*/  IMAD.WIDE.U32 R134, R230, R126, R124 ;  /* 0x0000007ee6867225 */ /* 0x000fe200078e007c */
[----:B------:R-:W-:Y:S03]  /*7de0*/  BSSY B2, `(.L_x_7341) ;  /* 0x00000de000027945 */ /* 0x000fe60003800000 */
[----:B------:R-:W-:Y:S01]  /*7df0*/  IMAD.IADD R157, R157, 0x1, R135 ;  /* 0x000000019d9d7824 */ /* 0x000fe200078e0287 */
[----:B------:R-:W-:-:S04]  /*7e00*/  IADD3 R156, P3, P4, R38, R134, R30 ;  /* 0x00000086269c7210 */ /* 0x000fc80007c7e01e */
[----:B------:R-:W-:Y:S01]  /*7e10*/  IADD3.X R164, R32, R157, R31, P3, P4 ;  /* 0x0000009d20a47210 */ /* 0x000fe20001fe841f */
[----:B--2---:R-:W-:-:S04]  /*7e20*/  IMAD.IADD R76, R78, 0x1, R76 ;  /* 0x000000014e4c7824 */ /* 0x004fc800078e024c */
        /* <DEDUP_REMOVED lines=14> */
[--C-:B------:R-:W-:Y:S02]  /*7f10*/  SHF.R.U32.HI R169, RZ, 0x8, R47.reuse ;  /* 0x00000008ffa97819 */ /* 0x100fe4000001162f */
[----:B------:R-:W-:Y:S01]  /*7f20*/  PRMT R44, R173, 0x654, R44 ;  /* 0x00000654ad2c7816 */ /* 0x000fe2000000002c */
[----:B------:R-:W-:Y:S01]  /*7f30*/  IMAD.U32 R45, R45, 0x10000, RZ ;  /* 0x000100002d2d7824 */ /* 0x000fe200078e00ff */
[----:B------:R-:W-:Y:S02]  /*7f40*/  SHF.R.U32.HI R171, RZ, 0x18, R47 ;  /* 0x00000018ffab7819 */ /* 0x000fe4000001162f */
[----:B------:R-:W-:-:S02]  /*7f50*/  LOP3.LUT R46, R47, 0xff, RZ, 0xc0, !PT ;  /* 0x000000ff2f2e7812 */ /* 0x000fc400078ec0ff */
[----:B------:R-:W-:Y:S02]  /*7f60*/  SHF.R.U32.HI R170, RZ, 0x10, R47 ;  /* 0x00000010ffaa7819 */ /* 0x000fe4000001162f */
[--C-:B------:R-:W-:Y:S02]  /*7f70*/  SHF.R.U32.HI R168, RZ, 0x18, R51.reuse ;  /* 0x00000018ffa87819 */ /* 0x100fe40000011633 */
[----:B------:R-:W-:Y:S02]  /*7f80*/  LOP3.LUT R163, R51, 0xff, RZ, 0xc0, !PT ;  /* 0x000000ff33a37812 */ /* 0x000fe400078ec0ff */
[--C-:B------:R-:W-:Y:S02]  /*7f90*/  SHF.R.U32.HI R166, RZ, 0x8, R51.reuse ;  /* 0x00000008ffa67819 */ /* 0x100fe40000011633 */
[----:B------:R-:W-:Y:S01]  /*7fa0*/  SHF.R.U32.HI R47, RZ, 0x10, R51 ;  /* 0x00000010ff2f7819 */ /* 0x000fe20000011633 */
[----:B------:R-:W-:Y:S01]  /*7fb0*/  IMAD.SHL.U32 R51, R169, 0x100, RZ ;  /* 0x00000100a9337824 */ /* 0x000fe200078e00ff */
[----:B------:R-:W-:Y:S01]  /*7fc0*/  LOP3.LUT R44, R44, 0xff00, R49, 0xf8, !PT ;  /* 0x0000ff002c2c7812 */ /* 0x000fe200078ef831 */
[----:B------:R-:W-:Y:S01]  /*7fd0*/  IMAD.U32 R49, R172, 0x10000, RZ ;  /* 0x00010000ac317824 */ /* 0x000fe200078e00ff */
[----:B------:R-:W-:Y:S01]  /*7fe0*/  PRMT R46, R171, 0x654, R46 ;  /* 0x00000654ab2e7816 */ /* 0x000fe2000000002e */
[----:B------:R-:W-:Y:S01]  /*7ff0*/  IMAD.SHL.U32 R166, R166, 0x100, RZ ;  /* 0x00000100a6a67824 */ /* 0x000fe200078e00ff */
[----:B------:R-:W-:-:S02]  /*8000*/  PRMT R50, R165, 0x654, R48 ;  /* 0x00000654a5327816 */ /* 0x000fc40000000030 */
[----:B------:R-:W-:Y:S01]  /*8010*/  PRMT R165, R168, 0x654, R163 ;  /* 0x00000654a8a57816 */ /* 0x000fe200000000a3 */
[----:B------:R-:W-:Y:S01]  /*8020*/  IMAD.SHL.U32 R163, R167, 0x100, RZ ;  /* 0x00000100a7a37824 */ /* 0x000fe200078e00ff */
[----:B------:R-:W-:Y:S02]  /*8030*/  LOP3.LUT R48, R46, 0xff00, R51, 0xf8, !PT ;  /* 0x0000ff002e307812 */ /* 0x000fe400078ef833 */
[----:B------:R-:W-:Y:S01]  /*8040*/  LOP3.LUT R46, R44, 0xff0000, R49, 0xf8, !PT ;  /* 0x00ff00002c2e7812 */ /* 0x000fe200078ef831 */
[----:B------:R-:W-:Y:S01]  /*8050*/  IMAD.U32 R49, R170, 0x10000, RZ ;  /* 0x00010000aa317824 */ /* 0x000fe200078e00ff */
[----:B------:R-:W-:Y:S01]  /*8060*/  LOP3.LUT R168, R50, 0xff00, R163, 0xf8, !PT ;  /* 0x0000ff0032a87812 */ /* 0x000fe200078ef8a3 */
[----:B------:R-:W-:Y:S01]  /*8070*/  IMAD.U32 R170, R47, 0x10000, RZ ;  /* 0x000100002faa7824 */ /* 0x000fe200078e00ff */
[----:B------:R-:W-:Y:S02]  /*8080*/  F2FP.F16.E4M3.UNPACK_B R167, R162.H1 ;  /* 0x000000a2ffa7723e */ /* 0x000fe400030006ff */
[----:B--2---:R-:W-:-:S02]  /*8090*/  F2FP.F16.E4M3.UNPACK_B R51, R80.H1 ;  /* 0x00000050ff33723e */ /* 0x004fc400030006ff */
[----:B-1----:R-:W-:Y:S02]  /*80a0*/  F2FP.F16.E4M3.UNPACK_B R50, R76.H1 ;  /* 0x0000004cff32723e */ /* 0x002fe400030006ff */
[----:B------:R-:W-:Y:S01]  /*80b0*/  LOP3.LUT R169, R165, 0xff00, R166, 0xf8, !PT ;  /* 0x0000ff00a5a97812 */ /* 0x000fe200078ef8a6 */
        /* <DEDUP_REMOVED lines=10> */
[----:B------:R-:W-:Y:S01]  /*8160*/  F2FP.F16.E4M3.UNPACK_B R168, R162 ;  /* 0x000000a2ffa8723e */ /* 0x000fe200020006ff */
[----:B------:R-:W-:Y:S01]  /*8170*/  HADD2.F32 R50, -RZ, R50.H1_H1 ;  /* 0x30000032ff327230 */ /* 0x000fe20000004100 */
[----:B------:R-:W-:Y:S01]  /*8180*/  F2FP.F16.E4M3.UNPACK_B R80, R80 ;  /* 0x00000050ff50723e */ /* 0x000fe200020006ff */
[-C--:B------:R-:W-:Y:S01]  /*8190*/  FFMA.FTZ R49, R49, R165.reuse, R166 ;  /* 0x000000a531317223 */ /* 0x080fe200000100a6 */
[----:B------:R-:W-:Y:S01]  /*81a0*/  FFMA.FTZ R48, R48, R165, -R171 ;  /* 0x000000a530307223 */ /* 0x000fe200000108ab */
[----:B------:R-:W-:Y:S01]  /*81b0*/  HADD2.F32 R166, -RZ, R163.H1_H1 ;  /* 0x300000a3ffa67230 */ /* 0x000fe20000004100 */
[----:B------:R-:W-:Y:S01]  /*81c0*/  F2FP.F16.E4M3.UNPACK_B R165, R161 ;  /* 0x000000a1ffa5723e */ /* 0x000fe200020006ff */
[----:B------:R-:W-:Y:S01]  /*81d0*/  HADD2.F32 R163, -RZ, R51.H1_H1 ;  /* 0x30000033ffa37230 */ /* 0x000fe20000004100 */
[----:B------:R-:W-:Y:S01]  /*81e0*/  F2FP.F16.E4M3.UNPACK_B R161, R76 ;  /* 0x0000004cffa1723e */ /* 0x000fe200020006ff */
[----:B------:R-:W-:Y:S01]  /*81f0*/  HADD2.F32 R162, -RZ, R80.H0_H0 ;  /* 0x20000050ffa27230 */ /* 0x000fe20000004100 */
[----:B------:R-:W-:Y:S01]  /*8200*/  LOP3.LUT R45, R169, 0xff0000, R170, 0xf8, !PT ;  /* 0x00ff0000a92d7812 */ /* 0x000fe200078ef8aa */
[----:B------:R-:W-:-:S02]  /*8210*/  HADD2.F32 R169, -RZ, R168.H0_H0 ;  /* 0x200000a8ffa97230 */ /* 0x000fc40000004100 */
[CC--:B------:R-:W-:Y:S01]  /*8220*/  FMUL.FTZ R51, R163.reuse, R167.reuse ;  /* 0x000000a7a3337220 */ /* 0x0c0fe20000410000 */
[C---:B------:R-:W-:Y:S01]  /*8230*/  FMUL.FTZ R170, R50.reuse, R167 ;  /* 0x000000a732aa7220 */ /* 0x040fe20000410000 */
        /* <DEDUP_REMOVED lines=24> */
[----:B------:R-:W-:Y:S01]  /*83c0*/  F2FP.SATFINITE.E4M3.F32.PACK_AB_MERGE_C R49, R50, R49, RZ ;  /* 0x000000313231723e */ /* 0x000fe200048070ff */
[----:B------:R-:W-:Y:S02]  /*83d0*/  HADD2.F32 R165, -RZ, R162.H0_H0 ;  /* 0x200000a2ffa57230 */ /* 0x000fe40000004100 */
[----:B------:R-:W-:Y:S01]  /*83e0*/  FMUL.FTZ R174, R167, R172 ;  /* 0x000000aca7ae7220 */ /* 0x000fe20000410000 */
[----:B------:R-:W-:Y:S01]  /*83f0*/  HADD2.F32 R170, -RZ, R169.H0_H0 ;  /* 0x200000a9ffaa7230 */ /* 0x000fe20000004100 */
[----:B------:R-:W-:Y:S01]  /*8400*/  F2FP.SATFINITE.E4M3.F32.PACK_AB_MERGE_C R48, R51, R48, RZ ;  /* 0x000000303330723e */ /* 0x000fe200048070ff */
[----:B------:R-:W-:-:S02]  /*8410*/  HADD2.F32 R168, -RZ, R166.H1_H1 ;  /* 0x300000a6ffa87230 */ /* 0x000fc40000004100 */
[C---:B------:R-:W-:Y:S01]  /*8420*/  FMUL.FTZ R172, R165.reuse, R172 ;  /* 0x000000aca5ac7220 */ /* 0x040fe20000410000 */
[----:B------:R-:W-:Y:S02]  /*8430*/  HADD2.F32 R166, -RZ, R162.H1_H1 ;  /* 0x300000a2ffa67230 */ /* 0x000fe40000004100 */
[----:B------:R-:W-:Y:S01]  /*8440*/  FFMA.FTZ R162, R165, R170, -R174 ;  /* 0x000000aaa5a27223 */ /* 0x000fe200000108ae */
[----:B------:R-:W-:Y:S02]  /*8450*/  HADD2.F32 R169, -RZ, R169.H1_H1 ;  /* 0x300000a9ffa97230 */ /* 0x000fe40000004100 */
[-C--:B------:R-:W-:Y:S01]  /*8460*/  FMUL.FTZ R173, R168, R171.reuse ;  /* 0x000000aba8ad7220 */ /* 0x080fe20000410000 */
        /* <DEDUP_REMOVED lines=9> */
[----:B------:R-:W-:Y:S01]  /*8500*/  F2FP.F16.E4M3.UNPACK_B R165, R159 ;  /* 0x0000009fffa5723e */ /* 0x000fe200020006ff */
[----:B------:R-:W-:Y:S01]  /*8510*/  HADD2.F32 R82, -RZ, R78.H0_H0 ;  /* 0x2000004eff527230 */ /* 0x000fe20000004100 */
[----:B------:R-:W-:Y:S01]  /*8520*/  F2FP.F16.E4M3.UNPACK_B R50, R81 ;  /* 0x00000051ff32723e */ /* 0x000fe200020006ff */
[--C-:B------:R-:W-:Y:S01]  /*8530*/  HADD2.F32 R159, -RZ, R160.reuse.H0_H0 ;  /* 0x200000a0ff9f7230 */ /* 0x100fe20000004100 */
[----:B------:R-:W-:Y:S01]  /*8540*/  F2FP.F16.E4M3.UNPACK_B R51, R47 ;  /* 0x0000002fff33723e */ /* 0x000fe200020006ff */
[----:B------:R-:W-:-:S02]  /*8550*/  HADD2.F32 R160, -RZ, R160.H1_H1 ;  /* 0x300000a0ffa07230 */ /* 0x000fc40000004100 */
[-C--:B------:R-:W-:Y:S01]  /*8560*/  FMUL.FTZ R168, R82, R167.reuse ;  /* 0x000000a752a87220 */ /* 0x080fe20000410000 */
[----:B------:R-:W-:Y:S02]  /*8570*/  HADD2.F32 R78, -RZ, R78.H1_H1 ;  /* 0x3000004eff4e7230 */ /* 0x000fe40000004100 */
[C---:B------:R-:W-:Y:S01]  /*8580*/  FMUL.FTZ R171, R159.reuse, R167 ;  /* 0x000000a79fab7220 */ /* 0x040fe20000410000 */
[--C-:B------:R-:W-:Y:S02]  /*8590*/  HADD2.F32 R166, -RZ, R165.reuse.H0_H0 ;  /* 0x200000a5ffa67230 */ /* 0x100fe40000004100 */
[----:B------:R-:W-:Y:S01]  /*85a0*/  FMUL.FTZ R167, R160, R169 ;  /* 0x000000a9a0a77220 */ /* 0x000fe20000410000 */
[----:B------:R-:W-:Y:S01]  /*85b0*/  HADD2.F32 R165, -RZ, R165.H1_H1 ;  /* 0x300000a5ffa57230 */ /* 0x000fe20000004100 */
[----:B------:R-:W-:Y:S01]  /*85c0*/  F2FP.F16.E4M3.UNPACK_B R49, R77 ;  /* 0x0000004dff31723e */ /* 0x000fe200020006ff */
[----:B------:R-:W-:Y:S01]  /*85d0*/  FMUL.FTZ R169, R78, R169 ;  /* 0x000000a94ea97220 */ /* 0x000fe20000410000 */
[-C--:B------:R-:W-:Y:S01]  /*85e0*/  FFMA.FTZ R171, R82, R166.reuse, -R171 ;  /* 0x000000a652ab7223 */ /* 0x080fe200000108ab */
[----:B------:R-:W-:Y:S01]  /*85f0*/  FFMA.FTZ R82, R159, R166, R168 ;  /* 0x000000a69f527223 */ /* 0x000fe200000100a8 */
[----:B------:R-:W-:Y:S01]  /*8600*/  F2FP.SATFINITE.E4M3.F32.PACK_AB_MERGE_C R173, R173, R162, RZ ;  /* 0x000000a2adad723e */ /* 0x000fe200048070ff */
[----:B------:R-:W-:Y:S01]  /*8610*/  FFMA.FTZ R169, R160, R165, R169 ;  /* 0x000000a5a0a97223 */ /* 0x000fe200000100a9 */
[----:B------:R-:W-:Y:S01]  /*8620*/  F2FP.SATFINITE.E4M3.F32.PACK_AB_MERGE_C R76, R161, R76, R48 ;  /* 0x0000004ca14c723e */ /* 0x000fe20004807030 */
[----:B------:R-:W-:Y:S01]  /*8630*/  HADD2.F32 R159, -RZ, R50.H0_H0 ;  /* 0x20000032ff9f7230 */ /* 0x000fe20000004100 */
[----:B------:R-:W-:Y:S01]  /*8640*/  F2FP.F16.E4M3.UNPACK_B R160, R46 ;  /* 0x0000002effa0723e */ /* 0x000fe200020006ff */
[----:B------:R-:W-:Y:S01]  /*8650*/  HADD2.F32 R162, -RZ, R51.H0_H0 ;  /* 0x20000033ffa27230 */ /* 0x000fe20000004100 */
[----:B------:R-:W-:Y:S01]  /*8660*/  F2FP.F16.E4M3.UNPACK_B R81, R81.H1 ;  /* 0x00000051ff51723e */ /* 0x000fe200030006ff */
[----:B------:R-:W-:Y:S01]  /*8670*/  HADD2.F32 R48, -RZ, R49.H0_H0 ;  /* 0x20000031ff307230 */ /* 0x000fe20000004100 */
[----:B------:R-:W-:Y:S01]  /*8680*/  F2FP.F16.E4M3.UNPACK_B R77, R77.H1 ;  /* 0x0000004dff4d723e */ /* 0x000fe200030006ff */
[----:B------:R-:W-:-:S02]  /*8690*/  HADD2.F32 R161, -RZ, R160.H0_H0 ;  /* 0x200000a0ffa17230 */ /* 0x000fc40000004100 */
[CC--:B------:R-:W-:Y:S01]  /*86a0*/  FMUL.FTZ R163, R159.reuse, R162.reuse ;  /* 0x000000a29fa37220 */ /* 0x0c0fe20000410000 */
[----:B------:R-:W-:Y:S02]  /*86b0*/  HADD2.F32 R50, -RZ, R50.H1_H1 ;  /* 0x30000032ff327230 */ /* 0x000fe40000004100 */
[C---:B------:R-:W-:Y:S01]  /*86c0*/  FMUL.FTZ R166, R48.reuse, R162 ;  /* 0x000000a230a67220 */ /* 0x040fe20000410000 */
[----:B------:R-:W-:Y:S02]  /*86d0*/  HADD2.F32 R162, -RZ, R51.H1_H1 ;  /* 0x30000033ffa27230 */ /* 0x000fe40000004100 */
[-C--:B------:R-:W-:Y:S01]  /*86e0*/  FFMA.FTZ R48, R48, R161.reuse, -R163 ;  /* 0x000000a130307223 */ /* 0x080fe200000108a3 */
[----:B------:R-:W-:Y:S02]  /*86f0*/  HADD2.F32 R51, -RZ, R49.H1_H1 ;  /* 0x30000031ff337230 */ /* 0x000fe40000004100 */
[----:B------:R-:W-:Y:S01]  /*8700*/  FFMA.FTZ R49, R159, R161, R166 ;  /* 0x000000a19f317223 */ /* 0x000fe200000100a6 */
[----:B------:R-:W-:-:S02]  /*8710*/  HADD2.F32 R160, -RZ, R160.H1_H1 ;  /* 0x300000a0ffa07230 */ /* 0x000fc40000004100 */
[CC--:B------:R-:W-:Y:S01]  /*8720*/  FMUL.FTZ R166, R50.reuse, R162.reuse ;  /* 0x000000a232a67220 */ /* 0x0c0fe20000410000 */
[----:B------:R-:W-:Y:S01]  /*8730*/  F2FP.F16.E4M3.UNPACK_B R161, R47.H1 ;  /* 0x0000002fffa1723e */ /* 0x000fe200030006ff */
[C---:B------:R-:W-:Y:S01]  /*8740*/  FMUL.FTZ R159, R51.reuse, R162 ;  /* 0x000000a2339f7220 */ /* 0x040fe20000410000 */
[----:B------:R-:W-:Y:S01]  /*8750*/  F2FP.F16.E4M3.UNPACK_B R46, R46.H1 ;  /* 0x0000002eff2e723e */ /* 0x000fe200030006ff */
[-C--:B------:R-:W-:Y:S01]  /*8760*/  FFMA.FTZ R51, R51, R160.reuse, -R166 ;  /* 0x000000a033337223 */ /* 0x080fe200000108a6 */
[----:B------:R-:W-:Y:S02]  /*8770*/  HADD2.F32 R47, -RZ, R77.H0_H0 ;  /* 0x2000004dff2f7230 */ /* 0x000fe40000004100 */
[----:B------:R-:W-:Y:S01]  /*8780*/  FFMA.FTZ R50, R50, R160, R159 ;  /* 0x000000a032327223 */ /* 0x000fe2000001009f */
[----:B------:R-:W-:Y:S01]  /*8790*/  HADD2.F32 R159, -RZ, R81.H0_H0 ;  /* 0x20000051ff9f7230 */ /* 0x000fe20000004100 */
[----:B------:R-:W-:Y:S01]  /*87a0*/  F2FP.SATFINITE.E4M3.F32.PACK_AB_MERGE_C R172, R175, R172, RZ ;  /* 0x000000acafac723e */ /* 0x000fe200048070ff */
[----:B------:R-:W-:-:S02]  /*87b0*/  HADD2.F32 R166, -RZ, R161.H0_H0 ;  /* 0x200000a1ffa67230 */ /* 0x000fc40000004100 */
[----:B------:R-:W-:Y:S01]  /*87c0*/  FFMA.FTZ R78, R78, R165, -R167 ;  /* 0x000000a54e4e7223 */ /* 0x000fe200000108a7 */
[--C-:B------:R-:W-:Y:S01]  /*87d0*/  HADD2.F32 R162, -RZ, R46.reuse.H0_H0 ;  /* 0x2000002effa27230 */ /* 0x100fe20000004100 */
[----:B------:R-:W-:Y:S01]  /*87e0*/  F2FP.SATFINITE.E4M3.F32.PACK_AB_MERGE_C R82, R169, R82, R172 ;  /* 0x00000052a952723e */ /* 0x000fe200048070ac */
[----:B------:R-:W-:Y:S02]  /*87f0*/  HADD2.F32 R77, -RZ, R77.H1_H1 ;  /* 0x3000004dff4d7230 */ /* 0x000fe40000004100 */
[-C--:B------:R-:W-:Y:S01]  /*8800*/  FMUL.FTZ R168, R159, R166.reuse ;  /* 0x000000a69fa87220 */ /* 0x080fe20000410000 */
[----:B------:R-:W-:Y:S02]  /*8810*/  HADD2.F32 R160, -RZ, R81.H1_H1 ;  /* 0x30000051ffa07230 */ /* 0x000fe40000004100 */
[----:B------:R-:W-:Y:S01]  /*8820*/  FMUL.FTZ R166, R47, R166 ;  /* 0x000000a62fa67220 */ /* 0x000fe20000410000 */
[----:B------:R-:W-:Y:S01]  /*8830*/  HADD2.F32 R161, -RZ, R161.H1_H1 ;  /* 0x300000a1ffa17230 */ /* 0x000fe20000004100 */
[----:B------:R-:W-:Y:S01]  /*8840*/  F2FP.F16.E4M3.UNPACK_B R81, R79 ;  /* 0x0000004fff51723e */ /* 0x000fe200020006ff */
[----:B------:R-:W-:-:S02]  /*8850*/  HADD2.F32 R163, -RZ, R46.H1_H1 ;  /* 0x3000002effa37230 */ /* 0x000fc40000004100 */
[-C--:B------:R-:W-:Y:S01]  /*8860*/  FFMA.FTZ R46, R47, R162.reuse, -R168 ;  /* 0x000000a22f2e7223 */ /* 0x080fe200000108a8 */
[----:B------:R-:W-:Y:S01]  /*8870*/  FFMA.FTZ R47, R159, R162, R166 ;  /* 0x000000a29f2f7223 */ /* 0x000fe200000100a6 */
[CC--:B------:R-:W-:Y:S01]  /*8880*/  FMUL.FTZ R170, R160.reuse, R161.reuse ;  /* 0x000000a1a0aa7220 */ /* 0x0c0fe20000410000 */
[C---:B------:R-:W-:Y:S01]  /*8890*/  FMUL.FTZ R159, R77.reuse, R161 ;  /* 0x000000a14d9f7220 */ /* 0x040fe20000410000 */
[----:B------:R-:W-:Y:S02]  /*88a0*/  F2FP.F16.E4M3.UNPACK_B R162, R83.H1 ;  /* 0x00000053ffa2723e */ /* 0x000fe400030006ff */
[----:B------:R-:W-:Y:S01]  /*88b0*/  F2FP.F16.E4M3.UNPACK_B R169, R45.H1 ;  /* 0x0000002dffa9723e */ /* 0x000fe200030006ff */
[----:B------:R-:W-:Y:S01]  /*88c0*/  FFMA.FTZ R77, R77, R163, -R170 ;  /* 0x000000a34d4d7223 */ /* 0x000fe200000108aa */
[----:B------:R-:W-:Y:S01]  /*88d0*/  F2FP.F16.E4M3.UNPACK_B R161, R83 ;  /* 0x00000053ffa1723e */ /* 0x000fe200020006ff */
[----:B------:R-:W-:Y:S01]  /*88e0*/  FFMA.FTZ R160, R160, R163, R159 ;  /* 0x000000a3a0a07223 */ /* 0x000fe2000001009f */
[----:B------:R-:W-:Y:S01]  /*88f0*/  F2FP.F16.E4M3.UNPACK_B R79, R79.H1 ;  /* 0x0000004fff4f723e */ /* 0x000fe200030006ff */
[----:B------:R-:W-:Y:S01]  /*8900*/  HADD2.F32 R83, -RZ, R81.H0_H0 ;  /* 0x20000051ff537230 */ /* 0x000fe20000004100 */
[----:B------:R-:W-:Y:S01]  /*8910*/  F2FP.F16.E4M3.UNPACK_B R168, R45 ;  /* 0x0000002dffa8723e */ /* 0x000fe200020006ff */
[----:B------:R-:W-:Y:S01]  /*8920*/  HADD2.F32 R163, -RZ, R161.H0_H0 ;  /* 0x200000a1ffa37230 */ /* 0x000fe20000004100 */
[----:B------:R-:W-:Y:S01]  /*8930*/  F2FP.SATFINITE.E4M3.F32.PACK_AB_MERGE_C R78, R78, R171, R173 ;  /* 0x000000ab4e4e723e */ /* 0x000fe200048070ad */
[----:B------:R-:W-:Y:S01]  /*8940*/  HADD2.F32 R171, -RZ, R169.H0_H0 ;  /* 0x200000a9ffab7230 */ /* 0x000fe20000004100 */
[-C--:B------:R-:W-:Y:S01]  /*8950*/  F2FP.F16.E4M3.UNPACK_B R45, R44.reuse ;  /* 0x0000002cff2d723e */ /* 0x080fe200020006ff */
[----:B------:R-:W-:Y:S01]  /*8960*/  HADD2.F32 R159, -RZ, R79.H0_H0 ;  /* 0x2000004fff9f7230 */ /* 0x000fe20000004100 */
[----:B------:R-:W-:Y:S01]  /*8970*/  F2FP.F16.E4M3.UNPACK_B R165, R44.H1 ;  /* 0x0000002cffa5723e */ /* 0x000fe200030006ff */
[----:B------:R-:W-:Y:S01]  /*8980*/  HADD2.F32 R44, -RZ, R162.H0_H0 ;  /* 0x200000a2ff2c7230 */ /* 0x000fe20000004100 */
[----:B------:R-:W-:Y:S01]  /*8990*/  F2FP.SATFINITE.E4M3.F32.PACK_AB_MERGE_C R46, R77, R46, RZ ;  /* 0x0000002e4d2e723e */ /* 0x000fe200048070ff */
[----:B------:R-:W-:Y:S01]  /*89a0*/  HADD2.F32 R170, -RZ, R168.H0_H0 ;  /* 0x200000a8ffaa7230 */ /* 0x000fe20000004100 */
[----:B------:R-:W-:Y:S01]  /*89b0*/  F2FP.SATFINITE.E4M3.F32.PACK_AB_MERGE_C R47, R160, R47, RZ ;  /* 0x0000002fa02f723e */ /* 0x000fe200048070ff */
[----:B------:R-:W-:-:S02]  /*89c0*/  HADD2.F32 R162, -RZ, R162.H1_H1 ;  /* 0x300000a2ffa27230 */ /* 0x000fc40000004100 */
[-C--:B------:R-:W-:Y:S01]  /*89d0*/  FMUL.FTZ R174, R44, R171.reuse ;  /* 0x000000ab2cae7220 */ /* 0x080fe20000410000 */
[----:B------:R-:W-:Y:S02]  /*89e0*/  HADD2.F32 R169, -RZ, R169.H1_H1 ;  /* 0x300000a9ffa97230 */ /* 0x000fe40000004100 */
[-C--:B------:R-:W-:Y:S01]  /*89f0*/  FMUL.FTZ R172, R163, R170.reuse ;  /* 0x000000aaa3ac7220 */ /* 0x080fe20000410000 */
[----:B------:R-:W-:Y:S02]  /*8a00*/  HADD2.F32 R79, -RZ, R79.H1_H1 ;  /* 0x3000004fff4f7230 */ /* 0x000fe40000004100 */
[----:B------:R-:W-:Y:S01]  /*8a10*/  FMUL.FTZ R171, R159, R171 ;  /* 0x000000ab9fab7220 */ /* 0x000fe20000410000 */
[----:B------:R-:W-:Y:S02]  /*8a20*/  HADD2.F32 R167, -RZ, R165.H0_H0 ;  /* 0x200000a5ffa77230 */ /* 0x000fe40000004100 */
[----:B------:R-:W-:Y:S01]  /*8a30*/  FMUL.FTZ R170, R83, R170 ;  /* 0x000000aa53aa7220 */ /* 0x000fe20000410000 */
[----:B------:R-:W-:-:S02]  /*8a40*/  HADD2.F32 R166, -RZ, R45.H0_H0 ;  /* 0x2000002dffa67230 */ /* 0x000fc40000004100 */
[-C--:B------:R-:W-:Y:S01]  /*8a50*/  FMUL.FTZ R176, R162, R169.reuse ;  /* 0x000000a9a2b07220 */ /* 0x080fe20000410000 */
[----:B------:R-:W-:Y:S02]  /*8a60*/  HADD2.F32 R161, -RZ, R161.H1_H1 ;  /* 0x300000a1ffa17230 */ /* 0x000fe40000004100 */
[----:B------:R-:W-:Y:S01]  /*8a70*/  FMUL.FTZ R169, R79, R169 ;  /* 0x000000a94fa97220 */ /* 0x000fe20000410000 */
[----:B------:R-:W-:Y:S02]  /*8a80*/  HADD2.F32 R168, -RZ, R168.H1_H1 ;  /* 0x300000a8ffa87230 */ /* 0x000fe40000004100 */
[----:B------:R-:W-:Y:S01]  /*8a90*/  FFMA.FTZ R171, R44, R167, R171 ;  /* 0x000000a72cab7223 */ /* 0x000fe200000100ab */
[----:B------:R-:W-:Y:S02]  /*8aa0*/  HADD2.F32 R165, -RZ, R165.H1_H1 ;  /* 0x300000a5ffa57230 */ /* 0x000fe40000004100 */
[----:B------:R-:W-:Y:S01]  /*8ab0*/  FFMA.FTZ R172, R83, R166, -R172 ;  /* 0x000000a653ac7223 */ /* 0x000fe200000108ac */
[----:B------:R-:W-:-:S02]  /*8ac0*/  HADD2.F32 R81, -RZ, R81.H1_H1 ;  /* 0x30000051ff517230 */ /* 0x000fc40000004100 */
[----:B------:R-:W-:Y:S01]  /*8ad0*/  FFMA.FTZ R170, R163, R166, R170 ;  /* 0x000000a6a3aa7223 */ /* 0x000fe200000100aa */
[----:B------:R-:W-:Y:S02]  /*8ae0*/  HADD2.F32 R44, -RZ, R45.H1_H1 ;  /* 0x3000002dff2c7230 */ /* 0x000fe40000004100 */
[----:B------:R-:W-:Y:S01]  /*8af0*/  FFMA.FTZ R174, R159, R167, -R174 ;  /* 0x000000a79fae7223 */ /* 0x000fe200000108ae */
[-C--:B------:R-:W-:Y:S01]  /*8b00*/  FMUL.FTZ R166, R161, R168.reuse ;  /* 0x000000a8a1a67220 */ /* 0x080fe20000410000 */
[-C--:B------:R-:W-:Y:S01]  /*8b10*/  FFMA.FTZ R79, R79, R165.reuse, -R176 ;  /* 0x000000a54f4f7223 */ /* 0x080fe200000108b0 */
[C---:B------:R-:W-:Y:S01]  /*8b20*/  FMUL.FTZ R168, R81.reuse, R168 ;  /* 0x000000a851a87220 */ /* 0x040fe20000410000 */
[----:B------:R-:W-:Y:S01]  /*8b30*/  FFMA.FTZ R162, R162, R165, R169 ;  /* 0x000000a5a2a27223 */ /* 0x000fe200000100a9 */
[----:B------:R-:W-:Y:S01]  /*8b40*/  FFMA.FTZ R81, R81, R44, -R166 ;  /* 0x0000002c51517223 */ /* 0x000fe200000108a6 */
[----:B------:R-:W-:Y:S01]  /*8b50*/  F2FP.SATFINITE.E4M3.F32.PACK_AB_MERGE_C R77, R51, R48, R46 ;  /* 0x00000030334d723e */ /* 0x000fe2000480702e */
[----:B------:R-:W-:Y:S01]  /*8b60*/  FFMA.FTZ R161, R161, R44, R168 ;  /* 0x0000002ca1a17223 */ /* 0x000fe200000100a8 */
[----:B------:R-:W-:-:S02]  /*8b70*/  F2FP.SATFINITE.E4M3.F32.PACK_AB_MERGE_C R79, R79, R174, RZ ;  /* 0x000000ae4f4f723e */ /* 0x000fc400048070ff */
[----:B------:R-:W-:Y:S02]  /*8b80*/  F2FP.SATFINITE.E4M3.F32.PACK_AB_MERGE_C R162, R162, R171, RZ ;  /* 0x000000aba2a2723e */ /* 0x000fe400048070ff */
[----:B------:R-:W-:Y:S02]  /*8b90*/  F2FP.SATFINITE.E4M3.F32.PACK_AB_MERGE_C R79, R81, R172, R79 ;  /* 0x000000ac514f723e */ /* 0x000fe4000480704f */
[----:B------:R-:W-:Y:S02]  /*8ba0*/  F2FP.SATFINITE.E4M3.F32.PACK_AB_MERGE_C R81, R50, R49, R47 ;  /* 0x000000313251723e */ /* 0x000fe4000480702f */
[----:B------:R-:W-:-:S07]  /*8bb0*/  F2FP.SATFINITE.E4M3.F32.PACK_AB_MERGE_C R83, R161, R170, R162 ;  /* 0x000000aaa153723e */ /* 0x000fce00048070a2 */
.L_x_7342:
[----:B------:R-:W-:Y:S05]  /*8bc0*/  BSYNC B2 ;  /* 0x0000000000027941 */ /* 0x000fea0003800000 */
.L_x_7341:
[----:B------:R-:W-:Y:S01]  /*8bd0*/  ISETP.GE.AND P3, PT, R158, R147, PT ;  /* 0x000000939e00720c */ /* 0x000fe20003f66270 */
[----:B------:R-:W-:Y:S01]  /*8be0*/  ULDC.64 UR4, c[0x0][0x2e8] ;  /* 0x0000ba0000047ab9 */ /* 0x000fe20000000a00 */
[----:B------:R-:W-:-:S11]  /*8bf0*/  ULDC.64 UR6, c[0x0][0x208] ;  /* 0x0000820000067ab9 */ /* 0x000fd60000000a00 */
        /* <DEDUP_REMOVED lines=9> */
.L_x_7340:
[----:B------:R-:W-:Y:S05]  /*8c90*/  BSYNC B1 ;  /* 0x0000000000017941 */ /* 0x000fea0003800000 */
.L_x_7339:
[----:B-1----:R-:W-:Y:S01]  /*8ca0*/  VIADD R45, R230, 0x40 ;  /* 0x00000040e62d7836 */ /* 0x002fe20000000000 */
[----:B------:R-:W-:Y:S04]  /*8cb0*/  BSSY B1, `(.L_x_7343) ;  /* 0x000010a000017945 */ /* 0x000fe80003800000 */
[----:B------:R-:W-:-:S13]  /*8cc0*/  ISETP.GE.OR P3, PT, R45, R112, P0 ;  /* 0x000000702d00720c */ /* 0x000fda0000766670 */
[----:B------:R-:W-:Y:S05]  /*8cd0*/  @P3 BRA `(.L_x_7344) ;  /* 0x00000010001c3947 */ /* 0x000fea0003800000 */
[----:B------:R-:W2:Y:S01]  /*8ce0*/  LDL R46, [R1+0x90] ;  /* 0x00009000012e7983 */ /* 0x000ea20000100800 */
[-C--:B------:R-:W-:Y:S01]  /*8cf0*/  IMAD R44, R128, R126.reuse, RZ ;  /* 0x0000007e802c7224 */ /* 0x080fe200078e02ff */
[----:B------:R-:W-:Y:S01]  /*8d00*/  ISETP.NE.AND P6, PT, R0, RZ, PT ;  /* 0x000000ff0000720c */ /* 0x000fe20003fc5270 */
[C---:B------:R-:W-:Y:S01]  /*8d10*/  IMAD.WIDE.U32 R76, R45.reuse, R126, R124 ;  /* 0x0000007e2d4c7225 */ /* 0x040fe200078e007c */
[----:B------:R-:W-:Y:S03]  /*8d20*/  BSSY B2, `(.L_x_7345) ;  /* 0x00000f6000027945 */ /* 0x000fe60003800000 */
[----:B------:R-:W-:Y:S01]  /*8d30*/  IMAD R79, R45, R127, R44 ;  /* 0x0000007f2d4f7224 */ /* 0x000fe200078e022c */
[----:B------:R-:W-:Y:S01]  /*8d40*/  SEL R44, R120, R149, !P6 ;  /* 0x00000095782c7207 */ /* 0x000fe20007000000 */
[----:B------:R-:W-:Y:S01]  /*8d50*/  VIADD R47, R230, 0x40 ;  /* 0x00000040e62f7836 */ /* 0x000fe20000000000 */
[----:B------:R-:W-:Y:S01]  /*8d60*/  IADD3 R78, P3, P4, R38, R76, R30 ;  /* 0x0000004c264e7210 */ /* 0x000fe20007c7e01e */
[----:B------:R-:W-:Y:S01]  /*8d70*/  VIADD R48, R230, 0x40 ;  /* 0x00000040e6307836 */ /* 0x000fe20000000000 */
[----:B------:R-:W-:Y:S01]  /*8d80*/  SHF.R.S32.HI R45, RZ, 0x1f, R44 ;  /* 0x0000001fff2d7819 */ /* 0x000fe2000001142c */
[----:B------:R-:W-:-:S02]  /*8d90*/  IMAD.SHL.U32 R47, R47, 0x80, RZ ;  /* 0x000000802f2f7824 */ /* 0x000fc400078e00ff */
[----:B------:R-:W-:Y:S01]  /*8da0*/  IMAD.SHL.U32 R48, R48, 0x80, RZ ;  /* 0x0000008030307824 */ /* 0x000fe200078e00ff */
[----:B------:R-:W-:Y:S01]  /*8db0*/  LEA.HI R44, R45, R44, RZ, 0x5 ;  /* 0x0000002c2d2c7211 */ /* 0x000fe200078f28ff */
[----:B------:R-:W-:Y:S01]  /*8dc0*/  IMAD R45, R19, 0x7000, R118 ;  /* 0x00007000132d7824 */ /* 0x000fe200078e0276 */
[----:B------:R-:W-:Y:S01]  /*8dd0*/  LOP3.LUT R47, R47, 0x380, RZ, 0xc0, !PT ;  /* 0x000003802f2f7812 */ /* 0x000fe200078ec0ff */
[----:B------:R-:W-:Y:S01]  /*8de0*/  IMAD.IADD R79, R77, 0x1, R79 ;  /* 0x000000014d4f7824 */ /* 0x000fe200078e024f */
[----:B------:R-:W-:Y:S01]  /*8df0*/  LEA.HI.SX32 R44, R44, R29, 0x1b ;  /* 0x0000001d2c2c7211 */ /* 0x000fe200078fdaff */
[----:B------:R-:W-:Y:S01]  /*8e00*/  IMAD.IADD R45, R18, 0x1, R45 ;  /* 0x00000001122d7824 */ /* 0x000fe200078e022d */
[----:B------:R-:W-:Y:S02]  /*8e10*/  LOP3.LUT R48, R48, 0x380, RZ, 0xc0, !PT ;  /* 0x0000038030307812 */ /* 0x000fe400078ec0ff */
[----:B------:R-:W-:Y:S01]  /*8e20*/  SHF.R.U32.HI R47, RZ, 0x3, R47 ;  /* 0x00000003ff2f7819 */ /* 0x000fe2000001162f */
[----:B------:R-:W-:Y:S01]  /*8e30*/  IMAD.SHL.U32 R81, R44, 0x10, RZ ;  /* 0x000000102c517824 */ /* 0x000fe200078e00ff */
[----:B------:R-:W-:-:S04]  /*8e40*/  IADD3.X R82, R32, R79, R31, P3, P4 ;  /* 0x0000004f20527210 */ /* 0x000fc80001fe841f */
[----:B------:R-:W-:-:S04]  /*8e50*/  LOP3.LUT R44, R48, 0x70, R81, 0xf8, !PT ;  /* 0x00000070302c7812 */ /* 0x000fc800078ef851 */
[----:B------:R-:W-:-:S05]  /*8e60*/  LOP3.LUT R44, R44, R47, RZ, 0x3c, !PT ;  /* 0x0000002f2c2c7212 */ /* 0x000fca00078e3cff */
[----:B--2---:R-:W-:-:S04]  /*8e70*/  IMAD.IADD R44, R46, 0x1, R44 ;  /* 0x000000012e2c7824 */ /* 0x004fc800078e022c */
[----:B------:R-:W-:-:S04]  /*8e80*/  IMAD R47, R19, 0x7000, R44 ;  /* 0x00007000132f7824 */ /* 0x000fc800078e022c */
[----:B------:R-:W-:Y:S02]  /*8e90*/  IMAD.IADD R48, R18, 0x1, R47 ;  /* 0x0000000112307824 */ /* 0x000fe400078e022f */
        /* <DEDUP_REMOVED lines=27> */
[----:B------:R-:W-:Y:S01]  /*9050*/  LOP3.LUT R83, R59, 0xff, RZ, 0xc0, !PT ;  /* 0x000000ff3b537812 */ /* 0x000fe200078ec0ff */
[----:B------:R-:W-:Y:S01]  /*9060*/  IMAD.SHL.U32 R54, R135, 0x100, RZ ;  /* 0x0000010087367824 */ /* 0x000fe200078e00ff */
[----:B------:R-:W-:-:S02]  /*9070*/  SHF.R.U32.HI R134, RZ, 0x18, R59 ;  /* 0x00000018ff867819 */ /* 0x000fc4000001163b */
[----:B------:R-:W-:Y:S02]  /*9080*/  SHF.R.U32.HI R156, RZ, 0x10, R59 ;  /* 0x00000010ff9c7819 */ /* 0x000fe4000001163b */
[----:B------:R-:W-:Y:S01]  /*9090*/  LOP3.LUT R55, R55, 0xff00, R44, 0xf8, !PT ;  /* 0x0000ff0037377812 */ /* 0x000fe200078ef82c */
[----:B------:R-:W-:Y:S01]  /*90a0*/  IMAD.U32 R44, R161, 0x10000, RZ ;  /* 0x00010000a12c7824 */ /* 0x000fe200078e00ff */
[----:B------:R-:W-:Y:S01]  /*90b0*/  PRMT R59, R157, 0x654, R80 ;  /* 0x000006549d3b7816 */ /* 0x000fe20000000050 */
[----:B------:R-:W-:Y:S01]  /*90c0*/  IMAD.U32 R156, R156, 0x10000, RZ ;  /* 0x000100009c9c7824 */ /* 0x000fe200078e00ff */
[----:B------:R-:W-:Y:S02]  /*90d0*/  PRMT R83, R134, 0x654, R83 ;  /* 0x0000065486537816 */ /* 0x000fe40000000053 */
[----:B------:R-:W-:Y:S02]  /*90e0*/  F2FP.F16.E4M3.UNPACK_B R134, R155.H1 ;  /* 0x0000009bff86723e */ /* 0x000fe400030006ff */
[----:B------:R-:W-:-:S02]  /*90f0*/  F2FP.F16.E4M3.UNPACK_B R80, R57.H1 ;  /* 0x00000039ff50723e */ /* 0x000fc400030006ff */
        /* <DEDUP_REMOVED lines=29> */
[--C-:B------:R-:W-:Y:S02]  /*92d0*/  HADD2.F32 R58, -RZ, R80.reuse.H0_H0 ;  /* 0x20000050ff3a7230 */ /* 0x100fe40000004100 */
[-C--:B------:R-:W-:Y:S01]  /*92e0*/  FFMA.FTZ R57, R59, R156.reuse, -R56 ;  /* 0x0000009c3b397223 */ /* 0x080fe20000010838 */
[----:B------:R-:W-:Y:S01]  /*92f0*/  FFMA.FTZ R56, R135, R156, R158 ;  /* 0x0000009c87387223 */ /* 0x000fe2000001009e */
        /* <DEDUP_REMOVED lines=8> */
[----:B------:R-:W-:Y:S01]  /*9380*/  HADD2.F32 R156, -RZ, R153.H1_H1 ;  /* 0x30000099ff9c7230 */ /* 0x000fe20000004100 */
[----:B------:R-:W-:Y:S01]  /*9390*/  F2FP.F16.E4M3.UNPACK_B R153, R50.H1 ;  /* 0x00000032ff99723e */ /* 0x000fe200030006ff */
        /* <DEDUP_REMOVED lines=17> */
[----:B------:R-:W-:Y:S02]  /*94b0*/  HADD2.F32 R134, -RZ, R134.H1_H1 ;  /* 0x30000086ff867230 */ /* 0x000fe40000004100 */
[----:B------:R-:W-:Y:S01]  /*94c0*/  FFMA.FTZ R162, R135, R156, -R162 ;  /* 0x0000009c87a27223 */ /* 0x000fe200000108a2 */
[----:B------:R-:W-:Y:S02]  /*94d0*/  HADD2.F32 R157, -RZ, R157.H1_H1 ;  /* 0x3000009dff9d7230 */ /* 0x000fe40000004100 */
[----:B------:R-:W-:Y:S01]  /*94e0*/  FMUL.FTZ R135, R153, R158 ;  /* 0x0000009e99877220 */ /* 0x000fe20000410000 */
[----:B------:R-:W-:Y:S01]  /*94f0*/  FFMA.FTZ R160, R155, R156, R160 ;  /* 0x0000009c9ba07223 */ /* 0x000fe200000100a0 */
[C---:B------:R-:W-:Y:S01]  /*9500*/  FMUL.FTZ R158, R134.reuse, R158 ;  /* 0x0000009e869e7220 */ /* 0x040fe20000410000 */
[----:B------:R-:W-:Y:S01]  /*9510*/  F2FP.F16.E4M3.UNPACK_B R152, R152 ;  /* 0x00000098ff98723e */ /* 0x000fe200020006ff */
        /* <DEDUP_REMOVED lines=26> */
[----:B------:R-:W-:Y:S01]  /*96c0*/  F2FP.F16.E4M3.UNPACK_B R80, R46 ;  /* 0x0000002eff50723e */ /* 0x000fe200020006ff */
[----:B------:R-:W-:-:S02]  /*96d0*/  HADD2.F32 R59, -RZ, R134.H0_H0 ;  /* 0x20000086ff3b7230 */ /* 0x000fc40000004100 */
[----:B------:R-:W-:Y:S01]  /*96e0*/  FFMA.FTZ R158, R53, R152, -R158 ;  /* 0x00000098359e7223 */ /* 0x000fe2000001089e */
[--C-:B------:R-:W-:Y:S01]  /*96f0*/  HADD2.F32 R56, -RZ, R57.reuse.H0_H0 ;  /* 0x20000039ff387230 */ /* 0x100fe20000004100 */
[----:B------:R-:W-:Y:S01]  /*9700*/  F2FP.SATFINITE.E4M3.F32.PACK_AB_MERGE_C R160, R161, R160, RZ ;  /* 0x000000a0a1a0723e */ /* 0x000fe200048070ff */
[----:B------:R-:W-:Y:S02]  /*9710*/  HADD2.F32 R83, -RZ, R80.H0_H0 ;  /* 0x20000050ff537230 */ /* 0x000fe40000004100 */
[-C--:B------:R-:W-:Y:S01]  /*9720*/  FMUL.FTZ R153, R59, R135.reuse ;  /* 0x000000873b997220 */ /* 0x080fe20000410000 */
[----:B------:R-:W-:Y:S02]  /*9730*/  HADD2.F32 R134, -RZ, R134.H1_H1 ;  /* 0x30000086ff867230 */ /* 0x000fe40000004100 */
[----:B------:R-:W-:Y:S01]  /*9740*/  FMUL.FTZ R152, R56, R135 ;  /* 0x0000008738987220 */ /* 0x000fe20000410000 */
[----:B------:R-:W-:Y:S01]  /*9750*/  HADD2.F32 R135, -RZ, R58.H1_H1 ;  /* 0x3000003aff877230 */ /* 0x000fe20000004100 */
[----:B------:R-:W-:Y:S01]  /*9760*/  F2FP.SATFINITE.E4M3.F32.PACK_AB_MERGE_C R50, R155, R50, R160 ;  /* 0x000000329b32723e */ /* 0x000fe200048070a0 */
[----:B------:R-:W-:-:S02]  /*9770*/  HADD2.F32 R58, -RZ, R57.H1_H1 ;  /* 0x30000039ff3a7230 */ /* 0x000fc40000004100 */
[-C--:B------:R-:W-:Y:S01]  /*9780*/  FFMA.FTZ R56, R56, R83.reuse, -R153 ;  /* 0x0000005338387223 */ /* 0x080fe20000010899 */
[----:B------:R-:W-:Y:S01]  /*9790*/  FFMA.FTZ R57, R59, R83, R152 ;  /* 0x000000533b397223 */ /* 0x000fe20000010098 */
[----:B------:R-:W-:Y:S02]  /*97a0*/  HADD2.F32 R83, -RZ, R80.H1_H1 ;  /* 0x30000050ff537230 */ /* 0x000fe40000004100 */
[-C--:B------:R-:W-:Y:S01]  /*97b0*/  FMUL.FTZ R153, R134, R135.reuse ;  /* 0x0000008786997220 */ /* 0x080fe20000410000 */
[C---:B------:R-:W-:Y:S01]  /*97c0*/  FMUL.FTZ R155, R58.reuse, R135 ;  /* 0x000000873a9b7220 */ /* 0x040fe20000410000 */
[----:B------:R-:W-:Y:S02]  /*97d0*/  F2FP.F16.E4M3.UNPACK_B R59, R49.H1 ;  /* 0x00000031ff3b723e */ /* 0x000fe400030006ff */
        /* <DEDUP_REMOVED lines=16> */
[----:B------:R-:W-:Y:S01]  /*98e0*/  FFMA.FTZ R157, R80, R83, R153 ;  /* 0x00000053509d7223 */ /* 0x000fe20000010099 */
[----:B------:R-:W-:Y:S02]  /*98f0*/  HADD2.F32 R134, -RZ, R46.H1_H1 ;  /* 0x3000002eff867230 */ /* 0x000fe40000004100 */
[----:B------:R-:W-:Y:S01]  /*9900*/  FMUL.FTZ R80, R52, R135 ;  /* 0x0000008734507220 */ /* 0x000fe20000410000 */
[----:B------:R-:W-:Y:S01]  /*9910*/  F2FP.F16.E4M3.UNPACK_B R153, R45.H1 ;  /* 0x0000002dff99723e */ /* 0x000fe200030006ff */
[C---:B------:R-:W-:Y:S01]  /*9920*/  FMUL.FTZ R159, R59.reuse, R135 ;  /* 0x000000873b9f7220 */ /* 0x040fe20000410000 */
[----:B------:R-:W-:Y:S01]  /*9930*/  FFMA.FTZ R156, R58, R83, -R155 ;  /* 0x000000533a9c7223 */ /* 0x000fe2000001089b */
[-C--:B------:R-:W-:Y:S01]  /*9940*/  FFMA.FTZ R158, R59, R134.reuse, R80 ;  /* 0x000000863b9e7223 */ /* 0x080fe20000010050 */
[----:B------:R-:W-:Y:S01]  /*9950*/  F2FP.F16.E4M3.UNPACK_B R59, R51.H1 ;  /* 0x00000033ff3b723e */ /* 0x000fe200030006ff */
[----:B------:R-:W-:Y:S01]  /*9960*/  HADD2.F32 R155, -RZ, R153.H0_H0 ;  /* 0x20000099ff9b7230 */ /* 0x000fe20000004100 */
[----:B------:R-:W-:Y:S01]  /*9970*/  F2FP.F16.E4M3.UNPACK_B R46, R47 ;  /* 0x0000002fff2e723e */ /* 0x000fe200020006ff */
[----:B------:R-:W-:Y:S01]  /*9980*/  FFMA.FTZ R159, R52, R134, -R159 ;  /* 0x00000086349f7223 */ /* 0x000fe2000001089f */
[----:B------:R-:W-:-:S02]  /*9990*/  F2FP.F16.E4M3.UNPACK_B R152, R45 ;  /* 0x0000002dff98723e */ /* 0x000fc400020006ff */
[----:B------:R-:W-:Y:S01]  /*99a0*/  F2FP.F16.E4M3.UNPACK_B R58, R51 ;  /* 0x00000033ff3a723e */ /* 0x000fe200020006ff */
[----:B------:R-:W-:Y:S01]  /*99b0*/  HADD2.F32 R51, -RZ, R46.H0_H0 ;  /* 0x2000002eff337230 */ /* 0x000fe20000004100 */
[----:B------:R-:W-:Y:S01]  /*99c0*/  F2FP.F16.E4M3.UNPACK_B R47, R47.H1 ;  /* 0x0000002fff2f723e */ /* 0x000fe200030006ff */
[----:B------:R-:W-:Y:S01]  /*99d0*/  HADD2.F32 R154, -RZ, R152.H0_H0 ;  /* 0x20000098ff9a7230 */ /* 0x000fe20000004100 */
[-C--:B------:R-:W-:Y:S01]  /*99e0*/  F2FP.F16.E4M3.UNPACK_B R45, R44.reuse ;  /* 0x0000002cff2d723e */ /* 0x080fe200020006ff */
[----:B------:R-:W-:Y:S01]  /*99f0*/  HADD2.F32 R80, -RZ, R58.H0_H0 ;  /* 0x2000003aff507230 */ /* 0x000fe20000004100 */
[----:B------:R-:W-:Y:S01]  /*9a00*/  F2FP.F16.E4M3.UNPACK_B R83, R44.H1 ;  /* 0x0000002cff53723e */ /* 0x000fe200030006ff */
[----:B------:R-:W-:Y:S02]  /*9a10*/  HADD2.F32 R44, -RZ, R59.H0_H0 ;  /* 0x2000003bff2c7230 */ /* 0x000fe40000004100 */
[----:B------:R-:W-:Y:S01]  /*9a20*/  FMUL.FTZ R161, R51, R154 ;  /* 0x0000009a33a17220 */ /* 0x000fe20000410000 */
[----:B------:R-:W-:-:S02]  /*9a30*/  HADD2.F32 R52, -RZ, R47.H0_H0 ;  /* 0x2000002fff347230 */ /* 0x000fc40000004100 */
[----:B------:R-:W-:Y:S01]  /*9a40*/  FMUL.FTZ R160, R80, R154 ;  /* 0x0000009a50a07220 */ /* 0x000fe20000410000 */
[----:B------:R-:W-:Y:S02]  /*9a50*/  HADD2.F32 R135, -RZ, R83.H0_H0 ;  /* 0x20000053ff877230 */ /* 0x000fe40000004100 */
[-C--:B------:R-:W-:Y:S01]  /*9a60*/  FMUL.FTZ R163, R44, R155.reuse ;  /* 0x0000009b2ca37220 */ /* 0x080fe20000410000 */
[----:B------:R-:W-:Y:S02]  /*9a70*/  HADD2.F32 R134, -RZ, R45.H0_H0 ;  /* 0x2000002dff867230 */ /* 0x000fe40000004100 */
[C---:B------:R-:W-:Y:S01]  /*9a80*/  FMUL.FTZ R155, R52.reuse, R155 ;  /* 0x0000009b349b7220 */ /* 0x040fe20000410000 */
[----:B------:R-:W-:Y:S02]  /*9a90*/  HADD2.F32 R59, -RZ, R59.H1_H1 ;  /* 0x3000003bff3b7230 */ /* 0x000fe40000004100 */
[----:B------:R-:W-:Y:S01]  /*9aa0*/  FFMA.FTZ R163, R52, R135, -R163 ;  /* 0x0000008734a37223 */ /* 0x000fe200000108a3 */
[----:B------:R-:W-:-:S02]  /*9ab0*/  HADD2.F32 R52, -RZ, R153.H1_H1 ;  /* 0x30000099ff347230 */ /* 0x000fc40000004100 */
[-C--:B------:R-:W-:Y:S01]  /*9ac0*/  FFMA.FTZ R160, R51, R134.reuse, -R160 ;  /* 0x0000008633a07223 */ /* 0x080fe200000108a0 */
[----:B------:R-:W-:Y:S02]  /*9ad0*/  HADD2.F32 R47, -RZ, R47.H1_H1 ;  /* 0x3000002fff2f7230 */ /* 0x000fe40000004100 */
[----:B------:R-:W-:Y:S01]  /*9ae0*/  FFMA.FTZ R161, R80, R134, R161 ;  /* 0x0000008650a17223 */ /* 0x000fe200000100a1 */
        /* <DEDUP_REMOVED lines=25> */
.L_x_7346:
[----:B------:R-:W-:Y:S05]  /*9c80*/  BSYNC B2 ;  /* 0x0000000000027941 */ /* 0x000fea0003800000 */
.L_x_7345:
        /* <DEDUP_REMOVED lines=12> */
.L_x_7344:
[----:B------:R-:W-:Y:S05]  /*9d50*/  BSYNC B1 ;  /* 0x0000000000017941 */ /* 0x000fea0003800000 */
.L_x_7343:
        /* <DEDUP_REMOVED lines=13> */
[----:B------:R-:W-:Y:S01]  /*9e30*/  IMAD.IADD R55, R53, 0x1, R55 ;  /* 0x0000000135377824 */ /* 0x000fe200078e0237 */
[----:B------:R-:W-:Y:S01]  /*9e40*/  SHF.R.S32.HI R45, RZ, 0x1f, R44 ;  /* 0x0000001fff2d7819 */ /* 0x000fe2000001142c */
[----:B------:R-:W-:-:S03]  /*9e50*/  IMAD.SHL.U32 R47, R47, 0x80, RZ ;  /* 0x000000802f2f7824 */ /* 0x000fc600078e00ff */
[----:B------:R-:W-:Y:S01]  /*9e60*/  LEA.HI R44, R45, R44, RZ, 0x5 ;  /* 0x0000002c2d2c7211 */ /* 0x000fe200078f28ff */
[----:B------:R-:W-:Y:S01]  /*9e70*/  IMAD R45, R19, 0x7000, R117 ;  /* 0x00007000132d7824 */ /* 0x000fe200078e0275 */
[----:B------:R-:W-:Y:S02]  /*9e80*/  LOP3.LUT R47, R47, 0x380, RZ, 0xc0, !PT ;  /* 0x000003802f2f7812 */ /* 0x000fe400078ec0ff */
[----:B------:R-:W-:Y:S01]  /*9e90*/  LEA.HI.SX32 R44, R44, R29, 0x1b ;  /* 0x0000001d2c2c7211 */ /* 0x000fe200078fdaff */
[----:B------:R-:W-:Y:S01]  /*9ea0*/  IMAD.IADD R45, R18, 0x1, R45 ;  /* 0x00000001122d7824 */ /* 0x000fe200078e022d */
[----:B------:R-:W-:-:S03]  /*9eb0*/  IADD3.X R76, R32, R55, R31, P3, P4 ;  /* 0x00000037204c7210 */ /* 0x000fc60001fe841f */
[----:B------:R-:W-:-:S05]  /*9ec0*/  IMAD.SHL.U32 R57, R44, 0x10, RZ ;  /* 0x000000102c397824 */ /* 0x000fca00078e00ff */
        /* <DEDUP_REMOVED lines=10> */
[--C-:B------:R-:W-:Y:S01]  /*9f70*/  SHF.R.U32.HI R152, RZ, 0x18, R61.reuse ;  /* 0x00000018ff987819 */ /* 0x100fe2000001163d */
[----:B------:R-:W-:Y:S01]  /*9f80*/  IMAD.MOV.U32 R58, RZ, RZ, R46 ;  /* 0x000000ffff3a7224 */ /* 0x000fe200078e002e */
[----:B------:R-:W-:Y:S02]  /*9f90*/  LOP3.LUT R59, R61, 0xff, RZ, 0xc0, !PT ;  /* 0x000000ff3d3b7812 */ /* 0x000fe400078ec0ff */
        /* <DEDUP_REMOVED lines=10> */
[----:B------:R-:W-:Y:S02]  /*a040*/  SHF.R.U32.HI R66, RZ, 0x8, R67 ;  /* 0x00000008ff427819 */ /* 0x000fe40000011643 */
[----:B------:R-:W-:Y:S02]  /*a050*/  SHF.R.U32.HI R78, RZ, 0x8, R63 ;  /* 0x00000008ff4e7819 */ /* 0x000fe4000001163f */
[----:B------:R-:W-:-:S02]  /*a060*/  PRMT R59, R152, 0x654, R59 ;  /* 0x00000654983b7816 */ /* 0x000fc4000000003b */
[----:B------:R-:W-:Y:S02]  /*a070*/  SHF.R.U32.HI R83, RZ, 0x18, R63 ;  /* 0x00000018ff537819 */ /* 0x000fe4000001163f */
[----:B------:R-:W-:Y:S02]  /*a080*/  LOP3.LUT R60, R63, 0xff, RZ, 0xc0, !PT ;  /* 0x000000ff3f3c7812 */ /* 0x000fe400078ec0ff */
[----:B------:R-:W-:Y:S01]  /*a090*/  SHF.R.U32.HI R79, RZ, 0x10, R67 ;  /* 0x00000010ff4f7819 */ /* 0x000fe20000011643 */
[----:B------:R-:W-:Y:S01]  /*a0a0*/  IMAD.SHL.U32 R67, R66, 0x100, RZ ;  /* 0x0000010042437824 */ /* 0x000fe200078e00ff */
[----:B------:R-:W-:Y:S01]  /*a0b0*/  PRMT R64, R65, 0x654, R64 ;  /* 0x0000065441407816 */ /* 0x000fe20000000040 */
[----:B------:R-:W-:Y:S01]  /*a0c0*/  IMAD.SHL.U32 R65, R77, 0x100, RZ ;  /* 0x000001004d417824 */ /* 0x000fe200078e00ff */
[----:B------:R-:W-:Y:S01]  /*a0d0*/  SHF.R.U32.HI R82, RZ, 0x10, R63 ;  /* 0x00000010ff527819 */ /* 0x000fe2000001163f */
[----:B--2---:R-:W-:Y:S01]  /*a0e0*/  IMAD.MOV.U32 R63, RZ, RZ, R48 ;  /* 0x000000ffff3f7224 */ /* 0x004fe200078e0030 */
[----:B------:R-:W-:Y:S01]  /*a0f0*/  LOP3.LUT R44, R59, 0xff00, R44, 0xf8, !PT ;  /* 0x0000ff003b2c7812 */ /* 0x000fe200078ef82c */
[----:B------:R-:W-:Y:S01]  /*a100*/  IMAD.SHL.U32 R59, R78, 0x100, RZ ;  /* 0x000001004e3b7824 */ /* 0x000fe200078e00ff */
[----:B------:R-:W-:Y:S01]  /*a110*/  PRMT R62, R81, 0x654, R62 ;  /* 0x00000654513e7816 */ /* 0x000fe2000000003e */
[----:B------:R-:W-:Y:S01]  /*a120*/  IMAD.U32 R79, R79, 0x10000, RZ ;  /* 0x000100004f4f7824 */ /* 0x000fe200078e00ff */
[----:B------:R-:W-:-:S02]  /*a130*/  PRMT R60, R83, 0x654, R60 ;  /* 0x00000654533c7816 */ /* 0x000fc4000000003c */
[----:B------:R-:W-:Y:S01]  /*a140*/  LOP3.LUT R46, R44, 0xff0000, R45, 0xf8, !PT ;  /* 0x00ff00002c2e7812 */ /* 0x000fe200078ef82d */
[----:B------:R-:W-:Y:S01]  /*a150*/  IMAD.U32 R44, R82, 0x10000, RZ ;  /* 0x00010000522c7824 */ /* 0x000fe200078e00ff */
[----:B------:R-:W-:Y:S02]  /*a160*/  LOP3.LUT R48, R62, 0xff00, R65, 0xf8, !PT ;  /* 0x0000ff003e307812 */ /* 0x000fe400078ef841 */
[----:B------:R-:W-:Y:S01]  /*a170*/  LOP3.LUT R78, R64, 0xff00, R67, 0xf8, !PT ;  /* 0x0000ff00404e7812 */ /* 0x000fe200078ef843 */
[----:B------:R-:W-:Y:S01]  /*a180*/  IMAD.U32 R67, R80, 0x10000, RZ ;  /* 0x0001000050437824 */ /* 0x000fe200078e00ff */
[----:B------:R-:W-:Y:S02]  /*a190*/  LOP3.LUT R59, R60, 0xff00, R59, 0xf8, !PT ;  /* 0x0000ff003c3b7812 */ /* 0x000fe400078ef83b */
[----:B------:R-:W-:Y:S02]  /*a1a0*/  F2FP.F16.E4M3.UNPACK_B R77, R151.H1 ;  /* 0x00000097ff4d723e */ /* 0x000fe400030006ff */
[----:B------:R-:W-:-:S02]  /*a1b0*/  F2FP.F16.E4M3.UNPACK_B R64, R63.H1 ;  /* 0x0000003fff40723e */ /* 0x000fc400030006ff */
[----:B------:R-:W-:Y:S01]  /*a1c0*/  F2FP.F16.E4M3.UNPACK_B R62, R61.H1 ;  /* 0x0000003dff3e723e */ /* 0x000fe200030006ff */
[--C-:B------:R-:W-:Y:S01]  /*a1d0*/  HADD2.F32 R45, -RZ, R77.reuse.H0_H0 ;  /* 0x2000004dff2d7230 */ /* 0x100fe20000004100 */
[----:B------:R-:W-:Y:S01]  /*a1e0*/  LOP3.LUT R44, R59, 0xff0000, R44, 0xf8, !PT ;  /* 0x00ff00003b2c7812 */ /* 0x000fe200078ef82c */
[----:B------:R-:W-:Y:S01]  /*a1f0*/  HADD2.F32 R60, -RZ, R64.H0_H0 ;  /* 0x20000040ff3c7230 */ /* 0x000fe20000004100 */
[----:B------:R-:W-:Y:S01]  /*a200*/  F2FP.F16.E4M3.UNPACK_B R65, R148.H1 ;  /* 0x00000094ff41723e */ /* 0x000fe200030006ff */
[----:B------:R-:W-:Y:S01]  /*a210*/  HADD2.F32 R59, -RZ, R62.H0_H0 ;  /* 0x2000003eff3b7230 */ /* 0x000fe20000004100 */
[----:B------:R-:W-:Y:S01]  /*a220*/  F2FP.F16.E4M3.UNPACK_B R151, R151 ;  /* 0x00000097ff97723e */ /* 0x000fe200020006ff */
[----:B------:R-:W-:Y:S02]  /*a230*/  HADD2.F32 R77, -RZ, R77.H1_H1 ;  /* 0x3000004dff4d7230 */ /* 0x000fe40000004100 */
[----:B------:R-:W-:Y:S01]  /*a240*/  FMUL.FTZ R80, R60, R45 ;  /* 0x0000002d3c507220 */ /* 0x000fe20000410000 */
[----:B------:R-:W-:-:S02]  /*a250*/  HADD2.F32 R66, -RZ, R65.H0_H0 ;  /* 0x20000041ff427230 */ /* 0x000fc40000004100 */
[C---:B------:R-:W-:Y:S01]  /*a260*/  FMUL.FTZ R81, R59.reuse, R45 ;  /* 0x0000002d3b517220 */ /* 0x040fe20000410000 */
[----:B------:R-:W-:Y:S01]  /*a270*/  HADD2.F32 R62, -RZ, R62.H1_H1 ;  /* 0x3000003eff3e7230 */ /* 0x000fe20000004100 */
[----:B------:R-:W-:Y:S01]  /*a280*/  F2FP.F16.E4M3.UNPACK_B R61, R61 ;  /* 0x0000003dff3d723e */ /* 0x000fe200020006ff */
[-C--:B------:R-:W-:Y:S01]  /*a290*/  FFMA.FTZ R59, R59, R66.reuse, -R80 ;  /* 0x000000423b3b7223 */ /* 0x080fe20000010850 */
[----:B------:R-:W-:Y:S01]  /*a2a0*/  FFMA.FTZ R60, R60, R66, R81 ;  /* 0x000000423c3c7223 */ /* 0x000fe20000010051 */
[----:B------:R-:W-:Y:S01]  /*a2b0*/  HADD2.F32 R66, -RZ, R64.H1_H1 ;  /* 0x30000040ff427230 */ /* 0x000fe20000004100 */
[----:B------:R-:W-:Y:S01]  /*a2c0*/  F2FP.F16.E4M3.UNPACK_B R64, R63 ;  /* 0x0000003fff40723e */ /* 0x000fe200020006ff */
[----:B------:R-:W-:Y:S01]  /*a2d0*/  HADD2.F32 R63, -RZ, R61.H0_H0 ;  /* 0x2000003dff3f7230 */ /* 0x000fe20000004100 */
[----:B------:R-:W-:Y:S01]  /*a2e0*/  LOP3.LUT R48, R48, 0xff0000, R67, 0xf8, !PT ;  /* 0x00ff000030307812 */ /* 0x000fe200078ef843 */
[----:B------:R-:W-:Y:S01]  /*a2f0*/  HADD2.F32 R67, -RZ, R65.H1_H1 ;  /* 0x30000041ff437230 */ /* 0x000fe20000004100 */
[----:B------:R-:W-:Y:S01]  /*a300*/  LOP3.LUT R45, R78, 0xff0000, R79, 0xf8, !PT ;  /* 0x00ff00004e2d7812 */ /* 0x000fe200078ef84f */
[----:B------:R-:W-:Y:S01]  /*a310*/  FMUL.FTZ R79, R66, R77 ;  /* 0x0000004d424f7220 */ /* 0x000fe20000410000 */
[----:B------:R-:W-:Y:S01]  /*a320*/  F2FP.F16.E4M3.UNPACK_B R148, R148 ;  /* 0x00000094ff94723e */ /* 0x000fe200020006ff */
[----:B------:R-:W-:-:S02]  /*a330*/  HADD2.F32 R78, -RZ, R151.H0_H0 ;  /* 0x20000097ff4e7230 */ /* 0x000fc40000004100 */
[C---:B------:R-:W-:Y:S01]  /*a340*/  FMUL.FTZ R77, R62.reuse, R77 ;  /* 0x0000004d3e4d7220 */ /* 0x040fe20000410000 */
[----:B------:R-:W-:Y:S02]  /*a350*/  HADD2.F32 R65, -RZ, R64.H0_H0 ;  /* 0x20000040ff417230 */ /* 0x000fe40000004100 */
[-C--:B------:R-:W-:Y:S01]  /*a360*/  FFMA.FTZ R62, R62, R67.reuse, -R79 ;  /* 0x000000433e3e7223 */ /* 0x080fe2000001084f */
[----:B------:R-:W-:Y:S02]  /*a370*/  HADD2.F32 R151, -RZ, R151.H1_H1 ;  /* 0x30000097ff977230 */ /* 0x000fe40000004100 */
[----:B------:R-:W-:Y:S01]  /*a380*/  FFMA.FTZ R83, R66, R67, R77 ;  /* 0x0000004342537223 */ /* 0x000fe2000001004d */
[----:B------:R-:W-:Y:S02]  /*a390*/  HADD2.F32 R66, -RZ, R148.H0_H0 ;  /* 0x20000094ff427230 */ /* 0x000fe40000004100 */
[-C--:B------:R-:W-:Y:S01]  /*a3a0*/  FMUL.FTZ R80, R65, R78.reuse ;  /* 0x0000004e41507220 */ /* 0x080fe20000410000 */
[C---:B------:R-:W-:Y:S01]  /*a3b0*/  FMUL.FTZ R78, R63.reuse, R78 ;  /* 0x0000004e3f4e7220 */ /* 0x040fe20000410000 */
[----:B------:R-:W-:Y:S01]  /*a3c0*/  HADD2.F32 R64, -RZ, R64.H1_H1 ;  /* 0x30000040ff407230 */ /* 0x000fe20000004100 */
[----:B------:R-:W-:Y:S01]  /*a3d0*/  F2FP.F16.E4M3.UNPACK_B R67, R146.H1 ;  /* 0x00000092ff43723e */ /* 0x000fe200030006ff */
[-C--:B------:R-:W-:Y:S01]  /*a3e0*/  FFMA.FTZ R79, R63, R66.reuse, -R80 ;  /* 0x000000423f4f7223 */ /* 0x080fe20000010850 */
[----:B------:R-:W-:Y:S01]  /*a3f0*/  FFMA.FTZ R81, R65, R66, R78 ;  /* 0x0000004241517223 */ /* 0x000fe2000001004e */
[----:B------:R-:W-:-:S02]  /*a400*/  HADD2.F32 R61, -RZ, R61.H1_H1 ;  /* 0x3000003dff3d7230 */ /* 0x000fc40000004100 */
[CC--:B------:R-:W-:Y:S01]  /*a410*/  FMUL.FTZ R66, R64.reuse, R151.reuse ;  /* 0x0000009740427220 */ /* 0x0c0fe20000410000 */
[----:B------:R-:W-:Y:S01]  /*a420*/  HADD2.F32 R148, -RZ, R148.H1_H1 ;  /* 0x30000094ff947230 */ /* 0x000fe20000004100 */
[----:B------:R-:W-:Y:S02]  /*a430*/  F2FP.F16.E4M3.UNPACK_B R63, R150.H1 ;  /* 0x00000096ff3f723e */ /* 0x000fe400030006ff */
[----:B------:R-:W-:Y:S01]  /*a440*/  F2FP.F16.E4M3.UNPACK_B R65, R50.H1 ;  /* 0x00000032ff41723e */ /* 0x000fe200030006ff */
[C---:B------:R-:W-:Y:S01]  /*a450*/  FMUL.FTZ R151, R61.reuse, R151 ;  /* 0x000000973d977220 */ /* 0x040fe20000410000 */
[----:B------:R-:W-:Y:S01]  /*a460*/  FFMA.FTZ R82, R61, R148, -R66 ;  /* 0x000000943d527223 */ /* 0x000fe20000010842 */
[----:B------:R-:W-:Y:S01]  /*a470*/  F2FP.F16.E4M3.UNPACK_B R61, R58.H1 ;  /* 0x0000003aff3d723e */ /* 0x000fe200030006ff */
[----:B------:R-:W-:Y:S02]  /*a480*/  HADD2.F32 R77, -RZ, R63.H0_H0 ;  /* 0x2000003fff4d7230 */ /* 0x000fe40000004100 */
[----:B------:R-:W-:Y:S01]  /*a490*/  FFMA.FTZ R148, R64, R148, R151 ;  /* 0x0000009440947223 */ /* 0x000fe20000010097 */
[----:B------:R-:W-:Y:S01]  /*a4a0*/  HADD2.F32 R66, -RZ, R65.H0_H0 ;  /* 0x20000041ff427230 */ /* 0x000fe20000004100 */
[----:B------:R-:W-:Y:S01]  /*a4b0*/  F2FP.F16.E4M3.UNPACK_B R150, R150 ;  /* 0x00000096ff96723e */ /* 0x000fe200020006ff */
[----:B------:R-:W-:Y:S01]  /*a4c0*/  HADD2.F32 R80, -RZ, R63.H1_H1 ;  /* 0x3000003fff507230 */ /* 0x000fe20000004100 */
[----:B------:R-:W-:Y:S01]  /*a4d0*/  F2FP.F16.E4M3.UNPACK_B R58, R58 ;  /* 0x0000003aff3a723e */ /* 0x000fe200020006ff */
[----:B------:R-:W-:-:S02]  /*a4e0*/  HADD2.F32 R63, -RZ, R61.H0_H0 ;  /* 0x2000003dff3f7230 */ /* 0x000fc40000004100 */
[-C--:B------:R-:W-:Y:S01]  /*a4f0*/  FMUL.FTZ R78, R66, R77.reuse ;  /* 0x0000004d424e7220 */ /* 0x080fe20000410000 */
[----:B------:R-:W-:Y:S01]  /*a500*/  HADD2.F32 R64, -RZ, R67.H0_H0 ;  /* 0x20000043ff407230 */ /* 0x000fe20000004100 */
[----:B------:R-:W-:Y:S01]  /*a510*/  F2FP.F16.E4M3.UNPACK_B R146, R146 ;  /* 0x00000092ff92723e */ /* 0x000fe200020006ff */
[----:B------:R-:W-:Y:S02]  /*a520*/  HADD2.F32 R65, -RZ, R65.H1_H1 ;  /* 0x30000041ff417230 */ /* 0x000fe40000004100 */
[C---:B------:R-:W-:Y:S01]  /*a530*/  FMUL.FTZ R77, R63.reuse, R77 ;  /* 0x0000004d3f4d7220 */ /* 0x040fe20000410000 */
[----:B------:R-:W-:Y:S02]  /*a540*/  HADD2.F32 R61, -RZ, R61.H1_H1 ;  /* 0x3000003dff3d7230 */ /* 0x000fe40000004100 */
[----:B------:R-:W-:Y:S01]  /*a550*/  FFMA.FTZ R134, R63, R64, -R78 ;  /* 0x000000403f867223 */ /* 0x000fe2000001084e */
[----:B------:R-:W-:Y:S02]  /*a560*/  HADD2.F32 R78, -RZ, R67.H1_H1 ;  /* 0x30000043ff4e7230 */ /* 0x000fe40000004100 */
[-C--:B------:R-:W-:Y:S01]  /*a570*/  FMUL.FTZ R152, R65, R80.reuse ;  /* 0x0000005041987220 */ /* 0x080fe20000410000 */
[----:B------:R-:W-:Y:S01]  /*a580*/  F2FP.SATFINITE.E4M3.F32.PACK_AB_MERGE_C R59, R62, R59, RZ ;  /* 0x0000003b3e3b723e */ /* 0x000fe200048070ff */
[C---:B------:R-:W-:Y:S01]  /*a590*/  FMUL.FTZ R154, R61.reuse, R80 ;  /* 0x000000503d9a7220 */ /* 0x040fe20000410000 */
[----:B------:R-:W-:Y:S01]  /*a5a0*/  FFMA.FTZ R80, R66, R64, R77 ;  /* 0x0000004042507223 */ /* 0x000fe2000001004d */
[----:B------:R-:W-:Y:S01]  /*a5b0*/  FFMA.FTZ R151, R61, R78, -R152 ;  /* 0x0000004e3d977223 */ /* 0x000fe20000010898 */
[----:B------:R-:W-:Y:S01]  /*a5c0*/  F2FP.F16.E4M3.UNPACK_B R61, R50 ;  /* 0x00000032ff3d723e */ /* 0x000fe200020006ff */
[----:B------:R-:W-:Y:S01]  /*a5d0*/  FFMA.FTZ R153, R65, R78, R154 ;  /* 0x0000004e41997223 */ /* 0x000fe2000001009a */
[----:B------:R-:W-:Y:S01]  /*a5e0*/  HADD2.F32 R65, -RZ, R150.H0_H0 ;  /* 0x20000096ff417230 */ /* 0x000fe20000004100 */
[----:B------:R-:W-:Y:S01]  /*a5f0*/  F2FP.F16.E4M3.UNPACK_B R62, R56 ;  /* 0x00000038ff3e723e */ /* 0x000fe200020006ff */
[----:B------:R-:W-:Y:S01]  /*a600*/  HADD2.F32 R50, -RZ, R58.H0_H0 ;  /* 0x2000003aff327230 */ /* 0x000fe20000004100 */
[----:B------:R-:W-:Y:S01]  /*a610*/  F2FP.SATFINITE.E4M3.F32.PACK_AB_MERGE_C R59, R82, R79, R59 ;  /* 0x0000004f523b723e */ /* 0x000fe2000480703b */
[----:B------:R-:W-:Y:S01]  /*a620*/  HADD2.F32 R63, -RZ, R61.H0_H0 ;  /* 0x2000003dff3f7230 */ /* 0x000fe20000004100 */
[----:B------:R-:W-:Y:S01]  /*a630*/  F2FP.SATFINITE.E4M3.F32.PACK_AB_MERGE_C R153, R153, R80, RZ ;  /* 0x000000509999723e */ /* 0x000fe200048070ff */
[----:B------:R-:W-:-:S02]  /*a640*/  HADD2.F32 R150, -RZ, R150.H1_H1 ;  /* 0x30000096ff967230 */ /* 0x000fc40000004100 */
[CC--:B------:R-:W-:Y:S01]  /*a650*/  FMUL.FTZ R66, R50.reuse, R65.reuse ;  /* 0x0000004132427220 */ /* 0x0c0fe20000410000 */
[----:B------:R-:W-:Y:S02]  /*a660*/  HADD2.F32 R61, -RZ, R61.H1_H1 ;  /* 0x3000003dff3d7230 */ /* 0x000fe40000004100 */
[----:B------:R-:W-:Y:S01]  /*a670*/  FMUL.FTZ R67, R63, R65 ;  /* 0x000000413f437220 */ /* 0x000fe20000410000 */
[----:B------:R-:W-:Y:S01]  /*a680*/  HADD2.F32 R64, -RZ, R146.H0_H0 ;  /* 0x20000092ff407230 */ /* 0x000fe20000004100 */
[----:B------:R-:W-:Y:S01]  /*a690*/  F2FP.SATFINITE.E4M3.F32.PACK_AB_MERGE_C R60, R83, R60, RZ ;  /* 0x0000003c533c723e */ /* 0x000fe200048070ff */
[----:B------:R-:W-:Y:S02]  /*a6a0*/  HADD2.F32 R58, -RZ, R58.H1_H1 ;  /* 0x3000003aff3a7230 */ /* 0x000fe40000004100 */
[----:B------:R-:W-:Y:S01]  /*a6b0*/  FMUL.FTZ R65, R61, R150 ;  /* 0x000000963d417220 */ /* 0x000fe20000410000 */
[----:B------:R-:W-:Y:S02]  /*a6c0*/  HADD2.F32 R146, -RZ, R146.H1_H1 ;  /* 0x30000092ff927230 */ /* 0x000fe40000004100 */
[-C--:B------:R-:W-:Y:S01]  /*a6d0*/  FFMA.FTZ R50, R50, R64.reuse, -R67 ;  /* 0x0000004032327223 */ /* 0x080fe20000010843 */
[----:B------:R-:W-:Y:S01]  /*a6e0*/  FFMA.FTZ R66, R63, R64, R66 ;  /* 0x000000403f427223 */ /* 0x000fe20000010042 */
[C---:B------:R-:W-:Y:S01]  /*a6f0*/  FMUL.FTZ R150, R58.reuse, R150 ;  /* 0x000000963a967220 */ /* 0x040fe20000410000 */
[----:B------:R-:W-:Y:S01]  /*a700*/  F2FP.F16.E4M3.UNPACK_B R63, R49 ;  /* 0x00000031ff3f723e */ /* 0x000fe200020006ff */
[----:B------:R-:W-:Y:S01]  /*a710*/  FFMA.FTZ R77, R58, R146, -R65 ;  /* 0x000000923a4d7223 */ /* 0x000fe20000010841 */
[----:B------:R-:W-:Y:S01]  /*a720*/  F2FP.F16.E4M3.UNPACK_B R64, R48 ;  /* 0x00000030ff40723e */ /* 0x000fe200020006ff */
[----:B------:R-:W-:Y:S01]  /*a730*/  FFMA.FTZ R135, R61, R146, R150 ;  /* 0x000000923d877223 */ /* 0x000fe20000010096 */
[----:B------:R-:W-:Y:S01]  /*a740*/  F2FP.SATFINITE.E4M3.F32.PACK_AB_MERGE_C R58, R151, R134, RZ ;  /* 0x00000086973a723e */ /* 0x000fe200048070ff */
[----:B------:R-:W-:Y:S01]  /*a750*/  HADD2.F32 R65, -RZ, R63.H0_H0 ;  /* 0x2000003fff417230 */ /* 0x000fe20000004100 */
[----:B------:R-:W-:Y:S01]  /*a760*/  F2FP.F16.E4M3.UNPACK_B R67, R46 ;  /* 0x0000002eff43723e */ /* 0x000fe200020006ff */
[----:B------:R-:W-:Y:S01]  /*a770*/  HADD2.F32 R80, -RZ, R64.H0_H0 ;  /* 0x20000040ff507230 */ /* 0x000fe20000004100 */
[----:B------:R-:W-:Y:S01]  /*a780*/  F2FP.SATFINITE.E4M3.F32.PACK_AB_MERGE_C R58, R77, R50, R58 ;  /* 0x000000324d3a723e */ /* 0x000fe2000480703a */
[----:B------:R-:W-:Y:S01]  /*a790*/  HADD2.F32 R61, -RZ, R62.H0_H0 ;  /* 0x2000003eff3d7230 */ /* 0x000fe20000004100 */
[----:B------:R-:W-:Y:S01]  /*a7a0*/  F2FP.SATFINITE.E4M3.F32.PACK_AB_MERGE_C R50, R135, R66, R153 ;  /* 0x000000428732723e */ /* 0x000fe20004807099 */
[----:B------:R-:W-:-:S02]  /*a7b0*/  HADD2.F32 R77, -RZ, R64.H1_H1 ;  /* 0x30000040ff4d7230 */ /* 0x000fc40000004100 */
[-C--:B------:R-:W-:Y:S01]  /*a7c0*/  FMUL.FTZ R82, R65, R80.reuse ;  /* 0x0000005041527220 */ /* 0x080fe20000410000 */
[----:B------:R-:W-:Y:S02]  /*a7d0*/  HADD2.F32 R78, -RZ, R67.H0_H0 ;  /* 0x20000043ff4e7230 */ /* 0x000fe40000004100 */
[----:B------:R-:W-:Y:S01]  /*a7e0*/  FMUL.FTZ R80, R61, R80 ;  /* 0x000000503d507220 */ /* 0x000fe20000410000 */
[----:B------:R-:W-:Y:S01]  /*a7f0*/  HADD2.F32 R66, -RZ, R63.H1_H1 ;  /* 0x3000003fff427230 */ /* 0x000fe20000004100 */
[----:B------:R-:W-:Y:S01]  /*a800*/  F2FP.SATFINITE.E4M3.F32.PACK_AB_MERGE_C R60, R148, R81, R60 ;  /* 0x00000051943c723e */ /* 0x000fe2000480703c */
[----:B------:R-:W-:Y:S02]  /*a810*/  HADD2.F32 R64, -RZ, R62.H1_H1 ;  /* 0x3000003eff407230 */ /* 0x000fe40000004100 */
[----:B------:R-:W-:Y:S01]  /*a820*/  FFMA.FTZ R62, R65, R78, R80 ;  /* 0x0000004e413e7223 */ /* 0x000fe20000010050 */
[----:B------:R-:W-:Y:S02]  /*a830*/  HADD2.F32 R67, -RZ, R67.H1_H1 ;  /* 0x30000043ff437230 */ /* 0x000fe40000004100 */
[----:B------:R-:W-:Y:S01]  /*a840*/  FMUL.FTZ R79, R66, R77 ;  /* 0x0000004d424f7220 */ /* 0x000fe20000410000 */
[----:B------:R-:W-:Y:S01]  /*a850*/  F2FP.F16.E4M3.UNPACK_B R65, R49.H1 ;  /* 0x00000031ff41723e */ /* 0x000fe200030006ff */
[C---:B------:R-:W-:Y:S01]  /*a860*/  FMUL.FTZ R81, R64.reuse, R77 ;  /* 0x0000004d40517220 */ /* 0x040fe20000410000 */
[----:B------:R-:W-:Y:S01]  /*a870*/  F2FP.F16.E4M3.UNPACK_B R77, R48.H1 ;  /* 0x00000030ff4d723e */ /* 0x000fe200030006ff */
[----:B------:R-:W-:Y:S01]  /*a880*/  FFMA.FTZ R61, R61, R78, -R82 ;  /* 0x0000004e3d3d7223 */ /* 0x000fe20000010852 */
[----:B------:R-:W-:Y:S01]  /*a890*/  F2FP.F16.E4M3.UNPACK_B R63, R56.H1 ;  /* 0x00000038ff3f723e */ /* 0x000fe200030006ff */
[----:B------:R-:W-:Y:S01]  /*a8a0*/  FFMA.FTZ R56, R64, R67, -R79 ;  /* 0x0000004340387223 */ /* 0x000fe2000001084f */
[----:B------:R-:W-:Y:S01]  /*a8b0*/  HADD2.F32 R64, -RZ, R65.H0_H0 ;  /* 0x20000041ff407230 */ /* 0x000fe20000004100 */
[----:B------:R-:W-:Y:S01]  /*a8c0*/  F2FP.F16.E4M3.UNPACK_B R46, R46.H1 ;  /* 0x0000002eff2e723e */ /* 0x000fe200030006ff */
[----:B------:R-:W-:-:S02]  /*a8d0*/  HADD2.F32 R79, -RZ, R77.H0_H0 ;  /* 0x2000004dff4f7230 */ /* 0x000fc40000004100 */
[----:B------:R-:W-:Y:S01]  /*a8e0*/  FFMA.FTZ R49, R66, R67, R81 ;  /* 0x0000004342317223 */ /* 0x000fe20000010051 */
[----:B------:R-:W-:Y:S02]  /*a8f0*/  HADD2.F32 R48, -RZ, R63.H0_H0 ;  /* 0x2000003fff307230 */ /* 0x000fe40000004100 */
[----:B------:R-:W-:Y:S02]  /*a900*/  HADD2.F32 R65, -RZ, R65.H1_H1 ;  /* 0x30000041ff417230 */ /* 0x000fe40000004100 */
[----:B------:R-:W-:Y:S02]  /*a910*/  HADD2.F32 R78, -RZ, R77.H1_H1 ;  /* 0x3000004dff4e7230 */ /* 0x000fe40000004100 */
[-C--:B------:R-:W-:Y:S01]  /*a920*/  FMUL.FTZ R77, R64, R79.reuse ;  /* 0x0000004f404d7220 */ /* 0x080fe20000410000 */
[----:B------:R-:W-:Y:S02]  /*a930*/  HADD2.F32 R63, -RZ, R63.H1_H1 ;  /* 0x3000003fff3f7230 */ /* 0x000fe40000004100 */
[----:B------:R-:W-:Y:S01]  /*a940*/  FMUL.FTZ R79, R48, R79 ;  /* 0x0000004f304f7220 */ /* 0x000fe20000410000 */
[----:B------:R-:W-:-:S02]  /*a950*/  HADD2.F32 R67, -RZ, R46.H0_H0 ;  /* 0x2000002eff437230 */ /* 0x000fc40000004100 */
[----:B------:R-:W-:Y:S02]  /*a960*/  HADD2.F32 R66, -RZ, R46.H1_H1 ;  /* 0x3000002eff427230 */ /* 0x000fe40000004100 */
[-C--:B------:R-:W-:Y:S01]  /*a970*/  FMUL.FTZ R46, R65, R78.reuse ;  /* 0x0000004e412e7220 */ /* 0x080fe20000410000 */
[C---:B------:R-:W-:Y:S01]  /*a980*/  FMUL.FTZ R78, R63.reuse, R78 ;  /* 0x0000004e3f4e7220 */ /* 0x040fe20000410000 */
[----:B------:R-:W-:Y:S01]  /*a990*/  FFMA.FTZ R83, R64, R67, R79 ;  /* 0x0000004340537223 */ /* 0x000fe2000001004f */
[----:B------:R-:W-:Y:S01]  /*a9a0*/  F2FP.F16.E4M3.UNPACK_B R64, R51.H1 ;  /* 0x00000033ff40723e */ /* 0x000fe200030006ff */
[-C--:B------:R-:W-:Y:S01]  /*a9b0*/  FFMA.FTZ R135, R63, R66.reuse, -R46 ;  /* 0x000000423f877223 */ /* 0x080fe2000001082e */
[----:B------:R-:W-:Y:S01]  /*a9c0*/  F2FP.F16.E4M3.UNPACK_B R46, R47 ;  /* 0x0000002fff2e723e */ /* 0x000fe200020006ff */
[----:B------:R-:W-:Y:S01]  /*a9d0*/  FFMA.FTZ R134, R65, R66, R78 ;  /* 0x0000004241867223 */ /* 0x000fe2000001004e */
[----:B------:R-:W-:Y:S01]  /*a9e0*/  F2FP.F16.E4M3.UNPACK_B R79, R45.H1 ;  /* 0x0000002dff4f723e */ /* 0x000fe200030006ff */
[----:B------:R-:W-:Y:S01]  /*a9f0*/  FFMA.FTZ R82, R48, R67, -R77 ;  /* 0x0000004330527223 */ /* 0x000fe2000001084d */
[----:B------:R-:W-:Y:S01]  /*aa00*/  F2FP.F16.E4M3.UNPACK_B R47, R47.H1 ;  /* 0x0000002fff2f723e */ /* 0x000fe200030006ff */
[----:B------:R-:W-:Y:S01]  /*aa10*/  HADD2.F32 R48, -RZ, R46.H0_H0 ;  /* 0x2000002eff307230 */ /* 0x000fe20000004100 */
[----:B------:R-:W-:Y:S01]  /*aa20*/  F2FP.F16.E4M3.UNPACK_B R78, R45 ;  /* 0x0000002dff4e723e */ /* 0x000fe200020006ff */
[--C-:B------:R-:W-:Y:S01]  /*aa30*/  HADD2.F32 R81, -RZ, R79.reuse.H0_H0 ;  /* 0x2000004fff517230 */ /* 0x100fe20000004100 */
[-C--:B------:R-:W-:Y:S01]  /*aa40*/  F2FP.F16.E4M3.UNPACK_B R45, R44.reuse ;  /* 0x0000002cff2d723e */ /* 0x080fe200020006ff */
[----:B------:R-:W-:Y:S01]  /*aa50*/  HADD2.F32 R79, -RZ, R79.H1_H1 ;  /* 0x3000004fff4f7230 */ /* 0x000fe20000004100 */
[----:B------:R-:W-:Y:S01]  /*aa60*/  F2FP.F16.E4M3.UNPACK_B R66, R44.H1 ;  /* 0x0000002cff42723e */ /* 0x000fe200030006ff */
[----:B------:R-:W-:Y:S01]  /*aa70*/  HADD2.F32 R44, -RZ, R64.H0_H0 ;  /* 0x20000040ff2c7230 */ /* 0x000fe20000004100 */
[----:B------:R-:W-:Y:S01]  /*aa80*/  F2FP.F16.E4M3.UNPACK_B R63, R51 ;  /* 0x00000033ff3f723e */ /* 0x000fe200020006ff */
[----:B------:R-:W-:Y:S01]  /*aa90*/  HADD2.F32 R51, -RZ, R47.H0_H0 ;  /* 0x2000002fff337230 */ /* 0x000fe20000004100 */
[----:B------:R-:W-:Y:S01]  /*aaa0*/  F2FP.SATFINITE.E4M3.F32.PACK_AB_MERGE_C R82, R135, R82, RZ ;  /* 0x000000528752723e */ /* 0x000fe200048070ff */
[----:B------:R-:W-:-:S02]  /*aab0*/  HADD2.F32 R77, -RZ, R66.H0_H0 ;  /* 0x20000042ff4d7230 */ /* 0x000fc40000004100 */
[CC--:B------:R-:W-:Y:S01]  /*aac0*/  FMUL.FTZ R146, R44.reuse, R81.reuse ;  /* 0x000000512c927220 */ /* 0x0c0fe20000410000 */
[----:B------:R-:W-:Y:S02]  /*aad0*/  HADD2.F32 R64, -RZ, R64.H1_H1 ;  /* 0x30000040ff407230 */ /* 0x000fe40000004100 */
[C---:B------:R-:W-:Y:S01]  /*aae0*/  FMUL.FTZ R81, R51.reuse, R81 ;  /* 0x0000005133517220 */ /* 0x040fe20000410000 */
[----:B------:R-:W-:Y:S02]  /*aaf0*/  HADD2.F32 R47, -RZ, R47.H1_H1 ;  /* 0x3000002fff2f7230 */ /* 0x000fe40000004100 */
[-C--:B------:R-:W-:Y:S01]  /*ab00*/  FFMA.FTZ R146, R51, R77.reuse, -R146 ;  /* 0x0000004d33927223 */ /* 0x080fe20000010892 */
[----:B------:R-:W-:Y:S02]  /*ab10*/  HADD2.F32 R65, -RZ, R63.H0_H0 ;  /* 0x2000003fff417230 */ /* 0x000fe40000004100 */
[----:B------:R-:W-:Y:S01]  /*ab20*/  FFMA.FTZ R81, R44, R77, R81 ;  /* 0x0000004d2c517223 */ /* 0x000fe20000010051 */
[----:B------:R-:W-:-:S02]  /*ab30*/  HADD2.F32 R80, -RZ, R78.H0_H0 ;  /* 0x2000004eff507230 */ /* 0x000fc40000004100 */
[-C--:B------:R-:W-:Y:S01]  /*ab40*/  FMUL.FTZ R44, R64, R79.reuse ;  /* 0x0000004f402c7220 */ /* 0x080fe20000410000 */
[----:B------:R-:W-:Y:S02]  /*ab50*/  HADD2.F32 R63, -RZ, R63.H1_H1 ;  /* 0x3000003fff3f7230 */ /* 0x000fe40000004100 */
[----:B------:R-:W-:Y:S01]  /*ab60*/  FMUL.FTZ R79, R47, R79 ;  /* 0x0000004f2f4f7220 */ /* 0x000fe20000410000 */
[----:B------:R-:W-:Y:S02]  /*ab70*/  HADD2.F32 R78, -RZ, R78.H1_H1 ;  /* 0x3000004eff4e7230 */ /* 0x000fe40000004100 */
[-C--:B------:R-:W-:Y:S01]  /*ab80*/  FMUL.FTZ R151, R65, R80.reuse ;  /* 0x0000005041977220 */ /* 0x080fe20000410000 */
[----:B------:R-:W-:Y:S02]  /*ab90*/  HADD2.F32 R46, -RZ, R46.H1_H1 ;  /* 0x3000002eff2e7230 */ /* 0x000fe40000004100 */
[----:B------:R-:W-:Y:S01]  /*aba0*/  FMUL.FTZ R80, R48, R80 ;  /* 0x0000005030507220 */ /* 0x000fe20000410000 */
[----:B------:R-:W-:-:S02]  /*abb0*/  HADD2.F32 R66, -RZ, R66.H1_H1 ;  /* 0x30000042ff427230 */ /* 0x000fc40000004100 */
[-C--:B------:R-:W-:Y:S01]  /*abc0*/  FMUL.FTZ R51, R63, R78.reuse ;  /* 0x0000004e3f337220 */ /* 0x080fe20000410000 */
[--C-:B------:R-:W-:Y:S02]  /*abd0*/  HADD2.F32 R67, -RZ, R45.reuse.H0_H0 ;  /* 0x2000002dff437230 */ /* 0x100fe40000004100 */
[----:B------:R-:W-:Y:S01]  /*abe0*/  FMUL.FTZ R78, R46, R78 ;  /* 0x0000004e2e4e7220 */ /* 0x000fe20000410000 */
[----:B------:R-:W-:Y:S02]  /*abf0*/  HADD2.F32 R45, -RZ, R45.H1_H1 ;  /* 0x3000002dff2d7230 */ /* 0x000fe40000004100 */
[-C--:B------:R-:W-:Y:S01]  /*ac00*/  FFMA.FTZ R47, R47, R66.reuse, -R44 ;  /* 0x000000422f2f7223 */ /* 0x080fe2000001082c */
[----:B------:R-:W-:Y:S01]  /*ac10*/  FFMA.FTZ R64, R64, R66, R79 ;  /* 0x0000004240407223 */ /* 0x000fe2000001004f */
[-C--:B------:R-:W-:Y:S01]  /*ac20*/  FFMA.FTZ R151, R48, R67.reuse, -R151 ;  /* 0x0000004330977223 */ /* 0x080fe20000010897 */
[----:B------:R-:W-:Y:S01]  /*ac30*/  FFMA.FTZ R80, R65, R67, R80 ;  /* 0x0000004341507223 */ /* 0x000fe20000010050 */
[-C--:B------:R-:W-:Y:S01]  /*ac40*/  FFMA.FTZ R46, R46, R45.reuse, -R51 ;  /* 0x0000002d2e2e7223 */ /* 0x080fe20000010833 */
[----:B------:R-:W-:Y:S01]  /*ac50*/  FFMA.FTZ R45, R63, R45, R78 ;  /* 0x0000002d3f2d7223 */ /* 0x000fe2000001004e */
[----:B------:R-:W-:Y:S01]  /*ac60*/  F2FP.SATFINITE.E4M3.F32.PACK_AB_MERGE_C R47, R47, R146, RZ ;  /* 0x000000922f2f723e */ /* 0x000fe200048070ff */
[----:B------:R-:W-:Y:S01]  /*ac70*/  IMAD.MOV.U32 R44, RZ, RZ, R59 ;  /* 0x000000ffff2c7224 */ /* 0x000fe200078e003b */
[----:B------:R-:W-:Y:S01]  /*ac80*/  F2FP.SATFINITE.E4M3.F32.PACK_AB_MERGE_C R64, R64, R81, RZ ;  /* 0x000000514040723e */ /* 0x000fe200048070ff */
[----:B------:R-:W-:Y:S01]  /*ac90*/  IMAD.MOV.U32 R48, RZ, RZ, R60 ;  /* 0x000000ffff307224 */ /* 0x000fe200078e003c */
[----:B------:R-:W-:-:S02]  /*aca0*/  F2FP.SATFINITE.E4M3.F32.PACK_AB_MERGE_C R56, R56, R61, R82 ;  /* 0x0000003d3838723e */ /* 0x000fc40004807052 */
[----:B------:R-:W-:Y:S02]  /*acb0*/  F2FP.SATFINITE.E4M3.F32.PACK_AB_MERGE_C R83, R134, R83, RZ ;  /* 0x000000538653723e */ /* 0x000fe400048070ff */
[----:B------:R-:W-:Y:S01]  /*acc0*/  F2FP.SATFINITE.E4M3.F32.PACK_AB_MERGE_C R47, R46, R151, R47 ;  /* 0x000000972e2f723e */ /* 0x000fe2000480702f */
[----:B------:R-:W-:Y:S01]  /*acd0*/  IMAD.MOV.U32 R46, RZ, RZ, R58 ;  /* 0x000000ffff2e7224 */ /* 0x000fe200078e003a */
[----:B------:R-:W-:Y:S01]  /*ace0*/  F2FP.SATFINITE.E4M3.F32.PACK_AB_MERGE_C R51, R45, R80, R64 ;  /* 0x000000502d33723e */ /* 0x000fe20004807040 */
[----:B------:R-:W-:Y:S01]  /*acf0*/  IMAD.MOV.U32 R45, RZ, RZ, R56 ;  /* 0x000000ffff2d7224 */ /* 0x000fe200078e0038 */
[----:B------:R-:W-:-:S07]  /*ad00*/  F2FP.SATFINITE.E4M3.F32.PACK_AB_MERGE_C R49, R49, R62, R83 ;  /* 0x0000003e3131723e */ /* 0x000fce0004807053 */
.L_x_7350:
[----:B------:R-:W-:Y:S05]  /*ad10*/  BSYNC B2 ;  /* 0x0000000000027941 */ /* 0x000fea0003800000 */
.L_x_7349:
        /* <DEDUP_REMOVED lines=12> */
.L_x_7348:
[----:B------:R-:W-:Y:S05]  /*ade0*/  BSYNC B1 ;  /* 0x0000000000017941 */ /* 0x000fea0003800000 */
.L_x_7347:
[----:B-1----:R-:W-:Y:S02]  /*adf0*/  VIADD R45, R230, 0xc0 ;  /* 0x000000c0e62d7836 */ /* 0x002fe40000000000 */
[-C--:B------:R-:W-:Y:S02]  /*ae00*/  IMAD R44, R122, R126.reuse, RZ ;  /* 0x0000007e7a2c7224 */ /* 0x080fe400078e02ff */
[C---:B------:R-:W-:Y:S01]  /*ae10*/  IMAD.WIDE.U32 R124, R45.reuse, R126, R124 ;  /* 0x0000007e2d7c7225 */ /* 0x040fe200078e007c */
[----:B------:R-:W-:-:S03]  /*ae20*/  ISETP.GE.OR P3, PT, R45, R112, P0 ;  /* 0x000000702d00720c */ /* 0x000fc60000766670 */
[----:B------:R-:W-:-:S10]  /*ae30*/  IMAD R57, R45, R127, R44 ;  /* 0x0000007f2d397224 */ /* 0x000fd400078e022c */
[----:B------:R-:W-:Y:S05]  /*ae40*/  @P3 BRA `(.L_x_7329) ;  /* 0x0000001400e43947 */ /* 0x000fea0003800000 */
[----:B------:R-:W2:Y:S01]  /*ae50*/  LDL R46, [R1+0x94] ;  /* 0x00009400012e7983 */ /* 0x000ea20000100800 */
[----:B------:R-:W1:Y:S01]  /*ae60*/  LDC.64 R52, c[0x0][0x2e8] ;  /* 0x0000ba00ff347b82 */ /* 0x000e620000000a00 */
[----:B------:R-:W-:Y:S01]  /*ae70*/  IMAD.IADD R57, R125, 0x1, R57 ;  /* 0x000000017d397824 */ /* 0x000fe200078e0239 */
[----:B------:R-:W-:Y:S01]  /*ae80*/  IADD3 R55, P3, P4, R38, R124, R30 ;  /* 0x0000007c26377210 */ /* 0x000fe20007c7e01e */
[----:B------:R-:W-:Y:S01]  /*ae90*/  VIADD R45, R230, 0xc0 ;  /* 0x000000c0e62d7836 */ /* 0x000fe20000000000 */
[----:B------:R-:W-:Y:S01]  /*aea0*/  ISETP.NE.AND P6, PT, R0, RZ, PT ;  /* 0x000000ff0000720c */ /* 0x000fe20003fc5270 */
[----:B------:R-:W-:Y:S01]  /*aeb0*/  BSSY B1, `(.L_x_7351) ;  /* 0x00000ef000017945 */ /* 0x000fe20003800000 */
[----:B------:R-:W-:Y:S01]  /*aec0*/  IADD3.X R44, R32, R57, R31, P3, P4 ;  /* 0x00000039202c7210 */ /* 0x000fe20001fe841f */
[----:B------:R-:W-:Y:S01]  /*aed0*/  IMAD.SHL.U32 R45, R45, 0x80, RZ ;  /* 0x000000802d2d7824 */ /* 0x000fe200078e00ff */
[----:B------:R-:W-:-:S04]  /*aee0*/  SEL R149, R120, R149, !P6 ;  /* 0x0000009578957207 */ /* 0x000fc80007000000 */
[----:B------:R-:W-:Y:S02]  /*aef0*/  LOP3.LUT R45, R45, 0x380, RZ, 0xc0, !PT ;  /* 0x000003802d2d7812 */ /* 0x000fe400078ec0ff */
[----:B-1----:R-:W-:-:S05]  /*af00*/  IADD3 R54, P3, R55, R52, RZ ;  /* 0x0000003437367210 */ /* 0x002fca0007f7e0ff */
[----:B------:R-:W-:Y:S01]  /*af10*/  IMAD.X R55, R44, 0x1, R53, P3 ;  /* 0x000000012c377824 */ /* 0x000fe200018e0635 */
[----:B------:R-:W-:-:S04]  /*af20*/  SHF.R.S32.HI R44, RZ, 0x1f, R149 ;  /* 0x0000001fff2c7819 */ /* 0x000fc80000011495 */
[----:B------:R-:W-:-:S04]  /*af30*/  LEA.HI R44, R44, R149, RZ, 0x5 ;  /* 0x000000952c2c7211 */ /* 0x000fc800078f28ff */
[----:B------:R-:W-:-:S05]  /*af40*/  LEA.HI.SX32 R44, R44, R29, 0x1b ;  /* 0x0000001d2c2c7211 */ /* 0x000fca00078fdaff */
[----:B------:R-:W-:-:S05]  /*af50*/  IMAD.SHL.U32 R59, R44, 0x10, RZ ;  /* 0x000000102c3b7824 */ /* 0x000fca00078e00ff */
[----:B------:R-:W-:-:S04]  /*af60*/  LOP3.LUT R45, R45, 0x70, R59, 0xf8, !PT ;  /* 0x000000702d2d7812 */ /* 0x000fc800078ef83b */
[----:B------:R-:W-:-:S05]  /*af70*/  LOP3.LUT R45, R45, R140, RZ, 0x3c, !PT ;  /* 0x0000008c2d2d7212 */ /* 0x000fca00078e3cff */
[----:B--2---:R-:W-:Y:S02]  /*af80*/  IMAD.IADD R44, R46, 0x1, R45 ;  /* 0x000000012e2c7824 */ /* 0x004fe400078e022d */
[C---:B------:R-:W-:Y:S02]  /*af90*/  IMAD R45, R19.reuse, 0x7000, R116 ;  /* 0x00007000132d7824 */ /* 0x040fe400078e0274 */
[----:B------:R-:W-:Y:S02]  /*afa0*/  IMAD R47, R19, 0x7000, R44 ;  /* 0x00007000132f7824 */ /* 0x000fe400078e022c */
[C---:B------:R-:W-:Y:S02]  /*afb0*/  IMAD.IADD R45, R18.reuse, 0x1, R45 ;  /* 0x00000001122d7824 */ /* 0x040fe400078e022d */
[----:B------:R-:W-:-:S04]  /*afc0*/  IMAD.IADD R48, R18, 0x1, R47 ;  /* 0x0000000112307824 */ /* 0x000fc800078e022f */
        /* <DEDUP_REMOVED lines=11> */
[--C-:B------:R-:W-:Y:S02]  /*b080*/  SHF.R.U32.HI R69, RZ, 0x8, R71.reuse ;  /* 0x00000008ff457819 */ /* 0x100fe40000011647 */
[----:B------:R-:W-:Y:S01]  /*b090*/  PRMT R61, R61, 0x654, R58 ;  /* 0x000006543d3d7816 */ /* 0x000fe2000000003a */
[----:B------:R-:W-:Y:S01]  /*b0a0*/  IMAD.U32 R48, R77, 0x10000, RZ ;  /* 0x000100004d307824 */ /* 0x000fe200078e00ff */
[----:B------:R-:W-:Y:S01]  /*b0b0*/  LOP3.LUT R62, R71, 0xff, RZ, 0xc0, !PT ;  /* 0x000000ff473e7812 */ /* 0x000fe200078ec0ff */
[----:B------:R-:W-:Y:S01]  /*b0c0*/  IMAD.MOV.U32 R58, RZ, RZ, R50 ;  /* 0x000000ffff3a7224 */ /* 0x000fe200078e0032 */
[----:B------:R-:W-:-:S02]  /*b0d0*/  SHF.R.U32.HI R65, RZ, 0x18, R71 ;  /* 0x00000018ff417819 */ /* 0x000fc40000011647 */
[----:B------:R-:W-:Y:S01]  /*b0e0*/  LOP3.LUT R61, R61, 0xff00, R44, 0xf8, !PT ;  /* 0x0000ff003d3d7812 */ /* 0x000fe200078ef82c */
[----:B------:R-:W-:Y:S01]  /*b0f0*/  IMAD.SHL.U32 R44, R69, 0x100, RZ ;  /* 0x00000100452c7824 */ /* 0x000fe200078e00ff */
[----:B------:R-:W-:Y:S02]  /*b100*/  SHF.R.U32.HI R68, RZ, 0x8, R73 ;  /* 0x00000008ff447819 */ /* 0x000fe40000011649 */
[----:B------:R-:W-:Y:S02]  /*b110*/  SHF.R.U32.HI R74, RZ, 0x10, R71 ;  /* 0x00000010ff4a7819 */ /* 0x000fe40000011647 */
[----:B------:R-:W-:Y:S01]  /*b120*/  PRMT R65, R65, 0x654, R62 ;  /* 0x0000065441417816 */ /* 0x000fe2000000003e */
[----:B------:R-:W-:Y:S01]  /*b130*/  IMAD.SHL.U32 R46, R68, 0x100, RZ ;  /* 0x00000100442e7824 */ /* 0x000fe200078e00ff */
[----:B------:R-:W-:Y:S02]  /*b140*/  LOP3.LUT R64, R73, 0xff, RZ, 0xc0, !PT ;  /* 0x000000ff49407812 */ /* 0x000fe400078ec0ff */
[----:B------:R-:W-:-:S02]  /*b150*/  SHF.R.U32.HI R67, RZ, 0x18, R73 ;  /* 0x00000018ff437819 */ /* 0x000fc40000011649 */
[----:B------:R-:W-:Y:S02]  /*b160*/  SHF.R.U32.HI R66, RZ, 0x8, R75 ;  /* 0x00000008ff427819 */ /* 0x000fe4000001164b */
[----:B------:R-:W-:Y:S01]  /*b170*/  LOP3.LUT R65, R65, 0xff00, R44, 0xf8, !PT ;  /* 0x0000ff0041417812 */ /* 0x000fe200078ef82c */
[----:B------:R-:W-:Y:S01]  /*b180*/  IMAD.U32 R44, R74, 0x10000, RZ ;  /* 0x000100004a2c7824 */ /* 0x000fe200078e00ff */
[----:B------:R-:W-:Y:S01]  /*b190*/  LOP3.LUT R48, R61, 0xff0000, R48, 0xf8, !PT ;  /* 0x00ff00003d307812 */ /* 0x000fe200078ef830 */
[----:B------:R-:W-:Y:S01]  /*b1a0*/  IMAD.SHL.U32 R50, R66, 0x100, RZ ;  /* 0x0000010042327824 */ /* 0x000fe200078e00ff */
[----:B------:R-:W-:Y:S02]  /*b1b0*/  PRMT R67, R67, 0x654, R64 ;  /* 0x0000065443437816 */ /* 0x000fe40000000040 */
[----:B------:R-:W-:Y:S02]  /*b1c0*/  F2FP.F16.E4M3.UNPACK_B R68, R145.H1 ;  /* 0x00000091ff44723e */ /* 0x000fe400030006ff */
[----:B------:R-:W-:-:S02]  /*b1d0*/  F2FP.F16.E4M3.UNPACK_B R61, R60.H1 ;  /* 0x0000003cff3d723e */ /* 0x000fc400030006ff */
[----:B------:R-:W-:Y:S02]  /*b1e0*/  F2FP.F16.E4M3.UNPACK_B R64, R63.H1 ;  /* 0x0000003fff40723e */ /* 0x000fe400030006ff */
[----:B------:R-:W-:Y:S01]  /*b1f0*/  SHF.R.U32.HI R72, RZ, 0x10, R73 ;  /* 0x00000010ff487819 */ /* 0x000fe20000011649 */
[----:B------:R-:W-:Y:S01]  /*b200*/  HADD2.F32 R62, -RZ, R61.H0_H0 ;  /* 0x2000003dff3e7230 */ /* 0x000fe20000004100 */
[----:B------:R-:W-:Y:S02]  /*b210*/  LOP3.LUT R71, R75, 0xff0000ff, RZ, 0xc0, !PT ;  /* 0xff0000ff4b477812 */ /* 0x000fe400078ec0ff */
[----:B------:R-:W-:Y:S01]  /*b220*/  LOP3.LUT R69, R67, 0xff00, R46, 0xf8, !PT ;  /* 0x0000ff0043457812 */ /* 0x000fe200078ef82e */
[--C-:B------:R-:W-:Y:S01]  /*b230*/  HADD2.F32 R46, -RZ, R68.reuse.H0_H0 ;  /* 0x20000044ff2e7230 */ /* 0x100fe20000004100 */
[----:B------:R-:W-:Y:S01]  /*b240*/  F2FP.F16.E4M3.UNPACK_B R66, R143.H1 ;  /* 0x0000008fff42723e */ /* 0x000fe200030006ff */
[----:B------:R-:W-:Y:S01]  /*b250*/  HADD2.F32 R68, -RZ, R68.H1_H1 ;  /* 0x30000044ff447230 */ /* 0x000fe20000004100 */
[----:B------:R-:W-:Y:S01]  /*b260*/  LOP3.LUT R44, R65, 0xff0000, R44, 0xf8, !PT ;  /* 0x00ff0000412c7812 */ /* 0x000fe200078ef82c */
[----:B------:R-:W-:Y:S01]  /*b270*/  HADD2.F32 R65, -RZ, R64.H0_H0 ;  /* 0x20000040ff417230 */ /* 0x000fe20000004100 */
[----:B------:R-:W-:Y:S01]  /*b280*/  LOP3.LUT R71, R71, 0xff00, R50, 0xf8, !PT ;  /* 0x0000ff0047477812 */ /* 0x000fe200078ef832 */
[----:B------:R-:W-:-:S02]  /*b290*/  IMAD.U32 R50, R72, 0x10000, RZ ;  /* 0x0001000048327824 */ /* 0x000fc400078e00ff */
[CC--:B------:R-:W-:Y:S01]  /*b2a0*/  FMUL.FTZ R72, R62.reuse, R46.reuse ;  /* 0x0000002e3e487220 */ /* 0x0c0fe20000410000 */
[--C-:B------:R-:W-:Y:S02]  /*b2b0*/  HADD2.F32 R67, -RZ, R66.reuse.H0_H0 ;  /* 0x20000042ff437230 */ /* 0x100fe40000004100 */
        /* <DEDUP_REMOVED lines=9> */
[----:B------:R-:W-:Y:S01]  /*b350*/  LOP3.LUT R50, R69, 0xff0000, R50, 0xf8, !PT ;  /* 0x00ff000045327812 */ /* 0x000fe200078ef832 */
[----:B------:R-:W-:-:S02]  /*b360*/  HADD2.F32 R67, -RZ, R145.H0_H0 ;  /* 0x20000091ff437230 */ /* 0x000fc40000004100 */
[CC--:B------:R-:W-:Y:S01]  /*b370*/  FMUL.FTZ R69, R65.reuse, R68.reuse ;  /* 0x0000004441457220 */ /* 0x0c0fe20000410000 */
[----:B------:R-:W-:Y:S01]  /*b380*/  F2FP.F16.E4M3.UNPACK_B R143, R143 ;  /* 0x0000008fff8f723e */ /* 0x000fe200020006ff */
[C---:B------:R-:W-:Y:S01]  /*b390*/  FMUL.FTZ R68, R62.reuse, R68 ;  /* 0x000000443e447220 */ /* 0x040fe20000410000 */
[----:B------:R-:W-:Y:S01]  /*b3a0*/  HADD2.F32 R64, -RZ, R63.H0_H0 ;  /* 0x2000003fff407230 */ /* 0x000fe20000004100 */
[----:B------:R-:W-:Y:S01]  /*b3b0*/  SHF.R.U32.HI R70, RZ, 0x10, R75 ;  /* 0x00000010ff467819 */ /* 0x000fe2000001164b */
[----:B------:R-:W-:Y:S02]  /*b3c0*/  HADD2.F32 R61, -RZ, R60.H0_H0 ;  /* 0x2000003cff3d7230 */ /* 0x000fe40000004100 */
[-C--:B------:R-:W-:Y:S01]  /*b3d0*/  FFMA.FTZ R74, R62, R66.reuse, -R69 ;  /* 0x000000423e4a7223 */ /* 0x080fe20000010845 */
[----:B------:R-:W-:Y:S01]  /*b3e0*/  FFMA.FTZ R75, R65, R66, R68 ;  /* 0x00000042414b7223 */ /* 0x000fe20000010044 */
[----:B------:R-:W-:Y:S02]  /*b3f0*/  HADD2.F32 R145, -RZ, R145.H1_H1 ;  /* 0x30000091ff917230 */ /* 0x000fe40000004100 */
[----:B------:R-:W-:Y:S01]  /*b400*/  FMUL.FTZ R66, R64, R67 ;  /* 0x0000004340427220 */ /* 0x000fe20000410000 */
[----:B------:R-:W-:-:S02]  /*b410*/  HADD2.F32 R63, -RZ, R63.H1_H1 ;  /* 0x3000003fff3f7230 */ /* 0x000fc40000004100 */
[----:B------:R-:W-:Y:S01]  /*b420*/  FMUL.FTZ R67, R61, R67 ;  /* 0x000000433d437220 */ /* 0x000fe20000410000 */
[--C-:B------:R-:W-:Y:S02]  /*b430*/  HADD2.F32 R62, -RZ, R143.reuse.H0_H0 ;  /* 0x2000008fff3e7230 */ /* 0x100fe40000004100 */
[----:B------:R-:W-:Y:S02]  /*b440*/  IMAD.U32 R70, R70, 0x10000, RZ ;  /* 0x0001000046467824 */ /* 0x000fe400078e00ff */
[----:B------:R-:W-:Y:S01]  /*b450*/  FMUL.FTZ R65, R63, R145 ;  /* 0x000000913f417220 */ /* 0x000fe20000410000 */
[----:B------:R-:W-:Y:S02]  /*b460*/  HADD2.F32 R60, -RZ, R60.H1_H1 ;  /* 0x3000003cff3c7230 */ /* 0x000fe40000004100 */
[-C--:B------:R-:W-:Y:S01]  /*b470*/  FFMA.FTZ R68, R61, R62.reuse, -R66 ;  /* 0x0000003e3d447223 */ /* 0x080fe20000010842 */
[----:B------:R-:W-:Y:S02]  /*b480*/  HADD2.F32 R143, -RZ, R143.H1_H1 ;  /* 0x3000008fff8f7230 */ /* 0x000fe40000004100 */
[----:B------:R-:W-:Y:S01]  /*b490*/  FFMA.FTZ R69, R64, R62, R67 ;  /* 0x0000003e40457223 */ /* 0x000fe20000010043 */
[----:B------:R-:W-:-:S02]  /*b4a0*/  F2FP.F16.E4M3.UNPACK_B R61, R144.H1 ;  /* 0x00000090ff3d723e */ /* 0x000fc400030006ff */
[----:B------:R-:W-:Y:S02]  /*b4b0*/  F2FP.F16.E4M3.UNPACK_B R62, R58.H1 ;  /* 0x0000003aff3e723e */ /* 0x000fe400030006ff */
[----:B------:R-:W-:Y:S01]  /*b4c0*/  LOP3.LUT R46, R71, 0xff0000, R70, 0xf8, !PT ;  /* 0x00ff0000472e7812 */ /* 0x000fe200078ef846 */
[C---:B------:R-:W-:Y:S01]  /*b4d0*/  FMUL.FTZ R70, R60.reuse, R145 ;  /* 0x000000913c467220 */ /* 0x040fe20000410000 */
[-C--:B------:R-:W-:Y:S01]  /*b4e0*/  FFMA.FTZ R71, R60, R143.reuse, -R65 ;  /* 0x0000008f3c477223 */ /* 0x080fe20000010841 */
[----:B------:R-:W-:Y:S01]  /*b4f0*/  F2FP.F16.E4M3.UNPACK_B R60, R56.H1 ;  /* 0x00000038ff3c723e */ /* 0x000fe200030006ff */
[--C-:B------:R-:W-:Y:S01]  /*b500*/  HADD2.F32 R66, -RZ, R61.reuse.H0_H0 ;  /* 0x2000003dff427230 */ /* 0x100fe20000004100 */
[----:B------:R-:W-:Y:S01]  /*b510*/  F2FP.F16.E4M3.UNPACK_B R65, R142.H1 ;  /* 0x0000008eff41723e */ /* 0x000fe200030006ff */
[----:B------:R-:W-:Y:S02]  /*b520*/  HADD2.F32 R64, -RZ, R62.H0_H0 ;  /* 0x2000003eff407230 */ /* 0x000fe40000004100 */
[----:B------:R-:W-:Y:S01]  /*b530*/  FFMA.FTZ R70, R63, R143, R70 ;  /* 0x0000008f3f467223 */ /* 0x000fe20000010046 */
[----:B------:R-:W-:Y:S01]  /*b540*/  HADD2.F32 R67, -RZ, R61.H1_H1 ;  /* 0x3000003dff437230 */ /* 0x000fe20000004100 */
[----:B------:R-:W-:Y:S01]  /*b550*/  F2FP.F16.E4M3.UNPACK_B R144, R144 ;  /* 0x00000090ff90723e */ /* 0x000fe200020006ff */
[----:B------:R-:W-:-:S02]  /*b560*/  HADD2.F32 R61, -RZ, R60.H0_H0 ;  /* 0x2000003cff3d7230 */ /* 0x000fc40000004100 */
[----:B------:R-:W-:Y:S01]  /*b570*/  FMUL.FTZ R76, R64, R66 ;  /* 0x00000042404c7220 */ /* 0x000fe20000410000 */
[--C-:B------:R-:W-:Y:S01]  /*b580*/  HADD2.F32 R63, -RZ, R65.reuse.H0_H0 ;  /* 0x20000041ff3f7230 */ /* 0x100fe20000004100 */
        /* <DEDUP_REMOVED lines=8> */
[----:B------:R-:W-:Y:S01]  /*b610*/  FMUL.FTZ R67, R60, R67 ;  /* 0x000000433c437220 */ /* 0x000fe20000410000 */
[----:B------:R-:W-:-:S02]  /*b620*/  HADD2.F32 R64, -RZ, R144.H0_H0 ;  /* 0x20000090ff407230 */ /* 0x000fc40000004100 */
[-C--:B------:R-:W-:Y:S01]  /*b630*/  FFMA.FTZ R81, R60, R65.reuse, -R61 ;  /* 0x000000413c517223 */ /* 0x080fe2000001083d */
[----:B------:R-:W-:Y:S01]  /*b640*/  F2FP.F16.E4M3.UNPACK_B R60, R58 ;  /* 0x0000003aff3c723e */ /* 0x000fe200020006ff */
[----:B------:R-:W-:Y:S01]  /*b650*/  FFMA.FTZ R83, R62, R65, R67 ;  /* 0x000000413e537223 */ /* 0x000fe20000010043 */
[----:B------:R-:W-:Y:S01]  /*b660*/  HADD2.F32 R65, -RZ, R144.H1_H1 ;  /* 0x30000090ff417230 */ /* 0x000fe20000004100 */
[----:B------:R-:W-:Y:S01]  /*b670*/  F2FP.F16.E4M3.UNPACK_B R142, R142 ;  /* 0x0000008eff8e723e */ /* 0x000fe200020006ff */
[----:B------:R-:W-:Y:S01]  /*b680*/  HADD2.F32 R58, -RZ, R56.H0_H0 ;  /* 0x20000038ff3a7230 */ /* 0x000fe20000004100 */
[----:B------:R-:W-:Y:S01]  /*b690*/  F2FP.SATFINITE.E4M3.F32.PACK_AB_MERGE_C R81, R81, R66, RZ ;  /* 0x000000425151723e */ /* 0x000fe200048070ff */
[--C-:B------:R-:W-:Y:S01]  /*b6a0*/  HADD2.F32 R61, -RZ, R60.reuse.H0_H0 ;  /* 0x2000003cff3d7230 */ /* 0x100fe20000004100 */
[-C--:B------:R-:W-:Y:S01]  /*b6b0*/  F2FP.F16.E4M3.UNPACK_B R66, R48.reuse ;  /* 0x00000030ff42723e */ /* 0x080fe200020006ff */
[----:B------:R-:W-:Y:S01]  /*b6c0*/  HADD2.F32 R60, -RZ, R60.H1_H1 ;  /* 0x3000003cff3c7230 */ /* 0x000fe20000004100 */
[----:B------:R-:W-:Y:S01]  /*b6d0*/  F2FP.F16.E4M3.UNPACK_B R48, R48.H1 ;  /* 0x00000030ff30723e */ /* 0x000fe200030006ff */
[----:B------:R-:W-:-:S02]  /*b6e0*/  HADD2.F32 R56, -RZ, R56.H1_H1 ;  /* 0x30000038ff387230 */ /* 0x000fc40000004100 */
[CC--:B------:R-:W-:Y:S01]  /*b6f0*/  FMUL.FTZ R67, R61.reuse, R64.reuse ;  /* 0x000000403d437220 */ /* 0x0c0fe20000410000 */
[--C-:B------:R-:W-:Y:S02]  /*b700*/  HADD2.F32 R62, -RZ, R142.reuse.H0_H0 ;  /* 0x2000008eff3e7230 */ /* 0x100fe40000004100 */
[-C--:B------:R-:W-:Y:S01]  /*b710*/  FMUL.FTZ R77, R60, R65.reuse ;  /* 0x000000413c4d7220 */ /* 0x080fe20000410000 */
[----:B------:R-:W-:Y:S02]  /*b720*/  HADD2.F32 R63, -RZ, R142.H1_H1 ;  /* 0x3000008eff3f7230 */ /* 0x000fe40000004100 */
[----:B------:R-:W-:Y:S01]  /*b730*/  FMUL.FTZ R64, R58, R64 ;  /* 0x000000403a407220 */ /* 0x000fe20000410000 */
[----:B------:R-:W-:Y:S01]  /*b740*/  FMUL.FTZ R65, R56, R65 ;  /* 0x0000004138417220 */ /* 0x000fe20000410000 */
[----:B------:R-:W-:Y:S01]  /*b750*/  FFMA.FTZ R58, R58, R62, -R67 ;  /* 0x0000003e3a3a7223 */ /* 0x000fe20000010843 */
[----:B------:R-:W-:Y:S01]  /*b760*/  F2FP.F16.E4M3.UNPACK_B R67, R50 ;  /* 0x00000032ff43723e */ /* 0x000fe200020006ff */
[----:B------:R-:W-:Y:S01]  /*b770*/  FFMA.FTZ R76, R61, R62, R64 ;  /* 0x0000003e3d4c7223 */ /* 0x000fe20000010040 */
[-C--:B------:R-:W-:Y:S01]  /*b780*/  FFMA.FTZ R79, R60, R63.reuse, R65 ;  /* 0x0000003f3c4f7223 */ /* 0x080fe20000010041 */
[----:B------:R-:W-:Y:S01]  /*b790*/  F2FP.SATFINITE.E4M3.F32.PACK_AB_MERGE_C R60, R75, R72, RZ ;  /* 0x000000484b3c723e */ /* 0x000fe200048070ff */
[----:B------:R-:W-:Y:S01]  /*b7a0*/  FFMA.FTZ R77, R56, R63, -R77 ;  /* 0x0000003f384d7223 */ /* 0x000fe2000001084d */
[----:B------:R-:W-:-:S02]  /*b7b0*/  F2FP.F16.E4M3.UNPACK_B R64, R49 ;  /* 0x00000031ff40723e */ /* 0x000fc400020006ff */
[----:B------:R-:W-:Y:S02]  /*b7c0*/  F2FP.F16.E4M3.UNPACK_B R62, R45 ;  /* 0x0000002dff3e723e */ /* 0x000fe400020006ff */
[----:B------:R-:W-:Y:S01]  /*b7d0*/  F2FP.SATFINITE.E4M3.F32.PACK_AB_MERGE_C R60, R70, R69, R60 ;  /* 0x00000045463c723e */ /* 0x000fe2000480703c */
[----:B------:R-:W-:Y:S01]  /*b7e0*/  HADD2.F32 R65, -RZ, R64.H0_H0 ;  /* 0x20000040ff417230 */ /* 0x000fe20000004100 */
[----:B------:R-:W-:Y:S01]  /*b7f0*/  F2FP.SATFINITE.E4M3.F32.PACK_AB_MERGE_C R61, R74, R73, RZ ;  /* 0x000000494a3d723e */ /* 0x000fe200048070ff */
[----:B------:R-:W-:Y:S01]  /*b800*/  HADD2.F32 R70, -RZ, R67.H0_H0 ;  /* 0x20000043ff467230 */ /* 0x000fe20000004100 */
[----:B------:R-:W-:Y:S01]  /*b810*/  F2FP.F16.E4M3.UNPACK_B R45, R45.H1 ;  /* 0x0000002dff2d723e */ /* 0x000fe200030006ff */
[----:B------:R-:W-:Y:S01]  /*b820*/  HADD2.F32 R63, -RZ, R62.H0_H0 ;  /* 0x2000003eff3f7230 */ /* 0x000fe20000004100 */
[----:B------:R-:W-:Y:S01]  /*b830*/  F2FP.SATFINITE.E4M3.F32.PACK_AB_MERGE_C R61, R71, R68, R61 ;  /* 0x00000044473d723e */ /* 0x000fe2000480703d */
        /* <DEDUP_REMOVED lines=12> */
[----:B------:R-:W-:-:S02]  /*b900*/  HADD2.F32 R49, -RZ, R45.H0_H0 ;  /* 0x2000002dff317230 */ /* 0x000fc40000004100 */
[-C--:B------:R-:W-:Y:S01]  /*b910*/  FFMA.FTZ R71, R62, R65.reuse, -R69 ;  /* 0x000000413e477223 */ /* 0x080fe20000010845 */
[----:B------:R-:W-:Y:S01]  /*b920*/  F2FP.F16.E4M3.UNPACK_B R62, R50.H1 ;  /* 0x00000032ff3e723e */ /* 0x000fe200030006ff */
[----:B------:R-:W-:Y:S01]  /*b930*/  FFMA.FTZ R73, R64, R65, R67 ;  /* 0x0000004140497223 */ /* 0x000fe20000010043 */
[--C-:B------:R-:W-:Y:S01]  /*b940*/  HADD2.F32 R50, -RZ, R63.reuse.H0_H0 ;  /* 0x2000003fff327230 */ /* 0x100fe20000004100 */
[----:B------:R-:W-:Y:S01]  /*b950*/  F2FP.SATFINITE.E4M3.F32.PACK_AB_MERGE_C R56, R83, R78, RZ ;  /* 0x0000004e5338723e */ /* 0x000fe200048070ff */
[----:B------:R-:W-:Y:S01]  /*b960*/  HADD2.F32 R63, -RZ, R63.H1_H1 ;  /* 0x3000003fff3f7230 */ /* 0x000fe20000004100 */
[----:B------:R-:W-:Y:S01]  /*b970*/  F2FP.SATFINITE.E4M3.F32.PACK_AB_MERGE_C R58, R77, R58, R81 ;  /* 0x0000003a4d3a723e */ /* 0x000fe20004807051 */
[--C-:B------:R-:W-:Y:S01]  /*b980*/  HADD2.F32 R64, -RZ, R62.reuse.H0_H0 ;  /* 0x2000003eff407230 */ /* 0x100fe20000004100 */
[----:B------:R-:W-:Y:S01]  /*b990*/  F2FP.SATFINITE.E4M3.F32.PACK_AB_MERGE_C R56, R79, R76, R56 ;  /* 0x0000004c4f38723e */ /* 0x000fe20004807038 */
[----:B------:R-:W-:Y:S01]  /*b9a0*/  HADD2.F32 R66, -RZ, R62.H1_H1 ;  /* 0x3000003eff427230 */ /* 0x000fe20000004100 */
[----:B------:R-:W-:Y:S01]  /*b9b0*/  F2FP.F16.E4M3.UNPACK_B R67, R46.H1 ;  /* 0x0000002eff43723e */ /* 0x000fe200030006ff */
[----:B------:R-:W-:-:S02]  /*b9c0*/  HADD2.F32 R45, -RZ, R45.H1_H1 ;  /* 0x3000002dff2d7230 */ /* 0x000fc40000004100 */
[CC--:B------:R-:W-:Y:S01]  /*b9d0*/  FMUL.FTZ R68, R50.reuse, R64.reuse ;  /* 0x0000004032447220 */ /* 0x0c0fe20000410000 */
[--C-:B------:R-:W-:Y:S02]  /*b9e0*/  HADD2.F32 R62, -RZ, R48.reuse.H0_H0 ;  /* 0x20000030ff3e7230 */ /* 0x100fe40000004100 */
[----:B------:R-:W-:Y:S01]  /*b9f0*/  FMUL.FTZ R65, R49, R64 ;  /* 0x0000004031417220 */ /* 0x000fe20000410000 */
[----:B------:R-:W-:Y:S02]  /*ba00*/  HADD2.F32 R48, -RZ, R48.H1_H1 ;  /* 0x30000030ff307230 */ /* 0x000fe40000004100 */
[-C--:B------:R-:W-:Y:S01]  /*ba10*/  FMUL.FTZ R64, R63, R66.reuse ;  /* 0x000000423f407220 */ /* 0x080fe20000410000 */
[C---:B------:R-:W-:Y:S01]  /*ba20*/  FMUL.FTZ R66, R45.reuse, R66 ;  /* 0x000000422d427220 */ /* 0x040fe20000410000 */
[----:B------:R-:W-:Y:S01]  /*ba30*/  FFMA.FTZ R75, R50, R62, R65 ;  /* 0x0000003e324b7223 */ /* 0x000fe20000010041 */
[----:B------:R-:W-:Y:S01]  /*ba40*/  F2FP.F16.E4M3.UNPACK_B R50, R51 ;  /* 0x00000033ff32723e */ /* 0x000fe200020006ff */
[-C--:B------:R-:W-:Y:S01]  /*ba50*/  FFMA.FTZ R77, R45, R48.reuse, -R64 ;  /* 0x000000302d4d7223 */ /* 0x080fe20000010840 */
[----:B------:R-:W-:Y:S01]  /*ba60*/  FFMA.FTZ R76, R63, R48, R66 ;  /* 0x000000303f4c7223 */ /* 0x000fe20000010042 */
[----:B------:R-:W-:Y:S01]  /*ba70*/  F2FP.F16.E4M3.UNPACK_B R66, R46 ;  /* 0x0000002eff42723e */ /* 0x000fe200020006ff */
[----:B------:R-:W-:Y:S01]  /*ba80*/  FFMA.FTZ R74, R49, R62, -R68 ;  /* 0x0000003e314a7223 */ /* 0x000fe20000010844 */
[-C--:B------:R-:W-:Y:S01]  /*ba90*/  F2FP.F16.E4M3.UNPACK_B R45, R47.reuse ;  /* 0x0000002fff2d723e */ /* 0x080fe200020006ff */
[----:B------:R-:W-:Y:S01]  /*baa0*/  HADD2.F32 R62, -RZ, R50.H0_H0 ;  /* 0x20000032ff3e7230 */ /* 0x000fe20000004100 */
[----:B------:R-:W-:Y:S01]  /*bab0*/  F2FP.F16.E4M3.UNPACK_B R47, R47.H1 ;  /* 0x0000002fff2f723e */ /* 0x000fe200030006ff */
[----:B------:R-:W-:Y:S01]  /*bac0*/  HADD2.F32 R69, -RZ, R66.H0_H0 ;  /* 0x20000042ff457230 */ /* 0x000fe20000004100 */
[-C--:B------:R-:W-:Y:S01]  /*bad0*/  F2FP.F16.E4M3.UNPACK_B R46, R44.reuse ;  /* 0x0000002cff2e723e */ /* 0x080fe200020006ff */
[----:B------:R-:W-:Y:S01]  /*bae0*/  HADD2.F32 R48, -RZ, R45.H0_H0 ;  /* 0x2000002dff307230 */ /* 0x000fe20000004100 */
[----:B------:R-:W-:Y:S01]  /*baf0*/  F2FP.F16.E4M3.UNPACK_B R51, R51.H1 ;  /* 0x00000033ff33723e */ /* 0x000fe200030006ff */
[----:B------:R-:W-:Y:S01]  /*bb00*/  HADD2.F32 R49, -RZ, R47.H0_H0 ;  /* 0x2000002fff317230 */ /* 0x000fe20000004100 */
[----:B------:R-:W-:Y:S01]  /*bb10*/  F2FP.F16.E4M3.UNPACK_B R63, R44.H1 ;  /* 0x0000002cff3f723e */ /* 0x000fe200030006ff */
[----:B------:R-:W-:-:S02]  /*bb20*/  HADD2.F32 R68, -RZ, R67.H0_H0 ;  /* 0x20000043ff447230 */ /* 0x000fc40000004100 */
[-C--:B------:R-:W-:Y:S01]  /*bb30*/  FMUL.FTZ R79, R62, R69.reuse ;  /* 0x000000453e4f7220 */ /* 0x080fe20000410000 */
[----:B------:R-:W-:Y:S02]  /*bb40*/  HADD2.F32 R65, -RZ, R46.H0_H0 ;  /* 0x2000002eff417230 */ /* 0x000fe40000004100 */
[C---:B------:R-:W-:Y:S01]  /*bb50*/  FMUL.FTZ R69, R48.reuse, R69 ;  /* 0x0000004530457220 */ /* 0x040fe20000410000 */
[----:B------:R-:W-:Y:S02]  /*bb60*/  HADD2.F32 R44, -RZ, R51.H0_H0 ;  /* 0x20000033ff2c7230 */ /* 0x000fe40000004100 */
[----:B------:R-:W-:Y:S01]  /*bb70*/  FMUL.FTZ R81, R49, R68 ;  /* 0x0000004431517220 */ /* 0x000fe20000410000 */
[----:B------:R-:W-:Y:S02]  /*bb80*/  HADD2.F32 R64, -RZ, R63.H0_H0 ;  /* 0x2000003fff407230 */ /* 0x000fe40000004100 */
[----:B------:R-:W-:Y:S01]  /*bb90*/  FFMA.FTZ R79, R48, R65, -R79 ;  /* 0x00000041304f7223 */ /* 0x000fe2000001084f */
[----:B------:R-:W-:-:S02]  /*bba0*/  HADD2.F32 R51, -RZ, R51.H1_H1 ;  /* 0x30000033ff337230 */ /* 0x000fc40000004100 */
[C---:B------:R-:W-:Y:S01]  /*bbb0*/  FMUL.FTZ R78, R44.reuse, R68 ;  /* 0x000000442c4e7220 */ /* 0x040fe20000410000 */
[----:B------:R-:W-:Y:S02]  /*bbc0*/  HADD2.F32 R48, -RZ, R67.H1_H1 ;  /* 0x30000043ff307230 */ /* 0x000fe40000004100 */
[-C--:B------:R-:W-:Y:S01]  /*bbd0*/  FFMA.FTZ R81, R44, R64.reuse, R81 ;  /* 0x000000402c517223 */ /* 0x080fe20000010051 */
[----:B------:R-:W-:Y:S02]  /*bbe0*/  HADD2.F32 R47, -RZ, R47.H1_H1 ;  /* 0x3000002fff2f7230 */ /* 0x000fe40000004100 */
[----:B------:R-:W-:Y:S01]  /*bbf0*/  FFMA.FTZ R69, R62, R65, R69 ;  /* 0x000000413e457223 */ /* 0x000fe20000010045 */
[----:B------:R-:W-:Y:S02]  /*bc00*/  HADD2.F32 R50, -RZ, R50.H1_H1 ;  /* 0x30000032ff327230 */ /* 0x000fe40000004100 */
[----:B------:R-:W-:Y:S01]  /*bc10*/  FFMA.FTZ R78, R49, R64, -R78 ;  /* 0x00000040314e7223 */ /* 0x000fe2000001084e */
[----:B------:R-:W-:-:S02]  /*bc20*/  HADD2.F32 R66, -RZ, R66.H1_H1 ;  /* 0x30000042ff427230 */ /* 0x000fc40000004100 */
[-C--:B------:R-:W-:Y:S01]  /*bc30*/  FMUL.FTZ R62, R51, R48.reuse ;  /* 0x00000030333e7220 */ /* 0x080fe20000410000 */
[----:B------:R-:W-:Y:S02]  /*bc40*/  HADD2.F32 R45, -RZ, R45.H1_H1 ;  /* 0x3000002dff2d7230 */ /* 0x000fe40000004100 */
[----:B------:R-:W-:Y:S01]  /*bc50*/  FMUL.FTZ R64, R47, R48 ;  /* 0x000000302f407220 */ /* 0x000fe20000410000 */
[----:B------:R-:W-:Y:S02]  /*bc60*/  HADD2.F32 R44, -RZ, R63.H1_H1 ;  /* 0x3000003fff2c7230 */ /* 0x000fe40000004100 */
[CC--:B------:R-:W-:Y:S01]  /*bc70*/  FMUL.FTZ R48, R50.reuse, R66.reuse ;  /* 0x0000004232307220 */ /* 0x0c0fe20000410000 */
[----:B------:R-:W-:Y:S02]  /*bc80*/  HADD2.F32 R46, -RZ, R46.H1_H1 ;  /* 0x3000002eff2e7230 */ /* 0x000fe40000004100 */
[----:B------:R-:W-:Y:S01]  /*bc90*/  FMUL.FTZ R49, R45, R66 ;  /* 0x000000422d317220 */ /* 0x000fe20000410000 */
[----:B------:R-:W-:Y:S01]  /*bca0*/  F2FP.SATFINITE.E4M3.F32.PACK_AB_MERGE_C R74, R77, R74, RZ ;  /* 0x0000004a4d4a723e */ /* 0x000fe200048070ff */
        /* <DEDUP_REMOVED lines=14> */
[----:B------:R-:W-:-:S07]  /*bd90*/  F2FP.SATFINITE.E4M3.F32.PACK_AB_MERGE_C R49, R73, R70, R75 ;  /* 0x000000464931723e */ /* 0x000fce000480704b */
.L_x_7352:
[----:B------:R-:W-:Y:S05]  /*bda0*/  BSYNC B1 ;  /* 0x0000000000017941 */ /* 0x000fea0003800000 */
.L_x_7351:
[----:B------:R-:W-:Y:S01]  /*bdb0*/  ISETP.GE.AND P2, PT, R59, R147, PT ;  /* 0x000000933b00720c */ /* 0x000fe20003f46270 */
[----:B------:R-:W-:Y:S02]  /*bdc0*/  ULDC.64 UR4, c[0x0][0x208] ;  /* 0x0000820000047ab9 */ /* 0x000fe40000000a00 */
[----:B-1----:R3:W-:Y:S10]  /*bdd0*/  STG.E.128 desc[UR4][R54.64], R44 ;  /* 0x0000002c36007986 */ /* 0x0027f4000c101d04 */
[----:B------:R-:W-:Y:S05]  /*bde0*/  @P2 BRA `(.L_x_7329) ;  /* 0x0000000400fc2947 */ /* 0x000fea0003800000 */
[--C-:B---3--:R-:W-:Y:S01]  /*bdf0*/  SHF.R.S32.HI R44, RZ, 0x1f, R59.reuse ;  /* 0x0000001fff2c7819 */ /* 0x108fe2000001143b */
[----:B------:R-:W-:Y:S01]  /*be00*/  ULDC.64 UR4, c[0x0][0x208] ;  /* 0x0000820000047ab9 */ /* 0x000fe20000000a00 */
[----:B------:R-:W-:-:S04]  /*be10*/  IADD3 R59, P2, P3, R38, R124, R59 ;  /* 0x0000007c263b7210 */ /* 0x000fc80007b5e03b */
[----:B------:R-:W-:Y:S02]  /*be20*/  IADD3.X R44, R32, R57, R44, P2, P3 ;  /* 0x00000039202c7210 */ /* 0x000fe400017e642c */
[----:B------:R-:W-:-:S05]  /*be30*/  IADD3 R52, P2, R59, R52, RZ ;  /* 0x000000343b347210 */ /* 0x000fca0007f5e0ff */
[----:B------:R-:W-:-:S05]  /*be40*/  IMAD.X R53, R44, 0x1, R53, P2 ;  /* 0x000000012c357824 */ /* 0x000fca00010e0635 */
[----:B--2---:R4:W-:Y:S01]  /*be50*/  STG.E.128 desc[UR4][R52.64], R48 ;  /* 0x0000003034007986 */ /* 0x0049e2000c101d04 */
[----:B------:R-:W-:Y:S05]  /*be60*/  BRA `(.L_x_7329) ;  /* 0x0000000400dc7947 */ /* 0x000fea0003800000 */
.L_x_7292:
[----:B------:R-:W2:Y:S02]  /*be70*/  LDL R44, [R1+0x6c] ;  /* 0x00006c00012c7983 */ /* 0x000ea40000100800 */
[----:B--2---:R-:W-:-:S13]  /*be80*/  R2UR UR4, R44 ;  /* 0x000000002c0472ca */ /* 0x004fda00000e0000 */
[----:B------:R-:W-:-:S06]  /*be90*/  UISETP.NE.AND UP0, UPT, UR4, 0x3, UPT ;  /* 0x000000030400788c */ /* 0x000fcc000bf05270 */
[----:B------:R-:W-:-:S13]  /*bea0*/  PLOP3.LUT P5, PT, PT, PT, UP0, 0x80, 0x0 ;  /* 0x000000000000781c */ /* 0x000fda0003faf008 */
[----:B------:R-:W-:Y:S05]  /*beb0*/  @!P5 BRA `(.L_x_7353) ;  /* 0x000000000004d947 */ /* 0x000fea0003800000 */
[----:B------:R-:W-:Y:S01]  /*bec0*/  BPT.TRAP 0x1 ;  /* 0x000000040000795c */ /* 0x000fe20000300000 */
.L_x_7353:
[----:B------:R-:W2:Y:S01]  /*bed0*/  LDL R44, [R1+0x54] ;  /* 0x00005400012c7983 */ /* 0x000ea20000100800 */
[----:B------:R-:W-:Y:S01]  /*bee0*/  IMAD R103, R19, 0x8, R18 ;  /* 0x0000000813677824 */ /* 0x000fe200078e0212 */
[----:B------:R-:W-:Y:S01]  /*bef0*/  BSSY B1, `(.L_x_7354) ;  /* 0x0000008000017945 */ /* 0x000fe20003800000 */
[----:B------:R-:W-:Y:S01]  /*bf00*/  IMAD R112, R24, -0xe0, R2 ;  /* 0xffffff2018707824 */ /* 0x000fe200078e0202 */
[----:B------:R-:W-:-:S04]  /*bf10*/  SHF.R.S32.HI R45, RZ, 0x1f, R24 ;  /* 0x0000001fff2d7819 */ /* 0x000fc80000011418 */
[----:B------:R-:W-:Y:S02]  /*bf20*/  VIMNMX R112, R112, 0xe0, PT ;  /* 0x000000e070707848 */ /* 0x000fe40003fe0100 */
[----:B--2---:R-:W-:Y:S01]  /*bf30*/  SHF.L.U32 R129, R44, 0x1f, RZ ;  /* 0x0000001f2c817819 */ /* 0x004fe200000006ff */
[----:B------:R-:W-:-:S03]  /*bf40*/  IMAD R44, R13, R24, RZ ;  /* 0x000000180d2c7224 */ /* 0x000fc600078e02ff */
[----:B------:R-:W0:Y:S02]  /*bf50*/  SYNCS.PHASECHK.TRANS64.TRYWAIT P2, [R103+URZ+0x2e890], R129 ;  /* 0x02e89081670075a7 */ /* 0x000e24000804017f */
[----:B0-----:R-:W-:Y:S05]  /*bf60*/  @!P2 BRA `(.L_x_7355) ;  /* 0x000002b80004a947 */ /* 0x001fea0003800000 */
.L_x_7680:
[----:B------:R-:W-:Y:S05]  /*bf70*/  BSYNC B1 ;  /* 0x0000000000017941 */ /* 0x000fea0003800000 */
.L_x_7354:
[----:B------:R-:W-:Y:S01]  /*bf80*/  ISETP.GE.AND P2, PT, R230, R112, PT ;  /* 0x00000070e600720c */ /* 0x000fe20003f46270 */
[----:B------:R-:W-:Y:S01]  /*bf90*/  IMAD R45, R45, R130, R44 ;  /* 0x000000822d2d7224 */ /* 0x000fe200078e022c */
[----:B------:R-:W-:Y:S01]  /*bfa0*/  BSSY B1, `(.L_x_7356) ;  /* 0x0000016000017945 */ /* 0x000fe20003800000 */
[----:B------:R-:W-:-:S04]  /*bfb0*/  IMAD.WIDE.U32 R48, R130, R24, RZ ;  /* 0x0000001882307225 */ /* 0x000fc800078e00ff */
[----:B------:R-:W-:-:S06]  /*bfc0*/  IMAD.IADD R52, R45, 0x1, R49 ;  /* 0x000000012d347824 */ /* 0x000fcc00078e0231 */
[----:B------:R-:W-:Y:S05]  /*bfd0*/  @P2 BRA `(.L_x_7357) ;  /* 0x0000000000482947 */ /* 0x000fea0003800000 */
[----:B------:R-:W1:Y:S01]  /*bfe0*/  @!P0 LDS.128 R44, [R111+0x20400] ;  /* 0x020400006f2c8984 */ /* 0x000e620000000c00 */
[----:B------:R-:W2:Y:S01]  /*bff0*/  @!P0 LDC.64 R50, c[0x0][0x2e8] ;  /* 0x0000ba00ff328b82 */ /* 0x000ea20000000a00 */
[----:B------:R-:W-:Y:S01]  /*c000*/  ULDC.64 UR4, c[0x0][0x208] ;  /* 0x0000820000047ab9 */ /* 0x000fe20000000a00 */
[----:B--2---:R-:W-:-:S04]  /*c010*/  @!P0 IADD3 R50, P2, P3, R48, R50, R33 ;  /* 0x0000003230328210 */ /* 0x004fc80007b5e021 */
[----:B------:R-:W-:-:S05]  /*c020*/  @!P0 IADD3.X R51, R52, R51, R35, P2, P3 ;  /* 0x0000003334338210 */ /* 0x000fca00017e6423 */
[----:B-1----:R1:W-:Y:S01]  /*c030*/  @!P0 STG.E.128 desc[UR4][R50.64], R44 ;  /* 0x0000002c32008986 */ /* 0x0023e2000c101d04 */
[----:B------:R-:W-:Y:S05]  /*c040*/  @P1 BRA `(.L_x_7357) ;  /* 0x00000000002c1947 */ /* 0x000fea0003800000 */
[----:B------:R-:W-:Y:S01]  /*c050*/  ULDC.64 UR4, c[0x0][0x2e8] ;  /* 0x0000ba0000047ab9 */ /* 0x000fe20000000a00 */
[----:B-1----:R-:W-:Y:S01]  /*c060*/  VIADD R44, R21, 0x40 ;  /* 0x00000040152c7836 */ /* 0x002fe20000000000 */
[----:B------:R-:W-:Y:S01]  /*c070*/  IADD3 R50, P2, P3, R37, UR4, R48 ;  /* 0x0000000425327c10 */ /* 0x000fe2000fb5e030 */
[----:B------:R-:W-:-:S03]  /*c080*/  ULDC.64 UR6, c[0x0][0x208] ;  /* 0x0000820000067ab9 */ /* 0x000fc60000000a00 */
[----:B------:R-:W-:Y:S02]  /*c090*/  IADD3.X R51, R101, UR5, R52, P2, P3 ;  /* 0x0000000565337c10 */ /* 0x000fe400097e6434 */
[----:B------:R-:W-:-:S13]  /*c0a0*/  LOP3.LUT P2, RZ, R231, 0x4, RZ, 0xc0, !PT ;  /* 0x00000004e7ff7812 */ /* 0x000fda000784c0ff */
[----:B------:R-:W-:-:S04]  /*c0b0*/  @P2 VIADD R44, R21, 0xffffffc0 ;  /* 0xffffffc0152c2836 */ /* 0x000fc80000000000 */
[----:B------:R-:W-:-:S04]  /*c0c0*/  IMAD R45, R19, 0x7000, R44 ;  /* 0x00007000132d7824 */ /* 0x000fc800078e022c */
[----:B------:R-:W-:-:S06]  /*c0d0*/  IMAD.IADD R45, R18, 0x1, R45 ;  /* 0x00000001122d7824 */ /* 0x000fcc00078e022d */
[----:B------:R-:W1:Y:S04]  /*c0e0*/  LDS.128 R44, [R45+0x20400] ;  /* 0x020400002d2c7984 */ /* 0x000e680000000c00 */
[----:B-1----:R2:W-:Y:S02]  /*c0f0*/  STG.E.128 desc[UR6][R50.64], R44 ;  /* 0x0000002c32007986 */ /* 0x0025e4000c101d06 */
.L_x_7357:
[----:B------:R-:W-:Y:S05]  /*c100*/  BSYNC B1 ;  /* 0x0000000000017941 */ /* 0x000fea0003800000 */
.L_x_7356:
[----:B-12---:R-:W-:Y:S01]  /*c110*/  VIADD R44, R230, 0x40 ;  /* 0x00000040e62c7836 */ /* 0x006fe20000000000 */
[----:B------:R-:W-:Y:S04]  /*c120*/  BSSY B1, `(.L_x_7358) ;  /* 0x0000017000017945 */ /* 0x000fe80003800000 */
[----:B------:R-:W-:-:S13]  /*c130*/  ISETP.GE.AND P2, PT, R44, R112, PT ;  /* 0x000000702c00720c */ /* 0x000fda0003f46270 */
[----:B------:R-:W-:Y:S05]  /*c140*/  @P2 BRA `(.L_x_7359) ;  /* 0x0000000000502947 */ /* 0x000fea0003800000 */
[----:B------:R-:W1:Y:S01]  /*c150*/  @!P0 LDS.128 R44, [R111+0x22400] ;  /* 0x022400006f2c8984 */ /* 0x000e620000000c00 */
[----:B------:R-:W2:Y:S01]  /*c160*/  @!P0 LDC.64 R50, c[0x0][0x2e8] ;  /* 0x0000ba00ff328b82 */ /* 0x000ea20000000a00 */
[----:B------:R-:W-:Y:S01]  /*c170*/  IADD3 R54, P2, R98, R48, RZ ;  /* 0x0000003062367210 */ /* 0x000fe20007f5e0ff */
[----:B------:R-:W-:-:S04]  /*c180*/  ULDC.64 UR4, c[0x0][0x208] ;  /* 0x0000820000047ab9 */ /* 0x000fc80000000a00 */
[----:B------:R-:W-:Y:S01]  /*c190*/  IMAD.X R56, R52, 0x1, R99, P2 ;  /* 0x0000000134387824 */ /* 0x000fe200010e0663 */
        /* <DEDUP_REMOVED lines=15> */
.L_x_7359:
[----:B------:R-:W-:Y:S05]  /*c290*/  BSYNC B1 ;  /* 0x0000000000017941 */ /* 0x000fea0003800000 */
.L_x_7358:
[----:B-12---:R-:W-:Y:S01]  /*c2a0*/  VIADD R44, R230, 0x80 ;  /* 0x00000080e62c7836 */ /* 0x006fe20000000000 */
[----:B------:R-:W-:Y:S04]  /*c2b0*/  BSSY B1, `(.L_x_7360) ;  /* 0x0000017000017945 */ /* 0x000fe80003800000 */
[----:B------:R-:W-:-:S13]  /*c2c0*/  ISETP.GE.AND P2, PT, R44, R112, PT ;  /* 0x000000702c00720c */ /* 0x000fda0003f46270 */
[----:B------:R-:W-:Y:S05]  /*c2d0*/  @P2 BRA `(.L_x_7361) ;  /* 0x0000000000502947 */ /* 0x000fea0003800000 */
[----:B------:R-:W1:Y:S01]  /*c2e0*/  @!P0 LDS.128 R44, [R111+0x24400] ;  /* 0x024400006f2c8984 */ /* 0x000e620000000c00 */
[----:B------:R-:W2:Y:S01]  /*c2f0*/  @!P0 LDC.64 R50, c[0x0][0x2e8] ;  /* 0x0000ba00ff328b82 */ /* 0x000ea20000000a00 */
[----:B------:R-:W-:Y:S01]  /*c300*/  LEA R54, P2, R36, R48, 0x7 ;  /* 0x0000003024367211 */ /* 0x000fe200078438ff */
        /* <DEDUP_REMOVED lines=17> */
.L_x_7361:
[----:B------:R-:W-:Y:S05]  /*c420*/  BSYNC B1 ;  /* 0x0000000000017941 */ /* 0x000fea0003800000 */
.L_x_7360:
[----:B-12---:R-:W-:-:S05]  /*c430*/  VIADD R44, R230, 0xc0 ;  /* 0x000000c0e62c7836 */ /* 0x006fca0000000000 */
[----:B------:R-:W-:-:S13]  /*c440*/  ISETP.GE.AND P2, PT, R44, R112, PT ;  /* 0x000000702c00720c */ /* 0x000fda0003f46270 */
[----:B------:R-:W-:Y:S05]  /*c450*/  @P2 BRA `(.L_x_7329) ;  /* 0x0000000000602947 */ /* 0x000fea0003800000 */
[----:B------:R-:W1:Y:S01]  /*c460*/  LDC.64 R46, c[0x0][0x300] ;  /* 0x0000c000ff2e7b82 */ /* 0x000e620000000a00 */
[----:B------:R-:W-:Y:S01]  /*c470*/  IMAD.MOV.U32 R50, RZ, RZ, R48 ;  /* 0x000000ffff327224 */ /* 0x000fe200078e0030 */
[----:B------:R-:W-:Y:S01]  /*c480*/  ULDC.64 UR4, c[0x0][0x208] ;  /* 0x0000820000047ab9 */ /* 0x000fe20000000a00 */
        /* <DEDUP_REMOVED lines=21> */
.L_x_7329:
[----:B------:R-:W-:Y:S05]  /*c5e0*/  BSYNC B0 ;  /* 0x0000000000007941 */ /* 0x000fea0003800000 */
.L_x_7291:
        /* <DEDUP_REMOVED lines=17> */
.L_x_7363:
[----:B------:R-:W-:Y:S05]  /*c700*/  BSYNC B0 ;  /* 0x0000000000007941 */ /* 0x000fea0003800000 */
.L_x_7362:
[----:B------:R-:W2:Y:S01]  /*c710*/  SYNCS.PHASECHK.TRANS64.TRYWAIT P3, [R103+URZ+0x2e8b0], R129 ;  /* 0x02e8b081670075a7 */ /* 0x000ea2000806017f */
[----:B------:R-:W-:Y:S01]  /*c720*/  ULDC.64 UR4, c[0x0][0x318] ;  /* 0x0000c60000047ab9 */ /* 0x000fe20000000a00 */
[----:B------:R-:W-:Y:S01]  /*c730*/  ULDC.64 UR60, c[0x0][0x328] ;  /* 0x0000ca00003c7ab9 */ /* 0x000fe20000000a00 */
[----:B-1----:R-:W-:Y:S01]  /*c740*/  IMAD.U32 R44, RZ, RZ, UR5 ;  /* 0x00000005ff2c7e24 */ /* 0x002fe2000f8e00ff */
[----:B------:R-:W-:Y:S01]  /*c750*/  BSSY B0, `(.L_x_7364) ;  /* 0x0000005000007945 */ /* 0x000fe20003800000 */
[----:B------:R-:W-:-:S03]  /*c760*/  IMAD.U32 R45, RZ, RZ, UR4 ;  /* 0x00000004ff2d7e24 */ /* 0x000fc6000f8e00ff */
[----:B------:R1:W-:Y:S04]  /*c770*/  STL [R1+0x8], R44 ;  /* 0x0000082c01007387 */ /* 0x0003e80000100800 */
[----:B------:R1:W-:Y:S02]  /*c780*/  STL [R1+0xc], R45 ;  /* 0x00000c2d01007387 */ /* 0x0003e40000100800 */
[----:B-12---:R-:W-:Y:S05]  /*c790*/  @!P3 BRA `(.L_x_7365) ;  /* 0x000002b0000cb947 */ /* 0x006fea0003800000 */
.L_x_7681:
[----:B------:R-:W-:Y:S05]  /*c7a0*/  BSYNC B0 ;  /* 0x0000000000007941 */ /* 0x000fea0003800000 */
.L_x_7364:
[----:B------:R2:W5:Y:S04]  /*c7b0*/  LDL R54, [R1+0xc] ;  /* 0x00000c0001367983 */ /* 0x0005680000100800 */
[----:B------:R2:W5:Y:S01]  /*c7c0*/  LDL R53, [R1+0x8] ;  /* 0x0000080001357983 */ /* 0x0005620000100800 */
[----:B------:R-:W-:Y:S01]  /*c7d0*/  ISETP.GE.AND P3, PT, R230, R112, PT ;  /* 0x00000070e600720c */ /* 0x000fe20003f66270 */
[----:B------:R-:W-:Y:S01]  /*c7e0*/  BSSY B0, `(.L_x_7366) ;  /* 0x000001a000007945 */ /* 0x000fe20003800000 */
[----:B------:R-:W-:-:S11]  /*c7f0*/  IMAD.WIDE R48, R24, 0xe0, R94 ;  /* 0x000000e018307825 */ /* 0x000fd600078e025e */
[----:B--2---:R-:W-:Y:S05]  /*c800*/  @P3 BRA `(.L_x_7367) ;  /* 0x00000000005c3947 */ /* 0x004fea0003800000 */
[----:B------:R-:W-:Y:S01]  /*c810*/  ULDC UR6, c[0x0][0x2f4] ;  /* 0x0000bd0000067ab9 */ /* 0x000fe20000000800 */
[----:B------:R-:W-:Y:S01]  /*c820*/  PLOP3.LUT P4, PT, PT, PT, PT, 0x8, 0x0 ;  /* 0x000000000000781c */ /* 0x000fe20003f8e170 */
[----:B------:R-:W-:Y:S01]  /*c830*/  IMAD.MOV.U32 R44, RZ, RZ, R40 ;  /* 0x000000ffff2c7224 */ /* 0x000fe200078e0028 */
[----:B------:R-:W-:Y:S01]  /*c840*/  ISETP.GE.AND P3, PT, R4, UR6, PT ;  /* 0x0000000604007c0c */ /* 0x000fe2000bf66270 */
[----:B------:R-:W-:Y:S01]  /*c850*/  IMAD.MOV.U32 R45, RZ, RZ, R102 ;  /* 0x000000ffff2d7224 */ /* 0x000fe200078e0066 */
[----:B-----5:R-:W-:Y:S01]  /*c860*/  R2UR UR5, R54 ;  /* 0x00000000360572ca */ /* 0x020fe200000e0000 */
[----:B------:R-:W-:Y:S01]  /*c870*/  IMAD R47, R49, UR60, RZ ;  /* 0x0000003c312f7c24 */ /* 0x000fe2000f8e02ff */
[----:B------:R-:W-:Y:S01]  /*c880*/  R2UR UR4, R53 ;  /* 0x00000000350472ca */ /* 0x000fe200000e0000 */
[----:B------:R-:W-:-:S04]  /*c890*/  IMAD.WIDE.U32 R44, R48, UR60, R44 ;  /* 0x0000003c302c7c25 */ /* 0x000fc8000f8e002c */
[----:B------:R-:W-:-:S04]  /*c8a0*/  IMAD R47, R48, UR61, R47 ;  /* 0x0000003d302f7c24 */ /* 0x000fc8000f8e022f */
[----:B------:R-:W-:Y:S01]  /*c8b0*/  @!P3 LOP3.LUT P5, RZ, R231, 0x4, RZ, 0xc0, !PT ;  /* 0x00000004e7ffb812 */ /* 0x000fe200078ac0ff */
[----:B------:R-:W-:-:S03]  /*c8c0*/  @!P3 VIADD R52, R110, 0x40 ;  /* 0x000000406e34b836 */ /* 0x000fc60000000000 */
[----:B------:R-:W-:Y:S02]  /*c8d0*/  @!P3 PLOP3.LUT P4, PT, P5, PT, PT, 0x80, 0x0 ;  /* 0x000000000000b81c */ /* 0x000fe40002f8f070 */
[----:B------:R-:W-:-:S04]  /*c8e0*/  IADD3 R50, P5, R44, UR5, RZ ;  /* 0x000000052c327c10 */ /* 0x000fc8000ffbe0ff */
[----:B------:R-:W-:Y:S01]  /*c8f0*/  IADD3.X R51, R45, UR4, R47, P5, !PT ;  /* 0x000000042d337c10 */ /* 0x000fe2000affe42f */
[----:B------:R-:W-:-:S06]  /*c900*/  ULDC.64 UR4, c[0x0][0x208] ;  /* 0x0000820000047ab9 */ /* 0x000fcc0000000a00 */
[----:B------:R-:W-:Y:S01]  /*c910*/  @P4 VIADD R52, R110, 0xffffffc0 ;  /* 0xffffffc06e344836 */ /* 0x000fe20000000000 */
[----:B------:R-:W-:-:S03]  /*c920*/  ISETP.GE.AND P4, PT, R22, UR6, PT ;  /* 0x0000000616007c0c */ /* 0x000fc6000bf86270 */
[----:B------:R-:W-:-:S10]  /*c930*/  @!P3 IMAD.IADD R52, R18, 0x1, R52 ;  /* 0x000000011234b824 */ /* 0x000fd400078e0234 */
[----:B------:R-:W2:Y:S04]  /*c940*/  @!P4 LDS.128 R44, [R111+0xe400] ;  /* 0x00e400006f2cc984 */ /* 0x000ea80000000c00 */
[----:B--2---:R-:W-:Y:S04]  /*c950*/  @!P4 STG.E.128 desc[UR4][R50.64], R44 ;  /* 0x0000002c3200c986 */ /* 0x004fe8000c101d04 */
[----:B------:R-:W2:Y:S04]  /*c960*/  @!P3 LDS.128 R44, [R52+0xe400] ;  /* 0x00e40000342cb984 */ /* 0x000ea80000000c00 */
[----:B--2---:R2:W-:Y:S02]  /*c970*/  @!P3 STG.E.128 desc[UR4][R50.64+0x40], R44 ;  /* 0x0000402c3200b986 */ /* 0x0045e4000c101d04 */
.L_x_7367:
[----:B------:R-:W-:Y:S05]  /*c980*/  BSYNC B0 ;  /* 0x0000000000007941 */ /* 0x000fea0003800000 */
.L_x_7366:
[----:B--2---:R-:W-:Y:S01]  /*c990*/  VIADD R44, R230, 0x40 ;  /* 0x00000040e62c7836 */ /* 0x004fe20000000000 */
[----:B------:R-:W-:Y:S04]  /*c9a0*/  BSSY B0, `(.L_x_7368) ;  /* 0x000001c000007945 */ /* 0x000fe80003800000 */
[----:B------:R-:W-:-:S13]  /*c9b0*/  ISETP.GE.AND P3, PT, R44, R112, PT ;  /* 0x000000702c00720c */ /* 0x000fda0003f66270 */
[----:B------:R-:W-:Y:S05]  /*c9c0*/  @P3 BRA `(.L_x_7369) ;  /* 0x0000000000643947 */ /* 0x000fea0003800000 */
[----:B------:R-:W-:Y:S01]  /*c9d0*/  ULDC UR6, c[0x0][0x2f4] ;  /* 0x0000bd0000067ab9 */ /* 0x000fe20000000800 */
[----:B------:R-:W-:Y:S01]  /*c9e0*/  PLOP3.LUT P4, PT, PT, PT, PT, 0x8, 0x0 ;  /* 0x000000000000781c */ /* 0x000fe20003f8e170 */
[----:B------:R-:W-:Y:S01]  /*c9f0*/  IMAD.MOV.U32 R44, RZ, RZ, R40 ;  /* 0x000000ffff2c7224 */ /* 0x000fe200078e0028 */
[----:B------:R-:W-:Y:S01]  /*ca00*/  ISETP.GE.AND P3, PT, R4, UR6, PT ;  /* 0x0000000604007c0c */ /* 0x000fe2000bf66270 */
[----:B------:R-:W-:Y:S01]  /*ca10*/  IMAD.MOV.U32 R45, RZ, RZ, R102 ;  /* 0x000000ffff2d7224 */ /* 0x000fe200078e0066 */
[----:B-----5:R-:W-:Y:S02]  /*ca20*/  R2UR UR4, R54 ;  /* 0x00000000360472ca */ /* 0x020fe400000e0000 */
[----:B------:R-:W-:-:S09]  /*ca30*/  R2UR UR7, R53 ;  /* 0x00000000350772ca */ /* 0x000fd200000e0000 */
[----:B------:R-:W-:Y:S01]  /*ca40*/  @!P3 LOP3.LUT P5, RZ, R231, 0x4, RZ, 0xc0, !PT ;  /* 0x00000004e7ffb812 */ /* 0x000fe200078ac0ff */
[----:B------:R-:W-:-:S03]  /*ca50*/  @!P3 VIADD R52, R110, 0x40 ;  /* 0x000000406e34b836 */ /* 0x000fc60000000000 */
[----:B------:R-:W-:Y:S02]  /*ca60*/  @!P3 PLOP3.LUT P4, PT, P5, PT, PT, 0x80, 0x0 ;  /* 0x000000000000b81c */ /* 0x000fe40002f8f070 */
[----:B------:R-:W-:-:S05]  /*ca70*/  IADD3 R47, P5, R48, 0x40, RZ ;  /* 0x00000040302f7810 */ /* 0x000fca0007fbe0ff */
[----:B------:R-:W-:Y:S02]  /*ca80*/  IMAD.X R46, RZ, RZ, R49, P5 ;  /* 0x000000ffff2e7224 */ /* 0x000fe400028e0631 */
[----:B------:R-:W-:-:S04]  /*ca90*/  IMAD.WIDE.U32 R44, R47, UR60, R44 ;  /* 0x0000003c2f2c7c25 */ /* 0x000fc8000f8e002c */
[----:B------:R-:W-:Y:S02]  /*caa0*/  IMAD R46, R46, UR60, RZ ;  /* 0x0000003c2e2e7c24 */ /* 0x000fe4000f8e02ff */
[----:B------:R-:W-:Y:S01]  /*cab0*/  @P4 VIADD R52, R110, 0xffffffc0 ;  /* 0xffffffc06e344836 */ /* 0x000fe20000000000 */
[----:B------:R-:W-:Y:S01]  /*cac0*/  IADD3 R50, P4, R44, UR4, RZ ;  /* 0x000000042c327c10 */ /* 0x000fe2000ff9e0ff */
[----:B------:R-:W-:Y:S01]  /*cad0*/  IMAD R47, R47, UR61, R46 ;  /* 0x0000003d2f2f7c24 */ /* 0x000fe2000f8e022e */
[----:B------:R-:W-:Y:S01]  /*cae0*/  ULDC.64 UR4, c[0x0][0x208] ;  /* 0x0000820000047ab9 */ /* 0x000fe20000000a00 */
[----:B------:R-:W-:-:S03]  /*caf0*/  @!P3 IMAD.IADD R52, R18, 0x1, R52 ;  /* 0x000000011234b824 */ /* 0x000fc600078e0234 */
[----:B------:R-:W-:Y:S02]  /*cb00*/  IADD3.X R51, R45, UR7, R47, P4, !PT ;  /* 0x000000072d337c10 */ /* 0x000fe4000a7fe42f */
[----:B------:R-:W-:-:S13]  /*cb10*/  ISETP.GE.AND P4, PT, R22, UR6, PT ;  /* 0x0000000616007c0c */ /* 0x000fda000bf86270 */
[----:B------:R-:W2:Y:S04]  /*cb20*/  @!P4 LDS.128 R44, [R111+0x10400] ;  /* 0x010400006f2cc984 */ /* 0x000ea80000000c00 */
[----:B--2---:R-:W-:Y:S04]  /*cb30*/  @!P4 STG.E.128 desc[UR4][R50.64], R44 ;  /* 0x0000002c3200c986 */ /* 0x004fe8000c101d04 */
[----:B------:R-:W2:Y:S04]  /*cb40*/  @!P3 LDS.128 R44, [R52+0x10400] ;  /* 0x01040000342cb984 */ /* 0x000ea80000000c00 */
[----:B--2---:R2:W-:Y:S02]  /*cb50*/  @!P3 STG.E.128 desc[UR4][R50.64+0x40], R44 ;  /* 0x0000402c3200b986 */ /* 0x0045e4000c101d04 */
.L_x_7369:
[----:B------:R-:W-:Y:S05]  /*cb60*/  BSYNC B0 ;  /* 0x0000000000007941 */ /* 0x000fea0003800000 */
.L_x_7368:
        /* <DEDUP_REMOVED lines=29> */
.L_x_7371:
[----:B------:R-:W-:Y:S05]  /*cd40*/  BSYNC B0 ;  /* 0x0000000000007941 */ /* 0x000fea0003800000 */
.L_x_7370:
        /* <DEDUP_REMOVED lines=21> */
[----:B------:R-:W-:Y:S01]  /*cea0*/  @!P3 IMAD.IADD R50, R18, 0x1, R50 ;  /* 0x000000011232b824 */ /* 0x000fe200078e0232 */
[----:B------:R-:W-:Y:S02]  /*ceb0*/  ULDC.64 UR4, c[0x0][0x208] ;  /* 0x0000820000047ab9 */ /* 0x000fe40000000a00 */
[----:B------:R-:W-:Y:S02]  /*cec0*/  IADD3.X R49, R45, UR7, R47, P4, !PT ;  /* 0x000000072d317c10 */ /* 0x000fe4000a7fe42f */
[----:B------:R-:W-:-:S13]  /*ced0*/  ISETP.GE.AND P4, PT, R22, UR6, PT ;  /* 0x0000000616007c0c */ /* 0x000fda000bf86270 */
[----:B------:R-:W2:Y:S04]  /*cee0*/  @!P4 LDS.128 R44, [R111+0x14400] ;  /* 0x014400006f2cc984 */ /* 0x000ea80000000c00 */
[----:B--2---:R-:W-:Y:S04]  /*cef0*/  @!P4 STG.E.128 desc[UR4][R48.64], R44 ;  /* 0x0000002c3000c986 */ /* 0x004fe8000c101d04 */
[----:B------:R-:W2:Y:S04]  /*cf00*/  @!P3 LDS.128 R44, [R50+0x14400] ;  /* 0x01440000322cb984 */ /* 0x000ea80000000c00 */
[----:B--2---:R2:W-:Y:S02]  /*cf10*/  @!P3 STG.E.128 desc[UR4][R48.64+0x40], R44 ;  /* 0x0000402c3000b986 */ /* 0x0045e4000c101d04 */
.L_x_7373:
[----:B------:R-:W-:Y:S05]  /*cf20*/  BSYNC B0 ;  /* 0x0000000000007941 */ /* 0x000fea0003800000 */
.L_x_7372:
[----:B--2---:R-:W2:Y:S01]  /*cf30*/  LDL.LU R45, [R1+0x54] ;  /* 0x00005400012d7983 */ /* 0x004ea20000300800 */
[----:B01----:R-:W-:Y:S01]  /*cf40*/  @!P2 VIADD R103, R103, 0x2e8c0 ;  /* 0x0002e8c06767a836 */ /* 0x003fe20000000000 */
[----:B------:R-:W-:Y:S01]  /*cf50*/  ISETP.NE.AND P3, PT, R104, RZ, PT ;  /* 0x000000ff6800720c */ /* 0x000fe20003f65270 */
        /* <DEDUP_REMOVED lines=13> */
[----:B--2---:R-:W-:-:S05]  /*d030*/  LOP3.LUT R45, R45, R44, RZ, 0x3c, !PT ;  /* 0x0000002c2d2d7212 */ /* 0x004fca00078e3cff */
[----:B------:R0:W-:Y:S01]  /*d040*/  STL [R1+0x54], R45 ;  /* 0x0000542d01007387 */ /* 0x0001e20000100800 */
[----:B------:R-:W-:Y:S05]  /*d050*/  @P3 BRA `(.L_x_7374) ;  /* 0xffffff5c00043947 */ /* 0x000fea000383ffff */
[----:B0-----:R-:W0:Y:S01]  /*d060*/  S2R R45, SR_TID.X ;  /* 0x00000000002d7919 */ /* 0x001e220000002100 */
[----:B------:R-:W-:Y:S02]  /*d070*/  PLOP3.LUT P0, PT, PT, PT, PT, 0x8, 0x0 ;  /* 0x000000000000781c */ /* 0x000fe40003f0e170 */
[----:B0-----:R-:W-:-:S04]  /*d080*/  SHF.R.U32.HI R45, RZ, 0x7, R45 ;  /* 0x00000007ff2d7819 */ /* 0x001fc8000001162d */
[----:B------:R-:W-:-:S13]  /*d090*/  ISETP.NE.AND P3, PT, R45, 0x1, PT ;  /* 0x000000012d00780c */ /* 0x000fda0003f65270 */
[----:B------:R-:W-:Y:S06]  /*d0a0*/  @!P3 BAR.ARV 0x9, 0x100 ;  /* 0x024400000000bb1d */ /* 0x000fec0000002000 */
.L_x_7286:
[----:B------:R-:W-:Y:S05]  /*d0b0*/  @P0 BRA `(.L_x_7375) ;  /* 0x00000000000c0947 */ /* 0x000fea0003800000 */
[----:B------:R-:W0:Y:S01]  /*d0c0*/  FENCE.VIEW.ASYNC.G ;  /* 0x00000000000073c6 */ /* 0x000e220000000100 */
[----:B------:R-:W-:Y:S05]  /*d0d0*/  WARPSYNC.ALL ;  /* 0x0000000000007948 */ /* 0x000fea0003800000 */
[----:B0-----:R-:W-:Y:S06]  /*d0e0*/  BAR.ARV 0xc, 0x180 ;  /* 0x0306000000007b1d */ /* 0x001fec0000002000 */
.L_x_7375:
[----:B------:R-:W2:Y:S01]  /*d0f0*/  LDL R20, [R1+0x84] ;  /* 0x0000840001147983 */ /* 0x000ea20000100800 */
[----:B------:R-:W-:Y:S01]  /*d100*/  ULDC.64 UR6, c[0x0][0x998] ;  /* 0x0002660000067ab9 */ /* 0x000fe20000000a00 */
[----:B------:R-:W-:Y:S02]  /*d110*/  ULDC.64 UR4, c[0x0][0x990] ;  /* 0x0002640000047ab9 */ /* 0x000fe40000000a00 */
[----:B------:R-:W3:Y:S01]  /*d120*/  LDL R15, [R1+0x8c] ;  /* 0x00008c00010f7983 */ /* 0x000ee20000100800 */
[----:B------:R-:W-:Y:S02]  /*d130*/  ISETP.NE.U32.AND P1, PT, RZ, UR6, PT ;  /* 0x00000006ff007c0c */ /* 0x000fe4000bf25070 */
[----:B------:R-:W-:Y:S01]  /*d140*/  ISETP.NE.U32.AND P0, PT, RZ, UR4, PT ;  /* 0x00000004ff007c0c */ /* 0x000fe2000bf05070 */
[----:B------:R-:W4:Y:S01]  /*d150*/  LDL R14, [R1+0x64] ;  /* 0x00006400010e7983 */ /* 0x000f220000100800 */
[----:B------:R-:W-:Y:S01]  /*d160*/  ISETP.NE.AND.EX P1, PT, RZ, UR7, PT, P1 ;  /* 0x00000007ff007c0c */ /* 0x000fe2000bf25310 */
[----:B------:R-:W-:Y:S01]  /*d170*/  ULDC.64 UR8, c[0x0][0x208] ;  /* 0x0000820000087ab9 */ /* 0x000fe20000000a00 */
[----:B------:R-:W-:-:S11]  /*d180*/  ISETP.NE.AND.EX P0, PT, RZ, UR5, PT, P0 ;  /* 0x00000005ff007c0c */ /* 0x000fd6000bf05300 */
[----:B------:R-:W0:Y:S08]  /*d190*/  @P1 LDC.64 R8, c[0x0][0x9b8] ;  /* 0x00026e00ff081b82 */ /* 0x000e300000000a00 */
[----:B------:R-:W1:Y:S08]  /*d1a0*/  @P0 LDC.64 R6, c[0x0][0x9a8] ;  /* 0x00026a00ff060b82 */ /* 0x000e700000000a00 */
[----:B------:R-:W3:Y:S08]  /*d1b0*/  @P1 LDC.64 R12, c[0x0][0x9c0] ;  /* 0x00027000ff0c1b82 */ /* 0x000ef00000000a00 */
[----:B------:R-:W3:Y:S01]  /*d1c0*/  @P0 LDC.64 R10, c[0x0][0x9b0] ;  /* 0x00026c00ff0a0b82 */ /* 0x000ee20000000a00 */
[----:B--2---:R-:W-:-:S02]  /*d1d0*/  @P1 SHF.R.S32.HI R5, RZ, 0x1f, R20 ;  /* 0x0000001fff051819 */ /* 0x004fc40000011414 */
[----:B------:R-:W-:-:S03]  /*d1e0*/  @P0 SHF.R.S32.HI R3, RZ, 0x1f, R20 ;  /* 0x0000001fff030819 */ /* 0x000fc60000011414 */
[----:B0-----:R-:W-:Y:S02]  /*d1f0*/  @P1 IMAD R2, R5, R8, RZ ;  /* 0x0000000805021224 */ /* 0x001fe400078e02ff */
[----:B-1----:R-:W-:Y:S02]  /*d200*/  @P0 IMAD R0, R3, R6, RZ ;  /* 0x0000000603000224 */ /* 0x002fe400078e02ff */
[C---:B------:R-:W-:Y:S02]  /*d210*/  @P1 IMAD R9, R20.reuse, R9, R2 ;  /* 0x0000000914091224 */ /* 0x040fe400078e0202 */
[----:B------:R-:W-:-:S04]  /*d220*/  @P1 IMAD.WIDE.U32 R4, R20, R8, RZ ;  /* 0x0000000814041225 */ /* 0x000fc800078e00ff */
[C---:B------:R-:W-:Y:S02]  /*d230*/  @P0 IMAD R7, R20.reuse, R7, R0 ;  /* 0x0000000714070224 */ /* 0x040fe400078e0200 */
[----:B------:R-:W-:-:S04]  /*d240*/  @P0 IMAD.WIDE.U32 R2, R20, R6, RZ ;  /* 0x0000000614020225 */ /* 0x000fc800078e00ff */
[----:B------:R-:W-:Y:S02]  /*d250*/  @P1 IMAD.IADD R5, R5, 0x1, R9 ;  /* 0x0000000105051824 */ /* 0x000fe400078e0209 */
[----:B------:R-:W-:Y:S02]  /*d260*/  @P0 IMAD.IADD R3, R3, 0x1, R7 ;  /* 0x0000000103030824 */ /* 0x000fe400078e0207 */
[----:B---3--:R-:W-:-:S04]  /*d270*/  @P1 IMAD.WIDE.U32 R6, R15, R12, R4 ;  /* 0x0000000c0f061225 */ /* 0x008fc800078e0004 */
[----:B------:R-:W-:Y:S01]  /*d280*/  @P0 IMAD.WIDE.U32 R2, R15, R10, R2 ;  /* 0x0000000a0f020225 */ /* 0x000fe200078e0002 */
[----:B------:R-:W-:-:S03]  /*d290*/  @P1 LEA R8, P3, R6, UR6, 0x2 ;  /* 0x0000000606081c11 */ /* 0x000fc6000f8610ff */
[C---:B------:R-:W-:Y:S01]  /*d2a0*/  @P1 IMAD R5, R15.reuse, R13, R7 ;  /* 0x0000000d0f051224 */ /* 0x040fe200078e0207 */
[----:B------:R-:W-:Y:S01]  /*d2b0*/  @P0 LEA R4, P2, R2, UR4, 0x2 ;  /* 0x0000000402040c11 */ /* 0x000fe2000f8410ff */
[----:B------:R-:W-:Y:S01]  /*d2c0*/  @P0 IMAD R3, R15, R11, R3 ;  /* 0x0000000b0f030224 */ /* 0x000fe200078e0203 */
[----:B------:R-:W0:Y:S01]  /*d2d0*/  LDC.64 R12, c[0x0][0x9e0] ;  /* 0x00027800ff0c7b82 */ /* 0x000e220000000a00 */
[----:B------:R-:W-:Y:S01]  /*d2e0*/  IMAD.MOV.U32 R0, RZ, RZ, 0x3f800000 ;  /* 0x3f800000ff007424 */ /* 0x000fe200078e00ff */
[----:B------:R-:W-:Y:S01]  /*d2f0*/  @P1 LEA.HI.X R9, R6, UR7, R5, 0x2, P3 ;  /* 0x0000000706091c11 */ /* 0x000fe200098f1405 */
[----:B----4-:R-:W-:Y:S01]  /*d300*/  VIADD R7, R14, 0x7f ;  /* 0x0000007f0e077836 */ /* 0x010fe20000000000 */
[----:B------:R-:W-:Y:S01]  /*d310*/  @P0 LEA.HI.X R5, R2, UR5, R3, 0x2, P2 ;  /* 0x0000000502050c11 */ /* 0x000fe200090f1403 */
[----:B------:R-:W-:Y:S01]  /*d320*/  IMAD.MOV.U32 R3, RZ, RZ, 0x3f800000 ;  /* 0x3f800000ff037424 */ /* 0x000fe200078e00ff */
[----:B------:R-:W-:Y:S01]  /*d330*/  ULDC UR4, c[0x0][0x988] ;  /* 0x0002620000047ab9 */ /* 0x000fe20000000800 */
[----:B------:R-:W2:Y:S01]  /*d340*/  @P1 LDG.E R0, desc[UR8][R8.64] ;  /* 0x0000000808001981 */ /* 0x000ea2000c1e1900 */
[----:B------:R-:W1:Y:S03]  /*d350*/  LDC R2, c[0x0][0x448] ;  /* 0x00011200ff027b82 */ /* 0x000e660000000800 */
[----:B------:R3:W2:Y:S01]  /*d360*/  @P0 LDG.E R3, desc[UR8][R4.64] ;  /* 0x0000000804030981 */ /* 0x0006a2000c1e1900 */
[----:B0-----:R-:W-:-:S02]  /*d370*/  ISETP.GE.AND P2, PT, R13, 0x1, PT ;  /* 0x000000010d00780c */ /* 0x001fc40003f46270 */
[----:B-1----:R-:W-:-:S13]  /*d380*/  ISETP.NE.AND P1, PT, R2, 0x1, PT ;  /* 0x000000010200780c */ /* 0x002fda0003f25270 */
[----:B------:R-:W0:Y:S08]  /*d390*/  @P1 LDC R2, c[0x0][0x44c] ;  /* 0x00011300ff021b82 */ /* 0x000e300000000800 */
[----:B------:R-:W1:Y:S01]  /*d3a0*/  @P1 LDC R11, c[0x0][0x450] ;  /* 0x00011400ff0b1b82 */ /* 0x000e620000000800 */
[----:B0-----:R-:W-:-:S05]  /*d3b0*/  @P1 IMAD.HI.U32 R2, R7, R2, RZ ;  /* 0x0000000207021227 */ /* 0x001fca00078e00ff */
[----:B-1----:R-:W-:-:S05]  /*d3c0*/  @P1 SHF.R.U32.HI R7, RZ, R11, R2 ;  /* 0x0000000bff071219 */ /* 0x002fca0000011602 */
[----:B------:R-:W-:-:S04]  /*d3d0*/  IMAD.IADD R7, R138, 0x1, R7 ;  /* 0x000000018a077824 */ /* 0x000fc800078e0207 */
[----:B---3--:R-:W-:Y:S02]  /*d3e0*/  IMAD.IADD R4, R7, 0x1, R12 ;  /* 0x0000000107047824 */ /* 0x008fe400078e020c */
        /* <DEDUP_REMOVED lines=14> */
.L_x_7378:
[----:B------:R-:W-:-:S13]  /*d4d0*/  ISETP.NE.AND P0, PT, R13, 0x1, PT ;  /* 0x000000010d00780c */ /* 0x000fda0003f05270 */
[----:B------:R-:W0:Y:S02]  /*d4e0*/  @P0 LDC.64 R6, c[0x0][0x9e8] ;  /* 0x00027a00ff060b82 */ /* 0x000e240000000a00 */
[----:B0-----:R-:W-:-:S05]  /*d4f0*/  @P0 IMAD.HI.U32 R6, R0, R6, RZ ;  /* 0x0000000600060227 */ /* 0x001fca00078e00ff */
[----:B------:R-:W-:-:S07]  /*d500*/  @P0 SHF.R.U32.HI R0, RZ, R7, R6 ;  /* 0x00000007ff000219 */ /* 0x000fce0000011606 */
.L_x_7379:
[----:B------:R-:W-:Y:S05]  /*d510*/  BSYNC B0 ;  /* 0x0000000000007941 */ /* 0x000fea0003800000 */
.L_x_7377:
[----:B------:R-:W-:-:S05]  /*d520*/  IMAD R3, R0, R13, R13 ;  /* 0x0000000d00037224 */ /* 0x000fca00078e020d */
[----:B------:R-:W-:-:S07]  /*d530*/  VIMNMX R4, R4, R3, PT ;  /* 0x0000000304047248 */ /* 0x000fce0003fe0100 */
.L_x_7376:
[----:B------:R-:W0:Y:S01]  /*d540*/  @P1 LDC R0, c[0x0][0x44c] ;  /* 0x00011300ff001b82 */ /* 0x000e220000000800 */
[----:B------:R-:W-:Y:S01]  /*d550*/  VIADD R5, R4, 0xdf ;  /* 0x000000df04057836 */ /* 0x000fe20000000000 */
[----:B------:R-:W-:Y:S01]  /*d560*/  ULDC UR4, c[0x0][0x9dc] ;  /* 0x0002770000047ab9 */ /* 0x000fe20000000800 */
[----:B------:R-:W-:-:S04]  /*d570*/  IMAD.MOV.U32 R4, RZ, RZ, RZ ;  /* 0x000000ffff047224 */ /* 0x000fc800078e00ff */
[----:B------:R-:W-:Y:S01]  /*d580*/  IMAD.HI R4, R5, -0x6db6db6d, R4 ;  /* 0x9249249305047827 */ /* 0x000fe200078e0204 */
[----:B------:R-:W1:Y:S03]  /*d590*/  @P1 LDC R6, c[0x0][0x450] ;  /* 0x00011400ff061b82 */ /* 0x000e660000000800 */
[----:B0-----:R-:W-:-:S04]  /*d5a0*/  @P1 IMAD.HI.U32 R3, R14, R0, RZ ;  /* 0x000000000e031227 */ /* 0x001fc800078e00ff */
[----:B------:R-:W-:Y:S01]  /*d5b0*/  IMAD.MOV.U32 R0, RZ, RZ, R14 ;  /* 0x000000ffff007224 */ /* 0x000fe200078e000e */
        /* <DEDUP_REMOVED lines=17> */
.L_x_7382:
[----:B------:R-:W-:-:S13]  /*d6d0*/  ISETP.NE.AND P0, PT, R13, 0x1, PT ;  /* 0x000000010d00780c */ /* 0x000fda0003f05270 */
[----:B------:R-:W0:Y:S02]  /*d6e0*/  @P0 LDC.64 R6, c[0x0][0x9e8] ;  /* 0x00027a00ff060b82 */ /* 0x000e240000000a00 */
[----:B0-----:R-:W-:-:S05]  /*d6f0*/  @P0 IMAD.HI.U32 R4, R0, R6, RZ ;  /* 0x0000000600040227 */ /* 0x001fca00078e00ff */
[----:B------:R-:W-:-:S07]  /*d700*/  @P0 SHF.R.U32.HI R0, RZ, R7, R4 ;  /* 0x00000007ff000219 */ /* 0x000fce0000011604 */
.L_x_7383:
[----:B------:R-:W-:Y:S05]  /*d710*/  BSYNC B0 ;  /* 0x0000000000007941 */ /* 0x000fea0003800000 */
.L_x_7381:
[----:B------:R-:W-:-:S05]  /*d720*/  IMAD R0, R0, R13, RZ ;  /* 0x0000000d00007224 */ /* 0x000fca00078e02ff */
[----:B------:R-:W-:-:S07]  /*d730*/  VIMNMX R5, R5, R0, !PT ;  /* 0x0000000005057248 */ /* 0x000fce0007fe0100 */
.L_x_7380:
[----:B------:R-:W-:Y:S01]  /*d740*/  IMAD.MOV.U32 R4, RZ, RZ, RZ ;  /* 0x000000ffff047224 */ /* 0x000fe200078e00ff */
[----:B------:R-:W-:Y:S01]  /*d750*/  BSSY B0, `(.L_x_7384) ;  /* 0x0000028000007945 */ /* 0x000fe20003800000 */
[----:B------:R-:W-:Y:S02]  /*d760*/  IMAD.MOV.U32 R136, RZ, RZ, RZ ;  /* 0x000000ffff887224 */ /* 0x000fe400078e00ff */
[----:B------:R-:W-:-:S05]  /*d770*/  IMAD.HI R5, R5, -0x6db6db6d, R4 ;  /* 0x9249249305057827 */ /* 0x000fca00078e0204 */
[----:B------:R-:W-:-:S04]  /*d780*/  SHF.R.U32.HI R0, RZ, 0x1f, R5 ;  /* 0x0000001fff007819 */ /* 0x000fc80000011605 */
[----:B------:R-:W-:-:S04]  /*d790*/  LEA.HI.SX32 R0, R5, R0, 0x19 ;  /* 0x0000000005007211 */ /* 0x000fc800078fcaff */
[----:B------:R-:W-:-:S04]  /*d7a0*/  VIMNMX R9, RZ, R0, !PT ;  /* 0x00000000ff097248 */ /* 0x000fc80007fe0100 */
[----:B------:R-:W-:-:S13]  /*d7b0*/  ISETP.GT.AND P0, PT, R139, R9, PT ;  /* 0x000000098b00720c */ /* 0x000fda0003f04270 */
        /* <DEDUP_REMOVED lines=33> */
.L_x_7385:
[----:B------:R-:W-:Y:S05]  /*d9d0*/  BSYNC B0 ;  /* 0x0000000000007941 */ /* 0x000fea0003800000 */
.L_x_7384:
[----:B------:R-:W2:Y:S01]  /*d9e0*/  LDL R0, [R1+0xa4] ;  /* 0x0000a40001007983 */ /* 0x000ea20000100800 */
[----:B------:R-:W-:Y:S02]  /*d9f0*/  PLOP3.LUT P0, PT, PT, PT, PT, 0x80, 0x0 ;  /* 0x000000000000781c */ /* 0x000fe40003f0f070 */
        /* <DEDUP_REMOVED lines=19> */
[----:B-----5:R-:W-:Y:S01]  /*db30*/  CS2R R52, SRZ ;  /* 0x0000000000347805 */ /* 0x020fe2000001ff00 */
        /* <DEDUP_REMOVED lines=17> */
[----:B------:R-:W-:Y:S02]  /*dc50*/  IMAD.MOV.U32 R51, RZ, RZ, RZ ;  /* 0x000000ffff337224 */ /* 0x000fe400078e00ff */
[----:B------:R-:W-:-:S02]  /*dc60*/  IMAD.MOV.U32 R90, RZ, RZ, RZ ;  /* 0x000000ffff5a7224 */ /* 0x000fc400078e00ff */
[----:B------:R-:W-:Y:S02]  /*dc70*/  IMAD.MOV.U32 R106, RZ, RZ, RZ ;  /* 0x000000ffff6a7224 */ /* 0x000fe400078e00ff */
[----:B--2---:R-:W-:Y:S02]  /*dc80*/  IMAD R3, R0, R136, R9 ;  /* 0x0000008800037224 */ /* 0x004fe400078e0209 */
[----:B------:R-:W-:-:S03]  /*dc90*/  IMAD.MOV.U32 R0, RZ, RZ, RZ ;  /* 0x000000ffff007224 */ /* 0x000fc600078e00ff */
[----:B------:R0:W-:Y:S01]  /*dca0*/  STL [R1+0x74], R3 ;  /* 0x0000740301007387 */ /* 0x0001e20000100800 */
[----:B------:R-:W-:-:S04]  /*dcb0*/  VIADDMNMX R136, R3, R136, R139, PT ;  /* 0x0000008803887246 */ /* 0x000fc8000380018b */
[----:B------:R-:W-:-:S13]  /*dcc0*/  ISETP.GT.AND P1, PT, R136, R3, PT ;  /* 0x000000038800720c */ /* 0x000fda0003f24270 */
[----:B0-----:R-:W-:Y:S05]  /*dcd0*/  @!P1 BRA `(.L_x_7386) ;  /* 0x000001cc00a89947 */ /* 0x001fea0003800000 */
[----:B------:R-:W0:Y:S01]  /*dce0*/  S2R R3, SR_TID.X ;  /* 0x0000000000037919 */ /* 0x000e220000002100 */
[----:B------:R-:W-:Y:S01]  /*dcf0*/  UMOV UR4, 0xffffffff ;  /* 0xffffffff00047882 */ /* 0x000fe20000000000 */
[----:B0-----:R-:W-:-:S05]  /*dd00*/  VIADD R28, R3, 0xffffff80 ;  /* 0xffffff80031c7836 */ /* 0x001fca0000000000 */
[----:B------:R-:W-:-:S04]  /*dd10*/  SHF.R.S32.HI R33, RZ, 0x1f, R28 ;  /* 0x0000001fff217819 */ /* 0x000fc8000001141c */
[----:B------:R-:W-:-:S04]  /*dd20*/  LEA.HI R13, R33, R28, RZ, 0x7 ;  /* 0x0000001c210d7211 */ /* 0x000fc800078f38ff */
[----:B------:R-:W-:Y:S01]  /*dd30*/  SHF.R.S32.HI R13, RZ, 0x7, R13 ;  /* 0x00000007ff0d7819 */ /* 0x000fe2000001140d */
[----:B------:R-:W-:Y:S06]  /*dd40*/  BRA.DIV UR4, `(.L_x_7387) ;  /* 0x0000029a04b47947 */ /* 0x000fec000b800000 */
[----:B------:R-:W0:Y:S04]  /*dd50*/  SHFL.IDX PT, R0, R13, RZ, 0x1f ;  /* 0x00001fff0d007589 */ /* 0x000e2800000e0000 */
[----:B0-----:R0:W-:Y:S02]  /*dd60*/  STL [R1+0x58], R0 ;  /* 0x0000580001007387 */ /* 0x0011e40000100800 */
.L_x_7684:
[----:B------:R-:W0:Y:S01]  /*dd70*/  LDL R3, [R1+0x58] ;  /* 0x0000580001037983 */ /* 0x000e220000100800 */
[----:B------:R-:W-:Y:S01]  /*dd80*/  VIADD R25, R18, 0x1c400 ;  /* 0x0001c40012197836 */ /* 0x000fe20000000000 */
[----:B------:R-:W-:Y:S04]  /*dd90*/  BSSY B6, `(.L_x_7388) ;  /* 0x0000019000067945 */ /* 0x000fe80003800000 */
[----:B------:R-:W-:Y:S02]  /*dda0*/  LOP3.LUT P0, RZ, R25, 0x9f, RZ, 0xc0, !PT ;  /* 0x0000009f19ff7812 */ /* 0x000fe4000780c0ff */
[----:B0-----:R-:W-:-:S04]  /*ddb0*/  LEA.HI R0, R3, R3, RZ, 0x1 ;  /* 0x0000000303007211 */ /* 0x001fc800078f08ff */
[----:B------:R-:W-:-:S05]  /*ddc0*/  LOP3.LUT R0, R0, 0x1e, RZ, 0xc0, !PT ;  /* 0x0000001e00007812 */ /* 0x000fca00078ec0ff */
        /* <DEDUP_REMOVED lines=21> */
.L_x_7389:
[----:B------:R-:W-:Y:S05]  /*df20*/  BSYNC B6 ;  /* 0x0000000000067941 */ /* 0x000fea0003800000 */
.L_x_7388:
        /* <DEDUP_REMOVED lines=15> */
.L_x_7393:
[----:B--2---:R2:W3:Y:S02]  /*e020*/  SYNCS.PHASECHK.TRANS64.TRYWAIT P0, [R18+URZ+0x2e800], R3 ;  /* 0x02e80003120075a7 */ /* 0x0044e4000800017f */
[----:B---3--:R-:W-:Y:S05]  /*e030*/  @!P0 NANOSLEEP.SYNCS 0x989680 ;  /* 0x009896800000895d */ /* 0x008fea0003900000 */
[----:B------:R-:W3:Y:S02]  /*e040*/  @!P0 SYNCS.PHASECHK.TRANS64 P0, [R18+URZ+0x2e800], R3 ;  /* 0x02e80003120085a7 */ /* 0x000ee4000800007f */
[----:B---3--:R-:W-:Y:S05]  /*e050*/  @!P0 BRA `(.L_x_7393) ;  /* 0xfffffffc00f08947 */ /* 0x008fea000383ffff */
.L_x_7392:
[----:B------:R-:W-:Y:S05]  /*e060*/  BSYNC B0 ;  /* 0x0000000000007941 */ /* 0x000fea0003800000 */
.L_x_7391:
[----:B------:R-:W-:Y:S05]  /*e070*/  BRA `(.L_x_7394) ;  /* 0x0000005000007947 */ /* 0x000fea0003800000 */
.L_x_7390:
[----:B------:R-:W-:Y:S01]  /*e080*/  LOP3.LUT P0, RZ, R25, 0x3ff, RZ, 0xc0, !PT ;  /* 0x000003ff19ff7812 */ /* 0x000fe2000780c0ff */
[----:B------:R-:W-:Y:S01]  /*e090*/  ULDC.64 UR4, c[0x0][0x3f8] ;  /* 0x0000fe0000047ab9 */ /* 0x000fe20000000a00 */
[----:B------:R-:W-:Y:S01]  /*e0a0*/  SHF.R.S32.HI R0, RZ, 0x1f, R121 ;  /* 0x0000001fff007819 */ /* 0x000fe20000011479 */
        /* <DEDUP_REMOVED lines=27> */
.L_x_7396:
[----:B------:R-:W-:Y:S05]  /*e260*/  BSYNC B6 ;  /* 0x0000000000067941 */ /* 0x000fea0003800000 */
.L_x_7395:
        /* <DEDUP_REMOVED lines=8> */
[----:B------:R-:W-:Y:S05]  /*e2f0*/  @!P0 BRA `(.L_x_7398) ;  /* 0x0000002400c08947 */ /* 0x000fea0003800000 */
[----:B------:R-:W0:Y:S01]  /*e300*/  LDC R38, c[0x0][0x448] ;  /* 0x00011200ff267b82 */ /* 0x000e220000000800 */
[----:B------:R-:W-:Y:S01]  /*e310*/  IMAD R3, R28, 0x40, R41 ;  /* 0x000000401c037824 */ /* 0x000fe200078e0229 */
[----:B------:R-:W-:Y:S01]  /*e320*/  ULDC.64 UR4, c[0x0][0x3f8] ;  /* 0x0000fe0000047ab9 */ /* 0x000fe20000000a00 */
[----:B------:R-:W-:Y:S01]  /*e330*/  IMAD.MOV.U32 R8, RZ, RZ, R24 ;  /* 0x000000ffff087224 */ /* 0x000fe200078e0018 */
[----:B------:R-:W-:Y:S01]  /*e340*/  ULDC.64 UR6, c[0x0][0x408] ;  /* 0x0001020000067ab9 */ /* 0x000fe20000000a00 */
[----:B------:R-:W-:Y:S01]  /*e350*/  IMAD.MOV.U32 R9, RZ, RZ, R29 ;  /* 0x000000ffff097224 */ /* 0x000fe200078e001d */
[----:B------:R-:W-:Y:S01]  /*e360*/  ULDC.64 UR8, c[0x0][0x400] ;  /* 0x0001000000087ab9 */ /* 0x000fe20000000a00 */
[----:B------:R-:W-:Y:S01]  /*e370*/  IMAD.MOV.U32 R10, RZ, RZ, R26 ;  /* 0x000000ffff0a7224 */ /* 0x000fe200078e001a */
[----:B------:R-:W-:Y:S01]  /*e380*/  SHF.R.S32.HI R33, RZ, 0x1f, R228 ;  /* 0x0000001fff217819 */ /* 0x000fe200000114e4 */
[----:B------:R-:W-:Y:S01]  /*e390*/  IMAD.MOV.U32 R11, RZ, RZ, R31 ;  /* 0x000000ffff0b7224 */ /* 0x000fe200078e001f */
[----:B------:R-:W-:-:S02]  /*e3a0*/  SHF.R.S32.HI R37, RZ, 0x1f, R234 ;  /* 0x0000001fff257819 */ /* 0x000fc400000114ea */
[----:B0-----:R-:W-:-:S13]  /*e3b0*/  ISETP.NE.AND P0, PT, R38, 0x1, PT ;  /* 0x000000012600780c */ /* 0x001fda0003f05270 */
[----:B------:R-:W0:Y:S08]  /*e3c0*/  @P0 LDC R0, c[0x0][0x44c] ;  /* 0x00011300ff000b82 */ /* 0x000e300000000800 */
[----:B------:R-:W2:Y:S01]  /*e3d0*/  @P0 LDC R5, c[0x0][0x450] ;  /* 0x00011400ff050b82 */ /* 0x000ea20000000800 */
[----:B0-----:R-:W-:-:S05]  /*e3e0*/  @P0 IMAD.HI.U32 R0, R3, R0, RZ ;  /* 0x0000000003000227 */ /* 0x001fca00078e00ff */
        /* <DEDUP_REMOVED lines=15> */
[----:B------:R0:W2:Y:S04]  /*e4e0*/  SHFL.IDX PT, R0, R6, RZ, 0x1c1f ;  /* 0x001c1fff06007589 */ /* 0x0000a800000e0000 */
[----:B------:R0:W3:Y:S04]  /*e4f0*/  SHFL.IDX PT, R3, R5, RZ, 0x1c1f ;  /* 0x001c1fff05037589 */ /* 0x0000e800000e0000 */
[----:B------:R0:W4:Y:S04]  /*e500*/  SHFL.IDX PT, R4, R8, RZ, 0x1c1f ;  /* 0x001c1fff08047589 */ /* 0x00012800000e0000 */
[----:B-1----:R0:W1:Y:S02]  /*e510*/  SHFL.IDX PT, R14, R7, RZ, 0x1c1f ;  /* 0x001c1fff070e7589 */ /* 0x00206400000e0000 */
.L_x_7690:
        /* <DEDUP_REMOVED lines=13> */
[----:B------:R-:W-:Y:S02]  /*e5f0*/  ISETP.GE.AND P3, PT, R228, UR4, PT ;  /* 0x00000004e4007c0c */ /* 0x000fe4000bf66270 */
[----:B------:R-:W-:Y:S01]  /*e600*/  CS2R R30, SRZ ;  /* 0x00000000001e7805 */ /* 0x000fe2000001ff00 */
[----:B------:R-:W-:-:S06]  /*e610*/  ULDC.64 UR6, c[0x0][0x208] ;  /* 0x0000820000067ab9 */ /* 0x000fcc0000000a00 */
[----:B---3--:R-:W-:-:S04]  /*e620*/  @!P4 IADD3 R24, P0, R234, R3, RZ ;  /* 0x00000003ea18c210 */ /* 0x008fc80007f1e0ff */
[-C--:B-1----:R-:W-:Y:S02]  /*e630*/  @!P3 IADD3 R12, P1, R228, R14.reuse, RZ ;  /* 0x0000000ee40cb210 */ /* 0x082fe40007f3e0ff */
[----:B------:R-:W-:Y:S01]  /*e640*/  @!P4 IADD3 R14, P2, R234, R14, RZ ;  /* 0x0000000eea0ec210 */ /* 0x000fe20007f5e0ff */
[----:B--2---:R-:W-:Y:S01]  /*e650*/  @!P4 IMAD.X R25, R0, 0x1, R37, P0 ;  /* 0x000000010019c824 */ /* 0x004fe200000e0625 */
[----:B------:R-:W-:Y:S02]  /*e660*/  @!P3 IADD3 R10, P0, R228, R3, RZ ;  /* 0x00000003e40ab210 */ /* 0x000fe40007f1e0ff */
[----:B------:R-:W-:Y:S01]  /*e670*/  CS2R R26, SRZ ;  /* 0x00000000001a7805 */ /* 0x000fe2000001ff00 */
[C---:B----4-:R-:W-:Y:S02]  /*e680*/  @!P3 IMAD.X R13, R4.reuse, 0x1, R33, P1 ;  /* 0x00000001040db824 */ /* 0x050fe400008e0621 */
[----:B------:R-:W-:Y:S01]  /*e690*/  @!P4 IMAD.X R15, R4, 0x1, R37, P2 ;  /* 0x00000001040fc824 */ /* 0x000fe200010e0625 */
[----:B------:R1:W5:Y:S01]  /*e6a0*/  @!P4 LD.E.64 R20, desc[UR6][R24.64] ;  /* 0x000000061814c980 */ /* 0x000362000c101b00 */
[----:B------:R-:W-:-:S03]  /*e6b0*/  @!P3 IMAD.X R11, R0, 0x1, R33, P0 ;  /* 0x00000001000bb824 */ /* 0x000fc600000e0621 */
[----:B------:R1:W5:Y:S04]  /*e6c0*/  @!P3 LD.E.64 R30, desc[UR6][R12.64] ;  /* 0x000000060c1eb980 */ /* 0x000368000c101b00 */
[----:B------:R1:W5:Y:S04]  /*e6d0*/  @!P3 LD.E.64 R28, desc[UR6][R10.64] ;  /* 0x000000060a1cb980 */ /* 0x000368000c101b00 */
[----:B------:R1:W5:Y:S02]  /*e6e0*/  @!P4 LD.E.64 R26, desc[UR6][R14.64] ;  /* 0x000000060e1ac980 */ /* 0x000364000c101b00 */
.L_x_7401:
[----:B------:R-:W-:Y:S05]  /*e6f0*/  BSYNC B1 ;  /* 0x0000000000017941 */ /* 0x000fea0003800000 */
.L_x_7400:
[----:B------:R-:W-:Y:S01]  /*e700*/  UMOV UR4, 0xffffffff ;  /* 0xffffffff00047882 */ /* 0x000fe20000000000 */
[----:B-1----:R-:W-:Y:S02]  /*e710*/  CS2R R24, SRZ ;  /* 0x0000000000187805 */ /* 0x002fe4000001ff00 */
[----:B------:R-:W-:Y:S05]  /*e720*/  BRA.DIV UR4, `(.L_x_7402) ;  /* 0x0000029204d47947 */ /* 0x000fea000b800000 */
[----:B--2---:R1:W2:Y:S04]  /*e730*/  SHFL.IDX PT, R0, R6, 0x1, 0x1c1f ;  /* 0x003c1f0006007f89 */ /* 0x0042a800000e0000 */
[----:B---3--:R1:W3:Y:S04]  /*e740*/  SHFL.IDX PT, R3, R5, 0x1, 0x1c1f ;  /* 0x003c1f0005037f89 */ /* 0x0082e800000e0000 */
[----:B----4-:R1:W4:Y:S04]  /*e750*/  SHFL.IDX PT, R4, R8, 0x1, 0x1c1f ;  /* 0x003c1f0008047f89 */ /* 0x01032800000e0000 */
[----:B------:R1:W0:Y:S02]  /*e760*/  SHFL.IDX PT, R14, R7, 0x1, 0x1c1f ;  /* 0x003c1f00070e7f89 */ /* 0x00022400000e0000 */
.L_x_7696:
[----:B01----:R-:W-:Y:S01]  /*e770*/  VIADD R5, R41, 0x40 ;  /* 0x0000004029057836 */ /* 0x003fe20000000000 */
        /* <DEDUP_REMOVED lines=10> */
[----:B------:R-:W-:Y:S02]  /*e820*/  ISETP.GE.AND P5, PT, R234, UR4, PT ;  /* 0x00000004ea007c0c */ /* 0x000fe4000bfa6270 */
[----:B------:R-:W-:Y:S02]  /*e830*/  CS2R R12, SRZ ;  /* 0x00000000000c7805 */ /* 0x000fe4000001ff00 */
[----:B------:R-:W-:Y:S01]  /*e840*/  CS2R R8, SRZ ;  /* 0x0000000000087805 */ /* 0x000fe2000001ff00 */
[----:B------:R-:W-:-:S04]  /*e850*/  ULDC.64 UR6, c[0x0][0x208] ;  /* 0x0000820000067ab9 */ /* 0x000fc80000000a00 */
[CC--:B---3--:R-:W-:Y:S02]  /*e860*/  @!P4 IADD3 R6, P0, R228.reuse, R3.reuse, RZ ;  /* 0x00000003e406c210 */ /* 0x0c8fe40007f1e0ff */
[-C--:B------:R-:W-:Y:S02]  /*e870*/  @!P4 IADD3 R32, P1, R228, R14.reuse, RZ ;  /* 0x0000000ee420c210 */ /* 0x080fe40007f3e0ff */
[----:B------:R-:W-:Y:S01]  /*e880*/  @!P5 IADD3 R34, P2, R234, R3, RZ ;  /* 0x00000003ea22d210 */ /* 0x000fe20007f5e0ff */
[--C-:B--2---:R-:W-:Y:S01]  /*e890*/  @!P4 IMAD.X R7, R0, 0x1, R33.reuse, P0 ;  /* 0x000000010007c824 */ /* 0x104fe200000e0621 */
[----:B------:R-:W-:Y:S01]  /*e8a0*/  @!P5 IADD3 R14, P3, R234, R14, RZ ;  /* 0x0000000eea0ed210 */ /* 0x000fe20007f7e0ff */
[----:B----4-:R-:W-:Y:S02]  /*e8b0*/  @!P4 IMAD.X R33, R4, 0x1, R33, P1 ;  /* 0x000000010421c824 */ /* 0x010fe400008e0621 */
[--C-:B------:R-:W-:Y:S01]  /*e8c0*/  @!P5 IMAD.X R35, R0, 0x1, R37.reuse, P2 ;  /* 0x000000010023d824 */ /* 0x100fe200010e0625 */
[----:B------:R0:W5:Y:S01]  /*e8d0*/  @!P4 LD.E.64 R10, desc[UR6][R6.64] ;  /* 0x00000006060ac980 */ /* 0x000162000c101b00 */
[----:B------:R-:W-:-:S03]  /*e8e0*/  @!P5 IMAD.X R15, R4, 0x1, R37, P3 ;  /* 0x00000001040fd824 */ /* 0x000fc600018e0625 */
[----:B------:R0:W5:Y:S04]  /*e8f0*/  @!P5 LD.E.64 R24, desc[UR6][R34.64] ;  /* 0x000000062218d980 */ /* 0x000168000c101b00 */
[----:B------:R0:W5:Y:S04]  /*e900*/  @!P4 LD.E.64 R12, desc[UR6][R32.64] ;  /* 0x00000006200cc980 */ /* 0x000168000c101b00 */
[----:B------:R0:W5:Y:S02]  /*e910*/  @!P5 LD.E.64 R8, desc[UR6][R14.64] ;  /* 0x000000060e08d980 */ /* 0x000164000c101b00 */
.L_x_7404:
[----:B------:R-:W-:Y:S05]  /*e920*/  BSYNC B1 ;  /* 0x0000000000017941 */ /* 0x000fea0003800000 */
.L_x_7403:
[----:B--2---:R-:W2:Y:S04]  /*e930*/  LDL R0, [R1+0xa8] ;  /* 0x0000a80001007983 */ /* 0x004ea80000100800 */
[----:B----4-:R-:W4:Y:S01]  /*e940*/  LDL R4, [R1+0x88] ;  /* 0x0000880001047983 */ /* 0x010f220000100800 */
[----:B0-----:R-:W-:Y:S01]  /*e950*/  VIADDMNMX R15, R38, -R39, 0x80, PT ;  /* 0x00000080260f7446 */ /* 0x001fe20003800927 */
[----:B------:R-:W-:Y:S01]  /*e960*/  BSSY B1, `(.L_x_7405) ;  /* 0x0000013000017945 */ /* 0x000fe20003800000 */
[C---:B------:R-:W-:Y:S02]  /*e970*/  LOP3.LUT P2, RZ, R231.reuse, 0x4, RZ, 0xc0, !PT ;  /* 0x00000004e7ff7812 */ /* 0x040fe4000784c0ff */
[----:B------:R-:W-:Y:S02]  /*e980*/  ISETP.GE.AND P1, PT, R230, R15, PT ;  /* 0x0000000fe600720c */ /* 0x000fe40003f26270 */
[----:B--2---:R-:W-:Y:S01]  /*e990*/  R2UR UR5, R0 ;  /* 0x00000000000572ca */ /* 0x004fe200000e0000 */
[----:B------:R-:W-:-:S05]  /*e9a0*/  IMAD.SHL.U32 R0, R231, 0x80, RZ ;  /* 0x00000080e7007824 */ /* 0x000fca00078e00ff */
[----:B---3--:R-:W-:-:S04]  /*e9b0*/  LOP3.LUT R3, R0, 0x380, RZ, 0xc0, !PT ;  /* 0x0000038000037812 */ /* 0x008fc800078ec0ff */
[----:B------:R-:W-:Y:S02]  /*e9c0*/  LOP3.LUT R0, R3, 0x30, R22, 0xf8, !PT ;  /* 0x0000003003007812 */ /* 0x000fe400078ef816 */
[----:B------:R-:W-:Y:S01]  /*e9d0*/  SHF.R.U32.HI R3, RZ, 0x3, R3 ;  /* 0x00000003ff037819 */ /* 0x000fe20000011603 */
[----:B------:R-:W-:-:S03]  /*e9e0*/  ULEA.HI UR4, UR5, UR5, URZ, 0x1 ;  /* 0x0000000505047291 */ /* 0x000fc6000f8f083f */
[----:B------:R-:W-:Y:S01]  /*e9f0*/  LOP3.LUT R3, R0, R3, RZ, 0x3c, !PT ;  /* 0x0000000300037212 */ /* 0x000fe200078e3cff */
[----:B------:R-:W-:-:S03]  /*ea00*/  ULOP3.LUT UR4, UR4, 0xfffffffe, URZ, 0xc0, !UPT ;  /* 0xfffffffe04047892 */ /* 0x000fc6000f8ec03f */
[----:B----4-:R-:W-:Y:S01]  /*ea10*/  IADD3 R3, R18, R3, R4 ;  /* 0x0000000312037210 */ /* 0x010fe20007ffe004 */
[----:B------:R-:W-:-:S04]  /*ea20*/  UIADD3 UR4, UR5, -UR4, URZ ;  /* 0x8000000405047290 */ /* 0x000fc8000fffe03f */
[C---:B------:R-:W-:Y:S02]  /*ea30*/  VIADD R4, R3.reuse, 0x1c400 ;  /* 0x0001c40003047836 */ /* 0x040fe40000000000 */
[----:B------:R-:W-:Y:S02]  /*ea40*/  IMAD.U32 R5, RZ, RZ, UR4 ;  /* 0x00000004ff057e24 */ /* 0x000fe4000f8e00ff */
[----:B------:R-:W-:-:S03]  /*ea50*/  VIADD R0, R3, 0x1c440 ;  /* 0x0001c44003007836 */ /* 0x000fc60000000000 */
[----:B------:R-:W-:-:S04]  /*ea60*/  SHF.L.U32 R5, R5, 0x1f, RZ ;  /* 0x0000001f05057819 */ /* 0x000fc800000006ff */
[----:B------:R-:W0:Y:S02]  /*ea70*/  SYNCS.PHASECHK.TRANS64.TRYWAIT P0, [R18+URZ+0x2e800], R5 ;  /* 0x02e80005120075a7 */ /* 0x000e24000800017f */
[----:B0-----:R-:W-:Y:S05]  /*ea80*/  @!P0 BRA `(.L_x_7406) ;  /* 0x00000290006c8947 */ /* 0x001fea0003800000 */
.L_x_7697:
[----:B------:R-:W-:Y:S05]  /*ea90*/  BSYNC B1 ;  /* 0x0000000000017941 */ /* 0x000fea0003800000 */
.L_x_7405:
[----:B------:R-:W-:Y:S01]  /*eaa0*/  BSSY B1, `(.L_x_7407) ;  /* 0x00000fa000017945 */ /* 0x000fe20003800000 */
[----:B------:R-:W-:-:S03]  /*eab0*/  @P2 VIADD R0, R4, 0xffffffc0 ;  /* 0xffffffc004002836 */ /* 0x000fc60000000000 */
[----:B------:R-:W-:Y:S05]  /*eac0*/  @P1 BRA `(.L_x_7408) ;  /* 0x0000000c00dc1947 */ /* 0x000fea0003800000 */
[----:B0-----:R-:W0:Y:S01]  /*ead0*/  LDC R5, c[0x0][0x3f4] ;  /* 0x0000fd00ff057b82 */ /* 0x001e220000000800 */
[----:B------:R-:W-:Y:S01]  /*eae0*/  BSSY B2, `(.L_x_7409) ;  /* 0x000007a000027945 */ /* 0x000fe20003800000 */
[-C--:B0-----:R-:W-:Y:S02]  /*eaf0*/  ISETP.GE.AND P0, PT, R228, R5.reuse, PT ;  /* 0x00000005e400720c */ /* 0x081fe40003f06270 */
[----:B------:R-:W-:-:S11]  /*eb00*/  ISETP.GE.AND P1, PT, R234, R5, PT ;  /* 0x00000005ea00720c */ /* 0x000fd60003f26270 */
[----:B------:R-:W-:Y:S05]  /*eb10*/  @P0 BRA `(.L_x_7410) ;  /* 0x0000000400d80947 */ /* 0x000fea0003800000 */
        /* <DEDUP_REMOVED lines=9> */
[----:B------:R-:W-:Y:S01]  /*ebb0*/  LOP3.LUT R39, R39, 0xff, RZ, 0xc0, !PT ;  /* 0x000000ff27277812 */ /* 0x000fe200078ec0ff */
[----:B------:R-:W-:Y:S01]  /*ebc0*/  IMAD.U32 R35, R35, 0x10000, RZ ;  /* 0x0001000023237824 */ /* 0x000fe200078e00ff */
[----:B------:R-:W-:Y:S02]  /*ebd0*/  SHF.R.U32.HI R40, RZ, 0x10, R31 ;  /* 0x00000010ff287819 */ /* 0x000fe4000001161f */
[----:B------:R-:W-:Y:S02]  /*ebe0*/  LOP3.LUT R14, R28, 0xff, RZ, 0xc0, !PT ;  /* 0x000000ff1c0e7812 */ /* 0x000fe400078ec0ff */
[----:B------:R-:W-:-:S02]  /*ebf0*/  LOP3.LUT R33, R32, 0xff, RZ, 0xc0, !PT ;  /* 0x000000ff20217812 */ /* 0x000fc400078ec0ff */
[----:B------:R-:W-:Y:S01]  /*ec00*/  PRMT R38, R39, 0x7604, R38 ;  /* 0x0000760427267816 */ /* 0x000fe20000000026 */
[----:B------:R-:W-:Y:S01]  /*ec10*/  IMAD.U32 R39, R40, 0x10000, RZ ;  /* 0x0001000028277824 */ /* 0x000fe200078e00ff */
[----:B------:R-:W-:Y:S02]  /*ec20*/  SHF.R.U32.HI R32, RZ, 0x8, R30 ;  /* 0x00000008ff207819 */ /* 0x000fe4000001161e */
[----:B------:R-:W-:Y:S02]  /*ec30*/  PRMT R33, R33, 0x7604, R14 ;  /* 0x0000760421217816 */ /* 0x000fe4000000000e */
[----:B------:R-:W-:Y:S02]  /*ec40*/  LOP3.LUT R14, R30, 0xff, RZ, 0xc0, !PT ;  /* 0x000000ff1e0e7812 */ /* 0x000fe400078ec0ff */
[----:B------:R-:W-:Y:S02]  /*ec50*/  LOP3.LUT R37, R32, 0xff, RZ, 0xc0, !PT ;  /* 0x000000ff20257812 */ /* 0x000fe400078ec0ff */
[----:B------:R-:W-:-:S02]  /*ec60*/  LOP3.LUT R35, R34, 0xff0000, R35, 0xf8, !PT ;  /* 0x00ff000022237812 */ /* 0x000fc400078ef823 */
[----:B------:R-:W-:Y:S02]  /*ec70*/  LOP3.LUT R39, R38, 0xff0000, R39, 0xf8, !PT ;  /* 0x00ff000026277812 */ /* 0x000fe400078ef827 */
[----:B------:R-:W-:Y:S02]  /*ec80*/  PRMT R37, R37, 0x7604, R14 ;  /* 0x0000760425257816 */ /* 0x000fe4000000000e */
[----:B------:R-:W-:Y:S02]  /*ec90*/  LOP3.LUT R39, R39, 0xff000000, R31, 0xf8, !PT ;  /* 0xff00000027277812 */ /* 0x000fe400078ef81f */
[----:B------:R-:W-:Y:S02]  /*eca0*/  LOP3.LUT R35, R35, 0xff000000, R29, 0xf8, !PT ;  /* 0xff00000023237812 */ /* 0x000fe400078ef81d */
[----:B0-----:R-:W-:Y:S02]  /*ecb0*/  F2FP.F16.E4M3.UNPACK_B R14, R6.H1 ;  /* 0x00000006ff0e723e */ /* 0x001fe400030006ff */
[----:B------:R-:W-:-:S02]  /*ecc0*/  LOP3.LUT R37, R37, 0xff0000, R30, 0xf8, !PT ;  /* 0x00ff000025257812 */ /* 0x000fc400078ef81e */
[----:B------:R-:W-:Y:S02]  /*ecd0*/  F2FP.F16.E4M3.UNPACK_B R38, R39 ;  /* 0x00000027ff26723e */ /* 0x000fe400020006ff */
[----:B------:R-:W-:Y:S02]  /*ece0*/  F2FP.F16.E4M3.UNPACK_B R32, R35 ;  /* 0x00000023ff20723e */ /* 0x000fe400020006ff */
[----:B------:R-:W-:Y:S01]  /*ecf0*/  LOP3.LUT R34, R37, 0xff000000, R30, 0xf8, !PT ;  /* 0xff00000025227812 */ /* 0x000fe200078ef81e */
[--C-:B------:R-:W-:Y:S01]  /*ed00*/  HADD2.F32 R30, -RZ, R14.reuse.H0_H0 ;  /* 0x2000000eff1e7230 */ /* 0x100fe20000004100 */
[--C-:B------:R-:W-:Y:S01]  /*ed10*/  LOP3.LUT R33, R33, 0xff0000, R28.reuse, 0xf8, !PT ;  /* 0x00ff000021217812 */ /* 0x100fe200078ef81c */
[----:B------:R-:W-:Y:S01]  /*ed20*/  HADD2.F32 R14, -RZ, R14.H1_H1 ;  /* 0x3000000eff0e7230 */ /* 0x000fe20000004100 */
[----:B------:R-:W-:Y:S01]  /*ed30*/  F2FP.F16.E4M3.UNPACK_B R29, R6 ;  /* 0x00000006ff1d723e */ /* 0x000fe200020006ff */
[----:B------:R-:W-:Y:S01]  /*ed40*/  HADD2.F32 R41, -RZ, R38.H1_H1 ;  /* 0x30000026ff297230 */ /* 0x000fe20000004100 */
[----:B------:R-:W-:Y:S01]  /*ed50*/  LOP3.LUT R33, R33, 0xff000000, R28, 0xf8, !PT ;  /* 0xff00000021217812 */ /* 0x000fe200078ef81c */
[----:B------:R-:W-:Y:S01]  /*ed60*/  HADD2.F32 R37, -RZ, R32.H1_H1 ;  /* 0x30000020ff257230 */ /* 0x000fe20000004100 */
[----:B------:R-:W-:Y:S01]  /*ed70*/  F2FP.F16.E4M3.UNPACK_B R28, R5.H1 ;  /* 0x00000005ff1c723e */ /* 0x000fe200030006ff */
[----:B------:R-:W-:-:S02]  /*ed80*/  HADD2.F32 R38, -RZ, R38.H0_H0 ;  /* 0x20000026ff267230 */ /* 0x000fc40000004100 */
[C---:B------:R-:W-:Y:S01]  /*ed90*/  FMUL.FTZ R43, R14.reuse, R41 ;  /* 0x000000290e2b7220 */ /* 0x040fe20000410000 */
[----:B------:R-:W-:Y:S02]  /*eda0*/  HADD2.F32 R32, -RZ, R32.H0_H0 ;  /* 0x20000020ff207230 */ /* 0x000fe40000004100 */
[----:B------:R-:W-:Y:S01]  /*edb0*/  FMUL.FTZ R40, R14, R37 ;  /* 0x000000250e287220 */ /* 0x000fe20000410000 */
[----:B------:R-:W-:Y:S01]  /*edc0*/  F2FP.F16.E4M3.UNPACK_B R14, R5 ;  /* 0x00000005ff0e723e */ /* 0x000fe200020006ff */
[--C-:B------:R-:W-:Y:S01]  /*edd0*/  HADD2.F32 R5, -RZ, R29.reuse.H1_H1 ;  /* 0x3000001dff057230 */ /* 0x100fe20000004100 */
[----:B------:R-:W-:Y:S01]  /*ede0*/  F2FP.F16.E4M3.UNPACK_B R31, R7 ;  /* 0x00000007ff1f723e */ /* 0x000fe200020006ff */
[C---:B------:R-:W-:Y:S01]  /*edf0*/  FFMA.FTZ R43, R30.reuse, R37, -R43 ;  /* 0x000000251e2b7223 */ /* 0x040fe2000001082b */
        /* <DEDUP_REMOVED lines=21> */
[----:B------:R-:W-:Y:S02]  /*ef50*/  HADD2.F32 R5, -RZ, R7.H0_H0 ;  /* 0x20000007ff057230 */ /* 0x000fe40000004100 */
[C---:B------:R-:W-:Y:S01]  /*ef60*/  FMUL.FTZ R32, R29.reuse, R38 ;  /* 0x000000261d207220 */ /* 0x040fe20000410000 */
[----:B------:R-:W-:Y:S01]  /*ef70*/  FMUL.FTZ R40, R29, R30 ;  /* 0x0000001e1d287220 */ /* 0x000fe20000410000 */
[----:B------:R-:W-:Y:S02]  /*ef80*/  F2FP.F16.E4M3.UNPACK_B R4, R4.H1 ;  /* 0x00000004ff04723e */ /* 0x000fe400030006ff */
[----:B------:R-:W-:Y:S01]  /*ef90*/  F2FP.F16.E4M3.UNPACK_B R31, R34 ;  /* 0x00000022ff1f723e */ /* 0x000fe200020006ff */
[C---:B------:R-:W-:Y:S01]  /*efa0*/  FFMA.FTZ R45, R5.reuse, R30, -R32 ;  /* 0x0000001e052d7223 */ /* 0x040fe20000010820 */
[-C--:B------:R-:W-:Y:S01]  /*efb0*/  F2FP.F16.E4M3.UNPACK_B R29, R33.reuse ;  /* 0x00000021ff1d723e */ /* 0x080fe200020006ff */
[----:B------:R-:W-:Y:S01]  /*efc0*/  FFMA.FTZ R48, R5, R38, R40 ;  /* 0x0000002605307223 */ /* 0x000fe20000010028 */
[----:B------:R-:W-:Y:S01]  /*efd0*/  HADD2.F32 R7, -RZ, R4.H1_H1 ;  /* 0x30000004ff077230 */ /* 0x000fe20000004100 */
[----:B------:R-:W-:Y:S01]  /*efe0*/  F2FP.F16.E4M3.UNPACK_B R33, R33.H1 ;  /* 0x00000021ff21723e */ /* 0x000fe200030006ff */
[----:B------:R-:W-:Y:S01]  /*eff0*/  HADD2.F32 R32, -RZ, R31.H1_H1 ;  /* 0x3000001fff207230 */ /* 0x000fe20000004100 */
[----:B------:R-:W-:Y:S01]  /*f000*/  F2FP.F16.E4M3.UNPACK_B R34, R34.H1 ;  /* 0x00000022ff22723e */ /* 0x000fe200030006ff */
[----:B------:R-:W-:-:S02]  /*f010*/  HADD2.F32 R30, -RZ, R29.H1_H1 ;  /* 0x3000001dff1e7230 */ /* 0x000fc40000004100 */
[----:B------:R-:W-:Y:S02]  /*f020*/  HADD2.F32 R5, -RZ, R4.H0_H0 ;  /* 0x20000004ff057230 */ /* 0x000fe40000004100 */
[C---:B------:R-:W-:Y:S01]  /*f030*/  FMUL.FTZ R38, R7.reuse, R32 ;  /* 0x0000002007267220 */ /* 0x040fe20000410000 */
        /* <DEDUP_REMOVED lines=8> */
[--C-:B------:R-:W-:Y:S02]  /*f0c0*/  HADD2.F32 R5, -RZ, R28.reuse.H1_H1 ;  /* 0x3000001cff057230 */ /* 0x100fe40000004100 */
[-C--:B------:R-:W-:Y:S01]  /*f0d0*/  FMUL.FTZ R4, R4, R29.reuse ;  /* 0x0000001d04047220 */ /* 0x080fe20000410000 */
[----:B------:R-:W-:Y:S02]  /*f0e0*/  HADD2.F32 R28, -RZ, R28.H0_H0 ;  /* 0x2000001cff1c7230 */ /* 0x000fe40000004100 */
[C---:B------:R-:W-:Y:S01]  /*f0f0*/  FFMA.FTZ R30, R6.reuse, R29, -R7 ;  /* 0x0000001d061e7223 */ /* 0x040fe20000010807 */
[----:B------:R-:W-:Y:S02]  /*f100*/  HADD2.F32 R29, -RZ, R34.H1_H1 ;  /* 0x30000022ff1d7230 */ /* 0x000fe40000004100 */
[----:B------:R-:W-:Y:S01]  /*f110*/  FFMA.FTZ R31, R6, R31, R4 ;  /* 0x0000001f061f7223 */ /* 0x000fe20000010004 */
[----:B------:R-:W-:-:S02]  /*f120*/  HADD2.F32 R6, -RZ, R33.H1_H1 ;  /* 0x30000021ff067230 */ /* 0x000fc40000004100 */
[----:B------:R-:W-:Y:S02]  /*f130*/  HADD2.F32 R7, -RZ, R34.H0_H0 ;  /* 0x20000022ff077230 */ /* 0x000fe40000004100 */
[C---:B------:R-:W-:Y:S01]  /*f140*/  FMUL.FTZ R37, R5.reuse, R29 ;  /* 0x0000001d05257220 */ /* 0x040fe20000410000 */
[--C-:B------:R-:W-:Y:S02]  /*f150*/  HADD2.F32 R4, -RZ, R14.reuse.H1_H1 ;  /* 0x3000000eff047230 */ /* 0x100fe40000004100 */
[-C--:B------:R-:W-:Y:S01]  /*f160*/  FMUL.FTZ R32, R5, R6.reuse ;  /* 0x0000000605207220 */ /* 0x080fe20000410000 */
[----:B------:R-:W-:Y:S02]  /*f170*/  HADD2.F32 R33, -RZ, R33.H0_H0 ;  /* 0x20000021ff217230 */ /* 0x000fe40000004100 */
[----:B------:R-:W-:Y:S01]  /*f180*/  FFMA.FTZ R37, R28, R6, -R37 ;  /* 0x000000061c257223 */ /* 0x000fe20000010825 */
[----:B------:R-:W-:Y:S02]  /*f190*/  HADD2.F32 R14, -RZ, R14.H0_H0 ;  /* 0x2000000eff0e7230 */ /* 0x000fe40000004100 */
[----:B------:R-:W-:Y:S01]  /*f1a0*/  FMUL.FTZ R5, R4, R7 ;  /* 0x0000000704057220 */ /* 0x000fe20000410000 */
[----:B------:R-:W-:Y:S01]  /*f1b0*/  FFMA.FTZ R32, R28, R29, R32 ;  /* 0x0000001d1c207223 */ /* 0x000fe20000010020 */
[----:B------:R-:W-:Y:S01]  /*f1c0*/  FMUL.FTZ R4, R4, R33 ;  /* 0x0000002104047220 */ /* 0x000fe20000410000 */
[----:B------:R-:W-:Y:S01]  /*f1d0*/  F2FP.SATFINITE.E4M3.F32.PACK_AB_MERGE_C R6, R44, R43, RZ ;  /* 0x0000002b2c06723e */ /* 0x000fe200048070ff */
[----:B------:R-:W-:-:S02]  /*f1e0*/  FFMA.FTZ R5, R14, R33, -R5 ;  /* 0x000000210e057223 */ /* 0x000fc40000010805 */
[----:B------:R-:W-:Y:S01]  /*f1f0*/  FFMA.FTZ R14, R14, R7, R4 ;  /* 0x000000070e0e7223 */ /* 0x000fe20000010004 */
        /* <DEDUP_REMOVED lines=8> */
.L_x_7410:
[----:B------:R-:W-:Y:S05]  /*f280*/  BSYNC B2 ;  /* 0x0000000000027941 */ /* 0x000fea0003800000 */
.L_x_7409:
[----:B------:R-:W-:Y:S05]  /*f290*/  @P1 BRA `(.L_x_7408) ;  /* 0x0000000400e81947 */ /* 0x000fea0003800000 */
[----:B0-----:R-:W0:Y:S01]  /*f2a0*/  LDS.128 R4, [R0] ;  /* 0x0000000000047984 */ /* 0x001e220000000c00 */
        /* <DEDUP_REMOVED lines=34> */
[--C-:B------:R-:W-:Y:S01]  /*f4d0*/  HADD2.F32 R26, -RZ, R14.reuse.H0_H0 ;  /* 0x2000000eff1a7230 */ /* 0x100fe20000004100 */
[----:B------:R-:W-:Y:S01]  /*f4e0*/  F2FP.F16.E4M3.UNPACK_B R21, R6 ;  /* 0x00000006ff15723e */ /* 0x000fe200020006ff */
[----:B------:R-:W-:Y:S01]  /*f4f0*/  HADD2.F32 R14, -RZ, R14.H1_H1 ;  /* 0x3000000eff0e7230 */ /* 0x000fe20000004100 */
[----:B------:R-:W-:Y:S01]  /*f500*/  LOP3.LUT R29, R29, 0xff000000, R20, 0xf8, !PT ;  /* 0xff0000001d1d7812 */ /* 0x000fe200078ef814 */
[----:B------:R-:W-:Y:S01]  /*f510*/  HADD2.F32 R37, -RZ, R32.H1_H1 ;  /* 0x30000020ff257230 */ /* 0x000fe20000004100 */
[----:B------:R-:W-:Y:S01]  /*f520*/  F2FP.F16.E4M3.UNPACK_B R20, R5.H1 ;  /* 0x00000005ff14723e */ /* 0x000fe200030006ff */
[----:B------:R-:W-:Y:S01]  /*f530*/  HADD2.F32 R33, -RZ, R28.H1_H1 ;  /* 0x3000001cff217230 */ /* 0x000fe20000004100 */
[----:B------:R-:W-:Y:S01]  /*f540*/  F2FP.F16.E4M3.UNPACK_B R27, R7 ;  /* 0x00000007ff1b723e */ /* 0x000fe200020006ff */
[----:B------:R-:W-:-:S02]  /*f550*/  HADD2.F32 R32, -RZ, R32.H0_H0 ;  /* 0x20000020ff207230 */ /* 0x000fc40000004100 */
[C---:B------:R-:W-:Y:S01]  /*f560*/  FMUL.FTZ R39, R14.reuse, R37 ;  /* 0x000000250e277220 */ /* 0x040fe20000410000 */
[----:B------:R-:W-:Y:S02]  /*f570*/  HADD2.F32 R28, -RZ, R28.H0_H0 ;  /* 0x2000001cff1c7230 */ /* 0x000fe40000004100 */
[----:B------:R-:W-:Y:S01]  /*f580*/  FMUL.FTZ R34, R14, R33 ;  /* 0x000000210e227220 */ /* 0x000fe20000410000 */
[----:B------:R-:W-:Y:S01]  /*f590*/  F2FP.F16.E4M3.UNPACK_B R14, R5 ;  /* 0x00000005ff0e723e */ /* 0x000fe200020006ff */
[--C-:B------:R-:W-:Y:S01]  /*f5a0*/  HADD2.F32 R5, -RZ, R21.reuse.H1_H1 ;  /* 0x30000015ff057230 */ /* 0x100fe20000004100 */
[----:B------:R-:W-:Y:S01]  /*f5b0*/  F2FP.F16.E4M3.UNPACK_B R35, R35.H1 ;  /* 0x00000023ff23723e */ /* 0x000fe200030006ff */
[C---:B------:R-:W-:Y:S01]  /*f5c0*/  FFMA.FTZ R39, R26.reuse, R33, -R39 ;  /* 0x000000211a277223 */ /* 0x040fe20000010827 */
        /* <DEDUP_REMOVED lines=70> */
[----:B------:R1:W-:Y:S02]  /*fa30*/  STS.128 [R0], R4 ;  /* 0x0000000400007388 */ /* 0x0003e40000000c00 */
.L_x_7408:
[----:B------:R-:W-:Y:S05]  /*fa40*/  BSYNC B1 ;  /* 0x0000000000017941 */ /* 0x000fea0003800000 */
.L_x_7407:
[----:B01----:R-:W-:-:S05]  /*fa50*/  VIADD R4, R230, 0x40 ;  /* 0x00000040e6047836 */ /* 0x003fca0000000000 */
[----:B------:R-:W-:-:S13]  /*fa60*/  ISETP.GE.AND P0, PT, R4, R15, PT ;  /* 0x0000000f0400720c */ /* 0x000fda0003f06270 */
[----:B------:R-:W-:Y:S05]  /*fa70*/  @P0 BRA `(.L_x_7411) ;  /* 0x00000034005c0947 */ /* 0x000fea0003800000 */
[----:B------:R-:W0:Y:S01]  /*fa80*/  LDC R5, c[0x0][0x3f4] ;  /* 0x0000fd00ff057b82 */ /* 0x000e220000000800 */
[----:B------:R-:W-:Y:S01]  /*fa90*/  BSSY B1, `(.L_x_7412) ;  /* 0x000007e000017945 */ /* 0x000fe20003800000 */
[-C--:B0-----:R-:W-:Y:S02]  /*faa0*/  ISETP.GE.AND P0, PT, R228, R5.reuse, PT ;  /* 0x00000005e400720c */ /* 0x081fe40003f06270 */
[----:B------:R-:W-:-:S11]  /*fab0*/  ISETP.GE.AND P1, PT, R234, R5, PT ;  /* 0x00000005ea00720c */ /* 0x000fd60003f26270 */
[----:B------:R-:W-:Y:S05]  /*fac0*/  @P0 BRA `(.L_x_7413) ;  /* 0x0000000400e80947 */ /* 0x000fea0003800000 */
[----:B------:R-:W0:Y:S01]  /*fad0*/  LDS.128 R4, [R3+0x1e400] ;  /* 0x01e4000003047984 */ /* 0x000e220000000c00 */
        /* <DEDUP_REMOVED lines=11> */
[----:B------:R-:W-:-:S02]  /*fb90*/  LOP3.LUT R15, R10, 0xff, RZ, 0xc0, !PT ;  /* 0x000000ff0a0f7812 */ /* 0x000fc400078ec0ff */
[----:B------:R-:W-:Y:S02]  /*fba0*/  LOP3.LUT R14, R14, 0xff, RZ, 0xc0, !PT ;  /* 0x000000ff0e0e7812 */ /* 0x000fe400078ec0ff */
[----:B------:R-:W-:Y:S02]  /*fbb0*/  SHF.R.U32.HI R20, RZ, 0x10, R11 ;  /* 0x00000010ff147819 */ /* 0x000fe4000001160b */
[----:B------:R-:W-:Y:S02]  /*fbc0*/  LOP3.LUT R27, R12, 0xff, RZ, 0xc0, !PT ;  /* 0x000000ff0c1b7812 */ /* 0x000fe400078ec0ff */
[----:B------:R-:W-:Y:S02]  /*fbd0*/  LOP3.LUT R26, R26, 0xff, RZ, 0xc0, !PT ;  /* 0x000000ff1a1a7812 */ /* 0x000fe400078ec0ff */
[----:B------:R-:W-:Y:S02]  /*fbe0*/  LOP3.LUT R28, R28, 0xff, RZ, 0xc0, !PT ;  /* 0x000000ff1c1c7812 */ /* 0x000fe400078ec0ff */
[----:B------:R-:W-:-:S02]  /*fbf0*/  PRMT R15, R14, 0x7604, R15 ;  /* 0x000076040e0f7816 */ /* 0x000fc4000000000f */
[----:B------:R-:W-:Y:S02]  /*fc00*/  LOP3.LUT R20, R20, 0xff, RZ, 0xc0, !PT ;  /* 0x000000ff14147812 */ /* 0x000fe400078ec0ff */
[----:B------:R-:W-:Y:S02]  /*fc10*/  SHF.R.U32.HI R14, RZ, 0x10, R10 ;  /* 0x00000010ff0e7819 */ /* 0x000fe4000001160a */
[----:B------:R-:W-:Y:S02]  /*fc20*/  PRMT R27, R26, 0x7604, R27 ;  /* 0x000076041a1b7816 */ /* 0x000fe4000000001b */
        /* <DEDUP_REMOVED lines=8> */
[----:B0-----:R-:W-:-:S02]  /*fcb0*/  F2FP.F16.E4M3.UNPACK_B R14, R6.H1 ;  /* 0x00000006ff0e723e */ /* 0x001fc400030006ff */
[----:B------:R-:W-:Y:S02]  /*fcc0*/  PRMT R27, R26, 0x7054, R27 ;  /* 0x000070541a1b7816 */ /* 0x000fe4000000001b */
[----:B------:R-:W-:Y:S01]  /*fcd0*/  F2FP.F16.E4M3.UNPACK_B R30, R29 ;  /* 0x0000001dff1e723e */ /* 0x000fe200020006ff */
[--C-:B------:R-:W-:Y:S01]  /*fce0*/  HADD2.F32 R13, -RZ, R14.reuse.H0_H0 ;  /* 0x2000000eff0d7230 */ /* 0x100fe20000004100 */
[----:B------:R-:W-:Y:S01]  /*fcf0*/  F2FP.F16.E4M3.UNPACK_B R26, R21 ;  /* 0x00000015ff1a723e */ /* 0x000fe200020006ff */
[----:B------:R-:W-:Y:S01]  /*fd00*/  HADD2.F32 R14, -RZ, R14.H1_H1 ;  /* 0x3000000eff0e7230 */ /* 0x000fe20000004100 */
[----:B------:R-:W-:Y:S01]  /*fd10*/  LOP3.LUT R28, R27, 0xff000000, R12, 0xf8, !PT ;  /* 0xff0000001b1c7812 */ /* 0x000fe200078ef80c */
[----:B------:R-:W-:Y:S01]  /*fd20*/  HADD2.F32 R31, -RZ, R30.H1_H1 ;  /* 0x3000001eff1f7230 */ /* 0x000fe20000004100 */
[----:B------:R-:W-:Y:S01]  /*fd30*/  F2FP.F16.E4M3.UNPACK_B R12, R6 ;  /* 0x00000006ff0c723e */ /* 0x000fe200020006ff */
[----:B------:R-:W-:Y:S01]  /*fd40*/  HADD2.F32 R27, -RZ, R26.H1_H1 ;  /* 0x3000001aff1b7230 */ /* 0x000fe20000004100 */
[----:B------:R-:W-:Y:S01]  /*fd50*/  LOP3.LUT R20, R15, 0xff000000, R10, 0xf8, !PT ;  /* 0xff0000000f147812 */ /* 0x000fe200078ef80a */
[----:B------:R-:W-:-:S02]  /*fd60*/  HADD2.F32 R30, -RZ, R30.H0_H0 ;  /* 0x2000001eff1e7230 */ /* 0x000fc40000004100 */
[C---:B------:R-:W-:Y:S01]  /*fd70*/  FMUL.FTZ R32, R14.reuse, R31 ;  /* 0x0000001f0e207220 */ /* 0x040fe20000410000 */
[----:B------:R-:W-:Y:S01]  /*fd80*/  F2FP.F16.E4M3.UNPACK_B R10, R5 ;  /* 0x00000005ff0a723e */ /* 0x000fe200020006ff */
[----:B------:R-:W-:Y:S01]  /*fd90*/  FMUL.FTZ R14, R14, R27 ;  /* 0x0000001b0e0e7220 */ /* 0x000fe20000410000 */
[----:B------:R-:W-:Y:S01]  /*fda0*/  F2FP.F16.E4M3.UNPACK_B R11, R5.H1 ;  /* 0x00000005ff0b723e */ /* 0x000fe200030006ff */
[----:B------:R-:W-:Y:S01]  /*fdb0*/  HADD2.F32 R5, -RZ, R12.H1_H1 ;  /* 0x3000000cff057230 */ /* 0x000fe20000004100 */
[----:B------:R-:W-:Y:S01]  /*fdc0*/  F2FP.F16.E4M3.UNPACK_B R15, R7 ;  /* 0x00000007ff0f723e */ /* 0x000fe200020006ff */
[----:B------:R-:W-:Y:S01]  /*fdd0*/  HADD2.F32 R26, -RZ, R26.H0_H0 ;  /* 0x2000001aff1a7230 */ /* 0x000fe20000004100 */
[----:B------:R-:W-:Y:S01]  /*fde0*/  F2FP.F16.E4M3.UNPACK_B R29, R29.H1 ;  /* 0x0000001dff1d723e */ /* 0x000fe200030006ff */
[C---:B------:R-:W-:Y:S01]  /*fdf0*/  FFMA.FTZ R33, R13.reuse, R27, -R32 ;  /* 0x0000001b0d217223 */ /* 0x040fe20000010820 */
[----:B------:R-:W-:Y:S01]  /*fe00*/  F2FP.F16.E4M3.UNPACK_B R21, R21.H1 ;  /* 0x00000015ff15723e */ /* 0x000fe200030006ff */
[----:B------:R-:W-:Y:S01]  /*fe10*/  FFMA.FTZ R38, R13, R31, R14 ;  /* 0x0000001f0d267223 */ /* 0x000fe2000001000e */
[----:B------:R-:W-:-:S02]  /*fe20*/  HADD2.F32 R12, -RZ, R12.H0_H0 ;  /* 0x2000000cff0c7230 */ /* 0x000fc40000004100 */
[C---:B------:R-:W-:Y:S01]  /*fe30*/  FMUL.FTZ R13, R5.reuse, R30 ;  /* 0x0000001e050d7220 */ /* 0x040fe20000410000 */
[-C--:B------:R-:W-:Y:S01]  /*fe40*/  FMUL.FTZ R27, R5, R26.reuse ;  /* 0x0000001a051b7220 */ /* 0x080fe20000410000 */
[----:B------:R-:W-:Y:S01]  /*fe50*/  F2FP.F16.E4M3.UNPACK_B R7, R7.H1 ;  /* 0x00000007ff07723e */ /* 0x000fe200030006ff */
[----:B------:R-:W-:Y:S02]  /*fe60*/  HADD2.F32 R5, -RZ, R15.H1_H1 ;  /* 0x3000000fff057230 */ /* 0x000fe40000004100 */
        /* <DEDUP_REMOVED lines=15> */
[----:B------:R-:W-:Y:S01]  /*ff60*/  F2FP.F16.E4M3.UNPACK_B R4, R4.H1 ;  /* 0x00000004ff04723e */ /* 0x000fe200030006ff */
[-C--:B------:R-:W-:Y:S01]  /*ff70*/  FMUL.FTZ R30, R12, R21.reuse ;  /* 0x000000150c1e7220 */ /* 0x080fe20000410000 */
        /* <DEDUP_REMOVED lines=10> */
[----:B------:R-:W-:Y:S01]  /*10020*/  FMUL.FTZ R30, R7, R26 ;  /* 0x0000001a071e7220 */ /* 0x000fe20000410000 */
[----:B------:R-:W-:Y:S02]  /*10030*/  HADD2.F32 R15, -RZ, R13.H0_H0 ;  /* 0x2000000dff0f7230 */ /* 0x000fe40000004100 */
[----:B------:R-:W-:Y:S02]  /*10040*/  HADD2.F32 R4, -RZ, R6.H1_H1 ;  /* 0x30000006ff047230 */ /* 0x000fe40000004100 */
[-C--:B------:R-:W-:Y:S01]  /*10050*/  FFMA.FTZ R30, R5, R14.reuse, -R30 ;  /* 0x0000000e051e7223 */ /* 0x080fe2000001081e */
[----:B------:R-:W-:Y:S02]  /*10060*/  HADD2.F32 R13, -RZ, R12.H0_H0 ;  /* 0x2000000cff0d7230 */ /* 0x000fe40000004100 */
[----:B------:R-:W-:Y:S01]  /*10070*/  FMUL.FTZ R12, R7, R14 ;  /* 0x0000000e070c7220 */ /* 0x000fe20000410000 */
[----:B------:R-:W-:-:S02]  /*10080*/  HADD2.F32 R6, -RZ, R6.H0_H0 ;  /* 0x20000006ff067230 */ /* 0x000fc40000004100 */
[C---:B------:R-:W-:Y:S01]  /*10090*/  FMUL.FTZ R7, R4.reuse, R15 ;  /* 0x0000000f04077220 */ /* 0x040fe20000410000 */
[-C--:B------:R-:W-:Y:S01]  /*100a0*/  FMUL.FTZ R4, R4, R13.reuse ;  /* 0x0000000d04047220 */ /* 0x080fe20000410000 */
[----:B------:R-:W-:Y:S02]  /*100b0*/  FFMA.FTZ R21, R5, R26, R12 ;  /* 0x0000001a05157223 */ /* 0x000fe4000001000c */
[C---:B------:R-:W-:Y:S01]  /*100c0*/  FFMA.FTZ R14, R6.reuse, R13, -R7 ;  /* 0x0000000d060e7223 */ /* 0x040fe20000010807 */
[----:B------:R-:W-:Y:S02]  /*100d0*/  HADD2.F32 R5, -RZ, R11.H1_H1 ;  /* 0x3000000bff057230 */ /* 0x000fe40000004100 */
[----:B------:R-:W-:Y:S01]  /*100e0*/  FFMA.FTZ R15, R6, R15, R4 ;  /* 0x0000000f060f7223 */ /* 0x000fe20000010004 */
[----:B------:R-:W-:Y:S02]  /*100f0*/  HADD2.F32 R6, -RZ, R20.H1_H1 ;  /* 0x30000014ff067230 */ /* 0x000fe40000004100 */
[----:B------:R-:W-:-:S02]  /*10100*/  HADD2.F32 R12, -RZ, R28.H1_H1 ;  /* 0x3000001cff0c7230 */ /* 0x000fc40000004100 */
[----:B------:R-:W-:Y:S02]  /*10110*/  HADD2.F32 R13, -RZ, R28.H0_H0 ;  /* 0x2000001cff0d7230 */ /* 0x000fe40000004100 */
[C---:B------:R-:W-:Y:S01]  /*10120*/  FMUL.FTZ R27, R5.reuse, R6 ;  /* 0x00000006051b7220 */ /* 0x040fe20000410000 */
[----:B------:R-:W-:Y:S02]  /*10130*/  HADD2.F32 R4, -RZ, R10.H1_H1 ;  /* 0x3000000aff047230 */ /* 0x000fe40000004100 */
[----:B------:R-:W-:Y:S02]  /*10140*/  HADD2.F32 R7, -RZ, R20.H0_H0 ;  /* 0x20000014ff077230 */ /* 0x000fe40000004100 */
[----:B------:R-:W-:Y:S01]  /*10150*/  FMUL.FTZ R20, R5, R12 ;  /* 0x0000000c05147220 */ /* 0x000fe20000410000 */
[----:B------:R-:W-:Y:S02]  /*10160*/  HADD2.F32 R11, -RZ, R11.H0_H0 ;  /* 0x2000000bff0b7230 */ /* 0x000fe40000004100 */
[----:B------:R-:W-:Y:S01]  /*10170*/  FMUL.FTZ R5, R4, R13 ;  /* 0x0000000d04057220 */ /* 0x000fe20000410000 */
[----:B------:R-:W-:-:S02]  /*10180*/  HADD2.F32 R10, -RZ, R10.H0_H0 ;  /* 0x2000000aff0a7230 */ /* 0x000fc40000004100 */
[-C--:B------:R-:W-:Y:S01]  /*10190*/  FMUL.FTZ R4, R4, R7.reuse ;  /* 0x0000000704047220 */ /* 0x080fe20000410000 */
[C---:B------:R-:W-:Y:S01]  /*101a0*/  FFMA.FTZ R20, R11.reuse, R6, -R20 ;  /* 0x000000060b147223 */ /* 0x040fe20000010814 */
[----:B------:R-:W-:Y:S01]  /*101b0*/  FFMA.FTZ R27, R11, R12, R27 ;  /* 0x0000000c0b1b7223 */ /* 0x000fe2000001001b */
[C---:B------:R-:W-:Y:S01]  /*101c0*/  FFMA.FTZ R5, R10.reuse, R7, -R5 ;  /* 0x000000070a057223 */ /* 0x040fe20000010805 */
[----:B------:R-:W-:Y:S01]  /*101d0*/  FFMA.FTZ R10, R10, R13, R4 ;  /* 0x0000000d0a0a7223 */ /* 0x000fe20000010004 */
[----:B------:R-:W-:Y:S02]  /*101e0*/  F2FP.SATFINITE.E4M3.F32.PACK_AB_MERGE_C R6, R38, R33, RZ ;  /* 0x000000212606723e */ /* 0x000fe400048070ff */
        /* <DEDUP_REMOVED lines=8> */
.L_x_7413:
[----:B------:R-:W-:Y:S05]  /*10270*/  BSYNC B1 ;  /* 0x0000000000017941 */ /* 0x000fea0003800000 */
.L_x_7412:
[----:B------:R-:W-:Y:S05]  /*10280*/  @P1 BRA `(.L_x_7411) ;  /* 0x0000002c00581947 */ /* 0x000fea0003800000 */
[----:B0-----:R-:W0:Y:S01]  /*10290*/  LDS.128 R4, [R0+0x2000] ;  /* 0x0020000000047984 */ /* 0x001e220000000c00 */
        /* <DEDUP_REMOVED lines=22> */
[--C-:B------:R-:W-:Y:S02]  /*10400*/  LOP3.LUT R11, R3, 0xff0000, R24.reuse, 0xf8, !PT ;  /* 0x00ff0000030b7812 */ /* 0x100fe400078ef818 */
[----:B------:R-:W-:Y:S02]  /*10410*/  LOP3.LUT R21, R21, 0xff000000, R9, 0xf8, !PT ;  /* 0xff00000015157812 */ /* 0x000fe400078ef809 */
[----:B------:R-:W-:Y:S02]  /*10420*/  LOP3.LUT R13, R13, 0xff000000, R25, 0xf8, !PT ;  /* 0xff0000000d0d7812 */ /* 0x000fe400078ef819 */
[----:B------:R-:W-:-:S02]  /*10430*/  LOP3.LUT R12, R11, 0xff000000, R24, 0xf8, !PT ;  /* 0xff0000000b0c7812 */ /* 0x000fc400078ef818 */
[-C--:B0-----:R-:W-:Y:S02]  /*10440*/  F2FP.F16.E4M3.UNPACK_B R3, R6.reuse.H1 ;  /* 0x00000006ff03723e */ /* 0x081fe400030006ff */
[--C-:B------:R-:W-:Y:S02]  /*10450*/  LOP3.LUT R15, R15, 0xff0000, R8.reuse, 0xf8, !PT ;  /* 0x00ff00000f0f7812 */ /* 0x100fe400078ef808 */
[----:B------:R-:W-:Y:S01]  /*10460*/  F2FP.F16.E4M3.UNPACK_B R24, R21 ;  /* 0x00000015ff18723e */ /* 0x000fe200020006ff */
[--C-:B------:R-:W-:Y:S01]  /*10470*/  HADD2.F32 R9, -RZ, R3.reuse.H0_H0 ;  /* 0x20000003ff097230 */ /* 0x100fe20000004100 */
[----:B------:R-:W-:Y:S02]  /*10480*/  F2FP.F16.E4M3.UNPACK_B R14, R13 ;  /* 0x0000000dff0e723e */ /* 0x000fe400020006ff */
[----:B------:R-:W-:Y:S01]  /*10490*/  LOP3.LUT R20, R15, 0xff000000, R8, 0xf8, !PT ;  /* 0xff0000000f147812 */ /* 0x000fe200078ef808 */
[----:B------:R-:W-:Y:S01]  /*104a0*/  HADD2.F32 R8, -RZ, R3.H1_H1 ;  /* 0x30000003ff087230 */ /* 0x000fe20000004100 */
[----:B------:R-:W-:Y:S01]  /*104b0*/  F2FP.F16.E4M3.UNPACK_B R6, R6 ;  /* 0x00000006ff06723e */ /* 0x000fe200020006ff */
[----:B------:R-:W-:Y:S01]  /*104c0*/  HADD2.F32 R25, -RZ, R24.H1_H1 ;  /* 0x30000018ff197230 */ /* 0x000fe20000004100 */
[-C--:B------:R-:W-:Y:S01]  /*104d0*/  F2FP.F16.E4M3.UNPACK_B R10, R7.reuse ;  /* 0x00000007ff0a723e */ /* 0x080fe200020006ff */
[----:B------:R-:W-:Y:S01]  /*104e0*/  HADD2.F32 R15, -RZ, R14.H1_H1 ;  /* 0x3000000eff0f7230 */ /* 0x000fe20000004100 */
[----:B------:R-:W-:Y:S01]  /*104f0*/  F2FP.F16.E4M3.UNPACK_B R11, R7.H1 ;  /* 0x00000007ff0b723e */ /* 0x000fe200030006ff */
[----:B------:R-:W-:-:S02]  /*10500*/  HADD2.F32 R24, -RZ, R24.H0_H0 ;  /* 0x20000018ff187230 */ /* 0x000fc40000004100 */
[C---:B------:R-:W-:Y:S01]  /*10510*/  FMUL.FTZ R26, R8.reuse, R25 ;  /* 0x00000019081a7220 */ /* 0x040fe20000410000 */
[----:B------:R-:W-:Y:S01]  /*10520*/  F2FP.F16.E4M3.UNPACK_B R7, R5 ;  /* 0x00000005ff07723e */ /* 0x000fe200020006ff */
[----:B------:R-:W-:Y:S01]  /*10530*/  FMUL.FTZ R30, R8, R15 ;  /* 0x0000000f081e7220 */ /* 0x000fe20000410000 */
[----:B------:R-:W-:Y:S01]  /*10540*/  F2FP.F16.E4M3.UNPACK_B R8, R5.H1 ;  /* 0x00000005ff08723e */ /* 0x000fe200030006ff */
[----:B------:R-:W-:Y:S02]  /*10550*/  HADD2.F32 R5, -RZ, R6.H1_H1 ;  /* 0x30000006ff057230 */ /* 0x000fe40000004100 */
[C---:B------:R-:W-:Y:S01]  /*10560*/  FFMA.FTZ R28, R9.reuse, R15, -R26 ;  /* 0x0000000f091c7223 */ /* 0x040fe2000001081a */
[----:B------:R-:W-:Y:S02]  /*10570*/  HADD2.F32 R14, -RZ, R14.H0_H0 ;  /* 0x2000000eff0e7230 */ /* 0x000fe40000004100 */
[----:B------:R-:W-:Y:S01]  /*10580*/  FFMA.FTZ R29, R9, R25, R30 ;  /* 0x00000019091d7223 */ /* 0x000fe2000001001e */
[----:B------:R-:W-:Y:S01]  /*10590*/  HADD2.F32 R6, -RZ, R6.H0_H0 ;  /* 0x20000006ff067230 */ /* 0x000fe20000004100 */
[----:B------:R-:W-:Y:S01]  /*105a0*/  F2FP.F16.E4M3.UNPACK_B R21, R21.H1 ;  /* 0x00000015ff15723e */ /* 0x000fe200030006ff */
[C---:B------:R-:W-:Y:S01]  /*105b0*/  FMUL.FTZ R9, R5.reuse, R24 ;  /* 0x0000001805097220 */ /* 0x040fe20000410000 */
[----:B------:R-:W-:Y:S01]  /*105c0*/  F2FP.F16.E4M3.UNPACK_B R13, R13.H1 ;  /* 0x0000000dff0d723e */ /* 0x000fe200030006ff */
[----:B------:R-:W-:Y:S01]  /*105d0*/  FMUL.FTZ R27, R5, R14 ;  /* 0x0000000e051b7220 */ /* 0x000fe20000410000 */
[----:B------:R-:W-:-:S02]  /*105e0*/  HADD2.F32 R5, -RZ, R10.H1_H1 ;  /* 0x3000000aff057230 */ /* 0x000fc40000004100 */
[C---:B------:R-:W-:Y:S01]  /*105f0*/  FFMA.FTZ R25, R6.reuse, R14, -R9 ;  /* 0x0000000e06197223 */ /* 0x040fe20000010809 */
[----:B------:R-:W-:Y:S02]  /*10600*/  HADD2.F32 R15, -RZ, R21.H0_H0 ;  /* 0x20000015ff0f7230 */ /* 0x000fe40000004100 */
[----:B------:R-:W-:Y:S01]  /*10610*/  FFMA.FTZ R26, R6, R24, R27 ;  /* 0x00000018061a7223 */ /* 0x000fe2000001001b */
        /* <DEDUP_REMOVED lines=22> */
[----:B------:R-:W-:Y:S01]  /*10780*/  HADD2.F32 R6, -RZ, R4.H1_H1 ;  /* 0x30000004ff067230 */ /* 0x000fe20000004100 */
[----:B------:R-:W-:Y:S01]  /*10790*/  F2FP.SATFINITE.E4M3.F32.PACK_AB_MERGE_C R28, R29, R28, RZ ;  /* 0x0000001c1d1c723e */ /* 0x000fe200048070ff */
[----:B------:R-:W-:-:S02]  /*107a0*/  HADD2.F32 R10, -RZ, R9.H1_H1 ;  /* 0x30000009ff0a7230 */ /* 0x000fc40000004100 */
[----:B------:R-:W-:Y:S02]  /*107b0*/  HADD2.F32 R5, -RZ, R4.H0_H0 ;  /* 0x20000004ff057230 */ /* 0x000fe40000004100 */
        /* <DEDUP_REMOVED lines=9> */
[----:B------:R-:W-:-:S02]  /*10850*/  HADD2.F32 R5, -RZ, R12.H1_H1 ;  /* 0x3000000cff057230 */ /* 0x000fc40000004100 */
[C---:B------:R-:W-:Y:S01]  /*10860*/  FFMA.FTZ R10, R3.reuse, R9, -R6 ;  /* 0x00000009030a7223 */ /* 0x040fe20000010806 */
[----:B------:R-:W-:Y:S02]  /*10870*/  HADD2.F32 R9, -RZ, R20.H1_H1 ;  /* 0x30000014ff097230 */ /* 0x000fe40000004100 */
[----:B------:R-:W-:Y:S01]  /*10880*/  FFMA.FTZ R11, R3, R11, R4 ;  /* 0x0000000b030b7223 */ /* 0x000fe20000010004 */
[----:B------:R-:W-:Y:S02]  /*10890*/  HADD2.F32 R4, -RZ, R8.H1_H1 ;  /* 0x30000008ff047230 */ /* 0x000fe40000004100 */
[----:B------:R-:W-:Y:S02]  /*108a0*/  HADD2.F32 R20, -RZ, R20.H0_H0 ;  /* 0x20000014ff147230 */ /* 0x000fe40000004100 */
[----:B------:R-:W-:Y:S02]  /*108b0*/  HADD2.F32 R3, -RZ, R7.H1_H1 ;  /* 0x30000007ff037230 */ /* 0x000fe40000004100 */
[----:B------:R-:W-:Y:S01]  /*108c0*/  FMUL.FTZ R15, R4, R9 ;  /* 0x00000009040f7220 */ /* 0x000fe20000410000 */
[----:B------:R-:W-:-:S02]  /*108d0*/  HADD2.F32 R12, -RZ, R12.H0_H0 ;  /* 0x2000000cff0c7230 */ /* 0x000fc40000004100 */
        /* <DEDUP_REMOVED lines=18> */
.L_x_7398:
        /* <DEDUP_REMOVED lines=8> */
[----:B0-----:R-:W-:-:S13]  /*10a80*/  ISETP.NE.AND P0, PT, R32, 0x1, PT ;  /* 0x000000012000780c */ /* 0x001fda0003f05270 */
[----:B------:R-:W0:Y:S08]  /*10a90*/  @P0 LDC R0, c[0x0][0x44c] ;  /* 0x00011300ff000b82 */ /* 0x000e300000000800 */
[----:B------:R-:W2:Y:S01]  /*10aa0*/  @P0 LDC R5, c[0x0][0x450] ;  /* 0x00011400ff050b82 */ /* 0x000ea20000000800 */
[----:B0-----:R-:W-:-:S05]  /*10ab0*/  @P0 IMAD.HI.U32 R0, R3, R0, RZ ;  /* 0x0000000003000227 */ /* 0x001fca00078e00ff */
[----:B--2---:R-:W-:Y:S01]  /*10ac0*/  @P0 SHF.R.U32.HI R3, RZ, R5, R0 ;  /* 0x00000005ff030219 */ /* 0x004fe20000011600 */
[----:B------:R-:W-:-:S03]  /*10ad0*/  IMAD.MOV.U32 R5, RZ, RZ, R31 ;  /* 0x000000ffff057224 */ /* 0x000fc600078e001f */
        /* <DEDUP_REMOVED lines=15> */
[----:B------:R-:W0:Y:S01]  /*10bd0*/  LDC R39, c[0x0][0x3f4] ;  /* 0x0000fd00ff277b82 */ /* 0x000e220000000800 */
[----:B------:R-:W-:Y:S02]  /*10be0*/  ULDC.64 UR4, c[0x0][0x208] ;  /* 0x0000820000047ab9 */ /* 0x000fe40000000a00 */
[----:B------:R-:W3:Y:S04]  /*10bf0*/  SHFL.IDX PT, R5, R33, RZ, 0x1c1f ;  /* 0x001c1fff21057589 */ /* 0x000ee800000e0000 */
[----:B-1----:R-:W1:Y:S04]  /*10c00*/  SHFL.IDX PT, R14, R37, RZ, 0x1c1f ;  /* 0x001c1fff250e7589 */ /* 0x002e6800000e0000 */
[----:B------:R-:W4:Y:S04]  /*10c10*/  SHFL.IDX PT, R3, R10, RZ, 0x1c1f ;  /* 0x001c1fff0a037589 */ /* 0x000f2800000e0000 */
[----:B------:R-:W5:Y:S01]  /*10c20*/  SHFL.IDX PT, R7, R35, RZ, 0x1c1f ;  /* 0x001c1fff23077589 */ /* 0x000f6200000e0000 */
[----:B0-----:R-:W-:Y:S01]  /*10c30*/  ISETP.GE.AND P0, PT, R22, R39, PT ;  /* 0x000000271600720c */ /* 0x001fe20003f06270 */
[----:B--2---:R-:W-:-:S05]  /*10c40*/  IMAD R32, R0, R32, RZ ;  /* 0x0000002000207224 */ /* 0x004fca00078e02ff */
[----:B------:R-:W-:-:S13]  /*10c50*/  ISETP.GE.OR P1, PT, R41, R32, P0 ;  /* 0x000000202900720c */ /* 0x000fda0000726670 */
[C---:B---3--:R-:W-:Y:S02]  /*10c60*/  @!P1 IADD3 R0, P2, R22.reuse, R5, RZ ;  /* 0x0000000516009210 */ /* 0x048fe40007f5e0ff */
[----:B-1----:R-:W-:-:S03]  /*10c70*/  @!P1 IADD3 R14, P3, R22, R14, RZ ;  /* 0x0000000e160e9210 */ /* 0x002fc60007f7e0ff */
[--C-:B----4-:R-:W-:Y:S02]  /*10c80*/  @!P1 IMAD.X R5, R3, 0x1, R23.reuse, P2 ;  /* 0x0000000103059824 */ /* 0x110fe400010e0617 */
[----:B-----5:R-:W-:Y:S02]  /*10c90*/  @!P1 IMAD.X R3, R7, 0x1, R23, P3 ;  /* 0x0000000107039824 */ /* 0x020fe400018e0617 */
[----:B------:R-:W-:Y:S02]  /*10ca0*/  @!P1 IMAD.MOV.U32 R4, RZ, RZ, R0 ;  /* 0x000000ffff049224 */ /* 0x000fe400078e0000 */
[----:B------:R-:W-:Y:S02]  /*10cb0*/  @!P1 IMAD.MOV.U32 R28, RZ, RZ, R14 ;  /* 0x000000ffff1c9224 */ /* 0x000fe400078e000e */
[----:B------:R-:W-:Y:S02]  /*10cc0*/  @!P1 IMAD.MOV.U32 R29, RZ, RZ, R3 ;  /* 0x000000ffff1d9224 */ /* 0x000fe400078e0003 */
[----:B------:R-:W2:Y:S04]  /*10cd0*/  @!P1 LD.E.128 R4, desc[UR4][R4.64] ;  /* 0x0000000404049980 */ /* 0x000ea8000c101d00 */
[----:B------:R-:W3:Y:S01]  /*10ce0*/  @!P1 LD.E.128 R28, desc[UR4][R28.64] ;  /* 0x000000041c1c9980 */ /* 0x000ee2000c101d00 */
[----:B------:R-:W-:-:S02]  /*10cf0*/  CS2R R26, SRZ ;  /* 0x00000000001a7805 */ /* 0x000fc4000001ff00 */
[----:B------:R-:W-:Y:S02]  /*10d00*/  CS2R R24, SRZ ;  /* 0x0000000000187805 */ /* 0x000fe4000001ff00 */
[----:B------:R-:W-:Y:S01]  /*10d10*/  CS2R R20, SRZ ;  /* 0x0000000000147805 */ /* 0x000fe2000001ff00 */
[----:B------:R-:W0:Y:S01]  /*10d20*/  SHFL.IDX PT, R33, R33, 0x1, 0x1c1f ;  /* 0x003c1f0021217f89 */ /* 0x000e2200000e0000 */
[----:B------:R-:W-:-:S03]  /*10d30*/  CS2R R8, SRZ ;  /* 0x0000000000087805 */ /* 0x000fc6000001ff00 */
[----:B------:R1:W4:Y:S04]  /*10d40*/  SHFL.IDX PT, R3, R10, 0x1, 0x1c1f ;  /* 0x003c1f000a037f89 */ /* 0x00032800000e0000 */
[----:B------:R-:W0:Y:S04]  /*10d50*/  SHFL.IDX PT, R37, R37, 0x1, 0x1c1f ;  /* 0x003c1f0025257f89 */ /* 0x000e2800000e0000 */
[----:B------:R-:W0:Y:S01]  /*10d60*/  SHFL.IDX PT, R35, R35, 0x1, 0x1c1f ;  /* 0x003c1f0023237f89 */ /* 0x000e2200000e0000 */
        /* <DEDUP_REMOVED lines=9> */
.L_x_7707:
        /* <DEDUP_REMOVED lines=11> */
[C---:B------:R-:W-:Y:S01]  /*10eb0*/  IADD3 R12, P1, R22.reuse, R33, RZ ;  /* 0x00000021160c7210 */ /* 0x040fe20007f3e0ff */
[----:B------:R-:W-:Y:S01]  /*10ec0*/  ULDC.64 UR4, c[0x0][0x208] ;  /* 0x0000820000047ab9 */ /* 0x000fe20000000a00 */
[----:B------:R-:W-:-:S03]  /*10ed0*/  IADD3 R4, P2, R22, R37, RZ ;  /* 0x0000002516047210 */ /* 0x000fc60007f5e0ff */
[--C-:B------:R-:W-:Y:S02]  /*10ee0*/  IMAD.X R13, R3, 0x1, R23.reuse, P1 ;  /* 0x00000001030d7824 */ /* 0x100fe400008e0617 */
[----:B------:R-:W-:-:S04]  /*10ef0*/  IMAD.X R5, R35, 0x1, R23, P2 ;  /* 0x0000000123057824 */ /* 0x000fc800010e0617 */
[----:B------:R-:W5:Y:S04]  /*10f00*/  LD.E.128 R12, desc[UR4][R12.64] ;  /* 0x000000040c0c7980 */ /* 0x000f68000c101d00 */
[----:B------:R-:W5:Y:S02]  /*10f10*/  LD.E.128 R4, desc[UR4][R4.64] ;  /* 0x0000000404047980 */ /* 0x000f64000c101d00 */
.L_x_7416:
[----:B------:R-:W-:Y:S05]  /*10f20*/  BSYNC B1 ;  /* 0x0000000000017941 */ /* 0x000fea0003800000 */
.L_x_7415:
[----:B------:R-:W2:Y:S04]  /*10f30*/  LDL R0, [R1+0xa8] ;  /* 0x0000a80001007983 */ /* 0x000ea80000100800 */
[----:B------:R-:W3:Y:S01]  /*10f40*/  LDL R10, [R1+0x64] ;  /* 0x00006400010a7983 */ /* 0x000ee20000100800 */
[----:B------:R-:W-:Y:S01]  /*10f50*/  BSSY B1, `(.L_x_7417) ;  /* 0x000000d000017945 */ /* 0x000fe20003800000 */
[----:B--2---:R-:W-:Y:S01]  /*10f60*/  R2UR UR5, R0 ;  /* 0x00000000000572ca */ /* 0x004fe200000e0000 */
[----:B------:R-:W-:Y:S01]  /*10f70*/  VIADD R0, R230, 0x40 ;  /* 0x00000040e6007836 */ /* 0x000fe20000000000 */
[----:B---3--:R-:W-:-:S04]  /*10f80*/  VIADDMNMX R11, R32, -R10, 0x80, PT ;  /* 0x00000080200b7446 */ /* 0x008fc8000380090a */
[-C--:B------:R-:W-:Y:S02]  /*10f90*/  ISETP.GE.OR P2, PT, R230, R11.reuse, P0 ;  /* 0x0000000be600720c */ /* 0x080fe40000746670 */
[----:B------:R-:W-:-:S05]  /*10fa0*/  ISETP.GE.OR P0, PT, R0, R11, P0 ;  /* 0x0000000b0000720c */ /* 0x000fca0000706670 */
[----:B------:R-:W-:-:S04]  /*10fb0*/  ULEA.HI UR4, UR5, UR5, URZ, 0x1 ;  /* 0x0000000505047291 */ /* 0x000fc8000f8f083f */
[----:B------:R-:W-:-:S04]  /*10fc0*/  ULOP3.LUT UR4, UR4, 0xfffffffe, URZ, 0xc0, !UPT ;  /* 0xfffffffe04047892 */ /* 0x000fc8000f8ec03f */
[----:B------:R-:W-:-:S06]  /*10fd0*/  UIADD3 UR4, UR5, -UR4, URZ ;  /* 0x8000000405047290 */ /* 0x000fcc000fffe03f */
[----:B------:R-:W-:-:S05]  /*10fe0*/  IMAD.U32 R3, RZ, RZ, UR4 ;  /* 0x00000004ff037e24 */ /* 0x000fca000f8e00ff */
[----:B------:R-:W-:-:S04]  /*10ff0*/  SHF.L.U32 R3, R3, 0x1f, RZ ;  /* 0x0000001f03037819 */ /* 0x000fc800000006ff */
[----:B------:R-:W0:Y:S02]  /*11000*/  SYNCS.PHASECHK.TRANS64.TRYWAIT P1, [R18+URZ+0x2e800], R3 ;  /* 0x02e80003120075a7 */ /* 0x000e24000802017f */
[----:B0-----:R-:W-:Y:S05]  /*11010*/  @!P1 BRA `(.L_x_7418) ;  /* 0x0000027000509947 */ /* 0x001fea0003800000 */
.L_x_7708:
[----:B------:R-:W-:Y:S05]  /*11020*/  BSYNC B1 ;  /* 0x0000000000017941 */ /* 0x000fea0003800000 */
.L_x_7417:
[----:B------:R-:W-:Y:S04]  /*11030*/  BSSY B1, `(.L_x_7419) ;  /* 0x0000101000017945 */ /* 0x000fe80003800000 */
[----:B------:R-:W-:Y:S05]  /*11040*/  @P2 BRA `(.L_x_7420) ;  /* 0x0000000c00fc2947 */ /* 0x000fea0003800000 */
[----:B------:R-:W2:Y:S01]  /*11050*/  LDL R40, [R1+0x88] ;  /* 0x0000880001287983 */ /* 0x000ea20000100800 */
[----:B------:R-:W-:Y:S02]  /*11060*/  SHF.R.U32.HI R0, RZ, 0x8, R26 ;  /* 0x00000008ff007819 */ /* 0x000fe4000001161a */
[----:B0-----:R-:W-:Y:S02]  /*11070*/  LOP3.LUT R3, R26, 0xff, RZ, 0xc0, !PT ;  /* 0x000000ff1a037812 */ /* 0x001fe400078ec0ff */
[----:B------:R-:W-:Y:S02]  /*11080*/  LOP3.LUT R0, R0, 0xff, RZ, 0xc0, !PT ;  /* 0x000000ff00007812 */ /* 0x000fe400078ec0ff */
[----:B------:R-:W-:Y:S02]  /*11090*/  SHF.R.U32.HI R10, RZ, 0x8, R27 ;  /* 0x00000008ff0a7819 */ /* 0x000fe4000001161b */
[----:B------:R-:W-:Y:S02]  /*110a0*/  SHF.R.U32.HI R28, RZ, 0x8, R24 ;  /* 0x00000008ff1c7819 */ /* 0x000fe40000011618 */
[----:B------:R-:W-:Y:S01]  /*110b0*/  PRMT R37, R0, 0x7604, R3 ;  /* 0x0000760400257816 */ /* 0x000fe20000000003 */
[----:B------:R-:W-:Y:S01]  /*110c0*/  IMAD.SHL.U32 R3, R231, 0x80, RZ ;  /* 0x00000080e7037824 */ /* 0x000fe200078e00ff */
[----:B------:R-:W-:-:S02]  /*110d0*/  LOP3.LUT R11, R27, 0xff, RZ, 0xc0, !PT ;  /* 0x000000ff1b0b7812 */ /* 0x000fc400078ec0ff */
[----:B------:R-:W-:Y:S02]  /*110e0*/  LOP3.LUT R10, R10, 0xff, RZ, 0xc0, !PT ;  /* 0x000000ff0a0a7812 */ /* 0x000fe400078ec0ff */
[----:B------:R-:W-:Y:S02]  /*110f0*/  LOP3.LUT R29, R24, 0xff, RZ, 0xc0, !PT ;  /* 0x000000ff181d7812 */ /* 0x000fe400078ec0ff */
[----:B------:R-:W-:Y:S02]  /*11100*/  LOP3.LUT R28, R28, 0xff, RZ, 0xc0, !PT ;  /* 0x000000ff1c1c7812 */ /* 0x000fe400078ec0ff */
[----:B------:R-:W-:Y:S02]  /*11110*/  PRMT R38, R10, 0x7604, R11 ;  /* 0x000076040a267816 */ /* 0x000fe4000000000b */
[----:B------:R-:W-:Y:S02]  /*11120*/  SHF.R.U32.HI R0, RZ, 0x8, R20 ;  /* 0x00000008ff007819 */ /* 0x000fe40000011614 */
[----:B------:R-:W-:Y:S01]  /*11130*/  LOP3.LUT R10, R3, 0x380, RZ, 0xc0, !PT ;  /* 0x00000380030a7812 */ /* 0x000fe200078ec0ff */
[----:B------:R-:W-:Y:S01]  /*11140*/  IMAD.IADD R3, R22, 0x1, R39 ;  /* 0x0000000116037824 */ /* 0x000fe200078e0227 */
[----:B------:R-:W-:-:S02]  /*11150*/  PRMT R41, R28, 0x7604, R29 ;  /* 0x000076041c297816 */ /* 0x000fc4000000001d */
[----:B------:R-:W-:Y:S02]  /*11160*/  SHF.R.U32.HI R11, RZ, 0x8, R25 ;  /* 0x00000008ff0b7819 */ /* 0x000fe40000011619 */
[----:B------:R-:W-:Y:S02]  /*11170*/  LOP3.LUT R29, R0, 0xff, RZ, 0xc0, !PT ;  /* 0x000000ff001d7812 */ /* 0x000fe400078ec0ff */
[----:B------:R-:W-:Y:S02]  /*11180*/  LOP3.LUT R30, R20, 0xff, RZ, 0xc0, !PT ;  /* 0x000000ff141e7812 */ /* 0x000fe400078ec0ff */
[----:B------:R-:W-:Y:S02]  /*11190*/  LOP3.LUT R0, R10, 0x70, R22, 0xf8, !PT ;  /* 0x000000700a007812 */ /* 0x000fe400078ef816 */
[----:B------:R-:W-:Y:S02]  /*111a0*/  SHF.R.U32.HI R31, RZ, 0x3, R10 ;  /* 0x00000003ff1f7819 */ /* 0x000fe4000001160a */
[----:B------:R-:W-:-:S02]  /*111b0*/  LOP3.LUT R28, R25, 0xff, RZ, 0xc0, !PT ;  /* 0x000000ff191c7812 */ /* 0x000fc400078ec0ff */
[----:B------:R-:W-:Y:S02]  /*111c0*/  LOP3.LUT R11, R11, 0xff, RZ, 0xc0, !PT ;  /* 0x000000ff0b0b7812 */ /* 0x000fe400078ec0ff */
[----:B------:R-:W-:Y:S02]  /*111d0*/  LOP3.LUT R10, R10, 0x70, R3, 0xf8, !PT ;  /* 0x000000700a0a7812 */ /* 0x000fe400078ef803 */
[----:B------:R-:W-:Y:S02]  /*111e0*/  PRMT R45, R29, 0x7604, R30 ;  /* 0x000076041d2d7816 */ /* 0x000fe4000000001e */
[----:B------:R-:W-:Y:S02]  /*111f0*/  LOP3.LUT R3, R0, R31, RZ, 0x3c, !PT ;  /* 0x0000001f00037212 */ /* 0x000fe400078e3cff */
[----:B------:R-:W-:Y:S02]  /*11200*/  SHF.R.U32.HI R29, RZ, 0x8, R21 ;  /* 0x00000008ff1d7819 */ /* 0x000fe40000011615 */
[----:B------:R-:W-:-:S02]  /*11210*/  PRMT R43, R11, 0x7604, R28 ;  /* 0x000076040b2b7816 */ /* 0x000fc4000000001c */
[----:B------:R-:W-:Y:S02]  /*11220*/  LOP3.LUT R11, R10, R31, RZ, 0x3c, !PT ;  /* 0x0000001f0a0b7212 */ /* 0x000fe400078e3cff */
[----:B------:R-:W-:Y:S02]  /*11230*/  LOP3.LUT R10, R21, 0xff, RZ, 0xc0, !PT ;  /* 0x000000ff150a7812 */ /* 0x000fe400078ec0ff */
[----:B------:R-:W-:Y:S02]  /*11240*/  SHF.R.U32.HI R28, RZ, 0x8, R8 ;  /* 0x00000008ff1c7819 */ /* 0x000fe40000011608 */
[----:B------:R-:W-:Y:S02]  /*11250*/  SHF.R.U32.HI R34, RZ, 0x8, R9 ;  /* 0x00000008ff227819 */ /* 0x000fe40000011609 */
[----:B------:R-:W-:Y:S02]  /*11260*/  LOP3.LUT R33, R8, 0xff, RZ, 0xc0, !PT ;  /* 0x000000ff08217812 */ /* 0x000fe400078ec0ff */
[----:B------:R-:W-:-:S02]  /*11270*/  LOP3.LUT R35, R9, 0xff, RZ, 0xc0, !PT ;  /* 0x000000ff09237812 */ /* 0x000fc400078ec0ff */
[----:B------:R-:W-:Y:S02]  /*11280*/  LOP3.LUT R32, R28, 0xff, RZ, 0xc0, !PT ;  /* 0x000000ff1c207812 */ /* 0x000fe400078ec0ff */
[----:B------:R-:W-:Y:S02]  /*11290*/  LOP3.LUT R34, R34, 0xff, RZ, 0xc0, !PT ;  /* 0x000000ff22227812 */ /* 0x000fe400078ec0ff */
[----:B------:R-:W-:Y:S02]  /*112a0*/  PRMT R49, R32, 0x7604, R33 ;  /* 0x0000760420317816 */ /* 0x000fe40000000021 */
[----:B------:R-:W-:Y:S02]  /*112b0*/  PRMT R51, R34, 0x7604, R35 ;  /* 0x0000760422337816 */ /* 0x000fe40000000023 */
[----:B------:R-:W-:-:S04]  /*112c0*/  SHF.R.U32.HI R42, RZ, 0x10, R25 ;  /* 0x00000010ff2a7819 */ /* 0x000fc80000011619 */
[----:B------:R-:W-:-:S04]  /*112d0*/  LOP3.LUT R42, R42, 0xff, RZ, 0xc0, !PT ;  /* 0x000000ff2a2a7812 */ /* 0x000fc800078ec0ff */
[----:B------:R-:W-:Y:S02]  /*112e0*/  PRMT R43, R42, 0x7054, R43 ;  /* 0x000070542a2b7816 */ /* 0x000fe4000000002b */
[----:B------:R-:W-:Y:S02]  /*112f0*/  SHF.R.U32.HI R42, RZ, 0x10, R9 ;  /* 0x00000010ff2a7819 */ /* 0x000fe40000011609 */
[----:B------:R-:W-:Y:S02]  /*11300*/  LOP3.LUT R43, R43, 0xff000000, R25, 0xf8, !PT ;  /* 0xff0000002b2b7812 */ /* 0x000fe400078ef819 */
[----:B------:R-:W-:-:S04]  /*11310*/  LOP3.LUT R42, R42, 0xff, RZ, 0xc0, !PT ;  /* 0x000000ff2a2a7812 */ /* 0x000fc800078ec0ff */
[----:B------:R-:W-:-:S04]  /*11320*/  PRMT R51, R42, 0x7054, R51 ;  /* 0x000070542a337816 */ /* 0x000fc80000000033 */
[----:B------:R-:W-:Y:S02]  /*11330*/  LOP3.LUT R51, R51, 0xff000000, R9, 0xf8, !PT ;  /* 0xff00000033337812 */ /* 0x000fe400078ef809 */
[----:B--2---:R-:W-:Y:S02]  /*11340*/  IADD3 R0, R18, R3, R40 ;  /* 0x0000000312007210 */ /* 0x004fe40007ffe028 */
[----:B------:R-:W-:-:S03]  /*11350*/  LOP3.LUT R3, R29, 0xff, RZ, 0xc0, !PT ;  /* 0x000000ff1d037812 */ /* 0x000fc600078ec0ff */
[----:B------:R-:W0:Y:S01]  /*11360*/  LDS.128 R28, [R0+0x1c400] ;  /* 0x01c40000001c7984 */ /* 0x000e220000000c00 */
[----:B------:R-:W-:Y:S02]  /*11370*/  PRMT R47, R3, 0x7604, R10 ;  /* 0x00007604032f7816 */ /* 0x000fe4000000000a */
[----:B------:R-:W-:Y:S02]  /*11380*/  IADD3 R3, R18, R11, R40 ;  /* 0x0000000b12037210 */ /* 0x000fe40007ffe028 */
[----:B------:R-:W-:Y:S02]  /*11390*/  SHF.R.U32.HI R11, RZ, 0x10, R27 ;  /* 0x00000010ff0b7819 */ /* 0x000fe4000001161b */
[----:B------:R-:W-:Y:S01]  /*113a0*/  SHF.R.U32.HI R40, RZ, 0x10, R24 ;  /* 0x00000010ff287819 */ /* 0x000fe20000011618 */
[----:B------:R-:W1:Y:S01]  /*113b0*/  LDS.128 R32, [R3+0x1c400] ;  /* 0x01c4000003207984 */ /* 0x000e620000000c00 */
[----:B------:R-:W-:Y:S02]  /*113c0*/  LOP3.LUT R11, R11, 0xff, RZ, 0xc0, !PT ;  /* 0x000000ff0b0b7812 */ /* 0x000fe400078ec0ff */
[----:B------:R-:W-:-:S02]  /*113d0*/  LOP3.LUT R40, R40, 0xff, RZ, 0xc0, !PT ;  /* 0x000000ff28287812 */ /* 0x000fc400078ec0ff */
[----:B------:R-:W-:Y:S02]  /*113e0*/  PRMT R11, R11, 0x7054, R38 ;  /* 0x000070540b0b7816 */ /* 0x000fe40000000026 */
[----:B------:R-:W-:Y:S02]  /*113f0*/  SHF.R.U32.HI R38, RZ, 0x10, R21 ;  /* 0x00000010ff267819 */ /* 0x000fe40000011615 */
[----:B------:R-:W-:Y:S02]  /*11400*/  PRMT R41, R40, 0x7054, R41 ;  /* 0x0000705428297816 */ /* 0x000fe40000000029 */
[----:B------:R-:W-:Y:S02]  /*11410*/  LOP3.LUT R38, R38, 0xff, RZ, 0xc0, !PT ;  /* 0x000000ff26267812 */ /* 0x000fe400078ec0ff */
[----:B------:R-:W-:Y:S02]  /*11420*/  SHF.R.U32.HI R10, RZ, 0x10, R26 ;  /* 0x00000010ff0a7819 */ /* 0x000fe4000001161a */
[----:B------:R-:W-:-:S02]  /*11430*/  SHF.R.U32.HI R40, RZ, 0x10, R8 ;  /* 0x00000010ff287819 */ /* 0x000fc40000011608 */
[----:B------:R-:W-:Y:S02]  /*11440*/  PRMT R47, R38, 0x7054, R47 ;  /* 0x00007054262f7816 */ /* 0x000fe4000000002f */
[----:B------:R-:W-:Y:S02]  /*11450*/  LOP3.LUT R10, R10, 0xff, RZ, 0xc0, !PT ;  /* 0x000000ff0a0a7812 */ /* 0x000fe400078ec0ff */
[----:B------:R-:W-:Y:S02]  /*11460*/  LOP3.LUT R40, R40, 0xff, RZ, 0xc0, !PT ;  /* 0x000000ff28287812 */ /* 0x000fe400078ec0ff */
[----:B------:R-:W-:Y:S02]  /*11470*/  LOP3.LUT R47, R47, 0xff000000, R21, 0xf8, !PT ;  /* 0xff0000002f2f7812 */ /* 0x000fe400078ef815 */
[----:B------:R-:W-:Y:S02]  /*11480*/  LOP3.LUT R38, R11, 0xff000000, R27, 0xf8, !PT ;  /* 0xff0000000b267812 */ /* 0x000fe400078ef81b */
[----:B------:R-:W-:-:S02]  /*11490*/  LOP3.LUT R42, R41, 0xff000000, R24, 0xf8, !PT ;  /* 0xff000000292a7812 */ /* 0x000fc400078ef818 */
[----:B------:R-:W-:Y:S02]  /*114a0*/  PRMT R37, R10, 0x7054, R37 ;  /* 0x000070540a257816 */ /* 0x000fe40000000025 */
[----:B------:R-:W-:Y:S02]  /*114b0*/  PRMT R49, R40, 0x7054, R49 ;  /* 0x0000705428317816 */ /* 0x000fe40000000031 */
[----:B------:R-:W-:Y:S02]  /*114c0*/  F2FP.F16.E4M3.UNPACK_B R44, R47.H1 ;  /* 0x0000002fff2c723e */ /* 0x000fe400030006ff */
[----:B------:R-:W-:Y:S02]  /*114d0*/  SHF.R.U32.HI R10, RZ, 0x10, R20 ;  /* 0x00000010ff0a7819 */ /* 0x000fe40000011614 */
[----:B------:R-:W-:Y:S01]  /*114e0*/  F2FP.F16.E4M3.UNPACK_B R40, R38.H1 ;  /* 0x00000026ff28723e */ /* 0x000fe200030006ff */
[--C-:B------:R-:W-:Y:S01]  /*114f0*/  HADD2.F32 R46, -RZ, R44.reuse.H0_H0 ;  /* 0x2000002cff2e7230 */ /* 0x100fe20000004100 */
[----:B0-----:R-:W-:Y:S01]  /*11500*/  F2FP.F16.E4M3.UNPACK_B R9, R29 ;  /* 0x0000001dff09723e */ /* 0x001fe200020006ff */
[----:B------:R-:W-:Y:S01]  /*11510*/  HADD2.F32 R44, -RZ, R44.H1_H1 ;  /* 0x3000002cff2c7230 */ /* 0x000fe20000004100 */
[----:B-1----:R-:W-:Y:S01]  /*11520*/  F2FP.F16.E4M3.UNPACK_B R24, R33.H1 ;  /* 0x00000021ff18723e */ /* 0x002fe200030006ff */
[--C-:B------:R-:W-:Y:S01]  /*11530*/  HADD2.F32 R41, -RZ, R40.reuse.H0_H0 ;  /* 0x20000028ff297230 */ /* 0x100fe20000004100 */
[----:B------:R-:W-:Y:S01]  /*11540*/  LOP3.LUT R10, R10, 0xff, RZ, 0xc0, !PT ;  /* 0x000000ff0a0a7812 */ /* 0x000fe200078ec0ff */
[----:B------:R-:W-:Y:S01]  /*11550*/  HADD2.F32 R40, -RZ, R40.H1_H1 ;  /* 0x30000028ff287230 */ /* 0x000fe20000004100 */
[----:B------:R-:W-:Y:S01]  /*11560*/  F2FP.F16.E4M3.UNPACK_B R29, R29.H1 ;  /* 0x0000001dff1d723e */ /* 0x000fe200030006ff */
[----:B------:R-:W-:Y:S01]  /*11570*/  HADD2.F32 R25, -RZ, R24.H0_H0 ;  /* 0x20000018ff197230 */ /* 0x000fe20000004100 */
[----:B------:R-:W-:-:S02]  /*11580*/  PRMT R45, R10, 0x7054, R45 ;  /* 0x000070540a2d7816 */ /* 0x000fc4000000002d */
[----:B------:R-:W-:Y:S01]  /*11590*/  LOP3.LUT R48, R49, 0xff000000, R8, 0xf8, !PT ;  /* 0xff00000031307812 */ /* 0x000fe200078ef808 */
[--C-:B------:R-:W-:Y:S02]  /*115a0*/  HADD2.F32 R10, -RZ, R29.reuse.H0_H0 ;  /* 0x2000001dff0a7230 */ /* 0x100fe40000004100 */
[CC--:B------:R-:W-:Y:S01]  /*115b0*/  FMUL.FTZ R49, R25.reuse, R46.reuse ;  /* 0x0000002e19317220 */ /* 0x0c0fe20000410000 */
[----:B------:R-:W-:Y:S01]  /*115c0*/  FMUL.FTZ R25, R25, R41 ;  /* 0x0000002919197220 */ /* 0x000fe20000410000 */
[----:B------:R-:W-:Y:S01]  /*115d0*/  F2FP.F16.E4M3.UNPACK_B R33, R33 ;  /* 0x00000021ff21723e */ /* 0x000fe200020006ff */
[----:B------:R-:W-:Y:S01]  /*115e0*/  HADD2.F32 R29, -RZ, R29.H1_H1 ;  /* 0x3000001dff1d7230 */ /* 0x000fe20000004100 */
[----:B------:R-:W-:Y:S01]  /*115f0*/  F2FP.F16.E4M3.UNPACK_B R47, R47 ;  /* 0x0000002fff2f723e */ /* 0x000fe200020006ff */
[C---:B------:R-:W-:Y:S01]  /*11600*/  FFMA.FTZ R52, R10.reuse, R46, R25 ;  /* 0x0000002e0a347223 */ /* 0x040fe20000010019 */
[----:B------:R-:W-:Y:S01]  /*11610*/  FFMA.FTZ R50, R10, R41, -R49 ;  /* 0x000000290a327223 */ /* 0x000fe20000010831 */
[----:B------:R-:W-:Y:S01]  /*11620*/  F2FP.F16.E4M3.UNPACK_B R38, R38 ;  /* 0x00000026ff26723e */ /* 0x000fe200020006ff */
[----:B------:R-:W-:Y:S01]  /*11630*/  HADD2.F32 R25, -RZ, R24.H1_H1 ;  /* 0x30000018ff197230 */ /* 0x000fe20000004100 */
[-C--:B------:R-:W-:Y:S01]  /*11640*/  F2FP.F16.E4M3.UNPACK_B R27, R35.reuse ;  /* 0x00000023ff1b723e */ /* 0x080fe200020006ff */
[----:B------:R-:W-:Y:S01]  /*11650*/  HADD2.F32 R49, -RZ, R47.H0_H0 ;  /* 0x2000002fff317230 */ /* 0x000fe20000004100 */
[----:B------:R-:W-:Y:S01]  /*11660*/  F2FP.F16.E4M3.UNPACK_B R35, R35.H1 ;  /* 0x00000023ff23723e */ /* 0x000fe200030006ff */
[----:B------:R-:W-:-:S02]  /*11670*/  HADD2.F32 R24, -RZ, R33.H0_H0 ;  /* 0x20000021ff187230 */ /* 0x000fc40000004100 */
[C---:B------:R-:W-:Y:S01]  /*11680*/  FMUL.FTZ R46, R25.reuse, R44 ;  /* 0x0000002c192e7220 */ /* 0x040fe20000410000 */
[----:B------:R-:W-:Y:S02]  /*11690*/  HADD2.F32 R41, -RZ, R38.H0_H0 ;  /* 0x20000026ff297230 */ /* 0x000fe40000004100 */
[----:B------:R-:W-:Y:S01]  /*116a0*/  FMUL.FTZ R53, R25, R40 ;  /* 0x0000002819357220 */ /* 0x000fe20000410000 */
[----:B------:R-:W-:Y:S02]  /*116b0*/  HADD2.F32 R10, -RZ, R9.H0_H0 ;  /* 0x20000009ff0a7230 */ /* 0x000fe40000004100 */
[C---:B------:R-:W-:Y:S01]  /*116c0*/  FMUL.FTZ R25, R24.reuse, R49 ;  /* 0x0000003118197220 */ /* 0x040fe20000410000 */
[----:B------:R-:W-:Y:S01]  /*116d0*/  LOP3.LUT R45, R45, 0xff000000, R20, 0xf8, !PT ;  /* 0xff0000002d2d7812 */ /* 0x000fe200078ef814 */
[C---:B------:R-:W-:Y:S01]  /*116e0*/  FFMA.FTZ R57, R29.reuse, R44, R53 ;  /* 0x0000002c1d397223 */ /* 0x040fe20000010035 */
[-C--:B------:R-:W-:Y:S01]  /*116f0*/  FMUL.FTZ R24, R24, R41.reuse ;  /* 0x0000002918187220 */ /* 0x080fe20000410000 */
[C---:B------:R-:W-:Y:S01]  /*11700*/  FFMA.FTZ R44, R10.reuse, R41, -R25 ;  /* 0x000000290a2c7223 */ /* 0x040fe20000010819 */
[----:B------:R-:W-:Y:S01]  /*11710*/  F2FP.F16.E4M3.UNPACK_B R41, R51.H1 ;  /* 0x00000033ff29723e */ /* 0x000fe200030006ff */
[----:B------:R-:W-:Y:S01]  /*11720*/  FFMA.FTZ R55, R29, R40, -R46 ;  /* 0x000000281d377223 */ /* 0x000fe2000001082e */
[----:B------:R-:W-:Y:S01]  /*11730*/  F2FP.F16.E4M3.UNPACK_B R25, R43.H1 ;  /* 0x0000002bff19723e */ /* 0x000fe200030006ff */
[----:B------:R-:W-:Y:S01]  /*11740*/  FFMA.FTZ R49, R10, R49, R24 ;  /* 0x000000310a317223 */ /* 0x000fe20000010018 */
[-C--:B------:R-:W-:Y:S01]  /*11750*/  F2FP.F16.E4M3.UNPACK_B R20, R31.reuse ;  /* 0x0000001fff14723e */ /* 0x080fe200020006ff */
[----:B------:R-:W-:Y:S01]  /*11760*/  HADD2.F32 R40, -RZ, R47.H1_H1 ;  /* 0x3000002fff287230 */ /* 0x000fe20000004100 */
[----:B------:R-:W-:Y:S01]  /*11770*/  F2FP.F16.E4M3.UNPACK_B R31, R31.H1 ;  /* 0x0000001fff1f723e */ /* 0x000fe200030006ff */
        /* <DEDUP_REMOVED lines=12> */
[----:B------:R-:W-:Y:S02]  /*11840*/  HADD2.F32 R10, -RZ, R31.H0_H0 ;  /* 0x2000001fff0a7230 */ /* 0x000fe40000004100 */
[----:B------:R-:W-:Y:S01]  /*11850*/  FMUL.FTZ R33, R33, R38 ;  /* 0x0000002621217220 */ /* 0x000fe20000410000 */
[----:B------:R-:W-:-:S02]  /*11860*/  HADD2.F32 R35, -RZ, R35.H1_H1 ;  /* 0x30000023ff237230 */ /* 0x000fc40000004100 */
[C---:B------:R-:W-:Y:S01]  /*11870*/  FFMA.FTZ R53, R9.reuse, R38, -R46 ;  /* 0x0000002609357223 */ /* 0x040fe2000001082e */
[----:B------:R-:W-:Y:S02]  /*11880*/  HADD2.F32 R38, -RZ, R25.H1_H1 ;  /* 0x30000019ff267230 */ /* 0x000fe40000004100 */
[C---:B------:R-:W-:Y:S01]  /*11890*/  FFMA.FTZ R59, R10.reuse, R29, -R59 ;  /* 0x0000001d0a3b7223 */ /* 0x040fe2000001083b */
[----:B------:R-:W-:Y:S01]  /*118a0*/  FFMA.FTZ R60, R10, R47, R24 ;  /* 0x0000002f0a3c7223 */ /* 0x000fe20000010018 */
[----:B------:R-:W-:Y:S02]  /*118b0*/  HADD2.F32 R25, -RZ, R51.H0_H0 ;  /* 0x20000033ff197230 */ /* 0x000fe40000004100 */
[----:B------:R-:W-:Y:S01]  /*118c0*/  FFMA.FTZ R46, R9, R40, R33 ;  /* 0x00000028092e7223 */ /* 0x000fe20000010021 */
[----:B------:R-:W-:Y:S01]  /*118d0*/  HADD2.F32 R10, -RZ, R27.H0_H0 ;  /* 0x2000001bff0a7230 */ /* 0x000fe20000004100 */
[-C--:B------:R-:W-:Y:S01]  /*118e0*/  F2FP.F16.E4M3.UNPACK_B R21, R32.reuse ;  /* 0x00000020ff15723e */ /* 0x080fe200020006ff */
[----:B------:R-:W-:Y:S01]  /*118f0*/  HADD2.F32 R40, -RZ, R41.H1_H1 ;  /* 0x30000029ff287230 */ /* 0x000fe20000004100 */
[----:B------:R-:W-:Y:S01]  /*11900*/  F2FP.F16.E4M3.UNPACK_B R32, R32.H1 ;  /* 0x00000020ff20723e */ /* 0x000fe200030006ff */
[----:B------:R-:W-:-:S02]  /*11910*/  HADD2.F32 R24, -RZ, R43.H0_H0 ;  /* 0x2000002bff187230 */ /* 0x000fc40000004100 */
[C---:B------:R-:W-:Y:S01]  /*11920*/  FMUL.FTZ R54, R10.reuse, R25 ;  /* 0x000000190a367220 */ /* 0x040fe20000410000 */
[----:B------:R-:W-:Y:S02]  /*11930*/  HADD2.F32 R9, -RZ, R20.H0_H0 ;  /* 0x20000014ff097230 */ /* 0x000fe40000004100 */
[C---:B------:R-:W-:Y:S01]  /*11940*/  FMUL.FTZ R56, R35.reuse, R40 ;  /* 0x0000002823387220 */ /* 0x040fe20000410000 */
[----:B------:R-:W-:Y:S02]  /*11950*/  HADD2.F32 R31, -RZ, R31.H1_H1 ;  /* 0x3000001fff1f7230 */ /* 0x000fe40000004100 */
[----:B------:R-:W-:Y:S01]  /*11960*/  FMUL.FTZ R35, R35, R38 ;  /* 0x0000002623237220 */ /* 0x000fe20000410000 */
[-C--:B------:R-:W-:Y:S01]  /*11970*/  FMUL.FTZ R10, R10, R24.reuse ;  /* 0x000000180a0a7220 */ /* 0x080fe20000410000 */
[----:B------:R-:W-:Y:S01]  /*11980*/  FFMA.FTZ R47, R9, R24, -R54 ;  /* 0x00000018092f7223 */ /* 0x000fe20000010836 */
[----:B------:R-:W-:Y:S01]  /*11990*/  F2FP.F16.E4M3.UNPACK_B R29, R45.H1 ;  /* 0x0000002dff1d723e */ /* 0x000fe200030006ff */
[C---:B------:R-:W-:Y:S01]  /*119a0*/  FFMA.FTZ R62, R31.reuse, R38, -R56 ;  /* 0x000000261f3e7223 */ /* 0x040fe20000010838 */
[----:B------:R-:W-:Y:S01]  /*119b0*/  F2FP.F16.E4M3.UNPACK_B R24, R37.H1 ;  /* 0x00000025ff18723e */ /* 0x000fe200030006ff */
[----:B------:R-:W-:Y:S01]  /*119c0*/  FFMA.FTZ R61, R31, R40, R35 ;  /* 0x000000281f3d7223 */ /* 0x000fe20000010023 */
[-C--:B------:R-:W-:Y:S01]  /*119d0*/  F2FP.F16.E4M3.UNPACK_B R8, R28.reuse ;  /* 0x0000001cff08723e */ /* 0x080fe200020006ff */
[----:B------:R-:W-:Y:S01]  /*119e0*/  FFMA.FTZ R56, R9, R25, R10 ;  /* 0x0000001909387223 */ /* 0x000fe2000001000a */
[----:B------:R-:W-:Y:S01]  /*119f0*/  F2FP.F16.E4M3.UNPACK_B R28, R28.H1 ;  /* 0x0000001cff1c723e */ /* 0x000fe200030006ff */
[----:B------:R-:W-:Y:S01]  /*11a00*/  HADD2.F32 R31, -RZ, R29.H0_H0 ;  /* 0x2000001dff1f7230 */ /* 0x000fe20000004100 */
[----:B------:R-:W-:Y:S01]  /*11a10*/  F2FP.F16.E4M3.UNPACK_B R45, R45 ;  /* 0x0000002dff2d723e */ /* 0x000fe200020006ff */
[----:B------:R-:W-:Y:S01]  /*11a20*/  HADD2.F32 R10, -RZ, R32.H0_H0 ;  /* 0x20000020ff0a7230 */ /* 0x000fe20000004100 */
[----:B------:R-:W-:Y:S01]  /*11a30*/  F2FP.F16.E4M3.UNPACK_B R37, R37 ;  /* 0x00000025ff25723e */ /* 0x000fe200020006ff */
        /* <DEDUP_REMOVED lines=10> */
[----:B------:R-:W-:Y:S01]  /*11ae0*/  HADD2.F32 R29, -RZ, R29.H1_H1 ;  /* 0x3000001dff1d7230 */ /* 0x000fe20000004100 */
[----:B------:R-:W-:Y:S01]  /*11af0*/  F2FP.F16.E4M3.UNPACK_B R34, R34.H1 ;  /* 0x00000022ff22723e */ /* 0x000fe200030006ff */
[----:B------:R-:W-:-:S02]  /*11b00*/  HADD2.F32 R32, -RZ, R32.H1_H1 ;  /* 0x30000020ff207230 */ /* 0x000fc40000004100 */
[C---:B------:R-:W-:Y:S01]  /*11b10*/  FMUL.FTZ R33, R27.reuse, R51 ;  /* 0x000000331b217220 */ /* 0x040fe20000410000 */
[----:B------:R-:W-:Y:S02]  /*11b20*/  HADD2.F32 R20, -RZ, R20.H1_H1 ;  /* 0x30000014ff147230 */ /* 0x000fe40000004100 */
[----:B------:R-:W-:Y:S01]  /*11b30*/  FMUL.FTZ R40, R27, R43 ;  /* 0x0000002b1b287220 */ /* 0x000fe20000410000 */
[----:B------:R-:W-:Y:S02]  /*11b40*/  HADD2.F32 R9, -RZ, R24.H1_H1 ;  /* 0x30000018ff097230 */ /* 0x000fe40000004100 */
[----:B------:R-:W-:Y:S01]  /*11b50*/  FMUL.FTZ R25, R32, R29 ;  /* 0x0000001d20197220 */ /* 0x000fe20000410000 */
[----:B------:R-:W-:Y:S02]  /*11b60*/  HADD2.F32 R28, -RZ, R28.H1_H1 ;  /* 0x3000001cff1c7230 */ /* 0x000fe40000004100 */
[C---:B------:R-:W-:Y:S01]  /*11b70*/  FFMA.FTZ R58, R20.reuse, R43, -R33 ;  /* 0x0000002b143a7223 */ /* 0x040fe20000010821 */
[----:B------:R-:W-:Y:S01]  /*11b80*/  FFMA.FTZ R51, R20, R51, R40 ;  /* 0x0000003314337223 */ /* 0x000fe20000010028 */
        /* <DEDUP_REMOVED lines=18> */
[-C--:B------:R-:W-:Y:S01]  /*11cb0*/  F2FP.F16.E4M3.UNPACK_B R11, R30.reuse ;  /* 0x0000001eff0b723e */ /* 0x080fe200020006ff */
[----:B------:R-:W-:Y:S01]  /*11cc0*/  FMUL.FTZ R27, R21, R45 ;  /* 0x0000002d151b7220 */ /* 0x000fe20000410000 */
[----:B------:R-:W-:Y:S01]  /*11cd0*/  F2FP.F16.E4M3.UNPACK_B R30, R30.H1 ;  /* 0x0000001eff1e723e */ /* 0x000fe200030006ff */
[----:B------:R-:W-:-:S02]  /*11ce0*/  HADD2.F32 R24, -RZ, R25.H0_H0 ;  /* 0x20000019ff187230 */ /* 0x000fc40000004100 */
[C---:B------:R-:W-:Y:S01]  /*11cf0*/  FFMA.FTZ R32, R8.reuse, R45, R20 ;  /* 0x0000002d08207223 */ /* 0x040fe20000010014 */
[----:B------:R-:W-:Y:S02]  /*11d00*/  HADD2.F32 R9, -RZ, R34.H0_H0 ;  /* 0x20000022ff097230 */ /* 0x000fe40000004100 */
[----:B------:R-:W-:Y:S01]  /*11d10*/  FFMA.FTZ R37, R8, R37, -R27 ;  /* 0x0000002508257223 */ /* 0x000fe2000001081b */
[--C-:B------:R-:W-:Y:S01]  /*11d20*/  HADD2.F32 R20, -RZ, R10.reuse.H0_H0 ;  /* 0x2000000aff147230 */ /* 0x100fe20000004100 */
        /* <DEDUP_REMOVED lines=8> */
[----:B------:R-:W-:Y:S01]  /*11db0*/  FMUL.FTZ R10, R34, R21 ;  /* 0x00000015220a7220 */ /* 0x000fe20000410000 */
[----:B------:R-:W-:Y:S02]  /*11dc0*/  HADD2.F32 R30, -RZ, R30.H1_H1 ;  /* 0x3000001eff1e7230 */ /* 0x000fe40000004100 */
[----:B------:R-:W-:Y:S01]  /*11dd0*/  FFMA.FTZ R27, R8, R20, -R27 ;  /* 0x00000014081b7223 */ /* 0x000fe2000001081b */
[----:B------:R-:W-:Y:S02]  /*11de0*/  HADD2.F32 R20, -RZ, R48.H0_H0 ;  /* 0x20000030ff147230 */ /* 0x000fe40000004100 */
[-C--:B------:R-:W-:Y:S01]  /*11df0*/  FMUL.FTZ R35, R34, R25.reuse ;  /* 0x0000001922237220 */ /* 0x080fe20000410000 */
[----:B------:R-:W-:Y:S01]  /*11e00*/  FFMA.FTZ R34, R8, R24, R9 ;  /* 0x0000001808227223 */ /* 0x000fe20000010009 */
[C---:B------:R-:W-:Y:S01]  /*11e10*/  FFMA.FTZ R41, R30.reuse, R25, R10 ;  /* 0x000000191e297223 */ /* 0x040fe2000001000a */
[----:B------:R-:W-:Y:S02]  /*11e20*/  HADD2.F32 R10, -RZ, R42.H0_H0 ;  /* 0x2000002aff0a7230 */ /* 0x000fe40000004100 */
[----:B------:R-:W-:Y:S01]  /*11e30*/  FFMA.FTZ R54, R30, R21, -R35 ;  /* 0x000000151e367223 */ /* 0x000fe20000010823 */
        /* <DEDUP_REMOVED lines=9> */
[----:B------:R-:W-:Y:S01]  /*11ed0*/  F2FP.SATFINITE.E4M3.F32.PACK_AB_MERGE_C R54, R54, R27, RZ ;  /* 0x0000001b3636723e */ /* 0x000fe200048070ff */
        /* <DEDUP_REMOVED lines=11> */
[----:B------:R-:W-:Y:S02]  /*11f90*/  F2FP.SATFINITE.E4M3.F32.PACK_AB_MERGE_C R8, R40, R31, RZ ;  /* 0x0000001f2808723e */ /* 0x000fe400048070ff */
[----:B------:R-:W-:Y:S02]  /*11fa0*/  F2FP.SATFINITE.E4M3.F32.PACK_AB_MERGE_C R25, R53, R44, R25 ;  /* 0x0000002c3519723e */ /* 0x000fe40004807019 */
[----:B------:R-:W-:-:S02]  /*11fb0*/  F2FP.SATFINITE.E4M3.F32.PACK_AB_MERGE_C R27, R58, R47, R59 ;  /* 0x0000002f3a1b723e */ /* 0x000fc4000480703b */
[----:B------:R-:W-:Y:S02]  /*11fc0*/  F2FP.SATFINITE.E4M3.F32.PACK_AB_MERGE_C R24, R37, R28, R24 ;  /* 0x0000001c2518723e */ /* 0x000fe40004807018 */
[----:B------:R-:W-:Y:S02]  /*11fd0*/  F2FP.SATFINITE.E4M3.F32.PACK_AB_MERGE_C R26, R26, R21, R54 ;  /* 0x000000151a1a723e */ /* 0x000fe40004807036 */
[----:B------:R-:W-:Y:S02]  /*11fe0*/  F2FP.SATFINITE.E4M3.F32.PACK_AB_MERGE_C R9, R46, R49, R9 ;  /* 0x000000312e09723e */ /* 0x000fe40004807009 */
[----:B------:R-:W-:Y:S01]  /*11ff0*/  F2FP.SATFINITE.E4M3.F32.PACK_AB_MERGE_C R11, R51, R56, R11 ;  /* 0x00000038330b723e */ /* 0x000fe2000480700b */
[----:B------:R1:W-:Y:S01]  /*12000*/  STS.128 [R0+0x1c400], R24 ;  /* 0x01c4001800007388 */ /* 0x0003e20000000c00 */
[----:B------:R-:W-:Y:S02]  /*12010*/  F2FP.SATFINITE.E4M3.F32.PACK_AB_MERGE_C R8, R32, R29, R8 ;  /* 0x0000001d2008723e */ /* 0x000fe40004807008 */
[----:B------:R-:W-:-:S05]  /*12020*/  F2FP.SATFINITE.E4M3.F32.PACK_AB_MERGE_C R10, R35, R10, R34 ;  /* 0x0000000a230a723e */ /* 0x000fca0004807022 */
[----:B------:R1:W-:Y:S02]  /*12030*/  STS.128 [R3+0x1c400], R8 ;  /* 0x01c4000803007388 */ /* 0x0003e40000000c00 */
.L_x_7420:
[----:B------:R-:W-:Y:S05]  /*12040*/  BSYNC B1 ;  /* 0x0000000000017941 */ /* 0x000fea0003800000 */
.L_x_7419:
[----:B------:R-:W-:Y:S05]  /*12050*/  @P0 BRA `(.L_x_7411) ;  /* 0x0000000c00e40947 */ /* 0x000fea0003800000 */
[----:B-1----:R-:W2:Y:S04]  /*12060*/  LDL R25, [R1+0x90] ;  /* 0x0000900001197983 */ /* 0x002ea80000100800 */
[----:B------:R-:W3:Y:S01]  /*12070*/  LDL R50, [R1+0xac] ;  /* 0x0000ac0001327983 */ /* 0x000ee20000100800 */
[----:B0----5:R-:W-:Y:S01]  /*12080*/  SHF.R.U32.HI R3, RZ, 0x8, R12 ;  /* 0x00000008ff037819 */ /* 0x021fe2000001160c */
[----:B------:R-:W-:Y:S01]  /*12090*/  VIADD R24, R230, 0x40 ;  /* 0x00000040e6187836 */ /* 0x000fe20000000000 */
[----:B------:R-:W-:Y:S01]  /*120a0*/  LOP3.LUT R0, R12, 0xff, RZ, 0xc0, !PT ;  /* 0x000000ff0c007812 */ /* 0x000fe200078ec0ff */
[----:B------:R-:W-:Y:S01]  /*120b0*/  IMAD.IADD R39, R22, 0x1, R39 ;  /* 0x0000000116277824 */ /* 0x000fe200078e0227 */
[----:B------:R-:W-:Y:S01]  /*120c0*/  LOP3.LUT R3, R3, 0xff, RZ, 0xc0, !PT ;  /* 0x000000ff03037812 */ /* 0x000fe200078ec0ff */
[----:B------:R-:W-:Y:S01]  /*120d0*/  IMAD.SHL.U32 R24, R24, 0x80, RZ ;  /* 0x0000008018187824 */ /* 0x000fe200078e00ff */
[----:B------:R-:W-:-:S02]  /*120e0*/  SHF.R.U32.HI R9, RZ, 0x8, R13 ;  /* 0x00000008ff097819 */ /* 0x000fc4000001160d */
[----:B------:R-:W-:Y:S02]  /*120f0*/  PRMT R21, R3, 0x7604, R0 ;  /* 0x0000760403157816 */ /* 0x000fe40000000000 */
[----:B------:R-:W-:Y:S02]  /*12100*/  SHF.R.U32.HI R3, RZ, 0x8, R14 ;  /* 0x00000008ff037819 */ /* 0x000fe4000001160e */
[----:B------:R-:W-:Y:S02]  /*12110*/  LOP3.LUT R0, R14, 0xff, RZ, 0xc0, !PT ;  /* 0x000000ff0e007812 */ /* 0x000fe400078ec0ff */
[----:B------:R-:W-:Y:S02]  /*12120*/  LOP3.LUT R3, R3, 0xff, RZ, 0xc0, !PT ;  /* 0x000000ff03037812 */ /* 0x000fe400078ec0ff */
[----:B------:R-:W-:Y:S02]  /*12130*/  LOP3.LUT R24, R24, 0x380, RZ, 0xc0, !PT ;  /* 0x0000038018187812 */ /* 0x000fe400078ec0ff */
[----:B------:R-:W-:-:S02]  /*12140*/  PRMT R29, R3, 0x7604, R0 ;  /* 0x00007604031d7816 */ /* 0x000fc40000000000 */
[----:B------:R-:W-:Y:S01]  /*12150*/  LOP3.LUT R0, R24, 0x70, R39, 0xf8, !PT ;  /* 0x0000007018007812 */ /* 0x000fe200078ef827 */
[----:B------:R-:W-:Y:S01]  /*12160*/  VIADD R24, R230, 0x40 ;  /* 0x00000040e6187836 */ /* 0x000fe20000000000 */
[----:B------:R-:W-:Y:S02]  /*12170*/  LOP3.LUT R8, R13, 0xff, RZ, 0xc0, !PT ;  /* 0x000000ff0d087812 */ /* 0x000fe400078ec0ff */
[----:B------:R-:W-:Y:S01]  /*12180*/  LOP3.LUT R9, R9, 0xff, RZ, 0xc0, !PT ;  /* 0x000000ff09097812 */ /* 0x000fe200078ec0ff */
[----:B------:R-:W-:Y:S01]  /*12190*/  IMAD.SHL.U32 R24, R24, 0x80, RZ ;  /* 0x0000008018187824 */ /* 0x000fe200078e00ff */
[----:B------:R-:W-:Y:S02]  /*121a0*/  SHF.R.U32.HI R11, RZ, 0x8, R4 ;  /* 0x00000008ff0b7819 */ /* 0x000fe40000011604 */
[----:B------:R-:W-:Y:S02]  /*121b0*/  PRMT R20, R9, 0x7604, R8 ;  /* 0x0000760409147816 */ /* 0x000fe40000000008 */
[----:B------:R-:W-:-:S02]  /*121c0*/  LOP3.LUT R24, R24, 0x380, RZ, 0xc0, !PT ;  /* 0x0000038018187812 */ /* 0x000fc400078ec0ff */
[----:B------:R-:W-:Y:S02]  /*121d0*/  SHF.R.U32.HI R9, RZ, 0x8, R15 ;  /* 0x00000008ff097819 */ /* 0x000fe4000001160f */
[----:B------:R-:W-:Y:S02]  /*121e0*/  SHF.R.U32.HI R24, RZ, 0x3, R24 ;  /* 0x00000003ff187819 */ /* 0x000fe40000011618 */
[----:B------:R-:W-:Y:S02]  /*121f0*/  LOP3.LUT R8, R15, 0xff, RZ, 0xc0, !PT ;  /* 0x000000ff0f087812 */ /* 0x000fe400078ec0ff */
[----:B------:R-:W-:Y:S02]  /*12200*/  LOP3.LUT R3, R0, R24, RZ, 0x3c, !PT ;  /* 0x0000001800037212 */ /* 0x000fe400078e3cff */
[----:B------:R-:W-:Y:S02]  /*12210*/  SHF.R.U32.HI R24, RZ, 0x8, R5 ;  /* 0x00000008ff187819 */ /* 0x000fe40000011605 */
[----:B------:R-:W-:-:S02]  /*12220*/  LOP3.LUT R10, R4, 0xff, RZ, 0xc0, !PT ;  /* 0x000000ff040a7812 */ /* 0x000fc400078ec0ff */
[----:B------:R-:W-:Y:S02]  /*12230*/  LOP3.LUT R9, R9, 0xff, RZ, 0xc0, !PT ;  /* 0x000000ff09097812 */ /* 0x000fe400078ec0ff */
[----:B------:R-:W-:Y:S02]  /*12240*/  LOP3.LUT R11, R11, 0xff, RZ, 0xc0, !PT ;  /* 0x000000ff0b0b7812 */ /* 0x000fe400078ec0ff */
[----:B------:R-:W-:Y:S02]  /*12250*/  PRMT R28, R9, 0x7604, R8 ;  /* 0x00007604091c7816 */ /* 0x000fe40000000008 */
[----:B------:R-:W-:Y:S02]  /*12260*/  PRMT R35, R11, 0x7604, R10 ;  /* 0x000076040b237816 */ /* 0x000fe4000000000a */
[----:B------:R-:W-:Y:S02]  /*12270*/  SHF.R.U32.HI R32, RZ, 0x8, R6 ;  /* 0x00000008ff207819 */ /* 0x000fe40000011606 */
[----:B------:R-:W-:-:S02]  /*12280*/  LOP3.LUT R30, R5, 0xff, RZ, 0xc0, !PT ;  /* 0x000000ff051e7812 */ /* 0x000fc400078ec0ff */
[----:B------:R-:W-:Y:S02]  /*12290*/  LOP3.LUT R31, R6, 0xff, RZ, 0xc0, !PT ;  /* 0x000000ff061f7812 */ /* 0x000fe400078ec0ff */
[----:B------:R-:W-:Y:S02]  /*122a0*/  LOP3.LUT R32, R32, 0xff, RZ, 0xc0, !PT ;  /* 0x000000ff20207812 */ /* 0x000fe400078ec0ff */
[----:B------:R-:W-:Y:S02]  /*122b0*/  SHF.R.U32.HI R37, RZ, 0x10, R5 ;  /* 0x00000010ff257819 */ /* 0x000fe40000011605 */
[----:B------:R-:W-:Y:S02]  /*122c0*/  PRMT R39, R32, 0x7604, R31 ;  /* 0x0000760420277816 */ /* 0x000fe4000000001f */
[----:B------:R-:W-:Y:S01]  /*122d0*/  SHF.R.U32.HI R31, RZ, 0x10, R15 ;  /* 0x00000010ff1f7819 */ /* 0x000fe2000001160f */
[----:B------:R-:W-:Y:S01]  /*122e0*/  IMAD.U32 R37, R37, 0x10000, RZ ;  /* 0x0001000025257824 */ /* 0x000fe200078e00ff */
[----:B------:R-:W-:-:S02]  /*122f0*/  SHF.R.U32.HI R34, RZ, 0x8, R7 ;  /* 0x00000008ff227819 */ /* 0x000fc40000011607 */
[----:B------:R-:W-:Y:S01]  /*12300*/  LOP3.LUT R33, R7, 0xff, RZ, 0xc0, !PT ;  /* 0x000000ff07217812 */ /* 0x000fe200078ec0ff */
[----:B------:R-:W-:Y:S01]  /*12310*/  IMAD.U32 R31, R31, 0x10000, RZ ;  /* 0x000100001f1f7824 */ /* 0x000fe200078e00ff */
[----:B------:R-:W-:Y:S02]  /*12320*/  LOP3.LUT R34, R34, 0xff, RZ, 0xc0, !PT ;  /* 0x000000ff22227812 */ /* 0x000fe400078ec0ff */
[----:B------:R-:W-:Y:S02]  /*12330*/  SHF.R.U32.HI R41, RZ, 0x10, R7 ;  /* 0x00000010ff297819 */ /* 0x000fe40000011607 */
[----:B------:R-:W-:Y:S02]  /*12340*/  PRMT R34, R34, 0x7604, R33 ;  /* 0x0000760422227816 */ /* 0x000fe40000000021 */
        /* <DEDUP_REMOVED lines=13> */
[----:B--2---:R-:W-:Y:S02]  /*12420*/  IADD3 R0, R18, R3, R25 ;  /* 0x0000000312007210 */ /* 0x004fe40007ffe019 */
[----:B------:R-:W-:Y:S01]  /*12430*/  LOP3.LUT R3, R24, 0xff, RZ, 0xc0, !PT ;  /* 0x000000ff18037812 */ /* 0x000fe200078ec0ff */
[----:B---3--:R-:W0:Y:S03]  /*12440*/  LDS.128 R8, [R50+0x1c400] ;  /* 0x01c4000032087984 */ /* 0x008e260000000c00 */
[----:B------:R-:W-:Y:S01]  /*12450*/  PRMT R30, R3, 0x7604, R30 ;  /* 0x00007604031e7816 */ /* 0x000fe2000000001e */
[----:B------:R-:W1:Y:S01]  /*12460*/  LDS.128 R24, [R0+0x1c400] ;  /* 0x01c4000000187984 */ /* 0x000e620000000c00 */
[----:B------:R-:W-:-:S02]  /*12470*/  SHF.R.U32.HI R3, RZ, 0x10, R13 ;  /* 0x00000010ff037819 */ /* 0x000fc4000001160d */
[----:B------:R-:W-:-:S03]  /*12480*/  LOP3.LUT R37, R30, 0xff0000, R37, 0xf8, !PT ;  /* 0x00ff00001e257812 */ /* 0x000fc600078ef825 */
[----:B------:R-:W-:Y:S01]  /*12490*/  IMAD.U32 R3, R3, 0x10000, RZ ;  /* 0x0001000003037824 */ /* 0x000fe200078e00ff */
[----:B------:R-:W-:-:S04]  /*124a0*/  LOP3.LUT R37, R37, 0xff000000, R5, 0xf8, !PT ;  /* 0xff00000025257812 */ /* 0x000fc800078ef805 */
[----:B------:R-:W-:Y:S02]  /*124b0*/  LOP3.LUT R3, R20, 0xff0000, R3, 0xf8, !PT ;  /* 0x00ff000014037812 */ /* 0x000fe400078ef803 */
[-C--:B------:R-:W-:Y:S02]  /*124c0*/  F2FP.F16.E4M3.UNPACK_B R32, R37.reuse ;  /* 0x00000025ff20723e */ /* 0x080fe400020006ff */
[----:B------:R-:W-:Y:S02]  /*124d0*/  LOP3.LUT R28, R3, 0xff000000, R13, 0xf8, !PT ;  /* 0xff000000031c7812 */ /* 0x000fe400078ef80d */
[----:B------:R-:W-:Y:S01]  /*124e0*/  F2FP.F16.E4M3.UNPACK_B R37, R37.H1 ;  /* 0x00000025ff25723e */ /* 0x000fe200030006ff */
[--C-:B------:R-:W-:Y:S01]  /*124f0*/  HADD2.F32 R34, -RZ, R32.reuse.H0_H0 ;  /* 0x20000020ff227230 */ /* 0x100fe20000004100 */
[-C--:B------:R-:W-:Y:S01]  /*12500*/  F2FP.F16.E4M3.UNPACK_B R29, R28.reuse ;  /* 0x0000001cff1d723e */ /* 0x080fe200020006ff */
[----:B------:R-:W-:Y:S01]  /*12510*/  HADD2.F32 R32, -RZ, R32.H1_H1 ;  /* 0x30000020ff207230 */ /* 0x000fe20000004100 */
[----:B------:R-:W-:-:S03]  /*12520*/  F2FP.F16.E4M3.UNPACK_B R28, R28.H1 ;  /* 0x0000001cff1c723e */ /* 0x000fc600030006ff */
[--C-:B------:R-:W-:Y:S02]  /*12530*/  HADD2.F32 R30, -RZ, R29.reuse.H0_H0 ;  /* 0x2000001dff1e7230 */ /* 0x100fe40000004100 */
[----:B------:R-:W-:Y:S01]  /*12540*/  HADD2.F32 R29, -RZ, R29.H1_H1 ;  /* 0x3000001dff1d7230 */ /* 0x000fe20000004100 */
[-C--:B0-----:R-:W-:Y:S02]  /*12550*/  F2FP.F16.E4M3.UNPACK_B R4, R9.reuse ;  /* 0x00000009ff04723e */ /* 0x081fe400020006ff */
[----:B------:R-:W-:Y:S02]  /*12560*/  F2FP.F16.E4M3.UNPACK_B R9, R9.H1 ;  /* 0x00000009ff09723e */ /* 0x000fe400030006ff */
[-C--:B-1----:R-:W-:Y:S01]  /*12570*/  F2FP.F16.E4M3.UNPACK_B R13, R25.reuse ;  /* 0x00000019ff0d723e */ /* 0x082fe200020006ff */
[--C-:B------:R-:W-:Y:S01]  /*12580*/  HADD2.F32 R5, -RZ, R4.reuse.H0_H0 ;  /* 0x20000004ff057230 */ /* 0x100fe20000004100 */
[----:B------:R-:W-:Y:S01]  /*12590*/  F2FP.F16.E4M3.UNPACK_B R25, R25.H1 ;  /* 0x00000019ff19723e */ /* 0x000fe200030006ff */
[----:B------:R-:W-:Y:S01]  /*125a0*/  HADD2.F32 R4, -RZ, R4.H1_H1 ;  /* 0x30000004ff047230 */ /* 0x000fe20000004100 */
[----:B------:R-:W-:Y:S01]  /*125b0*/  F2FP.F16.E4M3.UNPACK_B R20, R27 ;  /* 0x0000001bff14723e */ /* 0x000fe200020006ff */
[--C-:B------:R-:W-:Y:S01]  /*125c0*/  HADD2.F32 R14, -RZ, R13.reuse.H0_H0 ;  /* 0x2000000dff0e7230 */ /* 0x100fe20000004100 */
[----:B------:R-:W-:Y:S01]  /*125d0*/  F2FP.F16.E4M3.UNPACK_B R7, R11 ;  /* 0x0000000bff07723e */ /* 0x000fe200020006ff */
[----:B------:R-:W-:Y:S01]  /*125e0*/  HADD2.F32 R13, -RZ, R13.H1_H1 ;  /* 0x3000000dff0d7230 */ /* 0x000fe20000004100 */
[----:B------:R-:W-:-:S02]  /*125f0*/  F2FP.F16.E4M3.UNPACK_B R27, R27.H1 ;  /* 0x0000001bff1b723e */ /* 0x000fc400030006ff */
[C---:B------:R-:W-:Y:S01]  /*12600*/  FMUL.FTZ R38, R14.reuse, R34 ;  /* 0x000000220e267220 */ /* 0x040fe20000410000 */
[----:B------:R-:W-:Y:S01]  /*12610*/  FMUL.FTZ R43, R14, R30 ;  /* 0x0000001e0e2b7220 */ /* 0x000fe20000410000 */
[----:B------:R-:W-:Y:S02]  /*12620*/  HADD2.F32 R14, -RZ, R25.H0_H0 ;  /* 0x20000019ff0e7230 */ /* 0x000fe40000004100 */
[----:B------:R-:W-:Y:S01]  /*12630*/  FMUL.FTZ R45, R13, R32 ;  /* 0x000000200d2d7220 */ /* 0x000fe20000410000 */
[C---:B------:R-:W-:Y:S01]  /*12640*/  FFMA.FTZ R38, R5.reuse, R30, -R38 ;  /* 0x0000001e05267223 */ /* 0x040fe20000010826 */
[----:B------:R-:W-:Y:S01]  /*12650*/  FFMA.FTZ R43, R5, R34, R43 ;  /* 0x00000022052b7223 */ /* 0x000fe2000001002b */
[----:B------:R-:W-:Y:S02]  /*12660*/  HADD2.F32 R34, -RZ, R37.H0_H0 ;  /* 0x20000025ff227230 */ /* 0x000fe40000004100 */
[----:B------:R-:W-:Y:S01]  /*12670*/  FMUL.FTZ R13, R13, R29 ;  /* 0x0000001d0d0d7220 */ /* 0x000fe20000410000 */
[----:B------:R-:W-:-:S02]  /*12680*/  HADD2.F32 R30, -RZ, R28.H0_H0 ;  /* 0x2000001cff1e7230 */ /* 0x000fc40000004100 */
[----:B------:R-:W-:Y:S01]  /*12690*/  FFMA.FTZ R45, R4, R29, -R45 ;  /* 0x0000001d042d7223 */ /* 0x000fe2000001082d */
[----:B------:R-:W-:Y:S02]  /*126a0*/  HADD2.F32 R5, -RZ, R9.H0_H0 ;  /* 0x20000009ff057230 */ /* 0x000fe40000004100 */
[----:B------:R-:W-:Y:S01]  /*126b0*/  FMUL.FTZ R42, R14, R34 ;  /* 0x000000220e2a7220 */ /* 0x000fe20000410000 */
[----:B------:R-:W-:Y:S01]  /*126c0*/  FFMA.FTZ R40, R4, R32, R13 ;  /* 0x0000002004287223 */ /* 0x000fe2000001000d */
[-C--:B------:R-:W-:Y:S01]  /*126d0*/  FMUL.FTZ R47, R14, R30.reuse ;  /* 0x0000001e0e2f7220 */ /* 0x080fe20000410000 */
        /* <DEDUP_REMOVED lines=11> */
[----:B------:R-:W-:Y:S01]  /*12790*/  FMUL.FTZ R34, R25, R30 ;  /* 0x0000001e19227220 */ /* 0x000fe20000410000 */
[----:B------:R-:W-:Y:S01]  /*127a0*/  HADD2.F32 R14, -RZ, R13.H0_H0 ;  /* 0x2000000dff0e7230 */ /* 0x000fe20000004100 */
[----:B------:R-:W-:Y:S01]  /*127b0*/  F2FP.F16.E4M3.UNPACK_B R12, R24 ;  /* 0x00000018ff0c723e */ /* 0x000fe200020006ff */
        /* <DEDUP_REMOVED lines=11> */
[----:B------:R-:W-:Y:S02]  /*12870*/  HADD2.F32 R13, -RZ, R13.H1_H1 ;  /* 0x3000000dff0d7230 */ /* 0x000fe40000004100 */
[----:B------:R-:W-:Y:S01]  /*12880*/  FFMA.FTZ R30, R9, R30, R25 ;  /* 0x0000001e091e7223 */ /* 0x000fe20000010019 */
[----:B------:R-:W-:Y:S02]  /*12890*/  HADD2.F32 R14, -RZ, R41.H0_H0 ;  /* 0x20000029ff0e7230 */ /* 0x000fe40000004100 */
[----:B------:R-:W-:Y:S01]  /*128a0*/  FMUL.FTZ R28, R20, R29 ;  /* 0x0000001d141c7220 */ /* 0x000fe20000410000 */
[----:B------:R-:W-:-:S02]  /*128b0*/  HADD2.F32 R5, -RZ, R27.H0_H0 ;  /* 0x2000001bff057230 */ /* 0x000fc40000004100 */
[----:B------:R-:W-:Y:S01]  /*128c0*/  FMUL.FTZ R20, R20, R13 ;  /* 0x0000000d14147220 */ /* 0x000fe20000410000 */
[----:B------:R-:W-:Y:S01]  /*128d0*/  HADD2.F32 R9, -RZ, R33.H0_H0 ;  /* 0x20000021ff097230 */ /* 0x000fe20000004100 */
[----:B------:R-:W-:Y:S01]  /*128e0*/  F2FP.F16.E4M3.UNPACK_B R24, R24.H1 ;  /* 0x00000018ff18723e */ /* 0x000fe200030006ff */
[----:B------:R-:W-:Y:S02]  /*128f0*/  HADD2.F32 R7, -RZ, R7.H1_H1 ;  /* 0x30000007ff077230 */ /* 0x000fe40000004100 */
[CC--:B------:R-:W-:Y:S01]  /*12900*/  FMUL.FTZ R25, R5.reuse, R14.reuse ;  /* 0x0000000e05197220 */ /* 0x0c0fe20000410000 */
[----:B------:R-:W-:Y:S02]  /*12910*/  HADD2.F32 R4, -RZ, R11.H0_H0 ;  /* 0x2000000bff047230 */ /* 0x000fe40000004100 */
[----:B------:R-:W-:Y:S01]  /*12920*/  FMUL.FTZ R5, R5, R9 ;  /* 0x0000000905057220 */ /* 0x000fe20000410000 */
[----:B------:R-:W-:Y:S02]  /*12930*/  HADD2.F32 R27, -RZ, R27.H1_H1 ;  /* 0x3000001bff1b7230 */ /* 0x000fe40000004100 */
[C---:B------:R-:W-:Y:S01]  /*12940*/  FFMA.FTZ R44, R7.reuse, R13, -R28 ;  /* 0x0000000d072c7223 */ /* 0x040fe2000001081c */
[----:B------:R-:W-:Y:S01]  /*12950*/  FFMA.FTZ R29, R7, R29, R20 ;  /* 0x0000001d071d7223 */ /* 0x000fe20000010014 */
[----:B------:R-:W-:Y:S01]  /*12960*/  F2FP.F16.E4M3.UNPACK_B R13, R35.H1 ;  /* 0x00000023ff0d723e */ /* 0x000fe200030006ff */
[C---:B------:R-:W-:Y:S01]  /*12970*/  FFMA.FTZ R48, R4.reuse, R14, R5 ;  /* 0x0000000e04307223 */ /* 0x040fe20000010005 */
[----:B------:R-:W-:Y:S01]  /*12980*/  F2FP.F16.E4M3.UNPACK_B R7, R21.H1 ;  /* 0x00000015ff07723e */ /* 0x000fe200030006ff */
[----:B------:R-:W-:Y:S01]  /*12990*/  HADD2.F32 R28, -RZ, R41.H1_H1 ;  /* 0x30000029ff1c7230 */ /* 0x000fe20000004100 */
[-C--:B------:R-:W-:Y:S01]  /*129a0*/  F2FP.F16.E4M3.UNPACK_B R3, R8.reuse ;  /* 0x00000008ff03723e */ /* 0x080fe200020006ff */
[----:B------:R-:W-:Y:S01]  /*129b0*/  HADD2.F32 R14, -RZ, R33.H1_H1 ;  /* 0x30000021ff0e7230 */ /* 0x000fe20000004100 */
[----:B------:R-:W-:Y:S01]  /*129c0*/  F2FP.F16.E4M3.UNPACK_B R8, R8.H1 ;  /* 0x00000008ff08723e */ /* 0x000fe200030006ff */
[----:B------:R-:W-:Y:S01]  /*129d0*/  FFMA.FTZ R46, R4, R9, -R25 ;  /* 0x00000009042e7223 */ /* 0x000fe20000010819 */
[----:B------:R-:W-:-:S02]  /*129e0*/  HADD2.F32 R20, -RZ, R13.H0_H0 ;  /* 0x2000000dff147230 */ /* 0x000fc40000004100 */
[C---:B------:R-:W-:Y:S01]  /*129f0*/  FMUL.FTZ R32, R27.reuse, R28 ;  /* 0x0000001c1b207220 */ /* 0x040fe20000410000 */
[--C-:B------:R-:W-:Y:S02]  /*12a00*/  HADD2.F32 R5, -RZ, R24.reuse.H0_H0 ;  /* 0x20000018ff057230 */ /* 0x100fe40000004100 */
[----:B------:R-:W-:Y:S01]  /*12a10*/  FMUL.FTZ R27, R27, R14 ;  /* 0x0000000e1b1b7220 */ /* 0x000fe20000410000 */
[----:B------:R-:W-:Y:S01]  /*12a20*/  HADD2.F32 R9, -RZ, R7.H0_H0 ;  /* 0x20000007ff097230 */ /* 0x000fe20000004100 */
[----:B------:R-:W-:Y:S01]  /*12a30*/  F2FP.F16.E4M3.UNPACK_B R35, R35 ;  /* 0x00000023ff23723e */ /* 0x000fe200020006ff */
[----:B------:R-:W-:Y:S02]  /*12a40*/  HADD2.F32 R11, -RZ, R11.H1_H1 ;  /* 0x3000000bff0b7230 */ /* 0x000fe40000004100 */
[C---:B------:R-:W-:Y:S01]  /*12a50*/  FMUL.FTZ R25, R5.reuse, R20 ;  /* 0x0000001405197220 */ /* 0x040fe20000410000 */
[----:B------:R-:W-:Y:S02]  /*12a60*/  HADD2.F32 R13, -RZ, R13.H1_H1 ;  /* 0x3000000dff0d7230 */ /* 0x000fe40000004100 */
[----:B------:R-:W-:Y:S01]  /*12a70*/  FMUL.FTZ R5, R5, R9 ;  /* 0x0000000905057220 */ /* 0x000fe20000410000 */
[----:B------:R-:W-:-:S02]  /*12a80*/  HADD2.F32 R24, -RZ, R24.H1_H1 ;  /* 0x30000018ff187230 */ /* 0x000fc40000004100 */
[C---:B------:R-:W-:Y:S01]  /*12a90*/  FFMA.FTZ R33, R11.reuse, R14, -R32 ;  /* 0x0000000e0b217223 */ /* 0x040fe20000010820 */
[--C-:B------:R-:W-:Y:S02]  /*12aa0*/  HADD2.F32 R4, -RZ, R8.reuse.H0_H0 ;  /* 0x20000008ff047230 */ /* 0x100fe40000004100 */
[----:B------:R-:W-:Y:S01]  /*12ab0*/  FFMA.FTZ R41, R11, R28, R27 ;  /* 0x0000001c0b297223 */ /* 0x000fe2000001001b */
[----:B------:R-:W-:Y:S01]  /*12ac0*/  HADD2.F32 R7, -RZ, R7.H1_H1 ;  /* 0x30000007ff077230 */ /* 0x000fe20000004100 */
[----:B------:R-:W-:Y:S01]  /*12ad0*/  F2FP.F16.E4M3.UNPACK_B R21, R21 ;  /* 0x00000015ff15723e */ /* 0x000fe200020006ff */
[----:B------:R-:W-:Y:S02]  /*12ae0*/  HADD2.F32 R8, -RZ, R8.H1_H1 ;  /* 0x30000008ff087230 */ /* 0x000fe40000004100 */
[----:B------:R-:W-:Y:S01]  /*12af0*/  FMUL.FTZ R11, R24, R13 ;  /* 0x0000000d180b7220 */ /* 0x000fe20000410000 */
[C---:B------:R-:W-:Y:S01]  /*12b00*/  FFMA.FTZ R25, R4.reuse, R9, -R25 ;  /* 0x0000000904197223 */ /* 0x040fe20000010819 */
[----:B------:R-:W-:Y:S01]  /*12b10*/  FFMA.FTZ R27, R4, R20, R5 ;  /* 0x00000014041b7223 */ /* 0x000fe20000010005 */
[----:B------:R-:W-:Y:S01]  /*12b20*/  FMUL.FTZ R4, R24, R7 ;  /* 0x0000000718047220 */ /* 0x000fe20000410000 */
[----:B------:R-:W-:-:S02]  /*12b30*/  HADD2.F32 R9, -RZ, R35.H0_H0 ;  /* 0x20000023ff097230 */ /* 0x000fc40000004100 */
[C---:B------:R-:W-:Y:S01]  /*12b40*/  FFMA.FTZ R24, R8.reuse, R7, -R11 ;  /* 0x0000000708187223 */ /* 0x040fe2000001080b */
[--C-:B------:R-:W-:Y:S02]  /*12b50*/  HADD2.F32 R5, -RZ, R12.reuse.H0_H0 ;  /* 0x2000000cff057230 */ /* 0x100fe40000004100 */
[----:B------:R-:W-:Y:S01]  /*12b60*/  FFMA.FTZ R28, R8, R13, R4 ;  /* 0x0000000d081c7223 */ /* 0x000fe20000010004 */
[----:B------:R-:W-:Y:S01]  /*12b70*/  HADD2.F32 R7, -RZ, R21.H0_H0 ;  /* 0x20000015ff077230 */ /* 0x000fe20000004100 */
[-C--:B------:R-:W-:Y:S01]  /*12b80*/  F2FP.F16.E4M3.UNPACK_B R15, R26.reuse ;  /* 0x0000001aff0f723e */ /* 0x080fe200020006ff */
[----:B------:R-:W-:Y:S02]  /*12b90*/  HADD2.F32 R4, -RZ, R3.H0_H0 ;  /* 0x20000003ff047230 */ /* 0x000fe40000004100 */
[C---:B------:R-:W-:Y:S01]  /*12ba0*/  FMUL.FTZ R11, R5.reuse, R9 ;  /* 0x00000009050b7220 */ /* 0x040fe20000410000 */
[----:B------:R-:W-:Y:S02]  /*12bb0*/  HADD2.F32 R35, -RZ, R35.H1_H1 ;  /* 0x30000023ff237230 */ /* 0x000fe40000004100 */
[----:B------:R-:W-:Y:S01]  /*12bc0*/  FMUL.FTZ R5, R5, R7 ;  /* 0x0000000705057220 */ /* 0x000fe20000410000 */
[----:B------:R-:W-:Y:S01]  /*12bd0*/  HADD2.F32 R12, -RZ, R12.H1_H1 ;  /* 0x3000000cff0c7230 */ /* 0x000fe20000004100 */
[----:B------:R-:W-:Y:S01]  /*12be0*/  F2FP.F16.E4M3.UNPACK_B R26, R26.H1 ;  /* 0x0000001aff1a723e */ /* 0x000fe200030006ff */
[----:B------:R-:W-:Y:S01]  /*12bf0*/  HADD2.F32 R21, -RZ, R21.H1_H1 ;  /* 0x30000015ff157230 */ /* 0x000fe20000004100 */
[----:B------:R-:W-:Y:S01]  /*12c00*/  F2FP.F16.E4M3.UNPACK_B R8, R39.H1 ;  /* 0x00000027ff08723e */ /* 0x000fe200030006ff */
[----:B------:R-:W-:Y:S01]  /*12c10*/  HADD2.F32 R3, -RZ, R3.H1_H1 ;  /* 0x30000003ff037230 */ /* 0x000fe20000004100 */
[-C--:B------:R-:W-:Y:S01]  /*12c20*/  F2FP.F16.E4M3.UNPACK_B R6, R10.reuse ;  /* 0x0000000aff06723e */ /* 0x080fe200020006ff */
[----:B------:R-:W-:Y:S01]  /*12c30*/  FMUL.FTZ R20, R12, R35 ;  /* 0x000000230c147220 */ /* 0x000fe20000410000 */
[C---:B------:R-:W-:Y:S01]  /*12c40*/  FFMA.FTZ R14, R4.reuse, R9, R5 ;  /* 0x00000009040e7223 */ /* 0x040fe20000010005 */
[----:B------:R-:W-:Y:S01]  /*12c50*/  F2FP.F16.E4M3.UNPACK_B R10, R10.H1 ;  /* 0x0000000aff0a723e */ /* 0x000fe200030006ff */
[----:B------:R-:W-:Y:S01]  /*12c60*/  FFMA.FTZ R13, R4, R7, -R11 ;  /* 0x00000007040d7223 */ /* 0x000fe2000001080b */
[----:B------:R-:W-:Y:S01]  /*12c70*/  F2FP.F16.E4M3.UNPACK_B R5, R31.H1 ;  /* 0x0000001fff05723e */ /* 0x000fe200030006ff */
[----:B------:R-:W-:Y:S01]  /*12c80*/  FMUL.FTZ R12, R12, R21 ;  /* 0x000000150c0c7220 */ /* 0x000fe20000410000 */
[----:B------:R-:W-:-:S02]  /*12c90*/  HADD2.F32 R9, -RZ, R8.H0_H0 ;  /* 0x20000008ff097230 */ /* 0x000fc40000004100 */
        /* <DEDUP_REMOVED lines=10> */
[----:B------:R-:W-:Y:S01]  /*12d40*/  FFMA.FTZ R21, R3, R7, -R12 ;  /* 0x0000000703157223 */ /* 0x000fe2000001080c */
[----:B------:R-:W-:Y:S01]  /*12d50*/  HADD2.F32 R5, -RZ, R5.H1_H1 ;  /* 0x30000005ff057230 */ /* 0x000fe20000004100 */
[----:B------:R-:W-:Y:S01]  /*12d60*/  F2FP.F16.E4M3.UNPACK_B R39, R39 ;  /* 0x00000027ff27723e */ /* 0x000fe200020006ff */
[----:B------:R-:W-:Y:S02]  /*12d70*/  HADD2.F32 R10, -RZ, R10.H1_H1 ;  /* 0x3000000aff0a7230 */ /* 0x000fe40000004100 */
[C---:B------:R-:W-:Y:S01]  /*12d80*/  FMUL.FTZ R7, R26.reuse, R11 ;  /* 0x0000000b1a077220 */ /* 0x040fe20000410000 */
[----:B------:R-:W-:Y:S01]  /*12d90*/  F2FP.SATFINITE.E4M3.F32.PACK_AB_MERGE_C R41, R41, R48, RZ ;  /* 0x000000302929723e */ /* 0x000fe200048070ff */
[----:B------:R-:W-:Y:S01]  /*12da0*/  FMUL.FTZ R8, R26, R5 ;  /* 0x000000051a087220 */ /* 0x000fe20000410000 */
[----:B------:R-:W-:Y:S01]  /*12db0*/  FFMA.FTZ R26, R3, R9, R4 ;  /* 0x00000009031a7223 */ /* 0x000fe20000010004 */
[----:B------:R-:W-:Y:S01]  /*12dc0*/  FFMA.FTZ R32, R10, R5, -R7 ;  /* 0x000000050a207223 */ /* 0x000fe20000010807 */
[----:B------:R-:W-:-:S02]  /*12dd0*/  HADD2.F32 R5, -RZ, R31.H0_H0 ;  /* 0x2000001fff057230 */ /* 0x000fc40000004100 */
[----:B------:R-:W-:Y:S01]  /*12de0*/  FFMA.FTZ R11, R10, R11, R8 ;  /* 0x0000000b0a0b7223 */ /* 0x000fe20000010008 */
[----:B------:R-:W-:Y:S02]  /*12df0*/  HADD2.F32 R7, -RZ, R39.H0_H0 ;  /* 0x20000027ff077230 */ /* 0x000fe40000004100 */
[----:B------:R-:W-:Y:S02]  /*12e00*/  HADD2.F32 R4, -RZ, R15.H0_H0 ;  /* 0x2000000fff047230 */ /* 0x000fe40000004100 */
[----:B------:R-:W-:Y:S01]  /*12e10*/  HADD2.F32 R31, -RZ, R31.H1_H1 ;  /* 0x3000001fff1f7230 */ /* 0x000fe20000004100 */
[----:B------:R-:W-:Y:S01]  /*12e20*/  F2FP.SATFINITE.E4M3.F32.PACK_AB_MERGE_C R26, R11, R26, RZ ;  /* 0x0000001a0b1a723e */ /* 0x000fe200048070ff */
[----:B------:R-:W-:Y:S02]  /*12e30*/  HADD2.F32 R39, -RZ, R39.H1_H1 ;  /* 0x30000027ff277230 */ /* 0x000fe40000004100 */
[----:B------:R-:W-:Y:S01]  /*12e40*/  FMUL.FTZ R8, R4, R7 ;  /* 0x0000000704087220 */ /* 0x000fe20000410000 */
[----:B------:R-:W-:-:S02]  /*12e50*/  HADD2.F32 R15, -RZ, R15.H1_H1 ;  /* 0x3000000fff0f7230 */ /* 0x000fc40000004100 */
[----:B------:R-:W-:Y:S01]  /*12e60*/  FMUL.FTZ R4, R4, R5 ;  /* 0x0000000504047220 */ /* 0x000fe20000410000 */
[--C-:B------:R-:W-:Y:S01]  /*12e70*/  HADD2.F32 R3, -RZ, R6.reuse.H0_H0 ;  /* 0x20000006ff037230 */ /* 0x100fe20000004100 */
[----:B------:R-:W-:Y:S01]  /*12e80*/  F2FP.SATFINITE.E4M3.F32.PACK_AB_MERGE_C R11, R29, R34, R41 ;  /* 0x000000221d0b723e */ /* 0x000fe20004807029 */
        /* <DEDUP_REMOVED lines=22> */
.L_x_7411:
[----:B------:R-:W-:Y:S05]  /*12ff0*/  BSYNC B0 ;  /* 0x0000000000007941 */ /* 0x000fea0003800000 */
.L_x_7397:
        /* <DEDUP_REMOVED lines=8> */
.L_x_7394:
[----:B-123--:R-:W2:Y:S02]  /*13080*/  LDL R0, [R1+0x6c] ;  /* 0x00006c0001007983 */ /* 0x00eea40000100800 */
[----:B--2---:R-:W-:-:S13]  /*13090*/  R2UR UR4, R0 ;  /* 0x00000000000472ca */ /* 0x004fda00000e0000 */
[----:B------:R-:W-:-:S05]  /*130a0*/  IMAD.U32 R0, RZ, RZ, UR4 ;  /* 0x00000004ff007e24 */ /* 0x000fca000f8e00ff */
[----:B------:R-:W-:-:S13]  /*130b0*/  ISETP.NE.AND P0, PT, R0, 0x3, PT ;  /* 0x000000030000780c */ /* 0x000fda0003f05270 */
[----:B------:R-:W-:Y:S05]  /*130c0*/  @!P0 BRA `(.L_x_7421) ;  /* 0x0000000000048947 */ /* 0x000fea0003800000 */
[----:B------:R-:W-:Y:S01]  /*130d0*/  BPT.TRAP 0x1 ;  /* 0x000000040000795c */ /* 0x000fe20000300000 */
.L_x_7421:
[----:B------:R-:W-:Y:S01]  /*130e0*/  IMAD R0, R233, 0x8, R18 ;  /* 0x00000008e9007824 */ /* 0x000fe200078e0212 */
[----:B0----5:R-:W-:-:S04]  /*130f0*/  SHF.L.U32 R5, R232, 0x1f, RZ ;  /* 0x0000001fe8057819 */ /* 0x021fc800000006ff */
[----:B------:R0:W1:Y:S01]  /*13100*/  SYNCS.PHASECHK.TRANS64.TRYWAIT P2, [R0+URZ+0x2e830], R5 ;  /* 0x02e83005000075a7 */ /* 0x000062000804017f */
[----:B------:R-:W-:Y:S05]  /*13110*/  @!P0 BRA `(.L_x_7422) ;  /* 0x0000000000048947 */ /* 0x000fea0003800000 */
[----:B------:R-:W-:Y:S01]  /*13120*/  BPT.TRAP 0x1 ;  /* 0x000000040000795c */ /* 0x000fe20000300000 */
.L_x_7422:
[----:B------:R-:W2:Y:S02]  /*13130*/  S2R R3, SR_TID.X ;  /* 0x0000000000037919 */ /* 0x000ea40000002100 */
[----:B--2---:R-:W-:Y:S01]  /*13140*/  LOP3.LUT R4, R3, 0x7f, RZ, 0xc0, !PT ;  /* 0x0000007f03047812 */ /* 0x004fe200078ec0ff */
[----:B------:R-:W-:-:S03]  /*13150*/  VIADD R3, R18, 0x20400 ;  /* 0x0002040012037836 */ /* 0x000fc60000000000 */
[----:B------:R-:W-:Y:S02]  /*13160*/  ISETP.NE.AND P1, PT, R4, RZ, PT ;  /* 0x000000ff0400720c */ /* 0x000fe40003f25270 */
[----:B------:R-:W-:-:S04]  /*13170*/  SHF.R.U32.HI R3, RZ, 0x4, R3 ;  /* 0x00000004ff037819 */ /* 0x000fc80000011603 */
[----:B------:R-:W-:Y:S01]  /*13180*/  LOP3.LUT R3, R3, 0x3fff, RZ, 0xc0, !PT ;  /* 0x00003fff03037812 */ /* 0x000fe200078ec0ff */
[----:B-1----:R-:W-:Y:S06]  /*13190*/  @P2 BRA `(.L_x_7423) ;  /* 0x0000000000082947 */ /* 0x002fec0003800000 */
[----:B------:R-:W1:Y:S02]  /*131a0*/  SYNCS.PHASECHK.TRANS64.TRYWAIT P2, [R0+URZ+0x2e830], R5 ;  /* 0x02e83005000075a7 */ /* 0x000e64000804017f */
[----:B-1----:R-:W-:Y:S05]  /*131b0*/  @!P2 BRA `(.L_x_7424) ;  /* 0x0000024c00fca947 */ /* 0x002fea0003800000 */
.L_x_7423:
[----:B------:R-:W-:Y:S01]  /*131c0*/  LOP3.LUT R3, R3, 0x10000, RZ, 0xfc, !PT ;  /* 0x0001000003037812 */ /* 0x000fe200078efcff */
[----:B------:R-:W-:Y:S05]  /*131d0*/  WARPSYNC.ALL ;  /* 0x0000000000007948 */ /* 0x000fea0003800000 */
[----:B------:R2:W-:Y:S01]  /*131e0*/  STL [R1+0x5c], R3 ;  /* 0x00005c0301007387 */ /* 0x0005e20000100800 */
[----:B------:R-:W-:-:S03]  /*131f0*/  IMAD R12, R233, 0x700, R3 ;  /* 0x00000700e90c7824 */ /* 0x000fc600078e0203 */
[----:B------:R-:W3:Y:S01]  /*13200*/  LDL R192, [R1+0x64] ;  /* 0x0000640001c07983 */ /* 0x000ee20000100800 */
[----:B------:R-:W-:Y:S02]  /*13210*/  IMAD.MOV.U32 R13, RZ, RZ, 0x40000040 ;  /* 0x40000040ff0d7424 */ /* 0x000fe400078e00ff */
[----:B------:R-:W-:Y:S01]  /*13220*/  IMAD.MOV.U32 R9, RZ, RZ, 0x40000040 ;  /* 0x40000040ff097424 */ /* 0x000fe200078e00ff */
[----:B------:R-:W-:Y:S01]  /*13230*/  WARPGROUP.ARRIVE ;  /* 0x00000000000079c5 */ /* 0x000fe20000000000 */
[----:B------:R-:W-:Y:S01]  /*13240*/  VIADD R8, R12, 0x300 ;  /* 0x000003000c087836 */ /* 0x000fe20000000000 */
[----:B--2---:R-:W3:Y:S01]  /*13250*/  LDL R3, [R1+0x70] ;  /* 0x0000700001037983 */ /* 0x004ee20000100800 */
[----:B01----:R-:W-:Y:S01]  /*13260*/  IMAD.MOV.U32 R5, RZ, RZ, 0x40000040 ;  /* 0x40000040ff057424 */ /* 0x003fe200078e00ff */
[----:B------:R-:W0:Y:S02]  /*13270*/  LDC R193, c[0x0][0x448] ;  /* 0x00011200ffc17b82 */ /* 0x000e240000000800 */
[----:B------:R-:W-:Y:S01]  /*13280*/  R2UR UR18, R8 ;  /* 0x00000000081272ca */ /* 0x000fe200000e0000 */
[----:B------:R-:W2:Y:S01]  /*13290*/  LDL R142, [R1+0x50] ;  /* 0x00005000018e7983 */ /* 0x000ea20000100800 */
[----:B------:R-:W-:-:S02]  /*132a0*/  LOP3.LUT R8, R36, 0x10000, RZ, 0xfc, !PT ;  /* 0x0001000024087812 */ /* 0x000fc400078efcff */
[----:B------:R-:W-:Y:S01]  /*132b0*/  R2UR UR6, R12 ;  /* 0x000000000c0672ca */ /* 0x000fe200000e0000 */
[----:B------:R-:W4:Y:S01]  /*132c0*/  LDL R195, [R1+0x14] ;  /* 0x0000140001c37983 */ /* 0x000f220000100800 */
[----:B------:R-:W-:Y:S02]  /*132d0*/  R2UR UR7, R13 ;  /* 0x000000000d0772ca */ /* 0x000fe400000e0000 */
[----:B------:R-:W-:Y:S01]  /*132e0*/  R2UR UR4, R8 ;  /* 0x00000000080472ca */ /* 0x000fe200000e0000 */
[----:B------:R-:W5:Y:S01]  /*132f0*/  LDL R194, [R1+0x10] ;  /* 0x0000100001c27983 */ /* 0x000f620000100800 */
[----:B------:R-:W-:-:S13]  /*13300*/  R2UR UR5, R9 ;  /* 0x00000000090572ca */ /* 0x000fda00000e0000 */
[----:B------:R-:W-:Y:S01]  /*13310*/  QGMMA.64x32x32.F32.E4M3.E4M3 R120, gdesc[UR4], RZ, !UPT, gsb0 ;  /* 0x00600000047879f3 */ /* 0x000fe2000c0008ff */
[----:B------:R-:W-:Y:S01]  /*13320*/  VIADD R4, R12, 0x100 ;  /* 0x000001000c047836 */ /* 0x000fe20000000000 */
[----:B------:R-:W-:Y:S02]  /*13330*/  R2UR UR11, R5 ;  /* 0x00000000050b72ca */ /* 0x000fe400000e0000 */
[----:B------:R-:W-:Y:S02]  /*13340*/  R2UR UR8, R8 ;  /* 0x00000000080872ca */ /* 0x000fe400000e0000 */
[----:B------:R-:W-:Y:S02]  /*13350*/  R2UR UR10, R4 ;  /* 0x00000000040a72ca */ /* 0x000fe400000e0000 */
[----:B------:R-:W-:Y:S01]  /*13360*/  R2UR UR9, R9 ;  /* 0x00000000090972ca */ /* 0x000fe200000e0000 */
[----:B------:R-:W-:Y:S02]  /*13370*/  WARPGROUP.DEPBAR.LE gsb0, 0x0 ;  /* 0x00008000000079c5 */ /* 0x000fe40000010000 */
[----:B------:R-:W-:-:S10]  /*13380*/  WARPGROUP.ARRIVE ;  /* 0x00000000000079c5 */ /* 0x000fd40000000000 */
[----:B------:R-:W-:Y:S01]  /*13390*/  QGMMA.64x32x32.F32.E4M3.E4M3 R104, gdesc[UR8], RZ, !UPT, gsb0 ;  /* 0x00600000086879f3 */ /* 0x000fe2000c0008ff */
[----:B------:R-:W-:Y:S02]  /*133a0*/  VIADD R6, R12, 0x200 ;  /* 0x000002000c067836 */ /* 0x000fe40000000000 */
[----:B------:R-:W-:Y:S01]  /*133b0*/  IMAD.MOV.U32 R7, RZ, RZ, 0x40000040 ;  /* 0x40000040ff077424 */ /* 0x000fe200078e00ff */
[----:B------:R-:W-:Y:S02]  /*133c0*/  R2UR UR12, R8 ;  /* 0x00000000080c72ca */ /* 0x000fe400000e0000 */
[----:B------:R-:W-:Y:S02]  /*133d0*/  R2UR UR14, R6 ;  /* 0x00000000060e72ca */ /* 0x000fe400000e0000 */
[----:B------:R-:W-:Y:S02]  /*133e0*/  R2UR UR15, R7 ;  /* 0x00000000070f72ca */ /* 0x000fe400000e0000 */
[----:B------:R-:W-:Y:S01]  /*133f0*/  R2UR UR13, R9 ;  /* 0x00000000090d72ca */ /* 0x000fe200000e0000 */
[----:B------:R-:W-:-:S02]  /*13400*/  WARPGROUP.DEPBAR.LE gsb0, 0x0 ;  /* 0x00008000000079c5 */ /* 0x000fc40000010000 */
[----:B------:R-:W-:-:S10]  /*13410*/  WARPGROUP.ARRIVE ;  /* 0x00000000000079c5 */ /* 0x000fd40000000000 */
[----:B------:R-:W-:Y:S01]  /*13420*/  QGMMA.64x32x32.F32.E4M3.E4M3 R88, gdesc[UR12], RZ, !UPT, gsb0 ;  /* 0x006000000c5879f3 */ /* 0x000fe2000c0008ff */
[C---:B------:R-:W-:Y:S02]  /*13430*/  R2UR UR19, R9.reuse ;  /* 0x00000000091372ca */ /* 0x040fe400000e0000 */
[----:B------:R-:W-:Y:S02]  /*13440*/  R2UR UR16, R8 ;  /* 0x00000000081072ca */ /* 0x000fe400000e0000 */
[----:B------:R-:W-:Y:S01]  /*13450*/  R2UR UR17, R9 ;  /* 0x00000000091172ca */ /* 0x000fe200000e0000 */
[----:B------:R-:W-:Y:S02]  /*13460*/  WARPGROUP.DEPBAR.LE gsb0, 0x0 ;  /* 0x00008000000079c5 */ /* 0x000fe40000010000 */
[----:B------:R-:W-:-:S10]  /*13470*/  WARPGROUP.ARRIVE ;  /* 0x00000000000079c5 */ /* 0x000fd40000000000 */
        /* <DEDUP_REMOVED lines=22> */
[----:B------:R-:W-:Y:S01]  /*135e0*/  VIADD R10, R12, 0x302 ;  /* 0x000003020c0a7836 */ /* 0x000fe20000000000 */
[----:B------:R-:W-:-:S02]  /*135f0*/  WARPGROUP.DEPBAR.LE gsb0, 0x0 ;  /* 0x00008000000079c5 */ /* 0x000fc40000010000 */
[----:B------:R-:W-:-:S09]  /*13600*/  WARPGROUP.ARRIVE ;  /* 0x00000000000079c5 */ /* 0x000fd20000000000 */
[----:B------:R-:W-:Y:S01]  /*13610*/  QGMMA.64x32x32.F32.E4M3.E4M3 R24, gdesc[UR28], RZ, !UPT, gsb0 ;  /* 0x006000001c1879f3 */ /* 0x000fe2000c0008ff */
[----:B------:R-:W-:Y:S01]  /*13620*/  IMAD.MOV.U32 R11, RZ, RZ, 0x40000040 ;  /* 0x40000040ff0b7424 */ /* 0x000fe200078e00ff */
[----:B------:R-:W-:Y:S01]  /*13630*/  R2UR UR18, R10 ;  /* 0x000000000a1272ca */ /* 0x000fe200000e0000 */
[----:B------:R-:W-:Y:S02]  /*13640*/  VIADD R4, R12, 0x2 ;  /* 0x000000020c047836 */ /* 0x000fe40000000000 */
[----:B------:R-:W-:Y:S01]  /*13650*/  IMAD.MOV.U32 R5, RZ, RZ, 0x40000040 ;  /* 0x40000040ff057424 */ /* 0x000fe200078e00ff */
[----:B------:R-:W-:Y:S01]  /*13660*/  R2UR UR19, R11 ;  /* 0x000000000b1372ca */ /* 0x000fe200000e0000 */
[----:B------:R-:W-:Y:S02]  /*13670*/  VIADD R10, R8, 0x2 ;  /* 0x00000002080a7836 */ /* 0x000fe40000000000 */
[----:B------:R-:W-:Y:S01]  /*13680*/  IMAD.MOV.U32 R11, RZ, RZ, 0x40000040 ;  /* 0x40000040ff0b7424 */ /* 0x000fe200078e00ff */
[----:B------:R-:W-:-:S02]  /*13690*/  R2UR UR6, R4 ;  /* 0x00000000040672ca */ /* 0x000fc400000e0000 */
[----:B------:R-:W-:Y:S02]  /*136a0*/  R2UR UR7, R5 ;  /* 0x00000000050772ca */ /* 0x000fe400000e0000 */
[----:B------:R-:W-:Y:S02]  /*136b0*/  R2UR UR4, R10 ;  /* 0x000000000a0472ca */ /* 0x000fe400000e0000 */
[----:B------:R-:W-:Y:S01]  /*136c0*/  R2UR UR5, R11 ;  /* 0x000000000b0572ca */ /* 0x000fe200000e0000 */
[----:B------:R-:W-:Y:S02]  /*136d0*/  WARPGROUP.DEPBAR.LE gsb0, 0x0 ;  /* 0x00008000000079c5 */ /* 0x000fe40000010000 */
[----:B------:R-:W-:-:S10]  /*136e0*/  WARPGROUP.ARRIVE ;  /* 0x00000000000079c5 */ /* 0x000fd40000000000 */
[----:B------:R-:W-:Y:S01]  /*136f0*/  QGMMA.64x32x32.F32.E4M3.E4M3 R120, gdesc[UR4], R120, gsb0 ;  /* 0x00600000047879f3 */ /* 0x000fe20008000878 */
        /* <DEDUP_REMOVED lines=18> */
[----:B------:R-:W-:Y:S02]  /*13820*/  R2UR UR16, R10 ;  /* 0x000000000a1072ca */ /* 0x000fe400000e0000 */
[----:B------:R-:W-:Y:S01]  /*13830*/  R2UR UR17, R11 ;  /* 0x000000000b1172ca */ /* 0x000fe200000e0000 */
[----:B------:R-:W-:Y:S01]  /*13840*/  VIADD R6, R12, 0x402 ;  /* 0x000004020c067836 */ /* 0x000fe20000000000 */
[----:B------:R-:W-:Y:S02]  /*13850*/  WARPGROUP.DEPBAR.LE gsb0, 0x0 ;  /* 0x00008000000079c5 */ /* 0x000fe40000010000 */
[----:B------:R-:W-:-:S09]  /*13860*/  WARPGROUP.ARRIVE ;  /* 0x00000000000079c5 */ /* 0x000fd20000000000 */
[----:B------:R-:W-:Y:S01]  /*13870*/  QGMMA.64x32x32.F32.E4M3.E4M3 R72, gdesc[UR16], R72, gsb0 ;  /* 0x00600000104879f3 */ /* 0x000fe20008000848 */
[----:B------:R-:W-:Y:S01]  /*13880*/  IMAD.MOV.U32 R7, RZ, RZ, 0x40000040 ;  /* 0x40000040ff077424 */ /* 0x000fe200078e00ff */
[----:B------:R-:W-:Y:S02]  /*13890*/  R2UR UR22, R6 ;  /* 0x00000000061672ca */ /* 0x000fe400000e0000 */
        /* <DEDUP_REMOVED lines=24> */
[C---:B------:R-:W-:Y:S02]  /*13a20*/  VIADD R6, R12.reuse, 0x104 ;  /* 0x000001040c067836 */ /* 0x040fe40000000000 */
[----:B------:R-:W-:Y:S02]  /*13a30*/  IMAD.MOV.U32 R7, RZ, RZ, 0x40000040 ;  /* 0x40000040ff077424 */ /* 0x000fe400078e00ff */
[----:B------:R-:W-:Y:S01]  /*13a40*/  VIADD R4, R12, 0x4 ;  /* 0x000000040c047836 */ /* 0x000fe20000000000 */
[----:B------:R-:W-:Y:S01]  /*13a50*/  R2UR UR10, R6 ;  /* 0x00000000060a72ca */ /* 0x000fe200000e0000 */
        /* <DEDUP_REMOVED lines=58> */
[----:B------:R-:W-:-:S02]  /*13e00*/  VIADD R4, R12, 0x6 ;  /* 0x000000060c047836 */ /* 0x000fc40000000000 */
[----:B------:R-:W-:Y:S01]  /*13e10*/  IMAD.MOV.U32 R5, RZ, RZ, 0x40000040 ;  /* 0x40000040ff057424 */ /* 0x000fe200078e00ff */
[----:B------:R-:W-:Y:S02]  /*13e20*/  WARPGROUP.DEPBAR.LE gsb0, 0x0 ;  /* 0x00008000000079c5 */ /* 0x000fe40000010000 */
[----:B------:R-:W-:-:S07]  /*13e30*/  WARPGROUP.ARRIVE ;  /* 0x00000000000079c5 */ /* 0x000fce0000000000 */
[----:B------:R-:W-:Y:S01]  /*13e40*/  QGMMA.64x32x32.F32.E4M3.E4M3 R24, gdesc[UR28], R24, gsb0 ;  /* 0x006000001c1879f3 */ /* 0x000fe20008000818 */
[----:B------:R-:W-:Y:S01]  /*13e50*/  R2UR UR6, R4 ;  /* 0x00000000040672ca */ /* 0x000fe200000e0000 */
[----:B------:R-:W-:Y:S01]  /*13e60*/  VIADD R4, R12, 0x206 ;  /* 0x000002060c047836 */ /* 0x000fe20000000000 */
[----:B------:R-:W-:Y:S01]  /*13e70*/  R2UR UR7, R5 ;  /* 0x00000000050772ca */ /* 0x000fe200000e0000 */
[----:B------:R-:W-:-:S03]  /*13e80*/  IMAD.MOV.U32 R5, RZ, RZ, 0x40000040 ;  /* 0x40000040ff057424 */ /* 0x000fc600078e00ff */
[----:B------:R-:W-:Y:S01]  /*13e90*/  R2UR UR14, R4 ;  /* 0x00000000040e72ca */ /* 0x000fe200000e0000 */
[----:B------:R-:W-:Y:S01]  /*13ea0*/  VIADD R4, R8, 0x6 ;  /* 0x0000000608047836 */ /* 0x000fe20000000000 */
[----:B------:R-:W-:Y:S01]  /*13eb0*/  R2UR UR15, R5 ;  /* 0x00000000050f72ca */ /* 0x000fe200000e0000 */
[----:B------:R-:W-:-:S03]  /*13ec0*/  IMAD.MOV.U32 R5, RZ, RZ, 0x40000040 ;  /* 0x40000040ff057424 */ /* 0x000fc600078e00ff */
[----:B------:R-:W-:Y:S02]  /*13ed0*/  R2UR UR4, R4 ;  /* 0x00000000040472ca */ /* 0x000fe400000e0000 */
[----:B------:R-:W-:Y:S01]  /*13ee0*/  R2UR UR5, R5 ;  /* 0x00000000050572ca */ /* 0x000fe200000e0000 */
[----:B------:R-:W-:Y:S02]  /*13ef0*/  WARPGROUP.DEPBAR.LE gsb0, 0x0 ;  /* 0x00008000000079c5 */ /* 0x000fe40000010000 */
[----:B------:R-:W-:-:S10]  /*13f00*/  WARPGROUP.ARRIVE ;  /* 0x00000000000079c5 */ /* 0x000fd40000000000 */
[----:B------:R-:W-:Y:S01]  /*13f10*/  QGMMA.64x32x32.F32.E4M3.E4M3 R120, gdesc[UR4], R120, gsb0 ;  /* 0x00600000047879f3 */ /* 0x000fe20008000878 */
[----:B------:R-:W-:Y:S02]  /*13f20*/  VIADD R14, R12, 0x106 ;  /* 0x000001060c0e7836 */ /* 0x000fe40000000000 */
[----:B------:R-:W-:Y:S01]  /*13f30*/  IMAD.MOV.U32 R15, RZ, RZ, 0x40000040 ;  /* 0x40000040ff0f7424 */ /* 0x000fe200078e00ff */
[----:B------:R-:W-:Y:S01]  /*13f40*/  R2UR UR8, R4 ;  /* 0x00000000040872ca */ /* 0x000fe200000e0000 */
[----:B------:R-:W-:Y:S01]  /*13f50*/  VIADD R20, R12, 0x306 ;  /* 0x000003060c147836 */ /* 0x000fe20000000000 */
[----:B------:R-:W-:Y:S01]  /*13f60*/  R2UR UR10, R14 ;  /* 0x000000000e0a72ca */ /* 0x000fe200000e0000 */
[----:B------:R-:W-:Y:S01]  /*13f70*/  IMAD.MOV.U32 R21, RZ, RZ, 0x40000040 ;  /* 0x40000040ff157424 */ /* 0x000fe200078e00ff */
[----:B------:R-:W-:Y:S01]  /*13f80*/  R2UR UR11, R15 ;  /* 0x000000000f0b72ca */ /* 0x000fe200000e0000 */
[----:B------:R-:W-:Y:S01]  /*13f90*/  IMAD.MOV.U32 R13, RZ, RZ, 0x40000040 ;  /* 0x40000040ff0d7424 */ /* 0x000fe200078e00ff */
[----:B------:R-:W-:Y:S01]  /*13fa0*/  R2UR UR9, R5 ;  /* 0x00000000050972ca */ /* 0x000fe200000e0000 */
[----:B---3--:R-:W-:Y:S01]  /*13fb0*/  IMAD.IADD R141, R3, 0x1, R192 ;  /* 0x00000001038d7824 */ /* 0x008fe200078e02c0 */
[----:B------:R-:W-:Y:S01]  /*13fc0*/  R2UR UR12, R4 ;  /* 0x00000000040c72ca */ /* 0x000fe200000e0000 */
[----:B------:R-:W-:Y:S01]  /*13fd0*/  @!P1 VIADD R0, R0, 0x2e840 ;  /* 0x0002e84000009836 */ /* 0x000fe20000000000 */
[----:B------:R-:W-:Y:S01]  /*13fe0*/  R2UR UR13, R5 ;  /* 0x00000000050d72ca */ /* 0x000fe200000e0000 */
[----:B------:R-:W-:Y:S01]  /*13ff0*/  IMAD.MOV.U32 R139, RZ, RZ, -0xe0 ;  /* 0xffffff20ff8b7424 */ /* 0x000fe200078e00ff */
[----:B------:R-:W-:Y:S01]  /*14000*/  R2UR UR16, R4 ;  /* 0x00000000041072ca */ /* 0x000fe200000e0000 */
[----:B------:R-:W-:Y:S01]  /*14010*/  ULDC UR4, c[0x0][0x9dc] ;  /* 0x0002770000047ab9 */ /* 0x000fe20000000800 */
        /* <DEDUP_REMOVED lines=8> */
[----:B------:R-:W-:Y:S01]  /*140a0*/  R2UR UR17, R5 ;  /* 0x00000000051172ca */ /* 0x000fe200000e0000 */
[----:B------:R-:W-:Y:S02]  /*140b0*/  VIADD R14, R12, 0x406 ;  /* 0x000004060c0e7836 */ /* 0x000fe40000000000 */
[----:B------:R-:W-:Y:S01]  /*140c0*/  IMAD.MOV.U32 R15, RZ, RZ, 0x40000040 ;  /* 0x40000040ff0f7424 */ /* 0x000fe200078e00ff */
[----:B------:R-:W-:Y:S01]  /*140d0*/  R2UR UR20, R4 ;  /* 0x00000000041472ca */ /* 0x000fe200000e0000 */
[----:B------:R-:W1:Y:S01]  /*140e0*/  LDC.64 R20, c[0x0][0x9e0] ;  /* 0x00027800ff147b82 */ /* 0x000e620000000a00 */
[----:B------:R-:W-:-:S02]  /*140f0*/  WARPGROUP.DEPBAR.LE gsb0, 0x0 ;  /* 0x00008000000079c5 */ /* 0x000fc40000010000 */
[----:B------:R-:W-:-:S06]  /*14100*/  WARPGROUP.ARRIVE ;  /* 0x00000000000079c5 */ /* 0x000fcc0000000000 */
[----:B------:R-:W-:Y:S01]  /*14110*/  QGMMA.64x32x32.F32.E4M3.E4M3 R72, gdesc[UR16], R72, gsb0 ;  /* 0x00600000104879f3 */ /* 0x000fe20008000848 */
        /* <DEDUP_REMOVED lines=15> */
[----:B------:R-:W-:Y:S01]  /*14210*/  VIADD R12, R12, 0x606 ;  /* 0x000006060c0c7836 */ /* 0x000fe20000000000 */
[----:B------:R-:W-:Y:S02]  /*14220*/  R2UR UR31, R13 ;  /* 0x000000000d1f72ca */ /* 0x000fe400000e0000 */
[----:B------:R-:W-:Y:S02]  /*14230*/  R2UR UR28, R4 ;  /* 0x00000000041c72ca */ /* 0x000fe400000e0000 */
[----:B------:R-:W-:Y:S02]  /*14240*/  R2UR UR30, R12 ;  /* 0x000000000c1e72ca */ /* 0x000fe400000e0000 */
[----:B------:R-:W-:Y:S02]  /*14250*/  R2UR UR29, R5 ;  /* 0x00000000051d72ca */ /* 0x000fe400000e0000 */
[----:B0-----:R-:W-:-:S13]  /*14260*/  ISETP.NE.AND P2, PT, R193, 0x1, PT ;  /* 0x00000001c100780c */ /* 0x001fda0003f45270 */
[----:B------:R-:W0:Y:S08]  /*14270*/  @P2 LDC R12, c[0x0][0x44c] ;  /* 0x00011300ff0c2b82 */ /* 0x000e300000000800 */
[----:B------:R-:W3:Y:S01]  /*14280*/  @P2 LDC R14, c[0x0][0x450] ;  /* 0x00011400ff0e2b82 */ /* 0x000ee20000000800 */
[----:B------:R-:W-:Y:S02]  /*14290*/  WARPGROUP.DEPBAR.LE gsb0, 0x0 ;  /* 0x00008000000079c5 */ /* 0x000fe40000010000 */
[----:B------:R-:W-:-:S06]  /*142a0*/  WARPGROUP.ARRIVE ;  /* 0x00000000000079c5 */ /* 0x000fcc0000000000 */
[----:B------:R-:W-:Y:S01]  /*142b0*/  QGMMA.64x32x32.F32.E4M3.E4M3 R24, gdesc[UR28], R24, gsb0 ;  /* 0x006000001c1879f3 */ /* 0x000fe20008000818 */
[----:B0-----:R-:W-:-:S05]  /*142c0*/  @P2 IMAD.HI.U32 R3, R141, R12, RZ ;  /* 0x0000000c8d032227 */ /* 0x001fca00078e00ff */
[----:B---3--:R-:W-:Y:S01]  /*142d0*/  @P2 SHF.R.U32.HI R141, RZ, R14, R3 ;  /* 0x0000000eff8d2219 */ /* 0x008fe20000011603 */
[----:B------:R-:W-:-:S04]  /*142e0*/  IMAD R139, R136, R139, 0xe1 ;  /* 0x000000e1888b7424 */ /* 0x000fc800078e028b */
[----:B------:R-:W0:Y:S01]  /*142f0*/  SHFL.IDX PT, R3, R141, RZ, 0x1c1f ;  /* 0x001c1fff8d037589 */ /* 0x000e2200000e0000 */
[----:B------:R-:W-:Y:S02]  /*14300*/  LOP3.LUT R17, R17, 0xffdfffff, RZ, 0xc0, !PT ;  /* 0xffdfffff11117812 */ /* 0x000fe400078ec0ff */
[----:B------:R-:W-:Y:S01]  /*14310*/  @!P1 PRMT R0, RZ, 0x654, R0 ;  /* 0x00000654ff009816 */ /* 0x000fe20000000000 */
[----:B------:R-:W-:Y:S01]  /*14320*/  IMAD.U32 R14, RZ, RZ, UR4 ;  /* 0x00000004ff0e7e24 */ /* 0x000fe2000f8e00ff */
[----:B------:R-:W-:Y:S02]  /*14330*/  @P2 LOP3.LUT R17, R17, 0x200000, RZ, 0xfc, !PT ;  /* 0x0020000011112812 */ /* 0x000fe400078efcff */
[----:B-1----:R-:W-:Y:S02]  /*14340*/  ISETP.GE.AND P2, PT, R21, 0x1, PT ;  /* 0x000000011500780c */ /* 0x002fe40003f46270 */
[----:B------:R-:W-:Y:S01]  /*14350*/  LOP3.LUT R138, RZ, R14, RZ, 0x33, !PT ;  /* 0x0000000eff8a7212 */ /* 0x000fe200078e33ff */
[----:B----4-:R-:W-:Y:S01]  /*14360*/  IMAD R140, R136, -0xe0, R195 ;  /* 0xffffff20888c7824 */ /* 0x010fe200078e02c3 */
[----:B------:R-:W-:-:S04]  /*14370*/  LOP3.LUT R17, R17, 0xffefffff, RZ, 0xc0, !PT ;  /* 0xffefffff11117812 */ /* 0x000fc800078ec0ff */
[----:B--2---:R-:W-:-:S05]  /*14380*/  IADD3 R140, -R142, 0xe0, R140 ;  /* 0x000000e08e8c7810 */ /* 0x004fca0007ffe18c */
[----:B------:R-:W-:Y:S01]  /*14390*/  @P2 LOP3.LUT R17, R17, 0x100000, RZ, 0xfc, !PT ;  /* 0x0010000011112812 */ /* 0x000fe200078efcff */
[----:B------:R-:W-:Y:S02]  /*143a0*/  WARPGROUP.DEPBAR.LE gsb0, 0x0 ;  /* 0x00008000000079c5 */ /* 0x000fe40000010000 */
[----:B------:R1:W-:Y:S02]  /*143b0*/  @!P1 SYNCS.ARRIVE.TRANS64.RED.A1T0 RZ, [R0+URZ], RZ ;  /* 0x000000ff00ff99a7 */ /* 0x0003e4000810043f */
[----:B-1----:R-:W-:-:S05]  /*143c0*/  IADD3 R0, R195, R139, -R142 ;  /* 0x0000008bc3007210 */ /* 0x002fca0007ffe88e */
[----:B-----5:R-:W-:Y:S02]  /*143d0*/  IMAD.IADD R15, R0, 0x1, -R194 ;  /* 0x00000001000f7824 */ /* 0x020fe400078e0ac2 */
[----:B------:R-:W-:Y:S02]  /*143e0*/  VIADD R139, R139, 0xffffffff ;  /* 0xffffffff8b8b7836 */ /* 0x000fe40000000000 */
[C---:B------:R-:W-:Y:S02]  /*143f0*/  IMAD.IADD R138, R15.reuse, 0x1, R138 ;  /* 0x000000010f8a7824 */ /* 0x040fe400078e028a */
[----:B------:R-:W-:Y:S02]  /*14400*/  IMAD.IADD R15, R15, 0x1, R20 ;  /* 0x000000010f0f7824 */ /* 0x000fe400078e0214 */
[----:B------:R-:W-:Y:S02]  /*14410*/  IMAD.IADD R0, R139, 0x1, -R142 ;  /* 0x000000018b007824 */ /* 0x000fe400078e0a8e */
[----:B0-----:R-:W-:Y:S01]  /*14420*/  IMAD.IADD R13, R138, 0x1, R3 ;  /* 0x000000018a0d7824 */ /* 0x001fe200078e0203 */
[----:B------:R-:W-:Y:S01]  /*14430*/  VIADDMNMX R12, R3, R15, R140, PT ;  /* 0x0000000f030c7246 */ /* 0x000fe2000380018c */
        /* <DEDUP_REMOVED lines=12> */
.L_x_7427:
[----:B------:R-:W-:-:S13]  /*14500*/  ISETP.NE.AND P2, PT, R21, 0x1, PT ;  /* 0x000000011500780c */ /* 0x000fda0003f45270 */
[----:B------:R-:W0:Y:S02]  /*14510*/  @P2 LDC.64 R142, c[0x0][0x9e8] ;  /* 0x00027a00ff8e2b82 */ /* 0x000e240000000a00 */
[----:B0-----:R-:W-:-:S05]  /*14520*/  @P2 IMAD.HI.U32 R142, R3, R142, RZ ;  /* 0x0000008e038e2227 */ /* 0x001fca00078e00ff */
[----:B------:R-:W-:-:S07]  /*14530*/  @P2 SHF.R.U32.HI R3, RZ, R143, R142 ;  /* 0x0000008fff032219 */ /* 0x000fce000001168e */
.L_x_7428:
[----:B------:R-:W-:Y:S05]  /*14540*/  BSYNC B0 ;  /* 0x0000000000007941 */ /* 0x000fea0003800000 */
.L_x_7426:
[----:B------:R-:W-:-:S05]  /*14550*/  IMAD R142, R3, R21, R0 ;  /* 0x00000015038e7224 */ /* 0x000fca00078e0200 */
[----:B------:R-:W-:Y:S02]  /*14560*/  VIMNMX R13, R13, R142, !PT ;  /* 0x0000008e0d0d7248 */ /* 0x000fe40007fe0100 */
[----:B------:R-:W-:-:S07]  /*14570*/  VIADDMNMX R12, R142, R21, R12, PT ;  /* 0x000000158e0c7246 */ /* 0x000fce000380010c */
.L_x_7425:
[C---:B------:R-:W-:Y:S01]  /*14580*/  ISETP.GE.AND P2, PT, R139.reuse, 0x2, PT ;  /* 0x000000028b00780c */ /* 0x040fe20003f46270 */
[----:B------:R-:W0:Y:S01]  /*14590*/  SHFL.IDX PT, R141, R141, 0x1, 0x1c1f ;  /* 0x003c1f008d8d7f89 */ /* 0x000e2200000e0000 */
[----:B------:R-:W-:Y:S02]  /*145a0*/  ISETP.GE.AND P3, PT, R139, 0x9, PT ;  /* 0x000000098b00780c */ /* 0x000fe40003f66270 */
[----:B------:R-:W-:Y:S02]  /*145b0*/  P2R R3, PR, RZ, 0x4 ;  /* 0x00000004ff037803 */ /* 0x000fe40000000000 */
[----:B------:R-:W-:Y:S02]  /*145c0*/  ISETP.GT.AND P2, PT, R13, 0x1, !P2 ;  /* 0x000000010d00780c */ /* 0x000fe40005744270 */
[----:B------:R-:W-:Y:S02]  /*145d0*/  P2R R142, PR, RZ, 0x8 ;  /* 0x00000008ff8e7803 */ /* 0x000fe40000000000 */
[----:B------:R-:W-:-:S02]  /*145e0*/  ISETP.LT.OR P2, PT, R12, 0x2, P2 ;  /* 0x000000020c00780c */ /* 0x000fc40001741670 */
[----:B------:R-:W-:Y:S02]  /*145f0*/  ISETP.GE.AND P5, PT, R139, 0x29, PT ;  /* 0x000000298b00780c */ /* 0x000fe40003fa6270 */
[----:B------:R-:W-:Y:S02]  /*14600*/  FSEL R121, R121, -INF , !P2 ;  /* 0xff80000079797808 */ /* 0x000fe40005000000 */
[----:B------:R-:W-:Y:S02]  /*14610*/  ISETP.GT.AND P2, PT, R13, 0x8, !P3 ;  /* 0x000000080d00780c */ /* 0x000fe40005f44270 */
[----:B------:R-:W-:Y:S02]  /*14620*/  ISETP.GE.AND P3, PT, R139, 0xa, PT ;  /* 0x0000000a8b00780c */ /* 0x000fe40003f66270 */
[----:B------:R-:W-:Y:S02]  /*14630*/  ISETP.LT.OR P2, PT, R12, 0x9, P2 ;  /* 0x000000090c00780c */ /* 0x000fe40001741670 */
[----:B------:R-:W-:-:S02]  /*14640*/  P2R R143, PR, RZ, 0x8 ;  /* 0x00000008ff8f7803 */ /* 0x000fc40000000000 */
[----:B------:R-:W-:Y:S01]  /*14650*/  FSEL R124, R124, -INF , !P2 ;  /* 0xff8000007c7c7808 */ /* 0x000fe20005000000 */
[----:B0-----:R-:W-:Y:S01]  /*14660*/  IMAD.IADD R138, R138, 0x1, R141 ;  /* 0x000000018a8a7824 */ /* 0x001fe200078e028d */
        /* <DEDUP_REMOVED lines=21> */
[----:B------:R-:W-:Y:S02]  /*147c0*/  P2R R148, PR, RZ, 0x20 ;  /* 0x00000020ff947803 */ /* 0x000fe40000000000 */
[----:B------:R-:W-:-:S02]  /*147d0*/  ISETP.LT.OR P2, PT, R12, 0x1a, P2 ;  /* 0x0000001a0c00780c */ /* 0x000fc40001741670 */
[----:B------:R-:W-:Y:S02]  /*147e0*/  VIADDMNMX R140, R141, R15, R140, PT ;  /* 0x0000000f8d8c7246 */ /* 0x000fe4000380018c */
        /* <DEDUP_REMOVED lines=26> */
[C---:B------:R-:W-:Y:S02]  /*14990*/  ISETP.LT.OR P4, PT, R12.reuse, 0x32, P4 ;  /* 0x000000320c00780c */ /* 0x040fe40002781670 */
        /* <DEDUP_REMOVED lines=226> */
.L_x_7431:
[----:B------:R-:W-:-:S13]  /*157c0*/  ISETP.NE.AND P6, PT, R21, 0x1, PT ;  /* 0x000000011500780c */ /* 0x000fda0003fc5270 */
[----:B------:R-:W0:Y:S02]  /*157d0*/  @P6 LDC.64 R12, c[0x0][0x9e8] ;  /* 0x00027a00ff0c6b82 */ /* 0x000e240000000a00 */
[----:B0-----:R-:W-:-:S05]  /*157e0*/  @P6 IMAD.HI.U32 R12, R15, R12, RZ ;  /* 0x0000000c0f0c6227 */ /* 0x001fca00078e00ff */
[----:B------:R-:W-:-:S07]  /*157f0*/  @P6 SHF.R.U32.HI R15, RZ, R13, R12 ;  /* 0x0000000dff0f6219 */ /* 0x000fce000001160c */
.L_x_7432:
[----:B------:R-:W-:Y:S05]  /*15800*/  BSYNC B0 ;  /* 0x0000000000007941 */ /* 0x000fea0003800000 */
.L_x_7430:
[----:B------:R-:W-:-:S05]  /*15810*/  IMAD R15, R15, R21, R0 ;  /* 0x000000150f0f7224 */ /* 0x000fca00078e0200 */
[----:B------:R-:W-:Y:S02]  /*15820*/  VIMNMX R138, R138, R15, !PT ;  /* 0x0000000f8a8a7248 */ /* 0x000fe40007fe0100 */
[----:B------:R-:W-:-:S07]  /*15830*/  VIADDMNMX R140, R15, R21, R140, PT ;  /* 0x000000150f8c7246 */ /* 0x000fce000380018c */
.L_x_7429:
        /* <DEDUP_REMOVED lines=8> */
[----:B------:R-:W-:Y:S02]  /*158c0*/  ISETP.NE.AND P3, PT, R153, RZ, PT ;  /* 0x000000ff9900720c */ /* 0x000fe40003f65270 */
[----:B------:R-:W-:Y:S02]  /*158d0*/  ISETP.LT.OR P2, PT, R140, 0x29, P2 ;  /* 0x000000298c00780c */ /* 0x000fe40001741670 */
[----:B------:R-:W-:Y:S02]  /*158e0*/  ISETP.NE.AND P6, PT, R154, RZ, PT ;  /* 0x000000ff9a00720c */ /* 0x000fe40003fc5270 */
[----:B------:R-:W-:-:S02]  /*158f0*/  FSEL R15, R110, -INF , !P2 ;  /* 0xff8000006e0f7808 */ /* 0x000fc40005000000 */
[----:B------:R-:W-:Y:S02]  /*15900*/  ISETP.NE.AND P2, PT, R149, RZ, PT ;  /* 0x000000ff9500720c */ /* 0x000fe40003f45270 */
[C---:B------:R-:W-:Y:S02]  /*15910*/  ISETP.GT.AND P5, PT, R138.reuse, RZ, !P5 ;  /* 0x000000ff8a00720c */ /* 0x040fe40006fa4270 */
[----:B------:R-:W-:Y:S02]  /*15920*/  ISETP.GT.AND P2, PT, R138, 0x29, !P2 ;  /* 0x000000298a00780c */ /* 0x000fe40005744270 */
[C---:B------:R-:W-:Y:S02]  /*15930*/  ISETP.LT.OR P5, PT, R140.reuse, 0x1, P5 ;  /* 0x000000018c00780c */ /* 0x040fe40002fa1670 */
[----:B------:R-:W-:Y:S02]  /*15940*/  ISETP.LT.OR P2, PT, R140, 0x2a, P2 ;  /* 0x0000002a8c00780c */ /* 0x000fe40001741670 */
[----:B------:R-:W-:-:S02]  /*15950*/  FSEL R122, R122, -INF , !P5 ;  /* 0xff8000007a7a7808 */ /* 0x000fc40006800000 */
[----:B------:R-:W-:Y:S02]  /*15960*/  FSEL R111, R111, -INF , !P2 ;  /* 0xff8000006f6f7808 */ /* 0x000fe40005000000 */
[----:B------:R-:W-:Y:S02]  /*15970*/  ISETP.NE.AND P2, PT, R150, RZ, PT ;  /* 0x000000ff9600720c */ /* 0x000fe40003f45270 */
[----:B------:R-:W-:Y:S02]  /*15980*/  ISETP.NE.AND P5, PT, R188, RZ, PT ;  /* 0x000000ffbc00720c */ /* 0x000fe40003fa5270 */
[C---:B------:R-:W-:Y:S02]  /*15990*/  ISETP.GT.AND P2, PT, R138.reuse, 0x30, !P2 ;  /* 0x000000308a00780c */ /* 0x040fe40005744270 */
[----:B------:R-:W-:Y:S02]  /*159a0*/  ISETP.GT.AND P4, PT, R138, 0xd8, !P4 ;  /* 0x000000d88a00780c */ /* 0x000fe40006784270 */
[----:B------:R-:W-:-:S02]  /*159b0*/  ISETP.LT.OR P2, PT, R140, 0x31, P2 ;  /* 0x000000318c00780c */ /* 0x000fc40001741670 */
[----:B------:R-:W-:Y:S02]  /*159c0*/  ISETP.LT.OR P4, PT, R140, 0xd9, P4 ;  /* 0x000000d98c00780c */ /* 0x000fe40002781670 */
        /* <DEDUP_REMOVED lines=99> */
[----:B------:R-:W-:Y:S02]  /*16000*/  FMNMX.FTZ R3, R120, R121, !PT ;  /* 0x0000007978037209 */ /* 0x000fe40007810000 */
[----:B------:R-:W-:Y:S02]  /*16010*/  ISETP.LT.OR P2, PT, R140, 0x92, P2 ;  /* 0x000000928c00780c */ /* 0x000fe40001741670 */
[----:B------:R-:W-:-:S02]  /*16020*/  FMNMX.FTZ R0, R124, R3, !PT ;  /* 0x000000037c007209 */ /* 0x000fc40007810000 */
[----:B------:R-:W-:Y:S02]  /*16030*/  FSEL R67, R67, -INF , !P2 ;  /* 0xff80000043437808 */ /* 0x000fe40005000000 */
[----:B------:R-:W-:Y:S02]  /*16040*/  FMNMX.FTZ R3, R125, R0, !PT ;  /* 0x000000007d037209 */ /* 0x000fe40007810000 */
[----:B------:R-:W-:Y:S02]  /*16050*/  ISETP.GT.AND P2, PT, R138, 0x98, !P6 ;  /* 0x000000988a00780c */ /* 0x000fe40007744270 */
[----:B------:R-:W-:Y:S02]  /*16060*/  FMNMX.FTZ R0, R128, R3, !PT ;  /* 0x0000000380007209 */ /* 0x000fe40007810000 */
[----:B------:R-:W-:Y:S02]  /*16070*/  ISETP.LT.OR P2, PT, R140, 0x99, P2 ;  /* 0x000000998c00780c */ /* 0x000fe40001741670 */
[----:B------:R-:W-:-:S02]  /*16080*/  FMNMX.FTZ R3, R129, R0, !PT ;  /* 0x0000000081037209 */ /* 0x000fc40007810000 */
[----:B------:R-:W-:Y:S02]  /*16090*/  FSEL R173, R70, -INF , !P2 ;  /* 0xff80000046ad7808 */ /* 0x000fe40005000000 */
[----:B------:R-:W-:Y:S02]  /*160a0*/  FMNMX.FTZ R0, R132, R3, !PT ;  /* 0x0000000384007209 */ /* 0x000fe40007810000 */
[----:B------:R-:W-:Y:S02]  /*160b0*/  ISETP.NE.AND P2, PT, R177, RZ, PT ;  /* 0x000000ffb100720c */ /* 0x000fe40003f45270 */
[----:B------:R-:W-:Y:S02]  /*160c0*/  FMNMX.FTZ R3, R133, R0, !PT ;  /* 0x0000000085037209 */ /* 0x000fe40007810000 */
[----:B------:R-:W-:Y:S02]  /*160d0*/  ISETP.GT.AND P2, PT, R138, 0x99, !P2 ;  /* 0x000000998a00780c */ /* 0x000fe40005744270 */
[----:B------:R-:W-:-:S02]  /*160e0*/  FMNMX.FTZ R0, R104, R3, !PT ;  /* 0x0000000368007209 */ /* 0x000fc40007810000 */
[----:B------:R-:W-:Y:S02]  /*160f0*/  ISETP.LT.OR P2, PT, R140, 0x9a, P2 ;  /* 0x0000009a8c00780c */ /* 0x000fe40001741670 */
[----:B------:R-:W-:Y:S02]  /*16100*/  FMNMX.FTZ R3, R105, R0, !PT ;  /* 0x0000000069037209 */ /* 0x000fe40007810000 */
[----:B------:R-:W-:Y:S02]  /*16110*/  FSEL R71, R71, -INF , !P2 ;  /* 0xff80000047477808 */ /* 0x000fe40005000000 */
[----:B------:R-:W-:Y:S02]  /*16120*/  FMNMX.FTZ R0, R108, R3, !PT ;  /* 0x000000036c007209 */ /* 0x000fe40007810000 */
[----:B------:R-:W-:Y:S02]  /*16130*/  ISETP.NE.AND P2, PT, R178, RZ, PT ;  /* 0x000000ffb200720c */ /* 0x000fe40003f45270 */
[----:B------:R-:W-:-:S02]  /*16140*/  FMNMX.FTZ R3, R109, R0, !PT ;  /* 0x000000006d037209 */ /* 0x000fc40007810000 */
[----:B------:R-:W-:Y:S02]  /*16150*/  ISETP.GT.AND P2, PT, R138, 0xa0, !P2 ;  /* 0x000000a08a00780c */ /* 0x000fe40005744270 */
[----:B------:R-:W-:Y:S02]  /*16160*/  FMNMX.FTZ R0, R112, R3, !PT ;  /* 0x0000000370007209 */ /* 0x000fe40007810000 */
[----:B------:R-:W-:Y:S02]  /*16170*/  ISETP.LT.OR P2, PT, R140, 0xa1, P2 ;  /* 0x000000a18c00780c */ /* 0x000fe40001741670 */
[----:B------:R-:W-:Y:S02]  /*16180*/  FMNMX.FTZ R3, R113, R0, !PT ;  /* 0x0000000071037209 */ /* 0x000fe40007810000 */
[----:B------:R-:W-:Y:S02]  /*16190*/  FSEL R175, R42, -INF , !P2 ;  /* 0xff8000002aaf7808 */ /* 0x000fe40005000000 */
[----:B------:R-:W-:-:S02]  /*161a0*/  FMNMX.FTZ R0, R116, R3, !PT ;  /* 0x0000000374007209 */ /* 0x000fc40007810000 */
[----:B------:R-:W-:Y:S02]  /*161b0*/  ISETP.NE.AND P2, PT, R179, RZ, PT ;  /* 0x000000ffb300720c */ /* 0x000fe40003f45270 */
        /* <DEDUP_REMOVED lines=21> */
[----:B------:R-:W-:Y:S02]  /*16310*/  FMNMX.FTZ R3, R73, R0, !PT ;  /* 0x0000000049037209 */ /* 0x000fe40007810000 */
        /* <DEDUP_REMOVED lines=29> */
[----:B------:R-:W-:Y:S02]  /*164f0*/  ISETP.GT.AND P2, PT, R138, 0x1, !P3 ;  /* 0x000000018a00780c */ /* 0x000fe40005f44270 */
[----:B------:R-:W-:-:S02]  /*16500*/  FMNMX.FTZ R3, R69, R0, !PT ;  /* 0x0000000045037209 */ /* 0x000fc40007810000 */
[----:B------:R-:W-:Y:S02]  /*16510*/  ISETP.LT.OR P2, PT, R140, 0x2, P2 ;  /* 0x000000028c00780c */ /* 0x000fe40001741670 */
[----:B------:R-:W-:Y:S02]  /*16520*/  ISETP.NE.AND P6, PT, R142, RZ, PT ;  /* 0x000000ff8e00720c */ /* 0x000fe40003fc5270 */
[----:B------:R-:W-:Y:S02]  /*16530*/  FMNMX.FTZ R0, R40, R3, !PT ;  /* 0x0000000328007209 */ /* 0x000fe40007810000 */
[----:B------:R-:W-:Y:S02]  /*16540*/  FSEL R123, R123, -INF , !P2 ;  /* 0xff8000007b7b7808 */ /* 0x000fe40005000000 */
        /* <DEDUP_REMOVED lines=35> */
[----:B------:R-:W0:Y:S01]  /*16780*/  SHFL.BFLY PT, R3, R0, 0x2, 0x1f ;  /* 0x0c401f0000037f89 */ /* 0x000e2200000e0000 */
[----:B------:R-:W-:Y:S02]  /*16790*/  ISETP.NE.AND P3, PT, R189, RZ, PT ;  /* 0x000000ffbd00720c */ /* 0x000fe40003f65270 */
[----:B------:R-:W-:Y:S02]  /*167a0*/  ISETP.GT.AND P2, PT, R138, 0x19, !P2 ;  /* 0x000000198a00780c */ /* 0x000fe40005744270 */
[----:B------:R-:W-:-:S02]  /*167b0*/  ISETP.NE.AND P6, PT, R190, RZ, PT ;  /* 0x000000ffbe00720c */ /* 0x000fc40003fc5270 */
[----:B------:R-:W-:-:S04]  /*167c0*/  ISETP.LT.OR P2, PT, R140, 0x1a, P2 ;  /* 0x0000001a8c00780c */ /* 0x000fc80001741670 */
[----:B------:R-:W-:Y:S02]  /*167d0*/  FSEL R135, R135, -INF , !P2 ;  /* 0xff80000087877808 */ /* 0x000fe40005000000 */
[----:B------:R-:W-:-:S04]  /*167e0*/  ISETP.NE.AND P2, PT, R186, RZ, PT ;  /* 0x000000ffba00720c */ /* 0x000fc80003f45270 */
[----:B------:R-:W-:-:S04]  /*167f0*/  ISETP.GT.AND P2, PT, R138, 0xc0, !P2 ;  /* 0x000000c08a00780c */ /* 0x000fc80005744270 */
[----:B------:R-:W-:-:S04]  /*16800*/  ISETP.LT.OR P2, PT, R140, 0xc1, P2 ;  /* 0x000000c18c00780c */ /* 0x000fc80001741670 */
[----:B------:R-:W-:Y:S02]  /*16810*/  FSEL R147, R26, -INF , !P2 ;  /* 0xff8000001a937808 */ /* 0x000fe40005000000 */
[----:B0-----:R-:W-:Y:S02]  /*16820*/  FMNMX.FTZ R26, R0, R3, !PT ;  /* 0x00000003001a7209 */ /* 0x001fe40007810000 */
[----:B------:R-:W-:Y:S02]  /*16830*/  FMNMX.FTZ R0, R122, R123, !PT ;  /* 0x0000007b7a007209 */ /* 0x000fe40007810000 */
        /* <DEDUP_REMOVED lines=23> */
[----:B0-----:R-:W-:Y:S02]  /*169b0*/  FMNMX.FTZ R3, R26, R3, !PT ;  /* 0x000000031a037209 */ /* 0x001fe40007810000 */
[----:B------:R-:W-:Y:S02]  /*169c0*/  FMNMX.FTZ R0, R115, R0, !PT ;  /* 0x0000000073007209 */ /* 0x000fe40007810000 */
[----:B------:R-:W-:Y:S01]  /*169d0*/  ISETP.LT.OR P2, PT, R140, 0xd1, P2 ;  /* 0x000000d18c00780c */ /* 0x000fe20001741670 */
[----:B------:R-:W-:-:S01]  /*169e0*/  FFMA.FTZ R189, R2, R3, -8 ;  /* 0xc100000002bd7423 */ /* 0x000fc20000010003 */
[----:B------:R-:W-:Y:S02]  /*169f0*/  FMNMX.FTZ R0, R149, R0, !PT ;  /* 0x0000000095007209 */ /* 0x000fe40007810000 */
[----:B------:R-:W-:-:S02]  /*16a00*/  FSEL R187, R34, -INF , !P2 ;  /* 0xff80000022bb7808 */ /* 0x000fc40005000000 */
[----:B------:R-:W-:Y:S02]  /*16a10*/  FMNMX.FTZ R0, R119, R0, !PT ;  /* 0x0000000077007209 */ /* 0x000fe40007810000 */
[----:B------:R-:W-:Y:S02]  /*16a20*/  FSETP.NEU.FTZ.AND P2, PT, R3, -INF , PT ;  /* 0xff8000000300780b */ /* 0x000fe40003f5d000 */
[----:B------:R-:W-:Y:S02]  /*16a30*/  FMNMX.FTZ R0, R151, R0, !PT ;  /* 0x0000000097007209 */ /* 0x000fe40007810000 */
[----:B------:R-:W-:Y:S02]  /*16a40*/  ISETP.NE.AND P6, PT, R191, RZ, PT ;  /* 0x000000ffbf00720c */ /* 0x000fe40003fc5270 */
[----:B------:R-:W-:Y:S02]  /*16a50*/  FMNMX.FTZ R0, R91, R0, !PT ;  /* 0x000000005b007209 */ /* 0x000fe40007810000 */
[----:B------:R-:W-:-:S02]  /*16a60*/  FSEL R189, R189, RZ, P2 ;  /* 0x000000ffbdbd7208 */ /* 0x000fc40001000000 */
[----:B------:R-:W-:Y:S02]  /*16a70*/  FMNMX.FTZ R0, R153, R0, !PT ;  /* 0x0000000099007209 */ /* 0x000fe40007810000 */
[----:B------:R-:W-:Y:S01]  /*16a80*/  ISETP.GT.AND P2, PT, R138, 0xd1, !P6 ;  /* 0x000000d18a00780c */ /* 0x000fe20007744270 */
[C-C-:B------:R-:W-:Y:S01]  /*16a90*/  FFMA.FTZ R12, R2.reuse, R120, -R189.reuse ;  /* 0x00000078020c7223 */ /* 0x140fe200000108bd */
[----:B------:R-:W-:Y:S01]  /*16aa0*/  FMNMX.FTZ R0, R95, R0, !PT ;  /* 0x000000005f007209 */ /* 0x000fe20007810000 */
[--C-:B------:R-:W-:Y:S01]  /*16ab0*/  FFMA.FTZ R121, R2, R121, -R189.reuse ;  /* 0x0000007902797223 */ /* 0x100fe200000108bd */
[----:B------:R-:W-:Y:S01]  /*16ac0*/  ISETP.LT.OR P2, PT, R140, 0xd2, P2 ;  /* 0x000000d28c00780c */ /* 0x000fe20001741670 */
[C-C-:B------:R-:W-:Y:S01]  /*16ad0*/  FFMA.FTZ R26, R2.reuse, R124, -R189.reuse ;  /* 0x0000007c021a7223 */ /* 0x140fe200000108bd */
[----:B------:R-:W-:Y:S01]  /*16ae0*/  FMNMX.FTZ R0, R155, R0, !PT ;  /* 0x000000009b007209 */ /* 0x000fe20007810000 */
[----:B------:R-:W-:Y:S01]  /*16af0*/  MUFU.EX2 R12, R12 ;  /* 0x0000000c000c7308 */ /* 0x000fe20000000800 */
[----:B------:R-:W-:Y:S01]  /*16b00*/  ISETP.NE.AND P6, PT, R139, RZ, PT ;  /* 0x000000ff8b00720c */ /* 0x000fe20003fc5270 */
[C-C-:B------:R-:W-:Y:S01]  /*16b10*/  FFMA.FTZ R139, R2.reuse, R41, -R189.reuse ;  /* 0x00000029028b7223 */ /* 0x140fe200000108bd */
[----:B------:R-:W-:Y:S01]  /*16b20*/  FMNMX.FTZ R0, R99, R0, !PT ;  /* 0x0000000063007209 */ /* 0x000fe20007810000 */
[C-C-:B------:R-:W-:Y:S01]  /*16b30*/  FFMA.FTZ R125, R2.reuse, R125, -R189.reuse ;  /* 0x0000007d027d7223 */ /* 0x140fe200000108bd */
[----:B------:R-:W-:Y:S01]  /*16b40*/  FSEL R35, R35, -INF , !P2 ;  /* 0xff80000023237808 */ /* 0x000fe20005000000 */
[--C-:B------:R-:W-:Y:S01]  /*16b50*/  FFMA.FTZ R74, R2, R76, -R189.reuse ;  /* 0x0000004c024a7223 */ /* 0x100fe200000108bd */
[----:B------:R-:W-:Y:S01]  /*16b60*/  FMNMX.FTZ R0, R157, R0, !PT ;  /* 0x000000009d007209 */ /* 0x000fe20007810000 */
[----:B------:R-:W-:Y:S01]  /*16b70*/  MUFU.EX2 R121, R121 ;  /* 0x0000007900797308 */ /* 0x000fe20000000800 */
[----:B------:R-:W-:Y:S01]  /*16b80*/  ISETP.GT.AND P2, PT, R138, 0xd9, !P6 ;  /* 0x000000d98a00780c */ /* 0x000fe20007744270 */
[C-C-:B------:R-:W-:Y:S01]  /*16b90*/  FFMA.FTZ R76, R2.reuse, R80, -R189.reuse ;  /* 0x00000050024c7223 */ /* 0x140fe200000108bd */
[----:B------:R-:W-:Y:S01]  /*16ba0*/  FMNMX.FTZ R0, R103, R0, !PT ;  /* 0x0000000067007209 */ /* 0x000fe20007810000 */
[--C-:B------:R-:W-:Y:S01]  /*16bb0*/  FFMA.FTZ R30, R2, R128, -R189.reuse ;  /* 0x00000080021e7223 */ /* 0x100fe200000108bd */
[----:B------:R-:W-:Y:S01]  /*16bc0*/  ISETP.LT.OR P2, PT, R140, 0xda, P2 ;  /* 0x000000da8c00780c */ /* 0x000fe20001741670 */
[--C-:B------:R-:W-:Y:S01]  /*16bd0*/  FFMA.FTZ R129, R2, R129, -R189.reuse ;  /* 0x0000008102817223 */ /* 0x100fe200000108bd */
[----:B------:R-:W-:Y:S01]  /*16be0*/  FMNMX.FTZ R0, R159, R0, !PT ;  /* 0x000000009f007209 */ /* 0x000fe20007810000 */
[----:B------:R-:W-:Y:S01]  /*16bf0*/  MUFU.EX2 R26, R26 ;  /* 0x0000001a001a7308 */ /* 0x000fe20000000800 */
[----:B------:R-:W-:Y:S01]  /*16c00*/  FSEL R41, R38, -INF , !P4 ;  /* 0xff80000026297808 */ /* 0x000fe20006000000 */
[C-C-:B------:R-:W-:Y:S01]  /*16c10*/  FFMA.FTZ R34, R2.reuse, R132, -R189.reuse ;  /* 0x0000008402227223 */ /* 0x140fe200000108bd */
[----:B------:R-:W-:Y:S01]  /*16c20*/  FMNMX.FTZ R0, R75, R0, !PT ;  /* 0x000000004b007209 */ /* 0x000fe20007810000 */
[C-C-:B------:R-:W-:Y:S01]  /*16c30*/  FFMA.FTZ R38, R2.reuse, R44, -R189.reuse ;  /* 0x0000002c02267223 */ /* 0x140fe200000108bd */
[----:B------:R-:W-:Y:S01]  /*16c40*/  FSEL R39, R39, -INF , !P2 ;  /* 0xff80000027277808 */ /* 0x000fe20005000000 */
        /* <DEDUP_REMOVED lines=51> */
[----:B0-----:R-:W-:Y:S01]  /*16f80*/  F2FP.SATFINITE.E4M3.F32.PACK_AB_MERGE_C R226, R133, R34, RZ ;  /* 0x0000002285e2723e */ /* 0x001fe200048070ff */
[C-C-:B------:R-:W-:Y:S01]  /*16f90*/  FFMA.FTZ R64, R2.reuse, R64, -R189.reuse ;  /* 0x0000004002407223 */ /* 0x140fe200000108bd */
[----:B------:R-:W-:Y:S01]  /*16fa0*/  FMNMX.FTZ R0, R71, R0, !PT ;  /* 0x0000000047007209 */ /* 0x000fe20007810000 */
[C-C-:B------:R-:W-:Y:S01]  /*16fb0*/  FFMA.FTZ R65, R2.reuse, R65, -R189.reuse ;  /* 0x0000004102417223 */ /* 0x140fe200000108bd */
[----:B------:R-:W-:Y:S01]  /*16fc0*/  F2FP.SATFINITE.E4M3.F32.PACK_AB_MERGE_C R224, R125, R26, RZ ;  /* 0x0000001a7de0723e */ /* 0x000fe200048070ff */
[C-C-:B------:R-:W-:Y:S01]  /*16fd0*/  FFMA.FTZ R45, R2.reuse, R45, -R189.reuse ;  /* 0x0000002d022d7223 */ /* 0x140fe200000108bd */
[----:B------:R-:W-:Y:S01]  /*16fe0*/  FMNMX.FTZ R0, R175, R0, !PT ;  /* 0x00000000af007209 */ /* 0x000fe20007810000 */
[----:B------:R-:W-:Y:S01]  /*16ff0*/  MUFU.EX2 R46, R46 ;  /* 0x0000002e002e7308 */ /* 0x000fe20000000800 */
[----:B------:R-:W-:Y:S01]  /*17000*/  F2FP.SATFINITE.E4M3.F32.PACK_AB_MERGE_C R224, R121, R12, R224 ;  /* 0x0000000c79e0723e */ /* 0x000fe200048070e0 */
[C-C-:B------:R-:W-:Y:S01]  /*17010*/  FFMA.FTZ R40, R2.reuse, R40, -R189.reuse ;  /* 0x0000002802287223 */ /* 0x140fe200000108bd */
[----:B------:R-:W-:Y:S01]  /*17020*/  FMNMX.FTZ R0, R43, R0, !PT ;  /* 0x000000002b007209 */ /* 0x000fe20007810000 */
[C-C-:B------:R-:W-:Y:S01]  /*17030*/  FFMA.FTZ R53, R2.reuse, R53, -R189.reuse ;  /* 0x0000003502357223 */ /* 0x140fe200000108bd */
[----:B------:R-:W-:Y:S01]  /*17040*/  F2FP.SATFINITE.E4M3.F32.PACK_AB_MERGE_C R226, R129, R30, R226 ;  /* 0x0000001e81e2723e */ /* 0x000fe200048070e2 */
        /* <DEDUP_REMOVED lines=14> */
[----:B------:R-:W-:Y:S01]  /*17130*/  FFMA.FTZ R33, R2, R33, -R189 ;  /* 0x0000002102217223 */ /* 0x000fe200000108bd */
[----:B------:R-:W-:-:S02]  /*17140*/  ISETP.NE.AND P6, PT, R193, 0x1, PT ;  /* 0x00000001c100780c */ /* 0x000fc40003fc5270 */
        /* <DEDUP_REMOVED lines=18> */
[----:B------:R-:W-:-:S03]  /*17270*/  F2FP.SATFINITE.E4M3.F32.PACK_AB_MERGE_C R222, R113, R50, R222 ;  /* 0x0000003271de723e */ /* 0x000fc600048070de */
        /* <DEDUP_REMOVED lines=12> */
[----:B0-----:R-:W-:-:S04]  /*17340*/  FMNMX.FTZ R0, R191, R0, !PT ;  /* 0x00000000bf007209 */ /* 0x001fc80007810000 */
[----:B------:R-:W-:Y:S01]  /*17350*/  FSETP.NEU.FTZ.AND P2, PT, R0, -INF , PT ;  /* 0xff8000000000780b */ /* 0x000fe20003f5d000 */
[----:B------:R-:W-:-:S02]  /*17360*/  FFMA.FTZ R80, R2, R0, -8 ;  /* 0xc100000002507423 */ /* 0x000fc40000010000 */
[----:B------:R-:W-:Y:S01]  /*17370*/  MUFU.EX2 R73, R73 ;  /* 0x0000004900497308 */ /* 0x000fe20000000800 */
[----:B-1----:R-:W-:Y:S02]  /*17380*/  F2FP.SATFINITE.E4M3.F32.PACK_AB_MERGE_C R218, R101, R70, RZ ;  /* 0x0000004665da723e */ /* 0x002fe400048070ff */
[----:B------:R-:W-:Y:S02]  /*17390*/  FSEL R80, R80, RZ, P2 ;  /* 0x000000ff50507208 */ /* 0x000fe40001000000 */
[----:B------:R-:W-:-:S03]  /*173a0*/  F2FP.SATFINITE.E4M3.F32.PACK_AB_MERGE_C R218, R97, R66, R218 ;  /* 0x0000004261da723e */ /* 0x000fc600048070da */
[----:B------:R-:W-:Y:S01]  /*173b0*/  MUFU.EX2 R74, R74 ;  /* 0x0000004a004a7308 */ /* 0x000fe20000000800 */
[----:B------:R-:W-:-:S01]  /*173c0*/  FFMA.FTZ R90, R2, R111, -R80 ;  /* 0x0000006f025a7223 */ /* 0x000fc20000010850 */
[----:B------:R-:W-:Y:S01]  /*173d0*/  FFMA.FTZ R111, R2, R119, -R80 ;  /* 0x00000077026f7223 */ /* 0x000fe20000010850 */
[----:B------:R-:W-:-:S01]  /*173e0*/  FADD.FTZ R119, R12, R121 ;  /* 0x000000790c777221 */ /* 0x000fc20000010000 */
[C-C-:B------:R-:W-:Y:S01]  /*173f0*/  FFMA.FTZ R52, R2.reuse, R122, -R80.reuse ;  /* 0x0000007a02347223 */ /* 0x140fe20000010850 */
[----:B------:R-:W-:-:S01]  /*17400*/  FFMA.FTZ R123, R2, R123, -R80 ;  /* 0x0000007b027b7223 */ /* 0x000fc20000010850 */
[----:B------:R-:W-:Y:S01]  /*17410*/  FFMA.FTZ R82, R2, R183, -R80 ;  /* 0x000000b702527223 */ /* 0x000fe20000010850 */
[----:B------:R-:W-:-:S01]  /*17420*/  FADD.FTZ R110, R26, R119 ;  /* 0x000000771a6e7221 */ /* 0x000fc20000010000 */
[C-C-:B------:R-:W-:Y:S01]  /*17430*/  FFMA.FTZ R108, R2.reuse, R83, -R80.reuse ;  /* 0x00000053026c7223 */ /* 0x140fe20000010850 */
[----:B------:R-:W-:-:S01]  /*17440*/  FFMA.FTZ R127, R2, R127, -R80 ;  /* 0x0000007f027f7223 */ /* 0x000fc20000010850 */
[----:B------:R-:W-:Y:S01]  /*17450*/  MUFU.EX2 R52, R52 ;  /* 0x0000003400347308 */ /* 0x000fe20000000800 */
[----:B------:R-:W-:-:S01]  /*17460*/  FADD.FTZ R83, R125, R110 ;  /* 0x0000006e7d537221 */ /* 0x000fc20000010000 */
[C-C-:B------:R-:W-:Y:S01]  /*17470*/  FFMA.FTZ R84, R2.reuse, R143, -R80.reuse ;  /* 0x0000008f02547223 */ /* 0x140fe20000010850 */
[----:B------:R-:W-:-:S01]  /*17480*/  FFMA.FTZ R131, R2, R131, -R80 ;  /* 0x0000008302837223 */ /* 0x000fc20000010850 */
[----:B------:R-:W-:Y:S01]  /*17490*/  FFMA.FTZ R86, R2, R145, -R80 ;  /* 0x0000009102567223 */ /* 0x000fe20000010850 */
[----:B------:R-:W-:-:S01]  /*174a0*/  FADD.FTZ R110, R30, R83 ;  /* 0x000000531e6e7221 */ /* 0x000fc20000010000 */
[C-C-:B------:R-:W-:Y:S01]  /*174b0*/  FFMA.FTZ R135, R2.reuse, R135, -R80.reuse ;  /* 0x0000008702877223 */ /* 0x140fe20000010850 */
[----:B------:R-:W-:-:S01]  /*174c0*/  FFMA.FTZ R13, R2, R13, -R80 ;  /* 0x0000000d020d7223 */ /* 0x000fc20000010850 */
[----:B------:R-:W0:Y:S01]  /*174d0*/  MUFU.EX2 R123, R123 ;  /* 0x0000007b007b7308 */ /* 0x000e220000000800 */
[----:B------:R-:W-:-:S01]  /*174e0*/  FADD.FTZ R119, R129, R110 ;  /* 0x0000006e81777221 */ /* 0x000fc20000010000 */
[C-C-:B------:R-:W-:Y:S01]  /*174f0*/  FFMA.FTZ R110, R2.reuse, R87, -R80.reuse ;  /* 0x00000057026e7223 */ /* 0x140fe20000010850 */
[----:B------:R-:W-:-:S01]  /*17500*/  FFMA.FTZ R92, R2, R141, -R80 ;  /* 0x0000008d025c7223 */ /* 0x000fc20000010850 */
[----:B------:R-:W-:Y:S01]  /*17510*/  FFMA.FTZ R88, R2, R107, -R80 ;  /* 0x0000006b02587223 */ /* 0x000fe20000010850 */
[----:B------:R-:W-:-:S01]  /*17520*/  FADD.FTZ R112, R34, R119 ;  /* 0x0000007722707221 */ /* 0x000fc20000010000 */
[C-C-:B------:R-:W-:Y:S01]  /*17530*/  FFMA.FTZ R15, R2.reuse, R15, -R80.reuse ;  /* 0x0000000f020f7223 */ /* 0x140fe20000010850 */
[----:B------:R-:W-:-:S01]  /*17540*/  FFMA.FTZ R107, R2, R115, -R80 ;  /* 0x00000073026b7223 */ /* 0x000fc20000010850 */
[----:B------:R-:W1:Y:S01]  /*17550*/  MUFU.EX2 R82, R82 ;  /* 0x0000005200527308 */ /* 0x000e620000000800 */
[----:B------:R-:W-:-:S01]  /*17560*/  FADD.FTZ R119, R133, R112 ;  /* 0x0000007085777221 */ /* 0x000fc20000010000 */
[C-C-:B------:R-:W-:Y:S01]  /*17570*/  FFMA.FTZ R94, R2.reuse, R149, -R80.reuse ;  /* 0x00000095025e7223 */ /* 0x140fe20000010850 */
[----:B------:R-:W-:-:S01]  /*17580*/  FFMA.FTZ R96, R2, R151, -R80 ;  /* 0x0000009702607223 */ /* 0x000fc20000010850 */
[----:B------:R-:W-:Y:S01]  /*17590*/  FFMA.FTZ R91, R2, R91, -R80 ;  /* 0x0000005b025b7223 */ /* 0x000fe20000010850 */
[----:B------:R-:W-:-:S01]  /*175a0*/  FADD.FTZ R114, R42, R119 ;  /* 0x000000772a727221 */ /* 0x000fc20000010000 */
[C-C-:B------:R-:W-:Y:S01]  /*175b0*/  FFMA.FTZ R98, R2.reuse, R153, -R80.reuse ;  /* 0x0000009902627223 */ /* 0x140fe20000010850 */
[----:B------:R-:W-:-:S01]  /*175c0*/  FFMA.FTZ R95, R2, R95, -R80 ;  /* 0x0000005f025f7223 */ /* 0x000fc20000010850 */
[----:B------:R-:W2:Y:S01]  /*175d0*/  MUFU.EX2 R127, R127 ;  /* 0x0000007f007f7308 */ /* 0x000ea20000000800 */
[----:B0-----:R-:W-:-:S01]  /*175e0*/  FADD.FTZ R87, R52, R123 ;  /* 0x0000007b34577221 */ /* 0x001fc20000010000 */
[----:B------:R-:W-:Y:S01]  /*175f0*/  FADD.FTZ R141, R105, R114 ;  /* 0x00000072698d7221 */ /* 0x000fe20000010000 */
[----:B------:R-:W-:-:S01]  /*17600*/  FFMA.FTZ R100, R2, R155, -R80 ;  /* 0x0000009b02647223 */ /* 0x000fc20000010850 */
[C-C-:B------:R-:W-:Y:S01]  /*17610*/  FFMA.FTZ R99, R2.reuse, R99, -R80.reuse ;  /* 0x0000006302637223 */ /* 0x140fe20000010850 */
[----:B------:R-:W-:-:S01]  /*17620*/  FFMA.FTZ R102, R2, R157, -R80 ;  /* 0x0000009d02667223 */ /* 0x000fc20000010850 */
[----:B------:R-:W-:Y:S01]  /*17630*/  FADD.FTZ R116, R46, R141 ;  /* 0x0000008d2e747221 */ /* 0x000fe20000010000 */
        /* <DEDUP_REMOVED lines=19> */
[----:B------:R-:W-:Y:S01]  /*17770*/  FADD.FTZ R119, R109, R116 ;  /* 0x000000746d777221 */ /* 0x000fe20000010000 */
[----:B------:R-:W-:-:S01]  /*17780*/  FFMA.FTZ R43, R2, R43, -R80 ;  /* 0x0000002b022b7223 */ /* 0x000fc20000010850 */
[--C-:B------:R-:W-:Y:S01]  /*17790*/  FFMA.FTZ R177, R2, R177, -R80.reuse ;  /* 0x000000b102b17223 */ /* 0x100fe20000010850 */
[----:B------:R-:W-:Y:S01]  /*177a0*/  F2FP.SATFINITE.E4M3.F32.PACK_AB_MERGE_C R82, R127, R82, RZ ;  /* 0x000000527f52723e */ /* 0x000fe200048070ff */
[----:B------:R-:W-:Y:S01]  /*177b0*/  FADD.FTZ R116, R50, R119 ;  /* 0x0000007732747221 */ /* 0x000fe20000010000 */
[----:B------:R-:W-:-:S01]  /*177c0*/  FFMA.FTZ R179, R2, R179, -R80 ;  /* 0x000000b302b37223 */ /* 0x000fc20000010850 */
[----:B------:R-:W0:Y:S01]  /*177d0*/  MUFU.EX2 R135, R135 ;  /* 0x0000008700877308 */ /* 0x000e220000000800 */
[----:B-1----:R-:W-:-:S01]  /*177e0*/  FADD.FTZ R59, R131, R114 ;  /* 0x00000072833b7221 */ /* 0x002fc20000010000 */
[----:B------:R-:W-:Y:S01]  /*177f0*/  F2FP.SATFINITE.E4M3.F32.PACK_AB_MERGE_C R225, R123, R52, R82 ;  /* 0x000000347be1723e */ /* 0x000fe20004807052 */
[----:B------:R-:W-:-:S01]  /*17800*/  FFMA.FTZ R181, R2, R181, -R80 ;  /* 0x000000b502b57223 */ /* 0x000fc20000010850 */
[C-C-:B------:R-:W-:Y:S01]  /*17810*/  FFMA.FTZ R55, R2.reuse, R55, -R80.reuse ;  /* 0x0000003702377223 */ /* 0x140fe20000010850 */
[----:B------:R-:W-:-:S01]  /*17820*/  FFMA.FTZ R147, R2, R147, -R80 ;  /* 0x0000009302937223 */ /* 0x000fc20000010850 */
[C-C-:B------:R-:W-:Y:S01]  /*17830*/  FFMA.FTZ R185, R2.reuse, R185, -R80.reuse ;  /* 0x000000b902b97223 */ /* 0x140fe20000010850 */
[----:B------:R-:W-:-:S01]  /*17840*/  FFMA.FTZ R31, R2, R31, -R80 ;  /* 0x0000001f021f7223 */ /* 0x000fc20000010850 */
[----:B------:R-:W1:Y:S01]  /*17850*/  MUFU.EX2 R13, R13 ;  /* 0x0000000d000d7308 */ /* 0x000e620000000800 */
[----:B--2---:R-:W-:-:S01]  /*17860*/  FADD.FTZ R114, R86, R59 ;  /* 0x0000003b56727221 */ /* 0x004fc20000010000 */
[----:B------:R-:W-:Y:S01]  /*17870*/  FADD.FTZ R59, R113, R116 ;  /* 0x00000074713b7221 */ /* 0x000fe20000010000 */
[----:B------:R-:W-:-:S01]  /*17880*/  FFMA.FTZ R187, R2, R187, -R80 ;  /* 0x000000bb02bb7223 */ /* 0x000fc20000010850 */
[C-C-:B------:R-:W-:Y:S01]  /*17890*/  FFMA.FTZ R35, R2.reuse, R35, -R80.reuse ;  /* 0x0000002302237223 */ /* 0x140fe20000010850 */
[----:B------:R-:W-:-:S01]  /*178a0*/  FFMA.FTZ R41, R2, R41, -R80 ;  /* 0x0000002902297223 */ /* 0x000fc20000010850 */
[----:B------:R-:W-:Y:S01]  /*178b0*/  FADD.FTZ R116, R54, R59 ;  /* 0x0000003b36747221 */ /* 0x000fe20000010000 */
[----:B------:R-:W-:-:S01]  /*178c0*/  FFMA.FTZ R59, R2, R63, -R80 ;  /* 0x0000003f023b7223 */ /* 0x000fc20000010850 */
[----:B------:R-:W2:Y:S01]  /*178d0*/  MUFU.EX2 R88, R88 ;  /* 0x0000005800587308 */ /* 0x000ea20000000800 */
[----:B0-----:R-:W-:-:S01]  /*178e0*/  FADD.FTZ R114, R135, R114 ;  /* 0x0000007287727221 */ /* 0x001fc20000010000 */
[----:B------:R-:W-:Y:S01]  /*178f0*/  FADD.FTZ R63, R117, R116 ;  /* 0x00000074753f7221 */ /* 0x000fe20000010000 */
[----:B------:R-:W-:-:S01]  /*17900*/  FFMA.FTZ R39, R2, R39, -R80 ;  /* 0x0000002702277223 */ /* 0x000fc20000010850 */
[----:B------:R-:W-:-:S02]  /*17910*/  F2FP.SATFINITE.E4M3.F32.PACK_AB_MERGE_C R86, R135, R86, RZ ;  /* 0x000000568756723e */ /* 0x000fc400048070ff */
[----:B------:R-:W-:-:S02]  /*17920*/  FADD.FTZ R46, R58, R63 ;  /* 0x0000003f3a2e7221 */ /* 0x000fc40000010000 */
[----:B------:R-:W0:Y:S01]  /*17930*/  MUFU.EX2 R15, R15 ;  /* 0x0000000f000f7308 */ /* 0x000e220000000800 */
[----:B-1----:R-:W-:-:S01]  /*17940*/  FADD.FTZ R119, R13, R114 ;  /* 0x000000720d777221 */ /* 0x002fc20000010000 */
[----:B------:R-:W-:Y:S01]  /*17950*/  FADD.FTZ R109, R89, R46 ;  /* 0x0000002e596d7221 */ /* 0x000fe20000010000 */
[----:B------:R-:W-:-:S03]  /*17960*/  F2FP.SATFINITE.E4M3.F32.PACK_AB_MERGE_C R227, R131, R84, R86 ;  /* 0x0000005483e3723e */ /* 0x000fc60004807056 */
        /* <DEDUP_REMOVED lines=16> */
[----:B--2---:R-:W-:-:S01]  /*17a70*/  FADD.FTZ R34, R92, R63 ;  /* 0x0000003f5c227221 */ /* 0x004fc20000010000 */
[----:B------:R-:W-:Y:S01]  /*17a80*/  FFMA.FTZ R63, R2, R67, -R80 ;  /* 0x00000043023f7223 */ /* 0x000fe20000010850 */
[----:B------:R-:W-:-:S05]  /*17a90*/  FADD.FTZ R89, R73, R46 ;  /* 0x0000002e49597221 */ /* 0x000fca0000010000 */
        /* <DEDUP_REMOVED lines=8> */
[----:B------:R-:W2:Y:S01]  /*17b20*/  MUFU.EX2 R98, R98 ;  /* 0x0000006200627308 */ /* 0x000ea20000000800 */
[----:B0-----:R-:W-:-:S01]  /*17b30*/  FADD.FTZ R34, R96, R67 ;  /* 0x0000004360227221 */ /* 0x001fc20000010000 */
[----:B------:R-:W-:-:S06]  /*17b40*/  FFMA.FTZ R67, R2, R71, -R80 ;  /* 0x0000004702437223 */ /* 0x000fcc0000010850 */
[----:B------:R-:W0:Y:S01]  /*17b50*/  MUFU.EX2 R95, R95 ;  /* 0x0000005f005f7308 */ /* 0x000e220000000800 */
[----:B-1----:R-:W-:-:S01]  /*17b60*/  FADD.FTZ R71, R91, R34 ;  /* 0x000000225b477221 */ /* 0x002fc20000010000 */
[----:B------:R-:W-:-:S06]  /*17b70*/  FFMA.FTZ R34, R2, R175, -R80 ;  /* 0x000000af02227223 */ /* 0x000fcc0000010850 */
        /* <DEDUP_REMOVED lines=9> */
[----:B--2---:R-:W-:Y:S01]  /*17c10*/  F2FP.SATFINITE.E4M3.F32.PACK_AB_MERGE_C R212, R77, R74, RZ ;  /* 0x0000004a4dd4723e */ /* 0x004fe200048070ff */
[----:B------:R-:W-:-:S03]  /*17c20*/  FADD.FTZ R74, R74, R89 ;  /* 0x000000594a4a7221 */ /* 0x000fc60000010000 */
[----:B------:R-:W-:Y:S01]  /*17c30*/  F2FP.SATFINITE.E4M3.F32.PACK_AB_MERGE_C R212, R73, R72, R212 ;  /* 0x0000004849d4723e */ /* 0x000fe200048070d4 */
[----:B------:R-:W-:-:S02]  /*17c40*/  FADD.FTZ R77, R77, R74 ;  /* 0x0000004a4d4d7221 */ /* 0x000fc40000010000 */
[----:B------:R-:W-:Y:S01]  /*17c50*/  MUFU.EX2 R78, R78 ;  /* 0x0000004e004e7308 */ /* 0x000fe20000000800 */
[----:B0-----:R-:W-:-:S07]  /*17c60*/  FADD.FTZ R71, R99, R42 ;  /* 0x0000002a63477221 */ /* 0x001fce0000010000 */
        /* <DEDUP_REMOVED lines=8> */
[----:B--2---:R-:W-:-:S01]  /*17cf0*/  FADD.FTZ R71, R103, R42 ;  /* 0x0000002a67477221 */ /* 0x004fc20000010000 */
[C-C-:B------:R-:W-:Y:S01]  /*17d00*/  FFMA.FTZ R42, R2.reuse, R51, -R80.reuse ;  /* 0x00000033022a7223 */ /* 0x140fe20000010850 */
[----:B------:R-:W-:-:S01]  /*17d10*/  FFMA.FTZ R51, R2, R27, -R80 ;  /* 0x0000001b02337223 */ /* 0x000fc20000010850 */
[----:B------:R-:W-:-:S04]  /*17d20*/  F2FP.SATFINITE.E4M3.F32.PACK_AB_MERGE_C R102, R103, R102, RZ ;  /* 0x000000666766723e */ /* 0x000fc800048070ff */
[----:B------:R-:W2:Y:S01]  /*17d30*/  MUFU.EX2 R75, R75 ;  /* 0x0000004b004b7308 */ /* 0x000ea20000000800 */
[C---:B0-----:R-:W-:Y:S01]  /*17d40*/  F2FP.SATFINITE.E4M3.F32.PACK_AB_MERGE_C R214, R81.reuse, R76, R214 ;  /* 0x0000004c51d6723e */ /* 0x041fe200048070d6 */
[----:B------:R-:W-:Y:S01]  /*17d50*/  FADD.FTZ R81, R81, R46 ;  /* 0x0000002e51517221 */ /* 0x000fe20000010000 */
[----:B------:R-:W-:-:S03]  /*17d60*/  F2FP.SATFINITE.E4M3.F32.PACK_AB_MERGE_C R219, R99, R100, R102 ;  /* 0x0000006463db723e */ /* 0x000fc60004807066 */
[----:B------:R-:W-:Y:S02]  /*17d70*/  FADD.FTZ R78, R78, R81 ;  /* 0x000000514e4e7221 */ /* 0x000fe40000010000 */
[----:B------:R-:W0:Y:S01]  /*17d80*/  MUFU.EX2 R106, R106 ;  /* 0x0000006a006a7308 */ /* 0x000e220000000800 */
[----:B-1----:R-:W-:-:S01]  /*17d90*/  FADD.FTZ R46, R104, R71 ;  /* 0x00000047682e7221 */ /* 0x002fc20000010000 */
[----:B------:R-:W-:-:S06]  /*17da0*/  FADD.FTZ R85, R85, R78 ;  /* 0x0000004e55557221 */ /* 0x000fcc0000010000 */
[----:B------:R-:W1:Y:S01]  /*17db0*/  MUFU.EX2 R115, R115 ;  /* 0x0000007300737308 */ /* 0x000e620000000800 */
[----:B--2---:R-:W-:-:S07]  /*17dc0*/  FADD.FTZ R71, R75, R46 ;  /* 0x0000002e4b477221 */ /* 0x004fce0000010000 */
[----:B------:R-:W-:Y:S01]  /*17dd0*/  MUFU.EX2 R79, R79 ;  /* 0x0000004f004f7308 */ /* 0x000fe20000000800 */
[----:B0-----:R-:W-:-:S07]  /*17de0*/  FADD.FTZ R50, R106, R71 ;  /* 0x000000476a327221 */ /* 0x001fce0000010000 */
[----:B------:R-:W-:Y:S01]  /*17df0*/  MUFU.EX2 R108, R108 ;  /* 0x0000006c006c7308 */ /* 0x000fe20000000800 */
[----:B-1----:R-:W-:-:S01]  /*17e00*/  FADD.FTZ R50, R115, R50 ;  /* 0x0000003273327221 */ /* 0x002fc20000010000 */
[----:B------:R-:W-:-:S04]  /*17e10*/  F2FP.SATFINITE.E4M3.F32.PACK_AB_MERGE_C R106, R115, R106, RZ ;  /* 0x0000006a736a723e */ /* 0x000fc800048070ff */
[----:B------:R-:W-:Y:S02]  /*17e20*/  F2FP.SATFINITE.E4M3.F32.PACK_AB_MERGE_C R213, R75, R104, R106 ;  /* 0x000000684bd5723e */ /* 0x000fe4000480706a */
[----:B------:R-:W-:Y:S08]  /*17e30*/  MUFU.EX2 R60, R60 ;  /* 0x0000003c003c7308 */ /* 0x000ff00000000800 */
[----:B------:R-:W0:Y:S08]  /*17e40*/  MUFU.EX2 R61, R61 ;  /* 0x0000003d003d7308 */ /* 0x000e300000000800 */
[----:B------:R-:W-:Y:S08]  /*17e50*/  MUFU.EX2 R83, R83 ;  /* 0x0000005300537308 */ /* 0x000ff00000000800 */
[----:B------:R-:W-:Y:S01]  /*17e60*/  MUFU.EX2 R56, R56 ;  /* 0x0000003800387308 */ /* 0x000fe20000000800 */
[----:B0-----:R-:W-:-:S07]  /*17e70*/  F2FP.SATFINITE.E4M3.F32.PACK_AB_MERGE_C R208, R61, R60, RZ ;  /* 0x0000003c3dd0723e */ /* 0x001fce00048070ff */
[----:B------:R-:W0:Y:S08]  /*17e80*/  MUFU.EX2 R57, R57 ;  /* 0x0000003900397308 */ /* 0x000e300000000800 */
[----:B------:R-:W1:Y:S08]  /*17e90*/  MUFU.EX2 R110, R110 ;  /* 0x0000006e006e7308 */ /* 0x000e700000000800 */
[----:B------:R-:W2:Y:S01]  /*17ea0*/  MUFU.EX2 R87, R87 ;  /* 0x0000005700577308 */ /* 0x000ea20000000800 */
[----:B0-----:R-:W-:Y:S01]  /*17eb0*/  F2FP.SATFINITE.E4M3.F32.PACK_AB_MERGE_C R208, R57, R56, R208 ;  /* 0x0000003839d0723e */ /* 0x001fe200048070d0 */
[----:B------:R-:W-:-:S04]  /*17ec0*/  FADD.FTZ R56, R56, R85 ;  /* 0x0000005538387221 */ /* 0x000fc80000010000 */
[----:B------:R-:W-:Y:S02]  /*17ed0*/  FADD.FTZ R57, R57, R56 ;  /* 0x0000003839397221 */ /* 0x000fe40000010000 */
[----:B------:R0:W-:Y:S02]  /*17ee0*/  MUFU.EX2 R46, R47 ;  /* 0x0000002f002e7308 */ /* 0x0001e40000000800 */
[----:B------:R-:W-:-:S04]  /*17ef0*/  FADD.FTZ R60, R60, R57 ;  /* 0x000000393c3c7221 */ /* 0x000fc80000010000 */
[----:B------:R-:W-:Y:S02]  /*17f00*/  FADD.FTZ R61, R61, R60 ;  /* 0x0000003c3d3d7221 */ /* 0x000fe40000010000 */
[----:B------:R-:W3:Y:S01]  /*17f10*/  MUFU.EX2 R112, R112 ;  /* 0x0000007000707308 */ /* 0x000ee20000000800 */
[----:B0-----:R-:W-:-:S04]  /*17f20*/  FADD.FTZ R47, R79, R50 ;  /* 0x000000324f2f7221 */ /* 0x001fc80000010000 */
[----:B------:R-:W-:-:S03]  /*17f30*/  FADD.FTZ R50, R108, R47 ;  /* 0x0000002f6c327221 */ /* 0x000fc60000010000 */
[----:B------:R-:W-:Y:S01]  /*17f40*/  MUFU.EX2 R68, R68 ;  /* 0x0000004400447308 */ /* 0x000fe20000000800 */
[----:B------:R-:W-:-:S01]  /*17f50*/  FADD.FTZ R47, R83, R50 ;  /* 0x00000032532f7221 */ /* 0x000fc20000010000 */
[----:B-1----:R-:W-:-:S03]  /*17f60*/  F2FP.SATFINITE.E4M3.F32.PACK_AB_MERGE_C R83, R110, R83, RZ ;  /* 0x000000536e53723e */ /* 0x002fc600048070ff */
[----:B------:R-:W-:Y:S01]  /*17f70*/  FADD.FTZ R50, R110, R47 ;  /* 0x0000002f6e327221 */ /* 0x000fe20000010000 */
[----:B------:R-:W-:Y:S02]  /*17f80*/  F2FP.SATFINITE.E4M3.F32.PACK_AB_MERGE_C R215, R108, R79, R83 ;  /* 0x0000004f6cd7723e */ /* 0x000fe40004807053 */
[----:B------:R-:W0:Y:S01]  /*17f90*/  MUFU.EX2 R69, R69 ;  /* 0x0000004500457308 */ /* 0x000e220000000800 */
[----:B--2---:R-:W-:-:S04]  /*17fa0*/  FADD.FTZ R15, R87, R50 ;  /* 0x00000032570f7221 */ /* 0x004fc80000010000 */
[----:B---3--:R-:W-:-:S03]  /*17fb0*/  FADD.FTZ R15, R112, R15 ;  /* 0x0000000f700f7221 */ /* 0x008fc60000010000 */
        /* <DEDUP_REMOVED lines=31> */
[C---:B0-----:R-:W-:Y:S01]  /*181b0*/  F2FP.SATFINITE.E4M3.F32.PACK_AB_MERGE_C R15, R67.reuse, R30, RZ ;  /* 0x0000001e430f723e */ /* 0x041fe200048070ff */
[----:B------:R-:W-:Y:S01]  /*181c0*/  FADD.FTZ R67, R67, R52 ;  /* 0x0000003443437221 */ /* 0x000fe20000010000 */
[----:B------:R-:W-:-:S02]  /*181d0*/  FADD.FTZ R40, R38, R139 ;  /* 0x0000008b26287221 */ /* 0x000fc40000010000 */
[----:B------:R-:W-:Y:S02]  /*181e0*/  F2FP.SATFINITE.E4M3.F32.PACK_AB_MERGE_C R211, R63, R12, R15 ;  /* 0x0000000c3fd3723e */ /* 0x000fe4000480700f */
[----:B------:R-:W-:-:S01]  /*181f0*/  FADD.FTZ R45, R45, R40 ;  /* 0x000000282d2d7221 */ /* 0x000fc20000010000 */
[----:B------:R-:W0:Y:S01]  /*18200*/  MUFU.EX2 R177, R177 ;  /* 0x000000b100b17308 */ /* 0x000e220000000800 */
[----:B--2---:R-:W-:-:S07]  /*18210*/  FADD.FTZ R30, R34, R67 ;  /* 0x00000043221e7221 */ /* 0x004fce0000010000 */
[----:B------:R-:W-:Y:S01]  /*18220*/  MUFU.EX2 R48, R48 ;  /* 0x0000003000307308 */ /* 0x000fe20000000800 */
[----:B-1----:R-:W-:-:S07]  /*18230*/  FADD.FTZ R38, R43, R30 ;  /* 0x0000001e2b267221 */ /* 0x002fce0000010000 */
[----:B------:R-:W1:Y:S01]  /*18240*/  MUFU.EX2 R53, R53 ;  /* 0x0000003500357308 */ /* 0x000e620000000800 */
[----:B0-----:R-:W-:-:S01]  /*18250*/  FADD.FTZ R13, R177, R38 ;  /* 0x00000026b10d7221 */ /* 0x001fc20000010000 */
[----:B------:R-:W-:-:S03]  /*18260*/  F2FP.SATFINITE.E4M3.F32.PACK_AB_MERGE_C R177, R46, R177, RZ ;  /* 0x000000b12eb1723e */ /* 0x000fc600048070ff */
[----:B------:R-:W-:Y:S01]  /*18270*/  FADD.FTZ R46, R46, R13 ;  /* 0x0000000d2e2e7221 */ /* 0x000fe20000010000 */
[----:B------:R-:W-:Y:S02]  /*18280*/  F2FP.SATFINITE.E4M3.F32.PACK_AB_MERGE_C R205, R43, R34, R177 ;  /* 0x000000222bcd723e */ /* 0x000fe400048070b1 */
[----:B------:R-:W-:Y:S08]  /*18290*/  MUFU.EX2 R44, R44 ;  /* 0x0000002c002c7308 */ /* 0x000ff00000000800 */
[----:B------:R-:W0:Y:S01]  /*182a0*/  MUFU.EX2 R49, R49 ;  /* 0x0000003100317308 */ /* 0x000e220000000800 */
[----:B-1----:R-:W-:-:S07]  /*182b0*/  F2FP.SATFINITE.E4M3.F32.PACK_AB_MERGE_C R47, R53, R48, RZ ;  /* 0x00000030352f723e */ /* 0x002fce00048070ff */
        /* <DEDUP_REMOVED lines=11> */
[----:B------:R-:W-:Y:S01]  /*18370*/  MUFU.EX2 R29, R29 ;  /* 0x0000001d001d7308 */ /* 0x000fe20000000800 */
[----:B0-----:R-:W-:-:S02]  /*18380*/  FADD.FTZ R13, R181, R40 ;  /* 0x00000028b50d7221 */ /* 0x001fc40000010000 */
[----:B------:R-:W0:Y:S05]  /*18390*/  @P6 LDC R40, c[0x0][0x44c] ;  /* 0x00011300ff286b82 */ /* 0x000e2a0000000800 */
[----:B------:R-:W1:Y:S08]  /*183a0*/  MUFU.EX2 R50, R55 ;  /* 0x0000003700327308 */ /* 0x000e700000000800 */
[----:B------:R-:W-:Y:S08]  /*183b0*/  MUFU.EX2 R24, R24 ;  /* 0x0000001800187308 */ /* 0x000ff00000000800 */
[----:B------:R-:W-:Y:S01]  /*183c0*/  MUFU.EX2 R25, R25 ;  /* 0x0000001900197308 */ /* 0x000fe20000000800 */
[C---:B-1----:R-:W-:Y:S01]  /*183d0*/  F2FP.SATFINITE.E4M3.F32.PACK_AB_MERGE_C R181, R50.reuse, R181, RZ ;  /* 0x000000b532b5723e */ /* 0x042fe200048070ff */
[----:B------:R-:W-:Y:S01]  /*183e0*/  FADD.FTZ R50, R50, R13 ;  /* 0x0000000d32327221 */ /* 0x000fe20000010000 */
[----:B0-----:R-:W-:-:S02]  /*183f0*/  @P6 IMAD.HI.U32 R40, R192, R40, RZ ;  /* 0x00000028c0286227 */ /* 0x001fc400078e00ff */
[----:B------:R-:W-:-:S03]  /*18400*/  F2FP.SATFINITE.E4M3.F32.PACK_AB_MERGE_C R207, R42, R27, R181 ;  /* 0x0000001b2acf723e */ /* 0x000fc600048070b5 */
[----:B------:R-:W0:Y:S08]  /*18410*/  MUFU.EX2 R147, R147 ;  /* 0x0000009300937308 */ /* 0x000e300000000800 */
[----:B------:R-:W-:Y:S08]  /*18420*/  MUFU.EX2 R26, R51 ;  /* 0x00000033001a7308 */ /* 0x000ff00000000800 */
[----:B------:R-:W-:Y:S01]  /*18430*/  MUFU.EX2 R185, R185 ;  /* 0x000000b900b97308 */ /* 0x000fe20000000800 */
[----:B0-----:R-:W-:-:S07]  /*18440*/  FADD.FTZ R13, R147, R50 ;  /* 0x00000032930d7221 */ /* 0x001fce0000010000 */
[----:B------:R-:W-:Y:S08]  /*18450*/  MUFU.EX2 R36, R36 ;  /* 0x0000002400247308 */ /* 0x000ff00000000800 */
[----:B------:R-:W0:Y:S08]  /*18460*/  MUFU.EX2 R37, R37 ;  /* 0x0000002500257308 */ /* 0x000e300000000800 */
[----:B------:R1:W2:Y:S08]  /*18470*/  MUFU.EX2 R30, R31 ;  /* 0x0000001f001e7308 */ /* 0x0002b00000000800 */
[----:B------:R-:W-:Y:S01]  /*18480*/  MUFU.EX2 R32, R32 ;  /* 0x0000002000207308 */ /* 0x000fe20000000800 */
[----:B-1----:R-:W-:-:S02]  /*18490*/  F2FP.SATFINITE.E4M3.F32.PACK_AB_MERGE_C R31, R29, R28, RZ ;  /* 0x0000001c1d1f723e */ /* 0x002fc400048070ff */
[----:B0-----:R-:W-:Y:S02]  /*184a0*/  F2FP.SATFINITE.E4M3.F32.PACK_AB_MERGE_C R15, R37, R36, RZ ;  /* 0x00000024250f723e */ /* 0x001fe400048070ff */
[C---:B------:R-:W-:Y:S01]  /*184b0*/  F2FP.SATFINITE.E4M3.F32.PACK_AB_MERGE_C R200, R25.reuse, R24, R31 ;  /* 0x0000001819c8723e */ /* 0x040fe2000480701f */
[----:B------:R-:W-:Y:S01]  /*184c0*/  FADD.FTZ R24, R24, R53 ;  /* 0x0000003518187221 */ /* 0x000fe20000010000 */
[----:B------:R-:W0:Y:S01]  /*184d0*/  @P6 LDC R31, c[0x0][0x450] ;  /* 0x00011400ff1f6b82 */ /* 0x000e220000000800 */
[----:B------:R-:W1:Y:S02]  /*184e0*/  MUFU.EX2 R33, R33 ;  /* 0x0000002100217308 */ /* 0x000e640000000800 */
[----:B------:R-:W-:-:S01]  /*184f0*/  FADD.FTZ R25, R25, R24 ;  /* 0x0000001819197221 */ /* 0x000fc20000010000 */
[----:B------:R-:W-:-:S03]  /*18500*/  FADD.FTZ R24, R26, R13 ;  /* 0x0000000d1a187221 */ /* 0x000fc60000010000 */
[----:B------:R-:W-:Y:S01]  /*18510*/  FADD.FTZ R28, R28, R25 ;  /* 0x000000191c1c7221 */ /* 0x000fe20000010000 */
[----:B------:R-:W-:-:S01]  /*18520*/  FADD.FTZ R13, R185, R24 ;  /* 0x00000018b90d7221 */ /* 0x000fc20000010000 */
[----:B------:R-:W3:Y:S01]  /*18530*/  MUFU.EX2 R187, R187 ;  /* 0x000000bb00bb7308 */ /* 0x000ee20000000800 */
[C---:B--2---:R-:W-:Y:S01]  /*18540*/  F2FP.SATFINITE.E4M3.F32.PACK_AB_MERGE_C R185, R30.reuse, R185, RZ ;  /* 0x000000b91eb9723e */ /* 0x044fe200048070ff */
[----:B------:R-:W-:Y:S01]  /*18550*/  FADD.FTZ R29, R29, R28 ;  /* 0x0000001c1d1d7221 */ /* 0x000fe20000010000 */
[----:B------:R-:W-:-:S02]  /*18560*/  FADD.FTZ R30, R30, R13 ;  /* 0x0000000d1e1e7221 */ /* 0x000fc40000010000 */
[----:B------:R-:W-:Y:S01]  /*18570*/  F2FP.SATFINITE.E4M3.F32.PACK_AB_MERGE_C R201, R26, R147, R185 ;  /* 0x000000931ac9723e */ /* 0x000fe200048070b9 */
[----:B------:R-:W-:Y:S02]  /*18580*/  IMAD.MOV.U32 R26, RZ, RZ, R192 ;  /* 0x000000ffff1a7224 */ /* 0x000fe400078e00c0 */
[----:B------:R-:W2:Y:S01]  /*18590*/  MUFU.EX2 R38, R35 ;  /* 0x0000002300267308 */ /* 0x000ea20000000800 */
[----:B-1----:R-:W-:Y:S01]  /*185a0*/  F2FP.SATFINITE.E4M3.F32.PACK_AB_MERGE_C R202, R33, R32, R15 ;  /* 0x0000002021ca723e */ /* 0x002fe2000480700f */
[----:B------:R-:W-:-:S04]  /*185b0*/  FADD.FTZ R32, R32, R29 ;  /* 0x0000001d20207221 */ /* 0x000fc80000010000 */
[----:B------:R-:W-:Y:S01]  /*185c0*/  FADD.FTZ R33, R33, R32 ;  /* 0x0000002021217221 */ /* 0x000fe20000010000 */
[----:B0-----:R-:W-:Y:S01]  /*185d0*/  @P6 SHF.R.U32.HI R26, RZ, R31, R40 ;  /* 0x0000001fff1a6219 */ /* 0x001fe20000011628 */
[----:B------:R-:W-:Y:S01]  /*185e0*/  MUFU.EX2 R41, R41 ;  /* 0x0000002900297308 */ /* 0x000fe20000000800 */
[----:B---3--:R-:W-:-:S01]  /*185f0*/  FADD.FTZ R13, R187, R30 ;  /* 0x0000001ebb0d7221 */ /* 0x008fc20000010000 */
[----:B------:R-:W-:Y:S01]  /*18600*/  FADD.FTZ R36, R36, R33 ;  /* 0x0000002124247221 */ /* 0x000fe20000010000 */
[----:B------:R-:W-:Y:S01]  /*18610*/  ISETP.GE.AND P6, PT, R21, 0x1, PT ;  /* 0x000000011500780c */ /* 0x000fe20003fc6270 */
[----:B------:R-:W-:-:S04]  /*18620*/  IMAD.IADD R137, R137, 0x1, R26 ;  /* 0x0000000189897824 */ /* 0x000fc800078e021a */
[----:B------:R-:W0:Y:S01]  /*18630*/  MUFU.EX2 R12, R39 ;  /* 0x00000027000c7308 */ /* 0x000e220000000800 */
[----:B--2---:R-:W-:-:S01]  /*18640*/  FADD.FTZ R24, R38, R13 ;  /* 0x0000000d26187221 */ /* 0x004fc20000010000 */
[----:B0-----:R-:W-:-:S03]  /*18650*/  F2FP.SATFINITE.E4M3.F32.PACK_AB_MERGE_C R13, R12, R41, RZ ;  /* 0x000000290c0d723e */ /* 0x001fc600048070ff */
[----:B------:R-:W-:Y:S01]  /*18660*/  FADD.FTZ R41, R41, R24 ;  /* 0x0000001829297221 */ /* 0x000fe20000010000 */
[----:B------:R-:W-:Y:S01]  /*18670*/  F2FP.SATFINITE.E4M3.F32.PACK_AB_MERGE_C R203, R38, R187, R13 ;  /* 0x000000bb26cb723e */ /* 0x000fe2000480700d */
[----:B------:R-:W-:Y:S02]  /*18680*/  FADD.FTZ R13, R37, R36 ;  /* 0x00000024250d7221 */ /* 0x000fe40000010000 */
[----:B------:R-:W-:-:S01]  /*18690*/  FADD.FTZ R15, R12, R41 ;  /* 0x000000290c0f7221 */ /* 0x000fc20000010000 */
[----:B------:R-:W-:Y:S02]  /*186a0*/  VIADD R12, R136, 0xfffffffe ;  /* 0xfffffffe880c7836 */ /* 0x000fe40000000000 */
[----:B------:R0:W-:Y:S04]  /*186b0*/  STL [R1+0x4], R13 ;  /* 0x0000040d01007387 */ /* 0x0001e80000100800 */
[----:B------:R1:W-:Y:S01]  /*186c0*/  STL [R1], R15 ;  /* 0x0000000f01007387 */ /* 0x0003e20000100800 */
[----:B0-----:R-:W-:Y:S01]  /*186d0*/  IMAD.IADD R13, R137, 0x1, R20 ;  /* 0x00000001890d7824 */ /* 0x001fe200078e0214 */
[----:B------:R-:W-:Y:S06]  /*186e0*/  @!P6 BRA `(.L_x_7433) ;  /* 0x000000000048e947 */ /* 0x000fec0003800000 */
[C---:B------:R-:W-:Y:S01]  /*186f0*/  ISETP.GT.AND P2, PT, R137.reuse, RZ, PT ;  /* 0x000000ff8900720c */ /* 0x040fe20003f44270 */
[----:B------:R-:W-:Y:S01]  /*18700*/  BSSY B0, `(.L_x_7434) ;  /* 0x000000e000007945 */ /* 0x000fe20003800000 */
[----:B-1----:R-:W-:-:S11]  /*18710*/  VIADD R15, R137, 0xffffffff ;  /* 0xffffffff890f7836 */ /* 0x002fd60000000000 */
        /* <DEDUP_REMOVED lines=8> */
.L_x_7435:
[----:B------:R-:W-:-:S13]  /*187a0*/  ISETP.NE.AND P2, PT, R21, 0x1, PT ;  /* 0x000000011500780c */ /* 0x000fda0003f45270 */
[----:B------:R-:W0:Y:S02]  /*187b0*/  @P2 LDC.64 R24, c[0x0][0x9e8] ;  /* 0x00027a00ff182b82 */ /* 0x000e240000000a00 */
[----:B0-----:R-:W-:-:S05]  /*187c0*/  @P2 IMAD.HI.U32 R20, R15, R24, RZ ;  /* 0x000000180f142227 */ /* 0x001fca00078e00ff */
[----:B------:R-:W-:-:S07]  /*187d0*/  @P2 SHF.R.U32.HI R15, RZ, R25, R20 ;  /* 0x00000019ff0f2219 */ /* 0x000fce0000011614 */
.L_x_7436:
[----:B------:R-:W-:Y:S05]  /*187e0*/  BSYNC B0 ;  /* 0x0000000000007941 */ /* 0x000fea0003800000 */
.L_x_7434:
[----:B------:R-:W-:-:S05]  /*187f0*/  IMAD R20, R15, R21, R21 ;  /* 0x000000150f147224 */ /* 0x000fca00078e0215 */
[----:B------:R-:W-:-:S07]  /*18800*/  VIMNMX R13, R13, R20, PT ;  /* 0x000000140d0d7248 */ /* 0x000fce0003fe0100 */
.L_x_7433:
[----:B-1----:R-:W2:Y:S01]  /*18810*/  LDL R15, [R1+0x74] ;  /* 0x00007400010f7983 */ /* 0x002ea20000100800 */
[----:B------:R-:W-:Y:S01]  /*18820*/  IMAD.MOV.U32 R20, RZ, RZ, RZ ;  /* 0x000000ffff147224 */ /* 0x000fe200078e00ff */
[----:B------:R-:W-:Y:S01]  /*18830*/  CS2R R24, SRZ ;  /* 0x0000000000187805 */ /* 0x000fe2000001ff00 */
[----:B------:R-:W-:Y:S01]  /*18840*/  IMAD.MOV.U32 R21, RZ, RZ, R13 ;  /* 0x000000ffff157224 */ /* 0x000fe200078e000d */
[----:B------:R-:W-:Y:S02]  /*18850*/  CS2R R26, SRZ ;  /* 0x00000000001a7805 */ /* 0x000fe4000001ff00 */
[----:B------:R-:W-:Y:S02]  /*18860*/  CS2R R28, SRZ ;  /* 0x00000000001c7805 */ /* 0x000fe4000001ff00 */
[----:B------:R-:W-:Y:S01]  /*18870*/  CS2R R30, SRZ ;  /* 0x00000000001e7805 */ /* 0x000fe2000001ff00 */
[----:B------:R-:W-:Y:S01]  /*18880*/  IMAD.HI R13, R13, -0x6db6db6d, R20 ;  /* 0x924924930d0d7827 */ /* 0x000fe200078e0214 */
[----:B------:R-:W-:-:S02]  /*18890*/  CS2R R32, SRZ ;  /* 0x0000000000207805 */ /* 0x000fc4000001ff00 */
[----:B------:R-:W-:Y:S02]  /*188a0*/  CS2R R34, SRZ ;  /* 0x0000000000227805 */ /* 0x000fe4000001ff00 */
[----:B------:R-:W-:Y:S02]  /*188b0*/  CS2R R36, SRZ ;  /* 0x0000000000247805 */ /* 0x000fe4000001ff00 */
[----:B------:R-:W-:Y:S02]  /*188c0*/  CS2R R38, SRZ ;  /* 0x0000000000267805 */ /* 0x000fe4000001ff00 */
[----:B------:R-:W-:Y:S02]  /*188d0*/  SHF.R.U32.HI R20, RZ, 0x1f, R13 ;  /* 0x0000001fff147819 */ /* 0x000fe4000001160d */
[----:B------:R-:W-:Y:S02]  /*188e0*/  CS2R R40, SRZ ;  /* 0x0000000000287805 */ /* 0x000fe4000001ff00 */
[----:B------:R-:W-:-:S02]  /*188f0*/  CS2R R42, SRZ ;  /* 0x00000000002a7805 */ /* 0x000fc4000001ff00 */
[----:B------:R-:W-:Y:S02]  /*18900*/  CS2R R44, SRZ ;  /* 0x00000000002c7805 */ /* 0x000fe4000001ff00 */
[----:B------:R-:W-:Y:S02]  /*18910*/  LEA.HI.SX32 R20, R13, R20, 0x19 ;  /* 0x000000140d147211 */ /* 0x000fe400078fcaff */
        /* <DEDUP_REMOVED lines=21> */
[----:B--2---:R-:W-:-:S04]  /*18a70*/  VIMNMX R15, R15, R20, !PT ;  /* 0x000000140f0f7248 */ /* 0x004fc80007fe0100 */
[----:B------:R-:W-:Y:S01]  /*18a80*/  ISETP.GE.AND P2, PT, R12, R15, PT ;  /* 0x0000000f0c00720c */ /* 0x000fe20003f46270 */
[----:B------:R0:W-:-:S12]  /*18a90*/  STL [R1+0x60], R15 ;  /* 0x0000600f01007387 */ /* 0x0001d80000100800 */
[----:B0-----:R-:W-:Y:S05]  /*18aa0*/  @!P2 BRA `(.L_x_7437) ;  /* 0x000000680068a947 */ /* 0x001fea0003800000 */
        /* <DEDUP_REMOVED lines=31> */
[----:B------:R-:W-:-:S07]  /*18ca0*/  CS2R R24, SRZ ;  /* 0x0000000000187805 */ /* 0x000fce000001ff00 */
.L_x_7456:
[----:B------:R-:W2:Y:S01]  /*18cb0*/  LDL R14, [R1+0x58] ;  /* 0x00005800010e7983 */ /* 0x000ea20000100800 */
[----:B------:R-:W-:Y:S01]  /*18cc0*/  VIADD R13, R233, 0x1 ;  /* 0x00000001e90d7836 */ /* 0x000fe20000000000 */
[----:B------:R-:W-:Y:S05]  /*18cd0*/  YIELD ;  /* 0x0000000000007946 */ /* 0x000fea0003800000 */
[----:B------:R-:W-:-:S04]  /*18ce0*/  ISETP.NE.AND P2, PT, R13, 0x2, PT ;  /* 0x000000020d00780c */ /* 0x000fc80003f45270 */
[----:B------:R-:W-:Y:S02]  /*18cf0*/  SEL R235, RZ, 0x1, P2 ;  /* 0x00000001ffeb7807 */ /* 0x000fe40001000000 */
[----:B------:R-:W-:Y:S02]  /*18d00*/  SEL R13, R13, RZ, P2 ;  /* 0x000000ff0d0d7207 */ /* 0x000fe40001000000 */
[----:B------:R-:W-:Y:S02]  /*18d10*/  LOP3.LUT R235, R232, R235, RZ, 0x3c, !PT ;  /* 0x000000ebe8eb7212 */ /* 0x000fe400078e3cff */
[----:B--2---:R-:W-:-:S13]  /*18d20*/  ISETP.NE.AND P2, PT, R14, RZ, PT ;  /* 0x000000ff0e00720c */ /* 0x004fda0003f45270 */
[----:B0-----:R-:W-:Y:S05]  /*18d30*/  @P2 BRA `(.L_x_7438) ;  /* 0x0000000000302947 */ /* 0x001fea0003800000 */
[----:B------:R-:W-:Y:S05]  /*18d40*/  @!P0 BRA `(.L_x_7439) ;  /* 0x0000000000048947 */ /* 0x000fea0003800000 */
[----:B------:R-:W-:Y:S01]  /*18d50*/  BPT.TRAP 0x1 ;  /* 0x000000040000795c */ /* 0x000fe20000300000 */
.L_x_7439:
[----:B------:R-:W-:Y:S01]  /*18d60*/  IMAD R15, R13, 0x8, R18 ;  /* 0x000000080d0f7824 */ /* 0x000fe200078e0212 */
[----:B------:R-:W-:-:S04]  /*18d70*/  SHF.L.U32 R14, R235, 0x1f, RZ ;  /* 0x0000001feb0e7819 */ /* 0x000fc800000006ff */
[----:B------:R0:W1:Y:S01]  /*18d80*/  SYNCS.PHASECHK.TRANS64.TRYWAIT P3, [R15+URZ+0x2e830], R14 ;  /* 0x02e8300e0f0075a7 */ /* 0x000062000806017f */
[----:B------:R-:W-:Y:S05]  /*18d90*/  @!P0 BRA `(.L_x_7440) ;  /* 0x0000000000048947 */ /* 0x000fea0003800000 */
[----:B------:R-:W-:Y:S01]  /*18da0*/  BPT.TRAP 0x1 ;  /* 0x000000040000795c */ /* 0x000fe20000300000 */
.L_x_7440:
[----:B------:R-:W-:Y:S04]  /*18db0*/  BSSY B0, `(.L_x_7438) ;  /* 0x0000004000007945 */ /* 0x000fe80003800000 */
[----:B-1----:R-:W-:Y:S05]  /*18dc0*/  @P3 BRA `(.L_x_7441) ;  /* 0x0000000000083947 */ /* 0x002fea0003800000 */
[----:B------:R-:W1:Y:S02]  /*18dd0*/  SYNCS.PHASECHK.TRANS64.TRYWAIT P3, [R15+URZ+0x2e830], R14 ;  /* 0x02e8300e0f0075a7 */ /* 0x000e64000806017f */
[----:B-1----:R-:W-:Y:S05]  /*18de0*/  @!P3 BRA `(.L_x_7442) ;  /* 0x000001f40004b947 */ /* 0x002fea0003800000 */
.L_x_7441:
[----:B------:R-:W-:Y:S05]  /*18df0*/  BSYNC B0 ;  /* 0x0000000000007941 */ /* 0x000fea0003800000 */
.L_x_7438:
[----:B------:R-:W2:Y:S01]  /*18e00*/  LDL R20, [R1+0x5c] ;  /* 0x00005c0001147983 */ /* 0x000ea20000100800 */
[----:B------:R-:W-:Y:S05]  /*18e10*/  WARPSYNC.ALL ;  /* 0x0000000000007948 */ /* 0x000fea0003800000 */
[----:B01----:R-:W0:Y:S01]  /*18e20*/  S2R R14, SR_TID.X ;  /* 0x00000000000e7919 */ /* 0x003e220000002100 */
[----:B------:R-:W-:Y:S01]  /*18e30*/  IMAD.MOV.U32 R89, RZ, RZ, 0x40000040 ;  /* 0x40000040ff597424 */ /* 0x000fe200078e00ff */
[C---:B------:R-:W-:Y:S01]  /*18e40*/  R2UR UR12, R8.reuse ;  /* 0x00000000080c72ca */ /* 0x040fe200000e0000 */
[----:B------:R-:W-:Y:S01]  /*18e50*/  IMAD.MOV.U32 R15, RZ, RZ, 0x40000040 ;  /* 0x40000040ff0f7424 */ /* 0x000fe200078e00ff */
[----:B------:R-:W-:Y:S01]  /*18e60*/  R2UR UR13, R9 ;  /* 0x00000000090d72ca */ /* 0x000fe200000e0000 */
[----:B------:R-:W-:Y:S01]  /*18e70*/  IMAD.MOV.U32 R21, RZ, RZ, 0x40000040 ;  /* 0x40000040ff157424 */ /* 0x000fe200078e00ff */
[----:B------:R-:W-:Y:S01]  /*18e80*/  R2UR UR15, R89 ;  /* 0x00000000590f72ca */ /* 0x000fe200000e0000 */
[----:B------:R-:W-:Y:S01]  /*18e90*/  IMAD.MOV.U32 R91, RZ, RZ, 0x40000040 ;  /* 0x40000040ff5b7424 */ /* 0x000fe200078e00ff */
[----:B------:R-:W-:Y:S01]  /*18ea0*/  R2UR UR23, R15 ;  /* 0x000000000f1772ca */ /* 0x000fe200000e0000 */
[----:B------:R-:W-:Y:S01]  /*18eb0*/  STL [R1+0xd8], R23 ;  /* 0x0000d81701007387 */ /* 0x000fe20000100800 */
[----:B------:R-:W-:Y:S01]  /*18ec0*/  R2UR UR20, R8 ;  /* 0x00000000081472ca */ /* 0x000fe200000e0000 */
[----:B------:R-:W-:Y:S01]  /*18ed0*/  IMAD.MOV.U32 R89, RZ, RZ, 0x40000040 ;  /* 0x40000040ff597424 */ /* 0x000fe200078e00ff */
[----:B------:R-:W-:Y:S01]  /*18ee0*/  R2UR UR21, R9 ;  /* 0x00000000091572ca */ /* 0x000fe200000e0000 */
[----:B------:R-:W-:Y:S01]  /*18ef0*/  STL [R1+0xd4], R22 ;  /* 0x0000d41601007387 */ /* 0x000fe20000100800 */
[----:B------:R-:W-:-:S02]  /*18f00*/  R2UR UR7, R15 ;  /* 0x000000000f0772ca */ /* 0x000fc400000e0000 */
[----:B------:R-:W-:Y:S01]  /*18f10*/  R2UR UR11, R21 ;  /* 0x00000000150b72ca */ /* 0x000fe200000e0000 */
[----:B------:R-:W-:Y:S01]  /*18f20*/  STL [R1+0xd0], R19 ;  /* 0x0000d01301007387 */ /* 0x000fe20000100800 */
[----:B------:R-:W-:Y:S02]  /*18f30*/  R2UR UR25, R15 ;  /* 0x000000000f1972ca */ /* 0x000fe400000e0000 */
[C---:B------:R-:W-:Y:S01]  /*18f40*/  R2UR UR27, R21.reuse ;  /* 0x00000000151b72ca */ /* 0x040fe200000e0000 */
[----:B------:R-:W-:Y:S01]  /*18f50*/  STL [R1+0xcc], R18 ;  /* 0x0000cc1201007387 */ /* 0x000fe20000100800 */
[----:B------:R-:W-:Y:S02]  /*18f60*/  R2UR UR29, R21 ;  /* 0x00000000151d72ca */ /* 0x000fe400000e0000 */
[----:B------:R-:W-:Y:S01]  /*18f70*/  R2UR UR31, R91 ;  /* 0x000000005b1f72ca */ /* 0x000fe200000e0000 */
[----:B------:R1:W-:Y:S01]  /*18f80*/  STL [R1+0xc8], R17 ;  /* 0x0000c81101007387 */ /* 0x0003e20000100800 */
[----:B------:R-:W-:-:S02]  /*18f90*/  R2UR UR39, R15 ;  /* 0x000000000f2772ca */ /* 0x000fc400000e0000 */
[----:B------:R-:W-:Y:S01]  /*18fa0*/  MOV R237, UR7 ;  /* 0x0000000700ed7c02 */ /* 0x000fe20008000f00 */
[----:B------:R-:W-:Y:S01]  /*18fb0*/  UMOV UR7, UR11 ;  /* 0x0000000b00077c82 */ /* 0x000fe20008000000 */
[----:B------:R-:W-:Y:S01]  /*18fc0*/  R2UR UR11, R91 ;  /* 0x000000005b0b72ca */ /* 0x000fe200000e0000 */
[----:B------:R-:W-:Y:S01]  /*18fd0*/  STL [R1+0xc4], R16 ;  /* 0x0000c41001007387 */ /* 0x000fe20000100800 */
[----:B0-----:R-:W-:Y:S02]  /*18fe0*/  SHF.R.U32.HI R14, RZ, 0x7, R14 ;  /* 0x00000007ff0e7819 */ /* 0x001fe4000001160e */
[----:B------:R-:W-:Y:S01]  /*18ff0*/  R2UR UR36, R8 ;  /* 0x00000000082472ca */ /* 0x000fe200000e0000 */
[----:B------:R-:W-:Y:S01]  /*19000*/  STL [R1+0xc0], R12 ;  /* 0x0000c00c01007387 */ /* 0x000fe20000100800 */
[----:B-1----:R-:W-:Y:S01]  /*19010*/  MOV R17, UR7 ;  /* 0x0000000700117c02 */ /* 0x002fe20008000f00 */
[----:B------:R-:W-:Y:S01]  /*19020*/  VIADD R92, R14, 0x8 ;  /* 0x000000080e5c7836 */ /* 0x000fe20000000000 */
[----:B------:R-:W-:Y:S01]  /*19030*/  UMOV UR7, UR29 ;  /* 0x0000001d00077c82 */ /* 0x000fe20008000000 */
[----:B------:R-:W-:Y:S01]  /*19040*/  STL [R1+0xbc], R3 ;  /* 0x0000bc0301007387 */ /* 0x000fe20000100800 */
[----:B------:R-:W-:-:S02]  /*19050*/  R2UR UR29, R9 ;  /* 0x00000000091d72ca */ /* 0x000fc400000e0000 */
[----:B------:R-:W-:Y:S01]  /*19060*/  R2UR UR37, R9 ;  /* 0x00000000092572ca */ /* 0x000fe200000e0000 */
[----:B------:R0:W-:Y:S01]  /*19070*/  BAR.SYNC.DEFER_BLOCKING R92, 0x100 ;  /* 0x0004005c0000751d */ /* 0x0001e20000010000 */
[----:B------:R-:W-:Y:S02]  /*19080*/  R2UR UR47, R21 ;  /* 0x00000000152f72ca */ /* 0x000fe400000e0000 */
[----:B------:R-:W-:Y:S02]  /*19090*/  R2UR UR44, R8 ;  /* 0x00000000082c72ca */ /* 0x000fe400000e0000 */
[----:B------:R-:W-:Y:S02]  /*190a0*/  R2UR UR45, R9 ;  /* 0x00000000092d72ca */ /* 0x000fe400000e0000 */
[C---:B------:R-:W-:Y:S01]  /*190b0*/  R2UR UR19, R15.reuse ;  /* 0x000000000f1372ca */ /* 0x040fe200000e0000 */
[----:B------:R1:W-:Y:S01]  /*190c0*/  STL [R1+0xb8], R2 ;  /* 0x0000b80201007387 */ /* 0x0003e20000100800 */
[----:B------:R-:W-:Y:S01]  /*190d0*/  R2UR UR5, R15 ;  /* 0x000000000f0572ca */ /* 0x000fe200000e0000 */
[----:B------:R-:W-:Y:S01]  /*190e0*/  IMAD.MOV.U32 R15, RZ, RZ, 0x40000040 ;  /* 0x40000040ff0f7424 */ /* 0x000fe200078e00ff */
[----:B------:R-:W-:Y:S01]  /*190f0*/  R2UR UR17, R21 ;  /* 0x00000000151172ca */ /* 0x000fe200000e0000 */
[----:B------:R3:W-:Y:S01]  /*19100*/  STL [R1+0xb4], R0 ;  /* 0x0000b40001007387 */ /* 0x0007e20000100800 */
[----:B------:R-:W-:-:S02]  /*19110*/  R2UR UR9, R91 ;  /* 0x000000005b0972ca */ /* 0x000fc400000e0000 */
[----:B------:R-:W-:Y:S02]  /*19120*/  MOV R96, UR7 ;  /* 0x0000000700607c02 */ /* 0x000fe40008000f00 */
[----:B------:R-:W-:Y:S01]  /*19130*/  R2UR UR33, R91 ;  /* 0x000000005b2172ca */ /* 0x000fe200000e0000 */
[----:B------:R-:W-:Y:S01]  /*19140*/  IMAD.MOV.U32 R91, RZ, RZ, 0x40000040 ;  /* 0x40000040ff5b7424 */ /* 0x000fe200078e00ff */
[----:B-1----:R-:W-:Y:S01]  /*19150*/  MOV R2, UR11 ;  /* 0x0000000b00027c02 */ /* 0x002fe20008000f00 */
[----:B------:R-:W-:Y:S01]  /*19160*/  UMOV UR11, UR25 ;  /* 0x00000019000b7c82 */ /* 0x000fe20008000000 */
[----:B------:R-:W-:Y:S02]  /*19170*/  R2UR UR25, R9 ;  /* 0x00000000091972ca */ /* 0x000fe400000e0000 */
[----:B------:R-:W-:Y:S01]  /*19180*/  MOV R19, UR11 ;  /* 0x0000000b00137c02 */ /* 0x000fe20008000f00 */
[----:B------:R-:W-:Y:S01]  /*19190*/  WARPGROUP.ARRIVE ;  /* 0x00000000000079c5 */ /* 0x000fe20000000000 */
[----:B------:R-:W-:Y:S01]  /*191a0*/  UMOV UR11, UR19 ;  /* 0x00000013000b7c82 */ /* 0x000fe20008000000 */
[----:B------:R-:W-:Y:S01]  /*191b0*/  R2UR UR19, R15 ;  /* 0x000000000f1372ca */ /* 0x000fe200000e0000 */
[----:B------:R-:W-:Y:S01]  /*191c0*/  IMAD.MOV.U32 R15, RZ, RZ, 0x40000040 ;  /* 0x40000040ff0f7424 */ /* 0x000fe200078e00ff */
[----:B------:R-:W-:Y:S01]  /*191d0*/  UMOV UR7, UR9 ;  /* 0x0000000900077c82 */ /* 0x000fe20008000000 */
[----:B------:R-:W-:-:S02]  /*191e0*/  R2UR UR9, R9 ;  /* 0x00000000090972ca */ /* 0x000fc400000e0000 */
[----:B------:R-:W-:Y:S01]  /*191f0*/  MOV R94, UR11 ;  /* 0x0000000b005e7c02 */ /* 0x000fe20008000f00 */
[----:B------:R-:W-:Y:S01]  /*19200*/  UMOV UR11, UR5 ;  /* 0x00000005000b7c82 */ /* 0x000fe20008000000 */
[----:B------:R-:W-:Y:S02]  /*19210*/  R2UR UR43, R91 ;  /* 0x000000005b2b72ca */ /* 0x000fe400000e0000 */
[----:B------:R-:W-:Y:S02]  /*19220*/  R2UR UR59, R89 ;  /* 0x00000000593b72ca */ /* 0x000fe400000e0000 */
[----:B------:R-:W-:Y:S01]  /*19230*/  R2UR UR5, R11 ;  /* 0x000000000b0572ca */ /* 0x000fe200000e0000 */
[----:B--2---:R-:W-:-:S04]  /*19240*/  IMAD R88, R13, 0x700, R20 ;  /* 0x000007000d587824 */ /* 0x004fc800078e0214 */
        /* <DEDUP_REMOVED lines=13> */
[----:B------:R-:W-:Y:S01]  /*19320*/  QGMMA.64x32x32.F32.E4M3.E4M3 R184, gdesc[UR12], RZ, !UPT, gsb0 ;  /* 0x006000000cb879f3 */ /* 0x000fe2000c0008ff */
        /* <DEDUP_REMOVED lines=14> */
[----:B------:R-:W-:Y:S01]  /*19410*/  IMAD.MOV.U32 R21, RZ, RZ, 0x40000040 ;  /* 0x40000040ff157424 */ /* 0x000fe200078e00ff */
[----:B------:R-:W-:Y:S01]  /*19420*/  R2UR UR24, R14 ;  /* 0x000000000e1872ca */ /* 0x000fe200000e0000 */
[----:B------:R-:W-:Y:S01]  /*19430*/  VIADD R14, R88, 0x4 ;  /* 0x00000004580e7836 */ /* 0x000fe20000000000 */
[----:B------:R-:W-:Y:S01]  /*19440*/  R2UR UR10, R20 ;  /* 0x00000000140a72ca */ /* 0x000fe200000e0000 */
[----:B------:R-:W-:Y:S01]  /*19450*/  VIADD R20, R88, 0x204 ;  /* 0x0000020458147836 */ /* 0x000fe20000000000 */
[----:B------:R-:W-:-:S02]  /*19460*/  R2UR UR12, R10 ;  /* 0x000000000a0c72ca */ /* 0x000fc400000e0000 */
[----:B------:R-:W-:Y:S01]  /*19470*/  R2UR UR6, R14 ;  /* 0x000000000e0672ca */ /* 0x000fe200000e0000 */
[----:B------:R-:W-:Y:S01]  /*19480*/  VIADD R14, R88, 0x304 ;  /* 0x00000304580e7836 */ /* 0x000fe20000000000 */
[----:B------:R-:W-:Y:S01]  /*19490*/  R2UR UR14, R20 ;  /* 0x00000000140e72ca */ /* 0x000fe200000e0000 */
[----:B------:R-:W-:Y:S01]  /*194a0*/  VIADD R20, R88, 0x404 ;  /* 0x0000040458147836 */ /* 0x000fe20000000000 */
[----:B------:R-:W-:Y:S02]  /*194b0*/  R2UR UR13, R11 ;  /* 0x000000000b0d72ca */ /* 0x000fe400000e0000 */
[----:B------:R-:W-:Y:S01]  /*194c0*/  MOV R12, UR15 ;  /* 0x0000000f000c7c02 */ /* 0x000fe20008000f00 */
[----:B------:R-:W-:Y:S02]  /*194d0*/  UMOV UR15, UR33 ;  /* 0x00000021000f7c82 */ /* 0x000fe40008000000 */
[----:B------:R-:W-:Y:S01]  /*194e0*/  MOV R23, UR15 ;  /* 0x0000000f00177c02 */ /* 0x000fe20008000f00 */
[----:B------:R-:W-:-:S03]  /*194f0*/  UMOV UR15, UR17 ;  /* 0x00000011000f7c82 */ /* 0x000fc60008000000 */
[----:B------:R-:W-:Y:S01]  /*19500*/  MOV R236, UR6 ;  /* 0x0000000600ec7c02 */ /* 0x000fe20008000f00 */
[----:B------:R-:W-:Y:S01]  /*19510*/  UMOV UR6, UR10 ;  /* 0x0000000a00067c82 */ /* 0x000fe20008000000 */
[----:B------:R-:W-:Y:S01]  /*19520*/  R2UR UR10, R90 ;  /* 0x000000005a0a72ca */ /* 0x000fe200000e0000 */
[----:B------:R-:W-:Y:S01]  /*19530*/  VIADD R90, R88, 0x206 ;  /* 0x00000206585a7836 */ /* 0x000fe20000000000 */
[----:B------:R-:W-:Y:S01]  /*19540*/  MOV R16, UR6 ;  /* 0x0000000600107c02 */ /* 0x000fe20008000f00 */
[----:B------:R-:W-:Y:S01]  /*19550*/  UMOV UR6, UR28 ;  /* 0x0000001c00067c82 */ /* 0x000fe20008000000 */
[C---:B------:R-:W-:Y:S02]  /*19560*/  R2UR UR28, R8.reuse ;  /* 0x00000000081c72ca */ /* 0x040fe400000e0000 */
[----:B------:R-:W-:Y:S01]  /*19570*/  MOV R95, UR6 ;  /* 0x00000006005f7c02 */ /* 0x000fe20008000f00 */
[----:B------:R-:W-:Y:S01]  /*19580*/  UMOV UR6, UR8 ;  /* 0x0000000800067c82 */ /* 0x000fe20008000000 */
[----:B------:R-:W-:-:S02]  /*19590*/  R2UR UR8, R8 ;  /* 0x00000000080872ca */ /* 0x000fc400000e0000 */
[----:B------:R-:W-:Y:S02]  /*195a0*/  R2UR UR42, R90 ;  /* 0x000000005a2a72ca */ /* 0x000fe400000e0000 */
[----:B------:R-:W-:Y:S01]  /*195b0*/  MOV R3, UR14 ;  /* 0x0000000e00037c02 */ /* 0x000fe20008000f00 */
[----:B------:R-:W-:Y:S01]  /*195c0*/  UMOV UR14, UR32 ;  /* 0x00000020000e7c82 */ /* 0x000fe20008000000 */
[----:B---3--:R-:W-:Y:S01]  /*195d0*/  MOV R0, UR10 ;  /* 0x0000000a00007c02 */ /* 0x008fe20008000f00 */
[----:B------:R-:W-:Y:S01]  /*195e0*/  UMOV UR10, UR24 ;  /* 0x00000018000a7c82 */ /* 0x000fe20008000000 */
[----:B------:R-:W-:Y:S02]  /*195f0*/  R2UR UR24, R8 ;  /* 0x00000000081872ca */ /* 0x000fe400000e0000 */
[----:B------:R-:W-:Y:S01]  /*19600*/  MOV R18, UR10 ;  /* 0x0000000a00127c02 */ /* 0x000fe20008000f00 */
[----:B------:R-:W-:Y:S01]  /*19610*/  UMOV UR10, UR18 ;  /* 0x00000012000a7c82 */ /* 0x000fe20008000000 */
[----:B------:R-:W-:Y:S01]  /*19620*/  R2UR UR18, R14 ;  /* 0x000000000e1272ca */ /* 0x000fe200000e0000 */
[----:B------:R-:W-:Y:S01]  /*19630*/  VIADD R14, R88, 0x504 ;  /* 0x00000504580e7836 */ /* 0x000fe20000000000 */
[----:B------:R-:W-:Y:S01]  /*19640*/  MOV R93, UR10 ;  /* 0x0000000a005d7c02 */ /* 0x000fe20008000f00 */
[----:B------:R-:W-:-:S02]  /*19650*/  WARPGROUP.DEPBAR.LE gsb0, 0x0 ;  /* 0x00008000000079c5 */ /* 0x000fc40000010000 */
[----:B------:R-:W-:Y:S01]  /*19660*/  WARPGROUP.ARRIVE ;  /* 0x00000000000079c5 */ /* 0x000fe20000000000 */
[----:B------:R-:W-:Y:S01]  /*19670*/  UMOV UR10, UR4 ;  /* 0x00000004000a7c82 */ /* 0x000fe20008000000 */
[----:B------:R-:W-:Y:S02]  /*19680*/  R2UR UR4, R10 ;  /* 0x000000000a0472ca */ /* 0x000fe400000e0000 */
[----:B------:R-:W-:Y:S01]  /*19690*/  MOV R22, UR14 ;  /* 0x0000000e00167c02 */ /* 0x000fe20008000f00 */
[----:B------:R-:W-:Y:S01]  /*196a0*/  UMOV UR14, UR16 ;  /* 0x00000010000e7c82 */ /* 0x000fe20008000000 */
[----:B------:R-:W-:Y:S01]  /*196b0*/  QGMMA.64x32x32.F32.E4M3.E4M3 R168, gdesc[UR20], RZ, !UPT, gsb0 ;  /* 0x0060000014a879f3 */ /* 0x000fe2000c0008ff */
[----:B------:R-:W-:Y:S01]  /*196c0*/  R2UR UR22, R20 ;  /* 0x00000000141672ca */ /* 0x000fe200000e0000 */
[----:B------:R-:W-:Y:S01]  /*196d0*/  VIADD R20, R88, 0x604 ;  /* 0x0000060458147836 */ /* 0x000fe20000000000 */
[----:B------:R-:W-:Y:S01]  /*196e0*/  R2UR UR23, R21 ;  /* 0x00000000151772ca */ /* 0x000fe200000e0000 */
[----:B------:R-:W-:Y:S01]  /*196f0*/  IMAD.MOV.U32 R21, RZ, RZ, 0x40000040 ;  /* 0x40000040ff157424 */ /* 0x000fe200078e00ff */
[----:B------:R-:W-:-:S02]  /*19700*/  WARPGROUP.DEPBAR.LE gsb0, 0x0 ;  /* 0x00008000000079c5 */ /* 0x000fc40000010000 */
        /* <DEDUP_REMOVED lines=25> */
[----:B------:R-:W-:Y:S01]  /*198a0*/  IMAD.MOV.U32 R20, RZ, RZ, R96 ;  /* 0x000000ffff147224 */ /* 0x000fe200078e0060 */
[----:B------:R-:W-:Y:S01]  /*198b0*/  R2UR UR51, R21 ;  /* 0x00000000153372ca */ /* 0x000fe200000e0000 */
[----:B------:R-:W-:Y:S01]  /*198c0*/  IMAD.MOV.U32 R21, RZ, RZ, R95 ;  /* 0x000000ffff157224 */ /* 0x000fe200078e005f */
[----:B------:R-:W-:Y:S02]  /*198d0*/  WARPGROUP.DEPBAR.LE gsb0, 0x0 ;  /* 0x00008000000079c5 */ /* 0x000fe40000010000 */
[----:B------:R-:W-:-:S06]  /*198e0*/  WARPGROUP.ARRIVE ;  /* 0x00000000000079c5 */ /* 0x000fcc0000000000 */
[----:B------:R-:W-:Y:S01]  /*198f0*/  QGMMA.64x32x32.F32.E4M3.E4M3 R104, gdesc[UR44], RZ, !UPT, gsb0 ;  /* 0x006000002c6879f3 */ /* 0x000fe2000c0008ff */
[----:B------:R-:W-:Y:S01]  /*19900*/  R2UR UR46, R14 ;  /* 0x000000000e2e72ca */ /* 0x000fe200000e0000 */
[C---:B------:R-:W-:Y:S01]  /*19910*/  VIADD R14, R88.reuse, 0x506 ;  /* 0x00000506580e7836 */ /* 0x040fe20000000000 */
[----:B------:R-:W-:Y:S01]  /*19920*/  R2UR UR47, R15 ;  /* 0x000000000f2f72ca */ /* 0x000fe200000e0000 */
[----:B------:R-:W-:Y:S02]  /*19930*/  IMAD.MOV.U32 R15, RZ, RZ, 0x40000040 ;  /* 0x40000040ff0f7424 */ /* 0x000fe400078e00ff */
[----:B------:R-:W-:Y:S01]  /*19940*/  VIADD R88, R88, 0x606 ;  /* 0x0000060658587836 */ /* 0x000fe20000000000 */
[----:B------:R-:W-:Y:S01]  /*19950*/  R2UR UR54, R14 ;  /* 0x000000000e3672ca */ /* 0x000fe200000e0000 */
[----:B------:R-:W-:Y:S01]  /*19960*/  IMAD.MOV.U32 R14, RZ, RZ, R94 ;  /* 0x000000ffff0e7224 */ /* 0x000fe200078e005e */
[----:B------:R-:W-:Y:S01]  /*19970*/  R2UR UR55, R15 ;  /* 0x000000000f3772ca */ /* 0x000fe200000e0000 */
[----:B------:R-:W-:Y:S01]  /*19980*/  IMAD.MOV.U32 R15, RZ, RZ, R93 ;  /* 0x000000ffff0f7224 */ /* 0x000fe200078e005d */
[----:B------:R-:W-:Y:S01]  /*19990*/  R2UR UR58, R88 ;  /* 0x00000000583a72ca */ /* 0x000fe200000e0000 */
[----:B------:R-:W-:-:S02]  /*199a0*/  WARPGROUP.DEPBAR.LE gsb0, 0x0 ;  /* 0x00008000000079c5 */ /* 0x000fc40000010000 */
[----:B0-----:R-:W-:-:S06]  /*199b0*/  WARPGROUP.ARRIVE ;  /* 0x00000000000079c5 */ /* 0x001fcc0000000000 */
[----:B------:R-:W-:Y:S01]  /*199c0*/  QGMMA.64x32x32.F32.E4M3.E4M3 R88, gdesc[UR8], RZ, !UPT, gsb0 ;  /* 0x00600000085879f3 */ /* 0x000fe2000c0008ff */
        /* <DEDUP_REMOVED lines=126> */
[----:B------:R-:W-:Y:S03]  /*1a1b0*/  QGMMA.64x32x32.F32.E4M3.E4M3 R88, gdesc[UR56], R88, gsb0 ;  /* 0x00600000385879f3 */ /* 0x000fe60008000858 */
[----:B------:R-:W-:Y:S02]  /*1a1c0*/  WARPGROUP.DEPBAR.LE gsb0, 0x0 ;  /* 0x00008000000079c5 */ /* 0x000fe40000010000 */
[----:B0-----:R-:W-:Y:S05]  /*1a1d0*/  @P2 BRA `(.L_x_7443) ;  /* 0x0000000000282947 */ /* 0x001fea0003800000 */
[----:B------:R-:W-:Y:S05]  /*1a1e0*/  @!P0 BRA `(.L_x_7444) ;  /* 0x0000000000048947 */ /* 0x000fea0003800000 */
[----:B------:R-:W-:Y:S01]  /*1a1f0*/  BPT.TRAP 0x1 ;  /* 0x000000040000795c */ /* 0x000fe20000300000 */
.L_x_7444:
[----:B------:R-:W-:Y:S01]  /*1a200*/  SHF.L.U32 R14, R232, 0x1f, RZ ;  /* 0x0000001fe80e7819 */ /* 0x000fe200000006ff */
[----:B-----5:R-:W-:-:S04]  /*1a210*/  IMAD R15, R233, 0x8, R18 ;  /* 0x00000008e90f7824 */ /* 0x020fc800078e0212 */
[----:B------:R0:W1:Y:S01]  /*1a220*/  SYNCS.PHASECHK.TRANS64.TRYWAIT P2, [R15+URZ+0x2e850], R14 ;  /* 0x02e8500e0f0075a7 */ /* 0x000062000804017f */
[----:B------:R-:W-:Y:S05]  /*1a230*/  @!P0 BRA `(.L_x_7445) ;  /* 0x0000000000048947 */ /* 0x000fea0003800000 */
[----:B------:R-:W-:Y:S01]  /*1a240*/  BPT.TRAP 0x1 ;  /* 0x000000040000795c */ /* 0x000fe20000300000 */
.L_x_7445:
[----:B-1----:R-:W-:Y:S05]  /*1a250*/  @P2 BRA `(.L_x_7443) ;  /* 0x0000000000082947 */ /* 0x002fea0003800000 */
[----:B------:R-:W1:Y:S02]  /*1a260*/  SYNCS.PHASECHK.TRANS64.TRYWAIT P2, [R15+URZ+0x2e850], R14 ;  /* 0x02e8500e0f0075a7 */ /* 0x000e64000804017f */
[----:B-1----:R-:W-:Y:S05]  /*1a270*/  @!P2 BRA `(.L_x_7446) ;  /* 0x000001dc00f4a947 */ /* 0x002fea0003800000 */
.L_x_7443:
[----:B01---5:R-:W-:Y:S01]  /*1a280*/  VIADD R14, R18, 0x400 ;  /* 0x00000400120e7836 */ /* 0x023fe20000000000 */
[----:B------:R-:W2:Y:S01]  /*1a290*/  LDL R232, [R1+0x10] ;  /* 0x0000100001e87983 */ /* 0x000ea20000100800 */
[----:B------:R-:W-:Y:S01]  /*1a2a0*/  IMAD.MOV.U32 R15, RZ, RZ, -0x3ffffff0 ;  /* 0xc0000010ff0f7424 */ /* 0x000fe200078e00ff */
[----:B------:R-:W-:Y:S05]  /*1a2b0*/  WARPSYNC.ALL ;  /* 0x0000000000007948 */ /* 0x000fea0003800000 */
[----:B------:R-:W-:Y:S01]  /*1a2c0*/  SHF.R.U32.HI R14, RZ, 0x4, R14 ;  /* 0x00000004ff0e7819 */ /* 0x000fe2000001160e */
[----:B------:R-:W-:Y:S01]  /*1a2d0*/  WARPGROUP.ARRIVE ;  /* 0x00000000000079c5 */ /* 0x000fe20000000000 */
[----:B------:R-:W-:Y:S01]  /*1a2e0*/  R2UR UR7, R15 ;  /* 0x000000000f0772ca */ /* 0x000fe200000e0000 */
[----:B------:R-:W-:Y:S01]  /*1a2f0*/  IMAD.MOV.U32 R21, RZ, RZ, -0x3ffffff0 ;  /* 0xc0000010ff157424 */ /* 0x000fe200078e00ff */
[----:B------:R-:W-:Y:S01]  /*1a300*/  LOP3.LUT R14, R14, 0x3fff, RZ, 0xc0, !PT ;  /* 0x00003fff0e0e7812 */ /* 0x000fe200078ec0ff */
[----:B------:R-:W-:Y:S01]  /*1a310*/  ULDC UR5, c[0x0][0x9dc] ;  /* 0x0002770000057ab9 */ /* 0x000fe20000000800 */
[----:B------:R-:W-:Y:S01]  /*1a320*/  LOP3.LUT P2, RZ, R17, 0x100000, RZ, 0xc0, !PT ;  /* 0x0010000011ff7812 */ /* 0x000fe2000784c0ff */
[----:B------:R-:W-:Y:S01]  /*1a330*/  ULDC UR4, c[0x0][0x9e0] ;  /* 0x0002780000047ab9 */ /* 0x000fe20000000800 */
[----:B------:R-:W-:-:S05]  /*1a340*/  LOP3.LUT R14, R14, 0x10000, RZ, 0xfc, !PT ;  /* 0x000100000e0e7812 */ /* 0x000fca00078efcff */
[----:B------:R-:W-:-:S05]  /*1a350*/  IMAD R14, R233, 0x700, R14 ;  /* 0x00000700e90e7824 */ /* 0x000fca00078e020e */
[----:B------:R-:W-:-:S13]  /*1a360*/  R2UR UR6, R14 ;  /* 0x000000000e0672ca */ /* 0x000fda00000e0000 */
[----:B------:R-:W-:Y:S01]  /*1a370*/  QGMMA.64x128x32.F32.E4M3.E4M3 R24, R224, gdesc[UR4], R24, gsb0 ;  /* 0x01e00004e0187df3 */ /* 0x000fe20008000818 */
[----:B------:R-:W-:Y:S01]  /*1a380*/  VIADD R20, R14, 0x100 ;  /* 0x000001000e147836 */ /* 0x000fe20000000000 */
[----:B------:R-:W-:-:S04]  /*1a390*/  R2UR UR7, R21 ;  /* 0x00000000150772ca */ /* 0x000fc800000e0000 */
[----:B------:R-:W-:Y:S01]  /*1a3a0*/  R2UR UR6, R20 ;  /* 0x00000000140672ca */ /* 0x000fe200000e0000 */
[----:B------:R-:W-:Y:S02]  /*1a3b0*/  VIADD R20, R14, 0x200 ;  /* 0x000002000e147836 */ /* 0x000fe40000000000 */
[----:B------:R-:W-:Y:S01]  /*1a3c0*/  IMAD.MOV.U32 R21, RZ, RZ, -0x3ffffff0 ;  /* 0xc0000010ff157424 */ /* 0x000fe200078e00ff */
[----:B------:R-:W-:Y:S02]  /*1a3d0*/  WARPGROUP.DEPBAR.LE gsb0, 0x0 ;  /* 0x00008000000079c5 */ /* 0x000fe40000010000 */
[----:B------:R-:W-:Y:S01]  /*1a3e0*/  WARPGROUP.ARRIVE ;  /* 0x00000000000079c5 */ /* 0x000fe20000000000 */
[----:B------:R-:W3:Y:S01]  /*1a3f0*/  LDL R224, [R1+0x70] ;  /* 0x0000700001e07983 */ /* 0x000ee20000100800 */
[----:B------:R-:W-:Y:S01]  /*1a400*/  IMAD.MOV.U32 R15, RZ, RZ, -0x3ffffff0 ;  /* 0xc0000010ff0f7424 */ /* 0x000fe200078e00ff */
[----:B------:R-:W0:Y:S02]  /*1a410*/  LDC R225, c[0x0][0x448] ;  /* 0x00011200ffe17b82 */ /* 0x000e240000000800 */
[----:B------:R-:W4:Y:S02]  /*1a420*/  LDL R226, [R1+0x50] ;  /* 0x0000500001e27983 */ /* 0x000f240000100800 */
[----:B------:R-:W-:Y:S01]  /*1a430*/  QGMMA.64x128x32.F32.E4M3.E4M3 R24, R220, gdesc[UR4], R24, gsb0 ;  /* 0x01e00004dc187df3 */ /* 0x000fe20008000818 */
[----:B------:R-:W-:-:S02]  /*1a440*/  R2UR UR6, R20 ;  /* 0x00000000140672ca */ /* 0x000fc400000e0000 */
[----:B------:R-:W-:Y:S01]  /*1a450*/  R2UR UR7, R21 ;  /* 0x00000000150772ca */ /* 0x000fe200000e0000 */
[----:B------:R-:W-:Y:S01]  /*1a460*/  VIADD R20, R14, 0x300 ;  /* 0x000003000e147836 */ /* 0x000fe20000000000 */
[----:B------:R-:W2:Y:S01]  /*1a470*/  LDL R227, [R1+0x14] ;  /* 0x0000140001e37983 */ /* 0x000ea20000100800 */
[----:B------:R-:W-:Y:S01]  /*1a480*/  IMAD.MOV.U32 R21, RZ, RZ, -0x3ffffff0 ;  /* 0xc0000010ff157424 */ /* 0x000fe200078e00ff */
[----:B------:R-:W-:Y:S02]  /*1a490*/  WARPGROUP.DEPBAR.LE gsb0, 0x0 ;  /* 0x00008000000079c5 */ /* 0x000fe40000010000 */
[----:B------:R-:W-:Y:S01]  /*1a4a0*/  WARPGROUP.ARRIVE ;  /* 0x00000000000079c5 */ /* 0x000fe20000000000 */
[----:B------:R-:W3:Y:S01]  /*1a4b0*/  LDL R223, [R1+0x64] ;  /* 0x0000640001df7983 */ /* 0x000ee20000100800 */
[----:B0-----:R-:W-:-:S04]  /*1a4c0*/  ISETP.NE.AND P3, PT, R225, 0x1, PT ;  /* 0x00000001e100780c */ /* 0x001fc80003f65270 */
[----:B------:R-:W0:Y:S01]  /*1a4d0*/  S2R R225, SR_TID.X ;  /* 0x0000000000e17919 */ /* 0x000e220000002100 */
[----:B------:R-:W-:Y:S01]  /*1a4e0*/  QGMMA.64x128x32.F32.E4M3.E4M3 R24, R216, gdesc[UR4], R24, gsb0 ;  /* 0x01e00004d8187df3 */ /* 0x000fe20008000818 */
[----:B------:R-:W-:Y:S01]  /*1a4f0*/  R2UR UR6, R20 ;  /* 0x00000000140672ca */ /* 0x000fe200000e0000 */
[----:B------:R-:W-:Y:S01]  /*1a500*/  VIADD R20, R14, 0x400 ;  /* 0x000004000e147836 */ /* 0x000fe20000000000 */
[----:B------:R-:W-:Y:S01]  /*1a510*/  R2UR UR7, R21 ;  /* 0x00000000150772ca */ /* 0x000fe200000e0000 */
[----:B------:R-:W-:Y:S01]  /*1a520*/  IMAD.MOV.U32 R21, RZ, RZ, -0x3ffffff0 ;  /* 0xc0000010ff157424 */ /* 0x000fe200078e00ff */
[----:B0-----:R-:W-:Y:S01]  /*1a530*/  SHF.R.U32.HI R225, RZ, 0x7, R225 ;  /* 0x00000007ffe17819 */ /* 0x001fe200000116e1 */
[----:B------:R-:W-:Y:S02]  /*1a540*/  WARPGROUP.DEPBAR.LE gsb0, 0x0 ;  /* 0x00008000000079c5 */ /* 0x000fe40000010000 */
[----:B------:R-:W-:-:S08]  /*1a550*/  WARPGROUP.ARRIVE ;  /* 0x00000000000079c5 */ /* 0x000fd00000000000 */
[----:B------:R-:W-:Y:S01]  /*1a560*/  QGMMA.64x128x32.F32.E4M3.E4M3 R24, R212, gdesc[UR4], R24, gsb0 ;  /* 0x01e00004d4187df3 */ /* 0x000fe20008000818 */
[----:B------:R-:W-:Y:S01]  /*1a570*/  R2UR UR6, R20 ;  /* 0x00000000140672ca */ /* 0x000fe200000e0000 */
[C---:B------:R-:W-:Y:S01]  /*1a580*/  VIADD R20, R14.reuse, 0x500 ;  /* 0x000005000e147836 */ /* 0x040fe20000000000 */
[----:B------:R-:W-:Y:S01]  /*1a590*/  R2UR UR7, R21 ;  /* 0x00000000150772ca */ /* 0x000fe200000e0000 */
[----:B------:R-:W-:Y:S02]  /*1a5a0*/  IMAD.MOV.U32 R21, RZ, RZ, -0x3ffffff0 ;  /* 0xc0000010ff157424 */ /* 0x000fe400078e00ff */
[----:B------:R-:W-:Y:S01]  /*1a5b0*/  VIADD R14, R14, 0x600 ;  /* 0x000006000e0e7836 */ /* 0x000fe20000000000 */
[----:B------:R-:W-:Y:S02]  /*1a5c0*/  WARPGROUP.DEPBAR.LE gsb0, 0x0 ;  /* 0x00008000000079c5 */ /* 0x000fe40000010000 */
[----:B------:R-:W-:-:S07]  /*1a5d0*/  WARPGROUP.ARRIVE ;  /* 0x00000000000079c5 */ /* 0x000fce0000000000 */
[----:B------:R-:W-:Y:S01]  /*1a5e0*/  QGMMA.64x128x32.F32.E4M3.E4M3 R24, R208, gdesc[UR4], R24, gsb0 ;  /* 0x01e00004d0187df3 */ /* 0x000fe20008000818 */
[----:B------:R-:W-:Y:S02]  /*1a5f0*/  R2UR UR6, R20 ;  /* 0x00000000140672ca */ /* 0x000fe400000e0000 */
[----:B------:R-:W-:Y:S01]  /*1a600*/  R2UR UR7, R21 ;  /* 0x00000000150772ca */ /* 0x000fe200000e0000 */
[----:B------:R-:W0:Y:S08]  /*1a610*/  @P3 LDC R20, c[0x0][0x450] ;  /* 0x00011400ff143b82 */ /* 0x000e300000000800 */
[----:B------:R-:W1:Y:S01]  /*1a620*/  @P3 LDC R21, c[0x0][0x44c] ;  /* 0x00011300ff153b82 */ /* 0x000e620000000800 */
[----:B------:R-:W-:-:S02]  /*1a630*/  WARPGROUP.DEPBAR.LE gsb0, 0x0 ;  /* 0x00008000000079c5 */ /* 0x000fc40000010000 */
[----:B------:R-:W-:-:S06]  /*1a640*/  WARPGROUP.ARRIVE ;  /* 0x00000000000079c5 */ /* 0x000fcc0000000000 */
[----:B------:R-:W-:Y:S01]  /*1a650*/  QGMMA.64x128x32.F32.E4M3.E4M3 R24, R204, gdesc[UR4], R24, gsb0 ;  /* 0x01e00004cc187df3 */ /* 0x000fe20008000818 */
[----:B------:R-:W-:Y:S01]  /*1a660*/  R2UR UR6, R14 ;  /* 0x000000000e0672ca */ /* 0x000fe200000e0000 */
[----:B------:R-:W-:Y:S01]  /*1a670*/  @!P1 IMAD R14, R13, 0x8, R18 ;  /* 0x000000080d0e9824 */ /* 0x000fe200078e0212 */
[----:B------:R-:W-:Y:S01]  /*1a680*/  R2UR UR7, R15 ;  /* 0x000000000f0772ca */ /* 0x000fe200000e0000 */
[----:B---3--:R-:W-:Y:S02]  /*1a690*/  IMAD.IADD R15, R224, 0x1, R223 ;  /* 0x00000001e00f7824 */ /* 0x008fe400078e02df */
[----:B------:R-:W-:Y:S02]  /*1a6a0*/  @!P1 VIADD R14, R14, 0x2e840 ;  /* 0x0002e8400e0e9836 */ /* 0x000fe40000000000 */
[----:B-1----:R-:W-:-:S03]  /*1a6b0*/  @P3 IMAD.HI.U32 R21, R15, R21, RZ ;  /* 0x000000150f153227 */ /* 0x002fc600078e00ff */
[----:B------:R-:W-:Y:S02]  /*1a6c0*/  @!P1 PRMT R14, RZ, 0x654, R14 ;  /* 0x00000654ff0e9816 */ /* 0x000fe4000000000e */
[----:B0-----:R-:W-:Y:S02]  /*1a6d0*/  @P3 SHF.R.U32.HI R15, RZ, R20, R21 ;  /* 0x00000014ff0f3219 */ /* 0x001fe40000011615 */
[----:B------:R-:W-:Y:S01]  /*1a6e0*/  IADD3 R20, -R225, 0xb, RZ ;  /* 0x0000000be1147810 */ /* 0x000fe20007ffe1ff */
[----:B------:R-:W-:Y:S02]  /*1a6f0*/  WARPGROUP.DEPBAR.LE gsb0, 0x0 ;  /* 0x00008000000079c5 */ /* 0x000fe40000010000 */
[----:B------:R-:W-:Y:S01]  /*1a700*/  WARPGROUP.ARRIVE ;  /* 0x00000000000079c5 */ /* 0x000fe20000000000 */
[----:B------:R-:W0:Y:S05]  /*1a710*/  SHFL.IDX PT, R206, R15, RZ, 0x1c1f ;  /* 0x001c1fff0fce7589 */ /* 0x000e2a00000e0000 */
[----:B------:R-:W-:Y:S03]  /*1a720*/  QGMMA.64x128x32.F32.E4M3.E4M3 R24, R200, gdesc[UR4], R24, gsb0 ;  /* 0x01e00004c8187df3 */ /* 0x000fe60008000818 */
[----:B------:R-:W-:-:S02]  /*1a730*/  WARPGROUP.DEPBAR.LE gsb0, 0x0 ;  /* 0x00008000000079c5 */ /* 0x000fc40000010000 */
[----:B------:R-:W-:Y:S01]  /*1a740*/  IMAD R200, R12, -0xe0, RZ ;  /* 0xffffff200cc87824 */ /* 0x000fe200078e02ff */
[----:B------:R1:W-:Y:S06]  /*1a750*/  BAR.ARV R20, 0x100 ;  /* 0x000400140000751d */ /* 0x0003ec0000002000 */
[----:B------:R3:W-:Y:S01]  /*1a760*/  @!P1 SYNCS.ARRIVE.TRANS64.RED.A1T0 RZ, [R14+URZ], RZ ;  /* 0x000000ff0eff99a7 */ /* 0x0007e2000810043f */
[----:B----4-:R-:W-:Y:S01]  /*1a770*/  IADD3 R202, -R226, 0x1, R200 ;  /* 0x00000001e2ca7810 */ /* 0x010fe20007ffe1c8 */
[----:B------:R-:W-:-:S03]  /*1a780*/  IMAD.IADD R203, R200, 0x1, -R226 ;  /* 0x00000001c8cb7824 */ /* 0x000fc600078e0ae2 */
[----:B--2---:R-:W-:Y:S01]  /*1a790*/  IADD3 R202, -R232, R202, R227 ;  /* 0x000000cae8ca7210 */ /* 0x004fe20007ffe1e3 */
[----:B---3--:R-:W-:-:S04]  /*1a7a0*/  IMAD.U32 R14, RZ, RZ, UR5 ;  /* 0x00000005ff0e7e24 */ /* 0x008fc8000f8e00ff */
[----:B------:R-:W-:Y:S01]  /*1a7b0*/  VIADD R201, R202, UR4 ;  /* 0x00000004cac97c36 */ /* 0x000fe20008000000 */
[----:B-1----:R-:W-:-:S03]  /*1a7c0*/  LOP3.LUT R20, RZ, R14, RZ, 0x33, !PT ;  /* 0x0000000eff147212 */ /* 0x002fc600078e33ff */
[----:B0-----:R-:W-:Y:S02]  /*1a7d0*/  IMAD.IADD R204, R201, 0x1, R206 ;  /* 0x00000001c9cc7824 */ /* 0x001fe400078e02ce */
[----:B------:R-:W-:-:S04]  /*1a7e0*/  IMAD.IADD R202, R20, 0x1, R202 ;  /* 0x0000000114ca7824 */ /* 0x000fc800078e02ca */
[----:B------:R-:W-:Y:S01]  /*1a7f0*/  IMAD.IADD R205, R202, 0x1, R206 ;  /* 0x00000001cacd7824 */ /* 0x000fe200078e02ce */
[----:B------:R-:W-:Y:S06]  /*1a800*/  @!P2 BRA `(.L_x_7447) ;  /* 0x00000000005ca947 */ /* 0x000fec0003800000 */
[----:B------:R-:W-:Y:S01]  /*1a810*/  IADD3 R206, -R232, R227, R206 ;  /* 0x000000e3e8ce7210 */ /* 0x000fe20007ffe1ce */
[----:B------:R-:W-:Y:S03]  /*1a820*/  BSSY B0, `(.L_x_7448) ;  /* 0x0000012000007945 */ /* 0x000fe60003800000 */
[----:B------:R-:W-:-:S13]  /*1a830*/  ISETP.GT.AND P2, PT, R206, -0x1, PT ;  /* 0xffffffffce00780c */ /* 0x000fda0003f44270 */
[----:B------:R-:W-:Y:S05]  /*1a840*/  @P2 BRA `(.L_x_7449) ;  /* 0x0000000000242947 */ /* 0x000fea0003800000 */
[----:B------:R-:W-:Y:S01]  /*1a850*/  ULDC UR4, c[0x0][0x9e4] ;  /* 0x0002790000047ab9 */ /* 0x000fe20000000800 */
[----:B------:R-:W-:Y:S01]  /*1a860*/  LOP3.LUT R206, RZ, R206, RZ, 0x33, !PT ;  /* 0x000000ceffce7212 */ /* 0x000fe200078e33ff */
[----:B------:R-:W-:-:S05]  /*1a870*/  IMAD.U32 R207, RZ, RZ, UR4 ;  /* 0x00000004ffcf7e24 */ /* 0x000fca000f8e00ff */
[----:B------:R-:W-:-:S13]  /*1a880*/  ISETP.NE.AND P2, PT, R207, 0x1, PT ;  /* 0x00000001cf00780c */ /* 0x000fda0003f45270 */
[----:B------:R-:W0:Y:S02]  /*1a890*/  @P2 LDC.64 R20, c[0x0][0x9e8] ;  /* 0x00027a00ff142b82 */ /* 0x000e240000000a00 */
[----:B0-----:R-:W-:-:S05]  /*1a8a0*/  @P2 IMAD.HI.U32 R20, R206, R20, RZ ;  /* 0x00000014ce142227 */ /* 0x001fca00078e00ff */
[----:B------:R-:W-:-:S04]  /*1a8b0*/  @P2 SHF.R.U32.HI R206, RZ, R21, R20 ;  /* 0x00000015ffce2219 */ /* 0x000fc80000011614 */
[----:B------:R-:W-:Y:S01]  /*1a8c0*/  LOP3.LUT R206, RZ, R206, RZ, 0x33, !PT ;  /* 0x000000ceffce7212 */ /* 0x000fe200078e33ff */
[----:B------:R-:W-:Y:S06]  /*1a8d0*/  BRA `(.L_x_7450) ;  /* 0x0000000000187947 */ /* 0x000fec0003800000 */
.L_x_7449:
[----:B------:R-:W-:Y:S02]  /*1a8e0*/  ULDC UR4, c[0x0][0x9e4] ;  /* 0x0002790000047ab9 */ /* 0x000fe40000000800 */
[----:B------:R-:W-:-:S05]  /*1a8f0*/  IMAD.U32 R207, RZ, RZ, UR4 ;  /* 0x00000004ffcf7e24 */ /* 0x000fca000f8e00ff */
[----:B------:R-:W-:-:S13]  /*1a900*/  ISETP.NE.AND P2, PT, R207, 0x1, PT ;  /* 0x00000001cf00780c */ /* 0x000fda0003f45270 */
[----:B------:R-:W0:Y:S02]  /*1a910*/  @P2 LDC.64 R20, c[0x0][0x9e8] ;  /* 0x00027a00ff142b82 */ /* 0x000e240000000a00 */
[----:B0-----:R-:W-:-:S05]  /*1a920*/  @P2 IMAD.HI.U32 R20, R206, R20, RZ ;  /* 0x00000014ce142227 */ /* 0x001fca00078e00ff */
[----:B------:R-:W-:-:S07]  /*1a930*/  @P2 SHF.R.U32.HI R206, RZ, R21, R20 ;  /* 0x00000015ffce2219 */ /* 0x000fce0000011614 */
.L_x_7450:
[----:B------:R-:W-:Y:S05]  /*1a940*/  BSYNC B0 ;  /* 0x0000000000007941 */ /* 0x000fea0003800000 */
.L_x_7448:
[----:B------:R-:W-:-:S05]  /*1a950*/  IMAD R206, R206, R207, R203 ;  /* 0x000000cfcece7224 */ /* 0x000fca00078e02cb */
[----:B------:R-:W-:Y:S02]  /*1a960*/  VIMNMX R205, R205, R206, !PT ;  /* 0x000000cecdcd7248 */ /* 0x000fe40007fe0100 */
[----:B------:R-:W-:-:S07]  /*1a970*/  VIADDMNMX R204, R206, R207, R204, PT ;  /* 0x000000cfcecc7246 */ /* 0x000fce00038001cc */
.L_x_7447:
[C---:B------:R-:W-:Y:S01]  /*1a980*/  ISETP.GE.AND P2, PT, R200.reuse, 0x2, PT ;  /* 0x00000002c800780c */ /* 0x040fe20003f46270 */
[----:B------:R-:W0:Y:S01]  /*1a990*/  SHFL.IDX PT, R15, R15, 0x1, 0x1c1f ;  /* 0x003c1f000f0f7f89 */ /* 0x000e2200000e0000 */
[----:B------:R-:W-:Y:S02]  /*1a9a0*/  LOP3.LUT R17, R17, 0xffffdfff, RZ, 0xc0, !PT ;  /* 0xffffdfff11117812 */ /* 0x000fe400078ec0ff */
[----:B------:R-:W-:Y:S02]  /*1a9b0*/  ISETP.GE.AND P3, PT, R200, 0x9, PT ;  /* 0x00000009c800780c */ /* 0x000fe40003f66270 */
[----:B------:R-:W-:-:S07]  /*1a9c0*/  LOP3.LUT R16, R16, 0x7fffffff, RZ, 0xc0, !PT ;  /* 0x7fffffff10107812 */ /* 0x000fce00078ec0ff */
[----:B------:R-:W-:Y:S02]  /*1a9d0*/  @P2 LOP3.LUT R17, R17, 0x2000, RZ, 0xfc, !PT ;  /* 0x0000200011112812 */ /* 0x000fe400078efcff */
[----:B------:R-:W-:Y:S02]  /*1a9e0*/  ISETP.GT.AND P2, PT, R205, 0x1, !P2 ;  /* 0x00000001cd00780c */ /* 0x000fe40005744270 */
[----:B------:R-:W-:Y:S02]  /*1a9f0*/  LOP3.LUT R17, R17, 0xffffbfff, RZ, 0xc0, !PT ;  /* 0xffffbfff11117812 */ /* 0x000fe400078ec0ff */
[----:B------:R-:W-:Y:S02]  /*1aa00*/  ISETP.LT.OR P2, PT, R204, 0x2, P2 ;  /* 0x00000002cc00780c */ /* 0x000fe40001741670 */
[----:B------:R-:W-:Y:S02]  /*1aa10*/  @P3 LOP3.LUT R17, R17, 0x4000, RZ, 0xfc, !PT ;  /* 0x0000400011113812 */ /* 0x000fe400078efcff */
[----:B------:R-:W-:-:S02]  /*1aa20*/  FSEL R185, R185, -INF , !P2 ;  /* 0xff800000b9b97808 */ /* 0x000fc40005000000 */
[----:B------:R-:W-:Y:S01]  /*1aa30*/  ISETP.GT.AND P2, PT, R205, 0x8, !P3 ;  /* 0x00000008cd00780c */ /* 0x000fe20005f44270 */
[--C-:B0-----:R-:W-:Y:S01]  /*1aa40*/  IMAD.IADD R201, R201, 0x1, R15.reuse ;  /* 0x00000001c9c97824 */ /* 0x101fe200078e020f */
[----:B------:R-:W-:Y:S01]  /*1aa50*/  ISETP.GE.AND P3, PT, R200, 0xa, PT ;  /* 0x0000000ac800780c */ /* 0x000fe20003f66270 */
[----:B------:R-:W-:Y:S01]  /*1aa60*/  IMAD.IADD R202, R202, 0x1, R15 ;  /* 0x00000001caca7824 */ /* 0x000fe200078e020f */
[----:B------:R-:W-:Y:S02]  /*1aa70*/  ISETP.LT.OR P2, PT, R204, 0x9, P2 ;  /* 0x00000009cc00780c */ /* 0x000fe40001741670 */
[----:B------:R-:W-:Y:S02]  /*1aa80*/  LOP3.LUT R17, R17, 0xffff7fff, RZ, 0xc0, !PT ;  /* 0xffff7fff11117812 */ /* 0x000fe400078ec0ff */
        /* <DEDUP_REMOVED lines=48> */
[----:B------:R-:W-:Y:S02]  /*1ad90*/  ISETP.GT.AND P6, PT, R205, 0x30, !P6 ;  /* 0x00000030cd00780c */ /* 0x000fe400077c4270 */
[----:B------:R-:W-:Y:S02]  /*1ada0*/  LOP3.LUT R17, R17, 0xffffffbf, RZ, 0xc0, !PT ;  /* 0xffffffbf11117812 */ /* 0x000fe400078ec0ff */
        /* <DEDUP_REMOVED lines=262> */
[----:B------:R-:W-:-:S04]  /*1be10*/  ISETP.LT.OR P6, PT, R204, 0xda, P6 ;  /* 0x000000dacc00780c */ /* 0x000fc800037c1670 */
[----:B------:R-:W-:Y:S02]  /*1be20*/  FSEL R101, R101, -INF , !P6 ;  /* 0xff80000065657808 */ /* 0x000fe40007000000 */
[----:B------:R-:W-:-:S13]  /*1be30*/  LOP3.LUT P6, RZ, R17, 0x100000, RZ, 0xc0, !PT ;  /* 0x0010000011ff7812 */ /* 0x000fda00078cc0ff */
[----:B------:R-:W-:Y:S05]  /*1be40*/  @!P6 BRA `(.L_x_7451) ;  /* 0x00000000005ce947 */ /* 0x000fea0003800000 */
        /* <DEDUP_REMOVED lines=13> */
.L_x_7453:
[----:B------:R-:W-:Y:S02]  /*1bf20*/  ULDC UR4, c[0x0][0x9e4] ;  /* 0x0002790000047ab9 */ /* 0x000fe40000000800 */
[----:B------:R-:W-:-:S05]  /*1bf30*/  IMAD.U32 R200, RZ, RZ, UR4 ;  /* 0x00000004ffc87e24 */ /* 0x000fca000f8e00ff */
[----:B------:R-:W-:-:S13]  /*1bf40*/  ISETP.NE.AND P6, PT, R200, 0x1, PT ;  /* 0x00000001c800780c */ /* 0x000fda0003fc5270 */
[----:B------:R-:W0:Y:S02]  /*1bf50*/  @P6 LDC.64 R20, c[0x0][0x9e8] ;  /* 0x00027a00ff146b82 */ /* 0x000e240000000a00 */
[----:B0-----:R-:W-:-:S05]  /*1bf60*/  @P6 IMAD.HI.U32 R20, R15, R20, RZ ;  /* 0x000000140f146227 */ /* 0x001fca00078e00ff */
[----:B------:R-:W-:-:S07]  /*1bf70*/  @P6 SHF.R.U32.HI R15, RZ, R21, R20 ;  /* 0x00000015ff0f6219 */ /* 0x000fce0000011614 */
.L_x_7454:
[----:B------:R-:W-:Y:S05]  /*1bf80*/  BSYNC B0 ;  /* 0x0000000000007941 */ /* 0x000fea0003800000 */
.L_x_7452:
[----:B------:R-:W-:-:S05]  /*1bf90*/  IMAD R15, R15, R200, R203 ;  /* 0x000000c80f0f7224 */ /* 0x000fca00078e02cb */
[----:B------:R-:W-:Y:S02]  /*1bfa0*/  VIMNMX R202, R202, R15, !PT ;  /* 0x0000000fcaca7248 */ /* 0x000fe40007fe0100 */
[----:B------:R-:W-:-:S07]  /*1bfb0*/  VIADDMNMX R201, R15, R200, R201, PT ;  /* 0x000000c80fc97246 */ /* 0x000fce00038001c9 */
.L_x_7451:
[----:B------:R-:W-:Y:S01]  /*1bfc0*/  LOP3.LUT R17, R17, 0xfeffffff, RZ, 0xc0, !PT ;  /* 0xfeffffff11117812 */ /* 0x000fe200078ec0ff */
[----:B------:R-:W2:Y:S03]  /*1bfd0*/  LDL.LU R203, [R1+0x4] ;  /* 0x0000040001cb7983 */ /* 0x000ea60000300800 */
[----:B------:R-:W-:Y:S01]  /*1bfe0*/  @P0 LOP3.LUT R17, R17, 0x1000000, RZ, 0xfc, !PT ;  /* 0x0100000011110812 */ /* 0x000fe200078efcff */
[----:B------:R-:W3:Y:S01]  /*1bff0*/  LDL.LU R200, [R1] ;  /* 0x0000000001c87983 */ /* 0x000ee20000300800 */
[----:B------:R-:W-:Y:S02]  /*1c000*/  ISETP.GT.AND P2, PT, R202, 0x20, !P2 ;  /* 0x00000020ca00780c */ /* 0x000fe40005744270 */
[C---:B------:R-:W-:Y:S02]  /*1c010*/  LOP3.LUT P0, RZ, R17.reuse, 0x1, RZ, 0xc0, !PT ;  /* 0x0000000111ff7812 */ /* 0x040fe4000780c0ff */
[----:B------:R-:W-:-:S02]  /*1c020*/  LOP3.LUT R17, R17, 0xff7fffff, RZ, 0xc0, !PT ;  /* 0xff7fffff11117812 */ /* 0x000fc400078ec0ff */
[----:B------:R-:W-:Y:S02]  /*1c030*/  ISETP.LT.OR P2, PT, R201, 0x21, P2 ;  /* 0x00000021c900780c */ /* 0x000fe40001741670 */
[----:B------:R-:W-:Y:S02]  /*1c040*/  @P1 LOP3.LUT R17, R17, 0x800000, RZ, 0xfc, !PT ;  /* 0x0080000011111812 */ /* 0x000fe400078efcff */
[----:B------:R-:W-:Y:S02]  /*1c050*/  FSEL R170, R170, -INF , !P2 ;  /* 0xff800000aaaa7808 */ /* 0x000fe40005000000 */
[----:B------:R-:W-:Y:S02]  /*1c060*/  LOP3.LUT P2, RZ, R17, 0x80, RZ, 0xc0, !PT ;  /* 0x0000008011ff7812 */ /* 0x000fe4000784c0ff */
[C---:B------:R-:W-:Y:S02]  /*1c070*/  ISETP.GT.AND P5, PT, R202.reuse, 0x29, !P5 ;  /* 0x00000029ca00780c */ /* 0x040fe40006fa4270 */
[----:B------:R-:W-:-:S02]  /*1c080*/  ISETP.GT.AND P2, PT, R202, 0x30, !P2 ;  /* 0x00000030ca00780c */ /* 0x000fc40005744270 */
[C---:B------:R-:W-:Y:S02]  /*1c090*/  ISETP.LT.OR P5, PT, R201.reuse, 0x2a, P5 ;  /* 0x0000002ac900780c */ /* 0x040fe40002fa1670 */
[----:B------:R-:W-:Y:S02]  /*1c0a0*/  ISETP.LT.OR P2, PT, R201, 0x31, P2 ;  /* 0x00000031c900780c */ /* 0x000fe40001741670 */
[----:B------:R-:W-:Y:S02]  /*1c0b0*/  FSEL R175, R175, -INF , !P5 ;  /* 0xff800000afaf7808 */ /* 0x000fe40006800000 */
[----:B------:R-:W-:Y:S02]  /*1c0c0*/  FSEL R178, R178, -INF , !P2 ;  /* 0xff800000b2b27808 */ /* 0x000fe40005000000 */
[----:B------:R-:W-:Y:S02]  /*1c0d0*/  LOP3.LUT P2, RZ, R17, 0x40, RZ, 0xc0, !PT ;  /* 0x0000004011ff7812 */ /* 0x000fe4000784c0ff */
[----:B------:R-:W-:-:S02]  /*1c0e0*/  ISETP.GT.AND P4, PT, R202, 0x28, !P4 ;  /* 0x00000028ca00780c */ /* 0x000fc40006784270 */
[C---:B------:R-:W-:Y:S02]  /*1c0f0*/  ISETP.GT.AND P2, PT, R202.reuse, 0x31, !P2 ;  /* 0x00000031ca00780c */ /* 0x040fe40005744270 */
[----:B------:R-:W-:Y:S02]  /*1c100*/  LOP3.LUT P5, RZ, R17, 0x20, RZ, 0xc0, !PT ;  /* 0x0000002011ff7812 */ /* 0x000fe400078ac0ff */
[C---:B------:R-:W-:Y:S02]  /*1c110*/  ISETP.LT.OR P2, PT, R201.reuse, 0x32, P2 ;  /* 0x00000032c900780c */ /* 0x040fe40001741670 */
[----:B------:R-:W-:Y:S02]  /*1c120*/  ISETP.LT.OR P4, PT, R201, 0x29, P4 ;  /* 0x00000029c900780c */ /* 0x000fe40002781670 */
[----:B------:R-:W-:Y:S02]  /*1c130*/  FSEL R179, R179, -INF , !P2 ;  /* 0xff800000b3b37808 */ /* 0x000fe40005000000 */
[----:B------:R-:W-:-:S02]  /*1c140*/  ISETP.GT.AND P2, PT, R202, 0x38, !P5 ;  /* 0x00000038ca00780c */ /* 0x000fc40006f44270 */
[----:B------:R-:W-:Y:S02]  /*1c150*/  FSEL R174, R174, -INF , !P4 ;  /* 0xff800000aeae7808 */ /* 0x000fe40006000000 */
[----:B------:R-:W-:Y:S02]  /*1c160*/  ISETP.LT.OR P2, PT, R201, 0x39, P2 ;  /* 0x00000039c900780c */ /* 0x000fe40001741670 */
[----:B------:R-:W-:Y:S02]  /*1c170*/  ISETP.GT.AND P3, PT, R202, 0x21, !P3 ;  /* 0x00000021ca00780c */ /* 0x000fe40005f64270 */
[----:B------:R-:W-:Y:S02]  /*1c180*/  LOP3.LUT P4, RZ, R17, 0x10, RZ, 0xc0, !PT ;  /* 0x0000001011ff7812 */ /* 0x000fe4000788c0ff */
[----:B------:R-:W-:Y:S02]  /*1c190*/  FSEL R182, R182, -INF , !P2 ;  /* 0xff800000b6b67808 */ /* 0x000fe40005000000 */
[----:B------:R-:W-:-:S02]  /*1c1a0*/  ISETP.LT.OR P3, PT, R201, 0x22, P3 ;  /* 0x00000022c900780c */ /* 0x000fc40001f61670 */
[C---:B------:R-:W-:Y:S02]  /*1c1b0*/  ISETP.GT.AND P2, PT, R202.reuse, 0x39, !P4 ;  /* 0x00000039ca00780c */ /* 0x040fe40006744270 */
[----:B------:R-:W-:Y:S02]  /*1c1c0*/  FSEL R171, R171, -INF , !P3 ;  /* 0xff800000abab7808 */ /* 0x000fe40005800000 */
[----:B------:R-:W-:Y:S02]  /*1c1d0*/  ISETP.LT.OR P2, PT, R201, 0x3a, P2 ;  /* 0x0000003ac900780c */ /* 0x000fe40001741670 */
[----:B------:R-:W-:Y:S02]  /*1c1e0*/  LOP3.LUT P3, RZ, R17, 0x8, RZ, 0xc0, !PT ;  /* 0x0000000811ff7812 */ /* 0x000fe4000786c0ff */
[----:B------:R-:W-:Y:S02]  /*1c1f0*/  FSEL R183, R183, -INF , !P2 ;  /* 0xff800000b7b77808 */ /* 0x000fe40005000000 */
[----:B------:R-:W-:-:S02]  /*1c200*/  ISETP.GT.AND P2, PT, R202, 0x40, !P3 ;  /* 0x00000040ca00780c */ /* 0x000fc40005f44270 */
[----:B------:R-:W-:Y:S02]  /*1c210*/  LOP3.LUT P1, RZ, R17, 0x4, RZ, 0xc0, !PT ;  /* 0x0000000411ff7812 */ /* 0x000fe4000782c0ff */
[----:B------:R-:W-:Y:S02]  /*1c220*/  ISETP.LT.OR P2, PT, R201, 0x41, P2 ;  /* 0x00000041c900780c */ /* 0x000fe40001741670 */
[----:B------:R-:W-:Y:S02]  /*1c230*/  LOP3.LUT P6, RZ, R16, 0x80000000, RZ, 0xc0, !PT ;  /* 0x8000000010ff7812 */ /* 0x000fe400078cc0ff */
[----:B------:R-:W-:Y:S02]  /*1c240*/  FSEL R154, R154, -INF , !P2 ;  /* 0xff8000009a9a7808 */ /* 0x000fe40005000000 */
[----:B------:R-:W-:Y:S02]  /*1c250*/  ISETP.GT.AND P2, PT, R202, 0x41, !P1 ;  /* 0x00000041ca00780c */ /* 0x000fe40004f44270 */
[----:B------:R-:W-:-:S02]  /*1c260*/  LOP3.LUT P5, RZ, R16, 0x10000000, RZ, 0xc0, !PT ;  /* 0x1000000010ff7812 */ /* 0x000fc400078ac0ff */
[----:B------:R-:W-:Y:S02]  /*1c270*/  ISETP.LT.OR P2, PT, R201, 0x42, P2 ;  /* 0x00000042c900780c */ /* 0x000fe40001741670 */
[C---:B------:R-:W-:Y:S02]  /*1c280*/  LOP3.LUT P4, RZ, R16.reuse, 0x8000000, RZ, 0xc0, !PT ;  /* 0x0800000010ff7812 */ /* 0x040fe4000788c0ff */
[----:B------:R-:W-:Y:S02]  /*1c290*/  FSEL R155, R155, -INF , !P2 ;  /* 0xff8000009b9b7808 */ /* 0x000fe40005000000 */
[----:B------:R-:W-:Y:S02]  /*1c2a0*/  LOP3.LUT P2, RZ, R17, 0x2, RZ, 0xc0, !PT ;  /* 0x0000000211ff7812 */ /* 0x000fe4000784c0ff */
[----:B------:R-:W-:Y:S02]  /*1c2b0*/  LOP3.LUT P3, RZ, R16, 0x4000000, RZ, 0xc0, !PT ;  /* 0x0400000010ff7812 */ /* 0x000fe4000786c0ff */
[----:B------:R-:W-:-:S02]  /*1c2c0*/  ISETP.GT.AND P2, PT, R202, 0x48, !P2 ;  /* 0x00000048ca00780c */ /* 0x000fc40005744270 */
[----:B------:R-:W-:Y:S02]  /*1c2d0*/  LOP3.LUT P1, RZ, R16, 0x2000000, RZ, 0xc0, !PT ;  /* 0x0200000010ff7812 */ /* 0x000fe4000782c0ff */
        /* <DEDUP_REMOVED lines=96> */
[----:B------:R-:W-:Y:S02]  /*1c8e0*/  FMNMX.FTZ R15, R148, R15, !PT ;  /* 0x0000000f940f7209 */ /* 0x000fe40007810000 */
[----:B------:R-:W-:Y:S02]  /*1c8f0*/  ISETP.LT.OR P2, PT, R201, 0x8a, P2 ;  /* 0x0000008ac900780c */ /* 0x000fe40001741670 */
[----:B------:R-:W-:Y:S02]  /*1c900*/  LOP3.LUT P4, RZ, R16, 0x40, RZ, 0xc0, !PT ;  /* 0x0000004010ff7812 */ /* 0x000fe4000788c0ff */
[----:B------:R-:W-:Y:S02]  /*1c910*/  FSEL R127, R127, -INF , !P2 ;  /* 0xff8000007f7f7808 */ /* 0x000fe40005000000 */
[----:B------:R-:W-:-:S02]  /*1c920*/  ISETP.GT.AND P2, PT, R202, 0x90, !P1 ;  /* 0x00000090ca00780c */ /* 0x000fc40004f44270 */
[----:B------:R-:W-:Y:S02]  /*1c930*/  FMNMX.FTZ R15, R149, R15, !PT ;  /* 0x0000000f950f7209 */ /* 0x000fe40007810000 */
[----:B------:R-:W-:Y:S02]  /*1c940*/  ISETP.LT.OR P2, PT, R201, 0x91, P2 ;  /* 0x00000091c900780c */ /* 0x000fe40001741670 */
[----:B------:R-:W-:Y:S02]  /*1c950*/  FMNMX.FTZ R15, R120, R15, !PT ;  /* 0x0000000f780f7209 */ /* 0x000fe40007810000 */
[----:B------:R-:W-:Y:S02]  /*1c960*/  FSEL R130, R130, -INF , !P2 ;  /* 0xff80000082827808 */ /* 0x000fe40005000000 */
[----:B------:R-:W-:Y:S02]  /*1c970*/  ISETP.GT.AND P2, PT, R202, 0x91, !P0 ;  /* 0x00000091ca00780c */ /* 0x000fe40004744270 */
[----:B------:R-:W-:-:S02]  /*1c980*/  FMNMX.FTZ R15, R121, R15, !PT ;  /* 0x0000000f790f7209 */ /* 0x000fc40007810000 */
[----:B------:R-:W-:Y:S02]  /*1c990*/  ISETP.LT.OR P2, PT, R201, 0x92, P2 ;  /* 0x00000092c900780c */ /* 0x000fe40001741670 */
[----:B------:R-:W-:Y:S02]  /*1c9a0*/  LOP3.LUT P3, RZ, R16, 0x20, RZ, 0xc0, !PT ;  /* 0x0000002010ff7812 */ /* 0x000fe4000786c0ff */
[----:B------:R-:W-:Y:S02]  /*1c9b0*/  FSEL R131, R131, -INF , !P2 ;  /* 0xff80000083837808 */ /* 0x000fe40005000000 */
[----:B------:R-:W-:Y:S02]  /*1c9c0*/  ISETP.GT.AND P2, PT, R202, 0x98, !P6 ;  /* 0x00000098ca00780c */ /* 0x000fe40007744270 */
[----:B------:R-:W-:Y:S02]  /*1c9d0*/  FMNMX.FTZ R15, R124, R15, !PT ;  /* 0x0000000f7c0f7209 */ /* 0x000fe40007810000 */
[----:B------:R-:W-:-:S02]  /*1c9e0*/  ISETP.LT.OR P2, PT, R201, 0x99, P2 ;  /* 0x00000099c900780c */ /* 0x000fc40001741670 */
[----:B------:R-:W-:Y:S02]  /*1c9f0*/  FMNMX.FTZ R15, R125, R15, !PT ;  /* 0x0000000f7d0f7209 */ /* 0x000fe40007810000 */
[----:B------:R-:W-:Y:S02]  /*1ca00*/  FSEL R134, R134, -INF , !P2 ;  /* 0xff80000086867808 */ /* 0x000fe40005000000 */
[C---:B------:R-:W-:Y:S02]  /*1ca10*/  LOP3.LUT P2, RZ, R16.reuse, 0x1000, RZ, 0xc0, !PT ;  /* 0x0000100010ff7812 */ /* 0x040fe4000784c0ff */
[----:B------:R-:W-:Y:S02]  /*1ca20*/  LOP3.LUT P1, RZ, R16, 0x10, RZ, 0xc0, !PT ;  /* 0x0000001010ff7812 */ /* 0x000fe4000782c0ff */
[----:B------:R-:W-:Y:S02]  /*1ca30*/  ISETP.GT.AND P2, PT, R202, 0x99, !P2 ;  /* 0x00000099ca00780c */ /* 0x000fe40005744270 */
[----:B------:R-:W-:-:S02]  /*1ca40*/  FMNMX.FTZ R15, R128, R15, !PT ;  /* 0x0000000f800f7209 */ /* 0x000fc40007810000 */
[----:B------:R-:W-:Y:S02]  /*1ca50*/  ISETP.LT.OR P2, PT, R201, 0x9a, P2 ;  /* 0x0000009ac900780c */ /* 0x000fe40001741670 */
[----:B------:R-:W-:Y:S02]  /*1ca60*/  FMNMX.FTZ R15, R129, R15, !PT ;  /* 0x0000000f810f7209 */ /* 0x000fe40007810000 */
[----:B------:R-:W-:Y:S02]  /*1ca70*/  FSEL R135, R135, -INF , !P2 ;  /* 0xff80000087877808 */ /* 0x000fe40005000000 */
[----:B------:R-:W-:Y:S02]  /*1ca80*/  LOP3.LUT P2, RZ, R16, 0x800, RZ, 0xc0, !PT ;  /* 0x0000080010ff7812 */ /* 0x000fe4000784c0ff */
[----:B------:R-:W-:Y:S02]  /*1ca90*/  LOP3.LUT P0, RZ, R17, 0x2000, RZ, 0xc0, !PT ;  /* 0x0000200011ff7812 */ /* 0x000fe4000780c0ff */
[----:B------:R-:W-:-:S02]  /*1caa0*/  ISETP.GT.AND P2, PT, R202, 0xa0, !P2 ;  /* 0x000000a0ca00780c */ /* 0x000fc40005744270 */
[----:B------:R-:W-:Y:S02]  /*1cab0*/  FMNMX.FTZ R15, R132, R15, !PT ;  /* 0x0000000f840f7209 */ /* 0x000fe40007810000 */
[----:B------:R-:W-:Y:S02]  /*1cac0*/  ISETP.LT.OR P2, PT, R201, 0xa1, P2 ;  /* 0x000000a1c900780c */ /* 0x000fe40001741670 */
[----:B------:R-:W-:Y:S02]  /*1cad0*/  FMNMX.FTZ R15, R133, R15, !PT ;  /* 0x0000000f850f7209 */ /* 0x000fe40007810000 */
[----:B------:R-:W-:Y:S02]  /*1cae0*/  FSEL R106, R106, -INF , !P2 ;  /* 0xff8000006a6a7808 */ /* 0x000fe40005000000 */
[----:B------:R-:W-:Y:S02]  /*1caf0*/  LOP3.LUT P2, RZ, R16, 0x400, RZ, 0xc0, !PT ;  /* 0x0000040010ff7812 */ /* 0x000fe4000784c0ff */
[----:B------:R-:W-:-:S02]  /*1cb00*/  LOP3.LUT P6, RZ, R17, 0x4000, RZ, 0xc0, !PT ;  /* 0x0000400011ff7812 */ /* 0x000fc400078cc0ff */
        /* <DEDUP_REMOVED lines=37> */
[----:B------:R-:W-:Y:S02]  /*1cd60*/  FMNMX.FTZ R15, R101, R15, !PT ;  /* 0x0000000f650f7209 */ /* 0x000fe40007810000 */
[----:B------:R-:W-:Y:S02]  /*1cd70*/  FSEL R119, R119, -INF , !P2 ;  /* 0xff80000077777808 */ /* 0x000fe40005000000 */
[----:B------:R-:W-:Y:S01]  /*1cd80*/  ISETP.GT.AND P2, PT, R202, 0x1, !P0 ;  /* 0x00000001ca00780c */ /* 0x000fe20004744270 */
[----:B------:R-:W0:Y:S01]  /*1cd90*/  SHFL.BFLY PT, R20, R15, 0x2, 0x1f ;  /* 0x0c401f000f147f89 */ /* 0x000e2200000e0000 */
[----:B------:R-:W-:Y:S02]  /*1cda0*/  LOP3.LUT P5, RZ, R17, 0x100, RZ, 0xc0, !PT ;  /* 0x0000010011ff7812 */ /* 0x000fe400078ac0ff */
[----:B------:R-:W-:-:S02]  /*1cdb0*/  ISETP.LT.OR P2, PT, R201, 0x2, P2 ;  /* 0x00000002c900780c */ /* 0x000fc40001741670 */
[----:B------:R-:W-:Y:S02]  /*1cdc0*/  LOP3.LUT P1, RZ, R16, 0x2, RZ, 0xc0, !PT ;  /* 0x0000000210ff7812 */ /* 0x000fe4000782c0ff */
[----:B------:R-:W-:Y:S02]  /*1cdd0*/  FSEL R187, R187, -INF , !P2 ;  /* 0xff800000bbbb7808 */ /* 0x000fe40005000000 */
[C---:B------:R-:W-:Y:S02]  /*1cde0*/  ISETP.GT.AND P2, PT, R202.reuse, 0x8, !P6 ;  /* 0x00000008ca00780c */ /* 0x040fe40007744270 */
[----:B------:R-:W-:Y:S02]  /*1cdf0*/  LOP3.LUT P0, RZ, R17, 0x200, RZ, 0xc0, !PT ;  /* 0x0000020011ff7812 */ /* 0x000fe4000780c0ff */
[----:B------:R-:W-:Y:S02]  /*1ce00*/  ISETP.LT.OR P2, PT, R201, 0x9, P2 ;  /* 0x00000009c900780c */ /* 0x000fe40001741670 */
[----:B------:R-:W-:-:S02]  /*1ce10*/  ISETP.GT.AND P0, PT, R202, 0xc8, !P0 ;  /* 0x000000c8ca00780c */ /* 0x000fc40004704270 */
[----:B------:R-:W-:Y:S02]  /*1ce20*/  FSEL R190, R190, -INF , !P2 ;  /* 0xff800000bebe7808 */ /* 0x000fe40005000000 */
[----:B------:R-:W-:Y:S02]  /*1ce30*/  LOP3.LUT P2, RZ, R17, 0x8000, RZ, 0xc0, !PT ;  /* 0x0000800011ff7812 */ /* 0x000fe4000784c0ff */
[----:B------:R-:W-:Y:S02]  /*1ce40*/  LOP3.LUT P3, RZ, R16, 0x8, RZ, 0xc0, !PT ;  /* 0x0000000810ff7812 */ /* 0x000fe4000786c0ff */
[----:B------:R-:W-:Y:S02]  /*1ce50*/  ISETP.GT.AND P2, PT, R202, 0x9, !P2 ;  /* 0x00000009ca00780c */ /* 0x000fe40005744270 */
[----:B0-----:R-:W-:Y:S02]  /*1ce60*/  FMNMX.FTZ R15, R15, R20, !PT ;  /* 0x000000140f0f7209 */ /* 0x001fe40007810000 */
[----:B------:R-:W-:-:S02]  /*1ce70*/  ISETP.LT.OR P2, PT, R201, 0xa, P2 ;  /* 0x0000000ac900780c */ /* 0x000fc40001741670 */
[----:B------:R-:W-:Y:S01]  /*1ce80*/  ISETP.LT.OR P0, PT, R201, 0xc9, P0 ;  /* 0x000000c9c900780c */ /* 0x000fe20000701670 */
[----:B------:R-:W0:Y:S01]  /*1ce90*/  SHFL.BFLY PT, R20, R15, 0x1, 0x1f ;  /* 0x0c201f000f147f89 */ /* 0x000e2200000e0000 */
[----:B------:R-:W-:Y:S02]  /*1cea0*/  FSEL R191, R191, -INF , !P2 ;  /* 0xff800000bfbf7808 */ /* 0x000fe40005000000 */
[----:B------:R-:W-:Y:S02]  /*1ceb0*/  LOP3.LUT P2, RZ, R17, 0x10000, RZ, 0xc0, !PT ;  /* 0x0001000011ff7812 */ /* 0x000fe4000784c0ff */
[----:B------:R-:W-:Y:S02]  /*1cec0*/  LOP3.LUT P4, RZ, R16, 0x4, RZ, 0xc0, !PT ;  /* 0x0000000410ff7812 */ /* 0x000fe4000788c0ff */
[C---:B------:R-:W-:Y:S02]  /*1ced0*/  ISETP.GT.AND P2, PT, R202.reuse, 0x10, !P2 ;  /* 0x00000010ca00780c */ /* 0x040fe40005744270 */
[----:B------:R-:W-:-:S02]  /*1cee0*/  ISETP.GT.AND P3, PT, R202, 0xd0, !P3 ;  /* 0x000000d0ca00780c */ /* 0x000fc40005f64270 */
[----:B------:R-:W-:Y:S02]  /*1cef0*/  ISETP.LT.OR P2, PT, R201, 0x11, P2 ;  /* 0x00000011c900780c */ /* 0x000fe40001741670 */
[----:B------:R-:W-:Y:S02]  /*1cf00*/  FSEL R94, R94, -INF , !P0 ;  /* 0xff8000005e5e7808 */ /* 0x000fe40004000000 */
[----:B------:R-:W-:Y:S02]  /*1cf10*/  FSEL R194, R194, -INF , !P2 ;  /* 0xff800000c2c27808 */ /* 0x000fe40005000000 */
[----:B------:R-:W-:Y:S02]  /*1cf20*/  LOP3.LUT P2, RZ, R17, 0x80000, RZ, 0xc0, !PT ;  /* 0x0008000011ff7812 */ /* 0x000fe4000784c0ff */
[C---:B------:R-:W-:Y:S02]  /*1cf30*/  ISETP.GT.AND P4, PT, R202.reuse, 0xd1, !P4 ;  /* 0x000000d1ca00780c */ /* 0x040fe40006784270 */
[----:B------:R-:W-:-:S02]  /*1cf40*/  ISETP.GT.AND P2, PT, R202, 0x11, !P2 ;  /* 0x00000011ca00780c */ /* 0x000fc40005744270 */
[C---:B------:R-:W-:Y:S02]  /*1cf50*/  ISETP.LT.OR P3, PT, R201.reuse, 0xd1, P3 ;  /* 0x000000d1c900780c */ /* 0x040fe40001f61670 */
[----:B------:R-:W-:Y:S02]  /*1cf60*/  ISETP.LT.OR P2, PT, R201, 0x12, P2 ;  /* 0x00000012c900780c */ /* 0x000fe40001741670 */
[----:B0-----:R-:W-:Y:S02]  /*1cf70*/  FMNMX.FTZ R15, R15, R20, !PT ;  /* 0x000000140f0f7209 */ /* 0x001fe40007810000 */
[----:B------:R-:W-:Y:S02]  /*1cf80*/  FSEL R195, R195, -INF , !P2 ;  /* 0xff800000c3c37808 */ /* 0x000fe40005000000 */
[----:B------:R-:W-:Y:S01]  /*1cf90*/  LOP3.LUT P2, RZ, R17, 0x40000, RZ, 0xc0, !PT ;  /* 0x0004000011ff7812 */ /* 0x000fe2000784c0ff */
[----:B------:R-:W-:-:S01]  /*1cfa0*/  FFMA.FTZ R21, R2, R15, -8 ;  /* 0xc100000002157423 */ /* 0x000fc2000001000f */
[----:B------:R-:W-:-:S02]  /*1cfb0*/  LOP3.LUT P6, RZ, R17, 0x1000, RZ, 0xc0, !PT ;  /* 0x0000100011ff7812 */ /* 0x000fc400078cc0ff */
[----:B------:R-:W-:Y:S02]  /*1cfc0*/  ISETP.GT.AND P2, PT, R202, 0x18, !P2 ;  /* 0x00000018ca00780c */ /* 0x000fe40005744270 */
[C---:B------:R-:W-:Y:S02]  /*1cfd0*/  ISETP.LT.OR P4, PT, R201.reuse, 0xd2, P4 ;  /* 0x000000d2c900780c */ /* 0x040fe40002781670 */
[----:B------:R-:W-:Y:S02]  /*1cfe0*/  ISETP.LT.OR P2, PT, R201, 0x19, P2 ;  /* 0x00000019c900780c */ /* 0x000fe40001741670 */
[----:B------:R-:W-:Y:S02]  /*1cff0*/  FSEL R98, R98, -INF , !P3 ;  /* 0xff80000062627808 */ /* 0x000fe40005800000 */
[----:B------:R-:W-:Y:S02]  /*1d000*/  FSEL R198, R198, -INF , !P2 ;  /* 0xff800000c6c67808 */ /* 0x000fe40005000000 */
[----:B------:R-:W-:-:S02]  /*1d010*/  LOP3.LUT P2, RZ, R17, 0x20000, RZ, 0xc0, !PT ;  /* 0x0002000011ff7812 */ /* 0x000fc4000784c0ff */
[C---:B------:R-:W-:Y:S02]  /*1d020*/  ISETP.GT.AND P6, PT, R202.reuse, 0xd9, !P6 ;  /* 0x000000d9ca00780c */ /* 0x040fe400077c4270 */
[----:B------:R-:W-:Y:S02]  /*1d030*/  ISETP.GT.AND P2, PT, R202, 0x19, !P2 ;  /* 0x00000019ca00780c */ /* 0x000fe40005744270 */
[----:B------:R-:W-:Y:S02]  /*1d040*/  FSEL R99, R99, -INF , !P4 ;  /* 0xff80000063637808 */ /* 0x000fe40006000000 */
[C---:B------:R-:W-:Y:S02]  /*1d050*/  ISETP.LT.OR P2, PT, R201.reuse, 0x1a, P2 ;  /* 0x0000001ac900780c */ /* 0x040fe40001741670 */
[----:B------:R-:W-:Y:S02]  /*1d060*/  ISETP.LT.OR P6, PT, R201, 0xda, P6 ;  /* 0x000000dac900780c */ /* 0x000fe400037c1670 */
[----:B------:R-:W-:-:S02]  /*1d070*/  FSEL R199, R199, -INF , !P2 ;  /* 0xff800000c7c77808 */ /* 0x000fc40005000000 */
[----:B------:R-:W-:Y:S02]  /*1d080*/  LOP3.LUT P2, RZ, R16, 0x1, RZ, 0xc0, !PT ;  /* 0x0000000110ff7812 */ /* 0x000fe4000784c0ff */
[----:B------:R-:W-:Y:S02]  /*1d090*/  FSEL R103, R103, -INF , !P6 ;  /* 0xff80000067677808 */ /* 0x000fe40007000000 */
[----:B------:R-:W-:Y:S02]  /*1d0a0*/  ISETP.GT.AND P2, PT, R202, RZ, !P2 ;  /* 0x000000ffca00720c */ /* 0x000fe40005744270 */
        /* <DEDUP_REMOVED lines=11> */
[C---:B------:R-:W-:Y:S02]  /*1d160*/  ISETP.GT.AND P2, PT, R202.reuse, 0xc9, !P5 ;  /* 0x000000c9ca00780c */ /* 0x040fe40006f44270 */
[----:B------:R-:W-:Y:S02]  /*1d170*/  ISETP.GT.AND P5, PT, R202, 0xd8, !P1 ;  /* 0x000000d8ca00780c */ /* 0x000fe40004fa4270 */
[----:B------:R-:W-:Y:S02]  /*1d180*/  ISETP.LT.OR P1, PT, R201, 0xca, P2 ;  /* 0x000000cac900780c */ /* 0x000fe40001721670 */
[----:B------:R-:W-:Y:S02]  /*1d190*/  FSETP.NEU.FTZ.AND P2, PT, R15, -INF , PT ;  /* 0xff8000000f00780b */ /* 0x000fe40003f5d000 */
[----:B------:R-:W-:-:S02]  /*1d1a0*/  FSEL R95, R95, -INF , !P1 ;  /* 0xff8000005f5f7808 */ /* 0x000fc40004800000 */
[----:B------:R-:W-:Y:S02]  /*1d1b0*/  FSEL R20, R15, RZ, P2 ;  /* 0x000000ff0f147208 */ /* 0x000fe40001000000 */
[----:B------:R-:W-:Y:S02]  /*1d1c0*/  ISETP.LT.OR P5, PT, R201, 0xd9, P5 ;  /* 0x000000d9c900780c */ /* 0x000fe40002fa1670 */
[----:B------:R-:W-:Y:S01]  /*1d1d0*/  FSEL R21, R21, RZ, P2 ;  /* 0x000000ff15157208 */ /* 0x000fe20001000000 */
[----:B------:R-:W-:-:S01]  /*1d1e0*/  FADD.FTZ R3, -R20, R3 ;  /* 0x0000000314037221 */ /* 0x000fc20000010100 */
[----:B------:R-:W-:Y:S02]  /*1d1f0*/  FMNMX.FTZ R20, R186, R0, !PT ;  /* 0x00000000ba147209 */ /* 0x000fe40007810000 */
[----:B------:R-:W-:Y:S01]  /*1d200*/  FSEL R102, R102, -INF , !P5 ;  /* 0xff80000066667808 */ /* 0x000fe20006800000 */
        /* <DEDUP_REMOVED lines=74> */
[C---:B------:R-:W-:Y:S01]  /*1d6b0*/  FFMA.FTZ R21, R2.reuse, R101, -R21 ;  /* 0x0000006502157223 */ /* 0x040fe20000010815 */
[----:B------:R-:W-:Y:S01]  /*1d6c0*/  FMUL.FTZ R3, R2, R3 ;  /* 0x0000000302037220 */ /* 0x000fe20000410000 */
[----:B------:R-:W-:Y:S01]  /*1d6d0*/  MUFU.EX2 R184, R184 ;  /* 0x000000b800b87308 */ /* 0x000fe20000000800 */
[----:B------:R-:W-:-:S02]  /*1d6e0*/  FMNMX.FTZ R20, R162, R20, !PT ;  /* 0x00000014a2147209 */ /* 0x000fc40007810000 */
[----:B------:R-:W-:Y:S02]  /*1d6f0*/  LOP3.LUT P1, RZ, R17, 0x800000, RZ, 0xc0, !PT ;  /* 0x0080000011ff7812 */ /* 0x000fe4000782c0ff */
[----:B------:R-:W-:-:S03]  /*1d700*/  FMNMX.FTZ R20, R163, R20, !PT ;  /* 0x00000014a3147209 */ /* 0x000fc60007810000 */
[----:B------:R-:W2:Y:S01]  /*1d710*/  MUFU.EX2 R3, R3 ;  /* 0x0000000300037308 */ /* 0x000ea20000000800 */
        /* <DEDUP_REMOVED lines=66> */
[----:B------:R-:W-:-:S03]  /*1db40*/  FFMA.FTZ R101, R2, R20, -8 ;  /* 0xc100000002657423 */ /* 0x000fc60000010014 */
[----:B------:R-:W-:Y:S02]  /*1db50*/  FMUL.FTZ R0, R2, R0 ;  /* 0x0000000002007220 */ /* 0x000fe40000410000 */
[----:B------:R-:W-:Y:S01]  /*1db60*/  MUFU.EX2 R140, R140 ;  /* 0x0000008c008c7308 */ /* 0x000fe20000000800 */
[----:B------:R-:W-:-:S05]  /*1db70*/  FSEL R101, R101, RZ, P2 ;  /* 0x000000ff65657208 */ /* 0x000fca0001000000 */
        /* <DEDUP_REMOVED lines=34> */
[----:B------:R-:W4:Y:S01]  /*1dda0*/  MUFU.EX2 R191, R191 ;  /* 0x000000bf00bf7308 */ /* 0x000f220000000800 */
        /* <DEDUP_REMOVED lines=26> */
[----:B------:R-:W5:Y:S01]  /*1df50*/  MUFU.EX2 R194, R194 ;  /* 0x000000c200c27308 */ /* 0x000f620000000800 */
[----:B--2---:R-:W-:-:S01]  /*1df60*/  FFMA.FTZ R103, R3, R203, R184 ;  /* 0x000000cb03677223 */ /* 0x004fc200000100b8 */
[----:B---3--:R-:W-:-:S03]  /*1df70*/  FFMA.FTZ R200, R0, R200, R186 ;  /* 0x000000c800c87223 */ /* 0x008fc600000100ba */
[----:B------:R-:W-:Y:S01]  /*1df80*/  FADD.FTZ R103, R185, R103 ;  /* 0x00000067b9677221 */ /* 0x000fe20000010000 */
[----:B0-----:R-:W-:-:S02]  /*1df90*/  FADD.FTZ R200, R187, R200 ;  /* 0x000000c8bbc87221 */ /* 0x001fc40000010000 */
[----:B------:R-:W0:Y:S01]  /*1dfa0*/  MUFU.EX2 R195, R195 ;  /* 0x000000c300c37308 */ /* 0x000e220000000800 */
[----:B------:R-:W-:-:S01]  /*1dfb0*/  FADD.FTZ R103, R188, R103 ;  /* 0x00000067bc677221 */ /* 0x000fc20000010000 */
[----:B-1----:R-:W-:-:S03]  /*1dfc0*/  FADD.FTZ R200, R190, R200 ;  /* 0x000000c8bec87221 */ /* 0x002fc60000010000 */
[----:B------:R-:W-:Y:S01]  /*1dfd0*/  FADD.FTZ R103, R189, R103 ;  /* 0x00000067bd677221 */ /* 0x000fe20000010000 */
[----:B----4-:R-:W-:-:S02]  /*1dfe0*/  FADD.FTZ R200, R191, R200 ;  /* 0x000000c8bfc87221 */ /* 0x010fc40000010000 */
[----:B------:R-:W1:Y:S01]  /*1dff0*/  MUFU.EX2 R198, R198 ;  /* 0x000000c600c67308 */ /* 0x000e620000000800 */
[----:B------:R-:W-:-:S01]  /*1e000*/  FADD.FTZ R103, R192, R103 ;  /* 0x00000067c0677221 */ /* 0x000fc20000010000 */
[----:B-----5:R-:W-:-:S03]  /*1e010*/  FADD.FTZ R200, R194, R200 ;  /* 0x000000c8c2c87221 */ /* 0x020fc60000010000 */
[----:B------:R-:W-:-:S03]  /*1e020*/  FADD.FTZ R103, R193, R103 ;  /* 0x00000067c1677221 */ /* 0x000fc60000010000 */
        /* <DEDUP_REMOVED lines=178> */
[----:B-1----:R-:W-:-:S05]  /*1eb50*/  FADD.FTZ R103, R101, R200 ;  /* 0x000000c865677221 */ /* 0x002fca0000010000 */
[----:B------:R0:W-:Y:S04]  /*1eb60*/  STL [R1], R103 ;  /* 0x0000006701007387 */ /* 0x0001e80000100800 */
[----:B------:R0:W-:Y:S01]  /*1eb70*/  STL [R1+0x4], R201 ;  /* 0x000004c901007387 */ /* 0x0001e20000100800 */
[----:B------:R-:W-:Y:S05]  /*1eb80*/  @!P0 BRA `(.L_x_7455) ;  /* 0x0000000000048947 */ /* 0x000fea0003800000 */
[----:B------:R-:W-:Y:S01]  /*1eb90*/  BPT.TRAP 0x1 ;  /* 0x000000040000795c */ /* 0x000fe20000300000 */
.L_x_7455:
[----:B0-----:R-:W2:Y:S04]  /*1eba0*/  LDL R103, [R1+0x68] ;  /* 0x0000680001677983 */ /* 0x001ea80000100800 */
[----:B------:R-:W3:Y:S01]  /*1ebb0*/  LDL R232, [R1+0x60] ;  /* 0x0000600001e87983 */ /* 0x000ee20000100800 */
        /* <DEDUP_REMOVED lines=121> */
[----:B--2---:R-:W-:Y:S01]  /*1f350*/  R2UR UR4, R103 ;  /* 0x00000000670472ca */ /* 0x004fe200000e0000 */
[----:B------:R-:W-:Y:S01]  /*1f360*/  IMAD R103, R233, 0x8, R18 ;  /* 0x00000008e9677824 */ /* 0x000fe200078e0212 */
[----:B---3--:R-:W-:-:S03]  /*1f370*/  ISETP.GT.AND P2, PT, R12, R232, PT ;  /* 0x000000e80c00720c */ /* 0x008fc60003f44270 */
[----:B------:R-:W-:-:S08]  /*1f380*/  VIADD R103, R103, 0x2e860 ;  /* 0x0002e86067677836 */ /* 0x000fd00000000000 */
[----:B------:R-:W-:-:S05]  /*1f390*/  IMAD.U32 R200, RZ, RZ, UR4 ;  /* 0x00000004ffc87e24 */ /* 0x000fca000f8e00ff */
[----:B------:R-:W-:Y:S01]  /*1f3a0*/  PRMT R103, R200, 0x654, R103 ;  /* 0x00000654c8677816 */ /* 0x000fe20000000067 */
[----:B------:R-:W-:-:S03]  /*1f3b0*/  VIADD R12, R12, 0xffffffff ;  /* 0xffffffff0c0c7836 */ /* 0x000fc60000000000 */
[----:B------:R0:W-:Y:S01]  /*1f3c0*/  SYNCS.ARRIVE.TRANS64.RED.A1T0 RZ, [R103+URZ], RZ ;  /* 0x000000ff67ff79a7 */ /* 0x0001e2000810043f */
[----:B------:R-:W-:Y:S01]  /*1f3d0*/  F2FP.SATFINITE.E4M3.F32.PACK_AB_MERGE_C R200, R89, R88, R92 ;  /* 0x0000005859c8723e */ /* 0x000fe2000480705c */
[----:B------:R-:W-:Y:S02]  /*1f3e0*/  IMAD.MOV.U32 R232, RZ, RZ, R235 ;  /* 0x000000ffffe87224 */ /* 0x000fe400078e00eb */
[----:B------:R-:W-:Y:S01]  /*1f3f0*/  IMAD.MOV.U32 R233, RZ, RZ, R13 ;  /* 0x000000ffffe97224 */ /* 0x000fe200078e000d */
[----:B------:R-:W-:Y:S06]  /*1f400*/  @P2 BRA `(.L_x_7456) ;  /* 0xffffff9800282947 */ /* 0x000fec000383ffff */
[----:B------:R-:W-:Y:S02]  /*1f410*/  IMAD.MOV.U32 R0, RZ, RZ, R20 ;  /* 0x000000ffff007224 */ /* 0x000fe400078e0014 */
[----:B------:R-:W-:Y:S02]  /*1f420*/  IMAD.MOV.U32 R3, RZ, RZ, R15 ;  /* 0x000000ffff037224 */ /* 0x000fe400078e000f */
[----:B------:R-:W-:Y:S02]  /*1f430*/  IMAD.MOV.U32 R233, RZ, RZ, R13 ;  /* 0x000000ffffe97224 */ /* 0x000fe400078e000d */
[----:B------:R-:W-:-:S07]  /*1f440*/  IMAD.MOV.U32 R232, RZ, RZ, R235 ;  /* 0x000000ffffe87224 */ /* 0x000fce00078e00eb */
.L_x_7437:
[----:B------:R-:W2:Y:S01]  /*1f450*/  LDL R13, [R1+0x64] ;  /* 0x00006400010d7983 */ /* 0x000ea20000100800 */
[----:B------:R-:W1:Y:S03]  /*1f460*/  LDC R15, c[0x0][0x448] ;  /* 0x00011200ff0f7b82 */ /* 0x000e660000000800 */
[----:B------:R-:W3:Y:S04]  /*1f470*/  LDL R88, [R1+0x10] ;  /* 0x0000100001587983 */ /* 0x000ee80000100800 */
[----:B------:R-:W3:Y:S01]  /*1f480*/  LDL R21, [R1+0x14] ;  /* 0x0000140001157983 */ /* 0x000ee20000100800 */
[----:B------:R-:W4:Y:S01]  /*1f490*/  LDC R89, c[0x0][0x9e4] ;  /* 0x00027900ff597b82 */ /* 0x000f220000000800 */
[----:B------:R-:W-:-:S02]  /*1f4a0*/  LOP3.LUT R17, R17, 0xffefffff, RZ, 0xc0, !PT ;  /* 0xffefffff11117812 */ /* 0x000fc400078ec0ff */
[----:B-1----:R-:W-:-:S13]  /*1f4b0*/  ISETP.NE.AND P2, PT, R15, 0x1, PT ;  /* 0x000000010f00780c */ /* 0x002fda0003f45270 */
[----:B------:R-:W1:Y:S01]  /*1f4c0*/  @P2 LDC R20, c[0x0][0x44c] ;  /* 0x00011300ff142b82 */ /* 0x000e620000000800 */
[----:B------:R-:W-:-:S04]  /*1f4d0*/  @P2 LOP3.LUT R17, R17, 0x100000, RZ, 0xfc, !PT ;  /* 0x0010000011112812 */ /* 0x000fc800078efcff */
[----:B------:R-:W-:-:S03]  /*1f4e0*/  LOP3.LUT R17, R17, 0xffdfffff, RZ, 0xc0, !PT ;  /* 0xffdfffff11117812 */ /* 0x000fc600078ec0ff */
[----:B------:R-:W5:Y:S01]  /*1f4f0*/  @P2 LDC R15, c[0x0][0x450] ;  /* 0x00011400ff0f2b82 */ /* 0x000f620000000800 */
[----:B--2---:R-:W-:-:S04]  /*1f500*/  VIADD R13, R13, 0x7f ;  /* 0x0000007f0d0d7836 */ /* 0x004fc80000000000 */
[----:B-1----:R-:W-:Y:S01]  /*1f510*/  @P2 IMAD.HI.U32 R20, R13, R20, RZ ;  /* 0x000000140d142227 */ /* 0x002fe200078e00ff */
[----:B---3--:R-:W-:-:S04]  /*1f520*/  IADD3 R88, R21, 0x1, -R88 ;  /* 0x0000000115587810 */ /* 0x008fc80007ffe858 */
[----:B-----5:R-:W-:Y:S02]  /*1f530*/  @P2 SHF.R.U32.HI R13, RZ, R15, R20 ;  /* 0x0000000fff0d2219 */ /* 0x020fe40000011614 */
[----:B----4-:R-:W-:-:S03]  /*1f540*/  ISETP.GE.AND P2, PT, R89, 0x1, PT ;  /* 0x000000015900780c */ /* 0x010fc60003f46270 */
[----:B------:R-:W-:-:S04]  /*1f550*/  IMAD.IADD R13, R13, 0x1, R88 ;  /* 0x000000010d0d7824 */ /* 0x000fc800078e0258 */
[----:B------:R-:W-:-:S06]  /*1f560*/  IMAD.IADD R14, R13, 0x1, -R14 ;  /* 0x000000010d0e7824 */ /* 0x000fcc00078e0a0e */
[----:B------:R-:W-:Y:S01]  /*1f570*/  @P2 LOP3.LUT R17, R17, 0x200000, RZ, 0xfc, !PT ;  /* 0x0020000011112812 */ /* 0x000fe200078efcff */
        /* <DEDUP_REMOVED lines=11> */
.L_x_7459:
[----:B------:R-:W-:-:S13]  /*1f630*/  ISETP.NE.AND P2, PT, R89, 0x1, PT ;  /* 0x000000015900780c */ /* 0x000fda0003f45270 */
[----:B------:R-:W1:Y:S02]  /*1f640*/  @P2 LDC.64 R20, c[0x0][0x9e8] ;  /* 0x00027a00ff142b82 */ /* 0x000e640000000a00 */
[----:B-1----:R-:W-:-:S05]  /*1f650*/  @P2 IMAD.HI.U32 R20, R13, R20, RZ ;  /* 0x000000140d142227 */ /* 0x002fca00078e00ff */
[----:B------:R-:W-:-:S07]  /*1f660*/  @P2 SHF.R.U32.HI R13, RZ, R21, R20 ;  /* 0x00000015ff0d2219 */ /* 0x000fce0000011614 */
.L_x_7460:
[----:B------:R-:W-:Y:S05]  /*1f670*/  BSYNC B0 ;  /* 0x0000000000007941 */ /* 0x000fea0003800000 */
.L_x_7458:
[----:B------:R-:W-:-:S05]  /*1f680*/  IMAD R13, R13, R89, RZ ;  /* 0x000000590d0d7224 */ /* 0x000fca00078e02ff */
[----:B------:R-:W-:-:S07]  /*1f690*/  VIMNMX R14, R14, R13, !PT ;  /* 0x0000000d0e0e7248 */ /* 0x000fce0007fe0100 */
.L_x_7457:
[----:B------:R-:W2:Y:S01]  /*1f6a0*/  LDL R20, [R1+0x74] ;  /* 0x0000740001147983 */ /* 0x000ea20000100800 */
[----:B------:R-:W-:Y:S02]  /*1f6b0*/  VIADD R15, R14, 0xdf ;  /* 0x000000df0e0f7836 */ /* 0x000fe40000000000 */
[----:B------:R-:W-:-:S04]  /*1f6c0*/  IMAD.MOV.U32 R14, RZ, RZ, RZ ;  /* 0x000000ffff0e7224 */ /* 0x000fc800078e00ff */
[----:B------:R-:W-:-:S05]  /*1f6d0*/  IMAD.HI R14, R15, -0x6db6db6d, R14 ;  /* 0x924924930f0e7827 */ /* 0x000fca00078e020e */
[----:B------:R-:W-:-:S04]  /*1f6e0*/  SHF.R.U32.HI R13, RZ, 0x1f, R14 ;  /* 0x0000001fff0d7819 */ /* 0x000fc8000001160e */
[----:B------:R-:W-:-:S04]  /*1f6f0*/  LEA.HI.SX32 R13, R14, R13, 0x19 ;  /* 0x0000000d0e0d7211 */ /* 0x000fc800078fcaff */
[----:B--2---:R-:W-:-:S04]  /*1f700*/  VIMNMX R20, R20, R13, !PT ;  /* 0x0000000d14147248 */ /* 0x004fc80007fe0100 */
[----:B------:R-:W-:Y:S01]  /*1f710*/  ISETP.GE.AND P2, PT, R12, R20, PT ;  /* 0x000000140c00720c */ /* 0x000fe20003f46270 */
[----:B------:R1:W-:-:S12]  /*1f720*/  STL [R1+0x48], R20 ;  /* 0x0000481401007387 */ /* 0x0003d80000100800 */
[----:B-1----:R-:W-:Y:S05]  /*1f730*/  @!P2 BRA `(.L_x_7461) ;  /* 0x000000400004a947 */ /* 0x002fea0003800000 */
[----:B------:R-:W-:Y:S02]  /*1f740*/  IMAD.MOV.U32 R236, RZ, RZ, R12 ;  /* 0x000000ffffec7224 */ /* 0x000fe400078e000c */
[----:B------:R-:W-:Y:S02]  /*1f750*/  IMAD.MOV.U32 R235, RZ, RZ, R0 ;  /* 0x000000ffffeb7224 */ /* 0x000fe400078e0000 */
[----:B------:R-:W-:Y:S02]  /*1f760*/  IMAD.MOV.U32 R21, RZ, RZ, R3 ;  /* 0x000000ffff157224 */ /* 0x000fe400078e0003 */
[----:B------:R-:W-:Y:S02]  /*1f770*/  IMAD.MOV.U32 R12, RZ, RZ, R232 ;  /* 0x000000ffff0c7224 */ /* 0x000fe400078e00e8 */
[----:B------:R-:W-:-:S07]  /*1f780*/  IMAD.MOV.U32 R20, RZ, RZ, R233 ;  /* 0x000000ffff147224 */ /* 0x000fce00078e00e9 */
.L_x_7472:
        /* <DEDUP_REMOVED lines=9> */
.L_x_7463:
[----:B------:R-:W-:-:S05]  /*1f820*/  VIADD R0, R20, 0x1 ;  /* 0x0000000114007836 */ /* 0x000fca0000000000 */
[----:B------:R-:W-:-:S04]  /*1f830*/  ISETP.NE.AND P3, PT, R0, 0x2, PT ;  /* 0x000000020000780c */ /* 0x000fc80003f65270 */
[----:B------:R-:W-:Y:S02]  /*1f840*/  SEL R3, R0, RZ, P3 ;  /* 0x000000ff00037207 */ /* 0x000fe40001800000 */
[----:B------:R-:W-:-:S03]  /*1f850*/  SHF.L.U32 R0, R232, 0x1f, RZ ;  /* 0x0000001fe8007819 */ /* 0x000fc600000006ff */
[----:B------:R-:W-:-:S04]  /*1f860*/  IMAD R3, R3, 0x8, R18 ;  /* 0x0000000803037824 */ /* 0x000fc800078e0212 */
[----:B------:R1:W2:Y:S01]  /*1f870*/  SYNCS.PHASECHK.TRANS64.TRYWAIT P3, [R3+URZ+0x2e830], R0 ;  /* 0x02e83000030075a7 */ /* 0x0002a2000806017f */
[----:B------:R-:W-:Y:S05]  /*1f880*/  @!P0 BRA `(.L_x_7464) ;  /* 0x0000000000048947 */ /* 0x000fea0003800000 */
[----:B------:R-:W-:Y:S01]  /*1f890*/  BPT.TRAP 0x1 ;  /* 0x000000040000795c */ /* 0x000fe20000300000 */
.L_x_7464:
[----:B------:R-:W-:Y:S04]  /*1f8a0*/  BSSY B0, `(.L_x_7462) ;  /* 0x0000004000007945 */ /* 0x000fe80003800000 */
[----:B--2---:R-:W-:Y:S05]  /*1f8b0*/  @P3 BRA `(.L_x_7465) ;  /* 0x0000000000083947 */ /* 0x004fea0003800000 */
[----:B------:R-:W2:Y:S02]  /*1f8c0*/  SYNCS.PHASECHK.TRANS64.TRYWAIT P3, [R3+URZ+0x2e830], R0 ;  /* 0x02e83000030075a7 */ /* 0x000ea4000806017f */
[----:B--2---:R-:W-:Y:S05]  /*1f8d0*/  @!P3 BRA `(.L_x_7466) ;  /* 0x000001880070b947 */ /* 0x004fea0003800000 */
.L_x_7465:
[----:B------:R-:W-:Y:S05]  /*1f8e0*/  BSYNC B0 ;  /* 0x0000000000007941 */ /* 0x000fea0003800000 */
.L_x_7462:
[----:B-12---:R-:W2:Y:S01]  /*1f8f0*/  LDL R3, [R1+0x5c] ;  /* 0x00005c0001037983 */ /* 0x006ea20000100800 */
[----:B------:R-:W-:Y:S01]  /*1f900*/  VIADD R233, R20, 0x1 ;  /* 0x0000000114e97836 */ /* 0x000fe20000000000 */
[----:B------:R-:W-:Y:S05]  /*1f910*/  WARPSYNC.ALL ;  /* 0x0000000000007948 */ /* 0x000fea0003800000 */
[----:B------:R-:W1:Y:S01]  /*1f920*/  S2R R0, SR_TID.X ;  /* 0x0000000000007919 */ /* 0x000e620000002100 */
[C---:B------:R-:W-:Y:S01]  /*1f930*/  ISETP.NE.AND P3, PT, R233.reuse, 0x2, PT ;  /* 0x00000002e900780c */ /* 0x040fe20003f65270 */
[----:B------:R-:W-:Y:S01]  /*1f940*/  IMAD.MOV.U32 R91, RZ, RZ, 0x40000040 ;  /* 0x40000040ff5b7424 */ /* 0x000fe200078e00ff */
[C---:B------:R-:W-:Y:S01]  /*1f950*/  R2UR UR12, R8.reuse ;  /* 0x00000000080c72ca */ /* 0x040fe200000e0000 */
[----:B------:R-:W-:Y:S01]  /*1f960*/  IMAD.MOV.U32 R15, RZ, RZ, 0x40000040 ;  /* 0x40000040ff0f7424 */ /* 0x000fe200078e00ff */
[----:B------:R-:W-:Y:S01]  /*1f970*/  SEL R233, R233, RZ, P3 ;  /* 0x000000ffe9e97207 */ /* 0x000fe20001800000 */
        /* <DEDUP_REMOVED lines=13> */
[----:B------:R-:W-:Y:S01]  /*1fa50*/  R2UR UR25, R15 ;  /* 0x000000000f1972ca */ /* 0x000fe200000e0000 */
[----:B------:R-:W-:Y:S01]  /*1fa60*/  STL [R1+0xcc], R21 ;  /* 0x0000cc1501007387 */ /* 0x000fe20000100800 */
[C---:B------:R-:W-:Y:S02]  /*1fa70*/  R2UR UR27, R89.reuse ;  /* 0x00000000591b72ca */ /* 0x040fe400000e0000 */
[----:B------:R-:W-:Y:S01]  /*1fa80*/  R2UR UR29, R89 ;  /* 0x00000000591d72ca */ /* 0x000fe200000e0000 */
[----:B------:R-:W-:Y:S01]  /*1fa90*/  STL [R1+0xc8], R19 ;  /* 0x0000c81301007387 */ /* 0x000fe20000100800 */
[----:B------:R-:W-:-:S02]  /*1faa0*/  R2UR UR31, R93 ;  /* 0x000000005d1f72ca */ /* 0x000fc400000e0000 */
[----:B------:R-:W-:Y:S01]  /*1fab0*/  R2UR UR39, R15 ;  /* 0x000000000f2772ca */ /* 0x000fe200000e0000 */
[----:B------:R-:W-:Y:S01]  /*1fac0*/  STL [R1+0xc4], R18 ;  /* 0x0000c41201007387 */ /* 0x000fe20000100800 */
[----:B------:R-:W-:Y:S02]  /*1fad0*/  R2UR UR36, R8 ;  /* 0x00000000082472ca */ /* 0x000fe400000e0000 */
[----:B-1----:R-:W-:Y:S01]  /*1fae0*/  SHF.R.U32.HI R0, RZ, 0x7, R0 ;  /* 0x00000007ff007819 */ /* 0x002fe20000011600 */
[----:B------:R1:W-:Y:S01]  /*1faf0*/  STL [R1+0xc0], R17 ;  /* 0x0000c01101007387 */ /* 0x0003e20000100800 */
[----:B------:R-:W-:Y:S02]  /*1fb00*/  R2UR UR37, R9 ;  /* 0x00000000092572ca */ /* 0x000fe400000e0000 */
[----:B------:R-:W-:Y:S01]  /*1fb10*/  R2UR UR47, R89 ;  /* 0x00000000592f72ca */ /* 0x000fe200000e0000 */
[----:B------:R-:W-:Y:S01]  /*1fb20*/  VIADD R0, R0, 0x8 ;  /* 0x0000000800007836 */ /* 0x000fe20000000000 */
[----:B------:R3:W-:Y:S01]  /*1fb30*/  STL [R1+0xbc], R16 ;  /* 0x0000bc1001007387 */ /* 0x0007e20000100800 */
[----:B------:R-:W-:-:S02]  /*1fb40*/  R2UR UR44, R8 ;  /* 0x00000000082c72ca */ /* 0x000fc400000e0000 */
[----:B------:R-:W-:Y:S01]  /*1fb50*/  R2UR UR45, R9 ;  /* 0x00000000092d72ca */ /* 0x000fe200000e0000 */
[----:B------:R4:W-:Y:S01]  /*1fb60*/  BAR.SYNC.DEFER_BLOCKING R0, 0x100 ;  /* 0x000400000000751d */ /* 0x0009e20000010000 */
[C---:B------:R-:W-:Y:S02]  /*1fb70*/  R2UR UR19, R15.reuse ;  /* 0x000000000f1372ca */ /* 0x040fe400000e0000 */
[----:B------:R-:W-:Y:S02]  /*1fb80*/  R2UR UR5, R15 ;  /* 0x000000000f0572ca */ /* 0x000fe400000e0000 */
[----:B------:R-:W-:Y:S02]  /*1fb90*/  R2UR UR17, R89 ;  /* 0x00000000591172ca */ /* 0x000fe400000e0000 */
[C---:B------:R-:W-:Y:S01]  /*1fba0*/  R2UR UR9, R93.reuse ;  /* 0x000000005d0972ca */ /* 0x040fe200000e0000 */
[----:B------:R0:W-:Y:S01]  /*1fbb0*/  STL [R1+0xb8], R12 ;  /* 0x0000b80c01007387 */ /* 0x0001e20000100800 */
[----:B------:R-:W-:Y:S01]  /*1fbc0*/  R2UR UR33, R93 ;  /* 0x000000005d2172ca */ /* 0x000fe200000e0000 */
[----:B------:R-:W-:Y:S01]  /*1fbd0*/  IMAD.MOV.U32 R93, RZ, RZ, 0x40000040 ;  /* 0x40000040ff5d7424 */ /* 0x000fe200078e00ff */
[----:B------:R-:W-:Y:S01]  /*1fbe0*/  R2UR UR59, R91 ;  /* 0x000000005b3b72ca */ /* 0x000fe200000e0000 */
[----:B------:R0:W-:Y:S03]  /*1fbf0*/  STL [R1+0xb4], R2 ;  /* 0x0000b40201007387 */ /* 0x0001e60000100800 */
[----:B------:R-:W-:Y:S01]  /*1fc00*/  R2UR UR43, R93 ;  /* 0x000000005d2b72ca */ /* 0x000fe200000e0000 */
[----:B------:R-:W-:Y:S01]  /*1fc10*/  WARPGROUP.ARRIVE ;  /* 0x00000000000079c5 */ /* 0x000fe20000000000 */
[----:B--2---:R-:W-:Y:S01]  /*1fc20*/  IMAD R90, R233, 0x700, R3 ;  /* 0x00000700e95a7824 */ /* 0x004fe200078e0203 */
[----:B------:R-:W-:Y:S01]  /*1fc30*/  MOV R3, UR7 ;  /* 0x0000000700037c02 */ /* 0x000fe20008000f00 */
[----:B------:R-:W-:Y:S01]  /*1fc40*/  UMOV UR7, UR11 ;  /* 0x0000000b00077c82 */ /* 0x000fe20008000000 */
[----:B------:R-:W-:Y:S01]  /*1fc50*/  R2UR UR11, R15 ;  /* 0x000000000f0b72ca */ /* 0x000fe200000e0000 */
[C---:B------:R-:W-:Y:S01]  /*1fc60*/  VIADD R14, R90.reuse, 0x100 ;  /* 0x000001005a0e7836 */ /* 0x040fe20000000000 */
[C---:B------:R-:W-:Y:S01]  /*1fc70*/  R2UR UR14, R90.reuse ;  /* 0x000000005a0e72ca */ /* 0x040fe200000e0000 */
[C---:B------:R-:W-:Y:S01]  /*1fc80*/  VIADD R88, R90.reuse, 0x200 ;  /* 0x000002005a587836 */ /* 0x040fe20000000000 */
[----:B-1----:R-:W-:Y:S01]  /*1fc90*/  MOV R17, UR7 ;  /* 0x0000000700117c02 */ /* 0x002fe20008000f00 */
        /* <DEDUP_REMOVED lines=25> */
[----:B------:R-:W-:Y:S01]  /*1fe30*/  UMOV UR7, UR29 ;  /* 0x0000001d00077c82 */ /* 0x000fe20008000000 */
[----:B------:R-:W-:Y:S01]  /*1fe40*/  R2UR UR24, R14 ;  /* 0x000000000e1872ca */ /* 0x000fe200000e0000 */
[----:B------:R-:W-:Y:S01]  /*1fe50*/  VIADD R14, R90, 0x104 ;  /* 0x000001045a0e7836 */ /* 0x000fe20000000000 */
[----:B------:R-:W-:Y:S01]  /*1fe60*/  R2UR UR10, R88 ;  /* 0x00000000580a72ca */ /* 0x000fe200000e0000 */
[C---:B------:R-:W-:Y:S01]  /*1fe70*/  VIADD R88, R90.reuse, 0x204 ;  /* 0x000002045a587836 */ /* 0x040fe20000000000 */
[----:B------:R-:W-:Y:S01]  /*1fe80*/  MOV R237, UR11 ;  /* 0x0000000b00ed7c02 */ /* 0x000fe20008000f00 */
[----:B------:R-:W-:Y:S01]  /*1fe90*/  UMOV UR11, UR25 ;  /* 0x00000019000b7c82 */ /* 0x000fe20008000000 */
[C---:B------:R-:W-:Y:S01]  /*1fea0*/  R2UR UR25, R9.reuse ;  /* 0x00000000091972ca */ /* 0x040fe200000e0000 */
[----:B------:R-:W-:Y:S01]  /*1feb0*/  IMAD.MOV.U32 R15, RZ, RZ, 0x40000040 ;  /* 0x40000040ff0f7424 */ /* 0x000fe200078e00ff */
[----:B------:R-:W-:Y:S01]  /*1fec0*/  R2UR UR29, R9 ;  /* 0x00000000091d72ca */ /* 0x000fe200000e0000 */
[----:B------:R-:W-:Y:S01]  /*1fed0*/  VIADD R92, R90, 0x206 ;  /* 0x000002065a5c7836 */ /* 0x000fe20000000000 */
[----:B------:R-:W-:Y:S01]  /*1fee0*/  MOV R19, UR11 ;  /* 0x0000000b00137c02 */ /* 0x000fe20008000f00 */
[----:B------:R-:W-:Y:S01]  /*1fef0*/  UMOV UR11, UR19 ;  /* 0x00000013000b7c82 */ /* 0x000fe20008000000 */
[----:B----4-:R-:W-:-:S02]  /*1ff00*/  MOV R0, UR6 ;  /* 0x0000000600007c02 */ /* 0x010fc40008000f00 */
[----:B------:R-:W-:Y:S01]  /*1ff10*/  R2UR UR14, R88 ;  /* 0x00000000580e72ca */ /* 0x000fe200000e0000 */
[----:B------:R-:W-:Y:S01]  /*1ff20*/  UMOV UR6, UR10 ;  /* 0x0000000a00067c82 */ /* 0x000fe20008000000 */
[----:B------:R-:W-:Y:S01]  /*1ff30*/  R2UR UR10, R14 ;  /* 0x000000000e0a72ca */ /* 0x000fe200000e0000 */
[----:B------:R-:W-:Y:S01]  /*1ff40*/  VIADD R14, R90, 0x304 ;  /* 0x000003045a0e7836 */ /* 0x000fe20000000000 */
[----:B---3--:R-:W-:Y:S01]  /*1ff50*/  MOV R16, UR6 ;  /* 0x0000000600107c02 */ /* 0x008fe20008000f00 */
[----:B------:R-:W-:Y:S01]  /*1ff60*/  UMOV UR6, UR28 ;  /* 0x0000001c00067c82 */ /* 0x000fe20008000000 */
[----:B------:R-:W-:Y:S01]  /*1ff70*/  R2UR UR28, R8 ;  /* 0x00000000081c72ca */ /* 0x000fe200000e0000 */
[----:B------:R-:W-:Y:S01]  /*1ff80*/  VIADD R88, R90, 0x404 ;  /* 0x000004045a587836 */ /* 0x000fe20000000000 */
[----:B------:R-:W-:Y:S01]  /*1ff90*/  R2UR UR19, R15 ;  /* 0x000000000f1372ca */ /* 0x000fe200000e0000 */
[----:B------:R-:W-:Y:S01]  /*1ffa0*/  IMAD.MOV.U32 R15, RZ, RZ, 0x40000040 ;  /* 0x40000040ff0f7424 */ /* 0x000fe200078e00ff */
[----:B------:R-:W-:Y:S01]  /*1ffb0*/  R2UR UR15, R89 ;  /* 0x00000000590f72ca */ /* 0x000fe200000e0000 */
[----:B------:R-:W-:Y:S01]  /*1ffc0*/  IMAD.MOV.U32 R89, RZ, RZ, 0x40000040 ;  /* 0x40000040ff597424 */ /* 0x000fe200078e00ff */
[----:B------:R-:W-:Y:S01]  /*1ffd0*/  MOV R24, UR7 ;  /* 0x0000000700187c02 */ /* 0x000fe20008000f00 */
[----:B------:R-:W-:Y:S01]  /*1ffe0*/  UMOV UR7, UR9 ;  /* 0x0000000900077c82 */ /* 0x000fe20008000000 */
[----:B------:R-:W-:Y:S01]  /*1fff0*/  MOV R23, UR6 ;  /* 0x0000000600177c02 */ /* 0x000fe20008000f00 */
[----:B------:R-:W-:Y:S01]  /*20000*/  UMOV UR6, UR8 ;  /* 0x0000000800067c82 */ /* 0x000fe20008000000 */
[----:B------:R-:W-:Y:S01]  /*20010*/  MOV R13, UR10 ;  /* 0x0000000a000d7c02 */ /* 0x000fe20008000f00 */
[----:B------:R-:W-:Y:S01]  /*20020*/  UMOV UR10, UR24 ;  /* 0x00000018000a7c82 */ /* 0x000fe20008000000 */
[----:B------:R-:W-:-:S02]  /*20030*/  R2UR UR24, R8 ;  /* 0x00000000081872ca */ /* 0x000fc400000e0000 */
[----:B------:R-:W-:Y:S01]  /*20040*/  MOV R18, UR10 ;  /* 0x0000000a00127c02 */ /* 0x000fe20008000f00 */
[----:B------:R-:W-:Y:S01]  /*20050*/  UMOV UR10, UR18 ;  /* 0x00000012000a7c82 */ /* 0x000fe20008000000 */
[----:B------:R-:W-:Y:S01]  /*20060*/  R2UR UR18, R14 ;  /* 0x000000000e1272ca */ /* 0x000fe200000e0000 */
[----:B------:R-:W-:Y:S01]  /*20070*/  VIADD R14, R90, 0x504 ;  /* 0x000005045a0e7836 */ /* 0x000fe20000000000 */
[----:B------:R-:W-:Y:S02]  /*20080*/  R2UR UR8, R8 ;  /* 0x00000000080872ca */ /* 0x000fe400000e0000 */
[----:B------:R-:W-:Y:S02]  /*20090*/  R2UR UR9, R9 ;  /* 0x00000000090972ca */ /* 0x000fe400000e0000 */
[----:B------:R-:W-:Y:S01]  /*200a0*/  MOV R95, UR11 ;  /* 0x0000000b005f7c02 */ /* 0x000fe20008000f00 */
[----:B------:R-:W-:Y:S01]  /*200b0*/  UMOV UR11, UR5 ;  /* 0x00000005000b7c82 */ /* 0x000fe20008000000 */
[----:B------:R-:W-:-:S02]  /*200c0*/  WARPGROUP.DEPBAR.LE gsb0, 0x0 ;  /* 0x00008000000079c5 */ /* 0x000fc40000010000 */
[----:B------:R-:W-:Y:S01]  /*200d0*/  WARPGROUP.ARRIVE ;  /* 0x00000000000079c5 */ /* 0x000fe20000000000 */
[----:B------:R-:W-:Y:S01]  /*200e0*/  MOV R94, UR10 ;  /* 0x0000000a005e7c02 */ /* 0x000fe20008000f00 */
[----:B------:R-:W-:Y:S01]  /*200f0*/  UMOV UR10, UR4 ;  /* 0x00000004000a7c82 */ /* 0x000fe20008000000 */
[----:B------:R-:W-:Y:S02]  /*20100*/  R2UR UR42, R92 ;  /* 0x000000005c2a72ca */ /* 0x000fe400000e0000 */
[----:B------:R-:W-:Y:S01]  /*20110*/  R2UR UR4, R10 ;  /* 0x000000000a0472ca */ /* 0x000fe200000e0000 */
[----:B------:R-:W-:Y:S01]  /*20120*/  QGMMA.64x32x32.F32.E4M3.E4M3 R168, gdesc[UR20], RZ, !UPT, gsb0 ;  /* 0x0060000014a879f3 */ /* 0x000fe2000c0008ff */
[----:B------:R-:W-:Y:S01]  /*20130*/  R2UR UR22, R88 ;  /* 0x00000000581672ca */ /* 0x000fe200000e0000 */
[----:B------:R-:W-:Y:S01]  /*20140*/  VIADD R88, R90, 0x604 ;  /* 0x000006045a587836 */ /* 0x000fe20000000000 */
[----:B------:R-:W-:Y:S01]  /*20150*/  R2UR UR23, R89 ;  /* 0x00000000591772ca */ /* 0x000fe200000e0000 */
[----:B------:R-:W-:Y:S01]  /*20160*/  IMAD.MOV.U32 R89, RZ, RZ, 0x40000040 ;  /* 0x40000040ff597424 */ /* 0x000fe200078e00ff */
[----:B------:R-:W-:-:S02]  /*20170*/  R2UR UR5, R11 ;  /* 0x000000000b0572ca */ /* 0x000fc400000e0000 */
[----:B------:R-:W-:Y:S02]  /*20180*/  R2UR UR12, R10 ;  /* 0x000000000a0c72ca */ /* 0x000fe400000e0000 */
[----:B------:R-:W-:Y:S02]  /*20190*/  R2UR UR13, R11 ;  /* 0x000000000b0d72ca */ /* 0x000fe400000e0000 */
[----:B0-----:R-:W-:Y:S01]  /*201a0*/  MOV R12, UR15 ;  /* 0x0000000f000c7c02 */ /* 0x001fe20008000f00 */
[----:B------:R-:W-:Y:S01]  /*201b0*/  UMOV UR15, UR33 ;  /* 0x00000021000f7c82 */ /* 0x000fe20008000000 */
[----:B------:R-:W-:Y:S01]  /*201c0*/  MOV R2, UR14 ;  /* 0x0000000e00027c02 */ /* 0x000fe20008000f00 */
[----:B------:R-:W-:Y:S01]  /*201d0*/  UMOV UR14, UR32 ;  /* 0x00000020000e7c82 */ /* 0x000fe20008000000 */
[----:B------:R-:W-:Y:S01]  /*201e0*/  MOV R22, UR15 ;  /* 0x0000000f00167c02 */ /* 0x000fe20008000f00 */
[----:B------:R-:W-:Y:S01]  /*201f0*/  UMOV UR15, UR17 ;  /* 0x00000011000f7c82 */ /* 0x000fe20008000000 */
[----:B------:R-:W-:Y:S01]  /*20200*/  MOV R21, UR14 ;  /* 0x0000000e00157c02 */ /* 0x000fe20008000f00 */
[----:B------:R-:W-:Y:S01]  /*20210*/  UMOV UR14, UR16 ;  /* 0x00000010000e7c82 */ /* 0x000fe20008000000 */
        /* <DEDUP_REMOVED lines=25> */
[----:B------:R-:W-:Y:S02]  /*203b0*/  R2UR UR50, R88 ;  /* 0x00000000583272ca */ /* 0x000fe400000e0000 */
[----:B------:R-:W-:Y:S01]  /*203c0*/  R2UR UR51, R89 ;  /* 0x00000000593372ca */ /* 0x000fe200000e0000 */
        /* <DEDUP_REMOVED lines=14> */
[----:B------:R-:W-:-:S06]  /*204b0*/  WARPGROUP.ARRIVE ;  /* 0x00000000000079c5 */ /* 0x000fcc0000000000 */
        /* <DEDUP_REMOVED lines=132> */
.L_x_7468:
[----:B-----5:R-:W-:Y:S01]  /*20d00*/  SHF.L.U32 R0, R12, 0x1f, RZ ;  /* 0x0000001f0c007819 */ /* 0x020fe200000006ff */
[----:B------:R-:W-:-:S04]  /*20d10*/  IMAD R3, R20, 0x8, R18 ;  /* 0x0000000814037824 */ /* 0x000fc800078e0212 */
[----:B------:R0:W1:Y:S01]  /*20d20*/  SYNCS.PHASECHK.TRANS64.TRYWAIT P2, [R3+URZ+0x2e850], R0 ;  /* 0x02e85000030075a7 */ /* 0x000062000804017f */
[----:B------:R-:W-:Y:S05]  /*20d30*/  @!P0 BRA `(.L_x_7469) ;  /* 0x0000000000048947 */ /* 0x000fea0003800000 */
[----:B------:R-:W-:Y:S01]  /*20d40*/  BPT.TRAP 0x1 ;  /* 0x000000040000795c */ /* 0x000fe20000300000 */
.L_x_7469:
[----:B-1----:R-:W-:Y:S05]  /*20d50*/  @P2 BRA `(.L_x_7467) ;  /* 0x0000000000082947 */ /* 0x002fea0003800000 */
[----:B------:R-:W1:Y:S02]  /*20d60*/  SYNCS.PHASECHK.TRANS64.TRYWAIT P2, [R3+URZ+0x2e850], R0 ;  /* 0x02e85000030075a7 */ /* 0x000e64000804017f */
[----:B-1----:R-:W-:Y:S05]  /*20d70*/  @!P2 BRA `(.L_x_7470) ;  /* 0x00000174005ca947 */ /* 0x002fea0003800000 */
.L_x_7467:
[----:B-----5:R-:W-:Y:S01]  /*20d80*/  VIADD R12, R18, 0x400 ;  /* 0x00000400120c7836 */ /* 0x020fe20000000000 */
[----:B------:R-:W-:Y:S05]  /*20d90*/  WARPSYNC.ALL ;  /* 0x0000000000007948 */ /* 0x000fea0003800000 */
[----:B------:R-:W-:Y:S01]  /*20da0*/  SHF.R.U32.HI R12, RZ, 0x4, R12 ;  /* 0x00000004ff0c7819 */ /* 0x000fe2000001160c */
[----:B------:R-:W-:Y:S01]  /*20db0*/  IMAD.MOV.U32 R13, RZ, RZ, -0x3ffffff0 ;  /* 0xc0000010ff0d7424 */ /* 0x000fe200078e00ff */
[----:B------:R-:W-:Y:S02]  /*20dc0*/  WARPGROUP.ARRIVE ;  /* 0x00000000000079c5 */ /* 0x000fe40000000000 */
[----:B------:R-:W-:-:S02]  /*20dd0*/  LOP3.LUT R12, R12, 0x3fff, RZ, 0xc0, !PT ;  /* 0x00003fff0c0c7812 */ /* 0x000fc400078ec0ff */
[----:B------:R-:W-:Y:S02]  /*20de0*/  R2UR UR7, R13 ;  /* 0x000000000d0772ca */ /* 0x000fe400000e0000 */
[----:B------:R-:W-:-:S05]  /*20df0*/  LOP3.LUT R12, R12, 0x10000, RZ, 0xfc, !PT ;  /* 0x000100000c0c7812 */ /* 0x000fca00078efcff */
[----:B------:R-:W-:-:S05]  /*20e00*/  IMAD R12, R20, 0x700, R12 ;  /* 0x00000700140c7824 */ /* 0x000fca00078e020c */
[----:B------:R-:W-:-:S13]  /*20e10*/  R2UR UR6, R12 ;  /* 0x000000000c0672ca */ /* 0x000fda00000e0000 */
[----:B------:R-:W-:Y:S01]  /*20e20*/  QGMMA.64x128x32.F32.E4M3.E4M3 R24, R224, gdesc[UR4], R24, gsb0 ;  /* 0x01e00004e0187df3 */ /* 0x000fe20008000818 */
[----:B------:R-:W-:Y:S02]  /*20e30*/  VIADD R14, R12, 0x100 ;  /* 0x000001000c0e7836 */ /* 0x000fe40000000000 */
[----:B------:R-:W-:-:S03]  /*20e40*/  IMAD.MOV.U32 R15, RZ, RZ, -0x3ffffff0 ;  /* 0xc0000010ff0f7424 */ /* 0x000fc600078e00ff */
[----:B------:R-:W-:Y:S02]  /*20e50*/  R2UR UR6, R14 ;  /* 0x000000000e0672ca */ /* 0x000fe400000e0000 */
[----:B------:R-:W-:Y:S02]  /*20e60*/  R2UR UR7, R15 ;  /* 0x000000000f0772ca */ /* 0x000fe400000e0000 */
[----:B01----:R-:W-:-:S04]  /*20e70*/  FMNMX.FTZ R0, R184, R21, !PT ;  /* 0x00000015b8007209 */ /* 0x003fc80007810000 */
        /* <DEDUP_REMOVED lines=8> */
[----:B------:R-:W-:Y:S01]  /*20f00*/  FMNMX.FTZ R13, R169, R13, !PT ;  /* 0x0000000da90d7209 */ /* 0x000fe20007810000 */
[----:B------:R-:W-:Y:S01]  /*20f10*/  VIADD R14, R12, 0x200 ;  /* 0x000002000c0e7836 */ /* 0x000fe20000000000 */
[----:B------:R-:W-:Y:S02]  /*20f20*/  WARPGROUP.DEPBAR.LE gsb0, 0x0 ;  /* 0x00008000000079c5 */ /* 0x000fe40000010000 */
[----:B------:R-:W-:Y:S01]  /*20f30*/  WARPGROUP.ARRIVE ;  /* 0x00000000000079c5 */ /* 0x000fe20000000000 */
[----:B------:R-:W-:Y:S01]  /*20f40*/  IMAD.MOV.U32 R15, RZ, RZ, -0x3ffffff0 ;  /* 0xc0000010ff0f7424 */ /* 0x000fe200078e00ff */
[----:B------:R-:W-:Y:S01]  /*20f50*/  FMNMX.FTZ R13, R172, R13, !PT ;  /* 0x0000000dac0d7209 */ /* 0x000fe20007810000 */
[----:B------:R-:W2:Y:S03]  /*20f60*/  LDL.LU R226, [R1+0x4] ;  /* 0x0000040001e27983 */ /* 0x000ea60000300800 */
[----:B------:R-:W-:Y:S01]  /*20f70*/  QGMMA.64x128x32.F32.E4M3.E4M3 R24, R220, gdesc[UR4], R24, gsb0 ;  /* 0x01e00004dc187df3 */ /* 0x000fe20008000818 */
[----:B------:R-:W-:Y:S01]  /*20f80*/  FMNMX.FTZ R13, R173, R13, !PT ;  /* 0x0000000dad0d7209 */ /* 0x000fe20007810000 */
[----:B------:R-:W3:Y:S01]  /*20f90*/  LDL.LU R227, [R1] ;  /* 0x0000000001e37983 */ /* 0x000ee20000300800 */
        /* <DEDUP_REMOVED lines=71> */
[----:B------:R-:W-:Y:S01]  /*21410*/  FMNMX.FTZ R0, R123, R0, !PT ;  /* 0x000000007b007209 */ /* 0x000fe20007810000 */
[----:B------:R-:W-:Y:S02]  /*21420*/  WARPGROUP.DEPBAR.LE gsb0, 0x0 ;  /* 0x00008000000079c5 */ /* 0x000fe40000010000 */
[----:B------:R-:W-:Y:S01]  /*21430*/  WARPGROUP.ARRIVE ;  /* 0x00000000000079c5 */ /* 0x000fe20000000000 */
[----:B------:R-:W-:Y:S02]  /*21440*/  FMNMX.FTZ R13, R116, R13, !PT ;  /* 0x0000000d740d7209 */ /* 0x000fe40007810000 */
[----:B------:R-:W-:Y:S02]  /*21450*/  FMNMX.FTZ R0, R126, R0, !PT ;  /* 0x000000007e007209 */ /* 0x000fe40007810000 */
[----:B------:R-:W-:Y:S01]  /*21460*/  FMNMX.FTZ R13, R117, R13, !PT ;  /* 0x0000000d750d7209 */ /* 0x000fe20007810000 */
[----:B------:R-:W-:Y:S01]  /*21470*/  QGMMA.64x128x32.F32.E4M3.E4M3 R24, R216, gdesc[UR4], R24, gsb0 ;  /* 0x01e00004d8187df3 */ /* 0x000fe20008000818 */
[----:B------:R-:W-:-:S02]  /*21480*/  R2UR UR6, R14 ;  /* 0x000000000e0672ca */ /* 0x000fc400000e0000 */
[----:B------:R-:W-:Y:S01]  /*21490*/  R2UR UR7, R15 ;  /* 0x000000000f0772ca */ /* 0x000fe200000e0000 */
[----:B------:R-:W-:Y:S01]  /*214a0*/  IMAD.MOV.U32 R15, RZ, RZ, -0x3ffffff0 ;  /* 0xc0000010ff0f7424 */ /* 0x000fe200078e00ff */
        /* <DEDUP_REMOVED lines=24> */
[----:B------:R-:W-:Y:S01]  /*21630*/  VIADD R14, R12, 0x400 ;  /* 0x000004000c0e7836 */ /* 0x000fe20000000000 */
        /* <DEDUP_REMOVED lines=9> */
[----:B------:R-:W0:Y:S01]  /*216d0*/  SHFL.BFLY PT, R3, R13, 0x1, 0x1f ;  /* 0x0c201f000d037f89 */ /* 0x000e2200000e0000 */
[----:B------:R-:W-:Y:S02]  /*216e0*/  WARPGROUP.DEPBAR.LE gsb0, 0x0 ;  /* 0x00008000000079c5 */ /* 0x000fe40000010000 */
[----:B------:R-:W-:Y:S01]  /*216f0*/  WARPGROUP.ARRIVE ;  /* 0x00000000000079c5 */ /* 0x000fe20000000000 */
[----:B0-----:R-:W-:-:S05]  /*21700*/  FMNMX.FTZ R3, R13, R3, !PT ;  /* 0x000000030d037209 */ /* 0x001fca0007810000 */
[----:B------:R-:W-:Y:S01]  /*21710*/  QGMMA.64x128x32.F32.E4M3.E4M3 R24, R212, gdesc[UR4], R24, gsb0 ;  /* 0x01e00004d4187df3 */ /* 0x000fe20008000818 */
[----:B------:R-:W-:Y:S02]  /*21720*/  R2UR UR6, R14 ;  /* 0x000000000e0672ca */ /* 0x000fe400000e0000 */
[----:B------:R-:W-:Y:S01]  /*21730*/  R2UR UR7, R15 ;  /* 0x000000000f0772ca */ /* 0x000fe200000e0000 */
[----:B------:R-:W0:Y:S01]  /*21740*/  SHFL.BFLY PT, R14, R0, 0x1, 0x1f ;  /* 0x0c201f00000e7f89 */ /* 0x000e2200000e0000 */
        /* <DEDUP_REMOVED lines=20> */
[----:B0-----:R-:W-:Y:S01]  /*21890*/  FMNMX.FTZ R0, R0, R14, !PT ;  /* 0x0000000e00007209 */ /* 0x001fe20007810000 */
[----:B------:R-:W-:Y:S01]  /*218a0*/  FADD.FTZ R14, -R3, R21 ;  /* 0x00000015030e7221 */ /* 0x000fe20000010100 */
        /* <DEDUP_REMOVED lines=96> */
[----:B------:R-:W-:-:S06]  /*21eb0*/  FFMA.FTZ R119, R2, R119, -R101 ;  /* 0x0000007702777223 */ /* 0x000fcc0000010865 */
[----:B------:R-:W4:Y:S08]  /*21ec0*/  MUFU.EX2 R194, R194 ;  /* 0x000000c200c27308 */ /* 0x000f300000000800 */
[----:B------:R-:W-:Y:S01]  /*21ed0*/  MUFU.EX2 R192, R192 ;  /* 0x000000c000c07308 */ /* 0x000fe20000000800 */
[----:B------:R-:W-:Y:S02]  /*21ee0*/  WARPGROUP.DEPBAR.LE gsb0, 0x0 ;  /* 0x00008000000079c5 */ /* 0x000fe40000010000 */
[----:B------:R-:W-:-:S05]  /*21ef0*/  WARPGROUP.ARRIVE ;  /* 0x00000000000079c5 */ /* 0x000fca0000000000 */
[----:B------:R-:W4:Y:S01]  /*21f00*/  MUFU.EX2 R195, R195 ;  /* 0x000000c300c37308 */ /* 0x000f220000000800 */
[----:B------:R-:W-:Y:S07]  /*21f10*/  QGMMA.64x128x32.F32.E4M3.E4M3 R24, R208, gdesc[UR4], R24, gsb0 ;  /* 0x01e00004d0187df3 */ /* 0x000fee0008000818 */
[----:B------:R-:W-:Y:S08]  /*21f20*/  MUFU.EX2 R193, R193 ;  /* 0x000000c100c17308 */ /* 0x000ff00000000800 */
[----:B------:R-:W4:Y:S08]  /*21f30*/  MUFU.EX2 R198, R198 ;  /* 0x000000c600c67308 */ /* 0x000f300000000800 */
        /* <DEDUP_REMOVED lines=14> */
[----:B------:R-:W-:Y:S01]  /*22020*/  MUFU.EX2 R180, R180 ;  /* 0x000000b400b47308 */ /* 0x000fe20000000800 */
[----:B------:R-:W-:-:S02]  /*22030*/  WARPGROUP.DEPBAR.LE gsb0, 0x0 ;  /* 0x00008000000079c5 */ /* 0x000fc40000010000 */
[----:B------:R-:W-:Y:S01]  /*22040*/  FFMA.FTZ R208, R2, R89, -R15 ;  /* 0x0000005902d07223 */ /* 0x000fe2000001080f */
[----:B------:R-:W-:-:S04]  /*22050*/  IMAD.MOV.U32 R89, RZ, RZ, -0x3ffffff0 ;  /* 0xc0000010ff597424 */ /* 0x000fc800078e00ff */
[----:B------:R2:W-:Y:S01]  /*22060*/  MUFU.EX2 R15, R88 ;  /* 0x00000058000f7308 */ /* 0x0005e20000000800 */
[----:B------:R-:W-:Y:S01]  /*22070*/  WARPGROUP.ARRIVE ;  /* 0x00000000000079c5 */ /* 0x000fe20000000000 */
[----:B------:R-:W-:Y:S01]  /*22080*/  R2UR UR7, R89 ;  /* 0x00000000590772ca */ /* 0x000fe200000e0000 */
[----:B---3--:R-:W-:-:S04]  /*22090*/  FFMA.FTZ R89, R13, R227, R186 ;  /* 0x000000e30d597223 */ /* 0x008fc800000100ba */
[----:B------:R-:W3:Y:S01]  /*220a0*/  S2R R227, SR_TID.X ;  /* 0x0000000000e37919 */ /* 0x000ee20000002100 */
[----:B------:R-:W3:Y:S01]  /*220b0*/  MUFU.EX2 R182, R182 ;  /* 0x000000b600b67308 */ /* 0x000ee20000000800 */
[----:B--2---:R-:W-:Y:S02]  /*220c0*/  VIADD R88, R12, 0x500 ;  /* 0x000005000c587836 */ /* 0x004fe40000000000 */
[----:B0-----:R-:W-:-:S03]  /*220d0*/  FADD.FTZ R89, R187, R89 ;  /* 0x00000059bb597221 */ /* 0x001fc60000010000 */
[----:B------:R-:W-:Y:S01]  /*220e0*/  R2UR UR6, R88 ;  /* 0x00000000580672ca */ /* 0x000fe200000e0000 */
[----:B------:R-:W-:-:S01]  /*220f0*/  FFMA.FTZ R88, R14, R226, R21 ;  /* 0x000000e20e587223 */ /* 0x000fc20000010015 */
[----:B-1----:R-:W-:Y:S01]  /*22100*/  FADD.FTZ R89, R190, R89 ;  /* 0x00000059be597221 */ /* 0x002fe20000010000 */
[----:B------:R-:W-:Y:S02]  /*22110*/  MUFU.EX2 R181, R181 ;  /* 0x000000b500b57308 */ /* 0x000fe40000000800 */
[----:B------:R-:W-:-:S01]  /*22120*/  FADD.FTZ R88, R184, R88 ;  /* 0x00000058b8587221 */ /* 0x000fc20000010000 */
[----:B----4-:R-:W-:-:S03]  /*22130*/  FADD.FTZ R89, R191, R89 ;  /* 0x00000059bf597221 */ /* 0x010fc60000010000 */
[----:B------:R-:W-:Y:S01]  /*22140*/  FADD.FTZ R88, R185, R88 ;  /* 0x00000058b9587221 */ /* 0x000fe20000010000 */
[----:B------:R-:W-:-:S01]  /*22150*/  FADD.FTZ R89, R194, R89 ;  /* 0x00000059c2597221 */ /* 0x000fc20000010000 */
[----:B------:R-:W0:Y:S02]  /*22160*/  MUFU.EX2 R183, R183 ;  /* 0x000000b700b77308 */ /* 0x000e240000000800 */
[----:B------:R-:W-:Y:S01]  /*22170*/  QGMMA.64x128x32.F32.E4M3.E4M3 R24, R204, gdesc[UR4], R24, gsb0 ;  /* 0x01e00004cc187df3 */ /* 0x000fe20008000818 */
[----:B------:R-:W-:-:S01]  /*22180*/  FADD.FTZ R88, R188, R88 ;  /* 0x00000058bc587221 */ /* 0x000fc20000010000 */
[----:B------:R-:W-:-:S03]  /*22190*/  FADD.FTZ R89, R195, R89 ;  /* 0x00000059c3597221 */ /* 0x000fc60000010000 */
[----:B------:R-:W-:Y:S01]  /*221a0*/  FADD.FTZ R88, R189, R88 ;  /* 0x00000058bd587221 */ /* 0x000fe20000010000 */
[----:B------:R-:W-:-:S01]  /*221b0*/  FADD.FTZ R89, R198, R89 ;  /* 0x00000059c6597221 */ /* 0x000fc20000010000 */
[----:B------:R-:W-:Y:S02]  /*221c0*/  MUFU.EX2 R152, R152 ;  /* 0x0000009800987308 */ /* 0x000fe40000000800 */
[----:B------:R-:W-:-:S01]  /*221d0*/  FADD.FTZ R88, R192, R88 ;  /* 0x00000058c0587221 */ /* 0x000fc20000010000 */
[----:B------:R-:W-:-:S03]  /*221e0*/  FADD.FTZ R89, R199, R89 ;  /* 0x00000059c7597221 */ /* 0x000fc60000010000 */
[----:B------:R-:W-:Y:S01]  /*221f0*/  FADD.FTZ R88, R193, R88 ;  /* 0x00000058c1587221 */ /* 0x000fe20000010000 */
[----:B------:R-:W-:-:S01]  /*22200*/  FADD.FTZ R89, R170, R89 ;  /* 0x00000059aa597221 */ /* 0x000fc20000010000 */
[----:B------:R-:W1:Y:S02]  /*22210*/  MUFU.EX2 R154, R154 ;  /* 0x0000009a009a7308 */ /* 0x000e640000000800 */
        /* <DEDUP_REMOVED lines=9> */
[----:B------:R-:W2:Y:S02]  /*222b0*/  MUFU.EX2 R155, R155 ;  /* 0x0000009b009b7308 */ /* 0x000ea40000000800 */
[----:B------:R-:W-:-:S01]  /*222c0*/  FADD.FTZ R88, R173, R88 ;  /* 0x00000058ad587221 */ /* 0x000fc20000010000 */
[----:B------:R-:W-:-:S03]  /*222d0*/  FADD.FTZ R89, R179, R89 ;  /* 0x00000059b3597221 */ /* 0x000fc60000010000 */
[----:B------:R-:W-:Y:S01]  /*222e0*/  FADD.FTZ R88, R176, R88 ;  /* 0x00000058b0587221 */ /* 0x000fe20000010000 */
[----:B---3--:R-:W-:-:S01]  /*222f0*/  FADD.FTZ R89, R182, R89 ;  /* 0x00000059b6597221 */ /* 0x008fc20000010000 */
[----:B------:R-:W3:Y:S02]  /*22300*/  MUFU.EX2 R156, R156 ;  /* 0x0000009c009c7308 */ /* 0x000ee40000000800 */
[----:B------:R-:W-:-:S01]  /*22310*/  FADD.FTZ R88, R177, R88 ;  /* 0x00000058b1587221 */ /* 0x000fc20000010000 */
[----:B0-----:R-:W-:-:S03]  /*22320*/  FADD.FTZ R89, R183, R89 ;  /* 0x00000059b7597221 */ /* 0x001fc60000010000 */
[----:B------:R-:W-:Y:S01]  /*22330*/  FADD.FTZ R88, R180, R88 ;  /* 0x00000058b4587221 */ /* 0x000fe20000010000 */
[----:B-1----:R-:W-:-:S01]  /*22340*/  FADD.FTZ R89, R154, R89 ;  /* 0x000000599a597221 */ /* 0x002fc20000010000 */
[----:B------:R-:W0:Y:S02]  /*22350*/  MUFU.EX2 R158, R158 ;  /* 0x0000009e009e7308 */ /* 0x000e240000000800 */
[----:B------:R-:W-:-:S01]  /*22360*/  FADD.FTZ R88, R181, R88 ;  /* 0x00000058b5587221 */ /* 0x000fc20000010000 */
[----:B--2---:R-:W-:-:S03]  /*22370*/  FADD.FTZ R89, R155, R89 ;  /* 0x000000599b597221 */ /* 0x004fc60000010000 */
[----:B------:R-:W-:Y:S02]  /*22380*/  FADD.FTZ R88, R152, R88 ;  /* 0x0000005898587221 */ /* 0x000fe40000010000 */
[----:B------:R-:W1:Y:S02]  /*22390*/  MUFU.EX2 R157, R157 ;  /* 0x0000009d009d7308 */ /* 0x000e640000000800 */
[----:B------:R-:W-:-:S04]  /*223a0*/  FADD.FTZ R88, R153, R88 ;  /* 0x0000005899587221 */ /* 0x000fc80000010000 */
[----:B---3--:R-:W-:Y:S02]  /*223b0*/  FADD.FTZ R88, R156, R88 ;  /* 0x000000589c587221 */ /* 0x008fe40000010000 */
        /* <DEDUP_REMOVED lines=22> */
[----:B-1----:R-:W-:-:S01]  /*22520*/  FADD.FTZ R89, R167, R89 ;  /* 0x00000059a7597221 */ /* 0x002fc20000010000 */
[----:B------:R-:W-:Y:S01]  /*22530*/  WARPGROUP.ARRIVE ;  /* 0x00000000000079c5 */ /* 0x000fe20000000000 */
[----:B------:R-:W-:-:S05]  /*22540*/  SHF.R.U32.HI R205, RZ, 0x7, R227 ;  /* 0x00000007ffcd7819 */ /* 0x000fca00000116e3 */
        /* <DEDUP_REMOVED lines=14> */
[----:B------:R-:W-:Y:S02]  /*22630*/  VIADD R88, R12, 0x600 ;  /* 0x000006000c587836 */ /* 0x000fe40000000000 */
[----:B------:R-:W-:-:S03]  /*22640*/  FFMA.FTZ R12, R2, R114, -R101 ;  /* 0x00000072020c7223 */ /* 0x000fc60000010865 */
[----:B------:R-:W-:Y:S01]  /*22650*/  R2UR UR6, R88 ;  /* 0x00000000580672ca */ /* 0x000fe200000e0000 */
[----:B------:R-:W2:Y:S01]  /*22660*/  MUFU.EX2 R143, R143 ;  /* 0x0000008f008f7308 */ /* 0x000ea20000000800 */
[----:B0-----:R-:W-:-:S01]  /*22670*/  FADD.FTZ R89, R144, R89 ;  /* 0x0000005990597221 */ /* 0x001fc20000010000 */
[----:B------:R-:W-:Y:S01]  /*22680*/  FFMA.FTZ R88, R2, R118, -R101 ;  /* 0x0000007602587223 */ /* 0x000fe20000010865 */
[----:B------:R-:W-:-:S04]  /*22690*/  @!P1 IMAD R118, R233, 0x8, R18 ;  /* 0x00000008e9769824 */ /* 0x000fc800078e0212 */
[----:B------:R-:W-:Y:S01]  /*226a0*/  @!P1 VIADD R118, R118, 0x2e840 ;  /* 0x0002e84076769836 */ /* 0x000fe20000000000 */
[----:B------:R-:W0:Y:S01]  /*226b0*/  MUFU.EX2 R146, R146 ;  /* 0x0000009200927308 */ /* 0x000e220000000800 */
[----:B-1----:R-:W-:-:S01]  /*226c0*/  FADD.FTZ R114, R145, R89 ;  /* 0x0000005991727221 */ /* 0x002fc20000010000 */
[----:B------:R-:W-:Y:S02]  /*226d0*/  IMAD.MOV.U32 R89, RZ, RZ, -0x3ffffff0 ;  /* 0xc0000010ff597424 */ /* 0x000fe400078e00ff */
[----:B------:R-:W-:-:S03]  /*226e0*/  @!P1 PRMT R118, RZ, 0x654, R118 ;  /* 0x00000654ff769816 */ /* 0x000fc60000000076 */
        /* <DEDUP_REMOVED lines=13> */
[----:B------:R-:W-:Y:S01]  /*227c0*/  QGMMA.64x128x32.F32.E4M3.E4M3 R24, R200, gdesc[UR4], R24, gsb0 ;  /* 0x01e00004c8187df3 */ /* 0x000fe20008000818 */
[----:B------:R-:W-:-:S03]  /*227d0*/  IADD3 R102, -R205, 0xb, RZ ;  /* 0x0000000bcd667810 */ /* 0x000fc60007ffe1ff */
        /* <DEDUP_REMOVED lines=42> */
[----:B------:R-:W2:Y:S08]  /*22a80*/  MUFU.EX2 R104, R104 ;  /* 0x0000006800687308 */ /* 0x000eb00000000800 */
[----:B------:R-:W4:Y:S01]  /*22a90*/  MUFU.EX2 R106, R106 ;  /* 0x0000006a006a7308 */ /* 0x000f220000000800 */
[----:B---3--:R-:W-:-:S07]  /*22aa0*/  FADD.FTZ R204, R135, R204 ;  /* 0x000000cc87cc7221 */ /* 0x008fce0000010000 */
[----:B------:R-:W3:Y:S01]  /*22ab0*/  MUFU.EX2 R105, R105 ;  /* 0x0000006900697308 */ /* 0x000ee20000000800 */
[----:B--2---:R-:W-:-:S07]  /*22ac0*/  FADD.FTZ R114, R104, R114 ;  /* 0x0000007268727221 */ /* 0x004fce0000010000 */
[----:B------:R-:W2:Y:S01]  /*22ad0*/  MUFU.EX2 R107, R107 ;  /* 0x0000006b006b7308 */ /* 0x000ea20000000800 */
[----:B----4-:R-:W-:-:S07]  /*22ae0*/  FADD.FTZ R204, R106, R204 ;  /* 0x000000cc6acc7221 */ /* 0x010fce0000010000 */
        /* <DEDUP_REMOVED lines=49> */
[----:B---3--:R-:W-:-:S04]  /*22e00*/  FADD.FTZ R103, R97, R103 ;  /* 0x0000006761677221 */ /* 0x008fc80000010000 */
[----:B------:R-:W-:-:S03]  /*22e10*/  FADD.FTZ R103, R15, R103 ;  /* 0x000000670f677221 */ /* 0x000fc60000010000 */
[----:B------:R-:W3:Y:S01]  /*22e20*/  MUFU.EX2 R100, R100 ;  /* 0x0000006400647308 */ /* 0x000ee20000000800 */
[----:B--2---:R-:W-:-:S07]  /*22e30*/  FADD.FTZ R114, R98, R114 ;  /* 0x0000007262727221 */ /* 0x004fce0000010000 */
[----:B------:R-:W0:Y:S01]  /*22e40*/  MUFU.EX2 R101, R101 ;  /* 0x0000006500657308 */ /* 0x000e220000000800 */
[----:B----4-:R-:W-:-:S01]  /*22e50*/  FADD.FTZ R114, R99, R114 ;  /* 0x0000007263727221 */ /* 0x010fc20000010000 */
[----:B---3--:R-:W-:-:S05]  /*22e60*/  FADD.FTZ R103, R100, R103 ;  /* 0x0000006764677221 */ /* 0x008fca0000010000 */
[----:B------:R1:W-:Y:S01]  /*22e70*/  STL [R1+0x4], R103 ;  /* 0x0000046701007387 */ /* 0x0003e20000100800 */
[----:B0-----:R-:W-:-:S05]  /*22e80*/  FADD.FTZ R102, R101, R114 ;  /* 0x0000007265667221 */ /* 0x001fca0000010000 */
[----:B------:R1:W-:Y:S01]  /*22e90*/  STL [R1], R102 ;  /* 0x0000006601007387 */ /* 0x0003e20000100800 */
[----:B------:R-:W-:Y:S05]  /*22ea0*/  @!P0 BRA `(.L_x_7471) ;  /* 0x0000000000048947 */ /* 0x000fea0003800000 */
[----:B------:R-:W-:Y:S01]  /*22eb0*/  BPT.TRAP 0x1 ;  /* 0x000000040000795c */ /* 0x000fe20000300000 */
.L_x_7471:
[----:B-1----:R-:W2:Y:S01]  /*22ec0*/  LDL R102, [R1+0x68] ;  /* 0x0000680001667983 */ /* 0x002ea20000100800 */
[----:B------:R-:W-:Y:S02]  /*22ed0*/  F2FP.SATFINITE.E4M3.F32.PACK_AB_MERGE_C R185, R188, R185, RZ ;  /* 0x000000b9bcb9723e */ /* 0x000fe400048070ff */
[----:B--2---:R-:W-:Y:S02]  /*22ee0*/  R2UR UR4, R102 ;  /* 0x00000000660472ca */ /* 0x004fe400000e0000 */
[----:B------:R-:W2:Y:S01]  /*22ef0*/  LDL R102, [R1+0x48] ;  /* 0x0000480001667983 */ /* 0x000ea20000100800 */
[----:B------:R-:W-:Y:S01]  /*22f00*/  IMAD R20, R20, 0x8, R18 ;  /* 0x0000000814147824 */ /* 0x000fe200078e0212 */
[----:B------:R-:W-:Y:S01]  /*22f10*/  F2FP.SATFINITE.E4M3.F32.PACK_AB_MERGE_C R224, R184, R21, R185 ;  /* 0x00000015b8e0723e */ /* 0x000fe200048070b9 */
[----:B------:R-:W-:Y:S01]  /*22f20*/  FMUL.FTZ R24, R24, R14 ;  /* 0x0000000e18187220 */ /* 0x000fe20000410000 */
[----:B------:R-:W-:Y:S01]  /*22f30*/  F2FP.SATFINITE.E4M3.F32.PACK_AB_MERGE_C R124, R125, R124, RZ ;  /* 0x0000007c7d7c723e */ /* 0x000fe200048070ff */
[----:B------:R-:W-:Y:S01]  /*22f40*/  VIADD R20, R20, 0x2e860 ;  /* 0x0002e86014147836 */ /* 0x000fe20000000000 */
[----:B------:R-:W-:Y:S01]  /*22f50*/  F2FP.SATFINITE.E4M3.F32.PACK_AB_MERGE_C R88, R119, R88, RZ ;  /* 0x000000587758723e */ /* 0x000fe200048070ff */
[----:B------:R-:W-:Y:S01]  /*22f60*/  FMUL.FTZ R25, R25, R14 ;  /* 0x0000000e19197220 */ /* 0x000fe20000410000 */
[----:B------:R-:W-:Y:S01]  /*22f70*/  F2FP.SATFINITE.E4M3.F32.PACK_AB_MERGE_C R92, R93, R92, RZ ;  /* 0x0000005c5d5c723e */ /* 0x000fe200048070ff */
[----:B------:R-:W-:Y:S01]  /*22f80*/  FMUL.FTZ R28, R28, R14 ;  /* 0x0000000e1c1c7220 */ /* 0x000fe20000410000 */
[----:B------:R-:W-:Y:S01]  /*22f90*/  F2FP.SATFINITE.E4M3.F32.PACK_AB_MERGE_C R124, R121, R120, R124 ;  /* 0x00000078797c723e */ /* 0x000fe2000480707c */
[----:B------:R-:W-:Y:S01]  /*22fa0*/  IMAD.U32 R21, RZ, RZ, UR4 ;  /* 0x00000004ff157e24 */ /* 0x000fe2000f8e00ff */
[----:B------:R-:W-:Y:S01]  /*22fb0*/  F2FP.SATFINITE.E4M3.F32.PACK_AB_MERGE_C R190, R191, R190, RZ ;  /* 0x000000bebfbe723e */ /* 0x000fe200048070ff */
[-C--:B------:R-:W-:Y:S01]  /*22fc0*/  FMUL.FTZ R29, R29, R14.reuse ;  /* 0x0000000e1d1d7220 */ /* 0x080fe20000410000 */
        /* <DEDUP_REMOVED lines=114> */
[----:B0-----:R-:W-:Y:S02]  /*236f0*/  IMAD.MOV.U32 R20, RZ, RZ, R233 ;  /* 0x000000ffff147224 */ /* 0x001fe400078e00e9 */
[----:B------:R-:W-:Y:S01]  /*23700*/  IMAD.MOV.U32 R208, RZ, RZ, R124 ;  /* 0x000000ffffd07224 */ /* 0x000fe200078e007c */
[C---:B--2---:R-:W-:Y:S01]  /*23710*/  ISETP.GT.AND P2, PT, R236.reuse, R102, PT ;  /* 0x00000066ec00720c */ /* 0x044fe20003f44270 */
[----:B------:R-:W-:-:S12]  /*23720*/  VIADD R236, R236, 0xffffffff ;  /* 0xffffffffecec7836 */ /* 0x000fd80000000000 */
[----:B------:R-:W-:Y:S05]  /*23730*/  @P2 BRA `(.L_x_7472) ;  /* 0xffffffc000142947 */ /* 0x000fea000383ffff */
[----:B------:R-:W-:-:S07]  /*23740*/  IMAD.MOV.U32 R12, RZ, RZ, R236 ;  /* 0x000000ffff0c7224 */ /* 0x000fce00078e00ec */
.L_x_7461:
[----:B------:R-:W2:Y:S02]  /*23750*/  LDL R13, [R1+0x74] ;  /* 0x00007400010d7983 */ /* 0x000ea40000100800 */
[----:B--2---:R-:W-:-:S13]  /*23760*/  ISETP.GE.AND P2, PT, R12, R13, PT ;  /* 0x0000000d0c00720c */ /* 0x004fda0003f46270 */
[----:B------:R-:W-:Y:S05]  /*23770*/  @!P2 BRA `(.L_x_7473) ;  /* 0x0000006400e0a947 */ /* 0x000fea0003800000 */
[----:B------:R-:W-:Y:S02]  /*23780*/  IMAD.MOV.U32 R237, RZ, RZ, R0 ;  /* 0x000000ffffed7224 */ /* 0x000fe400078e0000 */
[----:B------:R-:W-:Y:S02]  /*23790*/  IMAD.MOV.U32 R236, RZ, RZ, R3 ;  /* 0x000000ffffec7224 */ /* 0x000fe400078e0003 */
[----:B------:R-:W-:Y:S02]  /*237a0*/  IMAD.MOV.U32 R235, RZ, RZ, R232 ;  /* 0x000000ffffeb7224 */ /* 0x000fe400078e00e8 */
[----:B------:R-:W-:-:S07]  /*237b0*/  IMAD.MOV.U32 R13, RZ, RZ, R233 ;  /* 0x000000ffff0d7224 */ /* 0x000fce00078e00e9 */
.L_x_7492:
        /* <DEDUP_REMOVED lines=9> */
.L_x_7475:
        /* <DEDUP_REMOVED lines=8> */
.L_x_7476:
[----:B------:R-:W-:Y:S04]  /*238d0*/  BSSY B0, `(.L_x_7474) ;  /* 0x0000004000007945 */ /* 0x000fe80003800000 */
[----:B--2---:R-:W-:Y:S05]  /*238e0*/  @P3 BRA `(.L_x_7477) ;  /* 0x0000000000083947 */ /* 0x004fea0003800000 */
[----:B------:R-:W2:Y:S02]  /*238f0*/  SYNCS.PHASECHK.TRANS64.TRYWAIT P3, [R3+URZ+0x2e830], R0 ;  /* 0x02e83000030075a7 */ /* 0x000ea4000806017f */
[----:B--2---:R-:W-:Y:S05]  /*23900*/  @!P3 BRA `(.L_x_7478) ;  /* 0x00000148008cb947 */ /* 0x004fea0003800000 */
.L_x_7477:
[----:B------:R-:W-:Y:S05]  /*23910*/  BSYNC B0 ;  /* 0x0000000000007941 */ /* 0x000fea0003800000 */
.L_x_7474:
        /* <DEDUP_REMOVED lines=26> */
[----:B------:R3:W-:Y:S01]  /*23ac0*/  STL [R1+0xc8], R19 ;  /* 0x0000c81301007387 */ /* 0x0007e20000100800 */
[----:B------:R-:W-:-:S02]  /*23ad0*/  R2UR UR31, R91 ;  /* 0x000000005b1f72ca */ /* 0x000fc400000e0000 */
[----:B------:R-:W-:Y:S01]  /*23ae0*/  R2UR UR39, R15 ;  /* 0x000000000f2772ca */ /* 0x000fe200000e0000 */
[----:B------:R-:W-:Y:S01]  /*23af0*/  STL [R1+0xc4], R18 ;  /* 0x0000c41201007387 */ /* 0x000fe20000100800 */
[----:B------:R-:W-:Y:S02]  /*23b00*/  R2UR UR36, R8 ;  /* 0x00000000082472ca */ /* 0x000fe400000e0000 */
[----:B-1----:R-:W-:Y:S01]  /*23b10*/  SHF.R.U32.HI R0, RZ, 0x7, R0 ;  /* 0x00000007ff007819 */ /* 0x002fe20000011600 */
[----:B------:R-:W-:Y:S01]  /*23b20*/  STL [R1+0xc0], R17 ;  /* 0x0000c01101007387 */ /* 0x000fe20000100800 */
[----:B------:R-:W-:Y:S02]  /*23b30*/  R2UR UR37, R9 ;  /* 0x00000000092572ca */ /* 0x000fe400000e0000 */
[----:B------:R-:W-:Y:S01]  /*23b40*/  R2UR UR47, R21 ;  /* 0x00000000152f72ca */ /* 0x000fe200000e0000 */
[----:B------:R-:W-:Y:S01]  /*23b50*/  VIADD R0, R0, 0x8 ;  /* 0x0000000800007836 */ /* 0x000fe20000000000 */
[----:B------:R-:W-:Y:S01]  /*23b60*/  STL [R1+0xbc], R16 ;  /* 0x0000bc1001007387 */ /* 0x000fe20000100800 */
[----:B------:R-:W-:-:S02]  /*23b70*/  R2UR UR44, R8 ;  /* 0x00000000082c72ca */ /* 0x000fc400000e0000 */
[----:B------:R-:W-:Y:S01]  /*23b80*/  R2UR UR45, R9 ;  /* 0x00000000092d72ca */ /* 0x000fe200000e0000 */
[----:B------:R1:W-:Y:S01]  /*23b90*/  BAR.SYNC.DEFER_BLOCKING R0, 0x100 ;  /* 0x000400000000751d */ /* 0x0003e20000010000 */
[C---:B------:R-:W-:Y:S02]  /*23ba0*/  R2UR UR19, R15.reuse ;  /* 0x000000000f1372ca */ /* 0x040fe400000e0000 */
[----:B------:R-:W-:Y:S01]  /*23bb0*/  R2UR UR5, R15 ;  /* 0x000000000f0572ca */ /* 0x000fe200000e0000 */
[----:B------:R-:W-:Y:S01]  /*23bc0*/  IMAD.MOV.U32 R15, RZ, RZ, 0x40000040 ;  /* 0x40000040ff0f7424 */ /* 0x000fe200078e00ff */
[----:B------:R-:W-:Y:S02]  /*23bd0*/  R2UR UR17, R21 ;  /* 0x00000000151172ca */ /* 0x000fe400000e0000 */
[C---:B------:R-:W-:Y:S01]  /*23be0*/  R2UR UR9, R91.reuse ;  /* 0x000000005b0972ca */ /* 0x040fe200000e0000 */
[----:B------:R4:W-:Y:S01]  /*23bf0*/  STL [R1+0xb8], R12 ;  /* 0x0000b80c01007387 */ /* 0x0009e20000100800 */
[----:B------:R-:W-:-:S02]  /*23c00*/  R2UR UR33, R91 ;  /* 0x000000005b2172ca */ /* 0x000fc400000e0000 */
[----:B------:R-:W-:Y:S01]  /*23c10*/  R2UR UR59, R89 ;  /* 0x00000000593b72ca */ /* 0x000fe200000e0000 */
[----:B------:R0:W-:Y:S01]  /*23c20*/  STL [R1+0xb4], R2 ;  /* 0x0000b40201007387 */ /* 0x0001e20000100800 */
        /* <DEDUP_REMOVED lines=8> */
[----:B---3--:R-:W-:Y:S01]  /*23cb0*/  MOV R19, UR7 ;  /* 0x0000000700137c02 */ /* 0x008fe20008000f00 */
        /* <DEDUP_REMOVED lines=24> */
[----:B----4-:R-:W-:Y:S01]  /*23e40*/  MOV R12, UR11 ;  /* 0x0000000b000c7c02 */ /* 0x010fe20008000f00 */
[----:B------:R-:W-:Y:S01]  /*23e50*/  UMOV UR11, UR25 ;  /* 0x00000019000b7c82 */ /* 0x000fe20008000000 */
[----:B------:R-:W-:Y:S01]  /*23e60*/  R2UR UR24, R14 ;  /* 0x000000000e1872ca */ /* 0x000fe200000e0000 */
[----:B------:R-:W-:Y:S01]  /*23e70*/  VIADD R14, R88, 0x4 ;  /* 0x00000004580e7836 */ /* 0x000fe20000000000 */
[----:B------:R-:W-:Y:S01]  /*23e80*/  R2UR UR10, R20 ;  /* 0x00000000140a72ca */ /* 0x000fe200000e0000 */
[----:B------:R-:W-:Y:S01]  /*23e90*/  UMOV UR7, UR29 ;  /* 0x0000001d00077c82 */ /* 0x000fe20008000000 */
[C---:B------:R-:W-:Y:S01]  /*23ea0*/  R2UR UR25, R9.reuse ;  /* 0x00000000091972ca */ /* 0x040fe200000e0000 */
[----:B------:R-:W-:Y:S01]  /*23eb0*/  VIADD R20, R88, 0x204 ;  /* 0x0000020458147836 */ /* 0x000fe20000000000 */
[----:B------:R-:W-:Y:S01]  /*23ec0*/  R2UR UR6, R14 ;  /* 0x000000000e0672ca */ /* 0x000fe200000e0000 */
[----:B------:R-:W-:Y:S01]  /*23ed0*/  VIADD R14, R88, 0x304 ;  /* 0x00000304580e7836 */ /* 0x000fe20000000000 */
[----:B------:R-:W-:Y:S01]  /*23ee0*/  R2UR UR29, R9 ;  /* 0x00000000091d72ca */ /* 0x000fe200000e0000 */
[----:B------:R-:W-:Y:S01]  /*23ef0*/  IMAD.MOV.U32 R91, RZ, RZ, 0x40000040 ;  /* 0x40000040ff5b7424 */ /* 0x000fe200078e00ff */
[----:B------:R-:W-:Y:S01]  /*23f00*/  MOV R23, UR11 ;  /* 0x0000000b00177c02 */ /* 0x000fe20008000f00 */
        /* <DEDUP_REMOVED lines=9> */
[----:B-1----:R-:W-:Y:S01]  /*23fa0*/  MOV R0, UR6 ;  /* 0x0000000600007c02 */ /* 0x002fe20008000f00 */
        /* <DEDUP_REMOVED lines=8> */
[C---:B------:R-:W-:Y:S02]  /*24030*/  R2UR UR8, R8.reuse ;  /* 0x00000000080872ca */ /* 0x040fe400000e0000 */
[----:B------:R-:W-:Y:S02]  /*24040*/  R2UR UR9, R9 ;  /* 0x00000000090972ca */ /* 0x000fe400000e0000 */
[----:B------:R-:W-:Y:S01]  /*24050*/  MOV R93, UR11 ;  /* 0x0000000b005d7c02 */ /* 0x000fe20008000f00 */
[----:B------:R-:W-:Y:S01]  /*24060*/  UMOV UR11, UR5 ;  /* 0x00000005000b7c82 */ /* 0x000fe20008000000 */
[----:B0-----:R-:W-:Y:S01]  /*24070*/  MOV R2, UR10 ;  /* 0x0000000a00027c02 */ /* 0x001fe20008000f00 */
[----:B------:R-:W-:Y:S01]  /*24080*/  UMOV UR10, UR24 ;  /* 0x00000018000a7c82 */ /* 0x000fe20008000000 */
[----:B------:R-:W-:-:S02]  /*24090*/  R2UR UR24, R8 ;  /* 0x00000000081872ca */ /* 0x000fc400000e0000 */
[----:B------:R-:W-:Y:S01]  /*240a0*/  MOV R22, UR10 ;  /* 0x0000000a00167c02 */ /* 0x000fe20008000f00 */
[----:B------:R-:W-:Y:S01]  /*240b0*/  UMOV UR10, UR18 ;  /* 0x00000012000a7c82 */ /* 0x000fe20008000000 */
[----:B------:R-:W-:Y:S01]  /*240c0*/  R2UR UR18, R14 ;  /* 0x000000000e1272ca */ /* 0x000fe200000e0000 */
[----:B------:R-:W-:Y:S01]  /*240d0*/  VIADD R14, R88, 0x504 ;  /* 0x00000504580e7836 */ /* 0x000fe20000000000 */
[----:B------:R-:W-:Y:S02]  /*240e0*/  WARPGROUP.DEPBAR.LE gsb0, 0x0 ;  /* 0x00008000000079c5 */ /* 0x000fe40000010000 */
        /* <DEDUP_REMOVED lines=11> */
[C---:B------:R-:W-:Y:S02]  /*241a0*/  R2UR UR5, R11.reuse ;  /* 0x000000000b0572ca */ /* 0x040fe400000e0000 */
[----:B------:R-:W-:Y:S02]  /*241b0*/  R2UR UR12, R10 ;  /* 0x000000000a0c72ca */ /* 0x000fe400000e0000 */
[----:B------:R-:W-:Y:S02]  /*241c0*/  R2UR UR13, R11 ;  /* 0x000000000b0d72ca */ /* 0x000fe400000e0000 */
[----:B------:R-:W-:Y:S01]  /*241d0*/  MOV R17, UR15 ;  /* 0x0000000f00117c02 */ /* 0x000fe20008000f00 */
        /* <DEDUP_REMOVED lines=183> */
.L_x_7480:
[----:B------:R-:W-:Y:S01]  /*24d50*/  SHF.L.U32 R0, R235, 0x1f, RZ ;  /* 0x0000001feb007819 */ /* 0x000fe200000006ff */
[----:B-----5:R-:W-:-:S04]  /*24d60*/  IMAD R3, R13, 0x8, R18 ;  /* 0x000000080d037824 */ /* 0x020fc800078e0212 */
[----:B------:R0:W1:Y:S01]  /*24d70*/  SYNCS.PHASECHK.TRANS64.TRYWAIT P2, [R3+URZ+0x2e850], R0 ;  /* 0x02e85000030075a7 */ /* 0x000062000804017f */
[----:B------:R-:W-:Y:S05]  /*24d80*/  @!P0 BRA `(.L_x_7481) ;  /* 0x0000000000048947 */ /* 0x000fea0003800000 */
[----:B------:R-:W-:Y:S01]  /*24d90*/  BPT.TRAP 0x1 ;  /* 0x000000040000795c */ /* 0x000fe20000300000 */
.L_x_7481:
[----:B-1----:R-:W-:Y:S05]  /*24da0*/  @P2 BRA `(.L_x_7479) ;  /* 0x0000000000082947 */ /* 0x002fea0003800000 */
[----:B------:R-:W1:Y:S02]  /*24db0*/  SYNCS.PHASECHK.TRANS64.TRYWAIT P2, [R3+URZ+0x2e850], R0 ;  /* 0x02e85000030075a7 */ /* 0x000e64000804017f */
[----:B-1----:R-:W-:Y:S05]  /*24dc0*/  @!P2 BRA `(.L_x_7482) ;  /* 0x000001340070a947 */ /* 0x002fea0003800000 */
.L_x_7479:
[----:B-----5:R-:W-:Y:S01]  /*24dd0*/  VIADD R14, R18, 0x400 ;  /* 0x00000400120e7836 */ /* 0x020fe20000000000 */
[----:B------:R-:W-:Y:S05]  /*24de0*/  WARPSYNC.ALL ;  /* 0x0000000000007948 */ /* 0x000fea0003800000 */
[----:B------:R-:W-:Y:S01]  /*24df0*/  SHF.R.U32.HI R14, RZ, 0x4, R14 ;  /* 0x00000004ff0e7819 */ /* 0x000fe2000001160e */
[----:B------:R-:W-:Y:S01]  /*24e00*/  IMAD.MOV.U32 R15, RZ, RZ, -0x3ffffff0 ;  /* 0xc0000010ff0f7424 */ /* 0x000fe200078e00ff */
[----:B01----:R-:W2:Y:S01]  /*24e10*/  LDL R0, [R1+0x70] ;  /* 0x0000700001007983 */ /* 0x003ea20000100800 */
[----:B------:R-:W-:Y:S01]  /*24e20*/  IMAD.MOV.U32 R21, RZ, RZ, -0x3ffffff0 ;  /* 0xc0000010ff157424 */ /* 0x000fe200078e00ff */
[----:B------:R-:W-:Y:S01]  /*24e30*/  LOP3.LUT R14, R14, 0x3fff, RZ, 0xc0, !PT ;  /* 0x00003fff0e0e7812 */ /* 0x000fe200078ec0ff */
[----:B------:R-:W0:Y:S01]  /*24e40*/  LDC R3, c[0x0][0x448] ;  /* 0x00011200ff037b82 */ /* 0x000e220000000800 */
[----:B------:R-:W3:Y:S01]  /*24e50*/  LDL R235, [R1+0x10] ;  /* 0x0000100001eb7983 */ /* 0x000ee20000100800 */
[----:B------:R-:W-:Y:S01]  /*24e60*/  R2UR UR7, R15 ;  /* 0x000000000f0772ca */ /* 0x000fe200000e0000 */
[----:B------:R-:W-:Y:S01]  /*24e70*/  WARPGROUP.ARRIVE ;  /* 0x00000000000079c5 */ /* 0x000fe20000000000 */
[----:B------:R-:W-:Y:S01]  /*24e80*/  LOP3.LUT R14, R14, 0x10000, RZ, 0xfc, !PT ;  /* 0x000100000e0e7812 */ /* 0x000fe200078efcff */
[----:B------:R-:W-:Y:S01]  /*24e90*/  ULDC UR4, c[0x0][0x9dc] ;  /* 0x0002770000047ab9 */ /* 0x000fe20000000800 */
[----:B------:R-:W-:-:S03]  /*24ea0*/  ULDC UR5, c[0x0][0x9e0] ;  /* 0x0002780000057ab9 */ /* 0x000fc60000000800 */
        /* <DEDUP_REMOVED lines=10> */
[----:B------:R-:W2:Y:S04]  /*24f50*/  LDL R225, [R1+0x64] ;  /* 0x0000640001e17983 */ /* 0x000ea80000100800 */
[----:B------:R-:W4:Y:S02]  /*24f60*/  LDL R226, [R1+0x50] ;  /* 0x0000500001e27983 */ /* 0x000f240000100800 */
[----:B------:R-:W-:Y:S01]  /*24f70*/  QGMMA.64x128x32.F32.E4M3.E4M3 R24, R220, gdesc[UR4], R24, gsb0 ;  /* 0x01e00004dc187df3 */ /* 0x000fe20008000818 */
[----:B------:R-:W-:-:S02]  /*24f80*/  R2UR UR6, R20 ;  /* 0x00000000140672ca */ /* 0x000fc400000e0000 */
[----:B------:R-:W-:Y:S01]  /*24f90*/  R2UR UR7, R21 ;  /* 0x00000000150772ca */ /* 0x000fe200000e0000 */
[----:B------:R-:W-:Y:S01]  /*24fa0*/  VIADD R20, R14, 0x300 ;  /* 0x000003000e147836 */ /* 0x000fe20000000000 */
[----:B------:R-:W3:Y:S01]  /*24fb0*/  LDL R227, [R1+0x14] ;  /* 0x0000140001e37983 */ /* 0x000ee20000100800 */
[----:B------:R-:W-:Y:S01]  /*24fc0*/  IMAD.MOV.U32 R21, RZ, RZ, -0x3ffffff0 ;  /* 0xc0000010ff157424 */ /* 0x000fe200078e00ff */
[----:B0-----:R-:W-:Y:S01]  /*24fd0*/  ISETP.NE.AND P2, PT, R3, 0x1, PT ;  /* 0x000000010300780c */ /* 0x001fe20003f45270 */
[----:B------:R-:W-:Y:S01]  /*24fe0*/  IMAD.MOV.U32 R15, RZ, RZ, -0x3ffffff0 ;  /* 0xc0000010ff0f7424 */ /* 0x000fe200078e00ff */
[----:B------:R-:W-:-:S11]  /*24ff0*/  ULOP3.LUT UR4, URZ, UR4, URZ, 0x33, !UPT ;  /* 0x000000043f047292 */ /* 0x000fd6000f8e333f */
[----:B------:R-:W0:Y:S01]  /*25000*/  @P2 LDC R3, c[0x0][0x450] ;  /* 0x00011400ff032b82 */ /* 0x000e220000000800 */
        /* <DEDUP_REMOVED lines=8> */
[----:B------:R-:W-:Y:S01]  /*25090*/  WARPGROUP.ARRIVE ;  /* 0x00000000000079c5 */ /* 0x000fe20000000000 */
[----:B--2---:R-:W-:-:S05]  /*250a0*/  IMAD.IADD R0, R0, 0x1, R225 ;  /* 0x0000000100007824 */ /* 0x004fca00078e02e1 */
[----:B------:R-:W1:Y:S03]  /*250b0*/  S2R R225, SR_TID.X ;  /* 0x0000000000e17919 */ /* 0x000e660000002100 */
[----:B------:R-:W-:Y:S01]  /*250c0*/  QGMMA.64x128x32.F32.E4M3.E4M3 R24, R212, gdesc[UR4], R24, gsb0 ;  /* 0x01e00004d4187df3 */ /* 0x000fe20008000818 */
[----:B------:R-:W-:Y:S01]  /*250d0*/  R2UR UR6, R20 ;  /* 0x00000000140672ca */ /* 0x000fe200000e0000 */
[C---:B------:R-:W-:Y:S01]  /*250e0*/  VIADD R20, R14.reuse, 0x500 ;  /* 0x000005000e147836 */ /* 0x040fe20000000000 */
[----:B------:R-:W-:Y:S01]  /*250f0*/  R2UR UR7, R21 ;  /* 0x00000000150772ca */ /* 0x000fe200000e0000 */
[----:B------:R-:W-:Y:S02]  /*25100*/  IMAD.MOV.U32 R21, RZ, RZ, -0x3ffffff0 ;  /* 0xc0000010ff157424 */ /* 0x000fe400078e00ff */
[----:B------:R-:W-:Y:S01]  /*25110*/  VIADD R14, R14, 0x600 ;  /* 0x000006000e0e7836 */ /* 0x000fe20000000000 */
[----:B-1----:R-:W-:Y:S01]  /*25120*/  SHF.R.U32.HI R225, RZ, 0x7, R225 ;  /* 0x00000007ffe17819 */ /* 0x002fe200000116e1 */
[----:B------:R-:W-:-:S02]  /*25130*/  WARPGROUP.DEPBAR.LE gsb0, 0x0 ;  /* 0x00008000000079c5 */ /* 0x000fc40000010000 */
[----:B------:R-:W-:-:S06]  /*25140*/  WARPGROUP.ARRIVE ;  /* 0x00000000000079c5 */ /* 0x000fcc0000000000 */
[----:B------:R-:W-:Y:S01]  /*25150*/  QGMMA.64x128x32.F32.E4M3.E4M3 R24, R208, gdesc[UR4], R24, gsb0 ;  /* 0x01e00004d0187df3 */ /* 0x000fe20008000818 */
[----:B------:R-:W-:Y:S02]  /*25160*/  R2UR UR6, R20 ;  /* 0x00000000140672ca */ /* 0x000fe400000e0000 */
[----:B------:R-:W-:Y:S01]  /*25170*/  R2UR UR7, R21 ;  /* 0x00000000150772ca */ /* 0x000fe200000e0000 */
[----:B------:R-:W-:Y:S02]  /*25180*/  WARPGROUP.DEPBAR.LE gsb0, 0x0 ;  /* 0x00008000000079c5 */ /* 0x000fe40000010000 */
[----:B------:R-:W-:-:S10]  /*25190*/  WARPGROUP.ARRIVE ;  /* 0x00000000000079c5 */ /* 0x000fd40000000000 */
[----:B------:R-:W-:Y:S01]  /*251a0*/  QGMMA.64x128x32.F32.E4M3.E4M3 R24, R204, gdesc[UR4], R24, gsb0 ;  /* 0x01e00004cc187df3 */ /* 0x000fe20008000818 */
[----:B------:R-:W-:Y:S02]  /*251b0*/  R2UR UR6, R14 ;  /* 0x000000000e0672ca */ /* 0x000fe400000e0000 */
[----:B------:R-:W-:Y:S01]  /*251c0*/  R2UR UR7, R15 ;  /* 0x000000000f0772ca */ /* 0x000fe200000e0000 */
[----:B------:R-:W1:Y:S01]  /*251d0*/  @P2 LDC R14, c[0x0][0x44c] ;  /* 0x00011300ff0e2b82 */ /* 0x000e620000000800 */
[----:B------:R-:W-:-:S04]  /*251e0*/  @!P1 IMAD R15, R233, 0x8, R18 ;  /* 0x00000008e90f9824 */ /* 0x000fc800078e0212 */
[----:B------:R-:W-:-:S05]  /*251f0*/  @!P1 VIADD R15, R15, 0x2e840 ;  /* 0x0002e8400f0f9836 */ /* 0x000fca0000000000 */
[----:B------:R-:W-:Y:S01]  /*25200*/  @!P1 PRMT R15, RZ, 0x654, R15 ;  /* 0x00000654ff0f9816 */ /* 0x000fe2000000000f */
[----:B-1----:R-:W-:-:S05]  /*25210*/  @P2 IMAD.HI.U32 R14, R0, R14, RZ ;  /* 0x0000000e000e2227 */ /* 0x002fca00078e00ff */
[----:B0-----:R-:W-:Y:S01]  /*25220*/  @P2 SHF.R.U32.HI R0, RZ, R3, R14 ;  /* 0x00000003ff002219 */ /* 0x001fe2000001160e */
[----:B------:R-:W-:Y:S01]  /*25230*/  IMAD R3, R12, -0xe0, RZ ;  /* 0xffffff200c037824 */ /* 0x000fe200078e02ff */
[----:B------:R-:W-:Y:S01]  /*25240*/  IADD3 R14, -R225, 0xb, RZ ;  /* 0x0000000be10e7810 */ /* 0x000fe20007ffe1ff */
[----:B------:R-:W-:Y:S02]  /*25250*/  WARPGROUP.DEPBAR.LE gsb0, 0x0 ;  /* 0x00008000000079c5 */ /* 0x000fe40000010000 */
[----:B------:R-:W-:Y:S01]  /*25260*/  WARPGROUP.ARRIVE ;  /* 0x00000000000079c5 */ /* 0x000fe20000000000 */
[----:B------:R-:W0:Y:S05]  /*25270*/  LDC R205, c[0x0][0x9e4] ;  /* 0x00027900ffcd7b82 */ /* 0x000e2a0000000800 */
[----:B------:R-:W-:Y:S01]  /*25280*/  QGMMA.64x128x32.F32.E4M3.E4M3 R24, R200, gdesc[UR4], R24, gsb0 ;  /* 0x01e00004c8187df3 */ /* 0x000fe20008000818 */
[----:B0-----:R-:W-:-:S02]  /*25290*/  ISETP.GE.AND P2, PT, R205, 0x1, PT ;  /* 0x00000001cd00780c */ /* 0x001fc40003f46270 */
[----:B------:R-:W-:Y:S02]  /*252a0*/  WARPGROUP.DEPBAR.LE gsb0, 0x0 ;  /* 0x00008000000079c5 */ /* 0x000fe40000010000 */
[----:B------:R-:W0:Y:S01]  /*252b0*/  SHFL.IDX PT, R203, R0, RZ, 0x1c1f ;  /* 0x001c1fff00cb7589 */ /* 0x000e2200000e0000 */
[----:B----4-:R-:W-:Y:S01]  /*252c0*/  IMAD.IADD R200, R3, 0x1, -R226 ;  /* 0x0000000103c87824 */ /* 0x010fe200078e0ae2 */
[----:B------:R1:W-:Y:S06]  /*252d0*/  BAR.ARV R14, 0x100 ;  /* 0x0004000e0000751d */ /* 0x0003ec0000002000 */
[----:B------:R2:W-:Y:S01]  /*252e0*/  @!P1 SYNCS.ARRIVE.TRANS64.RED.A1T0 RZ, [R15+URZ], RZ ;  /* 0x000000ff0fff99a7 */ /* 0x0005e2000810043f */
[----:B-1----:R-:W-:-:S04]  /*252f0*/  IADD3 R14, -R226, 0x1, R3 ;  /* 0x00000001e20e7810 */ /* 0x002fc80007ffe103 */
[----:B---3--:R-:W-:-:S05]  /*25300*/  IADD3 R14, -R235, R14, R227 ;  /* 0x0000000eeb0e7210 */ /* 0x008fca0007ffe1e3 */
[C---:B------:R-:W-:Y:S02]  /*25310*/  VIADD R20, R14.reuse, UR5 ;  /* 0x000000050e147c36 */ /* 0x040fe40008000000 */
[----:B------:R-:W-:Y:S02]  /*25320*/  VIADD R21, R14, UR4 ;  /* 0x000000040e157c36 */ /* 0x000fe40008000000 */
[--C-:B0-----:R-:W-:Y:S02]  /*25330*/  IMAD.IADD R201, R20, 0x1, R203.reuse ;  /* 0x0000000114c97824 */ /* 0x101fe400078e02cb */
[----:B------:R-:W-:Y:S01]  /*25340*/  IMAD.IADD R202, R21, 0x1, R203 ;  /* 0x0000000115ca7824 */ /* 0x000fe200078e02cb */
[----:B--2---:R-:W-:Y:S06]  /*25350*/  @!P2 BRA `(.L_x_7483) ;  /* 0x00000000005ca947 */ /* 0x004fec0003800000 */
        /* <DEDUP_REMOVED lines=13> */
.L_x_7485:
[----:B------:R-:W-:Y:S02]  /*25430*/  ULDC UR4, c[0x0][0x9e4] ;  /* 0x0002790000047ab9 */ /* 0x000fe40000000800 */
[----:B------:R-:W-:-:S05]  /*25440*/  IMAD.U32 R204, RZ, RZ, UR4 ;  /* 0x00000004ffcc7e24 */ /* 0x000fca000f8e00ff */
[----:B------:R-:W-:-:S13]  /*25450*/  ISETP.NE.AND P2, PT, R204, 0x1, PT ;  /* 0x00000001cc00780c */ /* 0x000fda0003f45270 */
[----:B------:R-:W0:Y:S02]  /*25460*/  @P2 LDC.64 R14, c[0x0][0x9e8] ;  /* 0x00027a00ff0e2b82 */ /* 0x000e240000000a00 */
[----:B0-----:R-:W-:-:S05]  /*25470*/  @P2 IMAD.HI.U32 R14, R203, R14, RZ ;  /* 0x0000000ecb0e2227 */ /* 0x001fca00078e00ff */
[----:B------:R-:W-:-:S07]  /*25480*/  @P2 SHF.R.U32.HI R203, RZ, R15, R14 ;  /* 0x0000000fffcb2219 */ /* 0x000fce000001160e */
.L_x_7486:
[----:B------:R-:W-:Y:S05]  /*25490*/  BSYNC B0 ;  /* 0x0000000000007941 */ /* 0x000fea0003800000 */
.L_x_7484:
[----:B------:R-:W-:-:S05]  /*254a0*/  IMAD R203, R203, R204, R200 ;  /* 0x000000cccbcb7224 */ /* 0x000fca00078e02c8 */
[----:B------:R-:W-:Y:S02]  /*254b0*/  VIMNMX R202, R202, R203, !PT ;  /* 0x000000cbcaca7248 */ /* 0x000fe40007fe0100 */
[----:B------:R-:W-:-:S07]  /*254c0*/  VIADDMNMX R201, R203, R204, R201, PT ;  /* 0x000000cccbc97246 */ /* 0x000fce00038001c9 */
.L_x_7483:
[----:B------:R-:W-:Y:S01]  /*254d0*/  ISETP.GE.AND P2, PT, R3, 0x2, PT ;  /* 0x000000020300780c */ /* 0x000fe20003f46270 */
[----:B------:R-:W0:Y:S01]  /*254e0*/  SHFL.IDX PT, R0, R0, 0x1, 0x1c1f ;  /* 0x003c1f0000007f89 */ /* 0x000e2200000e0000 */
[----:B------:R-:W-:Y:S02]  /*254f0*/  LOP3.LUT R17, R17, 0xffffdfff, RZ, 0xc0, !PT ;  /* 0xffffdfff11117812 */ /* 0x000fe400078ec0ff */
[C---:B------:R-:W-:Y:S02]  /*25500*/  ISETP.GE.AND P3, PT, R3.reuse, 0x9, PT ;  /* 0x000000090300780c */ /* 0x040fe40003f66270 */
        /* <DEDUP_REMOVED lines=15> */
[----:B------:R-:W-:-:S02]  /*25600*/  ISETP.GT.AND P2, PT, R202, 0x9, !P3 ;  /* 0x00000009ca00780c */ /* 0x000fc40005f44270 */
[----:B------:R-:W-:Y:S02]  /*25610*/  @P4 LOP3.LUT R16, R16, 0x2, RZ, 0xfc, !PT ;  /* 0x0000000210104812 */ /* 0x000fe400078efcff */
[----:B------:R-:W-:Y:S02]  /*25620*/  ISETP.LT.OR P2, PT, R201, 0xa, P2 ;  /* 0x0000000ac900780c */ /* 0x000fe40001741670 */
[----:B------:R-:W-:Y:S02]  /*25630*/  @P3 LOP3.LUT R17, R17, 0x8000, RZ, 0xfc, !PT ;  /* 0x0000800011113812 */ /* 0x000fe400078efcff */
[----:B------:R-:W-:Y:S02]  /*25640*/  ISETP.GE.AND P3, PT, R3, 0x11, PT ;  /* 0x000000110300780c */ /* 0x000fe40003f66270 */
[----:B------:R-:W-:Y:S02]  /*25650*/  LOP3.LUT R17, R17, 0xfffeffff, RZ, 0xc0, !PT ;  /* 0xfffeffff11117812 */ /* 0x000fe400078ec0ff */
[----:B------:R-:W-:-:S02]  /*25660*/  FSEL R189, R189, -INF , !P2 ;  /* 0xff800000bdbd7808 */ /* 0x000fc40005000000 */
[----:B------:R-:W-:Y:S02]  /*25670*/  ISETP.GT.AND P2, PT, R202, 0x10, !P3 ;  /* 0x00000010ca00780c */ /* 0x000fe40005f44270 */
[----:B------:R-:W-:Y:S02]  /*25680*/  LOP3.LUT R16, R16, 0xfffffffb, RZ, 0xc0, !PT ;  /* 0xfffffffb10107812 */ /* 0x000fe400078ec0ff */
        /* <DEDUP_REMOVED lines=318> */
.L_x_7489:
[----:B------:R-:W-:Y:S02]  /*26a70*/  ULDC UR4, c[0x0][0x9e4] ;  /* 0x0002790000047ab9 */ /* 0x000fe40000000800 */
[----:B------:R-:W-:-:S05]  /*26a80*/  IMAD.U32 R3, RZ, RZ, UR4 ;  /* 0x00000004ff037e24 */ /* 0x000fca000f8e00ff */
[----:B------:R-:W-:-:S13]  /*26a90*/  ISETP.NE.AND P6, PT, R3, 0x1, PT ;  /* 0x000000010300780c */ /* 0x000fda0003fc5270 */
[----:B------:R-:W0:Y:S02]  /*26aa0*/  @P6 LDC.64 R14, c[0x0][0x9e8] ;  /* 0x00027a00ff0e6b82 */ /* 0x000e240000000a00 */
[----:B0-----:R-:W-:-:S05]  /*26ab0*/  @P6 IMAD.HI.U32 R14, R0, R14, RZ ;  /* 0x0000000e000e6227 */ /* 0x001fca00078e00ff */
[----:B------:R-:W-:-:S07]  /*26ac0*/  @P6 SHF.R.U32.HI R0, RZ, R15, R14 ;  /* 0x0000000fff006219 */ /* 0x000fce000001160e */
.L_x_7490:
[----:B------:R-:W-:Y:S05]  /*26ad0*/  BSYNC B0 ;  /* 0x0000000000007941 */ /* 0x000fea0003800000 */
.L_x_7488:
[----:B------:R-:W-:-:S05]  /*26ae0*/  IMAD R0, R0, R3, R200 ;  /* 0x0000000300007224 */ /* 0x000fca00078e02c8 */
[----:B------:R-:W-:Y:S02]  /*26af0*/  VIADDMNMX R20, R0, R3, R20, PT ;  /* 0x0000000300147246 */ /* 0x000fe40003800114 */
[----:B------:R-:W-:-:S07]  /*26b00*/  VIMNMX R21, R21, R0, !PT ;  /* 0x0000000015157248 */ /* 0x000fce0007fe0100 */
.L_x_7487:
[----:B------:R-:W-:Y:S01]  /*26b10*/  ISETP.GT.AND P2, PT, R21, 0x20, !P2 ;  /* 0x000000201500780c */ /* 0x000fe20005744270 */
[----:B------:R-:W2:Y:S03]  /*26b20*/  LDL.LU R201, [R1+0x4] ;  /* 0x0000040001c97983 */ /* 0x000ea60000300800 */
[----:B------:R-:W-:Y:S01]  /*26b30*/  ISETP.LT.OR P2, PT, R20, 0x21, P2 ;  /* 0x000000211400780c */ /* 0x000fe20001741670 */
[----:B------:R-:W3:Y:S01]  /*26b40*/  LDL.LU R200, [R1] ;  /* 0x0000000001c87983 */ /* 0x000ee20000300800 */
[----:B------:R-:W-:Y:S02]  /*26b50*/  LOP3.LUT P6, RZ, R17, 0x10, RZ, 0xc0, !PT ;  /* 0x0000001011ff7812 */ /* 0x000fe400078cc0ff */
        /* <DEDUP_REMOVED lines=137> */
[----:B------:R-:W-:Y:S01]  /*273f0*/  LOP3.LUT P2, RZ, R16, 0x400000, RZ, 0xc0, !PT ;  /* 0x0040000010ff7812 */ /* 0x000fe2000784c0ff */
[----:B------:R-:W0:Y:S01]  /*27400*/  SHFL.BFLY PT, R0, R3, 0x2, 0x1f ;  /* 0x0c401f0003007f89 */ /* 0x000e2200000e0000 */
[C---:B------:R-:W-:Y:S02]  /*27410*/  ISETP.GT.AND P3, PT, R21.reuse, 0xd0, !P3 ;  /* 0x000000d01500780c */ /* 0x040fe40005f64270 */
[----:B------:R-:W-:-:S02]  /*27420*/  ISETP.GT.AND P2, PT, R21, 0x71, !P2 ;  /* 0x000000711500780c */ /* 0x000fc40005744270 */
[C---:B------:R-:W-:Y:S02]  /*27430*/  ISETP.LT.OR P3, PT, R20.reuse, 0xd1, P3 ;  /* 0x000000d11400780c */ /* 0x040fe40001f61670 */
[----:B------:R-:W-:Y:S02]  /*27440*/  ISETP.LT.OR P2, PT, R20, 0x72, P2 ;  /* 0x000000721400780c */ /* 0x000fe40001741670 */
[----:B------:R-:W-:Y:S02]  /*27450*/  ISETP.GT.AND P4, PT, R21, 0xd1, !P4 ;  /* 0x000000d11500780c */ /* 0x000fe40006784270 */
[----:B------:R-:W-:Y:S02]  /*27460*/  FSEL R147, R147, -INF , !P2 ;  /* 0xff80000093937808 */ /* 0x000fe40005000000 */
[----:B------:R-:W-:Y:S02]  /*27470*/  LOP3.LUT P2, RZ, R16, 0x200000, RZ, 0xc0, !PT ;  /* 0x0020000010ff7812 */ /* 0x000fe4000784c0ff */
[----:B------:R-:W-:-:S02]  /*27480*/  FSEL R98, R98, -INF , !P3 ;  /* 0xff80000062627808 */ /* 0x000fc40005800000 */
[C---:B------:R-:W-:Y:S02]  /*27490*/  ISETP.GT.AND P2, PT, R21.reuse, 0x78, !P2 ;  /* 0x000000781500780c */ /* 0x040fe40005744270 */
[C---:B------:R-:W-:Y:S02]  /*274a0*/  ISETP.LT.OR P4, PT, R20.reuse, 0xd2, P4 ;  /* 0x000000d21400780c */ /* 0x040fe40002781670 */
[----:B------:R-:W-:Y:S02]  /*274b0*/  ISETP.LT.OR P2, PT, R20, 0x79, P2 ;  /* 0x000000791400780c */ /* 0x000fe40001741670 */
[----:B------:R-:W-:Y:S02]  /*274c0*/  ISETP.GT.AND P5, PT, R21, 0xd8, !P5 ;  /* 0x000000d81500780c */ /* 0x000fe40006fa4270 */
[----:B------:R-:W-:Y:S02]  /*274d0*/  FSEL R150, R150, -INF , !P2 ;  /* 0xff80000096967808 */ /* 0x000fe40005000000 */
[----:B------:R-:W-:-:S02]  /*274e0*/  LOP3.LUT P2, RZ, R16, 0x100000, RZ, 0xc0, !PT ;  /* 0x0010000010ff7812 */ /* 0x000fc4000784c0ff */
[----:B0-----:R-:W-:Y:S02]  /*274f0*/  FMNMX.FTZ R3, R3, R0, !PT ;  /* 0x0000000003037209 */ /* 0x001fe40007810000 */
[----:B------:R-:W-:Y:S02]  /*27500*/  ISETP.GT.AND P2, PT, R21, 0x79, !P2 ;  /* 0x000000791500780c */ /* 0x000fe40005744270 */
[----:B------:R-:W-:Y:S01]  /*27510*/  FSEL R99, R99, -INF , !P4 ;  /* 0xff80000063637808 */ /* 0x000fe20006000000 */
[----:B------:R-:W0:Y:S01]  /*27520*/  SHFL.BFLY PT, R14, R3, 0x1, 0x1f ;  /* 0x0c201f00030e7f89 */ /* 0x000e2200000e0000 */
[C---:B------:R-:W-:Y:S02]  /*27530*/  ISETP.LT.OR P2, PT, R20.reuse, 0x7a, P2 ;  /* 0x0000007a1400780c */ /* 0x040fe40001741670 */
[----:B------:R-:W-:Y:S02]  /*27540*/  ISETP.LT.OR P5, PT, R20, 0xd9, P5 ;  /* 0x000000d91400780c */ /* 0x000fe40002fa1670 */
[----:B------:R-:W-:-:S02]  /*27550*/  FSEL R151, R151, -INF , !P2 ;  /* 0xff80000097977808 */ /* 0x000fc40005000000 */
[----:B------:R-:W-:Y:S02]  /*27560*/  LOP3.LUT P2, RZ, R16, 0x80000, RZ, 0xc0, !PT ;  /* 0x0008000010ff7812 */ /* 0x000fe4000784c0ff */
[----:B------:R-:W-:Y:S02]  /*27570*/  FSEL R102, R102, -INF , !P5 ;  /* 0xff80000066667808 */ /* 0x000fe40006800000 */
[----:B------:R-:W-:-:S04]  /*27580*/  ISETP.GT.AND P2, PT, R21, 0x80, !P2 ;  /* 0x000000801500780c */ /* 0x000fc80005744270 */
[----:B------:R-:W-:-:S04]  /*27590*/  ISETP.LT.OR P2, PT, R20, 0x81, P2 ;  /* 0x000000811400780c */ /* 0x000fc80001741670 */
[----:B------:R-:W-:Y:S02]  /*275a0*/  FSEL R122, R122, -INF , !P2 ;  /* 0xff8000007a7a7808 */ /* 0x000fe40005000000 */
[----:B------:R-:W-:Y:S02]  /*275b0*/  LOP3.LUT P2, RZ, R16, 0x40000, RZ, 0xc0, !PT ;  /* 0x0004000010ff7812 */ /* 0x000fe4000784c0ff */
[----:B0-----:R-:W-:Y:S02]  /*275c0*/  FMNMX.FTZ R3, R3, R14, !PT ;  /* 0x0000000e03037209 */ /* 0x001fe40007810000 */
[----:B------:R-:W-:Y:S02]  /*275d0*/  ISETP.GT.AND P2, PT, R21, 0x81, !P2 ;  /* 0x000000811500780c */ /* 0x000fe40005744270 */
[----:B------:R-:W-:Y:S01]  /*275e0*/  FSETP.NEU.FTZ.AND P3, PT, R3, -INF , PT ;  /* 0xff8000000300780b */ /* 0x000fe20003f7d000 */
[----:B------:R-:W-:-:S01]  /*275f0*/  FFMA.FTZ R15, R2, R3, -8 ;  /* 0xc1000000020f7423 */ /* 0x000fc20000010003 */
[----:B------:R-:W-:-:S04]  /*27600*/  ISETP.LT.OR P2, PT, R20, 0x82, P2 ;  /* 0x000000821400780c */ /* 0x000fc80001741670 */
[----:B------:R-:W-:Y:S02]  /*27610*/  FSEL R123, R123, -INF , !P2 ;  /* 0xff8000007b7b7808 */ /* 0x000fe40005000000 */
[----:B------:R-:W-:Y:S02]  /*27620*/  LOP3.LUT P2, RZ, R16, 0x20000, RZ, 0xc0, !PT ;  /* 0x0002000010ff7812 */ /* 0x000fe4000784c0ff */
[----:B------:R-:W-:Y:S02]  /*27630*/  FSEL R15, R15, RZ, P3 ;  /* 0x000000ff0f0f7208 */ /* 0x000fe40001800000 */
[----:B------:R-:W-:-:S03]  /*27640*/  ISETP.GT.AND P2, PT, R21, 0x88, !P2 ;  /* 0x000000881500780c */ /* 0x000fc60005744270 */
[--C-:B------:R-:W-:Y:S01]  /*27650*/  FFMA.FTZ R14, R2, R184, -R15.reuse ;  /* 0x000000b8020e7223 */ /* 0x100fe2000001080f */
[----:B------:R-:W-:Y:S01]  /*27660*/  ISETP.LT.OR P2, PT, R20, 0x89, P2 ;  /* 0x000000891400780c */ /* 0x000fe20001741670 */
[C-C-:B------:R-:W-:Y:S01]  /*27670*/  FFMA.FTZ R184, R2.reuse, R189, -R15.reuse ;  /* 0x000000bd02b87223 */ /* 0x140fe2000001080f */
[----:B------:R-:W-:-:S01]  /*27680*/  FFMA.FTZ R189, R2, R196, -R15 ;  /* 0x000000c402bd7223 */ /* 0x000fc2000001080f */
[--C-:B------:R-:W-:Y:S01]  /*27690*/  FFMA.FTZ R168, R2, R168, -R15.reuse ;  /* 0x000000a802a87223 */ /* 0x100fe2000001080f */
[----:B------:R-:W-:Y:S01]  /*276a0*/  FSEL R126, R126, -INF , !P2 ;  /* 0xff8000007e7e7808 */ /* 0x000fe20005000000 */
[--C-:B------:R-:W-:Y:S01]  /*276b0*/  FFMA.FTZ R169, R2, R169, -R15.reuse ;  /* 0x000000a902a97223 */ /* 0x100fe2000001080f */
[----:B------:R-:W-:Y:S01]  /*276c0*/  LOP3.LUT P2, RZ, R16, 0x10000, RZ, 0xc0, !PT ;  /* 0x0001000010ff7812 */ /* 0x000fe2000784c0ff */
[C-C-:B------:R-:W-:Y:S01]  /*276d0*/  FFMA.FTZ R172, R2.reuse, R172, -R15.reuse ;  /* 0x000000ac02ac7223 */ /* 0x140fe2000001080f */
[----:B------:R-:W-:-:S01]  /*276e0*/  FFMA.FTZ R173, R2, R173, -R15 ;  /* 0x000000ad02ad7223 */ /* 0x000fc2000001080f */
[C-C-:B------:R-:W-:Y:S01]  /*276f0*/  FFMA.FTZ R176, R2.reuse, R176, -R15.reuse ;  /* 0x000000b002b07223 */ /* 0x140fe2000001080f */
[----:B------:R-:W-:Y:S01]  /*27700*/  ISETP.GT.AND P2, PT, R21, 0x89, !P2 ;  /* 0x000000891500780c */ /* 0x000fe20005744270 */
[C-C-:B------:R-:W-:Y:S01]  /*27710*/  FFMA.FTZ R177, R2.reuse, R177, -R15.reuse ;  /* 0x000000b102b17223 */ /* 0x140fe2000001080f */
[----:B------:R-:W-:-:S01]  /*27720*/  FFMA.FTZ R180, R2, R180, -R15 ;  /* 0x000000b402b47223 */ /* 0x000fc2000001080f */
[--C-:B------:R-:W-:Y:S01]  /*27730*/  FFMA.FTZ R181, R2, R181, -R15.reuse ;  /* 0x000000b502b57223 */ /* 0x100fe2000001080f */
[----:B------:R-:W-:Y:S01]  /*27740*/  ISETP.LT.OR P2, PT, R20, 0x8a, P2 ;  /* 0x0000008a1400780c */ /* 0x000fe20001741670 */
[C-C-:B------:R-:W-:Y:S01]  /*27750*/  FFMA.FTZ R152, R2.reuse, R152, -R15.reuse ;  /* 0x0000009802987223 */ /* 0x140fe2000001080f */
[----:B------:R-:W-:-:S01]  /*27760*/  FFMA.FTZ R153, R2, R153, -R15 ;  /* 0x0000009902997223 */ /* 0x000fc2000001080f */
[C-C-:B------:R-:W-:Y:S01]  /*27770*/  FFMA.FTZ R156, R2.reuse, R156, -R15.reuse ;  /* 0x0000009c029c7223 */ /* 0x140fe2000001080f */
        /* <DEDUP_REMOVED lines=13> */
[--C-:B------:R-:W-:Y:S01]  /*27850*/  FFMA.FTZ R144, R2, R144, -R15.reuse ;  /* 0x0000009002907223 */ /* 0x100fe2000001080f */
[----:B------:R-:W-:Y:S01]  /*27860*/  FSEL R130, R130, -INF , !P2 ;  /* 0xff80000082827808 */ /* 0x000fe20005000000 */
[C-C-:B------:R-:W-:Y:S01]  /*27870*/  FFMA.FTZ R145, R2.reuse, R145, -R15.reuse ;  /* 0x0000009102917223 */ /* 0x140fe2000001080f */
[----:B------:R-:W-:Y:S01]  /*27880*/  ISETP.GT.AND P2, PT, R21, 0x91, !P6 ;  /* 0x000000911500780c */ /* 0x000fe20007744270 */
[C-C-:B------:R-:W-:Y:S01]  /*27890*/  FFMA.FTZ R148, R2.reuse, R148, -R15.reuse ;  /* 0x0000009402947223 */ /* 0x140fe2000001080f */
[----:B------:R-:W-:Y:S01]  /*278a0*/  LOP3.LUT P6, RZ, R17, 0x2000, RZ, 0xc0, !PT ;  /* 0x0000200011ff7812 */ /* 0x000fe200078cc0ff */
        /* <DEDUP_REMOVED lines=32> */
[----:B------:R-:W-:Y:S01]  /*27ab0*/  FFMA.FTZ R100, R2, R100, -R15 ;  /* 0x0000006402647223 */ /* 0x000fe2000001080f */
[----:B------:R-:W-:Y:S01]  /*27ac0*/  FSEL R135, R135, -INF , !P2 ;  /* 0xff80000087877808 */ /* 0x000fe20005000000 */
[----:B------:R-:W-:Y:S01]  /*27ad0*/  MUFU.EX2 R14, R14 ;  /* 0x0000000e000e7308 */ /* 0x000fe20000000800 */
[----:B------:R-:W-:-:S04]  /*27ae0*/  LOP3.LUT P2, RZ, R16, 0x800, RZ, 0xc0, !PT ;  /* 0x0000080010ff7812 */ /* 0x000fc8000784c0ff */
[----:B------:R-:W-:-:S03]  /*27af0*/  ISETP.GT.AND P2, PT, R21, 0xa0, !P2 ;  /* 0x000000a01500780c */ /* 0x000fc60005744270 */
[----:B------:R-:W-:Y:S01]  /*27b00*/  MUFU.EX2 R184, R184 ;  /* 0x000000b800b87308 */ /* 0x000fe20000000800 */
[----:B------:R-:W-:-:S04]  /*27b10*/  ISETP.LT.OR P2, PT, R20, 0xa1, P2 ;  /* 0x000000a11400780c */ /* 0x000fc80001741670 */
[----:B------:R-:W-:Y:S02]  /*27b20*/  FSEL R106, R106, -INF , !P2 ;  /* 0xff8000006a6a7808 */ /* 0x000fe40005000000 */
[----:B------:R-:W-:Y:S01]  /*27b30*/  LOP3.LUT P2, RZ, R16, 0x400, RZ, 0xc0, !PT ;  /* 0x0000040010ff7812 */ /* 0x000fe2000784c0ff */
[----:B------:R-:W-:Y:S03]  /*27b40*/  MUFU.EX2 R189, R189 ;  /* 0x000000bd00bd7308 */ /* 0x000fe60000000800 */
[----:B------:R-:W-:-:S04]  /*27b50*/  ISETP.GT.AND P2, PT, R21, 0xa1, !P2 ;  /* 0x000000a11500780c */ /* 0x000fc80005744270 */
[----:B------:R-:W-:Y:S01]  /*27b60*/  ISETP.LT.OR P2, PT, R20, 0xa2, P2 ;  /* 0x000000a21400780c */ /* 0x000fe20001741670 */
[----:B------:R-:W-:Y:S03]  /*27b70*/  MUFU.EX2 R168, R168 ;  /* 0x000000a800a87308 */ /* 0x000fe60000000800 */
[----:B------:R-:W-:Y:S02]  /*27b80*/  FSEL R107, R107, -INF , !P2 ;  /* 0xff8000006b6b7808 */ /* 0x000fe40005000000 */
[----:B------:R-:W-:-:S03]  /*27b90*/  LOP3.LUT P2, RZ, R16, 0x200, RZ, 0xc0, !PT ;  /* 0x0000020010ff7812 */ /* 0x000fc6000784c0ff */
[----:B------:R-:W-:Y:S01]  /*27ba0*/  MUFU.EX2 R169, R169 ;  /* 0x000000a900a97308 */ /* 0x000fe20000000800 */
[----:B------:R-:W-:-:S04]  /*27bb0*/  ISETP.GT.AND P2, PT, R21, 0xa8, !P2 ;  /* 0x000000a81500780c */ /* 0x000fc80005744270 */
[----:B------:R-:W-:-:S03]  /*27bc0*/  ISETP.LT.OR P2, PT, R20, 0xa9, P2 ;  /* 0x000000a91400780c */ /* 0x000fc60001741670 */
[----:B------:R-:W-:Y:S01]  /*27bd0*/  MUFU.EX2 R172, R172 ;  /* 0x000000ac00ac7308 */ /* 0x000fe20000000800 */
[----:B------:R-:W-:Y:S02]  /*27be0*/  FSEL R110, R110, -INF , !P2 ;  /* 0xff8000006e6e7808 */ /* 0x000fe40005000000 */
[----:B------:R-:W-:-:S04]  /*27bf0*/  LOP3.LUT P2, RZ, R16, 0x100, RZ, 0xc0, !PT ;  /* 0x0000010010ff7812 */ /* 0x000fc8000784c0ff */
[----:B------:R-:W-:Y:S01]  /*27c00*/  ISETP.GT.AND P2, PT, R21, 0xa9, !P2 ;  /* 0x000000a91500780c */ /* 0x000fe20005744270 */
[----:B------:R-:W-:Y:S03]  /*27c10*/  MUFU.EX2 R173, R173 ;  /* 0x000000ad00ad7308 */ /* 0x000fe60000000800 */
[----:B------:R-:W-:-:S04]  /*27c20*/  ISETP.LT.OR P2, PT, R20, 0xaa, P2 ;  /* 0x000000aa1400780c */ /* 0x000fc80001741670 */
        /* <DEDUP_REMOVED lines=25> */
[----:B------:R-:W-:Y:S02]  /*27dc0*/  ISETP.GT.AND P2, PT, R21, 0x1, !P6 ;  /* 0x000000011500780c */ /* 0x000fe40007744270 */
[----:B------:R-:W-:Y:S02]  /*27dd0*/  LOP3.LUT P6, RZ, R17, 0x100, RZ, 0xc0, !PT ;  /* 0x0000010011ff7812 */ /* 0x000fe400078cc0ff */
        /* <DEDUP_REMOVED lines=39> */
[----:B------:R-:W-:-:S04]  /*28050*/  ISETP.GT.AND P2, PT, R21, RZ, !P2 ;  /* 0x000000ff1500720c */ /* 0x000fc80005744270 */
[----:B------:R-:W-:Y:S01]  /*28060*/  ISETP.LT.OR P2, PT, R20, 0x1, P2 ;  /* 0x000000011400780c */ /* 0x000fe20001741670 */
[----:B------:R-:W-:Y:S03]  /*28070*/  MUFU.EX2 R120, R120 ;  /* 0x0000007800787308 */ /* 0x000fe60000000800 */
[----:B------:R-:W-:Y:S02]  /*28080*/  FSEL R186, R186, -INF , !P2 ;  /* 0xff800000baba7808 */ /* 0x000fe40005000000 */
[----:B------:R-:W-:Y:S02]  /*28090*/  LOP3.LUT P2, RZ, R17, 0x800, RZ, 0xc0, !PT ;  /* 0x0000080011ff7812 */ /* 0x000fe4000784c0ff */
[----:B------:R-:W-:Y:S01]  /*280a0*/  FMNMX.FTZ R0, R186, R237, !PT ;  /* 0x000000edba007209 */ /* 0x000fe20007810000 */
[----:B------:R-:W-:Y:S01]  /*280b0*/  MUFU.EX2 R121, R121 ;  /* 0x0000007900797308 */ /* 0x000fe20000000800 */
[----:B------:R-:W-:-:S02]  /*280c0*/  ISETP.GT.AND P2, PT, R21, 0xc0, !P2 ;  /* 0x000000c01500780c */ /* 0x000fc40005744270 */
[----:B------:R-:W-:Y:S02]  /*280d0*/  FMNMX.FTZ R0, R187, R0, !PT ;  /* 0x00000000bb007209 */ /* 0x000fe40007810000 */
[----:B------:R-:W-:Y:S02]  /*280e0*/  ISETP.LT.OR P2, PT, R20, 0xc1, P2 ;  /* 0x000000c11400780c */ /* 0x000fe40001741670 */
[----:B------:R-:W-:Y:S01]  /*280f0*/  FMNMX.FTZ R0, R190, R0, !PT ;  /* 0x00000000be007209 */ /* 0x000fe20007810000 */
[----:B------:R-:W-:Y:S01]  /*28100*/  MUFU.EX2 R124, R124 ;  /* 0x0000007c007c7308 */ /* 0x000fe20000000800 */
[----:B------:R-:W-:Y:S02]  /*28110*/  FSEL R90, R90, -INF , !P2 ;  /* 0xff8000005a5a7808 */ /* 0x000fe40005000000 */
[----:B------:R-:W-:Y:S02]  /*28120*/  FMNMX.FTZ R0, R191, R0, !PT ;  /* 0x00000000bf007209 */ /* 0x000fe40007810000 */
[----:B------:R-:W-:-:S02]  /*28130*/  LOP3.LUT P2, RZ, R17, 0x400, RZ, 0xc0, !PT ;  /* 0x0000040011ff7812 */ /* 0x000fc4000784c0ff */
[----:B------:R-:W-:Y:S01]  /*28140*/  FMNMX.FTZ R0, R194, R0, !PT ;  /* 0x00000000c2007209 */ /* 0x000fe20007810000 */
[----:B------:R-:W-:Y:S01]  /*28150*/  MUFU.EX2 R125, R125 ;  /* 0x0000007d007d7308 */ /* 0x000fe20000000800 */
[----:B------:R-:W-:Y:S02]  /*28160*/  ISETP.GT.AND P2, PT, R21, 0xc1, !P2 ;  /* 0x000000c11500780c */ /* 0x000fe40005744270 */
[----:B------:R-:W-:Y:S02]  /*28170*/  FMNMX.FTZ R0, R195, R0, !PT ;  /* 0x00000000c3007209 */ /* 0x000fe40007810000 */
[----:B------:R-:W-:Y:S02]  /*28180*/  ISETP.LT.OR P2, PT, R20, 0xc2, P2 ;  /* 0x000000c21400780c */ /* 0x000fe40001741670 */
[----:B------:R-:W-:Y:S01]  /*28190*/  FMNMX.FTZ R0, R198, R0, !PT ;  /* 0x00000000c6007209 */ /* 0x000fe20007810000 */
[----:B------:R-:W-:Y:S01]  /*281a0*/  MUFU.EX2 R128, R128 ;  /* 0x0000008000807308 */ /* 0x000fe20000000800 */
[----:B------:R-:W-:-:S02]  /*281b0*/  FSEL R91, R91, -INF , !P2 ;  /* 0xff8000005b5b7808 */ /* 0x000fc40005000000 */
[----:B------:R-:W-:Y:S02]  /*281c0*/  FMNMX.FTZ R0, R199, R0, !PT ;  /* 0x00000000c7007209 */ /* 0x000fe40007810000 */
[----:B------:R-:W-:Y:S02]  /*281d0*/  LOP3.LUT P2, RZ, R17, 0x200, RZ, 0xc0, !PT ;  /* 0x0000020011ff7812 */ /* 0x000fe4000784c0ff */
[----:B------:R-:W-:Y:S01]  /*281e0*/  FMNMX.FTZ R0, R170, R0, !PT ;  /* 0x00000000aa007209 */ /* 0x000fe20007810000 */
[----:B------:R-:W-:Y:S01]  /*281f0*/  MUFU.EX2 R129, R129 ;  /* 0x0000008100817308 */ /* 0x000fe20000000800 */
[----:B------:R-:W-:Y:S02]  /*28200*/  ISETP.GT.AND P2, PT, R21, 0xc8, !P2 ;  /* 0x000000c81500780c */ /* 0x000fe40005744270 */
[----:B------:R-:W-:Y:S02]  /*28210*/  FMNMX.FTZ R0, R171, R0, !PT ;  /* 0x00000000ab007209 */ /* 0x000fe40007810000 */
[----:B------:R-:W-:-:S02]  /*28220*/  ISETP.LT.OR P2, PT, R20, 0xc9, P2 ;  /* 0x000000c91400780c */ /* 0x000fc40001741670 */
[----:B------:R-:W-:Y:S01]  /*28230*/  FMNMX.FTZ R0, R174, R0, !PT ;  /* 0x00000000ae007209 */ /* 0x000fe20007810000 */
[----:B------:R-:W-:Y:S01]  /*28240*/  MUFU.EX2 R132, R132 ;  /* 0x0000008400847308 */ /* 0x000fe20000000800 */
[----:B------:R-:W-:Y:S02]  /*28250*/  FSEL R94, R94, -INF , !P2 ;  /* 0xff8000005e5e7808 */ /* 0x000fe40005000000 */
[----:B------:R-:W-:Y:S02]  /*28260*/  FMNMX.FTZ R0, R175, R0, !PT ;  /* 0x00000000af007209 */ /* 0x000fe40007810000 */
[----:B------:R-:W-:Y:S02]  /*28270*/  ISETP.GT.AND P2, PT, R21, 0xc9, !P6 ;  /* 0x000000c91500780c */ /* 0x000fe40007744270 */
[----:B------:R-:W-:Y:S01]  /*28280*/  FMNMX.FTZ R0, R178, R0, !PT ;  /* 0x00000000b2007209 */ /* 0x000fe20007810000 */
[----:B------:R-:W-:Y:S01]  /*28290*/  MUFU.EX2 R133, R133 ;  /* 0x0000008500857308 */ /* 0x000fe20000000800 */
[----:B------:R-:W-:-:S02]  /*282a0*/  ISETP.LT.OR P2, PT, R20, 0xca, P2 ;  /* 0x000000ca1400780c */ /* 0x000fc40001741670 */
[----:B------:R-:W-:Y:S02]  /*282b0*/  FMNMX.FTZ R0, R179, R0, !PT ;  /* 0x00000000b3007209 */ /* 0x000fe40007810000 */
[----:B------:R-:W-:Y:S02]  /*282c0*/  FSEL R95, R95, -INF , !P2 ;  /* 0xff8000005f5f7808 */ /* 0x000fe40005000000 */
[----:B------:R-:W-:Y:S01]  /*282d0*/  FMNMX.FTZ R0, R182, R0, !PT ;  /* 0x00000000b6007209 */ /* 0x000fe20007810000 */
[----:B------:R-:W-:Y:S01]  /*282e0*/  MUFU.EX2 R104, R104 ;  /* 0x0000006800687308 */ /* 0x000fe20000000800 */
[----:B------:R-:W-:Y:S02]  /*282f0*/  LOP3.LUT P6, RZ, R17, 0x1000, RZ, 0xc0, !PT ;  /* 0x0000100011ff7812 */ /* 0x000fe400078cc0ff */
[----:B------:R-:W-:Y:S02]  /*28300*/  FMNMX.FTZ R0, R183, R0, !PT ;  /* 0x00000000b7007209 */ /* 0x000fe40007810000 */
[----:B------:R-:W-:Y:S01]  /*28310*/  ISETP.GT.AND P2, PT, R21, 0xd9, !P6 ;  /* 0x000000d91500780c */ /* 0x000fe20007744270 */
[--C-:B------:R-:W-:Y:S01]  /*28320*/  FFMA.FTZ R21, R2, R188, -R15.reuse ;  /* 0x000000bc02157223 */ /* 0x100fe2000001080f */
[----:B------:R-:W-:Y:S01]  /*28330*/  FMNMX.FTZ R0, R154, R0, !PT ;  /* 0x000000009a007209 */ /* 0x000fe20007810000 */
[--C-:B------:R-:W-:Y:S01]  /*28340*/  FFMA.FTZ R188, R2, R193, -R15.reuse ;  /* 0x000000c102bc7223 */ /* 0x100fe2000001080f */
[----:B------:R-:W-:Y:S01]  /*28350*/  ISETP.LT.OR P2, PT, R20, 0xda, P2 ;  /* 0x000000da1400780c */ /* 0x000fe20001741670 */
[C-C-:B------:R-:W-:Y:S01]  /*28360*/  FFMA.FTZ R20, R2.reuse, R185, -R15.reuse ;  /* 0x000000b902147223 */ /* 0x140fe2000001080f */
[----:B------:R-:W-:Y:S01]  /*28370*/  FMNMX.FTZ R0, R155, R0, !PT ;  /* 0x000000009b007209 */ /* 0x000fe20007810000 */
[C-C-:B------:R-:W-:Y:S01]  /*28380*/  FFMA.FTZ R185, R2.reuse, R192, -R15.reuse ;  /* 0x000000c002b97223 */ /* 0x140fe2000001080f */
[----:B------:R-:W-:Y:S01]  /*28390*/  FSEL R103, R103, -INF , !P2 ;  /* 0xff80000067677808 */ /* 0x000fe20005000000 */
[--C-:B------:R-:W-:Y:S01]  /*283a0*/  FFMA.FTZ R192, R2, R197, -R15.reuse ;  /* 0x000000c502c07223 */ /* 0x100fe2000001080f */
[----:B------:R-:W-:Y:S01]  /*283b0*/  FMNMX.FTZ R0, R158, R0, !PT ;  /* 0x000000009e007209 */ /* 0x000fe20007810000 */
[----:B------:R-:W-:Y:S01]  /*283c0*/  FFMA.FTZ R15, R2, R101, -R15 ;  /* 0x00000065020f7223 */ /* 0x000fe2000001080f */
[----:B------:R-:W-:Y:S01]  /*283d0*/  FSEL R101, R3, RZ, P3 ;  /* 0x000000ff03657208 */ /* 0x000fe20001800000 */
[----:B------:R-:W-:Y:S01]  /*283e0*/  MUFU.EX2 R20, R20 ;  /* 0x0000001400147308 */ /* 0x000fe20000000800 */
[----:B------:R-:W-:-:S03]  /*283f0*/  FMNMX.FTZ R0, R159, R0, !PT ;  /* 0x000000009f007209 */ /* 0x000fc60007810000 */
[----:B------:R-:W-:Y:S01]  /*28400*/  FADD.FTZ R101, -R101, R236 ;  /* 0x000000ec65657221 */ /* 0x000fe20000010100 */
[----:B------:R-:W-:-:S03]  /*28410*/  FMNMX.FTZ R0, R162, R0, !PT ;  /* 0x00000000a2007209 */ /* 0x000fc60007810000 */
[----:B------:R-:W-:Y:S01]  /*28420*/  FMUL.FTZ R101, R2, R101 ;  /* 0x0000006502657220 */ /* 0x000fe20000410000 */
[----:B------:R-:W-:Y:S01]  /*28430*/  FMNMX.FTZ R0, R163, R0, !PT ;  /* 0x00000000a3007209 */ /* 0x000fe20007810000 */
[----:B------:R-:W-:Y:S03]  /*28440*/  MUFU.EX2 R21, R21 ;  /* 0x0000001500157308 */ /* 0x000fe60000000800 */
[----:B------:R-:W-:-:S04]  /*28450*/  FMNMX.FTZ R0, R166, R0, !PT ;  /* 0x00000000a6007209 */ /* 0x000fc80007810000 */
[----:B------:R-:W-:Y:S01]  /*28460*/  FMNMX.FTZ R0, R167, R0, !PT ;  /* 0x00000000a7007209 */ /* 0x000fe20007810000 */
[----:B------:R-:W2:Y:S03]  /*28470*/  MUFU.EX2 R101, R101 ;  /* 0x0000006500657308 */ /* 0x000ea60000000800 */
        /* <DEDUP_REMOVED lines=47> */
[----:B------:R-:W-:Y:S04]  /*28770*/  MUFU.EX2 R97, R97 ;  /* 0x0000006100617308 */ /* 0x000fe80000000800 */
[----:B------:R-:W0:Y:S04]  /*28780*/  SHFL.BFLY PT, R193, R0, 0x2, 0x1f ;  /* 0x0c401f0000c17f89 */ /* 0x000e2800000e0000 */
[----:B------:R-:W-:Y:S08]  /*28790*/  MUFU.EX2 R100, R100 ;  /* 0x0000006400647308 */ /* 0x000ff00000000800 */
[----:B------:R-:W-:Y:S01]  /*287a0*/  MUFU.EX2 R15, R15 ;  /* 0x0000000f000f7308 */ /* 0x000fe20000000800 */
[----:B0-----:R-:W-:-:S05]  /*287b0*/  FMNMX.FTZ R0, R0, R193, !PT ;  /* 0x000000c100007209 */ /* 0x001fca0007810000 */
[----:B------:R-:W0:Y:S02]  /*287c0*/  SHFL.BFLY PT, R193, R0, 0x1, 0x1f ;  /* 0x0c201f0000c17f89 */ /* 0x000e2400000e0000 */
[----:B0-----:R-:W-:-:S04]  /*287d0*/  FMNMX.FTZ R0, R0, R193, !PT ;  /* 0x000000c100007209 */ /* 0x001fc80007810000 */
[----:B------:R-:W-:Y:S01]  /*287e0*/  FSETP.NEU.FTZ.AND P2, PT, R0, -INF , PT ;  /* 0xff8000000000780b */ /* 0x000fe20003f5d000 */
[----:B------:R-:W-:-:S03]  /*287f0*/  FFMA.FTZ R196, R2, R0, -8 ;  /* 0xc100000002c47423 */ /* 0x000fc60000010000 */
[----:B------:R-:W-:Y:S02]  /*28800*/  FSEL R193, R0, RZ, P2 ;  /* 0x000000ff00c17208 */ /* 0x000fe40001000000 */
[----:B------:R-:W-:-:S03]  /*28810*/  FSEL R197, R196, RZ, P2 ;  /* 0x000000ffc4c57208 */ /* 0x000fc60001000000 */
[----:B------:R-:W-:Y:S02]  /*28820*/  FADD.FTZ R193, -R193, R237 ;  /* 0x000000edc1c17221 */ /* 0x000fe40000010100 */
[----:B------:R-:W-:-:S01]  /*28830*/  FFMA.FTZ R186, R2, R186, -R197 ;  /* 0x000000ba02ba7223 */ /* 0x000fc200000108c5 */
[C-C-:B------:R-:W-:Y:S01]  /*28840*/  FFMA.FTZ R187, R2.reuse, R187, -R197.reuse ;  /* 0x000000bb02bb7223 */ /* 0x140fe200000108c5 */
[C---:B------:R-:W-:Y:S01]  /*28850*/  FMUL.FTZ R193, R2.reuse, R193 ;  /* 0x000000c102c17220 */ /* 0x040fe20000410000 */
        /* <DEDUP_REMOVED lines=221> */
[----:B-1----:R-:W-:-:S04]  /*29630*/  FADD.FTZ R199, R102, R199 ;  /* 0x000000c766c77221 */ /* 0x002fc80000010000 */
[----:B--2---:R-:W-:-:S05]  /*29640*/  FADD.FTZ R197, R103, R199 ;  /* 0x000000c767c57221 */ /* 0x004fca0000010000 */
[----:B------:R0:W-:Y:S04]  /*29650*/  STL [R1], R197 ;  /* 0x000000c501007387 */ /* 0x0001e80000100800 */
[----:B------:R0:W-:Y:S01]  /*29660*/  STL [R1+0x4], R200 ;  /* 0x000004c801007387 */ /* 0x0001e20000100800 */
[----:B------:R-:W-:Y:S05]  /*29670*/  @!P0 BRA `(.L_x_7491) ;  /* 0x0000000000048947 */ /* 0x000fea0003800000 */
[----:B------:R-:W-:Y:S01]  /*29680*/  BPT.TRAP 0x1 ;  /* 0x000000040000795c */ /* 0x000fe20000300000 */
.L_x_7491:
[----:B0-----:R-:W2:Y:S01]  /*29690*/  LDL R197, [R1+0x68] ;  /* 0x0000680001c57983 */ /* 0x001ea20000100800 */
        /* <DEDUP_REMOVED lines=9> */
[-C--:B------:R-:W-:Y:S01]  /*29730*/  FMUL.FTZ R25, R25, R101.reuse ;  /* 0x0000006519197220 */ /* 0x080fe20000410000 */
[----:B------:R-:W-:Y:S01]  /*29740*/  F2FP.SATFINITE.E4M3.F32.PACK_AB_MERGE_C R196, R198, R196, RZ ;  /* 0x000000c4c6c4723e */ /* 0x000fe200048070ff */
[-C--:B------:R-:W-:Y:S01]  /*29750*/  FMUL.FTZ R28, R28, R101.reuse ;  /* 0x000000651c1c7220 */ /* 0x080fe20000410000 */
[----:B------:R-:W-:Y:S01]  /*29760*/  F2FP.SATFINITE.E4M3.F32.PACK_AB_MERGE_C R172, R173, R172, RZ ;  /* 0x000000acadac723e */ /* 0x000fe200048070ff */
[----:B------:R-:W-:Y:S01]  /*29770*/  IMAD.U32 R14, RZ, RZ, UR4 ;  /* 0x00000004ff0e7e24 */ /* 0x000fe2000f8e00ff */
        /* <DEDUP_REMOVED lines=116> */
[----:B0-----:R-:W-:Y:S01]  /*29ec0*/  IMAD.MOV.U32 R13, RZ, RZ, R233 ;  /* 0x000000ffff0d7224 */ /* 0x001fe200078e00e9 */
[C---:B--2---:R-:W-:Y:S01]  /*29ed0*/  ISETP.GT.AND P2, PT, R12.reuse, R197, PT ;  /* 0x000000c50c00720c */ /* 0x044fe20003f44270 */
[----:B------:R-:W-:-:S12]  /*29ee0*/  VIADD R12, R12, 0xffffffff ;  /* 0xffffffff0c0c7836 */ /* 0x000fd80000000000 */
[----:B------:R-:W-:Y:S05]  /*29ef0*/  @P2 BRA `(.L_x_7492) ;  /* 0xffffff9800302947 */ /* 0x000fea000383ffff */
.L_x_7473:
[----:B------:R-:W-:Y:S05]  /*29f00*/  WARPSYNC.ALL ;  /* 0x0000000000007948 */ /* 0x000fea0003800000 */
[----:B------:R-:W-:Y:S06]  /*29f10*/  BAR.ARV 0x8, 0x180 ;  /* 0x0206000000007b1d */ /* 0x000fec0000002000 */
[----:B------:R-:W-:Y:S05]  /*29f20*/  @!P0 BRA `(.L_x_7493) ;  /* 0x0000000000048947 */ /* 0x000fea0003800000 */
[----:B------:R-:W-:Y:S01]  /*29f30*/  BPT.TRAP 0x1 ;  /* 0x000000040000795c */ /* 0x000fe20000300000 */
.L_x_7493:
[----:B------:R-:W-:Y:S01]  /*29f40*/  IMAD R13, R233, 0x8, R18 ;  /* 0x00000008e90d7824 */ /* 0x000fe200078e0212 */
[----:B------:R-:W-:-:S04]  /*29f50*/  SHF.L.U32 R4, R232, 0x1f, RZ ;  /* 0x0000001fe8047819 */ /* 0x000fc800000006ff */
[----:B------:R1:W2:Y:S01]  /*29f60*/  SYNCS.PHASECHK.TRANS64.TRYWAIT P1, [R13+URZ+0x2e850], R4 ;  /* 0x02e850040d0075a7 */ /* 0x0002a2000802017f */
[----:B------:R-:W-:Y:S05]  /*29f70*/  @!P0 BRA `(.L_x_7494) ;  /* 0x0000000000048947 */ /* 0x000fea0003800000 */
[----:B------:R-:W-:Y:S01]  /*29f80*/  BPT.TRAP 0x1 ;  /* 0x000000040000795c */ /* 0x000fe20000300000 */
.L_x_7494:
[----:B------:R-:W-:-:S05]  /*29f90*/  VIADD R18, R18, 0x400 ;  /* 0x0000040012127836 */ /* 0x000fca0000000000 */
[----:B------:R-:W-:-:S04]  /*29fa0*/  SHF.R.U32.HI R18, RZ, 0x4, R18 ;  /* 0x00000004ff127819 */ /* 0x000fc80000011612 */
[----:B------:R-:W-:-:S04]  /*29fb0*/  LOP3.LUT R18, R18, 0x3fff, RZ, 0xc0, !PT ;  /* 0x00003fff12127812 */ /* 0x000fc800078ec0ff */
[----:B------:R-:W-:Y:S01]  /*29fc0*/  LOP3.LUT R18, R18, 0x10000, RZ, 0xfc, !PT ;  /* 0x0001000012127812 */ /* 0x000fe200078efcff */
[----:B--2---:R-:W-:Y:S06]  /*29fd0*/  @P1 BRA `(.L_x_7495) ;  /* 0x0000000000081947 */ /* 0x004fec0003800000 */
[----:B------:R-:W2:Y:S02]  /*29fe0*/  SYNCS.PHASECHK.TRANS64.TRYWAIT P1, [R13+URZ+0x2e850], R4 ;  /* 0x02e850040d0075a7 */ /* 0x000ea4000802017f */
[----:B--2---:R-:W-:Y:S05]  /*29ff0*/  @!P1 BRA `(.L_x_7496) ;  /* 0x000000e000f89947 */ /* 0x004fea0003800000 */
.L_x_7495:
[----:B-12---:R-:W-:Y:S01]  /*2a000*/  IMAD R4, R233, 0x700, R18 ;  /* 0x00000700e9047824 */ /* 0x006fe200078e0212 */
[----:B------:R-:W2:Y:S01]  /*2a010*/  LDL.LU R21, [R1+0x84] ;  /* 0x0000840001157983 */ /* 0x000ea20000300800 */
[----:B------:R-:W-:Y:S01]  /*2a020*/  IMAD.MOV.U32 R5, RZ, RZ, -0x3ffffff0 ;  /* 0xc0000010ff057424 */ /* 0x000fe200078e00ff */
[----:B------:R-:W-:Y:S05]  /*2a030*/  WARPSYNC.ALL ;  /* 0x0000000000007948 */ /* 0x000fea0003800000 */
[C---:B------:R-:W-:Y:S01]  /*2a040*/  R2UR UR6, R4.reuse ;  /* 0x00000000040672ca */ /* 0x040fe200000e0000 */
[----:B------:R-:W-:Y:S01]  /*2a050*/  VIADD R6, R4, 0x100 ;  /* 0x0000010004067836 */ /* 0x000fe20000000000 */
[----:B------:R-:W-:Y:S01]  /*2a060*/  R2UR UR7, R5 ;  /* 0x00000000050772ca */ /* 0x000fe200000e0000 */
[----:B------:R-:W-:Y:S01]  /*2a070*/  WARPGROUP.ARRIVE ;  /* 0x00000000000079c5 */ /* 0x000fe20000000000 */
[----:B------:R-:W-:Y:S01]  /*2a080*/  IMAD.MOV.U32 R7, RZ, RZ, -0x3ffffff0 ;  /* 0xc0000010ff077424 */ /* 0x000fe200078e00ff */
[----:B------:R-:W3:Y:S01]  /*2a090*/  LDL R14, [R1+0x8c] ;  /* 0x00008c00010e7983 */ /* 0x000ee20000100800 */
[----:B------:R-:W-:-:S03]  /*2a0a0*/  ULDC.64 UR4, c[0x0][0x9a0] ;  /* 0x0002680000047ab9 */ /* 0x000fc60000000a00 */
[----:B------:R-:W4:Y:S04]  /*2a0b0*/  LDL.LU R20, [R1+0x4] ;  /* 0x0000040001147983 */ /* 0x000f280000300800 */
[----:B------:R-:W5:Y:S01]  /*2a0c0*/  LDL.LU R12, [R1] ;  /* 0x00000000010c7983 */ /* 0x000f620000300800 */
[----:B------:R-:W-:Y:S01]  /*2a0d0*/  ISETP.NE.U32.AND P1, PT, RZ, UR4, PT ;  /* 0x00000004ff007c0c */ /* 0x000fe2000bf25070 */
[----:B------:R-:W-:Y:S01]  /*2a0e0*/  QGMMA.64x128x32.F32.E4M3.E4M3 R24, R224, gdesc[UR4], R24, gsb0 ;  /* 0x01e00004e0187df3 */ /* 0x000fe20008000818 */
[----:B------:R-:W-:Y:S01]  /*2a0f0*/  R2UR UR6, R6 ;  /* 0x00000000060672ca */ /* 0x000fe200000e0000 */
[----:B------:R-:W-:Y:S01]  /*2a100*/  VIADD R6, R4, 0x200 ;  /* 0x0000020004067836 */ /* 0x000fe20000000000 */
[----:B------:R-:W-:Y:S01]  /*2a110*/  R2UR UR7, R7 ;  /* 0x00000000070772ca */ /* 0x000fe200000e0000 */
[----:B------:R-:W-:Y:S01]  /*2a120*/  IMAD.MOV.U32 R7, RZ, RZ, -0x3ffffff0 ;  /* 0xc0000010ff077424 */ /* 0x000fe200078e00ff */
[----:B------:R-:W-:Y:S01]  /*2a130*/  ISETP.NE.AND.EX P1, PT, RZ, UR5, PT, P1 ;  /* 0x00000005ff007c0c */ /* 0x000fe2000bf25310 */
[----:B------:R-:W-:Y:S01]  /*2a140*/  IMAD.MOV.U32 R15, RZ, RZ, -0x3ffffff0 ;  /* 0xc0000010ff0f7424 */ /* 0x000fe200078e00ff */
[----:B------:R-:W-:-:S11]  /*2a150*/  ULDC.64 UR8, c[0x0][0x208] ;  /* 0x0000820000087ab9 */ /* 0x000fd60000000a00 */
[----:B------:R-:W1:Y:S08]  /*2a160*/  @P1 LDC.64 R8, c[0x0][0x9c8] ;  /* 0x00027200ff081b82 */ /* 0x000e700000000a00 */
[----:B------:R-:W3:Y:S01]  /*2a170*/  @P1 LDC.64 R10, c[0x0][0x9d0] ;  /* 0x00027400ff0a1b82 */ /* 0x000ee20000000a00 */
[----:B------:R-:W-:Y:S02]  /*2a180*/  WARPGROUP.DEPBAR.LE gsb0, 0x0 ;  /* 0x00008000000079c5 */ /* 0x000fe40000010000 */
[----:B------:R-:W-:-:S06]  /*2a190*/  WARPGROUP.ARRIVE ;  /* 0x00000000000079c5 */ /* 0x000fcc0000000000 */
[----:B------:R-:W-:Y:S01]  /*2a1a0*/  QGMMA.64x128x32.F32.E4M3.E4M3 R24, R220, gdesc[UR4], R24, gsb0 ;  /* 0x01e00004dc187df3 */ /* 0x000fe20008000818 */
[----:B------:R-:W-:Y:S01]  /*2a1b0*/  R2UR UR6, R6 ;  /* 0x00000000060672ca */ /* 0x000fe200000e0000 */
[----:B------:R-:W-:Y:S01]  /*2a1c0*/  VIADD R6, R4, 0x300 ;  /* 0x0000030004067836 */ /* 0x000fe20000000000 */
[----:B------:R-:W-:Y:S01]  /*2a1d0*/  R2UR UR7, R7 ;  /* 0x00000000070772ca */ /* 0x000fe200000e0000 */
[----:B------:R-:W-:Y:S01]  /*2a1e0*/  IMAD.MOV.U32 R7, RZ, RZ, -0x3ffffff0 ;  /* 0xc0000010ff077424 */ /* 0x000fe200078e00ff */
[----:B--2---:R-:W-:Y:S01]  /*2a1f0*/  @P1 SHF.R.S32.HI R5, RZ, 0x1f, R21 ;  /* 0x0000001fff051819 */ /* 0x004fe20000011415 */
[----:B------:R-:W-:Y:S02]  /*2a200*/  WARPGROUP.DEPBAR.LE gsb0, 0x0 ;  /* 0x00008000000079c5 */ /* 0x000fe40000010000 */
[----:B------:R-:W-:-:S08]  /*2a210*/  WARPGROUP.ARRIVE ;  /* 0x00000000000079c5 */ /* 0x000fd00000000000 */
[----:B------:R-:W-:Y:S01]  /*2a220*/  QGMMA.64x128x32.F32.E4M3.E4M3 R24, R216, gdesc[UR4], R24, gsb0 ;  /* 0x01e00004d8187df3 */ /* 0x000fe20008000818 */
[----:B------:R-:W-:Y:S01]  /*2a230*/  R2UR UR6, R6 ;  /* 0x00000000060672ca */ /* 0x000fe200000e0000 */
[----:B-1----:R-:W-:Y:S01]  /*2a240*/  @P1 IMAD R6, R5, R8, RZ ;  /* 0x0000000805061224 */ /* 0x002fe200078e02ff */
[----:B------:R-:W-:-:S03]  /*2a250*/  R2UR UR7, R7 ;  /* 0x00000000070772ca */ /* 0x000fc600000e0000 */
[C---:B------:R-:W-:Y:S02]  /*2a260*/  @P1 IMAD R5, R21.reuse, R9, R6 ;  /* 0x0000000915051224 */ /* 0x040fe400078e0206 */
[----:B------:R-:W-:-:S04]  /*2a270*/  @P1 IMAD.WIDE.U32 R6, R21, R8, RZ ;  /* 0x0000000815061225 */ /* 0x000fc800078e00ff */
[----:B------:R-:W-:Y:S02]  /*2a280*/  @P1 IMAD.IADD R7, R7, 0x1, R5 ;  /* 0x0000000107071824 */ /* 0x000fe400078e0205 */
[----:B---3--:R-:W-:-:S04]  /*2a290*/  @P1 IMAD.WIDE.U32 R6, R14, R10, R6 ;  /* 0x0000000a0e061225 */ /* 0x008fc800078e0006 */
[----:B------:R-:W-:Y:S01]  /*2a2a0*/  @P1 IMAD R5, R14, R11, R7 ;  /* 0x0000000b0e051224 */ /* 0x000fe200078e0207 */
[----:B------:R-:W-:Y:S01]  /*2a2b0*/  @P1 LEA R8, P2, R6, UR4, 0x2 ;  /* 0x0000000406081c11 */ /* 0x000fe2000f8410ff */
[----:B------:R-:W-:Y:S02]  /*2a2c0*/  VIADD R14, R4, 0x400 ;  /* 0x00000400040e7836 */ /* 0x000fe40000000000 */
[----:B------:R-:W-:Y:S01]  /*2a2d0*/  IMAD.MOV.U32 R10, RZ, RZ, 0x3f800000 ;  /* 0x3f800000ff0a7424 */ /* 0x000fe200078e00ff */
        /* <DEDUP_REMOVED lines=16> */
[----:B----4-:R-:W3:Y:S01]  /*2a3e0*/  SHFL.BFLY PT, R6, R20, 0x2, 0x1f ;  /* 0x0c401f0014067f89 */ /* 0x010ee200000e0000 */
[----:B------:R-:W-:Y:S02]  /*2a3f0*/  WARPGROUP.DEPBAR.LE gsb0, 0x0 ;  /* 0x00008000000079c5 */ /* 0x000fe40000010000 */
[----:B------:R-:W-:-:S06]  /*2a400*/  WARPGROUP.ARRIVE ;  /* 0x00000000000079c5 */ /* 0x000fcc0000000000 */
[----:B------:R-:W-:Y:S01]  /*2a410*/  QGMMA.64x128x32.F32.E4M3.E4M3 R24, R204, gdesc[UR4], R24, gsb0 ;  /* 0x01e00004cc187df3 */ /* 0x000fe20008000818 */
[----:B------:R-:W-:Y:S02]  /*2a420*/  R2UR UR6, R4 ;  /* 0x00000000040672ca */ /* 0x000fe400000e0000 */
[----:B------:R-:W-:Y:S01]  /*2a430*/  R2UR UR7, R5 ;  /* 0x00000000050772ca */ /* 0x000fe200000e0000 */
[----:B-----5:R-:W4:Y:S01]  /*2a440*/  SHFL.BFLY PT, R4, R12, 0x2, 0x1f ;  /* 0x0c401f000c047f89 */ /* 0x020f2200000e0000 */
[----:B---3--:R-:W-:-:S05]  /*2a450*/  FADD.FTZ R6, R6, R20 ;  /* 0x0000001406067221 */ /* 0x008fca0000010000 */
[----:B------:R-:W3:Y:S01]  /*2a460*/  SHFL.BFLY PT, R5, R6, 0x1, 0x1f ;  /* 0x0c201f0006057f89 */ /* 0x000ee200000e0000 */
[----:B----4-:R-:W-:-:S05]  /*2a470*/  FADD.FTZ R4, R4, R12 ;  /* 0x0000000c04047221 */ /* 0x010fca0000010000 */
[----:B------:R-:W4:Y:S01]  /*2a480*/  SHFL.BFLY PT, R7, R4, 0x1, 0x1f ;  /* 0x0c201f0004077f89 */ /* 0x000f2200000e0000 */
[----:B---3--:R-:W-:-:S05]  /*2a490*/  FADD.FTZ R11, R6, R5 ;  /* 0x00000005060b7221 */ /* 0x008fca0000010000 */
[C---:B------:R-:W-:Y:S01]  /*2a4a0*/  FSETP.NE.FTZ.AND P1, PT, R11.reuse, RZ, PT ;  /* 0x000000ff0b00720b */ /* 0x040fe20003f35000 */
[----:B------:R-:W-:Y:S01]  /*2a4b0*/  FMUL.FTZ R14, R11, 0.00390625 ;  /* 0x3b8000000b0e7820 */ /* 0x000fe20000410000 */
[----:B------:R-:W-:-:S04]  /*2a4c0*/  IMAD.MOV.U32 R5, RZ, RZ, RZ ;  /* 0x000000ffff057224 */ /* 0x000fc800078e00ff */
[----:B------:R-:W-:Y:S01]  /*2a4d0*/  FSETP.NE.FTZ.AND P2, PT, R14, RZ, PT ;  /* 0x000000ff0e00720b */ /* 0x000fe20003f55000 */
[----:B----4-:R-:W-:-:S04]  /*2a4e0*/  FADD.FTZ R12, R4, R7 ;  /* 0x00000007040c7221 */ /* 0x010fc80000010000 */
[----:B-1----:R-:W-:Y:S02]  /*2a4f0*/  FMUL.FTZ R8, R12, 0.00390625 ;  /* 0x3b8000000c087820 */ /* 0x002fe40000410000 */
        /* <DEDUP_REMOVED lines=23> */
.L_x_7497:
        /* <DEDUP_REMOVED lines=65> */
[----:B0-----:R-:W-:Y:S01]  /*2aa80*/  FMUL.FTZ R103, R83, R9 ;  /* 0x0000000953677220 */ /* 0x001fe20000410000 */
[----:B------:R-:W-:-:S02]  /*2aa90*/  SEL R233, R233, RZ, P1 ;  /* 0x000000ffe9e97207 */ /* 0x000fc40000800000 */
[----:B--2---:R-:W-:Y:S01]  /*2aaa0*/  R2UR UR4, R2 ;  /* 0x00000000020472ca */ /* 0x004fe200000e0000 */
[----:B------:R-:W-:-:S12]  /*2aab0*/  VIADD R2, R13, 0x2e860 ;  /* 0x0002e8600d027836 */ /* 0x000fd80000000000 */
[----:B------:R-:W-:Y:S01]  /*2aac0*/  IMAD.U32 R3, RZ, RZ, UR4 ;  /* 0x00000004ff037e24 */ /* 0x000fe2000f8e00ff */
[----:B---3--:R-:W-:Y:S01]  /*2aad0*/  R2UR UR4, R0 ;  /* 0x00000000000472ca */ /* 0x008fe200000e0000 */
[-C--:B------:R-:W-:Y:S01]  /*2aae0*/  FMUL.FTZ R0, R24, R106.reuse ;  /* 0x0000006a18007220 */ /* 0x080fe20000410000 */
[----:B------:R-:W-:Y:S01]  /*2aaf0*/  FMUL.FTZ R106, R81, R106 ;  /* 0x0000006a516a7220 */ /* 0x000fe20000410000 */
[----:B------:R-:W-:Y:S01]  /*2ab00*/  FMUL.FTZ R81, R58, R9 ;  /* 0x000000093a517220 */ /* 0x000fe20000410000 */
[----:B------:R-:W-:Y:S02]  /*2ab10*/  PRMT R2, R3, 0x654, R2 ;  /* 0x0000065403027816 */ /* 0x000fe40000000002 */
[----:B------:R-:W-:Y:S02]  /*2ab20*/  SEL R3, RZ, 0x1, P1 ;  /* 0x00000001ff037807 */ /* 0x000fe40000800000 */
[----:B------:R0:W-:Y:S02]  /*2ab30*/  SYNCS.ARRIVE.TRANS64.RED.A1T0 RZ, [R2+URZ], RZ ;  /* 0x000000ff02ff79a7 */ /* 0x0001e4000810043f */
[----:B------:R-:W-:-:S03]  /*2ab40*/  LOP3.LUT R232, R232, R3, RZ, 0x3c, !PT ;  /* 0x00000003e8e87212 */ /* 0x000fc600078e3cff */
[----:B------:R-:W-:-:S06]  /*2ab50*/  UIADD3 UR4, UR4, 0x1, URZ ;  /* 0x0000000104047890 */ /* 0x000fcc000fffe03f */
[----:B0-----:R-:W-:-:S05]  /*2ab60*/  IMAD.U32 R2, RZ, RZ, UR4 ;  /* 0x00000004ff027e24 */ /* 0x001fca000f8e00ff */
[----:B------:R0:W-:Y:S02]  /*2ab70*/  STL [R1+0xa8], R2 ;  /* 0x0000a80201007387 */ /* 0x0001e40000100800 */
.L_x_7386:
[----:B------:R-:W1:Y:S01]  /*2ab80*/  S2R R122, SR_TID.X ;  /* 0x00000000007a7919 */ /* 0x000e620000002100 */
[----:B------:R-:W-:Y:S05]  /*2ab90*/  WARPSYNC.ALL ;  /* 0x0000000000007948 */ /* 0x000fea0003800000 */
[----:B-1----:R-:W-:-:S05]  /*2aba0*/  VIADD R95, R122, 0xffffff80 ;  /* 0xffffff807a5f7836 */ /* 0x002fca0000000000 */
[----:B------:R-:W-:-:S04]  /*2abb0*/  SHF.R.S32.HI R94, RZ, 0x1f, R95 ;  /* 0x0000001fff5e7819 */ /* 0x000fc8000001145f */
[----:B------:R-:W-:-:S04]  /*2abc0*/  LEA.HI R93, R94, R95, RZ, 0x3 ;  /* 0x0000005f5e5d7211 */ /* 0x000fc800078f18ff */
[----:B------:R-:W-:-:S05]  /*2abd0*/  LOP3.LUT R92, R93, 0xfffffff8, RZ, 0xc0, !PT ;  /* 0xfffffff85d5c7812 */ /* 0x000fca00078ec0ff */
[----:B------:R-:W-:-:S04]  /*2abe0*/  IMAD.IADD R92, R95, 0x1, -R92 ;  /* 0x000000015f5c7824 */ /* 0x000fc800078e0a5c */
[----:B------:R-:W-:-:S04]  /*2abf0*/  IMAD.SHL.U32 R91, R92, 0x8, RZ ;  /* 0x000000085c5b7824 */ /* 0x000fc800078e00ff */
[----:B------:R-:W-:Y:S01]  /*2ac00*/  VIADD R87, R91, 0x40 ;  /* 0x000000405b577836 */ /* 0x000fe20000000000 */
[----:B------:R-:W2:Y:S01]  /*2ac10*/  LDL R121, [R1+0x9c] ;  /* 0x00009c0001797983 */ /* 0x000ea20000100800 */
[----:B------:R-:W1:Y:S01]  /*2ac20*/  S2UR UR5, SR_CgaCtaId ;  /* 0x00000000000579c3 */ /* 0x000e620000008800 */
[----:B------:R-:W-:Y:S01]  /*2ac30*/  UMOV UR4, 0x400 ;  /* 0x0000040000047882 */ /* 0x000fe20000000000 */
[----:B------:R-:W-:Y:S01]  /*2ac40*/  BSSY B0, `(.L_x_7498) ;  /* 0x0000427000007945 */ /* 0x000fe20003800000 */
[----:B-1----:R-:W-:Y:S02]  /*2ac50*/  ULEA UR4, UR5, UR4, 0x18 ;  /* 0x0000000405047291 */ /* 0x002fe4000f8ec03f */
[----:B0-----:R-:W-:-:S04]  /*2ac60*/  IMAD.U32 R2, RZ, RZ, UR5 ;  /* 0x00000005ff027e24 */ /* 0x001fc8000f8e00ff */
[----:B------:R-:W-:Y:S01]  /*2ac70*/  IMAD.U32 R18, RZ, RZ, UR4 ;  /* 0x00000004ff127e24 */ /* 0x000fe2000f8e00ff */
[----:B------:R-:W-:Y:S06]  /*2ac80*/  BAR.SYNC.DEFER_BLOCKING 0x5, 0x180 ;  /* 0x0146000000007b1d */ /* 0x000fec0000010000 */
[----:B------:R-:W-:Y:S04]  /*2ac90*/  STL [R1+0x68], R2 ;  /* 0x0000680201007387 */ /* 0x000fe80000100800 */
[----:B------:R-:W0:Y:S04]  /*2aca0*/  LDS.128 R32, [R18+0x2e8d0] ;  /* 0x02e8d00012207984 */ /* 0x000e280000000c00 */
[----:B0-----:R0:W-:Y:S04]  /*2acb0*/  STL.64 [R1+0x78], R32 ;  /* 0x0000782001007387 */ /* 0x0011e80000100a00 */
[----:B------:R0:W-:Y:S01]  /*2acc0*/  STL.64 [R1+0x80], R34 ;  /* 0x0000802201007387 */ /* 0x0001e20000100a00 */
[----:B------:R-:W-:Y:S06]  /*2acd0*/  BAR.ARV 0x4, 0x180 ;  /* 0x0106000000007b1d */ /* 0x000fec0000002000 */
[----:B--2---:R-:W-:-:S13]  /*2ace0*/  ISETP.NE.AND P1, PT, R121, RZ, PT ;  /* 0x000000ff7900720c */ /* 0x004fda0003f25270 */
[----:B------:R-:W1:Y:S02]  /*2acf0*/  @!P1 LDC R121, c[0x0][0xad4] ;  /* 0x0002b500ff799b82 */ /* 0x000e640000000800 */
[----:B-1----:R0:W-:Y:S01]  /*2ad00*/  @!P1 STL [R1+0x9c], R121 ;  /* 0x00009c7901009387 */ /* 0x0021e20000100800 */
[----:B------:R-:W-:Y:S05]  /*2ad10*/  @P0 BRA `(.L_x_7499) ;  /* 0x0000003400340947 */ /* 0x000fea0003800000 */
[----:B------:R-:W2:Y:S01]  /*2ad20*/  LDL R8, [R1+0x88] ;  /* 0x0000880001087983 */ /* 0x000ea20000100800 */
[----:B------:R-:W-:Y:S01]  /*2ad30*/  IMAD.SHL.U32 R2, R122, 0x4, RZ ;  /* 0x000000047a027824 */ /* 0x000fe200078e00ff */
[----:B------:R-:W-:Y:S01]  /*2ad40*/  ULDC.64 UR4, c[0x4][0xa8] ;  /* 0x01002a0000047ab9 */ /* 0x000fe20000000a00 */
[----:B------:R-:W-:Y:S01]  /*2ad50*/  ULDC.64 UR6, c[0x0][0x208] ;  /* 0x0000820000067ab9 */ /* 0x000fe20000000a00 */
[----:B------:R-:W1:Y:S02]  /*2ad60*/  S2R R3, SR_SWINHI ;  /* 0x0000000000037919 */ /* 0x000e640000002f00 */
[----:B------:R-:W-:-:S04]  /*2ad70*/  LOP3.LUT R2, R2, 0xc, RZ, 0xc0, !PT ;  /* 0x0000000c02027812 */ /* 0x000fc800078ec0ff */
[----:B------:R-:W-:Y:S02]  /*2ad80*/  IADD3 R26, P0, R2, UR4, RZ ;  /* 0x00000004021a7c10 */ /* 0x000fe4000ff1e0ff */
[----:B------:R-:W-:-:S03]  /*2ad90*/  LEA.HI R2, R94, R95, RZ, 0x4 ;  /* 0x0000005f5e027211 */ /* 0x000fc600078f20ff */
[----:B------:R-:W-:Y:S01]  /*2ada0*/  IMAD.X R27, RZ, RZ, UR5, P0 ;  /* 0x00000005ff1b7e24 */ /* 0x000fe200080e06ff */
[----:B------:R-:W-:-:S04]  /*2adb0*/  SHF.R.S32.HI R9, RZ, 0x4, R2 ;  /* 0x00000004ff097819 */ /* 0x000fc80000011402 */
[C---:B------:R-:W-:Y:S02]  /*2adc0*/  LEA.HI R6, R2.reuse, R9, RZ, 0x1 ;  /* 0x0000000902067211 */ /* 0x040fe400078f08ff */
[----:B------:R-:W-:Y:S02]  /*2add0*/  MOV R74, R18 ;  /* 0x00000012004a7202 */ /* 0x000fe40000000f00 */
[----:B-1----:R-:W-:Y:S01]  /*2ade0*/  MOV R75, R3 ;  /* 0x00000003004b7202 */ /* 0x002fe20000000f00 */
[----:B------:R-:W-:Y:S01]  /*2adf0*/  UMOV UR4, 0xffffffff ;  /* 0xffffffff00047882 */ /* 0x000fe20000000000 */
[----:B------:R-:W-:Y:S01]  /*2ae00*/  LOP3.LUT R2, R2, 0x3fffff0, RZ, 0xc0, !PT ;  /* 0x03fffff002027812 */ /* 0x000fe200078ec0ff */
[----:B------:R1:W5:Y:S01]  /*2ae10*/  LDG.E.CONSTANT R26, desc[UR6][R26.64] ;  /* 0x000000061a1a7981 */ /* 0x000362000c1e9900 */
[----:B------:R-:W-:-:S03]  /*2ae20*/  LOP3.LUT R6, R6, 0x1ffffffe, RZ, 0xc0, !PT ;  /* 0x1ffffffe06067812 */ /* 0x000fc600078ec0ff */
[----:B------:R-:W-:Y:S02]  /*2ae30*/  IMAD.IADD R2, R95, 0x1, -R2 ;  /* 0x000000015f027824 */ /* 0x000fe400078e0a02 */
[----:B------:R-:W-:Y:S02]  /*2ae40*/  IMAD.IADD R6, R9, 0x1, -R6 ;  /* 0x0000000109067824 */ /* 0x000fe400078e0a06 */
[----:B--2---:R-:W-:Y:S01]  /*2ae50*/  IMAD R9, R2, 0x40, R8 ;  /* 0x0000004002097824 */ /* 0x004fe200078e0208 */
[----:B------:R-:W-:-:S03]  /*2ae60*/  LOP3.LUT P0, R2, R122, 0x3, RZ, 0xc0, !PT ;  /* 0x000000037a027812 */ /* 0x000fc6000780c0ff */
[----:B------:R-:W-:Y:S01]  /*2ae70*/  IMAD R9, R6, 0x8, R9 ;  /* 0x0000000806097824 */ /* 0x000fe200078e0209 */
[----:B------:R-:W-:-:S03]  /*2ae80*/  ISETP.EQ.OR P0, PT, R2, 0x3, !P0 ;  /* 0x000000030200780c */ /* 0x000fc60004702670 */
[----:B------:R-:W-:Y:S01]  /*2ae90*/  IMAD.WIDE R38, R9, 0x2, R74 ;  /* 0x0000000209267825 */ /* 0x000fe200078e024a */
[----:B------:R-:W-:Y:S02]  /*2aea0*/  SEL R13, R4, R7, P0 ;  /* 0x00000007040d7207 */ /* 0x000fe40000000000 */
[----:B------:R-:W-:Y:S02]  /*2aeb0*/  SEL R4, R7, R4, P0 ;  /* 0x0000000407047207 */ /* 0x000fe40000000000 */
[C---:B0-----:R-:W-:Y:S02]  /*2aec0*/  IADD3 R35, P5, R38.reuse, 0x4060, RZ ;  /* 0x0000406026237810 */ /* 0x041fe40007fbe0ff */
[----:B------:R-:W-:Y:S02]  /*2aed0*/  IADD3 R33, P1, R38, 0x4040, RZ ;  /* 0x0000404026217810 */ /* 0x000fe40007f3e0ff */
[----:B------:R-:W-:Y:S02]  /*2aee0*/  LOP3.LUT R34, R35, 0x380, RZ, 0xc0, !PT ;  /* 0x0000038023227812 */ /* 0x000fe400078ec0ff */
[----:B------:R-:W-:-:S02]  /*2aef0*/  LOP3.LUT R32, R33, 0x380, RZ, 0xc0, !PT ;  /* 0x0000038021207812 */ /* 0x000fc400078ec0ff */
[----:B------:R-:W-:Y:S02]  /*2af00*/  IADD3 R7, P3, R38, 0x4000, RZ ;  /* 0x0000400026077810 */ /* 0x000fe40007f7e0ff */
[----:B------:R-:W-:Y:S02]  /*2af10*/  SHF.R.U64 R34, R34, 0x3, RZ ;  /* 0x0000000322227819 */ /* 0x000fe400000012ff */
[----:B------:R-:W-:Y:S02]  /*2af20*/  SHF.R.U64 R32, R32, 0x3, RZ ;  /* 0x0000000320207819 */ /* 0x000fe400000012ff */
[----:B------:R-:W-:Y:S02]  /*2af30*/  LOP3.LUT R24, R7, 0x380, RZ, 0xc0, !PT ;  /* 0x0000038007187812 */ /* 0x000fe400078ec0ff */
[----:B------:R-:W-:Y:S02]  /*2af40*/  SEL R3, R0, R25, P0 ;  /* 0x0000001900037207 */ /* 0x000fe40000000000 */
[----:B------:R-:W-:Y:S01]  /*2af50*/  LOP3.LUT R34, R34, R35, RZ, 0x3c, !PT ;  /* 0x0000002322227212 */ /* 0x000fe200078e3cff */
[--C-:B------:R-:W-:Y:S01]  /*2af60*/  IMAD.X R35, RZ, RZ, R39.reuse, P5 ;  /* 0x000000ffff237224 */ /* 0x100fe200028e0627 */
[----:B------:R-:W-:Y:S01]  /*2af70*/  LOP3.LUT R32, R32, R33, RZ, 0x3c, !PT ;  /* 0x0000002120207212 */ /* 0x000fe200078e3cff */
[----:B------:R-:W-:Y:S01]  /*2af80*/  IMAD.X R33, RZ, RZ, R39, P1 ;  /* 0x000000ffff217224 */ /* 0x000fe200008e0627 */
[----:B------:R-:W-:-:S02]  /*2af90*/  SEL R0, R25, R0, P0 ;  /* 0x0000000019007207 */ /* 0x000fc40000000000 */
[----:B------:R-:W-:Y:S02]  /*2afa0*/  SHF.R.U64 R24, R24, 0x3, RZ ;  /* 0x0000000318187819 */ /* 0x000fe400000012ff */
[C---:B------:R-:W-:Y:S02]  /*2afb0*/  IADD3 R31, P2, R38.reuse, 0x4020, RZ ;  /* 0x00004020261f7810 */ /* 0x040fe40007f5e0ff */
[C---:B------:R-:W-:Y:S02]  /*2afc0*/  IADD3 R25, P4, R38.reuse, 0x60, RZ ;  /* 0x0000006026197810 */ /* 0x040fe40007f9e0ff */
[C---:B------:R-:W-:Y:S02]  /*2afd0*/  IADD3 R15, P5, R38.reuse, 0x40, RZ ;  /* 0x00000040260f7810 */ /* 0x040fe40007fbe0ff */
[----:B------:R-:W-:Y:S02]  /*2afe0*/  IADD3 R9, P1, R38, 0x20, RZ ;  /* 0x0000002026097810 */ /* 0x000fe40007f3e0ff */
[----:B------:R-:W-:-:S02]  /*2aff0*/  LOP3.LUT R24, R24, R7, RZ, 0x3c, !PT ;  /* 0x0000000718187212 */ /* 0x000fc400078e3cff */
[----:B------:R-:W-:Y:S02]  /*2b000*/  LOP3.LUT R30, R31, 0x380, RZ, 0xc0, !PT ;  /* 0x000003801f1e7812 */ /* 0x000fe400078ec0ff */
[----:B------:R-:W-:Y:S02]  /*2b010*/  LOP3.LUT R14, R25, 0x380, RZ, 0xc0, !PT ;  /* 0x00000380190e7812 */ /* 0x000fe400078ec0ff */
[----:B------:R-:W-:Y:S02]  /*2b020*/  LOP3.LUT R8, R15, 0x380, RZ, 0xc0, !PT ;  /* 0x000003800f087812 */ /* 0x000fe400078ec0ff */
[----:B------:R-:W-:Y:S02]  /*2b030*/  LOP3.LUT R6, R9, 0x380, RZ, 0xc0, !PT ;  /* 0x0000038009067812 */ /* 0x000fe400078ec0ff */
[----:B------:R-:W-:Y:S02]  /*2b040*/  LOP3.LUT R7, R38, 0x380, RZ, 0xc0, !PT ;  /* 0x0000038026077812 */ /* 0x000fe400078ec0ff */
        /* <DEDUP_REMOVED lines=15> */
[----:B------:R-:W-:-:S02]  /*2b140*/  MOV R99, R34 ;  /* 0x0000002200637202 */ /* 0x000fc40000000f00 */
[----:B------:R-:W-:Y:S02]  /*2b150*/  MOV R110, R38 ;  /* 0x00000026006e7202 */ /* 0x000fe40000000f00 */
[----:B------:R-:W-:Y:S02]  /*2b160*/  MOV R98, R32 ;  /* 0x0000002000627202 */ /* 0x000fe40000000f00 */
[----:B------:R-:W-:Y:S02]  /*2b170*/  MOV R97, R30 ;  /* 0x0000001e00617202 */ /* 0x000fe40000000f00 */
[----:B------:R-:W-:Y:S02]  /*2b180*/  MOV R96, R24 ;  /* 0x0000001800607202 */ /* 0x000fe40000000f00 */
[----:B------:R-:W-:Y:S02]  /*2b190*/  MOV R109, R14 ;  /* 0x0000000e006d7202 */ /* 0x000fe40000000f00 */
[----:B------:R-:W-:-:S02]  /*2b1a0*/  MOV R108, R8 ;  /* 0x00000008006c7202 */ /* 0x000fc40000000f00 */
[----:B------:R-:W-:Y:S01]  /*2b1b0*/  MOV R107, R6 ;  /* 0x00000006006b7202 */ /* 0x000fe20000000f00 */
[----:B-1----:R-:W-:Y:S06]  /*2b1c0*/  BRA.DIV UR4, `(.L_x_7500) ;  /* 0x000000d204987947 */ /* 0x002fec000b800000 */
[----:B------:R-:W-:Y:S01]  /*2b1d0*/  SEL R43, R52, R53, P0 ;  /* 0x00000035342b7207 */ /* 0x000fe20000000000 */
[----:B-----5:R-:W-:Y:S01]  /*2b1e0*/  SHFL.IDX PT, R6, R3, R26, 0x1c1f ;  /* 0x001c1f1a03067589 */ /* 0x020fe200000e0000 */
[----:B------:R-:W-:Y:S02]  /*2b1f0*/  SEL R25, R48, R45, P0 ;  /* 0x0000002d30197207 */ /* 0x000fe40000000000 */
        /* <DEDUP_REMOVED lines=24> */
[----:B------:R-:W-:Y:S01]  /*2b380*/  SEL R70, R106, R11, P0 ;  /* 0x0000000b6a467207 */ /* 0x000fe20000000000 */
[----:B------:R-:W-:Y:S01]  /*2b390*/  IMAD.MOV.U32 R11, RZ, RZ, RZ ;  /* 0x000000ffff0b7224 */ /* 0x000fe200078e00ff */
        /* <DEDUP_REMOVED lines=14> */
[----:B------:R-:W-:Y:S02]  /*2b480*/  LOP3.LUT R29, R26, 0x2, RZ, 0x3c, !PT ;  /* 0x000000021a1d7812 */ /* 0x000fe400078e3cff */
        /* <DEDUP_REMOVED lines=25> */
[----:B------:R-:W4:Y:S01]  /*2b620*/  SHFL.IDX PT, R52, R52, R29, 0x1c1f ;  /* 0x001c1f1d34347589 */ /* 0x000f2200000e0000 */
        /* <DEDUP_REMOVED lines=17> */
[----:B------:R-:W4:Y:S01]  /*2b740*/  SHFL.IDX PT, R58, R58, R29, 0x1c1f ;  /* 0x001c1f1d3a3a7589 */ /* 0x000f2200000e0000 */
[----:B------:R-:W-:Y:S02]  /*2b750*/  SEL R31, R101, R20, P0 ;  /* 0x00000014651f7207 */ /* 0x000fe40000000000 */
[----:B------:R-:W-:Y:S01]  /*2b760*/  SEL R10, R103, R10, P0 ;  /* 0x0000000a670a7207 */ /* 0x000fe20000000000 */
[----:B------:R-:W-:Y:S01]  /*2b770*/  SHFL.IDX PT, R60, R60, R29, 0x1c1f ;  /* 0x001c1f1d3c3c7589 */ /* 0x000fe200000e0000 */
[----:B------:R-:W-:Y:S02]  /*2b780*/  SEL R20, R20, R101, P0 ;  /* 0x0000006514147207 */ /* 0x000fe40000000000 */
[----:B0-----:R-:W-:Y:S01]  /*2b790*/  SEL R100, R6, R7, P0 ;  /* 0x0000000706647207 */ /* 0x001fe20000000000 */
[----:B------:R-:W0:Y:S01]  /*2b7a0*/  SHFL.IDX PT, R62, R62, R29, 0x1c1f ;  /* 0x001c1f1d3e3e7589 */ /* 0x000e2200000e0000 */
[----:B------:R-:W-:-:S02]  /*2b7b0*/  SEL R102, R7, R6, P0 ;  /* 0x0000000607667207 */ /* 0x000fc40000000000 */
[----:B------:R-:W-:Y:S01]  /*2b7c0*/  SEL R3, R5, R4, P0 ;  /* 0x0000000405037207 */ /* 0x000fe20000000000 */
[----:B------:R-:W0:Y:S01]  /*2b7d0*/  SHFL.IDX PT, R46, R46, R29, 0x1c1f ;  /* 0x001c1f1d2e2e7589 */ /* 0x000e2200000e0000 */
[----:B-1----:R-:W-:Y:S02]  /*2b7e0*/  SEL R104, R9, R24, P0 ;  /* 0x0000001809687207 */ /* 0x002fe40000000000 */
[----:B------:R-:W-:Y:S01]  /*2b7f0*/  SEL R106, R24, R9, P0 ;  /* 0x00000009186a7207 */ /* 0x000fe20000000000 */
[----:B------:R-:W-:Y:S01]  /*2b800*/  SHFL.IDX PT, R47, R47, R26, 0x1c1f ;  /* 0x001c1f1a2f2f7589 */ /* 0x000fe200000e0000 */
[----:B------:R-:W-:Y:S02]  /*2b810*/  SEL R105, R8, R21, P0 ;  /* 0x0000001508697207 */ /* 0x000fe40000000000 */
[----:B------:R-:W-:Y:S01]  /*2b820*/  SEL R101, R21, R8, P0 ;  /* 0x0000000815657207 */ /* 0x000fe20000000000 */
[----:B------:R-:W-:Y:S01]  /*2b830*/  SHFL.IDX PT, R84, R85, R26, 0x1c1f ;  /* 0x001c1f1a55547589 */ /* 0x000fe200000e0000 */
[----:B--2---:R-:W-:-:S02]  /*2b840*/  SEL R114, R63, R70, P0 ;  /* 0x000000463f727207 */ /* 0x004fc40000000000 */
[----:B------:R-:W-:Y:S01]  /*2b850*/  SEL R5, R4, R5, P0 ;  /* 0x0000000504057207 */ /* 0x000fe20000000000 */
[----:B------:R-:W1:Y:S01]  /*2b860*/  SHFL.IDX PT, R56, R56, R29, 0x1c1f ;  /* 0x001c1f1d38387589 */ /* 0x000e6200000e0000 */
[----:B---3--:R-:W-:Y:S02]  /*2b870*/  SEL R0, R27, R50, P0 ;  /* 0x000000321b007207 */ /* 0x008fe40000000000 */
[----:B------:R-:W-:Y:S01]  /*2b880*/  SEL R6, R50, R27, P0 ;  /* 0x0000001b32067207 */ /* 0x000fe20000000000 */
[----:B------:R-:W-:Y:S01]  /*2b890*/  SHFL.IDX PT, R64, R64, R29, 0x1c1f ;  /* 0x001c1f1d40407589 */ /* 0x000fe200000e0000 */
[----:B------:R-:W-:Y:S02]  /*2b8a0*/  SEL R103, R25, R48, P0 ;  /* 0x0000003019677207 */ /* 0x000fe40000000000 */
[----:B------:R-:W-:Y:S01]  /*2b8b0*/  SEL R7, R48, R25, P0 ;  /* 0x0000001930077207 */ /* 0x000fe20000000000 */
[----:B------:R-:W2:Y:S01]  /*2b8c0*/  SHFL.IDX PT, R66, R66, R29, 0x1c1f ;  /* 0x001c1f1d42427589 */ /* 0x000ea200000e0000 */
[----:B----4-:R-:W-:-:S02]  /*2b8d0*/  SEL R9, R43, R52, P0 ;  /* 0x000000342b097207 */ /* 0x010fc40000000000 */
[----:B------:R-:W-:Y:S01]  /*2b8e0*/  SEL R21, R52, R43, P0 ;  /* 0x0000002b34157207 */ /* 0x000fe20000000000 */
[----:B------:R-:W3:Y:S01]  /*2b8f0*/  SHFL.IDX PT, R83, R36, R29, 0x1c1f ;  /* 0x001c1f1d24537589 */ /* 0x000ee200000e0000 */
        /* <DEDUP_REMOVED lines=10> */
[----:B0-----:R-:W-:Y:S01]  /*2b9a0*/  SEL R50, R55, R62, P0 ;  /* 0x0000003e37327207 */ /* 0x001fe20000000000 */
[----:B------:R-:W-:Y:S01]  /*2b9b0*/  SHFL.IDX PT, R80, R81, R26, 0x1c1f ;  /* 0x001c1f1a51507589 */ /* 0x000fe200000e0000 */
[----:B------:R-:W-:Y:S02]  /*2b9c0*/  SEL R52, R62, R55, P0 ;  /* 0x000000373e347207 */ /* 0x000fe40000000000 */
[----:B------:R-:W-:Y:S01]  /*2b9d0*/  SEL R51, R53, R60, P0 ;  /* 0x0000003c35337207 */ /* 0x000fe20000000000 */
[----:B------:R-:W0:Y:S01]  /*2b9e0*/  SHFL.IDX PT, R72, R72, R29, 0x1c1f ;  /* 0x001c1f1d48487589 */ /* 0x000e2200000e0000 */
[----:B------:R-:W-:-:S02]  /*2b9f0*/  SEL R61, R73, R46, P0 ;  /* 0x0000002e493d7207 */ /* 0x000fc40000000000 */
[----:B------:R-:W-:Y:S01]  /*2ba00*/  SEL R63, R46, R73, P0 ;  /* 0x000000492e3f7207 */ /* 0x000fe20000000000 */
[----:B------:R-:W4:Y:S01]  /*2ba10*/  SHFL.IDX PT, R76, R76, R29, 0x1c1f ;  /* 0x001c1f1d4c4c7589 */ /* 0x000f2200000e0000 */
[----:B-1----:R-:W-:Y:S02]  /*2ba20*/  SEL R25, R47, R56, P0 ;  /* 0x000000382f197207 */ /* 0x002fe40000000000 */
[----:B------:R-:W-:Y:S01]  /*2ba30*/  SEL R27, R56, R47, P0 ;  /* 0x0000002f381b7207 */ /* 0x000fe20000000000 */
[----:B------:R-:W1:Y:S01]  /*2ba40*/  SHFL.IDX PT, R78, R78, R29, 0x1c1f ;  /* 0x001c1f1d4e4e7589 */ /* 0x000e6200000e0000 */
[----:B------:R-:W-:Y:S02]  /*2ba50*/  SEL R53, R60, R53, P0 ;  /* 0x000000353c357207 */ /* 0x000fe40000000000 */
[----:B--2---:R-:W-:Y:S01]  /*2ba60*/  SEL R54, R59, R66, P0 ;  /* 0x000000423b367207 */ /* 0x004fe20000000000 */
[----:B------:R-:W2:Y:S01]  /*2ba70*/  SHFL.IDX PT, R44, R44, R29, 0x1c1f ;  /* 0x001c1f1d2c2c7589 */ /* 0x000ea200000e0000 */
[----:B------:R-:W-:-:S02]  /*2ba80*/  SEL R112, R66, R59, P0 ;  /* 0x0000003b42707207 */ /* 0x000fc40000000000 */
[----:B------:R-:W-:Y:S01]  /*2ba90*/  SEL R55, R57, R64, P0 ;  /* 0x0000004039377207 */ /* 0x000fe20000000000 */
[----:B------:R-:W2:Y:S01]  /*2baa0*/  SHFL.IDX PT, R85, R90, R29, 0x1c1f ;  /* 0x001c1f1d5a557589 */ /* 0x000ea200000e0000 */
[----:B------:R-:W-:Y:S02]  /*2bab0*/  SEL R49, R64, R57, P0 ;  /* 0x0000003940317207 */ /* 0x000fe40000000000 */
[----:B---3--:R-:W-:Y:S01]  /*2bac0*/  SEL R73, R82, R83, P0 ;  /* 0x0000005352497207 */ /* 0x008fe20000000000 */
[----:B------:R-:W-:Y:S01]  /*2bad0*/  SHFL.IDX PT, R77, R77, R26, 0x1c1f ;  /* 0x001c1f1a4d4d7589 */ /* 0x000fe200000e0000 */
[----:B------:R-:W-:-:S03]  /*2bae0*/  SEL R83, R83, R82, P0 ;  /* 0x0000005253537207 */ /* 0x000fc60000000000 */
[----:B------:R-:W-:Y:S01]  /*2baf0*/  SHFL.IDX PT, R41, R41, R26, 0x1c1f ;  /* 0x001c1f1a29297589 */ /* 0x000fe200000e0000 */
[----:B0-----:R-:W-:Y:S02]  /*2bb00*/  SEL R115, R65, R72, P0 ;  /* 0x0000004841737207 */ /* 0x001fe40000000000 */
[----:B------:R-:W-:Y:S01]  /*2bb10*/  SEL R117, R72, R65, P0 ;  /* 0x0000004148757207 */ /* 0x000fe20000000000 */
[----:B------:R-:W-:Y:S01]  /*2bb20*/  SHFL.IDX PT, R79, R79, R26, 0x1c1f ;  /* 0x001c1f1a4f4f7589 */ /* 0x000fe200000e0000 */
[----:B----4-:R-:W-:Y:S02]  /*2bb30*/  SEL R56, R67, R76, P0 ;  /* 0x0000004c43387207 */ /* 0x010fe40000000000 */
[----:B------:R-:W-:Y:S01]  /*2bb40*/  SEL R58, R76, R67, P0 ;  /* 0x000000434c3a7207 */ /* 0x000fe20000000000 */
[----:B------:R-:W-:Y:S01]  /*2bb50*/  SHFL.IDX PT, R39, R39, R26, 0x1c1f ;  /* 0x001c1f1a27277589 */ /* 0x000fe200000e0000 */
[----:B-1----:R-:W-:Y:S02]  /*2bb60*/  SEL R57, R69, R78, P0 ;  /* 0x0000004e45397207 */ /* 0x002fe40000000000 */
[----:B------:R-:W-:Y:S01]  /*2bb70*/  SEL R59, R78, R69, P0 ;  /* 0x000000454e3b7207 */ /* 0x000fe20000000000 */
[----:B------:R-:W-:Y:S01]  /*2bb80*/  SHFL.IDX PT, R37, R37, R26, 0x1c1f ;  /* 0x001c1f1a25257589 */ /* 0x000fe200000e0000 */
[----:B--2---:R-:W-:-:S02]  /*2bb90*/  SEL R60, R71, R44, P0 ;  /* 0x0000002c473c7207 */ /* 0x004fc40000000000 */
[----:B------:R-:W-:Y:S01]  /*2bba0*/  SEL R62, R44, R71, P0 ;  /* 0x000000472c3e7207 */ /* 0x000fe20000000000 */
[----:B------:R-:W-:Y:S01]  /*2bbb0*/  SHFL.IDX PT, R35, R35, R26, 0x1c1f ;  /* 0x001c1f1a23237589 */ /* 0x000fe200000e0000 */
[----:B------:R-:W-:Y:S02]  /*2bbc0*/  SEL R119, R84, R85, P0 ;  /* 0x0000005554777207 */ /* 0x000fe40000000000 */
[----:B------:R-:W-:Y:S01]  /*2bbd0*/  SEL R85, R85, R84, P0 ;  /* 0x0000005455557207 */ /* 0x000fe20000000000 */
[----:B------:R-:W0:Y:S04]  /*2bbe0*/  SHFL.IDX PT, R42, R42, R29, 0x1c1f ;  /* 0x001c1f1d2a2a7589 */ /* 0x000e2800000e0000 */
[----:B------:R-:W1:Y:S04]  /*2bbf0*/  SHFL.IDX PT, R40, R40, R29, 0x1c1f ;  /* 0x001c1f1d28287589 */ /* 0x000e6800000e0000 */
[----:B------:R-:W-:Y:S04]  /*2bc00*/  SHFL.IDX PT, R38, R38, R29, 0x1c1f ;  /* 0x001c1f1d26267589 */ /* 0x000fe800000e0000 */
[----:B------:R-:W2:Y:S04]  /*2bc10*/  SHFL.IDX PT, R81, R34, R29, 0x1c1f ;  /* 0x001c1f1d22517589 */ /* 0x000ea800000e0000 */
[----:B------:R-:W3:Y:S04]  /*2bc20*/  SHFL.IDX PT, R32, R32, R29, 0x1c1f ;  /* 0x001c1f1d20207589 */ /* 0x000ee800000e0000 */
[----:B------:R-:W4:Y:S04]  /*2bc30*/  SHFL.IDX PT, R30, R30, R29, 0x1c1f ;  /* 0x001c1f1d1e1e7589 */ /* 0x000f2800000e0000 */
[----:B------:R-:W4:Y:S01]  /*2bc40*/  SHFL.IDX PT, R28, R28, R29, 0x1c1f ;  /* 0x001c1f1d1c1c7589 */ /* 0x000f2200000e0000 */
[----:B0-----:R-:W-:-:S02]  /*2bc50*/  SEL R64, R77, R42, P0 ;  /* 0x0000002a4d407207 */ /* 0x001fc40000000000 */
[----:B------:R-:W-:Y:S01]  /*2bc60*/  SEL R66, R42, R77, P0 ;  /* 0x0000004d2a427207 */ /* 0x000fe20000000000 */
[----:B------:R-:W0:Y:S01]  /*2bc70*/  SHFL.IDX PT, R2, R33, R26, 0x1c1f ;  /* 0x001c1f1a21027589 */ /* 0x000e2200000e0000 */
[----:B-1----:R-:W-:Y:S02]  /*2bc80*/  SEL R65, R79, R40, P0 ;  /* 0x000000284f417207 */ /* 0x002fe40000000000 */
[----:B------:R-:W-:Y:S01]  /*2bc90*/  SEL R67, R40, R79, P0 ;  /* 0x0000004f28437207 */ /* 0x000fe20000000000 */
[----:B------:R1:W0:Y:S04]  /*2bca0*/  SHFL.IDX PT, R31, R31, R26, 0x1c1f ;  /* 0x001c1f1a1f1f7589 */ /* 0x00022800000e0000 */
[----:B------:R4:W0:Y:S01]  /*2bcb0*/  SHFL.IDX PT, R86, R20, R29, 0x1c1f ;  /* 0x001c1f1d14567589 */ /* 0x00082200000e0000 */
[----:B--2---:R-:W-:-:S02]  /*2bcc0*/  SEL R69, R80, R81, P0 ;  /* 0x0000005150457207 */ /* 0x004fc40000000000 */
[----:B------:R-:W-:Y:S01]  /*2bcd0*/  SEL R71, R81, R80, P0 ;  /* 0x0000005051477207 */ /* 0x000fe20000000000 */
[----:B------:R2:W0:Y:S01]  /*2bce0*/  SHFL.IDX PT, R14, R10, R29, 0x1c1f ;  /* 0x001c1f1d0a0e7589 */ /* 0x00042200000e0000 */
[----:B---3--:R-:W-:Y:S02]  /*2bcf0*/  SEL R68, R32, R39, P0 ;  /* 0x0000002720447207 */ /* 0x008fe40000000000 */
[----:B-1----:R-:W-:Y:S02]  /*2bd00*/  SEL R26, R39, R32, P0 ;  /* 0x00000020271a7207 */ /* 0x002fe40000000000 */
[----:B----4-:R-:W-:Y:S02]  /*2bd10*/  SEL R72, R37, R30, P0 ;  /* 0x0000001e25487207 */ /* 0x010fe40000000000 */
[----:B------:R-:W-:Y:S02]  /*2bd20*/  SEL R20, R38, R41, P0 ;  /* 0x0000002926147207 */ /* 0x000fe40000000000 */
[----:B------:R-:W-:-:S02]  /*2bd30*/  SEL R90, R30, R37, P0 ;  /* 0x000000251e5a7207 */ /* 0x000fc40000000000 */
[----:B--2---:R-:W-:Y:S02]  /*2bd40*/  SEL R10, R41, R38, P0 ;  /* 0x00000026290a7207 */ /* 0x004fe40000000000 */
[----:B------:R-:W-:Y:S02]  /*2bd50*/  SEL R82, R35, R28, P0 ;  /* 0x0000001c23527207 */ /* 0x000fe40000000000 */
[----:B------:R-:W-:-:S07]  /*2bd60*/  SEL R116, R28, R35, P0 ;  /* 0x000000231c747207 */ /* 0x000fce0000000000 */
.L_x_7773:
[----:B------:R-:W2:Y:S01]  /*2bd70*/  LDL R84, [R1+0xa0] ;  /* 0x0000a00001547983 */ /* 0x000ea20000100800 */
[----:B------:R-:W-:Y:S05]  /*2bd80*/  WARPSYNC.ALL ;  /* 0x0000000000007948 */ /* 0x000fea0003800000 */
[----:B0-----:R-:W-:Y:S01]  /*2bd90*/  SEL R76, R2, R14, P0 ;  /* 0x0000000e024c7207 */ /* 0x001fe20000000000 */
[----:B------:R-:W-:Y:S01]  /*2bda0*/  ULDC.64 UR6, c[0x0][0xc08] ;  /* 0x0003020000067ab9 */ /* 0x000fe20000000a00 */
[----:B------:R-:W-:Y:S01]  /*2bdb0*/  SEL R78, R14, R2, P0 ;  /* 0x000000020e4e7207 */ /* 0x000fe20000000000 */
[----:B------:R-:W2:Y:S01]  /*2bdc0*/  LDC.64 R80, c[0x0][0xc00] ;  /* 0x00030000ff507b82 */ /* 0x000ea20000000a00 */
[----:B------:R-:W-:Y:S01]  /*2bdd0*/  SEL R77, R31, R86, P0 ;  /* 0x000000561f4d7207 */ /* 0x000fe20000000000 */
[----:B------:R-:W-:Y:S01]  /*2bde0*/  ULDC.64 UR4, c[0x0][0xc00] ;  /* 0x0003000000047ab9 */ /* 0x000fe20000000a00 */
[----:B------:R-:W-:Y:S01]  /*2bdf0*/  SEL R79, R86, R31, P0 ;  /* 0x0000001f564f7207 */ /* 0x000fe20000000000 */
[----:B------:R-:W-:Y:S01]  /*2be00*/  ULDC.64 UR8, c[0x0][0x208] ;  /* 0x0000820000087ab9 */ /* 0x000fe20000000a00 */
[----:B------:R-:W-:-:S02]  /*2be10*/  F2FP.BF16.F32.PACK_AB R12, R3, R100 ;  /* 0x00000064030c723e */ /* 0x000fc400000010ff */
[----:B------:R-:W-:Y:S01]  /*2be20*/  F2FP.BF16.F32.PACK_AB R13, R115, R56 ;  /* 0x00000038730d723e */ /* 0x000fe200000010ff */
[----:B------:R-:W0:Y:S01]  /*2be30*/  LDC R2, c[0x0][0xbe8] ;  /* 0x0002fa00ff027b82 */ /* 0x000e220000000800 */
[----:B------:R-:W-:Y:S02]  /*2be40*/  F2FP.BF16.F32.PACK_AB R14, R5, R102 ;  /* 0x00000066050e723e */ /* 0x000fe400000010ff */
[----:B------:R-:W-:-:S05]  /*2be50*/  F2FP.BF16.F32.PACK_AB R15, R117, R58 ;  /* 0x0000003a750f723e */ /* 0x000fca00000010ff */
        /* <DEDUP_REMOVED lines=19> */
[----:B------:R-:W-:Y:S01]  /*2bf90*/  STSM.16.M88.4 [R108], R32 ;  /* 0x000000206c007844 */ /* 0x000fe20000000200 */
[----:B------:R-:W-:Y:S02]  /*2bfa0*/  F2FP.BF16.F32.PACK_AB R44, R51, R50 ;  /* 0x00000032332c723e */ /* 0x000fe400000010ff */
[----:B------:R-:W-:Y:S01]  /*2bfb0*/  F2FP.BF16.F32.PACK_AB R45, R73, R72 ;  /* 0x00000048492d723e */ /* 0x000fe200000010ff */
[----:B------:R-:W-:Y:S01]  /*2bfc0*/  STSM.16.M88.4 [R109], R36 ;  /* 0x000000246d007844 */ /* 0x000fe20000000200 */
[----:B------:R-:W-:-:S02]  /*2bfd0*/  F2FP.BF16.F32.PACK_AB R46, R53, R52 ;  /* 0x00000034352e723e */ /* 0x000fc400000010ff */
[----:B------:R-:W-:Y:S01]  /*2bfe0*/  F2FP.BF16.F32.PACK_AB R47, R83, R90 ;  /* 0x0000005a532f723e */ /* 0x000fe200000010ff */
[----:B------:R-:W-:Y:S01]  /*2bff0*/  STSM.16.M88.4 [R96], R40 ;  /* 0x0000002860007844 */ /* 0x000fe20000000200 */
[----:B-1----:R-:W-:Y:S02]  /*2c000*/  F2FP.BF16.F32.PACK_AB R12, R55, R54 ;  /* 0x00000036370c723e */ /* 0x002fe400000010ff */
[----:B------:R-:W-:Y:S01]  /*2c010*/  F2FP.BF16.F32.PACK_AB R13, R119, R82 ;  /* 0x00000052770d723e */ /* 0x000fe200000010ff */
[----:B------:R-:W-:Y:S01]  /*2c020*/  STSM.16.M88.4 [R97], R44 ;  /* 0x0000002c61007844 */ /* 0x000fe20000000200 */
[----:B------:R-:W-:Y:S02]  /*2c030*/  F2FP.BF16.F32.PACK_AB R14, R49, R112 ;  /* 0x00000070310e723e */ /* 0x000fe400000010ff */
[----:B------:R-:W-:Y:S02]  /*2c040*/  F2FP.BF16.F32.PACK_AB R15, R85, R116 ;  /* 0x00000074550f723e */ /* 0x000fe400000010ff */
[----:B---3--:R-:W-:-:S02]  /*2c050*/  F2FP.BF16.F32.PACK_AB R28, R111, R114 ;  /* 0x000000726f1c723e */ /* 0x008fc400000010ff */
[----:B------:R-:W-:Y:S01]  /*2c060*/  F2FP.BF16.F32.PACK_AB R30, R113, R70 ;  /* 0x00000046711e723e */ /* 0x000fe200000010ff */
[----:B------:R-:W-:Y:S01]  /*2c070*/  STSM.16.M88.4 [R98], R12 ;  /* 0x0000000c62007844 */ /* 0x000fe20000000200 */
[----:B------:R-:W-:Y:S02]  /*2c080*/  F2FP.BF16.F32.PACK_AB R29, R77, R76 ;  /* 0x0000004c4d1d723e */ /* 0x000fe400000010ff */
[----:B------:R-:W-:Y:S02]  /*2c090*/  F2FP.BF16.F32.PACK_AB R31, R79, R78 ;  /* 0x0000004e4f1f723e */ /* 0x000fe400000010ff */
[----:B------:R-:W-:Y:S02]  /*2c0a0*/  ISETP.GT.AND P1, PT, R121, 0x1, PT ;  /* 0x000000017900780c */ /* 0x000fe40003f24270 */
[----:B------:R-:W-:Y:S01]  /*2c0b0*/  ISETP.NE.U32.AND P3, PT, RZ, UR4, PT ;  /* 0x00000004ff007c0c */ /* 0x000fe2000bf65070 */
[----:B------:R1:W-:Y:S01]  /*2c0c0*/  STSM.16.M88.4 [R99], R28 ;  /* 0x0000001c63007844 */ /* 0x0003e20000000200 */
[----:B------:R-:W-:Y:S01]  /*2c0d0*/  BAR.SYNC.DEFER_BLOCKING 0x1, 0x100 ;  /* 0x0044000000007b1d */ /* 0x000fe20000010000 */
[----:B------:R-:W-:-:S02]  /*2c0e0*/  ISETP.NE.U32.AND P0, PT, RZ, UR6, PT ;  /* 0x00000006ff007c0c */ /* 0x000fc4000bf05070 */
[----:B------:R-:W-:Y:S01]  /*2c0f0*/  ISETP.NE.AND.EX P3, PT, RZ, UR5, PT, P3 ;  /* 0x00000005ff007c0c */ /* 0x000fe2000bf65330 */
[----:B-1----:R-:W-:Y:S01]  /*2c100*/  IMAD.MOV.U32 R30, RZ, RZ, 0x9b8 ;  /* 0x000009b8ff1e7424 */ /* 0x002fe200078e00ff */
[----:B------:R-:W-:-:S04]  /*2c110*/  ISETP.NE.AND.EX P0, PT, RZ, UR7, PT, P0 ;  /* 0x00000007ff007c0c */ /* 0x000fc8000bf05300 */
[----:B------:R-:W-:-:S04]  /*2c120*/  SEL R30, R30, 0x978, P1 ;  /* 0x000009781e1e7807 */ /* 0x000fc80000800000 */
[----:B------:R1:W3:Y:S08]  /*2c130*/  LDC.64 R12, c[0x0][R30+0x220] ;  /* 0x000088001e0c7b82 */ /* 0x0002f00000000a00 */
[----:B------:R1:W4:Y:S08]  /*2c140*/  LDC.64 R28, c[0x0][R30+0x218] ;  /* 0x000086001e1c7b82 */ /* 0x0003300000000a00 */
[----:B------:R1:W1:Y:S08]  /*2c150*/  LDC.64 R14, c[0x0][R30+0x228] ;  /* 0x00008a001e0e7b82 */ /* 0x0002700000000a00 */
[----:B------:R-:W3:Y:S01]  /*2c160*/  @P0 LDC.64 R32, c[0x0][0xc08] ;  /* 0x00030200ff200b82 */ /* 0x000ee20000000a00 */
[----:B------:R-:W-:-:S02]  /*2c170*/  ULDC UR6, c[0x0][0xa88] ;  /* 0x0002a20000067ab9 */ /* 0x000fc40000000800 */
[----:B------:R-:W-:Y:S01]  /*2c180*/  IMAD.U32 R35, RZ, RZ, UR6 ;  /* 0x00000006ff237e24 */ /* 0x000fe2000f8e00ff */
[----:B0-----:R-:W-:Y:S01]  /*2c190*/  ISETP.NE.AND P2, PT, R2, 0x1, PT ;  /* 0x000000010200780c */ /* 0x001fe20003f45270 */
[----:B--2---:R-:W-:-:S04]  /*2c1a0*/  IMAD.WIDE R80, R84, 0x4, R80 ;  /* 0x0000000454507825 */ /* 0x004fc800078e0250 */
[----:B---3--:R-:W-:Y:S01]  /*2c1b0*/  @P0 IMAD.WIDE R32, R84, 0x4, R32 ;  /* 0x0000000454200825 */ /* 0x008fe200078e0220 */
[----:B------:R0:W5:Y:S04]  /*2c1c0*/  @P3 LDG.E R11, desc[UR8][R80.64] ;  /* 0x00000008500b3981 */ /* 0x000168000c1e1900 */
[----:B------:R0:W5:Y:S01]  /*2c1d0*/  @P0 LDG.E R35, desc[UR8][R32.64] ;  /* 0x0000000820230981 */ /* 0x000162000c1e1900 */
[----:B-1--4-:R-:W-:Y:S05]  /*2c1e0*/  @P0 BRA `(.L_x_7501) ;  /* 0x0000000000140947 */ /* 0x012fea0003800000 */
[----:B------:R-:W-:Y:S05]  /*2c1f0*/  @!P3 BRA `(.L_x_7501) ;  /* 0x000000000010b947 */ /* 0x000fea0003800000 */
[----:B------:R-:W-:Y:S02]  /*2c200*/  ULDC.64 UR6, c[0x0][0x208] ;  /* 0x0000820000067ab9 */ /* 0x000fe40000000a00 */
[----:B0-----:R-:W2:Y:S04]  /*2c210*/  LDG.E R32, desc[UR6][R80.64] ;  /* 0x0000000650207981 */ /* 0x001ea8000c1e1900 */
[----:B-----5:R-:W2:Y:S02]  /*2c220*/  LDG.E R35, desc[UR6][R80.64+0x4] ;  /* 0x0000040650237981 */ /* 0x020ea4000c1e1900 */
[----:B--2---:R-:W-:-:S07]  /*2c230*/  IMAD.IADD R35, R35, 0x1, -R32 ;  /* 0x0000000123237824 */ /* 0x004fce00078e0a20 */
.L_x_7501:
[----:B------:R-:W2:Y:S04]  /*2c240*/  LDL R31, [R1+0x8c] ;  /* 0x00008c00011f7983 */ /* 0x000ea80000100800 */
[----:B------:R-:W3:Y:S04]  /*2c250*/  LDL R36, [R1+0x70] ;  /* 0x0000700001247983 */ /* 0x000ee80000100800 */
[----:B------:R-:W3:Y:S04]  /*2c260*/  LDL R97, [R1+0x64] ;  /* 0x0000640001617983 */ /* 0x000ee80000100800 */
[----:B------:R-:W4:Y:S01]  /*2c270*/  LDL R86, [R1+0xa4] ;  /* 0x0000a40001567983 */ /* 0x000f220000100800 */
[----:B------:R-:W-:Y:S01]  /*2c280*/  ISETP.NE.U32.AND P0, PT, RZ, UR4, PT ;  /* 0x00000004ff007c0c */ /* 0x000fe2000bf05070 */
[----:B------:R-:W1:Y:S03]  /*2c290*/  @P2 LDC R34, c[0x0][0xbec] ;  /* 0x0002fb00ff222b82 */ /* 0x000e660000000800 */
[----:B------:R-:W-:-:S02]  /*2c2a0*/  ISETP.NE.AND.EX P0, PT, RZ, UR5, PT, P0 ;  /* 0x00000005ff007c0c */ /* 0x000fc4000bf05300 */
[----:B------:R-:W-:-:S03]  /*2c2b0*/  SHF.R.S32.HI R37, RZ, 0x1f, R84 ;  /* 0x0000001fff257819 */ /* 0x000fc60000011454 */
[----:B------:R-:W4:Y:S01]  /*2c2c0*/  @P2 LDC R41, c[0x0][0xbf0] ;  /* 0x0002fc00ff292b82 */ /* 0x000f220000000800 */
[----:B0-----:R-:W-:-:S07]  /*2c2d0*/  SEL R81, R84, RZ, !P0 ;  /* 0x000000ff54517207 */ /* 0x001fce0004000000 */
[----:B------:R-:W0:Y:S01]  /*2c2e0*/  LDC.64 R32, c[0x0][0xba8] ;  /* 0x0002ea00ff207b82 */ /* 0x000e220000000a00 */
[----:B------:R-:W-:Y:S01]  /*2c2f0*/  SEL R37, R37, RZ, !P0 ;  /* 0x000000ff25257207 */ /* 0x000fe20004000000 */
[----:B------:R-:W-:Y:S01]  /*2c300*/  IMAD R13, R13, R81, RZ ;  /* 0x000000510d0d7224 */ /* 0x000fe200078e02ff */
[----:B------:R-:W-:-:S03]  /*2c310*/  LEA.HI R94, R94, R95, RZ, 0x7 ;  /* 0x0000005f5e5e7211 */ /* 0x000fc600078f38ff */
[C---:B------:R-:W-:Y:S02]  /*2c320*/  IMAD R39, R12.reuse, R37, R13 ;  /* 0x000000250c277224 */ /* 0x040fe400078e020d */
[----:B------:R-:W-:Y:S01]  /*2c330*/  IMAD.WIDE.U32 R12, R12, R81, RZ ;  /* 0x000000510c0c7225 */ /* 0x000fe200078e00ff */
[----:B-----5:R-:W-:-:S03]  /*2c340*/  SHF.R.S32.HI R84, RZ, 0x1f, R11 ;  /* 0x0000001fff547819 */ /* 0x020fc6000001140b */
[----:B------:R-:W-:Y:S01]  /*2c350*/  IMAD.IADD R39, R13, 0x1, R39 ;  /* 0x000000010d277824 */ /* 0x000fe200078e0227 */
[----:B0-----:R-:W0:Y:S08]  /*2c360*/  @!P1 LDC R32, c[0x0][0xb50] ;  /* 0x0002d400ff209b82 */ /* 0x001e300000000800 */
[----:B------:R-:W0:Y:S01]  /*2c370*/  @!P1 LDC R33, c[0x0][0xb54] ;  /* 0x0002d500ff219b82 */ /* 0x000e220000000800 */
[----:B------:R-:W-:Y:S01]  /*2c380*/  IMAD R80, R35, R2, RZ ;  /* 0x0000000223507224 */ /* 0x000fe200078e02ff */
[----:B------:R-:W-:Y:S01]  /*2c390*/  ULDC.64 UR6, c[0x0][0x208] ;  /* 0x0000820000067ab9 */ /* 0x000fe20000000a00 */
[----:B--2---:R-:W-:-:S05]  /*2c3a0*/  IMAD.MOV.U32 R96, RZ, RZ, R31 ;  /* 0x000000ffff607224 */ /* 0x004fca00078e001f */
[----:B------:R-:W2:Y:S01]  /*2c3b0*/  LDC.64 R30, c[0x0][R30+0x210] ;  /* 0x000084001e1e7b82 */ /* 0x000ea20000000a00 */
[-C--:B------:R-:W-:Y:S02]  /*2c3c0*/  IMAD R37, R29, R96.reuse, RZ ;  /* 0x000000601d257224 */ /* 0x080fe400078e02ff */
[----:B------:R-:W-:-:S04]  /*2c3d0*/  IMAD.WIDE.U32 R28, R28, R96, RZ ;  /* 0x000000601c1c7225 */ /* 0x000fc800078e00ff */
[----:B---3--:R-:W-:Y:S01]  /*2c3e0*/  IMAD.IADD R43, R36, 0x1, R97 ;  /* 0x00000001242b7824 */ /* 0x008fe200078e0261 */
[----:B------:R-:W-:Y:S02]  /*2c3f0*/  LOP3.LUT R36, R94, 0xffffff80, RZ, 0xc0, !PT ;  /* 0xffffff805e247812 */ /* 0x000fe400078ec0ff */
[----:B------:R-:W-:Y:S01]  /*2c400*/  IADD3 R28, P0, P3, R12, R28, R11 ;  /* 0x0000001c0c1c7210 */ /* 0x000fe20007b1e00b */
[----:B-1----:R-:W-:Y:S01]  /*2c410*/  @P2 IMAD.HI.U32 R12, R43, R34, RZ ;  /* 0x000000222b0c2227 */ /* 0x002fe200078e00ff */
[----:B----4-:R-:W-:-:S03]  /*2c420*/  SEL R13, R86, RZ, P1 ;  /* 0x000000ff560d7207 */ /* 0x010fc60000800000 */
[----:B------:R-:W-:Y:S02]  /*2c430*/  IMAD.IADD R37, R29, 0x1, R37 ;  /* 0x000000011d257824 */ /* 0x000fe400078e0225 */
[----:B------:R-:W-:Y:S02]  /*2c440*/  IMAD.IADD R36, R95, 0x1, -R36 ;  /* 0x000000015f247824 */ /* 0x000fe400078e0a24 */
[----:B------:R-:W-:Y:S01]  /*2c450*/  IMAD.MOV.U32 R29, RZ, RZ, R43 ;  /* 0x000000ffff1d7224 */ /* 0x000fe200078e002b */
[----:B------:R-:W-:Y:S02]  /*2c460*/  @P2 SHF.R.U32.HI R29, RZ, R41, R12 ;  /* 0x00000029ff1d2219 */ /* 0x000fe4000001160c */
[----:B------:R-:W-:Y:S01]  /*2c470*/  IADD3.X R37, R39, R37, R84, P0, P3 ;  /* 0x0000002527257210 */ /* 0x000fe200007e6454 */
[-C--:B------:R-:W-:Y:S01]  /*2c480*/  IMAD R39, R15, R13.reuse, RZ ;  /* 0x0000000d0f277224 */ /* 0x080fe200078e02ff */
[----:B------:R-:W-:Y:S01]  /*2c490*/  SHF.R.S32.HI R41, RZ, 0x1f, R36 ;  /* 0x0000001fff297819 */ /* 0x000fe20000011424 */
[----:B------:R-:W-:-:S04]  /*2c4a0*/  IMAD.WIDE.U32 R14, R14, R13, RZ ;  /* 0x0000000d0e0e7225 */ /* 0x000fc800078e00ff */
[----:B------:R-:W-:Y:S01]  /*2c4b0*/  IMAD.MOV R13, RZ, RZ, -R29 ;  /* 0x000000ffff0d7224 */ /* 0x000fe200078e0a1d */
[----:B------:R-:W-:Y:S01]  /*2c4c0*/  LEA.HI R34, R41, R36, RZ, 0x2 ;  /* 0x0000002429227211 */ /* 0x000fe200078f10ff */
[----:B------:R-:W-:Y:S01]  /*2c4d0*/  IMAD.IADD R39, R15, 0x1, R39 ;  /* 0x000000010f277824 */ /* 0x000fe200078e0227 */
[----:B------:R-:W-:Y:S01]  /*2c4e0*/  IADD3 R14, P0, P3, R29, R28, R14 ;  /* 0x0000001c1d0e7210 */ /* 0x000fe20007b1e00e */
[----:B------:R-:W-:Y:S01]  /*2c4f0*/  IMAD R13, R2, R13, R43 ;  /* 0x0000000d020d7224 */ /* 0x000fe200078e022b */
[----:B------:R-:W-:Y:S02]  /*2c500*/  SHF.R.S32.HI R12, RZ, 0x1f, R29 ;  /* 0x0000001fff0c7819 */ /* 0x000fe4000001141d */
[--C-:B------:R-:W-:Y:S02]  /*2c510*/  SHF.R.S32.HI R38, RZ, 0x2, R34.reuse ;  /* 0x00000002ff267819 */ /* 0x100fe40000011422 */
[----:B------:R-:W-:Y:S02]  /*2c520*/  SHF.R.S32.HI R45, RZ, 0x1f, R34 ;  /* 0x0000001fff2d7819 */ /* 0x000fe40000011422 */
[----:B------:R-:W-:-:S02]  /*2c530*/  SHF.R.S32.HI R29, RZ, 0x1f, R13 ;  /* 0x0000001fff1d7819 */ /* 0x000fc4000001140d */
[----:B------:R-:W-:Y:S02]  /*2c540*/  IADD3.X R15, R12, R37, R39, P0, P3 ;  /* 0x000000250c0f7210 */ /* 0x000fe400007e6427 */
[----:B------:R-:W-:Y:S01]  /*2c550*/  LEA.HI R45, R45, R38, RZ, 0x3 ;  /* 0x000000262d2d7211 */ /* 0x000fe200078f18ff */
[-C--:B--2---:R-:W-:Y:S01]  /*2c560*/  IMAD R28, R31, R13.reuse, RZ ;  /* 0x0000000d1f1c7224 */ /* 0x084fe200078e02ff */
[----:B------:R-:W-:Y:S01]  /*2c570*/  SHF.R.S32.HI R31, RZ, 0x7, R94 ;  /* 0x00000007ff1f7819 */ /* 0x000fe2000001145e */
[----:B------:R-:W-:Y:S01]  /*2c580*/  IMAD.WIDE.U32 R14, R30, R13, R14 ;  /* 0x0000000d1e0e7225 */ /* 0x000fe200078e000e */
[----:B------:R-:W-:Y:S02]  /*2c590*/  LOP3.LUT R45, R45, 0xfffffff8, RZ, 0xc0, !PT ;  /* 0xfffffff82d2d7812 */ /* 0x000fe400078ec0ff */
[----:B------:R-:W-:Y:S01]  /*2c5a0*/  LEA.HI R94, R94, R31, RZ, 0x1 ;  /* 0x0000001f5e5e7211 */ /* 0x000fe200078f08ff */
[----:B------:R-:W-:Y:S01]  /*2c5b0*/  IMAD R29, R30, R29, R28 ;  /* 0x0000001d1e1d7224 */ /* 0x000fe200078e021c */
[----:B------:R-:W-:Y:S01]  /*2c5c0*/  LEA.HI R41, R41, R36, RZ, 0x5 ;  /* 0x0000002429297211 */ /* 0x000fe200078f28ff */
[----:B------:R-:W-:Y:S01]  /*2c5d0*/  IMAD.IADD R38, R38, 0x1, -R45 ;  /* 0x0000000126267824 */ /* 0x000fe200078e0a2d */
[----:B------:R-:W-:Y:S01]  /*2c5e0*/  LOP3.LUT R94, R94, 0x3fffffe, RZ, 0xc0, !PT ;  /* 0x03fffffe5e5e7812 */ /* 0x000fe200078ec0ff */
[----:B------:R-:W-:Y:S01]  /*2c5f0*/  IMAD.IADD R12, R15, 0x1, R29 ;  /* 0x000000010f0c7824 */ /* 0x000fe200078e021d */
[----:B------:R-:W-:-:S02]  /*2c600*/  SHF.R.S32.HI R41, RZ, 0x5, R41 ;  /* 0x00000005ff297819 */ /* 0x000fc40000011429 */
[C---:B0-----:R-:W-:Y:S01]  /*2c610*/  LEA R32, P0, R14.reuse, R32, 0x2 ;  /* 0x000000200e207211 */ /* 0x041fe200078010ff */
[----:B------:R-:W-:Y:S02]  /*2c620*/  IMAD.IADD R94, R31, 0x1, -R94 ;  /* 0x000000011f5e7824 */ /* 0x000fe400078e0a5e */
[----:B------:R-:W-:Y:S01]  /*2c630*/  IMAD R41, R41, 0x10, R38 ;  /* 0x0000001029297824 */ /* 0x000fe200078e0226 */
[----:B------:R-:W-:Y:S02]  /*2c640*/  LEA.HI.X R33, R14, R33, R12, 0x2, P0 ;  /* 0x000000210e217211 */ /* 0x000fe400000f140c */
[----:B------:R-:W-:Y:S01]  /*2c650*/  SHFL.IDX PT, R12, R32, RZ, 0x1c1f ;  /* 0x001c1fff200c7589 */ /* 0x000fe200000e0000 */
[----:B------:R-:W-:-:S03]  /*2c660*/  IMAD R31, R94, 0x40, R41 ;  /* 0x000000405e1f7824 */ /* 0x000fc600078e0229 */
[----:B------:R-:W0:Y:S01]  /*2c670*/  SHFL.IDX PT, R13, R33, RZ, 0x1c1f ;  /* 0x001c1fff210d7589 */ /* 0x000e2200000e0000 */
[----:B------:R-:W-:-:S03]  /*2c680*/  IMAD.IADD R31, R31, 0x1, R97 ;  /* 0x000000011f1f7824 */ /* 0x000fc600078e0261 */
        /* <DEDUP_REMOVED lines=9> */
[----:B------:R-:W-:Y:S01]  /*2c720*/  SHF.R.S32.HI R21, RZ, 0x3, R93 ;  /* 0x00000003ff157819 */ /* 0x000fe2000001145d */
[----:B0-----:R-:W0:Y:S01]  /*2c730*/  @P2 LDC R13, c[0x0][0xbec] ;  /* 0x0002fb00ff0d2b82 */ /* 0x001e220000000800 */
[----:B------:R-:W-:-:S03]  /*2c740*/  ULDC.64 UR4, c[0x0][0x208] ;  /* 0x0000820000047ab9 */ /* 0x000fc60000000a00 */
[----:B------:R-:W-:-:S04]  /*2c750*/  IMAD R3, R21, 0x40, R91 ;  /* 0x0000004015037824 */ /* 0x000fc800078e025b */
[----:B------:R-:W-:Y:S01]  /*2c760*/  IMAD.WIDE R74, R3, 0x2, R74 ;  /* 0x00000002034a7825 */ /* 0x000fe200078e024a */
[----:B------:R-:W1:Y:S02]  /*2c770*/  @P2 LDC R15, c[0x0][0xbf0] ;  /* 0x0002fc00ff0f2b82 */ /* 0x000e640000000800 */
[C---:B------:R-:W-:Y:S02]  /*2c780*/  IADD3 R37, P5, R74.reuse, 0x1000, RZ ;  /* 0x000010004a257810 */ /* 0x040fe40007fbe0ff */
[----:B------:R-:W-:Y:S02]  /*2c790*/  IADD3 R29, P0, R74, 0x2000, RZ ;  /* 0x000020004a1d7810 */ /* 0x000fe40007f1e0ff */
[----:B------:R-:W-:Y:S02]  /*2c7a0*/  LOP3.LUT R36, R37, 0x380, RZ, 0xc0, !PT ;  /* 0x0000038025247812 */ /* 0x000fe400078ec0ff */
[----:B------:R-:W-:Y:S02]  /*2c7b0*/  LOP3.LUT R28, R29, 0x380, RZ, 0xc0, !PT ;  /* 0x000003801d1c7812 */ /* 0x000fe400078ec0ff */
[----:B------:R-:W-:-:S02]  /*2c7c0*/  SHF.R.U64 R36, R36, 0x3, RZ ;  /* 0x0000000324247819 */ /* 0x000fc400000012ff */
[----:B------:R-:W-:Y:S02]  /*2c7d0*/  SHF.R.U64 R28, R28, 0x3, RZ ;  /* 0x000000031c1c7819 */ /* 0x000fe400000012ff */
[----:B------:R-:W-:Y:S01]  /*2c7e0*/  LOP3.LUT R36, R36, R37, RZ, 0x3c, !PT ;  /* 0x0000002524247212 */ /* 0x000fe200078e3cff */
[--C-:B------:R-:W-:Y:S01]  /*2c7f0*/  IMAD.X R37, RZ, RZ, R75.reuse, P5 ;  /* 0x000000ffff257224 */ /* 0x100fe200028e064b */
[----:B------:R-:W-:Y:S01]  /*2c800*/  LOP3.LUT R28, R28, R29, RZ, 0x3c, !PT ;  /* 0x0000001d1c1c7212 */ /* 0x000fe200078e3cff */
[----:B------:R-:W-:Y:S01]  /*2c810*/  IMAD.X R29, RZ, RZ, R75, P0 ;  /* 0x000000ffff1d7224 */ /* 0x000fe200000e064b */
[C---:B------:R-:W-:Y:S02]  /*2c820*/  IADD3 R5, P1, R74.reuse, 0x3000, RZ ;  /* 0x000030004a057810 */ /* 0x040fe40007f3e0ff */
[C---:B------:R-:W-:Y:S01]  /*2c830*/  IADD3 R49, P3, R74.reuse, 0x4000, RZ ;  /* 0x000040004a317810 */ /* 0x040fe20007f7e0ff */
[----:B------:R-:W5:Y:S01]  /*2c840*/  LD.E.128 R36, desc[UR4][R36.64] ;  /* 0x0000000424247980 */ /* 0x000f62000c101d00 */
[----:B------:R-:W-:-:S02]  /*2c850*/  IADD3 R41, P4, R74, 0x5000, RZ ;  /* 0x000050004a297810 */ /* 0x000fc40007f9e0ff */
[C---:B------:R-:W-:Y:S01]  /*2c860*/  IADD3 R33, P5, R74.reuse, 0x6000, RZ ;  /* 0x000060004a217810 */ /* 0x040fe20007fbe0ff */
[----:B------:R-:W5:Y:S01]  /*2c870*/  LD.E.128 R28, desc[UR4][R28.64] ;  /* 0x000000041c1c7980 */ /* 0x000f62000c101d00 */
[----:B------:R-:W-:Y:S02]  /*2c880*/  IADD3 R3, P0, R74, 0x7000, RZ ;  /* 0x000070004a037810 */ /* 0x000fe40007f1e0ff */
[----:B------:R-:W-:Y:S02]  /*2c890*/  LOP3.LUT R4, R5, 0x380, RZ, 0xc0, !PT ;  /* 0x0000038005047812 */ /* 0x000fe400078ec0ff */
[----:B------:R-:W-:Y:S01]  /*2c8a0*/  LOP3.LUT R48, R49, 0x380, RZ, 0xc0, !PT ;  /* 0x0000038031307812 */ /* 0x000fe200078ec0ff */
[----:B------:R-:W-:Y:S01]  /*2c8b0*/  IMAD.X R25, RZ, RZ, R75, P0 ;  /* 0x000000ffff197224 */ /* 0x000fe200000e064b */
        /* <DEDUP_REMOVED lines=20> */
[----:B------:R-:W-:-:S03]  /*2ca00*/  LOP3.LUT R74, R7, R74, RZ, 0x3c, !PT ;  /* 0x0000004a074a7212 */ /* 0x000fc600078e3cff */
[----:B------:R-:W5:Y:S04]  /*2ca10*/  LD.E.128 R4, desc[UR4][R4.64] ;  /* 0x0000000404047980 */ /* 0x000f68000c101d00 */
[----:B------:R2:W5:Y:S04]  /*2ca20*/  LD.E.128 R44, desc[UR4][R74.64] ;  /* 0x000000044a2c7980 */ /* 0x000568000c101d00 */
[----:B------:R-:W5:Y:S04]  /*2ca30*/  LD.E.128 R40, desc[UR4][R40.64] ;  /* 0x0000000428287980 */ /* 0x000f68000c101d00 */
[----:B------:R-:W5:Y:S04]  /*2ca40*/  LD.E.128 R32, desc[UR4][R32.64] ;  /* 0x0000000420207980 */ /* 0x000f68000c101d00 */
[----:B------:R-:W5:Y:S01]  /*2ca50*/  LD.E.128 R24, desc[UR4][R24.64] ;  /* 0x0000000418187980 */ /* 0x000f62000c101d00 */
[----:B------:R-:W-:-:S02]  /*2ca60*/  ULDC.64 UR4, c[0x0][0xaa0] ;  /* 0x0002a80000047ab9 */ /* 0x000fc40000000a00 */
[----:B------:R-:W-:Y:S01]  /*2ca70*/  IMAD R84, R84, UR4, RZ ;  /* 0x0000000454547c24 */ /* 0x000fe2000f8e02ff */
[----:B------:R-:W-:Y:S01]  /*2ca80*/  SHF.R.S32.HI R10, RZ, 0x1f, R81 ;  /* 0x0000001fff0a7819 */ /* 0x000fe20000011451 */
[C---:B------:R-:W-:Y:S01]  /*2ca90*/  IMAD.WIDE.U32 R8, R11.reuse, UR4, RZ ;  /* 0x000000040b087c25 */ /* 0x040fe2000f8e00ff */
[----:B------:R-:W-:Y:S01]  /*2caa0*/  @!PT LDS RZ, [RZ] ;  /* 0x00000000fffff984 */ /* 0x000fe20000000800 */
[----:B------:R-:W-:Y:S01]  /*2cab0*/  @!PT LDS RZ, [RZ] ;  /* 0x00000000fffff984 */ /* 0x000fe20000000800 */
[----:B------:R-:W-:Y:S01]  /*2cac0*/  @!PT LDS RZ, [RZ] ;  /* 0x00000000fffff984 */ /* 0x000fe20000000800 */
[----:B------:R-:W-:Y:S01]  /*2cad0*/  @!PT LDS RZ, [RZ] ;  /* 0x00000000fffff984 */ /* 0x000fe20000000800 */
[----:B------:R3:W-:Y:S06]  /*2cae0*/  MEMBAR.ALL.CTA ;  /* 0x0000000000007992 */ /* 0x0007ec0000008000 */
[----:B---3--:R-:W3:Y:S01]  /*2caf0*/  FENCE.VIEW.ASYNC.S ;  /* 0x00000000000073c6 */ /* 0x008ee20000000000 */
[----:B------:R-:W-:Y:S01]  /*2cb00*/  IMAD R3, R11, UR5, R84 ;  /* 0x000000050b037c24 */ /* 0x000fe2000f8e0254 */
[----:B------:R-:W-:Y:S01]  /*2cb10*/  ULDC.64 UR4, c[0x0][0xae8] ;  /* 0x0002ba0000047ab9 */ /* 0x000fe20000000a00 */
[----:B------:R-:W-:-:S02]  /*2cb20*/  IMAD R92, R92, 0x20, R21 ;  /* 0x000000205c5c7824 */ /* 0x000fc400078e0215 */
[----:B------:R-:W-:Y:S02]  /*2cb30*/  IMAD.IADD R9, R9, 0x1, R3 ;  /* 0x0000000109097824 */ /* 0x000fe400078e0203 */
[----:B------:R-:W-:Y:S02]  /*2cb40*/  IMAD.IADD R92, R97, 0x1, R92 ;  /* 0x00000001615c7824 */ /* 0x000fe400078e025c */
[----:B------:R-:W-:-:S04]  /*2cb50*/  IMAD.WIDE.U32 R8, R96, UR4, R8 ;  /* 0x0000000460087c25 */ /* 0x000fc8000f8e0008 */
[----:B------:R-:W-:Y:S01]  /*2cb60*/  IMAD R9, R96, UR5, R9 ;  /* 0x0000000560097c24 */ /* 0x000fe2000f8e0209 */
[----:B------:R-:W-:Y:S01]  /*2cb70*/  ULDC.64 UR4, c[0x0][0xaf0] ;  /* 0x0002bc0000047ab9 */ /* 0x000fe20000000a00 */
[----:B0-----:R-:W-:-:S04]  /*2cb80*/  @P2 IMAD.HI.U32 R0, R92, R13, RZ ;  /* 0x0000000d5c002227 */ /* 0x001fc800078e00ff */
[----:B------:R-:W-:Y:S02]  /*2cb90*/  IMAD R10, R10, UR4, RZ ;  /* 0x000000040a0a7c24 */ /* 0x000fe4000f8e02ff */
[----:B------:R-:W-:Y:S01]  /*2cba0*/  IMAD.MOV.U32 R3, RZ, RZ, R92 ;  /* 0x000000ffff037224 */ /* 0x000fe200078e005c */
[----:B-1----:R-:W-:Y:S01]  /*2cbb0*/  @P2 SHF.R.U32.HI R3, RZ, R15, R0 ;  /* 0x0000000fff032219 */ /* 0x002fe20000011600 */
[C---:B------:R-:W-:Y:S02]  /*2cbc0*/  IMAD R11, R81.reuse, UR5, R10 ;  /* 0x00000005510b7c24 */ /* 0x040fe4000f8e020a */
[----:B------:R-:W-:Y:S01]  /*2cbd0*/  IMAD.WIDE.U32 R8, R81, UR4, R8 ;  /* 0x0000000451087c25 */ /* 0x000fe2000f8e0008 */
[----:B------:R-:W-:Y:S01]  /*2cbe0*/  SHF.R.S32.HI R0, RZ, 0x1f, R3 ;  /* 0x0000001fff007819 */ /* 0x000fe20000011403 */
[----:B------:R-:W-:Y:S02]  /*2cbf0*/  ULDC.64 UR4, c[0x0][0xae0] ;  /* 0x0002b80000047ab9 */ /* 0x000fe40000000a00 */
[----:B------:R-:W-:-:S02]  /*2cc00*/  IMAD.IADD R9, R9, 0x1, R11 ;  /* 0x0000000109097824 */ /* 0x000fc400078e020b */
[----:B------:R-:W-:Y:S02]  /*2cc10*/  IMAD.MOV R11, RZ, RZ, -R3 ;  /* 0x000000ffff0b7224 */ /* 0x000fe400078e0a03 */
[----:B------:R-:W-:Y:S02]  /*2cc20*/  IMAD R10, R0, UR4, RZ ;  /* 0x00000004000a7c24 */ /* 0x000fe4000f8e02ff */
[----:B------:R-:W-:Y:S02]  /*2cc30*/  VIADD R0, R18, 0x2e820 ;  /* 0x0002e82012007836 */ /* 0x000fe40000000000 */
[----:B------:R-:W-:Y:S02]  /*2cc40*/  IMAD R11, R2, R11, R92 ;  /* 0x0000000b020b7224 */ /* 0x000fe400078e025c */
[C---:B------:R-:W-:Y:S01]  /*2cc50*/  IMAD R13, R3.reuse, UR5, R10 ;  /* 0x00000005030d7c24 */ /* 0x040fe2000f8e020a */
[----:B------:R-:W-:Y:S01]  /*2cc60*/  PRMT R0, RZ, 0x654, R0 ;  /* 0x00000654ff007816 */ /* 0x000fe20000000000 */
[----:B------:R-:W-:Y:S01]  /*2cc70*/  IMAD.WIDE.U32 R2, R3, UR4, R8 ;  /* 0x0000000403027c25 */ /* 0x000fe2000f8e0008 */
[----:B------:R-:W-:Y:S01]  /*2cc80*/  SHF.R.S32.HI R8, RZ, 0x1f, R11 ;  /* 0x0000001fff087819 */ /* 0x000fe2000001140b */
[----:B------:R-:W-:Y:S01]  /*2cc90*/  ULDC.64 UR4, c[0x0][0xad8] ;  /* 0x0002b60000047ab9 */ /* 0x000fe20000000a00 */
[----:B---3--:R0:W-:Y:S01]  /*2cca0*/  SYNCS.ARRIVE.TRANS64.RED.A1T0 RZ, [R0+URZ], RZ ;  /* 0x000000ff00ff79a7 */ /* 0x0081e2000810043f */
[----:B------:R-:W-:-:S02]  /*2ccb0*/  IMAD.IADD R3, R3, 0x1, R13 ;  /* 0x0000000103037824 */ /* 0x000fc400078e020d */
[----:B0-----:R-:W-:Y:S02]  /*2ccc0*/  IMAD R0, R8, UR4, RZ ;  /* 0x0000000408007c24 */ /* 0x001fe4000f8e02ff */
[----:B------:R-:W-:-:S04]  /*2ccd0*/  IMAD.WIDE.U32 R8, R11, UR4, R2 ;  /* 0x000000040b087c25 */ /* 0x000fc8000f8e0002 */
[----:B------:R-:W-:Y:S01]  /*2cce0*/  IMAD R3, R11, UR5, R0 ;  /* 0x000000050b037c24 */ /* 0x000fe2000f8e0200 */
[----:B------:R-:W-:Y:S02]  /*2ccf0*/  ULDC.64 UR4, c[0x0][0xa80] ;  /* 0x0002a00000047ab9 */ /* 0x000fe40000000a00 */
[----:B------:R-:W-:Y:S01]  /*2cd00*/  LEA R2, P0, R8, UR4, 0x1 ;  /* 0x0000000408027c11 */ /* 0x000fe2000f8008ff */
[----:B------:R-:W-:Y:S01]  /*2cd10*/  IMAD.IADD R3, R9, 0x1, R3 ;  /* 0x0000000109037824 */ /* 0x000fe200078e0203 */
[----:B------:R-:W-:Y:S01]  /*2cd20*/  UMOV UR4, 0xffffffff ;  /* 0xffffffff00047882 */ /* 0x000fe20000000000 */
[----:B------:R-:W-:-:S03]  /*2cd30*/  SHF.R.S32.HI R10, RZ, 0x1f, R91 ;  /* 0x0000001fff0a7819 */ /* 0x000fc6000001145b */
[----:B------:R-:W-:Y:S02]  /*2cd40*/  LEA.HI.X R3, R8, UR5, R3, 0x1, P0 ;  /* 0x0000000508037c11 */ /* 0x000fe400080f0c03 */
[----:B------:R-:W-:Y:S01]  /*2cd50*/  SHF.R.S32.HI R20, RZ, 0x1f, R87 ;  /* 0x0000001fff147819 */ /* 0x000fe20000011457 */
[----:B--2---:R-:W-:Y:S06]  /*2cd60*/  BRA.DIV UR4, `(.L_x_7503) ;  /* 0x000000d6041c7947 */ /* 0x004fec000b800000 */
[----:B------:R0:W1:Y:S04]  /*2cd70*/  SHFL.IDX PT, R0, R3, RZ, 0x181f ;  /* 0x00181fff03007589 */ /* 0x00006800000e0000 */
[----:B------:R0:W2:Y:S02]  /*2cd80*/  SHFL.IDX PT, R14, R2, RZ, 0x181f ;  /* 0x00181fff020e7589 */ /* 0x0000a400000e0000 */
.L_x_7776:
[----:B------:R-:W-:Y:S01]  /*2cd90*/  IMAD.IADD R21, R21, 0x1, R97 ;  /* 0x0000000115157824 */ /* 0x000fe200078e0261 */
[----:B------:R-:W-:Y:S04]  /*2cda0*/  BSSY B1, `(.L_x_7504) ;  /* 0x000000d000017945 */ /* 0x000fe80003800000 */
[----:B------:R-:W-:-:S13]  /*2cdb0*/  ISETP.GE.AND P0, PT, R21, R80, PT ;  /* 0x000000501500720c */ /* 0x000fda0003f06270 */
[----:B------:R-:W-:Y:S05]  /*2cdc0*/  @P0 BRA `(.L_x_7505) ;  /* 0x0000000000280947 */ /* 0x000fea0003800000 */
[----:B------:R-:W-:Y:S01]  /*2cdd0*/  ULDC UR4, c[0x0][0xac8] ;  /* 0x0002b20000047ab9 */ /* 0x000fe20000000800 */
[----:B------:R-:W-:Y:S01]  /*2cde0*/  ULDC.64 UR6, c[0x0][0x208] ;  /* 0x0000820000067ab9 */ /* 0x000fe20000000a00 */
[----:B------:R-:W-:Y:S02]  /*2cdf0*/  ISETP.GE.AND P0, PT, R91, UR4, PT ;  /* 0x000000045b007c0c */ /* 0x000fe4000bf06270 */
[----:B------:R-:W-:-:S11]  /*2ce00*/  ISETP.GE.AND P1, PT, R87, UR4, PT ;  /* 0x0000000457007c0c */ /* 0x000fd6000bf26270 */
[-C--:B--2---:R-:W-:Y:S02]  /*2ce10*/  @!P0 LEA R8, P2, R91, R14.reuse, 0x1 ;  /* 0x0000000e5b088211 */ /* 0x084fe400078408ff */
[----:B------:R-:W-:Y:S02]  /*2ce20*/  @!P1 LEA R14, P3, R87, R14, 0x1 ;  /* 0x0000000e570e9211 */ /* 0x000fe400078608ff */
[-C--:B-1----:R-:W-:Y:S02]  /*2ce30*/  @!P0 LEA.HI.X R9, R91, R0.reuse, R10, 0x1, P2 ;  /* 0x000000005b098211 */ /* 0x082fe400010f0c0a */
[----:B------:R-:W-:-:S03]  /*2ce40*/  @!P1 LEA.HI.X R15, R87, R0, R20, 0x1, P3 ;  /* 0x00000000570f9211 */ /* 0x000fc600018f0c14 */
[----:B-----5:R3:W-:Y:S04]  /*2ce50*/  @!P0 ST.E.128 desc[UR6][R8.64], R44 ;  /* 0x0000002c08008985 */ /* 0x0207e8000c101d06 */
[----:B------:R3:W-:Y:S02]  /*2ce60*/  @!P1 ST.E.128 desc[UR6][R14.64], R48 ;  /* 0x000000300e009985 */ /* 0x0007e4000c101d06 */
.L_x_7505:
[----:B------:R-:W-:Y:S05]  /*2ce70*/  BSYNC B1 ;  /* 0x0000000000017941 */ /* 0x000fea0003800000 */
.L_x_7504:
[----:B------:R-:W-:-:S03]  /*2ce80*/  UMOV UR4, 0xffffffff ;  /* 0xffffffff00047882 */ /* 0x000fc60000000000 */
[----:B------:R-:W-:Y:S05]  /*2ce90*/  BRA.DIV UR4, `(.L_x_7506) ;  /* 0x000000d604047947 */ /* 0x000fea000b800000 */
[----:B-1----:R1:W4:Y:S04]  /*2cea0*/  SHFL.IDX PT, R0, R3, 0x1, 0x181f ;  /* 0x00381f0003007f89 */ /* 0x00232800000e0000 */
[----:B--23--:R1:W2:Y:S02]  /*2ceb0*/  SHFL.IDX PT, R14, R2, 0x1, 0x181f ;  /* 0x00381f00020e7f89 */ /* 0x00c2a400000e0000 */
.L_x_7780:
[----:B------:R-:W-:Y:S01]  /*2cec0*/  VIADD R9, R21, 0x20 ;  /* 0x0000002015097836 */ /* 0x000fe20000000000 */
        /* <DEDUP_REMOVED lines=9> */
[-C--:B----4-:R-:W-:Y:S02]  /*2cf60*/  @!P2 LEA.HI.X R9, R91, R0.reuse, R10, 0x1, P0 ;  /* 0x000000005b09a211 */ /* 0x090fe400000f0c0a */
[----:B------:R-:W-:-:S03]  /*2cf70*/  @!P3 LEA.HI.X R15, R87, R0, R20, 0x1, P1 ;  /* 0x00000000570fb211 */ /* 0x000fc600008f0c14 */
[----:B-----5:R3:W-:Y:S04]  /*2cf80*/  @!P2 ST.E.128 desc[UR6][R8.64], R36 ;  /* 0x000000240800a985 */ /* 0x0207e8000c101d06 */
[----:B------:R3:W-:Y:S02]  /*2cf90*/  @!P3 ST.E.128 desc[UR6][R14.64], R40 ;  /* 0x000000280e00b985 */ /* 0x0007e4000c101d06 */
.L_x_7508:
[----:B------:R-:W-:Y:S05]  /*2cfa0*/  BSYNC B1 ;  /* 0x0000000000017941 */ /* 0x000fea0003800000 */
.L_x_7507:
[----:B------:R-:W-:-:S03]  /*2cfb0*/  UMOV UR4, 0xffffffff ;  /* 0xffffffff00047882 */ /* 0x000fc60000000000 */
[----:B------:R-:W-:Y:S05]  /*2cfc0*/  BRA.DIV UR4, `(.L_x_7509) ;  /* 0x000000d604007947 */ /* 0x000fea000b800000 */
[----:B----4-:R4:W0:Y:S04]  /*2cfd0*/  SHFL.IDX PT, R0, R3, 0x2, 0x181f ;  /* 0x00581f0003007f89 */ /* 0x01082800000e0000 */
[----:B--23--:R4:W2:Y:S02]  /*2cfe0*/  SHFL.IDX PT, R14, R2, 0x2, 0x181f ;  /* 0x00581f00020e7f89 */ /* 0x00c8a400000e0000 */
.L_x_7784:
        /* <DEDUP_REMOVED lines=10> */
[-C--:B0-----:R-:W-:Y:S02]  /*2d090*/  @!P2 LEA.HI.X R9, R91, R0.reuse, R10, 0x1, P0 ;  /* 0x000000005b09a211 */ /* 0x081fe400000f0c0a */
[----:B------:R-:W-:-:S03]  /*2d0a0*/  @!P3 LEA.HI.X R15, R87, R0, R20, 0x1, P1 ;  /* 0x00000000570fb211 */ /* 0x000fc600008f0c14 */
[----:B-----5:R3:W-:Y:S04]  /*2d0b0*/  @!P2 ST.E.128 desc[UR6][R8.64], R28 ;  /* 0x0000001c0800a985 */ /* 0x0207e8000c101d06 */
[----:B------:R3:W-:Y:S02]  /*2d0c0*/  @!P3 ST.E.128 desc[UR6][R14.64], R32 ;  /* 0x000000200e00b985 */ /* 0x0007e4000c101d06 */
.L_x_7511:
[----:B------:R-:W-:Y:S05]  /*2d0d0*/  BSYNC B1 ;  /* 0x0000000000017941 */ /* 0x000fea0003800000 */
.L_x_7510:
[----:B------:R-:W-:-:S03]  /*2d0e0*/  UMOV UR4, 0xffffffff ;  /* 0xffffffff00047882 */ /* 0x000fc60000000000 */
[----:B------:R-:W-:Y:S05]  /*2d0f0*/  BRA.DIV UR4, `(.L_x_7512) ;  /* 0x000000d204fc7947 */ /* 0x000fea000b800000 */
[----:B0-----:R0:W0:Y:S04]  /*2d100*/  SHFL.IDX PT, R0, R3, 0x3, 0x181f ;  /* 0x00781f0003007f89 */ /* 0x00102800000e0000 */
[----:B--23--:R2:W3:Y:S02]  /*2d110*/  SHFL.IDX PT, R14, R2, 0x3, 0x181f ;  /* 0x00781f00020e7f89 */ /* 0x00c4e400000e0000 */
.L_x_7788:
[----:B01--4-:R-:W-:-:S05]  /*2d120*/  VIADD R3, R21, 0x60 ;  /* 0x0000006015037836 */ /* 0x013fca0000000000 */
[----:B------:R-:W-:-:S13]  /*2d130*/  ISETP.GE.AND P0, PT, R3, R80, PT ;  /* 0x000000500300720c */ /* 0x000fda0003f06270 */
[----:B------:R-:W-:Y:S05]  /*2d140*/  @P0 BRA `(.L_x_7513) ;  /* 0x0000001c00580947 */ /* 0x000fea0003800000 */
[----:B------:R-:W-:Y:S01]  /*2d150*/  ULDC UR4, c[0x0][0xac8] ;  /* 0x0002b20000047ab9 */ /* 0x000fe20000000800 */
[----:B------:R-:W-:Y:S01]  /*2d160*/  ULDC.64 UR6, c[0x0][0x208] ;  /* 0x0000820000067ab9 */ /* 0x000fe20000000a00 */
[----:B------:R-:W-:-:S13]  /*2d170*/  ISETP.GE.AND P1, PT, R91, UR4, PT ;  /* 0x000000045b007c0c */ /* 0x000fda000bf26270 */
[----:B--23--:R-:W-:-:S04]  /*2d180*/  @!P1 LEA R2, P0, R91, R14, 0x1 ;  /* 0x0000000e5b029211 */ /* 0x00cfc800078008ff */
[----:B------:R-:W-:Y:S02]  /*2d190*/  @!P1 LEA.HI.X R3, R91, R0, R10, 0x1, P0 ;  /* 0x000000005b039211 */ /* 0x000fe400000f0c0a */
[----:B------:R-:W-:-:S03]  /*2d1a0*/  ISETP.GE.AND P0, PT, R87, UR4, PT ;  /* 0x0000000457007c0c */ /* 0x000fc6000bf06270 */
[----:B-----5:R0:W-:Y:S10]  /*2d1b0*/  @!P1 ST.E.128 desc[UR6][R2.64], R4 ;  /* 0x0000000402009985 */ /* 0x0201f4000c101d06 */
[----:B------:R-:W-:Y:S05]  /*2d1c0*/  @P0 BRA `(.L_x_7513) ;  /* 0x0000001c00380947 */ /* 0x000fea0003800000 */
[----:B------:R-:W-:Y:S01]  /*2d1d0*/  LEA R14, P0, R87, R14, 0x1 ;  /* 0x0000000e570e7211 */ /* 0x000fe200078008ff */
[----:B------:R-:W-:-:S03]  /*2d1e0*/  ULDC.64 UR4, c[0x0][0x208] ;  /* 0x0000820000047ab9 */ /* 0x000fc60000000a00 */
[----:B------:R-:W-:-:S05]  /*2d1f0*/  LEA.HI.X R15, R87, R0, R20, 0x1, P0 ;  /* 0x00000000570f7211 */ /* 0x000fca00000f0c14 */
[----:B------:R1:W-:Y:S01]  /*2d200*/  ST.E.128 desc[UR4][R14.64], R24 ;  /* 0x000000180e007985 */ /* 0x0003e2000c101d04 */
[----:B------:R-:W-:Y:S05]  /*2d210*/  BRA `(.L_x_7513) ;  /* 0x0000001c00247947 */ /* 0x000fea0003800000 */
.L_x_7502:
        /* <DEDUP_REMOVED lines=20> */
[----:B------:R-:W-:-:S03]  /*2d360*/  ULDC.64 UR4, c[0x0][0xb48] ;  /* 0x0002d20000047ab9 */ /* 0x000fc60000000a00 */
[----:B------:R-:W-:Y:S02]  /*2d370*/  IMAD.IADD R13, R13, 0x1, R15 ;  /* 0x000000010d0d7824 */ /* 0x000fe400078e020f */
[--C-:B------:R-:W-:Y:S01]  /*2d380*/  IMAD.MOV R29, RZ, RZ, -R11.reuse ;  /* 0x000000ffff1d7224 */ /* 0x100fe200078e0a0b */
[----:B------:R-:W-:Y:S01]  /*2d390*/  SHF.R.S32.HI R14, RZ, 0x1f, R11 ;  /* 0x0000001fff0e7819 */ /* 0x000fe2000001140b */
[----:B------:R-:W-:-:S04]  /*2d3a0*/  IMAD.WIDE.U32 R12, R86, UR4, R12 ;  /* 0x00000004560c7c25 */ /* 0x000fc8000f8e000c */
[----:B------:R-:W-:Y:S02]  /*2d3b0*/  IMAD R29, R2, R29, R43 ;  /* 0x0000001d021d7224 */ /* 0x000fe400078e022b */
[----:B------:R-:W-:Y:S02]  /*2d3c0*/  IMAD R14, R14, UR6, RZ ;  /* 0x000000060e0e7c24 */ /* 0x000fe4000f8e02ff */
[----:B------:R-:W-:Y:S01]  /*2d3d0*/  IMAD R13, R86, UR5, R13 ;  /* 0x00000005560d7c24 */ /* 0x000fe2000f8e020d */
[----:B------:R-:W-:Y:S01]  /*2d3e0*/  SHF.R.S32.HI R2, RZ, 0x1f, R29 ;  /* 0x0000001fff027819 */ /* 0x000fe2000001141d */
[C---:B------:R-:W-:Y:S01]  /*2d3f0*/  IMAD R15, R11.reuse, UR7, R14 ;  /* 0x000000070b0f7c24 */ /* 0x040fe2000f8e020e */
[----:B------:R-:W-:Y:S01]  /*2d400*/  ULDC.64 UR4, c[0x0][0xb28] ;  /* 0x0002ca0000047ab9 */ /* 0x000fe20000000a00 */
[----:B------:R-:W-:-:S04]  /*2d410*/  IMAD.WIDE.U32 R12, R11, UR6, R12 ;  /* 0x000000060b0c7c25 */ /* 0x000fc8000f8e000c */
[----:B------:R-:W-:Y:S02]  /*2d420*/  IMAD R2, R2, UR4, RZ ;  /* 0x0000000402027c24 */ /* 0x000fe4000f8e02ff */
[----:B------:R-:W-:Y:S02]  /*2d430*/  IMAD.IADD R13, R13, 0x1, R15 ;  /* 0x000000010d0d7824 */ /* 0x000fe400078e020f */
[C---:B------:R-:W-:Y:S02]  /*2d440*/  IMAD R11, R29.reuse, UR5, R2 ;  /* 0x000000051d0b7c24 */ /* 0x040fe4000f8e0202 */
[----:B------:R-:W-:Y:S02]  /*2d450*/  VIADD R14, R18, 0x2e820 ;  /* 0x0002e820120e7836 */ /* 0x000fe40000000000 */
        /* <DEDUP_REMOVED lines=8> */
[----:B--2---:R-:W-:-:S02]  /*2d4e0*/  VIADD R38, R121, 0x50 ;  /* 0x0000005079267836 */ /* 0x004fc40000000000 */
[C---:B------:R-:W-:Y:S02]  /*2d4f0*/  VIADD R74, R121.reuse, 0x58 ;  /* 0x00000058794a7836 */ /* 0x040fe40000000000 */
[C---:B------:R-:W-:Y:S02]  /*2d500*/  VIADD R75, R121.reuse, 0x60 ;  /* 0x00000060794b7836 */ /* 0x040fe40000000000 */
[C---:B------:R-:W-:Y:S02]  /*2d510*/  VIADD R47, R121.reuse, 0x68 ;  /* 0x00000068792f7836 */ /* 0x040fe40000000000 */
[C---:B------:R-:W-:Y:S02]  /*2d520*/  VIADD R45, R121.reuse, 0x70 ;  /* 0x00000070792d7836 */ /* 0x040fe40000000000 */
[C---:B------:R-:W-:Y:S02]  /*2d530*/  VIADD R40, R121.reuse, 0x78 ;  /* 0x0000007879287836 */ /* 0x040fe40000000000 */
        /* <DEDUP_REMOVED lines=23> */
[----:B------:R-:W-:Y:S01]  /*2d6b0*/  SHF.R.S32.HI R120, RZ, 0x1f, R109 ;  /* 0x0000001fff787819 */ /* 0x000fe2000001146d */
[----:B0-----:R-:W-:Y:S06]  /*2d6c0*/  BRA.DIV UR4, `(.L_x_7514) ;  /* 0x000000ce04d07947 */ /* 0x001fec000b800000 */
[----:B------:R0:W1:Y:S04]  /*2d6d0*/  SHFL.IDX PT, R29, R28, RZ, 0x1c1f ;  /* 0x001c1fff1c1d7589 */ /* 0x00006800000e0000 */
[----:B------:R0:W2:Y:S02]  /*2d6e0*/  SHFL.IDX PT, R14, R2, RZ, 0x1c1f ;  /* 0x001c1fff020e7589 */ /* 0x0000a400000e0000 */
.L_x_7791:
[----:B------:R-:W-:Y:S01]  /*2d6f0*/  ISETP.GE.AND P0, PT, R31, R80, PT ;  /* 0x000000501f00720c */ /* 0x000fe20003f06270 */
[----:B------:R-:W-:-:S12]  /*2d700*/  BSSY B1, `(.L_x_7515) ;  /* 0x0000055000017945 */ /* 0x000fd80003800000 */
[----:B------:R-:W-:Y:S05]  /*2d710*/  @P0 BRA `(.L_x_7516) ;  /* 0x00000004004c0947 */ /* 0x000fea0003800000 */
[----:B------:R-:W-:Y:S01]  /*2d720*/  ULDC UR4, c[0x0][0xac8] ;  /* 0x0002b20000047ab9 */ /* 0x000fe20000000800 */
[----:B------:R-:W-:Y:S01]  /*2d730*/  ULDC.64 UR6, c[0x0][0x208] ;  /* 0x0000820000067ab9 */ /* 0x000fe20000000a00 */
[----:B------:R-:W-:Y:S02]  /*2d740*/  ISETP.GE.AND P0, PT, R121, UR4, PT ;  /* 0x0000000479007c0c */ /* 0x000fe4000bf06270 */
[----:B------:R-:W-:Y:S02]  /*2d750*/  ISETP.GE.AND P3, PT, R95, UR4, PT ;  /* 0x000000045f007c0c */ /* 0x000fe4000bf66270 */
[----:B------:R-:W-:Y:S02]  /*2d760*/  ISETP.GE.AND P2, PT, R99, UR4, PT ;  /* 0x0000000463007c0c */ /* 0x000fe4000bf46270 */
[----:B------:R-:W-:-:S07]  /*2d770*/  ISETP.GE.AND P1, PT, R109, UR4, PT ;  /* 0x000000046d007c0c */ /* 0x000fce000bf26270 */
[----:B-1----:R-:W-:Y:S02]  /*2d780*/  @!P0 IMAD.MOV.U32 R15, RZ, RZ, R29 ;  /* 0x000000ffff0f8224 */ /* 0x002fe400078e001d */
[----:B------:R-:W-:Y:S01]  /*2d790*/  @!P0 IMAD.MOV.U32 R32, RZ, RZ, R100 ;  /* 0x000000ffff208224 */ /* 0x000fe200078e0064 */
[-C--:B--2---:R-:W-:Y:S01]  /*2d7a0*/  @!P3 LEA R12, P4, R95, R14.reuse, 0x2 ;  /* 0x0000000e5f0cb211 */ /* 0x084fe200078810ff */
[----:B------:R-:W-:Y:S02]  /*2d7b0*/  @!P0 IMAD.WIDE R30, R121, 0x4, R14 ;  /* 0x00000004791e8825 */ /* 0x000fe400078e020e */
[-C--:B------:R-:W-:Y:S02]  /*2d7c0*/  @!P1 LEA R36, P5, R109, R14.reuse, 0x2 ;  /* 0x0000000e6d249211 */ /* 0x080fe400078a10ff */
[----:B------:R-:W-:Y:S01]  /*2d7d0*/  @!P0 IMAD.MOV.U32 R33, RZ, RZ, R3 ;  /* 0x000000ffff218224 */ /* 0x000fe200078e0003 */
[----:B------:R-:W-:Y:S01]  /*2d7e0*/  @!P3 LEA.HI.X R13, R95, R29, R98, 0x2, P4 ;  /* 0x0000001d5f0db211 */ /* 0x000fe200020f1462 */
[----:B------:R-:W-:Y:S01]  /*2d7f0*/  @!P1 IMAD.MOV.U32 R107, RZ, RZ, R101 ;  /* 0x000000ffff6b9224 */ /* 0x000fe200078e0065 */
[----:B------:R-:W-:-:S02]  /*2d800*/  @!P2 LEA R34, P4, R99, R14, 0x2 ;  /* 0x0000000e6322a211 */ /* 0x000fc400078810ff */
[----:B------:R1:W-:Y:S01]  /*2d810*/  @!P0 ST.E.64 desc[UR6][R30.64], R32 ;  /* 0x000000201e008985 */ /* 0x0003e2000c101b06 */
[----:B------:R-:W-:Y:S02]  /*2d820*/  ISETP.GE.AND P0, PT, R97, UR4, PT ;  /* 0x0000000461007c0c */ /* 0x000fe4000bf06270 */
[-C--:B------:R-:W-:Y:S02]  /*2d830*/  @!P2 LEA.HI.X R35, R99, R29.reuse, R118, 0x2, P4 ;  /* 0x0000001d6323a211 */ /* 0x080fe400020f1476 */
[----:B------:R-:W-:Y:S01]  /*2d840*/  @!P1 LEA.HI.X R37, R109, R29, R120, 0x2, P5 ;  /* 0x0000001d6d259211 */ /* 0x000fe200028f1478 */
[----:B-1----:R-:W-:-:S08]  /*2d850*/  @!P3 IMAD.MOV.U32 R30, RZ, RZ, R102 ;  /* 0x000000ffff1eb224 */ /* 0x002fd000078e0066 */
[C---:B------:R-:W-:Y:S01]  /*2d860*/  @!P0 LEA R32, P4, R97.reuse, R14, 0x2 ;  /* 0x0000000e61208211 */ /* 0x040fe200078810ff */
[----:B------:R-:W-:Y:S02]  /*2d870*/  @!P3 IMAD.MOV.U32 R31, RZ, RZ, R5 ;  /* 0x000000ffff1fb224 */ /* 0x000fe400078e0005 */
[----:B------:R-:W-:Y:S01]  /*2d880*/  @!P0 IMAD.MOV.U32 R102, RZ, RZ, R0 ;  /* 0x000000ffff668224 */ /* 0x000fe200078e0000 */
[----:B------:R-:W-:Y:S02]  /*2d890*/  @!P0 LEA.HI.X R33, R97, R29, R108, 0x2, P4 ;  /* 0x0000001d61218211 */ /* 0x000fe400020f146c */
[----:B------:R1:W-:Y:S01]  /*2d8a0*/  @!P3 ST.E.64 desc[UR6][R12.64], R30 ;  /* 0x0000001e0c00b985 */ /* 0x0003e2000c101b06 */
[----:B------:R-:W-:-:S03]  /*2d8b0*/  ISETP.GE.AND P3, PT, R91, UR4, PT ;  /* 0x000000045b007c0c */ /* 0x000fc6000bf66270 */
[----:B------:R-:W-:Y:S01]  /*2d8c0*/  @!P2 ST.E.64 desc[UR6][R34.64], R104 ;  /* 0x000000682200a985 */ /* 0x000fe2000c101b06 */
[----:B------:R-:W-:-:S03]  /*2d8d0*/  ISETP.GE.AND P2, PT, R93, UR4, PT ;  /* 0x000000045d007c0c */ /* 0x000fc6000bf46270 */
[----:B------:R-:W-:Y:S01]  /*2d8e0*/  @!P1 ST.E.64 desc[UR6][R36.64], R106 ;  /* 0x0000006a24009985 */ /* 0x000fe2000c101b06 */
[----:B------:R-:W-:-:S03]  /*2d8f0*/  ISETP.GE.AND P1, PT, R89, UR4, PT ;  /* 0x0000000459007c0c */ /* 0x000fc6000bf26270 */
[----:B------:R2:W-:Y:S01]  /*2d900*/  @!P0 ST.E.64 desc[UR6][R32.64], R102 ;  /* 0x0000006620008985 */ /* 0x0005e2000c101b06 */
[----:B------:R-:W-:Y:S02]  /*2d910*/  ISETP.GE.AND P0, PT, R87, UR4, PT ;  /* 0x0000000457007c0c */ /* 0x000fe4000bf06270 */
[----:B-1----:R-:W-:-:S04]  /*2d920*/  @!P3 LEA R12, P5, R91, R14, 0x2 ;  /* 0x0000000e5b0cb211 */ /* 0x002fc800078a10ff */
[----:B------:R-:W-:-:S03]  /*2d930*/  @!P3 LEA.HI.X R13, R91, R29, R94, 0x2, P5 ;  /* 0x0000001d5b0db211 */ /* 0x000fc600028f145e */
[-C--:B------:R-:W-:Y:S01]  /*2d940*/  @!P1 LEA R30, P4, R89, R14.reuse, 0x2 ;  /* 0x0000000e591e9211 */ /* 0x080fe200078810ff */
[----:B--2---:R-:W-:Y:S01]  /*2d950*/  @!P3 IMAD.MOV.U32 R32, RZ, RZ, R6 ;  /* 0x000000ffff20b224 */ /* 0x004fe200078e0006 */
[-C--:B------:R-:W-:Y:S01]  /*2d960*/  @!P2 LEA R6, P5, R93, R14.reuse, 0x2 ;  /* 0x0000000e5d06a211 */ /* 0x080fe200078a10ff */
[----:B------:R-:W-:Y:S01]  /*2d970*/  @!P3 IMAD.MOV.U32 R33, RZ, RZ, R7 ;  /* 0x000000ffff21b224 */ /* 0x000fe200078e0007 */
[-C--:B------:R-:W-:Y:S02]  /*2d980*/  @!P1 LEA.HI.X R31, R89, R29.reuse, R92, 0x2, P4 ;  /* 0x0000001d591f9211 */ /* 0x080fe400020f145c */
[-C--:B------:R-:W-:Y:S02]  /*2d990*/  @!P2 LEA.HI.X R7, R93, R29.reuse, R96, 0x2, P5 ;  /* 0x0000001d5d07a211 */ /* 0x080fe400028f1460 */
[----:B------:R1:W-:Y:S01]  /*2d9a0*/  @!P3 ST.E.64 desc[UR6][R12.64], R32 ;  /* 0x000000200c00b985 */ /* 0x0003e2000c101b06 */
[----:B------:R-:W-:Y:S02]  /*2d9b0*/  ISETP.GE.AND P3, PT, R84, UR4, PT ;  /* 0x0000000454007c0c */ /* 0x000fe4000bf66270 */
[----:B------:R-:W-:Y:S01]  /*2d9c0*/  ISETP.GE.AND P5, PT, R38, UR4, PT ;  /* 0x0000000426007c0c */ /* 0x000fe2000bfa6270 */
[----:B------:R2:W-:Y:S10]  /*2d9d0*/  @!P2 ST.E.64 desc[UR6][R6.64], R8 ;  /* 0x000000080600a985 */ /* 0x0005f4000c101b06 */
[CC--:B-1----:R-:W-:Y:S01]  /*2d9e0*/  @!P3 LEA R12, P4, R84.reuse, R14.reuse, 0x2 ;  /* 0x0000000e540cb211 */ /* 0x0c2fe200078810ff */
[----:B--2---:R-:W-:Y:S01]  /*2d9f0*/  @!P1 IMAD.MOV.U32 R6, RZ, RZ, R4 ;  /* 0x000000ffff069224 */ /* 0x004fe200078e0004 */
[----:B------:R-:W-:Y:S01]  /*2da00*/  @!P0 LEA R4, P2, R87, R14, 0x2 ;  /* 0x0000000e57048211 */ /* 0x000fe200078410ff */
[----:B------:R-:W-:Y:S01]  /*2da10*/  @!P1 IMAD.MOV.U32 R7, RZ, RZ, R21 ;  /* 0x000000ffff079224 */ /* 0x000fe200078e0015 */
[----:B------:R-:W-:-:S02]  /*2da20*/  @!P3 LEA.HI.X R13, R84, R29, R86, 0x2, P4 ;  /* 0x0000001d540db211 */ /* 0x000fc400020f1456 */
[----:B------:R-:W-:Y:S02]  /*2da30*/  @!P0 LEA.HI.X R5, R87, R29, R88, 0x2, P2 ;  /* 0x0000001d57058211 */ /* 0x000fe400010f1458 */
[----:B------:R1:W-:Y:S01]  /*2da40*/  @!P1 ST.E.64 desc[UR6][R30.64], R6 ;  /* 0x000000061e009985 */ /* 0x0003e2000c101b06 */
[----:B------:R-:W-:Y:S02]  /*2da50*/  ISETP.GE.AND P1, PT, R74, UR4, PT ;  /* 0x000000044a007c0c */ /* 0x000fe4000bf26270 */
[----:B------:R-:W-:Y:S01]  /*2da60*/  ISETP.GE.AND P4, PT, R40, UR4, PT ;  /* 0x0000000428007c0c */ /* 0x000fe2000bf86270 */
[----:B-1----:R-:W-:Y:S01]  /*2da70*/  @!P0 IMAD.MOV.U32 R6, RZ, RZ, R24 ;  /* 0x000000ffff068224 */ /* 0x002fe200078e0018 */
[----:B------:R-:W-:Y:S01]  /*2da80*/  @!P5 LEA R24, P2, R38, R14, 0x2 ;  /* 0x0000000e2618d211 */ /* 0x000fe200078410ff */
[----:B------:R-:W-:-:S03]  /*2da90*/  @!P0 IMAD.MOV.U32 R7, RZ, RZ, R25 ;  /* 0x000000ffff078224 */ /* 0x000fc600078e0019 */
[----:B------:R-:W-:Y:S02]  /*2daa0*/  @!P5 LEA.HI.X R25, R38, R29, R43, 0x2, P2 ;  /* 0x0000001d2619d211 */ /* 0x000fe400010f142b */
[----:B------:R1:W-:Y:S01]  /*2dab0*/  @!P0 ST.E.64 desc[UR6][R4.64], R6 ;  /* 0x0000000604008985 */ /* 0x0003e2000c101b06 */
[----:B------:R-:W-:Y:S02]  /*2dac0*/  ISETP.GE.AND P0, PT, R75, UR4, PT ;  /* 0x000000044b007c0c */ /* 0x000fe4000bf06270 */
[----:B------:R-:W-:-:S04]  /*2dad0*/  @!P1 LEA R8, P2, R74, R14, 0x2 ;  /* 0x0000000e4a089211 */ /* 0x000fc800078410ff */
[----:B------:R-:W-:Y:S01]  /*2dae0*/  @!P1 LEA.HI.X R9, R74, R29, R81, 0x2, P2 ;  /* 0x0000001d4a099211 */ /* 0x000fe200010f1451 */
[----:B-1----:R-:W-:-:S06]  /*2daf0*/  @!P3 IMAD.MOV.U32 R4, RZ, RZ, R48 ;  /* 0x000000ffff04b224 */ /* 0x002fcc00078e0030 */
[----:B------:R-:W-:Y:S01]  /*2db00*/  @!P0 LEA R6, P2, R75, R14, 0x2 ;  /* 0x0000000e4b068211 */ /* 0x000fe200078410ff */
[----:B------:R-:W-:-:S03]  /*2db10*/  @!P3 IMAD.MOV.U32 R5, RZ, RZ, R27 ;  /* 0x000000ffff05b224 */ /* 0x000fc600078e001b */
[----:B------:R-:W-:Y:S02]  /*2db20*/  @!P0 LEA.HI.X R7, R75, R29, R46, 0x2, P2 ;  /* 0x0000001d4b078211 */ /* 0x000fe400010f142e */
[----:B------:R1:W-:Y:S01]  /*2db30*/  @!P3 ST.E.64 desc[UR6][R12.64], R4 ;  /* 0x000000040c00b985 */ /* 0x0003e2000c101b06 */
[----:B------:R-:W-:-:S03]  /*2db40*/  ISETP.GE.AND P3, PT, R47, UR4, PT ;  /* 0x000000042f007c0c */ /* 0x000fc6000bf66270 */
[----:B------:R3:W-:Y:S01]  /*2db50*/  @!P5 ST.E.64 desc[UR6][R24.64], R50 ;  /* 0x000000321800d985 */ /* 0x0007e2000c101b06 */
[----:B------:R-:W-:-:S03]  /*2db60*/  ISETP.GE.AND P5, PT, R45, UR4, PT ;  /* 0x000000042d007c0c */ /* 0x000fc6000bfa6270 */
[----:B------:R3:W-:Y:S04]  /*2db70*/  @!P1 ST.E.64 desc[UR6][R8.64], R52 ;  /* 0x0000003408009985 */ /* 0x0007e8000c101b06 */
[----:B------:R3:W-:Y:S02]  /*2db80*/  @!P0 ST.E.64 desc[UR6][R6.64], R54 ;  /* 0x0000003606008985 */ /* 0x0007e4000c101b06 */
[-C--:B-1----:R-:W-:Y:S01]  /*2db90*/  @!P3 LEA R4, P1, R47, R14.reuse, 0x2 ;  /* 0x0000000e2f04b211 */ /* 0x082fe200078210ff */
[----:B------:R-:W-:Y:S02]  /*2dba0*/  @!P3 IMAD.MOV.U32 R48, RZ, RZ, R112 ;  /* 0x000000ffff30b224 */ /* 0x000fe400078e0070 */
[----:B------:R-:W-:Y:S01]  /*2dbb0*/  @!P4 IMAD.MOV.U32 R112, RZ, RZ, R70 ;  /* 0x000000ffff70c224 */ /* 0x000fe200078e0046 */
[-C--:B------:R-:W-:Y:S01]  /*2dbc0*/  @!P5 LEA R12, P0, R45, R14.reuse, 0x2 ;  /* 0x0000000e2d0cd211 */ /* 0x080fe200078010ff */
[----:B------:R-:W-:Y:S01]  /*2dbd0*/  @!P5 IMAD.MOV.U32 R110, RZ, RZ, R114 ;  /* 0x000000ffff6ed224 */ /* 0x000fe200078e0072 */
[----:B------:R-:W-:-:S02]  /*2dbe0*/  @!P4 LEA R14, P2, R40, R14, 0x2 ;  /* 0x0000000e280ec211 */ /* 0x000fc400078410ff */
[-C--:B------:R-:W-:Y:S02]  /*2dbf0*/  @!P3 LEA.HI.X R5, R47, R29.reuse, R44, 0x2, P1 ;  /* 0x0000001d2f05b211 */ /* 0x080fe400008f142c */
[-C--:B------:R-:W-:Y:S02]  /*2dc00*/  @!P5 LEA.HI.X R13, R45, R29.reuse, R42, 0x2, P0 ;  /* 0x0000001d2d0dd211 */ /* 0x080fe400000f142a */
[----:B------:R-:W-:Y:S01]  /*2dc10*/  @!P4 LEA.HI.X R15, R40, R29, R41, 0x2, P2 ;  /* 0x0000001d280fc211 */ /* 0x000fe200010f1429 */
[----:B------:R3:W-:Y:S04]  /*2dc20*/  @!P3 ST.E.64 desc[UR6][R4.64], R48 ;  /* 0x000000300400b985 */ /* 0x0007e8000c101b06 */
[----:B------:R3:W-:Y:S04]  /*2dc30*/  @!P5 ST.E.64 desc[UR6][R12.64], R110 ;  /* 0x0000006e0c00d985 */ /* 0x0007e8000c101b06 */
[----:B------:R3:W-:Y:S02]  /*2dc40*/  @!P4 ST.E.64 desc[UR6][R14.64], R112 ;  /* 0x000000700e00c985 */ /* 0x0007e4000c101b06 */
.L_x_7516:
[----:B------:R-:W-:Y:S05]  /*2dc50*/  BSYNC B1 ;  /* 0x0000000000017941 */ /* 0x000fea0003800000 */
.L_x_7515:
[----:B------:R-:W-:-:S03]  /*2dc60*/  UMOV UR4, 0xffffffff ;  /* 0xffffffff00047882 */ /* 0x000fc60000000000 */
[----:B------:R-:W-:Y:S05]  /*2dc70*/  BRA.DIV UR4, `(.L_x_7517) ;  /* 0x000000ca04987947 */ /* 0x000fea000b800000 */
[----:B------:R4:W0:Y:S04]  /*2dc80*/  SHFL.IDX PT, R3, R28, 0x1, 0x1c1f ;  /* 0x003c1f001c037f89 */ /* 0x00082800000e0000 */
[----:B--23--:R4:W2:Y:S02]  /*2dc90*/  SHFL.IDX PT, R14, R2, 0x1, 0x1c1f ;  /* 0x003c1f00020e7f89 */ /* 0x00c8a400000e0000 */
.L_x_7795:
[----:B------:R-:W-:-:S13]  /*2dca0*/  ISETP.GE.AND P0, PT, R39, R80, PT ;  /* 0x000000502700720c */ /* 0x000fda0003f06270 */
[----:B------:R-:W-:Y:S05]  /*2dcb0*/  @P0 BRA `(.L_x_7513) ;  /* 0x00000010007c0947 */ /* 0x000fea0003800000 */
[----:B------:R-:W-:Y:S01]  /*2dcc0*/  ULDC UR4, c[0x0][0xac8] ;  /* 0x0002b20000047ab9 */ /* 0x000fe20000000800 */
[----:B------:R-:W-:Y:S01]  /*2dcd0*/  ULDC.64 UR6, c[0x0][0x208] ;  /* 0x0000820000067ab9 */ /* 0x000fe20000000a00 */
[----:B------:R-:W-:Y:S02]  /*2dce0*/  ISETP.GE.AND P2, PT, R95, UR4, PT ;  /* 0x000000045f007c0c */ /* 0x000fe4000bf46270 */
[----:B------:R-:W-:Y:S02]  /*2dcf0*/  ISETP.GE.AND P1, PT, R99, UR4, PT ;  /* 0x0000000463007c0c */ /* 0x000fe4000bf26270 */
[----:B------:R-:W-:Y:S02]  /*2dd00*/  ISETP.GE.AND P0, PT, R109, UR4, PT ;  /* 0x000000046d007c0c */ /* 0x000fe4000bf06270 */
[----:B------:R-:W-:Y:S02]  /*2dd10*/  ISETP.GE.AND P3, PT, R121, UR4, PT ;  /* 0x0000000479007c0c */ /* 0x000fe4000bf66270 */
[----:B------:R-:W-:-:S05]  /*2dd20*/  ISETP.GE.AND P5, PT, R97, UR4, PT ;  /* 0x0000000461007c0c */ /* 0x000fca000bfa6270 */
[----:B--2---:R-:W-:-:S04]  /*2dd30*/  @!P2 LEA R6, P4, R95, R14, 0x2 ;  /* 0x0000000e5f06a211 */ /* 0x004fc800078810ff */
[-C--:B0-----:R-:W-:Y:S02]  /*2dd40*/  @!P2 LEA.HI.X R7, R95, R3.reuse, R98, 0x2, P4 ;  /* 0x000000035f07a211 */ /* 0x081fe400020f1462 */
[CC--:B------:R-:W-:Y:S01]  /*2dd50*/  @!P1 LEA R8, P4, R99.reuse, R14.reuse, 0x2 ;  /* 0x0000000e63089211 */ /* 0x0c0fe200078810ff */
[----:B----4-:R-:W-:Y:S02]  /*2dd60*/  @!P3 IMAD.MOV.U32 R2, RZ, RZ, R14 ;  /* 0x000000ffff02b224 */ /* 0x010fe400078e000e */
[----:B------:R-:W-:Y:S01]  /*2dd70*/  @!P3 IMAD.MOV.U32 R114, RZ, RZ, R56 ;  /* 0x000000ffff72b224 */ /* 0x000fe200078e0038 */
[----:B------:R-:W-:Y:S01]  /*2dd80*/  @!P1 LEA.HI.X R9, R99, R3, R118, 0x2, P4 ;  /* 0x0000000363099211 */ /* 0x000fe200020f1476 */
[----:B------:R-:W-:Y:S01]  /*2dd90*/  @!P3 IMAD.WIDE R4, R121, 0x4, R2 ;  /* 0x000000047904b825 */ /* 0x000fe200078e0202 */
[----:B------:R-:W-:-:S03]  /*2dda0*/  @!P0 LEA R12, P4, R109, R14, 0x2 ;  /* 0x0000000e6d0c8211 */ /* 0x000fc600078810ff */
[----:B------:R-:W-:Y:S01]  /*2ddb0*/  @!P1 IMAD.MOV.U32 R56, RZ, RZ, R60 ;  /* 0x000000ffff389224 */ /* 0x000fe200078e003c */
[-C--:B------:R-:W-:Y:S01]  /*2ddc0*/  @!P0 LEA.HI.X R13, R109, R3.reuse, R120, 0x2, P4 ;  /* 0x000000036d0d8211 */ /* 0x080fe200020f1478 */
[----:B------:R0:W-:Y:S01]  /*2ddd0*/  @!P3 ST.E.64 desc[UR6][R4.64], R114 ;  /* 0x000000720400b985 */ /* 0x0001e2000c101b06 */
[----:B------:R-:W-:Y:S01]  /*2dde0*/  @!P5 LEA R24, P4, R97, R14, 0x2 ;  /* 0x0000000e6118d211 */ /* 0x000fe200078810ff */
[----:B------:R-:W-:Y:S01]  /*2ddf0*/  @!P5 IMAD.MOV.U32 R60, RZ, RZ, R64 ;  /* 0x000000ffff3cd224 */ /* 0x000fe200078e0040 */
[----:B------:R-:W-:Y:S02]  /*2de00*/  ISETP.GE.AND P3, PT, R93, UR4, PT ;  /* 0x000000045d007c0c */ /* 0x000fe4000bf66270 */
[----:B------:R-:W-:Y:S02]  /*2de10*/  @!P5 LEA.HI.X R25, R97, R3, R108, 0x2, P4 ;  /* 0x000000036119d211 */ /* 0x000fe400020f146c */
[----:B------:R-:W-:Y:S01]  /*2de20*/  ISETP.GE.AND P4, PT, R91, UR4, PT ;  /* 0x000000045b007c0c */ /* 0x000fe2000bf86270 */
[----:B0-----:R-:W-:-:S02]  /*2de30*/  @!P2 IMAD.MOV.U32 R4, RZ, RZ, R58 ;  /* 0x000000ffff04a224 */ /* 0x001fc400078e003a */
[----:B------:R-:W-:Y:S02]  /*2de40*/  @!P2 IMAD.MOV.U32 R5, RZ, RZ, R117 ;  /* 0x000000ffff05a224 */ /* 0x000fe400078e0075 */
[----:B------:R-:W-:-:S08]  /*2de50*/  @!P0 IMAD.MOV.U32 R58, RZ, RZ, R62 ;  /* 0x000000ffff3a8224 */ /* 0x000fd000078e003e */
[----:B------:R-:W-:Y:S01]  /*2de60*/  @!P4 IMAD.MOV.U32 R62, RZ, RZ, R66 ;  /* 0x000000ffff3ec224 */ /* 0x000fe200078e0042 */
[----:B------:R0:W-:Y:S01]  /*2de70*/  @!P2 ST.E.64 desc[UR6][R6.64], R4 ;  /* 0x000000040600a985 */ /* 0x0001e2000c101b06 */
[----:B------:R-:W-:Y:S01]  /*2de80*/  ISETP.GE.AND P2, PT, R89, UR4, PT ;  /* 0x0000000459007c0c */ /* 0x000fe2000bf46270 */
[----:B------:R-:W-:Y:S02]  /*2de90*/  @!P3 IMAD.MOV.U32 R11, RZ, RZ, R65 ;  /* 0x000000ffff0bb224 */ /* 0x000fe400078e0041 */
[----:B------:R2:W-:Y:S01]  /*2dea0*/  @!P1 ST.E.64 desc[UR6][R8.64], R56 ;  /* 0x0000003808009985 */ /* 0x0005e2000c101b06 */
[----:B------:R-:W-:-:S03]  /*2deb0*/  ISETP.GE.AND P1, PT, R87, UR4, PT ;  /* 0x0000000457007c0c */ /* 0x000fc6000bf26270 */
[----:B------:R3:W-:Y:S01]  /*2dec0*/  @!P0 ST.E.64 desc[UR6][R12.64], R58 ;  /* 0x0000003a0c008985 */ /* 0x0007e2000c101b06 */
[----:B------:R-:W-:-:S03]  /*2ded0*/  @!P4 LEA R28, P0, R91, R14, 0x2 ;  /* 0x0000000e5b1cc211 */ /* 0x000fc600078010ff */
[----:B------:R4:W-:Y:S01]  /*2dee0*/  @!P5 ST.E.64 desc[UR6][R24.64], R60 ;  /* 0x0000003c1800d985 */ /* 0x0009e2000c101b06 */
[-C--:B-1----:R-:W-:Y:S01]  /*2def0*/  @!P4 LEA.HI.X R29, R91, R3.reuse, R94, 0x2, P0 ;  /* 0x000000035b1dc211 */ /* 0x082fe200000f145e */
[----:B------:R-:W-:Y:S01]  /*2df00*/  @!P2 IMAD.MOV.U32 R21, RZ, RZ, R67 ;  /* 0x000000ffff15a224 */ /* 0x000fe200078e0043 */
[CC--:B0-----:R-:W-:Y:S02]  /*2df10*/  @!P3 LEA R4, P5, R93.reuse, R14.reuse, 0x2 ;  /* 0x0000000e5d04b211 */ /* 0x0c1fe400078a10ff */
[----:B------:R-:W-:Y:S01]  /*2df20*/  ISETP.GE.AND P0, PT, R84, UR4, PT ;  /* 0x0000000454007c0c */ /* 0x000fe2000bf06270 */
[----:B------:R-:W-:Y:S01]  /*2df30*/  @!P4 ST.E.64 desc[UR6][R28.64], R62 ;  /* 0x0000003e1c00c985 */ /* 0x000fe2000c101b06 */
[-C--:B------:R-:W-:Y:S01]  /*2df40*/  @!P3 LEA.HI.X R5, R93, R3.reuse, R96, 0x2, P5 ;  /* 0x000000035d05b211 */ /* 0x080fe200028f1460 */
[----:B------:R-:W-:Y:S01]  /*2df50*/  @!P1 IMAD.MOV.U32 R27, RZ, RZ, R69 ;  /* 0x000000ffff1b9224 */ /* 0x000fe200078e0045 */
[C---:B------:R-:W-:Y:S02]  /*2df60*/  @!P2 LEA R6, P5, R89.reuse, R14, 0x2 ;  /* 0x0000000e5906a211 */ /* 0x040fe400078a10ff */
[----:B------:R-:W-:Y:S01]  /*2df70*/  ISETP.GE.AND P4, PT, R38, UR4, PT ;  /* 0x0000000426007c0c */ /* 0x000fe2000bf86270 */
[----:B------:R0:W-:Y:S01]  /*2df80*/  @!P3 ST.E.64 desc[UR6][R4.64], R10 ;  /* 0x0000000a0400b985 */ /* 0x0001e2000c101b06 */
[----:B------:R-:W-:-:S02]  /*2df90*/  @!P2 LEA.HI.X R7, R89, R3, R92, 0x2, P5 ;  /* 0x000000035907a211 */ /* 0x000fc400028f145c */
[CC--:B--2---:R-:W-:Y:S02]  /*2dfa0*/  @!P1 LEA R8, P5, R87.reuse, R14.reuse, 0x2 ;  /* 0x0000000e57089211 */ /* 0x0c4fe400078a10ff */
[----:B------:R-:W-:Y:S01]  /*2dfb0*/  ISETP.GE.AND P3, PT, R74, UR4, PT ;  /* 0x000000044a007c0c */ /* 0x000fe2000bf66270 */
[----:B------:R1:W-:Y:S01]  /*2dfc0*/  @!P2 ST.E.64 desc[UR6][R6.64], R20 ;  /* 0x000000140600a985 */ /* 0x0003e2000c101b06 */
[-C--:B------:R-:W-:Y:S01]  /*2dfd0*/  @!P1 LEA.HI.X R9, R87, R3.reuse, R88, 0x2, P5 ;  /* 0x0000000357099211 */ /* 0x080fe200028f1458 */
[----:B------:R-:W-:Y:S01]  /*2dfe0*/  @!P0 IMAD.MOV.U32 R69, RZ, RZ, R71 ;  /* 0x000000ffff458224 */ /* 0x000fe200078e0047 */
[C---:B---3--:R-:W-:Y:S02]  /*2dff0*/  @!P0 LEA R12, P5, R84.reuse, R14, 0x2 ;  /* 0x0000000e540c8211 */ /* 0x048fe400078a10ff */
[----:B------:R-:W-:Y:S01]  /*2e000*/  ISETP.GE.AND P2, PT, R75, UR4, PT ;  /* 0x000000044b007c0c */ /* 0x000fe2000bf46270 */
[----:B------:R2:W-:Y:S01]  /*2e010*/  @!P1 ST.E.64 desc[UR6][R8.64], R26 ;  /* 0x0000001a08009985 */ /* 0x0005e2000c101b06 */
[----:B------:R-:W-:-:S02]  /*2e020*/  @!P0 LEA.HI.X R13, R84, R3, R86, 0x2, P5 ;  /* 0x00000003540d8211 */ /* 0x000fc400028f1456 */
[----:B------:R-:W-:Y:S02]  /*2e030*/  ISETP.GE.AND P1, PT, R47, UR4, PT ;  /* 0x000000042f007c0c */ /* 0x000fe4000bf26270 */
[-C--:B----4-:R-:W-:Y:S01]  /*2e040*/  @!P4 LEA R24, P5, R38, R14.reuse, 0x2 ;  /* 0x0000000e2618c211 */ /* 0x090fe200078a10ff */
[----:B------:R3:W-:Y:S01]  /*2e050*/  @!P0 ST.E.64 desc[UR6][R12.64], R68 ;  /* 0x000000440c008985 */ /* 0x0007e2000c101b06 */
[-C--:B0-----:R-:W-:Y:S01]  /*2e060*/  @!P3 LEA R4, P0, R74, R14.reuse, 0x2 ;  /* 0x0000000e4a04b211 */ /* 0x081fe200078010ff */
[----:B------:R-:W-:Y:S01]  /*2e070*/  @!P3 IMAD.MOV.U32 R91, RZ, RZ, R83 ;  /* 0x000000ffff5bb224 */ /* 0x000fe200078e0053 */
[-C--:B------:R-:W-:Y:S02]  /*2e080*/  @!P4 LEA.HI.X R25, R38, R3.reuse, R43, 0x2, P5 ;  /* 0x000000032619c211 */ /* 0x080fe400028f142b */
[----:B------:R-:W-:Y:S01]  /*2e090*/  ISETP.GE.AND P5, PT, R45, UR4, PT ;  /* 0x000000042d007c0c */ /* 0x000fe2000bfa6270 */
[----:B------:R-:W-:Y:S01]  /*2e0a0*/  @!P2 IMAD.MOV.U32 R83, RZ, RZ, R119 ;  /* 0x000000ffff53a224 */ /* 0x000fe200078e0077 */
[----:B------:R-:W-:Y:S01]  /*2e0b0*/  @!P3 LEA.HI.X R5, R74, R3, R81, 0x2, P0 ;  /* 0x000000034a05b211 */ /* 0x000fe200000f1451 */
[----:B------:R3:W-:Y:S01]  /*2e0c0*/  @!P4 ST.E.64 desc[UR6][R24.64], R72 ;  /* 0x000000481800c985 */ /* 0x0007e2000c101b06 */
[----:B-1----:R-:W-:Y:S01]  /*2e0d0*/  @!P2 LEA R6, P0, R75, R14, 0x2 ;  /* 0x0000000e4b06a211 */ /* 0x002fe200078010ff */
[----:B------:R-:W-:-:S02]  /*2e0e0*/  @!P1 IMAD.MOV.U32 R117, RZ, RZ, R85 ;  /* 0x000000ffff759224 */ /* 0x000fc400078e0055 */
[----:B------:R3:W-:Y:S01]  /*2e0f0*/  @!P3 ST.E.64 desc[UR6][R4.64], R90 ;  /* 0x0000005a0400b985 */ /* 0x0007e2000c101b06 */
[----:B------:R-:W-:Y:S02]  /*2e100*/  @!P2 LEA.HI.X R7, R75, R3, R46, 0x2, P0 ;  /* 0x000000034b07a211 */ /* 0x000fe400000f142e */
[----:B--2---:R-:W-:-:S03]  /*2e110*/  @!P1 LEA R8, P0, R47, R14, 0x2 ;  /* 0x0000000e2f089211 */ /* 0x004fc600078010ff */
[----:B------:R3:W-:Y:S01]  /*2e120*/  @!P2 ST.E.64 desc[UR6][R6.64], R82 ;  /* 0x000000520600a985 */ /* 0x0007e2000c101b06 */
[----:B------:R-:W-:Y:S02]  /*2e130*/  @!P1 LEA.HI.X R9, R47, R3, R44, 0x2, P0 ;  /* 0x000000032f099211 */ /* 0x000fe400000f142c */
[----:B------:R-:W-:-:S03]  /*2e140*/  @!P5 LEA R10, P0, R45, R14, 0x2 ;  /* 0x0000000e2d0ad211 */ /* 0x000fc600078010ff */
[----:B------:R3:W-:Y:S01]  /*2e150*/  @!P1 ST.E.64 desc[UR6][R8.64], R116 ;  /* 0x0000007408009985 */ /* 0x0007e2000c101b06 */
[----:B------:R-:W-:Y:S02]  /*2e160*/  @!P5 LEA.HI.X R11, R45, R3, R42, 0x2, P0 ;  /* 0x000000032d0bd211 */ /* 0x000fe400000f142a */
[----:B------:R-:W-:-:S03]  /*2e170*/  ISETP.GE.AND P0, PT, R40, UR4, PT ;  /* 0x0000000428007c0c */ /* 0x000fc6000bf06270 */
[----:B------:R3:W-:Y:S10]  /*2e180*/  @!P5 ST.E.64 desc[UR6][R10.64], R76 ;  /* 0x0000004c0a00d985 */ /* 0x0007f4000c101b06 */
[----:B------:R-:W-:Y:S05]  /*2e190*/  @P0 BRA `(.L_x_7513) ;  /* 0x0000000c00440947 */ /* 0x000fea0003800000 */
[----:B------:R-:W-:Y:S01]  /*2e1a0*/  LEA R14, P0, R40, R14, 0x2 ;  /* 0x0000000e280e7211 */ /* 0x000fe200078010ff */
[----:B------:R-:W-:-:S03]  /*2e1b0*/  ULDC.64 UR4, c[0x0][0x208] ;  /* 0x0000820000047ab9 */ /* 0x000fc60000000a00 */
[----:B------:R-:W-:-:S05]  /*2e1c0*/  LEA.HI.X R15, R40, R3, R41, 0x2, P0 ;  /* 0x00000003280f7211 */ /* 0x000fca00000f1429 */
[----:B------:R0:W-:Y:S01]  /*2e1d0*/  ST.E.64 desc[UR4][R14.64], R78 ;  /* 0x0000004e0e007985 */ /* 0x0001e2000c101b04 */
[----:B------:R-:W-:Y:S05]  /*2e1e0*/  BRA `(.L_x_7513) ;  /* 0x0000000c00307947 */ /* 0x000fea0003800000 */
.L_x_7499:
[----:B------:R-:W2:Y:S01]  /*2e1f0*/  LDL R0, [R1+0xa0] ;  /* 0x0000a00001007983 */ /* 0x000ea20000100800 */
[----:B------:R-:W-:Y:S01]  /*2e200*/  ULDC.64 UR4, c[0x0][0xc08] ;  /* 0x0003020000047ab9 */ /* 0x000fe20000000a00 */
[----:B------:R-:W2:Y:S01]  /*2e210*/  LDC.64 R2, c[0x0][0xc00] ;  /* 0x00030000ff027b82 */ /* 0x000ea20000000a00 */
[----:B------:R-:W-:Y:S01]  /*2e220*/  ISETP.NE.U32.AND P0, PT, RZ, UR4, PT ;  /* 0x00000004ff007c0c */ /* 0x000fe2000bf05070 */
[----:B------:R-:W-:Y:S01]  /*2e230*/  IMAD.MOV.U32 R13, RZ, RZ, RZ ;  /* 0x000000ffff0d7224 */ /* 0x000fe200078e00ff */
[----:B------:R-:W-:Y:S02]  /*2e240*/  ULDC.64 UR6, c[0x0][0x208] ;  /* 0x0000820000067ab9 */ /* 0x000fe40000000a00 */
[----:B------:R-:W-:Y:S01]  /*2e250*/  ISETP.NE.AND.EX P1, PT, RZ, UR5, PT, P0 ;  /* 0x00000005ff007c0c */ /* 0x000fe2000bf25300 */
[----:B------:R-:W-:Y:S02]  /*2e260*/  ULDC.64 UR4, c[0x0][0xc00] ;  /* 0x0003000000047ab9 */ /* 0x000fe40000000a00 */
[----:B------:R-:W-:-:S04]  /*2e270*/  ISETP.NE.U32.AND P0, PT, RZ, UR4, PT ;  /* 0x00000004ff007c0c */ /* 0x000fc8000bf05070 */
[----:B------:R-:W-:-:S06]  /*2e280*/  ISETP.NE.AND.EX P0, PT, RZ, UR5, PT, P0 ;  /* 0x00000005ff007c0c */ /* 0x000fcc000bf05300 */
[----:B------:R-:W1:Y:S01]  /*2e290*/  @P1 LDC.64 R4, c[0x0][0xc08] ;  /* 0x00030200ff041b82 */ /* 0x000e620000000a00 */
[----:B------:R-:W-:Y:S02]  /*2e2a0*/  ULDC UR4, c[0x0][0xa88] ;  /* 0x0002a20000047ab9 */ /* 0x000fe40000000800 */
[----:B------:R-:W-:Y:S01]  /*2e2b0*/  IMAD.U32 R20, RZ, RZ, UR4 ;  /* 0x00000004ff147e24 */ /* 0x000fe2000f8e00ff */
[----:B------:R-:W-:Y:S02]  /*2e2c0*/  ISETP.GT.AND P3, PT, R95, 0x7f, PT ;  /* 0x0000007f5f00780c */ /* 0x000fe40003f64270 */
[----:B------:R-:W-:Y:S01]  /*2e2d0*/  ISETP.GT.AND P2, PT, R121, 0x1, PT ;  /* 0x000000017900780c */ /* 0x000fe20003f44270 */
[----:B--2---:R-:W-:-:S04]  /*2e2e0*/  IMAD.WIDE R2, R0, 0x4, R2 ;  /* 0x0000000400027825 */ /* 0x004fc800078e0202 */
[----:B-1----:R-:W-:Y:S01]  /*2e2f0*/  @P1 IMAD.WIDE R4, R0, 0x4, R4 ;  /* 0x0000000400041825 */ /* 0x002fe200078e0204 */
[----:B------:R1:W5:Y:S01]  /*2e300*/  @P0 LDG.E R13, desc[UR6][R2.64] ;  /* 0x00000006020d0981 */ /* 0x000362000c1e1900 */
[----:B------:R-:W-:-:S03]  /*2e310*/  SHF.R.S32.HI R14, RZ, 0x1f, R0 ;  /* 0x0000001fff0e7819 */ /* 0x000fc60000011400 */
[----:B------:R1:W5:Y:S01]  /*2e320*/  @P1 LDG.E R20, desc[UR6][R4.64] ;  /* 0x0000000604141981 */ /* 0x000362000c1e1900 */
[----:B------:R-:W-:Y:S05]  /*2e330*/  @P1 BRA `(.L_x_7518) ;  /* 0x0000000000141947 */ /* 0x000fea0003800000 */
[----:B------:R-:W-:Y:S05]  /*2e340*/  @!P0 BRA `(.L_x_7518) ;  /* 0x0000000000108947 */ /* 0x000fea0003800000 */
[----:B------:R-:W-:Y:S02]  /*2e350*/  ULDC.64 UR4, c[0x0][0x208] ;  /* 0x0000820000047ab9 */ /* 0x000fe40000000a00 */
[----:B-1----:R-:W2:Y:S04]  /*2e360*/  LDG.E R5, desc[UR4][R2.64] ;  /* 0x0000000402057981 */ /* 0x002ea8000c1e1900 */
[----:B-----5:R-:W2:Y:S02]  /*2e370*/  LDG.E R20, desc[UR4][R2.64+0x4] ;  /* 0x0000040402147981 */ /* 0x020ea4000c1e1900 */
[----:B--2---:R-:W-:-:S07]  /*2e380*/  IMAD.IADD R20, R20, 0x1, -R5 ;  /* 0x0000000114147824 */ /* 0x004fce00078e0a05 */
.L_x_7518:
[----:B------:R-:W-:Y:S01]  /*2e390*/  BSSY B1, `(.L_x_7519) ;  /* 0x0000039000017945 */ /* 0x000fe20003800000 */
[----:B------:R-:W-:Y:S02]  /*2e3a0*/  SEL R21, R0, RZ, !P0 ;  /* 0x000000ff00157207 */ /* 0x000fe40004000000 */
[----:B------:R-:W-:Y:S02]  /*2e3b0*/  SEL R14, R14, RZ, !P0 ;  /* 0x000000ff0e0e7207 */ /* 0x000fe40004000000 */
[----:B-----5:R-:W-:Y:S01]  /*2e3c0*/  SHF.R.S32.HI R12, RZ, 0x1f, R13 ;  /* 0x0000001fff0c7819 */ /* 0x020fe2000001140d */
[----:B------:R-:W-:Y:S06]  /*2e3d0*/  @P3 BRA `(.L_x_7520) ;  /* 0x0000000000d03947 */ /* 0x000fec0003800000 */
[----:B-1----:R-:W2:Y:S01]  /*2e3e0*/  LDL R2, [R1+0x64] ;  /* 0x0000640001027983 */ /* 0x002ea20000100800 */
        /* <DEDUP_REMOVED lines=12> */
[----:B------:R-:W-:Y:S01]  /*2e4b0*/  SEL R24, R0, 0x978, P3 ;  /* 0x0000097800187807 */ /* 0x000fe20001800000 */
[----:B------:R-:W-:-:S03]  /*2e4c0*/  ULDC.64 UR4, c[0x0][0x208] ;  /* 0x0000820000047ab9 */ /* 0x000fc60000000a00 */
[----:B------:R-:W4:Y:S08]  /*2e4d0*/  LDC.64 R6, c[0x0][R24+0x220] ;  /* 0x0000880018067b82 */ /* 0x000f300000000a00 */
[----:B------:R-:W2:Y:S08]  /*2e4e0*/  LDC.64 R2, c[0x0][R24+0x218] ;  /* 0x0000860018027b82 */ /* 0x000eb00000000a00 */
[----:B------:R-:W5:Y:S08]  /*2e4f0*/  LDC.64 R8, c[0x0][R24+0x228] ;  /* 0x00008a0018087b82 */ /* 0x000f700000000a00 */
[----:B------:R-:W5:Y:S08]  /*2e500*/  LDC.64 R4, c[0x0][R24+0x210] ;  /* 0x0000840018047b82 */ /* 0x000f700000000a00 */
[----:B------:R-:W5:Y:S08]  /*2e510*/  @P0 LDC R0, c[0x0][0xbec] ;  /* 0x0002fb00ff000b82 */ /* 0x000f700000000800 */
[----:B0-----:R-:W0:Y:S01]  /*2e520*/  @P0 LDC R33, c[0x0][0xbf0] ;  /* 0x0002fc00ff210b82 */ /* 0x001e220000000800 */
        /* <DEDUP_REMOVED lines=31> */
.L_x_7520:
[----:B------:R-:W-:Y:S05]  /*2e720*/  BSYNC B1 ;  /* 0x0000000000017941 */ /* 0x000fea0003800000 */
.L_x_7519:
[----:B------:R-:W-:Y:S05]  /*2e730*/  @P2 BRA `(.L_x_7513) ;  /* 0x0000000400dc2947 */ /* 0x000fea0003800000 */
[----:B------:R-:W3:Y:S01]  /*2e740*/  LDL.LU R8, [R1+0x8c] ;  /* 0x00008c0001087983 */ /* 0x000ee20000300800 */
[----:B------:R-:W4:Y:S01]  /*2e750*/  LDC R25, c[0x0][0xbe8] ;  /* 0x0002fa00ff197b82 */ /* 0x000f220000000800 */
[----:B------:R-:W-:Y:S01]  /*2e760*/  ULDC.64 UR4, c[0x0][0xaa0] ;  /* 0x0002a80000047ab9 */ /* 0x000fe20000000a00 */
[----:B------:R-:W-:Y:S01]  /*2e770*/  SHF.R.S32.HI R93, RZ, 0x3, R93 ;  /* 0x00000003ff5d7819 */ /* 0x000fe2000001145d */
[----:B------:R-:W5:Y:S01]  /*2e780*/  LDL R6, [R1+0x64] ;  /* 0x0000640001067983 */ /* 0x000f620000100800 */
[----:B------:R-:W-:Y:S01]  /*2e790*/  IMAD R0, R12, UR4, RZ ;  /* 0x000000040c007c24 */ /* 0x000fe2000f8e02ff */
[----:B------:R-:W-:Y:S01]  /*2e7a0*/  ULDC.64 UR6, c[0x0][0xaf0] ;  /* 0x0002bc0000067ab9 */ /* 0x000fe20000000a00 */
[----:B-12---:R-:W-:-:S04]  /*2e7b0*/  IMAD.WIDE.U32 R2, R13, UR4, RZ ;  /* 0x000000040d027c25 */ /* 0x006fc8000f8e00ff */
[----:B------:R-:W-:Y:S02]  /*2e7c0*/  IMAD R92, R92, 0x20, R93 ;  /* 0x000000205c5c7824 */ /* 0x000fe400078e025d */
[----:B------:R-:W-:Y:S01]  /*2e7d0*/  IMAD R5, R13, UR5, R0 ;  /* 0x000000050d057c24 */ /* 0x000fe2000f8e0200 */
[----:B------:R-:W-:-:S03]  /*2e7e0*/  ULDC.64 UR4, c[0x0][0xae8] ;  /* 0x0002ba0000047ab9 */ /* 0x000fc60000000a00 */
[----:B------:R-:W-:Y:S01]  /*2e7f0*/  IMAD.IADD R3, R3, 0x1, R5 ;  /* 0x0000000103037824 */ /* 0x000fe200078e0205 */
[----:B----4-:R-:W-:-:S13]  /*2e800*/  ISETP.NE.AND P0, PT, R25, 0x1, PT ;  /* 0x000000011900780c */ /* 0x010fda0003f05270 */
[----:B------:R-:W1:Y:S08]  /*2e810*/  @P0 LDC R4, c[0x0][0xbec] ;  /* 0x0002fb00ff040b82 */ /* 0x000e700000000800 */
[----:B------:R-:W2:Y:S01]  /*2e820*/  @P0 LDC R7, c[0x0][0xbf0] ;  /* 0x0002fc00ff070b82 */ /* 0x000ea20000000800 */
[----:B---3--:R-:W-:-:S04]  /*2e830*/  IMAD.WIDE.U32 R2, R8, UR4, R2 ;  /* 0x0000000408027c25 */ /* 0x008fc8000f8e0002 */
[----:B-----5:R-:W-:Y:S02]  /*2e840*/  IMAD.IADD R9, R6, 0x1, R92 ;  /* 0x0000000106097824 */ /* 0x020fe400078e025c */
[----:B------:R-:W-:Y:S01]  /*2e850*/  IMAD R3, R8, UR5, R3 ;  /* 0x0000000508037c24 */ /* 0x000fe2000f8e0203 */
[----:B------:R-:W-:Y:S01]  /*2e860*/  ULDC.64 UR4, c[0x0][0xae0] ;  /* 0x0002b80000047ab9 */ /* 0x000fe20000000a00 */
[----:B-1----:R-:W-:-:S04]  /*2e870*/  @P0 IMAD.HI.U32 R0, R9, R4, RZ ;  /* 0x0000000409000227 */ /* 0x002fc800078e00ff */
[----:B------:R-:W-:Y:S01]  /*2e880*/  IMAD.MOV.U32 R5, RZ, RZ, R9 ;  /* 0x000000ffff057224 */ /* 0x000fe200078e0009 */
[----:B--2---:R-:W-:Y:S01]  /*2e890*/  @P0 SHF.R.U32.HI R5, RZ, R7, R0 ;  /* 0x00000007ff050219 */ /* 0x004fe20000011600 */
[----:B------:R-:W-:Y:S02]  /*2e8a0*/  IMAD R4, R14, UR6, RZ ;  /* 0x000000060e047c24 */ /* 0x000fe4000f8e02ff */
[----:B------:R-:W-:Y:S01]  /*2e8b0*/  IMAD.WIDE.U32 R2, R21, UR6, R2 ;  /* 0x0000000615027c25 */ /* 0x000fe2000f8e0002 */
[----:B------:R-:W-:-:S03]  /*2e8c0*/  SHF.R.S32.HI R0, RZ, 0x1f, R5 ;  /* 0x0000001fff007819 */ /* 0x000fc60000011405 */
[----:B------:R-:W-:Y:S02]  /*2e8d0*/  IMAD R7, R21, UR7, R4 ;  /* 0x0000000715077c24 */ /* 0x000fe4000f8e0204 */
[----:B------:R-:W-:Y:S02]  /*2e8e0*/  IMAD.MOV R4, RZ, RZ, -R5 ;  /* 0x000000ffff047224 */ /* 0x000fe400078e0a05 */
[----:B------:R-:W-:Y:S02]  /*2e8f0*/  IMAD.IADD R3, R3, 0x1, R7 ;  /* 0x0000000103037824 */ /* 0x000fe400078e0207 */
[----:B------:R-:W-:Y:S02]  /*2e900*/  IMAD R0, R0, UR4, RZ ;  /* 0x0000000400007c24 */ /* 0x000fe4000f8e02ff */
[----:B------:R-:W-:Y:S02]  /*2e910*/  IMAD R7, R25, R4, R9 ;  /* 0x0000000419077224 */ /* 0x000fe400078e0209 */
[----:B------:R-:W-:-:S02]  /*2e920*/  IMAD R9, R5, UR5, R0 ;  /* 0x0000000505097c24 */ /* 0x000fc4000f8e0200 */
[----:B------:R-:W-:Y:S01]  /*2e930*/  IMAD.WIDE.U32 R2, R5, UR4, R2 ;  /* 0x0000000405027c25 */ /* 0x000fe2000f8e0002 */
[----:B------:R-:W-:Y:S01]  /*2e940*/  SHF.R.S32.HI R0, RZ, 0x1f, R7 ;  /* 0x0000001fff007819 */ /* 0x000fe20000011407 */
[----:B------:R-:W-:Y:S02]  /*2e950*/  ULDC.64 UR4, c[0x0][0xad8] ;  /* 0x0002b60000047ab9 */ /* 0x000fe40000000a00 */
[----:B------:R-:W-:Y:S02]  /*2e960*/  IMAD.IADD R3, R3, 0x1, R9 ;  /* 0x0000000103037824 */ /* 0x000fe400078e0209 */
[----:B------:R-:W-:Y:S02]  /*2e970*/  IMAD R0, R0, UR4, RZ ;  /* 0x0000000400007c24 */ /* 0x000fe4000f8e02ff */
[----:B------:R-:W-:-:S04]  /*2e980*/  IMAD.WIDE.U32 R4, R7, UR4, R2 ;  /* 0x0000000407047c25 */ /* 0x000fc8000f8e0002 */
[----:B------:R-:W-:Y:S01]  /*2e990*/  IMAD R3, R7, UR5, R0 ;  /* 0x0000000507037c24 */ /* 0x000fe2000f8e0200 */
[----:B------:R-:W-:Y:S01]  /*2e9a0*/  ULDC.64 UR4, c[0x0][0xa80] ;  /* 0x0002a00000047ab9 */ /* 0x000fe20000000a00 */
[----:B------:R-:W-:Y:S02]  /*2e9b0*/  SHF.R.S32.HI R7, RZ, 0x1f, R91 ;  /* 0x0000001fff077819 */ /* 0x000fe4000001145b */
[----:B------:R-:W-:Y:S01]  /*2e9c0*/  IMAD.IADD R3, R5, 0x1, R3 ;  /* 0x0000000105037824 */ /* 0x000fe200078e0203 */
[C---:B------:R-:W-:Y:S01]  /*2e9d0*/  LEA R2, P0, R4.reuse, UR4, 0x1 ;  /* 0x0000000404027c11 */ /* 0x040fe2000f8008ff */
[----:B------:R-:W-:Y:S01]  /*2e9e0*/  UMOV UR4, 0xffffffff ;  /* 0xffffffff00047882 */ /* 0x000fe20000000000 */
[----:B------:R-:W-:Y:S02]  /*2e9f0*/  SHF.R.S32.HI R5, RZ, 0x1f, R87 ;  /* 0x0000001fff057819 */ /* 0x000fe40000011457 */
[----:B------:R-:W-:Y:S01]  /*2ea00*/  LEA.HI.X R3, R4, UR5, R3, 0x1, P0 ;  /* 0x0000000504037c11 */ /* 0x000fe200080f0c03 */
[----:B------:R-:W-:Y:S08]  /*2ea10*/  BRA.DIV UR4, `(.L_x_7521) ;  /* 0x000000be04787947 */ /* 0x000ff0000b800000 */
[----:B------:R1:W2:Y:S04]  /*2ea20*/  SHFL.IDX PT, R0, R3, RZ, 0x181f ;  /* 0x00181fff03007589 */ /* 0x0002a800000e0000 */
[----:B------:R1:W3:Y:S02]  /*2ea30*/  SHFL.IDX PT, R14, R2, RZ, 0x181f ;  /* 0x00181fff020e7589 */ /* 0x0002e400000e0000 */
.L_x_7798:
[----:B------:R-:W-:Y:S01]  /*2ea40*/  IMAD R25, R20, R25, RZ ;  /* 0x0000001914197224 */ /* 0x000fe200078e02ff */
[----:B------:R-:W-:Y:S01]  /*2ea50*/  BSSY B1, `(.L_x_7522) ;  /* 0x000000e000017945 */ /* 0x000fe20003800000 */
[----:B------:R-:W-:-:S05]  /*2ea60*/  IMAD.IADD R6, R93, 0x1, R6 ;  /* 0x000000015d067824 */ /* 0x000fca00078e0206 */
[----:B------:R-:W-:-:S13]  /*2ea70*/  ISETP.GE.AND P0, PT, R6, R25, PT ;  /* 0x000000190600720c */ /* 0x000fda0003f06270 */
[----:B------:R-:W-:Y:S05]  /*2ea80*/  @P0 BRA `(.L_x_7523) ;  /* 0x0000000000280947 */ /* 0x000fea0003800000 */
[----:B------:R-:W-:Y:S01]  /*2ea90*/  ULDC UR4, c[0x0][0xac8] ;  /* 0x0002b20000047ab9 */ /* 0x000fe20000000800 */
[----:B------:R-:W-:Y:S01]  /*2eaa0*/  ULDC.64 UR6, c[0x0][0x208] ;  /* 0x0000820000067ab9 */ /* 0x000fe20000000a00 */
[----:B------:R-:W-:Y:S02]  /*2eab0*/  ISETP.GE.AND P2, PT, R91, UR4, PT ;  /* 0x000000045b007c0c */ /* 0x000fe4000bf46270 */
[----:B------:R-:W-:-:S11]  /*2eac0*/  ISETP.GE.AND P3, PT, R87, UR4, PT ;  /* 0x0000000457007c0c */ /* 0x000fd6000bf66270 */
[-C--:B---3--:R-:W-:Y:S02]  /*2ead0*/  @!P2 LEA R8, P0, R91, R14.reuse, 0x1 ;  /* 0x0000000e5b08a211 */ /* 0x088fe400078008ff */
[----:B------:R-:W-:Y:S02]  /*2eae0*/  @!P3 LEA R14, P1, R87, R14, 0x1 ;  /* 0x0000000e570eb211 */ /* 0x000fe400078208ff */
[-C--:B--2---:R-:W-:Y:S02]  /*2eaf0*/  @!P2 LEA.HI.X R9, R91, R0.reuse, R7, 0x1, P0 ;  /* 0x000000005b09a211 */ /* 0x084fe400000f0c07 */
[----:B------:R-:W-:-:S03]  /*2eb00*/  @!P3 LEA.HI.X R15, R87, R0, R5, 0x1, P1 ;  /* 0x00000000570fb211 */ /* 0x000fc600008f0c05 */
[----:B------:R4:W-:Y:S04]  /*2eb10*/  @!P2 ST.E.128 desc[UR6][R8.64], RZ ;  /* 0x000000ff0800a985 */ /* 0x0009e8000c101d06 */
[----:B------:R4:W-:Y:S02]  /*2eb20*/  @!P3 ST.E.128 desc[UR6][R14.64], RZ ;  /* 0x000000ff0e00b985 */ /* 0x0009e4000c101d06 */
.L_x_7523:
[----:B------:R-:W-:Y:S05]  /*2eb30*/  BSYNC B1 ;  /* 0x0000000000017941 */ /* 0x000fea0003800000 */
.L_x_7522:
[----:B------:R-:W-:-:S03]  /*2eb40*/  UMOV UR4, 0xffffffff ;  /* 0xffffffff00047882 */ /* 0x000fc60000000000 */
[----:B------:R-:W-:Y:S05]  /*2eb50*/  BRA.DIV UR4, `(.L_x_7524) ;  /* 0x000000be045c7947 */ /* 0x000fea000b800000 */
[----:B--2---:R2:W0:Y:S04]  /*2eb60*/  SHFL.IDX PT, R0, R3, 0x1, 0x181f ;  /* 0x00381f0003007f89 */ /* 0x00442800000e0000 */
[----:B---34-:R2:W3:Y:S02]  /*2eb70*/  SHFL.IDX PT, R14, R2, 0x1, 0x181f ;  /* 0x00381f00020e7f89 */ /* 0x0184e400000e0000 */
.L_x_7802:
        /* <DEDUP_REMOVED lines=10> */
[-C--:B0-----:R-:W-:Y:S02]  /*2ec20*/  @!P2 LEA.HI.X R9, R91, R0.reuse, R7, 0x1, P0 ;  /* 0x000000005b09a211 */ /* 0x081fe400000f0c07 */
[----:B------:R-:W-:-:S03]  /*2ec30*/  @!P3 LEA.HI.X R15, R87, R0, R5, 0x1, P1 ;  /* 0x00000000570fb211 */ /* 0x000fc600008f0c05 */
[----:B------:R4:W-:Y:S04]  /*2ec40*/  @!P2 ST.E.128 desc[UR6][R8.64], RZ ;  /* 0x000000ff0800a985 */ /* 0x0009e8000c101d06 */
[----:B------:R4:W-:Y:S02]  /*2ec50*/  @!P3 ST.E.128 desc[UR6][R14.64], RZ ;  /* 0x000000ff0e00b985 */ /* 0x0009e4000c101d06 */
.L_x_7526:
[----:B------:R-:W-:Y:S05]  /*2ec60*/  BSYNC B1 ;  /* 0x0000000000017941 */ /* 0x000fea0003800000 */
.L_x_7525:
[----:B------:R-:W-:-:S03]  /*2ec70*/  UMOV UR4, 0xffffffff ;  /* 0xffffffff00047882 */ /* 0x000fc60000000000 */
[----:B------:R-:W-:Y:S05]  /*2ec80*/  BRA.DIV UR4, `(.L_x_7527) ;  /* 0x000000be04587947 */ /* 0x000fea000b800000 */
[----:B0-----:R0:W0:Y:S04]  /*2ec90*/  SHFL.IDX PT, R0, R3, 0x2, 0x181f ;  /* 0x00581f0003007f89 */ /* 0x00102800000e0000 */
[----:B---34-:R3:W4:Y:S02]  /*2eca0*/  SHFL.IDX PT, R14, R2, 0x2, 0x181f ;  /* 0x00581f00020e7f89 */ /* 0x01872400000e0000 */
.L_x_7806:
        /* <DEDUP_REMOVED lines=8> */
[-C--:B----4-:R-:W-:Y:S02]  /*2ed30*/  @!P2 LEA R8, P0, R91, R14.reuse, 0x1 ;  /* 0x0000000e5b08a211 */ /* 0x090fe400078008ff */
[----:B------:R-:W-:Y:S02]  /*2ed40*/  @!P3 LEA R14, P1, R87, R14, 0x1 ;  /* 0x0000000e570eb211 */ /* 0x000fe400078208ff */
[-C--:B0-----:R-:W-:Y:S02]  /*2ed50*/  @!P2 LEA.HI.X R9, R91, R0.reuse, R7, 0x1, P0 ;  /* 0x000000005b09a211 */ /* 0x081fe400000f0c07 */
[----:B------:R-:W-:-:S03]  /*2ed60*/  @!P3 LEA.HI.X R15, R87, R0, R5, 0x1, P1 ;  /* 0x00000000570fb211 */ /* 0x000fc600008f0c05 */
[----:B------:R0:W-:Y:S04]  /*2ed70*/  @!P2 ST.E.128 desc[UR6][R8.64], RZ ;  /* 0x000000ff0800a985 */ /* 0x0001e8000c101d06 */
[----:B------:R0:W-:Y:S02]  /*2ed80*/  @!P3 ST.E.128 desc[UR6][R14.64], RZ ;  /* 0x000000ff0e00b985 */ /* 0x0001e4000c101d06 */
.L_x_7529:
[----:B------:R-:W-:Y:S05]  /*2ed90*/  BSYNC B1 ;  /* 0x0000000000017941 */ /* 0x000fea0003800000 */
.L_x_7528:
[----:B------:R-:W-:-:S03]  /*2eda0*/  UMOV UR4, 0xffffffff ;  /* 0xffffffff00047882 */ /* 0x000fc60000000000 */
[----:B------:R-:W-:Y:S05]  /*2edb0*/  BRA.DIV UR4, `(.L_x_7530) ;  /* 0x000000be04547947 */ /* 0x000fea000b800000 */
[----:B0-----:R0:W0:Y:S04]  /*2edc0*/  SHFL.IDX PT, R0, R3, 0x3, 0x181f ;  /* 0x00781f0003007f89 */ /* 0x00102800000e0000 */
[----:B----4-:R4:W0:Y:S02]  /*2edd0*/  SHFL.IDX PT, R14, R2, 0x3, 0x181f ;  /* 0x00781f00020e7f89 */ /* 0x01082400000e0000 */
.L_x_7810:
[----:B-1234-:R-:W-:-:S05]  /*2ede0*/  VIADD R2, R6, 0x60 ;  /* 0x0000006006027836 */ /* 0x01efca0000000000 */
[----:B------:R-:W-:-:S13]  /*2edf0*/  ISETP.GE.AND P0, PT, R2, R25, PT ;  /* 0x000000190200720c */ /* 0x000fda0003f06270 */
[----:B------:R-:W-:Y:S05]  /*2ee00*/  @P0 BRA `(.L_x_7513) ;  /* 0x0000000000280947 */ /* 0x000fea0003800000 */
[----:B------:R-:W-:Y:S01]  /*2ee10*/  ULDC UR4, c[0x0][0xac8] ;  /* 0x0002b20000047ab9 */ /* 0x000fe20000000800 */
[----:B------:R-:W-:Y:S01]  /*2ee20*/  ULDC.64 UR6, c[0x0][0x208] ;  /* 0x0000820000067ab9 */ /* 0x000fe20000000a00 */
[----:B------:R-:W-:Y:S02]  /*2ee30*/  ISETP.GE.AND P2, PT, R91, UR4, PT ;  /* 0x000000045b007c0c */ /* 0x000fe4000bf46270 */
[----:B------:R-:W-:-:S11]  /*2ee40*/  ISETP.GE.AND P3, PT, R87, UR4, PT ;  /* 0x0000000457007c0c */ /* 0x000fd6000bf66270 */
[-C--:B0-----:R-:W-:Y:S02]  /*2ee50*/  @!P2 LEA R2, P0, R91, R14.reuse, 0x1 ;  /* 0x0000000e5b02a211 */ /* 0x081fe400078008ff */
[----:B------:R-:W-:Y:S02]  /*2ee60*/  @!P3 LEA R14, P1, R87, R14, 0x1 ;  /* 0x0000000e570eb211 */ /* 0x000fe400078208ff */
[-C--:B------:R-:W-:Y:S02]  /*2ee70*/  @!P2 LEA.HI.X R3, R91, R0.reuse, R7, 0x1, P0 ;  /* 0x000000005b03a211 */ /* 0x080fe400000f0c07 */
[----:B------:R-:W-:-:S03]  /*2ee80*/  @!P3 LEA.HI.X R15, R87, R0, R5, 0x1, P1 ;  /* 0x00000000570fb211 */ /* 0x000fc600008f0c05 */
[----:B------:R0:W-:Y:S04]  /*2ee90*/  @!P2 ST.E.128 desc[UR6][R2.64], RZ ;  /* 0x000000ff0200a985 */ /* 0x0001e8000c101d06 */
[----:B------:R0:W-:Y:S02]  /*2eea0*/  @!P3 ST.E.128 desc[UR6][R14.64], RZ ;  /* 0x000000ff0e00b985 */ /* 0x0001e4000c101d06 */
.L_x_7513:
[----:B------:R-:W-:Y:S05]  /*2eeb0*/  BSYNC B0 ;  /* 0x0000000000007941 */ /* 0x000fea0003800000 */
.L_x_7498:
[----:B0-----:R-:W2:Y:S01]  /*2eec0*/  LDL R0, [R1+0x84] ;  /* 0x0000840001007983 */ /* 0x001ea20000100800 */
[----:B------:R-:W-:Y:S02]  /*2eed0*/  ULDC UR4, c[0x0][0xc3c] ;  /* 0x00030f0000047ab9 */ /* 0x000fe40000000800 */
[----:B--2---:R-:W-:-:S13]  /*2eee0*/  ISETP.GE.AND P0, PT, R0, UR4, PT ;  /* 0x0000000400007c0c */ /* 0x004fda000bf06270 */
[----:B------:R-:W-:Y:S05]  /*2eef0*/  @!P0 BRA `(.L_x_7531) ;  /* 0xfffffd2000808947 */ /* 0x000fea000383ffff */
[----:B------:R-:W-:Y:S05]  /*2ef00*/  BRA `(.L_x_7272) ;  /* 0x0000008400ec7947 */ /* 0x000fea0003800000 */
.L_x_7270:
[----:B------:R-:W-:-:S08]  /*2ef10*/  NOP ;  /* 0x0000000000007918 */ /* 0x000fd00000000000 */
[----:B0-----:R-:W0:-:S00]  /*2ef20*/  USETMAXREG.DEALLOC.CTAPOOL 0x18 ;  /* 0x00000018000079c8 */ /* 0x001e0000080e0500 */
        /* <DEDUP_REMOVED lines=12> */
[----:B0-----:R0:W-:Y:S04]  /*2eff0*/  STL.64 [R1+0x10], R4 ;  /* 0x0000100401007387 */ /* 0x0011e80000100a00 */
[----:B------:R0:W-:Y:S01]  /*2f000*/  STL.64 [R1+0x18], R6 ;  /* 0x0000180601007387 */ /* 0x0001e20000100a00 */
[----:B------:R-:W-:Y:S06]  /*2f010*/  BAR.ARV 0x4, 0x180 ;  /* 0x0106000000007b1d */ /* 0x000fec0000002000 */
[----:B------:R-:W-:Y:S05]  /*2f020*/  BRA `(.L_x_7533) ;  /* 0x0000000c00c07947 */ /* 0x000fea0003800000 */
.L_x_7532:
[----:B------:R-:W0:Y:S01]  /*2f030*/  S2R R0, SR_TID.X ;  /* 0x0000000000007919 */ /* 0x000e220000002100 */
[----:B------:R-:W-:Y:S01]  /*2f040*/  ULDC UR4, c[0x0][0xc3c] ;  /* 0x00030f0000047ab9 */ /* 0x000fe20000000800 */
[----:B------:R-:W-:Y:S01]  /*2f050*/  ULDC.64 UR6, c[0x0][0x208] ;  /* 0x0000820000067ab9 */ /* 0x000fe20000000a00 */
        /* <DEDUP_REMOVED lines=12> */
[----:B------:R-:W0:Y:S01]  /*2f120*/  S2UR UR6, SR_CTAID.X ;  /* 0x00000000000679c3 */ /* 0x000e220000002500 */
[C---:B------:R-:W-:Y:S01]  /*2f130*/  ISETP.GE.U32.AND P2, PT, R0.reuse, 0x2, PT ;  /* 0x000000020000780c */ /* 0x040fe20003f46070 */
[----:B------:R-:W-:Y:S01]  /*2f140*/  UMOV UR4, URZ ;  /* 0x0000003f00047c82 */ /* 0x000fe20008000000 */
[C---:B------:R-:W-:Y:S02]  /*2f150*/  ISETP.GE.U32.AND P3, PT, R0.reuse, 0x4, PT ;  /* 0x000000040000780c */ /* 0x040fe40003f66070 */
[C---:B------:R-:W-:Y:S02]  /*2f160*/  ISETP.GE.U32.AND P4, PT, R0.reuse, 0x8, PT ;  /* 0x000000080000780c */ /* 0x040fe40003f86070 */
[----:B------:R-:W-:Y:S01]  /*2f170*/  ISETP.GE.U32.AND P5, PT, R0, 0x10, PT ;  /* 0x000000100000780c */ /* 0x000fe20003fa6070 */
        /* <DEDUP_REMOVED lines=16> */
[----:B------:R-:W1:Y:S02]  /*2f280*/  SHFL.IDX PT, R7, R3, 0x1f, 0x1f ;  /* 0x03e01f0003077f89 */ /* 0x000e6400000e0000 */
[----:B-1----:R-:W-:-:S04]  /*2f290*/  IMAD R7, R7, UR5, RZ ;  /* 0x0000000507077c24 */ /* 0x002fc8000f8e02ff */
[----:B------:R-:W-:Y:S01]  /*2f2a0*/  IMAD.MOV.U32 R4, RZ, RZ, R7 ;  /* 0x000000ffff047224 */ /* 0x000fe200078e0007 */
[----:B0-----:R-:W-:-:S13]  /*2f2b0*/  ISETP.GT.AND P6, PT, R7, UR6, PT ;  /* 0x0000000607007c0c */ /* 0x001fda000bfc4270 */
[----:B------:R-:W-:Y:S05]  /*2f2c0*/  @P6 BRA `(.L_x_7534) ;  /* 0x0000000000ac6947 */ /* 0x000fea0003800000 */
[----:B------:R-:W-:Y:S01]  /*2f2d0*/  IMAD.MOV.U32 R7, RZ, RZ, R4 ;  /* 0x000000ffff077224 */ /* 0x000fe200078e0004 */
[----:B------:R-:W-:Y:S01]  /*2f2e0*/  UMOV UR4, URZ ;  /* 0x0000003f00047c82 */ /* 0x000fe20008000000 */
[----:B------:R-:W-:-:S05]  /*2f2f0*/  ULDC UR5, c[0x0][0xc38] ;  /* 0x00030e0000057ab9 */ /* 0x000fca0000000800 */
.L_x_7536:
        /* <DEDUP_REMOVED lines=8> */
[----:B------:R-:W-:Y:S01]  /*2f380*/  ULDC.64 UR8, c[0x0][0x208] ;  /* 0x0000820000087ab9 */ /* 0x000fe20000000a00 */
        /* <DEDUP_REMOVED lines=31> */
.L_x_7534:
        /* <DEDUP_REMOVED lines=12> */
.L_x_7537:
[----:B---34-:R-:W-:Y:S01]  /*2f640*/  IMAD R3, R8, UR5, R9 ;  /* 0x0000000508037c24 */ /* 0x018fe2000f8e0209 */
[----:B-1----:R-:W-:Y:S01]  /*2f650*/  ISETP.NE.AND P0, PT, R7, 0x1, PT ;  /* 0x000000010700780c */ /* 0x002fe20003f05270 */
[----:B------:R-:W-:-:S03]  /*2f660*/  VIADD R13, R10, UR4 ;  /* 0x000000040a0d7c36 */ /* 0x000fc60008000000 */
[----:B------:R1:W-:Y:S01]  /*2f670*/  STL [R1+0x10], R3 ;  /* 0x0000100301007387 */ /* 0x0003e20000100800 */
[----:B0-----:R-:W-:-:S03]  /*2f680*/  IADD3 R5, -R3, UR6, RZ ;  /* 0x0000000603057c10 */ /* 0x001fc6000fffe1ff */
[----:B------:R1:W-:Y:S05]  /*2f690*/  STL [R1+0x1c], R13 ;  /* 0x00001c0d01007387 */ /* 0x0003ea0000100800 */
[----:B------:R-:W-:Y:S05]  /*2f6a0*/  @!P0 BRA `(.L_x_7538) ;  /* 0x0000000000e08947 */ /* 0x000fea0003800000 */
[----:B--2---:R-:W-:Y:S01]  /*2f6b0*/  IABS R6, R4 ;  /* 0x0000000400067213 */ /* 0x004fe20000000000 */
[----:B------:R-:W-:Y:S01]  /*2f6c0*/  IMAD.MOV.U32 R2, RZ, RZ, RZ ;  /* 0x000000ffff027224 */ /* 0x000fe200078e00ff */
[----:B------:R-:W-:Y:S02]  /*2f6d0*/  IABS R8, R7 ;  /* 0x0000000700087213 */ /* 0x000fe40000000000 */
[----:B------:R-:W0:Y:S08]  /*2f6e0*/  I2F.RP R9, R6 ;  /* 0x0000000600097306 */ /* 0x000e300000209400 */
[----:B------:R-:W-:Y:S08]  /*2f6f0*/  I2F.RP R12, R8 ;  /* 0x00000008000c7306 */ /* 0x000ff00000209400 */
[----:B0-----:R-:W1:Y:S02]  /*2f700*/  MUFU.RCP R9, R9 ;  /* 0x0000000900097308 */ /* 0x001e640000001000 */
[----:B-1----:R-:W-:-:S06]  /*2f710*/  VIADD R3, R9, 0xffffffe ;  /* 0x0ffffffe09037836 */ /* 0x002fcc0000000000 */
[----:B------:R-:W0:Y:S02]  /*2f720*/  F2I.FTZ.U32.TRUNC.NTZ R3, R3 ;  /* 0x0000000300037305 */ /* 0x000e24000021f000 */
[----:B0-----:R-:W-:-:S04]  /*2f730*/  IMAD.MOV R11, RZ, RZ, -R3 ;  /* 0x000000ffff0b7224 */ /* 0x001fc800078e0a03 */
[----:B------:R-:W-:-:S04]  /*2f740*/  IMAD R11, R11, R6, RZ ;  /* 0x000000060b0b7224 */ /* 0x000fc800078e02ff */
[----:B------:R-:W-:Y:S01]  /*2f750*/  IMAD.HI.U32 R10, R3, R11, R2 ;  /* 0x0000000b030a7227 */ /* 0x000fe200078e0002 */
[----:B------:R-:W-:Y:S01]  /*2f760*/  IABS R11, R5 ;  /* 0x00000005000b7213 */ /* 0x000fe20000000000 */
[----:B------:R-:W0:Y:S01]  /*2f770*/  MUFU.RCP R2, R12 ;  /* 0x0000000c00027308 */ /* 0x000e220000001000 */
[----:B------:R-:W-:-:S03]  /*2f780*/  IABS R3, R4 ;  /* 0x0000000400037213 */ /* 0x000fc60000000000 */
[----:B------:R-:W-:-:S04]  /*2f790*/  IMAD.HI.U32 R9, R10, R11, RZ ;  /* 0x0000000b0a097227 */ /* 0x000fc800078e00ff */
[----:B------:R-:W-:-:S04]  /*2f7a0*/  IMAD.MOV R14, RZ, RZ, -R3 ;  /* 0x000000ffff0e7224 */ /* 0x000fc800078e0a03 */
[----:B------:R-:W-:Y:S02]  /*2f7b0*/  IMAD R11, R9, R14, R11 ;  /* 0x0000000e090b7224 */ /* 0x000fe400078e020b */
[----:B0-----:R-:W-:-:S03]  /*2f7c0*/  VIADD R3, R2, 0xffffffe ;  /* 0x0ffffffe02037836 */ /* 0x001fc60000000000 */
[----:B------:R-:W-:Y:S01]  /*2f7d0*/  ISETP.GT.U32.AND P1, PT, R6, R11, PT ;  /* 0x0000000b0600720c */ /* 0x000fe20003f24070 */
[----:B------:R-:W-:Y:S02]  /*2f7e0*/  IMAD.MOV.U32 R2, RZ, RZ, RZ ;  /* 0x000000ffff027224 */ /* 0x000fe400078e00ff */
        /* <DEDUP_REMOVED lines=36> */
.L_x_7538:
[----:B-1----:R-:W0:Y:S01]  /*2fa30*/  LDC.64 R2, c[0x0][0xc90] ;  /* 0x00032400ff027b82 */ /* 0x002e220000000a00 */
[----:B------:R-:W-:Y:S01]  /*2fa40*/  ULDC.64 UR6, c[0x0][0x208] ;  /* 0x0000820000067ab9 */ /* 0x000fe20000000a00 */
        /* <DEDUP_REMOVED lines=60> */
.L_x_7539:
[----:B01----:R-:W-:-:S05]  /*2fe10*/  LOP3.LUT R3, RZ, R2, RZ, 0x33, !PT ;  /* 0x00000002ff037212 */ /* 0x003fca00078e33ff */
[----:B------:R-:W-:-:S05]  /*2fe20*/  IMAD.IADD R2, R4, 0x1, R3 ;  /* 0x0000000104027824 */ /* 0x000fca00078e0203 */
[----:B------:R1:W-:Y:S01]  /*2fe30*/  STL [R1+0x14], R2 ;  /* 0x0000140201007387 */ /* 0x0003e20000100800 */
[----:B------:R-:W-:Y:S05]  /*2fe40*/  BRA `(.L_x_7540) ;  /* 0x0000000000107947 */ /* 0x000fea0003800000 */
.L_x_7535:
[----:B------:R-:W-:Y:S01]  /*2fe50*/  IMAD.U32 R2, RZ, RZ, UR6 ;  /* 0x00000006ff027e24 */ /* 0x000fe2000f8e00ff */
[----:B------:R0:W-:Y:S04]  /*2fe60*/  STL [R1+0x14], RZ ;  /* 0x000014ff01007387 */ /* 0x0001e80000100800 */
[----:B------:R0:W-:Y:S04]  /*2fe70*/  STL [R1+0x18], RZ ;  /* 0x000018ff01007387 */ /* 0x0001e80000100800 */
[----:B------:R0:W-:Y:S02]  /*2fe80*/  STL [R1+0x10], R2 ;  /* 0x0000100201007387 */ /* 0x0001e40000100800 */
.L_x_7540:
        /* <DEDUP_REMOVED lines=10> */
.L_x_7533:
        /* <DEDUP_REMOVED lines=12> */
[----:B------:R-:W0:Y:S01]  /*2fff0*/  S2R R11, SR_TID.X ;  /* 0x00000000000b7919 */ /* 0x000e220000002100 */
[----:B------:R-:W-:Y:S01]  /*30000*/  ULDC.64 UR36, c[0x0][0x198] ;  /* 0x0000660000247ab9 */ /* 0x000fe20000000a00 */
[----:B------:R-:W-:Y:S01]  /*30010*/  ULDC UR40, c[0x0][0xc] ;  /* 0x0000030000287ab9 */ /* 0x000fe20000000800 */
[----:B---3--:R-:W-:-:S06]  /*30020*/  ULEA UR4, UR5, UR4, 0x18 ;  /* 0x0000000405047291 */ /* 0x008fcc000f8ec03f */
[----:B------:R-:W-:Y:S02]  /*30030*/  IMAD.U32 R19, RZ, RZ, UR4 ;  /* 0x00000004ff137e24 */ /* 0x000fe4000f8e00ff */
[C---:B01----:R-:W-:Y:S01]  /*30040*/  IMAD.SHL.U32 R2, R11.reuse, 0x10, RZ ;  /* 0x000000100b027824 */ /* 0x043fe200078e00ff */
[C---:B------:R-:W-:Y:S01]  /*30050*/  LOP3.LUT R10, R11.reuse, 0x7f, RZ, 0xc0, !PT ;  /* 0x0000007f0b0a7812 */ /* 0x040fe200078ec0ff */
[C---:B------:R-:W-:Y:S01]  /*30060*/  IMAD.SHL.U32 R3, R11.reuse, 0x2, RZ ;  /* 0x000000020b037824 */ /* 0x040fe200078e00ff */
[----:B------:R-:W-:Y:S01]  /*30070*/  SHF.R.U32.HI R6, RZ, 0x1, R11 ;  /* 0x00000001ff067819 */ /* 0x000fe2000001160b */
[C---:B------:R-:W-:Y:S01]  /*30080*/  IMAD.SHL.U32 R5, R11.reuse, 0x20, RZ ;  /* 0x000000200b057824 */ /* 0x040fe200078e00ff */
[----:B------:R-:W-:-:S04]  /*30090*/  LOP3.LUT P0, RZ, R11, 0x4, RZ, 0xc0, !PT ;  /* 0x000000040bff7812 */ /* 0x000fc8000780c0ff */
[----:B------:R-:W-:-:S04]  /*300a0*/  LOP3.LUT R7, R5, 0x80, RZ, 0xc0, !PT ;  /* 0x0000008005077812 */ /* 0x000fc800078ec0ff */
[----:B------:R-:W-:Y:S02]  /*300b0*/  LOP3.LUT R7, R7, 0x10, R11, 0xf8, !PT ;  /* 0x0000001007077812 */ /* 0x000fe400078ef80b */
[----:B--2---:R-:W-:Y:S02]  /*300c0*/  R2UR UR6, R0 ;  /* 0x00000000000672ca */ /* 0x004fe400000e0000 */
[----:B------:R-:W-:-:S04]  /*300d0*/  LOP3.LUT R0, R2, 0x3f0, RZ, 0xc0, !PT ;  /* 0x000003f002007812 */ /* 0x000fc800078ec0ff */
[----:B------:R-:W-:Y:S01]  /*300e0*/  LOP3.LUT R0, R0, 0x70, R3, 0x78, !PT ;  /* 0x0000007000007812 */ /* 0x000fe200078e7803 */
[----:B------:R-:W-:-:S05]  /*300f0*/  IMAD.SHL.U32 R3, R10, 0x10, RZ ;  /* 0x000000100a037824 */ /* 0x000fca00078e00ff */
[----:B------:R-:W-:Y:S01]  /*30100*/  LOP3.LUT R4, R3, 0x600, RZ, 0xc0, !PT ;  /* 0x0000060003047812 */ /* 0x000fe200078ec0ff */
[----:B------:R-:W-:Y:S01]  /*30110*/  ULOP3.LUT UR38, UR6, 0x1, URZ, 0xfc, !UPT ;  /* 0x0000000106267892 */ /* 0x000fe2000f8efc3f */
[----:B------:R-:W-:Y:S01]  /*30120*/  LOP3.LUT R0, R0, 0x400, R3, 0xf8, !PT ;  /* 0x0000040000007812 */ /* 0x000fe200078ef803 */
[----:B------:R-:W-:Y:S01]  /*30130*/  IMAD.SHL.U32 R3, R11, 0x80, RZ ;  /* 0x000000800b037824 */ /* 0x000fe200078e00ff */
[----:B------:R-:W-:Y:S01]  /*30140*/  LOP3.LUT R4, R4, 0x60, R5, 0xf8, !PT ;  /* 0x0000006004047812 */ /* 0x000fe200078ef805 */
[----:B------:R-:W-:-:S03]  /*30150*/  ULOP3.LUT UR39, UR6, 0x2, URZ, 0xfc, !UPT ;  /* 0x0000000206277892 */ /* 0x000fc6000f8efc3f */
[----:B------:R-:W-:Y:S02]  /*30160*/  LOP3.LUT R4, R4, 0x100, R5, 0xf8, !PT ;  /* 0x0000010004047812 */ /* 0x000fe400078ef805 */
[----:B------:R-:W-:-:S04]  /*30170*/  LOP3.LUT R5, R3, 0x380, RZ, 0xc0, !PT ;  /* 0x0000038003057812 */ /* 0x000fc800078ec0ff */
[----:B------:R-:W-:Y:S01]  /*30180*/  LOP3.LUT R5, R5, 0x30, R6, 0xf8, !PT ;  /* 0x0000003005057812 */ /* 0x000fe200078ef806 */
[----:B------:R-:W-:-:S05]  /*30190*/  IMAD.SHL.U32 R6, R11, 0x4, RZ ;  /* 0x000000040b067824 */ /* 0x000fca00078e00ff */
[----:B------:R-:W-:Y:S02]  /*301a0*/  LOP3.LUT R7, R7, 0x10, R6, 0x78, !PT ;  /* 0x0000001007077812 */ /* 0x000fe400078e7806 */
[----:B------:R-:W-:Y:S02]  /*301b0*/  LOP3.LUT R6, R5, 0x70, R2, 0x78, !PT ;  /* 0x0000007005067812 */ /* 0x000fe400078e7802 */
[----:B------:R-:W-:Y:S02]  /*301c0*/  LOP3.LUT R8, R4, R7, RZ, 0xfc, !PT ;  /* 0x0000000704087212 */ /* 0x000fe400078efcff */
[----:B------:R-:W-:Y:S02]  /*301d0*/  SHF.R.U32.HI R4, RZ, 0x3, R10 ;  /* 0x00000003ff047819 */ /* 0x000fe4000001160a */
[----:B------:R-:W-:Y:S01]  /*301e0*/  LOP3.LUT R9, R6, 0xc00, R3, 0xf8, !PT ;  /* 0x00000c0006097812 */ /* 0x000fe200078ef803 */
[----:B------:R-:W-:Y:S01]  /*301f0*/  STL [R1+0x4], R8 ;  /* 0x0000040801007387 */ /* 0x000fe20000100800 */
[----:B------:R-:W-:Y:S01]  /*30200*/  LOP3.LUT R4, R4, 0x70, R2, 0xf8, !PT ;  /* 0x0000007004047812 */ /* 0x000fe200078ef802 */
[----:B------:R-:W-:-:S02]  /*30210*/  IMAD.IADD R2, R19, 0x1, R0 ;  /* 0x0000000113027824 */ /* 0x000fc400078e0200 */
[C---:B------:R-:W-:Y:S01]  /*30220*/  VIADD R3, R9.reuse, 0x40 ;  /* 0x0000004009037836 */ /* 0x040fe20000000000 */
[----:B------:R-:W-:Y:S01]  /*30230*/  STL [R1+0x8], R9 ;  /* 0x0000080901007387 */ /* 0x000fe20000100800 */
[----:B------:R-:W-:Y:S02]  /*30240*/  @P0 VIADD R3, R9, 0xffffffc0 ;  /* 0xffffffc009030836 */ /* 0x000fe40000000000 */
[----:B------:R-:W-:Y:S01]  /*30250*/  IMAD.MOV.U32 R0, RZ, RZ, 0x1 ;  /* 0x00000001ff007424 */ /* 0x000fe200078e00ff */
        /* <DEDUP_REMOVED lines=19> */
.L_x_7663:
[----:B------:R-:W2:Y:S01]  /*30390*/  LDL R14, [R1+0x1c] ;  /* 0x00001c00010e7983 */ /* 0x000ea20000100800 */
[----:B------:R-:W-:Y:S05]  /*303a0*/  YIELD ;  /* 0x0000000000007946 */ /* 0x000fea0003800000 */
[----:B------:R-:W-:Y:S01]  /*303b0*/  ULDC.64 UR4, c[0x0][0xa28] ;  /* 0x00028a0000047ab9 */ /* 0x000fe20000000a00 */
[----:B0---4-:R-:W-:Y:S02]  /*303c0*/  CS2R R6, SRZ ;  /* 0x0000000000067805 */ /* 0x011fe4000001ff00 */
[----:B------:R-:W-:Y:S01]  /*303d0*/  ISETP.NE.U32.AND P0, PT, RZ, UR4, PT ;  /* 0x00000004ff007c0c */ /* 0x000fe2000bf05070 */
[----:B------:R-:W0:Y:S01]  /*303e0*/  LDC.64 R12, c[0x0][0xa00] ;  /* 0x00028000ff0c7b82 */ /* 0x000e220000000a00 */
[----:B------:R-:W-:Y:S01]  /*303f0*/  ULDC.64 UR10, c[0x0][0x208] ;  /* 0x00008200000a7ab9 */ /* 0x000fe20000000a00 */
[----:B------:R-:W-:Y:S01]  /*30400*/  ULDC.64 UR6, c[0x0][0xa08] ;  /* 0x0002820000067ab9 */ /* 0x000fe20000000a00 */
[----:B------:R-:W-:Y:S01]  /*30410*/  ISETP.NE.AND.EX P0, PT, RZ, UR5, PT, P0 ;  /* 0x00000005ff007c0c */ /* 0x000fe2000bf05300 */
[----:B------:R-:W-:Y:S01]  /*30420*/  ULDC.64 UR4, c[0x0][0xa18] ;  /* 0x0002860000047ab9 */ /* 0x000fe20000000a00 */
[----:B------:R-:W-:-:S03]  /*30430*/  ULDC.64 UR8, c[0x0][0xa10] ;  /* 0x0002840000087ab9 */ /* 0x000fc60000000a00 */
        /* <DEDUP_REMOVED lines=42> */
[----:B------:R-:W-:Y:S02]  /*306e0*/  ULDC.64 UR4, c[0x0][0x208] ;  /* 0x0000820000047ab9 */ /* 0x000fe40000000a00 */
[----:B------:R-:W2:Y:S04]  /*306f0*/  LDG.E R9, desc[UR4][R12.64] ;  /* 0x000000040c097981 */ /* 0x000ea8000c1e1900 */
[----:B------:R-:W2:Y:S02]  /*30700*/  LDG.E R12, desc[UR4][R12.64+0x4] ;  /* 0x000004040c0c7981 */ /* 0x000ea4000c1e1900 */
[----:B--2---:R-:W-:-:S05]  /*30710*/  IMAD.IADD R15, R12, 0x1, -R9 ;  /* 0x000000010c0f7824 */ /* 0x004fca00078e0a09 */
[----:B------:R0:W-:Y:S02]  /*30720*/  STL [R1+0x54], R15 ;  /* 0x0000540f01007387 */ /* 0x0001e40000100800 */
.L_x_7542:
        /* <DEDUP_REMOVED lines=12> */
[----:B------:R-:W1:Y:S01]  /*307f0*/  LDC.64 R4, c[0x0][0xa20] ;  /* 0x00028800ff047b82 */ /* 0x000e620000000a00 */
[----:B------:R-:W-:Y:S01]  /*30800*/  ULDC.64 UR4, c[0x0][0x208] ;  /* 0x0000820000047ab9 */ /* 0x000fe20000000a00 */
[----:B-1----:R-:W-:-:S05]  /*30810*/  IMAD.WIDE R4, R14, 0x4, R4 ;  /* 0x000000040e047825 */ /* 0x002fca00078e0204 */
[----:B------:R1:W5:Y:S01]  /*30820*/  LDG.E R7, desc[UR4][R4.64] ;  /* 0x0000000404077981 */ /* 0x000362000c1e1900 */
[----:B------:R-:W-:Y:S05]  /*30830*/  BRA `(.L_x_7544) ;  /* 0x0000000000147947 */ /* 0x000fea0003800000 */
.L_x_7543:
[----:B------:R-:W-:Y:S05]  /*30840*/  @!P1 BRA `(.L_x_7544) ;  /* 0x0000000000109947 */ /* 0x000fea0003800000 */
[----:B------:R-:W-:Y:S02]  /*30850*/  ULDC.64 UR4, c[0x0][0x208] ;  /* 0x0000820000047ab9 */ /* 0x000fe40000000a00 */
[----:B------:R-:W2:Y:S04]  /*30860*/  LDG.E R7, desc[UR4][R4.64] ;  /* 0x0000000404077981 */ /* 0x000ea8000c1e1900 */
[----:B------:R-:W2:Y:S02]  /*30870*/  LDG.E R4, desc[UR4][R4.64+0x4] ;  /* 0x0000040404047981 */ /* 0x000ea4000c1e1900 */
[----:B--2---:R-:W-:-:S07]  /*30880*/  IMAD.IADD R7, R4, 0x1, -R7 ;  /* 0x0000000104077824 */ /* 0x004fce00078e0a07 */
.L_x_7544:
[----:B------:R-:W2:Y:S01]  /*30890*/  LDL.LU R8, [R1+0x14] ;  /* 0x0000140001087983 */ /* 0x000ea20000300800 */
[----:B------:R-:W-:-:S03]  /*308a0*/  ULDC.64 UR4, c[0x0][0x208] ;  /* 0x0000820000047ab9 */ /* 0x000fc60000000a00 */
        /* <DEDUP_REMOVED lines=16> */
[----:B------:R-:W-:Y:S02]  /*309b0*/  VIADD R3, R8, 0xdf ;  /* 0x000000df08037836 */ /* 0x000fe40000000000 */
[----:B------:R-:W-:Y:S02]  /*309c0*/  IMAD.MOV.U32 R2, RZ, RZ, RZ ;  /* 0x000000ffff027224 */ /* 0x000fe400078e00ff */
[----:B------:R-:W-:Y:S02]  /*309d0*/  IMAD.IADD R6, R20, 0x1, R6 ;  /* 0x0000000114067824 */ /* 0x000fe400078e0206 */
[----:B------:R-:W-:-:S05]  /*309e0*/  IMAD.HI R2, R3, -0x6db6db6d, R2 ;  /* 0x9249249303027827 */ /* 0x000fca00078e0202 */
[----:B------:R-:W-:-:S04]  /*309f0*/  SHF.R.U32.HI R3, RZ, 0x1f, R2 ;  /* 0x0000001fff037819 */ /* 0x000fc80000011602 */
[----:B------:R-:W-:Y:S02]  /*30a00*/  LEA.HI.SX32 R12, R2, R3, 0x19 ;  /* 0x00000003020c7211 */ /* 0x000fe400078fcaff */
[----:B------:R-:W1:Y:S03]  /*30a10*/  LDC.64 R2, c[0x0][0x9e0] ;  /* 0x00027800ff027b82 */ /* 0x000e660000000a00 */
[----:B------:R2:W-:Y:S01]  /*30a20*/  STL [R1], R12 ;  /* 0x0000000c01007387 */ /* 0x0005e20000100800 */
        /* <DEDUP_REMOVED lines=14> */
.L_x_7547:
[----:B------:R-:W-:-:S13]  /*30b10*/  ISETP.NE.AND P0, PT, R3, 0x1, PT ;  /* 0x000000010300780c */ /* 0x000fda0003f05270 */
[----:B------:R-:W1:Y:S02]  /*30b20*/  @P0 LDC.64 R4, c[0x0][0x9e8] ;  /* 0x00027a00ff040b82 */ /* 0x000e640000000a00 */
[----:B-1----:R-:W-:-:S05]  /*30b30*/  @P0 IMAD.HI.U32 R4, R2, R4, RZ ;  /* 0x0000000402040227 */ /* 0x002fca00078e00ff */
[----:B------:R-:W-:-:S07]  /*30b40*/  @P0 SHF.R.U32.HI R2, RZ, R5, R4 ;  /* 0x00000005ff020219 */ /* 0x000fce0000011604 */
.L_x_7548:
[----:B------:R-:W-:Y:S05]  /*30b50*/  BSYNC B0 ;  /* 0x0000000000007941 */ /* 0x000fea0003800000 */
.L_x_7546:
[----:B------:R-:W-:-:S05]  /*30b60*/  IMAD R2, R2, R3, R3 ;  /* 0x0000000302027224 */ /* 0x000fca00078e0203 */
[----:B------:R-:W-:-:S07]  /*30b70*/  VIMNMX R7, R7, R2, PT ;  /* 0x0000000207077248 */ /* 0x000fce0003fe0100 */
.L_x_7545:
[----:B------:R-:W1:Y:S01]  /*30b80*/  @P1 LDC R4, c[0x0][0x44c] ;  /* 0x00011300ff041b82 */ /* 0x000e620000000800 */
[----:B------:R-:W-:Y:S01]  /*30b90*/  IMAD.MOV.U32 R2, RZ, RZ, R9 ;  /* 0x000000ffff027224 */ /* 0x000fe200078e0009 */
[----:B------:R-:W-:Y:S01]  /*30ba0*/  ULDC UR4, c[0x0][0x9dc] ;  /* 0x0002770000047ab9 */ /* 0x000fe20000000800 */
[----:B------:R-:W-:-:S05]  /*30bb0*/  IMAD.IADD R21, R8, 0x1, -R15 ;  /* 0x0000000108157824 */ /* 0x000fca00078e0a0f */
[----:B------:R-:W2:Y:S01]  /*30bc0*/  @P1 LDC R5, c[0x0][0x450] ;  /* 0x00011400ff051b82 */ /* 0x000ea20000000800 */
[----:B-1----:R-:W-:-:S05]  /*30bd0*/  @P1 IMAD.HI.U32 R4, R9, R4, RZ ;  /* 0x0000000409041227 */ /* 0x002fca00078e00ff */
[----:B--2---:R-:W-:Y:S01]  /*30be0*/  @P1 SHF.R.U32.HI R2, RZ, R5, R4 ;  /* 0x00000005ff021219 */ /* 0x004fe20000011604 */
[----:B------:R-:W-:Y:S02]  /*30bf0*/  VIADD R5, R7, 0xdf ;  /* 0x000000df07057836 */ /* 0x000fe40000000000 */
[----:B------:R-:W-:Y:S02]  /*30c00*/  IMAD.MOV.U32 R4, RZ, RZ, RZ ;  /* 0x000000ffff047224 */ /* 0x000fe400078e00ff */
[----:B------:R-:W-:Y:S02]  /*30c10*/  IMAD.IADD R2, R21, 0x1, R2 ;  /* 0x0000000115027824 */ /* 0x000fe400078e0202 */
[----:B------:R-:W-:-:S04]  /*30c20*/  IMAD.HI R4, R5, -0x6db6db6d, R4 ;  /* 0x9249249305047827 */ /* 0x000fc800078e0204 */
[----:B------:R-:W-:Y:S01]  /*30c30*/  VIADD R6, R2, -UR4 ;  /* 0x8000000402067c36 */ /* 0x000fe20008000000 */
[----:B------:R-:W-:-:S04]  /*30c40*/  SHF.R.U32.HI R9, RZ, 0x1f, R4 ;  /* 0x0000001fff097819 */ /* 0x000fc80000011604 */
[----:B------:R-:W-:-:S04]  /*30c50*/  LEA.HI.SX32 R9, R4, R9, 0x19 ;  /* 0x0000000904097211 */ /* 0x000fc800078fcaff */
[----:B------:R-:W-:Y:S01]  /*30c60*/  VIMNMX R9, R12, R9, PT ;  /* 0x000000090c097248 */ /* 0x000fe20003fe0100 */
        /* <DEDUP_REMOVED lines=11> */
.L_x_7551:
[----:B------:R-:W-:-:S13]  /*30d20*/  ISETP.NE.AND P0, PT, R3, 0x1, PT ;  /* 0x000000010300780c */ /* 0x000fda0003f05270 */
[----:B------:R-:W1:Y:S02]  /*30d30*/  @P0 LDC.64 R4, c[0x0][0x9e8] ;  /* 0x00027a00ff040b82 */ /* 0x000e640000000a00 */
[----:B-1----:R-:W-:-:S05]  /*30d40*/  @P0 IMAD.HI.U32 R4, R2, R4, RZ ;  /* 0x0000000402040227 */ /* 0x002fca00078e00ff */
[----:B------:R-:W-:-:S07]  /*30d50*/  @P0 SHF.R.U32.HI R2, RZ, R5, R4 ;  /* 0x00000005ff020219 */ /* 0x000fce0000011604 */
.L_x_7552:
[----:B------:R-:W-:Y:S05]  /*30d60*/  BSYNC B0 ;  /* 0x0000000000007941 */ /* 0x000fea0003800000 */
.L_x_7550:
[----:B------:R-:W-:-:S05]  /*30d70*/  IMAD R2, R2, R3, RZ ;  /* 0x0000000302027224 */ /* 0x000fca00078e02ff */
[----:B------:R-:W-:-:S07]  /*30d80*/  VIMNMX R6, R6, R2, !PT ;  /* 0x0000000206067248 */ /* 0x000fce0007fe0100 */
.L_x_7549:
[----:B------:R-:W-:Y:S01]  /*30d90*/  IMAD.MOV.U32 R2, RZ, RZ, RZ ;  /* 0x000000ffff027224 */ /* 0x000fe200078e00ff */
[----:B------:R-:W-:Y:S01]  /*30da0*/  LOP3.LUT R12, R18, 0xff, RZ, 0xc0, !PT ;  /* 0x000000ff120c7812 */ /* 0x000fe200078ec0ff */
[----:B------:R-:W-:Y:S01]  /*30db0*/  IMAD.MOV.U32 R3, RZ, RZ, R6 ;  /* 0x000000ffff037224 */ /* 0x000fe200078e0006 */
[----:B------:R-:W-:Y:S01]  /*30dc0*/  BSSY B0, `(.L_x_7553) ;  /* 0x0000027000007945 */ /* 0x000fe20003800000 */
[----:B------:R-:W-:Y:S01]  /*30dd0*/  SHF.R.U32.HI R18, RZ, 0x10, R18 ;  /* 0x00000010ff127819 */ /* 0x000fe20000011612 */
[----:B------:R-:W-:Y:S01]  /*30de0*/  IMAD.HI R6, R6, -0x6db6db6d, R2 ;  /* 0x9249249306067827 */ /* 0x000fe200078e0202 */
[----:B------:R1:W-:Y:S04]  /*30df0*/  STL [R1+0x14], R12 ;  /* 0x0000140c01007387 */ /* 0x0003e80000100800 */
[----:B------:R-:W-:-:S04]  /*30e00*/  SHF.R.U32.HI R8, RZ, 0x1f, R6 ;  /* 0x0000001fff087819 */ /* 0x000fc80000011606 */
        /* <DEDUP_REMOVED lines=34> */
.L_x_7554:
[----:B------:R-:W-:Y:S05]  /*31030*/  BSYNC B0 ;  /* 0x0000000000007941 */ /* 0x000fea0003800000 */
.L_x_7553:
[-C--:B------:R-:W-:Y:S01]  /*31040*/  IMAD R8, R12, R2.reuse, R8 ;  /* 0x000000020c087224 */ /* 0x080fe200078e0208 */
[----:B------:R-:W-:Y:S04]  /*31050*/  BSSY B0, `(.L_x_7555) ;  /* 0x00000e5000007945 */ /* 0x000fe80003800000 */
        /* <DEDUP_REMOVED lines=25> */
.L_x_7813:
[----:B--2---:R-:W-:Y:S02]  /*311f0*/  ISETP.NE.AND P0, PT, R14, RZ, PT ;  /* 0x000000ff0e00720c */ /* 0x004fe40003f05270 */
[----:B------:R-:W-:-:S11]  /*31200*/  PLOP3.LUT P6, PT, PT, PT, PT, 0x8, 0x0 ;  /* 0x000000000000781c */ /* 0x000fd60003fce170 */
[----:B------:R-:W-:Y:S05]  /*31210*/  @P0 BRA `(.L_x_7558) ;  /* 0x00000000000c0947 */ /* 0x000fea0003800000 */
[----:B------:R-:W-:-:S03]  /*31220*/  UMOV UR4, 0xffffffff ;  /* 0xffffffff00047882 */ /* 0x000fc60000000000 */
[----:B------:R-:W-:Y:S05]  /*31230*/  BRA.DIV UR4, `(.L_x_7559) ;  /* 0x0000009a04b07947 */ /* 0x000fea000b800000 */
[----:B------:R-:W-:-:S13]  /*31240*/  ELECT P6, URZ, PT ;  /* 0x00000000003f782f */ /* 0x000fda00038c0000 */
.L_x_7558:
        /* <DEDUP_REMOVED lines=9> */
.L_x_7816:
[----:B------:R-:W-:Y:S05]  /*312e0*/  BSYNC B1 ;  /* 0x0000000000017941 */ /* 0x000fea0003800000 */
.L_x_7560:
        /* <DEDUP_REMOVED lines=12> */
.L_x_7817:
[----:B------:R-:W-:Y:S05]  /*313b0*/  BSYNC B2 ;  /* 0x0000000000027941 */ /* 0x000fea0003800000 */
.L_x_7564:
        /* <DEDUP_REMOVED lines=9> */
.L_x_7567:
[----:B------:R-:W-:Y:S05]  /*31450*/  BSYNC B2 ;  /* 0x0000000000027941 */ /* 0x000fea0003800000 */
.L_x_7566:
[----:B------:R-:W3:Y:S01]  /*31460*/  LDL R5, [R1+0x20] ;  /* 0x0000200001057983 */ /* 0x000ee20000100800 */
[----:B------:R-:W-:Y:S01]  /*31470*/  IMAD.MOV.U32 R11, RZ, RZ, RZ ;  /* 0x000000ffff0b7224 */ /* 0x000fe200078e00ff */
[----:B------:R-:W-:Y:S01]  /*31480*/  UIADD3 UR4, UP0, UR36, 0x570, URZ ;  /* 0x0000057024047890 */ /* 0x000fe2000ff1e03f */
[----:B-1----:R-:W-:Y:S01]  /*31490*/  IMAD R4, R8, 0xe0, R0 ;  /* 0x000000e008047824 */ /* 0x002fe200078e0200 */
        /* <DEDUP_REMOVED lines=9> */
.L_x_7568:
        /* <DEDUP_REMOVED lines=13> */
.L_x_7818:
[----:B------:R-:W-:Y:S05]  /*31600*/  BSYNC B2 ;  /* 0x0000000000027941 */ /* 0x000fea0003800000 */
.L_x_7569:
        /* <DEDUP_REMOVED lines=11> */
.L_x_7572:
[----:B------:R-:W-:Y:S05]  /*316c0*/  BSYNC B2 ;  /* 0x0000000000027941 */ /* 0x000fea0003800000 */
.L_x_7571:
        /* <DEDUP_REMOVED lines=8> */
.L_x_7573:
        /* <DEDUP_REMOVED lines=10> */
.L_x_7563:
[----:B------:R-:W-:Y:S05]  /*317f0*/  BSYNC B1 ;  /* 0x0000000000017941 */ /* 0x000fea0003800000 */
.L_x_7562:
[----:B------:R-:W2:Y:S04]  /*31800*/  LDL.LU R6, [R1+0x20] ;  /* 0x0000200001067983 */ /* 0x000ea80000300800 */
[----:B------:R-:W3:Y:S01]  /*31810*/  LDL.LU R9, [R1+0x28] ;  /* 0x0000280001097983 */ /* 0x000ee20000300800 */
[----:B-1----:R-:W-:Y:S01]  /*31820*/  VIADD R4, R8, 0xfffffffe ;  /* 0xfffffffe08047836 */ /* 0x002fe20000000000 */
        /* <DEDUP_REMOVED lines=10> */
.L_x_7586:
        /* <DEDUP_REMOVED lines=13> */
.L_x_7819:
[----:B------:R-:W-:Y:S05]  /*319a0*/  BSYNC B2 ;  /* 0x0000000000027941 */ /* 0x000fea0003800000 */
.L_x_7576:
        /* <DEDUP_REMOVED lines=9> */
.L_x_7579:
[----:B------:R-:W-:Y:S05]  /*31a40*/  BSYNC B2 ;  /* 0x0000000000027941 */ /* 0x000fea0003800000 */
.L_x_7578:
        /* <DEDUP_REMOVED lines=12> */
.L_x_7580:
        /* <DEDUP_REMOVED lines=13> */
.L_x_7820:
[----:B------:R-:W-:Y:S05]  /*31be0*/  BSYNC B2 ;  /* 0x0000000000027941 */ /* 0x000fea0003800000 */
.L_x_7581:
        /* <DEDUP_REMOVED lines=11> */
.L_x_7584:
[----:B------:R-:W-:Y:S05]  /*31ca0*/  BSYNC B2 ;  /* 0x0000000000027941 */ /* 0x000fea0003800000 */
.L_x_7583:
        /* <DEDUP_REMOVED lines=8> */
.L_x_7585:
        /* <DEDUP_REMOVED lines=10> */
.L_x_7575:
[----:B------:R-:W-:Y:S05]  /*31dd0*/  BSYNC B1 ;  /* 0x0000000000017941 */ /* 0x000fea0003800000 */
.L_x_7574:
[----:B------:R-:W2:Y:S04]  /*31de0*/  LDL.LU R6, [R1+0x20] ;  /* 0x0000200001067983 */ /* 0x000ea80000300800 */
[----:B-1----:R-:W3:Y:S01]  /*31df0*/  LDL.LU R9, [R1+0x28] ;  /* 0x0000280001097983 */ /* 0x002ee20000300800 */
        /* <DEDUP_REMOVED lines=10> */
.L_x_7556:
[----:B------:R-:W-:Y:S05]  /*31ea0*/  BSYNC B0 ;  /* 0x0000000000007941 */ /* 0x000fea0003800000 */
.L_x_7555:
[----:B------:R-:W3:Y:S01]  /*31eb0*/  LDL R8, [R1+0x38] ;  /* 0x0000380001087983 */ /* 0x000ee20000100800 */
[----:B------:R-:W4:Y:S01]  /*31ec0*/  LDC R0, c[0x0][0x448] ;  /* 0x00011200ff007b82 */ /* 0x000f220000000800 */
[----:B------:R-:W-:Y:S07]  /*31ed0*/  @!P0 WARPSYNC.ALL ;  /* 0x0000000000008948 */ /* 0x000fee0003800000 */
[----:B------:R-:W-:Y:S01]  /*31ee0*/  @!P0 BAR.SYNC.DEFER_BLOCKING 0xc, 0x180 ;  /* 0x0306000000008b1d */ /* 0x000fe20000010000 */
[----:B----4-:R-:W-:-:S13]  /*31ef0*/  ISETP.NE.AND P1, PT, R0, 0x1, PT ;  /* 0x000000010000780c */ /* 0x010fda0003f25270 */
[----:B------:R-:W4:Y:S08]  /*31f00*/  @P1 LDC R2, c[0x0][0x44c] ;  /* 0x00011300ff021b82 */ /* 0x000f300000000800 */
[----:B------:R-:W5:Y:S01]  /*31f10*/  @P1 LDC R3, c[0x0][0x450] ;  /* 0x00011400ff031b82 */ /* 0x000f620000000800 */
[----:B---3--:R-:W-:-:S04]  /*31f20*/  VIADD R0, R8, 0x7f ;  /* 0x0000007f08007836 */ /* 0x008fc80000000000 */
[----:B----4-:R-:W-:-:S04]  /*31f30*/  @P1 IMAD.HI.U32 R2, R0, R2, RZ ;  /* 0x0000000200021227 */ /* 0x010fc800078e00ff */
[----:B------:R-:W-:Y:S01]  /*31f40*/  IMAD.MOV.U32 R6, RZ, RZ, R0 ;  /* 0x000000ffff067224 */ /* 0x000fe200078e0000 */
[----:B-----5:R-:W-:Y:S02]  /*31f50*/  @P1 SHF.R.U32.HI R6, RZ, R3, R2 ;  /* 0x00000003ff061219 */ /* 0x020fe40000011602 */
[----:B------:R-:W3:Y:S03]  /*31f60*/  LDC.64 R2, c[0x0][0x9e0] ;  /* 0x00027800ff027b82 */ /* 0x000ee60000000a00 */
[----:B------:R-:W-:Y:S01]  /*31f70*/  IMAD.IADD R6, R20, 0x1, R6 ;  /* 0x0000000114067824 */ /* 0x000fe200078e0206 */
[----:B---3--:R-:W-:-:S03]  /*31f80*/  ISETP.GE.AND P2, PT, R3, 0x1, PT ;  /* 0x000000010300780c */ /* 0x008fc60003f46270 */
        /* <DEDUP_REMOVED lines=8> */
[----:B-12---:R-:W1:Y:S02]  /*32010*/  @P0 LDC.64 R4, c[0x0][0x9e8] ;  /* 0x00027a00ff040b82 */ /* 0x006e640000000a00 */
[----:B-1----:R-:W-:-:S05]  /*32020*/  @P0 IMAD.HI.U32 R4, R0, R4, RZ ;  /* 0x0000000400040227 */ /* 0x002fca00078e00ff */
[----:B------:R-:W-:-:S04]  /*32030*/  @P0 SHF.R.U32.HI R0, RZ, R5, R4 ;  /* 0x00000005ff000219 */ /* 0x000fc80000011604 */
[----:B------:R-:W-:Y:S01]  /*32040*/  LOP3.LUT R0, RZ, R0, RZ, 0x33, !PT ;  /* 0x00000000ff007212 */ /* 0x000fe200078e33ff */
[----:B------:R-:W-:Y:S06]  /*32050*/  BRA `(.L_x_7590) ;  /* 0x0000000000107947 */ /* 0x000fec0003800000 */
.L_x_7589:
[----:B------:R-:W-:-:S13]  /*32060*/  ISETP.NE.AND P0, PT, R3, 0x1, PT ;  /* 0x000000010300780c */ /* 0x000fda0003f05270 */
[----:B-12---:R-:W1:Y:S02]  /*32070*/  @P0 LDC.64 R4, c[0x0][0x9e8] ;  /* 0x00027a00ff040b82 */ /* 0x006e640000000a00 */
[----:B-1----:R-:W-:-:S05]  /*32080*/  @P0 IMAD.HI.U32 R4, R0, R4, RZ ;  /* 0x0000000400040227 */ /* 0x002fca00078e00ff */
[----:B------:R-:W-:-:S07]  /*32090*/  @P0 SHF.R.U32.HI R0, RZ, R5, R4 ;  /* 0x00000005ff000219 */ /* 0x000fce0000011604 */
.L_x_7590:
[----:B------:R-:W-:Y:S05]  /*320a0*/  BSYNC B0 ;  /* 0x0000000000007941 */ /* 0x000fea0003800000 */
.L_x_7588:
[----:B------:R-:W-:-:S05]  /*320b0*/  IMAD R0, R0, R3, R3 ;  /* 0x0000000300007224 */ /* 0x000fca00078e0203 */
[----:B------:R-:W-:-:S07]  /*320c0*/  VIMNMX R2, R2, R0, PT ;  /* 0x0000000002027248 */ /* 0x000fce0003fe0100 */
.L_x_7587:
[----:B------:R-:W3:Y:S01]  /*320d0*/  LDL.LU R0, [R1] ;  /* 0x0000000001007983 */ /* 0x000ee20000300800 */
[----:B-12---:R-:W-:Y:S01]  /*320e0*/  VIADD R5, R2, 0xdf ;  /* 0x000000df02057836 */ /* 0x006fe20000000000 */
[----:B------:R-:W-:Y:S01]  /*320f0*/  ULDC UR4, c[0x0][0x9dc] ;  /* 0x0002770000047ab9 */ /* 0x000fe20000000800 */
[----:B------:R-:W-:Y:S01]  /*32100*/  IMAD.MOV.U32 R4, RZ, RZ, RZ ;  /* 0x000000ffff047224 */ /* 0x000fe200078e00ff */
[----:B------:R-:W1:Y:S03]  /*32110*/  @P1 LDC R2, c[0x0][0x44c] ;  /* 0x00011300ff021b82 */ /* 0x000e660000000800 */
[----:B------:R-:W-:-:S05]  /*32120*/  IMAD.HI R4, R5, -0x6db6db6d, R4 ;  /* 0x9249249305047827 */ /* 0x000fca00078e0204 */
[----:B------:R-:W-:-:S04]  /*32130*/  SHF.R.U32.HI R7, RZ, 0x1f, R4 ;  /* 0x0000001fff077819 */ /* 0x000fc80000011604 */
[----:B------:R-:W-:Y:S02]  /*32140*/  LEA.HI.SX32 R7, R4, R7, 0x19 ;  /* 0x0000000704077211 */ /* 0x000fe400078fcaff */
[----:B------:R-:W2:Y:S01]  /*32150*/  @P1 LDC R4, c[0x0][0x450] ;  /* 0x00011400ff041b82 */ /* 0x000ea20000000800 */
[----:B-1----:R-:W-:Y:S01]  /*32160*/  @P1 IMAD.HI.U32 R2, R8, R2, RZ ;  /* 0x0000000208021227 */ /* 0x002fe200078e00ff */
[----:B---3--:R-:W-:-:S03]  /*32170*/  VIMNMX R7, R0, R7, PT ;  /* 0x0000000700077248 */ /* 0x008fc60003fe0100 */
[----:B------:R-:W-:Y:S01]  /*32180*/  IMAD.MOV.U32 R0, RZ, RZ, R8 ;  /* 0x000000ffff007224 */ /* 0x000fe200078e0008 */
        /* <DEDUP_REMOVED lines=14> */
.L_x_7593:
[----:B------:R-:W-:-:S13]  /*32270*/  ISETP.NE.AND P0, PT, R3, 0x1, PT ;  /* 0x000000010300780c */ /* 0x000fda0003f05270 */
[----:B------:R-:W1:Y:S02]  /*32280*/  @P0 LDC.64 R4, c[0x0][0x9e8] ;  /* 0x00027a00ff040b82 */ /* 0x000e640000000a00 */
[----:B-1----:R-:W-:-:S05]  /*32290*/  @P0 IMAD.HI.U32 R4, R0, R4, RZ ;  /* 0x0000000400040227 */ /* 0x002fca00078e00ff */
[----:B------:R-:W-:-:S07]  /*322a0*/  @P0 SHF.R.U32.HI R0, RZ, R5, R4 ;  /* 0x00000005ff000219 */ /* 0x000fce0000011604 */
.L_x_7594:
[----:B------:R-:W-:Y:S05]  /*322b0*/  BSYNC B0 ;  /* 0x0000000000007941 */ /* 0x000fea0003800000 */
.L_x_7592:
[----:B------:R-:W-:-:S05]  /*322c0*/  IMAD R0, R0, R3, RZ ;  /* 0x0000000300007224 */ /* 0x000fca00078e02ff */
[----:B------:R-:W-:-:S07]  /*322d0*/  VIMNMX R2, R2, R0, !PT ;  /* 0x0000000002027248 */ /* 0x000fce0007fe0100 */
.L_x_7591:
[----:B------:R-:W-:Y:S01]  /*322e0*/  IMAD.MOV.U32 R4, RZ, RZ, RZ ;  /* 0x000000ffff047224 */ /* 0x000fe200078e00ff */
[----:B------:R-:W-:Y:S01]  /*322f0*/  ISETP.NE.AND P1, PT, R18, RZ, PT ;  /* 0x000000ff1200720c */ /* 0x000fe20003f25270 */
[----:B------:R-:W-:Y:S01]  /*32300*/  IMAD.MOV.U32 R5, RZ, RZ, R2 ;  /* 0x000000ffff057224 */ /* 0x000fe200078e0002 */
[----:B------:R-:W-:Y:S01]  /*32310*/  BSSY B0, `(.L_x_7595) ;  /* 0x0000024000007945 */ /* 0x000fe20003800000 */
[----:B------:R-:W-:Y:S02]  /*32320*/  IMAD.MOV.U32 R0, RZ, RZ, RZ ;  /* 0x000000ffff007224 */ /* 0x000fe400078e00ff */
[----:B------:R-:W-:-:S05]  /*32330*/  IMAD.HI R2, R2, -0x6db6db6d, R4 ;  /* 0x9249249302027827 */ /* 0x000fca00078e0204 */
[----:B------:R-:W-:-:S03]  /*32340*/  SHF.R.U32.HI R6, RZ, 0x1f, R2 ;  /* 0x0000001fff067819 */ /* 0x000fc60000011602 */
[----:B------:R-:W1:Y:S01]  /*32350*/  @!P1 LDC R18, c[0x0][0x9f0] ;  /* 0x00027c00ff129b82 */ /* 0x000e620000000800 */
[----:B------:R-:W-:-:S04]  /*32360*/  LEA.HI.SX32 R6, R2, R6, 0x19 ;  /* 0x0000000602067211 */ /* 0x000fc800078fcaff */
[----:B------:R-:W-:-:S04]  /*32370*/  VIMNMX R6, RZ, R6, !PT ;  /* 0x00000006ff067248 */ /* 0x000fc80007fe0100 */
[----:B------:R-:W-:-:S13]  /*32380*/  ISETP.GT.AND P0, PT, R7, R6, PT ;  /* 0x000000060700720c */ /* 0x000fda0003f04270 */
[----:B------:R-:W-:Y:S05]  /*32390*/  @!P0 BRA `(.L_x_7596) ;  /* 0x00000000006c8947 */ /* 0x000fea0003800000 */
[----:B-1----:R-:W-:-:S04]  /*323a0*/  IABS R2, R18 ;  /* 0x0000001200027213 */ /* 0x002fc80000000000 */
[----:B------:R-:W1:Y:S08]  /*323b0*/  I2F.RP R4, R2 ;  /* 0x0000000200047306 */ /* 0x000e700000209400 */
[----:B-1----:R-:W1:Y:S02]  /*323c0*/  MUFU.RCP R4, R4 ;  /* 0x0000000400047308 */ /* 0x002e640000001000 */
[----:B-1----:R-:W-:-:S06]  /*323d0*/  VIADD R4, R4, 0xffffffe ;  /* 0x0ffffffe04047836 */ /* 0x002fcc0000000000 */
[----:B------:R1:W2:Y:S02]  /*323e0*/  F2I.FTZ.U32.TRUNC.NTZ R5, R4 ;  /* 0x0000000400057305 */ /* 0x0002a4000021f000 */
[----:B-1----:R-:W-:Y:S02]  /*323f0*/  IMAD.MOV.U32 R4, RZ, RZ, RZ ;  /* 0x000000ffff047224 */ /* 0x002fe400078e00ff */
[----:B--2---:R-:W-:-:S04]  /*32400*/  IMAD.MOV R0, RZ, RZ, -R5 ;  /* 0x000000ffff007224 */ /* 0x004fc800078e0a05 */
[----:B------:R-:W-:-:S04]  /*32410*/  IMAD R0, R0, R2, RZ ;  /* 0x0000000200007224 */ /* 0x000fc800078e02ff */
        /* <DEDUP_REMOVED lines=19> */
.L_x_7596:
[----:B------:R-:W-:Y:S05]  /*32550*/  BSYNC B0 ;  /* 0x0000000000007941 */ /* 0x000fea0003800000 */
.L_x_7595:
        /* <DEDUP_REMOVED lines=14> */
[----:B------:R-:W2:Y:S01]  /*32640*/  FLO.U32 R0, UR4 ;  /* 0x0000000400007d00 */ /* 0x000ea200080e0000 */
[----:B------:R-:W-:Y:S01]  /*32650*/  ULDC.64 UR6, c[0x0][0x208] ;  /* 0x0000820000067ab9 */ /* 0x000fe20000000a00 */
        /* <DEDUP_REMOVED lines=10> */
.L_x_7597:
        /* <DEDUP_REMOVED lines=20> */
.L_x_7600:
[----:B------:R-:W-:Y:S05]  /*32840*/  BSYNC B6 ;  /* 0x0000000000067941 */ /* 0x000fea0003800000 */
.L_x_7599:
        /* <DEDUP_REMOVED lines=22> */
.L_x_7602:
[----:B------:R-:W-:Y:S05]  /*329b0*/  BSYNC B6 ;  /* 0x0000000000067941 */ /* 0x000fea0003800000 */
.L_x_7601:
        /* <DEDUP_REMOVED lines=21> */
.L_x_7604:
[----:B------:R-:W-:Y:S05]  /*32b10*/  BSYNC B6 ;  /* 0x0000000000067941 */ /* 0x000fea0003800000 */
.L_x_7603:
        /* <DEDUP_REMOVED lines=19> */
.L_x_7606:
[----:B------:R-:W-:Y:S05]  /*32c50*/  BSYNC B6 ;  /* 0x0000000000067941 */ /* 0x000fea0003800000 */
.L_x_7605:
[----:B-1----:R-:W2:Y:S01]  /*32c60*/  LDL R18, [R1+0x1c] ;  /* 0x00001c0001127983 */ /* 0x002ea20000100800 */
[----:B------:R-:W-:Y:S01]  /*32c70*/  ULDC.64 UR4, c[0x0][0x9f8] ;  /* 0x00027e0000047ab9 */ /* 0x000fe20000000a00 */
[----:B------:R-:W-:Y:S01]  /*32c80*/  ULDC.64 UR6, c[0x0][0x208] ;  /* 0x0000820000067ab9 */ /* 0x000fe20000000a00 */
        /* <DEDUP_REMOVED lines=20> */
.L_x_7823:
        /* <DEDUP_REMOVED lines=8> */
.L_x_7826:
        /* <DEDUP_REMOVED lines=25> */
.L_x_7610:
        /* <DEDUP_REMOVED lines=9> */
.L_x_7827:
        /* <DEDUP_REMOVED lines=8> */
.L_x_7612:
        /* <DEDUP_REMOVED lines=17> */
[----:B------:R-:W3:Y:S02]  /*33200*/  SYNCS.PHASECHK.TRANS64.TRYWAIT P0, [R0+URZ+0x2e840], R3 ;  /* 0x02e84003000075a7 */ /* 0x000ee4000800017f */
[----:B--23--:R-:W-:Y:S05]  /*33210*/  @!P0 BRA `(.L_x_7613) ;  /* 0x0000007c00a48947 */ /* 0x00cfea0003800000 */
.L_x_7828:
        /* <DEDUP_REMOVED lines=8> */
.L_x_7614:
        /* <DEDUP_REMOVED lines=8> */
[----:B------:R-:W-:Y:S01]  /*33320*/  R2UR UR13, R18 ;  /* 0x00000000120d72ca */ /* 0x000fe200000e0000 */
[----:B------:R-:W-:Y:S01]  /*33330*/  UMOV UR10, URZ ;  /* 0x0000003f000a7c82 */ /* 0x000fe20008000000 */
[----:B------:R-:W-:-:S02]  /*33340*/  PLOP3.LUT P0, PT, PT, PT, PT, 0x80, 0x0 ;  /* 0x000000000000781c */ /* 0x000fc40003f0f070 */
[----:B------:R-:W-:Y:S01]  /*33350*/  LOP3.LUT R16, R16, 0xfffffffe, RZ, 0xc0, !PT ;  /* 0xfffffffe10107812 */ /* 0x000fe200078ec0ff */
[----:B------:R-:W-:Y:S02]  /*33360*/  UIADD3 UR8, UR8, 0x20400, URZ ;  /* 0x0002040008087890 */ /* 0x000fe4000fffe03f */
[----:B------:R-:W-:-:S08]  /*33370*/  UIADD3 UR9, UR9, 0x2e830, URZ ;  /* 0x0002e83009097890 */ /* 0x000fd0000fffe03f */
[----:B------:R-:W-:Y:S01]  /*33380*/  @P0 LOP3.LUT R16, R16, 0x1, RZ, 0xfc, !PT ;  /* 0x0000000110100812 */ /* 0x000fe200078efcff */
[----:B------:R3:W-:Y:S02]  /*33390*/  UTMALDG.4D [UR8], [UR4], desc[UR6] ;  /* 0x00000608040075b4 */ /* 0x0007e40008019000 */
[----:B---3--:R-:W-:-:S04]  /*333a0*/  NOP ;  /* 0x0000000000007918 */ /* 0x008fc80000000000 */
.L_x_7608:
[----:B-12---:R-:W2:Y:S01]  /*333b0*/  LDL.LU R3, [R1+0x5c] ;  /* 0x00005c0001037983 */ /* 0x006ea20000300800 */
        /* <DEDUP_REMOVED lines=30> */
.L_x_7616:
[----:B------:R-:W-:Y:S05]  /*335a0*/  BSYNC B6 ;  /* 0x0000000000067941 */ /* 0x000fea0003800000 */
.L_x_7615:
[----:B-1----:R-:W2:Y:S01]  /*335b0*/  LDL.LU R0, [R1+0x5c] ;  /* 0x00005c0001007983 */ /* 0x002ea20000300800 */
[----:B------:R-:W-:Y:S01]  /*335c0*/  ULDC.64 UR6, c[0x0][0xa00] ;  /* 0x0002800000067ab9 */ /* 0x000fe20000000a00 */
[----:B------:R-:W-:Y:S01]  /*335d0*/  ULDC.64 UR4, c[0x0][0x2d8] ;  /* 0x0000b60000047ab9 */ /* 0x000fe20000000a00 */
[----:B------:R-:W1:Y:S01]  /*335e0*/  LDC R7, c[0x0][0x448] ;  /* 0x00011200ff077b82 */ /* 0x000e620000000800 */
[----:B------:R-:W2:Y:S04]  /*335f0*/  LDL.LU.64 R2, [R1+0x60] ;  /* 0x0000600001027983 */ /* 0x000ea80000300a00 */
[----:B------:R-:W3:Y:S04]  /*33600*/  LDL R6, [R1+0x1c] ;  /* 0x00001c0001067983 */ /* 0x000ee80000100800 */
[----:B------:R-:W4:Y:S01]  /*33610*/  LDL R12, [R1+0x38] ;  /* 0x00003800010c7983 */ /* 0x000f220000100800 */
[----:B------:R-:W-:Y:S01]  /*33620*/  ISETP.NE.U32.AND P0, PT, RZ, UR6, PT ;  /* 0x00000006ff007c0c */ /* 0x000fe2000bf05070 */
[----:B------:R-:W-:-:S03]  /*33630*/  ULDC UR6, c[0x0][0x2b8] ;  /* 0x0000ae0000067ab9 */ /* 0x000fc60000000800 */
[----:B------:R-:W-:Y:S01]  /*33640*/  ISETP.NE.AND.EX P0, PT, RZ, UR7, PT, P0 ;  /* 0x00000007ff007c0c */ /* 0x000fe2000bf05300 */
[----:B------:R-:W0:Y:S02]  /*33650*/  S2R R5, SR_TID.X ;  /* 0x0000000000057919 */ /* 0x000e240000002100 */
[----:B0-----:R-:W-:-:S04]  /*33660*/  LOP3.LUT R5, R5, 0x7f, RZ, 0xc0, !PT ;  /* 0x0000007f05057812 */ /* 0x001fc800078ec0ff */
[----:B------:R-:W-:Y:S01]  /*33670*/  SHF.R.U32.HI R5, RZ, 0x3, R5 ;  /* 0x00000003ff057819 */ /* 0x000fe20000011605 */
[----:B--2---:R-:W-:Y:S01]  /*33680*/  IMAD.MOV.U32 R3, RZ, RZ, R0 ;  /* 0x000000ffff037224 */ /* 0x004fe200078e0000 */
[----:B---3--:R-:W-:-:S04]  /*33690*/  SHF.R.S32.HI R0, RZ, 0x1f, R6 ;  /* 0x0000001fff007819 */ /* 0x008fc80000011406 */
[----:B------:R-:W-:Y:S02]  /*336a0*/  SEL R4, R0, RZ, !P0 ;  /* 0x000000ff00047207 */ /* 0x000fe40004000000 */
[----:B------:R-:W-:Y:S02]  /*336b0*/  SEL R0, R6, RZ, !P0 ;  /* 0x000000ff06007207 */ /* 0x000fe40004000000 */
[----:B------:R-:W0:Y:S01]  /*336c0*/  S2R R6, SR_TID.X ;  /* 0x0000000000067919 */ /* 0x000e220000002100 */
[----:B------:R-:W-:-:S04]  /*336d0*/  IMAD.WIDE.U32 R2, R17, UR4, R2 ;  /* 0x0000000411027c25 */ /* 0x000fc8000f8e0002 */
[----:B------:R-:W-:Y:S01]  /*336e0*/  IMAD R3, R17, UR5, R3 ;  /* 0x0000000511037c24 */ /* 0x000fe2000f8e0203 */
[----:B------:R-:W-:Y:S02]  /*336f0*/  ULDC.64 UR4, c[0x0][0x2e0] ;  /* 0x0000b80000047ab9 */ /* 0x000fe40000000a00 */
[----:B------:R-:W-:Y:S02]  /*33700*/  IMAD R4, R4, UR4, RZ ;  /* 0x0000000404047c24 */ /* 0x000fe4000f8e02ff */
[----:B------:R-:W-:-:S04]  /*33710*/  IMAD.WIDE.U32 R2, R0, UR4, R2 ;  /* 0x0000000400027c25 */ /* 0x000fc8000f8e0002 */
[----:B------:R-:W-:Y:S01]  /*33720*/  IMAD R0, R0, UR5, R4 ;  /* 0x0000000500007c24 */ /* 0x000fe2000f8e0204 */
[----:B-1----:R-:W-:Y:S01]  /*33730*/  ISETP.NE.AND P0, PT, R7, 0x1, PT ;  /* 0x000000010700780c */ /* 0x002fe20003f05270 */
[----:B------:R-:W1:Y:S01]  /*33740*/  S2R R10, SR_TID.X ;  /* 0x00000000000a7919 */ /* 0x000e620000002100 */
[----:B------:R-:W-:Y:S01]  /*33750*/  ULDC.64 UR4, c[0x0][0x2d0] ;  /* 0x0000b40000047ab9 */ /* 0x000fe20000000a00 */
[----:B0-----:R-:W-:-:S10]  /*33760*/  IMAD.SHL.U32 R8, R6, 0x10, RZ ;  /* 0x0000001006087824 */ /* 0x001fd400078e00ff */
[----:B------:R-:W0:Y:S01]  /*33770*/  @P0 LDC R6, c[0x0][0x450] ;  /* 0x00011400ff060b82 */ /* 0x000e220000000800 */
[----:B------:R-:W-:-:S05]  /*33780*/  LOP3.LUT R8, R5, 0x70, R8, 0xf8, !PT ;  /* 0x0000007005087812 */ /* 0x000fca00078ef808 */
[----:B----4-:R-:W-:Y:S02]  /*33790*/  IMAD.IADD R4, R8, 0x1, R12 ;  /* 0x0000000108047824 */ /* 0x010fe400078e020c */
[----:B------:R-:W2:Y:S01]  /*337a0*/  @P0 LDC R5, c[0x0][0x44c] ;  /* 0x00011300ff050b82 */ /* 0x000ea20000000800 */
[----:B------:R3:W5:Y:S01]  /*337b0*/  LDL R8, [R1+0x68] ;  /* 0x0000680001087983 */ /* 0x0007620000100800 */
[----:B------:R-:W-:Y:S02]  /*337c0*/  IMAD.IADD R3, R3, 0x1, R0 ;  /* 0x0000000103037824 */ /* 0x000fe400078e0200 */
[----:B------:R-:W-:Y:S02]  /*337d0*/  IMAD.MOV.U32 R0, RZ, RZ, R4 ;  /* 0x000000ffff007224 */ /* 0x000fe400078e0004 */
[----:B--2---:R-:W-:-:S05]  /*337e0*/  @P0 IMAD.HI.U32 R5, R4, R5, RZ ;  /* 0x0000000504050227 */ /* 0x004fca00078e00ff */
        /* <DEDUP_REMOVED lines=10> */
[----:B-1----:R-:W-:Y:S02]  /*33890*/  IMAD.SHL.U32 R9, R10, 0x10, RZ ;  /* 0x000000100a097824 */ /* 0x002fe400078e00ff */
[----:B------:R-:W-:-:S04]  /*338a0*/  IMAD.WIDE.U32 R2, R4, UR4, R2 ;  /* 0x0000000404027c25 */ /* 0x000fc8000f8e0002 */
[----:B------:R-:W-:Y:S01]  /*338b0*/  IMAD R0, R0, UR4, RZ ;  /* 0x0000000400007c24 */ /* 0x000fe2000f8e02ff */
[----:B------:R-:W-:-:S03]  /*338c0*/  LOP3.LUT R9, R9, 0x70, RZ, 0xc0, !PT ;  /* 0x0000007009097812 */ /* 0x000fc600078ec0ff */
[----:B------:R-:W-:Y:S01]  /*338d0*/  IMAD R0, R4, UR5, R0 ;  /* 0x0000000504007c24 */ /* 0x000fe2000f8e0200 */
[----:B------:R-:W-:Y:S02]  /*338e0*/  ULDC.64 UR4, c[0x0][0x280] ;  /* 0x0000a00000047ab9 */ /* 0x000fe40000000a00 */
[----:B------:R-:W-:Y:S01]  /*338f0*/  IADD3 R4, P1, R2, UR4, RZ ;  /* 0x0000000402047c10 */ /* 0x000fe2000ff3e0ff */
[----:B------:R-:W-:Y:S01]  /*33900*/  UMOV UR4, 0xffffffff ;  /* 0xffffffff00047882 */ /* 0x000fe20000000000 */
[----:B------:R-:W-:Y:S02]  /*33910*/  LOP3.LUT R10, R10, 0x7f, RZ, 0xc0, !PT ;  /* 0x0000007f0a0a7812 */ /* 0x000fe400078ec0ff */
[----:B------:R-:W-:Y:S02]  /*33920*/  ISETP.GE.AND P0, PT, R9, UR6, PT ;  /* 0x0000000609007c0c */ /* 0x000fe4000bf06270 */
[----:B------:R-:W-:Y:S02]  /*33930*/  IADD3.X R3, R3, UR5, R0, P1, !PT ;  /* 0x0000000503037c10 */ /* 0x000fe40008ffe400 */
[----:B------:R-:W-:Y:S01]  /*33940*/  SHF.R.U32.HI R10, RZ, 0x3, R10 ;  /* 0x00000003ff0a7819 */ /* 0x000fe2000001160a */
[----:B---3--:R-:W-:Y:S08]  /*33950*/  BRA.DIV UR4, `(.L_x_7617) ;  /* 0x0000007604e87947 */ /* 0x008ff0000b800000 */
[----:B------:R-:W2:Y:S04]  /*33960*/  LDL.LU R6, [R1+0x54] ;  /* 0x0000540001067983 */ /* 0x000ea80000300800 */
[----:B------:R-:W3:Y:S01]  /*33970*/  LDL.LU R11, [R1+0x38] ;  /* 0x00003800010b7983 */ /* 0x000ee20000300800 */
[----:B------:R-:W-:Y:S01]  /*33980*/  ULDC.64 UR4, c[0x0][0x208] ;  /* 0x0000820000047ab9 */ /* 0x000fe20000000a00 */
[----:B--2---:R-:W-:Y:S02]  /*33990*/  IMAD R2, R6, R7, RZ ;  /* 0x0000000706027224 */ /* 0x004fe400078e02ff */
[----:B------:R-:W0:Y:S01]  /*339a0*/  SHFL.IDX PT, R7, R4, RZ, 0x181f ;  /* 0x00181fff04077589 */ /* 0x000e2200000e0000 */
[----:B---3--:R-:W-:-:S03]  /*339b0*/  IMAD.IADD R0, R10, 0x1, R11 ;  /* 0x000000010a007824 */ /* 0x008fc600078e020b */
[----:B------:R-:W1:Y:S01]  /*339c0*/  SHFL.IDX PT, R6, R3, RZ, 0x181f ;  /* 0x00181fff03067589 */ /* 0x000e6200000e0000 */
[C---:B------:R-:W-:Y:S01]  /*339d0*/  VIADD R5, R0.reuse, 0x10 ;  /* 0x0000001000057836 */ /* 0x040fe20000000000 */
        /* <DEDUP_REMOVED lines=60> */
[----:B------:R0:W1:Y:S04]  /*33da0*/  SHFL.IDX PT, R5, R3, 0x7, 0x181f ;  /* 0x00f81f0003057f89 */ /* 0x00006800000e0000 */
[----:B------:R0:W-:Y:S04]  /*33db0*/  @!P1 LDGSTS.E.BYPASS.LTC128B.128 [R8+0x1f400], desc[UR4][R6.64], !P0 ;  /* 0x1f40000006089fae */ /* 0x0001e8000c101d44 */
[----:B------:R0:W2:Y:S02]  /*33dc0*/  SHFL.IDX PT, R3, R4, 0x7, 0x181f ;  /* 0x00f81f0004037f89 */ /* 0x0000a400000e0000 */
.L_x_7845:
[----:B------:R-:W-:Y:S01]  /*33dd0*/  VIADD R0, R0, 0x70 ;  /* 0x0000007000007836 */ /* 0x000fe20000000000 */
[----:B------:R-:W-:-:S04]  /*33de0*/  ULDC.64 UR4, c[0x0][0x208] ;  /* 0x0000820000047ab9 */ /* 0x000fc80000000a00 */
        /* <DEDUP_REMOVED lines=9> */
.L_x_7618:
        /* <DEDUP_REMOVED lines=18> */
.L_x_7846:
[----:B------:R-:W-:Y:S05]  /*33fa0*/  BSYNC B0 ;  /* 0x0000000000007941 */ /* 0x000fea0003800000 */
.L_x_7619:
[----:B------:R-:W2:Y:S04]  /*33fb0*/  LDL.LU R2, [R1+0x58] ;  /* 0x0000580001027983 */ /* 0x000ea80000300800 */
[----:B------:R-:W3:Y:S01]  /*33fc0*/  LDL R3, [R1+0x18] ;  /* 0x0000180001037983 */ /* 0x000ee20000100800 */
[----:B--2---:R-:W-:-:S05]  /*33fd0*/  VIADD R2, R2, 0xfffffffe ;  /* 0xfffffffe02027836 */ /* 0x004fca0000000000 */
[----:B---3--:R-:W-:-:S13]  /*33fe0*/  ISETP.GE.AND P0, PT, R2, R3, PT ;  /* 0x000000030200720c */ /* 0x008fda0003f06270 */
[----:B------:R-:W-:Y:S05]  /*33ff0*/  @!P0 BRA `(.L_x_7621) ;  /* 0x0000001000d88947 */ /* 0x000fea0003800000 */
[----:B0-----:R0:W5:Y:S04]  /*34000*/  LDL.LU R0, [R1+0xc] ;  /* 0x00000c0001007983 */ /* 0x0011680000300800 */
[----:B------:R0:W5:Y:S02]  /*34010*/  LDL.LU R8, [R1+0x24] ;  /* 0x0000240001087983 */ /* 0x0001640000300800 */
.L_x_7641:
        /* <DEDUP_REMOVED lines=20> */
[----:B------:R-:W-:Y:S01]  /*34160*/  ULDC.64 UR8, c[0x0][0x208] ;  /* 0x0000820000087ab9 */ /* 0x000fe20000000a00 */
        /* <DEDUP_REMOVED lines=15> */
.L_x_7624:
        /* <DEDUP_REMOVED lines=8> */
.L_x_7847:
[----:B------:R-:W-:Y:S05]  /*342e0*/  BSYNC B1 ;  /* 0x0000000000017941 */ /* 0x000fea0003800000 */
.L_x_7625:
        /* <DEDUP_REMOVED lines=9> */
.L_x_7628:
[----:B------:R-:W-:Y:S05]  /*34380*/  BSYNC B1 ;  /* 0x0000000000017941 */ /* 0x000fea0003800000 */
.L_x_7627:
        /* <DEDUP_REMOVED lines=13> */
.L_x_7629:
        /* <DEDUP_REMOVED lines=13> */
.L_x_7848:
[----:B------:R-:W-:Y:S05]  /*34530*/  BSYNC B1 ;  /* 0x0000000000017941 */ /* 0x000fea0003800000 */
.L_x_7630:
        /* <DEDUP_REMOVED lines=11> */
.L_x_7633:
[----:B------:R-:W-:Y:S05]  /*345f0*/  BSYNC B1 ;  /* 0x0000000000017941 */ /* 0x000fea0003800000 */
.L_x_7632:
        /* <DEDUP_REMOVED lines=8> */
.L_x_7634:
        /* <DEDUP_REMOVED lines=10> */
.L_x_7623:
[----:B------:R-:W-:Y:S05]  /*34720*/  BSYNC B0 ;  /* 0x0000000000007941 */ /* 0x000fea0003800000 */
.L_x_7622:
[----:B------:R-:W-:-:S06]  /*34730*/  UISETP.NE.AND UP0, UPT, UR38, 0x3, UPT ;  /* 0x000000032600788c */ /* 0x000fcc000bf05270 */
[----:B------:R-:W-:-:S13]  /*34740*/  PLOP3.LUT P0, PT, PT, PT, UP0, 0x80, 0x0 ;  /* 0x000000000000781c */ /* 0x000fda0003f0f008 */
[----:B------:R-:W-:Y:S05]  /*34750*/  @!P0 BRA `(.L_x_7635) ;  /* 0x0000000000048947 */ /* 0x000fea0003800000 */
[----:B------:R-:W-:Y:S01]  /*34760*/  BPT.TRAP 0x1 ;  /* 0x000000040000795c */ /* 0x000fe20000300000 */
.L_x_7635:
        /* <DEDUP_REMOVED lines=8> */
.L_x_7849:
[----:B------:R-:W-:Y:S05]  /*347f0*/  BSYNC B0 ;  /* 0x0000000000007941 */ /* 0x000fea0003800000 */
.L_x_7636:
[----:B------:R-:W-:Y:S05]  /*34800*/  @!P1 BRA `(.L_x_7638) ;  /* 0x0000000000049947 */ /* 0x000fea0003800000 */
[----:B------:R-:W-:Y:S01]  /*34810*/  BPT.TRAP 0x1 ;  /* 0x000000040000795c */ /* 0x000fe20000300000 */
.L_x_7638:
[----:B--2---:R-:W-:Y:S01]  /*34820*/  SHF.L.U32 R4, R8, 0x1f, RZ ;  /* 0x0000001f08047819 */ /* 0x004fe200000006ff */
[----:B------:R-:W-:-:S03]  /*34830*/  IMAD R0, R0, 0x7000, RZ ;  /* 0x0000700000007824 */ /* 0x000fc600078e02ff */
[----:B------:R-:W2:Y:S02]  /*34840*/  SYNCS.PHASECHK.TRANS64.TRYWAIT P0, [R3+URZ+0x2e860], R4 ;  /* 0x02e86004030075a7 */ /* 0x000ea4000800017f */
[----:B--2---:R-:W-:Y:S05]  /*34850*/  @!P0 BRA `(.L_x_7639) ;  /* 0x0000007400288947 */ /* 0x004fea0003800000 */
.L_x_7850:
[----:B------:R-:W3:Y:S04]  /*34860*/  LDL R12, [R1+0x34] ;  /* 0x00003400010c7983 */ /* 0x000ee80000100800 */
[----:B------:R-:W4:Y:S04]  /*34870*/  LDL R13, [R1] ;  /* 0x00000000010d7983 */ /* 0x000f280000100800 */
[----:B------:R2:W-:Y:S04]  /*34880*/  STL [R1+0xb8], R3 ;  /* 0x0000b80301007387 */ /* 0x0005e80000100800 */
[----:B--2---:R-:W2:Y:S04]  /*34890*/  LDL R3, [R1+0x8] ;  /* 0x0000080001037983 */ /* 0x004ea80000100800 */
[----:B------:R0:W-:Y:S04]  /*348a0*/  STL [R1+0xb4], R2 ;  /* 0x0000b40201007387 */ /* 0x0001e80000100800 */
[----:B0-----:R-:W4:Y:S01]  /*348b0*/  LDL R2, [R1+0x4] ;  /* 0x0000040001027983 */ /* 0x001f220000100800 */
[----:B------:R-:W-:Y:S05]  /*348c0*/  WARPSYNC.ALL ;  /* 0x0000000000007948 */ /* 0x000fea0003800000 */
[----:B---3--:R-:W-:-:S02]  /*348d0*/  IADD3 R20, R19, R12, R0 ;  /* 0x0000000c13147210 */ /* 0x008fc40007ffe000 */
[----:B--2---:R-:W-:-:S05]  /*348e0*/  LOP3.LUT R4, R0, R3, RZ, 0xfc, !PT ;  /* 0x0000000300047212 */ /* 0x004fca00078efcff */
[----:B------:R-:W-:-:S06]  /*348f0*/  IMAD.IADD R4, R19, 0x1, R4 ;  /* 0x0000000113047824 */ /* 0x000fcc00078e0204 */
[----:B------:R-:W0:Y:S01]  /*34900*/  LDSM.16.MT88.4 R4, [R4+0xe400] ;  /* 0x00e400000404783b */ /* 0x000e220000004200 */
[----:B----4-:R-:W-:-:S05]  /*34910*/  LOP3.LUT R12, R0, R2, RZ, 0xfc, !PT ;  /* 0x00000002000c7212 */ /* 0x010fca00078efcff */
[----:B------:R-:W-:Y:S01]  /*34920*/  IMAD.IADD R12, R13, 0x1, R12 ;  /* 0x000000010d0c7824 */ /* 0x000fe200078e020c */
[C-C-:B0-----:R-:W-:Y:S02]  /*34930*/  PRMT R8, R4.reuse, 0x6420, R5.reuse ;  /* 0x0000642004087816 */ /* 0x141fe40000000005 */
[----:B-1----:R-:W-:Y:S02]  /*34940*/  PRMT R9, R4, 0x7531, R5 ;  /* 0x0000753104097816 */ /* 0x002fe40000000005 */
[C-C-:B------:R-:W-:Y:S02]  /*34950*/  PRMT R10, R6.reuse, 0x6420, R7.reuse ;  /* 0x00006420060a7816 */ /* 0x140fe40000000007 */
[----:B------:R-:W-:Y:S02]  /*34960*/  PRMT R11, R6, 0x7531, R7 ;  /* 0x00007531060b7816 */ /* 0x000fe40000000007 */
[----:B------:R-:W0:Y:S04]  /*34970*/  LDSM.16.MT88.4 R4, [R20+0xe400] ;  /* 0x00e400001404783b */ /* 0x000e280000004200 */
[----:B------:R0:W-:Y:S02]  /*34980*/  STSM.16.M88.4 [R12], R8 ;  /* 0x000000080c007844 */ /* 0x0001e40000000200 */
[----:B0-----:R-:W-:-:S02]  /*34990*/  PRMT R8, R4, 0x6420, R5 ;  /* 0x0000642004087816 */ /* 0x001fc40000000005 */
[----:B------:R-:W-:Y:S02]  /*349a0*/  PRMT R9, R4, 0x7531, R5 ;  /* 0x0000753104097816 */ /* 0x000fe40000000005 */
[----:B------:R-:W-:Y:S02]  /*349b0*/  LOP3.LUT R4, R0, 0x800, R2, 0xfe, !PT ;  /* 0x0000080000047812 */ /* 0x000fe400078efe02 */
[C-C-:B------:R-:W-:Y:S02]  /*349c0*/  PRMT R10, R6.reuse, 0x6420, R7.reuse ;  /* 0x00006420060a7816 */ /* 0x140fe40000000007 */
[----:B------:R-:W-:Y:S01]  /*349d0*/  PRMT R11, R6, 0x7531, R7 ;  /* 0x00007531060b7816 */ /* 0x000fe20000000007 */
[----:B------:R-:W-:-:S05]  /*349e0*/  IMAD.IADD R4, R13, 0x1, R4 ;  /* 0x000000010d047824 */ /* 0x000fca00078e0204 */
[----:B------:R0:W-:Y:S02]  /*349f0*/  STSM.16.M88.4 [R4], R8 ;  /* 0x0000000804007844 */ /* 0x0001e40000000200 */
[----:B0-----:R-:W-:Y:S02]  /*34a00*/  VIADD R8, R0, 0x1000 ;  /* 0x0000100000087836 */ /* 0x001fe40000000000 */
[----:B------:R-:W-:-:S03]  /*34a10*/  IMAD.MOV.U32 R11, RZ, RZ, R13 ;  /* 0x000000ffff0b7224 */ /* 0x000fc600078e000d */
        /* <DEDUP_REMOVED lines=8> */
[----:B------:R-:W-:Y:S02]  /*34aa0*/  PRMT R15, R6, 0x7531, R7 ;  /* 0x00007531060f7816 */ /* 0x000fe40000000007 */
[----:B------:R-:W0:Y:S04]  /*34ab0*/  LDSM.16.MT88.4 R4, [R20+0xf400] ;  /* 0x00f400001404783b */ /* 0x000e280000004200 */
[----:B------:R1:W-:Y:S04]  /*34ac0*/  STSM.16.M88.4 [R8], R12 ;  /* 0x0000000c08007844 */ /* 0x0003e80000000200 */
[----:B-1----:R-:W2:Y:S01]  /*34ad0*/  LDL R14, [R1+0x50] ;  /* 0x00005000010e7983 */ /* 0x002ea20000100800 */
[----:B------:R-:W-:Y:S01]  /*34ae0*/  IMAD.MOV.U32 R15, RZ, RZ, R11 ;  /* 0x000000ffff0f7224 */ /* 0x000fe200078e000b */
[----:B0-----:R-:W-:-:S02]  /*34af0*/  PRMT R8, R4, 0x6420, R5 ;  /* 0x0000642004087816 */ /* 0x001fc40000000005 */
[----:B------:R-:W-:Y:S02]  /*34b00*/  PRMT R9, R4, 0x7531, R5 ;  /* 0x0000753104097816 */ /* 0x000fe40000000005 */
[C-C-:B------:R-:W-:Y:S02]  /*34b10*/  PRMT R10, R6.reuse, 0x6420, R7.reuse ;  /* 0x00006420060a7816 */ /* 0x140fe40000000007 */
[----:B------:R-:W-:Y:S02]  /*34b20*/  PRMT R11, R6, 0x7531, R7 ;  /* 0x00007531060b7816 */ /* 0x000fe40000000007 */
[----:B--2---:R-:W-:-:S05]  /*34b30*/  IADD3 R4, R15, R14, R0 ;  /* 0x0000000e0f047210 */ /* 0x004fca0007ffe000 */
        /* <DEDUP_REMOVED lines=88> */
[----:B------:R-:W-:Y:S01]  /*350c0*/  LOP3.LUT R8, R8, R2, RZ, 0xfc, !PT ;  /* 0x0000000208087212 */ /* 0x000fe200078efcff */
[----:B------:R0:W5:Y:S02]  /*350d0*/  LDL.LU R3, [R1+0xb8] ;  /* 0x0000b80001037983 */ /* 0x0001640000300800 */
[----:B------:R-:W-:Y:S02]  /*350e0*/  IMAD.IADD R4, R19, 0x1, R4 ;  /* 0x0000000113047824 */ /* 0x000fe400078e0204 */
[----:B------:R-:W-:Y:S01]  /*350f0*/  IMAD.IADD R8, R11, 0x1, R8 ;  /* 0x000000010b087824 */ /* 0x000fe200078e0208 */
[----:B------:R0:W5:Y:S04]  /*35100*/  LDL.LU R2, [R1+0xb4] ;  /* 0x0000b40001027983 */ /* 0x0001680000300800 */
[----:B------:R-:W1:Y:S02]  /*35110*/  LDSM.16.MT88.4 R4, [R4+0xe400] ;  /* 0x00e400000404783b */ /* 0x000e640000004200 */
[----:B-1----:R-:W-:-:S02]  /*35120*/  PRMT R12, R4, 0x6420, R5 ;  /* 0x00006420040c7816 */ /* 0x002fc40000000005 */
        /* <DEDUP_REMOVED lines=21> */
.L_x_7640:
        /* <DEDUP_REMOVED lines=14> */
.L_x_7621:
[----:B------:R-:W1:Y:S01]  /*35360*/  S2R R3, SR_TID.X ;  /* 0x0000000000037919 */ /* 0x000e620000002100 */
[----:B------:R-:W-:Y:S01]  /*35370*/  BSSY B0, `(.L_x_7642) ;  /* 0x0000012000007945 */ /* 0x000fe20003800000 */
[----:B-1----:R-:W-:-:S04]  /*35380*/  LOP3.LUT R3, R3, 0x7f, RZ, 0xc0, !PT ;  /* 0x0000007f03037812 */ /* 0x002fc800078ec0ff */
[----:B------:R-:W-:-:S13]  /*35390*/  ISETP.NE.AND P0, PT, R3, RZ, PT ;  /* 0x000000ff0300720c */ /* 0x000fda0003f05270 */
[----:B------:R-:W-:Y:S05]  /*353a0*/  @P0 BRA `(.L_x_7643) ;  /* 0x0000000000380947 */ /* 0x000fea0003800000 */
[----:B------:R-:W1:Y:S01]  /*353b0*/  S2R R2, SR_LANEID ;  /* 0x0000000000027919 */ /* 0x000e620000000000 */
[----:B------:R-:W-:Y:S01]  /*353c0*/  VOTEU.ANY UR4, UPT, PT ;  /* 0x0000000000047886 */ /* 0x000fe200038e0100 */
[----:B------:R-:W2:Y:S01]  /*353d0*/  LDC.64 R4, c[0x0][0xc60] ;  /* 0x00031800ff047b82 */ /* 0x000ea20000000a00 */
[----:B0----5:R-:W1:Y:S01]  /*353e0*/  FLO.U32 R0, UR4 ;  /* 0x0000000400007d00 */ /* 0x021e6200080e0000 */
[----:B------:R-:W-:Y:S01]  /*353f0*/  ULDC.64 UR6, c[0x0][0x208] ;  /* 0x0000820000067ab9 */ /* 0x000fe20000000a00 */
[----:B-1----:R-:W-:-:S06]  /*35400*/  ISETP.EQ.U32.AND P1, PT, R0, R2, PT ;  /* 0x000000020000720c */ /* 0x002fcc0003f22070 */
[----:B------:R-:W2:Y:S07]  /*35410*/  POPC R2, UR4 ;  /* 0x0000000400027d09 */ /* 0x000eae0008000000 */
[----:B--2---:R-:W2:Y:S04]  /*35420*/  @P1 ATOMG.E.ADD.STRONG.GPU PT, R2, desc[UR6][R4.64], R2 ;  /* 0x00000002040219a8 */ /* 0x004ea800081ee1c6 */
[----:B--2---:R0:W1:Y:S02]  /*35430*/  SHFL.IDX PT, R2, R2, R0, 0x1f ;  /* 0x00001f0002027589 */ /* 0x00406400000e0000 */
[----:B0-----:R-:W0:Y:S02]  /*35440*/  S2R R0, SR_LTMASK ;  /* 0x0000000000007919 */ /* 0x001e240000003900 */
[----:B0-----:R-:W-:-:S06]  /*35450*/  LOP3.LUT R0, R0, UR4, RZ, 0xc0, !PT ;  /* 0x0000000400007c12 */ /* 0x001fcc000f8ec0ff */
[----:B------:R-:W1:Y:S02]  /*35460*/  POPC R0, R0 ;  /* 0x0000000000007309 */ /* 0x000e640000000000 */
[----:B-1----:R-:W-:-:S05]  /*35470*/  IADD3 R0, R2, UR40, R0 ;  /* 0x0000002802007c10 */ /* 0x002fca000fffe000 */
[----:B------:R1:W-:Y:S02]  /*35480*/  STL [R1+0x10], R0 ;  /* 0x0000100001007387 */ /* 0x0003e40000100800 */
.L_x_7643:
[----:B------:R-:W-:Y:S05]  /*35490*/  BSYNC B0 ;  /* 0x0000000000007941 */ /* 0x000fea0003800000 */
.L_x_7642:
[----:B------:R-:W-:-:S06]  /*354a0*/  UISETP.NE.AND UP0, UPT, UR38, 0x3, UPT ;  /* 0x000000032600788c */ /* 0x000fcc000bf05270 */
[----:B------:R-:W-:-:S13]  /*354b0*/  PLOP3.LUT P1, PT, PT, PT, UP0, 0x80, 0x0 ;  /* 0x000000000000781c */ /* 0x000fda0003f2f008 */
[----:B------:R-:W-:Y:S05]  /*354c0*/  @!P1 BRA `(.L_x_7644) ;  /* 0x0000000000049947 */ /* 0x000fea0003800000 */
[----:B------:R-:W-:Y:S01]  /*354d0*/  BPT.TRAP 0x1 ;  /* 0x000000040000795c */ /* 0x000fe20000300000 */
.L_x_7644:
        /* <DEDUP_REMOVED lines=10> */
.L_x_7851:
[----:B------:R-:W-:Y:S05]  /*35580*/  BSYNC B0 ;  /* 0x0000000000007941 */ /* 0x000fea0003800000 */
.L_x_7645:
[----:B------:R-:W-:Y:S05]  /*35590*/  @!P2 BRA `(.L_x_7647) ;  /* 0x000000000004a947 */ /* 0x000fea0003800000 */
[----:B------:R-:W-:Y:S01]  /*355a0*/  BPT.TRAP 0x1 ;  /* 0x000000040000795c */ /* 0x000fe20000300000 */
.L_x_7647:
[----:B0-----:R-:W2:Y:S02]  /*355b0*/  LDL R2, [R1+0x24] ;  /* 0x0000240001027983 */ /* 0x001ea40000100800 */
[----:B--2---:R-:W-:-:S04]  /*355c0*/  SHF.L.U32 R2, R2, 0x1f, RZ ;  /* 0x0000001f02027819 */ /* 0x004fc800000006ff */
[----:B------:R-:W0:Y:S02]  /*355d0*/  SYNCS.PHASECHK.TRANS64.TRYWAIT P1, [R0+URZ+0x2e860], R2 ;  /* 0x02e86002000075a7 */ /* 0x000e24000802017f */
[----:B0-----:R-:W-:Y:S05]  /*355e0*/  @!P1 BRA `(.L_x_7648) ;  /* 0x0000006400ec9947 */ /* 0x001fea0003800000 */
.L_x_7852:
[----:B------:R-:W2:Y:S04]  /*355f0*/  LDL R12, [R1+0x34] ;  /* 0x00003400010c7983 */ /* 0x000ea80000100800 */
[----:B------:R1:W-:Y:S04]  /*35600*/  STL [R1+0xb8], R16 ;  /* 0x0000b81001007387 */ /* 0x0003e80000100800 */
[----:B-1----:R-:W3:Y:S04]  /*35610*/  LDL R16, [R1+0x8] ;  /* 0x0000080001107983 */ /* 0x002ee80000100800 */
[----:B------:R0:W-:Y:S04]  /*35620*/  STL [R1+0xb4], R0 ;  /* 0x0000b40001007387 */ /* 0x0001e80000100800 */
[----:B0-----:R-:W4:Y:S04]  /*35630*/  LDL R0, [R1+0x4] ;  /* 0x0000040001007983 */ /* 0x001f280000100800 */
[----:B------:R-:W4:Y:S04]  /*35640*/  LDL.LU R18, [R1] ;  /* 0x0000000001127983 */ /* 0x000f280000300800 */
[----:B------:R-:W2:Y:S01]  /*35650*/  LDL R17, [R1+0xc] ;  /* 0x00000c0001117983 */ /* 0x000ea20000100800 */
[----:B------:R-:W-:Y:S05]  /*35660*/  WARPSYNC.ALL ;  /* 0x0000000000007948 */ /* 0x000fea0003800000 */
[----:B--2---:R-:W-:-:S05]  /*35670*/  IMAD R3, R17, 0x7000, RZ ;  /* 0x0000700011037824 */ /* 0x004fca00078e02ff */
[----:B---3--:R-:W-:-:S05]  /*35680*/  LOP3.LUT R2, R3, R16, RZ, 0xfc, !PT ;  /* 0x0000001003027212 */ /* 0x008fca00078efcff */
[----:B------:R-:W-:-:S05]  /*35690*/  IMAD.IADD R2, R19, 0x1, R2 ;  /* 0x0000000113027824 */ /* 0x000fca00078e0202 */
[----:B------:R0:W1:Y:S02]  /*356a0*/  LDSM.16.MT88.4 R4, [R2+0xe400] ;  /* 0x00e400000204783b */ /* 0x0000640000004200 */
[----:B0-----:R-:W-:Y:S02]  /*356b0*/  IADD3 R2, R19, R12, R3 ;  /* 0x0000000c13027210 */ /* 0x001fe40007ffe003 */
[----:B----4-:R-:W-:-:S05]  /*356c0*/  LOP3.LUT R12, R3, R0, RZ, 0xfc, !PT ;  /* 0x00000000030c7212 */ /* 0x010fca00078efcff */
[----:B------:R-:W-:Y:S01]  /*356d0*/  IMAD.IADD R12, R18, 0x1, R12 ;  /* 0x00000001120c7824 */ /* 0x000fe200078e020c */
[C-C-:B-1----:R-:W-:Y:S02]  /*356e0*/  PRMT R8, R4.reuse, 0x6420, R5.reuse ;  /* 0x0000642004087816 */ /* 0x142fe40000000005 */
[----:B------:R-:W-:Y:S02]  /*356f0*/  PRMT R9, R4, 0x7531, R5 ;  /* 0x0000753104097816 */ /* 0x000fe40000000005 */
        /* <DEDUP_REMOVED lines=24> */
[----:B0-----:R-:W-:-:S02]  /*35880*/  PRMT R8, R4, 0x6420, R5 ;  /* 0x0000642004087816 */ /* 0x001fc40000000005 */
[----:B------:R-:W-:Y:S02]  /*35890*/  PRMT R9, R4, 0x7531, R5 ;  /* 0x0000753104097816 */ /* 0x000fe40000000005 */
[C-C-:B------:R-:W-:Y:S02]  /*358a0*/  PRMT R10, R6.reuse, 0x6420, R7.reuse ;  /* 0x00006420060a7816 */ /* 0x140fe40000000007 */
[----:B------:R-:W-:Y:S02]  /*358b0*/  PRMT R11, R6, 0x7531, R7 ;  /* 0x00007531060b7816 */ /* 0x000fe40000000007 */
[----:B--2---:R-:W-:-:S05]  /*358c0*/  IADD3 R4, R18, R15, R3 ;  /* 0x0000000f12047210 */ /* 0x004fca0007ffe003 */
        /* <DEDUP_REMOVED lines=70> */
[----:B-1----:R-:W2:Y:S04]  /*35d30*/  LDL R14, [R1+0x40] ;  /* 0x00004000010e7983 */ /* 0x002ea80000100800 */
[----:B------:R-:W3:Y:S01]  /*35d40*/  LDL R15, [R1+0x3c] ;  /* 0x00003c00010f7983 */ /* 0x000ee20000100800 */
        /* <DEDUP_REMOVED lines=8> */
[----:B------:R0:W5:Y:S01]  /*35dd0*/  LDL.LU R16, [R1+0xb8] ;  /* 0x0000b80001107983 */ /* 0x0001620000300800 */
[----:B------:R-:W-:Y:S02]  /*35de0*/  LOP3.LUT R8, R8, R0, RZ, 0xfc, !PT ;  /* 0x0000000008087212 */ /* 0x000fe400078efcff */
[----:B------:R-:W-:Y:S01]  /*35df0*/  IMAD.IADD R4, R19, 0x1, R4 ;  /* 0x0000000113047824 */ /* 0x000fe200078e0204 */
[----:B------:R0:W5:Y:S05]  /*35e00*/  LDL.LU R0, [R1+0xb4] ;  /* 0x0000b40001007983 */ /* 0x00016a0000300800 */
[----:B------:R-:W1:Y:S01]  /*35e10*/  LDSM.16.MT88.4 R4, [R4+0xe400] ;  /* 0x00e400000404783b */ /* 0x000e620000004200 */
[C---:B---3--:R-:W-:Y:S01]  /*35e20*/  IADD3 R12, R18.reuse, R15, R3 ;  /* 0x0000000f120c7210 */ /* 0x048fe20007ffe003 */
[----:B------:R-:W-:Y:S01]  /*35e30*/  IMAD.IADD R3, R18, 0x1, R8 ;  /* 0x0000000112037824 */ /* 0x000fe200078e0208 */
[----:B-1----:R-:W-:-:S02]  /*35e40*/  PRMT R8, R4, 0x6420, R5 ;  /* 0x0000642004087816 */ /* 0x002fc40000000005 */
[----:B------:R-:W-:Y:S02]  /*35e50*/  PRMT R9, R4, 0x7531, R5 ;  /* 0x0000753104097816 */ /* 0x000fe40000000005 */
[C-C-:B------:R-:W-:Y:S02]  /*35e60*/  PRMT R10, R6.reuse, 0x6420, R7.reuse ;  /* 0x00006420060a7816 */ /* 0x140fe40000000007 */
[----:B------:R-:W-:Y:S02]  /*35e70*/  PRMT R11, R6, 0x7531, R7 ;  /* 0x00007531060b7816 */ /* 0x000fe40000000007 */
[----:B------:R-:W1:Y:S04]  /*35e80*/  LDSM.16.MT88.4 R4, [R2+0x14400] ;  /* 0x014400000204783b */ /* 0x000e680000004200 */
[----:B------:R1:W-:Y:S02]  /*35e90*/  STSM.16.M88.4 [R3], R8 ;  /* 0x0000000803007844 */ /* 0x0003e40000000200 */
[----:B-1----:R-:W-:-:S02]  /*35ea0*/  PRMT R8, R4, 0x6420, R5 ;  /* 0x0000642004087816 */ /* 0x002fc40000000005 */
        /* <DEDUP_REMOVED lines=12> */
.L_x_7649:
[----:B------:R-:W2:Y:S01]  /*35f70*/  LDL.LU R3, [R1+0x24] ;  /* 0x0000240001037983 */ /* 0x000ea20000300800 */
[----:B-1---5:R1:W-:Y:S02]  /*35f80*/  SYNCS.ARRIVE.TRANS64.A1T0 RZ, [R0+URZ+0x2e850], RZ ;  /* 0x02e850ff00ff79a7 */ /* 0x0223e4000810003f */
        /* <DEDUP_REMOVED lines=9> */
[----:B--2---:R-:W-:-:S05]  /*36020*/  LOP3.LUT R3, R3, R2, RZ, 0x3c, !PT ;  /* 0x0000000203037212 */ /* 0x004fca00078e3cff */
[----:B------:R3:W-:Y:S02]  /*36030*/  STL [R1+0x24], R3 ;  /* 0x0000240301007387 */ /* 0x0007e40000100800 */
.L_x_7598:
[----:B------:R-:W-:-:S13]  /*36040*/  LOP3.LUT P0, RZ, R16, 0x2, RZ, 0xc0, !PT ;  /* 0x0000000210ff7812 */ /* 0x000fda000780c0ff */
[----:B------:R-:W-:Y:S05]  /*36050*/  @!P0 BRA `(.L_x_7650) ;  /* 0x00000000002c8947 */ /* 0x000fea0003800000 */
[----:B------:R-:W-:Y:S05]  /*36060*/  WARPSYNC.ALL ;  /* 0x0000000000007948 */ /* 0x000fea0003800000 */
[----:B------:R-:W4:Y:S08]  /*36070*/  S2UR UR5, SR_CgaCtaId ;  /* 0x00000000000579c3 */ /* 0x000f300000008800 */
[----:B------:R-:W-:Y:S06]  /*36080*/  BAR.SYNC.DEFER_BLOCKING 0x5, 0x180 ;  /* 0x0146000000007b1d */ /* 0x000fec0000010000 */
[----:B------:R-:W-:-:S02]  /*36090*/  UMOV UR4, 0x400 ;  /* 0x0000040000047882 */ /* 0x000fc40000000000 */
[----:B----4-:R-:W-:-:S06]  /*360a0*/  ULEA UR4, UR5, UR4, 0x18 ;  /* 0x0000000405047291 */ /* 0x010fcc000f8ec03f */
[----:B------:R-:W-:-:S05]  /*360b0*/  IMAD.U32 R19, RZ, RZ, UR4 ;  /* 0x00000004ff137e24 */ /* 0x000fca000f8e00ff */
[----:B------:R-:W4:Y:S04]  /*360c0*/  LDS.128 R4, [R19+0x2e8d0] ;  /* 0x02e8d00013047984 */ /* 0x000f280000000c00 */
[----:B----4-:R4:W-:Y:S04]  /*360d0*/  STL.64 [R1+0x10], R4 ;  /* 0x0000100401007387 */ /* 0x0109e80000100a00 */
[----:B------:R4:W-:Y:S01]  /*360e0*/  STL.64 [R1+0x18], R6 ;  /* 0x0000180601007387 */ /* 0x0009e20000100a00 */
[----:B------:R-:W-:Y:S06]  /*360f0*/  BAR.ARV 0x4, 0x180 ;  /* 0x0106000000007b1d */ /* 0x000fec0000002000 */
[----:B------:R-:W-:Y:S05]  /*36100*/  BRA `(.L_x_7651) ;  /* 0x00000010004c7947 */ /* 0x000fea0003800000 */
.L_x_7650:
[----:B--23--:R-:W2:Y:S01]  /*36110*/  S2R R0, SR_TID.X ;  /* 0x0000000000007919 */ /* 0x00cea20000002100 */
[----:B------:R-:W-:Y:S01]  /*36120*/  UMOV UR4, 0xffffffff ;  /* 0xffffffff00047882 */ /* 0x000fe20000000000 */
[----:B--2---:R-:W-:-:S04]  /*36130*/  LOP3.LUT R17, R0, 0x1f, RZ, 0xc0, !PT ;  /* 0x0000001f00117812 */ /* 0x004fc800078ec0ff */
[----:B------:R-:W-:Y:S01]  /*36140*/  ISETP.NE.AND P0, PT, R17, 0x1f, PT ;  /* 0x0000001f1100780c */ /* 0x000fe20003f05270 */
[----:B------:R-:W-:-:S12]  /*36150*/  BRA.DIV UR4, `(.L_x_7652) ;  /* 0x0000005e04247947 */ /* 0x000fd8000b800000 */
[----:B------:R-:W0:Y:S01]  /*36160*/  LDL.LU R0, [R1+0x10] ;  /* 0x0000100001007983 */ /* 0x000e220000300800 */
[----:B------:R-:W-:-:S03]  /*36170*/  ULDC UR4, c[0x0][0xc3c] ;  /* 0x00030f0000047ab9 */ /* 0x000fc60000000800 */
[----:B------:R-:W2:Y:S01]  /*36180*/  LDL R2, [R1+0x1c] ;  /* 0x00001c0001027983 */ /* 0x000ea20000100800 */
[----:B------:R-:W-:Y:S01]  /*36190*/  ULDC.64 UR6, c[0x0][0x208] ;  /* 0x0000820000067ab9 */ /* 0x000fe20000000a00 */
[----:B0-----:R-:W-:Y:S02]  /*361a0*/  IMAD.MOV.U32 R10, RZ, RZ, R0 ;  /* 0x000000ffff0a7224 */ /* 0x001fe400078e0000 */
[----:B--2---:R-:W-:-:S05]  /*361b0*/  IMAD.IADD R4, R2, 0x1, R17 ;  /* 0x0000000102047824 */ /* 0x004fca00078e0211 */
[----:B------:R-:W-:-:S13]  /*361c0*/  ISETP.GE.OR P1, PT, R4, UR4, !P0 ;  /* 0x0000000404007c0c */ /* 0x000fda000c726670 */
[----:B------:R-:W0:Y:S08]  /*361d0*/  @!P1 LDC.64 R2, c[0x0][0xc80] ;  /* 0x00032000ff029b82 */ /* 0x000e300000000a00 */
[----:B------:R-:W2:Y:S01]  /*361e0*/  @!P1 LDC.64 R6, c[0x0][0xc78] ;  /* 0x00031e00ff069b82 */ /* 0x000ea20000000a00 */
[----:B0-----:R-:W-:-:S05]  /*361f0*/  @!P1 IMAD.WIDE R2, R4, 0x4, R2 ;  /* 0x0000000404029825 */ /* 0x001fca00078e0202 */
        /* <DEDUP_REMOVED lines=31> */
[----:B------:R0:W2:Y:S02]  /*363f0*/  SHFL.IDX PT, R7, R3, 0x1f, 0x1f ;  /* 0x03e01f0003077f89 */ /* 0x0000a400000e0000 */
.L_x_7862:
[----:B------:R-:W-:Y:S02]  /*36400*/  ULDC UR4, c[0x0][0xc38] ;  /* 0x00030e0000047ab9 */ /* 0x000fe40000000800 */
[----:B------:R-:W-:-:S04]  /*36410*/  IMAD.U32 R2, RZ, RZ, UR4 ;  /* 0x00000004ff027e24 */ /* 0x000fc8000f8e00ff */
[----:B--2---:R-:W-:-:S04]  /*36420*/  IMAD R7, R7, R2, RZ ;  /* 0x0000000207077224 */ /* 0x004fc800078e02ff */
[----:B------:R-:W-:Y:S02]  /*36430*/  IMAD.IADD R0, R8, 0x1, R7 ;  /* 0x0000000108007824 */ /* 0x000fe400078e0207 */
[----:B------:R-:W-:-:S03]  /*36440*/  IMAD.MOV.U32 R8, RZ, RZ, R3 ;  /* 0x000000ffff087224 */ /* 0x000fc600078e0003 */
[----:B------:R-:W-:-:S13]  /*36450*/  ISETP.GT.AND P6, PT, R0, R5, PT ;  /* 0x000000050000720c */ /* 0x000fda0003fc4270 */
[----:B------:R-:W-:Y:S05]  /*36460*/  @P6 BRA `(.L_x_7653) ;  /* 0x0000000000b46947 */ /* 0x000fea0003800000 */
.L_x_7656:
[----:B------:R-:W2:Y:S01]  /*36470*/  LDL.LU R2, [R1+0x1c] ;  /* 0x00001c0001027983 */ /* 0x000ea20000300800 */
[----:B0-----:R-:W0:Y:S01]  /*36480*/  LDC R3, c[0x0][0xc3c] ;  /* 0x00030f00ff037b82 */ /* 0x001e220000000800 */
[----:B--2---:R-:W-:-:S05]  /*36490*/  VIADD R2, R2, 0x1f ;  /* 0x0000001f02027836 */ /* 0x004fca0000000000 */
[----:B0-----:R-:W-:-:S13]  /*364a0*/  ISETP.GE.AND P6, PT, R2, R3, PT ;  /* 0x000000030200720c */ /* 0x001fda0003fc6270 */
[----:B------:R-:W-:Y:S05]  /*364b0*/  @P6 BRA `(.L_x_7654) ;  /* 0x0000000800f86947 */ /* 0x000fea0003800000 */
[----:B------:R-:W0:Y:S01]  /*364c0*/  S2R R4, SR_TID.X ;  /* 0x0000000000047919 */ /* 0x000e220000002100 */
[----:B------:R-:W-:Y:S01]  /*364d0*/  ULDC.64 UR4, c[0x0][0x208] ;  /* 0x0000820000047ab9 */ /* 0x000fe20000000a00 */
[----:B------:R2:W-:Y:S01]  /*364e0*/  STL [R1+0x1c], R2 ;  /* 0x00001c0201007387 */ /* 0x0005e20000100800 */
[----:B0-----:R-:W-:-:S05]  /*364f0*/  LOP3.LUT R4, R4, 0x1f, RZ, 0xc0, !PT ;  /* 0x0000001f04047812 */ /* 0x001fca00078ec0ff */
[----:B------:R-:W-:Y:S02]  /*36500*/  IMAD.IADD R6, R2, 0x1, R4 ;  /* 0x0000000102067824 */ /* 0x000fe400078e0204 */
[----:B------:R-:W-:-:S03]  /*36510*/  IMAD.MOV.U32 R4, RZ, RZ, RZ ;  /* 0x000000ffff047224 */ /* 0x000fc600078e00ff */
[----:B------:R-:W-:-:S13]  /*36520*/  ISETP.GE.OR P6, PT, R6, R3, !P0 ;  /* 0x000000030600720c */ /* 0x000fda00047c6670 */
[----:B--2---:R-:W0:Y:S02]  /*36530*/  @!P6 LDC.64 R2, c[0x0][0xc80] ;  /* 0x00032000ff02eb82 */ /* 0x004e240000000a00 */
[----:B0-----:R-:W-:-:S05]  /*36540*/  @!P6 IMAD.WIDE R2, R6, 0x4, R2 ;  /* 0x000000040602e825 */ /* 0x001fca00078e0202 */
[----:B------:R0:W2:Y:S02]  /*36550*/  @!P6 LDG.E R4, desc[UR4][R2.64] ;  /* 0x000000040204e981 */ /* 0x0000a4000c1e1900 */
[----:B0-----:R-:W0:Y:S02]  /*36560*/  @!P6 LDC.64 R2, c[0x0][0xc78] ;  /* 0x00031e00ff02eb82 */ /* 0x001e240000000a00 */
[----:B0-----:R-:W-:-:S04]  /*36570*/  @!P6 IMAD.WIDE R2, R6, 0x4, R2 ;  /* 0x000000040602e825 */ /* 0x001fc800078e0202 */
[----:B------:R-:W-:-:S06]  /*36580*/  IMAD.MOV.U32 R6, RZ, RZ, RZ ;  /* 0x000000ffff067224 */ /* 0x000fcc00078e00ff */
        /* <DEDUP_REMOVED lines=20> */
.L_x_7870:
[----:B------:R-:W-:Y:S02]  /*366d0*/  ULDC UR4, c[0x0][0xc38] ;  /* 0x00030e0000047ab9 */ /* 0x000fe40000000800 */
[----:B------:R-:W-:-:S04]  /*366e0*/  IMAD.U32 R2, RZ, RZ, UR4 ;  /* 0x00000004ff027e24 */ /* 0x000fc8000f8e00ff */
[----:B--2---:R-:W-:-:S04]  /*366f0*/  IMAD R7, R7, R2, RZ ;  /* 0x0000000207077224 */ /* 0x004fc800078e02ff */
[----:B------:R-:W-:-:S05]  /*36700*/  IMAD.IADD R0, R7, 0x1, R0 ;  /* 0x0000000107007824 */ /* 0x000fca00078e0200 */
[----:B------:R-:W-:-:S13]  /*36710*/  ISETP.GT.AND P6, PT, R0, R5, PT ;  /* 0x000000050000720c */ /* 0x000fda0003fc4270 */
[----:B------:R-:W-:Y:S05]  /*36720*/  @!P6 BRA `(.L_x_7656) ;  /* 0xfffffffc0050e947 */ /* 0x000fea000383ffff */
[----:B------:R-:W-:-:S07]  /*36730*/  IMAD.MOV.U32 R8, RZ, RZ, R3 ;  /* 0x000000ffff087224 */ /* 0x000fce00078e0003 */
.L_x_7653:
[----:B------:R-:W-:Y:S01]  /*36740*/  IMAD.IADD R10, R0, 0x1, -R7 ;  /* 0x00000001000a7824 */ /* 0x000fe200078e0a07 */
[----:B------:R-:W-:-:S03]  /*36750*/  UMOV UR4, 0xffffffff ;  /* 0xffffffff00047882 */ /* 0x000fc60000000000 */
[----:B------:R-:W-:-:S05]  /*36760*/  IMAD R0, R8, R2, R10 ;  /* 0x0000000208007224 */ /* 0x000fca00078e020a */
[----:B------:R-:W-:Y:S01]  /*36770*/  ISETP.GT.AND P6, PT, R0, R5, PT ;  /* 0x000000050000720c */ /* 0x000fe20003fc4270 */
[----:B------:R-:W-:-:S12]  /*36780*/  BRA.DIV UR4, `(.L_x_7657) ;  /* 0x0000005e04d47947 */ /* 0x000fd8000b800000 */
[----:B------:R-:W2:Y:S01]  /*36790*/  LDL.LU R7, [R1+0x1c] ;  /* 0x00001c0001077983 */ /* 0x000ea20000300800 */
[----:B0-----:R-:W-:-:S04]  /*367a0*/  VOTE.ANY R3, PT, !P6 ;  /* 0x0000000000037806 */ /* 0x001fc800070e0100 */
[----:B------:R-:W0:Y:S02]  /*367b0*/  POPC R0, R3 ;  /* 0x0000000300007309 */ /* 0x000e240000000000 */
[----:B0-----:R0:W3:Y:S04]  /*367c0*/  SHFL.IDX PT, R4, R4, R0, 0x1f ;  /* 0x00001f0004047589 */ /* 0x0010e800000e0000 */
[----:B------:R0:W4:Y:S01]  /*367d0*/  SHFL.IDX PT, R6, R6, R0, 0x1f ;  /* 0x00001f0006067589 */ /* 0x00012200000e0000 */
[----:B--2---:R-:W-:-:S05]  /*367e0*/  IMAD.IADD R7, R0, 0x1, R7 ;  /* 0x0000000100077824 */ /* 0x004fca00078e0207 */
[----:B---34-:R0:W-:Y:S02]  /*367f0*/  STL [R1+0x1c], R7 ;  /* 0x00001c0701007387 */ /* 0x0181e40000100800 */
.L_x_7875:
[----:B------:R-:W-:-:S13]  /*36800*/  ISETP.NE.AND P0, PT, R3, RZ, PT ;  /* 0x000000ff0300720c */ /* 0x000fda0003f05270 */
[----:B------:R-:W-:Y:S05]  /*36810*/  @!P0 BRA `(.L_x_7658) ;  /* 0x0000000000148947 */ /* 0x000fea0003800000 */
[----:B------:R-:W-:Y:S01]  /*36820*/  UMOV UR4, 0xffffffff ;  /* 0xffffffff00047882 */ /* 0x000fe20000000000 */
[----:B0-----:R-:W-:Y:S02]  /*36830*/  VIADD R0, R0, 0xffffffff ;  /* 0xffffffff00007836 */ /* 0x001fe40000000000 */
[----:B------:R-:W-:Y:S05]  /*36840*/  BRA.DIV UR4, `(.L_x_7659) ;  /* 0x00000062040c7947 */ /* 0x000fea000b800000 */
[----:B------:R0:W3:Y:S02]  /*36850*/  SHFL.IDX PT, R8, R8, R0, 0x1f ;  /* 0x00001f0008087589 */ /* 0x0000e400000e0000 */
.L_x_7878:
[----:B---3--:R-:W-:-:S07]  /*36860*/  IMAD.MOV.U32 R9, RZ, RZ, R8 ;  /* 0x000000ffff097224 */ /* 0x008fce00078e0008 */
.L_x_7658:
[----:B------:R-:W-:Y:S01]  /*36870*/  ISETP.NE.AND P0, PT, R6, 0x1, PT ;  /* 0x000000010600780c */ /* 0x000fe20003f05270 */
[----:B0-----:R-:W-:-:S05]  /*36880*/  IMAD R0, R9, R2, R10 ;  /* 0x0000000209007224 */ /* 0x001fca00078e020a */
[----:B------:R0:W-:Y:S02]  /*36890*/  STL [R1+0x10], R0 ;  /* 0x0000100001007387 */ /* 0x0001e40000100800 */
[----:B0-----:R-:W-:-:S05]  /*368a0*/  IMAD.IADD R0, R5, 0x1, -R0 ;  /* 0x0000000105007824 */ /* 0x001fca00078e0a00 */
[----:B------:R-:W-:Y:S05]  /*368b0*/  @!P0 BRA `(.L_x_7660) ;  /* 0x0000000000e88947 */ /* 0x000fea0003800000 */
[----:B------:R-:W-:Y:S02]  /*368c0*/  IABS R3, R4 ;  /* 0x0000000400037213 */ /* 0x000fe40000000000 */
[----:B------:R-:W-:Y:S02]  /*368d0*/  IABS R5, R0 ;  /* 0x0000000000057213 */ /* 0x000fe40000000000 */
[----:B------:R-:W0:Y:S08]  /*368e0*/  I2F.RP R8, R3 ;  /* 0x0000000300087306 */ /* 0x000e300000209400 */
[----:B0-----:R-:W0:Y:S02]  /*368f0*/  MUFU.RCP R8, R8 ;  /* 0x0000000800087308 */ /* 0x001e240000001000 */
[----:B0-----:R-:W-:-:S06]  /*36900*/  VIADD R8, R8, 0xffffffe ;  /* 0x0ffffffe08087836 */ /* 0x001fcc0000000000 */
[----:B------:R0:W3:Y:S02]  /*36910*/  F2I.FTZ.U32.TRUNC.NTZ R9, R8 ;  /* 0x0000000800097305 */ /* 0x0000e4000021f000 */
[----:B0-----:R-:W-:Y:S02]  /*36920*/  IMAD.MOV.U32 R8, RZ, RZ, RZ ;  /* 0x000000ffff087224 */ /* 0x001fe400078e00ff */
[----:B---3--:R-:W-:-:S04]  /*36930*/  IMAD.MOV R2, RZ, RZ, -R9 ;  /* 0x000000ffff027224 */ /* 0x008fc800078e0a09 */
[----:B------:R-:W-:-:S04]  /*36940*/  IMAD R2, R2, R3, RZ ;  /* 0x0000000302027224 */ /* 0x000fc800078e02ff */
[----:B------:R-:W-:Y:S01]  /*36950*/  IMAD.HI.U32 R8, R9, R2, R8 ;  /* 0x0000000209087227 */ /* 0x000fe200078e0008 */
[----:B------:R-:W-:-:S05]  /*36960*/  IABS R2, R4 ;  /* 0x0000000400027213 */ /* 0x000fca0000000000 */
[----:B------:R-:W-:-:S04]  /*36970*/  IMAD.MOV R2, RZ, RZ, -R2 ;  /* 0x000000ffff027224 */ /* 0x000fc800078e0a02 */
[----:B--2---:R-:W-:Y:S02]  /*36980*/  IMAD.MOV.U32 R7, RZ, RZ, R2 ;  /* 0x000000ffff077224 */ /* 0x004fe400078e0002 */
        /* <DEDUP_REMOVED lines=12> */
[----:B------:R0:W2:Y:S02]  /*36a50*/  F2I.FTZ.U32.TRUNC.NTZ R9, R8 ;  /* 0x0000000800097305 */ /* 0x0000a4000021f000 */
[----:B0-----:R-:W-:Y:S02]  /*36a60*/  IMAD.MOV.U32 R8, RZ, RZ, RZ ;  /* 0x000000ffff087224 */ /* 0x001fe400078e00ff */
[----:B--2---:R-:W-:-:S04]  /*36a70*/  IMAD.MOV R3, RZ, RZ, -R9 ;  /* 0x000000ffff037224 */ /* 0x004fc800078e0a09 */
        /* <DEDUP_REMOVED lines=30> */
.L_x_7660:
[----:B------:R-:W3:Y:S01]  /*36c60*/  LDL R3, [R1+0x1c] ;  /* 0x00001c0001037983 */ /* 0x000ee20000100800 */
[----:B------:R-:W3:Y:S01]  /*36c70*/  LDC.64 R8, c[0x0][0xc90] ;  /* 0x00032400ff087b82 */ /* 0x000ee20000000a00 */
[----:B------:R-:W-:Y:S01]  /*36c80*/  ULDC.64 UR4, c[0x0][0x208] ;  /* 0x0000820000047ab9 */ /* 0x000fe20000000a00 */
[----:B---3--:R-:W-:-:S06]  /*36c90*/  IMAD.WIDE R8, R3, 0x4, R8 ;  /* 0x0000000403087825 */ /* 0x008fcc00078e0208 */
[----:B------:R-:W3:Y:S02]  /*36ca0*/  LDG.E R8, desc[UR4][R8.64] ;  /* 0x0000000408087981 */ /* 0x000ee4000c1e1900 */
[----:B---3--:R-:W-:-:S05]  /*36cb0*/  IMAD R10, R4, R8, RZ ;  /* 0x00000008040a7224 */ /* 0x008fca00078e02ff */
[----:B------:R-:W-:-:S04]  /*36cc0*/  IABS R9, R10 ;  /* 0x0000000a00097213 */ /* 0x000fc80000000000 */
[----:B------:R-:W0:Y:S08]  /*36cd0*/  I2F.RP R6, R9 ;  /* 0x0000000900067306 */ /* 0x000e300000209400 */
[----:B0-----:R-:W0:Y:S02]  /*36ce0*/  MUFU.RCP R6, R6 ;  /* 0x0000000600067308 */ /* 0x001e240000001000 */
[----:B0-----:R-:W-:-:S06]  /*36cf0*/  VIADD R6, R6, 0xffffffe ;  /* 0x0ffffffe06067836 */ /* 0x001fcc0000000000 */
[----:B--2---:R0:W2:Y:S02]  /*36d00*/  F2I.FTZ.U32.TRUNC.NTZ R7, R6 ;  /* 0x0000000600077305 */ /* 0x0040a4000021f000 */
[----:B0-----:R-:W-:Y:S02]  /*36d10*/  IMAD.MOV.U32 R6, RZ, RZ, RZ ;  /* 0x000000ffff067224 */ /* 0x001fe400078e00ff */
        /* <DEDUP_REMOVED lines=28> */
[----:B------:R0:W2:Y:S02]  /*36ee0*/  F2I.FTZ.U32.TRUNC.NTZ R7, R6 ;  /* 0x0000000600077305 */ /* 0x0000a4000021f000 */
[----:B0-----:R-:W-:Y:S02]  /*36ef0*/  IMAD.MOV.U32 R6, RZ, RZ, RZ ;  /* 0x000000ffff067224 */ /* 0x001fe400078e00ff */
[----:B--2---:R-:W-:-:S04]  /*36f00*/  IMAD.MOV R0, RZ, RZ, -R7 ;  /* 0x000000ffff007224 */ /* 0x004fc800078e0a07 */
        /* <DEDUP_REMOVED lines=21> */
.L_x_7661:
[----:B------:R-:W-:-:S05]  /*37060*/  LOP3.LUT R0, RZ, R0, RZ, 0x33, !PT ;  /* 0x00000000ff007212 */ /* 0x000fca00078e33ff */
[----:B------:R-:W-:-:S05]  /*37070*/  IMAD.IADD R0, R4, 0x1, R0 ;  /* 0x0000000104007824 */ /* 0x000fca00078e0200 */
[----:B------:R3:W-:Y:S01]  /*37080*/  STL [R1+0x14], R0 ;  /* 0x0000140001007387 */ /* 0x0007e20000100800 */
[----:B------:R-:W-:Y:S05]  /*37090*/  BRA `(.L_x_7662) ;  /* 0x0000000000287947 */ /* 0x000fea0003800000 */
.L_x_7654:
        /* <DEDUP_REMOVED lines=10> */
.L_x_7662:
[----:B0-2---:R-:W2:Y:S04]  /*37140*/  LDL R2, [R1+0x1c] ;  /* 0x00001c0001027983 */ /* 0x005ea80000100800 */
[----:B------:R-:W4:Y:S04]  /*37150*/  LDL R3, [R1+0x18] ;  /* 0x0000180001037983 */ /* 0x000f280000100800 */
[----:B------:R-:W5:Y:S04]  /*37160*/  LDL R4, [R1+0x10] ;  /* 0x0000100001047983 */ /* 0x000f680000100800 */
[----:B------:R-:W5:Y:S01]  /*37170*/  LDL R5, [R1+0x14] ;  /* 0x0000140001057983 */ /* 0x000f620000100800 */
[----:B---3--:R-:W0:Y:S01]  /*37180*/  S2R R0, SR_TID.X ;  /* 0x0000000000007919 */ /* 0x008e220000002100 */
[----:B------:R-:W-:Y:S05]  /*37190*/  WARPSYNC.ALL ;  /* 0x0000000000007948 */ /* 0x000fea0003800000 */
[----:B0-----:R-:W-:Y:S01]  /*371a0*/  LOP3.LUT R0, R0, 0x1f, RZ, 0xc0, !PT ;  /* 0x0000001f00007812 */ /* 0x001fe200078ec0ff */
[----:B------:R-:W-:Y:S03]  /*371b0*/  BAR.SYNC.DEFER_BLOCKING 0x4, 0x180 ;  /* 0x0106000000007b1d */ /* 0x000fe60000010000 */
[----:B------:R-:W-:-:S13]  /*371c0*/  ISETP.NE.AND P0, PT, R0, RZ, PT ;  /* 0x000000ff0000720c */ /* 0x000fda0003f05270 */
[----:B------:R-:W0:Y:S01]  /*371d0*/  @!P0 S2R R0, SR_CgaCtaId ;  /* 0x0000000000008919 */ /* 0x000e220000008800 */
[----:B--2---:R-:W-:Y:S01]  /*371e0*/  IMAD.MOV.U32 R7, RZ, RZ, R2 ;  /* 0x000000ffff077224 */ /* 0x004fe200078e0002 */
[----:B------:R-:W-:Y:S01]  /*371f0*/  @!P0 MOV R2, 0x400 ;  /* 0x0000040000028802 */ /* 0x000fe20000000f00 */
[----:B----4-:R-:W-:-:S03]  /*37200*/  IMAD.MOV.U32 R6, RZ, RZ, R3 ;  /* 0x000000ffff067224 */ /* 0x010fc600078e0003 */
[----:B0-----:R-:W-:-:S05]  /*37210*/  @!P0 LEA R19, R0, R2, 0x18 ;  /* 0x0000000200138211 */ /* 0x001fca00078ec0ff */
[----:B-----5:R0:W-:Y:S01]  /*37220*/  @!P0 STS.128 [R19+0x2e8d0], R4 ;  /* 0x02e8d00413008388 */ /* 0x0201e20000000c00 */
[----:B------:R-:W-:Y:S06]  /*37230*/  BAR.ARV 0x5, 0x180 ;  /* 0x0146000000007b1d */ /* 0x000fec0000002000 */
.L_x_7651:
[----:B--23--:R-:W2:Y:S01]  /*37240*/  LDL R0, [R1+0x1c] ;  /* 0x00001c0001007983 */ /* 0x00cea20000100800 */
[----:B------:R-:W-:Y:S02]  /*37250*/  ULDC UR4, c[0x0][0xc3c] ;  /* 0x00030f0000047ab9 */ /* 0x000fe40000000800 */
[----:B--2---:R-:W-:-:S13]  /*37260*/  ISETP.GE.AND P0, PT, R0, UR4, PT ;  /* 0x0000000400007c0c */ /* 0x004fda000bf06270 */
[----:B------:R-:W-:Y:S05]  /*37270*/  @!P0 BRA `(.L_x_7663) ;  /* 0xffffff9000448947 */ /* 0x000fea000383ffff */
[----:B------:R-:W-:Y:S05]  /*37280*/  BSYNC B7 ;  /* 0x0000000000077941 */ /* 0x000fea0003800000 */
.L_x_7541:
        /* <DEDUP_REMOVED lines=12> */
.L_x_7879:
[----:B------:R-:W-:Y:S05]  /*37350*/  BSYNC B0 ;  /* 0x0000000000007941 */ /* 0x000fea0003800000 */
.L_x_7664:
[----:B------:R-:W-:-:S03]  /*37360*/  UMOV UR4, 0xffffffff ;  /* 0xffffffff00047882 */ /* 0x000fc60000000000 */
[----:B------:R-:W-:Y:S05]  /*37370*/  BRA.DIV UR4, `(.L_x_7666) ;  /* 0x0000005604807947 */ /* 0x000fea000b800000 */
[----:B------:R-:W1:Y:S02]  /*37380*/  S2R R2, SR_TID.X ;  /* 0x0000000000027919 */ /* 0x000e640000002100 */
[----:B-1----:R-:W-:-:S04]  /*37390*/  SHF.R.U32.HI R2, RZ, 0x5, R2 ;  /* 0x00000005ff027819 */ /* 0x002fc80000011602 */
[----:B------:R-:W-:-:S05]  /*373a0*/  LOP3.LUT R2, R2, 0x3, RZ, 0xc0, !PT ;  /* 0x0000000302027812 */ /* 0x000fca00078ec0ff */
[----:B------:R1:W2:Y:S02]  /*373b0*/  SHFL.IDX PT, R14, R2, RZ, 0x1f ;  /* 0x00001fff020e7589 */ /* 0x0002a400000e0000 */
.L_x_7882:
[----:B--2---:R-:W-:-:S13]  /*373c0*/  ISETP.NE.AND P0, PT, R14, RZ, PT ;  /* 0x000000ff0e00720c */ /* 0x004fda0003f05270 */
[----:B------:R-:W-:Y:S05]  /*373d0*/  @P0 BRA `(.L_x_7272) ;  /* 0x0000000000b80947 */ /* 0x000fea0003800000 */
[----:B------:R-:W-:-:S03]  /*373e0*/  UMOV UR4, 0xffffffff ;  /* 0xffffffff00047882 */ /* 0x000fc60000000000 */
[----:B------:R-:W-:Y:S05]  /*373f0*/  BRA.DIV UR4, `(.L_x_7667) ;  /* 0x0000005604947947 */ /* 0x000fea000b800000 */
[----:B------:R-:W-:-:S13]  /*37400*/  ELECT P6, URZ, PT ;  /* 0x00000000003f782f */ /* 0x000fda00038c0000 */
.L_x_7885:
        /* <DEDUP_REMOVED lines=8> */
.L_x_7668:
        /* <DEDUP_REMOVED lines=14> */
.L_x_7886:
[----:B------:R-:W1:Y:S02]  /*37570*/  SYNCS.PHASECHK.TRANS64.TRYWAIT P1, [R7+URZ], R2 ;  /* 0x00000002070075a7 */ /* 0x000e64000802017f */
[----:B-1----:R-:W-:Y:S05]  /*37580*/  @!P1 BRA `(.L_x_7670) ;  /* 0x0000005400649947 */ /* 0x002fea0003800000 */
.L_x_7887:
[----:B------:R-:W-:Y:S05]  /*37590*/  @!P0 BRA `(.L_x_7671) ;  /* 0x0000000000048947 */ /* 0x000fea0003800000 */
[----:B------:R-:W-:Y:S01]  /*375a0*/  BPT.TRAP 0x1 ;  /* 0x000000040000795c */ /* 0x000fe20000300000 */
.L_x_7671:
[----:B------:R-:W2:Y:S02]  /*375b0*/  LDL.LU R4, [R1+0xc] ;  /* 0x00000c0001047983 */ /* 0x000ea40000300800 */
[----:B--2---:R-:W-:-:S04]  /*375c0*/  IMAD R4, R4, 0x8, R0 ;  /* 0x0000000804047824 */ /* 0x004fc800078e0200 */
[----:B------:R-:W2:Y:S02]  /*375d0*/  SYNCS.PHASECHK.TRANS64.TRYWAIT P1, [R4+URZ+0x2e860], R5 ;  /* 0x02e86005040075a7 */ /* 0x000ea4000802017f */
[----:B--2---:R-:W-:Y:S05]  /*375e0*/  @!P1 BRA `(.L_x_7672) ;  /* 0x0000005400609947 */ /* 0x004fea0003800000 */
.L_x_7888:
[----:B------:R-:W-:Y:S05]  /*375f0*/  @!P0 BRA `(.L_x_7673) ;  /* 0x0000000000048947 */ /* 0x000fea0003800000 */
[----:B------:R-:W-:Y:S01]  /*37600*/  BPT.TRAP 0x1 ;  /* 0x000000040000795c */ /* 0x000fe20000300000 */
.L_x_7673:
[----:B------:R-:W-:-:S04]  /*37610*/  IMAD R3, R3, 0x8, R0 ;  /* 0x0000000803037824 */ /* 0x000fc800078e0200 */
[----:B------:R-:W3:Y:S02]  /*37620*/  SYNCS.PHASECHK.TRANS64.TRYWAIT P1, [R3+URZ+0x2e860], R2 ;  /* 0x02e86002030075a7 */ /* 0x000ee4000802017f */
[----:B---3--:R-:W-:Y:S05]  /*37630*/  @!P1 BRA `(.L_x_7674) ;  /* 0x0000005400609947 */ /* 0x008fea0003800000 */
.L_x_7889:
[----:B------:R-:W-:Y:S05]  /*37640*/  @!P0 BRA `(.L_x_7675) ;  /* 0x0000000000048947 */ /* 0x000fea0003800000 */
[----:B------:R-:W-:Y:S01]  /*37650*/  BPT.TRAP 0x1 ;  /* 0x000000040000795c */ /* 0x000fe20000300000 */
.L_x_7675:
[----:B------:R-:W4:Y:S02]  /*37660*/  SYNCS.PHASECHK.TRANS64.TRYWAIT P0, [R4+URZ+0x2e880], R5 ;  /* 0x02e88005040075a7 */ /* 0x000f24000800017f */
[----:B----4-:R-:W-:Y:S05]  /*37670*/  @!P0 BRA `(.L_x_7676) ;  /* 0x0000005400648947 */ /* 0x010fea0003800000 */
.L_x_7677:
[----:B------:R0:W0:Y:S02]  /*37680*/  SYNCS.PHASECHK.TRANS64.TRYWAIT P0, [R3+URZ+0x2e880], R2 ;  /* 0x02e88002030075a7 */ /* 0x000024000800017f */
[----:B0-----:R-:W-:Y:S05]  /*37690*/  @!P0 NANOSLEEP.SYNCS 0x989680 ;  /* 0x009896800000895d */ /* 0x001fea0003900000 */
[----:B------:R-:W0:Y:S02]  /*376a0*/  @!P0 SYNCS.PHASECHK.TRANS64 P0, [R3+URZ+0x2e880], R2 ;  /* 0x02e88002030085a7 */ /* 0x000e24000800007f */
[----:B0-----:R-:W-:Y:S05]  /*376b0*/  @!P0 BRA `(.L_x_7677) ;  /* 0xfffffffc00f08947 */ /* 0x001fea000383ffff */
.L_x_7272:
[----:B------:R-:W-:Y:S05]  /*376c0*/  BSYNC B8 ;  /* 0x0000000000087941 */ /* 0x000fea0003800000 */
.L_x_7269:
[----:B------:R-:W-:Y:S05]  /*376d0*/  EXIT ;  /* 0x000000000000794d */ /* 0x000fea0003800000 */
.L_x_7304:
[----:B0-----:R0:W1:Y:S02]  /*376e0*/  SYNCS.PHASECHK.TRANS64.TRYWAIT P6, [R103+URZ+0x2e890], R129 ;  /* 0x02e89081670075a7 */ /* 0x00106400080c017f */
[----:B-1----:R-:W-:Y:S05]  /*376f0*/  @!P6 NANOSLEEP.SYNCS 0x989680 ;  /* 0x009896800000e95d */ /* 0x002fea0003900000 */
[----:B------:R-:W1:Y:S02]  /*37700*/  @!P6 SYNCS.PHASECHK.TRANS64 P6, [R103+URZ+0x2e890], R129 ;  /* 0x02e890816700e5a7 */ /* 0x000e6400080c007f */
[----:B-1----:R-:W-:Y:S05]  /*37710*/  @!P6 BRA `(.L_x_7304) ;  /* 0xfffffffc00f0e947 */ /* 0x002fea000383ffff */
[----:B------:R-:W-:Y:S05]  /*37720*/  BRA `(.L_x_7678) ;  /* 0xfffffcc000187947 */ /* 0x000fea000383ffff */
.L_x_7338:
[----:B0-----:R0:W1:Y:S02]  /*37730*/  SYNCS.PHASECHK.TRANS64.TRYWAIT P3, [R103+URZ+0x2e890], R129 ;  /* 0x02e89081670075a7 */ /* 0x001064000806017f */
[----:B-1----:R-:W-:Y:S05]  /*37740*/  @!P3 NANOSLEEP.SYNCS 0x989680 ;  /* 0x009896800000b95d */ /* 0x002fea0003900000 */
[----:B------:R-:W1:Y:S02]  /*37750*/  @!P3 SYNCS.PHASECHK.TRANS64 P3, [R103+URZ+0x2e890], R129 ;  /* 0x02e890816700b5a7 */ /* 0x000e64000806007f */
[----:B-1----:R-:W-:Y:S05]  /*37760*/  @!P3 BRA `(.L_x_7338) ;  /* 0xfffffffc00f0b947 */ /* 0x002fea000383ffff */
[----:B------:R-:W-:Y:S05]  /*37770*/  BRA `(.L_x_7679) ;  /* 0xfffffd04004c7947 */ /* 0x000fea000383ffff */
.L_x_7355:
[----:B0-----:R0:W1:Y:S02]  /*37780*/  SYNCS.PHASECHK.TRANS64.TRYWAIT P2, [R103+URZ+0x2e890], R129 ;  /* 0x02e89081670075a7 */ /* 0x001064000804017f */
[----:B-1----:R-:W-:Y:S05]  /*37790*/  @!P2 NANOSLEEP.SYNCS 0x989680 ;  /* 0x009896800000a95d */ /* 0x002fea0003900000 */
[----:B------:R-:W1:Y:S02]  /*377a0*/  @!P2 SYNCS.PHASECHK.TRANS64 P2, [R103+URZ+0x2e890], R129 ;  /* 0x02e890816700a5a7 */ /* 0x000e64000804007f */
[----:B-1----:R-:W-:Y:S05]  /*377b0*/  @!P2 BRA `(.L_x_7355) ;  /* 0xfffffffc00f0a947 */ /* 0x002fea000383ffff */
[----:B------:R-:W-:Y:S05]  /*377c0*/  BRA `(.L_x_7680) ;  /* 0xfffffd4400e87947 */ /* 0x000fea000383ffff */
.L_x_7365:
[----:B-1----:R1:W2:Y:S02]  /*377d0*/  SYNCS.PHASECHK.TRANS64.TRYWAIT P3, [R103+URZ+0x2e8b0], R129 ;  /* 0x02e8b081670075a7 */ /* 0x0022a4000806017f */
[----:B--2---:R-:W-:Y:S05]  /*377e0*/  @!P3 NANOSLEEP.SYNCS 0x989680 ;  /* 0x009896800000b95d */ /* 0x004fea0003900000 */
[----:B------:R-:W2:Y:S02]  /*377f0*/  @!P3 SYNCS.PHASECHK.TRANS64 P3, [R103+URZ+0x2e8b0], R129 ;  /* 0x02e8b0816700b5a7 */ /* 0x000ea4000806007f */
[----:B--2---:R-:W-:Y:S05]  /*37800*/  @!P3 BRA `(.L_x_7365) ;  /* 0xfffffffc00f0b947 */ /* 0x004fea000383ffff */
[----:B------:R-:W-:Y:S05]  /*37810*/  BRA `(.L_x_7681) ;  /* 0xfffffd4c00e07947 */ /* 0x000fea000383ffff */
.L_x_7387:
[----:B------:R-:W-:Y:S01]  /*37820*/  BSSY B0, `(.L_x_7682) ;  /* 0x0000007000007945 */ /* 0x000fe20003800000 */
[----:B------:R-:W-:Y:S02]  /*37830*/  IMAD.MOV.U32 R12, RZ, RZ, RZ ;  /* 0x000000ffff0c7224 */ /* 0x000fe400078e00ff */
[----:B------:R-:W-:Y:S02]  /*37840*/  IMAD.MOV.U32 R11, RZ, RZ, 0x1f ;  /* 0x0000001fff0b7424 */ /* 0x000fe400078e00ff */
[----:B------:R-:W-:-:S07]  /*37850*/  IMAD.MOV.U32 R15, RZ, RZ, -0x1 ;  /* 0xffffffffff0f7424 */ /* 0x000fce00078e00ff */
[----:B------:R-:W-:Y:S05]  /*37860*/  WARPSYNC.COLLECTIVE R15, `(.L_x_7683) ;  /* 0x000000000f087348 */ /* 0x000fea0003c00000 */
[----:B------:R0:W1:Y:S02]  /*37870*/  SHFL.IDX P6, R14, R13, R12, R11 ;  /* 0x0000000c0d0e7389 */ /* 0x00006400000c000b */
[----:B01----:R-:W-:Y:S01]  /*37880*/  ENDCOLLECTIVE ;  /* 0x000000000000791b */ /* 0x003fe20003800000 */
.L_x_7683:
[----:B------:R-:W-:Y:S05]  /*37890*/  BSYNC B0 ;  /* 0x0000000000007941 */ /* 0x000fea0003800000 */
.L_x_7682:
[----:B------:R1:W-:Y:S01]  /*378a0*/  STL [R1+0x58], R14 ;  /* 0x0000580e01007387 */ /* 0x0003e20000100800 */
[----:B------:R-:W-:Y:S05]  /*378b0*/  BRA `(.L_x_7684) ;  /* 0xfffffd64002c7947 */ /* 0x000fea000383ffff */
.L_x_7399:
        /* <DEDUP_REMOVED lines=8> */
.L_x_7686:
[----:B------:R-:W-:Y:S05]  /*37940*/  BSYNC B1 ;  /* 0x0000000000017941 */ /* 0x000fea0003800000 */
.L_x_7685:
        /* <DEDUP_REMOVED lines=8> */
.L_x_7687:
[----:B------:R-:W-:Y:S02]  /*379d0*/  IMAD.MOV.U32 R13, RZ, RZ, R8 ;  /* 0x000000ffff0d7224 */ /* 0x000fe400078e0008 */
[----:B------:R-:W-:-:S07]  /*379e0*/  IMAD.MOV.U32 R3, RZ, RZ, R14 ;  /* 0x000000ffff037224 */ /* 0x000fce00078e000e */
[----:B------:R-:W-:Y:S05]  /*379f0*/  WARPSYNC.COLLECTIVE R15, `(.L_x_7688) ;  /* 0x000000000f087348 */ /* 0x000fea0003c00000 */
[----:B------:R0:W1:Y:S02]  /*37a00*/  SHFL.IDX P6, R14, R13, R12, R11 ;  /* 0x0000000c0d0e7389 */ /* 0x00006400000c000b */
[----:B01----:R-:W-:Y:S01]  /*37a10*/  ENDCOLLECTIVE ;  /* 0x000000000000791b */ /* 0x003fe20003800000 */
.L_x_7688:
[----:B------:R-:W-:Y:S02]  /*37a20*/  IMAD.MOV.U32 R13, RZ, RZ, R7 ;  /* 0x000000ffff0d7224 */ /* 0x000fe400078e0007 */
[----:B------:R-:W-:-:S07]  /*37a30*/  IMAD.MOV.U32 R4, RZ, RZ, R14 ;  /* 0x000000ffff047224 */ /* 0x000fce00078e000e */
[----:B------:R-:W-:Y:S05]  /*37a40*/  WARPSYNC.COLLECTIVE R15, `(.L_x_7689) ;  /* 0x000000000f087348 */ /* 0x000fea0003c00000 */
[----:B------:R0:W1:Y:S02]  /*37a50*/  SHFL.IDX P6, R14, R13, R12, R11 ;  /* 0x0000000c0d0e7389 */ /* 0x00006400000c000b */
[----:B01----:R-:W-:Y:S01]  /*37a60*/  ENDCOLLECTIVE ;  /* 0x000000000000791b */ /* 0x003fe20003800000 */
.L_x_7689:
[----:B------:R-:W-:Y:S05]  /*37a70*/  BRA `(.L_x_7690) ;  /* 0xfffffd6800a87947 */ /* 0x000fea000383ffff */
.L_x_7402:
[----:B------:R-:W-:Y:S01]  /*37a80*/  BSSY B1, `(.L_x_7691) ;  /* 0x0000008000017945 */ /* 0x000fe20003800000 */
[----:B------:R-:W-:Y:S02]  /*37a90*/  IMAD.MOV.U32 R13, RZ, RZ, R6 ;  /* 0x000000ffff0d7224 */ /* 0x000fe400078e0006 */
[----:B------:R-:W-:Y:S02]  /*37aa0*/  IMAD.MOV.U32 R12, RZ, RZ, 0x1 ;  /* 0x00000001ff0c7424 */ /* 0x000fe400078e00ff */
[----:B------:R-:W-:Y:S02]  /*37ab0*/  IMAD.MOV.U32 R11, RZ, RZ, 0x1c1f ;  /* 0x00001c1fff0b7424 */ /* 0x000fe400078e00ff */
[----:B------:R-:W-:-:S07]  /*37ac0*/  IMAD.MOV.U32 R15, RZ, RZ, -0x1 ;  /* 0xffffffffff0f7424 */ /* 0x000fce00078e00ff */
[----:B0-2345:R-:W-:Y:S05]  /*37ad0*/  WARPSYNC.COLLECTIVE R15, `(.L_x_7692) ;  /* 0x000000000f087348 */ /* 0x03dfea0003c00000 */
[----:B------:R1:W0:Y:S02]  /*37ae0*/  SHFL.IDX P6, R14, R13, R12, R11 ;  /* 0x0000000c0d0e7389 */ /* 0x00022400000c000b */
[----:B012345:R-:W-:Y:S01]  /*37af0*/  ENDCOLLECTIVE ;  /* 0x000000000000791b */ /* 0x03ffe20003800000 */
.L_x_7692:
[----:B------:R-:W-:Y:S05]  /*37b00*/  BSYNC B1 ;  /* 0x0000000000017941 */ /* 0x000fea0003800000 */
.L_x_7691:
        /* <DEDUP_REMOVED lines=8> */
.L_x_7693:
[----:B------:R-:W-:Y:S02]  /*37b90*/  IMAD.MOV.U32 R13, RZ, RZ, R8 ;  /* 0x000000ffff0d7224 */ /* 0x000fe400078e0008 */
[----:B------:R-:W-:-:S07]  /*37ba0*/  IMAD.MOV.U32 R3, RZ, RZ, R14 ;  /* 0x000000ffff037224 */ /* 0x000fce00078e000e */
[----:B------:R-:W-:Y:S05]  /*37bb0*/  WARPSYNC.COLLECTIVE R15, `(.L_x_7694) ;  /* 0x000000000f087348 */ /* 0x000fea0003c00000 */
[----:B------:R0:W1:Y:S02]  /*37bc0*/  SHFL.IDX P6, R14, R13, R12, R11 ;  /* 0x0000000c0d0e7389 */ /* 0x00006400000c000b */
[----:B01----:R-:W-:Y:S01]  /*37bd0*/  ENDCOLLECTIVE ;  /* 0x000000000000791b */ /* 0x003fe20003800000 */
.L_x_7694:
[----:B------:R-:W-:Y:S02]  /*37be0*/  IMAD.MOV.U32 R13, RZ, RZ, R7 ;  /* 0x000000ffff0d7224 */ /* 0x000fe400078e0007 */
[----:B------:R-:W-:-:S07]  /*37bf0*/  IMAD.MOV.U32 R4, RZ, RZ, R14 ;  /* 0x000000ffff047224 */ /* 0x000fce00078e000e */
[----:B------:R-:W-:Y:S05]  /*37c00*/  WARPSYNC.COLLECTIVE R15, `(.L_x_7695) ;  /* 0x000000000f087348 */ /* 0x000fea0003c00000 */
[----:B------:R0:W1:Y:S02]  /*37c10*/  SHFL.IDX P6, R14, R13, R12, R11 ;  /* 0x0000000c0d0e7389 */ /* 0x00006400000c000b */
[----:B01----:R-:W-:Y:S01]  /*37c20*/  ENDCOLLECTIVE ;  /* 0x000000000000791b */ /* 0x003fe20003800000 */
.L_x_7695:
[----:B------:R-:W-:Y:S05]  /*37c30*/  BRA `(.L_x_7696) ;  /* 0xfffffd6800cc7947 */ /* 0x000fea000383ffff */
.L_x_7406:
[----:B0-----:R0:W1:Y:S02]  /*37c40*/  SYNCS.PHASECHK.TRANS64.TRYWAIT P0, [R18+URZ+0x2e800], R5 ;  /* 0x02e80005120075a7 */ /* 0x001064000800017f */
[----:B-1----:R-:W-:Y:S05]  /*37c50*/  @!P0 NANOSLEEP.SYNCS 0x989680 ;  /* 0x009896800000895d */ /* 0x002fea0003900000 */
[----:B------:R-:W1:Y:S02]  /*37c60*/  @!P0 SYNCS.PHASECHK.TRANS64 P0, [R18+URZ+0x2e800], R5 ;  /* 0x02e80005120085a7 */ /* 0x000e64000800007f */
[----:B-1----:R-:W-:Y:S05]  /*37c70*/  @!P0 BRA `(.L_x_7406) ;  /* 0xfffffffc00f08947 */ /* 0x002fea000383ffff */
[----:B------:R-:W-:Y:S05]  /*37c80*/  BRA `(.L_x_7697) ;  /* 0xfffffd6c00807947 */ /* 0x000fea000383ffff */
.L_x_7414:
[----:B------:R-:W0:Y:S01]  /*37c90*/  LDC R39, c[0x0][0x3f4] ;  /* 0x0000fd00ff277b82 */ /* 0x000e220000000800 */
[----:B------:R-:W-:Y:S01]  /*37ca0*/  BSSY B1, `(.L_x_7698) ;  /* 0x0000008000017945 */ /* 0x000fe20003800000 */
[----:B------:R-:W-:Y:S02]  /*37cb0*/  IMAD.MOV.U32 R13, RZ, RZ, R10 ;  /* 0x000000ffff0d7224 */ /* 0x000fe400078e000a */
[----:B------:R-:W-:Y:S02]  /*37cc0*/  IMAD.MOV.U32 R12, RZ, RZ, RZ ;  /* 0x000000ffff0c7224 */ /* 0x000fe400078e00ff */
[----:B------:R-:W-:Y:S02]  /*37cd0*/  IMAD.MOV.U32 R11, RZ, RZ, 0x1c1f ;  /* 0x00001c1fff0b7424 */ /* 0x000fe400078e00ff */
[----:B------:R-:W-:-:S07]  /*37ce0*/  IMAD.MOV.U32 R15, RZ, RZ, -0x1 ;  /* 0xffffffffff0f7424 */ /* 0x000fce00078e00ff */
[----:B01----:R-:W-:Y:S05]  /*37cf0*/  WARPSYNC.COLLECTIVE R15, `(.L_x_7699) ;  /* 0x000000000f087348 */ /* 0x003fea0003c00000 */
[----:B-1----:R1:W2:Y:S02]  /*37d00*/  SHFL.IDX P6, R14, R13, R12, R11 ;  /* 0x0000000c0d0e7389 */ /* 0x0022a400000c000b */
[----:B012---:R-:W-:Y:S01]  /*37d10*/  ENDCOLLECTIVE ;  /* 0x000000000000791b */ /* 0x007fe20003800000 */
.L_x_7699:
[----:B------:R-:W-:Y:S05]  /*37d20*/  BSYNC B1 ;  /* 0x0000000000017941 */ /* 0x000fea0003800000 */
.L_x_7698:
[----:B------:R0:W5:Y:S01]  /*37d30*/  LDL R8, [R1+0x10] ;  /* 0x0000100001087983 */ /* 0x0001620000100800 */
[----:B------:R-:W-:Y:S01]  /*37d40*/  IMAD.MOV.U32 R13, RZ, RZ, R33 ;  /* 0x000000ffff0d7224 */ /* 0x000fe200078e0021 */
[----:B------:R-:W-:Y:S01]  /*37d50*/  ISETP.GE.AND P0, PT, R22, R39, PT ;  /* 0x000000271600720c */ /* 0x000fe20003f06270 */
[----:B------:R-:W-:Y:S02]  /*37d60*/  IMAD.MOV.U32 R12, RZ, RZ, RZ ;  /* 0x000000ffff0c7224 */ /* 0x000fe400078e00ff */
[----:B------:R-:W-:Y:S02]  /*37d70*/  IMAD.MOV.U32 R11, RZ, RZ, 0x1c1f ;  /* 0x00001c1fff0b7424 */ /* 0x000fe400078e00ff */
[----:B------:R-:W-:Y:S02]  /*37d80*/  IMAD.MOV.U32 R15, RZ, RZ, -0x1 ;  /* 0xffffffffff0f7424 */ /* 0x000fe400078e00ff */
[----:B0-----:R-:W-:-:S07]  /*37d90*/  IMAD.MOV.U32 R3, RZ, RZ, R14 ;  /* 0x000000ffff037224 */ /* 0x001fce00078e000e */
[----:B-----5:R-:W-:Y:S05]  /*37da0*/  WARPSYNC.COLLECTIVE R15, `(.L_x_7700) ;  /* 0x000000000f087348 */ /* 0x020fea0003c00000 */
[----:B------:R0:W1:Y:S02]  /*37db0*/  SHFL.IDX P6, R14, R13, R12, R11 ;  /* 0x0000000c0d0e7389 */ /* 0x00006400000c000b */
[----:B01---5:R-:W-:Y:S01]  /*37dc0*/  ENDCOLLECTIVE ;  /* 0x000000000000791b */ /* 0x023fe20003800000 */
.L_x_7700:
[----:B------:R-:W-:Y:S02]  /*37dd0*/  IMAD.MOV.U32 R13, RZ, RZ, R35 ;  /* 0x000000ffff0d7224 */ /* 0x000fe400078e0023 */
[----:B------:R-:W-:-:S07]  /*37de0*/  IMAD.MOV.U32 R5, RZ, RZ, R14 ;  /* 0x000000ffff057224 */ /* 0x000fce00078e000e */
[----:B------:R-:W-:Y:S05]  /*37df0*/  WARPSYNC.COLLECTIVE R15, `(.L_x_7701) ;  /* 0x000000000f087348 */ /* 0x000fea0003c00000 */
[----:B------:R0:W1:Y:S02]  /*37e00*/  SHFL.IDX P6, R14, R13, R12, R11 ;  /* 0x0000000c0d0e7389 */ /* 0x00006400000c000b */
[----:B01----:R-:W-:Y:S01]  /*37e10*/  ENDCOLLECTIVE ;  /* 0x000000000000791b */ /* 0x003fe20003800000 */
.L_x_7701:
[----:B------:R-:W-:Y:S02]  /*37e20*/  IMAD.MOV.U32 R13, RZ, RZ, R37 ;  /* 0x000000ffff0d7224 */ /* 0x000fe400078e0025 */
[----:B------:R-:W-:-:S07]  /*37e30*/  IMAD.MOV.U32 R7, RZ, RZ, R14 ;  /* 0x000000ffff077224 */ /* 0x000fce00078e000e */
[----:B------:R-:W-:Y:S05]  /*37e40*/  WARPSYNC.COLLECTIVE R15, `(.L_x_7702) ;  /* 0x000000000f087348 */ /* 0x000fea0003c00000 */
[----:B------:R0:W1:Y:S02]  /*37e50*/  SHFL.IDX P6, R14, R13, R12, R11 ;  /* 0x0000000c0d0e7389 */ /* 0x00006400000c000b */
[----:B01----:R-:W-:Y:S01]  /*37e60*/  ENDCOLLECTIVE ;  /* 0x000000000000791b */ /* 0x003fe20003800000 */
.L_x_7702:
[----:B------:R-:W-:Y:S01]  /*37e70*/  ULDC.64 UR4, c[0x0][0x208] ;  /* 0x0000820000047ab9 */ /* 0x000fe20000000a00 */
[----:B------:R-:W-:-:S05]  /*37e80*/  IMAD R32, R8, R32, RZ ;  /* 0x0000002008207224 */ /* 0x000fca00078e02ff */
[----:B------:R-:W-:-:S13]  /*37e90*/  ISETP.GE.OR P1, PT, R41, R32, P0 ;  /* 0x000000202900720c */ /* 0x000fda0000726670 */
[C---:B------:R-:W-:Y:S02]  /*37ea0*/  @!P1 IADD3 R0, P2, R22.reuse, R5, RZ ;  /* 0x0000000516009210 */ /* 0x040fe40007f5e0ff */
[----:B------:R-:W-:-:S03]  /*37eb0*/  @!P1 IADD3 R14, P3, R22, R14, RZ ;  /* 0x0000000e160e9210 */ /* 0x000fc60007f7e0ff */
[--C-:B------:R-:W-:Y:S02]  /*37ec0*/  @!P1 IMAD.X R5, R3, 0x1, R23.reuse, P2 ;  /* 0x0000000103059824 */ /* 0x100fe400010e0617 */
[----:B------:R-:W-:Y:S02]  /*37ed0*/  @!P1 IMAD.X R3, R7, 0x1, R23, P3 ;  /* 0x0000000107039824 */ /* 0x000fe400018e0617 */
[----:B------:R-:W-:Y:S02]  /*37ee0*/  @!P1 IMAD.MOV.U32 R4, RZ, RZ, R0 ;  /* 0x000000ffff049224 */ /* 0x000fe400078e0000 */
[----:B------:R-:W-:Y:S02]  /*37ef0*/  @!P1 IMAD.MOV.U32 R28, RZ, RZ, R14 ;  /* 0x000000ffff1c9224 */ /* 0x000fe400078e000e */
[----:B------:R-:W-:Y:S02]  /*37f00*/  @!P1 IMAD.MOV.U32 R29, RZ, RZ, R3 ;  /* 0x000000ffff1d9224 */ /* 0x000fe400078e0003 */
[----:B------:R-:W5:Y:S04]  /*37f10*/  @!P1 LD.E.128 R4, desc[UR4][R4.64] ;  /* 0x0000000404049980 */ /* 0x000f68000c101d00 */
[----:B------:R-:W5:Y:S01]  /*37f20*/  @!P1 LD.E.128 R28, desc[UR4][R28.64] ;  /* 0x000000041c1c9980 */ /* 0x000f62000c101d00 */
[----:B------:R-:W-:Y:S01]  /*37f30*/  IMAD.MOV.U32 R13, RZ, RZ, R10 ;  /* 0x000000ffff0d7224 */ /* 0x000fe200078e000a */
[----:B------:R-:W-:Y:S01]  /*37f40*/  CS2R R26, SRZ ;  /* 0x00000000001a7805 */ /* 0x000fe2000001ff00 */
[----:B------:R-:W-:Y:S01]  /*37f50*/  IMAD.MOV.U32 R12, RZ, RZ, 0x1 ;  /* 0x00000001ff0c7424 */ /* 0x000fe200078e00ff */
[----:B------:R-:W-:-:S02]  /*37f60*/  CS2R R24, SRZ ;  /* 0x0000000000187805 */ /* 0x000fc4000001ff00 */
[----:B------:R-:W-:Y:S02]  /*37f70*/  CS2R R20, SRZ ;  /* 0x0000000000147805 */ /* 0x000fe4000001ff00 */
[----:B------:R-:W-:-:S07]  /*37f80*/  CS2R R8, SRZ ;  /* 0x0000000000087805 */ /* 0x000fce000001ff00 */
[----:B-----5:R-:W-:Y:S05]  /*37f90*/  WARPSYNC.COLLECTIVE R15, `(.L_x_7703) ;  /* 0x000000000f087348 */ /* 0x020fea0003c00000 */
[----:B------:R0:W1:Y:S02]  /*37fa0*/  SHFL.IDX P6, R14, R13, R12, R11 ;  /* 0x0000000c0d0e7389 */ /* 0x00006400000c000b */
[----:B01---5:R-:W-:Y:S01]  /*37fb0*/  ENDCOLLECTIVE ;  /* 0x000000000000791b */ /* 0x023fe20003800000 */
.L_x_7703:
[----:B------:R-:W-:Y:S02]  /*37fc0*/  IMAD.MOV.U32 R13, RZ, RZ, R33 ;  /* 0x000000ffff0d7224 */ /* 0x000fe400078e0021 */
[----:B------:R-:W-:-:S07]  /*37fd0*/  IMAD.MOV.U32 R3, RZ, RZ, R14 ;  /* 0x000000ffff037224 */ /* 0x000fce00078e000e */
[----:B------:R-:W-:Y:S05]  /*37fe0*/  WARPSYNC.COLLECTIVE R15, `(.L_x_7704) ;  /* 0x000000000f087348 */ /* 0x000fea0003c00000 */
[----:B------:R0:W1:Y:S02]  /*37ff0*/  SHFL.IDX P6, R14, R13, R12, R11 ;  /* 0x0000000c0d0e7389 */ /* 0x00006400000c000b */
[----:B01----:R-:W-:Y:S01]  /*38000*/  ENDCOLLECTIVE ;  /* 0x000000000000791b */ /* 0x003fe20003800000 */
.L_x_7704:
[----:B------:R-:W-:Y:S02]  /*38010*/  IMAD.MOV.U32 R13, RZ, RZ, R35 ;  /* 0x000000ffff0d7224 */ /* 0x000fe400078e0023 */
[----:B------:R-:W-:-:S07]  /*38020*/  IMAD.MOV.U32 R33, RZ, RZ, R14 ;  /* 0x000000ffff217224 */ /* 0x000fce00078e000e */
[----:B------:R-:W-:Y:S05]  /*38030*/  WARPSYNC.COLLECTIVE R15, `(.L_x_7705) ;  /* 0x000000000f087348 */ /* 0x000fea0003c00000 */
[----:B------:R0:W1:Y:S02]  /*38040*/  SHFL.IDX P6, R14, R13, R12, R11 ;  /* 0x0000000c0d0e7389 */ /* 0x00006400000c000b */
[----:B01----:R-:W-:Y:S01]  /*38050*/  ENDCOLLECTIVE ;  /* 0x000000000000791b */ /* 0x003fe20003800000 */
.L_x_7705:
[----:B------:R-:W-:Y:S02]  /*38060*/  IMAD.MOV.U32 R13, RZ, RZ, R37 ;  /* 0x000000ffff0d7224 */ /* 0x000fe400078e0025 */
[----:B------:R-:W-:-:S07]  /*38070*/  IMAD.MOV.U32 R35, RZ, RZ, R14 ;  /* 0x000000ffff237224 */ /* 0x000fce00078e000e */
[----:B------:R-:W-:Y:S05]  /*38080*/  WARPSYNC.COLLECTIVE R15, `(.L_x_7706) ;  /* 0x000000000f087348 */ /* 0x000fea0003c00000 */
[----:B------:R0:W1:Y:S02]  /*38090*/  SHFL.IDX P6, R14, R13, R12, R11 ;  /* 0x0000000c0d0e7389 */ /* 0x00006400000c000b */
[----:B01----:R-:W-:Y:S01]  /*380a0*/  ENDCOLLECTIVE ;  /* 0x000000000000791b */ /* 0x003fe20003800000 */
.L_x_7706:
[----:B------:R-:W-:Y:S02]  /*380b0*/  IMAD.MOV.U32 R37, RZ, RZ, R14 ;  /* 0x000000ffff257224 */ /* 0x000fe400078e000e */
[----:B------:R-:W-:Y:S02]  /*380c0*/  @!P1 IMAD.MOV.U32 R26, RZ, RZ, R4 ;  /* 0x000000ffff1a9224 */ /* 0x000fe400078e0004 */
[----:B------:R-:W-:Y:S01]  /*380d0*/  @!P1 IMAD.MOV.U32 R27, RZ, RZ, R5 ;  /* 0x000000ffff1b9224 */ /* 0x000fe200078e0005 */
[----:B------:R-:W-:Y:S01]  /*380e0*/  CS2R R4, SRZ ;  /* 0x0000000000047805 */ /* 0x000fe2000001ff00 */
[----:B------:R-:W-:Y:S02]  /*380f0*/  @!P1 IMAD.MOV.U32 R24, RZ, RZ, R6 ;  /* 0x000000ffff189224 */ /* 0x000fe400078e0006 */
[----:B------:R-:W-:Y:S02]  /*38100*/  @!P1 IMAD.MOV.U32 R25, RZ, RZ, R7 ;  /* 0x000000ffff199224 */ /* 0x000fe400078e0007 */
[----:B------:R-:W-:-:S02]  /*38110*/  @!P1 IMAD.MOV.U32 R20, RZ, RZ, R28 ;  /* 0x000000ffff149224 */ /* 0x000fc400078e001c */
[----:B------:R-:W-:Y:S02]  /*38120*/  @!P1 IMAD.MOV.U32 R21, RZ, RZ, R29 ;  /* 0x000000ffff159224 */ /* 0x000fe400078e001d */
[----:B------:R-:W-:Y:S02]  /*38130*/  @!P1 IMAD.MOV.U32 R8, RZ, RZ, R30 ;  /* 0x000000ffff089224 */ /* 0x000fe400078e001e */
[----:B------:R-:W-:Y:S01]  /*38140*/  @!P1 IMAD.MOV.U32 R9, RZ, RZ, R31 ;  /* 0x000000ffff099224 */ /* 0x000fe200078e001f */
[----:B------:R-:W-:Y:S06]  /*38150*/  BRA `(.L_x_7707) ;  /* 0xfffffd8c00287947 */ /* 0x000fec000383ffff */
.L_x_7418:
[----:B0-----:R0:W1:Y:S02]  /*38160*/  SYNCS.PHASECHK.TRANS64.TRYWAIT P1, [R18+URZ+0x2e800], R3 ;  /* 0x02e80003120075a7 */ /* 0x001064000802017f */
[----:B-1----:R-:W-:Y:S05]  /*38170*/  @!P1 NANOSLEEP.SYNCS 0x989680 ;  /* 0x009896800000995d */ /* 0x002fea0003900000 */
[----:B------:R-:W1:Y:S02]  /*38180*/  @!P1 SYNCS.PHASECHK.TRANS64 P1, [R18+URZ+0x2e800], R3 ;  /* 0x02e80003120095a7 */ /* 0x000e64000802007f */
[----:B-1----:R-:W-:Y:S05]  /*38190*/  @!P1 BRA `(.L_x_7418) ;  /* 0xfffffffc00f09947 */ /* 0x002fea000383ffff */
[----:B------:R-:W-:Y:S05]  /*381a0*/  BRA `(.L_x_7708) ;  /* 0xfffffd8c009c7947 */ /* 0x000fea000383ffff */
.L_x_7424:
[----:B-1----:R1:W2:Y:S02]  /*381b0*/  SYNCS.PHASECHK.TRANS64.TRYWAIT P2, [R0+URZ+0x2e830], R5 ;  /* 0x02e83005000075a7 */ /* 0x0022a4000804017f */
[----:B--2---:R-:W-:Y:S05]  /*381c0*/  @!P2 NANOSLEEP.SYNCS 0x989680 ;  /* 0x009896800000a95d */ /* 0x004fea0003900000 */
[----:B------:R-:W2:Y:S02]  /*381d0*/  @!P2 SYNCS.PHASECHK.TRANS64 P2, [R0+URZ+0x2e830], R5 ;  /* 0x02e830050000a5a7 */ /* 0x000ea4000804007f */
[----:B--2---:R-:W-:Y:S05]  /*381e0*/  @!P2 BRA `(.L_x_7424) ;  /* 0xfffffffc00f0a947 */ /* 0x004fea000383ffff */
[----:B------:R-:W-:Y:S05]  /*381f0*/  BRA `(.L_x_7423) ;  /* 0xfffffdac00f07947 */ /* 0x000fea000383ffff */
.L_x_7442:
[----:B-1----:R1:W2:Y:S02]  /*38200*/  SYNCS.PHASECHK.TRANS64.TRYWAIT P3, [R15+URZ+0x2e830], R14 ;  /* 0x02e8300e0f0075a7 */ /* 0x0022a4000806017f */
[----:B--2---:R-:W-:Y:S05]  /*38210*/  @!P3 NANOSLEEP.SYNCS 0x989680 ;  /* 0x009896800000b95d */ /* 0x004fea0003900000 */
[----:B------:R-:W2:Y:S02]  /*38220*/  @!P3 SYNCS.PHASECHK.TRANS64 P3, [R15+URZ+0x2e830], R14 ;  /* 0x02e8300e0f00b5a7 */ /* 0x000ea4000806007f */
[----:B--2---:R-:W-:Y:S05]  /*38230*/  @!P3 BRA `(.L_x_7442) ;  /* 0xfffffffc00f0b947 */ /* 0x004fea000383ffff */
[----:B------:R-:W-:Y:S05]  /*38240*/  BRA `(.L_x_7441) ;  /* 0xfffffe0800e87947 */ /* 0x000fea000383ffff */
.L_x_7446:
[----:B-1----:R1:W2:Y:S02]  /*38250*/  SYNCS.PHASECHK.TRANS64.TRYWAIT P2, [R15+URZ+0x2e850], R14 ;  /* 0x02e8500e0f0075a7 */ /* 0x0022a4000804017f */
[----:B--2---:R-:W-:Y:S05]  /*38260*/  @!P2 NANOSLEEP.SYNCS 0x989680 ;  /* 0x009896800000a95d */ /* 0x004fea0003900000 */
[----:B------:R-:W2:Y:S02]  /*38270*/  @!P2 SYNCS.PHASECHK.TRANS64 P2, [R15+URZ+0x2e850], R14 ;  /* 0x02e8500e0f00a5a7 */ /* 0x000ea4000804007f */
[----:B--2---:R-:W-:Y:S05]  /*38280*/  @!P2 BRA `(.L_x_7446) ;  /* 0xfffffffc00f0a947 */ /* 0x004fea000383ffff */
[----:B------:R-:W-:Y:S05]  /*38290*/  BRA `(.L_x_7443) ;  /* 0xfffffe1c00f87947 */ /* 0x000fea000383ffff */
.L_x_7466:
[----:B--2---:R2:W3:Y:S02]  /*382a0*/  SYNCS.PHASECHK.TRANS64.TRYWAIT P3, [R3+URZ+0x2e830], R0 ;  /* 0x02e83000030075a7 */ /* 0x0044e4000806017f */
[----:B---3--:R-:W-:Y:S05]  /*382b0*/  @!P3 NANOSLEEP.SYNCS 0x989680 ;  /* 0x009896800000b95d */ /* 0x008fea0003900000 */
[----:B------:R-:W3:Y:S02]  /*382c0*/  @!P3 SYNCS.PHASECHK.TRANS64 P3, [R3+URZ+0x2e830], R0 ;  /* 0x02e830000300b5a7 */ /* 0x000ee4000806007f */
[----:B---3--:R-:W-:Y:S05]  /*382d0*/  @!P3 BRA `(.L_x_7466) ;  /* 0xfffffffc00f0b947 */ /* 0x008fea000383ffff */
[----:B------:R-:W-:Y:S05]  /*382e0*/  BRA `(.L_x_7465) ;  /* 0xfffffe74007c7947 */ /* 0x000fea000383ffff */
.L_x_7470:
[----:B-1----:R1:W2:Y:S02]  /*382f0*/  SYNCS.PHASECHK.TRANS64.TRYWAIT P2, [R3+URZ+0x2e850], R0 ;  /* 0x02e85000030075a7 */ /* 0x0022a4000804017f */
[----:B--2---:R-:W-:Y:S05]  /*38300*/  @!P2 NANOSLEEP.SYNCS 0x989680 ;  /* 0x009896800000a95d */ /* 0x004fea0003900000 */
[----:B------:R-:W2:Y:S02]  /*38310*/  @!P2 SYNCS.PHASECHK.TRANS64 P2, [R3+URZ+0x2e850], R0 ;  /* 0x02e850000300a5a7 */ /* 0x000ea4000804007f */
[----:B--2---:R-:W-:Y:S05]  /*38320*/  @!P2 BRA `(.L_x_7470) ;  /* 0xfffffffc00f0a947 */ /* 0x004fea000383ffff */
[----:B------:R-:W-:Y:S05]  /*38330*/  BRA `(.L_x_7467) ;  /* 0xfffffe8800907947 */ /* 0x000fea000383ffff */
.L_x_7478:
[----:B--2---:R2:W3:Y:S02]  /*38340*/  SYNCS.PHASECHK.TRANS64.TRYWAIT P3, [R3+URZ+0x2e830], R0 ;  /* 0x02e83000030075a7 */ /* 0x0044e4000806017f */
[----:B---3--:R-:W-:Y:S05]  /*38350*/  @!P3 NANOSLEEP.SYNCS 0x989680 ;  /* 0x009896800000b95d */ /* 0x008fea0003900000 */
[----:B------:R-:W3:Y:S02]  /*38360*/  @!P3 SYNCS.PHASECHK.TRANS64 P3, [R3+URZ+0x2e830], R0 ;  /* 0x02e830000300b5a7 */ /* 0x000ee4000806007f */
[----:B---3--:R-:W-:Y:S05]  /*38370*/  @!P3 BRA `(.L_x_7478) ;  /* 0xfffffffc00f0b947 */ /* 0x008fea000383ffff */
[----:B------:R-:W-:Y:S05]  /*38380*/  BRA `(.L_x_7477) ;  /* 0xfffffeb400607947 */ /* 0x000fea000383ffff */
.L_x_7482:
[----:B-1----:R1:W2:Y:S02]  /*38390*/  SYNCS.PHASECHK.TRANS64.TRYWAIT P2, [R3+URZ+0x2e850], R0 ;  /* 0x02e85000030075a7 */ /* 0x0022a4000804017f */
[----:B--2---:R-:W-:Y:S05]  /*383a0*/  @!P2 NANOSLEEP.SYNCS 0x989680 ;  /* 0x009896800000a95d */ /* 0x004fea0003900000 */
[----:B------:R-:W2:Y:S02]  /*383b0*/  @!P2 SYNCS.PHASECHK.TRANS64 P2, [R3+URZ+0x2e850], R0 ;  /* 0x02e850000300a5a7 */ /* 0x000ea4000804007f */
[----:B--2---:R-:W-:Y:S05]  /*383c0*/  @!P2 BRA `(.L_x_7482) ;  /* 0xfffffffc00f0a947 */ /* 0x004fea000383ffff */
[----:B------:R-:W-:Y:S05]  /*383d0*/  BRA `(.L_x_7479) ;  /* 0xfffffec8007c7947 */ /* 0x000fea000383ffff */
.L_x_7496:
[----:B--2---:R2:W3:Y:S02]  /*383e0*/  SYNCS.PHASECHK.TRANS64.TRYWAIT P1, [R13+URZ+0x2e850], R4 ;  /* 0x02e850040d0075a7 */ /* 0x0044e4000802017f */
[----:B---3--:R-:W-:Y:S05]  /*383f0*/  @!P1 NANOSLEEP.SYNCS 0x989680 ;  /* 0x009896800000995d */ /* 0x008fea0003900000 */
[----:B------:R-:W3:Y:S02]  /*38400*/  @!P1 SYNCS.PHASECHK.TRANS64 P1, [R13+URZ+0x2e850], R4 ;  /* 0x02e850040d0095a7 */ /* 0x000ee4000802007f */
[----:B---3--:R-:W-:Y:S05]  /*38410*/  @!P1 BRA `(.L_x_7496) ;  /* 0xfffffffc00f09947 */ /* 0x008fea000383ffff */
[----:B------:R-:W-:Y:S05]  /*38420*/  BRA `(.L_x_7495) ;  /* 0xffffff1800f47947 */ /* 0x000fea000383ffff */
.L_x_7500:
[----:B------:R-:W-:Y:S01]  /*38430*/  SEL R55, R12, R65, P0 ;  /* 0x000000410c377207 */ /* 0x000fe20000000000 */
[----:B------:R-:W-:Y:S01]  /*38440*/  IMAD.MOV.U32 R15, RZ, RZ, -0x1 ;  /* 0xffffffffff0f7424 */ /* 0x000fe200078e00ff */
[----:B------:R-:W-:Y:S01]  /*38450*/  SEL R62, R65, R12, P0 ;  /* 0x0000000c413e7207 */ /* 0x000fe20000000000 */
[----:B-----5:R-:W-:Y:S01]  /*38460*/  IMAD.MOV.U32 R12, RZ, RZ, R26 ;  /* 0x000000ffff0c7224 */ /* 0x020fe200078e001a */
[----:B------:R-:W-:Y:S02]  /*38470*/  SEL R63, R11, R106, P0 ;  /* 0x0000006a0b3f7207 */ /* 0x000fe40000000000 */
[----:B------:R-:W-:Y:S01]  /*38480*/  SEL R70, R106, R11, P0 ;  /* 0x0000000b6a467207 */ /* 0x000fe20000000000 */
[----:B------:R-:W-:Y:S01]  /*38490*/  IMAD.MOV.U32 R11, RZ, RZ, 0x1c1f ;  /* 0x00001c1fff0b7424 */ /* 0x000fe200078e00ff */
[----:B------:R-:W-:Y:S02]  /*384a0*/  SEL R59, R72, R57, P0 ;  /* 0x00000039483b7207 */ /* 0x000fe40000000000 */
[----:B------:R-:W-:-:S07]  /*384b0*/  SEL R66, R57, R72, P0 ;  /* 0x0000004839427207 */ /* 0x000fce0000000000 */
[----:B------:R-:W-:Y:S05]  /*384c0*/  WARPSYNC.COLLECTIVE R15, `(.L_x_7709) ;  /* 0x000000000f087348 */ /* 0x000fea0003c00000 */
[----:B------:R0:W1:Y:S02]  /*384d0*/  SHFL.IDX P6, R14, R13, R12, R11 ;  /* 0x0000000c0d0e7389 */ /* 0x00006400000c000b */
[----:B01----:R-:W-:Y:S01]  /*384e0*/  ENDCOLLECTIVE ;  /* 0x000000000000791b */ /* 0x003fe20003800000 */
.L_x_7709:
        /* <DEDUP_REMOVED lines=11> */
[----:B------:R-:W-:Y:S02]  /*385a0*/  LOP3.LUT R29, R26, 0x2, RZ, 0x3c, !PT ;  /* 0x000000021a1d7812 */ /* 0x000fe400078e3cff */
[----:B------:R-:W-:Y:S01]  /*385b0*/  SEL R9, R21, R118, P0 ;  /* 0x0000007615097207 */ /* 0x000fe20000000000 */
[----:B------:R-:W-:Y:S01]  /*385c0*/  IMAD.MOV.U32 R5, RZ, RZ, R14 ;  /* 0x000000ffff057224 */ /* 0x000fe200078e000e */
[----:B------:R-:W-:-:S07]  /*385d0*/  SEL R24, R118, R21, P0 ;  /* 0x0000001576187207 */ /* 0x000fce0000000000 */
[----:B------:R-:W-:Y:S05]  /*385e0*/  WARPSYNC.COLLECTIVE R15, `(.L_x_7710) ;  /* 0x000000000f087348 */ /* 0x000fea0003c00000 */
[----:B------:R0:W1:Y:S02]  /*385f0*/  SHFL.IDX P6, R14, R13, R12, R11 ;  /* 0x0000000c0d0e7389 */ /* 0x00006400000c000b */
[----:B01----:R-:W-:Y:S01]  /*38600*/  ENDCOLLECTIVE ;  /* 0x000000000000791b */ /* 0x003fe20003800000 */
.L_x_7710:
        /* <DEDUP_REMOVED lines=19> */
.L_x_7711:
        /* <DEDUP_REMOVED lines=18> */
.L_x_7712:
        /* <DEDUP_REMOVED lines=19> */
.L_x_7713:
        /* <DEDUP_REMOVED lines=12> */
.L_x_7714:
[----:B------:R-:W-:Y:S02]  /*38a50*/  IMAD.MOV.U32 R13, RZ, RZ, R86 ;  /* 0x000000ffff0d7224 */ /* 0x000fe400078e0056 */
[----:B------:R-:W-:Y:S02]  /*38a60*/  IMAD.MOV.U32 R12, RZ, RZ, R29 ;  /* 0x000000ffff0c7224 */ /* 0x000fe400078e001d */
[----:B------:R-:W-:-:S07]  /*38a70*/  IMAD.MOV.U32 R9, RZ, RZ, R14 ;  /* 0x000000ffff097224 */ /* 0x000fce00078e000e */
[----:B------:R-:W-:Y:S05]  /*38a80*/  WARPSYNC.COLLECTIVE R15, `(.L_x_7715) ;  /* 0x000000000f087348 */ /* 0x000fea0003c00000 */
[----:B------:R0:W1:Y:S02]  /*38a90*/  SHFL.IDX P6, R14, R13, R12, R11 ;  /* 0x0000000c0d0e7389 */ /* 0x00006400000c000b */
[----:B01----:R-:W-:Y:S01]  /*38aa0*/  ENDCOLLECTIVE ;  /* 0x000000000000791b */ /* 0x003fe20003800000 */
.L_x_7715:
[----:B------:R-:W-:Y:S02]  /*38ab0*/  IMAD.MOV.U32 R13, RZ, RZ, R24 ;  /* 0x000000ffff0d7224 */ /* 0x000fe400078e0018 */
[----:B------:R-:W-:-:S07]  /*38ac0*/  IMAD.MOV.U32 R21, RZ, RZ, R14 ;  /* 0x000000ffff157224 */ /* 0x000fce00078e000e */
[----:B------:R-:W-:Y:S05]  /*38ad0*/  WARPSYNC.COLLECTIVE R15, `(.L_x_7716) ;  /* 0x000000000f087348 */ /* 0x000fea0003c00000 */
[----:B------:R0:W1:Y:S02]  /*38ae0*/  SHFL.IDX P6, R14, R13, R12, R11 ;  /* 0x0000000c0d0e7389 */ /* 0x00006400000c000b */
[----:B01----:R-:W-:Y:S01]  /*38af0*/  ENDCOLLECTIVE ;  /* 0x000000000000791b */ /* 0x003fe20003800000 */
.L_x_7716:
        /* <DEDUP_REMOVED lines=8> */
.L_x_7717:
[----:B------:R-:W-:Y:S02]  /*38b80*/  SEL R104, R9, R24, P0 ;  /* 0x0000001809687207 */ /* 0x000fe40000000000 */
[----:B------:R-:W-:Y:S01]  /*38b90*/  SEL R106, R24, R9, P0 ;  /* 0x00000009186a7207 */ /* 0x000fe20000000000 */
[----:B------:R-:W-:Y:S02]  /*38ba0*/  IMAD.MOV.U32 R13, RZ, RZ, R27 ;  /* 0x000000ffff0d7224 */ /* 0x000fe400078e001b */
[----:B------:R-:W-:-:S07]  /*38bb0*/  IMAD.MOV.U32 R25, RZ, RZ, R14 ;  /* 0x000000ffff197224 */ /* 0x000fce00078e000e */
[----:B------:R-:W-:Y:S05]  /*38bc0*/  WARPSYNC.COLLECTIVE R15, `(.L_x_7718) ;  /* 0x000000000f087348 */ /* 0x000fea0003c00000 */
[----:B------:R0:W1:Y:S02]  /*38bd0*/  SHFL.IDX P6, R14, R13, R12, R11 ;  /* 0x0000000c0d0e7389 */ /* 0x00006400000c000b */
[----:B01----:R-:W-:Y:S01]  /*38be0*/  ENDCOLLECTIVE ;  /* 0x000000000000791b */ /* 0x003fe20003800000 */
.L_x_7718:
[----:B------:R-:W-:Y:S02]  /*38bf0*/  IMAD.MOV.U32 R13, RZ, RZ, R48 ;  /* 0x000000ffff0d7224 */ /* 0x000fe400078e0030 */
[----:B------:R-:W-:Y:S02]  /*38c00*/  IMAD.MOV.U32 R12, RZ, RZ, R29 ;  /* 0x000000ffff0c7224 */ /* 0x000fe400078e001d */
[----:B------:R-:W-:-:S07]  /*38c10*/  IMAD.MOV.U32 R27, RZ, RZ, R14 ;  /* 0x000000ffff1b7224 */ /* 0x000fce00078e000e */
[----:B------:R-:W-:Y:S05]  /*38c20*/  WARPSYNC.COLLECTIVE R15, `(.L_x_7719) ;  /* 0x000000000f087348 */ /* 0x000fea0003c00000 */
[----:B------:R0:W1:Y:S02]  /*38c30*/  SHFL.IDX P6, R14, R13, R12, R11 ;  /* 0x0000000c0d0e7389 */ /* 0x00006400000c000b */
[----:B01----:R-:W-:Y:S01]  /*38c40*/  ENDCOLLECTIVE ;  /* 0x000000000000791b */ /* 0x003fe20003800000 */
.L_x_7719:
[----:B------:R-:W-:Y:S02]  /*38c50*/  IMAD.MOV.U32 R13, RZ, RZ, R50 ;  /* 0x000000ffff0d7224 */ /* 0x000fe400078e0032 */
[----:B------:R-:W-:-:S07]  /*38c60*/  IMAD.MOV.U32 R48, RZ, RZ, R14 ;  /* 0x000000ffff307224 */ /* 0x000fce00078e000e */
[----:B------:R-:W-:Y:S05]  /*38c70*/  WARPSYNC.COLLECTIVE R15, `(.L_x_7720) ;  /* 0x000000000f087348 */ /* 0x000fea0003c00000 */
[----:B------:R0:W1:Y:S02]  /*38c80*/  SHFL.IDX P6, R14, R13, R12, R11 ;  /* 0x0000000c0d0e7389 */ /* 0x00006400000c000b */
[----:B01----:R-:W-:Y:S01]  /*38c90*/  ENDCOLLECTIVE ;  /* 0x000000000000791b */ /* 0x003fe20003800000 */
.L_x_7720:
        /* <DEDUP_REMOVED lines=8> */
.L_x_7721:
[----:B------:R-:W-:Y:S02]  /*38d20*/  SEL R0, R27, R50, P0 ;  /* 0x000000321b007207 */ /* 0x000fe40000000000 */
[----:B------:R-:W-:Y:S01]  /*38d30*/  SEL R6, R50, R27, P0 ;  /* 0x0000001b32067207 */ /* 0x000fe20000000000 */
[----:B------:R-:W-:Y:S02]  /*38d40*/  IMAD.MOV.U32 R13, RZ, RZ, R45 ;  /* 0x000000ffff0d7224 */ /* 0x000fe400078e002d */
[----:B------:R-:W-:-:S07]  /*38d50*/  IMAD.MOV.U32 R43, RZ, RZ, R14 ;  /* 0x000000ffff2b7224 */ /* 0x000fce00078e000e */
[----:B------:R-:W-:Y:S05]  /*38d60*/  WARPSYNC.COLLECTIVE R15, `(.L_x_7722) ;  /* 0x000000000f087348 */ /* 0x000fea0003c00000 */
[----:B------:R0:W1:Y:S02]  /*38d70*/  SHFL.IDX P6, R14, R13, R12, R11 ;  /* 0x0000000c0d0e7389 */ /* 0x00006400000c000b */
[----:B01----:R-:W-:Y:S01]  /*38d80*/  ENDCOLLECTIVE ;  /* 0x000000000000791b */ /* 0x003fe20003800000 */
.L_x_7722:
[----:B------:R-:W-:Y:S02]  /*38d90*/  IMAD.MOV.U32 R13, RZ, RZ, R52 ;  /* 0x000000ffff0d7224 */ /* 0x000fe400078e0034 */
[----:B------:R-:W-:Y:S02]  /*38da0*/  IMAD.MOV.U32 R12, RZ, RZ, R29 ;  /* 0x000000ffff0c7224 */ /* 0x000fe400078e001d */
[----:B------:R-:W-:-:S07]  /*38db0*/  IMAD.MOV.U32 R45, RZ, RZ, R14 ;  /* 0x000000ffff2d7224 */ /* 0x000fce00078e000e */
[----:B------:R-:W-:Y:S05]  /*38dc0*/  WARPSYNC.COLLECTIVE R15, `(.L_x_7723) ;  /* 0x000000000f087348 */ /* 0x000fea0003c00000 */
[----:B------:R0:W1:Y:S02]  /*38dd0*/  SHFL.IDX P6, R14, R13, R12, R11 ;  /* 0x0000000c0d0e7389 */ /* 0x00006400000c000b */
[----:B01----:R-:W-:Y:S01]  /*38de0*/  ENDCOLLECTIVE ;  /* 0x000000000000791b */ /* 0x003fe20003800000 */
.L_x_7723:
[----:B------:R-:W-:Y:S02]  /*38df0*/  IMAD.MOV.U32 R13, RZ, RZ, R54 ;  /* 0x000000ffff0d7224 */ /* 0x000fe400078e0036 */
[----:B------:R-:W-:-:S07]  /*38e00*/  IMAD.MOV.U32 R52, RZ, RZ, R14 ;  /* 0x000000ffff347224 */ /* 0x000fce00078e000e */
[----:B------:R-:W-:Y:S05]  /*38e10*/  WARPSYNC.COLLECTIVE R15, `(.L_x_7724) ;  /* 0x000000000f087348 */ /* 0x000fea0003c00000 */
[----:B------:R0:W1:Y:S02]  /*38e20*/  SHFL.IDX P6, R14, R13, R12, R11 ;  /* 0x0000000c0d0e7389 */ /* 0x00006400000c000b */
[----:B01----:R-:W-:Y:S01]  /*38e30*/  ENDCOLLECTIVE ;  /* 0x000000000000791b */ /* 0x003fe20003800000 */
.L_x_7724:
        /* <DEDUP_REMOVED lines=8> */
.L_x_7725:
[----:B------:R-:W-:Y:S02]  /*38ec0*/  SEL R8, R45, R54, P0 ;  /* 0x000000362d087207 */ /* 0x000fe40000000000 */
[----:B------:R-:W-:Y:S01]  /*38ed0*/  SEL R4, R54, R45, P0 ;  /* 0x0000002d36047207 */ /* 0x000fe20000000000 */
[----:B------:R-:W-:Y:S02]  /*38ee0*/  IMAD.MOV.U32 R13, RZ, RZ, R49 ;  /* 0x000000ffff0d7224 */ /* 0x000fe400078e0031 */
[----:B------:R-:W-:-:S07]  /*38ef0*/  IMAD.MOV.U32 R47, RZ, RZ, R14 ;  /* 0x000000ffff2f7224 */ /* 0x000fce00078e000e */
[----:B------:R-:W-:Y:S05]  /*38f00*/  WARPSYNC.COLLECTIVE R15, `(.L_x_7726) ;  /* 0x000000000f087348 */ /* 0x000fea0003c00000 */
[----:B------:R0:W1:Y:S02]  /*38f10*/  SHFL.IDX P6, R14, R13, R12, R11 ;  /* 0x0000000c0d0e7389 */ /* 0x00006400000c000b */
[----:B01----:R-:W-:Y:S01]  /*38f20*/  ENDCOLLECTIVE ;  /* 0x000000000000791b */ /* 0x003fe20003800000 */
.L_x_7726:
[----:B------:R-:W-:Y:S02]  /*38f30*/  IMAD.MOV.U32 R13, RZ, RZ, R56 ;  /* 0x000000ffff0d7224 */ /* 0x000fe400078e0038 */
[----:B------:R-:W-:Y:S02]  /*38f40*/  IMAD.MOV.U32 R12, RZ, RZ, R29 ;  /* 0x000000ffff0c7224 */ /* 0x000fe400078e001d */
[----:B------:R-:W-:-:S07]  /*38f50*/  IMAD.MOV.U32 R49, RZ, RZ, R14 ;  /* 0x000000ffff317224 */ /* 0x000fce00078e000e */
[----:B------:R-:W-:Y:S05]  /*38f60*/  WARPSYNC.COLLECTIVE R15, `(.L_x_7727) ;  /* 0x000000000f087348 */ /* 0x000fea0003c00000 */
[----:B------:R0:W1:Y:S02]  /*38f70*/  SHFL.IDX P6, R14, R13, R12, R11 ;  /* 0x0000000c0d0e7389 */ /* 0x00006400000c000b */
[----:B01----:R-:W-:Y:S01]  /*38f80*/  ENDCOLLECTIVE ;  /* 0x000000000000791b */ /* 0x003fe20003800000 */
.L_x_7727:
[----:B------:R-:W-:Y:S02]  /*38f90*/  IMAD.MOV.U32 R13, RZ, RZ, R58 ;  /* 0x000000ffff0d7224 */ /* 0x000fe400078e003a */
[----:B------:R-:W-:-:S07]  /*38fa0*/  IMAD.MOV.U32 R56, RZ, RZ, R14 ;  /* 0x000000ffff387224 */ /* 0x000fce00078e000e */
[----:B------:R-:W-:Y:S05]  /*38fb0*/  WARPSYNC.COLLECTIVE R15, `(.L_x_7728) ;  /* 0x000000000f087348 */ /* 0x000fea0003c00000 */
[----:B------:R0:W1:Y:S02]  /*38fc0*/  SHFL.IDX P6, R14, R13, R12, R11 ;  /* 0x0000000c0d0e7389 */ /* 0x00006400000c000b */
[----:B01----:R-:W-:Y:S01]  /*38fd0*/  ENDCOLLECTIVE ;  /* 0x000000000000791b */ /* 0x003fe20003800000 */
.L_x_7728:
        /* <DEDUP_REMOVED lines=8> */
.L_x_7729:
[----:B------:R-:W-:Y:S02]  /*39060*/  SEL R24, R49, R58, P0 ;  /* 0x0000003a31187207 */ /* 0x000fe40000000000 */
[----:B------:R-:W-:Y:S01]  /*39070*/  SEL R48, R58, R49, P0 ;  /* 0x000000313a307207 */ /* 0x000fe20000000000 */
[----:B------:R-:W-:Y:S02]  /*39080*/  IMAD.MOV.U32 R13, RZ, RZ, R55 ;  /* 0x000000ffff0d7224 */ /* 0x000fe400078e0037 */
[----:B------:R-:W-:-:S07]  /*39090*/  IMAD.MOV.U32 R53, RZ, RZ, R14 ;  /* 0x000000ffff357224 */ /* 0x000fce00078e000e */
[----:B------:R-:W-:Y:S05]  /*390a0*/  WARPSYNC.COLLECTIVE R15, `(.L_x_7730) ;  /* 0x000000000f087348 */ /* 0x000fea0003c00000 */
[----:B------:R0:W1:Y:S02]  /*390b0*/  SHFL.IDX P6, R14, R13, R12, R11 ;  /* 0x0000000c0d0e7389 */ /* 0x00006400000c000b */
[----:B01----:R-:W-:Y:S01]  /*390c0*/  ENDCOLLECTIVE ;  /* 0x000000000000791b */ /* 0x003fe20003800000 */
.L_x_7730:
[----:B------:R-:W-:Y:S02]  /*390d0*/  IMAD.MOV.U32 R13, RZ, RZ, R60 ;  /* 0x000000ffff0d7224 */ /* 0x000fe400078e003c */
[----:B------:R-:W-:Y:S02]  /*390e0*/  IMAD.MOV.U32 R12, RZ, RZ, R29 ;  /* 0x000000ffff0c7224 */ /* 0x000fe400078e001d */
[----:B------:R-:W-:-:S07]  /*390f0*/  IMAD.MOV.U32 R55, RZ, RZ, R14 ;  /* 0x000000ffff377224 */ /* 0x000fce00078e000e */
[----:B------:R-:W-:Y:S05]  /*39100*/  WARPSYNC.COLLECTIVE R15, `(.L_x_7731) ;  /* 0x000000000f087348 */ /* 0x000fea0003c00000 */
[----:B------:R0:W1:Y:S02]  /*39110*/  SHFL.IDX P6, R14, R13, R12, R11 ;  /* 0x0000000c0d0e7389 */ /* 0x00006400000c000b */
[----:B01----:R-:W-:Y:S01]  /*39120*/  ENDCOLLECTIVE ;  /* 0x000000000000791b */ /* 0x003fe20003800000 */
.L_x_7731:
[----:B------:R-:W-:Y:S02]  /*39130*/  IMAD.MOV.U32 R13, RZ, RZ, R62 ;  /* 0x000000ffff0d7224 */ /* 0x000fe400078e003e */
[----:B------:R-:W-:-:S07]  /*39140*/  IMAD.MOV.U32 R60, RZ, RZ, R14 ;  /* 0x000000ffff3c7224 */ /* 0x000fce00078e000e */
[----:B------:R-:W-:Y:S05]  /*39150*/  WARPSYNC.COLLECTIVE R15, `(.L_x_7732) ;  /* 0x000000000f087348 */ /* 0x000fea0003c00000 */
[----:B------:R0:W1:Y:S02]  /*39160*/  SHFL.IDX P6, R14, R13, R12, R11 ;  /* 0x0000000c0d0e7389 */ /* 0x00006400000c000b */
[----:B01----:R-:W-:Y:S01]  /*39170*/  ENDCOLLECTIVE ;  /* 0x000000000000791b */ /* 0x003fe20003800000 */
.L_x_7732:
        /* <DEDUP_REMOVED lines=8> */
.L_x_7733:
[----:B------:R-:W-:Y:S02]  /*39200*/  SEL R50, R55, R62, P0 ;  /* 0x0000003e37327207 */ /* 0x000fe40000000000 */
[----:B------:R-:W-:Y:S01]  /*39210*/  SEL R52, R62, R55, P0 ;  /* 0x000000373e347207 */ /* 0x000fe20000000000 */
[----:B------:R-:W-:Y:S02]  /*39220*/  IMAD.MOV.U32 R13, RZ, RZ, R59 ;  /* 0x000000ffff0d7224 */ /* 0x000fe400078e003b */
[----:B------:R-:W-:-:S07]  /*39230*/  IMAD.MOV.U32 R57, RZ, RZ, R14 ;  /* 0x000000ffff397224 */ /* 0x000fce00078e000e */
[----:B------:R-:W-:Y:S05]  /*39240*/  WARPSYNC.COLLECTIVE R15, `(.L_x_7734) ;  /* 0x000000000f087348 */ /* 0x000fea0003c00000 */
[----:B------:R0:W1:Y:S02]  /*39250*/  SHFL.IDX P6, R14, R13, R12, R11 ;  /* 0x0000000c0d0e7389 */ /* 0x00006400000c000b */
[----:B01----:R-:W-:Y:S01]  /*39260*/  ENDCOLLECTIVE ;  /* 0x000000000000791b */ /* 0x003fe20003800000 */
.L_x_7734:
[----:B------:R-:W-:Y:S02]  /*39270*/  IMAD.MOV.U32 R13, RZ, RZ, R64 ;  /* 0x000000ffff0d7224 */ /* 0x000fe400078e0040 */
[----:B------:R-:W-:Y:S02]  /*39280*/  IMAD.MOV.U32 R12, RZ, RZ, R29 ;  /* 0x000000ffff0c7224 */ /* 0x000fe400078e001d */
[----:B------:R-:W-:-:S07]  /*39290*/  IMAD.MOV.U32 R59, RZ, RZ, R14 ;  /* 0x000000ffff3b7224 */ /* 0x000fce00078e000e */
[----:B------:R-:W-:Y:S05]  /*392a0*/  WARPSYNC.COLLECTIVE R15, `(.L_x_7735) ;  /* 0x000000000f087348 */ /* 0x000fea0003c00000 */
[----:B------:R0:W1:Y:S02]  /*392b0*/  SHFL.IDX P6, R14, R13, R12, R11 ;  /* 0x0000000c0d0e7389 */ /* 0x00006400000c000b */
[----:B01----:R-:W-:Y:S01]  /*392c0*/  ENDCOLLECTIVE ;  /* 0x000000000000791b */ /* 0x003fe20003800000 */
.L_x_7735:
[----:B------:R-:W-:Y:S02]  /*392d0*/  IMAD.MOV.U32 R13, RZ, RZ, R66 ;  /* 0x000000ffff0d7224 */ /* 0x000fe400078e0042 */
[----:B------:R-:W-:-:S07]  /*392e0*/  IMAD.MOV.U32 R64, RZ, RZ, R14 ;  /* 0x000000ffff407224 */ /* 0x000fce00078e000e */
[----:B------:R-:W-:Y:S05]  /*392f0*/  WARPSYNC.COLLECTIVE R15, `(.L_x_7736) ;  /* 0x000000000f087348 */ /* 0x000fea0003c00000 */
[----:B------:R0:W1:Y:S02]  /*39300*/  SHFL.IDX P6, R14, R13, R12, R11 ;  /* 0x0000000c0d0e7389 */ /* 0x00006400000c000b */
[----:B01----:R-:W-:Y:S01]  /*39310*/  ENDCOLLECTIVE ;  /* 0x000000000000791b */ /* 0x003fe20003800000 */
.L_x_7736:
        /* <DEDUP_REMOVED lines=8> */
.L_x_7737:
[----:B------:R-:W-:Y:S02]  /*393a0*/  SEL R54, R59, R66, P0 ;  /* 0x000000423b367207 */ /* 0x000fe40000000000 */
[----:B------:R-:W-:Y:S01]  /*393b0*/  SEL R112, R66, R59, P0 ;  /* 0x0000003b42707207 */ /* 0x000fe20000000000 */
[----:B------:R-:W-:Y:S02]  /*393c0*/  IMAD.MOV.U32 R13, RZ, RZ, R63 ;  /* 0x000000ffff0d7224 */ /* 0x000fe400078e003f */
[----:B------:R-:W-:-:S07]  /*393d0*/  IMAD.MOV.U32 R61, RZ, RZ, R14 ;  /* 0x000000ffff3d7224 */ /* 0x000fce00078e000e */
[----:B------:R-:W-:Y:S05]  /*393e0*/  WARPSYNC.COLLECTIVE R15, `(.L_x_7738) ;  /* 0x000000000f087348 */ /* 0x000fea0003c00000 */
[----:B------:R0:W1:Y:S02]  /*393f0*/  SHFL.IDX P6, R14, R13, R12, R11 ;  /* 0x0000000c0d0e7389 */ /* 0x00006400000c000b */
[----:B01----:R-:W-:Y:S01]  /*39400*/  ENDCOLLECTIVE ;  /* 0x000000000000791b */ /* 0x003fe20003800000 */
.L_x_7738:
[----:B------:R-:W-:Y:S02]  /*39410*/  IMAD.MOV.U32 R13, RZ, RZ, R68 ;  /* 0x000000ffff0d7224 */ /* 0x000fe400078e0044 */
[----:B------:R-:W-:Y:S02]  /*39420*/  IMAD.MOV.U32 R12, RZ, RZ, R29 ;  /* 0x000000ffff0c7224 */ /* 0x000fe400078e001d */
[----:B------:R-:W-:-:S07]  /*39430*/  IMAD.MOV.U32 R63, RZ, RZ, R14 ;  /* 0x000000ffff3f7224 */ /* 0x000fce00078e000e */
[----:B------:R-:W-:Y:S05]  /*39440*/  WARPSYNC.COLLECTIVE R15, `(.L_x_7739) ;  /* 0x000000000f087348 */ /* 0x000fea0003c00000 */
[----:B------:R0:W1:Y:S02]  /*39450*/  SHFL.IDX P6, R14, R13, R12, R11 ;  /* 0x0000000c0d0e7389 */ /* 0x00006400000c000b */
[----:B01----:R-:W-:Y:S01]  /*39460*/  ENDCOLLECTIVE ;  /* 0x000000000000791b */ /* 0x003fe20003800000 */
.L_x_7739:
[----:B------:R-:W-:Y:S02]  /*39470*/  IMAD.MOV.U32 R13, RZ, RZ, R70 ;  /* 0x000000ffff0d7224 */ /* 0x000fe400078e0046 */
[----:B------:R-:W-:-:S07]  /*39480*/  IMAD.MOV.U32 R68, RZ, RZ, R14 ;  /* 0x000000ffff447224 */ /* 0x000fce00078e000e */
[----:B------:R-:W-:Y:S05]  /*39490*/  WARPSYNC.COLLECTIVE R15, `(.L_x_7740) ;  /* 0x000000000f087348 */ /* 0x000fea0003c00000 */
[----:B------:R0:W1:Y:S02]  /*394a0*/  SHFL.IDX P6, R14, R13, R12, R11 ;  /* 0x0000000c0d0e7389 */ /* 0x00006400000c000b */
[----:B01----:R-:W-:Y:S01]  /*394b0*/  ENDCOLLECTIVE ;  /* 0x000000000000791b */ /* 0x003fe20003800000 */
.L_x_7740:
        /* <DEDUP_REMOVED lines=8> */
.L_x_7741:
[----:B------:R-:W-:Y:S02]  /*39540*/  SEL R114, R63, R70, P0 ;  /* 0x000000463f727207 */ /* 0x000fe40000000000 */
[----:B------:R-:W-:Y:S01]  /*39550*/  SEL R70, R70, R63, P0 ;  /* 0x0000003f46467207 */ /* 0x000fe20000000000 */
[----:B------:R-:W-:Y:S02]  /*39560*/  IMAD.MOV.U32 R13, RZ, RZ, R67 ;  /* 0x000000ffff0d7224 */ /* 0x000fe400078e0043 */
[----:B------:R-:W-:-:S07]  /*39570*/  IMAD.MOV.U32 R65, RZ, RZ, R14 ;  /* 0x000000ffff417224 */ /* 0x000fce00078e000e */
[----:B------:R-:W-:Y:S05]  /*39580*/  WARPSYNC.COLLECTIVE R15, `(.L_x_7742) ;  /* 0x000000000f087348 */ /* 0x000fea0003c00000 */
[----:B------:R0:W1:Y:S02]  /*39590*/  SHFL.IDX P6, R14, R13, R12, R11 ;  /* 0x0000000c0d0e7389 */ /* 0x00006400000c000b */
[----:B01----:R-:W-:Y:S01]  /*395a0*/  ENDCOLLECTIVE ;  /* 0x000000000000791b */ /* 0x003fe20003800000 */
.L_x_7742:
[----:B------:R-:W-:Y:S02]  /*395b0*/  IMAD.MOV.U32 R13, RZ, RZ, R72 ;  /* 0x000000ffff0d7224 */ /* 0x000fe400078e0048 */
[----:B------:R-:W-:Y:S02]  /*395c0*/  IMAD.MOV.U32 R12, RZ, RZ, R29 ;  /* 0x000000ffff0c7224 */ /* 0x000fe400078e001d */
[----:B------:R-:W-:-:S07]  /*395d0*/  IMAD.MOV.U32 R67, RZ, RZ, R14 ;  /* 0x000000ffff437224 */ /* 0x000fce00078e000e */
[----:B------:R-:W-:Y:S05]  /*395e0*/  WARPSYNC.COLLECTIVE R15, `(.L_x_7743) ;  /* 0x000000000f087348 */ /* 0x000fea0003c00000 */
[----:B------:R0:W1:Y:S02]  /*395f0*/  SHFL.IDX P6, R14, R13, R12, R11 ;  /* 0x0000000c0d0e7389 */ /* 0x00006400000c000b */
[----:B01----:R-:W-:Y:S01]  /*39600*/  ENDCOLLECTIVE ;  /* 0x000000000000791b */ /* 0x003fe20003800000 */
.L_x_7743:
[----:B------:R-:W-:Y:S02]  /*39610*/  IMAD.MOV.U32 R13, RZ, RZ, R76 ;  /* 0x000000ffff0d7224 */ /* 0x000fe400078e004c */
[----:B------:R-:W-:-:S07]  /*39620*/  IMAD.MOV.U32 R72, RZ, RZ, R14 ;  /* 0x000000ffff487224 */ /* 0x000fce00078e000e */
[----:B------:R-:W-:Y:S05]  /*39630*/  WARPSYNC.COLLECTIVE R15, `(.L_x_7744) ;  /* 0x000000000f087348 */ /* 0x000fea0003c00000 */
[----:B------:R0:W1:Y:S02]  /*39640*/  SHFL.IDX P6, R14, R13, R12, R11 ;  /* 0x0000000c0d0e7389 */ /* 0x00006400000c000b */
[----:B01----:R-:W-:Y:S01]  /*39650*/  ENDCOLLECTIVE ;  /* 0x000000000000791b */ /* 0x003fe20003800000 */
.L_x_7744:
        /* <DEDUP_REMOVED lines=8> */
.L_x_7745:
[----:B------:R-:W-:Y:S02]  /*396e0*/  SEL R56, R67, R76, P0 ;  /* 0x0000004c43387207 */ /* 0x000fe40000000000 */
[----:B------:R-:W-:Y:S01]  /*396f0*/  SEL R58, R76, R67, P0 ;  /* 0x000000434c3a7207 */ /* 0x000fe20000000000 */
[----:B------:R-:W-:Y:S02]  /*39700*/  IMAD.MOV.U32 R13, RZ, RZ, R71 ;  /* 0x000000ffff0d7224 */ /* 0x000fe400078e0047 */
[----:B------:R-:W-:-:S07]  /*39710*/  IMAD.MOV.U32 R69, RZ, RZ, R14 ;  /* 0x000000ffff457224 */ /* 0x000fce00078e000e */
[----:B------:R-:W-:Y:S05]  /*39720*/  WARPSYNC.COLLECTIVE R15, `(.L_x_7746) ;  /* 0x000000000f087348 */ /* 0x000fea0003c00000 */
[----:B------:R0:W1:Y:S02]  /*39730*/  SHFL.IDX P6, R14, R13, R12, R11 ;  /* 0x0000000c0d0e7389 */ /* 0x00006400000c000b */
[----:B01----:R-:W-:Y:S01]  /*39740*/  ENDCOLLECTIVE ;  /* 0x000000000000791b */ /* 0x003fe20003800000 */
.L_x_7746:
[----:B------:R-:W-:Y:S02]  /*39750*/  IMAD.MOV.U32 R13, RZ, RZ, R78 ;  /* 0x000000ffff0d7224 */ /* 0x000fe400078e004e */
[----:B------:R-:W-:Y:S02]  /*39760*/  IMAD.MOV.U32 R12, RZ, RZ, R29 ;  /* 0x000000ffff0c7224 */ /* 0x000fe400078e001d */
[----:B------:R-:W-:-:S07]  /*39770*/  IMAD.MOV.U32 R71, RZ, RZ, R14 ;  /* 0x000000ffff477224 */ /* 0x000fce00078e000e */
[----:B------:R-:W-:Y:S05]  /*39780*/  WARPSYNC.COLLECTIVE R15, `(.L_x_7747) ;  /* 0x000000000f087348 */ /* 0x000fea0003c00000 */
[----:B------:R0:W1:Y:S02]  /*39790*/  SHFL.IDX P6, R14, R13, R12, R11 ;  /* 0x0000000c0d0e7389 */ /* 0x00006400000c000b */
[----:B01----:R-:W-:Y:S01]  /*397a0*/  ENDCOLLECTIVE ;  /* 0x000000000000791b */ /* 0x003fe20003800000 */
.L_x_7747:
[----:B------:R-:W-:Y:S02]  /*397b0*/  IMAD.MOV.U32 R13, RZ, RZ, R44 ;  /* 0x000000ffff0d7224 */ /* 0x000fe400078e002c */
[----:B------:R-:W-:-:S07]  /*397c0*/  IMAD.MOV.U32 R78, RZ, RZ, R14 ;  /* 0x000000ffff4e7224 */ /* 0x000fce00078e000e */
[----:B------:R-:W-:Y:S05]  /*397d0*/  WARPSYNC.COLLECTIVE R15, `(.L_x_7748) ;  /* 0x000000000f087348 */ /* 0x000fea0003c00000 */
[----:B------:R0:W1:Y:S02]  /*397e0*/  SHFL.IDX P6, R14, R13, R12, R11 ;  /* 0x0000000c0d0e7389 */ /* 0x00006400000c000b */
[----:B01----:R-:W-:Y:S01]  /*397f0*/  ENDCOLLECTIVE ;  /* 0x000000000000791b */ /* 0x003fe20003800000 */
.L_x_7748:
        /* <DEDUP_REMOVED lines=8> */
.L_x_7749:
[----:B------:R-:W-:Y:S02]  /*39880*/  SEL R60, R71, R44, P0 ;  /* 0x0000002c473c7207 */ /* 0x000fe40000000000 */
[----:B------:R-:W-:Y:S01]  /*39890*/  SEL R62, R44, R71, P0 ;  /* 0x000000472c3e7207 */ /* 0x000fe20000000000 */
[----:B------:R-:W-:Y:S02]  /*398a0*/  IMAD.MOV.U32 R13, RZ, RZ, R77 ;  /* 0x000000ffff0d7224 */ /* 0x000fe400078e004d */
[----:B------:R-:W-:-:S07]  /*398b0*/  IMAD.MOV.U32 R73, RZ, RZ, R14 ;  /* 0x000000ffff497224 */ /* 0x000fce00078e000e */
[----:B------:R-:W-:Y:S05]  /*398c0*/  WARPSYNC.COLLECTIVE R15, `(.L_x_7750) ;  /* 0x000000000f087348 */ /* 0x000fea0003c00000 */
[----:B------:R0:W1:Y:S02]  /*398d0*/  SHFL.IDX P6, R14, R13, R12, R11 ;  /* 0x0000000c0d0e7389 */ /* 0x00006400000c000b */
[----:B01----:R-:W-:Y:S01]  /*398e0*/  ENDCOLLECTIVE ;  /* 0x000000000000791b */ /* 0x003fe20003800000 */
.L_x_7750:
[----:B------:R-:W-:Y:S02]  /*398f0*/  IMAD.MOV.U32 R13, RZ, RZ, R46 ;  /* 0x000000ffff0d7224 */ /* 0x000fe400078e002e */
[----:B------:R-:W-:Y:S02]  /*39900*/  IMAD.MOV.U32 R12, RZ, RZ, R29 ;  /* 0x000000ffff0c7224 */ /* 0x000fe400078e001d */
[----:B------:R-:W-:-:S07]  /*39910*/  IMAD.MOV.U32 R77, RZ, RZ, R14 ;  /* 0x000000ffff4d7224 */ /* 0x000fce00078e000e */
[----:B------:R-:W-:Y:S05]  /*39920*/  WARPSYNC.COLLECTIVE R15, `(.L_x_7751) ;  /* 0x000000000f087348 */ /* 0x000fea0003c00000 */
[----:B------:R0:W1:Y:S02]  /*39930*/  SHFL.IDX P6, R14, R13, R12, R11 ;  /* 0x0000000c0d0e7389 */ /* 0x00006400000c000b */
[----:B01----:R-:W-:Y:S01]  /*39940*/  ENDCOLLECTIVE ;  /* 0x000000000000791b */ /* 0x003fe20003800000 */
.L_x_7751:
[----:B------:R-:W-:Y:S02]  /*39950*/  IMAD.MOV.U32 R13, RZ, RZ, R42 ;  /* 0x000000ffff0d7224 */ /* 0x000fe400078e002a */
[----:B------:R-:W-:-:S07]  /*39960*/  IMAD.MOV.U32 R46, RZ, RZ, R14 ;  /* 0x000000ffff2e7224 */ /* 0x000fce00078e000e */
[----:B------:R-:W-:Y:S05]  /*39970*/  WARPSYNC.COLLECTIVE R15, `(.L_x_7752) ;  /* 0x000000000f087348 */ /* 0x000fea0003c00000 */
[----:B------:R0:W1:Y:S02]  /*39980*/  SHFL.IDX P6, R14, R13, R12, R11 ;  /* 0x0000000c0d0e7389 */ /* 0x00006400000c000b */
[----:B01----:R-:W-:Y:S01]  /*39990*/  ENDCOLLECTIVE ;  /* 0x000000000000791b */ /* 0x003fe20003800000 */
.L_x_7752:
        /* <DEDUP_REMOVED lines=8> */
.L_x_7753:
[----:B------:R-:W-:Y:S02]  /*39a20*/  SEL R64, R77, R42, P0 ;  /* 0x0000002a4d407207 */ /* 0x000fe40000000000 */
[----:B------:R-:W-:Y:S01]  /*39a30*/  SEL R66, R42, R77, P0 ;  /* 0x0000004d2a427207 */ /* 0x000fe20000000000 */
[----:B------:R-:W-:Y:S02]  /*39a40*/  IMAD.MOV.U32 R13, RZ, RZ, R41 ;  /* 0x000000ffff0d7224 */ /* 0x000fe400078e0029 */
[----:B------:R-:W-:-:S07]  /*39a50*/  IMAD.MOV.U32 R79, RZ, RZ, R14 ;  /* 0x000000ffff4f7224 */ /* 0x000fce00078e000e */
[----:B------:R-:W-:Y:S05]  /*39a60*/  WARPSYNC.COLLECTIVE R15, `(.L_x_7754) ;  /* 0x000000000f087348 */ /* 0x000fea0003c00000 */
[----:B------:R0:W1:Y:S02]  /*39a70*/  SHFL.IDX P6, R14, R13, R12, R11 ;  /* 0x0000000c0d0e7389 */ /* 0x00006400000c000b */
[----:B01----:R-:W-:Y:S01]  /*39a80*/  ENDCOLLECTIVE ;  /* 0x000000000000791b */ /* 0x003fe20003800000 */
.L_x_7754:
[----:B------:R-:W-:Y:S02]  /*39a90*/  IMAD.MOV.U32 R13, RZ, RZ, R40 ;  /* 0x000000ffff0d7224 */ /* 0x000fe400078e0028 */
[----:B------:R-:W-:Y:S02]  /*39aa0*/  IMAD.MOV.U32 R12, RZ, RZ, R29 ;  /* 0x000000ffff0c7224 */ /* 0x000fe400078e001d */
[----:B------:R-:W-:-:S07]  /*39ab0*/  IMAD.MOV.U32 R41, RZ, RZ, R14 ;  /* 0x000000ffff297224 */ /* 0x000fce00078e000e */
[----:B------:R-:W-:Y:S05]  /*39ac0*/  WARPSYNC.COLLECTIVE R15, `(.L_x_7755) ;  /* 0x000000000f087348 */ /* 0x000fea0003c00000 */
[----:B------:R0:W1:Y:S02]  /*39ad0*/  SHFL.IDX P6, R14, R13, R12, R11 ;  /* 0x0000000c0d0e7389 */ /* 0x00006400000c000b */
[----:B01----:R-:W-:Y:S01]  /*39ae0*/  ENDCOLLECTIVE ;  /* 0x000000000000791b */ /* 0x003fe20003800000 */
.L_x_7755:
[----:B------:R-:W-:Y:S02]  /*39af0*/  IMAD.MOV.U32 R13, RZ, RZ, R38 ;  /* 0x000000ffff0d7224 */ /* 0x000fe400078e0026 */
[----:B------:R-:W-:-:S07]  /*39b00*/  IMAD.MOV.U32 R40, RZ, RZ, R14 ;  /* 0x000000ffff287224 */ /* 0x000fce00078e000e */
[----:B------:R-:W-:Y:S05]  /*39b10*/  WARPSYNC.COLLECTIVE R15, `(.L_x_7756) ;  /* 0x000000000f087348 */ /* 0x000fea0003c00000 */
[----:B------:R0:W1:Y:S02]  /*39b20*/  SHFL.IDX P6, R14, R13, R12, R11 ;  /* 0x0000000c0d0e7389 */ /* 0x00006400000c000b */
[----:B01----:R-:W-:Y:S01]  /*39b30*/  ENDCOLLECTIVE ;  /* 0x000000000000791b */ /* 0x003fe20003800000 */
.L_x_7756:
        /* <DEDUP_REMOVED lines=8> */
.L_x_7757:
[----:B------:R-:W-:Y:S02]  /*39bc0*/  IMAD.MOV.U32 R13, RZ, RZ, R39 ;  /* 0x000000ffff0d7224 */ /* 0x000fe400078e0027 */
[----:B------:R-:W-:-:S07]  /*39bd0*/  IMAD.MOV.U32 R80, RZ, RZ, R14 ;  /* 0x000000ffff507224 */ /* 0x000fce00078e000e */
[----:B------:R-:W-:Y:S05]  /*39be0*/  WARPSYNC.COLLECTIVE R15, `(.L_x_7758) ;  /* 0x000000000f087348 */ /* 0x000fea0003c00000 */
[----:B------:R0:W1:Y:S02]  /*39bf0*/  SHFL.IDX P6, R14, R13, R12, R11 ;  /* 0x0000000c0d0e7389 */ /* 0x00006400000c000b */
[----:B01----:R-:W-:Y:S01]  /*39c00*/  ENDCOLLECTIVE ;  /* 0x000000000000791b */ /* 0x003fe20003800000 */
.L_x_7758:
[----:B------:R-:W-:Y:S02]  /*39c10*/  IMAD.MOV.U32 R13, RZ, RZ, R34 ;  /* 0x000000ffff0d7224 */ /* 0x000fe400078e0022 */
[----:B------:R-:W-:Y:S02]  /*39c20*/  IMAD.MOV.U32 R12, RZ, RZ, R29 ;  /* 0x000000ffff0c7224 */ /* 0x000fe400078e001d */
[----:B------:R-:W-:-:S07]  /*39c30*/  IMAD.MOV.U32 R39, RZ, RZ, R14 ;  /* 0x000000ffff277224 */ /* 0x000fce00078e000e */
[----:B------:R-:W-:Y:S05]  /*39c40*/  WARPSYNC.COLLECTIVE R15, `(.L_x_7759) ;  /* 0x000000000f087348 */ /* 0x000fea0003c00000 */
[----:B------:R0:W1:Y:S02]  /*39c50*/  SHFL.IDX P6, R14, R13, R12, R11 ;  /* 0x0000000c0d0e7389 */ /* 0x00006400000c000b */
[----:B01----:R-:W-:Y:S01]  /*39c60*/  ENDCOLLECTIVE ;  /* 0x000000000000791b */ /* 0x003fe20003800000 */
.L_x_7759:
[----:B------:R-:W-:Y:S02]  /*39c70*/  IMAD.MOV.U32 R13, RZ, RZ, R32 ;  /* 0x000000ffff0d7224 */ /* 0x000fe400078e0020 */
[----:B------:R-:W-:-:S07]  /*39c80*/  IMAD.MOV.U32 R81, RZ, RZ, R14 ;  /* 0x000000ffff517224 */ /* 0x000fce00078e000e */
[----:B------:R-:W-:Y:S05]  /*39c90*/  WARPSYNC.COLLECTIVE R15, `(.L_x_7760) ;  /* 0x000000000f087348 */ /* 0x000fea0003c00000 */
[----:B------:R0:W1:Y:S02]  /*39ca0*/  SHFL.IDX P6, R14, R13, R12, R11 ;  /* 0x0000000c0d0e7389 */ /* 0x00006400000c000b */
[----:B01----:R-:W-:Y:S01]  /*39cb0*/  ENDCOLLECTIVE ;  /* 0x000000000000791b */ /* 0x003fe20003800000 */
.L_x_7760:
        /* <DEDUP_REMOVED lines=8> */
.L_x_7761:
[----:B------:R-:W-:Y:S01]  /*39d40*/  SEL R68, R32, R39, P0 ;  /* 0x0000002720447207 */ /* 0x000fe20000000000 */
[----:B------:R-:W-:Y:S02]  /*39d50*/  IMAD.MOV.U32 R13, RZ, RZ, R37 ;  /* 0x000000ffff0d7224 */ /* 0x000fe400078e0025 */
[----:B------:R-:W-:-:S07]  /*39d60*/  IMAD.MOV.U32 R82, RZ, RZ, R14 ;  /* 0x000000ffff527224 */ /* 0x000fce00078e000e */
[----:B------:R-:W-:Y:S05]  /*39d70*/  WARPSYNC.COLLECTIVE R15, `(.L_x_7762) ;  /* 0x000000000f087348 */ /* 0x000fea0003c00000 */
[----:B------:R0:W1:Y:S02]  /*39d80*/  SHFL.IDX P6, R14, R13, R12, R11 ;  /* 0x0000000c0d0e7389 */ /* 0x00006400000c000b */
[----:B01----:R-:W-:Y:S01]  /*39d90*/  ENDCOLLECTIVE ;  /* 0x000000000000791b */ /* 0x003fe20003800000 */
.L_x_7762:
[----:B------:R-:W-:Y:S02]  /*39da0*/  IMAD.MOV.U32 R13, RZ, RZ, R36 ;  /* 0x000000ffff0d7224 */ /* 0x000fe400078e0024 */
[----:B------:R-:W-:Y:S02]  /*39db0*/  IMAD.MOV.U32 R12, RZ, RZ, R29 ;  /* 0x000000ffff0c7224 */ /* 0x000fe400078e001d */
[----:B------:R-:W-:-:S07]  /*39dc0*/  IMAD.MOV.U32 R37, RZ, RZ, R14 ;  /* 0x000000ffff257224 */ /* 0x000fce00078e000e */
[----:B------:R-:W-:Y:S05]  /*39dd0*/  WARPSYNC.COLLECTIVE R15, `(.L_x_7763) ;  /* 0x000000000f087348 */ /* 0x000fea0003c00000 */
[----:B------:R0:W1:Y:S02]  /*39de0*/  SHFL.IDX P6, R14, R13, R12, R11 ;  /* 0x0000000c0d0e7389 */ /* 0x00006400000c000b */
[----:B01----:R-:W-:Y:S01]  /*39df0*/  ENDCOLLECTIVE ;  /* 0x000000000000791b */ /* 0x003fe20003800000 */
.L_x_7763:
[----:B------:R-:W-:Y:S02]  /*39e00*/  IMAD.MOV.U32 R13, RZ, RZ, R30 ;  /* 0x000000ffff0d7224 */ /* 0x000fe400078e001e */
[----:B------:R-:W-:-:S07]  /*39e10*/  IMAD.MOV.U32 R83, RZ, RZ, R14 ;  /* 0x000000ffff537224 */ /* 0x000fce00078e000e */
[----:B------:R-:W-:Y:S05]  /*39e20*/  WARPSYNC.COLLECTIVE R15, `(.L_x_7764) ;  /* 0x000000000f087348 */ /* 0x000fea0003c00000 */
[----:B------:R0:W1:Y:S02]  /*39e30*/  SHFL.IDX P6, R14, R13, R12, R11 ;  /* 0x0000000c0d0e7389 */ /* 0x00006400000c000b */
[----:B01----:R-:W-:Y:S01]  /*39e40*/  ENDCOLLECTIVE ;  /* 0x000000000000791b */ /* 0x003fe20003800000 */
.L_x_7764:
        /* <DEDUP_REMOVED lines=8> */
.L_x_7765:
[----:B------:R-:W-:Y:S01]  /*39ed0*/  SEL R72, R37, R30, P0 ;  /* 0x0000001e25487207 */ /* 0x000fe20000000000 */
[----:B------:R-:W-:Y:S02]  /*39ee0*/  IMAD.MOV.U32 R13, RZ, RZ, R35 ;  /* 0x000000ffff0d7224 */ /* 0x000fe400078e0023 */
[----:B------:R-:W-:-:S07]  /*39ef0*/  IMAD.MOV.U32 R84, RZ, RZ, R14 ;  /* 0x000000ffff547224 */ /* 0x000fce00078e000e */
[----:B------:R-:W-:Y:S05]  /*39f00*/  WARPSYNC.COLLECTIVE R15, `(.L_x_7766) ;  /* 0x000000000f087348 */ /* 0x000fea0003c00000 */
[----:B------:R0:W1:Y:S02]  /*39f10*/  SHFL.IDX P6, R14, R13, R12, R11 ;  /* 0x0000000c0d0e7389 */ /* 0x00006400000c000b */
[----:B01----:R-:W-:Y:S01]  /*39f20*/  ENDCOLLECTIVE ;  /* 0x000000000000791b */ /* 0x003fe20003800000 */
.L_x_7766:
[----:B------:R-:W-:Y:S01]  /*39f30*/  IMAD.MOV.U32 R13, RZ, RZ, R90 ;  /* 0x000000ffff0d7224 */ /* 0x000fe200078e005a */
[----:B------:R-:W-:Y:S01]  /*39f40*/  SEL R90, R30, R37, P0 ;  /* 0x000000251e5a7207 */ /* 0x000fe20000000000 */
[----:B------:R-:W-:Y:S02]  /*39f50*/  IMAD.MOV.U32 R12, RZ, RZ, R29 ;  /* 0x000000ffff0c7224 */ /* 0x000fe400078e001d */
[----:B------:R-:W-:-:S07]  /*39f60*/  IMAD.MOV.U32 R35, RZ, RZ, R14 ;  /* 0x000000ffff237224 */ /* 0x000fce00078e000e */
[----:B------:R-:W-:Y:S05]  /*39f70*/  WARPSYNC.COLLECTIVE R15, `(.L_x_7767) ;  /* 0x000000000f087348 */ /* 0x000fea0003c00000 */
[----:B------:R0:W1:Y:S02]  /*39f80*/  SHFL.IDX P6, R14, R13, R12, R11 ;  /* 0x0000000c0d0e7389 */ /* 0x00006400000c000b */
[----:B01----:R-:W-:Y:S01]  /*39f90*/  ENDCOLLECTIVE ;  /* 0x000000000000791b */ /* 0x003fe20003800000 */
.L_x_7767:
[----:B------:R-:W-:Y:S02]  /*39fa0*/  IMAD.MOV.U32 R13, RZ, RZ, R28 ;  /* 0x000000ffff0d7224 */ /* 0x000fe400078e001c */
[----:B------:R-:W-:-:S07]  /*39fb0*/  IMAD.MOV.U32 R85, RZ, RZ, R14 ;  /* 0x000000ffff557224 */ /* 0x000fce00078e000e */
[----:B------:R-:W-:Y:S05]  /*39fc0*/  WARPSYNC.COLLECTIVE R15, `(.L_x_7768) ;  /* 0x000000000f087348 */ /* 0x000fea0003c00000 */
[----:B------:R0:W1:Y:S02]  /*39fd0*/  SHFL.IDX P6, R14, R13, R12, R11 ;  /* 0x0000000c0d0e7389 */ /* 0x00006400000c000b */
[----:B01----:R-:W-:Y:S01]  /*39fe0*/  ENDCOLLECTIVE ;  /* 0x000000000000791b */ /* 0x003fe20003800000 */
.L_x_7768:
[----:B------:R-:W-:Y:S02]  /*39ff0*/  SEL R119, R84, R85, P0 ;  /* 0x0000005554777207 */ /* 0x000fe40000000000 */
        /* <DEDUP_REMOVED lines=8> */
.L_x_7769:
[----:B------:R-:W-:Y:S02]  /*3a080*/  SEL R82, R35, R28, P0 ;  /* 0x0000001c23527207 */ /* 0x000fe40000000000 */
[----:B------:R-:W-:Y:S01]  /*3a090*/  SEL R116, R28, R35, P0 ;  /* 0x000000231c747207 */ /* 0x000fe20000000000 */
[----:B------:R-:W-:Y:S02]  /*3a0a0*/  IMAD.MOV.U32 R13, RZ, RZ, R33 ;  /* 0x000000ffff0d7224 */ /* 0x000fe400078e0021 */
[----:B------:R-:W-:-:S07]  /*3a0b0*/  IMAD.MOV.U32 R31, RZ, RZ, R14 ;  /* 0x000000ffff1f7224 */ /* 0x000fce00078e000e */
[----:B------:R-:W-:Y:S05]  /*3a0c0*/  WARPSYNC.COLLECTIVE R15, `(.L_x_7770) ;  /* 0x000000000f087348 */ /* 0x000fea0003c00000 */
[----:B------:R0:W1:Y:S02]  /*3a0d0*/  SHFL.IDX P6, R14, R13, R12, R11 ;  /* 0x0000000c0d0e7389 */ /* 0x00006400000c000b */
[----:B01----:R-:W-:Y:S01]  /*3a0e0*/  ENDCOLLECTIVE ;  /* 0x000000000000791b */ /* 0x003fe20003800000 */
.L_x_7770:
[----:B------:R-:W-:Y:S01]  /*3a0f0*/  IMAD.MOV.U32 R13, RZ, RZ, R20 ;  /* 0x000000ffff0d7224 */ /* 0x000fe200078e0014 */
[----:B------:R-:W-:Y:S01]  /*3a100*/  SEL R20, R38, R41, P0 ;  /* 0x0000002926147207 */ /* 0x000fe20000000000 */
[----:B------:R-:W-:Y:S02]  /*3a110*/  IMAD.MOV.U32 R12, RZ, RZ, R29 ;  /* 0x000000ffff0c7224 */ /* 0x000fe400078e001d */
[----:B------:R-:W-:-:S07]  /*3a120*/  IMAD.MOV.U32 R2, RZ, RZ, R14 ;  /* 0x000000ffff027224 */ /* 0x000fce00078e000e */
[----:B------:R-:W-:Y:S05]  /*3a130*/  WARPSYNC.COLLECTIVE R15, `(.L_x_7771) ;  /* 0x000000000f087348 */ /* 0x000fea0003c00000 */
[----:B------:R0:W1:Y:S02]  /*3a140*/  SHFL.IDX P6, R14, R13, R12, R11 ;  /* 0x0000000c0d0e7389 */ /* 0x00006400000c000b */
[----:B01----:R-:W-:Y:S01]  /*3a150*/  ENDCOLLECTIVE ;  /* 0x000000000000791b */ /* 0x003fe20003800000 */
.L_x_7771:
[----:B------:R-:W-:Y:S01]  /*3a160*/  IMAD.MOV.U32 R13, RZ, RZ, R10 ;  /* 0x000000ffff0d7224 */ /* 0x000fe200078e000a */
[----:B------:R-:W-:Y:S01]  /*3a170*/  SEL R10, R41, R38, P0 ;  /* 0x00000026290a7207 */ /* 0x000fe20000000000 */
[----:B------:R-:W-:-:S07]  /*3a180*/  IMAD.MOV.U32 R86, RZ, RZ, R14 ;  /* 0x000000ffff567224 */ /* 0x000fce00078e000e */
[----:B------:R-:W-:Y:S05]  /*3a190*/  WARPSYNC.COLLECTIVE R15, `(.L_x_7772) ;  /* 0x000000000f087348 */ /* 0x000fea0003c00000 */
[----:B------:R0:W1:Y:S02]  /*3a1a0*/  SHFL.IDX P6, R14, R13, R12, R11 ;  /* 0x0000000c0d0e7389 */ /* 0x00006400000c000b */
[----:B01----:R-:W-:Y:S01]  /*3a1b0*/  ENDCOLLECTIVE ;  /* 0x000000000000791b */ /* 0x003fe20003800000 */
.L_x_7772:
[----:B------:R-:W-:Y:S01]  /*3a1c0*/  IMAD.MOV.U32 R11, RZ, RZ, RZ ;  /* 0x000000ffff0b7224 */ /* 0x000fe200078e00ff */
[----:B------:R-:W-:Y:S06]  /*3a1d0*/  BRA `(.L_x_7773) ;  /* 0xffffff1800e47947 */ /* 0x000fec000383ffff */
.L_x_7503:
[----:B------:R-:W-:Y:S02]  /*3a1e0*/  IMAD.MOV.U32 R13, RZ, RZ, R3 ;  /* 0x000000ffff0d7224 */ /* 0x000fe400078e0003 */
[----:B------:R-:W-:Y:S02]  /*3a1f0*/  IMAD.MOV.U32 R12, RZ, RZ, RZ ;  /* 0x000000ffff0c7224 */ /* 0x000fe400078e00ff */
[----:B------:R-:W-:Y:S02]  /*3a200*/  IMAD.MOV.U32 R11, RZ, RZ, 0x181f ;  /* 0x0000181fff0b7424 */ /* 0x000fe400078e00ff */
[----:B------:R-:W-:-:S07]  /*3a210*/  IMAD.MOV.U32 R15, RZ, RZ, -0x1 ;  /* 0xffffffffff0f7424 */ /* 0x000fce00078e00ff */
[----:B-----5:R-:W-:Y:S05]  /*3a220*/  WARPSYNC.COLLECTIVE R15, `(.L_x_7774) ;  /* 0x000000000f087348 */ /* 0x020fea0003c00000 */
[----:B------:R0:W1:Y:S02]  /*3a230*/  SHFL.IDX P6, R14, R13, R12, R11 ;  /* 0x0000000c0d0e7389 */ /* 0x00006400000c000b */
[----:B01---5:R-:W-:Y:S01]  /*3a240*/  ENDCOLLECTIVE ;  /* 0x000000000000791b */ /* 0x023fe20003800000 */
.L_x_7774:
[----:B------:R-:W-:Y:S02]  /*3a250*/  IMAD.MOV.U32 R13, RZ, RZ, R2 ;  /* 0x000000ffff0d7224 */ /* 0x000fe400078e0002 */
[----:B------:R-:W-:-:S07]  /*3a260*/  IMAD.MOV.U32 R0, RZ, RZ, R14 ;  /* 0x000000ffff007224 */ /* 0x000fce00078e000e */
[----:B------:R-:W-:Y:S05]  /*3a270*/  WARPSYNC.COLLECTIVE R15, `(.L_x_7775) ;  /* 0x000000000f087348 */ /* 0x000fea0003c00000 */
[----:B------:R0:W1:Y:S02]  /*3a280*/  SHFL.IDX P6, R14, R13, R12, R11 ;  /* 0x0000000c0d0e7389 */ /* 0x00006400000c000b */
[----:B01----:R-:W-:Y:S01]  /*3a290*/  ENDCOLLECTIVE ;  /* 0x000000000000791b */ /* 0x003fe20003800000 */
.L_x_7775:
[----:B------:R-:W-:Y:S05]  /*3a2a0*/  BRA `(.L_x_7776) ;  /* 0xffffff2800b87947 */ /* 0x000fea000383ffff */
.L_x_7506:
[----:B------:R-:W-:Y:S01]  /*3a2b0*/  BSSY B1, `(.L_x_7777) ;  /* 0x0000008000017945 */ /* 0x000fe20003800000 */
[----:B------:R-:W-:Y:S02]  /*3a2c0*/  IMAD.MOV.U32 R13, RZ, RZ, R3 ;  /* 0x000000ffff0d7224 */ /* 0x000fe400078e0003 */
[----:B------:R-:W-:Y:S02]  /*3a2d0*/  IMAD.MOV.U32 R12, RZ, RZ, 0x1 ;  /* 0x00000001ff0c7424 */ /* 0x000fe400078e00ff */
[----:B------:R-:W-:Y:S02]  /*3a2e0*/  IMAD.MOV.U32 R11, RZ, RZ, 0x181f ;  /* 0x0000181fff0b7424 */ /* 0x000fe400078e00ff */
[----:B---3--:R-:W-:-:S07]  /*3a2f0*/  IMAD.MOV.U32 R15, RZ, RZ, -0x1 ;  /* 0xffffffffff0f7424 */ /* 0x008fce00078e00ff */
[----:B012--5:R-:W-:Y:S05]  /*3a300*/  WARPSYNC.COLLECTIVE R15, `(.L_x_7778) ;  /* 0x000000000f087348 */ /* 0x027fea0003c00000 */
[----:B--2---:R2:W3:Y:S02]  /*3a310*/  SHFL.IDX P6, R14, R13, R12, R11 ;  /* 0x0000000c0d0e7389 */ /* 0x0044e400000c000b */
[----:B0123-5:R-:W-:Y:S01]  /*3a320*/  ENDCOLLECTIVE ;  /* 0x000000000000791b */ /* 0x02ffe20003800000 */
.L_x_7778:
[----:B------:R-:W-:Y:S05]  /*3a330*/  BSYNC B1 ;  /* 0x0000000000017941 */ /* 0x000fea0003800000 */
.L_x_7777:
        /* <DEDUP_REMOVED lines=8> */
.L_x_7779:
[----:B------:R-:W-:Y:S05]  /*3a3c0*/  BRA `(.L_x_7780) ;  /* 0xffffff2800bc7947 */ /* 0x000fea000383ffff */
.L_x_7509:
[----:B------:R-:W-:Y:S01]  /*3a3d0*/  BSSY B1, `(.L_x_7781) ;  /* 0x0000008000017945 */ /* 0x000fe20003800000 */
[----:B------:R-:W-:Y:S02]  /*3a3e0*/  IMAD.MOV.U32 R13, RZ, RZ, R3 ;  /* 0x000000ffff0d7224 */ /* 0x000fe400078e0003 */
[----:B------:R-:W-:Y:S02]  /*3a3f0*/  IMAD.MOV.U32 R12, RZ, RZ, 0x2 ;  /* 0x00000002ff0c7424 */ /* 0x000fe400078e00ff */
[----:B------:R-:W-:Y:S02]  /*3a400*/  IMAD.MOV.U32 R11, RZ, RZ, 0x181f ;  /* 0x0000181fff0b7424 */ /* 0x000fe400078e00ff */
[----:B---3--:R-:W-:-:S07]  /*3a410*/  IMAD.MOV.U32 R15, RZ, RZ, -0x1 ;  /* 0xffffffffff0f7424 */ /* 0x008fce00078e00ff */
[----:B012-45:R-:W-:Y:S05]  /*3a420*/  WARPSYNC.COLLECTIVE R15, `(.L_x_7782) ;  /* 0x000000000f087348 */ /* 0x037fea0003c00000 */
[----:B--2---:R2:W3:Y:S02]  /*3a430*/  SHFL.IDX P6, R14, R13, R12, R11 ;  /* 0x0000000c0d0e7389 */ /* 0x0044e400000c000b */
[----:B012345:R-:W-:Y:S01]  /*3a440*/  ENDCOLLECTIVE ;  /* 0x000000000000791b */ /* 0x03ffe20003800000 */
.L_x_7782:
[----:B------:R-:W-:Y:S05]  /*3a450*/  BSYNC B1 ;  /* 0x0000000000017941 */ /* 0x000fea0003800000 */
.L_x_7781:
        /* <DEDUP_REMOVED lines=8> */
.L_x_7783:
[----:B------:R-:W-:Y:S05]  /*3a4e0*/  BRA `(.L_x_7784) ;  /* 0xffffff2800c07947 */ /* 0x000fea000383ffff */
.L_x_7512:
        /* <DEDUP_REMOVED lines=8> */
.L_x_7786:
[----:B------:R-:W-:Y:S05]  /*3a570*/  BSYNC B1 ;  /* 0x0000000000017941 */ /* 0x000fea0003800000 */
.L_x_7785:
        /* <DEDUP_REMOVED lines=8> */
.L_x_7787:
[----:B------:R-:W-:Y:S05]  /*3a600*/  BRA `(.L_x_7788) ;  /* 0xffffff2800c47947 */ /* 0x000fea000383ffff */
.L_x_7514:
[----:B------:R-:W-:Y:S02]  /*3a610*/  IMAD.MOV.U32 R13, RZ, RZ, R28 ;  /* 0x000000ffff0d7224 */ /* 0x000fe400078e001c */
[----:B------:R-:W-:Y:S02]  /*3a620*/  IMAD.MOV.U32 R12, RZ, RZ, RZ ;  /* 0x000000ffff0c7224 */ /* 0x000fe400078e00ff */
[----:B------:R-:W-:Y:S02]  /*3a630*/  IMAD.MOV.U32 R11, RZ, RZ, 0x1c1f ;  /* 0x00001c1fff0b7424 */ /* 0x000fe400078e00ff */
[----:B------:R-:W-:-:S07]  /*3a640*/  IMAD.MOV.U32 R15, RZ, RZ, -0x1 ;  /* 0xffffffffff0f7424 */ /* 0x000fce00078e00ff */
[----:B------:R-:W-:Y:S05]  /*3a650*/  WARPSYNC.COLLECTIVE R15, `(.L_x_7789) ;  /* 0x000000000f087348 */ /* 0x000fea0003c00000 */
[----:B------:R0:W1:Y:S02]  /*3a660*/  SHFL.IDX P6, R14, R13, R12, R11 ;  /* 0x0000000c0d0e7389 */ /* 0x00006400000c000b */
[----:B01----:R-:W-:Y:S01]  /*3a670*/  ENDCOLLECTIVE ;  /* 0x000000000000791b */ /* 0x003fe20003800000 */
.L_x_7789:
[----:B------:R-:W-:Y:S02]  /*3a680*/  IMAD.MOV.U32 R13, RZ, RZ, R2 ;  /* 0x000000ffff0d7224 */ /* 0x000fe400078e0002 */
[----:B------:R-:W-:-:S07]  /*3a690*/  IMAD.MOV.U32 R29, RZ, RZ, R14 ;  /* 0x000000ffff1d7224 */ /* 0x000fce00078e000e */
[----:B------:R-:W-:Y:S05]  /*3a6a0*/  WARPSYNC.COLLECTIVE R15, `(.L_x_7790) ;  /* 0x000000000f087348 */ /* 0x000fea0003c00000 */
[----:B------:R0:W1:Y:S02]  /*3a6b0*/  SHFL.IDX P6, R14, R13, R12, R11 ;  /* 0x0000000c0d0e7389 */ /* 0x00006400000c000b */
[----:B01----:R-:W-:Y:S01]  /*3a6c0*/  ENDCOLLECTIVE ;  /* 0x000000000000791b */ /* 0x003fe20003800000 */
.L_x_7790:
[----:B------:R-:W-:Y:S05]  /*3a6d0*/  BRA `(.L_x_7791) ;  /* 0xffffff3000047947 */ /* 0x000fea000383ffff */
.L_x_7517:
[----:B------:R-:W-:Y:S01]  /*3a6e0*/  BSSY B1, `(.L_x_7792) ;  /* 0x0000008000017945 */ /* 0x000fe20003800000 */
[----:B---3--:R-:W-:Y:S02]  /*3a6f0*/  IMAD.MOV.U32 R13, RZ, RZ, R28 ;  /* 0x000000ffff0d7224 */ /* 0x008fe400078e001c */
[----:B------:R-:W-:Y:S02]  /*3a700*/  IMAD.MOV.U32 R12, RZ, RZ, 0x1 ;  /* 0x00000001ff0c7424 */ /* 0x000fe400078e00ff */
[----:B------:R-:W-:Y:S02]  /*3a710*/  IMAD.MOV.U32 R11, RZ, RZ, 0x1c1f ;  /* 0x00001c1fff0b7424 */ /* 0x000fe400078e00ff */
[----:B------:R-:W-:-:S07]  /*3a720*/  IMAD.MOV.U32 R15, RZ, RZ, -0x1 ;  /* 0xffffffffff0f7424 */ /* 0x000fce00078e00ff */
[----:B012---:R-:W-:Y:S05]  /*3a730*/  WARPSYNC.COLLECTIVE R15, `(.L_x_7793) ;  /* 0x000000000f087348 */ /* 0x007fea0003c00000 */
[----:B--2---:R2:W3:Y:S02]  /*3a740*/  SHFL.IDX P6, R14, R13, R12, R11 ;  /* 0x0000000c0d0e7389 */ /* 0x0044e400000c000b */
[----:B0123--:R-:W-:Y:S01]  /*3a750*/  ENDCOLLECTIVE ;  /* 0x000000000000791b */ /* 0x00ffe20003800000 */
.L_x_7793:
[----:B------:R-:W-:Y:S05]  /*3a760*/  BSYNC B1 ;  /* 0x0000000000017941 */ /* 0x000fea0003800000 */
.L_x_7792:
        /* <DEDUP_REMOVED lines=8> */
.L_x_7794:
[----:B------:R-:W-:Y:S05]  /*3a7f0*/  BRA `(.L_x_7795) ;  /* 0xffffff3400287947 */ /* 0x000fea000383ffff */
.L_x_7521:
[----:B------:R-:W-:Y:S02]  /*3a800*/  IMAD.MOV.U32 R13, RZ, RZ, R3 ;  /* 0x000000ffff0d7224 */ /* 0x000fe400078e0003 */
[----:B------:R-:W-:Y:S02]  /*3a810*/  IMAD.MOV.U32 R12, RZ, RZ, RZ ;  /* 0x000000ffff0c7224 */ /* 0x000fe400078e00ff */
[----:B------:R-:W-:Y:S02]  /*3a820*/  IMAD.MOV.U32 R11, RZ, RZ, 0x181f ;  /* 0x0000181fff0b7424 */ /* 0x000fe400078e00ff */
[----:B------:R-:W-:-:S07]  /*3a830*/  IMAD.MOV.U32 R15, RZ, RZ, -0x1 ;  /* 0xffffffffff0f7424 */ /* 0x000fce00078e00ff */
[----:B0-----:R-:W-:Y:S05]  /*3a840*/  WARPSYNC.COLLECTIVE R15, `(.L_x_7796) ;  /* 0x000000000f087348 */ /* 0x001fea0003c00000 */
[----:B------:R1:W2:Y:S02]  /*3a850*/  SHFL.IDX P6, R14, R13, R12, R11 ;  /* 0x0000000c0d0e7389 */ /* 0x0002a400000c000b */
[----:B012---:R-:W-:Y:S01]  /*3a860*/  ENDCOLLECTIVE ;  /* 0x000000000000791b */ /* 0x007fe20003800000 */
.L_x_7796:
[----:B------:R-:W-:Y:S02]  /*3a870*/  IMAD.MOV.U32 R13, RZ, RZ, R2 ;  /* 0x000000ffff0d7224 */ /* 0x000fe400078e0002 */
[----:B------:R-:W-:-:S07]  /*3a880*/  IMAD.MOV.U32 R0, RZ, RZ, R14 ;  /* 0x000000ffff007224 */ /* 0x000fce00078e000e */
[----:B------:R-:W-:Y:S05]  /*3a890*/  WARPSYNC.COLLECTIVE R15, `(.L_x_7797) ;  /* 0x000000000f087348 */ /* 0x000fea0003c00000 */
[----:B------:R0:W1:Y:S02]  /*3a8a0*/  SHFL.IDX P6, R14, R13, R12, R11 ;  /* 0x0000000c0d0e7389 */ /* 0x00006400000c000b */
[----:B01----:R-:W-:Y:S01]  /*3a8b0*/  ENDCOLLECTIVE ;  /* 0x000000000000791b */ /* 0x003fe20003800000 */
.L_x_7797:
[----:B------:R-:W-:Y:S05]  /*3a8c0*/  BRA `(.L_x_7798) ;  /* 0xffffff40005c7947 */ /* 0x000fea000383ffff */
.L_x_7524:
[----:B------:R-:W-:Y:S01]  /*3a8d0*/  BSSY B1, `(.L_x_7799) ;  /* 0x0000008000017945 */ /* 0x000fe20003800000 */
[----:B------:R-:W-:Y:S02]  /*3a8e0*/  IMAD.MOV.U32 R13, RZ, RZ, R3 ;  /* 0x000000ffff0d7224 */ /* 0x000fe400078e0003 */
[----:B------:R-:W-:Y:S02]  /*3a8f0*/  IMAD.MOV.U32 R12, RZ, RZ, 0x1 ;  /* 0x00000001ff0c7424 */ /* 0x000fe400078e00ff */
[----:B------:R-:W-:Y:S02]  /*3a900*/  IMAD.MOV.U32 R11, RZ, RZ, 0x181f ;  /* 0x0000181fff0b7424 */ /* 0x000fe400078e00ff */
[----:B----4-:R-:W-:-:S07]  /*3a910*/  IMAD.MOV.U32 R15, RZ, RZ, -0x1 ;  /* 0xffffffffff0f7424 */ /* 0x010fce00078e00ff */
[----:B0123--:R-:W-:Y:S05]  /*3a920*/  WARPSYNC.COLLECTIVE R15, `(.L_x_7800) ;  /* 0x000000000f087348 */ /* 0x00ffea0003c00000 */
[----:B---3--:R3:W4:Y:S02]  /*3a930*/  SHFL.IDX P6, R14, R13, R12, R11 ;  /* 0x0000000c0d0e7389 */ /* 0x00872400000c000b */
[----:B01234-:R-:W-:Y:S01]  /*3a940*/  ENDCOLLECTIVE ;  /* 0x000000000000791b */ /* 0x01ffe20003800000 */
.L_x_7800:
[----:B------:R-:W-:Y:S05]  /*3a950*/  BSYNC B1 ;  /* 0x0000000000017941 */ /* 0x000fea0003800000 */
.L_x_7799:
        /* <DEDUP_REMOVED lines=8> */
.L_x_7801:
[----:B------:R-:W-:Y:S05]  /*3a9e0*/  BRA `(.L_x_7802) ;  /* 0xffffff4000647947 */ /* 0x000fea000383ffff */
.L_x_7527:
        /* <DEDUP_REMOVED lines=8> */
.L_x_7804:
[----:B------:R-:W-:Y:S05]  /*3aa70*/  BSYNC B1 ;  /* 0x0000000000017941 */ /* 0x000fea0003800000 */
.L_x_7803:
        /* <DEDUP_REMOVED lines=8> */
.L_x_7805:
[----:B------:R-:W-:Y:S05]  /*3ab00*/  BRA `(.L_x_7806) ;  /* 0xffffff4000687947 */ /* 0x000fea000383ffff */
.L_x_7530:
[----:B------:R-:W-:Y:S01]  /*3ab10*/  BSSY B1, `(.L_x_7807) ;  /* 0x0000008000017945 */ /* 0x000fe20003800000 */
[----:B------:R-:W-:Y:S02]  /*3ab20*/  IMAD.MOV.U32 R13, RZ, RZ, R3 ;  /* 0x000000ffff0d7224 */ /* 0x000fe400078e0003 */
[----:B------:R-:W-:Y:S02]  /*3ab30*/  IMAD.MOV.U32 R12, RZ, RZ, 0x3 ;  /* 0x00000003ff0c7424 */ /* 0x000fe400078e00ff */
[----:B------:R-:W-:Y:S02]  /*3ab40*/  IMAD.MOV.U32 R11, RZ, RZ, 0x181f ;  /* 0x0000181fff0b7424 */ /* 0x000fe400078e00ff */
[----:B0-----:R-:W-:-:S07]  /*3ab50*/  IMAD.MOV.U32 R15, RZ, RZ, -0x1 ;  /* 0xffffffffff0f7424 */ /* 0x001fce00078e00ff */
[----:B-1234-:R-:W-:Y:S05]  /*3ab60*/  WARPSYNC.COLLECTIVE R15, `(.L_x_7808) ;  /* 0x000000000f087348 */ /* 0x01efea0003c00000 */
[----:B----4-:R0:W4:Y:S02]  /*3ab70*/  SHFL.IDX P6, R14, R13, R12, R11 ;  /* 0x0000000c0d0e7389 */ /* 0x01012400000c000b */
[----:B01234-:R-:W-:Y:S01]  /*3ab80*/  ENDCOLLECTIVE ;  /* 0x000000000000791b */ /* 0x01ffe20003800000 */
.L_x_7808:
[----:B------:R-:W-:Y:S05]  /*3ab90*/  BSYNC B1 ;  /* 0x0000000000017941 */ /* 0x000fea0003800000 */
.L_x_7807:
        /* <DEDUP_REMOVED lines=8> */
.L_x_7809:
[----:B------:R-:W-:Y:S05]  /*3ac20*/  BRA `(.L_x_7810) ;  /* 0xffffff40006c7947 */ /* 0x000fea000383ffff */
.L_x_7557:
[----:B------:R-:W1:Y:S01]  /*3ac30*/  S2R R12, SR_TID.X ;  /* 0x00000000000c7919 */ /* 0x000e620000002100 */
[----:B------:R-:W-:Y:S01]  /*3ac40*/  BSSY B1, `(.L_x_7811) ;  /* 0x000000a000017945 */ /* 0x000fe20003800000 */
[----:B------:R-:W-:Y:S02]  /*3ac50*/  IMAD.MOV.U32 R11, RZ, RZ, 0x1f ;  /* 0x0000001fff0b7424 */ /* 0x000fe400078e00ff */
[----:B0-----:R-:W-:Y:S01]  /*3ac60*/  IMAD.MOV.U32 R15, RZ, RZ, -0x1 ;  /* 0xffffffffff0f7424 */ /* 0x001fe200078e00ff */
[----:B-1----:R-:W-:-:S04]  /*3ac70*/  SHF.R.U32.HI R12, RZ, 0x5, R12 ;  /* 0x00000005ff0c7819 */ /* 0x002fc8000001160c */
[----:B------:R-:W-:-:S05]  /*3ac80*/  LOP3.LUT R12, R12, 0x3, RZ, 0xc0, !PT ;  /* 0x000000030c0c7812 */ /* 0x000fca00078ec0ff */
[----:B------:R-:W-:Y:S02]  /*3ac90*/  IMAD.MOV.U32 R13, RZ, RZ, R12 ;  /* 0x000000ffff0d7224 */ /* 0x000fe400078e000c */
[----:B------:R-:W-:-:S07]  /*3aca0*/  IMAD.MOV.U32 R12, RZ, RZ, RZ ;  /* 0x000000ffff0c7224 */ /* 0x000fce00078e00ff */
[----:B------:R-:W-:Y:S05]  /*3acb0*/  WARPSYNC.COLLECTIVE R15, `(.L_x_7812) ;  /* 0x000000000f087348 */ /* 0x000fea0003c00000 */
[----:B------:R0:W1:Y:S02]  /*3acc0*/  SHFL.IDX P6, R14, R13, R12, R11 ;  /* 0x0000000c0d0e7389 */ /* 0x00006400000c000b */
[----:B01----:R-:W-:Y:S01]  /*3acd0*/  ENDCOLLECTIVE ;  /* 0x000000000000791b */ /* 0x003fe20003800000 */
.L_x_7812:
[----:B------:R-:W-:Y:S05]  /*3ace0*/  BSYNC B1 ;  /* 0x0000000000017941 */ /* 0x000fea0003800000 */
.L_x_7811:
[----:B------:R-:W-:Y:S05]  /*3acf0*/  BRA `(.L_x_7813) ;  /* 0xffffff64003c7947 */ /* 0x000fea000383ffff */
.L_x_7559:
[----:B------:R-:W-:Y:S01]  /*3ad00*/  BSSY B1, `(.L_x_7814) ;  /* 0x0000006000017945 */ /* 0x000fe20003800000 */
[----:B0-----:R-:W-:-:S07]  /*3ad10*/  IMAD.MOV.U32 R15, RZ, RZ, -0x1 ;  /* 0xffffffffff0f7424 */ /* 0x001fce00078e00ff */
[----:B-1----:R-:W-:Y:S05]  /*3ad20*/  WARPSYNC.COLLECTIVE R15, `(.L_x_7815) ;  /* 0x000000000f0c7348 */ /* 0x002fea0003c00000 */
[----:B------:R-:W-:Y:S02]  /*3ad30*/  ELECT P6, UR62, PT ;  /* 0x00000000003e782f */ /* 0x000fe400038c0000 */
[----:B------:R-:W-:Y:S01]  /*3ad40*/  MOV R14, UR62 ;  /* 0x0000003e000e7c02 */ /* 0x000fe20008000f00 */
[----:B-1----:R-:W-:Y:S10]  /*3ad50*/  ENDCOLLECTIVE ;  /* 0x000000000000791b */ /* 0x002ff40003800000 */
.L_x_7815:
[----:B------:R-:W-:Y:S05]  /*3ad60*/  BSYNC B1 ;  /* 0x0000000000017941 */ /* 0x000fea0003800000 */
.L_x_7814:
[----:B------:R-:W-:Y:S05]  /*3ad70*/  BRA `(.L_x_7558) ;  /* 0xffffff6400347947 */ /* 0x000fea000383ffff */
.L_x_7561:
[----:B-1----:R1:W2:Y:S02]  /*3ad80*/  SYNCS.PHASECHK.TRANS64.TRYWAIT P0, [R19+URZ+0x2e820], R4 ;  /* 0x02e82004130075a7 */ /* 0x0022a4000800017f */
[----:B--2---:R-:W-:Y:S05]  /*3ad90*/  @!P0 NANOSLEEP.SYNCS 0x989680 ;  /* 0x009896800000895d */ /* 0x004fea0003900000 */
[----:B------:R-:W2:Y:S02]  /*3ada0*/  @!P0 SYNCS.PHASECHK.TRANS64 P0, [R19+URZ+0x2e820], R4 ;  /* 0x02e82004130085a7 */ /* 0x000ea4000800007f */
[----:B--2---:R-:W-:Y:S05]  /*3adb0*/  @!P0 BRA `(.L_x_7561) ;  /* 0xfffffffc00f08947 */ /* 0x004fea000383ffff */
[----:B------:R-:W-:Y:S05]  /*3adc0*/  BRA `(.L_x_7816) ;  /* 0xffffff6400447947 */ /* 0x000fea000383ffff */
.L_x_7565:
[----:B--2---:R2:W3:Y:S02]  /*3add0*/  SYNCS.PHASECHK.TRANS64.TRYWAIT P0, [R7+URZ+0x2e8a0], R9 ;  /* 0x02e8a009070075a7 */ /* 0x0044e4000800017f */
[----:B---3--:R-:W-:Y:S05]  /*3ade0*/  @!P0 NANOSLEEP.SYNCS 0x989680 ;  /* 0x009896800000895d */ /* 0x008fea0003900000 */
[----:B------:R-:W3:Y:S02]  /*3adf0*/  @!P0 SYNCS.PHASECHK.TRANS64 P0, [R7+URZ+0x2e8a0], R9 ;  /* 0x02e8a009070085a7 */ /* 0x000ee4000800007f */
[----:B---3--:R-:W-:Y:S05]  /*3ae00*/  @!P0 BRA `(.L_x_7565) ;  /* 0xfffffffc00f08947 */ /* 0x008fea000383ffff */
[----:B------:R-:W-:Y:S05]  /*3ae10*/  BRA `(.L_x_7817) ;  /* 0xffffff6400647947 */ /* 0x000fea000383ffff */
.L_x_7570:
[----:B-1----:R1:W3:Y:S02]  /*3ae20*/  SYNCS.PHASECHK.TRANS64.TRYWAIT P0, [R7+URZ+0x2e8c0], R9 ;  /* 0x02e8c009070075a7 */ /* 0x0022e4000800017f */
[----:B---3--:R-:W-:Y:S05]  /*3ae30*/  @!P0 NANOSLEEP.SYNCS 0x989680 ;  /* 0x009896800000895d */ /* 0x008fea0003900000 */
[----:B------:R-:W3:Y:S02]  /*3ae40*/  @!P0 SYNCS.PHASECHK.TRANS64 P0, [R7+URZ+0x2e8c0], R9 ;  /* 0x02e8c009070085a7 */ /* 0x000ee4000800007f */
[----:B---3--:R-:W-:Y:S05]  /*3ae50*/  @!P0 BRA `(.L_x_7570) ;  /* 0xfffffffc00f08947 */ /* 0x008fea000383ffff */
[----:B------:R-:W-:Y:S05]  /*3ae60*/  BRA `(.L_x_7818) ;  /* 0xffffff6400e47947 */ /* 0x000fea000383ffff */
.L_x_7577:
[----:B-1----:R1:W2:Y:S02]  /*3ae70*/  SYNCS.PHASECHK.TRANS64.TRYWAIT P1, [R5+URZ+0x2e8a0], R6 ;  /* 0x02e8a006050075a7 */ /* 0x0022a4000802017f */
[----:B--2---:R-:W-:Y:S05]  /*3ae80*/  @!P1 NANOSLEEP.SYNCS 0x989680 ;  /* 0x009896800000995d */ /* 0x004fea0003900000 */
[----:B------:R-:W2:Y:S02]  /*3ae90*/  @!P1 SYNCS.PHASECHK.TRANS64 P1, [R5+URZ+0x2e8a0], R6 ;  /* 0x02e8a006050095a7 */ /* 0x000ea4000802007f */
[----:B--2---:R-:W-:Y:S05]  /*3aea0*/  @!P1 BRA `(.L_x_7577) ;  /* 0xfffffffc00f09947 */ /* 0x004fea000383ffff */
[----:B------:R-:W-:Y:S05]  /*3aeb0*/  BRA `(.L_x_7819) ;  /* 0xffffff6800b87947 */ /* 0x000fea000383ffff */
.L_x_7582:
[----:B--2---:R2:W3:Y:S02]  /*3aec0*/  SYNCS.PHASECHK.TRANS64.TRYWAIT P1, [R5+URZ+0x2e8c0], R6 ;  /* 0x02e8c006050075a7 */ /* 0x0044e4000802017f */
[----:B---3--:R-:W-:Y:S05]  /*3aed0*/  @!P1 NANOSLEEP.SYNCS 0x989680 ;  /* 0x009896800000995d */ /* 0x008fea0003900000 */
[----:B------:R-:W3:Y:S02]  /*3aee0*/  @!P1 SYNCS.PHASECHK.TRANS64 P1, [R5+URZ+0x2e8c0], R6 ;  /* 0x02e8c006050095a7 */ /* 0x000ee4000802007f */
[----:B---3--:R-:W-:Y:S05]  /*3aef0*/  @!P1 BRA `(.L_x_7582) ;  /* 0xfffffffc00f09947 */ /* 0x008fea000383ffff */
[----:B------:R-:W-:Y:S05]  /*3af00*/  BRA `(.L_x_7820) ;  /* 0xffffff6c00347947 */ /* 0x000fea000383ffff */
.L_x_7607:
        /* <DEDUP_REMOVED lines=11> */
.L_x_7822:
[----:B------:R-:W-:Y:S05]  /*3afc0*/  BSYNC B0 ;  /* 0x0000000000007941 */ /* 0x000fea0003800000 */
.L_x_7821:
[----:B------:R-:W-:Y:S05]  /*3afd0*/  BRA `(.L_x_7823) ;  /* 0xffffff7c007c7947 */ /* 0x000fea000383ffff */
.L_x_7609:
[----:B------:R-:W-:Y:S01]  /*3afe0*/  BSSY B0, `(.L_x_7824) ;  /* 0x0000006000007945 */ /* 0x000fe20003800000 */
[----:B0-----:R-:W-:-:S07]  /*3aff0*/  IMAD.MOV.U32 R15, RZ, RZ, -0x1 ;  /* 0xffffffffff0f7424 */ /* 0x001fce00078e00ff */
[----:B-12---:R-:W-:Y:S05]  /*3b000*/  WARPSYNC.COLLECTIVE R15, `(.L_x_7825) ;  /* 0x000000000f0c7348 */ /* 0x006fea0003c00000 */
[----:B------:R-:W-:Y:S02]  /*3b010*/  ELECT P6, UR62, PT ;  /* 0x00000000003e782f */ /* 0x000fe400038c0000 */
[----:B------:R-:W-:Y:S01]  /*3b020*/  MOV R14, UR62 ;  /* 0x0000003e000e7c02 */ /* 0x000fe20008000f00 */
[----:B-12---:R-:W-:Y:S10]  /*3b030*/  ENDCOLLECTIVE ;  /* 0x000000000000791b */ /* 0x006ff40003800000 */
.L_x_7825:
[----:B------:R-:W-:Y:S05]  /*3b040*/  BSYNC B0 ;  /* 0x0000000000007941 */ /* 0x000fea0003800000 */
.L_x_7824:
[----:B------:R-:W-:Y:S05]  /*3b050*/  BRA `(.L_x_7826) ;  /* 0xffffff7c007c7947 */ /* 0x000fea000383ffff */
.L_x_7611:
[----:B-1----:R1:W2:Y:S02]  /*3b060*/  SYNCS.PHASECHK.TRANS64.TRYWAIT P0, [R0+URZ+0x2e880], R3 ;  /* 0x02e88003000075a7 */ /* 0x0022a4000800017f */
[----:B--2---:R-:W-:Y:S05]  /*3b070*/  @!P0 NANOSLEEP.SYNCS 0x989680 ;  /* 0x009896800000895d */ /* 0x004fea0003900000 */
[----:B------:R-:W2:Y:S02]  /*3b080*/  @!P0 SYNCS.PHASECHK.TRANS64 P0, [R0+URZ+0x2e880], R3 ;  /* 0x02e88003000085a7 */ /* 0x000ea4000800007f */
[----:B--2---:R-:W-:Y:S05]  /*3b090*/  @!P0 BRA `(.L_x_7611) ;  /* 0xfffffffc00f08947 */ /* 0x004fea000383ffff */
[----:B------:R-:W-:Y:S05]  /*3b0a0*/  BRA `(.L_x_7827) ;  /* 0xffffff7c00f07947 */ /* 0x000fea000383ffff */
.L_x_7613:
[----:B--2---:R2:W3:Y:S02]  /*3b0b0*/  SYNCS.PHASECHK.TRANS64.TRYWAIT P0, [R0+URZ+0x2e840], R3 ;  /* 0x02e84003000075a7 */ /* 0x0044e4000800017f */
[----:B---3--:R-:W-:Y:S05]  /*3b0c0*/  @!P0 NANOSLEEP.SYNCS 0x989680 ;  /* 0x009896800000895d */ /* 0x008fea0003900000 */
[----:B------:R-:W3:Y:S02]  /*3b0d0*/  @!P0 SYNCS.PHASECHK.TRANS64 P0, [R0+URZ+0x2e840], R3 ;  /* 0x02e84003000085a7 */ /* 0x000ee4000800007f */
[----:B---3--:R-:W-:Y:S05]  /*3b0e0*/  @!P0 BRA `(.L_x_7613) ;  /* 0xfffffffc00f08947 */ /* 0x008fea000383ffff */
[----:B------:R-:W-:Y:S05]  /*3b0f0*/  BRA `(.L_x_7828) ;  /* 0xffffff8000487947 */ /* 0x000fea000383ffff */
.L_x_7617:
        /* <DEDUP_REMOVED lines=13> */
.L_x_7829:
[----:B------:R-:W-:Y:S02]  /*3b1d0*/  IMAD.MOV.U32 R13, RZ, RZ, R4 ;  /* 0x000000ffff0d7224 */ /* 0x000fe400078e0004 */
[----:B------:R-:W-:-:S07]  /*3b1e0*/  IMAD.MOV.U32 R6, RZ, RZ, R14 ;  /* 0x000000ffff067224 */ /* 0x000fce00078e000e */
[----:B------:R-:W-:Y:S05]  /*3b1f0*/  WARPSYNC.COLLECTIVE R15, `(.L_x_7830) ;  /* 0x000000000f087348 */ /* 0x000fea0003c00000 */
[----:B------:R0:W1:Y:S02]  /*3b200*/  SHFL.IDX P6, R14, R13, R12, R11 ;  /* 0x0000000c0d0e7389 */ /* 0x00006400000c000b */
[----:B01----:R-:W-:Y:S01]  /*3b210*/  ENDCOLLECTIVE ;  /* 0x000000000000791b */ /* 0x003fe20003800000 */
.L_x_7830:
[----:B------:R-:W-:Y:S01]  /*3b220*/  ULDC.64 UR4, c[0x0][0x208] ;  /* 0x0000820000047ab9 */ /* 0x000fe20000000a00 */
[----:B------:R-:W-:Y:S02]  /*3b230*/  IMAD.MOV.U32 R13, RZ, RZ, R3 ;  /* 0x000000ffff0d7224 */ /* 0x000fe400078e0003 */
[----:B------:R-:W-:Y:S02]  /*3b240*/  IMAD.MOV.U32 R12, RZ, RZ, 0x1 ;  /* 0x00000001ff0c7424 */ /* 0x000fe400078e00ff */
[----:B------:R-:W-:-:S05]  /*3b250*/  IMAD.MOV.U32 R7, RZ, RZ, R14 ;  /* 0x000000ffff077224 */ /* 0x000fca00078e000e */
[----:B------:R-:W-:-:S05]  /*3b260*/  @!P1 IADD3 R7, P2, R9, R7, RZ ;  /* 0x0000000709079210 */ /* 0x000fca0007f5e0ff */
[----:B------:R-:W-:-:S05]  /*3b270*/  @!P1 IMAD.X R6, RZ, RZ, R6, P2 ;  /* 0x000000ffff069224 */ /* 0x000fca00010e0606 */
[----:B------:R-:W-:-:S04]  /*3b280*/  @!P1 LOP3.LUT R7, R7, R6, RZ, 0x3c, !PT ;  /* 0x0000000607079212 */ /* 0x000fc800078e3cff */
[----:B------:R-:W-:-:S04]  /*3b290*/  @!P1 LOP3.LUT R6, R7, R6, RZ, 0x3c, !PT ;  /* 0x0000000607069212 */ /* 0x000fc800078e3cff */
[----:B------:R-:W-:-:S05]  /*3b2a0*/  @!P1 LOP3.LUT R7, R7, R6, RZ, 0x3c, !PT ;  /* 0x0000000607079212 */ /* 0x000fca00078e3cff */
[----:B------:R-:W-:Y:S01]  /*3b2b0*/  @!PT LDS RZ, [RZ] ;  /* 0x00000000fffff984 */ /* 0x000fe20000000800 */
[----:B------:R-:W-:Y:S01]  /*3b2c0*/  @!PT LDS RZ, [RZ] ;  /* 0x00000000fffff984 */ /* 0x000fe20000000800 */
[----:B------:R-:W-:Y:S01]  /*3b2d0*/  @!PT LDS RZ, [RZ] ;  /* 0x00000000fffff984 */ /* 0x000fe20000000800 */
[----:B------:R0:W-:Y:S01]  /*3b2e0*/  @!P1 LDGSTS.E.BYPASS.LTC128B.128 [R8+0x1c400], desc[UR4][R6.64], !P0 ;  /* 0x1c40000006089fae */ /* 0x0001e2000c101d44 */
[----:B------:R-:W-:-:S13]  /*3b2f0*/  ISETP.GE.AND P1, PT, R5, R2, PT ;  /* 0x000000020500720c */ /* 0x000fda0003f26270 */
[----:B0-----:R-:W-:Y:S05]  /*3b300*/  WARPSYNC.COLLECTIVE R15, `(.L_x_7831) ;  /* 0x000000000f087348 */ /* 0x001fea0003c00000 */
[----:B------:R1:W2:Y:S02]  /*3b310*/  SHFL.IDX P6, R14, R13, R12, R11 ;  /* 0x0000000c0d0e7389 */ /* 0x0002a400000c000b */
[----:B012---:R-:W-:Y:S01]  /*3b320*/  ENDCOLLECTIVE ;  /* 0x000000000000791b */ /* 0x007fe20003800000 */
.L_x_7831:
[----:B------:R-:W-:Y:S02]  /*3b330*/  IMAD.MOV.U32 R13, RZ, RZ, R4 ;  /* 0x000000ffff0d7224 */ /* 0x000fe400078e0004 */
[----:B------:R-:W-:-:S07]  /*3b340*/  IMAD.MOV.U32 R6, RZ, RZ, R14 ;  /* 0x000000ffff067224 */ /* 0x000fce00078e000e */
[----:B------:R-:W-:Y:S05]  /*3b350*/  WARPSYNC.COLLECTIVE R15, `(.L_x_7832) ;  /* 0x000000000f087348 */ /* 0x000fea0003c00000 */
[----:B------:R0:W1:Y:S02]  /*3b360*/  SHFL.IDX P6, R14, R13, R12, R11 ;  /* 0x0000000c0d0e7389 */ /* 0x00006400000c000b */
[----:B01----:R-:W-:Y:S01]  /*3b370*/  ENDCOLLECTIVE ;  /* 0x000000000000791b */ /* 0x003fe20003800000 */
.L_x_7832:
[----:B------:R-:W-:Y:S01]  /*3b380*/  ULDC.64 UR4, c[0x0][0x208] ;  /* 0x0000820000047ab9 */ /* 0x000fe20000000a00 */
[----:B------:R-:W-:Y:S02]  /*3b390*/  IMAD.MOV.U32 R13, RZ, RZ, R3 ;  /* 0x000000ffff0d7224 */ /* 0x000fe400078e0003 */
[----:B------:R-:W-:Y:S02]  /*3b3a0*/  IMAD.MOV.U32 R12, RZ, RZ, 0x2 ;  /* 0x00000002ff0c7424 */ /* 0x000fe400078e00ff */
[----:B------:R-:W-:-:S05]  /*3b3b0*/  IMAD.MOV.U32 R5, RZ, RZ, R14 ;  /* 0x000000ffff057224 */ /* 0x000fca00078e000e */
[----:B------:R-:W-:-:S05]  /*3b3c0*/  @!P1 IADD3 R5, P2, R9, R5, RZ ;  /* 0x0000000509059210 */ /* 0x000fca0007f5e0ff */
[----:B------:R-:W-:-:S04]  /*3b3d0*/  @!P1 IMAD.X R6, RZ, RZ, R6, P2 ;  /* 0x000000ffff069224 */ /* 0x000fc800010e0606 */
[----:B------:R-:W-:Y:S02]  /*3b3e0*/  @!P1 IMAD.MOV.U32 R7, RZ, RZ, R6 ;  /* 0x000000ffff079224 */ /* 0x000fe400078e0006 */
[----:B------:R-:W-:Y:S02]  /*3b3f0*/  @!P1 IMAD.MOV.U32 R6, RZ, RZ, R5 ;  /* 0x000000ffff069224 */ /* 0x000fe400078e0005 */
[----:B------:R-:W-:-:S03]  /*3b400*/  VIADD R5, R0, 0x20 ;  /* 0x0000002000057836 */ /* 0x000fc60000000000 */
[----:B------:R-:W-:Y:S01]  /*3b410*/  @!PT LDS RZ, [RZ] ;  /* 0x00000000fffff984 */ /* 0x000fe20000000800 */
[----:B------:R-:W-:Y:S01]  /*3b420*/  @!PT LDS RZ, [RZ] ;  /* 0x00000000fffff984 */ /* 0x000fe20000000800 */
[----:B------:R-:W-:Y:S01]  /*3b430*/  @!PT LDS RZ, [RZ] ;  /* 0x00000000fffff984 */ /* 0x000fe20000000800 */
[----:B------:R0:W-:Y:S02]  /*3b440*/  @!P1 LDGSTS.E.BYPASS.LTC128B.128 [R8+0x1cc00], desc[UR4][R6.64], !P0 ;  /* 0x1cc0000006089fae */ /* 0x0001e4000c101d44 */
[----:B------:R-:W-:-:S13]  /*3b450*/  ISETP.GE.AND P1, PT, R5, R2, PT ;  /* 0x000000020500720c */ /* 0x000fda0003f26270 */
[----:B0-----:R-:W-:Y:S05]  /*3b460*/  WARPSYNC.COLLECTIVE R15, `(.L_x_7833) ;  /* 0x000000000f087348 */ /* 0x001fea0003c00000 */
[----:B------:R1:W2:Y:S02]  /*3b470*/  SHFL.IDX P6, R14, R13, R12, R11 ;  /* 0x0000000c0d0e7389 */ /* 0x0002a400000c000b */
[----:B012---:R-:W-:Y:S01]  /*3b480*/  ENDCOLLECTIVE ;  /* 0x000000000000791b */ /* 0x007fe20003800000 */
.L_x_7833:
[----:B------:R-:W-:Y:S02]  /*3b490*/  IMAD.MOV.U32 R13, RZ, RZ, R4 ;  /* 0x000000ffff0d7224 */ /* 0x000fe400078e0004 */
[----:B------:R-:W-:-:S07]  /*3b4a0*/  IMAD.MOV.U32 R6, RZ, RZ, R14 ;  /* 0x000000ffff067224 */ /* 0x000fce00078e000e */
[----:B------:R-:W-:Y:S05]  /*3b4b0*/  WARPSYNC.COLLECTIVE R15, `(.L_x_7834) ;  /* 0x000000000f087348 */ /* 0x000fea0003c00000 */
[----:B------:R0:W1:Y:S02]  /*3b4c0*/  SHFL.IDX P6, R14, R13, R12, R11 ;  /* 0x0000000c0d0e7389 */ /* 0x00006400000c000b */
[----:B01----:R-:W-:Y:S01]  /*3b4d0*/  ENDCOLLECTIVE ;  /* 0x000000000000791b */ /* 0x003fe20003800000 */
.L_x_7834:
        /* <DEDUP_REMOVED lines=17> */
.L_x_7835:
[----:B------:R-:W-:Y:S02]  /*3b5f0*/  IMAD.MOV.U32 R13, RZ, RZ, R4 ;  /* 0x000000ffff0d7224 */ /* 0x000fe400078e0004 */
[----:B------:R-:W-:-:S07]  /*3b600*/  IMAD.MOV.U32 R6, RZ, RZ, R14 ;  /* 0x000000ffff067224 */ /* 0x000fce00078e000e */
[----:B------:R-:W-:Y:S05]  /*3b610*/  WARPSYNC.COLLECTIVE R15, `(.L_x_7836) ;  /* 0x000000000f087348 */ /* 0x000fea0003c00000 */
[----:B------:R0:W1:Y:S02]  /*3b620*/  SHFL.IDX P6, R14, R13, R12, R11 ;  /* 0x0000000c0d0e7389 */ /* 0x00006400000c000b */
[----:B01----:R-:W-:Y:S01]  /*3b630*/  ENDCOLLECTIVE ;  /* 0x000000000000791b */ /* 0x003fe20003800000 */
.L_x_7836:
        /* <DEDUP_REMOVED lines=17> */
.L_x_7837:
[----:B------:R-:W-:Y:S02]  /*3b750*/  IMAD.MOV.U32 R13, RZ, RZ, R4 ;  /* 0x000000ffff0d7224 */ /* 0x000fe400078e0004 */
[----:B------:R-:W-:-:S07]  /*3b760*/  IMAD.MOV.U32 R6, RZ, RZ, R14 ;  /* 0x000000ffff067224 */ /* 0x000fce00078e000e */
[----:B------:R-:W-:Y:S05]  /*3b770*/  WARPSYNC.COLLECTIVE R15, `(.L_x_7838) ;  /* 0x000000000f087348 */ /* 0x000fea0003c00000 */
[----:B------:R0:W1:Y:S02]  /*3b780*/  SHFL.IDX P6, R14, R13, R12, R11 ;  /* 0x0000000c0d0e7389 */ /* 0x00006400000c000b */
[----:B01----:R-:W-:Y:S01]  /*3b790*/  ENDCOLLECTIVE ;  /* 0x000000000000791b */ /* 0x003fe20003800000 */
.L_x_7838:
        /* <DEDUP_REMOVED lines=17> */
.L_x_7839:
[----:B------:R-:W-:Y:S02]  /*3b8b0*/  IMAD.MOV.U32 R13, RZ, RZ, R4 ;  /* 0x000000ffff0d7224 */ /* 0x000fe400078e0004 */
[----:B------:R-:W-:-:S07]  /*3b8c0*/  IMAD.MOV.U32 R6, RZ, RZ, R14 ;  /* 0x000000ffff067224 */ /* 0x000fce00078e000e */
[----:B------:R-:W-:Y:S05]  /*3b8d0*/  WARPSYNC.COLLECTIVE R15, `(.L_x_7840) ;  /* 0x000000000f087348 */ /* 0x000fea0003c00000 */
[----:B------:R0:W1:Y:S02]  /*3b8e0*/  SHFL.IDX P6, R14, R13, R12, R11 ;  /* 0x0000000c0d0e7389 */ /* 0x00006400000c000b */
[----:B01----:R-:W-:Y:S01]  /*3b8f0*/  ENDCOLLECTIVE ;  /* 0x000000000000791b */ /* 0x003fe20003800000 */
.L_x_7840:
[----:B------:R-:W-:Y:S01]  /*3b900*/  ULDC.64 UR4, c[0x0][0x208] ;  /* 0x0000820000047ab9 */ /* 0x000fe20000000a00 */
[----:B------:R-:W-:Y:S02]  /*3b910*/  IMAD.MOV.U32 R13, RZ, RZ, R3 ;  /* 0x000000ffff0d7224 */ /* 0x000fe400078e0003 */
[----:B------:R-:W-:Y:S02]  /*3b920*/  IMAD.MOV.U32 R12, RZ, RZ, 0x6 ;  /* 0x00000006ff0c7424 */ /* 0x000fe400078e00ff */
[----:B------:R-:W-:-:S05]  /*3b930*/  IMAD.MOV.U32 R5, RZ, RZ, R14 ;  /* 0x000000ffff057224 */ /* 0x000fca00078e000e */
[----:B------:R-:W-:-:S05]  /*3b940*/  @!P1 IADD3 R5, P2, R9, R5, RZ ;  /* 0x0000000509059210 */ /* 0x000fca0007f5e0ff */
[----:B------:R-:W-:-:S04]  /*3b950*/  @!P1 IMAD.X R6, RZ, RZ, R6, P2 ;  /* 0x000000ffff069224 */ /* 0x000fc800010e0606 */
[----:B------:R-:W-:Y:S02]  /*3b960*/  @!P1 IMAD.MOV.U32 R7, RZ, RZ, R6 ;  /* 0x000000ffff079224 */ /* 0x000fe400078e0006 */
[----:B------:R-:W-:-:S05]  /*3b970*/  @!P1 IMAD.MOV.U32 R6, RZ, RZ, R5 ;  /* 0x000000ffff069224 */ /* 0x000fca00078e0005 */
[----:B------:R-:W-:Y:S01]  /*3b980*/  @!PT LDS RZ, [RZ] ;  /* 0x00000000fffff984 */ /* 0x000fe20000000800 */
[----:B------:R-:W-:Y:S01]  /*3b990*/  @!PT LDS RZ, [RZ] ;  /* 0x00000000fffff984 */ /* 0x000fe20000000800 */
[----:B------:R-:W-:Y:S01]  /*3b9a0*/  @!PT LDS RZ, [RZ] ;  /* 0x00000000fffff984 */ /* 0x000fe20000000800 */
[----:B------:R0:W-:Y:S02]  /*3b9b0*/  @!P1 LDGSTS.E.BYPASS.LTC128B.128 [R8+0x1ec00], desc[UR4][R6.64], !P0 ;  /* 0x1ec0000006089fae */ /* 0x0001e4000c101d44 */
[----:B0-----:R-:W-:Y:S05]  /*3b9c0*/  WARPSYNC.COLLECTIVE R15, `(.L_x_7841) ;  /* 0x000000000f087348 */ /* 0x001fea0003c00000 */
[----:B------:R1:W2:Y:S02]  /*3b9d0*/  SHFL.IDX P6, R14, R13, R12, R11 ;  /* 0x0000000c0d0e7389 */ /* 0x0002a400000c000b */
[----:B012---:R-:W-:Y:S01]  /*3b9e0*/  ENDCOLLECTIVE ;  /* 0x000000000000791b */ /* 0x007fe20003800000 */
.L_x_7841:
[----:B------:R-:W-:-:S05]  /*3b9f0*/  VIADD R7, R0, 0x60 ;  /* 0x0000006000077836 */ /* 0x000fca0000000000 */
[----:B------:R-:W-:Y:S01]  /*3ba00*/  ISETP.GE.AND P1, PT, R7, R2, PT ;  /* 0x000000020700720c */ /* 0x000fe20003f26270 */
[----:B------:R-:W-:Y:S02]  /*3ba10*/  IMAD.MOV.U32 R13, RZ, RZ, R4 ;  /* 0x000000ffff0d7224 */ /* 0x000fe400078e0004 */
[----:B------:R-:W-:-:S10]  /*3ba20*/  IMAD.MOV.U32 R6, RZ, RZ, R14 ;  /* 0x000000ffff067224 */ /* 0x000fd400078e000e */
[----:B------:R-:W-:Y:S05]  /*3ba30*/  WARPSYNC.COLLECTIVE R15, `(.L_x_7842) ;  /* 0x000000000f087348 */ /* 0x000fea0003c00000 */
[----:B------:R0:W1:Y:S02]  /*3ba40*/  SHFL.IDX P6, R14, R13, R12, R11 ;  /* 0x0000000c0d0e7389 */ /* 0x00006400000c000b */
[----:B01----:R-:W-:Y:S01]  /*3ba50*/  ENDCOLLECTIVE ;  /* 0x000000000000791b */ /* 0x003fe20003800000 */
.L_x_7842:
        /* <DEDUP_REMOVED lines=15> */
.L_x_7843:
[----:B------:R-:W-:Y:S02]  /*3bb50*/  IMAD.MOV.U32 R13, RZ, RZ, R4 ;  /* 0x000000ffff0d7224 */ /* 0x000fe400078e0004 */
[----:B------:R-:W-:-:S07]  /*3bb60*/  IMAD.MOV.U32 R5, RZ, RZ, R14 ;  /* 0x000000ffff057224 */ /* 0x000fce00078e000e */
[----:B------:R-:W-:Y:S05]  /*3bb70*/  WARPSYNC.COLLECTIVE R15, `(.L_x_7844) ;  /* 0x000000000f087348 */ /* 0x000fea0003c00000 */
[----:B------:R0:W1:Y:S02]  /*3bb80*/  SHFL.IDX P6, R14, R13, R12, R11 ;  /* 0x0000000c0d0e7389 */ /* 0x00006400000c000b */
[----:B01----:R-:W-:Y:S01]  /*3bb90*/  ENDCOLLECTIVE ;  /* 0x000000000000791b */ /* 0x003fe20003800000 */
.L_x_7844:
[----:B------:R-:W-:Y:S01]  /*3bba0*/  IMAD.MOV.U32 R3, RZ, RZ, R14 ;  /* 0x000000ffff037224 */ /* 0x000fe200078e000e */
[----:B------:R-:W-:Y:S06]  /*3bbb0*/  BRA `(.L_x_7845) ;  /* 0xffffff8000847947 */ /* 0x000fec000383ffff */
.L_x_7620:
[----:B0-----:R0:W1:Y:S02]  /*3bbc0*/  SYNCS.PHASECHK.TRANS64.TRYWAIT P0, [R19+URZ+0x2e820], R0 ;  /* 0x02e82000130075a7 */ /* 0x001064000800017f */
[----:B-1----:R-:W-:Y:S05]  /*3bbd0*/  @!P0 NANOSLEEP.SYNCS 0x989680 ;  /* 0x009896800000895d */ /* 0x002fea0003900000 */
[----:B------:R-:W1:Y:S02]  /*3bbe0*/  @!P0 SYNCS.PHASECHK.TRANS64 P0, [R19+URZ+0x2e820], R0 ;  /* 0x02e82000130085a7 */ /* 0x000e64000800007f */
[----:B-1----:R-:W-:Y:S05]  /*3bbf0*/  @!P0 BRA `(.L_x_7620) ;  /* 0xfffffffc00f08947 */ /* 0x002fea000383ffff */
[----:B------:R-:W-:Y:S05]  /*3bc00*/  BRA `(.L_x_7846) ;  /* 0xffffff8000e47947 */ /* 0x000fea000383ffff */
.L_x_7626:
[----:B--2---:R2:W3:Y:S02]  /*3bc10*/  SYNCS.PHASECHK.TRANS64.TRYWAIT P0, [R6+URZ+0x2e880], R5 ;  /* 0x02e88005060075a7 */ /* 0x0044e4000800017f */
[----:B---3--:R-:W-:Y:S05]  /*3bc20*/  @!P0 NANOSLEEP.SYNCS 0x989680 ;  /* 0x009896800000895d */ /* 0x008fea0003900000 */
[----:B------:R-:W3:Y:S02]  /*3bc30*/  @!P0 SYNCS.PHASECHK.TRANS64 P0, [R6+URZ+0x2e880], R5 ;  /* 0x02e88005060085a7 */ /* 0x000ee4000800007f */
[----:B---3--:R-:W-:Y:S05]  /*3bc40*/  @!P0 BRA `(.L_x_7626) ;  /* 0xfffffffc00f08947 */ /* 0x008fea000383ffff */
[----:B------:R-:W-:Y:S05]  /*3bc50*/  BRA `(.L_x_7847) ;  /* 0xffffff8400a07947 */ /* 0x000fea000383ffff */
.L_x_7631:
[----:B-1----:R1:W3:Y:S02]  /*3bc60*/  SYNCS.PHASECHK.TRANS64.TRYWAIT P0, [R6+URZ+0x2e840], R5 ;  /* 0x02e84005060075a7 */ /* 0x0022e4000800017f */
[----:B---3--:R-:W-:Y:S05]  /*3bc70*/  @!P0 NANOSLEEP.SYNCS 0x989680 ;  /* 0x009896800000895d */ /* 0x008fea0003900000 */
[----:B------:R-:W3:Y:S02]  /*3bc80*/  @!P0 SYNCS.PHASECHK.TRANS64 P0, [R6+URZ+0x2e840], R5 ;  /* 0x02e84005060085a7 */ /* 0x000ee4000800007f */
[----:B---3--:R-:W-:Y:S05]  /*3bc90*/  @!P0 BRA `(.L_x_7631) ;  /* 0xfffffffc00f08947 */ /* 0x008fea000383ffff */
[----:B------:R-:W-:Y:S05]  /*3bca0*/  BRA `(.L_x_7848) ;  /* 0xffffff8800207947 */ /* 0x000fea000383ffff */
.L_x_7637:
[----:B--2---:R2:W3:Y:S02]  /*3bcb0*/  SYNCS.PHASECHK.TRANS64.TRYWAIT P0, [R3+URZ+0x2e870], R4 ;  /* 0x02e87004030075a7 */ /* 0x0044e4000800017f */
[----:B---3--:R-:W-:Y:S05]  /*3bcc0*/  @!P0 NANOSLEEP.SYNCS 0x989680 ;  /* 0x009896800000895d */ /* 0x008fea0003900000 */
[----:B------:R-:W3:Y:S02]  /*3bcd0*/  @!P0 SYNCS.PHASECHK.TRANS64 P0, [R3+URZ+0x2e870], R4 ;  /* 0x02e87004030085a7 */ /* 0x000ee4000800007f */
[----:B---3--:R-:W-:Y:S05]  /*3bce0*/  @!P0 BRA `(.L_x_7637) ;  /* 0xfffffffc00f08947 */ /* 0x008fea000383ffff */
[----:B------:R-:W-:Y:S05]  /*3bcf0*/  BRA `(.L_x_7849) ;  /* 0xffffff8800bc7947 */ /* 0x000fea000383ffff */
.L_x_7639:
[----:B--2---:R2:W3:Y:S02]  /*3bd00*/  SYNCS.PHASECHK.TRANS64.TRYWAIT P0, [R3+URZ+0x2e860], R4 ;  /* 0x02e86004030075a7 */ /* 0x0044e4000800017f */
[----:B---3--:R-:W-:Y:S05]  /*3bd10*/  @!P0 NANOSLEEP.SYNCS 0x989680 ;  /* 0x009896800000895d */ /* 0x008fea0003900000 */
[----:B------:R-:W3:Y:S02]  /*3bd20*/  @!P0 SYNCS.PHASECHK.TRANS64 P0, [R3+URZ+0x2e860], R4 ;  /* 0x02e86004030085a7 */ /* 0x000ee4000800007f */
[----:B---3--:R-:W-:Y:S05]  /*3bd30*/  @!P0 BRA `(.L_x_7639) ;  /* 0xfffffffc00f08947 */ /* 0x008fea000383ffff */
[----:B------:R-:W-:Y:S05]  /*3bd40*/  BRA `(.L_x_7850) ;  /* 0xffffff8800c47947 */ /* 0x000fea000383ffff */
.L_x_7646:
[----:B0-----:R0:W1:Y:S02]  /*3bd50*/  SYNCS.PHASECHK.TRANS64.TRYWAIT P1, [R0+URZ+0x2e870], R2 ;  /* 0x02e87002000075a7 */ /* 0x001064000802017f */
[----:B-1----:R-:W-:Y:S05]  /*3bd60*/  @!P1 NANOSLEEP.SYNCS 0x989680 ;  /* 0x009896800000995d */ /* 0x002fea0003900000 */
[----:B------:R-:W1:Y:S02]  /*3bd70*/  @!P1 SYNCS.PHASECHK.TRANS64 P1, [R0+URZ+0x2e870], R2 ;  /* 0x02e87002000095a7 */ /* 0x000e64000802007f */
[----:B-1----:R-:W-:Y:S05]  /*3bd80*/  @!P1 BRA `(.L_x_7646) ;  /* 0xfffffffc00f09947 */ /* 0x002fea000383ffff */
[----:B------:R-:W-:Y:S05]  /*3bd90*/  BRA `(.L_x_7851) ;  /* 0xffffff9400f87947 */ /* 0x000fea000383ffff */
.L_x_7648:
[----:B0-----:R0:W1:Y:S02]  /*3bda0*/  SYNCS.PHASECHK.TRANS64.TRYWAIT P1, [R0+URZ+0x2e860], R2 ;  /* 0x02e86002000075a7 */ /* 0x001064000802017f */
[----:B-1----:R-:W-:Y:S05]  /*3bdb0*/  @!P1 NANOSLEEP.SYNCS 0x989680 ;  /* 0x009896800000995d */ /* 0x002fea0003900000 */
[----:B------:R-:W1:Y:S02]  /*3bdc0*/  @!P1 SYNCS.PHASECHK.TRANS64 P1, [R0+URZ+0x2e860], R2 ;  /* 0x02e86002000095a7 */ /* 0x000e64000802007f */
[----:B-1----:R-:W-:Y:S05]  /*3bdd0*/  @!P1 BRA `(.L_x_7648) ;  /* 0xfffffffc00f09947 */ /* 0x002fea000383ffff */
[----:B------:R-:W-:Y:S05]  /*3bde0*/  BRA `(.L_x_7852) ;  /* 0xffffff9800007947 */ /* 0x000fea000383ffff */
.L_x_7652:
[----:B------:R-:W2:Y:S01]  /*3bdf0*/  LDL R2, [R1+0x10] ;  /* 0x0000100001027983 */ /* 0x000ea20000100800 */
[----:B------:R-:W-:Y:S01]  /*3be00*/  BSSY B0, `(.L_x_7853) ;  /* 0x0000008000007945 */ /* 0x000fe20003800000 */
[----:B0-----:R-:W-:Y:S02]  /*3be10*/  IMAD.MOV.U32 R12, RZ, RZ, RZ ;  /* 0x000000ffff0c7224 */ /* 0x001fe400078e00ff */
[----:B------:R-:W-:Y:S02]  /*3be20*/  IMAD.MOV.U32 R11, RZ, RZ, 0x1f ;  /* 0x0000001fff0b7424 */ /* 0x000fe400078e00ff */
[----:B------:R-:W-:Y:S02]  /*3be30*/  IMAD.MOV.U32 R15, RZ, RZ, -0x1 ;  /* 0xffffffffff0f7424 */ /* 0x000fe400078e00ff */
[----:B--2---:R-:W-:-:S07]  /*3be40*/  IMAD.MOV.U32 R13, RZ, RZ, R2 ;  /* 0x000000ffff0d7224 */ /* 0x004fce00078e0002 */
[----:B-1----:R-:W-:Y:S05]  /*3be50*/  WARPSYNC.COLLECTIVE R15, `(.L_x_7854) ;  /* 0x000000000f087348 */ /* 0x002fea0003c00000 */
[----:B------:R0:W2:Y:S02]  /*3be60*/  SHFL.IDX P6, R14, R13, R12, R11 ;  /* 0x0000000c0d0e7389 */ /* 0x0000a400000c000b */
[----:B012---:R-:W-:Y:S01]  /*3be70*/  ENDCOLLECTIVE ;  /* 0x000000000000791b */ /* 0x007fe20003800000 */
.L_x_7854:
[----:B------:R-:W-:Y:S05]  /*3be80*/  BSYNC B0 ;  /* 0x0000000000007941 */ /* 0x000fea0003800000 */
.L_x_7853:
        /* <DEDUP_REMOVED lines=9> */
.L_x_7855:
[----:B------:R-:W-:Y:S01]  /*3bf20*/  ULDC UR4, c[0x0][0xc3c] ;  /* 0x00030f0000047ab9 */ /* 0x000fe20000000800 */
[----:B------:R-:W-:Y:S01]  /*3bf30*/  ULDC.64 UR6, c[0x0][0x208] ;  /* 0x0000820000067ab9 */ /* 0x000fe20000000a00 */
        /* <DEDUP_REMOVED lines=25> */
.L_x_7856:
        /* <DEDUP_REMOVED lines=8> */
.L_x_7857:
        /* <DEDUP_REMOVED lines=8> */
.L_x_7858:
        /* <DEDUP_REMOVED lines=8> */
.L_x_7859:
        /* <DEDUP_REMOVED lines=8> */
.L_x_7860:
        /* <DEDUP_REMOVED lines=9> */
.L_x_7861:
[----:B------:R-:W-:Y:S01]  /*3c360*/  IMAD.MOV.U32 R7, RZ, RZ, R14 ;  /* 0x000000ffff077224 */ /* 0x000fe200078e000e */
[----:B------:R-:W-:Y:S06]  /*3c370*/  BRA `(.L_x_7862) ;  /* 0xffffffa000207947 */ /* 0x000fec000383ffff */
.L_x_7655:
[----:B------:R-:W-:Y:S01]  /*3c380*/  BSSY B0, `(.L_x_7863) ;  /* 0x0000008000007945 */ /* 0x000fe20003800000 */
[----:B------:R-:W-:Y:S02]  /*3c390*/  IMAD.MOV.U32 R13, RZ, RZ, R2 ;  /* 0x000000ffff0d7224 */ /* 0x000fe400078e0002 */
[----:B------:R-:W-:Y:S02]  /*3c3a0*/  IMAD.MOV.U32 R12, RZ, RZ, 0x1 ;  /* 0x00000001ff0c7424 */ /* 0x000fe400078e00ff */
[----:B------:R-:W-:Y:S02]  /*3c3b0*/  IMAD.MOV.U32 R11, RZ, RZ, RZ ;  /* 0x000000ffff0b7224 */ /* 0x000fe400078e00ff */
[----:B------:R-:W-:-:S07]  /*3c3c0*/  IMAD.MOV.U32 R15, RZ, RZ, -0x1 ;  /* 0xffffffffff0f7424 */ /* 0x000fce00078e00ff */
[----:B-1----:R-:W-:Y:S05]  /*3c3d0*/  WARPSYNC.COLLECTIVE R15, `(.L_x_7864) ;  /* 0x000000000f087348 */ /* 0x002fea0003c00000 */
[----:B------:R0:W2:Y:S02]  /*3c3e0*/  SHFL.UP P6, R14, R13, R12, R11 ;  /* 0x0400000c0d0e7389 */ /* 0x0000a400000c000b */
[----:B012---:R-:W-:Y:S01]  /*3c3f0*/  ENDCOLLECTIVE ;  /* 0x000000000000791b */ /* 0x007fe20003800000 */
.L_x_7864:
[----:B------:R-:W-:Y:S05]  /*3c400*/  BSYNC B0 ;  /* 0x0000000000007941 */ /* 0x000fea0003800000 */
.L_x_7863:
        /* <DEDUP_REMOVED lines=10> */
.L_x_7865:
        /* <DEDUP_REMOVED lines=8> */
.L_x_7866:
        /* <DEDUP_REMOVED lines=8> */
.L_x_7867:
        /* <DEDUP_REMOVED lines=8> */
.L_x_7868:
        /* <DEDUP_REMOVED lines=9> */
.L_x_7869:
[----:B------:R-:W-:Y:S01]  /*3c6c0*/  IMAD.MOV.U32 R7, RZ, RZ, R14 ;  /* 0x000000ffff077224 */ /* 0x000fe200078e000e */
[----:B------:R-:W-:Y:S06]  /*3c6d0*/  BRA `(.L_x_7870) ;  /* 0xffffff9c00fc7947 */ /* 0x000fec000383ffff */
.L_x_7657:
[----:B------:R-:W-:Y:S01]  /*3c6e0*/  BSSY B0, `(.L_x_7871) ;  /* 0x0000006000007945 */ /* 0x000fe20003800000 */
[----:B------:R-:W-:Y:S01]  /*3c6f0*/  PLOP3.LUT P6, PT, P6, PT, PT, 0x8, 0x0 ;  /* 0x000000000000781c */ /* 0x000fe200037ce170 */
[----:B------:R-:W-:-:S12]  /*3c700*/  IMAD.MOV.U32 R15, RZ, RZ, -0x1 ;  /* 0xffffffffff0f7424 */ /* 0x000fd800078e00ff */
[----:B01----:R-:W-:Y:S05]  /*3c710*/  WARPSYNC.COLLECTIVE R15, `(.L_x_7872) ;  /* 0x000000000f087348 */ /* 0x003fea0003c00000 */
[----:B------:R-:W-:Y:S01]  /*3c720*/  VOTE.ANY R14, PT, P6 ;  /* 0x00000000000e7806 */ /* 0x000fe200030e0100 */
[----:B01----:R-:W-:Y:S06]  /*3c730*/  ENDCOLLECTIVE ;  /* 0x000000000000791b */ /* 0x003fec0003800000 */
.L_x_7872:
[----:B------:R-:W-:Y:S05]  /*3c740*/  BSYNC B0 ;  /* 0x0000000000007941 */ /* 0x000fea0003800000 */
.L_x_7871:
        /* <DEDUP_REMOVED lines=10> */
.L_x_7873:
[----:B------:R-:W-:Y:S02]  /*3c7f0*/  IMAD.MOV.U32 R13, RZ, RZ, R6 ;  /* 0x000000ffff0d7224 */ /* 0x000fe400078e0006 */
[----:B------:R-:W-:-:S07]  /*3c800*/  IMAD.MOV.U32 R4, RZ, RZ, R14 ;  /* 0x000000ffff047224 */ /* 0x000fce00078e000e */
[----:B------:R-:W-:Y:S05]  /*3c810*/  WARPSYNC.COLLECTIVE R15, `(.L_x_7874) ;  /* 0x000000000f087348 */ /* 0x000fea0003c00000 */
[----:B------:R0:W1:Y:S02]  /*3c820*/  SHFL.IDX P6, R14, R13, R12, R11 ;  /* 0x0000000c0d0e7389 */ /* 0x00006400000c000b */
[----:B01----:R-:W-:Y:S01]  /*3c830*/  ENDCOLLECTIVE ;  /* 0x000000000000791b */ /* 0x003fe20003800000 */
.L_x_7874:
[----:B------:R-:W-:Y:S02]  /*3c840*/  IMAD.MOV.U32 R6, RZ, RZ, R14 ;  /* 0x000000ffff067224 */ /* 0x000fe400078e000e */
[----:B------:R-:W-:-:S05]  /*3c850*/  IMAD.IADD R7, R0, 0x1, R17 ;  /* 0x0000000100077824 */ /* 0x000fca00078e0211 */
[----:B------:R2:W-:Y:S01]  /*3c860*/  STL [R1+0x1c], R7 ;  /* 0x00001c0701007387 */ /* 0x0005e20000100800 */
[----:B------:R-:W-:Y:S05]  /*3c870*/  BRA `(.L_x_7875) ;  /* 0xffffff9c00e07947 */ /* 0x000fea000383ffff */
.L_x_7659:
[----:B------:R-:W-:Y:S01]  /*3c880*/  BSSY B0, `(.L_x_7876) ;  /* 0x0000008000007945 */ /* 0x000fe20003800000 */
[----:B------:R-:W-:Y:S02]  /*3c890*/  IMAD.MOV.U32 R13, RZ, RZ, R8 ;  /* 0x000000ffff0d7224 */ /* 0x000fe400078e0008 */
[----:B------:R-:W-:Y:S02]  /*3c8a0*/  IMAD.MOV.U32 R12, RZ, RZ, R0 ;  /* 0x000000ffff0c7224 */ /* 0x000fe400078e0000 */
[----:B------:R-:W-:Y:S02]  /*3c8b0*/  IMAD.MOV.U32 R11, RZ, RZ, 0x1f ;  /* 0x0000001fff0b7424 */ /* 0x000fe400078e00ff */
[----:B------:R-:W-:-:S07]  /*3c8c0*/  IMAD.MOV.U32 R15, RZ, RZ, -0x1 ;  /* 0xffffffffff0f7424 */ /* 0x000fce00078e00ff */
[----:B-12---:R-:W-:Y:S05]  /*3c8d0*/  WARPSYNC.COLLECTIVE R15, `(.L_x_7877) ;  /* 0x000000000f087348 */ /* 0x006fea0003c00000 */
[----:B------:R0:W3:Y:S02]  /*3c8e0*/  SHFL.IDX P6, R14, R13, R12, R11 ;  /* 0x0000000c0d0e7389 */ /* 0x0000e400000c000b */
[----:B0123--:R-:W-:Y:S01]  /*3c8f0*/  ENDCOLLECTIVE ;  /* 0x000000000000791b */ /* 0x00ffe20003800000 */
.L_x_7877:
[----:B------:R-:W-:Y:S05]  /*3c900*/  BSYNC B0 ;  /* 0x0000000000007941 */ /* 0x000fea0003800000 */
.L_x_7876:
[----:B------:R-:W-:Y:S01]  /*3c910*/  IMAD.MOV.U32 R8, RZ, RZ, R14 ;  /* 0x000000ffff087224 */ /* 0x000fe200078e000e */
[----:B------:R-:W-:Y:S06]  /*3c920*/  BRA `(.L_x_7878) ;  /* 0xffffff9c00cc7947 */ /* 0x000fec000383ffff */
.L_x_7665:
[----:B0-----:R0:W1:Y:S02]  /*3c930*/  SYNCS.PHASECHK.TRANS64.TRYWAIT P0, [R0+URZ+0x2e820], R3 ;  /* 0x02e82003000075a7 */ /* 0x001064000800017f */
[----:B-1----:R-:W-:Y:S05]  /*3c940*/  @!P0 NANOSLEEP.SYNCS 0x989680 ;  /* 0x009896800000895d */ /* 0x002fea0003900000 */
[----:B------:R-:W1:Y:S02]  /*3c950*/  @!P0 SYNCS.PHASECHK.TRANS64 P0, [R0+URZ+0x2e820], R3 ;  /* 0x02e82003000085a7 */ /* 0x000e64000800007f */
[----:B-1----:R-:W-:Y:S05]  /*3c960*/  @!P0 BRA `(.L_x_7665) ;  /* 0xfffffffc00f08947 */ /* 0x002fea000383ffff */
[----:B------:R-:W-:Y:S05]  /*3c970*/  BRA `(.L_x_7879) ;  /* 0xffffffa800747947 */ /* 0x000fea000383ffff */
.L_x_7666:
        /* <DEDUP_REMOVED lines=11> */
.L_x_7881:
[----:B------:R-:W-:Y:S05]  /*3ca30*/  BSYNC B0 ;  /* 0x0000000000007941 */ /* 0x000fea0003800000 */
.L_x_7880:
[----:B------:R-:W-:Y:S05]  /*3ca40*/  BRA `(.L_x_7882) ;  /* 0xffffffa8005c7947 */ /* 0x000fea000383ffff */
.L_x_7667:
[----:B------:R-:W-:Y:S01]  /*3ca50*/  BSSY B0, `(.L_x_7883) ;  /* 0x0000006000007945 */ /* 0x000fe20003800000 */
[----:B------:R-:W-:-:S07]  /*3ca60*/  IMAD.MOV.U32 R15, RZ, RZ, -0x1 ;  /* 0xffffffffff0f7424 */ /* 0x000fce00078e00ff */
[----:B01----:R-:W-:Y:S05]  /*3ca70*/  WARPSYNC.COLLECTIVE R15, `(.L_x_7884) ;  /* 0x000000000f0c7348 */ /* 0x003fea0003c00000 */
[----:B------:R-:W-:Y:S02]  /*3ca80*/  ELECT P6, UR62, PT ;  /* 0x00000000003e782f */ /* 0x000fe400038c0000 */
[----:B------:R-:W-:Y:S01]  /*3ca90*/  MOV R14, UR62 ;  /* 0x0000003e000e7c02 */ /* 0x000fe20008000f00 */
[----:B01----:R-:W-:Y:S10]  /*3caa0*/  ENDCOLLECTIVE ;  /* 0x000000000000791b */ /* 0x003ff40003800000 */
.L_x_7884:
[----:B------:R-:W-:Y:S05]  /*3cab0*/  BSYNC B0 ;  /* 0x0000000000007941 */ /* 0x000fea0003800000 */
.L_x_7883:
[----:B------:R-:W-:Y:S05]  /*3cac0*/  BRA `(.L_x_7885) ;  /* 0xffffffa800507947 */ /* 0x000fea000383ffff */
.L_x_7669:
[----:B0-----:R0:W1:Y:S02]  /*3cad0*/  SYNCS.PHASECHK.TRANS64.TRYWAIT P1, [R6+URZ], R5 ;  /* 0x00000005060075a7 */ /* 0x001064000802017f */
[----:B-1----:R-:W-:Y:S05]  /*3cae0*/  @!P1 NANOSLEEP.SYNCS 0x989680 ;  /* 0x009896800000995d */ /* 0x002fea0003900000 */
[----:B------:R-:W1:Y:S02]  /*3caf0*/  @!P1 SYNCS.PHASECHK.TRANS64 P1, [R6+URZ], R5 ;  /* 0x00000005060095a7 */ /* 0x000e64000802007f */
[----:B-1----:R-:W-:Y:S05]  /*3cb00*/  @!P1 BRA `(.L_x_7669) ;  /* 0xfffffffc00f09947 */ /* 0x002fea000383ffff */
[----:B------:R-:W-:Y:S05]  /*3cb10*/  BRA `(.L_x_7886) ;  /* 0xffffffa800947947 */ /* 0x000fea000383ffff */
.L_x_7670:
[----:B-1----:R1:W2:Y:S02]  /*3cb20*/  SYNCS.PHASECHK.TRANS64.TRYWAIT P1, [R7+URZ], R2 ;  /* 0x00000002070075a7 */ /* 0x0022a4000802017f */
[----:B--2---:R-:W-:Y:S05]  /*3cb30*/  @!P1 NANOSLEEP.SYNCS 0x989680 ;  /* 0x009896800000995d */ /* 0x004fea0003900000 */
[----:B------:R-:W2:Y:S02]  /*3cb40*/  @!P1 SYNCS.PHASECHK.TRANS64 P1, [R7+URZ], R2 ;  /* 0x00000002070095a7 */ /* 0x000ea4000802007f */
[----:B--2---:R-:W-:Y:S05]  /*3cb50*/  @!P1 BRA `(.L_x_7670) ;  /* 0xfffffffc00f09947 */ /* 0x004fea000383ffff */
[----:B------:R-:W-:Y:S05]  /*3cb60*/  BRA `(.L_x_7887) ;  /* 0xffffffa800887947 */ /* 0x000fea000383ffff */
.L_x_7672:
[----:B--2---:R2:W3:Y:S02]  /*3cb70*/  SYNCS.PHASECHK.TRANS64.TRYWAIT P1, [R4+URZ+0x2e860], R5 ;  /* 0x02e86005040075a7 */ /* 0x0044e4000802017f */
[----:B---3--:R-:W-:Y:S05]  /*3cb80*/  @!P1 NANOSLEEP.SYNCS 0x989680 ;  /* 0x009896800000995d */ /* 0x008fea0003900000 */
[----:B------:R-:W3:Y:S02]  /*3cb90*/  @!P1 SYNCS.PHASECHK.TRANS64 P1, [R4+URZ+0x2e860], R5 ;  /* 0x02e86005040095a7 */ /* 0x000ee4000802007f */
[----:B---3--:R-:W-:Y:S05]  /*3cba0*/  @!P1 BRA `(.L_x_7672) ;  /* 0xfffffffc00f09947 */ /* 0x008fea000383ffff */
[----:B------:R-:W-:Y:S05]  /*3cbb0*/  BRA `(.L_x_7888) ;  /* 0xffffffa8008c7947 */ /* 0x000fea000383ffff */
.L_x_7674:
[----:B---3--:R3:W4:Y:S02]  /*3cbc0*/  SYNCS.PHASECHK.TRANS64.TRYWAIT P1, [R3+URZ+0x2e860], R2 ;  /* 0x02e86002030075a7 */ /* 0x008724000802017f */
[----:B----4-:R-:W-:Y:S05]  /*3cbd0*/  @!P1 NANOSLEEP.SYNCS 0x989680 ;  /* 0x009896800000995d */ /* 0x010fea0003900000 */
[----:B------:R-:W4:Y:S02]  /*3cbe0*/  @!P1 SYNCS.PHASECHK.TRANS64 P1, [R3+URZ+0x2e860], R2 ;  /* 0x02e86002030095a7 */ /* 0x000f24000802007f */
[----:B----4-:R-:W-:Y:S05]  /*3cbf0*/  @!P1 BRA `(.L_x_7674) ;  /* 0xfffffffc00f09947 */ /* 0x010fea000383ffff */
[----:B------:R-:W-:Y:S05]  /*3cc00*/  BRA `(.L_x_7889) ;  /* 0xffffffa8008c7947 */ /* 0x000fea000383ffff */
.L_x_7676:
[----:B----4-:R4:W0:Y:S02]  /*3cc10*/  SYNCS.PHASECHK.TRANS64.TRYWAIT P0, [R4+URZ+0x2e880], R5 ;  /* 0x02e88005040075a7 */ /* 0x010824000800017f */
[----:B0-----:R-:W-:Y:S05]  /*3cc20*/  @!P0 NANOSLEEP.SYNCS 0x989680 ;  /* 0x009896800000895d */ /* 0x001fea0003900000 */
[----:B------:R-:W0:Y:S02]  /*3cc30*/  @!P0 SYNCS.PHASECHK.TRANS64 P0, [R4+URZ+0x2e880], R5 ;  /* 0x02e88005040085a7 */ /* 0x000e24000800007f */
[----:B0-----:R-:W-:Y:S05]  /*3cc40*/  @!P0 BRA `(.L_x_7676) ;  /* 0xfffffffc00f08947 */ /* 0x001fea000383ffff */
[----:B------:R-:W-:Y:S05]  /*3cc50*/  BRA `(.L_x_7677) ;  /* 0xffffffa800887947 */ /* 0x000fea000383ffff */
.L_x_7890:
        /* <DEDUP_REMOVED lines=10> */
.L_x_13281:


//--------------------- .text._ZN7cutlass13device_kernelIN5flash11enable_sm90INS1_16FlashAttnFwdSm90INS1_25CollectiveMainloopFwdSm90ILi2EN4cute5tupleIJNS5_1CILi1EEES8_S8_EEENS6_IJNS7_ILi128EEENS7_ILi224EEESA_EEELi128ENS_12float_e4m3_tEfNS_4arch4Sm90ELb1ELb0ELb0ELb0ELb0ELb0ELb0ELb1ELb1ELb1ELb1ELb0EEENS1_21CollectiveEpilogueFwdINS6_IJSA_SA_SB_EEES9_NS_10bfloat16_tESF_Li256ELb0ELb1ELb1ELb1EEENS1_19SingleTileSchedulerILb0ELb1ELb1ELi128EEEEEEEEEvNT_6ParamsE --------------------------
	.section	.text._ZN7cutlass13device_kernelIN5flash11enable_sm90INS1_16FlashAttnFwdSm90INS1_25CollectiveMainloopFwdSm90ILi2EN4cute5tupleIJNS5_1CILi1EEES8_S8_EEENS6_IJNS7_ILi128EEENS7_ILi224EEESA_EEELi128ENS_12float_e4m3_tEfNS_4arch4Sm90ELb1ELb0ELb0ELb0ELb0ELb0ELb0ELb1ELb1ELb1ELb1ELb0EEENS1_21CollectiveEpilogueFwdINS6_IJSA_SA_SB_EEES9_NS_10bfloat16_tESF_Li256ELb0ELb1ELb1ELb1EEENS1_19SingleTileSchedulerILb0ELb1ELb1ELi128EEEEEEEEEvNT_6ParamsE,"ax",@progbits
	.align	128
.text._ZN7cutlass13device_kernelIN5flash11enable_sm90INS1_16FlashAttnFwdSm90INS1_25CollectiveMainloopFwdSm90ILi2EN4cute5tupleIJNS5_1CILi1EEES8_S8_EEENS6_IJNS7_ILi128EEENS7_ILi224EEESA_EEELi128ENS_12float_e4m3_tEfNS_4arch4Sm90ELb1ELb0ELb0ELb0ELb0ELb0ELb0ELb1ELb1ELb1ELb1ELb0EEENS1_21CollectiveEpilogueFwdINS6_IJSA_SA_SB_EEES9_NS_10bfloat16_tESF_Li256ELb0ELb1ELb1ELb1EEENS1_19SingleTileSchedulerILb0ELb1ELb1ELi128EEEEEEEEEvNT_6ParamsE:
        .type           _ZN7cutlass13device_kernelIN5flash11enable_sm90INS1_16FlashAttnFwdSm90INS1_25CollectiveMainloopFwdSm90ILi2EN4cute5tupleIJNS5_1CILi1EEES8_S8_EEENS6_IJNS7_ILi128EEENS7_ILi224EEESA_EEELi128ENS_12float_e4m3_tEfNS_4arch4Sm90ELb1ELb0ELb0ELb0ELb0ELb0ELb0ELb1ELb1ELb1ELb1ELb0EEENS1_21CollectiveEpilogueFwdINS6_IJSA_SA_SB_EEES9_NS_10bfloat16_tESF_Li256ELb0ELb1ELb1ELb1EEENS1_19SingleTileSchedulerILb0ELb1ELb1ELi128EEEEEEEEEvNT_6ParamsE,@function
        .size           _ZN7cutlass13device_kernelIN5flash11enable_sm90INS1_16FlashAttnFwdSm90INS1_25CollectiveMainloopFwdSm90ILi2EN4cute5tupleIJNS5_1CILi1EEES8_S8_EEENS6_IJNS7_ILi128EEENS7_ILi224EEESA_EEELi128ENS_12float_e4m3_tEfNS_4arch4Sm90ELb1ELb0ELb0ELb0ELb0ELb0ELb0ELb1ELb1ELb1ELb1ELb0EEENS1_21CollectiveEpilogueFwdINS6_IJSA_SA_SB_EEES9_NS_10bfloat16_tESF_Li256ELb0ELb1ELb1ELb1EEENS1_19SingleTileSchedulerILb0ELb1ELb1ELi128EEEEEEEEEvNT_6ParamsE,(.L_x_13282 - _ZN7cutlass13device_kernelIN5flash11enable_sm90INS1_16FlashAttnFwdSm90INS1_25CollectiveMainloopFwdSm90ILi2EN4cute5tupleIJNS5_1CILi1EEES8_S8_EEENS6_IJNS7_ILi128EEENS7_ILi224EEESA_EEELi128ENS_12float_e4m3_tEfNS_4arch4Sm90ELb1ELb0ELb0ELb0ELb0ELb0ELb0ELb1ELb1ELb1ELb1ELb0EEENS1_21CollectiveEpilogueFwdINS6_IJSA_SA_SB_EEES9_NS_10bfloat16_tESF_Li256ELb0ELb1ELb1ELb1EEENS1_19SingleTileSchedulerILb0ELb1ELb1ELi128EEEEEEEEEvNT_6ParamsE)
        .other          _ZN7cutlass13device_kernelIN5flash11enable_sm90INS1_16FlashAttnFwdSm90INS1_25CollectiveMainloopFwdSm90ILi2EN4cute5tupleIJNS5_1CILi1EEES8_S8_EEENS6_IJNS7_ILi128EEENS7_ILi224EEESA_EEELi128ENS_12float_e4m3_tEfNS_4arch4Sm90ELb1ELb0ELb0ELb0ELb0ELb0ELb0ELb1ELb1ELb1ELb1ELb0EEENS1_21CollectiveEpilogueFwdINS6_IJSA_SA_SB_EEES9_NS_10bfloat16_tESF_Li256ELb0ELb1ELb1ELb1EEENS1_19SingleTileSchedulerILb0ELb1ELb1ELi128EEEEEEEEEvNT_6ParamsE,@"STO_CUDA_ENTRY STV_DEFAULT"
_ZN7cutlass13device_kernelIN5flash11enable_sm90INS1_16FlashAttnFwdSm90INS1_25CollectiveMainloopFwdSm90ILi2EN4cute5tupleIJNS5_1CILi1EEES8_S8_EEENS6_IJNS7_ILi128EEENS7_ILi224EEESA_EEELi128ENS_12float_e4m3_tEfNS_4arch4Sm90ELb1ELb0ELb0ELb0ELb0ELb0ELb0ELb1ELb1ELb1ELb1ELb0EEENS1_21CollectiveEpilogueFwdINS6_IJSA_SA_SB_EEES9_NS_10bfloat16_tESF_Li256ELb0ELb1ELb1ELb1EEENS1_19SingleTileSchedulerILb0ELb1ELb1ELi128EEEEEEEEEvNT_6ParamsE:
        /* <DEDUP_REMOVED lines=17> */
.L_x_7892:
[----:B------:R-:W-:Y:S05]  /*0110*/  BSYNC B0 ;  /* 0x0000000000007941 */ /* 0x000fea0003800000 */
.L_x_7891:
        /* <DEDUP_REMOVED lines=40> */
.L_x_7893:
        /* <DEDUP_REMOVED lines=22> */
.L_x_7894:
        /* <DEDUP_REMOVED lines=18> */
.L_x_7895:
        /* <DEDUP_REMOVED lines=22> */
.L_x_7896:
        /* <DEDUP_REMOVED lines=22> */
.L_x_7897:
        /* <DEDUP_REMOVED lines=9> */
.L_x_7900:
        /* <DEDUP_REMOVED lines=54> */
[----:B------:R-:W0:Y:S01]  /*0cd0*/  S2R R22, SR_CTAID.X ;  /* 0x0000000000167919 */ /* 0x000e220000002500 */
[----:B------:R-:W1:Y:S01]  /*0ce0*/  LDC R11, c[0x0][0x2f0] ;  /* 0x0000bc00ff0b7b82 */ /* 0x000e620000000800 */
[----:B------:R-:W-:Y:S01]  /*0cf0*/  @P0 LEA.HI.X R5, R2, R13, R3, 0x2, P2 ;  /* 0x0000000d02050211 */ /* 0x000fe200010f1403 */
[----:B------:R-:W-:Y:S01]  /*0d00*/  IMAD.MOV.U32 R7, RZ, RZ, 0x3f800000 ;  /* 0x3f800000ff077424 */ /* 0x000fe200078e00ff */
[----:B------:R-:W-:Y:S01]  /*0d10*/  @P1 LEA.HI.X R9, R6, R21, R0, 0x2, P3 ;  /* 0x0000001506091211 */ /* 0x000fe200018f1400 */
[----:B------:R-:W-:-:S04]  /*0d20*/  IMAD.MOV.U32 R0, RZ, RZ, 0x3f800000 ;  /* 0x3f800000ff007424 */ /* 0x000fc800078e00ff */
[----:B------:R-:W3:Y:S01]  /*0d30*/  LDC R2, c[0x0][0x448] ;  /* 0x00011200ff027b82 */ /* 0x000ee20000000800 */
[----:B------:R4:W5:Y:S04]  /*0d40*/  @P0 LDG.E R7, desc[UR38][R4.64] ;  /* 0x0000002604070981 */ /* 0x000968000c1e1900 */
[----:B------:R0:W5:Y:S01]  /*0d50*/  @P1 LDG.E R0, desc[UR38][R8.64] ;  /* 0x0000002608001981 */ /* 0x000162000c1e1900 */
[----:B------:R-:W-:Y:S02]  /*0d60*/  IMAD.MOV.U32 R23, RZ, RZ, RZ ;  /* 0x000000ffff177224 */ /* 0x000fe400078e00ff */
[----:B------:R-:W2:Y:S01]  /*0d70*/  LDC R6, c[0x0][0x288] ;  /* 0x0000a200ff067b82 */ /* 0x000ea20000000800 */
[----:B0-----:R-:W-:Y:S01]  /*0d80*/  IMAD.SHL.U32 R22, R22, 0x80, RZ ;  /* 0x0000008016167824 */ /* 0x001fe200078e00ff */
[----:B---3--:R-:W-:-:S06]  /*0d90*/  ISETP.NE.AND P1, PT, R2, 0x1, PT ;  /* 0x000000010200780c */ /* 0x008fcc0003f25270 */
[----:B------:R-:W0:Y:S01]  /*0da0*/  LDC.64 R2, c[0x0][0x418] ;  /* 0x00010600ff027b82 */ /* 0x000e220000000a00 */
[----:B----4-:R-:W-:-:S07]  /*0db0*/  VIADD R4, R22, 0x7f ;  /* 0x0000007f16047836 */ /* 0x010fce0000000000 */
[----:B------:R-:W3:Y:S08]  /*0dc0*/  @P1 LDC R13, c[0x0][0x44c] ;  /* 0x00011300ff0d1b82 */ /* 0x000ef00000000800 */
[----:B------:R-:W4:Y:S01]  /*0dd0*/  @P1 LDC R15, c[0x0][0x450] ;  /* 0x00011400ff0f1b82 */ /* 0x000f220000000800 */
[----:B0-----:R-:W-:Y:S01]  /*0de0*/  ISETP.NE.U32.AND P0, PT, R2, RZ, PT ;  /* 0x000000ff0200720c */ /* 0x001fe20003f05070 */
[----:B------:R-:W-:-:S03]  /*0df0*/  @P1 VIADD R2, R22, 0x7f ;  /* 0x0000007f16021836 */ /* 0x000fc60000000000 */
[----:B------:R-:W-:Y:S02]  /*0e00*/  ISETP.NE.AND.EX P0, PT, R3, RZ, PT, P0 ;  /* 0x000000ff0300720c */ /* 0x000fe40003f05300 */
[----:B--2---:R-:W-:Y:S02]  /*0e10*/  IADD3 R3, -R6, 0xe0, RZ ;  /* 0x000000e006037810 */ /* 0x004fe40007ffe1ff */
[----:B------:R-:W-:Y:S02]  /*0e20*/  SEL R16, R16, 0x1, P0 ;  /* 0x0000000110107807 */ /* 0x000fe40000000000 */
[----:B------:R-:W-:Y:S01]  /*0e30*/  SHF.R.U32.HI R6, RZ, 0x10, R18 ;  /* 0x00000010ff067819 */ /* 0x000fe20000011612 */
[----:B---3--:R-:W-:Y:S01]  /*0e40*/  @P1 IMAD.HI.U32 R2, R2, R13, RZ ;  /* 0x0000000d02021227 */ /* 0x008fe200078e00ff */
[----:B------:R-:W-:Y:S02]  /*0e50*/  LOP3.LUT R18, R18, 0xffff, RZ, 0xc0, !PT ;  /* 0x0000ffff12127812 */ /* 0x000fe400078ec0ff */
[----:B------:R-:W-:Y:S01]  /*0e60*/  ISETP.NE.AND P0, PT, R6, RZ, PT ;  /* 0x000000ff0600720c */ /* 0x000fe20003f05270 */
[----:B-1----:R-:W-:-:S02]  /*0e70*/  IMAD R5, R16, R11, R3 ;  /* 0x0000000b10057224 */ /* 0x002fc400078e0203 */
[----:B------:R-:W-:Y:S01]  /*0e80*/  IMAD R3, R16, R11, 0xdf ;  /* 0x000000df10037424 */ /* 0x000fe200078e020b */
[----:B----4-:R-:W-:Y:S01]  /*0e90*/  @P1 SHF.R.U32.HI R4, RZ, R15, R2 ;  /* 0x0000000fff041219 */ /* 0x010fe20000011602 */
[----:B------:R-:W-:-:S04]  /*0ea0*/  IMAD.MOV.U32 R2, RZ, RZ, RZ ;  /* 0x000000ffff027224 */ /* 0x000fc800078e00ff */
[----:B------:R-:W-:Y:S02]  /*0eb0*/  IMAD.IADD R5, R5, 0x1, R4 ;  /* 0x0000000105057824 */ /* 0x000fe400078e0204 */
[----:B------:R-:W-:Y:S02]  /*0ec0*/  IMAD.MOV.U32 R4, RZ, RZ, RZ ;  /* 0x000000ffff047224 */ /* 0x000fe400078e00ff */
[----:B------:R-:W0:Y:S01]  /*0ed0*/  @!P0 LDC R6, c[0x0][0x9f0] ;  /* 0x00027c00ff068b82 */ /* 0x000e220000000800 */
[----:B------:R-:W-:-:S04]  /*0ee0*/  IMAD.HI R2, R3, -0x6db6db6d, R2 ;  /* 0x9249249303027827 */ /* 0x000fc800078e0202 */
[----:B------:R-:W-:Y:S01]  /*0ef0*/  IMAD.HI R4, R5, -0x6db6db6d, R4 ;  /* 0x9249249305047827 */ /* 0x000fe200078e0204 */
[----:B------:R-:W-:-:S04]  /*0f00*/  SHF.R.U32.HI R3, RZ, 0x1f, R2 ;  /* 0x0000001fff037819 */ /* 0x000fc80000011602 */
[----:B------:R-:W-:Y:S02]  /*0f10*/  SHF.R.U32.HI R5, RZ, 0x1f, R4 ;  /* 0x0000001fff057819 */ /* 0x000fe40000011604 */
[----:B------:R-:W-:Y:S02]  /*0f20*/  LEA.HI.SX32 R3, R2, R3, 0x19 ;  /* 0x0000000302037211 */ /* 0x000fe400078fcaff */
[----:B------:R-:W-:-:S04]  /*0f30*/  LEA.HI.SX32 R4, R4, R5, 0x19 ;  /* 0x0000000504047211 */ /* 0x000fc800078fcaff */
[----:B------:R-:W-:-:S04]  /*0f40*/  VIMNMX R15, R3, R4, PT ;  /* 0x00000004030f7248 */ /* 0x000fc80003fe0100 */
[----:B------:R-:W-:-:S13]  /*0f50*/  ISETP.GE.AND P1, PT, R15, 0x1, PT ;  /* 0x000000010f00780c */ /* 0x000fda0003f26270 */
        /* <DEDUP_REMOVED lines=28> */
.L_x_7902:
        /* <DEDUP_REMOVED lines=41> */
[----:B------:R-:W-:Y:S01]  /*13b0*/  IMAD R136, R16, R11, RZ ;  /* 0x0000000b10887224 */ /* 0x000fe200078e02ff */
        /* <DEDUP_REMOVED lines=27> */
[----:B0-----:R-:W-:Y:S02]  /*1570*/  IMAD.U32 R6, RZ, RZ, UR4 ;  /* 0x00000004ff067e24 */ /* 0x001fe4000f8e00ff */
[----:B------:R-:W-:-:S02]  /*1580*/  IMAD.U32 R7, RZ, RZ, UR5 ;  /* 0x00000005ff077e24 */ /* 0x000fc4000f8e00ff */
[----:B------:R-:W-:Y:S02]  /*1590*/  IMAD.U32 R11, RZ, RZ, UR7 ;  /* 0x00000007ff0b7e24 */ /* 0x000fe4000f8e00ff */
[----:B------:R-:W-:Y:S02]  /*15a0*/  IMAD.MOV.U32 R8, RZ, RZ, 0x70 ;  /* 0x00000070ff087424 */ /* 0x000fe400078e00ff */
[----:B------:R-:W-:Y:S02]  /*15b0*/  IMAD.MOV.U32 R12, RZ, RZ, 0x1 ;  /* 0x00000001ff0c7424 */ /* 0x000fe400078e00ff */
[----:B-1----:R-:W-:-:S07]  /*15c0*/  IMAD.MOV.U32 R13, RZ, RZ, RZ ;  /* 0x000000ffff0d7224 */ /* 0x002fce00078e00ff */
[----:B------:R-:W-:-:S07]  /*15d0*/  LEPC R20, `(.L_x_7904) ;  /* 0x000000001014794e */ /* 0x000fce0000000000 */
[----:B--2---:R-:W-:Y:S05]  /*15e0*/  CALL.ABS.NOINC R14 ;  /* 0x000000000e007343 */ /* 0x004fea0003c00000 */
.L_x_7904:
[----:B------:R-:W2:Y:S01]  /*15f0*/  LDL.LU R20, [R1+0x18] ;  /* 0x0000180001147983 */ /* 0x000ea20000300800 */
[----:B------:R-:W-:-:S04]  /*1600*/  SHF.L.U32 R3, RZ, 0x1f, RZ ;  /* 0x0000001fff037819 */ /* 0x000fc800000006ff */
[----:B------:R-:W1:Y:S01]  /*1610*/  SYNCS.PHASECHK.TRANS64.TRYWAIT P0, [UR41+0x2e800], R3 ;  /* 0x02e80003ff0075a7 */ /* 0x000e620008000169 */
[----:B--2---:R-:W-:-:S04]  /*1620*/  LOP3.LUT R0, R20, 0x1, RZ, 0xfc, !PT ;  /* 0x0000000114007812 */ /* 0x004fc800078efcff */
[----:B------:R-:W-:Y:S01]  /*1630*/  ISETP.NE.AND P1, PT, R0, 0x3, PT ;  /* 0x000000030000780c */ /* 0x000fe20003f25270 */
[----:B-1----:R-:W-:-:S12]  /*1640*/  @!P0 BRA `(.L_x_7905) ;  /* 0x0000012800048947 */ /* 0x002fd80003800000 */
.L_x_7995:
[----:B------:R-:W-:Y:S05]  /*1650*/  @!P1 BRA `(.L_x_7906) ;  /* 0x0000000000049947 */ /* 0x000fea0003800000 */
[----:B------:R-:W-:Y:S01]  /*1660*/  BPT.TRAP 0x1 ;  /* 0x000000040000795c */ /* 0x000fe20000300000 */
.L_x_7906:
[----:B------:R2:W3:Y:S01]  /*1670*/  SYNCS.PHASECHK.TRANS64.TRYWAIT P2, [UR41+0x2e830], R3 ;  /* 0x02e83003ff0075a7 */ /* 0x0004e20008040169 */
[----:B------:R-:W-:Y:S05]  /*1680*/  @!P1 BRA `(.L_x_7907) ;  /* 0x0000000000049947 */ /* 0x000fea0003800000 */
[----:B------:R-:W-:Y:S01]  /*1690*/  BPT.TRAP 0x1 ;  /* 0x000000040000795c */ /* 0x000fe20000300000 */
.L_x_7907:
        /* <DEDUP_REMOVED lines=8> */
.L_x_7908:
[----:B------:R-:W-:Y:S05]  /*1720*/  WARPSYNC.ALL ;  /* 0x0000000000007948 */ /* 0x000fea0003800000 */
[----:B------:R-:W-:Y:S01]  /*1730*/  IMAD.MOV.U32 R5, RZ, RZ, 0x40000040 ;  /* 0x40000040ff057424 */ /* 0x000fe200078e00ff */
        /* <DEDUP_REMOVED lines=32> */
[----:B-1----:R-:W1:Y:S01]  /*1940*/  LDC R0, c[0x0][0x448] ;  /* 0x00011200ff007b82 */ /* 0x002e620000000800 */
[----:B------:R-:W-:Y:S01]  /*1950*/  UIADD3 UR14, UR6, 0x4, URZ ;  /* 0x00000004060e7890 */ /* 0x000fe2000fffe03f */
[----:B--2---:R-:W-:Y:S01]  /*1960*/  LEA.HI R3, R140, R140, RZ, 0x1 ;  /* 0x0000008c8c037211 */ /* 0x004fe200078f08ff */
[----:B------:R-:W-:Y:S01]  /*1970*/  UMOV UR13, 0x40000040 ;  /* 0x40000040000d7882 */ /* 0x000fe20000000000 */
[----:B------:R-:W-:Y:S01]  /*1980*/  UMOV UR15, 0x40000040 ;  /* 0x40000040000f7882 */ /* 0x000fe20000000000 */
[----:B------:R-:W-:Y:S01]  /*1990*/  UIADD3 UR34, UR6, 0x504, URZ ;  /* 0x0000050406227890 */ /* 0x000fe2000fffe03f */
[----:B------:R-:W-:Y:S01]  /*19a0*/  LOP3.LUT R9, R3, 0x3fffffe, RZ, 0xc0, !PT ;  /* 0x03fffffe03097812 */ /* 0x000fe200078ec0ff */
[----:B------:R-:W-:Y:S01]  /*19b0*/  UMOV UR33, UR13 ;  /* 0x0000000d00217c82 */ /* 0x000fe20008000000 */
[----:B------:R-:W-:Y:S01]  /*19c0*/  UMOV UR35, 0x40000040 ;  /* 0x4000004000237882 */ /* 0x000fe20000000000 */
[----:B------:R-:W-:Y:S01]  /*19d0*/  LEA.HI R138, R138, R137, RZ, 0x2 ;  /* 0x000000898a8a7211 */ /* 0x000fe200078f10ff */
[----:B------:R-:W-:Y:S01]  /*19e0*/  UIADD3 UR5, UR4, 0x2, URZ ;  /* 0x0000000204057890 */ /* 0x000fe2000fffe03f */
[----:B------:R-:W-:Y:S01]  /*19f0*/  IMAD.IADD R9, R140, 0x1, -R9 ;  /* 0x000000018c097824 */ /* 0x000fe200078e0a09 */
[----:B------:R-:W-:Y:S01]  /*1a00*/  UIADD3 UR12, UR4, 0x4, URZ ;  /* 0x00000004040c7890 */ /* 0x000fe2000fffe03f */
[----:B------:R-:W-:Y:S01]  /*1a10*/  LOP3.LUT R138, R138, 0xfffffffc, RZ, 0xc0, !PT ;  /* 0xfffffffc8a8a7812 */ /* 0x000fe200078ec0ff */
[----:B------:R-:W-:Y:S01]  /*1a20*/  UIADD3 UR4, UR4, 0x6, URZ ;  /* 0x0000000604047890 */ /* 0x000fe2000fffe03f */
[----:B------:R-:W-:-:S03]  /*1a30*/  UMOV UR42, URZ ;  /* 0x0000003f002a7c82 */ /* 0x000fc60008000000 */
[----:B------:R-:W-:Y:S01]  /*1a40*/  IMAD.IADD R138, R137, 0x1, -R138 ;  /* 0x00000001898a7824 */ /* 0x000fe200078e0a8a */
[----:B------:R-:W-:-:S04]  /*1a50*/  UMOV UR32, UR12 ;  /* 0x0000000c00207c82 */ /* 0x000fc80008000000 */
[----:B------:R-:W-:Y:S02]  /*1a60*/  LEA.HI R10, R138, R138, RZ, 0x1 ;  /* 0x0000008a8a0a7211 */ /* 0x000fe400078f08ff */
[----:B-1----:R-:W-:Y:S02]  /*1a70*/  ISETP.NE.AND P2, PT, R0, 0x1, PT ;  /* 0x000000010000780c */ /* 0x002fe40003f45270 */
[----:B------:R-:W-:-:S05]  /*1a80*/  LOP3.LUT R0, R139, 0xffffff80, RZ, 0xc0, !PT ;  /* 0xffffff808b007812 */ /* 0x000fca00078ec0ff */
[----:B------:R-:W-:-:S05]  /*1a90*/  IMAD.IADD R0, R137, 0x1, -R0 ;  /* 0x0000000189007824 */ /* 0x000fca00078e0a00 */
[----:B------:R-:W-:Y:S01]  /*1aa0*/  SHF.R.S32.HI R3, RZ, 0x1f, R0 ;  /* 0x0000001fff037819 */ /* 0x000fe20000011400 */
[----:B------:R-:W1:Y:S03]  /*1ab0*/  @P2 LDC R12, c[0x0][0x44c] ;  /* 0x00011300ff0c2b82 */ /* 0x000e660000000800 */
[CC--:B0-----:R-:W-:Y:S02]  /*1ac0*/  LEA.HI R6, R3.reuse, R0.reuse, RZ, 0x2 ;  /* 0x0000000003067211 */ /* 0x0c1fe400078f10ff */
[----:B------:R-:W-:Y:S02]  /*1ad0*/  LEA.HI R7, R3, R0, RZ, 0x5 ;  /* 0x0000000003077211 */ /* 0x000fe400078f28ff */
[--C-:B------:R-:W-:Y:S01]  /*1ae0*/  SHF.R.S32.HI R3, RZ, 0x2, R6.reuse ;  /* 0x00000002ff037819 */ /* 0x100fe20000011406 */
[----:B------:R-:W0:Y:S01]  /*1af0*/  @P2 LDC R14, c[0x0][0x450] ;  /* 0x00011400ff0e2b82 */ /* 0x000e220000000800 */
[----:B------:R-:W-:-:S02]  /*1b00*/  SHF.R.S32.HI R8, RZ, 0x1f, R6 ;  /* 0x0000001fff087819 */ /* 0x000fc40000011406 */
[----:B------:R-:W-:Y:S01]  /*1b10*/  SHF.R.S32.HI R7, RZ, 0x5, R7 ;  /* 0x00000005ff077819 */ /* 0x000fe20000011407 */
[----:B------:R-:W-:Y:S02]  /*1b20*/  WARPGROUP.DEPBAR.LE gsb0, 0x0 ;  /* 0x00008000000079c5 */ /* 0x000fe40000010000 */
[----:B------:R-:W-:Y:S01]  /*1b30*/  WARPGROUP.ARRIVE ;  /* 0x00000000000079c5 */ /* 0x000fe20000000000 */
[-C--:B------:R-:W-:Y:S01]  /*1b40*/  LEA.HI R8, R8, R3.reuse, RZ, 0x3 ;  /* 0x0000000308087211 */ /* 0x080fe200078f18ff */
[----:B------:R-:W-:Y:S01]  /*1b50*/  IMAD R11, R7, 0x10, R22 ;  /* 0x00000010070b7824 */ /* 0x000fe200078e0216 */
[----:B------:R-:W-:Y:S02]  /*1b60*/  LOP3.LUT R7, R10, 0x1ffffffe, RZ, 0xc0, !PT ;  /* 0x1ffffffe0a077812 */ /* 0x000fe400078ec0ff */
[----:B------:R-:W-:Y:S01]  /*1b70*/  LOP3.LUT R8, R8, 0xfffffff8, RZ, 0xc0, !PT ;  /* 0xfffffff808087812 */ /* 0x000fe200078ec0ff */
[----:B------:R-:W-:Y:S01]  /*1b80*/  QGMMA.64x32x32.F32.E4M3.E4M3 R104, gdesc[UR8], RZ, !UPT, gsb0 ;  /* 0x00600000086879f3 */ /* 0x000fe2000c0008ff */
[----:B------:R-:W-:Y:S01]  /*1b90*/  UIADD3 UR8, UR6, 0x200, URZ ;  /* 0x0000020006087890 */ /* 0x000fe2000fffe03f */
[----:B------:R-:W-:Y:S01]  /*1ba0*/  R2UR UR9, R5 ;  /* 0x00000000050972ca */ /* 0x000fe200000e0000 */
[----:B------:R-:W-:Y:S01]  /*1bb0*/  UIADD3 UR10, UR6, 0x300, URZ ;  /* 0x00000300060a7890 */ /* 0x000fe2000fffe03f */
[----:B------:R-:W-:Y:S01]  /*1bc0*/  IADD3 R8, R11, R3, -R8 ;  /* 0x000000030b087210 */ /* 0x000fe20007ffe808 */
[----:B------:R-:W-:Y:S01]  /*1bd0*/  UMOV UR11, 0x40000040 ;  /* 0x40000040000b7882 */ /* 0x000fe20000000000 */
[----:B------:R-:W-:-:S02]  /*1be0*/  IMAD.IADD R7, R138, 0x1, -R7 ;  /* 0x000000018a077824 */ /* 0x000fc400078e0a07 */
[----:B------:R-:W-:Y:S01]  /*1bf0*/  UMOV UR18, UR8 ;  /* 0x0000000800127c82 */ /* 0x000fe20008000000 */
[----:B------:R-:W-:Y:S01]  /*1c00*/  R2UR UR8, R4 ;  /* 0x00000000040872ca */ /* 0x000fe200000e0000 */
[----:B------:R-:W-:Y:S01]  /*1c10*/  UMOV UR26, UR10 ;  /* 0x0000000a001a7c82 */ /* 0x000fe20008000000 */
[----:B------:R-:W-:Y:S01]  /*1c20*/  UIADD3 UR10, UR6, 0x600, URZ ;  /* 0x00000600060a7890 */ /* 0x000fe2000fffe03f */
[----:B------:R-:W-:-:S04]  /*1c30*/  IMAD R8, R9, 0x40, R8 ;  /* 0x0000004009087824 */ /* 0x000fc800078e0208 */
[----:B------:R-:W-:Y:S02]  /*1c40*/  IMAD R9, R7, 0x8, R8 ;  /* 0x0000000807097824 */ /* 0x000fe400078e0208 */
[----:B------:R-:W2:Y:S02]  /*1c50*/  LDC R7, c[0x0][0x288] ;  /* 0x0000a200ff077b82 */ /* 0x000ea40000000800 */
[----:B-1----:R-:W-:-:S04]  /*1c60*/  @P2 IMAD.HI.U32 R3, R9, R12, RZ ;  /* 0x0000000c09032227 */ /* 0x002fc800078e00ff */
[----:B------:R-:W-:Y:S01]  /*1c70*/  IMAD.MOV.U32 R138, RZ, RZ, R9 ;  /* 0x000000ffff8a7224 */ /* 0x000fe200078e0009 */
[----:B0-----:R-:W-:Y:S01]  /*1c80*/  @P2 SHF.R.U32.HI R138, RZ, R14, R3 ;  /* 0x0000000eff8a2219 */ /* 0x001fe20000011603 */
[----:B------:R-:W-:Y:S01]  /*1c90*/  IMAD.MOV.U32 R12, RZ, RZ, -0xe0 ;  /* 0xffffff20ff0c7424 */ /* 0x000fe200078e00ff */
[----:B------:R-:W-:Y:S01]  /*1ca0*/  LOP3.LUT R3, R6, 0x7ffffffc, RZ, 0xc0, !PT ;  /* 0x7ffffffc06037812 */ /* 0x000fe200078ec0ff */
[C---:B------:R-:W-:Y:S02]  /*1cb0*/  IMAD R6, R23.reuse, -0xe0, R136 ;  /* 0xffffff2017067824 */ /* 0x040fe400078e0288 */
[----:B------:R-:W0:Y:S02]  /*1cc0*/  SHFL.IDX PT, R8, R138, 0x1, 0x1c1f ;  /* 0x003c1f008a087f89 */ /* 0x000e2400000e0000 */
[----:B------:R-:W-:Y:S02]  /*1cd0*/  IMAD.IADD R10, R0, 0x1, -R3 ;  /* 0x00000001000a7824 */ /* 0x000fe400078e0a03 */
[----:B------:R-:W-:-:S02]  /*1ce0*/  IMAD R3, R23, R12, 0xe1 ;  /* 0x000000e117037424 */ /* 0x000fc400078e020c */
[----:B------:R-:W-:Y:S02]  /*1cf0*/  VIADD R139, R6, 0xe0 ;  /* 0x000000e0068b7836 */ /* 0x000fe40000000000 */
[C---:B------:R-:W-:Y:S02]  /*1d00*/  IMAD R3, R10.reuse, -0x2, R3 ;  /* 0xfffffffe0a037824 */ /* 0x040fe400078e0203 */
[----:B------:R-:W-:-:S03]  /*1d10*/  IMAD R139, R10, -0x2, R139 ;  /* 0xfffffffe0a8b7824 */ /* 0x000fc600078e028b */
[----:B--2---:R-:W-:-:S04]  /*1d20*/  IADD3 R142, R3, -R7, R136 ;  /* 0x80000007038e7210 */ /* 0x004fc80007ffe088 */
[----:B0-----:R-:W-:-:S04]  /*1d30*/  VIADDMNMX R0, R8, R142, R139, PT ;  /* 0x0000008e08007246 */ /* 0x001fc8000380018b */
[C---:B------:R-:W-:Y:S01]  /*1d40*/  ISETP.GT.AND P3, PT, R0.reuse, RZ, PT ;  /* 0x000000ff0000720c */ /* 0x040fe20003f64270 */
[----:B------:R-:W-:Y:S02]  /*1d50*/  WARPGROUP.DEPBAR.LE gsb0, 0x0 ;  /* 0x00008000000079c5 */ /* 0x000fe40000010000 */
[----:B------:R-:W-:Y:S01]  /*1d60*/  WARPGROUP.ARRIVE ;  /* 0x00000000000079c5 */ /* 0x000fe20000000000 */
[C---:B------:R-:W-:Y:S02]  /*1d70*/  ISETP.GT.AND P4, PT, R0.reuse, 0x1, PT ;  /* 0x000000010000780c */ /* 0x040fe40003f84270 */
[----:B------:R-:W-:-:S03]  /*1d80*/  ISETP.GT.AND P5, PT, R0, 0x8, PT ;  /* 0x000000080000780c */ /* 0x000fc60003fa4270 */
        /* <DEDUP_REMOVED lines=80> */
[----:B------:R-:W-:Y:S01]  /*2290*/  UMOV UR17, 0x40000040 ;  /* 0x4000004000117882 */ /* 0x000fe20000000000 */
[----:B------:R-:W-:Y:S01]  /*22a0*/  UMOV UR19, 0x40000040 ;  /* 0x4000004000137882 */ /* 0x000fe20000000000 */
[----:B------:R-:W0:Y:S01]  /*22b0*/  S2UR UR4, SR_CgaCtaId ;  /* 0x00000000000479c3 */ /* 0x000e220000008800 */
        /* <DEDUP_REMOVED lines=211> */
[----:B------:R-:W-:-:S04]  /*2ff0*/  FMNMX.FTZ R0, R11, R0, !PT ;  /* 0x000000000b007209 */ /* 0x000fc80007810000 */
[----:B------:R-:W-:-:S05]  /*3000*/  FMNMX.FTZ R21, R39, R0, !PT ;  /* 0x0000000027157209 */ /* 0x000fca0007810000 */
[----:B------:R-:W1:Y:S02]  /*3010*/  SHFL.BFLY PT, R0, R21, 0x2, 0x1f ;  /* 0x0c401f0015007f89 */ /* 0x000e6400000e0000 */
[----:B-1----:R-:W-:-:S05]  /*3020*/  FMNMX.FTZ R27, R21, R0, !PT ;  /* 0x00000000151b7209 */ /* 0x002fca0007810000 */
[----:B------:R-:W1:Y:S02]  /*3030*/  SHFL.BFLY PT, R0, R27, 0x1, 0x1f ;  /* 0x0c201f001b007f89 */ /* 0x000e6400000e0000 */
[----:B-1----:R-:W-:-:S04]  /*3040*/  FMNMX.FTZ R0, R27, R0, !PT ;  /* 0x000000001b007209 */ /* 0x002fc80007810000 */
[----:B------:R-:W-:Y:S01]  /*3050*/  FSETP.NEU.FTZ.AND P3, PT, R0, -INF , PT ;  /* 0xff8000000000780b */ /* 0x000fe20003f7d000 */
[----:B------:R-:W-:-:S05]  /*3060*/  FFMA.FTZ R13, R2, R0, -8 ;  /* 0xc1000000020d7423 */ /* 0x000fca0000010000 */
[----:B------:R-:W-:-:S05]  /*3070*/  FSEL R13, R13, RZ, P3 ;  /* 0x000000ff0d0d7208 */ /* 0x000fca0001800000 */
[C-C-:B------:R-:W-:Y:S01]  /*3080*/  FFMA.FTZ R27, R2.reuse, R130, -R13.reuse ;  /* 0x00000082021b7223 */ /* 0x140fe2000001080d */
[C-C-:B------:R-:W-:Y:S01]  /*3090*/  FFMA.FTZ R55, R2.reuse, R107, -R13.reuse ;  /* 0x0000006b02377223 */ /* 0x140fe2000001080d */
[----:B------:R-:W1:Y:S01]  /*30a0*/  SHFL.IDX PT, R130, R138, RZ, 0x1c1f ;  /* 0x001c1fff8a827589 */ /* 0x000e6200000e0000 */
[C-C-:B------:R-:W-:Y:S01]  /*30b0*/  FFMA.FTZ R82, R2.reuse, R111, -R13.reuse ;  /* 0x0000006f02527223 */ /* 0x140fe2000001080d */
        /* <DEDUP_REMOVED lines=21> */
[----:B------:R-:W-:Y:S01]  /*3210*/  FFMA.FTZ R179, R2, R42, -R13 ;  /* 0x0000002a02b37223 */ /* 0x000fe2000001080d */
[----:B-1----:R-:W-:Y:S01]  /*3220*/  VIADDMNMX R130, R130, R142, R139, PT ;  /* 0x0000008e82827246 */ /* 0x002fe2000380018b */
[C-C-:B------:R-:W-:Y:S01]  /*3230*/  FFMA.FTZ R30, R2.reuse, R30, -R13.reuse ;  /* 0x0000001e021e7223 */ /* 0x140fe2000001080d */
[C-C-:B------:R-:W-:Y:S01]  /*3240*/  FFMA.FTZ R183, R2.reuse, R58, -R13.reuse ;  /* 0x0000003a02b77223 */ /* 0x140fe2000001080d */
[--C-:B------:R-:W-:Y:S01]  /*3250*/  FFMA.FTZ R185, R2, R62, -R13.reuse ;  /* 0x0000003e02b97223 */ /* 0x100fe2000001080d */
[----:B------:R-:W-:Y:S01]  /*3260*/  ISETP.GT.AND P3, PT, R130, RZ, PT ;  /* 0x000000ff8200720c */ /* 0x000fe20003f64270 */
[----:B------:R-:W-:Y:S01]  /*3270*/  FFMA.FTZ R11, R2, R11, -R13 ;  /* 0x0000000b020b7223 */ /* 0x000fe2000001080d */
[C---:B------:R-:W-:Y:S01]  /*3280*/  ISETP.GT.AND P4, PT, R130.reuse, 0x1, PT ;  /* 0x000000018200780c */ /* 0x040fe20003f84270 */
[----:B------:R-:W-:Y:S01]  /*3290*/  MUFU.EX2 R6, R6 ;  /* 0x0000000600067308 */ /* 0x000fe20000000800 */
[----:B------:R-:W-:-:S02]  /*32a0*/  ISETP.GT.AND P5, PT, R130, 0x8, PT ;  /* 0x000000088200780c */ /* 0x000fc40003fa4270 */
[----:B------:R-:W-:Y:S02]  /*32b0*/  FSEL R103, R120, -INF , P3 ;  /* 0xff80000078677808 */ /* 0x000fe40001800000 */
[----:B------:R-:W-:Y:S02]  /*32c0*/  FSEL R121, R121, -INF , P4 ;  /* 0xff80000079797808 */ /* 0x000fe40002000000 */
[----:B------:R-:W-:Y:S01]  /*32d0*/  ISETP.GT.AND P3, PT, R130, 0x9, PT ;  /* 0x000000098200780c */ /* 0x000fe20003f64270 */
[----:B------:R-:W-:Y:S01]  /*32e0*/  MUFU.EX2 R15, R15 ;  /* 0x0000000f000f7308 */ /* 0x000fe20000000800 */
[----:B------:R-:W-:Y:S02]  /*32f0*/  FSEL R107, R124, -INF , P5 ;  /* 0xff8000007c6b7808 */ /* 0x000fe40002800000 */
[----:B------:R-:W-:Y:S02]  /*3300*/  FMNMX.FTZ R86, R103, R121, !PT ;  /* 0x0000007967567209 */ /* 0x000fe40007810000 */
[----:B------:R-:W-:-:S02]  /*3310*/  ISETP.GT.AND P4, PT, R130, 0x10, PT ;  /* 0x000000108200780c */ /* 0x000fc40003f84270 */
[----:B------:R-:W-:Y:S01]  /*3320*/  FSEL R125, R125, -INF , P3 ;  /* 0xff8000007d7d7808 */ /* 0x000fe20001800000 */
[----:B------:R-:W-:Y:S01]  /*3330*/  MUFU.EX2 R8, R8 ;  /* 0x0000000800087308 */ /* 0x000fe20000000800 */
[----:B------:R-:W-:Y:S02]  /*3340*/  FMNMX.FTZ R86, R107, R86, !PT ;  /* 0x000000566b567209 */ /* 0x000fe40007810000 */
[----:B------:R-:W-:Y:S02]  /*3350*/  ISETP.GT.AND P3, PT, R130, 0x11, PT ;  /* 0x000000118200780c */ /* 0x000fe40003f64270 */
[----:B------:R-:W-:Y:S02]  /*3360*/  FSEL R111, R128, -INF , P4 ;  /* 0xff800000806f7808 */ /* 0x000fe40002000000 */
[----:B------:R-:W-:Y:S01]  /*3370*/  FMNMX.FTZ R86, R125, R86, !PT ;  /* 0x000000567d567209 */ /* 0x000fe20007810000 */
[----:B------:R-:W1:Y:S01]  /*3380*/  MUFU.EX2 R21, R21 ;  /* 0x0000001500157308 */ /* 0x000e620000000800 */
[----:B------:R-:W-:-:S02]  /*3390*/  ISETP.GT.AND P4, PT, R130, 0x18, PT ;  /* 0x000000188200780c */ /* 0x000fc40003f84270 */
[----:B------:R-:W-:Y:S02]  /*33a0*/  FSEL R129, R129, -INF , P3 ;  /* 0xff80000081817808 */ /* 0x000fe40001800000 */
[----:B------:R-:W-:Y:S02]  /*33b0*/  FMNMX.FTZ R86, R111, R86, !PT ;  /* 0x000000566f567209 */ /* 0x000fe40007810000 */
[----:B------:R-:W-:Y:S01]  /*33c0*/  ISETP.GT.AND P3, PT, R130, 0x19, PT ;  /* 0x000000198200780c */ /* 0x000fe20003f64270 */
[----:B------:R-:W-:Y:S01]  /*33d0*/  MUFU.EX2 R27, R27 ;  /* 0x0000001b001b7308 */ /* 0x000fe20000000800 */
[----:B------:R-:W-:Y:S02]  /*33e0*/  FSEL R115, R132, -INF , P4 ;  /* 0xff80000084737808 */ /* 0x000fe40002000000 */
[----:B------:R-:W-:Y:S02]  /*33f0*/  FMNMX.FTZ R120, R129, R86, !PT ;  /* 0x0000005681787209 */ /* 0x000fe40007810000 */
[----:B------:R-:W-:-:S02]  /*3400*/  FSEL R133, R133, -INF , P3 ;  /* 0xff80000085857808 */ /* 0x000fc40001800000 */
[C---:B------:R-:W-:Y:S01]  /*3410*/  ISETP.GT.AND P3, PT, R130.reuse, 0x20, PT ;  /* 0x000000208200780c */ /* 0x040fe20003f64270 */
[----:B------:R2:W-:Y:S01]  /*3420*/  MUFU.EX2 R86, R67 ;  /* 0x0000004300567308 */ /* 0x0005e20000000800 */
[----:B------:R-:W-:Y:S02]  /*3430*/  FMNMX.FTZ R120, R115, R120, !PT ;  /* 0x0000007873787209 */ /* 0x000fe40007810000 */
[----:B------:R-:W-:Y:S02]  /*3440*/  ISETP.GT.AND P4, PT, R130, 0x21, PT ;  /* 0x000000218200780c */ /* 0x000fe40003f84270 */
[----:B------:R-:W-:Y:S02]  /*3450*/  FSEL R119, R104, -INF , P3 ;  /* 0xff80000068777808 */ /* 0x000fe40001800000 */
[----:B------:R-:W-:Y:S01]  /*3460*/  FMNMX.FTZ R120, R133, R120, !PT ;  /* 0x0000007885787209 */ /* 0x000fe20007810000 */
[----:B------:R-:W-:Y:S01]  /*3470*/  MUFU.EX2 R38, R38 ;  /* 0x0000002600267308 */ /* 0x000fe20000000800 */
[----:B------:R-:W-:Y:S01]  /*3480*/  ISETP.GT.AND P3, PT, R130, 0x28, PT ;  /* 0x000000288200780c */ /* 0x000fe20003f64270 */
[----:B--2---:R-:W-:Y:S01]  /*3490*/  FFMA.FTZ R67, R2, R131, -R13 ;  /* 0x0000008302437223 */ /* 0x004fe2000001080d */
        /* <DEDUP_REMOVED lines=8> */
[----:B------:R-:W2:Y:S01]  /*3520*/  MUFU.EX2 R66, R66 ;  /* 0x0000004200427308 */ /* 0x000ea20000000800 */
        /* <DEDUP_REMOVED lines=27> */
[----:B------:R-:W-:Y:S01]  /*36e0*/  FFMA.FTZ R92, R2, R140, -R13 ;  /* 0x0000008c025c7223 */ /* 0x000fe2000001080d */
        /* <DEDUP_REMOVED lines=51> */
[----:B------:R-:W4:Y:S01]  /*3a20*/  MUFU.EX2 R92, R92 ;  /* 0x0000005c005c7308 */ /* 0x000f220000000800 */
        /* <DEDUP_REMOVED lines=30> */
[----:B------:R-:W-:Y:S02]  /*3c10*/  FMNMX.FTZ R120, R65, R120, !PT ;  /* 0x0000007841787209 */ /* 0x000fe40007810000 */
[----:B------:R-:W-:Y:S02]  /*3c20*/  FSEL R69, R69, -INF , P4 ;  /* 0xff80000045457808 */ /* 0x000fe40002000000 */
[C---:B------:R-:W-:Y:S02]  /*3c30*/  ISETP.GT.AND P3, PT, R130.reuse, 0xa0, PT ;  /* 0x000000a08200780c */ /* 0x040fe40003f64270 */
[----:B------:R-:W-:Y:S01]  /*3c40*/  FMNMX.FTZ R120, R165, R120, !PT ;  /* 0x00000078a5787209 */ /* 0x000fe20007810000 */
[----:B------:R-:W-:Y:S01]  /*3c50*/  MUFU.EX2 R76, R76 ;  /* 0x0000004c004c7308 */ /* 0x000fe20000000800 */
[----:B------:R-:W-:-:S02]  /*3c60*/  ISETP.GT.AND P4, PT, R130, 0xa1, PT ;  /* 0x000000a18200780c */ /* 0x000fc40003f84270 */
[----:B------:R-:W-:Y:S01]  /*3c70*/  FSEL R99, R40, -INF , P3 ;  /* 0xff80000028637808 */ /* 0x000fe20001800000 */
[--C-:B------:R-:W-:Y:S01]  /*3c80*/  FFMA.FTZ R40, R2, R98, -R13.reuse ;  /* 0x0000006202287223 */ /* 0x100fe2000001080d */
[----:B------:R-:W-:Y:S01]  /*3c90*/  FMNMX.FTZ R120, R69, R120, !PT ;  /* 0x0000007845787209 */ /* 0x000fe20007810000 */
[----:B------:R-:W-:Y:S01]  /*3ca0*/  IMAD.U32 R98, RZ, RZ, UR41 ;  /* 0x00000029ff627e24 */ /* 0x000fe2000f8e00ff */
[----:B------:R-:W-:Y:S01]  /*3cb0*/  ISETP.GT.AND P3, PT, R130, 0xa8, PT ;  /* 0x000000a88200780c */ /* 0x000fe20003f64270 */
[----:B------:R-:W-:Y:S01]  /*3cc0*/  MUFU.EX2 R56, R56 ;  /* 0x0000003800387308 */ /* 0x000fe20000000800 */
[----:B------:R-:W-:Y:S01]  /*3cd0*/  FSEL R167, R41, -INF , P4 ;  /* 0xff80000029a77808 */ /* 0x000fe20002000000 */
[----:B------:R-:W-:Y:S01]  /*3ce0*/  FFMA.FTZ R41, R2, R95, -R13 ;  /* 0x0000005f02297223 */ /* 0x000fe2000001080d */
[----:B------:R-:W-:Y:S01]  /*3cf0*/  FMNMX.FTZ R120, R99, R120, !PT ;  /* 0x0000007863787209 */ /* 0x000fe20007810000 */
[----:B------:R-:W-:Y:S01]  /*3d00*/  @!P0 VIADD R98, R98, 0x2e840 ;  /* 0x0002e84062628836 */ /* 0x000fe20000000000 */
[----:B------:R-:W-:-:S02]  /*3d10*/  ISETP.GT.AND P4, PT, R130, 0xa9, PT ;  /* 0x000000a98200780c */ /* 0x000fc40003f84270 */
[----:B------:R-:W-:Y:S01]  /*3d20*/  FSEL R169, R44, -INF , P3 ;  /* 0xff8000002ca97808 */ /* 0x000fe20001800000 */
[--C-:B------:R-:W-:Y:S01]  /*3d30*/  FFMA.FTZ R44, R2, R91, -R13.reuse ;  /* 0x0000005b022c7223 */ /* 0x100fe2000001080d */
[----:B------:R-:W-:Y:S01]  /*3d40*/  FMNMX.FTZ R120, R167, R120, !PT ;  /* 0x00000078a7787209 */ /* 0x000fe20007810000 */
[----:B------:R-:W5:Y:S01]  /*3d50*/  MUFU.EX2 R57, R57 ;  /* 0x0000003900397308 */ /* 0x000f620000000800 */
[----:B------:R-:W-:Y:S02]  /*3d60*/  ISETP.GT.AND P3, PT, R130, 0xb0, PT ;  /* 0x000000b08200780c */ /* 0x000fe40003f64270 */
[----:B------:R-:W-:Y:S01]  /*3d70*/  FSEL R95, R45, -INF , P4 ;  /* 0xff8000002d5f7808 */ /* 0x000fe20002000000 */
[----:B------:R-:W-:Y:S01]  /*3d80*/  FFMA.FTZ R45, R2, R87, -R13 ;  /* 0x00000057022d7223 */ /* 0x000fe2000001080d */
[----:B------:R-:W-:Y:S02]  /*3d90*/  FMNMX.FTZ R120, R169, R120, !PT ;  /* 0x00000078a9787209 */ /* 0x000fe40007810000 */
[----:B------:R-:W-:Y:S01]  /*3da0*/  ISETP.GT.AND P4, PT, R130, 0xb1, PT ;  /* 0x000000b18200780c */ /* 0x000fe20003f84270 */
[----:B------:R-:W-:Y:S01]  /*3db0*/  MUFU.EX2 R60, R60 ;  /* 0x0000003c003c7308 */ /* 0x000fe20000000800 */
[----:B------:R-:W-:-:S02]  /*3dc0*/  FSEL R171, R48, -INF , P3 ;  /* 0xff80000030ab7808 */ /* 0x000fc40001800000 */
[----:B------:R-:W-:Y:S02]  /*3dd0*/  FMNMX.FTZ R120, R95, R120, !PT ;  /* 0x000000785f787209 */ /* 0x000fe40007810000 */
[C---:B------:R-:W-:Y:S02]  /*3de0*/  ISETP.GT.AND P3, PT, R130.reuse, 0xb8, PT ;  /* 0x000000b88200780c */ /* 0x040fe40003f64270 */
[----:B------:R-:W-:Y:S01]  /*3df0*/  FSEL R49, R49, -INF , P4 ;  /* 0xff80000031317808 */ /* 0x000fe20002000000 */
[----:B------:R-:W-:Y:S01]  /*3e00*/  MUFU.EX2 R61, R61 ;  /* 0x0000003d003d7308 */ /* 0x000fe20000000800 */
[----:B------:R-:W-:Y:S02]  /*3e10*/  FMNMX.FTZ R120, R171, R120, !PT ;  /* 0x00000078ab787209 */ /* 0x000fe40007810000 */
[----:B------:R-:W-:Y:S02]  /*3e20*/  ISETP.GT.AND P4, PT, R130, 0xb9, PT ;  /* 0x000000b98200780c */ /* 0x000fe40003f84270 */
[----:B------:R-:W-:-:S02]  /*3e30*/  FSEL R91, R52, -INF , P3 ;  /* 0xff800000345b7808 */ /* 0x000fc40001800000 */
[----:B------:R-:W-:Y:S01]  /*3e40*/  FMNMX.FTZ R120, R49, R120, !PT ;  /* 0x0000007831787209 */ /* 0x000fe20007810000 */
[----:B------:R-:W-:Y:S01]  /*3e50*/  MUFU.EX2 R40, R40 ;  /* 0x0000002800287308 */ /* 0x000fe20000000800 */
[----:B------:R-:W-:Y:S02]  /*3e60*/  FSEL R53, R53, -INF , P4 ;  /* 0xff80000035357808 */ /* 0x000fe40002000000 */
[C---:B------:R-:W-:Y:S02]  /*3e70*/  ISETP.GT.AND P3, PT, R130.reuse, 0xc0, PT ;  /* 0x000000c08200780c */ /* 0x040fe40003f64270 */
[----:B------:R-:W-:Y:S02]  /*3e80*/  FMNMX.FTZ R120, R91, R120, !PT ;  /* 0x000000785b787209 */ /* 0x000fe40007810000 */
[----:B------:R-:W-:Y:S01]  /*3e90*/  ISETP.GT.AND P4, PT, R130, 0xc1, PT ;  /* 0x000000c18200780c */ /* 0x000fe20003f84270 */
[----:B------:R-:W0:Y:S01]  /*3ea0*/  MUFU.EX2 R41, R41 ;  /* 0x0000002900297308 */ /* 0x000e220000000800 */
[----:B------:R-:W-:Y:S01]  /*3eb0*/  FSEL R87, R24, -INF , P3 ;  /* 0xff80000018577808 */ /* 0x000fe20001800000 */
[----:B------:R-:W-:Y:S01]  /*3ec0*/  FFMA.FTZ R24, R2, R83, -R13 ;  /* 0x0000005302187223 */ /* 0x000fe2000001080d */
        /* <DEDUP_REMOVED lines=13> */
[C-C-:B------:R-:W-:Y:S01]  /*3fa0*/  FFMA.FTZ R29, R2.reuse, R43, -R13.reuse ;  /* 0x0000002b021d7223 */ /* 0x140fe2000001080d */
[----:B------:R-:W-:Y:S01]  /*3fb0*/  FMNMX.FTZ R120, R173, R120, !PT ;  /* 0x00000078ad787209 */ /* 0x000fe20007810000 */
[--C-:B------:R-:W-:Y:S01]  /*3fc0*/  FFMA.FTZ R43, R2, R20, -R13.reuse ;  /* 0x00000014022b7223 */ /* 0x100fe2000001080d */
[----:B------:R-:W-:Y:S01]  /*3fd0*/  ISETP.GT.AND P4, PT, R130, 0xd1, PT ;  /* 0x000000d18200780c */ /* 0x000fe20003f84270 */
[--C-:B------:R-:W-:Y:S01]  /*3fe0*/  FFMA.FTZ R20, R2, R26, -R13.reuse ;  /* 0x0000001a02147223 */ /* 0x100fe2000001080d */
[----:B------:R-:W-:Y:S01]  /*3ff0*/  FSEL R79, R32, -INF , P3 ;  /* 0xff800000204f7808 */ /* 0x000fe20001800000 */
[C-C-:B------:R-:W-:Y:S01]  /*4000*/  FFMA.FTZ R26, R2.reuse, R34, -R13.reuse ;  /* 0x00000022021a7223 */ /* 0x140fe2000001080d */
[----:B------:R-:W-:Y:S01]  /*4010*/  FMNMX.FTZ R120, R175, R120, !PT ;  /* 0x00000078af787209 */ /* 0x000fe20007810000 */
[--C-:B------:R-:W-:Y:S01]  /*4020*/  FFMA.FTZ R32, R2, R46, -R13.reuse ;  /* 0x0000002e02207223 */ /* 0x100fe2000001080d */
[----:B------:R-:W-:Y:S01]  /*4030*/  ISETP.GT.AND P3, PT, R130, 0xd8, PT ;  /* 0x000000d88200780c */ /* 0x000fe20003f64270 */
[C-C-:B------:R-:W-:Y:S01]  /*4040*/  FFMA.FTZ R34, R2.reuse, R39, -R13.reuse ;  /* 0x0000002702227223 */ /* 0x140fe2000001080d */
[----:B------:R-:W-:Y:S01]  /*4050*/  FSEL R177, R33, -INF , P4 ;  /* 0xff80000021b17808 */ /* 0x000fe20002000000 */
[C-C-:B------:R-:W-:Y:S01]  /*4060*/  FFMA.FTZ R33, R2.reuse, R12, -R13.reuse ;  /* 0x0000000c02217223 */ /* 0x140fe2000001080d */
[----:B------:R-:W-:Y:S01]  /*4070*/  FMNMX.FTZ R120, R79, R120, !PT ;  /* 0x000000784f787209 */ /* 0x000fe20007810000 */
[----:B------:R-:W-:Y:S01]  /*4080*/  FFMA.FTZ R12, R2, R50, -R13 ;  /* 0x00000032020c7223 */ /* 0x000fe2000001080d */
[----:B------:R-:W-:Y:S01]  /*4090*/  ISETP.GT.AND P4, PT, R130, 0xd9, PT ;  /* 0x000000d98200780c */ /* 0x000fe20003f84270 */
[----:B------:R-:W-:Y:S01]  /*40a0*/  MUFU.EX2 R24, R24 ;  /* 0x0000001800187308 */ /* 0x000fe20000000800 */
[----:B------:R-:W-:-:S02]  /*40b0*/  FSEL R181, R36, -INF , P3 ;  /* 0xff80000024b57808 */ /* 0x000fc40001800000 */
[----:B------:R-:W-:Y:S02]  /*40c0*/  FMNMX.FTZ R120, R177, R120, !PT ;  /* 0x00000078b1787209 */ /* 0x000fe40007810000 */
[----:B------:R-:W-:Y:S01]  /*40d0*/  FSEL R187, R37, -INF , P4 ;  /* 0xff80000025bb7808 */ /* 0x000fe20002000000 */
[C-C-:B------:R-:W-:Y:S01]  /*40e0*/  FFMA.FTZ R37, R2.reuse, R14, -R13.reuse ;  /* 0x0000000e02257223 */ /* 0x140fe2000001080d */
[----:B------:R-:W-:Y:S01]  /*40f0*/  FMNMX.FTZ R120, R181, R120, !PT ;  /* 0x00000078b5787209 */ /* 0x000fe20007810000 */
[----:B------:R-:W-:Y:S01]  /*4100*/  FFMA.FTZ R14, R2, R54, -R13 ;  /* 0x00000036020e7223 */ /* 0x000fe2000001080d */
[----:B------:R-:W-:Y:S01]  /*4110*/  @!P0 PRMT R98, RZ, 0x654, R98 ;  /* 0x00000654ff628816 */ /* 0x000fe20000000062 */
[----:B------:R-:W0:Y:S01]  /*4120*/  MUFU.EX2 R25, R25 ;  /* 0x0000001900197308 */ /* 0x000e220000000800 */
[----:B------:R-:W-:Y:S02]  /*4130*/  FMNMX.FTZ R120, R187, R120, !PT ;  /* 0x00000078bb787209 */ /* 0x000fe40007810000 */
[----:B------:R0:W-:Y:S01]  /*4140*/  @!P0 SYNCS.ARRIVE.TRANS64.RED.A1T0 RZ, [R98+URZ], RZ ;  /* 0x000000ff62ff89a7 */ /* 0x0001e2000810043f */
[----:B-1----:R-:W-:-:S02]  /*4150*/  F2FP.SATFINITE.E4M3.F32.PACK_AB_MERGE_C R225, R21, R8, RZ ;  /* 0x0000000815e1723e */ /* 0x002fc400048070ff */
[----:B------:R-:W1:Y:S01]  /*4160*/  SHFL.BFLY PT, R3, R120, 0x2, 0x1f ;  /* 0x0c401f0078037f89 */ /* 0x000e6200000e0000 */
[----:B--2---:R-:W-:Y:S01]  /*4170*/  F2FP.SATFINITE.E4M3.F32.PACK_AB_MERGE_C R227, R66, R31, RZ ;  /* 0x0000001f42e3723e */ /* 0x004fe200048070ff */
[----:B------:R-:W-:Y:S01]  /*4180*/  MUFU.EX2 R32, R32 ;  /* 0x0000002000207308 */ /* 0x000fe20000000800 */
[----:B---3--:R-:W-:Y:S02]  /*4190*/  F2FP.SATFINITE.E4M3.F32.PACK_AB_MERGE_C R223, R82, R55, RZ ;  /* 0x0000003752df723e */ /* 0x008fe400048070ff */
[----:B------:R-:W-:Y:S02]  /*41a0*/  F2FP.SATFINITE.E4M3.F32.PACK_AB_MERGE_C R221, R74, R47, RZ ;  /* 0x0000002f4add723e */ /* 0x000fe400048070ff */
[----:B----4-:R-:W-:Y:S02]  /*41b0*/  F2FP.SATFINITE.E4M3.F32.PACK_AB_MERGE_C R219, R92, R71, RZ ;  /* 0x000000475cdb723e */ /* 0x010fe400048070ff */
[----:B------:R-:W-:Y:S01]  /*41c0*/  F2FP.SATFINITE.E4M3.F32.PACK_AB_MERGE_C R225, R15, R6, R225 ;  /* 0x000000060fe1723e */ /* 0x000fe200048070e1 */
[----:B------:R-:W-:Y:S01]  /*41d0*/  MUFU.EX2 R33, R33 ;  /* 0x0000002100217308 */ /* 0x000fe20000000800 */
[----:B------:R-:W-:-:S02]  /*41e0*/  F2FP.SATFINITE.E4M3.F32.PACK_AB_MERGE_C R227, R38, R27, R227 ;  /* 0x0000001b26e3723e */ /* 0x000fc400048070e3 */
[----:B-----5:R-:W-:Y:S02]  /*41f0*/  F2FP.SATFINITE.E4M3.F32.PACK_AB_MERGE_C R215, R57, R56, RZ ;  /* 0x0000003839d7723e */ /* 0x020fe400048070ff */
[----:B0-----:R-:W-:Y:S02]  /*4200*/  F2FP.SATFINITE.E4M3.F32.PACK_AB_MERGE_C R209, R41, R40, RZ ;  /* 0x0000002829d1723e */ /* 0x001fe400048070ff */
[----:B------:R-:W-:Y:S01]  /*4210*/  F2FP.SATFINITE.E4M3.F32.PACK_AB_MERGE_C R211, R25, R24, RZ ;  /* 0x0000001819d3723e */ /* 0x000fe200048070ff */
[----:B------:R-:W-:Y:S01]  /*4220*/  MUFU.EX2 R28, R28 ;  /* 0x0000001c001c7308 */ /* 0x000fe20000000800 */
[----:B------:R-:W-:Y:S02]  /*4230*/  F2FP.SATFINITE.E4M3.F32.PACK_AB_MERGE_C R217, R90, R63, RZ ;  /* 0x0000003f5ad9723e */ /* 0x000fe400048070ff */
[----:B------:R-:W-:Y:S02]  /*4240*/  F2FP.SATFINITE.E4M3.F32.PACK_AB_MERGE_C R213, R77, R72, RZ ;  /* 0x000000484dd5723e */ /* 0x000fe400048070ff */
[----:B------:R-:W-:-:S02]  /*4250*/  F2FP.SATFINITE.E4M3.F32.PACK_AB_MERGE_C R221, R70, R35, R221 ;  /* 0x0000002346dd723e */ /* 0x000fc400048070dd */
[----:B-1----:R-:W-:Y:S01]  /*4260*/  FMNMX.FTZ R36, R120, R3, !PT ;  /* 0x0000000378247209 */ /* 0x002fe20007810000 */
[----:B------:R-:W-:Y:S01]  /*4270*/  MUFU.EX2 R29, R29 ;  /* 0x0000001d001d7308 */ /* 0x000fe20000000800 */
[----:B------:R-:W-:Y:S02]  /*4280*/  F2FP.SATFINITE.E4M3.F32.PACK_AB_MERGE_C R223, R78, R51, R223 ;  /* 0x000000334edf723e */ /* 0x000fe400048070df */
[----:B------:R-:W-:Y:S01]  /*4290*/  F2FP.SATFINITE.E4M3.F32.PACK_AB_MERGE_C R217, R86, R59, R217 ;  /* 0x0000003b56d9723e */ /* 0x000fe200048070d9 */
[----:B------:R-:W0:Y:S01]  /*42a0*/  SHFL.BFLY PT, R3, R36, 0x1, 0x1f ;  /* 0x0c201f0024037f89 */ /* 0x000e2200000e0000 */
[----:B------:R-:W-:Y:S02]  /*42b0*/  F2FP.SATFINITE.E4M3.F32.PACK_AB_MERGE_C R219, R94, R67, R219 ;  /* 0x000000435edb723e */ /* 0x000fe400048070db */
[----:B------:R-:W-:Y:S01]  /*42c0*/  F2FP.SATFINITE.E4M3.F32.PACK_AB_MERGE_C R213, R88, R75, R213 ;  /* 0x0000004b58d5723e */ /* 0x000fe200048070d5 */
[----:B------:R-:W-:Y:S01]  /*42d0*/  MUFU.EX2 R14, R14 ;  /* 0x0000000e000e7308 */ /* 0x000fe20000000800 */
[----:B------:R-:W-:-:S02]  /*42e0*/  F2FP.SATFINITE.E4M3.F32.PACK_AB_MERGE_C R215, R76, R73, R215 ;  /* 0x000000494cd7723e */ /* 0x000fc400048070d7 */
[----:B------:R-:W-:Y:S02]  /*42f0*/  F2FP.SATFINITE.E4M3.F32.PACK_AB_MERGE_C R209, R61, R60, R209 ;  /* 0x0000003c3dd1723e */ /* 0x000fe400048070d1 */
[----:B------:R-:W-:-:S03]  /*4300*/  F2FP.SATFINITE.E4M3.F32.PACK_AB_MERGE_C R211, R45, R44, R211 ;  /* 0x0000002c2dd3723e */ /* 0x000fc600048070d3 */
[----:B------:R-:W-:Y:S08]  /*4310*/  MUFU.EX2 R43, R43 ;  /* 0x0000002b002b7308 */ /* 0x000ff00000000800 */
[----:B------:R-:W-:Y:S01]  /*4320*/  MUFU.EX2 R12, R12 ;  /* 0x0000000c000c7308 */ /* 0x000fe20000000800 */
[----:B0-----:R-:W-:-:S04]  /*4330*/  FMNMX.FTZ R3, R36, R3, !PT ;  /* 0x0000000324037209 */ /* 0x001fc80007810000 */
        /* <DEDUP_REMOVED lines=11> */
[--C-:B------:R-:W-:Y:S01]  /*43f0*/  FFMA.FTZ R100, R2, R81, -R48.reuse ;  /* 0x0000005102647223 */ /* 0x100fe20000010830 */
[----:B------:R-:W-:Y:S01]  /*4400*/  MUFU.EX2 R13, R13 ;  /* 0x0000000d000d7308 */ /* 0x000fe20000000800 */
[----:B------:R-:W-:Y:S01]  /*4410*/  FADD.FTZ R81, R6, R15 ;  /* 0x0000000f06517221 */ /* 0x000fe20000010000 */
[C-C-:B------:R-:W-:Y:S01]  /*4420*/  FFMA.FTZ R58, R2.reuse, R115, -R48.reuse ;  /* 0x00000073023a7223 */ /* 0x140fe20000010830 */
[C-C-:B------:R-:W-:Y:S01]  /*4430*/  FFMA.FTZ R111, R2.reuse, R133, -R48.reuse ;  /* 0x00000085026f7223 */ /* 0x140fe20000010830 */
[--C-:B------:R-:W-:Y:S01]  /*4440*/  FFMA.FTZ R46, R2, R119, -R48.reuse ;  /* 0x00000077022e7223 */ /* 0x100fe20000010830 */
[----:B------:R-:W-:Y:S01]  /*4450*/  FADD.FTZ R98, R8, R81 ;  /* 0x0000005108627221 */ /* 0x000fe20000010000 */
[C-C-:B------:R-:W-:Y:S01]  /*4460*/  FFMA.FTZ R103, R2.reuse, R105, -R48.reuse ;  /* 0x0000006902677223 */ /* 0x140fe20000010830 */
[C---:B------:R-:W-:Y:S01]  /*4470*/  FFMA.FTZ R64, R2.reuse, R123, -R48 ;  /* 0x0000007b02407223 */ /* 0x040fe20000010830 */
[----:B------:R-:W0:Y:S01]  /*4480*/  MUFU.EX2 R36, R36 ;  /* 0x0000002400247308 */ /* 0x000e220000000800 */
[----:B------:R-:W-:Y:S01]  /*4490*/  FADD.FTZ R108, R21, R98 ;  /* 0x00000062156c7221 */ /* 0x000fe20000010000 */
        /* <DEDUP_REMOVED lines=13> */
[C---:B------:R-:W-:Y:S01]  /*4570*/  FFMA.FTZ R117, R2.reuse, R101, -R48 ;  /* 0x0000006502757223 */ /* 0x040fe20000010830 */
[----:B------:R-:W2:Y:S01]  /*4580*/  MUFU.EX2 R107, R107 ;  /* 0x0000006b006b7308 */ /* 0x000ea20000000800 */
[----:B0-----:R-:W-:Y:S01]  /*4590*/  FADD.FTZ R121, R13, R36 ;  /* 0x000000240d797221 */ /* 0x001fe20000010000 */
[C-C-:B------:R-:W-:Y:S01]  /*45a0*/  FFMA.FTZ R68, R2.reuse, R143, -R48.reuse ;  /* 0x0000008f02447223 */ /* 0x140fe20000010830 */
[C-C-:B------:R-:W-:Y:S01]  /*45b0*/  FFMA.FTZ R97, R2.reuse, R145, -R48.reuse ;  /* 0x0000009102617223 */ /* 0x140fe20000010830 */
[C-C-:B------:R-:W-:Y:S01]  /*45c0*/  FFMA.FTZ R106, R2.reuse, R147, -R48.reuse ;  /* 0x00000093026a7223 */ /* 0x140fe20000010830 */
[C-C-:B------:R-:W-:Y:S01]  /*45d0*/  FFMA.FTZ R119, R2.reuse, R149, -R48.reuse ;  /* 0x0000009502777223 */ /* 0x140fe20000010830 */
[C-C-:B------:R-:W-:Y:S01]  /*45e0*/  FFMA.FTZ R84, R2.reuse, R151, -R48.reuse ;  /* 0x0000009702547223 */ /* 0x140fe20000010830 */
[----:B------:R-:W-:Y:S01]  /*45f0*/  FFMA.FTZ R101, R2, R153, -R48 ;  /* 0x0000009902657223 */ /* 0x000fe20000010830 */
[----:B------:R-:W0:Y:S01]  /*4600*/  MUFU.EX2 R39, R39 ;  /* 0x0000002700277308 */ /* 0x000e220000000800 */
[----:B-1----:R-:W-:Y:S01]  /*4610*/  FADD.FTZ R104, R52, R121 ;  /* 0x0000007934687221 */ /* 0x002fe20000010000 */
[----:B------:R-:W-:Y:S01]  /*4620*/  FADD.FTZ R121, R27, R108 ;  /* 0x0000006c1b797221 */ /* 0x000fe20000010000 */
[C-C-:B------:R-:W-:Y:S01]  /*4630*/  FFMA.FTZ R85, R2.reuse, R85, -R48.reuse ;  /* 0x0000005502557223 */ /* 0x140fe20000010830 */
[C-C-:B------:R-:W-:Y:S01]  /*4640*/  FFMA.FTZ R81, R2.reuse, R155, -R48.reuse ;  /* 0x0000009b02517223 */ /* 0x140fe20000010830 */
[--C-:B------:R-:W-:Y:S01]  /*4650*/  FFMA.FTZ R98, R2, R157, -R48.reuse ;  /* 0x0000009d02627223 */ /* 0x100fe20000010830 */
[----:B------:R-:W-:Y:S01]  /*4660*/  FADD.FTZ R108, R38, R121 ;  /* 0x00000079266c7221 */ /* 0x000fe20000010000 */
[C---:B------:R-:W-:Y:S01]  /*4670*/  FFMA.FTZ R159, R2.reuse, R159, -R48 ;  /* 0x0000009f029f7223 */ /* 0x040fe20000010830 */
[----:B------:R-:W1:Y:S01]  /*4680*/  MUFU.EX2 R42, R42 ;  /* 0x0000002a002a7308 */ /* 0x000e620000000800 */
[----:B--2---:R-:W-:Y:S01]  /*4690*/  FADD.FTZ R104, R107, R104 ;  /* 0x000000686b687221 */ /* 0x004fe20000010000 */
[----:B------:R-:W-:Y:S01]  /*46a0*/  FADD.FTZ R123, R31, R108 ;  /* 0x0000006c1f7b7221 */ /* 0x000fe20000010000 */
[----:B------:R-:W-:Y:S01]  /*46b0*/  F2FP.SATFINITE.E4M3.F32.PACK_AB_MERGE_C R224, R107, R52, RZ ;  /* 0x000000346be0723e */ /* 0x000fe200048070ff */
[C-C-:B------:R-:W-:Y:S01]  /*46c0*/  FFMA.FTZ R161, R2.reuse, R161, -R48.reuse ;  /* 0x000000a102a17223 */ /* 0x140fe20000010830 */
[--C-:B------:R-:W-:Y:S01]  /*46d0*/  FFMA.FTZ R163, R2, R163, -R48.reuse ;  /* 0x000000a302a37223 */ /* 0x100fe20000010830 */
[----:B------:R-:W-:Y:S01]  /*46e0*/  FADD.FTZ R110, R66, R123 ;  /* 0x0000007b426e7221 */ /* 0x000fe20000010000 */
[C---:B------:R-:W-:Y:S01]  /*46f0*/  FFMA.FTZ R165, R2.reuse, R165, -R48 ;  /* 0x000000a502a57223 */ /* 0x040fe20000010830 */
[----:B------:R-:W2:Y:S01]  /*4700*/  MUFU.EX2 R58, R58 ;  /* 0x0000003a003a7308 */ /* 0x000ea20000000800 */
[----:B0-----:R-:W-:Y:S01]  /*4710*/  FADD.FTZ R121, R39, R104 ;  /* 0x0000006827797221 */ /* 0x001fe20000010000 */
[C-C-:B------:R-:W-:Y:S01]  /*4720*/  FFMA.FTZ R104, R2.reuse, R65, -R48.reuse ;  /* 0x0000004102687223 */ /* 0x140fe20000010830 */
[C-C-:B------:R-:W-:Y:S01]  /*4730*/  FFMA.FTZ R69, R2.reuse, R69, -R48.reuse ;  /* 0x0000004502457223 */ /* 0x140fe20000010830 */
[C-C-:B------:R-:W-:Y:S01]  /*4740*/  FFMA.FTZ R99, R2.reuse, R99, -R48.reuse ;  /* 0x0000006302637223 */ /* 0x140fe20000010830 */
[C-C-:B------:R-:W-:Y:S01]  /*4750*/  FFMA.FTZ R167, R2.reuse, R167, -R48.reuse ;  /* 0x000000a702a77223 */ /* 0x140fe20000010830 */
[----:B------:R-:W-:Y:S01]  /*4760*/  FFMA.FTZ R169, R2, R169, -R48 ;  /* 0x000000a902a97223 */ /* 0x000fe20000010830 */
[----:B------:R-:W-:Y:S01]  /*4770*/  F2FP.SATFINITE.E4M3.F32.PACK_AB_MERGE_C R224, R36, R13, R224 ;  /* 0x0000000d24e0723e */ /* 0x000fe200048070e0 */
[----:B------:R-:W0:Y:S01]  /*4780*/  MUFU.EX2 R111, R111 ;  /* 0x0000006f006f7308 */ /* 0x000e220000000800 */
        /* <DEDUP_REMOVED lines=9> */
[----:B------:R-:W-:Y:S01]  /*4820*/  FADD.FTZ R121, R35, R110 ;  /* 0x0000006e23797221 */ /* 0x000fe20000010000 */
[C-C-:B------:R-:W-:Y:S01]  /*4830*/  FFMA.FTZ R173, R2.reuse, R173, -R48.reuse ;  /* 0x000000ad02ad7223 */ /* 0x140fe20000010830 */
[C-C-:B------:R-:W-:Y:S01]  /*4840*/  FFMA.FTZ R175, R2.reuse, R175, -R48.reuse ;  /* 0x000000af02af7223 */ /* 0x140fe20000010830 */
[--C-:B------:R-:W-:Y:S01]  /*4850*/  FFMA.FTZ R79, R2, R79, -R48.reuse ;  /* 0x0000004f024f7223 */ /* 0x100fe20000010830 */
[----:B------:R-:W-:Y:S01]  /*4860*/  FADD.FTZ R110, R70, R121 ;  /* 0x00000079466e7221 */ /* 0x000fe20000010000 */
[C---:B------:R-:W-:Y:S01]  /*4870*/  FFMA.FTZ R177, R2.reuse, R177, -R48 ;  /* 0x000000b102b17223 */ /* 0x040fe20000010830 */
[----:B------:R-:W2:Y:S01]  /*4880*/  MUFU.EX2 R103, R103 ;  /* 0x0000006700677308 */ /* 0x000ea20000000800 */
[C---:B0-----:R-:W-:Y:S01]  /*4890*/  FADD.FTZ R65, R111.reuse, R108 ;  /* 0x0000006c6f417221 */ /* 0x041fe20000010000 */
[----:B------:R-:W-:Y:S01]  /*48a0*/  F2FP.SATFINITE.E4M3.F32.PACK_AB_MERGE_C R226, R111, R58, RZ ;  /* 0x0000003a6fe2723e */ /* 0x000fe200048070ff */
[----:B------:R-:W-:-:S03]  /*48b0*/  FFMA.FTZ R181, R2, R181, -R48 ;  /* 0x000000b502b57223 */ /* 0x000fc60000010830 */
[----:B------:R-:W-:Y:S02]  /*48c0*/  F2FP.SATFINITE.E4M3.F32.PACK_AB_MERGE_C R226, R42, R39, R226 ;  /* 0x000000272ae2723e */ /* 0x000fe400048070e2 */
[----:B------:R-:W0:Y:S01]  /*48d0*/  MUFU.EX2 R64, R64 ;  /* 0x0000004000407308 */ /* 0x000e220000000800 */
[----:B-1----:R-:W-:Y:S01]  /*48e0*/  FADD.FTZ R108, R46, R65 ;  /* 0x000000412e6c7221 */ /* 0x002fe20000010000 */
[----:B------:R-:W-:-:S04]  /*48f0*/  FADD.FTZ R65, R47, R110 ;  /* 0x0000006e2f417221 */ /* 0x000fc80000010000 */
[----:B------:R-:W-:Y:S01]  /*4900*/  FADD.FTZ R112, R74, R65 ;  /* 0x000000414a707221 */ /* 0x000fe20000010000 */
[C---:B------:R-:W-:Y:S01]  /*4910*/  FFMA.FTZ R65, R2.reuse, R49, -R48 ;  /* 0x0000003102417223 */ /* 0x040fe20000010830 */
[----:B------:R-:W1:Y:S01]  /*4920*/  MUFU.EX2 R109, R109 ;  /* 0x0000006d006d7308 */ /* 0x000e620000000800 */
[----:B--2---:R-:W-:Y:S01]  /*4930*/  FADD.FTZ R121, R103, R108 ;  /* 0x0000006c67797221 */ /* 0x004fe20000010000 */
[----:B------:R-:W-:Y:S01]  /*4940*/  FADD.FTZ R49, R51, R112 ;  /* 0x0000007033317221 */ /* 0x000fe20000010000 */
[----:B------:R-:W-:-:S03]  /*4950*/  FFMA.FTZ R48, R2, R187, -R48 ;  /* 0x000000bb02307223 */ /* 0x000fc60000010830 */
[----:B------:R-:W-:Y:S02]  /*4960*/  FADD.FTZ R112, R78, R49 ;  /* 0x000000314e707221 */ /* 0x000fe40000010000 */
[----:B------:R-:W2:Y:S01]  /*4970*/  MUFU.EX2 R50, R50 ;  /* 0x0000003200327308 */ /* 0x000ea20000000800 */
[----:B0-----:R-:W-:Y:S01]  /*4980*/  FADD.FTZ R110, R64, R121 ;  /* 0x00000079406e7221 */ /* 0x001fe20000010000 */
[----:B------:R-:W-:-:S04]  /*4990*/  FADD.FTZ R123, R55, R112 ;  /* 0x00000070377b7221 */ /* 0x000fc80000010000 */
[----:B------:R-:W-:Y:S02]  /*49a0*/  FADD.FTZ R112, R82, R123 ;  /* 0x0000007b52707221 */ /* 0x000fe40000010000 */
[----:B------:R-:W0:Y:S01]  /*49b0*/  MUFU.EX2 R105, R105 ;  /* 0x0000006900697308 */ /* 0x000e220000000800 */
[----:B-1----:R-:W-:Y:S01]  /*49c0*/  FADD.FTZ R121, R109, R110 ;  /* 0x0000006e6d797221 */ /* 0x002fe20000010000 */
[----:B------:R-:W-:Y:S01]  /*49d0*/  FADD.FTZ R123, R59, R112 ;  /* 0x000000703b7b7221 */ /* 0x000fe20000010000 */
[----:B------:R-:W-:-:S03]  /*49e0*/  F2FP.SATFINITE.E4M3.F32.PACK_AB_MERGE_C R64, R109, R64, RZ ;  /* 0x000000406d40723e */ /* 0x000fc600048070ff */
[----:B------:R-:W-:Y:S01]  /*49f0*/  FADD.FTZ R112, R86, R123 ;  /* 0x0000007b56707221 */ /* 0x000fe20000010000 */
[----:B------:R-:W-:Y:S01]  /*4a00*/  F2FP.SATFINITE.E4M3.F32.PACK_AB_MERGE_C R220, R103, R46, R64 ;  /* 0x0000002e67dc723e */ /* 0x000fe20004807040 */
[----:B------:R-:W1:Y:S01]  /*4a10*/  MUFU.EX2 R80, R80 ;  /* 0x0000005000507308 */ /* 0x000e620000000800 */
[----:B--2---:R-:W-:Y:S01]  /*4a20*/  FADD.FTZ R110, R50, R121 ;  /* 0x00000079326e7221 */ /* 0x004fe20000010000 */
[----:B------:R-:W-:-:S06]  /*4a30*/  CS2R R46, SRZ ;  /* 0x00000000002e7805 */ /* 0x000fcc000001ff00 */
        /* <DEDUP_REMOVED lines=8> */
[----:B------:R-:W-:Y:S01]  /*4ac0*/  CS2R R50, SRZ ;  /* 0x0000000000327805 */ /* 0x000fe2000001ff00 */
[----:B------:R-:W2:Y:S01]  /*4ad0*/  MUFU.EX2 R96, R96 ;  /* 0x0000006000607308 */ /* 0x000ea20000000800 */
[----:B0-----:R-:W-:Y:S01]  /*4ae0*/  FADD.FTZ R110, R54, R121 ;  /* 0x00000079366e7221 */ /* 0x001fe20000010000 */
[----:B------:R-:W-:-:S06]  /*4af0*/  FADD.FTZ R121, R63, R112 ;  /* 0x000000703f797221 */ /* 0x000fcc0000010000 */
[----:B------:R-:W0:Y:S01]  /*4b00*/  MUFU.EX2 R115, R115 ;  /* 0x0000007300737308 */ /* 0x000e220000000800 */
[----:B-1----:R-:W-:Y:S01]  /*4b10*/  FADD.FTZ R21, R89, R110 ;  /* 0x0000006e59157221 */ /* 0x002fe20000010000 */
[----:B------:R-:W-:-:S04]  /*4b20*/  FADD.FTZ R110, R90, R121 ;  /* 0x000000795a6e7221 */ /* 0x000fc80000010000 */
[----:B------:R-:W-:Y:S02]  /*4b30*/  FADD.FTZ R31, R67, R110 ;  /* 0x0000006e431f7221 */ /* 0x000fe40000010000 */
[----:B------:R-:W1:Y:S01]  /*4b40*/  MUFU.EX2 R62, R62 ;  /* 0x0000003e003e7308 */ /* 0x000e620000000800 */
[----:B--2---:R-:W-:Y:S01]  /*4b50*/  FADD.FTZ R8, R96, R21 ;  /* 0x0000001560087221 */ /* 0x004fe20000010000 */
[----:B------:R-:W-:-:S04]  /*4b60*/  FADD.FTZ R82, R94, R31 ;  /* 0x0000001f5e527221 */ /* 0x000fc80000010000 */
[----:B------:R-:W-:Y:S01]  /*4b70*/  FADD.FTZ R31, R71, R82 ;  /* 0x00000052471f7221 */ /* 0x000fe20000010000 */
[----:B------:R-:W-:Y:S01]  /*4b80*/  CS2R R70, SRZ ;  /* 0x0000000000467805 */ /* 0x000fe2000001ff00 */
        /* <DEDUP_REMOVED lines=8> */
[----:B------:R-:W-:Y:S01]  /*4c10*/  FADD.FTZ R31, R88, R31 ;  /* 0x0000001f581f7221 */ /* 0x000fe20000010000 */
[----:B------:R-:W-:-:S03]  /*4c20*/  CS2R R54, SRZ ;  /* 0x0000000000367805 */ /* 0x000fc6000001ff00 */
[----:B------:R-:W-:Y:S02]  /*4c30*/  FADD.FTZ R58, R72, R31 ;  /* 0x0000001f483a7221 */ /* 0x000fe40000010000 */
[----:B------:R-:W1:Y:S01]  /*4c40*/  MUFU.EX2 R117, R117 ;  /* 0x0000007500757308 */ /* 0x000e620000000800 */
[----:B--2---:R-:W-:Y:S01]  /*4c50*/  FADD.FTZ R21, R93, R74 ;  /* 0x0000004a5d157221 */ /* 0x004fe20000010000 */
[----:B------:R-:W-:Y:S01]  /*4c60*/  FADD.FTZ R58, R77, R58 ;  /* 0x0000003a4d3a7221 */ /* 0x000fe20000010000 */
[----:B------:R-:W-:-:S03]  /*4c70*/  CS2R R74, SRZ ;  /* 0x00000000004a7805 */ /* 0x000fc6000001ff00 */
[----:B------:R-:W-:Y:S01]  /*4c80*/  FADD.FTZ R15, R73, R58 ;  /* 0x0000003a490f7221 */ /* 0x000fe20000010000 */
[----:B------:R-:W-:Y:S01]  /*4c90*/  CS2R R58, SRZ ;  /* 0x00000000003a7805 */ /* 0x000fe2000001ff00 */
[----:B------:R-:W2:Y:S01]  /*4ca0*/  MUFU.EX2 R68, R68 ;  /* 0x0000004400447308 */ /* 0x000ea20000000800 */
[----:B0-----:R-:W-:Y:S01]  /*4cb0*/  FADD.FTZ R52, R102, R21 ;  /* 0x0000001566347221 */ /* 0x001fe20000010000 */
[----:B------:R-:W-:Y:S01]  /*4cc0*/  FADD.FTZ R15, R76, R15 ;  /* 0x0000000f4c0f7221 */ /* 0x000fe20000010000 */
[----:B------:R-:W-:Y:S02]  /*4cd0*/  CS2R R72, SRZ ;  /* 0x0000000000487805 */ /* 0x000fe4000001ff00 */
[----:B------:R-:W-:-:S03]  /*4ce0*/  CS2R R76, SRZ ;  /* 0x00000000004c7805 */ /* 0x000fc6000001ff00 */
[----:B------:R-:W0:Y:S01]  /*4cf0*/  MUFU.EX2 R97, R97 ;  /* 0x0000006100617308 */ /* 0x000e220000000800 */
[C---:B-1----:R-:W-:Y:S01]  /*4d00*/  FADD.FTZ R21, R117.reuse, R52 ;  /* 0x0000003475157221 */ /* 0x042fe20000010000 */
        /* <DEDUP_REMOVED lines=11> */
[----:B------:R-:W-:Y:S01]  /*4dc0*/  FADD.FTZ R119, R119, R52 ;  /* 0x0000003477777221 */ /* 0x000fe20000010000 */
[----:B------:R-:W-:Y:S02]  /*4dd0*/  FADD.FTZ R52, R56, R15 ;  /* 0x0000000f38347221 */ /* 0x000fe40000010000 */
[----:B------:R-:W-:Y:S02]  /*4de0*/  F2FP.SATFINITE.E4M3.F32.PACK_AB_MERGE_C R212, R97, R68, R106 ;  /* 0x0000004461d4723e */ /* 0x000fe4000480706a */
[----:B------:R-:W-:Y:S01]  /*4df0*/  FADD.FTZ R57, R57, R52 ;  /* 0x0000003439397221 */ /* 0x000fe20000010000 */
[----:B------:R-:W2:Y:S01]  /*4e00*/  MUFU.EX2 R100, R100 ;  /* 0x0000006400647308 */ /* 0x000ea20000000800 */
[----:B0-----:R-:W-:Y:S02]  /*4e10*/  FADD.FTZ R38, R84, R119 ;  /* 0x0000007754267221 */ /* 0x001fe40000010000 */
[----:B------:R-:W-:-:S04]  /*4e20*/  FADD.FTZ R56, R60, R57 ;  /* 0x000000393c387221 */ /* 0x000fc80000010000 */
[----:B------:R-:W-:Y:S01]  /*4e30*/  FADD.FTZ R21, R61, R56 ;  /* 0x000000383d157221 */ /* 0x000fe20000010000 */
[----:B------:R-:W0:Y:S01]  /*4e40*/  MUFU.EX2 R85, R85 ;  /* 0x0000005500557308 */ /* 0x000e220000000800 */
[----:B-1----:R-:W-:Y:S01]  /*4e50*/  FADD.FTZ R15, R101, R38 ;  /* 0x00000026650f7221 */ /* 0x002fe20000010000 */
[----:B------:R-:W-:Y:S01]  /*4e60*/  CS2R R60, SRZ ;  /* 0x00000000003c7805 */ /* 0x000fe2000001ff00 */
[----:B------:R-:W-:-:S04]  /*4e70*/  FADD.FTZ R56, R40, R21 ;  /* 0x0000001528387221 */ /* 0x000fc80000010000 */
[----:B------:R-:W-:Y:S01]  /*4e80*/  FADD.FTZ R41, R41, R56 ;  /* 0x0000003829297221 */ /* 0x000fe20000010000 */
[----:B------:R-:W1:Y:S01]  /*4e90*/  MUFU.EX2 R81, R81 ;  /* 0x0000005100517308 */ /* 0x000e620000000800 */
[----:B--2---:R-:W-:Y:S01]  /*4ea0*/  FADD.FTZ R52, R100, R15 ;  /* 0x0000000f64347221 */ /* 0x004fe20000010000 */
[----:B------:R-:W-:-:S06]  /*4eb0*/  CS2R R56, SRZ ;  /* 0x0000000000387805 */ /* 0x000fcc000001ff00 */
[----:B------:R-:W2:Y:S01]  /*4ec0*/  MUFU.EX2 R98, R98 ;  /* 0x0000006200627308 */ /* 0x000ea20000000800 */
[C---:B0-----:R-:W-:Y:S01]  /*4ed0*/  FADD.FTZ R52, R85.reuse, R52 ;  /* 0x0000003455347221 */ /* 0x041fe20000010000 */
[----:B------:R-:W-:-:S04]  /*4ee0*/  F2FP.SATFINITE.E4M3.F32.PACK_AB_MERGE_C R100, R85, R100, RZ ;  /* 0x000000645564723e */ /* 0x000fc800048070ff */
[----:B------:R-:W-:Y:S02]  /*4ef0*/  F2FP.SATFINITE.E4M3.F32.PACK_AB_MERGE_C R214, R101, R84, R100 ;  /* 0x0000005465d6723e */ /* 0x000fe40004807064 */
[----:B------:R-:W-:Y:S01]  /*4f00*/  CS2R R84, SRZ ;  /* 0x0000000000547805 */ /* 0x000fe2000001ff00 */
[----:B------:R-:W0:Y:S01]  /*4f10*/  MUFU.EX2 R159, R159 ;  /* 0x0000009f009f7308 */ /* 0x000e220000000800 */
[----:B-1----:R-:W-:-:S07]  /*4f20*/  FADD.FTZ R15, R81, R52 ;  /* 0x00000034510f7221 */ /* 0x002fce0000010000 */
[----:B------:R-:W1:Y:S01]  /*4f30*/  MUFU.EX2 R108, R161 ;  /* 0x000000a1006c7308 */ /* 0x000e620000000800 */
[----:B--2---:R-:W-:-:S07]  /*4f40*/  FADD.FTZ R52, R98, R15 ;  /* 0x0000000f62347221 */ /* 0x004fce0000010000 */
[----:B------:R-:W2:Y:S01]  /*4f50*/  MUFU.EX2 R49, R163 ;  /* 0x000000a300317308 */ /* 0x000ea20000000800 */
[----:B0-----:R-:W-:Y:S01]  /*4f60*/  FADD.FTZ R15, R159, R52 ;  /* 0x000000349f0f7221 */ /* 0x001fe20000010000 */
[----:B------:R-:W-:-:S04]  /*4f70*/  FADD.FTZ R52, R44, R41 ;  /* 0x000000292c347221 */ /* 0x000fc80000010000 */
[----:B------:R-:W-:Y:S01]  /*4f80*/  FADD.FTZ R21, R45, R52 ;  /* 0x000000342d157221 */ /* 0x000fe20000010000 */
[----:B------:R-:W-:Y:S01]  /*4f90*/  CS2R R44, SRZ ;  /* 0x00000000002c7805 */ /* 0x000fe2000001ff00 */
[----:B------:R-:W0:Y:S01]  /*4fa0*/  MUFU.EX2 R104, R104 ;  /* 0x0000006800687308 */ /* 0x000e220000000800 */
[C---:B-1----:R-:W-:Y:S01]  /*4fb0*/  F2FP.SATFINITE.E4M3.F32.PACK_AB_MERGE_C R159, R108.reuse, R159, RZ ;  /* 0x0000009f6c9f723e */ /* 0x042fe200048070ff */
[----:B------:R-:W-:Y:S01]  /*4fc0*/  FADD.FTZ R108, R108, R15 ;  /* 0x0000000f6c6c7221 */ /* 0x000fe20000010000 */
[----:B------:R-:W-:Y:S02]  /*4fd0*/  FADD.FTZ R24, R24, R21 ;  /* 0x0000001518187221 */ /* 0x000fe40000010000 */
[----:B------:R-:W1:Y:S01]  /*4fe0*/  @P2 LDC R21, c[0x0][0x450] ;  /* 0x00011400ff152b82 */ /* 0x000e620000000800 */
[----:B------:R-:W-:Y:S01]  /*4ff0*/  F2FP.SATFINITE.E4M3.F32.PACK_AB_MERGE_C R208, R98, R81, R159 ;  /* 0x0000005162d0723e */ /* 0x000fe2000480709f */
[----:B------:R-:W-:Y:S01]  /*5000*/  FADD.FTZ R25, R25, R24 ;  /* 0x0000001819197221 */ /* 0x000fe20000010000 */
[----:B------:R-:W3:Y:S01]  /*5010*/  MUFU.EX2 R165, R165 ;  /* 0x000000a500a57308 */ /* 0x000ee20000000800 */
[----:B--2---:R-:W-:Y:S01]  /*5020*/  FADD.FTZ R15, R49, R108 ;  /* 0x0000006c310f7221 */ /* 0x004fe20000010000 */
[----:B------:R-:W-:-:S06]  /*5030*/  CS2R R80, SRZ ;  /* 0x0000000000507805 */ /* 0x000fcc000001ff00 */
[----:B------:R2:W4:Y:S01]  /*5040*/  MUFU.EX2 R66, R69 ;  /* 0x0000004500427308 */ /* 0x0005220000000800 */
[----:B0-----:R-:W-:Y:S01]  /*5050*/  FADD.FTZ R36, R104, R15 ;  /* 0x0000000f68247221 */ /* 0x001fe20000010000 */
[----:B------:R-:W-:-:S04]  /*5060*/  F2FP.SATFINITE.E4M3.F32.PACK_AB_MERGE_C R15, R33, R32, RZ ;  /* 0x00000020210f723e */ /* 0x000fc800048070ff */
[----:B------:R-:W-:Y:S02]  /*5070*/  F2FP.SATFINITE.E4M3.F32.PACK_AB_MERGE_C R205, R29, R28, R15 ;  /* 0x0000001c1dcd723e */ /* 0x000fe4000480700f */
[----:B------:R-:W0:Y:S01]  /*5080*/  MUFU.EX2 R8, R99 ;  /* 0x0000006300087308 */ /* 0x000e220000000800 */
[----:B---3--:R-:W-:Y:S01]  /*5090*/  FADD.FTZ R13, R165, R36 ;  /* 0x00000024a50d7221 */ /* 0x008fe20000010000 */
[----:B------:R-:W-:Y:S01]  /*50a0*/  FADD.FTZ R36, R28, R25 ;  /* 0x000000191c247221 */ /* 0x000fe20000010000 */
[----:B------:R-:W-:Y:S02]  /*50b0*/  F2FP.SATFINITE.E4M3.F32.PACK_AB_MERGE_C R15, R43, R14, RZ ;  /* 0x0000000e2b0f723e */ /* 0x000fe400048070ff */
[----:B--2---:R-:W-:Y:S01]  /*50c0*/  CS2R R68, SRZ ;  /* 0x0000000000447805 */ /* 0x004fe2000001ff00 */
[----:B------:R-:W-:Y:S01]  /*50d0*/  FADD.FTZ R29, R29, R36 ;  /* 0x000000241d1d7221 */ /* 0x000fe20000010000 */
[----:B------:R-:W-:Y:S01]  /*50e0*/  F2FP.SATFINITE.E4M3.F32.PACK_AB_MERGE_C R207, R37, R12, R15 ;  /* 0x0000000c25cf723e */ /* 0x000fe2000480700f */
[----:B------:R-:W2:Y:S01]  /*50f0*/  MUFU.EX2 R167, R167 ;  /* 0x000000a700a77308 */ /* 0x000ea20000000800 */
[----:B----4-:R-:W-:Y:S01]  /*5100*/  FADD.FTZ R13, R66, R13 ;  /* 0x0000000d420d7221 */ /* 0x010fe20000010000 */
[----:B------:R-:W-:Y:S01]  /*5110*/  FADD.FTZ R36, R32, R29 ;  /* 0x0000001d20247221 */ /* 0x000fe20000010000 */
[----:B------:R-:W3:Y:S01]  /*5120*/  @P2 LDC R15, c[0x0][0x44c] ;  /* 0x00011300ff0f2b82 */ /* 0x000ee20000000800 */
[----:B------:R-:W-:-:S02]  /*5130*/  F2FP.SATFINITE.E4M3.F32.PACK_AB_MERGE_C R165, R66, R165, RZ ;  /* 0x000000a542a5723e */ /* 0x000fc400048070ff */
[----:B------:R-:W-:Y:S01]  /*5140*/  CS2R R66, SRZ ;  /* 0x0000000000427805 */ /* 0x000fe2000001ff00 */
[----:B------:R-:W-:Y:S01]  /*5150*/  FADD.FTZ R33, R33, R36 ;  /* 0x0000002421217221 */ /* 0x000fe20000010000 */
[----:B------:R-:W4:Y:S01]  /*5160*/  MUFU.EX2 R169, R169 ;  /* 0x000000a900a97308 */ /* 0x000f220000000800 */
[----:B0-----:R-:W-:Y:S01]  /*5170*/  FADD.FTZ R28, R8, R13 ;  /* 0x0000000d081c7221 */ /* 0x001fe20000010000 */
[----:B------:R-:W-:-:S06]  /*5180*/  F2FP.SATFINITE.E4M3.F32.PACK_AB_MERGE_C R210, R104, R49, R165 ;  /* 0x0000003168d2723e */ /* 0x000fcc00048070a5 */
[----:B------:R-:W0:Y:S01]  /*5190*/  MUFU.EX2 R6, R95 ;  /* 0x0000005f00067308 */ /* 0x000e220000000800 */
[----:B--2---:R-:W-:-:S07]  /*51a0*/  FADD.FTZ R32, R167, R28 ;  /* 0x0000001ca7207221 */ /* 0x004fce0000010000 */
[----:B------:R-:W2:Y:S01]  /*51b0*/  MUFU.EX2 R171, R171 ;  /* 0x000000ab00ab7308 */ /* 0x000ea20000000800 */
[----:B----4-:R-:W-:Y:S01]  /*51c0*/  FADD.FTZ R13, R169, R32 ;  /* 0x00000020a90d7221 */ /* 0x010fe20000010000 */
[----:B------:R-:W-:-:S04]  /*51d0*/  FADD.FTZ R32, R12, R33 ;  /* 0x000000210c207221 */ /* 0x000fc80000010000 */
[----:B------:R-:W-:Y:S01]  /*51e0*/  FADD.FTZ R37, R37, R32 ;  /* 0x0000002025257221 */ /* 0x000fe20000010000 */
[----:B------:R-:W-:Y:S01]  /*51f0*/  CS2R R32, SRZ ;  /* 0x0000000000207805 */ /* 0x000fe2000001ff00 */
[----:B------:R4:W5:Y:S01]  /*5200*/  MUFU.EX2 R38, R65 ;  /* 0x0000004100267308 */ /* 0x0009620000000800 */
[C---:B0-----:R-:W-:Y:S01]  /*5210*/  F2FP.SATFINITE.E4M3.F32.PACK_AB_MERGE_C R169, R6.reuse, R169, RZ ;  /* 0x000000a906a9723e */ /* 0x041fe200048070ff */
[----:B------:R-:W-:Y:S01]  /*5220*/  FADD.FTZ R6, R6, R13 ;  /* 0x0000000d06067221 */ /* 0x000fe20000010000 */
[----:B------:R-:W-:Y:S01]  /*5230*/  FADD.FTZ R14, R14, R37 ;  /* 0x000000250e0e7221 */ /* 0x000fe20000010000 */
[----:B------:R-:W-:Y:S02]  /*5240*/  CS2R R36, SRZ ;  /* 0x0000000000247805 */ /* 0x000fe4000001ff00 */
[----:B------:R-:W-:Y:S01]  /*5250*/  F2FP.SATFINITE.E4M3.F32.PACK_AB_MERGE_C R204, R167, R8, R169 ;  /* 0x00000008a7cc723e */ /* 0x000fe200048070a9 */
[----:B------:R-:W-:Y:S01]  /*5260*/  FADD.FTZ R43, R43, R14 ;  /* 0x0000000e2b2b7221 */ /* 0x000fe20000010000 */
[----:B------:R-:W0:Y:S01]  /*5270*/  MUFU.EX2 R91, R91 ;  /* 0x0000005b005b7308 */ /* 0x000e220000000800 */
[----:B--2---:R-:W-:Y:S01]  /*5280*/  FADD.FTZ R13, R171, R6 ;  /* 0x00000006ab0d7221 */ /* 0x004fe20000010000 */
[----:B----4-:R-:W-:-:S06]  /*5290*/  CS2R R64, SRZ ;  /* 0x0000000000407805 */ /* 0x010fcc000001ff00 */
[----:B------:R2:W4:Y:S01]  /*52a0*/  MUFU.EX2 R40, R53 ;  /* 0x0000003500287308 */ /* 0x0005220000000800 */
[----:B-----5:R-:W-:-:S07]  /*52b0*/  FADD.FTZ R12, R38, R13 ;  /* 0x0000000d260c7221 */ /* 0x020fce0000010000 */
[----:B------:R-:W5:Y:S01]  /*52c0*/  MUFU.EX2 R183, R183 ;  /* 0x000000b700b77308 */ /* 0x000f620000000800 */
[----:B0-----:R-:W-:Y:S01]  /*52d0*/  FADD.FTZ R13, R91, R12 ;  /* 0x0000000c5b0d7221 */ /* 0x001fe20000010000 */
[----:B--2---:R-:W-:-:S06]  /*52e0*/  CS2R R52, SRZ ;  /* 0x0000000000347805 */ /* 0x004fcc000001ff00 */
[----:B------:R-:W0:Y:S01]  /*52f0*/  MUFU.EX2 R20, R20 ;  /* 0x0000001400147308 */ /* 0x000e220000000800 */
[C---:B----4-:R-:W-:Y:S01]  /*5300*/  F2FP.SATFINITE.E4M3.F32.PACK_AB_MERGE_C R91, R40.reuse, R91, RZ ;  /* 0x0000005b285b723e */ /* 0x050fe200048070ff */
[----:B------:R-:W-:-:S03]  /*5310*/  FADD.FTZ R40, R40, R13 ;  /* 0x0000000d28287221 */ /* 0x000fc60000010000 */
[----:B------:R-:W-:Y:S02]  /*5320*/  F2FP.SATFINITE.E4M3.F32.PACK_AB_MERGE_C R206, R38, R171, R91 ;  /* 0x000000ab26ce723e */ /* 0x000fe4000480705b */
[----:B------:R-:W-:Y:S01]  /*5330*/  CS2R R38, SRZ ;  /* 0x0000000000267805 */ /* 0x000fe2000001ff00 */
[----:B------:R-:W2:Y:S01]  /*5340*/  MUFU.EX2 R179, R179 ;  /* 0x000000b300b37308 */ /* 0x000ea20000000800 */
[----:B-----5:R-:W-:-:S07]  /*5350*/  F2FP.SATFINITE.E4M3.F32.PACK_AB_MERGE_C R14, R183, R30, RZ ;  /* 0x0000001eb70e723e */ /* 0x020fce00048070ff */
[----:B------:R-:W4:Y:S01]  /*5360*/  MUFU.EX2 R87, R87 ;  /* 0x0000005700577308 */ /* 0x000f220000000800 */
[----:B0-----:R-:W-:Y:S01]  /*5370*/  FADD.FTZ R12, R20, R43 ;  /* 0x0000002b140c7221 */ /* 0x001fe20000010000 */
[----:B------:R-:W-:-:S06]  /*5380*/  CS2R R42, SRZ ;  /* 0x00000000002a7805 */ /* 0x000fcc000001ff00 */
[----:B------:R-:W0:Y:S01]  /*5390*/  MUFU.EX2 R24, R83 ;  /* 0x0000005300187308 */ /* 0x000e220000000800 */
[C---:B--2---:R-:W-:Y:S01]  /*53a0*/  F2FP.SATFINITE.E4M3.F32.PACK_AB_MERGE_C R201, R179.reuse, R20, R14 ;  /* 0x00000014b3c9723e */ /* 0x044fe2000480700e */
[----:B------:R-:W-:Y:S01]  /*53b0*/  FADD.FTZ R179, R179, R12 ;  /* 0x0000000cb3b37221 */ /* 0x000fe20000010000 */
[----:B---3--:R-:W-:-:S04]  /*53c0*/  @P2 IMAD.HI.U32 R14, R22, R15, RZ ;  /* 0x0000000f160e2227 */ /* 0x008fc800078e00ff */
[----:B------:R-:W-:Y:S01]  /*53d0*/  FADD.FTZ R30, R30, R179 ;  /* 0x000000b31e1e7221 */ /* 0x000fe20000010000 */
[----:B------:R-:W2:Y:S01]  /*53e0*/  MUFU.EX2 R173, R173 ;  /* 0x000000ad00ad7308 */ /* 0x000ea20000000800 */
[----:B----4-:R-:W-:Y:S01]  /*53f0*/  FADD.FTZ R13, R87, R40 ;  /* 0x00000028570d7221 */ /* 0x010fe20000010000 */
[----:B-1----:R-:W-:Y:S01]  /*5400*/  @P2 SHF.R.U32.HI R22, RZ, R21, R14 ;  /* 0x00000015ff162219 */ /* 0x002fe2000001160e */
[----:B------:R-:W-:Y:S01]  /*5410*/  FADD.FTZ R183, R183, R30 ;  /* 0x0000001eb7b77221 */ /* 0x000fe20000010000 */
[----:B------:R-:W-:Y:S01]  /*5420*/  VIADD R14, R23, 0xfffffffe ;  /* 0xfffffffe170e7836 */ /* 0x000fe20000000000 */
[----:B------:R-:W-:Y:S02]  /*5430*/  CS2R R30, SRZ ;  /* 0x00000000001e7805 */ /* 0x000fe4000001ff00 */
[----:B------:R-:W-:Y:S01]  /*5440*/  IADD3 R137, R22, -R7, R136 ;  /* 0x8000000716897210 */ /* 0x000fe20007ffe088 */
[----:B------:R-:W-:Y:S01]  /*5450*/  IMAD.MOV.U32 R136, RZ, RZ, RZ ;  /* 0x000000ffff887224 */ /* 0x000fe200078e00ff */
[----:B------:R-:W1:Y:S01]  /*5460*/  MUFU.EX2 R28, R175 ;  /* 0x000000af001c7308 */ /* 0x000e620000000800 */
[----:B0-----:R-:W-:Y:S01]  /*5470*/  FADD.FTZ R12, R24, R13 ;  /* 0x0000000d180c7221 */ /* 0x001fe20000010000 */
[----:B------:R-:W-:Y:S01]  /*5480*/  CS2R R40, SRZ ;  /* 0x0000000000287805 */ /* 0x000fe2000001ff00 */
[----:B------:R-:W-:Y:S01]  /*5490*/  IMAD.HI R136, R137, -0x6db6db6d, R136 ;  /* 0x9249249389887827 */ /* 0x000fe200078e0288 */
[----:B------:R-:W-:-:S04]  /*54a0*/  CS2R R82, SRZ ;  /* 0x0000000000527805 */ /* 0x000fc8000001ff00 */
[----:B------:R-:W-:Y:S01]  /*54b0*/  MUFU.EX2 R11, R11 ;  /* 0x0000000b000b7308 */ /* 0x000fe20000000800 */
[----:B--2---:R-:W-:-:S07]  /*54c0*/  FADD.FTZ R13, R173, R12 ;  /* 0x0000000cad0d7221 */ /* 0x004fce0000010000 */
[----:B------:R-:W0:Y:S01]  /*54d0*/  MUFU.EX2 R34, R34 ;  /* 0x0000002200227308 */ /* 0x000e220000000800 */
[C---:B-1----:R-:W-:Y:S01]  /*54e0*/  F2FP.SATFINITE.E4M3.F32.PACK_AB_MERGE_C R173, R28.reuse, R173, RZ ;  /* 0x000000ad1cad723e */ /* 0x042fe200048070ff */
[----:B------:R-:W-:-:S03]  /*54f0*/  FADD.FTZ R28, R28, R13 ;  /* 0x0000000d1c1c7221 */ /* 0x000fc60000010000 */
[----:B------:R-:W-:Y:S02]  /*5500*/  F2FP.SATFINITE.E4M3.F32.PACK_AB_MERGE_C R200, R24, R87, R173 ;  /* 0x0000005718c8723e */ /* 0x000fe400048070ad */
[----:B------:R-:W-:Y:S02]  /*5510*/  CS2R R24, SRZ ;  /* 0x0000000000187805 */ /* 0x000fe4000001ff00 */
[----:B------:R-:W-:Y:S01]  /*5520*/  CS2R R86, SRZ ;  /* 0x0000000000567805 */ /* 0x000fe2000001ff00 */
[----:B------:R-:W1:Y:S08]  /*5530*/  MUFU.EX2 R26, R26 ;  /* 0x0000001a001a7308 */ /* 0x000e700000000800 */
[----:B------:R-:W2:Y:S01]  /*5540*/  MUFU.EX2 R185, R185 ;  /* 0x000000b900b97308 */ /* 0x000ea20000000800 */
[----:B0-----:R-:W-:-:S07]  /*5550*/  F2FP.SATFINITE.E4M3.F32.PACK_AB_MERGE_C R12, R34, R11, RZ ;  /* 0x0000000b220c723e */ /* 0x001fce00048070ff */
[----:B------:R-:W0:Y:S01]  /*5560*/  MUFU.EX2 R79, R79 ;  /* 0x0000004f004f7308 */ /* 0x000e220000000800 */
[----:B-1----:R-:W-:-:S07]  /*5570*/  FADD.FTZ R8, R26, R183 ;  /* 0x000000b71a087221 */ /* 0x002fce0000010000 */
[----:B------:R-:W1:Y:S01]  /*5580*/  MUFU.EX2 R6, R177 ;  /* 0x000000b100067308 */ /* 0x000e620000000800 */
[C---:B--2---:R-:W-:Y:S01]  /*5590*/  F2FP.SATFINITE.E4M3.F32.PACK_AB_MERGE_C R203, R185.reuse, R26, R12 ;  /* 0x0000001ab9cb723e */ /* 0x044fe2000480700c */
[----:B------:R-:W-:Y:S01]  /*55a0*/  FADD.FTZ R12, R185, R8 ;  /* 0x00000008b90c7221 */ /* 0x000fe20000010000 */
[----:B------:R-:W-:-:S05]  /*55b0*/  CS2R R26, SRZ ;  /* 0x00000000001a7805 */ /* 0x000fca000001ff00 */
[----:B------:R-:W-:Y:S01]  /*55c0*/  MUFU.EX2 R181, R181 ;  /* 0x000000b500b57308 */ /* 0x000fe20000000800 */
[----:B0-----:R-:W-:Y:S01]  /*55d0*/  FADD.FTZ R7, R79, R28 ;  /* 0x0000001c4f077221 */ /* 0x001fe20000010000 */
[----:B------:R-:W-:-:S06]  /*55e0*/  CS2R R28, SRZ ;  /* 0x00000000001c7805 */ /* 0x000fcc000001ff00 */
[----:B------:R-:W0:Y:S01]  /*55f0*/  MUFU.EX2 R48, R48 ;  /* 0x0000003000307308 */ /* 0x000e220000000800 */
[----:B-1----:R-:W-:Y:S01]  /*5600*/  FADD.FTZ R8, R6, R7 ;  /* 0x0000000706087221 */ /* 0x002fe20000010000 */
[----:B------:R-:W-:Y:S01]  /*5610*/  FADD.FTZ R7, R11, R12 ;  /* 0x0000000c0b077221 */ /* 0x000fe20000010000 */
[----:B------:R-:W-:-:S03]  /*5620*/  SHF.R.U32.HI R11, RZ, 0x1f, R136 ;  /* 0x0000001fff0b7819 */ /* 0x000fc60000011688 */
[----:B------:R-:W-:Y:S01]  /*5630*/  FADD.FTZ R7, R34, R7 ;  /* 0x0000000722077221 */ /* 0x000fe20000010000 */
[----:B------:R-:W-:Y:S02]  /*5640*/  LEA.HI.SX32 R11, R136, R11, 0x19 ;  /* 0x0000000b880b7211 */ /* 0x000fe400078fcaff */
[----:B------:R-:W-:Y:S02]  /*5650*/  CS2R R34, SRZ ;  /* 0x0000000000227805 */ /* 0x000fe4000001ff00 */
[----:B0-----:R-:W-:Y:S01]  /*5660*/  F2FP.SATFINITE.E4M3.F32.PACK_AB_MERGE_C R13, R48, R181, RZ ;  /* 0x000000b5300d723e */ /* 0x001fe200048070ff */
[----:B------:R-:W-:-:S03]  /*5670*/  FADD.FTZ R181, R181, R8 ;  /* 0x00000008b5b57221 */ /* 0x000fc60000010000 */
[----:B------:R-:W-:Y:S01]  /*5680*/  F2FP.SATFINITE.E4M3.F32.PACK_AB_MERGE_C R202, R6, R79, R13 ;  /* 0x0000004f06ca723e */ /* 0x000fe2000480700d */
[----:B------:R-:W-:Y:S01]  /*5690*/  FADD.FTZ R8, R48, R181 ;  /* 0x000000b530087221 */ /* 0x000fe20000010000 */
[----:B------:R-:W-:Y:S01]  /*56a0*/  VIMNMX R13, R18, R11, !PT ;  /* 0x0000000b120d7248 */ /* 0x000fe20007fe0100 */
[----:B------:R-:W-:Y:S01]  /*56b0*/  IMAD.MOV.U32 R6, RZ, RZ, RZ ;  /* 0x000000ffff067224 */ /* 0x000fe200078e00ff */
[----:B------:R-:W-:Y:S02]  /*56c0*/  CS2R R48, SRZ ;  /* 0x0000000000307805 */ /* 0x000fe4000001ff00 */
[----:B------:R-:W-:Y:S02]  /*56d0*/  CS2R R78, SRZ ;  /* 0x00000000004e7805 */ /* 0x000fe4000001ff00 */
[----:B------:R-:W-:-:S13]  /*56e0*/  ISETP.GE.AND P3, PT, R14, R13, PT ;  /* 0x0000000d0e00720c */ /* 0x000fda0003f66270 */
[----:B------:R-:W-:Y:S05]  /*56f0*/  @!P3 BRA `(.L_x_7910) ;  /* 0x0000004400c4b947 */ /* 0x000fea0003800000 */
        /* <DEDUP_REMOVED lines=36> */
[----:B------:R-:W-:Y:S01]  /*5940*/  ULDC UR5, c[0x0][0x288] ;  /* 0x0000a20000057ab9 */ /* 0x000fe20000000800 */
[----:B------:R-:W-:-:S05]  /*5950*/  ULDC UR7, c[0x0][0x2f0] ;  /* 0x0000bc0000077ab9 */ /* 0x000fca0000000800 */
.L_x_7920:
[----:B------:R-:W-:Y:S01]  /*5960*/  ISETP.NE.AND P4, PT, RZ, UR40, PT ;  /* 0x00000028ff007c0c */ /* 0x000fe2000bf85270 */
[----:B------:R-:W-:-:S04]  /*5970*/  UISETP.NE.AND UP0, UPT, UR43, 0x1, UPT ;  /* 0x000000012b00788c */ /* 0x000fc8000bf05270 */
[----:B------:R-:W-:-:S06]  /*5980*/  USEL UR10, URZ, 0x1, UP0 ;  /* 0x000000013f0a7887 */ /* 0x000fcc0008000000 */
[----:B------:R-:W-:Y:S02]  /*5990*/  LOP3.LUT R6, R15, UR10, RZ, 0x3c, !PT ;  /* 0x0000000a0f067c12 */ /* 0x000fe4000f8e3cff */
[----:B------:R-:W-:Y:S05]  /*59a0*/  @P4 BRA `(.L_x_7911) ;  /* 0x0000000000344947 */ /* 0x000fea0003800000 */
[----:B------:R-:W-:Y:S05]  /*59b0*/  @!P1 BRA `(.L_x_7912) ;  /* 0x0000000000049947 */ /* 0x000fea0003800000 */
[----:B------:R-:W-:Y:S01]  /*59c0*/  BPT.TRAP 0x1 ;  /* 0x000000040000795c */ /* 0x000fe20000300000 */
.L_x_7912:
        /* <DEDUP_REMOVED lines=8> */
.L_x_7913:
[----:B-1----:R-:W-:Y:S05]  /*5a50*/  @P3 BRA `(.L_x_7911) ;  /* 0x0000000000083947 */ /* 0x002fea0003800000 */
[----:B------:R-:W1:Y:S02]  /*5a60*/  SYNCS.PHASECHK.TRANS64.TRYWAIT P3, [UR10+0x2e830], R0 ;  /* 0x02e83000ff0075a7 */ /* 0x000e64000806014a */
[----:B-1----:R-:W-:Y:S05]  /*5a70*/  @!P3 BRA `(.L_x_7914) ;  /* 0x000000e40028b947 */ /* 0x002fea0003800000 */
.L_x_7911:
        /* <DEDUP_REMOVED lines=187> */
.L_x_7916:
[----:B------:R-:W-:Y:S01]  /*6630*/  ULEA UR10, UR43, UR41, 0x3 ;  /* 0x000000292b0a7291 */ /* 0x000fe2000f8e183f */
[----:B------:R-:W-:-:S08]  /*6640*/  SHF.L.U32 R0, R15, 0x1f, RZ ;  /* 0x0000001f0f007819 */ /* 0x000fd000000006ff */
[----:B------:R0:W1:Y:S01]  /*6650*/  SYNCS.PHASECHK.TRANS64.TRYWAIT P3, [UR10+0x2e850], R0 ;  /* 0x02e85000ff0075a7 */ /* 0x000062000806014a */
[----:B------:R-:W-:Y:S05]  /*6660*/  @!P1 BRA `(.L_x_7917) ;  /* 0x0000000000049947 */ /* 0x000fea0003800000 */
[----:B------:R-:W-:Y:S01]  /*6670*/  BPT.TRAP 0x1 ;  /* 0x000000040000795c */ /* 0x000fe20000300000 */
.L_x_7917:
[----:B-1----:R-:W-:Y:S05]  /*6680*/  @P3 BRA `(.L_x_7915) ;  /* 0x0000000000083947 */ /* 0x002fea0003800000 */
[----:B------:R-:W1:Y:S02]  /*6690*/  SYNCS.PHASECHK.TRANS64.TRYWAIT P3, [UR10+0x2e850], R0 ;  /* 0x02e85000ff0075a7 */ /* 0x000e64000806014a */
[----:B-1----:R-:W-:Y:S05]  /*66a0*/  @!P3 BRA `(.L_x_7918) ;  /* 0x000000d80034b947 */ /* 0x002fea0003800000 */
.L_x_7915:
[----:B------:R-:W-:Y:S01]  /*66b0*/  UIADD3 UR10, UR41, 0x400, URZ ;  /* 0x00000400290a7890 */ /* 0x000fe2000fffe03f */
[----:B------:R-:W-:Y:S01]  /*66c0*/  WARPGROUP.ARRIVE ;  /* 0x00000000000079c5 */ /* 0x000fe20000000000 */
[----:B------:R-:W-:Y:S01]  /*66d0*/  UMOV UR11, 0xc0000010 ;  /* 0xc0000010000b7882 */ /* 0x000fe20000000000 */
[----:B01----:R-:W0:Y:S01]  /*66e0*/  @P2 LDC R0, c[0x0][0x44c] ;  /* 0x00011300ff002b82 */ /* 0x003e220000000800 */
[----:B------:R-:W-:Y:S01]  /*66f0*/  USHF.R.U32.HI UR10, URZ, 0x4, UR10 ;  /* 0x000000043f0a7899 */ /* 0x000fe2000801160a */
[----:B------:R-:W-:-:S03]  /*6700*/  UMOV UR15, 0xc0000010 ;  /* 0xc0000010000f7882 */ /* 0x000fc60000000000 */
[----:B------:R-:W-:-:S03]  /*6710*/  ULOP3.LUT UR10, UR10, 0x3fff, URZ, 0xc0, !UPT ;  /* 0x00003fff0a0a7892 */ /* 0x000fc6000f8ec03f */
[----:B------:R-:W1:Y:S01]  /*6720*/  @P2 LDC R20, c[0x0][0x450] ;  /* 0x00011400ff142b82 */ /* 0x000e620000000800 */
[----:B------:R-:W-:-:S04]  /*6730*/  ULOP3.LUT UR10, UR10, 0x10000, URZ, 0xfc, !UPT ;  /* 0x000100000a0a7892 */ /* 0x000fc8000f8efc3f */
[----:B------:R-:W-:-:S04]  /*6740*/  UIMAD UR10, UR43, 0x700, UR10 ;  /* 0x000007002b0a78a4 */ /* 0x000fc8000f8e020a */
[----:B------:R-:W-:-:S05]  /*6750*/  UIADD3 UR14, UR10, 0x100, URZ ;  /* 0x000001000a0e7890 */ /* 0x000fca000fffe03f */
[----:B------:R-:W-:Y:S01]  /*6760*/  QGMMA.64x128x32.F32.E4M3.E4M3 R24, R224, gdesc[UR8], R24, gsb0 ;  /* 0x01e00008e0187df3 */ /* 0x000fe20008000818 */
[----:B------:R-:W-:Y:S01]  /*6770*/  UMOV UR11, 0xc0000010 ;  /* 0xc0000010000b7882 */ /* 0x000fe20000000000 */
[----:B0-----:R-:W-:-:S04]  /*6780*/  @P2 IMAD.HI.U32 R3, R9, R0, RZ ;  /* 0x0000000009032227 */ /* 0x001fc800078e00ff */
[----:B------:R-:W-:Y:S01]  /*6790*/  IMAD.MOV.U32 R0, RZ, RZ, R9 ;  /* 0x000000ffff007224 */ /* 0x000fe200078e0009 */
[----:B-1----:R-:W-:Y:S01]  /*67a0*/  @P2 SHF.R.U32.HI R0, RZ, R20, R3 ;  /* 0x00000014ff002219 */ /* 0x002fe20000011603 */
[----:B------:R-:W-:-:S04]  /*67b0*/  IMAD.MOV.U32 R3, RZ, RZ, -0xe0 ;  /* 0xffffff20ff037424 */ /* 0x000fc800078e00ff */
[----:B------:R-:W0:Y:S01]  /*67c0*/  SHFL.IDX PT, R20, R0, RZ, 0x1c1f ;  /* 0x001c1fff00147589 */ /* 0x000e2200000e0000 */
[----:B------:R-:W-:-:S04]  /*67d0*/  IMAD R3, R14, R3, 0x1 ;  /* 0x000000010e037424 */ /* 0x000fc800078e0203 */
[----:B------:R-:W-:-:S04]  /*67e0*/  IMAD R3, R10, -0x2, R3 ;  /* 0xfffffffe0a037824 */ /* 0x000fc800078e0203 */
[----:B------:R-:W-:-:S05]  /*67f0*/  IMAD R15, R16, UR7, R3 ;  /* 0x00000007100f7c24 */ /* 0x000fca000f8e0203 */
[----:B0-----:R-:W-:-:S04]  /*6800*/  IADD3 R3, R20, -UR5, R15 ;  /* 0x8000000514037c10 */ /* 0x001fc8000fffe00f */
[C---:B------:R-:W-:Y:S02]  /*6810*/  ISETP.GT.AND P3, PT, R3.reuse, RZ, PT ;  /* 0x000000ff0300720c */ /* 0x040fe40003f64270 */
[C---:B------:R-:W-:Y:S02]  /*6820*/  ISETP.GT.AND P4, PT, R3.reuse, 0x1, PT ;  /* 0x000000010300780c */ /* 0x040fe40003f84270 */
[----:B------:R-:W-:Y:S02]  /*6830*/  FSEL R21, R184, -INF , P3 ;  /* 0xff800000b8157808 */ /* 0x000fe40001800000 */
[----:B------:R-:W-:Y:S01]  /*6840*/  ISETP.GT.AND P3, PT, R3, 0x8, PT ;  /* 0x000000080300780c */ /* 0x000fe20003f64270 */
[----:B------:R-:W0:Y:S01]  /*6850*/  SHFL.IDX PT, R184, R0, 0x1, 0x1c1f ;  /* 0x003c1f0000b87f89 */ /* 0x000e2200000e0000 */
        /* <DEDUP_REMOVED lines=12> */
[----:B0-----:R-:W-:Y:S02]  /*6920*/  IADD3 R184, R184, -UR5, R15 ;  /* 0x80000005b8b87c10 */ /* 0x001fe4000fffe00f */
        /* <DEDUP_REMOVED lines=31> */
[C---:B------:R-:W-:Y:S02]  /*6b20*/  ISETP.GT.AND P4, PT, R3.reuse, 0x71, PT ;  /* 0x000000710300780c */ /* 0x040fe40003f84270 */
[----:B------:R-:W-:Y:S01]  /*6b30*/  ISETP.GT.AND P5, PT, R184, 0x29, PT ;  /* 0x00000029b800780c */ /* 0x000fe20003fa4270 */
[----:B------:R-:W-:Y:S02]  /*6b40*/  WARPGROUP.DEPBAR.LE gsb0, 0x0 ;  /* 0x00008000000079c5 */ /* 0x000fe40000010000 */
[----:B------:R-:W-:Y:S01]  /*6b50*/  FSEL R225, R192, -INF , P3 ;  /* 0xff800000c0e17808 */ /* 0x000fe20001800000 */
[----:B------:R-:W-:Y:S01]  /*6b60*/  WARPGROUP.ARRIVE ;  /* 0x00000000000079c5 */ /* 0x000fe20000000000 */
[----:B------:R-:W-:Y:S02]  /*6b70*/  ISETP.GT.AND P3, PT, R3, 0x18, PT ;  /* 0x000000180300780c */ /* 0x000fe40003f64270 */
[----:B------:R-:W-:Y:S02]  /*6b80*/  FMNMX.FTZ R20, R225, R20, !PT ;  /* 0x00000014e1147209 */ /* 0x000fe40007810000 */
[----:B------:R-:W-:Y:S01]  /*6b90*/  FSEL R227, R196, -INF , P3 ;  /* 0xff800000c4e37808 */ /* 0x000fe20001800000 */
[----:B------:R-:W-:Y:S01]  /*6ba0*/  QGMMA.64x128x32.F32.E4M3.E4M3 R24, R220, gdesc[UR12], R24, gsb0 ;  /* 0x01e0000cdc187df3 */ /* 0x000fe20008000818 */
[----:B------:R-:W-:Y:S01]  /*6bb0*/  FMNMX.FTZ R20, R193, R20, !PT ;  /* 0x00000014c1147209 */ /* 0x000fe20007810000 */
[----:B------:R-:W-:Y:S01]  /*6bc0*/  UIADD3 UR14, UR10, 0x200, URZ ;  /* 0x000002000a0e7890 */ /* 0x000fe2000fffe03f */
[----:B------:R-:W-:Y:S01]  /*6bd0*/  ISETP.GT.AND P3, PT, R3, 0x20, PT ;  /* 0x000000200300780c */ /* 0x000fe20003f64270 */
[----:B------:R-:W-:Y:S01]  /*6be0*/  UMOV UR15, 0xc0000010 ;  /* 0xc0000010000f7882 */ /* 0x000fe20000000000 */
        /* <DEDUP_REMOVED lines=69> */
[----:B------:R-:W-:Y:S02]  /*7040*/  WARPGROUP.DEPBAR.LE gsb0, 0x0 ;  /* 0x00008000000079c5 */ /* 0x000fe40000010000 */
[----:B------:R-:W-:Y:S01]  /*7050*/  FMNMX.FTZ R20, R128, R20, !PT ;  /* 0x0000001480147209 */ /* 0x000fe20007810000 */
[----:B------:R-:W-:Y:S01]  /*7060*/  WARPGROUP.ARRIVE ;  /* 0x00000000000079c5 */ /* 0x000fe20000000000 */
[----:B------:R-:W-:Y:S02]  /*7070*/  ISETP.GT.AND P4, PT, R3, 0x99, PT ;  /* 0x000000990300780c */ /* 0x000fe40003f84270 */
[----:B------:R-:W-:Y:S02]  /*7080*/  FSEL R132, R132, -INF , P3 ;  /* 0xff80000084847808 */ /* 0x000fe40001800000 */
[----:B------:R-:W-:Y:S01]  /*7090*/  FMNMX.FTZ R20, R129, R20, !PT ;  /* 0x0000001481147209 */ /* 0x000fe20007810000 */
[----:B------:R-:W-:Y:S01]  /*70a0*/  QGMMA.64x128x32.F32.E4M3.E4M3 R24, R216, gdesc[UR12], R24, gsb0 ;  /* 0x01e0000cd8187df3 */ /* 0x000fe20008000818 */
[----:B------:R-:W-:Y:S01]  /*70b0*/  ISETP.GT.AND P3, PT, R3, 0xa0, PT ;  /* 0x000000a00300780c */ /* 0x000fe20003f64270 */
        /* <DEDUP_REMOVED lines=51> */
[----:B------:R-:W-:-:S02]  /*73f0*/  ISETP.GT.AND P4, PT, R184, RZ, PT ;  /* 0x000000ffb800720c */ /* 0x000fc40003f84270 */
[----:B------:R-:W-:Y:S02]  /*7400*/  FMNMX.FTZ R20, R101, R20, !PT ;  /* 0x0000001465147209 */ /* 0x000fe40007810000 */
[----:B------:R-:W-:Y:S02]  /*7410*/  FSEL R186, R186, -INF , P4 ;  /* 0xff800000baba7808 */ /* 0x000fe40002000000 */
[----:B------:R-:W-:Y:S01]  /*7420*/  ISETP.GT.AND P4, PT, R184, 0x8, PT ;  /* 0x00000008b800780c */ /* 0x000fe20003f84270 */
[----:B------:R-:W0:Y:S01]  /*7430*/  SHFL.BFLY PT, R3, R20, 0x2, 0x1f ;  /* 0x0c401f0014037f89 */ /* 0x000e2200000e0000 */
[----:B------:R-:W-:Y:S02]  /*7440*/  FMNMX.FTZ R0, R186, R11, !PT ;  /* 0x0000000bba007209 */ /* 0x000fe40007810000 */
[----:B------:R-:W-:Y:S02]  /*7450*/  FSEL R175, R175, -INF , P5 ;  /* 0xff800000afaf7808 */ /* 0x000fe40002800000 */
[----:B------:R-:W-:-:S02]  /*7460*/  FMNMX.FTZ R0, R187, R0, !PT ;  /* 0x00000000bb007209 */ /* 0x000fc40007810000 */
        /* <DEDUP_REMOVED lines=10> */
[C---:B------:R-:W-:Y:S01]  /*7510*/  ISETP.GT.AND P5, PT, R184.reuse, 0x51, PT ;  /* 0x00000051b800780c */ /* 0x040fe20003fa4270 */
[----:B------:R-:W-:Y:S02]  /*7520*/  WARPGROUP.DEPBAR.LE gsb0, 0x0 ;  /* 0x00008000000079c5 */ /* 0x000fe40000010000 */
[----:B------:R-:W-:Y:S01]  /*7530*/  WARPGROUP.ARRIVE ;  /* 0x00000000000079c5 */ /* 0x000fe20000000000 */
[----:B------:R-:W-:Y:S02]  /*7540*/  FSEL R163, R163, -INF , P5 ;  /* 0xff800000a3a37808 */ /* 0x000fe40002800000 */
[----:B------:R-:W-:-:S03]  /*7550*/  ISETP.GT.AND P5, PT, R184, 0x59, PT ;  /* 0x00000059b800780c */ /* 0x000fc60003fa4270 */
[----:B------:R-:W-:Y:S01]  /*7560*/  QGMMA.64x128x32.F32.E4M3.E4M3 R24, R212, gdesc[UR12], R24, gsb0 ;  /* 0x01e0000cd4187df3 */ /* 0x000fe20008000818 */
[----:B------:R-:W-:Y:S01]  /*7570*/  FSEL R167, R167, -INF , P5 ;  /* 0xff800000a7a77808 */ /* 0x000fe20002800000 */
[----:B------:R-:W-:Y:S01]  /*7580*/  UIADD3 UR14, UR10, 0x400, URZ ;  /* 0x000004000a0e7890 */ /* 0x000fe2000fffe03f */
[----:B------:R-:W-:Y:S01]  /*7590*/  ISETP.GT.AND P5, PT, R184, 0x61, PT ;  /* 0x00000061b800780c */ /* 0x000fe20003fa4270 */
[----:B------:R-:W-:-:S03]  /*75a0*/  UMOV UR15, 0xc0000010 ;  /* 0xc0000010000f7882 */ /* 0x000fc60000000000 */
[----:B------:R-:W-:Y:S02]  /*75b0*/  FSEL R139, R139, -INF , P5 ;  /* 0xff8000008b8b7808 */ /* 0x000fe40002800000 */
[----:B------:R-:W-:Y:S02]  /*75c0*/  ISETP.GT.AND P5, PT, R184, 0x69, PT ;  /* 0x00000069b800780c */ /* 0x000fe40003fa4270 */
[----:B0-----:R-:W-:Y:S02]  /*75d0*/  FMNMX.FTZ R3, R22, R3, !PT ;  /* 0x0000000316037209 */ /* 0x001fe40007810000 */
[----:B------:R-:W-:Y:S02]  /*75e0*/  FSEL R143, R143, -INF , P5 ;  /* 0xff8000008f8f7808 */ /* 0x000fe40002800000 */
[----:B------:R-:W-:Y:S01]  /*75f0*/  FSETP.NEU.FTZ.AND P3, PT, R3, -INF , PT ;  /* 0xff8000000300780b */ /* 0x000fe20003f7d000 */
[----:B------:R-:W-:-:S01]  /*7600*/  FFMA.FTZ R221, R2, R3, -8 ;  /* 0xc100000002dd7423 */ /* 0x000fc20000010003 */
[----:B------:R-:W-:-:S04]  /*7610*/  ISETP.GT.AND P5, PT, R184, 0x71, PT ;  /* 0x00000071b800780c */ /* 0x000fc80003fa4270 */
[----:B------:R-:W-:Y:S02]  /*7620*/  FSEL R221, R221, RZ, P3 ;  /* 0x000000ffdddd7208 */ /* 0x000fe40001800000 */
[----:B------:R-:W-:Y:S02]  /*7630*/  FSEL R147, R147, -INF , P5 ;  /* 0xff80000093937808 */ /* 0x000fe40002800000 */
[----:B------:R-:W-:Y:S01]  /*7640*/  ISETP.GT.AND P5, PT, R184, 0x79, PT ;  /* 0x00000079b800780c */ /* 0x000fe20003fa4270 */
[----:B------:R-:W-:-:S01]  /*7650*/  FFMA.FTZ R188, R2, R181, -R221 ;  /* 0x000000b502bc7223 */ /* 0x000fc200000108dd */
[----:B------:R-:W-:Y:S01]  /*7660*/  FSEL R181, R190, -INF , P4 ;  /* 0xff800000beb57808 */ /* 0x000fe20002000000 */
[----:B------:R-:W-:-:S01]  /*7670*/  FFMA.FTZ R20, R2, R185, -R221 ;  /* 0x000000b902147223 */ /* 0x000fc200000108dd */
[----:B------:R-:W-:Y:S01]  /*7680*/  ISETP.GT.AND P4, PT, R184, 0x10, PT ;  /* 0x00000010b800780c */ /* 0x000fe20003f84270 */
[----:B------:R-:W-:-:S01]  /*7690*/  FFMA.FTZ R185, R2, R193, -R221 ;  /* 0x000000c102b97223 */ /* 0x000fc200000108dd */
[----:B------:R-:W-:Y:S01]  /*76a0*/  FMNMX.FTZ R0, R181, R0, !PT ;  /* 0x00000000b5007209 */ /* 0x000fe20007810000 */
[----:B------:R-:W-:-:S01]  /*76b0*/  FFMA.FTZ R22, R2, R23, -R221 ;  /* 0x0000001702167223 */ /* 0x000fc200000108dd */
[----:B------:R-:W-:Y:S01]  /*76c0*/  FSEL R193, R194, -INF , P4 ;  /* 0xff800000c2c17808 */ /* 0x000fe20002000000 */
[----:B------:R-:W-:-:S01]  /*76d0*/  FFMA.FTZ R23, R2, R189, -R221 ;  /* 0x000000bd02177223 */ /* 0x000fc200000108dd */
[----:B------:R-:W-:Y:S01]  /*76e0*/  FMNMX.FTZ R0, R191, R0, !PT ;  /* 0x00000000bf007209 */ /* 0x000fe20007810000 */
        /* <DEDUP_REMOVED lines=80> */
[----:B------:R0:W-:Y:S01]  /*7bf0*/  MUFU.EX2 R138, R140 ;  /* 0x0000008c008a7308 */ /* 0x0001e20000000800 */
[----:B------:R-:W-:Y:S01]  /*7c00*/  ISETP.GT.AND P4, PT, R184, 0x68, PT ;  /* 0x00000068b800780c */ /* 0x000fe20003f84270 */
[C-C-:B------:R-:W-:Y:S01]  /*7c10*/  FFMA.FTZ R92, R2.reuse, R92, -R221.reuse ;  /* 0x0000005c025c7223 */ /* 0x140fe200000108dd */
[----:B------:R-:W-:Y:S01]  /*7c20*/  FMNMX.FTZ R0, R235, R0, !PT ;  /* 0x00000000eb007209 */ /* 0x000fe20007810000 */
[--C-:B------:R-:W-:Y:S01]  /*7c30*/  FFMA.FTZ R93, R2, R93, -R221.reuse ;  /* 0x0000005d025d7223 */ /* 0x100fe200000108dd */
[----:B------:R-:W-:Y:S01]  /*7c40*/  FSEL R237, R142, -INF , P4 ;  /* 0xff8000008eed7808 */ /* 0x000fe20002000000 */
[C-C-:B------:R-:W-:Y:S01]  /*7c50*/  FFMA.FTZ R96, R2.reuse, R96, -R221.reuse ;  /* 0x0000006002607223 */ /* 0x140fe200000108dd */
[----:B------:R-:W-:Y:S01]  /*7c60*/  FMNMX.FTZ R0, R139, R0, !PT ;  /* 0x000000008b007209 */ /* 0x000fe20007810000 */
[--C-:B------:R-:W-:Y:S01]  /*7c70*/  FFMA.FTZ R97, R2, R97, -R221.reuse ;  /* 0x0000006102617223 */ /* 0x100fe200000108dd */
[----:B------:R-:W-:Y:S01]  /*7c80*/  ISETP.GT.AND P4, PT, R184, 0x70, PT ;  /* 0x00000070b800780c */ /* 0x000fe20003f84270 */
[C-C-:B0-----:R-:W-:Y:S01]  /*7c90*/  FFMA.FTZ R140, R2.reuse, R144, -R221.reuse ;  /* 0x00000090028c7223 */ /* 0x141fe200000108dd */
[----:B------:R-:W-:Y:S01]  /*7ca0*/  FMNMX.FTZ R0, R237, R0, !PT ;  /* 0x00000000ed007209 */ /* 0x000fe20007810000 */
[--C-:B------:R-:W-:Y:S01]  /*7cb0*/  FFMA.FTZ R144, R2, R124, -R221.reuse ;  /* 0x0000007c02907223 */ /* 0x100fe200000108dd */
[----:B------:R-:W-:Y:S01]  /*7cc0*/  FSEL R146, R146, -INF , P4 ;  /* 0xff80000092927808 */ /* 0x000fe20002000000 */
[C-C-:B------:R-:W-:Y:S01]  /*7cd0*/  FFMA.FTZ R100, R2.reuse, R100, -R221.reuse ;  /* 0x0000006402647223 */ /* 0x140fe200000108dd */
[----:B------:R-:W-:Y:S01]  /*7ce0*/  FMNMX.FTZ R0, R143, R0, !PT ;  /* 0x000000008f007209 */ /* 0x000fe20007810000 */
[----:B------:R-:W-:Y:S01]  /*7cf0*/  FFMA.FTZ R101, R2, R101, -R221 ;  /* 0x0000006502657223 */ /* 0x000fe200000108dd */
[----:B------:R-:W-:Y:S01]  /*7d00*/  ISETP.GT.AND P4, PT, R184, 0x78, PT ;  /* 0x00000078b800780c */ /* 0x000fe20003f84270 */
[----:B------:R-:W-:Y:S01]  /*7d10*/  MUFU.EX2 R21, R21 ;  /* 0x0000001500157308 */ /* 0x000fe20000000800 */
[----:B------:R-:W-:-:S02]  /*7d20*/  FMNMX.FTZ R0, R146, R0, !PT ;  /* 0x0000000092007209 */ /* 0x000fc40007810000 */
[----:B------:R-:W-:Y:S02]  /*7d30*/  FSEL R150, R150, -INF , P4 ;  /* 0xff80000096967808 */ /* 0x000fe40002000000 */
[----:B------:R-:W-:Y:S02]  /*7d40*/  FMNMX.FTZ R0, R147, R0, !PT ;  /* 0x0000000093007209 */ /* 0x000fe40007810000 */
[----:B------:R-:W-:Y:S01]  /*7d50*/  FSEL R151, R151, -INF , P5 ;  /* 0xff80000097977808 */ /* 0x000fe20002800000 */
[----:B------:R-:W-:Y:S02]  /*7d60*/  WARPGROUP.DEPBAR.LE gsb0, 0x0 ;  /* 0x00008000000079c5 */ /* 0x000fe40000010000 */
[----:B------:R-:W-:Y:S01]  /*7d70*/  ISETP.GT.AND P4, PT, R184, 0x80, PT ;  /* 0x00000080b800780c */ /* 0x000fe20003f84270 */
[----:B------:R-:W-:Y:S01]  /*7d80*/  WARPGROUP.ARRIVE ;  /* 0x00000000000079c5 */ /* 0x000fe20000000000 */
[----:B------:R-:W-:Y:S01]  /*7d90*/  FMNMX.FTZ R0, R150, R0, !PT ;  /* 0x0000000096007209 */ /* 0x000fe20007810000 */
[----:B------:R-:W-:Y:S01]  /*7da0*/  MUFU.EX2 R20, R20 ;  /* 0x0000001400147308 */ /* 0x000fe20000000800 */
[----:B------:R-:W-:-:S02]  /*7db0*/  ISETP.GT.AND P5, PT, R184, 0x81, PT ;  /* 0x00000081b800780c */ /* 0x000fc40003fa4270 */
[----:B------:R-:W-:Y:S01]  /*7dc0*/  FSEL R142, R122, -INF , P4 ;  /* 0xff8000007a8e7808 */ /* 0x000fe20002000000 */
[----:B------:R-:W-:Y:S01]  /*7dd0*/  QGMMA.64x128x32.F32.E4M3.E4M3 R24, R208, gdesc[UR12], R24, gsb0 ;  /* 0x01e0000cd0187df3 */ /* 0x000fe20008000818 */
[----:B------:R-:W-:Y:S01]  /*7de0*/  FMNMX.FTZ R0, R151, R0, !PT ;  /* 0x0000000097007209 */ /* 0x000fe20007810000 */
[----:B------:R-:W-:Y:S01]  /*7df0*/  UIADD3 UR14, UR10, 0x500, URZ ;  /* 0x000005000a0e7890 */ /* 0x000fe2000fffe03f */
[----:B------:R-:W-:Y:S01]  /*7e00*/  ISETP.GT.AND P4, PT, R184, 0x88, PT ;  /* 0x00000088b800780c */ /* 0x000fe20003f84270 */
[----:B------:R-:W-:Y:S01]  /*7e10*/  MUFU.EX2 R122, R148 ;  /* 0x00000094007a7308 */ /* 0x000fe20000000800 */
[----:B------:R-:W-:Y:S01]  /*7e20*/  FSEL R123, R123, -INF , P5 ;  /* 0xff8000007b7b7808 */ /* 0x000fe20002800000 */
[----:B------:R-:W-:Y:S01]  /*7e30*/  UMOV UR15, 0xc0000010 ;  /* 0xc0000010000f7882 */ /* 0x000fe20000000000 */
[----:B------:R-:W-:Y:S01]  /*7e40*/  FMNMX.FTZ R0, R142, R0, !PT ;  /* 0x000000008e007209 */ /* 0x000fe20007810000 */
[----:B------:R-:W-:Y:S01]  /*7e50*/  UIADD3 UR10, UR10, 0x600, URZ ;  /* 0x000006000a0a7890 */ /* 0x000fe2000fffe03f */
[----:B------:R-:W-:-:S02]  /*7e60*/  ISETP.GT.AND P5, PT, R184, 0x89, PT ;  /* 0x00000089b800780c */ /* 0x000fc40003fa4270 */
[----:B------:R-:W-:Y:S01]  /*7e70*/  FSEL R126, R126, -INF , P4 ;  /* 0xff8000007e7e7808 */ /* 0x000fe20002000000 */
[----:B------:R-:W-:Y:S01]  /*7e80*/  MUFU.EX2 R22, R22 ;  /* 0x0000001600167308 */ /* 0x000fe20000000800 */
[----:B------:R-:W-:Y:S02]  /*7e90*/  FMNMX.FTZ R0, R123, R0, !PT ;  /* 0x000000007b007209 */ /* 0x000fe40007810000 */
[----:B------:R-:W-:Y:S02]  /*7ea0*/  ISETP.GT.AND P4, PT, R184, 0x90, PT ;  /* 0x00000090b800780c */ /* 0x000fe40003f84270 */
[----:B------:R-:W-:Y:S02]  /*7eb0*/  FSEL R127, R127, -INF , P5 ;  /* 0xff8000007f7f7808 */ /* 0x000fe40002800000 */
[----:B------:R-:W-:Y:S01]  /*7ec0*/  FMNMX.FTZ R0, R126, R0, !PT ;  /* 0x000000007e007209 */ /* 0x000fe20007810000 */
[----:B------:R-:W-:Y:S01]  /*7ed0*/  MUFU.EX2 R23, R23 ;  /* 0x0000001700177308 */ /* 0x000fe20000000800 */
[----:B------:R-:W-:-:S02]  /*7ee0*/  ISETP.GT.AND P5, PT, R184, 0x91, PT ;  /* 0x00000091b800780c */ /* 0x000fc40003fa4270 */
[----:B------:R-:W-:Y:S02]  /*7ef0*/  FSEL R130, R130, -INF , P4 ;  /* 0xff80000082827808 */ /* 0x000fe40002000000 */
[----:B------:R-:W-:Y:S02]  /*7f00*/  FMNMX.FTZ R0, R127, R0, !PT ;  /* 0x000000007f007209 */ /* 0x000fe40007810000 */
        /* <DEDUP_REMOVED lines=9> */
[----:B------:R-:W-:Y:S02]  /*7fa0*/  ISETP.GT.AND P4, PT, R184, 0xa0, PT ;  /* 0x000000a0b800780c */ /* 0x000fe40003f84270 */
[----:B------:R-:W-:Y:S01]  /*7fb0*/  FMNMX.FTZ R0, R134, R0, !PT ;  /* 0x0000000086007209 */ /* 0x000fe20007810000 */
[----:B------:R-:W-:Y:S01]  /*7fc0*/  MUFU.EX2 R168, R168 ;  /* 0x000000a800a87308 */ /* 0x000fe20000000800 */
[----:B------:R-:W-:-:S02]  /*7fd0*/  ISETP.GT.AND P5, PT, R184, 0xa1, PT ;  /* 0x000000a1b800780c */ /* 0x000fc40003fa4270 */
[----:B------:R-:W-:Y:S02]  /*7fe0*/  FSEL R124, R106, -INF , P4 ;  /* 0xff8000006a7c7808 */ /* 0x000fe40002000000 */
[----:B------:R-:W-:Y:S02]  /*7ff0*/  FMNMX.FTZ R0, R135, R0, !PT ;  /* 0x0000000087007209 */ /* 0x000fe40007810000 */
[----:B------:R-:W-:Y:S01]  /*8000*/  ISETP.GT.AND P4, PT, R184, 0xa8, PT ;  /* 0x000000a8b800780c */ /* 0x000fe20003f84270 */
[----:B------:R0:W-:Y:S01]  /*8010*/  MUFU.EX2 R106, R144 ;  /* 0x00000090006a7308 */ /* 0x0001e20000000800 */
[----:B------:R-:W-:Y:S02]  /*8020*/  FSEL R107, R107, -INF , P5 ;  /* 0xff8000006b6b7808 */ /* 0x000fe40002800000 */
[----:B------:R-:W-:Y:S02]  /*8030*/  FMNMX.FTZ R0, R124, R0, !PT ;  /* 0x000000007c007209 */ /* 0x000fe40007810000 */
[----:B------:R-:W-:-:S02]  /*8040*/  ISETP.GT.AND P5, PT, R184, 0xa9, PT ;  /* 0x000000a9b800780c */ /* 0x000fc40003fa4270 */
[----:B------:R-:W-:Y:S01]  /*8050*/  FSEL R110, R110, -INF , P4 ;  /* 0xff8000006e6e7808 */ /* 0x000fe20002000000 */
[----:B------:R-:W-:Y:S01]  /*8060*/  MUFU.EX2 R154, R164 ;  /* 0x000000a4009a7308 */ /* 0x000fe20000000800 */
[----:B------:R-:W-:Y:S01]  /*8070*/  FMNMX.FTZ R0, R107, R0, !PT ;  /* 0x000000006b007209 */ /* 0x000fe20007810000 */
[----:B0-----:R-:W-:Y:S01]  /*8080*/  FFMA.FTZ R144, R2, R128, -R221 ;  /* 0x0000008002907223 */ /* 0x001fe200000108dd */
        /* <DEDUP_REMOVED lines=46> */
[----:B------:R-:W-:Y:S02]  /*8370*/  FMNMX.FTZ R0, R99, R0, !PT ;  /* 0x0000000063007209 */ /* 0x000fe40007810000 */
[----:B------:R-:W-:Y:S02]  /*8380*/  FSEL R103, R103, -INF , P5 ;  /* 0xff80000067677808 */ /* 0x000fe40002800000 */
[----:B------:R-:W-:-:S03]  /*8390*/  FMNMX.FTZ R0, R102, R0, !PT ;  /* 0x0000000066007209 */ /* 0x000fc60007810000 */
[----:B------:R-:W-:Y:S01]  /*83a0*/  MUFU.EX2 R15, R15 ;  /* 0x0000000f000f7308 */ /* 0x000fe20000000800 */
[----:B------:R-:W-:Y:S01]  /*83b0*/  FMNMX.FTZ R0, R103, R0, !PT ;  /* 0x0000000067007209 */ /* 0x000fe20007810000 */
[----:B------:R-:W-:Y:S02]  /*83c0*/  WARPGROUP.DEPBAR.LE gsb0, 0x0 ;  /* 0x00008000000079c5 */ /* 0x000fe40000010000 */
[----:B------:R-:W-:Y:S02]  /*83d0*/  WARPGROUP.ARRIVE ;  /* 0x00000000000079c5 */ /* 0x000fe40000000000 */
[----:B0-----:R-:W0:Y:S02]  /*83e0*/  SHFL.BFLY PT, R144, R0, 0x2, 0x1f ;  /* 0x0c401f0000907f89 */ /* 0x001e2400000e0000 */
[----:B------:R-:W-:Y:S02]  /*83f0*/  MUFU.EX2 R177, R177 ;  /* 0x000000b100b17308 */ /* 0x000fe40000000800 */
[----:B------:R-:W-:Y:S06]  /*8400*/  QGMMA.64x128x32.F32.E4M3.E4M3 R24, R204, gdesc[UR12], R24, gsb0 ;  /* 0x01e0000ccc187df3 */ /* 0x000fec0008000818 */
        /* <DEDUP_REMOVED lines=18> */
[----:B------:R-:W-:-:S01]  /*8530*/  FFMA.FTZ R191, R2, R195, -R221 ;  /* 0x000000c302bf7223 */ /* 0x000fc200000108dd */
[----:B------:R-:W-:Y:S01]  /*8540*/  FSEL R195, R3, RZ, P3 ;  /* 0x000000ff03c37208 */ /* 0x000fe20001800000 */
[----:B------:R-:W-:-:S01]  /*8550*/  FFMA.FTZ R144, R2, R186, -R221 ;  /* 0x000000ba02907223 */ /* 0x000fc200000108dd */
[C---:B------:R-:W-:Y:S01]  /*8560*/  FMUL.FTZ R11, R2.reuse, R11 ;  /* 0x0000000b020b7220 */ /* 0x040fe20000410000 */
[----:B------:R-:W-:-:S01]  /*8570*/  FFMA.FTZ R187, R2, R187, -R221 ;  /* 0x000000bb02bb7223 */ /* 0x000fc200000108dd */
[----:B------:R-:W-:Y:S01]  /*8580*/  MUFU.EX2 R148, R148 ;  /* 0x0000009400947308 */ /* 0x000fe20000000800 */
[----:B------:R-:W-:-:S01]  /*8590*/  FADD.FTZ R195, -R195, R12 ;  /* 0x0000000cc3c37221 */ /* 0x000fc20000010100 */
[C-C-:B------:R-:W-:Y:S01]  /*85a0*/  FFMA.FTZ R158, R2.reuse, R193, -R221.reuse ;  /* 0x000000c1029e7223 */ /* 0x140fe200000108dd */
[----:B------:R-:W-:-:S01]  /*85b0*/  FFMA.FTZ R162, R2, R197, -R221 ;  /* 0x000000c502a27223 */ /* 0x000fc200000108dd */
[C-C-:B------:R-:W-:Y:S01]  /*85c0*/  FFMA.FTZ R193, R2.reuse, R199, -R221.reuse ;  /* 0x000000c702c17223 */ /* 0x140fe200000108dd */
[C---:B------:R-:W-:Y:S01]  /*85d0*/  FMUL.FTZ R194, R2.reuse, R195 ;  /* 0x000000c302c27220 */ /* 0x040fe20000410000 */
        /* <DEDUP_REMOVED lines=46> */
[----:B------:R-:W-:Y:S01]  /*88c0*/  FFMA.FTZ R111, R2, R111, -R221 ;  /* 0x0000006f026f7223 */ /* 0x000fe200000108dd */
[----:B------:R-:W-:-:S01]  /*88d0*/  FADD.FTZ R196, R148, R7 ;  /* 0x0000000794c47221 */ /* 0x000fc20000010000 */
[----:B------:R-:W-:Y:S01]  /*88e0*/  FADD.FTZ R7, R23, R8 ;  /* 0x0000000817077221 */ /* 0x000fe20000010000 */
        /* <DEDUP_REMOVED lines=11> */
[----:B------:R-:W-:Y:S01]  /*89a0*/  FADD.FTZ R8, R168, R7 ;  /* 0x00000007a8087221 */ /* 0x000fe20000010000 */
[----:B------:R-:W-:-:S01]  /*89b0*/  FFMA.FTZ R91, R2, R91, -R221 ;  /* 0x0000005b025b7223 */ /* 0x000fc200000108dd */
[C-C-:B------:R-:W-:Y:S01]  /*89c0*/  FFMA.FTZ R94, R2.reuse, R94, -R221.reuse ;  /* 0x0000005e025e7223 */ /* 0x140fe200000108dd */
[----:B------:R-:W-:-:S01]  /*89d0*/  FFMA.FTZ R103, R2, R103, -R221 ;  /* 0x0000006702677223 */ /* 0x000fc200000108dd */
[----:B------:R-:W-:Y:S01]  /*89e0*/  FADD.FTZ R7, R189, R8 ;  /* 0x00000008bd077221 */ /* 0x000fe20000010000 */
[----:B------:R-:W-:-:S02]  /*89f0*/  WARPGROUP.DEPBAR.LE gsb0, 0x0 ;  /* 0x00008000000079c5 */ /* 0x000fc40000010000 */
[----:B------:R-:W1:Y:S01]  /*8a00*/  MUFU.EX2 R193, R193 ;  /* 0x000000c100c17308 */ /* 0x000e620000000800 */
[----:B--2---:R-:W-:-:S01]  /*8a10*/  FADD.FTZ R195, R191, R196 ;  /* 0x000000c4bfc37221 */ /* 0x004fc20000010000 */
[----:B------:R-:W-:Y:S01]  /*8a20*/  FADD.FTZ R8, R172, R7 ;  /* 0x00000007ac087221 */ /* 0x000fe20000010000 */
[----:B------:R-:W-:-:S03]  /*8a30*/  WARPGROUP.ARRIVE ;  /* 0x00000000000079c5 */ /* 0x000fc60000000000 */
[----:B------:R-:W-:Y:S02]  /*8a40*/  FADD.FTZ R7, R169, R8 ;  /* 0x00000008a9077221 */ /* 0x000fe40000010000 */
[----:B------:R-:W2:Y:S01]  /*8a50*/  MUFU.EX2 R164, R164 ;  /* 0x000000a400a47308 */ /* 0x000ea20000000800 */
[----:B0-----:R-:W-:-:S01]  /*8a60*/  FADD.FTZ R196, R162, R195 ;  /* 0x000000c3a2c47221 */ /* 0x001fc20000010000 */
[----:B------:R-:W-:Y:S01]  /*8a70*/  FADD.FTZ R8, R176, R7 ;  /* 0x00000007b0087221 */ /* 0x000fe20000010000 */
[----:B------:R-:W-:Y:S03]  /*8a80*/  QGMMA.64x128x32.F32.E4M3.E4M3 R24, R200, gdesc[UR8], R24, gsb0 ;  /* 0x01e00008c8187df3 */ /* 0x000fe60008000818 */
[----:B------:R-:W-:-:S02]  /*8a90*/  FADD.FTZ R7, R173, R8 ;  /* 0x00000008ad077221 */ /* 0x000fc40000010000 */
        /* <DEDUP_REMOVED lines=83> */
[----:B------:R-:W-:-:S03]  /*8fd0*/  FADD.FTZ R8, R106, R7 ;  /* 0x000000076a087221 */ /* 0x000fc60000010000 */
        /* <DEDUP_REMOVED lines=41> */
[----:B------:R-:W-:-:S06]  /*9270*/  IADD3 R7, -R19, 0xb, RZ ;  /* 0x0000000b13077810 */ /* 0x000fcc0007ffe1ff */
[----:B------:R-:W1:Y:S01]  /*9280*/  MUFU.EX2 R115, R115 ;  /* 0x0000007300737308 */ /* 0x000e620000000800 */
[----:B--2---:R-:W-:-:S07]  /*9290*/  FADD.FTZ R104, R128, R197 ;  /* 0x000000c580687221 */ /* 0x004fce0000010000 */
[----:B------:R-:W2:Y:S01]  /*92a0*/  MUFU.EX2 R116, R116 ;  /* 0x0000007400747308 */ /* 0x000ea20000000800 */
[----:B0-----:R-:W-:-:S07]  /*92b0*/  FADD.FTZ R197, R113, R8 ;  /* 0x0000000871c57221 */ /* 0x001fce0000010000 */
[----:B------:R-:W0:Y:S01]  /*92c0*/  MUFU.EX2 R118, R118 ;  /* 0x0000007600767308 */ /* 0x000e220000000800 */
[----:B-1----:R-:W-:-:S01]  /*92d0*/  FADD.FTZ R199, R115, R104 ;  /* 0x0000006873c77221 */ /* 0x002fc20000010000 */
[----:B------:R-:W-:Y:S01]  /*92e0*/  FFMA.FTZ R104, R2, R99, -R221 ;  /* 0x0000006302687223 */ /* 0x000fe200000108dd */
[----:B------:R-:W-:-:S05]  /*92f0*/  IMAD.U32 R99, RZ, RZ, UR42 ;  /* 0x0000002aff637e24 */ /* 0x000fca000f8e00ff */
        /* <DEDUP_REMOVED lines=8> */
[----:B------:R-:W-:Y:S01]  /*9380*/  @!P0 LEA R196, R99, UR41, 0x3 ;  /* 0x0000002963c48c11 */ /* 0x000fe2000f8e18ff */
[----:B------:R-:W-:-:S01]  /*9390*/  FFMA.FTZ R99, R2, R102, -R221 ;  /* 0x0000006602637223 */ /* 0x000fc200000108dd */
[----:B------:R2:W-:Y:S06]  /*93a0*/  BAR.ARV R7, 0x100 ;  /* 0x000400070000751d */ /* 0x0005ec0000002000 */
[----:B------:R-:W3:Y:S01]  /*93b0*/  MUFU.EX2 R89, R89 ;  /* 0x0000005900597308 */ /* 0x000ee20000000800 */
[----:B0-----:R-:W-:-:S01]  /*93c0*/  FADD.FTZ R8, R88, R197 ;  /* 0x000000c558087221 */ /* 0x001fc20000010000 */
[----:B--2---:R-:W-:-:S02]  /*93d0*/  @!P0 VIADD R7, R196, 0x2e840 ;  /* 0x0002e840c4078836 */ /* 0x004fc40000000000 */
[----:B-1----:R-:W-:-:S04]  /*93e0*/  FADD.FTZ R102, R132, R199 ;  /* 0x000000c784667221 */ /* 0x002fc80000010000 */
[----:B------:R-:W0:Y:S01]  /*93f0*/  MUFU.EX2 R91, R91 ;  /* 0x0000005b005b7308 */ /* 0x000e220000000800 */
[----:B------:R-:W-:-:S04]  /*9400*/  @!P0 PRMT R7, RZ, 0x654, R7 ;  /* 0x00000654ff078816 */ /* 0x000fc80000000007 */
[----:B------:R1:W-:Y:S03]  /*9410*/  @!P0 SYNCS.ARRIVE.TRANS64.RED.A1T0 RZ, [R7+URZ], RZ ;  /* 0x000000ff07ff89a7 */ /* 0x0003e6000810043f */
        /* <DEDUP_REMOVED lines=28> */
.L_x_7919:
        /* <DEDUP_REMOVED lines=131> */
.L_x_7910:
        /* <DEDUP_REMOVED lines=8> */
.L_x_7931:
        /* <DEDUP_REMOVED lines=9> */
.L_x_7923:
[----:B------:R-:W-:Y:S01]  /*9f20*/  ULEA UR7, UR42, UR41, 0x3 ;  /* 0x000000292a077291 */ /* 0x000fe2000f8e183f */
[----:B------:R-:W-:-:S08]  /*9f30*/  SHF.L.U32 R0, R6, 0x1f, RZ ;  /* 0x0000001f06007819 */ /* 0x000fd000000006ff */
[----:B------:R0:W1:Y:S01]  /*9f40*/  SYNCS.PHASECHK.TRANS64.TRYWAIT P2, [UR7+0x2e830], R0 ;  /* 0x02e83000ff0075a7 */ /* 0x0000620008040147 */
[----:B------:R-:W-:Y:S05]  /*9f50*/  @!P1 BRA `(.L_x_7924) ;  /* 0x0000000000049947 */ /* 0x000fea0003800000 */
[----:B------:R-:W-:Y:S01]  /*9f60*/  BPT.TRAP 0x1 ;  /* 0x000000040000795c */ /* 0x000fe20000300000 */
.L_x_7924:
[----:B-1----:R-:W-:Y:S05]  /*9f70*/  @P2 BRA `(.L_x_7922) ;  /* 0x0000000000082947 */ /* 0x002fea0003800000 */
[----:B------:R-:W1:Y:S02]  /*9f80*/  SYNCS.PHASECHK.TRANS64.TRYWAIT P2, [UR7+0x2e830], R0 ;  /* 0x02e83000ff0075a7 */ /* 0x000e640008040147 */
[----:B-1----:R-:W-:Y:S05]  /*9f90*/  @!P2 BRA `(.L_x_7925) ;  /* 0x000000a00010a947 */ /* 0x002fea0003800000 */
.L_x_7922:
        /* <DEDUP_REMOVED lines=186> */
.L_x_7927:
[----:B------:R-:W-:Y:S01]  /*ab40*/  ULEA UR7, UR5, UR41, 0x3 ;  /* 0x0000002905077291 */ /* 0x000fe2000f8e183f */
[----:B01----:R-:W-:-:S08]  /*ab50*/  SHF.L.U32 R0, R12, 0x1f, RZ ;  /* 0x0000001f0c007819 */ /* 0x003fd000000006ff */
[----:B------:R0:W1:Y:S01]  /*ab60*/  SYNCS.PHASECHK.TRANS64.TRYWAIT P2, [UR7+0x2e850], R0 ;  /* 0x02e85000ff0075a7 */ /* 0x0000620008040147 */
[----:B------:R-:W-:Y:S05]  /*ab70*/  @!P1 BRA `(.L_x_7928) ;  /* 0x0000000000049947 */ /* 0x000fea0003800000 */
[----:B------:R-:W-:Y:S01]  /*ab80*/  BPT.TRAP 0x1 ;  /* 0x000000040000795c */ /* 0x000fe20000300000 */
.L_x_7928:
[----:B-1----:R-:W-:Y:S05]  /*ab90*/  @P2 BRA `(.L_x_7926) ;  /* 0x0000000000082947 */ /* 0x002fea0003800000 */
[----:B------:R-:W1:Y:S02]  /*aba0*/  SYNCS.PHASECHK.TRANS64.TRYWAIT P2, [UR7+0x2e850], R0 ;  /* 0x02e85000ff0075a7 */ /* 0x000e640008040147 */
[----:B-1----:R-:W-:Y:S05]  /*abb0*/  @!P2 BRA `(.L_x_7929) ;  /* 0x000000940020a947 */ /* 0x002fea0003800000 */
.L_x_7926:
[----:B------:R-:W-:Y:S01]  /*abc0*/  UIADD3 UR7, UR41, 0x400, URZ ;  /* 0x0000040029077890 */ /* 0x000fe2000fffe03f */
[----:B------:R-:W-:Y:S01]  /*abd0*/  WARPGROUP.ARRIVE ;  /* 0x00000000000079c5 */ /* 0x000fe20000000000 */
[----:B------:R-:W-:Y:S01]  /*abe0*/  UMOV UR11, 0xc0000010 ;  /* 0xc0000010000b7882 */ /* 0x000fe20000000000 */
[----:B------:R-:W-:Y:S01]  /*abf0*/  UMOV UR15, 0xc0000010 ;  /* 0xc0000010000f7882 */ /* 0x000fe20000000000 */
[----:B------:R-:W-:Y:S01]  /*ac00*/  USHF.R.U32.HI UR7, URZ, 0x4, UR7 ;  /* 0x000000043f077899 */ /* 0x000fe20008011607 */
[----:B------:R-:W-:Y:S02]  /*ac10*/  FMNMX.FTZ R12, R186, R11, !PT ;  /* 0x0000000bba0c7209 */ /* 0x000fe40007810000 */
[----:B01----:R-:W-:Y:S01]  /*ac20*/  FMNMX.FTZ R0, R184, R10, !PT ;  /* 0x0000000ab8007209 */ /* 0x003fe20007810000 */
        /* <DEDUP_REMOVED lines=202> */
[----:B------:R0:W-:Y:S01]  /*b8d0*/  MUFU.EX2 R21, R189 ;  /* 0x000000bd00157308 */ /* 0x0001e20000000800 */
        /* <DEDUP_REMOVED lines=8> */
[----:B0-----:R-:W-:-:S01]  /*b960*/  FFMA.FTZ R189, R2, R186, -R101 ;  /* 0x000000ba02bd7223 */ /* 0x001fc20000010865 */
        /* <DEDUP_REMOVED lines=48> */
[----:B------:R-:W-:-:S02]  /*bc70*/  IMAD.U32 R194, RZ, RZ, UR42 ;  /* 0x0000002affc27e24 */ /* 0x000fc4000f8e00ff */
[----:B------:R-:W-:-:S03]  /*bc80*/  FFMA.FTZ R102, R2, R102, -R101 ;  /* 0x0000006602667223 */ /* 0x000fc60000010865 */
[----:B------:R-:W-:Y:S01]  /*bc90*/  @!P0 LEA R194, R194, UR41, 0x3 ;  /* 0x00000029c2c28c11 */ /* 0x000fe2000f8e18ff */
[----:B------:R-:W2:Y:S01]  /*bca0*/  MUFU.EX2 R187, R187 ;  /* 0x000000bb00bb7308 */ /* 0x000ea20000000800 */
[----:B0-----:R-:W-:-:S07]  /*bcb0*/  FADD.FTZ R8, R16, R195 ;  /* 0x000000c310087221 */ /* 0x001fce0000010000 */
[----:B------:R-:W0:Y:S01]  /*bcc0*/  MUFU.EX2 R20, R20 ;  /* 0x0000001400147308 */ /* 0x000e220000000800 */
[----:B-1----:R-:W-:-:S01]  /*bcd0*/  FADD.FTZ R192, R186, R7 ;  /* 0x00000007bac07221 */ /* 0x002fc20000010000 */
[----:B------:R-:W-:-:S06]  /*bce0*/  FADD.FTZ R7, R21, R8 ;  /* 0x0000000815077221 */ /* 0x000fcc0000010000 */
        /* <DEDUP_REMOVED lines=53> */
[----:B------:R-:W-:Y:S01]  /*c040*/  UMOV UR15, 0xc0000010 ;  /* 0xc0000010000f7882 */ /* 0x000fe20000000000 */
[----:B------:R-:W-:-:S03]  /*c050*/  UIADD3 UR10, UR10, 0x600, URZ ;  /* 0x000006000a0a7890 */ /* 0x000fc6000fffe03f */
        /* <DEDUP_REMOVED lines=39> */
[----:B0-----:R-:W-:-:S05]  /*c2d0*/  FADD.FTZ R195, R167, R192 ;  /* 0x000000c0a7c37221 */ /* 0x001fca0000010000 */
        /* <DEDUP_REMOVED lines=72> */
[C-C-:B------:R-:W-:Y:S01]  /*c760*/  FFMA.FTZ R195, R2.reuse, R95, -R101.reuse ;  /* 0x0000005f02c37223 */ /* 0x140fe20000010865 */
[----:B------:R-:W-:-:S05]  /*c770*/  FFMA.FTZ R95, R2, R98, -R101 ;  /* 0x00000062025f7223 */ /* 0x000fca0000010865 */
        /* <DEDUP_REMOVED lines=24> */
[----:B--2---:R-:W-:-:S01]  /*c900*/  FADD.FTZ R8, R116, R7 ;  /* 0x0000000774087221 */ /* 0x004fc20000010000 */
[----:B------:R-:W-:-:S05]  /*c910*/  @!P0 VIADD R7, R194, 0x2e840 ;  /* 0x0002e840c2078836 */ /* 0x000fca0000000000 */
[----:B------:R-:W-:Y:S01]  /*c920*/  @!P0 PRMT R7, RZ, 0x654, R7 ;  /* 0x00000654ff078816 */ /* 0x000fe20000000007 */
[----:B------:R-:W2:Y:S01]  /*c930*/  MUFU.EX2 R119, R119 ;  /* 0x0000007700777308 */ /* 0x000ea20000000800 */
[----:B-1----:R-:W-:-:S01]  /*c940*/  FADD.FTZ R192, R118, R197 ;  /* 0x000000c576c07221 */ /* 0x002fc20000010000 */
[----:B------:R1:W-:Y:S06]  /*c950*/  BAR.ARV R19, 0x100 ;  /* 0x000400130000751d */ /* 0x0003ec0000002000 */
[----:B------:R-:W3:Y:S01]  /*c960*/  MUFU.EX2 R88, R88 ;  /* 0x0000005800587308 */ /* 0x000ee20000000800 */
[----:B0-----:R-:W-:-:S01]  /*c970*/  FADD.FTZ R99, R117, R8 ;  /* 0x0000000875637221 */ /* 0x001fc20000010000 */
[----:B------:R0:W-:Y:S06]  /*c980*/  @!P0 SYNCS.ARRIVE.TRANS64.RED.A1T0 RZ, [R7+URZ], RZ ;  /* 0x000000ff07ff89a7 */ /* 0x0001ec000810043f */
[----:B------:R-:W4:Y:S01]  /*c990*/  MUFU.EX2 R90, R90 ;  /* 0x0000005a005a7308 */ /* 0x000f220000000800 */
[----:B--2---:R-:W-:-:S07]  /*c9a0*/  FADD.FTZ R197, R119, R192 ;  /* 0x000000c077c57221 */ /* 0x004fce0000010000 */
[----:B------:R-:W2:Y:S01]  /*c9b0*/  MUFU.EX2 R89, R89 ;  /* 0x0000005900597308 */ /* 0x000ea20000000800 */
[----:B---3--:R-:W-:-:S07]  /*c9c0*/  FADD.FTZ R8, R88, R99 ;  /* 0x0000006358087221 */ /* 0x008fce0000010000 */
[----:B------:R-:W3:Y:S01]  /*c9d0*/  MUFU.EX2 R91, R91 ;  /* 0x0000005b005b7308 */ /* 0x000ee20000000800 */
[----:B----4-:R-:W-:-:S07]  /*c9e0*/  FADD.FTZ R192, R90, R197 ;  /* 0x000000c55ac07221 */ /* 0x010fce0000010000 */
[----:B------:R-:W4:Y:S01]  /*c9f0*/  MUFU.EX2 R92, R92 ;  /* 0x0000005c005c7308 */ /* 0x000f220000000800 */
[----:B--2---:R-:W-:-:S07]  /*ca00*/  FADD.FTZ R99, R89, R8 ;  /* 0x0000000859637221 */ /* 0x004fce0000010000 */
[----:B------:R-:W2:Y:S01]  /*ca10*/  MUFU.EX2 R94, R94 ;  /* 0x0000005e005e7308 */ /* 0x000ea20000000800 */
[----:B---3--:R-:W-:-:S07]  /*ca20*/  FADD.FTZ R103, R91, R192 ;  /* 0x000000c05b677221 */ /* 0x008fce0000010000 */
[----:B------:R-:W0:Y:S01]  /*ca30*/  MUFU.EX2 R93, R93 ;  /* 0x0000005d005d7308 */ /* 0x000e220000000800 */
[----:B----4-:R-:W-:-:S07]  /*ca40*/  FADD.FTZ R8, R92, R99 ;  /* 0x000000635c087221 */ /* 0x010fce0000010000 */
        /* <DEDUP_REMOVED lines=17> */
[----:B---3--:R-:W-:-:S01]  /*cb60*/  FADD.FTZ R7, R102, R7 ;  /* 0x0000000766077221 */ /* 0x008fc20000010000 */
[----:B--2---:R-:W-:-:S03]  /*cb70*/  FADD.FTZ R8, R13, R8 ;  /* 0x000000080d087221 */ /* 0x004fc60000010000 */
[----:B0-----:R-:W-:Y:S01]  /*cb80*/  FADD.FTZ R7, R101, R7 ;  /* 0x0000000765077221 */ /* 0x001fe20000010000 */
[----:B-1----:R-:W-:Y:S06]  /*cb90*/  @!P1 BRA `(.L_x_7930) ;  /* 0x0000000000049947 */ /* 0x002fec0003800000 */
[----:B------:R-:W-:Y:S01]  /*cba0*/  BPT.TRAP 0x1 ;  /* 0x000000040000795c */ /* 0x000fe20000300000 */
.L_x_7930:
        /* <DEDUP_REMOVED lines=131> */
.L_x_7921:
[----:B------:R-:W-:Y:S06]  /*d3e0*/  BAR.ARV 0x8, 0x180 ;  /* 0x0206000000007b1d */ /* 0x000fec0000002000 */
[----:B------:R-:W-:Y:S05]  /*d3f0*/  @!P1 BRA `(.L_x_7932) ;  /* 0x0000000000049947 */ /* 0x000fea0003800000 */
[----:B------:R-:W-:Y:S01]  /*d400*/  BPT.TRAP 0x1 ;  /* 0x000000040000795c */ /* 0x000fe20000300000 */
.L_x_7932:
[----:B------:R-:W-:Y:S01]  /*d410*/  ULEA UR5, UR42, UR41, 0x3 ;  /* 0x000000292a057291 */ /* 0x000fe2000f8e183f */
[----:B------:R-:W-:-:S08]  /*d420*/  SHF.L.U32 R6, R6, 0x1f, RZ ;  /* 0x0000001f06067819 */ /* 0x000fd000000006ff */
[----:B------:R0:W1:Y:S01]  /*d430*/  SYNCS.PHASECHK.TRANS64.TRYWAIT P0, [UR5+0x2e850], R6 ;  /* 0x02e85006ff0075a7 */ /* 0x0000620008000145 */
[----:B------:R-:W-:Y:S05]  /*d440*/  @!P1 BRA `(.L_x_7933) ;  /* 0x0000000000049947 */ /* 0x000fea0003800000 */
[----:B------:R-:W-:Y:S01]  /*d450*/  BPT.TRAP 0x1 ;  /* 0x000000040000795c */ /* 0x000fe20000300000 */
.L_x_7933:
[----:B-1----:R-:W-:Y:S05]  /*d460*/  @P0 BRA `(.L_x_7934) ;  /* 0x0000000000080947 */ /* 0x002fea0003800000 */
[----:B------:R-:W1:Y:S02]  /*d470*/  SYNCS.PHASECHK.TRANS64.TRYWAIT P0, [UR5+0x2e850], R6 ;  /* 0x02e85006ff0075a7 */ /* 0x000e640008000145 */
[----:B-1----:R-:W-:Y:S05]  /*d480*/  @!P0 BRA `(.L_x_7935) ;  /* 0x0000006c00048947 */ /* 0x002fea0003800000 */
.L_x_7934:
        /* <DEDUP_REMOVED lines=10> */
[----:B------:R-:W-:Y:S01]  /*d530*/  QGMMA.64x128x32.F32.E4M3.E4M3 R24, R224, gdesc[UR40], R24, gsb0 ;  /* 0x01e00028e0187df3 */ /* 0x000fe20008000818 */
        /* <DEDUP_REMOVED lines=37> */
[----:B------:R-:W-:Y:S01]  /*d790*/  UIADD3 UR42, UR42, 0x600, URZ ;  /* 0x000006002a2a7890 */ /* 0x000fe2000fffe03f */
[----:B------:R-:W1:Y:S01]  /*d7a0*/  SHFL.BFLY PT, R5, R8, 0x2, 0x1f ;  /* 0x0c401f0008057f89 */ /* 0x000e6200000e0000 */
[----:B------:R-:W-:-:S03]  /*d7b0*/  UMOV UR43, 0xc0000010 ;  /* 0xc0000010002b7882 */ /* 0x000fc60000000000 */
[----:B------:R-:W3:Y:S01]  /*d7c0*/  SHFL.BFLY PT, R12, R7, 0x2, 0x1f ;  /* 0x0c401f00070c7f89 */ /* 0x000ee200000e0000 */
[----:B------:R-:W-:Y:S02]  /*d7d0*/  WARPGROUP.DEPBAR.LE gsb0, 0x0 ;  /* 0x00008000000079c5 */ /* 0x000fe40000010000 */
[----:B------:R-:W-:-:S06]  /*d7e0*/  WARPGROUP.ARRIVE ;  /* 0x00000000000079c5 */ /* 0x000fcc0000000000 */
[----:B------:R-:W-:Y:S01]  /*d7f0*/  QGMMA.64x128x32.F32.E4M3.E4M3 R24, R204, gdesc[UR4], R24, gsb0 ;  /* 0x01e00004cc187df3 */ /* 0x000fe20008000818 */
        /* <DEDUP_REMOVED lines=9> */
[----:B0-----:R-:W-:-:S04]  /*d890*/  FMUL.FTZ R10, R14, 0.00390625 ;  /* 0x3b8000000e0a7820 */ /* 0x001fc80000410000 */
        /* <DEDUP_REMOVED lines=24> */
.L_x_7936:
        /* <DEDUP_REMOVED lines=68> */
.L_x_7903:
        /* <DEDUP_REMOVED lines=24> */
[----:B------:R-:W-:Y:S02]  /*dfe0*/  SEL R91, R39, R38, P0 ;  /* 0x00000026275b7207 */ /* 0x000fe40000000000 */
[----:B------:R-:W-:Y:S02]  /*dff0*/  SEL R38, R66, R67, P0 ;  /* 0x0000004342267207 */ /* 0x000fe40000000000 */
[----:B------:R-:W-:Y:S01]  /*e000*/  SEL R53, R67, R66, P0 ;  /* 0x0000004243357207 */ /* 0x000fe20000000000 */
        /* <DEDUP_REMOVED lines=8> */
[----:B------:R-:W-:Y:S02]  /*e090*/  LEA.HI R26, R13, R66, RZ, 0x2 ;  /* 0x000000420d1a7211 */ /* 0x000fe400078f10ff */
[----:B------:R-:W-:Y:S02]  /*e0a0*/  LEA.HI R15, R7, R2, RZ, 0x2 ;  /* 0x00000002070f7211 */ /* 0x000fe400078f10ff */
[--C-:B------:R-:W-:Y:S02]  /*e0b0*/  SHF.R.S32.HI R10, RZ, 0x2, R26.reuse ;  /* 0x00000002ff0a7819 */ /* 0x100fe4000001141a */
[----:B------:R-:W-:Y:S02]  /*e0c0*/  SHF.R.S32.HI R7, RZ, 0x1f, R26 ;  /* 0x0000001fff077819 */ /* 0x000fe4000001141a */
[----:B------:R-:W-:Y:S02]  /*e0d0*/  LOP3.LUT R27, R15, 0xfffffffc, RZ, 0xc0, !PT ;  /* 0xfffffffc0f1b7812 */ /* 0x000fe400078ec0ff */
[----:B------:R-:W-:-:S02]  /*e0e0*/  SHF.R.S32.HI R9, RZ, 0x7, R0 ;  /* 0x00000007ff097819 */ /* 0x000fc40000011400 */
[----:B------:R-:W-:Y:S01]  /*e0f0*/  LEA.HI R15, R7, R10, RZ, 0x3 ;  /* 0x0000000a070f7211 */ /* 0x000fe200078f18ff */
[----:B------:R-:W-:Y:S01]  /*e100*/  IMAD.IADD R27, R2, 0x1, -R27 ;  /* 0x00000001021b7824 */ /* 0x000fe200078e0a1b */
[----:B------:R-:W-:Y:S02]  /*e110*/  SEL R22, R82, R83, P0 ;  /* 0x0000005352167207 */ /* 0x000fe40000000000 */
[----:B------:R-:W-:Y:S02]  /*e120*/  SEL R39, R83, R82, P0 ;  /* 0x0000005253277207 */ /* 0x000fe40000000000 */
[----:B------:R-:W-:Y:S01]  /*e130*/  LEA.HI R0, R0, R9, RZ, 0x1 ;  /* 0x0000000900007211 */ /* 0x000fe200078f08ff */
[----:B------:R-:W0:Y:S01]  /*e140*/  LDC R82, c[0x0][0xbe8] ;  /* 0x0002fa00ff527b82 */ /* 0x000e220000000800 */
[----:B------:R-:W-:Y:S02]  /*e150*/  LOP3.LUT R15, R15, 0xfffffff8, RZ, 0xc0, !PT ;  /* 0xfffffff80f0f7812 */ /* 0x000fe400078ec0ff */
[----:B------:R-:W-:-:S02]  /*e160*/  SHF.R.S32.HI R7, RZ, 0x1f, R17 ;  /* 0x0000001fff077819 */ /* 0x000fc40000011411 */
[----:B------:R-:W-:Y:S01]  /*e170*/  LOP3.LUT R0, R0, 0x3fffffe, RZ, 0xc0, !PT ;  /* 0x03fffffe00007812 */ /* 0x000fe200078ec0ff */
[----:B------:R-:W-:Y:S01]  /*e180*/  IMAD.IADD R2, R10, 0x1, -R15 ;  /* 0x000000010a027824 */ /* 0x000fe200078e0a0f */
[----:B------:R-:W-:Y:S01]  /*e190*/  SEL R92, R64, R65, P0 ;  /* 0x00000041405c7207 */ /* 0x000fe20000000000 */
[----:B------:R-:W-:Y:S01]  /*e1a0*/  IMAD R10, R7, UR4, RZ ;  /* 0x00000004070a7c24 */ /* 0x000fe2000f8e02ff */
[----:B------:R-:W-:Y:S01]  /*e1b0*/  SEL R101, R65, R64, P0 ;  /* 0x0000004041657207 */ /* 0x000fe20000000000 */
[----:B------:R-:W-:Y:S01]  /*e1c0*/  IMAD.IADD R0, R9, 0x1, -R0 ;  /* 0x0000000109007824 */ /* 0x000fe200078e0a00 */
[----:B------:R-:W-:Y:S01]  /*e1d0*/  LEA.HI R13, R13, R66, RZ, 0x5 ;  /* 0x000000420d0d7211 */ /* 0x000fe200078f28ff */
[----:B------:R-:W-:Y:S01]  /*e1e0*/  IMAD R9, R17, UR5, R10 ;  /* 0x0000000511097c24 */ /* 0x000fe2000f8e020a */
[----:B------:R-:W-:Y:S01]  /*e1f0*/  SEL R64, R72, R73, P0 ;  /* 0x0000004948407207 */ /* 0x000fe20000000000 */
[----:B------:R-:W-:Y:S01]  /*e200*/  IMAD R10, R7, UR6, RZ ;  /* 0x00000006070a7c24 */ /* 0x000fe2000f8e02ff */
[----:B------:R-:W-:-:S02]  /*e210*/  SEL R65, R73, R72, P0 ;  /* 0x0000004849417207 */ /* 0x000fc40000000000 */
[----:B------:R-:W-:Y:S01]  /*e220*/  SEL R72, R84, R85, P0 ;  /* 0x0000005554487207 */ /* 0x000fe20000000000 */
[----:B------:R-:W-:Y:S01]  /*e230*/  IMAD R15, R17, UR7, R10 ;  /* 0x00000007110f7c24 */ /* 0x000fe2000f8e020a */
[----:B------:R-:W-:Y:S02]  /*e240*/  SEL R97, R85, R84, P0 ;  /* 0x0000005455617207 */ /* 0x000fe40000000000 */
[----:B------:R-:W-:Y:S01]  /*e250*/  SEL R16, R42, R43, P0 ;  /* 0x0000002b2a107207 */ /* 0x000fe20000000000 */
[----:B------:R-:W1:Y:S01]  /*e260*/  LDC R84, c[0x0][0xc50] ;  /* 0x00031400ff547b82 */ /* 0x000e620000000800 */
[----:B------:R-:W-:Y:S02]  /*e270*/  SEL R85, R43, R42, P0 ;  /* 0x0000002a2b557207 */ /* 0x000fe40000000000 */
[----:B------:R-:W-:Y:S02]  /*e280*/  SEL R6, R74, R75, P0 ;  /* 0x0000004b4a067207 */ /* 0x000fe40000000000 */
[----:B------:R-:W-:-:S02]  /*e290*/  SEL R43, R75, R74, P0 ;  /* 0x0000004a4b2b7207 */ /* 0x000fc40000000000 */
[----:B------:R-:W-:Y:S01]  /*e2a0*/  SHF.R.S32.HI R13, RZ, 0x5, R13 ;  /* 0x00000005ff0d7819 */ /* 0x000fe2000001140d */
[----:B------:R-:W3:Y:S01]  /*e2b0*/  S2R R75, SR_CTAID.X ;  /* 0x00000000004b7919 */ /* 0x000ee20000002500 */
[----:B------:R-:W-:Y:S02]  /*e2c0*/  SEL R14, R34, R35, P0 ;  /* 0x00000023220e7207 */ /* 0x000fe40000000000 */
[----:B------:R-:W-:Y:S01]  /*e2d0*/  SEL R90, R76, R77, P0 ;  /* 0x0000004d4c5a7207 */ /* 0x000fe20000000000 */
[----:B------:R-:W-:Y:S01]  /*e2e0*/  IMAD R7, R13, 0x10, R2 ;  /* 0x000000100d077824 */ /* 0x000fe200078e0202 */
        /* <DEDUP_REMOVED lines=8> */
[----:B------:R-:W-:Y:S01]  /*e370*/  SEL R8, R24, R25, P0 ;  /* 0x0000001918087207 */ /* 0x000fe20000000000 */
[----:B------:R-:W4:Y:S01]  /*e380*/  LDC.64 R86, c[0x0][0xbd8] ;  /* 0x0002f600ff567b82 */ /* 0x000f220000000a00 */
[----:B------:R-:W-:-:S02]  /*e390*/  SEL R11, R25, R24, P0 ;  /* 0x00000018190b7207 */ /* 0x000fc40000000000 */
[----:B------:R-:W-:Y:S01]  /*e3a0*/  SEL R89, R35, R34, P0 ;  /* 0x0000002223597207 */ /* 0x000fe20000000000 */
[----:B------:R-:W-:Y:S01]  /*e3b0*/  IMAD.WIDE.U32 R34, R17, UR4, RZ ;  /* 0x0000000411227c25 */ /* 0x000fe2000f8e00ff */
[----:B------:R-:W-:Y:S02]  /*e3c0*/  SEL R102, R28, R29, P0 ;  /* 0x0000001d1c667207 */ /* 0x000fe40000000000 */
[----:B------:R-:W-:Y:S01]  /*e3d0*/  SEL R109, R29, R28, P0 ;  /* 0x0000001c1d6d7207 */ /* 0x000fe20000000000 */
[----:B------:R-:W-:Y:S01]  /*e3e0*/  IMAD.IADD R35, R35, 0x1, R9 ;  /* 0x0000000123237824 */ /* 0x000fe200078e0209 */
[----:B------:R-:W-:Y:S01]  /*e3f0*/  SEL R18, R32, R33, P0 ;  /* 0x0000002120127207 */ /* 0x000fe20000000000 */
[----:B------:R-:W1:Y:S01]  /*e400*/  S2UR UR4, SR_CTAID.Y ;  /* 0x00000000000479c3 */ /* 0x000e620000002600 */
[----:B------:R-:W-:Y:S02]  /*e410*/  SEL R19, R33, R32, P0 ;  /* 0x0000002021137207 */ /* 0x000fe40000000000 */
[----:B------:R-:W-:-:S02]  /*e420*/  LEA.HI R2, R27, R27, RZ, 0x1 ;  /* 0x0000001b1b027211 */ /* 0x000fc400078f08ff */
[----:B------:R-:W-:Y:S02]  /*e430*/  SEL R24, R40, R41, P0 ;  /* 0x0000002928187207 */ /* 0x000fe40000000000 */
[----:B------:R-:W-:Y:S01]  /*e440*/  SEL R25, R41, R40, P0 ;  /* 0x0000002829197207 */ /* 0x000fe20000000000 */
[----:B------:R-:W-:Y:S01]  /*e450*/  IMAD.WIDE.U32 R40, R17, UR6, RZ ;  /* 0x0000000611287c25 */ /* 0x000fe2000f8e00ff */
[----:B------:R-:W-:Y:S01]  /*e460*/  SEL R52, R54, R55, P0 ;  /* 0x0000003736347207 */ /* 0x000fe20000000000 */
[----:B------:R-:W-:Y:S01]  /*e470*/  ULDC.64 UR6, c[0x0][0xb48] ;  /* 0x0002d20000067ab9 */ /* 0x000fe20000000a00 */
[----:B------:R-:W-:Y:S01]  /*e480*/  SEL R77, R55, R54, P0 ;  /* 0x00000036374d7207 */ /* 0x000fe20000000000 */
[----:B------:R-:W-:Y:S01]  /*e490*/  IMAD.IADD R41, R41, 0x1, R15 ;  /* 0x0000000129297824 */ /* 0x000fe200078e020f */
[----:B------:R-:W-:Y:S02]  /*e4a0*/  SEL R100, R36, R37, P0 ;  /* 0x0000002524647207 */ /* 0x000fe40000000000 */
[----:B------:R-:W-:-:S02]  /*e4b0*/  SEL R107, R37, R36, P0 ;  /* 0x00000024256b7207 */ /* 0x000fc40000000000 */
[----:B0-----:R-:W-:Y:S02]  /*e4c0*/  ISETP.NE.AND P2, PT, R82, 0x1, PT ;  /* 0x000000015200780c */ /* 0x001fe40003f45270 */
[----:B------:R-:W-:Y:S02]  /*e4d0*/  LOP3.LUT R2, R2, 0x1ffffffe, RZ, 0xc0, !PT ;  /* 0x1ffffffe02027812 */ /* 0x000fe400078ec0ff */
[----:B------:R-:W-:Y:S02]  /*e4e0*/  SEL R32, R56, R57, P0 ;  /* 0x0000003938207207 */ /* 0x000fe40000000000 */
[----:B------:R-:W-:Y:S01]  /*e4f0*/  SEL R33, R57, R56, P0 ;  /* 0x0000003839217207 */ /* 0x000fe20000000000 */
[----:B------:R-:W-:Y:S01]  /*e500*/  IMAD.IADD R27, R27, 0x1, -R2 ;  /* 0x000000011b1b7824 */ /* 0x000fe200078e0a02 */
[----:B------:R-:W-:Y:S02]  /*e510*/  SEL R42, R62, R63, P0 ;  /* 0x0000003f3e2a7207 */ /* 0x000fe40000000000 */
[----:B------:R-:W-:Y:S01]  /*e520*/  SEL R55, R63, R62, P0 ;  /* 0x0000003e3f377207 */ /* 0x000fe20000000000 */
[----:B------:R-:W-:Y:S01]  /*e530*/  IMAD R2, R27, 0x8, R0 ;  /* 0x000000081b027824 */ /* 0x000fe200078e0200 */
[----:B------:R-:W-:-:S02]  /*e540*/  SEL R23, R49, R48, P0 ;  /* 0x0000003031177207 */ /* 0x000fc40000000000 */
[----:B------:R-:W-:Y:S02]  /*e550*/  SEL R96, R48, R49, P0 ;  /* 0x0000003130607207 */ /* 0x000fe40000000000 */
[----:B------:R-:W-:Y:S02]  /*e560*/  SEL R56, R68, R69, P0 ;  /* 0x0000004544387207 */ /* 0x000fe40000000000 */
[----:B------:R-:W-:Y:S01]  /*e570*/  SEL R57, R69, R68, P0 ;  /* 0x0000004445397207 */ /* 0x000fe20000000000 */
[C---:B---3--:R-:W-:Y:S01]  /*e580*/  IMAD R68, R75.reuse, 0x80, R0 ;  /* 0x000000804b447824 */ /* 0x048fe200078e0200 */
[----:B------:R-:W-:Y:S01]  /*e590*/  SEL R28, R46, R47, P0 ;  /* 0x0000002f2e1c7207 */ /* 0x000fe20000000000 */
[----:B------:R-:W-:Y:S01]  /*e5a0*/  IMAD R75, R75, 0x80, R2 ;  /* 0x000000804b4b7824 */ /* 0x000fe200078e0202 */
[----:B------:R-:W-:Y:S02]  /*e5b0*/  SEL R48, R58, R59, P0 ;  /* 0x0000003b3a307207 */ /* 0x000fe40000000000 */
[----:B------:R-:W-:-:S02]  /*e5c0*/  LOP3.LUT R7, R26, 0x7ffffffc, RZ, 0xc0, !PT ;  /* 0x7ffffffc1a077812 */ /* 0x000fc400078ec0ff */
[----:B------:R-:W-:Y:S02]  /*e5d0*/  SEL R69, R47, R46, P0 ;  /* 0x0000002e2f457207 */ /* 0x000fe40000000000 */
[----:B------:R-:W-:Y:S02]  /*e5e0*/  SEL R59, R59, R58, P0 ;  /* 0x0000003a3b3b7207 */ /* 0x000fe40000000000 */
[----:B------:R-:W-:Y:S02]  /*e5f0*/  SEL R36, R70, R71, P0 ;  /* 0x0000004746247207 */ /* 0x000fe40000000000 */
[----:B------:R-:W-:Y:S02]  /*e600*/  SEL R49, R71, R70, P0 ;  /* 0x0000004647317207 */ /* 0x000fe40000000000 */
[----:B------:R-:W-:Y:S02]  /*e610*/  SEL R30, R78, R79, P0 ;  /* 0x0000004f4e1e7207 */ /* 0x000fe40000000000 */
[C---:B------:R-:W-:Y:S01]  /*e620*/  LOP3.LUT P1, RZ, R66.reuse, 0x3, RZ, 0xc0, !PT ;  /* 0x0000000342ff7812 */ /* 0x040fe2000782c0ff */
[----:B------:R-:W-:Y:S01]  /*e630*/  IMAD.IADD R66, R66, 0x1, -R7 ;  /* 0x0000000142427824 */ /* 0x000fe200078e0a07 */
[----:B------:R-:W-:Y:S01]  /*e640*/  SEL R37, R79, R78, P0 ;  /* 0x0000004e4f257207 */ /* 0x000fe20000000000 */
[----:B--2---:R0:W-:Y:S04]  /*e650*/  SHFL.IDX PT, R50, R14, R3, 0x1c1f ;  /* 0x001c1f030e327589 */ /* 0x0041e800000e0000 */
[----:B------:R-:W-:Y:S04]  /*e660*/  SHFL.IDX PT, R10, R10, R3, 0x1c1f ;  /* 0x001c1f030a0a7589 */ /* 0x000fe800000e0000 */
[----:B------:R-:W-:Y:S01]  /*e670*/  SHFL.IDX PT, R8, R8, R3, 0x1c1f ;  /* 0x001c1f0308087589 */ /* 0x000fe200000e0000 */
[----:B0-----:R-:W-:-:S03]  /*e680*/  LOP3.LUT R14, R3, 0x2, RZ, 0x3c, !PT ;  /* 0x00000002030e7812 */ /* 0x001fc600078e3cff */
        /* <DEDUP_REMOVED lines=14> */
[----:B------:R-:W0:Y:S04]  /*e770*/  SHFL.IDX PT, R33, R33, R14, 0x1c1f ;  /* 0x001c1f0e21217589 */ /* 0x000e2800000e0000 */
[----:B------:R-:W-:Y:S04]  /*e780*/  SHFL.IDX PT, R26, R96, R3, 0x1c1f ;  /* 0x001c1f03601a7589 */ /* 0x000fe800000e0000 */
[----:B------:R-:W2:Y:S04]  /*e790*/  SHFL.IDX PT, R23, R23, R14, 0x1c1f ;  /* 0x001c1f0e17177589 */ /* 0x000ea800000e0000 */
[----:B------:R-:W-:Y:S04]  /*e7a0*/  SHFL.IDX PT, R20, R20, R3, 0x1c1f ;  /* 0x001c1f0314147589 */ /* 0x000fe800000e0000 */
[----:B------:R-:W-:Y:S04]  /*e7b0*/  SHFL.IDX PT, R29, R94, R3, 0x1c1f ;  /* 0x001c1f035e1d7589 */ /* 0x000fe800000e0000 */
[----:B------:R-:W-:Y:S04]  /*e7c0*/  SHFL.IDX PT, R58, R28, R3, 0x1c1f ;  /* 0x001c1f031c3a7589 */ /* 0x000fe800000e0000 */
[----:B------:R-:W3:Y:S04]  /*e7d0*/  SHFL.IDX PT, R21, R21, R14, 0x1c1f ;  /* 0x001c1f0e15157589 */ /* 0x000ee800000e0000 */
[----:B------:R-:W5:Y:S04]  /*e7e0*/  SHFL.IDX PT, R46, R103, R14, 0x1c1f ;  /* 0x001c1f0e672e7589 */ /* 0x000f6800000e0000 */
[----:B------:R-:W-:Y:S04]  /*e7f0*/  SHFL.IDX PT, R27, R98, R3, 0x1c1f ;  /* 0x001c1f03621b7589 */ /* 0x000fe800000e0000 */
[----:B------:R-:W-:Y:S04]  /*e800*/  SHFL.IDX PT, R56, R56, R3, 0x1c1f ;  /* 0x001c1f0338387589 */ /* 0x000fe800000e0000 */
[----:B------:R1:W-:Y:S04]  /*e810*/  SHFL.IDX PT, R45, R76, R3, 0x1c1f ;  /* 0x001c1f034c2d7589 */ /* 0x0003e800000e0000 */
[----:B------:R-:W5:Y:S04]  /*e820*/  SHFL.IDX PT, R28, R105, R14, 0x1c1f ;  /* 0x001c1f0e691c7589 */ /* 0x000f6800000e0000 */
[----:B------:R-:W-:Y:S01]  /*e830*/  SHFL.IDX PT, R57, R57, R14, 0x1c1f ;  /* 0x001c1f0e39397589 */ /* 0x000fe200000e0000 */
[----:B-1----:R-:W1:Y:S03]  /*e840*/  @P2 LDC R76, c[0x0][0xbec] ;  /* 0x0002fb00ff4c2b82 */ /* 0x002e660000000800 */
[----:B------:R-:W-:Y:S04]  /*e850*/  SHFL.IDX PT, R51, R60, R3, 0x1c1f ;  /* 0x001c1f033c337589 */ /* 0x000fe800000e0000 */
[----:B------:R-:W-:Y:S04]  /*e860*/  SHFL.IDX PT, R47, R92, R3, 0x1c1f ;  /* 0x001c1f035c2f7589 */ /* 0x000fe800000e0000 */
[----:B------:R-:W5:Y:S04]  /*e870*/  SHFL.IDX PT, R60, R101, R14, 0x1c1f ;  /* 0x001c1f0e653c7589 */ /* 0x000f6800000e0000 */
[----:B------:R-:W-:Y:S04]  /*e880*/  SHFL.IDX PT, R64, R64, R3, 0x1c1f ;  /* 0x001c1f0340407589 */ /* 0x000fe800000e0000 */
[----:B------:R-:W1:Y:S04]  /*e890*/  SHFL.IDX PT, R65, R65, R14, 0x1c1f ;  /* 0x001c1f0e41417589 */ /* 0x000e6800000e0000 */
[----:B------:R4:W-:Y:S04]  /*e8a0*/  SHFL.IDX PT, R71, R85, R14, 0x1c1f ;  /* 0x001c1f0e55477589 */ /* 0x0009e800000e0000 */
[----:B------:R-:W-:Y:S04]  /*e8b0*/  SHFL.IDX PT, R73, R88, R3, 0x1c1f ;  /* 0x001c1f0358497589 */ /* 0x000fe800000e0000 */
[----:B------:R0:W-:Y:S01]  /*e8c0*/  SHFL.IDX PT, R83, R89, R14, 0x1c1f ;  /* 0x001c1f0e59537589 */ /* 0x0001e200000e0000 */
[----:B----4-:R-:W4:Y:S03]  /*e8d0*/  @P2 LDC R85, c[0x0][0xbf0] ;  /* 0x0002fc00ff552b82 */ /* 0x010f260000000800 */
[----:B------:R2:W-:Y:S04]  /*e8e0*/  SHFL.IDX PT, R61, R90, R3, 0x1c1f ;  /* 0x001c1f035a3d7589 */ /* 0x0005e800000e0000 */
[----:B------:R-:W-:Y:S01]  /*e8f0*/  SHFL.IDX PT, R72, R72, R3, 0x1c1f ;  /* 0x001c1f0348487589 */ /* 0x000fe200000e0000 */
[----:B0-----:R-:W0:Y:S03]  /*e900*/  LDC.64 R88, c[0x0][0xb40] ;  /* 0x0002d000ff587b82 */ /* 0x001e260000000a00 */
[----:B------:R-:W-:Y:S04]  /*e910*/  SHFL.IDX PT, R44, R44, R3, 0x1c1f ;  /* 0x001c1f032c2c7589 */ /* 0x000fe800000e0000 */
[----:B------:R-:W-:Y:S01]  /*e920*/  SHFL.IDX PT, R52, R52, R3, 0x1c1f ;  /* 0x001c1f0334347589 */ /* 0x000fe200000e0000 */
[----:B--2---:R-:W2:Y:S03]  /*e930*/  @P2 LDC R90, c[0x0][0xbec] ;  /* 0x0002fb00ff5a2b82 */ /* 0x004ea60000000800 */
[----:B------:R-:W-:Y:S04]  /*e940*/  SHFL.IDX PT, R48, R48, R3, 0x1c1f ;  /* 0x001c1f0330307589 */ /* 0x000fe800000e0000 */
[----:B------:R-:W-:Y:S04]  /*e950*/  SHFL.IDX PT, R42, R42, R3, 0x1c1f ;  /* 0x001c1f032a2a7589 */ /* 0x000fe800000e0000 */
[----:B------:R-:W-:Y:S04]  /*e960*/  SHFL.IDX PT, R38, R38, R3, 0x1c1f ;  /* 0x001c1f0326267589 */ /* 0x000fe800000e0000 */
[----:B------:R-:W-:Y:S01]  /*e970*/  SHFL.IDX PT, R36, R36, R3, 0x1c1f ;  /* 0x001c1f0324247589 */ /* 0x000fe200000e0000 */
[----:B0-----:R-:W-:-:S03]  /*e980*/  IMAD.WIDE.U32 R40, R88, UR36, R40 ;  /* 0x0000002458287c25 */ /* 0x001fc6000f8e0028 */
[----:B------:R-:W-:Y:S04]  /*e990*/  SHFL.IDX PT, R6, R6, R3, 0x1c1f ;  /* 0x001c1f0306067589 */ /* 0x000fe800000e0000 */
[----:B------:R0:W-:Y:S01]  /*e9a0*/  SHFL.IDX PT, R0, R30, R3, 0x1c1f ;  /* 0x001c1f031e007589 */ /* 0x0001e200000e0000 */
[----:B--2---:R-:W-:-:S03]  /*e9b0*/  @P2 IMAD.HI.U32 R90, R75, R90, RZ ;  /* 0x0000005a4b5a2227 */ /* 0x004fc600078e00ff */
[----:B------:R2:W-:Y:S04]  /*e9c0*/  SHFL.IDX PT, R2, R22, R3, 0x1c1f ;  /* 0x001c1f0316027589 */ /* 0x0005e800000e0000 */
[----:B------:R-:W4:Y:S01]  /*e9d0*/  SHFL.IDX PT, R70, R99, R14, 0x1c1f ;  /* 0x001c1f0e63467589 */ /* 0x000f2200000e0000 */
[----:B0-----:R-:W-:-:S03]  /*e9e0*/  SEL R30, R32, R33, P0 ;  /* 0x00000021201e7207 */ /* 0x001fc60000000000 */
[----:B------:R-:W-:Y:S01]  /*e9f0*/  SHFL.IDX PT, R79, R97, R14, 0x1c1f ;  /* 0x001c1f0e614f7589 */ /* 0x000fe200000e0000 */
[----:B------:R-:W-:Y:S02]  /*ea00*/  SEL R32, R33, R32, P0 ;  /* 0x0000002021207207 */ /* 0x000fe40000000000 */
[----:B--2---:R-:W-:Y:S01]  /*ea10*/  SEL R3, R13, R10, P0 ;  /* 0x0000000a0d037207 */ /* 0x004fe20000000000 */
[----:B------:R-:W0:Y:S01]  /*ea20*/  SHFL.IDX PT, R74, R95, R14, 0x1c1f ;  /* 0x001c1f0e5f4a7589 */ /* 0x000e2200000e0000 */
        /* <DEDUP_REMOVED lines=8> */
[----:B------:R-:W2:Y:S01]  /*eab0*/  SHFL.IDX PT, R80, R91, R14, 0x1c1f ;  /* 0x001c1f0e5b507589 */ /* 0x000ea200000e0000 */
[----:B------:R-:W-:Y:S02]  /*eac0*/  SEL R13, R15, R16, P0 ;  /* 0x000000100f0d7207 */ /* 0x000fe40000000000 */
[----:B------:R-:W-:Y:S01]  /*ead0*/  SEL R19, R16, R15, P0 ;  /* 0x0000000f10137207 */ /* 0x000fe20000000000 */
[----:B------:R-:W-:Y:S01]  /*eae0*/  IMAD R16, R86, UR37, RZ ;  /* 0x0000002556107c24 */ /* 0x000fe2000f8e02ff */
[----:B------:R-:W-:Y:S01]  /*eaf0*/  SHFL.IDX PT, R69, R69, R14, 0x1c1f ;  /* 0x001c1f0e45457589 */ /* 0x000fe200000e0000 */
[----:B------:R-:W-:Y:S02]  /*eb00*/  SEL R22, R26, R23, P0 ;  /* 0x000000171a167207 */ /* 0x000fe40000000000 */
[----:B---3--:R-:W-:Y:S01]  /*eb10*/  SEL R15, R20, R21, P0 ;  /* 0x00000015140f7207 */ /* 0x008fe20000000000 */
[----:B------:R3:W-:Y:S01]  /*eb20*/  SHFL.IDX PT, R63, R77, R14, 0x1c1f ;  /* 0x001c1f0e4d3f7589 */ /* 0x0007e200000e0000 */
[----:B------:R-:W-:-:S02]  /*eb30*/  SEL R26, R23, R26, P0 ;  /* 0x0000001a171a7207 */ /* 0x000fc40000000000 */
[----:B-----5:R-:W-:Y:S01]  /*eb40*/  SEL R33, R46, R29, P0 ;  /* 0x0000001d2e217207 */ /* 0x020fe20000000000 */
[----:B------:R5:W-:Y:S01]  /*eb50*/  SHFL.IDX PT, R67, R31, R14, 0x1c1f ;  /* 0x001c1f0e1f437589 */ /* 0x000be200000e0000 */
[----:B------:R-:W-:Y:S02]  /*eb60*/  SEL R23, R27, R28, P0 ;  /* 0x0000001c1b177207 */ /* 0x000fe40000000000 */
[----:B------:R-:W-:Y:S01]  /*eb70*/  SEL R27, R28, R27, P0 ;  /* 0x0000001b1c1b7207 */ /* 0x000fe20000000000 */
[----:B------:R-:W-:Y:S01]  /*eb80*/  SHFL.IDX PT, R55, R55, R14, 0x1c1f ;  /* 0x001c1f0e37377589 */ /* 0x000fe200000e0000 */
[----:B------:R-:W-:Y:S01]  /*eb90*/  SEL R28, R60, R47, P0 ;  /* 0x0000002f3c1c7207 */ /* 0x000fe20000000000 */
[----:B---3--:R-:W-:Y:S01]  /*eba0*/  IMAD R77, R87, UR36, R16 ;  /* 0x00000024574d7c24 */ /* 0x008fe2000f8e0210 */
[----:B-1----:R-:W-:Y:S01]  /*ebb0*/  SEL R16, R64, R65, P0 ;  /* 0x0000004140107207 */ /* 0x002fe20000000000 */
[----:B------:R-:W-:Y:S01]  /*ebc0*/  SHFL.IDX PT, R59, R59, R14, 0x1c1f ;  /* 0x001c1f0e3b3b7589 */ /* 0x000fe200000e0000 */
[----:B------:R-:W1:Y:S01]  /*ebd0*/  @P2 LDC R87, c[0x0][0xbf0] ;  /* 0x0002fc00ff572b82 */ /* 0x000e620000000800 */
[----:B-----5:R-:W-:-:S02]  /*ebe0*/  SEL R31, R29, R46, P0 ;  /* 0x0000002e1d1f7207 */ /* 0x020fc40000000000 */
[----:B------:R-:W-:Y:S01]  /*ebf0*/  SHFL.IDX PT, R49, R49, R14, 0x1c1f ;  /* 0x001c1f0e31317589 */ /* 0x000fe200000e0000 */
[----:B------:R-:W-:-:S03]  /*ec00*/  SEL R29, R57, R56, P0 ;  /* 0x00000038391d7207 */ /* 0x000fc60000000000 */
[----:B------:R-:W-:Y:S04]  /*ec10*/  SHFL.IDX PT, R53, R53, R14, 0x1c1f ;  /* 0x001c1f0e35357589 */ /* 0x000fe800000e0000 */
[----:B------:R-:W-:Y:S04]  /*ec20*/  SHFL.IDX PT, R37, R37, R14, 0x1c1f ;  /* 0x001c1f0e25257589 */ /* 0x000fe800000e0000 */
[----:B------:R-:W-:Y:S04]  /*ec30*/  SHFL.IDX PT, R43, R43, R14, 0x1c1f ;  /* 0x001c1f0e2b2b7589 */ /* 0x000fe800000e0000 */
[----:B------:R3:W-:Y:S02]  /*ec40*/  SHFL.IDX PT, R39, R39, R14, 0x1c1f ;  /* 0x001c1f0e27277589 */ /* 0x0007e400000e0000 */
[----:B---3--:R-:W-:-:S02]  /*ec50*/  SEL R14, R24, R25, P0 ;  /* 0x00000019180e7207 */ /* 0x008fc40000000000 */
[----:B------:R-:W-:Y:S02]  /*ec60*/  SEL R24, R25, R24, P0 ;  /* 0x0000001819187207 */ /* 0x000fe40000000000 */
[----:B------:R-:W-:Y:S02]  /*ec70*/  SEL R25, R21, R20, P0 ;  /* 0x0000001415197207 */ /* 0x000fe40000000000 */
[----:B------:R-:W-:Y:S01]  /*ec80*/  SEL R21, R56, R57, P0 ;  /* 0x0000003938157207 */ /* 0x000fe20000000000 */
[----:B------:R-:W-:Y:S01]  /*ec90*/  @P2 IMAD.HI.U32 R56, R75, R76, RZ ;  /* 0x0000004c4b382227 */ /* 0x000fe200078e00ff */
[----:B------:R-:W-:-:S03]  /*eca0*/  SEL R20, R47, R60, P0 ;  /* 0x0000003c2f147207 */ /* 0x000fc60000000000 */
[----:B------:R-:W-:Y:S01]  /*ecb0*/  IMAD.WIDE.U32 R46, R86, UR36, R34 ;  /* 0x00000024562e7c25 */ /* 0x000fe2000f8e0022 */
[----:B------:R-:W-:Y:S02]  /*ecc0*/  SEL R34, R65, R64, P0 ;  /* 0x0000004041227207 */ /* 0x000fe40000000000 */
[----:B----4-:R-:W-:Y:S01]  /*ecd0*/  SEL R35, R70, R61, P0 ;  /* 0x0000003d46237207 */ /* 0x010fe20000000000 */
[----:B------:R-:W-:Y:S01]  /*ece0*/  IMAD.MOV R57, RZ, RZ, -R17 ;  /* 0x000000ffff397224 */ /* 0x000fe200078e0a11 */
[----:B------:R-:W-:Y:S01]  /*ecf0*/  SEL R17, R61, R70, P0 ;  /* 0x000000463d117207 */ /* 0x000fe20000000000 */
[----:B------:R-:W-:Y:S01]  /*ed00*/  IMAD.MOV.U32 R65, RZ, RZ, R75 ;  /* 0x000000ffff417224 */ /* 0x000fe200078e004b */
[----:B------:R-:W-:Y:S01]  /*ed10*/  @P2 SHF.R.U32.HI R65, RZ, R85, R56 ;  /* 0x00000055ff412219 */ /* 0x000fe20000011638 */
[----:B------:R-:W-:Y:S01]  /*ed20*/  IMAD R85, R84, R57, UR4 ;  /* 0x0000000454557e24 */ /* 0x000fe2000f8e0239 */
[----:B------:R-:W-:Y:S01]  /*ed30*/  ULDC.64 UR4, c[0x0][0xbe0] ;  /* 0x0002f80000047ab9 */ /* 0x000fe20000000a00 */
[----:B------:R-:W-:-:S02]  /*ed40*/  IMAD R60, R88, UR37, RZ ;  /* 0x00000025583c7c24 */ /* 0x000fc4000f8e02ff */
[----:B------:R-:W-:Y:S01]  /*ed50*/  IMAD.IADD R47, R47, 0x1, R77 ;  /* 0x000000012f2f7824 */ /* 0x000fe200078e024d */
[----:B------:R-:W-:Y:S01]  /*ed60*/  SHF.R.S32.HI R64, RZ, 0x1f, R85 ;  /* 0x0000001fff407819 */ /* 0x000fe20000011455 */
[----:B------:R-:W-:Y:S02]  /*ed70*/  IMAD R57, R89, UR36, R60 ;  /* 0x0000002459397c24 */ /* 0x000fe4000f8e023c */
[----:B------:R-:W-:Y:S02]  /*ed80*/  IMAD.MOV.U32 R56, RZ, RZ, R40 ;  /* 0x000000ffff387224 */ /* 0x000fe400078e0028 */
[----:B------:R-:W-:Y:S02]  /*ed90*/  IMAD.IADD R57, R41, 0x1, R57 ;  /* 0x0000000129397824 */ /* 0x000fe400078e0239 */
[----:B------:R-:W-:Y:S02]  /*eda0*/  IMAD R41, R64, UR4, RZ ;  /* 0x0000000440297c24 */ /* 0x000fe4000f8e02ff */
[----:B------:R-:W-:Y:S01]  /*edb0*/  IMAD.MOV.U32 R61, RZ, RZ, R75 ;  /* 0x000000ffff3d7224 */ /* 0x000fe200078e004b */
[----:B-1----:R-:W-:Y:S01]  /*edc0*/  @P2 SHF.R.U32.HI R61, RZ, R87, R90 ;  /* 0x00000057ff3d2219 */ /* 0x002fe2000001165a */
[----:B------:R-:W-:-:S02]  /*edd0*/  IMAD R60, R85, UR5, R41 ;  /* 0x00000005553c7c24 */ /* 0x000fc4000f8e0229 */
[----:B------:R-:W-:Y:S01]  /*ede0*/  IMAD.WIDE.U32 R40, R85, UR4, R46 ;  /* 0x0000000455287c25 */ /* 0x000fe2000f8e002e */
[----:B------:R-:W-:-:S03]  /*edf0*/  ULDC.64 UR4, c[0x0][0xb30] ;  /* 0x0002cc0000047ab9 */ /* 0x000fc60000000a00 */
[----:B------:R-:W-:Y:S01]  /*ee00*/  IMAD R64, R64, UR6, RZ ;  /* 0x0000000640407c24 */ /* 0x000fe2000f8e02ff */
[----:B------:R-:W-:Y:S01]  /*ee10*/  IADD3 R40, P2, R65, R40, RZ ;  /* 0x0000002841287210 */ /* 0x000fe20007f5e0ff */
[C---:B------:R-:W-:Y:S01]  /*ee20*/  IMAD.WIDE.U32 R46, R85.reuse, UR6, R56 ;  /* 0x00000006552e7c25 */ /* 0x040fe2000f8e0038 */
[----:B------:R-:W-:Y:S02]  /*ee30*/  SHF.R.S32.HI R57, RZ, 0x1f, R65 ;  /* 0x0000001fff397819 */ /* 0x000fe40000011441 */
[----:B------:R-:W-:Y:S01]  /*ee40*/  SHF.R.S32.HI R56, RZ, 0x1f, R61 ;  /* 0x0000001fff387819 */ /* 0x000fe2000001143d */
[----:B------:R-:W-:Y:S01]  /*ee50*/  IMAD R77, R85, UR7, R64 ;  /* 0x00000007554d7c24 */ /* 0x000fe2000f8e0240 */
[----:B------:R-:W-:Y:S01]  /*ee60*/  IADD3.X R41, R57, R41, R60, P2, !PT ;  /* 0x0000002939297210 */ /* 0x000fe200017fe43c */
[----:B------:R-:W-:Y:S01]  /*ee70*/  IMAD.MOV R64, RZ, RZ, -R65 ;  /* 0x000000ffff407224 */ /* 0x000fe200078e0a41 */
[----:B------:R-:W-:Y:S01]  /*ee80*/  ULDC.64 UR6, c[0x0][0xbc8] ;  /* 0x0002f20000067ab9 */ /* 0x000fe20000000a00 */
[----:B------:R-:W-:-:S02]  /*ee90*/  IMAD.MOV R65, RZ, RZ, -R61 ;  /* 0x000000ffff417224 */ /* 0x000fc400078e0a3d */
[----:B------:R-:W-:Y:S02]  /*eea0*/  IMAD R56, R56, UR4, RZ ;  /* 0x0000000438387c24 */ /* 0x000fe4000f8e02ff */
[C-C-:B------:R-:W-:Y:S02]  /*eeb0*/  IMAD R57, R82.reuse, R64, R75.reuse ;  /* 0x0000004052397224 */ /* 0x140fe400078e024b */
        /* <DEDUP_REMOVED lines=10> */
[----:B------:R-:W-:Y:S02]  /*ef60*/  IMAD R60, R60, UR8, RZ ;  /* 0x000000083c3c7c24 */ /* 0x000fe4000f8e02ff */
[----:B------:R-:W-:Y:S02]  /*ef70*/  IMAD.IADD R47, R47, 0x1, R75 ;  /* 0x000000012f2f7824 */ /* 0x000fe400078e024b */
[----:B------:R-:W-:Y:S01]  /*ef80*/  IMAD R61, R57, UR7, R56 ;  /* 0x00000007393d7c24 */ /* 0x000fe2000f8e0238 */
[----:B------:R-:W-:Y:S01]  /*ef90*/  ULDC.64 UR6, c[0x0][0xba8] ;  /* 0x0002ea0000067ab9 */ /* 0x000fe20000000a00 */
[----:B------:R-:W-:Y:S01]  /*efa0*/  IMAD R75, R65, UR9, R60 ;  /* 0x00000009414b7c24 */ /* 0x000fe2000f8e023c */
[----:B0-----:R-:W-:Y:S01]  /*efb0*/  SEL R56, R73, R74, P0 ;  /* 0x0000004a49387207 */ /* 0x001fe20000000000 */
[----:B------:R-:W-:Y:S01]  /*efc0*/  IMAD.WIDE.U32 R46, R65, UR8, R46 ;  /* 0x00000008412e7c25 */ /* 0x000fe2000f8e002e */
[----:B------:R-:W-:Y:S01]  /*efd0*/  SEL R60, R74, R73, P0 ;  /* 0x000000494a3c7207 */ /* 0x000fe20000000000 */
[----:B------:R-:W-:Y:S01]  /*efe0*/  ULDC.64 UR8, c[0x0][0xb00] ;  /* 0x0002c00000087ab9 */ /* 0x000fe20000000a00 */
[C---:B------:R-:W-:Y:S01]  /*eff0*/  LEA R73, P2, R40.reuse, UR6, 0x2 ;  /* 0x0000000628497c11 */ /* 0x040fe2000f8410ff */
[----:B------:R-:W-:Y:S01]  /*f000*/  IMAD.IADD R57, R41, 0x1, R61 ;  /* 0x0000000129397824 */ /* 0x000fe200078e023d */
[----:B------:R-:W-:Y:S01]  /*f010*/  ULDC UR6, c[0x0][0xa88] ;  /* 0x0002a20000067ab9 */ /* 0x000fe20000000800 */
[----:B------:R-:W-:Y:S01]  /*f020*/  IMAD.IADD R41, R47, 0x1, R75 ;  /* 0x000000012f297824 */ /* 0x000fe200078e024b */
[----:B------:R-:W-:Y:S01]  /*f030*/  SEL R61, R79, R72, P0 ;  /* 0x000000484f3d7207 */ /* 0x000fe20000000000 */
[----:B------:R-:W-:Y:S01]  /*f040*/  SHFL.IDX PT, R74, R73, RZ, 0x1c1f ;  /* 0x001c1fff494a7589 */ /* 0x000fe200000e0000 */
[----:B------:R-:W-:Y:S01]  /*f050*/  LEA.HI.X R47, R40, UR7, R57, 0x2, P2 ;  /* 0x00000007282f7c11 */ /* 0x000fe200090f1439 */
[----:B-1----:R-:W-:Y:S01]  /*f060*/  ULEA UR4, UR5, UR4, 0x18 ;  /* 0x0000000405047291 */ /* 0x002fe2000f8ec03f */
[----:B------:R-:W-:Y:S01]  /*f070*/  SEL R57, R72, R79, P0 ;  /* 0x0000004f48397207 */ /* 0x000fe20000000000 */
[----:B------:R0:W-:Y:S01]  /*f080*/  SHFL.IDX PT, R76, R73, 0x1, 0x1c1f ;  /* 0x003c1f00494c7f89 */ /* 0x0001e200000e0000 */
[----:B------:R-:W-:Y:S01]  /*f090*/  IMAD R79, R82, UR6, RZ ;  /* 0x00000006524f7c24 */ /* 0x000fe2000f8e02ff */
[----:B------:R-:W-:Y:S01]  /*f0a0*/  UIADD3 UR4, UR4, 0x2e820, URZ ;  /* 0x0002e82004047890 */ /* 0x000fe2000fffe03f */
[----:B------:R-:W-:Y:S01]  /*f0b0*/  VIADD R70, R68, 0x8 ;  /* 0x0000000844467836 */ /* 0x000fe20000000000 */
[----:B------:R-:W1:Y:S01]  /*f0c0*/  SHFL.IDX PT, R75, R47, RZ, 0x1c1f ;  /* 0x001c1fff2f4b7589 */ /* 0x000e6200000e0000 */
[----:B------:R-:W-:Y:S01]  /*f0d0*/  LEA R84, P3, R46, UR8, 0x2 ;  /* 0x000000082e547c11 */ /* 0x000fe2000f8610ff */
[----:B------:R-:W-:Y:S01]  /*f0e0*/  UPRMT UR4, URZ, 0x654, UR4 ;  /* 0x000006543f047896 */ /* 0x000fe20008000004 */
[-C--:B------:R-:W-:Y:S01]  /*f0f0*/  ISETP.GE.OR P2, PT, R68, R79.reuse, P1 ;  /* 0x0000004f4400720c */ /* 0x080fe20000f46670 */
[----:B------:R3:W4:Y:S01]  /*f100*/  SHFL.IDX PT, R77, R47, 0x1, 0x1c1f ;  /* 0x003c1f002f4d7f89 */ /* 0x00072200000e0000 */
[-C--:B------:R-:W-:Y:S01]  /*f110*/  ISETP.GE.OR P1, PT, R70, R79.reuse, P1 ;  /* 0x0000004f4600720c */ /* 0x080fe20000f26670 */
[----:B0-----:R-:W-:Y:S01]  /*f120*/  IMAD.SHL.U32 R73, R66, 0x2, RZ ;  /* 0x0000000242497824 */ /* 0x001fe200078e00ff */
[----:B------:R-:W-:Y:S01]  /*f130*/  LEA.HI.X R85, R46, UR9, R41, 0x2, P3 ;  /* 0x000000092e557c11 */ /* 0x000fe200098f1429 */
[----:B------:R0:W0:Y:S01]  /*f140*/  SHFL.IDX PT, R64, R84, RZ, 0x1c1f ;  /* 0x001c1fff54407589 */ /* 0x00002200000e0000 */
[----:B------:R-:W-:-:S02]  /*f150*/  ISETP.GE.AND P3, PT, R68, R79, PT ;  /* 0x0000004f4400720c */ /* 0x000fc40003f66270 */
[----:B------:R-:W-:Y:S01]  /*f160*/  SYNCS.ARRIVE.TRANS64.RED.A1T0 RZ, [UR4], RZ ;  /* 0x000000ffffff79a7 */ /* 0x000fe20008100404 */
[----:B------:R0:W0:Y:S01]  /*f170*/  SHFL.IDX PT, R65, R85, RZ, 0x1c1f ;  /* 0x001c1fff55417589 */ /* 0x00002200000e0000 */
[----:B--2---:R-:W-:Y:S02]  /*f180*/  SEL R40, R44, R81, P0 ;  /* 0x000000512c287207 */ /* 0x004fe40000000000 */
[----:B------:R-:W-:Y:S02]  /*f190*/  SEL R41, R45, R78, P0 ;  /* 0x0000004e2d297207 */ /* 0x000fe40000000000 */
[----:B------:R-:W-:Y:S02]  /*f1a0*/  SEL R46, R50, R83, P0 ;  /* 0x00000053322e7207 */ /* 0x000fe40000000000 */
[----:B---3--:R-:W-:Y:S02]  /*f1b0*/  SEL R47, R51, R80, P0 ;  /* 0x00000050332f7207 */ /* 0x008fe40000000000 */
[----:B------:R-:W-:-:S02]  /*f1c0*/  SEL R44, R81, R44, P0 ;  /* 0x0000002c512c7207 */ /* 0x000fc40000000000 */
[----:B------:R-:W-:Y:S01]  /*f1d0*/  SEL R45, R78, R45, P0 ;  /* 0x0000002d4e2d7207 */ /* 0x000fe20000000000 */
[----:B-1----:R1:W-:Y:S01]  /*f1e0*/  @!P2 ST.E desc[UR38][R74.64], R4 ;  /* 0x000000044a00a985 */ /* 0x0023e2000c101926 */
[----:B------:R-:W-:Y:S02]  /*f1f0*/  SEL R50, R83, R50, P0 ;  /* 0x0000003253327207 */ /* 0x000fe40000000000 */
[----:B------:R-:W-:Y:S01]  /*f200*/  SEL R51, R80, R51, P0 ;  /* 0x0000003350337207 */ /* 0x000fe20000000000 */
[----:B----4-:R1:W-:Y:S01]  /*f210*/  @!P1 ST.E desc[UR38][R76.64], R5 ;  /* 0x000000054c009985 */ /* 0x0103e2000c101926 */
[----:B------:R-:W-:Y:S05]  /*f220*/  @P3 BRA `(.L_x_7939) ;  /* 0x0000000400783947 */ /* 0x000fea0003800000 */
[C---:B-1----:R-:W-:Y:S01]  /*f230*/  VIADD R4, R73.reuse, 0x8 ;  /* 0x0000000849047836 */ /* 0x042fe20000000000 */
[----:B------:R-:W-:Y:S01]  /*f240*/  ULDC UR4, c[0x0][0xac8] ;  /* 0x0002b20000047ab9 */ /* 0x000fe20000000800 */
[C---:B------:R-:W-:Y:S01]  /*f250*/  VIADD R5, R73.reuse, 0x10 ;  /* 0x0000001049057836 */ /* 0x040fe20000000000 */
[C---:B------:R-:W-:Y:S01]  /*f260*/  ISETP.GE.AND P2, PT, R73.reuse, UR4, PT ;  /* 0x0000000449007c0c */ /* 0x040fe2000bf46270 */
[C---:B------:R-:W-:Y:S01]  /*f270*/  VIADD R72, R73.reuse, 0x18 ;  /* 0x0000001849487836 */ /* 0x040fe20000000000 */
[----:B------:R-:W-:Y:S01]  /*f280*/  ISETP.GE.AND P3, PT, R4, UR4, PT ;  /* 0x0000000404007c0c */ /* 0x000fe2000bf66270 */
[----:B------:R-:W-:Y:S01]  /*f290*/  VIADD R78, R73, 0x20 ;  /* 0x00000020494e7836 */ /* 0x000fe20000000000 */
[----:B------:R-:W-:Y:S01]  /*f2a0*/  ISETP.GE.AND P4, PT, R5, UR4, PT ;  /* 0x0000000405007c0c */ /* 0x000fe2000bf86270 */
[C---:B------:R-:W-:Y:S01]  /*f2b0*/  VIADD R80, R73.reuse, 0x38 ;  /* 0x0000003849507836 */ /* 0x040fe20000000000 */
[----:B------:R-:W-:Y:S01]  /*f2c0*/  ISETP.GE.AND P1, PT, R72, UR4, PT ;  /* 0x0000000448007c0c */ /* 0x000fe2000bf26270 */
[----:B------:R-:W-:-:S03]  /*f2d0*/  VIADD R81, R73, 0x40 ;  /* 0x0000004049517836 */ /* 0x000fc60000000000 */
[----:B------:R-:W-:-:S05]  /*f2e0*/  ISETP.GE.AND P5, PT, R80, UR4, PT ;  /* 0x0000000450007c0c */ /* 0x000fca000bfa6270 */
[----:B------:R-:W-:Y:S02]  /*f2f0*/  @!P3 LEA.HI R66, R4, R4, RZ, 0x1 ;  /* 0x000000040442b211 */ /* 0x000fe400078f08ff */
[----:B------:R-:W-:Y:S01]  /*f300*/  @!P4 LEA.HI R68, R5, R5, RZ, 0x1 ;  /* 0x000000050544c211 */ /* 0x000fe200078f08ff */
[C-C-:B0-----:R-:W-:Y:S01]  /*f310*/  @!P2 IMAD.WIDE R4, R73.reuse, 0x4, R64.reuse ;  /* 0x000000044904a825 */ /* 0x141fe200078e0240 */
[----:B------:R-:W-:Y:S02]  /*f320*/  @!P3 LOP3.LUT R75, R66, 0xfffffffe, RZ, 0xc0, !PT ;  /* 0xfffffffe424bb812 */ /* 0x000fe400078ec0ff */
[----:B------:R-:W-:Y:S01]  /*f330*/  @!P1 LEA.HI R72, R72, R72, RZ, 0x1 ;  /* 0x0000004848489211 */ /* 0x000fe200078f08ff */
[----:B------:R-:W-:Y:S01]  /*f340*/  VIADD R66, R73, 0x28 ;  /* 0x0000002849427836 */ /* 0x000fe20000000000 */
[----:B------:R-:W-:Y:S01]  /*f350*/  @!P4 LOP3.LUT R77, R68, 0xfffffffe, RZ, 0xc0, !PT ;  /* 0xfffffffe444dc812 */ /* 0x000fe200078ec0ff */
[----:B------:R0:W-:Y:S01]  /*f360*/  @!P2 ST.E.64 desc[UR38][R4.64], R10 ;  /* 0x0000000a0400a985 */ /* 0x0001e2000c101b26 */
[----:B------:R-:W-:Y:S01]  /*f370*/  @!P3 IMAD.WIDE R74, R75, 0x4, R64 ;  /* 0x000000044b4ab825 */ /* 0x000fe200078e0240 */
[----:B------:R-:W-:-:S02]  /*f380*/  ISETP.GE.AND P2, PT, R78, UR4, PT ;  /* 0x000000044e007c0c */ /* 0x000fc4000bf46270 */
[----:B------:R-:W-:Y:S01]  /*f390*/  @!P5 LEA.HI R80, R80, R80, RZ, 0x1 ;  /* 0x000000505050d211 */ /* 0x000fe200078f08ff */
[----:B------:R-:W-:Y:S01]  /*f3a0*/  VIADD R68, R73, 0x30 ;  /* 0x0000003049447836 */ /* 0x000fe20000000000 */
[----:B------:R1:W-:Y:S01]  /*f3b0*/  @!P3 ST.E.64 desc[UR38][R74.64], R8 ;  /* 0x000000084a00b985 */ /* 0x0003e2000c101b26 */
[----:B------:R-:W-:Y:S01]  /*f3c0*/  @!P4 IMAD.WIDE R76, R77, 0x4, R64 ;  /* 0x000000044d4cc825 */ /* 0x000fe200078e0240 */
[----:B------:R-:W-:Y:S02]  /*f3d0*/  ISETP.GE.AND P3, PT, R66, UR4, PT ;  /* 0x0000000442007c0c */ /* 0x000fe4000bf66270 */
[----:B------:R-:W-:Y:S02]  /*f3e0*/  ISETP.GE.AND P6, PT, R68, UR4, PT ;  /* 0x0000000444007c0c */ /* 0x000fe4000bfc6270 */
[----:B------:R2:W-:Y:S01]  /*f3f0*/  @!P4 ST.E.64 desc[UR38][R76.64], R12 ;  /* 0x0000000c4c00c985 */ /* 0x0005e2000c101b26 */
[----:B------:R-:W-:Y:S02]  /*f400*/  ISETP.GE.AND P4, PT, R81, UR4, PT ;  /* 0x0000000451007c0c */ /* 0x000fe4000bf86270 */
[----:B0-----:R-:W-:Y:S01]  /*f410*/  @!P1 LOP3.LUT R5, R72, 0xfffffffe, RZ, 0xc0, !PT ;  /* 0xfffffffe48059812 */ /* 0x001fe200078ec0ff */
[----:B------:R-:W-:Y:S01]  /*f420*/  VIADD R72, R73, 0x48 ;  /* 0x0000004849487836 */ /* 0x000fe20000000000 */
[----:B------:R-:W-:-:S03]  /*f430*/  @!P2 LEA.HI R78, R78, R78, RZ, 0x1 ;  /* 0x0000004e4e4ea211 */ /* 0x000fc600078f08ff */
[--C-:B------:R-:W-:Y:S01]  /*f440*/  @!P1 IMAD.WIDE R4, R5, 0x4, R64.reuse ;  /* 0x0000000405049825 */ /* 0x100fe200078e0240 */
[----:B-1----:R-:W-:Y:S02]  /*f450*/  @!P2 LOP3.LUT R9, R78, 0xfffffffe, RZ, 0xc0, !PT ;  /* 0xfffffffe4e09a812 */ /* 0x002fe400078ec0ff */
[----:B------:R-:W-:Y:S02]  /*f460*/  @!P3 LEA.HI R66, R66, R66, RZ, 0x1 ;  /* 0x000000424242b211 */ /* 0x000fe400078f08ff */
[----:B------:R0:W-:Y:S01]  /*f470*/  @!P1 ST.E.64 desc[UR38][R4.64], R18 ;  /* 0x0000001204009985 */ /* 0x0001e2000c101b26 */
[----:B------:R-:W-:Y:S01]  /*f480*/  ISETP.GE.AND P1, PT, R72, UR4, PT ;  /* 0x0000000448007c0c */ /* 0x000fe2000bf26270 */
[----:B------:R-:W-:Y:S01]  /*f490*/  @!P2 IMAD.WIDE R8, R9, 0x4, R64 ;  /* 0x000000040908a825 */ /* 0x000fe200078e0240 */
[----:B------:R-:W-:Y:S02]  /*f4a0*/  @!P6 LEA.HI R68, R68, R68, RZ, 0x1 ;  /* 0x000000444444e211 */ /* 0x000fe400078f08ff */
[----:B------:R-:W-:-:S02]  /*f4b0*/  @!P3 LOP3.LUT R11, R66, 0xfffffffe, RZ, 0xc0, !PT ;  /* 0xfffffffe420bb812 */ /* 0x000fc400078ec0ff */
[----:B------:R-:W-:Y:S01]  /*f4c0*/  @!P4 LEA.HI R81, R81, R81, RZ, 0x1 ;  /* 0x000000515151c211 */ /* 0x000fe200078f08ff */
[----:B------:R1:W-:Y:S01]  /*f4d0*/  @!P2 ST.E.64 desc[UR38][R8.64], R14 ;  /* 0x0000000e0800a985 */ /* 0x0003e2000c101b26 */
[----:B--2---:R-:W-:Y:S01]  /*f4e0*/  @!P6 LOP3.LUT R13, R68, 0xfffffffe, RZ, 0xc0, !PT ;  /* 0xfffffffe440de812 */ /* 0x004fe200078ec0ff */
[----:B------:R-:W-:Y:S01]  /*f4f0*/  @!P3 IMAD.WIDE R10, R11, 0x4, R64 ;  /* 0x000000040b0ab825 */ /* 0x000fe200078e0240 */
[----:B------:R-:W-:-:S03]  /*f500*/  @!P4 LOP3.LUT R81, R81, 0xfffffffe, RZ, 0xc0, !PT ;  /* 0xfffffffe5151c812 */ /* 0x000fc600078ec0ff */
[----:B------:R-:W-:Y:S01]  /*f510*/  @!P1 LEA.HI R72, R72, R72, RZ, 0x1 ;  /* 0x0000004848489211 */ /* 0x000fe200078f08ff */
[--C-:B0-----:R-:W-:Y:S01]  /*f520*/  @!P6 IMAD.WIDE R4, R13, 0x4, R64.reuse ;  /* 0x000000040d04e825 */ /* 0x101fe200078e0240 */
[----:B------:R-:W-:Y:S01]  /*f530*/  @!P5 LOP3.LUT R19, R80, 0xfffffffe, RZ, 0xc0, !PT ;  /* 0xfffffffe5013d812 */ /* 0x000fe200078ec0ff */
[----:B------:R0:W-:Y:S02]  /*f540*/  @!P3 ST.E.64 desc[UR38][R10.64], R24 ;  /* 0x000000180a00b985 */ /* 0x0001e4000c101b26 */
[----:B------:R-:W-:Y:S02]  /*f550*/  VIADD R18, R73, 0x60 ;  /* 0x0000006049127836 */ /* 0x000fe40000000000 */
[--C-:B------:R-:W-:Y:S01]  /*f560*/  @!P5 IMAD.WIDE R12, R19, 0x4, R64.reuse ;  /* 0x00000004130cd825 */ /* 0x100fe200078e0240 */
[----:B-1----:R-:W-:Y:S01]  /*f570*/  @!P1 LOP3.LUT R15, R72, 0xfffffffe, RZ, 0xc0, !PT ;  /* 0xfffffffe480f9812 */ /* 0x002fe200078ec0ff */
[----:B------:R1:W-:Y:S01]  /*f580*/  @!P6 ST.E.64 desc[UR38][R4.64], R22 ;  /* 0x000000160400e985 */ /* 0x0003e2000c101b26 */
[----:B------:R-:W-:Y:S01]  /*f590*/  ISETP.GE.AND P3, PT, R18, UR4, PT ;  /* 0x0000000412007c0c */ /* 0x000fe2000bf66270 */
[----:B------:R-:W-:-:S02]  /*f5a0*/  @!P4 IMAD.WIDE R8, R81, 0x4, R64 ;  /* 0x000000045108c825 */ /* 0x000fc400078e0240 */
[----:B------:R-:W-:Y:S02]  /*f5b0*/  @!P5 ST.E.64 desc[UR38][R12.64], R26 ;  /* 0x0000001a0c00d985 */ /* 0x000fe4000c101b26 */
[----:B------:R-:W-:Y:S02]  /*f5c0*/  VIADD R14, R73, 0x50 ;  /* 0x00000050490e7836 */ /* 0x000fe40000000000 */
[----:B0-----:R-:W-:Y:S01]  /*f5d0*/  @!P1 IMAD.WIDE R10, R15, 0x4, R64 ;  /* 0x000000040f0a9825 */ /* 0x001fe200078e0240 */
[----:B------:R0:W-:Y:S03]  /*f5e0*/  @!P4 ST.E.64 desc[UR38][R8.64], R30 ;  /* 0x0000001e0800c985 */ /* 0x0001e6000c101b26 */
[C---:B------:R-:W-:Y:S01]  /*f5f0*/  VIADD R15, R73.reuse, 0x58 ;  /* 0x00000058490f7836 */ /* 0x040fe20000000000 */
[----:B------:R2:W-:Y:S01]  /*f600*/  @!P1 ST.E.64 desc[UR38][R10.64], R32 ;  /* 0x000000200a009985 */ /* 0x0005e2000c101b26 */
[C---:B------:R-:W-:Y:S01]  /*f610*/  VIADD R19, R73.reuse, 0x68 ;  /* 0x0000006849137836 */ /* 0x040fe20000000000 */
[----:B------:R-:W-:Y:S01]  /*f620*/  ISETP.GE.AND P1, PT, R14, UR4, PT ;  /* 0x000000040e007c0c */ /* 0x000fe2000bf26270 */
[----:B-1----:R-:W-:Y:S01]  /*f630*/  VIADD R5, R73, 0x78 ;  /* 0x0000007849057836 */ /* 0x002fe20000000000 */
        /* <DEDUP_REMOVED lines=29> */
.L_x_7939:
[----:B------:R-:W-:Y:S05]  /*f810*/  BSYNC B0 ;  /* 0x0000000000007941 */ /* 0x000fea0003800000 */
.L_x_7938:
[----:B------:R-:W-:Y:S01]  /*f820*/  ISETP.GE.AND P1, PT, R70, R79, PT ;  /* 0x0000004f4600720c */ /* 0x000fe20003f26270 */
[----:B--2---:R2:W3:Y:S01]  /*f830*/  SHFL.IDX PT, R35, R85, 0x1, 0x1c1f ;  /* 0x003c1f0055237f89 */ /* 0x0044e200000e0000 */
        /* <DEDUP_REMOVED lines=23> */
[----:B--234-:R-:W-:Y:S06]  /*f9b0*/  @P1 BRA `(.L_x_7901) ;  /* 0x0000004400201947 */ /* 0x01cfec0003800000 */
        /* <DEDUP_REMOVED lines=14> */
[--C-:B-1----:R-:W-:Y:S02]  /*faa0*/  @!P0 IMAD.WIDE R4, R73, 0x4, R34.reuse ;  /* 0x0000000449048825 */ /* 0x102fe400078e0222 */
        /* <DEDUP_REMOVED lines=13> */
[--C-:B-1----:R-:W-:Y:S01]  /*fb80*/  @!P1 IMAD.WIDE R4, R11, 0x4, R34.reuse ;  /* 0x000000040b049825 */ /* 0x102fe200078e0222 */
        /* <DEDUP_REMOVED lines=8> */
[--C-:B--2---:R-:W-:Y:S01]  /*fc10*/  @!P2 IMAD.WIDE R8, R13, 0x4, R34.reuse ;  /* 0x000000040d08a825 */ /* 0x104fe200078e0222 */
[----:B------:R-:W-:Y:S02]  /*fc20*/  @!P5 LOP3.LUT R13, R36, 0xfffffffe, RZ, 0xc0, !PT ;  /* 0xfffffffe240dd812 */ /* 0x000fe400078ec0ff */
[----:B------:R-:W-:Y:S01]  /*fc30*/  @!P4 LOP3.LUT R37, R37, 0xfffffffe, RZ, 0xc0, !PT ;  /* 0xfffffffe2525c812 */ /* 0x000fe200078ec0ff */
[----:B------:R-:W-:Y:S01]  /*fc40*/  VIADD R36, R73, 0x48 ;  /* 0x0000004849247836 */ /* 0x000fe20000000000 */
[----:B------:R2:W-:Y:S01]  /*fc50*/  @!P2 ST.E.64 desc[UR38][R8.64], R50 ;  /* 0x000000320800a985 */ /* 0x0005e2000c101b26 */
[--C-:B------:R-:W-:Y:S02]  /*fc60*/  @!P5 IMAD.WIDE R12, R13, 0x4, R34.reuse ;  /* 0x000000040d0cd825 */ /* 0x100fe400078e0222 */
[----:B------:R-:W-:Y:S01]  /*fc70*/  @!P1 LEA.HI R0, R0, R0, RZ, 0x1 ;  /* 0x0000000000009211 */ /* 0x000fe200078f08ff */
[----:B------:R3:W-:Y:S01]  /*fc80*/  @!P3 ST.E.64 desc[UR38][R10.64], R14 ;  /* 0x0000000e0a00b985 */ /* 0x0007e2000c101b26 */
[----:B-1----:R-:W-:Y:S01]  /*fc90*/  @!P4 IMAD.WIDE R4, R37, 0x4, R34 ;  /* 0x000000042504c825 */ /* 0x002fe200078e0222 */
[----:B------:R-:W-:-:S02]  /*fca0*/  ISETP.GE.AND P2, PT, R36, UR4, PT ;  /* 0x0000000424007c0c */ /* 0x000fc4000bf46270 */
[----:B------:R1:W-:Y:S04]  /*fcb0*/  @!P5 ST.E.64 desc[UR38][R12.64], R16 ;  /* 0x000000100c00d985 */ /* 0x0003e8000c101b26 */
[----:B------:R-:W-:Y:S01]  /*fcc0*/  @!P4 ST.E.64 desc[UR38][R4.64], R18 ;  /* 0x000000120400c985 */ /* 0x000fe2000c101b26 */
[----:B--2---:R-:W-:-:S04]  /*fcd0*/  @!P0 IMAD.WIDE R8, R39, 0x4, R34 ;  /* 0x0000000427088825 */ /* 0x004fc800078e0222 */
[C---:B---3--:R-:W-:Y:S01]  /*fce0*/  VIADD R10, R73.reuse, 0x50 ;  /* 0x00000050490a7836 */ /* 0x048fe20000000000 */
[----:B------:R2:W-:Y:S01]  /*fcf0*/  @!P0 ST.E.64 desc[UR38][R8.64], R20 ;  /* 0x0000001408008985 */ /* 0x0005e2000c101b26 */
[C---:B------:R-:W-:Y:S01]  /*fd00*/  VIADD R14, R73.reuse, 0x68 ;  /* 0x00000068490e7836 */ /* 0x040fe20000000000 */
[----:B------:R-:W-:Y:S01]  /*fd10*/  @!P2 LEA.HI R36, R36, R36, RZ, 0x1 ;  /* 0x000000242424a211 */ /* 0x000fe200078f08ff */
[C---:B-1----:R-:W-:Y:S01]  /*fd20*/  VIADD R12, R73.reuse, 0x58 ;  /* 0x00000058490c7836 */ /* 0x042fe20000000000 */
        /* <DEDUP_REMOVED lines=9> */
[----:B--2---:R-:W-:Y:S02]  /*fdc0*/  @!P2 LOP3.LUT R9, R36, 0xfffffffe, RZ, 0xc0, !PT ;  /* 0xfffffffe2409a812 */ /* 0x004fe400078ec0ff */
        /* <DEDUP_REMOVED lines=17> */
[----:B-1----:R-:W-:-:S02]  /*fee0*/  @!P4 IMAD.WIDE R4, R15, 0x4, R34 ;  /* 0x000000040f04c825 */ /* 0x002fc400078e0222 */
[----:B------:R3:W-:Y:S01]  /*fef0*/  @!P0 ST.E.64 desc[UR38][R12.64], R28 ;  /* 0x0000001c0c008985 */ /* 0x0007e2000c101b26 */
[----:B------:R-:W-:Y:S01]  /*ff00*/  ISETP.GE.AND P0, PT, R73, UR4, PT ;  /* 0x0000000449007c0c */ /* 0x000fe2000bf06270 */
[--C-:B--2---:R-:W-:Y:S02]  /*ff10*/  @!P5 IMAD.WIDE R8, R17, 0x4, R34.reuse ;  /* 0x000000041108d825 */ /* 0x104fe400078e0222 */
[----:B------:R3:W-:Y:S02]  /*ff20*/  @!P4 ST.E.64 desc[UR38][R4.64], R30 ;  /* 0x0000001e0400c985 */ /* 0x0007e4000c101b26 */
[----:B------:R-:W-:Y:S02]  /*ff30*/  @!P6 IMAD.WIDE R14, R19, 0x4, R34 ;  /* 0x00000004130ee825 */ /* 0x000fe400078e0222 */
[----:B------:R3:W-:Y:S04]  /*ff40*/  @!P5 ST.E.64 desc[UR38][R8.64], R32 ;  /* 0x000000200800d985 */ /* 0x0007e8000c101b26 */
[----:B------:R3:W-:Y:S02]  /*ff50*/  @!P6 ST.E.64 desc[UR38][R14.64], R6 ;  /* 0x000000060e00e985 */ /* 0x0007e4000c101b26 */
[----:B------:R-:W-:Y:S05]  /*ff60*/  @P0 BRA `(.L_x_7901) ;  /* 0x0000003c00b40947 */ /* 0x000fea0003800000 */
[----:B------:R-:W-:-:S04]  /*ff70*/  LEA.HI R73, R73, R73, RZ, 0x1 ;  /* 0x0000004949497211 */ /* 0x000fc800078f08ff */
[----:B---3--:R-:W-:-:S05]  /*ff80*/  LOP3.LUT R5, R73, 0xfffffffe, RZ, 0xc0, !PT ;  /* 0xfffffffe49057812 */ /* 0x008fca00078ec0ff */
[----:B------:R-:W-:-:S05]  /*ff90*/  IMAD.WIDE R4, R5, 0x4, R34 ;  /* 0x0000000405047825 */ /* 0x000fca00078e0222 */
[----:B------:R2:W-:Y:S01]  /*ffa0*/  ST.E.64 desc[UR38][R4.64], R2 ;  /* 0x0000000204007985 */ /* 0x0005e2000c101b26 */
[----:B------:R-:W-:Y:S05]  /*ffb0*/  BRA `(.L_x_7901) ;  /* 0x0000003c00a07947 */ /* 0x000fea0003800000 */
.L_x_7937:
[----:B------:R-:W1:Y:S02]  /*ffc0*/  S2R R0, SR_TID.X ;  /* 0x0000000000007919 */ /* 0x000e640000002100 */
[----:B-1----:R-:W-:-:S05]  /*ffd0*/  VIADD R2, R0, 0xffffff80 ;  /* 0xffffff8000027836 */ /* 0x002fca0000000000 */
[----:B------:R-:W-:-:S13]  /*ffe0*/  ISETP.GT.AND P0, PT, R2, 0x7f, PT ;  /* 0x0000007f0200780c */ /* 0x000fda0003f04270 */
[----:B------:R-:W-:Y:S05]  /*fff0*/  @P0 BRA `(.L_x_7901) ;  /* 0x0000003c00900947 */ /* 0x000fea0003800000 */
[----:B------:R-:W1:Y:S01]  /*10000*/  S2R R3, SR_CTAID.X ;  /* 0x0000000000037919 */ /* 0x000e620000002500 */
[----:B0-----:R-:W0:Y:S01]  /*10010*/  LDC R6, c[0x0][0xbe8] ;  /* 0x0002fa00ff067b82 */ /* 0x001e220000000800 */
[----:B------:R-:W-:Y:S01]  /*10020*/  ULDC UR4, c[0x0][0xa88] ;  /* 0x0002a20000047ab9 */ /* 0x000fe20000000800 */
[----:B-1----:R-:W-:Y:S02]  /*10030*/  IMAD R0, R3, 0x80, R0 ;  /* 0x0000008003007824 */ /* 0x002fe400078e0200 */
[----:B0-----:R-:W-:Y:S02]  /*10040*/  IMAD R3, R6, UR4, RZ ;  /* 0x0000000406037c24 */ /* 0x001fe4000f8e02ff */
        /* <DEDUP_REMOVED lines=46> */
.L_x_7899:
        /* <DEDUP_REMOVED lines=18> */
.L_x_7940:
[----:B------:R-:W-:Y:S01]  /*10450*/  ULDC UR8, c[0x0][0xc50] ;  /* 0x0003140000087ab9 */ /* 0x000fe20000000800 */
[----:B------:R-:W-:Y:S01]  /*10460*/  UMOV UR36, UR6 ;  /* 0x0000000600247c82 */ /* 0x000fe20008000000 */
[----:B------:R-:W-:-:S11]  /*10470*/  UISETP.NE.AND UP0, UPT, UR8, 0x1, UPT ;  /* 0x000000010800788c */ /* 0x000fd6000bf05270 */
[----:B------:R-:W-:Y:S01]  /*10480*/  @UP0 ULDC UR4, c[0x0][0xc54] ;  /* 0x0003150000040ab9 */ /* 0x000fe20000000800 */
[----:B------:R-:W-:Y:S01]  /*10490*/  @UP0 ULDC UR7, c[0x0][0xc58] ;  /* 0x0003160000070ab9 */ /* 0x000fe20000000800 */
[----:B------:R-:W-:-:S04]  /*104a0*/  UIMAD.WIDE.U32 UR4, UR6, UR4, URZ ;  /* 0x00000004060472a5 */ /* 0x000fc8000f8e003f */
[----:B------:R-:W-:-:S12]  /*104b0*/  @UP0 USHF.R.U32.HI UR36, URZ, UR7, UR5 ;  /* 0x000000073f240299 */ /* 0x000fd80008011605 */
.L_x_7941:
        /* <DEDUP_REMOVED lines=19> */
[----:B------:R-:W-:Y:S01]  /*105f0*/  @UP1 ULDC UR11, c[0x0][0x450] ;  /* 0x00011400000b1ab9 */ /* 0x000fe20000000800 */
[----:B------:R-:W-:Y:S02]  /*10600*/  ULDC UR9, c[0x0][0x2f0] ;  /* 0x0000bc0000097ab9 */ /* 0x000fe40000000800 */
[----:B------:R-:W-:Y:S02]  /*10610*/  UIMAD UR10, UR7, UR9, UR10 ;  /* 0x00000009070a72a4 */ /* 0x000fe4000f8e020a */
[----:B0-----:R-:W-:-:S04]  /*10620*/  USHF.L.U32 UR41, UR41, 0x7, URZ ;  /* 0x0000000729297899 */ /* 0x001fc8000800063f */
[----:B------:R-:W-:-:S04]  /*10630*/  UIADD3 UR6, UR41, 0x7f, URZ ;  /* 0x0000007f29067890 */ /* 0x000fc8000fffe03f */
[----:B------:R-:W-:-:S04]  /*10640*/  UIMAD.WIDE.U32 UR4, UR6, UR4, URZ ;  /* 0x00000004060472a5 */ /* 0x000fc8000f8e003f */
[----:B------:R-:W-:Y:S02]  /*10650*/  @UP1 USHF.R.U32.HI UR6, URZ, UR11, UR5 ;  /* 0x0000000b3f061299 */ /* 0x000fe40008011605 */
[----:B------:R-:W-:Y:S02]  /*10660*/  UIMAD UR5, UR7, UR9, 0xdf ;  /* 0x000000df070574a4 */ /* 0x000fe4000f8e0209 */
[----:B------:R-:W-:Y:S01]  /*10670*/  UIADD3 UR7, UR10, UR6, URZ ;  /* 0x000000060a077290 */ /* 0x000fe2000fffe03f */
[----:B------:R-:W-:Y:S02]  /*10680*/  UMOV UR4, URZ ;  /* 0x0000003f00047c82 */ /* 0x000fe40008000000 */
[----:B------:R-:W-:Y:S01]  /*10690*/  UMOV UR6, URZ ;  /* 0x0000003f00067c82 */ /* 0x000fe20008000000 */
[----:B------:R-:W-:Y:S02]  /*106a0*/  UIMAD.WIDE UR4, UR5, -0x6db6db6d, UR4 ;  /* 0x92492493050478a5 */ /* 0x000fe4000f8e0204 */
[----:B------:R-:W-:-:S02]  /*106b0*/  UIMAD.WIDE UR6, UR7, -0x6db6db6d, UR6 ;  /* 0x92492493070678a5 */ /* 0x000fc4000f8e0206 */
[----:B------:R-:W-:Y:S02]  /*106c0*/  USHF.R.U32.HI UR9, URZ, 0x1f, UR5 ;  /* 0x0000001f3f097899 */ /* 0x000fe40008011605 */
[----:B------:R-:W-:Y:S02]  /*106d0*/  USHF.R.U32.HI UR4, URZ, 0x1f, UR7 ;  /* 0x0000001f3f047899 */ /* 0x000fe40008011607 */
[----:B------:R-:W-:Y:S02]  /*106e0*/  ULEA.HI.SX32 UR9, UR5, UR9, 0x19 ;  /* 0x0000000905097291 */ /* 0x000fe4000f8fca3f */
[----:B------:R-:W-:Y:S02]  /*106f0*/  ULEA.HI.SX32 UR4, UR7, UR4, 0x19 ;  /* 0x0000000407047291 */ /* 0x000fe4000f8fca3f */
[----:B------:R-:W-:Y:S02]  /*10700*/  USHF.R.U32.HI UR7, URZ, 0x10, UR8 ;  /* 0x000000103f077899 */ /* 0x000fe40008011608 */
[----:B------:R-:W-:-:S02]  /*10710*/  UISETP.LT.AND UP0, UPT, UR9, UR4, UPT ;  /* 0x000000040900728c */ /* 0x000fc4000bf01270 */
[----:B------:R-:W-:Y:S02]  /*10720*/  ULOP3.LUT UR5, UR8, 0xffff, URZ, 0xc0, !UPT ;  /* 0x0000ffff08057892 */ /* 0x000fe4000f8ec03f */
        /* <DEDUP_REMOVED lines=34> */
.L_x_7943:
        /* <DEDUP_REMOVED lines=30> */
.L_x_7944:
        /* <DEDUP_REMOVED lines=20> */
.L_x_7945:
        /* <DEDUP_REMOVED lines=20> */
.L_x_7946:
        /* <DEDUP_REMOVED lines=18> */
.L_x_7947:
        /* <DEDUP_REMOVED lines=14> */
[----:B------:R-:W-:Y:S01]  /*10fb0*/  IMAD.SHL.U32 R19, R6, 0x10, RZ ;  /* 0x0000001006137824 */ /* 0x000fe200078e00ff */
[----:B------:R-:W-:Y:S01]  /*10fc0*/  SHF.R.U32.HI R5, RZ, 0x5, R8 ;  /* 0x00000005ff057819 */ /* 0x000fe20000011608 */
[----:B------:R-:W-:Y:S01]  /*10fd0*/  UMOV UR4, 0xffffffff ;  /* 0xffffffff00047882 */ /* 0x000fe20000000000 */
[----:B------:R-:W-:Y:S01]  /*10fe0*/  LOP3.LUT R4, R4, 0x10, R6, 0xf8, !PT ;  /* 0x0000001004047812 */ /* 0x000fe200078ef806 */
[----:B0-----:R-:W0:Y:S01]  /*10ff0*/  LDC.64 R2, c[0x0][0x418] ;  /* 0x00010600ff027b82 */ /* 0x001e220000000a00 */
[----:B------:R-:W-:-:S02]  /*11000*/  LOP3.LUT R19, R19, 0x70, RZ, 0xc0, !PT ;  /* 0x0000007013137812 */ /* 0x000fc400078ec0ff */
[----:B------:R-:W-:Y:S02]  /*11010*/  LOP3.LUT R7, R4, 0x10, R7, 0x78, !PT ;  /* 0x0000001004077812 */ /* 0x000fe400078e7807 */
[C---:B------:R-:W-:Y:S02]  /*11020*/  LOP3.LUT R4, R0.reuse, 0x60, RZ, 0xc0, !PT ;  /* 0x0000006000047812 */ /* 0x040fe400078ec0ff */
[----:B------:R-:W-:Y:S02]  /*11030*/  LOP3.LUT R0, R0, 0x100, RZ, 0xc0, !PT ;  /* 0x0000010000007812 */ /* 0x000fe400078ec0ff */
[----:B------:R-:W-:Y:S01]  /*11040*/  SHF.R.U32.HI R6, RZ, 0x5, R6 ;  /* 0x00000005ff067819 */ /* 0x000fe20000011606 */
[----:B------:R-:W-:-:S03]  /*11050*/  IMAD R4, R5, 0x200, R4 ;  /* 0x0000020005047824 */ /* 0x000fc600078e0204 */
[----:B------:R-:W-:Y:S02]  /*11060*/  LOP3.LUT R6, R6, 0x3, RZ, 0xc0, !PT ;  /* 0x0000000306067812 */ /* 0x000fe400078ec0ff */
[----:B------:R-:W-:-:S05]  /*11070*/  IADD3 R0, R7, R4, R0 ;  /* 0x0000000407007210 */ /* 0x000fca0007ffe000 */
[----:B------:R1:W-:Y:S01]  /*11080*/  STL [R1+0x10], R0 ;  /* 0x0000100001007387 */ /* 0x0003e20000100800 */
[----:B0-----:R-:W-:-:S04]  /*11090*/  ISETP.NE.U32.AND P0, PT, R2, RZ, PT ;  /* 0x000000ff0200720c */ /* 0x001fc80003f05070 */
[----:B------:R-:W-:Y:S02]  /*110a0*/  ISETP.NE.AND.EX P2, PT, R3, RZ, PT, P0 ;  /* 0x000000ff0300720c */ /* 0x000fe40003f45300 */
[----:B-1----:R-:W-:-:S05]  /*110b0*/  LOP3.LUT R0, R18, 0x380, RZ, 0xc0, !PT ;  /* 0x0000038012007812 */ /* 0x002fca00078ec0ff */
[----:B------:R-:W-:-:S05]  /*110c0*/  IMAD R0, R5, 0x10, R0 ;  /* 0x0000001005007824 */ /* 0x000fca00078e0200 */
[----:B------:R-:W-:Y:S01]  /*110d0*/  LOP3.LUT R5, R0, R19, RZ, 0x3c, !PT ;  /* 0x0000001300057212 */ /* 0x000fe200078e3cff */
[----:B------:R-:W-:-:S03]  /*110e0*/  IMAD.MOV.U32 R0, RZ, RZ, 0x40 ;  /* 0x00000040ff007424 */ /* 0x000fc600078e00ff */
[----:B------:R-:W-:Y:S02]  /*110f0*/  LOP3.LUT R18, R5, 0xc00, R18, 0xf8, !PT ;  /* 0x00000c0005127812 */ /* 0x000fe400078ef812 */
[----:B------:R-:W-:Y:S02]  /*11100*/  SEL R4, R0, 0xffffffc0, !P1 ;  /* 0xffffffc000047807 */ /* 0x000fe40004800000 */
[----:B------:R-:W-:Y:S02]  /*11110*/  P2R R0, PR, RZ, 0x4 ;  /* 0x00000004ff007803 */ /* 0x000fe40000000000 */
[----:B--2---:R-:W-:Y:S01]  /*11120*/  SHF.R.S32.HI R10, RZ, 0x1f, R9 ;  /* 0x0000001fff0a7819 */ /* 0x004fe20000011409 */
[----:B------:R0:W-:Y:S01]  /*11130*/  STL [R1], R9 ;  /* 0x0000000901007387 */ /* 0x0001e20000100800 */
[----:B------:R-:W-:-:S03]  /*11140*/  SEL R16, R9, RZ, !P2 ;  /* 0x000000ff09107207 */ /* 0x000fc60005000000 */
[----:B------:R0:W-:Y:S04]  /*11150*/  STL [R1+0x14], R0 ;  /* 0x0000140001007387 */ /* 0x0001e80000100800 */
[----:B------:R0:W-:Y:S01]  /*11160*/  STL [R1+0x8], R10 ;  /* 0x0000080a01007387 */ /* 0x0001e20000100800 */
[----:B------:R-:W-:Y:S05]  /*11170*/  BRA.DIV UR4, `(.L_x_7948) ;  /* 0x0000002e04e07947 */ /* 0x000fea000b800000 */
[----:B------:R1:W2:Y:S02]  /*11180*/  SHFL.IDX PT, R14, R6, RZ, 0x1f ;  /* 0x00001fff060e7589 */ /* 0x0002a400000e0000 */
.L_x_7997:
        /* <DEDUP_REMOVED lines=9> */
.L_x_8000:
        /* <DEDUP_REMOVED lines=20> */
.L_x_7951:
[----:B0-----:R-:W-:Y:S01]  /*11360*/  IMAD.MOV.U32 R2, RZ, RZ, 0x1 ;  /* 0x00000001ff027424 */ /* 0x001fe200078e00ff */
[----:B------:R-:W-:-:S04]  /*11370*/  ISETP.NE.AND P1, PT, R8, RZ, PT ;  /* 0x000000ff0800720c */ /* 0x000fc80003f25270 */
[----:B------:R-:W-:-:S04]  /*11380*/  SHF.L.U32 R2, R2, 0x1f, RZ ;  /* 0x0000001f02027819 */ /* 0x000fc800000006ff */
[----:B------:R-:W0:Y:S02]  /*11390*/  SYNCS.PHASECHK.TRANS64.TRYWAIT P0, [UR40+0x2e880], R2 ;  /* 0x02e88002ff0075a7 */ /* 0x000e240008000168 */
[----:B0-----:R-:W-:Y:S05]  /*113a0*/  @!P0 BRA `(.L_x_7952) ;  /* 0x0000002c00948947 */ /* 0x001fea0003800000 */
.L_x_8001:
[----:B------:R-:W-:Y:S05]  /*113b0*/  @P1 BRA `(.L_x_7953) ;  /* 0x0000000000181947 */ /* 0x000fea0003800000 */
[----:B------:R-:W2:Y:S01]  /*113c0*/  S2R R4, SR_TID.X ;  /* 0x0000000000047919 */ /* 0x000ea20000002100 */
[----:B0-----:R-:W-:-:S04]  /*113d0*/  IMAD.MOV.U32 R3, RZ, RZ, 0x7000 ;  /* 0x00007000ff037424 */ /* 0x001fc800078e00ff */
[----:B------:R3:W-:Y:S01]  /*113e0*/  SYNCS.ARRIVE.TRANS64 RZ, [UR40+0x2e870], R3 ;  /* 0x02e87003ffff79a7 */ /* 0x0007e20008000028 */
[----:B--2---:R-:W-:-:S13]  /*113f0*/  LOP3.LUT P0, RZ, R4, 0x1f, RZ, 0xc0, !PT ;  /* 0x0000001f04ff7812 */ /* 0x004fda000780c0ff */
[----:B---3--:R-:W-:Y:S05]  /*11400*/  @!P0 BRA `(.L_x_7953) ;  /* 0x0000000000048947 */ /* 0x008fea0003800000 */
[----:B------:R-:W-:Y:S01]  /*11410*/  BPT.TRAP 0x1 ;  /* 0x000000040000795c */ /* 0x000fe20000300000 */
.L_x_7953:
        /* <DEDUP_REMOVED lines=15> */
.L_x_8002:
[----:B------:R-:W-:Y:S05]  /*11510*/  @P1 BRA `(.L_x_7955) ;  /* 0x0000000000181947 */ /* 0x000fea0003800000 */
[----:B0-----:R-:W0:Y:S01]  /*11520*/  S2R R3, SR_TID.X ;  /* 0x0000000000037919 */ /* 0x001e220000002100 */
[----:B------:R-:W-:-:S04]  /*11530*/  IMAD.MOV.U32 R2, RZ, RZ, 0x7000 ;  /* 0x00007000ff027424 */ /* 0x000fc800078e00ff */
[----:B------:R2:W-:Y:S01]  /*11540*/  SYNCS.ARRIVE.TRANS64 RZ, [UR40+0x2e830], R2 ;  /* 0x02e83002ffff79a7 */ /* 0x0005e20008000028 */
[----:B0-----:R-:W-:-:S13]  /*11550*/  LOP3.LUT P0, RZ, R3, 0x1f, RZ, 0xc0, !PT ;  /* 0x0000001f03ff7812 */ /* 0x001fda000780c0ff */
[----:B--2---:R-:W-:Y:S05]  /*11560*/  @!P0 BRA `(.L_x_7955) ;  /* 0x0000000000048947 */ /* 0x004fea0003800000 */
[----:B------:R-:W-:Y:S01]  /*11570*/  BPT.TRAP 0x1 ;  /* 0x000000040000795c */ /* 0x000fe20000300000 */
.L_x_7955:
        /* <DEDUP_REMOVED lines=9> */
[----:B------:R-:W-:Y:S01]  /*11610*/  UMOV UR6, 0x0 ;  /* 0x0000000000067882 */ /* 0x000fe20000000000 */
[----:B------:R-:W-:Y:S01]  /*11620*/  UMOV UR7, 0x14f00000 ;  /* 0x14f0000000077882 */ /* 0x000fe20000000000 */
[----:B------:R-:W-:Y:S01]  /*11630*/  UMOV UR10, URZ ;  /* 0x0000003f000a7c82 */ /* 0x000fe20008000000 */
[----:B------:R-:W-:Y:S01]  /*11640*/  UMOV UR12, UR36 ;  /* 0x00000024000c7c82 */ /* 0x000fe20008000000 */
[----:B------:R2:W-:Y:S03]  /*11650*/  STL [R1+0xc], R0 ;  /* 0x00000c0001007387 */ /* 0x0005e60000100800 */
[----:B------:R2:W-:Y:S01]  /*11660*/  UTMALDG.4D [UR8], [UR4], desc[UR6] ;  /* 0x00000608040075b4 */ /* 0x0005e20008019000 */
[----:B------:R-:W-:-:S02]  /*11670*/  NOP ;  /* 0x0000000000007918 */ /* 0x000fc40000000000 */
.L_x_7949:
        /* <DEDUP_REMOVED lines=22> */
.L_x_7956:
[----:B------:R-:W2:Y:S01]  /*117e0*/  S2R R5, SR_CTAID.Z ;  /* 0x0000000000057919 */ /* 0x000ea20000002700 */
[----:B------:R-:W3:Y:S01]  /*117f0*/  LDC R8, c[0x0][0x448] ;  /* 0x00011200ff087b82 */ /* 0x000ee20000000800 */
[----:B------:R-:W-:Y:S01]  /*11800*/  USHF.R.S32.HI UR4, URZ, 0x1f, UR36 ;  /* 0x0000001f3f047899 */ /* 0x000fe20008011424 */
[----:B------:R-:W4:Y:S01]  /*11810*/  S2R R7, SR_TID.X ;  /* 0x0000000000077919 */ /* 0x000f220000002100 */
[----:B------:R-:W-:Y:S02]  /*11820*/  ULDC.64 UR8, c[0x0][0x2d8] ;  /* 0x0000b60000087ab9 */ /* 0x000fe40000000a00 */
[----:B------:R-:W-:Y:S01]  /*11830*/  UIMAD UR6, UR4, UR8, URZ ;  /* 0x00000008040672a4 */ /* 0x000fe2000f8e023f */
[----:B------:R-:W5:Y:S02]  /*11840*/  S2R R4, SR_CTAID.X ;  /* 0x0000000000047919 */ /* 0x000f640000002500 */
[----:B0-----:R-:W0:Y:S01]  /*11850*/  LDC.64 R2, c[0x0][0x2e0] ;  /* 0x0000b800ff027b82 */ /* 0x001e220000000a00 */
[----:B------:R-:W-:-:S02]  /*11860*/  UIMAD.WIDE.U32 UR4, UR36, UR8, URZ ;  /* 0x00000008240472a5 */ /* 0x000fc4000f8e003f */
[----:B------:R-:W-:-:S04]  /*11870*/  UIMAD UR6, UR36, UR9, UR6 ;  /* 0x00000009240672a4 */ /* 0x000fc8000f8e0206 */
[----:B------:R-:W-:Y:S01]  /*11880*/  UIADD3 UR5, UR5, UR6, URZ ;  /* 0x0000000605057290 */ /* 0x000fe2000fffe03f */
[----:B---3--:R-:W-:Y:S02]  /*11890*/  ISETP.NE.AND P0, PT, R8, 0x1, PT ;  /* 0x000000010800780c */ /* 0x008fe40003f05270 */
[----:B--2---:R-:W-:Y:S02]  /*118a0*/  SHF.R.S32.HI R0, RZ, 0x1f, R5 ;  /* 0x0000001fff007819 */ /* 0x004fe40000011405 */
[----:B----4-:R-:W-:-:S03]  /*118b0*/  LOP3.LUT R9, R7, 0x7f, RZ, 0xc0, !PT ;  /* 0x0000007f07097812 */ /* 0x010fc600078ec0ff */
[----:B0-----:R-:W-:-:S06]  /*118c0*/  IMAD R0, R0, R2, RZ ;  /* 0x0000000200007224 */ /* 0x001fcc00078e02ff */
[----:B-1----:R-:W0:Y:S01]  /*118d0*/  @P0 LDC R6, c[0x0][0x44c] ;  /* 0x00011300ff060b82 */ /* 0x002e220000000800 */
[----:B------:R-:W-:Y:S01]  /*118e0*/  SHF.R.U32.HI R7, RZ, 0x3, R7 ;  /* 0x00000003ff077819 */ /* 0x000fe20000011607 */
[C---:B------:R-:W-:Y:S02]  /*118f0*/  IMAD R0, R5.reuse, R3, R0 ;  /* 0x0000000305007224 */ /* 0x040fe400078e0200 */
[----:B------:R-:W-:Y:S01]  /*11900*/  IMAD.WIDE.U32 R2, R5, R2, UR4 ;  /* 0x0000000405027e25 */ /* 0x000fe2000f8e0002 */
[----:B------:R-:W-:-:S03]  /*11910*/  ULDC.64 UR4, c[0x0][0x2d0] ;  /* 0x0000b40000047ab9 */ /* 0x000fc60000000a00 */
[----:B------:R-:W1:Y:S01]  /*11920*/  @P0 LDC R5, c[0x0][0x450] ;  /* 0x00011400ff050b82 */ /* 0x000e620000000800 */
[----:B------:R-:W-:Y:S01]  /*11930*/  IMAD.IADD R3, R3, 0x1, R0 ;  /* 0x0000000103037824 */ /* 0x000fe200078e0200 */
[----:B------:R-:W-:-:S05]  /*11940*/  LEA.HI R0, R9, R19, RZ, 0x1d ;  /* 0x0000001309007211 */ /* 0x000fca00078fe8ff */
[----:B-----5:R-:W-:-:S04]  /*11950*/  IMAD R0, R4, 0x80, R0 ;  /* 0x0000008004007824 */ /* 0x020fc800078e0200 */
        /* <DEDUP_REMOVED lines=17> */
[----:B------:R-:W-:-:S03]  /*11a70*/  ULDC UR4, c[0x0][0x2b8] ;  /* 0x0000ae0000047ab9 */ /* 0x000fc60000000800 */
[----:B------:R-:W-:Y:S01]  /*11a80*/  IADD3.X R2, R3, UR5, R4, P0, !PT ;  /* 0x0000000503027c10 */ /* 0x000fe200087fe404 */
[----:B------:R-:W-:Y:S01]  /*11a90*/  IMAD.SHL.U32 R3, R7, 0x80, RZ ;  /* 0x0000008007037824 */ /* 0x000fe200078e00ff */
[----:B------:R-:W-:Y:S01]  /*11aa0*/  ISETP.GE.AND P0, PT, R19, UR4, PT ;  /* 0x0000000413007c0c */ /* 0x000fe2000bf06270 */
[----:B------:R-:W-:Y:S01]  /*11ab0*/  IMAD.SHL.U32 R4, R7, 0x10, RZ ;  /* 0x0000001007047824 */ /* 0x000fe200078e00ff */
[----:B------:R-:W-:Y:S02]  /*11ac0*/  UMOV UR4, 0xffffffff ;  /* 0xffffffff00047882 */ /* 0x000fe40000000000 */
        /* <DEDUP_REMOVED lines=85> */
[----:B------:R0:W-:Y:S04]  /*12020*/  @!P1 LDGSTS.E.BYPASS.LTC128B.128 [R8+0x1f400], desc[UR38][R6.64], !P0 ;  /* 0x1f40000006089fae */ /* 0x0001e8000c101d66 */
[----:B0-----:R0:W1:Y:S02]  /*12030*/  SHFL.IDX PT, R6, R2, 0x7, 0x181f ;  /* 0x00f81f0002067f89 */ /* 0x00106400000e0000 */
.L_x_8019:
[----:B------:R-:W-:-:S05]  /*12040*/  VIADD R5, R5, 0x70 ;  /* 0x0000007005057836 */ /* 0x000fca0000000000 */
[----:B------:R-:W-:-:S13]  /*12050*/  ISETP.GE.AND P1, PT, R5, R3, PT ;  /* 0x000000030500720c */ /* 0x000fda0003f26270 */
[----:B0-----:R-:W-:Y:S01]  /*12060*/  @!P1 IADD3 R2, P2, R19, R0, RZ ;  /* 0x0000000013029210 */ /* 0x001fe20007f5e0ff */
[----:B------:R-:W-:Y:S02]  /*12070*/  @!P1 VIADD R5, R4, UR40 ;  /* 0x0000002804059c36 */ /* 0x000fe40008000000 */
[----:B------:R-:W-:Y:S02]  /*12080*/  IMAD.MOV.U32 R0, RZ, RZ, 0x1 ;  /* 0x00000001ff007424 */ /* 0x000fe400078e00ff */
[----:B-1----:R-:W-:-:S03]  /*12090*/  @!P1 IMAD.X R3, RZ, RZ, R6, P2 ;  /* 0x000000ffff039224 */ /* 0x002fc600010e0606 */
[----:B------:R-:W-:Y:S02]  /*120a0*/  SHF.L.U32 R0, R0, 0x1f, RZ ;  /* 0x0000001f00007819 */ /* 0x000fe400000006ff */
        /* <DEDUP_REMOVED lines=8> */
[----:B------:R-:W2:Y:S01]  /*12130*/  LDL R7, [R1+0x4] ;  /* 0x0000040001077983 */ /* 0x000ea20000100800 */
[----:B------:R-:W-:Y:S01]  /*12140*/  SYNCS.ARRIVE.TRANS64.A1T0 RZ, [UR40+0x2e800], RZ ;  /* 0x02e800ffffff79a7 */ /* 0x000fe20008100028 */
[----:B------:R-:W-:Y:S01]  /*12150*/  VIADD R17, R17, 0xfffffffe ;  /* 0xfffffffe11117836 */ /* 0x000fe20000000000 */
[----:B------:R-:W1:Y:S04]  /*12160*/  SYNCS.PHASECHK.TRANS64.TRYWAIT P0, [UR40+0x2e820], R0 ;  /* 0x02e82000ff0075a7 */ /* 0x000e680008000168 */
[----:B--2---:R-:W-:Y:S01]  /*12170*/  ISETP.GE.AND P1, PT, R17, R7, PT ;  /* 0x000000071100720c */ /* 0x004fe20003f26270 */
[----:B01----:R-:W-:-:S12]  /*12180*/  @!P0 BRA `(.L_x_7958) ;  /* 0x0000002c00108947 */ /* 0x003fd80003800000 */
.L_x_8020:
[----:B------:R-:W-:Y:S01]  /*12190*/  IMAD.MOV.U32 R21, RZ, RZ, 0x1 ;  /* 0x00000001ff157424 */ /* 0x000fe200078e00ff */
[----:B------:R-:W-:Y:S06]  /*121a0*/  @!P1 BRA `(.L_x_7959) ;  /* 0x0000001000289947 */ /* 0x000fec0003800000 */
[----:B------:R-:W2:Y:S01]  /*121b0*/  LDL R3, [R1+0x18] ;  /* 0x0000180001037983 */ /* 0x000ea20000100800 */
[----:B0-----:R-:W0:Y:S01]  /*121c0*/  S2R R2, SR_TID.X ;  /* 0x0000000000027919 */ /* 0x001e220000002100 */
[----:B------:R-:W-:Y:S01]  /*121d0*/  IMAD.MOV.U32 R6, RZ, RZ, 0x1 ;  /* 0x00000001ff067424 */ /* 0x000fe200078e00ff */
[----:B0-----:R-:W-:Y:S01]  /*121e0*/  LOP3.LUT P0, RZ, R2, 0x4, RZ, 0xc0, !PT ;  /* 0x0000000402ff7812 */ /* 0x001fe2000780c0ff */
[----:B------:R-:W-:-:S05]  /*121f0*/  IMAD.MOV.U32 R2, RZ, RZ, 0x40 ;  /* 0x00000040ff027424 */ /* 0x000fca00078e00ff */
[----:B------:R-:W-:-:S05]  /*12200*/  SEL R2, R2, 0xffffffc0, !P0 ;  /* 0xffffffc002027807 */ /* 0x000fca0004000000 */
[----:B------:R-:W-:Y:S01]  /*12210*/  IMAD.IADD R2, R2, 0x1, R18 ;  /* 0x0000000102027824 */ /* 0x000fe200078e0212 */
[C---:B--2---:R-:W-:Y:S02]  /*12220*/  LOP3.LUT R4, R3.reuse, 0x1, RZ, 0xfc, !PT ;  /* 0x0000000103047812 */ /* 0x044fe400078efcff */
[----:B------:R-:W-:-:S03]  /*12230*/  LOP3.LUT R0, R3, 0x2, RZ, 0xfc, !PT ;  /* 0x0000000203007812 */ /* 0x000fc600078efcff */
[----:B------:R-:W-:Y:S04]  /*12240*/  STL [R1+0x20], R4 ;  /* 0x0000200401007387 */ /* 0x000fe80000100800 */
[----:B------:R0:W-:Y:S02]  /*12250*/  STL [R1+0x1c], R0 ;  /* 0x00001c0001007387 */ /* 0x0001e40000100800 */
[----:B0-----:R-:W-:-:S07]  /*12260*/  IMAD.MOV.U32 R0, RZ, RZ, RZ ;  /* 0x000000ffff007224 */ /* 0x001fce00078e00ff */
.L_x_7976:
        /* <DEDUP_REMOVED lines=10> */
[----:B------:R-:W-:Y:S01]  /*12310*/  IMAD.MOV.U32 R7, RZ, RZ, R17 ;  /* 0x000000ffff077224 */ /* 0x000fe200078e0011 */
[----:B--2---:R-:W-:-:S13]  /*12320*/  ISETP.NE.AND P1, PT, R2, RZ, PT ;  /* 0x000000ff0200720c */ /* 0x004fda0003f25270 */
[----:B------:R-:W-:Y:S05]  /*12330*/  @!P1 BRA `(.L_x_7962) ;  /* 0x0000000000509947 */ /* 0x000fea0003800000 */
[----:B------:R-:W2:Y:S01]  /*12340*/  LDL R8, [R1+0x8] ;  /* 0x0000080001087983 */ /* 0x000ea20000100800 */
[----:B------:R-:W0:Y:S01]  /*12350*/  LDC R5, c[0x0][0x43c] ;  /* 0x00010f00ff057b82 */ /* 0x000e220000000800 */
[----:B------:R-:W-:Y:S02]  /*12360*/  ULDC.64 UR4, c[0x0][0x428] ;  /* 0x00010a0000047ab9 */ /* 0x000fe40000000a00 */
[----:B------:R-:W3:Y:S01]  /*12370*/  LDL R9, [R1] ;  /* 0x0000000001097983 */ /* 0x000ee20000100800 */
        /* <DEDUP_REMOVED lines=16> */
.L_x_7962:
[----:B0-----:R-:W-:Y:S01]  /*12480*/  LEA R4, R20, UR40, 0x3 ;  /* 0x0000002814047c11 */ /* 0x001fe2000f8e18ff */
[----:B------:R-:W0:Y:S01]  /*12490*/  S2R R2, SR_TID.X ;  /* 0x0000000000027919 */ /* 0x000e220000002100 */
[----:B------:R-:W-:-:S04]  /*124a0*/  SHF.L.U32 R3, R21, 0x1f, RZ ;  /* 0x0000001f15037819 */ /* 0x000fc800000006ff */
[----:B------:R-:W1:Y:S01]  /*124b0*/  SYNCS.PHASECHK.TRANS64.TRYWAIT P0, [R4+URZ+0x2e880], R3 ;  /* 0x02e88003040075a7 */ /* 0x000e62000800017f */
[----:B0-----:R-:W-:-:S04]  /*124c0*/  LOP3.LUT R2, R2, 0x7f, RZ, 0xc0, !PT ;  /* 0x0000007f02027812 */ /* 0x001fc800078ec0ff */
[----:B------:R-:W-:Y:S01]  /*124d0*/  ISETP.NE.AND P1, PT, R2, RZ, PT ;  /* 0x000000ff0200720c */ /* 0x000fe20003f25270 */
[----:B-1----:R-:W-:-:S12]  /*124e0*/  @!P0 BRA `(.L_x_7963) ;  /* 0x0000002800508947 */ /* 0x002fd80003800000 */
.L_x_8021:
        /* <DEDUP_REMOVED lines=9> */
.L_x_7965:
[----:B------:R-:W-:Y:S05]  /*12580*/  BSYNC B1 ;  /* 0x0000000000017941 */ /* 0x000fea0003800000 */
.L_x_7964:
        /* <DEDUP_REMOVED lines=16> */
.L_x_7966:
        /* <DEDUP_REMOVED lines=8> */
.L_x_8022:
        /* <DEDUP_REMOVED lines=11> */
.L_x_7969:
[----:B------:R-:W-:Y:S05]  /*127c0*/  BSYNC B1 ;  /* 0x0000000000017941 */ /* 0x000fea0003800000 */
.L_x_7968:
        /* <DEDUP_REMOVED lines=12> */
.L_x_7970:
[----:B------:R-:W-:-:S13]  /*12890*/  @P0 ELECT P1, URZ, PT ;  /* 0x00000000003f082f */ /* 0x000fda0003820000 */
[----:B------:R-:W-:Y:S01]  /*128a0*/  @P1 R2UR UR13, R16 ;  /* 0x00000000100d12ca */ /* 0x000fe200000e0000 */
[----:B------:R-:W-:Y:S01]  /*128b0*/  UMOV UR12, UR36 ;  /* 0x00000024000c7c82 */ /* 0x000fe20008000000 */
[----:B------:R-:W-:-:S11]  /*128c0*/  @P1 PLOP3.LUT P0, PT, P1, PT, PT, 0x8, 0x0 ;  /* 0x000000000000181c */ /* 0x000fd60000f0e170 */
[----:B------:R2:W-:Y:S01]  /*128d0*/  UTMALDG.4D [UR8], [UR4], desc[UR6] ;  /* 0x00000608040075b4 */ /* 0x0005e20008019000 */
[----:B------:R-:W-:Y:S01]  /*128e0*/  PLOP3.LUT P1, PT, PT, PT, PT, 0x8, 0x0 ;  /* 0x000000000000781c */ /* 0x000fe20003f2e170 */
[----:B--2---:R-:W-:-:S12]  /*128f0*/  @P0 BRA.U.ANY `(.L_x_7970) ;  /* 0xfffffffd00e40947 */ /* 0x004fd8000393ffff */
.L_x_7961:
[----:B------:R-:W-:Y:S05]  /*12900*/  BSYNC B0 ;  /* 0x0000000000007941 */ /* 0x000fea0003800000 */
.L_x_7960:
[----:B------:R-:W2:Y:S02]  /*12910*/  LDL R2, [R1+0x20] ;  /* 0x0000200001027983 */ /* 0x000ea40000100800 */
[----:B--2---:R-:W-:-:S13]  /*12920*/  ISETP.NE.AND P0, PT, R2, 0x3, PT ;  /* 0x000000030200780c */ /* 0x004fda0003f05270 */
[----:B------:R-:W-:Y:S05]  /*12930*/  @!P0 BRA `(.L_x_7971) ;  /* 0x0000000000048947 */ /* 0x000fea0003800000 */
[----:B------:R-:W-:Y:S01]  /*12940*/  BPT.TRAP 0x1 ;  /* 0x000000040000795c */ /* 0x000fe20000300000 */
.L_x_7971:
[----:B01----:R-:W2:Y:S01]  /*12950*/  LDL R3, [R1+0x1c] ;  /* 0x00001c0001037983 */ /* 0x003ea20000100800 */
[----:B------:R-:W-:Y:S02]  /*12960*/  LOP3.LUT R2, R6, 0x1, RZ, 0x3c, !PT ;  /* 0x0000000106027812 */ /* 0x000fe400078e3cff */
[----:B------:R-:W-:Y:S02]  /*12970*/  LEA R19, R0, UR40, 0x3 ;  /* 0x0000002800137c11 */ /* 0x000fe4000f8e18ff */
[----:B------:R-:W-:-:S04]  /*12980*/  SHF.L.U32 R2, R2, 0x1f, RZ ;  /* 0x0000001f02027819 */ /* 0x000fc800000006ff */
[----:B------:R-:W0:Y:S01]  /*12990*/  SYNCS.PHASECHK.TRANS64.TRYWAIT P0, [R19+URZ+0x2e870], R2 ;  /* 0x02e87002130075a7 */ /* 0x000e22000800017f */
[----:B--2---:R-:W-:Y:S01]  /*129a0*/  ISETP.NE.AND P1, PT, R3, 0x3, PT ;  /* 0x000000030300780c */ /* 0x004fe20003f25270 */
[----:B0-----:R-:W-:-:S12]  /*129b0*/  @!P0 BRA `(.L_x_7972) ;  /* 0x0000002400448947 */ /* 0x001fd80003800000 */
.L_x_8023:
[----:B------:R-:W-:Y:S05]  /*129c0*/  @!P1 BRA `(.L_x_7973) ;  /* 0x0000000000049947 */ /* 0x000fea0003800000 */
[----:B------:R-:W-:Y:S01]  /*129d0*/  BPT.TRAP 0x1 ;  /* 0x000000040000795c */ /* 0x000fe20000300000 */
.L_x_7973:
[----:B------:R-:W-:Y:S01]  /*129e0*/  SHF.L.U32 R3, R6, 0x1f, RZ ;  /* 0x0000001f06037819 */ /* 0x000fe200000006ff */
[----:B0-----:R-:W-:-:S03]  /*129f0*/  IMAD R2, R0, 0x7000, RZ ;  /* 0x0000700000027824 */ /* 0x001fc600078e02ff */
[----:B------:R-:W0:Y:S02]  /*12a00*/  SYNCS.PHASECHK.TRANS64.TRYWAIT P0, [R19+URZ+0x2e860], R3 ;  /* 0x02e86003130075a7 */ /* 0x000e24000800017f */
[----:B0-----:R-:W-:Y:S05]  /*12a10*/  @!P0 BRA `(.L_x_7974) ;  /* 0x0000002400408947 */ /* 0x001fea0003800000 */
.L_x_8024:
[----:B------:R-:W2:Y:S01]  /*12a20*/  LDL R12, [R1+0x10] ;  /* 0x00001000010c7983 */ /* 0x000ea20000100800 */
[----:B------:R-:W-:Y:S01]  /*12a30*/  LOP3.LUT R4, R2, R18, RZ, 0xfc, !PT ;  /* 0x0000001202047212 */ /* 0x000fe200078efcff */
[----:B------:R-:W-:Y:S05]  /*12a40*/  WARPSYNC.ALL ;  /* 0x0000000000007948 */ /* 0x000fea0003800000 */
[----:B------:R-:W1:Y:S01]  /*12a50*/  S2R R0, SR_TID.X ;  /* 0x0000000000007919 */ /* 0x000e620000002100 */
[----:B------:R-:W-:Y:S01]  /*12a60*/  IMAD.MOV.U32 R13, RZ, RZ, 0x40 ;  /* 0x00000040ff0d7424 */ /* 0x000fe200078e00ff */
[----:B------:R-:W3:Y:S01]  /*12a70*/  LDSM.16.MT88.4 R4, [R4+UR40+0xe400] ;  /* 0x00e400280404783b */ /* 0x000ee20008004200 */
[----:B-1----:R-:W-:Y:S01]  /*12a80*/  LOP3.LUT P0, RZ, R0, 0x4, RZ, 0xc0, !PT ;  /* 0x0000000400ff7812 */ /* 0x002fe2000780c0ff */
[----:B------:R-:W-:-:S03]  /*12a90*/  IMAD.U32 R0, RZ, RZ, UR40 ;  /* 0x00000028ff007e24 */ /* 0x000fc6000f8e00ff */
[----:B------:R-:W-:Y:S01]  /*12aa0*/  SEL R13, R13, 0xffffffc0, !P0 ;  /* 0xffffffc00d0d7807 */ /* 0x000fe20004000000 */
[----:B------:R-:W-:-:S04]  /*12ab0*/  VIADD R0, R0, 0x400 ;  /* 0x0000040000007836 */ /* 0x000fc80000000000 */
[----:B------:R-:W-:Y:S01]  /*12ac0*/  IMAD.IADD R13, R13, 0x1, R18 ;  /* 0x000000010d0d7824 */ /* 0x000fe200078e0212 */
[----:B---3--:R-:W-:-:S04]  /*12ad0*/  PRMT R8, R4, 0x6420, R5 ;  /* 0x0000642004087816 */ /* 0x008fc80000000005 */
[----:B0-----:R-:W-:Y:S02]  /*12ae0*/  IADD3 R3, R13, UR40, R2 ;  /* 0x000000280d037c10 */ /* 0x001fe4000fffe002 */
[----:B------:R-:W-:Y:S02]  /*12af0*/  PRMT R9, R4, 0x7531, R5 ;  /* 0x0000753104097816 */ /* 0x000fe40000000005 */
[C-C-:B------:R-:W-:Y:S02]  /*12b00*/  PRMT R10, R6.reuse, 0x6420, R7.reuse ;  /* 0x00006420060a7816 */ /* 0x140fe40000000007 */
[----:B------:R-:W-:Y:S02]  /*12b10*/  PRMT R11, R6, 0x7531, R7 ;  /* 0x00007531060b7816 */ /* 0x000fe40000000007 */
[----:B------:R-:W0:Y:S01]  /*12b20*/  LDSM.16.MT88.4 R4, [R3+0xe400] ;  /* 0x00e400000304783b */ /* 0x000e220000004200 */
[----:B--2---:R-:W-:-:S05]  /*12b30*/  IADD3 R0, R0, R2, R12 ;  /* 0x0000000200007210 */ /* 0x004fca0007ffe00c */
        /* <DEDUP_REMOVED lines=98> */
.L_x_7975:
        /* <DEDUP_REMOVED lines=15> */
.L_x_7959:
[----:B------:R-:W-:-:S07]  /*13250*/  IMAD.MOV.U32 R20, RZ, RZ, RZ ;  /* 0x000000ffff147224 */ /* 0x000fce00078e00ff */
.L_x_7977:
[----:B0-----:R-:W2:Y:S02]  /*13260*/  LDL R2, [R1+0x18] ;  /* 0x0000180001027983 */ /* 0x001ea40000100800 */
[----:B--2---:R-:W-:-:S04]  /*13270*/  LOP3.LUT R0, R2, 0x1, RZ, 0xfc, !PT ;  /* 0x0000000102007812 */ /* 0x004fc800078efcff */
[----:B------:R-:W-:-:S13]  /*13280*/  ISETP.NE.AND P0, PT, R0, 0x3, PT ;  /* 0x000000030000780c */ /* 0x000fda0003f05270 */
[----:B------:R-:W-:Y:S05]  /*13290*/  @!P0 BRA `(.L_x_7978) ;  /* 0x0000000000048947 */ /* 0x000fea0003800000 */
[----:B------:R-:W-:Y:S01]  /*132a0*/  BPT.TRAP 0x1 ;  /* 0x000000040000795c */ /* 0x000fe20000300000 */
.L_x_7978:
        /* <DEDUP_REMOVED lines=9> */
.L_x_8025:
[----:B------:R-:W-:Y:S05]  /*13340*/  BSYNC B0 ;  /* 0x0000000000007941 */ /* 0x000fea0003800000 */
.L_x_7979:
[----:B------:R-:W-:Y:S05]  /*13350*/  @!P1 BRA `(.L_x_7981) ;  /* 0x0000000000049947 */ /* 0x000fea0003800000 */
[----:B------:R-:W-:Y:S01]  /*13360*/  BPT.TRAP 0x1 ;  /* 0x000000040000795c */ /* 0x000fe20000300000 */
.L_x_7981:
[----:B0-----:R-:W2:Y:S01]  /*13370*/  LDL R2, [R1] ;  /* 0x0000000001027983 */ /* 0x001ea20000100800 */
[----:B------:R-:W-:Y:S01]  /*13380*/  SHF.L.U32 R0, R21, 0x1f, RZ ;  /* 0x0000001f15007819 */ /* 0x000fe200000006ff */
[----:B------:R-:W-:-:S03]  /*13390*/  IMAD R13, R20, 0x7000, RZ ;  /* 0x00007000140d7824 */ /* 0x000fc600078e02ff */
[----:B--2---:R0:W1:Y:S02]  /*133a0*/  SYNCS.PHASECHK.TRANS64.TRYWAIT P0, [R2+URZ+0x2e860], R0 ;  /* 0x02e86000020075a7 */ /* 0x004064000800017f */
[----:B0-----:R-:W-:Y:S01]  /*133b0*/  LOP3.LUT R2, R13, R18, RZ, 0xfc, !PT ;  /* 0x000000120d027212 */ /* 0x001fe200078efcff */
[----:B-1----:R-:W-:Y:S06]  /*133c0*/  @!P0 BRA `(.L_x_7982) ;  /* 0x0000001c00008947 */ /* 0x002fec0003800000 */
.L_x_8026:
[----:B------:R-:W2:Y:S01]  /*133d0*/  LDL.LU R12, [R1+0x10] ;  /* 0x00001000010c7983 */ /* 0x000ea20000300800 */
[----:B------:R-:W-:Y:S01]  /*133e0*/  IMAD.MOV.U32 R4, RZ, RZ, 0x40 ;  /* 0x00000040ff047424 */ /* 0x000fe200078e00ff */
[----:B0-----:R-:W0:Y:S01]  /*133f0*/  S2R R3, SR_TID.X ;  /* 0x0000000000037919 */ /* 0x001e220000002100 */
[----:B------:R-:W-:Y:S05]  /*13400*/  WARPSYNC.ALL ;  /* 0x0000000000007948 */ /* 0x000fea0003800000 */
[----:B------:R-:W1:Y:S01]  /*13410*/  LDSM.16.MT88.4 R8, [R2+UR40+0xe400] ;  /* 0x00e400280208783b */ /* 0x000e620008004200 */
[----:B0-----:R-:W-:Y:S01]  /*13420*/  LOP3.LUT P0, RZ, R3, 0x4, RZ, 0xc0, !PT ;  /* 0x0000000403ff7812 */ /* 0x001fe2000780c0ff */
[----:B------:R-:W-:-:S03]  /*13430*/  VIADD R3, R2, UR40 ;  /* 0x0000002802037c36 */ /* 0x000fc60008000000 */
[----:B------:R-:W-:-:S05]  /*13440*/  SEL R4, R4, 0xffffffc0, !P0 ;  /* 0xffffffc004047807 */ /* 0x000fca0004000000 */
[----:B------:R-:W-:-:S05]  /*13450*/  IMAD.IADD R3, R4, 0x1, R3 ;  /* 0x0000000104037824 */ /* 0x000fca00078e0203 */
[----:B------:R-:W0:Y:S01]  /*13460*/  LDSM.16.MT88.4 R4, [R3+0xe400] ;  /* 0x00e400000304783b */ /* 0x000e220000004200 */
[C-C-:B-1----:R-:W-:Y:S02]  /*13470*/  PRMT R14, R10.reuse, 0x6420, R11.reuse ;  /* 0x000064200a0e7816 */ /* 0x142fe4000000000b */
[----:B------:R-:W-:Y:S02]  /*13480*/  PRMT R15, R10, 0x7531, R11 ;  /* 0x000075310a0f7816 */ /* 0x000fe4000000000b */
[C-C-:B0-----:R-:W-:Y:S02]  /*13490*/  PRMT R10, R6.reuse, 0x6420, R7.reuse ;  /* 0x00006420060a7816 */ /* 0x141fe40000000007 */
[----:B------:R-:W-:Y:S02]  /*134a0*/  PRMT R11, R6, 0x7531, R7 ;  /* 0x00007531060b7816 */ /* 0x000fe40000000007 */
[----:B--2---:R-:W-:Y:S02]  /*134b0*/  IADD3 R0, R13, UR40, R12 ;  /* 0x000000280d007c10 */ /* 0x004fe4000fffe00c */
[----:B------:R-:W-:-:S02]  /*134c0*/  PRMT R12, R8, 0x6420, R9 ;  /* 0x00006420080c7816 */ /* 0x000fc40000000009 */
        /* <DEDUP_REMOVED lines=85> */
.L_x_7983:
        /* <DEDUP_REMOVED lines=15> */
.L_x_7942:
[----:B------:R-:W0:Y:S01]  /*13b10*/  S2R R4, SR_CgaCtaId ;  /* 0x0000000000047919 */ /* 0x000e220000008800 */
[----:B------:R-:W-:Y:S02]  /*13b20*/  MOV R3, 0x400 ;  /* 0x0000040000037802 */ /* 0x000fe40000000f00 */
[----:B------:R-:W-:Y:S02]  /*13b30*/  SHF.L.U32 R2, R2, 0x1f, RZ ;  /* 0x0000001f02027819 */ /* 0x000fe400000006ff */
[----:B0-----:R-:W-:-:S04]  /*13b40*/  LEA R7, R4, R3, 0x18 ;  /* 0x0000000304077211 */ /* 0x001fc800078ec0ff */
[----:B------:R-:W0:Y:S02]  /*13b50*/  SYNCS.PHASECHK.TRANS64.TRYWAIT P0, [R7+URZ+0x2e820], R2 ;  /* 0x02e82002070075a7 */ /* 0x000e24000800017f */
[----:B0-----:R-:W-:Y:S05]  /*13b60*/  @!P0 BRA `(.L_x_7984) ;  /* 0x0000001400308947 */ /* 0x001fea0003800000 */
.L_x_8027:
        /* <DEDUP_REMOVED lines=13> */
.L_x_7985:
        /* <DEDUP_REMOVED lines=12> */
.L_x_8028:
[----:B------:R-:W1:Y:S02]  /*13d00*/  SYNCS.PHASECHK.TRANS64.TRYWAIT P1, [R5+URZ], R2 ;  /* 0x00000002050075a7 */ /* 0x000e64000802017f */
[----:B-1----:R-:W-:Y:S05]  /*13d10*/  @!P1 BRA `(.L_x_7987) ;  /* 0x0000001000ec9947 */ /* 0x002fea0003800000 */
.L_x_8029:
[----:B------:R-:W-:Y:S05]  /*13d20*/  @!P0 BRA `(.L_x_7988) ;  /* 0x0000000000048947 */ /* 0x000fea0003800000 */
[----:B------:R-:W-:Y:S01]  /*13d30*/  BPT.TRAP 0x1 ;  /* 0x000000040000795c */ /* 0x000fe20000300000 */
.L_x_7988:
[----:B------:R-:W-:-:S04]  /*13d40*/  IMAD R0, R0, 0x8, R7 ;  /* 0x0000000800007824 */ /* 0x000fc800078e0207 */
[----:B------:R-:W2:Y:S02]  /*13d50*/  SYNCS.PHASECHK.TRANS64.TRYWAIT P1, [R0+URZ+0x2e860], R3 ;  /* 0x02e86003000075a7 */ /* 0x000ea4000802017f */
[----:B--2---:R-:W-:Y:S05]  /*13d60*/  @!P1 BRA `(.L_x_7989) ;  /* 0x0000001000ec9947 */ /* 0x004fea0003800000 */
.L_x_8030:
[----:B------:R-:W-:Y:S05]  /*13d70*/  @!P0 BRA `(.L_x_7990) ;  /* 0x0000000000048947 */ /* 0x000fea0003800000 */
[----:B------:R-:W-:Y:S01]  /*13d80*/  BPT.TRAP 0x1 ;  /* 0x000000040000795c */ /* 0x000fe20000300000 */
.L_x_7990:
[----:B-1----:R-:W-:-:S04]  /*13d90*/  IMAD R5, R4, 0x8, R7 ;  /* 0x0000000804057824 */ /* 0x002fc800078e0207 */
[----:B------:R-:W1:Y:S02]  /*13da0*/  SYNCS.PHASECHK.TRANS64.TRYWAIT P1, [R5+URZ+0x2e860], R2 ;  /* 0x02e86002050075a7 */ /* 0x000e64000802017f */
[----:B-1----:R-:W-:Y:S05]  /*13db0*/  @!P1 BRA `(.L_x_7991) ;  /* 0x0000001000ec9947 */ /* 0x002fea0003800000 */
.L_x_8031:
[----:B------:R-:W-:Y:S05]  /*13dc0*/  @!P0 BRA `(.L_x_7992) ;  /* 0x0000000000048947 */ /* 0x000fea0003800000 */
[----:B------:R-:W-:Y:S01]  /*13dd0*/  BPT.TRAP 0x1 ;  /* 0x000000040000795c */ /* 0x000fe20000300000 */
.L_x_7992:
[----:B------:R-:W3:Y:S02]  /*13de0*/  SYNCS.PHASECHK.TRANS64.TRYWAIT P0, [R0+URZ+0x2e880], R3 ;  /* 0x02e88003000075a7 */ /* 0x000ee4000800017f */
[----:B---3--:R-:W-:Y:S05]  /*13df0*/  @!P0 BRA `(.L_x_7993) ;  /* 0x0000001000f08947 */ /* 0x008fea0003800000 */
.L_x_7994:
[----:B----4-:R4:W0:Y:S02]  /*13e00*/  SYNCS.PHASECHK.TRANS64.TRYWAIT P0, [R5+URZ+0x2e880], R2 ;  /* 0x02e88002050075a7 */ /* 0x010824000800017f */
[----:B0-----:R-:W-:Y:S05]  /*13e10*/  @!P0 NANOSLEEP.SYNCS 0x989680 ;  /* 0x009896800000895d */ /* 0x001fea0003900000 */
[----:B------:R-:W0:Y:S02]  /*13e20*/  @!P0 SYNCS.PHASECHK.TRANS64 P0, [R5+URZ+0x2e880], R2 ;  /* 0x02e88002050085a7 */ /* 0x000e24000800007f */
[----:B0-----:R-:W-:Y:S05]  /*13e30*/  @!P0 BRA `(.L_x_7994) ;  /* 0xfffffffc00f08947 */ /* 0x001fea000383ffff */
.L_x_7901:
[----:B------:R-:W-:Y:S05]  /*13e40*/  BSYNC B6 ;  /* 0x0000000000067941 */ /* 0x000fea0003800000 */
.L_x_7898:
[----:B------:R-:W-:Y:S05]  /*13e50*/  EXIT ;  /* 0x000000000000794d */ /* 0x000fea0003800000 */
.L_x_7905:
[----:B-1----:R-:W-:-:S04]  /*13e60*/  IMAD.U32 R0, RZ, RZ, UR41 ;  /* 0x00000029ff007e24 */ /* 0x002fc8000f8e00ff */
[----:B------:R1:W2:Y:S03]  /*13e70*/  SYNCS.PHASECHK.TRANS64.TRYWAIT P0, [R0+URZ+0x2e800], R3 ;  /* 0x02e80003000075a7 */ /* 0x0002a6000800017f */
[----:B--2---:R-:W-:Y:S05]  /*13e80*/  @!P0 NANOSLEEP.SYNCS 0x989680 ;  /* 0x009896800000895d */ /* 0x004fea0003900000 */
[----:B------:R-:W2:Y:S02]  /*13e90*/  @!P0 SYNCS.PHASECHK.TRANS64 P0, [R0+URZ+0x2e800], R3 ;  /* 0x02e80003000085a7 */ /* 0x000ea4000800007f */
[----:B--2---:R-:W-:Y:S05]  /*13ea0*/  @!P0 BRA `(.L_x_7905) ;  /* 0xfffffffc00ec8947 */ /* 0x004fea000383ffff */
[----:B------:R-:W-:Y:S05]  /*13eb0*/  BRA `(.L_x_7995) ;  /* 0xfffffed400e47947 */ /* 0x000fea000383ffff */
.L_x_7909:
[----:B-1----:R-:W-:-:S04]  /*13ec0*/  IMAD.U32 R0, RZ, RZ, UR41 ;  /* 0x00000029ff007e24 */ /* 0x002fc8000f8e00ff */
[----:B------:R1:W3:Y:S03]  /*13ed0*/  SYNCS.PHASECHK.TRANS64.TRYWAIT P2, [R0+URZ+0x2e830], R3 ;  /* 0x02e83003000075a7 */ /* 0x0002e6000804017f */
[----:B---3--:R-:W-:Y:S05]  /*13ee0*/  @!P2 NANOSLEEP.SYNCS 0x989680 ;  /* 0x009896800000a95d */ /* 0x008fea0003900000 */
[----:B------:R-:W3:Y:S02]  /*13ef0*/  @!P2 SYNCS.PHASECHK.TRANS64 P2, [R0+URZ+0x2e830], R3 ;  /* 0x02e830030000a5a7 */ /* 0x000ee4000804007f */
[----:B---3--:R-:W-:Y:S05]  /*13f00*/  @!P2 BRA `(.L_x_7909) ;  /* 0xfffffffc00eca947 */ /* 0x008fea000383ffff */
[----:B------:R-:W-:Y:S05]  /*13f10*/  BRA `(.L_x_7908) ;  /* 0xfffffed800007947 */ /* 0x000fea000383ffff */
.L_x_7914:
[----:B-1----:R-:W-:-:S04]  /*13f20*/  IMAD.U32 R3, RZ, RZ, UR10 ;  /* 0x0000000aff037e24 */ /* 0x002fc8000f8e00ff */
[----:B------:R1:W2:Y:S03]  /*13f30*/  SYNCS.PHASECHK.TRANS64.TRYWAIT P3, [R3+URZ+0x2e830], R0 ;  /* 0x02e83000030075a7 */ /* 0x0002a6000806017f */
[----:B--2---:R-:W-:Y:S05]  /*13f40*/  @!P3 NANOSLEEP.SYNCS 0x989680 ;  /* 0x009896800000b95d */ /* 0x004fea0003900000 */
[----:B------:R-:W2:Y:S02]  /*13f50*/  @!P3 SYNCS.PHASECHK.TRANS64 P3, [R3+URZ+0x2e830], R0 ;  /* 0x02e830000300b5a7 */ /* 0x000ea4000806007f */
[----:B--2---:R-:W-:Y:S05]  /*13f60*/  @!P3 BRA `(.L_x_7914) ;  /* 0xfffffffc00ecb947 */ /* 0x004fea000383ffff */
[----:B------:R-:W-:Y:S05]  /*13f70*/  BRA `(.L_x_7911) ;  /* 0xffffff1800c07947 */ /* 0x000fea000383ffff */
.L_x_7918:
[----:B-1----:R-:W-:-:S04]  /*13f80*/  IMAD.U32 R3, RZ, RZ, UR10 ;  /* 0x0000000aff037e24 */ /* 0x002fc8000f8e00ff */
[----:B------:R1:W2:Y:S03]  /*13f90*/  SYNCS.PHASECHK.TRANS64.TRYWAIT P3, [R3+URZ+0x2e850], R0 ;  /* 0x02e85000030075a7 */ /* 0x0002a6000806017f */
[----:B--2---:R-:W-:Y:S05]  /*13fa0*/  @!P3 NANOSLEEP.SYNCS 0x989680 ;  /* 0x009896800000b95d */ /* 0x004fea0003900000 */
[----:B------:R-:W2:Y:S02]  /*13fb0*/  @!P3 SYNCS.PHASECHK.TRANS64 P3, [R3+URZ+0x2e850], R0 ;  /* 0x02e850000300b5a7 */ /* 0x000ea4000806007f */
[----:B--2---:R-:W-:Y:S05]  /*13fc0*/  @!P3 BRA `(.L_x_7918) ;  /* 0xfffffffc00ecb947 */ /* 0x004fea000383ffff */
[----:B------:R-:W-:Y:S05]  /*13fd0*/  BRA `(.L_x_7915) ;  /* 0xffffff2400b47947 */ /* 0x000fea000383ffff */
.L_x_7925:
[----:B-1----:R-:W-:-:S04]  /*13fe0*/  IMAD.U32 R3, RZ, RZ, UR7 ;  /* 0x00000007ff037e24 */ /* 0x002fc8000f8e00ff */
[----:B------:R1:W2:Y:S03]  /*13ff0*/  SYNCS.PHASECHK.TRANS64.TRYWAIT P2, [R3+URZ+0x2e830], R0 ;  /* 0x02e83000030075a7 */ /* 0x0002a6000804017f */
[----:B--2---:R-:W-:Y:S05]  /*14000*/  @!P2 NANOSLEEP.SYNCS 0x989680 ;  /* 0x009896800000a95d */ /* 0x004fea0003900000 */
[----:B------:R-:W2:Y:S02]  /*14010*/  @!P2 SYNCS.PHASECHK.TRANS64 P2, [R3+URZ+0x2e830], R0 ;  /* 0x02e830000300a5a7 */ /* 0x000ea4000804007f */
[----:B--2---:R-:W-:Y:S05]  /*14020*/  @!P2 BRA `(.L_x_7925) ;  /* 0xfffffffc00eca947 */ /* 0x004fea000383ffff */
[----:B------:R-:W-:Y:S05]  /*14030*/  BRA `(.L_x_7922) ;  /* 0xffffff5c00d87947 */ /* 0x000fea000383ffff */
.L_x_7929:
[----:B-1----:R-:W-:-:S04]  /*14040*/  IMAD.U32 R3, RZ, RZ, UR7 ;  /* 0x00000007ff037e24 */ /* 0x002fc8000f8e00ff */
[----:B------:R1:W2:Y:S03]  /*14050*/  SYNCS.PHASECHK.TRANS64.TRYWAIT P2, [R3+URZ+0x2e850], R0 ;  /* 0x02e85000030075a7 */ /* 0x0002a6000804017f */
[----:B--2---:R-:W-:Y:S05]  /*14060*/  @!P2 NANOSLEEP.SYNCS 0x989680 ;  /* 0x009896800000a95d */ /* 0x004fea0003900000 */
[----:B------:R-:W2:Y:S02]  /*14070*/  @!P2 SYNCS.PHASECHK.TRANS64 P2, [R3+URZ+0x2e850], R0 ;  /* 0x02e850000300a5a7 */ /* 0x000ea4000804007f */
[----:B--2---:R-:W-:Y:S05]  /*14080*/  @!P2 BRA `(.L_x_7929) ;  /* 0xfffffffc00eca947 */ /* 0x004fea000383ffff */
[----:B------:R-:W-:Y:S05]  /*14090*/  BRA `(.L_x_7926) ;  /* 0xffffff6800c87947 */ /* 0x000fea000383ffff */
.L_x_7935:
[----:B-1----:R-:W-:-:S04]  /*140a0*/  IMAD.U32 R5, RZ, RZ, UR5 ;  /* 0x00000005ff057e24 */ /* 0x002fc8000f8e00ff */
[----:B------:R1:W2:Y:S03]  /*140b0*/  SYNCS.PHASECHK.TRANS64.TRYWAIT P0, [R5+URZ+0x2e850], R6 ;  /* 0x02e85006050075a7 */ /* 0x0002a6000800017f */
[----:B--2---:R-:W-:Y:S05]  /*140c0*/  @!P0 NANOSLEEP.SYNCS 0x989680 ;  /* 0x009896800000895d */ /* 0x004fea0003900000 */
[----:B------:R-:W2:Y:S02]  /*140d0*/  @!P0 SYNCS.PHASECHK.TRANS64 P0, [R5+URZ+0x2e850], R6 ;  /* 0x02e85006050085a7 */ /* 0x000ea4000800007f */
[----:B--2---:R-:W-:Y:S05]  /*140e0*/  @!P0 BRA `(.L_x_7935) ;  /* 0xfffffffc00ec8947 */ /* 0x004fea000383ffff */
[----:B------:R-:W-:Y:S05]  /*140f0*/  BRA `(.L_x_7934) ;  /* 0xffffff9000e47947 */ /* 0x000fea000383ffff */
.L_x_7948:
[----:B------:R-:W-:Y:S02]  /*14100*/  IMAD.MOV.U32 R13, RZ, RZ, R6 ;  /* 0x000000ffff0d7224 */ /* 0x000fe400078e0006 */
[----:B------:R-:W-:Y:S02]  /*14110*/  IMAD.MOV.U32 R12, RZ, RZ, RZ ;  /* 0x000000ffff0c7224 */ /* 0x000fe400078e00ff */
[----:B------:R-:W-:Y:S02]  /*14120*/  IMAD.MOV.U32 R11, RZ, RZ, 0x1f ;  /* 0x0000001fff0b7424 */ /* 0x000fe400078e00ff */
[----:B------:R-:W-:-:S07]  /*14130*/  IMAD.MOV.U32 R15, RZ, RZ, -0x1 ;  /* 0xffffffffff0f7424 */ /* 0x000fce00078e00ff */
[----:B0-----:R-:W-:Y:S05]  /*14140*/  WARPSYNC.COLLECTIVE R15, `(.L_x_7996) ;  /* 0x000000000f087348 */ /* 0x001fea0003c00000 */
[----:B------:R1:W2:Y:S02]  /*14150*/  SHFL.IDX P6, R14, R13, R12, R11 ;  /* 0x0000000c0d0e7389 */ /* 0x0002a400000c000b */
[----:B012---:R-:W-:Y:S01]  /*14160*/  ENDCOLLECTIVE ;  /* 0x000000000000791b */ /* 0x007fe20003800000 */
.L_x_7996:
[----:B------:R-:W-:Y:S05]  /*14170*/  BRA `(.L_x_7997) ;  /* 0xffffffd000047947 */ /* 0x000fea000383ffff */
.L_x_7950:
[----:B------:R-:W-:Y:S01]  /*14180*/  BSSY B0, `(.L_x_7998) ;  /* 0x0000006000007945 */ /* 0x000fe20003800000 */
[----:B------:R-:W-:-:S07]  /*14190*/  IMAD.MOV.U32 R15, RZ, RZ, -0x1 ;  /* 0xffffffffff0f7424 */ /* 0x000fce00078e00ff */
[----:B-1----:R-:W-:Y:S05]  /*141a0*/  WARPSYNC.COLLECTIVE R15, `(.L_x_7999) ;  /* 0x000000000f0c7348 */ /* 0x002fea0003c00000 */
[----:B------:R-:W-:Y:S02]  /*141b0*/  ELECT P6, UR62, PT ;  /* 0x00000000003e782f */ /* 0x000fe400038c0000 */
[----:B------:R-:W-:Y:S01]  /*141c0*/  MOV R14, UR62 ;  /* 0x0000003e000e7c02 */ /* 0x000fe20008000f00 */
[----:B-1----:R-:W-:Y:S10]  /*141d0*/  ENDCOLLECTIVE ;  /* 0x000000000000791b */ /* 0x002ff40003800000 */
.L_x_7999:
[----:B------:R-:W-:Y:S05]  /*141e0*/  BSYNC B0 ;  /* 0x0000000000007941 */ /* 0x000fea0003800000 */
.L_x_7998:
[----:B------:R-:W-:Y:S05]  /*141f0*/  BRA `(.L_x_8000) ;  /* 0xffffffd000087947 */ /* 0x000fea000383ffff */
.L_x_7952:
[----:B0-----:R-:W-:-:S04]  /*14200*/  IMAD.U32 R3, RZ, RZ, UR40 ;  /* 0x00000028ff037e24 */ /* 0x001fc8000f8e00ff */
[----:B------:R0:W2:Y:S03]  /*14210*/  SYNCS.PHASECHK.TRANS64.TRYWAIT P0, [R3+URZ+0x2e880], R2 ;  /* 0x02e88002030075a7 */ /* 0x0000a6000800017f */
[----:B--2---:R-:W-:Y:S05]  /*14220*/  @!P0 NANOSLEEP.SYNCS 0x989680 ;  /* 0x009896800000895d */ /* 0x004fea0003900000 */
[----:B------:R-:W2:Y:S02]  /*14230*/  @!P0 SYNCS.PHASECHK.TRANS64 P0, [R3+URZ+0x2e880], R2 ;  /* 0x02e88002030085a7 */ /* 0x000ea4000800007f */
[----:B--2---:R-:W-:Y:S05]  /*14240*/  @!P0 BRA `(.L_x_7952) ;  /* 0xfffffffc00ec8947 */ /* 0x004fea000383ffff */
[----:B------:R-:W-:Y:S05]  /*14250*/  BRA `(.L_x_8001) ;  /* 0xffffffd000547947 */ /* 0x000fea000383ffff */
.L_x_7954:
[----:B0-----:R-:W-:-:S04]  /*14260*/  IMAD.U32 R3, RZ, RZ, UR40 ;  /* 0x00000028ff037e24 */ /* 0x001fc8000f8e00ff */
[----:B------:R0:W2:Y:S03]  /*14270*/  SYNCS.PHASECHK.TRANS64.TRYWAIT P0, [R3+URZ+0x2e840], R2 ;  /* 0x02e84002030075a7 */ /* 0x0000a6000800017f */
[----:B--2---:R-:W-:Y:S05]  /*14280*/  @!P0 NANOSLEEP.SYNCS 0x989680 ;  /* 0x009896800000895d */ /* 0x004fea0003900000 */
[----:B------:R-:W2:Y:S02]  /*14290*/  @!P0 SYNCS.PHASECHK.TRANS64 P0, [R3+URZ+0x2e840], R2 ;  /* 0x02e84002030085a7 */ /* 0x000ea4000800007f */
[----:B--2---:R-:W-:Y:S05]  /*142a0*/  @!P0 BRA `(.L_x_7954) ;  /* 0xfffffffc00ec8947 */ /* 0x004fea000383ffff */
[----:B------:R-:W-:Y:S05]  /*142b0*/  BRA `(.L_x_8002) ;  /* 0xffffffd000947947 */ /* 0x000fea000383ffff */
.L_x_7957:
        /* <DEDUP_REMOVED lines=8> */
.L_x_8003:
[----:B------:R-:W-:Y:S02]  /*14340*/  IMAD.MOV.U32 R13, RZ, RZ, R0 ;  /* 0x000000ffff0d7224 */ /* 0x000fe400078e0000 */
[----:B------:R-:W-:-:S07]  /*14350*/  IMAD.MOV.U32 R6, RZ, RZ, R14 ;  /* 0x000000ffff067224 */ /* 0x000fce00078e000e */
[----:B------:R-:W-:Y:S05]  /*14360*/  WARPSYNC.COLLECTIVE R15, `(.L_x_8004) ;  /* 0x000000000f087348 */ /* 0x000fea0003c00000 */
[----:B------:R0:W1:Y:S02]  /*14370*/  SHFL.IDX P6, R14, R13, R12, R11 ;  /* 0x0000000c0d0e7389 */ /* 0x00006400000c000b */
[----:B01----:R-:W-:Y:S01]  /*14380*/  ENDCOLLECTIVE ;  /* 0x000000000000791b */ /* 0x003fe20003800000 */
.L_x_8004:
        /* <DEDUP_REMOVED lines=10> */
.L_x_8005:
        /* <DEDUP_REMOVED lines=16> */
.L_x_8006:
[----:B------:R-:W-:Y:S02]  /*14530*/  @!P1 VIADD R8, R4, UR40 ;  /* 0x0000002804089c36 */ /* 0x000fe40008000000 */
[----:B------:R-:W-:Y:S02]  /*14540*/  IMAD.MOV.U32 R13, RZ, RZ, R2 ;  /* 0x000000ffff0d7224 */ /* 0x000fe400078e0002 */
[----:B------:R-:W-:Y:S02]  /*14550*/  IMAD.MOV.U32 R12, RZ, RZ, 0x2 ;  /* 0x00000002ff0c7424 */ /* 0x000fe400078e00ff */
[----:B------:R-:W-:-:S07]  /*14560*/  IMAD.MOV.U32 R7, RZ, RZ, R14 ;  /* 0x000000ffff077224 */ /* 0x000fce00078e000e */
[----:B------:R-:W-:Y:S05]  /*14570*/  WARPSYNC.COLLECTIVE R15, `(.L_x_8007) ;  /* 0x000000000f087348 */ /* 0x000fea0003c00000 */
[----:B------:R0:W1:Y:S02]  /*14580*/  SHFL.IDX P6, R14, R13, R12, R11 ;  /* 0x0000000c0d0e7389 */ /* 0x00006400000c000b */
[----:B01----:R-:W-:Y:S01]  /*14590*/  ENDCOLLECTIVE ;  /* 0x000000000000791b */ /* 0x003fe20003800000 */
.L_x_8007:
        /* <DEDUP_REMOVED lines=16> */
.L_x_8008:
[----:B------:R-:W-:Y:S02]  /*146a0*/  @!P1 VIADD R8, R4, UR40 ;  /* 0x0000002804089c36 */ /* 0x000fe40008000000 */
[----:B------:R-:W-:Y:S02]  /*146b0*/  IMAD.MOV.U32 R13, RZ, RZ, R2 ;  /* 0x000000ffff0d7224 */ /* 0x000fe400078e0002 */
[----:B------:R-:W-:Y:S02]  /*146c0*/  IMAD.MOV.U32 R12, RZ, RZ, 0x3 ;  /* 0x00000003ff0c7424 */ /* 0x000fe400078e00ff */
[----:B------:R-:W-:-:S07]  /*146d0*/  IMAD.MOV.U32 R7, RZ, RZ, R14 ;  /* 0x000000ffff077224 */ /* 0x000fce00078e000e */
[----:B------:R-:W-:Y:S05]  /*146e0*/  WARPSYNC.COLLECTIVE R15, `(.L_x_8009) ;  /* 0x000000000f087348 */ /* 0x000fea0003c00000 */
[----:B------:R0:W1:Y:S02]  /*146f0*/  SHFL.IDX P6, R14, R13, R12, R11 ;  /* 0x0000000c0d0e7389 */ /* 0x00006400000c000b */
[----:B01----:R-:W-:Y:S01]  /*14700*/  ENDCOLLECTIVE ;  /* 0x000000000000791b */ /* 0x003fe20003800000 */
.L_x_8009:
        /* <DEDUP_REMOVED lines=16> */
.L_x_8010:
[----:B------:R-:W-:Y:S02]  /*14810*/  @!P1 VIADD R8, R4, UR40 ;  /* 0x0000002804089c36 */ /* 0x000fe40008000000 */
[----:B------:R-:W-:Y:S02]  /*14820*/  IMAD.MOV.U32 R13, RZ, RZ, R2 ;  /* 0x000000ffff0d7224 */ /* 0x000fe400078e0002 */
[----:B------:R-:W-:Y:S02]  /*14830*/  IMAD.MOV.U32 R12, RZ, RZ, 0x4 ;  /* 0x00000004ff0c7424 */ /* 0x000fe400078e00ff */
[----:B------:R-:W-:-:S07]  /*14840*/  IMAD.MOV.U32 R7, RZ, RZ, R14 ;  /* 0x000000ffff077224 */ /* 0x000fce00078e000e */
[----:B------:R-:W-:Y:S05]  /*14850*/  WARPSYNC.COLLECTIVE R15, `(.L_x_8011) ;  /* 0x000000000f087348 */ /* 0x000fea0003c00000 */
[----:B------:R0:W1:Y:S02]  /*14860*/  SHFL.IDX P6, R14, R13, R12, R11 ;  /* 0x0000000c0d0e7389 */ /* 0x00006400000c000b */
[----:B01----:R-:W-:Y:S01]  /*14870*/  ENDCOLLECTIVE ;  /* 0x000000000000791b */ /* 0x003fe20003800000 */
.L_x_8011:
        /* <DEDUP_REMOVED lines=16> */
.L_x_8012:
[----:B------:R-:W-:Y:S02]  /*14980*/  @!P1 VIADD R8, R4, UR40 ;  /* 0x0000002804089c36 */ /* 0x000fe40008000000 */
[----:B------:R-:W-:Y:S02]  /*14990*/  IMAD.MOV.U32 R13, RZ, RZ, R2 ;  /* 0x000000ffff0d7224 */ /* 0x000fe400078e0002 */
[----:B------:R-:W-:Y:S02]  /*149a0*/  IMAD.MOV.U32 R12, RZ, RZ, 0x5 ;  /* 0x00000005ff0c7424 */ /* 0x000fe400078e00ff */
[----:B------:R-:W-:-:S07]  /*149b0*/  IMAD.MOV.U32 R7, RZ, RZ, R14 ;  /* 0x000000ffff077224 */ /* 0x000fce00078e000e */
[----:B------:R-:W-:Y:S05]  /*149c0*/  WARPSYNC.COLLECTIVE R15, `(.L_x_8013) ;  /* 0x000000000f087348 */ /* 0x000fea0003c00000 */
[----:B------:R0:W1:Y:S02]  /*149d0*/  SHFL.IDX P6, R14, R13, R12, R11 ;  /* 0x0000000c0d0e7389 */ /* 0x00006400000c000b */
[----:B01----:R-:W-:Y:S01]  /*149e0*/  ENDCOLLECTIVE ;  /* 0x000000000000791b */ /* 0x003fe20003800000 */
.L_x_8013:
        /* <DEDUP_REMOVED lines=16> */
.L_x_8014:
[----:B------:R-:W-:Y:S02]  /*14af0*/  @!P1 VIADD R8, R4, UR40 ;  /* 0x0000002804089c36 */ /* 0x000fe40008000000 */
[----:B------:R-:W-:Y:S02]  /*14b00*/  IMAD.MOV.U32 R13, RZ, RZ, R2 ;  /* 0x000000ffff0d7224 */ /* 0x000fe400078e0002 */
[----:B------:R-:W-:Y:S02]  /*14b10*/  IMAD.MOV.U32 R12, RZ, RZ, 0x6 ;  /* 0x00000006ff0c7424 */ /* 0x000fe400078e00ff */
[----:B------:R-:W-:-:S07]  /*14b20*/  IMAD.MOV.U32 R7, RZ, RZ, R14 ;  /* 0x000000ffff077224 */ /* 0x000fce00078e000e */
[----:B------:R-:W-:Y:S05]  /*14b30*/  WARPSYNC.COLLECTIVE R15, `(.L_x_8015) ;  /* 0x000000000f087348 */ /* 0x000fea0003c00000 */
[----:B------:R0:W1:Y:S02]  /*14b40*/  SHFL.IDX P6, R14, R13, R12, R11 ;  /* 0x0000000c0d0e7389 */ /* 0x00006400000c000b */
[----:B01----:R-:W-:Y:S01]  /*14b50*/  ENDCOLLECTIVE ;  /* 0x000000000000791b */ /* 0x003fe20003800000 */
.L_x_8015:
        /* <DEDUP_REMOVED lines=10> */
[----:B0-----:R-:W-:-:S07]  /*14c00*/  IMAD.MOV.U32 R6, RZ, RZ, R14 ;  /* 0x000000ffff067224 */ /* 0x001fce00078e000e */
[----:B------:R-:W-:Y:S05]  /*14c10*/  WARPSYNC.COLLECTIVE R15, `(.L_x_8016) ;  /* 0x000000000f087348 */ /* 0x000fea0003c00000 */
[----:B------:R0:W1:Y:S02]  /*14c20*/  SHFL.IDX P6, R14, R13, R12, R11 ;  /* 0x0000000c0d0e7389 */ /* 0x00006400000c000b */
[----:B01----:R-:W-:Y:S01]  /*14c30*/  ENDCOLLECTIVE ;  /* 0x000000000000791b */ /* 0x003fe20003800000 */
.L_x_8016:
        /* <DEDUP_REMOVED lines=9> */
.L_x_8017:
        /* <DEDUP_REMOVED lines=14> */
.L_x_8018:
[----:B------:R-:W-:Y:S01]  /*14db0*/  IMAD.MOV.U32 R0, RZ, RZ, R14 ;  /* 0x000000ffff007224 */ /* 0x000fe200078e000e */
[----:B------:R-:W-:Y:S06]  /*14dc0*/  BRA `(.L_x_8019) ;  /* 0xffffffd0009c7947 */ /* 0x000fec000383ffff */
.L_x_7958:
[----:B0-----:R-:W-:-:S04]  /*14dd0*/  IMAD.U32 R2, RZ, RZ, UR40 ;  /* 0x00000028ff027e24 */ /* 0x001fc8000f8e00ff */
[----:B------:R0:W1:Y:S03]  /*14de0*/  SYNCS.PHASECHK.TRANS64.TRYWAIT P0, [R2+URZ+0x2e820], R0 ;  /* 0x02e82000020075a7 */ /* 0x000066000800017f */
[----:B-1----:R-:W-:Y:S05]  /*14df0*/  @!P0 NANOSLEEP.SYNCS 0x989680 ;  /* 0x009896800000895d */ /* 0x002fea0003900000 */
[----:B------:R-:W1:Y:S02]  /*14e00*/  @!P0 SYNCS.PHASECHK.TRANS64 P0, [R2+URZ+0x2e820], R0 ;  /* 0x02e82000020085a7 */ /* 0x000e64000800007f */
[----:B-1----:R-:W-:Y:S05]  /*14e10*/  @!P0 BRA `(.L_x_7958) ;  /* 0xfffffffc00ec8947 */ /* 0x002fea000383ffff */
[----:B------:R-:W-:Y:S05]  /*14e20*/  BRA `(.L_x_8020) ;  /* 0xffffffd000d87947 */ /* 0x000fea000383ffff */
.L_x_7963:
[----:B0-----:R0:W1:Y:S02]  /*14e30*/  SYNCS.PHASECHK.TRANS64.TRYWAIT P0, [R4+URZ+0x2e880], R3 ;  /* 0x02e88003040075a7 */ /* 0x001064000800017f */
[----:B-1----:R-:W-:Y:S05]  /*14e40*/  @!P0 NANOSLEEP.SYNCS 0x989680 ;  /* 0x009896800000895d */ /* 0x002fea0003900000 */
[----:B------:R-:W1:Y:S02]  /*14e50*/  @!P0 SYNCS.PHASECHK.TRANS64 P0, [R4+URZ+0x2e880], R3 ;  /* 0x02e88003040085a7 */ /* 0x000e64000800007f */
[----:B-1----:R-:W-:Y:S05]  /*14e60*/  @!P0 BRA `(.L_x_7963) ;  /* 0xfffffffc00f08947 */ /* 0x002fea000383ffff */
[----:B------:R-:W-:Y:S05]  /*14e70*/  BRA `(.L_x_8021) ;  /* 0xffffffd4009c7947 */ /* 0x000fea000383ffff */
.L_x_7967:
[----:B-1----:R1:W2:Y:S02]  /*14e80*/  SYNCS.PHASECHK.TRANS64.TRYWAIT P0, [R4+URZ+0x2e840], R3 ;  /* 0x02e84003040075a7 */ /* 0x0022a4000800017f */
[----:B--2---:R-:W-:Y:S05]  /*14e90*/  @!P0 NANOSLEEP.SYNCS 0x989680 ;  /* 0x009896800000895d */ /* 0x004fea0003900000 */
[----:B------:R-:W2:Y:S02]  /*14ea0*/  @!P0 SYNCS.PHASECHK.TRANS64 P0, [R4+URZ+0x2e840], R3 ;  /* 0x02e84003040085a7 */ /* 0x000ea4000800007f */
[----:B--2---:R-:W-:Y:S05]  /*14eb0*/  @!P0 BRA `(.L_x_7967) ;  /* 0xfffffffc00f08947 */ /* 0x004fea000383ffff */
[----:B------:R-:W-:Y:S05]  /*14ec0*/  BRA `(.L_x_8022) ;  /* 0xffffffd800107947 */ /* 0x000fea000383ffff */
.L_x_7972:
[----:B0-----:R0:W1:Y:S02]  /*14ed0*/  SYNCS.PHASECHK.TRANS64.TRYWAIT P0, [R19+URZ+0x2e870], R2 ;  /* 0x02e87002130075a7 */ /* 0x001064000800017f */
[----:B-1----:R-:W-:Y:S05]  /*14ee0*/  @!P0 NANOSLEEP.SYNCS 0x989680 ;  /* 0x009896800000895d */ /* 0x002fea0003900000 */
[----:B------:R-:W1:Y:S02]  /*14ef0*/  @!P0 SYNCS.PHASECHK.TRANS64 P0, [R19+URZ+0x2e870], R2 ;  /* 0x02e87002130085a7 */ /* 0x000e64000800007f */
[----:B-1----:R-:W-:Y:S05]  /*14f00*/  @!P0 BRA `(.L_x_7972) ;  /* 0xfffffffc00f08947 */ /* 0x002fea000383ffff */
[----:B------:R-:W-:Y:S05]  /*14f10*/  BRA `(.L_x_8023) ;  /* 0xffffffd800a87947 */ /* 0x000fea000383ffff */
.L_x_7974:
[----:B0-----:R0:W1:Y:S02]  /*14f20*/  SYNCS.PHASECHK.TRANS64.TRYWAIT P0, [R19+URZ+0x2e860], R3 ;  /* 0x02e86003130075a7 */ /* 0x001064000800017f */
[----:B-1----:R-:W-:Y:S05]  /*14f30*/  @!P0 NANOSLEEP.SYNCS 0x989680 ;  /* 0x009896800000895d */ /* 0x002fea0003900000 */
[----:B------:R-:W1:Y:S02]  /*14f40*/  @!P0 SYNCS.PHASECHK.TRANS64 P0, [R19+URZ+0x2e860], R3 ;  /* 0x02e86003130085a7 */ /* 0x000e64000800007f */
[----:B-1----:R-:W-:Y:S05]  /*14f50*/  @!P0 BRA `(.L_x_7974) ;  /* 0xfffffffc00f08947 */ /* 0x002fea000383ffff */
[----:B------:R-:W-:Y:S05]  /*14f60*/  BRA `(.L_x_8024) ;  /* 0xffffffd800ac7947 */ /* 0x000fea000383ffff */
.L_x_7980:
[----:B0-----:R-:W2:Y:S02]  /*14f70*/  LDL R2, [R1] ;  /* 0x0000000001027983 */ /* 0x001ea40000100800 */
[----:B--2---:R0:W1:Y:S02]  /*14f80*/  SYNCS.PHASECHK.TRANS64.TRYWAIT P0, [R2+URZ+0x2e870], R0 ;  /* 0x02e87000020075a7 */ /* 0x004064000800017f */
[----:B-1----:R-:W-:Y:S05]  /*14f90*/  @!P0 NANOSLEEP.SYNCS 0x989680 ;  /* 0x009896800000895d */ /* 0x002fea0003900000 */
[----:B------:R-:W1:Y:S02]  /*14fa0*/  @!P0 SYNCS.PHASECHK.TRANS64 P0, [R2+URZ+0x2e870], R0 ;  /* 0x02e87000020085a7 */ /* 0x000e64000800007f */
[----:B-1----:R-:W-:Y:S05]  /*14fb0*/  @!P0 BRA `(.L_x_7980) ;  /* 0xfffffffc00ec8947 */ /* 0x002fea000383ffff */
[----:B------:R-:W-:Y:S05]  /*14fc0*/  BRA `(.L_x_8025) ;  /* 0xffffffe000dc7947 */ /* 0x000fea000383ffff */
.L_x_7982:
[----:B0-----:R-:W2:Y:S02]  /*14fd0*/  LDL R3, [R1] ;  /* 0x0000000001037983 */ /* 0x001ea40000100800 */
[----:B--2---:R0:W1:Y:S02]  /*14fe0*/  SYNCS.PHASECHK.TRANS64.TRYWAIT P0, [R3+URZ+0x2e860], R0 ;  /* 0x02e86000030075a7 */ /* 0x004064000800017f */
[----:B-1----:R-:W-:Y:S05]  /*14ff0*/  @!P0 NANOSLEEP.SYNCS 0x989680 ;  /* 0x009896800000895d */ /* 0x002fea0003900000 */
[----:B------:R-:W1:Y:S02]  /*15000*/  @!P0 SYNCS.PHASECHK.TRANS64 P0, [R3+URZ+0x2e860], R0 ;  /* 0x02e86000030085a7 */ /* 0x000e64000800007f */
[----:B-1----:R-:W-:Y:S05]  /*15010*/  @!P0 BRA `(.L_x_7982) ;  /* 0xfffffffc00ec8947 */ /* 0x002fea000383ffff */
[----:B------:R-:W-:Y:S05]  /*15020*/  BRA `(.L_x_8026) ;  /* 0xffffffe000e87947 */ /* 0x000fea000383ffff */
.L_x_7984:
[----:B0-----:R0:W1:Y:S02]  /*15030*/  SYNCS.PHASECHK.TRANS64.TRYWAIT P0, [R7+URZ+0x2e820], R2 ;  /* 0x02e82002070075a7 */ /* 0x001064000800017f */
[----:B-1----:R-:W-:Y:S05]  /*15040*/  @!P0 NANOSLEEP.SYNCS 0x989680 ;  /* 0x009896800000895d */ /* 0x002fea0003900000 */
[----:B------:R-:W1:Y:S02]  /*15050*/  @!P0 SYNCS.PHASECHK.TRANS64 P0, [R7+URZ+0x2e820], R2 ;  /* 0x02e82002070085a7 */ /* 0x000e64000800007f */
[----:B-1----:R-:W-:Y:S05]  /*15060*/  @!P0 BRA `(.L_x_7984) ;  /* 0xfffffffc00f08947 */ /* 0x002fea000383ffff */
[----:B------:R-:W-:Y:S05]  /*15070*/  BRA `(.L_x_8027) ;  /* 0xffffffe800bc7947 */ /* 0x000fea000383ffff */
.L_x_7986:
[----:B0-----:R0:W1:Y:S02]  /*15080*/  SYNCS.PHASECHK.TRANS64.TRYWAIT P1, [R6+URZ], R3 ;  /* 0x00000003060075a7 */ /* 0x001064000802017f */
[----:B-1----:R-:W-:Y:S05]  /*15090*/  @!P1 NANOSLEEP.SYNCS 0x989680 ;  /* 0x009896800000995d */ /* 0x002fea0003900000 */
[----:B------:R-:W1:Y:S02]  /*150a0*/  @!P1 SYNCS.PHASECHK.TRANS64 P1, [R6+URZ], R3 ;  /* 0x00000003060095a7 */ /* 0x000e64000802007f */
[----:B-1----:R-:W-:Y:S05]  /*150b0*/  @!P1 BRA `(.L_x_7986) ;  /* 0xfffffffc00f09947 */ /* 0x002fea000383ffff */
[----:B------:R-:W-:Y:S05]  /*150c0*/  BRA `(.L_x_8028) ;  /* 0xffffffec000c7947 */ /* 0x000fea000383ffff */
.L_x_7987:
[----:B-1----:R1:W2:Y:S02]  /*150d0*/  SYNCS.PHASECHK.TRANS64.TRYWAIT P1, [R5+URZ], R2 ;  /* 0x00000002050075a7 */ /* 0x0022a4000802017f */
[----:B--2---:R-:W-:Y:S05]  /*150e0*/  @!P1 NANOSLEEP.SYNCS 0x989680 ;  /* 0x009896800000995d */ /* 0x004fea0003900000 */
[----:B------:R-:W2:Y:S02]  /*150f0*/  @!P1 SYNCS.PHASECHK.TRANS64 P1, [R5+URZ], R2 ;  /* 0x00000002050095a7 */ /* 0x000ea4000802007f */
[----:B--2---:R-:W-:Y:S05]  /*15100*/  @!P1 BRA `(.L_x_7987) ;  /* 0xfffffffc00f09947 */ /* 0x004fea000383ffff */
[----:B------:R-:W-:Y:S05]  /*15110*/  BRA `(.L_x_8029) ;  /* 0xffffffec00007947 */ /* 0x000fea000383ffff */
.L_x_7989:
[----:B--2---:R2:W3:Y:S02]  /*15120*/  SYNCS.PHASECHK.TRANS64.TRYWAIT P1, [R0+URZ+0x2e860], R3 ;  /* 0x02e86003000075a7 */ /* 0x0044e4000802017f */
[----:B---3--:R-:W-:Y:S05]  /*15130*/  @!P1 NANOSLEEP.SYNCS 0x989680 ;  /* 0x009896800000995d */ /* 0x008fea0003900000 */
[----:B------:R-:W3:Y:S02]  /*15140*/  @!P1 SYNCS.PHASECHK.TRANS64 P1, [R0+URZ+0x2e860], R3 ;  /* 0x02e86003000095a7 */ /* 0x000ee4000802007f */
[----:B---3--:R-:W-:Y:S05]  /*15150*/  @!P1 BRA `(.L_x_7989) ;  /* 0xfffffffc00f09947 */ /* 0x008fea000383ffff */
[----:B------:R-:W-:Y:S05]  /*15160*/  BRA `(.L_x_8030) ;  /* 0xffffffec00007947 */ /* 0x000fea000383ffff */
.L_x_7991:
[----:B-1----:R1:W3:Y:S02]  /*15170*/  SYNCS.PHASECHK.TRANS64.TRYWAIT P1, [R5+URZ+0x2e860], R2 ;  /* 0x02e86002050075a7 */ /* 0x0022e4000802017f */
[----:B---3--:R-:W-:Y:S05]  /*15180*/  @!P1 NANOSLEEP.SYNCS 0x989680 ;  /* 0x009896800000995d */ /* 0x008fea0003900000 */
[----:B------:R-:W3:Y:S02]  /*15190*/  @!P1 SYNCS.PHASECHK.TRANS64 P1, [R5+URZ+0x2e860], R2 ;  /* 0x02e86002050095a7 */ /* 0x000ee4000802007f */
[----:B---3--:R-:W-:Y:S05]  /*151a0*/  @!P1 BRA `(.L_x_7991) ;  /* 0xfffffffc00f09947 */ /* 0x008fea000383ffff */
[----:B------:R-:W-:Y:S05]  /*151b0*/  BRA `(.L_x_8031) ;  /* 0xffffffec00007947 */ /* 0x000fea000383ffff */
.L_x_7993:
[----:B---3--:R3:W4:Y:S02]  /*151c0*/  SYNCS.PHASECHK.TRANS64.TRYWAIT P0, [R0+URZ+0x2e880], R3 ;  /* 0x02e88003000075a7 */ /* 0x008724000800017f */
[----:B----4-:R-:W-:Y:S05]  /*151d0*/  @!P0 NANOSLEEP.SYNCS 0x989680 ;  /* 0x009896800000895d */ /* 0x010fea0003900000 */
[----:B------:R-:W4:Y:S02]  /*151e0*/  @!P0 SYNCS.PHASECHK.TRANS64 P0, [R0+URZ+0x2e880], R3 ;  /* 0x02e88003000085a7 */ /* 0x000f24000800007f */
[----:B----4-:R-:W-:Y:S05]  /*151f0*/  @!P0 BRA `(.L_x_7993) ;  /* 0xfffffffc00f08947 */ /* 0x010fea000383ffff */
[----:B------:R-:W-:Y:S05]  /*15200*/  BRA `(.L_x_7994) ;  /* 0xffffffe800fc7947 */ /* 0x000fea000383ffff */
.L_x_8032:
        /* <DEDUP_REMOVED lines=15> */
.L_x_13282:


//--------------------- .text._ZN7cutlass13device_kernelIN5flash11enable_sm90INS1_16FlashAttnFwdSm90INS1_25CollectiveMainloopFwdSm90ILi2EN4cute5tupleIJNS5_1CILi1EEES8_S8_EEENS6_IJNS7_ILi128EEENS7_ILi224EEESA_EEELi128ENS_12float_e4m3_tEfNS_4arch4Sm90ELb1ELb0ELb0ELb1ELb0ELb0ELb0ELb1ELb1ELb1ELb1ELb0EEENS1_21CollectiveEpilogueFwdINS6_IJSA_SA_SB_EEES9_NS_10bfloat16_tESF_Li256ELb1ELb1ELb1ELb1EEENS1_36VarlenDynamicPersistentTileSchedulerILi128ELi224ELi256ELi128ELb1ELb1ELb1ELb1ELb1ELb1EEEEEEEEEvNT_6ParamsE --------------------------
	.section	.text._ZN7cutlass13device_kernelIN5flash11enable_sm90INS1_16FlashAttnFwdSm90INS1_25CollectiveMainloopFwdSm90ILi2EN4cute5tupleIJNS5_1CILi1EEES8_S8_EEENS6_IJNS7_ILi128EEENS7_ILi224EEESA_EEELi128ENS_12float_e4m3_tEfNS_4arch4Sm90ELb1ELb0ELb0ELb1ELb0ELb0ELb0ELb1ELb1ELb1ELb1ELb0EEENS1_21CollectiveEpilogueFwdINS6_IJSA_SA_SB_EEES9_NS_10bfloat16_tESF_Li256ELb1ELb1ELb1ELb1EEENS1_36VarlenDynamicPersistentTileSchedulerILi128ELi224ELi256ELi128ELb1ELb1ELb1ELb1ELb1ELb1EEEEEEEEEvNT_6ParamsE,"ax",@progbits
	.align	128
.text._ZN7cutlass13device_kernelIN5flash11enable_sm90INS1_16FlashAttnFwdSm90INS1_25CollectiveMainloopFwdSm90ILi2EN4cute5tupleIJNS5_1CILi1EEES8_S8_EEENS6_IJNS7_ILi128EEENS7_ILi224EEESA_EEELi128ENS_12float_e4m3_tEfNS_4arch4Sm90ELb1ELb0ELb0ELb1ELb0ELb0ELb0ELb1ELb1ELb1ELb1ELb0EEENS1_21CollectiveEpilogueFwdINS6_IJSA_SA_SB_EEES9_NS_10bfloat16_tESF_Li256ELb1ELb1ELb1ELb1EEENS1_36VarlenDynamicPersistentTileSchedulerILi128ELi224ELi256ELi128ELb1ELb1ELb1ELb1ELb1ELb1EEEEEEEEEvNT_6ParamsE:
        .type           _ZN7cutlass13device_kernelIN5flash11enable_sm90INS1_16FlashAttnFwdSm90INS1_25CollectiveMainloopFwdSm90ILi2EN4cute5tupleIJNS5_1CILi1EEES8_S8_EEENS6_IJNS7_ILi128EEENS7_ILi224EEESA_EEELi128ENS_12float_e4m3_tEfNS_4arch4Sm90ELb1ELb0ELb0ELb1ELb0ELb0ELb0ELb1ELb1ELb1ELb1ELb0EEENS1_21CollectiveEpilogueFwdINS6_IJSA_SA_SB_EEES9_NS_10bfloat16_tESF_Li256ELb1ELb1ELb1ELb1EEENS1_36VarlenDynamicPersistentTileSchedulerILi128ELi224ELi256ELi128ELb1ELb1ELb1ELb1ELb1ELb1EEEEEEEEEvNT_6ParamsE,@function
        .size           _ZN7cutlass13device_kernelIN5flash11enable_sm90INS1_16FlashAttnFwdSm90INS1_25CollectiveMainloopFwdSm90ILi2EN4cute5tupleIJNS5_1CILi1EEES8_S8_EEENS6_IJNS7_ILi128EEENS7_ILi224EEESA_EEELi128ENS_12float_e4m3_tEfNS_4arch4Sm90ELb1ELb0ELb0ELb1ELb0ELb0ELb0ELb1ELb1ELb1ELb1ELb0EEENS1_21CollectiveEpilogueFwdINS6_IJSA_SA_SB_EEES9_NS_10bfloat16_tESF_Li256ELb1ELb1ELb1ELb1EEENS1_36VarlenDynamicPersistentTileSchedulerILi128ELi224ELi256ELi128ELb1ELb1ELb1ELb1ELb1ELb1EEEEEEEEEvNT_6ParamsE,(.L_x_13283 - _ZN7cutlass13device_kernelIN5flash11enable_sm90INS1_16FlashAttnFwdSm90INS1_25CollectiveMainloopFwdSm90ILi2EN4cute5tupleIJNS5_1CILi1EEES8_S8_EEENS6_IJNS7_ILi128EEENS7_ILi224EEESA_EEELi128ENS_12float_e4m3_tEfNS_4arch4Sm90ELb1ELb0ELb0ELb1ELb0ELb0ELb0ELb1ELb1ELb1ELb1ELb0EEENS1_21CollectiveEpilogueFwdINS6_IJSA_SA_SB_EEES9_NS_10bfloat16_tESF_Li256ELb1ELb1ELb1ELb1EEENS1_36VarlenDynamicPersistentTileSchedulerILi128ELi224ELi256ELi128ELb1ELb1ELb1ELb1ELb1ELb1EEEEEEEEEvNT_6ParamsE)
        .other          _ZN7cutlass13device_kernelIN5flash11enable_sm90INS1_16FlashAttnFwdSm90INS1_25CollectiveMainloopFwdSm90ILi2EN4cute5tupleIJNS5_1CILi1EEES8_S8_EEENS6_IJNS7_ILi128EEENS7_ILi224EEESA_EEELi128ENS_12float_e4m3_tEfNS_4arch4Sm90ELb1ELb0ELb0ELb1ELb0ELb0ELb0ELb1ELb1ELb1ELb1ELb0EEENS1_21CollectiveEpilogueFwdINS6_IJSA_SA_SB_EEES9_NS_10bfloat16_tESF_Li256ELb1ELb1ELb1ELb1EEENS1_36VarlenDynamicPersistentTileSchedulerILi128ELi224ELi256ELi128ELb1ELb1ELb1ELb1ELb1ELb1EEEEEEEEEvNT_6ParamsE,@"STO_CUDA_ENTRY STV_DEFAULT"
_ZN7cutlass13device_kernelIN5flash11enable_sm90INS1_16FlashAttnFwdSm90INS1_25CollectiveMainloopFwdSm90ILi2EN4cute5tupleIJNS5_1CILi1EEES8_S8_EEENS6_IJNS7_ILi128EEENS7_ILi224EEESA_EEELi128ENS_12float_e4m3_tEfNS_4arch4Sm90ELb1ELb0ELb0ELb1ELb0ELb0ELb0ELb1ELb1ELb1ELb1ELb0EEENS1_21CollectiveEpilogueFwdINS6_IJSA_SA_SB_EEES9_NS_10bfloat16_tESF_Li256ELb1ELb1ELb1ELb1EEENS1_36VarlenDynamicPersistentTileSchedulerILi128ELi224ELi256ELi128ELb1ELb1ELb1ELb1ELb1ELb1EEEEEEEEEvNT_6ParamsE:
        /* <DEDUP_REMOVED lines=18> */
.L_x_8034:
[----:B------:R-:W-:Y:S05]  /*0120*/  BSYNC B0 ;  /* 0x0000000000007941 */ /* 0x000fea0003800000 */
.L_x_8033:
        /* <DEDUP_REMOVED lines=41> */
.L_x_8035:
        /* <DEDUP_REMOVED lines=22> */
.L_x_8036:
        /* <DEDUP_REMOVED lines=18> */
.L_x_8037:
        /* <DEDUP_REMOVED lines=22> */
.L_x_8038:
        /* <DEDUP_REMOVED lines=22> */
.L_x_8039:
[----:B------:R-:W-:Y:S01]  /*0900*/  PLOP3.LUT P0, PT, PT, PT, UP0, 0x80, 0x0 ;  /* 0x000000000000781c */ /* 0x000fe20003f0f008 */
[----:B------:R-:W-:Y:S01]  /*0910*/  UMOV UR38, 0x1 ;  /* 0x0000000100267882 */ /* 0x000fe20000000000 */
[----:B------:R-:W-:Y:S01]  /*0920*/  NOP ;  /* 0x0000000000007918 */ /* 0x000fe20000000000 */
[----:B------:R-:W-:Y:S01]  /*0930*/  USEL UR38, UR38, 0x2, !UP0 ;  /* 0x0000000226267887 */ /* 0x000fe2000c000000 */
[----:B------:R-:W-:Y:S01]  /*0940*/  ULDC.64 UR54, c[0x0][0x208] ;  /* 0x0000820000367ab9 */ /* 0x000fe20000000a00 */
[----:B012-4-:R-:W-:Y:S08]  /*0950*/  BAR.SYNC.DEFER_BLOCKING 0x0 ;  /* 0x0000000000007b1d */ /* 0x017ff00000010000 */
[----:B------:R-:W-:Y:S05]  /*0960*/  @!P0 BRA `(.L_x_8040) ;  /* 0x0000011c00048947 */ /* 0x000fea0003800000 */
.L_x_8041:
        /* <DEDUP_REMOVED lines=33> */
[----:B------:R-:W-:Y:S02]  /*0b80*/  SHF.R.S32.HI R6, RZ, 0x4, R3 ;  /* 0x00000004ff067819 */ /* 0x000fe40000011403 */
[----:B------:R-:W-:Y:S02]  /*0b90*/  SHF.R.S32.HI R7, RZ, 0x1f, R11 ;  /* 0x0000001fff077819 */ /* 0x000fe4000001140b */
[----:B------:R-:W-:-:S02]  /*0ba0*/  LOP3.LUT R4, R3, 0x3fffff0, RZ, 0xc0, !PT ;  /* 0x03fffff003047812 */ /* 0x000fc400078ec0ff */
[----:B------:R-:W-:Y:S02]  /*0bb0*/  LEA.HI R3, R3, R6, RZ, 0x1 ;  /* 0x0000000603037211 */ /* 0x000fe400078f08ff */
[----:B------:R-:W-:Y:S01]  /*0bc0*/  LEA.HI R8, R7, R11, RZ, 0x2 ;  /* 0x0000000b07087211 */ /* 0x000fe200078f10ff */
[----:B------:R-:W-:Y:S01]  /*0bd0*/  IMAD.IADD R4, R12, 0x1, -R4 ;  /* 0x000000010c047824 */ /* 0x000fe200078e0a04 */
[----:B------:R-:W-:Y:S02]  /*0be0*/  LOP3.LUT R3, R3, 0x1ffffffe, RZ, 0xc0, !PT ;  /* 0x1ffffffe03037812 */ /* 0x000fe400078ec0ff */
[--C-:B------:R-:W-:Y:S01]  /*0bf0*/  SHF.R.S32.HI R9, RZ, 0x2, R8.reuse ;  /* 0x00000002ff097819 */ /* 0x100fe20000011408 */
[----:B------:R-:W-:Y:S01]  /*0c00*/  IMAD R4, R4, 0x40, R5 ;  /* 0x0000004004047824 */ /* 0x000fe200078e0205 */
[----:B------:R-:W-:Y:S01]  /*0c10*/  SHF.R.S32.HI R10, RZ, 0x1f, R8 ;  /* 0x0000001fff0a7819 */ /* 0x000fe20000011408 */
[----:B------:R-:W-:Y:S01]  /*0c20*/  IMAD.IADD R3, R6, 0x1, -R3 ;  /* 0x0000000106037824 */ /* 0x000fe200078e0a03 */
[----:B------:R-:W-:-:S02]  /*0c30*/  SHF.R.S32.HI R6, RZ, 0x7, R2 ;  /* 0x00000007ff067819 */ /* 0x000fc40000011402 */
[----:B------:R-:W-:Y:S01]  /*0c40*/  LEA.HI R10, R10, R9, RZ, 0x3 ;  /* 0x000000090a0a7211 */ /* 0x000fe200078f18ff */
[----:B------:R-:W-:Y:S01]  /*0c50*/  IMAD R3, R3, 0x8, R4 ;  /* 0x0000000803037824 */ /* 0x000fe200078e0204 */
[----:B------:R-:W-:Y:S02]  /*0c60*/  LEA.HI R7, R7, R11, RZ, 0x5 ;  /* 0x0000000b07077211 */ /* 0x000fe400078f28ff */
[----:B------:R-:W-:Y:S02]  /*0c70*/  LOP3.LUT R10, R10, 0xfffffff8, RZ, 0xc0, !PT ;  /* 0xfffffff80a0a7812 */ /* 0x000fe400078ec0ff */
[----:B------:R-:W-:Y:S01]  /*0c80*/  LEA.HI R2, R2, R6, RZ, 0x1 ;  /* 0x0000000602027211 */ /* 0x000fe200078f08ff */
[----:B------:R0:W-:Y:S01]  /*0c90*/  STL [R1+0x40], R3 ;  /* 0x0000400301007387 */ /* 0x0001e20000100800 */
[----:B------:R-:W-:Y:S01]  /*0ca0*/  LEA.HI R5, R0, R12, RZ, 0x2 ;  /* 0x0000000c00057211 */ /* 0x000fe200078f10ff */
[----:B------:R-:W-:Y:S01]  /*0cb0*/  IMAD.IADD R10, R9, 0x1, -R10 ;  /* 0x00000001090a7824 */ /* 0x000fe200078e0a0a */
[----:B------:R-:W-:-:S02]  /*0cc0*/  SHF.R.S32.HI R7, RZ, 0x5, R7 ;  /* 0x00000005ff077819 */ /* 0x000fc40000011407 */
[----:B------:R-:W-:Y:S02]  /*0cd0*/  LOP3.LUT R2, R2, 0x3fffffe, RZ, 0xc0, !PT ;  /* 0x03fffffe02027812 */ /* 0x000fe400078ec0ff */
[----:B------:R-:W-:Y:S01]  /*0ce0*/  LEA.HI R0, R0, R12, RZ, 0x3 ;  /* 0x0000000c00007211 */ /* 0x000fe200078f18ff */
[----:B------:R-:W-:Y:S01]  /*0cf0*/  IMAD R7, R7, 0x10, R10 ;  /* 0x0000001007077824 */ /* 0x000fe200078e020a */
[----:B------:R-:W-:Y:S01]  /*0d00*/  LOP3.LUT R5, R5, 0xfffffffc, RZ, 0xc0, !PT ;  /* 0xfffffffc05057812 */ /* 0x000fe200078ec0ff */
[----:B------:R-:W-:Y:S01]  /*0d10*/  IMAD.IADD R2, R6, 0x1, -R2 ;  /* 0x0000000106027824 */ /* 0x000fe200078e0a02 */
[----:B------:R-:W-:Y:S02]  /*0d20*/  LOP3.LUT R22, R0, 0xfffffff8, RZ, 0xc0, !PT ;  /* 0xfffffff800167812 */ /* 0x000fe400078ec0ff */
[----:B------:R-:W-:Y:S01]  /*0d30*/  LOP3.LUT R8, R8, 0x7ffffffc, RZ, 0xc0, !PT ;  /* 0x7ffffffc08087812 */ /* 0x000fe200078ec0ff */
[----:B------:R-:W-:Y:S02]  /*0d40*/  IMAD.IADD R5, R12, 0x1, -R5 ;  /* 0x000000010c057824 */ /* 0x000fe400078e0a05 */
[----:B------:R-:W-:-:S02]  /*0d50*/  IMAD R2, R2, 0x40, R7 ;  /* 0x0000004002027824 */ /* 0x000fc400078e0207 */
[----:B------:R-:W-:Y:S01]  /*0d60*/  IMAD.IADD R22, R12, 0x1, -R22 ;  /* 0x000000010c167824 */ /* 0x000fe200078e0a16 */
[----:B0-----:R-:W-:Y:S01]  /*0d70*/  LEA.HI R3, R5, R5, RZ, 0x1 ;  /* 0x0000000505037211 */ /* 0x001fe200078f08ff */
[----:B------:R-:W-:Y:S01]  /*0d80*/  IMAD.IADD R8, R11, 0x1, -R8 ;  /* 0x000000010b087824 */ /* 0x000fe200078e0a08 */
[----:B------:R0:W-:Y:S01]  /*0d90*/  STL [R1+0x3c], R2 ;  /* 0x00003c0201007387 */ /* 0x0001e20000100800 */
[----:B------:R-:W-:Y:S01]  /*0da0*/  IMAD.SHL.U32 R16, R22, 0x8, RZ ;  /* 0x0000000816107824 */ /* 0x000fe200078e00ff */
[----:B------:R-:W-:Y:S01]  /*0db0*/  LOP3.LUT R4, R3, 0x1ffffffe, RZ, 0xc0, !PT ;  /* 0x1ffffffe03047812 */ /* 0x000fe200078ec0ff */
[----:B------:R-:W-:Y:S02]  /*0dc0*/  IMAD.SHL.U32 R17, R8, 0x2, RZ ;  /* 0x0000000208117824 */ /* 0x000fe400078e00ff */
[----:B------:R-:W-:Y:S01]  /*0dd0*/  VIADD R19, R16, 0x40 ;  /* 0x0000004010137836 */ /* 0x000fe20000000000 */
[----:B------:R-:W-:Y:S01]  /*0de0*/  SHF.R.S32.HI R3, RZ, 0x1f, R16 ;  /* 0x0000001fff037819 */ /* 0x000fe20000011410 */
[----:B------:R-:W-:Y:S01]  /*0df0*/  IMAD.IADD R4, R5, 0x1, -R4 ;  /* 0x0000000105047824 */ /* 0x000fe200078e0a04 */
[----:B------:R-:W-:Y:S01]  /*0e00*/  SHF.R.S32.HI R5, RZ, 0x3, R0 ;  /* 0x00000003ff057819 */ /* 0x000fe20000011400 */
[C---:B------:R-:W-:Y:S01]  /*0e10*/  VIADD R5, R17.reuse, 0x10 ;  /* 0x0000001011057836 */ /* 0x040fe20000000000 */
[----:B------:R-:W-:Y:S01]  /*0e20*/  SHF.R.S32.HI R0, RZ, 0x1f, R19 ;  /* 0x0000001fff007819 */ /* 0x000fe20000011413 */
        /* <DEDUP_REMOVED lines=26> */
[----:B------:R-:W-:-:S02]  /*0fd0*/  SHF.R.S32.HI R3, RZ, 0x1f, R228 ;  /* 0x0000001fff037819 */ /* 0x000fc400000114e4 */
[----:B0-----:R-:W-:-:S07]  /*0fe0*/  SHF.R.S32.HI R0, RZ, 0x1f, R23 ;  /* 0x0000001fff007819 */ /* 0x001fce0000011417 */
.L_x_8102:
[----:B012-4-:R-:W0:Y:S01]  /*0ff0*/  LDC.64 R2, c[0x0][0xc88] ;  /* 0x00032200ff027b82 */ /* 0x017e220000000a00 */
[----:B------:R-:W-:Y:S01]  /*1000*/  ULDC.64 UR8, c[0x0][0xa28] ;  /* 0x00028a0000087ab9 */ /* 0x000fe20000000a00 */
[----:B------:R-:W-:Y:S01]  /*1010*/  ULDC.64 UR10, c[0x0][0xa18] ;  /* 0x00028600000a7ab9 */ /* 0x000fe20000000a00 */
[----:B------:R-:W-:Y:S01]  /*1020*/  ULOP3.LUT UR4, UR6, 0xff000000, URZ, 0xc0, !UPT ;  /* 0xff00000006047892 */ /* 0x000fe2000f8ec03f */
[----:B------:R-:W-:Y:S01]  /*1030*/  ULDC UR7, c[0x0][0x424] ;  /* 0x0001090000077ab9 */ /* 0x000fe20000000800 */
[----:B0-----:R-:W-:-:S06]  /*1040*/  IMAD.WIDE R2, R31, 0x4, R2 ;  /* 0x000000041f027825 */ /* 0x001fcc00078e0202 */
[----:B------:R-:W2:Y:S01]  /*1050*/  LDG.E R2, desc[UR54][R2.64] ;  /* 0x0000003602027981 */ /* 0x000ea2000c1e1900 */
[----:B------:R-:W-:Y:S02]  /*1060*/  UISETP.NE.U32.AND UP0, UPT, UR8, URZ, UPT ;  /* 0x0000003f0800728c */ /* 0x000fe4000bf05070 */
        /* <DEDUP_REMOVED lines=14> */
[----:B---3--:R-:W-:-:S03]  /*1150*/  IMAD.U32 R4, RZ, RZ, UR10 ;  /* 0x0000000aff047e24 */ /* 0x008fc6000f8e00ff */
        /* <DEDUP_REMOVED lines=33> */
.L_x_8042:
        /* <DEDUP_REMOVED lines=8> */
.L_x_8043:
        /* <DEDUP_REMOVED lines=13> */
.L_x_8044:
        /* <DEDUP_REMOVED lines=96> */
.L_x_8045:
        /* <DEDUP_REMOVED lines=27> */
[----:B------:R-:W-:Y:S01]  /*1c70*/  CS2R R60, SRZ ;  /* 0x00000000003c7805 */ /* 0x000fe2000001ff00 */
[----:B------:R-:W-:Y:S01]  /*1c80*/  IMAD.MOV.U32 R90, RZ, RZ, RZ ;  /* 0x000000ffff5a7224 */ /* 0x000fe200078e00ff */
[----:B------:R-:W-:-:S02]  /*1c90*/  CS2R R62, SRZ ;  /* 0x00000000003e7805 */ /* 0x000fc4000001ff00 */
[----:B------:R-:W-:Y:S02]  /*1ca0*/  CS2R R58, SRZ ;  /* 0x00000000003a7805 */ /* 0x000fe4000001ff00 */
[----:B------:R-:W-:Y:S02]  /*1cb0*/  CS2R R68, SRZ ;  /* 0x0000000000447805 */ /* 0x000fe4000001ff00 */
[----:B------:R-:W-:Y:S02]  /*1cc0*/  PLOP3.LUT P1, PT, PT, PT, UP0, 0x80, 0x0 ;  /* 0x000000000000781c */ /* 0x000fe40003f2f008 */
        /* <DEDUP_REMOVED lines=48> */
.L_x_8047:
        /* <DEDUP_REMOVED lines=9> */
.L_x_8197:
[----:B------:R-:W-:Y:S05]  /*2060*/  @!P1 BRA `(.L_x_8049) ;  /* 0x0000000000049947 */ /* 0x000fea0003800000 */
[----:B------:R-:W-:Y:S01]  /*2070*/  BPT.TRAP 0x1 ;  /* 0x000000040000795c */ /* 0x000fe20000300000 */
.L_x_8049:
[----:B------:R-:W-:Y:S02]  /*2080*/  IMAD.U32 R2, RZ, RZ, UR53 ;  /* 0x00000035ff027e24 */ /* 0x000fe4000f8e00ff */
[----:B0-----:R-:W-:-:S03]  /*2090*/  IMAD.U32 R3, RZ, RZ, UR48 ;  /* 0x00000030ff037e24 */ /* 0x001fc6000f8e00ff */
[----:B------:R-:W-:Y:S02]  /*20a0*/  LEA R2, R2, UR41, 0x3 ;  /* 0x0000002902027c11 */ /* 0x000fe4000f8e18ff */
[----:B------:R-:W-:-:S04]  /*20b0*/  SHF.L.U32 R3, R3, 0x1f, RZ ;  /* 0x0000001f03037819 */ /* 0x000fc800000006ff */
[----:B------:R0:W1:Y:S01]  /*20c0*/  SYNCS.PHASECHK.TRANS64.TRYWAIT P0, [R2+URZ+0x2e830], R3 ;  /* 0x02e83003020075a7 */ /* 0x000062000800017f */
[----:B------:R-:W-:Y:S05]  /*20d0*/  @!P1 BRA `(.L_x_8050) ;  /* 0x0000000000049947 */ /* 0x000fea0003800000 */
[----:B------:R-:W-:Y:S01]  /*20e0*/  BPT.TRAP 0x1 ;  /* 0x000000040000795c */ /* 0x000fe20000300000 */
.L_x_8050:
[----:B-1----:R-:W-:Y:S05]  /*20f0*/  @P0 BRA `(.L_x_8051) ;  /* 0x0000000000080947 */ /* 0x002fea0003800000 */
[----:B------:R-:W1:Y:S02]  /*2100*/  SYNCS.PHASECHK.TRANS64.TRYWAIT P0, [R2+URZ+0x2e830], R3 ;  /* 0x02e83003020075a7 */ /* 0x000e64000800017f */
[----:B-1----:R-:W-:Y:S05]  /*2110*/  @!P0 BRA `(.L_x_8052) ;  /* 0x0000016800c48947 */ /* 0x002fea0003800000 */
.L_x_8051:
[----:B------:R-:W2:Y:S01]  /*2120*/  S2R R0, SR_TID.X ;  /* 0x0000000000007919 */ /* 0x000ea20000002100 */
[----:B------:R-:W-:-:S04]  /*2130*/  UIADD3 UR4, UR41, 0x20400, URZ ;  /* 0x0002040029047890 */ /* 0x000fc8000fffe03f */
[----:B------:R-:W-:-:S04]  /*2140*/  USHF.R.U32.HI UR4, URZ, 0x4, UR4 ;  /* 0x000000043f047899 */ /* 0x000fc80008011604 */
[----:B------:R-:W-:-:S06]  /*2150*/  ULOP3.LUT UR4, UR4, 0x3fff, URZ, 0xc0, !UPT ;  /* 0x00003fff04047892 */ /* 0x000fcc000f8ec03f */
[----:B------:R-:W-:Y:S01]  /*2160*/  IMAD.U32 R4, RZ, RZ, UR4 ;  /* 0x00000004ff047e24 */ /* 0x000fe2000f8e00ff */
[----:B------:R-:W-:Y:S05]  /*2170*/  WARPSYNC.ALL ;  /* 0x0000000000007948 */ /* 0x000fea0003800000 */
[----:B------:R-:W-:Y:S02]  /*2180*/  LOP3.LUT R4, R4, 0x10000, RZ, 0xfc, !PT ;  /* 0x0001000004047812 */ /* 0x000fe400078efcff */
[----:B--2---:R-:W-:Y:S02]  /*2190*/  LOP3.LUT P0, RZ, R0, 0x7f, RZ, 0xc0, !PT ;  /* 0x0000007f00ff7812 */ /* 0x004fe4000780c0ff */
[----:B------:R-:W-:Y:S01]  /*21a0*/  R2UR UR20, R4 ;  /* 0x00000000041472ca */ /* 0x000fe200000e0000 */
[----:B------:R-:W-:Y:S01]  /*21b0*/  ULOP3.LUT UR12, UR57, 0x10000, URZ, 0xfc, !UPT ;  /* 0x00010000390c7892 */ /* 0x000fe2000f8efc3f */
[----:B------:R-:W-:Y:S01]  /*21c0*/  WARPGROUP.ARRIVE ;  /* 0x00000000000079c5 */ /* 0x000fe20000000000 */
[----:B------:R-:W-:Y:S01]  /*21d0*/  UMOV UR17, 0x40000040 ;  /* 0x4000004000117882 */ /* 0x000fe20000000000 */
[----:B------:R-:W-:Y:S01]  /*21e0*/  UMOV UR19, 0x40000040 ;  /* 0x4000004000137882 */ /* 0x000fe20000000000 */
[----:B------:R-:W-:Y:S01]  /*21f0*/  UIADD3 UR6, UR12, 0x2, URZ ;  /* 0x000000020c067890 */ /* 0x000fe2000fffe03f */
[----:B------:R-:W-:Y:S01]  /*2200*/  VIADD R137, R18, UR36 ;  /* 0x0000002412897c36 */ /* 0x000fe20008000000 */
[----:B------:R-:W-:Y:S01]  /*2210*/  UMOV UR7, 0x40000040 ;  /* 0x4000004000077882 */ /* 0x000fe20000000000 */
[----:B------:R-:W-:Y:S01]  /*2220*/  UMOV UR16, UR12 ;  /* 0x0000000c00107c82 */ /* 0x000fe20008000000 */
[----:B------:R-:W-:Y:S01]  /*2230*/  UIADD3 UR10, UR12, 0x4, URZ ;  /* 0x000000040c0a7890 */ /* 0x000fe2000fffe03f */
[----:B------:R-:W-:Y:S01]  /*2240*/  IMAD.U32 R8, RZ, RZ, UR52 ;  /* 0x00000034ff087e24 */ /* 0x000fe2000f8e00ff */
[----:B------:R-:W-:Y:S01]  /*2250*/  UMOV UR11, 0x40000040 ;  /* 0x40000040000b7882 */ /* 0x000fe20000000000 */
[----:B------:R-:W-:Y:S01]  /*2260*/  UIADD3 UR12, UR12, 0x6, URZ ;  /* 0x000000060c0c7890 */ /* 0x000fe2000fffe03f */
[----:B01----:R-:W-:Y:S01]  /*2270*/  @!P0 VIADD R2, R2, 0x2e840 ;  /* 0x0002e84002028836 */ /* 0x003fe20000000000 */
[----:B------:R-:W-:Y:S01]  /*2280*/  UIMAD UR20, UR53, 0x700, UR20 ;  /* 0x00000700351478a4 */ /* 0x000fe2000f8e0214 */
[----:B------:R-:W-:Y:S01]  /*2290*/  UMOV UR15, 0x40000040 ;  /* 0x40000040000f7882 */ /* 0x000fe20000000000 */
[----:B------:R-:W-:-:S02]  /*22a0*/  UIADD3 UR57, UR56, -0x2, URZ ;  /* 0xfffffffe38397890 */ /* 0x000fc4000fffe03f */
[----:B------:R-:W-:-:S03]  /*22b0*/  UIADD3 UR4, UR20, 0x300, URZ ;  /* 0x0000030014047890 */ /* 0x000fc6000fffe03f */
[----:B------:R-:W-:Y:S01]  /*22c0*/  UMOV UR18, UR20 ;  /* 0x0000001400127c82 */ /* 0x000fe20008000000 */
[----:B------:R-:W-:Y:S01]  /*22d0*/  UIADD3 UR5, UR20, 0x400, URZ ;  /* 0x0000040014057890 */ /* 0x000fe2000fffe03f */
[----:B------:R-:W-:Y:S01]  /*22e0*/  QGMMA.64x32x32.F32.E4M3.E4M3 R120, gdesc[UR16], RZ, !UPT, gsb0 ;  /* 0x00600000107879f3 */ /* 0x000fe2000c0008ff */
[----:B------:R-:W-:Y:S01]  /*22f0*/  UIADD3 UR18, UR20, 0x100, URZ ;  /* 0x0000010014127890 */ /* 0x000fe2000fffe03f */
[----:B------:R-:W-:Y:S01]  /*2300*/  UMOV UR19, 0x40000040 ;  /* 0x4000004000137882 */ /* 0x000fe20000000000 */
[----:B------:R-:W-:Y:S02]  /*2310*/  UIADD3 UR8, UR20, 0x2, URZ ;  /* 0x0000000214087890 */ /* 0x000fe4000fffe03f */
[----:B------:R-:W-:Y:S02]  /*2320*/  UIADD3 UR9, UR20, 0x402, URZ ;  /* 0x0000040214097890 */ /* 0x000fe4000fffe03f */
[----:B------:R-:W-:Y:S02]  /*2330*/  UIADD3 UR13, UR20, 0x4, URZ ;  /* 0x00000004140d7890 */ /* 0x000fe4000fffe03f */
[----:B------:R-:W-:Y:S01]  /*2340*/  UIADD3 UR14, UR20, 0x6, URZ ;  /* 0x00000006140e7890 */ /* 0x000fe2000fffe03f */
        /* <DEDUP_REMOVED lines=63> */
[----:B------:R-:W-:Y:S02]  /*2740*/  ULDC UR13, c[0x0][0x448] ;  /* 0x00011200000d7ab9 */ /* 0x000fe40000000800 */
[----:B------:R-:W-:-:S03]  /*2750*/  UISETP.NE.AND UP0, UPT, UR13, 0x1, UPT ;  /* 0x000000010d00788c */ /* 0x000fc6000bf05270 */
[----:B------:R-:W-:-:S03]  /*2760*/  UMOV UR13, 0x40000040 ;  /* 0x40000040000d7882 */ /* 0x000fc60000000000 */
[----:B------:R-:W-:Y:S01]  /*2770*/  PLOP3.LUT P2, PT, PT, PT, UP0, 0x80, 0x0 ;  /* 0x000000000000781c */ /* 0x000fe20003f4f008 */
        /* <DEDUP_REMOVED lines=57> */
[----:B------:R-:W-:-:S03]  /*2b10*/  IADD3 R136, -R17, 0xe0, R136 ;  /* 0x000000e011887810 */ /* 0x000fc60007ffe188 */
[----:B------:R-:W-:Y:S01]  /*2b20*/  UMOV UR6, URZ ;  /* 0x0000003f00067c82 */ /* 0x000fe20008000000 */
[-CC-:B0-----:R-:W-:Y:S02]  /*2b30*/  VIADDMNMX R0, R0, R5.reuse, R136.reuse, PT ;  /* 0x0000000500007246 */ /* 0x181fe40003800188 */
[----:B-1----:R-:W-:Y:S02]  /*2b40*/  VIADDMNMX R5, R137, R5, R136, PT ;  /* 0x0000000589057246 */ /* 0x002fe40003800188 */
[C---:B------:R-:W-:Y:S02]  /*2b50*/  ISETP.GT.AND P3, PT, R0.reuse, RZ, PT ;  /* 0x000000ff0000720c */ /* 0x040fe40003f64270 */
[C---:B------:R-:W-:Y:S02]  /*2b60*/  ISETP.GT.AND P4, PT, R0.reuse, 0x1, PT ;  /* 0x000000010000780c */ /* 0x040fe40003f84270 */
[----:B------:R-:W-:Y:S01]  /*2b70*/  ISETP.GT.AND P5, PT, R0, 0x8, PT ;  /* 0x000000080000780c */ /* 0x000fe20003fa4270 */
[----:B------:R-:W-:-:S02]  /*2b80*/  WARPGROUP.DEPBAR.LE gsb0, 0x0 ;  /* 0x00008000000079c5 */ /* 0x000fc40000010000 */
[----:B------:R-:W-:-:S06]  /*2b90*/  WARPGROUP.ARRIVE ;  /* 0x00000000000079c5 */ /* 0x000fcc0000000000 */
[----:B------:R-:W-:Y:S01]  /*2ba0*/  QGMMA.64x32x32.F32.E4M3.E4M3 R24, gdesc[UR8], R24, gsb0 ;  /* 0x00600000081879f3 */ /* 0x000fe20008000818 */
[----:B------:R-:W-:Y:S01]  /*2bb0*/  @UP0 ULDC UR11, c[0x0][0x450] ;  /* 0x00011400000b0ab9 */ /* 0x000fe20000000800 */
[----:B------:R-:W-:Y:S01]  /*2bc0*/  UMOV UR10, UR36 ;  /* 0x00000024000a7c82 */ /* 0x000fe20008000000 */
[----:B------:R-:W-:-:S04]  /*2bd0*/  @UP0 USHF.R.U32.HI UR10, URZ, UR11, UR7 ;  /* 0x0000000b3f0a0299 */ /* 0x000fc80008011607 */
[----:B------:R-:W-:-:S04]  /*2be0*/  UIADD3 UR7, UR10, UR51, -UR52 ;  /* 0x000000330a077290 */ /* 0x000fc8000fffe834 */
[----:B------:R-:W-:-:S04]  /*2bf0*/  UIMAD.WIDE UR6, UR7, -0x6db6db6d, UR6 ;  /* 0x92492493070678a5 */ /* 0x000fc8000f8e0206 */
[----:B------:R-:W-:-:S04]  /*2c00*/  USHF.R.U32.HI UR6, URZ, 0x1f, UR7 ;  /* 0x0000001f3f067899 */ /* 0x000fc80008011607 */
[----:B------:R-:W-:-:S04]  /*2c10*/  ULEA.HI.SX32 UR6, UR7, UR6, 0x19 ;  /* 0x0000000607067291 */ /* 0x000fc8000f8fca3f */
[----:B------:R-:W-:-:S04]  /*2c20*/  UISETP.LT.AND UP1, UPT, UR39, UR6, UPT ;  /* 0x000000062700728c */ /* 0x000fc8000bf21270 */
[----:B------:R-:W-:-:S04]  /*2c30*/  USEL UR56, UR39, UR6, !UP1 ;  /* 0x0000000627387287 */ /* 0x000fc8000c800000 */
[----:B------:R-:W-:Y:S01]  /*2c40*/  UISETP.GE.AND UP1, UPT, UR57, UR56, UPT ;  /* 0x000000383900728c */ /* 0x000fe2000bf26270 */
        /* <DEDUP_REMOVED lines=198> */
[----:B------:R-:W-:Y:S01]  /*38b0*/  FMNMX.FTZ R0, R36, R3, !PT ;  /* 0x0000000324007209 */ /* 0x000fe20007810000 */
[----:B------:R-:W-:Y:S01]  /*38c0*/  IMAD.U32 R3, RZ, RZ, UR42 ;  /* 0x0000002aff037e24 */ /* 0x000fe2000f8e00ff */
[----:B------:R-:W-:-:S02]  /*38d0*/  ISETP.GT.AND P4, PT, R5, 0x1, PT ;  /* 0x000000010500780c */ /* 0x000fc40003f84270 */
[----:B------:R-:W-:Y:S02]  /*38e0*/  FMNMX.FTZ R9, R37, R0, !PT ;  /* 0x0000000025097209 */ /* 0x000fe40007810000 */
[----:B------:R-:W-:Y:S02]  /*38f0*/  FSEL R123, R123, -INF , P4 ;  /* 0xff8000007b7b7808 */ /* 0x000fe40002000000 */
[C---:B------:R-:W-:Y:S01]  /*3900*/  ISETP.GT.AND P4, PT, R5.reuse, 0x10, PT ;  /* 0x000000100500780c */ /* 0x040fe20003f84270 */
[----:B------:R-:W0:Y:S03]  /*3910*/  SHFL.BFLY PT, R0, R9, 0x2, 0x1f ;  /* 0x0c401f0009007f89 */ /* 0x000e2600000e0000 */
        /* <DEDUP_REMOVED lines=10> */
[----:B------:R-:W-:Y:S01]  /*39c0*/  ISETP.GT.AND P4, PT, R5, 0x39, PT ;  /* 0x000000390500780c */ /* 0x000fe20003f84270 */
[----:B------:R-:W0:Y:S03]  /*39d0*/  SHFL.BFLY PT, R0, R11, 0x1, 0x1f ;  /* 0x0c201f000b007f89 */ /* 0x000e2600000e0000 */
[----:B------:R-:W-:-:S02]  /*39e0*/  FSEL R119, R119, -INF , P4 ;  /* 0xff80000077777808 */ /* 0x000fc40002000000 */
        /* <DEDUP_REMOVED lines=9> */
[C---:B------:R-:W-:Y:S01]  /*3a80*/  FSETP.NEU.FTZ.AND P3, PT, R0.reuse, -INF , PT ;  /* 0xff8000000000780b */ /* 0x040fe20003f7d000 */
[----:B------:R-:W-:-:S01]  /*3a90*/  FFMA.FTZ R3, R0, R3, -8 ;  /* 0xc100000000037423 */ /* 0x000fc20000010003 */
[----:B------:R-:W-:-:S04]  /*3aa0*/  ISETP.GT.AND P4, PT, R5, 0x61, PT ;  /* 0x000000610500780c */ /* 0x000fc80003f84270 */
        /* <DEDUP_REMOVED lines=35> */
[----:B------:R0:W-:Y:S01]  /*3ce0*/  MUFU.EX2 R106, R101 ;  /* 0x00000065006a7308 */ /* 0x0001e20000000800 */
[----:B------:R-:W-:Y:S01]  /*3cf0*/  ISETP.GT.AND P3, PT, R5, 0x28, PT ;  /* 0x000000280500780c */ /* 0x000fe20003f64270 */
[--C-:B------:R-:W-:Y:S01]  /*3d00*/  FFMA.FTZ R92, R150, UR42, -R3.reuse ;  /* 0x0000002a965c7c23 */ /* 0x100fe20008010803 */
[----:B------:R-:W-:Y:S01]  /*3d10*/  FMNMX.FTZ R132, R89, R132, !PT ;  /* 0x0000008459847209 */ /* 0x000fe20007810000 */
[--C-:B------:R-:W-:Y:S01]  /*3d20*/  FFMA.FTZ R21, R152, UR42, -R3.reuse ;  /* 0x0000002a98157c23 */ /* 0x100fe20008010803 */
[----:B------:R-:W-:Y:S01]  /*3d30*/  FSEL R110, R110, -INF , P3 ;  /* 0xff8000006e6e7808 */ /* 0x000fe20001800000 */
[--C-:B------:R-:W-:Y:S01]  /*3d40*/  FFMA.FTZ R100, R154, UR42, -R3.reuse ;  /* 0x0000002a9a647c23 */ /* 0x100fe20008010803 */
[----:B------:R-:W-:Y:S01]  /*3d50*/  FMNMX.FTZ R97, R107, R132, !PT ;  /* 0x000000846b617209 */ /* 0x000fe20007810000 */
[--C-:B------:R-:W-:Y:S01]  /*3d60*/  FFMA.FTZ R73, R160, UR42, -R3.reuse ;  /* 0x0000002aa0497c23 */ /* 0x100fe20008010803 */
        /* <DEDUP_REMOVED lines=13> */
[----:B------:R1:W-:Y:S01]  /*3e40*/  MUFU.EX2 R97, R105 ;  /* 0x0000006900617308 */ /* 0x0003e20000000800 */
[----:B0-----:R-:W-:Y:S01]  /*3e50*/  FMNMX.FTZ R101, R115, R124, !PT ;  /* 0x0000007c73657209 */ /* 0x001fe20007810000 */
        /* <DEDUP_REMOVED lines=8> */
[----:B------:R0:W-:Y:S01]  /*3ee0*/  MUFU.EX2 R90, R109 ;  /* 0x0000006d005a7308 */ /* 0x0001e20000000800 */
[----:B------:R-:W-:Y:S01]  /*3ef0*/  ISETP.GT.AND P3, PT, R5, 0x48, PT ;  /* 0x000000480500780c */ /* 0x000fe20003f64270 */
[--C-:B------:R-:W-:Y:S01]  /*3f00*/  FFMA.FTZ R25, R25, UR42, -R3.reuse ;  /* 0x0000002a19197c23 */ /* 0x100fe20008010803 */
[----:B------:R-:W-:Y:S01]  /*3f10*/  FMNMX.FTZ R120, R101, R120, !PT ;  /* 0x0000007865787209 */ /* 0x000fe20007810000 */
[--C-:B------:R-:W-:Y:S01]  /*3f20*/  FFMA.FTZ R28, R28, UR42, -R3.reuse ;  /* 0x0000002a1c1c7c23 */ /* 0x100fe20008010803 */
[----:B-1----:R-:W-:Y:S01]  /*3f30*/  FSEL R105, R94, -INF , P3 ;  /* 0xff8000005e697808 */ /* 0x002fe20001800000 */
[--C-:B------:R-:W-:Y:S01]  /*3f40*/  FFMA.FTZ R29, R29, UR42, -R3.reuse ;  /* 0x0000002a1d1d7c23 */ /* 0x100fe20008010803 */
[----:B------:R-:W-:Y:S01]  /*3f50*/  FMNMX.FTZ R120, R91, R120, !PT ;  /* 0x000000785b787209 */ /* 0x000fe20007810000 */
[----:B------:R1:W-:Y:S01]  /*3f60*/  MUFU.EX2 R94, R116 ;  /* 0x00000074005e7308 */ /* 0x0003e20000000800 */
[----:B------:R-:W-:Y:S01]  /*3f70*/  ISETP.GT.AND P3, PT, R5, 0x50, PT ;  /* 0x000000500500780c */ /* 0x000fe20003f64270 */
[--C-:B0-----:R-:W-:Y:S01]  /*3f80*/  FFMA.FTZ R109, R96, UR42, -R3.reuse ;  /* 0x0000002a606d7c23 */ /* 0x101fe20008010803 */
[----:B------:R-:W-:Y:S01]  /*3f90*/  FMNMX.FTZ R120, R105, R120, !PT ;  /* 0x0000007869787209 */ /* 0x000fe20007810000 */
[--C-:B------:R-:W-:Y:S01]  /*3fa0*/  FFMA.FTZ R32, R32, UR42, -R3.reuse ;  /* 0x0000002a20207c23 */ /* 0x100fe20008010803 */
[----:B------:R-:W-:Y:S01]  /*3fb0*/  FSEL R98, R98, -INF , P3 ;  /* 0xff80000062627808 */ /* 0x000fe20001800000 */
[--C-:B------:R-:W-:Y:S01]  /*3fc0*/  FFMA.FTZ R33, R33, UR42, -R3.reuse ;  /* 0x0000002a21217c23 */ /* 0x100fe20008010803 */
[----:B------:R-:W-:Y:S01]  /*3fd0*/  FMNMX.FTZ R113, R95, R120, !PT ;  /* 0x000000785f717209 */ /* 0x000fe20007810000 */
[--C-:B------:R-:W-:Y:S01]  /*3fe0*/  FFMA.FTZ R36, R36, UR42, -R3.reuse ;  /* 0x0000002a24247c23 */ /* 0x100fe20008010803 */
[----:B------:R-:W-:Y:S01]  /*3ff0*/  ISETP.GT.AND P3, PT, R5, 0x58, PT ;  /* 0x000000580500780c */ /* 0x000fe20003f64270 */
[----:B-1----:R-:W-:Y:S01]  /*4000*/  FFMA.FTZ R116, R68, UR42, -R3 ;  /* 0x0000002a44747c23 */ /* 0x002fe20008010803 */
[----:B------:R-:W-:Y:S01]  /*4010*/  FMNMX.FTZ R96, R98, R113, !PT ;  /* 0x0000007162607209 */ /* 0x000fe20007810000 */
[----:B------:R-:W-:Y:S01]  /*4020*/  MUFU.EX2 R7, R7 ;  /* 0x0000000700077308 */ /* 0x000fe20000000800 */
[----:B------:R-:W-:-:S02]  /*4030*/  FSEL R102, R102, -INF , P3 ;  /* 0xff80000066667808 */ /* 0x000fc40001800000 */
[----:B------:R-:W-:Y:S01]  /*4040*/  FMNMX.FTZ R113, R99, R96, !PT ;  /* 0x0000006063717209 */ /* 0x000fe20007810000 */
[----:B------:R-:W-:-:S01]  /*4050*/  FFMA.FTZ R96, R20, UR42, -R3 ;  /* 0x0000002a14607c23 */ /* 0x000fc20008010803 */
[----:B------:R-:W-:Y:S02]  /*4060*/  ISETP.GT.AND P3, PT, R5, 0x60, PT ;  /* 0x000000600500780c */ /* 0x000fe40003f64270 */
[----:B------:R-:W-:Y:S01]  /*4070*/  FMNMX.FTZ R20, R102, R113, !PT ;  /* 0x0000007166147209 */ /* 0x000fe20007810000 */
[----:B------:R-:W-:Y:S01]  /*4080*/  MUFU.EX2 R8, R8 ;  /* 0x0000000800087308 */ /* 0x000fe20000000800 */
[----:B------:R-:W-:Y:S02]  /*4090*/  FSEL R74, R74, -INF , P3 ;  /* 0xff8000004a4a7808 */ /* 0x000fe40001800000 */
[----:B------:R-:W-:Y:S01]  /*40a0*/  FMNMX.FTZ R117, R103, R20, !PT ;  /* 0x0000001467757209 */ /* 0x000fe20007810000 */
[----:B------:R-:W-:-:S01]  /*40b0*/  FFMA.FTZ R20, R76, UR42, -R3 ;  /* 0x0000002a4c147c23 */ /* 0x000fc20008010803 */
[----:B------:R-:W-:-:S02]  /*40c0*/  ISETP.GT.AND P3, PT, R5, 0x68, PT ;  /* 0x000000680500780c */ /* 0x000fc40003f64270 */
[----:B------:R-:W-:Y:S01]  /*40d0*/  FMNMX.FTZ R76, R74, R117, !PT ;  /* 0x000000754a4c7209 */ /* 0x000fe20007810000 */
[----:B------:R0:W-:Y:S01]  /*40e0*/  MUFU.EX2 R113, R96 ;  /* 0x0000006000717308 */ /* 0x0001e20000000800 */
[----:B------:R-:W-:Y:S02]  /*40f0*/  ISETP.GT.AND P4, PT, R5, 0x69, PT ;  /* 0x000000690500780c */ /* 0x000fe40003f84270 */
[----:B------:R-:W-:Y:S02]  /*4100*/  FSEL R78, R78, -INF , P3 ;  /* 0xff8000004e4e7808 */ /* 0x000fe40001800000 */
[----:B------:R-:W-:Y:S02]  /*4110*/  FMNMX.FTZ R117, R75, R76, !PT ;  /* 0x0000004c4b757209 */ /* 0x000fe40007810000 */
[----:B------:R-:W-:Y:S01]  /*4120*/  ISETP.GT.AND P3, PT, R5, 0x70, PT ;  /* 0x000000700500780c */ /* 0x000fe20003f64270 */
[----:B------:R-:W-:Y:S01]  /*4130*/  MUFU.EX2 R9, R9 ;  /* 0x0000000900097308 */ /* 0x000fe20000000800 */
[----:B0-----:R-:W-:-:S01]  /*4140*/  FFMA.FTZ R96, R10, UR42, -R3 ;  /* 0x0000002a0a607c23 */ /* 0x001fc20008010803 */
[----:B------:R-:W-:-:S02]  /*4150*/  FSEL R79, R79, -INF , P4 ;  /* 0xff8000004f4f7808 */ /* 0x000fc40002000000 */
[----:B------:R-:W-:Y:S02]  /*4160*/  FMNMX.FTZ R10, R78, R117, !PT ;  /* 0x000000754e0a7209 */ /* 0x000fe40007810000 */
[----:B------:R-:W-:Y:S02]  /*4170*/  ISETP.GT.AND P4, PT, R5, 0x71, PT ;  /* 0x000000710500780c */ /* 0x000fe40003f84270 */
[----:B------:R-:W-:Y:S01]  /*4180*/  FSEL R82, R82, -INF , P3 ;  /* 0xff80000052527808 */ /* 0x000fe20001800000 */
[----:B------:R0:W-:Y:S01]  /*4190*/  MUFU.EX2 R117, R96 ;  /* 0x0000006000757308 */ /* 0x0001e20000000800 */
[----:B------:R-:W-:Y:S01]  /*41a0*/  FMNMX.FTZ R121, R79, R10, !PT ;  /* 0x0000000a4f797209 */ /* 0x000fe20007810000 */
[--C-:B------:R-:W-:Y:S01]  /*41b0*/  FFMA.FTZ R10, R80, UR42, -R3.reuse ;  /* 0x0000002a500a7c23 */ /* 0x100fe20008010803 */
[----:B------:R-:W-:Y:S01]  /*41c0*/  ISETP.GT.AND P3, PT, R5, 0x78, PT ;  /* 0x000000780500780c */ /* 0x000fe20003f64270 */
[----:B------:R-:W-:Y:S01]  /*41d0*/  FFMA.FTZ R80, R6, UR42, -R3 ;  /* 0x0000002a06507c23 */ /* 0x000fe20008010803 */
[----:B------:R-:W-:-:S02]  /*41e0*/  FSEL R83, R83, -INF , P4 ;  /* 0xff80000053537808 */ /* 0x000fc40002000000 */
[----:B------:R-:W-:Y:S01]  /*41f0*/  FMNMX.FTZ R76, R82, R121, !PT ;  /* 0x00000079524c7209 */ /* 0x000fe20007810000 */
[----:B------:R-:W1:Y:S01]  /*4200*/  MUFU.EX2 R12, R12 ;  /* 0x0000000c000c7308 */ /* 0x000e620000000800 */
[----:B------:R-:W-:Y:S01]  /*4210*/  ISETP.GT.AND P4, PT, R5, 0x79, PT ;  /* 0x000000790500780c */ /* 0x000fe20003f84270 */
[----:B0-----:R-:W-:Y:S01]  /*4220*/  FFMA.FTZ R96, R65, UR42, -R3 ;  /* 0x0000002a41607c23 */ /* 0x001fe20008010803 */
[----:B------:R-:W-:Y:S02]  /*4230*/  FSEL R86, R86, -INF , P3 ;  /* 0xff80000056567808 */ /* 0x000fe40001800000 */
        /* <DEDUP_REMOVED lines=8> */
[----:B------:R-:W-:Y:S01]  /*42c0*/  FMNMX.FTZ R125, R87, R6, !PT ;  /* 0x00000006577d7209 */ /* 0x000fe20007810000 */
[----:B------:R-:W-:Y:S01]  /*42d0*/  FFMA.FTZ R6, R84, UR42, -R3 ;  /* 0x0000002a54067c23 */ /* 0x000fe20008010803 */
        /* <DEDUP_REMOVED lines=8> */
[----:B------:R-:W-:Y:S01]  /*4360*/  MUFU.EX2 R13, R13 ;  /* 0x0000000d000d7308 */ /* 0x000fe20000000800 */
[----:B------:R-:W-:-:S02]  /*4370*/  FSEL R63, R63, -INF , P4 ;  /* 0xff8000003f3f7808 */ /* 0x000fc40002000000 */
[----:B------:R-:W-:Y:S02]  /*4380*/  FMNMX.FTZ R76, R62, R125, !PT ;  /* 0x0000007d3e4c7209 */ /* 0x000fe40007810000 */
[----:B------:R-:W-:Y:S02]  /*4390*/  ISETP.GT.AND P4, PT, R5, 0x91, PT ;  /* 0x000000910500780c */ /* 0x000fe40003f84270 */
[----:B------:R-:W-:Y:S01]  /*43a0*/  FSEL R66, R66, -INF , P3 ;  /* 0xff80000042427808 */ /* 0x000fe20001800000 */
[----:B------:R-:W2:Y:S01]  /*43b0*/  MUFU.EX2 R72, R72 ;  /* 0x0000004800487308 */ /* 0x000ea20000000800 */
        /* <DEDUP_REMOVED lines=8> */
[----:B------:R-:W-:Y:S01]  /*4440*/  FSEL R71, R71, -INF , P4 ;  /* 0xff80000047477808 */ /* 0x000fe20002000000 */
[----:B------:R-:W-:Y:S01]  /*4450*/  MUFU.EX2 R92, R92 ;  /* 0x0000005c005c7308 */ /* 0x000fe20000000800 */
[----:B------:R-:W-:-:S02]  /*4460*/  ISETP.GT.AND P3, PT, R5, 0xa0, PT ;  /* 0x000000a00500780c */ /* 0x000fc40003f64270 */
[----:B0-----:R-:W-:Y:S02]  /*4470*/  FMNMX.FTZ R80, R70, R125, !PT ;  /* 0x0000007d46507209 */ /* 0x001fe40007810000 */
[----:B------:R-:W-:Y:S02]  /*4480*/  ISETP.GT.AND P4, PT, R5, 0xa1, PT ;  /* 0x000000a10500780c */ /* 0x000fe40003f84270 */
[----:B------:R-:W-:Y:S01]  /*4490*/  FSEL R76, R42, -INF , P3 ;  /* 0xff8000002a4c7808 */ /* 0x000fe20001800000 */
[----:B------:R-:W-:-:S01]  /*44a0*/  FFMA.FTZ R42, R60, UR42, -R3 ;  /* 0x0000002a3c2a7c23 */ /* 0x000fc20008010803 */
[----:B------:R-:W-:Y:S01]  /*44b0*/  FMNMX.FTZ R125, R71, R80, !PT ;  /* 0x00000050477d7209 */ /* 0x000fe20007810000 */
[----:B------:R-:W-:Y:S01]  /*44c0*/  MUFU.EX2 R21, R21 ;  /* 0x0000001500157308 */ /* 0x000fe20000000800 */
[----:B------:R-:W-:Y:S02]  /*44d0*/  ISETP.GT.AND P3, PT, R5, 0xa8, PT ;  /* 0x000000a80500780c */ /* 0x000fe40003f64270 */
[----:B------:R-:W-:Y:S01]  /*44e0*/  FSEL R80, R43, -INF , P4 ;  /* 0xff8000002b507808 */ /* 0x000fe20002000000 */
[----:B------:R-:W-:-:S01]  /*44f0*/  FFMA.FTZ R43, R61, UR42, -R3 ;  /* 0x0000002a3d2b7c23 */ /* 0x000fc20008010803 */
[----:B------:R-:W-:-:S02]  /*4500*/  FMNMX.FTZ R125, R76, R125, !PT ;  /* 0x0000007d4c7d7209 */ /* 0x000fc40007810000 */
[C---:B------:R-:W-:Y:S01]  /*4510*/  ISETP.GT.AND P4, PT, R5.reuse, 0xa9, PT ;  /* 0x000000a90500780c */ /* 0x040fe20003f84270 */
[----:B------:R-:W0:Y:S01]  /*4520*/  MUFU.EX2 R100, R100 ;  /* 0x0000006400647308 */ /* 0x000e220000000800 */
[----:B------:R-:W-:Y:S01]  /*4530*/  FSEL R60, R46, -INF , P3 ;  /* 0xff8000002e3c7808 */ /* 0x000fe20001800000 */
[----:B------:R-:W-:Y:S01]  /*4540*/  FFMA.FTZ R46, R64, UR42, -R3 ;  /* 0x0000002a402e7c23 */ /* 0x000fe20008010803 */
[----:B------:R-:W-:Y:S02]  /*4550*/  FMNMX.FTZ R125, R80, R125, !PT ;  /* 0x0000007d507d7209 */ /* 0x000fe40007810000 */
[----:B------:R-:W-:Y:S02]  /*4560*/  ISETP.GT.AND P3, PT, R5, 0xb0, PT ;  /* 0x000000b00500780c */ /* 0x000fe40003f64270 */
[----:B------:R-:W-:Y:S01]  /*4570*/  FSEL R84, R47, -INF , P4 ;  /* 0xff8000002f547808 */ /* 0x000fe20002000000 */
[----:B------:R-:W-:Y:S01]  /*4580*/  MUFU.EX2 R73, R73 ;  /* 0x0000004900497308 */ /* 0x000fe20000000800 */
[----:B------:R-:W-:-:S02]  /*4590*/  FMNMX.FTZ R125, R60, R125, !PT ;  /* 0x0000007d3c7d7209 */ /* 0x000fc40007810000 */
[C---:B------:R-:W-:Y:S02]  /*45a0*/  ISETP.GT.AND P4, PT, R5.reuse, 0xb1, PT ;  /* 0x000000b10500780c */ /* 0x040fe40003f84270 */
        /* <DEDUP_REMOVED lines=12> */
[----:B------:R-:W3:Y:S01]  /*4670*/  MUFU.EX2 R108, R108 ;  /* 0x0000006c006c7308 */ /* 0x000ee20000000800 */
        /* <DEDUP_REMOVED lines=9> */
[----:B------:R5:W-:Y:S01]  /*4710*/  MUFU.EX2 R26, R116 ;  /* 0x00000074001a7308 */ /* 0x000be20000000800 */
[----:B------:R-:W-:Y:S02]  /*4720*/  FSEL R65, R30, -INF , P3 ;  /* 0xff8000001e417808 */ /* 0x000fe40001800000 */
[----:B------:R-:W-:Y:S01]  /*4730*/  FMNMX.FTZ R30, R64, R27, !PT ;  /* 0x0000001b401e7209 */ /* 0x000fe20007810000 */
[----:B------:R-:W-:-:S01]  /*4740*/  FFMA.FTZ R27, R69, UR42, -R3 ;  /* 0x0000002a451b7c23 */ /* 0x000fc20008010803 */
[----:B------:R-:W-:Y:S02]  /*4750*/  FSEL R68, R31, -INF , P4 ;  /* 0xff8000001f447808 */ /* 0x000fe40002000000 */
[----:B------:R-:W-:Y:S01]  /*4760*/  ISETP.GT.AND P3, PT, R5, 0xd0, PT ;  /* 0x000000d00500780c */ /* 0x000fe20003f64270 */
[----:B------:R-:W-:Y:S01]  /*4770*/  MUFU.EX2 R81, R142 ;  /* 0x0000008e00517308 */ /* 0x000fe20000000800 */
[----:B------:R-:W-:-:S02]  /*4780*/  FMNMX.FTZ R31, R65, R30, !PT ;  /* 0x0000001e411f7209 */ /* 0x000fc40007810000 */
[C---:B------:R-:W-:Y:S02]  /*4790*/  ISETP.GT.AND P4, PT, R5.reuse, 0xd1, PT ;  /* 0x000000d10500780c */ /* 0x040fe40003f84270 */
[----:B------:R-:W-:Y:S01]  /*47a0*/  FSEL R69, R34, -INF , P3 ;  /* 0xff80000022457808 */ /* 0x000fe20001800000 */
[--C-:B------:R-:W-:Y:S01]  /*47b0*/  FFMA.FTZ R34, R44, UR42, -R3.reuse ;  /* 0x0000002a2c227c23 */ /* 0x100fe20008010803 */
[----:B------:R-:W-:Y:S01]  /*47c0*/  FMNMX.FTZ R30, R68, R31, !PT ;  /* 0x0000001f441e7209 */ /* 0x000fe20007810000 */
[----:B------:R-:W-:Y:S01]  /*47d0*/  MUFU.EX2 R93, R93 ;  /* 0x0000005d005d7308 */ /* 0x000fe20000000800 */
[----:B------:R-:W-:Y:S02]  /*47e0*/  ISETP.GT.AND P3, PT, R5, 0xd8, PT ;  /* 0x000000d80500780c */ /* 0x000fe40003f64270 */
[----:B----4-:R-:W-:Y:S01]  /*47f0*/  FSEL R96, R35, -INF , P4 ;  /* 0xff80000023607808 */ /* 0x010fe20002000000 */
[----:B------:R-:W-:-:S01]  /*4800*/  FFMA.FTZ R35, R45, UR42, -R3 ;  /* 0x0000002a2d237c23 */ /* 0x000fc20008010803 */
[----:B------:R-:W-:-:S02]  /*4810*/  FMNMX.FTZ R31, R69, R30, !PT ;  /* 0x0000001e451f7209 */ /* 0x000fc40007810000 */
[----:B------:R-:W-:Y:S01]  /*4820*/  ISETP.GT.AND P4, PT, R5, 0xd9, PT ;  /* 0x000000d90500780c */ /* 0x000fe20003f84270 */
[----:B------:R4:W-:Y:S01]  /*4830*/  MUFU.EX2 R30, R40 ;  /* 0x00000028001e7308 */ /* 0x0009e20000000800 */
[----:B-----5:R-:W-:Y:S01]  /*4840*/  FSEL R116, R38, -INF , P3 ;  /* 0xff80000026747808 */ /* 0x020fe20001800000 */
[--C-:B------:R-:W-:Y:S01]  /*4850*/  FFMA.FTZ R38, R48, UR42, -R3.reuse ;  /* 0x0000002a30267c23 */ /* 0x100fe20008010803 */
[----:B------:R-:W-:Y:S02]  /*4860*/  FMNMX.FTZ R31, R96, R31, !PT ;  /* 0x0000001f601f7209 */ /* 0x000fe40007810000 */
[----:B------:R-:W-:Y:S01]  /*4870*/  FSEL R120, R39, -INF , P4 ;  /* 0xff80000027787808 */ /* 0x000fe20002000000 */
[----:B------:R-:W-:-:S01]  /*4880*/  FFMA.FTZ R39, R49, UR42, -R3 ;  /* 0x0000002a31277c23 */ /* 0x000fc20008010803 */
[----:B------:R-:W-:Y:S01]  /*4890*/  FMNMX.FTZ R5, R116, R31, !PT ;  /* 0x0000001f74057209 */ /* 0x000fe20007810000 */
[----:B------:R-:W5:Y:S01]  /*48a0*/  MUFU.EX2 R112, R112 ;  /* 0x0000007000707308 */ /* 0x000f620000000800 */
[----:B----4-:R-:W-:-:S01]  /*48b0*/  FFMA.FTZ R40, R52, UR42, -R3 ;  /* 0x0000002a34287c23 */ /* 0x010fc20008010803 */
[----:B-1----:R-:W-:-:S02]  /*48c0*/  F2FP.SATFINITE.E4M3.F32.PACK_AB_MERGE_C R224, R12, R9, RZ ;  /* 0x000000090ce0723e */ /* 0x002fc400048070ff */
[----:B------:R-:W-:Y:S02]  /*48d0*/  FMNMX.FTZ R5, R120, R5, !PT ;  /* 0x0000000578057209 */ /* 0x000fe40007810000 */
[----:B--2---:R-:W-:Y:S02]  /*48e0*/  F2FP.SATFINITE.E4M3.F32.PACK_AB_MERGE_C R226, R72, R13, RZ ;  /* 0x0000000d48e2723e */ /* 0x004fe400048070ff */
[----:B------:R1:W-:Y:S01]  /*48f0*/  MUFU.EX2 R31, R41 ;  /* 0x00000029001f7308 */ /* 0x0003e20000000800 */
[----:B------:R-:W2:Y:S01]  /*4900*/  SHFL.BFLY PT, R44, R5, 0x2, 0x1f ;  /* 0x0c401f00052c7f89 */ /* 0x000ea200000e0000 */
[----:B0-----:R-:W-:Y:S02]  /*4910*/  F2FP.SATFINITE.E4M3.F32.PACK_AB_MERGE_C R220, R100, R21, RZ ;  /* 0x0000001564dc723e */ /* 0x001fe400048070ff */
[----:B------:R-:W-:Y:S02]  /*4920*/  F2FP.SATFINITE.E4M3.F32.PACK_AB_MERGE_C R224, R8, R7, R224 ;  /* 0x0000000708e0723e */ /* 0x000fe400048070e0 */
[----:B------:R-:W-:-:S02]  /*4930*/  F2FP.SATFINITE.E4M3.F32.PACK_AB_MERGE_C R226, R14, R11, R226 ;  /* 0x0000000b0ee2723e */ /* 0x000fc400048070e2 */
[----:B------:R-:W0:Y:S01]  /*4940*/  MUFU.EX2 R109, R109 ;  /* 0x0000006d006d7308 */ /* 0x000e220000000800 */
[----:B-1----:R-:W-:-:S01]  /*4950*/  FFMA.FTZ R41, R53, UR42, -R3 ;  /* 0x0000002a35297c23 */ /* 0x002fc20008010803 */
[----:B------:R-:W-:Y:S01]  /*4960*/  FFMA.FTZ R3, R37, UR42, -R3 ;  /* 0x0000002a25037c23 */ /* 0x000fe20008010803 */
[----:B---3--:R-:W-:Y:S02]  /*4970*/  F2FP.SATFINITE.E4M3.F32.PACK_AB_MERGE_C R222, R108, R77, RZ ;  /* 0x0000004d6cde723e */ /* 0x008fe400048070ff */
[----:B-----5:R-:W-:Y:S02]  /*4980*/  F2FP.SATFINITE.E4M3.F32.PACK_AB_MERGE_C R216, R112, R93, RZ ;  /* 0x0000005d70d8723e */ /* 0x020fe400048070ff */
[----:B------:R-:W-:Y:S01]  /*4990*/  F2FP.SATFINITE.E4M3.F32.PACK_AB_MERGE_C R222, R104, R73, R222 ;  /* 0x0000004968de723e */ /* 0x000fe200048070de */
[----:B------:R-:W-:Y:S01]  /*49a0*/  MUFU.EX2 R88, R88 ;  /* 0x0000005800587308 */ /* 0x000fe20000000800 */
[----:B------:R-:W-:Y:S02]  /*49b0*/  F2FP.SATFINITE.E4M3.F32.PACK_AB_MERGE_C R216, R106, R81, R216 ;  /* 0x000000516ad8723e */ /* 0x000fe400048070d8 */
[----:B------:R-:W-:-:S05]  /*49c0*/  F2FP.SATFINITE.E4M3.F32.PACK_AB_MERGE_C R220, R92, R15, R220 ;  /* 0x0000000f5cdc723e */ /* 0x000fca00048070dc */
[----:B------:R-:W1:Y:S01]  /*49d0*/  MUFU.EX2 R20, R20 ;  /* 0x0000001400147308 */ /* 0x000e620000000800 */
[----:B--2---:R-:W-:Y:S02]  /*49e0*/  FMNMX.FTZ R44, R5, R44, !PT ;  /* 0x0000002c052c7209 */ /* 0x004fe40007810000 */
[----:B0-----:R-:W-:-:S03]  /*49f0*/  F2FP.SATFINITE.E4M3.F32.PACK_AB_MERGE_C R218, R109, R94, RZ ;  /* 0x0000005e6dda723e */ /* 0x001fc600048070ff */
[----:B------:R-:W0:Y:S01]  /*4a00*/  SHFL.BFLY PT, R5, R44, 0x1, 0x1f ;  /* 0x0c201f002c057f89 */ /* 0x000e2200000e0000 */
[----:B------:R-:W-:Y:S01]  /*4a10*/  F2FP.SATFINITE.E4M3.F32.PACK_AB_MERGE_C R218, R90, R97, R218 ;  /* 0x000000615ada723e */ /* 0x000fe200048070da */
[----:B------:R-:W-:Y:S08]  /*4a20*/  MUFU.EX2 R10, R10 ;  /* 0x0000000a000a7308 */ /* 0x000ff00000000800 */
[----:B------:R-:W-:Y:S01]  /*4a30*/  MUFU.EX2 R6, R6 ;  /* 0x0000000600067308 */ /* 0x000fe20000000800 */
[----:B-1----:R-:W-:-:S04]  /*4a40*/  F2FP.SATFINITE.E4M3.F32.PACK_AB_MERGE_C R212, R117, R20, RZ ;  /* 0x0000001475d4723e */ /* 0x002fc800048070ff */
[----:B------:R-:W-:-:S03]  /*4a50*/  F2FP.SATFINITE.E4M3.F32.PACK_AB_MERGE_C R212, R113, R88, R212 ;  /* 0x0000005871d4723e */ /* 0x000fc600048070d4 */
[----:B------:R-:W-:Y:S01]  /*4a60*/  MUFU.EX2 R85, R85 ;  /* 0x0000005500557308 */ /* 0x000fe20000000800 */
[----:B0-----:R-:W-:Y:S01]  /*4a70*/  FMNMX.FTZ R5, R44, R5, !PT ;  /* 0x000000052c057209 */ /* 0x001fe20007810000 */
[----:B------:R-:W-:-:S06]  /*4a80*/  IMAD.U32 R44, RZ, RZ, UR42 ;  /* 0x0000002aff2c7e24 */ /* 0x000fcc000f8e00ff */
[----:B------:R-:W-:Y:S01]  /*4a90*/  MUFU.EX2 R56, R56 ;  /* 0x0000003800387308 */ /* 0x000fe20000000800 */
[C---:B------:R-:W-:Y:S01]  /*4aa0*/  FSETP.NEU.FTZ.AND P3, PT, R5.reuse, -INF , PT ;  /* 0xff8000000500780b */ /* 0x040fe20003f7d000 */
[----:B------:R-:W-:-:S05]  /*4ab0*/  FFMA.FTZ R44, R5, R44, -8 ;  /* 0xc1000000052c7423 */ /* 0x000fca000001002c */
[----:B------:R-:W-:Y:S01]  /*4ac0*/  FSEL R44, R44, RZ, P3 ;  /* 0x000000ff2c2c7208 */ /* 0x000fe20001800000 */
[----:B------:R-:W-:Y:S01]  /*4ad0*/  MUFU.EX2 R57, R57 ;  /* 0x0000003900397308 */ /* 0x000fe20000000800 */
        /* <DEDUP_REMOVED lines=17> */
[----:B------:R-:W-:Y:S01]  /*4bf0*/  FFMA.FTZ R82, R86, UR42, -R44 ;  /* 0x0000002a56527c23 */ /* 0x000fe2000801082c */
[----:B------:R-:W-:-:S01]  /*4c00*/  FADD.FTZ R86, R7, R8 ;  /* 0x0000000807567221 */ /* 0x000fc20000010000 */
[--C-:B------:R-:W-:Y:S01]  /*4c10*/  FFMA.FTZ R132, R79, UR42, -R44.reuse ;  /* 0x0000002a4f847c23 */ /* 0x100fe2000801082c */
[----:B------:R-:W-:-:S01]  /*4c20*/  FFMA.FTZ R79, R83, UR42, -R44 ;  /* 0x0000002a534f7c23 */ /* 0x000fc2000801082c */
[--C-:B------:R-:W-:Y:S01]  /*4c30*/  FFMA.FTZ R126, R135, UR42, -R44.reuse ;  /* 0x0000002a877e7c23 */ /* 0x100fe2000801082c */
[----:B------:R-:W-:-:S01]  /*4c40*/  FFMA.FTZ R130, R95, UR42, -R44 ;  /* 0x0000002a5f827c23 */ /* 0x000fc2000801082c */
[----:B------:R-:W1:Y:S01]  /*4c50*/  MUFU.EX2 R49, R49 ;  /* 0x0000003100317308 */ /* 0x000e620000000800 */
[----:B------:R-:W-:-:S01]  /*4c60*/  FFMA.FTZ R83, R87, UR42, -R44 ;  /* 0x0000002a57537c23 */ /* 0x000fc2000801082c */
[----:B------:R-:W-:Y:S01]  /*4c70*/  FFMA.FTZ R95, R102, UR42, -R44 ;  /* 0x0000002a665f7c23 */ /* 0x000fe2000801082c */
[----:B------:R-:W-:-:S01]  /*4c80*/  FADD.FTZ R87, R9, R86 ;  /* 0x0000005609577221 */ /* 0x000fc20000010000 */
        /* <DEDUP_REMOVED lines=15> */
[----:B0-----:R-:W-:-:S01]  /*4d80*/  FFMA.FTZ R58, R62, UR42, -R44 ;  /* 0x0000002a3e3a7c23 */ /* 0x001fc2000801082c */
[--C-:B------:R-:W-:Y:S01]  /*4d90*/  FFMA.FTZ R101, R101, UR42, -R44.reuse ;  /* 0x0000002a65657c23 */ /* 0x100fe2000801082c */
[----:B------:R-:W-:-:S01]  /*4da0*/  FFMA.FTZ R105, R105, UR42, -R44 ;  /* 0x0000002a69697c23 */ /* 0x000fc2000801082c */
[----:B------:R-:W-:Y:S01]  /*4db0*/  FADD.FTZ R87, R11, R134 ;  /* 0x000000860b577221 */ /* 0x000fe20000010000 */
        /* <DEDUP_REMOVED lines=10> */
[----:B---3--:R-:W-:-:S01]  /*4e60*/  FADD.FTZ R103, R45, R136 ;  /* 0x000000882d677221 */ /* 0x008fc20000010000 */
[----:B------:R-:W-:Y:S01]  /*4e70*/  F2FP.SATFINITE.E4M3.F32.PACK_AB_MERGE_C R225, R122, R49, RZ ;  /* 0x000000317ae1723e */ /* 0x000fe200048070ff */
        /* <DEDUP_REMOVED lines=13> */
[----:B------:R-:W-:Y:S01]  /*4f50*/  MUFU.EX2 R53, R53 ;  /* 0x0000003500357308 */ /* 0x000fe20000000800 */
[----:B-1----:R-:W-:-:S01]  /*4f60*/  FADD.FTZ R103, R123, R62 ;  /* 0x0000003e7b677221 */ /* 0x002fc20000010000 */
[----:B------:R-:W-:Y:S01]  /*4f70*/  FADD.FTZ R62, R72, R87 ;  /* 0x00000057483e7221 */ /* 0x000fe20000010000 */
[----:B------:R-:W-:-:S01]  /*4f80*/  FFMA.FTZ R96, R96, UR42, -R44 ;  /* 0x0000002a60607c23 */ /* 0x000fc2000801082c */
[----:B------:R-:W-:Y:S01]  /*4f90*/  FFMA.FTZ R116, R116, UR42, -R44 ;  /* 0x0000002a74747c23 */ /* 0x000fe2000801082c */
[----:B------:R-:W-:Y:S01]  /*4fa0*/  F2FP.SATFINITE.E4M3.F32.PACK_AB_MERGE_C R225, R48, R37, R225 ;  /* 0x0000002530e1723e */ /* 0x000fe200048070e1 */
[----:B------:R-:W-:-:S02]  /*4fb0*/  FADD.FTZ R87, R15, R62 ;  /* 0x0000003e0f577221 */ /* 0x000fc40000010000 */
[----:B------:R-:W-:Y:S01]  /*4fc0*/  MUFU.EX2 R124, R124 ;  /* 0x0000007c007c7308 */ /* 0x000fe20000000800 */
[----:B--2---:R-:W-:Y:S01]  /*4fd0*/  F2FP.SATFINITE.E4M3.F32.PACK_AB_MERGE_C R227, R126, R123, RZ ;  /* 0x0000007b7ee3723e */ /* 0x004fe200048070ff */
[----:B------:R-:W-:-:S03]  /*4fe0*/  FADD.FTZ R62, R92, R87 ;  /* 0x000000575c3e7221 */ /* 0x000fc60000010000 */
[----:B------:R-:W-:Y:S01]  /*4ff0*/  F2FP.SATFINITE.E4M3.F32.PACK_AB_MERGE_C R227, R52, R45, R227 ;  /* 0x0000002d34e3723e */ /* 0x000fe200048070e3 */
[----:B------:R-:W-:-:S02]  /*5000*/  FADD.FTZ R87, R21, R62 ;  /* 0x0000003e15577221 */ /* 0x000fc40000010000 */
[----:B------:R-:W-:Y:S02]  /*5010*/  MUFU.EX2 R107, R107 ;  /* 0x0000006b006b7308 */ /* 0x000fe40000000800 */
[----:B------:R-:W-:-:S01]  /*5020*/  FADD.FTZ R62, R100, R87 ;  /* 0x00000057643e7221 */ /* 0x000fc20000010000 */
[----:B------:R-:W-:-:S03]  /*5030*/  FFMA.FTZ R87, R50, UR42, -R44 ;  /* 0x0000002a32577c23 */ /* 0x000fc6000801082c */
[----:B------:R-:W-:Y:S01]  /*5040*/  FADD.FTZ R115, R73, R62 ;  /* 0x0000003e49737221 */ /* 0x000fe20000010000 */
[----:B------:R-:W-:-:S01]  /*5050*/  FFMA.FTZ R62, R55, UR42, -R44 ;  /* 0x0000002a373e7c23 */ /* 0x000fc2000801082c */
[----:B------:R-:W0:Y:S01]  /*5060*/  MUFU.EX2 R128, R128 ;  /* 0x0000008000807308 */ /* 0x000e220000000800 */
[----:B------:R-:W-:Y:S01]  /*5070*/  CS2R R72, SRZ ;  /* 0x0000000000487805 */ /* 0x000fe2000001ff00 */
[----:B------:R-:W-:Y:S01]  /*5080*/  FADD.FTZ R50, R104, R115 ;  /* 0x0000007368327221 */ /* 0x000fe20000010000 */
[----:B------:R-:W-:-:S05]  /*5090*/  FFMA.FTZ R115, R54, UR42, -R44 ;  /* 0x0000002a36737c23 */ /* 0x000fca000801082c */
[----:B------:R1:W-:Y:S08]  /*50a0*/  MUFU.EX2 R2, R86 ;  /* 0x0000005600027308 */ /* 0x0003f00000000800 */
[----:B------:R-:W2:Y:S01]  /*50b0*/  MUFU.EX2 R89, R89 ;  /* 0x0000005900597308 */ /* 0x000ea20000000800 */
[----:B-1----:R-:W-:-:S01]  /*50c0*/  FADD.FTZ R86, R126, R103 ;  /* 0x000000677e567221 */ /* 0x002fc20000010000 */
[----:B0-----:R-:W-:-:S03]  /*50d0*/  F2FP.SATFINITE.E4M3.F32.PACK_AB_MERGE_C R221, R128, R107, RZ ;  /* 0x0000006b80dd723e */ /* 0x001fc600048070ff */
[----:B------:R-:W-:Y:S01]  /*50e0*/  FADD.FTZ R103, R53, R86 ;  /* 0x0000005635677221 */ /* 0x000fe20000010000 */
[C---:B------:R-:W-:Y:S02]  /*50f0*/  F2FP.SATFINITE.E4M3.F32.PACK_AB_MERGE_C R221, R124.reuse, R53, R221 ;  /* 0x000000357cdd723e */ /* 0x040fe400048070dd */
[----:B------:R-:W-:Y:S01]  /*5100*/  CS2R R52, SRZ ;  /* 0x0000000000347805 */ /* 0x000fe2000001ff00 */
[----:B------:R-:W0:Y:S01]  /*5110*/  MUFU.EX2 R110, R110 ;  /* 0x0000006e006e7308 */ /* 0x000e220000000800 */
[----:B------:R-:W-:-:S04]  /*5120*/  FADD.FTZ R86, R124, R103 ;  /* 0x000000677c567221 */ /* 0x000fc80000010000 */
[----:B------:R-:W-:Y:S01]  /*5130*/  FADD.FTZ R103, R107, R86 ;  /* 0x000000566b677221 */ /* 0x000fe20000010000 */
[----:B------:R-:W-:-:S02]  /*5140*/  FFMA.FTZ R86, R60, UR42, -R44 ;  /* 0x0000002a3c567c23 */ /* 0x000fc4000801082c */
[----:B------:R-:W1:Y:S01]  /*5150*/  MUFU.EX2 R111, R111 ;  /* 0x0000006f006f7308 */ /* 0x000e620000000800 */
[----:B------:R-:W-:-:S01]  /*5160*/  FADD.FTZ R134, R128, R103 ;  /* 0x0000006780867221 */ /* 0x000fc20000010000 */
[--C-:B------:R-:W-:Y:S01]  /*5170*/  FFMA.FTZ R103, R51, UR42, -R44.reuse ;  /* 0x0000002a33677c23 */ /* 0x100fe2000801082c */
[----:B------:R-:W-:-:S02]  /*5180*/  FFMA.FTZ R44, R120, UR42, -R44 ;  /* 0x0000002a782c7c23 */ /* 0x000fc4000801082c */
[----:B--2---:R-:W-:-:S03]  /*5190*/  FADD.FTZ R119, R89, R134 ;  /* 0x0000008659777221 */ /* 0x004fc60000010000 */
[----:B------:R-:W2:Y:S01]  /*51a0*/  MUFU.EX2 R118, R118 ;  /* 0x0000007600767308 */ /* 0x000ea20000000800 */
[----:B0-----:R-:W-:-:S01]  /*51b0*/  FADD.FTZ R54, R110, R119 ;  /* 0x000000776e367221 */ /* 0x001fc20000010000 */
[----:B------:R-:W-:-:S04]  /*51c0*/  FADD.FTZ R119, R77, R50 ;  /* 0x000000324d777221 */ /* 0x000fc80000010000 */
[----:B------:R-:W-:Y:S02]  /*51d0*/  FADD.FTZ R50, R108, R119 ;  /* 0x000000776c327221 */ /* 0x000fe40000010000 */
[----:B------:R-:W-:Y:S01]  /*51e0*/  MUFU.EX2 R101, R101 ;  /* 0x0000006500657308 */ /* 0x000fe20000000800 */
[----:B-1----:R-:W-:-:S07]  /*51f0*/  FADD.FTZ R55, R111, R54 ;  /* 0x000000366f377221 */ /* 0x002fce0000010000 */
[----:B------:R-:W-:Y:S01]  /*5200*/  MUFU.EX2 R114, R114 ;  /* 0x0000007200727308 */ /* 0x000fe20000000800 */
[----:B--2---:R-:W-:-:S04]  /*5210*/  F2FP.SATFINITE.E4M3.F32.PACK_AB_MERGE_C R223, R118, R111, RZ ;  /* 0x0000006f76df723e */ /* 0x004fc800048070ff */
[----:B------:R-:W-:-:S03]  /*5220*/  F2FP.SATFINITE.E4M3.F32.PACK_AB_MERGE_C R223, R110, R89, R223 ;  /* 0x000000596edf723e */ /* 0x000fc600048070df */
[----:B------:R-:W-:Y:S08]  /*5230*/  MUFU.EX2 R105, R105 ;  /* 0x0000006900697308 */ /* 0x000ff00000000800 */
[----:B------:R-:W0:Y:S08]  /*5240*/  MUFU.EX2 R130, R130 ;  /* 0x0000008200827308 */ /* 0x000e300000000800 */
[----:B------:R1:W-:Y:S08]  /*5250*/  MUFU.EX2 R60, R66 ;  /* 0x00000042003c7308 */ /* 0x0003f00000000800 */
[----:B------:R-:W-:Y:S01]  /*5260*/  MUFU.EX2 R91, R91 ;  /* 0x0000005b005b7308 */ /* 0x000fe20000000800 */
[----:B-1----:R-:W-:-:S01]  /*5270*/  FADD.FTZ R66, R118, R55 ;  /* 0x0000003776427221 */ /* 0x002fc20000010000 */
[----:B------:R-:W-:Y:S01]  /*5280*/  FADD.FTZ R55, R81, R50 ;  /* 0x0000003251377221 */ /* 0x000fe20000010000 */
[----:B0-----:R-:W-:-:S03]  /*5290*/  F2FP.SATFINITE.E4M3.F32.PACK_AB_MERGE_C R217, R130, R105, RZ ;  /* 0x0000006982d9723e */ /* 0x001fc600048070ff */
[----:B------:R-:W-:Y:S01]  /*52a0*/  FADD.FTZ R50, R106, R55 ;  /* 0x000000376a327221 */ /* 0x000fe20000010000 */
[----:B------:R-:W-:Y:S01]  /*52b0*/  F2FP.SATFINITE.E4M3.F32.PACK_AB_MERGE_C R217, R114, R101, R217 ;  /* 0x0000006572d9723e */ /* 0x000fe200048070d9 */
[----:B------:R0:W-:Y:S08]  /*52c0*/  MUFU.EX2 R51, R67 ;  /* 0x0000004300337308 */ /* 0x0001f00000000800 */
[----:B------:R-:W-:Y:S01]  /*52d0*/  MUFU.EX2 R98, R98 ;  /* 0x0000006200627308 */ /* 0x000fe20000000800 */
[----:B0-----:R-:W-:-:S04]  /*52e0*/  FADD.FTZ R67, R101, R66 ;  /* 0x0000004265437221 */ /* 0x001fc80000010000 */
[----:B------:R-:W-:Y:S01]  /*52f0*/  FADD.FTZ R66, R114, R67 ;  /* 0x0000004372427221 */ /* 0x000fe20000010000 */
[----:B------:R-:W-:-:S02]  /*5300*/  FADD.FTZ R67, R93, R50 ;  /* 0x000000325d437221 */ /* 0x000fc40000010000 */
[----:B------:R-:W-:Y:S01]  /*5310*/  MUFU.EX2 R95, R95 ;  /* 0x0000005f005f7308 */ /* 0x000fe20000000800 */
[----:B------:R-:W-:-:S01]  /*5320*/  FADD.FTZ R119, R105, R66 ;  /* 0x0000004269777221 */ /* 0x000fc20000010000 */
[----:B------:R-:W-:-:S04]  /*5330*/  FADD.FTZ R66, R112, R67 ;  /* 0x0000004370427221 */ /* 0x000fc80000010000 */
[----:B------:R-:W-:Y:S02]  /*5340*/  FADD.FTZ R67, R97, R66 ;  /* 0x0000004261437221 */ /* 0x000fe40000010000 */
[----:B------:R-:W0:Y:S02]  /*5350*/  MUFU.EX2 R102, R102 ;  /* 0x0000006600667308 */ /* 0x000e240000000800 */
[----:B------:R-:W-:-:S04]  /*5360*/  FADD.FTZ R67, R90, R67 ;  /* 0x000000435a437221 */ /* 0x000fc80000010000 */
[----:B------:R-:W-:Y:S02]  /*5370*/  FADD.FTZ R66, R94, R67 ;  /* 0x000000435e427221 */ /* 0x000fe40000010000 */
[----:B------:R1:W-:Y:S02]  /*5380*/  MUFU.EX2 R54, R70 ;  /* 0x0000004600367308 */ /* 0x0003e40000000800 */
[----:B------:R-:W-:-:S06]  /*5390*/  FADD.FTZ R21, R109, R66 ;  /* 0x000000426d157221 */ /* 0x000fcc0000010000 */
[----:B------:R-:W2:Y:S01]  /*53a0*/  MUFU.EX2 R74, R74 ;  /* 0x0000004a004a7308 */ /* 0x000ea20000000800 */
[----:B-1----:R-:W-:-:S01]  /*53b0*/  FADD.FTZ R70, R130, R119 ;  /* 0x0000007782467221 */ /* 0x002fc20000010000 */
[----:B0-----:R-:W-:-:S03]  /*53c0*/  F2FP.SATFINITE.E4M3.F32.PACK_AB_MERGE_C R219, R102, R95, RZ ;  /* 0x0000005f66db723e */ /* 0x001fc600048070ff */
[----:B------:R-:W-:Y:S01]  /*53d0*/  FADD.FTZ R9, R91, R70 ;  /* 0x000000465b097221 */ /* 0x000fe20000010000 */
[C---:B------:R-:W-:Y:S02]  /*53e0*/  F2FP.SATFINITE.E4M3.F32.PACK_AB_MERGE_C R219, R98.reuse, R91, R219 ;  /* 0x0000005b62db723e */ /* 0x040fe400048070db */
[----:B------:R-:W0:Y:S01]  /*53f0*/  MUFU.EX2 R75, R75 ;  /* 0x0000004b004b7308 */ /* 0x000e220000000800 */
[----:B------:R-:W-:-:S04]  /*5400*/  FADD.FTZ R12, R98, R9 ;  /* 0x00000009620c7221 */ /* 0x000fc80000010000 */
[----:B------:R-:W-:Y:S01]  /*5410*/  FADD.FTZ R13, R95, R12 ;  /* 0x0000000c5f0d7221 */ /* 0x000fe20000010000 */
[----:B------:R-:W-:-:S02]  /*5420*/  FADD.FTZ R12, R88, R21 ;  /* 0x00000015580c7221 */ /* 0x000fc40000010000 */
[----:B------:R-:W1:Y:S01]  /*5430*/  MUFU.EX2 R99, R99 ;  /* 0x0000006300637308 */ /* 0x000e620000000800 */
[----:B------:R-:W-:-:S01]  /*5440*/  FADD.FTZ R13, R102, R13 ;  /* 0x0000000d660d7221 */ /* 0x000fc20000010000 */
[----:B------:R-:W-:-:S03]  /*5450*/  FADD.FTZ R21, R113, R12 ;  /* 0x0000000c71157221 */ /* 0x000fc60000010000 */
[----:B--2---:R-:W-:Y:S01]  /*5460*/  FADD.FTZ R66, R74, R13 ;  /* 0x0000000d4a427221 */ /* 0x004fe20000010000 */
[----:B------:R-:W-:-:S02]  /*5470*/  FADD.FTZ R12, R20, R21 ;  /* 0x00000015140c7221 */ /* 0x000fc40000010000 */
[----:B------:R-:W2:Y:S01]  /*5480*/  MUFU.EX2 R132, R132 ;  /* 0x0000008400847308 */ /* 0x000ea20000000800 */
[----:B0-----:R-:W-:-:S01]  /*5490*/  FADD.FTZ R66, R75, R66 ;  /* 0x000000424b427221 */ /* 0x001fc20000010000 */
[----:B------:R-:W-:-:S06]  /*54a0*/  FADD.FTZ R49, R117, R12 ;  /* 0x0000000c75317221 */ /* 0x000fcc0000010000 */
[----:B------:R-:W0:Y:S01]  /*54b0*/  MUFU.EX2 R78, R78 ;  /* 0x0000004e004e7308 */ /* 0x000e220000000800 */
[----:B-1----:R-:W-:-:S01]  /*54c0*/  FADD.FTZ R21, R99, R66 ;  /* 0x0000004263157221 */ /* 0x002fc20000010000 */
[----:B------:R-:W-:Y:S01]  /*54d0*/  FADD.FTZ R66, R10, R49 ;  /* 0x000000310a427221 */ /* 0x000fe20000010000 */
[----:B------:R-:W-:-:S05]  /*54e0*/  CS2R R48, SRZ ;  /* 0x0000000000307805 */ /* 0x000fca000001ff00 */
[----:B------:R-:W1:Y:S01]  /*54f0*/  MUFU.EX2 R79, R79 ;  /* 0x0000004f004f7308 */ /* 0x000e620000000800 */
[----:B--2---:R-:W-:-:S01]  /*5500*/  FADD.FTZ R21, R132, R21 ;  /* 0x0000001584157221 */ /* 0x004fc20000010000 */
[----:B------:R-:W-:-:S04]  /*5510*/  F2FP.SATFINITE.E4M3.F32.PACK_AB_MERGE_C R213, R132, R99, RZ ;  /* 0x0000006384d5723e */ /* 0x000fc800048070ff */
[----:B------:R-:W-:Y:S02]  /*5520*/  F2FP.SATFINITE.E4M3.F32.PACK_AB_MERGE_C R213, R75, R74, R213 ;  /* 0x0000004a4bd5723e */ /* 0x000fe400048070d5 */
[----:B------:R-:W-:Y:S01]  /*5530*/  CS2R R74, SRZ ;  /* 0x00000000004a7805 */ /* 0x000fe2000001ff00 */
[----:B------:R-:W2:Y:S01]  /*5540*/  MUFU.EX2 R82, R82 ;  /* 0x0000005200527308 */ /* 0x000ea20000000800 */
[----:B0-----:R-:W-:-:S01]  /*5550*/  FADD.FTZ R20, R78, R21 ;  /* 0x000000154e147221 */ /* 0x001fc20000010000 */
[----:B------:R-:W-:Y:S01]  /*5560*/  FADD.FTZ R21, R121, R66 ;  /* 0x0000004279157221 */ /* 0x000fe20000010000 */
[----:B------:R-:W-:-:S03]  /*5570*/  CS2R R66, SRZ ;  /* 0x0000000000427805 */ /* 0x000fc6000001ff00 */
[----:B------:R-:W-:Y:S01]  /*5580*/  FADD.FTZ R8, R6, R21 ;  /* 0x0000001506087221 */ /* 0x000fe20000010000 */
[----:B------:R-:W-:Y:S01]  /*5590*/  F2FP.SATFINITE.E4M3.F32.PACK_AB_MERGE_C R21, R85, R6, RZ ;  /* 0x000000065515723e */ /* 0x000fe200048070ff */
[----:B------:R-:W0:Y:S01]  /*55a0*/  MUFU.EX2 R83, R83 ;  /* 0x0000005300537308 */ /* 0x000e220000000800 */
[----:B-1----:R-:W-:-:S01]  /*55b0*/  FADD.FTZ R7, R79, R20 ;  /* 0x000000144f077221 */ /* 0x002fc20000010000 */
[----:B------:R-:W-:Y:S01]  /*55c0*/  FADD.FTZ R85, R85, R8 ;  /* 0x0000000855557221 */ /* 0x000fe20000010000 */
[----:B------:R-:W-:-:S03]  /*55d0*/  F2FP.SATFINITE.E4M3.F32.PACK_AB_MERGE_C R214, R121, R10, R21 ;  /* 0x0000000a79d6723e */ /* 0x000fc60004807015 */
[----:B------:R-:W-:Y:S02]  /*55e0*/  FADD.FTZ R6, R56, R85 ;  /* 0x0000005538067221 */ /* 0x000fe40000010000 */
[----:B------:R-:W1:Y:S01]  /*55f0*/  MUFU.EX2 R59, R59 ;  /* 0x0000003b003b7308 */ /* 0x000e620000000800 */
[----:B--2---:R-:W-:-:S01]  /*5600*/  FADD.FTZ R20, R82, R7 ;  /* 0x0000000752147221 */ /* 0x004fc20000010000 */
[----:B------:R-:W-:-:S06]  /*5610*/  FADD.FTZ R7, R57, R6 ;  /* 0x0000000639077221 */ /* 0x000fcc0000010000 */
[----:B------:R-:W2:Y:S01]  /*5620*/  MUFU.EX2 R42, R42 ;  /* 0x0000002a002a7308 */ /* 0x000ea20000000800 */
[C---:B0-----:R-:W-:Y:S01]  /*5630*/  F2FP.SATFINITE.E4M3.F32.PACK_AB_MERGE_C R82, R83.reuse, R82, RZ ;  /* 0x000000525352723e */ /* 0x041fe200048070ff */
[----:B------:R-:W-:-:S03]  /*5640*/  FADD.FTZ R83, R83, R20 ;  /* 0x0000001453537221 */ /* 0x000fc60000010000 */
[----:B------:R-:W-:Y:S01]  /*5650*/  F2FP.SATFINITE.E4M3.F32.PACK_AB_MERGE_C R215, R79, R78, R82 ;  /* 0x0000004e4fd7723e */ /* 0x000fe20004807052 */
[----:B------:R-:W-:-:S01]  /*5660*/  FADD.FTZ R8, R2, R83 ;  /* 0x0000005302087221 */ /* 0x000fc20000010000 */
[----:B------:R-:W-:Y:S01]  /*5670*/  CS2R R78, SRZ ;  /* 0x00000000004e7805 */ /* 0x000fe2000001ff00 */
[----:B------:R-:W0:Y:S01]  /*5680*/  MUFU.EX2 R58, R58 ;  /* 0x0000003a003a7308 */ /* 0x000e220000000800 */
[----:B------:R-:W-:Y:S01]  /*5690*/  CS2R R82, SRZ ;  /* 0x0000000000527805 */ /* 0x000fe2000001ff00 */
[----:B-1----:R-:W-:-:S06]  /*56a0*/  FADD.FTZ R11, R59, R8 ;  /* 0x000000083b0b7221 */ /* 0x002fcc0000010000 */
[----:B------:R-:W1:Y:S01]  /*56b0*/  MUFU.EX2 R43, R43 ;  /* 0x0000002b002b7308 */ /* 0x000e620000000800 */
[----:B--2---:R-:W-:-:S07]  /*56c0*/  FADD.FTZ R6, R42, R7 ;  /* 0x000000072a067221 */ /* 0x004fce0000010000 */
[----:B------:R-:W2:Y:S01]  /*56d0*/  MUFU.EX2 R63, R63 ;  /* 0x0000003f003f7308 */ /* 0x000ea20000000800 */
[----:B0-----:R-:W-:-:S07]  /*56e0*/  FADD.FTZ R8, R58, R11 ;  /* 0x0000000b3a087221 */ /* 0x001fce0000010000 */
[----:B------:R-:W0:Y:S01]  /*56f0*/  MUFU.EX2 R46, R46 ;  /* 0x0000002e002e7308 */ /* 0x000e220000000800 */
[C---:B-1----:R-:W-:Y:S01]  /*5700*/  F2FP.SATFINITE.E4M3.F32.PACK_AB_MERGE_C R42, R43.reuse, R42, RZ ;  /* 0x0000002a2b2a723e */ /* 0x042fe200048070ff */
[----:B------:R-:W-:-:S03]  /*5710*/  FADD.FTZ R43, R43, R6 ;  /* 0x000000062b2b7221 */ /* 0x000fc60000010000 */
[----:B------:R-:W-:Y:S02]  /*5720*/  F2FP.SATFINITE.E4M3.F32.PACK_AB_MERGE_C R208, R57, R56, R42 ;  /* 0x0000003839d0723e */ /* 0x000fe4000480702a */
[----:B------:R-:W-:Y:S01]  /*5730*/  CS2R R56, SRZ ;  /* 0x0000000000387805 */ /* 0x000fe2000001ff00 */
[----:B------:R-:W1:Y:S01]  /*5740*/  MUFU.EX2 R27, R27 ;  /* 0x0000001b001b7308 */ /* 0x000e620000000800 */
[C---:B--2---:R-:W-:Y:S01]  /*5750*/  F2FP.SATFINITE.E4M3.F32.PACK_AB_MERGE_C R58, R63.reuse, R58, RZ ;  /* 0x0000003a3f3a723e */ /* 0x044fe200048070ff */
[----:B------:R-:W-:-:S03]  /*5760*/  FADD.FTZ R63, R63, R8 ;  /* 0x000000083f3f7221 */ /* 0x000fc60000010000 */
[----:B------:R-:W-:Y:S01]  /*5770*/  F2FP.SATFINITE.E4M3.F32.PACK_AB_MERGE_C R209, R59, R2, R58 ;  /* 0x000000023bd1723e */ /* 0x000fe2000480703a */
[----:B------:R-:W-:-:S01]  /*5780*/  FADD.FTZ R8, R60, R63 ;  /* 0x0000003f3c087221 */ /* 0x000fc20000010000 */
[----:B------:R-:W-:Y:S01]  /*5790*/  CS2R R58, SRZ ;  /* 0x00000000003a7805 */ /* 0x000fe2000001ff00 */
[----:B------:R2:W3:Y:S01]  /*57a0*/  MUFU.EX2 R55, R71 ;  /* 0x0000004700377308 */ /* 0x0004e20000000800 */
[----:B0-----:R-:W-:-:S01]  /*57b0*/  FADD.FTZ R6, R46, R43 ;  /* 0x0000002b2e067221 */ /* 0x001fc20000010000 */
[----:B------:R-:W-:Y:S01]  /*57c0*/  FADD.FTZ R11, R51, R8 ;  /* 0x00000008330b7221 */ /* 0x000fe20000010000 */
[----:B------:R-:W-:Y:S02]  /*57d0*/  CS2R R42, SRZ ;  /* 0x00000000002a7805 */ /* 0x000fe4000001ff00 */
[----:B------:R-:W-:Y:S01]  /*57e0*/  FADD.FTZ R7, R47, R6 ;  /* 0x000000062f077221 */ /* 0x000fe20000010000 */
[----:B------:R-:W-:-:S02]  /*57f0*/  FADD.FTZ R8, R54, R11 ;  /* 0x0000000b36087221 */ /* 0x000fc40000010000 */
[----:B------:R0:W4:Y:S01]  /*5800*/  MUFU.EX2 R50, R76 ;  /* 0x0000004c00327308 */ /* 0x0001220000000800 */
[----:B------:R-:W-:-:S01]  /*5810*/  FADD.FTZ R6, R26, R7 ;  /* 0x000000071a067221 */ /* 0x000fc20000010000 */
[----:B-1----:R-:W-:-:S02]  /*5820*/  F2FP.SATFINITE.E4M3.F32.PACK_AB_MERGE_C R26, R27, R26, RZ ;  /* 0x0000001a1b1a723e */ /* 0x002fc400048070ff */
[----:B--2---:R-:W-:Y:S01]  /*5830*/  CS2R R70, SRZ ;  /* 0x0000000000467805 */ /* 0x004fe2000001ff00 */
[----:B------:R-:W-:Y:S01]  /*5840*/  FADD.FTZ R27, R27, R6 ;  /* 0x000000061b1b7221 */ /* 0x000fe20000010000 */
[----:B------:R-:W-:Y:S02]  /*5850*/  F2FP.SATFINITE.E4M3.F32.PACK_AB_MERGE_C R210, R47, R46, R26 ;  /* 0x0000002e2fd2723e */ /* 0x000fe4000480701a */
[----:B------:R-:W-:Y:S01]  /*5860*/  CS2R R46, SRZ ;  /* 0x00000000002e7805 */ /* 0x000fe2000001ff00 */
[----:B------:R1:W2:Y:S01]  /*5870*/  MUFU.EX2 R9, R80 ;  /* 0x0000005000097308 */ /* 0x0002a20000000800 */
[C---:B---3--:R-:W-:Y:S01]  /*5880*/  F2FP.SATFINITE.E4M3.F32.PACK_AB_MERGE_C R54, R55.reuse, R54, RZ ;  /* 0x000000363736723e */ /* 0x048fe200048070ff */
[----:B------:R-:W-:Y:S01]  /*5890*/  FADD.FTZ R55, R55, R8 ;  /* 0x0000000837377221 */ /* 0x000fe20000010000 */
[----:B------:R-:W-:-:S01]  /*58a0*/  FADD.FTZ R6, R30, R27 ;  /* 0x0000001b1e067221 */ /* 0x000fc20000010000 */
[----:B------:R-:W-:Y:S02]  /*58b0*/  CS2R R26, SRZ ;  /* 0x00000000001a7805 */ /* 0x000fe4000001ff00 */
[----:B------:R-:W-:-:S02]  /*58c0*/  F2FP.SATFINITE.E4M3.F32.PACK_AB_MERGE_C R211, R51, R60, R54 ;  /* 0x0000003c33d3723e */ /* 0x000fc40004807036 */
[----:B0-----:R-:W-:Y:S01]  /*58d0*/  CS2R R76, SRZ ;  /* 0x00000000004c7805 */ /* 0x001fe2000001ff00 */
[----:B------:R-:W-:-:S01]  /*58e0*/  FADD.FTZ R7, R31, R6 ;  /* 0x000000061f077221 */ /* 0x000fc20000010000 */
[----:B------:R-:W0:Y:S01]  /*58f0*/  MUFU.EX2 R34, R34 ;  /* 0x0000002200227308 */ /* 0x000e220000000800 */
[----:B----4-:R-:W-:-:S01]  /*5900*/  FADD.FTZ R8, R50, R55 ;  /* 0x0000003732087221 */ /* 0x010fc20000010000 */
[----:B------:R-:W-:Y:S02]  /*5910*/  CS2R R54, SRZ ;  /* 0x0000000000367805 */ /* 0x000fe4000001ff00 */
[----:B-1----:R-:W-:-:S04]  /*5920*/  CS2R R80, SRZ ;  /* 0x0000000000507805 */ /* 0x002fc8000001ff00 */
[----:B------:R-:W1:Y:S01]  /*5930*/  MUFU.EX2 R86, R86 ;  /* 0x0000005600567308 */ /* 0x000e620000000800 */
[----:B--2---:R-:W-:-:S07]  /*5940*/  FADD.FTZ R11, R9, R8 ;  /* 0x00000008090b7221 */ /* 0x004fce0000010000 */
[----:B------:R-:W2:Y:S01]  /*5950*/  MUFU.EX2 R35, R35 ;  /* 0x0000002300237308 */ /* 0x000ea20000000800 */
[----:B0-----:R-:W-:-:S07]  /*5960*/  FADD.FTZ R6, R34, R7 ;  /* 0x0000000722067221 */ /* 0x001fce0000010000 */
[----:B------:R0:W3:Y:S01]  /*5970*/  MUFU.EX2 R13, R84 ;  /* 0x00000054000d7308 */ /* 0x0000e20000000800 */
[----:B-1----:R-:W-:-:S07]  /*5980*/  FADD.FTZ R8, R86, R11 ;  /* 0x0000000b56087221 */ /* 0x002fce0000010000 */
[----:B------:R-:W1:Y:S01]  /*5990*/  MUFU.EX2 R38, R38 ;  /* 0x0000002600267308 */ /* 0x000e620000000800 */
[C---:B--2---:R-:W-:Y:S01]  /*59a0*/  F2FP.SATFINITE.E4M3.F32.PACK_AB_MERGE_C R34, R35.reuse, R34, RZ ;  /* 0x000000222322723e */ /* 0x044fe200048070ff */
[----:B------:R-:W-:Y:S01]  /*59b0*/  FADD.FTZ R35, R35, R6 ;  /* 0x0000000623237221 */ /* 0x000fe20000010000 */
[----:B0-----:R-:W-:Y:S02]  /*59c0*/  CS2R R84, SRZ ;  /* 0x0000000000547805 */ /* 0x001fe4000001ff00 */
[----:B------:R-:W-:Y:S02]  /*59d0*/  F2FP.SATFINITE.E4M3.F32.PACK_AB_MERGE_C R204, R31, R30, R34 ;  /* 0x0000001e1fcc723e */ /* 0x000fe40004807022 */
[----:B------:R-:W-:Y:S01]  /*59e0*/  CS2R R30, SRZ ;  /* 0x00000000001e7805 */ /* 0x000fe2000001ff00 */
[----:B------:R0:W2:Y:S01]  /*59f0*/  MUFU.EX2 R12, R87 ;  /* 0x00000057000c7308 */ /* 0x0000a20000000800 */
[C---:B---3--:R-:W-:Y:S01]  /*5a00*/  F2FP.SATFINITE.E4M3.F32.PACK_AB_MERGE_C R86, R13.reuse, R86, RZ ;  /* 0x000000560d56723e */ /* 0x048fe200048070ff */
[----:B------:R-:W-:-:S03]  /*5a10*/  FADD.FTZ R13, R13, R8 ;  /* 0x000000080d0d7221 */ /* 0x000fc60000010000 */
[----:B------:R-:W-:Y:S02]  /*5a20*/  F2FP.SATFINITE.E4M3.F32.PACK_AB_MERGE_C R205, R9, R50, R86 ;  /* 0x0000003209cd723e */ /* 0x000fe40004807056 */
[----:B------:R-:W-:Y:S01]  /*5a30*/  CS2R R50, SRZ ;  /* 0x0000000000327805 */ /* 0x000fe2000001ff00 */
[----:B------:R-:W3:Y:S01]  /*5a40*/  MUFU.EX2 R39, R39 ;  /* 0x0000002700277308 */ /* 0x000ee20000000800 */
[----:B-1----:R-:W-:-:S01]  /*5a50*/  FADD.FTZ R6, R38, R35 ;  /* 0x0000002326067221 */ /* 0x002fc20000010000 */
[----:B------:R-:W-:Y:S02]  /*5a60*/  CS2R R34, SRZ ;  /* 0x0000000000227805 */ /* 0x000fe4000001ff00 */
[----:B0-----:R-:W-:-:S04]  /*5a70*/  CS2R R86, SRZ ;  /* 0x0000000000567805 */ /* 0x001fc8000001ff00 */
        /* <DEDUP_REMOVED lines=11> */
[C---:B0-----:R-:W-:Y:S01]  /*5b30*/  F2FP.SATFINITE.E4M3.F32.PACK_AB_MERGE_C R40, R41.reuse, R40, RZ ;  /* 0x000000282928723e */ /* 0x041fe200048070ff */
[----:B------:R-:W-:-:S03]  /*5b40*/  FADD.FTZ R41, R41, R6 ;  /* 0x0000000629297221 */ /* 0x000fc60000010000 */
[----:B------:R-:W-:Y:S02]  /*5b50*/  F2FP.SATFINITE.E4M3.F32.PACK_AB_MERGE_C R206, R39, R38, R40 ;  /* 0x0000002627ce723e */ /* 0x000fe40004807028 */
[----:B------:R-:W-:Y:S01]  /*5b60*/  CS2R R38, SRZ ;  /* 0x0000000000267805 */ /* 0x000fe2000001ff00 */
[----:B------:R-:W0:Y:S01]  /*5b70*/  MUFU.EX2 R61, R61 ;  /* 0x0000003d003d7308 */ /* 0x000e220000000800 */
[C---:B-1----:R-:W-:Y:S01]  /*5b80*/  F2FP.SATFINITE.E4M3.F32.PACK_AB_MERGE_C R115, R62.reuse, R115, RZ ;  /* 0x000000733e73723e */ /* 0x042fe200048070ff */
[----:B------:R-:W-:-:S03]  /*5b90*/  FADD.FTZ R62, R62, R7 ;  /* 0x000000073e3e7221 */ /* 0x000fc60000010000 */
[----:B------:R-:W-:-:S03]  /*5ba0*/  F2FP.SATFINITE.E4M3.F32.PACK_AB_MERGE_C R207, R103, R12, R115 ;  /* 0x0000000c67cf723e */ /* 0x000fc60004807073 */
[----:B------:R-:W1:Y:S01]  /*5bb0*/  MUFU.EX2 R25, R25 ;  /* 0x0000001900197308 */ /* 0x000e620000000800 */
[----:B--2---:R-:W-:-:S01]  /*5bc0*/  FADD.FTZ R2, R24, R41 ;  /* 0x0000002918027221 */ /* 0x004fc20000010000 */
[----:B------:R-:W-:-:S06]  /*5bd0*/  CS2R R40, SRZ ;  /* 0x0000000000287805 */ /* 0x000fcc000001ff00 */
[----:B------:R-:W2:Y:S01]  /*5be0*/  MUFU.EX2 R64, R64 ;  /* 0x0000004000407308 */ /* 0x000ea20000000800 */
[----:B0-----:R-:W-:-:S01]  /*5bf0*/  FADD.FTZ R7, R61, R62 ;  /* 0x0000003e3d077221 */ /* 0x001fc20000010000 */
[----:B------:R-:W-:-:S06]  /*5c00*/  CS2R R62, SRZ ;  /* 0x00000000003e7805 */ /* 0x000fcc000001ff00 */
        /* <DEDUP_REMOVED lines=23> */
[----:B--2---:R-:W-:-:S07]  /*5d80*/  FADD.FTZ R9, R69, R68 ;  /* 0x0000004445097221 */ /* 0x004fce0000010000 */
[----:B------:R-:W-:Y:S01]  /*5d90*/  MUFU.EX2 R36, R36 ;  /* 0x0000002400247308 */ /* 0x000fe20000000800 */
[----:B0-----:R-:W-:-:S07]  /*5da0*/  FADD.FTZ R11, R33, R2 ;  /* 0x00000002210b7221 */ /* 0x001fce0000010000 */
[----:B------:R-:W0:Y:S01]  /*5db0*/  MUFU.EX2 R3, R3 ;  /* 0x0000000300037308 */ /* 0x000e220000000800 */
[----:B-1----:R-:W-:-:S07]  /*5dc0*/  FADD.FTZ R9, R96, R9 ;  /* 0x0000000960097221 */ /* 0x002fce0000010000 */
[----:B------:R-:W1:Y:S08]  /*5dd0*/  MUFU.EX2 R116, R116 ;  /* 0x0000007400747308 */ /* 0x000e700000000800 */
[----:B------:R2:W3:Y:S01]  /*5de0*/  MUFU.EX2 R7, R44 ;  /* 0x0000002c00077308 */ /* 0x0004e20000000800 */
[----:B0-----:R-:W-:Y:S01]  /*5df0*/  F2FP.SATFINITE.E4M3.F32.PACK_AB_MERGE_C R6, R3, R36, RZ ;  /* 0x000000240306723e */ /* 0x001fe200048070ff */
[----:B------:R-:W-:-:S03]  /*5e00*/  FADD.FTZ R36, R36, R11 ;  /* 0x0000000b24247221 */ /* 0x000fc60000010000 */
[----:B------:R-:W-:Y:S01]  /*5e10*/  F2FP.SATFINITE.E4M3.F32.PACK_AB_MERGE_C R202, R33, R32, R6 ;  /* 0x0000002021ca723e */ /* 0x000fe20004807006 */
[----:B------:R-:W-:-:S01]  /*5e20*/  FADD.FTZ R3, R3, R36 ;  /* 0x0000002403037221 */ /* 0x000fc20000010000 */
[----:B------:R-:W-:Y:S02]  /*5e30*/  CS2R R32, SRZ ;  /* 0x0000000000207805 */ /* 0x000fe4000001ff00 */
[----:B------:R-:W-:Y:S01]  /*5e40*/  CS2R R36, SRZ ;  /* 0x0000000000247805 */ /* 0x000fe2000001ff00 */
[----:B-1----:R-:W-:Y:S01]  /*5e50*/  FADD.FTZ R2, R116, R9 ;  /* 0x0000000974027221 */ /* 0x002fe20000010000 */
[----:B--2---:R-:W-:Y:S02]  /*5e60*/  CS2R R44, SRZ ;  /* 0x00000000002c7805 */ /* 0x004fe4000001ff00 */
[C---:B---3--:R-:W-:Y:S01]  /*5e70*/  F2FP.SATFINITE.E4M3.F32.PACK_AB_MERGE_C R8, R7.reuse, R116, RZ ;  /* 0x000000740708723e */ /* 0x048fe200048070ff */
[----:B------:R-:W-:-:S03]  /*5e80*/  FADD.FTZ R2, R7, R2 ;  /* 0x0000000207027221 */ /* 0x000fc60000010000 */
        /* <DEDUP_REMOVED lines=39> */
.L_x_8063:
[----:B------:R-:W-:Y:S01]  /*6100*/  ISETP.NE.AND P4, PT, RZ, UR46, PT ;  /* 0x0000002eff007c0c */ /* 0x000fe2000bf85270 */
[----:B------:R-:W-:-:S04]  /*6110*/  UISETP.NE.AND UP1, UPT, UR58, 0x1, UPT ;  /* 0x000000013a00788c */ /* 0x000fc8000bf25270 */
[----:B------:R-:W-:-:S04]  /*6120*/  USEL UR48, URZ, 0x1, UP1 ;  /* 0x000000013f307887 */ /* 0x000fc80008800000 */
[----:B------:R-:W-:-:S04]  /*6130*/  ULOP3.LUT UR48, UR59, UR48, URZ, 0x3c, !UPT ;  /* 0x000000303b307292 */ /* 0x000fc8000f8e3c3f */
[----:B------:R-:W-:Y:S08]  /*6140*/  @P4 BRA `(.L_x_8054) ;  /* 0x0000000000384947 */ /* 0x000ff00003800000 */
[----:B------:R-:W-:Y:S05]  /*6150*/  @!P1 BRA `(.L_x_8055) ;  /* 0x0000000000049947 */ /* 0x000fea0003800000 */
[----:B------:R-:W-:Y:S01]  /*6160*/  BPT.TRAP 0x1 ;  /* 0x000000040000795c */ /* 0x000fe20000300000 */
.L_x_8055:
        /* <DEDUP_REMOVED lines=9> */
.L_x_8056:
[----:B-1----:R-:W-:Y:S05]  /*6200*/  @P3 BRA `(.L_x_8054) ;  /* 0x0000000000083947 */ /* 0x002fea0003800000 */
[----:B------:R-:W1:Y:S02]  /*6210*/  SYNCS.PHASECHK.TRANS64.TRYWAIT P3, [UR6+0x2e830], R0 ;  /* 0x02e83000ff0075a7 */ /* 0x000e640008060146 */
[----:B-1----:R-:W-:Y:S05]  /*6220*/  @!P3 BRA `(.L_x_8057) ;  /* 0x000001280094b947 */ /* 0x002fea0003800000 */
.L_x_8054:
[----:B-1----:R-:W1:Y:S01]  /*6230*/  S2R R5, SR_TID.X ;  /* 0x0000000000057919 */ /* 0x002e620000002100 */
        /* <DEDUP_REMOVED lines=23> */
[----:B-1----:R-:W-:Y:S01]  /*63b0*/  SHF.R.U32.HI R5, RZ, 0x7, R5 ;  /* 0x00000007ff057819 */ /* 0x002fe20000011605 */
[----:B------:R-:W-:Y:S01]  /*63c0*/  UIADD3 UR6, UR60, 0x2, URZ ;  /* 0x000000023c067890 */ /* 0x000fe2000fffe03f */
[----:B------:R-:W-:Y:S01]  /*63d0*/  UMOV UR7, 0x40000040 ;  /* 0x4000004000077882 */ /* 0x000fe20000000000 */
[----:B------:R-:W-:-:S02]  /*63e0*/  UIADD3 UR10, UR60, 0x602, URZ ;  /* 0x000006023c0a7890 */ /* 0x000fc4000fffe03f */
[----:B0-----:R-:W-:Y:S01]  /*63f0*/  VIADD R0, R5, 0x8 ;  /* 0x0000000805007836 */ /* 0x001fe20000000000 */
        /* <DEDUP_REMOVED lines=160> */
.L_x_8059:
[----:B------:R-:W-:Y:S01]  /*6e00*/  ULEA UR6, UR58, UR41, 0x3 ;  /* 0x000000293a067291 */ /* 0x000fe2000f8e183f */
[----:B------:R-:W-:-:S05]  /*6e10*/  IMAD.U32 R0, RZ, RZ, UR59 ;  /* 0x0000003bff007e24 */ /* 0x000fca000f8e00ff */
[----:B------:R-:W-:-:S04]  /*6e20*/  SHF.L.U32 R0, R0, 0x1f, RZ ;  /* 0x0000001f00007819 */ /* 0x000fc800000006ff */
[----:B------:R0:W1:Y:S01]  /*6e30*/  SYNCS.PHASECHK.TRANS64.TRYWAIT P3, [UR6+0x2e850], R0 ;  /* 0x02e85000ff0075a7 */ /* 0x0000620008060146 */
[----:B------:R-:W-:Y:S05]  /*6e40*/  @!P1 BRA `(.L_x_8060) ;  /* 0x0000000000049947 */ /* 0x000fea0003800000 */
[----:B------:R-:W-:Y:S01]  /*6e50*/  BPT.TRAP 0x1 ;  /* 0x000000040000795c */ /* 0x000fe20000300000 */
.L_x_8060:
[----:B-1----:R-:W-:Y:S05]  /*6e60*/  @P3 BRA `(.L_x_8058) ;  /* 0x0000000000083947 */ /* 0x002fea0003800000 */
[----:B------:R-:W1:Y:S02]  /*6e70*/  SYNCS.PHASECHK.TRANS64.TRYWAIT P3, [UR6+0x2e850], R0 ;  /* 0x02e85000ff0075a7 */ /* 0x000e640008060146 */
[----:B-1----:R-:W-:Y:S05]  /*6e80*/  @!P3 BRA `(.L_x_8061) ;  /* 0x0000011c0094b947 */ /* 0x002fea0003800000 */
.L_x_8058:
[----:B------:R-:W-:Y:S01]  /*6e90*/  UIADD3 UR6, UR41, 0x400, URZ ;  /* 0x0000040029067890 */ /* 0x000fe2000fffe03f */
[----:B------:R-:W-:Y:S01]  /*6ea0*/  WARPGROUP.ARRIVE ;  /* 0x00000000000079c5 */ /* 0x000fe20000000000 */
[----:B------:R-:W-:Y:S01]  /*6eb0*/  UMOV UR7, 0xc0000010 ;  /* 0xc000001000077882 */ /* 0x000fe20000000000 */
[----:B------:R-:W-:Y:S01]  /*6ec0*/  VIADD R8, R18, UR36 ;  /* 0x0000002412087c36 */ /* 0x000fe20008000000 */
[----:B------:R-:W-:-:S04]  /*6ed0*/  USHF.R.U32.HI UR6, URZ, 0x4, UR6 ;  /* 0x000000043f067899 */ /* 0x000fc80008011606 */
[----:B------:R-:W-:-:S04]  /*6ee0*/  ULOP3.LUT UR6, UR6, 0x3fff, URZ, 0xc0, !UPT ;  /* 0x00003fff06067892 */ /* 0x000fc8000f8ec03f */
[----:B------:R-:W-:-:S04]  /*6ef0*/  ULOP3.LUT UR6, UR6, 0x10000, URZ, 0xfc, !UPT ;  /* 0x0001000006067892 */ /* 0x000fc8000f8efc3f */
[----:B------:R-:W-:-:S07]  /*6f00*/  UIMAD UR10, UR58, 0x700, UR6 ;  /* 0x000007003a0a78a4 */ /* 0x000fce000f8e0206 */
[----:B------:R-:W-:Y:S02]  /*6f10*/  UMOV UR6, UR10 ;  /* 0x0000000a00067c82 */ /* 0x000fe40008000000 */
[----:B------:R-:W-:Y:S01]  /*6f20*/  QGMMA.64x128x32.F32.E4M3.E4M3 R24, R224, gdesc[UR4], R24, gsb0 ;  /* 0x01e00004e0187df3 */ /* 0x000fe20008000818 */
[----:B------:R-:W-:Y:S01]  /*6f30*/  UIADD3 UR6, UR10, 0x100, URZ ;  /* 0x000001000a067890 */ /* 0x000fe2000fffe03f */
[----:B------:R-:W-:Y:S01]  /*6f40*/  UMOV UR7, 0xc0000010 ;  /* 0xc000001000077882 */ /* 0x000fe20000000000 */
[----:B------:R-:W-:Y:S02]  /*6f50*/  WARPGROUP.DEPBAR.LE gsb0, 0x0 ;  /* 0x00008000000079c5 */ /* 0x000fe40000010000 */
[----:B------:R-:W-:-:S06]  /*6f60*/  WARPGROUP.ARRIVE ;  /* 0x00000000000079c5 */ /* 0x000fcc0000000000 */
[----:B------:R-:W2:Y:S01]  /*6f70*/  S2R R227, SR_TID.X ;  /* 0x0000000000e37919 */ /* 0x000ea20000002100 */
[----:B------:R-:W-:Y:S01]  /*6f80*/  QGMMA.64x128x32.F32.E4M3.E4M3 R24, R220, gdesc[UR4], R24, gsb0 ;  /* 0x01e00004dc187df3 */ /* 0x000fe20008000818 */
[----:B------:R-:W-:Y:S01]  /*6f90*/  UIADD3 UR6, UR10, 0x200, URZ ;  /* 0x000002000a067890 */ /* 0x000fe2000fffe03f */
[----:B------:R-:W-:Y:S01]  /*6fa0*/  UMOV UR7, 0xc0000010 ;  /* 0xc000001000077882 */ /* 0x000fe20000000000 */
[----:B--2---:R-:W-:Y:S01]  /*6fb0*/  SHF.R.U32.HI R227, RZ, 0x7, R227 ;  /* 0x00000007ffe37819 */ /* 0x004fe200000116e3 */
        /* <DEDUP_REMOVED lines=13> */
[----:B------:R-:W-:Y:S01]  /*7090*/  @UP0 ULDC UR6, c[0x0][0x44c] ;  /* 0x0001130000060ab9 */ /* 0x000fe20000000800 */
[----:B------:R-:W-:Y:S01]  /*70a0*/  UMOV UR7, 0xc0000010 ;  /* 0xc000001000077882 */ /* 0x000fe20000000000 */
[----:B01----:R-:W-:Y:S01]  /*70b0*/  @P2 IMAD.HI.U32 R0, R8, UR6, RZ ;  /* 0x0000000608002c27 */ /* 0x003fe2000f8e00ff */
[----:B------:R-:W-:-:S04]  /*70c0*/  @UP0 ULDC UR6, c[0x0][0x450] ;  /* 0x0001140000060ab9 */ /* 0x000fc80000000800 */
[----:B------:R-:W-:Y:S01]  /*70d0*/  @P2 SHF.R.U32.HI R8, RZ, UR6, R0 ;  /* 0x00000006ff082c19 */ /* 0x000fe20008011600 */
[----:B------:R-:W-:-:S04]  /*70e0*/  UIMAD UR6, UR57, -0xe0, URZ ;  /* 0xffffff20390678a4 */ /* 0x000fc8000f8e023f */
[----:B------:R-:W0:Y:S02]  /*70f0*/  SHFL.IDX PT, R0, R8, RZ, 0x1c1f ;  /* 0x001c1fff08007589 */ /* 0x000e2400000e0000 */
[----:B------:R-:W-:Y:S01]  /*7100*/  IMAD.U32 R10, RZ, RZ, UR6 ;  /* 0x00000006ff0a7e24 */ /* 0x000fe2000f8e00ff */
[----:B------:R-:W-:Y:S01]  /*7110*/  UIADD3 UR6, UR10, 0x500, URZ ;  /* 0x000005000a067890 */ /* 0x000fe2000fffe03f */
[----:B------:R-:W1:Y:S03]  /*7120*/  SHFL.IDX PT, R8, R8, 0x1, 0x1c1f ;  /* 0x003c1f0008087f89 */ /* 0x000e6600000e0000 */
[----:B------:R-:W-:Y:S01]  /*7130*/  IADD3 R5, -R17, 0x1, R10 ;  /* 0x0000000111057810 */ /* 0x000fe20007ffe10a */
[----:B------:R-:W-:-:S05]  /*7140*/  IMAD.U32 R10, RZ, RZ, UR52 ;  /* 0x00000034ff0a7e24 */ /* 0x000fca000f8e00ff */
[----:B------:R-:W-:-:S05]  /*7150*/  IADD3 R5, -R10, UR51, R5 ;  /* 0x000000330a057c10 */ /* 0x000fca000fffe105 */
[C---:B0-----:R-:W-:Y:S02]  /*7160*/  IMAD.IADD R0, R5.reuse, 0x1, R0 ;  /* 0x0000000105007824 */ /* 0x041fe400078e0200 */
[----:B-1----:R-:W-:-:S03]  /*7170*/  IMAD.IADD R5, R5, 0x1, R8 ;  /* 0x0000000105057824 */ /* 0x002fc600078e0208 */
        /* <DEDUP_REMOVED lines=51> */
[----:B------:R-:W-:Y:S02]  /*74b0*/  WARPGROUP.DEPBAR.LE gsb0, 0x0 ;  /* 0x00008000000079c5 */ /* 0x000fe40000010000 */
[----:B------:R-:W-:Y:S01]  /*74c0*/  ISETP.GT.AND P3, PT, R0, 0x48, PT ;  /* 0x000000480000780c */ /* 0x000fe20003f64270 */
[----:B------:R-:W-:Y:S01]  /*74d0*/  WARPGROUP.ARRIVE ;  /* 0x00000000000079c5 */ /* 0x000fe20000000000 */
[----:B------:R-:W-:Y:S02]  /*74e0*/  FSEL R153, R153, -INF , P4 ;  /* 0xff80000099997808 */ /* 0x000fe40002000000 */
[----:B------:R-:W-:-:S02]  /*74f0*/  FMNMX.FTZ R10, R152, R9, !PT ;  /* 0x00000009980a7209 */ /* 0x000fc40007810000 */
[----:B------:R-:W-:Y:S01]  /*7500*/  ISETP.GT.AND P4, PT, R0, 0x49, PT ;  /* 0x000000490000780c */ /* 0x000fe20003f84270 */
[----:B------:R-:W-:Y:S01]  /*7510*/  QGMMA.64x128x32.F32.E4M3.E4M3 R24, R204, gdesc[UR4], R24, gsb0 ;  /* 0x01e00004cc187df3 */ /* 0x000fe20008000818 */
[----:B------:R-:W-:Y:S01]  /*7520*/  FSEL R156, R156, -INF , P3 ;  /* 0xff8000009c9c7808 */ /* 0x000fe20001800000 */
        /* <DEDUP_REMOVED lines=71> */
[----:B------:R-:W-:Y:S01]  /*79a0*/  FMNMX.FTZ R10, R104, R9, !PT ;  /* 0x00000009680a7209 */ /* 0x000fe20007810000 */
[----:B------:R-:W-:-:S02]  /*79b0*/  WARPGROUP.DEPBAR.LE gsb0, 0x0 ;  /* 0x00008000000079c5 */ /* 0x000fc40000010000 */
[----:B------:R-:W-:Y:S01]  /*79c0*/  ISETP.GT.AND P4, PT, R0, 0xa9, PT ;  /* 0x000000a90000780c */ /* 0x000fe20003f84270 */
[----:B------:R-:W-:Y:S01]  /*79d0*/  WARPGROUP.ARRIVE ;  /* 0x00000000000079c5 */ /* 0x000fe20000000000 */
[----:B------:R-:W-:Y:S02]  /*79e0*/  FSEL R108, R108, -INF , P3 ;  /* 0xff8000006c6c7808 */ /* 0x000fe40001800000 */
[----:B------:R-:W-:Y:S02]  /*79f0*/  FMNMX.FTZ R9, R105, R10, !PT ;  /* 0x0000000a69097209 */ /* 0x000fe40007810000 */
[----:B------:R-:W-:Y:S01]  /*7a00*/  ISETP.GT.AND P3, PT, R0, 0xb0, PT ;  /* 0x000000b00000780c */ /* 0x000fe20003f64270 */
[----:B------:R-:W-:Y:S01]  /*7a10*/  QGMMA.64x128x32.F32.E4M3.E4M3 R24, R200, gdesc[UR4], R24, gsb0 ;  /* 0x01e00004c8187df3 */ /* 0x000fe20008000818 */
        /* <DEDUP_REMOVED lines=24> */
[C---:B------:R-:W-:Y:S02]  /*7ba0*/  ISETP.GT.AND P3, PT, R0.reuse, 0xd0, PT ;  /* 0x000000d00000780c */ /* 0x040fe40003f64270 */
[----:B------:R-:W-:-:S02]  /*7bb0*/  ISETP.GT.AND P4, PT, R0, 0xd1, PT ;  /* 0x000000d10000780c */ /* 0x000fc40003f84270 */
[C---:B------:R-:W-:Y:S02]  /*7bc0*/  ISETP.GT.AND P6, PT, R0.reuse, 0xd8, PT ;  /* 0x000000d80000780c */ /* 0x040fe40003fc4270 */
[----:B------:R-:W-:Y:S02]  /*7bd0*/  ISETP.GT.AND P5, PT, R0, 0xd9, PT ;  /* 0x000000d90000780c */ /* 0x000fe40003fa4270 */
        /* <DEDUP_REMOVED lines=9> */
[----:B------:R-:W-:-:S02]  /*7c70*/  ISETP.GT.AND P4, PT, R5, RZ, PT ;  /* 0x000000ff0500720c */ /* 0x000fc40003f84270 */
[----:B------:R-:W-:Y:S02]  /*7c80*/  FMNMX.FTZ R10, R101, R0, !PT ;  /* 0x00000000650a7209 */ /* 0x000fe40007810000 */
        /* <DEDUP_REMOVED lines=10> */
[----:B0-----:R-:W-:Y:S01]  /*7d30*/  FMNMX.FTZ R11, R10, R9, !PT ;  /* 0x000000090a0b7209 */ /* 0x001fe20007810000 */
[----:B------:R-:W-:Y:S01]  /*7d40*/  IMAD.U32 R9, RZ, RZ, UR42 ;  /* 0x0000002aff097e24 */ /* 0x000fe2000f8e00ff */
        /* <DEDUP_REMOVED lines=15> */
[----:B------:R-:W-:Y:S01]  /*7e40*/  ISETP.GT.AND P5, PT, R5, 0x51, PT ;  /* 0x000000510500780c */ /* 0x000fe20003fa4270 */
[----:B------:R-:W-:-:S03]  /*7e50*/  WARPGROUP.DEPBAR.LE gsb0, 0x0 ;  /* 0x00008000000079c5 */ /* 0x000fc60000010000 */
[----:B------:R-:W-:Y:S02]  /*7e60*/  FSEL R9, R9, RZ, P3 ;  /* 0x000000ff09097208 */ /* 0x000fe40001800000 */
[----:B------:R-:W-:Y:S02]  /*7e70*/  FSEL R163, R163, -INF , P5 ;  /* 0xff800000a3a37808 */ /* 0x000fe40002800000 */
[----:B------:R-:W-:Y:S01]  /*7e80*/  ISETP.GT.AND P5, PT, R5, 0x59, PT ;  /* 0x000000590500780c */ /* 0x000fe20003fa4270 */
        /* <DEDUP_REMOVED lines=127> */
[----:B------:R-:W-:Y:S01]  /*8680*/  FSEL R151, R151, -INF , P5 ;  /* 0xff80000097977808 */ /* 0x000fe20002800000 */
[----:B------:R-:W-:Y:S01]  /*8690*/  MUFU.EX2 R14, R14 ;  /* 0x0000000e000e7308 */ /* 0x000fe20000000800 */
[C---:B------:R-:W-:Y:S02]  /*86a0*/  ISETP.GT.AND P4, PT, R5.reuse, 0x80, PT ;  /* 0x000000800500780c */ /* 0x040fe40003f84270 */
        /* <DEDUP_REMOVED lines=58> */
[----:B------:R0:W-:Y:S01]  /*8a50*/  MUFU.EX2 R118, R184 ;  /* 0x000000b800767308 */ /* 0x0001e20000000800 */
[C---:B------:R-:W-:Y:S02]  /*8a60*/  ISETP.GT.AND P4, PT, R5.reuse, 0xc0, PT ;  /* 0x000000c00500780c */ /* 0x040fe40003f84270 */
[----:B------:R-:W-:Y:S02]  /*8a70*/  FMNMX.FTZ R180, R128, R189, !PT ;  /* 0x000000bd80b47209 */ /* 0x000fe40007810000 */
[----:B------:R-:W-:-:S02]  /*8a80*/  ISETP.GT.AND P5, PT, R5, 0xc1, PT ;  /* 0x000000c10500780c */ /* 0x000fc40003fa4270 */
[----:B------:R-:W-:Y:S01]  /*8a90*/  FSEL R90, R90, -INF , P4 ;  /* 0xff8000005a5a7808 */ /* 0x000fe20002000000 */
[----:B------:R-:W-:Y:S01]  /*8aa0*/  MUFU.EX2 R152, R152 ;  /* 0x0000009800987308 */ /* 0x000fe20000000800 */
[----:B------:R-:W-:Y:S01]  /*8ab0*/  FMNMX.FTZ R189, R119, R180, !PT ;  /* 0x000000b477bd7209 */ /* 0x000fe20007810000 */
[--C-:B0-----:R-:W-:Y:S01]  /*8ac0*/  FFMA.FTZ R184, R104, UR42, -R9.reuse ;  /* 0x0000002a68b87c23 */ /* 0x101fe20008010809 */
[----:B------:R-:W-:Y:S01]  /*8ad0*/  ISETP.GT.AND P4, PT, R5, 0xc8, PT ;  /* 0x000000c80500780c */ /* 0x000fe20003f84270 */
[----:B------:R-:W-:Y:S01]  /*8ae0*/  FFMA.FTZ R9, R101, UR42, -R9 ;  /* 0x0000002a65097c23 */ /* 0x000fe20008010809 */
        /* <DEDUP_REMOVED lines=23> */
[----:B------:R-:W-:Y:S02]  /*8c60*/  FMNMX.FTZ R180, R104, R5, !PT ;  /* 0x0000000568b47209 */ /* 0x000fe40007810000 */
[----:B------:R-:W-:Y:S02]  /*8c70*/  FSEL R192, R0, RZ, P3 ;  /* 0x000000ff00c07208 */ /* 0x000fe40001800000 */
[----:B------:R-:W-:-:S03]  /*8c80*/  FMNMX.FTZ R5, R103, R180, !PT ;  /* 0x000000b467057209 */ /* 0x000fc60007810000 */
[----:B------:R-:W-:Y:S01]  /*8c90*/  FADD.FTZ R192, -R192, R7 ;  /* 0x00000007c0c07221 */ /* 0x000fe20000010100 */
[----:B------:R-:W-:Y:S01]  /*8ca0*/  MUFU.EX2 R161, R161 ;  /* 0x000000a100a17308 */ /* 0x000fe20000000800 */
[----:B------:R-:W1:Y:S07]  /*8cb0*/  SHFL.BFLY PT, R180, R5, 0x2, 0x1f ;  /* 0x0c401f0005b47f89 */ /* 0x000e6e00000e0000 */
[----:B------:R-:W-:Y:S08]  /*8cc0*/  MUFU.EX2 R164, R164 ;  /* 0x000000a400a47308 */ /* 0x000ff00000000800 */
[----:B------:R-:W-:Y:S08]  /*8cd0*/  MUFU.EX2 R165, R165 ;  /* 0x000000a500a57308 */ /* 0x000ff00000000800 */
[----:B------:R-:W-:Y:S01]  /*8ce0*/  MUFU.EX2 R136, R136 ;  /* 0x0000008800887308 */ /* 0x000fe20000000800 */
[----:B-1----:R-:W-:-:S05]  /*8cf0*/  FMNMX.FTZ R180, R5, R180, !PT ;  /* 0x000000b405b47209 */ /* 0x002fca0007810000 */
[----:B------:R-:W1:Y:S02]  /*8d00*/  SHFL.BFLY PT, R5, R180, 0x1, 0x1f ;  /* 0x0c201f00b4057f89 */ /* 0x000e6400000e0000 */
[----:B------:R-:W-:Y:S08]  /*8d10*/  MUFU.EX2 R137, R137 ;  /* 0x0000008900897308 */ /* 0x000ff00000000800 */
[----:B------:R-:W-:Y:S08]  /*8d20*/  MUFU.EX2 R140, R140 ;  /* 0x0000008c008c7308 */ /* 0x000ff00000000800 */
[----:B------:R-:W-:Y:S01]  /*8d30*/  MUFU.EX2 R141, R141 ;  /* 0x0000008d008d7308 */ /* 0x000fe20000000800 */
[----:B-1----:R-:W-:Y:S01]  /*8d40*/  FMNMX.FTZ R5, R180, R5, !PT ;  /* 0x00000005b4057209 */ /* 0x002fe20007810000 */
[----:B------:R-:W-:-:S06]  /*8d50*/  IMAD.U32 R180, RZ, RZ, UR42 ;  /* 0x0000002affb47e24 */ /* 0x000fcc000f8e00ff */
[----:B------:R-:W-:Y:S01]  /*8d60*/  MUFU.EX2 R144, R144 ;  /* 0x0000009000907308 */ /* 0x000fe20000000800 */
[C---:B------:R-:W-:Y:S01]  /*8d70*/  FSETP.NEU.FTZ.AND P4, PT, R5.reuse, -INF , PT ;  /* 0xff8000000500780b */ /* 0x040fe20003f9d000 */
[----:B------:R-:W-:-:S03]  /*8d80*/  FFMA.FTZ R180, R5, R180, -8 ;  /* 0xc100000005b47423 */ /* 0x000fc600000100b4 */
[----:B------:R-:W-:Y:S02]  /*8d90*/  FSEL R193, R5, RZ, P4 ;  /* 0x000000ff05c17208 */ /* 0x000fe40002000000 */
[----:B------:R-:W-:Y:S01]  /*8da0*/  FSEL R180, R180, RZ, P4 ;  /* 0x000000ffb4b47208 */ /* 0x000fe20002000000 */
[----:B------:R-:W-:Y:S02]  /*8db0*/  MUFU.EX2 R145, R145 ;  /* 0x0000009100917308 */ /* 0x000fe40000000800 */
[----:B------:R-:W-:-:S02]  /*8dc0*/  FADD.FTZ R193, -R193, R6 ;  /* 0x00000006c1c17221 */ /* 0x000fc40000010100 */
[--C-:B------:R-:W-:Y:S01]  /*8dd0*/  FFMA.FTZ R186, R191, UR42, -R180.reuse ;  /* 0x0000002abfba7c23 */ /* 0x100fe200080108b4 */
[----:B------:R-:W-:Y:S01]  /*8de0*/  FMUL.FTZ R191, R192, UR42 ;  /* 0x0000002ac0bf7c20 */ /* 0x000fe20008410000 */
[--C-:B------:R-:W-:Y:S01]  /*8df0*/  FFMA.FTZ R101, R185, UR42, -R180.reuse ;  /* 0x0000002ab9657c23 */ /* 0x100fe200080108b4 */
[----:B------:R-:W-:Y:S01]  /*8e00*/  FMUL.FTZ R6, R193, UR42 ;  /* 0x0000002ac1067c20 */ /* 0x000fe20008410000 */
[--C-:B0-----:R-:W-:Y:S01]  /*8e10*/  FFMA.FTZ R184, R187, UR42, -R180.reuse ;  /* 0x0000002abbb87c23 */ /* 0x101fe200080108b4 */
        /* <DEDUP_REMOVED lines=35> */
[----:B-1----:R-:W-:-:S01]  /*9050*/  FFMA.FTZ R3, R6, R2, R101 ;  /* 0x0000000206037223 */ /* 0x002fc20000010065 */
[----:B------:R-:W-:Y:S01]  /*9060*/  FADD.FTZ R192, R14, R151 ;  /* 0x000000970ec07221 */ /* 0x000fe20000010000 */
[----:B------:R-:W-:-:S01]  /*9070*/  FFMA.FTZ R167, R167, UR42, -R180 ;  /* 0x0000002aa7a77c23 */ /* 0x000fc200080108b4 */
[--C-:B------:R-:W-:Y:S01]  /*9080*/  FFMA.FTZ R138, R138, UR42, -R180.reuse ;  /* 0x0000002a8a8a7c23 */ /* 0x100fe200080108b4 */
[----:B------:R-:W-:-:S01]  /*9090*/  FFMA.FTZ R139, R139, UR42, -R180 ;  /* 0x0000002a8b8b7c23 */ /* 0x000fc200080108b4 */
[----:B------:R-:W-:Y:S01]  /*90a0*/  FADD.FTZ R151, R15, R192 ;  /* 0x000000c00f977221 */ /* 0x000fe20000010000 */
[----:B------:R-:W-:-:S01]  /*90b0*/  FFMA.FTZ R122, R122, UR42, -R180 ;  /* 0x0000002a7a7a7c23 */ /* 0x000fc200080108b4 */
[----:B------:R-:W1:Y:S01]  /*90c0*/  MUFU.EX2 R186, R186 ;  /* 0x000000ba00ba7308 */ /* 0x000e620000000800 */
        /* <DEDUP_REMOVED lines=29> */
[----:B------:R-:W-:-:S02]  /*92a0*/  IMAD.U32 R193, RZ, RZ, UR53 ;  /* 0x00000035ffc17e24 */ /* 0x000fc4000f8e00ff */
[----:B------:R-:W-:-:S01]  /*92b0*/  FFMA.FTZ R99, R99, UR42, -R180 ;  /* 0x0000002a63637c23 */ /* 0x000fc200080108b4 */
[----:B------:R-:W0:Y:S01]  /*92c0*/  MUFU.EX2 R190, R190 ;  /* 0x000000be00be7308 */ /* 0x000e220000000800 */
[----:B--2---:R-:W-:-:S01]  /*92d0*/  FADD.FTZ R2, R188, R3 ;  /* 0x00000003bc027221 */ /* 0x004fc20000010000 */
[--C-:B------:R-:W-:Y:S01]  /*92e0*/  FFMA.FTZ R104, R104, UR42, -R180.reuse ;  /* 0x0000002a68687c23 */ /* 0x100fe200080108b4 */
[----:B------:R-:W-:Y:S01]  /*92f0*/  @!P0 LEA R193, R193, UR41, 0x3 ;  /* 0x00000029c1c18c11 */ /* 0x000fe2000f8e18ff */
[----:B------:R-:W-:-:S04]  /*9300*/  FFMA.FTZ R103, R103, UR42, -R180 ;  /* 0x0000002a67677c23 */ /* 0x000fc800080108b4 */
[----:B------:R-:W2:Y:S01]  /*9310*/  MUFU.EX2 R170, R170 ;  /* 0x000000aa00aa7308 */ /* 0x000ea20000000800 */
[----:B-1----:R-:W-:-:S01]  /*9320*/  FADD.FTZ R3, R189, R2 ;  /* 0x00000002bd037221 */ /* 0x002fc20000010000 */
[----:B------:R-:W-:-:S06]  /*9330*/  FADD.FTZ R2, R168, R151 ;  /* 0x00000097a8027221 */ /* 0x000fcc0000010000 */
        /* <DEDUP_REMOVED lines=119> */
[----:B------:R-:W-:-:S05]  /*9ab0*/  IADD3 R2, -R227, 0xb, RZ ;  /* 0x0000000be3027810 */ /* 0x000fca0007ffe1ff */
[----:B------:R1:W-:Y:S06]  /*9ac0*/  BAR.ARV R2, 0x100 ;  /* 0x000400020000751d */ /* 0x0003ec0000002000 */
[----:B------:R-:W3:Y:S01]  /*9ad0*/  MUFU.EX2 R114, R114 ;  /* 0x0000007200727308 */ /* 0x000ee20000000800 */
[----:B0-----:R-:W-:-:S01]  /*9ae0*/  FADD.FTZ R151, R111, R192 ;  /* 0x000000c06f977221 */ /* 0x001fc20000010000 */
[----:B-1----:R-:W-:Y:S02]  /*9af0*/  @!P0 VIADD R2, R193, 0x2e840 ;  /* 0x0002e840c1028836 */ /* 0x002fe40000000000 */
[----:B--2---:R-:W-:-:S03]  /*9b00*/  FADD.FTZ R192, R112, R3 ;  /* 0x0000000370c07221 */ /* 0x004fc60000010000 */
[----:B------:R-:W-:Y:S01]  /*9b10*/  @!P0 PRMT R2, RZ, 0x654, R2 ;  /* 0x00000654ff028816 */ /* 0x000fe20000000002 */
[----:B------:R-:W0:Y:S03]  /*9b20*/  MUFU.EX2 R113, R113 ;  /* 0x0000007100717308 */ /* 0x000e260000000800 */
[----:B------:R1:W-:Y:S05]  /*9b30*/  @!P0 SYNCS.ARRIVE.TRANS64.RED.A1T0 RZ, [R2+URZ], RZ ;  /* 0x000000ff02ff89a7 */ /* 0x0003ea000810043f */
        /* <DEDUP_REMOVED lines=46> */
.L_x_8062:
        /* <DEDUP_REMOVED lines=14> */
[----:B------:R-:W-:Y:S01]  /*9f00*/  UMOV UR58, UR53 ;  /* 0x00000035003a7c82 */ /* 0x000fe20008000000 */
        /* <DEDUP_REMOVED lines=119> */
.L_x_8053:
[----:B------:R-:W-:-:S06]  /*a680*/  UISETP.GE.AND UP0, UPT, UR57, UR39, UPT ;  /* 0x000000273900728c */ /* 0x000fcc000bf06270 */
[----:B------:R-:W-:-:S13]  /*a690*/  PLOP3.LUT P2, PT, PT, PT, UP0, 0x80, 0x0 ;  /* 0x000000000000781c */ /* 0x000fda0003f4f008 */
[----:B------:R-:W-:Y:S05]  /*a6a0*/  @!P2 BRA `(.L_x_8064) ;  /* 0x00000034008ca947 */ /* 0x000fea0003800000 */
[----:B------:R-:W-:Y:S01]  /*a6b0*/  IMAD.MOV.U32 R6, RZ, RZ, R5 ;  /* 0x000000ffff067224 */ /* 0x000fe200078e0005 */
[----:B------:R-:W-:Y:S01]  /*a6c0*/  UMOV UR52, UR48 ;  /* 0x0000003000347c82 */ /* 0x000fe20008000000 */
[----:B------:R-:W-:Y:S01]  /*a6d0*/  IMAD.MOV.U32 R7, RZ, RZ, R0 ;  /* 0x000000ffff077224 */ /* 0x000fe200078e0000 */
[----:B------:R-:W-:-:S06]  /*a6e0*/  UMOV UR51, UR53 ;  /* 0x0000003500337c82 */ /* 0x000fcc0008000000 */
.L_x_8074:
        /* <DEDUP_REMOVED lines=9> */
.L_x_8066:
[----:B------:R-:W-:Y:S01]  /*a780*/  ULEA UR6, UR53, UR41, 0x3 ;  /* 0x0000002935067291 */ /* 0x000fe2000f8e183f */
[----:B------:R-:W-:-:S05]  /*a790*/  IMAD.U32 R0, RZ, RZ, UR48 ;  /* 0x00000030ff007e24 */ /* 0x000fca000f8e00ff */
[----:B------:R-:W-:-:S04]  /*a7a0*/  SHF.L.U32 R0, R0, 0x1f, RZ ;  /* 0x0000001f00007819 */ /* 0x000fc800000006ff */
[----:B------:R0:W1:Y:S01]  /*a7b0*/  SYNCS.PHASECHK.TRANS64.TRYWAIT P2, [UR6+0x2e830], R0 ;  /* 0x02e83000ff0075a7 */ /* 0x0000620008040146 */
[----:B------:R-:W-:Y:S05]  /*a7c0*/  @!P1 BRA `(.L_x_8067) ;  /* 0x0000000000049947 */ /* 0x000fea0003800000 */
[----:B------:R-:W-:Y:S01]  /*a7d0*/  BPT.TRAP 0x1 ;  /* 0x000000040000795c */ /* 0x000fe20000300000 */
.L_x_8067:
[----:B-1----:R-:W-:Y:S05]  /*a7e0*/  @P2 BRA `(.L_x_8065) ;  /* 0x0000000000082947 */ /* 0x002fea0003800000 */
[----:B------:R-:W1:Y:S02]  /*a7f0*/  SYNCS.PHASECHK.TRANS64.TRYWAIT P2, [UR6+0x2e830], R0 ;  /* 0x02e83000ff0075a7 */ /* 0x000e640008040146 */
[----:B-1----:R-:W-:Y:S05]  /*a800*/  @!P2 BRA `(.L_x_8068) ;  /* 0x000000e4004ca947 */ /* 0x002fea0003800000 */
.L_x_8065:
[----:B-1----:R-:W1:Y:S01]  /*a810*/  S2R R5, SR_TID.X ;  /* 0x0000000000057919 */ /* 0x002e620000002100 */
[----:B------:R-:W-:Y:S01]  /*a820*/  R2UR UR56, R4 ;  /* 0x00000000043872ca */ /* 0x000fe200000e0000 */
[----:B------:R-:W-:Y:S01]  /*a830*/  UMOV UR19, 0x40000040 ;  /* 0x4000004000137882 */ /* 0x000fe20000000000 */
[----:B------:R-:W-:Y:S01]  /*a840*/  UMOV UR20, UR16 ;  /* 0x0000001000147c82 */ /* 0x000fe20008000000 */
[----:B------:R-:W-:Y:S01]  /*a850*/  UMOV UR21, UR17 ;  /* 0x0000001100157c82 */ /* 0x000fe20008000000 */
        /* <DEDUP_REMOVED lines=9> */
[----:B------:R-:W-:Y:S01]  /*a8f0*/  UIMAD UR56, UR53, 0x700, UR56 ;  /* 0x00000700353878a4 */ /* 0x000fe2000f8e0238 */
[----:B------:R-:W-:Y:S01]  /*a900*/  UMOV UR35, 0x40000040 ;  /* 0x4000004000237882 */ /* 0x000fe20000000000 */
[----:B------:R-:W-:-:S02]  /*a910*/  UMOV UR7, 0x40000040 ;  /* 0x4000004000077882 */ /* 0x000fc40000000000 */
[----:B------:R-:W-:Y:S02]  /*a920*/  UIADD3 UR22, UR56, 0x100, URZ ;  /* 0x0000010038167890 */ /* 0x000fe4000fffe03f */
[----:B------:R-:W-:Y:S02]  /*a930*/  UIADD3 UR26, UR56, 0x200, URZ ;  /* 0x00000200381a7890 */ /* 0x000fe4000fffe03f */
[----:B------:R-:W-:Y:S01]  /*a940*/  UMOV UR18, UR56 ;  /* 0x0000003800127c82 */ /* 0x000fe20008000000 */
[----:B------:R-:W-:Y:S02]  /*a950*/  UIADD3 UR30, UR56, 0x300, URZ ;  /* 0x00000300381e7890 */ /* 0x000fe4000fffe03f */
[----:B------:R-:W-:Y:S02]  /*a960*/  UIADD3 UR34, UR56, 0x400, URZ ;  /* 0x0000040038227890 */ /* 0x000fe4000fffe03f */
[----:B------:R-:W-:Y:S02]  /*a970*/  UIADD3 UR6, UR56, 0x2, URZ ;  /* 0x0000000238067890 */ /* 0x000fe4000fffe03f */
[----:B------:R-:W-:Y:S01]  /*a980*/  UIADD3 UR10, UR56, 0x602, URZ ;  /* 0x00000602380a7890 */ /* 0x000fe2000fffe03f */
[----:B------:R-:W-:Y:S01]  /*a990*/  UMOV UR11, 0x40000040 ;  /* 0x40000040000b7882 */ /* 0x000fe20000000000 */
[----:B-1----:R-:W-:Y:S01]  /*a9a0*/  SHF.R.U32.HI R5, RZ, 0x7, R5 ;  /* 0x00000007ff057819 */ /* 0x002fe20000011605 */
[----:B------:R-:W-:Y:S01]  /*a9b0*/  UIADD3 UR14, UR56, 0x6, URZ ;  /* 0x00000006380e7890 */ /* 0x000fe2000fffe03f */
[----:B------:R-:W-:-:S03]  /*a9c0*/  UMOV UR15, 0x40000040 ;  /* 0x40000040000f7882 */ /* 0x000fc60000000000 */
        /* <DEDUP_REMOVED lines=158> */
.L_x_8070:
[----:B------:R-:W-:Y:S01]  /*b3b0*/  ULEA UR6, UR51, UR41, 0x3 ;  /* 0x0000002933067291 */ /* 0x000fe2000f8e183f */
[----:B------:R-:W-:-:S05]  /*b3c0*/  IMAD.U32 R0, RZ, RZ, UR52 ;  /* 0x00000034ff007e24 */ /* 0x000fca000f8e00ff */
[----:B------:R-:W-:-:S04]  /*b3d0*/  SHF.L.U32 R0, R0, 0x1f, RZ ;  /* 0x0000001f00007819 */ /* 0x000fc800000006ff */
[----:B------:R0:W1:Y:S01]  /*b3e0*/  SYNCS.PHASECHK.TRANS64.TRYWAIT P2, [UR6+0x2e850], R0 ;  /* 0x02e85000ff0075a7 */ /* 0x0000620008040146 */
[----:B------:R-:W-:Y:S05]  /*b3f0*/  @!P1 BRA `(.L_x_8071) ;  /* 0x0000000000049947 */ /* 0x000fea0003800000 */
[----:B------:R-:W-:Y:S01]  /*b400*/  BPT.TRAP 0x1 ;  /* 0x000000040000795c */ /* 0x000fe20000300000 */
.L_x_8071:
[----:B-1----:R-:W-:Y:S05]  /*b410*/  @P2 BRA `(.L_x_8069) ;  /* 0x0000000000082947 */ /* 0x002fea0003800000 */
[----:B------:R-:W1:Y:S02]  /*b420*/  SYNCS.PHASECHK.TRANS64.TRYWAIT P2, [UR6+0x2e850], R0 ;  /* 0x02e85000ff0075a7 */ /* 0x000e640008040146 */
[----:B-1----:R-:W-:Y:S05]  /*b430*/  @!P2 BRA `(.L_x_8072) ;  /* 0x000000d80058a947 */ /* 0x002fea0003800000 */
.L_x_8069:
        /* <DEDUP_REMOVED lines=143> */
[--C-:B------:R-:W-:Y:S01]  /*bd30*/  FFMA.FTZ R169, R172, UR42, -R8.reuse ;  /* 0x0000002aaca97c23 */ /* 0x100fe20008010808 */
[----:B------:R-:W-:-:S01]  /*bd40*/  FFMA.FTZ R9, R184, UR42, -R8 ;  /* 0x0000002ab8097c23 */ /* 0x000fc20008010808 */
[--C-:B------:R-:W-:Y:S01]  /*bd50*/  FFMA.FTZ R172, R173, UR42, -R8.reuse ;  /* 0x0000002aadac7c23 */ /* 0x100fe20008010808 */
[----:B------:R-:W-:-:S01]  /*bd60*/  FFMA.FTZ R173, R176, UR42, -R8 ;  /* 0x0000002ab0ad7c23 */ /* 0x000fc20008010808 */
[----:B------:R-:W-:Y:S02]  /*bd70*/  IMAD.U32 R184, RZ, RZ, UR42 ;  /* 0x0000002affb87e24 */ /* 0x000fe4000f8e00ff */
[----:B------:R-:W-:-:S01]  /*bd80*/  FFMA.FTZ R176, R177, UR42, -R8 ;  /* 0x0000002ab1b07c23 */ /* 0x000fc20008010808 */
[--C-:B------:R-:W-:Y:S01]  /*bd90*/  FFMA.FTZ R177, R180, UR42, -R8.reuse ;  /* 0x0000002ab4b17c23 */ /* 0x100fe20008010808 */
[----:B------:R-:W-:Y:S01]  /*bda0*/  FMUL.FTZ R12, R7, UR42 ;  /* 0x0000002a070c7c20 */ /* 0x000fe20008410000 */
        /* <DEDUP_REMOVED lines=53> */
[C---:B------:R-:W-:Y:S01]  /*c100*/  FADD.FTZ R7, -R5.reuse, R6 ;  /* 0x0000000605077221 */ /* 0x040fe20000010100 */
[----:B------:R-:W-:-:S01]  /*c110*/  FFMA.FTZ R8, R5, R184, -8 ;  /* 0xc100000005087423 */ /* 0x000fc200000100b8 */
        /* <DEDUP_REMOVED lines=64> */
[----:B------:R2:W3:Y:S01]  /*c520*/  MUFU.EX2 R12, R189 ;  /* 0x000000bd000c7308 */ /* 0x0004e20000000800 */
[----:B-1----:R-:W-:-:S01]  /*c530*/  FADD.FTZ R3, R11, R192 ;  /* 0x000000c00b037221 */ /* 0x002fc20000010000 */
[--C-:B------:R-:W-:Y:S01]  /*c540*/  FFMA.FTZ R95, R95, UR42, -R8.reuse ;  /* 0x0000002a5f5f7c23 */ /* 0x100fe20008010808 */
[----:B------:R-:W-:-:S01]  /*c550*/  FFMA.FTZ R98, R98, UR42, -R8 ;  /* 0x0000002a62627c23 */ /* 0x000fc20008010808 */
[----:B------:R-:W-:-:S02]  /*c560*/  IMAD.U32 R194, RZ, RZ, UR53 ;  /* 0x00000035ffc27e24 */ /* 0x000fc4000f8e00ff */
[----:B------:R-:W-:-:S01]  /*c570*/  FFMA.FTZ R99, R99, UR42, -R8 ;  /* 0x0000002a63637c23 */ /* 0x000fc20008010808 */
[--C-:B------:R-:W-:Y:S01]  /*c580*/  FFMA.FTZ R102, R102, UR42, -R8.reuse ;  /* 0x0000002a66667c23 */ /* 0x100fe20008010808 */
[----:B------:R-:W-:-:S01]  /*c590*/  FFMA.FTZ R103, R103, UR42, -R8 ;  /* 0x0000002a67677c23 */ /* 0x000fc20008010808 */
[----:B------:R-:W1:Y:S01]  /*c5a0*/  MUFU.EX2 R186, R186 ;  /* 0x000000ba00ba7308 */ /* 0x000e620000000800 */
[----:B--2---:R-:W-:-:S01]  /*c5b0*/  FFMA.FTZ R189, R198, UR42, -R8 ;  /* 0x0000002ac6bd7c23 */ /* 0x004fc20008010808 */
        /* <DEDUP_REMOVED lines=198> */
[----:B------:R-:W-:-:S05]  /*d220*/  @!P0 LEA R2, R194, UR41, 0x3 ;  /* 0x00000029c2028c11 */ /* 0x000fca000f8e18ff */
[----:B------:R-:W-:Y:S01]  /*d230*/  @!P0 VIADD R2, R2, 0x2e840 ;  /* 0x0002e84002028836 */ /* 0x000fe20000000000 */
[----:B------:R-:W0:Y:S01]  /*d240*/  MUFU.EX2 R90, R90 ;  /* 0x0000005a005a7308 */ /* 0x000e220000000800 */
[----:B--2---:R-:W-:-:S03]  /*d250*/  FADD.FTZ R191, R119, R192 ;  /* 0x000000c077bf7221 */ /* 0x004fc60000010000 */
[----:B------:R-:W-:Y:S01]  /*d260*/  @!P0 PRMT R2, RZ, 0x654, R2 ;  /* 0x00000654ff028816 */ /* 0x000fe20000000002 */
[----:B------:R2:W-:Y:S06]  /*d270*/  BAR.ARV R193, 0x100 ;  /* 0x000400c10000751d */ /* 0x0005ec0000002000 */
[----:B------:R-:W3:Y:S01]  /*d280*/  MUFU.EX2 R89, R89 ;  /* 0x0000005900597308 */ /* 0x000ee20000000800 */
[----:B-1----:R-:W-:-:S01]  /*d290*/  FADD.FTZ R192, R88, R3 ;  /* 0x0000000358c07221 */ /* 0x002fc20000010000 */
        /* <DEDUP_REMOVED lines=11> */
[----:B------:R-:W1:Y:S01]  /*d350*/  MUFU.EX2 R96, R96 ;  /* 0x0000006000607308 */ /* 0x000e620000000800 */
[----:B0-----:R-:W-:-:S07]  /*d360*/  FADD.FTZ R3, R93, R8 ;  /* 0x000000085d037221 */ /* 0x001fce0000010000 */
[----:B------:R-:W0:Y:S01]  /*d370*/  MUFU.EX2 R98, R98 ;  /* 0x0000006200627308 */ /* 0x000e220000000800 */
[----:B----4-:R-:W-:-:S07]  /*d380*/  FADD.FTZ R191, R95, R192 ;  /* 0x000000c05fbf7221 */ /* 0x010fce0000010000 */
[----:B------:R-:W3:Y:S01]  /*d390*/  MUFU.EX2 R97, R97 ;  /* 0x0000006100617308 */ /* 0x000ee20000000800 */
[----:B-1----:R-:W-:-:S07]  /*d3a0*/  FADD.FTZ R2, R96, R3 ;  /* 0x0000000360027221 */ /* 0x002fce0000010000 */
[----:B------:R-:W1:Y:S01]  /*d3b0*/  MUFU.EX2 R99, R99 ;  /* 0x0000006300637308 */ /* 0x000e620000000800 */
[----:B0-----:R-:W-:-:S07]  /*d3c0*/  FADD.FTZ R8, R98, R191 ;  /* 0x000000bf62087221 */ /* 0x001fce0000010000 */
[----:B------:R-:W0:Y:S01]  /*d3d0*/  MUFU.EX2 R100, R100 ;  /* 0x0000006400647308 */ /* 0x000e220000000800 */
[----:B---3--:R-:W-:-:S07]  /*d3e0*/  FADD.FTZ R3, R97, R2 ;  /* 0x0000000261037221 */ /* 0x008fce0000010000 */
[----:B------:R-:W3:Y:S01]  /*d3f0*/  MUFU.EX2 R102, R102 ;  /* 0x0000006600667308 */ /* 0x000ee20000000800 */
[----:B-1----:R-:W-:-:S07]  /*d400*/  FADD.FTZ R191, R99, R8 ;  /* 0x0000000863bf7221 */ /* 0x002fce0000010000 */
[----:B------:R-:W1:Y:S01]  /*d410*/  MUFU.EX2 R101, R101 ;  /* 0x0000006500657308 */ /* 0x000e620000000800 */
[----:B0-----:R-:W-:-:S07]  /*d420*/  FADD.FTZ R2, R100, R3 ;  /* 0x0000000364027221 */ /* 0x001fce0000010000 */
[----:B------:R-:W0:Y:S01]  /*d430*/  MUFU.EX2 R103, R103 ;  /* 0x0000006700677308 */ /* 0x000e220000000800 */
[----:B---3--:R-:W-:-:S01]  /*d440*/  FADD.FTZ R8, R102, R191 ;  /* 0x000000bf66087221 */ /* 0x008fc20000010000 */
[----:B-1----:R-:W-:-:S03]  /*d450*/  FADD.FTZ R3, R101, R2 ;  /* 0x0000000265037221 */ /* 0x002fc60000010000 */
[----:B0-----:R-:W-:Y:S01]  /*d460*/  FADD.FTZ R2, R103, R8 ;  /* 0x0000000867027221 */ /* 0x001fe20000010000 */
[----:B--2---:R-:W-:Y:S06]  /*d470*/  @!P1 BRA `(.L_x_8073) ;  /* 0x0000000000049947 */ /* 0x004fec0003800000 */
[----:B------:R-:W-:Y:S01]  /*d480*/  BPT.TRAP 0x1 ;  /* 0x000000040000795c */ /* 0x000fe20000300000 */
.L_x_8073:
        /* <DEDUP_REMOVED lines=132> */
[----:B------:R-:W-:Y:S06]  /*dcd0*/  @P2 BRA `(.L_x_8074) ;  /* 0xffffffc800842947 */ /* 0x000fec000383ffff */
.L_x_8064:
[----:B------:R-:W-:Y:S06]  /*dce0*/  BAR.ARV 0x8, 0x180 ;  /* 0x0206000000007b1d */ /* 0x000fec0000002000 */
[----:B------:R-:W-:Y:S05]  /*dcf0*/  @!P1 BRA `(.L_x_8075) ;  /* 0x0000000000049947 */ /* 0x000fea0003800000 */
[----:B------:R-:W-:Y:S01]  /*dd00*/  BPT.TRAP 0x1 ;  /* 0x000000040000795c */ /* 0x000fe20000300000 */
.L_x_8075:
[----:B------:R-:W-:Y:S01]  /*dd10*/  ULEA UR5, UR53, UR41, 0x3 ;  /* 0x0000002935057291 */ /* 0x000fe2000f8e183f */
[----:B------:R-:W-:-:S05]  /*dd20*/  IMAD.U32 R4, RZ, RZ, UR48 ;  /* 0x00000030ff047e24 */ /* 0x000fca000f8e00ff */
[----:B------:R-:W-:-:S04]  /*dd30*/  SHF.L.U32 R4, R4, 0x1f, RZ ;  /* 0x0000001f04047819 */ /* 0x000fc800000006ff */
[----:B------:R0:W1:Y:S01]  /*dd40*/  SYNCS.PHASECHK.TRANS64.TRYWAIT P0, [UR5+0x2e850], R4 ;  /* 0x02e85004ff0075a7 */ /* 0x0000620008000145 */
[----:B------:R-:W-:Y:S05]  /*dd50*/  @!P1 BRA `(.L_x_8076) ;  /* 0x0000000000049947 */ /* 0x000fea0003800000 */
[----:B------:R-:W-:Y:S01]  /*dd60*/  BPT.TRAP 0x1 ;  /* 0x000000040000795c */ /* 0x000fe20000300000 */
.L_x_8076:
[----:B-1----:R-:W-:Y:S05]  /*dd70*/  @P0 BRA `(.L_x_8077) ;  /* 0x0000000000080947 */ /* 0x002fea0003800000 */
[----:B------:R-:W1:Y:S02]  /*dd80*/  SYNCS.PHASECHK.TRANS64.TRYWAIT P0, [UR5+0x2e850], R4 ;  /* 0x02e85004ff0075a7 */ /* 0x000e640008000145 */
[----:B-1----:R-:W-:Y:S05]  /*dd90*/  @!P0 BRA `(.L_x_8078) ;  /* 0x000000b000188947 */ /* 0x002fea0003800000 */
.L_x_8077:
[----:B------:R-:W-:Y:S01]  /*dda0*/  UIADD3 UR41, UR41, 0x400, URZ ;  /* 0x0000040029297890 */ /* 0x000fe2000fffe03f */
[----:B------:R-:W-:Y:S01]  /*ddb0*/  WARPGROUP.ARRIVE ;  /* 0x00000000000079c5 */ /* 0x000fe20000000000 */
[----:B------:R-:W-:Y:S02]  /*ddc0*/  UMOV UR7, 0xc0000010 ;  /* 0xc000001000077882 */ /* 0x000fe40000000000 */
        /* <DEDUP_REMOVED lines=21> */
[----:B------:R-:W-:Y:S02]  /*df20*/  ULDC.64 UR6, c[0x0][0x9a0] ;  /* 0x0002680000067ab9 */ /* 0x000fe40000000a00 */
[----:B------:R-:W-:-:S04]  /*df30*/  ISETP.NE.U32.AND P0, PT, RZ, UR6, PT ;  /* 0x00000006ff007c0c */ /* 0x000fc8000bf05070 */
[----:B------:R-:W-:-:S13]  /*df40*/  ISETP.NE.AND.EX P0, PT, RZ, UR7, PT, P0 ;  /* 0x00000007ff007c0c */ /* 0x000fda000bf05300 */
[----:B------:R-:W0:Y:S08]  /*df50*/  @P0 LDC.64 R8, c[0x0][0x9c8] ;  /* 0x00027200ff080b82 */ /* 0x000e300000000a00 */
[----:B------:R-:W2:Y:S01]  /*df60*/  @P0 LDC.64 R10, c[0x0][0x9d0] ;  /* 0x00027400ff0a0b82 */ /* 0x000ea20000000a00 */
[C---:B01----:R-:W-:Y:S02]  /*df70*/  @P0 IMAD R4, R8.reuse, UR43, RZ ;  /* 0x0000002b08040c24 */ /* 0x043fe4000f8e02ff */
[----:B------:R-:W-:-:S04]  /*df80*/  @P0 IMAD.WIDE.U32 R6, R8, UR44, RZ ;  /* 0x0000002c08060c25 */ /* 0x000fc8000f8e00ff */
[----:B------:R-:W-:Y:S02]  /*df90*/  @P0 IMAD R9, R9, UR44, R4 ;  /* 0x0000002c09090c24 */ /* 0x000fe4000f8e0204 */
[----:B------:R-:W-:Y:S02]  /*dfa0*/  IMAD.MOV.U32 R4, RZ, RZ, 0x3f800000 ;  /* 0x3f800000ff047424 */ /* 0x000fe400078e00ff */
[----:B------:R-:W-:Y:S02]  /*dfb0*/  @P0 IMAD.IADD R7, R7, 0x1, R9 ;  /* 0x0000000107070824 */ /* 0x000fe400078e0209 */
[----:B--2---:R-:W-:-:S04]  /*dfc0*/  @P0 IMAD.WIDE.U32 R6, R10, UR45, R6 ;  /* 0x0000002d0a060c25 */ /* 0x004fc8000f8e0006 */
[----:B------:R-:W-:Y:S01]  /*dfd0*/  @P0 IMAD R7, R11, UR45, R7 ;  /* 0x0000002d0b070c24 */ /* 0x000fe2000f8e0207 */
[----:B------:R-:W-:Y:S01]  /*dfe0*/  @P0 LEA R8, P2, R6, UR6, 0x2 ;  /* 0x0000000606080c11 */ /* 0x000fe2000f8410ff */
[----:B------:R-:W-:-:S03]  /*dff0*/  UIADD3 UR6, UR4, 0x400, URZ ;  /* 0x0000040004067890 */ /* 0x000fc6000fffe03f */
[----:B------:R-:W-:Y:S01]  /*e000*/  @P0 LEA.HI.X R9, R6, UR7, R7, 0x2, P2 ;  /* 0x0000000706090c11 */ /* 0x000fe200090f1407 */
[----:B------:R-:W-:-:S04]  /*e010*/  UMOV UR7, 0xc0000010 ;  /* 0xc000001000077882 */ /* 0x000fc80000000000 */
        /* <DEDUP_REMOVED lines=27> */
[----:B------:R-:W-:Y:S01]  /*e1d0*/  IMAD.MOV.U32 R11, RZ, RZ, RZ ;  /* 0x000000ffff0b7224 */ /* 0x000fe200078e00ff */
[----:B------:R-:W-:Y:S02]  /*e1e0*/  WARPGROUP.DEPBAR.LE gsb0, 0x0 ;  /* 0x00008000000079c5 */ /* 0x000fe40000010000 */
[----:B------:R-:W-:-:S06]  /*e1f0*/  WARPGROUP.ARRIVE ;  /* 0x00000000000079c5 */ /* 0x000fcc0000000000 */
[----:B------:R-:W-:Y:S01]  /*e200*/  QGMMA.64x128x32.F32.E4M3.E4M3 R24, R200, gdesc[UR4], R24, gsb0 ;  /* 0x01e00004c8187df3 */ /* 0x000fe20008000818 */
[----:B------:R-:W1:Y:S08]  /*e210*/  @P2 MUFU.LG2 R6, R12 ;  /* 0x0000000c00062308 */ /* 0x000e700000000c00 */
[----:B------:R-:W3:Y:S01]  /*e220*/  @P3 MUFU.LG2 R8, R13 ;  /* 0x0000000d00083308 */ /* 0x000ee20000000c00 */
        /* <DEDUP_REMOVED lines=16> */
.L_x_8079:
        /* <DEDUP_REMOVED lines=8> */
[----:B------:R-:W-:Y:S01]  /*e3b0*/  FMUL.FTZ R56, R49, R0 ;  /* 0x0000000031387220 */ /* 0x000fe20000410000 */
[----:B------:R-:W-:Y:S01]  /*e3c0*/  FMUL.FTZ R48, R47, R4 ;  /* 0x000000042f307220 */ /* 0x000fe20000410000 */
        /* <DEDUP_REMOVED lines=64> */
.L_x_8046:
        /* <DEDUP_REMOVED lines=15> */
[----:B------:R-:W2:Y:S01]  /*e8c0*/  LDL R92, [R1+0x40] ;  /* 0x00004000015c7983 */ /* 0x000ea20000100800 */
[----:B0-----:R-:W-:-:S05]  /*e8d0*/  IMAD.SHL.U32 R4, R108, 0x4, RZ ;  /* 0x000000046c047824 */ /* 0x001fca00078e00ff */
[----:B------:R-:W-:Y:S01]  /*e8e0*/  LOP3.LUT R4, R4, 0xc, RZ, 0xc0, !PT ;  /* 0x0000000c04047812 */ /* 0x000fe200078ec0ff */
[----:B------:R-:W-:Y:S03]  /*e8f0*/  BAR.SYNC.DEFER_BLOCKING 0x1, 0x100 ;  /* 0x0044000000007b1d */ /* 0x000fe60000010000 */
[----:B------:R-:W-:-:S05]  /*e900*/  IADD3 R4, P0, R4, UR8, RZ ;  /* 0x0000000804047c10 */ /* 0x000fca000ff1e0ff */
[----:B------:R-:W-:Y:S01]  /*e910*/  IMAD.X R5, RZ, RZ, UR9, P0 ;  /* 0x00000009ff057e24 */ /* 0x000fe200080e06ff */
[----:B------:R-:W-:-:S04]  /*e920*/  ULDC.64 UR8, c[0x0][0xc00] ;  /* 0x0003000000087ab9 */ /* 0x000fc80000000a00 */
[----:B------:R0:W3:Y:S01]  /*e930*/  LDG.E.CONSTANT R24, desc[UR54][R4.64] ;  /* 0x0000003604187981 */ /* 0x0000e2000c1e9900 */
        /* <DEDUP_REMOVED lines=70> */
[----:B--2---:R-:W-:-:S03]  /*eda0*/  IMAD.WIDE R10, R92, 0x2, R20 ;  /* 0x000000025c0a7825 */ /* 0x004fc600078e0214 */
[C---:B------:R-:W-:Y:S02]  /*edb0*/  IADD3 R51, P6, R10.reuse, 0x20, RZ ;  /* 0x000000200a337810 */ /* 0x040fe40007fde0ff */
[C---:B------:R-:W-:Y:S02]  /*edc0*/  IADD3 R55, P1, R10.reuse, 0x40, RZ ;  /* 0x000000400a377810 */ /* 0x040fe40007f3e0ff */
[----:B------:R-:W-:Y:S01]  /*edd0*/  LOP3.LUT R4, R51, 0x380, RZ, 0xc0, !PT ;  /* 0x0000038033047812 */ /* 0x000fe200078ec0ff */
[--C-:B------:R-:W-:Y:S01]  /*ede0*/  IMAD.X R101, RZ, RZ, R11.reuse, P6 ;  /* 0x000000ffff657224 */ /* 0x100fe200030e060b */
[----:B------:R-:W-:Y:S01]  /*edf0*/  LOP3.LUT R6, R55, 0x380, RZ, 0xc0, !PT ;  /* 0x0000038037067812 */ /* 0x000fe200078ec0ff */
[----:B------:R-:W-:Y:S01]  /*ee00*/  IMAD.X R15, RZ, RZ, R11, P1 ;  /* 0x000000ffff0f7224 */ /* 0x000fe200008e060b */
[----:B------:R-:W-:Y:S02]  /*ee10*/  IADD3 R63, P2, R10, 0x60, RZ ;  /* 0x000000600a3f7810 */ /* 0x000fe40007f5e0ff */
[----:B------:R-:W-:-:S02]  /*ee20*/  SHF.R.U64 R4, R4, 0x3, RZ ;  /* 0x0000000304047819 */ /* 0x000fc400000012ff */
[----:B------:R-:W-:Y:S01]  /*ee30*/  SHF.R.U64 R6, R6, 0x3, RZ ;  /* 0x0000000306067819 */ /* 0x000fe200000012ff */
[--C-:B------:R-:W-:Y:S01]  /*ee40*/  IMAD.X R13, RZ, RZ, R11.reuse, P2 ;  /* 0x000000ffff0d7224 */ /* 0x100fe200010e060b */
[C---:B------:R-:W-:Y:S02]  /*ee50*/  IADD3 R71, P3, R10.reuse, 0x4000, RZ ;  /* 0x000040000a477810 */ /* 0x040fe40007f7e0ff */
[C---:B------:R-:W-:Y:S02]  /*ee60*/  IADD3 R75, P4, R10.reuse, 0x4020, RZ ;  /* 0x000040200a4b7810 */ /* 0x040fe40007f9e0ff */
[----:B------:R-:W-:Y:S01]  /*ee70*/  IADD3 R79, P5, R10, 0x4040, RZ ;  /* 0x000040400a4f7810 */ /* 0x000fe20007fbe0ff */
[--C-:B------:R-:W-:Y:S01]  /*ee80*/  IMAD.X R95, RZ, RZ, R11.reuse, P3 ;  /* 0x000000ffff5f7224 */ /* 0x100fe200018e060b */
[----:B------:R-:W-:Y:S01]  /*ee90*/  LOP3.LUT R8, R63, 0x380, RZ, 0xc0, !PT ;  /* 0x000003803f087812 */ /* 0x000fe200078ec0ff */
[--C-:B------:R-:W-:Y:S01]  /*eea0*/  IMAD.X R9, RZ, RZ, R11.reuse, P4 ;  /* 0x000000ffff097224 */ /* 0x100fe200020e060b */
[----:B------:R-:W-:Y:S01]  /*eeb0*/  LOP3.LUT R100, R4, R51, RZ, 0x3c, !PT ;  /* 0x0000003304647212 */ /* 0x000fe200078e3cff */
[----:B------:R-:W-:Y:S01]  /*eec0*/  IMAD.X R7, RZ, RZ, R11, P5 ;  /* 0x000000ffff077224 */ /* 0x000fe200028e060b */
[----:B------:R-:W-:-:S02]  /*eed0*/  LOP3.LUT R14, R6, R55, RZ, 0x3c, !PT ;  /* 0x00000037060e7212 */ /* 0x000fc400078e3cff */
[----:B------:R-:W-:Y:S02]  /*eee0*/  LOP3.LUT R4, R71, 0x380, RZ, 0xc0, !PT ;  /* 0x0000038047047812 */ /* 0x000fe400078ec0ff */
[----:B------:R-:W-:Y:S02]  /*eef0*/  LOP3.LUT R6, R75, 0x380, RZ, 0xc0, !PT ;  /* 0x000003804b067812 */ /* 0x000fe400078ec0ff */
[----:B------:R-:W-:Y:S02]  /*ef00*/  LOP3.LUT R30, R79, 0x380, RZ, 0xc0, !PT ;  /* 0x000003804f1e7812 */ /* 0x000fe400078ec0ff */
[----:B------:R-:W-:Y:S02]  /*ef10*/  IADD3 R83, P6, R10, 0x4060, RZ ;  /* 0x000040600a537810 */ /* 0x000fe40007fde0ff */
[----:B------:R-:W-:Y:S02]  /*ef20*/  SHF.R.U64 R8, R8, 0x3, RZ ;  /* 0x0000000308087819 */ /* 0x000fe400000012ff */
[----:B------:R-:W-:-:S02]  /*ef30*/  SHF.R.U64 R4, R4, 0x3, RZ ;  /* 0x0000000304047819 */ /* 0x000fc400000012ff */
[----:B------:R-:W-:Y:S02]  /*ef40*/  SHF.R.U64 R6, R6, 0x3, RZ ;  /* 0x0000000306067819 */ /* 0x000fe400000012ff */
[----:B------:R-:W-:Y:S02]  /*ef50*/  SHF.R.U64 R30, R30, 0x3, RZ ;  /* 0x000000031e1e7819 */ /* 0x000fe400000012ff */
[----:B------:R-:W-:Y:S01]  /*ef60*/  LOP3.LUT R5, R10, 0x380, RZ, 0xc0, !PT ;  /* 0x000003800a057812 */ /* 0x000fe200078ec0ff */
[----:B---3--:R-:W-:Y:S01]  /*ef70*/  SHFL.IDX PT, R51, R121, R24, 0x1c1f ;  /* 0x001c1f1879337589 */ /* 0x008fe200000e0000 */
[----:B------:R-:W-:Y:S02]  /*ef80*/  LOP3.LUT R12, R8, R63, RZ, 0x3c, !PT ;  /* 0x0000003f080c7212 */ /* 0x000fe400078e3cff */
[----:B------:R-:W-:Y:S01]  /*ef90*/  LOP3.LUT R50, R83, 0x380, RZ, 0xc0, !PT ;  /* 0x0000038053327812 */ /* 0x000fe200078ec0ff */
[----:B------:R-:W-:Y:S01]  /*efa0*/  SHFL.IDX PT, R88, R153, R24, 0x1c1f ;  /* 0x001c1f1899587589 */ /* 0x000fe200000e0000 */
[----:B------:R-:W-:-:S02]  /*efb0*/  LOP3.LUT R94, R4, R71, RZ, 0x3c, !PT ;  /* 0x00000047045e7212 */ /* 0x000fc400078e3cff */
[----:B------:R-:W-:Y:S01]  /*efc0*/  LOP3.LUT R8, R6, R75, RZ, 0x3c, !PT ;  /* 0x0000004b06087212 */ /* 0x000fe200078e3cff */
[----:B------:R-:W-:Y:S01]  /*efd0*/  SHFL.IDX PT, R86, R149, R24, 0x1c1f ;  /* 0x001c1f1895567589 */ /* 0x000fe200000e0000 */
[----:B------:R-:W-:Y:S02]  /*efe0*/  LOP3.LUT R6, R30, R79, RZ, 0x3c, !PT ;  /* 0x0000004f1e067212 */ /* 0x000fe400078e3cff */
[----:B------:R-:W-:Y:S01]  /*eff0*/  SHF.R.U64 R5, R5, 0x3, RZ ;  /* 0x0000000305057819 */ /* 0x000fe200000012ff */
[----:B------:R-:W-:Y:S01]  /*f000*/  SHFL.IDX PT, R55, R115, R24, 0x1c1f ;  /* 0x001c1f1873377589 */ /* 0x000fe200000e0000 */
[----:B------:R-:W-:Y:S02]  /*f010*/  SHF.R.U64 R50, R50, 0x3, RZ ;  /* 0x0000000332327819 */ /* 0x000fe400000012ff */
[----:B------:R-:W-:Y:S01]  /*f020*/  MOV R94, R94 ;  /* 0x0000005e005e7202 */ /* 0x000fe20000000f00 */
[----:B------:R-:W-:Y:S01]  /*f030*/  SHFL.IDX PT, R82, R145, R24, 0x1c1f ;  /* 0x001c1f1891527589 */ /* 0x000fe200000e0000 */
[----:B------:R-:W-:-:S02]  /*f040*/  MOV R95, R6 ;  /* 0x00000006005f7202 */ /* 0x000fc40000000f00 */
[----:B------:R-:W-:Y:S01]  /*f050*/  LOP3.LUT R10, R5, R10, RZ, 0x3c, !PT ;  /* 0x0000000a050a7212 */ /* 0x000fe200078e3cff */
[----:B------:R-:W-:Y:S01]  /*f060*/  IMAD.X R5, RZ, RZ, R11, P6 ;  /* 0x000000ffff057224 */ /* 0x000fe200030e060b */
[----:B------:R-:W-:Y:S01]  /*f070*/  LOP3.LUT R6, R24, 0x2, RZ, 0x3c, !PT ;  /* 0x0000000218067812 */ /* 0x000fe200078e3cff */
[----:B------:R-:W-:Y:S01]  /*f080*/  SHFL.IDX PT, R52, R119, R24, 0x1c1f ;  /* 0x001c1f1877347589 */ /* 0x000fe200000e0000 */
[----:B------:R-:W-:Y:S02]  /*f090*/  LOP3.LUT R4, R50, R83, RZ, 0x3c, !PT ;  /* 0x0000005332047212 */ /* 0x000fe400078e3cff */
        /* <DEDUP_REMOVED lines=9> */
[----:B------:R-:W1:Y:S04]  /*f130*/  SHFL.IDX PT, R87, R26, R6, 0x1c1f ;  /* 0x001c1f061a577589 */ /* 0x000e6800000e0000 */
[----:B------:R-:W-:Y:S04]  /*f140*/  SHFL.IDX PT, R45, R45, R6, 0x1c1f ;  /* 0x001c1f062d2d7589 */ /* 0x000fe800000e0000 */
[----:B------:R-:W-:Y:S04]  /*f150*/  SHFL.IDX PT, R46, R46, R6, 0x1c1f ;  /* 0x001c1f062e2e7589 */ /* 0x000fe800000e0000 */
[----:B------:R-:W-:Y:S04]  /*f160*/  SHFL.IDX PT, R4, R155, R24, 0x1c1f ;  /* 0x001c1f189b047589 */ /* 0x000fe800000e0000 */
[----:B------:R-:W-:Y:S04]  /*f170*/  SHFL.IDX PT, R54, R117, R24, 0x1c1f ;  /* 0x001c1f1875367589 */ /* 0x000fe800000e0000 */
[----:B------:R-:W-:Y:S01]  /*f180*/  SHFL.IDX PT, R57, R57, R24, 0x1c1f ;  /* 0x001c1f1839397589 */ /* 0x000fe200000e0000 */
[----:B0-----:R-:W-:-:S02]  /*f190*/  SEL R92, R88, R25, P0 ;  /* 0x00000019585c7207 */ /* 0x001fc40000000000 */
[----:B------:R-:W-:Y:S01]  /*f1a0*/  SEL R88, R25, R88, P0 ;  /* 0x0000005819587207 */ /* 0x000fe20000000000 */
[----:B------:R-:W-:Y:S01]  /*f1b0*/  SHFL.IDX PT, R106, R59, R24, 0x1c1f ;  /* 0x001c1f183b6a7589 */ /* 0x000fe200000e0000 */
[----:B-1----:R-:W-:Y:S02]  /*f1c0*/  SEL R90, R86, R87, P0 ;  /* 0x00000057565a7207 */ /* 0x002fe40000000000 */
[----:B------:R-:W-:Y:S01]  /*f1d0*/  SEL R86, R87, R86, P0 ;  /* 0x0000005657567207 */ /* 0x000fe20000000000 */
[----:B------:R-:W-:Y:S04]  /*f1e0*/  SHFL.IDX PT, R27, R27, R6, 0x1c1f ;  /* 0x001c1f061b1b7589 */ /* 0x000fe800000e0000 */
[----:B------:R-:W0:Y:S04]  /*f1f0*/  SHFL.IDX PT, R83, R28, R6, 0x1c1f ;  /* 0x001c1f061c537589 */ /* 0x000e2800000e0000 */
[----:B------:R-:W-:Y:S04]  /*f200*/  SHFL.IDX PT, R47, R47, R6, 0x1c1f ;  /* 0x001c1f062f2f7589 */ /* 0x000fe800000e0000 */
[----:B------:R-:W1:Y:S04]  /*f210*/  SHFL.IDX PT, R49, R49, R6, 0x1c1f ;  /* 0x001c1f0631317589 */ /* 0x000e6800000e0000 */
[----:B------:R-:W-:Y:S04]  /*f220*/  SHFL.IDX PT, R48, R48, R6, 0x1c1f ;  /* 0x001c1f0630307589 */ /* 0x000fe800000e0000 */
[----:B------:R-:W-:Y:S04]  /*f230*/  SHFL.IDX PT, R5, R151, R24, 0x1c1f ;  /* 0x001c1f1897057589 */ /* 0x000fe800000e0000 */
[----:B------:R-:W-:Y:S04]  /*f240*/  SHFL.IDX PT, R78, R141, R24, 0x1c1f ;  /* 0x001c1f188d4e7589 */ /* 0x000fe800000e0000 */
[----:B------:R-:W-:Y:S01]  /*f250*/  SHFL.IDX PT, R53, R53, R24, 0x1c1f ;  /* 0x001c1f1835357589 */ /* 0x000fe200000e0000 */
[----:B0-----:R-:W-:-:S02]  /*f260*/  SEL R84, R82, R83, P0 ;  /* 0x0000005352547207 */ /* 0x001fc40000000000 */
[----:B------:R-:W-:Y:S01]  /*f270*/  SEL R82, R83, R82, P0 ;  /* 0x0000005253527207 */ /* 0x000fe20000000000 */
[----:B------:R-:W-:Y:S04]  /*f280*/  SHFL.IDX PT, R56, R113, R24, 0x1c1f ;  /* 0x001c1f1871387589 */ /* 0x000fe800000e0000 */
[----:B------:R-:W0:Y:S04]  /*f290*/  SHFL.IDX PT, R8, R29, R6, 0x1c1f ;  /* 0x001c1f061d087589 */ /* 0x000e2800000e0000 */
[----:B------:R-:W2:Y:S04]  /*f2a0*/  SHFL.IDX PT, R79, R32, R6, 0x1c1f ;  /* 0x001c1f06204f7589 */ /* 0x000ea800000e0000 */
[----:B------:R1:W-:Y:S04]  /*f2b0*/  SHFL.IDX PT, R28, R43, R6, 0x1c1f ;  /* 0x001c1f062b1c7589 */ /* 0x0003e800000e0000 */
[----:B------:R3:W-:Y:S04]  /*f2c0*/  SHFL.IDX PT, R59, R93, R6, 0x1c1f ;  /* 0x001c1f065d3b7589 */ /* 0x0007e800000e0000 */
[----:B------:R-:W-:Y:S01]  /*f2d0*/  SHFL.IDX PT, R7, R147, R24, 0x1c1f ;  /* 0x001c1f1893077589 */ /* 0x000fe200000e0000 */
[----:B-1----:R-:W-:-:S03]  /*f2e0*/  SEL R43, R54, R49, P0 ;  /* 0x00000031362b7207 */ /* 0x002fc60000000000 */
[----:B------:R-:W-:Y:S01]  /*f2f0*/  SHFL.IDX PT, R74, R137, R24, 0x1c1f ;  /* 0x001c1f18894a7589 */ /* 0x000fe200000e0000 */
[----:B---3--:R-:W-:-:S03]  /*f300*/  SEL R93, R4, R27, P0 ;  /* 0x0000001b045d7207 */ /* 0x008fc60000000000 */
[----:B------:R-:W-:Y:S01]  /*f310*/  SHFL.IDX PT, R66, R81, R24, 0x1c1f ;  /* 0x001c1f1851427589 */ /* 0x000fe200000e0000 */
[----:B0-----:R-:W-:-:S03]  /*f320*/  SEL R87, R8, R5, P0 ;  /* 0x0000000508577207 */ /* 0x001fc60000000000 */
[----:B------:R-:W-:Y:S01]  /*f330*/  SHFL.IDX PT, R64, R85, R24, 0x1c1f ;  /* 0x001c1f1855407589 */ /* 0x000fe200000e0000 */
[----:B--2---:R-:W-:Y:S02]  /*f340*/  SEL R80, R78, R79, P0 ;  /* 0x0000004f4e507207 */ /* 0x004fe40000000000 */
[----:B------:R-:W-:Y:S01]  /*f350*/  SEL R78, R79, R78, P0 ;  /* 0x0000004e4f4e7207 */ /* 0x000fe20000000000 */
[----:B------:R-:W-:Y:S04]  /*f360*/  SHFL.IDX PT, R102, R69, R24, 0x1c1f ;  /* 0x001c1f1845667589 */ /* 0x000fe800000e0000 */
[----:B------:R-:W-:Y:S04]  /*f370*/  SHFL.IDX PT, R72, R65, R24, 0x1c1f ;  /* 0x001c1f1841487589 */ /* 0x000fe800000e0000 */
[----:B------:R0:W1:Y:S04]  /*f380*/  SHFL.IDX PT, R10, R34, R6, 0x1c1f ;  /* 0x001c1f06220a7589 */ /* 0x00006800000e0000 */
[----:B------:R-:W2:Y:S04]  /*f390*/  SHFL.IDX PT, R73, R73, R6, 0x1c1f ;  /* 0x001c1f0649497589 */ /* 0x000ea800000e0000 */
[----:B------:R3:W4:Y:S01]  /*f3a0*/  SHFL.IDX PT, R75, R33, R6, 0x1c1f ;  /* 0x001c1f06214b7589 */ /* 0x00072200000e0000 */
[----:B0-----:R-:W-:-:S03]  /*f3b0*/  SEL R34, R51, R44, P0 ;  /* 0x0000002c33227207 */ /* 0x001fc60000000000 */
[----:B------:R-:W-:Y:S04]  /*f3c0*/  SHFL.IDX PT, R101, R77, R6, 0x1c1f ;  /* 0x001c1f064d657589 */ /* 0x000fe800000e0000 */
[----:B------:R-:W-:Y:S04]  /*f3d0*/  SHFL.IDX PT, R103, R103, R6, 0x1c1f ;  /* 0x001c1f0667677589 */ /* 0x000fe800000e0000 */
[----:B------:R-:W-:Y:S04]  /*f3e0*/  SHFL.IDX PT, R9, R143, R24, 0x1c1f ;  /* 0x001c1f188f097589 */ /* 0x000fe800000e0000 */
[----:B------:R-:W-:Y:S01]  /*f3f0*/  SHFL.IDX PT, R70, R133, R24, 0x1c1f ;  /* 0x001c1f1885467589 */ /* 0x000fe200000e0000 */
[----:B-1----:R-:W-:-:S02]  /*f400*/  SEL R85, R7, R10, P0 ;  /* 0x0000000a07557207 */ /* 0x002fc40000000000 */
[----:B------:R-:W-:Y:S01]  /*f410*/  SEL R83, R10, R7, P0 ;  /* 0x000000070a537207 */ /* 0x000fe20000000000 */
[----:B------:R-:W-:Y:S01]  /*f420*/  SHFL.IDX PT, R68, R129, R24, 0x1c1f ;  /* 0x001c1f1881447589 */ /* 0x000fe200000e0000 */
[----:B--2---:R-:W-:Y:S02]  /*f430*/  SEL R29, R72, R73, P0 ;  /* 0x00000049481d7207 */ /* 0x004fe40000000000 */
[----:B---3--:R-:W-:Y:S01]  /*f440*/  SEL R33, R73, R72, P0 ;  /* 0x0000004849217207 */ /* 0x008fe20000000000 */
[----:B------:R-:W-:Y:S01]  /*f450*/  SHFL.IDX PT, R62, R125, R24, 0x1c1f ;  /* 0x001c1f187d3e7589 */ /* 0x000fe200000e0000 */
[----:B----4-:R-:W-:Y:S02]  /*f460*/  SEL R76, R74, R75, P0 ;  /* 0x0000004b4a4c7207 */ /* 0x010fe40000000000 */
[----:B------:R-:W-:Y:S01]  /*f470*/  SEL R74, R75, R74, P0 ;  /* 0x0000004a4b4a7207 */ /* 0x000fe20000000000 */
[----:B------:R-:W-:Y:S01]  /*f480*/  SHFL.IDX PT, R104, R67, R24, 0x1c1f ;  /* 0x001c1f1843687589 */ /* 0x000fe200000e0000 */
[----:B------:R-:W-:-:S03]  /*f490*/  F2FP.BF16.F32.PACK_AB R10, R87, R86 ;  /* 0x00000056570a723e */ /* 0x000fc600000010ff */
[----:B------:R0:W1:Y:S04]  /*f4a0*/  SHFL.IDX PT, R12, R36, R6, 0x1c1f ;  /* 0x001c1f06240c7589 */ /* 0x00006800000e0000 */
[----:B------:R2:W3:Y:S04]  /*f4b0*/  SHFL.IDX PT, R71, R35, R6, 0x1c1f ;  /* 0x001c1f0623477589 */ /* 0x0004e800000e0000 */
[----:B------:R4:W3:Y:S01]  /*f4c0*/  SHFL.IDX PT, R69, R38, R6, 0x1c1f ;  /* 0x001c1f0626457589 */ /* 0x0008e200000e0000 */
[----:B0-----:R-:W-:-:S03]  /*f4d0*/  SEL R36, R44, R51, P0 ;  /* 0x000000332c247207 */ /* 0x001fc60000000000 */
[----:B------:R0:W3:Y:S01]  /*f4e0*/  SHFL.IDX PT, R65, R39, R6, 0x1c1f ;  /* 0x001c1f0627417589 */ /* 0x0000e200000e0000 */
[----:B------:R-:W-:Y:S02]  /*f4f0*/  SEL R44, R46, R55, P0 ;  /* 0x000000372e2c7207 */ /* 0x000fe40000000000 */
[----:B--2---:R-:W-:Y:S01]  /*f500*/  SEL R35, R50, R45, P0 ;  /* 0x0000002d32237207 */ /* 0x004fe20000000000 */
[----:B------:R-:W-:Y:S01]  /*f510*/  SHFL.IDX PT, R11, R139, R24, 0x1c1f ;  /* 0x001c1f188b0b7589 */ /* 0x000fe200000e0000 */
[----:B----4-:R-:W-:-:S03]  /*f520*/  SEL R38, R53, R28, P0 ;  /* 0x0000001c35267207 */ /* 0x010fc60000000000 */
[----:B------:R-:W-:Y:S01]  /*f530*/  SHFL.IDX PT, R13, R135, R24, 0x1c1f ;  /* 0x001c1f18870d7589 */ /* 0x000fe200000e0000 */
[----:B0-----:R-:W-:-:S03]  /*f540*/  SEL R39, R52, R47, P0 ;  /* 0x0000002f34277207 */ /* 0x001fc60000000000 */
[----:B------:R-:W-:Y:S01]  /*f550*/  SHFL.IDX PT, R15, R131, R24, 0x1c1f ;  /* 0x001c1f18830f7589 */ /* 0x000fe200000e0000 */
[----:B-1----:R-:W-:Y:S02]  /*f560*/  SEL R81, R9, R12, P0 ;  /* 0x0000000c09517207 */ /* 0x002fe40000000000 */
[----:B------:R-:W-:Y:S01]  /*f570*/  SEL R79, R12, R9, P0 ;  /* 0x000000090c4f7207 */ /* 0x000fe20000000000 */
[----:B------:R-:W-:Y:S01]  /*f580*/  SHFL.IDX PT, R63, R127, R24, 0x1c1f ;  /* 0x001c1f187f3f7589 */ /* 0x000fe200000e0000 */
[----:B---3--:R-:W-:Y:S02]  /*f590*/  SEL R72, R70, R71, P0 ;  /* 0x0000004746487207 */ /* 0x008fe40000000000 */
[----:B------:R-:W-:Y:S01]  /*f5a0*/  SEL R70, R71, R70, P0 ;  /* 0x0000004647467207 */ /* 0x000fe20000000000 */
[----:B------:R-:W-:Y:S01]  /*f5b0*/  SHFL.IDX PT, R61, R61, R24, 0x1c1f ;  /* 0x001c1f183d3d7589 */ /* 0x000fe200000e0000 */
[----:B------:R-:W-:Y:S02]  /*f5c0*/  F2FP.BF16.F32.PACK_AB R9, R39, R38 ;  /* 0x000000262709723e */ /* 0x000fe400000010ff */
[----:B------:R-:W-:Y:S01]  /*f5d0*/  F2FP.BF16.F32.PACK_AB R12, R85, R84 ;  /* 0x00000054550c723e */ /* 0x000fe200000010ff */
[----:B------:R0:W-:Y:S04]  /*f5e0*/  SHFL.IDX PT, R60, R89, R24, 0x1c1f ;  /* 0x001c1f18593c7589 */ /* 0x0001e800000e0000 */
[----:B------:R1:W2:Y:S04]  /*f5f0*/  SHFL.IDX PT, R14, R37, R6, 0x1c1f ;  /* 0x001c1f06250e7589 */ /* 0x0002a800000e0000 */
[----:B------:R-:W3:Y:S01]  /*f600*/  SHFL.IDX PT, R67, R111, R6, 0x1c1f ;  /* 0x001c1f066f437589 */ /* 0x000ee200000e0000 */
[----:B0-----:R-:W-:-:S03]  /*f610*/  SEL R89, R27, R4, P0 ;  /* 0x000000041b597207 */ /* 0x001fc60000000000 */
[----:B------:R0:W4:Y:S01]  /*f620*/  SHFL.IDX PT, R24, R40, R6, 0x1c1f ;  /* 0x001c1f0628187589 */ /* 0x00012200000e0000 */
[----:B------:R-:W-:Y:S02]  /*f630*/  F2FP.BF16.F32.PACK_AB R4, R93, R92 ;  /* 0x0000005c5d04723e */ /* 0x000fe400000010ff */
[----:B-1----:R-:W-:Y:S01]  /*f640*/  SEL R37, R45, R50, P0 ;  /* 0x000000322d257207 */ /* 0x002fe20000000000 */
[----:B------:R1:W4:Y:S01]  /*f650*/  SHFL.IDX PT, R58, R41, R6, 0x1c1f ;  /* 0x001c1f06293a7589 */ /* 0x00032200000e0000 */
[----:B------:R-:W-:Y:S02]  /*f660*/  SEL R45, R49, R54, P0 ;  /* 0x00000036312d7207 */ /* 0x000fe40000000000 */
[----:B------:R-:W-:Y:S01]  /*f670*/  SEL R49, R59, R56, P0 ;  /* 0x000000383b317207 */ /* 0x000fe20000000000 */
[----:B------:R2:W4:Y:S01]  /*f680*/  SHFL.IDX PT, R26, R42, R6, 0x1c1f ;  /* 0x001c1f062a1a7589 */ /* 0x00052200000e0000 */
[----:B------:R-:W-:Y:S02]  /*f690*/  SEL R54, R66, R103, P0 ;  /* 0x0000006742367207 */ /* 0x000fe40000000000 */
[----:B0-----:R-:W-:Y:S01]  /*f6a0*/  SEL R40, R28, R53, P0 ;  /* 0x000000351c287207 */ /* 0x001fe20000000000 */
[----:B------:R0:W4:Y:S01]  /*f6b0*/  SHFL.IDX PT, R32, R91, R6, 0x1c1f ;  /* 0x001c1f065b207589 */ /* 0x00012200000e0000 */
[----:B------:R-:W-:-:S02]  /*f6c0*/  F2FP.BF16.F32.PACK_AB R7, R37, R36 ;  /* 0x000000242507723e */ /* 0x000fc400000010ff */
[----:B-1----:R-:W-:Y:S01]  /*f6d0*/  SEL R41, R47, R52, P0 ;  /* 0x000000342f297207 */ /* 0x002fe20000000000 */
[----:B------:R-:W-:Y:S01]  /*f6e0*/  SHFL.IDX PT, R105, R105, R6, 0x1c1f ;  /* 0x001c1f0669697589 */ /* 0x000fe200000e0000 */
[----:B------:R-:W-:Y:S02]  /*f6f0*/  SEL R47, R56, R59, P0 ;  /* 0x0000003b382f7207 */ /* 0x000fe40000000000 */
[----:B--2---:R-:W-:Y:S01]  /*f700*/  SEL R42, R55, R46, P0 ;  /* 0x0000002e372a7207 */ /* 0x004fe20000000000 */
[----:B------:R-:W1:Y:S01]  /*f710*/  SHFL.IDX PT, R107, R107, R6, 0x1c1f ;  /* 0x001c1f066b6b7589 */ /* 0x000e6200000e0000 */
[----:B------:R-:W-:Y:S02]  /*f720*/  SEL R46, R57, R48, P0 ;  /* 0x00000030392e7207 */ /* 0x000fe40000000000 */
[----:B0-----:R-:W-:Y:S01]  /*f730*/  SEL R91, R5, R8, P0 ;  /* 0x00000008055b7207 */ /* 0x001fe20000000000 */
[----:B------:R0:W2:Y:S01]  /*f740*/  SHFL.IDX PT, R109, R109, R6, 0x1c1f ;  /* 0x001c1f066d6d7589 */ /* 0x0000a200000e0000 */
        /* <DEDUP_REMOVED lines=12> */
[----:B------:R-:W-:-:S02]  /*f810*/  F2FP.BF16.F32.PACK_AB R5, R35, R34 ;  /* 0x000000222305723e */ /* 0x000fc400000010ff */
[----:B0-----:R-:W-:Y:S02]  /*f820*/  F2FP.BF16.F32.PACK_AB R6, R89, R88 ;  /* 0x000000585906723e */ /* 0x001fe400000010ff */
[----:B----4-:R-:W-:Y:S02]  /*f830*/  SEL R73, R13, R24, P0 ;  /* 0x000000180d497207 */ /* 0x010fe40000000000 */
[----:B------:R-:W-:Y:S01]  /*f840*/  SEL R71, R24, R13, P0 ;  /* 0x0000000d18477207 */ /* 0x000fe20000000000 */
[----:B------:R0:W-:Y:S01]  /*f850*/  STSM.16.M88.4 [R99], R4 ;  /* 0x0000000463007844 */ /* 0x0001e20000000200 */
[----:B------:R-:W-:Y:S02]  /*f860*/  SEL R67, R15, R58, P0 ;  /* 0x0000003a0f437207 */ /* 0x000fe40000000000 */
[----:B------:R-:W-:Y:S02]  /*f870*/  SEL R69, R58, R15, P0 ;  /* 0x0000000f3a457207 */ /* 0x000fe40000000000 */
[----:B------:R-:W-:-:S02]  /*f880*/  SEL R65, R63, R26, P0 ;  /* 0x0000001a3f417207 */ /* 0x000fc40000000000 */
[----:B------:R-:W-:Y:S02]  /*f890*/  F2FP.BF16.F32.PACK_AB R8, R91, R90 ;  /* 0x0000005a5b08723e */ /* 0x000fe400000010ff */
[----:B------:R-:W-:Y:S02]  /*f8a0*/  F2FP.BF16.F32.PACK_AB R11, R41, R40 ;  /* 0x00000028290b723e */ /* 0x000fe400000010ff */
[----:B------:R-:W-:Y:S02]  /*f8b0*/  SEL R50, R61, R32, P0 ;  /* 0x000000203d327207 */ /* 0x000fe40000000000 */
[----:B------:R-:W-:Y:S01]  /*f8c0*/  SEL R52, R32, R61, P0 ;  /* 0x0000003d20347207 */ /* 0x000fe20000000000 */
[----:B------:R-:W-:Y:S01]  /*f8d0*/  STSM.16.M88.4 [R100], R8 ;  /* 0x0000000864007844 */ /* 0x000fe20000000200 */
[----:B------:R-:W-:Y:S01]  /*f8e0*/  SEL R63, R26, R63, P0 ;  /* 0x0000003f1a3f7207 */ /* 0x000fe20000000000 */
[----:B0-----:R-:W-:Y:S01]  /*f8f0*/  IMAD.U32 R99, RZ, RZ, UR9 ;  /* 0x00000009ff637e24 */ /* 0x001fe2000f8e00ff */
[----:B------:R-:W-:-:S02]  /*f900*/  F2FP.BF16.F32.PACK_AB R13, R43, R42 ;  /* 0x0000002a2b0d723e */ /* 0x000fc400000010ff */
[----:B------:R-:W-:Y:S02]  /*f910*/  F2FP.BF16.F32.PACK_AB R14, R83, R82 ;  /* 0x00000052530e723e */ /* 0x000fe400000010ff */
[----:B------:R-:W-:Y:S02]  /*f920*/  F2FP.BF16.F32.PACK_AB R15, R45, R44 ;  /* 0x0000002c2d0f723e */ /* 0x000fe400000010ff */
[----:B------:R-:W-:Y:S02]  /*f930*/  F2FP.BF16.F32.PACK_AB R24, R81, R80 ;  /* 0x000000505118723e */ /* 0x000fe400000010ff */
[----:B------:R-:W-:Y:S01]  /*f940*/  F2FP.BF16.F32.PACK_AB R25, R47, R46 ;  /* 0x0000002e2f19723e */ /* 0x000fe200000010ff */
[----:B------:R-:W-:Y:S01]  /*f950*/  STSM.16.M88.4 [R97], R12 ;  /* 0x0000000c61007844 */ /* 0x000fe20000000200 */
[----:B------:R-:W-:Y:S02]  /*f960*/  F2FP.BF16.F32.PACK_AB R26, R79, R78 ;  /* 0x0000004e4f1a723e */ /* 0x000fe400000010ff */
[----:B------:R-:W-:-:S02]  /*f970*/  F2FP.BF16.F32.PACK_AB R27, R49, R48 ;  /* 0x00000030311b723e */ /* 0x000fc400000010ff */
[----:B-1----:R-:W-:Y:S02]  /*f980*/  SEL R58, R104, R107, P0 ;  /* 0x0000006b683a7207 */ /* 0x002fe40000000000 */
[----:B------:R-:W-:Y:S01]  /*f990*/  SEL R60, R107, R104, P0 ;  /* 0x000000686b3c7207 */ /* 0x000fe20000000000 */
[----:B------:R0:W-:Y:S01]  /*f9a0*/  STSM.16.M88.4 [R98], R24 ;  /* 0x0000001862007844 */ /* 0x0001e20000000200 */
[----:B------:R-:W-:Y:S02]  /*f9b0*/  SEL R59, R102, R105, P0 ;  /* 0x00000069663b7207 */ /* 0x000fe40000000000 */
[----:B------:R-:W-:Y:S02]  /*f9c0*/  SEL R61, R105, R102, P0 ;  /* 0x00000066693d7207 */ /* 0x000fe40000000000 */
[----:B--2---:R-:W-:Y:S02]  /*f9d0*/  SEL R28, R106, R109, P0 ;  /* 0x0000006d6a1c7207 */ /* 0x004fe40000000000 */
[----:B------:R-:W-:-:S02]  /*f9e0*/  SEL R32, R109, R106, P0 ;  /* 0x0000006a6d207207 */ /* 0x000fc40000000000 */
[----:B------:R-:W-:Y:S02]  /*f9f0*/  F2FP.BF16.F32.PACK_AB R4, R77, R76 ;  /* 0x0000004c4d04723e */ /* 0x000fe400000010ff */
[----:B------:R-:W-:Y:S02]  /*fa00*/  F2FP.BF16.F32.PACK_AB R5, R51, R50 ;  /* 0x000000323305723e */ /* 0x000fe400000010ff */
[----:B------:R-:W-:Y:S02]  /*fa10*/  F2FP.BF16.F32.PACK_AB R6, R75, R74 ;  /* 0x0000004a4b06723e */ /* 0x000fe400000010ff */
[----:B------:R-:W-:Y:S01]  /*fa20*/  F2FP.BF16.F32.PACK_AB R7, R53, R52 ;  /* 0x000000343507723e */ /* 0x000fe200000010ff */
[----:B0-----:R-:W-:Y:S01]  /*fa30*/  IMAD.U32 R98, RZ, RZ, UR8 ;  /* 0x00000008ff627e24 */ /* 0x001fe2000f8e00ff */
[----:B------:R-:W-:Y:S01]  /*fa40*/  F2FP.BF16.F32.PACK_AB R8, R73, R72 ;  /* 0x000000484908723e */ /* 0x000fe200000010ff */
[----:B------:R-:W-:Y:S01]  /*fa50*/  ULDC.64 UR8, c[0x0][0xc08] ;  /* 0x0003020000087ab9 */ /* 0x000fe20000000a00 */
[----:B------:R-:W-:Y:S01]  /*fa60*/  F2FP.BF16.F32.PACK_AB R9, R55, R54 ;  /* 0x000000363709723e */ /* 0x000fe200000010ff */
[----:B------:R0:W-:Y:S01]  /*fa70*/  STSM.16.M88.4 [R94], R4 ;  /* 0x000000045e007844 */ /* 0x0001e20000000200 */
        /* <DEDUP_REMOVED lines=10> */
[----:B------:R-:W-:Y:S01]  /*fb20*/  F2FP.BF16.F32.PACK_AB R26, R63, R62 ;  /* 0x0000003e3f1a723e */ /* 0x000fe200000010ff */
[----:B0-----:R-:W0:Y:S01]  /*fb30*/  LDC R94, c[0x0][0xbe8] ;  /* 0x0002fa00ff5e7b82 */ /* 0x001e220000000800 */
[----:B------:R-:W-:Y:S02]  /*fb40*/  F2FP.BF16.F32.PACK_AB R27, R33, R32 ;  /* 0x00000020211b723e */ /* 0x000fe400000010ff */
[----:B------:R-:W-:-:S03]  /*fb50*/  ISETP.NE.U32.AND P0, PT, RZ, UR10, PT ;  /* 0x0000000aff007c0c */ /* 0x000fc6000bf05070 */
[----:B------:R3:W-:Y:S02]  /*fb60*/  STSM.16.M88.4 [R96], R24 ;  /* 0x0000001860007844 */ /* 0x0007e40000000200 */
[----:B------:R-:W-:Y:S01]  /*fb70*/  BAR.SYNC.DEFER_BLOCKING 0x1, 0x100 ;  /* 0x0044000000007b1d */ /* 0x000fe20000010000 */
[----:B------:R-:W-:-:S13]  /*fb80*/  ISETP.NE.AND.EX P0, PT, RZ, UR11, PT, P0 ;  /* 0x0000000bff007c0c */ /* 0x000fda000bf05300 */
[----:B------:R-:W4:Y:S01]  /*fb90*/  @P0 LDG.E R97, desc[UR54][R98.64] ;  /* 0x0000003662610981 */ /* 0x000f22000c1e1900 */
[----:B------:R-:W-:Y:S01]  /*fba0*/  UISETP.NE.U32.AND UP0, UPT, UR8, URZ, UPT ;  /* 0x0000003f0800728c */ /* 0x000fe2000bf05070 */
[----:B0-----:R-:W-:Y:S01]  /*fbb0*/  ISETP.NE.AND P1, PT, R94, 0x1, PT ;  /* 0x000000015e00780c */ /* 0x001fe20003f25270 */
[----:B------:R-:W-:Y:S02]  /*fbc0*/  ULDC UR4, c[0x0][0xa88] ;  /* 0x0002a20000047ab9 */ /* 0x000fe40000000800 */
[----:B------:R-:W-:Y:S01]  /*fbd0*/  UISETP.NE.AND.EX UP0, UPT, UR9, URZ, UPT, UP0 ;  /* 0x0000003f0900728c */ /* 0x000fe2000bf05300 */
[----:B-1----:R-:W-:Y:S01]  /*fbe0*/  IMAD.U32 R9, RZ, RZ, UR4 ;  /* 0x00000004ff097e24 */ /* 0x002fe2000f8e00ff */
[----:B------:R-:W-:-:S04]  /*fbf0*/  UMOV UR16, 0x9b8 ;  /* 0x000009b800107882 */ /* 0x000fc80000000000 */
[----:B------:R-:W-:-:S04]  /*fc00*/  PLOP3.LUT P4, PT, PT, PT, UP0, 0x80, 0x0 ;  /* 0x000000000000781c */ /* 0x000fc80003f8f008 */
[----:B------:R-:W0:Y:S01]  /*fc10*/  @P1 LDC R6, c[0x0][0xbec] ;  /* 0x0002fb00ff061b82 */ /* 0x000e220000000800 */
[----:B------:R-:W-:-:S04]  /*fc20*/  @UP0 ULEA UR8, UP1, UR44, UR8, 0x2 ;  /* 0x000000082c080291 */ /* 0x000fc8000f82103f */
[----:B------:R-:W-:Y:S02]  /*fc30*/  @UP0 ULEA.HI.X UR9, UR44, UR9, UR43, 0x2, UP1 ;  /* 0x000000092c090291 */ /* 0x000fe400088f142b */
[----:B------:R-:W-:Y:S01]  /*fc40*/  UISETP.GT.AND UP1, UPT, UR47, 0x1, UPT ;  /* 0x000000012f00788c */ /* 0x000fe2000bf24270 */
[----:B------:R-:W1:Y:S01]  /*fc50*/  @P1 LDC R11, c[0x0][0xbf0] ;  /* 0x0002fc00ff0b1b82 */ /* 0x000e620000000800 */
[----:B------:R-:W-:Y:S02]  /*fc60*/  IMAD.U32 R4, RZ, RZ, UR8 ;  /* 0x00000008ff047e24 */ /* 0x000fe4000f8e00ff */
[----:B------:R-:W-:Y:S01]  /*fc70*/  USEL UR16, UR16, 0x978, UP1 ;  /* 0x0000097810107887 */ /* 0x000fe20008800000 */
[----:B------:R-:W-:Y:S01]  /*fc80*/  IMAD.U32 R5, RZ, RZ, UR9 ;  /* 0x00000009ff057e24 */ /* 0x000fe2000f8e00ff */
[----:B------:R-:W-:Y:S01]  /*fc90*/  UISETP.NE.U32.AND UP0, UPT, UR10, URZ, UPT ;  /* 0x0000003f0a00728c */ /* 0x000fe2000bf05070 */
[----:B--2---:R-:W-:Y:S01]  /*fca0*/  VIADD R13, R18, UR36 ;  /* 0x00000024120d7c36 */ /* 0x004fe20008000000 */
[----:B------:R-:W-:-:S02]  /*fcb0*/  UMOV UR4, URZ ;  /* 0x0000003f00047c82 */ /* 0x000fc40008000000 */
[----:B------:R-:W-:Y:S01]  /*fcc0*/  UISETP.NE.AND.EX UP0, UPT, UR11, URZ, UPT, UP0 ;  /* 0x0000003f0b00728c */ /* 0x000fe2000bf05300 */
[----:B------:R0:W5:Y:S01]  /*fcd0*/  @P4 LDG.E R9, desc[UR54][R4.64] ;  /* 0x0000003604094981 */ /* 0x000162000c1e1900 */
[----:B------:R-:W-:Y:S01]  /*fce0*/  USEL UR7, UR37, URZ, UP1 ;  /* 0x0000003f25077287 */ /* 0x000fe20008800000 */
[----:B------:R-:W-:Y:S01]  /*fcf0*/  IMAD.MOV.U32 R7, RZ, RZ, R13 ;  /* 0x000000ffff077224 */ /* 0x000fe200078e000d */
[----:B------:R-:W-:Y:S02]  /*fd00*/  USEL UR44, UR44, URZ, !UP0 ;  /* 0x0000003f2c2c7287 */ /* 0x000fe4000c000000 */
[----:B------:R-:W-:Y:S01]  /*fd10*/  ULDC.64 UR10, c[0x0][UR16+0x218] ;  /* 0x00008600100a7abb */ /* 0x000fe20008000a00 */
[----:B------:R-:W-:Y:S01]  /*fd20*/  ULDC.64 UR14, c[0x0][UR16+0x228] ;  /* 0x00008a00100e7abb */ /* 0x000fe20008000a00 */
[----:B------:R-:W-:Y:S01]  /*fd30*/  ULDC.64 UR12, c[0x0][UR16+0x220] ;  /* 0x00008800100c7abb */ /* 0x000fe20008000a00 */
[----:B------:R-:W-:Y:S02]  /*fd40*/  UIMAD.WIDE.U32 UR8, UR10, UR45, URZ ;  /* 0x0000002d0a0872a5 */ /* 0x000fe4000f8e003f */
[----:B------:R-:W-:Y:S01]  /*fd50*/  UIMAD.WIDE.U32 UR18, UR14, UR7, URZ ;  /* 0x000000070e1272a5 */ /* 0x000fe2000f8e003f */
[----:B0-----:R-:W-:Y:S01]  /*fd60*/  @P1 IMAD.HI.U32 R4, R13, R6, RZ ;  /* 0x000000060d041227 */ /* 0x001fe200078e00ff */
[----:B------:R-:W-:-:S02]  /*fd70*/  UIMAD UR10, UR11, UR45, URZ ;  /* 0x0000002d0b0a72a4 */ /* 0x000fc4000f8e023f */
[----:B------:R-:W-:Y:S02]  /*fd80*/  UIMAD UR14, UR15, UR7, URZ ;  /* 0x000000070f0e72a4 */ /* 0x000fe4000f8e023f */
[----:B------:R-:W-:Y:S01]  /*fd90*/  USEL UR43, UR43, URZ, !UP0 ;  /* 0x0000003f2b2b7287 */ /* 0x000fe2000c000000 */
[----:B-1----:R-:W-:Y:S01]  /*fda0*/  @P1 SHF.R.U32.HI R7, RZ, R11, R4 ;  /* 0x0000000bff071219 */ /* 0x002fe20000011604 */
[----:B------:R-:W-:Y:S01]  /*fdb0*/  UIMAD UR7, UR13, UR44, URZ ;  /* 0x0000002c0d0772a4 */ /* 0x000fe2000f8e023f */
[----:B------:R-:W-:Y:S01]  /*fdc0*/  IMAD.U32 R4, RZ, RZ, UR18 ;  /* 0x00000012ff047e24 */ /* 0x000fe2000f8e00ff */
[----:B------:R-:W-:Y:S01]  /*fdd0*/  UIADD3 UR9, UR9, UR10, URZ ;  /* 0x0000000a09097290 */ /* 0x000fe2000fffe03f */
[----:B------:R-:W-:Y:S01]  /*fde0*/  IMAD.U32 R5, RZ, RZ, UR19 ;  /* 0x00000013ff057e24 */ /* 0x000fe2000f8e00ff */
[----:B------:R-:W-:Y:S01]  /*fdf0*/  UIMAD.WIDE.U32 UR10, UR12, UR44, URZ ;  /* 0x0000002c0c0a72a5 */ /* 0x000fe2000f8e003f */
[--C-:B------:R-:W-:Y:S01]  /*fe00*/  IMAD.MOV R11, RZ, RZ, -R7.reuse ;  /* 0x000000ffff0b7224 */ /* 0x100fe200078e0a07 */
[----:B------:R-:W-:Y:S01]  /*fe10*/  UIMAD UR7, UR12, UR43, UR7 ;  /* 0x0000002b0c0772a4 */ /* 0x000fe2000f8e0207 */
[----:B------:R-:W-:Y:S01]  /*fe20*/  SHF.R.S32.HI R5, RZ, 0x1f, R7 ;  /* 0x0000001fff057819 */ /* 0x000fe20000011407 */
[----:B------:R-:W-:Y:S01]  /*fe30*/  UIADD3 UR14, UR19, UR14, URZ ;  /* 0x0000000e130e7290 */ /* 0x000fe2000fffe03f */
[----:B------:R-:W-:Y:S01]  /*fe40*/  IMAD R11, R94, R11, R13 ;  /* 0x0000000b5e0b7224 */ /* 0x000fe200078e020d */
[----:B------:R-:W-:-:S04]  /*fe50*/  UIADD3 UR7, UR11, UR7, URZ ;  /* 0x000000070b077290 */ /* 0x000fc8000fffe03f */
[----:B------:R-:W-:Y:S01]  /*fe60*/  IMAD.U32 R8, RZ, RZ, UR14 ;  /* 0x0000000eff087e24 */ /* 0x000fe2000f8e00ff */
        /* <DEDUP_REMOVED lines=22> */
.L_x_8082:
[----:B------:R-:W2:Y:S01]  /*ffd0*/  LDL R11, [R1+0x3c] ;  /* 0x00003c00010b7983 */ /* 0x000ea20000100800 */
[----:B------:R-:W0:Y:S03]  /*ffe0*/  S2R R4, SR_TID.X ;  /* 0x0000000000047919 */ /* 0x000e260000002100 */
[----:B------:R-:W-:Y:S04]  /*fff0*/  SHFL.IDX PT, R5, R10, RZ, 0x1c1f ;  /* 0x001c1fff0a057589 */ /* 0x000fe800000e0000 */
[----:B------:R-:W-:Y:S04]  /*10000*/  SHFL.IDX PT, R6, R8, 0x1, 0x1c1f ;  /* 0x003c1f0008067f89 */ /* 0x000fe800000e0000 */
[----:B------:R-:W-:Y:S01]  /*10010*/  SHFL.IDX PT, R7, R10, 0x1, 0x1c1f ;  /* 0x003c1f000a077f89 */ /* 0x000fe200000e0000 */
[----:B0-----:R-:W-:-:S05]  /*10020*/  VIADD R14, R4, 0xffffff80 ;  /* 0xffffff80040e7836 */ /* 0x001fca0000000000 */
[----:B------:R-:W-:-:S04]  /*10030*/  SHF.R.S32.HI R12, RZ, 0x1f, R14 ;  /* 0x0000001fff0c7819 */ /* 0x000fc8000001140e */
[----:B------:R-:W-:Y:S01]  /*10040*/  LEA.HI R12, R12, R14, RZ, 0x7 ;  /* 0x0000000e0c0c7211 */ /* 0x000fe200078f38ff */
[----:B------:R-:W0:Y:S03]  /*10050*/  SHFL.IDX PT, R4, R8, RZ, 0x1c1f ;  /* 0x001c1fff08047589 */ /* 0x000e2600000e0000 */
[----:B------:R-:W-:Y:S01]  /*10060*/  LOP3.LUT R12, R12, 0xffffff80, RZ, 0xc0, !PT ;  /* 0xffffff800c0c7812 */ /* 0x000fe200078ec0ff */
[----:B-----5:R-:W-:-:S04]  /*10070*/  IMAD R30, R9, R94, RZ ;  /* 0x0000005e091e7224 */ /* 0x020fc800078e02ff */
[----:B------:R-:W-:-:S05]  /*10080*/  IMAD.IADD R12, R14, 0x1, -R12 ;  /* 0x000000010e0c7824 */ /* 0x000fca00078e0a0c */
[----:B------:R-:W-:Y:S01]  /*10090*/  LOP3.LUT P0, RZ, R12, 0x3, RZ, 0xc0, !PT ;  /* 0x000000030cff7812 */ /* 0x000fe2000780c0ff */
[----:B--2---:R-:W-:-:S04]  /*100a0*/  VIADD R11, R11, UR36 ;  /* 0x000000240b0b7c36 */ /* 0x004fc80008000000 */
[C---:B------:R-:W-:Y:S01]  /*100b0*/  VIADD R25, R11.reuse, 0x8 ;  /* 0x000000080b197836 */ /* 0x040fe20000000000 */
[----:B------:R-:W-:-:S04]  /*100c0*/  ISETP.GE.OR P2, PT, R11, R30, P0 ;  /* 0x0000001e0b00720c */ /* 0x000fc80000746670 */
[----:B------:R-:W-:-:S09]  /*100d0*/  ISETP.GE.OR P0, PT, R25, R30, P0 ;  /* 0x0000001e1900720c */ /* 0x000fd20000706670 */
[----:B0-----:R0:W-:Y:S04]  /*100e0*/  @!P2 ST.E desc[UR54][R4.64], R3 ;  /* 0x000000030400a985 */ /* 0x0011e8000c101936 */
[----:B------:R0:W-:Y:S01]  /*100f0*/  @!P0 ST.E desc[UR54][R6.64], R2 ;  /* 0x0000000206008985 */ /* 0x0001e2000c101936 */
[----:B------:R-:W-:-:S13]  /*10100*/  PLOP3.LUT P0, PT, PT, PT, UP1, 0x80, 0x0 ;  /* 0x000000000000781c */ /* 0x000fda0003f0f018 */
[----:B0-----:R-:W-:Y:S05]  /*10110*/  @P0 BRA `(.L_x_8083) ;  /* 0x0000000800a00947 */ /* 0x001fea0003800000 */
[----:B------:R-:W-:Y:S01]  /*10120*/  VIADD R12, R108, 0xffffff80 ;  /* 0xffffff806c0c7836 */ /* 0x000fe20000000000 */
[----:B------:R-:W-:Y:S01]  /*10130*/  ULDC.64 UR10, c[0x0][0xaa0] ;  /* 0x0002a800000a7ab9 */ /* 0x000fe20000000a00 */
[----:B------:R-:W0:Y:S03]  /*10140*/  @P1 LDC R29, c[0x0][0xbf0] ;  /* 0x0002fc00ff1d1b82 */ /* 0x000e260000000800 */
[----:B------:R-:W-:-:S04]  /*10150*/  SHF.R.S32.HI R95, RZ, 0x1f, R12 ;  /* 0x0000001fff5f7819 */ /* 0x000fc8000001140c */
[----:B------:R-:W-:-:S04]  /*10160*/  LEA.HI R95, R95, R12, RZ, 0x3 ;  /* 0x0000000c5f5f7211 */ /* 0x000fc800078f18ff */
[----:B------:R-:W-:-:S05]  /*10170*/  SHF.R.S32.HI R95, RZ, 0x3, R95 ;  /* 0x00000003ff5f7819 */ /* 0x000fca000001145f */
[----:B------:R-:W-:-:S04]  /*10180*/  IMAD R3, R95, 0x40, R16 ;  /* 0x000000405f037824 */ /* 0x000fc800078e0210 */
[----:B------:R-:W-:-:S03]  /*10190*/  IMAD.WIDE R20, R3, 0x2, R20 ;  /* 0x0000000203147825 */ /* 0x000fc600078e0214 */
[C---:B------:R-:W-:Y:S01]  /*101a0*/  IADD3 R9, P6, R20.reuse, 0x1000, RZ ;  /* 0x0000100014097810 */ /* 0x040fe20007fde0ff */
[----:B------:R-:W-:Y:S01]  /*101b0*/  UIMAD UR7, UR12, UR10, URZ ;  /* 0x0000000a0c0772a4 */ /* 0x000fe2000f8e023f */
[C---:B------:R-:W-:Y:S02]  /*101c0*/  IADD3 R13, P5, R20.reuse, 0x2000, RZ ;  /* 0x00002000140d7810 */ /* 0x040fe40007fbe0ff */
[----:B------:R-:W-:Y:S01]  /*101d0*/  LOP3.LUT R8, R9, 0x380, RZ, 0xc0, !PT ;  /* 0x0000038009087812 */ /* 0x000fe200078ec0ff */
[----:B------:R-:W-:Y:S01]  /*101e0*/  UIMAD.WIDE.U32 UR8, UR4, UR10, URZ ;  /* 0x0000000a040872a5 */ /* 0x000fe2000f8e003f */
[----:B------:R-:W-:Y:S02]  /*101f0*/  IADD3 R25, P4, R20, 0x3000, RZ ;  /* 0x0000300014197810 */ /* 0x000fe40007f9e0ff */
[----:B------:R-:W-:Y:S01]  /*10200*/  SHF.R.U64 R8, R8, 0x3, RZ ;  /* 0x0000000308087819 */ /* 0x000fe200000012ff */
[----:B------:R-:W-:Y:S01]  /*10210*/  UIMAD UR7, UR4, UR11, UR7 ;  /* 0x0000000b040772a4 */ /* 0x000fe2000f8e0207 */
[----:B------:R-:W-:-:S02]  /*10220*/  IADD3 R33, P3, R20, 0x4000, RZ ;  /* 0x0000400014217810 */ /* 0x000fc40007f7e0ff */
[----:B------:R-:W-:Y:S01]  /*10230*/  LOP3.LUT R8, R8, R9, RZ, 0x3c, !PT ;  /* 0x0000000908087212 */ /* 0x000fe200078e3cff */
[----:B------:R-:W-:Y:S01]  /*10240*/  IMAD.X R9, RZ, RZ, R21, P6 ;  /* 0x000000ffff097224 */ /* 0x000fe200030e0615 */
[C---:B------:R-:W-:Y:S01]  /*10250*/  IADD3 R3, P6, R20.reuse, 0x7000, RZ ;  /* 0x0000700014037810 */ /* 0x040fe20007fde0ff */
[----:B------:R-:W-:Y:S01]  /*10260*/  UIADD3 UR9, UR9, UR7, URZ ;  /* 0x0000000709097290 */ /* 0x000fe2000fffe03f */
[C---:B------:R-:W-:Y:S01]  /*10270*/  IADD3 R37, P2, R20.reuse, 0x5000, RZ ;  /* 0x0000500014257810 */ /* 0x040fe20007f5e0ff */
[----:B------:R-:W-:Y:S01]  /*10280*/  ULDC.64 UR10, c[0x0][0xae8] ;  /* 0x0002ba00000a7ab9 */ /* 0x000fe20000000a00 */
[----:B------:R-:W-:Y:S02]  /*10290*/  LOP3.LUT R2, R3, 0x380, RZ, 0xc0, !PT ;  /* 0x0000038003027812 */ /* 0x000fe400078ec0ff */
[C---:B------:R-:W-:Y:S02]  /*102a0*/  IADD3 R41, P0, R20.reuse, 0x6000, RZ ;  /* 0x0000600014297810 */ /* 0x040fe40007f1e0ff */
[----:B------:R-:W-:-:S02]  /*102b0*/  LOP3.LUT R5, R20, 0x380, RZ, 0xc0, !PT ;  /* 0x0000038014057812 */ /* 0x000fc400078ec0ff */
[----:B------:R-:W-:Y:S02]  /*102c0*/  LOP3.LUT R12, R13, 0x380, RZ, 0xc0, !PT ;  /* 0x000003800d0c7812 */ /* 0x000fe400078ec0ff */
[----:B------:R-:W-:Y:S01]  /*102d0*/  LOP3.LUT R24, R25, 0x380, RZ, 0xc0, !PT ;  /* 0x0000038019187812 */ /* 0x000fe200078ec0ff */
[----:B------:R-:W-:Y:S01]  /*102e0*/  USHF.R.S32.HI UR4, URZ, 0x1f, UR44 ;  /* 0x0000001f3f047899 */ /* 0x000fe2000801142c */
[----:B------:R-:W-:Y:S01]  /*102f0*/  SHF.R.U64 R2, R2, 0x3, RZ ;  /* 0x0000000302027819 */ /* 0x000fe200000012ff */
[----:B------:R-:W-:Y:S01]  /*10300*/  UIMAD.WIDE.U32 UR8, UR45, UR10, UR8 ;  /* 0x0000000a2d0872a5 */ /* 0x000fe2000f8e0008 */
[----:B------:R-:W-:Y:S01]  /*10310*/  LOP3.LUT R32, R33, 0x380, RZ, 0xc0, !PT ;  /* 0x0000038021207812 */ /* 0x000fe200078ec0ff */
[----:B------:R-:W-:Y:S01]  /*10320*/  IMAD.X R45, RZ, RZ, R21, P6 ;  /* 0x000000ffff2d7224 */ /* 0x000fe200030e0615 */
[----:B------:R-:W-:Y:S01]  /*10330*/  LOP3.LUT R44, R2, R3, RZ, 0x3c, !PT ;  /* 0x00000003022c7212 */ /* 0x000fe200078e3cff */
[----:B------:R-:W5:Y:S01]  /*10340*/  LD.E.128 R8, desc[UR54][R8.64] ;  /* 0x0000003608087980 */ /* 0x000f62000c101d00 */
[----:B------:R-:W1:Y:S01]  /*10350*/  @P1 LDC R3, c[0x0][0xbec] ;  /* 0x0002fb00ff031b82 */ /* 0x000e620000000800 */
[----:B------:R-:W-:Y:S01]  /*10360*/  IMAD R2, R22, 0x20, R95 ;  /* 0x0000002016027824 */ /* 0x000fe200078e025f */
[----:B------:R-:W-:-:S02]  /*10370*/  LOP3.LUT R36, R37, 0x380, RZ, 0xc0, !PT ;  /* 0x0000038025247812 */ /* 0x000fc400078ec0ff */
[----:B------:R-:W-:Y:S02]  /*10380*/  LOP3.LUT R40, R41, 0x380, RZ, 0xc0, !PT ;  /* 0x0000038029287812 */ /* 0x000fe400078ec0ff */
[----:B------:R-:W-:Y:S01]  /*10390*/  SHF.R.U64 R5, R5, 0x3, RZ ;  /* 0x0000000305057819 */ /* 0x000fe200000012ff */
[----:B------:R-:W-:Y:S01]  /*103a0*/  VIADD R28, R2, UR36 ;  /* 0x00000024021c7c36 */ /* 0x000fe20008000000 */
[----:B------:R-:W-:Y:S01]  /*103b0*/  SHF.R.U64 R12, R12, 0x3, RZ ;  /* 0x000000030c0c7819 */ /* 0x000fe200000012ff */
[----:B------:R-:W-:Y:S01]  /*103c0*/  UIMAD UR9, UR45, UR11, UR9 ;  /* 0x0000000b2d0972a4 */ /* 0x000fe2000f8e0209 */
[----:B------:R-:W-:Y:S01]  /*103d0*/  SHF.R.U64 R24, R24, 0x3, RZ ;  /* 0x0000000318187819 */ /* 0x000fe200000012ff */
[----:B------:R-:W5:Y:S01]  /*103e0*/  LD.E.128 R44, desc[UR54][R44.64] ;  /* 0x000000362c2c7980 */ /* 0x000f62000c101d00 */
[----:B------:R-:W-:Y:S01]  /*103f0*/  SHF.R.U64 R32, R32, 0x3, RZ ;  /* 0x0000000320207819 */ /* 0x000fe200000012ff */
[----:B------:R-:W-:Y:S01]  /*10400*/  ULDC.64 UR10, c[0x0][0xaf0] ;  /* 0x0002bc00000a7ab9 */ /* 0x000fe20000000a00 */
[----:B------:R-:W-:-:S02]  /*10410*/  SHF.R.U64 R36, R36, 0x3, RZ ;  /* 0x0000000324247819 */ /* 0x000fc400000012ff */
[----:B------:R-:W-:Y:S02]  /*10420*/  SHF.R.U64 R40, R40, 0x3, RZ ;  /* 0x0000000328287819 */ /* 0x000fe400000012ff */
[----:B------:R-:W-:Y:S01]  /*10430*/  LOP3.LUT R20, R5, R20, RZ, 0x3c, !PT ;  /* 0x0000001405147212 */ /* 0x000fe200078e3cff */
[----:B------:R-:W-:Y:S01]  /*10440*/  UIMAD UR4, UR4, UR10, URZ ;  /* 0x0000000a040472a4 */ /* 0x000fe2000f8e023f */
[----:B------:R-:W-:Y:S01]  /*10450*/  LOP3.LUT R12, R12, R13, RZ, 0x3c, !PT ;  /* 0x0000000d0c0c7212 */ /* 0x000fe200078e3cff */
[--C-:B------:R-:W-:Y:S01]  /*10460*/  IMAD.X R13, RZ, RZ, R21.reuse, P5 ;  /* 0x000000ffff0d7224 */ /* 0x100fe200028e0615 */
[----:B------:R-:W-:Y:S01]  /*10470*/  LOP3.LUT R24, R24, R25, RZ, 0x3c, !PT ;  /* 0x0000001918187212 */ /* 0x000fe200078e3cff */
[--C-:B------:R-:W-:Y:S01]  /*10480*/  IMAD.X R25, RZ, RZ, R21.reuse, P4 ;  /* 0x000000ffff197224 */ /* 0x100fe200020e0615 */
[----:B------:R-:W-:Y:S01]  /*10490*/  LOP3.LUT R32, R32, R33, RZ, 0x3c, !PT ;  /* 0x0000002120207212 */ /* 0x000fe200078e3cff */
[----:B-1----:R-:W-:Y:S01]  /*104a0*/  @P1 IMAD.HI.U32 R2, R28, R3, RZ ;  /* 0x000000031c021227 */ /* 0x002fe200078e00ff */
[----:B------:R-:W-:Y:S01]  /*104b0*/  LOP3.LUT R36, R36, R37, RZ, 0x3c, !PT ;  /* 0x0000002524247212 */ /* 0x000fe200078e3cff */
[----:B------:R1:W5:Y:S01]  /*104c0*/  LD.E.128 R4, desc[UR54][R20.64] ;  /* 0x0000003614047980 */ /* 0x000362000c101d00 */
[----:B------:R-:W-:Y:S01]  /*104d0*/  LOP3.LUT R40, R40, R41, RZ, 0x3c, !PT ;  /* 0x0000002928287212 */ /* 0x000fe200078e3cff */
[----:B------:R-:W-:-:S02]  /*104e0*/  IMAD.X R33, RZ, RZ, R21, P3 ;  /* 0x000000ffff217224 */ /* 0x000fc400018e0615 */
[--C-:B------:R-:W-:Y:S01]  /*104f0*/  IMAD.X R37, RZ, RZ, R21.reuse, P2 ;  /* 0x000000ffff257224 */ /* 0x100fe200010e0615 */
[----:B------:R-:W-:Y:S01]  /*10500*/  UIMAD UR4, UR44, UR11, UR4 ;  /* 0x0000000b2c0472a4 */ /* 0x000fe2000f8e0204 */
[----:B------:R-:W-:Y:S01]  /*10510*/  IMAD.X R41, RZ, RZ, R21, P0 ;  /* 0x000000ffff297224 */ /* 0x000fe200000e0615 */
[----:B------:R-:W-:Y:S01]  /*10520*/  UIMAD.WIDE.U32 UR44, UR44, UR10, UR8 ;  /* 0x0000000a2c2c72a5 */ /* 0x000fe2000f8e0008 */
[----:B------:R-:W5:Y:S01]  /*10530*/  LD.E.128 R12, desc[UR54][R12.64] ;  /* 0x000000360c0c7980 */ /* 0x000f62000c101d00 */
[----:B-1----:R-:W-:Y:S01]  /*10540*/  IMAD.MOV.U32 R21, RZ, RZ, R28 ;  /* 0x000000ffff157224 */ /* 0x002fe200078e001c */
[----:B0-----:R-:W-:Y:S01]  /*10550*/  @P1 SHF.R.U32.HI R21, RZ, R29, R2 ;  /* 0x0000001dff151219 */ /* 0x001fe20000011602 */
[----:B------:R-:W-:Y:S01]  /*10560*/  UIADD3 UR4, UR45, UR4, URZ ;  /* 0x000000042d047290 */ /* 0x000fe2000fffe03f */
[----:B------:R-:W5:Y:S01]  /*10570*/  LD.E.128 R24, desc[UR54][R24.64] ;  /* 0x0000003618187980 */ /* 0x000f62000c101d00 */
[----:B------:R-:W-:Y:S01]  /*10580*/  ULDC.64 UR8, c[0x0][0xae0] ;  /* 0x0002b80000087ab9 */ /* 0x000fe20000000a00 */
[--C-:B------:R-:W-:Y:S01]  /*10590*/  SHF.R.S32.HI R20, RZ, 0x1f, R21.reuse ;  /* 0x0000001fff147819 */ /* 0x100fe20000011415 */
[----:B------:R-:W-:Y:S01]  /*105a0*/  IMAD.MOV R29, RZ, RZ, -R21 ;  /* 0x000000ffff1d7224 */ /* 0x000fe200078e0a15 */
[----:B------:R-:W5:Y:S01]  /*105b0*/  LD.E.128 R32, desc[UR54][R32.64] ;  /* 0x0000003620207980 */ /* 0x000f62000c101d00 */
[----:B------:R-:W-:-:S02]  /*105c0*/  IMAD.U32 R3, RZ, RZ, UR45 ;  /* 0x0000002dff037e24 */ /* 0x000fc4000f8e00ff */
[----:B------:R-:W-:Y:S01]  /*105d0*/  IMAD R20, R20, UR8, RZ ;  /* 0x0000000814147c24 */ /* 0x000fe2000f8e02ff */
[----:B------:R-:W5:Y:S01]  /*105e0*/  LD.E.128 R36, desc[UR54][R36.64] ;  /* 0x0000003624247980 */ /* 0x000f62000c101d00 */
[----:B------:R-:W-:Y:S02]  /*105f0*/  IMAD R29, R94, R29, R28 ;  /* 0x0000001d5e1d7224 */ /* 0x000fe400078e021c */
[----:B------:R-:W-:Y:S01]  /*10600*/  IMAD.U32 R2, RZ, RZ, UR44 ;  /* 0x0000002cff027e24 */ /* 0x000fe2000f8e00ff */
[----:B------:R-:W5:Y:S01]  /*10610*/  LD.E.128 R40, desc[UR54][R40.64] ;  /* 0x0000003628287980 */ /* 0x000f62000c101d00 */
[----:B------:R-:W-:Y:S02]  /*10620*/  IMAD.U32 R3, RZ, RZ, UR4 ;  /* 0x00000004ff037e24 */ /* 0x000fe4000f8e00ff */
[C---:B------:R-:W-:Y:S01]  /*10630*/  IMAD R49, R21.reuse, UR9, R20 ;  /* 0x0000000915317c24 */ /* 0x040fe2000f8e0214 */
[----:B------:R-:W-:Y:S01]  /*10640*/  @!PT LDS RZ, [RZ] ;  /* 0x00000000fffff984 */ /* 0x000fe20000000800 */
[----:B------:R-:W-:Y:S01]  /*10650*/  @!PT LDS RZ, [RZ] ;  /* 0x00000000fffff984 */ /* 0x000fe20000000800 */
[----:B------:R-:W-:Y:S01]  /*10660*/  @!PT LDS RZ, [RZ] ;  /* 0x00000000fffff984 */ /* 0x000fe20000000800 */
[----:B------:R-:W-:Y:S01]  /*10670*/  @!PT LDS RZ, [RZ] ;  /* 0x00000000fffff984 */ /* 0x000fe20000000800 */
[----:B------:R0:W-:Y:S06]  /*10680*/  MEMBAR.ALL.CTA ;  /* 0x0000000000007992 */ /* 0x0001ec0000008000 */
[----:B0-----:R-:W0:Y:S01]  /*10690*/  FENCE.VIEW.ASYNC.S ;  /* 0x00000000000073c6 */ /* 0x001e220000000000 */
[----:B------:R-:W-:Y:S01]  /*106a0*/  SHF.R.S32.HI R20, RZ, 0x1f, R29 ;  /* 0x0000001fff147819 */ /* 0x000fe2000001141d */
[----:B------:R-:W-:Y:S01]  /*106b0*/  IMAD.WIDE.U32 R2, R21, UR8, R2 ;  /* 0x0000000815027c25 */ /* 0x000fe2000f8e0002 */
[----:B------:R-:W-:-:S03]  /*106c0*/  ULDC.64 UR8, c[0x0][0xad8] ;  /* 0x0002b60000087ab9 */ /* 0x000fc60000000a00 */
[----:B------:R-:W-:Y:S02]  /*106d0*/  IMAD.IADD R3, R3, 0x1, R49 ;  /* 0x0000000103037824 */ /* 0x000fe400078e0231 */
[----:B------:R-:W-:Y:S02]  /*106e0*/  IMAD R20, R20, UR8, RZ ;  /* 0x0000000814147c24 */ /* 0x000fe4000f8e02ff */
[----:B------:R-:W-:Y:S02]  /*106f0*/  VIADD R51, R95, UR36 ;  /* 0x000000245f337c36 */ /* 0x000fe40008000000 */
[C---:B------:R-:W-:Y:S02]  /*10700*/  IMAD R49, R29.reuse, UR9, R20 ;  /* 0x000000091d317c24 */ /* 0x040fe4000f8e0214 */
[----:B------:R-:W-:Y:S01]  /*10710*/  IMAD.WIDE.U32 R2, R29, UR8, R2 ;  /* 0x000000081d027c25 */ /* 0x000fe2000f8e0002 */
[----:B------:R-:W-:Y:S01]  /*10720*/  ISETP.GE.AND P2, PT, R51, R30, PT ;  /* 0x0000001e3300720c */ /* 0x000fe20003f46270 */
[----:B------:R-:W-:-:S02]  /*10730*/  ULDC.64 UR8, c[0x0][0xa80] ;  /* 0x0002a00000087ab9 */ /* 0x000fc40000000a00 */
[----:B------:R-:W-:Y:S01]  /*10740*/  VIADD R0, R0, 0x2e820 ;  /* 0x0002e82000007836 */ /* 0x000fe20000000000 */
[C---:B------:R-:W-:Y:S01]  /*10750*/  LEA R28, P3, R2.reuse, UR8, 0x1 ;  /* 0x00000008021c7c11 */ /* 0x040fe2000f8608ff */
[----:B------:R-:W-:Y:S02]  /*10760*/  IMAD.IADD R3, R3, 0x1, R49 ;  /* 0x0000000103037824 */ /* 0x000fe400078e0231 */
[----:B------:R-:W-:Y:S01]  /*10770*/  VIADD R21, R51, 0x20 ;  /* 0x0000002033157836 */ /* 0x000fe20000000000 */
[----:B------:R-:W-:Y:S02]  /*10780*/  PRMT R0, RZ, 0x654, R0 ;  /* 0x00000654ff007816 */ /* 0x000fe40000000000 */
[----:B------:R-:W-:Y:S02]  /*10790*/  LEA.HI.X R29, R2, UR9, R3, 0x1, P3 ;  /* 0x00000009021d7c11 */ /* 0x000fe400098f0c03 */
[----:B------:R-:W-:Y:S01]  /*107a0*/  ISETP.GE.AND P0, PT, R21, R30, PT ;  /* 0x0000001e1500720c */ /* 0x000fe20003f06270 */
[----:B------:R-:W-:Y:S01]  /*107b0*/  VIADD R21, R51, 0x40 ;  /* 0x0000004033157836 */ /* 0x000fe20000000000 */
[----:B0-----:R0:W-:Y:S01]  /*107c0*/  SYNCS.ARRIVE.TRANS64.RED.A1T0 RZ, [R0+URZ], RZ ;  /* 0x000000ff00ff79a7 */ /* 0x0011e2000810043f */
[----:B------:R1:W2:Y:S01]  /*107d0*/  SHFL.IDX PT, R20, R28, RZ, 0x181f ;  /* 0x00181fff1c147589 */ /* 0x0002a200000e0000 */
[----:B------:R-:W-:Y:S01]  /*107e0*/  BSSY B1, `(.L_x_8084) ;  /* 0x000000f000017945 */ /* 0x000fe20003800000 */
[----:B------:R-:W-:-:S02]  /*107f0*/  SHF.R.S32.HI R48, RZ, 0x1f, R19 ;  /* 0x0000001fff307819 */ /* 0x000fc40000011413 */
[----:B------:R-:W-:Y:S01]  /*10800*/  ISETP.GE.AND P1, PT, R21, R30, PT ;  /* 0x0000001e1500720c */ /* 0x000fe20003f26270 */
[----:B0-----:R1:W0:Y:S01]  /*10810*/  SHFL.IDX PT, R0, R29, RZ, 0x181f ;  /* 0x00181fff1d007589 */ /* 0x00122200000e0000 */
[----:B------:R-:W-:Y:S01]  /*10820*/  SHF.R.S32.HI R50, RZ, 0x1f, R16 ;  /* 0x0000001fff327819 */ /* 0x000fe20000011410 */
[----:B------:R-:W-:Y:S10]  /*10830*/  @P2 BRA `(.L_x_8085) ;  /* 0x0000000000242947 */ /* 0x000ff40003800000 */
[----:B------:R-:W-:Y:S02]  /*10840*/  ULDC UR4, c[0x0][0xac8] ;  /* 0x0002b20000047ab9 */ /* 0x000fe40000000800 */
[----:B------:R-:W-:Y:S02]  /*10850*/  ISETP.GE.AND P2, PT, R16, UR4, PT ;  /* 0x0000000410007c0c */ /* 0x000fe4000bf46270 */
[----:B------:R-:W-:-:S11]  /*10860*/  ISETP.GE.AND P3, PT, R19, UR4, PT ;  /* 0x0000000413007c0c */ /* 0x000fd6000bf66270 */
[CC--:B--2---:R-:W-:Y:S02]  /*10870*/  @!P2 LEA R2, P4, R16.reuse, R20.reuse, 0x1 ;  /* 0x000000141002a211 */ /* 0x0c4fe400078808ff */
[C---:B------:R-:W-:Y:S02]  /*10880*/  @!P3 LEA R20, P5, R19.reuse, R20, 0x1 ;  /* 0x000000141314b211 */ /* 0x040fe400078a08ff */
[-C--:B0-----:R-:W-:Y:S02]  /*10890*/  @!P2 LEA.HI.X R3, R16, R0.reuse, R50, 0x1, P4 ;  /* 0x000000001003a211 */ /* 0x081fe400020f0c32 */
[----:B------:R-:W-:-:S03]  /*108a0*/  @!P3 LEA.HI.X R21, R19, R0, R48, 0x1, P5 ;  /* 0x000000001315b211 */ /* 0x000fc600028f0c30 */
[----:B-----5:R3:W-:Y:S04]  /*108b0*/  @!P2 ST.E.128 desc[UR54][R2.64], R4 ;  /* 0x000000040200a985 */ /* 0x0207e8000c101d36 */
[----:B------:R3:W-:Y:S02]  /*108c0*/  @!P3 ST.E.128 desc[UR54][R20.64], R32 ;  /* 0x000000201400b985 */ /* 0x0007e4000c101d36 */
.L_x_8085:
[----:B------:R-:W-:Y:S05]  /*108d0*/  BSYNC B1 ;  /* 0x0000000000017941 */ /* 0x000fea0003800000 */
.L_x_8084:
[----:B0-----:R0:W4:Y:S01]  /*108e0*/  SHFL.IDX PT, R0, R29, 0x1, 0x181f ;  /* 0x00381f001d007f89 */ /* 0x00112200000e0000 */
[----:B------:R-:W-:Y:S03]  /*108f0*/  BSSY B1, `(.L_x_8086) ;  /* 0x000000c000017945 */ /* 0x000fe60003800000 */
[----:B---3-5:R0:W3:Y:S01]  /*10900*/  SHFL.IDX PT, R4, R28, 0x1, 0x181f ;  /* 0x00381f001c047f89 */ /* 0x0280e200000e0000 */
[----:B------:R-:W-:Y:S05]  /*10910*/  @P0 BRA `(.L_x_8087) ;  /* 0x0000000000240947 */ /* 0x000fea0003800000 */
[----:B------:R-:W-:Y:S02]  /*10920*/  ULDC UR4, c[0x0][0xac8] ;  /* 0x0002b20000047ab9 */ /* 0x000fe40000000800 */
[----:B------:R-:W-:Y:S02]  /*10930*/  ISETP.GE.AND P3, PT, R16, UR4, PT ;  /* 0x0000000410007c0c */ /* 0x000fe4000bf66270 */
[----:B------:R-:W-:-:S11]  /*10940*/  ISETP.GE.AND P4, PT, R19, UR4, PT ;  /* 0x0000000413007c0c */ /* 0x000fd6000bf86270 */
[CC--:B---3--:R-:W-:Y:S02]  /*10950*/  @!P3 LEA R2, P0, R16.reuse, R4.reuse, 0x1 ;  /* 0x000000041002b211 */ /* 0x0c8fe400078008ff */
[C---:B------:R-:W-:Y:S02]  /*10960*/  @!P4 LEA R4, P2, R19.reuse, R4, 0x1 ;  /* 0x000000041304c211 */ /* 0x040fe400078408ff */
[-C--:B----4-:R-:W-:Y:S02]  /*10970*/  @!P3 LEA.HI.X R3, R16, R0.reuse, R50, 0x1, P0 ;  /* 0x000000001003b211 */ /* 0x090fe400000f0c32 */
[----:B------:R-:W-:-:S03]  /*10980*/  @!P4 LEA.HI.X R5, R19, R0, R48, 0x1, P2 ;  /* 0x000000001305c211 */ /* 0x000fc600010f0c30 */
[----:B------:R3:W-:Y:S04]  /*10990*/  @!P3 ST.E.128 desc[UR54][R2.64], R8 ;  /* 0x000000080200b985 */ /* 0x0007e8000c101d36 */
[----:B------:R3:W-:Y:S02]  /*109a0*/  @!P4 ST.E.128 desc[UR54][R4.64], R36 ;  /* 0x000000240400c985 */ /* 0x0007e4000c101d36 */
.L_x_8087:
[----:B------:R-:W-:Y:S05]  /*109b0*/  BSYNC B1 ;  /* 0x0000000000017941 */ /* 0x000fea0003800000 */
.L_x_8086:
[----:B----4-:R4:W0:Y:S01]  /*109c0*/  SHFL.IDX PT, R0, R29, 0x2, 0x181f ;  /* 0x00581f001d007f89 */ /* 0x01082200000e0000 */
[----:B------:R-:W-:Y:S03]  /*109d0*/  BSSY B1, `(.L_x_8088) ;  /* 0x000000c000017945 */ /* 0x000fe60003800000 */
[----:B---3--:R4:W3:Y:S01]  /*109e0*/  SHFL.IDX PT, R4, R28, 0x2, 0x181f ;  /* 0x00581f001c047f89 */ /* 0x0088e200000e0000 */
[----:B------:R-:W-:Y:S05]  /*109f0*/  @P1 BRA `(.L_x_8089) ;  /* 0x0000000000241947 */ /* 0x000fea0003800000 */
[----:B------:R-:W-:Y:S02]  /*10a00*/  ULDC UR4, c[0x0][0xac8] ;  /* 0x0002b20000047ab9 */ /* 0x000fe40000000800 */
[----:B------:R-:W-:Y:S02]  /*10a10*/  ISETP.GE.AND P2, PT, R16, UR4, PT ;  /* 0x0000000410007c0c */ /* 0x000fe4000bf46270 */
[----:B------:R-:W-:-:S11]  /*10a20*/  ISETP.GE.AND P3, PT, R19, UR4, PT ;  /* 0x0000000413007c0c */ /* 0x000fd6000bf66270 */
[CC--:B---3--:R-:W-:Y:S02]  /*10a30*/  @!P2 LEA R2, P0, R16.reuse, R4.reuse, 0x1 ;  /* 0x000000041002a211 */ /* 0x0c8fe400078008ff */
[C---:B------:R-:W-:Y:S02]  /*10a40*/  @!P3 LEA R4, P1, R19.reuse, R4, 0x1 ;  /* 0x000000041304b211 */ /* 0x040fe400078208ff */
[-C--:B0-----:R-:W-:Y:S02]  /*10a50*/  @!P2 LEA.HI.X R3, R16, R0.reuse, R50, 0x1, P0 ;  /* 0x000000001003a211 */ /* 0x081fe400000f0c32 */
[----:B------:R-:W-:-:S03]  /*10a60*/  @!P3 LEA.HI.X R5, R19, R0, R48, 0x1, P1 ;  /* 0x000000001305b211 */ /* 0x000fc600008f0c30 */
[----:B------:R0:W-:Y:S04]  /*10a70*/  @!P2 ST.E.128 desc[UR54][R2.64], R12 ;  /* 0x0000000c0200a985 */ /* 0x0001e8000c101d36 */
[----:B------:R0:W-:Y:S02]  /*10a80*/  @!P3 ST.E.128 desc[UR54][R4.64], R40 ;  /* 0x000000280400b985 */ /* 0x0001e4000c101d36 */
.L_x_8089:
[----:B------:R-:W-:Y:S05]  /*10a90*/  BSYNC B1 ;  /* 0x0000000000017941 */ /* 0x000fea0003800000 */
.L_x_8088:
[----:B0-----:R-:W-:Y:S01]  /*10aa0*/  VIADD R3, R51, 0x60 ;  /* 0x0000006033037836 */ /* 0x001fe20000000000 */
[----:B-1--4-:R-:W0:Y:S04]  /*10ab0*/  SHFL.IDX PT, R29, R29, 0x3, 0x181f ;  /* 0x00781f001d1d7f89 */ /* 0x012e2800000e0000 */
[----:B------:R-:W-:Y:S01]  /*10ac0*/  ISETP.GE.AND P0, PT, R3, R30, PT ;  /* 0x0000001e0300720c */ /* 0x000fe20003f06270 */
[----:B------:R-:W1:-:S12]  /*10ad0*/  SHFL.IDX PT, R28, R28, 0x3, 0x181f ;  /* 0x00781f001c1c7f89 */ /* 0x000e5800000e0000 */
[----:B------:R-:W-:Y:S05]  /*10ae0*/  @P0 BRA `(.L_x_8090) ;  /* 0x0000001800900947 */ /* 0x000fea0003800000 */
[----:B------:R-:W-:Y:S02]  /*10af0*/  ULDC UR4, c[0x0][0xac8] ;  /* 0x0002b20000047ab9 */ /* 0x000fe40000000800 */
[----:B------:R-:W-:-:S13]  /*10b00*/  ISETP.GE.AND P1, PT, R16, UR4, PT ;  /* 0x0000000410007c0c */ /* 0x000fda000bf26270 */
[----:B-1----:R-:W-:-:S04]  /*10b10*/  @!P1 LEA R2, P0, R16, R28, 0x1 ;  /* 0x0000001c10029211 */ /* 0x002fc800078008ff */
[----:B0-----:R-:W-:Y:S02]  /*10b20*/  @!P1 LEA.HI.X R3, R16, R29, R50, 0x1, P0 ;  /* 0x0000001d10039211 */ /* 0x001fe400000f0c32 */
[----:B------:R-:W-:-:S03]  /*10b30*/  ISETP.GE.AND P0, PT, R19, UR4, PT ;  /* 0x0000000413007c0c */ /* 0x000fc6000bf06270 */
[----:B------:R4:W-:Y:S10]  /*10b40*/  @!P1 ST.E.128 desc[UR54][R2.64], R24 ;  /* 0x0000001802009985 */ /* 0x0009f4000c101d36 */
[----:B------:R-:W-:Y:S05]  /*10b50*/  @P0 BRA `(.L_x_8090) ;  /* 0x0000001800740947 */ /* 0x000fea0003800000 */
[----:B----4-:R-:W-:-:S04]  /*10b60*/  LEA R2, P0, R19, R28, 0x1 ;  /* 0x0000001c13027211 */ /* 0x010fc800078008ff */
[----:B------:R-:W-:-:S05]  /*10b70*/  LEA.HI.X R3, R19, R29, R48, 0x1, P0 ;  /* 0x0000001d13037211 */ /* 0x000fca00000f0c30 */
[----:B------:R0:W-:Y:S01]  /*10b80*/  ST.E.128 desc[UR54][R2.64], R44 ;  /* 0x0000002c02007985 */ /* 0x0001e2000c101d36 */
[----:B------:R-:W-:Y:S05]  /*10b90*/  BRA `(.L_x_8090) ;  /* 0x0000001800647947 */ /* 0x000fea0003800000 */
.L_x_8083:
[----:B------:R-:W-:Y:S01]  /*10ba0*/  ULDC.64 UR10, c[0x0][0xb08] ;  /* 0x0002c200000a7ab9 */ /* 0x000fe20000000a00 */
[----:B------:R-:W0:Y:S01]  /*10bb0*/  @P1 LDC R2, c[0x0][0xbec] ;  /* 0x0002fb00ff021b82 */ /* 0x000e220000000800 */
[----:B------:R-:W-:Y:S01]  /*10bc0*/  UIMAD UR7, UR12, UR10, URZ ;  /* 0x0000000a0c0772a4 */ /* 0x000fe2000f8e023f */
[----:B------:R-:W-:Y:S01]  /*10bd0*/  IMAD.MOV.U32 R5, RZ, RZ, R13 ;  /* 0x000000ffff057224 */ /* 0x000fe200078e000d */
[----:B------:R-:W-:Y:S01]  /*10be0*/  UIMAD.WIDE.U32 UR8, UR4, UR10, URZ ;  /* 0x0000000a040872a5 */ /* 0x000fe2000f8e003f */
[----:B------:R-:W-:Y:S01]  /*10bf0*/  ISETP.GE.AND P0, PT, R11, R30, PT ;  /* 0x0000001e0b00720c */ /* 0x000fe20003f06270 */
[----:B------:R-:W-:Y:S01]  /*10c00*/  UIMAD UR7, UR4, UR11, UR7 ;  /* 0x0000000b040772a4 */ /* 0x000fe2000f8e0207 */
[C---:B------:R-:W-:Y:S01]  /*10c10*/  VIADD R21, R17.reuse, 0x8 ;  /* 0x0000000811157836 */ /* 0x040fe20000000000 */
[----:B------:R-:W-:Y:S01]  /*10c20*/  USHF.R.S32.HI UR4, URZ, 0x1f, UR44 ;  /* 0x0000001f3f047899 */ /* 0x000fe2000801142c */
[----:B------:R-:W1:Y:S01]  /*10c30*/  @P1 LDC R3, c[0x0][0xbf0] ;  /* 0x0002fc00ff031b82 */ /* 0x000e620000000800 */
[----:B------:R-:W-:Y:S01]  /*10c40*/  UIADD3 UR9, UR9, UR7, URZ ;  /* 0x0000000709097290 */ /* 0x000fe2000fffe03f */
[C---:B------:R-:W-:Y:S01]  /*10c50*/  VIADD R105, R17.reuse, 0x20 ;  /* 0x0000002011697836 */ /* 0x040fe20000000000 */
[----:B------:R-:W-:Y:S01]  /*10c60*/  ULDC.64 UR10, c[0x0][0xb38] ;  /* 0x0002ce00000a7ab9 */ /* 0x000fe20000000a00 */
[C---:B------:R-:W-:Y:S01]  /*10c70*/  VIADD R107, R17.reuse, 0x18 ;  /* 0x00000018116b7836 */ /* 0x040fe20000000000 */
[----:B------:R-:W-:Y:S01]  /*10c80*/  UIMAD.WIDE.U32 UR8, UR45, UR10, UR8 ;  /* 0x0000000a2d0872a5 */ /* 0x000fe2000f8e0008 */
[C---:B------:R-:W-:Y:S01]  /*10c90*/  VIADD R109, R17.reuse, 0x10 ;  /* 0x00000010116d7836 */ /* 0x040fe20000000000 */
[----:B------:R-:W-:Y:S01]  /*10ca0*/  BSSY B1, `(.L_x_8091) ;  /* 0x0000079000017945 */ /* 0x000fe20003800000 */
[----:B------:R-:W-:Y:S01]  /*10cb0*/  SHF.R.S32.HI R24, RZ, 0x1f, R21 ;  /* 0x0000001fff187819 */ /* 0x000fe20000011415 */
[----:B------:R-:W-:Y:S01]  /*10cc0*/  UIMAD UR9, UR45, UR11, UR9 ;  /* 0x0000000b2d0972a4 */ /* 0x000fe2000f8e0209 */
[----:B------:R-:W-:Y:S01]  /*10cd0*/  SHF.R.S32.HI R26, RZ, 0x1f, R23 ;  /* 0x0000001fff1a7819 */ /* 0x000fe20000011417 */
[----:B------:R-:W-:Y:S01]  /*10ce0*/  VIADD R104, R17, 0x20 ;  /* 0x0000002011687836 */ /* 0x000fe20000000000 */
[----:B------:R-:W-:Y:S01]  /*10cf0*/  ULDC.64 UR10, c[0x0][0xb40] ;  /* 0x0002d000000a7ab9 */ /* 0x000fe20000000a00 */
[----:B------:R-:W-:Y:S01]  /*10d00*/  SHF.R.S32.HI R27, RZ, 0x1f, R228 ;  /* 0x0000001fff1b7819 */ /* 0x000fe200000114e4 */
[----:B------:R-:W-:Y:S01]  /*10d10*/  UIMAD UR4, UR4, UR10, URZ ;  /* 0x0000000a040472a4 */ /* 0x000fe2000f8e023f */
[----:B------:R-:W-:Y:S01]  /*10d20*/  SHF.R.S32.HI R95, RZ, 0x1f, R229 ;  /* 0x0000001fff5f7819 */ /* 0x000fe200000114e5 */
[----:B0-----:R-:W-:Y:S01]  /*10d30*/  @P1 IMAD.HI.U32 R2, R13, R2, RZ ;  /* 0x000000020d021227 */ /* 0x001fe200078e00ff */
[----:B------:R-:W-:Y:S01]  /*10d40*/  SHF.R.S32.HI R96, RZ, 0x1f, R230 ;  /* 0x0000001fff607819 */ /* 0x000fe200000114e6 */
[----:B------:R-:W-:Y:S01]  /*10d50*/  UIMAD UR4, UR44, UR11, UR4 ;  /* 0x0000000b2c0472a4 */ /* 0x000fe2000f8e0204 */
[----:B------:R-:W-:Y:S01]  /*10d60*/  SHF.R.S32.HI R97, RZ, 0x1f, R231 ;  /* 0x0000001fff617819 */ /* 0x000fe200000114e7 */
[----:B------:R-:W-:Y:S01]  /*10d70*/  UIMAD.WIDE.U32 UR44, UR44, UR10, UR8 ;  /* 0x0000000a2c2c72a5 */ /* 0x000fe2000f8e0008 */
[----:B------:R-:W-:Y:S01]  /*10d80*/  SHF.R.S32.HI R98, RZ, 0x1f, R232 ;  /* 0x0000001fff627819 */ /* 0x000fe200000114e8 */
[C---:B------:R-:W-:Y:S01]  /*10d90*/  VIADD R106, R17.reuse, 0x18 ;  /* 0x00000018116a7836 */ /* 0x040fe20000000000 */
[----:B------:R-:W-:Y:S01]  /*10da0*/  ULDC.64 UR10, c[0x0][0xb48] ;  /* 0x0002d200000a7ab9 */ /* 0x000fe20000000a00 */
[----:B------:R-:W-:Y:S01]  /*10db0*/  UIADD3 UR9, UR45, UR4, URZ ;  /* 0x000000042d097290 */ /* 0x000fe2000fffe03f */
[----:B-1----:R-:W-:Y:S01]  /*10dc0*/  @P1 SHF.R.U32.HI R5, RZ, R3, R2 ;  /* 0x00000003ff051219 */ /* 0x002fe20000011602 */
[----:B------:R-:W-:Y:S01]  /*10dd0*/  VIADD R108, R17, 0x10 ;  /* 0x00000010116c7836 */ /* 0x000fe20000000000 */
        /* <DEDUP_REMOVED lines=28> */
[----:B------:R-:W-:Y:S01]  /*10fa0*/  VIADD R4, R0, 0x2e820 ;  /* 0x0002e82000047836 */ /* 0x000fe20000000000 */
[----:B------:R-:W-:Y:S01]  /*10fb0*/  LEA R0, P1, R2, UR8, 0x2 ;  /* 0x0000000802007c11 */ /* 0x000fe2000f8210ff */
[----:B------:R-:W-:-:S03]  /*10fc0*/  IMAD.IADD R3, R3, 0x1, R5 ;  /* 0x0000000103037824 */ /* 0x000fc600078e0205 */
[----:B------:R-:W-:Y:S02]  /*10fd0*/  PRMT R4, RZ, 0x654, R4 ;  /* 0x00000654ff047816 */ /* 0x000fe40000000004 */
[----:B------:R-:W-:Y:S02]  /*10fe0*/  LEA.HI.X R20, R2, UR9, R3, 0x2, P1 ;  /* 0x0000000902147c11 */ /* 0x000fe400088f1403 */
[----:B------:R0:W-:Y:S03]  /*10ff0*/  SYNCS.ARRIVE.TRANS64.RED.A1T0 RZ, [R4+URZ], RZ ;  /* 0x000000ff04ff79a7 */ /* 0x0001e6000810043f */
[----:B------:R1:W2:Y:S04]  /*11000*/  SHFL.IDX PT, R5, R20, RZ, 0x1c1f ;  /* 0x001c1fff14057589 */ /* 0x0002a800000e0000 */
[----:B0-----:R1:W0:Y:S01]  /*11010*/  SHFL.IDX PT, R4, R0, RZ, 0x1c1f ;  /* 0x001c1fff00047589 */ /* 0x00122200000e0000 */
[----:B------:R-:W-:Y:S05]  /*11020*/  @P0 BRA `(.L_x_8092) ;  /* 0x0000000400000947 */ /* 0x000fea0003800000 */
[----:B------:R-:W-:Y:S02]  /*11030*/  ULDC UR4, c[0x0][0xac8] ;  /* 0x0002b20000047ab9 */ /* 0x000fe40000000800 */
[----:B------:R-:W-:Y:S02]  /*11040*/  ISETP.GE.AND P3, PT, R21, UR4, PT ;  /* 0x0000000415007c0c */ /* 0x000fe4000bf66270 */
[----:B------:R-:W-:Y:S02]  /*11050*/  ISETP.GE.AND P2, PT, R17, UR4, PT ;  /* 0x0000000411007c0c */ /* 0x000fe4000bf46270 */
[----:B------:R-:W-:Y:S02]  /*11060*/  ISETP.GE.AND P1, PT, R108, UR4, PT ;  /* 0x000000046c007c0c */ /* 0x000fe4000bf26270 */
[----:B------:R-:W-:Y:S02]  /*11070*/  ISETP.GE.AND P0, PT, R106, UR4, PT ;  /* 0x000000046a007c0c */ /* 0x000fe4000bf06270 */
[----:B------:R-:W-:-:S05]  /*11080*/  ISETP.GE.AND P4, PT, R104, UR4, PT ;  /* 0x0000000468007c0c */ /* 0x000fca000bf86270 */
[-C--:B0-----:R-:W-:Y:S02]  /*11090*/  @!P3 LEA R6, P5, R21, R4.reuse, 0x2 ;  /* 0x000000041506b211 */ /* 0x081fe400078a10ff */
[----:B--2---:R-:W-:Y:S02]  /*110a0*/  @!P2 IMAD.WIDE R2, R17, 0x4, R4 ;  /* 0x000000041102a825 */ /* 0x004fe400078e0204 */
        /* <DEDUP_REMOVED lines=22> */
[----:B--2---:R-:W-:-:S03]  /*11210*/  @!P0 LEA R6, P2, R235, R4, 0x2 ;  /* 0x00000004eb068211 */ /* 0x004fc600078410ff */
[----:B------:R-:W-:Y:S01]  /*11220*/  @!P3 ST.E.64 desc[UR54][R14.64], R80 ;  /* 0x000000500e00b985 */ /* 0x000fe2000c101b36 */
[----:B------:R-:W-:Y:S02]  /*11230*/  ISETP.GE.AND P3, PT, R232, UR4, PT ;  /* 0x00000004e8007c0c */ /* 0x000fe4000bf66270 */
[CC--:B---3--:R-:W-:Y:S02]  /*11240*/  @!P1 LEA R8, P5, R234.reuse, R4.reuse, 0x2 ;  /* 0x00000004ea089211 */ /* 0x0c8fe400078a10ff */
        /* <DEDUP_REMOVED lines=16> */
[C---:B0-----:R-:W-:Y:S02]  /*11350*/  @!P0 LEA R6, P3, R230.reuse, R4, 0x2 ;  /* 0x00000004e6068211 */ /* 0x041fe400078610ff */
        /* <DEDUP_REMOVED lines=13> */
.L_x_8092:
[----:B------:R-:W-:Y:S05]  /*11430*/  BSYNC B1 ;  /* 0x0000000000017941 */ /* 0x000fea0003800000 */
.L_x_8091:
[----:B------:R-:W-:Y:S01]  /*11440*/  ISETP.GE.AND P0, PT, R25, R30, PT ;  /* 0x0000001e1900720c */ /* 0x000fe20003f06270 */
[----:B--2-4-:R2:W3:Y:S04]  /*11450*/  SHFL.IDX PT, R5, R20, 0x1, 0x1c1f ;  /* 0x003c1f0014057f89 */ /* 0x0144e800000e0000 */
[----:B0-----:R2:W0:Y:S08]  /*11460*/  SHFL.IDX PT, R4, R0, 0x1, 0x1c1f ;  /* 0x003c1f0000047f89 */ /* 0x00143000000e0000 */
[----:B--2---:R-:W-:Y:S05]  /*11470*/  @P0 BRA `(.L_x_8090) ;  /* 0x00000010002c0947 */ /* 0x004fea0003800000 */
[----:B------:R-:W-:Y:S02]  /*11480*/  ULDC UR4, c[0x0][0xac8] ;  /* 0x0002b20000047ab9 */ /* 0x000fe40000000800 */
[----:B------:R-:W-:Y:S02]  /*11490*/  ISETP.GE.AND P1, PT, R21, UR4, PT ;  /* 0x0000000415007c0c */ /* 0x000fe4000bf26270 */
[----:B------:R-:W-:Y:S02]  /*114a0*/  ISETP.GE.AND P4, PT, R17, UR4, PT ;  /* 0x0000000411007c0c */ /* 0x000fe4000bf86270 */
[----:B------:R-:W-:Y:S02]  /*114b0*/  ISETP.GE.AND P0, PT, R108, UR4, PT ;  /* 0x000000046c007c0c */ /* 0x000fe4000bf06270 */
[----:B------:R-:W-:-:S07]  /*114c0*/  ISETP.GE.AND P2, PT, R106, UR4, PT ;  /* 0x000000046a007c0c */ /* 0x000fce000bf46270 */
[-C--:B0-----:R-:W-:Y:S02]  /*114d0*/  @!P1 LEA R6, P3, R21, R4.reuse, 0x2 ;  /* 0x0000000415069211 */ /* 0x081fe400078610ff */
[----:B---3--:R-:W-:Y:S02]  /*114e0*/  @!P4 IMAD.WIDE R2, R17, 0x4, R4 ;  /* 0x000000041102c825 */ /* 0x008fe400078e0204 */
[----:B------:R-:W-:Y:S02]  /*114f0*/  @!P1 LEA.HI.X R7, R21, R5, R24, 0x2, P3 ;  /* 0x0000000515079211 */ /* 0x000fe400018f1418 */
[----:B------:R-:W-:Y:S01]  /*11500*/  ISETP.GE.AND P3, PT, R104, UR4, PT ;  /* 0x0000000468007c0c */ /* 0x000fe2000bf66270 */
[----:B------:R-:W-:Y:S01]  /*11510*/  @!P4 ST.E.64 desc[UR54][R2.64], R34 ;  /* 0x000000220200c985 */ /* 0x000fe2000c101b36 */
[----:B------:R-:W-:Y:S02]  /*11520*/  ISETP.GE.AND P4, PT, R237, UR4, PT ;  /* 0x00000004ed007c0c */ /* 0x000fe4000bf86270 */
[-C--:B------:R-:W-:Y:S01]  /*11530*/  @!P0 LEA R8, P5, R108, R4.reuse, 0x2 ;  /* 0x000000046c088211 */ /* 0x080fe200078a10ff */
[----:B------:R0:W-:Y:S01]  /*11540*/  @!P1 ST.E.64 desc[UR54][R6.64], R36 ;  /* 0x0000002406009985 */ /* 0x0001e2000c101b36 */
[----:B------:R-:W-:-:S02]  /*11550*/  @!P2 LEA R10, P1, R106, R4, 0x2 ;  /* 0x000000046a0aa211 */ /* 0x000fc400078210ff */
[-C--:B------:R-:W-:Y:S02]  /*11560*/  @!P0 LEA.HI.X R9, R108, R5.reuse, R109, 0x2, P5 ;  /* 0x000000056c098211 */ /* 0x080fe400028f146d */
[----:B------:R-:W-:Y:S02]  /*11570*/  @!P2 LEA.HI.X R11, R106, R5, R107, 0x2, P1 ;  /* 0x000000056a0ba211 */ /* 0x000fe400008f146b */
[----:B------:R-:W-:Y:S01]  /*11580*/  ISETP.GE.AND P1, PT, R235, UR4, PT ;  /* 0x00000004eb007c0c */ /* 0x000fe2000bf26270 */
[----:B------:R2:W-:Y:S01]  /*11590*/  @!P0 ST.E.64 desc[UR54][R8.64], R38 ;  /* 0x0000002608008985 */ /* 0x0005e2000c101b36 */
[----:B------:R-:W-:Y:S02]  /*115a0*/  ISETP.GE.AND P0, PT, R236, UR4, PT ;  /* 0x00000004ec007c0c */ /* 0x000fe4000bf06270 */
[-C--:B------:R-:W-:Y:S01]  /*115b0*/  @!P3 LEA R12, P6, R104, R4.reuse, 0x2 ;  /* 0x00000004680cb211 */ /* 0x080fe200078c10ff */
[----:B------:R3:W-:Y:S01]  /*115c0*/  @!P2 ST.E.64 desc[UR54][R10.64], R40 ;  /* 0x000000280a00a985 */ /* 0x0007e2000c101b36 */
[----:B------:R-:W-:-:S02]  /*115d0*/  @!P4 LEA R14, P5, R237, R4, 0x2 ;  /* 0x00000004ed0ec211 */ /* 0x000fc400078a10ff */
[-C--:B------:R-:W-:Y:S02]  /*115e0*/  @!P3 LEA.HI.X R13, R104, R5.reuse, R105, 0x2, P6 ;  /* 0x00000005680db211 */ /* 0x080fe400030f1469 */
[----:B------:R-:W-:Y:S02]  /*115f0*/  ISETP.GE.AND P2, PT, R234, UR4, PT ;  /* 0x00000004ea007c0c */ /* 0x000fe4000bf46270 */
[----:B------:R-:W-:Y:S01]  /*11600*/  @!P4 LEA.HI.X R15, R237, R5, R103, 0x2, P5 ;  /* 0x00000005ed0fc211 */ /* 0x000fe200028f1467 */
[----:B------:R4:W-:Y:S01]  /*11610*/  @!P3 ST.E.64 desc[UR54][R12.64], R42 ;  /* 0x0000002a0c00b985 */ /* 0x0009e2000c101b36 */
[-C--:B0-----:R-:W-:Y:S02]  /*11620*/  @!P1 LEA R6, P5, R235, R4.reuse, 0x2 ;  /* 0x00000004eb069211 */ /* 0x081fe400078a10ff */
[----:B------:R-:W-:Y:S01]  /*11630*/  @!P0 LEA R2, P3, R236, R4, 0x2 ;  /* 0x00000004ec028211 */ /* 0x000fe200078610ff */
[----:B------:R-:W-:Y:S01]  /*11640*/  @!P4 ST.E.64 desc[UR54][R14.64], R44 ;  /* 0x0000002c0e00c985 */ /* 0x000fe2000c101b36 */
[----:B------:R-:W-:-:S02]  /*11650*/  ISETP.GE.AND P4, PT, R233, UR4, PT ;  /* 0x00000004e9007c0c */ /* 0x000fc4000bf86270 */
[-C--:B------:R-:W-:Y:S02]  /*11660*/  @!P0 LEA.HI.X R3, R236, R5.reuse, R102, 0x2, P3 ;  /* 0x00000005ec038211 */ /* 0x080fe400018f1466 */
        /* <DEDUP_REMOVED lines=31> */
[----:B-1----:R-:W-:-:S04]  /*11860*/  LEA R2, P0, R23, R4, 0x2 ;  /* 0x0000000417027211 */ /* 0x002fc800078010ff */
[----:B------:R-:W-:-:S05]  /*11870*/  LEA.HI.X R3, R23, R5, R26, 0x2, P0 ;  /* 0x0000000517037211 */ /* 0x000fca00000f141a */
[----:B------:R0:W-:Y:S01]  /*11880*/  ST.E.64 desc[UR54][R2.64], R32 ;  /* 0x0000002002007985 */ /* 0x0001e2000c101b36 */
[----:B------:R-:W-:Y:S05]  /*11890*/  BRA `(.L_x_8090) ;  /* 0x0000000c00247947 */ /* 0x000fea0003800000 */
.L_x_8081:
        /* <DEDUP_REMOVED lines=31> */
.L_x_8093:
        /* <DEDUP_REMOVED lines=56> */
.L_x_8095:
[----:B------:R-:W-:Y:S05]  /*11e10*/  BSYNC B1 ;  /* 0x0000000000017941 */ /* 0x000fea0003800000 */
.L_x_8094:
[----:B------:R-:W-:-:S06]  /*11e20*/  UISETP.GT.AND UP0, UPT, UR47, 0x1, UPT ;  /* 0x000000012f00788c */ /* 0x000fcc000bf04270 */
[----:B------:R-:W-:-:S13]  /*11e30*/  PLOP3.LUT P0, PT, PT, PT, UP0, 0x80, 0x0 ;  /* 0x000000000000781c */ /* 0x000fda0003f0f008 */
[----:B------:R-:W-:Y:S05]  /*11e40*/  @P0 BRA `(.L_x_8090) ;  /* 0x0000000400b80947 */ /* 0x000fea0003800000 */
[----:B------:R-:W1:Y:S01]  /*11e50*/  LDC R11, c[0x0][0xbe8] ;  /* 0x0002fa00ff0b7b82 */ /* 0x000e620000000800 */
[----:B------:R-:W-:Y:S01]  /*11e60*/  SHF.R.S32.HI R8, RZ, 0x1f, R10 ;  /* 0x0000001fff087819 */ /* 0x000fe2000001140a */
[----:B------:R-:W-:Y:S01]  /*11e70*/  ULDC.64 UR10, c[0x0][0xaa0] ;  /* 0x0002a800000a7ab9 */ /* 0x000fe20000000a00 */
[----:B------:R-:W-:Y:S01]  /*11e80*/  BSSY B1, `(.L_x_8096) ;  /* 0x0000040000017945 */ /* 0x000fe20003800000 */
[----:B------:R-:W-:Y:S01]  /*11e90*/  UIMAD UR7, UR16, UR10, URZ ;  /* 0x0000000a100772a4 */ /* 0x000fe2000f8e023f */
[----:B------:R-:W-:Y:S01]  /*11ea0*/  LEA.HI R8, R8, R10, RZ, 0x3 ;  /* 0x0000000a08087211 */ /* 0x000fe200078f18ff */
[----:B------:R-:W-:Y:S01]  /*11eb0*/  UIMAD.WIDE.U32 UR8, UR4, UR10, URZ ;  /* 0x0000000a040872a5 */ /* 0x000fe2000f8e003f */
[----:B------:R-:W-:Y:S01]  /*11ec0*/  SHF.R.S32.HI R10, RZ, 0x1f, R19 ;  /* 0x0000001fff0a7819 */ /* 0x000fe20000011413 */
[----:B------:R-:W-:Y:S01]  /*11ed0*/  UIMAD UR7, UR4, UR11, UR7 ;  /* 0x0000000b040772a4 */ /* 0x000fe2000f8e0207 */
[----:B------:R-:W-:Y:S02]  /*11ee0*/  SHF.R.S32.HI R8, RZ, 0x3, R8 ;  /* 0x00000003ff087819 */ /* 0x000fe40000011408 */
[----:B------:R-:W-:Y:S01]  /*11ef0*/  ULDC.64 UR10, c[0x0][0xae8] ;  /* 0x0002ba00000a7ab9 */ /* 0x000fe20000000a00 */
[----:B------:R-:W-:Y:S01]  /*11f00*/  UIADD3 UR9, UR9, UR7, URZ ;  /* 0x0000000709097290 */ /* 0x000fe2000fffe03f */
[----:B------:R-:W-:Y:S01]  /*11f10*/  SHF.R.S32.HI R12, RZ, 0x1f, R16 ;  /* 0x0000001fff0c7819 */ /* 0x000fe20000011410 */
[----:B------:R-:W-:-:S02]  /*11f20*/  IMAD R2, R22, 0x20, R8 ;  /* 0x0000002016027824 */ /* 0x000fc400078e0208 */
[----:B------:R-:W-:Y:S02]  /*11f30*/  UIMAD.WIDE.U32 UR8, UR45, UR10, UR8 ;  /* 0x0000000a2d0872a5 */ /* 0x000fe4000f8e0008 */
[----:B------:R-:W-:Y:S02]  /*11f40*/  VIADD R6, R2, UR36 ;  /* 0x0000002402067c36 */ /* 0x000fe40008000000 */
[----:B------:R-:W-:Y:S02]  /*11f50*/  UIMAD UR9, UR45, UR11, UR9 ;  /* 0x0000000b2d0972a4 */ /* 0x000fe4000f8e0209 */
[----:B0-----:R-:W-:Y:S01]  /*11f60*/  IMAD.MOV.U32 R5, RZ, RZ, R6 ;  /* 0x000000ffff057224 */ /* 0x001fe200078e0006 */
        /* <DEDUP_REMOVED lines=24> */
[----:B------:R-:W-:Y:S02]  /*120f0*/  VIADD R6, R8, UR36 ;  /* 0x0000002408067c36 */ /* 0x000fe40008000000 */
[----:B-----5:R-:W-:Y:S02]  /*12100*/  IMAD R11, R0, R11, RZ ;  /* 0x0000000b000b7224 */ /* 0x020fe400078e02ff */
[C---:B------:R-:W-:Y:S02]  /*12110*/  IMAD R5, R7.reuse, UR9, R4 ;  /* 0x0000000907057c24 */ /* 0x040fe4000f8e0204 */
[----:B------:R-:W-:Y:S01]  /*12120*/  IMAD.WIDE.U32 R2, R7, UR8, R2 ;  /* 0x0000000807027c25 */ /* 0x000fe2000f8e0002 */
[----:B------:R-:W-:Y:S01]  /*12130*/  ISETP.GE.AND P2, PT, R6, R11, PT ;  /* 0x0000000b0600720c */ /* 0x000fe20003f46270 */
[----:B------:R-:W-:-:S02]  /*12140*/  ULDC.64 UR8, c[0x0][0xa80] ;  /* 0x0002a00000087ab9 */ /* 0x000fc40000000a00 */
        /* <DEDUP_REMOVED lines=19> */
.L_x_8097:
[----:B------:R-:W-:Y:S05]  /*12280*/  BSYNC B1 ;  /* 0x0000000000017941 */ /* 0x000fea0003800000 */
.L_x_8096:
        /* <DEDUP_REMOVED lines=13> */
.L_x_8099:
[----:B------:R-:W-:Y:S05]  /*12360*/  BSYNC B1 ;  /* 0x0000000000017941 */ /* 0x000fea0003800000 */
.L_x_8098:
        /* <DEDUP_REMOVED lines=13> */
.L_x_8101:
[----:B------:R-:W-:Y:S05]  /*12440*/  BSYNC B1 ;  /* 0x0000000000017941 */ /* 0x000fea0003800000 */
.L_x_8100:
        /* <DEDUP_REMOVED lines=14> */
.L_x_8090:
[----:B------:R-:W-:Y:S05]  /*12530*/  BSYNC B0 ;  /* 0x0000000000007941 */ /* 0x000fea0003800000 */
.L_x_8080:
[----:B------:R-:W-:Y:S02]  /*12540*/  ULDC UR4, c[0x0][0xc3c] ;  /* 0x00030f0000047ab9 */ /* 0x000fe40000000800 */
[----:B------:R-:W-:-:S13]  /*12550*/  ISETP.GE.AND P0, PT, R31, UR4, PT ;  /* 0x000000041f007c0c */ /* 0x000fda000bf06270 */
[----:B------:R-:W-:Y:S05]  /*12560*/  @!P0 BRA `(.L_x_8102) ;  /* 0xfffffee800a08947 */ /* 0x000fea000383ffff */
[----:B------:R-:W-:Y:S05]  /*12570*/  EXIT ;  /* 0x000000000000794d */ /* 0x000fea0003800000 */
.L_x_8040:
        /* <DEDUP_REMOVED lines=20> */
.L_x_8103:
        /* <DEDUP_REMOVED lines=44> */
.L_x_8107:
        /* <DEDUP_REMOVED lines=39> */
.L_x_8105:
        /* <DEDUP_REMOVED lines=15> */
.L_x_8108:
        /* <DEDUP_REMOVED lines=62> */
.L_x_8109:
        /* <DEDUP_REMOVED lines=63> */
.L_x_8110:
[----:B01----:R-:W-:-:S05]  /*134b0*/  LOP3.LUT R3, RZ, R2, RZ, 0x33, !PT ;  /* 0x00000002ff037212 */ /* 0x003fca00078e33ff */
[----:B------:R-:W-:-:S05]  /*134c0*/  IMAD.IADD R2, R6, 0x1, R3 ;  /* 0x0000000106027824 */ /* 0x000fca00078e0203 */
[----:B------:R1:W-:Y:S01]  /*134d0*/  STL [R1+0x14], R2 ;  /* 0x0000140201007387 */ /* 0x0003e20000100800 */
[----:B------:R-:W-:Y:S05]  /*134e0*/  BRA `(.L_x_8111) ;  /* 0x00000000000c7947 */ /* 0x000fea0003800000 */
.L_x_8106:
[----:B------:R0:W-:Y:S04]  /*134f0*/  STL [R1+0x10], R7 ;  /* 0x0000100701007387 */ /* 0x0001e80000100800 */
[----:B------:R0:W-:Y:S04]  /*13500*/  STL [R1+0x14], RZ ;  /* 0x000014ff01007387 */ /* 0x0001e80000100800 */
[----:B------:R0:W-:Y:S02]  /*13510*/  STL [R1+0x18], RZ ;  /* 0x000018ff01007387 */ /* 0x0001e40000100800 */
.L_x_8111:
        /* <DEDUP_REMOVED lines=11> */
.L_x_8104:
        /* <DEDUP_REMOVED lines=20> */
[C---:B------:R-:W-:Y:S01]  /*13710*/  IMAD.SHL.U32 R5, R6.reuse, 0x4, RZ ;  /* 0x0000000406057824 */ /* 0x040fe200078e00ff */
[----:B------:R-:W-:Y:S01]  /*13720*/  SHF.R.U32.HI R3, RZ, 0x5, R4 ;  /* 0x00000005ff037819 */ /* 0x000fe20000011604 */
[----:B------:R-:W-:Y:S01]  /*13730*/  IMAD.SHL.U32 R19, R6, 0x80, RZ ;  /* 0x0000008006137824 */ /* 0x000fe200078e00ff */
[----:B------:R-:W-:-:S04]  /*13740*/  LOP3.LUT R2, R0, 0x80, RZ, 0xc0, !PT ;  /* 0x0000008000027812 */ /* 0x000fc800078ec0ff */
        /* <DEDUP_REMOVED lines=22> */
[----:B------:R-:W-:-:S04]  /*138b0*/  SEL R3, R3, 0xffffffc0, !P0 ;  /* 0xffffffc003037807 */ /* 0x000fc80004000000 */
[----:B------:R-:W-:Y:S04]  /*138c0*/  STL [R1+0x30], R2 ;  /* 0x0000300201007387 */ /* 0x000fe80000100800 */
[----:B------:R-:W-:Y:S04]  /*138d0*/  STL [R1+0x34], RZ ;  /* 0x000034ff01007387 */ /* 0x000fe80000100800 */
[----:B------:R0:W-:Y:S04]  /*138e0*/  STL [R1+0x4], R0 ;  /* 0x0000040001007387 */ /* 0x0001e80000100800 */
[----:B------:R1:W-:Y:S01]  /*138f0*/  STL [R1], RZ ;  /* 0x000000ff01007387 */ /* 0x0003e20000100800 */
[----:B0-----:R-:W-:-:S07]  /*13900*/  IMAD.IADD R0, R3, 0x1, R19 ;  /* 0x0000000103007824 */ /* 0x001fce00078e0213 */
.L_x_8180:
[----:B------:R-:W-:Y:S01]  /*13910*/  ULDC.64 UR4, c[0x0][0xc88] ;  /* 0x0003220000047ab9 */ /* 0x000fe20000000a00 */
[----:B------:R-:W-:Y:S01]  /*13920*/  IMAD.MOV.U32 R0, RZ, RZ, RZ ;  /* 0x000000ffff007224 */ /* 0x000fe200078e00ff */
[----:B------:R-:W-:Y:S01]  /*13930*/  UIMAD.WIDE UR4, UR42, 0x4, UR4 ;  /* 0x000000042a0478a5 */ /* 0x000fe2000f8e0204 */
[----:B--2---:R-:W2:Y:S01]  /*13940*/  LDL.LU R12, [R1+0x18] ;  /* 0x00001800010c7983 */ /* 0x004ea20000300800 */
        /* <DEDUP_REMOVED lines=9> */
[----:B------:R-:W4:Y:S03]  /*139e0*/  LDC R10, c[0x0][0x424] ;  /* 0x00010900ff0a7b82 */ /* 0x000f260000000800 */
[----:B------:R-:W-:-:S05]  /*139f0*/  UISETP.NE.AND.EX UP0, UPT, UR5, URZ, UPT, UP0 ;  /* 0x0000003f0500728c */ /* 0x000fca000bf05300 */
[----:B------:R-:W0:Y:S01]  /*13a00*/  LDC R11, c[0x0][0x2f0] ;  /* 0x0000bc00ff0b7b82 */ /* 0x000e220000000800 */
        /* <DEDUP_REMOVED lines=16> */
[----:B---3--:R-:W-:Y:S01]  /*13b10*/  IMAD.U32 R2, RZ, RZ, UR4 ;  /* 0x00000004ff027e24 */ /* 0x008fe2000f8e00ff */
[----:B------:R-:W-:Y:S01]  /*13b20*/  UIADD3 UR4, UP0, UR48, UR6, URZ ;  /* 0x0000000630047290 */ /* 0x000fe2000ff1e03f */
[----:B------:R-:W-:-:S02]  /*13b30*/  ISETP.NE.AND.EX P0, PT, RZ, UR7, PT, P0 ;  /* 0x00000007ff007c0c */ /* 0x000fc4000bf05300 */
[----:B------:R-:W-:Y:S01]  /*13b40*/  IMAD.U32 R3, RZ, RZ, UR5 ;  /* 0x00000005ff037e24 */ /* 0x000fe2000f8e00ff */
[----:B------:R-:W-:-:S04]  /*13b50*/  UIADD3.X UR5, UR49, UR7, URZ, UP0, !UPT ;  /* 0x0000000731057290 */ /* 0x000fc800087fe43f */
[----:B------:R-:W3:Y:S01]  /*13b60*/  @P2 LDG.E R8, desc[UR54][R2.64] ;  /* 0x0000003602082981 */ /* 0x000ee2000c1e1900 */
        /* <DEDUP_REMOVED lines=8> */
[----:B------:R-:W-:-:S04]  /*13bf0*/  IMAD.U32 R4, RZ, RZ, UR4 ;  /* 0x00000004ff047e24 */ /* 0x000fc8000f8e00ff */
        /* <DEDUP_REMOVED lines=9> */
[----:B---3--:R-:W-:Y:S02]  /*13c90*/  @P2 R2UR UR47, R8 ;  /* 0x00000000082f22ca */ /* 0x008fe400000e0000 */
[----:B------:R-:W-:-:S04]  /*13ca0*/  LOP3.LUT R8, R12, 0xff0000, RZ, 0xc0, !PT ;  /* 0x00ff00000c087812 */ /* 0x000fc800078ec0ff */
[----:B------:R-:W-:Y:S01]  /*13cb0*/  LEA.HI R8, R8, R4, RZ, 0x10 ;  /* 0x0000000408087211 */ /* 0x000fe200078f80ff */
[----:B----4-:R-:W-:Y:S08]  /*13cc0*/  @P3 BRA `(.L_x_8113) ;  /* 0x0000000000103947 */ /* 0x010ff00003800000 */
[----:B------:R-:W-:Y:S05]  /*13cd0*/  @!P2 BRA `(.L_x_8113) ;  /* 0x00000000000ca947 */ /* 0x000fea0003800000 */
[----:B-----5:R-:W2:Y:S04]  /*13ce0*/  LDG.E R18, desc[UR54][R2.64] ;  /* 0x0000003602127981 */ /* 0x020ea8000c1e1900 */
[----:B------:R-:W2:Y:S02]  /*13cf0*/  LDG.E R2, desc[UR54][R2.64+0x4] ;  /* 0x0000043602027981 */ /* 0x000ea4000c1e1900 */
[----:B--2---:R-:W-:-:S07]  /*13d00*/  IMAD.IADD R18, R2, 0x1, -R18 ;  /* 0x0000000102127824 */ /* 0x004fce00078e0a12 */
.L_x_8113:
        /* <DEDUP_REMOVED lines=17> */
.L_x_8114:
[----:B------:R-:W-:Y:S05]  /*13e20*/  @!P0 BRA `(.L_x_8115) ;  /* 0x00000000000c8947 */ /* 0x000fea0003800000 */
[----:B------:R-:W2:Y:S04]  /*13e30*/  LDG.E R2, desc[UR54][R6.64] ;  /* 0x0000003606027981 */ /* 0x000ea8000c1e1900 */
[----:B------:R-:W2:Y:S02]  /*13e40*/  LDG.E R6, desc[UR54][R6.64+0x4] ;  /* 0x0000043606067981 */ /* 0x000ea4000c1e1900 */
[----:B--2---:R-:W-:-:S07]  /*13e50*/  IMAD.IADD R2, R6, 0x1, -R2 ;  /* 0x0000000106027824 */ /* 0x004fce00078e0a02 */
.L_x_8115:
[----:B0-----:R-:W2:Y:S01]  /*13e60*/  LDL R3, [R1+0x14] ;  /* 0x0000140001037983 */ /* 0x001ea20000100800 */
[----:B-----5:R-:W-:Y:S02]  /*13e70*/  IMAD.IADD R2, R2, 0x1, -R0 ;  /* 0x0000000102027824 */ /* 0x020fe400078e0a00 */
[----:B------:R-:W0:Y:S02]  /*13e80*/  LDC R0, c[0x0][0x448] ;  /* 0x00011200ff007b82 */ /* 0x000e240000000800 */
[C---:B------:R-:W-:Y:S01]  /*13e90*/  VIADD R5, R2.reuse, 0xdf ;  /* 0x000000df02057836 */ /* 0x040fe20000000000 */
[----:B------:R-:W-:Y:S02]  /*13ea0*/  IADD3 R2, R2, 0xe0, -R18 ;  /* 0x000000e002027810 */ /* 0x000fe40007ffe812 */
[----:B0-----:R-:W-:-:S13]  /*13eb0*/  ISETP.NE.AND P0, PT, R0, 0x1, PT ;  /* 0x000000010000780c */ /* 0x001fda0003f05270 */
[----:B------:R-:W0:Y:S08]  /*13ec0*/  @P0 LDC R4, c[0x0][0x44c] ;  /* 0x00011300ff040b82 */ /* 0x000e300000000800 */
[----:B------:R-:W3:Y:S01]  /*13ed0*/  @P0 LDC R0, c[0x0][0x450] ;  /* 0x00011400ff000b82 */ /* 0x000ee20000000800 */
[----:B--2---:R-:W-:-:S04]  /*13ee0*/  IMAD.SHL.U32 R3, R3, 0x80, RZ ;  /* 0x0000008003037824 */ /* 0x004fc800078e00ff */
[----:B------:R-:W-:-:S04]  /*13ef0*/  VIADD R3, R3, 0x7f ;  /* 0x0000007f03037836 */ /* 0x000fc80000000000 */
[----:B0-----:R-:W-:-:S05]  /*13f00*/  @P0 IMAD.HI.U32 R4, R3, R4, RZ ;  /* 0x0000000403040227 */ /* 0x001fca00078e00ff */
[----:B---3--:R-:W-:Y:S01]  /*13f10*/  @P0 SHF.R.U32.HI R3, RZ, R0, R4 ;  /* 0x00000000ff030219 */ /* 0x008fe20000011604 */
[----:B------:R-:W-:-:S04]  /*13f20*/  IMAD.MOV.U32 R4, RZ, RZ, RZ ;  /* 0x000000ffff047224 */ /* 0x000fc800078e00ff */
[----:B------:R-:W-:-:S04]  /*13f30*/  IMAD.HI R4, R5, -0x6db6db6d, R4 ;  /* 0x9249249305047827 */ /* 0x000fc800078e0204 */
[----:B------:R-:W-:Y:S01]  /*13f40*/  IMAD.IADD R3, R2, 0x1, R3 ;  /* 0x0000000102037824 */ /* 0x000fe200078e0203 */
[----:B------:R-:W-:Y:S01]  /*13f50*/  SHF.R.U32.HI R0, RZ, 0x1f, R4 ;  /* 0x0000001fff007819 */ /* 0x000fe20000011604 */
[----:B------:R-:W-:-:S03]  /*13f60*/  IMAD.MOV.U32 R2, RZ, RZ, RZ ;  /* 0x000000ffff027224 */ /* 0x000fc600078e00ff */
[----:B------:R-:W-:Y:S01]  /*13f70*/  LEA.HI.SX32 R0, R4, R0, 0x19 ;  /* 0x0000000004007211 */ /* 0x000fe200078fcaff */
[----:B------:R-:W-:Y:S01]  /*13f80*/  IMAD.HI R2, R3, -0x6db6db6d, R2 ;  /* 0x9249249303027827 */ /* 0x000fe200078e0202 */
[----:B------:R-:W-:-:S04]  /*13f90*/  SHF.R.U32.HI R4, RZ, 0x10, R8 ;  /* 0x00000010ff047819 */ /* 0x000fc80000011608 */
[----:B------:R-:W-:Y:S02]  /*13fa0*/  ISETP.NE.AND P0, PT, R4, RZ, PT ;  /* 0x000000ff0400720c */ /* 0x000fe40003f05270 */
[----:B------:R-:W-:-:S04]  /*13fb0*/  SHF.R.U32.HI R3, RZ, 0x1f, R2 ;  /* 0x0000001fff037819 */ /* 0x000fc80000011602 */
[----:B------:R-:W-:Y:S01]  /*13fc0*/  LEA.HI.SX32 R3, R2, R3, 0x19 ;  /* 0x0000000302037211 */ /* 0x000fe200078fcaff */
[----:B------:R-:W-:-:S03]  /*13fd0*/  IMAD.MOV.U32 R2, RZ, RZ, RZ ;  /* 0x000000ffff027224 */ /* 0x000fc600078e00ff */
[----:B------:R-:W-:-:S03]  /*13fe0*/  VIMNMX R0, R0, R3, PT ;  /* 0x0000000300007248 */ /* 0x000fc60003fe0100 */
[----:B------:R-:W0:Y:S01]  /*13ff0*/  @!P0 LDC R4, c[0x0][0x9f0] ;  /* 0x00027c00ff048b82 */ /* 0x000e220000000800 */
        /* <DEDUP_REMOVED lines=28> */
.L_x_8116:
        /* <DEDUP_REMOVED lines=26> */
.L_x_8118:
        /* <DEDUP_REMOVED lines=20> */
.L_x_8121:
[----:B------:R-:W-:Y:S05]  /*144a0*/  BSYNC B6 ;  /* 0x0000000000067941 */ /* 0x000fea0003800000 */
.L_x_8120:
        /* <DEDUP_REMOVED lines=21> */
.L_x_8123:
[----:B------:R-:W-:Y:S05]  /*14600*/  BSYNC B6 ;  /* 0x0000000000067941 */ /* 0x000fea0003800000 */
.L_x_8122:
        /* <DEDUP_REMOVED lines=21> */
.L_x_8125:
[----:B------:R-:W-:Y:S05]  /*14760*/  BSYNC B6 ;  /* 0x0000000000067941 */ /* 0x000fea0003800000 */
.L_x_8124:
        /* <DEDUP_REMOVED lines=19> */
.L_x_8127:
[----:B------:R-:W-:Y:S05]  /*148a0*/  BSYNC B6 ;  /* 0x0000000000067941 */ /* 0x000fea0003800000 */
.L_x_8126:
        /* <DEDUP_REMOVED lines=24> */
.L_x_8199:
        /* <DEDUP_REMOVED lines=10> */
.L_x_8202:
        /* <DEDUP_REMOVED lines=21> */
.L_x_8131:
[----:B--2---:R-:W0:Y:S04]  /*14c20*/  LDL R3, [R1] ;  /* 0x0000000001037983 */ /* 0x004e280000100800 */
        /* <DEDUP_REMOVED lines=8> */
.L_x_8203:
        /* <DEDUP_REMOVED lines=8> */
.L_x_8133:
[----:B------:R-:W2:Y:S04]  /*14d30*/  LDL R2, [R1] ;  /* 0x0000000001027983 */ /* 0x000ea80000100800 */
[----:B------:R-:W3:Y:S01]  /*14d40*/  LDL R5, [R1+0x24] ;  /* 0x0000240001057983 */ /* 0x000ee20000100800 */
        /* <DEDUP_REMOVED lines=16> */
.L_x_8204:
        /* <DEDUP_REMOVED lines=8> */
.L_x_8135:
        /* <DEDUP_REMOVED lines=10> */
[----:B------:R-:W-:-:S02]  /*14f70*/  UMOV UR12, UR36 ;  /* 0x00000024000c7c82 */ /* 0x000fc40008000000 */
[----:B------:R-:W-:Y:S01]  /*14f80*/  P2R R0, PR, RZ, 0x1 ;  /* 0x00000001ff007803 */ /* 0x000fe20000000000 */
[----:B------:R-:W-:Y:S02]  /*14f90*/  UIADD3 UR8, UR8, 0x20400, URZ ;  /* 0x0002040008087890 */ /* 0x000fe4000fffe03f */
[----:B------:R-:W-:Y:S02]  /*14fa0*/  UIADD3 UR9, UR9, 0x2e830, URZ ;  /* 0x0002e83009097890 */ /* 0x000fe4000fffe03f */
[----:B------:R4:W-:Y:S07]  /*14fb0*/  STL [R1+0x1c], R0 ;  /* 0x00001c0001007387 */ /* 0x0009ee0000100800 */
[----:B------:R4:W-:Y:S01]  /*14fc0*/  UTMALDG.4D [UR8], [UR4], desc[UR6] ;  /* 0x00000608040075b4 */ /* 0x0009e20008019000 */
[----:B------:R-:W-:-:S02]  /*14fd0*/  NOP ;  /* 0x0000000000007918 */ /* 0x000fc40000000000 */
.L_x_8129:
[----:B------:R-:W-:Y:S05]  /*14fe0*/  WARPSYNC.ALL ;  /* 0x0000000000007948 */ /* 0x000fea0003800000 */
[----:B--2-4-:R-:W-:Y:S01]  /*14ff0*/  VIADD R0, R17, 0x1c400 ;  /* 0x0001c40011007836 */ /* 0x014fe20000000000 */
        /* <DEDUP_REMOVED lines=27> */
[----:B------:R-:W-:Y:S02]  /*151b0*/  IMAD.MOV.U32 R12, RZ, RZ, 0x1 ;  /* 0x00000001ff0c7424 */ /* 0x000fe400078e00ff */
[----:B------:R-:W-:-:S07]  /*151c0*/  IMAD.MOV.U32 R13, RZ, RZ, RZ ;  /* 0x000000ffff0d7224 */ /* 0x000fce00078e00ff */
[----:B------:R-:W-:-:S07]  /*151d0*/  LEPC R20, `(.L_x_8137) ;  /* 0x000000001014794e */ /* 0x000fce0000000000 */
[----:B01----:R-:W-:Y:S05]  /*151e0*/  CALL.ABS.NOINC R2 ;  /* 0x0000000002007343 */ /* 0x003fea0003c00000 */
.L_x_8137:
[----:B------:R-:W-:Y:S05]  /*151f0*/  BSYNC B6 ;  /* 0x0000000000067941 */ /* 0x000fea0003800000 */
.L_x_8136:
[----:B---3--:R-:W2:Y:S01]  /*15200*/  LDL R8, [R1+0x14] ;  /* 0x0000140001087983 */ /* 0x008ea20000100800 */
[----:B------:R-:W3:Y:S01]  /*15210*/  LDC R5, c[0x0][0x448] ;  /* 0x00011200ff057b82 */ /* 0x000ee20000000800 */
[----:B------:R-:W-:Y:S02]  /*15220*/  ULDC.64 UR6, c[0x0][0x2d8] ;  /* 0x0000b60000067ab9 */ /* 0x000fe40000000a00 */
[----:B------:R4:W5:Y:S01]  /*15230*/  LDL R9, [R1+0x30] ;  /* 0x0000300001097983 */ /* 0x0009620000100800 */
[----:B------:R-:W1:Y:S01]  /*15240*/  S2R R2, SR_TID.X ;  /* 0x0000000000027919 */ /* 0x000e620000002100 */
[----:B------:R-:W-:Y:S01]  /*15250*/  UMOV UR4, UR48 ;  /* 0x0000003000047c82 */ /* 0x000fe20008000000 */
[----:B------:R-:W-:Y:S01]  /*15260*/  UMOV UR5, UR37 ;  /* 0x0000002500057c82 */ /* 0x000fe20008000000 */
[----:B------:R-:W-:Y:S01]  /*15270*/  ULDC.64 UR8, c[0x0][0x2e0] ;  /* 0x0000b80000087ab9 */ /* 0x000fe20000000a00 */
[----:B---3--:R-:W-:-:S13]  /*15280*/  ISETP.NE.AND P0, PT, R5, 0x1, PT ;  /* 0x000000010500780c */ /* 0x008fda0003f05270 */
[----:B0-----:R-:W0:Y:S01]  /*15290*/  @P0 LDC R3, c[0x0][0x44c] ;  /* 0x00011300ff030b82 */ /* 0x001e220000000800 */
[C---:B-1----:R-:W-:Y:S01]  /*152a0*/  LOP3.LUT R0, R2.reuse, 0x7f, RZ, 0xc0, !PT ;  /* 0x0000007f02007812 */ /* 0x042fe200078ec0ff */
[----:B------:R-:W-:-:S03]  /*152b0*/  IMAD.SHL.U32 R2, R2, 0x10, RZ ;  /* 0x0000001002027824 */ /* 0x000fc600078e00ff */
[----:B------:R-:W-:-:S03]  /*152c0*/  SHF.R.U32.HI R0, RZ, 0x3, R0 ;  /* 0x00000003ff007819 */ /* 0x000fc60000011600 */
        /* <DEDUP_REMOVED lines=11> */
[----:B------:R-:W-:Y:S01]  /*15380*/  LOP3.LUT R10, R10, 0x70, RZ, 0xc0, !PT ;  /* 0x000000700a0a7812 */ /* 0x000fe200078ec0ff */
        /* <DEDUP_REMOVED lines=23> */
[----:B----4-:R-:W-:Y:S09]  /*15500*/  BRA.DIV UR4, `(.L_x_8138) ;  /* 0x0000003a04bc7947 */ /* 0x010ff2000b800000 */
[----:B------:R-:W2:Y:S01]  /*15510*/  LDL.LU R8, [R1+0x14] ;  /* 0x0000140001087983 */ /* 0x000ea20000300800 */
[----:B------:R-:W0:Y:S03]  /*15520*/  S2R R6, SR_TID.X ;  /* 0x0000000000067919 */ /* 0x000e260000002100 */
[----:B------:R-:W1:Y:S01]  /*15530*/  SHFL.IDX PT, R7, R2, RZ, 0x181f ;  /* 0x00181fff02077589 */ /* 0x000e6200000e0000 */
[----:B------:R-:W-:Y:S01]  /*15540*/  IMAD R3, R18, R5, RZ ;  /* 0x0000000512037224 */ /* 0x000fe200078e02ff */
[----:B0-----:R-:W-:-:S04]  /*15550*/  LOP3.LUT R6, R6, 0x7f, RZ, 0xc0, !PT ;  /* 0x0000007f06067812 */ /* 0x001fc800078ec0ff */
[----:B------:R-:W-:Y:S02]  /*15560*/  SHF.R.U32.HI R11, RZ, 0x3, R6 ;  /* 0x00000003ff0b7819 */ /* 0x000fe40000011606 */
[----:B------:R-:W0:Y:S03]  /*15570*/  SHFL.IDX PT, R6, R0, RZ, 0x181f ;  /* 0x00181fff00067589 */ /* 0x000e2600000e0000 */
[----:B--2---:R-:W-:-:S05]  /*15580*/  IMAD R4, R8, 0x80, R11 ;  /* 0x0000008008047824 */ /* 0x004fca00078e020b */
[----:B------:R-:W-:-:S13]  /*15590*/  ISETP.GE.AND P1, PT, R4, R3, PT ;  /* 0x000000030400720c */ /* 0x000fda0003f26270 */
[----:B-1----:R-:W-:-:S05]  /*155a0*/  @!P1 IADD3 R7, P2, R10, R7, RZ ;  /* 0x000000070a079210 */ /* 0x002fca0007f5e0ff */
[----:B0-----:R-:W-:-:S05]  /*155b0*/  @!P1 IMAD.X R6, RZ, RZ, R6, P2 ;  /* 0x000000ffff069224 */ /* 0x001fca00010e0606 */
[----:B------:R-:W-:-:S04]  /*155c0*/  @!P1 LOP3.LUT R7, R7, R6, RZ, 0x3c, !PT ;  /* 0x0000000607079212 */ /* 0x000fc800078e3cff */
[----:B------:R-:W-:-:S04]  /*155d0*/  @!P1 LOP3.LUT R6, R7, R6, RZ, 0x3c, !PT ;  /* 0x0000000607069212 */ /* 0x000fc800078e3cff */
[----:B------:R-:W-:-:S05]  /*155e0*/  @!P1 LOP3.LUT R7, R7, R6, RZ, 0x3c, !PT ;  /* 0x0000000607079212 */ /* 0x000fca00078e3cff */
[----:B------:R-:W-:Y:S01]  /*155f0*/  @!PT LDS RZ, [RZ] ;  /* 0x00000000fffff984 */ /* 0x000fe20000000800 */
[----:B-----5:R0:W-:Y:S01]  /*15600*/  @!P1 LDGSTS.E.BYPASS.LTC128B.128 [R9+0x1c400], desc[UR54][R6.64], !P0 ;  /* 0x1c40000006099fae */ /* 0x0201e2000c101d76 */
[----:B------:R-:W-:-:S03]  /*15610*/  VIADD R5, R4, 0x10 ;  /* 0x0000001004057836 */ /* 0x000fc60000000000 */
[----:B0-----:R-:W0:Y:S04]  /*15620*/  SHFL.IDX PT, R7, R2, 0x1, 0x181f ;  /* 0x00381f0002077f89 */ /* 0x001e2800000e0000 */
[----:B------:R-:W1:Y:S01]  /*15630*/  SHFL.IDX PT, R6, R0, 0x1, 0x181f ;  /* 0x00381f0000067f89 */ /* 0x000e6200000e0000 */
[----:B------:R-:W-:-:S13]  /*15640*/  ISETP.GE.AND P1, PT, R5, R3, PT ;  /* 0x000000030500720c */ /* 0x000fda0003f26270 */
[----:B0-----:R-:W-:-:S05]  /*15650*/  @!P1 IADD3 R7, P2, R10, R7, RZ ;  /* 0x000000070a079210 */ /* 0x001fca0007f5e0ff */
[----:B-1----:R-:W-:-:S05]  /*15660*/  @!P1 IMAD.X R6, RZ, RZ, R6, P2 ;  /* 0x000000ffff069224 */ /* 0x002fca00010e0606 */
[----:B------:R-:W-:-:S04]  /*15670*/  @!P1 LOP3.LUT R7, R7, R6, RZ, 0x3c, !PT ;  /* 0x0000000607079212 */ /* 0x000fc800078e3cff */
[----:B------:R-:W-:-:S04]  /*15680*/  @!P1 LOP3.LUT R6, R7, R6, RZ, 0x3c, !PT ;  /* 0x0000000607069212 */ /* 0x000fc800078e3cff */
[----:B------:R-:W-:-:S05]  /*15690*/  @!P1 LOP3.LUT R7, R7, R6, RZ, 0x3c, !PT ;  /* 0x0000000607079212 */ /* 0x000fca00078e3cff */
[----:B------:R0:W-:Y:S01]  /*156a0*/  @!P1 LDGSTS.E.BYPASS.LTC128B.128 [R9+0x1cc00], desc[UR54][R6.64], !P0 ;  /* 0x1cc0000006099fae */ /* 0x0001e2000c101d76 */
        /* <DEDUP_REMOVED lines=48> */
[----:B------:R-:W-:Y:S01]  /*159b0*/  @!P1 LOP3.LUT R7, R7, R6, RZ, 0x3c, !PT ;  /* 0x0000000607079212 */ /* 0x000fe200078e3cff */
[----:B------:R-:W0:Y:S04]  /*159c0*/  SHFL.IDX PT, R0, R0, 0x7, 0x181f ;  /* 0x00f81f0000007f89 */ /* 0x000e2800000e0000 */
[----:B------:R1:W-:Y:S04]  /*159d0*/  @!P1 LDGSTS.E.BYPASS.LTC128B.128 [R9+0x1f400], desc[UR54][R6.64], !P0 ;  /* 0x1f40000006099fae */ /* 0x0003e8000c101d76 */
[----:B------:R-:W2:Y:S02]  /*159e0*/  SHFL.IDX PT, R2, R2, 0x7, 0x181f ;  /* 0x00f81f0002027f89 */ /* 0x000ea400000e0000 */
.L_x_8221:
[----:B------:R-:W-:-:S05]  /*159f0*/  VIADD R4, R4, 0x70 ;  /* 0x0000007004047836 */ /* 0x000fca0000000000 */
[----:B------:R-:W-:-:S13]  /*15a00*/  ISETP.GE.AND P1, PT, R4, R3, PT ;  /* 0x000000030400720c */ /* 0x000fda0003f26270 */
[----:B--2---:R-:W-:-:S05]  /*15a10*/  @!P1 IADD3 R2, P2, R10, R2, RZ ;  /* 0x000000020a029210 */ /* 0x004fca0007f5e0ff */
[----:B0-----:R-:W-:-:S05]  /*15a20*/  @!P1 IMAD.X R3, RZ, RZ, R0, P2 ;  /* 0x000000ffff039224 */ /* 0x001fca00010e0600 */
[----:B------:R-:W-:Y:S01]  /*15a30*/  @!PT LDS RZ, [RZ] ;  /* 0x00000000fffff984 */ /* 0x000fe20000000800 */
[----:B------:R-:W-:Y:S01]  /*15a40*/  @!PT LDS RZ, [RZ] ;  /* 0x00000000fffff984 */ /* 0x000fe20000000800 */
[----:B------:R-:W-:Y:S01]  /*15a50*/  @!PT LDS RZ, [RZ] ;  /* 0x00000000fffff984 */ /* 0x000fe20000000800 */
[----:B------:R0:W-:Y:S01]  /*15a60*/  @!P1 LDGSTS.E.BYPASS.LTC128B.128 [R9+0x1fc00], desc[UR54][R2.64], !P0 ;  /* 0x1fc0000002099fae */ /* 0x0001e2000c101d76 */
[----:B------:R-:W-:Y:S01]  /*15a70*/  PLOP3.LUT P0, PT, PT, PT, PT, 0x80, 0x0 ;  /* 0x000000000000781c */ /* 0x000fe20003f0f070 */
[----:B------:R-:W-:-:S12]  /*15a80*/  NOP ;  /* 0x0000000000007918 */ /* 0x000fd80000000000 */
.L_x_8139:
        /* <DEDUP_REMOVED lines=18> */
.L_x_8222:
[----:B------:R-:W-:Y:S05]  /*15bb0*/  BSYNC B0 ;  /* 0x0000000000007941 */ /* 0x000fea0003800000 */
.L_x_8140:
[----:B------:R-:W2:Y:S04]  /*15bc0*/  LDL.LU R3, [R1+0x2c] ;  /* 0x00002c0001037983 */ /* 0x000ea80000300800 */
[----:B------:R-:W4:Y:S01]  /*15bd0*/  LDL R2, [R1+0xc] ;  /* 0x00000c0001027983 */ /* 0x000f220000100800 */
[----:B--2---:R-:W-:-:S05]  /*15be0*/  VIADD R18, R3, 0xfffffffe ;  /* 0xfffffffe03127836 */ /* 0x004fca0000000000 */
[----:B----4-:R-:W-:-:S13]  /*15bf0*/  ISETP.GE.AND P0, PT, R18, R2, PT ;  /* 0x000000021200720c */ /* 0x010fda0003f06270 */
[----:B------:R-:W-:Y:S05]  /*15c00*/  @!P0 BRA `(.L_x_8142) ;  /* 0x0000001000388947 */ /* 0x000fea0003800000 */
[----:B-1-3--:R1:W5:Y:S04]  /*15c10*/  LDL.LU R6, [R1+0x4] ;  /* 0x0000040001067983 */ /* 0x00a3680000300800 */
[----:B0-----:R1:W5:Y:S02]  /*15c20*/  LDL.LU R0, [R1] ;  /* 0x0000000001007983 */ /* 0x0013640000300800 */
.L_x_8162:
        /* <DEDUP_REMOVED lines=36> */
.L_x_8145:
        /* <DEDUP_REMOVED lines=8> */
.L_x_8223:
[----:B------:R-:W-:Y:S05]  /*15ef0*/  BSYNC B1 ;  /* 0x0000000000017941 */ /* 0x000fea0003800000 */
.L_x_8146:
        /* <DEDUP_REMOVED lines=9> */
.L_x_8149:
[----:B------:R-:W-:Y:S05]  /*15f90*/  BSYNC B1 ;  /* 0x0000000000017941 */ /* 0x000fea0003800000 */
.L_x_8148:
[----:B------:R-:W3:Y:S04]  /*15fa0*/  LDL R2, [R1] ;  /* 0x0000000001027983 */ /* 0x000ee80000100800 */
        /* <DEDUP_REMOVED lines=12> */
.L_x_8150:
        /* <DEDUP_REMOVED lines=13> */
.L_x_8224:
[----:B------:R-:W-:Y:S05]  /*16140*/  BSYNC B1 ;  /* 0x0000000000017941 */ /* 0x000fea0003800000 */
.L_x_8151:
        /* <DEDUP_REMOVED lines=11> */
.L_x_8154:
[----:B------:R-:W-:Y:S05]  /*16200*/  BSYNC B1 ;  /* 0x0000000000017941 */ /* 0x000fea0003800000 */
.L_x_8153:
[----:B------:R-:W-:Y:S01]  /*16210*/  R2UR UR10, R9 ;  /* 0x00000000090a72ca */ /* 0x000fe200000e0000 */
[----:B------:R-:W-:Y:S01]  /*16220*/  UIADD3 UR4, UP0, UR44, 0x370, URZ ;  /* 0x000003702c047890 */ /* 0x000fe2000ff1e03f */
[----:B------:R-:W-:Y:S01]  /*16230*/  R2UR UR6, R10 ;  /* 0x000000000a0672ca */ /* 0x000fe200000e0000 */
[----:B------:R-:W-:Y:S01]  /*16240*/  VIADD R2, R2, 0x20400 ;  /* 0x0002040002027836 */ /* 0x000fe20000000000 */
[----:B------:R-:W-:Y:S01]  /*16250*/  R2UR UR7, R11 ;  /* 0x000000000b0772ca */ /* 0x000fe200000e0000 */
[----:B0-2---:R-:W-:Y:S01]  /*16260*/  VIADD R4, R4, 0x2e830 ;  /* 0x0002e83004047836 */ /* 0x005fe20000000000 */
[----:B------:R-:W-:Y:S01]  /*16270*/  PLOP3.LUT P0, PT, PT, PT, PT, 0x80, 0x0 ;  /* 0x000000000000781c */ /* 0x000fe20003f0f070 */
[----:B------:R-:W-:-:S12]  /*16280*/  UIADD3.X UR5, URZ, UR45, URZ, UP0, !UPT ;  /* 0x0000002d3f057290 */ /* 0x000fd800087fe43f */
.L_x_8155:
        /* <DEDUP_REMOVED lines=10> */
.L_x_8144:
[----:B------:R-:W-:Y:S05]  /*16330*/  BSYNC B0 ;  /* 0x0000000000007941 */ /* 0x000fea0003800000 */
.L_x_8143:
[----:B------:R-:W-:-:S06]  /*16340*/  UISETP.NE.AND UP0, UPT, UR39, 0x3, UPT ;  /* 0x000000032700788c */ /* 0x000fcc000bf05270 */
[----:B------:R-:W-:-:S13]  /*16350*/  PLOP3.LUT P0, PT, PT, PT, UP0, 0x80, 0x0 ;  /* 0x000000000000781c */ /* 0x000fda0003f0f008 */
[----:B------:R-:W-:Y:S05]  /*16360*/  @!P0 BRA `(.L_x_8156) ;  /* 0x0000000000048947 */ /* 0x000fea0003800000 */
[----:B------:R-:W-:Y:S01]  /*16370*/  BPT.TRAP 0x1 ;  /* 0x000000040000795c */ /* 0x000fe20000300000 */
.L_x_8156:
        /* <DEDUP_REMOVED lines=8> */
.L_x_8225:
[----:B------:R-:W-:Y:S05]  /*16400*/  BSYNC B0 ;  /* 0x0000000000007941 */ /* 0x000fea0003800000 */
.L_x_8157:
[----:B------:R-:W-:Y:S05]  /*16410*/  @!P1 BRA `(.L_x_8159) ;  /* 0x0000000000049947 */ /* 0x000fea0003800000 */
[----:B------:R-:W-:Y:S01]  /*16420*/  BPT.TRAP 0x1 ;  /* 0x000000040000795c */ /* 0x000fe20000300000 */
.L_x_8159:
[----:B------:R-:W-:Y:S01]  /*16430*/  SHF.L.U32 R3, R6, 0x1f, RZ ;  /* 0x0000001f06037819 */ /* 0x000fe200000006ff */
[----:B--2---:R-:W-:-:S03]  /*16440*/  IMAD R2, R0, 0x7000, RZ ;  /* 0x0000700000027824 */ /* 0x004fc600078e02ff */
[----:B------:R-:W2:Y:S02]  /*16450*/  SYNCS.PHASECHK.TRANS64.TRYWAIT P0, [R20+URZ+0x2e860], R3 ;  /* 0x02e86003140075a7 */ /* 0x000ea4000800017f */
[----:B--2---:R-:W-:Y:S05]  /*16460*/  @!P0 BRA `(.L_x_8160) ;  /* 0x0000003400e08947 */ /* 0x004fea0003800000 */
.L_x_8226:
[----:B------:R-:W3:Y:S04]  /*16470*/  LDL R13, [R1+0x28] ;  /* 0x00002800010d7983 */ /* 0x000ee80000100800 */
[----:B------:R-:W3:Y:S01]  /*16480*/  LDL R12, [R1+0x20] ;  /* 0x00002000010c7983 */ /* 0x000ee20000100800 */
[----:B------:R-:W-:Y:S01]  /*16490*/  LOP3.LUT R0, R2, R19, RZ, 0xfc, !PT ;  /* 0x0000001302007212 */ /* 0x000fe200078efcff */
[----:B------:R-:W-:Y:S05]  /*164a0*/  WARPSYNC.ALL ;  /* 0x0000000000007948 */ /* 0x000fea0003800000 */
[----:B0-----:R-:W0:Y:S01]  /*164b0*/  S2R R9, SR_TID.X ;  /* 0x0000000000097919 */ /* 0x001e220000002100 */
[----:B------:R-:W-:-:S02]  /*164c0*/  IMAD.IADD R0, R17, 0x1, R0 ;  /* 0x0000000111007824 */ /* 0x000fc400078e0200 */
[----:B------:R-:W-:-:S03]  /*164d0*/  IMAD.MOV.U32 R14, RZ, RZ, 0x40 ;  /* 0x00000040ff0e7424 */ /* 0x000fc600078e00ff */
[----:B------:R-:W4:Y:S01]  /*164e0*/  LDSM.16.MT88.4 R4, [R0+0xe400] ;  /* 0x00e400000004783b */ /* 0x000f220000004200 */
[----:B0-----:R-:W-:-:S04]  /*164f0*/  LOP3.LUT P0, RZ, R9, 0x4, RZ, 0xc0, !PT ;  /* 0x0000000409ff7812 */ /* 0x001fc8000780c0ff */
[----:B------:R-:W-:-:S05]  /*16500*/  SEL R14, R14, 0xffffffc0, !P0 ;  /* 0xffffffc00e0e7807 */ /* 0x000fca0004000000 */
[----:B------:R-:W-:-:S05]  /*16510*/  IMAD.IADD R14, R14, 0x1, R19 ;  /* 0x000000010e0e7824 */ /* 0x000fca00078e0213 */
[----:B--2---:R-:W-:Y:S02]  /*16520*/  IADD3 R3, R17, R14, R2 ;  /* 0x0000000e11037210 */ /* 0x004fe40007ffe002 */
[C-C-:B----4-:R-:W-:Y:S02]  /*16530*/  PRMT R8, R4.reuse, 0x6420, R5.reuse ;  /* 0x0000642004087816 */ /* 0x150fe40000000005 */
[----:B------:R-:W-:Y:S02]  /*16540*/  PRMT R9, R4, 0x7531, R5 ;  /* 0x0000753104097816 */ /* 0x000fe40000000005 */
[C-C-:B------:R-:W-:Y:S02]  /*16550*/  PRMT R10, R6.reuse, 0x6420, R7.reuse ;  /* 0x00006420060a7816 */ /* 0x140fe40000000007 */
[----:B------:R-:W-:Y:S02]  /*16560*/  PRMT R11, R6, 0x7531, R7 ;  /* 0x00007531060b7816 */ /* 0x000fe40000000007 */
[----:B------:R-:W0:Y:S02]  /*16570*/  LDSM.16.MT88.4 R4, [R3+0xe400] ;  /* 0x00e400000304783b */ /* 0x000e240000004200 */
[----:B0-----:R-:W-:-:S02]  /*16580*/  PRMT R14, R6, 0x6420, R7 ;  /* 0x00006420060e7816 */ /* 0x001fc40000000007 */
[----:B------:R-:W-:Y:S02]  /*16590*/  PRMT R15, R6, 0x7531, R7 ;  /* 0x00007531060f7816 */ /* 0x000fe40000000007 */
[----:B---3--:R-:W-:Y:S02]  /*165a0*/  IADD3 R0, R12, R2, R13 ;  /* 0x000000020c007210 */ /* 0x008fe40007ffe00d */
[C-C-:B------:R-:W-:Y:S02]  /*165b0*/  PRMT R12, R4.reuse, 0x6420, R5.reuse ;  /* 0x00006420040c7816 */ /* 0x140fe40000000005 */
[----:B------:R-:W-:Y:S01]  /*165c0*/  PRMT R13, R4, 0x7531, R5 ;  /* 0x00007531040d7816 */ /* 0x000fe20000000005 */
[----:B------:R-:W-:Y:S01]  /*165d0*/  VIADD R4, R2, 0x1000 ;  /* 0x0000100002047836 */ /* 0x000fe20000000000 */
[----:B------:R-:W-:Y:S04]  /*165e0*/  STSM.16.M88.4 [R0], R8 ;  /* 0x0000000800007844 */ /* 0x000fe80000000200 */
[----:B------:R-:W-:Y:S01]  /*165f0*/  LOP3.LUT R4, R4, R19, RZ, 0xfc, !PT ;  /* 0x0000001304047212 */ /* 0x000fe200078efcff */
[----:B------:R-:W-:Y:S04]  /*16600*/  STSM.16.M88.4 [R0+0x800], R12 ;  /* 0x0008000c00007844 */ /* 0x000fe80000000200 */
[----:B------:R-:W-:-:S05]  /*16610*/  IMAD.IADD R4, R17, 0x1, R4 ;  /* 0x0000000111047824 */ /* 0x000fca00078e0204 */
[----:B------:R-:W0:Y:S02]  /*16620*/  LDSM.16.MT88.4 R8, [R4+0xe400] ;  /* 0x00e400000408783b */ /* 0x000e240000004200 */
[C-C-:B0-----:R-:W-:Y:S02]  /*16630*/  PRMT R4, R8.reuse, 0x6420, R9.reuse ;  /* 0x0000642008047816 */ /* 0x141fe40000000009 */
[----:B------:R-:W-:Y:S02]  /*16640*/  PRMT R5, R8, 0x7531, R9 ;  /* 0x0000753108057816 */ /* 0x000fe40000000009 */
[C-C-:B------:R-:W-:Y:S02]  /*16650*/  PRMT R6, R10.reuse, 0x6420, R11.reuse ;  /* 0x000064200a067816 */ /* 0x140fe4000000000b */
[----:B------:R-:W-:Y:S02]  /*16660*/  PRMT R7, R10, 0x7531, R11 ;  /* 0x000075310a077816 */ /* 0x000fe4000000000b */
[----:B------:R-:W0:Y:S04]  /*16670*/  LDSM.16.MT88.4 R8, [R3+0xf400] ;  /* 0x00f400000308783b */ /* 0x000e280000004200 */
[----:B------:R2:W-:Y:S02]  /*16680*/  STSM.16.M88.4 [R0+0x1000], R4 ;  /* 0x0010000400007844 */ /* 0x0005e40000000200 */
[----:B--2---:R-:W-:-:S05]  /*16690*/  VIADD R4, R2, 0x2000 ;  /* 0x0000200002047836 */ /* 0x004fca0000000000 */
        /* <DEDUP_REMOVED lines=44> */
[C---:B--2---:R-:W-:Y:S02]  /*16960*/  VIADD R4, R2.reuse, 0x5000 ;  /* 0x0000500002047836 */ /* 0x044fe40000000000 */
[----:B------:R-:W-:-:S03]  /*16970*/  VIADD R2, R2, 0x6000 ;  /* 0x0000600002027836 */ /* 0x000fc60000000000 */
[-C--:B------:R-:W-:Y:S02]  /*16980*/  LOP3.LUT R4, R4, R19.reuse, RZ, 0xfc, !PT ;  /* 0x0000001304047212 */ /* 0x080fe400078efcff */
[----:B------:R-:W-:-:S03]  /*16990*/  LOP3.LUT R2, R2, R19, RZ, 0xfc, !PT ;  /* 0x0000001302027212 */ /* 0x000fc600078efcff */
[C---:B------:R-:W-:Y:S02]  /*169a0*/  IMAD.IADD R4, R17.reuse, 0x1, R4 ;  /* 0x0000000111047824 */ /* 0x040fe400078e0204 */
        /* <DEDUP_REMOVED lines=38> */
.L_x_8161:
[----:B0-----:R-:W0:Y:S01]  /*16c10*/  S2R R0, SR_TID.X ;  /* 0x0000000000007919 */ /* 0x001e220000002100 */
[----:B--2---:R2:W-:Y:S01]  /*16c20*/  SYNCS.ARRIVE.TRANS64.A1T0 RZ, [R20+URZ+0x2e850], RZ ;  /* 0x02e850ff14ff79a7 */ /* 0x0045e2000810003f */
[----:B------:R4:W5:Y:S01]  /*16c30*/  LDL R6, [R1+0x4] ;  /* 0x0000040001067983 */ /* 0x0009620000100800 */
[----:B0-----:R-:W-:-:S03]  /*16c40*/  LOP3.LUT R2, R0, 0x7f, RZ, 0xc0, !PT ;  /* 0x0000007f00027812 */ /* 0x001fc600078ec0ff */
        /* <DEDUP_REMOVED lines=8> */
[----:B------:R4:W5:Y:S11]  /*16cd0*/  LDL R0, [R1] ;  /* 0x0000000001007983 */ /* 0x0009760000100800 */
[----:B----4-:R-:W-:Y:S05]  /*16ce0*/  @P0 BRA `(.L_x_8162) ;  /* 0xffffffec00d00947 */ /* 0x010fea000383ffff */
.L_x_8142:
[----:B------:R-:W2:Y:S01]  /*16cf0*/  S2R R2, SR_TID.X ;  /* 0x0000000000027919 */ /* 0x000ea20000002100 */
[----:B------:R-:W-:Y:S01]  /*16d00*/  BSSY B0, `(.L_x_8163) ;  /* 0x0000011000007945 */ /* 0x000fe20003800000 */
[----:B--2---:R-:W-:-:S04]  /*16d10*/  LOP3.LUT R2, R2, 0x7f, RZ, 0xc0, !PT ;  /* 0x0000007f02027812 */ /* 0x004fc800078ec0ff */
[----:B------:R-:W-:-:S13]  /*16d20*/  ISETP.NE.AND P0, PT, R2, RZ, PT ;  /* 0x000000ff0200720c */ /* 0x000fda0003f05270 */
[----:B------:R-:W-:Y:S05]  /*16d30*/  @P0 BRA `(.L_x_8164) ;  /* 0x0000000000340947 */ /* 0x000fea0003800000 */
[----:B------:R-:W2:Y:S01]  /*16d40*/  S2R R3, SR_LANEID ;  /* 0x0000000000037919 */ /* 0x000ea20000000000 */
[----:B------:R-:W-:Y:S02]  /*16d50*/  VOTEU.ANY UR4, UPT, PT ;  /* 0x0000000000047886 */ /* 0x000fe400038e0100 */
[----:B0----5:R-:W2:Y:S08]  /*16d60*/  FLO.U32 R0, UR4 ;  /* 0x0000000400007d00 */ /* 0x021eb000080e0000 */
[----:B------:R-:W0:Y:S01]  /*16d70*/  POPC R5, UR4 ;  /* 0x0000000400057d09 */ /* 0x000e220008000000 */
[----:B--2---:R-:W-:-:S02]  /*16d80*/  ISETP.EQ.U32.AND P1, PT, R0, R3, PT ;  /* 0x000000030000720c */ /* 0x004fc40003f22070 */
[----:B------:R-:W0:Y:S11]  /*16d90*/  LDC.64 R2, c[0x0][0xc60] ;  /* 0x00031800ff027b82 */ /* 0x000e360000000a00 */
[----:B0-----:R-:W2:Y:S01]  /*16da0*/  @P1 ATOMG.E.ADD.STRONG.GPU PT, R3, desc[UR54][R2.64], R5 ;  /* 0x00000005020319a8 */ /* 0x001ea200081ee1f6 */
[----:B------:R-:W0:Y:S02]  /*16db0*/  S2R R4, SR_LTMASK ;  /* 0x0000000000047919 */ /* 0x000e240000003900 */
[----:B0-----:R-:W-:-:S04]  /*16dc0*/  LOP3.LUT R4, R4, UR4, RZ, 0xc0, !PT ;  /* 0x0000000404047c12 */ /* 0x001fc8000f8ec0ff */
[----:B-1-3--:R-:W0:Y:S01]  /*16dd0*/  POPC R7, R4 ;  /* 0x0000000400077309 */ /* 0x00ae220000000000 */
[----:B--2---:R-:W0:Y:S02]  /*16de0*/  SHFL.IDX PT, R0, R3, R0, 0x1f ;  /* 0x00001f0003007589 */ /* 0x004e2400000e0000 */
[----:B0-----:R-:W-:-:S05]  /*16df0*/  IADD3 R0, R0, UR40, R7 ;  /* 0x0000002800007c10 */ /* 0x001fca000fffe007 */
[----:B------:R2:W-:Y:S02]  /*16e00*/  STL [R1+0x10], R0 ;  /* 0x0000100001007387 */ /* 0x0005e40000100800 */
.L_x_8164:
[----:B------:R-:W-:Y:S05]  /*16e10*/  BSYNC B0 ;  /* 0x0000000000007941 */ /* 0x000fea0003800000 */
.L_x_8163:
[----:B------:R-:W-:-:S06]  /*16e20*/  UISETP.NE.AND UP0, UPT, UR39, 0x3, UPT ;  /* 0x000000032700788c */ /* 0x000fcc000bf05270 */
[----:B------:R-:W-:-:S13]  /*16e30*/  PLOP3.LUT P1, PT, PT, PT, UP0, 0x80, 0x0 ;  /* 0x000000000000781c */ /* 0x000fda0003f2f008 */
[----:B------:R-:W-:Y:S05]  /*16e40*/  @!P1 BRA `(.L_x_8165) ;  /* 0x0000000000049947 */ /* 0x000fea0003800000 */
[----:B------:R-:W-:Y:S01]  /*16e50*/  BPT.TRAP 0x1 ;  /* 0x000000040000795c */ /* 0x000fe20000300000 */
.L_x_8165:
[----:B------:R-:W4:Y:S04]  /*16e60*/  LDL R3, [R1+0x4] ;  /* 0x0000040001037983 */ /* 0x000f280000100800 */
[----:B------:R-:W3:Y:S01]  /*16e70*/  LDL R2, [R1] ;  /* 0x0000000001027983 */ /* 0x000ee20000100800 */
[----:B0-2--5:R-:W-:Y:S01]  /*16e80*/  IMAD.U32 R0, RZ, RZ, UR41 ;  /* 0x00000029ff007e24 */ /* 0x025fe2000f8e00ff */
[----:B------:R-:W-:Y:S04]  /*16e90*/  BSSY B0, `(.L_x_8166) ;  /* 0x0000007000007945 */ /* 0x000fe80003800000 */
[----:B------:R-:W-:-:S02]  /*16ea0*/  ISETP.NE.AND P2, PT, R0, 0x3, PT ;  /* 0x000000030000780c */ /* 0x000fc40003f45270 */
[----:B----4-:R-:W-:-:S04]  /*16eb0*/  LOP3.LUT R3, R3, 0x1, RZ, 0x3c, !PT ;  /* 0x0000000103037812 */ /* 0x010fc800078e3cff */
[----:B------:R-:W-:Y:S01]  /*16ec0*/  SHF.L.U32 R3, R3, 0x1f, RZ ;  /* 0x0000001f03037819 */ /* 0x000fe200000006ff */
[----:B---3--:R-:W-:-:S04]  /*16ed0*/  IMAD R16, R2, 0x8, R17 ;  /* 0x0000000802107824 */ /* 0x008fc800078e0211 */
[----:B------:R-:W0:Y:S02]  /*16ee0*/  SYNCS.PHASECHK.TRANS64.TRYWAIT P1, [R16+URZ+0x2e870], R3 ;  /* 0x02e87003100075a7 */ /* 0x000e24000802017f */
[----:B0-----:R-:W-:Y:S05]  /*16ef0*/  @!P1 BRA `(.L_x_8167) ;  /* 0x0000002c00509947 */ /* 0x001fea0003800000 */
.L_x_8227:
[----:B------:R-:W-:Y:S05]  /*16f00*/  BSYNC B0 ;  /* 0x0000000000007941 */ /* 0x000fea0003800000 */
.L_x_8166:
[----:B------:R-:W-:Y:S05]  /*16f10*/  @!P2 BRA `(.L_x_8168) ;  /* 0x000000000004a947 */ /* 0x000fea0003800000 */
[----:B------:R-:W-:Y:S01]  /*16f20*/  BPT.TRAP 0x1 ;  /* 0x000000040000795c */ /* 0x000fe20000300000 */
.L_x_8168:
[----:B------:R-:W0:Y:S02]  /*16f30*/  LDL R0, [R1+0x4] ;  /* 0x0000040001007983 */ /* 0x000e240000100800 */
[----:B0-----:R-:W-:-:S04]  /*16f40*/  SHF.L.U32 R3, R0, 0x1f, RZ ;  /* 0x0000001f00037819 */ /* 0x001fc800000006ff */
[----:B------:R-:W0:Y:S02]  /*16f50*/  SYNCS.PHASECHK.TRANS64.TRYWAIT P1, [R16+URZ+0x2e860], R3 ;  /* 0x02e86003100075a7 */ /* 0x000e24000802017f */
[----:B0-----:R-:W-:Y:S05]  /*16f60*/  @!P1 BRA `(.L_x_8169) ;  /* 0x0000002c00489947 */ /* 0x001fea0003800000 */
.L_x_8228:
[----:B------:R-:W2:Y:S04]  /*16f70*/  LDL R18, [R1] ;  /* 0x0000000001127983 */ /* 0x000ea80000100800 */
[----:B------:R-:W3:Y:S01]  /*16f80*/  LDL R12, [R1+0x28] ;  /* 0x00002800010c7983 */ /* 0x000ee20000100800 */
[----:B-1----:R-:W1:Y:S01]  /*16f90*/  S2R R9, SR_TID.X ;  /* 0x0000000000097919 */ /* 0x002e620000002100 */
[----:B------:R-:W-:Y:S05]  /*16fa0*/  WARPSYNC.ALL ;  /* 0x0000000000007948 */ /* 0x000fea0003800000 */
[----:B------:R-:W-:Y:S01]  /*16fb0*/  IMAD.MOV.U32 R13, RZ, RZ, 0x40 ;  /* 0x00000040ff0d7424 */ /* 0x000fe200078e00ff */
[----:B-1----:R-:W-:-:S04]  /*16fc0*/  LOP3.LUT P1, RZ, R9, 0x4, RZ, 0xc0, !PT ;  /* 0x0000000409ff7812 */ /* 0x002fc8000782c0ff */
[----:B------:R-:W-:Y:S01]  /*16fd0*/  SEL R13, R13, 0xffffffc0, !P1 ;  /* 0xffffffc00d0d7807 */ /* 0x000fe20004800000 */
        /* <DEDUP_REMOVED lines=97> */
.L_x_8170:
        /* <DEDUP_REMOVED lines=13> */
.L_x_8119:
[----:B------:R-:W-:Y:S05]  /*176c0*/  BSYNC B7 ;  /* 0x0000000000077941 */ /* 0x000fea0003800000 */
.L_x_8117:
[----:B0-2---:R-:W2:Y:S02]  /*176d0*/  LDL R0, [R1+0x38] ;  /* 0x0000380001007983 */ /* 0x005ea40000100800 */
        /* <DEDUP_REMOVED lines=14> */
.L_x_8171:
        /* <DEDUP_REMOVED lines=13> */
[----:B------:R-:W2:Y:S01]  /*17890*/  @!P1 LDC.64 R4, c[0x0][0xc78] ;  /* 0x00031e00ff049b82 */ /* 0x000ea20000000a00 */
[----:B0-----:R-:W-:-:S05]  /*178a0*/  @!P1 IMAD.WIDE R2, R6, 0x4, R2 ;  /* 0x0000000406029825 */ /* 0x001fca00078e0202 */
[----:B------:R2:W3:Y:S02]  /*178b0*/  @!P1 LDG.E R0, desc[UR54][R2.64] ;  /* 0x0000003602009981 */ /* 0x0004e4000c1e1900 */
[----:B--2---:R-:W-:-:S05]  /*178c0*/  @!P1 IMAD.WIDE R2, R6, 0x4, R4 ;  /* 0x0000000406029825 */ /* 0x004fca00078e0204 */
[----:B------:R-:W3:Y:S01]  /*178d0*/  @!P1 LDG.E R7, desc[UR54][R2.64] ;  /* 0x0000003602079981 */ /* 0x000ee2000c1e1900 */
[C---:B------:R-:W-:Y:S02]  /*178e0*/  ISETP.NE.AND P1, PT, R10.reuse, RZ, PT ;  /* 0x000000ff0a00720c */ /* 0x040fe40003f25270 */
        /* <DEDUP_REMOVED lines=15> */
[----:B------:R-:W2:Y:S02]  /*179e0*/  SHFL.UP PT, R2, R4, 0x8, RZ ;  /* 0x0500000004027989 */ /* 0x000ea400000e00ff */
[----:B--2---:R-:W-:-:S05]  /*179f0*/  SEL R3, R2, RZ, P4 ;  /* 0x000000ff02037207 */ /* 0x004fca0002000000 */
[----:B------:R-:W-:Y:S02]  /*17a00*/  IMAD.IADD R5, R4, 0x1, R3 ;  /* 0x0000000104057824 */ /* 0x000fe400078e0203 */
[----:B------:R-:W-:Y:S04]  /*17a10*/  SHFL.IDX PT, R4, R9, RZ, 0x1f ;  /* 0x00001fff09047589 */ /* 0x000fe800000e0000 */
[----:B------:R-:W2:Y:S02]  /*17a20*/  SHFL.UP PT, R2, R5, 0x10, RZ ;  /* 0x0600000005027989 */ /* 0x000ea400000e00ff */
[----:B--2---:R-:W-:-:S05]  /*17a30*/  SEL R2, R2, RZ, P5 ;  /* 0x000000ff02027207 */ /* 0x004fca0002800000 */
[----:B------:R-:W-:Y:S02]  /*17a40*/  IMAD.IADD R2, R5, 0x1, R2 ;  /* 0x0000000105027824 */ /* 0x000fe400078e0202 */
[----:B------:R-:W-:-:S03]  /*17a50*/  IMAD.MOV.U32 R5, RZ, RZ, RZ ;  /* 0x000000ffff057224 */ /* 0x000fc600078e00ff */
[----:B------:R-:W0:Y:S02]  /*17a60*/  SHFL.IDX PT, R3, R2, 0x1f, 0x1f ;  /* 0x03e01f0002037f89 */ /* 0x000e2400000e0000 */
[----:B0-----:R-:W-:-:S04]  /*17a70*/  IMAD R3, R3, R8, RZ ;  /* 0x0000000803037224 */ /* 0x001fc800078e02ff */
[----:B------:R-:W-:-:S05]  /*17a80*/  IMAD.IADD R6, R6, 0x1, R3 ;  /* 0x0000000106067824 */ /* 0x000fca00078e0203 */
[----:B------:R-:W-:-:S13]  /*17a90*/  ISETP.GT.AND P6, PT, R6, R4, PT ;  /* 0x000000040600720c */ /* 0x000fda0003fc4270 */
[----:B------:R-:W-:Y:S05]  /*17aa0*/  @P6 BRA `(.L_x_8173) ;  /* 0x0000000000986947 */ /* 0x000fea0003800000 */
.L_x_8175:
[----:B------:R-:W-:-:S04]  /*17ab0*/  UIADD3 UR42, UR42, 0x1f, URZ ;  /* 0x0000001f2a2a7890 */ /* 0x000fc8000fffe03f */
[----:B------:R-:W-:-:S06]  /*17ac0*/  UISETP.GE.AND UP0, UPT, UR42, UR4, UPT ;  /* 0x000000042a00728c */ /* 0x000fcc000bf06270 */
[----:B------:R-:W-:-:S13]  /*17ad0*/  PLOP3.LUT P6, PT, PT, PT, UP0, 0x40, 0x0 ;  /* 0x000000000000781c */ /* 0x000fda0003fce808 */
[----:B------:R-:W-:Y:S05]  /*17ae0*/  @!P6 BRA `(.L_x_8174) ;  /* 0x0000000800c8e947 */ /* 0x000fea0003800000 */
[----:B------:R-:W0:Y:S01]  /*17af0*/  S2R R0, SR_TID.X ;  /* 0x0000000000007919 */ /* 0x000e220000002100 */
[----:B------:R-:W2:Y:S01]  /*17b00*/  LDC R8, c[0x0][0xc38] ;  /* 0x00030e00ff087b82 */ /* 0x000ea20000000800 */
[----:B0-----:R-:W-:-:S05]  /*17b10*/  LOP3.LUT R0, R0, 0x1f, RZ, 0xc0, !PT ;  /* 0x0000001f00007812 */ /* 0x001fca00078ec0ff */
[----:B------:R-:W-:Y:S02]  /*17b20*/  VIADD R7, R0, UR42 ;  /* 0x0000002a00077c36 */ /* 0x000fe40008000000 */
[----:B------:R-:W-:-:S03]  /*17b30*/  IMAD.MOV.U32 R0, RZ, RZ, RZ ;  /* 0x000000ffff007224 */ /* 0x000fc600078e00ff */
[----:B------:R-:W-:-:S13]  /*17b40*/  ISETP.GE.OR P6, PT, R7, UR4, !P0 ;  /* 0x0000000407007c0c */ /* 0x000fda000c7c6670 */
[----:B------:R-:W0:Y:S02]  /*17b50*/  @!P6 LDC.64 R2, c[0x0][0xc80] ;  /* 0x00032000ff02eb82 */ /* 0x000e240000000a00 */
[----:B0-----:R-:W-:-:S05]  /*17b60*/  @!P6 IMAD.WIDE R2, R7, 0x4, R2 ;  /* 0x000000040702e825 */ /* 0x001fca00078e0202 */
[----:B------:R0:W3:Y:S02]  /*17b70*/  @!P6 LDG.E R0, desc[UR54][R2.64] ;  /* 0x000000360200e981 */ /* 0x0000e4000c1e1900 */
[----:B0-----:R-:W0:Y:S02]  /*17b80*/  @!P6 LDC.64 R2, c[0x0][0xc78] ;  /* 0x00031e00ff02eb82 */ /* 0x001e240000000a00 */
[----:B0-----:R-:W-:-:S04]  /*17b90*/  @!P6 IMAD.WIDE R2, R7, 0x4, R2 ;  /* 0x000000040702e825 */ /* 0x001fc800078e0202 */
[----:B------:R-:W-:-:S06]  /*17ba0*/  IMAD.MOV.U32 R7, RZ, RZ, RZ ;  /* 0x000000ffff077224 */ /* 0x000fcc00078e00ff */
[----:B------:R-:W3:Y:S02]  /*17bb0*/  @!P6 LDG.E R7, desc[UR54][R2.64] ;  /* 0x000000360207e981 */ /* 0x000ee4000c1e1900 */
        /* <DEDUP_REMOVED lines=16> */
[----:B------:R-:W2:Y:S02]  /*17cc0*/  SHFL.IDX PT, R3, R2, 0x1f, 0x1f ;  /* 0x03e01f0002037f89 */ /* 0x000ea400000e0000 */
[----:B--2---:R-:W-:-:S04]  /*17cd0*/  IMAD R3, R3, R8, RZ ;  /* 0x0000000803037224 */ /* 0x004fc800078e02ff */
[----:B------:R-:W-:-:S05]  /*17ce0*/  IMAD.IADD R6, R3, 0x1, R6 ;  /* 0x0000000103067824 */ /* 0x000fca00078e0206 */
[----:B------:R-:W-:-:S13]  /*17cf0*/  ISETP.GT.AND P6, PT, R6, R4, PT ;  /* 0x000000040600720c */ /* 0x000fda0003fc4270 */
[----:B------:R-:W-:Y:S05]  /*17d00*/  @!P6 BRA `(.L_x_8175) ;  /* 0xfffffffc0068e947 */ /* 0x000fea000383ffff */
.L_x_8173:
[----:B------:R-:W-:-:S04]  /*17d10*/  IMAD.IADD R6, R6, 0x1, -R3 ;  /* 0x0000000106067824 */ /* 0x000fc800078e0a03 */
[----:B------:R-:W-:-:S05]  /*17d20*/  IMAD R3, R2, R8, R6 ;  /* 0x0000000802037224 */ /* 0x000fca00078e0206 */
[----:B------:R-:W-:-:S13]  /*17d30*/  ISETP.GT.AND P0, PT, R3, R4, PT ;  /* 0x000000040300720c */ /* 0x000fda0003f04270 */
[----:B------:R-:W-:Y:S02]  /*17d40*/  VOTEU.ANY UR5, UPT, !P0 ;  /* 0x0000000000057886 */ /* 0x000fe400040e0100 */
[----:B------:R-:W-:Y:S01]  /*17d50*/  ISETP.NE.AND P0, PT, RZ, UR5, PT ;  /* 0x00000005ff007c0c */ /* 0x000fe2000bf05270 */
[----:B------:R-:W-:-:S06]  /*17d60*/  UPOPC UR4, UR5 ;  /* 0x00000005000472bf */ /* 0x000fcc0008000000 */
[----:B------:R-:W-:-:S05]  /*17d70*/  IMAD.U32 R3, RZ, RZ, UR4 ;  /* 0x00000004ff037e24 */ /* 0x000fca000f8e00ff */
[----:B------:R0:W2:Y:S04]  /*17d80*/  SHFL.IDX PT, R0, R0, R3, 0x1f ;  /* 0x00001f0300007589 */ /* 0x0000a800000e0000 */
[----:B------:R0:W3:Y:S01]  /*17d90*/  SHFL.IDX PT, R7, R7, R3, 0x1f ;  /* 0x00001f0307077589 */ /* 0x0000e200000e0000 */
[----:B------:R-:W-:Y:S05]  /*17da0*/  @!P0 BRA `(.L_x_8176) ;  /* 0x00000000000c8947 */ /* 0x000fea0003800000 */
[----:B------:R-:W-:-:S06]  /*17db0*/  UIADD3 UR5, UR4, -0x1, URZ ;  /* 0xffffffff04057890 */ /* 0x000fcc000fffe03f */
[----:B------:R-:W-:-:S06]  /*17dc0*/  IMAD.U32 R5, RZ, RZ, UR5 ;  /* 0x00000005ff057e24 */ /* 0x000fcc000f8e00ff */
[----:B------:R4:W0:Y:S02]  /*17dd0*/  SHFL.IDX PT, R5, R2, R5, 0x1f ;  /* 0x00001f0502057589 */ /* 0x00082400000e0000 */
.L_x_8176:
[----:B0---4-:R-:W-:Y:S01]  /*17de0*/  IMAD R2, R5, R8, R6 ;  /* 0x0000000805027224 */ /* 0x011fe200078e0206 */
[----:B---3--:R-:W-:Y:S01]  /*17df0*/  ISETP.NE.AND P0, PT, R7, 0x1, PT ;  /* 0x000000010700780c */ /* 0x008fe20003f05270 */
[----:B------:R-:W-:Y:S02]  /*17e00*/  UIADD3 UR42, UR4, UR42, URZ ;  /* 0x0000002a042a7290 */ /* 0x000fe4000fffe03f */
[----:B------:R-:W-:Y:S01]  /*17e10*/  IMAD.IADD R4, R4, 0x1, -R2 ;  /* 0x0000000104047824 */ /* 0x000fe200078e0a02 */
[----:B------:R0:W-:Y:S09]  /*17e20*/  STL [R1+0x10], R2 ;  /* 0x0000100201007387 */ /* 0x0001f20000100800 */
[----:B------:R-:W-:Y:S05]  /*17e30*/  @!P0 BRA `(.L_x_8177) ;  /* 0x0000000000e48947 */ /* 0x000fea0003800000 */
[----:B--2---:R-:W-:-:S04]  /*17e40*/  IABS R5, R0 ;  /* 0x0000000000057213 */ /* 0x004fc80000000000 */
[----:B0-----:R-:W0:Y:S08]  /*17e50*/  I2F.RP R2, R5 ;  /* 0x0000000500027306 */ /* 0x001e300000209400 */
        /* <DEDUP_REMOVED lines=55> */
.L_x_8177:
[----:B------:R-:W-:Y:S02]  /*181d0*/  ULDC.64 UR4, c[0x0][0xc90] ;  /* 0x0003240000047ab9 */ /* 0x000fe40000000a00 */
[----:B------:R-:W-:-:S06]  /*181e0*/  UIMAD.WIDE UR4, UR42, 0x4, UR4 ;  /* 0x000000042a0478a5 */ /* 0x000fcc000f8e0204 */
[----:B0-----:R-:W-:Y:S02]  /*181f0*/  IMAD.U32 R2, RZ, RZ, UR4 ;  /* 0x00000004ff027e24 */ /* 0x001fe4000f8e00ff */
[----:B------:R-:W-:-:S05]  /*18200*/  IMAD.U32 R3, RZ, RZ, UR5 ;  /* 0x00000005ff037e24 */ /* 0x000fca000f8e00ff */
[----:B------:R-:W2:Y:S02]  /*18210*/  LDG.E R6, desc[UR54][R2.64] ;  /* 0x0000003602067981 */ /* 0x000ea4000c1e1900 */
[----:B--2---:R-:W-:-:S05]  /*18220*/  IMAD R5, R0, R6, RZ ;  /* 0x0000000600057224 */ /* 0x004fca00078e02ff */
        /* <DEDUP_REMOVED lines=58> */
.L_x_8178:
[----:B0-----:R-:W-:-:S05]  /*185d0*/  LOP3.LUT R3, RZ, R4, RZ, 0x33, !PT ;  /* 0x00000004ff037212 */ /* 0x001fca00078e33ff */
[----:B------:R-:W-:-:S05]  /*185e0*/  IMAD.IADD R0, R0, 0x1, R3 ;  /* 0x0000000100007824 */ /* 0x000fca00078e0203 */
[----:B------:R3:W-:Y:S01]  /*185f0*/  STL [R1+0x14], R0 ;  /* 0x0000140001007387 */ /* 0x0007e20000100800 */
[----:B------:R-:W-:Y:S05]  /*18600*/  BRA `(.L_x_8179) ;  /* 0x0000000000107947 */ /* 0x000fea0003800000 */
.L_x_8174:
[----:B------:R0:W-:Y:S01]  /*18610*/  STL [R1+0x10], R4 ;  /* 0x0000100401007387 */ /* 0x0001e20000100800 */
[----:B------:R-:W-:-:S03]  /*18620*/  ULDC UR42, c[0x0][0xc3c] ;  /* 0x00030f00002a7ab9 */ /* 0x000fc60000000800 */
[----:B------:R0:W-:Y:S04]  /*18630*/  STL [R1+0x14], RZ ;  /* 0x000014ff01007387 */ /* 0x0001e80000100800 */
[----:B------:R0:W-:Y:S02]  /*18640*/  STL [R1+0x18], RZ ;  /* 0x000018ff01007387 */ /* 0x0001e40000100800 */
.L_x_8179:
[----:B------:R-:W4:Y:S04]  /*18650*/  LDL R3, [R1+0x14] ;  /* 0x0000140001037983 */ /* 0x000f280000100800 */
[----:B--2---:R-:W2:Y:S04]  /*18660*/  LDL R2, [R1+0x18] ;  /* 0x0000180001027983 */ /* 0x004ea80000100800 */
[----:B0-----:R-:W5:Y:S01]  /*18670*/  LDL R4, [R1+0x10] ;  /* 0x0000100001047983 */ /* 0x001f620000100800 */
[----:B---3--:R-:W0:Y:S02]  /*18680*/  S2R R0, SR_TID.X ;  /* 0x0000000000007919 */ /* 0x008e240000002100 */
[----:B0-----:R-:W-:Y:S01]  /*18690*/  LOP3.LUT R0, R0, 0x1f, RZ, 0xc0, !PT ;  /* 0x0000001f00007812 */ /* 0x001fe200078ec0ff */
[----:B------:R-:W-:Y:S03]  /*186a0*/  BAR.SYNC.DEFER_BLOCKING 0x4, 0x180 ;  /* 0x0106000000007b1d */ /* 0x000fe60000010000 */
[----:B------:R-:W-:-:S13]  /*186b0*/  ISETP.NE.AND P0, PT, R0, RZ, PT ;  /* 0x000000ff0000720c */ /* 0x000fda0003f05270 */
[----:B------:R-:W-:Y:S01]  /*186c0*/  @!P0 MOV R0, 0x400 ;  /* 0x0000040000008802 */ /* 0x000fe20000000f00 */
[----:B----4-:R-:W-:Y:S02]  /*186d0*/  IMAD.MOV.U32 R5, RZ, RZ, R3 ;  /* 0x000000ffff057224 */ /* 0x010fe400078e0003 */
[----:B------:R-:W0:Y:S01]  /*186e0*/  @!P0 S2R R3, SR_CgaCtaId ;  /* 0x0000000000038919 */ /* 0x000e220000008800 */
[----:B--2---:R-:W-:Y:S01]  /*186f0*/  IMAD.MOV.U32 R6, RZ, RZ, R2 ;  /* 0x000000ffff067224 */ /* 0x004fe200078e0002 */
[----:B0-----:R-:W-:Y:S01]  /*18700*/  @!P0 LEA R17, R3, R0, 0x18 ;  /* 0x0000000003118211 */ /* 0x001fe200078ec0ff */
[----:B------:R-:W-:-:S04]  /*18710*/  IMAD.U32 R0, RZ, RZ, UR42 ;  /* 0x0000002aff007e24 */ /* 0x000fc8000f8e00ff */
[----:B------:R-:W-:-:S05]  /*18720*/  @!P0 IMAD.MOV.U32 R7, RZ, RZ, R0 ;  /* 0x000000ffff078224 */ /* 0x000fca00078e0000 */
[----:B-----5:R0:W-:Y:S01]  /*18730*/  @!P0 STS.128 [R17+0x2e8d0], R4 ;  /* 0x02e8d00411008388 */ /* 0x0201e20000000c00 */
[----:B------:R-:W-:Y:S06]  /*18740*/  BAR.ARV 0x5, 0x180 ;  /* 0x0146000000007b1d */ /* 0x000fec0000002000 */
.L_x_8172:
[----:B------:R-:W-:Y:S02]  /*18750*/  ULDC UR4, c[0x0][0xc3c] ;  /* 0x00030f0000047ab9 */ /* 0x000fe40000000800 */
[----:B------:R-:W-:-:S06]  /*18760*/  UISETP.GE.AND UP0, UPT, UR42, UR4, UPT ;  /* 0x000000042a00728c */ /* 0x000fcc000bf06270 */
[----:B------:R-:W-:-:S13]  /*18770*/  PLOP3.LUT P0, PT, PT, PT, UP0, 0x80, 0x0 ;  /* 0x000000000000781c */ /* 0x000fda0003f0f008 */
[----:B------:R-:W-:Y:S05]  /*18780*/  @!P0 BRA `(.L_x_8180) ;  /* 0xffffffb000608947 */ /* 0x000fea000383ffff */
.L_x_8112:
[----:B------:R-:W3:Y:S01]  /*18790*/  LDL.LU R0, [R1+0x34] ;  /* 0x0000340001007983 */ /* 0x000ee20000300800 */
[----:B------:R-:W-:Y:S01]  /*187a0*/  BSSY B0, `(.L_x_8181) ;  /* 0x000000b000007945 */ /* 0x000fe20003800000 */
[----:B012---:R-:W0:Y:S01]  /*187b0*/  S2R R5, SR_CgaCtaId ;  /* 0x0000000000057919 */ /* 0x007e220000008800 */
[----:B---3--:R-:W-:-:S05]  /*187c0*/  VIADD R0, R0, 0x1 ;  /* 0x0000000100007836 */ /* 0x008fca0000000000 */
        /* <DEDUP_REMOVED lines=8> */
.L_x_8229:
[----:B------:R-:W-:Y:S05]  /*18850*/  BSYNC B0 ;  /* 0x0000000000007941 */ /* 0x000fea0003800000 */
.L_x_8181:
[----:B------:R-:W-:-:S03]  /*18860*/  UMOV UR4, 0xffffffff ;  /* 0xffffffff00047882 */ /* 0x000fc60000000000 */
[----:B------:R-:W-:Y:S05]  /*18870*/  BRA.DIV UR4, `(.L_x_8183) ;  /* 0x00000016042c7947 */ /* 0x000fea000b800000 */
[----:B------:R-:W1:Y:S02]  /*18880*/  S2R R2, SR_TID.X ;  /* 0x0000000000027919 */ /* 0x000e640000002100 */
[----:B-1----:R-:W-:-:S04]  /*18890*/  SHF.R.U32.HI R2, RZ, 0x5, R2 ;  /* 0x00000005ff027819 */ /* 0x002fc80000011602 */
[----:B------:R-:W-:-:S05]  /*188a0*/  LOP3.LUT R2, R2, 0x3, RZ, 0xc0, !PT ;  /* 0x0000000302027812 */ /* 0x000fca00078ec0ff */
[----:B------:R1:W2:Y:S02]  /*188b0*/  SHFL.IDX PT, R14, R2, RZ, 0x1f ;  /* 0x00001fff020e7589 */ /* 0x0002a400000e0000 */
.L_x_8232:
[----:B--2---:R-:W-:Y:S01]  /*188c0*/  ISETP.NE.AND P0, PT, R14, RZ, PT ;  /* 0x000000ff0e00720c */ /* 0x004fe20003f05270 */
[----:B------:R-:W-:-:S12]  /*188d0*/  BSSY B0, `(.L_x_8184) ;  /* 0x000002e000007945 */ /* 0x000fd80003800000 */
[----:B------:R-:W-:Y:S05]  /*188e0*/  @P0 BRA `(.L_x_8185) ;  /* 0x0000000000b00947 */ /* 0x000fea0003800000 */
[----:B------:R-:W-:-:S03]  /*188f0*/  UMOV UR4, 0xffffffff ;  /* 0xffffffff00047882 */ /* 0x000fc60000000000 */
[----:B------:R-:W-:Y:S05]  /*18900*/  BRA.DIV UR4, `(.L_x_8186) ;  /* 0x00000016043c7947 */ /* 0x000fea000b800000 */
[----:B------:R-:W-:-:S13]  /*18910*/  ELECT P6, URZ, PT ;  /* 0x00000000003f782f */ /* 0x000fda00038c0000 */
.L_x_8235:
[----:B------:R-:W-:Y:S05]  /*18920*/  @!P6 BRA `(.L_x_8185) ;  /* 0x0000000000a0e947 */ /* 0x000fea0003800000 */
[----:B------:R-:W-:-:S06]  /*18930*/  ULOP3.LUT UR4, UR38, 0x2, URZ, 0xfc, !UPT ;  /* 0x0000000226047892 */ /* 0x000fcc000f8efc3f */
[----:B-1----:R-:W-:-:S05]  /*18940*/  IMAD.U32 R2, RZ, RZ, UR4 ;  /* 0x00000004ff027e24 */ /* 0x002fca000f8e00ff */
[----:B------:R-:W-:-:S13]  /*18950*/  ISETP.NE.AND P0, PT, R2, 0x3, PT ;  /* 0x000000030200780c */ /* 0x000fda0003f05270 */
[----:B------:R-:W-:Y:S05]  /*18960*/  @!P0 BRA `(.L_x_8187) ;  /* 0x0000000000048947 */ /* 0x000fea0003800000 */
[----:B------:R-:W-:Y:S01]  /*18970*/  BPT.TRAP 0x1 ;  /* 0x000000040000795c */ /* 0x000fe20000300000 */
.L_x_8187:
        /* <DEDUP_REMOVED lines=14> */
.L_x_8236:
[----:B------:R-:W1:Y:S02]  /*18a60*/  SYNCS.PHASECHK.TRANS64.TRYWAIT P1, [R7+URZ], R2 ;  /* 0x00000002070075a7 */ /* 0x000e64000802017f */
[----:B-1----:R-:W-:Y:S05]  /*18a70*/  @!P1 BRA `(.L_x_8189) ;  /* 0x0000001400149947 */ /* 0x002fea0003800000 */
.L_x_8237:
[----:B------:R-:W-:Y:S05]  /*18a80*/  @!P0 BRA `(.L_x_8190) ;  /* 0x0000000000048947 */ /* 0x000fea0003800000 */
[----:B------:R-:W-:Y:S01]  /*18a90*/  BPT.TRAP 0x1 ;  /* 0x000000040000795c */ /* 0x000fe20000300000 */
.L_x_8190:
[----:B------:R-:W2:Y:S02]  /*18aa0*/  LDL.LU R4, [R1] ;  /* 0x0000000001047983 */ /* 0x000ea40000300800 */
[----:B--2---:R-:W-:-:S04]  /*18ab0*/  IMAD R4, R4, 0x8, R0 ;  /* 0x0000000804047824 */ /* 0x004fc800078e0200 */
[----:B------:R-:W2:Y:S02]  /*18ac0*/  SYNCS.PHASECHK.TRANS64.TRYWAIT P1, [R4+URZ+0x2e860], R5 ;  /* 0x02e86005040075a7 */ /* 0x000ea4000802017f */
[----:B--2---:R-:W-:Y:S05]  /*18ad0*/  @!P1 BRA `(.L_x_8191) ;  /* 0x0000001400109947 */ /* 0x004fea0003800000 */
.L_x_8238:
[----:B------:R-:W-:Y:S05]  /*18ae0*/  @!P0 BRA `(.L_x_8192) ;  /* 0x0000000000048947 */ /* 0x000fea0003800000 */
[----:B------:R-:W-:Y:S01]  /*18af0*/  BPT.TRAP 0x1 ;  /* 0x000000040000795c */ /* 0x000fe20000300000 */
.L_x_8192:
[----:B------:R-:W-:-:S04]  /*18b00*/  IMAD R3, R3, 0x8, R0 ;  /* 0x0000000803037824 */ /* 0x000fc800078e0200 */
[----:B------:R-:W3:Y:S02]  /*18b10*/  SYNCS.PHASECHK.TRANS64.TRYWAIT P1, [R3+URZ+0x2e860], R2 ;  /* 0x02e86002030075a7 */ /* 0x000ee4000802017f */
[----:B---3--:R-:W-:Y:S05]  /*18b20*/  @!P1 BRA `(.L_x_8193) ;  /* 0x0000001400109947 */ /* 0x008fea0003800000 */
.L_x_8239:
[----:B------:R-:W-:Y:S05]  /*18b30*/  @!P0 BRA `(.L_x_8194) ;  /* 0x0000000000048947 */ /* 0x000fea0003800000 */
[----:B------:R-:W-:Y:S01]  /*18b40*/  BPT.TRAP 0x1 ;  /* 0x000000040000795c */ /* 0x000fe20000300000 */
.L_x_8194:
[----:B------:R-:W4:Y:S02]  /*18b50*/  SYNCS.PHASECHK.TRANS64.TRYWAIT P0, [R4+URZ+0x2e880], R5 ;  /* 0x02e88005040075a7 */ /* 0x000f24000800017f */
[----:B----4-:R-:W-:Y:S05]  /*18b60*/  @!P0 BRA `(.L_x_8195) ;  /* 0x0000001400148947 */ /* 0x010fea0003800000 */
.L_x_8196:
[----:B------:R0:W0:Y:S02]  /*18b70*/  SYNCS.PHASECHK.TRANS64.TRYWAIT P0, [R3+URZ+0x2e880], R2 ;  /* 0x02e88002030075a7 */ /* 0x000024000800017f */
[----:B0-----:R-:W-:Y:S05]  /*18b80*/  @!P0 NANOSLEEP.SYNCS 0x989680 ;  /* 0x009896800000895d */ /* 0x001fea0003900000 */
[----:B------:R-:W0:Y:S02]  /*18b90*/  @!P0 SYNCS.PHASECHK.TRANS64 P0, [R3+URZ+0x2e880], R2 ;  /* 0x02e88002030085a7 */ /* 0x000e24000800007f */
[----:B0-----:R-:W-:Y:S05]  /*18ba0*/  @!P0 BRA `(.L_x_8196) ;  /* 0xfffffffc00f08947 */ /* 0x001fea000383ffff */
.L_x_8185:
[----:B------:R-:W-:Y:S05]  /*18bb0*/  BSYNC B0 ;  /* 0x0000000000007941 */ /* 0x000fea0003800000 */
.L_x_8184:
[----:B------:R-:W-:Y:S05]  /*18bc0*/  EXIT ;  /* 0x000000000000794d */ /* 0x000fea0003800000 */
.L_x_8048:
[----:B0-----:R-:W-:-:S04]  /*18bd0*/  IMAD.U32 R3, RZ, RZ, UR41 ;  /* 0x00000029ff037e24 */ /* 0x001fc8000f8e00ff */
[----:B------:R0:W1:Y:S03]  /*18be0*/  SYNCS.PHASECHK.TRANS64.TRYWAIT P0, [R3+URZ+0x2e800], R0 ;  /* 0x02e80000030075a7 */ /* 0x000066000800017f */
[----:B-1----:R-:W-:Y:S05]  /*18bf0*/  @!P0 NANOSLEEP.SYNCS 0x989680 ;  /* 0x009896800000895d */ /* 0x002fea0003900000 */
[----:B------:R-:W1:Y:S02]  /*18c00*/  @!P0 SYNCS.PHASECHK.TRANS64 P0, [R3+URZ+0x2e800], R0 ;  /* 0x02e80000030085a7 */ /* 0x000e64000800007f */
[----:B-1----:R-:W-:Y:S05]  /*18c10*/  @!P0 BRA `(.L_x_8048) ;  /* 0xfffffffc00ec8947 */ /* 0x002fea000383ffff */
[----:B------:R-:W-:Y:S05]  /*18c20*/  BRA `(.L_x_8197) ;  /* 0xfffffe94000c7947 */ /* 0x000fea000383ffff */
.L_x_8052:
[----:B-1----:R1:W2:Y:S02]  /*18c30*/  SYNCS.PHASECHK.TRANS64.TRYWAIT P0, [R2+URZ+0x2e830], R3 ;  /* 0x02e83003020075a7 */ /* 0x0022a4000800017f */
[----:B--2---:R-:W-:Y:S05]  /*18c40*/  @!P0 NANOSLEEP.SYNCS 0x989680 ;  /* 0x009896800000895d */ /* 0x004fea0003900000 */
[----:B------:R-:W2:Y:S02]  /*18c50*/  @!P0 SYNCS.PHASECHK.TRANS64 P0, [R2+URZ+0x2e830], R3 ;  /* 0x02e83003020085a7 */ /* 0x000ea4000800007f */
[----:B--2---:R-:W-:Y:S05]  /*18c60*/  @!P0 BRA `(.L_x_8052) ;  /* 0xfffffffc00f08947 */ /* 0x004fea000383ffff */
[----:B------:R-:W-:Y:S05]  /*18c70*/  BRA `(.L_x_8051) ;  /* 0xfffffe9400287947 */ /* 0x000fea000383ffff */
.L_x_8057:
[----:B-1----:R-:W-:-:S04]  /*18c80*/  IMAD.U32 R5, RZ, RZ, UR6 ;  /* 0x00000006ff057e24 */ /* 0x002fc8000f8e00ff */
[----:B------:R1:W2:Y:S03]  /*18c90*/  SYNCS.PHASECHK.TRANS64.TRYWAIT P3, [R5+URZ+0x2e830], R0 ;  /* 0x02e83000050075a7 */ /* 0x0002a6000806017f */
[----:B--2---:R-:W-:Y:S05]  /*18ca0*/  @!P3 NANOSLEEP.SYNCS 0x989680 ;  /* 0x009896800000b95d */ /* 0x004fea0003900000 */
[----:B------:R-:W2:Y:S02]  /*18cb0*/  @!P3 SYNCS.PHASECHK.TRANS64 P3, [R5+URZ+0x2e830], R0 ;  /* 0x02e830000500b5a7 */ /* 0x000ea4000806007f */
[----:B--2---:R-:W-:Y:S05]  /*18cc0*/  @!P3 BRA `(.L_x_8057) ;  /* 0xfffffffc00ecb947 */ /* 0x004fea000383ffff */
[----:B------:R-:W-:Y:S05]  /*18cd0*/  BRA `(.L_x_8054) ;  /* 0xfffffed400547947 */ /* 0x000fea000383ffff */
.L_x_8061:
[----:B-1----:R-:W-:-:S04]  /*18ce0*/  IMAD.U32 R5, RZ, RZ, UR6 ;  /* 0x00000006ff057e24 */ /* 0x002fc8000f8e00ff */
[----:B------:R1:W2:Y:S03]  /*18cf0*/  SYNCS.PHASECHK.TRANS64.TRYWAIT P3, [R5+URZ+0x2e850], R0 ;  /* 0x02e85000050075a7 */ /* 0x0002a6000806017f */
[----:B--2---:R-:W-:Y:S05]  /*18d00*/  @!P3 NANOSLEEP.SYNCS 0x989680 ;  /* 0x009896800000b95d */ /* 0x004fea0003900000 */
[----:B------:R-:W2:Y:S02]  /*18d10*/  @!P3 SYNCS.PHASECHK.TRANS64 P3, [R5+URZ+0x2e850], R0 ;  /* 0x02e850000500b5a7 */ /* 0x000ea4000806007f */
[----:B--2---:R-:W-:Y:S05]  /*18d20*/  @!P3 BRA `(.L_x_8061) ;  /* 0xfffffffc00ecb947 */ /* 0x004fea000383ffff */
[----:B------:R-:W-:Y:S05]  /*18d30*/  BRA `(.L_x_8058) ;  /* 0xfffffee000547947 */ /* 0x000fea000383ffff */
.L_x_8068:
[----:B-1----:R-:W-:-:S04]  /*18d40*/  IMAD.U32 R5, RZ, RZ, UR6 ;  /* 0x00000006ff057e24 */ /* 0x002fc8000f8e00ff */
[----:B------:R1:W2:Y:S03]  /*18d50*/  SYNCS.PHASECHK.TRANS64.TRYWAIT P2, [R5+URZ+0x2e830], R0 ;  /* 0x02e83000050075a7 */ /* 0x0002a6000804017f */
[----:B--2---:R-:W-:Y:S05]  /*18d60*/  @!P2 NANOSLEEP.SYNCS 0x989680 ;  /* 0x009896800000a95d */ /* 0x004fea0003900000 */
[----:B------:R-:W2:Y:S02]  /*18d70*/  @!P2 SYNCS.PHASECHK.TRANS64 P2, [R5+URZ+0x2e830], R0 ;  /* 0x02e830000500a5a7 */ /* 0x000ea4000804007f */
[----:B--2---:R-:W-:Y:S05]  /*18d80*/  @!P2 BRA `(.L_x_8068) ;  /* 0xfffffffc00eca947 */ /* 0x004fea000383ffff */
[----:B------:R-:W-:Y:S05]  /*18d90*/  BRA `(.L_x_8065) ;  /* 0xffffff18009c7947 */ /* 0x000fea000383ffff */
.L_x_8072:
[----:B-1----:R-:W-:-:S04]  /*18da0*/  IMAD.U32 R5, RZ, RZ, UR6 ;  /* 0x00000006ff057e24 */ /* 0x002fc8000f8e00ff */
[----:B------:R1:W2:Y:S03]  /*18db0*/  SYNCS.PHASECHK.TRANS64.TRYWAIT P2, [R5+URZ+0x2e850], R0 ;  /* 0x02e85000050075a7 */ /* 0x0002a6000804017f */
[----:B--2---:R-:W-:Y:S05]  /*18dc0*/  @!P2 NANOSLEEP.SYNCS 0x989680 ;  /* 0x009896800000a95d */ /* 0x004fea0003900000 */
[----:B------:R-:W2:Y:S02]  /*18dd0*/  @!P2 SYNCS.PHASECHK.TRANS64 P2, [R5+URZ+0x2e850], R0 ;  /* 0x02e850000500a5a7 */ /* 0x000ea4000804007f */
[----:B--2---:R-:W-:Y:S05]  /*18de0*/  @!P2 BRA `(.L_x_8072) ;  /* 0xfffffffc00eca947 */ /* 0x004fea000383ffff */
[----:B------:R-:W-:Y:S05]  /*18df0*/  BRA `(.L_x_8069) ;  /* 0xffffff2400907947 */ /* 0x000fea000383ffff */
.L_x_8078:
[----:B-1----:R-:W-:-:S04]  /*18e00*/  IMAD.U32 R7, RZ, RZ, UR5 ;  /* 0x00000005ff077e24 */ /* 0x002fc8000f8e00ff */
[----:B------:R1:W2:Y:S03]  /*18e10*/  SYNCS.PHASECHK.TRANS64.TRYWAIT P0, [R7+URZ+0x2e850], R4 ;  /* 0x02e85004070075a7 */ /* 0x0002a6000800017f */
[----:B--2---:R-:W-:Y:S05]  /*18e20*/  @!P0 NANOSLEEP.SYNCS 0x989680 ;  /* 0x009896800000895d */ /* 0x004fea0003900000 */
[----:B------:R-:W2:Y:S02]  /*18e30*/  @!P0 SYNCS.PHASECHK.TRANS64 P0, [R7+URZ+0x2e850], R4 ;  /* 0x02e85004070085a7 */ /* 0x000ea4000800007f */
[----:B--2---:R-:W-:Y:S05]  /*18e40*/  @!P0 BRA `(.L_x_8078) ;  /* 0xfffffffc00ec8947 */ /* 0x004fea000383ffff */
[----:B------:R-:W-:Y:S05]  /*18e50*/  BRA `(.L_x_8077) ;  /* 0xffffff4c00d07947 */ /* 0x000fea000383ffff */
.L_x_8128:
[----:B------:R-:W-:Y:S02]  /*18e60*/  IMAD.MOV.U32 R13, RZ, RZ, R0 ;  /* 0x000000ffff0d7224 */ /* 0x000fe400078e0000 */
[----:B------:R-:W-:Y:S02]  /*18e70*/  IMAD.MOV.U32 R12, RZ, RZ, RZ ;  /* 0x000000ffff0c7224 */ /* 0x000fe400078e00ff */
[----:B------:R-:W-:Y:S02]  /*18e80*/  IMAD.MOV.U32 R11, RZ, RZ, 0x1f ;  /* 0x0000001fff0b7424 */ /* 0x000fe400078e00ff */
[----:B------:R-:W-:-:S07]  /*18e90*/  IMAD.MOV.U32 R15, RZ, RZ, -0x1 ;  /* 0xffffffffff0f7424 */ /* 0x000fce00078e00ff */
[----:B01-3--:R-:W-:Y:S05]  /*18ea0*/  WARPSYNC.COLLECTIVE R15, `(.L_x_8198) ;  /* 0x000000000f087348 */ /* 0x00bfea0003c00000 */
[----:B------:R2:W4:Y:S02]  /*18eb0*/  SHFL.IDX P6, R14, R13, R12, R11 ;  /* 0x0000000c0d0e7389 */ /* 0x00052400000c000b */
[----:B01234-:R-:W-:Y:S01]  /*18ec0*/  ENDCOLLECTIVE ;  /* 0x000000000000791b */ /* 0x01ffe20003800000 */
.L_x_8198:
[----:B------:R-:W-:Y:S05]  /*18ed0*/  BRA `(.L_x_8199) ;  /* 0xffffffb800d47947 */ /* 0x000fea000383ffff */
.L_x_8130:
[----:B------:R-:W-:Y:S01]  /*18ee0*/  BSSY B0, `(.L_x_8200) ;  /* 0x0000006000007945 */ /* 0x000fe20003800000 */
[----:B------:R-:W-:-:S07]  /*18ef0*/  IMAD.MOV.U32 R15, RZ, RZ, -0x1 ;  /* 0xffffffffff0f7424 */ /* 0x000fce00078e00ff */
[----:B01-3--:R-:W-:Y:S05]  /*18f00*/  WARPSYNC.COLLECTIVE R15, `(.L_x_8201) ;  /* 0x000000000f0c7348 */ /* 0x00bfea0003c00000 */
[----:B------:R-:W-:Y:S02]  /*18f10*/  ELECT P6, UR62, PT ;  /* 0x00000000003e782f */ /* 0x000fe400038c0000 */
[----:B------:R-:W-:Y:S01]  /*18f20*/  MOV R14, UR62 ;  /* 0x0000003e000e7c02 */ /* 0x000fe20008000f00 */
[----:B01-3--:R-:W-:Y:S10]  /*18f30*/  ENDCOLLECTIVE ;  /* 0x000000000000791b */ /* 0x00bff40003800000 */
.L_x_8201:
[----:B------:R-:W-:Y:S05]  /*18f40*/  BSYNC B0 ;  /* 0x0000000000007941 */ /* 0x000fea0003800000 */
.L_x_8200:
[----:B------:R-:W-:Y:S05]  /*18f50*/  BRA `(.L_x_8202) ;  /* 0xffffffb800dc7947 */ /* 0x000fea000383ffff */
.L_x_8132:
[----:B0-----:R0:W2:Y:S02]  /*18f60*/  SYNCS.PHASECHK.TRANS64.TRYWAIT P0, [R4+URZ+0x2e880], R3 ;  /* 0x02e88003040075a7 */ /* 0x0010a4000800017f */
[----:B--2---:R-:W-:Y:S05]  /*18f70*/  @!P0 NANOSLEEP.SYNCS 0x989680 ;  /* 0x009896800000895d */ /* 0x004fea0003900000 */
[----:B------:R-:W2:Y:S02]  /*18f80*/  @!P0 SYNCS.PHASECHK.TRANS64 P0, [R4+URZ+0x2e880], R3 ;  /* 0x02e88003040085a7 */ /* 0x000ea4000800007f */
[----:B--2---:R-:W-:Y:S05]  /*18f90*/  @!P0 BRA `(.L_x_8132) ;  /* 0xfffffffc00f08947 */ /* 0x004fea000383ffff */
[----:B------:R-:W-:Y:S05]  /*18fa0*/  BRA `(.L_x_8203) ;  /* 0xffffffbc00407947 */ /* 0x000fea000383ffff */
.L_x_8134:
[----:B--2---:R2:W3:Y:S02]  /*18fb0*/  SYNCS.PHASECHK.TRANS64.TRYWAIT P0, [R4+URZ+0x2e840], R3 ;  /* 0x02e84003040075a7 */ /* 0x0044e4000800017f */
[----:B---3--:R-:W-:Y:S05]  /*18fc0*/  @!P0 NANOSLEEP.SYNCS 0x989680 ;  /* 0x009896800000895d */ /* 0x008fea0003900000 */
[----:B------:R-:W3:Y:S02]  /*18fd0*/  @!P0 SYNCS.PHASECHK.TRANS64 P0, [R4+URZ+0x2e840], R3 ;  /* 0x02e84003040085a7 */ /* 0x000ee4000800007f */
[----:B---3--:R-:W-:Y:S05]  /*18fe0*/  @!P0 BRA `(.L_x_8134) ;  /* 0xfffffffc00f08947 */ /* 0x008fea000383ffff */
[----:B------:R-:W-:Y:S05]  /*18ff0*/  BRA `(.L_x_8204) ;  /* 0xffffffbc00947947 */ /* 0x000fea000383ffff */
.L_x_8138:
        /* <DEDUP_REMOVED lines=11> */
.L_x_8205:
[C---:B------:R-:W-:Y:S01]  /*190b0*/  VIADD R5, R4.reuse, 0x10 ;  /* 0x0000001004057836 */ /* 0x040fe20000000000 */
[C---:B------:R-:W-:Y:S01]  /*190c0*/  ISETP.GE.AND P1, PT, R4.reuse, R3, PT ;  /* 0x000000030400720c */ /* 0x040fe20003f26270 */
[----:B------:R-:W-:Y:S02]  /*190d0*/  VIADD R8, R4, 0x60 ;  /* 0x0000006004087836 */ /* 0x000fe40000000000 */
[----:B------:R-:W-:Y:S02]  /*190e0*/  IMAD.MOV.U32 R13, RZ, RZ, R2 ;  /* 0x000000ffff0d7224 */ /* 0x000fe400078e0002 */
[----:B------:R-:W-:-:S08]  /*190f0*/  IMAD.MOV.U32 R6, RZ, RZ, R14 ;  /* 0x000000ffff067224 */ /* 0x000fd000078e000e */
[----:B------:R-:W-:Y:S05]  /*19100*/  WARPSYNC.COLLECTIVE R15, `(.L_x_8206) ;  /* 0x000000000f087348 */ /* 0x000fea0003c00000 */
[----:B------:R0:W1:Y:S02]  /*19110*/  SHFL.IDX P6, R14, R13, R12, R11 ;  /* 0x0000000c0d0e7389 */ /* 0x00006400000c000b */
[----:B01----:R-:W-:Y:S01]  /*19120*/  ENDCOLLECTIVE ;  /* 0x000000000000791b */ /* 0x003fe20003800000 */
.L_x_8206:
[----:B------:R-:W-:Y:S02]  /*19130*/  IMAD.MOV.U32 R13, RZ, RZ, R0 ;  /* 0x000000ffff0d7224 */ /* 0x000fe400078e0000 */
[----:B------:R-:W-:Y:S02]  /*19140*/  IMAD.MOV.U32 R12, RZ, RZ, 0x1 ;  /* 0x00000001ff0c7424 */ /* 0x000fe400078e00ff */
[----:B------:R-:W-:-:S07]  /*19150*/  IMAD.MOV.U32 R7, RZ, RZ, R14 ;  /* 0x000000ffff077224 */ /* 0x000fce00078e000e */
[----:B------:R-:W-:Y:S05]  /*19160*/  WARPSYNC.COLLECTIVE R15, `(.L_x_8207) ;  /* 0x000000000f087348 */ /* 0x000fea0003c00000 */
[----:B------:R0:W1:Y:S02]  /*19170*/  SHFL.IDX P6, R14, R13, R12, R11 ;  /* 0x0000000c0d0e7389 */ /* 0x00006400000c000b */
[----:B01----:R-:W-:Y:S01]  /*19180*/  ENDCOLLECTIVE ;  /* 0x000000000000791b */ /* 0x003fe20003800000 */
.L_x_8207:
        /* <DEDUP_REMOVED lines=16> */
.L_x_8208:
[----:B------:R-:W-:Y:S02]  /*19290*/  IMAD.MOV.U32 R13, RZ, RZ, R0 ;  /* 0x000000ffff0d7224 */ /* 0x000fe400078e0000 */
[----:B------:R-:W-:Y:S02]  /*192a0*/  IMAD.MOV.U32 R12, RZ, RZ, 0x2 ;  /* 0x00000002ff0c7424 */ /* 0x000fe400078e00ff */
[----:B------:R-:W-:-:S07]  /*192b0*/  IMAD.MOV.U32 R7, RZ, RZ, R14 ;  /* 0x000000ffff077224 */ /* 0x000fce00078e000e */
[----:B------:R-:W-:Y:S05]  /*192c0*/  WARPSYNC.COLLECTIVE R15, `(.L_x_8209) ;  /* 0x000000000f087348 */ /* 0x000fea0003c00000 */
[----:B------:R0:W1:Y:S02]  /*192d0*/  SHFL.IDX P6, R14, R13, R12, R11 ;  /* 0x0000000c0d0e7389 */ /* 0x00006400000c000b */
[----:B01----:R-:W-:Y:S01]  /*192e0*/  ENDCOLLECTIVE ;  /* 0x000000000000791b */ /* 0x003fe20003800000 */
.L_x_8209:
        /* <DEDUP_REMOVED lines=16> */
.L_x_8210:
[----:B------:R-:W-:Y:S02]  /*193f0*/  IMAD.MOV.U32 R13, RZ, RZ, R0 ;  /* 0x000000ffff0d7224 */ /* 0x000fe400078e0000 */
[----:B------:R-:W-:Y:S02]  /*19400*/  IMAD.MOV.U32 R12, RZ, RZ, 0x3 ;  /* 0x00000003ff0c7424 */ /* 0x000fe400078e00ff */
[----:B------:R-:W-:-:S07]  /*19410*/  IMAD.MOV.U32 R7, RZ, RZ, R14 ;  /* 0x000000ffff077224 */ /* 0x000fce00078e000e */
[----:B------:R-:W-:Y:S05]  /*19420*/  WARPSYNC.COLLECTIVE R15, `(.L_x_8211) ;  /* 0x000000000f087348 */ /* 0x000fea0003c00000 */
[----:B------:R0:W1:Y:S02]  /*19430*/  SHFL.IDX P6, R14, R13, R12, R11 ;  /* 0x0000000c0d0e7389 */ /* 0x00006400000c000b */
[----:B01----:R-:W-:Y:S01]  /*19440*/  ENDCOLLECTIVE ;  /* 0x000000000000791b */ /* 0x003fe20003800000 */
.L_x_8211:
        /* <DEDUP_REMOVED lines=16> */
.L_x_8212:
[----:B------:R-:W-:Y:S02]  /*19550*/  IMAD.MOV.U32 R13, RZ, RZ, R0 ;  /* 0x000000ffff0d7224 */ /* 0x000fe400078e0000 */
[----:B------:R-:W-:Y:S02]  /*19560*/  IMAD.MOV.U32 R12, RZ, RZ, 0x4 ;  /* 0x00000004ff0c7424 */ /* 0x000fe400078e00ff */
[----:B------:R-:W-:-:S07]  /*19570*/  IMAD.MOV.U32 R7, RZ, RZ, R14 ;  /* 0x000000ffff077224 */ /* 0x000fce00078e000e */
[----:B------:R-:W-:Y:S05]  /*19580*/  WARPSYNC.COLLECTIVE R15, `(.L_x_8213) ;  /* 0x000000000f087348 */ /* 0x000fea0003c00000 */
[----:B------:R0:W1:Y:S02]  /*19590*/  SHFL.IDX P6, R14, R13, R12, R11 ;  /* 0x0000000c0d0e7389 */ /* 0x00006400000c000b */
[----:B01----:R-:W-:Y:S01]  /*195a0*/  ENDCOLLECTIVE ;  /* 0x000000000000791b */ /* 0x003fe20003800000 */
.L_x_8213:
        /* <DEDUP_REMOVED lines=16> */
.L_x_8214:
[----:B------:R-:W-:Y:S02]  /*196b0*/  IMAD.MOV.U32 R13, RZ, RZ, R0 ;  /* 0x000000ffff0d7224 */ /* 0x000fe400078e0000 */
[----:B------:R-:W-:Y:S02]  /*196c0*/  IMAD.MOV.U32 R12, RZ, RZ, 0x5 ;  /* 0x00000005ff0c7424 */ /* 0x000fe400078e00ff */
[----:B------:R-:W-:-:S07]  /*196d0*/  IMAD.MOV.U32 R7, RZ, RZ, R14 ;  /* 0x000000ffff077224 */ /* 0x000fce00078e000e */
[----:B------:R-:W-:Y:S05]  /*196e0*/  WARPSYNC.COLLECTIVE R15, `(.L_x_8215) ;  /* 0x000000000f087348 */ /* 0x000fea0003c00000 */
[----:B------:R0:W1:Y:S02]  /*196f0*/  SHFL.IDX P6, R14, R13, R12, R11 ;  /* 0x0000000c0d0e7389 */ /* 0x00006400000c000b */
[----:B01----:R-:W-:Y:S01]  /*19700*/  ENDCOLLECTIVE ;  /* 0x000000000000791b */ /* 0x003fe20003800000 */
.L_x_8215:
        /* <DEDUP_REMOVED lines=15> */
.L_x_8216:
[----:B------:R-:W-:Y:S02]  /*19800*/  IMAD.MOV.U32 R13, RZ, RZ, R0 ;  /* 0x000000ffff0d7224 */ /* 0x000fe400078e0000 */
[----:B------:R-:W-:Y:S02]  /*19810*/  IMAD.MOV.U32 R12, RZ, RZ, 0x6 ;  /* 0x00000006ff0c7424 */ /* 0x000fe400078e00ff */
[----:B------:R-:W-:-:S07]  /*19820*/  IMAD.MOV.U32 R7, RZ, RZ, R14 ;  /* 0x000000ffff077224 */ /* 0x000fce00078e000e */
[----:B------:R-:W-:Y:S05]  /*19830*/  WARPSYNC.COLLECTIVE R15, `(.L_x_8217) ;  /* 0x000000000f087348 */ /* 0x000fea0003c00000 */
[----:B------:R0:W1:Y:S02]  /*19840*/  SHFL.IDX P6, R14, R13, R12, R11 ;  /* 0x0000000c0d0e7389 */ /* 0x00006400000c000b */
[----:B01----:R-:W-:Y:S01]  /*19850*/  ENDCOLLECTIVE ;  /* 0x000000000000791b */ /* 0x003fe20003800000 */
.L_x_8217:
        /* <DEDUP_REMOVED lines=15> */
.L_x_8218:
[----:B------:R-:W-:Y:S02]  /*19950*/  IMAD.MOV.U32 R13, RZ, RZ, R0 ;  /* 0x000000ffff0d7224 */ /* 0x000fe400078e0000 */
[----:B------:R-:W-:Y:S02]  /*19960*/  IMAD.MOV.U32 R12, RZ, RZ, 0x7 ;  /* 0x00000007ff0c7424 */ /* 0x000fe400078e00ff */
[----:B------:R-:W-:-:S07]  /*19970*/  IMAD.MOV.U32 R7, RZ, RZ, R14 ;  /* 0x000000ffff077224 */ /* 0x000fce00078e000e */
[----:B------:R-:W-:Y:S05]  /*19980*/  WARPSYNC.COLLECTIVE R15, `(.L_x_8219) ;  /* 0x000000000f087348 */ /* 0x000fea0003c00000 */
[----:B------:R0:W1:Y:S02]  /*19990*/  SHFL.IDX P6, R14, R13, R12, R11 ;  /* 0x0000000c0d0e7389 */ /* 0x00006400000c000b */
[----:B01----:R-:W-:Y:S01]  /*199a0*/  ENDCOLLECTIVE ;  /* 0x000000000000791b */ /* 0x003fe20003800000 */
.L_x_8219:
        /* <DEDUP_REMOVED lines=10> */
.L_x_8220:
[----:B------:R-:W-:Y:S01]  /*19a50*/  @!PT LDS RZ, [RZ] ;  /* 0x00000000fffff984 */ /* 0x000fe20000000800 */
[----:B------:R-:W-:Y:S01]  /*19a60*/  @!PT LDS RZ, [RZ] ;  /* 0x00000000fffff984 */ /* 0x000fe20000000800 */
[----:B------:R-:W-:Y:S01]  /*19a70*/  @!PT LDS RZ, [RZ] ;  /* 0x00000000fffff984 */ /* 0x000fe20000000800 */
[----:B------:R3:W-:Y:S01]  /*19a80*/  @!P1 LDGSTS.E.BYPASS.LTC128B.128 [R9+0x1f400], desc[UR54][R6.64], !P0 ;  /* 0x1f40000006099fae */ /* 0x0007e2000c101d76 */
[----:B------:R-:W-:Y:S01]  /*19a90*/  IMAD.MOV.U32 R2, RZ, RZ, R14 ;  /* 0x000000ffff027224 */ /* 0x000fe200078e000e */
[----:B------:R-:W-:Y:S06]  /*19aa0*/  BRA `(.L_x_8221) ;  /* 0xffffffbc00d07947 */ /* 0x000fec000383ffff */
.L_x_8141:
[----:B0-----:R0:W2:Y:S02]  /*19ab0*/  SYNCS.PHASECHK.TRANS64.TRYWAIT P0, [R17+URZ+0x2e820], R0 ;  /* 0x02e82000110075a7 */ /* 0x0010a4000800017f */
[----:B--2---:R-:W-:Y:S05]  /*19ac0*/  @!P0 NANOSLEEP.SYNCS 0x989680 ;  /* 0x009896800000895d */ /* 0x004fea0003900000 */
[----:B------:R-:W2:Y:S02]  /*19ad0*/  @!P0 SYNCS.PHASECHK.TRANS64 P0, [R17+URZ+0x2e820], R0 ;  /* 0x02e82000110085a7 */ /* 0x000ea4000800007f */
[----:B--2---:R-:W-:Y:S05]  /*19ae0*/  @!P0 BRA `(.L_x_8141) ;  /* 0xfffffffc00f08947 */ /* 0x004fea000383ffff */
[----:B------:R-:W-:Y:S05]  /*19af0*/  BRA `(.L_x_8222) ;  /* 0xffffffc0002c7947 */ /* 0x000fea000383ffff */
.L_x_8147:
[----:B--2---:R2:W3:Y:S02]  /*19b00*/  SYNCS.PHASECHK.TRANS64.TRYWAIT P0, [R4+URZ+0x2e880], R3 ;  /* 0x02e88003040075a7 */ /* 0x0044e4000800017f */
[----:B---3--:R-:W-:Y:S05]  /*19b10*/  @!P0 NANOSLEEP.SYNCS 0x989680 ;  /* 0x009896800000895d */ /* 0x008fea0003900000 */
[----:B------:R-:W3:Y:S02]  /*19b20*/  @!P0 SYNCS.PHASECHK.TRANS64 P0, [R4+URZ+0x2e880], R3 ;  /* 0x02e88003040085a7 */ /* 0x000ee4000800007f */
[----:B---3--:R-:W-:Y:S05]  /*19b30*/  @!P0 BRA `(.L_x_8147) ;  /* 0xfffffffc00f08947 */ /* 0x008fea000383ffff */
[----:B------:R-:W-:Y:S05]  /*19b40*/  BRA `(.L_x_8223) ;  /* 0xffffffc000e87947 */ /* 0x000fea000383ffff */
.L_x_8152:
[----:B0-----:R0:W3:Y:S02]  /*19b50*/  SYNCS.PHASECHK.TRANS64.TRYWAIT P0, [R4+URZ+0x2e840], R3 ;  /* 0x02e84003040075a7 */ /* 0x0010e4000800017f */
[----:B---3--:R-:W-:Y:S05]  /*19b60*/  @!P0 NANOSLEEP.SYNCS 0x989680 ;  /* 0x009896800000895d */ /* 0x008fea0003900000 */
[----:B------:R-:W3:Y:S02]  /*19b70*/  @!P0 SYNCS.PHASECHK.TRANS64 P0, [R4+URZ+0x2e840], R3 ;  /* 0x02e84003040085a7 */ /* 0x000ee4000800007f */
[----:B---3--:R-:W-:Y:S05]  /*19b80*/  @!P0 BRA `(.L_x_8152) ;  /* 0xfffffffc00f08947 */ /* 0x008fea000383ffff */
[----:B------:R-:W-:Y:S05]  /*19b90*/  BRA `(.L_x_8224) ;  /* 0xffffffc400687947 */ /* 0x000fea000383ffff */
.L_x_8158:
[----:B--2---:R2:W3:Y:S02]  /*19ba0*/  SYNCS.PHASECHK.TRANS64.TRYWAIT P0, [R20+URZ+0x2e870], R2 ;  /* 0x02e87002140075a7 */ /* 0x0044e4000800017f */
[----:B---3--:R-:W-:Y:S05]  /*19bb0*/  @!P0 NANOSLEEP.SYNCS 0x989680 ;  /* 0x009896800000895d */ /* 0x008fea0003900000 */
[----:B------:R-:W3:Y:S02]  /*19bc0*/  @!P0 SYNCS.PHASECHK.TRANS64 P0, [R20+URZ+0x2e870], R2 ;  /* 0x02e87002140085a7 */ /* 0x000ee4000800007f */
[----:B---3--:R-:W-:Y:S05]  /*19bd0*/  @!P0 BRA `(.L_x_8158) ;  /* 0xfffffffc00f08947 */ /* 0x008fea000383ffff */
[----:B------:R-:W-:Y:S05]  /*19be0*/  BRA `(.L_x_8225) ;  /* 0xffffffc800047947 */ /* 0x000fea000383ffff */
.L_x_8160:
[----:B--2---:R2:W3:Y:S02]  /*19bf0*/  SYNCS.PHASECHK.TRANS64.TRYWAIT P0, [R20+URZ+0x2e860], R3 ;  /* 0x02e86003140075a7 */ /* 0x0044e4000800017f */
[----:B---3--:R-:W-:Y:S05]  /*19c00*/  @!P0 NANOSLEEP.SYNCS 0x989680 ;  /* 0x009896800000895d */ /* 0x008fea0003900000 */
[----:B------:R-:W3:Y:S02]  /*19c10*/  @!P0 SYNCS.PHASECHK.TRANS64 P0, [R20+URZ+0x2e860], R3 ;  /* 0x02e86003140085a7 */ /* 0x000ee4000800007f */
[----:B---3--:R-:W-:Y:S05]  /*19c20*/  @!P0 BRA `(.L_x_8160) ;  /* 0xfffffffc00f08947 */ /* 0x008fea000383ffff */
[----:B------:R-:W-:Y:S05]  /*19c30*/  BRA `(.L_x_8226) ;  /* 0xffffffc8000c7947 */ /* 0x000fea000383ffff */
.L_x_8167:
[----:B0-----:R0:W2:Y:S02]  /*19c40*/  SYNCS.PHASECHK.TRANS64.TRYWAIT P1, [R16+URZ+0x2e870], R3 ;  /* 0x02e87003100075a7 */ /* 0x0010a4000802017f */
[----:B--2---:R-:W-:Y:S05]  /*19c50*/  @!P1 NANOSLEEP.SYNCS 0x989680 ;  /* 0x009896800000995d */ /* 0x004fea0003900000 */
[----:B------:R-:W2:Y:S02]  /*19c60*/  @!P1 SYNCS.PHASECHK.TRANS64 P1, [R16+URZ+0x2e870], R3 ;  /* 0x02e87003100095a7 */ /* 0x000ea4000802007f */
[----:B--2---:R-:W-:Y:S05]  /*19c70*/  @!P1 BRA `(.L_x_8167) ;  /* 0xfffffffc00f09947 */ /* 0x004fea000383ffff */
[----:B------:R-:W-:Y:S05]  /*19c80*/  BRA `(.L_x_8227) ;  /* 0xffffffd0009c7947 */ /* 0x000fea000383ffff */
.L_x_8169:
[----:B0-----:R0:W2:Y:S02]  /*19c90*/  SYNCS.PHASECHK.TRANS64.TRYWAIT P1, [R16+URZ+0x2e860], R3 ;  /* 0x02e86003100075a7 */ /* 0x0010a4000802017f */
[----:B--2---:R-:W-:Y:S05]  /*19ca0*/  @!P1 NANOSLEEP.SYNCS 0x989680 ;  /* 0x009896800000995d */ /* 0x004fea0003900000 */
[----:B------:R-:W2:Y:S02]  /*19cb0*/  @!P1 SYNCS.PHASECHK.TRANS64 P1, [R16+URZ+0x2e860], R3 ;  /* 0x02e86003100095a7 */ /* 0x000ea4000802007f */
[----:B--2---:R-:W-:Y:S05]  /*19cc0*/  @!P1 BRA `(.L_x_8169) ;  /* 0xfffffffc00f09947 */ /* 0x004fea000383ffff */
[----:B------:R-:W-:Y:S05]  /*19cd0*/  BRA `(.L_x_8228) ;  /* 0xffffffd000a47947 */ /* 0x000fea000383ffff */
.L_x_8182:
[----:B0-----:R0:W1:Y:S02]  /*19ce0*/  SYNCS.PHASECHK.TRANS64.TRYWAIT P0, [R0+URZ+0x2e820], R3 ;  /* 0x02e82003000075a7 */ /* 0x001064000800017f */
[----:B-1----:R-:W-:Y:S05]  /*19cf0*/  @!P0 NANOSLEEP.SYNCS 0x989680 ;  /* 0x009896800000895d */ /* 0x002fea0003900000 */
[----:B------:R-:W1:Y:S02]  /*19d00*/  @!P0 SYNCS.PHASECHK.TRANS64 P0, [R0+URZ+0x2e820], R3 ;  /* 0x02e82003000085a7 */ /* 0x000e64000800007f */
[----:B-1----:R-:W-:Y:S05]  /*19d10*/  @!P0 BRA `(.L_x_8182) ;  /* 0xfffffffc00f08947 */ /* 0x002fea000383ffff */
[----:B------:R-:W-:Y:S05]  /*19d20*/  BRA `(.L_x_8229) ;  /* 0xffffffe800c87947 */ /* 0x000fea000383ffff */
.L_x_8183:
        /* <DEDUP_REMOVED lines=11> */
.L_x_8231:
[----:B------:R-:W-:Y:S05]  /*19de0*/  BSYNC B0 ;  /* 0x0000000000007941 */ /* 0x000fea0003800000 */
.L_x_8230:
[----:B------:R-:W-:Y:S05]  /*19df0*/  BRA `(.L_x_8232) ;  /* 0xffffffe800b07947 */ /* 0x000fea000383ffff */
.L_x_8186:
[----:B------:R-:W-:Y:S01]  /*19e00*/  BSSY B1, `(.L_x_8233) ;  /* 0x0000006000017945 */ /* 0x000fe20003800000 */
[----:B------:R-:W-:-:S07]  /*19e10*/  IMAD.MOV.U32 R15, RZ, RZ, -0x1 ;  /* 0xffffffffff0f7424 */ /* 0x000fce00078e00ff */
[----:B01----:R-:W-:Y:S05]  /*19e20*/  WARPSYNC.COLLECTIVE R15, `(.L_x_8234) ;  /* 0x000000000f0c7348 */ /* 0x003fea0003c00000 */
[----:B------:R-:W-:Y:S02]  /*19e30*/  ELECT P6, UR62, PT ;  /* 0x00000000003e782f */ /* 0x000fe400038c0000 */
[----:B------:R-:W-:Y:S01]  /*19e40*/  MOV R14, UR62 ;  /* 0x0000003e000e7c02 */ /* 0x000fe20008000f00 */
[----:B01----:R-:W-:Y:S10]  /*19e50*/  ENDCOLLECTIVE ;  /* 0x000000000000791b */ /* 0x003ff40003800000 */
.L_x_8234:
[----:B------:R-:W-:Y:S05]  /*19e60*/  BSYNC B1 ;  /* 0x0000000000017941 */ /* 0x000fea0003800000 */
.L_x_8233:
[----:B------:R-:W-:Y:S05]  /*19e70*/  BRA `(.L_x_8235) ;  /* 0xffffffe800a87947 */ /* 0x000fea000383ffff */
.L_x_8188:
[----:B0-----:R0:W1:Y:S02]  /*19e80*/  SYNCS.PHASECHK.TRANS64.TRYWAIT P1, [R6+URZ], R5 ;  /* 0x00000005060075a7 */ /* 0x001064000802017f */
[----:B-1----:R-:W-:Y:S05]  /*19e90*/  @!P1 NANOSLEEP.SYNCS 0x989680 ;  /* 0x009896800000995d */ /* 0x002fea0003900000 */
[----:B------:R-:W1:Y:S02]  /*19ea0*/  @!P1 SYNCS.PHASECHK.TRANS64 P1, [R6+URZ], R5 ;  /* 0x00000005060095a7 */ /* 0x000e64000802007f */
[----:B-1----:R-:W-:Y:S05]  /*19eb0*/  @!P1 BRA `(.L_x_8188) ;  /* 0xfffffffc00f09947 */ /* 0x002fea000383ffff */
[----:B------:R-:W-:Y:S05]  /*19ec0*/  BRA `(.L_x_8236) ;  /* 0xffffffe800e47947 */ /* 0x000fea000383ffff */
.L_x_8189:
[----:B-1----:R1:W2:Y:S02]  /*19ed0*/  SYNCS.PHASECHK.TRANS64.TRYWAIT P1, [R7+URZ], R2 ;  /* 0x00000002070075a7 */ /* 0x0022a4000802017f */
[----:B--2---:R-:W-:Y:S05]  /*19ee0*/  @!P1 NANOSLEEP.SYNCS 0x989680 ;  /* 0x009896800000995d */ /* 0x004fea0003900000 */
[----:B------:R-:W2:Y:S02]  /*19ef0*/  @!P1 SYNCS.PHASECHK.TRANS64 P1, [R7+URZ], R2 ;  /* 0x00000002070095a7 */ /* 0x000ea4000802007f */
[----:B--2---:R-:W-:Y:S05]  /*19f00*/  @!P1 BRA `(.L_x_8189) ;  /* 0xfffffffc00f09947 */ /* 0x004fea000383ffff */
[----:B------:R-:W-:Y:S05]  /*19f10*/  BRA `(.L_x_8237) ;  /* 0xffffffe800d87947 */ /* 0x000fea000383ffff */
.L_x_8191:
[----:B--2---:R2:W3:Y:S02]  /*19f20*/  SYNCS.PHASECHK.TRANS64.TRYWAIT P1, [R4+URZ+0x2e860], R5 ;  /* 0x02e86005040075a7 */ /* 0x0044e4000802017f */
[----:B---3--:R-:W-:Y:S05]  /*19f30*/  @!P1 NANOSLEEP.SYNCS 0x989680 ;  /* 0x009896800000995d */ /* 0x008fea0003900000 */
[----:B------:R-:W3:Y:S02]  /*19f40*/  @!P1 SYNCS.PHASECHK.TRANS64 P1, [R4+URZ+0x2e860], R5 ;  /* 0x02e86005040095a7 */ /* 0x000ee4000802007f */
[----:B---3--:R-:W-:Y:S05]  /*19f50*/  @!P1 BRA `(.L_x_8191) ;  /* 0xfffffffc00f09947 */ /* 0x008fea000383ffff */
[----:B------:R-:W-:Y:S05]  /*19f60*/  BRA `(.L_x_8238) ;  /* 0xffffffe800dc7947 */ /* 0x000fea000383ffff */
.L_x_8193:
[----:B---3--:R3:W4:Y:S02]  /*19f70*/  SYNCS.PHASECHK.TRANS64.TRYWAIT P1, [R3+URZ+0x2e860], R2 ;  /* 0x02e86002030075a7 */ /* 0x008724000802017f */
[----:B----4-:R-:W-:Y:S05]  /*19f80*/  @!P1 NANOSLEEP.SYNCS 0x989680 ;  /* 0x009896800000995d */ /* 0x010fea0003900000 */
[----:B------:R-:W4:Y:S02]  /*19f90*/  @!P1 SYNCS.PHASECHK.TRANS64 P1, [R3+URZ+0x2e860], R2 ;  /* 0x02e86002030095a7 */ /* 0x000f24000802007f */
[----:B----4-:R-:W-:Y:S05]  /*19fa0*/  @!P1 BRA `(.L_x_8193) ;  /* 0xfffffffc00f09947 */ /* 0x010fea000383ffff */
[----:B------:R-:W-:Y:S05]  /*19fb0*/  BRA `(.L_x_8239) ;  /* 0xffffffe800dc7947 */ /* 0x000fea000383ffff */
.L_x_8195:
[----:B----4-:R4:W0:Y:S02]  /*19fc0*/  SYNCS.PHASECHK.TRANS64.TRYWAIT P0, [R4+URZ+0x2e880], R5 ;  /* 0x02e88005040075a7 */ /* 0x010824000800017f */
[----:B0-----:R-:W-:Y:S05]  /*19fd0*/  @!P0 NANOSLEEP.SYNCS 0x989680 ;  /* 0x009896800000895d */ /* 0x001fea0003900000 */
[----:B------:R-:W0:Y:S02]  /*19fe0*/  @!P0 SYNCS.PHASECHK.TRANS64 P0, [R4+URZ+0x2e880], R5 ;  /* 0x02e88005040085a7 */ /* 0x000e24000800007f */
[----:B0-----:R-:W-:Y:S05]  /*19ff0*/  @!P0 BRA `(.L_x_8195) ;  /* 0xfffffffc00f08947 */ /* 0x001fea000383ffff */
[----:B------:R-:W-:Y:S05]  /*1a000*/  BRA `(.L_x_8196) ;  /* 0xffffffe800d87947 */ /* 0x000fea000383ffff */
.L_x_8240:
        /* <DEDUP_REMOVED lines=15> */
.L_x_13283:


//--------------------- .text._ZN7cutlass13device_kernelIN5flash11enable_sm90INS1_16FlashAttnFwdSm90INS1_25CollectiveMainloopFwdSm90ILi2EN4cute5tupleIJNS5_1CILi1EEES8_S8_EEENS6_IJNS7_ILi128EEENS7_ILi224EEESA_EEELi128ENS_12float_e4m3_tEfNS_4arch4Sm90ELb1ELb0ELb0ELb1ELb0ELb1ELb0ELb1ELb1ELb1ELb1ELb0EEENS1_21CollectiveEpilogueFwdINS6_IJSA_SA_SB_EEES9_NS_10bfloat16_tESF_Li256ELb1ELb1ELb1ELb1EEENS1_36VarlenDynamicPersistentTileSchedulerILi128ELi224ELi256ELi128ELb1ELb1ELb1ELb1ELb1ELb1EEEEEEEEEvNT_6ParamsE --------------------------
	.section	.text._ZN7cutlass13device_kernelIN5flash11enable_sm90INS1_16FlashAttnFwdSm90INS1_25CollectiveMainloopFwdSm90ILi2EN4cute5tupleIJNS5_1CILi1EEES8_S8_EEENS6_IJNS7_ILi128EEENS7_ILi224EEESA_EEELi128ENS_12float_e4m3_tEfNS_4arch4Sm90ELb1ELb0ELb0ELb1ELb0ELb1ELb0ELb1ELb1ELb1ELb1ELb0EEENS1_21CollectiveEpilogueFwdINS6_IJSA_SA_SB_EEES9_NS_10bfloat16_tESF_Li256ELb1ELb1ELb1ELb1EEENS1_36VarlenDynamicPersistentTileSchedulerILi128ELi224ELi256ELi128ELb1ELb1ELb1ELb1ELb1ELb1EEEEEEEEEvNT_6ParamsE,"ax",@progbits
	.align	128
.text._ZN7cutlass13device_kernelIN5flash11enable_sm90INS1_16FlashAttnFwdSm90INS1_25CollectiveMainloopFwdSm90ILi2EN4cute5tupleIJNS5_1CILi1EEES8_S8_EEENS6_IJNS7_ILi128EEENS7_ILi224EEESA_EEELi128ENS_12float_e4m3_tEfNS_4arch4Sm90ELb1ELb0ELb0ELb1ELb0ELb1ELb0ELb1ELb1ELb1ELb1ELb0EEENS1_21CollectiveEpilogueFwdINS6_IJSA_SA_SB_EEES9_NS_10bfloat16_tESF_Li256ELb1ELb1ELb1ELb1EEENS1_36VarlenDynamicPersistentTileSchedulerILi128ELi224ELi256ELi128ELb1ELb1ELb1ELb1ELb1ELb1EEEEEEEEEvNT_6ParamsE:
        .type           _ZN7cutlass13device_kernelIN5flash11enable_sm90INS1_16FlashAttnFwdSm90INS1_25CollectiveMainloopFwdSm90ILi2EN4cute5tupleIJNS5_1CILi1EEES8_S8_EEENS6_IJNS7_ILi128EEENS7_ILi224EEESA_EEELi128ENS_12float_e4m3_tEfNS_4arch4Sm90ELb1ELb0ELb0ELb1ELb0ELb1ELb0ELb1ELb1ELb1ELb1ELb0EEENS1_21CollectiveEpilogueFwdINS6_IJSA_SA_SB_EEES9_NS_10bfloat16_tESF_Li256ELb1ELb1ELb1ELb1EEENS1_36VarlenDynamicPersistentTileSchedulerILi128ELi224ELi256ELi128ELb1ELb1ELb1ELb1ELb1ELb1EEEEEEEEEvNT_6ParamsE,@function
        .size           _ZN7cutlass13device_kernelIN5flash11enable_sm90INS1_16FlashAttnFwdSm90INS1_25CollectiveMainloopFwdSm90ILi2EN4cute5tupleIJNS5_1CILi1EEES8_S8_EEENS6_IJNS7_ILi128EEENS7_ILi224EEESA_EEELi128ENS_12float_e4m3_tEfNS_4arch4Sm90ELb1ELb0ELb0ELb1ELb0ELb1ELb0ELb1ELb1ELb1ELb1ELb0EEENS1_21CollectiveEpilogueFwdINS6_IJSA_SA_SB_EEES9_NS_10bfloat16_tESF_Li256ELb1ELb1ELb1ELb1EEENS1_36VarlenDynamicPersistentTileSchedulerILi128ELi224ELi256ELi128ELb1ELb1ELb1ELb1ELb1ELb1EEEEEEEEEvNT_6ParamsE,(.L_x_13284 - _ZN7cutlass13device_kernelIN5flash11enable_sm90INS1_16FlashAttnFwdSm90INS1_25CollectiveMainloopFwdSm90ILi2EN4cute5tupleIJNS5_1CILi1EEES8_S8_EEENS6_IJNS7_ILi128EEENS7_ILi224EEESA_EEELi128ENS_12float_e4m3_tEfNS_4arch4Sm90ELb1ELb0ELb0ELb1ELb0ELb1ELb0ELb1ELb1ELb1ELb1ELb0EEENS1_21CollectiveEpilogueFwdINS6_IJSA_SA_SB_EEES9_NS_10bfloat16_tESF_Li256ELb1ELb1ELb1ELb1EEENS1_36VarlenDynamicPersistentTileSchedulerILi128ELi224ELi256ELi128ELb1ELb1ELb1ELb1ELb1ELb1EEEEEEEEEvNT_6ParamsE)
        .other          _ZN7cutlass13device_kernelIN5flash11enable_sm90INS1_16FlashAttnFwdSm90INS1_25CollectiveMainloopFwdSm90ILi2EN4cute5tupleIJNS5_1CILi1EEES8_S8_EEENS6_IJNS7_ILi128EEENS7_ILi224EEESA_EEELi128ENS_12float_e4m3_tEfNS_4arch4Sm90ELb1ELb0ELb0ELb1ELb0ELb1ELb0ELb1ELb1ELb1ELb1ELb0EEENS1_21CollectiveEpilogueFwdINS6_IJSA_SA_SB_EEES9_NS_10bfloat16_tESF_Li256ELb1ELb1ELb1ELb1EEENS1_36VarlenDynamicPersistentTileSchedulerILi128ELi224ELi256ELi128ELb1ELb1ELb1ELb1ELb1ELb1EEEEEEEEEvNT_6ParamsE,@"STO_CUDA_ENTRY STV_DEFAULT"
_ZN7cutlass13device_kernelIN5flash11enable_sm90INS1_16FlashAttnFwdSm90INS1_25CollectiveMainloopFwdSm90ILi2EN4cute5tupleIJNS5_1CILi1EEES8_S8_EEENS6_IJNS7_ILi128EEENS7_ILi224EEESA_EEELi128ENS_12float_e4m3_tEfNS_4arch4Sm90ELb1ELb0ELb0ELb1ELb0ELb1ELb0ELb1ELb1ELb1ELb1ELb0EEENS1_21CollectiveEpilogueFwdINS6_IJSA_SA_SB_EEES9_NS_10bfloat16_tESF_Li256ELb1ELb1ELb1ELb1EEENS1_36VarlenDynamicPersistentTileSchedulerILi128ELi224ELi256ELi128ELb1ELb1ELb1ELb1ELb1ELb1EEEEEEEEEvNT_6ParamsE:
        /* <DEDUP_REMOVED lines=24> */
.L_x_8242:
[----:B------:R-:W-:Y:S05]  /*0180*/  BSYNC B0 ;  /* 0x0000000000007941 */ /* 0x000fea0003800000 */
.L_x_8241:
        /* <DEDUP_REMOVED lines=41> */
.L_x_8243:
        /* <DEDUP_REMOVED lines=22> */
.L_x_8244:
        /* <DEDUP_REMOVED lines=18> */
.L_x_8245:
        /* <DEDUP_REMOVED lines=22> */
.L_x_8246:
        /* <DEDUP_REMOVED lines=22> */
.L_x_8247:
[----:B------:R-:W-:Y:S01]  /*0960*/  PLOP3.LUT P0, PT, PT, PT, UP0, 0x80, 0x0 ;  /* 0x000000000000781c */ /* 0x000fe20003f0f008 */
[----:B------:R-:W-:Y:S01]  /*0970*/  UMOV UR60, 0x1 ;  /* 0x00000001003c7882 */ /* 0x000fe20000000000 */
[----:B------:R-:W-:Y:S01]  /*0980*/  NOP ;  /* 0x0000000000007918 */ /* 0x000fe20000000000 */
[----:B------:R-:W-:Y:S01]  /*0990*/  USEL UR60, UR60, 0x2, !UP0 ;  /* 0x000000023c3c7887 */ /* 0x000fe2000c000000 */
[----:B------:R-:W-:Y:S01]  /*09a0*/  BSSY B8, `(.L_x_8248) ;  /* 0x0002cbc000087945 */ /* 0x000fe20003800000 */
[----:B012-4-:R-:W-:Y:S08]  /*09b0*/  BAR.SYNC.DEFER_BLOCKING 0x0 ;  /* 0x0000000000007b1d */ /* 0x017ff00000010000 */
[----:B------:R-:W-:Y:S05]  /*09c0*/  @!P0 BRA `(.L_x_8249) ;  /* 0x0000024800508947 */ /* 0x000fea0003800000 */
.L_x_8250:
        /* <DEDUP_REMOVED lines=8> */
[----:B-1----:R-:W-:-:S06]  /*0a50*/  ULEA UR4, UR5, UR4, 0x18 ;  /* 0x0000000405047291 */ /* 0x002fcc000f8ec03f */
[----:B------:R-:W-:Y:S01]  /*0a60*/  IMAD.U32 R16, RZ, RZ, UR4 ;  /* 0x00000004ff107e24 */ /* 0x000fe2000f8e00ff */
[----:B0-----:R-:W-:Y:S01]  /*0a70*/  SHF.R.U32.HI R0, RZ, 0x7, R0 ;  /* 0x00000007ff007819 */ /* 0x001fe20000011600 */
[----:B------:R-:W-:-:S03]  /*0a80*/  ULDC UR4, c[0x0][0xc3c] ;  /* 0x00030f0000047ab9 */ /* 0x000fc60000000800 */
[----:B------:R-:W-:Y:S01]  /*0a90*/  ISETP.NE.AND P0, PT, R0, 0x1, PT ;  /* 0x000000010000780c */ /* 0x000fe20003f05270 */
[----:B------:R-:W-:-:S05]  /*0aa0*/  IMAD.U32 R0, RZ, RZ, UR5 ;  /* 0x00000005ff007e24 */ /* 0x000fca000f8e00ff */
[----:B------:R-:W-:Y:S07]  /*0ab0*/  STL [R1+0x58], R0 ;  /* 0x0000580001007387 */ /* 0x000fee0000100800 */
[----:B------:R-:W-:Y:S08]  /*0ac0*/  @!P0 BAR.ARV 0x9, 0x100 ;  /* 0x0244000000008b1d */ /* 0x000ff00000002000 */
[----:B------:R-:W-:Y:S06]  /*0ad0*/  BAR.SYNC.DEFER_BLOCKING 0x5, 0x180 ;  /* 0x0146000000007b1d */ /* 0x000fec0000010000 */
[----:B------:R-:W0:Y:S02]  /*0ae0*/  LDS.128 R12, [R16+0x2e8d0] ;  /* 0x02e8d000100c7984 */ /* 0x000e240000000c00 */
[----:B------:R-:W-:Y:S06]  /*0af0*/  BAR.ARV 0x4, 0x180 ;  /* 0x0106000000007b1d */ /* 0x000fec0000002000 */
[----:B0-----:R-:W-:-:S13]  /*0b00*/  ISETP.GE.AND P0, PT, R15, UR4, PT ;  /* 0x000000040f007c0c */ /* 0x001fda000bf06270 */
[----:B------:R-:W-:Y:S05]  /*0b10*/  @P0 BRA `(.L_x_8251) ;  /* 0x000002c800900947 */ /* 0x000fea0003800000 */
[----:B------:R-:W0:Y:S01]  /*0b20*/  S2R R0, SR_TID.X ;  /* 0x0000000000007919 */ /* 0x000e220000002100 */
[----:B------:R-:W-:Y:S01]  /*0b30*/  ULOP3.LUT UR4, UR60, 0x1, URZ, 0xfc, !UPT ;  /* 0x000000013c047892 */ /* 0x000fe2000f8efc3f */
[----:B------:R-:W-:Y:S02]  /*0b40*/  IMAD.MOV.U32 R237, RZ, RZ, RZ ;  /* 0x000000ffffed7224 */ /* 0x000fe400078e00ff */
[----:B------:R-:W-:Y:S02]  /*0b50*/  IMAD.MOV.U32 R232, RZ, RZ, RZ ;  /* 0x000000ffffe87224 */ /* 0x000fe400078e00ff */
[----:B------:R-:W-:Y:S02]  /*0b60*/  IMAD.MOV.U32 R231, RZ, RZ, RZ ;  /* 0x000000ffffe77224 */ /* 0x000fe400078e00ff */
[----:B0-----:R-:W-:-:S05]  /*0b70*/  VIADD R11, R0, 0xffffff80 ;  /* 0xffffff80000b7836 */ /* 0x001fca0000000000 */
[----:B------:R-:W-:-:S04]  /*0b80*/  SHF.R.S32.HI R0, RZ, 0x1f, R11 ;  /* 0x0000001fff007819 */ /* 0x000fc8000001140b */
[----:B------:R-:W-:-:S04]  /*0b90*/  LEA.HI R2, R0, R11, RZ, 0x7 ;  /* 0x0000000b00027211 */ /* 0x000fc800078f38ff */
[----:B------:R-:W-:Y:S02]  /*0ba0*/  LOP3.LUT R3, R2, 0xffffff80, RZ, 0xc0, !PT ;  /* 0xffffff8002037812 */ /* 0x000fe400078ec0ff */
[----:B------:R-:W-:-:S03]  /*0bb0*/  SHF.R.S32.HI R12, RZ, 0x7, R2 ;  /* 0x00000007ff0c7819 */ /* 0x000fc60000011402 */
[----:B------:R-:W-:Y:S01]  /*0bc0*/  IMAD.IADD R21, R11, 0x1, -R3 ;  /* 0x000000010b157824 */ /* 0x000fe200078e0a03 */
[----:B------:R-:W-:-:S04]  /*0bd0*/  LEA.HI R2, R2, R12, RZ, 0x1 ;  /* 0x0000000c02027211 */ /* 0x000fc800078f08ff */
        /* <DEDUP_REMOVED lines=18> */
[----:B------:R-:W-:Y:S01]  /*0d00*/  LOP3.LUT R8, R8, 0x7ffffffc, RZ, 0xc0, !PT ;  /* 0x7ffffffc08087812 */ /* 0x000fe200078ec0ff */
[----:B------:R-:W-:Y:S01]  /*0d10*/  IMAD.IADD R5, R11, 0x1, -R5 ;  /* 0x000000010b057824 */ /* 0x000fe200078e0a05 */
[----:B------:R-:W-:Y:S01]  /*0d20*/  LOP3.LUT R4, R4, 0x1ffffffe, RZ, 0xc0, !PT ;  /* 0x1ffffffe04047812 */ /* 0x000fe200078ec0ff */
[----:B------:R-:W-:Y:S01]  /*0d30*/  IMAD R20, R2, 0x40, R9 ;  /* 0x0000004002147824 */ /* 0x000fe200078e0209 */
[----:B------:R-:W-:Y:S01]  /*0d40*/  LOP3.LUT R17, R3, 0xfffffc00, RZ, 0xc0, !PT ;  /* 0xfffffc0003117812 */ /* 0x000fe200078ec0ff */
[----:B------:R-:W-:Y:S01]  /*0d50*/  IMAD.MOV.U32 R6, RZ, RZ, R14 ;  /* 0x000000ffff067224 */ /* 0x000fe200078e000e */
[----:B------:R-:W-:Y:S01]  /*0d60*/  LEA.HI R2, R0, R11, RZ, 0x2 ;  /* 0x0000000b00027211 */ /* 0x000fe200078f10ff */
[----:B------:R-:W-:-:S02]  /*0d70*/  IMAD.IADD R4, R7, 0x1, -R4 ;  /* 0x0000000107047824 */ /* 0x000fc400078e0a04 */
[----:B------:R-:W-:Y:S01]  /*0d80*/  IMAD R5, R5, 0x40, R17 ;  /* 0x0000004005057824 */ /* 0x000fe200078e0211 */
[----:B------:R-:W-:Y:S01]  /*0d90*/  SHF.R.S32.HI R228, RZ, 0x2, R2 ;  /* 0x00000002ffe47819 */ /* 0x000fe20000011402 */
[----:B------:R-:W-:Y:S02]  /*0da0*/  IMAD.MOV.U32 R7, RZ, RZ, R15 ;  /* 0x000000ffff077224 */ /* 0x000fe400078e000f */
[----:B------:R-:W-:Y:S01]  /*0db0*/  IMAD R3, R4, 0x8, R5 ;  /* 0x0000000804037824 */ /* 0x000fe200078e0205 */
[----:B------:R-:W-:Y:S01]  /*0dc0*/  LEA.HI R4, R0, R11, RZ, 0x3 ;  /* 0x0000000b00047211 */ /* 0x000fe200078f18ff */
[----:B------:R-:W-:Y:S01]  /*0dd0*/  VIADD R25, R228, 0x40 ;  /* 0x00000040e4197836 */ /* 0x000fe20000000000 */
[----:B------:R-:W-:Y:S01]  /*0de0*/  LOP3.LUT R0, R2, 0xfffffffc, RZ, 0xc0, !PT ;  /* 0xfffffffc02007812 */ /* 0x000fe200078ec0ff */
[----:B------:R-:W-:Y:S01]  /*0df0*/  VIADD R15, R228, 0xc0 ;  /* 0x000000c0e40f7836 */ /* 0x000fe20000000000 */
[----:B------:R0:W-:Y:S01]  /*0e00*/  STL [R1+0xbc], R3 ;  /* 0x0000bc0301007387 */ /* 0x0001e20000100800 */
[----:B------:R-:W-:-:S02]  /*0e10*/  IMAD.MOV.U32 R5, RZ, RZ, R13 ;  /* 0x000000ffff057224 */ /* 0x000fc400078e000d */
[----:B------:R-:W-:Y:S01]  /*0e20*/  IMAD.IADD R13, R11, 0x1, -R0 ;  /* 0x000000010b0d7824 */ /* 0x000fe200078e0a00 */
[----:B------:R-:W-:Y:S01]  /*0e30*/  SHF.R.S32.HI R12, RZ, 0x1f, R15 ;  /* 0x0000001fff0c7819 */ /* 0x000fe2000001140f */
[----:B------:R-:W-:Y:S01]  /*0e40*/  VIADD R24, R228, 0x80 ;  /* 0x00000080e4187836 */ /* 0x000fe20000000000 */
[----:B------:R-:W-:Y:S01]  /*0e50*/  STL [R1+0xb8], R20 ;  /* 0x0000b81401007387 */ /* 0x000fe20000100800 */
[----:B------:R-:W-:Y:S01]  /*0e60*/  IMAD.SHL.U32 R18, R13, 0x10, RZ ;  /* 0x000000100d127824 */ /* 0x000fe200078e00ff */
[----:B------:R-:W-:Y:S01]  /*0e70*/  LEA.HI R12, R12, R15, RZ, 0x3 ;  /* 0x0000000f0c0c7211 */ /* 0x000fe200078f18ff */
[----:B------:R-:W-:Y:S01]  /*0e80*/  IMAD.SHL.U32 R9, R24, 0x80, RZ ;  /* 0x0000008018097824 */ /* 0x000fe200078e00ff */
[----:B------:R-:W-:Y:S01]  /*0e90*/  SHF.R.S32.HI R10, RZ, 0x1f, R24 ;  /* 0x0000001fff0a7819 */ /* 0x000fe20000011418 */
[----:B0-----:R-:W-:Y:S01]  /*0ea0*/  IMAD.U32 R3, RZ, RZ, UR4 ;  /* 0x00000004ff037e24 */ /* 0x001fe2000f8e00ff */
[----:B------:R-:W-:Y:S01]  /*0eb0*/  SHF.R.S32.HI R3, RZ, 0x1f, R2 ;  /* 0x0000001fff037819 */ /* 0x000fe20000011402 */
[----:B------:R-:W-:Y:S01]  /*0ec0*/  IMAD.IADD R8, R21, 0x1, -R8 ;  /* 0x0000000115087824 */ /* 0x000fe200078e0a08 */
[----:B------:R-:W-:Y:S01]  /*0ed0*/  LOP3.LUT R2, R4, 0xfffffff8, RZ, 0xc0, !PT ;  /* 0xfffffff804027812 */ /* 0x000fe200078ec0ff */
[----:B------:R-:W-:Y:S01]  /*0ee0*/  IMAD.SHL.U32 R12, R12, 0x80, RZ ;  /* 0x000000800c0c7824 */ /* 0x000fe200078e00ff */
[----:B------:R-:W-:Y:S01]  /*0ef0*/  LEA.HI R3, R3, R228, RZ, 0x3 ;  /* 0x000000e403037211 */ /* 0x000fe200078f18ff */
[----:B------:R-:W-:Y:S01]  /*0f00*/  IMAD.SHL.U32 R8, R8, 0x2, RZ ;  /* 0x0000000208087824 */ /* 0x000fe200078e00ff */
[----:B------:R-:W-:Y:S01]  /*0f10*/  SHF.R.S32.HI R4, RZ, 0x3, R4 ;  /* 0x00000003ff047819 */ /* 0x000fe20000011404 */
[----:B------:R-:W-:Y:S01]  /*0f20*/  IMAD.IADD R14, R11, 0x1, -R2 ;  /* 0x000000010b0e7824 */ /* 0x000fe200078e0a02 */
[----:B------:R-:W-:Y:S01]  /*0f30*/  SHF.R.S32.HI R4, RZ, 0x1f, R25 ;  /* 0x0000001fff047819 */ /* 0x000fe20000011419 */
[----:B------:R-:W-:Y:S01]  /*0f40*/  IMAD.SHL.U32 R11, R15, 0x80, RZ ;  /* 0x000000800f0b7824 */ /* 0x000fe200078e00ff */
[----:B------:R-:W-:Y:S01]  /*0f50*/  LOP3.LUT R3, R3, 0xfffffff8, RZ, 0xc0, !PT ;  /* 0xfffffff803037812 */ /* 0x000fe200078ec0ff */
[----:B------:R-:W-:Y:S01]  /*0f60*/  IMAD.SHL.U32 R14, R14, 0x8, RZ ;  /* 0x000000080e0e7824 */ /* 0x000fe200078e00ff */
[----:B------:R-:W-:Y:S01]  /*0f70*/  LEA.HI R4, R4, R25, RZ, 0x3 ;  /* 0x0000001904047211 */ /* 0x000fe200078f18ff */
[----:B------:R-:W-:Y:S01]  /*0f80*/  IMAD.SHL.U32 R2, R25, 0x80, RZ ;  /* 0x0000008019027824 */ /* 0x000fe200078e00ff */
[----:B------:R-:W-:Y:S01]  /*0f90*/  LEA.HI R10, R10, R24, RZ, 0x3 ;  /* 0x000000180a0a7211 */ /* 0x000fe200078f18ff */
[----:B------:R-:W-:Y:S01]  /*0fa0*/  IMAD.IADD R229, R228, 0x1, -R3 ;  /* 0x00000001e4e57824 */ /* 0x000fe200078e0a03 */
[----:B------:R-:W-:Y:S01]  /*0fb0*/  LOP3.LUT R3, R11, 0x380, RZ, 0xc0, !PT ;  /* 0x000003800b037812 */ /* 0x000fe200078ec0ff */
[----:B------:R-:W-:Y:S01]  /*0fc0*/  IMAD.SHL.U32 R4, R4, 0x80, RZ ;  /* 0x0000008004047824 */ /* 0x000fe200078e00ff */
[----:B------:R-:W-:Y:S01]  /*0fd0*/  SHF.R.S32.HI R3, RZ, 0x1f, R14 ;  /* 0x0000001fff037819 */ /* 0x000fe2000001140e */
[----:B------:R-:W-:Y:S01]  /*0fe0*/  VIADD R11, R14, 0x40 ;  /* 0x000000400e0b7836 */ /* 0x000fe20000000000 */
[----:B------:R-:W-:Y:S01]  /*0ff0*/  LOP3.LUT R2, R2, 0x380, RZ, 0xc0, !PT ;  /* 0x0000038002027812 */ /* 0x000fe200078ec0ff */
[----:B------:R-:W-:Y:S01]  /*1000*/  STL [R1+0x6c], R14 ;  /* 0x00006c0e01007387 */ /* 0x000fe20000100800 */
[----:B------:R-:W-:Y:S01]  /*1010*/  LOP3.LUT R9, R9, 0x380, RZ, 0xc0, !PT ;  /* 0x0000038009097812 */ /* 0x000fe200078ec0ff */
[----:B------:R-:W-:Y:S01]  /*1020*/  IMAD.SHL.U32 R10, R10, 0x80, RZ ;  /* 0x000000800a0a7824 */ /* 0x000fe200078e00ff */
[----:B------:R-:W-:Y:S01]  /*1030*/  SHF.R.U32.HI R9, RZ, 0x3, R2 ;  /* 0x00000003ff097819 */ /* 0x000fe20000011602 */
[----:B------:R0:W-:Y:S01]  /*1040*/  STL [R1+0xc4], R3 ;  /* 0x0000c40301007387 */ /* 0x0001e20000100800 */
[----:B------:R-:W-:Y:S01]  /*1050*/  LOP3.LUT R2, R2, 0x70, R18, 0xf8, !PT ;  /* 0x0000007002027812 */ /* 0x000fe200078ef812 */
[----:B------:R-:W-:Y:S01]  /*1060*/  UMOV UR4, URZ ;  /* 0x0000003f00047c82 */ /* 0x000fe20008000000 */
[----:B------:R-:W-:Y:S01]  /*1070*/  SHF.R.S32.HI R0, RZ, 0x1f, R228 ;  /* 0x0000001fff007819 */ /* 0x000fe200000114e4 */
[----:B------:R-:W-:Y:S01]  /*1080*/  STL [R1+0x8c], R11 ;  /* 0x00008c0b01007387 */ /* 0x000fe20000100800 */
[C---:B------:R-:W-:Y:S01]  /*1090*/  LEA.HI R0, R13.reuse, R13, RZ, 0x1 ;  /* 0x0000000d0d007211 */ /* 0x040fe200078f08ff */
[----:B------:R-:W-:Y:S01]  /*10a0*/  IMAD.SHL.U32 R22, R13, 0x8, RZ ;  /* 0x000000080d167824 */ /* 0x000fe200078e00ff */
[----:B------:R-:W-:Y:S01]  /*10b0*/  SHF.R.S32.HI R19, RZ, 0x1f, R18 ;  /* 0x0000001fff137819 */ /* 0x000fe20000011412 */
[----:B------:R-:W-:Y:S01]  /*10c0*/  IMAD.MOV.U32 R17, RZ, RZ, RZ ;  /* 0x000000ffff117224 */ /* 0x000fe200078e00ff */
[----:B------:R-:W-:Y:S01]  /*10d0*/  LOP3.LUT R0, R0, 0x1ffffffe, RZ, 0xc0, !PT ;  /* 0x1ffffffe00007812 */ /* 0x000fe200078ec0ff */
[----:B------:R-:W-:Y:S01]  /*10e0*/  VIADD R230, R22, 0x20 ;  /* 0x0000002016e67836 */ /* 0x000fe20000000000 */
[----:B0-----:R-:W-:-:S02]  /*10f0*/  LOP3.LUT R3, R4, 0xfffffc00, RZ, 0xc0, !PT ;  /* 0xfffffc0004037812 */ /* 0x001fc400078ec0ff */
[----:B------:R-:W-:Y:S01]  /*1100*/  SHF.R.S32.HI R4, RZ, 0x1f, R11 ;  /* 0x0000001fff047819 */ /* 0x000fe2000001140b */
[----:B------:R-:W-:Y:S01]  /*1110*/  IMAD.IADD R0, R13, 0x1, -R0 ;  /* 0x000000010d007824 */ /* 0x000fe200078e0a00 */
[----:B------:R-:W-:Y:S01]  /*1120*/  SHF.R.S32.HI R23, RZ, 0x1f, R22 ;  /* 0x0000001fff177819 */ /* 0x000fe20000011416 */
[----:B------:R0:W-:Y:S04]  /*1130*/  STL [R1+0x78], R3 ;  /* 0x0000780301007387 */ /* 0x0001e80000100800 */
[----:B------:R1:W-:Y:S04]  /*1140*/  STL [R1+0xc0], R4 ;  /* 0x0000c00401007387 */ /* 0x0003e80000100800 */
[----:B------:R-:W-:Y:S01]  /*1150*/  STL [R1+0x4c], R8 ;  /* 0x00004c0801007387 */ /* 0x000fe20000100800 */
[----:B0-----:R-:W-:Y:S01]  /*1160*/  LOP3.LUT R3, R3, R2, R9, 0xf6, !PT ;  /* 0x0000000203037212 */ /* 0x001fe200078ef609 */
[----:B------:R-:W-:Y:S01]  /*1170*/  VIADD R2, R8, 0x78 ;  /* 0x0000007808027836 */ /* 0x000fe20000000000 */
[----:B------:R-:W-:-:S02]  /*1180*/  LOP3.LUT R9, R12, 0xfffffc00, RZ, 0xc0, !PT ;  /* 0xfffffc000c097812 */ /* 0x000fc400078ec0ff */
[----:B-1----:R-:W-:Y:S01]  /*1190*/  LOP3.LUT R4, R10, 0xfffffc00, RZ, 0xc0, !PT ;  /* 0xfffffc000a047812 */ /* 0x002fe200078ec0ff */
[----:B------:R-:W-:-:S04]  /*11a0*/  IMAD.IADD R3, R16, 0x1, R3 ;  /* 0x0000000110037824 */ /* 0x000fc800078e0203 */
[----:B------:R0:W-:Y:S04]  /*11b0*/  STL [R1+0x84], R4 ;  /* 0x0000840401007387 */ /* 0x0001e80000100800 */
[----:B------:R-:W-:Y:S04]  /*11c0*/  STL [R1+0x80], R9 ;  /* 0x0000800901007387 */ /* 0x000fe80000100800 */
[----:B------:R-:W-:Y:S01]  /*11d0*/  STL [R1+0xa8], R2 ;  /* 0x0000a80201007387 */ /* 0x000fe20000100800 */
[----:B0-----:R-:W-:-:S03]  /*11e0*/  VIADD R4, R8, 0x70 ;  /* 0x0000007008047836 */ /* 0x001fc60000000000 */
[----:B------:R0:W-:Y:S04]  /*11f0*/  STL [R1+0xb4], R3 ;  /* 0x0000b40301007387 */ /* 0x0001e80000100800 */
[----:B------:R1:W-:Y:S01]  /*1200*/  STL [R1+0xa4], R4 ;  /* 0x0000a40401007387 */ /* 0x0003e20000100800 */
[----:B0-----:R-:W-:Y:S01]  /*1210*/  SHF.R.S32.HI R3, RZ, 0x1f, R2 ;  /* 0x0000001fff037819 */ /* 0x001fe20000011402 */
[----:B------:R-:W-:Y:S02]  /*1220*/  IMAD R2, R0, 0x8, R20 ;  /* 0x0000000800027824 */ /* 0x000fe400078e0214 */
[----:B------:R-:W-:Y:S02]  /*1230*/  IMAD.U32 R0, RZ, RZ, UR4 ;  /* 0x00000004ff007e24 */ /* 0x000fe4000f8e00ff */
[----:B------:R1:W-:Y:S04]  /*1240*/  STL [R1+0xb0], R3 ;  /* 0x0000b00301007387 */ /* 0x0003e80000100800 */
[----:B------:R1:W-:Y:S04]  /*1250*/  STL [R1+0x7c], R2 ;  /* 0x00007c0201007387 */ /* 0x0003e80000100800 */
[----:B------:R1:W-:Y:S02]  /*1260*/  STL [R1+0xac], R0 ;  /* 0x0000ac0001007387 */ /* 0x0003e40000100800 */
.L_x_8450:
[----:B0123--:R-:W0:Y:S01]  /*1270*/  LDC.64 R2, c[0x0][0xc88] ;  /* 0x00032200ff027b82 */ /* 0x00fe220000000a00 */
[----:B------:R-:W-:Y:S01]  /*1280*/  ULDC.64 UR4, c[0x0][0x208] ;  /* 0x0000820000047ab9 */ /* 0x000fe20000000a00 */
[----:B0-----:R-:W-:-:S05]  /*1290*/  IMAD.WIDE R2, R7, 0x4, R2 ;  /* 0x0000000407027825 */ /* 0x001fca00078e0202 */
[----:B-----5:R-:W2:Y:S01]  /*12a0*/  LDG.E R29, desc[UR4][R2.64] ;  /* 0x00000004021d7981 */ /* 0x020ea2000c1e1900 */
[----:B------:R-:W-:Y:S05]  /*12b0*/  YIELD ;  /* 0x0000000000007946 */ /* 0x000fea0003800000 */
[----:B------:R-:W-:Y:S01]  /*12c0*/  ULDC.64 UR4, c[0x0][0xa28] ;  /* 0x00028a0000047ab9 */ /* 0x000fe20000000a00 */
[----:B------:R-:W-:Y:S01]  /*12d0*/  ULDC.64 UR8, c[0x0][0xa18] ;  /* 0x0002860000087ab9 */ /* 0x000fe20000000a00 */
[----:B------:R-:W-:Y:S01]  /*12e0*/  ISETP.NE.U32.AND P1, PT, RZ, UR4, PT ;  /* 0x00000004ff007c0c */ /* 0x000fe2000bf25070 */
[----:B------:R-:W-:Y:S01]  /*12f0*/  IMAD.MOV.U32 R15, RZ, RZ, RZ ;  /* 0x000000ffff0f7224 */ /* 0x000fe200078e00ff */
[----:B------:R-:W-:Y:S01]  /*1300*/  ULDC.64 UR10, c[0x0][0x208] ;  /* 0x00008200000a7ab9 */ /* 0x000fe20000000a00 */
[----:B------:R-:W-:Y:S01]  /*1310*/  ULDC.64 UR6, c[0x0][0xa08] ;  /* 0x0002820000067ab9 */ /* 0x000fe20000000a00 */
[----:B------:R-:W-:Y:S01]  /*1320*/  ISETP.NE.AND.EX P1, PT, RZ, UR5, PT, P1 ;  /* 0x00000005ff007c0c */ /* 0x000fe2000bf25310 */
[----:B------:R-:W-:Y:S01]  /*1330*/  IMAD.MOV.U32 R27, RZ, RZ, RZ ;  /* 0x000000ffff1b7224 */ /* 0x000fe200078e00ff */
        /* <DEDUP_REMOVED lines=18> */
[----:B------:R1:W-:Y:S04]  /*1460*/  STL [R1+0x98], R30 ;  /* 0x0000981e01007387 */ /* 0x0003e80000100800 */
[----:B------:R-:W-:Y:S01]  /*1470*/  @P2 IADD3 R10, P1, R31, UR8, RZ ;  /* 0x000000081f0a2c10 */ /* 0x000fe2000ff3e0ff */
[----:B------:R1:W5:Y:S03]  /*1480*/  @P0 LDG.E R27, desc[UR10][R12.64] ;  /* 0x0000000a0c1b0981 */ /* 0x000366000c1e1900 */
        /* <DEDUP_REMOVED lines=12> */
[----:B----4-:R-:W-:Y:S01]  /*1550*/  IMAD.MOV.U32 R14, RZ, RZ, R0 ;  /* 0x000000ffff0e7224 */ /* 0x010fe200078e0000 */
[----:B------:R-:W-:Y:S06]  /*1560*/  @P2 BRA `(.L_x_8252) ;  /* 0x00000000002c2947 */ /* 0x000fec0003800000 */
[----:B------:R-:W-:Y:S02]  /*1570*/  ULDC.64 UR4, c[0x0][0xa00] ;  /* 0x0002800000047ab9 */ /* 0x000fe40000000a00 */
[----:B------:R-:W-:-:S04]  /*1580*/  ISETP.NE.U32.AND P1, PT, RZ, UR4, PT ;  /* 0x00000004ff007c0c */ /* 0x000fc8000bf25070 */
[----:B------:R-:W-:-:S13]  /*1590*/  ISETP.NE.AND.EX P1, PT, RZ, UR5, PT, P1 ;  /* 0x00000005ff007c0c */ /* 0x000fda000bf25310 */
[----:B------:R-:W-:Y:S05]  /*15a0*/  @!P1 BRA `(.L_x_8252) ;  /* 0x00000000001c9947 */ /* 0x000fea0003800000 */
[----:B-1----:R-:W0:Y:S01]  /*15b0*/  LDC.64 R8, c[0x0][0xa00] ;  /* 0x00028000ff087b82 */ /* 0x002e220000000a00 */
[----:B------:R-:W-:Y:S01]  /*15c0*/  ULDC.64 UR4, c[0x0][0x208] ;  /* 0x0000820000047ab9 */ /* 0x000fe20000000a00 */
[----:B0-----:R-:W-:-:S05]  /*15d0*/  IMAD.WIDE R8, R29, 0x4, R8 ;  /* 0x000000041d087825 */ /* 0x001fca00078e0208 */
[----:B------:R-:W2:Y:S04]  /*15e0*/  LDG.E R0, desc[UR4][R8.64] ;  /* 0x0000000408007981 */ /* 0x000ea8000c1e1900 */
[----:B------:R-:W2:Y:S02]  /*15f0*/  LDG.E R3, desc[UR4][R8.64+0x4] ;  /* 0x0000040408037981 */ /* 0x000ea4000c1e1900 */
[----:B--2---:R-:W-:-:S05]  /*1600*/  IMAD.IADD R14, R3, 0x1, -R0 ;  /* 0x00000001030e7824 */ /* 0x004fca00078e0a00 */
[----:B------:R0:W-:Y:S02]  /*1610*/  STL [R1+0x40], R14 ;  /* 0x0000400e01007387 */ /* 0x0001e40000100800 */
.L_x_8252:
        /* <DEDUP_REMOVED lines=10> */
[----:B------:R-:W-:Y:S01]  /*16c0*/  IADD3 R6, P0, R31, UR4, RZ ;  /* 0x000000041f067c10 */ /* 0x000fe2000ff1e0ff */
[----:B------:R-:W-:-:S03]  /*16d0*/  ULDC.64 UR6, c[0x0][0x208] ;  /* 0x0000820000067ab9 */ /* 0x000fc60000000a00 */
[----:B------:R-:W-:-:S05]  /*16e0*/  IADD3.X R7, R30, UR5, RZ, P0, !PT ;  /* 0x000000051e077c10 */ /* 0x000fca00087fe4ff */
[----:B------:R1:W5:Y:S01]  /*16f0*/  LDG.E R26, desc[UR6][R6.64] ;  /* 0x00000006061a7981 */ /* 0x000362000c1e1900 */
[----:B------:R-:W-:Y:S05]  /*1700*/  BRA `(.L_x_8254) ;  /* 0x0000000000147947 */ /* 0x000fea0003800000 */
.L_x_8253:
[----:B------:R-:W-:Y:S05]  /*1710*/  @!P0 BRA `(.L_x_8254) ;  /* 0x0000000000108947 */ /* 0x000fea0003800000 */
[----:B------:R-:W-:Y:S02]  /*1720*/  ULDC.64 UR4, c[0x0][0x208] ;  /* 0x0000820000047ab9 */ /* 0x000fe40000000a00 */
[----:B------:R-:W2:Y:S04]  /*1730*/  LDG.E R3, desc[UR4][R12.64] ;  /* 0x000000040c037981 */ /* 0x000ea8000c1e1900 */
[----:B------:R-:W2:Y:S02]  /*1740*/  LDG.E R26, desc[UR4][R12.64+0x4] ;  /* 0x000004040c1a7981 */ /* 0x000ea4000c1e1900 */
[----:B--2---:R-:W-:-:S07]  /*1750*/  IMAD.IADD R26, R26, 0x1, -R3 ;  /* 0x000000011a1a7824 */ /* 0x004fce00078e0a03 */
.L_x_8254:
[----:B------:R-:W-:Y:S01]  /*1760*/  ULDC.64 UR4, c[0x0][0xa10] ;  /* 0x0002840000047ab9 */ /* 0x000fe20000000a00 */
[----:B------:R-:W-:Y:S01]  /*1770*/  ULDC.64 UR6, c[0x0][0x208] ;  /* 0x0000820000067ab9 */ /* 0x000fe20000000a00 */
[----:B------:R-:W-:Y:S01]  /*1780*/  ISETP.NE.U32.AND P0, PT, RZ, UR4, PT ;  /* 0x00000004ff007c0c */ /* 0x000fe2000bf05070 */
[----:B------:R-:W2:Y:S03]  /*1790*/  LDC R4, c[0x0][0x448] ;  /* 0x00011200ff047b82 */ /* 0x000ea60000000800 */
        /* <DEDUP_REMOVED lines=14> */
[----:B------:R-:W-:Y:S01]  /*1880*/  LOP3.LUT R12, R10, 0xff, RZ, 0xc0, !PT ;  /* 0x000000ff0a0c7812 */ /* 0x000fe200078ec0ff */
[----:B------:R-:W-:Y:S01]  /*1890*/  IMAD.IADD R15, R26, 0x1, -R15 ;  /* 0x000000011a0f7824 */ /* 0x000fe200078e0a0f */
[----:B------:R-:W-:Y:S01]  /*18a0*/  BSSY B0, `(.L_x_8255) ;  /* 0x0000039000007945 */ /* 0x000fe20003800000 */
[----:B------:R-:W-:Y:S01]  /*18b0*/  VIADD R4, R5, 0x7f ;  /* 0x0000007f05047836 */ /* 0x000fe20000000000 */
[----:B------:R2:W-:Y:S01]  /*18c0*/  STL [R1+0x50], R5 ;  /* 0x0000500501007387 */ /* 0x0005e20000100800 */
[----:B-1----:R-:W-:Y:S01]  /*18d0*/  IMAD.MOV.U32 R6, RZ, RZ, RZ ;  /* 0x000000ffff067224 */ /* 0x002fe200078e00ff */
[----:B----4-:R-:W-:-:S05]  /*18e0*/  SHF.R.U32.HI R8, RZ, 0x10, R10 ;  /* 0x00000010ff087819 */ /* 0x010fca000001160a */
[----:B------:R-:W1:Y:S08]  /*18f0*/  @P1 LDC R11, c[0x0][0x44c] ;  /* 0x00011300ff0b1b82 */ /* 0x000e700000000800 */
[----:B------:R-:W4:Y:S01]  /*1900*/  @P1 LDC R7, c[0x0][0x450] ;  /* 0x00011400ff071b82 */ /* 0x000f220000000800 */
[----:B---3--:R-:W-:Y:S02]  /*1910*/  @P0 IMAD.IADD R2, R3, 0x1, -R0 ;  /* 0x0000000103020824 */ /* 0x008fe400078e0a00 */
[----:B-1----:R-:W-:-:S04]  /*1920*/  @P1 IMAD.HI.U32 R0, R4, R11, RZ ;  /* 0x0000000b04001227 */ /* 0x002fc800078e00ff */
[----:B--2---:R-:W-:Y:S01]  /*1930*/  IMAD.IADD R5, R15, 0x1, R2 ;  /* 0x000000010f057824 */ /* 0x004fe200078e0202 */
[----:B----4-:R-:W-:Y:S01]  /*1940*/  @P1 SHF.R.U32.HI R4, RZ, R7, R0 ;  /* 0x00000007ff041219 */ /* 0x010fe20000011600 */
[----:B------:R-:W-:-:S03]  /*1950*/  IMAD.MOV.U32 R0, RZ, RZ, RZ ;  /* 0x000000ffff007224 */ /* 0x000fc600078e00ff */
[----:B------:R-:W-:Y:S01]  /*1960*/  IADD3 R137, R5, 0xe0, -R14 ;  /* 0x000000e005897810 */ /* 0x000fe20007ffe80e */
[----:B------:R1:W-:Y:S04]  /*1970*/  STL [R1+0x5c], R5 ;  /* 0x00005c0501007387 */ /* 0x0003e80000100800 */
[----:B------:R-:W-:Y:S01]  /*1980*/  IMAD.IADD R7, R137, 0x1, R4 ;  /* 0x0000000189077824 */ /* 0x000fe200078e0204 */
[----:B------:R2:W-:Y:S01]  /*1990*/  STL [R1+0xa0], R12 ;  /* 0x0000a00c01007387 */ /* 0x0005e20000100800 */
[----:B------:R-:W-:Y:S02]  /*19a0*/  IMAD.MOV.U32 R4, RZ, RZ, RZ ;  /* 0x000000ffff047224 */ /* 0x000fe400078e00ff */
[----:B------:R-:W-:Y:S01]  /*19b0*/  IMAD.HI R6, R7, -0x6db6db6d, R6 ;  /* 0x9249249307067827 */ /* 0x000fe200078e0206 */
[----:B------:R2:W-:Y:S03]  /*19c0*/  STL [R1+0x90], R8 ;  /* 0x0000900801007387 */ /* 0x0005e60000100800 */
[----:B-1----:R-:W-:-:S04]  /*19d0*/  VIADD R5, R5, 0xdf ;  /* 0x000000df05057836 */ /* 0x002fc80000000000 */
[----:B------:R-:W-:Y:S01]  /*19e0*/  IMAD.HI R4, R5, -0x6db6db6d, R4 ;  /* 0x9249249305047827 */ /* 0x000fe200078e0204 */
[----:B------:R-:W-:-:S04]  /*19f0*/  SHF.R.U32.HI R5, RZ, 0x1f, R6 ;  /* 0x0000001fff057819 */ /* 0x000fc80000011606 */
[----:B------:R-:W-:Y:S02]  /*1a00*/  SHF.R.U32.HI R3, RZ, 0x1f, R4 ;  /* 0x0000001fff037819 */ /* 0x000fe40000011604 */
[----:B------:R-:W-:Y:S02]  /*1a10*/  LEA.HI.SX32 R5, R6, R5, 0x19 ;  /* 0x0000000506057211 */ /* 0x000fe400078fcaff */
[----:B------:R-:W-:-:S04]  /*1a20*/  LEA.HI.SX32 R138, R4, R3, 0x19 ;  /* 0x00000003048a7211 */ /* 0x000fc800078fcaff */
[----:B------:R-:W-:-:S04]  /*1a30*/  VIMNMX R9, R138, R5, PT ;  /* 0x000000058a097248 */ /* 0x000fc80003fe0100 */
[----:B------:R-:W-:-:S13]  /*1a40*/  ISETP.GE.AND P0, PT, R9, 0x1, PT ;  /* 0x000000010900780c */ /* 0x000fda0003f06270 */
[----:B--2---:R-:W-:Y:S05]  /*1a50*/  @!P0 BRA `(.L_x_8256) ;  /* 0x0000000000748947 */ /* 0x004fea0003800000 */
        /* <DEDUP_REMOVED lines=29> */
.L_x_8256:
[----:B------:R-:W-:Y:S05]  /*1c30*/  BSYNC B0 ;  /* 0x0000000000007941 */ /* 0x000fea0003800000 */
.L_x_8255:
        /* <DEDUP_REMOVED lines=39> */
.L_x_8259:
[----:B------:R-:W-:Y:S05]  /*1eb0*/  BSYNC B6 ;  /* 0x0000000000067941 */ /* 0x000fea0003800000 */
.L_x_8258:
        /* <DEDUP_REMOVED lines=20> */
.L_x_8261:
[----:B------:R-:W-:Y:S05]  /*2000*/  BSYNC B6 ;  /* 0x0000000000067941 */ /* 0x000fea0003800000 */
.L_x_8260:
[----:B------:R-:W-:Y:S01]  /*2010*/  ULDC.64 UR4, c[0x0][0x9f8] ;  /* 0x00027e0000047ab9 */ /* 0x000fe20000000a00 */
[----:B------:R-:W-:Y:S01]  /*2020*/  IMAD.MOV.U32 R0, RZ, RZ, R29 ;  /* 0x000000ffff007224 */ /* 0x000fe200078e001d */
[----:B------:R-:W-:Y:S01]  /*2030*/  ISETP.NE.U32.AND P0, PT, RZ, UR4, PT ;  /* 0x00000004ff007c0c */ /* 0x000fe2000bf05070 */
[----:B------:R-:W-:Y:S01]  /*2040*/  ULDC.64 UR6, c[0x0][0x208] ;  /* 0x0000820000067ab9 */ /* 0x000fe20000000a00 */
[----:B------:R-:W2:Y:S01]  /*2050*/  LDL R51, [R1+0x78] ;  /* 0x0000780001337983 */ /* 0x000ea20000100800 */
[----:B------:R-:W1:Y:S01]  /*2060*/  LDC.64 R42, c[0x0][0x300] ;  /* 0x0000c000ff2a7b82 */ /* 0x000e620000000a00 */
[----:B------:R-:W-:Y:S02]  /*2070*/  ISETP.NE.AND.EX P0, PT, RZ, UR5, PT, P0 ;  /* 0x00000005ff007c0c */ /* 0x000fe4000bf05300 */
[----:B------:R-:W3:Y:S04]  /*2080*/  LDL R50, [R1+0x84] ;  /* 0x0000840001327983 */ /* 0x000ee80000100800 */
[----:B------:R-:W4:Y:S01]  /*2090*/  LDL R48, [R1+0x80] ;  /* 0x0000800001307983 */ /* 0x000f220000100800 */
[----:B------:R-:W-:Y:S01]  /*20a0*/  IMAD.IADD R27, R27, 0x1, R26 ;  /* 0x000000011b1b7824 */ /* 0x000fe200078e021a */
[----:B------:R-:W0:Y:S05]  /*20b0*/  LDC R15, c[0x0][0x3f4] ;  /* 0x0000fd00ff0f7b82 */ /* 0x000e2a0000000800 */
[----:B------:R-:W-:Y:S01]  /*20c0*/  @P0 IADD3 R4, P1, R31, UR4, RZ ;  /* 0x000000041f040c10 */ /* 0x000fe2000ff3e0ff */
[----:B------:R-:W0:Y:S02]  /*20d0*/  S2R R20, SR_TID.X ;  /* 0x0000000000147919 */ /* 0x000e240000002100 */
[----:B------:R-:W0:Y:S01]  /*20e0*/  LDC.64 R36, c[0x0][0x3f8] ;  /* 0x0000fe00ff247b82 */ /* 0x000e220000000a00 */
[----:B------:R-:W-:Y:S01]  /*20f0*/  @P0 IADD3.X R5, R30, UR5, RZ, P1, !PT ;  /* 0x000000051e050c10 */ /* 0x000fe20008ffe4ff */
[----:B------:R-:W-:-:S04]  /*2100*/  ULDC.64 UR4, c[0x0][0xa08] ;  /* 0x0002820000047ab9 */ /* 0x000fc80000000a00 */
[----:B------:R0:W2:Y:S01]  /*2110*/  @P0 LDG.E R0, desc[UR6][R4.64] ;  /* 0x0000000604000981 */ /* 0x0000a2000c1e1900 */
[----:B------:R-:W-:Y:S01]  /*2120*/  SHF.R.S32.HI R39, RZ, 0x1f, R27 ;  /* 0x0000001fff277819 */ /* 0x000fe2000001141b */
[-C--:B-1----:R-:W-:Y:S01]  /*2130*/  IMAD.WIDE.U32 R6, R27, R42.reuse, RZ ;  /* 0x0000002a1b067225 */ /* 0x082fe200078e00ff */
[----:B------:R-:W-:Y:S01]  /*2140*/  ISETP.NE.U32.AND P0, PT, RZ, UR4, PT ;  /* 0x00000004ff007c0c */ /* 0x000fe2000bf05070 */
[----:B------:R-:W-:Y:S01]  /*2150*/  ULDC.64 UR6, c[0x0][0x310] ;  /* 0x0000c40000067ab9 */ /* 0x000fe20000000a00 */
[----:B------:R-:W1:Y:S01]  /*2160*/  LDC.64 R30, c[0x0][0x408] ;  /* 0x00010200ff1e7b82 */ /* 0x000e620000000a00 */
[----:B------:R-:W-:Y:S01]  /*2170*/  IMAD R8, R39, R42, RZ ;  /* 0x0000002a27087224 */ /* 0x000fe200078e02ff */
[----:B------:R-:W-:Y:S01]  /*2180*/  ISETP.NE.AND.EX P0, PT, RZ, UR5, PT, P0 ;  /* 0x00000005ff007c0c */ /* 0x000fe2000bf05300 */
[----:B------:R-:W-:Y:S01]  /*2190*/  ULDC.64 UR4, c[0x0][0x308] ;  /* 0x0000c20000047ab9 */ /* 0x000fe20000000a00 */
[----:B------:R-:W-:Y:S01]  /*21a0*/  VIADD R26, R228, 0x40 ;  /* 0x00000040e41a7836 */ /* 0x000fe20000000000 */
[----:B0-----:R-:W-:Y:S01]  /*21b0*/  ISETP.GE.AND P2, PT, R18, R15, PT ;  /* 0x0000000f1200720c */ /* 0x001fe20003f46270 */
[----:B------:R-:W-:Y:S01]  /*21c0*/  IMAD R3, R27, R43, R8 ;  /* 0x0000002b1b037224 */ /* 0x000fe200078e0208 */
[----:B------:R-:W-:Y:S01]  /*21d0*/  SHF.L.U64.HI R105, R42, 0x6, R43 ;  /* 0x000000062a697819 */ /* 0x000fe2000001022b */
[----:B------:R-:W-:Y:S01]  /*21e0*/  VIADD R14, R228, 0x80 ;  /* 0x00000080e40e7836 */ /* 0x000fe20000000000 */
[----:B------:R-:W-:Y:S01]  /*21f0*/  SHF.R.S32.HI R124, RZ, 0x1f, R26 ;  /* 0x0000001fff7c7819 */ /* 0x000fe2000001141a */
[----:B------:R-:W-:-:S02]  /*2200*/  IMAD.IADD R7, R7, 0x1, R3 ;  /* 0x0000000107077824 */ /* 0x000fc400078e0203 */
[----:B------:R-:W-:Y:S01]  /*2210*/  VIADD R13, R228, 0xc0 ;  /* 0x000000c0e40d7836 */ /* 0x000fe20000000000 */
[----:B------:R-:W-:Y:S01]  /*2220*/  SHF.R.S32.HI R123, RZ, 0x1f, R14 ;  /* 0x0000001fff7b7819 */ /* 0x000fe2000001140e */
[----:B------:R-:W-:-:S04]  /*2230*/  IMAD.WIDE.U32 R4, R28, UR4, R6 ;  /* 0x000000041c047c25 */ /* 0x000fc8000f8e0006 */
[----:B------:R-:W-:Y:S01]  /*2240*/  IMAD.SHL.U32 R104, R42, 0x40, RZ ;  /* 0x000000402a687824 */ /* 0x000fe200078e00ff */
[----:B------:R-:W-:Y:S01]  /*2250*/  SHF.R.U32.HI R21, RZ, 0x7, R20 ;  /* 0x00000007ff157819 */ /* 0x000fe20000011614 */
[----:B------:R-:W-:Y:S01]  /*2260*/  IMAD R5, R28, UR5, R5 ;  /* 0x000000051c057c24 */ /* 0x000fe2000f8e0205 */
[----:B------:R-:W0:Y:S01]  /*2270*/  S2R R26, SR_TID.X ;  /* 0x00000000001a7919 */ /* 0x000e220000002100 */
[----:B------:R-:W-:Y:S01]  /*2280*/  SHF.R.S32.HI R20, RZ, 0x1f, R228 ;  /* 0x0000001fff147819 */ /* 0x000fe200000114e4 */
[----:B------:R-:W-:Y:S01]  /*2290*/  IMAD.WIDE.U32 R8, R228, R36, R18 ;  /* 0x00000024e4087225 */ /* 0x000fe200078e0012 */
[----:B------:R-:W-:Y:S02]  /*22a0*/  ISETP.NE.AND P6, PT, R21, 0x1, PT ;  /* 0x000000011500780c */ /* 0x000fe40003fc5270 */
[----:B------:R-:W-:Y:S01]  /*22b0*/  SHF.R.S32.HI R122, RZ, 0x1f, R13 ;  /* 0x0000001fff7a7819 */ /* 0x000fe2000001140d */
[----:B------:R-:W-:Y:S01]  /*22c0*/  IMAD.MOV.U32 R90, RZ, RZ, R8 ;  /* 0x000000ffff5a7224 */ /* 0x000fe200078e0008 */
[----:B------:R-:W-:Y:S01]  /*22d0*/  SHF.L.U64.HI R12, R36, 0x6, R37 ;  /* 0x00000006240c7819 */ /* 0x000fe20000010225 */
[----:B-1----:R-:W-:-:S04]  /*22e0*/  IMAD.WIDE.U32 R10, R228, R30, R18 ;  /* 0x0000001ee40a7225 */ /* 0x002fc800078e0012 */
[----:B------:R-:W-:Y:S02]  /*22f0*/  IMAD R14, R20, R42, RZ ;  /* 0x0000002a140e7224 */ /* 0x000fe400078e02ff */
[----:B------:R-:W-:Y:S02]  /*2300*/  IMAD.MOV.U32 R96, RZ, RZ, R10 ;  /* 0x000000ffff607224 */ /* 0x000fe400078e000a */
[----:B------:R-:W-:Y:S01]  /*2310*/  VIADD R136, R21, 0x8 ;  /* 0x0000000815887836 */ /* 0x000fe20000000000 */
[----:B------:R-:W-:Y:S01]  /*2320*/  SHF.L.U64.HI R21, R42, 0x7, R43 ;  /* 0x000000072a157819 */ /* 0x000fe2000001022b */
[C---:B------:R-:W-:Y:S02]  /*2330*/  IMAD.SHL.U32 R10, R36.reuse, 0x40, RZ ;  /* 0x00000040240a7824 */ /* 0x040fe400078e00ff */
[----:B------:R-:W-:-:S04]  /*2340*/  IMAD.WIDE.U32 R92, R36, 0xe0, RZ ;  /* 0x000000e0245c7825 */ /* 0x000fc800078e00ff */
[----:B------:R-:W-:Y:S02]  /*2350*/  IMAD R13, R43, 0xe0, RZ ;  /* 0x000000e02b0d7824 */ /* 0x000fe400078e02ff */
[C---:B------:R-:W-:Y:S02]  /*2360*/  IMAD R29, R228.reuse, R43, R14 ;  /* 0x0000002be41d7224 */ /* 0x040fe400078e020e */
[----:B------:R-:W-:-:S04]  /*2370*/  IMAD.WIDE.U32 R132, R228, R42, R104 ;  /* 0x0000002ae4847225 */ /* 0x000fc800078e0068 */
[C---:B------:R-:W-:Y:S02]  /*2380*/  VIADD R43, R228.reuse, 0x40 ;  /* 0x00000040e42b7836 */ /* 0x040fe40000000000 */
[C---:B------:R-:W-:Y:S02]  /*2390*/  VIADD R41, R228.reuse, 0x80 ;  /* 0x00000080e4297836 */ /* 0x040fe40000000000 */
[----:B------:R-:W-:Y:S02]  /*23a0*/  VIADD R53, R228, 0xc0 ;  /* 0x000000c0e4357836 */ /* 0x000fe40000000000 */
[----:B------:R-:W-:Y:S02]  /*23b0*/  IMAD.SHL.U32 R43, R43, 0x80, RZ ;  /* 0x000000802b2b7824 */ /* 0x000fe400078e00ff */
[----:B------:R-:W-:Y:S02]  /*23c0*/  IMAD.SHL.U32 R120, R15, 0x2, RZ ;  /* 0x000000020f787824 */ /* 0x000fe400078e00ff */
[----:B------:R-:W-:Y:S01]  /*23d0*/  IMAD.SHL.U32 R41, R41, 0x80, RZ ;  /* 0x0000008029297824 */ /* 0x000fe200078e00ff */
[----:B------:R-:W-:Y:S01]  /*23e0*/  LOP3.LUT R43, R43, 0x380, RZ, 0xc0, !PT ;  /* 0x000003802b2b7812 */ /* 0x000fe200078ec0ff */
[----:B------:R-:W-:-:S02]  /*23f0*/  IMAD.SHL.U32 R53, R53, 0x80, RZ ;  /* 0x0000008035357824 */ /* 0x000fc400078e00ff */
[----:B------:R-:W-:Y:S01]  /*2400*/  IMAD.WIDE.U32 R98, R30, 0xe0, RZ ;  /* 0x000000e01e627825 */ /* 0x000fe200078e00ff */
[----:B------:R-:W-:Y:S02]  /*2410*/  LOP3.LUT R41, R41, 0x380, RZ, 0xc0, !PT ;  /* 0x0000038029297812 */ /* 0x000fe400078ec0ff */
[----:B------:R-:W-:Y:S01]  /*2420*/  LOP3.LUT R53, R53, 0x380, RZ, 0xc0, !PT ;  /* 0x0000038035357812 */ /* 0x000fe200078ec0ff */
[----:B------:R-:W-:Y:S01]  /*2430*/  IMAD.WIDE.U32 R102, R228, R42, R18 ;  /* 0x0000002ae4667225 */ /* 0x000fe200078e0012 */
[----:B------:R-:W-:Y:S02]  /*2440*/  SHF.R.U32.HI R43, RZ, 0x3, R43 ;  /* 0x00000003ff2b7819 */ /* 0x000fe4000001162b */
[----:B------:R-:W-:Y:S01]  /*2450*/  SHF.R.U32.HI R140, RZ, 0x3, R41 ;  /* 0x00000003ff8c7819 */ /* 0x000fe20000011629 */
[----:B------:R-:W-:Y:S01]  /*2460*/  IMAD.WIDE.U32 R130, R42, 0xe0, RZ ;  /* 0x000000e02a827825 */ /* 0x000fe200078e00ff */
[----:B------:R-:W-:-:S03]  /*2470*/  SHF.R.U32.HI R139, RZ, 0x3, R53 ;  /* 0x00000003ff8b7819 */ /* 0x000fc60000011635 */
[----:B------:R-:W-:Y:S01]  /*2480*/  IMAD.IADD R13, R131, 0x1, R13 ;  /* 0x00000001830d7824 */ /* 0x000fe200078e020d */
[----:B--2---:R-:W-:Y:S02]  /*2490*/  SHF.R.S32.HI R3, RZ, 0x1f, R0 ;  /* 0x0000001fff037819 */ /* 0x004fe40000011400 */
        /* <DEDUP_REMOVED lines=22> */
[----:B------:R-:W-:Y:S02]  /*2600*/  IMAD.IADD R3, R18, 0x1, R3 ;  /* 0x0000000112037824 */ /* 0x000fe400078e0203 */
[----:B------:R-:W-:-:S03]  /*2610*/  IMAD.WIDE.U32 R6, R228, R30, R22 ;  /* 0x0000001ee4067225 */ /* 0x000fc600078e0016 */
[----:B------:R-:W-:Y:S01]  /*2620*/  SHF.R.S32.HI R8, RZ, 0x1f, R3 ;  /* 0x0000001fff087819 */ /* 0x000fe20000011403 */
[C---:B------:R-:W-:Y:S01]  /*2630*/  IMAD R97, R228.reuse, R31, R0 ;  /* 0x0000001fe4617224 */ /* 0x040fe200078e0200 */
[----:B------:R-:W-:Y:S01]  /*2640*/  P2R R0, PR, RZ, 0x4 ;  /* 0x00000004ff007803 */ /* 0x000fe20000000000 */
[----:B------:R-:W-:Y:S01]  /*2650*/  IMAD.WIDE.U32 R4, R228, R36, R22 ;  /* 0x00000024e4047225 */ /* 0x000fe200078e0016 */
[----:B------:R-:W-:Y:S02]  /*2660*/  LEA.HI R38, R8, R3, RZ, 0x4 ;  /* 0x0000000308267211 */ /* 0x000fe400078f20ff */
[----:B------:R-:W-:Y:S01]  /*2670*/  SHF.L.U64.HI R8, R30, 0x6, R31 ;  /* 0x000000061e087819 */ /* 0x000fe2000001021f */
[----:B------:R-:W-:Y:S01]  /*2680*/  IMAD.IADD R95, R7, 0x1, R97 ;  /* 0x00000001075f7824 */ /* 0x000fe200078e0261 */
[----:B-----5:R-:W-:Y:S01]  /*2690*/  SHF.R.S32.HI R7, RZ, 0x1f, R121 ;  /* 0x0000001fff077819 */ /* 0x020fe20000011479 */
[----:B------:R-:W-:Y:S02]  /*26a0*/  IMAD.IADD R5, R5, 0x1, R91 ;  /* 0x0000000105057824 */ /* 0x000fe400078e025b */
[----:B------:R-:W-:-:S02]  /*26b0*/  IMAD.IADD R91, R91, 0x1, R9 ;  /* 0x000000015b5b7824 */ /* 0x000fc400078e0209 */
[----:B------:R-:W-:Y:S02]  /*26c0*/  IMAD.SHL.U32 R3, R229, 0x80, RZ ;  /* 0x00000080e5037824 */ /* 0x000fe400078e00ff */
[----:B------:R-:W-:Y:S01]  /*26d0*/  IMAD.IADD R97, R97, 0x1, R11 ;  /* 0x0000000161617824 */ /* 0x000fe200078e020b */
[C---:B------:R-:W-:Y:S01]  /*26e0*/  SHF.L.U64.HI R11, R36.reuse, 0x7, R37 ;  /* 0x00000007240b7819 */ /* 0x040fe20000010225 */
[----:B------:R-:W-:Y:S01]  /*26f0*/  IMAD.MOV.U32 R94, RZ, RZ, R6 ;  /* 0x000000ffff5e7224 */ /* 0x000fe200078e0006 */
[----:B------:R-:W-:Y:S01]  /*2700*/  LOP3.LUT R3, R3, 0x380, RZ, 0xc0, !PT ;  /* 0x0000038003037812 */ /* 0x000fe200078ec0ff */
[-C--:B------:R-:W-:Y:S02]  /*2710*/  IMAD R6, R7, R36.reuse, RZ ;  /* 0x0000002407067224 */ /* 0x080fe400078e02ff */
[----:B------:R-:W-:Y:S02]  /*2720*/  IMAD.SHL.U32 R9, R36, 0x80, RZ ;  /* 0x0000008024097824 */ /* 0x000fe400078e00ff */
[----:B------:R-:W-:-:S04]  /*2730*/  IMAD.WIDE.U32 R88, R121, R36, R4 ;  /* 0x0000002479587225 */ /* 0x000fc800078e0004 */
[----:B------:R-:W-:-:S04]  /*2740*/  IMAD.WIDE.U32 R90, R121, R36, R90 ;  /* 0x00000024795a7225 */ /* 0x000fc800078e005a */
[----:B------:R-:W-:Y:S02]  /*2750*/  VIADD R36, R228, 0x40 ;  /* 0x00000040e4247836 */ /* 0x000fe40000000000 */
[----:B0-----:R-:W-:Y:S02]  /*2760*/  VIADD R28, R26, 0xffffff80 ;  /* 0xffffff801a1c7836 */ /* 0x001fe40000000000 */
[----:B------:R-:W-:Y:S02]  /*2770*/  IMAD R33, R121, R37, R6 ;  /* 0x0000002579217224 */ /* 0x000fe400078e0206 */
[-C--:B------:R-:W-:Y:S02]  /*2780*/  IMAD R6, R7, R30.reuse, RZ ;  /* 0x0000001e07067224 */ /* 0x080fe400078e02ff */
[----:B------:R-:W-:Y:S01]  /*2790*/  IMAD.SHL.U32 R36, R36, 0x80, RZ ;  /* 0x0000008024247824 */ /* 0x000fe200078e00ff */
[----:B------:R-:W-:Y:S01]  /*27a0*/  SHF.R.U32.HI R20, RZ, 0x3, R3 ;  /* 0x00000003ff147819 */ /* 0x000fe20000011603 */
[----:B------:R-:W-:Y:S01]  /*27b0*/  IMAD.IADD R15, R29, 0x1, R133 ;  /* 0x000000011d0f7824 */ /* 0x000fe200078e0285 */
[----:B------:R-:W-:Y:S01]  /*27c0*/  LOP3.LUT R27, R3, 0x30, R18, 0xf8, !PT ;  /* 0x00000030031b7812 */ /* 0x000fe200078ef812 */
[C---:B------:R-:W-:Y:S01]  /*27d0*/  IMAD R35, R121.reuse, R31, R6 ;  /* 0x0000001f79237224 */ /* 0x040fe200078e0206 */
[----:B------:R-:W-:Y:S01]  /*27e0*/  SHF.R.S32.HI R52, RZ, 0x1f, R28 ;  /* 0x0000001fff347819 */ /* 0x000fe2000001141c */
[C---:B------:R-:W-:Y:S01]  /*27f0*/  IMAD.SHL.U32 R6, R30.reuse, 0x40, RZ ;  /* 0x000000401e067824 */ /* 0x040fe200078e00ff */
[C---:B------:R-:W-:Y:S01]  /*2800*/  SHF.L.U64.HI R7, R30.reuse, 0x7, R31 ;  /* 0x000000071e077819 */ /* 0x040fe2000001021f */
[----:B------:R-:W-:Y:S01]  /*2810*/  IMAD.SHL.U32 R5, R30, 0x80, RZ ;  /* 0x000000801e057824 */ /* 0x000fe200078e00ff */
[----:B------:R-:W-:Y:S01]  /*2820*/  LOP3.LUT R36, R36, 0x380, RZ, 0xc0, !PT ;  /* 0x0000038024247812 */ /* 0x000fe200078ec0ff */
[----:B------:R-:W-:Y:S01]  /*2830*/  IMAD.WIDE.U32 R94, R121, R30, R94 ;  /* 0x0000001e795e7225 */ /* 0x000fe200078e005e */
[----:B------:R-:W-:-:S03]  /*2840*/  LEA.HI R52, R52, R28, RZ, 0x5 ;  /* 0x0000001c34347211 */ /* 0x000fc600078f28ff */
[----:B------:R-:W-:Y:S01]  /*2850*/  IMAD.WIDE.U32 R96, R121, R30, R96 ;  /* 0x0000001e79607225 */ /* 0x000fe200078e0060 */
[----:B------:R-:W-:-:S03]  /*2860*/  LOP3.LUT R30, R27, R20, RZ, 0x3c, !PT ;  /* 0x000000141b1e7212 */ /* 0x000fc600078e3cff */
[----:B------:R-:W-:Y:S01]  /*2870*/  IMAD.X R26, R15, 0x1, R105, P0 ;  /* 0x000000010f1a7824 */ /* 0x000fe200000e0669 */
[----:B------:R-:W-:Y:S01]  /*2880*/  IADD3 R27, P0, R14, R104, RZ ;  /* 0x000000680e1b7210 */ /* 0x000fe20007f1e0ff */
[----:B------:R-:W-:Y:S01]  /*2890*/  IMAD R37, R37, 0xe0, RZ ;  /* 0x000000e025257824 */ /* 0x000fe200078e02ff */
[--C-:B------:R-:W-:Y:S01]  /*28a0*/  LOP3.LUT R39, R3, 0x70, R38.reuse, 0xf8, !PT ;  /* 0x0000007003277812 */ /* 0x100fe200078ef826 */
[----:B------:R-:W-:Y:S01]  /*28b0*/  IMAD R31, R31, 0xe0, RZ ;  /* 0x000000e01f1f7824 */ /* 0x000fe200078e02ff */
[--C-:B------:R-:W-:Y:S01]  /*28c0*/  LOP3.LUT R40, R36, 0x70, R38.reuse, 0xf8, !PT ;  /* 0x0000007024287812 */ /* 0x100fe200078ef826 */
[----:B------:R-:W-:Y:S01]  /*28d0*/  IMAD.IADD R112, R93, 0x1, R37 ;  /* 0x000000015d707824 */ /* 0x000fe200078e0225 */
[--C-:B------:R-:W-:Y:S01]  /*28e0*/  LOP3.LUT R41, R41, 0x70, R38.reuse, 0xf8, !PT ;  /* 0x0000007029297812 */ /* 0x100fe200078ef826 */
[----:B------:R-:W-:Y:S01]  /*28f0*/  IMAD.IADD R28, R99, 0x1, R31 ;  /* 0x00000001631c7824 */ /* 0x000fe200078e021f */
[--C-:B------:R-:W-:Y:S01]  /*2900*/  SHF.R.S32.HI R36, RZ, 0x4, R38.reuse ;  /* 0x00000004ff247819 */ /* 0x100fe20000011426 */
[----:B------:R-:W-:Y:S01]  /*2910*/  IMAD.SHL.U32 R52, R52, 0x20, RZ ;  /* 0x0000002034347824 */ /* 0x000fe200078e00ff */
[----:B------:R-:W-:Y:S01]  /*2920*/  LOP3.LUT R37, R38, 0xfffffff0, RZ, 0xc0, !PT ;  /* 0xfffffff026257812 */ /* 0x000fe200078ec0ff */
[----:B------:R-:W-:Y:S01]  /*2930*/  IMAD.X R31, R26, 0x1, R105, P0 ;  /* 0x000000011a1f7824 */ /* 0x000fe200000e0669 */
[----:B------:R-:W-:Y:S01]  /*2940*/  LOP3.LUT R116, R39, R20, RZ, 0x3c, !PT ;  /* 0x0000001427747212 */ /* 0x000fe200078e3cff */
[----:B------:R-:W-:Y:S01]  /*2950*/  IMAD.IADD R29, R103, 0x1, R29 ;  /* 0x00000001671d7824 */ /* 0x000fe200078e021d */
[----:B------:R-:W-:Y:S01]  /*2960*/  LOP3.LUT R38, R53, 0x70, R38, 0xf8, !PT ;  /* 0x0000007035267812 */ /* 0x000fe200078ef826 */
[----:B------:R-:W-:Y:S01]  /*2970*/  VIADD R4, R18, 0x40 ;  /* 0x0000004012047836 */ /* 0x000fe20000000000 */
[----:B------:R-:W-:Y:S01]  /*2980*/  LOP3.LUT R115, R40, R43, RZ, 0x3c, !PT ;  /* 0x0000002b28737212 */ /* 0x000fe200078e3cff */
[----:B------:R-:W-:Y:S01]  /*2990*/  IMAD.IADD R40, R45, 0x1, R49 ;  /* 0x000000012d287824 */ /* 0x000fe200078e0231 */
[----:B------:R-:W-:-:S02]  /*29a0*/  IADD3 R39, P0, R44, R102, RZ ;  /* 0x000000662c277210 */ /* 0x000fc40007f1e0ff */
[----:B------:R-:W-:Y:S02]  /*29b0*/  LOP3.LUT R114, R41, R140, RZ, 0x3c, !PT ;  /* 0x0000008c29727212 */ /* 0x000fe400078e3cff */
[----:B------:R-:W-:Y:S01]  /*29c0*/  LOP3.LUT R52, R52, 0xfffffc00, RZ, 0xc0, !PT ;  /* 0xfffffc0034347812 */ /* 0x000fe200078ec0ff */
[----:B------:R-:W-:Y:S01]  /*29d0*/  IMAD.X R106, R29, 0x1, R40, P0 ;  /* 0x000000011d6a7824 */ /* 0x000fe200000e0628 */
[----:B------:R-:W-:Y:S02]  /*29e0*/  LOP3.LUT R113, R38, R139, RZ, 0x3c, !PT ;  /* 0x0000008b26717212 */ /* 0x000fe400078e3cff */
[----:B------:R-:W-:Y:S02]  /*29f0*/  IADD3 R41, P3, R44, 0x40, RZ ;  /* 0x000000402c297810 */ /* 0x000fe40007f7e0ff */
[----:B------:R-:W-:Y:S01]  /*2a00*/  IADD3 R43, P2, R39, 0x40, RZ ;  /* 0x00000040272b7810 */ /* 0x000fe20007f5e0ff */
[----:B------:R-:W-:Y:S01]  /*2a10*/  IMAD.IADD R32, R89, 0x1, R33 ;  /* 0x0000000159207824 */ /* 0x000fe200078e0221 */
[----:B------:R-:W-:Y:S01]  /*2a20*/  SHF.R.S32.HI R38, RZ, 0x1f, R37 ;  /* 0x0000001fff267819 */ /* 0x000fe20000011425 */
[----:B------:R-:W-:Y:S01]  /*2a30*/  IMAD.IADD R34, R95, 0x1, R35 ;  /* 0x000000015f227824 */ /* 0x000fe200078e0223 */
[----:B------:R-:W-:Y:S01]  /*2a40*/  ISETP.GE.AND P0, PT, R18, UR4, PT ;  /* 0x0000000412007c0c */ /* 0x000fe2000bf06270 */
[----:B------:R-:W-:Y:S01]  /*2a50*/  IMAD.IADD R30, R52, 0x1, R30 ;  /* 0x00000001341e7824 */ /* 0x000fe200078e021e */
[----:B------:R-:W-:Y:S01]  /*2a60*/  ISETP.GE.AND P1, PT, R4, UR4, PT ;  /* 0x0000000404007c0c */ /* 0x000fe2000bf26270 */
[----:B------:R-:W-:-:S02]  /*2a70*/  IMAD.IADD R33, R33, 0x1, R91 ;  /* 0x0000000121217824 */ /* 0x000fc400078e025b */
[----:B------:R-:W-:Y:S02]  /*2a80*/  IMAD.IADD R35, R35, 0x1, R97 ;  /* 0x0000000123237824 */ /* 0x000fe400078e0261 */
[----:B------:R-:W-:Y:S02]  /*2a90*/  IMAD.IADD R116, R52, 0x1, R116 ;  /* 0x0000000134747824 */ /* 0x000fe400078e0274 */
[----:B------:R-:W-:Y:S02]  /*2aa0*/  IMAD.IADD R115, R51, 0x1, R115 ;  /* 0x0000000133737824 */ /* 0x000fe400078e0273 */
[----:B---3--:R-:W-:Y:S02]  /*2ab0*/  IMAD.IADD R114, R50, 0x1, R114 ;  /* 0x0000000132727824 */ /* 0x008fe400078e0272 */
[----:B----4-:R-:W-:Y:S02]  /*2ac0*/  IMAD.IADD R113, R48, 0x1, R113 ;  /* 0x0000000130717824 */ /* 0x010fe400078e0271 */
[----:B------:R-:W-:-:S02]  /*2ad0*/  IMAD.X R107, RZ, RZ, R40, P3 ;  /* 0x000000ffff6b7224 */ /* 0x000fc400018e0628 */
[----:B------:R-:W-:Y:S02]  /*2ae0*/  IMAD.X R108, RZ, RZ, R106, P2 ;  /* 0x000000ffff6c7224 */ /* 0x000fe400010e066a */
[----:B------:R-:W-:Y:S01]  /*2af0*/  IMAD.IADD R109, R47, 0x1, R109 ;  /* 0x000000012f6d7824 */ /* 0x000fe200078e026d */
[----:B------:R-:W-:Y:S06]  /*2b00*/  @!P6 BAR.SYNC.DEFER_BLOCKING 0x9, 0x100 ;  /* 0x024400000000eb1d */ /* 0x000fec0000010000 */
.L_x_8345:
[----:B------:R-:W0:Y:S01]  /*2b10*/  LDC R128, c[0x0][0x3f4] ;  /* 0x0000fd00ff807b82 */ /* 0x000e220000000800 */
        /* <DEDUP_REMOVED lines=52> */
.L_x_8266:
[----:B------:R-:W-:Y:S05]  /*2e60*/  BSYNC B1 ;  /* 0x0000000000017941 */ /* 0x000fea0003800000 */
.L_x_8265:
        /* <DEDUP_REMOVED lines=38> */
.L_x_8268:
[----:B------:R-:W-:Y:S05]  /*30d0*/  BSYNC B1 ;  /* 0x0000000000017941 */ /* 0x000fea0003800000 */
.L_x_8267:
        /* <DEDUP_REMOVED lines=26> */
.L_x_8270:
[----:B------:R-:W-:Y:S05]  /*3280*/  BSYNC B1 ;  /* 0x0000000000017941 */ /* 0x000fea0003800000 */
.L_x_8269:
        /* <DEDUP_REMOVED lines=31> */
.L_x_8272:
[----:B------:R-:W-:Y:S05]  /*3480*/  BSYNC B1 ;  /* 0x0000000000017941 */ /* 0x000fea0003800000 */
.L_x_8271:
[----:B------:R-:W-:Y:S01]  /*3490*/  ULOP3.LUT UR4, UR60, 0x1, URZ, 0xfc, !UPT ;  /* 0x000000013c047892 */ /* 0x000fe2000f8efc3f */
[----:B------:R-:W-:Y:S02]  /*34a0*/  IMAD.MOV.U32 R153, RZ, RZ, R78 ;  /* 0x000000ffff997224 */ /* 0x000fe400078e004e */
[----:B------:R-:W-:Y:S01]  /*34b0*/  IMAD.MOV.U32 R154, RZ, RZ, R82 ;  /* 0x000000ffff9a7224 */ /* 0x000fe200078e0052 */
[----:B------:R-:W-:Y:S01]  /*34c0*/  UISETP.NE.AND UP0, UPT, UR4, 0x3, UPT ;  /* 0x000000030400788c */ /* 0x000fe2000bf05270 */
[----:B-----5:R-:W-:Y:S02]  /*34d0*/  IMAD.MOV.U32 R146, RZ, RZ, R68 ;  /* 0x000000ffff927224 */ /* 0x020fe400078e0044 */
[----:B------:R-:W-:Y:S02]  /*34e0*/  IMAD.MOV.U32 R149, RZ, RZ, R72 ;  /* 0x000000ffff957224 */ /* 0x000fe400078e0048 */
[----:B------:R-:W-:Y:S01]  /*34f0*/  IMAD.MOV.U32 R148, RZ, RZ, R70 ;  /* 0x000000ffff947224 */ /* 0x000fe200078e0046 */
[----:B------:R-:W-:Y:S01]  /*3500*/  PLOP3.LUT P5, PT, PT, PT, UP0, 0x80, 0x0 ;  /* 0x000000000000781c */ /* 0x000fe20003faf008 */
        /* <DEDUP_REMOVED lines=11> */
.L_x_8273:
[----:B------:R-:W-:Y:S01]  /*35c0*/  IMAD R110, R17, 0x8, R16 ;  /* 0x00000008116e7824 */ /* 0x000fe200078e0210 */
[----:B------:R-:W-:Y:S01]  /*35d0*/  SHF.L.U32 R125, R237, 0x1f, RZ ;  /* 0x0000001fed7d7819 */ /* 0x000fe200000006ff */
[----:B------:R-:W-:Y:S03]  /*35e0*/  BSSY B1, `(.L_x_8274) ;  /* 0x0000003000017945 */ /* 0x000fe60003800000 */
[----:B------:R-:W1:Y:S02]  /*35f0*/  SYNCS.PHASECHK.TRANS64.TRYWAIT P6, [R110+URZ+0x2e890], R125 ;  /* 0x02e8907d6e0075a7 */ /* 0x000e6400080c017f */
[----:B-1----:R-:W-:Y:S05]  /*3600*/  @!P6 BRA `(.L_x_8275) ;  /* 0x0000029c00dce947 */ /* 0x002fea0003800000 */
.L_x_8581:
[----:B------:R-:W-:Y:S05]  /*3610*/  BSYNC B1 ;  /* 0x0000000000017941 */ /* 0x000fea0003800000 */
.L_x_8274:
[----:B------:R-:W-:Y:S01]  /*3620*/  BSSY B1, `(.L_x_8276) ;  /* 0x00000f8000017945 */ /* 0x000fe20003800000 */
[----:B------:R-:W-:-:S03]  /*3630*/  IMAD R147, R17, 0x7000, R30 ;  /* 0x0000700011937824 */ /* 0x000fc600078e021e */
        /* <DEDUP_REMOVED lines=39> */
[--C-:B------:R-:W-:Y:S01]  /*38b0*/  HADD2.F32 R156, -RZ, R49.reuse.H1_H1 ;  /* 0x30000031ff9c7230 */ /* 0x100fe20000004100 */
[----:B------:R-:W-:Y:S01]  /*38c0*/  F2FP.F16.E4M3.UNPACK_B R154, R154 ;  /* 0x0000009aff9a723e */ /* 0x000fe200020006ff */
[----:B------:R-:W-:Y:S02]  /*38d0*/  HADD2.F32 R155, -RZ, R49.H0_H0 ;  /* 0x20000031ff9b7230 */ /* 0x000fe40000004100 */
[----:B------:R-:W-:Y:S01]  /*38e0*/  FFMA.FTZ R49, R83, R158, R162 ;  /* 0x0000009e53317223 */ /* 0x000fe200000100a2 */
[----:B------:R-:W-:Y:S02]  /*38f0*/  HADD2.F32 R157, -RZ, R157.H1_H1 ;  /* 0x3000009dff9d7230 */ /* 0x000fe40000004100 */
[----:B------:R-:W-:Y:S01]  /*3900*/  FMUL.FTZ R164, R156, R160 ;  /* 0x000000a09ca47220 */ /* 0x000fe20000410000 */
[----:B------:R-:W-:Y:S01]  /*3910*/  F2FP.F16.E4M3.UNPACK_B R83, R82.H1 ;  /* 0x00000052ff53723e */ /* 0x000fe200030006ff */
[C---:B------:R-:W-:Y:S01]  /*3920*/  FMUL.FTZ R159, R155.reuse, R160 ;  /* 0x000000a09b9f7220 */ /* 0x040fe20000410000 */
[----:B------:R-:W-:Y:S01]  /*3930*/  FFMA.FTZ R48, R48, R158, -R161 ;  /* 0x0000009e30307223 */ /* 0x000fe200000108a1 */
[----:B------:R-:W-:Y:S01]  /*3940*/  F2FP.F16.E4M3.UNPACK_B R82, R82 ;  /* 0x00000052ff52723e */ /* 0x000fe200020006ff */
[-C--:B------:R-:W-:Y:S01]  /*3950*/  FFMA.FTZ R164, R155, R157.reuse, -R164 ;  /* 0x0000009d9ba47223 */ /* 0x080fe200000108a4 */
[----:B------:R-:W-:Y:S01]  /*3960*/  FFMA.FTZ R161, R156, R157, R159 ;  /* 0x0000009d9ca17223 */ /* 0x000fe2000001009f */
[--C-:B------:R-:W-:Y:S01]  /*3970*/  HADD2.F32 R157, -RZ, R154.reuse.H1_H1 ;  /* 0x3000009aff9d7230 */ /* 0x100fe20000004100 */
[----:B------:R-:W-:Y:S01]  /*3980*/  F2FP.F16.E4M3.UNPACK_B R156, R143 ;  /* 0x0000008fff9c723e */ /* 0x000fe200020006ff */
[----:B------:R-:W-:Y:S01]  /*3990*/  HADD2.F32 R158, -RZ, R154.H0_H0 ;  /* 0x2000009aff9e7230 */ /* 0x000fe20000004100 */
[----:B------:R-:W-:Y:S01]  /*39a0*/  F2FP.F16.E4M3.UNPACK_B R163, R81.H1 ;  /* 0x00000051ffa3723e */ /* 0x000fe200030006ff */
[----:B------:R-:W-:-:S02]  /*39b0*/  HADD2.F32 R154, -RZ, R83.H0_H0 ;  /* 0x20000053ff9a7230 */ /* 0x000fc40000004100 */
[----:B------:R-:W-:Y:S02]  /*39c0*/  HADD2.F32 R155, -RZ, R83.H1_H1 ;  /* 0x30000053ff9b7230 */ /* 0x000fe40000004100 */
[--C-:B------:R-:W-:Y:S02]  /*39d0*/  HADD2.F32 R143, -RZ, R82.reuse.H1_H1 ;  /* 0x30000052ff8f7230 */ /* 0x100fe40000004100 */
[-C--:B------:R-:W-:Y:S01]  /*39e0*/  FMUL.FTZ R162, R154, R157.reuse ;  /* 0x0000009d9aa27220 */ /* 0x080fe20000410000 */
[----:B------:R-:W-:Y:S02]  /*39f0*/  HADD2.F32 R83, -RZ, R82.H0_H0 ;  /* 0x20000052ff537230 */ /* 0x000fe40000004100 */
[----:B------:R-:W-:Y:S01]  /*3a00*/  FMUL.FTZ R159, R155, R157 ;  /* 0x0000009d9b9f7220 */ /* 0x000fe20000410000 */
        /* <DEDUP_REMOVED lines=8> */
[----:B------:R-:W-:Y:S01]  /*3a90*/  F2FP.F16.E4M3.UNPACK_B R156, R51.H1 ;  /* 0x00000033ff9c723e */ /* 0x000fe200030006ff */
[----:B------:R-:W-:Y:S01]  /*3aa0*/  HADD2.F32 R160, -RZ, R163.H1_H1 ;  /* 0x300000a3ffa07230 */ /* 0x000fe20000004100 */
[----:B------:R-:W-:Y:S02]  /*3ab0*/  F2FP.SATFINITE.E4M3.F32.PACK_AB_MERGE_C R154, R155, R154, RZ ;  /* 0x0000009a9b9a723e */ /* 0x000fe400048070ff */
[----:B------:R-:W-:Y:S01]  /*3ac0*/  F2FP.F16.E4M3.UNPACK_B R155, R50.H1 ;  /* 0x00000032ff9b723e */ /* 0x000fe200030006ff */
[--C-:B------:R-:W-:Y:S01]  /*3ad0*/  HADD2.F32 R157, -RZ, R156.reuse.H0_H0 ;  /* 0x2000009cff9d7230 */ /* 0x100fe20000004100 */
[----:B------:R-:W-:Y:S01]  /*3ae0*/  F2FP.F16.E4M3.UNPACK_B R162, R81 ;  /* 0x00000051ffa2723e */ /* 0x000fe200020006ff */
[----:B------:R-:W-:Y:S01]  /*3af0*/  HADD2.F32 R156, -RZ, R156.H1_H1 ;  /* 0x3000009cff9c7230 */ /* 0x000fe20000004100 */
[----:B------:R-:W-:Y:S01]  /*3b00*/  F2FP.SATFINITE.E4M3.F32.PACK_AB_MERGE_C R143, R161, R164, RZ ;  /* 0x000000a4a18f723e */ /* 0x000fe200048070ff */
[--C-:B------:R-:W-:Y:S01]  /*3b10*/  HADD2.F32 R81, -RZ, R155.reuse.H1_H1 ;  /* 0x3000009bff517230 */ /* 0x100fe20000004100 */
[-C--:B------:R-:W-:Y:S01]  /*3b20*/  F2FP.F16.E4M3.UNPACK_B R159, R80.reuse.H1 ;  /* 0x00000050ff9f723e */ /* 0x080fe200030006ff */
[----:B------:R-:W-:Y:S01]  /*3b30*/  HADD2.F32 R164, -RZ, R162.H1_H1 ;  /* 0x300000a2ffa47230 */ /* 0x000fe20000004100 */
[----:B------:R-:W-:Y:S01]  /*3b40*/  F2FP.F16.E4M3.UNPACK_B R158, R80 ;  /* 0x00000050ff9e723e */ /* 0x000fe200020006ff */
[----:B------:R-:W-:-:S02]  /*3b50*/  HADD2.F32 R155, -RZ, R155.H0_H0 ;  /* 0x2000009bff9b7230 */ /* 0x000fc40000004100 */
[CC--:B------:R-:W-:Y:S01]  /*3b60*/  FMUL.FTZ R80, R156.reuse, R160.reuse ;  /* 0x000000a09c507220 */ /* 0x0c0fe20000410000 */
[----:B------:R-:W-:Y:S02]  /*3b70*/  HADD2.F32 R161, -RZ, R159.H1_H1 ;  /* 0x3000009fffa17230 */ /* 0x000fe40000004100 */
[----:B------:R-:W-:Y:S01]  /*3b80*/  FMUL.FTZ R165, R157, R160 ;  /* 0x000000a09da57220 */ /* 0x000fe20000410000 */
[----:B------:R-:W-:Y:S02]  /*3b90*/  HADD2.F32 R160, -RZ, R158.H1_H1 ;  /* 0x3000009effa07230 */ /* 0x000fe40000004100 */
[-C--:B------:R-:W-:Y:S01]  /*3ba0*/  FMUL.FTZ R166, R81, R164.reuse ;  /* 0x000000a451a67220 */ /* 0x080fe20000410000 */
[----:B------:R-:W-:Y:S01]  /*3bb0*/  F2FP.F16.E4M3.UNPACK_B R51, R51 ;  /* 0x00000033ff33723e */ /* 0x000fe200020006ff */
[----:B------:R-:W-:Y:S01]  /*3bc0*/  FMUL.FTZ R164, R155, R164 ;  /* 0x000000a49ba47220 */ /* 0x000fe20000410000 */
[----:B------:R-:W-:Y:S01]  /*3bd0*/  F2FP.F16.E4M3.UNPACK_B R50, R50 ;  /* 0x00000032ff32723e */ /* 0x000fe200020006ff */
[-C--:B------:R-:W-:Y:S01]  /*3be0*/  FFMA.FTZ R80, R157, R161.reuse, -R80 ;  /* 0x000000a19d507223 */ /* 0x080fe20000010850 */
        /* <DEDUP_REMOVED lines=9> */
[--C-:B------:R-:W-:Y:S01]  /*3c80*/  HADD2.F32 R51, -RZ, R50.reuse.H0_H0 ;  /* 0x20000032ff337230 */ /* 0x100fe20000004100 */
[----:B------:R-:W-:Y:S01]  /*3c90*/  F2FP.SATFINITE.E4M3.F32.PACK_AB_MERGE_C R48, R83, R82, R154 ;  /* 0x000000525330723e */ /* 0x000fe2000480709a */
[----:B------:R-:W-:-:S02]  /*3ca0*/  HADD2.F32 R50, -RZ, R50.H1_H1 ;  /* 0x30000032ff327230 */ /* 0x000fc40000004100 */
[-C--:B------:R-:W-:Y:S01]  /*3cb0*/  FMUL.FTZ R164, R155, R160.reuse ;  /* 0x000000a09ba47220 */ /* 0x080fe20000410000 */
[----:B------:R-:W-:Y:S02]  /*3cc0*/  HADD2.F32 R162, -RZ, R162.H0_H0 ;  /* 0x200000a2ffa27230 */ /* 0x000fe40000004100 */
[----:B------:R-:W-:Y:S01]  /*3cd0*/  FMUL.FTZ R168, R81, R160 ;  /* 0x000000a051a87220 */ /* 0x000fe20000410000 */
[----:B------:R-:W-:Y:S02]  /*3ce0*/  HADD2.F32 R156, -RZ, R159.H0_H0 ;  /* 0x2000009fff9c7230 */ /* 0x000fe40000004100 */
[----:B------:R-:W-:Y:S02]  /*3cf0*/  HADD2.F32 R158, -RZ, R158.H0_H0 ;  /* 0x2000009eff9e7230 */ /* 0x000fe40000004100 */
[CC--:B------:R-:W-:Y:S01]  /*3d00*/  FMUL.FTZ R160, R50.reuse, R162.reuse ;  /* 0x000000a232a07220 */ /* 0x0c0fe20000410000 */
[----:B------:R-:W-:Y:S01]  /*3d10*/  FMUL.FTZ R157, R51, R162 ;  /* 0x000000a2339d7220 */ /* 0x000fe20000410000 */
[-C--:B------:R-:W-:Y:S01]  /*3d20*/  FFMA.FTZ R164, R81, R156.reuse, -R164 ;  /* 0x0000009c51a47223 */ /* 0x080fe200000108a4 */
[----:B------:R-:W-:Y:S01]  /*3d30*/  FFMA.FTZ R155, R155, R156, R168 ;  /* 0x0000009c9b9b7223 */ /* 0x000fe200000100a8 */
[-C--:B------:R-:W-:Y:S01]  /*3d40*/  FFMA.FTZ R160, R51, R158.reuse, -R160 ;  /* 0x0000009e33a07223 */ /* 0x080fe200000108a0 */
[----:B------:R-:W-:-:S03]  /*3d50*/  FFMA.FTZ R157, R50, R158, R157 ;  /* 0x0000009e329d7223 */ /* 0x000fc6000001009d */
[----:B------:R-:W-:Y:S02]  /*3d60*/  F2FP.SATFINITE.E4M3.F32.PACK_AB_MERGE_C R51, R155, R164, R80 ;  /* 0x000000a49b33723e */ /* 0x000fe40004807050 */
[----:B------:R-:W-:-:S07]  /*3d70*/  F2FP.SATFINITE.E4M3.F32.PACK_AB_MERGE_C R50, R157, R160, R161 ;  /* 0x000000a09d32723e */ /* 0x000fce00048070a1 */
.L_x_8281:
[----:B------:R-:W-:Y:S05]  /*3d80*/  BSYNC B3 ;  /* 0x0000000000037941 */ /* 0x000fea0003800000 */
.L_x_8280:
[----:B------:R-:W-:Y:S01]  /*3d90*/  ULDC.64 UR4, c[0x0][0x2e8] ;  /* 0x0000ba0000047ab9 */ /* 0x000fe20000000a00 */
[----:B------:R-:W-:Y:S01]  /*3da0*/  ULDC.64 UR6, c[0x0][0x208] ;  /* 0x0000820000067ab9 */ /* 0x000fe20000000a00 */
[----:B------:R-:W-:-:S04]  /*3db0*/  IADD3 R80, P2, P6, R152, UR4, R44 ;  /* 0x0000000498507c10 */ /* 0x000fc8000fe5e02c */
[----:B------:R-:W-:-:S05]  /*3dc0*/  IADD3.X R81, R151, UR5, R40, P2, P6 ;  /* 0x0000000597517c10 */ /* 0x000fca00097ec428 */
[----:B--2---:R2:W-:Y:S04]  /*3dd0*/  STG.E.128 desc[UR6][R80.64], R48 ;  /* 0x0000003050007986 */ /* 0x0045e8000c101d06 */
.L_x_8279:
[----:B------:R-:W-:Y:S05]  /*3de0*/  BSYNC B2 ;  /* 0x0000000000027941 */ /* 0x000fea0003800000 */
.L_x_8278:
[----:B------:R-:W-:Y:S05]  /*3df0*/  @P1 BRA `(.L_x_8277) ;  /* 0x0000000400e81947 */ /* 0x000fea0003800000 */
[----:B------:R-:W-:Y:S01]  /*3e00*/  LOP3.LUT P2, RZ, R229, 0x4, RZ, 0xc0, !PT ;  /* 0x00000004e5ff7812 */ /* 0x000fe2000784c0ff */
[C---:B0-2---:R-:W-:Y:S01]  /*3e10*/  VIADD R49, R147.reuse, 0x40 ;  /* 0x0000004093317836 */ /* 0x045fe20000000000 */
[----:B------:R-:W-:Y:S11]  /*3e20*/  BSSY B2, `(.L_x_8282) ;  /* 0x0000072000027945 */ /* 0x000ff60003800000 */
[----:B------:R-:W-:Y:S01]  /*3e30*/  @P2 VIADD R49, R147, 0xffffffc0 ;  /* 0xffffffc093312836 */ /* 0x000fe20000000000 */
[----:B------:R-:W-:-:S03]  /*3e40*/  ISETP.GE.AND P2, PT, R230, R128, PT ;  /* 0x00000080e600720c */ /* 0x000fc60003f46270 */
[----:B------:R-:W-:-:S06]  /*3e50*/  IMAD.IADD R49, R16, 0x1, R49 ;  /* 0x0000000110317824 */ /* 0x000fcc00078e0231 */
[----:B------:R-:W0:Y:S04]  /*3e60*/  LDS.128 R48, [R49+0x20400] ;  /* 0x0204000031307984 */ /* 0x000e280000000c00 */
        /* <DEDUP_REMOVED lines=13> */
[----:B0-----:R-:W-:Y:S01]  /*3f40*/  IMAD.MOV.U32 R77, RZ, RZ, R49 ;  /* 0x000000ffff4d7224 */ /* 0x001fe200078e0031 */
        /* <DEDUP_REMOVED lines=30> */
[----:B------:R-:W-:Y:S01]  /*4130*/  HADD2.F32 R83, -RZ, R153.H1_H1 ;  /* 0x30000099ff537230 */ /* 0x000fe20000004100 */
        /* <DEDUP_REMOVED lines=8> */
[----:B------:R-:W-:Y:S02]  /*41c0*/  HADD2.F32 R153, -RZ, R153.H0_H0 ;  /* 0x20000099ff997230 */ /* 0x000fe40000004100 */
[--C-:B------:R-:W-:Y:S02]  /*41d0*/  HADD2.F32 R78, -RZ, R134.reuse.H1_H1 ;  /* 0x30000086ff4e7230 */ /* 0x100fe40000004100 */
[----:B------:R-:W-:-:S02]  /*41e0*/  HADD2.F32 R134, -RZ, R134.H0_H0 ;  /* 0x20000086ff867230 */ /* 0x000fc40000004100 */
[-C--:B------:R-:W-:Y:S01]  /*41f0*/  FMUL.FTZ R154, R80, R153.reuse ;  /* 0x00000099509a7220 */ /* 0x080fe20000410000 */
[----:B------:R-:W-:Y:S01]  /*4200*/  FMUL.FTZ R153, R79, R153 ;  /* 0x000000994f997220 */ /* 0x000fe20000410000 */
[-C--:B------:R-:W-:Y:S01]  /*4210*/  FFMA.FTZ R82, R82, R78.reuse, R83 ;  /* 0x0000004e52527223 */ /* 0x080fe20000010053 */
[----:B------:R-:W-:Y:S01]  /*4220*/  FFMA.FTZ R81, R81, R78, -R156 ;  /* 0x0000004e51517223 */ /* 0x000fe2000001089c */
[----:B------:R-:W-:Y:S01]  /*4230*/  F2FP.F16.E4M3.UNPACK_B R83, R51.H1 ;  /* 0x00000033ff53723e */ /* 0x000fe200030006ff */
[----:B------:R-:W-:Y:S01]  /*4240*/  FFMA.FTZ R78, R79, R134, -R154 ;  /* 0x000000864f4e7223 */ /* 0x000fe2000001089a */
[----:B------:R-:W-:Y:S01]  /*4250*/  F2FP.F16.E4M3.UNPACK_B R156, R76.H1 ;  /* 0x0000004cff9c723e */ /* 0x000fe200030006ff */
[----:B------:R-:W-:Y:S01]  /*4260*/  FFMA.FTZ R79, R80, R134, R153 ;  /* 0x00000086504f7223 */ /* 0x000fe20000010099 */
[----:B------:R-:W-:Y:S01]  /*4270*/  F2FP.SATFINITE.E4M3.F32.PACK_AB_MERGE_C R80, R158, R143, RZ ;  /* 0x0000008f9e50723e */ /* 0x000fe200048070ff */
[--C-:B------:R-:W-:Y:S01]  /*4280*/  HADD2.F32 R134, -RZ, R83.reuse.H0_H0 ;  /* 0x20000053ff867230 */ /* 0x100fe20000004100 */
[----:B------:R-:W-:Y:S01]  /*4290*/  F2FP.SATFINITE.E4M3.F32.PACK_AB_MERGE_C R81, R82, R81, RZ ;  /* 0x000000515251723e */ /* 0x000fe200048070ff */
[----:B------:R-:W-:Y:S01]  /*42a0*/  HADD2.F32 R83, -RZ, R83.H1_H1 ;  /* 0x30000053ff537230 */ /* 0x000fe20000004100 */
[-C--:B------:R-:W-:Y:S01]  /*42b0*/  F2FP.F16.E4M3.UNPACK_B R153, R49.reuse.H1 ;  /* 0x00000031ff99723e */ /* 0x080fe200030006ff */
[----:B------:R-:W-:Y:S01]  /*42c0*/  HADD2.F32 R158, -RZ, R156.H1_H1 ;  /* 0x3000009cff9e7230 */ /* 0x000fe20000004100 */
[----:B------:R-:W-:Y:S01]  /*42d0*/  F2FP.F16.E4M3.UNPACK_B R82, R50.H1 ;  /* 0x00000032ff52723e */ /* 0x000fe200030006ff */
        /* <DEDUP_REMOVED lines=38> */
.L_x_8283:
[----:B------:R-:W-:Y:S05]  /*4540*/  BSYNC B2 ;  /* 0x0000000000027941 */ /* 0x000fea0003800000 */
.L_x_8282:
[----:B------:R-:W-:Y:S01]  /*4550*/  ULDC.64 UR4, c[0x0][0x2e8] ;  /* 0x0000ba0000047ab9 */ /* 0x000fe20000000a00 */
[----:B------:R-:W-:Y:S01]  /*4560*/  ULDC.64 UR6, c[0x0][0x208] ;  /* 0x0000820000067ab9 */ /* 0x000fe20000000a00 */
[----:B------:R-:W-:-:S04]  /*4570*/  IADD3 R76, P2, P6, R41, UR4, R152 ;  /* 0x00000004294c7c10 */ /* 0x000fc8000fe5e098 */
[----:B------:R-:W-:-:S05]  /*4580*/  IADD3.X R77, R107, UR5, R151, P2, P6 ;  /* 0x000000056b4d7c10 */ /* 0x000fca00097ec497 */
[----:B0-----:R3:W-:Y:S04]  /*4590*/  STG.E.128 desc[UR6][R76.64], R48 ;  /* 0x000000304c007986 */ /* 0x0017e8000c101d06 */
.L_x_8277:
[----:B------:R-:W-:Y:S05]  /*45a0*/  BSYNC B1 ;  /* 0x0000000000017941 */ /* 0x000fea0003800000 */
.L_x_8276:
        /* <DEDUP_REMOVED lines=70> */
[----:B------:R-:W-:-:S02]  /*4a10*/  F2FP.F16.E4M3.UNPACK_B R149, R73.H1 ;  /* 0x00000049ff95723e */ /* 0x000fc400030006ff */
[----:B------:R-:W-:Y:S01]  /*4a20*/  F2FP.SATFINITE.E4M3.F32.PACK_AB_MERGE_C R155, R83, R134, RZ ;  /* 0x00000086539b723e */ /* 0x000fe200048070ff */
[--C-:B------:R-:W-:Y:S01]  /*4a30*/  HADD2.F32 R81, -RZ, R80.reuse.H0_H0 ;  /* 0x20000050ff517230 */ /* 0x100fe20000004100 */
[----:B------:R-:W-:Y:S01]  /*4a40*/  F2FP.F16.E4M3.UNPACK_B R83, R72.H1 ;  /* 0x00000048ff53723e */ /* 0x000fe200030006ff */
[----:B------:R-:W-:Y:S01]  /*4a50*/  HADD2.F32 R80, -RZ, R80.H1_H1 ;  /* 0x30000050ff507230 */ /* 0x000fe20000004100 */
[----:B------:R-:W-:Y:S01]  /*4a60*/  F2FP.SATFINITE.E4M3.F32.PACK_AB_MERGE_C R78, R152, R143, RZ ;  /* 0x0000008f984e723e */ /* 0x000fe200048070ff */
[----:B------:R-:W-:Y:S01]  /*4a70*/  HADD2.F32 R151, -RZ, R149.H1_H1 ;  /* 0x30000095ff977230 */ /* 0x000fe20000004100 */
[----:B------:R-:W-:Y:S01]  /*4a80*/  F2FP.F16.E4M3.UNPACK_B R79, R50.H1 ;  /* 0x00000032ff4f723e */ /* 0x000fe200030006ff */
[----:B------:R-:W-:Y:S01]  /*4a90*/  HADD2.F32 R134, -RZ, R83.H1_H1 ;  /* 0x30000053ff867230 */ /* 0x000fe20000004100 */
[----:B------:R-:W-:Y:S01]  /*4aa0*/  F2FP.F16.E4M3.UNPACK_B R143, R73 ;  /* 0x00000049ff8f723e */ /* 0x000fe200020006ff */
[----:B------:R-:W-:Y:S01]  /*4ab0*/  HADD2.F32 R149, -RZ, R149.H0_H0 ;  /* 0x20000095ff957230 */ /* 0x000fe20000004100 */
        /* <DEDUP_REMOVED lines=13> */
[----:B------:R-:W-:Y:S01]  /*4b90*/  FFMA.FTZ R152, R79, R72, -R152 ;  /* 0x000000484f987223 */ /* 0x000fe20000010898 */
[----:B------:R-:W-:Y:S01]  /*4ba0*/  FFMA.FTZ R154, R80, R134, R153 ;  /* 0x00000086509a7223 */ /* 0x000fe20000010099 */
[----:B------:R-:W-:Y:S01]  /*4bb0*/  FFMA.FTZ R79, R73, R72, R150 ;  /* 0x00000048494f7223 */ /* 0x000fe20000010096 */
[--C-:B------:R-:W-:Y:S01]  /*4bc0*/  HADD2.F32 R72, -RZ, R51.reuse.H0_H0 ;  /* 0x20000033ff487230 */ /* 0x100fe20000004100 */
[----:B------:R-:W-:Y:S01]  /*4bd0*/  F2FP.SATFINITE.E4M3.F32.PACK_AB_MERGE_C R49, R49, R48, R78 ;  /* 0x000000303131723e */ /* 0x000fe2000480704e */
[----:B------:R-:W-:Y:S01]  /*4be0*/  HADD2.F32 R73, -RZ, R51.H1_H1 ;  /* 0x30000033ff497230 */ /* 0x000fe20000004100 */
[----:B------:R-:W-:Y:S01]  /*4bf0*/  F2FP.SATFINITE.E4M3.F32.PACK_AB_MERGE_C R151, R154, R151, RZ ;  /* 0x000000979a97723e */ /* 0x000fe200048070ff */
[--C-:B------:R-:W-:Y:S02]  /*4c00*/  HADD2.F32 R51, -RZ, R50.reuse.H0_H0 ;  /* 0x20000032ff337230 */ /* 0x100fe40000004100 */
[----:B------:R-:W-:Y:S01]  /*4c10*/  FMUL.FTZ R134, R72, R149 ;  /* 0x0000009548867220 */ /* 0x000fe20000410000 */
[----:B------:R-:W-:-:S02]  /*4c20*/  HADD2.F32 R50, -RZ, R50.H1_H1 ;  /* 0x30000032ff327230 */ /* 0x000fc40000004100 */
        /* <DEDUP_REMOVED lines=13> */
.L_x_8289:
[----:B------:R-:W-:Y:S05]  /*4d00*/  BSYNC B3 ;  /* 0x0000000000037941 */ /* 0x000fea0003800000 */
.L_x_8288:
[----:B------:R-:W-:Y:S01]  /*4d10*/  ULDC.64 UR4, c[0x0][0x2e8] ;  /* 0x0000ba0000047ab9 */ /* 0x000fe20000000a00 */
[----:B------:R-:W-:Y:S01]  /*4d20*/  ULDC.64 UR6, c[0x0][0x208] ;  /* 0x0000820000067ab9 */ /* 0x000fe20000000a00 */
[----:B------:R-:W-:-:S04]  /*4d30*/  IADD3 R72, P2, P3, R77, UR4, R44 ;  /* 0x000000044d487c10 */ /* 0x000fc8000fb5e02c */
[----:B------:R-:W-:-:S05]  /*4d40*/  IADD3.X R73, R76, UR5, R40, P2, P3 ;  /* 0x000000054c497c10 */ /* 0x000fca00097e6428 */
[----:B--2---:R3:W-:Y:S04]  /*4d50*/  STG.E.128 desc[UR6][R72.64], R48 ;  /* 0x0000003048007986 */ /* 0x0047e8000c101d06 */
.L_x_8287:
[----:B------:R-:W-:Y:S05]  /*4d60*/  BSYNC B2 ;  /* 0x0000000000027941 */ /* 0x000fea0003800000 */
.L_x_8286:
[----:B------:R-:W-:Y:S05]  /*4d70*/  @P1 BRA `(.L_x_8285) ;  /* 0x0000000400e41947 */ /* 0x000fea0003800000 */
[----:B------:R-:W-:Y:S01]  /*4d80*/  LOP3.LUT P2, RZ, R229, 0x4, RZ, 0xc0, !PT ;  /* 0x00000004e5ff7812 */ /* 0x000fe2000784c0ff */
[C---:B0-23--:R-:W-:Y:S01]  /*4d90*/  VIADD R49, R147.reuse, 0x40 ;  /* 0x0000004093317836 */ /* 0x04dfe20000000000 */
        /* <DEDUP_REMOVED lines=19> */
[----:B0-----:R-:W-:Y:S01]  /*4ed0*/  IMAD.MOV.U32 R69, RZ, RZ, R48 ;  /* 0x000000ffff457224 */ /* 0x001fe200078e0030 */
[----:B------:R-:W-:-:S02]  /*4ee0*/  F2FP.F16.E4M3.UNPACK_B R48, R49 ;  /* 0x00000031ff30723e */ /* 0x000fc400020006ff */
[----:B------:R-:W-:Y:S01]  /*4ef0*/  LOP3.LUT R73, R73, 0xff00, R70, 0xf8, !PT ;  /* 0x0000ff0049497812 */ /* 0x000fe200078ef846 */
[----:B------:R-:W-:Y:S01]  /*4f00*/  IMAD.U32 R70, R74, 0x10000, RZ ;  /* 0x000100004a467824 */ /* 0x000fe200078e00ff */
[----:B------:R-:W-:Y:S01]  /*4f10*/  LOP3.LUT R71, R71, 0xff00, R68, 0xf8, !PT ;  /* 0x0000ff0047477812 */ /* 0x000fe200078ef844 */
[----:B------:R-:W-:Y:S01]  /*4f20*/  IMAD.U32 R68, R78, 0x10000, RZ ;  /* 0x000100004e447824 */ /* 0x000fe200078e00ff */
[----:B------:R-:W-:Y:S01]  /*4f30*/  F2FP.F16.E4M3.UNPACK_B R49, R49.H1 ;  /* 0x00000031ff31723e */ /* 0x000fe200030006ff */
[----:B------:R-:W-:Y:S01]  /*4f40*/  HADD2.F32 R79, -RZ, R72.H0_H0 ;  /* 0x20000048ff4f7230 */ /* 0x000fe20000004100 */
[----:B------:R-:W-:Y:S01]  /*4f50*/  LOP3.LUT R78, R73, 0xff0000, R70, 0xf8, !PT ;  /* 0x00ff0000494e7812 */ /* 0x000fe200078ef846 */
[--C-:B------:R-:W-:Y:S01]  /*4f60*/  HADD2.F32 R70, -RZ, R48.reuse.H1_H1 ;  /* 0x30000030ff467230 */ /* 0x100fe20000004100 */
[----:B------:R-:W-:Y:S01]  /*4f70*/  F2FP.F16.E4M3.UNPACK_B R73, R146.H1 ;  /* 0x00000092ff49723e */ /* 0x000fe200030006ff */
[----:B------:R-:W-:Y:S01]  /*4f80*/  HADD2.F32 R48, -RZ, R48.H0_H0 ;  /* 0x20000030ff307230 */ /* 0x000fe20000004100 */
[----:B------:R-:W-:Y:S01]  /*4f90*/  LOP3.LUT R68, R71, 0xff0000, R68, 0xf8, !PT ;  /* 0x00ff000047447812 */ /* 0x000fe200078ef844 */
[----:B------:R-:W-:-:S02]  /*4fa0*/  HADD2.F32 R74, -RZ, R72.H1_H1 ;  /* 0x30000048ff4a7230 */ /* 0x000fc40000004100 */
[-C--:B------:R-:W-:Y:S01]  /*4fb0*/  FMUL.FTZ R81, R70, R79.reuse ;  /* 0x0000004f46517220 */ /* 0x080fe20000410000 */
        /* <DEDUP_REMOVED lines=16> */
[----:B------:R-:W-:Y:S02]  /*50c0*/  HADD2.F32 R73, -RZ, R70.H1_H1 ;  /* 0x30000046ff497230 */ /* 0x000fe40000004100 */
[----:B------:R-:W-:Y:S02]  /*50d0*/  HADD2.F32 R148, -RZ, R148.H0_H0 ;  /* 0x20000094ff947230 */ /* 0x000fe40000004100 */
[----:B------:R-:W-:Y:S02]  /*50e0*/  HADD2.F32 R72, -RZ, R70.H0_H0 ;  /* 0x20000046ff487230 */ /* 0x000fe40000004100 */
[-C--:B------:R-:W-:Y:S01]  /*50f0*/  FMUL.FTZ R79, R73, R74.reuse ;  /* 0x0000004a494f7220 */ /* 0x080fe20000410000 */
[--C-:B------:R-:W-:Y:S02]  /*5100*/  HADD2.F32 R71, -RZ, R69.reuse.H1_H1 ;  /* 0x30000045ff477230 */ /* 0x100fe40000004100 */
[----:B------:R-:W-:Y:S02]  /*5110*/  HADD2.F32 R70, -RZ, R69.H0_H0 ;  /* 0x20000045ff467230 */ /* 0x000fe40000004100 */
[----:B------:R-:W-:Y:S01]  /*5120*/  FMUL.FTZ R74, R72, R74 ;  /* 0x0000004a484a7220 */ /* 0x000fe20000410000 */
        /* <DEDUP_REMOVED lines=8> */
[----:B------:R-:W-:Y:S02]  /*51b0*/  F2FP.SATFINITE.E4M3.F32.PACK_AB_MERGE_C R146, R81, R80, RZ ;  /* 0x000000505192723e */ /* 0x000fe400048070ff */
[----:B------:R-:W-:-:S02]  /*51c0*/  F2FP.F16.E4M3.UNPACK_B R71, R51.H1 ;  /* 0x00000033ff47723e */ /* 0x000fc400030006ff */
[----:B------:R-:W-:Y:S02]  /*51d0*/  F2FP.F16.E4M3.UNPACK_B R80, R78.H1 ;  /* 0x0000004eff50723e */ /* 0x000fe400030006ff */
        /* <DEDUP_REMOVED lines=45> */
.L_x_8291:
[----:B------:R-:W-:Y:S05]  /*54b0*/  BSYNC B2 ;  /* 0x0000000000027941 */ /* 0x000fea0003800000 */
.L_x_8290:
[----:B------:R-:W-:Y:S01]  /*54c0*/  ULDC.64 UR4, c[0x0][0x2e8] ;  /* 0x0000ba0000047ab9 */ /* 0x000fe20000000a00 */
[----:B------:R-:W-:Y:S01]  /*54d0*/  ULDC.64 UR6, c[0x0][0x208] ;  /* 0x0000820000067ab9 */ /* 0x000fe20000000a00 */
[----:B------:R-:W-:-:S04]  /*54e0*/  IADD3 R68, P2, P3, R41, UR4, R77 ;  /* 0x0000000429447c10 */ /* 0x000fc8000fb5e04d */
[----:B------:R-:W-:-:S05]  /*54f0*/  IADD3.X R69, R107, UR5, R76, P2, P3 ;  /* 0x000000056b457c10 */ /* 0x000fca00097e644c */
[----:B0-----:R4:W-:Y:S04]  /*5500*/  STG.E.128 desc[UR6][R68.64], R48 ;  /* 0x0000003044007986 */ /* 0x0019e8000c101d06 */
.L_x_8285:
[----:B------:R-:W-:Y:S05]  /*5510*/  BSYNC B1 ;  /* 0x0000000000017941 */ /* 0x000fea0003800000 */
.L_x_8284:
[----:B------:R-:W-:Y:S01]  /*5520*/  ISETP.NE.AND P2, PT, R135, RZ, PT ;  /* 0x000000ff8700720c */ /* 0x000fe20003f45270 */
[----:B------:R-:W-:-:S12]  /*5530*/  BSSY B1, `(.L_x_8292) ;  /* 0x00000f6000017945 */ /* 0x000fd80003800000 */
[----:B------:R-:W-:Y:S05]  /*5540*/  @P2 BRA `(.L_x_8293) ;  /* 0x0000000c00d02947 */ /* 0x000fea0003800000 */
[----:B----4-:R-:W-:Y:S01]  /*5550*/  IADD3 R69, P2, P3, R14, R126, R18 ;  /* 0x0000007e0e457210 */ /* 0x010fe20007b5e012 */
[----:B------:R-:W-:Y:S03]  /*5560*/  BSSY B2, `(.L_x_8294) ;  /* 0x0000078000027945 */ /* 0x000fe60003800000 */
[----:B------:R-:W-:Y:S01]  /*5570*/  IADD3.X R68, R26, R129, R19, P2, P3 ;  /* 0x000000811a447210 */ /* 0x000fe200017e6413 */
[----:B------:R-:W-:Y:S08]  /*5580*/  @P0 BRA `(.L_x_8295) ;  /* 0x0000000400d40947 */ /* 0x000ff00003800000 */
        /* <DEDUP_REMOVED lines=111> */
.L_x_8297:
[----:B------:R-:W-:Y:S05]  /*5c80*/  BSYNC B3 ;  /* 0x0000000000037941 */ /* 0x000fea0003800000 */
.L_x_8296:
[----:B------:R-:W-:Y:S01]  /*5c90*/  ULDC.64 UR4, c[0x0][0x2e8] ;  /* 0x0000ba0000047ab9 */ /* 0x000fe20000000a00 */
[----:B------:R-:W-:Y:S01]  /*5ca0*/  ULDC.64 UR6, c[0x0][0x208] ;  /* 0x0000820000067ab9 */ /* 0x000fe20000000a00 */
[----:B------:R-:W-:-:S04]  /*5cb0*/  IADD3 R64, P2, P3, R69, UR4, R44 ;  /* 0x0000000445407c10 */ /* 0x000fc8000fb5e02c */
[----:B------:R-:W-:-:S05]  /*5cc0*/  IADD3.X R65, R68, UR5, R40, P2, P3 ;  /* 0x0000000544417c10 */ /* 0x000fca00097e6428 */
[----:B--2---:R4:W-:Y:S04]  /*5cd0*/  STG.E.128 desc[UR6][R64.64], R48 ;  /* 0x0000003040007986 */ /* 0x0049e8000c101d06 */
.L_x_8295:
[----:B------:R-:W-:Y:S05]  /*5ce0*/  BSYNC B2 ;  /* 0x0000000000027941 */ /* 0x000fea0003800000 */
.L_x_8294:
[----:B------:R-:W-:Y:S05]  /*5cf0*/  @P1 BRA `(.L_x_8293) ;  /* 0x0000000400e41947 */ /* 0x000fea0003800000 */
[----:B------:R-:W-:Y:S01]  /*5d00*/  LOP3.LUT P2, RZ, R229, 0x4, RZ, 0xc0, !PT ;  /* 0x00000004e5ff7812 */ /* 0x000fe2000784c0ff */
[C---:B0-234-:R-:W-:Y:S01]  /*5d10*/  VIADD R49, R147.reuse, 0x40 ;  /* 0x0000004093317836 */ /* 0x05dfe20000000000 */
[----:B------:R-:W-:Y:S11]  /*5d20*/  BSSY B2, `(.L_x_8298) ;  /* 0x0000071000027945 */ /* 0x000ff60003800000 */
[----:B------:R-:W-:Y:S01]  /*5d30*/  @P2 VIADD R49, R147, 0xffffffc0 ;  /* 0xffffffc093312836 */ /* 0x000fe20000000000 */
[----:B------:R-:W-:-:S03]  /*5d40*/  ISETP.GE.AND P2, PT, R230, R128, PT ;  /* 0x00000080e600720c */ /* 0x000fc60003f46270 */
[----:B------:R-:W-:-:S06]  /*5d50*/  IMAD.IADD R49, R16, 0x1, R49 ;  /* 0x0000000110317824 */ /* 0x000fcc00078e0231 */
[----:B------:R-:W0:Y:S04]  /*5d60*/  LDS.128 R48, [R49+0x24400] ;  /* 0x0244000031307984 */ /* 0x000e280000000c00 */
        /* <DEDUP_REMOVED lines=13> */
[----:B0-----:R-:W-:Y:S01]  /*5e40*/  IMAD.MOV.U32 R60, RZ, RZ, R48 ;  /* 0x000000ffff3c7224 */ /* 0x001fe200078e0030 */
        /* <DEDUP_REMOVED lines=94> */
.L_x_8299:
[----:B------:R-:W-:Y:S05]  /*6430*/  BSYNC B2 ;  /* 0x0000000000027941 */ /* 0x000fea0003800000 */
.L_x_8298:
[----:B------:R-:W-:Y:S01]  /*6440*/  ULDC.64 UR4, c[0x0][0x2e8] ;  /* 0x0000ba0000047ab9 */ /* 0x000fe20000000a00 */
[----:B------:R-:W-:Y:S01]  /*6450*/  ULDC.64 UR6, c[0x0][0x208] ;  /* 0x0000820000067ab9 */ /* 0x000fe20000000a00 */
[----:B------:R-:W-:-:S04]  /*6460*/  IADD3 R60, P2, P3, R41, UR4, R69 ;  /* 0x00000004293c7c10 */ /* 0x000fc8000fb5e045 */
[----:B------:R-:W-:-:S05]  /*6470*/  IADD3.X R61, R107, UR5, R68, P2, P3 ;  /* 0x000000056b3d7c10 */ /* 0x000fca00097e6444 */
[----:B0-----:R0:W-:Y:S04]  /*6480*/  STG.E.128 desc[UR6][R60.64], R48 ;  /* 0x000000303c007986 */ /* 0x0011e8000c101d06 */
.L_x_8293:
[----:B------:R-:W-:Y:S05]  /*6490*/  BSYNC B1 ;  /* 0x0000000000017941 */ /* 0x000fea0003800000 */
.L_x_8292:
[----:B------:R-:W-:Y:S05]  /*64a0*/  @P4 BRA `(.L_x_8300) ;  /* 0x0000005c00e84947 */ /* 0x000fea0003800000 */
[----:B------:R-:W-:Y:S01]  /*64b0*/  IADD3 R126, P2, P3, R27, R126, R18 ;  /* 0x0000007e1b7e7210 */ /* 0x000fe20007b5e012 */
[----:B------:R-:W-:Y:S03]  /*64c0*/  BSSY B1, `(.L_x_8301) ;  /* 0x0000078000017945 */ /* 0x000fe60003800000 */
[----:B------:R-:W-:Y:S01]  /*64d0*/  IADD3.X R129, R31, R129, R19, P2, P3 ;  /* 0x000000811f817210 */ /* 0x000fe200017e6413 */
[----:B------:R-:W-:Y:S08]  /*64e0*/  @P0 BRA `(.L_x_8302) ;  /* 0x0000000400d40947 */ /* 0x000ff00003800000 */
[----:B0-234-:R0:W2:Y:S01]  /*64f0*/  LDS.128 R48, [R118+0x26400] ;  /* 0x0264000076307984 */ /* 0x01d0a20000000c00 */
[----:B------:R-:W-:Y:S01]  /*6500*/  ISETP.GE.AND P2, PT, R22, R128, PT ;  /* 0x000000801600720c */ /* 0x000fe20003f46270 */
[----:B------:R-:W-:-:S12]  /*6510*/  BSSY B2, `(.L_x_8303) ;  /* 0x000006d000027945 */ /* 0x000fd80003800000 */
[----:B0-----:R-:W-:Y:S05]  /*6520*/  @P2 BRA `(.L_x_8304) ;  /* 0x0000000400ac2947 */ /* 0x001fea0003800000 */
        /* <DEDUP_REMOVED lines=13> */
[----:B--2---:R-:W-:Y:S01]  /*6600*/  IMAD.MOV.U32 R56, RZ, RZ, R48 ;  /* 0x000000ffff387224 */ /* 0x004fe200078e0030 */
[----:B------:R-:W-:Y:S02]  /*6610*/  LOP3.LUT R59, R59, 0xff00, R60, 0xf8, !PT ;  /* 0x0000ff003b3b7812 */ /* 0x000fe400078ef83c */
[----:B------:R-:W-:Y:S01]  /*6620*/  LOP3.LUT R57, R57, 0xff00, R58, 0xf8, !PT ;  /* 0x0000ff0039397812 */ /* 0x000fe200078ef83a */
[----:B------:R-:W-:Y:S01]  /*6630*/  IMAD.U32 R58, R63, 0x10000, RZ ;  /* 0x000100003f3a7824 */ /* 0x000fe200078e00ff */
[----:B------:R-:W-:-:S02]  /*6640*/  F2FP.F16.E4M3.UNPACK_B R60, R87.H1 ;  /* 0x00000057ff3c723e */ /* 0x000fc400030006ff */
[-C--:B------:R-:W-:Y:S02]  /*6650*/  F2FP.F16.E4M3.UNPACK_B R48, R49.reuse ;  /* 0x00000031ff30723e */ /* 0x080fe400020006ff */
[----:B------:R-:W-:Y:S01]  /*6660*/  F2FP.F16.E4M3.UNPACK_B R49, R49.H1 ;  /* 0x00000031ff31723e */ /* 0x000fe200030006ff */
[--C-:B------:R-:W-:Y:S01]  /*6670*/  HADD2.F32 R63, -RZ, R60.reuse.H1_H1 ;  /* 0x3000003cff3f7230 */ /* 0x100fe20000004100 */
[----:B------:R-:W-:Y:S01]  /*6680*/  LOP3.LUT R64, R59, 0xff0000, R62, 0xf8, !PT ;  /* 0x00ff00003b407812 */ /* 0x000fe200078ef83e */
[----:B------:R-:W-:Y:S01]  /*6690*/  HADD2.F32 R62, -RZ, R60.H0_H0 ;  /* 0x2000003cff3e7230 */ /* 0x000fe20000004100 */
[----:B------:R-:W-:Y:S01]  /*66a0*/  LOP3.LUT R61, R57, 0xff0000, R58, 0xf8, !PT ;  /* 0x00ff0000393d7812 */ /* 0x000fe200078ef83a */
[--C-:B------:R-:W-:Y:S01]  /*66b0*/  HADD2.F32 R57, -RZ, R48.reuse.H1_H1 ;  /* 0x30000030ff397230 */ /* 0x100fe20000004100 */
[----:B------:R-:W-:Y:S01]  /*66c0*/  F2FP.F16.E4M3.UNPACK_B R59, R86.H1 ;  /* 0x00000056ff3b723e */ /* 0x000fe200030006ff */
[----:B------:R-:W-:Y:S01]  /*66d0*/  HADD2.F32 R58, -RZ, R49.H1_H1 ;  /* 0x30000031ff3a7230 */ /* 0x000fe20000004100 */
[----:B------:R-:W-:Y:S01]  /*66e0*/  F2FP.F16.E4M3.UNPACK_B R87, R87 ;  /* 0x00000057ff57723e */ /* 0x000fe200020006ff */
[----:B------:R-:W-:-:S02]  /*66f0*/  HADD2.F32 R48, -RZ, R48.H0_H0 ;  /* 0x20000030ff307230 */ /* 0x000fc40000004100 */
[-C--:B------:R-:W-:Y:S01]  /*6700*/  FMUL.FTZ R65, R57, R62.reuse ;  /* 0x0000003e39417220 */ /* 0x080fe20000410000 */
[----:B------:R-:W-:Y:S02]  /*6710*/  HADD2.F32 R60, -RZ, R59.H0_H0 ;  /* 0x2000003bff3c7230 */ /* 0x000fe40000004100 */
[-C--:B------:R-:W-:Y:S01]  /*6720*/  FMUL.FTZ R66, R58, R63.reuse ;  /* 0x0000003f3a427220 */ /* 0x080fe20000410000 */
[----:B------:R-:W-:Y:S02]  /*6730*/  HADD2.F32 R49, -RZ, R49.H0_H0 ;  /* 0x20000031ff317230 */ /* 0x000fe40000004100 */
[C---:B------:R-:W-:Y:S01]  /*6740*/  FMUL.FTZ R62, R48.reuse, R62 ;  /* 0x0000003e303e7220 */ /* 0x040fe20000410000 */
[----:B------:R-:W-:Y:S02]  /*6750*/  HADD2.F32 R59, -RZ, R59.H1_H1 ;  /* 0x3000003bff3b7230 */ /* 0x000fe40000004100 */
[----:B------:R-:W-:Y:S01]  /*6760*/  FFMA.FTZ R48, R48, R60, -R65 ;  /* 0x0000003c30307223 */ /* 0x000fe20000010841 */
[----:B------:R-:W-:Y:S01]  /*6770*/  F2FP.F16.E4M3.UNPACK_B R86, R86 ;  /* 0x00000056ff56723e */ /* 0x000fe200020006ff */
[----:B------:R-:W-:Y:S01]  /*6780*/  FMUL.FTZ R63, R49, R63 ;  /* 0x0000003f313f7220 */ /* 0x000fe20000410000 */
[----:B------:R-:W-:Y:S01]  /*6790*/  FFMA.FTZ R67, R57, R60, R62 ;  /* 0x0000003c39437223 */ /* 0x000fe2000001003e */
        /* <DEDUP_REMOVED lines=68> */
.L_x_8304:
[----:B------:R-:W-:Y:S05]  /*6be0*/  BSYNC B2 ;  /* 0x0000000000027941 */ /* 0x000fea0003800000 */
.L_x_8303:
[----:B------:R-:W-:Y:S01]  /*6bf0*/  ULDC.64 UR4, c[0x0][0x2e8] ;  /* 0x0000ba0000047ab9 */ /* 0x000fe20000000a00 */
[----:B------:R-:W-:Y:S01]  /*6c00*/  ULDC.64 UR6, c[0x0][0x208] ;  /* 0x0000820000067ab9 */ /* 0x000fe20000000a00 */
[----:B------:R-:W-:-:S04]  /*6c10*/  IADD3 R56, P2, P3, R126, UR4, R44 ;  /* 0x000000047e387c10 */ /* 0x000fc8000fb5e02c */
[----:B------:R-:W-:-:S05]  /*6c20*/  IADD3.X R57, R129, UR5, R40, P2, P3 ;  /* 0x0000000581397c10 */ /* 0x000fca00097e6428 */
[----:B--2---:R0:W-:Y:S04]  /*6c30*/  STG.E.128 desc[UR6][R56.64], R48 ;  /* 0x0000003038007986 */ /* 0x0041e8000c101d06 */
.L_x_8302:
[----:B------:R-:W-:Y:S05]  /*6c40*/  BSYNC B1 ;  /* 0x0000000000017941 */ /* 0x000fea0003800000 */
.L_x_8301:
        /* <DEDUP_REMOVED lines=9> */
[----:B------:R-:W-:Y:S01]  /*6ce0*/  SHF.R.U32.HI R57, RZ, 0x8, R55 ;  /* 0x00000008ff397819 */ /* 0x000fe20000011637 */
[----:B0-----:R-:W-:Y:S01]  /*6cf0*/  IMAD.MOV.U32 R54, RZ, RZ, R51 ;  /* 0x000000ffff367224 */ /* 0x001fe200078e0033 */
        /* <DEDUP_REMOVED lines=105> */
.L_x_8306:
[----:B------:R-:W-:Y:S05]  /*7390*/  BSYNC B1 ;  /* 0x0000000000017941 */ /* 0x000fea0003800000 */
.L_x_8305:
[----:B------:R-:W-:Y:S01]  /*73a0*/  ULDC.64 UR4, c[0x0][0x2e8] ;  /* 0x0000ba0000047ab9 */ /* 0x000fe20000000a00 */
[----:B------:R-:W-:Y:S01]  /*73b0*/  ULDC.64 UR6, c[0x0][0x208] ;  /* 0x0000820000067ab9 */ /* 0x000fe20000000a00 */
[----:B------:R-:W-:-:S04]  /*73c0*/  IADD3 R52, P2, P3, R41, UR4, R126 ;  /* 0x0000000429347c10 */ /* 0x000fc8000fb5e07e */
[----:B------:R-:W-:-:S05]  /*73d0*/  IADD3.X R53, R107, UR5, R129, P2, P3 ;  /* 0x000000056b357c10 */ /* 0x000fca00097e6481 */
[----:B0-----:R0:W-:Y:S01]  /*73e0*/  STG.E.128 desc[UR6][R52.64], R48 ;  /* 0x0000003034007986 */ /* 0x0011e2000c101d06 */
[----:B------:R-:W-:Y:S05]  /*73f0*/  BRA `(.L_x_8300) ;  /* 0x0000005000147947 */ /* 0x000fea0003800000 */
.L_x_8264:
[C---:B------:R-:W-:Y:S01]  /*7400*/  ISETP.GE.AND P5, PT, R228.reuse, R119, PT ;  /* 0x00000077e400720c */ /* 0x040fe20003fa6270 */
[C---:B------:R-:W-:Y:S01]  /*7410*/  VIADD R52, R228.reuse, 0xc0 ;  /* 0x000000c0e4347836 */ /* 0x040fe20000000000 */
[----:B------:R-:W-:Y:S01]  /*7420*/  P2R R61, PR, RZ, 0x1 ;  /* 0x00000001ff3d7803 */ /* 0x000fe20000000000 */
[----:B------:R-:W-:Y:S01]  /*7430*/  VIADD R60, R228, 0x40 ;  /* 0x00000040e43c7836 */ /* 0x000fe20000000000 */
[----:B------:R-:W-:Y:S01]  /*7440*/  ISETP.GE.OR P5, PT, R18, R128, P5 ;  /* 0x000000801200720c */ /* 0x000fe20002fa6670 */
[----:B------:R-:W-:Y:S01]  /*7450*/  VIADD R62, R228, 0x80 ;  /* 0x00000080e43e7836 */ /* 0x000fe20000000000 */
[----:B------:R-:W-:-:S11]  /*7460*/  ULDC.64 UR6, c[0x0][0x208] ;  /* 0x0000820000067ab9 */ /* 0x000fd60000000a00 */
[----:B------:R-:W0:Y:S08]  /*7470*/  @!P5 LDC.64 R56, c[0x0][0x3e8] ;  /* 0x0000fa00ff38db82 */ /* 0x000e300000000a00 */
[----:B------:R-:W1:Y:S01]  /*7480*/  @!P5 LDC.64 R58, c[0x0][0x400] ;  /* 0x00010000ff3adb82 */ /* 0x000e620000000a00 */
[----:B0-----:R-:W-:-:S04]  /*7490*/  @!P5 IADD3 R56, P2, P3, R90, R56, R48 ;  /* 0x000000385a38d210 */ /* 0x001fc80007b5e030 */
[----:B------:R-:W-:Y:S02]  /*74a0*/  @!P5 IADD3.X R57, R33, R57, R141, P2, P3 ;  /* 0x000000392139d210 */ /* 0x000fe400017e648d */
        /* <DEDUP_REMOVED lines=18> */
[----:B-1----:R-:W-:-:S04]  /*75d0*/  @!P5 IADD3 R58, P3, P4, R96, R58, R50 ;  /* 0x0000003a603ad210 */ /* 0x002fc80007c7e032 */
        /* <DEDUP_REMOVED lines=23> */
[----:B--2---:R-:W-:Y:S02]  /*7750*/  @!P3 IADD3 R68, P6, R49, R68, RZ ;  /* 0x000000443144b210 */ /* 0x004fe40007fde0ff */
[----:B------:R-:W-:-:S03]  /*7760*/  CS2R R54, SRZ ;  /* 0x0000000000367805 */ /* 0x000fc6000001ff00 */
[----:B------:R-:W-:Y:S01]  /*7770*/  @!P3 IMAD.X R69, R52, 0x1, R69, P6 ;  /* 0x000000013445b824 */ /* 0x000fe200030e0645 */
[----:B---3--:R-:W-:Y:S02]  /*7780*/  @!P3 IADD3 R84, P6, R51, R84, RZ ;  /* 0x000000543354b210 */ /* 0x008fe40007fde0ff */
[----:B------:R-:W-:Y:S02]  /*7790*/  CS2R R50, SRZ ;  /* 0x0000000000327805 */ /* 0x000fe4000001ff00 */
[----:B------:R-:W-:Y:S01]  /*77a0*/  CS2R R52, SRZ ;  /* 0x0000000000347805 */ /* 0x000fe2000001ff00 */
[----:B------:R-:W-:Y:S01]  /*77b0*/  @!P3 IMAD.X R85, R48, 0x1, R85, P6 ;  /* 0x000000013055b824 */ /* 0x000fe200030e0655 */
[----:B------:R-:W-:Y:S02]  /*77c0*/  CS2R R48, SRZ ;  /* 0x0000000000307805 */ /* 0x000fe4000001ff00 */
[----:B------:R-:W-:Y:S02]  /*77d0*/  CS2R R60, SRZ ;  /* 0x00000000003c7805 */ /* 0x000fe4000001ff00 */
[----:B------:R0:W2:Y:S04]  /*77e0*/  @!P5 LDG.E.128 R52, desc[UR6][R58.64] ;  /* 0x000000063a34d981 */ /* 0x0000a8000c1e1d00 */
[----:B------:R1:W3:Y:S04]  /*77f0*/  @!P5 LDG.E.128 R48, desc[UR6][R56.64] ;  /* 0x000000063830d981 */ /* 0x0002e8000c1e1d00 */
[----:B------:R4:W5:Y:S01]  /*7800*/  @!P4 LDG.E.128 R60, desc[UR6][R66.64] ;  /* 0x00000006423cc981 */ /* 0x000962000c1e1d00 */
[----:B0-----:R-:W-:-:S02]  /*7810*/  CS2R R58, SRZ ;  /* 0x00000000003a7805 */ /* 0x001fc4000001ff00 */
[----:B-1----:R-:W-:Y:S02]  /*7820*/  CS2R R56, SRZ ;  /* 0x0000000000387805 */ /* 0x002fe4000001ff00 */
[----:B----4-:R-:W-:-:S04]  /*7830*/  CS2R R66, SRZ ;  /* 0x0000000000427805 */ /* 0x010fc8000001ff00 */
[----:B------:R0:W4:Y:S01]  /*7840*/  @!P4 LDG.E.128 R56, desc[UR6][R64.64] ;  /* 0x000000064038c981 */ /* 0x000122000c1e1d00 */
[----:B------:R-:W-:Y:S02]  /*7850*/  CS2R R70, SRZ ;  /* 0x0000000000467805 */ /* 0x000fe4000001ff00 */
[----:B------:R-:W-:Y:S02]  /*7860*/  CS2R R74, SRZ ;  /* 0x00000000004a7805 */ /* 0x000fe4000001ff00 */
[----:B------:R-:W-:Y:S02]  /*7870*/  CS2R R72, SRZ ;  /* 0x0000000000487805 */ /* 0x000fe4000001ff00 */
[----:B------:R-:W-:Y:S02]  /*7880*/  CS2R R78, SRZ ;  /* 0x00000000004e7805 */ /* 0x000fe4000001ff00 */
[----:B------:R-:W-:Y:S02]  /*7890*/  CS2R R76, SRZ ;  /* 0x00000000004c7805 */ /* 0x000fe4000001ff00 */
[----:B------:R-:W4:Y:S01]  /*78a0*/  @!P2 LDG.E.128 R72, desc[UR6][R80.64] ;  /* 0x000000065048a981 */ /* 0x000f22000c1e1d00 */
[----:B0-----:R-:W-:-:S03]  /*78b0*/  CS2R R64, SRZ ;  /* 0x0000000000407805 */ /* 0x001fc6000001ff00 */
[----:B------:R-:W4:Y:S04]  /*78c0*/  @!P2 LDG.E.128 R76, desc[UR6][R82.64] ;  /* 0x00000006524ca981 */ /* 0x000f28000c1e1d00 */
[----:B------:R0:W4:Y:S02]  /*78d0*/  @!P3 LDG.E.128 R64, desc[UR6][R68.64] ;  /* 0x000000064440b981 */ /* 0x000124000c1e1d00 */
[----:B0-----:R-:W-:-:S06]  /*78e0*/  CS2R R68, SRZ ;  /* 0x0000000000447805 */ /* 0x001fcc000001ff00 */
[----:B------:R-:W4:Y:S01]  /*78f0*/  @!P3 LDG.E.128 R68, desc[UR6][R84.64] ;  /* 0x000000065444b981 */ /* 0x000f22000c1e1d00 */
[----:B------:R-:W-:-:S04]  /*7900*/  ULOP3.LUT UR4, UR60, 0x1, URZ, 0xfc, !UPT ;  /* 0x000000013c047892 */ /* 0x000fc8000f8efc3f */
[----:B------:R-:W-:-:S06]  /*7910*/  UISETP.NE.AND UP0, UPT, UR4, 0x3, UPT ;  /* 0x000000030400788c */ /* 0x000fcc000bf05270 */
[----:B------:R-:W-:Y:S02]  /*7920*/  PLOP3.LUT P5, PT, PT, PT, UP0, 0x80, 0x0 ;  /* 0x000000000000781c */ /* 0x000fe40003faf008 */
[----:B------:R-:W-:Y:S01]  /*7930*/  ISETP.GE.AND P2, PT, R18, R128, PT ;  /* 0x000000801200720c */ /* 0x000fe20003f46270 */
[----:B--2---:R-:W-:Y:S02]  /*7940*/  IMAD.MOV.U32 R158, RZ, RZ, R54 ;  /* 0x000000ffff9e7224 */ /* 0x004fe400078e0036 */
[----:B------:R-:W-:Y:S02]  /*7950*/  IMAD.MOV.U32 R160, RZ, RZ, R52 ;  /* 0x000000ffffa07224 */ /* 0x000fe400078e0034 */
[----:B---3--:R-:W-:Y:S02]  /*7960*/  IMAD.MOV.U32 R159, RZ, RZ, R50 ;  /* 0x000000ffff9f7224 */ /* 0x008fe400078e0032 */
[----:B------:R-:W-:Y:S02]  /*7970*/  IMAD.MOV.U32 R161, RZ, RZ, R48 ;  /* 0x000000ffffa17224 */ /* 0x000fe400078e0030 */
[----:B-----5:R-:W-:-:S02]  /*7980*/  IMAD.MOV.U32 R152, RZ, RZ, R62 ;  /* 0x000000ffff987224 */ /* 0x020fc400078e003e */
[----:B------:R-:W-:Y:S02]  /*7990*/  IMAD.MOV.U32 R151, RZ, RZ, R60 ;  /* 0x000000ffff977224 */ /* 0x000fe400078e003c */
[----:B----4-:R-:W-:Y:S02]  /*79a0*/  IMAD.MOV.U32 R154, RZ, RZ, R58 ;  /* 0x000000ffff9a7224 */ /* 0x010fe400078e003a */
        /* <DEDUP_REMOVED lines=11> */
.L_x_8307:
        /* <DEDUP_REMOVED lines=9> */
.L_x_8582:
[----:B------:R-:W-:Y:S05]  /*7af0*/  BSYNC B1 ;  /* 0x0000000000017941 */ /* 0x000fea0003800000 */
.L_x_8308:
[----:B------:R-:W-:Y:S01]  /*7b00*/  ISETP.GE.OR P3, PT, R228, R119, P0 ;  /* 0x00000077e400720c */ /* 0x000fe20000766670 */
[----:B------:R-:W-:-:S12]  /*7b10*/  BSSY B1, `(.L_x_8310) ;  /* 0x0000101000017945 */ /* 0x000fd80003800000 */
[----:B------:R-:W-:Y:S05]  /*7b20*/  @P3 BRA `(.L_x_8311) ;  /* 0x0000000c00fc3947 */ /* 0x000fea0003800000 */
[----:B------:R-:W1:Y:S01]  /*7b30*/  S2R R81, SR_TID.X ;  /* 0x0000000000517919 */ /* 0x000e620000002100 */
[----:B------:R-:W-:Y:S01]  /*7b40*/  SHF.R.S32.HI R80, RZ, 0x1f, R228 ;  /* 0x0000001fff507819 */ /* 0x000fe200000114e4 */
[-C--:B--2---:R-:W-:Y:S01]  /*7b50*/  IMAD.WIDE.U32 R134, R228, R128.reuse, R126 ;  /* 0x00000080e4867225 */ /* 0x084fe200078e007e */
[----:B------:R-:W-:Y:S01]  /*7b60*/  ISETP.NE.AND P6, PT, R0, RZ, PT ;  /* 0x000000ff0000720c */ /* 0x000fe20003fc5270 */
[----:B------:R-:W-:Y:S02]  /*7b70*/  BSSY B2, `(.L_x_8312) ;  /* 0x00000ee000027945 */ /* 0x000fe40003800000 */
[----:B------:R-:W-:Y:S01]  /*7b80*/  IMAD R80, R80, R128, RZ ;  /* 0x0000008050507224 */ /* 0x000fe200078e02ff */
[----:B------:R-:W-:-:S03]  /*7b90*/  IADD3 R156, P3, P4, R44, R134, R37 ;  /* 0x000000862c9c7210 */ /* 0x000fc60007c7e025 */
[----:B------:R-:W-:Y:S01]  /*7ba0*/  IMAD R155, R228, R129, R80 ;  /* 0x00000081e49b7224 */ /* 0x000fe200078e0250 */
[----:B------:R-:W-:-:S03]  /*7bb0*/  SEL R80, R120, R147, !P6 ;  /* 0x0000009378507207 */ /* 0x000fc60007000000 */
[----:B------:R-:W-:-:S05]  /*7bc0*/  IMAD.IADD R155, R155, 0x1, R135 ;  /* 0x000000019b9b7824 */ /* 0x000fca00078e0287 */
[----:B------:R-:W-:Y:S01]  /*7bd0*/  IADD3.X R162, R40, R155, R38, P3, P4 ;  /* 0x0000009b28a27210 */ /* 0x000fe20001fe8426 */
[----:B-1----:R-:W-:Y:S01]  /*7be0*/  VIADD R83, R81, 0xffffff80 ;  /* 0xffffff8051537836 */ /* 0x002fe20000000000 */
[----:B------:R-:W-:-:S04]  /*7bf0*/  SHF.R.S32.HI R81, RZ, 0x1f, R80 ;  /* 0x0000001fff517819 */ /* 0x000fc80000011450 */
[----:B------:R-:W-:Y:S02]  /*7c00*/  LEA.HI R81, R81, R80, RZ, 0x5 ;  /* 0x0000005051517211 */ /* 0x000fe400078f28ff */
[----:B------:R-:W-:Y:S02]  /*7c10*/  SHF.R.S32.HI R82, RZ, 0x1f, R83 ;  /* 0x0000001fff527819 */ /* 0x000fe40000011453 */
[----:B------:R-:W-:Y:S02]  /*7c20*/  LEA.HI.SX32 R81, R81, R36, 0x1b ;  /* 0x0000002451517211 */ /* 0x000fe400078fdaff */
[----:B------:R-:W-:-:S03]  /*7c30*/  LEA.HI R82, R82, R83, RZ, 0x5 ;  /* 0x0000005352527211 */ /* 0x000fc600078f28ff */
[----:B------:R-:W-:Y:S02]  /*7c40*/  IMAD.SHL.U32 R157, R81, 0x10, RZ ;  /* 0x00000010519d7824 */ /* 0x000fe400078e00ff */
[----:B------:R-:W-:-:S03]  /*7c50*/  IMAD.SHL.U32 R82, R82, 0x20, RZ ;  /* 0x0000002052527824 */ /* 0x000fc600078e00ff */
[----:B------:R-:W-:Y:S02]  /*7c60*/  LOP3.LUT R81, R3, 0x70, R157, 0xf8, !PT ;  /* 0x0000007003517812 */ /* 0x000fe400078ef89d */
[----:B------:R-:W-:Y:S02]  /*7c70*/  LOP3.LUT R82, R82, 0xfffffc00, RZ, 0xc0, !PT ;  /* 0xfffffc0052527812 */ /* 0x000fe400078ec0ff */
[----:B------:R-:W-:-:S05]  /*7c80*/  LOP3.LUT R81, R81, R20, RZ, 0x3c, !PT ;  /* 0x0000001451517212 */ /* 0x000fca00078e3cff */
[----:B------:R-:W-:Y:S02]  /*7c90*/  IMAD.IADD R80, R82, 0x1, R81 ;  /* 0x0000000152507824 */ /* 0x000fe400078e0251 */
[C---:B------:R-:W-:Y:S02]  /*7ca0*/  IMAD R81, R17.reuse, 0x7000, R116 ;  /* 0x0000700011517824 */ /* 0x040fe400078e0274 */
[----:B------:R-:W-:Y:S02]  /*7cb0*/  IMAD R83, R17, 0x7000, R80 ;  /* 0x0000700011537824 */ /* 0x000fe400078e0250 */
[C---:B------:R-:W-:Y:S02]  /*7cc0*/  IMAD.IADD R81, R16.reuse, 0x1, R81 ;  /* 0x0000000110517824 */ /* 0x040fe400078e0251 */
[----:B------:R-:W-:-:S04]  /*7cd0*/  IMAD.IADD R84, R16, 0x1, R83 ;  /* 0x0000000110547824 */ /* 0x000fc800078e0253 */
[----:B------:R-:W1:Y:S04]  /*7ce0*/  LDS.128 R80, [R81+0x20400] ;  /* 0x0204000051507984 */ /* 0x000e680000000c00 */
[----:B------:R-:W2:Y:S01]  /*7cf0*/  LDS.128 R84, [R84+0x20400] ;  /* 0x0204000054547984 */ /* 0x000ea20000000c00 */
[----:B------:R-:W-:Y:S05]  /*7d00*/  @P2 BRA `(.L_x_8313) ;  /* 0x0000000c00502947 */ /* 0x000fea0003800000 */
[--C-:B------:R-:W-:Y:S02]  /*7d10*/  SHF.R.U32.HI R164, RZ, 0x18, R49.reuse ;  /* 0x00000018ffa47819 */ /* 0x100fe40000011631 */
[----:B------:R-:W-:Y:S02]  /*7d20*/  LOP3.LUT R167, R49, 0xff, RZ, 0xc0, !PT ;  /* 0x000000ff31a77812 */ /* 0x000fe400078ec0ff */
[--C-:B------:R-:W-:Y:S02]  /*7d30*/  SHF.R.U32.HI R163, RZ, 0x8, R49.reuse ;  /* 0x00000008ffa37819 */ /* 0x100fe40000011631 */
[----:B------:R-:W-:Y:S02]  /*7d40*/  SHF.R.U32.HI R50, RZ, 0x10, R49 ;  /* 0x00000010ff327819 */ /* 0x000fe40000011631 */
[--C-:B------:R-:W-:Y:S01]  /*7d50*/  SHF.R.U32.HI R171, RZ, 0x18, R53.reuse ;  /* 0x00000018ffab7819 */ /* 0x100fe20000011635 */
[----:B------:R-:W-:Y:S01]  /*7d60*/  IMAD.SHL.U32 R163, R163, 0x100, RZ ;  /* 0x00000100a3a37824 */ /* 0x000fe200078e00ff */
[----:B------:R-:W-:Y:S01]  /*7d70*/  LOP3.LUT R168, R53, 0xff, RZ, 0xc0, !PT ;  /* 0x000000ff35a87812 */ /* 0x000fe200078ec0ff */
[----:B------:R-:W-:Y:S01]  /*7d80*/  IMAD.U32 R50, R50, 0x10000, RZ ;  /* 0x0001000032327824 */ /* 0x000fe200078e00ff */
[----:B------:R-:W-:-:S02]  /*7d90*/  SHF.R.U32.HI R54, RZ, 0x8, R53 ;  /* 0x00000008ff367819 */ /* 0x000fc40000011635 */
[----:B------:R-:W-:Y:S02]  /*7da0*/  SHF.R.U32.HI R49, RZ, 0x10, R53 ;  /* 0x00000010ff317819 */ /* 0x000fe40000011635 */
[----:B------:R-:W-:Y:S02]  /*7db0*/  SHF.R.U32.HI R52, RZ, 0x8, R51 ;  /* 0x00000008ff347819 */ /* 0x000fe40000011633 */
[----:B------:R-:W-:Y:S01]  /*7dc0*/  SHF.R.U32.HI R53, RZ, 0x8, R55 ;  /* 0x00000008ff357819 */ /* 0x000fe20000011637 */
[----:B------:R-:W-:Y:S01]  /*7dd0*/  IMAD.U32 R49, R49, 0x10000, RZ ;  /* 0x0001000031317824 */ /* 0x000fe200078e00ff */
[--C-:B------:R-:W-:Y:S01]  /*7de0*/  SHF.R.U32.HI R166, RZ, 0x18, R51.reuse ;  /* 0x00000018ffa67819 */ /* 0x100fe20000011633 */
[----:B------:R-:W-:Y:S01]  /*7df0*/  IMAD.SHL.U32 R52, R52, 0x100, RZ ;  /* 0x0000010034347824 */ /* 0x000fe200078e00ff */
[----:B------:R-:W-:Y:S02]  /*7e00*/  LOP3.LUT R165, R51, 0xff, RZ, 0xc0, !PT ;  /* 0x000000ff33a57812 */ /* 0x000fe400078ec0ff */
[----:B------:R-:W-:-:S02]  /*7e10*/  SHF.R.U32.HI R48, RZ, 0x10, R51 ;  /* 0x00000010ff307819 */ /* 0x000fc40000011633 */
[--C-:B------:R-:W-:Y:S02]  /*7e20*/  SHF.R.U32.HI R170, RZ, 0x18, R55.reuse ;  /* 0x00000018ffaa7819 */ /* 0x100fe40000011637 */
[----:B------:R-:W-:Y:S02]  /*7e30*/  LOP3.LUT R169, R55, 0xff, RZ, 0xc0, !PT ;  /* 0x000000ff37a97812 */ /* 0x000fe400078ec0ff */
[----:B------:R-:W-:Y:S01]  /*7e40*/  SHF.R.U32.HI R51, RZ, 0x10, R55 ;  /* 0x00000010ff337819 */ /* 0x000fe20000011637 */
[----:B------:R-:W-:Y:S01]  /*7e50*/  IMAD.SHL.U32 R55, R54, 0x100, RZ ;  /* 0x0000010036377824 */ /* 0x000fe200078e00ff */
[----:B------:R-:W-:Y:S01]  /*7e60*/  PRMT R165, R166, 0x654, R165 ;  /* 0x00000654a6a57816 */ /* 0x000fe200000000a5 */
[----:B------:R-:W-:Y:S01]  /*7e70*/  IMAD.SHL.U32 R54, R53, 0x100, RZ ;  /* 0x0000010035367824 */ /* 0x000fe200078e00ff */
[----:B------:R-:W-:Y:S01]  /*7e80*/  PRMT R168, R171, 0x654, R168 ;  /* 0x00000654aba87816 */ /* 0x000fe200000000a8 */
[----:B------:R-:W-:Y:S01]  /*7e90*/  IMAD.U32 R53, R48, 0x10000, RZ ;  /* 0x0001000030357824 */ /* 0x000fe200078e00ff */
[----:B------:R-:W-:Y:S01]  /*7ea0*/  PRMT R169, R170, 0x654, R169 ;  /* 0x00000654aaa97816 */ /* 0x000fe200000000a9 */
[----:B------:R-:W-:Y:S01]  /*7eb0*/  IMAD.U32 R170, R51, 0x10000, RZ ;  /* 0x0001000033aa7824 */ /* 0x000fe200078e00ff */
[----:B------:R-:W-:-:S02]  /*7ec0*/  PRMT R164, R164, 0x654, R167 ;  /* 0x00000654a4a47816 */ /* 0x000fc400000000a7 */
[----:B------:R-:W-:Y:S02]  /*7ed0*/  LOP3.LUT R52, R165, 0xff00, R52, 0xf8, !PT ;  /* 0x0000ff00a5347812 */ /* 0x000fe400078ef834 */
[----:B------:R-:W-:Y:S02]  /*7ee0*/  LOP3.LUT R168, R168, 0xff00, R55, 0xf8, !PT ;  /* 0x0000ff00a8a87812 */ /* 0x000fe400078ef837 */
[----:B------:R-:W-:Y:S02]  /*7ef0*/  LOP3.LUT R169, R169, 0xff00, R54, 0xf8, !PT ;  /* 0x0000ff00a9a97812 */ /* 0x000fe400078ef836 */
[----:B------:R-:W-:Y:S02]  /*7f00*/  LOP3.LUT R163, R164, 0xff00, R163, 0xf8, !PT ;  /* 0x0000ff00a4a37812 */ /* 0x000fe400078ef8a3 */
[----:B------:R-:W-:Y:S02]  /*7f10*/  F2FP.F16.E4M3.UNPACK_B R165, R160.H1 ;  /* 0x000000a0ffa5723e */ /* 0x000fe400030006ff */
[----:B--2---:R-:W-:-:S02]  /*7f20*/  F2FP.F16.E4M3.UNPACK_B R55, R84.H1 ;  /* 0x00000054ff37723e */ /* 0x004fc400030006ff */
[----:B-1----:R-:W-:Y:S01]  /*7f30*/  F2FP.F16.E4M3.UNPACK_B R54, R80.H1 ;  /* 0x00000050ff36723e */ /* 0x002fe200030006ff */
[--C-:B------:R-:W-:Y:S01]  /*7f40*/  HADD2.F32 R166, -RZ, R165.reuse.H0_H0 ;  /* 0x200000a5ffa67230 */ /* 0x100fe20000004100 */
[----:B------:R-:W-:Y:S01]  /*7f50*/  LOP3.LUT R50, R163, 0xff0000, R50, 0xf8, !PT ;  /* 0x00ff0000a3327812 */ /* 0x000fe200078ef832 */
[----:B------:R-:W-:Y:S01]  /*7f60*/  HADD2.F32 R165, -RZ, R165.H1_H1 ;  /* 0x300000a5ffa57230 */ /* 0x000fe20000004100 */
[----:B------:R-:W-:Y:S01]  /*7f70*/  LOP3.LUT R48, R52, 0xff0000, R53, 0xf8, !PT ;  /* 0x00ff000034307812 */ /* 0x000fe200078ef835 */
[----:B------:R-:W-:Y:S01]  /*7f80*/  HADD2.F32 R52, -RZ, R55.H0_H0 ;  /* 0x20000037ff347230 */ /* 0x000fe20000004100 */
[----:B------:R-:W-:Y:S01]  /*7f90*/  F2FP.F16.E4M3.UNPACK_B R163, R161.H1 ;  /* 0x000000a1ffa3723e */ /* 0x000fe200030006ff */
[--C-:B------:R-:W-:Y:S01]  /*7fa0*/  HADD2.F32 R53, -RZ, R54.reuse.H0_H0 ;  /* 0x20000036ff357230 */ /* 0x100fe20000004100 */
        /* <DEDUP_REMOVED lines=8> */
[-C--:B------:R-:W-:Y:S01]  /*8030*/  FFMA.FTZ R53, R53, R164.reuse, -R172 ;  /* 0x000000a435357223 */ /* 0x080fe200000108ac */
[----:B------:R-:W-:Y:S01]  /*8040*/  FFMA.FTZ R52, R52, R164, R167 ;  /* 0x000000a434347223 */ /* 0x000fe200000100a7 */
[----:B------:R-:W-:Y:S01]  /*8050*/  LOP3.LUT R49, R169, 0xff0000, R170, 0xf8, !PT ;  /* 0x00ff0000a9317812 */ /* 0x000fe200078ef8aa */
[----:B------:R-:W-:Y:S01]  /*8060*/  HADD2.F32 R163, -RZ, R163.H1_H1 ;  /* 0x300000a3ffa37230 */ /* 0x000fe20000004100 */
[----:B------:R-:W-:Y:S01]  /*8070*/  F2FP.F16.E4M3.UNPACK_B R164, R161 ;  /* 0x000000a1ffa4723e */ /* 0x000fe200020006ff */
[----:B------:R-:W-:Y:S01]  /*8080*/  HADD2.F32 R167, -RZ, R166.H0_H0 ;  /* 0x200000a6ffa77230 */ /* 0x000fe20000004100 */
[----:B------:R-:W-:Y:S01]  /*8090*/  F2FP.F16.E4M3.UNPACK_B R84, R84 ;  /* 0x00000054ff54723e */ /* 0x000fe200020006ff */
[-C--:B------:R-:W-:Y:S01]  /*80a0*/  FMUL.FTZ R169, R55, R165.reuse ;  /* 0x000000a537a97220 */ /* 0x080fe20000410000 */
[----:B------:R-:W-:Y:S01]  /*80b0*/  FMUL.FTZ R168, R54, R165 ;  /* 0x000000a536a87220 */ /* 0x000fe20000410000 */
[----:B------:R-:W-:-:S02]  /*80c0*/  HADD2.F32 R80, -RZ, R160.H0_H0 ;  /* 0x200000a0ff507230 */ /* 0x000fc40000004100 */
[----:B------:R-:W-:Y:S02]  /*80d0*/  HADD2.F32 R161, -RZ, R84.H0_H0 ;  /* 0x20000054ffa17230 */ /* 0x000fe40000004100 */
[-C--:B------:R-:W-:Y:S01]  /*80e0*/  FFMA.FTZ R54, R54, R163.reuse, -R169 ;  /* 0x000000a336367223 */ /* 0x080fe200000108a9 */
[----:B------:R-:W-:Y:S01]  /*80f0*/  FFMA.FTZ R55, R55, R163, R168 ;  /* 0x000000a337377223 */ /* 0x000fe200000100a8 */
        /* <DEDUP_REMOVED lines=21> */
[----:B------:R-:W-:Y:S02]  /*8250*/  HADD2.F32 R170, -RZ, R167.H1_H1 ;  /* 0x300000a7ffaa7230 */ /* 0x000fe40000004100 */
[-C--:B------:R-:W-:Y:S01]  /*8260*/  FMUL.FTZ R173, R166, R171.reuse ;  /* 0x000000aba6ad7220 */ /* 0x080fe20000410000 */
[----:B------:R-:W-:Y:S02]  /*8270*/  HADD2.F32 R169, -RZ, R168.H0_H0 ;  /* 0x200000a8ffa97230 */ /* 0x000fe40000004100 */
[----:B------:R-:W-:Y:S01]  /*8280*/  FMUL.FTZ R171, R164, R171 ;  /* 0x000000aba4ab7220 */ /* 0x000fe20000410000 */
[----:B------:R-:W-:Y:S01]  /*8290*/  HADD2.F32 R167, -RZ, R165.H1_H1 ;  /* 0x300000a5ffa77230 */ /* 0x000fe20000004100 */
[----:B------:R-:W-:Y:S01]  /*82a0*/  F2FP.F16.E4M3.UNPACK_B R82, R82 ;  /* 0x00000052ff52723e */ /* 0x000fe200020006ff */
[----:B------:R-:W-:-:S02]  /*82b0*/  HADD2.F32 R165, -RZ, R160.H1_H1 ;  /* 0x300000a0ffa57230 */ /* 0x000fc40000004100 */
[-C--:B------:R-:W-:Y:S01]  /*82c0*/  FFMA.FTZ R160, R164, R169.reuse, -R173 ;  /* 0x000000a9a4a07223 */ /* 0x080fe200000108ad */
[----:B------:R-:W-:Y:S02]  /*82d0*/  HADD2.F32 R168, -RZ, R168.H1_H1 ;  /* 0x300000a8ffa87230 */ /* 0x000fe40000004100 */
[-C--:B------:R-:W-:Y:S01]  /*82e0*/  FMUL.FTZ R172, R167, R170.reuse ;  /* 0x000000aaa7ac7220 */ /* 0x080fe20000410000 */
[----:B------:R-:W-:Y:S01]  /*82f0*/  FFMA.FTZ R164, R166, R169, R171 ;  /* 0x000000a9a6a47223 */ /* 0x000fe200000100ab */
[C---:B------:R-:W-:Y:S01]  /*8300*/  FMUL.FTZ R170, R165.reuse, R170 ;  /* 0x000000aaa5aa7220 */ /* 0x040fe20000410000 */
[----:B------:R-:W-:Y:S01]  /*8310*/  F2FP.F16.E4M3.UNPACK_B R166, R86 ;  /* 0x00000056ffa6723e */ /* 0x000fe200020006ff */
[-C--:B------:R-:W-:Y:S01]  /*8320*/  FFMA.FTZ R165, R165, R168.reuse, -R172 ;  /* 0x000000a8a5a57223 */ /* 0x080fe200000108ac */
[--C-:B------:R-:W-:Y:S02]  /*8330*/  HADD2.F32 R173, -RZ, R158.reuse.H1_H1 ;  /* 0x3000009effad7230 */ /* 0x100fe40000004100 */
[----:B------:R-:W-:Y:S01]  /*8340*/  FFMA.FTZ R167, R167, R168, R170 ;  /* 0x000000a8a7a77223 */ /* 0x000fe200000100aa */
[----:B------:R-:W-:Y:S01]  /*8350*/  F2FP.F16.E4M3.UNPACK_B R168, R159 ;  /* 0x0000009fffa8723e */ /* 0x000fe200020006ff */
[----:B------:R-:W-:Y:S01]  /*8360*/  HADD2.F32 R170, -RZ, R158.H0_H0 ;  /* 0x2000009effaa7230 */ /* 0x000fe20000004100 */
[----:B------:R-:W-:Y:S01]  /*8370*/  F2FP.SATFINITE.E4M3.F32.PACK_AB_MERGE_C R53, R54, R53, RZ ;  /* 0x000000353635723e */ /* 0x000fe200048070ff */
[----:B------:R-:W-:Y:S01]  /*8380*/  HADD2.F32 R159, -RZ, R166.H0_H0 ;  /* 0x200000a6ff9f7230 */ /* 0x000fe20000004100 */
[----:B------:R-:W-:Y:S01]  /*8390*/  F2FP.SATFINITE.E4M3.F32.PACK_AB_MERGE_C R52, R55, R52, RZ ;  /* 0x000000343734723e */ /* 0x000fe200048070ff */
[----:B------:R-:W-:Y:S01]  /*83a0*/  HADD2.F32 R86, -RZ, R82.H0_H0 ;  /* 0x20000052ff567230 */ /* 0x000fe20000004100 */
[----:B------:R-:W-:Y:S01]  /*83b0*/  F2FP.F16.E4M3.UNPACK_B R54, R85 ;  /* 0x00000055ff36723e */ /* 0x000fe200020006ff */
[----:B------:R-:W-:-:S02]  /*83c0*/  HADD2.F32 R166, -RZ, R166.H1_H1 ;  /* 0x300000a6ffa67230 */ /* 0x000fc40000004100 */
[-C--:B------:R-:W-:Y:S01]  /*83d0*/  FMUL.FTZ R175, R159, R170.reuse ;  /* 0x000000aa9faf7220 */ /* 0x080fe20000410000 */
[----:B------:R-:W-:Y:S02]  /*83e0*/  HADD2.F32 R169, -RZ, R168.H0_H0 ;  /* 0x200000a8ffa97230 */ /* 0x000fe40000004100 */
[----:B------:R-:W-:Y:S01]  /*83f0*/  FMUL.FTZ R170, R86, R170 ;  /* 0x000000aa56aa7220 */ /* 0x000fe20000410000 */
[----:B------:R-:W-:Y:S02]  /*8400*/  HADD2.F32 R158, -RZ, R82.H1_H1 ;  /* 0x30000052ff9e7230 */ /* 0x000fe40000004100 */
[----:B------:R-:W-:Y:S01]  /*8410*/  FMUL.FTZ R177, R166, R173 ;  /* 0x000000ada6b17220 */ /* 0x000fe20000410000 */
[----:B------:R-:W-:Y:S01]  /*8420*/  HADD2.F32 R171, -RZ, R168.H1_H1 ;  /* 0x300000a8ffab7230 */ /* 0x000fe20000004100 */
[----:B------:R-:W-:Y:S01]  /*8430*/  F2FP.SATFINITE.E4M3.F32.PACK_AB_MERGE_C R80, R161, R80, R53 ;  /* 0x00000050a150723e */ /* 0x000fe20004807035 */
[----:B------:R-:W-:Y:S01]  /*8440*/  FFMA.FTZ R82, R86, R169, -R175 ;  /* 0x000000a956527223 */ /* 0x000fe200000108af */
[----:B------:R-:W-:Y:S01]  /*8450*/  F2FP.F16.E4M3.UNPACK_B R55, R51 ;  /* 0x00000033ff37723e */ /* 0x000fe200020006ff */
[C---:B------:R-:W-:Y:S01]  /*8460*/  FMUL.FTZ R173, R158.reuse, R173 ;  /* 0x000000ad9ead7220 */ /* 0x040fe20000410000 */
[----:B------:R-:W-:Y:S01]  /*8470*/  F2FP.F16.E4M3.UNPACK_B R53, R81 ;  /* 0x00000051ff35723e */ /* 0x000fe200020006ff */
[----:B------:R-:W-:Y:S01]  /*8480*/  FFMA.FTZ R86, R159, R169, R170 ;  /* 0x000000a99f567223 */ /* 0x000fe200000100aa */
[----:B------:R-:W-:Y:S01]  /*8490*/  FFMA.FTZ R177, R158, R171, -R177 ;  /* 0x000000ab9eb17223 */ /* 0x000fe200000108b1 */
[----:B------:R-:W-:Y:S01]  /*84a0*/  F2FP.SATFINITE.E4M3.F32.PACK_AB_MERGE_C R84, R163, R84, R52 ;  /* 0x00000054a354723e */ /* 0x000fe20004807034 */
[----:B------:R-:W-:Y:S01]  /*84b0*/  HADD2.F32 R158, -RZ, R54.H0_H0 ;  /* 0x20000036ff9e7230 */ /* 0x000fe20000004100 */
[----:B------:R-:W-:Y:S01]  /*84c0*/  F2FP.SATFINITE.E4M3.F32.PACK_AB_MERGE_C R160, R165, R160, RZ ;  /* 0x000000a0a5a0723e */ /* 0x000fe200048070ff */
[----:B------:R-:W-:Y:S01]  /*84d0*/  HADD2.F32 R163, -RZ, R55.H0_H0 ;  /* 0x20000037ffa37230 */ /* 0x000fe20000004100 */
[----:B------:R-:W-:Y:S01]  /*84e0*/  F2FP.F16.E4M3.UNPACK_B R159, R50 ;  /* 0x00000032ff9f723e */ /* 0x000fe200020006ff */
[----:B------:R-:W-:Y:S01]  /*84f0*/  HADD2.F32 R52, -RZ, R53.H0_H0 ;  /* 0x20000035ff347230 */ /* 0x000fe20000004100 */
[----:B------:R-:W-:Y:S01]  /*8500*/  F2FP.SATFINITE.E4M3.F32.PACK_AB_MERGE_C R82, R177, R82, R160 ;  /* 0x00000052b152723e */ /* 0x000fe200048070a0 */
        /* <DEDUP_REMOVED lines=13> */
[----:B------:R-:W-:Y:S01]  /*85e0*/  FFMA.FTZ R173, R166, R171, R173 ;  /* 0x000000aba6ad7223 */ /* 0x000fe200000100ad */
[----:B------:R-:W-:Y:S01]  /*85f0*/  F2FP.F16.E4M3.UNPACK_B R81, R81.H1 ;  /* 0x00000051ff51723e */ /* 0x000fe200030006ff */
[-C--:B------:R-:W-:Y:S01]  /*8600*/  FFMA.FTZ R55, R55, R159.reuse, -R158 ;  /* 0x0000009f37377223 */ /* 0x080fe2000001089e */
[----:B------:R-:W-:Y:S01]  /*8610*/  FFMA.FTZ R54, R54, R159, R163 ;  /* 0x0000009f36367223 */ /* 0x000fe200000100a3 */
[----:B------:R-:W-:Y:S01]  /*8620*/  F2FP.F16.E4M3.UNPACK_B R50, R50.H1 ;  /* 0x00000032ff32723e */ /* 0x000fe200030006ff */
        /* <DEDUP_REMOVED lines=8> */
[----:B------:R-:W-:Y:S02]  /*86b0*/  HADD2.F32 R163, -RZ, R161.H1_H1 ;  /* 0x300000a1ffa37230 */ /* 0x000fe40000004100 */
[----:B------:R-:W-:Y:S01]  /*86c0*/  FMUL.FTZ R159, R51, R159 ;  /* 0x0000009f339f7220 */ /* 0x000fe20000410000 */
[----:B------:R-:W-:Y:S01]  /*86d0*/  HADD2.F32 R81, -RZ, R81.H1_H1 ;  /* 0x30000051ff517230 */ /* 0x000fe20000004100 */
[----:B------:R-:W-:Y:S01]  /*86e0*/  F2FP.F16.E4M3.UNPACK_B R170, R49.H1 ;  /* 0x00000031ffaa723e */ /* 0x000fe200030006ff */
[--C-:B------:R-:W-:Y:S02]  /*86f0*/  HADD2.F32 R85, -RZ, R50.reuse.H0_H0 ;  /* 0x20000032ff557230 */ /* 0x100fe40000004100 */
[-C--:B------:R-:W-:Y:S01]  /*8700*/  FMUL.FTZ R166, R160, R163.reuse ;  /* 0x000000a3a0a67220 */ /* 0x080fe20000410000 */
[----:B------:R-:W-:Y:S02]  /*8710*/  HADD2.F32 R161, -RZ, R50.H1_H1 ;  /* 0x30000032ffa17230 */ /* 0x000fe40000004100 */
[----:B------:R-:W-:Y:S01]  /*8720*/  FMUL.FTZ R163, R81, R163 ;  /* 0x000000a351a37220 */ /* 0x000fe20000410000 */
[-C--:B------:R-:W-:Y:S01]  /*8730*/  F2FP.F16.E4M3.UNPACK_B R165, R48.reuse ;  /* 0x00000030ffa5723e */ /* 0x080fe200020006ff */
[-C--:B------:R-:W-:Y:S01]  /*8740*/  FFMA.FTZ R50, R51, R85.reuse, -R164 ;  /* 0x0000005533327223 */ /* 0x080fe200000108a4 */
[----:B------:R-:W-:Y:S01]  /*8750*/  FFMA.FTZ R51, R158, R85, R159 ;  /* 0x000000559e337223 */ /* 0x000fe2000001009f */
[----:B------:R-:W-:Y:S01]  /*8760*/  F2FP.F16.E4M3.UNPACK_B R159, R83 ;  /* 0x00000053ff9f723e */ /* 0x000fe200020006ff */
[----:B------:R-:W-:Y:S01]  /*8770*/  FFMA.FTZ R81, R81, R161, -R166 ;  /* 0x000000a151517223 */ /* 0x000fe200000108a6 */
[----:B------:R-:W-:Y:S01]  /*8780*/  F2FP.F16.E4M3.UNPACK_B R85, R87 ;  /* 0x00000057ff55723e */ /* 0x000fe200020006ff */
[----:B------:R-:W-:Y:S01]  /*8790*/  FFMA.FTZ R158, R160, R161, R163 ;  /* 0x000000a1a09e7223 */ /* 0x000fe200000100a3 */
[----:B------:R-:W-:Y:S01]  /*87a0*/  F2FP.F16.E4M3.UNPACK_B R161, R87.H1 ;  /* 0x00000057ffa1723e */ /* 0x000fe200030006ff */
[----:B------:R-:W-:Y:S01]  /*87b0*/  HADD2.F32 R49, -RZ, R170.H0_H0 ;  /* 0x200000aaff317230 */ /* 0x000fe20000004100 */
[----:B------:R-:W-:Y:S01]  /*87c0*/  F2FP.F16.E4M3.UNPACK_B R160, R83.H1 ;  /* 0x00000053ffa0723e */ /* 0x000fe200030006ff */
        /* <DEDUP_REMOVED lines=27> */
[----:B------:R-:W-:Y:S01]  /*8980*/  FFMA.FTZ R171, R164, R167, R171 ;  /* 0x000000a7a4ab7223 */ /* 0x000fe200000100ab */
[----:B------:R-:W-:Y:S02]  /*8990*/  HADD2.F32 R164, -RZ, R165.H1_H1 ;  /* 0x300000a5ffa47230 */ /* 0x000fe40000004100 */
[-C--:B------:R-:W-:Y:S01]  /*89a0*/  FMUL.FTZ R170, R85, R168.reuse ;  /* 0x000000a855aa7220 */ /* 0x080fe20000410000 */
[----:B------:R-:W-:Y:S01]  /*89b0*/  FMUL.FTZ R168, R159, R168 ;  /* 0x000000a89fa87220 */ /* 0x000fe20000410000 */
[-C--:B------:R-:W-:Y:S01]  /*89c0*/  FFMA.FTZ R160, R160, R166.reuse, -R87 ;  /* 0x000000a6a0a07223 */ /* 0x080fe20000010857 */
[----:B------:R-:W-:Y:S01]  /*89d0*/  FFMA.FTZ R172, R161, R166, R172 ;  /* 0x000000a6a1ac7223 */ /* 0x000fe200000100ac */
[-C--:B------:R-:W-:Y:S01]  /*89e0*/  FFMA.FTZ R159, R159, R164.reuse, -R170 ;  /* 0x000000a49f9f7223 */ /* 0x080fe200000108aa */
[----:B------:R-:W-:Y:S01]  /*89f0*/  FFMA.FTZ R168, R85, R164, R168 ;  /* 0x000000a455a87223 */ /* 0x000fe200000100a8 */
[----:B------:R-:W-:-:S02]  /*8a00*/  F2FP.SATFINITE.E4M3.F32.PACK_AB_MERGE_C R85, R54, R53, R51 ;  /* 0x000000353655723e */ /* 0x000fc40004807033 */
[----:B------:R-:W-:Y:S02]  /*8a10*/  F2FP.SATFINITE.E4M3.F32.PACK_AB_MERGE_C R83, R160, R83, RZ ;  /* 0x00000053a053723e */ /* 0x000fe400048070ff */
[----:B------:R-:W-:Y:S02]  /*8a20*/  F2FP.SATFINITE.E4M3.F32.PACK_AB_MERGE_C R171, R172, R171, RZ ;  /* 0x000000abacab723e */ /* 0x000fe400048070ff */
[----:B------:R-:W-:Y:S02]  /*8a30*/  F2FP.SATFINITE.E4M3.F32.PACK_AB_MERGE_C R83, R159, R48, R83 ;  /* 0x000000309f53723e */ /* 0x000fe40004807053 */
[----:B------:R-:W-:-:S07]  /*8a40*/  F2FP.SATFINITE.E4M3.F32.PACK_AB_MERGE_C R87, R168, R49, R171 ;  /* 0x00000031a857723e */ /* 0x000fce00048070ab */
.L_x_8313:
[----:B------:R-:W-:Y:S05]  /*8a50*/  BSYNC B2 ;  /* 0x0000000000027941 */ /* 0x000fea0003800000 */
.L_x_8312:
        /* <DEDUP_REMOVED lines=12> */
.L_x_8311:
[----:B------:R-:W-:Y:S05]  /*8b20*/  BSYNC B1 ;  /* 0x0000000000017941 */ /* 0x000fea0003800000 */
.L_x_8310:
[----:B-1----:R-:W-:Y:S01]  /*8b30*/  VIADD R49, R228, 0x40 ;  /* 0x00000040e4317836 */ /* 0x002fe20000000000 */
[----:B------:R-:W-:Y:S04]  /*8b40*/  BSSY B1, `(.L_x_8314) ;  /* 0x000010b000017945 */ /* 0x000fe80003800000 */
[----:B------:R-:W-:-:S13]  /*8b50*/  ISETP.GE.OR P3, PT, R49, R119, P0 ;  /* 0x000000773100720c */ /* 0x000fda0000766670 */
[----:B------:R-:W-:Y:S05]  /*8b60*/  @P3 BRA `(.L_x_8315) ;  /* 0x0000001000203947 */ /* 0x000fea0003800000 */
[----:B------:R-:W3:Y:S01]  /*8b70*/  LDL R50, [R1+0x78] ;  /* 0x0000780001327983 */ /* 0x000ee20000100800 */
[-C--:B--2---:R-:W-:Y:S01]  /*8b80*/  IMAD R48, R124, R128.reuse, RZ ;  /* 0x000000807c307224 */ /* 0x084fe200078e02ff */
        /* <DEDUP_REMOVED lines=12> */
[----:B------:R-:W-:Y:S01]  /*8c50*/  IMAD.IADD R83, R81, 0x1, R83 ;  /* 0x0000000151537824 */ /* 0x000fe200078e0253 */
[----:B------:R-:W-:Y:S02]  /*8c60*/  LOP3.LUT R51, R51, 0x380, RZ, 0xc0, !PT ;  /* 0x0000038033337812 */ /* 0x000fe400078ec0ff */
[----:B------:R-:W-:Y:S02]  /*8c70*/  LEA.HI.SX32 R49, R49, R36, 0x1b ;  /* 0x0000002431317211 */ /* 0x000fe400078fdaff */
[----:B------:R-:W-:Y:S02]  /*8c80*/  LOP3.LUT R52, R52, 0x380, RZ, 0xc0, !PT ;  /* 0x0000038034347812 */ /* 0x000fe400078ec0ff */
[----:B------:R-:W-:Y:S01]  /*8c90*/  SHF.R.U32.HI R51, RZ, 0x3, R51 ;  /* 0x00000003ff337819 */ /* 0x000fe20000011633 */
[----:B------:R-:W-:Y:S01]  /*8ca0*/  IMAD.SHL.U32 R85, R49, 0x10, RZ ;  /* 0x0000001031557824 */ /* 0x000fe200078e00ff */
[----:B------:R-:W-:Y:S01]  /*8cb0*/  IADD3.X R134, R40, R83, R38, P3, P4 ;  /* 0x0000005328867210 */ /* 0x000fe20001fe8426 */
        /* <DEDUP_REMOVED lines=17> */
[----:B------:R-:W-:Y:S02]  /*8dd0*/  SHF.R.U32.HI R161, RZ, 0x8, R59 ;  /* 0x00000008ffa17819 */ /* 0x000fe4000001163b */
[----:B------:R-:W-:-:S02]  /*8de0*/  LOP3.LUT R86, R59, 0xff, RZ, 0xc0, !PT ;  /* 0x000000ff3b567812 */ /* 0x000fc400078ec0ff */
[----:B------:R-:W-:Y:S02]  /*8df0*/  SHF.R.U32.HI R87, RZ, 0x18, R59 ;  /* 0x00000018ff577819 */ /* 0x000fe4000001163b */
[--C-:B------:R-:W-:Y:S02]  /*8e00*/  SHF.R.U32.HI R59, RZ, 0x10, R63.reuse ;  /* 0x00000010ff3b7819 */ /* 0x100fe4000001163f */
[--C-:B------:R-:W-:Y:S02]  /*8e10*/  SHF.R.U32.HI R158, RZ, 0x8, R63.reuse ;  /* 0x00000008ff9e7819 */ /* 0x100fe4000001163f */
[----:B------:R-:W-:Y:S02]  /*8e20*/  LOP3.LUT R155, R63, 0xff, RZ, 0xc0, !PT ;  /* 0x000000ff3f9b7812 */ /* 0x000fe400078ec0ff */
[----:B------:R-:W-:Y:S02]  /*8e30*/  SHF.R.U32.HI R156, RZ, 0x18, R63 ;  /* 0x00000018ff9c7819 */ /* 0x000fe4000001163f */
[----:B------:R-:W-:-:S02]  /*8e40*/  PRMT R63, R157, 0x654, R84 ;  /* 0x000006549d3f7816 */ /* 0x000fc40000000054 */
[--C-:B------:R-:W-:Y:S02]  /*8e50*/  SHF.R.U32.HI R159, RZ, 0x8, R61.reuse ;  /* 0x00000008ff9f7819 */ /* 0x100fe4000001163d */
[----:B------:R-:W-:Y:S02]  /*8e60*/  LOP3.LUT R135, R61, 0xff, RZ, 0xc0, !PT ;  /* 0x000000ff3d877812 */ /* 0x000fe400078ec0ff */
[--C-:B------:R-:W-:Y:S01]  /*8e70*/  SHF.R.U32.HI R160, RZ, 0x18, R61.reuse ;  /* 0x00000018ffa07819 */ /* 0x100fe2000001163d */
[----:B------:R-:W-:Y:S01]  /*8e80*/  IMAD.SHL.U32 R50, R159, 0x100, RZ ;  /* 0x000001009f327824 */ /* 0x000fe200078e00ff */
[----:B------:R-:W-:Y:S01]  /*8e90*/  LOP3.LUT R63, R63, 0xff00, R48, 0xf8, !PT ;  /* 0x0000ff003f3f7812 */ /* 0x000fe200078ef830 */
[----:B------:R-:W-:Y:S01]  /*8ea0*/  IMAD.SHL.U32 R48, R161, 0x100, RZ ;  /* 0x00000100a1307824 */ /* 0x000fe200078e00ff */
[----:B------:R-:W-:Y:S02]  /*8eb0*/  PRMT R87, R87, 0x654, R86 ;  /* 0x0000065457577816 */ /* 0x000fe40000000056 */
[----:B------:R-:W-:Y:S01]  /*8ec0*/  SHF.R.U32.HI R58, RZ, 0x10, R61 ;  /* 0x00000010ff3a7819 */ /* 0x000fe2000001163d */
[----:B--2---:R-:W-:Y:S01]  /*8ed0*/  IMAD.MOV.U32 R61, RZ, RZ, R52 ;  /* 0x000000ffff3d7224 */ /* 0x004fe200078e0034 */
[----:B------:R-:W-:Y:S01]  /*8ee0*/  SHF.R.U32.HI R163, RZ, 0x10, R57 ;  /* 0x00000010ffa37819 */ /* 0x000fe20000011639 */
[----:B------:R-:W-:Y:S01]  /*8ef0*/  IMAD.MOV.U32 R57, RZ, RZ, R54 ;  /* 0x000000ffff397224 */ /* 0x000fe200078e0036 */
[----:B------:R-:W-:Y:S01]  /*8f00*/  PRMT R135, R160, 0x654, R135 ;  /* 0x00000654a0877816 */ /* 0x000fe20000000087 */
[----:B------:R-:W-:Y:S01]  /*8f10*/  IMAD.SHL.U32 R54, R158, 0x100, RZ ;  /* 0x000001009e367824 */ /* 0x000fe200078e00ff */
[----:B------:R-:W-:Y:S01]  /*8f20*/  LOP3.LUT R87, R87, 0xff00, R48, 0xf8, !PT ;  /* 0x0000ff0057577812 */ /* 0x000fe200078ef830 */
[----:B------:R-:W-:Y:S01]  /*8f30*/  IMAD.U32 R48, R62, 0x10000, RZ ;  /* 0x000100003e307824 */ /* 0x000fe200078e00ff */
[----:B------:R-:W-:Y:S01]  /*8f40*/  PRMT R157, R156, 0x654, R155 ;  /* 0x000006549c9d7816 */ /* 0x000fe2000000009b */
[----:B------:R-:W-:Y:S01]  /*8f50*/  IMAD.U32 R52, R163, 0x10000, RZ ;  /* 0x00010000a3347824 */ /* 0x000fe200078e00ff */
[----:B------:R-:W-:-:S02]  /*8f60*/  LOP3.LUT R155, R135, 0xff00, R50, 0xf8, !PT ;  /* 0x0000ff00879b7812 */ /* 0x000fc400078ef832 */
[----:B------:R-:W-:Y:S02]  /*8f70*/  F2FP.F16.E4M3.UNPACK_B R135, R151.H1 ;  /* 0x00000097ff87723e */ /* 0x000fe400030006ff */
[----:B------:R-:W-:Y:S02]  /*8f80*/  F2FP.F16.E4M3.UNPACK_B R84, R61.H1 ;  /* 0x0000003dff54723e */ /* 0x000fe400030006ff */
[----:B------:R-:W-:Y:S01]  /*8f90*/  F2FP.F16.E4M3.UNPACK_B R62, R60.H1 ;  /* 0x0000003cff3e723e */ /* 0x000fe200030006ff */
[--C-:B------:R-:W-:Y:S01]  /*8fa0*/  HADD2.F32 R50, -RZ, R135.reuse.H0_H0 ;  /* 0x20000087ff327230 */ /* 0x100fe20000004100 */
[----:B------:R-:W-:Y:S01]  /*8fb0*/  LOP3.LUT R48, R87, 0xff0000, R48, 0xf8, !PT ;  /* 0x00ff000057307812 */ /* 0x000fe200078ef830 */
[----:B------:R-:W-:Y:S01]  /*8fc0*/  HADD2.F32 R86, -RZ, R84.H0_H0 ;  /* 0x20000054ff567230 */ /* 0x000fe20000004100 */
[----:B------:R-:W-:Y:S01]  /*8fd0*/  F2FP.F16.E4M3.UNPACK_B R87, R153.H1 ;  /* 0x00000099ff57723e */ /* 0x000fe200030006ff */
[----:B------:R-:W-:Y:S01]  /*8fe0*/  HADD2.F32 R158, -RZ, R135.H1_H1 ;  /* 0x30000087ff9e7230 */ /* 0x000fe20000004100 */
[----:B------:R-:W-:Y:S01]  /*8ff0*/  LOP3.LUT R52, R63, 0xff0000, R52, 0xf8, !PT ;  /* 0x00ff00003f347812 */ /* 0x000fe200078ef834 */
[----:B------:R-:W-:Y:S01]  /*9000*/  HADD2.F32 R63, -RZ, R62.H0_H0 ;  /* 0x2000003eff3f7230 */ /* 0x000fe20000004100 */
[----:B------:R-:W-:Y:S01]  /*9010*/  LOP3.LUT R157, R157, 0xff00, R54, 0xf8, !PT ;  /* 0x0000ff009d9d7812 */ /* 0x000fe200078ef836 */
[----:B------:R-:W-:-:S02]  /*9020*/  IMAD.U32 R54, R58, 0x10000, RZ ;  /* 0x000100003a367824 */ /* 0x000fc400078e00ff */
[CC--:B------:R-:W-:Y:S01]  /*9030*/  FMUL.FTZ R156, R86.reuse, R50.reuse ;  /* 0x00000032569c7220 */ /* 0x0c0fe20000410000 */
[----:B------:R-:W-:Y:S02]  /*9040*/  IMAD.U32 R58, R59, 0x10000, RZ ;  /* 0x000100003b3a7824 */ /* 0x000fe400078e00ff */
[----:B------:R-:W-:Y:S01]  /*9050*/  FMUL.FTZ R159, R63, R50 ;  /* 0x000000323f9f7220 */ /* 0x000fe20000410000 */
[--C-:B------:R-:W-:Y:S01]  /*9060*/  HADD2.F32 R59, -RZ, R87.reuse.H0_H0 ;  /* 0x20000057ff3b7230 */ /* 0x100fe20000004100 */
[----:B------:R-:W-:Y:S01]  /*9070*/  F2FP.F16.E4M3.UNPACK_B R151, R151 ;  /* 0x00000097ff97723e */ /* 0x000fe200020006ff */
[----:B------:R-:W-:Y:S01]  /*9080*/  HADD2.F32 R135, -RZ, R84.H1_H1 ;  /* 0x30000054ff877230 */ /* 0x000fe20000004100 */
[----:B------:R-:W-:Y:S02]  /*9090*/  LOP3.LUT R50, R157, 0xff0000, R58, 0xf8, !PT ;  /* 0x00ff00009d327812 */ /* 0x000fe400078ef83a */
[-C--:B------:R-:W-:Y:S01]  /*90a0*/  FFMA.FTZ R58, R63, R59.reuse, -R156 ;  /* 0x0000003b3f3a7223 */ /* 0x080fe2000001089c */
[----:B------:R-:W-:Y:S01]  /*90b0*/  FFMA.FTZ R59, R86, R59, R159 ;  /* 0x0000003b563b7223 */ /* 0x000fe2000001009f */
[----:B------:R-:W-:Y:S01]  /*90c0*/  F2FP.F16.E4M3.UNPACK_B R86, R61 ;  /* 0x0000003dff56723e */ /* 0x000fe200020006ff */
[----:B------:R-:W-:Y:S01]  /*90d0*/  HADD2.F32 R156, -RZ, R87.H1_H1 ;  /* 0x30000057ff9c7230 */ /* 0x000fe20000004100 */
[----:B------:R-:W-:Y:S01]  /*90e0*/  F2FP.F16.E4M3.UNPACK_B R84, R60 ;  /* 0x0000003cff54723e */ /* 0x000fe200020006ff */
        /* <DEDUP_REMOVED lines=8> */
[----:B------:R-:W-:Y:S02]  /*9170*/  HADD2.F32 R62, -RZ, R84.H0_H0 ;  /* 0x20000054ff3e7230 */ /* 0x000fe40000004100 */
[----:B------:R-:W-:Y:S01]  /*9180*/  FFMA.FTZ R60, R135, R156, R158 ;  /* 0x0000009c873c7223 */ /* 0x000fe2000001009e */
[----:B------:R-:W-:Y:S02]  /*9190*/  HADD2.F32 R63, -RZ, R153.H0_H0 ;  /* 0x20000099ff3f7230 */ /* 0x000fe40000004100 */
[----:B------:R-:W-:Y:S01]  /*91a0*/  FMUL.FTZ R157, R87, R155 ;  /* 0x0000009b579d7220 */ /* 0x000fe20000410000 */
[----:B------:R-:W-:-:S02]  /*91b0*/  HADD2.F32 R156, -RZ, R151.H1_H1 ;  /* 0x30000097ff9c7230 */ /* 0x000fc40000004100 */
[C---:B------:R-:W-:Y:S01]  /*91c0*/  FMUL.FTZ R158, R62.reuse, R155 ;  /* 0x0000009b3e9e7220 */ /* 0x040fe20000410000 */
[----:B------:R-:W-:Y:S02]  /*91d0*/  HADD2.F32 R135, -RZ, R86.H1_H1 ;  /* 0x30000056ff877230 */ /* 0x000fe40000004100 */
[-C--:B------:R-:W-:Y:S01]  /*91e0*/  FFMA.FTZ R62, R62, R63.reuse, -R157 ;  /* 0x0000003f3e3e7223 */ /* 0x080fe2000001089d */
[----:B------:R-:W-:Y:S01]  /*91f0*/  HADD2.F32 R84, -RZ, R84.H1_H1 ;  /* 0x30000054ff547230 */ /* 0x000fe20000004100 */
[----:B------:R-:W-:Y:S01]  /*9200*/  F2FP.F16.E4M3.UNPACK_B R157, R152.H1 ;  /* 0x00000098ff9d723e */ /* 0x000fe200030006ff */
[----:B------:R-:W-:Y:S01]  /*9210*/  FFMA.FTZ R63, R87, R63, R158 ;  /* 0x0000003f573f7223 */ /* 0x000fe2000001009e */
[----:B------:R-:W-:Y:S01]  /*9220*/  F2FP.F16.E4M3.UNPACK_B R151, R57.H1 ;  /* 0x00000039ff97723e */ /* 0x000fe200030006ff */
[----:B------:R-:W-:Y:S02]  /*9230*/  HADD2.F32 R155, -RZ, R153.H1_H1 ;  /* 0x30000099ff9b7230 */ /* 0x000fe40000004100 */
        /* <DEDUP_REMOVED lines=10> */
[--C-:B------:R-:W-:Y:S02]  /*92e0*/  HADD2.F32 R135, -RZ, R86.reuse.H0_H0 ;  /* 0x20000056ff877230 */ /* 0x100fe40000004100 */
[----:B------:R-:W-:Y:S01]  /*92f0*/  FMUL.FTZ R164, R153, R160 ;  /* 0x000000a099a47220 */ /* 0x000fe20000410000 */
[----:B------:R-:W-:Y:S01]  /*9300*/  HADD2.F32 R162, -RZ, R157.H1_H1 ;  /* 0x3000009dffa27230 */ /* 0x000fe20000004100 */
[----:B------:R-:W-:Y:S01]  /*9310*/  F2FP.F16.E4M3.UNPACK_B R56, R56 ;  /* 0x00000038ff38723e */ /* 0x000fe200020006ff */
[----:B------:R-:W-:Y:S02]  /*9320*/  HADD2.F32 R155, -RZ, R151.H1_H1 ;  /* 0x30000097ff9b7230 */ /* 0x000fe40000004100 */
[----:B------:R-:W-:Y:S01]  /*9330*/  FMUL.FTZ R160, R135, R160 ;  /* 0x000000a087a07220 */ /* 0x000fe20000410000 */
[----:B------:R-:W-:-:S02]  /*9340*/  HADD2.F32 R151, -RZ, R86.H1_H1 ;  /* 0x30000056ff977230 */ /* 0x000fc40000004100 */
[----:B------:R-:W-:Y:S01]  /*9350*/  FFMA.FTZ R86, R135, R158, -R164 ;  /* 0x0000009e87567223 */ /* 0x000fe200000108a4 */
[----:B------:R-:W-:Y:S02]  /*9360*/  HADD2.F32 R156, -RZ, R156.H1_H1 ;  /* 0x3000009cff9c7230 */ /* 0x000fe40000004100 */
[-C--:B------:R-:W-:Y:S01]  /*9370*/  FMUL.FTZ R164, R155, R162.reuse ;  /* 0x000000a29ba47220 */ /* 0x080fe20000410000 */
[----:B------:R-:W-:Y:S01]  /*9380*/  F2FP.F16.E4M3.UNPACK_B R135, R57 ;  /* 0x00000039ff87723e */ /* 0x000fe200020006ff */
[C---:B------:R-:W-:Y:S01]  /*9390*/  FMUL.FTZ R162, R151.reuse, R162 ;  /* 0x000000a297a27220 */ /* 0x040fe20000410000 */
[----:B------:R-:W-:Y:S01]  /*93a0*/  F2FP.F16.E4M3.UNPACK_B R154, R154 ;  /* 0x0000009aff9a723e */ /* 0x000fe200020006ff */
[----:B------:R-:W-:Y:S01]  /*93b0*/  FFMA.FTZ R159, R151, R156, -R164 ;  /* 0x0000009c979f7223 */ /* 0x000fe200000108a4 */
[----:B------:R-:W-:Y:S01]  /*93c0*/  FFMA.FTZ R157, R153, R158, R160 ;  /* 0x0000009e999d7223 */ /* 0x000fe200000100a0 */
[----:B------:R-:W-:Y:S01]  /*93d0*/  FFMA.FTZ R162, R155, R156, R162 ;  /* 0x0000009c9ba27223 */ /* 0x000fe200000100a2 */
[----:B------:R-:W-:Y:S01]  /*93e0*/  HADD2.F32 R156, -RZ, R152.H0_H0 ;  /* 0x20000098ff9c7230 */ /* 0x000fe20000004100 */
[----:B------:R-:W-:Y:S01]  /*93f0*/  F2FP.SATFINITE.E4M3.F32.PACK_AB_MERGE_C R58, R61, R58, RZ ;  /* 0x0000003a3d3a723e */ /* 0x000fe200048070ff */
[----:B------:R-:W-:Y:S01]  /*9400*/  HADD2.F32 R151, -RZ, R135.H0_H0 ;  /* 0x20000087ff977230 */ /* 0x000fe20000004100 */
[----:B------:R-:W-:Y:S01]  /*9410*/  F2FP.SATFINITE.E4M3.F32.PACK_AB_MERGE_C R159, R159, R86, RZ ;  /* 0x000000569f9f723e */ /* 0x000fe200048070ff */
[----:B------:R-:W-:Y:S01]  /*9420*/  HADD2.F32 R57, -RZ, R56.H0_H0 ;  /* 0x20000038ff397230 */ /* 0x000fe20000004100 */
[----:B------:R-:W-:Y:S01]  /*9430*/  F2FP.SATFINITE.E4M3.F32.PACK_AB_MERGE_C R60, R60, R59, RZ ;  /* 0x0000003b3c3c723e */ /* 0x000fe200048070ff */
[----:B------:R-:W-:-:S02]  /*9440*/  HADD2.F32 R153, -RZ, R152.H1_H1 ;  /* 0x30000098ff997230 */ /* 0x000fc40000004100 */
[-C--:B------:R-:W-:Y:S01]  /*9450*/  FMUL.FTZ R158, R151, R156.reuse ;  /* 0x0000009c979e7220 */ /* 0x080fe20000410000 */
[----:B------:R-:W-:Y:S02]  /*9460*/  HADD2.F32 R56, -RZ, R56.H1_H1 ;  /* 0x30000038ff387230 */ /* 0x000fe40000004100 */
[----:B------:R-:W-:Y:S01]  /*9470*/  FMUL.FTZ R156, R57, R156 ;  /* 0x0000009c399c7220 */ /* 0x000fe20000410000 */
[--C-:B------:R-:W-:Y:S01]  /*9480*/  HADD2.F32 R152, -RZ, R154.reuse.H0_H0 ;  /* 0x2000009aff987230 */ /* 0x100fe20000004100 */
[----:B------:R-:W-:Y:S01]  /*9490*/  F2FP.F16.E4M3.UNPACK_B R86, R53 ;  /* 0x00000035ff56723e */ /* 0x000fe200020006ff */
[----:B------:R-:W-:Y:S02]  /*94a0*/  HADD2.F32 R135, -RZ, R135.H1_H1 ;  /* 0x30000087ff877230 */ /* 0x000fe40000004100 */
[C---:B------:R-:W-:Y:S01]  /*94b0*/  FMUL.FTZ R160, R56.reuse, R153 ;  /* 0x0000009938a07220 */ /* 0x040fe20000410000 */
[----:B------:R-:W-:Y:S02]  /*94c0*/  HADD2.F32 R154, -RZ, R154.H1_H1 ;  /* 0x3000009aff9a7230 */ /* 0x000fe40000004100 */
[-C--:B------:R-:W-:Y:S01]  /*94d0*/  FFMA.FTZ R156, R151, R152.reuse, R156 ;  /* 0x00000098979c7223 */ /* 0x080fe2000001009c */
[----:B------:R-:W-:Y:S01]  /*94e0*/  F2FP.F16.E4M3.UNPACK_B R61, R49 ;  /* 0x00000031ff3d723e */ /* 0x000fe200020006ff */
[----:B------:R-:W-:Y:S01]  /*94f0*/  FMUL.FTZ R155, R135, R153 ;  /* 0x00000099879b7220 */ /* 0x000fe20000410000 */
[----:B------:R-:W-:Y:S01]  /*9500*/  FFMA.FTZ R57, R57, R152, -R158 ;  /* 0x0000009839397223 */ /* 0x000fe2000001089e */
[----:B------:R-:W-:Y:S01]  /*9510*/  FFMA.FTZ R151, R135, R154, R160 ;  /* 0x0000009a87977223 */ /* 0x000fe200000100a0 */
[----:B------:R-:W-:Y:S01]  /*9520*/  F2FP.F16.E4M3.UNPACK_B R135, R54 ;  /* 0x00000036ff87723e */ /* 0x000fe200020006ff */
[----:B------:R-:W-:Y:S01]  /*9530*/  FFMA.FTZ R56, R56, R154, -R155 ;  /* 0x0000009a38387223 */ /* 0x000fe2000001089b */
[----:B------:R-:W-:Y:S01]  /*9540*/  F2FP.SATFINITE.E4M3.F32.PACK_AB_MERGE_C R59, R87, R62, R58 ;  /* 0x0000003e573b723e */ /* 0x000fe2000480703a */
[--C-:B------:R-:W-:Y:S01]  /*9550*/  HADD2.F32 R62, -RZ, R86.reuse.H0_H0 ;  /* 0x20000056ff3e7230 */ /* 0x100fe20000004100 */
[----:B------:R-:W-:Y:S01]  /*9560*/  F2FP.SATFINITE.E4M3.F32.PACK_AB_MERGE_C R58, R84, R63, R60 ;  /* 0x0000003f543a723e */ /* 0x000fe2000480703c */
[----:B------:R-:W-:Y:S01]  /*9570*/  HADD2.F32 R63, -RZ, R135.H0_H0 ;  /* 0x20000087ff3f7230 */ /* 0x000fe20000004100 */
[----:B------:R-:W-:Y:S01]  /*9580*/  F2FP.SATFINITE.E4M3.F32.PACK_AB_MERGE_C R157, R162, R157, RZ ;  /* 0x0000009da29d723e */ /* 0x000fe200048070ff */
[----:B------:R-:W-:Y:S01]  /*9590*/  HADD2.F32 R60, -RZ, R61.H0_H0 ;  /* 0x2000003dff3c7230 */ /* 0x000fe20000004100 */
[----:B------:R-:W-:Y:S01]  /*95a0*/  F2FP.F16.E4M3.UNPACK_B R84, R52 ;  /* 0x00000034ff54723e */ /* 0x000fe200020006ff */
[----:B------:R-:W-:Y:S01]  /*95b0*/  HADD2.F32 R86, -RZ, R86.H1_H1 ;  /* 0x30000056ff567230 */ /* 0x000fe20000004100 */
[----:B------:R-:W-:Y:S01]  /*95c0*/  F2FP.SATFINITE.E4M3.F32.PACK_AB_MERGE_C R57, R56, R57, R159 ;  /* 0x000000393839723e */ /* 0x000fe2000480709f */
[----:B------:R-:W-:Y:S01]  /*95d0*/  HADD2.F32 R135, -RZ, R135.H1_H1 ;  /* 0x30000087ff877230 */ /* 0x000fe20000004100 */
[----:B------:R-:W-:Y:S01]  /*95e0*/  F2FP.SATFINITE.E4M3.F32.PACK_AB_MERGE_C R56, R151, R156, R157 ;  /* 0x0000009c9738723e */ /* 0x000fe2000480709d */
[----:B------:R-:W-:-:S02]  /*95f0*/  HADD2.F32 R87, -RZ, R84.H0_H0 ;  /* 0x20000054ff577230 */ /* 0x000fc40000004100 */
[-C--:B------:R-:W-:Y:S01]  /*9600*/  FMUL.FTZ R151, R62, R63.reuse ;  /* 0x0000003f3e977220 */ /* 0x080fe20000410000 */
[----:B------:R-:W-:Y:S01]  /*9610*/  FMUL.FTZ R153, R60, R63 ;  /* 0x0000003f3c997220 */ /* 0x000fe20000410000 */
[----:B------:R-:W-:Y:S02]  /*9620*/  HADD2.F32 R63, -RZ, R61.H1_H1 ;  /* 0x3000003dff3f7230 */ /* 0x000fe40000004100 */
[----:B------:R-:W-:Y:S01]  /*9630*/  FMUL.FTZ R152, R86, R135 ;  /* 0x0000008756987220 */ /* 0x000fe20000410000 */
[-C--:B------:R-:W-:Y:S01]  /*9640*/  FFMA.FTZ R60, R60, R87.reuse, -R151 ;  /* 0x000000573c3c7223 */ /* 0x080fe20000010897 */
[----:B------:R-:W-:Y:S01]  /*9650*/  FFMA.FTZ R61, R62, R87, R153 ;  /* 0x000000573e3d7223 */ /* 0x000fe20000010099 */
[----:B------:R-:W-:Y:S02]  /*9660*/  HADD2.F32 R87, -RZ, R84.H1_H1 ;  /* 0x30000054ff577230 */ /* 0x000fe40000004100 */
[----:B------:R-:W-:Y:S01]  /*9670*/  FMUL.FTZ R151, R63, R135 ;  /* 0x000000873f977220 */ /* 0x000fe20000410000 */
[----:B------:R-:W-:-:S02]  /*9680*/  F2FP.F16.E4M3.UNPACK_B R84, R53.H1 ;  /* 0x00000035ff54723e */ /* 0x000fc400030006ff */
[----:B------:R-:W-:Y:S01]  /*9690*/  F2FP.F16.E4M3.UNPACK_B R135, R54.H1 ;  /* 0x00000036ff87723e */ /* 0x000fe200030006ff */
[----:B------:R-:W-:Y:S01]  /*96a0*/  FFMA.FTZ R54, R86, R87, R151 ;  /* 0x0000005756367223 */ /* 0x000fe20000010097 */
[----:B------:R-:W-:Y:S01]  /*96b0*/  F2FP.F16.E4M3.UNPACK_B R62, R49.H1 ;  /* 0x00000031ff3e723e */ /* 0x000fe200030006ff */
[----:B------:R-:W-:Y:S01]  /*96c0*/  FFMA.FTZ R49, R63, R87, -R152 ;  /* 0x000000573f317223 */ /* 0x000fe20000010898 */
[----:B------:R-:W-:Y:S01]  /*96d0*/  F2FP.F16.E4M3.UNPACK_B R52, R52.H1 ;  /* 0x00000034ff34723e */ /* 0x000fe200030006ff */
[----:B------:R-:W-:Y:S01]  /*96e0*/  HADD2.F32 R63, -RZ, R84.H0_H0 ;  /* 0x20000054ff3f7230 */ /* 0x000fe20000004100 */
[-C--:B------:R-:W-:Y:S01]  /*96f0*/  F2FP.F16.E4M3.UNPACK_B R156, R50.reuse.H1 ;  /* 0x00000032ff9c723e */ /* 0x080fe200030006ff */
[----:B------:R-:W-:Y:S01]  /*9700*/  HADD2.F32 R152, -RZ, R135.H0_H0 ;  /* 0x20000087ff987230 */ /* 0x000fe20000004100 */
[----:B------:R-:W-:Y:S01]  /*9710*/  F2FP.F16.E4M3.UNPACK_B R155, R50 ;  /* 0x00000032ff9b723e */ /* 0x000fe200020006ff */
[----:B------:R-:W-:Y:S01]  /*9720*/  HADD2.F32 R53, -RZ, R62.H0_H0 ;  /* 0x2000003eff357230 */ /* 0x000fe20000004100 */
[----:B------:R-:W-:Y:S01]  /*9730*/  F2FP.F16.E4M3.UNPACK_B R50, R48 ;  /* 0x00000030ff32723e */ /* 0x000fe200020006ff */
[----:B------:R-:W-:-:S02]  /*9740*/  HADD2.F32 R86, -RZ, R84.H1_H1 ;  /* 0x30000054ff567230 */ /* 0x000fc40000004100 */
[-C--:B------:R-:W-:Y:S01]  /*9750*/  FMUL.FTZ R154, R63, R152.reuse ;  /* 0x000000983f9a7220 */ /* 0x080fe20000410000 */
[----:B------:R-:W-:Y:S02]  /*9760*/  HADD2.F32 R87, -RZ, R135.H1_H1 ;  /* 0x30000087ff577230 */ /* 0x000fe40000004100 */
[C---:B------:R-:W-:Y:S01]  /*9770*/  FMUL.FTZ R152, R53.reuse, R152 ;  /* 0x0000009835987220 */ /* 0x040fe20000410000 */
[----:B------:R-:W-:Y:S02]  /*9780*/  HADD2.F32 R62, -RZ, R62.H1_H1 ;  /* 0x3000003eff3e7230 */ /* 0x000fe40000004100 */
[--C-:B------:R-:W-:Y:S02]  /*9790*/  HADD2.F32 R84, -RZ, R52.reuse.H0_H0 ;  /* 0x20000034ff547230 */ /* 0x100fe40000004100 */
[-C--:B------:R-:W-:Y:S01]  /*97a0*/  FMUL.FTZ R151, R86, R87.reuse ;  /* 0x0000005756977220 */ /* 0x080fe20000410000 */
[----:B------:R-:W-:Y:S02]  /*97b0*/  HADD2.F32 R135, -RZ, R52.H1_H1 ;  /* 0x30000034ff877230 */ /* 0x000fe40000004100 */
[C---:B------:R-:W-:Y:S01]  /*97c0*/  FMUL.FTZ R153, R62.reuse, R87 ;  /* 0x000000573e997220 */ /* 0x040fe20000410000 */
[----:B------:R-:W-:Y:S01]  /*97d0*/  F2FP.F16.E4M3.UNPACK_B R87, R55 ;  /* 0x00000037ff57723e */ /* 0x000fe200020006ff */
[-C--:B------:R-:W-:Y:S01]  /*97e0*/  FFMA.FTZ R52, R53, R84.reuse, -R154 ;  /* 0x0000005435347223 */ /* 0x080fe2000001089a */
[----:B------:R-:W-:Y:S01]  /*97f0*/  FFMA.FTZ R53, R63, R84, R152 ;  /* 0x000000543f357223 */ /* 0x000fe20000010098 */
[-C--:B------:R-:W-:Y:S01]  /*9800*/  FFMA.FTZ R63, R62, R135.reuse, -R151 ;  /* 0x000000873e3f7223 */ /* 0x080fe20000010897 */
[----:B------:R-:W-:Y:S01]  /*9810*/  FFMA.FTZ R62, R86, R135, R153 ;  /* 0x00000087563e7223 */ /* 0x000fe20000010099 */
[----:B------:R-:W-:Y:S01]  /*9820*/  F2FP.F16.E4M3.UNPACK_B R135, R55.H1 ;  /* 0x00000037ff87723e */ /* 0x000fe200030006ff */
[----:B------:R-:W-:Y:S01]  /*9830*/  HADD2.F32 R157, -RZ, R156.H0_H0 ;  /* 0x2000009cff9d7230 */ /* 0x000fe20000004100 */
[-C--:B------:R-:W-:Y:S01]  /*9840*/  F2FP.F16.E4M3.UNPACK_B R84, R51.reuse ;  /* 0x00000033ff54723e */ /* 0x080fe200020006ff */
[----:B------:R-:W-:Y:S01]  /*9850*/  HADD2.F32 R151, -RZ, R87.H0_H0 ;  /* 0x20000057ff977230 */ /* 0x000fe20000004100 */
[----:B------:R-:W-:Y:S01]  /*9860*/  F2FP.F16.E4M3.UNPACK_B R51, R51.H1 ;  /* 0x00000033ff33723e */ /* 0x000fe200030006ff */
        /* <DEDUP_REMOVED lines=14> */
[----:B------:R-:W-:Y:S02]  /*9950*/  HADD2.F32 R55, -RZ, R84.H0_H0 ;  /* 0x20000054ff377230 */ /* 0x000fe40000004100 */
[-C--:B------:R-:W-:Y:S01]  /*9960*/  FMUL.FTZ R86, R135, R156.reuse ;  /* 0x0000009c87567220 */ /* 0x080fe20000410000 */
[----:B------:R-:W-:Y:S02]  /*9970*/  HADD2.F32 R154, -RZ, R50.H0_H0 ;  /* 0x20000032ff9a7230 */ /* 0x000fe40000004100 */
[----:B------:R-:W-:Y:S01]  /*9980*/  FMUL.FTZ R156, R51, R156 ;  /* 0x0000009c339c7220 */ /* 0x000fe20000410000 */
        /* <DEDUP_REMOVED lines=14> */
[----:B------:R-:W-:Y:S01]  /*9a70*/  F2FP.SATFINITE.E4M3.F32.PACK_AB_MERGE_C R86, R86, R159, RZ ;  /* 0x0000009f5656723e */ /* 0x000fe200048070ff */
[----:B------:R-:W-:Y:S01]  /*9a80*/  FFMA.FTZ R87, R87, R50, R48 ;  /* 0x0000003257577223 */ /* 0x000fe20000010030 */
[----:B------:R-:W-:Y:S01]  /*9a90*/  F2FP.SATFINITE.E4M3.F32.PACK_AB_MERGE_C R156, R156, R157, RZ ;  /* 0x0000009d9c9c723e */ /* 0x000fe200048070ff */
[----:B------:R-:W-:Y:S01]  /*9aa0*/  IMAD.MOV.U32 R48, RZ, RZ, R59 ;  /* 0x000000ffff307224 */ /* 0x000fe200078e003b */
[----:B------:R-:W-:Y:S01]  /*9ab0*/  F2FP.SATFINITE.E4M3.F32.PACK_AB_MERGE_C R49, R49, R60, R52 ;  /* 0x0000003c3131723e */ /* 0x000fe20004807034 */
[----:B------:R-:W-:Y:S01]  /*9ac0*/  IMAD.MOV.U32 R52, RZ, RZ, R58 ;  /* 0x000000ffff347224 */ /* 0x000fe200078e003a */
[----:B------:R-:W-:Y:S01]  /*9ad0*/  F2FP.SATFINITE.E4M3.F32.PACK_AB_MERGE_C R51, R55, R160, R86 ;  /* 0x000000a03733723e */ /* 0x000fe20004807056 */
[----:B------:R-:W-:Y:S01]  /*9ae0*/  IMAD.MOV.U32 R50, RZ, RZ, R57 ;  /* 0x000000ffff327224 */ /* 0x000fe200078e0039 */
[----:B------:R-:W-:Y:S01]  /*9af0*/  F2FP.SATFINITE.E4M3.F32.PACK_AB_MERGE_C R53, R54, R61, R53 ;  /* 0x0000003d3635723e */ /* 0x000fe20004807035 */
[----:B------:R-:W-:Y:S01]  /*9b00*/  IMAD.MOV.U32 R54, RZ, RZ, R56 ;  /* 0x000000ffff367224 */ /* 0x000fe200078e0038 */
[----:B------:R-:W-:-:S07]  /*9b10*/  F2FP.SATFINITE.E4M3.F32.PACK_AB_MERGE_C R55, R87, R158, R156 ;  /* 0x0000009e5737723e */ /* 0x000fce000480709c */
.L_x_8317:
[----:B------:R-:W-:Y:S05]  /*9b20*/  BSYNC B2 ;  /* 0x0000000000027941 */ /* 0x000fea0003800000 */
.L_x_8316:
        /* <DEDUP_REMOVED lines=12> */
.L_x_8315:
[----:B------:R-:W-:Y:S05]  /*9bf0*/  BSYNC B1 ;  /* 0x0000000000017941 */ /* 0x000fea0003800000 */
.L_x_8314:
        /* <DEDUP_REMOVED lines=16> */
[----:B------:R-:W-:Y:S02]  /*9d00*/  LEA.HI R49, R49, R48, RZ, 0x5 ;  /* 0x0000003031317211 */ /* 0x000fe400078f28ff */
[----:B------:R-:W-:Y:S02]  /*9d10*/  LOP3.LUT R51, R51, 0x380, RZ, 0xc0, !PT ;  /* 0x0000038033337812 */ /* 0x000fe400078ec0ff */
[----:B------:R-:W-:Y:S02]  /*9d20*/  LEA.HI.SX32 R49, R49, R36, 0x1b ;  /* 0x0000002431317211 */ /* 0x000fe400078fdaff */
[----:B------:R-:W-:-:S03]  /*9d30*/  IADD3.X R80, R40, R59, R38, P3, P4 ;  /* 0x0000003b28507210 */ /* 0x000fc60001fe8426 */
[----:B------:R-:W-:-:S05]  /*9d40*/  IMAD.SHL.U32 R61, R49, 0x10, RZ ;  /* 0x00000010313d7824 */ /* 0x000fca00078e00ff */
[----:B------:R-:W-:-:S04]  /*9d50*/  LOP3.LUT R49, R51, 0x70, R61, 0xf8, !PT ;  /* 0x0000007033317812 */ /* 0x000fc800078ef83d */
[----:B------:R-:W-:-:S05]  /*9d60*/  LOP3.LUT R49, R49, R140, RZ, 0x3c, !PT ;  /* 0x0000008c31317212 */ /* 0x000fca00078e3cff */
[----:B---3--:R-:W-:Y:S02]  /*9d70*/  IMAD.IADD R48, R50, 0x1, R49 ;  /* 0x0000000132307824 */ /* 0x008fe400078e0231 */
        /* <DEDUP_REMOVED lines=9> */
[----:B------:R-:W-:Y:S01]  /*9e10*/  SHF.R.U32.HI R152, RZ, 0x18, R65 ;  /* 0x00000018ff987819 */ /* 0x000fe20000011641 */
        /* <DEDUP_REMOVED lines=12> */
[--C-:B------:R-:W-:Y:S02]  /*9ee0*/  SHF.R.U32.HI R84, RZ, 0x18, R69.reuse ;  /* 0x00000018ff547819 */ /* 0x100fe40000011645 */
[----:B------:R-:W-:Y:S01]  /*9ef0*/  LOP3.LUT R67, R69, 0xff, RZ, 0xc0, !PT ;  /* 0x000000ff45437812 */ /* 0x000fe200078ec0ff */
[----:B------:R-:W-:Y:S01]  /*9f00*/  IMAD.SHL.U32 R50, R82, 0x100, RZ ;  /* 0x0000010052327824 */ /* 0x000fe200078e00ff */
[----:B------:R-:W-:Y:S02]  /*9f10*/  SHF.R.U32.HI R70, RZ, 0x10, R69 ;  /* 0x00000010ff467819 */ /* 0x000fe40000011645 */
[----:B------:R-:W-:-:S02]  /*9f20*/  SHF.R.U32.HI R69, RZ, 0x8, R71 ;  /* 0x00000008ff457819 */ /* 0x000fc40000011647 */
[----:B------:R-:W-:Y:S02]  /*9f30*/  PRMT R63, R152, 0x654, R63 ;  /* 0x00000654983f7816 */ /* 0x000fe4000000003f */
[----:B------:R-:W-:Y:S01]  /*9f40*/  SHF.R.U32.HI R81, RZ, 0x18, R71 ;  /* 0x00000018ff517819 */ /* 0x000fe20000011647 */
[----:B------:R-:W-:Y:S01]  /*9f50*/  IMAD.SHL.U32 R69, R69, 0x100, RZ ;  /* 0x0000010045457824 */ /* 0x000fe200078e00ff */
[----:B------:R-:W-:Y:S02]  /*9f60*/  LOP3.LUT R68, R71, 0xff, RZ, 0xc0, !PT ;  /* 0x000000ff47447812 */ /* 0x000fe400078ec0ff */
[----:B------:R-:W-:Y:S02]  /*9f70*/  PRMT R67, R84, 0x654, R67 ;  /* 0x0000065454437816 */ /* 0x000fe40000000043 */
        /* <DEDUP_REMOVED lines=50> */
[----:B------:R-:W-:-:S02]  /*a2a0*/  HADD2.F32 R69, -RZ, R69.H1_H1 ;  /* 0x30000045ff457230 */ /* 0x000fc40000004100 */
        /* <DEDUP_REMOVED lines=8> */
[--C-:B------:R-:W-:Y:S02]  /*a330*/  HADD2.F32 R83, -RZ, R82.reuse.H0_H0 ;  /* 0x20000052ff537230 */ /* 0x100fe40000004100 */
[----:B------:R-:W-:Y:S01]  /*a340*/  FFMA.FTZ R87, R81, R84, R146 ;  /* 0x0000005451577223 */ /* 0x000fe20000010092 */
[--C-:B------:R-:W-:Y:S01]  /*a350*/  HADD2.F32 R81, -RZ, R71.reuse.H1_H1 ;  /* 0x30000047ff517230 */ /* 0x100fe20000004100 */
[----:B------:R-:W-:Y:S01]  /*a360*/  F2FP.F16.E4M3.UNPACK_B R148, R148 ;  /* 0x00000094ff94723e */ /* 0x000fe200020006ff */
[----:B------:R-:W-:Y:S01]  /*a370*/  HADD2.F32 R82, -RZ, R82.H1_H1 ;  /* 0x30000052ff527230 */ /* 0x000fe20000004100 */
[----:B------:R-:W-:Y:S01]  /*a380*/  F2FP.F16.E4M3.UNPACK_B R62, R62 ;  /* 0x0000003eff3e723e */ /* 0x000fe200020006ff */
[----:B------:R-:W-:Y:S01]  /*a390*/  HADD2.F32 R86, -RZ, R71.H0_H0 ;  /* 0x20000047ff567230 */ /* 0x000fe20000004100 */
[----:B------:R-:W-:Y:S01]  /*a3a0*/  F2FP.SATFINITE.E4M3.F32.PACK_AB_MERGE_C R63, R66, R63, RZ ;  /* 0x0000003f423f723e */ /* 0x000fe200048070ff */
[----:B------:R-:W-:-:S02]  /*a3b0*/  HADD2.F32 R71, -RZ, R69.H0_H0 ;  /* 0x20000045ff477230 */ /* 0x000fc40000004100 */
[CC--:B------:R-:W-:Y:S01]  /*a3c0*/  FMUL.FTZ R146, R82.reuse, R81.reuse ;  /* 0x0000005152927220 */ /* 0x0c0fe20000410000 */
        /* <DEDUP_REMOVED lines=9> */
[-C--:B------:R-:W-:Y:S01]  /*a460*/  FFMA.FTZ R135, R69, R85.reuse, -R146 ;  /* 0x0000005545877223 */ /* 0x080fe20000010892 */
[----:B------:R-:W-:Y:S01]  /*a470*/  F2FP.F16.E4M3.UNPACK_B R69, R54 ;  /* 0x00000036ff45723e */ /* 0x000fe200020006ff */
[----:B------:R-:W-:Y:S01]  /*a480*/  FFMA.FTZ R149, R82, R85, R81 ;  /* 0x0000005552957223 */ /* 0x000fe20000010051 */
[--C-:B------:R-:W-:Y:S01]  /*a490*/  HADD2.F32 R82, -RZ, R148.reuse.H0_H0 ;  /* 0x20000094ff527230 */ /* 0x100fe20000004100 */
[----:B------:R-:W-:Y:S01]  /*a4a0*/  F2FP.F16.E4M3.UNPACK_B R66, R60 ;  /* 0x0000003cff42723e */ /* 0x000fe200020006ff */
[----:B------:R-:W-:Y:S01]  /*a4b0*/  HADD2.F32 R148, -RZ, R148.H1_H1 ;  /* 0x30000094ff947230 */ /* 0x000fe20000004100 */
[----:B------:R-:W-:Y:S01]  /*a4c0*/  F2FP.SATFINITE.E4M3.F32.PACK_AB_MERGE_C R64, R70, R67, R63 ;  /* 0x000000434640723e */ /* 0x000fe2000480703f */
[--C-:B------:R-:W-:Y:S01]  /*a4d0*/  HADD2.F32 R71, -RZ, R69.reuse.H0_H0 ;  /* 0x20000045ff477230 */ /* 0x100fe20000004100 */
[----:B------:R-:W-:Y:S01]  /*a4e0*/  F2FP.SATFINITE.E4M3.F32.PACK_AB_MERGE_C R63, R87, R68, R65 ;  /* 0x00000044573f723e */ /* 0x000fe20004807041 */
[----:B------:R-:W-:Y:S01]  /*a4f0*/  HADD2.F32 R54, -RZ, R62.H0_H0 ;  /* 0x2000003eff367230 */ /* 0x000fe20000004100 */
[----:B------:R-:W-:Y:S01]  /*a500*/  F2FP.SATFINITE.E4M3.F32.PACK_AB_MERGE_C R86, R149, R86, RZ ;  /* 0x000000569556723e */ /* 0x000fe200048070ff */
        /* <DEDUP_REMOVED lines=8> */
[----:B------:R-:W-:-:S02]  /*a590*/  HADD2.F32 R65, -RZ, R66.H0_H0 ;  /* 0x20000042ff417230 */ /* 0x000fc40000004100 */
[-C--:B------:R-:W-:Y:S01]  /*a5a0*/  FFMA.FTZ R83, R54, R81.reuse, -R83 ;  /* 0x0000005136537223 */ /* 0x080fe20000010853 */
[----:B------:R-:W-:Y:S01]  /*a5b0*/  FFMA.FTZ R54, R71, R81, R82 ;  /* 0x0000005147367223 */ /* 0x000fe20000010052 */
[-C--:B------:R-:W-:Y:S01]  /*a5c0*/  FFMA.FTZ R62, R62, R150.reuse, -R85 ;  /* 0x000000963e3e7223 */ /* 0x080fe20000010855 */
[----:B------:R-:W-:Y:S01]  /*a5d0*/  FFMA.FTZ R85, R69, R150, R148 ;  /* 0x0000009645557223 */ /* 0x000fe20000010094 */
[-C--:B------:R-:W-:Y:S02]  /*a5e0*/  F2FP.F16.E4M3.UNPACK_B R69, R53.reuse ;  /* 0x00000035ff45723e */ /* 0x080fe400020006ff */
[----:B------:R-:W-:Y:S02]  /*a5f0*/  F2FP.F16.E4M3.UNPACK_B R81, R52 ;  /* 0x00000034ff51723e */ /* 0x000fe400020006ff */
[----:B------:R-:W-:Y:S01]  /*a600*/  F2FP.F16.E4M3.UNPACK_B R71, R50 ;  /* 0x00000032ff47723e */ /* 0x000fe200020006ff */
[----:B------:R-:W-:Y:S01]  /*a610*/  HADD2.F32 R67, -RZ, R69.H0_H0 ;  /* 0x20000045ff437230 */ /* 0x000fe20000004100 */
[----:B------:R-:W-:Y:S01]  /*a620*/  F2FP.SATFINITE.E4M3.F32.PACK_AB_MERGE_C R54, R85, R54, R86 ;  /* 0x000000365536723e */ /* 0x000fe20004807056 */
[----:B------:R-:W-:Y:S01]  /*a630*/  HADD2.F32 R68, -RZ, R81.H0_H0 ;  /* 0x20000051ff447230 */ /* 0x000fe20000004100 */
[----:B------:R-:W-:Y:S01]  /*a640*/  F2FP.SATFINITE.E4M3.F32.PACK_AB_MERGE_C R134, R135, R134, RZ ;  /* 0x000000868786723e */ /* 0x000fe200048070ff */
[----:B------:R-:W-:Y:S01]  /*a650*/  HADD2.F32 R70, -RZ, R69.H1_H1 ;  /* 0x30000045ff467230 */ /* 0x000fe20000004100 */
[----:B------:R-:W-:Y:S01]  /*a660*/  F2FP.F16.E4M3.UNPACK_B R69, R53.H1 ;  /* 0x00000035ff45723e */ /* 0x000fe200030006ff */
[----:B------:R-:W-:-:S02]  /*a670*/  HADD2.F32 R81, -RZ, R81.H1_H1 ;  /* 0x30000051ff517230 */ /* 0x000fc40000004100 */
[-C--:B------:R-:W-:Y:S01]  /*a680*/  FMUL.FTZ R84, R67, R68.reuse ;  /* 0x0000004443547220 */ /* 0x080fe20000410000 */
[----:B------:R-:W-:Y:S01]  /*a690*/  FMUL.FTZ R86, R65, R68 ;  /* 0x0000004441567220 */ /* 0x000fe20000410000 */
[----:B------:R-:W-:Y:S01]  /*a6a0*/  HADD2.F32 R68, -RZ, R66.H1_H1 ;  /* 0x30000042ff447230 */ /* 0x000fe20000004100 */
[----:B------:R-:W-:Y:S01]  /*a6b0*/  F2FP.SATFINITE.E4M3.F32.PACK_AB_MERGE_C R62, R62, R83, R134 ;  /* 0x000000533e3e723e */ /* 0x000fe20004807086 */
[--C-:B------:R-:W-:Y:S02]  /*a6c0*/  HADD2.F32 R82, -RZ, R71.reuse.H0_H0 ;  /* 0x20000047ff527230 */ /* 0x100fe40000004100 */
[-C--:B------:R-:W-:Y:S01]  /*a6d0*/  FMUL.FTZ R83, R70, R81.reuse ;  /* 0x0000005146537220 */ /* 0x080fe20000410000 */
[----:B------:R-:W-:Y:S02]  /*a6e0*/  HADD2.F32 R71, -RZ, R71.H1_H1 ;  /* 0x30000047ff477230 */ /* 0x000fe40000004100 */
[C---:B------:R-:W-:Y:S01]  /*a6f0*/  FMUL.FTZ R85, R68.reuse, R81 ;  /* 0x0000005144557220 */ /* 0x040fe20000410000 */
[----:B------:R-:W-:Y:S01]  /*a700*/  F2FP.F16.E4M3.UNPACK_B R81, R52.H1 ;  /* 0x00000034ff51723e */ /* 0x000fe200030006ff */
[----:B------:R-:W-:Y:S01]  /*a710*/  FFMA.FTZ R66, R67, R82, R86 ;  /* 0x0000005243427223 */ /* 0x000fe20000010056 */
[----:B------:R-:W-:Y:S01]  /*a720*/  F2FP.F16.E4M3.UNPACK_B R67, R60.H1 ;  /* 0x0000003cff43723e */ /* 0x000fe200030006ff */
[----:B------:R-:W-:Y:S01]  /*a730*/  FFMA.FTZ R60, R68, R71, -R83 ;  /* 0x00000047443c7223 */ /* 0x000fe20000010853 */
        /* <DEDUP_REMOVED lines=71> */
.L_x_8321:
[----:B------:R-:W-:Y:S05]  /*abb0*/  BSYNC B2 ;  /* 0x0000000000027941 */ /* 0x000fea0003800000 */
.L_x_8320:
        /* <DEDUP_REMOVED lines=12> */
.L_x_8319:
[----:B------:R-:W-:Y:S05]  /*ac80*/  BSYNC B1 ;  /* 0x0000000000017941 */ /* 0x000fea0003800000 */
.L_x_8318:
[----:B-1----:R-:W-:Y:S02]  /*ac90*/  VIADD R49, R228, 0xc0 ;  /* 0x000000c0e4317836 */ /* 0x002fe40000000000 */
[-C--:B--2---:R-:W-:Y:S02]  /*aca0*/  IMAD R48, R122, R128.reuse, RZ ;  /* 0x000000807a307224 */ /* 0x084fe400078e02ff */
        /* <DEDUP_REMOVED lines=35> */
[--C-:B------:R-:W-:Y:S01]  /*aee0*/  SHF.R.U32.HI R81, RZ, 0x18, R73.reuse ;  /* 0x00000018ff517819 */ /* 0x100fe20000011649 */
[----:B------:R-:W-:Y:S01]  /*aef0*/  IMAD.SHL.U32 R48, R82, 0x100, RZ ;  /* 0x0000010052307824 */ /* 0x000fe200078e00ff */
[----:B------:R-:W-:Y:S01]  /*af00*/  SHF.R.U32.HI R83, RZ, 0x10, R73 ;  /* 0x00000010ff537819 */ /* 0x000fe20000011649 */
[----:B--2---:R-:W-:Y:S01]  /*af10*/  IMAD.MOV.U32 R69, RZ, RZ, R52 ;  /* 0x000000ffff457224 */ /* 0x004fe200078e0034 */
[----:B------:R-:W-:Y:S01]  /*af20*/  SHF.R.U32.HI R78, RZ, 0x8, R75 ;  /* 0x00000008ff4e7819 */ /* 0x000fe2000001164b */
[----:B------:R-:W-:Y:S01]  /*af30*/  IMAD.MOV.U32 R62, RZ, RZ, R50 ;  /* 0x000000ffff3e7224 */ /* 0x000fe200078e0032 */
[----:B------:R-:W-:Y:S01]  /*af40*/  PRMT R49, R81, 0x654, R64 ;  /* 0x0000065451317816 */ /* 0x000fe20000000040 */
[----:B------:R-:W-:Y:S01]  /*af50*/  IMAD.U32 R50, R83, 0x10000, RZ ;  /* 0x0001000053327824 */ /* 0x000fe200078e00ff */
[----:B------:R-:W-:-:S02]  /*af60*/  SHF.R.U32.HI R73, RZ, 0x8, R77 ;  /* 0x00000008ff497819 */ /* 0x000fc4000001164d */
[----:B------:R-:W-:Y:S02]  /*af70*/  LOP3.LUT R65, R75, 0xff, RZ, 0xc0, !PT ;  /* 0x000000ff4b417812 */ /* 0x000fe400078ec0ff */
[----:B------:R-:W-:Y:S01]  /*af80*/  SHF.R.U32.HI R76, RZ, 0x18, R75 ;  /* 0x00000018ff4c7819 */ /* 0x000fe2000001164b */
[----:B------:R-:W-:Y:S01]  /*af90*/  IMAD.SHL.U32 R52, R73, 0x100, RZ ;  /* 0x0000010049347824 */ /* 0x000fe200078e00ff */
[----:B------:R-:W-:Y:S02]  /*afa0*/  LOP3.LUT R67, R77, 0xff, RZ, 0xc0, !PT ;  /* 0x000000ff4d437812 */ /* 0x000fe400078ec0ff */
[----:B------:R-:W-:Y:S02]  /*afb0*/  SHF.R.U32.HI R70, RZ, 0x18, R77 ;  /* 0x00000018ff467819 */ /* 0x000fe4000001164d */
[----:B------:R-:W-:Y:S01]  /*afc0*/  LOP3.LUT R49, R49, 0xff00, R48, 0xf8, !PT ;  /* 0x0000ff0031317812 */ /* 0x000fe200078ef830 */
[----:B------:R-:W-:Y:S01]  /*afd0*/  IMAD.SHL.U32 R48, R78, 0x100, RZ ;  /* 0x000001004e307824 */ /* 0x000fe200078e00ff */
[----:B------:R-:W-:-:S02]  /*afe0*/  SHF.R.U32.HI R80, RZ, 0x10, R75 ;  /* 0x00000010ff507819 */ /* 0x000fc4000001164b */
[----:B------:R-:W-:Y:S02]  /*aff0*/  SHF.R.U32.HI R68, RZ, 0x8, R79 ;  /* 0x00000008ff447819 */ /* 0x000fe4000001164f */
[----:B------:R-:W-:Y:S02]  /*b000*/  PRMT R65, R76, 0x654, R65 ;  /* 0x000006544c417816 */ /* 0x000fe40000000041 */
[----:B------:R-:W-:Y:S01]  /*b010*/  PRMT R67, R70, 0x654, R67 ;  /* 0x0000065446437816 */ /* 0x000fe20000000043 */
[----:B------:R-:W-:Y:S01]  /*b020*/  IMAD.SHL.U32 R64, R68, 0x100, RZ ;  /* 0x0000010044407824 */ /* 0x000fe200078e00ff */
[----:B------:R-:W-:Y:S01]  /*b030*/  LOP3.LUT R65, R65, 0xff00, R48, 0xf8, !PT ;  /* 0x0000ff0041417812 */ /* 0x000fe200078ef830 */
[----:B------:R-:W-:Y:S01]  /*b040*/  IMAD.U32 R48, R80, 0x10000, RZ ;  /* 0x0001000050307824 */ /* 0x000fe200078e00ff */
[----:B------:R-:W-:Y:S02]  /*b050*/  LOP3.LUT R75, R67, 0xff00, R52, 0xf8, !PT ;  /* 0x0000ff00434b7812 */ /* 0x000fe400078ef834 */
[----:B------:R-:W-:-:S02]  /*b060*/  LOP3.LUT R71, R79, 0xff0000ff, RZ, 0xc0, !PT ;  /* 0xff0000ff4f477812 */ /* 0x000fc400078ec0ff */
[----:B------:R-:W-:Y:S02]  /*b070*/  F2FP.F16.E4M3.UNPACK_B R73, R144.H1 ;  /* 0x00000090ff49723e */ /* 0x000fe400030006ff */
[----:B------:R-:W-:Y:S02]  /*b080*/  F2FP.F16.E4M3.UNPACK_B R70, R69.H1 ;  /* 0x00000045ff46723e */ /* 0x000fe400030006ff */
[----:B------:R-:W-:Y:S02]  /*b090*/  F2FP.F16.E4M3.UNPACK_B R67, R66.H1 ;  /* 0x00000042ff43723e */ /* 0x000fe400030006ff */
[----:B------:R-:W-:Y:S02]  /*b0a0*/  SHF.R.U32.HI R74, RZ, 0x10, R77 ;  /* 0x00000010ff4a7819 */ /* 0x000fe4000001164d */
[----:B------:R-:W-:Y:S02]  /*b0b0*/  SHF.R.U32.HI R72, RZ, 0x10, R79 ;  /* 0x00000010ff487819 */ /* 0x000fe4000001164f */
[----:B------:R-:W-:Y:S01]  /*b0c0*/  LOP3.LUT R77, R71, 0xff00, R64, 0xf8, !PT ;  /* 0x0000ff00474d7812 */ /* 0x000fe200078ef840 */
[----:B------:R-:W-:Y:S01]  /*b0d0*/  HADD2.F32 R64, -RZ, R67.H0_H0 ;  /* 0x20000043ff407230 */ /* 0x000fe20000004100 */
[----:B------:R-:W-:Y:S01]  /*b0e0*/  LOP3.LUT R50, R49, 0xff0000, R50, 0xf8, !PT ;  /* 0x00ff000031327812 */ /* 0x000fe200078ef832 */
[----:B------:R-:W-:Y:S01]  /*b0f0*/  HADD2.F32 R49, -RZ, R73.H0_H0 ;  /* 0x20000049ff317230 */ /* 0x000fe20000004100 */
[----:B------:R-:W-:Y:S01]  /*b100*/  LOP3.LUT R48, R65, 0xff0000, R48, 0xf8, !PT ;  /* 0x00ff000041307812 */ /* 0x000fe200078ef830 */
[----:B------:R-:W-:Y:S01]  /*b110*/  HADD2.F32 R65, -RZ, R70.H0_H0 ;  /* 0x20000046ff417230 */ /* 0x000fe20000004100 */
[----:B------:R-:W-:Y:S01]  /*b120*/  F2FP.F16.E4M3.UNPACK_B R68, R142.H1 ;  /* 0x0000008eff44723e */ /* 0x000fe200030006ff */
[----:B------:R-:W-:-:S02]  /*b130*/  IMAD.U32 R52, R74, 0x10000, RZ ;  /* 0x000100004a347824 */ /* 0x000fc400078e00ff */
[-C--:B------:R-:W-:Y:S01]  /*b140*/  FMUL.FTZ R74, R64, R49.reuse ;  /* 0x00000031404a7220 */ /* 0x080fe20000410000 */
[----:B------:R-:W-:Y:S02]  /*b150*/  IMAD.U32 R72, R72, 0x10000, RZ ;  /* 0x0001000048487824 */ /* 0x000fe400078e00ff */
[----:B------:R-:W-:Y:S01]  /*b160*/  FMUL.FTZ R79, R65, R49 ;  /* 0x00000031414f7220 */ /* 0x000fe20000410000 */
[--C-:B------:R-:W-:Y:S01]  /*b170*/  HADD2.F32 R71, -RZ, R68.reuse.H0_H0 ;  /* 0x20000044ff477230 */ /* 0x100fe20000004100 */
[----:B------:R-:W-:Y:S02]  /*b180*/  F2FP.F16.E4M3.UNPACK_B R144, R144 ;  /* 0x00000090ff90723e */ /* 0x000fe400020006ff */
        /* <DEDUP_REMOVED lines=8> */
[----:B------:R-:W-:Y:S01]  /*b210*/  HADD2.F32 R68, -RZ, R67.H1_H1 ;  /* 0x30000043ff447230 */ /* 0x000fe20000004100 */
[----:B------:R-:W-:Y:S01]  /*b220*/  LOP3.LUT R52, R75, 0xff0000, R52, 0xf8, !PT ;  /* 0x00ff00004b347812 */ /* 0x000fe200078ef834 */
[----:B------:R-:W-:-:S02]  /*b230*/  HADD2.F32 R73, -RZ, R144.H0_H0 ;  /* 0x20000090ff497230 */ /* 0x000fc40000004100 */
[C---:B------:R-:W-:Y:S01]  /*b240*/  FMUL.FTZ R75, R71.reuse, R74 ;  /* 0x0000004a474b7220 */ /* 0x040fe20000410000 */
[----:B------:R-:W-:Y:S01]  /*b250*/  F2FP.F16.E4M3.UNPACK_B R142, R142 ;  /* 0x0000008eff8e723e */ /* 0x000fe200020006ff */
        /* <DEDUP_REMOVED lines=24> */
[----:B------:R-:W-:Y:S01]  /*b3e0*/  HADD2.F32 R73, -RZ, R67.H1_H1 ;  /* 0x30000043ff497230 */ /* 0x000fe20000004100 */
[----:B------:R-:W-:Y:S01]  /*b3f0*/  F2FP.F16.E4M3.UNPACK_B R143, R143 ;  /* 0x0000008fff8f723e */ /* 0x000fe200020006ff */
[----:B------:R-:W-:Y:S02]  /*b400*/  HADD2.F32 R67, -RZ, R66.H0_H0 ;  /* 0x20000042ff437230 */ /* 0x000fe40000004100 */
[----:B------:R-:W-:Y:S01]  /*b410*/  FMUL.FTZ R78, R70, R72 ;  /* 0x00000048464e7220 */ /* 0x000fe20000410000 */
[----:B------:R-:W-:Y:S01]  /*b420*/  HADD2.F32 R69, -RZ, R71.H0_H0 ;  /* 0x20000047ff457230 */ /* 0x000fe20000004100 */
[----:B------:R-:W-:Y:S01]  /*b430*/  F2FP.F16.E4M3.UNPACK_B R62, R62 ;  /* 0x0000003eff3e723e */ /* 0x000fe200020006ff */
        /* <DEDUP_REMOVED lines=8> */
[----:B------:R-:W-:Y:S01]  /*b4c0*/  F2FP.F16.E4M3.UNPACK_B R141, R141 ;  /* 0x0000008dff8d723e */ /* 0x000fe200020006ff */
[-C--:B------:R-:W-:Y:S01]  /*b4d0*/  FFMA.FTZ R73, R66, R71.reuse, -R67 ;  /* 0x0000004742497223 */ /* 0x080fe20000010843 */
[----:B------:R-:W-:Y:S01]  /*b4e0*/  F2FP.F16.E4M3.UNPACK_B R66, R54 ;  /* 0x00000036ff42723e */ /* 0x000fe200020006ff */
[--C-:B------:R-:W-:Y:S02]  /*b4f0*/  HADD2.F32 R69, -RZ, R143.reuse.H0_H0 ;  /* 0x2000008fff457230 */ /* 0x100fe40000004100 */
[----:B------:R-:W-:Y:S01]  /*b500*/  FFMA.FTZ R83, R68, R71, R83 ;  /* 0x0000004744537223 */ /* 0x000fe20000010053 */
        /* <DEDUP_REMOVED lines=9> */
[----:B------:R-:W-:Y:S01]  /*b5a0*/  F2FP.SATFINITE.E4M3.F32.PACK_AB_MERGE_C R65, R77, R74, R64 ;  /* 0x0000004a4d41723e */ /* 0x000fe20004807040 */
[----:B------:R-:W-:Y:S02]  /*b5b0*/  HADD2.F32 R62, -RZ, R62.H1_H1 ;  /* 0x3000003eff3e7230 */ /* 0x000fe40000004100 */
[-C--:B------:R-:W-:Y:S01]  /*b5c0*/  FMUL.FTZ R69, R66, R143.reuse ;  /* 0x0000008f42457220 */ /* 0x080fe20000410000 */
[----:B------:R-:W-:Y:S02]  /*b5d0*/  HADD2.F32 R141, -RZ, R141.H1_H1 ;  /* 0x3000008dff8d7230 */ /* 0x000fe40000004100 */
[-C--:B------:R-:W-:Y:S01]  /*b5e0*/  FFMA.FTZ R54, R54, R68.reuse, -R71 ;  /* 0x0000004436367223 */ /* 0x080fe20000010847 */
[----:B------:R-:W-:Y:S01]  /*b5f0*/  FFMA.FTZ R70, R67, R68, R70 ;  /* 0x0000004443467223 */ /* 0x000fe20000010046 */
[C---:B------:R-:W-:Y:S01]  /*b600*/  FMUL.FTZ R143, R62.reuse, R143 ;  /* 0x0000008f3e8f7220 */ /* 0x040fe20000410000 */
[----:B------:R-:W-:Y:S01]  /*b610*/  F2FP.F16.E4M3.UNPACK_B R68, R53 ;  /* 0x00000035ff44723e */ /* 0x000fe200020006ff */
[-C--:B------:R-:W-:Y:S01]  /*b620*/  FFMA.FTZ R81, R62, R141.reuse, -R69 ;  /* 0x0000008d3e517223 */ /* 0x080fe20000010845 */
[----:B------:R-:W-:Y:S01]  /*b630*/  F2FP.SATFINITE.E4M3.F32.PACK_AB_MERGE_C R62, R73, R78, RZ ;  /* 0x0000004e493e723e */ /* 0x000fe200048070ff */
[----:B------:R-:W-:Y:S01]  /*b640*/  FFMA.FTZ R143, R66, R141, R143 ;  /* 0x0000008d428f7223 */ /* 0x000fe2000001008f */
[----:B------:R-:W-:Y:S01]  /*b650*/  F2FP.F16.E4M3.UNPACK_B R73, R52 ;  /* 0x00000034ff49723e */ /* 0x000fe200020006ff */
[----:B------:R-:W-:Y:S01]  /*b660*/  HADD2.F32 R69, -RZ, R68.H0_H0 ;  /* 0x20000044ff457230 */ /* 0x000fe20000004100 */
[----:B------:R-:W-:-:S02]  /*b670*/  F2FP.F16.E4M3.UNPACK_B R67, R60 ;  /* 0x0000003cff43723e */ /* 0x000fc400020006ff */
[----:B------:R-:W-:Y:S01]  /*b680*/  F2FP.SATFINITE.E4M3.F32.PACK_AB_MERGE_C R72, R83, R72, RZ ;  /* 0x000000485348723e */ /* 0x000fe200048070ff */
[----:B------:R-:W-:Y:S01]  /*b690*/  HADD2.F32 R74, -RZ, R73.H0_H0 ;  /* 0x20000049ff4a7230 */ /* 0x000fe20000004100 */
[----:B------:R-:W-:Y:S01]  /*b6a0*/  F2FP.F16.E4M3.UNPACK_B R71, R50 ;  /* 0x00000032ff47723e */ /* 0x000fe200020006ff */
[----:B------:R-:W-:Y:S01]  /*b6b0*/  HADD2.F32 R66, -RZ, R67.H0_H0 ;  /* 0x20000043ff427230 */ /* 0x000fe20000004100 */
[----:B------:R-:W-:Y:S01]  /*b6c0*/  F2FP.SATFINITE.E4M3.F32.PACK_AB_MERGE_C R62, R81, R54, R62 ;  /* 0x00000036513e723e */ /* 0x000fe2000480703e */
[----:B------:R-:W-:Y:S01]  /*b6d0*/  HADD2.F32 R73, -RZ, R73.H1_H1 ;  /* 0x30000049ff497230 */ /* 0x000fe20000004100 */
[----:B------:R-:W-:Y:S01]  /*b6e0*/  F2FP.SATFINITE.E4M3.F32.PACK_AB_MERGE_C R64, R144, R75, R76 ;  /* 0x0000004b9040723e */ /* 0x000fe2000480704c */
[----:B------:R-:W-:Y:S01]  /*b6f0*/  FMUL.FTZ R75, R69, R74 ;  /* 0x0000004a454b7220 */ /* 0x000fe20000410000 */
[----:B------:R-:W-:Y:S01]  /*b700*/  F2FP.SATFINITE.E4M3.F32.PACK_AB_MERGE_C R54, R143, R70, R72 ;  /* 0x000000468f36723e */ /* 0x000fe20004807048 */
[----:B------:R-:W-:Y:S02]  /*b710*/  HADD2.F32 R72, -RZ, R71.H0_H0 ;  /* 0x20000047ff487230 */ /* 0x000fe40000004100 */
[----:B------:R-:W-:Y:S01]  /*b720*/  FMUL.FTZ R74, R66, R74 ;  /* 0x0000004a424a7220 */ /* 0x000fe20000410000 */
[----:B------:R-:W-:Y:S01]  /*b730*/  HADD2.F32 R70, -RZ, R68.H1_H1 ;  /* 0x30000044ff467230 */ /* 0x000fe20000004100 */
[----:B------:R-:W-:Y:S01]  /*b740*/  F2FP.F16.E4M3.UNPACK_B R53, R53.H1 ;  /* 0x00000035ff35723e */ /* 0x000fe200030006ff */
[----:B------:R-:W-:-:S02]  /*b750*/  HADD2.F32 R68, -RZ, R67.H1_H1 ;  /* 0x30000043ff447230 */ /* 0x000fc40000004100 */
[----:B------:R-:W-:Y:S01]  /*b760*/  FFMA.FTZ R67, R69, R72, R74 ;  /* 0x0000004845437223 */ /* 0x000fe2000001004a */
[----:B------:R-:W-:Y:S02]  /*b770*/  HADD2.F32 R71, -RZ, R71.H1_H1 ;  /* 0x30000047ff477230 */ /* 0x000fe40000004100 */
[-C--:B------:R-:W-:Y:S01]  /*b780*/  FMUL.FTZ R69, R70, R73.reuse ;  /* 0x0000004946457220 */ /* 0x080fe20000410000 */
[----:B------:R-:W-:Y:S01]  /*b790*/  F2FP.F16.E4M3.UNPACK_B R60, R60.H1 ;  /* 0x0000003cff3c723e */ /* 0x000fe200030006ff */
[----:B------:R-:W-:Y:S01]  /*b7a0*/  FMUL.FTZ R73, R68, R73 ;  /* 0x0000004944497220 */ /* 0x000fe20000410000 */
[----:B------:R-:W-:Y:S01]  /*b7b0*/  FFMA.FTZ R66, R66, R72, -R75 ;  /* 0x0000004842427223 */ /* 0x000fe2000001084b */
[----:B------:R-:W-:Y:S01]  /*b7c0*/  FFMA.FTZ R77, R68, R71, -R69 ;  /* 0x00000047444d7223 */ /* 0x000fe20000010845 */
[----:B------:R-:W-:Y:S01]  /*b7d0*/  F2FP.F16.E4M3.UNPACK_B R69, R52.H1 ;  /* 0x00000034ff45723e */ /* 0x000fe200030006ff */
[----:B------:R-:W-:Y:S01]  /*b7e0*/  HADD2.F32 R68, -RZ, R53.H0_H0 ;  /* 0x20000035ff447230 */ /* 0x000fe20000004100 */
[----:B------:R-:W-:Y:S01]  /*b7f0*/  F2FP.F16.E4M3.UNPACK_B R50, R50.H1 ;  /* 0x00000032ff32723e */ /* 0x000fe200030006ff */
[----:B------:R-:W-:-:S02]  /*b800*/  HADD2.F32 R52, -RZ, R60.H0_H0 ;  /* 0x2000003cff347230 */ /* 0x000fc40000004100 */
[----:B------:R-:W-:Y:S01]  /*b810*/  FFMA.FTZ R76, R70, R71, R73 ;  /* 0x00000047464c7223 */ /* 0x000fe20000010049 */
[----:B------:R-:W-:Y:S02]  /*b820*/  HADD2.F32 R53, -RZ, R53.H1_H1 ;  /* 0x30000035ff357230 */ /* 0x000fe40000004100 */
[--C-:B------:R-:W-:Y:S02]  /*b830*/  HADD2.F32 R72, -RZ, R69.reuse.H1_H1 ;  /* 0x30000045ff487230 */ /* 0x100fe40000004100 */
[----:B------:R-:W-:Y:S02]  /*b840*/  HADD2.F32 R60, -RZ, R60.H1_H1 ;  /* 0x3000003cff3c7230 */ /* 0x000fe40000004100 */
[----:B------:R-:W-:Y:S02]  /*b850*/  HADD2.F32 R71, -RZ, R69.H0_H0 ;  /* 0x20000045ff477230 */ /* 0x000fe40000004100 */
[----:B------:R-:W-:Y:S01]  /*b860*/  FMUL.FTZ R75, R53, R72 ;  /* 0x00000048354b7220 */ /* 0x000fe20000410000 */
[----:B------:R-:W-:-:S02]  /*b870*/  HADD2.F32 R70, -RZ, R50.H1_H1 ;  /* 0x30000032ff467230 */ /* 0x000fc40000004100 */
[----:B------:R-:W-:Y:S01]  /*b880*/  FMUL.FTZ R72, R60, R72 ;  /* 0x000000483c487220 */ /* 0x000fe20000410000 */
[----:B------:R-:W-:Y:S02]  /*b890*/  HADD2.F32 R69, -RZ, R50.H0_H0 ;  /* 0x20000032ff457230 */ /* 0x000fe40000004100 */
[-C--:B------:R-:W-:Y:S01]  /*b8a0*/  FMUL.FTZ R73, R68, R71.reuse ;  /* 0x0000004744497220 */ /* 0x080fe20000410000 */
[----:B------:R-:W-:Y:S01]  /*b8b0*/  FMUL.FTZ R71, R52, R71 ;  /* 0x0000004734477220 */ /* 0x000fe20000410000 */
        /* <DEDUP_REMOVED lines=15> */
[----:B------:R-:W-:Y:S01]  /*b9b0*/  FMUL.FTZ R83, R68, R75 ;  /* 0x0000004b44537220 */ /* 0x000fe20000410000 */
        /* <DEDUP_REMOVED lines=8> */
[----:B------:R-:W-:Y:S01]  /*ba40*/  FFMA.FTZ R83, R52, R71, -R83 ;  /* 0x0000004734537223 */ /* 0x000fe20000010853 */
[----:B------:R-:W-:Y:S02]  /*ba50*/  HADD2.F32 R55, -RZ, R55.H1_H1 ;  /* 0x30000037ff377230 */ /* 0x000fe40000004100 */
[----:B------:R-:W-:Y:S01]  /*ba60*/  FMUL.FTZ R85, R53, R74 ;  /* 0x0000004a35557220 */ /* 0x000fe20000410000 */
        /* <DEDUP_REMOVED lines=21> */
[----:B------:R-:W-:-:S02]  /*bbc0*/  F2FP.SATFINITE.E4M3.F32.PACK_AB_MERGE_C R51, R51, R82, RZ ;  /* 0x000000523333723e */ /* 0x000fc400048070ff */
[----:B------:R-:W-:Y:S02]  /*bbd0*/  F2FP.SATFINITE.E4M3.F32.PACK_AB_MERGE_C R52, R52, R85, RZ ;  /* 0x000000553434723e */ /* 0x000fe400048070ff */
[----:B------:R-:W-:Y:S01]  /*bbe0*/  F2FP.SATFINITE.E4M3.F32.PACK_AB_MERGE_C R51, R50, R83, R51 ;  /* 0x000000533233723e */ /* 0x000fe20004807033 */
[----:B------:R-:W-:Y:S01]  /*bbf0*/  IMAD.MOV.U32 R50, RZ, RZ, R62 ;  /* 0x000000ffff327224 */ /* 0x000fe200078e003e */
[----:B------:R-:W-:Y:S01]  /*bc00*/  F2FP.SATFINITE.E4M3.F32.PACK_AB_MERGE_C R55, R60, R75, R52 ;  /* 0x0000004b3c37723e */ /* 0x000fe20004807034 */
[----:B------:R-:W-:Y:S01]  /*bc10*/  IMAD.MOV.U32 R52, RZ, RZ, R64 ;  /* 0x000000ffff347224 */ /* 0x000fe200078e0040 */
[----:B------:R-:W-:-:S07]  /*bc20*/  F2FP.SATFINITE.E4M3.F32.PACK_AB_MERGE_C R53, R76, R67, R79 ;  /* 0x000000434c35723e */ /* 0x000fce000480704f */
.L_x_8323:
[----:B------:R-:W-:Y:S05]  /*bc30*/  BSYNC B1 ;  /* 0x0000000000017941 */ /* 0x000fea0003800000 */
.L_x_8322:
[----:B------:R-:W-:Y:S01]  /*bc40*/  ISETP.GE.AND P2, PT, R63, R145, PT ;  /* 0x000000913f00720c */ /* 0x000fe20003f46270 */
[----:B------:R-:W-:Y:S02]  /*bc50*/  ULDC.64 UR4, c[0x0][0x208] ;  /* 0x0000820000047ab9 */ /* 0x000fe40000000a00 */
[----:B-1----:R1:W-:Y:S10]  /*bc60*/  STG.E.128 desc[UR4][R58.64], R48 ;  /* 0x000000303a007986 */ /* 0x0023f4000c101d04 */
[----:B------:R-:W-:Y:S05]  /*bc70*/  @P2 BRA `(.L_x_8300) ;  /* 0x0000000400f42947 */ /* 0x000fea0003800000 */
[--C-:B-1----:R-:W-:Y:S01]  /*bc80*/  SHF.R.S32.HI R48, RZ, 0x1f, R63.reuse ;  /* 0x0000001fff307819 */ /* 0x102fe2000001143f */
[----:B------:R-:W-:Y:S01]  /*bc90*/  ULDC.64 UR4, c[0x0][0x208] ;  /* 0x0000820000047ab9 */ /* 0x000fe20000000a00 */
[----:B------:R-:W-:-:S04]  /*bca0*/  IADD3 R63, P2, P3, R44, R126, R63 ;  /* 0x0000007e2c3f7210 */ /* 0x000fc80007b5e03f */
[----:B------:R-:W-:Y:S02]  /*bcb0*/  IADD3.X R48, R40, R61, R48, P2, P3 ;  /* 0x0000003d28307210 */ /* 0x000fe400017e6430 */
[----:B------:R-:W-:-:S05]  /*bcc0*/  IADD3 R56, P2, R63, R56, RZ ;  /* 0x000000383f387210 */ /* 0x000fca0007f5e0ff */
[----:B------:R-:W-:-:S05]  /*bcd0*/  IMAD.X R57, R48, 0x1, R57, P2 ;  /* 0x0000000130397824 */ /* 0x000fca00010e0639 */
[----:B--2---:R1:W-:Y:S01]  /*bce0*/  STG.E.128 desc[UR4][R56.64], R52 ;  /* 0x0000003438007986 */ /* 0x0043e2000c101d04 */
[----:B------:R-:W-:Y:S05]  /*bcf0*/  BRA `(.L_x_8300) ;  /* 0x0000000400d47947 */ /* 0x000fea0003800000 */
.L_x_8263:
[----:B------:R-:W-:-:S04]  /*bd00*/  ULOP3.LUT UR4, UR60, 0x1, URZ, 0xfc, !UPT ;  /* 0x000000013c047892 */ /* 0x000fc8000f8efc3f */
[----:B------:R-:W-:-:S06]  /*bd10*/  UISETP.NE.AND UP0, UPT, UR4, 0x3, UPT ;  /* 0x000000030400788c */ /* 0x000fcc000bf05270 */
[----:B------:R-:W-:-:S13]  /*bd20*/  PLOP3.LUT P5, PT, PT, PT, UP0, 0x80, 0x0 ;  /* 0x000000000000781c */ /* 0x000fda0003faf008 */
[----:B------:R-:W-:Y:S05]  /*bd30*/  @!P5 BRA `(.L_x_8324) ;  /* 0x000000000004d947 */ /* 0x000fea0003800000 */
[----:B------:R-:W-:Y:S01]  /*bd40*/  BPT.TRAP 0x1 ;  /* 0x000000040000795c */ /* 0x000fe20000300000 */
.L_x_8324:
[----:B------:R-:W-:Y:S01]  /*bd50*/  IMAD R110, R17, 0x8, R16 ;  /* 0x00000008116e7824 */ /* 0x000fe200078e0210 */
[----:B------:R-:W-:Y:S01]  /*bd60*/  SHF.L.U32 R125, R237, 0x1f, RZ ;  /* 0x0000001fed7d7819 */ /* 0x000fe200000006ff */
[----:B------:R-:W-:Y:S01]  /*bd70*/  IMAD R119, R25, -0xe0, R2 ;  /* 0xffffff2019777824 */ /* 0x000fe200078e0202 */
[----:B------:R-:W-:Y:S01]  /*bd80*/  BSSY B1, `(.L_x_8325) ;  /* 0x0000006000017945 */ /* 0x000fe20003800000 */
[----:B------:R-:W-:Y:S01]  /*bd90*/  SHF.R.S32.HI R49, RZ, 0x1f, R25 ;  /* 0x0000001fff317819 */ /* 0x000fe20000011419 */
[----:B------:R-:W0:Y:S01]  /*bda0*/  SYNCS.PHASECHK.TRANS64.TRYWAIT P2, [R110+URZ+0x2e890], R125 ;  /* 0x02e8907d6e0075a7 */ /* 0x000e22000804017f */
[----:B------:R-:W-:Y:S01]  /*bdb0*/  IMAD R48, R13, R25, RZ ;  /* 0x000000190d307224 */ /* 0x000fe200078e02ff */
[----:B------:R-:W-:Y:S01]  /*bdc0*/  VIMNMX R119, R119, 0xe0, PT ;  /* 0x000000e077777848 */ /* 0x000fe20003fe0100 */
[----:B0-----:R-:W-:Y:S06]  /*bdd0*/  @!P2 BRA `(.L_x_8326) ;  /* 0x000002180010a947 */ /* 0x001fec0003800000 */
.L_x_8583:
[----:B------:R-:W-:Y:S05]  /*bde0*/  BSYNC B1 ;  /* 0x0000000000017941 */ /* 0x000fea0003800000 */
.L_x_8325:
        /* <DEDUP_REMOVED lines=24> */
.L_x_8328:
[----:B------:R-:W-:Y:S05]  /*bf70*/  BSYNC B1 ;  /* 0x0000000000017941 */ /* 0x000fea0003800000 */
.L_x_8327:
        /* <DEDUP_REMOVED lines=24> */
.L_x_8330:
[----:B------:R-:W-:Y:S05]  /*c100*/  BSYNC B1 ;  /* 0x0000000000017941 */ /* 0x000fea0003800000 */
.L_x_8329:
        /* <DEDUP_REMOVED lines=24> */
.L_x_8332:
[----:B------:R-:W-:Y:S05]  /*c290*/  BSYNC B1 ;  /* 0x0000000000017941 */ /* 0x000fea0003800000 */
.L_x_8331:
        /* <DEDUP_REMOVED lines=27> */
.L_x_8300:
[----:B------:R-:W-:Y:S05]  /*c450*/  BSYNC B0 ;  /* 0x0000000000007941 */ /* 0x000fea0003800000 */
.L_x_8262:
        /* <DEDUP_REMOVED lines=17> */
.L_x_8334:
[----:B------:R-:W-:Y:S05]  /*c570*/  BSYNC B0 ;  /* 0x0000000000007941 */ /* 0x000fea0003800000 */
.L_x_8333:
[----:B------:R-:W1:Y:S01]  /*c580*/  SYNCS.PHASECHK.TRANS64.TRYWAIT P3, [R110+URZ+0x2e8b0], R125 ;  /* 0x02e8b07d6e0075a7 */ /* 0x000e62000806017f */
[----:B------:R-:W-:Y:S01]  /*c590*/  ULDC UR61, c[0x0][0x2f4] ;  /* 0x0000bd00003d7ab9 */ /* 0x000fe20000000800 */
[----:B------:R-:W-:Y:S01]  /*c5a0*/  ULDC.64 UR38, c[0x0][0x328] ;  /* 0x0000ca0000267ab9 */ /* 0x000fe20000000a00 */
[----:B------:R-:W-:Y:S01]  /*c5b0*/  ULDC.64 UR36, c[0x0][0x318] ;  /* 0x0000c60000247ab9 */ /* 0x000fe20000000a00 */
[----:B------:R-:W-:Y:S04]  /*c5c0*/  BSSY B0, `(.L_x_8335) ;  /* 0x0000002000007945 */ /* 0x000fe80003800000 */
[----:B-1----:R-:W-:Y:S05]  /*c5d0*/  @!P3 BRA `(.L_x_8336) ;  /* 0x000002100024b947 */ /* 0x002fea0003800000 */
.L_x_8584:
[----:B------:R-:W-:Y:S05]  /*c5e0*/  BSYNC B0 ;  /* 0x0000000000007941 */ /* 0x000fea0003800000 */
.L_x_8335:
[----:B------:R-:W-:Y:S01]  /*c5f0*/  ISETP.GE.AND P3, PT, R228, R119, PT ;  /* 0x00000077e400720c */ /* 0x000fe20003f66270 */
[----:B------:R-:W-:Y:S01]  /*c600*/  BSSY B0, `(.L_x_8337) ;  /* 0x0000017000007945 */ /* 0x000fe20003800000 */
[----:B------:R-:W-:-:S11]  /*c610*/  IMAD.WIDE R52, R25, 0xe0, R100 ;  /* 0x000000e019347825 */ /* 0x000fd600078e0264 */
[----:B------:R-:W-:Y:S05]  /*c620*/  @P3 BRA `(.L_x_8338) ;  /* 0x0000000000503947 */ /* 0x000fea0003800000 */
[----:B------:R-:W-:Y:S01]  /*c630*/  ISETP.GE.AND P3, PT, R4, UR61, PT ;  /* 0x0000003d04007c0c */ /* 0x000fe2000bf66270 */
[----:B0-----:R-:W-:Y:S01]  /*c640*/  IMAD.MOV.U32 R48, RZ, RZ, R46 ;  /* 0x000000ffff307224 */ /* 0x001fe200078e002e */
[----:B------:R-:W-:Y:S01]  /*c650*/  PLOP3.LUT P4, PT, PT, PT, PT, 0x8, 0x0 ;  /* 0x000000000000781c */ /* 0x000fe20003f8e170 */
[----:B------:R-:W-:Y:S01]  /*c660*/  IMAD.MOV.U32 R49, RZ, RZ, R109 ;  /* 0x000000ffff317224 */ /* 0x000fe200078e006d */
[----:B------:R-:W-:Y:S01]  /*c670*/  ULDC.64 UR4, c[0x0][0x208] ;  /* 0x0000820000047ab9 */ /* 0x000fe20000000a00 */
[----:B------:R-:W-:Y:S02]  /*c680*/  IMAD R51, R53, UR38, RZ ;  /* 0x0000002635337c24 */ /* 0x000fe4000f8e02ff */
[----:B------:R-:W-:-:S04]  /*c690*/  IMAD.WIDE.U32 R48, R52, UR38, R48 ;  /* 0x0000002634307c25 */ /* 0x000fc8000f8e0030 */
[----:B------:R-:W-:Y:S02]  /*c6a0*/  IMAD R51, R52, UR39, R51 ;  /* 0x0000002734337c24 */ /* 0x000fe4000f8e0233 */
        /* <DEDUP_REMOVED lines=8> */
[----:B------:R-:W0:Y:S04]  /*c730*/  @!P4 LDS.128 R48, [R118+0xe400] ;  /* 0x00e400007630c984 */ /* 0x000e280000000c00 */
[----:B0-----:R-:W-:Y:S04]  /*c740*/  @!P4 STG.E.128 desc[UR4][R54.64], R48 ;  /* 0x000000303600c986 */ /* 0x001fe8000c101d04 */
[----:B------:R-:W0:Y:S04]  /*c750*/  @!P3 LDS.128 R48, [R56+0xe400] ;  /* 0x00e400003830b984 */ /* 0x000e280000000c00 */
[----:B0-----:R2:W-:Y:S02]  /*c760*/  @!P3 STG.E.128 desc[UR4][R54.64+0x40], R48 ;  /* 0x000040303600b986 */ /* 0x0015e4000c101d04 */
.L_x_8338:
[----:B------:R-:W-:Y:S05]  /*c770*/  BSYNC B0 ;  /* 0x0000000000007941 */ /* 0x000fea0003800000 */
.L_x_8337:
[----:B0-2---:R-:W-:Y:S01]  /*c780*/  VIADD R48, R228, 0x40 ;  /* 0x00000040e4307836 */ /* 0x005fe20000000000 */
[----:B------:R-:W-:Y:S04]  /*c790*/  BSSY B0, `(.L_x_8339) ;  /* 0x0000019000007945 */ /* 0x000fe80003800000 */
[----:B------:R-:W-:-:S13]  /*c7a0*/  ISETP.GE.AND P3, PT, R48, R119, PT ;  /* 0x000000773000720c */ /* 0x000fda0003f66270 */
[----:B------:R-:W-:Y:S05]  /*c7b0*/  @P3 BRA `(.L_x_8340) ;  /* 0x0000000000583947 */ /* 0x000fea0003800000 */
[----:B------:R-:W-:Y:S01]  /*c7c0*/  ISETP.GE.AND P3, PT, R4, UR61, PT ;  /* 0x0000003d04007c0c */ /* 0x000fe2000bf66270 */
[----:B------:R-:W-:Y:S01]  /*c7d0*/  IMAD.MOV.U32 R48, RZ, RZ, R46 ;  /* 0x000000ffff307224 */ /* 0x000fe200078e002e */
[----:B------:R-:W-:Y:S01]  /*c7e0*/  PLOP3.LUT P4, PT, PT, PT, PT, 0x8, 0x0 ;  /* 0x000000000000781c */ /* 0x000fe20003f8e170 */
[----:B------:R-:W-:Y:S01]  /*c7f0*/  IMAD.MOV.U32 R49, RZ, RZ, R109 ;  /* 0x000000ffff317224 */ /* 0x000fe200078e006d */
[----:B------:R-:W-:-:S09]  /*c800*/  ULDC.64 UR4, c[0x0][0x208] ;  /* 0x0000820000047ab9 */ /* 0x000fd20000000a00 */
        /* <DEDUP_REMOVED lines=13> */
[----:B------:R-:W0:Y:S04]  /*c8e0*/  @!P4 LDS.128 R48, [R118+0x10400] ;  /* 0x010400007630c984 */ /* 0x000e280000000c00 */
[----:B0-----:R-:W-:Y:S04]  /*c8f0*/  @!P4 STG.E.128 desc[UR4][R54.64], R48 ;  /* 0x000000303600c986 */ /* 0x001fe8000c101d04 */
[----:B------:R-:W0:Y:S04]  /*c900*/  @!P3 LDS.128 R48, [R56+0x10400] ;  /* 0x010400003830b984 */ /* 0x000e280000000c00 */
[----:B0-----:R0:W-:Y:S02]  /*c910*/  @!P3 STG.E.128 desc[UR4][R54.64+0x40], R48 ;  /* 0x000040303600b986 */ /* 0x0011e4000c101d04 */
.L_x_8340:
[----:B------:R-:W-:Y:S05]  /*c920*/  BSYNC B0 ;  /* 0x0000000000007941 */ /* 0x000fea0003800000 */
.L_x_8339:
[----:B0-----:R-:W-:Y:S01]  /*c930*/  VIADD R48, R228, 0x80 ;  /* 0x00000080e4307836 */ /* 0x001fe20000000000 */
        /* <DEDUP_REMOVED lines=25> */
.L_x_8342:
[----:B------:R-:W-:Y:S05]  /*cad0*/  BSYNC B0 ;  /* 0x0000000000007941 */ /* 0x000fea0003800000 */
.L_x_8341:
        /* <DEDUP_REMOVED lines=22> */
[----:B------:R-:W0:Y:S04]  /*cc40*/  @!P4 LDS.128 R48, [R118+0x14400] ;  /* 0x014400007630c984 */ /* 0x000e280000000c00 */
[----:B0-----:R-:W-:Y:S04]  /*cc50*/  @!P4 STG.E.128 desc[UR4][R52.64], R48 ;  /* 0x000000303400c986 */ /* 0x001fe8000c101d04 */
[----:B------:R-:W0:Y:S04]  /*cc60*/  @!P3 LDS.128 R48, [R54+0x14400] ;  /* 0x014400003630b984 */ /* 0x000e280000000c00 */
[----:B0-----:R0:W-:Y:S02]  /*cc70*/  @!P3 STG.E.128 desc[UR4][R52.64+0x40], R48 ;  /* 0x000040303400b986 */ /* 0x0011e4000c101d04 */
.L_x_8344:
[----:B------:R-:W-:Y:S05]  /*cc80*/  BSYNC B0 ;  /* 0x0000000000007941 */ /* 0x000fea0003800000 */
.L_x_8343:
[----:B------:R-:W-:Y:S01]  /*cc90*/  @!PT LDS RZ, [RZ] ;  /* 0x00000000fffff984 */ /* 0x000fe20000000800 */
[----:B------:R-:W-:Y:S01]  /*cca0*/  @!PT LDS RZ, [RZ] ;  /* 0x00000000fffff984 */ /* 0x000fe20000000800 */
[----:B------:R-:W-:Y:S01]  /*ccb0*/  @!PT LDS RZ, [RZ] ;  /* 0x00000000fffff984 */ /* 0x000fe20000000800 */
[----:B------:R-:W-:Y:S01]  /*ccc0*/  @!PT LDS RZ, [RZ] ;  /* 0x00000000fffff984 */ /* 0x000fe20000000800 */
[----:B------:R2:W-:Y:S06]  /*ccd0*/  MEMBAR.ALL.CTA ;  /* 0x0000000000007992 */ /* 0x0005ec0000008000 */
[----:B--2---:R-:W2:Y:S01]  /*cce0*/  FENCE.VIEW.ASYNC.S ;  /* 0x00000000000073c6 */ /* 0x004ea20000000000 */
[----:B-1----:R-:W-:Y:S01]  /*ccf0*/  @!P2 VIADD R110, R110, 0x2e8c0 ;  /* 0x0002e8c06e6ea836 */ /* 0x002fe20000000000 */
[----:B--2---:R1:W-:Y:S01]  /*cd00*/  BAR.SYNC.DEFER_BLOCKING R136, 0x80 ;  /* 0x000200880000751d */ /* 0x0043e20000010000 */
[----:B------:R-:W-:Y:S01]  /*cd10*/  ISETP.NE.AND P3, PT, R111, RZ, PT ;  /* 0x000000ff6f00720c */ /* 0x000fe20003f65270 */
[----:B------:R-:W-:-:S02]  /*cd20*/  VIADD R17, R17, 0x1 ;  /* 0x0000000111117836 */ /* 0x000fc40000000000 */
[----:B------:R-:W-:-:S04]  /*cd30*/  @!P2 PRMT R110, RZ, 0x654, R110 ;  /* 0x00000654ff6ea816 */ /* 0x000fc8000000006e */
[----:B------:R1:W-:Y:S01]  /*cd40*/  @!P2 SYNCS.ARRIVE.TRANS64.RED.A1T0 RZ, [R110+URZ], RZ ;  /* 0x000000ff6effa9a7 */ /* 0x0003e2000810043f */
[----:B------:R-:W-:-:S04]  /*cd50*/  ISETP.NE.AND P2, PT, R17, 0x2, PT ;  /* 0x000000021100780c */ /* 0x000fc80003f45270 */
[----:B0-----:R-:W-:Y:S02]  /*cd60*/  SEL R48, RZ, 0x1, P2 ;  /* 0x00000001ff307807 */ /* 0x001fe40001000000 */
[----:B------:R-:W-:Y:S02]  /*cd70*/  SEL R17, R17, RZ, P2 ;  /* 0x000000ff11117207 */ /* 0x000fe40001000000 */
[----:B------:R-:W-:Y:S01]  /*cd80*/  LOP3.LUT R237, R237, R48, RZ, 0x3c, !PT ;  /* 0x00000030eded7212 */ /* 0x000fe200078e3cff */
[----:B-1----:R-:W-:Y:S06]  /*cd90*/  @P3 BRA `(.L_x_8345) ;  /* 0xffffff5c005c3947 */ /* 0x002fec000383ffff */
[----:B------:R-:W0:Y:S01]  /*cda0*/  S2R R49, SR_TID.X ;  /* 0x0000000000317919 */ /* 0x000e220000002100 */
[----:B------:R-:W-:Y:S02]  /*cdb0*/  PLOP3.LUT P0, PT, PT, PT, PT, 0x8, 0x0 ;  /* 0x000000000000781c */ /* 0x000fe40003f0e170 */
[----:B0-----:R-:W-:-:S04]  /*cdc0*/  SHF.R.U32.HI R49, RZ, 0x7, R49 ;  /* 0x00000007ff317819 */ /* 0x001fc80000011631 */
[----:B------:R-:W-:-:S13]  /*cdd0*/  ISETP.NE.AND P3, PT, R49, 0x1, PT ;  /* 0x000000013100780c */ /* 0x000fda0003f65270 */
[----:B------:R-:W-:Y:S06]  /*cde0*/  @!P3 BAR.ARV 0x9, 0x100 ;  /* 0x024400000000bb1d */ /* 0x000fec0000002000 */
.L_x_8257:
[----:B------:R-:W-:Y:S05]  /*cdf0*/  @P0 BRA `(.L_x_8346) ;  /* 0x00000000000c0947 */ /* 0x000fea0003800000 */
[----:B------:R-:W1:Y:S01]  /*ce00*/  FENCE.VIEW.ASYNC.G ;  /* 0x00000000000073c6 */ /* 0x000e620000000100 */
[----:B------:R-:W-:Y:S05]  /*ce10*/  WARPSYNC.ALL ;  /* 0x0000000000007948 */ /* 0x000fea0003800000 */
[----:B-1----:R-:W-:Y:S06]  /*ce20*/  BAR.ARV 0xc, 0x180 ;  /* 0x0306000000007b1d */ /* 0x002fec0000002000 */
.L_x_8346:
[----:B------:R-:W2:Y:S01]  /*ce30*/  LDL R0, [R1+0x9c] ;  /* 0x00009c0001007983 */ /* 0x000ea20000100800 */
[----:B------:R-:W-:Y:S01]  /*ce40*/  ULDC.64 UR6, c[0x0][0x998] ;  /* 0x0002660000067ab9 */ /* 0x000fe20000000a00 */
[----:B------:R-:W-:Y:S02]  /*ce50*/  ULDC.64 UR4, c[0x0][0x990] ;  /* 0x0002640000047ab9 */ /* 0x000fe40000000a00 */
[----:B------:R-:W3:Y:S04]  /*ce60*/  LDL R3, [R1+0x88] ;  /* 0x0000880001037983 */ /* 0x000ee80000100800 */
[----:B------:R-:W4:Y:S01]  /*ce70*/  LDL R15, [R1+0x74] ;  /* 0x00007400010f7983 */ /* 0x000f220000100800 */
[----:B------:R-:W-:Y:S02]  /*ce80*/  ISETP.NE.U32.AND P1, PT, RZ, UR6, PT ;  /* 0x00000006ff007c0c */ /* 0x000fe4000bf25070 */
[----:B------:R-:W-:Y:S01]  /*ce90*/  ISETP.NE.U32.AND P0, PT, RZ, UR4, PT ;  /* 0x00000004ff007c0c */ /* 0x000fe2000bf05070 */
[----:B0-----:R-:W4:Y:S01]  /*cea0*/  LDL R14, [R1+0x50] ;  /* 0x00005000010e7983 */ /* 0x001f220000100800 */
[----:B------:R-:W-:Y:S01]  /*ceb0*/  ISETP.NE.AND.EX P1, PT, RZ, UR7, PT, P1 ;  /* 0x00000007ff007c0c */ /* 0x000fe2000bf25310 */
[----:B------:R-:W-:Y:S01]  /*cec0*/  ULDC.64 UR8, c[0x0][0x208] ;  /* 0x0000820000087ab9 */ /* 0x000fe20000000a00 */
        /* <DEDUP_REMOVED lines=16> */
[C---:B------:R-:W-:Y:S01]  /*cfd0*/  @P1 IMAD R5, R15.reuse, R13, R7 ;  /* 0x0000000d0f051224 */ /* 0x040fe200078e0207 */
[----:B------:R-:W-:Y:S01]  /*cfe0*/  @P0 LEA R4, P2, R2, UR4, 0x2 ;  /* 0x0000000402040c11 */ /* 0x000fe2000f8410ff */
[----:B------:R-:W-:Y:S01]  /*cff0*/  @P0 IMAD R3, R15, R11, R3 ;  /* 0x0000000b0f030224 */ /* 0x000fe200078e0203 */
[----:B------:R-:W-:Y:S01]  /*d000*/  ULDC UR4, c[0x0][0x988] ;  /* 0x0002620000047ab9 */ /* 0x000fe20000000800 */
[----:B------:R-:W-:Y:S01]  /*d010*/  IMAD.MOV.U32 R0, RZ, RZ, 0x3f800000 ;  /* 0x3f800000ff007424 */ /* 0x000fe200078e00ff */
[----:B------:R-:W-:Y:S01]  /*d020*/  @P1 LEA.HI.X R9, R6, UR7, R5, 0x2, P3 ;  /* 0x0000000706091c11 */ /* 0x000fe200098f1405 */
[----:B------:R-:W-:Y:S01]  /*d030*/  IMAD.MOV.U32 R7, RZ, RZ, 0x3f800000 ;  /* 0x3f800000ff077424 */ /* 0x000fe200078e00ff */
[----:B------:R-:W-:Y:S02]  /*d040*/  @P0 LEA.HI.X R5, R2, UR5, R3, 0x2, P2 ;  /* 0x0000000502050c11 */ /* 0x000fe400090f1403 */
[----:B------:R-:W0:Y:S01]  /*d050*/  LDC R2, c[0x0][0x448] ;  /* 0x00011200ff027b82 */ /* 0x000e220000000800 */
[----:B------:R1:W2:Y:S04]  /*d060*/  @P1 LDG.E R0, desc[UR8][R8.64] ;  /* 0x0000000808001981 */ /* 0x0002a8000c1e1900 */
[----:B------:R-:W2:Y:S01]  /*d070*/  @P0 LDG.E R7, desc[UR8][R4.64] ;  /* 0x0000000804070981 */ /* 0x000ea2000c1e1900 */
[----:B------:R-:W-:Y:S01]  /*d080*/  BSSY B0, `(.L_x_8347) ;  /* 0x0000030000007945 */ /* 0x000fe20003800000 */
[----:B------:R-:W-:Y:S01]  /*d090*/  IMAD.MOV.U32 R136, RZ, RZ, RZ ;  /* 0x000000ffff887224 */ /* 0x000fe200078e00ff */
[----:B0-----:R-:W-:Y:S01]  /*d0a0*/  ISETP.NE.AND P0, PT, R2, 0x1, PT ;  /* 0x000000010200780c */ /* 0x001fe20003f05270 */
[----:B------:R-:W-:-:S12]  /*d0b0*/  VIADD R2, R14, 0x7f ;  /* 0x0000007f0e027836 */ /* 0x000fd80000000000 */
[----:B------:R-:W0:Y:S08]  /*d0c0*/  @P0 LDC R3, c[0x0][0x44c] ;  /* 0x00011300ff030b82 */ /* 0x000e300000000800 */
[----:B------:R-:W3:Y:S01]  /*d0d0*/  @P0 LDC R6, c[0x0][0x450] ;  /* 0x00011400ff060b82 */ /* 0x000ee20000000800 */
[----:B0-----:R-:W-:-:S05]  /*d0e0*/  @P0 IMAD.HI.U32 R3, R2, R3, RZ ;  /* 0x0000000302030227 */ /* 0x001fca00078e00ff */
[----:B---3--:R-:W-:-:S05]  /*d0f0*/  @P0 SHF.R.U32.HI R2, RZ, R6, R3 ;  /* 0x00000006ff020219 */ /* 0x008fca0000011603 */
[----:B------:R-:W-:Y:S02]  /*d100*/  IMAD.IADD R3, R137, 0x1, R2 ;  /* 0x0000000189037824 */ /* 0x000fe400078e0202 */
[----:B------:R-:W-:-:S04]  /*d110*/  IMAD.MOV.U32 R2, RZ, RZ, RZ ;  /* 0x000000ffff027224 */ /* 0x000fc800078e00ff */
[----:B------:R-:W-:-:S05]  /*d120*/  IMAD.HI R2, R3, -0x6db6db6d, R2 ;  /* 0x9249249303027827 */ /* 0x000fca00078e0202 */
[----:B------:R-:W-:-:S04]  /*d130*/  SHF.R.U32.HI R3, RZ, 0x1f, R2 ;  /* 0x0000001fff037819 */ /* 0x000fc80000011602 */
[----:B------:R-:W-:-:S04]  /*d140*/  LEA.HI.SX32 R3, R2, R3, 0x19 ;  /* 0x0000000302037211 */ /* 0x000fc800078fcaff */
[----:B-1----:R-:W-:-:S04]  /*d150*/  VIMNMX R9, R138, R3, PT ;  /* 0x000000038a097248 */ /* 0x002fc80003fe0100 */
        /* <DEDUP_REMOVED lines=34> */
.L_x_8348:
[----:B------:R-:W-:Y:S05]  /*d380*/  BSYNC B0 ;  /* 0x0000000000007941 */ /* 0x000fea0003800000 */
.L_x_8347:
        /* <DEDUP_REMOVED lines=39> */
[----:B------:R-:W-:Y:S02]  /*d600*/  IMAD.MOV.U32 R66, RZ, RZ, RZ ;  /* 0x000000ffff427224 */ /* 0x000fe400078e00ff */
[----:B------:R-:W-:-:S02]  /*d610*/  IMAD.MOV.U32 R109, RZ, RZ, RZ ;  /* 0x000000ffff6d7224 */ /* 0x000fc400078e00ff */
[----:B------:R-:W-:Y:S02]  /*d620*/  IMAD.MOV.U32 R115, RZ, RZ, RZ ;  /* 0x000000ffff737224 */ /* 0x000fe400078e00ff */
[----:B------:R-:W-:Y:S02]  /*d630*/  IMAD.MOV.U32 R113, RZ, RZ, RZ ;  /* 0x000000ffff717224 */ /* 0x000fe400078e00ff */
[----:B--2---:R-:W-:Y:S02]  /*d640*/  IMAD R4, R0, R136, RZ ;  /* 0x0000008800047224 */ /* 0x004fe400078e02ff */
[----:B------:R-:W-:-:S03]  /*d650*/  IMAD.MOV.U32 R0, RZ, RZ, RZ ;  /* 0x000000ffff007224 */ /* 0x000fc600078e00ff */
[----:B------:R0:W-:Y:S01]  /*d660*/  STL [R1+0x54], R4 ;  /* 0x0000540401007387 */ /* 0x0001e20000100800 */
[----:B------:R-:W-:Y:S02]  /*d670*/  VIADDMNMX R136, R4, R136, R9, PT ;  /* 0x0000008804887246 */ /* 0x000fe40003800109 */
[----:B------:R-:W-:Y:S02]  /*d680*/  CS2R R8, SRZ ;  /* 0x0000000000087805 */ /* 0x000fe4000001ff00 */
        /* <DEDUP_REMOVED lines=11> */
.L_x_8587:
        /* <DEDUP_REMOVED lines=27> */
.L_x_8352:
[----:B------:R-:W-:Y:S05]  /*d8f0*/  BSYNC B6 ;  /* 0x0000000000067941 */ /* 0x000fea0003800000 */
.L_x_8351:
        /* <DEDUP_REMOVED lines=15> */
.L_x_8356:
[----:B--2---:R2:W3:Y:S02]  /*d9f0*/  SYNCS.PHASECHK.TRANS64.TRYWAIT P0, [R16+URZ+0x2e800], R3 ;  /* 0x02e80003100075a7 */ /* 0x0044e4000800017f */
[----:B---3--:R-:W-:Y:S05]  /*da00*/  @!P0 NANOSLEEP.SYNCS 0x989680 ;  /* 0x009896800000895d */ /* 0x008fea0003900000 */
[----:B------:R-:W3:Y:S02]  /*da10*/  @!P0 SYNCS.PHASECHK.TRANS64 P0, [R16+URZ+0x2e800], R3 ;  /* 0x02e80003100085a7 */ /* 0x000ee4000800007f */
[----:B---3--:R-:W-:Y:S05]  /*da20*/  @!P0 BRA `(.L_x_8356) ;  /* 0xfffffffc00f08947 */ /* 0x008fea000383ffff */
.L_x_8355:
[----:B------:R-:W-:Y:S05]  /*da30*/  BSYNC B0 ;  /* 0x0000000000007941 */ /* 0x000fea0003800000 */
.L_x_8354:
[----:B------:R-:W-:Y:S05]  /*da40*/  BRA `(.L_x_8357) ;  /* 0x0000005000487947 */ /* 0x000fea0003800000 */
.L_x_8353:
[----:B------:R-:W-:Y:S01]  /*da50*/  LOP3.LUT P0, RZ, R25, 0x3ff, RZ, 0xc0, !PT ;  /* 0x000003ff19ff7812 */ /* 0x000fe2000780c0ff */
        /* <DEDUP_REMOVED lines=29> */
.L_x_8359:
[----:B------:R-:W-:Y:S05]  /*dc30*/  BSYNC B6 ;  /* 0x0000000000067941 */ /* 0x000fea0003800000 */
.L_x_8358:
[----:B------:R-:W2:Y:S01]  /*dc40*/  LDL R39, [R1+0x50] ;  /* 0x0000500001277983 */ /* 0x000ea20000100800 */
[----:B------:R-:W-:Y:S01]  /*dc50*/  ULDC.U8 UR4, c[0x0][0x410] ;  /* 0x0001040000047ab9 */ /* 0x000fe20000000000 */
[----:B------:R-:W-:Y:S01]  /*dc60*/  BSSY B0, `(.L_x_8360) ;  /* 0x00004e8000007945 */ /* 0x000fe20003800000 */
[----:B------:R-:W-:Y:S01]  /*dc70*/  ISETP.NE.AND P0, PT, RZ, UR4, PT ;  /* 0x00000004ff007c0c */ /* 0x000fe2000bf05270 */
[----:B--2---:R-:W-:-:S12]  /*dc80*/  IMAD.IADD R41, R228, 0x1, R39 ;  /* 0x00000001e4297824 */ /* 0x004fd800078e0227 */
[----:B------:R-:W-:Y:S05]  /*dc90*/  @!P0 BRA `(.L_x_8361) ;  /* 0x0000002400e88947 */ /* 0x000fea0003800000 */
[----:B------:R-:W0:Y:S01]  /*dca0*/  LDC R37, c[0x0][0x448] ;  /* 0x00011200ff257b82 */ /* 0x000e220000000800 */
[----:B------:R-:W2:Y:S01]  /*dcb0*/  S2R R20, SR_TID.X ;  /* 0x0000000000147919 */ /* 0x000ea20000002100 */
[----:B------:R-:W-:Y:S01]  /*dcc0*/  ULDC.64 UR4, c[0x0][0x3f8] ;  /* 0x0000fe0000047ab9 */ /* 0x000fe20000000a00 */
[----:B------:R-:W-:Y:S01]  /*dcd0*/  IMAD.MOV.U32 R4, RZ, RZ, R24 ;  /* 0x000000ffff047224 */ /* 0x000fe200078e0018 */
[----:B------:R-:W-:Y:S01]  /*dce0*/  ULDC.64 UR6, c[0x0][0x408] ;  /* 0x0001020000067ab9 */ /* 0x000fe20000000a00 */
[----:B------:R-:W-:Y:S01]  /*dcf0*/  IMAD.MOV.U32 R8, RZ, RZ, R26 ;  /* 0x000000ffff087224 */ /* 0x000fe200078e001a */
[----:B------:R-:W-:Y:S01]  /*dd00*/  ULDC.64 UR8, c[0x0][0x400] ;  /* 0x0001000000087ab9 */ /* 0x000fe20000000a00 */
[----:B------:R-:W-:Y:S01]  /*dd10*/  IMAD.MOV.U32 R9, RZ, RZ, R31 ;  /* 0x000000ffff097224 */ /* 0x000fe200078e001f */
[----:B------:R-:W-:Y:S02]  /*dd20*/  SHF.R.S32.HI R38, RZ, 0x1f, R230 ;  /* 0x0000001fff267819 */ /* 0x000fe400000114e6 */
[----:B0-----:R-:W-:Y:S01]  /*dd30*/  ISETP.NE.AND P0, PT, R37, 0x1, PT ;  /* 0x000000012500780c */ /* 0x001fe20003f05270 */
[----:B--2---:R-:W-:-:S12]  /*dd40*/  VIADD R21, R20, 0xffffff80 ;  /* 0xffffff8014157836 */ /* 0x004fd80000000000 */
[----:B------:R-:W0:Y:S01]  /*dd50*/  @P0 LDC R0, c[0x0][0x44c] ;  /* 0x00011300ff000b82 */ /* 0x000e220000000800 */
[----:B------:R-:W-:-:S04]  /*dd60*/  SHF.R.S32.HI R20, RZ, 0x1f, R21 ;  /* 0x0000001fff147819 */ /* 0x000fc80000011415 */
[----:B------:R-:W-:-:S03]  /*dd70*/  LEA.HI R20, R20, R21, RZ, 0x2 ;  /* 0x0000001514147211 */ /* 0x000fc600078f10ff */
[----:B------:R-:W2:Y:S01]  /*dd80*/  @P0 LDC R5, c[0x0][0x450] ;  /* 0x00011400ff050b82 */ /* 0x000ea20000000800 */
[----:B------:R-:W-:-:S05]  /*dd90*/  LOP3.LUT R20, R20, 0xfffffffc, RZ, 0xc0, !PT ;  /* 0xfffffffc14147812 */ /* 0x000fca00078ec0ff */
[----:B------:R-:W-:-:S04]  /*dda0*/  IMAD.IADD R20, R21, 0x1, -R20 ;  /* 0x0000000115147824 */ /* 0x000fc800078e0a14 */
[----:B------:R-:W-:-:S04]  /*ddb0*/  IMAD R3, R20, 0x40, R41 ;  /* 0x0000004014037824 */ /* 0x000fc800078e0229 */
[----:B0-----:R-:W-:-:S05]  /*ddc0*/  @P0 IMAD.HI.U32 R0, R3, R0, RZ ;  /* 0x0000000003000227 */ /* 0x001fca00078e00ff */
        /* <DEDUP_REMOVED lines=10> */
[----:B------:R-:W-:Y:S02]  /*de70*/  UMOV UR4, 0xffffffff ;  /* 0xffffffff00047882 */ /* 0x000fe40000000000 */
[----:B------:R-:W-:Y:S01]  /*de80*/  IMAD R3, R3, UR7, R6 ;  /* 0x0000000703037c24 */ /* 0x000fe2000f8e0206 */
[----:B------:R-:W-:Y:S02]  /*de90*/  IADD3 R6, P1, R8, UR8, RZ ;  /* 0x0000000808067c10 */ /* 0x000fe4000ff3e0ff */
[----:B------:R-:W-:Y:S02]  /*dea0*/  IADD3.X R4, R5, UR5, R7, P0, !PT ;  /* 0x0000000505047c10 */ /* 0x000fe400087fe407 */
[----:B------:R-:W-:Y:S01]  /*deb0*/  IADD3.X R8, R9, UR9, R3, P1, !PT ;  /* 0x0000000909087c10 */ /* 0x000fe20008ffe403 */
[----:B------:R-:W-:Y:S08]  /*dec0*/  BRA.DIV UR4, `(.L_x_8362) ;  /* 0x000001fa043c7947 */ /* 0x000ff0000b800000 */
[----:B------:R0:W2:Y:S04]  /*ded0*/  SHFL.IDX PT, R3, R4, RZ, 0x1c1f ;  /* 0x001c1fff04037589 */ /* 0x0000a800000e0000 */
[----:B------:R0:W3:Y:S04]  /*dee0*/  SHFL.IDX PT, R5, R0, RZ, 0x1c1f ;  /* 0x001c1fff00057589 */ /* 0x0000e800000e0000 */
[----:B------:R0:W4:Y:S04]  /*def0*/  SHFL.IDX PT, R7, R8, RZ, 0x1c1f ;  /* 0x001c1fff08077589 */ /* 0x00012800000e0000 */
[----:B-1----:R0:W1:Y:S02]  /*df00*/  SHFL.IDX PT, R14, R6, RZ, 0x1c1f ;  /* 0x001c1fff060e7589 */ /* 0x00206400000e0000 */
.L_x_8593:
        /* <DEDUP_REMOVED lines=19> */
[--C-:B--2---:R-:W-:Y:S01]  /*e040*/  @!P4 IMAD.X R25, R3, 0x1, R38.reuse, P0 ;  /* 0x000000010319c824 */ /* 0x104fe200000e0626 */
[----:B------:R-:W-:Y:S02]  /*e050*/  @!P3 IADD3 R10, P0, R22, R5, RZ ;  /* 0x00000005160ab210 */ /* 0x000fe40007f1e0ff */
[----:B------:R-:W-:Y:S01]  /*e060*/  CS2R R26, SRZ ;  /* 0x00000000001a7805 */ /* 0x000fe2000001ff00 */
[C-C-:B----4-:R-:W-:Y:S02]  /*e070*/  @!P3 IMAD.X R13, R7.reuse, 0x1, R23.reuse, P1 ;  /* 0x00000001070db824 */ /* 0x150fe400008e0617 */
[----:B------:R-:W-:Y:S01]  /*e080*/  @!P4 IMAD.X R15, R7, 0x1, R38, P2 ;  /* 0x00000001070fc824 */ /* 0x000fe200010e0626 */
[----:B------:R1:W5:Y:S01]  /*e090*/  @!P4 LD.E.64 R20, desc[UR6][R24.64] ;  /* 0x000000061814c980 */ /* 0x000362000c101b00 */
[----:B------:R-:W-:-:S03]  /*e0a0*/  @!P3 IMAD.X R11, R3, 0x1, R23, P0 ;  /* 0x00000001030bb824 */ /* 0x000fc600000e0617 */
[----:B------:R1:W5:Y:S04]  /*e0b0*/  @!P3 LD.E.64 R30, desc[UR6][R12.64] ;  /* 0x000000060c1eb980 */ /* 0x000368000c101b00 */
[----:B------:R1:W5:Y:S04]  /*e0c0*/  @!P3 LD.E.64 R28, desc[UR6][R10.64] ;  /* 0x000000060a1cb980 */ /* 0x000368000c101b00 */
[----:B------:R1:W5:Y:S02]  /*e0d0*/  @!P4 LD.E.64 R26, desc[UR6][R14.64] ;  /* 0x000000060e1ac980 */ /* 0x000364000c101b00 */
.L_x_8364:
[----:B------:R-:W-:Y:S05]  /*e0e0*/  BSYNC B1 ;  /* 0x0000000000017941 */ /* 0x000fea0003800000 */
.L_x_8363:
[----:B------:R-:W-:Y:S01]  /*e0f0*/  UMOV UR4, 0xffffffff ;  /* 0xffffffff00047882 */ /* 0x000fe20000000000 */
[----:B-1----:R-:W-:Y:S02]  /*e100*/  CS2R R24, SRZ ;  /* 0x0000000000187805 */ /* 0x002fe4000001ff00 */
[----:B------:R-:W-:Y:S05]  /*e110*/  BRA.DIV UR4, `(.L_x_8365) ;  /* 0x000001fa04187947 */ /* 0x000fea000b800000 */
[----:B--2---:R1:W2:Y:S04]  /*e120*/  SHFL.IDX PT, R3, R4, 0x1, 0x1c1f ;  /* 0x003c1f0004037f89 */ /* 0x0042a800000e0000 */
[----:B---3--:R1:W3:Y:S04]  /*e130*/  SHFL.IDX PT, R5, R0, 0x1, 0x1c1f ;  /* 0x003c1f0000057f89 */ /* 0x0082e800000e0000 */
[----:B----4-:R1:W4:Y:S04]  /*e140*/  SHFL.IDX PT, R7, R8, 0x1, 0x1c1f ;  /* 0x003c1f0008077f89 */ /* 0x01032800000e0000 */
[----:B------:R1:W0:Y:S02]  /*e150*/  SHFL.IDX PT, R14, R6, 0x1, 0x1c1f ;  /* 0x003c1f00060e7f89 */ /* 0x00022400000e0000 */
.L_x_8599:
        /* <DEDUP_REMOVED lines=9> */
[----:B------:R-:W-:Y:S01]  /*e1f0*/  ISETP.GE.AND P4, PT, R230, UR4, PT ;  /* 0x00000004e6007c0c */ /* 0x000fe2000bf86270 */
[----:B------:R-:W-:Y:S01]  /*e200*/  ULDC.64 UR6, c[0x0][0x208] ;  /* 0x0000820000067ab9 */ /* 0x000fe20000000a00 */
[----:B------:R-:W-:Y:S02]  /*e210*/  ISETP.GE.AND P3, PT, R22, UR4, PT ;  /* 0x0000000416007c0c */ /* 0x000fe4000bf66270 */
[----:B------:R-:W-:-:S09]  /*e220*/  CS2R R10, SRZ ;  /* 0x00000000000a7805 */ /* 0x000fd2000001ff00 */
[CC--:B---3--:R-:W-:Y:S02]  /*e230*/  @!P4 IADD3 R32, P0, R230.reuse, R5.reuse, RZ ;  /* 0x00000005e620c210 */ /* 0x0c8fe40007f1e0ff */
[-C--:B------:R-:W-:Y:S02]  /*e240*/  @!P4 IADD3 R34, P2, R230, R14.reuse, RZ ;  /* 0x0000000ee622c210 */ /* 0x080fe40007f5e0ff */
[C---:B------:R-:W-:Y:S01]  /*e250*/  @!P3 IADD3 R14, P1, R22.reuse, R14, RZ ;  /* 0x0000000e160eb210 */ /* 0x040fe20007f3e0ff */
[--C-:B--2---:R-:W-:Y:S01]  /*e260*/  @!P4 IMAD.X R33, R3, 0x1, R38.reuse, P0 ;  /* 0x000000010321c824 */ /* 0x104fe200000e0626 */
[----:B------:R-:W-:Y:S02]  /*e270*/  @!P3 IADD3 R4, P0, R22, R5, RZ ;  /* 0x000000051604b210 */ /* 0x000fe40007f1e0ff */
[----:B------:R-:W-:Y:S02]  /*e280*/  CS2R R12, SRZ ;  /* 0x00000000000c7805 */ /* 0x000fe4000001ff00 */
[----:B------:R-:W-:Y:S01]  /*e290*/  CS2R R8, SRZ ;  /* 0x0000000000087805 */ /* 0x000fe2000001ff00 */
[----:B----4-:R-:W-:Y:S01]  /*e2a0*/  @!P4 IMAD.X R35, R7, 0x1, R38, P2 ;  /* 0x000000010723c824 */ /* 0x010fe200010e0626 */
[----:B------:R0:W5:Y:S01]  /*e2b0*/  @!P4 LD.E.64 R24, desc[UR6][R32.64] ;  /* 0x000000062018c980 */ /* 0x000162000c101b00 */
[----:B------:R-:W-:-:S02]  /*e2c0*/  @!P3 IMAD.X R5, R3, 0x1, R23, P0 ;  /* 0x000000010305b824 */ /* 0x000fc400000e0617 */
[----:B------:R-:W-:Y:S01]  /*e2d0*/  @!P3 IMAD.X R15, R7, 0x1, R23, P1 ;  /* 0x00000001070fb824 */ /* 0x000fe200008e0617 */
[----:B------:R0:W5:Y:S04]  /*e2e0*/  @!P4 LD.E.64 R8, desc[UR6][R34.64] ;  /* 0x000000062208c980 */ /* 0x000168000c101b00 */
[----:B------:R0:W5:Y:S04]  /*e2f0*/  @!P3 LD.E.64 R10, desc[UR6][R4.64] ;  /* 0x00000006040ab980 */ /* 0x000168000c101b00 */
[----:B------:R0:W5:Y:S02]  /*e300*/  @!P3 LD.E.64 R12, desc[UR6][R14.64] ;  /* 0x000000060e0cb980 */ /* 0x000164000c101b00 */
.L_x_8367:
[----:B------:R-:W-:Y:S05]  /*e310*/  BSYNC B1 ;  /* 0x0000000000017941 */ /* 0x000fea0003800000 */
.L_x_8366:
[----:B------:R-:W2:Y:S01]  /*e320*/  LDL R0, [R1+0xac] ;  /* 0x0000ac0001007983 */ /* 0x000ea20000100800 */
[----:B0-----:R-:W-:Y:S01]  /*e330*/  VIADDMNMX R15, R37, -R39, 0x80, PT ;  /* 0x00000080250f7446 */ /* 0x001fe20003800927 */
[----:B------:R-:W-:Y:S01]  /*e340*/  BSSY B1, `(.L_x_8368) ;  /* 0x0000019000017945 */ /* 0x000fe20003800000 */
[----:B------:R-:W-:Y:S01]  /*e350*/  LOP3.LUT P2, RZ, R229, 0x4, RZ, 0xc0, !PT ;  /* 0x00000004e5ff7812 */ /* 0x000fe2000784c0ff */
[----:B------:R-:W0:Y:S01]  /*e360*/  S2R R4, SR_TID.X ;  /* 0x0000000000047919 */ /* 0x000e220000002100 */
[----:B------:R-:W-:Y:S01]  /*e370*/  ISETP.GE.AND P1, PT, R228, R15, PT ;  /* 0x0000000fe400720c */ /* 0x000fe20003f26270 */
[----:B0-----:R-:W-:-:S05]  /*e380*/  VIADD R6, R4, 0xffffff80 ;  /* 0xffffff8004067836 */ /* 0x001fca0000000000 */
[----:B------:R-:W-:-:S04]  /*e390*/  SHF.R.S32.HI R4, RZ, 0x1f, R6 ;  /* 0x0000001fff047819 */ /* 0x000fc80000011406 */
[----:B------:R-:W-:-:S05]  /*e3a0*/  LEA.HI R4, R4, R6, RZ, 0x5 ;  /* 0x0000000604047211 */ /* 0x000fca00078f28ff */
[----:B------:R-:W-:-:S05]  /*e3b0*/  IMAD.SHL.U32 R4, R4, 0x20, RZ ;  /* 0x0000002004047824 */ /* 0x000fca00078e00ff */
[----:B------:R-:W-:Y:S02]  /*e3c0*/  LOP3.LUT R4, R4, 0xfffffc00, RZ, 0xc0, !PT ;  /* 0xfffffc0004047812 */ /* 0x000fe400078ec0ff */
[----:B--2---:R-:W-:Y:S01]  /*e3d0*/  R2UR UR5, R0 ;  /* 0x00000000000572ca */ /* 0x004fe200000e0000 */
[----:B------:R-:W-:-:S05]  /*e3e0*/  IMAD.SHL.U32 R0, R229, 0x80, RZ ;  /* 0x00000080e5007824 */ /* 0x000fca00078e00ff */
[----:B------:R-:W-:-:S04]  /*e3f0*/  LOP3.LUT R3, R0, 0x380, RZ, 0xc0, !PT ;  /* 0x0000038000037812 */ /* 0x000fc800078ec0ff */
[----:B------:R-:W-:Y:S02]  /*e400*/  LOP3.LUT R0, R3, 0x30, R18, 0xf8, !PT ;  /* 0x0000003003007812 */ /* 0x000fe400078ef812 */
[----:B------:R-:W-:Y:S01]  /*e410*/  SHF.R.U32.HI R3, RZ, 0x3, R3 ;  /* 0x00000003ff037819 */ /* 0x000fe20000011603 */
[----:B------:R-:W-:-:S03]  /*e420*/  ULEA.HI UR4, UR5, UR5, URZ, 0x1 ;  /* 0x0000000505047291 */ /* 0x000fc6000f8f083f */
[----:B------:R-:W-:Y:S01]  /*e430*/  LOP3.LUT R3, R0, R3, RZ, 0x3c, !PT ;  /* 0x0000000300037212 */ /* 0x000fe200078e3cff */
[----:B------:R-:W-:-:S03]  /*e440*/  ULOP3.LUT UR4, UR4, 0xfffffffe, URZ, 0xc0, !UPT ;  /* 0xfffffffe04047892 */ /* 0x000fc6000f8ec03f */
[----:B------:R-:W-:Y:S01]  /*e450*/  IADD3 R3, R16, R3, R4 ;  /* 0x0000000310037210 */ /* 0x000fe20007ffe004 */
[----:B------:R-:W-:-:S04]  /*e460*/  UIADD3 UR4, UR5, -UR4, URZ ;  /* 0x8000000405047290 */ /* 0x000fc8000fffe03f */
[C---:B------:R-:W-:Y:S02]  /*e470*/  VIADD R4, R3.reuse, 0x1c400 ;  /* 0x0001c40003047836 */ /* 0x040fe40000000000 */
[----:B---3--:R-:W-:Y:S02]  /*e480*/  IMAD.U32 R5, RZ, RZ, UR4 ;  /* 0x00000004ff057e24 */ /* 0x008fe4000f8e00ff */
[----:B------:R-:W-:-:S03]  /*e490*/  VIADD R0, R3, 0x1c440 ;  /* 0x0001c44003007836 */ /* 0x000fc60000000000 */
[----:B------:R-:W-:-:S04]  /*e4a0*/  SHF.L.U32 R5, R5, 0x1f, RZ ;  /* 0x0000001f05057819 */ /* 0x000fc800000006ff */
[----:B------:R-:W0:Y:S02]  /*e4b0*/  SYNCS.PHASECHK.TRANS64.TRYWAIT P0, [R16+URZ+0x2e800], R5 ;  /* 0x02e80005100075a7 */ /* 0x000e24000800017f */
[----:B0-----:R-:W-:Y:S05]  /*e4c0*/  @!P0 BRA `(.L_x_8369) ;  /* 0x000001f4009c8947 */ /* 0x001fea0003800000 */
.L_x_8600:
[----:B------:R-:W-:Y:S05]  /*e4d0*/  BSYNC B1 ;  /* 0x0000000000017941 */ /* 0x000fea0003800000 */
.L_x_8368:
        /* <DEDUP_REMOVED lines=126> */
.L_x_8373:
[----:B------:R-:W-:Y:S05]  /*ecc0*/  BSYNC B2 ;  /* 0x0000000000027941 */ /* 0x000fea0003800000 */
.L_x_8372:
[----:B------:R-:W-:Y:S05]  /*ecd0*/  @P1 BRA `(.L_x_8371) ;  /* 0x0000000400e81947 */ /* 0x000fea0003800000 */
[----:B0---4-:R-:W0:Y:S01]  /*ece0*/  LDS.128 R4, [R0] ;  /* 0x0000000000047984 */ /* 0x011e220000000c00 */
        /* <DEDUP_REMOVED lines=121> */
.L_x_8371:
[----:B------:R-:W-:Y:S05]  /*f480*/  BSYNC B1 ;  /* 0x0000000000017941 */ /* 0x000fea0003800000 */
.L_x_8370:
        /* <DEDUP_REMOVED lines=130> */
.L_x_8376:
[----:B------:R-:W-:Y:S05]  /*fcb0*/  BSYNC B1 ;  /* 0x0000000000017941 */ /* 0x000fea0003800000 */
.L_x_8375:
[----:B------:R-:W-:Y:S05]  /*fcc0*/  @P1 BRA `(.L_x_8374) ;  /* 0x0000002c00841947 */ /* 0x000fea0003800000 */
[----:B0---4-:R-:W0:Y:S01]  /*fcd0*/  LDS.128 R4, [R0+0x2000] ;  /* 0x0020000000047984 */ /* 0x011e220000000c00 */
        /* <DEDUP_REMOVED lines=118> */
.L_x_8361:
[----:B------:R-:W0:Y:S01]  /*10440*/  S2R R0, SR_TID.X ;  /* 0x0000000000007919 */ /* 0x000e220000002100 */
[----:B------:R-:W2:Y:S01]  /*10450*/  LDC R34, c[0x0][0x448] ;  /* 0x00011200ff227b82 */ /* 0x000ea20000000800 */
[----:B------:R-:W-:Y:S01]  /*10460*/  IMAD.MOV.U32 R4, RZ, RZ, R24 ;  /* 0x000000ffff047224 */ /* 0x000fe200078e0018 */
[----:B------:R-:W-:Y:S01]  /*10470*/  ULDC.64 UR4, c[0x0][0x3f8] ;  /* 0x0000fe0000047ab9 */ /* 0x000fe20000000a00 */
[----:B------:R-:W-:Y:S01]  /*10480*/  IMAD.MOV.U32 R6, RZ, RZ, R26 ;  /* 0x000000ffff067224 */ /* 0x000fe200078e001a */
[----:B------:R-:W-:Y:S01]  /*10490*/  ULDC.64 UR6, c[0x0][0x408] ;  /* 0x0001020000067ab9 */ /* 0x000fe20000000a00 */
[----:B------:R-:W-:Y:S01]  /*104a0*/  IMAD.MOV.U32 R7, RZ, RZ, R31 ;  /* 0x000000ffff077224 */ /* 0x000fe200078e001f */
[----:B------:R-:W-:Y:S01]  /*104b0*/  ULDC.64 UR8, c[0x0][0x400] ;  /* 0x0001000000087ab9 */ /* 0x000fe20000000a00 */
[----:B--2---:R-:W-:Y:S01]  /*104c0*/  ISETP.NE.AND P0, PT, R34, 0x1, PT ;  /* 0x000000012200780c */ /* 0x004fe20003f05270 */
[----:B0-----:R-:W-:-:S05]  /*104d0*/  VIADD R0, R0, 0xffffff80 ;  /* 0xffffff8000007836 */ /* 0x001fca0000000000 */
[----:B------:R-:W-:-:S07]  /*104e0*/  SHF.R.S32.HI R3, RZ, 0x1f, R0 ;  /* 0x0000001fff037819 */ /* 0x000fce0000011400 */
[----:B------:R-:W0:Y:S01]  /*104f0*/  @P0 LDC R5, c[0x0][0x450] ;  /* 0x00011400ff050b82 */ /* 0x000e220000000800 */
[----:B------:R-:W-:-:S04]  /*10500*/  LEA.HI R3, R3, R0, RZ, 0x2 ;  /* 0x0000000003037211 */ /* 0x000fc800078f10ff */
[----:B------:R-:W-:-:S05]  /*10510*/  LOP3.LUT R3, R3, 0xfffffffc, RZ, 0xc0, !PT ;  /* 0xfffffffc03037812 */ /* 0x000fca00078ec0ff */
[----:B------:R-:W-:Y:S02]  /*10520*/  IMAD.IADD R3, R0, 0x1, -R3 ;  /* 0x0000000100037824 */ /* 0x000fe400078e0a03 */
[----:B------:R-:W2:Y:S02]  /*10530*/  @P0 LDC R0, c[0x0][0x44c] ;  /* 0x00011300ff000b82 */ /* 0x000ea40000000800 */
[----:B------:R-:W-:-:S04]  /*10540*/  IMAD R3, R3, 0x40, R41 ;  /* 0x0000004003037824 */ /* 0x000fc800078e0229 */
[----:B--2---:R-:W-:-:S05]  /*10550*/  @P0 IMAD.HI.U32 R0, R3, R0, RZ ;  /* 0x0000000003000227 */ /* 0x004fca00078e00ff */
[----:B0-----:R-:W-:Y:S01]  /*10560*/  @P0 SHF.R.U32.HI R3, RZ, R5, R0 ;  /* 0x00000005ff030219 */ /* 0x001fe20000011600 */
        /* <DEDUP_REMOVED lines=40> */
[----:B------:R1:W0:Y:S04]  /*107f0*/  SHFL.IDX PT, R14, R9, 0x1, 0x1c1f ;  /* 0x003c1f00090e7f89 */ /* 0x00022800000e0000 */
        /* <DEDUP_REMOVED lines=10> */
.L_x_8610:
        /* <DEDUP_REMOVED lines=18> */
.L_x_8379:
[----:B------:R-:W-:Y:S05]  /*109c0*/  BSYNC B1 ;  /* 0x0000000000017941 */ /* 0x000fea0003800000 */
.L_x_8378:
        /* <DEDUP_REMOVED lines=15> */
.L_x_8611:
[----:B------:R-:W-:Y:S05]  /*10ac0*/  BSYNC B1 ;  /* 0x0000000000017941 */ /* 0x000fea0003800000 */
.L_x_8380:
[----:B------:R-:W-:Y:S04]  /*10ad0*/  BSSY B1, `(.L_x_8382) ;  /* 0x0000106000017945 */ /* 0x000fe80003800000 */
[----:B------:R-:W-:Y:S05]  /*10ae0*/  @P2 BRA `(.L_x_8383) ;  /* 0x0000001000102947 */ /* 0x000fea0003800000 */
[----:B------:R-:W1:Y:S01]  /*10af0*/  S2R R26, SR_TID.X ;  /* 0x00000000001a7919 */ /* 0x000e620000002100 */
        /* <DEDUP_REMOVED lines=13> */
[----:B------:R-:W-:-:S02]  /*10bd0*/  SHF.R.U32.HI R13, RZ, 0x8, R31 ;  /* 0x00000008ff0d7819 */ /* 0x000fc4000001161f */
[----:B------:R-:W-:Y:S01]  /*10be0*/  LOP3.LUT R12, R3, 0x380, RZ, 0xc0, !PT ;  /* 0x00000380030c7812 */ /* 0x000fe200078ec0ff */
[----:B------:R-:W-:Y:S01]  /*10bf0*/  IMAD.IADD R3, R18, 0x1, R39 ;  /* 0x0000000112037824 */ /* 0x000fe200078e0227 */
[----:B------:R-:W-:Y:S02]  /*10c00*/  PRMT R41, R14, 0x7604, R15 ;  /* 0x000076040e297816 */ /* 0x000fe4000000000f */
[----:B------:R-:W-:Y:S01]  /*10c10*/  LOP3.LUT R15, R0, 0xff, RZ, 0xc0, !PT ;  /* 0x000000ff000f7812 */ /* 0x000fe200078ec0ff */
[----:B-1----:R-:W-:Y:S01]  /*10c20*/  VIADD R26, R26, 0xffffff80 ;  /* 0xffffff801a1a7836 */ /* 0x002fe20000000000 */
[----:B------:R-:W-:Y:S02]  /*10c30*/  LOP3.LUT R14, R31, 0xff, RZ, 0xc0, !PT ;  /* 0x000000ff1f0e7812 */ /* 0x000fe400078ec0ff */
[----:B------:R-:W-:Y:S02]  /*10c40*/  LOP3.LUT R13, R13, 0xff, RZ, 0xc0, !PT ;  /* 0x000000ff0d0d7812 */ /* 0x000fe400078ec0ff */
[----:B------:R-:W-:-:S02]  /*10c50*/  SHF.R.S32.HI R40, RZ, 0x1f, R26 ;  /* 0x0000001fff287819 */ /* 0x000fc4000001141a */
[----:B------:R-:W-:Y:S02]  /*10c60*/  LOP3.LUT R0, R12, 0x70, R18, 0xf8, !PT ;  /* 0x000000700c007812 */ /* 0x000fe400078ef812 */
[----:B------:R-:W-:Y:S02]  /*10c70*/  LEA.HI R40, R40, R26, RZ, 0x5 ;  /* 0x0000001a28287211 */ /* 0x000fe400078f28ff */
[----:B------:R-:W-:Y:S02]  /*10c80*/  SHF.R.U32.HI R25, RZ, 0x3, R12 ;  /* 0x00000003ff197819 */ /* 0x000fe4000001160c */
[----:B------:R-:W-:Y:S01]  /*10c90*/  LOP3.LUT R12, R12, 0x70, R3, 0xf8, !PT ;  /* 0x000000700c0c7812 */ /* 0x000fe200078ef803 */
[----:B------:R-:W-:Y:S01]  /*10ca0*/  IMAD.SHL.U32 R40, R40, 0x20, RZ ;  /* 0x0000002028287824 */ /* 0x000fe200078e00ff */
[----:B------:R-:W-:Y:S02]  /*10cb0*/  LOP3.LUT R24, R28, 0xff, RZ, 0xc0, !PT ;  /* 0x000000ff1c187812 */ /* 0x000fe400078ec0ff */
[----:B------:R-:W-:-:S02]  /*10cc0*/  PRMT R45, R13, 0x7604, R14 ;  /* 0x000076040d2d7816 */ /* 0x000fc4000000000e */
[-C--:B------:R-:W-:Y:S02]  /*10cd0*/  LOP3.LUT R3, R0, R25.reuse, RZ, 0x3c, !PT ;  /* 0x0000001900037212 */ /* 0x080fe400078e3cff */
[----:B------:R-:W-:Y:S02]  /*10ce0*/  LOP3.LUT R40, R40, 0xfffffc00, RZ, 0xc0, !PT ;  /* 0xfffffc0028287812 */ /* 0x000fe400078ec0ff */
[----:B------:R-:W-:Y:S02]  /*10cf0*/  SHF.R.U32.HI R13, RZ, 0x8, R29 ;  /* 0x00000008ff0d7819 */ /* 0x000fe4000001161d */
[----:B------:R-:W-:Y:S02]  /*10d00*/  PRMT R47, R15, 0x7604, R24 ;  /* 0x000076040f2f7816 */ /* 0x000fe40000000018 */
[----:B------:R-:W-:Y:S02]  /*10d10*/  LOP3.LUT R25, R12, R25, RZ, 0x3c, !PT ;  /* 0x000000190c197212 */ /* 0x000fe400078e3cff */
[----:B------:R-:W-:-:S02]  /*10d20*/  IADD3 R0, R16, R3, R40 ;  /* 0x0000000310007210 */ /* 0x000fc40007ffe028 */
[----:B------:R-:W-:Y:S02]  /*10d30*/  LOP3.LUT R24, R29, 0xff, RZ, 0xc0, !PT ;  /* 0x000000ff1d187812 */ /* 0x000fe400078ec0ff */
[----:B------:R-:W-:Y:S02]  /*10d40*/  SHF.R.U32.HI R12, RZ, 0x8, R20 ;  /* 0x00000008ff0c7819 */ /* 0x000fe40000011614 */
[----:B------:R-:W-:Y:S02]  /*10d50*/  LOP3.LUT R3, R13, 0xff, RZ, 0xc0, !PT ;  /* 0x000000ff0d037812 */ /* 0x000fe400078ec0ff */
[----:B------:R-:W-:Y:S02]  /*10d60*/  LOP3.LUT R27, R20, 0xff, RZ, 0xc0, !PT ;  /* 0x000000ff141b7812 */ /* 0x000fe400078ec0ff */
[----:B------:R-:W-:Y:S02]  /*10d70*/  LOP3.LUT R26, R12, 0xff, RZ, 0xc0, !PT ;  /* 0x000000ff0c1a7812 */ /* 0x000fe400078ec0ff */
[----:B------:R-:W-:Y:S01]  /*10d80*/  PRMT R49, R3, 0x7604, R24 ;  /* 0x0000760403317816 */ /* 0x000fe20000000018 */
[----:B------:R-:W-:Y:S01]  /*10d90*/  LDS.128 R12, [R0+0x1c400] ;  /* 0x01c40000000c7984 */ /* 0x000fe20000000c00 */
[----:B------:R-:W-:-:S02]  /*10da0*/  IADD3 R3, R16, R25, R40 ;  /* 0x0000001910037210 */ /* 0x000fc40007ffe028 */
[----:B------:R-:W-:Y:S02]  /*10db0*/  PRMT R51, R26, 0x7604, R27 ;  /* 0x000076041a337816 */ /* 0x000fe4000000001b */
[----:B------:R-:W-:Y:S01]  /*10dc0*/  SHF.R.U32.HI R34, RZ, 0x8, R21 ;  /* 0x00000008ff227819 */ /* 0x000fe20000011615 */
[----:B------:R-:W0:Y:S01]  /*10dd0*/  LDS.128 R24, [R3+0x1c400] ;  /* 0x01c4000003187984 */ /* 0x000e220000000c00 */
[----:B------:R-:W-:Y:S02]  /*10de0*/  LOP3.LUT R37, R21, 0xff, RZ, 0xc0, !PT ;  /* 0x000000ff15257812 */ /* 0x000fe400078ec0ff */
[----:B------:R-:W-:Y:S02]  /*10df0*/  LOP3.LUT R34, R34, 0xff, RZ, 0xc0, !PT ;  /* 0x000000ff22227812 */ /* 0x000fe400078ec0ff */
[----:B------:R-:W-:Y:S02]  /*10e00*/  SHF.R.U32.HI R40, RZ, 0x10, R30 ;  /* 0x00000010ff287819 */ /* 0x000fe4000001161e */
        /* <DEDUP_REMOVED lines=9> */
[----:B------:R-:W-:Y:S02]  /*10ea0*/  SHF.R.U32.HI R42, RZ, 0x10, R31 ;  /* 0x00000010ff2a7819 */ /* 0x000fe4000001161f */
[----:B------:R-:W-:Y:S02]  /*10eb0*/  PRMT R35, R34, 0x7054, R35 ;  /* 0x0000705422237816 */ /* 0x000fe40000000023 */
[----:B------:R-:W-:Y:S02]  /*10ec0*/  PRMT R43, R40, 0x7054, R41 ;  /* 0x00007054282b7816 */ /* 0x000fe40000000029 */
[----:B------:R-:W-:-:S02]  /*10ed0*/  SHF.R.U32.HI R34, RZ, 0x10, R28 ;  /* 0x00000010ff227819 */ /* 0x000fc4000001161c */
[----:B------:R-:W-:Y:S02]  /*10ee0*/  SHF.R.U32.HI R40, RZ, 0x10, R20 ;  /* 0x00000010ff287819 */ /* 0x000fe40000011614 */
[----:B------:R-:W-:Y:S02]  /*10ef0*/  PRMT R49, R38, 0x7054, R49 ;  /* 0x0000705426317816 */ /* 0x000fe40000000031 */
[----:B------:R-:W-:Y:S02]  /*10f00*/  SHF.R.U32.HI R41, RZ, 0x10, R21 ;  /* 0x00000010ff297819 */ /* 0x000fe40000011615 */
[----:B------:R-:W-:Y:S02]  /*10f10*/  LOP3.LUT R42, R42, 0xff, RZ, 0xc0, !PT ;  /* 0x000000ff2a2a7812 */ /* 0x000fe400078ec0ff */
[----:B------:R-:W-:Y:S02]  /*10f20*/  LOP3.LUT R34, R34, 0xff, RZ, 0xc0, !PT ;  /* 0x000000ff22227812 */ /* 0x000fe400078ec0ff */
[----:B------:R-:W-:-:S02]  /*10f30*/  LOP3.LUT R40, R40, 0xff, RZ, 0xc0, !PT ;  /* 0x000000ff28287812 */ /* 0x000fc400078ec0ff */
[----:B------:R-:W-:Y:S02]  /*10f40*/  LOP3.LUT R49, R49, 0xff000000, R29, 0xf8, !PT ;  /* 0xff00000031317812 */ /* 0x000fe400078ef81d */
[----:B------:R-:W-:Y:S02]  /*10f50*/  LOP3.LUT R41, R41, 0xff, RZ, 0xc0, !PT ;  /* 0x000000ff29297812 */ /* 0x000fe400078ec0ff */
[----:B------:R-:W-:Y:S02]  /*10f60*/  PRMT R45, R42, 0x7054, R45 ;  /* 0x000070542a2d7816 */ /* 0x000fe4000000002d */
[----:B------:R-:W-:Y:S02]  /*10f70*/  PRMT R47, R34, 0x7054, R47 ;  /* 0x00007054222f7816 */ /* 0x000fe4000000002f */
[----:B------:R-:W-:Y:S02]  /*10f80*/  PRMT R51, R40, 0x7054, R51 ;  /* 0x0000705428337816 */ /* 0x000fe40000000033 */
[----:B------:R-:W-:-:S02]  /*10f90*/  LOP3.LUT R42, R37, 0xff000000, R33, 0xf8, !PT ;  /* 0xff000000252a7812 */ /* 0x000fc400078ef821 */
[----:B------:R-:W-:Y:S02]  /*10fa0*/  F2FP.F16.E4M3.UNPACK_B R46, R49.H1 ;  /* 0x00000031ff2e723e */ /* 0x000fe400030006ff */
[----:B0-----:R-:W-:Y:S02]  /*10fb0*/  F2FP.F16.E4M3.UNPACK_B R34, R25.H1 ;  /* 0x00000019ff22723e */ /* 0x001fe400030006ff */
[----:B------:R-:W-:Y:S02]  /*10fc0*/  PRMT R53, R41, 0x7054, R44 ;  /* 0x0000705429357816 */ /* 0x000fe4000000002c */
[----:B------:R-:W-:Y:S02]  /*10fd0*/  LOP3.LUT R41, R35, 0xff000000, R32, 0xf8, !PT ;  /* 0xff00000023297812 */ /* 0x000fe400078ef820 */
[----:B------:R-:W-:Y:S02]  /*10fe0*/  LOP3.LUT R30, R43, 0xff000000, R30, 0xf8, !PT ;  /* 0xff0000002b1e7812 */ /* 0x000fe400078ef81e */
[----:B------:R-:W-:-:S02]  /*10ff0*/  LOP3.LUT R44, R45, 0xff000000, R31, 0xf8, !PT ;  /* 0xff0000002d2c7812 */ /* 0x000fc400078ef81f */
[----:B------:R-:W-:Y:S02]  /*11000*/  LOP3.LUT R47, R47, 0xff000000, R28, 0xf8, !PT ;  /* 0xff0000002f2f7812 */ /* 0x000fe400078ef81c */
[----:B------:R-:W-:Y:S01]  /*11010*/  LOP3.LUT R48, R51, 0xff000000, R20, 0xf8, !PT ;  /* 0xff00000033307812 */ /* 0x000fe200078ef814 */
[----:B------:R-:W-:Y:S01]  /*11020*/  HADD2.F32 R51, -RZ, R46.H0_H0 ;  /* 0x2000002eff337230 */ /* 0x000fe20000004100 */
[----:B------:R-:W-:Y:S02]  /*11030*/  F2FP.F16.E4M3.UNPACK_B R43, R42.H1 ;  /* 0x0000002aff2b723e */ /* 0x000fe400030006ff */
[-C--:B------:R-:W-:Y:S02]  /*11040*/  F2FP.F16.E4M3.UNPACK_B R31, R15.reuse ;  /* 0x0000000fff1f723e */ /* 0x080fe400020006ff */
[----:B------:R-:W-:Y:S01]  /*11050*/  F2FP.F16.E4M3.UNPACK_B R32, R15.H1 ;  /* 0x0000000fff20723e */ /* 0x000fe200030006ff */
[----:B------:R-:W-:Y:S01]  /*11060*/  HADD2.F32 R45, -RZ, R43.H0_H0 ;  /* 0x2000002bff2d7230 */ /* 0x000fe20000004100 */
[----:B------:R-:W-:-:S02]  /*11070*/  F2FP.F16.E4M3.UNPACK_B R28, R13.H1 ;  /* 0x0000000dff1c723e */ /* 0x000fc400030006ff */
[-C--:B------:R-:W-:Y:S02]  /*11080*/  F2FP.F16.E4M3.UNPACK_B R15, R12.reuse ;  /* 0x0000000cff0f723e */ /* 0x080fe400020006ff */
[----:B------:R-:W-:Y:S01]  /*11090*/  F2FP.F16.E4M3.UNPACK_B R20, R12.H1 ;  /* 0x0000000cff14723e */ /* 0x000fe200030006ff */
[--C-:B------:R-:W-:Y:S01]  /*110a0*/  HADD2.F32 R12, -RZ, R34.reuse.H0_H0 ;  /* 0x20000022ff0c7230 */ /* 0x100fe20000004100 */
[----:B------:R-:W-:Y:S01]  /*110b0*/  LOP3.LUT R50, R53, 0xff000000, R21, 0xf8, !PT ;  /* 0xff00000035327812 */ /* 0x000fe200078ef815 */
[----:B------:R-:W-:Y:S01]  /*110c0*/  HADD2.F32 R34, -RZ, R34.H1_H1 ;  /* 0x30000022ff227230 */ /* 0x000fe20000004100 */
[----:B------:R-:W-:Y:S02]  /*110d0*/  F2FP.F16.E4M3.UNPACK_B R21, R13 ;  /* 0x0000000dff15723e */ /* 0x000fe400020006ff */
[-C--:B------:R-:W-:Y:S01]  /*110e0*/  F2FP.F16.E4M3.UNPACK_B R13, R14.reuse ;  /* 0x0000000eff0d723e */ /* 0x080fe200020006ff */
[----:B------:R-:W-:Y:S01]  /*110f0*/  FMUL.FTZ R53, R12, R51 ;  /* 0x000000330c357220 */ /* 0x000fe20000410000 */
[----:B------:R-:W-:Y:S01]  /*11100*/  F2FP.F16.E4M3.UNPACK_B R29, R14.H1 ;  /* 0x0000000eff1d723e */ /* 0x000fe200030006ff */
[--C-:B------:R-:W-:Y:S01]  /*11110*/  HADD2.F32 R14, -RZ, R28.reuse.H0_H0 ;  /* 0x2000001cff0e7230 */ /* 0x100fe20000004100 */
[----:B------:R-:W-:Y:S01]  /*11120*/  F2FP.F16.E4M3.UNPACK_B R33, R25 ;  /* 0x00000019ff21723e */ /* 0x000fe200020006ff */
[----:B------:R-:W-:Y:S01]  /*11130*/  HADD2.F32 R28, -RZ, R28.H1_H1 ;  /* 0x3000001cff1c7230 */ /* 0x000fe20000004100 */
[----:B------:R-:W-:-:S02]  /*11140*/  F2FP.F16.E4M3.UNPACK_B R38, R27 ;  /* 0x0000001bff26723e */ /* 0x000fc400020006ff */
[----:B------:R-:W-:Y:S02]  /*11150*/  F2FP.F16.E4M3.UNPACK_B R40, R27.H1 ;  /* 0x0000001bff28723e */ /* 0x000fe400030006ff */
[-C--:B------:R-:W-:Y:S02]  /*11160*/  F2FP.F16.E4M3.UNPACK_B R25, R24.reuse ;  /* 0x00000018ff19723e */ /* 0x080fe400020006ff */
[----:B------:R-:W-:Y:S01]  /*11170*/  F2FP.F16.E4M3.UNPACK_B R27, R24.H1 ;  /* 0x00000018ff1b723e */ /* 0x000fe200030006ff */
[-C--:B------:R-:W-:Y:S01]  /*11180*/  FMUL.FTZ R24, R12, R45.reuse ;  /* 0x0000002d0c187220 */ /* 0x080fe20000410000 */
[C---:B------:R-:W-:Y:S01]  /*11190*/  FFMA.FTZ R12, R14.reuse, R45, -R53 ;  /* 0x0000002d0e0c7223 */ /* 0x040fe20000010835 */
[----:B------:R-:W-:Y:S01]  /*111a0*/  F2FP.F16.E4M3.UNPACK_B R49, R49 ;  /* 0x00000031ff31723e */ /* 0x000fe200020006ff */
[----:B------:R-:W-:Y:S01]  /*111b0*/  HADD2.F32 R53, -RZ, R46.H1_H1 ;  /* 0x3000002eff357230 */ /* 0x000fe20000004100 */
[----:B------:R-:W-:Y:S01]  /*111c0*/  F2FP.F16.E4M3.UNPACK_B R42, R42 ;  /* 0x0000002aff2a723e */ /* 0x000fe200020006ff */
[----:B------:R-:W-:Y:S01]  /*111d0*/  HADD2.F32 R45, -RZ, R43.H1_H1 ;  /* 0x3000002bff2d7230 */ /* 0x000fe20000004100 */
[-C--:B------:R-:W-:Y:S01]  /*111e0*/  F2FP.F16.E4M3.UNPACK_B R35, R26.reuse ;  /* 0x0000001aff23723e */ /* 0x080fe200020006ff */
[----:B------:R-:W-:Y:S01]  /*111f0*/  FFMA.FTZ R14, R14, R51, R24 ;  /* 0x000000330e0e7223 */ /* 0x000fe20000010018 */
[----:B------:R-:W-:Y:S01]  /*11200*/  F2FP.F16.E4M3.UNPACK_B R37, R26.H1 ;  /* 0x0000001aff25723e */ /* 0x000fe200030006ff */
[----:B------:R-:W-:-:S02]  /*11210*/  HADD2.F32 R51, -RZ, R49.H0_H0 ;  /* 0x20000031ff337230 */ /* 0x000fc40000004100 */
[C---:B------:R-:W-:Y:S01]  /*11220*/  FMUL.FTZ R57, R34.reuse, R53 ;  /* 0x0000003522397220 */ /* 0x040fe20000410000 */
[----:B------:R-:W-:Y:S02]  /*11230*/  HADD2.F32 R26, -RZ, R33.H0_H0 ;  /* 0x20000021ff1a7230 */ /* 0x000fe40000004100 */
[-C--:B------:R-:W-:Y:S01]  /*11240*/  FMUL.FTZ R34, R34, R45.reuse ;  /* 0x0000002d22227220 */ /* 0x080fe20000410000 */
[----:B------:R-:W-:Y:S02]  /*11250*/  HADD2.F32 R43, -RZ, R42.H0_H0 ;  /* 0x2000002aff2b7230 */ /* 0x000fe40000004100 */
[----:B------:R-:W-:Y:S01]  /*11260*/  FFMA.FTZ R57, R28, R45, -R57 ;  /* 0x0000002d1c397223 */ /* 0x000fe20000010839 */
[----:B------:R-:W-:Y:S02]  /*11270*/  HADD2.F32 R24, -RZ, R21.H0_H0 ;  /* 0x20000015ff187230 */ /* 0x000fe40000004100 */
[----:B------:R-:W-:Y:S01]  /*11280*/  FMUL.FTZ R55, R26, R51 ;  /* 0x000000331a377220 */ /* 0x000fe20000410000 */
[----:B------:R-:W-:Y:S01]  /*11290*/  FFMA.FTZ R53, R28, R53, R34 ;  /* 0x000000351c357223 */ /* 0x000fe20000010022 */
[----:B------:R-:W-:Y:S01]  /*112a0*/  FMUL.FTZ R26, R26, R43 ;  /* 0x0000002b1a1a7220 */ /* 0x000fe20000410000 */
[----:B------:R-:W-:Y:S01]  /*112b0*/  F2FP.F16.E4M3.UNPACK_B R45, R50.H1 ;  /* 0x00000032ff2d723e */ /* 0x000fe200030006ff */
[----:B------:R-:W-:Y:S01]  /*112c0*/  HADD2.F32 R34, -RZ, R49.H1_H1 ;  /* 0x30000031ff227230 */ /* 0x000fe20000004100 */
[----:B------:R-:W-:Y:S01]  /*112d0*/  F2FP.F16.E4M3.UNPACK_B R28, R44.H1 ;  /* 0x0000002cff1c723e */ /* 0x000fe200030006ff */
[----:B------:R-:W-:Y:S01]  /*112e0*/  FFMA.FTZ R51, R24, R51, R26 ;  /* 0x0000003318337223 */ /* 0x000fe2000001001a */
[----:B------:R-:W-:-:S02]  /*112f0*/  HADD2.F32 R33, -RZ, R33.H1_H1 ;  /* 0x30000021ff217230 */ /* 0x000fc40000004100 */
[----:B------:R-:W-:Y:S01]  /*11300*/  FFMA.FTZ R55, R24, R43, -R55 ;  /* 0x0000002b18377223 */ /* 0x000fe20000010837 */
[----:B------:R-:W-:Y:S01]  /*11310*/  HADD2.F32 R42, -RZ, R42.H1_H1 ;  /* 0x3000002aff2a7230 */ /* 0x000fe20000004100 */
[----:B------:R-:W-:Y:S01]  /*11320*/  F2FP.F16.E4M3.UNPACK_B R50, R50 ;  /* 0x00000032ff32723e */ /* 0x000fe200020006ff */
        /* <DEDUP_REMOVED lines=9> */
[-C--:B------:R-:W-:Y:S01]  /*113c0*/  FMUL.FTZ R26, R26, R43.reuse ;  /* 0x0000002b1a1a7220 */ /* 0x080fe20000410000 */
[----:B------:R-:W-:Y:S02]  /*113d0*/  HADD2.F32 R45, -RZ, R45.H1_H1 ;  /* 0x3000002dff2d7230 */ /* 0x000fe40000004100 */
[C---:B------:R-:W-:Y:S01]  /*113e0*/  FFMA.FTZ R46, R21.reuse, R42, -R46 ;  /* 0x0000002a152e7223 */ /* 0x040fe2000001082e */
[----:B------:R-:W-:Y:S01]  /*113f0*/  FFMA.FTZ R42, R21, R34, R33 ;  /* 0x00000022152a7223 */ /* 0x000fe20000010021 */
[----:B------:R-:W-:Y:S02]  /*11400*/  HADD2.F32 R40, -RZ, R40.H1_H1 ;  /* 0x30000028ff287230 */ /* 0x000fe40000004100 */
[C---:B------:R-:W-:Y:S01]  /*11410*/  FFMA.FTZ R56, R24.reuse, R43, -R59 ;  /* 0x0000002b18387223 */ /* 0x040fe2000001083b */
[----:B------:R-:W-:Y:S01]  /*11420*/  FFMA.FTZ R58, R24, R49, R26 ;  /* 0x00000031183a7223 */ /* 0x000fe2000001001a */
[----:B------:R-:W-:-:S02]  /*11430*/  HADD2.F32 R33, -RZ, R28.H1_H1 ;  /* 0x3000001cff217230 */ /* 0x000fc40000004100 */
[----:B------:R-:W-:Y:S02]  /*11440*/  HADD2.F32 R28, -RZ, R50.H0_H0 ;  /* 0x20000032ff1c7230 */ /* 0x000fe40000004100 */
[C---:B------:R-:W-:Y:S01]  /*11450*/  FMUL.FTZ R49, R40.reuse, R45 ;  /* 0x0000002d28317220 */ /* 0x040fe20000410000 */
[----:B------:R-:W-:Y:S02]  /*11460*/  HADD2.F32 R24, -RZ, R38.H0_H0 ;  /* 0x20000026ff187230 */ /* 0x000fe40000004100 */
[----:B------:R-:W-:Y:S01]  /*11470*/  FMUL.FTZ R40, R40, R33 ;  /* 0x0000002128287220 */ /* 0x000fe20000410000 */
[----:B------:R-:W-:Y:S02]  /*11480*/  HADD2.F32 R32, -RZ, R32.H1_H1 ;  /* 0x30000020ff207230 */ /* 0x000fe40000004100 */
[----:B------:R-:W-:Y:S02]  /*11490*/  HADD2.F32 R26, -RZ, R44.H0_H0 ;  /* 0x2000002cff1a7230 */ /* 0x000fe40000004100 */
[----:B------:R-:W-:Y:S01]  /*114a0*/  FMUL.FTZ R34, R24, R28 ;  /* 0x0000001c18227220 */ /* 0x000fe20000410000 */
[----:B------:R-:W-:-:S02]  /*114b0*/  HADD2.F32 R21, -RZ, R31.H0_H0 ;  /* 0x2000001fff157230 */ /* 0x000fc40000004100 */
[C---:B------:R-:W-:Y:S01]  /*114c0*/  FFMA.FTZ R61, R32.reuse, R33, -R49 ;  /* 0x00000021203d7223 */ /* 0x040fe20000010831 */
[----:B------:R-:W-:Y:S01]  /*114d0*/  FFMA.FTZ R63, R32, R45, R40 ;  /* 0x0000002d203f7223 */ /* 0x000fe20000010028 */
[-C--:B------:R-:W-:Y:S01]  /*114e0*/  FMUL.FTZ R43, R24, R26.reuse ;  /* 0x0000001a182b7220 */ /* 0x080fe20000410000 */
[----:B------:R-:W-:Y:S01]  /*114f0*/  F2FP.F16.E4M3.UNPACK_B R32, R47.H1 ;  /* 0x0000002fff20723e */ /* 0x000fe200030006ff */
[C---:B------:R-:W-:Y:S01]  /*11500*/  FFMA.FTZ R49, R21.reuse, R26, -R34 ;  /* 0x0000001a15317223 */ /* 0x040fe20000010822 */
[----:B------:R-:W-:Y:S01]  /*11510*/  F2FP.F16.E4M3.UNPACK_B R26, R41.H1 ;  /* 0x00000029ff1a723e */ /* 0x000fe200030006ff */
[----:B------:R-:W-:Y:S01]  /*11520*/  FFMA.FTZ R52, R21, R28, R43 ;  /* 0x0000001c15347223 */ /* 0x000fe2000001002b */
[----:B------:R-:W-:Y:S01]  /*11530*/  HADD2.F32 R50, -RZ, R50.H1_H1 ;  /* 0x30000032ff327230 */ /* 0x000fe20000004100 */
[----:B------:R-:W-:Y:S01]  /*11540*/  F2FP.F16.E4M3.UNPACK_B R47, R47 ;  /* 0x0000002fff2f723e */ /* 0x000fe200020006ff */
[----:B------:R-:W-:Y:S01]  /*11550*/  HADD2.F32 R38, -RZ, R38.H1_H1 ;  /* 0x30000026ff267230 */ /* 0x000fe20000004100 */
[----:B------:R-:W-:Y:S01]  /*11560*/  F2FP.F16.E4M3.UNPACK_B R41, R41 ;  /* 0x00000029ff29723e */ /* 0x000fe200020006ff */
[----:B------:R-:W-:Y:S01]  /*11570*/  HADD2.F32 R33, -RZ, R32.H0_H0 ;  /* 0x20000020ff217230 */ /* 0x000fe20000004100 */
[----:B------:R-:W-:Y:S01]  /*11580*/  F2FP.SATFINITE.E4M3.F32.PACK_AB_MERGE_C R58, R63, R58, RZ ;  /* 0x0000003a3f3a723e */ /* 0x000fe200048070ff */
[----:B------:R-:W-:-:S02]  /*11590*/  HADD2.F32 R24, -RZ, R27.H0_H0 ;  /* 0x2000001bff187230 */ /* 0x000fc40000004100 */
[----:B------:R-:W-:Y:S01]  /*115a0*/  FMUL.FTZ R40, R38, R50 ;  /* 0x0000003226287220 */ /* 0x000fe20000410000 */
[----:B------:R-:W-:Y:S02]  /*115b0*/  HADD2.F32 R44, -RZ, R44.H1_H1 ;  /* 0x3000002cff2c7230 */ /* 0x000fe40000004100 */
[----:B------:R-:W-:Y:S02]  /*115c0*/  HADD2.F32 R28, -RZ, R26.H0_H0 ;  /* 0x2000001aff1c7230 */ /* 0x000fe40000004100 */
[----:B------:R-:W-:Y:S01]  /*115d0*/  FMUL.FTZ R34, R24, R33 ;  /* 0x0000002118227220 */ /* 0x000fe20000410000 */
[----:B------:R-:W-:Y:S02]  /*115e0*/  HADD2.F32 R31, -RZ, R31.H1_H1 ;  /* 0x3000001fff1f7230 */ /* 0x000fe40000004100 */
[----:B------:R-:W-:Y:S01]  /*115f0*/  FMUL.FTZ R43, R38, R44 ;  /* 0x0000002c262b7220 */ /* 0x000fe20000410000 */
[----:B------:R-:W-:Y:S02]  /*11600*/  HADD2.F32 R21, -RZ, R20.H0_H0 ;  /* 0x20000014ff157230 */ /* 0x000fe40000004100 */
[----:B------:R-:W-:Y:S01]  /*11610*/  FMUL.FTZ R24, R24, R28 ;  /* 0x0000001c18187220 */ /* 0x000fe20000410000 */
[----:B------:R-:W-:-:S02]  /*11620*/  HADD2.F32 R32, -RZ, R32.H1_H1 ;  /* 0x30000020ff207230 */ /* 0x000fc40000004100 */
[C---:B------:R-:W-:Y:S01]  /*11630*/  FFMA.FTZ R54, R31.reuse, R44, -R40 ;  /* 0x0000002c1f367223 */ /* 0x040fe20000010828 */
[----:B------:R-:W-:Y:S02]  /*11640*/  HADD2.F32 R27, -RZ, R27.H1_H1 ;  /* 0x3000001bff1b7230 */ /* 0x000fe40000004100 */
[----:B------:R-:W-:Y:S01]  /*11650*/  FFMA.FTZ R59, R31, R50, R43 ;  /* 0x000000321f3b7223 */ /* 0x000fe2000001002b */
[----:B------:R-:W-:Y:S02]  /*11660*/  HADD2.F32 R26, -RZ, R26.H1_H1 ;  /* 0x3000001aff1a7230 */ /* 0x000fe40000004100 */
[C---:B------:R-:W-:Y:S01]  /*11670*/  FFMA.FTZ R40, R21.reuse, R33, R24 ;  /* 0x0000002115287223 */ /* 0x040fe20000010018 */
[----:B------:R-:W-:Y:S02]  /*11680*/  HADD2.F32 R20, -RZ, R20.H1_H1 ;  /* 0x30000014ff147230 */ /* 0x000fe40000004100 */
[----:B------:R-:W-:Y:S01]  /*11690*/  FFMA.FTZ R38, R21, R28, -R34 ;  /* 0x0000001c15267223 */ /* 0x000fe20000010822 */
[C---:B------:R-:W-:Y:S01]  /*116a0*/  FMUL.FTZ R31, R27.reuse, R32 ;  /* 0x000000201b1f7220 */ /* 0x040fe20000410000 */
[----:B------:R-:W-:Y:S01]  /*116b0*/  FMUL.FTZ R33, R27, R26 ;  /* 0x0000001a1b217220 */ /* 0x000fe20000410000 */
[----:B------:R-:W-:Y:S01]  /*116c0*/  HADD2.F32 R27, -RZ, R47.H0_H0 ;  /* 0x2000002fff1b7230 */ /* 0x000fe20000004100 */
[----:B------:R-:W-:Y:S01]  /*116d0*/  F2FP.F16.E4M3.UNPACK_B R28, R48.H1 ;  /* 0x00000030ff1c723e */ /* 0x000fe200030006ff */
[----:B------:R-:W-:-:S02]  /*116e0*/  HADD2.F32 R21, -RZ, R25.H0_H0 ;  /* 0x20000019ff157230 */ /* 0x000fc40000004100 */
[C---:B------:R-:W-:Y:S01]  /*116f0*/  FFMA.FTZ R43, R20.reuse, R26, -R31 ;  /* 0x0000001a142b7223 */ /* 0x040fe2000001081f */
        /* <DEDUP_REMOVED lines=31> */
[--C-:B------:R-:W-:Y:S02]  /*118f0*/  HADD2.F32 R20, -RZ, R35.reuse.H0_H0 ;  /* 0x20000023ff147230 */ /* 0x100fe40000004100 */
[-C--:B------:R-:W-:Y:S01]  /*11900*/  FMUL.FTZ R21, R37, R26.reuse ;  /* 0x0000001a25157220 */ /* 0x080fe20000410000 */
[----:B------:R-:W-:Y:S02]  /*11910*/  HADD2.F32 R35, -RZ, R35.H1_H1 ;  /* 0x30000023ff237230 */ /* 0x000fe40000004100 */
[----:B------:R-:W-:Y:S01]  /*11920*/  FFMA.FTZ R37, R29, R26, -R24 ;  /* 0x0000001a1d257223 */ /* 0x000fe20000010818 */
[----:B------:R-:W-:-:S02]  /*11930*/  HADD2.F32 R24, -RZ, R48.H0_H0 ;  /* 0x20000030ff187230 */ /* 0x000fc40000004100 */
[----:B------:R-:W-:Y:S01]  /*11940*/  FFMA.FTZ R50, R29, R28, R21 ;  /* 0x0000001c1d327223 */ /* 0x000fe20000010015 */
[----:B------:R-:W-:Y:S02]  /*11950*/  HADD2.F32 R21, -RZ, R30.H0_H0 ;  /* 0x2000001eff157230 */ /* 0x000fe40000004100 */
[----:B------:R-:W-:Y:S02]  /*11960*/  HADD2.F32 R48, -RZ, R48.H1_H1 ;  /* 0x30000030ff307230 */ /* 0x000fe40000004100 */
[C---:B------:R-:W-:Y:S01]  /*11970*/  FMUL.FTZ R26, R20.reuse, R24 ;  /* 0x00000018141a7220 */ /* 0x040fe20000410000 */
[----:B------:R-:W-:Y:S02]  /*11980*/  HADD2.F32 R30, -RZ, R30.H1_H1 ;  /* 0x3000001eff1e7230 */ /* 0x000fe40000004100 */
[----:B------:R-:W-:Y:S01]  /*11990*/  FMUL.FTZ R25, R20, R21 ;  /* 0x0000001514197220 */ /* 0x000fe20000410000 */
[--C-:B------:R-:W-:Y:S02]  /*119a0*/  HADD2.F32 R15, -RZ, R13.reuse.H0_H0 ;  /* 0x2000000dff0f7230 */ /* 0x100fe40000004100 */
[----:B------:R-:W-:Y:S01]  /*119b0*/  FMUL.FTZ R28, R35, R48 ;  /* 0x00000030231c7220 */ /* 0x000fe20000410000 */
[----:B------:R-:W-:-:S02]  /*119c0*/  HADD2.F32 R13, -RZ, R13.H1_H1 ;  /* 0x3000000dff0d7230 */ /* 0x000fc40000004100 */
[----:B------:R-:W-:Y:S01]  /*119d0*/  FMUL.FTZ R35, R35, R30 ;  /* 0x0000001e23237220 */ /* 0x000fe20000410000 */
[----:B------:R-:W-:Y:S01]  /*119e0*/  F2FP.SATFINITE.E4M3.F32.PACK_AB_MERGE_C R50, R50, R27, RZ ;  /* 0x0000001b3232723e */ /* 0x000fe200048070ff */
[C---:B------:R-:W-:Y:S01]  /*119f0*/  FFMA.FTZ R26, R15.reuse, R21, -R26 ;  /* 0x000000150f1a7223 */ /* 0x040fe2000001081a */
[----:B------:R-:W-:Y:S01]  /*11a00*/  FFMA.FTZ R20, R15, R24, R25 ;  /* 0x000000180f147223 */ /* 0x000fe20000010019 */
[C---:B------:R-:W-:Y:S01]  /*11a10*/  FFMA.FTZ R21, R13.reuse, R30, -R28 ;  /* 0x0000001e0d157223 */ /* 0x040fe2000001081c */
[----:B------:R-:W-:Y:S01]  /*11a20*/  FFMA.FTZ R35, R13, R48, R35 ;  /* 0x000000300d237223 */ /* 0x000fe20000010023 */
[----:B------:R-:W-:Y:S02]  /*11a30*/  F2FP.SATFINITE.E4M3.F32.PACK_AB_MERGE_C R13, R57, R12, RZ ;  /* 0x0000000c390d723e */ /* 0x000fe400048070ff */
        /* <DEDUP_REMOVED lines=15> */
.L_x_8383:
[----:B------:R-:W-:Y:S05]  /*11b30*/  BSYNC B1 ;  /* 0x0000000000017941 */ /* 0x000fea0003800000 */
.L_x_8382:
        /* <DEDUP_REMOVED lines=107> */
[-C--:B------:R-:W-:Y:S01]  /*121f0*/  F2FP.F16.E4M3.UNPACK_B R9, R33.reuse ;  /* 0x00000021ff09723e */ /* 0x080fe200020006ff */
[----:B------:R-:W-:Y:S01]  /*12200*/  FFMA.FTZ R47, R5, R34, R47 ;  /* 0x00000022052f7223 */ /* 0x000fe2000001002f */
[----:B------:R-:W-:Y:S01]  /*12210*/  HADD2.F32 R5, -RZ, R20.H0_H0 ;  /* 0x20000014ff057230 */ /* 0x000fe20000004100 */
[----:B------:R-:W-:Y:S01]  /*12220*/  F2FP.F16.E4M3.UNPACK_B R33, R33.H1 ;  /* 0x00000021ff21723e */ /* 0x000fe200030006ff */
[----:B------:R-:W-:Y:S01]  /*12230*/  HADD2.F32 R32, -RZ, R29.H0_H0 ;  /* 0x2000001dff207230 */ /* 0x000fe20000004100 */
[----:B------:R-:W-:Y:S01]  /*12240*/  F2FP.F16.E4M3.UNPACK_B R41, R41.H1 ;  /* 0x00000029ff29723e */ /* 0x000fe200030006ff */
[----:B------:R-:W-:Y:S01]  /*12250*/  HADD2.F32 R10, -RZ, R9.H0_H0 ;  /* 0x20000009ff0a7230 */ /* 0x000fe20000004100 */
[----:B------:R-:W-:Y:S01]  /*12260*/  F2FP.F16.E4M3.UNPACK_B R15, R15.H1 ;  /* 0x0000000fff0f723e */ /* 0x000fe200030006ff */
[----:B------:R-:W-:-:S02]  /*12270*/  HADD2.F32 R30, -RZ, R37.H1_H1 ;  /* 0x30000025ff1e7230 */ /* 0x000fc40000004100 */
[C---:B------:R-:W-:Y:S01]  /*12280*/  FMUL.FTZ R49, R5.reuse, R32 ;  /* 0x0000002005317220 */ /* 0x040fe20000410000 */
[----:B------:R-:W-:Y:S02]  /*12290*/  HADD2.F32 R25, -RZ, R25.H1_H1 ;  /* 0x30000019ff197230 */ /* 0x000fe40000004100 */
[----:B------:R-:W-:Y:S01]  /*122a0*/  FMUL.FTZ R5, R5, R10 ;  /* 0x0000000a05057220 */ /* 0x000fe20000410000 */
[----:B------:R-:W-:Y:S01]  /*122b0*/  HADD2.F32 R28, -RZ, R28.H1_H1 ;  /* 0x3000001cff1c7230 */ /* 0x000fe20000004100 */
[----:B------:R-:W-:Y:S01]  /*122c0*/  F2FP.F16.E4M3.UNPACK_B R8, R24 ;  /* 0x00000018ff08723e */ /* 0x000fe200020006ff */
[----:B------:R-:W-:Y:S02]  /*122d0*/  HADD2.F32 R4, -RZ, R7.H0_H0 ;  /* 0x20000007ff047230 */ /* 0x000fe40000004100 */
[C---:B------:R-:W-:Y:S01]  /*122e0*/  FMUL.FTZ R34, R25.reuse, R30 ;  /* 0x0000001e19227220 */ /* 0x040fe20000410000 */
[----:B------:R-:W-:Y:S02]  /*122f0*/  HADD2.F32 R13, -RZ, R13.H1_H1 ;  /* 0x3000000dff0d7230 */ /* 0x000fe40000004100 */
[----:B------:R-:W-:Y:S01]  /*12300*/  FMUL.FTZ R25, R25, R28 ;  /* 0x0000001c19197220 */ /* 0x000fe20000410000 */
[----:B------:R-:W-:-:S02]  /*12310*/  HADD2.F32 R29, -RZ, R29.H1_H1 ;  /* 0x3000001dff1d7230 */ /* 0x000fc40000004100 */
[C---:B------:R-:W-:Y:S01]  /*12320*/  FFMA.FTZ R49, R4.reuse, R10, -R49 ;  /* 0x0000000a04317223 */ /* 0x040fe20000010831 */
[----:B------:R-:W-:Y:S01]  /*12330*/  FFMA.FTZ R32, R4, R32, R5 ;  /* 0x0000002004207223 */ /* 0x000fe20000010005 */
[C---:B------:R-:W-:Y:S01]  /*12340*/  FFMA.FTZ R37, R13.reuse, R28, -R34 ;  /* 0x0000001c0d257223 */ /* 0x040fe20000010822 */
[----:B------:R-:W-:Y:S02]  /*12350*/  HADD2.F32 R20, -RZ, R20.H1_H1 ;  /* 0x30000014ff147230 */ /* 0x000fe40000004100 */
[----:B------:R-:W-:Y:S01]  /*12360*/  FFMA.FTZ R34, R13, R30, R25 ;  /* 0x0000001e0d227223 */ /* 0x000fe20000010019 */
[----:B------:R-:W-:Y:S01]  /*12370*/  HADD2.F32 R5, -RZ, R27.H0_H0 ;  /* 0x2000001bff057230 */ /* 0x000fe20000004100 */
[----:B------:R-:W-:Y:S01]  /*12380*/  F2FP.F16.E4M3.UNPACK_B R24, R24.H1 ;  /* 0x00000018ff18723e */ /* 0x000fe200030006ff */
[----:B------:R-:W-:Y:S02]  /*12390*/  HADD2.F32 R10, -RZ, R33.H0_H0 ;  /* 0x20000021ff0a7230 */ /* 0x000fe40000004100 */
[----:B------:R-:W-:Y:S01]  /*123a0*/  FMUL.FTZ R28, R20, R29 ;  /* 0x0000001d141c7220 */ /* 0x000fe20000410000 */
[----:B------:R-:W-:Y:S01]  /*123b0*/  HADD2.F32 R9, -RZ, R9.H1_H1 ;  /* 0x30000009ff097230 */ /* 0x000fe20000004100 */
[----:B------:R-:W-:Y:S01]  /*123c0*/  F2FP.F16.E4M3.UNPACK_B R3, R12 ;  /* 0x0000000cff03723e */ /* 0x000fe200020006ff */
[----:B------:R-:W-:-:S02]  /*123d0*/  HADD2.F32 R13, -RZ, R41.H0_H0 ;  /* 0x20000029ff0d7230 */ /* 0x000fc40000004100 */
[CC--:B------:R-:W-:Y:S01]  /*123e0*/  FMUL.FTZ R30, R5.reuse, R10.reuse ;  /* 0x0000000a051e7220 */ /* 0x0c0fe20000410000 */
[----:B------:R-:W-:Y:S02]  /*123f0*/  HADD2.F32 R4, -RZ, R15.H0_H0 ;  /* 0x2000000fff047230 */ /* 0x000fe40000004100 */
[----:B------:R-:W-:Y:S01]  /*12400*/  FMUL.FTZ R20, R20, R9 ;  /* 0x0000000914147220 */ /* 0x000fe20000410000 */
[----:B------:R-:W-:Y:S02]  /*12410*/  HADD2.F32 R7, -RZ, R7.H1_H1 ;  /* 0x30000007ff077230 */ /* 0x000fe40000004100 */
[-C--:B------:R-:W-:Y:S01]  /*12420*/  FMUL.FTZ R25, R5, R13.reuse ;  /* 0x0000000d05197220 */ /* 0x080fe20000410000 */
[----:B------:R-:W-:Y:S02]  /*12430*/  HADD2.F32 R27, -RZ, R27.H1_H1 ;  /* 0x3000001bff1b7230 */ /* 0x000fe40000004100 */
[C---:B------:R-:W-:Y:S01]  /*12440*/  FFMA.FTZ R48, R4.reuse, R13, R30 ;  /* 0x0000000d04307223 */ /* 0x040fe2000001001e */
[----:B------:R-:W-:Y:S01]  /*12450*/  F2FP.F16.E4M3.UNPACK_B R13, R35.H1 ;  /* 0x00000023ff0d723e */ /* 0x000fe200030006ff */
[C---:B------:R-:W-:Y:S01]  /*12460*/  FFMA.FTZ R44, R7.reuse, R9, -R28 ;  /* 0x00000009072c7223 */ /* 0x040fe2000001081c */
[----:B------:R-:W-:Y:S01]  /*12470*/  FFMA.FTZ R29, R7, R29, R20 ;  /* 0x0000001d071d7223 */ /* 0x000fe20000010014 */
[----:B------:R-:W-:Y:S01]  /*12480*/  FFMA.FTZ R46, R4, R10, -R25 ;  /* 0x0000000a042e7223 */ /* 0x000fe20000010819 */
        /* <DEDUP_REMOVED lines=8> */
[----:B------:R-:W-:Y:S01]  /*12510*/  HADD2.F32 R15, -RZ, R15.H1_H1 ;  /* 0x3000000fff0f7230 */ /* 0x000fe20000004100 */
[----:B------:R-:W-:Y:S01]  /*12520*/  F2FP.F16.E4M3.UNPACK_B R35, R35 ;  /* 0x00000023ff23723e */ /* 0x000fe200020006ff */
[----:B------:R-:W-:Y:S02]  /*12530*/  HADD2.F32 R9, -RZ, R7.H0_H0 ;  /* 0x20000007ff097230 */ /* 0x000fe40000004100 */
[----:B------:R-:W-:Y:S01]  /*12540*/  FMUL.FTZ R25, R5, R20 ;  /* 0x0000001405197220 */ /* 0x000fe20000410000 */
[----:B------:R-:W-:Y:S02]  /*12550*/  HADD2.F32 R13, -RZ, R13.H1_H1 ;  /* 0x3000000dff0d7230 */ /* 0x000fe40000004100 */
[----:B------:R-:W-:Y:S01]  /*12560*/  FFMA.FTZ R41, R15, R28, R27 ;  /* 0x0000001c0f297223 */ /* 0x000fe2000001001b */
[----:B------:R-:W-:-:S02]  /*12570*/  HADD2.F32 R24, -RZ, R24.H1_H1 ;  /* 0x30000018ff187230 */ /* 0x000fc40000004100 */
[----:B------:R-:W-:Y:S01]  /*12580*/  FMUL.FTZ R5, R5, R9 ;  /* 0x0000000905057220 */ /* 0x000fe20000410000 */
[--C-:B------:R-:W-:Y:S01]  /*12590*/  HADD2.F32 R4, -RZ, R12.reuse.H0_H0 ;  /* 0x2000000cff047230 */ /* 0x100fe20000004100 */
[----:B------:R-:W-:Y:S01]  /*125a0*/  F2FP.F16.E4M3.UNPACK_B R21, R21 ;  /* 0x00000015ff15723e */ /* 0x000fe200020006ff */
[----:B------:R-:W-:Y:S02]  /*125b0*/  HADD2.F32 R7, -RZ, R7.H1_H1 ;  /* 0x30000007ff077230 */ /* 0x000fe40000004100 */
[----:B------:R-:W-:Y:S01]  /*125c0*/  FMUL.FTZ R27, R24, R13 ;  /* 0x0000000d181b7220 */ /* 0x000fe20000410000 */
[----:B------:R-:W-:Y:S02]  /*125d0*/  HADD2.F32 R12, -RZ, R12.H1_H1 ;  /* 0x3000000cff0c7230 */ /* 0x000fe40000004100 */
[----:B------:R-:W-:Y:S01]  /*125e0*/  FFMA.FTZ R33, R15, R10, -R30 ;  /* 0x0000000a0f217223 */ /* 0x000fe2000001081e */
        /* <DEDUP_REMOVED lines=19> */
[C---:B------:R-:W-:Y:S01]  /*12720*/  FFMA.FTZ R12, R4.reuse, R9, R5 ;  /* 0x00000009040c7223 */ /* 0x040fe20000010005 */
[----:B------:R-:W-:Y:S01]  /*12730*/  F2FP.F16.E4M3.UNPACK_B R14, R14.H1 ;  /* 0x0000000eff0e723e */ /* 0x000fe200030006ff */
[----:B------:R-:W-:Y:S01]  /*12740*/  FFMA.FTZ R13, R4, R7, -R13 ;  /* 0x00000007040d7223 */ /* 0x000fe2000001080d */
[C---:B------:R-:W-:Y:S01]  /*12750*/  FMUL.FTZ R20, R8.reuse, R35 ;  /* 0x0000002308147220 */ /* 0x040fe20000410000 */
        /* <DEDUP_REMOVED lines=24> */
[----:B------:R-:W-:Y:S02]  /*128e0*/  HADD2.F32 R7, -RZ, R39.H0_H0 ;  /* 0x20000027ff077230 */ /* 0x000fe40000004100 */
[----:B------:R-:W-:Y:S02]  /*128f0*/  HADD2.F32 R31, -RZ, R31.H1_H1 ;  /* 0x3000001fff1f7230 */ /* 0x000fe40000004100 */
[----:B------:R-:W-:Y:S02]  /*12900*/  HADD2.F32 R39, -RZ, R39.H1_H1 ;  /* 0x30000027ff277230 */ /* 0x000fe40000004100 */
[C---:B------:R-:W-:Y:S01]  /*12910*/  FMUL.FTZ R8, R4.reuse, R7 ;  /* 0x0000000704087220 */ /* 0x040fe20000410000 */
[----:B------:R-:W-:Y:S02]  /*12920*/  HADD2.F32 R11, -RZ, R11.H1_H1 ;  /* 0x3000000bff0b7230 */ /* 0x000fe40000004100 */
[----:B------:R-:W-:Y:S01]  /*12930*/  FMUL.FTZ R4, R4, R5 ;  /* 0x0000000504047220 */ /* 0x000fe20000410000 */
[--C-:B------:R-:W-:Y:S01]  /*12940*/  HADD2.F32 R3, -RZ, R6.reuse.H0_H0 ;  /* 0x20000006ff037230 */ /* 0x100fe20000004100 */
[----:B------:R-:W-:Y:S01]  /*12950*/  F2FP.SATFINITE.E4M3.F32.PACK_AB_MERGE_C R21, R26, R21, RZ ;  /* 0x000000151a15723e */ /* 0x000fe200048070ff */
        /* <DEDUP_REMOVED lines=24> */
.L_x_8374:
[----:B------:R-:W-:Y:S05]  /*12ae0*/  BSYNC B0 ;  /* 0x0000000000007941 */ /* 0x000fea0003800000 */
.L_x_8360:
        /* <DEDUP_REMOVED lines=8> */
.L_x_8357:
[----:B------:R-:W-:-:S06]  /*12b70*/  ULOP3.LUT UR4, UR60, 0x1, URZ, 0xfc, !UPT ;  /* 0x000000013c047892 */ /* 0x000fcc000f8efc3f */
[----:B-123--:R-:W-:-:S05]  /*12b80*/  IMAD.U32 R0, RZ, RZ, UR4 ;  /* 0x00000004ff007e24 */ /* 0x00efca000f8e00ff */
[----:B------:R-:W-:-:S13]  /*12b90*/  ISETP.NE.AND P1, PT, R0, 0x3, PT ;  /* 0x000000030000780c */ /* 0x000fda0003f25270 */
[----:B------:R-:W-:Y:S05]  /*12ba0*/  @!P1 BRA `(.L_x_8384) ;  /* 0x0000000000049947 */ /* 0x000fea0003800000 */
[----:B------:R-:W-:Y:S01]  /*12bb0*/  BPT.TRAP 0x1 ;  /* 0x000000040000795c */ /* 0x000fe20000300000 */
.L_x_8384:
[----:B------:R-:W-:Y:S01]  /*12bc0*/  IMAD R137, R231, 0x8, R16 ;  /* 0x00000008e7897824 */ /* 0x000fe200078e0210 */
[----:B-----5:R-:W-:-:S04]  /*12bd0*/  SHF.L.U32 R4, R232, 0x1f, RZ ;  /* 0x0000001fe8047819 */ /* 0x020fc800000006ff */
[----:B------:R1:W2:Y:S01]  /*12be0*/  SYNCS.PHASECHK.TRANS64.TRYWAIT P0, [R137+URZ+0x2e830], R4 ;  /* 0x02e83004890075a7 */ /* 0x0002a2000800017f */
[----:B------:R-:W-:Y:S05]  /*12bf0*/  @!P1 BRA `(.L_x_8385) ;  /* 0x0000000000049947 */ /* 0x000fea0003800000 */
[----:B------:R-:W-:Y:S01]  /*12c00*/  BPT.TRAP 0x1 ;  /* 0x000000040000795c */ /* 0x000fe20000300000 */
.L_x_8385:
[----:B------:R-:W0:Y:S02]  /*12c10*/  S2R R0, SR_TID.X ;  /* 0x0000000000007919 */ /* 0x000e240000002100 */
[----:B0-----:R-:W-:Y:S01]  /*12c20*/  LOP3.LUT R3, R0, 0x7f, RZ, 0xc0, !PT ;  /* 0x0000007f00037812 */ /* 0x001fe200078ec0ff */
[----:B------:R-:W-:-:S03]  /*12c30*/  VIADD R0, R16, 0x20400 ;  /* 0x0002040010007836 */ /* 0x000fc60000000000 */
[----:B------:R-:W-:Y:S02]  /*12c40*/  ISETP.NE.AND P2, PT, R3, RZ, PT ;  /* 0x000000ff0300720c */ /* 0x000fe40003f45270 */
[----:B------:R-:W-:-:S04]  /*12c50*/  SHF.R.U32.HI R0, RZ, 0x4, R0 ;  /* 0x00000004ff007819 */ /* 0x000fc80000011600 */
[----:B------:R-:W-:Y:S01]  /*12c60*/  LOP3.LUT R0, R0, 0x3fff, RZ, 0xc0, !PT ;  /* 0x00003fff00007812 */ /* 0x000fe200078ec0ff */
[----:B--2---:R-:W-:Y:S06]  /*12c70*/  @P0 BRA `(.L_x_8386) ;  /* 0x0000000000080947 */ /* 0x004fec0003800000 */
[----:B------:R-:W0:Y:S02]  /*12c80*/  SYNCS.PHASECHK.TRANS64.TRYWAIT P0, [R137+URZ+0x2e830], R4 ;  /* 0x02e83004890075a7 */ /* 0x000e24000800017f */
[----:B0-----:R-:W-:Y:S05]  /*12c90*/  @!P0 BRA `(.L_x_8387) ;  /* 0x000001b400008947 */ /* 0x001fea0003800000 */
.L_x_8386:
[----:B------:R-:W-:Y:S01]  /*12ca0*/  LOP3.LUT R0, R0, 0x10000, RZ, 0xfc, !PT ;  /* 0x0001000000007812 */ /* 0x000fe200078efcff */
[----:B------:R-:W-:Y:S05]  /*12cb0*/  WARPSYNC.ALL ;  /* 0x0000000000007948 */ /* 0x000fea0003800000 */
[----:B------:R2:W-:Y:S01]  /*12cc0*/  STL [R1+0x48], R0 ;  /* 0x0000480001007387 */ /* 0x0005e20000100800 */
[----:B------:R-:W-:Y:S01]  /*12cd0*/  IMAD R12, R231, 0x700, R0 ;  /* 0x00000700e70c7824 */ /* 0x000fe200078e0200 */
[----:B01----:R-:W-:Y:S01]  /*12ce0*/  LOP3.LUT R4, R36, 0x10000, RZ, 0xfc, !PT ;  /* 0x0001000024047812 */ /* 0x003fe200078efcff */
[----:B------:R-:W-:Y:S01]  /*12cf0*/  IMAD.MOV.U32 R13, RZ, RZ, 0x40000040 ;  /* 0x40000040ff0d7424 */ /* 0x000fe200078e00ff */
[----:B------:R-:W3:Y:S01]  /*12d00*/  LDL R3, [R1+0x7c] ;  /* 0x00007c0001037983 */ /* 0x000ee20000100800 */
[----:B------:R-:W-:Y:S01]  /*12d10*/  IMAD.MOV.U32 R5, RZ, RZ, 0x40000040 ;  /* 0x40000040ff057424 */ /* 0x000fe200078e00ff */
[----:B------:R-:W-:Y:S01]  /*12d20*/  R2UR UR6, R12 ;  /* 0x000000000c0672ca */ /* 0x000fe200000e0000 */
[----:B------:R-:W-:Y:S01]  /*12d30*/  WARPGROUP.ARRIVE ;  /* 0x00000000000079c5 */ /* 0x000fe20000000000 */
[----:B------:R-:W-:Y:S01]  /*12d40*/  R2UR UR7, R13 ;  /* 0x000000000d0772ca */ /* 0x000fe200000e0000 */
[----:B----4-:R-:W-:Y:S01]  /*12d50*/  IMAD.MOV.U32 R7, RZ, RZ, 0x40000040 ;  /* 0x40000040ff077424 */ /* 0x010fe200078e00ff */
[----:B------:R-:W-:Y:S01]  /*12d60*/  R2UR UR4, R4 ;  /* 0x00000000040472ca */ /* 0x000fe200000e0000 */
[----:B------:R-:W-:Y:S01]  /*12d70*/  IMAD.MOV.U32 R9, RZ, RZ, 0x40000040 ;  /* 0x40000040ff097424 */ /* 0x000fe200078e00ff */
[C---:B------:R-:W-:Y:S01]  /*12d80*/  R2UR UR5, R5.reuse ;  /* 0x00000000050572ca */ /* 0x040fe200000e0000 */
[----:B------:R-:W-:Y:S01]  /*12d90*/  IMAD.MOV.U32 R11, RZ, RZ, 0x40000040 ;  /* 0x40000040ff0b7424 */ /* 0x000fe200078e00ff */
[----:B------:R-:W3:Y:S01]  /*12da0*/  LDL R142, [R1+0x50] ;  /* 0x00005000018e7983 */ /* 0x000ee20000100800 */
[----:B------:R-:W-:Y:S01]  /*12db0*/  IMAD.MOV.U32 R15, RZ, RZ, 0x40000040 ;  /* 0x40000040ff0f7424 */ /* 0x000fe200078e00ff */
[----:B--2---:R-:W0:Y:S02]  /*12dc0*/  LDC R0, c[0x0][0x448] ;  /* 0x00011200ff007b82 */ /* 0x004e240000000800 */
[----:B------:R-:W2:Y:S04]  /*12dd0*/  LDL R138, [R1+0x5c] ;  /* 0x00005c00018a7983 */ /* 0x000ea80000100800 */
[----:B------:R-:W4:Y:S03]  /*12de0*/  LDL R139, [R1+0x4c] ;  /* 0x00004c00018b7983 */ /* 0x000f260000100800 */
[----:B------:R-:W-:Y:S01]  /*12df0*/  QGMMA.64x32x32.F32.E4M3.E4M3 R120, gdesc[UR4], RZ, !UPT, gsb0 ;  /* 0x00600000047879f3 */ /* 0x000fe2000c0008ff */
[----:B------:R-:W-:Y:S01]  /*12e00*/  VIADD R6, R12, 0x100 ;  /* 0x000001000c067836 */ /* 0x000fe20000000000 */
[----:B------:R-:W-:Y:S01]  /*12e10*/  R2UR UR12, R4 ;  /* 0x00000000040c72ca */ /* 0x000fe200000e0000 */
[----:B------:R-:W5:Y:S01]  /*12e20*/  LDL R140, [R1+0x40] ;  /* 0x00004000018c7983 */ /* 0x000f620000100800 */
[----:B------:R-:W-:-:S02]  /*12e30*/  R2UR UR13, R5 ;  /* 0x00000000050d72ca */ /* 0x000fc400000e0000 */
        /* <DEDUP_REMOVED lines=49> */
[----:B------:R-:W-:Y:S02]  /*13150*/  VIADD R10, R4, 0x2 ;  /* 0x00000002040a7836 */ /* 0x000fe40000000000 */
[----:B------:R-:W-:Y:S02]  /*13160*/  IMAD.MOV.U32 R7, RZ, RZ, 0x40000040 ;  /* 0x40000040ff077424 */ /* 0x000fe400078e00ff */
[----:B------:R-:W-:Y:S01]  /*13170*/  IMAD.MOV.U32 R11, RZ, RZ, 0x40000040 ;  /* 0x40000040ff0b7424 */ /* 0x000fe200078e00ff */
[----:B------:R-:W-:Y:S02]  /*13180*/  R2UR UR26, R6 ;  /* 0x00000000061a72ca */ /* 0x000fe400000e0000 */
[----:B------:R-:W-:-:S02]  /*13190*/  R2UR UR27, R7 ;  /* 0x00000000071b72ca */ /* 0x000fc400000e0000 */
        /* <DEDUP_REMOVED lines=157> */
[----:B------:R-:W-:-:S02]  /*13b70*/  R2UR UR5, R7 ;  /* 0x00000000070572ca */ /* 0x000fc400000e0000 */
[----:B0-----:R-:W-:-:S13]  /*13b80*/  ISETP.NE.AND P0, PT, R0, 0x1, PT ;  /* 0x000000010000780c */ /* 0x001fda0003f05270 */
[----:B------:R-:W0:Y:S08]  /*13b90*/  @P0 LDC R0, c[0x0][0x44c] ;  /* 0x00011300ff000b82 */ /* 0x000e300000000800 */
[----:B------:R-:W1:Y:S01]  /*13ba0*/  @P0 LDC R13, c[0x0][0x450] ;  /* 0x00011400ff0d0b82 */ /* 0x000e620000000800 */
[----:B------:R-:W-:Y:S02]  /*13bb0*/  WARPGROUP.DEPBAR.LE gsb0, 0x0 ;  /* 0x00008000000079c5 */ /* 0x000fe40000010000 */
[----:B------:R-:W-:-:S06]  /*13bc0*/  WARPGROUP.ARRIVE ;  /* 0x00000000000079c5 */ /* 0x000fcc0000000000 */
[----:B------:R-:W-:Y:S01]  /*13bd0*/  QGMMA.64x32x32.F32.E4M3.E4M3 R72, gdesc[UR4], R72, gsb0 ;  /* 0x00600000044879f3 */ /* 0x000fe20008000848 */
[----:B---3--:R-:W-:-:S04]  /*13be0*/  IMAD.IADD R3, R3, 0x1, R142 ;  /* 0x0000000103037824 */ /* 0x008fc800078e028e */
[----:B0-----:R-:W-:-:S05]  /*13bf0*/  @P0 IMAD.HI.U32 R0, R3, R0, RZ ;  /* 0x0000000003000227 */ /* 0x001fca00078e00ff */
[----:B-1----:R-:W-:-:S05]  /*13c00*/  @P0 SHF.R.U32.HI R3, RZ, R13, R0 ;  /* 0x0000000dff030219 */ /* 0x002fca0000011600 */
[----:B------:R-:W0:Y:S01]  /*13c10*/  SHFL.IDX PT, R13, R3, 0x1, 0x1c1f ;  /* 0x003c1f00030d7f89 */ /* 0x000e2200000e0000 */
[----:B------:R-:W-:Y:S02]  /*13c20*/  VIADD R14, R12, 0x406 ;  /* 0x000004060c0e7836 */ /* 0x000fe40000000000 */
[----:B------:R-:W-:Y:S02]  /*13c30*/  IMAD.MOV.U32 R15, RZ, RZ, 0x40000040 ;  /* 0x40000040ff0f7424 */ /* 0x000fe400078e00ff */
[----:B------:R-:W-:Y:S01]  /*13c40*/  IMAD R0, R136, -0xe0, RZ ;  /* 0xffffff2088007824 */ /* 0x000fe200078e02ff */
[----:B------:R-:W-:Y:S02]  /*13c50*/  R2UR UR6, R14 ;  /* 0x000000000e0672ca */ /* 0x000fe400000e0000 */
[----:B------:R-:W-:Y:S02]  /*13c60*/  R2UR UR7, R15 ;  /* 0x000000000f0772ca */ /* 0x000fe400000e0000 */
[----:B------:R-:W-:-:S02]  /*13c70*/  R2UR UR4, R6 ;  /* 0x00000000060472ca */ /* 0x000fc400000e0000 */
[----:B------:R-:W-:Y:S01]  /*13c80*/  R2UR UR5, R7 ;  /* 0x00000000070572ca */ /* 0x000fe200000e0000 */
[----:B--2---:R-:W-:Y:S01]  /*13c90*/  IMAD R21, R136, -0xe0, R138 ;  /* 0xffffff2088157824 */ /* 0x004fe200078e028a */
[----:B----4-:R-:W-:-:S04]  /*13ca0*/  IADD3 R0, -R139, 0xe1, R0 ;  /* 0x000000e18b007810 */ /* 0x010fc80007ffe100 */
[----:B------:R-:W-:Y:S02]  /*13cb0*/  IADD3 R21, -R139, 0xe0, R21 ;  /* 0x000000e08b157810 */ /* 0x000fe40007ffe115 */
[----:B-----5:R-:W-:-:S04]  /*13cc0*/  IADD3 R20, -R140, R0, R138 ;  /* 0x000000008c147210 */ /* 0x020fc80007ffe18a */
[----:B0-----:R-:W-:-:S04]  /*13cd0*/  VIADDMNMX R0, R13, R20, R21, PT ;  /* 0x000000140d007246 */ /* 0x001fc80003800115 */
[C---:B------:R-:W-:Y:S02]  /*13ce0*/  ISETP.GT.AND P4, PT, R0.reuse, RZ, PT ;  /* 0x000000ff0000720c */ /* 0x040fe40003f84270 */
[C---:B------:R-:W-:Y:S02]  /*13cf0*/  ISETP.GT.AND P5, PT, R0.reuse, 0x1, PT ;  /* 0x000000010000780c */ /* 0x040fe40003fa4270 */
[----:B------:R-:W-:Y:S01]  /*13d00*/  ISETP.GT.AND P3, PT, R0, 0x8, PT ;  /* 0x000000080000780c */ /* 0x000fe20003f64270 */
[----:B------:R-:W-:Y:S02]  /*13d10*/  WARPGROUP.DEPBAR.LE gsb0, 0x0 ;  /* 0x00008000000079c5 */ /* 0x000fe40000010000 */
[----:B------:R-:W-:-:S06]  /*13d20*/  WARPGROUP.ARRIVE ;  /* 0x00000000000079c5 */ /* 0x000fcc0000000000 */
[----:B------:R-:W-:Y:S01]  /*13d30*/  QGMMA.64x32x32.F32.E4M3.E4M3 R56, gdesc[UR4], R56, gsb0 ;  /* 0x00600000043879f3 */ /* 0x000fe20008000838 */
[----:B------:R-:W-:Y:S02]  /*13d40*/  FSEL R139, R122, -INF , P4 ;  /* 0xff8000007a8b7808 */ /* 0x000fe40002000000 */
[----:B------:R-:W-:Y:S02]  /*13d50*/  FSEL R123, R123, -INF , P5 ;  /* 0xff8000007b7b7808 */ /* 0x000fe40002800000 */
        /* <DEDUP_REMOVED lines=30> */
[----:B------:R-:W-:Y:S01]  /*13f40*/  VIADD R14, R12, 0x506 ;  /* 0x000005060c0e7836 */ /* 0x000fe20000000000 */
[----:B------:R-:W-:Y:S01]  /*13f50*/  ISETP.GT.AND P4, PT, R0, 0x31, PT ;  /* 0x000000310000780c */ /* 0x000fe20003f84270 */
[----:B------:R-:W-:Y:S01]  /*13f60*/  IMAD.MOV.U32 R15, RZ, RZ, 0x40000040 ;  /* 0x40000040ff0f7424 */ /* 0x000fe200078e00ff */
[----:B------:R-:W-:Y:S02]  /*13f70*/  FSEL R151, R114, -INF , P3 ;  /* 0xff80000072977808 */ /* 0x000fe40001800000 */
[----:B------:R-:W-:Y:S02]  /*13f80*/  FMNMX.FTZ R122, R111, R122, !PT ;  /* 0x0000007a6f7a7209 */ /* 0x000fe40007810000 */
[----:B------:R-:W-:-:S02]  /*13f90*/  ISETP.GT.AND P3, PT, R0, 0x38, PT ;  /* 0x000000380000780c */ /* 0x000fc40003f64270 */
[----:B------:R-:W-:Y:S02]  /*13fa0*/  FSEL R115, R115, -INF , P4 ;  /* 0xff80000073737808 */ /* 0x000fe40002000000 */
[----:B------:R-:W-:Y:S02]  /*13fb0*/  FMNMX.FTZ R122, R151, R122, !PT ;  /* 0x0000007a977a7209 */ /* 0x000fe40007810000 */
[----:B------:R-:W-:Y:S02]  /*13fc0*/  R2UR UR6, R14 ;  /* 0x000000000e0672ca */ /* 0x000fe400000e0000 */
[----:B------:R-:W-:Y:S02]  /*13fd0*/  R2UR UR7, R15 ;  /* 0x000000000f0772ca */ /* 0x000fe400000e0000 */
[----:B------:R-:W-:Y:S02]  /*13fe0*/  R2UR UR4, R6 ;  /* 0x00000000060472ca */ /* 0x000fe400000e0000 */
[----:B------:R-:W-:-:S02]  /*13ff0*/  R2UR UR5, R7 ;  /* 0x00000000070572ca */ /* 0x000fc400000e0000 */
[----:B------:R-:W-:Y:S02]  /*14000*/  ISETP.GT.AND P4, PT, R0, 0x39, PT ;  /* 0x000000390000780c */ /* 0x000fe40003f84270 */
[----:B------:R-:W-:Y:S02]  /*14010*/  FSEL R153, R118, -INF , P3 ;  /* 0xff80000076997808 */ /* 0x000fe40001800000 */
[----:B------:R-:W-:Y:S01]  /*14020*/  FMNMX.FTZ R122, R115, R122, !PT ;  /* 0x0000007a737a7209 */ /* 0x000fe20007810000 */
[----:B------:R-:W-:Y:S02]  /*14030*/  WARPGROUP.DEPBAR.LE gsb0, 0x0 ;  /* 0x00008000000079c5 */ /* 0x000fe40000010000 */
[----:B------:R-:W-:Y:S01]  /*14040*/  WARPGROUP.ARRIVE ;  /* 0x00000000000079c5 */ /* 0x000fe20000000000 */
[----:B------:R-:W-:Y:S02]  /*14050*/  ISETP.GT.AND P3, PT, R0, 0x40, PT ;  /* 0x000000400000780c */ /* 0x000fe40003f64270 */
[----:B------:R-:W-:-:S02]  /*14060*/  FSEL R119, R119, -INF , P4 ;  /* 0xff80000077777808 */ /* 0x000fc40002000000 */
[----:B------:R-:W-:Y:S01]  /*14070*/  FMNMX.FTZ R122, R153, R122, !PT ;  /* 0x0000007a997a7209 */ /* 0x000fe20007810000 */
[----:B------:R-:W-:Y:S01]  /*14080*/  QGMMA.64x32x32.F32.E4M3.E4M3 R40, gdesc[UR4], R40, gsb0 ;  /* 0x00600000042879f3 */ /* 0x000fe20008000828 */
        /* <DEDUP_REMOVED lines=38> */
[----:B------:R-:W-:Y:S01]  /*142f0*/  FMNMX.FTZ R122, R79, R122, !PT ;  /* 0x0000007a4f7a7209 */ /* 0x000fe20007810000 */
[----:B------:R-:W-:Y:S02]  /*14300*/  VIADD R12, R12, 0x606 ;  /* 0x000006060c0c7836 */ /* 0x000fe40000000000 */
[----:B------:R-:W-:Y:S01]  /*14310*/  IMAD.MOV.U32 R13, RZ, RZ, 0x40000040 ;  /* 0x40000040ff0d7424 */ /* 0x000fe200078e00ff */
        /* <DEDUP_REMOVED lines=11> */
[C---:B------:R-:W-:Y:S02]  /*143d0*/  ISETP.GT.AND P3, PT, R0.reuse, 0x80, PT ;  /* 0x000000800000780c */ /* 0x040fe40003f64270 */
[----:B------:R-:W-:Y:S02]  /*143e0*/  FSEL R87, R87, -INF , P4 ;  /* 0xff80000057577808 */ /* 0x000fe40002000000 */
[----:B------:R-:W-:Y:S01]  /*143f0*/  FMNMX.FTZ R122, R13, R122, !PT ;  /* 0x0000007a0d7a7209 */ /* 0x000fe20007810000 */
[----:B------:R-:W-:Y:S01]  /*14400*/  WARPGROUP.ARRIVE ;  /* 0x00000000000079c5 */ /* 0x000fe20000000000 */
[----:B------:R-:W-:-:S02]  /*14410*/  ISETP.GT.AND P4, PT, R0, 0x81, PT ;  /* 0x000000810000780c */ /* 0x000fc40003f84270 */
[----:B------:R-:W-:Y:S02]  /*14420*/  FSEL R167, R58, -INF , P3 ;  /* 0xff8000003aa77808 */ /* 0x000fe40001800000 */
[----:B------:R-:W-:Y:S01]  /*14430*/  FMNMX.FTZ R122, R87, R122, !PT ;  /* 0x0000007a577a7209 */ /* 0x000fe20007810000 */
[----:B------:R-:W-:Y:S01]  /*14440*/  QGMMA.64x32x32.F32.E4M3.E4M3 R24, gdesc[UR4], R24, gsb0 ;  /* 0x00600000041879f3 */ /* 0x000fe20008000818 */
        /* <DEDUP_REMOVED lines=44> */
[----:B------:R-:W-:Y:S01]  /*14710*/  FMNMX.FTZ R122, R181, R122, !PT ;  /* 0x0000007ab57a7209 */ /* 0x000fe20007810000 */
[----:B------:R-:W-:Y:S02]  /*14720*/  WARPGROUP.DEPBAR.LE gsb0, 0x0 ;  /* 0x00008000000079c5 */ /* 0x000fe40000010000 */
        /* <DEDUP_REMOVED lines=40> */
[----:B------:R-:W-:Y:S01]  /*149b0*/  ISETP.GT.AND P4, PT, R20, 0x9, PT ;  /* 0x000000091400780c */ /* 0x000fe20003f84270 */
[----:B------:R0:W-:Y:S01]  /*149c0*/  MUFU.EX2 R21, R54 ;  /* 0x0000003600157308 */ /* 0x0001e20000000800 */
[----:B------:R-:W-:-:S02]  /*149d0*/  FSEL R139, R124, -INF , P3 ;  /* 0xff8000007c8b7808 */ /* 0x000fc40001800000 */
        /* <DEDUP_REMOVED lines=16> */
[----:B------:R-:W-:-:S02]  /*14ae0*/  ISETP.GT.AND P3, PT, R20, 0x20, PT ;  /* 0x000000201400780c */ /* 0x000fc40003f64270 */
        /* <DEDUP_REMOVED lines=29> */
[--C-:B------:R-:W-:Y:S01]  /*14cc0*/  FFMA.FTZ R50, R2, R153, -R39.reuse ;  /* 0x0000009902327223 */ /* 0x100fe20000010827 */
[----:B------:R-:W-:Y:S02]  /*14cd0*/  ISETP.GT.AND P4, PT, R20, 0x41, PT ;  /* 0x000000411400780c */ /* 0x000fe40003f84270 */
[----:B------:R-:W-:Y:S02]  /*14ce0*/  FSEL R153, R88, -INF , P3 ;  /* 0xff80000058997808 */ /* 0x000fe40001800000 */
[----:B------:R-:W-:Y:S01]  /*14cf0*/  FMNMX.FTZ R66, R117, R66, !PT ;  /* 0x0000004275427209 */ /* 0x000fe20007810000 */
[----:B------:R-:W-:Y:S01]  /*14d00*/  FFMA.FTZ R155, R2, R155, -R39 ;  /* 0x0000009b029b7223 */ /* 0x000fe20000010827 */
[----:B------:R-:W-:Y:S02]  /*14d10*/  ISETP.GT.AND P3, PT, R20, 0x48, PT ;  /* 0x000000481400780c */ /* 0x000fe40003f64270 */
[----:B------:R-:W-:-:S02]  /*14d20*/  FSEL R89, R89, -INF , P4 ;  /* 0xff80000059597808 */ /* 0x000fc40002000000 */
[----:B------:R-:W-:Y:S01]  /*14d30*/  FMNMX.FTZ R66, R153, R66, !PT ;  /* 0x0000004299427209 */ /* 0x000fe20007810000 */
[----:B------:R0:W-:Y:S01]  /*14d40*/  MUFU.EX2 R54, R155 ;  /* 0x0000009b00367308 */ /* 0x0001e20000000800 */
[----:B------:R-:W-:Y:S02]  /*14d50*/  ISETP.GT.AND P4, PT, R20, 0x49, PT ;  /* 0x000000491400780c */ /* 0x000fe40003f84270 */
[----:B------:R-:W-:Y:S02]  /*14d60*/  FMNMX.FTZ R70, R89, R66, !PT ;  /* 0x0000004259467209 */ /* 0x000fe40007810000 */
[----:B------:R-:W-:Y:S02]  /*14d70*/  FSEL R93, R93, -INF , P4 ;  /* 0xff8000005d5d7808 */ /* 0x000fe40002000000 */
[----:B0-----:R-:W-:Y:S02]  /*14d80*/  FSEL R155, R92, -INF , P3 ;  /* 0xff8000005c9b7808 */ /* 0x001fe40001800000 */
[----:B------:R-:W-:-:S02]  /*14d90*/  ISETP.GT.AND P3, PT, R20, 0x50, PT ;  /* 0x000000501400780c */ /* 0x000fc40003f64270 */
[----:B------:R-:W-:Y:S01]  /*14da0*/  FMNMX.FTZ R70, R155, R70, !PT ;  /* 0x000000469b467209 */ /* 0x000fe20007810000 */
[----:B------:R-:W-:-:S01]  /*14db0*/  FFMA.FTZ R3, R2, R103, -R39 ;  /* 0x0000006702037223 */ /* 0x000fc20000010827 */
[----:B------:R-:W-:Y:S02]  /*14dc0*/  ISETP.GT.AND P4, PT, R20, 0x51, PT ;  /* 0x000000511400780c */ /* 0x000fe40003f84270 */
[----:B------:R-:W-:Y:S02]  /*14dd0*/  FSEL R103, R96, -INF , P3 ;  /* 0xff80000060677808 */ /* 0x000fe40001800000 */
[----:B------:R-:W-:Y:S01]  /*14de0*/  FMNMX.FTZ R74, R93, R70, !PT ;  /* 0x000000465d4a7209 */ /* 0x000fe20007810000 */
[----:B------:R-:W-:-:S01]  /*14df0*/  FFMA.FTZ R157, R2, R157, -R39 ;  /* 0x0000009d029d7223 */ /* 0x000fc20000010827 */
[----:B------:R-:W-:Y:S02]  /*14e00*/  ISETP.GT.AND P3, PT, R20, 0x58, PT ;  /* 0x000000581400780c */ /* 0x000fe40003f64270 */
[----:B------:R-:W-:-:S02]  /*14e10*/  FSEL R97, R97, -INF , P4 ;  /* 0xff80000061617808 */ /* 0x000fc40002000000 */
[----:B------:R-:W-:Y:S01]  /*14e20*/  FMNMX.FTZ R74, R103, R74, !PT ;  /* 0x0000004a674a7209 */ /* 0x000fe20007810000 */
[----:B------:R0:W-:Y:S01]  /*14e30*/  MUFU.EX2 R58, R157 ;  /* 0x0000009d003a7308 */ /* 0x0001e20000000800 */
[----:B------:R-:W-:Y:S02]  /*14e40*/  ISETP.GT.AND P4, PT, R20, 0x59, PT ;  /* 0x000000591400780c */ /* 0x000fe40003f84270 */
[----:B------:R-:W-:Y:S01]  /*14e50*/  FMNMX.FTZ R74, R97, R74, !PT ;  /* 0x0000004a614a7209 */ /* 0x000fe20007810000 */
[----:B------:R-:W-:-:S01]  /*14e60*/  FFMA.FTZ R159, R2, R159, -R39 ;  /* 0x0000009f029f7223 */ /* 0x000fc20000010827 */
[----:B------:R-:W-:Y:S02]  /*14e70*/  FSEL R101, R101, -INF , P4 ;  /* 0xff80000065657808 */ /* 0x000fe40002000000 */
[----:B0-----:R-:W-:Y:S02]  /*14e80*/  FSEL R157, R100, -INF , P3 ;  /* 0xff800000649d7808 */ /* 0x001fe40001800000 */
[----:B------:R-:W-:-:S02]  /*14e90*/  ISETP.GT.AND P3, PT, R20, 0x60, PT ;  /* 0x000000601400780c */ /* 0x000fc40003f64270 */
        /* <DEDUP_REMOVED lines=24> */
[----:B------:R-:W-:Y:S02]  /*15020*/  ISETP.GT.AND P4, PT, R20, 0x79, PT ;  /* 0x000000791400780c */ /* 0x000fe40003f84270 */
[----:B------:R-:W-:Y:S01]  /*15030*/  FMNMX.FTZ R76, R81, R76, !PT ;  /* 0x0000004c514c7209 */ /* 0x000fe20007810000 */
[----:B0-----:R-:W-:-:S01]  /*15040*/  FFMA.FTZ R3, R2, R165, -R39 ;  /* 0x000000a502037223 */ /* 0x001fc20000010827 */
[----:B------:R-:W-:Y:S02]  /*15050*/  FSEL R165, R84, -INF , P3 ;  /* 0xff80000054a57808 */ /* 0x000fe40001800000 */
[----:B------:R-:W-:Y:S02]  /*15060*/  FSEL R85, R85, -INF , P4 ;  /* 0xff80000055557808 */ /* 0x000fe40002000000 */
[----:B------:R-:W-:-:S02]  /*15070*/  ISETP.GT.AND P3, PT, R20, 0x80, PT ;  /* 0x000000801400780c */ /* 0x000fc40003f64270 */
        /* <DEDUP_REMOVED lines=32> */
[----:B------:R-:W-:Y:S01]  /*15280*/  FMNMX.FTZ R76, R195, R76, !PT ;  /* 0x0000004cc34c7209 */ /* 0x000fe20007810000 */
[--C-:B------:R-:W-:Y:S01]  /*15290*/  FFMA.FTZ R40, R2, R169, -R39.reuse ;  /* 0x000000a902287223 */ /* 0x100fe20000010827 */
[----:B------:R-:W-:Y:S02]  /*152a0*/  ISETP.GT.AND P4, PT, R20, 0xa9, PT ;  /* 0x000000a91400780c */ /* 0x000fe40003f84270 */
[----:B------:R-:W-:Y:S02]  /*152b0*/  FSEL R169, R44, -INF , P3 ;  /* 0xff8000002ca97808 */ /* 0x000fe40001800000 */
[----:B------:R-:W-:Y:S01]  /*152c0*/  FMNMX.FTZ R76, R41, R76, !PT ;  /* 0x0000004c294c7209 */ /* 0x000fe20007810000 */
[----:B------:R0:W-:Y:S01]  /*152d0*/  MUFU.EX2 R74, R3 ;  /* 0x00000003004a7308 */ /* 0x0001e20000000800 */
[----:B------:R-:W-:Y:S02]  /*152e0*/  ISETP.GT.AND P3, PT, R20, 0xb0, PT ;  /* 0x000000b01400780c */ /* 0x000fe40003f64270 */
[----:B------:R-:W-:Y:S01]  /*152f0*/  FMNMX.FTZ R76, R169, R76, !PT ;  /* 0x0000004ca94c7209 */ /* 0x000fe20007810000 */
[----:B0-----:R-:W-:-:S01]  /*15300*/  FFMA.FTZ R3, R2, R63, -R39 ;  /* 0x0000003f02037223 */ /* 0x001fc20000010827 */
[----:B------:R-:W-:-:S02]  /*15310*/  FSEL R63, R45, -INF , P4 ;  /* 0xff8000002d3f7808 */ /* 0x000fc40002000000 */
[----:B------:R-:W-:Y:S02]  /*15320*/  ISETP.GT.AND P4, PT, R20, 0xb1, PT ;  /* 0x000000b11400780c */ /* 0x000fe40003f84270 */
[----:B------:R-:W-:Y:S02]  /*15330*/  FSEL R197, R48, -INF , P3 ;  /* 0xff80000030c57808 */ /* 0x000fe40001800000 */
[----:B------:R-:W-:Y:S01]  /*15340*/  FMNMX.FTZ R76, R63, R76, !PT ;  /* 0x0000004c3f4c7209 */ /* 0x000fe20007810000 */
[----:B------:R-:W-:Y:S01]  /*15350*/  FFMA.FTZ R44, R2, R171, -R39 ;  /* 0x000000ab022c7223 */ /* 0x000fe20000010827 */
        /* <DEDUP_REMOVED lines=8> */
[----:B------:R-:W-:Y:S01]  /*153e0*/  FMNMX.FTZ R76, R199, R76, !PT ;  /* 0x0000004cc74c7209 */ /* 0x000fe20007810000 */
[----:B------:R-:W-:Y:S01]  /*153f0*/  FFMA.FTZ R49, R2, R67, -R39 ;  /* 0x0000004302317223 */ /* 0x000fe20000010827 */
[----:B------:R-:W-:-:S02]  /*15400*/  ISETP.GT.AND P4, PT, R20, 0xc1, PT ;  /* 0x000000c11400780c */ /* 0x000fc40003f84270 */
[----:B------:R-:W-:Y:S02]  /*15410*/  FSEL R67, R24, -INF , P3 ;  /* 0xff80000018437808 */ /* 0x000fe40001800000 */
[----:B------:R-:W-:Y:S01]  /*15420*/  FMNMX.FTZ R76, R53, R76, !PT ;  /* 0x0000004c354c7209 */ /* 0x000fe20007810000 */
[----:B------:R-:W-:Y:S01]  /*15430*/  FFMA.FTZ R24, R2, R173, -R39 ;  /* 0x000000ad02187223 */ /* 0x000fe20000010827 */
[C---:B------:R-:W-:Y:S02]  /*15440*/  ISETP.GT.AND P3, PT, R20.reuse, 0xc8, PT ;  /* 0x000000c81400780c */ /* 0x040fe40003f64270 */
[----:B------:R-:W-:Y:S02]  /*15450*/  FSEL R173, R25, -INF , P4 ;  /* 0xff80000019ad7808 */ /* 0x000fe40002000000 */
[----:B------:R-:W-:Y:S02]  /*15460*/  FMNMX.FTZ R76, R67, R76, !PT ;  /* 0x0000004c434c7209 */ /* 0x000fe40007810000 */
[----:B------:R-:W-:-:S02]  /*15470*/  ISETP.GT.AND P4, PT, R20, 0xc9, PT ;  /* 0x000000c91400780c */ /* 0x000fc40003f84270 */
[----:B------:R-:W-:Y:S02]  /*15480*/  FSEL R201, R28, -INF , P3 ;  /* 0xff8000001cc97808 */ /* 0x000fe40001800000 */
[----:B------:R-:W-:Y:S01]  /*15490*/  FMNMX.FTZ R76, R173, R76, !PT ;  /* 0x0000004cad4c7209 */ /* 0x000fe20007810000 */
[----:B------:R-:W-:-:S01]  /*154a0*/  FFMA.FTZ R25, R2, R71, -R39 ;  /* 0x0000004702197223 */ /* 0x000fc20000010827 */
[C---:B------:R-:W-:Y:S02]  /*154b0*/  ISETP.GT.AND P3, PT, R20.reuse, 0xd0, PT ;  /* 0x000000d01400780c */ /* 0x040fe40003f64270 */
[----:B------:R-:W-:Y:S02]  /*154c0*/  FSEL R71, R29, -INF , P4 ;  /* 0xff8000001d477808 */ /* 0x000fe40002000000 */
[----:B------:R-:W-:Y:S02]  /*154d0*/  FMNMX.FTZ R76, R201, R76, !PT ;  /* 0x0000004cc94c7209 */ /* 0x000fe40007810000 */
        /* <DEDUP_REMOVED lines=12> */
[----:B------:R-:W-:Y:S01]  /*155a0*/  FMNMX.FTZ R76, R207, R76, !PT ;  /* 0x0000004ccf4c7209 */ /* 0x000fe20007810000 */
[----:B------:R0:W-:Y:S04]  /*155b0*/  MUFU.EX2 R45, R3 ;  /* 0x00000003002d7308 */ /* 0x0001e80000000800 */
[----:B0-----:R-:W0:Y:S01]  /*155c0*/  SHFL.BFLY PT, R3, R76, 0x2, 0x1f ;  /* 0x0c401f004c037f89 */ /* 0x001e2200000e0000 */
        /* <DEDUP_REMOVED lines=13> */
[----:B0-----:R-:W-:-:S04]  /*156a0*/  FMNMX.FTZ R3, R51, R64, !PT ;  /* 0x0000004033037209 */ /* 0x001fc80007810000 */
[----:B------:R-:W-:Y:S01]  /*156b0*/  FSETP.NEU.FTZ.AND P3, PT, R3, -INF , PT ;  /* 0xff8000000300780b */ /* 0x000fe20003f7d000 */
[----:B------:R-:W-:-:S01]  /*156c0*/  FFMA.FTZ R82, R2, R3, -8 ;  /* 0xc100000002527423 */ /* 0x000fc20000010003 */
[----:B------:R-:W-:-:S04]  /*156d0*/  FFMA.FTZ R107, R2, R107, -R39 ;  /* 0x0000006b026b7223 */ /* 0x000fc80000010827 */
[----:B------:R-:W-:Y:S01]  /*156e0*/  FSEL R82, R82, RZ, P3 ;  /* 0x000000ff52527208 */ /* 0x000fe20001800000 */
        /* <DEDUP_REMOVED lines=24> */
[----:B------:R-:W0:Y:S08]  /*15870*/  MUFU.EX2 R123, R123 ;  /* 0x0000007b007b7308 */ /* 0x000e300000000800 */
[----:B------:R-:W-:Y:S08]  /*15880*/  MUFU.EX2 R26, R26 ;  /* 0x0000001a001a7308 */ /* 0x000ff00000000800 */
[----:B------:R-:W-:Y:S08]  /*15890*/  MUFU.EX2 R39, R39 ;  /* 0x0000002700277308 */ /* 0x000ff00000000800 */
[----:B------:R-:W1:Y:S08]  /*158a0*/  MUFU.EX2 R68, R68 ;  /* 0x0000004400447308 */ /* 0x000e700000000800 */
[----:B------:R-:W2:Y:S01]  /*158b0*/  MUFU.EX2 R127, R127 ;  /* 0x0000007f007f7308 */ /* 0x000ea20000000800 */
[----:B------:R-:W-:-:S07]  /*158c0*/  FFMA.FTZ R88, R2, R103, -R82 ;  /* 0x0000006702587223 */ /* 0x000fce0000010852 */
[----:B------:R-:W3:Y:S08]  /*158d0*/  MUFU.EX2 R84, R84 ;  /* 0x0000005400547308 */ /* 0x000ef00000000800 */
[----:B------:R-:W4:Y:S01]  /*158e0*/  MUFU.EX2 R115, R115 ;  /* 0x0000007300737308 */ /* 0x000f220000000800 */
[----:B0-----:R-:W-:-:S01]  /*158f0*/  FADD.FTZ R103, R14, R123 ;  /* 0x0000007b0e677221 */ /* 0x001fc20000010000 */
[----:B------:R-:W-:Y:S01]  /*15900*/  FFMA.FTZ R106, R2, R57, -R82 ;  /* 0x00000039026a7223 */ /* 0x000fe20000010852 */
[----:B-1----:R-:W-:-:S02]  /*15910*/  FADD.FTZ R57, R39, R68 ;  /* 0x0000004427397221 */ /* 0x002fc40000010000 */
[----:B------:R-:W-:Y:S01]  /*15920*/  FADD.FTZ R110, R26, R103 ;  /* 0x000000671a6e7221 */ /* 0x000fe20000010000 */
[----:B------:R-:W-:-:S03]  /*15930*/  FFMA.FTZ R108, R2, R85, -R82 ;  /* 0x00000055026c7223 */ /* 0x000fc60000010852 */
[----:B--2---:R-:W-:Y:S01]  /*15940*/  FADD.FTZ R85, R127, R110 ;  /* 0x0000006e7f557221 */ /* 0x004fe20000010000 */
[----:B---3--:R-:W-:-:S01]  /*15950*/  FADD.FTZ R110, R84, R57 ;  /* 0x00000039546e7221 */ /* 0x008fc20000010000 */
[----:B----4-:R-:W-:Y:S02]  /*15960*/  F2FP.SATFINITE.E4M3.F32.PACK_AB_MERGE_C R224, R115, R84, RZ ;  /* 0x0000005473e0723e */ /* 0x010fe400048070ff */
[----:B------:R-:W2:Y:S01]  /*15970*/  LDL R84, [R1+0x54] ;  /* 0x0000540001547983 */ /* 0x000ea20000100800 */
[----:B------:R-:W-:-:S01]  /*15980*/  FFMA.FTZ R51, R2, R141, -R82 ;  /* 0x0000008d02337223 */ /* 0x000fc20000010852 */
[----:B------:R-:W0:Y:S01]  /*15990*/  MUFU.EX2 R30, R30 ;  /* 0x0000001e001e7308 */ /* 0x000e220000000800 */
[----:B------:R-:W-:-:S01]  /*159a0*/  FFMA.FTZ R76, R2, R129, -R82 ;  /* 0x00000081024c7223 */ /* 0x000fc20000010852 */
[----:B------:R-:W-:-:S06]  /*159b0*/  FFMA.FTZ R92, R2, R143, -R82 ;  /* 0x0000008f025c7223 */ /* 0x000fcc0000010852 */
[----:B------:R-:W1:Y:S01]  /*159c0*/  MUFU.EX2 R131, R131 ;  /* 0x0000008300837308 */ /* 0x000e620000000800 */
[----:B------:R-:W-:-:S07]  /*159d0*/  FFMA.FTZ R121, R2, R133, -R82 ;  /* 0x0000008502797223 */ /* 0x000fce0000010852 */
[----:B------:R-:W3:Y:S08]  /*159e0*/  MUFU.EX2 R51, R51 ;  /* 0x0000003300337308 */ /* 0x000ef00000000800 */
[----:B------:R-:W4:Y:S08]  /*159f0*/  MUFU.EX2 R34, R34 ;  /* 0x0000002200227308 */ /* 0x000f300000000800 */
[----:B------:R-:W5:Y:S01]  /*15a00*/  MUFU.EX2 R76, R76 ;  /* 0x0000004c004c7308 */ /* 0x000f620000000800 */
[----:B0-----:R-:W-:-:S01]  /*15a10*/  FADD.FTZ R116, R30, R85 ;  /* 0x000000551e747221 */ /* 0x001fc20000010000 */
[----:B------:R-:W-:-:S06]  /*15a20*/  FADD.FTZ R114, R115, R110 ;  /* 0x0000006e73727221 */ /* 0x000fcc0000010000 */
[----:B------:R-:W0:Y:S01]  /*15a30*/  MUFU.EX2 R135, R135 ;  /* 0x0000008700877308 */ /* 0x000e220000000800 */
[----:B------:R-:W-:-:S07]  /*15a40*/  FFMA.FTZ R78, R2, R105, -R82 ;  /* 0x00000069024e7223 */ /* 0x000fce0000010852 */
[----:B------:R-:W0:Y:S01]  /*15a50*/  MUFU.EX2 R92, R92 ;  /* 0x0000005c005c7308 */ /* 0x000e220000000800 */
[----:B------:R-:W-:-:S07]  /*15a60*/  FFMA.FTZ R112, R2, R61, -R82 ;  /* 0x0000003d02707223 */ /* 0x000fce0000010852 */
[----:B------:R4:W-:Y:S01]  /*15a70*/  MUFU.EX2 R64, R55 ;  /* 0x0000003700407308 */ /* 0x0009e20000000800 */
[----:B-1----:R-:W-:-:S01]  /*15a80*/  FADD.FTZ R85, R131, R116 ;  /* 0x0000007483557221 */ /* 0x002fc20000010000 */
[----:B---3--:R-:W-:-:S06]  /*15a90*/  FADD.FTZ R61, R51, R114 ;  /* 0x00000072333d7221 */ /* 0x008fcc0000010000 */
[----:B------:R-:W1:Y:S01]  /*15aa0*/  MUFU.EX2 R38, R38 ;  /* 0x0000002600267308 */ /* 0x000e620000000800 */
[----:B----4-:R-:W-:-:S01]  /*15ab0*/  FFMA.FTZ R55, R2, R145, -R82 ;  /* 0x0000009102377223 */ /* 0x010fc20000010852 */
[----:B------:R-:W-:-:S06]  /*15ac0*/  FFMA.FTZ R96, R2, R147, -R82 ;  /* 0x0000009302607223 */ /* 0x000fcc0000010852 */
[----:B------:R-:W3:Y:S01]  /*15ad0*/  MUFU.EX2 R121, R121 ;  /* 0x0000007900797308 */ /* 0x000ee20000000800 */
[----:B------:R-:W-:-:S01]  /*15ae0*/  FADD.FTZ R114, R34, R85 ;  /* 0x0000005522727221 */ /* 0x000fc20000010000 */
[----:B-----5:R-:W-:-:S06]  /*15af0*/  FADD.FTZ R61, R76, R61 ;  /* 0x0000003d4c3d7221 */ /* 0x020fcc0000010000 */
[----:B------:R-:W4:Y:S01]  /*15b00*/  MUFU.EX2 R107, R107 ;  /* 0x0000006b006b7308 */ /* 0x000f220000000800 */
[----:B------:R-:W-:-:S07]  /*15b10*/  FFMA.FTZ R109, R2, R109, -R82 ;  /* 0x0000006d026d7223 */ /* 0x000fce0000010852 */
[----:B------:R-:W5:Y:S01]  /*15b20*/  MUFU.EX2 R55, R55 ;  /* 0x0000003700377308 */ /* 0x000f620000000800 */
[----:B------:R-:W-:-:S01]  /*15b30*/  FFMA.FTZ R110, R2, R65, -R82 ;  /* 0x00000041026e7223 */ /* 0x000fc20000010852 */
[----:B0-----:R-:W-:-:S06]  /*15b40*/  FADD.FTZ R65, R135, R114 ;  /* 0x0000007287417221 */ /* 0x001fcc0000010000 */
[----:B------:R-:W0:Y:S01]  /*15b50*/  MUFU.EX2 R42, R42 ;  /* 0x0000002a002a7308 */ /* 0x000e220000000800 */
[----:B------:R-:W-:-:S01]  /*15b60*/  FADD.FTZ R114, R92, R61 ;  /* 0x0000003d5c727221 */ /* 0x000fc20000010000 */
[----:B------:R-:W-:-:S06]  /*15b70*/  FFMA.FTZ R80, R2, R149, -R82 ;  /* 0x0000009502507223 */ /* 0x000fcc0000010852 */
[----:B------:R-:W0:Y:S01]  /*15b80*/  MUFU.EX2 R78, R78 ;  /* 0x0000004e004e7308 */ /* 0x000e220000000800 */
[----:B-1----:R-:W-:-:S01]  /*15b90*/  FADD.FTZ R116, R38, R65 ;  /* 0x0000004126747221 */ /* 0x002fc20000010000 */
[----:B---3--:R-:W-:-:S06]  /*15ba0*/  FADD.FTZ R114, R121, R114 ;  /* 0x0000007279727221 */ /* 0x008fcc0000010000 */
[----:B------:R-:W1:Y:S01]  /*15bb0*/  MUFU.EX2 R111, R111 ;  /* 0x0000006f006f7308 */ /* 0x000e620000000800 */
[----:B------:R-:W-:-:S07]  /*15bc0*/  FFMA.FTZ R105, R2, R113, -R82 ;  /* 0x0000007102697223 */ /* 0x000fce0000010852 */
[----:B------:R-:W3:Y:S01]  /*15bd0*/  MUFU.EX2 R96, R96 ;  /* 0x0000006000607308 */ /* 0x000ee20000000800 */
[----:B------:R-:W-:-:S01]  /*15be0*/  FFMA.FTZ R85, R2, R69, -R82 ;  /* 0x0000004502557223 */ /* 0x000fc20000010852 */
[----:B------:R-:W-:Y:S01]  /*15bf0*/  FFMA.FTZ R65, R2, R41, -R82 ;  /* 0x0000002902417223 */ /* 0x000fe20000010852 */
[----:B----4-:R-:W-:-:S05]  /*15c00*/  FADD.FTZ R69, R107, R116 ;  /* 0x000000746b457221 */ /* 0x010fca0000010000 */
[----:B------:R-:W4:Y:S01]  /*15c10*/  MUFU.EX2 R46, R46 ;  /* 0x0000002e002e7308 */ /* 0x000f220000000800 */
[----:B-----5:R-:W-:-:S01]  /*15c20*/  FADD.FTZ R41, R55, R114 ;  /* 0x0000007237297221 */ /* 0x020fc20000010000 */
[----:B------:R-:W-:-:S06]  /*15c30*/  FFMA.FTZ R98, R2, R151, -R82 ;  /* 0x0000009702627223 */ /* 0x000fcc0000010852 */
[----:B------:R-:W5:Y:S01]  /*15c40*/  MUFU.EX2 R109, R109 ;  /* 0x0000006d006d7308 */ /* 0x000f620000000800 */
[----:B0-----:R-:W-:-:S01]  /*15c50*/  FADD.FTZ R114, R42, R69 ;  /* 0x000000452a727221 */ /* 0x001fc20000010000 */
[----:B------:R-:W-:-:S06]  /*15c60*/  FADD.FTZ R41, R78, R41 ;  /* 0x000000294e297221 */ /* 0x000fcc0000010000 */
[----:B------:R-:W0:Y:S01]  /*15c70*/  MUFU.EX2 R80, R80 ;  /* 0x0000005000507308 */ /* 0x000e220000000800 */
[----:B------:R-:W-:-:S01]  /*15c80*/  FFMA.FTZ R113, R2, R117, -R82 ;  /* 0x0000007502717223 */ /* 0x000fc20000010852 */
[----:B-1----:R-:W-:-:S06]  /*15c90*/  FADD.FTZ R69, R111, R114 ;  /* 0x000000726f457221 */ /* 0x002fcc0000010000 */
[----:B------:R-:W1:Y:S01]  /*15ca0*/  MUFU.EX2 R50, R50 ;  /* 0x0000003200327308 */ /* 0x000e620000000800 */
[----:B---3--:R-:W-:-:S01]  /*15cb0*/  FADD.FTZ R114, R96, R41 ;  /* 0x0000002960727221 */ /* 0x008fc20000010000 */
[----:B------:R-:W-:-:S06]  /*15cc0*/  FFMA.FTZ R86, R2, R153, -R82 ;  /* 0x0000009902567223 */ /* 0x000fcc0000010852 */
[----:B------:R-:W3:Y:S01]  /*15cd0*/  MUFU.EX2 R105, R105 ;  /* 0x0000006900697308 */ /* 0x000ee20000000800 */
[----:B----4-:R-:W-:-:S01]  /*15ce0*/  FADD.FTZ R116, R46, R69 ;  /* 0x000000452e747221 */ /* 0x010fc20000010000 */
[----:B-----5:R-:W-:-:S06]  /*15cf0*/  FADD.FTZ R69, R109, R114 ;  /* 0x000000726d457221 */ /* 0x020fcc0000010000 */
[----:B------:R-:W4:Y:S01]  /*15d00*/  MUFU.EX2 R119, R119 ;  /* 0x0000007700777308 */ /* 0x000f220000000800 */
[----:B------:R-:W-:-:S07]  /*15d10*/  FFMA.FTZ R89, R2, R89, -R82 ;  /* 0x0000005902597223 */ /* 0x000fce0000010852 */
[----:B------:R-:W5:Y:S01]  /*15d20*/  MUFU.EX2 R98, R98 ;  /* 0x0000006200627308 */ /* 0x000f620000000800 */
[----:B------:R-:W-:-:S01]  /*15d30*/  FADD.FTZ R103, R21, R116 ;  /* 0x0000007415677221 */ /* 0x000fc20000010000 */
[----:B0-----:R-:W-:-:S06]  /*15d40*/  FADD.FTZ R114, R80, R69 ;  /* 0x0000004550727221 */ /* 0x001fcc0000010000 */
[----:B------:R-:W-:Y:S01]  /*15d50*/  MUFU.EX2 R113, R113 ;  /* 0x0000007100717308 */ /* 0x000fe20000000800 */
[----:B------:R-:W-:-:S01]  /*15d60*/  FFMA.FTZ R100, R2, R155, -R82 ;  /* 0x0000009b02647223 */ /* 0x000fc20000010852 */
[----:B-1----:R-:W-:-:S06]  /*15d70*/  FADD.FTZ R116, R50, R103 ;  /* 0x0000006732747221 */ /* 0x002fcc0000010000 */
[----:B------:R-:W0:Y:S01]  /*15d80*/  MUFU.EX2 R91, R91 ;  /* 0x0000005b005b7308 */ /* 0x000e220000000800 */
[----:B---3--:R-:W-:-:S01]  /*15d90*/  FADD.FTZ R69, R105, R114 ;  /* 0x0000007269457221 */ /* 0x008fc20000010000 */
[----:B------:R-:W-:-:S06]  /*15da0*/  FFMA.FTZ R117, R2, R93, -R82 ;  /* 0x0000005d02757223 */ /* 0x000fcc0000010852 */
[----:B------:R-:W1:Y:S01]  /*15db0*/  MUFU.EX2 R86, R86 ;  /* 0x0000005600567308 */ /* 0x000e620000000800 */
[----:B------:R-:W-:-:S01]  /*15dc0*/  FFMA.FTZ R87, R2, R87, -R82 ;  /* 0x0000005702577223 */ /* 0x000fc20000010852 */
[----:B----4-:R-:W-:Y:S01]  /*15dd0*/  FADD.FTZ R103, R119, R116 ;  /* 0x0000007477677221 */ /* 0x010fe20000010000 */
[----:B-----5:R-:W-:-:S05]  /*15de0*/  FADD.FTZ R114, R98, R69 ;  /* 0x0000004562727221 */ /* 0x020fca0000010000 */
[----:B------:R-:W3:Y:S01]  /*15df0*/  MUFU.EX2 R89, R89 ;  /* 0x0000005900597308 */ /* 0x000ee20000000800 */
[----:B------:R-:W-:-:S07]  /*15e00*/  FADD.FTZ R116, R54, R103 ;  /* 0x0000006736747221 */ /* 0x000fce0000010000 */
[----:B------:R-:W4:Y:S01]  /*15e10*/  MUFU.EX2 R95, R95 ;  /* 0x0000005f005f7308 */ /* 0x000f220000000800 */
[----:B------:R-:W-:-:S07]  /*15e20*/  FFMA.FTZ R93, R2, R97, -R82 ;  /* 0x00000061025d7223 */ /* 0x000fce0000010852 */
[----:B------:R-:W5:Y:S01]  /*15e30*/  MUFU.EX2 R100, R100 ;  /* 0x0000006400647308 */ /* 0x000f620000000800 */
[----:B0-----:R-:W-:-:S01]  /*15e40*/  FADD.FTZ R103, R91, R116 ;  /* 0x000000745b677221 */ /* 0x001fc20000010000 */
[----:B------:R-:W-:-:S06]  /*15e50*/  FFMA.FTZ R97, R2, R157, -R82 ;  /* 0x0000009d02617223 */ /* 0x000fcc0000010852 */
[----:B------:R-:W0:Y:S08]  /*15e60*/  MUFU.EX2 R117, R117 ;  /* 0x0000007500757308 */ /* 0x000e300000000800 */
[----:B------:R1:W-:Y:S01]  /*15e70*/  MUFU.EX2 R41, R87 ;  /* 0x0000005700297308 */ /* 0x0003e20000000800 */
[----:B------:R-:W-:-:S01]  /*15e80*/  FADD.FTZ R116, R58, R103 ;  /* 0x000000673a747221 */ /* 0x000fc20000010000 */
[----:B-1----:R-:W-:-:S06]  /*15e90*/  FADD.FTZ R87, R113, R114 ;  /* 0x0000007271577221 */ /* 0x002fcc0000010000 */
[----:B------:R-:W1:Y:S01]  /*15ea0*/  MUFU.EX2 R99, R99 ;  /* 0x0000006300637308 */ /* 0x000e620000000800 */
[----:B------:R-:W-:-:S07]  /*15eb0*/  FADD.FTZ R114, R86, R87 ;  /* 0x0000005756727221 */ /* 0x000fce0000010000 */
[----:B------:R-:W1:Y:S01]  /*15ec0*/  MUFU.EX2 R88, R88 ;  /* 0x0000005800587308 */ /* 0x000e620000000800 */
[----:B---3--:R-:W-:-:S01]  /*15ed0*/  FADD.FTZ R87, R89, R114 ;  /* 0x0000007259577221 */ /* 0x008fc20000010000 */
[----:B------:R-:W-:Y:S01]  /*15ee0*/  FFMA.FTZ R102, R2, R101, -R82 ;  /* 0x0000006502667223 */ /* 0x000fe20000010852 */
[----:B------:R-:W-:-:S05]  /*15ef0*/  F2FP.SATFINITE.E4M3.F32.PACK_AB_MERGE_C R225, R127, R26, RZ ;  /* 0x0000001a7fe1723e */ /* 0x000fca00048070ff */
[----:B------:R-:W-:Y:S01]  /*15f00*/  MUFU.EX2 R15, R15 ;  /* 0x0000000f000f7308 */ /* 0x000fe20000000800 */
[----:B----4-:R-:W-:-:S01]  /*15f10*/  FADD.FTZ R103, R95, R116 ;  /* 0x000000745f677221 */ /* 0x010fc20000010000 */
[----:B-----5:R-:W-:-:S06]  /*15f20*/  FADD.FTZ R26, R100, R87 ;  /* 0x00000057641a7221 */ /* 0x020fcc0000010000 */
[----:B------:R-:W3:Y:S01]  /*15f30*/  MUFU.EX2 R93, R93 ;  /* 0x0000005d005d7308 */ /* 0x000ee20000000800 */
[----:B------:R-:W-:-:S01]  /*15f40*/  FFMA.FTZ R90, R2, R159, -R82 ;  /* 0x0000009f025a7223 */ /* 0x000fc20000010852 */
[----:B------:R-:W-:Y:S01]  /*15f50*/  F2FP.SATFINITE.E4M3.F32.PACK_AB_MERGE_C R221, R111, R42, RZ ;  /* 0x0000002a6fdd723e */ /* 0x000fe200048070ff */
[----:B------:R-:W-:-:S05]  /*15f60*/  FADD.FTZ R42, R62, R103 ;  /* 0x000000673e2a7221 */ /* 0x000fca0000010000 */
[----:B------:R-:W4:Y:S01]  /*15f70*/  MUFU.EX2 R97, R97 ;  /* 0x0000006100617308 */ /* 0x000f220000000800 */
[----:B0-----:R-:W-:-:S01]  /*15f80*/  FADD.FTZ R87, R117, R26 ;  /* 0x0000001a75577221 */ /* 0x001fc20000010000 */
[----:B------:R-:W-:Y:S01]  /*15f90*/  FFMA.FTZ R73, R2, R73, -R82 ;  /* 0x0000004902497223 */ /* 0x000fe20000010852 */
[----:B------:R-:W-:Y:S01]  /*15fa0*/  F2FP.SATFINITE.E4M3.F32.PACK_AB_MERGE_C R223, R119, R50, RZ ;  /* 0x0000003277df723e */ /* 0x000fe200048070ff */
[----:B-1----:R-:W-:-:S04]  /*15fb0*/  FADD.FTZ R50, R99, R42 ;  /* 0x0000002a63327221 */ /* 0x002fc80000010000 */
[----:B------:R-:W0:Y:S01]  /*15fc0*/  MUFU.EX2 R102, R102 ;  /* 0x0000006600667308 */ /* 0x000e220000000800 */
[----:B------:R-:W-:-:S01]  /*15fd0*/  FADD.FTZ R42, R88, R87 ;  /* 0x00000057582a7221 */ /* 0x000fc20000010000 */
[----:B------:R-:W-:Y:S01]  /*15fe0*/  FFMA.FTZ R101, R2, R161, -R82 ;  /* 0x000000a102657223 */ /* 0x000fe20000010852 */
[----:B------:R-:W-:-:S05]  /*15ff0*/  F2FP.SATFINITE.E4M3.F32.PACK_AB_MERGE_C R227, R135, R34, RZ ;  /* 0x0000002287e3723e */ /* 0x000fca00048070ff */
[----:B------:R-:W1:Y:S01]  /*16000*/  MUFU.EX2 R75, R75 ;  /* 0x0000004b004b7308 */ /* 0x000e620000000800 */
[----:B------:R-:W-:-:S01]  /*16010*/  FFMA.FTZ R104, R2, R77, -R82 ;  /* 0x0000004d02687223 */ /* 0x000fc20000010852 */
[----:B---3--:R-:W-:-:S06]  /*16020*/  FADD.FTZ R42, R93, R42 ;  /* 0x0000002a5d2a7221 */ /* 0x008fcc0000010000 */
[----:B------:R-:W3:Y:S01]  /*16030*/  MUFU.EX2 R90, R90 ;  /* 0x0000005a005a7308 */ /* 0x000ee20000000800 */
[----:B------:R-:W-:-:S07]  /*16040*/  F2FP.SATFINITE.E4M3.F32.PACK_AB_MERGE_C R219, R66, R15, RZ ;  /* 0x0000000f42db723e */ /* 0x000fce00048070ff */
[----:B------:R5:W-:Y:S01]  /*16050*/  MUFU.EX2 R34, R85 ;  /* 0x0000005500227308 */ /* 0x000be20000000800 */
[----:B------:R-:W-:-:S07]  /*16060*/  FFMA.FTZ R77, R2, R163, -R82 ;  /* 0x000000a3024d7223 */ /* 0x000fce0000010852 */
[----:B------:R-:W2:Y:S01]  /*16070*/  MUFU.EX2 R73, R73 ;  /* 0x0000004900497308 */ /* 0x000ea20000000800 */
[----:B-----5:R-:W-:-:S01]  /*16080*/  FADD.FTZ R85, R15, R50 ;  /* 0x000000320f557221 */ /* 0x020fc20000010000 */
[----:B----4-:R-:W-:-:S03]  /*16090*/  FADD.FTZ R15, R97, R42 ;  /* 0x0000002a610f7221 */ /* 0x010fc60000010000 */
[----:B------:R-:W-:-:S03]  /*160a0*/  FADD.FTZ R85, R66, R85 ;  /* 0x0000005542557221 */ /* 0x000fc60000010000 */
[----:B------:R-:W4:Y:S01]  /*160b0*/  MUFU.EX2 R72, R72 ;  /* 0x0000004800487308 */ /* 0x000f220000000800 */
[----:B------:R-:W-:-:S01]  /*160c0*/  FADD.FTZ R42, R70, R85 ;  /* 0x00000055462a7221 */ /* 0x000fc20000010000 */
[----:B0-----:R-:W-:-:S06]  /*160d0*/  FADD.FTZ R15, R102, R15 ;  /* 0x0000000f660f7221 */ /* 0x001fcc0000010000 */
[----:B------:R-:W0:Y:S01]  /*160e0*/  MUFU.EX2 R101, R101 ;  /* 0x0000006500657308 */ /* 0x000e220000000800 */
[----:B------:R-:W-:-:S01]  /*160f0*/  FFMA.FTZ R94, R2, R81, -R82 ;  /* 0x00000051025e7223 */ /* 0x000fc20000010852 */
[----:B-1----:R-:W-:-:S06]  /*16100*/  FADD.FTZ R85, R75, R42 ;  /* 0x0000002a4b557221 */ /* 0x002fcc0000010000 */
[----:B------:R-:W1:Y:S01]  /*16110*/  MUFU.EX2 R79, R79 ;  /* 0x0000004f004f7308 */ /* 0x000e620000000800 */
[----:B---3--:R-:W-:-:S07]  /*16120*/  FADD.FTZ R42, R90, R15 ;  /* 0x0000000f5a2a7221 */ /* 0x008fce0000010000 */
[----:B------:R-:W3:Y:S01]  /*16130*/  MUFU.EX2 R104, R104 ;  /* 0x0000006800687308 */ /* 0x000ee20000000800 */
[----:B------:R-:W-:-:S01]  /*16140*/  FFMA.FTZ R81, R2, R165, -R82 ;  /* 0x000000a502517223 */ /* 0x000fc20000010852 */
[----:B------:R-:W-:Y:S01]  /*16150*/  F2FP.SATFINITE.E4M3.F32.PACK_AB_MERGE_C R225, R123, R14, R225 ;  /* 0x0000000e7be1723e */ /* 0x000fe200048070e1 */
[----:B--2---:R-:W-:-:S05]  /*16160*/  FADD.FTZ R14, R73, R42 ;  /* 0x0000002a490e7221 */ /* 0x004fca0000010000 */
[----:B------:R-:W2:Y:S01]  /*16170*/  MUFU.EX2 R77, R77 ;  /* 0x0000004d004d7308 */ /* 0x000ea20000000800 */
[----:B----4-:R-:W-:-:S01]  /*16180*/  FADD.FTZ R50, R72, R85 ;  /* 0x0000005548327221 */ /* 0x010fc20000010000 */
[----:B0-----:R-:W-:-:S06]  /*16190*/  FADD.FTZ R15, R101, R14 ;  /* 0x0000000e650f7221 */ /* 0x001fcc0000010000 */
[----:B------:R-:W0:Y:S01]  /*161a0*/  MUFU.EX2 R83, R83 ;  /* 0x0000005300537308 */ /* 0x000e220000000800 */
[----:B-1----:R-:W-:-:S07]  /*161b0*/  F2FP.SATFINITE.E4M3.F32.PACK_AB_MERGE_C R213, R79, R72, RZ ;  /* 0x000000484fd5723e */ /* 0x002fce00048070ff */
[----:B------:R-:W1:Y:S01]  /*161c0*/  MUFU.EX2 R94, R94 ;  /* 0x0000005e005e7308 */ /* 0x000e620000000800 */
[----:B------:R-:W-:-:S01]  /*161d0*/  FFMA.FTZ R191, R2, R191, -R82 ;  /* 0x000000bf02bf7223 */ /* 0x000fc20000010852 */
[----:B------:R-:W-:Y:S01]  /*161e0*/  FADD.FTZ R79, R79, R50 ;  /* 0x000000324f4f7221 */ /* 0x000fe20000010000 */
[----:B---3--:R-:W-:-:S05]  /*161f0*/  F2FP.SATFINITE.E4M3.F32.PACK_AB_MERGE_C R212, R104, R101, RZ ;  /* 0x0000006568d4723e */ /* 0x008fca00048070ff */
[----:B------:R-:W3:Y:S01]  /*16200*/  MUFU.EX2 R13, R13 ;  /* 0x0000000d000d7308 */ /* 0x000ee20000000800 */
[----:B------:R-:W-:-:S07]  /*16210*/  FADD.FTZ R104, R104, R15 ;  /* 0x0000000f68687221 */ /* 0x000fce0000010000 */
[----:B------:R-:W4:Y:S08]  /*16220*/  MUFU.EX2 R56, R56 ;  /* 0x0000003800387308 */ /* 0x000f300000000800 */
[----:B------:R-:W5:Y:S01]  /*16230*/  MUFU.EX2 R81, R81 ;  /* 0x0000005100517308 */ /* 0x000f620000000800 */
[----:B------:R-:W-:-:S01]  /*16240*/  FADD.FTZ R14, R74, R79 ;  /* 0x0000004f4a0e7221 */ /* 0x000fc20000010000 */
[----:B--2---:R-:W-:-:S06]  /*16250*/  FADD.FTZ R15, R77, R104 ;  /* 0x000000684d0f7221 */ /* 0x004fcc0000010000 */
[----:B------:R-:W2:Y:S01]  /*16260*/  MUFU.EX2 R108, R108 ;  /* 0x0000006c006c7308 */ /* 0x000ea20000000800 */
[----:B------:R-:W-:-:S01]  /*16270*/  FFMA.FTZ R193, R2, R193, -R82 ;  /* 0x000000c102c17223 */ /* 0x000fc20000010852 */
[----:B------:R-:W-:Y:S01]  /*16280*/  F2FP.SATFINITE.E4M3.F32.PACK_AB_MERGE_C R227, R131, R30, R227 ;  /* 0x0000001e83e3723e */ /* 0x000fe200048070e3 */
[----:B0-----:R-:W-:-:S05]  /*16290*/  FADD.FTZ R14, R83, R14 ;  /* 0x0000000e530e7221 */ /* 0x001fca0000010000 */
[----:B------:R-:W0:Y:S01]  /*162a0*/  MUFU.EX2 R60, R60 ;  /* 0x0000003c003c7308 */ /* 0x000e220000000800 */
[----:B-1----:R-:W-:-:S07]  /*162b0*/  FADD.FTZ R30, R94, R15 ;  /* 0x0000000f5e1e7221 */ /* 0x002fce0000010000 */
[----:B------:R-:W1:Y:S01]  /*162c0*/  MUFU.EX2 R57, R191 ;  /* 0x000000bf00397308 */ /* 0x000e620000000800 */
[----:B------:R-:W-:Y:S01]  /*162d0*/  F2FP.SATFINITE.E4M3.F32.PACK_AB_MERGE_C R223, R21, R46, R223 ;  /* 0x0000002e15df723e */ /* 0x000fe200048070df */
[----:B---3--:R-:W-:Y:S01]  /*162e0*/  FADD.FTZ R21, R13, R14 ;  /* 0x0000000e0d157221 */ /* 0x008fe20000010000 */
[----:B----4-:R-:W-:-:S05]  /*162f0*/  F2FP.SATFINITE.E4M3.F32.PACK_AB_MERGE_C R215, R56, R13, RZ ;  /* 0x0000000d38d7723e */ /* 0x010fca00048070ff */
[----:B------:R-:W3:Y:S01]  /*16300*/  MUFU.EX2 R59, R59 ;  /* 0x0000003b003b7308 */ /* 0x000ee20000000800 */
[----:B-----5:R-:W-:-:S07]  /*16310*/  FADD.FTZ R13, R81, R30 ;  /* 0x0000001e510d7221 */ /* 0x020fce0000010000 */
[----:B------:R-:W4:Y:S01]  /*16320*/  MUFU.EX2 R106, R106 ;  /* 0x0000006a006a7308 */ /* 0x000f220000000800 */
[----:B------:R-:W-:-:S01]  /*16330*/  FADD.FTZ R21, R56, R21 ;  /* 0x0000001538157221 */ /* 0x000fc20000010000 */
[----:B--2---:R-:W-:-:S06]  /*16340*/  F2FP.SATFINITE.E4M3.F32.PACK_AB_MERGE_C R214, R108, R81, RZ ;  /* 0x000000516cd6723e */ /* 0x004fcc00048070ff */
[----:B------:R-:W2:Y:S01]  /*16350*/  MUFU.EX2 R40, R40 ;  /* 0x0000002800287308 */ /* 0x000ea20000000800 */
[----:B------:R-:W-:-:S07]  /*16360*/  FADD.FTZ R108, R108, R13 ;  /* 0x0000000d6c6c7221 */ /* 0x000fce0000010000 */
[----:B------:R-:W5:Y:S01]  /*16370*/  MUFU.EX2 R61, R193 ;  /* 0x000000c1003d7308 */ /* 0x000f620000000800 */
[----:B0-----:R-:W-:-:S01]  /*16380*/  FADD.FTZ R30, R60, R21 ;  /* 0x000000153c1e7221 */ /* 0x001fc20000010000 */
[----:B-1----:R-:W-:-:S06]  /*16390*/  FADD.FTZ R13, R57, R108 ;  /* 0x0000006c390d7221 */ /* 0x002fcc0000010000 */
[----:B------:R-:W0:Y:S01]  /*163a0*/  MUFU.EX2 R112, R112 ;  /* 0x0000007000707308 */ /* 0x000e220000000800 */
[----:B------:R-:W-:-:S01]  /*163b0*/  FFMA.FTZ R167, R2, R167, -R82 ;  /* 0x000000a702a77223 */ /* 0x000fc20000010852 */
[----:B------:R-:W-:-:S06]  /*163c0*/  F2FP.SATFINITE.E4M3.F32.PACK_AB_MERGE_C R221, R107, R38, R221 ;  /* 0x000000266bdd723e */ /* 0x000fcc00048070dd */
[----:B------:R-:W-:Y:S01]  /*163d0*/  MUFU.EX2 R24, R24 ;  /* 0x0000001800187308 */ /* 0x000fe20000000800 */
[----:B---3--:R-:W-:-:S07]  /*163e0*/  FADD.FTZ R15, R59, R30 ;  /* 0x0000001e3b0f7221 */ /* 0x008fce0000010000 */
[----:B------:R-:W1:Y:S01]  /*163f0*/  MUFU.EX2 R25, R25 ;  /* 0x0000001900197308 */ /* 0x000e620000000800 */
[----:B----4-:R-:W-:-:S07]  /*16400*/  FADD.FTZ R38, R106, R13 ;  /* 0x0000000d6a267221 */ /* 0x010fce0000010000 */
[----:B------:R-:W3:Y:S01]  /*16410*/  MUFU.EX2 R44, R44 ;  /* 0x0000002c002c7308 */ /* 0x000ee20000000800 */
[----:B--2---:R-:W-:Y:S01]  /*16420*/  F2FP.SATFINITE.E4M3.F32.PACK_AB_MERGE_C R209, R45, R40, RZ ;  /* 0x000000282dd1723e */ /* 0x004fe200048070ff */
[----:B------:R-:W-:-:S06]  /*16430*/  FADD.FTZ R40, R40, R15 ;  /* 0x0000000f28287221 */ /* 0x000fcc0000010000 */
[----:B------:R-:W2:Y:S01]  /*16440*/  MUFU.EX2 R49, R49 ;  /* 0x0000003100317308 */ /* 0x000ea20000000800 */
[----:B-----5:R-:W-:-:S07]  /*16450*/  FADD.FTZ R13, R61, R38 ;  /* 0x000000263d0d7221 */ /* 0x020fce0000010000 */
[----:B------:R-:W4:Y:S01]  /*16460*/  MUFU.EX2 R110, R110 ;  /* 0x0000006e006e7308 */ /* 0x000f220000000800 */
[----:B------:R-:W-:-:S01]  /*16470*/  FFMA.FTZ R195, R2, R195, -R82 ;  /* 0x000000c302c37223 */ /* 0x000fc20000010852 */
[----:B------:R-:W-:Y:S01]  /*16480*/  FADD.FTZ R45, R45, R40 ;  /* 0x000000282d2d7221 */ /* 0x000fe20000010000 */
[----:B0-----:R-:W-:-:S05]  /*16490*/  F2FP.SATFINITE.E4M3.F32.PACK_AB_MERGE_C R208, R112, R61, RZ ;  /* 0x0000003d70d0723e */ /* 0x001fca00048070ff */
[----:B------:R-:W0:Y:S01]  /*164a0*/  MUFU.EX2 R69, R167 ;  /* 0x000000a700457308 */ /* 0x000e220000000800 */
[----:B------:R-:W-:-:S01]  /*164b0*/  FADD.FTZ R112, R112, R13 ;  /* 0x0000000d70707221 */ /* 0x000fc20000010000 */
[----:B-1----:R-:W-:Y:S01]  /*164c0*/  F2FP.SATFINITE.E4M3.F32.PACK_AB_MERGE_C R211, R25, R24, RZ ;  /* 0x0000001819d3723e */ /* 0x002fe200048070ff */
[----:B---3--:R-:W-:-:S05]  /*164d0*/  FADD.FTZ R38, R44, R45 ;  /* 0x0000002d2c267221 */ /* 0x008fca0000010000 */
[----:B------:R-:W-:Y:S01]  /*164e0*/  MUFU.EX2 R20, R20 ;  /* 0x0000001400147308 */ /* 0x000fe20000000800 */
[----:B------:R-:W-:-:S07]  /*164f0*/  FADD.FTZ R13, R41, R112 ;  /* 0x00000070290d7221 */ /* 0x000fce0000010000 */
[----:B------:R-:W1:Y:S01]  /*16500*/  MUFU.EX2 R33, R33 ;  /* 0x0000002100217308 */ /* 0x000e620000000800 */
[----:B------:R-:W-:-:S01]  /*16510*/  FFMA.FTZ R169, R2, R169, -R82 ;  /* 0x000000a902a97223 */ /* 0x000fc20000010852 */
[C---:B--2---:R-:W-:Y:S01]  /*16520*/  F2FP.SATFINITE.E4M3.F32.PACK_AB_MERGE_C R211, R49.reuse, R44, R211 ;  /* 0x0000002c31d3723e */ /* 0x044fe200048070d3 */
[----:B------:R-:W-:-:S05]  /*16530*/  FADD.FTZ R49, R49, R38 ;  /* 0x0000002631317221 */ /* 0x000fca0000010000 */
[----:B------:R-:W2:Y:S01]  /*16540*/  MUFU.EX2 R28, R28 ;  /* 0x0000001c001c7308 */ /* 0x000ea20000000800 */
[----:B----4-:R-:W-:-:S07]  /*16550*/  FADD.FTZ R38, R110, R13 ;  /* 0x0000000d6e267221 */ /* 0x010fce0000010000 */
[----:B------:R-:W3:Y:S01]  /*16560*/  MUFU.EX2 R29, R29 ;  /* 0x0000001d001d7308 */ /* 0x000ee20000000800 */
[----:B------:R-:W-:-:S07]  /*16570*/  FFMA.FTZ R63, R2, R63, -R82 ;  /* 0x0000003f023f7223 */ /* 0x000fce0000010852 */
[----:B------:R-:W4:Y:S01]  /*16580*/  MUFU.EX2 R26, R195 ;  /* 0x000000c3001a7308 */ /* 0x000f220000000800 */
[----:B------:R-:W-:-:S01]  /*16590*/  FADD.FTZ R24, R24, R49 ;  /* 0x0000003118187221 */ /* 0x000fc20000010000 */
[----:B0-----:R-:W-:-:S06]  /*165a0*/  FADD.FTZ R15, R69, R38 ;  /* 0x00000026450f7221 */ /* 0x001fcc0000010000 */
[----:B------:R-:W0:Y:S01]  /*165b0*/  MUFU.EX2 R65, R65 ;  /* 0x0000004100417308 */ /* 0x000e220000000800 */
[----:B------:R-:W-:-:S01]  /*165c0*/  FFMA.FTZ R197, R2, R197, -R82 ;  /* 0x000000c502c57223 */ /* 0x000fc20000010852 */
[----:B------:R-:W-:Y:S01]  /*165d0*/  FADD.FTZ R25, R25, R24 ;  /* 0x0000001819197221 */ /* 0x000fe20000010000 */
[----:B-1----:R-:W-:-:S05]  /*165e0*/  F2FP.SATFINITE.E4M3.F32.PACK_AB_MERGE_C R13, R33, R20, RZ ;  /* 0x00000014210d723e */ /* 0x002fca00048070ff */
[----:B------:R-:W1:Y:S01]  /*165f0*/  MUFU.EX2 R169, R169 ;  /* 0x000000a900a97308 */ /* 0x000e620000000800 */
[----:B------:R-:W-:-:S01]  /*16600*/  FADD.FTZ R15, R34, R15 ;  /* 0x0000000f220f7221 */ /* 0x000fc20000010000 */
[----:B------:R-:W-:Y:S01]  /*16610*/  FFMA.FTZ R171, R2, R171, -R82 ;  /* 0x000000ab02ab7223 */ /* 0x000fe20000010852 */
[----:B--2---:R-:W-:-:S05]  /*16620*/  FADD.FTZ R38, R28, R25 ;  /* 0x000000191c267221 */ /* 0x004fca0000010000 */
[----:B------:R-:W2:Y:S01]  /*16630*/  MUFU.EX2 R42, R63 ;  /* 0x0000003f002a7308 */ /* 0x000ea20000000800 */
[----:B---3--:R-:W-:Y:S01]  /*16640*/  F2FP.SATFINITE.E4M3.F32.PACK_AB_MERGE_C R13, R29, R28, R13 ;  /* 0x0000001c1d0d723e */ /* 0x008fe2000480700d */
[----:B----4-:R-:W-:Y:S01]  /*16650*/  FADD.FTZ R28, R26, R15 ;  /* 0x0000000f1a1c7221 */ /* 0x010fe20000010000 */
[----:B------:R-:W-:-:S05]  /*16660*/  FFMA.FTZ R199, R2, R199, -R82 ;  /* 0x000000c702c77223 */ /* 0x000fca0000010852 */
[----:B------:R-:W-:Y:S01]  /*16670*/  MUFU.EX2 R36, R36 ;  /* 0x0000002400247308 */ /* 0x000fe20000000800 */
[----:B------:R-:W-:-:S07]  /*16680*/  FADD.FTZ R29, R29, R38 ;  /* 0x000000261d1d7221 */ /* 0x000fce0000010000 */
[----:B------:R-:W3:Y:S01]  /*16690*/  MUFU.EX2 R43, R43 ;  /* 0x0000002b002b7308 */ /* 0x000ee20000000800 */
[----:B0-----:R-:W-:-:S07]  /*166a0*/  FADD.FTZ R28, R65, R28 ;  /* 0x0000001c411c7221 */ /* 0x001fce0000010000 */
[----:B------:R-:W0:Y:S01]  /*166b0*/  MUFU.EX2 R32, R32 ;  /* 0x0000002000207308 */ /* 0x000e220000000800 */
[----:B------:R-:W-:-:S07]  /*166c0*/  FFMA.FTZ R53, R2, R53, -R82 ;  /* 0x0000003502357223 */ /* 0x000fce0000010852 */
[----:B------:R-:W4:Y:S01]  /*166d0*/  MUFU.EX2 R197, R197 ;  /* 0x000000c500c57308 */ /* 0x000f220000000800 */
[----:B------:R-:W-:-:S07]  /*166e0*/  FADD.FTZ R20, R20, R29 ;  /* 0x0000001d14147221 */ /* 0x000fce0000010000 */
[----:B------:R-:W5:Y:S01]  /*166f0*/  MUFU.EX2 R37, R37 ;  /* 0x0000002500257308 */ /* 0x000f620000000800 */
[----:B-1----:R-:W-:-:S01]  /*16700*/  FADD.FTZ R15, R169, R28 ;  /* 0x0000001ca90f7221 */ /* 0x002fc20000010000 */
[----:B------:R-:W-:-:S06]  /*16710*/  FFMA.FTZ R67, R2, R67, -R82 ;  /* 0x0000004302437223 */ /* 0x000fcc0000010852 */
[----:B------:R-:W1:Y:S01]  /*16720*/  MUFU.EX2 R14, R171 ;  /* 0x000000ab000e7308 */ /* 0x000e620000000800 */
[----:B------:R-:W-:-:S01]  /*16730*/  FADD.FTZ R33, R33, R20 ;  /* 0x0000001421217221 */ /* 0x000fc20000010000 */
[----:B--2---:R-:W-:Y:S01]  /*16740*/  F2FP.SATFINITE.E4M3.F32.PACK_AB_MERGE_C R169, R42, R169, RZ ;  /* 0x000000a92aa9723e */ /* 0x004fe200048070ff */
[----:B------:R-:W-:-:S05]  /*16750*/  FFMA.FTZ R173, R2, R173, -R82 ;  /* 0x000000ad02ad7223 */ /* 0x000fca0000010852 */
[----:B------:R-:W2:Y:S01]  /*16760*/  MUFU.EX2 R199, R199 ;  /* 0x000000c700c77308 */ /* 0x000ea20000000800 */
[----:B------:R-:W-:-:S01]  /*16770*/  FFMA.FTZ R201, R2, R201, -R82 ;  /* 0x000000c902c97223 */ /* 0x000fc20000010852 */
[C-C-:B------:R-:W-:Y:S01]  /*16780*/  FFMA.FTZ R71, R2.reuse, R71, -R82.reuse ;  /* 0x0000004702477223 */ /* 0x140fe20000010852 */
[----:B------:R-:W-:-:S01]  /*16790*/  FFMA.FTZ R203, R2, R203, -R82 ;  /* 0x000000cb02cb7223 */ /* 0x000fc20000010852 */
[C-C-:B------:R-:W-:Y:S01]  /*167a0*/  FFMA.FTZ R175, R2.reuse, R175, -R82.reuse ;  /* 0x000000af02af7223 */ /* 0x140fe20000010852 */
[----:B------:R-:W-:-:S01]  /*167b0*/  FFMA.FTZ R205, R2, R205, -R82 ;  /* 0x000000cd02cd7223 */ /* 0x000fc20000010852 */
[----:B------:R-:W-:Y:S01]  /*167c0*/  FADD.FTZ R42, R42, R15 ;  /* 0x0000000f2a2a7221 */ /* 0x000fe20000010000 */
[----:B------:R-:W2:Y:S01]  /*167d0*/  @P0 LDC R29, c[0x0][0x44c] ;  /* 0x00011300ff1d0b82 */ /* 0x000ea20000000800 */
[----:B------:R-:W2:Y:S01]  /*167e0*/  MUFU.EX2 R30, R53 ;  /* 0x00000035001e7308 */ /* 0x000ea20000000800 */
[----:B------:R-:W-:-:S01]  /*167f0*/  FFMA.FTZ R82, R2, R207, -R82 ;  /* 0x000000cf02527223 */ /* 0x000fc20000010852 */
[----:B---3--:R-:W-:Y:S01]  /*16800*/  F2FP.SATFINITE.E4M3.F32.PACK_AB_MERGE_C R207, R43, R36, RZ ;  /* 0x000000242bcf723e */ /* 0x008fe200048070ff */
[----:B0-----:R-:W-:-:S01]  /*16810*/  FADD.FTZ R28, R32, R33 ;  /* 0x00000021201c7221 */ /* 0x001fc20000010000 */
[----:B------:R-:W-:Y:S01]  /*16820*/  F2FP.SATFINITE.E4M3.F32.PACK_AB_MERGE_C R210, R34, R69, RZ ;  /* 0x0000004522d2723e */ /* 0x000fe200048070ff */
[----:B----4-:R-:W-:-:S03]  /*16830*/  FADD.FTZ R15, R197, R42 ;  /* 0x0000002ac50f7221 */ /* 0x010fc60000010000 */
[----:B------:R-:W-:Y:S01]  /*16840*/  MUFU.EX2 R27, R27 ;  /* 0x0000001b001b7308 */ /* 0x000fe20000000800 */
[----:B------:R-:W0:Y:S01]  /*16850*/  @P0 LDC R34, c[0x0][0x450] ;  /* 0x00011400ff220b82 */ /* 0x000e220000000800 */
[----:B-----5:R-:W-:-:S06]  /*16860*/  F2FP.SATFINITE.E4M3.F32.PACK_AB_MERGE_C R207, R37, R32, R207 ;  /* 0x0000002025cf723e */ /* 0x020fcc00048070cf */
[----:B------:R-:W-:Y:S01]  /*16870*/  MUFU.EX2 R52, R52 ;  /* 0x0000003400347308 */ /* 0x000fe20000000800 */
[----:B------:R-:W-:-:S01]  /*16880*/  FADD.FTZ R37, R37, R28 ;  /* 0x0000001c25257221 */ /* 0x000fc20000010000 */
[----:B-1----:R-:W-:-:S06]  /*16890*/  FADD.FTZ R32, R14, R15 ;  /* 0x0000000f0e207221 */ /* 0x002fcc0000010000 */
[----:B------:R-:W1:Y:S08]  /*168a0*/  MUFU.EX2 R47, R47 ;  /* 0x0000002f002f7308 */ /* 0x000e700000000800 */
[----:B------:R-:W3:Y:S01]  /*168b0*/  MUFU.EX2 R67, R67 ;  /* 0x0000004300437308 */ /* 0x000ee20000000800 */
[----:B------:R-:W-:-:S07]  /*168c0*/  FADD.FTZ R36, R36, R37 ;  /* 0x0000002524247221 */ /* 0x000fce0000010000 */
[----:B------:R-:W4:Y:S01]  /*168d0*/  MUFU.EX2 R48, R48 ;  /* 0x0000003000307308 */ /* 0x000f220000000800 */
[----:B--2---:R-:W-:-:S07]  /*168e0*/  FADD.FTZ R15, R199, R32 ;  /* 0x00000020c70f7221 */ /* 0x004fce0000010000 */
[----:B------:R-:W2:Y:S01]  /*168f0*/  MUFU.EX2 R24, R173 ;  /* 0x000000ad00187308 */ /* 0x000ea20000000800 */
[----:B------:R-:W-:-:S01]  /*16900*/  FADD.FTZ R36, R43, R36 ;  /* 0x000000242b247221 */ /* 0x000fc20000010000 */
[C---:B------:R-:W-:Y:S01]  /*16910*/  F2FP.SATFINITE.E4M3.F32.PACK_AB_MERGE_C R199, R30.reuse, R199, RZ ;  /* 0x000000c71ec7723e */ /* 0x040fe200048070ff */
[----:B------:R-:W-:-:S05]  /*16920*/  FADD.FTZ R30, R30, R15 ;  /* 0x0000000f1e1e7221 */ /* 0x000fca0000010000 */
[----:B------:R-:W5:Y:S01]  /*16930*/  MUFU.EX2 R201, R201 ;  /* 0x000000c900c97308 */ /* 0x000f620000000800 */
[----:B------:R-:W-:Y:S01]  /*16940*/  F2FP.SATFINITE.E4M3.F32.PACK_AB_MERGE_C R218, R102, R97, RZ ;  /* 0x0000006166da723e */ /* 0x000fe200048070ff */
[----:B-1----:R-:W-:Y:S01]  /*16950*/  FADD.FTZ R21, R47, R36 ;  /* 0x000000242f157221 */ /* 0x002fe20000010000 */
[----:B------:R-:W-:-:S05]  /*16960*/  F2FP.SATFINITE.E4M3.F32.PACK_AB_MERGE_C R25, R52, R27, RZ ;  /* 0x0000001b3419723e */ /* 0x000fca00048070ff */
[----:B------:R-:W1:Y:S01]  /*16970*/  MUFU.EX2 R20, R71 ;  /* 0x0000004700147308 */ /* 0x000e620000000800 */
[----:B---3--:R-:W-:-:S01]  /*16980*/  FADD.FTZ R15, R67, R30 ;  /* 0x0000001e430f7221 */ /* 0x008fc20000010000 */
[----:B------:R-:W-:-:S06]  /*16990*/  F2FP.SATFINITE.E4M3.F32.PACK_AB_MERGE_C R218, R93, R88, R218 ;  /* 0x000000585dda723e */ /* 0x000fcc00048070da */
[----:B------:R-:W-:Y:S01]  /*169a0*/  MUFU.EX2 R35, R35 ;  /* 0x0000002300237308 */ /* 0x000fe20000000800 */
[----:B----4-:R-:W-:-:S07]  /*169b0*/  F2FP.SATFINITE.E4M3.F32.PACK_AB_MERGE_C R88, R48, R47, R25 ;  /* 0x0000002f3058723e */ /* 0x010fce0004807019 */
[----:B------:R-:W3:Y:S01]  /*169c0*/  MUFU.EX2 R12, R12 ;  /* 0x0000000c000c7308 */ /* 0x000ee20000000800 */
[----:B------:R-:W-:-:S01]  /*169d0*/  FADD.FTZ R48, R48, R21 ;  /* 0x0000001530307221 */ /* 0x000fc20000010000 */
[----:B------:R-:W-:Y:S01]  /*169e0*/  F2FP.SATFINITE.E4M3.F32.PACK_AB_MERGE_C R204, R65, R26, R169 ;  /* 0x0000001a41cc723e */ /* 0x000fe200048070a9 */
[----:B--2---:R-:W-:-:S05]  /*169f0*/  FADD.FTZ R26, R24, R15 ;  /* 0x0000000f181a7221 */ /* 0x004fca0000010000 */
[----:B------:R-:W2:Y:S01]  /*16a00*/  MUFU.EX2 R31, R31 ;  /* 0x0000001f001f7308 */ /* 0x000ea20000000800 */
[----:B------:R-:W-:-:S07]  /*16a10*/  @P0 IMAD.HI.U32 R21, R142, R29, RZ ;  /* 0x0000001d8e150227 */ /* 0x000fce00078e00ff */
[----:B------:R-:W4:Y:S01]  /*16a20*/  MUFU.EX2 R203, R203 ;  /* 0x000000cb00cb7308 */ /* 0x000f220000000800 */
[----:B------:R-:W-:Y:S02]  /*16a30*/  IMAD.MOV.U32 R25, RZ, RZ, R142 ;  /* 0x000000ffff197224 */ /* 0x000fe400078e008e */
[----:B-----5:R-:W-:Y:S01]  /*16a40*/  FADD.FTZ R15, R201, R26 ;  /* 0x0000001ac90f7221 */ /* 0x020fe20000010000 */
[----:B0-----:R-:W-:-:S04]  /*16a50*/  @P0 SHF.R.U32.HI R25, RZ, R34, R21 ;  /* 0x00000022ff190219 */ /* 0x001fc80000011615 */
[----:B------:R-:W0:Y:S01]  /*16a60*/  MUFU.EX2 R28, R175 ;  /* 0x000000af001c7308 */ /* 0x000e220000000800 */
[----:B------:R-:W-:Y:S02]  /*16a70*/  F2FP.SATFINITE.E4M3.F32.PACK_AB_MERGE_C R216, R117, R100, RZ ;  /* 0x0000006475d8723e */ /* 0x000fe400048070ff */
[C---:B-1----:R-:W-:Y:S01]  /*16a80*/  F2FP.SATFINITE.E4M3.F32.PACK_AB_MERGE_C R201, R20.reuse, R201, RZ ;  /* 0x000000c914c9723e */ /* 0x042fe200048070ff */
[----:B------:R-:W-:-:S01]  /*16a90*/  FADD.FTZ R20, R20, R15 ;  /* 0x0000000f14147221 */ /* 0x000fc20000010000 */
[----:B---3--:R-:W-:Y:S02]  /*16aa0*/  F2FP.SATFINITE.E4M3.F32.PACK_AB_MERGE_C R21, R12, R35, RZ ;  /* 0x000000230c15723e */ /* 0x008fe400048070ff */
[----:B------:R-:W-:Y:S01]  /*16ab0*/  IADD3 R15, R25, R138, -R140 ;  /* 0x0000008a190f7210 */ /* 0x000fe20007ffe88c */
[----:B------:R-:W-:Y:S01]  /*16ac0*/  MUFU.EX2 R205, R205 ;  /* 0x000000cd00cd7308 */ /* 0x000fe20000000800 */
[----:B------:R-:W-:Y:S01]  /*16ad0*/  F2FP.SATFINITE.E4M3.F32.PACK_AB_MERGE_C R206, R14, R197, R199 ;  /* 0x000000c50ece723e */ /* 0x000fe200048070c7 */
[----:B------:R-:W-:Y:S01]  /*16ae0*/  IMAD.MOV.U32 R14, RZ, RZ, RZ ;  /* 0x000000ffff0e7224 */ /* 0x000fe200078e00ff */
[----:B------:R-:W-:-:S02]  /*16af0*/  F2FP.SATFINITE.E4M3.F32.PACK_AB_MERGE_C R216, R89, R86, R216 ;  /* 0x0000005659d8723e */ /* 0x000fc400048070d8 */
[----:B--2---:R-:W-:-:S03]  /*16b00*/  F2FP.SATFINITE.E4M3.F32.PACK_AB_MERGE_C R89, R64, R31, R21 ;  /* 0x0000001f4059723e */ /* 0x004fc60004807015 */
[----:B------:R-:W1:Y:S01]  /*16b10*/  MUFU.EX2 R82, R82 ;  /* 0x0000005200527308 */ /* 0x000e620000000800 */
[----:B----4-:R-:W-:-:S01]  /*16b20*/  FADD.FTZ R21, R203, R20 ;  /* 0x00000014cb157221 */ /* 0x010fc20000010000 */
[----:B------:R-:W-:-:S04]  /*16b30*/  IMAD.HI R20, R15, -0x6db6db6d, R14 ;  /* 0x924924930f147827 */ /* 0x000fc800078e020e */
[----:B0-----:R-:W-:Y:S01]  /*16b40*/  FADD.FTZ R14, R28, R21 ;  /* 0x000000151c0e7221 */ /* 0x001fe20000010000 */
[----:B------:R-:W-:-:S04]  /*16b50*/  SHF.R.U32.HI R21, RZ, 0x1f, R20 ;  /* 0x0000001fff157819 */ /* 0x000fc80000011614 */
[----:B------:R-:W-:Y:S01]  /*16b60*/  LEA.HI.SX32 R21, R20, R21, 0x19 ;  /* 0x0000001514157211 */ /* 0x000fe200078fcaff */
[----:B------:R-:W-:Y:S01]  /*16b70*/  @!P2 VIADD R137, R137, 0x2e840 ;  /* 0x0002e8408989a836 */ /* 0x000fe20000000000 */
[----:B------:R-:W-:Y:S02]  /*16b80*/  F2FP.SATFINITE.E4M3.F32.PACK_AB_MERGE_C R212, R73, R90, R212 ;  /* 0x0000005a49d4723e */ /* 0x000fe400048070d4 */
[----:B------:R-:W-:Y:S02]  /*16b90*/  VIMNMX R90, R84, R21, !PT ;  /* 0x00000015545a7248 */ /* 0x000fe40007fe0100 */
[----:B-1----:R-:W-:Y:S01]  /*16ba0*/  F2FP.SATFINITE.E4M3.F32.PACK_AB_MERGE_C R15, R82, R205, RZ ;  /* 0x000000cd520f723e */ /* 0x002fe200048070ff */
[----:B------:R-:W-:-:S01]  /*16bb0*/  FADD.FTZ R27, R27, R48 ;  /* 0x000000301b1b7221 */ /* 0x000fc20000010000 */
[----:B------:R-:W-:Y:S01]  /*16bc0*/  @!P2 PRMT R137, RZ, 0x654, R137 ;  /* 0x00000654ff89a816 */ /* 0x000fe20000000089 */
[----:B------:R0:W-:Y:S01]  /*16bd0*/  STL [R1+0x3c], R90 ;  /* 0x00003c5a01007387 */ /* 0x0001e20000100800 */
[----:B------:R-:W-:Y:S01]  /*16be0*/  F2FP.SATFINITE.E4M3.F32.PACK_AB_MERGE_C R202, R28, R203, R15 ;  /* 0x000000cb1cca723e */ /* 0x000fe2000480700f */
[----:B------:R-:W-:-:S02]  /*16bf0*/  VIADD R15, R136, 0xfffffffe ;  /* 0xfffffffe880f7836 */ /* 0x000fc40000000000 */
[----:B------:R-:W-:-:S01]  /*16c00*/  FADD.FTZ R52, R52, R27 ;  /* 0x0000001b34347221 */ /* 0x000fc20000010000 */
[----:B------:R0:W-:Y:S02]  /*16c10*/  @!P2 SYNCS.ARRIVE.TRANS64.RED.A1T0 RZ, [R137+URZ], RZ ;  /* 0x000000ff89ffa9a7 */ /* 0x0001e4000810043f */
[----:B------:R-:W-:Y:S01]  /*16c20*/  ISETP.GE.AND P2, PT, R15, R90, PT ;  /* 0x0000005a0f00720c */ /* 0x000fe20003f46270 */
[----:B------:R-:W-:-:S04]  /*16c30*/  FADD.FTZ R25, R31, R52 ;  /* 0x000000341f197221 */ /* 0x000fc80000010000 */
[----:B------:R-:W-:Y:S01]  /*16c40*/  FADD.FTZ R64, R64, R25 ;  /* 0x0000001940407221 */ /* 0x000fe20000010000 */
[----:B------:R-:W-:Y:S01]  /*16c50*/  F2FP.SATFINITE.E4M3.F32.PACK_AB_MERGE_C R217, R95, R58, RZ ;  /* 0x0000003a5fd9723e */ /* 0x000fe200048070ff */
[----:B------:R-:W-:Y:S01]  /*16c60*/  FADD.FTZ R205, R205, R14 ;  /* 0x0000000ecdcd7221 */ /* 0x000fe20000010000 */
[----:B------:R-:W-:Y:S01]  /*16c70*/  F2FP.SATFINITE.E4M3.F32.PACK_AB_MERGE_C R226, R121, R92, RZ ;  /* 0x0000005c79e2723e */ /* 0x000fe200048070ff */
[----:B------:R-:W-:Y:S01]  /*16c80*/  FADD.FTZ R35, R35, R64 ;  /* 0x0000004023237221 */ /* 0x000fe20000010000 */
        /* <DEDUP_REMOVED lines=49> */
[----:B------:R-:W-:Y:S02]  /*16fa0*/  IMAD.MOV.U32 R205, RZ, RZ, R13 ;  /* 0x000000ffffcd7224 */ /* 0x000fe400078e000d */
[----:B------:R-:W-:Y:S02]  /*16fb0*/  IMAD.MOV.U32 R201, RZ, RZ, R88 ;  /* 0x000000ffffc97224 */ /* 0x000fe400078e0058 */
[----:B------:R-:W-:Y:S01]  /*16fc0*/  IMAD.MOV.U32 R203, RZ, RZ, R89 ;  /* 0x000000ffffcb7224 */ /* 0x000fe200078e0059 */
[----:B0-----:R-:W-:Y:S06]  /*16fd0*/  @!P2 BRA `(.L_x_8388) ;  /* 0x000000500088a947 */ /* 0x001fec0003800000 */
[----:B------:R-:W-:Y:S01]  /*16fe0*/  IMAD.MOV.U32 R21, RZ, RZ, R0 ;  /* 0x000000ffff157224 */ /* 0x000fe200078e0000 */
[----:B------:R-:W-:Y:S01]  /*16ff0*/  CS2R R86, SRZ ;  /* 0x0000000000567805 */ /* 0x000fe2000001ff00 */
        /* <DEDUP_REMOVED lines=33> */
.L_x_8399:
        /* <DEDUP_REMOVED lines=9> */
.L_x_8390:
        /* <DEDUP_REMOVED lines=8> */
.L_x_8391:
[----:B------:R-:W-:Y:S04]  /*17320*/  BSSY B0, `(.L_x_8389) ;  /* 0x0000004000007945 */ /* 0x000fe80003800000 */
[----:B-1----:R-:W-:Y:S05]  /*17330*/  @P3 BRA `(.L_x_8392) ;  /* 0x0000000000083947 */ /* 0x002fea0003800000 */
[----:B------:R-:W1:Y:S02]  /*17340*/  SYNCS.PHASECHK.TRANS64.TRYWAIT P3, [R3+URZ+0x2e830], R0 ;  /* 0x02e83000030075a7 */ /* 0x000e64000806017f */
[----:B-1----:R-:W-:Y:S05]  /*17350*/  @!P3 BRA `(.L_x_8393) ;  /* 0x0000016c0064b947 */ /* 0x002fea0003800000 */
.L_x_8392:
[----:B------:R-:W-:Y:S05]  /*17360*/  BSYNC B0 ;  /* 0x0000000000007941 */ /* 0x000fea0003800000 */
.L_x_8389:
        /* <DEDUP_REMOVED lines=29> */
[----:B------:R-:W-:Y:S01]  /*17540*/  STL [R1+0xe8], R20 ;  /* 0x0000e81401007387 */ /* 0x000fe20000100800 */
[----:B------:R-:W-:Y:S02]  /*17550*/  R2UR UR13, R91 ;  /* 0x000000005b0d72ca */ /* 0x000fe400000e0000 */
[----:B0-----:R-:W-:Y:S01]  /*17560*/  SHF.R.U32.HI R3, RZ, 0x7, R3 ;  /* 0x00000007ff037819 */ /* 0x001fe20000011603 */
[----:B------:R-:W-:Y:S01]  /*17570*/  STL [R1+0xe4], R19 ;  /* 0x0000e41301007387 */ /* 0x000fe20000100800 */
[----:B------:R-:W-:Y:S02]  /*17580*/  R2UR UR15, R95 ;  /* 0x000000005f0f72ca */ /* 0x000fe400000e0000 */
[----:B------:R-:W-:Y:S01]  /*17590*/  MOV R13, UR38 ;  /* 0x00000026000d7c02 */ /* 0x000fe20008000f00 */
        /* <DEDUP_REMOVED lines=8> */
[----:B0-----:R-:W-:Y:S01]  /*17620*/  MOV R18, UR43 ;  /* 0x0000002b00127c02 */ /* 0x001fe20008000f00 */
[----:B------:R-:W-:Y:S01]  /*17630*/  STL [R1+0xdc], R17 ;  /* 0x0000dc1101007387 */ /* 0x000fe20000100800 */
[----:B------:R-:W-:Y:S01]  /*17640*/  UMOV UR43, UR25 ;  /* 0x00000019002b7c82 */ /* 0x000fe20008000000 */
[----:B------:R-:W-:-:S02]  /*17650*/  R2UR UR25, R5 ;  /* 0x00000000051972ca */ /* 0x000fc400000e0000 */
[----:B------:R0:W-:Y:S01]  /*17660*/  STL [R1+0xd8], R16 ;  /* 0x0000d81001007387 */ /* 0x0001e20000100800 */
[----:B------:R-:W-:Y:S01]  /*17670*/  MOV R26, UR43 ;  /* 0x0000002b001a7c02 */ /* 0x000fe20008000f00 */
[----:B------:R-:W-:Y:S01]  /*17680*/  UMOV UR43, UR5 ;  /* 0x00000005002b7c82 */ /* 0x000fe20008000000 */
[----:B------:R-:W-:Y:S01]  /*17690*/  R2UR UR5, R5 ;  /* 0x00000000050572ca */ /* 0x000fe200000e0000 */
[----:B------:R-:W-:Y:S01]  /*176a0*/  STL [R1+0xd4], R15 ;  /* 0x0000d40f01007387 */ /* 0x000fe20000100800 */
[----:B------:R-:W-:Y:S02]  /*176b0*/  R2UR UR47, R91 ;  /* 0x000000005b2f72ca */ /* 0x000fe400000e0000 */
[----:B------:R-:W-:Y:S01]  /*176c0*/  R2UR UR51, R93 ;  /* 0x000000005d3372ca */ /* 0x000fe200000e0000 */
[----:B------:R3:W-:Y:S01]  /*176d0*/  STL [R1+0xd0], R14 ;  /* 0x0000d00e01007387 */ /* 0x0007e20000100800 */
[----:B------:R-:W-:Y:S01]  /*176e0*/  R2UR UR55, R91 ;  /* 0x000000005b3772ca */ /* 0x000fe200000e0000 */
[----:B------:R-:W-:Y:S01]  /*176f0*/  IMAD.MOV.U32 R93, RZ, RZ, 0x40000040 ;  /* 0x40000040ff5d7424 */ /* 0x000fe200078e00ff */
[----:B0-----:R-:W-:Y:S01]  /*17700*/  MOV R16, UR35 ;  /* 0x0000002300107c02 */ /* 0x001fe20008000f00 */
[----:B------:R-:W-:Y:S01]  /*17710*/  UMOV UR35, UR17 ;  /* 0x0000001100237c82 */ /* 0x000fe20008000000 */
[C---:B------:R-:W-:Y:S01]  /*17720*/  R2UR UR17, R5.reuse ;  /* 0x00000000051172ca */ /* 0x040fe200000e0000 */
[----:B------:R-:W-:Y:S01]  /*17730*/  WARPGROUP.ARRIVE ;  /* 0x00000000000079c5 */ /* 0x000fe20000000000 */
[----:B------:R-:W-:Y:S01]  /*17740*/  MOV R24, UR35 ;  /* 0x0000002300187c02 */ /* 0x000fe20008000f00 */
[----:B------:R-:W-:Y:S01]  /*17750*/  UMOV UR35, UR9 ;  /* 0x0000000900237c82 */ /* 0x000fe20008000000 */
[C---:B------:R-:W-:Y:S01]  /*17760*/  R2UR UR9, R5.reuse ;  /* 0x00000000050972ca */ /* 0x040fe200000e0000 */
[----:B------:R-:W-:Y:S01]  /*17770*/  STL [R1+0xcc], R12 ;  /* 0x0000cc0c01007387 */ /* 0x000fe20000100800 */
[----:B---3--:R-:W-:Y:S01]  /*17780*/  MOV R14, UR59 ;  /* 0x0000003b000e7c02 */ /* 0x008fe20008000f00 */
[----:B------:R-:W-:Y:S01]  /*17790*/  UMOV UR59, UR29 ;  /* 0x0000001d003b7c82 */ /* 0x000fe20008000000 */
[----:B------:R-:W-:Y:S01]  /*177a0*/  IMAD.MOV.U32 R91, RZ, RZ, 0x40000040 ;  /* 0x40000040ff5b7424 */ /* 0x000fe200078e00ff */
[----:B------:R-:W-:Y:S01]  /*177b0*/  MOV R22, UR59 ;  /* 0x0000003b00167c02 */ /* 0x000fe20008000f00 */
[----:B------:R-:W-:Y:S01]  /*177c0*/  UMOV UR59, UR13 ;  /* 0x0000000d003b7c82 */ /* 0x000fe20008000000 */
[----:B------:R-:W-:Y:S01]  /*177d0*/  R2UR UR13, R5 ;  /* 0x00000000050d72ca */ /* 0x000fe200000e0000 */
[----:B------:R0:W-:Y:S01]  /*177e0*/  STL [R1+0xc8], R2 ;  /* 0x0000c80201007387 */ /* 0x0001e20000100800 */
[----:B------:R-:W-:-:S02]  /*177f0*/  R2UR UR40, R4 ;  /* 0x00000000042872ca */ /* 0x000fc400000e0000 */
[----:B------:R-:W-:Y:S02]  /*17800*/  R2UR UR41, R5 ;  /* 0x00000000052972ca */ /* 0x000fe400000e0000 */
[C---:B------:R-:W-:Y:S02]  /*17810*/  R2UR UR32, R10.reuse ;  /* 0x000000000a2072ca */ /* 0x040fe400000e0000 */
[----:B------:R-:W-:Y:S02]  /*17820*/  R2UR UR33, R11 ;  /* 0x000000000b2172ca */ /* 0x000fe400000e0000 */
[----:B------:R-:W-:Y:S02]  /*17830*/  R2UR UR56, R10 ;  /* 0x000000000a3872ca */ /* 0x000fe400000e0000 */
[----:B0-----:R-:W-:Y:S01]  /*17840*/  MOV R2, UR39 ;  /* 0x0000002700027c02 */ /* 0x001fe20008000f00 */
[----:B------:R-:W-:Y:S01]  /*17850*/  UMOV UR39, UR31 ;  /* 0x0000001f00277c82 */ /* 0x000fe20008000000 */
[----:B------:R-:W-:-:S02]  /*17860*/  R2UR UR31, R89 ;  /* 0x00000000591f72ca */ /* 0x000fc400000e0000 */
[----:B------:R-:W-:Y:S01]  /*17870*/  MOV R20, UR39 ;  /* 0x0000002700147c02 */ /* 0x000fe20008000f00 */
[----:B------:R-:W-:Y:S01]  /*17880*/  UMOV UR39, UR21 ;  /* 0x0000001500277c82 */ /* 0x000fe20008000000 */
[----:B------:R-:W-:Y:S02]  /*17890*/  R2UR UR21, R5 ;  /* 0x00000000051572ca */ /* 0x000fe400000e0000 */
[----:B------:R-:W-:Y:S02]  /*178a0*/  R2UR UR57, R11 ;  /* 0x000000000b3972ca */ /* 0x000fe400000e0000 */
[----:B------:R-:W-:Y:S01]  /*178b0*/  MOV R3, UR37 ;  /* 0x0000002500037c02 */ /* 0x000fe20008000f00 */
[----:B--2---:R-:W-:Y:S01]  /*178c0*/  IMAD R88, R233, 0x700, R0 ;  /* 0x00000700e9587824 */ /* 0x004fe200078e0200 */
[----:B------:R-:W-:-:S03]  /*178d0*/  MOV R0, UR36 ;  /* 0x0000002400007c02 */ /* 0x000fc60008000f00 */
        /* <DEDUP_REMOVED lines=28> */
[----:B------:R-:W-:-:S03]  /*17aa0*/  VIADD R90, R88, 0x204 ;  /* 0x00000204585a7836 */ /* 0x000fc60000000000 */
[----:B------:R-:W-:Y:S01]  /*17ab0*/  R2UR UR28, R92 ;  /* 0x000000005c1c72ca */ /* 0x000fe200000e0000 */
[----:B------:R-:W-:Y:S01]  /*17ac0*/  VIADD R92, R88, 0x104 ;  /* 0x00000104585c7836 */ /* 0x000fe20000000000 */
[----:B------:R-:W-:Y:S01]  /*17ad0*/  R2UR UR34, R90 ;  /* 0x000000005a2272ca */ /* 0x000fe200000e0000 */
[----:B------:R-:W-:Y:S02]  /*17ae0*/  VIADD R90, R88, 0x404 ;  /* 0x00000404585a7836 */ /* 0x000fe40000000000 */
[----:B------:R-:W-:Y:S02]  /*17af0*/  MOV R235, UR38 ;  /* 0x0000002600eb7c02 */ /* 0x000fe40008000f00 */
[----:B------:R-:W-:Y:S01]  /*17b00*/  R2UR UR58, R92 ;  /* 0x000000005c3a72ca */ /* 0x000fe200000e0000 */
[----:B------:R-:W-:Y:S01]  /*17b10*/  VIADD R92, R88, 0x304 ;  /* 0x00000304585c7836 */ /* 0x000fe20000000000 */
[----:B------:R-:W-:Y:S01]  /*17b20*/  UMOV UR38, UR30 ;  /* 0x0000001e00267c82 */ /* 0x000fe20008000000 */
[----:B------:R-:W-:Y:S01]  /*17b30*/  R2UR UR46, R90 ;  /* 0x000000005a2e72ca */ /* 0x000fe200000e0000 */
[----:B------:R-:W-:Y:S01]  /*17b40*/  VIADD R90, R88, 0x604 ;  /* 0x00000604585a7836 */ /* 0x000fe20000000000 */
        /* <DEDUP_REMOVED lines=10> */
[----:B------:R-:W-:Y:S01]  /*17bf0*/  MOV R12, UR58 ;  /* 0x0000003a000c7c02 */ /* 0x000fe20008000f00 */
[----:B------:R-:W-:Y:S01]  /*17c00*/  UMOV UR58, UR28 ;  /* 0x0000001c003a7c82 */ /* 0x000fe20008000000 */
[C---:B------:R-:W-:Y:S02]  /*17c10*/  R2UR UR20, R4.reuse ;  /* 0x00000000041472ca */ /* 0x040fe400000e0000 */
[----:B------:R-:W-:Y:S01]  /*17c20*/  MOV R17, UR42 ;  /* 0x0000002a00117c02 */ /* 0x000fe20008000f00 */
[----:B------:R-:W-:Y:S01]  /*17c30*/  UMOV UR42, UR24 ;  /* 0x00000018002a7c82 */ /* 0x000fe20008000000 */
[----:B------:R-:W-:Y:S01]  /*17c40*/  MOV R21, UR58 ;  /* 0x0000003a00157c02 */ /* 0x000fe20008000f00 */
[----:B------:R-:W-:Y:S01]  /*17c50*/  QGMMA.64x32x32.F32.E4M3.E4M3 R184, gdesc[UR16], RZ, !UPT, gsb0 ;  /* 0x0060000010b879f3 */ /* 0x000fe2000c0008ff */
[----:B------:R-:W-:Y:S01]  /*17c60*/  MOV R25, UR42 ;  /* 0x0000002a00197c02 */ /* 0x000fe20008000f00 */
[----:B------:R-:W-:Y:S01]  /*17c70*/  UMOV UR42, UR4 ;  /* 0x00000004002a7c82 */ /* 0x000fe20008000000 */
[C---:B------:R-:W-:Y:S01]  /*17c80*/  R2UR UR4, R4.reuse ;  /* 0x00000000040472ca */ /* 0x040fe200000e0000 */
[----:B------:R-:W-:Y:S01]  /*17c90*/  UMOV UR58, UR12 ;  /* 0x0000000c003a7c82 */ /* 0x000fe20008000000 */
[----:B------:R-:W-:-:S02]  /*17ca0*/  R2UR UR12, R4 ;  /* 0x00000000040c72ca */ /* 0x000fc400000e0000 */
[----:B------:R-:W-:Y:S02]  /*17cb0*/  R2UR UR24, R4 ;  /* 0x00000000041872ca */ /* 0x000fe400000e0000 */
[----:B------:R-:W-:Y:S01]  /*17cc0*/  R2UR UR50, R92 ;  /* 0x000000005c3272ca */ /* 0x000fe200000e0000 */
[----:B------:R-:W-:Y:S01]  /*17cd0*/  VIADD R92, R88, 0x6 ;  /* 0x00000006585c7836 */ /* 0x000fe20000000000 */
[----:B------:R-:W-:Y:S01]  /*17ce0*/  R2UR UR54, R90 ;  /* 0x000000005a3672ca */ /* 0x000fe200000e0000 */
[----:B------:R-:W-:Y:S01]  /*17cf0*/  VIADD R90, R88, 0x106 ;  /* 0x00000106585a7836 */ /* 0x000fe20000000000 */
        /* <DEDUP_REMOVED lines=24> */
[----:B------:R-:W-:Y:S02]  /*17e80*/  IMAD.MOV.U32 R93, RZ, RZ, 0x40000040 ;  /* 0x40000040ff5d7424 */ /* 0x000fe400078e00ff */
[----:B------:R-:W-:-:S05]  /*17e90*/  VIADD R88, R88, 0x606 ;  /* 0x0000060658587836 */ /* 0x000fca0000000000 */
[----:B------:R-:W-:Y:S01]  /*17ea0*/  R2UR UR30, R88 ;  /* 0x00000000581e72ca */ /* 0x000fe200000e0000 */
        /* <DEDUP_REMOVED lines=150> */
[----:B0-----:R-:W-:-:S12]  /*18810*/  @P2 BRA `(.L_x_8394) ;  /* 0x0000000000282947 */ /* 0x001fd80003800000 */
[----:B------:R-:W-:Y:S05]  /*18820*/  @!P1 BRA `(.L_x_8395) ;  /* 0x0000000000049947 */ /* 0x000fea0003800000 */
[----:B------:R-:W-:Y:S01]  /*18830*/  BPT.TRAP 0x1 ;  /* 0x000000040000795c */ /* 0x000fe20000300000 */
.L_x_8395:
[----:B-----5:R-:W-:Y:S01]  /*18840*/  SHF.L.U32 R0, R12, 0x1f, RZ ;  /* 0x0000001f0c007819 */ /* 0x020fe200000006ff */
[----:B------:R-:W-:-:S04]  /*18850*/  IMAD R3, R231, 0x8, R16 ;  /* 0x00000008e7037824 */ /* 0x000fc800078e0210 */
[----:B------:R0:W1:Y:S01]  /*18860*/  SYNCS.PHASECHK.TRANS64.TRYWAIT P2, [R3+URZ+0x2e850], R0 ;  /* 0x02e85000030075a7 */ /* 0x000062000804017f */
[----:B------:R-:W-:Y:S05]  /*18870*/  @!P1 BRA `(.L_x_8396) ;  /* 0x0000000000049947 */ /* 0x000fea0003800000 */
[----:B------:R-:W-:Y:S01]  /*18880*/  BPT.TRAP 0x1 ;  /* 0x000000040000795c */ /* 0x000fe20000300000 */
.L_x_8396:
[----:B-1----:R-:W-:Y:S05]  /*18890*/  @P2 BRA `(.L_x_8394) ;  /* 0x0000000000082947 */ /* 0x002fea0003800000 */
[----:B------:R-:W1:Y:S02]  /*188a0*/  SYNCS.PHASECHK.TRANS64.TRYWAIT P2, [R3+URZ+0x2e850], R0 ;  /* 0x02e85000030075a7 */ /* 0x000e64000804017f */
[----:B-1----:R-:W-:Y:S05]  /*188b0*/  @!P2 BRA `(.L_x_8397) ;  /* 0x000001580020a947 */ /* 0x002fea0003800000 */
.L_x_8394:
[----:B01---5:R-:W-:Y:S01]  /*188c0*/  VIADD R0, R16, 0x400 ;  /* 0x0000040010007836 */ /* 0x023fe20000000000 */
[----:B------:R-:W-:Y:S05]  /*188d0*/  WARPSYNC.ALL ;  /* 0x0000000000007948 */ /* 0x000fea0003800000 */
[----:B------:R-:W-:Y:S01]  /*188e0*/  SHF.R.U32.HI R0, RZ, 0x4, R0 ;  /* 0x00000004ff007819 */ /* 0x000fe20000011600 */
[----:B------:R-:W-:Y:S01]  /*188f0*/  IMAD.MOV.U32 R13, RZ, RZ, -0x3ffffff0 ;  /* 0xc0000010ff0d7424 */ /* 0x000fe200078e00ff */
[----:B------:R-:W2:Y:S01]  /*18900*/  LDL R235, [R1+0x5c] ;  /* 0x00005c0001eb7983 */ /* 0x000ea20000100800 */
[----:B------:R-:W0:Y:S01]  /*18910*/  @P0 LDC R3, c[0x0][0x450] ;  /* 0x00011400ff030b82 */ /* 0x000e220000000800 */
[----:B------:R-:W-:-:S02]  /*18920*/  LOP3.LUT R0, R0, 0x3fff, RZ, 0xc0, !PT ;  /* 0x00003fff00007812 */ /* 0x000fc400078ec0ff */
[----:B------:R-:W2:Y:S02]  /*18930*/  LDL R234, [R1+0x40] ;  /* 0x0000400001ea7983 */ /* 0x000ea40000100800 */
[----:B------:R-:W-:-:S05]  /*18940*/  LOP3.LUT R0, R0, 0x10000, RZ, 0xfc, !PT ;  /* 0x0001000000007812 */ /* 0x000fca00078efcff */
[----:B------:R-:W-:Y:S01]  /*18950*/  IMAD R12, R231, 0x700, R0 ;  /* 0x00000700e70c7824 */ /* 0x000fe200078e0200 */
[----:B------:R-:W-:Y:S01]  /*18960*/  R2UR UR7, R13 ;  /* 0x000000000d0772ca */ /* 0x000fe200000e0000 */
[----:B------:R-:W-:Y:S01]  /*18970*/  WARPGROUP.ARRIVE ;  /* 0x00000000000079c5 */ /* 0x000fe20000000000 */
[----:B------:R-:W3:Y:S01]  /*18980*/  LDL R0, [R1+0x7c] ;  /* 0x00007c0001007983 */ /* 0x000ee20000100800 */
[----:B------:R-:W1:Y:S01]  /*18990*/  @P0 LDC R13, c[0x0][0x44c] ;  /* 0x00011300ff0d0b82 */ /* 0x000e620000000800 */
[----:B------:R-:W-:-:S13]  /*189a0*/  R2UR UR6, R12 ;  /* 0x000000000c0672ca */ /* 0x000fda00000e0000 */
[----:B------:R-:W-:Y:S03]  /*189b0*/  QGMMA.64x128x32.F32.E4M3.E4M3 R24, R224, gdesc[UR4], R24, gsb0 ;  /* 0x01e00004e0187df3 */ /* 0x000fe60008000818 */
[----:B------:R-:W-:Y:S02]  /*189c0*/  WARPGROUP.DEPBAR.LE gsb0, 0x0 ;  /* 0x00008000000079c5 */ /* 0x000fe40000010000 */
[----:B------:R-:W-:Y:S01]  /*189d0*/  VIADD R224, R12, 0x100 ;  /* 0x000001000ce07836 */ /* 0x000fe20000000000 */
[----:B------:R-:W3:Y:S01]  /*189e0*/  LDL R226, [R1+0x50] ;  /* 0x0000500001e27983 */ /* 0x000ee20000100800 */
[----:B------:R-:W-:-:S03]  /*189f0*/  IMAD.MOV.U32 R225, RZ, RZ, -0x3ffffff0 ;  /* 0xc0000010ffe17424 */ /* 0x000fc600078e00ff */
[----:B------:R-:W-:Y:S01]  /*18a00*/  R2UR UR6, R224 ;  /* 0x00000000e00672ca */ /* 0x000fe200000e0000 */
[----:B------:R-:W4:Y:S01]  /*18a10*/  LDL R227, [R1+0x4c] ;  /* 0x00004c0001e37983 */ /* 0x000f220000100800 */
[----:B------:R-:W-:Y:S01]  /*18a20*/  R2UR UR7, R225 ;  /* 0x00000000e10772ca */ /* 0x000fe200000e0000 */
[----:B------:R-:W-:-:S12]  /*18a30*/  WARPGROUP.ARRIVE ;  /* 0x00000000000079c5 */ /* 0x000fd80000000000 */
[----:B------:R-:W-:Y:S03]  /*18a40*/  QGMMA.64x128x32.F32.E4M3.E4M3 R24, R220, gdesc[UR4], R24, gsb0 ;  /* 0x01e00004dc187df3 */ /* 0x000fe60008000818 */
[----:B------:R-:W-:Y:S02]  /*18a50*/  WARPGROUP.DEPBAR.LE gsb0, 0x0 ;  /* 0x00008000000079c5 */ /* 0x000fe40000010000 */
[----:B------:R-:W-:Y:S01]  /*18a60*/  VIADD R220, R12, 0x200 ;  /* 0x000002000cdc7836 */ /* 0x000fe20000000000 */
[----:B------:R-:W-:Y:S01]  /*18a70*/  WARPGROUP.ARRIVE ;  /* 0x00000000000079c5 */ /* 0x000fe20000000000 */
[----:B------:R-:W-:-:S03]  /*18a80*/  IMAD.MOV.U32 R221, RZ, RZ, -0x3ffffff0 ;  /* 0xc0000010ffdd7424 */ /* 0x000fc600078e00ff */
[----:B------:R-:W-:Y:S02]  /*18a90*/  R2UR UR6, R220 ;  /* 0x00000000dc0672ca */ /* 0x000fe400000e0000 */
[----:B------:R-:W-:-:S13]  /*18aa0*/  R2UR UR7, R221 ;  /* 0x00000000dd0772ca */ /* 0x000fda00000e0000 */
[----:B------:R-:W-:Y:S01]  /*18ab0*/  QGMMA.64x128x32.F32.E4M3.E4M3 R24, R216, gdesc[UR4], R24, gsb0 ;  /* 0x01e00004d8187df3 */ /* 0x000fe20008000818 */
[----:B---3--:R-:W-:-:S04]  /*18ac0*/  IMAD.IADD R0, R0, 0x1, R226 ;  /* 0x0000000100007824 */ /* 0x008fc800078e02e2 */
[----:B-1----:R-:W-:-:S05]  /*18ad0*/  @P0 IMAD.HI.U32 R13, R0, R13, RZ ;  /* 0x0000000d000d0227 */ /* 0x002fca00078e00ff */
[----:B0-----:R-:W-:Y:S01]  /*18ae0*/  @P0 SHF.R.U32.HI R0, RZ, R3, R13 ;  /* 0x00000003ff000219 */ /* 0x001fe2000001160d */
[----:B------:R-:W-:-:S04]  /*18af0*/  IMAD R13, R15, -0xe0, RZ ;  /* 0xffffff200f0d7824 */ /* 0x000fc800078e02ff */
[----:B------:R-:W0:Y:S01]  /*18b00*/  SHFL.IDX PT, R3, R0, RZ, 0x1c1f ;  /* 0x001c1fff00037589 */ /* 0x000e2200000e0000 */
[----:B----4-:R-:W-:-:S03]  /*18b10*/  IADD3 R13, -R227, 0x1, R13 ;  /* 0x00000001e30d7810 */ /* 0x010fc60007ffe10d */
[----:B------:R-:W1:Y:S01]  /*18b20*/  SHFL.IDX PT, R0, R0, 0x1, 0x1c1f ;  /* 0x003c1f0000007f89 */ /* 0x000e6200000e0000 */
[----:B--2---:R-:W-:Y:S02]  /*18b30*/  IADD3 R13, -R234, R13, R235 ;  /* 0x0000000dea0d7210 */ /* 0x004fe40007ffe1eb */
[----:B------:R-:W2:Y:S01]  /*18b40*/  S2R R234, SR_TID.X ;  /* 0x0000000000ea7919 */ /* 0x000ea20000002100 */
[----:B------:R-:W-:Y:S02]  /*18b50*/  WARPGROUP.DEPBAR.LE gsb0, 0x0 ;  /* 0x00008000000079c5 */ /* 0x000fe40000010000 */
[----:B------:R-:W-:Y:S01]  /*18b60*/  VIADD R216, R12, 0x300 ;  /* 0x000003000cd87836 */ /* 0x000fe20000000000 */
[----:B------:R-:W-:Y:S01]  /*18b70*/  WARPGROUP.ARRIVE ;  /* 0x00000000000079c5 */ /* 0x000fe20000000000 */
[----:B------:R-:W-:-:S03]  /*18b80*/  IMAD.MOV.U32 R217, RZ, RZ, -0x3ffffff0 ;  /* 0xc0000010ffd97424 */ /* 0x000fc600078e00ff */
[----:B------:R-:W-:Y:S02]  /*18b90*/  R2UR UR6, R216 ;  /* 0x00000000d80672ca */ /* 0x000fe400000e0000 */
[----:B------:R-:W-:Y:S01]  /*18ba0*/  R2UR UR7, R217 ;  /* 0x00000000d90772ca */ /* 0x000fe200000e0000 */
[C---:B0-----:R-:W-:Y:S02]  /*18bb0*/  IMAD.IADD R3, R13.reuse, 0x1, R3 ;  /* 0x000000010d037824 */ /* 0x041fe400078e0203 */
[----:B-1----:R-:W-:-:S03]  /*18bc0*/  IMAD.IADD R0, R13, 0x1, R0 ;  /* 0x000000010d007824 */ /* 0x002fc600078e0200 */
[C---:B------:R-:W-:Y:S02]  /*18bd0*/  ISETP.GT.AND P2, PT, R3.reuse, RZ, PT ;  /* 0x000000ff0300720c */ /* 0x040fe40003f44270 */
[----:B------:R-:W-:-:S05]  /*18be0*/  ISETP.GT.AND P3, PT, R3, 0x1, PT ;  /* 0x000000010300780c */ /* 0x000fca0003f64270 */
[----:B------:R-:W-:Y:S01]  /*18bf0*/  QGMMA.64x128x32.F32.E4M3.E4M3 R24, R212, gdesc[UR4], R24, gsb0 ;  /* 0x01e00004d4187df3 */ /* 0x000fe20008000818 */
[----:B------:R-:W-:Y:S02]  /*18c00*/  FSEL R184, R184, -INF , P2 ;  /* 0xff800000b8b87808 */ /* 0x000fe40001000000 */
[----:B------:R-:W-:Y:S02]  /*18c10*/  ISETP.GT.AND P2, PT, R3, 0x8, PT ;  /* 0x000000080300780c */ /* 0x000fe40003f44270 */
        /* <DEDUP_REMOVED lines=68> */
[----:B------:R-:W-:Y:S01]  /*19060*/  FSEL R125, R125, -INF , P3 ;  /* 0xff8000007d7d7808 */ /* 0x000fe20001800000 */
[----:B------:R-:W-:Y:S02]  /*19070*/  WARPGROUP.DEPBAR.LE gsb0, 0x0 ;  /* 0x00008000000079c5 */ /* 0x000fe40000010000 */
[----:B------:R-:W-:Y:S01]  /*19080*/  VIADD R212, R12, 0x400 ;  /* 0x000004000cd47836 */ /* 0x000fe20000000000 */
[----:B------:R-:W-:Y:S01]  /*19090*/  WARPGROUP.ARRIVE ;  /* 0x00000000000079c5 */ /* 0x000fe20000000000 */
[----:B------:R-:W-:Y:S01]  /*190a0*/  IMAD.MOV.U32 R213, RZ, RZ, -0x3ffffff0 ;  /* 0xc0000010ffd57424 */ /* 0x000fe200078e00ff */
[----:B------:R-:W-:-:S02]  /*190b0*/  ISETP.GT.AND P3, PT, R3, 0x91, PT ;  /* 0x000000910300780c */ /* 0x000fc40003f64270 */
[----:B------:R-:W-:Y:S02]  /*190c0*/  R2UR UR6, R212 ;  /* 0x00000000d40672ca */ /* 0x000fe400000e0000 */
[----:B------:R-:W-:Y:S02]  /*190d0*/  R2UR UR7, R213 ;  /* 0x00000000d50772ca */ /* 0x000fe400000e0000 */
[----:B------:R-:W-:Y:S02]  /*190e0*/  FSEL R128, R128, -INF , P2 ;  /* 0xff80000080807808 */ /* 0x000fe40001000000 */
[----:B------:R-:W-:Y:S02]  /*190f0*/  ISETP.GT.AND P2, PT, R3, 0x98, PT ;  /* 0x000000980300780c */ /* 0x000fe40003f44270 */
[----:B------:R-:W-:Y:S02]  /*19100*/  FSEL R129, R129, -INF , P3 ;  /* 0xff80000081817808 */ /* 0x000fe40001800000 */
[----:B------:R-:W-:-:S02]  /*19110*/  ISETP.GT.AND P3, PT, R3, 0x99, PT ;  /* 0x000000990300780c */ /* 0x000fc40003f64270 */
[----:B------:R-:W-:Y:S02]  /*19120*/  FSEL R132, R132, -INF , P2 ;  /* 0xff80000084847808 */ /* 0x000fe40001000000 */
[----:B------:R-:W-:Y:S01]  /*19130*/  ISETP.GT.AND P2, PT, R3, 0xa0, PT ;  /* 0x000000a00300780c */ /* 0x000fe20003f44270 */
[----:B------:R-:W-:Y:S01]  /*19140*/  QGMMA.64x128x32.F32.E4M3.E4M3 R24, R208, gdesc[UR4], R24, gsb0 ;  /* 0x01e00004d0187df3 */ /* 0x000fe20008000818 */
        /* <DEDUP_REMOVED lines=18> */
[C---:B------:R-:W-:Y:S02]  /*19270*/  ISETP.GT.AND P5, PT, R3.reuse, 0xc8, PT ;  /* 0x000000c80300780c */ /* 0x040fe40003fa4270 */
[----:B------:R-:W-:Y:S02]  /*19280*/  ISETP.GT.AND P4, PT, R3, 0xc9, PT ;  /* 0x000000c90300780c */ /* 0x000fe40003f84270 */
[----:B------:R-:W-:Y:S02]  /*19290*/  FSEL R92, R92, -INF , P5 ;  /* 0xff8000005c5c7808 */ /* 0x000fe40002800000 */
[----:B------:R-:W-:-:S02]  /*192a0*/  FSEL R93, R93, -INF , P4 ;  /* 0xff8000005d5d7808 */ /* 0x000fc40002000000 */
[C---:B------:R-:W-:Y:S02]  /*192b0*/  ISETP.GT.AND P5, PT, R3.reuse, 0xd8, PT ;  /* 0x000000d80300780c */ /* 0x040fe40003fa4270 */
[----:B------:R-:W-:Y:S02]  /*192c0*/  ISETP.GT.AND P4, PT, R3, 0xd9, PT ;  /* 0x000000d90300780c */ /* 0x000fe40003f84270 */
[----:B------:R-:W-:Y:S02]  /*192d0*/  FSEL R100, R100, -INF , P5 ;  /* 0xff80000064647808 */ /* 0x000fe40002800000 */
        /* <DEDUP_REMOVED lines=32> */
[----:B------:R-:W-:Y:S01]  /*194e0*/  FMNMX.FTZ R208, R184, R20, !PT ;  /* 0x00000014b8d07209 */ /* 0x000fe20007810000 */
[----:B------:R-:W-:Y:S01]  /*194f0*/  WARPGROUP.ARRIVE ;  /* 0x00000000000079c5 */ /* 0x000fe20000000000 */
        /* <DEDUP_REMOVED lines=34> */
[----:B--2---:R-:W-:Y:S02]  /*19720*/  LOP3.LUT R211, R234, 0x7f, RZ, 0xc0, !PT ;  /* 0x0000007fead37812 */ /* 0x004fe400078ec0ff */
        /* <DEDUP_REMOVED lines=30> */
[----:B------:R-:W-:Y:S02]  /*19910*/  FSEL R208, R88, -INF , P2 ;  /* 0xff80000058d07808 */ /* 0x000fe40001000000 */
[----:B------:R-:W-:Y:S02]  /*19920*/  FMNMX.FTZ R88, R117, R209, !PT ;  /* 0x000000d175587209 */ /* 0x000fe40007810000 */
[----:B------:R-:W-:Y:S01]  /*19930*/  FSEL R209, R89, -INF , P3 ;  /* 0xff80000059d17808 */ /* 0x000fe20001800000 */
[----:B------:R-:W-:Y:S01]  /*19940*/  IMAD.MOV.U32 R89, RZ, RZ, -0x3ffffff0 ;  /* 0xc0000010ff597424 */ /* 0x000fe200078e00ff */
[----:B------:R-:W-:Y:S02]  /*19950*/  FMNMX.FTZ R88, R208, R88, !PT ;  /* 0x00000058d0587209 */ /* 0x000fe40007810000 */
[----:B------:R-:W-:-:S02]  /*19960*/  ISETP.GT.AND P2, PT, R3, 0xd0, PT ;  /* 0x000000d00300780c */ /* 0x000fc40003f44270 */
[----:B------:R-:W-:Y:S02]  /*19970*/  FMNMX.FTZ R88, R209, R88, !PT ;  /* 0x00000058d1587209 */ /* 0x000fe40007810000 */
[----:B------:R-:W-:Y:S02]  /*19980*/  ISETP.GT.AND P3, PT, R3, 0xd1, PT ;  /* 0x000000d10300780c */ /* 0x000fe40003f64270 */
[----:B------:R-:W-:Y:S02]  /*19990*/  FMNMX.FTZ R88, R92, R88, !PT ;  /* 0x000000585c587209 */ /* 0x000fe40007810000 */
[----:B------:R-:W-:Y:S02]  /*199a0*/  FSEL R96, R96, -INF , P2 ;  /* 0xff80000060607808 */ /* 0x000fe40001000000 */
[----:B------:R-:W-:Y:S02]  /*199b0*/  FMNMX.FTZ R88, R93, R88, !PT ;  /* 0x000000585d587209 */ /* 0x000fe40007810000 */
[----:B------:R-:W-:-:S02]  /*199c0*/  FSEL R97, R97, -INF , P3 ;  /* 0xff80000061617808 */ /* 0x000fc40001800000 */
[----:B------:R-:W-:Y:S02]  /*199d0*/  FMNMX.FTZ R88, R96, R88, !PT ;  /* 0x0000005860587209 */ /* 0x000fe40007810000 */
[----:B------:R-:W-:Y:S02]  /*199e0*/  R2UR UR7, R89 ;  /* 0x00000000590772ca */ /* 0x000fe400000e0000 */
[----:B------:R-:W-:Y:S02]  /*199f0*/  FMNMX.FTZ R88, R97, R88, !PT ;  /* 0x0000005861587209 */ /* 0x000fe40007810000 */
[----:B------:R-:W-:Y:S02]  /*19a00*/  ISETP.GT.AND P3, PT, R0, RZ, PT ;  /* 0x000000ff0000720c */ /* 0x000fe40003f64270 */
[----:B------:R-:W-:Y:S02]  /*19a10*/  FMNMX.FTZ R3, R100, R88, !PT ;  /* 0x0000005864037209 */ /* 0x000fe40007810000 */
[----:B------:R-:W-:-:S02]  /*19a20*/  FSEL R186, R186, -INF , P3 ;  /* 0xff800000baba7808 */ /* 0x000fc40001800000 */
[----:B------:R-:W-:Y:S02]  /*19a30*/  FMNMX.FTZ R3, R101, R3, !PT ;  /* 0x0000000365037209 */ /* 0x000fe40007810000 */
[----:B------:R-:W-:-:S03]  /*19a40*/  ISETP.GT.AND P3, PT, R0, 0x8, PT ;  /* 0x000000080000780c */ /* 0x000fc60003f64270 */
[----:B------:R-:W1:Y:S01]  /*19a50*/  SHFL.BFLY PT, R88, R3, 0x2, 0x1f ;  /* 0x0c401f0003587f89 */ /* 0x000e6200000e0000 */
        /* <DEDUP_REMOVED lines=8> */
[----:B-1----:R-:W-:Y:S01]  /*19ae0*/  FMNMX.FTZ R3, R3, R88, !PT ;  /* 0x0000005803037209 */ /* 0x002fe20007810000 */
[----:B------:R-:W-:Y:S01]  /*19af0*/  VIADD R88, R12, 0x500 ;  /* 0x000005000c587836 */ /* 0x000fe20000000000 */
[----:B------:R-:W-:Y:S02]  /*19b00*/  FSEL R174, R174, -INF , P3 ;  /* 0xff800000aeae7808 */ /* 0x000fe40001800000 */
[----:B------:R-:W-:Y:S01]  /*19b10*/  ISETP.GT.AND P3, PT, R0, 0x30, PT ;  /* 0x000000300000780c */ /* 0x000fe20003f64270 */
[----:B------:R-:W1:Y:S01]  /*19b20*/  SHFL.BFLY PT, R210, R3, 0x1, 0x1f ;  /* 0x0c201f0003d27f89 */ /* 0x000e6200000e0000 */
[----:B------:R-:W-:-:S02]  /*19b30*/  R2UR UR6, R88 ;  /* 0x00000000580672ca */ /* 0x000fc400000e0000 */
[----:B------:R-:W-:Y:S02]  /*19b40*/  FSEL R178, R178, -INF , P3 ;  /* 0xff800000b2b27808 */ /* 0x000fe40001800000 */
[----:B------:R-:W-:-:S04]  /*19b50*/  ISETP.GT.AND P3, PT, R0, 0x38, PT ;  /* 0x000000380000780c */ /* 0x000fc80003f64270 */
[----:B------:R-:W-:Y:S02]  /*19b60*/  FSEL R182, R182, -INF , P3 ;  /* 0xff800000b6b67808 */ /* 0x000fe40001800000 */
[----:B------:R-:W-:-:S03]  /*19b70*/  ISETP.GT.AND P3, PT, R0, 0x40, PT ;  /* 0x000000400000780c */ /* 0x000fc60003f64270 */
[----:B------:R-:W-:Y:S01]  /*19b80*/  QGMMA.64x128x32.F32.E4M3.E4M3 R24, R204, gdesc[UR4], R24, gsb0 ;  /* 0x01e00004cc187df3 */ /* 0x000fe20008000818 */
[----:B------:R-:W-:Y:S02]  /*19b90*/  FSEL R154, R154, -INF , P3 ;  /* 0xff8000009a9a7808 */ /* 0x000fe40001800000 */
[----:B------:R-:W-:-:S04]  /*19ba0*/  ISETP.GT.AND P3, PT, R0, 0x48, PT ;  /* 0x000000480000780c */ /* 0x000fc80003f64270 */
[----:B------:R-:W-:Y:S02]  /*19bb0*/  FSEL R158, R158, -INF , P3 ;  /* 0xff8000009e9e7808 */ /* 0x000fe40001800000 */
[----:B------:R-:W-:Y:S02]  /*19bc0*/  ISETP.GT.AND P3, PT, R0, 0x50, PT ;  /* 0x000000500000780c */ /* 0x000fe40003f64270 */
[----:B-1----:R-:W-:Y:S02]  /*19bd0*/  FMNMX.FTZ R3, R3, R210, !PT ;  /* 0x000000d203037209 */ /* 0x002fe40007810000 */
        /* <DEDUP_REMOVED lines=8> */
[C-C-:B------:R-:W-:Y:S01]  /*19c60*/  FFMA.FTZ R88, R2.reuse, R184, -R89.reuse ;  /* 0x000000b802587223 */ /* 0x140fe20000010859 */
[----:B------:R-:W-:-:S01]  /*19c70*/  FFMA.FTZ R184, R2, R185, -R89 ;  /* 0x000000b902b87223 */ /* 0x000fc20000010859 */
[C-C-:B------:R-:W-:Y:S01]  /*19c80*/  FFMA.FTZ R185, R2.reuse, R188, -R89.reuse ;  /* 0x000000bc02b97223 */ /* 0x140fe20000010859 */
[----:B------:R1:W-:Y:S01]  /*19c90*/  MUFU.EX2 R13, R177 ;  /* 0x000000b1000d7308 */ /* 0x0003e20000000800 */
[----:B------:R-:W-:-:S01]  /*19ca0*/  FFMA.FTZ R188, R2, R189, -R89 ;  /* 0x000000bd02bc7223 */ /* 0x000fc20000010859 */
[C-C-:B------:R-:W-:Y:S01]  /*19cb0*/  FFMA.FTZ R189, R2.reuse, R192, -R89.reuse ;  /* 0x000000c002bd7223 */ /* 0x140fe20000010859 */
[----:B------:R-:W-:-:S01]  /*19cc0*/  FFMA.FTZ R192, R2, R193, -R89 ;  /* 0x000000c102c07223 */ /* 0x000fc20000010859 */
[C-C-:B------:R-:W-:Y:S01]  /*19cd0*/  FFMA.FTZ R193, R2.reuse, R196, -R89.reuse ;  /* 0x000000c402c17223 */ /* 0x140fe20000010859 */
[----:B------:R-:W-:-:S01]  /*19ce0*/  FFMA.FTZ R196, R2, R197, -R89 ;  /* 0x000000c502c47223 */ /* 0x000fc20000010859 */
[----:B------:R-:W-:Y:S01]  /*19cf0*/  FSEL R138, R138, -INF , P3 ;  /* 0xff8000008a8a7808 */ /* 0x000fe20001800000 */
[----:B------:R-:W-:-:S01]  /*19d00*/  FFMA.FTZ R181, R2, R181, -R89 ;  /* 0x000000b502b57223 */ /* 0x000fc20000010859 */
[----:B------:R-:W-:Y:S01]  /*19d10*/  ISETP.GT.AND P3, PT, R0, 0x68, PT ;  /* 0x000000680000780c */ /* 0x000fe20003f64270 */
[----:B-1----:R-:W-:-:S01]  /*19d20*/  FFMA.FTZ R177, R2, R180, -R89 ;  /* 0x000000b402b17223 */ /* 0x002fc20000010859 */
[----:B------:R-:W-:Y:S01]  /*19d30*/  FMNMX.FTZ R180, R186, R21, !PT ;  /* 0x00000015bab47209 */ /* 0x000fe20007810000 */
[----:B------:R-:W-:-:S01]  /*19d40*/  FFMA.FTZ R168, R2, R168, -R89 ;  /* 0x000000a802a87223 */ /* 0x000fc20000010859 */
[----:B------:R-:W-:Y:S01]  /*19d50*/  FSEL R142, R142, -INF , P3 ;  /* 0xff8000008e8e7808 */ /* 0x000fe20001800000 */
[----:B------:R-:W-:-:S01]  /*19d60*/  FFMA.FTZ R169, R2, R169, -R89 ;  /* 0x000000a902a97223 */ /* 0x000fc20000010859 */
[----:B------:R-:W-:Y:S01]  /*19d70*/  FMNMX.FTZ R197, R187, R180, !PT ;  /* 0x000000b4bbc57209 */ /* 0x000fe20007810000 */
[----:B------:R-:W-:-:S01]  /*19d80*/  FFMA.FTZ R172, R2, R172, -R89 ;  /* 0x000000ac02ac7223 */ /* 0x000fc20000010859 */
[----:B------:R-:W-:Y:S01]  /*19d90*/  ISETP.GT.AND P3, PT, R0, 0x70, PT ;  /* 0x000000700000780c */ /* 0x000fe20003f64270 */
[----:B------:R1:W-:Y:S01]  /*19da0*/  MUFU.EX2 R180, R181 ;  /* 0x000000b500b47308 */ /* 0x0003e20000000800 */
[----:B------:R-:W-:Y:S01]  /*19db0*/  FMNMX.FTZ R197, R190, R197, !PT ;  /* 0x000000c5bec57209 */ /* 0x000fe20007810000 */
[--C-:B------:R-:W-:Y:S01]  /*19dc0*/  FFMA.FTZ R173, R2, R173, -R89.reuse ;  /* 0x000000ad02ad7223 */ /* 0x100fe20000010859 */
[----:B------:R-:W-:Y:S01]  /*19dd0*/  FSEL R146, R146, -INF , P3 ;  /* 0xff80000092927808 */ /* 0x000fe20001800000 */
[C-C-:B------:R-:W-:Y:S01]  /*19de0*/  FFMA.FTZ R176, R2.reuse, R176, -R89.reuse ;  /* 0x000000b002b07223 */ /* 0x140fe20000010859 */
[----:B------:R-:W-:Y:S01]  /*19df0*/  FMNMX.FTZ R197, R191, R197, !PT ;  /* 0x000000c5bfc57209 */ /* 0x000fe20007810000 */
[--C-:B------:R-:W-:Y:S01]  /*19e00*/  FFMA.FTZ R152, R2, R152, -R89.reuse ;  /* 0x0000009802987223 */ /* 0x100fe20000010859 */
[----:B------:R-:W-:Y:S01]  /*19e10*/  ISETP.GT.AND P3, PT, R0, 0x78, PT ;  /* 0x000000780000780c */ /* 0x000fe20003f64270 */
[--C-:B------:R-:W-:Y:S01]  /*19e20*/  FFMA.FTZ R153, R2, R153, -R89.reuse ;  /* 0x0000009902997223 */ /* 0x100fe20000010859 */
[----:B------:R-:W-:Y:S01]  /*19e30*/  FMNMX.FTZ R197, R194, R197, !PT ;  /* 0x000000c5c2c57209 */ /* 0x000fe20007810000 */
[--C-:B-1----:R-:W-:Y:S01]  /*19e40*/  FFMA.FTZ R181, R2, R129, -R89.reuse ;  /* 0x0000008102b57223 */ /* 0x102fe20000010859 */
[----:B------:R-:W-:Y:S01]  /*19e50*/  FSEL R150, R150, -INF , P3 ;  /* 0xff80000096967808 */ /* 0x000fe20001800000 */
[C-C-:B------:R-:W-:Y:S01]  /*19e60*/  FFMA.FTZ R156, R2.reuse, R156, -R89.reuse ;  /* 0x0000009c029c7223 */ /* 0x140fe20000010859 */
[----:B------:R-:W-:Y:S01]  /*19e70*/  FMNMX.FTZ R197, R195, R197, !PT ;  /* 0x000000c5c3c57209 */ /* 0x000fe20007810000 */
[--C-:B------:R-:W-:Y:S01]  /*19e80*/  FFMA.FTZ R157, R2, R157, -R89.reuse ;  /* 0x0000009d029d7223 */ /* 0x100fe20000010859 */
[----:B------:R-:W-:Y:S01]  /*19e90*/  ISETP.GT.AND P3, PT, R0, 0x80, PT ;  /* 0x000000800000780c */ /* 0x000fe20003f64270 */
[--C-:B------:R-:W-:Y:S01]  /*19ea0*/  FFMA.FTZ R160, R2, R160, -R89.reuse ;  /* 0x000000a002a07223 */ /* 0x100fe20000010859 */
        /* <DEDUP_REMOVED lines=60> */
[----:B------:R-:W-:Y:S01]  /*1a270*/  MUFU.EX2 R184, R184 ;  /* 0x000000b800b87308 */ /* 0x000fe20000000800 */
[----:B------:R-:W-:Y:S02]  /*1a280*/  FMNMX.FTZ R197, R166, R197, !PT ;  /* 0x000000c5a6c57209 */ /* 0x000fe40007810000 */
[----:B------:R-:W-:Y:S02]  /*1a290*/  ISETP.GT.AND P3, PT, R0, 0xc0, PT ;  /* 0x000000c00000780c */ /* 0x000fe40003f64270 */
[----:B------:R-:W-:-:S02]  /*1a2a0*/  FMNMX.FTZ R197, R167, R197, !PT ;  /* 0x000000c5a7c57209 */ /* 0x000fc40007810000 */
[----:B------:R-:W-:Y:S01]  /*1a2b0*/  ISETP.GT.AND P4, PT, R0, 0xc1, PT ;  /* 0x000000c10000780c */ /* 0x000fe20003f84270 */
[----:B------:R1:W-:Y:S01]  /*1a2c0*/  MUFU.EX2 R119, R181 ;  /* 0x000000b500777308 */ /* 0x0003e20000000800 */
[----:B------:R-:W-:Y:S02]  /*1a2d0*/  FMNMX.FTZ R197, R138, R197, !PT ;  /* 0x000000c58ac57209 */ /* 0x000fe40007810000 */
[----:B------:R-:W-:Y:S02]  /*1a2e0*/  FSEL R90, R90, -INF , P3 ;  /* 0xff8000005a5a7808 */ /* 0x000fe40001800000 */
[----:B------:R-:W-:Y:S02]  /*1a2f0*/  FMNMX.FTZ R197, R139, R197, !PT ;  /* 0x000000c58bc57209 */ /* 0x000fe40007810000 */
[----:B------:R-:W-:Y:S01]  /*1a300*/  ISETP.GT.AND P3, PT, R0, 0xc8, PT ;  /* 0x000000c80000780c */ /* 0x000fe20003f64270 */
[----:B------:R-:W-:Y:S02]  /*1a310*/  WARPGROUP.DEPBAR.LE gsb0, 0x0 ;  /* 0x00008000000079c5 */ /* 0x000fe40000010000 */
[----:B------:R-:W-:Y:S01]  /*1a320*/  FMNMX.FTZ R197, R142, R197, !PT ;  /* 0x000000c58ec57209 */ /* 0x000fe20007810000 */
[----:B-1----:R-:W-:-:S01]  /*1a330*/  FFMA.FTZ R181, R2, R132, -R89 ;  /* 0x0000008402b57223 */ /* 0x002fc20000010859 */
[----:B------:R-:W-:Y:S01]  /*1a340*/  FSEL R132, R91, -INF , P4 ;  /* 0xff8000005b847808 */ /* 0x000fe20002000000 */
[----:B------:R-:W-:Y:S01]  /*1a350*/  MUFU.EX2 R185, R185 ;  /* 0x000000b900b97308 */ /* 0x000fe20000000800 */
[----:B------:R-:W-:Y:S01]  /*1a360*/  FMNMX.FTZ R197, R143, R197, !PT ;  /* 0x000000c58fc57209 */ /* 0x000fe20007810000 */
[----:B------:R-:W-:Y:S01]  /*1a370*/  WARPGROUP.ARRIVE ;  /* 0x00000000000079c5 */ /* 0x000fe20000000000 */
[----:B------:R-:W-:-:S02]  /*1a380*/  ISETP.GT.AND P4, PT, R0, 0xc9, PT ;  /* 0x000000c90000780c */ /* 0x000fc40003f84270 */
[----:B------:R-:W-:Y:S02]  /*1a390*/  FMNMX.FTZ R197, R146, R197, !PT ;  /* 0x000000c592c57209 */ /* 0x000fe40007810000 */
[----:B------:R-:W-:Y:S01]  /*1a3a0*/  FSEL R94, R94, -INF , P3 ;  /* 0xff8000005e5e7808 */ /* 0x000fe20001800000 */
[----:B------:R1:W-:Y:S01]  /*1a3b0*/  MUFU.EX2 R91, R181 ;  /* 0x000000b5005b7308 */ /* 0x0003e20000000800 */
[----:B------:R-:W-:Y:S02]  /*1a3c0*/  FMNMX.FTZ R197, R147, R197, !PT ;  /* 0x000000c593c57209 */ /* 0x000fe40007810000 */
[----:B------:R-:W-:Y:S02]  /*1a3d0*/  ISETP.GT.AND P3, PT, R0, 0xd0, PT ;  /* 0x000000d00000780c */ /* 0x000fe40003f64270 */
[----:B------:R-:W-:Y:S02]  /*1a3e0*/  FMNMX.FTZ R197, R150, R197, !PT ;  /* 0x000000c596c57209 */ /* 0x000fe40007810000 */
[----:B------:R-:W-:Y:S01]  /*1a3f0*/  FSEL R98, R98, -INF , P3 ;  /* 0xff80000062627808 */ /* 0x000fe20001800000 */
[----:B------:R-:W-:Y:S01]  /*1a400*/  MUFU.EX2 R188, R188 ;  /* 0x000000bc00bc7308 */ /* 0x000fe20000000800 */
[----:B------:R-:W-:Y:S01]  /*1a410*/  FMNMX.FTZ R197, R151, R197, !PT ;  /* 0x000000c597c57209 */ /* 0x000fe20007810000 */
[----:B-1----:R-:W-:Y:S01]  /*1a420*/  FFMA.FTZ R181, R2, R133, -R89 ;  /* 0x0000008502b57223 */ /* 0x002fe20000010859 */
[----:B------:R-:W-:-:S02]  /*1a430*/  FSEL R133, R95, -INF , P4 ;  /* 0xff8000005f857808 */ /* 0x000fc40002000000 */
[----:B------:R-:W-:Y:S02]  /*1a440*/  FMNMX.FTZ R197, R122, R197, !PT ;  /* 0x000000c57ac57209 */ /* 0x000fe40007810000 */
[C---:B------:R-:W-:Y:S01]  /*1a450*/  ISETP.GT.AND P4, PT, R0.reuse, 0xd1, PT ;  /* 0x000000d10000780c */ /* 0x040fe20003f84270 */
        /* <DEDUP_REMOVED lines=10> */
[----:B------:R-:W-:Y:S01]  /*1a500*/  ISETP.GT.AND P4, PT, R0, 0xd9, PT ;  /* 0x000000d90000780c */ /* 0x000fe20003f84270 */
[----:B------:R-:W-:Y:S01]  /*1a510*/  FFMA.FTZ R0, R2, R105, -R89 ;  /* 0x0000006902007223 */ /* 0x000fe20000010859 */
[----:B------:R-:W-:Y:S01]  /*1a520*/  FMNMX.FTZ R197, R131, R197, !PT ;  /* 0x000000c583c57209 */ /* 0x000fe20007810000 */
[----:B------:R-:W-:Y:S01]  /*1a530*/  MUFU.EX2 R99, R181 ;  /* 0x000000b500637308 */ /* 0x000fe20000000800 */
[----:B------:R-:W-:Y:S02]  /*1a540*/  FSEL R105, R103, -INF , P4 ;  /* 0xff80000067697808 */ /* 0x000fe40002000000 */
[----:B------:R-:W-:-:S04]  /*1a550*/  FMNMX.FTZ R197, R134, R197, !PT ;  /* 0x000000c586c57209 */ /* 0x000fc80007810000 */
[----:B------:R-:W-:Y:S01]  /*1a560*/  FMNMX.FTZ R197, R135, R197, !PT ;  /* 0x000000c587c57209 */ /* 0x000fe20007810000 */
[----:B------:R1:W-:Y:S03]  /*1a570*/  MUFU.EX2 R103, R0 ;  /* 0x0000000000677308 */ /* 0x0003e60000000800 */
        /* <DEDUP_REMOVED lines=21> */
[----:B-1----:R-:W-:Y:S01]  /*1a6d0*/  FMNMX.FTZ R0, R102, R197, !PT ;  /* 0x000000c566007209 */ /* 0x002fe20007810000 */
[----:B------:R-:W-:-:S03]  /*1a6e0*/  FFMA.FTZ R197, R2, R209, -R89 ;  /* 0x000000d102c57223 */ /* 0x000fc60000010859 */
[----:B------:R-:W-:Y:S01]  /*1a6f0*/  FMNMX.FTZ R0, R105, R0, !PT ;  /* 0x0000000069007209 */ /* 0x000fe20007810000 */
[----:B------:R-:W-:Y:S04]  /*1a700*/  MUFU.EX2 R176, R176 ;  /* 0x000000b000b07308 */ /* 0x000fe80000000800 */
[----:B------:R-:W1:Y:S04]  /*1a710*/  SHFL.BFLY PT, R181, R0, 0x2, 0x1f ;  /* 0x0c401f0000b57f89 */ /* 0x000e6800000e0000 */
[----:B------:R-:W-:Y:S08]  /*1a720*/  MUFU.EX2 R177, R177 ;  /* 0x000000b100b17308 */ /* 0x000ff00000000800 */
[----:B------:R-:W-:Y:S08]  /*1a730*/  MUFU.EX2 R152, R152 ;  /* 0x0000009800987308 */ /* 0x000ff00000000800 */
[----:B------:R-:W-:Y:S01]  /*1a740*/  MUFU.EX2 R153, R153 ;  /* 0x0000009900997308 */ /* 0x000fe20000000800 */
[----:B-1----:R-:W-:Y:S01]  /*1a750*/  FMNMX.FTZ R0, R0, R181, !PT ;  /* 0x000000b500007209 */ /* 0x002fe20007810000 */
[C-C-:B------:R-:W-:Y:S01]  /*1a760*/  FFMA.FTZ R181, R2.reuse, R208, -R89.reuse ;  /* 0x000000d002b57223 */ /* 0x140fe20000010859 */
[----:B------:R-:W-:-:S05]  /*1a770*/  FFMA.FTZ R89, R2, R101, -R89 ;  /* 0x0000006502597223 */ /* 0x000fca0000010859 */
[----:B------:R-:W-:Y:S01]  /*1a780*/  MUFU.EX2 R156, R156 ;  /* 0x0000009c009c7308 */ /* 0x000fe20000000800 */
[----:B------:R-:W1:Y:S07]  /*1a790*/  SHFL.BFLY PT, R204, R0, 0x1, 0x1f ;  /* 0x0c201f0000cc7f89 */ /* 0x000e6e00000e0000 */
[----:B------:R-:W-:Y:S08]  /*1a7a0*/  MUFU.EX2 R157, R157 ;  /* 0x0000009d009d7308 */ /* 0x000ff00000000800 */
[----:B------:R-:W-:Y:S08]  /*1a7b0*/  MUFU.EX2 R160, R160 ;  /* 0x000000a000a07308 */ /* 0x000ff00000000800 */
[----:B------:R-:W-:Y:S01]  /*1a7c0*/  MUFU.EX2 R161, R161 ;  /* 0x000000a100a17308 */ /* 0x000fe20000000800 */
[----:B-1----:R-:W-:-:S04]  /*1a7d0*/  FMNMX.FTZ R0, R0, R204, !PT ;  /* 0x000000cc00007209 */ /* 0x002fc80007810000 */
[----:B------:R-:W-:Y:S01]  /*1a7e0*/  FSETP.NEU.FTZ.AND P3, PT, R0, -INF , PT ;  /* 0xff8000000000780b */ /* 0x000fe20003f7d000 */
[----:B------:R-:W-:-:S02]  /*1a7f0*/  FFMA.FTZ R204, R2, R0, -8 ;  /* 0xc100000002cc7423 */ /* 0x000fc40000010000 */
[----:B------:R-:W-:Y:S03]  /*1a800*/  MUFU.EX2 R164, R164 ;  /* 0x000000a400a47308 */ /* 0x000fe60000000800 */
[----:B------:R-:W-:Y:S02]  /*1a810*/  FSEL R101, R204, RZ, P3 ;  /* 0x000000ffcc657208 */ /* 0x000fe40001800000 */
[----:B------:R-:W-:Y:S02]  /*1a820*/  FSEL R204, R3, RZ, P2 ;  /* 0x000000ff03cc7208 */ /* 0x000fe40001000000 */
[----:B------:R-:W-:Y:S01]  /*1a830*/  ISETP.NE.AND P2, PT, R211, RZ, PT ;  /* 0x000000ffd300720c */ /* 0x000fe20003f45270 */
[C-C-:B------:R-:W-:Y:S01]  /*1a840*/  FFMA.FTZ R186, R2.reuse, R186, -R101.reuse ;  /* 0x000000ba02ba7223 */ /* 0x140fe20000010865 */
[----:B------:R-:W-:-:S01]  /*1a850*/  FFMA.FTZ R187, R2, R187, -R101 ;  /* 0x000000bb02bb7223 */ /* 0x000fc20000010865 */
[----:B------:R-:W-:Y:S01]  /*1a860*/  FADD.FTZ R204, -R204, R20 ;  /* 0x00000014cccc7221 */ /* 0x000fe20000010100 */
[----:B------:R-:W-:Y:S01]  /*1a870*/  FSEL R20, R0, RZ, P3 ;  /* 0x000000ff00147208 */ /* 0x000fe20001800000 */
[C-C-:B------:R-:W-:Y:S01]  /*1a880*/  FFMA.FTZ R190, R2.reuse, R190, -R101.reuse ;  /* 0x000000be02be7223 */ /* 0x140fe20000010865 */
[----:B------:R-:W-:-:S01]  /*1a890*/  FFMA.FTZ R191, R2, R191, -R101 ;  /* 0x000000bf02bf7223 */ /* 0x000fc20000010865 */
[----:B------:R-:W-:Y:S01]  /*1a8a0*/  FMUL.FTZ R204, R2, R204 ;  /* 0x000000cc02cc7220 */ /* 0x000fe20000410000 */
        /* <DEDUP_REMOVED lines=25> */
[----:B-1----:R-:W-:-:S01]  /*1aa40*/  FFMA.FTZ R236, R205, R236, R88 ;  /* 0x000000eccdec7223 */ /* 0x002fc20000010058 */
[C-C-:B------:R-:W-:Y:S01]  /*1aa50*/  FFMA.FTZ R167, R2.reuse, R167, -R101.reuse ;  /* 0x000000a702a77223 */ /* 0x140fe20000010865 */
[----:B------:R-:W-:-:S01]  /*1aa60*/  FFMA.FTZ R138, R2, R138, -R101 ;  /* 0x0000008a028a7223 */ /* 0x000fc20000010865 */
[----:B------:R-:W-:Y:S01]  /*1aa70*/  FFMA.FTZ R139, R2, R139, -R101 ;  /* 0x0000008b028b7223 */ /* 0x000fe20000010865 */
[----:B------:R-:W-:-:S01]  /*1aa80*/  FADD.FTZ R236, R184, R236 ;  /* 0x000000ecb8ec7221 */ /* 0x000fc20000010000 */
[C-C-:B------:R-:W-:Y:S01]  /*1aa90*/  FFMA.FTZ R142, R2.reuse, R142, -R101.reuse ;  /* 0x0000008e028e7223 */ /* 0x140fe20000010865 */
[----:B------:R-:W-:-:S01]  /*1aaa0*/  FFMA.FTZ R143, R2, R143, -R101 ;  /* 0x0000008f028f7223 */ /* 0x000fc20000010865 */
[----:B------:R-:W1:Y:S01]  /*1aab0*/  MUFU.EX2 R190, R190 ;  /* 0x000000be00be7308 */ /* 0x000e620000000800 */
[----:B--2---:R-:W-:-:S01]  /*1aac0*/  FFMA.FTZ R14, R204, R14, R186 ;  /* 0x0000000ecc0e7223 */ /* 0x004fc200000100ba */
[----:B------:R-:W-:Y:S01]  /*1aad0*/  FADD.FTZ R236, R185, R236 ;  /* 0x000000ecb9ec7221 */ /* 0x000fe20000010000 */
[----:B------:R-:W-:-:S01]  /*1aae0*/  FFMA.FTZ R146, R2, R146, -R101 ;  /* 0x0000009202927223 */ /* 0x000fc20000010865 */
[C-C-:B------:R-:W-:Y:S01]  /*1aaf0*/  FFMA.FTZ R147, R2.reuse, R147, -R101.reuse ;  /* 0x0000009302937223 */ /* 0x140fe20000010865 */
[----:B------:R-:W-:-:S01]  /*1ab00*/  FFMA.FTZ R150, R2, R150, -R101 ;  /* 0x0000009602967223 */ /* 0x000fc20000010865 */
[----:B------:R-:W-:Y:S01]  /*1ab10*/  FADD.FTZ R236, R188, R236 ;  /* 0x000000ecbcec7221 */ /* 0x000fe20000010000 */
[----:B------:R-:W-:-:S01]  /*1ab20*/  FFMA.FTZ R151, R2, R151, -R101 ;  /* 0x0000009702977223 */ /* 0x000fc20000010865 */
[----:B------:R-:W2:Y:S01]  /*1ab30*/  MUFU.EX2 R191, R191 ;  /* 0x000000bf00bf7308 */ /* 0x000ea20000000800 */
[----:B---3--:R-:W-:-:S01]  /*1ab40*/  FADD.FTZ R14, R187, R14 ;  /* 0x0000000ebb0e7221 */ /* 0x008fc20000010000 */
[----:B------:R-:W-:Y:S01]  /*1ab50*/  FADD.FTZ R236, R189, R236 ;  /* 0x000000ecbdec7221 */ /* 0x000fe20000010000 */
[----:B------:R-:W-:-:S01]  /*1ab60*/  FFMA.FTZ R122, R2, R122, -R101 ;  /* 0x0000007a027a7223 */ /* 0x000fc20000010865 */
[C-C-:B------:R-:W-:Y:S01]  /*1ab70*/  FFMA.FTZ R123, R2.reuse, R123, -R101.reuse ;  /* 0x0000007b027b7223 */ /* 0x140fe20000010865 */
[----:B------:R-:W-:-:S01]  /*1ab80*/  FFMA.FTZ R126, R2, R126, -R101 ;  /* 0x0000007e027e7223 */ /* 0x000fc20000010865 */
[----:B------:R-:W-:Y:S01]  /*1ab90*/  FADD.FTZ R236, R192, R236 ;  /* 0x000000ecc0ec7221 */ /* 0x000fe20000010000 */
[----:B------:R-:W-:-:S01]  /*1aba0*/  FFMA.FTZ R127, R2, R127, -R101 ;  /* 0x0000007f027f7223 */ /* 0x000fc20000010865 */
[----:B------:R-:W3:Y:S01]  /*1abb0*/  MUFU.EX2 R194, R194 ;  /* 0x000000c200c27308 */ /* 0x000ee20000000800 */
[----:B-1----:R-:W-:-:S01]  /*1abc0*/  FADD.FTZ R14, R190, R14 ;  /* 0x0000000ebe0e7221 */ /* 0x002fc20000010000 */
[----:B------:R-:W-:Y:S01]  /*1abd0*/  FADD.FTZ R236, R193, R236 ;  /* 0x000000ecc1ec7221 */ /* 0x000fe20000010000 */
[----:B------:R-:W-:-:S01]  /*1abe0*/  FFMA.FTZ R130, R2, R130, -R101 ;  /* 0x0000008202827223 */ /* 0x000fc20000010865 */
[C-C-:B------:R-:W-:Y:S01]  /*1abf0*/  FFMA.FTZ R131, R2.reuse, R131, -R101.reuse ;  /* 0x0000008302837223 */ /* 0x140fe20000010865 */
[----:B------:R-:W-:-:S01]  /*1ac00*/  FFMA.FTZ R134, R2, R134, -R101 ;  /* 0x0000008602867223 */ /* 0x000fc20000010865 */
[----:B------:R-:W-:Y:S01]  /*1ac10*/  FADD.FTZ R236, R196, R236 ;  /* 0x000000ecc4ec7221 */ /* 0x000fe20000010000 */
        /* <DEDUP_REMOVED lines=28> */
[----:B0-----:R-:W-:-:S03]  /*1ade0*/  SHF.R.U32.HI R211, RZ, 0x7, R234 ;  /* 0x00000007ffd37819 */ /* 0x001fc600000116ea */
[----:B------:R-:W-:Y:S02]  /*1adf0*/  FADD.FTZ R236, R180, R236 ;  /* 0x000000ecb4ec7221 */ /* 0x000fe40000010000 */
[----:B------:R-:W0:Y:S01]  /*1ae00*/  MUFU.EX2 R171, R171 ;  /* 0x000000ab00ab7308 */ /* 0x000e220000000800 */
[----:B---3--:R-:W-:-:S01]  /*1ae10*/  FADD.FTZ R14, R199, R14 ;  /* 0x0000000ec70e7221 */ /* 0x008fc20000010000 */
        /* <DEDUP_REMOVED lines=45> */
[----:B------:R-:W-:Y:S02]  /*1b0f0*/  VIADD R20, R12, 0x600 ;  /* 0x000006000c147836 */ /* 0x000fe40000000000 */
[----:B------:R-:W-:-:S03]  /*1b100*/  FFMA.FTZ R12, R2, R111, -R101 ;  /* 0x0000006f020c7223 */ /* 0x000fc60000010865 */
[----:B------:R-:W-:Y:S01]  /*1b110*/  R2UR UR6, R20 ;  /* 0x00000000140672ca */ /* 0x000fe200000e0000 */
[----:B------:R-:W1:Y:S01]  /*1b120*/  MUFU.EX2 R165, R165 ;  /* 0x000000a500a57308 */ /* 0x000e620000000800 */
[----:B0-----:R-:W-:-:S01]  /*1b130*/  FADD.FTZ R21, R143, R21 ;  /* 0x000000158f157221 */ /* 0x001fc20000010000 */
[----:B------:R-:W-:-:S06]  /*1b140*/  FFMA.FTZ R20, R2, R115, -R101 ;  /* 0x0000007302147223 */ /* 0x000fcc0000010865 */
[----:B------:R-:W0:Y:S01]  /*1b150*/  MUFU.EX2 R136, R136 ;  /* 0x0000008800887308 */ /* 0x000e220000000800 */
[----:B--2---:R-:W-:-:S01]  /*1b160*/  FADD.FTZ R111, R146, R21 ;  /* 0x00000015926f7221 */ /* 0x004fc20000010000 */
[----:B------:R-:W-:-:S05]  /*1b170*/  IMAD.MOV.U32 R21, RZ, RZ, -0x3ffffff0 ;  /* 0xc0000010ff157424 */ /* 0x000fca00078e00ff */
[----:B------:R-:W-:Y:S01]  /*1b180*/  R2UR UR7, R21 ;  /* 0x00000000150772ca */ /* 0x000fe200000e0000 */
[----:B------:R-:W2:Y:S01]  /*1b190*/  MUFU.EX2 R137, R137 ;  /* 0x0000008900897308 */ /* 0x000ea20000000800 */
[----:B-1----:R-:W-:-:S01]  /*1b1a0*/  FADD.FTZ R236, R165, R236 ;  /* 0x000000eca5ec7221 */ /* 0x002fc20000010000 */
[C-C-:B------:R-:W-:Y:S01]  /*1b1b0*/  FFMA.FTZ R21, R2.reuse, R129, -R101.reuse ;  /* 0x0000008102157223 */ /* 0x140fe20000010865 */
[----:B------:R-:W-:-:S05]  /*1b1c0*/  FFMA.FTZ R101, R2, R105, -R101 ;  /* 0x0000006902657223 */ /* 0x000fca0000010865 */
[----:B------:R-:W1:Y:S01]  /*1b1d0*/  MUFU.EX2 R140, R140 ;  /* 0x0000008c008c7308 */ /* 0x000e620000000800 */
[----:B0-----:R-:W-:-:S03]  /*1b1e0*/  FADD.FTZ R236, R136, R236 ;  /* 0x000000ec88ec7221 */ /* 0x001fc60000010000 */
[----:B------:R-:W-:Y:S04]  /*1b1f0*/  QGMMA.64x128x32.F32.E4M3.E4M3 R24, R200, gdesc[UR4], R24, gsb0 ;  /* 0x01e00004c8187df3 */ /* 0x000fe80008000818 */
        /* <DEDUP_REMOVED lines=38> */
[----:B--2---:R-:W-:-:S04]  /*1b460*/  FADD.FTZ R14, R128, R14 ;  /* 0x0000000e800e7221 */ /* 0x004fc80000010000 */
[----:B------:R-:W-:-:S03]  /*1b470*/  FADD.FTZ R14, R119, R14 ;  /* 0x0000000e770e7221 */ /* 0x000fc60000010000 */
        /* <DEDUP_REMOVED lines=21> */
[----:B--2---:R-:W-:-:S07]  /*1b5d0*/  FADD.FTZ R14, R109, R14 ;  /* 0x0000000e6d0e7221 */ /* 0x004fce0000010000 */
[----:B------:R-:W-:Y:S08]  /*1b5e0*/  MUFU.EX2 R114, R114 ;  /* 0x0000007200727308 */ /* 0x000ff00000000800 */
[----:B------:R-:W1:Y:S01]  /*1b5f0*/  MUFU.EX2 R113, R113 ;  /* 0x0000007100717308 */ /* 0x000e620000000800 */
[----:B0-----:R-:W-:-:S01]  /*1b600*/  FADD.FTZ R129, R112, R14 ;  /* 0x0000000e70817221 */ /* 0x001fc20000010000 */
[----:B------:R-:W-:-:S05]  /*1b610*/  IADD3 R14, -R211, 0xb, RZ ;  /* 0x0000000bd30e7810 */ /* 0x000fca0007ffe1ff */
[----:B------:R0:W-:Y:S06]  /*1b620*/  BAR.ARV R14, 0x100 ;  /* 0x0004000e0000751d */ /* 0x0001ec0000002000 */
[----:B------:R-:W-:Y:S01]  /*1b630*/  MUFU.EX2 R20, R20 ;  /* 0x0000001400147308 */ /* 0x000fe20000000800 */
[----:B0-----:R-:W-:Y:S02]  /*1b640*/  @!P2 IMAD R14, R233, 0x8, R16 ;  /* 0x00000008e90ea824 */ /* 0x001fe400078e0210 */
[----:B-1----:R-:W-:Y:S02]  /*1b650*/  FADD.FTZ R129, R113, R129 ;  /* 0x0000008171817221 */ /* 0x002fe40000010000 */
[----:B------:R-:W-:-:S03]  /*1b660*/  @!P2 VIADD R14, R14, 0x2e840 ;  /* 0x0002e8400e0ea836 */ /* 0x000fc60000000000 */
[----:B------:R-:W0:Y:S02]  /*1b670*/  MUFU.EX2 R116, R116 ;  /* 0x0000007400747308 */ /* 0x000e240000000800 */
[----:B------:R-:W-:-:S04]  /*1b680*/  @!P2 PRMT R14, RZ, 0x654, R14 ;  /* 0x00000654ff0ea816 */ /* 0x000fc8000000000e */
[----:B------:R1:W-:Y:S02]  /*1b690*/  @!P2 SYNCS.ARRIVE.TRANS64.RED.A1T0 RZ, [R14+URZ], RZ ;  /* 0x000000ff0effa9a7 */ /* 0x0003e4000810043f */
[----:B------:R-:W-:Y:S08]  /*1b6a0*/  MUFU.EX2 R118, R118 ;  /* 0x0000007600767308 */ /* 0x000ff00000000800 */
[----:B------:R-:W2:Y:S01]  /*1b6b0*/  MUFU.EX2 R117, R117 ;  /* 0x0000007500757308 */ /* 0x000ea20000000800 */
[----:B0-----:R-:W-:-:S07]  /*1b6c0*/  FADD.FTZ R129, R116, R129 ;  /* 0x0000008174817221 */ /* 0x001fce0000010000 */
[----:B------:R-:W0:Y:S08]  /*1b6d0*/  MUFU.EX2 R21, R21 ;  /* 0x0000001500157308 */ /* 0x000e300000000800 */
[----:B------:R3:W-:Y:S01]  /*1b6e0*/  MUFU.EX2 R111, R132 ;  /* 0x00000084006f7308 */ /* 0x0007e20000000800 */
[----:B--2---:R-:W-:-:S07]  /*1b6f0*/  FADD.FTZ R129, R117, R129 ;  /* 0x0000008175817221 */ /* 0x004fce0000010000 */
[----:B------:R-:W2:Y:S01]  /*1b700*/  MUFU.EX2 R181, R181 ;  /* 0x000000b500b57308 */ /* 0x000ea20000000800 */
[----:B---3--:R-:W-:-:S04]  /*1b710*/  FADD.FTZ R132, R12, R115 ;  /* 0x000000730c847221 */ /* 0x008fc80000010000 */
[----:B------:R-:W-:-:S03]  /*1b720*/  FADD.FTZ R132, R114, R132 ;  /* 0x0000008472847221 */ /* 0x000fc60000010000 */
[----:B------:R-:W3:Y:S01]  /*1b730*/  MUFU.EX2 R90, R90 ;  /* 0x0000005a005a7308 */ /* 0x000ee20000000800 */
[----:B------:R-:W-:-:S04]  /*1b740*/  FADD.FTZ R132, R20, R132 ;  /* 0x0000008414847221 */ /* 0x000fc80000010000 */
[----:B------:R-:W-:-:S03]  /*1b750*/  FADD.FTZ R132, R118, R132 ;  /* 0x0000008476847221 */ /* 0x000fc60000010000 */
[----:B------:R-:W4:Y:S01]  /*1b760*/  MUFU.EX2 R197, R197 ;  /* 0x000000c500c57308 */ /* 0x000f220000000800 */
[----:B0-----:R-:W-:-:S01]  /*1b770*/  FADD.FTZ R132, R21, R132 ;  /* 0x0000008415847221 */ /* 0x001fc20000010000 */
[----:B--2---:R-:W-:-:S06]  /*1b780*/  FADD.FTZ R129, R181, R129 ;  /* 0x00000081b5817221 */ /* 0x004fcc0000010000 */
[----:B------:R-:W0:Y:S01]  /*1b790*/  MUFU.EX2 R92, R92 ;  /* 0x0000005c005c7308 */ /* 0x000e220000000800 */
[----:B---3--:R-:W-:-:S04]  /*1b7a0*/  FADD.FTZ R132, R90, R132 ;  /* 0x000000845a847221 */ /* 0x008fc80000010000 */
[----:B------:R-:W-:-:S03]  /*1b7b0*/  FADD.FTZ R132, R111, R132 ;  /* 0x000000846f847221 */ /* 0x000fc60000010000 */
[----:B------:R-:W2:Y:S01]  /*1b7c0*/  MUFU.EX2 R94, R94 ;  /* 0x0000005e005e7308 */ /* 0x000ea20000000800 */
[----:B----4-:R-:W-:-:S07]  /*1b7d0*/  FADD.FTZ R129, R197, R129 ;  /* 0x00000081c5817221 */ /* 0x010fce0000010000 */
        /* <DEDUP_REMOVED lines=19> */
[----:B0-----:R-:W-:-:S01]  /*1b910*/  FADD.FTZ R132, R102, R132 ;  /* 0x0000008466847221 */ /* 0x001fc20000010000 */
[----:B--2---:R-:W-:-:S03]  /*1b920*/  FADD.FTZ R236, R89, R129 ;  /* 0x0000008159ec7221 */ /* 0x004fc60000010000 */
[----:B-1----:R-:W-:Y:S01]  /*1b930*/  FADD.FTZ R14, R101, R132 ;  /* 0x00000084650e7221 */ /* 0x002fe20000010000 */
[----:B------:R-:W-:Y:S06]  /*1b940*/  @!P1 BRA `(.L_x_8398) ;  /* 0x0000000000049947 */ /* 0x000fec0003800000 */
[----:B------:R-:W-:Y:S01]  /*1b950*/  BPT.TRAP 0x1 ;  /* 0x000000040000795c */ /* 0x000fe20000300000 */
.L_x_8398:
[----:B------:R-:W2:Y:S04]  /*1b960*/  LDL R105, [R1+0x58] ;  /* 0x0000580001697983 */ /* 0x000ea80000100800 */
[----:B------:R-:W3:Y:S01]  /*1b970*/  LDL R132, [R1+0x3c] ;  /* 0x00003c0001847983 */ /* 0x000ee20000100800 */
[----:B------:R-:W-:Y:S02]  /*1b980*/  F2FP.SATFINITE.E4M3.F32.PACK_AB_MERGE_C R108, R109, R108, RZ ;  /* 0x0000006c6d6c723e */ /* 0x000fe400048070ff */
[----:B------:R-:W-:Y:S02]  /*1b990*/  F2FP.SATFINITE.E4M3.F32.PACK_AB_MERGE_C R12, R12, R110, RZ ;  /* 0x0000006e0c0c723e */ /* 0x000fe400048070ff */
[----:B------:R-:W-:Y:S02]  /*1b9a0*/  F2FP.SATFINITE.E4M3.F32.PACK_AB_MERGE_C R21, R21, R118, RZ ;  /* 0x000000761515723e */ /* 0x000fe400048070ff */
[----:B------:R-:W-:-:S02]  /*1b9b0*/  F2FP.SATFINITE.E4M3.F32.PACK_AB_MERGE_C R108, R103, R99, R108 ;  /* 0x00000063676c723e */ /* 0x000fc4000480706c */
[----:B------:R-:W-:Y:S02]  /*1b9c0*/  F2FP.SATFINITE.E4M3.F32.PACK_AB_MERGE_C R106, R107, R106, R12 ;  /* 0x0000006a6b6a723e */ /* 0x000fe4000480700c */
        /* <DEDUP_REMOVED lines=128> */
[----:B------:R-:W-:Y:S01]  /*1c1d0*/  IMAD.MOV.U32 R231, RZ, RZ, R233 ;  /* 0x000000ffffe77224 */ /* 0x000fe200078e00e9 */
[----:B------:R-:W-:Y:S06]  /*1c1e0*/  @P2 BRA `(.L_x_8399) ;  /* 0xffffffb000082947 */ /* 0x000fec000383ffff */
[----:B------:R-:W-:-:S07]  /*1c1f0*/  IMAD.MOV.U32 R231, RZ, RZ, R233 ;  /* 0x000000ffffe77224 */ /* 0x000fce00078e00e9 */
.L_x_8388:
[----:B------:R-:W2:Y:S02]  /*1c200*/  LDL R12, [R1+0x54] ;  /* 0x00005400010c7983 */ /* 0x000ea40000100800 */
[----:B--2---:R-:W-:-:S13]  /*1c210*/  ISETP.GE.AND P0, PT, R15, R12, PT ;  /* 0x0000000c0f00720c */ /* 0x004fda0003f06270 */
[----:B------:R-:W-:Y:S05]  /*1c220*/  @!P0 BRA `(.L_x_8400) ;  /* 0x0000004000248947 */ /* 0x000fea0003800000 */
[----:B------:R-:W-:Y:S02]  /*1c230*/  IMAD.MOV.U32 R233, RZ, RZ, R0 ;  /* 0x000000ffffe97224 */ /* 0x000fe400078e0000 */
[----:B------:R-:W-:Y:S02]  /*1c240*/  IMAD.MOV.U32 R234, RZ, RZ, R3 ;  /* 0x000000ffffea7224 */ /* 0x000fe400078e0003 */
[----:B------:R-:W-:Y:S02]  /*1c250*/  IMAD.MOV.U32 R12, RZ, RZ, R232 ;  /* 0x000000ffff0c7224 */ /* 0x000fe400078e00e8 */
[----:B------:R-:W-:-:S07]  /*1c260*/  IMAD.MOV.U32 R235, RZ, RZ, R231 ;  /* 0x000000ffffeb7224 */ /* 0x000fce00078e00e7 */
.L_x_8411:
        /* <DEDUP_REMOVED lines=8> */
[----:B-1----:R-:W-:Y:S05]  /*1c2f0*/  @P2 BRA `(.L_x_8401) ;  /* 0x0000000000302947 */ /* 0x002fea0003800000 */
[----:B------:R-:W-:Y:S05]  /*1c300*/  @!P1 BRA `(.L_x_8402) ;  /* 0x0000000000049947 */ /* 0x000fea0003800000 */
[----:B------:R-:W-:Y:S01]  /*1c310*/  BPT.TRAP 0x1 ;  /* 0x000000040000795c */ /* 0x000fe20000300000 */
.L_x_8402:
[----:B------:R-:W-:Y:S01]  /*1c320*/  IMAD R0, R231, 0x8, R16 ;  /* 0x00000008e7007824 */ /* 0x000fe200078e0210 */
[----:B------:R-:W-:-:S04]  /*1c330*/  SHF.L.U32 R3, R232, 0x1f, RZ ;  /* 0x0000001fe8037819 */ /* 0x000fc800000006ff */
[----:B------:R1:W2:Y:S01]  /*1c340*/  SYNCS.PHASECHK.TRANS64.TRYWAIT P0, [R0+URZ+0x2e830], R3 ;  /* 0x02e83003000075a7 */ /* 0x0002a2000800017f */
[----:B------:R-:W-:Y:S05]  /*1c350*/  @!P1 BRA `(.L_x_8403) ;  /* 0x0000000000049947 */ /* 0x000fea0003800000 */
[----:B------:R-:W-:Y:S01]  /*1c360*/  BPT.TRAP 0x1 ;  /* 0x000000040000795c */ /* 0x000fe20000300000 */
.L_x_8403:
[----:B------:R-:W-:Y:S04]  /*1c370*/  BSSY B0, `(.L_x_8401) ;  /* 0x0000004000007945 */ /* 0x000fe80003800000 */
[----:B--2---:R-:W-:Y:S05]  /*1c380*/  @P0 BRA `(.L_x_8404) ;  /* 0x0000000000080947 */ /* 0x004fea0003800000 */
[----:B------:R-:W2:Y:S02]  /*1c390*/  SYNCS.PHASECHK.TRANS64.TRYWAIT P0, [R0+URZ+0x2e830], R3 ;  /* 0x02e83003000075a7 */ /* 0x000ea4000800017f */
[----:B--2---:R-:W-:Y:S05]  /*1c3a0*/  @!P0 BRA `(.L_x_8405) ;  /* 0x0000011c00788947 */ /* 0x004fea0003800000 */
.L_x_8404:
[----:B------:R-:W-:Y:S05]  /*1c3b0*/  BSYNC B0 ;  /* 0x0000000000007941 */ /* 0x000fea0003800000 */
.L_x_8401:
[----:B-12---:R-:W2:Y:S01]  /*1c3c0*/  LDL R3, [R1+0x48] ;  /* 0x0000480001037983 */ /* 0x006ea20000100800 */
[----:B------:R-:W-:Y:S05]  /*1c3d0*/  WARPSYNC.ALL ;  /* 0x0000000000007948 */ /* 0x000fea0003800000 */
[----:B------:R-:W1:Y:S01]  /*1c3e0*/  S2R R0, SR_TID.X ;  /* 0x0000000000007919 */ /* 0x000e620000002100 */
[----:B------:R-:W-:Y:S01]  /*1c3f0*/  IMAD.MOV.U32 R89, RZ, RZ, 0x40000040 ;  /* 0x40000040ff597424 */ /* 0x000fe200078e00ff */
[----:B------:R-:W-:Y:S01]  /*1c400*/  MOV R13, UR38 ;  /* 0x00000026000d7c02 */ /* 0x000fe20008000f00 */
[----:B------:R-:W-:Y:S01]  /*1c410*/  IMAD.MOV.U32 R93, RZ, RZ, 0x40000040 ;  /* 0x40000040ff5d7424 */ /* 0x000fe200078e00ff */
[----:B------:R-:W-:Y:S01]  /*1c420*/  STL [R1+0x100], R28 ;  /* 0x0001001c01007387 */ /* 0x000fe20000100800 */
        /* <DEDUP_REMOVED lines=10> */
[C---:B------:R-:W-:Y:S01]  /*1c4d0*/  R2UR UR5, R91.reuse ;  /* 0x000000005b0572ca */ /* 0x040fe200000e0000 */
[----:B------:R-:W-:Y:S01]  /*1c4e0*/  STL [R1+0xf4], R25 ;  /* 0x0000f41901007387 */ /* 0x000fe20000100800 */
[----:B------:R-:W-:Y:S02]  /*1c4f0*/  R2UR UR7, R91 ;  /* 0x000000005b0772ca */ /* 0x000fe400000e0000 */
[----:B------:R-:W-:Y:S01]  /*1c500*/  R2UR UR9, R93 ;  /* 0x000000005d0972ca */ /* 0x000fe200000e0000 */
[----:B------:R-:W-:Y:S01]  /*1c510*/  STL [R1+0xf0], R24 ;  /* 0x0000f01801007387 */ /* 0x000fe20000100800 */
[----:B------:R-:W-:Y:S02]  /*1c520*/  R2UR UR11, R89 ;  /* 0x00000000590b72ca */ /* 0x000fe400000e0000 */
[C---:B------:R-:W-:Y:S01]  /*1c530*/  R2UR UR59, R91.reuse ;  /* 0x000000005b3b72ca */ /* 0x040fe200000e0000 */
[----:B------:R-:W-:Y:S01]  /*1c540*/  STL [R1+0xec], R23 ;  /* 0x0000ec1701007387 */ /* 0x000fe20000100800 */
[----:B------:R-:W-:-:S02]  /*1c550*/  R2UR UR29, R91 ;  /* 0x000000005b1d72ca */ /* 0x000fc400000e0000 */
[----:B------:R-:W-:Y:S01]  /*1c560*/  R2UR UR13, R89 ;  /* 0x00000000590d72ca */ /* 0x000fe200000e0000 */
[----:B------:R3:W-:Y:S01]  /*1c570*/  STL [R1+0xe8], R22 ;  /* 0x0000e81601007387 */ /* 0x0007e20000100800 */
[----:B------:R-:W-:Y:S02]  /*1c580*/  R2UR UR15, R93 ;  /* 0x000000005d0f72ca */ /* 0x000fe400000e0000 */
[----:B-1----:R-:W-:Y:S01]  /*1c590*/  SHF.R.U32.HI R0, RZ, 0x7, R0 ;  /* 0x00000007ff007819 */ /* 0x002fe20000011600 */
[----:B------:R-:W-:Y:S01]  /*1c5a0*/  STL [R1+0xe4], R19 ;  /* 0x0000e41301007387 */ /* 0x000fe20000100800 */
[----:B------:R-:W-:Y:S02]  /*1c5b0*/  R2UR UR31, R89 ;  /* 0x00000000591f72ca */ /* 0x000fe400000e0000 */
[C---:B------:R-:W-:Y:S01]  /*1c5c0*/  R2UR UR21, R91.reuse ;  /* 0x000000005b1572ca */ /* 0x040fe200000e0000 */
[----:B------:R-:W-:Y:S01]  /*1c5d0*/  VIADD R94, R0, 0x8 ;  /* 0x00000008005e7836 */ /* 0x000fe20000000000 */
[----:B------:R1:W-:Y:S01]  /*1c5e0*/  STL [R1+0xe0], R18 ;  /* 0x0000e01201007387 */ /* 0x0003e20000100800 */
[----:B---3--:R-:W-:Y:S01]  /*1c5f0*/  MOV R22, UR43 ;  /* 0x0000002b00167c02 */ /* 0x008fe20008000f00 */
[----:B------:R-:W-:Y:S01]  /*1c600*/  UMOV UR43, UR25 ;  /* 0x00000019002b7c82 */ /* 0x000fe20008000000 */
[----:B------:R-:W-:Y:S01]  /*1c610*/  R2UR UR23, R91 ;  /* 0x000000005b1772ca */ /* 0x000fe200000e0000 */
[----:B------:R3:W-:Y:S01]  /*1c620*/  BAR.SYNC.DEFER_BLOCKING R94, 0x100 ;  /* 0x0004005e0000751d */ /* 0x0007e20000010000 */
[----:B------:R-:W-:-:S02]  /*1c630*/  MOV R96, UR43 ;  /* 0x0000002b00607c02 */ /* 0x000fc40008000f00 */
[----:B------:R-:W-:Y:S02]  /*1c640*/  R2UR UR27, R89 ;  /* 0x00000000591b72ca */ /* 0x000fe400000e0000 */
[C---:B------:R-:W-:Y:S01]  /*1c650*/  R2UR UR25, R5.reuse ;  /* 0x00000000051972ca */ /* 0x040fe200000e0000 */
[----:B------:R-:W-:Y:S01]  /*1c660*/  UMOV UR43, UR5 ;  /* 0x00000005002b7c82 */ /* 0x000fe20008000000 */
[----:B-1----:R-:W-:Y:S01]  /*1c670*/  MOV R18, UR35 ;  /* 0x0000002300127c02 */ /* 0x002fe20008000f00 */
[----:B------:R-:W-:Y:S01]  /*1c680*/  STL [R1+0xdc], R17 ;  /* 0x0000dc1101007387 */ /* 0x000fe20000100800 */
[----:B------:R-:W-:Y:S01]  /*1c690*/  UMOV UR35, UR17 ;  /* 0x0000001100237c82 */ /* 0x000fe20008000000 */
[C---:B------:R-:W-:Y:S02]  /*1c6a0*/  R2UR UR17, R5.reuse ;  /* 0x00000000051172ca */ /* 0x040fe400000e0000 */
[C---:B------:R-:W-:Y:S01]  /*1c6b0*/  R2UR UR5, R5.reuse ;  /* 0x00000000050572ca */ /* 0x040fe200000e0000 */
[----:B------:R1:W-:Y:S01]  /*1c6c0*/  STL [R1+0xd8], R16 ;  /* 0x0000d81001007387 */ /* 0x0003e20000100800 */
[----:B------:R-:W-:Y:S01]  /*1c6d0*/  MOV R28, UR35 ;  /* 0x00000023001c7c02 */ /* 0x000fe20008000f00 */
[----:B------:R-:W-:Y:S01]  /*1c6e0*/  UMOV UR35, UR9 ;  /* 0x0000000900237c82 */ /* 0x000fe20008000000 */
[----:B------:R-:W-:Y:S01]  /*1c6f0*/  R2UR UR9, R5 ;  /* 0x00000000050972ca */ /* 0x000fe200000e0000 */
[----:B------:R-:W-:Y:S01]  /*1c700*/  STL [R1+0xd4], R15 ;  /* 0x0000d40f01007387 */ /* 0x000fe20000100800 */
[----:B------:R-:W-:-:S02]  /*1c710*/  R2UR UR47, R89 ;  /* 0x00000000592f72ca */ /* 0x000fc400000e0000 */
[----:B------:R-:W-:Y:S01]  /*1c720*/  R2UR UR51, R91 ;  /* 0x000000005b3372ca */ /* 0x000fe200000e0000 */
[----:B------:R-:W-:Y:S01]  /*1c730*/  STL [R1+0xd0], R14 ;  /* 0x0000d00e01007387 */ /* 0x000fe20000100800 */
[----:B------:R-:W-:Y:S01]  /*1c740*/  R2UR UR55, R89 ;  /* 0x00000000593772ca */ /* 0x000fe200000e0000 */
[----:B------:R-:W-:Y:S01]  /*1c750*/  IMAD.MOV.U32 R91, RZ, RZ, 0x40000040 ;  /* 0x40000040ff5b7424 */ /* 0x000fe200078e00ff */
[----:B------:R-:W-:Y:S01]  /*1c760*/  WARPGROUP.ARRIVE ;  /* 0x00000000000079c5 */ /* 0x000fe20000000000 */
[----:B-1----:R-:W-:Y:S01]  /*1c770*/  MOV R16, UR59 ;  /* 0x0000003b00107c02 */ /* 0x002fe20008000f00 */
[----:B------:R-:W-:Y:S01]  /*1c780*/  UMOV UR59, UR29 ;  /* 0x0000001d003b7c82 */ /* 0x000fe20008000000 */
[----:B------:R-:W-:Y:S01]  /*1c790*/  STL [R1+0xcc], R12 ;  /* 0x0000cc0c01007387 */ /* 0x000fe20000100800 */
[----:B------:R-:W-:Y:S01]  /*1c7a0*/  MOV R26, UR59 ;  /* 0x0000003b001a7c02 */ /* 0x000fe20008000f00 */
[----:B------:R-:W-:Y:S01]  /*1c7b0*/  UMOV UR59, UR13 ;  /* 0x0000000d003b7c82 */ /* 0x000fe20008000000 */
[----:B------:R-:W-:Y:S01]  /*1c7c0*/  R2UR UR13, R5 ;  /* 0x00000000050d72ca */ /* 0x000fe200000e0000 */
[----:B------:R1:W-:Y:S01]  /*1c7d0*/  STL [R1+0xc8], R2 ;  /* 0x0000c80201007387 */ /* 0x0003e20000100800 */
[----:B------:R-:W-:Y:S01]  /*1c7e0*/  IMAD.MOV.U32 R89, RZ, RZ, 0x40000040 ;  /* 0x40000040ff597424 */ /* 0x000fe200078e00ff */
[----:B------:R-:W-:-:S02]  /*1c7f0*/  R2UR UR40, R4 ;  /* 0x00000000042872ca */ /* 0x000fc400000e0000 */
[----:B------:R-:W-:Y:S02]  /*1c800*/  R2UR UR41, R5 ;  /* 0x00000000052972ca */ /* 0x000fe400000e0000 */
[C---:B------:R-:W-:Y:S02]  /*1c810*/  R2UR UR32, R10.reuse ;  /* 0x000000000a2072ca */ /* 0x040fe400000e0000 */
[----:B------:R-:W-:Y:S02]  /*1c820*/  R2UR UR33, R11 ;  /* 0x000000000b2172ca */ /* 0x000fe400000e0000 */
[----:B-1----:R-:W-:Y:S02]  /*1c830*/  MOV R2, UR39 ;  /* 0x0000002700027c02 */ /* 0x002fe40008000f00 */
        /* <DEDUP_REMOVED lines=72> */
[C---:B------:R-:W-:Y:S01]  /*1ccc0*/  R2UR UR12, R4.reuse ;  /* 0x00000000040c72ca */ /* 0x040fe200000e0000 */
[----:B------:R-:W-:Y:S01]  /*1ccd0*/  IMAD.MOV.U32 R21, RZ, RZ, R95 ;  /* 0x000000ffff157224 */ /* 0x000fe200078e005f */
[----:B------:R-:W-:-:S02]  /*1cce0*/  R2UR UR24, R4 ;  /* 0x00000000041872ca */ /* 0x000fc400000e0000 */
        /* <DEDUP_REMOVED lines=38> */
[----:B0-----:R-:W-:-:S06]  /*1cf50*/  WARPGROUP.ARRIVE ;  /* 0x00000000000079c5 */ /* 0x001fcc0000000000 */
[----:B------:R-:W-:Y:S01]  /*1cf60*/  QGMMA.64x32x32.F32.E4M3.E4M3 R104, gdesc[UR24], RZ, !UPT, gsb0 ;  /* 0x00600000186879f3 */ /* 0x000fe2000c0008ff */
[----:B------:R-:W-:Y:S02]  /*1cf70*/  R2UR UR26, R88 ;  /* 0x00000000581a72ca */ /* 0x000fe400000e0000 */
[----:B------:R-:W-:Y:S01]  /*1cf80*/  R2UR UR27, R89 ;  /* 0x00000000591b72ca */ /* 0x000fe200000e0000 */
[----:B------:R-:W-:Y:S02]  /*1cf90*/  WARPGROUP.DEPBAR.LE gsb0, 0x0 ;  /* 0x00008000000079c5 */ /* 0x000fe40000010000 */
[----:B---3--:R-:W-:-:S06]  /*1cfa0*/  WARPGROUP.ARRIVE ;  /* 0x00000000000079c5 */ /* 0x008fcc0000000000 */
        /* <DEDUP_REMOVED lines=141> */
.L_x_8407:
[----:B-----5:R-:W-:Y:S01]  /*1d880*/  SHF.L.U32 R0, R12, 0x1f, RZ ;  /* 0x0000001f0c007819 */ /* 0x020fe200000006ff */
[----:B------:R-:W-:-:S04]  /*1d890*/  IMAD R3, R235, 0x8, R16 ;  /* 0x00000008eb037824 */ /* 0x000fc800078e0210 */
[----:B------:R0:W1:Y:S01]  /*1d8a0*/  SYNCS.PHASECHK.TRANS64.TRYWAIT P0, [R3+URZ+0x2e850], R0 ;  /* 0x02e85000030075a7 */ /* 0x000062000800017f */
[----:B------:R-:W-:Y:S05]  /*1d8b0*/  @!P1 BRA `(.L_x_8408) ;  /* 0x0000000000049947 */ /* 0x000fea0003800000 */
[----:B------:R-:W-:Y:S01]  /*1d8c0*/  BPT.TRAP 0x1 ;  /* 0x000000040000795c */ /* 0x000fe20000300000 */
.L_x_8408:
[----:B-1----:R-:W-:Y:S05]  /*1d8d0*/  @P0 BRA `(.L_x_8406) ;  /* 0x0000000000080947 */ /* 0x002fea0003800000 */
[----:B------:R-:W1:Y:S02]  /*1d8e0*/  SYNCS.PHASECHK.TRANS64.TRYWAIT P0, [R3+URZ+0x2e850], R0 ;  /* 0x02e85000030075a7 */ /* 0x000e64000800017f */
[----:B-1----:R-:W-:Y:S05]  /*1d8f0*/  @!P0 BRA `(.L_x_8409) ;  /* 0x0000010800388947 */ /* 0x002fea0003800000 */
.L_x_8406:
        /* <DEDUP_REMOVED lines=104> */
[----:B------:R-:W-:Y:S01]  /*1df80*/  R2UR UR7, R21 ;  /* 0x00000000150772ca */ /* 0x000fe200000e0000 */
[----:B------:R-:W-:Y:S01]  /*1df90*/  IMAD.MOV.U32 R21, RZ, RZ, -0x3ffffff0 ;  /* 0xc0000010ff157424 */ /* 0x000fe200078e00ff */
        /* <DEDUP_REMOVED lines=28> */
[----:B0-----:R-:W-:Y:S02]  /*1e160*/  LOP3.LUT R226, R227, 0x7f, RZ, 0xc0, !PT ;  /* 0x0000007fe3e27812 */ /* 0x001fe400078ec0ff */
[----:B------:R-:W-:Y:S01]  /*1e170*/  FMNMX.FTZ R0, R99, R0, !PT ;  /* 0x0000000063007209 */ /* 0x000fe20007810000 */
[----:B------:R-:W0:Y:S01]  /*1e180*/  S2R R227, SR_TID.X ;  /* 0x0000000000e37919 */ /* 0x000e220000002100 */
[----:B------:R-:W-:Y:S02]  /*1e190*/  ISETP.NE.AND P0, PT, R226, RZ, PT ;  /* 0x000000ffe200720c */ /* 0x000fe40003f05270 */
[----:B------:R-:W-:-:S04]  /*1e1a0*/  FMNMX.FTZ R0, R102, R0, !PT ;  /* 0x0000000066007209 */ /* 0x000fc80007810000 */
[----:B------:R-:W-:-:S05]  /*1e1b0*/  FMNMX.FTZ R0, R103, R0, !PT ;  /* 0x0000000067007209 */ /* 0x000fca0007810000 */
[----:B------:R-:W1:Y:S01]  /*1e1c0*/  SHFL.BFLY PT, R13, R0, 0x2, 0x1f ;  /* 0x0c401f00000d7f89 */ /* 0x000e6200000e0000 */
[----:B0-----:R-:W-:Y:S02]  /*1e1d0*/  SHF.R.U32.HI R227, RZ, 0x7, R227 ;  /* 0x00000007ffe37819 */ /* 0x001fe400000116e3 */
[----:B-1----:R-:W-:-:S05]  /*1e1e0*/  FMNMX.FTZ R0, R0, R13, !PT ;  /* 0x0000000d00007209 */ /* 0x002fca0007810000 */
[----:B------:R-:W0:Y:S02]  /*1e1f0*/  SHFL.BFLY PT, R13, R0, 0x1, 0x1f ;  /* 0x0c201f00000d7f89 */ /* 0x000e2400000e0000 */
[----:B0-----:R-:W-:Y:S01]  /*1e200*/  FMNMX.FTZ R0, R0, R13, !PT ;  /* 0x0000000d00007209 */ /* 0x001fe20007810000 */
        /* <DEDUP_REMOVED lines=11> */
[----:B------:R-:W-:Y:S01]  /*1e2c0*/  R2UR UR7, R21 ;  /* 0x00000000150772ca */ /* 0x000fe200000e0000 */
[----:B------:R-:W0:Y:S01]  /*1e2d0*/  SHFL.BFLY PT, R20, R3, 0x2, 0x1f ;  /* 0x0c401f0003147f89 */ /* 0x000e2200000e0000 */
[----:B------:R-:W-:Y:S01]  /*1e2e0*/  IMAD.MOV.U32 R21, RZ, RZ, -0x3ffffff0 ;  /* 0xc0000010ff157424 */ /* 0x000fe200078e00ff */
[----:B0-----:R-:W-:Y:S01]  /*1e2f0*/  FMNMX.FTZ R3, R3, R20, !PT ;  /* 0x0000001403037209 */ /* 0x001fe20007810000 */
[----:B------:R-:W-:Y:S01]  /*1e300*/  VIADD R20, R12, 0x500 ;  /* 0x000005000c147836 */ /* 0x000fe20000000000 */
[----:B------:R-:W-:Y:S02]  /*1e310*/  WARPGROUP.DEPBAR.LE gsb0, 0x0 ;  /* 0x00008000000079c5 */ /* 0x000fe40000010000 */
[----:B------:R-:W-:-:S06]  /*1e320*/  WARPGROUP.ARRIVE ;  /* 0x00000000000079c5 */ /* 0x000fcc0000000000 */
[----:B------:R-:W-:Y:S01]  /*1e330*/  QGMMA.64x128x32.F32.E4M3.E4M3 R24, R208, gdesc[UR4], R24, gsb0 ;  /* 0x01e00004d0187df3 */ /* 0x000fe20008000818 */
[----:B------:R-:W-:Y:S01]  /*1e340*/  R2UR UR6, R20 ;  /* 0x00000000140672ca */ /* 0x000fe200000e0000 */
[----:B------:R-:W-:-:S01]  /*1e350*/  FADD.FTZ R20, -R0, R233 ;  /* 0x000000e900147221 */ /* 0x000fc20000010100 */
[----:B------:R-:W-:-:S03]  /*1e360*/  R2UR UR7, R21 ;  /* 0x00000000150772ca */ /* 0x000fc600000e0000 */
[----:B------:R-:W-:-:S06]  /*1e370*/  FMUL.FTZ R20, R2, R20 ;  /* 0x0000001402147220 */ /* 0x000fcc0000410000 */
[----:B------:R-:W-:Y:S01]  /*1e380*/  MUFU.EX2 R20, R20 ;  /* 0x0000001400147308 */ /* 0x000fe20000000800 */
[----:B------:R-:W-:Y:S02]  /*1e390*/  WARPGROUP.DEPBAR.LE gsb0, 0x0 ;  /* 0x00008000000079c5 */ /* 0x000fe40000010000 */
[----:B------:R-:W-:Y:S01]  /*1e3a0*/  WARPGROUP.ARRIVE ;  /* 0x00000000000079c5 */ /* 0x000fe20000000000 */
[----:B------:R-:W0:Y:S05]  /*1e3b0*/  SHFL.BFLY PT, R208, R3, 0x1, 0x1f ;  /* 0x0c201f0003d07f89 */ /* 0x000e2a00000e0000 */
[----:B------:R-:W-:Y:S01]  /*1e3c0*/  QGMMA.64x128x32.F32.E4M3.E4M3 R24, R204, gdesc[UR4], R24, gsb0 ;  /* 0x01e00004cc187df3 */ /* 0x000fe20008000818 */
[----:B0-----:R-:W-:-:S05]  /*1e3d0*/  FMNMX.FTZ R3, R3, R208, !PT ;  /* 0x000000d003037209 */ /* 0x001fca0007810000 */
        /* <DEDUP_REMOVED lines=55> */
[----:B------:R-:W-:Y:S01]  /*1e750*/  FMUL.FTZ R13, R2, R13 ;  /* 0x0000000d020d7220 */ /* 0x000fe20000410000 */
[----:B------:R-:W-:Y:S08]  /*1e760*/  MUFU.EX2 R184, R184 ;  /* 0x000000b800b87308 */ /* 0x000ff00000000800 */
[----:B------:R-:W0:Y:S08]  /*1e770*/  MUFU.EX2 R13, R13 ;  /* 0x0000000d000d7308 */ /* 0x000e300000000800 */
[----:B------:R-:W1:Y:S08]  /*1e780*/  MUFU.EX2 R185, R185 ;  /* 0x000000b900b97308 */ /* 0x000e700000000800 */
[----:B------:R-:W2:Y:S01]  /*1e790*/  MUFU.EX2 R188, R188 ;  /* 0x000000bc00bc7308 */ /* 0x000ea20000000800 */
[----:B0-----:R-:W-:-:S07]  /*1e7a0*/  FFMA.FTZ R236, R13, R236, R184 ;  /* 0x000000ec0dec7223 */ /* 0x001fce00000100b8 */
        /* <DEDUP_REMOVED lines=9> */
[----:B------:R-:W-:-:S01]  /*1e840*/  FFMA.FTZ R204, R2, R88, -R21 ;  /* 0x0000005802cc7223 */ /* 0x000fc20000010815 */
[C-C-:B------:R-:W-:Y:S01]  /*1e850*/  FFMA.FTZ R205, R2.reuse, R89, -R21.reuse ;  /* 0x0000005902cd7223 */ /* 0x140fe20000010815 */
[----:B------:R-:W-:-:S01]  /*1e860*/  FFMA.FTZ R21, R2, R101, -R21 ;  /* 0x0000006502157223 */ /* 0x000fc20000010815 */
[----:B------:R-:W-:Y:S01]  /*1e870*/  FFMA.FTZ R101, R2, R0, -8 ;  /* 0xc100000002657423 */ /* 0x000fe20000010000 */
[----:B------:R-:W-:Y:S01]  /*1e880*/  MUFU.EX2 R197, R197 ;  /* 0x000000c500c57308 */ /* 0x000fe20000000800 */
[----:B--2---:R-:W-:-:S01]  /*1e890*/  FADD.FTZ R236, R193, R236 ;  /* 0x000000ecc1ec7221 */ /* 0x004fc20000010000 */
[----:B------:R-:W-:Y:S01]  /*1e8a0*/  WARPGROUP.ARRIVE ;  /* 0x00000000000079c5 */ /* 0x000fe20000000000 */
        /* <DEDUP_REMOVED lines=20> */
[----:B------:R-:W-:Y:S01]  /*1e9f0*/  FFMA.FTZ R158, R2, R158, -R101 ;  /* 0x0000009e029e7223 */ /* 0x000fe20000010865 */
[----:B0-----:R-:W-:-:S01]  /*1ea00*/  FADD.FTZ R236, R196, R236 ;  /* 0x000000ecc4ec7221 */ /* 0x001fc20000010000 */
[----:B------:R-:W0:Y:S01]  /*1ea10*/  MUFU.EX2 R190, R190 ;  /* 0x000000be00be7308 */ /* 0x000e220000000800 */
[----:B-1----:R-:W-:-:S01]  /*1ea20*/  FFMA.FTZ R14, R20, R14, R186 ;  /* 0x0000000e140e7223 */ /* 0x002fc200000100ba */
[----:B------:R-:W-:Y:S01]  /*1ea30*/  FFMA.FTZ R159, R2, R159, -R101 ;  /* 0x0000009f029f7223 */ /* 0x000fe20000010865 */
[----:B------:R-:W-:-:S01]  /*1ea40*/  FADD.FTZ R236, R197, R236 ;  /* 0x000000ecc5ec7221 */ /* 0x000fc20000010000 */
        /* <DEDUP_REMOVED lines=41> */
[----:B------:R-:W-:-:S03]  /*1ece0*/  FFMA.FTZ R102, R2, R102, -R101 ;  /* 0x0000006602667223 */ /* 0x000fc60000010865 */
        /* <DEDUP_REMOVED lines=83> */
[----:B------:R-:W-:-:S05]  /*1f220*/  FFMA.FTZ R101, R2, R103, -R101 ;  /* 0x0000006702657223 */ /* 0x000fca0000010865 */
[----:B------:R-:W2:Y:S01]  /*1f230*/  MUFU.EX2 R137, R137 ;  /* 0x0000008900897308 */ /* 0x000ea20000000800 */
[----:B0-----:R-:W-:-:S03]  /*1f240*/  FADD.FTZ R236, R165, R236 ;  /* 0x000000eca5ec7221 */ /* 0x001fc60000010000 */
        /* <DEDUP_REMOVED lines=78> */
[----:B0-----:R-:W-:Y:S02]  /*1f730*/  @!P0 IMAD R14, R231, 0x8, R16 ;  /* 0x00000008e70e8824 */ /* 0x001fe400078e0210 */
[----:B--2---:R-:W-:-:S02]  /*1f740*/  FADD.FTZ R111, R113, R111 ;  /* 0x0000006f716f7221 */ /* 0x004fc40000010000 */
[----:B------:R-:W-:Y:S02]  /*1f750*/  @!P0 VIADD R14, R14, 0x2e840 ;  /* 0x0002e8400e0e8836 */ /* 0x000fe40000000000 */
[----:B------:R-:W0:Y:S03]  /*1f760*/  MUFU.EX2 R116, R116 ;  /* 0x0000007400747308 */ /* 0x000e260000000800 */
[----:B------:R-:W-:-:S04]  /*1f770*/  @!P0 PRMT R14, RZ, 0x654, R14 ;  /* 0x00000654ff0e8816 */ /* 0x000fc8000000000e */
[----:B------:R1:W-:Y:S01]  /*1f780*/  @!P0 SYNCS.ARRIVE.TRANS64.RED.A1T0 RZ, [R14+URZ], RZ ;  /* 0x000000ff0eff89a7 */ /* 0x0003e2000810043f */
        /* <DEDUP_REMOVED lines=37> */
[----:B---3--:R-:W-:-:S01]  /*1f9e0*/  FADD.FTZ R115, R102, R115 ;  /* 0x0000007366737221 */ /* 0x008fc20000010000 */
[----:B0-----:R-:W-:-:S03]  /*1f9f0*/  FADD.FTZ R236, R21, R111 ;  /* 0x0000006f15ec7221 */ /* 0x001fc60000010000 */
[----:B-1----:R-:W-:Y:S01]  /*1fa00*/  FADD.FTZ R14, R101, R115 ;  /* 0x00000073650e7221 */ /* 0x002fe20000010000 */
[----:B------:R-:W-:Y:S06]  /*1fa10*/  @!P1 BRA `(.L_x_8410) ;  /* 0x0000000000049947 */ /* 0x000fec0003800000 */
[----:B------:R-:W-:Y:S01]  /*1fa20*/  BPT.TRAP 0x1 ;  /* 0x000000040000795c */ /* 0x000fe20000300000 */
.L_x_8410:
        /* <DEDUP_REMOVED lines=126> */
[----:B------:R-:W-:Y:S01]  /*20210*/  IMAD.MOV.U32 R205, RZ, RZ, R106 ;  /* 0x000000ffffcd7224 */ /* 0x000fe200078e006a */
        /* <DEDUP_REMOVED lines=10> */
.L_x_8400:
[----:B------:R-:W-:Y:S05]  /*202c0*/  WARPSYNC.ALL ;  /* 0x0000000000007948 */ /* 0x000fea0003800000 */
[----:B------:R-:W-:Y:S06]  /*202d0*/  BAR.ARV 0x8, 0x180 ;  /* 0x0206000000007b1d */ /* 0x000fec0000002000 */
[----:B------:R-:W-:Y:S05]  /*202e0*/  @!P1 BRA `(.L_x_8412) ;  /* 0x0000000000049947 */ /* 0x000fea0003800000 */
[----:B------:R-:W-:Y:S01]  /*202f0*/  BPT.TRAP 0x1 ;  /* 0x000000040000795c */ /* 0x000fe20000300000 */
.L_x_8412:
[----:B------:R-:W-:Y:S01]  /*20300*/  IMAD R13, R231, 0x8, R16 ;  /* 0x00000008e70d7824 */ /* 0x000fe200078e0210 */
[----:B------:R-:W-:-:S04]  /*20310*/  SHF.L.U32 R4, R232, 0x1f, RZ ;  /* 0x0000001fe8047819 */ /* 0x000fc800000006ff */
[----:B------:R2:W3:Y:S01]  /*20320*/  SYNCS.PHASECHK.TRANS64.TRYWAIT P0, [R13+URZ+0x2e850], R4 ;  /* 0x02e850040d0075a7 */ /* 0x0004e2000800017f */
[----:B------:R-:W-:Y:S05]  /*20330*/  @!P1 BRA `(.L_x_8413) ;  /* 0x0000000000049947 */ /* 0x000fea0003800000 */
[----:B------:R-:W-:Y:S01]  /*20340*/  BPT.TRAP 0x1 ;  /* 0x000000040000795c */ /* 0x000fe20000300000 */
.L_x_8413:
[----:B------:R-:W-:-:S05]  /*20350*/  VIADD R16, R16, 0x400 ;  /* 0x0000040010107836 */ /* 0x000fca0000000000 */
[----:B------:R-:W-:-:S04]  /*20360*/  SHF.R.U32.HI R16, RZ, 0x4, R16 ;  /* 0x00000004ff107819 */ /* 0x000fc80000011610 */
[----:B------:R-:W-:-:S04]  /*20370*/  LOP3.LUT R16, R16, 0x3fff, RZ, 0xc0, !PT ;  /* 0x00003fff10107812 */ /* 0x000fc800078ec0ff */
[----:B------:R-:W-:Y:S01]  /*20380*/  LOP3.LUT R16, R16, 0x10000, RZ, 0xfc, !PT ;  /* 0x0001000010107812 */ /* 0x000fe200078efcff */
[----:B---3--:R-:W-:Y:S06]  /*20390*/  @P0 BRA `(.L_x_8414) ;  /* 0x0000000000080947 */ /* 0x008fec0003800000 */
[----:B------:R-:W3:Y:S02]  /*203a0*/  SYNCS.PHASECHK.TRANS64.TRYWAIT P0, [R13+URZ+0x2e850], R4 ;  /* 0x02e850040d0075a7 */ /* 0x000ee4000800017f */
[----:B---3--:R-:W-:Y:S05]  /*203b0*/  @!P0 BRA `(.L_x_8415) ;  /* 0x000000dc009c8947 */ /* 0x008fea0003800000 */
.L_x_8414:
[----:B--23--:R-:W-:Y:S01]  /*203c0*/  IMAD R4, R231, 0x700, R16 ;  /* 0x00000700e7047824 */ /* 0x00cfe200078e0210 */
[----:B------:R-:W2:Y:S01]  /*203d0*/  LDL R20, [R1+0x9c] ;  /* 0x00009c0001147983 */ /* 0x000ea20000100800 */
        /* <DEDUP_REMOVED lines=9> */
[----:B------:R-:W4:Y:S01]  /*20470*/  LDL R12, [R1+0x74] ;  /* 0x00007400010c7983 */ /* 0x000f220000100800 */
[----:B------:R-:W-:Y:S01]  /*20480*/  ISETP.NE.U32.AND P0, PT, RZ, UR4, PT ;  /* 0x00000004ff007c0c */ /* 0x000fe2000bf05070 */
[----:B------:R-:W-:Y:S01]  /*20490*/  IMAD.MOV.U32 R21, RZ, RZ, -0x3ffffff0 ;  /* 0xc0000010ff157424 */ /* 0x000fe200078e00ff */
[----:B------:R-:W-:Y:S02]  /*204a0*/  ULDC.64 UR8, c[0x0][0x208] ;  /* 0x0000820000087ab9 */ /* 0x000fe40000000a00 */
[----:B------:R-:W-:Y:S01]  /*204b0*/  ISETP.NE.AND.EX P0, PT, RZ, UR5, PT, P0 ;  /* 0x00000005ff007c0c */ /* 0x000fe2000bf05300 */
[----:B------:R-:W-:Y:S01]  /*204c0*/  QGMMA.64x128x32.F32.E4M3.E4M3 R24, R224, gdesc[UR4], R24, gsb0 ;  /* 0x01e00004e0187df3 */ /* 0x000fe20008000818 */
[----:B------:R-:W-:Y:S01]  /*204d0*/  R2UR UR6, R6 ;  /* 0x00000000060672ca */ /* 0x000fe200000e0000 */
[----:B------:R-:W-:Y:S01]  /*204e0*/  VIADD R6, R4, 0x200 ;  /* 0x0000020004067836 */ /* 0x000fe20000000000 */
[----:B------:R-:W-:Y:S01]  /*204f0*/  R2UR UR7, R7 ;  /* 0x00000000070772ca */ /* 0x000fe200000e0000 */
[----:B------:R-:W-:-:S08]  /*20500*/  IMAD.MOV.U32 R7, RZ, RZ, -0x3ffffff0 ;  /* 0xc0000010ff077424 */ /* 0x000fd000078e00ff */
[----:B------:R-:W2:Y:S08]  /*20510*/  @P0 LDC.64 R8, c[0x0][0x9c8] ;  /* 0x00027200ff080b82 */ /* 0x000eb00000000a00 */
[----:B------:R-:W4:Y:S01]  /*20520*/  @P0 LDC.64 R10, c[0x0][0x9d0] ;  /* 0x00027400ff0a0b82 */ /* 0x000f220000000a00 */
        /* <DEDUP_REMOVED lines=10> */
[----:B------:R-:W-:Y:S01]  /*205d0*/  R2UR UR6, R6 ;  /* 0x00000000060672ca */ /* 0x000fe200000e0000 */
[-C--:B--2---:R-:W-:Y:S01]  /*205e0*/  @P0 IMAD R6, R20, R8.reuse, RZ ;  /* 0x0000000814060224 */ /* 0x084fe200078e02ff */
[----:B------:R-:W-:Y:S01]  /*205f0*/  R2UR UR7, R7 ;  /* 0x00000000070772ca */ /* 0x000fe200000e0000 */
[----:B------:R-:W-:Y:S02]  /*20600*/  VIADD R20, R4, 0x400 ;  /* 0x0000040004147836 */ /* 0x000fe40000000000 */
        /* <DEDUP_REMOVED lines=8> */
[----:B------:R2:W3:Y:S01]  /*20690*/  @P0 LDG.E R10, desc[UR8][R8.64] ;  /* 0x00000008080a0981 */ /* 0x0004e2000c1e1900 */
        /* <DEDUP_REMOVED lines=14> */
[----:B------:R-:W4:Y:S01]  /*20780*/  SHFL.BFLY PT, R7, R236, 0x2, 0x1f ;  /* 0x0c401f00ec077f89 */ /* 0x000f2200000e0000 */
[----:B------:R-:W-:Y:S02]  /*20790*/  WARPGROUP.DEPBAR.LE gsb0, 0x0 ;  /* 0x00008000000079c5 */ /* 0x000fe40000010000 */
[----:B------:R-:W-:-:S06]  /*207a0*/  WARPGROUP.ARRIVE ;  /* 0x00000000000079c5 */ /* 0x000fcc0000000000 */
[----:B------:R-:W-:Y:S01]  /*207b0*/  QGMMA.64x128x32.F32.E4M3.E4M3 R24, R204, gdesc[UR4], R24, gsb0 ;  /* 0x01e00004cc187df3 */ /* 0x000fe20008000818 */
[----:B------:R-:W-:Y:S02]  /*207c0*/  R2UR UR6, R4 ;  /* 0x00000000040672ca */ /* 0x000fe400000e0000 */
[----:B------:R-:W-:Y:S02]  /*207d0*/  R2UR UR7, R5 ;  /* 0x00000000050772ca */ /* 0x000fe400000e0000 */
[----:B------:R-:W5:Y:S01]  /*207e0*/  SHFL.BFLY PT, R5, R14, 0x2, 0x1f ;  /* 0x0c401f000e057f89 */ /* 0x000f6200000e0000 */
[----:B----4-:R-:W-:-:S05]  /*207f0*/  FADD.FTZ R7, R7, R236 ;  /* 0x000000ec07077221 */ /* 0x010fca0000010000 */
[----:B------:R-:W4:Y:S01]  /*20800*/  SHFL.BFLY PT, R4, R7, 0x1, 0x1f ;  /* 0x0c201f0007047f89 */ /* 0x000f2200000e0000 */
[----:B-----5:R-:W-:-:S05]  /*20810*/  FADD.FTZ R5, R5, R14 ;  /* 0x0000000e05057221 */ /* 0x020fca0000010000 */
[----:B------:R-:W5:Y:S01]  /*20820*/  SHFL.BFLY PT, R6, R5, 0x1, 0x1f ;  /* 0x0c201f0005067f89 */ /* 0x000f6200000e0000 */
[----:B----4-:R-:W-:-:S05]  /*20830*/  FADD.FTZ R11, R7, R4 ;  /* 0x00000004070b7221 */ /* 0x010fca0000010000 */
[C---:B------:R-:W-:Y:S01]  /*20840*/  FSETP.NE.FTZ.AND P0, PT, R11.reuse, RZ, PT ;  /* 0x000000ff0b00720b */ /* 0x040fe20003f15000 */
[----:B------:R-:W-:Y:S01]  /*20850*/  FMUL.FTZ R15, R11, 0.00390625 ;  /* 0x3b8000000b0f7820 */ /* 0x000fe20000410000 */
[----:B--2---:R-:W-:-:S04]  /*20860*/  IMAD.MOV.U32 R9, RZ, RZ, RZ ;  /* 0x000000ffff097224 */ /* 0x004fc800078e00ff */
[----:B------:R-:W-:Y:S01]  /*20870*/  FSETP.NE.FTZ.AND P2, PT, R15, RZ, PT ;  /* 0x000000ff0f00720b */ /* 0x000fe20003f55000 */
[----:B-----5:R-:W-:-:S04]  /*20880*/  FADD.FTZ R12, R5, R6 ;  /* 0x00000006050c7221 */ /* 0x020fc80000010000 */
        /* <DEDUP_REMOVED lines=8> */
[----:B------:R-:W2:Y:S08]  /*20910*/  @P2 MUFU.LG2 R6, R15 ;  /* 0x0000000f00062308 */ /* 0x000eb00000000c00 */
[----:B------:R-:W4:Y:S08]  /*20920*/  @P3 MUFU.LG2 R8, R8 ;  /* 0x0000000800083308 */ /* 0x000f300000000c00 */
[----:B------:R-:W5:Y:S01]  /*20930*/  @P0 MUFU.RCP R7, R12 ;  /* 0x0000000c00070308 */ /* 0x000f620000001000 */
[C---:B------:R-:W-:Y:S01]  /*20940*/  @P2 FMUL.FTZ R4, R2.reuse, 0.69314718246459960938 ;  /* 0x3f31721802042820 */ /* 0x040fe20000410000 */
[----:B------:R-:W-:Y:S01]  /*20950*/  @P3 FMUL.FTZ R2, R2, 0.69314718246459960938 ;  /* 0x3f31721802023820 */ /* 0x000fe20000410000 */
[----:B--2---:R-:W-:Y:S01]  /*20960*/  @P2 FMUL.FTZ R5, R6, 0.69314718246459960938 ;  /* 0x3f31721806052820 */ /* 0x004fe20000410000 */
[----:B------:R-:W-:-:S02]  /*20970*/  IMAD.MOV.U32 R88, RZ, RZ, -0x800000 ;  /* 0xff800000ff587424 */ /* 0x000fc400078e00ff */
[----:B---3--:R-:W-:Y:S01]  /*20980*/  FMUL.FTZ R9, R9, R10 ;  /* 0x0000000a09097220 */ /* 0x008fe20000410000 */
[----:B------:R-:W-:Y:S02]  /*20990*/  IMAD.MOV.U32 R89, RZ, RZ, -0x800000 ;  /* 0xff800000ff597424 */ /* 0x000fe400078e00ff */
[----:B----4-:R-:W-:Y:S01]  /*209a0*/  @P3 FMUL.FTZ R11, R8, 0.69314718246459960938 ;  /* 0x3f317218080b3820 */ /* 0x010fe20000410000 */
[----:B------:R-:W-:-:S03]  /*209b0*/  @P2 FFMA.FTZ R88, R4, R3, R5 ;  /* 0x0000000304582223 */ /* 0x000fc60000010005 */
[----:B------:R-:W-:Y:S01]  /*209c0*/  @P3 FFMA.FTZ R89, R2, R0, R11 ;  /* 0x0000000002593223 */ /* 0x000fe2000001000b */
[----:B-----5:R-:W-:Y:S01]  /*209d0*/  FMUL.FTZ R7, R7, R10 ;  /* 0x0000000a07077220 */ /* 0x020fe20000410000 */
[----:B------:R-:W-:Y:S02]  /*209e0*/  WARPGROUP.DEPBAR.LE gsb0, 0x0 ;  /* 0x00008000000079c5 */ /* 0x000fe40000010000 */
[----:B------:R-:W-:Y:S05]  /*209f0*/  @!P1 BRA `(.L_x_8416) ;  /* 0x0000000000049947 */ /* 0x000fea0003800000 */
[----:B------:R-:W-:Y:S01]  /*20a00*/  BPT.TRAP 0x1 ;  /* 0x000000040000795c */ /* 0x000fe20000300000 */
.L_x_8416:
        /* <DEDUP_REMOVED lines=67> */
[----:B------:R-:W-:-:S02]  /*20e40*/  SEL R231, R231, RZ, P1 ;  /* 0x000000ffe7e77207 */ /* 0x000fc40000800000 */
[----:B--2---:R-:W-:Y:S01]  /*20e50*/  R2UR UR4, R0 ;  /* 0x00000000000472ca */ /* 0x004fe200000e0000 */
[----:B------:R-:W-:-:S12]  /*20e60*/  VIADD R0, R13, 0x2e860 ;  /* 0x0002e8600d007836 */ /* 0x000fd80000000000 */
[----:B------:R-:W-:Y:S01]  /*20e70*/  IMAD.U32 R5, RZ, RZ, UR4 ;  /* 0x00000004ff057e24 */ /* 0x000fe2000f8e00ff */
[----:B---3--:R-:W-:-:S04]  /*20e80*/  R2UR UR4, R2 ;  /* 0x00000000020472ca */ /* 0x008fc800000e0000 */
[----:B------:R-:W-:Y:S02]  /*20e90*/  PRMT R0, R5, 0x654, R0 ;  /* 0x0000065405007816 */ /* 0x000fe40000000000 */
[----:B------:R-:W-:Y:S02]  /*20ea0*/  SEL R5, RZ, 0x1, P1 ;  /* 0x00000001ff057807 */ /* 0x000fe40000800000 */
[----:B------:R2:W-:Y:S02]  /*20eb0*/  SYNCS.ARRIVE.TRANS64.RED.A1T0 RZ, [R0+URZ], RZ ;  /* 0x000000ff00ff79a7 */ /* 0x0005e4000810043f */
[----:B------:R-:W-:-:S03]  /*20ec0*/  LOP3.LUT R232, R232, R5, RZ, 0x3c, !PT ;  /* 0x00000005e8e87212 */ /* 0x000fc600078e3cff */
[----:B------:R-:W-:Y:S01]  /*20ed0*/  UIADD3 UR4, UR4, 0x1, URZ ;  /* 0x0000000104047890 */ /* 0x000fe2000fffe03f */
[-C--:B--2---:R-:W-:Y:S01]  /*20ee0*/  FMUL.FTZ R0, R63, R7.reuse ;  /* 0x000000073f007220 */ /* 0x084fe20000410000 */
[----:B------:R-:W-:-:S04]  /*20ef0*/  FMUL.FTZ R63, R46, R7 ;  /* 0x000000072e3f7220 */ /* 0x000fc80000410000 */
[----:B------:R-:W-:-:S05]  /*20f00*/  IMAD.U32 R2, RZ, RZ, UR4 ;  /* 0x00000004ff027e24 */ /* 0x000fca000f8e00ff */
[----:B------:R2:W-:Y:S02]  /*20f10*/  STL [R1+0xac], R2 ;  /* 0x0000ac0201007387 */ /* 0x0005e40000100800 */
.L_x_8349:
[----:B------:R-:W-:Y:S05]  /*20f20*/  WARPSYNC.ALL ;  /* 0x0000000000007948 */ /* 0x000fea0003800000 */
[----:B------:R-:W3:Y:S01]  /*20f30*/  LDL R120, [R1+0x90] ;  /* 0x0000900001787983 */ /* 0x000ee20000100800 */
[----:B------:R-:W2:Y:S01]  /*20f40*/  S2UR UR5, SR_CgaCtaId ;  /* 0x00000000000579c3 */ /* 0x000ea20000008800 */
[----:B------:R-:W-:Y:S01]  /*20f50*/  UMOV UR4, 0x400 ;  /* 0x0000040000047882 */ /* 0x000fe20000000000 */
[----:B------:R-:W-:Y:S01]  /*20f60*/  BSSY B0, `(.L_x_8417) ;  /* 0x0000436000007945 */ /* 0x000fe20003800000 */
[----:B--2---:R-:W-:Y:S01]  /*20f70*/  IMAD.U32 R2, RZ, RZ, UR5 ;  /* 0x00000005ff027e24 */ /* 0x004fe2000f8e00ff */
[----:B------:R-:W-:-:S04]  /*20f80*/  ULEA UR4, UR5, UR4, 0x18 ;  /* 0x0000000405047291 */ /* 0x000fc8000f8ec03f */
[----:B------:R2:W-:Y:S02]  /*20f90*/  STL [R1+0x58], R2 ;  /* 0x0000580201007387 */ /* 0x0005e40000100800 */
[----:B------:R-:W-:Y:S01]  /*20fa0*/  IMAD.U32 R16, RZ, RZ, UR4 ;  /* 0x00000004ff107e24 */ /* 0x000fe2000f8e00ff */
[----:B------:R-:W-:Y:S06]  /*20fb0*/  BAR.SYNC.DEFER_BLOCKING 0x5, 0x180 ;  /* 0x0146000000007b1d */ /* 0x000fec0000010000 */
[----:B------:R2:W4:Y:S02]  /*20fc0*/  LDS.128 R4, [R16+0x2e8d0] ;  /* 0x02e8d00010047984 */ /* 0x0005240000000c00 */
[----:B------:R-:W-:Y:S06]  /*20fd0*/  BAR.ARV 0x4, 0x180 ;  /* 0x0106000000007b1d */ /* 0x000fec0000002000 */
[----:B---3--:R-:W-:-:S13]  /*20fe0*/  ISETP.NE.AND P1, PT, R120, RZ, PT ;  /* 0x000000ff7800720c */ /* 0x008fda0003f25270 */
[----:B------:R-:W3:Y:S02]  /*20ff0*/  @!P1 LDC R120, c[0x0][0xad4] ;  /* 0x0002b500ff789b82 */ /* 0x000ee40000000800 */
[----:B---3--:R2:W-:Y:S01]  /*21000*/  @!P1 STL [R1+0x90], R120 ;  /* 0x0000907801009387 */ /* 0x0085e20000100800 */
[----:B----4-:R-:W-:Y:S05]  /*21010*/  @P0 BRA `(.L_x_8418) ;  /* 0x0000003400180947 */ /* 0x010fea0003800000 */
[----:B------:R-:W3:Y:S01]  /*21020*/  LDL R14, [R1+0xbc] ;  /* 0x0000bc00010e7983 */ /* 0x000ee20000100800 */
[----:B------:R-:W-:Y:S01]  /*21030*/  ULDC.64 UR4, c[0x4][0xa8] ;  /* 0x01002a0000047ab9 */ /* 0x000fe20000000a00 */
[----:B------:R-:W2:Y:S01]  /*21040*/  S2R R15, SR_TID.X ;  /* 0x00000000000f7919 */ /* 0x000ea20000002100 */
[----:B------:R-:W4:Y:S01]  /*21050*/  S2R R13, SR_SWINHI ;  /* 0x00000000000d7919 */ /* 0x000f220000002f00 */
[----:B--2---:R-:W-:-:S05]  /*21060*/  IMAD.SHL.U32 R2, R15, 0x4, RZ ;  /* 0x000000040f027824 */ /* 0x004fca00078e00ff */
[----:B------:R-:W-:Y:S02]  /*21070*/  LOP3.LUT R2, R2, 0xc, RZ, 0xc0, !PT ;  /* 0x0000000c02027812 */ /* 0x000fe400078ec0ff */
[----:B------:R-:W-:Y:S02]  /*21080*/  MOV R64, R16 ;  /* 0x0000001000407202 */ /* 0x000fe40000000f00 */
[----:B----4-:R-:W-:Y:S02]  /*21090*/  MOV R65, R13 ;  /* 0x0000000d00417202 */ /* 0x010fe40000000f00 */
[----:B------:R-:W-:-:S05]  /*210a0*/  IADD3 R10, P0, R2, UR4, RZ ;  /* 0x00000004020a7c10 */ /* 0x000fca000ff1e0ff */
[----:B------:R-:W-:Y:S01]  /*210b0*/  IMAD.X R11, RZ, RZ, UR5, P0 ;  /* 0x00000005ff0b7e24 */ /* 0x000fe200080e06ff */
[----:B------:R-:W-:-:S04]  /*210c0*/  LOP3.LUT P0, R2, R15, 0x3, RZ, 0xc0, !PT ;  /* 0x000000030f027812 */ /* 0x000fc8000780c0ff */
[----:B------:R-:W-:Y:S01]  /*210d0*/  ISETP.EQ.OR P0, PT, R2, 0x3, !P0 ;  /* 0x000000030200780c */ /* 0x000fe20004702670 */
[----:B------:R-:W-:Y:S02]  /*210e0*/  ULDC.64 UR6, c[0x0][0x208] ;  /* 0x0000820000067ab9 */ /* 0x000fe40000000a00 */
[----:B------:R2:W5:Y:S01]  /*210f0*/  LDG.E.CONSTANT R10, desc[UR6][R10.64] ;  /* 0x000000060a0a7981 */ /* 0x000562000c1e9900 */
[----:B------:R-:W-:Y:S02]  /*21100*/  SEL R43, R3, R80, P0 ;  /* 0x00000050032b7207 */ /* 0x000fe40000000000 */
[----:B------:R-:W-:Y:S01]  /*21110*/  SEL R3, R80, R3, P0 ;  /* 0x0000000350037207 */ /* 0x000fe20000000000 */
[----:B------:R-:W-:Y:S01]  /*21120*/  UMOV UR4, 0xffffffff ;  /* 0xffffffff00047882 */ /* 0x000fe20000000000 */
[----:B------:R-:W-:Y:S02]  /*21130*/  SEL R13, R21, R92, P0 ;  /* 0x0000005c150d7207 */ /* 0x000fe40000000000 */
[----:B------:R-:W-:Y:S01]  /*21140*/  SEL R21, R92, R21, P0 ;  /* 0x000000155c157207 */ /* 0x000fe20000000000 */
[----:B---3--:R-:W-:-:S03]  /*21150*/  IMAD.WIDE R14, R14, 0x2, R64 ;  /* 0x000000020e0e7825 */ /* 0x008fc600078e0240 */
        /* <DEDUP_REMOVED lines=8> */
[----:B------:R-:W-:Y:S01]  /*211e0*/  LOP3.LUT R84, R84, R85, RZ, 0x3c, !PT ;  /* 0x0000005554547212 */ /* 0x000fe200078e3cff */
[----:B------:R-:W-:Y:S01]  /*211f0*/  IMAD.X R85, RZ, RZ, R15, P1 ;  /* 0x000000ffff557224 */ /* 0x000fe200008e060f */
[C---:B------:R-:W-:Y:S02]  /*21200*/  IADD3 R83, P2, R14.reuse, 0x4020, RZ ;  /* 0x000040200e537810 */ /* 0x040fe40007f5e0ff */
[C---:B------:R-:W-:Y:S02]  /*21210*/  IADD3 R81, P3, R14.reuse, 0x4000, RZ ;  /* 0x000040000e517810 */ /* 0x040fe40007f7e0ff */
[C---:B------:R-:W-:Y:S02]  /*21220*/  IADD3 R107, P4, R14.reuse, 0x60, RZ ;  /* 0x000000600e6b7810 */ /* 0x040fe40007f9e0ff */
[----:B0-----:R-:W-:-:S02]  /*21230*/  IADD3 R105, P5, R14, 0x40, RZ ;  /* 0x000000400e697810 */ /* 0x001fc40007fbe0ff */
[----:B-1----:R-:W-:Y:S02]  /*21240*/  IADD3 R103, P1, R14, 0x20, RZ ;  /* 0x000000200e677810 */ /* 0x002fe40007f3e0ff */
[----:B------:R-:W-:Y:S02]  /*21250*/  LOP3.LUT R82, R83, 0x380, RZ, 0xc0, !PT ;  /* 0x0000038053527812 */ /* 0x000fe400078ec0ff */
[----:B------:R-:W-:Y:S02]  /*21260*/  LOP3.LUT R80, R81, 0x380, RZ, 0xc0, !PT ;  /* 0x0000038051507812 */ /* 0x000fe400078ec0ff */
[----:B------:R-:W-:Y:S02]  /*21270*/  LOP3.LUT R106, R107, 0x380, RZ, 0xc0, !PT ;  /* 0x000003806b6a7812 */ /* 0x000fe400078ec0ff */
[----:B------:R-:W-:Y:S02]  /*21280*/  LOP3.LUT R104, R105, 0x380, RZ, 0xc0, !PT ;  /* 0x0000038069687812 */ /* 0x000fe400078ec0ff */
[----:B------:R-:W-:-:S02]  /*21290*/  LOP3.LUT R102, R103, 0x380, RZ, 0xc0, !PT ;  /* 0x0000038067667812 */ /* 0x000fc400078ec0ff */
[----:B--2---:R-:W-:Y:S02]  /*212a0*/  LOP3.LUT R11, R14, 0x380, RZ, 0xc0, !PT ;  /* 0x000003800e0b7812 */ /* 0x004fe400078ec0ff */
[----:B------:R-:W-:Y:S02]  /*212b0*/  SHF.R.U64 R82, R82, 0x3, RZ ;  /* 0x0000000352527819 */ /* 0x000fe400000012ff */
        /* <DEDUP_REMOVED lines=23> */
[----:B------:R-:W-:Y:S01]  /*21430*/  MOV R102, R102 ;  /* 0x0000006600667202 */ /* 0x000fe20000000f00 */
[----:B------:R-:W-:Y:S06]  /*21440*/  BRA.DIV UR4, `(.L_x_8419) ;  /* 0x000000ce048c7947 */ /* 0x000fec000b800000 */
[----:B------:R-:W-:Y:S01]  /*21450*/  SEL R107, R8, R91, P0 ;  /* 0x0000005b086b7207 */ /* 0x000fe20000000000 */
[----:B-----5:R-:W-:Y:S01]  /*21460*/  SHFL.IDX PT, R43, R43, R10, 0x1c1f ;  /* 0x001c1f0a2b2b7589 */ /* 0x020fe200000e0000 */
        /* <DEDUP_REMOVED lines=38> */
[----:B------:R-:W1:Y:S01]  /*216d0*/  SHFL.IDX PT, R83, R83, R8, 0x1c1f ;  /* 0x001c1f0853537589 */ /* 0x000e6200000e0000 */
        /* <DEDUP_REMOVED lines=49> */
[----:B0-----:R-:W-:Y:S01]  /*219f0*/  SEL R3, R0, R21, P0 ;  /* 0x0000001500037207 */ /* 0x001fe20000000000 */
[----:B------:R-:W-:Y:S01]  /*21a00*/  SHFL.IDX PT, R68, R63, R8, 0x1c1f ;  /* 0x001c1f083f447589 */ /* 0x000fe200000e0000 */
[----:B------:R-:W-:Y:S02]  /*21a10*/  SEL R21, R21, R0, P0 ;  /* 0x0000000015157207 */ /* 0x000fe40000000000 */
[----:B------:R-:W-:Y:S01]  /*21a20*/  SEL R92, R43, R2, P0 ;  /* 0x000000022b5c7207 */ /* 0x000fe20000000000 */
[----:B------:R0:W4:Y:S01]  /*21a30*/  SHFL.IDX PT, R70, R61, R8, 0x1c1f ;  /* 0x001c1f083d467589 */ /* 0x00012200000e0000 */
[----:B------:R-:W-:Y:S02]  /*21a40*/  SEL R94, R2, R43, P0 ;  /* 0x0000002b025e7207 */ /* 0x000fe40000000000 */
[----:B------:R-:W-:Y:S01]  /*21a50*/  SEL R0, R40, R95, P0 ;  /* 0x0000005f28007207 */ /* 0x000fe20000000000 */
[----:B------:R4:W4:Y:S01]  /*21a60*/  SHFL.IDX PT, R100, R57, R8, 0x1c1f ;  /* 0x001c1f0839647589 */ /* 0x00092200000e0000 */
[----:B------:R-:W-:-:S02]  /*21a70*/  SEL R40, R95, R40, P0 ;  /* 0x000000285f287207 */ /* 0x000fc40000000000 */
[----:B------:R-:W-:Y:S01]  /*21a80*/  SEL R43, R28, R97, P0 ;  /* 0x000000611c2b7207 */ /* 0x000fe20000000000 */
[----:B------:R-:W-:Y:S01]  /*21a90*/  SHFL.IDX PT, R24, R145, R10, 0x1c1f ;  /* 0x001c1f0a91187589 */ /* 0x000fe200000e0000 */
[----:B------:R-:W-:Y:S02]  /*21aa0*/  SEL R95, R52, R113, P0 ;  /* 0x00000071345f7207 */ /* 0x000fe40000000000 */
[----:B-1----:R-:W-:Y:S01]  /*21ab0*/  SEL R60, R62, R83, P0 ;  /* 0x000000533e3c7207 */ /* 0x002fe20000000000 */
[----:B------:R-:W-:Y:S01]  /*21ac0*/  SHFL.IDX PT, R26, R127, R10, 0x1c1f ;  /* 0x001c1f0a7f1a7589 */ /* 0x000fe200000e0000 */
[----:B--2---:R-:W-:Y:S02]  /*21ad0*/  SEL R116, R54, R115, P0 ;  /* 0x0000007336747207 */ /* 0x004fe40000000000 */
[----:B------:R-:W-:Y:S01]  /*21ae0*/  SEL R118, R115, R54, P0 ;  /* 0x0000003673767207 */ /* 0x000fe20000000000 */
[----:B------:R-:W-:Y:S01]  /*21af0*/  SHFL.IDX PT, R30, R99, R10, 0x1c1f ;  /* 0x001c1f0a631e7589 */ /* 0x000fe200000e0000 */
[----:B------:R-:W-:-:S02]  /*21b00*/  SEL R113, R113, R52, P0 ;  /* 0x0000003471717207 */ /* 0x000fc40000000000 */
[----:B------:R-:W-:Y:S01]  /*21b10*/  SEL R62, R83, R62, P0 ;  /* 0x0000003e533e7207 */ /* 0x000fe20000000000 */
[----:B------:R-:W-:Y:S01]  /*21b20*/  SHFL.IDX PT, R38, R111, R10, 0x1c1f ;  /* 0x001c1f0a6f267589 */ /* 0x000fe200000e0000 */
[----:B0-----:R-:W-:Y:S02]  /*21b30*/  SEL R61, R66, R121, P0 ;  /* 0x00000079423d7207 */ /* 0x001fe40000000000 */
[----:B------:R-:W-:Y:S01]  /*21b40*/  SEL R63, R121, R66, P0 ;  /* 0x00000042793f7207 */ /* 0x000fe20000000000 */
[----:B------:R-:W-:Y:S01]  /*21b50*/  SHFL.IDX PT, R85, R85, R10, 0x1c1f ;  /* 0x001c1f0a55557589 */ /* 0x000fe200000e0000 */
[----:B---3--:R-:W-:Y:S02]  /*21b60*/  SEL R123, R20, R53, P0 ;  /* 0x00000035147b7207 */ /* 0x008fe40000000000 */
[----:B------:R-:W-:Y:S01]  /*21b70*/  SEL R125, R53, R20, P0 ;  /* 0x00000014357d7207 */ /* 0x000fe20000000000 */
[----:B------:R-:W-:Y:S01]  /*21b80*/  SHFL.IDX PT, R87, R87, R10, 0x1c1f ;  /* 0x001c1f0a57577589 */ /* 0x000fe200000e0000 */
[----:B----4-:R-:W-:-:S02]  /*21b90*/  SEL R52, R58, R119, P0 ;  /* 0x000000773a347207 */ /* 0x010fc40000000000 */
[----:B------:R-:W-:Y:S01]  /*21ba0*/  SEL R54, R119, R58, P0 ;  /* 0x0000003a77367207 */ /* 0x000fe20000000000 */
[----:B------:R0:W-:Y:S01]  /*21bb0*/  SHFL.IDX PT, R90, R75, R10, 0x1c1f ;  /* 0x001c1f0a4b5a7589 */ /* 0x0001e200000e0000 */
[----:B------:R-:W-:Y:S02]  /*21bc0*/  SEL R66, R70, R91, P0 ;  /* 0x0000005b46427207 */ /* 0x000fe40000000000 */
[----:B------:R-:W-:Y:S01]  /*21bd0*/  SEL R57, R93, R68, P0 ;  /* 0x000000445d397207 */ /* 0x000fe20000000000 */
[----:B------:R-:W-:Y:S01]  /*21be0*/  SHFL.IDX PT, R39, R39, R10, 0x1c1f ;  /* 0x001c1f0a27277589 */ /* 0x000fe200000e0000 */
[----:B------:R-:W-:-:S03]  /*21bf0*/  SEL R83, R100, R77, P0 ;  /* 0x0000004d64537207 */ /* 0x000fc60000000000 */
[----:B------:R-:W1:Y:S01]  /*21c00*/  SHFL.IDX PT, R55, R55, R8, 0x1c1f ;  /* 0x001c1f0837377589 */ /* 0x000e6200000e0000 */
[----:B0-----:R-:W-:-:S03]  /*21c10*/  SEL R75, R76, R81, P0 ;  /* 0x000000514c4b7207 */ /* 0x001fc60000000000 */
[----:B------:R-:W0:Y:S04]  /*21c20*/  SHFL.IDX PT, R59, R59, R8, 0x1c1f ;  /* 0x001c1f083b3b7589 */ /* 0x000e2800000e0000 */
[----:B------:R2:W3:Y:S04]  /*21c30*/  SHFL.IDX PT, R103, R45, R8, 0x1c1f ;  /* 0x001c1f082d677589 */ /* 0x0004e800000e0000 */
[----:B------:R-:W4:Y:S04]  /*21c40*/  SHFL.IDX PT, R107, R47, R8, 0x1c1f ;  /* 0x001c1f082f6b7589 */ /* 0x000f2800000e0000 */
[----:B------:R1:W4:Y:S01]  /*21c50*/  SHFL.IDX PT, R72, R73, R8, 0x1c1f ;  /* 0x001c1f0849487589 */ /* 0x00032200000e0000 */
[----:B--2---:R-:W-:-:S03]  /*21c60*/  SEL R45, R97, R28, P0 ;  /* 0x0000001c612d7207 */ /* 0x004fc60000000000 */
[----:B------:R2:W2:Y:S01]  /*21c70*/  SHFL.IDX PT, R74, R71, R8, 0x1c1f ;  /* 0x001c1f08474a7589 */ /* 0x0004a200000e0000 */
[----:B------:R-:W-:Y:S02]  /*21c80*/  SEL R97, R56, R117, P0 ;  /* 0x0000007538617207 */ /* 0x000fe40000000000 */
[----:B------:R-:W-:Y:S01]  /*21c90*/  SEL R117, R117, R56, P0 ;  /* 0x0000003875757207 */ /* 0x000fe20000000000 */
[----:B------:R-:W2:Y:S01]  /*21ca0*/  SHFL.IDX PT, R35, R35, R8, 0x1c1f ;  /* 0x001c1f0823237589 */ /* 0x000ea200000e0000 */
[----:B------:R-:W-:Y:S01]  /*21cb0*/  SEL R56, R91, R70, P0 ;  /* 0x000000465b387207 */ /* 0x000fe20000000000 */
[----:B------:R-:W-:Y:S01]  /*21cc0*/  IMAD.MOV.U32 R91, RZ, RZ, RZ ;  /* 0x000000ffff5b7224 */ /* 0x000fe200078e00ff */
[----:B-1----:R-:W-:Y:S01]  /*21cd0*/  SEL R73, R81, R76, P0 ;  /* 0x0000004c51497207 */ /* 0x002fe20000000000 */
[----:B------:R-:W1:Y:S01]  /*21ce0*/  SHFL.IDX PT, R112, R31, R8, 0x1c1f ;  /* 0x001c1f081f707589 */ /* 0x000e6200000e0000 */
[----:B------:R-:W-:Y:S02]  /*21cf0*/  SEL R81, R77, R100, P0 ;  /* 0x000000644d517207 */ /* 0x000fe40000000000 */
[----:B------:R-:W-:Y:S01]  /*21d00*/  SEL R96, R24, R55, P0 ;  /* 0x0000003718607207 */ /* 0x000fe20000000000 */
[----:B------:R-:W-:Y:S01]  /*21d10*/  SHFL.IDX PT, R32, R143, R10, 0x1c1f ;  /* 0x001c1f0a8f207589 */ /* 0x000fe200000e0000 */
[----:B------:R-:W-:-:S02]  /*21d20*/  SEL R98, R55, R24, P0 ;  /* 0x0000001837627207 */ /* 0x000fc40000000000 */
[----:B0-----:R-:W-:Y:S01]  /*21d30*/  SEL R127, R26, R59, P0 ;  /* 0x0000003b1a7f7207 */ /* 0x001fe20000000000 */
[----:B------:R-:W-:Y:S01]  /*21d40*/  SHFL.IDX PT, R34, R141, R10, 0x1c1f ;  /* 0x001c1f0a8d227589 */ /* 0x000fe200000e0000 */
[----:B---3--:R-:W-:Y:S02]  /*21d50*/  SEL R46, R48, R103, P0 ;  /* 0x00000067302e7207 */ /* 0x008fe40000000000 */
[----:B----4-:R-:W-:Y:S01]  /*21d60*/  SEL R20, R44, R107, P0 ;  /* 0x0000006b2c147207 */ /* 0x010fe20000000000 */
[----:B------:R-:W-:Y:S01]  /*21d70*/  SHFL.IDX PT, R36, R139, R10, 0x1c1f ;  /* 0x001c1f0a8b247589 */ /* 0x000fe200000e0000 */
[----:B------:R-:W-:Y:S02]  /*21d80*/  SEL R69, R87, R72, P0 ;  /* 0x0000004857457207 */ /* 0x000fe40000000000 */
[----:B--2---:R-:W-:Y:S01]  /*21d90*/  SEL R71, R72, R87, P0 ;  /* 0x0000005748477207 */ /* 0x004fe20000000000 */
[----:B------:R-:W-:Y:S01]  /*21da0*/  SHFL.IDX PT, R79, R79, R10, 0x1c1f ;  /* 0x001c1f0a4f4f7589 */ /* 0x000fe200000e0000 */
[----:B------:R-:W-:-:S02]  /*21db0*/  SEL R70, R74, R85, P0 ;  /* 0x000000554a467207 */ /* 0x000fc40000000000 */
[----:B------:R-:W-:Y:S01]  /*21dc0*/  SEL R48, R103, R48, P0 ;  /* 0x0000003067307207 */ /* 0x000fe20000000000 */
[----:B------:R-:W-:Y:S01]  /*21dd0*/  SHFL.IDX PT, R37, R37, R10, 0x1c1f ;  /* 0x001c1f0a25257589 */ /* 0x000fe200000e0000 */
[----:B------:R-:W-:Y:S02]  /*21de0*/  SEL R58, R90, R35, P0 ;  /* 0x000000235a3a7207 */ /* 0x000fe40000000000 */
[----:B------:R-:W-:Y:S01]  /*21df0*/  SEL R44, R107, R44, P0 ;  /* 0x0000002c6b2c7207 */ /* 0x000fe20000000000 */
[----:B------:R0:W2:Y:S01]  /*21e00*/  SHFL.IDX PT, R99, R41, R8, 0x1c1f ;  /* 0x001c1f0829637589 */ /* 0x0000a200000e0000 */
[----:B-1----:R-:W-:Y:S02]  /*21e10*/  SEL R100, R39, R112, P0 ;  /* 0x0000007027647207 */ /* 0x002fe40000000000 */
[----:B------:R-:W-:Y:S01]  /*21e20*/  SEL R90, R35, R90, P0 ;  /* 0x0000005a235a7207 */ /* 0x000fe20000000000 */
[----:B------:R-:W1:Y:S01]  /*21e30*/  SHFL.IDX PT, R101, R101, R8, 0x1c1f ;  /* 0x001c1f0865657589 */ /* 0x000e6200000e0000 */
[----:B------:R-:W-:-:S03]  /*21e40*/  SEL R112, R112, R39, P0 ;  /* 0x0000002770707207 */ /* 0x000fc60000000000 */
[----:B------:R-:W3:Y:S01]  /*21e50*/  SHFL.IDX PT, R105, R105, R8, 0x1c1f ;  /* 0x001c1f0869697589 */ /* 0x000ee200000e0000 */
[----:B0-----:R-:W-:-:S03]  /*21e60*/  SEL R41, R59, R26, P0 ;  /* 0x0000001a3b297207 */ /* 0x001fc60000000000 */
[----:B------:R-:W-:Y:S04]  /*21e70*/  SHFL.IDX PT, R109, R109, R8, 0x1c1f ;  /* 0x001c1f086d6d7589 */ /* 0x000fe800000e0000 */
[----:B------:R-:W0:Y:S04]  /*21e80*/  SHFL.IDX PT, R111, R49, R8, 0x1c1f ;  /* 0x001c1f08316f7589 */ /* 0x000e2800000e0000 */
[----:B------:R4:W0:Y:S04]  /*21e90*/  SHFL.IDX PT, R78, R67, R8, 0x1c1f ;  /* 0x001c1f08434e7589 */ /* 0x00082800000e0000 */
[----:B------:R-:W0:Y:S01]  /*21ea0*/  SHFL.IDX PT, R110, R33, R8, 0x1c1f ;  /* 0x001c1f08216e7589 */ /* 0x000e2200000e0000 */
[----:B--2---:R-:W-:-:S02]  /*21eb0*/  SEL R42, R30, R99, P0 ;  /* 0x000000631e2a7207 */ /* 0x004fc40000000000 */
[----:B------:R-:W-:Y:S01]  /*21ec0*/  SEL R2, R99, R30, P0 ;  /* 0x0000001e63027207 */ /* 0x000fe20000000000 */
[----:B------:R2:W2:Y:S01]  /*21ed0*/  SHFL.IDX PT, R4, R27, R10, 0x1c1f ;  /* 0x001c1f0a1b047589 */ /* 0x0004a200000e0000 */
[----:B-1----:R-:W-:Y:S02]  /*21ee0*/  SEL R47, R32, R101, P0 ;  /* 0x00000065202f7207 */ /* 0x002fe40000000000 */
[----:B----4-:R-:W-:Y:S01]  /*21ef0*/  SEL R67, R68, R93, P0 ;  /* 0x0000005d44437207 */ /* 0x010fe20000000000 */
[----:B------:R1:W4:Y:S01]  /*21f00*/  SHFL.IDX PT, R29, R29, R10, 0x1c1f ;  /* 0x001c1f0a1d1d7589 */ /* 0x00032200000e0000 */
[----:B------:R-:W-:Y:S02]  /*21f10*/  SEL R68, R85, R74, P0 ;  /* 0x0000004a55447207 */ /* 0x000fe40000000000 */
[----:B------:R-:W-:Y:S01]  /*21f20*/  SEL R49, R101, R32, P0 ;  /* 0x0000002065317207 */ /* 0x000fe20000000000 */
[----:B------:R1:W1:Y:S01]  /*21f30*/  SHFL.IDX PT, R10, R25, R8, 0x1c1f ;  /* 0x001c1f08190a7589 */ /* 0x00026200000e0000 */
[----:B---3--:R-:W-:-:S02]  /*21f40*/  SEL R51, R34, R105, P0 ;  /* 0x0000006922337207 */ /* 0x008fc40000000000 */
[----:B------:R-:W-:Y:S01]  /*21f50*/  SEL R53, R105, R34, P0 ;  /* 0x0000002269357207 */ /* 0x000fe20000000000 */
[----:B------:R3:W1:Y:S01]  /*21f60*/  SHFL.IDX PT, R14, R9, R8, 0x1c1f ;  /* 0x001c1f08090e7589 */ /* 0x00066200000e0000 */
[----:B0-----:R-:W-:Y:S02]  /*21f70*/  SEL R50, R38, R111, P0 ;  /* 0x0000006f26327207 */ /* 0x001fe40000000000 */
[----:B------:R-:W-:Y:S02]  /*21f80*/  SEL R114, R111, R38, P0 ;  /* 0x000000266f727207 */ /* 0x000fe40000000000 */
[----:B------:R-:W-:Y:S02]  /*21f90*/  SEL R55, R36, R109, P0 ;  /* 0x0000006d24377207 */ /* 0x000fe40000000000 */
[----:B------:R-:W-:Y:S02]  /*21fa0*/  SEL R59, R109, R36, P0 ;  /* 0x000000246d3b7207 */ /* 0x000fe40000000000 */
[----:B------:R-:W-:-:S02]  /*21fb0*/  SEL R72, R79, R78, P0 ;  /* 0x0000004e4f487207 */ /* 0x000fc40000000000 */
[----:B------:R-:W-:Y:S02]  /*21fc0*/  SEL R74, R78, R79, P0 ;  /* 0x0000004f4e4a7207 */ /* 0x000fe40000000000 */
[----:B------:R-:W-:Y:S02]  /*21fd0*/  SEL R85, R37, R110, P0 ;  /* 0x0000006e25557207 */ /* 0x000fe40000000000 */
[----:B--23--:R-:W-:-:S07]  /*21fe0*/  SEL R87, R110, R37, P0 ;  /* 0x000000256e577207 */ /* 0x00cfce0000000000 */
.L_x_8676:
[----:B------:R-:W2:Y:S04]  /*21ff0*/  LDL.LU R99, [R1+0x94] ;  /* 0x0000940001637983 */ /* 0x000ea80000300800 */
[----:B------:R-:W3:Y:S01]  /*22000*/  LDL.LU R93, [R1+0x98] ;  /* 0x00009800015d7983 */ /* 0x000ee20000300800 */
[----:B------:R-:W-:Y:S05]  /*22010*/  WARPSYNC.ALL ;  /* 0x0000000000007948 */ /* 0x000fea0003800000 */
[----:B-1--4-:R-:W-:Y:S01]  /*22020*/  SEL R77, R29, R10, P0 ;  /* 0x0000000a1d4d7207 */ /* 0x012fe20000000000 */
[----:B------:R-:W-:Y:S01]  /*22030*/  ULDC.64 UR6, c[0x0][0xc08] ;  /* 0x0003020000067ab9 */ /* 0x000fe20000000a00 */
[----:B------:R-:W-:Y:S01]  /*22040*/  SEL R79, R10, R29, P0 ;  /* 0x0000001d0a4f7207 */ /* 0x000fe20000000000 */
[----:B------:R-:W-:Y:S01]  /*22050*/  ULDC.64 UR4, c[0x0][0xc00] ;  /* 0x0003000000047ab9 */ /* 0x000fe20000000a00 */
[----:B------:R-:W-:Y:S01]  /*22060*/  SEL R76, R4, R14, P0 ;  /* 0x0000000e044c7207 */ /* 0x000fe20000000000 */
[----:B------:R-:W-:Y:S01]  /*22070*/  ULDC.64 UR8, c[0x0][0x208] ;  /* 0x0000820000087ab9 */ /* 0x000fe20000000a00 */
[----:B------:R-:W-:-:S02]  /*22080*/  SEL R78, R14, R4, P0 ;  /* 0x000000040e4e7207 */ /* 0x000fc40000000000 */
[----:B------:R-:W-:Y:S01]  /*22090*/  F2FP.BF16.F32.PACK_AB R8, R3, R92 ;  /* 0x0000005c0308723e */ /* 0x000fe200000010ff */
[----:B------:R-:W0:Y:S01]  /*220a0*/  LDC R4, c[0x0][0xbe8] ;  /* 0x0002fa00ff047b82 */ /* 0x000e220000000800 */
[----:B------:R-:W-:Y:S02]  /*220b0*/  F2FP.BF16.F32.PACK_AB R9, R97, R52 ;  /* 0x000000346109723e */ /* 0x000fe400000010ff */
        /* <DEDUP_REMOVED lines=33> */
[----:B------:R-:W-:-:S02]  /*222d0*/  ISETP.GT.AND P2, PT, R120, 0x1, PT ;  /* 0x000000017800780c */ /* 0x000fc40003f44270 */
[----:B----4-:R-:W-:Y:S01]  /*222e0*/  F2FP.BF16.F32.PACK_AB R12, R95, R116 ;  /* 0x000000745f0c723e */ /* 0x010fe200000010ff */
[----:B------:R1:W-:Y:S01]  /*222f0*/  STSM.16.M88.4 [R84], R8 ;  /* 0x0000000854007844 */ /* 0x0003e20000000200 */
[----:B------:R-:W-:Y:S02]  /*22300*/  F2FP.BF16.F32.PACK_AB R14, R113, R118 ;  /* 0x00000076710e723e */ /* 0x000fe400000010ff */
[----:B------:R-:W-:Y:S02]  /*22310*/  F2FP.BF16.F32.PACK_AB R13, R77, R76 ;  /* 0x0000004c4d0d723e */ /* 0x000fe400000010ff */
[----:B------:R-:W-:Y:S02]  /*22320*/  F2FP.BF16.F32.PACK_AB R15, R79, R78 ;  /* 0x0000004e4f0f723e */ /* 0x000fe400000010ff */
[----:B------:R-:W-:Y:S02]  /*22330*/  ISETP.NE.U32.AND P3, PT, RZ, UR6, PT ;  /* 0x00000006ff007c0c */ /* 0x000fe4000bf65070 */
[----:B------:R-:W-:Y:S01]  /*22340*/  ISETP.NE.U32.AND P0, PT, RZ, UR4, PT ;  /* 0x00000004ff007c0c */ /* 0x000fe2000bf05070 */
[----:B------:R4:W-:Y:S01]  /*22350*/  STSM.16.M88.4 [R86], R12 ;  /* 0x0000000c56007844 */ /* 0x0009e20000000200 */
[----:B-1----:R-:W-:Y:S01]  /*22360*/  IMAD.MOV.U32 R10, RZ, RZ, 0x9b8 ;  /* 0x000009b8ff0a7424 */ /* 0x002fe200078e00ff */
[----:B------:R-:W-:Y:S01]  /*22370*/  BAR.SYNC.DEFER_BLOCKING 0x1, 0x100 ;  /* 0x0044000000007b1d */ /* 0x000fe20000010000 */
[----:B------:R-:W-:-:S02]  /*22380*/  ISETP.NE.AND.EX P3, PT, RZ, UR7, PT, P3 ;  /* 0x00000007ff007c0c */ /* 0x000fc4000bf65330 */
[----:B------:R-:W-:Y:S02]  /*22390*/  ISETP.NE.AND.EX P0, PT, RZ, UR5, PT, P0 ;  /* 0x00000005ff007c0c */ /* 0x000fe4000bf05300 */
[----:B------:R-:W-:-:S04]  /*223a0*/  SEL R10, R10, 0x978, P2 ;  /* 0x000009780a0a7807 */ /* 0x000fc80001000000 */
[----:B----4-:R1:W4:Y:S08]  /*223b0*/  LDC.64 R14, c[0x0][R10+0x220] ;  /* 0x000088000a0e7b82 */ /* 0x0103300000000a00 */
[----:B------:R1:W0:Y:S08]  /*223c0*/  LDC.64 R26, c[0x0][R10+0x218] ;  /* 0x000086000a1a7b82 */ /* 0x0002300000000a00 */
[----:B------:R1:W0:Y:S01]  /*223d0*/  LDC.64 R8, c[0x0][R10+0x228] ;  /* 0x00008a000a087b82 */ /* 0x0002220000000a00 */
[----:B--2---:R-:W-:-:S04]  /*223e0*/  IADD3 R24, P1, R99, UR4, RZ ;  /* 0x0000000463187c10 */ /* 0x004fc8000ff3e0ff */
[----:B---3--:R-:W-:Y:S02]  /*223f0*/  IADD3.X R25, R93, UR5, RZ, P1, !PT ;  /* 0x000000055d197c10 */ /* 0x008fe40008ffe4ff */
[----:B------:R-:W-:Y:S01]  /*22400*/  @P3 IADD3 R28, P1, R99, UR6, RZ ;  /* 0x00000006631c3c10 */ /* 0x000fe2000ff3e0ff */
[----:B------:R-:W-:Y:S02]  /*22410*/  ULDC UR6, c[0x0][0xa88] ;  /* 0x0002a20000067ab9 */ /* 0x000fe40000000800 */
[----:B------:R-:W-:Y:S01]  /*22420*/  IMAD.U32 R31, RZ, RZ, UR6 ;  /* 0x00000006ff1f7e24 */ /* 0x000fe2000f8e00ff */
[----:B------:R-:W-:Y:S01]  /*22430*/  @P3 IADD3.X R29, R93, UR7, RZ, P1, !PT ;  /* 0x000000075d1d3c10 */ /* 0x000fe20008ffe4ff */
[----:B------:R1:W5:Y:S01]  /*22440*/  @P0 LDG.E R91, desc[UR8][R24.64] ;  /* 0x00000008185b0981 */ /* 0x000362000c1e1900 */
[----:B0-----:R-:W-:-:S03]  /*22450*/  ISETP.NE.AND P1, PT, R4, 0x1, PT ;  /* 0x000000010400780c */ /* 0x001fc60003f25270 */
[----:B------:R1:W5:Y:S01]  /*22460*/  @P3 LDG.E R31, desc[UR8][R28.64] ;  /* 0x000000081c1f3981 */ /* 0x000362000c1e1900 */
[----:B----4-:R-:W-:Y:S09]  /*22470*/  @P3 BRA `(.L_x_8420) ;  /* 0x0000000000143947 */ /* 0x010ff20003800000 */
[----:B------:R-:W-:Y:S05]  /*22480*/  @!P0 BRA `(.L_x_8420) ;  /* 0x0000000000108947 */ /* 0x000fea0003800000 */
[----:B------:R-:W-:Y:S02]  /*22490*/  ULDC.64 UR6, c[0x0][0x208] ;  /* 0x0000820000067ab9 */ /* 0x000fe40000000a00 */
[----:B------:R-:W2:Y:S04]  /*224a0*/  LDG.E R12, desc[UR6][R24.64] ;  /* 0x00000006180c7981 */ /* 0x000ea8000c1e1900 */
[----:B-----5:R-:W2:Y:S02]  /*224b0*/  LDG.E R31, desc[UR6][R24.64+0x4] ;  /* 0x00000406181f7981 */ /* 0x020ea4000c1e1900 */
[----:B--2---:R-:W-:-:S07]  /*224c0*/  IMAD.IADD R31, R31, 0x1, -R12 ;  /* 0x000000011f1f7824 */ /* 0x004fce00078e0a0c */
.L_x_8420:
[----:B------:R-:W2:Y:S01]  /*224d0*/  LDL R11, [R1+0x74] ;  /* 0x00007400010b7983 */ /* 0x000ea20000100800 */
[----:B------:R-:W-:Y:S01]  /*224e0*/  ISETP.NE.U32.AND P0, PT, RZ, UR4, PT ;  /* 0x00000004ff007c0c */ /* 0x000fe2000bf05070 */
[----:B-1----:R-:W0:Y:S02]  /*224f0*/  @P1 LDC R24, c[0x0][0xbec] ;  /* 0x0002fb00ff181b82 */ /* 0x002e240000000800 */
[----:B------:R-:W3:Y:S04]  /*22500*/  LDL.LU R12, [R1+0x88] ;  /* 0x00008800010c7983 */ /* 0x000ee80000300800 */
[----:B------:R-:W4:Y:S02]  /*22510*/  LDL.LU R25, [R1+0x9c] ;  /* 0x00009c0001197983 */ /* 0x000f240000300800 */
[----:B------:R-:W1:Y:S02]  /*22520*/  @P1 LDC R35, c[0x0][0xbf0] ;  /* 0x0002fc00ff231b82 */ /* 0x000e640000000800 */
[----:B------:R-:W4:Y:S04]  /*22530*/  LDL R28, [R1+0x7c] ;  /* 0x00007c00011c7983 */ /* 0x000f280000100800 */
[----:B------:R-:W4:Y:S04]  /*22540*/  LDL R101, [R1+0x50] ;  /* 0x0000500001657983 */ /* 0x000f280000100800 */
[----:B------:R-:W4:Y:S04]  /*22550*/  LDL R82, [R1+0xa0] ;  /* 0x0000a00001527983 */ /* 0x000f280000100800 */
[----:B------:R-:W4:Y:S01]  /*22560*/  LDL R30, [R1+0xb8] ;  /* 0x0000b800011e7983 */ /* 0x000f220000100800 */
[----:B------:R-:W-:Y:S01]  /*22570*/  ISETP.NE.AND.EX P0, PT, RZ, UR5, PT, P0 ;  /* 0x00000005ff007c0c */ /* 0x000fe2000bf05300 */
[----:B-----5:R-:W-:Y:S01]  /*22580*/  IMAD R80, R31, R4, RZ ;  /* 0x000000041f507224 */ /* 0x020fe200078e02ff */
[----:B------:R-:W-:Y:S01]  /*22590*/  ULDC.64 UR6, c[0x0][0x208] ;  /* 0x0000820000067ab9 */ /* 0x000fe20000000a00 */
[----:B--2---:R-:W-:-:S02]  /*225a0*/  IMAD.MOV.U32 R84, RZ, RZ, R11 ;  /* 0x000000ffff547224 */ /* 0x004fc400078e000b */
[----:B------:R-:W2:Y:S01]  /*225b0*/  LDC.64 R10, c[0x0][R10+0x210] ;  /* 0x000084000a0a7b82 */ /* 0x000ea20000000a00 */
[----:B---3--:R-:W-:-:S07]  /*225c0*/  SEL R93, R12, RZ, !P0 ;  /* 0x000000ff0c5d7207 */ /* 0x008fce0004000000 */
[----:B------:R-:W3:Y:S01]  /*225d0*/  LDC.64 R12, c[0x0][0xba8] ;  /* 0x0002ea00ff0c7b82 */ /* 0x000ee20000000a00 */
[----:B----4-:R-:W-:Y:S01]  /*225e0*/  SEL R25, R25, RZ, !P0 ;  /* 0x000000ff19197207 */ /* 0x010fe20004000000 */
[----:B------:R-:W-:Y:S02]  /*225f0*/  IMAD.IADD R37, R28, 0x1, R101 ;  /* 0x000000011c257824 */ /* 0x000fe400078e0265 */
[----:B------:R-:W4:Y:S01]  /*22600*/  S2R R28, SR_TID.X ;  /* 0x00000000001c7919 */ /* 0x000f220000002100 */
[----:B------:R-:W-:Y:S02]  /*22610*/  IMAD R15, R15, R93, RZ ;  /* 0x0000005d0f0f7224 */ /* 0x000fe400078e02ff */
[----:B0-----:R-:W-:-:S04]  /*22620*/  @P1 IMAD.HI.U32 R24, R37, R24, RZ ;  /* 0x0000001825181227 */ /* 0x001fc800078e00ff */
[C---:B------:R-:W-:Y:S02]  /*22630*/  IMAD R33, R14.reuse, R25, R15 ;  /* 0x000000190e217224 */ /* 0x040fe400078e020f */
[----:B------:R-:W-:Y:S01]  /*22640*/  IMAD.WIDE.U32 R14, R14, R93, RZ ;  /* 0x0000005d0e0e7225 */ /* 0x000fe200078e00ff */
[----:B------:R-:W-:-:S03]  /*22650*/  SEL R25, R82, RZ, P2 ;  /* 0x000000ff52197207 */ /* 0x000fc60001000000 */
[-C--:B------:R-:W-:Y:S02]  /*22660*/  IMAD R29, R27, R84.reuse, RZ ;  /* 0x000000541b1d7224 */ /* 0x080fe400078e02ff */
[----:B------:R-:W-:Y:S01]  /*22670*/  IMAD.WIDE.U32 R26, R26, R84, RZ ;  /* 0x000000541a1a7225 */ /* 0x000fe200078e00ff */
[----:B---3--:R-:W0:Y:S03]  /*22680*/  @!P2 LDC R12, c[0x0][0xb50] ;  /* 0x0002d400ff0cab82 */ /* 0x008e260000000800 */
[----:B------:R-:W-:Y:S02]  /*22690*/  IMAD.IADD R33, R15, 0x1, R33 ;  /* 0x000000010f217824 */ /* 0x000fe400078e0221 */
[----:B------:R-:W-:Y:S01]  /*226a0*/  IMAD.MOV.U32 R15, RZ, RZ, R37 ;  /* 0x000000ffff0f7224 */ /* 0x000fe200078e0025 */
[----:B-1----:R-:W-:Y:S01]  /*226b0*/  @P1 SHF.R.U32.HI R15, RZ, R35, R24 ;  /* 0x00000023ff0f1219 */ /* 0x002fe20000011618 */
[----:B------:R-:W-:Y:S01]  /*226c0*/  IMAD.IADD R29, R27, 0x1, R29 ;  /* 0x000000011b1d7824 */ /* 0x000fe200078e021d */
[--C-:B------:R-:W-:Y:S01]  /*226d0*/  IADD3 R26, P0, P3, R14, R26, R91.reuse ;  /* 0x0000001a0e1a7210 */ /* 0x100fe20007b1e05b */
[-C--:B------:R-:W-:Y:S01]  /*226e0*/  IMAD R27, R9, R25.reuse, RZ ;  /* 0x00000019091b7224 */ /* 0x080fe200078e02ff */
[----:B------:R-:W-:Y:S01]  /*226f0*/  SHF.R.S32.HI R14, RZ, 0x1f, R91 ;  /* 0x0000001fff0e7819 */ /* 0x000fe2000001145b */
[----:B------:R-:W-:Y:S01]  /*22700*/  IMAD.WIDE.U32 R8, R8, R25, RZ ;  /* 0x0000001908087225 */ /* 0x000fe200078e00ff */
[----:B------:R-:W1:Y:S03]  /*22710*/  @!P2 LDC R13, c[0x0][0xb54] ;  /* 0x0002d500ff0dab82 */ /* 0x000e660000000800 */
[----:B------:R-:W-:Y:S01]  /*22720*/  IMAD.MOV R25, RZ, RZ, -R15 ;  /* 0x000000ffff197224 */ /* 0x000fe200078e0a0f */
[----:B------:R-:W-:Y:S01]  /*22730*/  IADD3.X R24, R33, R29, R14, P0, P3 ;  /* 0x0000001d21187210 */ /* 0x000fe200007e640e */
[----:B------:R-:W-:Y:S01]  /*22740*/  IMAD.IADD R27, R9, 0x1, R27 ;  /* 0x00000001091b7824 */ /* 0x000fe200078e021b */
[----:B------:R-:W-:-:S02]  /*22750*/  IADD3 R8, P0, P3, R15, R26, R8 ;  /* 0x0000001a0f087210 */ /* 0x000fc40007b1e008 */
[----:B------:R-:W-:Y:S01]  /*22760*/  SHF.R.S32.HI R9, RZ, 0x1f, R15 ;  /* 0x0000001fff097819 */ /* 0x000fe2000001140f */
[----:B------:R-:W-:-:S03]  /*22770*/  IMAD R15, R4, R25, R37 ;  /* 0x00000019040f7224 */ /* 0x000fc600078e0225 */
[----:B------:R-:W-:Y:S01]  /*22780*/  IADD3.X R9, R9, R24, R27, P0, P3 ;  /* 0x0000001809097210 */ /* 0x000fe200007e641b */
[-C--:B--2---:R-:W-:Y:S01]  /*22790*/  IMAD R11, R11, R15.reuse, RZ ;  /* 0x0000000f0b0b7224 */ /* 0x084fe200078e02ff */
[----:B------:R-:W-:Y:S01]  /*227a0*/  SHF.R.S32.HI R25, RZ, 0x1f, R15 ;  /* 0x0000001fff197819 */ /* 0x000fe2000001140f */
[----:B----4-:R-:W-:Y:S02]  /*227b0*/  VIADD R32, R28, 0xffffff80 ;  /* 0xffffff801c207836 */ /* 0x010fe40000000000 */
        /* <DEDUP_REMOVED lines=8> */
[----:B------:R-:W-:Y:S01]  /*22840*/  SHFL.IDX PT, R8, R12, RZ, 0x1c1f ;  /* 0x001c1fff0c087589 */ /* 0x000fe200000e0000 */
[----:B------:R-:W-:-:S03]  /*22850*/  IMAD.IADD R25, R30, 0x1, R101 ;  /* 0x000000011e197824 */ /* 0x000fc600078e0265 */
[----:B------:R-:W0:Y:S01]  /*22860*/  SHFL.IDX PT, R9, R13, RZ, 0x1c1f ;  /* 0x001c1fff0d097589 */ /* 0x000e2200000e0000 */
[----:B------:R-:W-:-:S03]  /*22870*/  IMAD.IADD R28, R32, 0x1, -R28 ;  /* 0x00000001201c7824 */ /* 0x000fc600078e0a1c */
        /* <DEDUP_REMOVED lines=9> */
[----:B------:R-:W2:Y:S01]  /*22910*/  LDL R86, [R1+0x6c] ;  /* 0x00006c0001567983 */ /* 0x000ea20000100800 */
[----:B0-----:R-:W0:Y:S01]  /*22920*/  @P1 LDC R11, c[0x0][0xbec] ;  /* 0x0002fb00ff0b1b82 */ /* 0x001e220000000800 */
[----:B------:R-:W1:Y:S01]  /*22930*/  S2R R28, SR_TID.X ;  /* 0x00000000001c7919 */ /* 0x000e620000002100 */
[----:B------:R-:W-:-:S06]  /*22940*/  ULDC.64 UR4, c[0x0][0x208] ;  /* 0x0000820000047ab9 */ /* 0x000fcc0000000a00 */
[----:B------:R-:W3:Y:S01]  /*22950*/  @P1 LDC R13, c[0x0][0xbf0] ;  /* 0x0002fc00ff0d1b82 */ /* 0x000ee20000000800 */
[----:B-1----:R-:W-:-:S05]  /*22960*/  VIADD R102, R28, 0xffffff80 ;  /* 0xffffff801c667836 */ /* 0x002fca0000000000 */
[----:B------:R-:W-:-:S04]  /*22970*/  SHF.R.S32.HI R99, RZ, 0x1f, R102 ;  /* 0x0000001fff637819 */ /* 0x000fc80000011466 */
[----:B------:R-:W-:-:S04]  /*22980*/  LEA.HI R99, R99, R102, RZ, 0x3 ;  /* 0x0000006663637211 */ /* 0x000fc800078f18ff */
[----:B------:R-:W-:Y:S02]  /*22990*/  SHF.R.S32.HI R99, RZ, 0x3, R99 ;  /* 0x00000003ff637819 */ /* 0x000fe40000011463 */
[----:B------:R-:W-:-:S04]  /*229a0*/  SHF.R.S32.HI R8, RZ, 0x1f, R102 ;  /* 0x0000001fff087819 */ /* 0x000fc80000011466 */
[----:B------:R-:W-:-:S04]  /*229b0*/  LEA.HI R8, R8, R102, RZ, 0x3 ;  /* 0x0000006608087211 */ /* 0x000fc800078f18ff */
[----:B------:R-:W-:-:S05]  /*229c0*/  LOP3.LUT R8, R8, 0xfffffff8, RZ, 0xc0, !PT ;  /* 0xfffffff808087812 */ /* 0x000fca00078ec0ff */
[----:B------:R-:W-:Y:S02]  /*229d0*/  IMAD.IADD R8, R102, 0x1, -R8 ;  /* 0x0000000166087824 */ /* 0x000fe400078e0a08 */
[----:B--2---:R-:W-:-:S04]  /*229e0*/  IMAD R3, R99, 0x40, R86 ;  /* 0x0000004063037824 */ /* 0x004fc800078e0256 */
        /* <DEDUP_REMOVED lines=12> */
[C---:B------:R-:W-:Y:S01]  /*22ab0*/  IADD3 R41, P3, R64.reuse, 0x4000, RZ ;  /* 0x0000400040297810 */ /* 0x040fe20007f7e0ff */
[----:B------:R-:W5:Y:S01]  /*22ac0*/  LD.E.128 R28, desc[UR4][R28.64] ;  /* 0x000000041c1c7980 */ /* 0x000f62000c101d00 */
[C---:B------:R-:W-:Y:S02]  /*22ad0*/  IADD3 R45, P4, R64.reuse, 0x5000, RZ ;  /* 0x00005000402d7810 */ /* 0x040fe40007f9e0ff */
[C---:B------:R-:W-:Y:S01]  /*22ae0*/  IADD3 R49, P5, R64.reuse, 0x6000, RZ ;  /* 0x0000600040317810 */ /* 0x040fe20007fbe0ff */
[----:B------:R-:W5:Y:S01]  /*22af0*/  LD.E.128 R32, desc[UR4][R32.64] ;  /* 0x0000000420207980 */ /* 0x000f62000c101d00 */
[----:B------:R-:W-:-:S02]  /*22b00*/  IADD3 R3, P0, R64, 0x7000, RZ ;  /* 0x0000700040037810 */ /* 0x000fc40007f1e0ff */
[----:B------:R-:W-:Y:S02]  /*22b10*/  LOP3.LUT R36, R37, 0x380, RZ, 0xc0, !PT ;  /* 0x0000038025247812 */ /* 0x000fe400078ec0ff */
[----:B------:R-:W-:Y:S02]  /*22b20*/  LOP3.LUT R40, R41, 0x380, RZ, 0xc0, !PT ;  /* 0x0000038029287812 */ /* 0x000fe400078ec0ff */
[----:B------:R-:W-:Y:S02]  /*22b30*/  LOP3.LUT R44, R45, 0x380, RZ, 0xc0, !PT ;  /* 0x000003802d2c7812 */ /* 0x000fe400078ec0ff */
[----:B------:R-:W-:Y:S02]  /*22b40*/  LOP3.LUT R48, R49, 0x380, RZ, 0xc0, !PT ;  /* 0x0000038031307812 */ /* 0x000fe400078ec0ff */
[----:B------:R-:W-:Y:S02]  /*22b50*/  LOP3.LUT R0, R3, 0x380, RZ, 0xc0, !PT ;  /* 0x0000038003007812 */ /* 0x000fe400078ec0ff */
[----:B------:R-:W-:-:S02]  /*22b60*/  LOP3.LUT R9, R64, 0x380, RZ, 0xc0, !PT ;  /* 0x0000038040097812 */ /* 0x000fc400078ec0ff */
[----:B------:R-:W-:Y:S02]  /*22b70*/  SHF.R.U64 R36, R36, 0x3, RZ ;  /* 0x0000000324247819 */ /* 0x000fe400000012ff */
[----:B------:R-:W-:Y:S02]  /*22b80*/  SHF.R.U64 R40, R40, 0x3, RZ ;  /* 0x0000000328287819 */ /* 0x000fe400000012ff */
[----:B------:R-:W-:Y:S02]  /*22b90*/  SHF.R.U64 R44, R44, 0x3, RZ ;  /* 0x000000032c2c7819 */ /* 0x000fe400000012ff */
[----:B------:R-:W-:Y:S02]  /*22ba0*/  SHF.R.U64 R48, R48, 0x3, RZ ;  /* 0x0000000330307819 */ /* 0x000fe400000012ff */
[----:B------:R-:W-:Y:S02]  /*22bb0*/  SHF.R.U64 R0, R0, 0x3, RZ ;  /* 0x0000000300007819 */ /* 0x000fe400000012ff */
[----:B------:R-:W-:Y:S01]  /*22bc0*/  SHF.R.U64 R9, R9, 0x3, RZ ;  /* 0x0000000309097819 */ /* 0x000fe200000012ff */
        /* <DEDUP_REMOVED lines=19> */
[----:B------:R-:W-:Y:S01]  /*22d00*/  @!PT LDS RZ, [RZ] ;  /* 0x00000000fffff984 */ /* 0x000fe20000000800 */
[----:B------:R-:W-:Y:S01]  /*22d10*/  @!PT LDS RZ, [RZ] ;  /* 0x00000000fffff984 */ /* 0x000fe20000000800 */
[----:B------:R-:W-:Y:S01]  /*22d20*/  @!PT LDS RZ, [RZ] ;  /* 0x00000000fffff984 */ /* 0x000fe20000000800 */
[----:B------:R-:W-:Y:S01]  /*22d30*/  @!PT LDS RZ, [RZ] ;  /* 0x00000000fffff984 */ /* 0x000fe20000000800 */
[----:B------:R2:W-:Y:S06]  /*22d40*/  MEMBAR.ALL.CTA ;  /* 0x0000000000007992 */ /* 0x0005ec0000008000 */
[----:B--2---:R-:W2:Y:S01]  /*22d50*/  FENCE.VIEW.ASYNC.S ;  /* 0x00000000000073c6 */ /* 0x004ea20000000000 */
[----:B------:R-:W-:-:S04]  /*22d60*/  IMAD.WIDE.U32 R2, R91, UR4, RZ ;  /* 0x000000045b027c25 */ /* 0x000fc8000f8e00ff */
[----:B------:R-:W-:Y:S01]  /*22d70*/  IMAD R9, R91, UR5, R14 ;  /* 0x000000055b097c24 */ /* 0x000fe2000f8e020e */
[----:B------:R-:W-:Y:S01]  /*22d80*/  ULDC.64 UR4, c[0x0][0xae8] ;  /* 0x0002ba0000047ab9 */ /* 0x000fe20000000a00 */
[----:B------:R-:W-:Y:S02]  /*22d90*/  IMAD R0, R8, 0x20, R99 ;  /* 0x0000002008007824 */ /* 0x000fe400078e0263 */
[----:B------:R-:W-:Y:S01]  /*22da0*/  IMAD.IADD R3, R3, 0x1, R9 ;  /* 0x0000000103037824 */ /* 0x000fe200078e0209 */
[----:B------:R-:W-:Y:S01]  /*22db0*/  SHF.R.S32.HI R8, RZ, 0x1f, R93 ;  /* 0x0000001fff087819 */ /* 0x000fe2000001145d */
[----:B------:R-:W-:Y:S02]  /*22dc0*/  IMAD.IADD R10, R101, 0x1, R0 ;  /* 0x00000001650a7824 */ /* 0x000fe400078e0200 */
[----:B------:R-:W-:-:S04]  /*22dd0*/  IMAD.WIDE.U32 R2, R84, UR4, R2 ;  /* 0x0000000454027c25 */ /* 0x000fc8000f8e0002 */
[----:B------:R-:W-:Y:S01]  /*22de0*/  IMAD R3, R84, UR5, R3 ;  /* 0x0000000554037c24 */ /* 0x000fe2000f8e0203 */
[----:B------:R-:W-:Y:S01]  /*22df0*/  ULDC.64 UR4, c[0x0][0xaf0] ;  /* 0x0002bc0000047ab9 */ /* 0x000fe20000000a00 */
[----:B0-----:R-:W-:-:S04]  /*22e00*/  @P1 IMAD.HI.U32 R0, R10, R11, RZ ;  /* 0x0000000b0a001227 */ /* 0x001fc800078e00ff */
        /* <DEDUP_REMOVED lines=17> */
[----:B0-----:R-:W-:-:S02]  /*22f20*/  SHF.R.S32.HI R0, RZ, 0x1f, R11 ;  /* 0x0000001fff007819 */ /* 0x001fc4000001140b */
        /* <DEDUP_REMOVED lines=9> */
[----:B-1----:R-:W-:Y:S06]  /*22fc0*/  BRA.DIV UR4, `(.L_x_8422) ;  /* 0x000000d204187947 */ /* 0x002fec000b800000 */
[----:B------:R0:W1:Y:S04]  /*22fd0*/  SHFL.IDX PT, R0, R3, RZ, 0x181f ;  /* 0x00181fff03007589 */ /* 0x00006800000e0000 */
[----:B------:R0:W2:Y:S02]  /*22fe0*/  SHFL.IDX PT, R14, R2, RZ, 0x181f ;  /* 0x00181fff020e7589 */ /* 0x0000a400000e0000 */
.L_x_8679:
[----:B------:R-:W-:Y:S01]  /*22ff0*/  IMAD.IADD R21, R99, 0x1, R101 ;  /* 0x0000000163157824 */ /* 0x000fe200078e0265 */
[----:B------:R-:W-:Y:S04]  /*23000*/  BSSY B1, `(.L_x_8423) ;  /* 0x0000010000017945 */ /* 0x000fe80003800000 */
[----:B------:R-:W-:-:S13]  /*23010*/  ISETP.GE.AND P0, PT, R21, R80, PT ;  /* 0x000000501500720c */ /* 0x000fda0003f06270 */
[----:B------:R-:W-:Y:S05]  /*23020*/  @P0 BRA `(.L_x_8424) ;  /* 0x0000000000340947 */ /* 0x000fea0003800000 */
[----:B------:R-:W3:Y:S01]  /*23030*/  LDL R4, [R1+0x8c] ;  /* 0x00008c0001047983 */ /* 0x000ee20000100800 */
[----:B------:R-:W-:-:S03]  /*23040*/  ULDC UR4, c[0x0][0xac8] ;  /* 0x0002b20000047ab9 */ /* 0x000fc60000000800 */
[----:B------:R-:W1:Y:S04]  /*23050*/  LDL R11, [R1+0xc4] ;  /* 0x0000c400010b7983 */ /* 0x000e680000100800 */
[----:B------:R-:W4:Y:S01]  /*23060*/  LDL R10, [R1+0xc0] ;  /* 0x0000c000010a7983 */ /* 0x000f220000100800 */
[----:B------:R-:W-:Y:S01]  /*23070*/  ISETP.GE.AND P0, PT, R86, UR4, PT ;  /* 0x0000000456007c0c */ /* 0x000fe2000bf06270 */
[----:B------:R-:W-:-:S12]  /*23080*/  ULDC.64 UR6, c[0x0][0x208] ;  /* 0x0000820000067ab9 */ /* 0x000fd80000000a00 */
[----:B--2---:R-:W-:Y:S02]  /*23090*/  @!P0 LEA R8, P2, R86, R14, 0x1 ;  /* 0x0000000e56088211 */ /* 0x004fe400078408ff */
[----:B---3--:R-:W-:Y:S02]  /*230a0*/  ISETP.GE.AND P1, PT, R4, UR4, PT ;  /* 0x0000000404007c0c */ /* 0x008fe4000bf26270 */
[----:B-1----:R-:W-:-:S11]  /*230b0*/  @!P0 LEA.HI.X R9, R86, R0, R11, 0x1, P2 ;  /* 0x0000000056098211 */ /* 0x002fd600010f0c0b */
[----:B------:R-:W-:-:S04]  /*230c0*/  @!P1 LEA R14, P3, R4, R14, 0x1 ;  /* 0x0000000e040e9211 */ /* 0x000fc800078608ff */
[----:B----4-:R-:W-:Y:S01]  /*230d0*/  @!P1 LEA.HI.X R15, R4, R0, R10, 0x1, P3 ;  /* 0x00000000040f9211 */ /* 0x010fe200018f0c0a */
[----:B-----5:R3:W-:Y:S04]  /*230e0*/  @!P0 ST.E.128 desc[UR6][R8.64], R24 ;  /* 0x0000001808008985 */ /* 0x0207e8000c101d06 */
[----:B------:R3:W-:Y:S04]  /*230f0*/  @!P1 ST.E.128 desc[UR6][R14.64], R40 ;  /* 0x000000280e009985 */ /* 0x0007e8000c101d06 */
.L_x_8424:
[----:B------:R-:W-:Y:S05]  /*23100*/  BSYNC B1 ;  /* 0x0000000000017941 */ /* 0x000fea0003800000 */
.L_x_8423:
[----:B------:R-:W-:-:S03]  /*23110*/  UMOV UR4, 0xffffffff ;  /* 0xffffffff00047882 */ /* 0x000fc60000000000 */
[----:B------:R-:W-:Y:S05]  /*23120*/  BRA.DIV UR4, `(.L_x_8425) ;  /* 0x000000ce04f47947 */ /* 0x000fea000b800000 */
[----:B-1----:R1:W4:Y:S04]  /*23130*/  SHFL.IDX PT, R0, R3, 0x1, 0x181f ;  /* 0x00381f0003007f89 */ /* 0x00232800000e0000 */
[----:B--23--:R1:W2:Y:S02]  /*23140*/  SHFL.IDX PT, R14, R2, 0x1, 0x181f ;  /* 0x00381f00020e7f89 */ /* 0x00c2a400000e0000 */
.L_x_8683:
[----:B------:R-:W-:Y:S01]  /*23150*/  VIADD R9, R21, 0x20 ;  /* 0x0000002015097836 */ /* 0x000fe20000000000 */
[----:B------:R-:W-:Y:S04]  /*23160*/  BSSY B1, `(.L_x_8426) ;  /* 0x0000010000017945 */ /* 0x000fe80003800000 */
[----:B------:R-:W-:-:S13]  /*23170*/  ISETP.GE.AND P0, PT, R9, R80, PT ;  /* 0x000000500900720c */ /* 0x000fda0003f06270 */
[----:B------:R-:W-:Y:S05]  /*23180*/  @P0 BRA `(.L_x_8427) ;  /* 0x0000000000340947 */ /* 0x000fea0003800000 */
[----:B------:R-:W3:Y:S01]  /*23190*/  LDL R4, [R1+0x8c] ;  /* 0x00008c0001047983 */ /* 0x000ee20000100800 */
[----:B------:R-:W-:-:S03]  /*231a0*/  ULDC UR4, c[0x0][0xac8] ;  /* 0x0002b20000047ab9 */ /* 0x000fc60000000800 */
[----:B------:R-:W4:Y:S04]  /*231b0*/  LDL R11, [R1+0xc4] ;  /* 0x0000c400010b7983 */ /* 0x000f280000100800 */
[----:B------:R-:W4:Y:S01]  /*231c0*/  LDL R10, [R1+0xc0] ;  /* 0x0000c000010a7983 */ /* 0x000f220000100800 */
[----:B------:R-:W-:Y:S01]  /*231d0*/  ISETP.GE.AND P2, PT, R86, UR4, PT ;  /* 0x0000000456007c0c */ /* 0x000fe2000bf46270 */
[----:B------:R-:W-:-:S12]  /*231e0*/  ULDC.64 UR6, c[0x0][0x208] ;  /* 0x0000820000067ab9 */ /* 0x000fd80000000a00 */
[----:B--2---:R-:W-:Y:S02]  /*231f0*/  @!P2 LEA R8, P0, R86, R14, 0x1 ;  /* 0x0000000e5608a211 */ /* 0x004fe400078008ff */
[----:B---3--:R-:W-:Y:S02]  /*23200*/  ISETP.GE.AND P3, PT, R4, UR4, PT ;  /* 0x0000000404007c0c */ /* 0x008fe4000bf66270 */
[----:B----4-:R-:W-:-:S11]  /*23210*/  @!P2 LEA.HI.X R9, R86, R0, R11, 0x1, P0 ;  /* 0x000000005609a211 */ /* 0x010fd600000f0c0b */
[----:B------:R-:W-:-:S04]  /*23220*/  @!P3 LEA R14, P1, R4, R14, 0x1 ;  /* 0x0000000e040eb211 */ /* 0x000fc800078208ff */
[----:B------:R-:W-:Y:S01]  /*23230*/  @!P3 LEA.HI.X R15, R4, R0, R10, 0x1, P1 ;  /* 0x00000000040fb211 */ /* 0x000fe200008f0c0a */
[----:B-----5:R3:W-:Y:S04]  /*23240*/  @!P2 ST.E.128 desc[UR6][R8.64], R28 ;  /* 0x0000001c0800a985 */ /* 0x0207e8000c101d06 */
[----:B------:R3:W-:Y:S04]  /*23250*/  @!P3 ST.E.128 desc[UR6][R14.64], R44 ;  /* 0x0000002c0e00b985 */ /* 0x0007e8000c101d06 */
.L_x_8427:
[----:B------:R-:W-:Y:S05]  /*23260*/  BSYNC B1 ;  /* 0x0000000000017941 */ /* 0x000fea0003800000 */
.L_x_8426:
[----:B------:R-:W-:-:S03]  /*23270*/  UMOV UR4, 0xffffffff ;  /* 0xffffffff00047882 */ /* 0x000fc60000000000 */
[----:B------:R-:W-:Y:S05]  /*23280*/  BRA.DIV UR4, `(.L_x_8428) ;  /* 0x000000ce04e47947 */ /* 0x000fea000b800000 */
[----:B----4-:R4:W0:Y:S04]  /*23290*/  SHFL.IDX PT, R0, R3, 0x2, 0x181f ;  /* 0x00581f0003007f89 */ /* 0x01082800000e0000 */
[----:B--23--:R4:W2:Y:S02]  /*232a0*/  SHFL.IDX PT, R14, R2, 0x2, 0x181f ;  /* 0x00581f00020e7f89 */ /* 0x00c8a400000e0000 */
.L_x_8687:
[----:B------:R-:W-:Y:S01]  /*232b0*/  VIADD R9, R21, 0x40 ;  /* 0x0000004015097836 */ /* 0x000fe20000000000 */
[----:B------:R-:W-:Y:S04]  /*232c0*/  BSSY B1, `(.L_x_8429) ;  /* 0x0000010000017945 */ /* 0x000fe80003800000 */
[----:B------:R-:W-:-:S13]  /*232d0*/  ISETP.GE.AND P0, PT, R9, R80, PT ;  /* 0x000000500900720c */ /* 0x000fda0003f06270 */
[----:B------:R-:W-:Y:S05]  /*232e0*/  @P0 BRA `(.L_x_8430) ;  /* 0x0000000000340947 */ /* 0x000fea0003800000 */
[----:B------:R-:W3:Y:S01]  /*232f0*/  LDL R4, [R1+0x8c] ;  /* 0x00008c0001047983 */ /* 0x000ee20000100800 */
[----:B------:R-:W-:-:S03]  /*23300*/  ULDC UR4, c[0x0][0xac8] ;  /* 0x0002b20000047ab9 */ /* 0x000fc60000000800 */
[----:B------:R-:W0:Y:S04]  /*23310*/  LDL R11, [R1+0xc4] ;  /* 0x0000c400010b7983 */ /* 0x000e280000100800 */
[----:B------:R-:W4:Y:S01]  /*23320*/  LDL R10, [R1+0xc0] ;  /* 0x0000c000010a7983 */ /* 0x000f220000100800 */
[----:B------:R-:W-:Y:S01]  /*23330*/  ISETP.GE.AND P2, PT, R86, UR4, PT ;  /* 0x0000000456007c0c */ /* 0x000fe2000bf46270 */
[----:B------:R-:W-:-:S12]  /*23340*/  ULDC.64 UR6, c[0x0][0x208] ;  /* 0x0000820000067ab9 */ /* 0x000fd80000000a00 */
[----:B--2---:R-:W-:Y:S02]  /*23350*/  @!P2 LEA R8, P0, R86, R14, 0x1 ;  /* 0x0000000e5608a211 */ /* 0x004fe400078008ff */
[----:B---3--:R-:W-:Y:S02]  /*23360*/  ISETP.GE.AND P3, PT, R4, UR4, PT ;  /* 0x0000000404007c0c */ /* 0x008fe4000bf66270 */
[----:B0-----:R-:W-:-:S11]  /*23370*/  @!P2 LEA.HI.X R9, R86, R0, R11, 0x1, P0 ;  /* 0x000000005609a211 */ /* 0x001fd600000f0c0b */
[----:B------:R-:W-:-:S04]  /*23380*/  @!P3 LEA R14, P1, R4, R14, 0x1 ;  /* 0x0000000e040eb211 */ /* 0x000fc800078208ff */
[----:B----4-:R-:W-:Y:S01]  /*23390*/  @!P3 LEA.HI.X R15, R4, R0, R10, 0x1, P1 ;  /* 0x00000000040fb211 */ /* 0x010fe200008f0c0a */
[----:B-----5:R3:W-:Y:S04]  /*233a0*/  @!P2 ST.E.128 desc[UR6][R8.64], R32 ;  /* 0x000000200800a985 */ /* 0x0207e8000c101d06 */
[----:B------:R3:W-:Y:S04]  /*233b0*/  @!P3 ST.E.128 desc[UR6][R14.64], R48 ;  /* 0x000000300e00b985 */ /* 0x0007e8000c101d06 */
.L_x_8430:
[----:B------:R-:W-:Y:S05]  /*233c0*/  BSYNC B1 ;  /* 0x0000000000017941 */ /* 0x000fea0003800000 */
.L_x_8429:
[----:B------:R-:W-:-:S03]  /*233d0*/  UMOV UR4, 0xffffffff ;  /* 0xffffffff00047882 */ /* 0x000fc60000000000 */
[----:B------:R-:W-:Y:S05]  /*233e0*/  BRA.DIV UR4, `(.L_x_8431) ;  /* 0x000000ce04d47947 */ /* 0x000fea000b800000 */
[----:B0-----:R0:W0:Y:S04]  /*233f0*/  SHFL.IDX PT, R0, R3, 0x3, 0x181f ;  /* 0x00781f0003007f89 */ /* 0x00102800000e0000 */
[----:B--23--:R2:W3:Y:S02]  /*23400*/  SHFL.IDX PT, R14, R2, 0x3, 0x181f ;  /* 0x00781f00020e7f89 */ /* 0x00c4e400000e0000 */
.L_x_8691:
[----:B01--4-:R-:W-:-:S05]  /*23410*/  VIADD R3, R21, 0x60 ;  /* 0x0000006015037836 */ /* 0x013fca0000000000 */
[----:B------:R-:W-:-:S13]  /*23420*/  ISETP.GE.AND P0, PT, R3, R80, PT ;  /* 0x000000500300720c */ /* 0x000fda0003f06270 */
[----:B------:R-:W-:Y:S05]  /*23430*/  @P0 BRA `(.L_x_8432) ;  /* 0x0000001c00a00947 */ /* 0x000fea0003800000 */
[----:B------:R-:W4:Y:S01]  /*23440*/  LDL R8, [R1+0xc4] ;  /* 0x0000c40001087983 */ /* 0x000f220000100800 */
[----:B------:R-:W-:-:S03]  /*23450*/  ULDC UR4, c[0x0][0xac8] ;  /* 0x0002b20000047ab9 */ /* 0x000fc60000000800 */
[----:B------:R-:W4:Y:S01]  /*23460*/  LDL R4, [R1+0x8c] ;  /* 0x00008c0001047983 */ /* 0x000f220000100800 */
[----:B------:R-:W-:Y:S01]  /*23470*/  ISETP.GE.AND P1, PT, R86, UR4, PT ;  /* 0x0000000456007c0c */ /* 0x000fe2000bf26270 */
[----:B------:R-:W-:-:S12]  /*23480*/  ULDC.64 UR6, c[0x0][0x208] ;  /* 0x0000820000067ab9 */ /* 0x000fd80000000a00 */
[----:B--23--:R-:W-:-:S04]  /*23490*/  @!P1 LEA R2, P0, R86, R14, 0x1 ;  /* 0x0000000e56029211 */ /* 0x00cfc800078008ff */
[----:B----4-:R-:W-:Y:S02]  /*234a0*/  @!P1 LEA.HI.X R3, R86, R0, R8, 0x1, P0 ;  /* 0x0000000056039211 */ /* 0x010fe400000f0c08 */
[----:B------:R-:W-:-:S03]  /*234b0*/  ISETP.GE.AND P0, PT, R4, UR4, PT ;  /* 0x0000000404007c0c */ /* 0x000fc6000bf06270 */
[----:B-----5:R0:W-:Y:S10]  /*234c0*/  @!P1 ST.E.128 desc[UR6][R2.64], R36 ;  /* 0x0000002402009985 */ /* 0x0201f4000c101d06 */
[----:B------:R-:W-:Y:S05]  /*234d0*/  @P0 BRA `(.L_x_8432) ;  /* 0x0000001c00780947 */ /* 0x000fea0003800000 */
[----:B------:R-:W2:Y:S01]  /*234e0*/  LDL R8, [R1+0xc0] ;  /* 0x0000c00001087983 */ /* 0x000ea20000100800 */
[----:B------:R-:W-:Y:S01]  /*234f0*/  LEA R14, P0, R4, R14, 0x1 ;  /* 0x0000000e040e7211 */ /* 0x000fe200078008ff */
[----:B------:R-:W-:-:S03]  /*23500*/  ULDC.64 UR4, c[0x0][0x208] ;  /* 0x0000820000047ab9 */ /* 0x000fc60000000a00 */
[----:B--2---:R-:W-:-:S05]  /*23510*/  LEA.HI.X R15, R4, R0, R8, 0x1, P0 ;  /* 0x00000000040f7211 */ /* 0x004fca00000f0c08 */
[----:B------:R1:W-:Y:S01]  /*23520*/  ST.E.128 desc[UR4][R14.64], R52 ;  /* 0x000000340e007985 */ /* 0x0003e2000c101d04 */
[----:B------:R-:W-:Y:S05]  /*23530*/  BRA `(.L_x_8432) ;  /* 0x0000001c00607947 */ /* 0x000fea0003800000 */
.L_x_8421:
[----:B------:R-:W2:Y:S01]  /*23540*/  LDL R120, [R1+0x4c] ;  /* 0x00004c0001787983 */ /* 0x000ea20000100800 */
[----:B------:R-:W1:Y:S01]  /*23550*/  @P1 LDC R12, c[0x0][0xbec] ;  /* 0x0002fb00ff0c1b82 */ /* 0x000e620000000800 */
[----:B------:R-:W-:Y:S01]  /*23560*/  ULDC.64 UR4, c[0x0][0xb08] ;  /* 0x0002c20000047ab9 */ /* 0x000fe20000000a00 */
[----:B0-----:R-:W-:Y:S01]  /*23570*/  SHF.R.S32.HI R10, RZ, 0x1f, R93 ;  /* 0x0000001fff0a7819 */ /* 0x001fe2000001145d */
[----:B------:R-:W3:Y:S01]  /*23580*/  LDL R111, [R1+0xa4] ;  /* 0x0000a400016f7983 */ /* 0x000ee20000100800 */
[----:B------:R-:W-:Y:S01]  /*23590*/  IMAD R14, R14, UR4, RZ ;  /* 0x000000040e0e7c24 */ /* 0x000fe2000f8e02ff */
[----:B------:R-:W-:Y:S01]  /*235a0*/  ULDC.64 UR6, c[0x0][0xb30] ;  /* 0x0002cc0000067ab9 */ /* 0x000fe20000000a00 */
[C---:B------:R-:W-:Y:S02]  /*235b0*/  IMAD.WIDE.U32 R8, R91.reuse, UR4, RZ ;  /* 0x000000045b087c25 */ /* 0x040fe4000f8e00ff */
[----:B------:R-:W0:Y:S02]  /*235c0*/  @P1 LDC R15, c[0x0][0xbf0] ;  /* 0x0002fc00ff0f1b82 */ /* 0x000e240000000800 */
        /* <DEDUP_REMOVED lines=26> */
[----:B------:R-:W-:Y:S02]  /*23770*/  VIADD R10, R16, 0x2e820 ;  /* 0x0002e820100a7836 */ /* 0x000fe40000000000 */
[C---:B------:R-:W-:Y:S02]  /*23780*/  IMAD R11, R13.reuse, UR5, R4 ;  /* 0x000000050d0b7c24 */ /* 0x040fe4000f8e0204 */
[----:B------:R-:W-:Y:S01]  /*23790*/  IMAD.WIDE.U32 R8, R13, UR4, R8 ;  /* 0x000000040d087c25 */ /* 0x000fe2000f8e0008 */
[----:B------:R-:W-:Y:S01]  /*237a0*/  ULDC.64 UR4, c[0x0][0xb00] ;  /* 0x0002c00000047ab9 */ /* 0x000fe20000000a00 */
[----:B------:R-:W-:-:S02]  /*237b0*/  PRMT R10, RZ, 0x654, R10 ;  /* 0x00000654ff0a7816 */ /* 0x000fc4000000000a */
[----:B------:R-:W-:Y:S01]  /*237c0*/  IMAD.IADD R9, R9, 0x1, R11 ;  /* 0x0000000109097824 */ /* 0x000fe200078e020b */
[C---:B------:R-:W-:Y:S01]  /*237d0*/  LEA R4, P0, R8.reuse, UR4, 0x2 ;  /* 0x0000000408047c11 */ /* 0x040fe2000f8010ff */
[----:B------:R-:W-:Y:S01]  /*237e0*/  UMOV UR4, 0xffffffff ;  /* 0xffffffff00047882 */ /* 0x000fe20000000000 */
[----:B------:R0:W-:Y:S02]  /*237f0*/  SYNCS.ARRIVE.TRANS64.RED.A1T0 RZ, [R10+URZ], RZ ;  /* 0x000000ff0aff79a7 */ /* 0x0001e4000810043f */
[----:B------:R-:W-:Y:S01]  /*23800*/  LEA.HI.X R8, R8, UR5, R9, 0x2, P0 ;  /* 0x0000000508087c11 */ /* 0x000fe200080f1409 */
[C---:B--2---:R-:W-:Y:S02]  /*23810*/  VIADD R105, R120.reuse, 0x8 ;  /* 0x0000000878697836 */ /* 0x044fe40000000000 */
        /* <DEDUP_REMOVED lines=11> */
[----:B------:R-:W-:Y:S01]  /*238d0*/  VIADD R33, R120, 0x68 ;  /* 0x0000006878217836 */ /* 0x000fe20000000000 */
[----:B---3--:R-:W-:Y:S02]  /*238e0*/  SHF.R.S32.HI R34, RZ, 0x1f, R111 ;  /* 0x0000001fff227819 */ /* 0x008fe4000001146f */
        /* <DEDUP_REMOVED lines=16> */
.L_x_8694:
[----:B------:R-:W-:Y:S01]  /*239f0*/  ISETP.GE.AND P0, PT, R25, R80, PT ;  /* 0x000000501900720c */ /* 0x000fe20003f06270 */
[----:B------:R-:W-:-:S12]  /*23a00*/  BSSY B1, `(.L_x_8434) ;  /* 0x0000054000017945 */ /* 0x000fd80003800000 */
[----:B------:R-:W-:Y:S05]  /*23a10*/  @P0 BRA `(.L_x_8435) ;  /* 0x0000000400480947 */ /* 0x000fea0003800000 */
[----:B------:R-:W3:Y:S01]  /*23a20*/  LDL R119, [R1+0xa8] ;  /* 0x0000a80001777983 */ /* 0x000ee20000100800 */
[----:B------:R-:W-:-:S03]  /*23a30*/  ULDC UR4, c[0x0][0xac8] ;  /* 0x0002b20000047ab9 */ /* 0x000fc60000000800 */
[----:B------:R-:W4:Y:S01]  /*23a40*/  LDL R121, [R1+0xb0] ;  /* 0x0000b00001797983 */ /* 0x000f220000100800 */
[----:B------:R-:W-:Y:S02]  /*23a50*/  ISETP.GE.AND P0, PT, R120, UR4, PT ;  /* 0x0000000478007c0c */ /* 0x000fe4000bf06270 */
[----:B------:R-:W-:Y:S02]  /*23a60*/  ISETP.GE.AND P3, PT, R105, UR4, PT ;  /* 0x0000000469007c0c */ /* 0x000fe4000bf66270 */
[----:B------:R-:W-:Y:S02]  /*23a70*/  ISETP.GE.AND P2, PT, R107, UR4, PT ;  /* 0x000000046b007c0c */ /* 0x000fe4000bf46270 */
[----:B------:R-:W-:-:S07]  /*23a80*/  ISETP.GE.AND P1, PT, R109, UR4, PT ;  /* 0x000000046d007c0c */ /* 0x000fce000bf26270 */
[----:B-1----:R-:W-:Y:S02]  /*23a90*/  @!P0 IMAD.MOV.U32 R15, RZ, RZ, R9 ;  /* 0x000000ffff0f8224 */ /* 0x002fe400078e0009 */
[----:B------:R-:W-:Y:S02]  /*23aa0*/  @!P0 IMAD.MOV.U32 R93, RZ, RZ, R3 ;  /* 0x000000ffff5d8224 */ /* 0x000fe400078e0003 */
[----:B--2---:R-:W-:Y:S01]  /*23ab0*/  @!P0 IMAD.WIDE R12, R120, 0x4, R14 ;  /* 0x00000004780c8825 */ /* 0x004fe200078e020e */
[----:B------:R-:W-:Y:S01]  /*23ac0*/  @!P3 LEA R10, P4, R105, R14, 0x2 ;  /* 0x0000000e690ab211 */ /* 0x000fe200078810ff */
[----:B------:R-:W-:-:S03]  /*23ad0*/  ULDC.64 UR6, c[0x0][0x208] ;  /* 0x0000820000067ab9 */ /* 0x000fc60000000a00 */
[----:B------:R1:W-:Y:S01]  /*23ae0*/  @!P0 ST.E.64 desc[UR6][R12.64], R92 ;  /* 0x0000005c0c008985 */ /* 0x0003e2000c101b06 */
[----:B------:R-:W-:Y:S02]  /*23af0*/  ISETP.GE.AND P0, PT, R103, UR4, PT ;  /* 0x0000000467007c0c */ /* 0x000fe4000bf06270 */
[-C--:B------:R-:W-:Y:S02]  /*23b00*/  @!P3 LEA.HI.X R11, R105, R9.reuse, R106, 0x2, P4 ;  /* 0x00000009690bb211 */ /* 0x080fe400020f146a */
[-C--:B------:R-:W-:Y:S01]  /*23b10*/  @!P2 LEA R24, P4, R107, R14.reuse, 0x2 ;  /* 0x0000000e6b18a211 */ /* 0x080fe200078810ff */
[----:B------:R-:W-:Y:S01]  /*23b20*/  @!P2 IMAD.MOV.U32 R122, RZ, RZ, R96 ;  /* 0x000000ffff7aa224 */ /* 0x000fe200078e0060 */
[----:B------:R-:W-:Y:S02]  /*23b30*/  @!P1 LEA R26, P5, R109, R14, 0x2 ;  /* 0x0000000e6d1a9211 */ /* 0x000fe400078a10ff */
[----:B------:R-:W-:Y:S01]  /*23b40*/  @!P2 LEA.HI.X R25, R107, R9, R108, 0x2, P4 ;  /* 0x000000096b19a211 */ /* 0x000fe200020f146c */
[----:B-1----:R-:W-:-:S02]  /*23b50*/  @!P3 IMAD.MOV.U32 R12, RZ, RZ, R94 ;  /* 0x000000ffff0cb224 */ /* 0x002fc400078e005e */
[----:B------:R-:W-:-:S05]  /*23b60*/  @!P3 IMAD.MOV.U32 R13, RZ, RZ, R21 ;  /* 0x000000ffff0db224 */ /* 0x000fca00078e0015 */
[----:B------:R1:W-:Y:S01]  /*23b70*/  @!P3 ST.E.64 desc[UR6][R10.64], R12 ;  /* 0x0000000c0a00b985 */ /* 0x0003e2000c101b06 */
[----:B------:R-:W-:Y:S01]  /*23b80*/  ISETP.GE.AND P3, PT, R101, UR4, PT ;  /* 0x0000000465007c0c */ /* 0x000fe2000bf66270 */
[----:B------:R-:W-:Y:S01]  /*23b90*/  @!P1 IMAD.MOV.U32 R99, RZ, RZ, R125 ;  /* 0x000000ffff639224 */ /* 0x000fe200078e007d */
[----:B------:R-:W-:Y:S01]  /*23ba0*/  @!P1 LEA.HI.X R27, R109, R9, R110, 0x2, P5 ;  /* 0x000000096d1b9211 */ /* 0x000fe200028f146e */
[----:B------:R2:W-:Y:S01]  /*23bb0*/  @!P2 ST.E.64 desc[UR6][R24.64], R122 ;  /* 0x0000007a1800a985 */ /* 0x0005e2000c101b06 */
[----:B------:R-:W-:Y:S02]  /*23bc0*/  ISETP.GE.AND P2, PT, R86, UR4, PT ;  /* 0x0000000456007c0c */ /* 0x000fe4000bf46270 */
[----:B------:R-:W-:Y:S01]  /*23bd0*/  @!P0 LEA R28, P4, R103, R14, 0x2 ;  /* 0x0000000e671c8211 */ /* 0x000fe200078810ff */
[----:B------:R-:W-:Y:S01]  /*23be0*/  @!P1 ST.E.64 desc[UR6][R26.64], R98 ;  /* 0x000000621a009985 */ /* 0x000fe2000c101b06 */
[----:B------:R-:W-:Y:S01]  /*23bf0*/  @!P0 IMAD.MOV.U32 R126, RZ, RZ, R0 ;  /* 0x000000ffff7e8224 */ /* 0x000fe200078e0000 */
[----:B------:R-:W-:-:S02]  /*23c00*/  ISETP.GE.AND P1, PT, R91, UR4, PT ;  /* 0x000000045b007c0c */ /* 0x000fc4000bf26270 */
[----:B------:R-:W-:Y:S02]  /*23c10*/  @!P0 LEA.HI.X R29, R103, R9, R104, 0x2, P4 ;  /* 0x00000009671d8211 */ /* 0x000fe400020f1468 */
[----:B-1----:R-:W-:-:S03]  /*23c20*/  @!P3 LEA R10, P5, R101, R14, 0x2 ;  /* 0x0000000e650ab211 */ /* 0x002fc600078a10ff */
[----:B------:R-:W-:Y:S01]  /*23c30*/  @!P0 ST.E.64 desc[UR6][R28.64], R126 ;  /* 0x0000007e1c008985 */ /* 0x000fe2000c101b06 */
[----:B------:R-:W-:Y:S02]  /*23c40*/  ISETP.GE.AND P0, PT, R89, UR4, PT ;  /* 0x0000000459007c0c */ /* 0x000fe4000bf06270 */
[-C--:B------:R-:W-:Y:S02]  /*23c50*/  @!P3 LEA.HI.X R11, R101, R9.reuse, R102, 0x2, P5 ;  /* 0x00000009650bb211 */ /* 0x080fe400028f1466 */
[CC--:B------:R-:W-:Y:S02]  /*23c60*/  @!P2 LEA R12, P5, R86.reuse, R14.reuse, 0x2 ;  /* 0x0000000e560ca211 */ /* 0x0c0fe400078a10ff */
[----:B--2---:R-:W-:Y:S02]  /*23c70*/  @!P1 LEA R24, P4, R91, R14, 0x2 ;  /* 0x0000000e5b189211 */ /* 0x004fe400078810ff */
[----:B------:R-:W-:Y:S01]  /*23c80*/  @!P2 LEA.HI.X R13, R86, R9, R88, 0x2, P5 ;  /* 0x00000009560da211 */ /* 0x000fe200028f1458 */
[----:B------:R-:W-:Y:S01]  /*23c90*/  @!P3 ST.E.64 desc[UR6][R10.64], R40 ;  /* 0x000000280a00b985 */ /* 0x000fe2000c101b06 */
[----:B------:R-:W-:-:S02]  /*23ca0*/  ISETP.GE.AND P3, PT, R65, UR4, PT ;  /* 0x0000000441007c0c */ /* 0x000fc4000bf66270 */
        /* <DEDUP_REMOVED lines=10> */
[----:B------:R2:W-:Y:S01]  /*23d50*/  @!P0 ST.E.64 desc[UR6][R2.64], R46 ;  /* 0x0000002e02008985 */ /* 0x0005e2000c101b06 */
[----:B------:R-:W-:Y:S02]  /*23d60*/  @!P5 LEA R26, P2, R39, R14, 0x2 ;  /* 0x0000000e271ad211 */ /* 0x000fe400078410ff */
[----:B------:R-:W-:Y:S01]  /*23d70*/  ISETP.GE.AND P0, PT, R35, UR4, PT ;  /* 0x0000000423007c0c */ /* 0x000fe2000bf06270 */
[----:B------:R-:W-:Y:S01]  /*23d80*/  @!P5 IMAD.MOV.U32 R21, RZ, RZ, R51 ;  /* 0x000000ffff15d224 */ /* 0x000fe200078e0033 */
[----:B------:R-:W-:-:S02]  /*23d90*/  @!P3 LEA.HI.X R11, R65, R9, R64, 0x2, P4 ;  /* 0x00000009410bb211 */ /* 0x000fc400020f1440 */
[----:B------:R-:W-:-:S03]  /*23da0*/  @!P5 LEA.HI.X R27, R39, R9, R38, 0x2, P2 ;  /* 0x00000009271bd211 */ /* 0x000fc600010f1426 */
[----:B------:R5:W-:Y:S01]  /*23db0*/  @!P3 ST.E.64 desc[UR6][R10.64], R48 ;  /* 0x000000300a00b985 */ /* 0x000be2000c101b06 */
[-C--:B-1----:R-:W-:Y:S02]  /*23dc0*/  @!P1 LEA R12, P2, R37, R14.reuse, 0x2 ;  /* 0x0000000e250c9211 */ /* 0x082fe400078410ff */
[----:B------:R-:W-:Y:S01]  /*23dd0*/  ISETP.GE.AND P3, PT, R33, UR4, PT ;  /* 0x0000000421007c0c */ /* 0x000fe2000bf66270 */
[----:B------:R1:W-:Y:S01]  /*23de0*/  @!P5 ST.E.64 desc[UR6][R26.64], R20 ;  /* 0x000000141a00d985 */ /* 0x0003e2000c101b06 */
[----:B------:R-:W-:Y:S02]  /*23df0*/  ISETP.GE.AND P5, PT, R111, UR4, PT ;  /* 0x000000046f007c0c */ /* 0x000fe4000bfa6270 */
[----:B------:R-:W-:Y:S02]  /*23e00*/  @!P1 LEA.HI.X R13, R37, R9, R30, 0x2, P2 ;  /* 0x00000009250d9211 */ /* 0x000fe400010f141e */
[----:B--2---:R-:W-:Y:S01]  /*23e10*/  @!P0 LEA R2, P2, R35, R14, 0x2 ;  /* 0x0000000e23028211 */ /* 0x004fe200078410ff */
[----:B------:R-:W-:-:S02]  /*23e20*/  @!P1 IMAD.MOV.U32 R45, RZ, RZ, R53 ;  /* 0x000000ffff2d9224 */ /* 0x000fc400078e0035 */
[----:B------:R-:W-:Y:S01]  /*23e30*/  @!P0 IMAD.MOV.U32 R51, RZ, RZ, R55 ;  /* 0x000000ffff338224 */ /* 0x000fe200078e0037 */
[----:B------:R-:W-:Y:S02]  /*23e40*/  @!P0 LEA.HI.X R3, R35, R9, R36, 0x2, P2 ;  /* 0x0000000923038211 */ /* 0x000fe400010f1424 */
[----:B------:R2:W-:Y:S01]  /*23e50*/  @!P1 ST.E.64 desc[UR6][R12.64], R44 ;  /* 0x0000002c0c009985 */ /* 0x0005e2000c101b06 */
[----:B-----5:R-:W-:-:S03]  /*23e60*/  @!P3 LEA R10, P1, R33, R14, 0x2 ;  /* 0x0000000e210ab211 */ /* 0x020fc600078210ff */
[----:B------:R2:W-:Y:S01]  /*23e70*/  @!P0 ST.E.64 desc[UR6][R2.64], R50 ;  /* 0x0000003202008985 */ /* 0x0005e2000c101b06 */
[----:B-1----:R-:W-:Y:S01]  /*23e80*/  @!P5 LEA R20, P0, R111, R14, 0x2 ;  /* 0x0000000e6f14d211 */ /* 0x002fe200078010ff */
[----:B------:R-:W-:Y:S01]  /*23e90*/  @!P3 IMAD.MOV.U32 R115, RZ, RZ, R59 ;  /* 0x000000ffff73b224 */ /* 0x000fe200078e003b */
[-C--:B------:R-:W-:Y:S01]  /*23ea0*/  @!P3 LEA.HI.X R11, R33, R9.reuse, R32, 0x2, P1 ;  /* 0x00000009210bb211 */ /* 0x080fe200008f1420 */
[----:B------:R-:W-:Y:S01]  /*23eb0*/  @!P5 IMAD.MOV.U32 R94, RZ, RZ, R116 ;  /* 0x000000ffff5ed224 */ /* 0x000fe200078e0074 */
[----:B------:R-:W-:-:S03]  /*23ec0*/  @!P5 LEA.HI.X R21, R111, R9, R34, 0x2, P0 ;  /* 0x000000096f15d211 */ /* 0x000fc600000f1422 */
[----:B------:R2:W-:Y:S04]  /*23ed0*/  @!P3 ST.E.64 desc[UR6][R10.64], R114 ;  /* 0x000000720a00b985 */ /* 0x0005e8000c101b06 */
[----:B------:R2:W-:Y:S01]  /*23ee0*/  @!P5 ST.E.64 desc[UR6][R20.64], R94 ;  /* 0x0000005e1400d985 */ /* 0x0005e2000c101b06 */
[----:B---3--:R-:W-:-:S13]  /*23ef0*/  ISETP.GE.AND P4, PT, R119, UR4, PT ;  /* 0x0000000477007c0c */ /* 0x008fda000bf86270 */
[----:B------:R-:W-:-:S04]  /*23f00*/  @!P4 LEA R14, P2, R119, R14, 0x2 ;  /* 0x0000000e770ec211 */ /* 0x000fc800078410ff */
[----:B----4-:R-:W-:Y:S01]  /*23f10*/  @!P4 LEA.HI.X R15, R119, R9, R121, 0x2, P2 ;  /* 0x00000009770fc211 */ /* 0x010fe200010f1479 */
[----:B------:R-:W-:-:S05]  /*23f20*/  @!P4 IMAD.MOV.U32 R119, RZ, RZ, R113 ;  /* 0x000000ffff77c224 */ /* 0x000fca00078e0071 */
[----:B------:R2:W-:Y:S03]  /*23f30*/  @!P4 ST.E.64 desc[UR6][R14.64], R118 ;  /* 0x000000760e00c985 */ /* 0x0005e6000c101b06 */
.L_x_8435:
[----:B------:R-:W-:Y:S05]  /*23f40*/  BSYNC B1 ;  /* 0x0000000000017941 */ /* 0x000fea0003800000 */
.L_x_8434:
[----:B------:R-:W-:-:S03]  /*23f50*/  UMOV UR4, 0xffffffff ;  /* 0xffffffff00047882 */ /* 0x000fc60000000000 */
[----:B------:R-:W-:Y:S05]  /*23f60*/  BRA.DIV UR4, `(.L_x_8436) ;  /* 0x000000c604707947 */ /* 0x000fea000b800000 */
[----:B--2---:R2:W3:Y:S04]  /*23f70*/  SHFL.IDX PT, R3, R8, 0x1, 0x1c1f ;  /* 0x003c1f0008037f89 */ /* 0x0044e800000e0000 */
[----:B------:R2:W4:Y:S02]  /*23f80*/  SHFL.IDX PT, R14, R4, 0x1, 0x1c1f ;  /* 0x003c1f00040e7f89 */ /* 0x00052400000e0000 */
.L_x_8698:
[----:B------:R-:W-:-:S13]  /*23f90*/  ISETP.GE.AND P0, PT, R31, R80, PT ;  /* 0x000000501f00720c */ /* 0x000fda0003f06270 */
[----:B------:R-:W-:Y:S05]  /*23fa0*/  @P0 BRA `(.L_x_8432) ;  /* 0x0000001000c40947 */ /* 0x000fea0003800000 */
[----:B------:R-:W5:Y:S01]  /*23fb0*/  LDL R0, [R1+0xa8] ;  /* 0x0000a80001007983 */ /* 0x000f620000100800 */
[----:B------:R-:W-:Y:S01]  /*23fc0*/  ULDC UR4, c[0x0][0xac8] ;  /* 0x0002b20000047ab9 */ /* 0x000fe20000000800 */
[----:B------:R-:W-:Y:S01]  /*23fd0*/  ULDC.64 UR6, c[0x0][0x208] ;  /* 0x0000820000067ab9 */ /* 0x000fe20000000a00 */
[----:B------:R-:W-:Y:S02]  /*23fe0*/  ISETP.GE.AND P0, PT, R105, UR4, PT ;  /* 0x0000000469007c0c */ /* 0x000fe4000bf06270 */
[----:B------:R-:W-:Y:S02]  /*23ff0*/  ISETP.GE.AND P2, PT, R120, UR4, PT ;  /* 0x0000000478007c0c */ /* 0x000fe4000bf46270 */
[----:B------:R-:W-:Y:S02]  /*24000*/  ISETP.GE.AND P1, PT, R107, UR4, PT ;  /* 0x000000046b007c0c */ /* 0x000fe4000bf26270 */
[----:B------:R-:W-:-:S07]  /*24010*/  ISETP.GE.AND P3, PT, R109, UR4, PT ;  /* 0x000000046d007c0c */ /* 0x000fce000bf66270 */
[CC--:B----4-:R-:W-:Y:S01]  /*24020*/  @!P0 LEA R10, P4, R105.reuse, R14.reuse, 0x2 ;  /* 0x0000000e690a8211 */ /* 0x0d0fe200078810ff */
[----:B------:R-:W-:Y:S02]  /*24030*/  @!P0 IMAD.MOV.U32 R55, RZ, RZ, R117 ;  /* 0x000000ffff378224 */ /* 0x000fe400078e0075 */
[----:B------:R-:W-:Y:S01]  /*24040*/  @!P2 IMAD.MOV.U32 R2, RZ, RZ, R14 ;  /* 0x000000ffff02a224 */ /* 0x000fe200078e000e */
[----:B---3--:R-:W-:Y:S01]  /*24050*/  @!P0 LEA.HI.X R11, R105, R3, R106, 0x2, P4 ;  /* 0x00000003690b8211 */ /* 0x008fe200020f146a */
[----:B------:R-:W-:Y:S01]  /*24060*/  @!P2 IMAD.MOV.U32 R53, RZ, RZ, R97 ;  /* 0x000000ffff35a224 */ /* 0x000fe200078e0061 */
[----:B------:R-:W-:Y:S01]  /*24070*/  ISETP.GE.AND P4, PT, R103, UR4, PT ;  /* 0x0000000467007c0c */ /* 0x000fe2000bf86270 */
[----:B012---:R-:W-:Y:S01]  /*24080*/  @!P2 IMAD.WIDE R8, R120, 0x4, R2 ;  /* 0x000000047808a825 */ /* 0x007fe200078e0202 */
[----:B------:R-:W-:-:S04]  /*24090*/  @!P1 LEA R12, P5, R107, R14, 0x2 ;  /* 0x0000000e6b0c9211 */ /* 0x000fc800078a10ff */
[----:B------:R0:W-:Y:S01]  /*240a0*/  @!P2 ST.E.64 desc[UR6][R8.64], R52 ;  /* 0x000000340800a985 */ /* 0x0001e2000c101b06 */
[----:B------:R-:W-:Y:S02]  /*240b0*/  ISETP.GE.AND P2, PT, R101, UR4, PT ;  /* 0x0000000465007c0c */ /* 0x000fe4000bf46270 */
[-C--:B------:R-:W-:Y:S01]  /*240c0*/  @!P1 LEA.HI.X R13, R107, R3.reuse, R108, 0x2, P5 ;  /* 0x000000036b0d9211 */ /* 0x080fe200028f146c */
[----:B------:R1:W-:Y:S01]  /*240d0*/  @!P0 ST.E.64 desc[UR6][R10.64], R54 ;  /* 0x000000360a008985 */ /* 0x0003e2000c101b06 */
[CC--:B------:R-:W-:Y:S02]  /*240e0*/  @!P3 LEA R20, P5, R109.reuse, R14.reuse, 0x2 ;  /* 0x0000000e6d14b211 */ /* 0x0c0fe400078a10ff */
[----:B------:R-:W-:Y:S01]  /*240f0*/  ISETP.GE.AND P0, PT, R86, UR4, PT ;  /* 0x0000000456007c0c */ /* 0x000fe2000bf06270 */
[----:B------:R2:W-:Y:S01]  /*24100*/  @!P1 ST.E.64 desc[UR6][R12.64], R60 ;  /* 0x0000003c0c009985 */ /* 0x0005e2000c101b06 */
[----:B------:R-:W-:Y:S02]  /*24110*/  @!P3 LEA.HI.X R21, R109, R3, R110, 0x2, P5 ;  /* 0x000000036d15b211 */ /* 0x000fe400028f146e */
[----:B------:R-:W-:-:S02]  /*24120*/  @!P4 LEA R24, P5, R103, R14, 0x2 ;  /* 0x0000000e6718c211 */ /* 0x000fc400078a10ff */
[----:B------:R-:W-:Y:S01]  /*24130*/  ISETP.GE.AND P1, PT, R91, UR4, PT ;  /* 0x000000045b007c0c */ /* 0x000fe2000bf26270 */
[----:B------:R3:W-:Y:S01]  /*24140*/  @!P3 ST.E.64 desc[UR6][R20.64], R62 ;  /* 0x0000003e1400b985 */ /* 0x0007e2000c101b06 */
[-C--:B------:R-:W-:Y:S02]  /*24150*/  @!P4 LEA.HI.X R25, R103, R3.reuse, R104, 0x2, P5 ;  /* 0x000000036719c211 */ /* 0x080fe400028f1468 */
[-C--:B------:R-:W-:Y:S02]  /*24160*/  @!P2 LEA R26, P5, R101, R14.reuse, 0x2 ;  /* 0x0000000e651aa211 */ /* 0x080fe400078a10ff */
[----:B------:R-:W-:Y:S01]  /*24170*/  ISETP.GE.AND P3, PT, R89, UR4, PT ;  /* 0x0000000459007c0c */ /* 0x000fe2000bf66270 */
[----:B------:R4:W-:Y:S01]  /*24180*/  @!P4 ST.E.64 desc[UR6][R24.64], R56 ;  /* 0x000000381800c985 */ /* 0x0009e2000c101b06 */
[----:B------:R-:W-:Y:S02]  /*24190*/  @!P2 LEA.HI.X R27, R101, R3, R102, 0x2, P5 ;  /* 0x00000003651ba211 */ /* 0x000fe400028f1466 */
[----:B0-----:R-:W-:-:S02]  /*241a0*/  @!P0 LEA R8, P5, R86, R14, 0x2 ;  /* 0x0000000e56088211 */ /* 0x001fc400078a10ff */
[----:B------:R-:W-:Y:S01]  /*241b0*/  ISETP.GE.AND P4, PT, R65, UR4, PT ;  /* 0x0000000441007c0c */ /* 0x000fe2000bf86270 */
[----:B------:R0:W-:Y:S01]  /*241c0*/  @!P2 ST.E.64 desc[UR6][R26.64], R66 ;  /* 0x000000421a00a985 */ /* 0x0001e2000c101b06 */
[-C--:B------:R-:W-:Y:S02]  /*241d0*/  @!P0 LEA.HI.X R9, R86, R3.reuse, R88, 0x2, P5 ;  /* 0x0000000356098211 */ /* 0x080fe400028f1458 */
[-C--:B-1----:R-:W-:Y:S02]  /*241e0*/  @!P1 LEA R10, P5, R91, R14.reuse, 0x2 ;  /* 0x0000000e5b0a9211 */ /* 0x082fe400078a10ff */
[----:B------:R-:W-:Y:S01]  /*241f0*/  ISETP.GE.AND P2, PT, R39, UR4, PT ;  /* 0x0000000427007c0c */ /* 0x000fe2000bf46270 */
[----:B------:R1:W-:Y:S01]  /*24200*/  @!P0 ST.E.64 desc[UR6][R8.64], R68 ;  /* 0x0000004408008985 */ /* 0x0003e2000c101b06 */
[----:B------:R-:W-:Y:S02]  /*24210*/  @!P1 LEA.HI.X R11, R91, R3, R84, 0x2, P5 ;  /* 0x000000035b0b9211 */ /* 0x000fe400028f1454 */
[----:B--2---:R-:W-:-:S02]  /*24220*/  @!P3 LEA R12, P5, R89, R14, 0x2 ;  /* 0x0000000e590cb211 */ /* 0x004fc400078a10ff */
[----:B------:R-:W-:Y:S01]  /*24230*/  ISETP.GE.AND P0, PT, R37, UR4, PT ;  /* 0x0000000425007c0c */ /* 0x000fe2000bf06270 */
[----:B------:R2:W-:Y:S01]  /*24240*/  @!P1 ST.E.64 desc[UR6][R10.64], R70 ;  /* 0x000000460a009985 */ /* 0x0005e2000c101b06 */
[-C--:B------:R-:W-:Y:S02]  /*24250*/  @!P3 LEA.HI.X R13, R89, R3.reuse, R82, 0x2, P5 ;  /* 0x00000003590db211 */ /* 0x080fe400028f1452 */
[-C--:B---3--:R-:W-:Y:S02]  /*24260*/  @!P4 LEA R20, P5, R65, R14.reuse, 0x2 ;  /* 0x0000000e4114c211 */ /* 0x088fe400078a10ff */
[----:B------:R-:W-:Y:S01]  /*24270*/  ISETP.GE.AND P1, PT, R35, UR4, PT ;  /* 0x0000000423007c0c */ /* 0x000fe2000bf26270 */
[----:B------:R3:W-:Y:S01]  /*24280*/  @!P3 ST.E.64 desc[UR6][R12.64], R72 ;  /* 0x000000480c00b985 */ /* 0x0007e2000c101b06 */
[----:B------:R-:W-:Y:S01]  /*24290*/  @!P4 LEA.HI.X R21, R65, R3, R64, 0x2, P5 ;  /* 0x000000034115c211 */ /* 0x000fe200028f1440 */
[----:B------:R-:W-:Y:S01]  /*242a0*/  @!P2 IMAD.MOV.U32 R59, RZ, RZ, R81 ;  /* 0x000000ffff3ba224 */ /* 0x000fe200078e0051 */
[----:B----4-:R-:W-:-:S02]  /*242b0*/  @!P2 LEA R24, P5, R39, R14, 0x2 ;  /* 0x0000000e2718a211 */ /* 0x010fc400078a10ff */
[----:B------:R-:W-:Y:S01]  /*242c0*/  ISETP.GE.AND P3, PT, R33, UR4, PT ;  /* 0x0000000421007c0c */ /* 0x000fe2000bf66270 */
[----:B------:R4:W-:Y:S01]  /*242d0*/  @!P4 ST.E.64 desc[UR6][R20.64], R74 ;  /* 0x0000004a1400c985 */ /* 0x0009e2000c101b06 */
[-C--:B------:R-:W-:Y:S01]  /*242e0*/  @!P2 LEA.HI.X R25, R39, R3.reuse, R38, 0x2, P5 ;  /* 0x000000032719a211 */ /* 0x080fe200028f1426 */
[----:B------:R-:W-:Y:S01]  /*242f0*/  @!P0 IMAD.MOV.U32 R91, RZ, RZ, R83 ;  /* 0x000000ffff5b8224 */ /* 0x000fe200078e0053 */
[-C--:B0-----:R-:W-:Y:S02]  /*24300*/  @!P0 LEA R26, P5, R37, R14.reuse, 0x2 ;  /* 0x0000000e251a8211 */ /* 0x081fe400078a10ff */
[----:B------:R-:W-:Y:S01]  /*24310*/  ISETP.GE.AND P4, PT, R111, UR4, PT ;  /* 0x000000046f007c0c */ /* 0x000fe2000bf86270 */
[----:B------:R4:W-:Y:S01]  /*24320*/  @!P2 ST.E.64 desc[UR6][R24.64], R58 ;  /* 0x0000003a1800a985 */ /* 0x0009e2000c101b06 */
[----:B------:R-:W-:Y:S01]  /*24330*/  @!P0 LEA.HI.X R27, R37, R3, R30, 0x2, P5 ;  /* 0x00000003251b8211 */ /* 0x000fe200028f141e */
[----:B------:R-:W-:Y:S01]  /*24340*/  @!P1 IMAD.MOV.U32 R101, RZ, RZ, R85 ;  /* 0x000000ffff659224 */ /* 0x000fe200078e0055 */
[----:B-1----:R-:W-:-:S03]  /*24350*/  @!P1 LEA R8, P5, R35, R14, 0x2 ;  /* 0x0000000e23089211 */ /* 0x002fc600078a10ff */
[----:B------:R4:W-:Y:S01]  /*24360*/  @!P0 ST.E.64 desc[UR6][R26.64], R90 ;  /* 0x0000005a1a008985 */ /* 0x0009e2000c101b06 */
[----:B------:R-:W-:Y:S01]  /*24370*/  @!P1 LEA.HI.X R9, R35, R3, R36, 0x2, P5 ;  /* 0x0000000323099211 */ /* 0x000fe200028f1424 */
[----:B------:R-:W-:Y:S01]  /*24380*/  @!P3 IMAD.MOV.U32 R113, RZ, RZ, R87 ;  /* 0x000000ffff71b224 */ /* 0x000fe200078e0057 */
[----:B--2---:R-:W-:-:S03]  /*24390*/  @!P3 LEA R10, P5, R33, R14, 0x2 ;  /* 0x0000000e210ab211 */ /* 0x004fc600078a10ff */
[----:B---3--:R-:W-:Y:S01]  /*243a0*/  @!P4 LEA R12, P2, R111, R14, 0x2 ;  /* 0x0000000e6f0cc211 */ /* 0x008fe200078410ff */
[----:B------:R4:W-:Y:S01]  /*243b0*/  @!P1 ST.E.64 desc[UR6][R8.64], R100 ;  /* 0x0000006408009985 */ /* 0x0009e2000c101b06 */
[-C--:B------:R-:W-:Y:S02]  /*243c0*/  @!P3 LEA.HI.X R11, R33, R3.reuse, R32, 0x2, P5 ;  /* 0x00000003210bb211 */ /* 0x080fe400028f1420 */
[----:B------:R-:W-:-:S03]  /*243d0*/  @!P4 LEA.HI.X R13, R111, R3, R34, 0x2, P2 ;  /* 0x000000036f0dc211 */ /* 0x000fc600010f1422 */
[----:B------:R4:W-:Y:S04]  /*243e0*/  @!P3 ST.E.64 desc[UR6][R10.64], R112 ;  /* 0x000000700a00b985 */ /* 0x0009e8000c101b06 */
[----:B------:R4:W-:Y:S01]  /*243f0*/  @!P4 ST.E.64 desc[UR6][R12.64], R76 ;  /* 0x0000004c0c00c985 */ /* 0x0009e2000c101b06 */
[----:B-----5:R-:W-:-:S13]  /*24400*/  ISETP.GE.AND P0, PT, R0, UR4, PT ;  /* 0x0000000400007c0c */ /* 0x020fda000bf06270 */
[----:B----4-:R-:W-:Y:S05]  /*24410*/  @P0 BRA `(.L_x_8432) ;  /* 0x0000000c00a80947 */ /* 0x010fea0003800000 */
[----:B------:R-:W2:Y:S01]  /*24420*/  LDL R4, [R1+0xb0] ;  /* 0x0000b00001047983 */ /* 0x000ea20000100800 */
[----:B------:R-:W-:Y:S01]  /*24430*/  LEA R14, P0, R0, R14, 0x2 ;  /* 0x0000000e000e7211 */ /* 0x000fe200078010ff */
[----:B------:R-:W-:-:S03]  /*24440*/  ULDC.64 UR4, c[0x0][0x208] ;  /* 0x0000820000047ab9 */ /* 0x000fc60000000a00 */
[----:B--2---:R-:W-:-:S05]  /*24450*/  LEA.HI.X R15, R0, R3, R4, 0x2, P0 ;  /* 0x00000003000f7211 */ /* 0x004fca00000f1404 */
[----:B------:R0:W-:Y:S01]  /*24460*/  ST.E.64 desc[UR4][R14.64], R78 ;  /* 0x0000004e0e007985 */ /* 0x0001e2000c101b04 */
[----:B------:R-:W-:Y:S05]  /*24470*/  BRA `(.L_x_8432) ;  /* 0x0000000c00907947 */ /* 0x000fea0003800000 */
.L_x_8418:
[----:B------:R-:W2:Y:S01]  /*24480*/  LDL.LU R4, [R1+0x94] ;  /* 0x0000940001047983 */ /* 0x000ea20000300800 */
[----:B------:R-:W-:Y:S01]  /*24490*/  ULDC.64 UR6, c[0x0][0xc08] ;  /* 0x0003020000067ab9 */ /* 0x000fe20000000a00 */
[----:B------:R-:W-:Y:S02]  /*244a0*/  ULDC.64 UR4, c[0x0][0xc00] ;  /* 0x0003000000047ab9 */ /* 0x000fe40000000a00 */
[----:B------:R-:W3:Y:S01]  /*244b0*/  LDL.LU R0, [R1+0x98] ;  /* 0x0000980001007983 */ /* 0x000ee20000300800 */
[----:B------:R-:W-:Y:S01]  /*244c0*/  ISETP.NE.U32.AND P1, PT, RZ, UR6, PT ;  /* 0x00000006ff007c0c */ /* 0x000fe2000bf25070 */
[----:B------:R-:W-:Y:S01]  /*244d0*/  IMAD.MOV.U32 R21, RZ, RZ, RZ ;  /* 0x000000ffff157224 */ /* 0x000fe200078e00ff */
[----:B------:R-:W-:Y:S01]  /*244e0*/  ISETP.NE.U32.AND P0, PT, RZ, UR4, PT ;  /* 0x00000004ff007c0c */ /* 0x000fe2000bf05070 */
[----:B------:R-:W4:Y:S01]  /*244f0*/  S2R R10, SR_TID.X ;  /* 0x00000000000a7919 */ /* 0x000f220000002100 */
[----:B------:R-:W-:Y:S01]  /*24500*/  ISETP.NE.AND.EX P1, PT, RZ, UR7, PT, P1 ;  /* 0x00000007ff007c0c */ /* 0x000fe2000bf25310 */
[----:B------:R-:W-:Y:S01]  /*24510*/  ULDC.64 UR8, c[0x0][0x208] ;  /* 0x0000820000087ab9 */ /* 0x000fe20000000a00 */
[----:B------:R-:W-:Y:S01]  /*24520*/  ISETP.NE.AND.EX P0, PT, RZ, UR5, PT, P0 ;  /* 0x00000005ff007c0c */ /* 0x000fe2000bf05300 */
[----:B----4-:R-:W-:-:S05]  /*24530*/  VIADD R28, R10, 0xffffff80 ;  /* 0xffffff800a1c7836 */ /* 0x010fca0000000000 */
[----:B------:R-:W-:Y:S02]  /*24540*/  ISETP.GT.AND P3, PT, R28, 0x7f, PT ;  /* 0x0000007f1c00780c */ /* 0x000fe40003f64270 */
[----:B--2---:R-:W-:Y:S01]  /*24550*/  IADD3 R2, P2, R4, UR4, RZ ;  /* 0x0000000404027c10 */ /* 0x004fe2000ff5e0ff */
[----:B------:R-:W-:-:S03]  /*24560*/  ULDC UR4, c[0x0][0xa88] ;  /* 0x0002a20000047ab9 */ /* 0x000fc60000000800 */
[----:B---3--:R-:W-:Y:S02]  /*24570*/  IADD3.X R3, R0, UR5, RZ, P2, !PT ;  /* 0x0000000500037c10 */ /* 0x008fe400097fe4ff */
[----:B------:R-:W-:Y:S01]  /*24580*/  @P1 IADD3 R8, P2, R4, UR6, RZ ;  /* 0x0000000604081c10 */ /* 0x000fe2000ff5e0ff */
[----:B------:R-:W-:Y:S02]  /*24590*/  IMAD.U32 R4, RZ, RZ, UR4 ;  /* 0x00000004ff047e24 */ /* 0x000fe4000f8e00ff */
[----:B------:R2:W5:Y:S01]  /*245a0*/  @P0 LDG.E R21, desc[UR8][R2.64] ;  /* 0x0000000802150981 */ /* 0x000562000c1e1900 */
[----:B------:R-:W-:Y:S02]  /*245b0*/  @P1 IADD3.X R9, R0, UR7, RZ, P2, !PT ;  /* 0x0000000700091c10 */ /* 0x000fe400097fe4ff */
[----:B------:R-:W-:-:S03]  /*245c0*/  ISETP.GT.AND P2, PT, R120, 0x1, PT ;  /* 0x000000017800780c */ /* 0x000fc60003f44270 */
[----:B------:R2:W5:Y:S01]  /*245d0*/  @P1 LDG.E R4, desc[UR8][R8.64] ;  /* 0x0000000808041981 */ /* 0x000562000c1e1900 */
[----:B------:R-:W-:Y:S09]  /*245e0*/  @P1 BRA `(.L_x_8437) ;  /* 0x0000000000141947 */ /* 0x000ff20003800000 */
[----:B------:R-:W-:Y:S05]  /*245f0*/  @!P0 BRA `(.L_x_8437) ;  /* 0x0000000000108947 */ /* 0x000fea0003800000 */
[----:B------:R-:W-:Y:S02]  /*24600*/  ULDC.64 UR4, c[0x0][0x208] ;  /* 0x0000820000047ab9 */ /* 0x000fe40000000a00 */
[----:B--2---:R-:W2:Y:S04]  /*24610*/  LDG.E R9, desc[UR4][R2.64] ;  /* 0x0000000402097981 */ /* 0x004ea8000c1e1900 */
[----:B-----5:R-:W2:Y:S02]  /*24620*/  LDG.E R4, desc[UR4][R2.64+0x4] ;  /* 0x0000040402047981 */ /* 0x020ea4000c1e1900 */
[----:B--2---:R-:W-:-:S07]  /*24630*/  IMAD.IADD R4, R4, 0x1, -R9 ;  /* 0x0000000104047824 */ /* 0x004fce00078e0a09 */
.L_x_8437:
[----:B------:R-:W3:Y:S04]  /*24640*/  LDL.LU R0, [R1+0x9c] ;  /* 0x00009c0001007983 */ /* 0x000ee80000300800 */
[----:B--2---:R-:W2:Y:S01]  /*24650*/  LDL.LU R2, [R1+0x88] ;  /* 0x0000880001027983 */ /* 0x004ea20000300800 */
[----:B------:R-:W-:Y:S01]  /*24660*/  BSSY B1, `(.L_x_8438) ;  /* 0x0000039000017945 */ /* 0x000fe20003800000 */
[----:B-----5:R-:W-:Y:S02]  /*24670*/  SHF.R.S32.HI R20, RZ, 0x1f, R21 ;  /* 0x0000001fff147819 */ /* 0x020fe40000011415 */
[----:B---3--:R-:W-:Y:S02]  /*24680*/  SEL R24, R0, RZ, !P0 ;  /* 0x000000ff00187207 */ /* 0x008fe40004000000 */
[----:B--2---:R-:W-:Y:S01]  /*24690*/  SEL R27, R2, RZ, !P0 ;  /* 0x000000ff021b7207 */ /* 0x004fe20004000000 */
[----:B------:R-:W-:Y:S06]  /*246a0*/  @P3 BRA `(.L_x_8439) ;  /* 0x0000000000d03947 */ /* 0x000fec0003800000 */
[----:B------:R-:W2:Y:S01]  /*246b0*/  LDL R2, [R1+0x50] ;  /* 0x0000500001027983 */ /* 0x000ea20000100800 */
[----:B------:R-:W3:Y:S02]  /*246c0*/  LDC R31, c[0x0][0xbe8] ;  /* 0x0002fa00ff1f7b82 */ /* 0x000ee40000000800 */
[----:B---3--:R-:W-:Y:S01]  /*246d0*/  IMAD R0, R4, R31, RZ ;  /* 0x0000001f04007224 */ /* 0x008fe200078e02ff */
[----:B--2---:R-:W-:-:S04]  /*246e0*/  IADD3 R29, R2, -0x80, R10 ;  /* 0xffffff80021d7810 */ /* 0x004fc80007ffe00a */
[----:B------:R-:W-:-:S13]  /*246f0*/  ISETP.GE.AND P0, PT, R29, R0, PT ;  /* 0x000000001d00720c */ /* 0x000fda0003f06270 */
[----:B------:R-:W-:Y:S05]  /*24700*/  @P0 BRA `(.L_x_8439) ;  /* 0x0000000000b80947 */ /* 0x000fea0003800000 */
[----:B------:R-:W2:Y:S01]  /*24710*/  LDL R14, [R1+0x74] ;  /* 0x00007400010e7983 */ /* 0x000ea20000100800 */
[----:B------:R-:W-:Y:S01]  /*24720*/  IMAD.MOV.U32 R0, RZ, RZ, 0x9b8 ;  /* 0x000009b8ff007424 */ /* 0x000fe200078e00ff */
[----:B------:R-:W-:Y:S01]  /*24730*/  ISETP.GT.AND P3, PT, R120, 0x1, PT ;  /* 0x000000017800780c */ /* 0x000fe20003f64270 */
[----:B------:R-:W3:Y:S01]  /*24740*/  LDC.64 R32, c[0x0][0xba8] ;  /* 0x0002ea00ff207b82 */ /* 0x000ee20000000a00 */
[----:B------:R-:W4:Y:S01]  /*24750*/  LDL.LU R30, [R1+0xa0] ;  /* 0x0000a000011e7983 */ /* 0x000f220000300800 */
[----:B------:R-:W-:Y:S01]  /*24760*/  ISETP.NE.AND P0, PT, R31, 0x1, PT ;  /* 0x000000011f00780c */ /* 0x000fe20003f05270 */
[----:B------:R-:W-:Y:S01]  /*24770*/  IMAD.MOV.U32 R25, RZ, RZ, R29 ;  /* 0x000000ffff197224 */ /* 0x000fe200078e001d */
[----:B------:R-:W-:Y:S01]  /*24780*/  SEL R26, R0, 0x978, P3 ;  /* 0x00000978001a7807 */ /* 0x000fe20001800000 */
[----:B------:R-:W-:-:S03]  /*24790*/  ULDC.64 UR4, c[0x0][0x208] ;  /* 0x0000820000047ab9 */ /* 0x000fc60000000a00 */
[----:B------:R-:W5:Y:S08]  /*247a0*/  LDC.64 R10, c[0x0][R26+0x220] ;  /* 0x000088001a0a7b82 */ /* 0x000f700000000a00 */
[----:B------:R-:W2:Y:S08]  /*247b0*/  LDC.64 R2, c[0x0][R26+0x218] ;  /* 0x000086001a027b82 */ /* 0x000eb00000000a00 */
[----:B------:R-:W0:Y:S08]  /*247c0*/  LDC.64 R12, c[0x0][R26+0x228] ;  /* 0x00008a001a0c7b82 */ /* 0x000e300000000a00 */
[----:B------:R-:W1:Y:S08]  /*247d0*/  LDC.64 R8, c[0x0][R26+0x210] ;  /* 0x000084001a087b82 */ /* 0x000e700000000a00 */
[----:B------:R-:W0:Y:S08]  /*247e0*/  @P0 LDC R0, c[0x0][0xbec] ;  /* 0x0002fb00ff000b82 */ /* 0x000e300000000800 */
[----:B------:R-:W1:Y:S01]  /*247f0*/  @P0 LDC R37, c[0x0][0xbf0] ;  /* 0x0002fc00ff250b82 */ /* 0x000e620000000800 */
[----:B-----5:R-:W-:-:S07]  /*24800*/  IMAD R11, R11, R27, RZ ;  /* 0x0000001b0b0b7224 */ /* 0x020fce00078e02ff */
[----:B---3--:R-:W3:Y:S01]  /*24810*/  @!P3 LDC R32, c[0x0][0xb50] ;  /* 0x0002d400ff20bb82 */ /* 0x008ee20000000800 */
[----:B------:R-:W-:Y:S02]  /*24820*/  IMAD R11, R10, R24, R11 ;  /* 0x000000180a0b7224 */ /* 0x000fe400078e020b */
[----:B0-----:R-:W-:-:S05]  /*24830*/  @P0 IMAD.HI.U32 R0, R29, R0, RZ ;  /* 0x000000001d000227 */ /* 0x001fca00078e00ff */
[----:B------:R-:W0:Y:S01]  /*24840*/  @!P3 LDC R33, c[0x0][0xb54] ;  /* 0x0002d500ff21bb82 */ /* 0x000e220000000800 */
[----:B-1----:R-:W-:-:S05]  /*24850*/  @P0 SHF.R.U32.HI R25, RZ, R37, R0 ;  /* 0x00000025ff190219 */ /* 0x002fca0000011600 */
[----:B------:R-:W-:Y:S02]  /*24860*/  IMAD.MOV R0, RZ, RZ, -R25 ;  /* 0x000000ffff007224 */ /* 0x000fe400078e0a19 */
[-C--:B--2---:R-:W-:Y:S02]  /*24870*/  IMAD R35, R3, R14.reuse, RZ ;  /* 0x0000000e03237224 */ /* 0x084fe400078e02ff */
[----:B------:R-:W-:Y:S01]  /*24880*/  IMAD.WIDE.U32 R14, R2, R14, RZ ;  /* 0x0000000e020e7225 */ /* 0x000fe200078e00ff */
[----:B----4-:R-:W-:-:S03]  /*24890*/  SEL R37, R30, RZ, P3 ;  /* 0x000000ff1e257207 */ /* 0x010fc60001800000 */
        /* <DEDUP_REMOVED lines=17> */
[----:B---3--:R-:W-:Y:S01]  /*249b0*/  LEA R8, P0, R2, R32, 0x2 ;  /* 0x0000002002087211 */ /* 0x008fe200078010ff */
[----:B------:R-:W-:-:S03]  /*249c0*/  IMAD.MOV.U32 R3, RZ, RZ, -0x800000 ;  /* 0xff800000ff037424 */ /* 0x000fc600078e00ff */
[----:B0-----:R-:W-:-:S05]  /*249d0*/  LEA.HI.X R9, R2, R33, R0, 0x2, P0 ;  /* 0x0000002102097211 */ /* 0x001fca00000f1400 */
[----:B------:R2:W-:Y:S04]  /*249e0*/  STG.E desc[UR4][R8.64], R3 ;  /* 0x0000000308007986 */ /* 0x0005e8000c101904 */
.L_x_8439:
[----:B------:R-:W-:Y:S05]  /*249f0*/  BSYNC B1 ;  /* 0x0000000000017941 */ /* 0x000fea0003800000 */
.L_x_8438:
[----:B------:R-:W-:Y:S05]  /*24a00*/  @P2 BRA `(.L_x_8432) ;  /* 0x00000008002c2947 */ /* 0x000fea0003800000 */
[----:B------:R-:W3:Y:S01]  /*24a10*/  LDL.LU R12, [R1+0x74] ;  /* 0x00007400010c7983 */ /* 0x000ee20000300800 */
[----:B------:R-:W4:Y:S01]  /*24a20*/  LDC R25, c[0x0][0xbe8] ;  /* 0x0002fa00ff197b82 */ /* 0x000f220000000800 */
[--C-:B------:R-:W-:Y:S01]  /*24a30*/  SHF.R.S32.HI R13, RZ, 0x1f, R28.reuse ;  /* 0x0000001fff0d7819 */ /* 0x100fe2000001141c */
[----:B------:R-:W-:Y:S01]  /*24a40*/  ULDC.64 UR4, c[0x0][0xaa0] ;  /* 0x0002a80000047ab9 */ /* 0x000fe20000000a00 */
[----:B------:R-:W5:Y:S01]  /*24a50*/  LDL R26, [R1+0x50] ;  /* 0x00005000011a7983 */ /* 0x000f620000100800 */
[----:B------:R-:W-:Y:S01]  /*24a60*/  SHF.R.S32.HI R10, RZ, 0x1f, R28 ;  /* 0x0000001fff0a7819 */ /* 0x000fe2000001141c */
[----:B------:R-:W-:Y:S01]  /*24a70*/  IMAD R0, R20, UR4, RZ ;  /* 0x0000000414007c24 */ /* 0x000fe2000f8e02ff */
[-C--:B------:R-:W-:Y:S01]  /*24a80*/  LEA.HI R13, R13, R28.reuse, RZ, 0x3 ;  /* 0x0000001c0d0d7211 */ /* 0x080fe200078f18ff */
[----:B--2---:R-:W-:Y:S01]  /*24a90*/  IMAD.WIDE.U32 R2, R21, UR4, RZ ;  /* 0x0000000415027c25 */ /* 0x004fe2000f8e00ff */
        /* <DEDUP_REMOVED lines=9> */
[----:B----4-:R-:W-:-:S13]  /*24b30*/  ISETP.NE.AND P0, PT, R25, 0x1, PT ;  /* 0x000000011900780c */ /* 0x010fda0003f05270 */
[----:B------:R-:W2:Y:S08]  /*24b40*/  @P0 LDC R8, c[0x0][0xbec] ;  /* 0x0002fb00ff080b82 */ /* 0x000eb00000000800 */
[----:B------:R-:W4:Y:S01]  /*24b50*/  @P0 LDC R11, c[0x0][0xbf0] ;  /* 0x0002fc00ff0b0b82 */ /* 0x000f220000000800 */
[----:B---3--:R-:W-:-:S04]  /*24b60*/  IMAD.WIDE.U32 R2, R12, UR4, R2 ;  /* 0x000000040c027c25 */ /* 0x008fc8000f8e0002 */
[----:B-----5:R-:W-:Y:S02]  /*24b70*/  IMAD.IADD R13, R26, 0x1, R0 ;  /* 0x000000011a0d7824 */ /* 0x020fe400078e0200 */
[----:B------:R-:W-:Y:S01]  /*24b80*/  IMAD R3, R12, UR5, R3 ;  /* 0x000000050c037c24 */ /* 0x000fe2000f8e0203 */
[----:B------:R-:W-:Y:S01]  /*24b90*/  ULDC.64 UR4, c[0x0][0xae0] ;  /* 0x0002b80000047ab9 */ /* 0x000fe20000000a00 */
[----:B--2---:R-:W-:-:S04]  /*24ba0*/  @P0 IMAD.HI.U32 R0, R13, R8, RZ ;  /* 0x000000080d000227 */ /* 0x004fc800078e00ff */
[----:B------:R-:W-:Y:S01]  /*24bb0*/  IMAD.MOV.U32 R9, RZ, RZ, R13 ;  /* 0x000000ffff097224 */ /* 0x000fe200078e000d */
[----:B----4-:R-:W-:Y:S01]  /*24bc0*/  @P0 SHF.R.U32.HI R9, RZ, R11, R0 ;  /* 0x0000000bff090219 */ /* 0x010fe20000011600 */
        /* <DEDUP_REMOVED lines=22> */
[----:B------:R2:W3:Y:S04]  /*24d30*/  SHFL.IDX PT, R0, R3, RZ, 0x181f ;  /* 0x00181fff03007589 */ /* 0x0004e800000e0000 */
[----:B------:R2:W4:Y:S02]  /*24d40*/  SHFL.IDX PT, R14, R2, RZ, 0x181f ;  /* 0x00181fff020e7589 */ /* 0x00052400000e0000 */
.L_x_8701:
[----:B------:R-:W-:Y:S01]  /*24d50*/  IMAD R25, R4, R25, RZ ;  /* 0x0000001904197224 */ /* 0x000fe200078e02ff */
[----:B------:R-:W-:Y:S01]  /*24d60*/  BSSY B1, `(.L_x_8441) ;  /* 0x0000012000017945 */ /* 0x000fe20003800000 */
[----:B------:R-:W-:-:S05]  /*24d70*/  IMAD.IADD R8, R10, 0x1, R26 ;  /* 0x000000010a087824 */ /* 0x000fca00078e021a */
[----:B------:R-:W-:-:S13]  /*24d80*/  ISETP.GE.AND P0, PT, R8, R25, PT ;  /* 0x000000190800720c */ /* 0x000fda0003f06270 */
[----:B------:R-:W-:Y:S05]  /*24d90*/  @P0 BRA `(.L_x_8442) ;  /* 0x0000000000380947 */ /* 0x000fea0003800000 */
[----:B------:R-:W5:Y:S01]  /*24da0*/  LDL R13, [R1+0x6c] ;  /* 0x00006c00010d7983 */ /* 0x000f620000100800 */
[----:B------:R-:W-:-:S03]  /*24db0*/  ULDC UR4, c[0x0][0xac8] ;  /* 0x0002b20000047ab9 */ /* 0x000fc60000000800 */
[----:B------:R-:W2:Y:S04]  /*24dc0*/  LDL R9, [R1+0x8c] ;  /* 0x00008c0001097983 */ /* 0x000ea80000100800 */
[----:B------:R-:W3:Y:S04]  /*24dd0*/  LDL R20, [R1+0xc4] ;  /* 0x0000c40001147983 */ /* 0x000ee80000100800 */
[----:B------:R-:W3:Y:S01]  /*24de0*/  LDL R12, [R1+0xc0] ;  /* 0x0000c000010c7983 */ /* 0x000ee20000100800 */
[----:B------:R-:W-:Y:S01]  /*24df0*/  ULDC.64 UR6, c[0x0][0x208] ;  /* 0x0000820000067ab9 */ /* 0x000fe20000000a00 */
[----:B-----5:R-:W-:-:S02]  /*24e00*/  ISETP.GE.AND P2, PT, R13, UR4, PT ;  /* 0x000000040d007c0c */ /* 0x020fc4000bf46270 */
[----:B--2---:R-:W-:-:S11]  /*24e10*/  ISETP.GE.AND P3, PT, R9, UR4, PT ;  /* 0x0000000409007c0c */ /* 0x004fd6000bf66270 */
[-C--:B----4-:R-:W-:Y:S02]  /*24e20*/  @!P2 LEA R10, P0, R13, R14.reuse, 0x1 ;  /* 0x0000000e0d0aa211 */ /* 0x090fe400078008ff */
[----:B------:R-:W-:Y:S02]  /*24e30*/  @!P3 LEA R14, P1, R9, R14, 0x1 ;  /* 0x0000000e090eb211 */ /* 0x000fe400078208ff */
[-C--:B---3--:R-:W-:Y:S02]  /*24e40*/  @!P2 LEA.HI.X R11, R13, R0.reuse, R20, 0x1, P0 ;  /* 0x000000000d0ba211 */ /* 0x088fe400000f0c14 */
[----:B------:R-:W-:-:S03]  /*24e50*/  @!P3 LEA.HI.X R15, R9, R0, R12, 0x1, P1 ;  /* 0x00000000090fb211 */ /* 0x000fc600008f0c0c */
[----:B------:R2:W-:Y:S04]  /*24e60*/  @!P2 ST.E.128 desc[UR6][R10.64], RZ ;  /* 0x000000ff0a00a985 */ /* 0x0005e8000c101d06 */
[----:B------:R2:W-:Y:S02]  /*24e70*/  @!P3 ST.E.128 desc[UR6][R14.64], RZ ;  /* 0x000000ff0e00b985 */ /* 0x0005e4000c101d06 */
.L_x_8442:
[----:B------:R-:W-:Y:S05]  /*24e80*/  BSYNC B1 ;  /* 0x0000000000017941 */ /* 0x000fea0003800000 */
.L_x_8441:
[----:B------:R-:W-:-:S03]  /*24e90*/  UMOV UR4, 0xffffffff ;  /* 0xffffffff00047882 */ /* 0x000fc60000000000 */
[----:B------:R-:W-:Y:S05]  /*24ea0*/  BRA.DIV UR4, `(.L_x_8443) ;  /* 0x000000ba041c7947 */ /* 0x000fea000b800000 */
[----:B---3--:R3:W0:Y:S04]  /*24eb0*/  SHFL.IDX PT, R0, R3, 0x1, 0x181f ;  /* 0x00381f0003007f89 */ /* 0x00862800000e0000 */
[----:B--2-4-:R3:W2:Y:S02]  /*24ec0*/  SHFL.IDX PT, R14, R2, 0x1, 0x181f ;  /* 0x00381f00020e7f89 */ /* 0x0146a400000e0000 */
.L_x_8705:
[----:B------:R-:W-:Y:S01]  /*24ed0*/  VIADD R4, R8, 0x20 ;  /* 0x0000002008047836 */ /* 0x000fe20000000000 */
[----:B------:R-:W-:Y:S04]  /*24ee0*/  BSSY B1, `(.L_x_8444) ;  /* 0x0000011000017945 */ /* 0x000fe80003800000 */
[----:B------:R-:W-:-:S13]  /*24ef0*/  ISETP.GE.AND P0, PT, R4, R25, PT ;  /* 0x000000190400720c */ /* 0x000fda0003f06270 */
[----:B------:R-:W-:Y:S05]  /*24f00*/  @P0 BRA `(.L_x_8445) ;  /* 0x0000000000380947 */ /* 0x000fea0003800000 */
[----:B------:R-:W4:Y:S01]  /*24f10*/  LDL R13, [R1+0x6c] ;  /* 0x00006c00010d7983 */ /* 0x000f220000100800 */
[----:B------:R-:W-:-:S03]  /*24f20*/  ULDC UR4, c[0x0][0xac8] ;  /* 0x0002b20000047ab9 */ /* 0x000fc60000000800 */
[----:B------:R-:W5:Y:S04]  /*24f30*/  LDL R9, [R1+0x8c] ;  /* 0x00008c0001097983 */ /* 0x000f680000100800 */
[----:B------:R-:W0:Y:S04]  /*24f40*/  LDL R20, [R1+0xc4] ;  /* 0x0000c40001147983 */ /* 0x000e280000100800 */
[----:B------:R-:W3:Y:S01]  /*24f50*/  LDL R12, [R1+0xc0] ;  /* 0x0000c000010c7983 */ /* 0x000ee20000100800 */
[----:B------:R-:W-:Y:S01]  /*24f60*/  ULDC.64 UR6, c[0x0][0x208] ;  /* 0x0000820000067ab9 */ /* 0x000fe20000000a00 */
[----:B----4-:R-:W-:-:S02]  /*24f70*/  ISETP.GE.AND P2, PT, R13, UR4, PT ;  /* 0x000000040d007c0c */ /* 0x010fc4000bf46270 */
[----:B-----5:R-:W-:-:S11]  /*24f80*/  ISETP.GE.AND P3, PT, R9, UR4, PT ;  /* 0x0000000409007c0c */ /* 0x020fd6000bf66270 */
[-C--:B--2---:R-:W-:Y:S02]  /*24f90*/  @!P2 LEA R10, P0, R13, R14.reuse, 0x1 ;  /* 0x0000000e0d0aa211 */ /* 0x084fe400078008ff */
[----:B------:R-:W-:Y:S02]  /*24fa0*/  @!P3 LEA R14, P1, R9, R14, 0x1 ;  /* 0x0000000e090eb211 */ /* 0x000fe400078208ff */
[-C--:B0-----:R-:W-:Y:S02]  /*24fb0*/  @!P2 LEA.HI.X R11, R13, R0.reuse, R20, 0x1, P0 ;  /* 0x000000000d0ba211 */ /* 0x081fe400000f0c14 */
[----:B---3--:R-:W-:-:S03]  /*24fc0*/  @!P3 LEA.HI.X R15, R9, R0, R12, 0x1, P1 ;  /* 0x00000000090fb211 */ /* 0x008fc600008f0c0c */
[----:B------:R4:W-:Y:S04]  /*24fd0*/  @!P2 ST.E.128 desc[UR6][R10.64], RZ ;  /* 0x000000ff0a00a985 */ /* 0x0009e8000c101d06 */
[----:B------:R4:W-:Y:S02]  /*24fe0*/  @!P3 ST.E.128 desc[UR6][R14.64], RZ ;  /* 0x000000ff0e00b985 */ /* 0x0009e4000c101d06 */
.L_x_8445:
[----:B------:R-:W-:Y:S05]  /*24ff0*/  BSYNC B1 ;  /* 0x0000000000017941 */ /* 0x000fea0003800000 */
.L_x_8444:
[----:B------:R-:W-:-:S03]  /*25000*/  UMOV UR4, 0xffffffff ;  /* 0xffffffff00047882 */ /* 0x000fc60000000000 */
[----:B------:R-:W-:Y:S05]  /*25010*/  BRA.DIV UR4, `(.L_x_8446) ;  /* 0x000000ba04087947 */ /* 0x000fea000b800000 */
[----:B0-----:R0:W0:Y:S04]  /*25020*/  SHFL.IDX PT, R0, R3, 0x2, 0x181f ;  /* 0x00581f0003007f89 */ /* 0x00102800000e0000 */
[----:B--2-4-:R2:W4:Y:S02]  /*25030*/  SHFL.IDX PT, R14, R2, 0x2, 0x181f ;  /* 0x00581f00020e7f89 */ /* 0x01452400000e0000 */
.L_x_8709:
[----:B------:R-:W-:Y:S01]  /*25040*/  VIADD R4, R8, 0x40 ;  /* 0x0000004008047836 */ /* 0x000fe20000000000 */
[----:B------:R-:W-:Y:S04]  /*25050*/  BSSY B1, `(.L_x_8447) ;  /* 0x0000011000017945 */ /* 0x000fe80003800000 */
[----:B------:R-:W-:-:S13]  /*25060*/  ISETP.GE.AND P0, PT, R4, R25, PT ;  /* 0x000000190400720c */ /* 0x000fda0003f06270 */
[----:B------:R-:W-:Y:S05]  /*25070*/  @P0 BRA `(.L_x_8448) ;  /* 0x0000000000380947 */ /* 0x000fea0003800000 */
[----:B------:R-:W5:Y:S01]  /*25080*/  LDL R13, [R1+0x6c] ;  /* 0x00006c00010d7983 */ /* 0x000f620000100800 */
[----:B------:R-:W-:-:S03]  /*25090*/  ULDC UR4, c[0x0][0xac8] ;  /* 0x0002b20000047ab9 */ /* 0x000fc60000000800 */
[----:B------:R-:W2:Y:S04]  /*250a0*/  LDL R9, [R1+0x8c] ;  /* 0x00008c0001097983 */ /* 0x000ea80000100800 */
[----:B------:R-:W0:Y:S04]  /*250b0*/  LDL R20, [R1+0xc4] ;  /* 0x0000c40001147983 */ /* 0x000e280000100800 */
[----:B------:R-:W3:Y:S01]  /*250c0*/  LDL R12, [R1+0xc0] ;  /* 0x0000c000010c7983 */ /* 0x000ee20000100800 */
[----:B------:R-:W-:Y:S01]  /*250d0*/  ULDC.64 UR6, c[0x0][0x208] ;  /* 0x0000820000067ab9 */ /* 0x000fe20000000a00 */
[----:B-----5:R-:W-:-:S02]  /*250e0*/  ISETP.GE.AND P2, PT, R13, UR4, PT ;  /* 0x000000040d007c0c */ /* 0x020fc4000bf46270 */
[----:B--2---:R-:W-:-:S11]  /*250f0*/  ISETP.GE.AND P3, PT, R9, UR4, PT ;  /* 0x0000000409007c0c */ /* 0x004fd6000bf66270 */
[-C--:B----4-:R-:W-:Y:S02]  /*25100*/  @!P2 LEA R10, P0, R13, R14.reuse, 0x1 ;  /* 0x0000000e0d0aa211 */ /* 0x090fe400078008ff */
[----:B------:R-:W-:Y:S02]  /*25110*/  @!P3 LEA R14, P1, R9, R14, 0x1 ;  /* 0x0000000e090eb211 */ /* 0x000fe400078208ff */
[-C--:B0-----:R-:W-:Y:S02]  /*25120*/  @!P2 LEA.HI.X R11, R13, R0.reuse, R20, 0x1, P0 ;  /* 0x000000000d0ba211 */ /* 0x081fe400000f0c14 */
[----:B---3--:R-:W-:-:S03]  /*25130*/  @!P3 LEA.HI.X R15, R9, R0, R12, 0x1, P1 ;  /* 0x00000000090fb211 */ /* 0x008fc600008f0c0c */
[----:B------:R0:W-:Y:S04]  /*25140*/  @!P2 ST.E.128 desc[UR6][R10.64], RZ ;  /* 0x000000ff0a00a985 */ /* 0x0001e8000c101d06 */
[----:B------:R0:W-:Y:S02]  /*25150*/  @!P3 ST.E.128 desc[UR6][R14.64], RZ ;  /* 0x000000ff0e00b985 */ /* 0x0001e4000c101d06 */
.L_x_8448:
[----:B------:R-:W-:Y:S05]  /*25160*/  BSYNC B1 ;  /* 0x0000000000017941 */ /* 0x000fea0003800000 */
.L_x_8447:
[----:B------:R-:W-:-:S03]  /*25170*/  UMOV UR4, 0xffffffff ;  /* 0xffffffff00047882 */ /* 0x000fc60000000000 */
[----:B------:R-:W-:Y:S05]  /*25180*/  BRA.DIV UR4, `(.L_x_8449) ;  /* 0x000000b604f47947 */ /* 0x000fea000b800000 */
[----:B0-----:R0:W0:Y:S04]  /*25190*/  SHFL.IDX PT, R0, R3, 0x3, 0x181f ;  /* 0x00781f0003007f89 */ /* 0x00102800000e0000 */
[----:B----4-:R4:W0:Y:S02]  /*251a0*/  SHFL.IDX PT, R14, R2, 0x3, 0x181f ;  /* 0x00781f00020e7f89 */ /* 0x01082400000e0000 */
.L_x_8713:
[----:B--234-:R-:W-:-:S05]  /*251b0*/  VIADD R2, R8, 0x60 ;  /* 0x0000006008027836 */ /* 0x01cfca0000000000 */
[----:B------:R-:W-:-:S13]  /*251c0*/  ISETP.GE.AND P0, PT, R2, R25, PT ;  /* 0x000000190200720c */ /* 0x000fda0003f06270 */
[----:B------:R-:W-:Y:S05]  /*251d0*/  @P0 BRA `(.L_x_8432) ;  /* 0x0000000000380947 */ /* 0x000fea0003800000 */
[----:B------:R-:W2:Y:S01]  /*251e0*/  LDL R10, [R1+0x6c] ;  /* 0x00006c00010a7983 */ /* 0x000ea20000100800 */
[----:B------:R-:W-:-:S03]  /*251f0*/  ULDC UR4, c[0x0][0xac8] ;  /* 0x0002b20000047ab9 */ /* 0x000fc60000000800 */
[----:B------:R-:W3:Y:S04]  /*25200*/  LDL R4, [R1+0x8c] ;  /* 0x00008c0001047983 */ /* 0x000ee80000100800 */
[----:B------:R-:W4:Y:S04]  /*25210*/  LDL R11, [R1+0xc4] ;  /* 0x0000c400010b7983 */ /* 0x000f280000100800 */
[----:B------:R-:W5:Y:S01]  /*25220*/  LDL R9, [R1+0xc0] ;  /* 0x0000c00001097983 */ /* 0x000f620000100800 */
[----:B------:R-:W-:Y:S01]  /*25230*/  ULDC.64 UR6, c[0x0][0x208] ;  /* 0x0000820000067ab9 */ /* 0x000fe20000000a00 */
[----:B--2---:R-:W-:-:S02]  /*25240*/  ISETP.GE.AND P2, PT, R10, UR4, PT ;  /* 0x000000040a007c0c */ /* 0x004fc4000bf46270 */
[----:B---3--:R-:W-:-:S11]  /*25250*/  ISETP.GE.AND P3, PT, R4, UR4, PT ;  /* 0x0000000404007c0c */ /* 0x008fd6000bf66270 */
[-C--:B0-----:R-:W-:Y:S02]  /*25260*/  @!P2 LEA R2, P0, R10, R14.reuse, 0x1 ;  /* 0x0000000e0a02a211 */ /* 0x081fe400078008ff */
[----:B------:R-:W-:Y:S02]  /*25270*/  @!P3 LEA R14, P1, R4, R14, 0x1 ;  /* 0x0000000e040eb211 */ /* 0x000fe400078208ff */
[-C--:B----4-:R-:W-:Y:S02]  /*25280*/  @!P2 LEA.HI.X R3, R10, R0.reuse, R11, 0x1, P0 ;  /* 0x000000000a03a211 */ /* 0x090fe400000f0c0b */
[----:B-----5:R-:W-:-:S03]  /*25290*/  @!P3 LEA.HI.X R15, R4, R0, R9, 0x1, P1 ;  /* 0x00000000040fb211 */ /* 0x020fc600008f0c09 */
[----:B------:R0:W-:Y:S04]  /*252a0*/  @!P2 ST.E.128 desc[UR6][R2.64], RZ ;  /* 0x000000ff0200a985 */ /* 0x0001e8000c101d06 */
[----:B------:R0:W-:Y:S02]  /*252b0*/  @!P3 ST.E.128 desc[UR6][R14.64], RZ ;  /* 0x000000ff0e00b985 */ /* 0x0001e4000c101d06 */
.L_x_8432:
[----:B------:R-:W-:Y:S05]  /*252c0*/  BSYNC B0 ;  /* 0x0000000000007941 */ /* 0x000fea0003800000 */
.L_x_8417:
[----:B------:R-:W-:Y:S02]  /*252d0*/  ULDC UR4, c[0x0][0xc3c] ;  /* 0x00030f0000047ab9 */ /* 0x000fe40000000800 */
[----:B------:R-:W-:-:S13]  /*252e0*/  ISETP.GE.AND P0, PT, R7, UR4, PT ;  /* 0x0000000407007c0c */ /* 0x000fda000bf06270 */
[----:B------:R-:W-:Y:S05]  /*252f0*/  @!P0 BRA `(.L_x_8450) ;  /* 0xfffffdbc00dc8947 */ /* 0x000fea000383ffff */
[----:B------:R-:W-:Y:S05]  /*25300*/  BRA `(.L_x_8251) ;  /* 0x0000008000947947 */ /* 0x000fea0003800000 */
.L_x_8249:
        /* <DEDUP_REMOVED lines=20> */
.L_x_8451:
[----:B------:R-:W1:Y:S01]  /*25450*/  S2R R0, SR_TID.X ;  /* 0x0000000000007919 */ /* 0x000e620000002100 */
[----:B------:R-:W-:Y:S01]  /*25460*/  ULDC UR4, c[0x0][0xc3c] ;  /* 0x00030f0000047ab9 */ /* 0x000fe20000000800 */
[----:B------:R-:W-:Y:S01]  /*25470*/  ULDC.64 UR6, c[0x0][0x208] ;  /* 0x0000820000067ab9 */ /* 0x000fe20000000a00 */
        /* <DEDUP_REMOVED lines=42> */
.L_x_8455:
        /* <DEDUP_REMOVED lines=40> */
.L_x_8453:
        /* <DEDUP_REMOVED lines=12> */
.L_x_8456:
        /* <DEDUP_REMOVED lines=63> */
.L_x_8457:
[----:B-1-3--:R-:W0:Y:S01]  /*25e50*/  LDC.64 R2, c[0x0][0xc90] ;  /* 0x00032400ff027b82 */ /* 0x00ae220000000a00 */
        /* <DEDUP_REMOVED lines=61> */
.L_x_8458:
[----:B01----:R-:W-:-:S05]  /*26230*/  LOP3.LUT R3, RZ, R2, RZ, 0x33, !PT ;  /* 0x00000002ff037212 */ /* 0x003fca00078e33ff */
[----:B------:R-:W-:-:S05]  /*26240*/  IMAD.IADD R2, R4, 0x1, R3 ;  /* 0x0000000104027824 */ /* 0x000fca00078e0203 */
[----:B------:R1:W-:Y:S01]  /*26250*/  STL [R1+0x4], R2 ;  /* 0x0000040201007387 */ /* 0x0003e20000100800 */
[----:B------:R-:W-:Y:S05]  /*26260*/  BRA `(.L_x_8459) ;  /* 0x0000000000107947 */ /* 0x000fea0003800000 */
.L_x_8454:
[----:B------:R-:W-:Y:S01]  /*26270*/  IMAD.U32 R2, RZ, RZ, UR6 ;  /* 0x00000006ff027e24 */ /* 0x000fe2000f8e00ff */
[----:B------:R0:W-:Y:S04]  /*26280*/  STL [R1+0x4], RZ ;  /* 0x000004ff01007387 */ /* 0x0001e80000100800 */
[----:B------:R0:W-:Y:S04]  /*26290*/  STL [R1+0x8], RZ ;  /* 0x000008ff01007387 */ /* 0x0001e80000100800 */
[----:B------:R0:W-:Y:S02]  /*262a0*/  STL [R1], R2 ;  /* 0x0000000201007387 */ /* 0x0001e40000100800 */
.L_x_8459:
        /* <DEDUP_REMOVED lines=10> */
.L_x_8452:
        /* <DEDUP_REMOVED lines=19> */
[C---:B---3--:R-:W-:Y:S01]  /*26480*/  IMAD.SHL.U32 R0, R12.reuse, 0x10, RZ ;  /* 0x000000100c007824 */ /* 0x048fe200078e00ff */
[C---:B------:R-:W-:Y:S01]  /*26490*/  LOP3.LUT P0, RZ, R12.reuse, 0x4, RZ, 0xc0, !PT ;  /* 0x000000040cff7812 */ /* 0x040fe2000780c0ff */
[C---:B------:R-:W-:Y:S02]  /*264a0*/  IMAD.SHL.U32 R3, R12.reuse, 0x2, RZ ;  /* 0x000000020c037824 */ /* 0x040fe400078e00ff */
[----:B-1----:R-:W-:Y:S01]  /*264b0*/  IMAD.SHL.U32 R4, R12, 0x20, RZ ;  /* 0x000000200c047824 */ /* 0x002fe200078e00ff */
[----:B0-----:R-:W-:Y:S01]  /*264c0*/  LOP3.LUT R2, R0, 0x3f0, RZ, 0xc0, !PT ;  /* 0x000003f000027812 */ /* 0x001fe200078ec0ff */
[----:B------:R-:W-:-:S03]  /*264d0*/  IMAD.SHL.U32 R9, R12, 0x4, RZ ;  /* 0x000000040c097824 */ /* 0x000fc600078e00ff */
[----:B------:R-:W-:Y:S01]  /*264e0*/  LOP3.LUT R3, R2, 0x70, R3, 0x78, !PT ;  /* 0x0000007002037812 */ /* 0x000fe200078e7803 */
[----:B------:R-:W-:Y:S01]  /*264f0*/  IMAD.SHL.U32 R2, R11, 0x10, RZ ;  /* 0x000000100b027824 */ /* 0x000fe200078e00ff */
[----:B------:R-:W-:-:S04]  /*26500*/  LOP3.LUT R6, R4, 0x80, RZ, 0xc0, !PT ;  /* 0x0000008004067812 */ /* 0x000fc800078ec0ff */
[----:B------:R-:W-:Y:S02]  /*26510*/  LOP3.LUT R5, R2, 0x600, RZ, 0xc0, !PT ;  /* 0x0000060002057812 */ /* 0x000fe400078ec0ff */
[----:B------:R-:W-:Y:S01]  /*26520*/  LOP3.LUT R3, R3, 0x400, R2, 0xf8, !PT ;  /* 0x0000040003037812 */ /* 0x000fe200078ef802 */
[----:B------:R-:W-:Y:S01]  /*26530*/  IMAD.SHL.U32 R2, R12, 0x80, RZ ;  /* 0x000000800c027824 */ /* 0x000fe200078e00ff */
[----:B------:R-:W-:Y:S02]  /*26540*/  LOP3.LUT R5, R5, 0x60, R4, 0xf8, !PT ;  /* 0x0000006005057812 */ /* 0x000fe400078ef804 */
[----:B------:R-:W-:Y:S01]  /*26550*/  LOP3.LUT R6, R6, 0x10, R12, 0xf8, !PT ;  /* 0x0000001006067812 */ /* 0x000fe200078ef80c */
[----:B------:R-:W-:Y:S01]  /*26560*/  IMAD.IADD R3, R18, 0x1, R3 ;  /* 0x0000000112037824 */ /* 0x000fe200078e0203 */
[----:B------:R-:W-:Y:S02]  /*26570*/  LOP3.LUT R7, R5, 0x100, R4, 0xf8, !PT ;  /* 0x0000010005077812 */ /* 0x000fe400078ef804 */
[----:B------:R-:W-:-:S02]  /*26580*/  SHF.R.U32.HI R5, RZ, 0x1, R12 ;  /* 0x00000001ff057819 */ /* 0x000fc4000001160c */
[----:B------:R-:W-:Y:S02]  /*26590*/  LOP3.LUT R4, R2, 0x380, RZ, 0xc0, !PT ;  /* 0x0000038002047812 */ /* 0x000fe400078ec0ff */
[----:B------:R-:W-:Y:S02]  /*265a0*/  LOP3.LUT R6, R6, 0x10, R9, 0x78, !PT ;  /* 0x0000001006067812 */ /* 0x000fe400078e7809 */
[----:B------:R-:W-:Y:S02]  /*265b0*/  LOP3.LUT R5, R4, 0x30, R5, 0xf8, !PT ;  /* 0x0000003004057812 */ /* 0x000fe400078ef805 */
[----:B------:R-:W-:Y:S02]  /*265c0*/  LOP3.LUT R8, R7, R6, RZ, 0xfc, !PT ;  /* 0x0000000607087212 */ /* 0x000fe400078efcff */
[----:B------:R-:W-:Y:S02]  /*265d0*/  LOP3.LUT R5, R5, 0x70, R0, 0x78, !PT ;  /* 0x0000007005057812 */ /* 0x000fe400078e7800 */
[----:B------:R-:W-:Y:S01]  /*265e0*/  SHF.R.U32.HI R4, RZ, 0x3, R11 ;  /* 0x00000003ff047819 */ /* 0x000fe2000001160b */
[----:B------:R-:W-:Y:S01]  /*265f0*/  STL [R1+0x10], R8 ;  /* 0x0000100801007387 */ /* 0x000fe20000100800 */
[----:B------:R-:W-:-:S02]  /*26600*/  LOP3.LUT R10, R5, 0xc00, R2, 0xf8, !PT ;  /* 0x00000c00050a7812 */ /* 0x000fc400078ef802 */
[----:B------:R-:W-:Y:S01]  /*26610*/  LOP3.LUT R0, R4, 0x70, R0, 0xf8, !PT ;  /* 0x0000007004007812 */ /* 0x000fe200078ef800 */
[----:B------:R-:W-:Y:S02]  /*26620*/  IMAD.MOV.U32 R0, RZ, RZ, 0x1 ;  /* 0x00000001ff007424 */ /* 0x000fe400078e00ff */
[C---:B------:R-:W-:Y:S01]  /*26630*/  VIADD R2, R10.reuse, 0x40 ;  /* 0x000000400a027836 */ /* 0x040fe20000000000 */
[----:B------:R-:W-:Y:S01]  /*26640*/  STL [R1+0x14], R10 ;  /* 0x0000140a01007387 */ /* 0x000fe20000100800 */
[----:B------:R-:W-:-:S03]  /*26650*/  @P0 VIADD R2, R10, 0xffffffc0 ;  /* 0xffffffc00a020836 */ /* 0x000fc60000000000 */
        /* <DEDUP_REMOVED lines=19> */
.L_x_8566:
[----:B-1----:R-:W2:Y:S01]  /*26790*/  LDL R0, [R1+0xc] ;  /* 0x00000c0001007983 */ /* 0x002ea20000100800 */
[----:B------:R-:W2:Y:S01]  /*267a0*/  LDC.64 R2, c[0x0][0xc88] ;  /* 0x00032200ff027b82 */ /* 0x000ea20000000a00 */
[----:B------:R-:W-:Y:S01]  /*267b0*/  ULDC.64 UR4, c[0x0][0x208] ;  /* 0x0000820000047ab9 */ /* 0x000fe20000000a00 */
[----:B--2---:R-:W-:-:S05]  /*267c0*/  IMAD.WIDE R2, R0, 0x4, R2 ;  /* 0x0000000400027825 */ /* 0x004fca00078e0202 */
[----:B------:R-:W2:Y:S01]  /*267d0*/  LDG.E R19, desc[UR4][R2.64] ;  /* 0x0000000402137981 */ /* 0x000ea2000c1e1900 */
[----:B------:R-:W-:Y:S05]  /*267e0*/  YIELD ;  /* 0x0000000000007946 */ /* 0x000fea0003800000 */
[----:B------:R-:W-:Y:S01]  /*267f0*/  ULDC.64 UR4, c[0x0][0xa28] ;  /* 0x00028a0000047ab9 */ /* 0x000fe20000000a00 */
[----:B------:R-:W-:Y:S01]  /*26800*/  IMAD.MOV.U32 R0, RZ, RZ, RZ ;  /* 0x000000ffff007224 */ /* 0x000fe200078e00ff */
[----:B------:R-:W-:Y:S01]  /*26810*/  ISETP.NE.U32.AND P0, PT, RZ, UR4, PT ;  /* 0x00000004ff007c0c */ /* 0x000fe2000bf05070 */
[----:B------:R-:W-:Y:S01]  /*26820*/  ULDC.64 UR12, c[0x0][0x208] ;  /* 0x00008200000c7ab9 */ /* 0x000fe20000000a00 */
[----:B------:R-:W-:Y:S01]  /*26830*/  IMAD.MOV.U32 R8, RZ, RZ, RZ ;  /* 0x000000ffff087224 */ /* 0x000fe200078e00ff */
[----:B------:R-:W-:Y:S01]  /*26840*/  ULDC.64 UR10, c[0x0][0xa18] ;  /* 0x00028600000a7ab9 */ /* 0x000fe20000000a00 */
[----:B------:R-:W-:Y:S01]  /*26850*/  ISETP.NE.AND.EX P0, PT, RZ, UR5, PT, P0 ;  /* 0x00000005ff007c0c */ /* 0x000fe2000bf05300 */
[----:B------:R-:W-:Y:S01]  /*26860*/  ULDC.64 UR8, c[0x0][0xa10] ;  /* 0x0002840000087ab9 */ /* 0x000fe20000000a00 */
[----:B------:R-:W-:Y:S01]  /*26870*/  ULDC.64 UR6, c[0x0][0xa08] ;  /* 0x0002820000067ab9 */ /* 0x000fe20000000a00 */
[----:B0-2---:R-:W-:Y:S01]  /*26880*/  SHF.R.S32.HI R4, RZ, 0x1f, R19 ;  /* 0x0000001fff047819 */ /* 0x005fe20000011413 */
[----:B------:R-:W-:-:S09]  /*26890*/  IMAD.SHL.U32 R15, R19, 0x4, RZ ;  /* 0x00000004130f7824 */ /* 0x000fd200078e00ff */
        /* <DEDUP_REMOVED lines=26> */
[----:B------:R-:W-:Y:S01]  /*26a40*/  ULDC.64 UR4, c[0x0][0x418] ;  /* 0x0001060000047ab9 */ /* 0x000fe20000000a00 */
[----:B------:R-:W-:Y:S01]  /*26a50*/  IADD3.X R7, R14, UR7, RZ, P5, !PT ;  /* 0x000000070e077c10 */ /* 0x000fe2000affe4ff */
[----:B--2---:R0:W-:Y:S01]  /*26a60*/  STL [R1+0x5c], R8 ;  /* 0x00005c0801007387 */ /* 0x0041e20000100800 */
[----:B------:R-:W-:-:S03]  /*26a70*/  UISETP.NE.U32.AND UP0, UPT, UR4, URZ, UPT ;  /* 0x0000003f0400728c */ /* 0x000fc6000bf05070 */
[----:B------:R-:W-:Y:S01]  /*26a80*/  ULDC UR4, c[0x0][0x424] ;  /* 0x0001090000047ab9 */ /* 0x000fe20000000800 */
[----:B------:R1:W5:Y:S04]  /*26a90*/  @P0 LDG.E R11, desc[UR12][R6.64] ;  /* 0x0000000c060b0981 */ /* 0x000368000c1e1900 */
[----:B------:R1:W5:Y:S01]  /*26aa0*/  @P1 LDG.E R10, desc[UR12][R4.64] ;  /* 0x0000000c040a1981 */ /* 0x000362000c1e1900 */
[----:B0-----:R-:W-:-:S04]  /*26ab0*/  @P3 IADD3 R8, P4, R15, UR10, RZ ;  /* 0x0000000a0f083c10 */ /* 0x001fc8000ff9e0ff */
[----:B------:R-:W-:-:S05]  /*26ac0*/  @P3 IADD3.X R9, R14, UR11, RZ, P4, !PT ;  /* 0x0000000b0e093c10 */ /* 0x000fca000a7fe4ff */
[----:B------:R-:W2:Y:S01]  /*26ad0*/  @P3 LDG.E R12, desc[UR12][R8.64] ;  /* 0x0000000c080c3981 */ /* 0x000ea2000c1e1900 */
[----:B------:R-:W-:-:S03]  /*26ae0*/  UISETP.NE.AND.EX UP0, UPT, UR5, URZ, UPT, UP0 ;  /* 0x0000003f0500728c */ /* 0x000fc6000bf05300 */
[----:B------:R-:W-:Y:S01]  /*26af0*/  ULDC UR5, c[0x0][0x2f0] ;  /* 0x0000bc0000057ab9 */ /* 0x000fe20000000800 */
[----:B------:R-:W-:-:S04]  /*26b00*/  USEL UR4, UR4, 0x1, UP0 ;  /* 0x0000000104047887 */ /* 0x000fc80008000000 */
[----:B------:R-:W-:Y:S01]  /*26b10*/  UIMAD UR4, UR4, UR5, URZ ;  /* 0x00000005040472a4 */ /* 0x000fe2000f8e023f */
[----:B--2---:R1:W-:Y:S04]  /*26b20*/  STL [R1+0x60], R12 ;  /* 0x0000600c01007387 */ /* 0x0043e80000100800 */
[----:B------:R1:W5:Y:S01]  /*26b30*/  LDL R13, [R1+0x60] ;  /* 0x00006000010d7983 */ /* 0x0003620000100800 */
[----:B------:R-:W-:Y:S01]  /*26b40*/  ULDC UR5, c[0x0][0x348] ;  /* 0x0000d20000057ab9 */ /* 0x000fe20000000800 */
[----:B------:R-:W-:Y:S02]  /*26b50*/  IMAD.U32 R8, RZ, RZ, UR4 ;  /* 0x00000004ff087e24 */ /* 0x000fe4000f8e00ff */
[----:B------:R-:W-:Y:S01]  /*26b60*/  IMAD.U32 R9, RZ, RZ, UR5 ;  /* 0x00000005ff097e24 */ /* 0x000fe2000f8e00ff */
[----:B------:R-:W-:Y:S06]  /*26b70*/  @P3 BRA `(.L_x_8461) ;  /* 0x0000000000183947 */ /* 0x000fec0003800000 */
[----:B------:R-:W-:Y:S05]  /*26b80*/  @!P2 BRA `(.L_x_8461) ;  /* 0x000000000014a947 */ /* 0x000fea0003800000 */
[----:B------:R-:W-:Y:S02]  /*26b90*/  ULDC.64 UR4, c[0x0][0x208] ;  /* 0x0000820000047ab9 */ /* 0x000fe40000000a00 */
[----:B-1----:R-:W2:Y:S04]  /*26ba0*/  LDG.E R12, desc[UR4][R2.64] ;  /* 0x00000004020c7981 */ /* 0x002ea8000c1e1900 */
[----:B------:R-:W2:Y:S02]  /*26bb0*/  LDG.E R2, desc[UR4][R2.64+0x4] ;  /* 0x0000040402027981 */ /* 0x000ea4000c1e1900 */
[----:B--2--5:R-:W-:-:S05]  /*26bc0*/  IMAD.IADD R13, R2, 0x1, -R12 ;  /* 0x00000001020d7824 */ /* 0x024fca00078e0a0c */
[----:B------:R0:W-:Y:S02]  /*26bd0*/  STL [R1+0x60], R13 ;  /* 0x0000600d01007387 */ /* 0x0001e40000100800 */
.L_x_8461:
[----:B------:R-:W2:Y:S01]  /*26be0*/  LDL.LU R3, [R1+0x8] ;  /* 0x0000080001037983 */ /* 0x000ea20000300800 */
[----:B-1----:R-:W-:Y:S01]  /*26bf0*/  IMAD.MOV.U32 R12, RZ, RZ, R19 ;  /* 0x000000ffff0c7224 */ /* 0x002fe200078e0013 */
        /* <DEDUP_REMOVED lines=12> */
[----:B-1----:R-:W-:Y:S01]  /*26cc0*/  IADD3 R2, P0, R15, UR4, RZ ;  /* 0x000000040f027c10 */ /* 0x002fe2000ff1e0ff */
[----:B------:R-:W-:-:S03]  /*26cd0*/  ULDC.64 UR6, c[0x0][0x208] ;  /* 0x0000820000067ab9 */ /* 0x000fc60000000a00 */
[----:B------:R-:W-:-:S05]  /*26ce0*/  IADD3.X R3, R14, UR5, RZ, P0, !PT ;  /* 0x000000050e037c10 */ /* 0x000fca00087fe4ff */
[----:B------:R1:W5:Y:S01]  /*26cf0*/  LDG.E R8, desc[UR6][R2.64] ;  /* 0x0000000602087981 */ /* 0x000362000c1e1900 */
[----:B------:R-:W-:Y:S05]  /*26d00*/  BRA `(.L_x_8463) ;  /* 0x0000000000147947 */ /* 0x000fea0003800000 */
.L_x_8462:
[----:B------:R-:W-:Y:S05]  /*26d10*/  @!P0 BRA `(.L_x_8463) ;  /* 0x0000000000108947 */ /* 0x000fea0003800000 */
[----:B------:R-:W-:Y:S02]  /*26d20*/  ULDC.64 UR4, c[0x0][0x208] ;  /* 0x0000820000047ab9 */ /* 0x000fe40000000a00 */
[----:B------:R-:W2:Y:S04]  /*26d30*/  LDG.E R8, desc[UR4][R6.64] ;  /* 0x0000000406087981 */ /* 0x000ea8000c1e1900 */
[----:B------:R-:W2:Y:S02]  /*26d40*/  LDG.E R6, desc[UR4][R6.64+0x4] ;  /* 0x0000040406067981 */ /* 0x000ea4000c1e1900 */
[----:B--2---:R-:W-:-:S07]  /*26d50*/  IMAD.IADD R8, R6, 0x1, -R8 ;  /* 0x0000000106087824 */ /* 0x004fce00078e0a08 */
.L_x_8463:
[----:B------:R-:W-:Y:S01]  /*26d60*/  ULDC.64 UR4, c[0x0][0x208] ;  /* 0x0000820000047ab9 */ /* 0x000fe20000000a00 */
[----:B------:R-:W2:Y:S01]  /*26d70*/  LDL R6, [R1+0x4] ;  /* 0x0000040001067983 */ /* 0x000ea20000100800 */
[----:B-1----:R-:W1:Y:S03]  /*26d80*/  LDC R3, c[0x0][0x448] ;  /* 0x00011200ff037b82 */ /* 0x002e660000000800 */
[----:B------:R-:W3:Y:S04]  /*26d90*/  @P1 LDG.E R2, desc[UR4][R4.64] ;  /* 0x0000000404021981 */ /* 0x000ee8000c1e1900 */
[----:B------:R4:W3:Y:S01]  /*26da0*/  @P1 LDG.E R4, desc[UR4][R4.64+0x4] ;  /* 0x0000040404041981 */ /* 0x0008e2000c1e1900 */
[----:B-----5:R-:W-:Y:S01]  /*26db0*/  IMAD.IADD R7, R8, 0x1, -R0 ;  /* 0x0000000108077824 */ /* 0x020fe200078e0a00 */
[----:B------:R-:W-:Y:S01]  /*26dc0*/  BSSY B0, `(.L_x_8464) ;  /* 0x0000038000007945 */ /* 0x000fe20003800000 */
[----:B------:R-:W-:-:S02]  /*26dd0*/  LOP3.LUT R21, R17, 0xff, RZ, 0xc0, !PT ;  /* 0x000000ff11157812 */ /* 0x000fc400078ec0ff */
[----:B------:R-:W-:Y:S02]  /*26de0*/  SHF.R.U32.HI R17, RZ, 0x10, R17 ;  /* 0x00000010ff117819 */ /* 0x000fe40000011611 */
[----:B-1----:R-:W-:-:S13]  /*26df0*/  ISETP.NE.AND P0, PT, R3, 0x1, PT ;  /* 0x000000010300780c */ /* 0x002fda0003f05270 */
[----:B------:R-:W1:Y:S08]  /*26e00*/  @P0 LDC R3, c[0x0][0x44c] ;  /* 0x00011300ff030b82 */ /* 0x000e700000000800 */
[----:B----4-:R-:W4:Y:S01]  /*26e10*/  @P0 LDC R5, c[0x0][0x450] ;  /* 0x00011400ff050b82 */ /* 0x010f220000000800 */
[----:B---3--:R-:W-:Y:S02]  /*26e20*/  @P1 IMAD.IADD R9, R4, 0x1, -R2 ;  /* 0x0000000104091824 */ /* 0x008fe400078e0a02 */
[----:B--2---:R-:W-:-:S04]  /*26e30*/  IMAD.SHL.U32 R2, R6, 0x80, RZ ;  /* 0x0000008006027824 */ /* 0x004fc800078e00ff */
[----:B------:R-:W-:-:S04]  /*26e40*/  VIADD R2, R2, 0x7f ;  /* 0x0000007f02027836 */ /* 0x000fc80000000000 */
[----:B-1----:R-:W-:-:S04]  /*26e50*/  @P0 IMAD.HI.U32 R0, R2, R3, RZ ;  /* 0x0000000302000227 */ /* 0x002fc800078e00ff */
[----:B------:R-:W-:Y:S01]  /*26e60*/  IMAD.MOV.U32 R4, RZ, RZ, R2 ;  /* 0x000000ffff047224 */ /* 0x000fe200078e0002 */
[----:B----4-:R-:W-:Y:S01]  /*26e70*/  @P0 SHF.R.U32.HI R4, RZ, R5, R0 ;  /* 0x00000005ff040219 */ /* 0x010fe20000011600 */
[----:B------:R-:W-:Y:S02]  /*26e80*/  IMAD.IADD R0, R7, 0x1, R9 ;  /* 0x0000000107007824 */ /* 0x000fe400078e0209 */
[----:B------:R-:W-:Y:S02]  /*26e90*/  IMAD.MOV.U32 R2, RZ, RZ, RZ ;  /* 0x000000ffff027224 */ /* 0x000fe400078e00ff */
[C---:B------:R-:W-:Y:S01]  /*26ea0*/  VIADD R3, R0.reuse, 0xdf ;  /* 0x000000df00037836 */ /* 0x040fe20000000000 */
[----:B------:R-:W-:Y:S01]  /*26eb0*/  IADD3 R20, R0, 0xe0, -R13 ;  /* 0x000000e000147810 */ /* 0x000fe20007ffe80d */
[----:B------:R-:W-:Y:S02]  /*26ec0*/  IMAD.MOV.U32 R0, RZ, RZ, RZ ;  /* 0x000000ffff007224 */ /* 0x000fe400078e00ff */
[----:B------:R-:W-:-:S04]  /*26ed0*/  IMAD.HI R5, R3, -0x6db6db6d, R2 ;  /* 0x9249249303057827 */ /* 0x000fc800078e0202 */
[----:B------:R-:W-:Y:S01]  /*26ee0*/  IMAD.IADD R3, R20, 0x1, R4 ;  /* 0x0000000114037824 */ /* 0x000fe200078e0204 */
[----:B------:R-:W-:-:S03]  /*26ef0*/  SHF.R.U32.HI R19, RZ, 0x1f, R5 ;  /* 0x0000001fff137819 */ /* 0x000fc60000011605 */
[----:B------:R-:W-:Y:S01]  /*26f00*/  IMAD.HI R2, R3, -0x6db6db6d, R2 ;  /* 0x9249249303027827 */ /* 0x000fe200078e0202 */
[----:B------:R-:W-:-:S04]  /*26f10*/  LEA.HI.SX32 R19, R5, R19, 0x19 ;  /* 0x0000001305137211 */ /* 0x000fc800078fcaff */
[----:B------:R-:W-:-:S04]  /*26f20*/  SHF.R.U32.HI R6, RZ, 0x1f, R2 ;  /* 0x0000001fff067819 */ /* 0x000fc80000011602 */
[----:B------:R-:W-:-:S04]  /*26f30*/  LEA.HI.SX32 R6, R2, R6, 0x19 ;  /* 0x0000000602067211 */ /* 0x000fc800078fcaff */
[----:B------:R-:W-:-:S04]  /*26f40*/  VIMNMX R6, R19, R6, PT ;  /* 0x0000000613067248 */ /* 0x000fc80003fe0100 */
[----:B------:R-:W-:-:S13]  /*26f50*/  ISETP.GE.AND P0, PT, R6, 0x1, PT ;  /* 0x000000010600780c */ /* 0x000fda0003f06270 */
        /* <DEDUP_REMOVED lines=30> */
.L_x_8465:
[----:B------:R-:W-:Y:S05]  /*27140*/  BSYNC B0 ;  /* 0x0000000000007941 */ /* 0x000fea0003800000 */
.L_x_8464:
[-C--:B------:R-:W-:Y:S01]  /*27150*/  IMAD R2, R21, R0.reuse, RZ ;  /* 0x0000000015027224 */ /* 0x080fe200078e02ff */
[----:B------:R-:W-:Y:S04]  /*27160*/  BSSY B0, `(.L_x_8466) ;  /* 0x00000e5000007945 */ /* 0x000fe80003800000 */
[----:B------:R-:W-:-:S05]  /*27170*/  VIADDMNMX R0, R2, R0, R6, PT ;  /* 0x0000000002007246 */ /* 0x000fca0003800106 */
[--C-:B------:R-:W-:Y:S02]  /*27180*/  IMAD R4, R0, 0xe0, -R7.reuse ;  /* 0x000000e000047824 */ /* 0x100fe400078e0a07 */
[----:B------:R-:W-:-:S03]  /*27190*/  IMAD R0, R2, 0xe0, -R7 ;  /* 0x000000e002007824 */ /* 0x000fc600078e0a07 */
[----:B------:R-:W-:Y:S02]  /*271a0*/  VIMNMX R4, R4, R9, PT ;  /* 0x0000000904047248 */ /* 0x000fe40003fe0100 */
[----:B------:R-:W-:-:S04]  /*271b0*/  VIMNMX R0, RZ, R0, !PT ;  /* 0x00000000ff007248 */ /* 0x000fc80007fe0100 */
[----:B------:R-:W-:Y:S02]  /*271c0*/  ISETP.GT.AND P0, PT, R4, R0, PT ;  /* 0x000000000400720c */ /* 0x000fe40003f04270 */
[----:B------:R-:W-:-:S05]  /*271d0*/  SHF.R.U32.HI R2, RZ, 0x5, R0 ;  /* 0x00000005ff027819 */ /* 0x000fca0000011600 */
[----:B------:R-:W-:-:S04]  /*271e0*/  IMAD.WIDE.U32 R2, R2, 0x24924925, RZ ;  /* 0x2492492502027825 */ /* 0x000fc800078e00ff */
[----:B------:R-:W-:Y:S02]  /*271f0*/  IMAD.MOV.U32 R2, RZ, RZ, R3 ;  /* 0x000000ffff027224 */ /* 0x000fe400078e0003 */
[----:B------:R-:W-:Y:S02]  /*27200*/  @P0 VIADD R5, R4, 0xdf ;  /* 0x000000df04050836 */ /* 0x000fe40000000000 */
[----:B------:R-:W-:Y:S02]  /*27210*/  @P0 IMAD.MOV.U32 R4, RZ, RZ, RZ ;  /* 0x000000ffff040224 */ /* 0x000fe400078e00ff */
[----:B------:R-:W-:Y:S02]  /*27220*/  IMAD.MOV.U32 R7, RZ, RZ, R2 ;  /* 0x000000ffff077224 */ /* 0x000fe400078e0002 */
        /* <DEDUP_REMOVED lines=13> */
.L_x_8716:
[----:B--2---:R-:W-:Y:S02]  /*27300*/  ISETP.NE.AND P0, PT, R14, RZ, PT ;  /* 0x000000ff0e00720c */ /* 0x004fe40003f05270 */
[----:B------:R-:W-:-:S11]  /*27310*/  PLOP3.LUT P6, PT, PT, PT, PT, 0x8, 0x0 ;  /* 0x000000000000781c */ /* 0x000fd60003fce170 */
[----:B------:R-:W-:Y:S05]  /*27320*/  @P0 BRA `(.L_x_8469) ;  /* 0x00000000000c0947 */ /* 0x000fea0003800000 */
[----:B------:R-:W-:-:S03]  /*27330*/  UMOV UR4, 0xffffffff ;  /* 0xffffffff00047882 */ /* 0x000fc60000000000 */
[----:B------:R-:W-:Y:S05]  /*27340*/  BRA.DIV UR4, `(.L_x_8470) ;  /* 0x0000009a04007947 */ /* 0x000fea000b800000 */
[----:B------:R-:W-:-:S13]  /*27350*/  ELECT P6, URZ, PT ;  /* 0x00000000003f782f */ /* 0x000fda00038c0000 */
.L_x_8469:
        /* <DEDUP_REMOVED lines=9> */
.L_x_8719:
[----:B------:R-:W-:Y:S05]  /*273f0*/  BSYNC B1 ;  /* 0x0000000000017941 */ /* 0x000fea0003800000 */
.L_x_8471:
        /* <DEDUP_REMOVED lines=12> */
.L_x_8720:
[----:B------:R-:W-:Y:S05]  /*274c0*/  BSYNC B2 ;  /* 0x0000000000027941 */ /* 0x000fea0003800000 */
.L_x_8475:
        /* <DEDUP_REMOVED lines=9> */
.L_x_8478:
[----:B------:R-:W-:Y:S05]  /*27560*/  BSYNC B2 ;  /* 0x0000000000027941 */ /* 0x000fea0003800000 */
.L_x_8477:
        /* <DEDUP_REMOVED lines=13> */
.L_x_8479:
        /* <DEDUP_REMOVED lines=13> */
.L_x_8721:
[----:B------:R-:W-:Y:S05]  /*27710*/  BSYNC B2 ;  /* 0x0000000000027941 */ /* 0x000fea0003800000 */
.L_x_8480:
        /* <DEDUP_REMOVED lines=11> */
.L_x_8483:
[----:B------:R-:W-:Y:S05]  /*277d0*/  BSYNC B2 ;  /* 0x0000000000027941 */ /* 0x000fea0003800000 */
.L_x_8482:
        /* <DEDUP_REMOVED lines=8> */
.L_x_8484:
        /* <DEDUP_REMOVED lines=10> */
.L_x_8474:
[----:B------:R-:W-:Y:S05]  /*27900*/  BSYNC B1 ;  /* 0x0000000000017941 */ /* 0x000fea0003800000 */
.L_x_8473:
[----:B-12---:R-:W2:Y:S04]  /*27910*/  LDL.LU R8, [R1+0x1c] ;  /* 0x00001c0001087983 */ /* 0x006ea80000300800 */
        /* <DEDUP_REMOVED lines=12> */
.L_x_8497:
        /* <DEDUP_REMOVED lines=13> */
.L_x_8722:
[----:B------:R-:W-:Y:S05]  /*27ab0*/  BSYNC B2 ;  /* 0x0000000000027941 */ /* 0x000fea0003800000 */
.L_x_8487:
        /* <DEDUP_REMOVED lines=9> */
.L_x_8490:
[----:B------:R-:W-:Y:S05]  /*27b50*/  BSYNC B2 ;  /* 0x0000000000027941 */ /* 0x000fea0003800000 */
.L_x_8489:
        /* <DEDUP_REMOVED lines=12> */
.L_x_8491:
        /* <DEDUP_REMOVED lines=13> */
.L_x_8723:
[----:B------:R-:W-:Y:S05]  /*27cf0*/  BSYNC B2 ;  /* 0x0000000000027941 */ /* 0x000fea0003800000 */
.L_x_8492:
        /* <DEDUP_REMOVED lines=11> */
.L_x_8495:
[----:B------:R-:W-:Y:S05]  /*27db0*/  BSYNC B2 ;  /* 0x0000000000027941 */ /* 0x000fea0003800000 */
.L_x_8494:
        /* <DEDUP_REMOVED lines=8> */
.L_x_8496:
        /* <DEDUP_REMOVED lines=10> */
.L_x_8486:
[----:B------:R-:W-:Y:S05]  /*27ee0*/  BSYNC B1 ;  /* 0x0000000000017941 */ /* 0x000fea0003800000 */
.L_x_8485:
[----:B------:R-:W1:Y:S04]  /*27ef0*/  LDL.LU R5, [R1+0x1c] ;  /* 0x00001c0001057983 */ /* 0x000e680000300800 */
[----:B------:R-:W2:Y:S01]  /*27f00*/  LDL.LU R8, [R1+0x24] ;  /* 0x0000240001087983 */ /* 0x000ea20000300800 */
[C---:B------:R-:W-:Y:S01]  /*27f10*/  ISETP.GT.AND P2, PT, R3.reuse, R2, PT ;  /* 0x000000020300720c */ /* 0x040fe20003f44270 */
[----:B------:R-:W-:Y:S02]  /*27f20*/  VIADD R3, R3, 0xffffffff ;  /* 0xffffffff03037836 */ /* 0x000fe40000000000 */
[----:B-1----:R-:W-:-:S05]  /*27f30*/  VIADD R4, R5, 0x1 ;  /* 0x0000000105047836 */ /* 0x002fca0000000000 */
[----:B------:R-:W-:-:S04]  /*27f40*/  ISETP.NE.AND P1, PT, R4, 0x2, PT ;  /* 0x000000020400780c */ /* 0x000fc80003f25270 */
[----:B------:R-:W-:Y:S02]  /*27f50*/  SEL R5, RZ, 0x1, P1 ;  /* 0x00000001ff057807 */ /* 0x000fe40000800000 */
[----:B------:R-:W-:Y:S02]  /*27f60*/  SEL R4, R4, RZ, P1 ;  /* 0x000000ff04047207 */ /* 0x000fe40000800000 */
[----:B--2---:R-:W-:-:S05]  /*27f70*/  LOP3.LUT R8, R8, R5, RZ, 0x3c, !PT ;  /* 0x0000000508087212 */ /* 0x004fca00078e3cff */
[----:B------:R2:W-:Y:S04]  /*27f80*/  STL [R1+0x24], R8 ;  /* 0x0000240801007387 */ /* 0x0005e80000100800 */
[----:B------:R2:W-:Y:S01]  /*27f90*/  STL [R1+0x1c], R4 ;  /* 0x00001c0401007387 */ /* 0x0005e20000100800 */
[----:B------:R-:W-:Y:S05]  /*27fa0*/  @P2 BRA `(.L_x_8497) ;  /* 0xfffffff8008c2947 */ /* 0x000fea000383ffff */
.L_x_8467:
[----:B------:R-:W-:Y:S05]  /*27fb0*/  BSYNC B0 ;  /* 0x0000000000007941 */ /* 0x000fea0003800000 */
.L_x_8466:
[----:B-12---:R-:W2:Y:S01]  /*27fc0*/  LDL R4, [R1+0x4] ;  /* 0x0000040001047983 */ /* 0x006ea20000100800 */
[----:B------:R-:W1:Y:S01]  /*27fd0*/  LDC R0, c[0x0][0x448] ;  /* 0x00011200ff007b82 */ /* 0x000e620000000800 */
[----:B------:R-:W-:Y:S01]  /*27fe0*/  ISETP.NE.AND P2, PT, R17, RZ, PT ;  /* 0x000000ff1100720c */ /* 0x000fe20003f45270 */
[----:B------:R-:W-:Y:S05]  /*27ff0*/  @!P0 WARPSYNC.ALL ;  /* 0x0000000000008948 */ /* 0x000fea0003800000 */
[----:B------:R-:W-:Y:S07]  /*28000*/  BSSY B0, `(.L_x_8498) ;  /* 0x000002c000007945 */ /* 0x000fee0003800000 */
[----:B------:R-:W3:Y:S08]  /*28010*/  @!P2 LDC R17, c[0x0][0x9f0] ;  /* 0x00027c00ff11ab82 */ /* 0x000ef00000000800 */
[----:B------:R-:W-:Y:S01]  /*28020*/  @!P0 BAR.SYNC.DEFER_BLOCKING 0xc, 0x180 ;  /* 0x0306000000008b1d */ /* 0x000fe20000010000 */
[----:B-1----:R-:W-:-:S13]  /*28030*/  ISETP.NE.AND P1, PT, R0, 0x1, PT ;  /* 0x000000010000780c */ /* 0x002fda0003f25270 */
[----:B------:R-:W1:Y:S08]  /*28040*/  @P1 LDC R2, c[0x0][0x44c] ;  /* 0x00011300ff021b82 */ /* 0x000e700000000800 */
[----:B------:R-:W4:Y:S01]  /*28050*/  @P1 LDC R3, c[0x0][0x450] ;  /* 0x00011400ff031b82 */ /* 0x000f220000000800 */
[----:B--2---:R-:W-:-:S05]  /*28060*/  LEA R0, R4, 0x7f, 0x7 ;  /* 0x0000007f04007811 */ /* 0x004fca00078e38ff */
[----:B-1----:R-:W-:-:S05]  /*28070*/  @P1 IMAD.HI.U32 R2, R0, R2, RZ ;  /* 0x0000000200021227 */ /* 0x002fca00078e00ff */
[----:B----4-:R-:W-:Y:S01]  /*28080*/  @P1 SHF.R.U32.HI R0, RZ, R3, R2 ;  /* 0x00000003ff001219 */ /* 0x010fe20000011602 */
[----:B------:R-:W-:-:S04]  /*28090*/  IMAD.MOV.U32 R2, RZ, RZ, RZ ;  /* 0x000000ffff027224 */ /* 0x000fc800078e00ff */
[----:B------:R-:W-:Y:S02]  /*280a0*/  IMAD.IADD R3, R20, 0x1, R0 ;  /* 0x0000000114037824 */ /* 0x000fe400078e0200 */
[----:B------:R-:W-:Y:S02]  /*280b0*/  IMAD.MOV.U32 R0, RZ, RZ, RZ ;  /* 0x000000ffff007224 */ /* 0x000fe400078e00ff */
[----:B------:R-:W-:-:S05]  /*280c0*/  IMAD.HI R2, R3, -0x6db6db6d, R2 ;  /* 0x9249249303027827 */ /* 0x000fca00078e0202 */
[----:B------:R-:W-:-:S04]  /*280d0*/  SHF.R.U32.HI R6, RZ, 0x1f, R2 ;  /* 0x0000001fff067819 */ /* 0x000fc80000011602 */
[----:B------:R-:W-:-:S04]  /*280e0*/  LEA.HI.SX32 R6, R2, R6, 0x19 ;  /* 0x0000000602067211 */ /* 0x000fc800078fcaff */
[----:B------:R-:W-:-:S04]  /*280f0*/  VIMNMX R6, R19, R6, PT ;  /* 0x0000000613067248 */ /* 0x000fc80003fe0100 */
[----:B------:R-:W-:-:S13]  /*28100*/  ISETP.GE.AND P1, PT, R6, 0x1, PT ;  /* 0x000000010600780c */ /* 0x000fda0003f26270 */
[----:B---3--:R-:W-:Y:S05]  /*28110*/  @!P1 BRA `(.L_x_8499) ;  /* 0x0000000000689947 */ /* 0x008fea0003800000 */
[----:B------:R-:W-:-:S04]  /*28120*/  IABS R2, R17 ;  /* 0x0000001100027213 */ /* 0x000fc80000000000 */
        /* <DEDUP_REMOVED lines=25> */
.L_x_8499:
[----:B------:R-:W-:Y:S05]  /*282c0*/  BSYNC B0 ;  /* 0x0000000000007941 */ /* 0x000fea0003800000 */
.L_x_8498:
        /* <DEDUP_REMOVED lines=12> */
[----:B------:R-:W2:Y:S01]  /*28390*/  LDC.64 R4, c[0x0][0xc60] ;  /* 0x00031800ff047b82 */ /* 0x000ea20000000a00 */
[----:B------:R-:W1:Y:S01]  /*283a0*/  FLO.U32 R0, UR4 ;  /* 0x0000000400007d00 */ /* 0x000e6200080e0000 */
[----:B------:R-:W-:Y:S01]  /*283b0*/  ULDC.64 UR6, c[0x0][0x208] ;  /* 0x0000820000067ab9 */ /* 0x000fe20000000a00 */
[----:B-1----:R-:W-:-:S06]  /*283c0*/  ISETP.EQ.U32.AND P0, PT, R0, R2, PT ;  /* 0x000000020000720c */ /* 0x002fcc0003f02070 */
[----:B------:R-:W2:Y:S07]  /*283d0*/  POPC R2, UR4 ;  /* 0x0000000400027d09 */ /* 0x000eae0008000000 */
[----:B--2---:R-:W2:Y:S04]  /*283e0*/  @P0 ATOMG.E.ADD.STRONG.GPU PT, R2, desc[UR6][R4.64], R2 ;  /* 0x00000002040209a8 */ /* 0x004ea800081ee1c6 */
[----:B--2---:R1:W2:Y:S02]  /*283f0*/  SHFL.IDX PT, R2, R2, R0, 0x1f ;  /* 0x00001f0002027589 */ /* 0x0042a400000e0000 */
[----:B-1----:R-:W1:Y:S02]  /*28400*/  S2R R0, SR_LTMASK ;  /* 0x0000000000007919 */ /* 0x002e640000003900 */
[----:B-1----:R-:W-:-:S06]  /*28410*/  LOP3.LUT R0, R0, UR4, RZ, 0xc0, !PT ;  /* 0x0000000400007c12 */ /* 0x002fcc000f8ec0ff */
[----:B------:R-:W2:Y:S02]  /*28420*/  POPC R0, R0 ;  /* 0x0000000000007309 */ /* 0x000ea40000000000 */
[----:B--2---:R-:W-:-:S05]  /*28430*/  IADD3 R0, R2, UR37, R0 ;  /* 0x0000002502007c10 */ /* 0x004fca000fffe000 */
[----:B------:R1:W-:Y:S01]  /*28440*/  STL [R1], R0 ;  /* 0x0000000001007387 */ /* 0x0003e20000100800 */
[----:B------:R-:W-:Y:S05]  /*28450*/  BRA `(.L_x_8501) ;  /* 0x0000003800a47947 */ /* 0x000fea0003800000 */
.L_x_8500:
        /* <DEDUP_REMOVED lines=20> */
.L_x_8503:
[----:B------:R-:W-:Y:S05]  /*285a0*/  BSYNC B6 ;  /* 0x0000000000067941 */ /* 0x000fea0003800000 */
.L_x_8502:
        /* <DEDUP_REMOVED lines=23> */
[----:B-12---:R-:W-:Y:S05]  /*28720*/  CALL.ABS.NOINC R2 ;  /* 0x0000000002007343 */ /* 0x006fea0003c00000 */
.L_x_8505:
[----:B------:R-:W-:Y:S05]  /*28730*/  BSYNC B6 ;  /* 0x0000000000067941 */ /* 0x000fea0003800000 */
.L_x_8504:
        /* <DEDUP_REMOVED lines=20> */
.L_x_8507:
[----:B------:R-:W-:Y:S05]  /*28880*/  BSYNC B6 ;  /* 0x0000000000067941 */ /* 0x000fea0003800000 */
.L_x_8506:
        /* <DEDUP_REMOVED lines=19> */
.L_x_8509:
[----:B------:R-:W-:Y:S05]  /*289c0*/  BSYNC B6 ;  /* 0x0000000000067941 */ /* 0x000fea0003800000 */
.L_x_8508:
[----:B------:R-:W2:Y:S01]  /*289d0*/  LDL.LU R2, [R1+0x30] ;  /* 0x0000300001027983 */ /* 0x000ea20000300800 */
[----:B------:R-:W-:-:S03]  /*289e0*/  ULDC.64 UR4, c[0x0][0x9f8] ;  /* 0x00027e0000047ab9 */ /* 0x000fc60000000a00 */
[----:B-1----:R-:W3:Y:S04]  /*289f0*/  LDL.LU R17, [R1+0x58] ;  /* 0x0000580001117983 */ /* 0x002ee80000300800 */
[----:B------:R-:W4:Y:S01]  /*28a00*/  LDL R9, [R1+0x8] ;  /* 0x0000080001097983 */ /* 0x000f220000100800 */
[----:B------:R-:W-:Y:S01]  /*28a10*/  ISETP.NE.U32.AND P0, PT, RZ, UR4, PT ;  /* 0x00000004ff007c0c */ /* 0x000fe2000bf05070 */
[----:B------:R-:W-:-:S03]  /*28a20*/  ULDC.64 UR6, c[0x0][0x208] ;  /* 0x0000820000067ab9 */ /* 0x000fc60000000a00 */
[----:B------:R-:W-:-:S13]  /*28a30*/  ISETP.NE.AND.EX P0, PT, RZ, UR5, PT, P0 ;  /* 0x00000005ff007c0c */ /* 0x000fda000bf05300 */
[----:B--2---:R-:W-:-:S04]  /*28a40*/  @P0 IADD3 R2, P1, R2, UR4, RZ ;  /* 0x0000000402020c10 */ /* 0x004fc8000ff3e0ff */
[----:B---3--:R-:W-:Y:S01]  /*28a50*/  @P0 IADD3.X R3, R17, UR5, RZ, P1, !PT ;  /* 0x0000000511030c10 */ /* 0x008fe20008ffe4ff */
[----:B------:R-:W-:-:S04]  /*28a60*/  ULDC.64 UR4, c[0x0][0xa08] ;  /* 0x0002820000047ab9 */ /* 0x000fc80000000a00 */
[----:B----4-:R1:W2:Y:S02]  /*28a70*/  @P0 LDG.E R9, desc[UR6][R2.64] ;  /* 0x0000000602090981 */ /* 0x0102a4000c1e1900 */
[----:B-1----:R-:W1:Y:S01]  /*28a80*/  LDC.64 R2, c[0x0][0x418] ;  /* 0x00010600ff027b82 */ /* 0x002e620000000a00 */
[----:B--2---:R-:W-:Y:S01]  /*28a90*/  SHF.R.S32.HI R10, RZ, 0x1f, R9 ;  /* 0x0000001fff0a7819 */ /* 0x004fe20000011409 */
[----:B------:R2:W-:Y:S01]  /*28aa0*/  @P0 STL [R1+0x8], R9 ;  /* 0x0000080901000387 */ /* 0x0005e20000100800 */
[----:B-1----:R-:W-:Y:S01]  /*28ab0*/  LOP3.LUT P0, RZ, R2, UR4, RZ, 0xfc, !PT ;  /* 0x0000000402ff7c12 */ /* 0x002fe2000f80fcff */
[----:B------:R-:W-:Y:S02]  /*28ac0*/  UMOV UR4, 0xffffffff ;  /* 0xffffffff00047882 */ /* 0x000fe40000000000 */
[----:B------:R2:W-:Y:S01]  /*28ad0*/  STL [R1+0x30], R10 ;  /* 0x0000300a01007387 */ /* 0x0005e20000100800 */
[----:B------:R-:W-:-:S04]  /*28ae0*/  LOP3.LUT P0, RZ, R3, UR5, RZ, 0xfc, P0 ;  /* 0x0000000503ff7c12 */ /* 0x000fc8000800fcff */
[----:B------:R-:W-:Y:S01]  /*28af0*/  SEL R17, R9, RZ, !P0 ;  /* 0x000000ff09117207 */ /* 0x000fe20004000000 */
[----:B------:R-:W-:Y:S08]  /*28b00*/  BRA.DIV UR4, `(.L_x_8510) ;  /* 0x0000008204947947 */ /* 0x000ff0000b800000 */
[----:B------:R-:W1:Y:S02]  /*28b10*/  S2R R0, SR_TID.X ;  /* 0x0000000000007919 */ /* 0x000e640000002100 */
[----:B-1----:R-:W-:-:S04]  /*28b20*/  SHF.R.U32.HI R0, RZ, 0x5, R0 ;  /* 0x00000005ff007819 */ /* 0x002fc80000011600 */
[----:B------:R-:W-:-:S05]  /*28b30*/  LOP3.LUT R0, R0, 0x3, RZ, 0xc0, !PT ;  /* 0x0000000300007812 */ /* 0x000fca00078ec0ff */
[----:B------:R1:W3:Y:S02]  /*28b40*/  SHFL.IDX PT, R14, R0, RZ, 0x1f ;  /* 0x00001fff000e7589 */ /* 0x0002e400000e0000 */
.L_x_8726:
[----:B-1----:R-:W4:Y:S01]  /*28b50*/  LDL.LU R0, [R1+0x28] ;  /* 0x0000280001007983 */ /* 0x002f220000300800 */
[----:B------:R-:W-:Y:S02]  /*28b60*/  PLOP3.LUT P1, PT, PT, PT, PT, 0x8, 0x0 ;  /* 0x000000000000781c */ /* 0x000fe40003f2e170 */
[----:B---3--:R-:W-:Y:S02]  /*28b70*/  ISETP.NE.AND P0, PT, R14, RZ, PT ;  /* 0x000000ff0e00720c */ /* 0x008fe40003f05270 */
[----:B----4-:R-:W-:-:S09]  /*28b80*/  LOP3.LUT R0, R0, 0xfffffffe, RZ, 0xc0, !PT ;  /* 0xfffffffe00007812 */ /* 0x010fd200078ec0ff */
[----:B------:R-:W-:-:S05]  /*28b90*/  @P1 LOP3.LUT R0, R0, 0x1, RZ, 0xfc, !PT ;  /* 0x0000000100001812 */ /* 0x000fca00078efcff */
[----:B------:R1:W-:Y:S01]  /*28ba0*/  STL [R1+0x28], R0 ;  /* 0x0000280001007387 */ /* 0x0003e20000100800 */
[----:B------:R-:W-:Y:S05]  /*28bb0*/  @P0 BRA `(.L_x_8511) ;  /* 0x00000004006c0947 */ /* 0x000fea0003800000 */
[----:B------:R-:W-:-:S03]  /*28bc0*/  UMOV UR4, 0xffffffff ;  /* 0xffffffff00047882 */ /* 0x000fc60000000000 */
[----:B------:R-:W-:Y:S05]  /*28bd0*/  BRA.DIV UR4, `(.L_x_8512) ;  /* 0x0000008204947947 */ /* 0x000fea000b800000 */
[----:B------:R-:W-:-:S13]  /*28be0*/  ELECT P6, URZ, PT ;  /* 0x00000000003f782f */ /* 0x000fda00038c0000 */
.L_x_8729:
[----:B------:R-:W-:Y:S05]  /*28bf0*/  @!P6 BRA `(.L_x_8511) ;  /* 0x00000004005ce947 */ /* 0x000fea0003800000 */
[----:B-1----:R-:W3:Y:S01]  /*28c00*/  LDL R0, [R1+0x64] ;  /* 0x0000640001007983 */ /* 0x002ee20000100800 */
[----:B------:R-:W-:-:S04]  /*28c10*/  ISETP.NE.U32.AND P0, PT, R2, RZ, PT ;  /* 0x000000ff0200720c */ /* 0x000fc80003f05070 */
[----:B------:R-:W-:Y:S01]  /*28c20*/  ISETP.NE.AND.EX P0, PT, R3, RZ, PT, P0 ;  /* 0x000000ff0300720c */ /* 0x000fe20003f05300 */
[----:B---3--:R-:W-:-:S12]  /*28c30*/  VIADD R4, R0, 0xffffffff ;  /* 0xffffffff00047836 */ /* 0x008fd80000000000 */
[----:B------:R-:W-:Y:S05]  /*28c40*/  @!P0 BRA `(.L_x_8513) ;  /* 0x00000000004c8947 */ /* 0x000fea0003800000 */
[----:B------:R-:W1:Y:S01]  /*28c50*/  LDC R8, c[0x0][0x43c] ;  /* 0x00010f00ff087b82 */ /* 0x000e620000000800 */
[----:B------:R-:W-:Y:S01]  /*28c60*/  IMAD.MOV.U32 R0, RZ, RZ, R4 ;  /* 0x000000ffff007224 */ /* 0x000fe200078e0004 */
[----:B------:R-:W-:Y:S01]  /*28c70*/  ULDC.64 UR4, c[0x0][0x428] ;  /* 0x00010a0000047ab9 */ /* 0x000fe20000000a00 */
[----:B------:R-:W-:Y:S01]  /*28c80*/  ULDC.64 UR6, c[0x0][0x208] ;  /* 0x0000820000067ab9 */ /* 0x000fe20000000a00 */
[----:B-1----:R-:W-:-:S13]  /*28c90*/  ISETP.NE.AND P0, PT, R8, 0x1, PT ;  /* 0x000000010800780c */ /* 0x002fda0003f05270 */
[----:B------:R-:W1:Y:S02]  /*28ca0*/  @P0 LDC.64 R6, c[0x0][0x440] ;  /* 0x00011000ff060b82 */ /* 0x000e640000000a00 */
[----:B-1----:R-:W-:-:S05]  /*28cb0*/  @P0 IMAD.HI.U32 R6, R4, R6, RZ ;  /* 0x0000000604060227 */ /* 0x002fca00078e00ff */
        /* <DEDUP_REMOVED lines=12> */
.L_x_8513:
[----:B------:R-:W3:Y:S04]  /*28d80*/  LDL R0, [R1+0x18] ;  /* 0x0000180001007983 */ /* 0x000ee80000100800 */
[----:B-1----:R-:W4:Y:S01]  /*28d90*/  LDL R2, [R1+0x20] ;  /* 0x0000200001027983 */ /* 0x002f220000100800 */
[----:B--2---:R-:W1:Y:S02]  /*28da0*/  S2R R9, SR_TID.X ;  /* 0x0000000000097919 */ /* 0x004e640000002100 */
[----:B-1----:R-:W-:-:S04]  /*28db0*/  LOP3.LUT R9, R9, 0x7f, RZ, 0xc0, !PT ;  /* 0x0000007f09097812 */ /* 0x002fc800078ec0ff */
[----:B------:R-:W-:Y:S01]  /*28dc0*/  ISETP.NE.AND P1, PT, R9, RZ, PT ;  /* 0x000000ff0900720c */ /* 0x000fe20003f25270 */
[----:B---3--:R-:W-:Y:S01]  /*28dd0*/  IMAD R0, R0, 0x8, R18 ;  /* 0x0000000800007824 */ /* 0x008fe200078e0212 */
[----:B----4-:R-:W-:-:S04]  /*28de0*/  SHF.L.U32 R3, R2, 0x1f, RZ ;  /* 0x0000001f02037819 */ /* 0x010fc800000006ff */
[----:B------:R-:W1:Y:S02]  /*28df0*/  SYNCS.PHASECHK.TRANS64.TRYWAIT P0, [R0+URZ+0x2e880], R3 ;  /* 0x02e88003000075a7 */ /* 0x000e64000800017f */
[----:B-1----:R-:W-:Y:S05]  /*28e00*/  @!P0 BRA `(.L_x_8514) ;  /* 0x0000008000288947 */ /* 0x002fea0003800000 */
.L_x_8730:
        /* <DEDUP_REMOVED lines=8> */
.L_x_8515:
        /* <DEDUP_REMOVED lines=19> */
.L_x_8731:
        /* <DEDUP_REMOVED lines=8> */
.L_x_8517:
[----:B-12---:R-:W2:Y:S01]  /*29040*/  LDL.LU R3, [R1+0x28] ;  /* 0x0000280001037983 */ /* 0x006ea20000300800 */
        /* <DEDUP_REMOVED lines=18> */
.L_x_8511:
[----:B---3--:R-:W1:Y:S04]  /*29170*/  LDL.LU R3, [R1+0x5c] ;  /* 0x00005c0001037983 */ /* 0x008e680000300800 */
[----:B------:R-:W3:Y:S04]  /*29180*/  LDL.LU R5, [R1+0x50] ;  /* 0x0000500001057983 */ /* 0x000ee80000300800 */
[----:B------:R-:W4:Y:S01]  /*29190*/  LDL.LU R4, [R1+0x68] ;  /* 0x0000680001047983 */ /* 0x000f220000300800 */
        /* <DEDUP_REMOVED lines=9> */
[----:B-1----:R-:W-:Y:S02]  /*29230*/  SHF.R.S32.HI R0, RZ, 0x1f, R3 ;  /* 0x0000001fff007819 */ /* 0x002fe40000011403 */
[----:B---3--:R-:W-:-:S03]  /*29240*/  SEL R5, R5, RZ, !P0 ;  /* 0x000000ff05057207 */ /* 0x008fc60004000000 */
[----:B------:R-:W-:Y:S01]  /*29250*/  IMAD R0, R0, UR4, RZ ;  /* 0x0000000400007c24 */ /* 0x000fe2000f8e02ff */
[----:B----4-:R-:W-:-:S03]  /*29260*/  SEL R4, R4, RZ, !P0 ;  /* 0x000000ff04047207 */ /* 0x010fc60004000000 */
        /* <DEDUP_REMOVED lines=17> */
[----:B--2---:R-:W-:Y:S02]  /*29380*/  IMAD.U32 R10, RZ, RZ, UR8 ;  /* 0x00000008ff0a7e24 */ /* 0x004fe4000f8e00ff */
[----:B------:R-:W-:Y:S02]  /*29390*/  IMAD.U32 R11, RZ, RZ, UR9 ;  /* 0x00000009ff0b7e24 */ /* 0x000fe4000f8e00ff */
[----:B------:R-:W-:Y:S02]  /*293a0*/  IMAD.MOV.U32 R8, RZ, RZ, 0x70 ;  /* 0x00000070ff087424 */ /* 0x000fe400078e00ff */
[----:B------:R-:W-:Y:S02]  /*293b0*/  IMAD.MOV.U32 R12, RZ, RZ, 0x1 ;  /* 0x00000001ff0c7424 */ /* 0x000fe400078e00ff */
[----:B0-----:R-:W-:-:S07]  /*293c0*/  IMAD.MOV.U32 R13, RZ, RZ, RZ ;  /* 0x000000ffff0d7224 */ /* 0x001fce00078e00ff */
[----:B------:R-:W-:-:S07]  /*293d0*/  LEPC R20, `(.L_x_8519) ;  /* 0x000000001014794e */ /* 0x000fce0000000000 */
[----:B-1----:R-:W-:Y:S05]  /*293e0*/  CALL.ABS.NOINC R2 ;  /* 0x0000000002007343 */ /* 0x002fea0003c00000 */
.L_x_8519:
[----:B------:R-:W-:Y:S05]  /*293f0*/  BSYNC B6 ;  /* 0x0000000000067941 */ /* 0x000fea0003800000 */
.L_x_8518:
[----:B-1----:R-:W3:Y:S01]  /*29400*/  LDL.LU R0, [R1+0x70] ;  /* 0x0000700001007983 */ /* 0x002ee20000300800 */
[----:B------:R-:W-:Y:S01]  /*29410*/  ULDC.64 UR4, c[0x0][0x2d8] ;  /* 0x0000b60000047ab9 */ /* 0x000fe20000000a00 */
[----:B------:R-:W1:Y:S01]  /*29420*/  LDC R7, c[0x0][0x448] ;  /* 0x00011200ff077b82 */ /* 0x000e620000000800 */
[----:B------:R-:W-:Y:S01]  /*29430*/  ULDC UR6, c[0x0][0x2b8] ;  /* 0x0000ae0000067ab9 */ /* 0x000fe20000000800 */
[----:B------:R-:W4:Y:S04]  /*29440*/  LDL.LU R5, [R1+0x68] ;  /* 0x0000680001057983 */ /* 0x000f280000300800 */
[----:B------:R-:W4:Y:S04]  /*29450*/  LDL.LU.64 R2, [R1+0x58] ;  /* 0x0000580001027983 */ /* 0x000f280000300a00 */
[----:B------:R-:W3:Y:S04]  /*29460*/  LDL.LU R4, [R1+0x50] ;  /* 0x0000500001047983 */ /* 0x000ee80000300800 */
[----:B--2---:R-:W2:Y:S04]  /*29470*/  LDL R10, [R1+0x4] ;  /* 0x00000400010a7983 */ /* 0x004ea80000100800 */
[----:B------:R0:W5:Y:S01]  /*29480*/  LDL R8, [R1+0x6c] ;  /* 0x00006c0001087983 */ /* 0x0001620000100800 */
[----:B-1----:R-:W-:-:S13]  /*29490*/  ISETP.NE.AND P0, PT, R7, 0x1, PT ;  /* 0x000000010700780c */ /* 0x002fda0003f05270 */
[----:B------:R-:W1:Y:S01]  /*294a0*/  @P0 LDC R6, c[0x0][0x450] ;  /* 0x00011400ff060b82 */ /* 0x000e620000000800 */
[----:B----4-:R-:W-:Y:S02]  /*294b0*/  IMAD.MOV.U32 R3, RZ, RZ, R5 ;  /* 0x000000ffff037224 */ /* 0x010fe400078e0005 */
[----:B------:R-:W4:Y:S01]  /*294c0*/  S2R R5, SR_TID.X ;  /* 0x0000000000057919 */ /* 0x000f220000002100 */
[----:B------:R-:W-:-:S04]  /*294d0*/  IMAD.WIDE.U32 R2, R16, UR4, R2 ;  /* 0x0000000410027c25 */ /* 0x000fc8000f8e0002 */
[----:B------:R-:W-:Y:S01]  /*294e0*/  IMAD R3, R16, UR5, R3 ;  /* 0x0000000510037c24 */ /* 0x000fe2000f8e0203 */
[----:B------:R-:W-:Y:S02]  /*294f0*/  ULDC.64 UR4, c[0x0][0x2e0] ;  /* 0x0000b80000047ab9 */ /* 0x000fe40000000a00 */
[----:B---3--:R-:W-:Y:S02]  /*29500*/  IMAD R0, R0, UR4, RZ ;  /* 0x0000000400007c24 */ /* 0x008fe4000f8e02ff */
[----:B------:R-:W-:-:S04]  /*29510*/  IMAD.WIDE.U32 R2, R4, UR4, R2 ;  /* 0x0000000404027c25 */ /* 0x000fc8000f8e0002 */
[----:B------:R-:W-:Y:S01]  /*29520*/  IMAD R0, R4, UR5, R0 ;  /* 0x0000000504007c24 */ /* 0x000fe2000f8e0200 */
[----:B------:R-:W-:Y:S01]  /*29530*/  ULDC.64 UR4, c[0x0][0x2d0] ;  /* 0x0000b40000047ab9 */ /* 0x000fe20000000a00 */
[----:B------:R-:W3:Y:S02]  /*29540*/  S2R R4, SR_TID.X ;  /* 0x0000000000047919 */ /* 0x000ee40000002100 */
[----:B------:R-:W-:Y:S01]  /*29550*/  IMAD.IADD R3, R3, 0x1, R0 ;  /* 0x0000000103037824 */ /* 0x000fe200078e0200 */
[----:B----4-:R-:W-:-:S04]  /*29560*/  LOP3.LUT R5, R5, 0x7f, RZ, 0xc0, !PT ;  /* 0x0000007f05057812 */ /* 0x010fc800078ec0ff */
[----:B------:R-:W-:Y:S01]  /*29570*/  SHF.R.U32.HI R5, RZ, 0x3, R5 ;  /* 0x00000003ff057819 */ /* 0x000fe20000011605 */
[----:B---3--:R-:W-:-:S05]  /*29580*/  IMAD.SHL.U32 R4, R4, 0x10, RZ ;  /* 0x0000001004047824 */ /* 0x008fca00078e00ff */
[----:B------:R-:W-:Y:S02]  /*29590*/  LOP3.LUT R4, R5, 0x70, R4, 0xf8, !PT ;  /* 0x0000007005047812 */ /* 0x000fe400078ef804 */
[----:B------:R-:W3:Y:S03]  /*295a0*/  @P0 LDC R5, c[0x0][0x44c] ;  /* 0x00011300ff050b82 */ /* 0x000ee60000000800 */
[----:B--2---:R-:W-:-:S04]  /*295b0*/  IMAD R4, R10, 0x80, R4 ;  /* 0x000000800a047824 */ /* 0x004fc800078e0204 */
[----:B------:R-:W-:Y:S02]  /*295c0*/  IMAD.MOV.U32 R0, RZ, RZ, R4 ;  /* 0x000000ffff007224 */ /* 0x000fe400078e0004 */
[----:B---3--:R-:W-:-:S05]  /*295d0*/  @P0 IMAD.HI.U32 R5, R4, R5, RZ ;  /* 0x0000000504050227 */ /* 0x008fca00078e00ff */
[----:B-1----:R-:W-:-:S05]  /*295e0*/  @P0 SHF.R.U32.HI R0, RZ, R6, R5 ;  /* 0x00000006ff000219 */ /* 0x002fca0000011605 */
[----:B------:R-:W-:-:S04]  /*295f0*/  IMAD.MOV R5, RZ, RZ, -R0 ;  /* 0x000000ffff057224 */ /* 0x000fc800078e0a00 */
[----:B------:R-:W-:Y:S01]  /*29600*/  IMAD R4, R7, R5, R4 ;  /* 0x0000000507047224 */ /* 0x000fe200078e0204 */
[----:B------:R-:W-:Y:S01]  /*29610*/  SHF.R.S32.HI R5, RZ, 0x1f, R0 ;  /* 0x0000001fff057819 */ /* 0x000fe20000011400 */
[----:B------:R-:W-:-:S04]  /*29620*/  IMAD.WIDE.U32 R2, R0, UR4, R2 ;  /* 0x0000000400027c25 */ /* 0x000fc8000f8e0002 */
[----:B------:R-:W-:-:S04]  /*29630*/  IMAD R5, R5, UR4, RZ ;  /* 0x0000000405057c24 */ /* 0x000fc8000f8e02ff */
[----:B------:R-:W-:Y:S01]  /*29640*/  IMAD R0, R0, UR5, R5 ;  /* 0x0000000500007c24 */ /* 0x000fe2000f8e0205 */
[----:B------:R-:W-:Y:S01]  /*29650*/  ULDC.64 UR4, c[0x0][0x2c8] ;  /* 0x0000b20000047ab9 */ /* 0x000fe20000000a00 */
[----:B------:R-:W1:Y:S02]  /*29660*/  S2R R5, SR_TID.X ;  /* 0x0000000000057919 */ /* 0x000e640000002100 */
[----:B------:R-:W-:Y:S01]  /*29670*/  IMAD.IADD R3, R3, 0x1, R0 ;  /* 0x0000000103037824 */ /* 0x000fe200078e0200 */
[----:B------:R-:W-:Y:S01]  /*29680*/  SHF.R.S32.HI R0, RZ, 0x1f, R4 ;  /* 0x0000001fff007819 */ /* 0x000fe20000011404 */
[----:B------:R-:W-:-:S04]  /*29690*/  IMAD.WIDE.U32 R2, R4, UR4, R2 ;  /* 0x0000000404027c25 */ /* 0x000fc8000f8e0002 */
[----:B------:R-:W-:-:S04]  /*296a0*/  IMAD R0, R0, UR4, RZ ;  /* 0x0000000400007c24 */ /* 0x000fc8000f8e02ff */
[----:B------:R-:W-:Y:S01]  /*296b0*/  IMAD R0, R4, UR5, R0 ;  /* 0x0000000504007c24 */ /* 0x000fe2000f8e0200 */
[----:B------:R-:W-:Y:S02]  /*296c0*/  ULDC.64 UR4, c[0x0][0x280] ;  /* 0x0000a00000047ab9 */ /* 0x000fe40000000a00 */
[----:B------:R-:W-:Y:S01]  /*296d0*/  IADD3 R4, P1, R2, UR4, RZ ;  /* 0x0000000402047c10 */ /* 0x000fe2000ff3e0ff */
[----:B------:R-:W-:-:S03]  /*296e0*/  UMOV UR4, 0xffffffff ;  /* 0xffffffff00047882 */ /* 0x000fc60000000000 */
[----:B------:R-:W-:Y:S01]  /*296f0*/  IADD3.X R3, R3, UR5, R0, P1, !PT ;  /* 0x0000000503037c10 */ /* 0x000fe20008ffe400 */
[----:B-1----:R-:W-:-:S05]  /*29700*/  IMAD.SHL.U32 R9, R5, 0x10, RZ ;  /* 0x0000001005097824 */ /* 0x002fca00078e00ff */
[----:B------:R-:W-:-:S04]  /*29710*/  LOP3.LUT R9, R9, 0x70, RZ, 0xc0, !PT ;  /* 0x0000007009097812 */ /* 0x000fc800078ec0ff */
[----:B------:R-:W-:Y:S01]  /*29720*/  ISETP.GE.AND P0, PT, R9, UR6, PT ;  /* 0x0000000609007c0c */ /* 0x000fe2000bf06270 */
[----:B0-----:R-:W-:-:S12]  /*29730*/  BRA.DIV UR4, `(.L_x_8520) ;  /* 0x0000007a04047947 */ /* 0x001fd8000b800000 */
[----:B------:R-:W0:Y:S02]  /*29740*/  S2R R6, SR_TID.X ;  /* 0x0000000000067919 */ /* 0x000e240000002100 */
[----:B0-----:R-:W-:Y:S02]  /*29750*/  LOP3.LUT R11, R6, 0x7f, RZ, 0xc0, !PT ;  /* 0x0000007f060b7812 */ /* 0x001fe400078ec0ff */
[----:B------:R-:W2:Y:S01]  /*29760*/  LDL.LU R6, [R1+0x60] ;  /* 0x0000600001067983 */ /* 0x000ea20000300800 */
[----:B------:R-:W-:Y:S01]  /*29770*/  ULDC.64 UR4, c[0x0][0x208] ;  /* 0x0000820000047ab9 */ /* 0x000fe20000000a00 */
        /* <DEDUP_REMOVED lines=69> */
.L_x_8748:
        /* <DEDUP_REMOVED lines=11> */
.L_x_8521:
        /* <DEDUP_REMOVED lines=18> */
.L_x_8749:
[----:B------:R-:W-:Y:S05]  /*29da0*/  BSYNC B0 ;  /* 0x0000000000007941 */ /* 0x000fea0003800000 */
.L_x_8522:
[----:B------:R-:W2:Y:S04]  /*29db0*/  LDL.LU R2, [R1+0x64] ;  /* 0x0000640001027983 */ /* 0x000ea80000300800 */
[----:B------:R-:W3:Y:S01]  /*29dc0*/  LDL R3, [R1+0x2c] ;  /* 0x00002c0001037983 */ /* 0x000ee20000100800 */
[----:B--2---:R-:W-:-:S05]  /*29dd0*/  VIADD R2, R2, 0xfffffffe ;  /* 0xfffffffe02027836 */ /* 0x004fca0000000000 */
[----:B---3--:R-:W-:-:S13]  /*29de0*/  ISETP.GE.AND P0, PT, R2, R3, PT ;  /* 0x000000030200720c */ /* 0x008fda0003f06270 */
[----:B------:R-:W-:Y:S05]  /*29df0*/  @!P0 BRA `(.L_x_8524) ;  /* 0x0000001000c88947 */ /* 0x000fea0003800000 */
[----:B0-----:R0:W5:Y:S04]  /*29e00*/  LDL.LU R0, [R1+0x18] ;  /* 0x0000180001007983 */ /* 0x0011680000300800 */
[----:B------:R0:W5:Y:S02]  /*29e10*/  LDL.LU R8, [R1+0x20] ;  /* 0x0000200001087983 */ /* 0x0001640000300800 */
.L_x_8544:
        /* <DEDUP_REMOVED lines=37> */
.L_x_8527:
        /* <DEDUP_REMOVED lines=8> */
.L_x_8750:
[----:B------:R-:W-:Y:S05]  /*2a0f0*/  BSYNC B1 ;  /* 0x0000000000017941 */ /* 0x000fea0003800000 */
.L_x_8528:
        /* <DEDUP_REMOVED lines=9> */
.L_x_8531:
[----:B------:R-:W-:Y:S05]  /*2a190*/  BSYNC B1 ;  /* 0x0000000000017941 */ /* 0x000fea0003800000 */
.L_x_8530:
        /* <DEDUP_REMOVED lines=13> */
.L_x_8532:
        /* <DEDUP_REMOVED lines=13> */
.L_x_8751:
[----:B------:R-:W-:Y:S05]  /*2a340*/  BSYNC B1 ;  /* 0x0000000000017941 */ /* 0x000fea0003800000 */
.L_x_8533:
        /* <DEDUP_REMOVED lines=11> */
.L_x_8536:
[----:B------:R-:W-:Y:S05]  /*2a400*/  BSYNC B1 ;  /* 0x0000000000017941 */ /* 0x000fea0003800000 */
.L_x_8535:
        /* <DEDUP_REMOVED lines=8> */
.L_x_8537:
        /* <DEDUP_REMOVED lines=10> */
.L_x_8526:
[----:B------:R-:W-:Y:S05]  /*2a530*/  BSYNC B0 ;  /* 0x0000000000007941 */ /* 0x000fea0003800000 */
.L_x_8525:
[----:B------:R-:W-:-:S06]  /*2a540*/  UISETP.NE.AND UP0, UPT, UR36, 0x3, UPT ;  /* 0x000000032400788c */ /* 0x000fcc000bf05270 */
[----:B------:R-:W-:-:S13]  /*2a550*/  PLOP3.LUT P0, PT, PT, PT, UP0, 0x80, 0x0 ;  /* 0x000000000000781c */ /* 0x000fda0003f0f008 */
[----:B------:R-:W-:Y:S05]  /*2a560*/  @!P0 BRA `(.L_x_8538) ;  /* 0x0000000000048947 */ /* 0x000fea0003800000 */
[----:B------:R-:W-:Y:S01]  /*2a570*/  BPT.TRAP 0x1 ;  /* 0x000000040000795c */ /* 0x000fe20000300000 */
.L_x_8538:
        /* <DEDUP_REMOVED lines=8> */
.L_x_8752:
[----:B------:R-:W-:Y:S05]  /*2a600*/  BSYNC B0 ;  /* 0x0000000000007941 */ /* 0x000fea0003800000 */
.L_x_8539:
[----:B------:R-:W-:Y:S05]  /*2a610*/  @!P1 BRA `(.L_x_8541) ;  /* 0x0000000000049947 */ /* 0x000fea0003800000 */
[----:B------:R-:W-:Y:S01]  /*2a620*/  BPT.TRAP 0x1 ;  /* 0x000000040000795c */ /* 0x000fe20000300000 */
.L_x_8541:
[----:B--2---:R-:W-:Y:S01]  /*2a630*/  SHF.L.U32 R4, R8, 0x1f, RZ ;  /* 0x0000001f08047819 */ /* 0x004fe200000006ff */
[----:B------:R-:W-:-:S03]  /*2a640*/  IMAD R0, R0, 0x7000, RZ ;  /* 0x0000700000007824 */ /* 0x000fc600078e02ff */
[----:B------:R-:W2:Y:S02]  /*2a650*/  SYNCS.PHASECHK.TRANS64.TRYWAIT P0, [R3+URZ+0x2e860], R4 ;  /* 0x02e86004030075a7 */ /* 0x000ea4000800017f */
[----:B--2---:R-:W-:Y:S05]  /*2a660*/  @!P0 BRA `(.L_x_8542) ;  /* 0x00000074003c8947 */ /* 0x004fea0003800000 */
.L_x_8753:
[----:B------:R-:W2:Y:S04]  /*2a670*/  LDL R13, [R1+0x14] ;  /* 0x00001400010d7983 */ /* 0x000ea80000100800 */
[----:B------:R-:W3:Y:S04]  /*2a680*/  LDL R12, [R1+0x38] ;  /* 0x00003800010c7983 */ /* 0x000ee80000100800 */
[----:B------:R4:W-:Y:S04]  /*2a690*/  STL [R1+0xc8], R2 ;  /* 0x0000c80201007387 */ /* 0x0009e80000100800 */
[----:B----4-:R-:W4:Y:S01]  /*2a6a0*/  LDL R2, [R1+0x10] ;  /* 0x0000100001027983 */ /* 0x010f220000100800 */
[----:B------:R-:W-:Y:S05]  /*2a6b0*/  WARPSYNC.ALL ;  /* 0x0000000000007948 */ /* 0x000fea0003800000 */
[----:B--2---:R-:W-:-:S05]  /*2a6c0*/  LOP3.LUT R4, R0, R13, RZ, 0xfc, !PT ;  /* 0x0000000d00047212 */ /* 0x004fca00078efcff */
[----:B------:R-:W-:-:S06]  /*2a6d0*/  IMAD.IADD R4, R18, 0x1, R4 ;  /* 0x0000000112047824 */ /* 0x000fcc00078e0204 */
        /* <DEDUP_REMOVED lines=150> */
.L_x_8543:
        /* <DEDUP_REMOVED lines=14> */
.L_x_8524:
        /* <DEDUP_REMOVED lines=18> */
[----:B------:R1:W-:Y:S02]  /*2b240*/  STL [R1], R0 ;  /* 0x0000000001007387 */ /* 0x0003e40000100800 */
.L_x_8546:
[----:B------:R-:W-:Y:S05]  /*2b250*/  BSYNC B0 ;  /* 0x0000000000007941 */ /* 0x000fea0003800000 */
.L_x_8545:
[----:B------:R-:W-:-:S06]  /*2b260*/  UISETP.NE.AND UP0, UPT, UR36, 0x3, UPT ;  /* 0x000000032400788c */ /* 0x000fcc000bf05270 */
[----:B------:R-:W-:-:S13]  /*2b270*/  PLOP3.LUT P1, PT, PT, PT, UP0, 0x80, 0x0 ;  /* 0x000000000000781c */ /* 0x000fda0003f2f008 */
[----:B------:R-:W-:Y:S05]  /*2b280*/  @!P1 BRA `(.L_x_8547) ;  /* 0x0000000000049947 */ /* 0x000fea0003800000 */
[----:B------:R-:W-:Y:S01]  /*2b290*/  BPT.TRAP 0x1 ;  /* 0x000000040000795c */ /* 0x000fe20000300000 */
.L_x_8547:
        /* <DEDUP_REMOVED lines=10> */
.L_x_8754:
[----:B------:R-:W-:Y:S05]  /*2b340*/  BSYNC B0 ;  /* 0x0000000000007941 */ /* 0x000fea0003800000 */
.L_x_8548:
[----:B------:R-:W-:Y:S05]  /*2b350*/  @!P2 BRA `(.L_x_8550) ;  /* 0x000000000004a947 */ /* 0x000fea0003800000 */
[----:B------:R-:W-:Y:S01]  /*2b360*/  BPT.TRAP 0x1 ;  /* 0x000000040000795c */ /* 0x000fe20000300000 */
.L_x_8550:
[----:B0-----:R-:W2:Y:S02]  /*2b370*/  LDL R2, [R1+0x20] ;  /* 0x0000200001027983 */ /* 0x001ea40000100800 */
[----:B--2---:R-:W-:-:S04]  /*2b380*/  SHF.L.U32 R2, R2, 0x1f, RZ ;  /* 0x0000001f02027819 */ /* 0x004fc800000006ff */
[----:B------:R-:W0:Y:S02]  /*2b390*/  SYNCS.PHASECHK.TRANS64.TRYWAIT P1, [R0+URZ+0x2e860], R2 ;  /* 0x02e86002000075a7 */ /* 0x000e24000802017f */
[----:B0-----:R-:W-:Y:S05]  /*2b3a0*/  @!P1 BRA `(.L_x_8551) ;  /* 0x0000006800149947 */ /* 0x001fea0003800000 */
.L_x_8755:
[----:B------:R-:W2:Y:S04]  /*2b3b0*/  LDL R16, [R1+0x18] ;  /* 0x0000180001107983 */ /* 0x000ea80000100800 */
[----:B------:R-:W0:Y:S04]  /*2b3c0*/  LDL R14, [R1+0x14] ;  /* 0x00001400010e7983 */ /* 0x000e280000100800 */
[----:B------:R-:W3:Y:S04]  /*2b3d0*/  LDL R12, [R1+0x38] ;  /* 0x00003800010c7983 */ /* 0x000ee80000100800 */
[----:B------:R-:W4:Y:S04]  /*2b3e0*/  LDL R13, [R1+0x10] ;  /* 0x00001000010d7983 */ /* 0x000f280000100800 */
[----:B------:R-:W5:Y:S01]  /*2b3f0*/  LDL R17, [R1+0x54] ;  /* 0x0000540001117983 */ /* 0x000f620000100800 */
[----:B------:R-:W-:Y:S05]  /*2b400*/  WARPSYNC.ALL ;  /* 0x0000000000007948 */ /* 0x000fea0003800000 */
[----:B--2---:R-:W-:-:S05]  /*2b410*/  IMAD R3, R16, 0x7000, RZ ;  /* 0x0000700010037824 */ /* 0x004fca00078e02ff */
[----:B0-----:R-:W-:-:S05]  /*2b420*/  LOP3.LUT R2, R3, R14, RZ, 0xfc, !PT ;  /* 0x0000000e03027212 */ /* 0x001fca00078efcff */
[----:B------:R-:W-:-:S05]  /*2b430*/  IMAD.IADD R2, R18, 0x1, R2 ;  /* 0x0000000112027824 */ /* 0x000fca00078e0202 */
[----:B------:R3:W0:Y:S02]  /*2b440*/  LDSM.16.MT88.4 R4, [R2+0xe400] ;  /* 0x00e400000204783b */ /* 0x0006240000004200 */
[----:B---3--:R-:W-:Y:S02]  /*2b450*/  IADD3 R2, R18, R12, R3 ;  /* 0x0000000c12027210 */ /* 0x008fe40007ffe003 */
[----:B----4-:R-:W-:Y:S02]  /*2b460*/  LOP3.LUT R12, R3, R13, RZ, 0xfc, !PT ;  /* 0x0000000d030c7212 */ /* 0x010fe400078efcff */
[C-C-:B0-----:R-:W-:Y:S02]  /*2b470*/  PRMT R8, R4.reuse, 0x6420, R5.reuse ;  /* 0x0000642004087816 */ /* 0x141fe40000000005 */
[----:B------:R-:W-:Y:S02]  /*2b480*/  PRMT R9, R4, 0x7531, R5 ;  /* 0x0000753104097816 */ /* 0x000fe40000000005 */
[----:B------:R-:W-:-:S02]  /*2b490*/  PRMT R10, R6, 0x6420, R7 ;  /* 0x00006420060a7816 */ /* 0x000fc40000000007 */
[----:B------:R-:W-:Y:S02]  /*2b4a0*/  PRMT R11, R6, 0x7531, R7 ;  /* 0x00007531060b7816 */ /* 0x000fe40000000007 */
[----:B------:R-:W0:Y:S01]  /*2b4b0*/  LDSM.16.MT88.4 R4, [R2+0xe400] ;  /* 0x00e400000204783b */ /* 0x000e220000004200 */
[----:B------:R-:W-:-:S05]  /*2b4c0*/  IMAD.IADD R12, R19, 0x1, R12 ;  /* 0x00000001130c7824 */ /* 0x000fca00078e020c */
        /* <DEDUP_REMOVED lines=115> */
[----:B------:R-:W-:-:S02]  /*2bc00*/  IMAD.MOV.U32 R14, RZ, RZ, R10 ;  /* 0x000000ffff0e7224 */ /* 0x000fc400078e000a */
[----:B------:R-:W-:Y:S01]  /*2bc10*/  IMAD.MOV.U32 R15, RZ, RZ, R11 ;  /* 0x000000ffff0f7224 */ /* 0x000fe200078e000b */
        /* <DEDUP_REMOVED lines=32> */
.L_x_8552:
        /* <DEDUP_REMOVED lines=13> */
.L_x_8501:
        /* <DEDUP_REMOVED lines=14> */
.L_x_8553:
        /* <DEDUP_REMOVED lines=8> */
[----:B------:R-:W-:Y:S01]  /*2c050*/  ULDC.64 UR6, c[0x0][0x208] ;  /* 0x0000820000067ab9 */ /* 0x000fe20000000a00 */
        /* <DEDUP_REMOVED lines=38> */
.L_x_8765:
[----:B------:R-:W-:Y:S02]  /*2c2c0*/  ULDC UR4, c[0x0][0xc38] ;  /* 0x00030e0000047ab9 */ /* 0x000fe40000000800 */
[----:B------:R-:W-:-:S04]  /*2c2d0*/  IMAD.U32 R2, RZ, RZ, UR4 ;  /* 0x00000004ff027e24 */ /* 0x000fc8000f8e00ff */
[----:B-1----:R-:W-:-:S04]  /*2c2e0*/  IMAD R7, R7, R2, RZ ;  /* 0x0000000207077224 */ /* 0x002fc800078e02ff */
[----:B------:R-:W-:Y:S02]  /*2c2f0*/  IMAD.IADD R0, R8, 0x1, R7 ;  /* 0x0000000108007824 */ /* 0x000fe400078e0207 */
[----:B------:R-:W-:-:S03]  /*2c300*/  IMAD.MOV.U32 R8, RZ, RZ, R3 ;  /* 0x000000ffff087224 */ /* 0x000fc600078e0003 */
[----:B------:R-:W-:-:S13]  /*2c310*/  ISETP.GT.AND P6, PT, R0, R5, PT ;  /* 0x000000050000720c */ /* 0x000fda0003fc4270 */
[----:B------:R-:W-:Y:S05]  /*2c320*/  @P6 BRA `(.L_x_8556) ;  /* 0x0000000000b46947 */ /* 0x000fea0003800000 */
.L_x_8559:
        /* <DEDUP_REMOVED lines=38> */
.L_x_8773:
[----:B------:R-:W-:Y:S02]  /*2c590*/  ULDC UR4, c[0x0][0xc38] ;  /* 0x00030e0000047ab9 */ /* 0x000fe40000000800 */
[----:B------:R-:W-:-:S04]  /*2c5a0*/  IMAD.U32 R2, RZ, RZ, UR4 ;  /* 0x00000004ff027e24 */ /* 0x000fc8000f8e00ff */
[----:B-1----:R-:W-:-:S04]  /*2c5b0*/  IMAD R7, R7, R2, RZ ;  /* 0x0000000207077224 */ /* 0x002fc800078e02ff */
[----:B------:R-:W-:-:S05]  /*2c5c0*/  IMAD.IADD R0, R7, 0x1, R0 ;  /* 0x0000000107007824 */ /* 0x000fca00078e0200 */
[----:B------:R-:W-:-:S13]  /*2c5d0*/  ISETP.GT.AND P6, PT, R0, R5, PT ;  /* 0x000000050000720c */ /* 0x000fda0003fc4270 */
[----:B------:R-:W-:Y:S05]  /*2c5e0*/  @!P6 BRA `(.L_x_8559) ;  /* 0xfffffffc0050e947 */ /* 0x000fea000383ffff */
[----:B------:R-:W-:-:S07]  /*2c5f0*/  IMAD.MOV.U32 R8, RZ, RZ, R3 ;  /* 0x000000ffff087224 */ /* 0x000fce00078e0003 */
.L_x_8556:
        /* <DEDUP_REMOVED lines=8> */
[----:B0-----:R0:W1:Y:S04]  /*2c680*/  SHFL.IDX PT, R4, R4, R0, 0x1f ;  /* 0x00001f0004047589 */ /* 0x00106800000e0000 */
[----:B------:R0:W3:Y:S01]  /*2c690*/  SHFL.IDX PT, R6, R6, R0, 0x1f ;  /* 0x00001f0006067589 */ /* 0x0000e200000e0000 */
[----:B--2---:R-:W-:-:S05]  /*2c6a0*/  IMAD.IADD R7, R0, 0x1, R7 ;  /* 0x0000000100077824 */ /* 0x004fca00078e0207 */
[----:B-1-3--:R0:W-:Y:S02]  /*2c6b0*/  STL [R1+0xc], R7 ;  /* 0x00000c0701007387 */ /* 0x00a1e40000100800 */
.L_x_8778:
[----:B------:R-:W-:-:S13]  /*2c6c0*/  ISETP.NE.AND P0, PT, R3, RZ, PT ;  /* 0x000000ff0300720c */ /* 0x000fda0003f05270 */
[----:B------:R-:W-:Y:S05]  /*2c6d0*/  @!P0 BRA `(.L_x_8561) ;  /* 0x0000000000148947 */ /* 0x000fea0003800000 */
[----:B------:R-:W-:Y:S01]  /*2c6e0*/  UMOV UR4, 0xffffffff ;  /* 0xffffffff00047882 */ /* 0x000fe20000000000 */
[----:B0-----:R-:W-:Y:S02]  /*2c6f0*/  VIADD R0, R0, 0xffffffff ;  /* 0xffffffff00007836 */ /* 0x001fe40000000000 */
[----:B------:R-:W-:Y:S05]  /*2c700*/  BRA.DIV UR4, `(.L_x_8562) ;  /* 0x0000005e04f47947 */ /* 0x000fea000b800000 */
[----:B------:R0:W2:Y:S02]  /*2c710*/  SHFL.IDX PT, R8, R8, R0, 0x1f ;  /* 0x00001f0008087589 */ /* 0x0000a400000e0000 */
.L_x_8781:
[----:B--2---:R-:W-:-:S07]  /*2c720*/  IMAD.MOV.U32 R9, RZ, RZ, R8 ;  /* 0x000000ffff097224 */ /* 0x004fce00078e0008 */
.L_x_8561:
[----:B------:R-:W-:Y:S01]  /*2c730*/  ISETP.NE.AND P0, PT, R6, 0x1, PT ;  /* 0x000000010600780c */ /* 0x000fe20003f05270 */
[----:B0-----:R-:W-:-:S05]  /*2c740*/  IMAD R0, R9, R2, R10 ;  /* 0x0000000209007224 */ /* 0x001fca00078e020a */
[----:B------:R0:W-:Y:S02]  /*2c750*/  STL [R1], R0 ;  /* 0x0000000001007387 */ /* 0x0001e40000100800 */
[----:B0-----:R-:W-:-:S05]  /*2c760*/  IMAD.IADD R0, R5, 0x1, -R0 ;  /* 0x0000000105007824 */ /* 0x001fca00078e0a00 */
[----:B------:R-:W-:Y:S05]  /*2c770*/  @!P0 BRA `(.L_x_8563) ;  /* 0x0000000000e88947 */ /* 0x000fea0003800000 */
[----:B------:R-:W-:Y:S02]  /*2c780*/  IABS R3, R4 ;  /* 0x0000000400037213 */ /* 0x000fe40000000000 */
[----:B------:R-:W-:Y:S02]  /*2c790*/  IABS R5, R0 ;  /* 0x0000000000057213 */ /* 0x000fe40000000000 */
[----:B------:R-:W0:Y:S08]  /*2c7a0*/  I2F.RP R8, R3 ;  /* 0x0000000300087306 */ /* 0x000e300000209400 */
        /* <DEDUP_REMOVED lines=9> */
[----:B-1----:R-:W-:Y:S02]  /*2c840*/  IMAD.MOV.U32 R7, RZ, RZ, R2 ;  /* 0x000000ffff077224 */ /* 0x002fe400078e0002 */
        /* <DEDUP_REMOVED lines=45> */
.L_x_8563:
[----:B------:R-:W2:Y:S01]  /*2cb20*/  LDL R3, [R1+0xc] ;  /* 0x00000c0001037983 */ /* 0x000ea20000100800 */
[----:B------:R-:W2:Y:S01]  /*2cb30*/  LDC.64 R8, c[0x0][0xc90] ;  /* 0x00032400ff087b82 */ /* 0x000ea20000000a00 */
[----:B------:R-:W-:Y:S01]  /*2cb40*/  ULDC.64 UR4, c[0x0][0x208] ;  /* 0x0000820000047ab9 */ /* 0x000fe20000000a00 */
[----:B--2---:R-:W-:-:S06]  /*2cb50*/  IMAD.WIDE R8, R3, 0x4, R8 ;  /* 0x0000000403087825 */ /* 0x004fcc00078e0208 */
[----:B------:R-:W2:Y:S02]  /*2cb60*/  LDG.E R8, desc[UR4][R8.64] ;  /* 0x0000000408087981 */ /* 0x000ea4000c1e1900 */
[----:B--2---:R-:W-:-:S05]  /*2cb70*/  IMAD R10, R4, R8, RZ ;  /* 0x00000008040a7224 */ /* 0x004fca00078e02ff */
[----:B------:R-:W-:-:S04]  /*2cb80*/  IABS R9, R10 ;  /* 0x0000000a00097213 */ /* 0x000fc80000000000 */
[----:B------:R-:W0:Y:S08]  /*2cb90*/  I2F.RP R6, R9 ;  /* 0x0000000900067306 */ /* 0x000e300000209400 */
[----:B0-----:R-:W0:Y:S02]  /*2cba0*/  MUFU.RCP R6, R6 ;  /* 0x0000000600067308 */ /* 0x001e240000001000 */
[----:B0-----:R-:W-:-:S06]  /*2cbb0*/  VIADD R6, R6, 0xffffffe ;  /* 0x0ffffffe06067836 */ /* 0x001fcc0000000000 */
[----:B-1----:R0:W1:Y:S02]  /*2cbc0*/  F2I.FTZ.U32.TRUNC.NTZ R7, R6 ;  /* 0x0000000600077305 */ /* 0x002064000021f000 */
[----:B0-----:R-:W-:Y:S02]  /*2cbd0*/  IMAD.MOV.U32 R6, RZ, RZ, RZ ;  /* 0x000000ffff067224 */ /* 0x001fe400078e00ff */
[----:B-1----:R-:W-:-:S04]  /*2cbe0*/  IMAD.MOV R3, RZ, RZ, -R7 ;  /* 0x000000ffff037224 */ /* 0x002fc800078e0a07 */
        /* <DEDUP_REMOVED lines=28> */
[----:B0-----:R-:W-:Y:S02]  /*2cdb0*/  IMAD.MOV.U32 R6, RZ, RZ, RZ ;  /* 0x000000ffff067224 */ /* 0x001fe400078e00ff */
        /* <DEDUP_REMOVED lines=22> */
.L_x_8564:
[----:B------:R-:W-:-:S05]  /*2cf20*/  LOP3.LUT R0, RZ, R0, RZ, 0x33, !PT ;  /* 0x00000000ff007212 */ /* 0x000fca00078e33ff */
[----:B------:R-:W-:-:S05]  /*2cf30*/  IMAD.IADD R0, R4, 0x1, R0 ;  /* 0x0000000104007824 */ /* 0x000fca00078e0200 */
[----:B------:R2:W-:Y:S01]  /*2cf40*/  STL [R1+0x4], R0 ;  /* 0x0000040001007387 */ /* 0x0005e20000100800 */
[----:B------:R-:W-:Y:S05]  /*2cf50*/  BRA `(.L_x_8565) ;  /* 0x0000000000287947 */ /* 0x000fea0003800000 */
.L_x_8557:
        /* <DEDUP_REMOVED lines=10> */
.L_x_8565:
        /* <DEDUP_REMOVED lines=16> */
.L_x_8554:
[----:B------:R-:W2:Y:S01]  /*2d100*/  LDL R0, [R1+0xc] ;  /* 0x00000c0001007983 */ /* 0x000ea20000100800 */
[----:B------:R-:W-:Y:S02]  /*2d110*/  ULDC UR4, c[0x0][0xc3c] ;  /* 0x00030f0000047ab9 */ /* 0x000fe40000000800 */
[----:B--2---:R-:W-:-:S13]  /*2d120*/  ISETP.GE.AND P0, PT, R0, UR4, PT ;  /* 0x0000000400007c0c */ /* 0x004fda000bf06270 */
[----:B------:R-:W-:Y:S05]  /*2d130*/  @!P0 BRA `(.L_x_8566) ;  /* 0xffffff9400948947 */ /* 0x000fea000383ffff */
[----:B------:R-:W-:Y:S05]  /*2d140*/  BSYNC B7 ;  /* 0x0000000000077941 */ /* 0x000fea0003800000 */
.L_x_8460:
        /* <DEDUP_REMOVED lines=12> */
.L_x_8782:
[----:B------:R-:W-:Y:S05]  /*2d210*/  BSYNC B0 ;  /* 0x0000000000007941 */ /* 0x000fea0003800000 */
.L_x_8567:
[----:B------:R-:W-:-:S03]  /*2d220*/  UMOV UR4, 0xffffffff ;  /* 0xffffffff00047882 */ /* 0x000fc60000000000 */
[----:B------:R-:W-:Y:S05]  /*2d230*/  BRA.DIV UR4, `(.L_x_8569) ;  /* 0x0000005604687947 */ /* 0x000fea000b800000 */
[----:B------:R-:W1:Y:S02]  /*2d240*/  S2R R2, SR_TID.X ;  /* 0x0000000000027919 */ /* 0x000e640000002100 */
[----:B-1----:R-:W-:-:S04]  /*2d250*/  SHF.R.U32.HI R2, RZ, 0x5, R2 ;  /* 0x00000005ff027819 */ /* 0x002fc80000011602 */
[----:B------:R-:W-:-:S05]  /*2d260*/  LOP3.LUT R2, R2, 0x3, RZ, 0xc0, !PT ;  /* 0x0000000302027812 */ /* 0x000fca00078ec0ff */
[----:B------:R1:W2:Y:S02]  /*2d270*/  SHFL.IDX PT, R14, R2, RZ, 0x1f ;  /* 0x00001fff020e7589 */ /* 0x0002a400000e0000 */
.L_x_8785:
[----:B--2---:R-:W-:-:S13]  /*2d280*/  ISETP.NE.AND P0, PT, R14, RZ, PT ;  /* 0x000000ff0e00720c */ /* 0x004fda0003f05270 */
[----:B------:R-:W-:Y:S05]  /*2d290*/  @P0 BRA `(.L_x_8251) ;  /* 0x0000000000b00947 */ /* 0x000fea0003800000 */
[----:B------:R-:W-:-:S03]  /*2d2a0*/  UMOV UR4, 0xffffffff ;  /* 0xffffffff00047882 */ /* 0x000fc60000000000 */
[----:B------:R-:W-:Y:S05]  /*2d2b0*/  BRA.DIV UR4, `(.L_x_8570) ;  /* 0x00000056047c7947 */ /* 0x000fea000b800000 */
[----:B------:R-:W-:-:S13]  /*2d2c0*/  ELECT P6, URZ, PT ;  /* 0x00000000003f782f */ /* 0x000fda00038c0000 */
.L_x_8788:
[----:B------:R-:W-:Y:S05]  /*2d2d0*/  @!P6 BRA `(.L_x_8251) ;  /* 0x0000000000a0e947 */ /* 0x000fea0003800000 */
[----:B------:R-:W-:-:S06]  /*2d2e0*/  ULOP3.LUT UR4, UR60, 0x2, URZ, 0xfc, !UPT ;  /* 0x000000023c047892 */ /* 0x000fcc000f8efc3f */
[----:B-1----:R-:W-:-:S05]  /*2d2f0*/  IMAD.U32 R2, RZ, RZ, UR4 ;  /* 0x00000004ff027e24 */ /* 0x002fca000f8e00ff */
[----:B------:R-:W-:-:S13]  /*2d300*/  ISETP.NE.AND P0, PT, R2, 0x3, PT ;  /* 0x000000030200780c */ /* 0x000fda0003f05270 */
[----:B------:R-:W-:Y:S05]  /*2d310*/  @!P0 BRA `(.L_x_8571) ;  /* 0x0000000000048947 */ /* 0x000fea0003800000 */
[----:B------:R-:W-:Y:S01]  /*2d320*/  BPT.TRAP 0x1 ;  /* 0x000000040000795c */ /* 0x000fe20000300000 */
.L_x_8571:
        /* <DEDUP_REMOVED lines=14> */
.L_x_8789:
[----:B------:R-:W1:Y:S02]  /*2d410*/  SYNCS.PHASECHK.TRANS64.TRYWAIT P1, [R7+URZ], R2 ;  /* 0x00000002070075a7 */ /* 0x000e64000802017f */
[----:B-1----:R-:W-:Y:S05]  /*2d420*/  @!P1 BRA `(.L_x_8573) ;  /* 0x0000005400549947 */ /* 0x002fea0003800000 */
.L_x_8790:
[----:B------:R-:W-:Y:S05]  /*2d430*/  @!P0 BRA `(.L_x_8574) ;  /* 0x0000000000048947 */ /* 0x000fea0003800000 */
[----:B------:R-:W-:Y:S01]  /*2d440*/  BPT.TRAP 0x1 ;  /* 0x000000040000795c */ /* 0x000fe20000300000 */
.L_x_8574:
[----:B------:R-:W2:Y:S02]  /*2d450*/  LDL.LU R4, [R1+0x18] ;  /* 0x0000180001047983 */ /* 0x000ea40000300800 */
[----:B--2---:R-:W-:-:S04]  /*2d460*/  IMAD R4, R4, 0x8, R0 ;  /* 0x0000000804047824 */ /* 0x004fc800078e0200 */
[----:B------:R-:W2:Y:S02]  /*2d470*/  SYNCS.PHASECHK.TRANS64.TRYWAIT P1, [R4+URZ+0x2e860], R5 ;  /* 0x02e86005040075a7 */ /* 0x000ea4000802017f */
[----:B--2---:R-:W-:Y:S05]  /*2d480*/  @!P1 BRA `(.L_x_8575) ;  /* 0x0000005400509947 */ /* 0x004fea0003800000 */
.L_x_8791:
[----:B------:R-:W-:Y:S05]  /*2d490*/  @!P0 BRA `(.L_x_8576) ;  /* 0x0000000000048947 */ /* 0x000fea0003800000 */
[----:B------:R-:W-:Y:S01]  /*2d4a0*/  BPT.TRAP 0x1 ;  /* 0x000000040000795c */ /* 0x000fe20000300000 */
.L_x_8576:
[----:B------:R-:W-:-:S04]  /*2d4b0*/  IMAD R3, R3, 0x8, R0 ;  /* 0x0000000803037824 */ /* 0x000fc800078e0200 */
[----:B------:R-:W3:Y:S02]  /*2d4c0*/  SYNCS.PHASECHK.TRANS64.TRYWAIT P1, [R3+URZ+0x2e860], R2 ;  /* 0x02e86002030075a7 */ /* 0x000ee4000802017f */
[----:B---3--:R-:W-:Y:S05]  /*2d4d0*/  @!P1 BRA `(.L_x_8577) ;  /* 0x0000005400509947 */ /* 0x008fea0003800000 */
.L_x_8792:
[----:B------:R-:W-:Y:S05]  /*2d4e0*/  @!P0 BRA `(.L_x_8578) ;  /* 0x0000000000048947 */ /* 0x000fea0003800000 */
[----:B------:R-:W-:Y:S01]  /*2d4f0*/  BPT.TRAP 0x1 ;  /* 0x000000040000795c */ /* 0x000fe20000300000 */
.L_x_8578:
[----:B------:R-:W4:Y:S02]  /*2d500*/  SYNCS.PHASECHK.TRANS64.TRYWAIT P0, [R4+URZ+0x2e880], R5 ;  /* 0x02e88005040075a7 */ /* 0x000f24000800017f */
[----:B----4-:R-:W-:Y:S05]  /*2d510*/  @!P0 BRA `(.L_x_8579) ;  /* 0x0000005400548947 */ /* 0x010fea0003800000 */
.L_x_8580:
[----:B------:R0:W0:Y:S02]  /*2d520*/  SYNCS.PHASECHK.TRANS64.TRYWAIT P0, [R3+URZ+0x2e880], R2 ;  /* 0x02e88002030075a7 */ /* 0x000024000800017f */
[----:B0-----:R-:W-:Y:S05]  /*2d530*/  @!P0 NANOSLEEP.SYNCS 0x989680 ;  /* 0x009896800000895d */ /* 0x001fea0003900000 */
[----:B------:R-:W0:Y:S02]  /*2d540*/  @!P0 SYNCS.PHASECHK.TRANS64 P0, [R3+URZ+0x2e880], R2 ;  /* 0x02e88002030085a7 */ /* 0x000e24000800007f */
[----:B0-----:R-:W-:Y:S05]  /*2d550*/  @!P0 BRA `(.L_x_8580) ;  /* 0xfffffffc00f08947 */ /* 0x001fea000383ffff */
.L_x_8251:
[----:B------:R-:W-:Y:S05]  /*2d560*/  BSYNC B8 ;  /* 0x0000000000087941 */ /* 0x000fea0003800000 */
.L_x_8248:
[----:B------:R-:W-:Y:S05]  /*2d570*/  EXIT ;  /* 0x000000000000794d */ /* 0x000fea0003800000 */
.L_x_8275:
[----:B-1----:R1:W2:Y:S02]  /*2d580*/  SYNCS.PHASECHK.TRANS64.TRYWAIT P6, [R110+URZ+0x2e890], R125 ;  /* 0x02e8907d6e0075a7 */ /* 0x0022a400080c017f */
[----:B--2---:R-:W-:Y:S05]  /*2d590*/  @!P6 NANOSLEEP.SYNCS 0x989680 ;  /* 0x009896800000e95d */ /* 0x004fea0003900000 */
[----:B------:R-:W2:Y:S02]  /*2d5a0*/  @!P6 SYNCS.PHASECHK.TRANS64 P6, [R110+URZ+0x2e890], R125 ;  /* 0x02e8907d6e00e5a7 */ /* 0x000ea400080c007f */
[----:B--2---:R-:W-:Y:S05]  /*2d5b0*/  @!P6 BRA `(.L_x_8275) ;  /* 0xfffffffc00f0e947 */ /* 0x004fea000383ffff */
[----:B------:R-:W-:Y:S05]  /*2d5c0*/  BRA `(.L_x_8581) ;  /* 0xfffffd6000107947 */ /* 0x000fea000383ffff */
.L_x_8309:
[----:B0-----:R0:W1:Y:S02]  /*2d5d0*/  SYNCS.PHASECHK.TRANS64.TRYWAIT P3, [R110+URZ+0x2e890], R125 ;  /* 0x02e8907d6e0075a7 */ /* 0x001064000806017f */
[----:B-1----:R-:W-:Y:S05]  /*2d5e0*/  @!P3 NANOSLEEP.SYNCS 0x989680 ;  /* 0x009896800000b95d */ /* 0x002fea0003900000 */
[----:B------:R-:W1:Y:S02]  /*2d5f0*/  @!P3 SYNCS.PHASECHK.TRANS64 P3, [R110+URZ+0x2e890], R125 ;  /* 0x02e8907d6e00b5a7 */ /* 0x000e64000806007f */
[----:B-1----:R-:W-:Y:S05]  /*2d600*/  @!P3 BRA `(.L_x_8309) ;  /* 0xfffffffc00f0b947 */ /* 0x002fea000383ffff */
[----:B------:R-:W-:Y:S05]  /*2d610*/  BRA `(.L_x_8582) ;  /* 0xfffffda400347947 */ /* 0x000fea000383ffff */
.L_x_8326:
[----:B0-----:R0:W1:Y:S02]  /*2d620*/  SYNCS.PHASECHK.TRANS64.TRYWAIT P2, [R110+URZ+0x2e890], R125 ;  /* 0x02e8907d6e0075a7 */ /* 0x001064000804017f */
[----:B-1----:R-:W-:Y:S05]  /*2d630*/  @!P2 NANOSLEEP.SYNCS 0x989680 ;  /* 0x009896800000a95d */ /* 0x002fea0003900000 */
[----:B------:R-:W1:Y:S02]  /*2d640*/  @!P2 SYNCS.PHASECHK.TRANS64 P2, [R110+URZ+0x2e890], R125 ;  /* 0x02e8907d6e00a5a7 */ /* 0x000e64000804007f */
[----:B-1----:R-:W-:Y:S05]  /*2d650*/  @!P2 BRA `(.L_x_8326) ;  /* 0xfffffffc00f0a947 */ /* 0x002fea000383ffff */
[----:B------:R-:W-:Y:S05]  /*2d660*/  BRA `(.L_x_8583) ;  /* 0xfffffde400dc7947 */ /* 0x000fea000383ffff */
.L_x_8336:
[----:B-1----:R1:W2:Y:S02]  /*2d670*/  SYNCS.PHASECHK.TRANS64.TRYWAIT P3, [R110+URZ+0x2e8b0], R125 ;  /* 0x02e8b07d6e0075a7 */ /* 0x0022a4000806017f */
[----:B--2---:R-:W-:Y:S05]  /*2d680*/  @!P3 NANOSLEEP.SYNCS 0x989680 ;  /* 0x009896800000b95d */ /* 0x004fea0003900000 */
[----:B------:R-:W2:Y:S02]  /*2d690*/  @!P3 SYNCS.PHASECHK.TRANS64 P3, [R110+URZ+0x2e8b0], R125 ;  /* 0x02e8b07d6e00b5a7 */ /* 0x000ea4000806007f */
[----:B--2---:R-:W-:Y:S05]  /*2d6a0*/  @!P3 BRA `(.L_x_8336) ;  /* 0xfffffffc00f0b947 */ /* 0x004fea000383ffff */
[----:B------:R-:W-:Y:S05]  /*2d6b0*/  BRA `(.L_x_8584) ;  /* 0xfffffdec00c87947 */ /* 0x000fea000383ffff */
.L_x_8350:
        /* <DEDUP_REMOVED lines=13> */
.L_x_8586:
[----:B------:R-:W-:Y:S05]  /*2d790*/  BSYNC B0 ;  /* 0x0000000000007941 */ /* 0x000fea0003800000 */
.L_x_8585:
[----:B------:R1:W-:Y:S01]  /*2d7a0*/  STL [R1+0x44], R14 ;  /* 0x0000440e01007387 */ /* 0x0003e20000100800 */
[----:B------:R-:W-:Y:S05]  /*2d7b0*/  BRA `(.L_x_8587) ;  /* 0xfffffdfc00e07947 */ /* 0x000fea000383ffff */
.L_x_8362:
        /* <DEDUP_REMOVED lines=8> */
.L_x_8589:
[----:B------:R-:W-:Y:S05]  /*2d840*/  BSYNC B1 ;  /* 0x0000000000017941 */ /* 0x000fea0003800000 */
.L_x_8588:
        /* <DEDUP_REMOVED lines=8> */
.L_x_8590:
[----:B------:R-:W-:Y:S02]  /*2d8d0*/  IMAD.MOV.U32 R13, RZ, RZ, R8 ;  /* 0x000000ffff0d7224 */ /* 0x000fe400078e0008 */
[----:B------:R-:W-:-:S07]  /*2d8e0*/  IMAD.MOV.U32 R5, RZ, RZ, R14 ;  /* 0x000000ffff057224 */ /* 0x000fce00078e000e */
[----:B------:R-:W-:Y:S05]  /*2d8f0*/  WARPSYNC.COLLECTIVE R15, `(.L_x_8591) ;  /* 0x000000000f087348 */ /* 0x000fea0003c00000 */
[----:B------:R0:W1:Y:S02]  /*2d900*/  SHFL.IDX P6, R14, R13, R12, R11 ;  /* 0x0000000c0d0e7389 */ /* 0x00006400000c000b */
[----:B01----:R-:W-:Y:S01]  /*2d910*/  ENDCOLLECTIVE ;  /* 0x000000000000791b */ /* 0x003fe20003800000 */
.L_x_8591:
[----:B------:R-:W-:Y:S02]  /*2d920*/  IMAD.MOV.U32 R13, RZ, RZ, R6 ;  /* 0x000000ffff0d7224 */ /* 0x000fe400078e0006 */
[----:B------:R-:W-:-:S07]  /*2d930*/  IMAD.MOV.U32 R7, RZ, RZ, R14 ;  /* 0x000000ffff077224 */ /* 0x000fce00078e000e */
[----:B------:R-:W-:Y:S05]  /*2d940*/  WARPSYNC.COLLECTIVE R15, `(.L_x_8592) ;  /* 0x000000000f087348 */ /* 0x000fea0003c00000 */
[----:B------:R0:W1:Y:S02]  /*2d950*/  SHFL.IDX P6, R14, R13, R12, R11 ;  /* 0x0000000c0d0e7389 */ /* 0x00006400000c000b */
[----:B01----:R-:W-:Y:S01]  /*2d960*/  ENDCOLLECTIVE ;  /* 0x000000000000791b */ /* 0x003fe20003800000 */
.L_x_8592:
[----:B------:R-:W-:Y:S05]  /*2d970*/  BRA `(.L_x_8593) ;  /* 0xfffffe0400647947 */ /* 0x000fea000383ffff */
.L_x_8365:
        /* <DEDUP_REMOVED lines=8> */
.L_x_8595:
[----:B------:R-:W-:Y:S05]  /*2da00*/  BSYNC B1 ;  /* 0x0000000000017941 */ /* 0x000fea0003800000 */
.L_x_8594:
        /* <DEDUP_REMOVED lines=8> */
.L_x_8596:
[----:B------:R-:W-:Y:S02]  /*2da90*/  IMAD.MOV.U32 R13, RZ, RZ, R8 ;  /* 0x000000ffff0d7224 */ /* 0x000fe400078e0008 */
[----:B------:R-:W-:-:S07]  /*2daa0*/  IMAD.MOV.U32 R5, RZ, RZ, R14 ;  /* 0x000000ffff057224 */ /* 0x000fce00078e000e */
[----:B------:R-:W-:Y:S05]  /*2dab0*/  WARPSYNC.COLLECTIVE R15, `(.L_x_8597) ;  /* 0x000000000f087348 */ /* 0x000fea0003c00000 */
[----:B------:R0:W1:Y:S02]  /*2dac0*/  SHFL.IDX P6, R14, R13, R12, R11 ;  /* 0x0000000c0d0e7389 */ /* 0x00006400000c000b */
[----:B01----:R-:W-:Y:S01]  /*2dad0*/  ENDCOLLECTIVE ;  /* 0x000000000000791b */ /* 0x003fe20003800000 */
.L_x_8597:
[----:B------:R-:W-:Y:S02]  /*2dae0*/  IMAD.MOV.U32 R13, RZ, RZ, R6 ;  /* 0x000000ffff0d7224 */ /* 0x000fe400078e0006 */
[----:B------:R-:W-:-:S07]  /*2daf0*/  IMAD.MOV.U32 R7, RZ, RZ, R14 ;  /* 0x000000ffff077224 */ /* 0x000fce00078e000e */
[----:B------:R-:W-:Y:S05]  /*2db00*/  WARPSYNC.COLLECTIVE R15, `(.L_x_8598) ;  /* 0x000000000f087348 */ /* 0x000fea0003c00000 */
[----:B------:R0:W1:Y:S02]  /*2db10*/  SHFL.IDX P6, R14, R13, R12, R11 ;  /* 0x0000000c0d0e7389 */ /* 0x00006400000c000b */
[----:B01----:R-:W-:Y:S01]  /*2db20*/  ENDCOLLECTIVE ;  /* 0x000000000000791b */ /* 0x003fe20003800000 */
.L_x_8598:
[----:B------:R-:W-:Y:S05]  /*2db30*/  BRA `(.L_x_8599) ;  /* 0xfffffe0400887947 */ /* 0x000fea000383ffff */
.L_x_8369:
[----:B0-----:R0:W1:Y:S02]  /*2db40*/  SYNCS.PHASECHK.TRANS64.TRYWAIT P0, [R16+URZ+0x2e800], R5 ;  /* 0x02e80005100075a7 */ /* 0x001064000800017f */
[----:B-1----:R-:W-:Y:S05]  /*2db50*/  @!P0 NANOSLEEP.SYNCS 0x989680 ;  /* 0x009896800000895d */ /* 0x002fea0003900000 */
[----:B------:R-:W1:Y:S02]  /*2db60*/  @!P0 SYNCS.PHASECHK.TRANS64 P0, [R16+URZ+0x2e800], R5 ;  /* 0x02e80005100085a7 */ /* 0x000e64000800007f */
[----:B-1----:R-:W-:Y:S05]  /*2db70*/  @!P0 BRA `(.L_x_8369) ;  /* 0xfffffffc00f08947 */ /* 0x002fea000383ffff */
[----:B------:R-:W-:Y:S05]  /*2db80*/  BRA `(.L_x_8600) ;  /* 0xfffffe0800507947 */ /* 0x000fea000383ffff */
.L_x_8377:
        /* <DEDUP_REMOVED lines=9> */
.L_x_8602:
[----:B------:R-:W-:Y:S05]  /*2dc20*/  BSYNC B1 ;  /* 0x0000000000017941 */ /* 0x000fea0003800000 */
.L_x_8601:
        /* <DEDUP_REMOVED lines=10> */
.L_x_8603:
[----:B------:R-:W-:Y:S02]  /*2dcd0*/  IMAD.MOV.U32 R13, RZ, RZ, R37 ;  /* 0x000000ffff0d7224 */ /* 0x000fe400078e0025 */
[----:B------:R-:W-:-:S07]  /*2dce0*/  IMAD.MOV.U32 R5, RZ, RZ, R14 ;  /* 0x000000ffff057224 */ /* 0x000fce00078e000e */
[----:B------:R-:W-:Y:S05]  /*2dcf0*/  WARPSYNC.COLLECTIVE R15, `(.L_x_8604) ;  /* 0x000000000f087348 */ /* 0x000fea0003c00000 */
[----:B------:R0:W1:Y:S02]  /*2dd00*/  SHFL.IDX P6, R14, R13, R12, R11 ;  /* 0x0000000c0d0e7389 */ /* 0x00006400000c000b */
[----:B01----:R-:W-:Y:S01]  /*2dd10*/  ENDCOLLECTIVE ;  /* 0x000000000000791b */ /* 0x003fe20003800000 */
.L_x_8604:
[----:B------:R-:W-:Y:S02]  /*2dd20*/  IMAD.MOV.U32 R13, RZ, RZ, R9 ;  /* 0x000000ffff0d7224 */ /* 0x000fe400078e0009 */
[----:B------:R-:W-:-:S07]  /*2dd30*/  IMAD.MOV.U32 R7, RZ, RZ, R14 ;  /* 0x000000ffff077224 */ /* 0x000fce00078e000e */
[----:B------:R-:W-:Y:S05]  /*2dd40*/  WARPSYNC.COLLECTIVE R15, `(.L_x_8605) ;  /* 0x000000000f087348 */ /* 0x000fea0003c00000 */
[----:B------:R0:W1:Y:S02]  /*2dd50*/  SHFL.IDX P6, R14, R13, R12, R11 ;  /* 0x0000000c0d0e7389 */ /* 0x00006400000c000b */
[----:B01----:R-:W-:Y:S01]  /*2dd60*/  ENDCOLLECTIVE ;  /* 0x000000000000791b */ /* 0x003fe20003800000 */
.L_x_8605:
        /* <DEDUP_REMOVED lines=21> */
.L_x_8606:
[----:B------:R-:W-:Y:S02]  /*2dec0*/  IMAD.MOV.U32 R13, RZ, RZ, R35 ;  /* 0x000000ffff0d7224 */ /* 0x000fe400078e0023 */
[----:B------:R-:W-:-:S07]  /*2ded0*/  IMAD.MOV.U32 R3, RZ, RZ, R14 ;  /* 0x000000ffff037224 */ /* 0x000fce00078e000e */
[----:B------:R-:W-:Y:S05]  /*2dee0*/  WARPSYNC.COLLECTIVE R15, `(.L_x_8607) ;  /* 0x000000000f087348 */ /* 0x000fea0003c00000 */
[----:B------:R0:W1:Y:S02]  /*2def0*/  SHFL.IDX P6, R14, R13, R12, R11 ;  /* 0x0000000c0d0e7389 */ /* 0x00006400000c000b */
[----:B01----:R-:W-:Y:S01]  /*2df00*/  ENDCOLLECTIVE ;  /* 0x000000000000791b */ /* 0x003fe20003800000 */
.L_x_8607:
[----:B------:R-:W-:Y:S02]  /*2df10*/  IMAD.MOV.U32 R13, RZ, RZ, R37 ;  /* 0x000000ffff0d7224 */ /* 0x000fe400078e0025 */
[----:B------:R-:W-:-:S07]  /*2df20*/  IMAD.MOV.U32 R35, RZ, RZ, R14 ;  /* 0x000000ffff237224 */ /* 0x000fce00078e000e */
[----:B------:R-:W-:Y:S05]  /*2df30*/  WARPSYNC.COLLECTIVE R15, `(.L_x_8608) ;  /* 0x000000000f087348 */ /* 0x000fea0003c00000 */
[----:B------:R0:W1:Y:S02]  /*2df40*/  SHFL.IDX P6, R14, R13, R12, R11 ;  /* 0x0000000c0d0e7389 */ /* 0x00006400000c000b */
[----:B01----:R-:W-:Y:S01]  /*2df50*/  ENDCOLLECTIVE ;  /* 0x000000000000791b */ /* 0x003fe20003800000 */
.L_x_8608:
[----:B------:R-:W-:Y:S02]  /*2df60*/  IMAD.MOV.U32 R13, RZ, RZ, R9 ;  /* 0x000000ffff0d7224 */ /* 0x000fe400078e0009 */
[----:B------:R-:W-:-:S07]  /*2df70*/  IMAD.MOV.U32 R37, RZ, RZ, R14 ;  /* 0x000000ffff257224 */ /* 0x000fce00078e000e */
[----:B------:R-:W-:Y:S05]  /*2df80*/  WARPSYNC.COLLECTIVE R15, `(.L_x_8609) ;  /* 0x000000000f087348 */ /* 0x000fea0003c00000 */
[----:B------:R0:W1:Y:S02]  /*2df90*/  SHFL.IDX P6, R14, R13, R12, R11 ;  /* 0x0000000c0d0e7389 */ /* 0x00006400000c000b */
[----:B01----:R-:W-:Y:S01]  /*2dfa0*/  ENDCOLLECTIVE ;  /* 0x000000000000791b */ /* 0x003fe20003800000 */
.L_x_8609:
        /* <DEDUP_REMOVED lines=10> */
.L_x_8381:
[----:B0-----:R0:W1:Y:S02]  /*2e050*/  SYNCS.PHASECHK.TRANS64.TRYWAIT P1, [R16+URZ+0x2e800], R3 ;  /* 0x02e80003100075a7 */ /* 0x001064000802017f */
[----:B-1----:R-:W-:Y:S05]  /*2e060*/  @!P1 NANOSLEEP.SYNCS 0x989680 ;  /* 0x009896800000995d */ /* 0x002fea0003900000 */
[----:B------:R-:W1:Y:S02]  /*2e070*/  @!P1 SYNCS.PHASECHK.TRANS64 P1, [R16+URZ+0x2e800], R3 ;  /* 0x02e80003100095a7 */ /* 0x000e64000802007f */
[----:B-1----:R-:W-:Y:S05]  /*2e080*/  @!P1 BRA `(.L_x_8381) ;  /* 0xfffffffc00f09947 */ /* 0x002fea000383ffff */
[----:B------:R-:W-:Y:S05]  /*2e090*/  BRA `(.L_x_8611) ;  /* 0xfffffe2800887947 */ /* 0x000fea000383ffff */
.L_x_8387:
[----:B0-----:R0:W2:Y:S02]  /*2e0a0*/  SYNCS.PHASECHK.TRANS64.TRYWAIT P0, [R137+URZ+0x2e830], R4 ;  /* 0x02e83004890075a7 */ /* 0x0010a4000800017f */
[----:B--2---:R-:W-:Y:S05]  /*2e0b0*/  @!P0 NANOSLEEP.SYNCS 0x989680 ;  /* 0x009896800000895d */ /* 0x004fea0003900000 */
[----:B------:R-:W2:Y:S02]  /*2e0c0*/  @!P0 SYNCS.PHASECHK.TRANS64 P0, [R137+URZ+0x2e830], R4 ;  /* 0x02e83004890085a7 */ /* 0x000ea4000800007f */
[----:B--2---:R-:W-:Y:S05]  /*2e0d0*/  @!P0 BRA `(.L_x_8387) ;  /* 0xfffffffc00f08947 */ /* 0x004fea000383ffff */
[----:B------:R-:W-:Y:S05]  /*2e0e0*/  BRA `(.L_x_8386) ;  /* 0xfffffe4800ec7947 */ /* 0x000fea000383ffff */
.L_x_8393:
[----:B-1----:R1:W2:Y:S02]  /*2e0f0*/  SYNCS.PHASECHK.TRANS64.TRYWAIT P3, [R3+URZ+0x2e830], R0 ;  /* 0x02e83000030075a7 */ /* 0x0022a4000806017f */
[----:B--2---:R-:W-:Y:S05]  /*2e100*/  @!P3 NANOSLEEP.SYNCS 0x989680 ;  /* 0x009896800000b95d */ /* 0x004fea0003900000 */
[----:B------:R-:W2:Y:S02]  /*2e110*/  @!P3 SYNCS.PHASECHK.TRANS64 P3, [R3+URZ+0x2e830], R0 ;  /* 0x02e830000300b5a7 */ /* 0x000ea4000806007f */
[----:B--2---:R-:W-:Y:S05]  /*2e120*/  @!P3 BRA `(.L_x_8393) ;  /* 0xfffffffc00f0b947 */ /* 0x004fea000383ffff */
[----:B------:R-:W-:Y:S05]  /*2e130*/  BRA `(.L_x_8392) ;  /* 0xfffffe9000887947 */ /* 0x000fea000383ffff */
.L_x_8397:
[----:B-1----:R1:W2:Y:S02]  /*2e140*/  SYNCS.PHASECHK.TRANS64.TRYWAIT P2, [R3+URZ+0x2e850], R0 ;  /* 0x02e85000030075a7 */ /* 0x0022a4000804017f */
[----:B--2---:R-:W-:Y:S05]  /*2e150*/  @!P2 NANOSLEEP.SYNCS 0x989680 ;  /* 0x009896800000a95d */ /* 0x004fea0003900000 */
[----:B------:R-:W2:Y:S02]  /*2e160*/  @!P2 SYNCS.PHASECHK.TRANS64 P2, [R3+URZ+0x2e850], R0 ;  /* 0x02e850000300a5a7 */ /* 0x000ea4000804007f */
[----:B--2---:R-:W-:Y:S05]  /*2e170*/  @!P2 BRA `(.L_x_8397) ;  /* 0xfffffffc00f0a947 */ /* 0x004fea000383ffff */
[----:B------:R-:W-:Y:S05]  /*2e180*/  BRA `(.L_x_8394) ;  /* 0xfffffea400cc7947 */ /* 0x000fea000383ffff */
.L_x_8405:
[----:B--2---:R2:W3:Y:S02]  /*2e190*/  SYNCS.PHASECHK.TRANS64.TRYWAIT P0, [R0+URZ+0x2e830], R3 ;  /* 0x02e83003000075a7 */ /* 0x0044e4000800017f */
[----:B---3--:R-:W-:Y:S05]  /*2e1a0*/  @!P0 NANOSLEEP.SYNCS 0x989680 ;  /* 0x009896800000895d */ /* 0x008fea0003900000 */
[----:B------:R-:W3:Y:S02]  /*2e1b0*/  @!P0 SYNCS.PHASECHK.TRANS64 P0, [R0+URZ+0x2e830], R3 ;  /* 0x02e83003000085a7 */ /* 0x000ee4000800007f */
[----:B---3--:R-:W-:Y:S05]  /*2e1c0*/  @!P0 BRA `(.L_x_8405) ;  /* 0xfffffffc00f08947 */ /* 0x008fea000383ffff */
[----:B------:R-:W-:Y:S05]  /*2e1d0*/  BRA `(.L_x_8404) ;  /* 0xfffffee000747947 */ /* 0x000fea000383ffff */
.L_x_8409:
[----:B-1----:R1:W2:Y:S02]  /*2e1e0*/  SYNCS.PHASECHK.TRANS64.TRYWAIT P0, [R3+URZ+0x2e850], R0 ;  /* 0x02e85000030075a7 */ /* 0x0022a4000800017f */
[----:B--2---:R-:W-:Y:S05]  /*2e1f0*/  @!P0 NANOSLEEP.SYNCS 0x989680 ;  /* 0x009896800000895d */ /* 0x004fea0003900000 */
[----:B------:R-:W2:Y:S02]  /*2e200*/  @!P0 SYNCS.PHASECHK.TRANS64 P0, [R3+URZ+0x2e850], R0 ;  /* 0x02e85000030085a7 */ /* 0x000ea4000800007f */
[----:B--2---:R-:W-:Y:S05]  /*2e210*/  @!P0 BRA `(.L_x_8409) ;  /* 0xfffffffc00f08947 */ /* 0x004fea000383ffff */
[----:B------:R-:W-:Y:S05]  /*2e220*/  BRA `(.L_x_8406) ;  /* 0xfffffef400b47947 */ /* 0x000fea000383ffff */
.L_x_8415:
[----:B---3--:R3:W4:Y:S02]  /*2e230*/  SYNCS.PHASECHK.TRANS64.TRYWAIT P0, [R13+URZ+0x2e850], R4 ;  /* 0x02e850040d0075a7 */ /* 0x008724000800017f */
[----:B----4-:R-:W-:Y:S05]  /*2e240*/  @!P0 NANOSLEEP.SYNCS 0x989680 ;  /* 0x009896800000895d */ /* 0x010fea0003900000 */
[----:B------:R-:W4:Y:S02]  /*2e250*/  @!P0 SYNCS.PHASECHK.TRANS64 P0, [R13+URZ+0x2e850], R4 ;  /* 0x02e850040d0085a7 */ /* 0x000f24000800007f */
[----:B----4-:R-:W-:Y:S05]  /*2e260*/  @!P0 BRA `(.L_x_8415) ;  /* 0xfffffffc00f08947 */ /* 0x010fea000383ffff */
[----:B------:R-:W-:Y:S05]  /*2e270*/  BRA `(.L_x_8414) ;  /* 0xffffff2000507947 */ /* 0x000fea000383ffff */
.L_x_8419:
[----:B------:R-:W-:Y:S01]  /*2e280*/  SEL R127, R93, R12, P0 ;  /* 0x0000000c5d7f7207 */ /* 0x000fe20000000000 */
[----:B------:R-:W-:Y:S01]  /*2e290*/  IMAD.MOV.U32 R11, RZ, RZ, 0x1c1f ;  /* 0x00001c1fff0b7424 */ /* 0x000fe200078e00ff */
[----:B------:R-:W-:Y:S01]  /*2e2a0*/  SEL R59, R12, R93, P0 ;  /* 0x0000005d0c3b7207 */ /* 0x000fe20000000000 */
[----:B-----5:R-:W-:Y:S01]  /*2e2b0*/  IMAD.MOV.U32 R12, RZ, RZ, R10 ;  /* 0x000000ffff0c7224 */ /* 0x020fe200078e000a */
[----:B------:R-:W-:Y:S01]  /*2e2c0*/  SEL R141, R68, R69, P0 ;  /* 0x00000045448d7207 */ /* 0x000fe20000000000 */
[----:B------:R-:W-:Y:S01]  /*2e2d0*/  IMAD.MOV.U32 R15, RZ, RZ, -0x1 ;  /* 0xffffffffff0f7424 */ /* 0x000fe200078e00ff */
[----:B------:R-:W-:Y:S02]  /*2e2e0*/  SEL R105, R69, R68, P0 ;  /* 0x0000004445697207 */ /* 0x000fe40000000000 */
[----:B------:R-:W-:-:S07]  /*2e2f0*/  SEL R81, R77, R0, P0 ;  /* 0x000000004d517207 */ /* 0x000fce0000000000 */
[----:B------:R-:W-:Y:S05]  /*2e300*/  WARPSYNC.COLLECTIVE R15, `(.L_x_8612) ;  /* 0x000000000f087348 */ /* 0x000fea0003c00000 */
[----:B------:R0:W1:Y:S02]  /*2e310*/  SHFL.IDX P6, R14, R13, R12, R11 ;  /* 0x0000000c0d0e7389 */ /* 0x00006400000c000b */
[----:B01----:R-:W-:Y:S01]  /*2e320*/  ENDCOLLECTIVE ;  /* 0x000000000000791b */ /* 0x003fe20003800000 */
.L_x_8612:
[----:B------:R-:W-:Y:S02]  /*2e330*/  SEL R69, R0, R77, P0 ;  /* 0x0000004d00457207 */ /* 0x000fe40000000000 */
[----:B------:R-:W-:Y:S02]  /*2e340*/  SEL R107, R8, R91, P0 ;  /* 0x0000005b086b7207 */ /* 0x000fe40000000000 */
[----:B------:R-:W-:Y:S02]  /*2e350*/  SEL R47, R91, R8, P0 ;  /* 0x000000085b2f7207 */ /* 0x000fe40000000000 */
[----:B------:R-:W-:Y:S02]  /*2e360*/  LOP3.LUT R8, R10, 0x2, RZ, 0x3c, !PT ;  /* 0x000000020a087812 */ /* 0x000fe400078e3cff */
        /* <DEDUP_REMOVED lines=14> */
.L_x_8613:
        /* <DEDUP_REMOVED lines=19> */
.L_x_8614:
        /* <DEDUP_REMOVED lines=18> */
.L_x_8615:
        /* <DEDUP_REMOVED lines=19> */
.L_x_8616:
        /* <DEDUP_REMOVED lines=9> */
[----:B------:R-:W-:-:S07]  /*2e860*/  IMAD.MOV.U32 R20, RZ, RZ, R14 ;  /* 0x000000ffff147224 */ /* 0x000fce00078e000e */
[----:B------:R-:W-:Y:S05]  /*2e870*/  WARPSYNC.COLLECTIVE R15, `(.L_x_8617) ;  /* 0x000000000f087348 */ /* 0x000fea0003c00000 */
[----:B------:R0:W1:Y:S02]  /*2e880*/  SHFL.IDX P6, R14, R13, R12, R11 ;  /* 0x0000000c0d0e7389 */ /* 0x00006400000c000b */
[----:B01----:R-:W-:Y:S01]  /*2e890*/  ENDCOLLECTIVE ;  /* 0x000000000000791b */ /* 0x003fe20003800000 */
.L_x_8617:
[----:B------:R-:W-:Y:S02]  /*2e8a0*/  IMAD.MOV.U32 R13, RZ, RZ, R53 ;  /* 0x000000ffff0d7224 */ /* 0x000fe400078e0035 */
[----:B------:R-:W-:Y:S02]  /*2e8b0*/  IMAD.MOV.U32 R12, RZ, RZ, R8 ;  /* 0x000000ffff0c7224 */ /* 0x000fe400078e0008 */
[----:B------:R-:W-:-:S07]  /*2e8c0*/  IMAD.MOV.U32 R24, RZ, RZ, R14 ;  /* 0x000000ffff187224 */ /* 0x000fce00078e000e */
[----:B------:R-:W-:Y:S05]  /*2e8d0*/  WARPSYNC.COLLECTIVE R15, `(.L_x_8618) ;  /* 0x000000000f087348 */ /* 0x000fea0003c00000 */
[----:B------:R0:W1:Y:S02]  /*2e8e0*/  SHFL.IDX P6, R14, R13, R12, R11 ;  /* 0x0000000c0d0e7389 */ /* 0x00006400000c000b */
[----:B01----:R-:W-:Y:S01]  /*2e8f0*/  ENDCOLLECTIVE ;  /* 0x000000000000791b */ /* 0x003fe20003800000 */
.L_x_8618:
[----:B------:R-:W-:Y:S02]  /*2e900*/  IMAD.MOV.U32 R13, RZ, RZ, R55 ;  /* 0x000000ffff0d7224 */ /* 0x000fe400078e0037 */
[----:B------:R-:W-:-:S07]  /*2e910*/  IMAD.MOV.U32 R53, RZ, RZ, R14 ;  /* 0x000000ffff357224 */ /* 0x000fce00078e000e */
[----:B------:R-:W-:Y:S05]  /*2e920*/  WARPSYNC.COLLECTIVE R15, `(.L_x_8619) ;  /* 0x000000000f087348 */ /* 0x000fea0003c00000 */
[----:B------:R0:W1:Y:S02]  /*2e930*/  SHFL.IDX P6, R14, R13, R12, R11 ;  /* 0x0000000c0d0e7389 */ /* 0x00006400000c000b */
[----:B01----:R-:W-:Y:S01]  /*2e940*/  ENDCOLLECTIVE ;  /* 0x000000000000791b */ /* 0x003fe20003800000 */
.L_x_8619:
[----:B------:R-:W-:Y:S02]  /*2e950*/  IMAD.MOV.U32 R13, RZ, RZ, R127 ;  /* 0x000000ffff0d7224 */ /* 0x000fe400078e007f */
[----:B------:R-:W-:Y:S02]  /*2e960*/  IMAD.MOV.U32 R12, RZ, RZ, R10 ;  /* 0x000000ffff0c7224 */ /* 0x000fe400078e000a */
[----:B------:R-:W-:-:S07]  /*2e970*/  IMAD.MOV.U32 R55, RZ, RZ, R14 ;  /* 0x000000ffff377224 */ /* 0x000fce00078e000e */
[----:B------:R-:W-:Y:S05]  /*2e980*/  WARPSYNC.COLLECTIVE R15, `(.L_x_8620) ;  /* 0x000000000f087348 */ /* 0x000fea0003c00000 */
[----:B------:R0:W1:Y:S02]  /*2e990*/  SHFL.IDX P6, R14, R13, R12, R11 ;  /* 0x0000000c0d0e7389 */ /* 0x00006400000c000b */
[----:B01----:R-:W-:Y:S01]  /*2e9a0*/  ENDCOLLECTIVE ;  /* 0x000000000000791b */ /* 0x003fe20003800000 */
.L_x_8620:
        /* <DEDUP_REMOVED lines=8> */
.L_x_8621:
[----:B------:R-:W-:Y:S02]  /*2ea30*/  IMAD.MOV.U32 R13, RZ, RZ, R59 ;  /* 0x000000ffff0d7224 */ /* 0x000fe400078e003b */
[----:B------:R-:W-:Y:S02]  /*2ea40*/  IMAD.MOV.U32 R12, RZ, RZ, R8 ;  /* 0x000000ffff0c7224 */ /* 0x000fe400078e0008 */
[----:B------:R-:W-:-:S07]  /*2ea50*/  IMAD.MOV.U32 R40, RZ, RZ, R14 ;  /* 0x000000ffff287224 */ /* 0x000fce00078e000e */
[----:B------:R-:W-:Y:S05]  /*2ea60*/  WARPSYNC.COLLECTIVE R15, `(.L_x_8622) ;  /* 0x000000000f087348 */ /* 0x000fea0003c00000 */
[----:B------:R0:W1:Y:S02]  /*2ea70*/  SHFL.IDX P6, R14, R13, R12, R11 ;  /* 0x0000000c0d0e7389 */ /* 0x00006400000c000b */
[----:B01----:R-:W-:Y:S01]  /*2ea80*/  ENDCOLLECTIVE ;  /* 0x000000000000791b */ /* 0x003fe20003800000 */
.L_x_8622:
[----:B------:R-:W-:Y:S02]  /*2ea90*/  IMAD.MOV.U32 R13, RZ, RZ, R95 ;  /* 0x000000ffff0d7224 */ /* 0x000fe400078e005f */
[----:B------:R-:W-:-:S07]  /*2eaa0*/  IMAD.MOV.U32 R59, RZ, RZ, R14 ;  /* 0x000000ffff3b7224 */ /* 0x000fce00078e000e */
[----:B------:R-:W-:Y:S05]  /*2eab0*/  WARPSYNC.COLLECTIVE R15, `(.L_x_8623) ;  /* 0x000000000f087348 */ /* 0x000fea0003c00000 */
[----:B------:R0:W1:Y:S02]  /*2eac0*/  SHFL.IDX P6, R14, R13, R12, R11 ;  /* 0x0000000c0d0e7389 */ /* 0x00006400000c000b */
[----:B01----:R-:W-:Y:S01]  /*2ead0*/  ENDCOLLECTIVE ;  /* 0x000000000000791b */ /* 0x003fe20003800000 */
.L_x_8623:
        /* <DEDUP_REMOVED lines=8> */
.L_x_8624:
[----:B------:R-:W-:Y:S02]  /*2eb60*/  SEL R0, R40, R95, P0 ;  /* 0x0000005f28007207 */ /* 0x000fe40000000000 */
[----:B------:R-:W-:Y:S01]  /*2eb70*/  SEL R40, R95, R40, P0 ;  /* 0x000000285f287207 */ /* 0x000fe20000000000 */
[----:B------:R-:W-:Y:S02]  /*2eb80*/  IMAD.MOV.U32 R13, RZ, RZ, R99 ;  /* 0x000000ffff0d7224 */ /* 0x000fe400078e0063 */
[----:B------:R-:W-:-:S07]  /*2eb90*/  IMAD.MOV.U32 R28, RZ, RZ, R14 ;  /* 0x000000ffff1c7224 */ /* 0x000fce00078e000e */
[----:B------:R-:W-:Y:S05]  /*2eba0*/  WARPSYNC.COLLECTIVE R15, `(.L_x_8625) ;  /* 0x000000000f087348 */ /* 0x000fea0003c00000 */
[----:B------:R0:W1:Y:S02]  /*2ebb0*/  SHFL.IDX P6, R14, R13, R12, R11 ;  /* 0x0000000c0d0e7389 */ /* 0x00006400000c000b */
[----:B01----:R-:W-:Y:S01]  /*2ebc0*/  ENDCOLLECTIVE ;  /* 0x000000000000791b */ /* 0x003fe20003800000 */
.L_x_8625:
[----:B------:R-:W-:Y:S02]  /*2ebd0*/  IMAD.MOV.U32 R13, RZ, RZ, R97 ;  /* 0x000000ffff0d7224 */ /* 0x000fe400078e0061 */
[----:B------:R-:W-:Y:S02]  /*2ebe0*/  IMAD.MOV.U32 R12, RZ, RZ, R8 ;  /* 0x000000ffff0c7224 */ /* 0x000fe400078e0008 */
[----:B------:R-:W-:-:S07]  /*2ebf0*/  IMAD.MOV.U32 R30, RZ, RZ, R14 ;  /* 0x000000ffff1e7224 */ /* 0x000fce00078e000e */
[----:B------:R-:W-:Y:S05]  /*2ec00*/  WARPSYNC.COLLECTIVE R15, `(.L_x_8626) ;  /* 0x000000000f087348 */ /* 0x000fea0003c00000 */
[----:B------:R0:W1:Y:S02]  /*2ec10*/  SHFL.IDX P6, R14, R13, R12, R11 ;  /* 0x0000000c0d0e7389 */ /* 0x00006400000c000b */
[----:B01----:R-:W-:Y:S01]  /*2ec20*/  ENDCOLLECTIVE ;  /* 0x000000000000791b */ /* 0x003fe20003800000 */
.L_x_8626:
[----:B------:R-:W-:Y:S01]  /*2ec30*/  IMAD.MOV.U32 R13, RZ, RZ, R41 ;  /* 0x000000ffff0d7224 */ /* 0x000fe200078e0029 */
[----:B------:R-:W-:Y:S01]  /*2ec40*/  SEL R41, R59, R26, P0 ;  /* 0x0000001a3b297207 */ /* 0x000fe20000000000 */
[----:B------:R-:W-:-:S07]  /*2ec50*/  IMAD.MOV.U32 R97, RZ, RZ, R14 ;  /* 0x000000ffff617224 */ /* 0x000fce00078e000e */
[----:B------:R-:W-:Y:S05]  /*2ec60*/  WARPSYNC.COLLECTIVE R15, `(.L_x_8627) ;  /* 0x000000000f087348 */ /* 0x000fea0003c00000 */
[----:B------:R0:W1:Y:S02]  /*2ec70*/  SHFL.IDX P6, R14, R13, R12, R11 ;  /* 0x0000000c0d0e7389 */ /* 0x00006400000c000b */
[----:B01----:R-:W-:Y:S01]  /*2ec80*/  ENDCOLLECTIVE ;  /* 0x000000000000791b */ /* 0x003fe20003800000 */
.L_x_8627:
[----:B------:R-:W-:Y:S01]  /*2ec90*/  SEL R43, R28, R97, P0 ;  /* 0x000000611c2b7207 */ /* 0x000fe20000000000 */
[----:B------:R-:W-:Y:S02]  /*2eca0*/  IMAD.MOV.U32 R13, RZ, RZ, R143 ;  /* 0x000000ffff0d7224 */ /* 0x000fe400078e008f */
[----:B------:R-:W-:Y:S02]  /*2ecb0*/  IMAD.MOV.U32 R12, RZ, RZ, R10 ;  /* 0x000000ffff0c7224 */ /* 0x000fe400078e000a */
[----:B------:R-:W-:-:S07]  /*2ecc0*/  IMAD.MOV.U32 R99, RZ, RZ, R14 ;  /* 0x000000ffff637224 */ /* 0x000fce00078e000e */
[----:B------:R-:W-:Y:S05]  /*2ecd0*/  WARPSYNC.COLLECTIVE R15, `(.L_x_8628) ;  /* 0x000000000f087348 */ /* 0x000fea0003c00000 */
[----:B------:R0:W1:Y:S02]  /*2ece0*/  SHFL.IDX P6, R14, R13, R12, R11 ;  /* 0x0000000c0d0e7389 */ /* 0x00006400000c000b */
[----:B01----:R-:W-:Y:S01]  /*2ecf0*/  ENDCOLLECTIVE ;  /* 0x000000000000791b */ /* 0x003fe20003800000 */
.L_x_8628:
[----:B------:R-:W-:Y:S02]  /*2ed00*/  SEL R42, R30, R99, P0 ;  /* 0x000000631e2a7207 */ /* 0x000fe40000000000 */
[----:B------:R-:W-:Y:S01]  /*2ed10*/  SEL R2, R99, R30, P0 ;  /* 0x0000001e63027207 */ /* 0x000fe20000000000 */
[----:B------:R-:W-:Y:S02]  /*2ed20*/  IMAD.MOV.U32 R13, RZ, RZ, R103 ;  /* 0x000000ffff0d7224 */ /* 0x000fe400078e0067 */
[----:B------:R-:W-:-:S07]  /*2ed30*/  IMAD.MOV.U32 R32, RZ, RZ, R14 ;  /* 0x000000ffff207224 */ /* 0x000fce00078e000e */
[----:B------:R-:W-:Y:S05]  /*2ed40*/  WARPSYNC.COLLECTIVE R15, `(.L_x_8629) ;  /* 0x000000000f087348 */ /* 0x000fea0003c00000 */
[----:B------:R0:W1:Y:S02]  /*2ed50*/  SHFL.IDX P6, R14, R13, R12, R11 ;  /* 0x0000000c0d0e7389 */ /* 0x00006400000c000b */
[----:B01----:R-:W-:Y:S01]  /*2ed60*/  ENDCOLLECTIVE ;  /* 0x000000000000791b */ /* 0x003fe20003800000 */
.L_x_8629:
[----:B------:R-:W-:Y:S02]  /*2ed70*/  IMAD.MOV.U32 R13, RZ, RZ, R101 ;  /* 0x000000ffff0d7224 */ /* 0x000fe400078e0065 */
[----:B------:R-:W-:Y:S02]  /*2ed80*/  IMAD.MOV.U32 R12, RZ, RZ, R8 ;  /* 0x000000ffff0c7224 */ /* 0x000fe400078e0008 */
[----:B------:R-:W-:-:S07]  /*2ed90*/  IMAD.MOV.U32 R48, RZ, RZ, R14 ;  /* 0x000000ffff307224 */ /* 0x000fce00078e000e */
[----:B------:R-:W-:Y:S05]  /*2eda0*/  WARPSYNC.COLLECTIVE R15, `(.L_x_8630) ;  /* 0x000000000f087348 */ /* 0x000fea0003c00000 */
[----:B------:R0:W1:Y:S02]  /*2edb0*/  SHFL.IDX P6, R14, R13, R12, R11 ;  /* 0x0000000c0d0e7389 */ /* 0x00006400000c000b */
[----:B01----:R-:W-:Y:S01]  /*2edc0*/  ENDCOLLECTIVE ;  /* 0x000000000000791b */ /* 0x003fe20003800000 */
.L_x_8630:
[----:B------:R-:W-:Y:S01]  /*2edd0*/  IMAD.MOV.U32 R13, RZ, RZ, R45 ;  /* 0x000000ffff0d7224 */ /* 0x000fe200078e002d */
[----:B------:R-:W-:Y:S01]  /*2ede0*/  SEL R45, R97, R28, P0 ;  /* 0x0000001c612d7207 */ /* 0x000fe20000000000 */
[----:B------:R-:W-:-:S07]  /*2edf0*/  IMAD.MOV.U32 R101, RZ, RZ, R14 ;  /* 0x000000ffff657224 */ /* 0x000fce00078e000e */
[----:B------:R-:W-:Y:S05]  /*2ee00*/  WARPSYNC.COLLECTIVE R15, `(.L_x_8631) ;  /* 0x000000000f087348 */ /* 0x000fea0003c00000 */
[----:B------:R0:W1:Y:S02]  /*2ee10*/  SHFL.IDX P6, R14, R13, R12, R11 ;  /* 0x0000000c0d0e7389 */ /* 0x00006400000c000b */
[----:B01----:R-:W-:Y:S01]  /*2ee20*/  ENDCOLLECTIVE ;  /* 0x000000000000791b */ /* 0x003fe20003800000 */
.L_x_8631:
[----:B------:R-:W-:Y:S02]  /*2ee30*/  IMAD.MOV.U32 R13, RZ, RZ, R141 ;  /* 0x000000ffff0d7224 */ /* 0x000fe400078e008d */
[----:B------:R-:W-:Y:S02]  /*2ee40*/  IMAD.MOV.U32 R12, RZ, RZ, R10 ;  /* 0x000000ffff0c7224 */ /* 0x000fe400078e000a */
[----:B------:R-:W-:-:S07]  /*2ee50*/  IMAD.MOV.U32 R103, RZ, RZ, R14 ;  /* 0x000000ffff677224 */ /* 0x000fce00078e000e */
[----:B------:R-:W-:Y:S05]  /*2ee60*/  WARPSYNC.COLLECTIVE R15, `(.L_x_8632) ;  /* 0x000000000f087348 */ /* 0x000fea0003c00000 */
[----:B------:R0:W1:Y:S02]  /*2ee70*/  SHFL.IDX P6, R14, R13, R12, R11 ;  /* 0x0000000c0d0e7389 */ /* 0x00006400000c000b */
[----:B01----:R-:W-:Y:S01]  /*2ee80*/  ENDCOLLECTIVE ;  /* 0x000000000000791b */ /* 0x003fe20003800000 */
.L_x_8632:
[----:B------:R-:W-:Y:S02]  /*2ee90*/  SEL R46, R48, R103, P0 ;  /* 0x00000067302e7207 */ /* 0x000fe40000000000 */
[----:B------:R-:W-:Y:S01]  /*2eea0*/  SEL R48, R103, R48, P0 ;  /* 0x0000003067307207 */ /* 0x000fe20000000000 */
[----:B------:R-:W-:Y:S02]  /*2eeb0*/  IMAD.MOV.U32 R13, RZ, RZ, R107 ;  /* 0x000000ffff0d7224 */ /* 0x000fe400078e006b */
[----:B------:R-:W-:-:S07]  /*2eec0*/  IMAD.MOV.U32 R34, RZ, RZ, R14 ;  /* 0x000000ffff227224 */ /* 0x000fce00078e000e */
[----:B------:R-:W-:Y:S05]  /*2eed0*/  WARPSYNC.COLLECTIVE R15, `(.L_x_8633) ;  /* 0x000000000f087348 */ /* 0x000fea0003c00000 */
[----:B------:R0:W1:Y:S02]  /*2eee0*/  SHFL.IDX P6, R14, R13, R12, R11 ;  /* 0x0000000c0d0e7389 */ /* 0x00006400000c000b */
[----:B01----:R-:W-:Y:S01]  /*2eef0*/  ENDCOLLECTIVE ;  /* 0x000000000000791b */ /* 0x003fe20003800000 */
.L_x_8633:
[----:B------:R-:W-:Y:S02]  /*2ef00*/  IMAD.MOV.U32 R13, RZ, RZ, R105 ;  /* 0x000000ffff0d7224 */ /* 0x000fe400078e0069 */
[----:B------:R-:W-:Y:S02]  /*2ef10*/  IMAD.MOV.U32 R12, RZ, RZ, R8 ;  /* 0x000000ffff0c7224 */ /* 0x000fe400078e0008 */
[----:B------:R-:W-:-:S07]  /*2ef20*/  IMAD.MOV.U32 R44, RZ, RZ, R14 ;  /* 0x000000ffff2c7224 */ /* 0x000fce00078e000e */
[----:B------:R-:W-:Y:S05]  /*2ef30*/  WARPSYNC.COLLECTIVE R15, `(.L_x_8634) ;  /* 0x000000000f087348 */ /* 0x000fea0003c00000 */
[----:B------:R0:W1:Y:S02]  /*2ef40*/  SHFL.IDX P6, R14, R13, R12, R11 ;  /* 0x0000000c0d0e7389 */ /* 0x00006400000c000b */
[----:B01----:R-:W-:Y:S01]  /*2ef50*/  ENDCOLLECTIVE ;  /* 0x000000000000791b */ /* 0x003fe20003800000 */
.L_x_8634:
[----:B------:R-:W-:Y:S01]  /*2ef60*/  IMAD.MOV.U32 R13, RZ, RZ, R47 ;  /* 0x000000ffff0d7224 */ /* 0x000fe200078e002f */
[----:B------:R-:W-:Y:S01]  /*2ef70*/  SEL R47, R32, R101, P0 ;  /* 0x00000065202f7207 */ /* 0x000fe20000000000 */
[----:B------:R-:W-:-:S07]  /*2ef80*/  IMAD.MOV.U32 R105, RZ, RZ, R14 ;  /* 0x000000ffff697224 */ /* 0x000fce00078e000e */
[----:B------:R-:W-:Y:S05]  /*2ef90*/  WARPSYNC.COLLECTIVE R15, `(.L_x_8635) ;  /* 0x000000000f087348 */ /* 0x000fea0003c00000 */
[----:B------:R0:W1:Y:S02]  /*2efa0*/  SHFL.IDX P6, R14, R13, R12, R11 ;  /* 0x0000000c0d0e7389 */ /* 0x00006400000c000b */
[----:B01----:R-:W-:Y:S01]  /*2efb0*/  ENDCOLLECTIVE ;  /* 0x000000000000791b */ /* 0x003fe20003800000 */
.L_x_8635:
[----:B------:R-:W-:Y:S01]  /*2efc0*/  SEL R53, R105, R34, P0 ;  /* 0x0000002269357207 */ /* 0x000fe20000000000 */
[----:B------:R-:W-:Y:S02]  /*2efd0*/  IMAD.MOV.U32 R13, RZ, RZ, R139 ;  /* 0x000000ffff0d7224 */ /* 0x000fe400078e008b */
[----:B------:R-:W-:Y:S02]  /*2efe0*/  IMAD.MOV.U32 R12, RZ, RZ, R10 ;  /* 0x000000ffff0c7224 */ /* 0x000fe400078e000a */
[----:B------:R-:W-:-:S07]  /*2eff0*/  IMAD.MOV.U32 R107, RZ, RZ, R14 ;  /* 0x000000ffff6b7224 */ /* 0x000fce00078e000e */
[----:B------:R-:W-:Y:S05]  /*2f000*/  WARPSYNC.COLLECTIVE R15, `(.L_x_8636) ;  /* 0x000000000f087348 */ /* 0x000fea0003c00000 */
[----:B------:R0:W1:Y:S02]  /*2f010*/  SHFL.IDX P6, R14, R13, R12, R11 ;  /* 0x0000000c0d0e7389 */ /* 0x00006400000c000b */
[----:B01----:R-:W-:Y:S01]  /*2f020*/  ENDCOLLECTIVE ;  /* 0x000000000000791b */ /* 0x003fe20003800000 */
.L_x_8636:
[----:B------:R-:W-:Y:S02]  /*2f030*/  SEL R20, R44, R107, P0 ;  /* 0x0000006b2c147207 */ /* 0x000fe40000000000 */
[----:B------:R-:W-:Y:S01]  /*2f040*/  SEL R44, R107, R44, P0 ;  /* 0x0000002c6b2c7207 */ /* 0x000fe20000000000 */
[----:B------:R-:W-:Y:S02]  /*2f050*/  IMAD.MOV.U32 R13, RZ, RZ, R111 ;  /* 0x000000ffff0d7224 */ /* 0x000fe400078e006f */
[----:B------:R-:W-:-:S07]  /*2f060*/  IMAD.MOV.U32 R36, RZ, RZ, R14 ;  /* 0x000000ffff247224 */ /* 0x000fce00078e000e */
[----:B------:R-:W-:Y:S05]  /*2f070*/  WARPSYNC.COLLECTIVE R15, `(.L_x_8637) ;  /* 0x000000000f087348 */ /* 0x000fea0003c00000 */
[----:B------:R0:W1:Y:S02]  /*2f080*/  SHFL.IDX P6, R14, R13, R12, R11 ;  /* 0x0000000c0d0e7389 */ /* 0x00006400000c000b */
[----:B01----:R-:W-:Y:S01]  /*2f090*/  ENDCOLLECTIVE ;  /* 0x000000000000791b */ /* 0x003fe20003800000 */
.L_x_8637:
[----:B------:R-:W-:Y:S02]  /*2f0a0*/  IMAD.MOV.U32 R13, RZ, RZ, R109 ;  /* 0x000000ffff0d7224 */ /* 0x000fe400078e006d */
[----:B------:R-:W-:Y:S02]  /*2f0b0*/  IMAD.MOV.U32 R12, RZ, RZ, R8 ;  /* 0x000000ffff0c7224 */ /* 0x000fe400078e0008 */
[----:B------:R-:W-:-:S07]  /*2f0c0*/  IMAD.MOV.U32 R38, RZ, RZ, R14 ;  /* 0x000000ffff267224 */ /* 0x000fce00078e000e */
[----:B------:R-:W-:Y:S05]  /*2f0d0*/  WARPSYNC.COLLECTIVE R15, `(.L_x_8638) ;  /* 0x000000000f087348 */ /* 0x000fea0003c00000 */
[----:B------:R0:W1:Y:S02]  /*2f0e0*/  SHFL.IDX P6, R14, R13, R12, R11 ;  /* 0x0000000c0d0e7389 */ /* 0x00006400000c000b */
[----:B01----:R-:W-:Y:S01]  /*2f0f0*/  ENDCOLLECTIVE ;  /* 0x000000000000791b */ /* 0x003fe20003800000 */
.L_x_8638:
[----:B------:R-:W-:Y:S01]  /*2f100*/  IMAD.MOV.U32 R13, RZ, RZ, R49 ;  /* 0x000000ffff0d7224 */ /* 0x000fe200078e0031 */
[----:B------:R-:W-:Y:S01]  /*2f110*/  SEL R49, R101, R32, P0 ;  /* 0x0000002065317207 */ /* 0x000fe20000000000 */
[----:B------:R-:W-:-:S07]  /*2f120*/  IMAD.MOV.U32 R109, RZ, RZ, R14 ;  /* 0x000000ffff6d7224 */ /* 0x000fce00078e000e */
[----:B------:R-:W-:Y:S05]  /*2f130*/  WARPSYNC.COLLECTIVE R15, `(.L_x_8639) ;  /* 0x000000000f087348 */ /* 0x000fea0003c00000 */
[----:B------:R0:W1:Y:S02]  /*2f140*/  SHFL.IDX P6, R14, R13, R12, R11 ;  /* 0x0000000c0d0e7389 */ /* 0x00006400000c000b */
[----:B01----:R-:W-:Y:S01]  /*2f150*/  ENDCOLLECTIVE ;  /* 0x000000000000791b */ /* 0x003fe20003800000 */
.L_x_8639:
        /* <DEDUP_REMOVED lines=8> */
.L_x_8640:
[----:B------:R-:W-:Y:S02]  /*2f1e0*/  SEL R50, R38, R111, P0 ;  /* 0x0000006f26327207 */ /* 0x000fe40000000000 */
[----:B------:R-:W-:Y:S01]  /*2f1f0*/  SEL R114, R111, R38, P0 ;  /* 0x000000266f727207 */ /* 0x000fe20000000000 */
[----:B------:R-:W-:Y:S02]  /*2f200*/  IMAD.MOV.U32 R13, RZ, RZ, R135 ;  /* 0x000000ffff0d7224 */ /* 0x000fe400078e0087 */
[----:B------:R-:W-:-:S07]  /*2f210*/  IMAD.MOV.U32 R52, RZ, RZ, R14 ;  /* 0x000000ffff347224 */ /* 0x000fce00078e000e */
[----:B------:R-:W-:Y:S05]  /*2f220*/  WARPSYNC.COLLECTIVE R15, `(.L_x_8641) ;  /* 0x000000000f087348 */ /* 0x000fea0003c00000 */
[----:B------:R0:W1:Y:S02]  /*2f230*/  SHFL.IDX P6, R14, R13, R12, R11 ;  /* 0x0000000c0d0e7389 */ /* 0x00006400000c000b */
[----:B01----:R-:W-:Y:S01]  /*2f240*/  ENDCOLLECTIVE ;  /* 0x000000000000791b */ /* 0x003fe20003800000 */
.L_x_8641:
[----:B------:R-:W-:Y:S02]  /*2f250*/  IMAD.MOV.U32 R13, RZ, RZ, R113 ;  /* 0x000000ffff0d7224 */ /* 0x000fe400078e0071 */
[----:B------:R-:W-:Y:S02]  /*2f260*/  IMAD.MOV.U32 R12, RZ, RZ, R8 ;  /* 0x000000ffff0c7224 */ /* 0x000fe400078e0008 */
[----:B------:R-:W-:-:S07]  /*2f270*/  IMAD.MOV.U32 R54, RZ, RZ, R14 ;  /* 0x000000ffff367224 */ /* 0x000fce00078e000e */
[----:B------:R-:W-:Y:S05]  /*2f280*/  WARPSYNC.COLLECTIVE R15, `(.L_x_8642) ;  /* 0x000000000f087348 */ /* 0x000fea0003c00000 */
[----:B------:R0:W1:Y:S02]  /*2f290*/  SHFL.IDX P6, R14, R13, R12, R11 ;  /* 0x0000000c0d0e7389 */ /* 0x00006400000c000b */
[----:B01----:R-:W-:Y:S01]  /*2f2a0*/  ENDCOLLECTIVE ;  /* 0x000000000000791b */ /* 0x003fe20003800000 */
.L_x_8642:
[----:B------:R-:W-:Y:S02]  /*2f2b0*/  IMAD.MOV.U32 R13, RZ, RZ, R115 ;  /* 0x000000ffff0d7224 */ /* 0x000fe400078e0073 */
[----:B------:R-:W-:-:S07]  /*2f2c0*/  IMAD.MOV.U32 R113, RZ, RZ, R14 ;  /* 0x000000ffff717224 */ /* 0x000fce00078e000e */
[----:B------:R-:W-:Y:S05]  /*2f2d0*/  WARPSYNC.COLLECTIVE R15, `(.L_x_8643) ;  /* 0x000000000f087348 */ /* 0x000fea0003c00000 */
[----:B------:R0:W1:Y:S02]  /*2f2e0*/  SHFL.IDX P6, R14, R13, R12, R11 ;  /* 0x0000000c0d0e7389 */ /* 0x00006400000c000b */
[----:B01----:R-:W-:Y:S01]  /*2f2f0*/  ENDCOLLECTIVE ;  /* 0x000000000000791b */ /* 0x003fe20003800000 */
.L_x_8643:
        /* <DEDUP_REMOVED lines=8> */
.L_x_8644:
[----:B------:R-:W-:Y:S02]  /*2f380*/  SEL R116, R54, R115, P0 ;  /* 0x0000007336747207 */ /* 0x000fe40000000000 */
[----:B------:R-:W-:Y:S01]  /*2f390*/  SEL R118, R115, R54, P0 ;  /* 0x0000003673767207 */ /* 0x000fe20000000000 */
[----:B------:R-:W-:Y:S02]  /*2f3a0*/  IMAD.MOV.U32 R13, RZ, RZ, R119 ;  /* 0x000000ffff0d7224 */ /* 0x000fe400078e0077 */
[----:B------:R-:W-:-:S07]  /*2f3b0*/  IMAD.MOV.U32 R56, RZ, RZ, R14 ;  /* 0x000000ffff387224 */ /* 0x000fce00078e000e */
[----:B------:R-:W-:Y:S05]  /*2f3c0*/  WARPSYNC.COLLECTIVE R15, `(.L_x_8645) ;  /* 0x000000000f087348 */ /* 0x000fea0003c00000 */
[----:B------:R0:W1:Y:S02]  /*2f3d0*/  SHFL.IDX P6, R14, R13, R12, R11 ;  /* 0x0000000c0d0e7389 */ /* 0x00006400000c000b */
[----:B01----:R-:W-:Y:S01]  /*2f3e0*/  ENDCOLLECTIVE ;  /* 0x000000000000791b */ /* 0x003fe20003800000 */
.L_x_8645:
[----:B------:R-:W-:Y:S02]  /*2f3f0*/  IMAD.MOV.U32 R13, RZ, RZ, R117 ;  /* 0x000000ffff0d7224 */ /* 0x000fe400078e0075 */
[----:B------:R-:W-:Y:S02]  /*2f400*/  IMAD.MOV.U32 R12, RZ, RZ, R8 ;  /* 0x000000ffff0c7224 */ /* 0x000fe400078e0008 */
[----:B------:R-:W-:-:S07]  /*2f410*/  IMAD.MOV.U32 R58, RZ, RZ, R14 ;  /* 0x000000ffff3a7224 */ /* 0x000fce00078e000e */
[----:B------:R-:W-:Y:S05]  /*2f420*/  WARPSYNC.COLLECTIVE R15, `(.L_x_8646) ;  /* 0x000000000f087348 */ /* 0x000fea0003c00000 */
[----:B------:R0:W1:Y:S02]  /*2f430*/  SHFL.IDX P6, R14, R13, R12, R11 ;  /* 0x0000000c0d0e7389 */ /* 0x00006400000c000b */
[----:B01----:R-:W-:Y:S01]  /*2f440*/  ENDCOLLECTIVE ;  /* 0x000000000000791b */ /* 0x003fe20003800000 */
.L_x_8646:
[----:B------:R-:W-:Y:S01]  /*2f450*/  IMAD.MOV.U32 R13, RZ, RZ, R51 ;  /* 0x000000ffff0d7224 */ /* 0x000fe200078e0033 */
[----:B------:R-:W-:Y:S01]  /*2f460*/  SEL R51, R34, R105, P0 ;  /* 0x0000006922337207 */ /* 0x000fe20000000000 */
[----:B------:R-:W-:-:S07]  /*2f470*/  IMAD.MOV.U32 R117, RZ, RZ, R14 ;  /* 0x000000ffff757224 */ /* 0x000fce00078e000e */
[----:B------:R-:W-:Y:S05]  /*2f480*/  WARPSYNC.COLLECTIVE R15, `(.L_x_8647) ;  /* 0x000000000f087348 */ /* 0x000fea0003c00000 */
[----:B------:R0:W1:Y:S02]  /*2f490*/  SHFL.IDX P6, R14, R13, R12, R11 ;  /* 0x0000000c0d0e7389 */ /* 0x00006400000c000b */
[----:B01----:R-:W-:Y:S01]  /*2f4a0*/  ENDCOLLECTIVE ;  /* 0x000000000000791b */ /* 0x003fe20003800000 */
.L_x_8647:
        /* <DEDUP_REMOVED lines=8> */
.L_x_8648:
[----:B------:R-:W-:Y:S02]  /*2f530*/  SEL R52, R58, R119, P0 ;  /* 0x000000773a347207 */ /* 0x000fe40000000000 */
[----:B------:R-:W-:Y:S01]  /*2f540*/  SEL R54, R119, R58, P0 ;  /* 0x0000003a77367207 */ /* 0x000fe20000000000 */
[----:B------:R-:W-:Y:S02]  /*2f550*/  IMAD.MOV.U32 R13, RZ, RZ, R129 ;  /* 0x000000ffff0d7224 */ /* 0x000fe400078e0081 */
[----:B------:R-:W-:-:S07]  /*2f560*/  IMAD.MOV.U32 R66, RZ, RZ, R14 ;  /* 0x000000ffff427224 */ /* 0x000fce00078e000e */
[----:B------:R-:W-:Y:S05]  /*2f570*/  WARPSYNC.COLLECTIVE R15, `(.L_x_8649) ;  /* 0x000000000f087348 */ /* 0x000fea0003c00000 */
[----:B------:R0:W1:Y:S02]  /*2f580*/  SHFL.IDX P6, R14, R13, R12, R11 ;  /* 0x0000000c0d0e7389 */ /* 0x00006400000c000b */
[----:B01----:R-:W-:Y:S01]  /*2f590*/  ENDCOLLECTIVE ;  /* 0x000000000000791b */ /* 0x003fe20003800000 */
.L_x_8649:
[----:B------:R-:W-:Y:S02]  /*2f5a0*/  IMAD.MOV.U32 R13, RZ, RZ, R121 ;  /* 0x000000ffff0d7224 */ /* 0x000fe400078e0079 */
[----:B------:R-:W-:Y:S02]  /*2f5b0*/  IMAD.MOV.U32 R12, RZ, RZ, R8 ;  /* 0x000000ffff0c7224 */ /* 0x000fe400078e0008 */
[----:B------:R-:W-:-:S07]  /*2f5c0*/  IMAD.MOV.U32 R62, RZ, RZ, R14 ;  /* 0x000000ffff3e7224 */ /* 0x000fce00078e000e */
[----:B------:R-:W-:Y:S05]  /*2f5d0*/  WARPSYNC.COLLECTIVE R15, `(.L_x_8650) ;  /* 0x000000000f087348 */ /* 0x000fea0003c00000 */
[----:B------:R0:W1:Y:S02]  /*2f5e0*/  SHFL.IDX P6, R14, R13, R12, R11 ;  /* 0x0000000c0d0e7389 */ /* 0x00006400000c000b */
[----:B01----:R-:W-:Y:S01]  /*2f5f0*/  ENDCOLLECTIVE ;  /* 0x000000000000791b */ /* 0x003fe20003800000 */
.L_x_8650:
[----:B------:R-:W-:Y:S02]  /*2f600*/  IMAD.MOV.U32 R13, RZ, RZ, R83 ;  /* 0x000000ffff0d7224 */ /* 0x000fe400078e0053 */
[----:B------:R-:W-:-:S07]  /*2f610*/  IMAD.MOV.U32 R121, RZ, RZ, R14 ;  /* 0x000000ffff797224 */ /* 0x000fce00078e000e */
[----:B------:R-:W-:Y:S05]  /*2f620*/  WARPSYNC.COLLECTIVE R15, `(.L_x_8651) ;  /* 0x000000000f087348 */ /* 0x000fea0003c00000 */
[----:B------:R0:W1:Y:S02]  /*2f630*/  SHFL.IDX P6, R14, R13, R12, R11 ;  /* 0x0000000c0d0e7389 */ /* 0x00006400000c000b */
[----:B01----:R-:W-:Y:S01]  /*2f640*/  ENDCOLLECTIVE ;  /* 0x000000000000791b */ /* 0x003fe20003800000 */
.L_x_8651:
[----:B------:R-:W-:Y:S02]  /*2f650*/  IMAD.MOV.U32 R13, RZ, RZ, R93 ;  /* 0x000000ffff0d7224 */ /* 0x000fe400078e005d */
[----:B------:R-:W-:Y:S02]  /*2f660*/  IMAD.MOV.U32 R12, RZ, RZ, R10 ;  /* 0x000000ffff0c7224 */ /* 0x000fe400078e000a */
[----:B------:R-:W-:-:S07]  /*2f670*/  IMAD.MOV.U32 R83, RZ, RZ, R14 ;  /* 0x000000ffff537224 */ /* 0x000fce00078e000e */
[----:B------:R-:W-:Y:S05]  /*2f680*/  WARPSYNC.COLLECTIVE R15, `(.L_x_8652) ;  /* 0x000000000f087348 */ /* 0x000fea0003c00000 */
[----:B------:R0:W1:Y:S02]  /*2f690*/  SHFL.IDX P6, R14, R13, R12, R11 ;  /* 0x0000000c0d0e7389 */ /* 0x00006400000c000b */
[----:B01----:R-:W-:Y:S01]  /*2f6a0*/  ENDCOLLECTIVE ;  /* 0x000000000000791b */ /* 0x003fe20003800000 */
.L_x_8652:
[----:B------:R-:W-:Y:S02]  /*2f6b0*/  SEL R60, R62, R83, P0 ;  /* 0x000000533e3c7207 */ /* 0x000fe40000000000 */
[----:B------:R-:W-:Y:S01]  /*2f6c0*/  SEL R62, R83, R62, P0 ;  /* 0x0000003e533e7207 */ /* 0x000fe20000000000 */
[----:B------:R-:W-:Y:S02]  /*2f6d0*/  IMAD.MOV.U32 R13, RZ, RZ, R91 ;  /* 0x000000ffff0d7224 */ /* 0x000fe400078e005b */
[----:B------:R-:W-:-:S07]  /*2f6e0*/  IMAD.MOV.U32 R93, RZ, RZ, R14 ;  /* 0x000000ffff5d7224 */ /* 0x000fce00078e000e */
[----:B------:R-:W-:Y:S05]  /*2f6f0*/  WARPSYNC.COLLECTIVE R15, `(.L_x_8653) ;  /* 0x000000000f087348 */ /* 0x000fea0003c00000 */
[----:B------:R0:W1:Y:S02]  /*2f700*/  SHFL.IDX P6, R14, R13, R12, R11 ;  /* 0x0000000c0d0e7389 */ /* 0x00006400000c000b */
[----:B01----:R-:W-:Y:S01]  /*2f710*/  ENDCOLLECTIVE ;  /* 0x000000000000791b */ /* 0x003fe20003800000 */
.L_x_8653:
[----:B------:R-:W-:Y:S01]  /*2f720*/  IMAD.MOV.U32 R13, RZ, RZ, R63 ;  /* 0x000000ffff0d7224 */ /* 0x000fe200078e003f */
[----:B------:R-:W-:Y:S01]  /*2f730*/  SEL R63, R121, R66, P0 ;  /* 0x00000042793f7207 */ /* 0x000fe20000000000 */
[----:B------:R-:W-:Y:S02]  /*2f740*/  IMAD.MOV.U32 R12, RZ, RZ, R8 ;  /* 0x000000ffff0c7224 */ /* 0x000fe400078e0008 */
[----:B------:R-:W-:-:S07]  /*2f750*/  IMAD.MOV.U32 R91, RZ, RZ, R14 ;  /* 0x000000ffff5b7224 */ /* 0x000fce00078e000e */
[----:B------:R-:W-:Y:S05]  /*2f760*/  WARPSYNC.COLLECTIVE R15, `(.L_x_8654) ;  /* 0x000000000f087348 */ /* 0x000fea0003c00000 */
[----:B------:R0:W1:Y:S02]  /*2f770*/  SHFL.IDX P6, R14, R13, R12, R11 ;  /* 0x0000000c0d0e7389 */ /* 0x00006400000c000b */
[----:B01----:R-:W-:Y:S01]  /*2f780*/  ENDCOLLECTIVE ;  /* 0x000000000000791b */ /* 0x003fe20003800000 */
.L_x_8654:
[----:B------:R-:W-:Y:S01]  /*2f790*/  IMAD.MOV.U32 R13, RZ, RZ, R61 ;  /* 0x000000ffff0d7224 */ /* 0x000fe200078e003d */
[----:B------:R-:W-:Y:S01]  /*2f7a0*/  SEL R61, R66, R121, P0 ;  /* 0x00000079423d7207 */ /* 0x000fe20000000000 */
[----:B------:R-:W-:-:S07]  /*2f7b0*/  IMAD.MOV.U32 R68, RZ, RZ, R14 ;  /* 0x000000ffff447224 */ /* 0x000fce00078e000e */
[----:B------:R-:W-:Y:S05]  /*2f7c0*/  WARPSYNC.COLLECTIVE R15, `(.L_x_8655) ;  /* 0x000000000f087348 */ /* 0x000fea0003c00000 */
[----:B------:R0:W1:Y:S02]  /*2f7d0*/  SHFL.IDX P6, R14, R13, R12, R11 ;  /* 0x0000000c0d0e7389 */ /* 0x00006400000c000b */
[----:B01----:R-:W-:Y:S01]  /*2f7e0*/  ENDCOLLECTIVE ;  /* 0x000000000000791b */ /* 0x003fe20003800000 */
.L_x_8655:
[----:B------:R-:W-:Y:S02]  /*2f7f0*/  IMAD.MOV.U32 R13, RZ, RZ, R87 ;  /* 0x000000ffff0d7224 */ /* 0x000fe400078e0057 */
[----:B------:R-:W-:Y:S02]  /*2f800*/  IMAD.MOV.U32 R12, RZ, RZ, R10 ;  /* 0x000000ffff0c7224 */ /* 0x000fe400078e000a */
[----:B------:R-:W-:-:S07]  /*2f810*/  IMAD.MOV.U32 R70, RZ, RZ, R14 ;  /* 0x000000ffff467224 */ /* 0x000fce00078e000e */
[----:B------:R-:W-:Y:S05]  /*2f820*/  WARPSYNC.COLLECTIVE R15, `(.L_x_8656) ;  /* 0x000000000f087348 */ /* 0x000fea0003c00000 */
[----:B------:R0:W1:Y:S02]  /*2f830*/  SHFL.IDX P6, R14, R13, R12, R11 ;  /* 0x0000000c0d0e7389 */ /* 0x00006400000c000b */
[----:B01----:R-:W-:Y:S01]  /*2f840*/  ENDCOLLECTIVE ;  /* 0x000000000000791b */ /* 0x003fe20003800000 */
.L_x_8656:
[----:B------:R-:W-:Y:S02]  /*2f850*/  SEL R56, R91, R70, P0 ;  /* 0x000000465b387207 */ /* 0x000fe40000000000 */
[----:B------:R-:W-:Y:S01]  /*2f860*/  SEL R66, R70, R91, P0 ;  /* 0x0000005b46427207 */ /* 0x000fe20000000000 */
[----:B------:R-:W-:Y:S02]  /*2f870*/  IMAD.MOV.U32 R91, RZ, RZ, RZ ;  /* 0x000000ffff5b7224 */ /* 0x000fe400078e00ff */
[----:B------:R-:W-:Y:S02]  /*2f880*/  IMAD.MOV.U32 R13, RZ, RZ, R85 ;  /* 0x000000ffff0d7224 */ /* 0x000fe400078e0055 */
[----:B------:R-:W-:-:S07]  /*2f890*/  IMAD.MOV.U32 R87, RZ, RZ, R14 ;  /* 0x000000ffff577224 */ /* 0x000fce00078e000e */
[----:B------:R-:W-:Y:S05]  /*2f8a0*/  WARPSYNC.COLLECTIVE R15, `(.L_x_8657) ;  /* 0x000000000f087348 */ /* 0x000fea0003c00000 */
[----:B------:R0:W1:Y:S02]  /*2f8b0*/  SHFL.IDX P6, R14, R13, R12, R11 ;  /* 0x0000000c0d0e7389 */ /* 0x00006400000c000b */
[----:B01----:R-:W-:Y:S01]  /*2f8c0*/  ENDCOLLECTIVE ;  /* 0x000000000000791b */ /* 0x003fe20003800000 */
.L_x_8657:
[----:B------:R-:W-:Y:S02]  /*2f8d0*/  IMAD.MOV.U32 R13, RZ, RZ, R73 ;  /* 0x000000ffff0d7224 */ /* 0x000fe400078e0049 */
[----:B------:R-:W-:Y:S02]  /*2f8e0*/  IMAD.MOV.U32 R12, RZ, RZ, R8 ;  /* 0x000000ffff0c7224 */ /* 0x000fe400078e0008 */
[----:B------:R-:W-:-:S07]  /*2f8f0*/  IMAD.MOV.U32 R85, RZ, RZ, R14 ;  /* 0x000000ffff557224 */ /* 0x000fce00078e000e */
[----:B------:R-:W-:Y:S05]  /*2f900*/  WARPSYNC.COLLECTIVE R15, `(.L_x_8658) ;  /* 0x000000000f087348 */ /* 0x000fea0003c00000 */
[----:B------:R0:W1:Y:S02]  /*2f910*/  SHFL.IDX P6, R14, R13, R12, R11 ;  /* 0x0000000c0d0e7389 */ /* 0x00006400000c000b */
[----:B01----:R-:W-:Y:S01]  /*2f920*/  ENDCOLLECTIVE ;  /* 0x000000000000791b */ /* 0x003fe20003800000 */
.L_x_8658:
[----:B------:R-:W-:Y:S02]  /*2f930*/  IMAD.MOV.U32 R13, RZ, RZ, R71 ;  /* 0x000000ffff0d7224 */ /* 0x000fe400078e0047 */
[----:B------:R-:W-:-:S07]  /*2f940*/  IMAD.MOV.U32 R72, RZ, RZ, R14 ;  /* 0x000000ffff487224 */ /* 0x000fce00078e000e */
[----:B------:R-:W-:Y:S05]  /*2f950*/  WARPSYNC.COLLECTIVE R15, `(.L_x_8659) ;  /* 0x000000000f087348 */ /* 0x000fea0003c00000 */
[----:B------:R0:W1:Y:S02]  /*2f960*/  SHFL.IDX P6, R14, R13, R12, R11 ;  /* 0x0000000c0d0e7389 */ /* 0x00006400000c000b */
[----:B01----:R-:W-:Y:S01]  /*2f970*/  ENDCOLLECTIVE ;  /* 0x000000000000791b */ /* 0x003fe20003800000 */
.L_x_8659:
[----:B------:R-:W-:Y:S01]  /*2f980*/  SEL R71, R72, R87, P0 ;  /* 0x0000005748477207 */ /* 0x000fe20000000000 */
[----:B------:R-:W-:Y:S02]  /*2f990*/  IMAD.MOV.U32 R13, RZ, RZ, R81 ;  /* 0x000000ffff0d7224 */ /* 0x000fe400078e0051 */
[----:B------:R-:W-:Y:S02]  /*2f9a0*/  IMAD.MOV.U32 R12, RZ, RZ, R10 ;  /* 0x000000ffff0c7224 */ /* 0x000fe400078e000a */
[----:B------:R-:W-:-:S07]  /*2f9b0*/  IMAD.MOV.U32 R74, RZ, RZ, R14 ;  /* 0x000000ffff4a7224 */ /* 0x000fce00078e000e */
[----:B------:R-:W-:Y:S05]  /*2f9c0*/  WARPSYNC.COLLECTIVE R15, `(.L_x_8660) ;  /* 0x000000000f087348 */ /* 0x000fea0003c00000 */
[----:B------:R0:W1:Y:S02]  /*2f9d0*/  SHFL.IDX P6, R14, R13, R12, R11 ;  /* 0x0000000c0d0e7389 */ /* 0x00006400000c000b */
[----:B01----:R-:W-:Y:S01]  /*2f9e0*/  ENDCOLLECTIVE ;  /* 0x000000000000791b */ /* 0x003fe20003800000 */
.L_x_8660:
[----:B------:R-:W-:Y:S01]  /*2f9f0*/  SEL R70, R74, R85, P0 ;  /* 0x000000554a467207 */ /* 0x000fe20000000000 */
[----:B------:R-:W-:Y:S02]  /*2fa00*/  IMAD.MOV.U32 R13, RZ, RZ, R79 ;  /* 0x000000ffff0d7224 */ /* 0x000fe400078e004f */
[----:B------:R-:W-:-:S07]  /*2fa10*/  IMAD.MOV.U32 R81, RZ, RZ, R14 ;  /* 0x000000ffff517224 */ /* 0x000fce00078e000e */
[----:B------:R-:W-:Y:S05]  /*2fa20*/  WARPSYNC.COLLECTIVE R15, `(.L_x_8661) ;  /* 0x000000000f087348 */ /* 0x000fea0003c00000 */
[----:B------:R0:W1:Y:S02]  /*2fa30*/  SHFL.IDX P6, R14, R13, R12, R11 ;  /* 0x0000000c0d0e7389 */ /* 0x00006400000c000b */
[----:B01----:R-:W-:Y:S01]  /*2fa40*/  ENDCOLLECTIVE ;  /* 0x000000000000791b */ /* 0x003fe20003800000 */
.L_x_8661:
[----:B------:R-:W-:Y:S01]  /*2fa50*/  IMAD.MOV.U32 R13, RZ, RZ, R69 ;  /* 0x000000ffff0d7224 */ /* 0x000fe200078e0045 */
[----:B------:R-:W-:Y:S01]  /*2fa60*/  SEL R69, R87, R72, P0 ;  /* 0x0000004857457207 */ /* 0x000fe20000000000 */
[----:B------:R-:W-:Y:S02]  /*2fa70*/  IMAD.MOV.U32 R12, RZ, RZ, R8 ;  /* 0x000000ffff0c7224 */ /* 0x000fe400078e0008 */
[----:B------:R-:W-:-:S07]  /*2fa80*/  IMAD.MOV.U32 R79, RZ, RZ, R14 ;  /* 0x000000ffff4f7224 */ /* 0x000fce00078e000e */
[----:B------:R-:W-:Y:S05]  /*2fa90*/  WARPSYNC.COLLECTIVE R15, `(.L_x_8662) ;  /* 0x000000000f087348 */ /* 0x000fea0003c00000 */
[----:B------:R0:W1:Y:S02]  /*2faa0*/  SHFL.IDX P6, R14, R13, R12, R11 ;  /* 0x0000000c0d0e7389 */ /* 0x00006400000c000b */
[----:B01----:R-:W-:Y:S01]  /*2fab0*/  ENDCOLLECTIVE ;  /* 0x000000000000791b */ /* 0x003fe20003800000 */
.L_x_8662:
[----:B------:R-:W-:Y:S01]  /*2fac0*/  IMAD.MOV.U32 R13, RZ, RZ, R67 ;  /* 0x000000ffff0d7224 */ /* 0x000fe200078e0043 */
[----:B------:R-:W-:Y:S01]  /*2fad0*/  SEL R67, R68, R93, P0 ;  /* 0x0000005d44437207 */ /* 0x000fe20000000000 */
[----:B------:R-:W-:-:S07]  /*2fae0*/  IMAD.MOV.U32 R76, RZ, RZ, R14 ;  /* 0x000000ffff4c7224 */ /* 0x000fce00078e000e */
[----:B------:R-:W-:Y:S05]  /*2faf0*/  WARPSYNC.COLLECTIVE R15, `(.L_x_8663) ;  /* 0x000000000f087348 */ /* 0x000fea0003c00000 */
[----:B------:R0:W1:Y:S02]  /*2fb00*/  SHFL.IDX P6, R14, R13, R12, R11 ;  /* 0x0000000c0d0e7389 */ /* 0x00006400000c000b */
[----:B01----:R-:W-:Y:S01]  /*2fb10*/  ENDCOLLECTIVE ;  /* 0x000000000000791b */ /* 0x003fe20003800000 */
.L_x_8663:
[----:B------:R-:W-:Y:S01]  /*2fb20*/  SEL R73, R81, R76, P0 ;  /* 0x0000004c51497207 */ /* 0x000fe20000000000 */
[----:B------:R-:W-:Y:S02]  /*2fb30*/  IMAD.MOV.U32 R13, RZ, RZ, R77 ;  /* 0x000000ffff0d7224 */ /* 0x000fe400078e004d */
[----:B------:R-:W-:Y:S02]  /*2fb40*/  IMAD.MOV.U32 R12, RZ, RZ, R10 ;  /* 0x000000ffff0c7224 */ /* 0x000fe400078e000a */
[----:B------:R-:W-:-:S07]  /*2fb50*/  IMAD.MOV.U32 R78, RZ, RZ, R14 ;  /* 0x000000ffff4e7224 */ /* 0x000fce00078e000e */
[----:B------:R-:W-:Y:S05]  /*2fb60*/  WARPSYNC.COLLECTIVE R15, `(.L_x_8664) ;  /* 0x000000000f087348 */ /* 0x000fea0003c00000 */
[----:B------:R0:W1:Y:S02]  /*2fb70*/  SHFL.IDX P6, R14, R13, R12, R11 ;  /* 0x0000000c0d0e7389 */ /* 0x00006400000c000b */
[----:B01----:R-:W-:Y:S01]  /*2fb80*/  ENDCOLLECTIVE ;  /* 0x000000000000791b */ /* 0x003fe20003800000 */
.L_x_8664:
[----:B------:R-:W-:Y:S01]  /*2fb90*/  SEL R72, R79, R78, P0 ;  /* 0x0000004e4f487207 */ /* 0x000fe20000000000 */
[----:B------:R-:W-:Y:S01]  /*2fba0*/  IMAD.MOV.U32 R13, RZ, RZ, R75 ;  /* 0x000000ffff0d7224 */ /* 0x000fe200078e004b */
[----:B------:R-:W-:Y:S01]  /*2fbb0*/  SEL R75, R76, R81, P0 ;  /* 0x000000514c4b7207 */ /* 0x000fe20000000000 */
[----:B------:R-:W-:-:S07]  /*2fbc0*/  IMAD.MOV.U32 R77, RZ, RZ, R14 ;  /* 0x000000ffff4d7224 */ /* 0x000fce00078e000e */
[----:B------:R-:W-:Y:S05]  /*2fbd0*/  WARPSYNC.COLLECTIVE R15, `(.L_x_8665) ;  /* 0x000000000f087348 */ /* 0x000fea0003c00000 */
[----:B------:R0:W1:Y:S02]  /*2fbe0*/  SHFL.IDX P6, R14, R13, R12, R11 ;  /* 0x0000000c0d0e7389 */ /* 0x00006400000c000b */
[----:B01----:R-:W-:Y:S01]  /*2fbf0*/  ENDCOLLECTIVE ;  /* 0x000000000000791b */ /* 0x003fe20003800000 */
.L_x_8665:
        /* <DEDUP_REMOVED lines=9> */
.L_x_8666:
[----:B------:R-:W-:Y:S02]  /*2fc90*/  IMAD.MOV.U32 R13, RZ, RZ, R35 ;  /* 0x000000ffff0d7224 */ /* 0x000fe400078e0023 */
[----:B------:R-:W-:-:S07]  /*2fca0*/  IMAD.MOV.U32 R100, RZ, RZ, R14 ;  /* 0x000000ffff647224 */ /* 0x000fce00078e000e */
[----:B------:R-:W-:Y:S05]  /*2fcb0*/  WARPSYNC.COLLECTIVE R15, `(.L_x_8667) ;  /* 0x000000000f087348 */ /* 0x000fea0003c00000 */
[----:B------:R0:W1:Y:S02]  /*2fcc0*/  SHFL.IDX P6, R14, R13, R12, R11 ;  /* 0x0000000c0d0e7389 */ /* 0x00006400000c000b */
[----:B01----:R-:W-:Y:S01]  /*2fcd0*/  ENDCOLLECTIVE ;  /* 0x000000000000791b */ /* 0x003fe20003800000 */
.L_x_8667:
        /* <DEDUP_REMOVED lines=8> */
.L_x_8668:
[----:B------:R-:W-:Y:S02]  /*2fd60*/  SEL R58, R90, R35, P0 ;  /* 0x000000235a3a7207 */ /* 0x000fe40000000000 */
[----:B------:R-:W-:Y:S01]  /*2fd70*/  SEL R90, R35, R90, P0 ;  /* 0x0000005a235a7207 */ /* 0x000fe20000000000 */
[----:B------:R-:W-:Y:S02]  /*2fd80*/  IMAD.MOV.U32 R13, RZ, RZ, R39 ;  /* 0x000000ffff0d7224 */ /* 0x000fe400078e0027 */
[----:B------:R-:W-:-:S07]  /*2fd90*/  IMAD.MOV.U32 R37, RZ, RZ, R14 ;  /* 0x000000ffff257224 */ /* 0x000fce00078e000e */
[----:B------:R-:W-:Y:S05]  /*2fda0*/  WARPSYNC.COLLECTIVE R15, `(.L_x_8669) ;  /* 0x000000000f087348 */ /* 0x000fea0003c00000 */
[----:B------:R0:W1:Y:S02]  /*2fdb0*/  SHFL.IDX P6, R14, R13, R12, R11 ;  /* 0x0000000c0d0e7389 */ /* 0x00006400000c000b */
[----:B01----:R-:W-:Y:S01]  /*2fdc0*/  ENDCOLLECTIVE ;  /* 0x000000000000791b */ /* 0x003fe20003800000 */
.L_x_8669:
[----:B------:R-:W-:Y:S02]  /*2fdd0*/  IMAD.MOV.U32 R13, RZ, RZ, R33 ;  /* 0x000000ffff0d7224 */ /* 0x000fe400078e0021 */
[----:B------:R-:W-:Y:S02]  /*2fde0*/  IMAD.MOV.U32 R12, RZ, RZ, R8 ;  /* 0x000000ffff0c7224 */ /* 0x000fe400078e0008 */
[----:B------:R-:W-:-:S07]  /*2fdf0*/  IMAD.MOV.U32 R39, RZ, RZ, R14 ;  /* 0x000000ffff277224 */ /* 0x000fce00078e000e */
[----:B------:R-:W-:Y:S05]  /*2fe00*/  WARPSYNC.COLLECTIVE R15, `(.L_x_8670) ;  /* 0x000000000f087348 */ /* 0x000fea0003c00000 */
[----:B------:R0:W1:Y:S02]  /*2fe10*/  SHFL.IDX P6, R14, R13, R12, R11 ;  /* 0x0000000c0d0e7389 */ /* 0x00006400000c000b */
[----:B01----:R-:W-:Y:S01]  /*2fe20*/  ENDCOLLECTIVE ;  /* 0x000000000000791b */ /* 0x003fe20003800000 */
.L_x_8670:
[----:B------:R-:W-:Y:S02]  /*2fe30*/  IMAD.MOV.U32 R13, RZ, RZ, R31 ;  /* 0x000000ffff0d7224 */ /* 0x000fe400078e001f */
[----:B------:R-:W-:-:S07]  /*2fe40*/  IMAD.MOV.U32 R110, RZ, RZ, R14 ;  /* 0x000000ffff6e7224 */ /* 0x000fce00078e000e */
[----:B------:R-:W-:Y:S05]  /*2fe50*/  WARPSYNC.COLLECTIVE R15, `(.L_x_8671) ;  /* 0x000000000f087348 */ /* 0x000fea0003c00000 */
[----:B------:R0:W1:Y:S02]  /*2fe60*/  SHFL.IDX P6, R14, R13, R12, R11 ;  /* 0x0000000c0d0e7389 */ /* 0x00006400000c000b */
[----:B01----:R-:W-:Y:S01]  /*2fe70*/  ENDCOLLECTIVE ;  /* 0x000000000000791b */ /* 0x003fe20003800000 */
.L_x_8671:
        /* <DEDUP_REMOVED lines=8> */
.L_x_8672:
[----:B------:R-:W-:Y:S02]  /*2ff00*/  SEL R100, R39, R112, P0 ;  /* 0x0000007027647207 */ /* 0x000fe40000000000 */
[----:B------:R-:W-:Y:S01]  /*2ff10*/  SEL R112, R112, R39, P0 ;  /* 0x0000002770707207 */ /* 0x000fe20000000000 */
[----:B------:R-:W-:Y:S02]  /*2ff20*/  IMAD.MOV.U32 R13, RZ, RZ, R27 ;  /* 0x000000ffff0d7224 */ /* 0x000fe400078e001b */
[----:B------:R-:W-:-:S07]  /*2ff30*/  IMAD.MOV.U32 R29, RZ, RZ, R14 ;  /* 0x000000ffff1d7224 */ /* 0x000fce00078e000e */
[----:B------:R-:W-:Y:S05]  /*2ff40*/  WARPSYNC.COLLECTIVE R15, `(.L_x_8673) ;  /* 0x000000000f087348 */ /* 0x000fea0003c00000 */
[----:B------:R0:W1:Y:S02]  /*2ff50*/  SHFL.IDX P6, R14, R13, R12, R11 ;  /* 0x0000000c0d0e7389 */ /* 0x00006400000c000b */
[----:B01----:R-:W-:Y:S01]  /*2ff60*/  ENDCOLLECTIVE ;  /* 0x000000000000791b */ /* 0x003fe20003800000 */
.L_x_8673:
[----:B------:R-:W-:Y:S02]  /*2ff70*/  IMAD.MOV.U32 R13, RZ, RZ, R25 ;  /* 0x000000ffff0d7224 */ /* 0x000fe400078e0019 */
[----:B------:R-:W-:Y:S02]  /*2ff80*/  IMAD.MOV.U32 R12, RZ, RZ, R8 ;  /* 0x000000ffff0c7224 */ /* 0x000fe400078e0008 */
[----:B------:R-:W-:-:S07]  /*2ff90*/  IMAD.MOV.U32 R4, RZ, RZ, R14 ;  /* 0x000000ffff047224 */ /* 0x000fce00078e000e */
[----:B------:R-:W-:Y:S05]  /*2ffa0*/  WARPSYNC.COLLECTIVE R15, `(.L_x_8674) ;  /* 0x000000000f087348 */ /* 0x000fea0003c00000 */
[----:B------:R0:W1:Y:S02]  /*2ffb0*/  SHFL.IDX P6, R14, R13, R12, R11 ;  /* 0x0000000c0d0e7389 */ /* 0x00006400000c000b */
[----:B01----:R-:W-:Y:S01]  /*2ffc0*/  ENDCOLLECTIVE ;  /* 0x000000000000791b */ /* 0x003fe20003800000 */
.L_x_8674:
[----:B------:R-:W-:Y:S02]  /*2ffd0*/  IMAD.MOV.U32 R13, RZ, RZ, R9 ;  /* 0x000000ffff0d7224 */ /* 0x000fe400078e0009 */
[----:B------:R-:W-:-:S07]  /*2ffe0*/  IMAD.MOV.U32 R10, RZ, RZ, R14 ;  /* 0x000000ffff0a7224 */ /* 0x000fce00078e000e */
[----:B------:R-:W-:Y:S05]  /*2fff0*/  WARPSYNC.COLLECTIVE R15, `(.L_x_8675) ;  /* 0x000000000f087348 */ /* 0x000fea0003c00000 */
[----:B------:R0:W1:Y:S02]  /*30000*/  SHFL.IDX P6, R14, R13, R12, R11 ;  /* 0x0000000c0d0e7389 */ /* 0x00006400000c000b */
[----:B01----:R-:W-:Y:S01]  /*30010*/  ENDCOLLECTIVE ;  /* 0x000000000000791b */ /* 0x003fe20003800000 */
.L_x_8675:
[----:B------:R-:W-:Y:S05]  /*30020*/  BRA `(.L_x_8676) ;  /* 0xffffff1c00f07947 */ /* 0x000fea000383ffff */
.L_x_8422:
[----:B------:R-:W-:Y:S02]  /*30030*/  IMAD.MOV.U32 R13, RZ, RZ, R3 ;  /* 0x000000ffff0d7224 */ /* 0x000fe400078e0003 */
[----:B------:R-:W-:Y:S02]  /*30040*/  IMAD.MOV.U32 R12, RZ, RZ, RZ ;  /* 0x000000ffff0c7224 */ /* 0x000fe400078e00ff */
[----:B------:R-:W-:Y:S02]  /*30050*/  IMAD.MOV.U32 R11, RZ, RZ, 0x181f ;  /* 0x0000181fff0b7424 */ /* 0x000fe400078e00ff */
[----:B------:R-:W-:-:S07]  /*30060*/  IMAD.MOV.U32 R15, RZ, RZ, -0x1 ;  /* 0xffffffffff0f7424 */ /* 0x000fce00078e00ff */
[----:B-----5:R-:W-:Y:S05]  /*30070*/  WARPSYNC.COLLECTIVE R15, `(.L_x_8677) ;  /* 0x000000000f087348 */ /* 0x020fea0003c00000 */
[----:B------:R0:W1:Y:S02]  /*30080*/  SHFL.IDX P6, R14, R13, R12, R11 ;  /* 0x0000000c0d0e7389 */ /* 0x00006400000c000b */
[----:B01---5:R-:W-:Y:S01]  /*30090*/  ENDCOLLECTIVE ;  /* 0x000000000000791b */ /* 0x023fe20003800000 */
.L_x_8677:
[----:B------:R-:W-:Y:S02]  /*300a0*/  IMAD.MOV.U32 R13, RZ, RZ, R2 ;  /* 0x000000ffff0d7224 */ /* 0x000fe400078e0002 */
[----:B------:R-:W-:-:S07]  /*300b0*/  IMAD.MOV.U32 R0, RZ, RZ, R14 ;  /* 0x000000ffff007224 */ /* 0x000fce00078e000e */
[----:B------:R-:W-:Y:S05]  /*300c0*/  WARPSYNC.COLLECTIVE R15, `(.L_x_8678) ;  /* 0x000000000f087348 */ /* 0x000fea0003c00000 */
[----:B------:R0:W1:Y:S02]  /*300d0*/  SHFL.IDX P6, R14, R13, R12, R11 ;  /* 0x0000000c0d0e7389 */ /* 0x00006400000c000b */
[----:B01----:R-:W-:Y:S01]  /*300e0*/  ENDCOLLECTIVE ;  /* 0x000000000000791b */ /* 0x003fe20003800000 */
.L_x_8678:
[----:B------:R-:W-:Y:S05]  /*300f0*/  BRA `(.L_x_8679) ;  /* 0xffffff2c00bc7947 */ /* 0x000fea000383ffff */
.L_x_8425:
        /* <DEDUP_REMOVED lines=8> */
.L_x_8681:
[----:B------:R-:W-:Y:S05]  /*30180*/  BSYNC B1 ;  /* 0x0000000000017941 */ /* 0x000fea0003800000 */
.L_x_8680:
        /* <DEDUP_REMOVED lines=8> */
.L_x_8682:
[----:B------:R-:W-:Y:S05]  /*30210*/  BRA `(.L_x_8683) ;  /* 0xffffff2c00cc7947 */ /* 0x000fea000383ffff */
.L_x_8428:
        /* <DEDUP_REMOVED lines=8> */
.L_x_8685:
[----:B------:R-:W-:Y:S05]  /*302a0*/  BSYNC B1 ;  /* 0x0000000000017941 */ /* 0x000fea0003800000 */
.L_x_8684:
        /* <DEDUP_REMOVED lines=8> */
.L_x_8686:
[----:B------:R-:W-:Y:S05]  /*30330*/  BRA `(.L_x_8687) ;  /* 0xffffff2c00dc7947 */ /* 0x000fea000383ffff */
.L_x_8431:
        /* <DEDUP_REMOVED lines=8> */
.L_x_8689:
[----:B------:R-:W-:Y:S05]  /*303c0*/  BSYNC B1 ;  /* 0x0000000000017941 */ /* 0x000fea0003800000 */
.L_x_8688:
        /* <DEDUP_REMOVED lines=8> */
.L_x_8690:
[----:B------:R-:W-:Y:S05]  /*30450*/  BRA `(.L_x_8691) ;  /* 0xffffff2c00ec7947 */ /* 0x000fea000383ffff */
.L_x_8433:
[----:B------:R-:W-:Y:S02]  /*30460*/  IMAD.MOV.U32 R13, RZ, RZ, R8 ;  /* 0x000000ffff0d7224 */ /* 0x000fe400078e0008 */
[----:B------:R-:W-:Y:S02]  /*30470*/  IMAD.MOV.U32 R12, RZ, RZ, RZ ;  /* 0x000000ffff0c7224 */ /* 0x000fe400078e00ff */
[----:B------:R-:W-:Y:S02]  /*30480*/  IMAD.MOV.U32 R11, RZ, RZ, 0x1c1f ;  /* 0x00001c1fff0b7424 */ /* 0x000fe400078e00ff */
[----:B------:R-:W-:-:S07]  /*30490*/  IMAD.MOV.U32 R15, RZ, RZ, -0x1 ;  /* 0xffffffffff0f7424 */ /* 0x000fce00078e00ff */
[----:B------:R-:W-:Y:S05]  /*304a0*/  WARPSYNC.COLLECTIVE R15, `(.L_x_8692) ;  /* 0x000000000f087348 */ /* 0x000fea0003c00000 */
[----:B------:R0:W1:Y:S02]  /*304b0*/  SHFL.IDX P6, R14, R13, R12, R11 ;  /* 0x0000000c0d0e7389 */ /* 0x00006400000c000b */
[----:B01----:R-:W-:Y:S01]  /*304c0*/  ENDCOLLECTIVE ;  /* 0x000000000000791b */ /* 0x003fe20003800000 */
.L_x_8692:
[----:B------:R-:W-:Y:S02]  /*304d0*/  IMAD.MOV.U32 R13, RZ, RZ, R4 ;  /* 0x000000ffff0d7224 */ /* 0x000fe400078e0004 */
[----:B------:R-:W-:-:S07]  /*304e0*/  IMAD.MOV.U32 R9, RZ, RZ, R14 ;  /* 0x000000ffff097224 */ /* 0x000fce00078e000e */
[----:B------:R-:W-:Y:S05]  /*304f0*/  WARPSYNC.COLLECTIVE R15, `(.L_x_8693) ;  /* 0x000000000f087348 */ /* 0x000fea0003c00000 */
[----:B------:R0:W1:Y:S02]  /*30500*/  SHFL.IDX P6, R14, R13, R12, R11 ;  /* 0x0000000c0d0e7389 */ /* 0x00006400000c000b */
[----:B01----:R-:W-:Y:S01]  /*30510*/  ENDCOLLECTIVE ;  /* 0x000000000000791b */ /* 0x003fe20003800000 */
.L_x_8693:
[----:B------:R-:W-:Y:S05]  /*30520*/  BRA `(.L_x_8694) ;  /* 0xffffff3400307947 */ /* 0x000fea000383ffff */
.L_x_8436:
[----:B------:R-:W-:Y:S01]  /*30530*/  BSSY B1, `(.L_x_8695) ;  /* 0x0000008000017945 */ /* 0x000fe20003800000 */
[----:B--2---:R-:W-:Y:S02]  /*30540*/  IMAD.MOV.U32 R13, RZ, RZ, R8 ;  /* 0x000000ffff0d7224 */ /* 0x004fe400078e0008 */
[----:B------:R-:W-:Y:S02]  /*30550*/  IMAD.MOV.U32 R12, RZ, RZ, 0x1 ;  /* 0x00000001ff0c7424 */ /* 0x000fe400078e00ff */
[----:B------:R-:W-:Y:S02]  /*30560*/  IMAD.MOV.U32 R11, RZ, RZ, 0x1c1f ;  /* 0x00001c1fff0b7424 */ /* 0x000fe400078e00ff */
[----:B------:R-:W-:-:S07]  /*30570*/  IMAD.MOV.U32 R15, RZ, RZ, -0x1 ;  /* 0xffffffffff0f7424 */ /* 0x000fce00078e00ff */
[----:B01----:R-:W-:Y:S05]  /*30580*/  WARPSYNC.COLLECTIVE R15, `(.L_x_8696) ;  /* 0x000000000f087348 */ /* 0x003fea0003c00000 */
[----:B------:R2:W3:Y:S02]  /*30590*/  SHFL.IDX P6, R14, R13, R12, R11 ;  /* 0x0000000c0d0e7389 */ /* 0x0004e400000c000b */
[----:B0123--:R-:W-:Y:S01]  /*305a0*/  ENDCOLLECTIVE ;  /* 0x000000000000791b */ /* 0x00ffe20003800000 */
.L_x_8696:
[----:B------:R-:W-:Y:S05]  /*305b0*/  BSYNC B1 ;  /* 0x0000000000017941 */ /* 0x000fea0003800000 */
.L_x_8695:
        /* <DEDUP_REMOVED lines=8> */
.L_x_8697:
[----:B------:R-:W-:Y:S05]  /*30640*/  BRA `(.L_x_8698) ;  /* 0xffffff3800507947 */ /* 0x000fea000383ffff */
.L_x_8440:
[----:B------:R-:W-:Y:S02]  /*30650*/  IMAD.MOV.U32 R13, RZ, RZ, R3 ;  /* 0x000000ffff0d7224 */ /* 0x000fe400078e0003 */
[----:B------:R-:W-:Y:S02]  /*30660*/  IMAD.MOV.U32 R12, RZ, RZ, RZ ;  /* 0x000000ffff0c7224 */ /* 0x000fe400078e00ff */
[----:B------:R-:W-:Y:S02]  /*30670*/  IMAD.MOV.U32 R11, RZ, RZ, 0x181f ;  /* 0x0000181fff0b7424 */ /* 0x000fe400078e00ff */
[----:B------:R-:W-:-:S07]  /*30680*/  IMAD.MOV.U32 R15, RZ, RZ, -0x1 ;  /* 0xffffffffff0f7424 */ /* 0x000fce00078e00ff */
[----:B01----:R-:W-:Y:S05]  /*30690*/  WARPSYNC.COLLECTIVE R15, `(.L_x_8699) ;  /* 0x000000000f087348 */ /* 0x003fea0003c00000 */
[----:B------:R2:W3:Y:S02]  /*306a0*/  SHFL.IDX P6, R14, R13, R12, R11 ;  /* 0x0000000c0d0e7389 */ /* 0x0004e400000c000b */
[----:B0123--:R-:W-:Y:S01]  /*306b0*/  ENDCOLLECTIVE ;  /* 0x000000000000791b */ /* 0x00ffe20003800000 */
.L_x_8699:
[----:B------:R-:W-:Y:S02]  /*306c0*/  IMAD.MOV.U32 R13, RZ, RZ, R2 ;  /* 0x000000ffff0d7224 */ /* 0x000fe400078e0002 */
[----:B------:R-:W-:-:S07]  /*306d0*/  IMAD.MOV.U32 R0, RZ, RZ, R14 ;  /* 0x000000ffff007224 */ /* 0x000fce00078e000e */
[----:B------:R-:W-:Y:S05]  /*306e0*/  WARPSYNC.COLLECTIVE R15, `(.L_x_8700) ;  /* 0x000000000f087348 */ /* 0x000fea0003c00000 */
[----:B------:R0:W1:Y:S02]  /*306f0*/  SHFL.IDX P6, R14, R13, R12, R11 ;  /* 0x0000000c0d0e7389 */ /* 0x00006400000c000b */
[----:B01----:R-:W-:Y:S01]  /*30700*/  ENDCOLLECTIVE ;  /* 0x000000000000791b */ /* 0x003fe20003800000 */
.L_x_8700:
[----:B------:R-:W-:Y:S05]  /*30710*/  BRA `(.L_x_8701) ;  /* 0xffffff44008c7947 */ /* 0x000fea000383ffff */
.L_x_8443:
[----:B------:R-:W-:Y:S01]  /*30720*/  BSSY B1, `(.L_x_8702) ;  /* 0x0000008000017945 */ /* 0x000fe20003800000 */
[----:B------:R-:W-:Y:S02]  /*30730*/  IMAD.MOV.U32 R13, RZ, RZ, R3 ;  /* 0x000000ffff0d7224 */ /* 0x000fe400078e0003 */
[----:B------:R-:W-:Y:S02]  /*30740*/  IMAD.MOV.U32 R12, RZ, RZ, 0x1 ;  /* 0x00000001ff0c7424 */ /* 0x000fe400078e00ff */
[----:B--2---:R-:W-:Y:S02]  /*30750*/  IMAD.MOV.U32 R11, RZ, RZ, 0x181f ;  /* 0x0000181fff0b7424 */ /* 0x004fe400078e00ff */
[----:B------:R-:W-:-:S07]  /*30760*/  IMAD.MOV.U32 R15, RZ, RZ, -0x1 ;  /* 0xffffffffff0f7424 */ /* 0x000fce00078e00ff */
[----:B01-34-:R-:W-:Y:S05]  /*30770*/  WARPSYNC.COLLECTIVE R15, `(.L_x_8703) ;  /* 0x000000000f087348 */ /* 0x01bfea0003c00000 */
[----:B----4-:R2:W4:Y:S02]  /*30780*/  SHFL.IDX P6, R14, R13, R12, R11 ;  /* 0x0000000c0d0e7389 */ /* 0x01052400000c000b */
[----:B01234-:R-:W-:Y:S01]  /*30790*/  ENDCOLLECTIVE ;  /* 0x000000000000791b */ /* 0x01ffe20003800000 */
.L_x_8703:
[----:B------:R-:W-:Y:S05]  /*307a0*/  BSYNC B1 ;  /* 0x0000000000017941 */ /* 0x000fea0003800000 */
.L_x_8702:
        /* <DEDUP_REMOVED lines=8> */
.L_x_8704:
[----:B------:R-:W-:Y:S05]  /*30830*/  BRA `(.L_x_8705) ;  /* 0xffffff4400a47947 */ /* 0x000fea000383ffff */
.L_x_8446:
        /* <DEDUP_REMOVED lines=8> */
.L_x_8707:
[----:B------:R-:W-:Y:S05]  /*308c0*/  BSYNC B1 ;  /* 0x0000000000017941 */ /* 0x000fea0003800000 */
.L_x_8706:
        /* <DEDUP_REMOVED lines=8> */
.L_x_8708:
[----:B------:R-:W-:Y:S05]  /*30950*/  BRA `(.L_x_8709) ;  /* 0xffffff4400b87947 */ /* 0x000fea000383ffff */
.L_x_8449:
        /* <DEDUP_REMOVED lines=8> */
.L_x_8711:
[----:B------:R-:W-:Y:S05]  /*309e0*/  BSYNC B1 ;  /* 0x0000000000017941 */ /* 0x000fea0003800000 */
.L_x_8710:
        /* <DEDUP_REMOVED lines=8> */
.L_x_8712:
[----:B------:R-:W-:Y:S05]  /*30a70*/  BRA `(.L_x_8713) ;  /* 0xffffff4400cc7947 */ /* 0x000fea000383ffff */
.L_x_8468:
        /* <DEDUP_REMOVED lines=11> */
.L_x_8715:
[----:B------:R-:W-:Y:S05]  /*30b30*/  BSYNC B1 ;  /* 0x0000000000017941 */ /* 0x000fea0003800000 */
.L_x_8714:
[----:B------:R-:W-:Y:S05]  /*30b40*/  BRA `(.L_x_8716) ;  /* 0xffffff6400ec7947 */ /* 0x000fea000383ffff */
.L_x_8470:
[----:B------:R-:W-:Y:S01]  /*30b50*/  BSSY B1, `(.L_x_8717) ;  /* 0x0000006000017945 */ /* 0x000fe20003800000 */
[----:B------:R-:W-:-:S07]  /*30b60*/  IMAD.MOV.U32 R15, RZ, RZ, -0x1 ;  /* 0xffffffffff0f7424 */ /* 0x000fce00078e00ff */
[----:B01----:R-:W-:Y:S05]  /*30b70*/  WARPSYNC.COLLECTIVE R15, `(.L_x_8718) ;  /* 0x000000000f0c7348 */ /* 0x003fea0003c00000 */
[----:B------:R-:W-:Y:S02]  /*30b80*/  ELECT P6, UR62, PT ;  /* 0x00000000003e782f */ /* 0x000fe400038c0000 */
[----:B------:R-:W-:Y:S01]  /*30b90*/  MOV R14, UR62 ;  /* 0x0000003e000e7c02 */ /* 0x000fe20008000f00 */
[----:B01----:R-:W-:Y:S10]  /*30ba0*/  ENDCOLLECTIVE ;  /* 0x000000000000791b */ /* 0x003ff40003800000 */
.L_x_8718:
[----:B------:R-:W-:Y:S05]  /*30bb0*/  BSYNC B1 ;  /* 0x0000000000017941 */ /* 0x000fea0003800000 */
.L_x_8717:
[----:B------:R-:W-:Y:S05]  /*30bc0*/  BRA `(.L_x_8469) ;  /* 0xffffff6400e47947 */ /* 0x000fea000383ffff */
.L_x_8472:
[----:B-1----:R1:W2:Y:S02]  /*30bd0*/  SYNCS.PHASECHK.TRANS64.TRYWAIT P0, [R18+URZ+0x2e820], R3 ;  /* 0x02e82003120075a7 */ /* 0x0022a4000800017f */
[----:B--2---:R-:W-:Y:S05]  /*30be0*/  @!P0 NANOSLEEP.SYNCS 0x989680 ;  /* 0x009896800000895d */ /* 0x004fea0003900000 */
[----:B------:R-:W2:Y:S02]  /*30bf0*/  @!P0 SYNCS.PHASECHK.TRANS64 P0, [R18+URZ+0x2e820], R3 ;  /* 0x02e82003120085a7 */ /* 0x000ea4000800007f */
[----:B--2---:R-:W-:Y:S05]  /*30c00*/  @!P0 BRA `(.L_x_8472) ;  /* 0xfffffffc00f08947 */ /* 0x004fea000383ffff */
[----:B------:R-:W-:Y:S05]  /*30c10*/  BRA `(.L_x_8719) ;  /* 0xffffff6400f47947 */ /* 0x000fea000383ffff */
.L_x_8476:
[----:B--2---:R2:W3:Y:S02]  /*30c20*/  SYNCS.PHASECHK.TRANS64.TRYWAIT P0, [R6+URZ+0x2e8a0], R8 ;  /* 0x02e8a008060075a7 */ /* 0x0044e4000800017f */
[----:B---3--:R-:W-:Y:S05]  /*30c30*/  @!P0 NANOSLEEP.SYNCS 0x989680 ;  /* 0x009896800000895d */ /* 0x008fea0003900000 */
[----:B------:R-:W3:Y:S02]  /*30c40*/  @!P0 SYNCS.PHASECHK.TRANS64 P0, [R6+URZ+0x2e8a0], R8 ;  /* 0x02e8a008060085a7 */ /* 0x000ee4000800007f */
[----:B---3--:R-:W-:Y:S05]  /*30c50*/  @!P0 BRA `(.L_x_8476) ;  /* 0xfffffffc00f08947 */ /* 0x008fea000383ffff */
[----:B------:R-:W-:Y:S05]  /*30c60*/  BRA `(.L_x_8720) ;  /* 0xffffff6800147947 */ /* 0x000fea000383ffff */
.L_x_8481:
[----:B-1----:R1:W3:Y:S02]  /*30c70*/  SYNCS.PHASECHK.TRANS64.TRYWAIT P0, [R6+URZ+0x2e8c0], R8 ;  /* 0x02e8c008060075a7 */ /* 0x0022e4000800017f */
[----:B---3--:R-:W-:Y:S05]  /*30c80*/  @!P0 NANOSLEEP.SYNCS 0x989680 ;  /* 0x009896800000895d */ /* 0x008fea0003900000 */
[----:B------:R-:W3:Y:S02]  /*30c90*/  @!P0 SYNCS.PHASECHK.TRANS64 P0, [R6+URZ+0x2e8c0], R8 ;  /* 0x02e8c008060085a7 */ /* 0x000ee4000800007f */
[----:B---3--:R-:W-:Y:S05]  /*30ca0*/  @!P0 BRA `(.L_x_8481) ;  /* 0xfffffffc00f08947 */ /* 0x008fea000383ffff */
[----:B------:R-:W-:Y:S05]  /*30cb0*/  BRA `(.L_x_8721) ;  /* 0xffffff6800947947 */ /* 0x000fea000383ffff */
.L_x_8488:
[----:B-1----:R1:W2:Y:S02]  /*30cc0*/  SYNCS.PHASECHK.TRANS64.TRYWAIT P1, [R4+URZ+0x2e8a0], R5 ;  /* 0x02e8a005040075a7 */ /* 0x0022a4000802017f */
[----:B--2---:R-:W-:Y:S05]  /*30cd0*/  @!P1 NANOSLEEP.SYNCS 0x989680 ;  /* 0x009896800000995d */ /* 0x004fea0003900000 */
[----:B------:R-:W2:Y:S02]  /*30ce0*/  @!P1 SYNCS.PHASECHK.TRANS64 P1, [R4+URZ+0x2e8a0], R5 ;  /* 0x02e8a005040095a7 */ /* 0x000ea4000802007f */
[----:B--2---:R-:W-:Y:S05]  /*30cf0*/  @!P1 BRA `(.L_x_8488) ;  /* 0xfffffffc00f09947 */ /* 0x004fea000383ffff */
[----:B------:R-:W-:Y:S05]  /*30d00*/  BRA `(.L_x_8722) ;  /* 0xffffff6c00687947 */ /* 0x000fea000383ffff */
.L_x_8493:
[----:B--2---:R2:W3:Y:S02]  /*30d10*/  SYNCS.PHASECHK.TRANS64.TRYWAIT P1, [R4+URZ+0x2e8c0], R5 ;  /* 0x02e8c005040075a7 */ /* 0x0044e4000802017f */
[----:B---3--:R-:W-:Y:S05]  /*30d20*/  @!P1 NANOSLEEP.SYNCS 0x989680 ;  /* 0x009896800000995d */ /* 0x008fea0003900000 */
[----:B------:R-:W3:Y:S02]  /*30d30*/  @!P1 SYNCS.PHASECHK.TRANS64 P1, [R4+URZ+0x2e8c0], R5 ;  /* 0x02e8c005040095a7 */ /* 0x000ee4000802007f */
[----:B---3--:R-:W-:Y:S05]  /*30d40*/  @!P1 BRA `(.L_x_8493) ;  /* 0xfffffffc00f09947 */ /* 0x008fea000383ffff */
[----:B------:R-:W-:Y:S05]  /*30d50*/  BRA `(.L_x_8723) ;  /* 0xffffff6c00e47947 */ /* 0x000fea000383ffff */
.L_x_8510:
        /* <DEDUP_REMOVED lines=8> */
[----:B--2---:R-:W-:Y:S05]  /*30de0*/  WARPSYNC.COLLECTIVE R15, `(.L_x_8725) ;  /* 0x000000000f087348 */ /* 0x004fea0003c00000 */
[----:B------:R0:W1:Y:S02]  /*30df0*/  SHFL.IDX P6, R14, R13, R12, R11 ;  /* 0x0000000c0d0e7389 */ /* 0x00006400000c000b */
[----:B012---:R-:W-:Y:S01]  /*30e00*/  ENDCOLLECTIVE ;  /* 0x000000000000791b */ /* 0x007fe20003800000 */
.L_x_8725:
[----:B------:R-:W-:Y:S05]  /*30e10*/  BSYNC B0 ;  /* 0x0000000000007941 */ /* 0x000fea0003800000 */
.L_x_8724:
[----:B------:R-:W-:Y:S05]  /*30e20*/  BRA `(.L_x_8726) ;  /* 0xffffff7c00487947 */ /* 0x000fea000383ffff */
.L_x_8512:
[----:B------:R-:W-:Y:S01]  /*30e30*/  BSSY B0, `(.L_x_8727) ;  /* 0x0000006000007945 */ /* 0x000fe20003800000 */
[----:B------:R-:W-:-:S07]  /*30e40*/  IMAD.MOV.U32 R15, RZ, RZ, -0x1 ;  /* 0xffffffffff0f7424 */ /* 0x000fce00078e00ff */
[----:B012---:R-:W-:Y:S05]  /*30e50*/  WARPSYNC.COLLECTIVE R15, `(.L_x_8728) ;  /* 0x000000000f0c7348 */ /* 0x007fea0003c00000 */
[----:B------:R-:W-:Y:S02]  /*30e60*/  ELECT P6, UR62, PT ;  /* 0x00000000003e782f */ /* 0x000fe400038c0000 */
[----:B------:R-:W-:Y:S01]  /*30e70*/  MOV R14, UR62 ;  /* 0x0000003e000e7c02 */ /* 0x000fe20008000f00 */
[----:B012---:R-:W-:Y:S10]  /*30e80*/  ENDCOLLECTIVE ;  /* 0x000000000000791b */ /* 0x007ff40003800000 */
.L_x_8728:
[----:B------:R-:W-:Y:S05]  /*30e90*/  BSYNC B0 ;  /* 0x0000000000007941 */ /* 0x000fea0003800000 */
.L_x_8727:
[----:B------:R-:W-:Y:S05]  /*30ea0*/  BRA `(.L_x_8729) ;  /* 0xffffff7c00507947 */ /* 0x000fea000383ffff */
.L_x_8514:
[----:B-1----:R1:W2:Y:S02]  /*30eb0*/  SYNCS.PHASECHK.TRANS64.TRYWAIT P0, [R0+URZ+0x2e880], R3 ;  /* 0x02e88003000075a7 */ /* 0x0022a4000800017f */
[----:B--2---:R-:W-:Y:S05]  /*30ec0*/  @!P0 NANOSLEEP.SYNCS 0x989680 ;  /* 0x009896800000895d */ /* 0x004fea0003900000 */
[----:B------:R-:W2:Y:S02]  /*30ed0*/  @!P0 SYNCS.PHASECHK.TRANS64 P0, [R0+URZ+0x2e880], R3 ;  /* 0x02e88003000085a7 */ /* 0x000ea4000800007f */
[----:B--2---:R-:W-:Y:S05]  /*30ee0*/  @!P0 BRA `(.L_x_8514) ;  /* 0xfffffffc00f08947 */ /* 0x004fea000383ffff */
[----:B------:R-:W-:Y:S05]  /*30ef0*/  BRA `(.L_x_8730) ;  /* 0xffffff7c00c47947 */ /* 0x000fea000383ffff */
.L_x_8516:
[----:B--2---:R2:W3:Y:S02]  /*30f00*/  SYNCS.PHASECHK.TRANS64.TRYWAIT P0, [R0+URZ+0x2e840], R3 ;  /* 0x02e84003000075a7 */ /* 0x0044e4000800017f */
[----:B---3--:R-:W-:Y:S05]  /*30f10*/  @!P0 NANOSLEEP.SYNCS 0x989680 ;  /* 0x009896800000895d */ /* 0x008fea0003900000 */
[----:B------:R-:W3:Y:S02]  /*30f20*/  @!P0 SYNCS.PHASECHK.TRANS64 P0, [R0+URZ+0x2e840], R3 ;  /* 0x02e84003000085a7 */ /* 0x000ee4000800007f */
[----:B---3--:R-:W-:Y:S05]  /*30f30*/  @!P0 BRA `(.L_x_8516) ;  /* 0xfffffffc00f08947 */ /* 0x008fea000383ffff */
[----:B------:R-:W-:Y:S05]  /*30f40*/  BRA `(.L_x_8731) ;  /* 0xffffff80001c7947 */ /* 0x000fea000383ffff */
.L_x_8520:
        /* <DEDUP_REMOVED lines=14> */
.L_x_8732:
[----:B------:R-:W-:Y:S02]  /*31030*/  IMAD.MOV.U32 R13, RZ, RZ, R4 ;  /* 0x000000ffff0d7224 */ /* 0x000fe400078e0004 */
[----:B------:R-:W-:-:S07]  /*31040*/  IMAD.MOV.U32 R6, RZ, RZ, R14 ;  /* 0x000000ffff067224 */ /* 0x000fce00078e000e */
[----:B------:R-:W-:Y:S05]  /*31050*/  WARPSYNC.COLLECTIVE R15, `(.L_x_8733) ;  /* 0x000000000f087348 */ /* 0x000fea0003c00000 */
[----:B------:R0:W1:Y:S02]  /*31060*/  SHFL.IDX P6, R14, R13, R12, R11 ;  /* 0x0000000c0d0e7389 */ /* 0x00006400000c000b */
[----:B01----:R-:W-:Y:S01]  /*31070*/  ENDCOLLECTIVE ;  /* 0x000000000000791b */ /* 0x003fe20003800000 */
.L_x_8733:
        /* <DEDUP_REMOVED lines=17> */
.L_x_8734:
[----:B------:R-:W-:Y:S02]  /*31190*/  IMAD.MOV.U32 R13, RZ, RZ, R4 ;  /* 0x000000ffff0d7224 */ /* 0x000fe400078e0004 */
[----:B------:R-:W-:-:S07]  /*311a0*/  IMAD.MOV.U32 R6, RZ, RZ, R14 ;  /* 0x000000ffff067224 */ /* 0x000fce00078e000e */
[----:B------:R-:W-:Y:S05]  /*311b0*/  WARPSYNC.COLLECTIVE R15, `(.L_x_8735) ;  /* 0x000000000f087348 */ /* 0x000fea0003c00000 */
[----:B------:R0:W1:Y:S02]  /*311c0*/  SHFL.IDX P6, R14, R13, R12, R11 ;  /* 0x0000000c0d0e7389 */ /* 0x00006400000c000b */
[----:B01----:R-:W-:Y:S01]  /*311d0*/  ENDCOLLECTIVE ;  /* 0x000000000000791b */ /* 0x003fe20003800000 */
.L_x_8735:
        /* <DEDUP_REMOVED lines=17> */
.L_x_8736:
[----:B------:R-:W-:Y:S02]  /*312f0*/  IMAD.MOV.U32 R13, RZ, RZ, R4 ;  /* 0x000000ffff0d7224 */ /* 0x000fe400078e0004 */
[----:B------:R-:W-:-:S07]  /*31300*/  IMAD.MOV.U32 R6, RZ, RZ, R14 ;  /* 0x000000ffff067224 */ /* 0x000fce00078e000e */
[----:B------:R-:W-:Y:S05]  /*31310*/  WARPSYNC.COLLECTIVE R15, `(.L_x_8737) ;  /* 0x000000000f087348 */ /* 0x000fea0003c00000 */
[----:B------:R0:W1:Y:S02]  /*31320*/  SHFL.IDX P6, R14, R13, R12, R11 ;  /* 0x0000000c0d0e7389 */ /* 0x00006400000c000b */
[----:B01----:R-:W-:Y:S01]  /*31330*/  ENDCOLLECTIVE ;  /* 0x000000000000791b */ /* 0x003fe20003800000 */
.L_x_8737:
        /* <DEDUP_REMOVED lines=17> */
.L_x_8738:
[----:B------:R-:W-:Y:S02]  /*31450*/  IMAD.MOV.U32 R13, RZ, RZ, R4 ;  /* 0x000000ffff0d7224 */ /* 0x000fe400078e0004 */
[----:B------:R-:W-:-:S07]  /*31460*/  IMAD.MOV.U32 R6, RZ, RZ, R14 ;  /* 0x000000ffff067224 */ /* 0x000fce00078e000e */
[----:B------:R-:W-:Y:S05]  /*31470*/  WARPSYNC.COLLECTIVE R15, `(.L_x_8739) ;  /* 0x000000000f087348 */ /* 0x000fea0003c00000 */
[----:B------:R0:W1:Y:S02]  /*31480*/  SHFL.IDX P6, R14, R13, R12, R11 ;  /* 0x0000000c0d0e7389 */ /* 0x00006400000c000b */
[----:B01----:R-:W-:Y:S01]  /*31490*/  ENDCOLLECTIVE ;  /* 0x000000000000791b */ /* 0x003fe20003800000 */
.L_x_8739:
        /* <DEDUP_REMOVED lines=17> */
.L_x_8740:
[----:B------:R-:W-:Y:S02]  /*315b0*/  IMAD.MOV.U32 R13, RZ, RZ, R4 ;  /* 0x000000ffff0d7224 */ /* 0x000fe400078e0004 */
[----:B------:R-:W-:-:S07]  /*315c0*/  IMAD.MOV.U32 R6, RZ, RZ, R14 ;  /* 0x000000ffff067224 */ /* 0x000fce00078e000e */
[----:B------:R-:W-:Y:S05]  /*315d0*/  WARPSYNC.COLLECTIVE R15, `(.L_x_8741) ;  /* 0x000000000f087348 */ /* 0x000fea0003c00000 */
[----:B------:R0:W1:Y:S02]  /*315e0*/  SHFL.IDX P6, R14, R13, R12, R11 ;  /* 0x0000000c0d0e7389 */ /* 0x00006400000c000b */
[----:B01----:R-:W-:Y:S01]  /*315f0*/  ENDCOLLECTIVE ;  /* 0x000000000000791b */ /* 0x003fe20003800000 */
.L_x_8741:
        /* <DEDUP_REMOVED lines=17> */
.L_x_8742:
[----:B------:R-:W-:Y:S02]  /*31710*/  IMAD.MOV.U32 R13, RZ, RZ, R4 ;  /* 0x000000ffff0d7224 */ /* 0x000fe400078e0004 */
[----:B------:R-:W-:-:S07]  /*31720*/  IMAD.MOV.U32 R6, RZ, RZ, R14 ;  /* 0x000000ffff067224 */ /* 0x000fce00078e000e */
[----:B------:R-:W-:Y:S05]  /*31730*/  WARPSYNC.COLLECTIVE R15, `(.L_x_8743) ;  /* 0x000000000f087348 */ /* 0x000fea0003c00000 */
[----:B------:R0:W1:Y:S02]  /*31740*/  SHFL.IDX P6, R14, R13, R12, R11 ;  /* 0x0000000c0d0e7389 */ /* 0x00006400000c000b */
[----:B01----:R-:W-:Y:S01]  /*31750*/  ENDCOLLECTIVE ;  /* 0x000000000000791b */ /* 0x003fe20003800000 */
.L_x_8743:
        /* <DEDUP_REMOVED lines=15> */
.L_x_8744:
[----:B------:R-:W-:-:S05]  /*31850*/  VIADD R7, R0, 0x60 ;  /* 0x0000006000077836 */ /* 0x000fca0000000000 */
[----:B------:R-:W-:Y:S01]  /*31860*/  ISETP.GE.AND P1, PT, R7, R2, PT ;  /* 0x000000020700720c */ /* 0x000fe20003f26270 */
[----:B------:R-:W-:Y:S02]  /*31870*/  IMAD.MOV.U32 R13, RZ, RZ, R4 ;  /* 0x000000ffff0d7224 */ /* 0x000fe400078e0004 */
[----:B------:R-:W-:-:S10]  /*31880*/  IMAD.MOV.U32 R6, RZ, RZ, R14 ;  /* 0x000000ffff067224 */ /* 0x000fd400078e000e */
[----:B------:R-:W-:Y:S05]  /*31890*/  WARPSYNC.COLLECTIVE R15, `(.L_x_8745) ;  /* 0x000000000f087348 */ /* 0x000fea0003c00000 */
[----:B------:R0:W1:Y:S02]  /*318a0*/  SHFL.IDX P6, R14, R13, R12, R11 ;  /* 0x0000000c0d0e7389 */ /* 0x00006400000c000b */
[----:B01----:R-:W-:Y:S01]  /*318b0*/  ENDCOLLECTIVE ;  /* 0x000000000000791b */ /* 0x003fe20003800000 */
.L_x_8745:
        /* <DEDUP_REMOVED lines=15> */
.L_x_8746:
[----:B------:R-:W-:Y:S02]  /*319b0*/  IMAD.MOV.U32 R13, RZ, RZ, R4 ;  /* 0x000000ffff0d7224 */ /* 0x000fe400078e0004 */
[----:B------:R-:W-:-:S07]  /*319c0*/  IMAD.MOV.U32 R5, RZ, RZ, R14 ;  /* 0x000000ffff057224 */ /* 0x000fce00078e000e */
[----:B------:R-:W-:Y:S05]  /*319d0*/  WARPSYNC.COLLECTIVE R15, `(.L_x_8747) ;  /* 0x000000000f087348 */ /* 0x000fea0003c00000 */
[----:B------:R0:W1:Y:S02]  /*319e0*/  SHFL.IDX P6, R14, R13, R12, R11 ;  /* 0x0000000c0d0e7389 */ /* 0x00006400000c000b */
[----:B01----:R-:W-:Y:S01]  /*319f0*/  ENDCOLLECTIVE ;  /* 0x000000000000791b */ /* 0x003fe20003800000 */
.L_x_8747:
[----:B------:R-:W-:Y:S01]  /*31a00*/  IMAD.MOV.U32 R3, RZ, RZ, R14 ;  /* 0x000000ffff037224 */ /* 0x000fe200078e000e */
[----:B------:R-:W-:Y:S06]  /*31a10*/  BRA `(.L_x_8748) ;  /* 0xffffff80006c7947 */ /* 0x000fec000383ffff */
.L_x_8523:
[----:B0-----:R0:W1:Y:S02]  /*31a20*/  SYNCS.PHASECHK.TRANS64.TRYWAIT P0, [R18+URZ+0x2e820], R0 ;  /* 0x02e82000120075a7 */ /* 0x001064000800017f */
[----:B-1----:R-:W-:Y:S05]  /*31a30*/  @!P0 NANOSLEEP.SYNCS 0x989680 ;  /* 0x009896800000895d */ /* 0x002fea0003900000 */
[----:B------:R-:W1:Y:S02]  /*31a40*/  @!P0 SYNCS.PHASECHK.TRANS64 P0, [R18+URZ+0x2e820], R0 ;  /* 0x02e82000120085a7 */ /* 0x000e64000800007f */
[----:B-1----:R-:W-:Y:S05]  /*31a50*/  @!P0 BRA `(.L_x_8523) ;  /* 0xfffffffc00f08947 */ /* 0x002fea000383ffff */
[----:B------:R-:W-:Y:S05]  /*31a60*/  BRA `(.L_x_8749) ;  /* 0xffffff8000cc7947 */ /* 0x000fea000383ffff */
.L_x_8529:
[----:B--2---:R2:W3:Y:S02]  /*31a70*/  SYNCS.PHASECHK.TRANS64.TRYWAIT P0, [R6+URZ+0x2e880], R5 ;  /* 0x02e88005060075a7 */ /* 0x0044e4000800017f */
[----:B---3--:R-:W-:Y:S05]  /*31a80*/  @!P0 NANOSLEEP.SYNCS 0x989680 ;  /* 0x009896800000895d */ /* 0x008fea0003900000 */
[----:B------:R-:W3:Y:S02]  /*31a90*/  @!P0 SYNCS.PHASECHK.TRANS64 P0, [R6+URZ+0x2e880], R5 ;  /* 0x02e88005060085a7 */ /* 0x000ee4000800007f */
[----:B---3--:R-:W-:Y:S05]  /*31aa0*/  @!P0 BRA `(.L_x_8529) ;  /* 0xfffffffc00f08947 */ /* 0x008fea000383ffff */
[----:B------:R-:W-:Y:S05]  /*31ab0*/  BRA `(.L_x_8750) ;  /* 0xffffff84008c7947 */ /* 0x000fea000383ffff */
.L_x_8534:
[----:B-1----:R1:W3:Y:S02]  /*31ac0*/  SYNCS.PHASECHK.TRANS64.TRYWAIT P0, [R6+URZ+0x2e840], R5 ;  /* 0x02e84005060075a7 */ /* 0x0022e4000800017f */
[----:B---3--:R-:W-:Y:S05]  /*31ad0*/  @!P0 NANOSLEEP.SYNCS 0x989680 ;  /* 0x009896800000895d */ /* 0x008fea0003900000 */
[----:B------:R-:W3:Y:S02]  /*31ae0*/  @!P0 SYNCS.PHASECHK.TRANS64 P0, [R6+URZ+0x2e840], R5 ;  /* 0x02e84005060085a7 */ /* 0x000ee4000800007f */
[----:B---3--:R-:W-:Y:S05]  /*31af0*/  @!P0 BRA `(.L_x_8534) ;  /* 0xfffffffc00f08947 */ /* 0x008fea000383ffff */
[----:B------:R-:W-:Y:S05]  /*31b00*/  BRA `(.L_x_8751) ;  /* 0xffffff88000c7947 */ /* 0x000fea000383ffff */
.L_x_8540:
[----:B--2---:R2:W3:Y:S02]  /*31b10*/  SYNCS.PHASECHK.TRANS64.TRYWAIT P0, [R3+URZ+0x2e870], R4 ;  /* 0x02e87004030075a7 */ /* 0x0044e4000800017f */
[----:B---3--:R-:W-:Y:S05]  /*31b20*/  @!P0 NANOSLEEP.SYNCS 0x989680 ;  /* 0x009896800000895d */ /* 0x008fea0003900000 */
[----:B------:R-:W3:Y:S02]  /*31b30*/  @!P0 SYNCS.PHASECHK.TRANS64 P0, [R3+URZ+0x2e870], R4 ;  /* 0x02e87004030085a7 */ /* 0x000ee4000800007f */
[----:B---3--:R-:W-:Y:S05]  /*31b40*/  @!P0 BRA `(.L_x_8540) ;  /* 0xfffffffc00f08947 */ /* 0x008fea000383ffff */
[----:B------:R-:W-:Y:S05]  /*31b50*/  BRA `(.L_x_8752) ;  /* 0xffffff8800a87947 */ /* 0x000fea000383ffff */
.L_x_8542:
[----:B--2---:R2:W3:Y:S02]  /*31b60*/  SYNCS.PHASECHK.TRANS64.TRYWAIT P0, [R3+URZ+0x2e860], R4 ;  /* 0x02e86004030075a7 */ /* 0x0044e4000800017f */
[----:B---3--:R-:W-:Y:S05]  /*31b70*/  @!P0 NANOSLEEP.SYNCS 0x989680 ;  /* 0x009896800000895d */ /* 0x008fea0003900000 */
[----:B------:R-:W3:Y:S02]  /*31b80*/  @!P0 SYNCS.PHASECHK.TRANS64 P0, [R3+URZ+0x2e860], R4 ;  /* 0x02e86004030085a7 */ /* 0x000ee4000800007f */
[----:B---3--:R-:W-:Y:S05]  /*31b90*/  @!P0 BRA `(.L_x_8542) ;  /* 0xfffffffc00f08947 */ /* 0x008fea000383ffff */
[----:B------:R-:W-:Y:S05]  /*31ba0*/  BRA `(.L_x_8753) ;  /* 0xffffff8800b07947 */ /* 0x000fea000383ffff */
.L_x_8549:
[----:B0-----:R0:W1:Y:S02]  /*31bb0*/  SYNCS.PHASECHK.TRANS64.TRYWAIT P1, [R0+URZ+0x2e870], R2 ;  /* 0x02e87002000075a7 */ /* 0x001064000802017f */
[----:B-1----:R-:W-:Y:S05]  /*31bc0*/  @!P1 NANOSLEEP.SYNCS 0x989680 ;  /* 0x009896800000995d */ /* 0x002fea0003900000 */
[----:B------:R-:W1:Y:S02]  /*31bd0*/  @!P1 SYNCS.PHASECHK.TRANS64 P1, [R0+URZ+0x2e870], R2 ;  /* 0x02e87002000095a7 */ /* 0x000e64000802007f */
[----:B-1----:R-:W-:Y:S05]  /*31be0*/  @!P1 BRA `(.L_x_8549) ;  /* 0xfffffffc00f09947 */ /* 0x002fea000383ffff */
[----:B------:R-:W-:Y:S05]  /*31bf0*/  BRA `(.L_x_8754) ;  /* 0xffffff9400d07947 */ /* 0x000fea000383ffff */
.L_x_8551:
[----:B0-----:R0:W1:Y:S02]  /*31c00*/  SYNCS.PHASECHK.TRANS64.TRYWAIT P1, [R0+URZ+0x2e860], R2 ;  /* 0x02e86002000075a7 */ /* 0x001064000802017f */
[----:B-1----:R-:W-:Y:S05]  /*31c10*/  @!P1 NANOSLEEP.SYNCS 0x989680 ;  /* 0x009896800000995d */ /* 0x002fea0003900000 */
[----:B------:R-:W1:Y:S02]  /*31c20*/  @!P1 SYNCS.PHASECHK.TRANS64 P1, [R0+URZ+0x2e860], R2 ;  /* 0x02e86002000095a7 */ /* 0x000e64000802007f */
[----:B-1----:R-:W-:Y:S05]  /*31c30*/  @!P1 BRA `(.L_x_8551) ;  /* 0xfffffffc00f09947 */ /* 0x002fea000383ffff */
[----:B------:R-:W-:Y:S05]  /*31c40*/  BRA `(.L_x_8755) ;  /* 0xffffff9400d87947 */ /* 0x000fea000383ffff */
.L_x_8555:
        /* <DEDUP_REMOVED lines=9> */
.L_x_8757:
[----:B------:R-:W-:Y:S05]  /*31ce0*/  BSYNC B0 ;  /* 0x0000000000007941 */ /* 0x000fea0003800000 */
.L_x_8756:
        /* <DEDUP_REMOVED lines=9> */
.L_x_8758:
        /* <DEDUP_REMOVED lines=27> */
.L_x_8759:
        /* <DEDUP_REMOVED lines=8> */
.L_x_8760:
        /* <DEDUP_REMOVED lines=8> */
.L_x_8761:
        /* <DEDUP_REMOVED lines=8> */
.L_x_8762:
        /* <DEDUP_REMOVED lines=8> */
.L_x_8763:
        /* <DEDUP_REMOVED lines=9> */
.L_x_8764:
[----:B------:R-:W-:Y:S01]  /*321c0*/  IMAD.MOV.U32 R7, RZ, RZ, R14 ;  /* 0x000000ffff077224 */ /* 0x000fe200078e000e */
[----:B------:R-:W-:Y:S06]  /*321d0*/  BRA `(.L_x_8765) ;  /* 0xffffffa000387947 */ /* 0x000fec000383ffff */
.L_x_8558:
        /* <DEDUP_REMOVED lines=8> */
.L_x_8767:
[----:B------:R-:W-:Y:S05]  /*32260*/  BSYNC B0 ;  /* 0x0000000000007941 */ /* 0x000fea0003800000 */
.L_x_8766:
        /* <DEDUP_REMOVED lines=10> */
.L_x_8768:
        /* <DEDUP_REMOVED lines=8> */
.L_x_8769:
        /* <DEDUP_REMOVED lines=8> */
.L_x_8770:
        /* <DEDUP_REMOVED lines=8> */
.L_x_8771:
        /* <DEDUP_REMOVED lines=9> */
.L_x_8772:
[----:B------:R-:W-:Y:S01]  /*32520*/  IMAD.MOV.U32 R7, RZ, RZ, R14 ;  /* 0x000000ffff077224 */ /* 0x000fe200078e000e */
[----:B------:R-:W-:Y:S06]  /*32530*/  BRA `(.L_x_8773) ;  /* 0xffffffa000147947 */ /* 0x000fec000383ffff */
.L_x_8560:
[----:B------:R-:W-:Y:S01]  /*32540*/  BSSY B0, `(.L_x_8774) ;  /* 0x0000006000007945 */ /* 0x000fe20003800000 */
[----:B------:R-:W-:Y:S01]  /*32550*/  PLOP3.LUT P6, PT, P6, PT, PT, 0x8, 0x0 ;  /* 0x000000000000781c */ /* 0x000fe200037ce170 */
[----:B------:R-:W-:-:S12]  /*32560*/  IMAD.MOV.U32 R15, RZ, RZ, -0x1 ;  /* 0xffffffffff0f7424 */ /* 0x000fd800078e00ff */
[----:B0-----:R-:W-:Y:S05]  /*32570*/  WARPSYNC.COLLECTIVE R15, `(.L_x_8775) ;  /* 0x000000000f087348 */ /* 0x001fea0003c00000 */
[----:B------:R-:W-:Y:S01]  /*32580*/  VOTE.ANY R14, PT, P6 ;  /* 0x00000000000e7806 */ /* 0x000fe200030e0100 */
[----:B0-----:R-:W-:Y:S06]  /*32590*/  ENDCOLLECTIVE ;  /* 0x000000000000791b */ /* 0x001fec0003800000 */
.L_x_8775:
[----:B------:R-:W-:Y:S05]  /*325a0*/  BSYNC B0 ;  /* 0x0000000000007941 */ /* 0x000fea0003800000 */
.L_x_8774:
        /* <DEDUP_REMOVED lines=10> */
.L_x_8776:
[----:B------:R-:W-:Y:S02]  /*32650*/  IMAD.MOV.U32 R13, RZ, RZ, R6 ;  /* 0x000000ffff0d7224 */ /* 0x000fe400078e0006 */
[----:B------:R-:W-:-:S07]  /*32660*/  IMAD.MOV.U32 R4, RZ, RZ, R14 ;  /* 0x000000ffff047224 */ /* 0x000fce00078e000e */
[----:B------:R-:W-:Y:S05]  /*32670*/  WARPSYNC.COLLECTIVE R15, `(.L_x_8777) ;  /* 0x000000000f087348 */ /* 0x000fea0003c00000 */
[----:B------:R0:W1:Y:S02]  /*32680*/  SHFL.IDX P6, R14, R13, R12, R11 ;  /* 0x0000000c0d0e7389 */ /* 0x00006400000c000b */
[----:B01----:R-:W-:Y:S01]  /*32690*/  ENDCOLLECTIVE ;  /* 0x000000000000791b */ /* 0x003fe20003800000 */
.L_x_8777:
[----:B------:R-:W-:Y:S02]  /*326a0*/  IMAD.MOV.U32 R6, RZ, RZ, R14 ;  /* 0x000000ffff067224 */ /* 0x000fe400078e000e */
[----:B------:R-:W-:-:S05]  /*326b0*/  IMAD.IADD R7, R0, 0x1, R16 ;  /* 0x0000000100077824 */ /* 0x000fca00078e0210 */
[----:B------:R1:W-:Y:S01]  /*326c0*/  STL [R1+0xc], R7 ;  /* 0x00000c0701007387 */ /* 0x0003e20000100800 */
[----:B------:R-:W-:Y:S05]  /*326d0*/  BRA `(.L_x_8778) ;  /* 0xffffff9c00f87947 */ /* 0x000fea000383ffff */
.L_x_8562:
[----:B------:R-:W-:Y:S01]  /*326e0*/  BSSY B0, `(.L_x_8779) ;  /* 0x0000008000007945 */ /* 0x000fe20003800000 */
[----:B------:R-:W-:Y:S02]  /*326f0*/  IMAD.MOV.U32 R13, RZ, RZ, R8 ;  /* 0x000000ffff0d7224 */ /* 0x000fe400078e0008 */
[----:B------:R-:W-:Y:S02]  /*32700*/  IMAD.MOV.U32 R12, RZ, RZ, R0 ;  /* 0x000000ffff0c7224 */ /* 0x000fe400078e0000 */
[----:B------:R-:W-:Y:S02]  /*32710*/  IMAD.MOV.U32 R11, RZ, RZ, 0x1f ;  /* 0x0000001fff0b7424 */ /* 0x000fe400078e00ff */
[----:B------:R-:W-:-:S07]  /*32720*/  IMAD.MOV.U32 R15, RZ, RZ, -0x1 ;  /* 0xffffffffff0f7424 */ /* 0x000fce00078e00ff */
[----:B-1----:R-:W-:Y:S05]  /*32730*/  WARPSYNC.COLLECTIVE R15, `(.L_x_8780) ;  /* 0x000000000f087348 */ /* 0x002fea0003c00000 */
[----:B------:R0:W2:Y:S02]  /*32740*/  SHFL.IDX P6, R14, R13, R12, R11 ;  /* 0x0000000c0d0e7389 */ /* 0x0000a400000c000b */
[----:B012---:R-:W-:Y:S01]  /*32750*/  ENDCOLLECTIVE ;  /* 0x000000000000791b */ /* 0x007fe20003800000 */
.L_x_8780:
[----:B------:R-:W-:Y:S05]  /*32760*/  BSYNC B0 ;  /* 0x0000000000007941 */ /* 0x000fea0003800000 */
.L_x_8779:
[----:B------:R-:W-:Y:S01]  /*32770*/  IMAD.MOV.U32 R8, RZ, RZ, R14 ;  /* 0x000000ffff087224 */ /* 0x000fe200078e000e */
[----:B------:R-:W-:Y:S06]  /*32780*/  BRA `(.L_x_8781) ;  /* 0xffffff9c00e47947 */ /* 0x000fec000383ffff */
.L_x_8568:
[----:B0-----:R0:W1:Y:S02]  /*32790*/  SYNCS.PHASECHK.TRANS64.TRYWAIT P0, [R0+URZ+0x2e820], R3 ;  /* 0x02e82003000075a7 */ /* 0x001064000800017f */
[----:B-1----:R-:W-:Y:S05]  /*327a0*/  @!P0 NANOSLEEP.SYNCS 0x989680 ;  /* 0x009896800000895d */ /* 0x002fea0003900000 */
[----:B------:R-:W1:Y:S02]  /*327b0*/  @!P0 SYNCS.PHASECHK.TRANS64 P0, [R0+URZ+0x2e820], R3 ;  /* 0x02e82003000085a7 */ /* 0x000e64000800007f */
[----:B-1----:R-:W-:Y:S05]  /*327c0*/  @!P0 BRA `(.L_x_8568) ;  /* 0xfffffffc00f08947 */ /* 0x002fea000383ffff */
[----:B------:R-:W-:Y:S05]  /*327d0*/  BRA `(.L_x_8782) ;  /* 0xffffffa8008c7947 */ /* 0x000fea000383ffff */
.L_x_8569:
        /* <DEDUP_REMOVED lines=11> */
.L_x_8784:
[----:B------:R-:W-:Y:S05]  /*32890*/  BSYNC B0 ;  /* 0x0000000000007941 */ /* 0x000fea0003800000 */
.L_x_8783:
[----:B------:R-:W-:Y:S05]  /*328a0*/  BRA `(.L_x_8785) ;  /* 0xffffffa800747947 */ /* 0x000fea000383ffff */
.L_x_8570:
[----:B------:R-:W-:Y:S01]  /*328b0*/  BSSY B0, `(.L_x_8786) ;  /* 0x0000006000007945 */ /* 0x000fe20003800000 */
[----:B------:R-:W-:-:S07]  /*328c0*/  IMAD.MOV.U32 R15, RZ, RZ, -0x1 ;  /* 0xffffffffff0f7424 */ /* 0x000fce00078e00ff */
[----:B01----:R-:W-:Y:S05]  /*328d0*/  WARPSYNC.COLLECTIVE R15, `(.L_x_8787) ;  /* 0x000000000f0c7348 */ /* 0x003fea0003c00000 */
[----:B------:R-:W-:Y:S02]  /*328e0*/  ELECT P6, UR62, PT ;  /* 0x00000000003e782f */ /* 0x000fe400038c0000 */
[----:B------:R-:W-:Y:S01]  /*328f0*/  MOV R14, UR62 ;  /* 0x0000003e000e7c02 */ /* 0x000fe20008000f00 */
[----:B01----:R-:W-:Y:S10]  /*32900*/  ENDCOLLECTIVE ;  /* 0x000000000000791b */ /* 0x003ff40003800000 */
.L_x_8787:
[----:B------:R-:W-:Y:S05]  /*32910*/  BSYNC B0 ;  /* 0x0000000000007941 */ /* 0x000fea0003800000 */
.L_x_8786:
[----:B------:R-:W-:Y:S05]  /*32920*/  BRA `(.L_x_8788) ;  /* 0xffffffa800687947 */ /* 0x000fea000383ffff */
.L_x_8572:
[----:B0-----:R0:W1:Y:S02]  /*32930*/  SYNCS.PHASECHK.TRANS64.TRYWAIT P1, [R6+URZ], R5 ;  /* 0x00000005060075a7 */ /* 0x001064000802017f */
[----:B-1----:R-:W-:Y:S05]  /*32940*/  @!P1 NANOSLEEP.SYNCS 0x989680 ;  /* 0x009896800000995d */ /* 0x002fea0003900000 */
[----:B------:R-:W1:Y:S02]  /*32950*/  @!P1 SYNCS.PHASECHK.TRANS64 P1, [R6+URZ], R5 ;  /* 0x00000005060095a7 */ /* 0x000e64000802007f */
[----:B-1----:R-:W-:Y:S05]  /*32960*/  @!P1 BRA `(.L_x_8572) ;  /* 0xfffffffc00f09947 */ /* 0x002fea000383ffff */
[----:B------:R-:W-:Y:S05]  /*32970*/  BRA `(.L_x_8789) ;  /* 0xffffffa800a47947 */ /* 0x000fea000383ffff */
.L_x_8573:
[----:B-1----:R1:W2:Y:S02]  /*32980*/  SYNCS.PHASECHK.TRANS64.TRYWAIT P1, [R7+URZ], R2 ;  /* 0x00000002070075a7 */ /* 0x0022a4000802017f */
[----:B--2---:R-:W-:Y:S05]  /*32990*/  @!P1 NANOSLEEP.SYNCS 0x989680 ;  /* 0x009896800000995d */ /* 0x004fea0003900000 */
[----:B------:R-:W2:Y:S02]  /*329a0*/  @!P1 SYNCS.PHASECHK.TRANS64 P1, [R7+URZ], R2 ;  /* 0x00000002070095a7 */ /* 0x000ea4000802007f */
[----:B--2---:R-:W-:Y:S05]  /*329b0*/  @!P1 BRA `(.L_x_8573) ;  /* 0xfffffffc00f09947 */ /* 0x004fea000383ffff */
[----:B------:R-:W-:Y:S05]  /*329c0*/  BRA `(.L_x_8790) ;  /* 0xffffffa800987947 */ /* 0x000fea000383ffff */
.L_x_8575:
[----:B--2---:R2:W3:Y:S02]  /*329d0*/  SYNCS.PHASECHK.TRANS64.TRYWAIT P1, [R4+URZ+0x2e860], R5 ;  /* 0x02e86005040075a7 */ /* 0x0044e4000802017f */
[----:B---3--:R-:W-:Y:S05]  /*329e0*/  @!P1 NANOSLEEP.SYNCS 0x989680 ;  /* 0x009896800000995d */ /* 0x008fea0003900000 */
[----:B------:R-:W3:Y:S02]  /*329f0*/  @!P1 SYNCS.PHASECHK.TRANS64 P1, [R4+URZ+0x2e860], R5 ;  /* 0x02e86005040095a7 */ /* 0x000ee4000802007f */
[----:B---3--:R-:W-:Y:S05]  /*32a00*/  @!P1 BRA `(.L_x_8575) ;  /* 0xfffffffc00f09947 */ /* 0x008fea000383ffff */
[----:B------:R-:W-:Y:S05]  /*32a10*/  BRA `(.L_x_8791) ;  /* 0xffffffa8009c7947 */ /* 0x000fea000383ffff */
.L_x_8577:
[----:B---3--:R3:W4:Y:S02]  /*32a20*/  SYNCS.PHASECHK.TRANS64.TRYWAIT P1, [R3+URZ+0x2e860], R2 ;  /* 0x02e86002030075a7 */ /* 0x008724000802017f */
[----:B----4-:R-:W-:Y:S05]  /*32a30*/  @!P1 NANOSLEEP.SYNCS 0x989680 ;  /* 0x009896800000995d */ /* 0x010fea0003900000 */
[----:B------:R-:W4:Y:S02]  /*32a40*/  @!P1 SYNCS.PHASECHK.TRANS64 P1, [R3+URZ+0x2e860], R2 ;  /* 0x02e86002030095a7 */ /* 0x000f24000802007f */
[----:B----4-:R-:W-:Y:S05]  /*32a50*/  @!P1 BRA `(.L_x_8577) ;  /* 0xfffffffc00f09947 */ /* 0x010fea000383ffff */
[----:B------:R-:W-:Y:S05]  /*32a60*/  BRA `(.L_x_8792) ;  /* 0xffffffa8009c7947 */ /* 0x000fea000383ffff */
.L_x_8579:
[----:B----4-:R4:W0:Y:S02]  /*32a70*/  SYNCS.PHASECHK.TRANS64.TRYWAIT P0, [R4+URZ+0x2e880], R5 ;  /* 0x02e88005040075a7 */ /* 0x010824000800017f */
[----:B0-----:R-:W-:Y:S05]  /*32a80*/  @!P0 NANOSLEEP.SYNCS 0x989680 ;  /* 0x009896800000895d */ /* 0x001fea0003900000 */
[----:B------:R-:W0:Y:S02]  /*32a90*/  @!P0 SYNCS.PHASECHK.TRANS64 P0, [R4+URZ+0x2e880], R5 ;  /* 0x02e88005040085a7 */ /* 0x000e24000800007f */
[----:B0-----:R-:W-:Y:S05]  /*32aa0*/  @!P0 BRA `(.L_x_8579) ;  /* 0xfffffffc00f08947 */ /* 0x001fea000383ffff */
[----:B------:R-:W-:Y:S05]  /*32ab0*/  BRA `(.L_x_8580) ;  /* 0xffffffa800987947 */ /* 0x000fea000383ffff */
.L_x_8793:
        /* <DEDUP_REMOVED lines=12> */
.L_x_13284:


//--------------------- .text._ZN7cutlass13device_kernelIN5flash11enable_sm90INS1_16FlashAttnFwdSm90INS1_25CollectiveMainloopFwdSm90ILi2EN4cute5tupleIJNS5_1CILi1EEES8_S8_EEENS6_IJNS7_ILi192EEENS7_ILi128EEENS7_ILi96EEEEEELi96ENS_12float_e4m3_tEfNS_4arch4Sm90ELb0ELb0ELb0ELb0ELb0ELb0ELb0ELb1ELb1ELb1ELb1ELb0EEENS1_21CollectiveEpilogueFwdINS6_IJSA_SC_SB_EEES9_NS_10bfloat16_tESG_Li384ELb0ELb1ELb1ELb1EEENS1_19SingleTileSchedulerILb0ELb1ELb1ELi192EEEEEEEEEvNT_6ParamsE --------------------------
	.section	.text._ZN7cutlass13device_kernelIN5flash11enable_sm90INS1_16FlashAttnFwdSm90INS1_25CollectiveMainloopFwdSm90ILi2EN4cute5tupleIJNS5_1CILi1EEES8_S8_EEENS6_IJNS7_ILi192EEENS7_ILi128EEENS7_ILi96EEEEEELi96ENS_12float_e4m3_tEfNS_4arch4Sm90ELb0ELb0ELb0ELb0ELb0ELb0ELb0ELb1ELb1ELb1ELb1ELb0EEENS1_21CollectiveEpilogueFwdINS6_IJSA_SC_SB_EEES9_NS_10bfloat16_tESG_Li384ELb0ELb1ELb1ELb1EEENS1_19SingleTileSchedulerILb0ELb1ELb1ELi192EEEEEEEEEvNT_6ParamsE,"ax",@progbits
	.align	128
.text._ZN7cutlass13device_kernelIN5flash11enable_sm90INS1_16FlashAttnFwdSm90INS1_25CollectiveMainloopFwdSm90ILi2EN4cute5tupleIJNS5_1CILi1EEES8_S8_EEENS6_IJNS7_ILi192EEENS7_ILi128EEENS7_ILi96EEEEEELi96ENS_12float_e4m3_tEfNS_4arch4Sm90ELb0ELb0ELb0ELb0ELb0ELb0ELb0ELb1ELb1ELb1ELb1ELb0EEENS1_21CollectiveEpilogueFwdINS6_IJSA_SC_SB_EEES9_NS_10bfloat16_tESG_Li384ELb0ELb1ELb1ELb1EEENS1_19SingleTileSchedulerILb0ELb1ELb1ELi192EEEEEEEEEvNT_6ParamsE:
        .type           _ZN7cutlass13device_kernelIN5flash11enable_sm90INS1_16FlashAttnFwdSm90INS1_25CollectiveMainloopFwdSm90ILi2EN4cute5tupleIJNS5_1CILi1EEES8_S8_EEENS6_IJNS7_ILi192EEENS7_ILi128EEENS7_ILi96EEEEEELi96ENS_12float_e4m3_tEfNS_4arch4Sm90ELb0ELb0ELb0ELb0ELb0ELb0ELb0ELb1ELb1ELb1ELb1ELb0EEENS1_21CollectiveEpilogueFwdINS6_IJSA_SC_SB_EEES9_NS_10bfloat16_tESG_Li384ELb0ELb1ELb1ELb1EEENS1_19SingleTileSchedulerILb0ELb1ELb1ELi192EEEEEEEEEvNT_6ParamsE,@function
        .size           _ZN7cutlass13device_kernelIN5flash11enable_sm90INS1_16FlashAttnFwdSm90INS1_25CollectiveMainloopFwdSm90ILi2EN4cute5tupleIJNS5_1CILi1EEES8_S8_EEENS6_IJNS7_ILi192EEENS7_ILi128EEENS7_ILi96EEEEEELi96ENS_12float_e4m3_tEfNS_4arch4Sm90ELb0ELb0ELb0ELb0ELb0ELb0ELb0ELb1ELb1ELb1ELb1ELb0EEENS1_21CollectiveEpilogueFwdINS6_IJSA_SC_SB_EEES9_NS_10bfloat16_tESG_Li384ELb0ELb1ELb1ELb1EEENS1_19SingleTileSchedulerILb0ELb1ELb1ELi192EEEEEEEEEvNT_6ParamsE,(.L_x_13285 - _ZN7cutlass13device_kernelIN5flash11enable_sm90INS1_16FlashAttnFwdSm90INS1_25CollectiveMainloopFwdSm90ILi2EN4cute5tupleIJNS5_1CILi1EEES8_S8_EEENS6_IJNS7_ILi192EEENS7_ILi128EEENS7_ILi96EEEEEELi96ENS_12float_e4m3_tEfNS_4arch4Sm90ELb0ELb0ELb0ELb0ELb0ELb0ELb0ELb1ELb1ELb1ELb1ELb0EEENS1_21CollectiveEpilogueFwdINS6_IJSA_SC_SB_EEES9_NS_10bfloat16_tESG_Li384ELb0ELb1ELb1ELb1EEENS1_19SingleTileSchedulerILb0ELb1ELb1ELi192EEEEEEEEEvNT_6ParamsE)
        .other          _ZN7cutlass13device_kernelIN5flash11enable_sm90INS1_16FlashAttnFwdSm90INS1_25CollectiveMainloopFwdSm90ILi2EN4cute5tupleIJNS5_1CILi1EEES8_S8_EEENS6_IJNS7_ILi192EEENS7_ILi128EEENS7_ILi96EEEEEELi96ENS_12float_e4m3_tEfNS_4arch4Sm90ELb0ELb0ELb0ELb0ELb0ELb0ELb0ELb1ELb1ELb1ELb1ELb0EEENS1_21CollectiveEpilogueFwdINS6_IJSA_SC_SB_EEES9_NS_10bfloat16_tESG_Li384ELb0ELb1ELb1ELb1EEENS1_19SingleTileSchedulerILb0ELb1ELb1ELi192EEEEEEEEEvNT_6ParamsE,@"STO_CUDA_ENTRY STV_DEFAULT"
_ZN7cutlass13device_kernelIN5flash11enable_sm90INS1_16FlashAttnFwdSm90INS1_25CollectiveMainloopFwdSm90ILi2EN4cute5tupleIJNS5_1CILi1EEES8_S8_EEENS6_IJNS7_ILi192EEENS7_ILi128EEENS7_ILi96EEEEEELi96ENS_12float_e4m3_tEfNS_4arch4Sm90ELb0ELb0ELb0ELb0ELb0ELb0ELb0ELb1ELb1ELb1ELb1ELb0EEENS1_21CollectiveEpilogueFwdINS6_IJSA_SC_SB_EEES9_NS_10bfloat16_tESG_Li384ELb0ELb1ELb1ELb1EEENS1_19SingleTileSchedulerILb0ELb1ELb1ELi192EEEEEEEEEvNT_6ParamsE:
[----:B------:R-:W0:Y:S01]  /*0000*/  LDC R1, c[0x0][0x28] ;  /* 0x00000a00ff017b82 */ /* 0x000e220000000800 */
[----:B------:R-:W1:Y:S01]  /*0010*/  S2R R29, SR_TID.X ;  /* 0x00000000001d7919 */ /* 0x000e620000002100 */
[----:B------:R-:W-:Y:S01]  /*0020*/  ELECT P0, URZ, PT ;  /* 0x00000000003f782f */ /* 0x000fe20003800000 */
[----:B------:R-:W-:Y:S01]  /*0030*/  BSSY B0, `(.L_x_8794) ;  /* 0x000000e000007945 */ /* 0x000fe20003800000 */
[----:B-1----:R-:W-:-:S05]  /*0040*/  SHF.R.U32.HI R16, RZ, 0x5, R29 ;  /* 0x00000005ff107819 */ /* 0x002fca000001161d */
[----:B------:R-:W1:Y:S02]  /*0050*/  SHFL.IDX PT, R0, R16, RZ, 0x1f ;  /* 0x00001fff10007589 */ /* 0x000e6400000e0000 */
[----:B-1----:R-:W-:Y:S02]  /*0060*/  ISETP.EQ.AND P0, PT, R0, RZ, P0 ;  /* 0x000000ff0000720c */ /* 0x002fe40000702270 */
[----:B------:R-:W-:-:S11]  /*0070*/  SHF.R.U32.HI R0, RZ, 0x7, R29 ;  /* 0x00000007ff007819 */ /* 0x000fd6000001161d */
[----:B0-----:R-:W-:Y:S05]  /*0080*/  @!P0 BRA `(.L_x_8795) ;  /* 0x0000000000208947 */ /* 0x001fea0003800000 */
        /* <DEDUP_REMOVED lines=8> */
.L_x_8795:
[----:B------:R-:W-:Y:S05]  /*0110*/  BSYNC B0 ;  /* 0x0000000000007941 */ /* 0x000fea0003800000 */
.L_x_8794:
        /* <DEDUP_REMOVED lines=41> */
.L_x_8796:
        /* <DEDUP_REMOVED lines=22> */
.L_x_8797:
        /* <DEDUP_REMOVED lines=18> */
.L_x_8798:
        /* <DEDUP_REMOVED lines=22> */
.L_x_8799:
        /* <DEDUP_REMOVED lines=22> */
.L_x_8800:
[----:B------:R-:W-:Y:S01]  /*08f0*/  PLOP3.LUT P0, PT, PT, PT, UP0, 0x80, 0x0 ;  /* 0x000000000000781c */ /* 0x000fe20003f0f008 */
[----:B------:R-:W-:Y:S01]  /*0900*/  UMOV UR41, 0x1 ;  /* 0x0000000100297882 */ /* 0x000fe20000000000 */
[----:B------:R-:W-:Y:S01]  /*0910*/  NOP ;  /* 0x0000000000007918 */ /* 0x000fe20000000000 */
[----:B------:R-:W-:Y:S01]  /*0920*/  USEL UR41, UR41, 0x2, !UP0 ;  /* 0x0000000229297887 */ /* 0x000fe2000c000000 */
[----:B------:R-:W-:Y:S01]  /*0930*/  BSSY B6, `(.L_x_8801) ;  /* 0x0000a98000067945 */ /* 0x000fe20003800000 */
[----:B------:R-:W-:Y:S01]  /*0940*/  ULDC.64 UR44, c[0x0][0x208] ;  /* 0x00008200002c7ab9 */ /* 0x000fe20000000a00 */
[----:B------:R-:W-:Y:S01]  /*0950*/  LOP3.LUT R28, R29, 0x7f, RZ, 0xc0, !PT ;  /* 0x0000007f1d1c7812 */ /* 0x000fe200078ec0ff */
[----:B012-4-:R-:W-:Y:S06]  /*0960*/  BAR.SYNC.DEFER_BLOCKING 0x0 ;  /* 0x0000000000007b1d */ /* 0x017fec0000010000 */
[----:B------:R-:W-:Y:S05]  /*0970*/  @!P0 BRA `(.L_x_8802) ;  /* 0x0000007000b48947 */ /* 0x000fea0003800000 */
.L_x_8803:
[----:B------:R-:W-:-:S08]  /*0980*/  NOP ;  /* 0x0000000000007918 */ /* 0x000fd00000000000 */
[----:B------:R-:W0:Y:S02]  /*0990*/  USETMAXREG.TRY_ALLOC.CTAPOOL UP0, 0xa0 ;  /* 0x000000a0000079c8 */ /* 0x000e240008000600 */
[----:B0-----:R-:W-:-:S13]  /*09a0*/  PLOP3.LUT P0, PT, PT, PT, UP0, 0x80, 0x0 ;  /* 0x000000000000781c */ /* 0x001fda0003f0f008 */
[----:B------:R-:W-:Y:S05]  /*09b0*/  @!P0 BRA `(.L_x_8803) ;  /* 0xfffffffc00f08947 */ /* 0x000fea000383ffff */
[----:B------:R-:W0:Y:S01]  /*09c0*/  S2UR UR6, SR_CTAID.Y ;  /* 0x00000000000679c3 */ /* 0x000e220000002600 */
[----:B------:R-:W-:Y:S02]  /*09d0*/  ULDC UR8, c[0x0][0xc50] ;  /* 0x0003140000087ab9 */ /* 0x000fe40000000800 */
[----:B------:R-:W-:-:S05]  /*09e0*/  UISETP.NE.AND UP0, UPT, UR8, 0x1, UPT ;  /* 0x000000010800788c */ /* 0x000fca000bf05270 */
[----:B------:R-:W1:Y:S06]  /*09f0*/  S2UR UR42, SR_CTAID.Z ;  /* 0x00000000002a79c3 */ /* 0x000e6c0000002700 */
[----:B------:R-:W-:Y:S01]  /*0a00*/  @UP0 ULDC UR4, c[0x0][0xc54] ;  /* 0x0003150000040ab9 */ /* 0x000fe20000000800 */
[----:B------:R-:W-:Y:S01]  /*0a10*/  @UP0 ULDC UR7, c[0x0][0xc58] ;  /* 0x0003160000070ab9 */ /* 0x000fe20000000800 */
[----:B0-----:R-:W-:Y:S02]  /*0a20*/  UIMAD.WIDE.U32 UR4, UR6, UR4, URZ ;  /* 0x00000004060472a5 */ /* 0x001fe4000f8e003f */
[----:B------:R-:W-:-:S02]  /*0a30*/  UMOV UR36, UR6 ;  /* 0x0000000600247c82 */ /* 0x000fc40008000000 */
[----:B------:R-:W-:Y:S01]  /*0a40*/  @UP0 USHF.R.U32.HI UR36, URZ, UR7, UR5 ;  /* 0x000000073f240299 */ /* 0x000fe20008011605 */
[----:B------:R-:W-:Y:S06]  /*0a50*/  BAR.ARV 0x8, 0x200 ;  /* 0x0208000000007b1d */ /* 0x000fec0000002000 */
[----:B-1----:R-:W-:Y:S01]  /*0a60*/  ISETP.LE.AND P0, PT, RZ, UR42, PT ;  /* 0x0000002aff007c0c */ /* 0x002fe2000bf03270 */
[----:B------:R-:W-:-:S04]  /*0a70*/  UIADD3 UR4, -UR36, URZ, URZ ;  /* 0x0000003f24047290 */ /* 0x000fc8000fffe13f */
[----:B------:R-:W-:-:S08]  /*0a80*/  UIMAD UR8, UR8, UR4, UR6 ;  /* 0x00000004080872a4 */ /* 0x000fd0000f8e0206 */
        /* <DEDUP_REMOVED lines=11> */
[----:B------:R-:W-:Y:S01]  /*0b40*/  ULDC UR39, c[0x0][0x424] ;  /* 0x0001090000277ab9 */ /* 0x000fe20000000800 */
[----:B------:R-:W-:-:S03]  /*0b50*/  PLOP3.LUT P1, PT, PT, PT, UP1, 0x80, 0x0 ;  /* 0x000000000000781c */ /* 0x000fc60003f2f018 */
[----:B------:R-:W-:Y:S02]  /*0b60*/  @UP0 ULDC.64 UR12, c[0x0][0x9a8] ;  /* 0x00026a00000c0ab9 */ /* 0x000fe40000000a00 */
[----:B------:R-:W-:Y:S01]  /*0b70*/  @UP1 ULDC.64 UR16, c[0x0][0x9b8] ;  /* 0x00026e0000101ab9 */ /* 0x000fe20000000a00 */
[----:B------:R-:W-:Y:S02]  /*0b80*/  @UP0 UIMAD UR9, UR43, UR12, URZ ;  /* 0x0000000c2b0902a4 */ /* 0x000fe4000f8e023f */
[----:B------:R-:W-:Y:S02]  /*0b90*/  @UP1 UIMAD UR15, UR43, UR16, URZ ;  /* 0x000000102b0f12a4 */ /* 0x000fe4000f8e023f */
[----:B------:R-:W-:Y:S02]  /*0ba0*/  @UP0 UIMAD UR14, UR42, UR13, UR9 ;  /* 0x0000000d2a0e02a4 */ /* 0x000fe4000f8e0209 */
[----:B------:R-:W-:Y:S02]  /*0bb0*/  @UP0 UIMAD.WIDE.U32 UR10, UR42, UR12, URZ ;  /* 0x0000000c2a0a02a5 */ /* 0x000fe4000f8e003f */
[----:B------:R-:W-:-:S02]  /*0bc0*/  @UP0 USHF.R.S32.HI UR9, URZ, 0x1f, UR36 ;  /* 0x0000001f3f090899 */ /* 0x000fc40008011424 */
[----:B------:R-:W-:Y:S02]  /*0bd0*/  @UP1 UIMAD.WIDE.U32 UR12, UR42, UR16, URZ ;  /* 0x000000102a0c12a5 */ /* 0x000fe4000f8e003f */
[----:B------:R-:W-:Y:S02]  /*0be0*/  @UP1 UIMAD UR15, UR42, UR17, UR15 ;  /* 0x000000112a0f12a4 */ /* 0x000fe4000f8e020f */
[----:B------:R-:W-:Y:S01]  /*0bf0*/  @UP1 USHF.R.S32.HI UR20, URZ, 0x1f, UR36 ;  /* 0x0000001f3f141899 */ /* 0x000fe20008011424 */
[----:B------:R-:W-:Y:S01]  /*0c00*/  @UP0 ULDC.64 UR16, c[0x0][0x9b0] ;  /* 0x00026c0000100ab9 */ /* 0x000fe20000000a00 */
[----:B------:R-:W-:Y:S01]  /*0c10*/  @UP1 ULDC.64 UR18, c[0x0][0x9c0] ;  /* 0x0002700000121ab9 */ /* 0x000fe20000000a00 */
[----:B------:R-:W-:Y:S02]  /*0c20*/  @UP0 UIMAD UR9, UR9, UR16, URZ ;  /* 0x00000010090902a4 */ /* 0x000fe4000f8e023f */
[----:B------:R-:W-:Y:S02]  /*0c30*/  @UP0 UIADD3 UR11, UR11, UR14, URZ ;  /* 0x0000000e0b0b0290 */ /* 0x000fe4000fffe03f */
[----:B------:R-:W-:-:S02]  /*0c40*/  @UP1 UIMAD UR14, UR20, UR18, URZ ;  /* 0x00000012140e12a4 */ /* 0x000fc4000f8e023f */
[----:B------:R-:W-:Y:S02]  /*0c50*/  @UP1 UIADD3 UR13, UR13, UR15, URZ ;  /* 0x0000000f0d0d1290 */ /* 0x000fe4000fffe03f */
[----:B------:R-:W-:Y:S02]  /*0c60*/  @UP0 UIMAD UR9, UR36, UR17, UR9 ;  /* 0x00000011240902a4 */ /* 0x000fe4000f8e0209 */
[----:B------:R-:W-:Y:S02]  /*0c70*/  @UP0 UIMAD.WIDE.U32 UR10, UR36, UR16, UR10 ;  /* 0x00000010240a02a5 */ /* 0x000fe4000f8e000a */
[----:B------:R-:W-:Y:S02]  /*0c80*/  @UP1 UIMAD UR14, UR36, UR19, UR14 ;  /* 0x00000013240e12a4 */ /* 0x000fe4000f8e020e */
[----:B------:R-:W-:Y:S02]  /*0c90*/  @UP1 UIMAD.WIDE.U32 UR12, UR36, UR18, UR12 ;  /* 0x00000012240c12a5 */ /* 0x000fe4000f8e000c */
[----:B------:R-:W-:-:S02]  /*0ca0*/  @UP0 UIADD3 UR11, UR11, UR9, URZ ;  /* 0x000000090b0b0290 */ /* 0x000fc4000fffe03f */
[----:B------:R-:W-:Y:S02]  /*0cb0*/  @UP1 UIADD3 UR9, UR13, UR14, URZ ;  /* 0x0000000e0d091290 */ /* 0x000fe4000fffe03f */
[----:B------:R-:W-:Y:S02]  /*0cc0*/  @UP1 ULEA UR6, UP3, UR12, UR6, 0x2 ;  /* 0x000000060c061291 */ /* 0x000fe4000f86103f */
[----:B------:R-:W-:Y:S02]  /*0cd0*/  @UP0 ULEA UR4, UP2, UR10, UR4, 0x2 ;  /* 0x000000040a040291 */ /* 0x000fe4000f84103f */
[----:B------:R-:W-:Y:S02]  /*0ce0*/  @UP1 ULEA.HI.X UR7, UR12, UR7, UR9, 0x2, UP3 ;  /* 0x000000070c071291 */ /* 0x000fe400098f1409 */
[----:B------:R-:W-:Y:S01]  /*0cf0*/  IMAD.U32 R6, RZ, RZ, UR6 ;  /* 0x00000006ff067e24 */ /* 0x000fe2000f8e00ff */
[----:B------:R-:W-:Y:S01]  /*0d00*/  @UP0 ULEA.HI.X UR5, UR10, UR5, UR11, 0x2, UP2 ;  /* 0x000000050a050291 */ /* 0x000fe200090f140b */
[----:B------:R-:W-:-:S02]  /*0d10*/  IMAD.U32 R2, RZ, RZ, UR4 ;  /* 0x00000004ff027e24 */ /* 0x000fc4000f8e00ff */
[----:B------:R-:W-:-:S03]  /*0d20*/  IMAD.U32 R7, RZ, RZ, UR7 ;  /* 0x00000007ff077e24 */ /* 0x000fc6000f8e00ff */
[----:B------:R-:W-:Y:S01]  /*0d30*/  IMAD.U32 R3, RZ, RZ, UR5 ;  /* 0x00000005ff037e24 */ /* 0x000fe2000f8e00ff */
[----:B------:R-:W-:Y:S01]  /*0d40*/  ULDC.64 UR4, c[0x0][0x418] ;  /* 0x0001060000047ab9 */ /* 0x000fe20000000a00 */
[----:B------:R0:W5:Y:S01]  /*0d50*/  @P1 LDG.E R0, desc[UR44][R6.64] ;  /* 0x0000002c06001981 */ /* 0x000162000c1e1900 */
[----:B------:R-:W-:-:S03]  /*0d60*/  UISETP.NE.U32.AND UP0, UPT, UR4, URZ, UPT ;  /* 0x0000003f0400728c */ /* 0x000fc6000bf05070 */
[----:B------:R-:W-:Y:S01]  /*0d70*/  ULDC UR4, c[0x0][0x2f0] ;  /* 0x0000bc0000047ab9 */ /* 0x000fe20000000800 */
[----:B------:R-:W-:Y:S01]  /*0d80*/  UISETP.NE.AND.EX UP0, UPT, UR5, URZ, UPT, UP0 ;  /* 0x0000003f0500728c */ /* 0x000fe2000bf05300 */
[----:B------:R0:W5:Y:S03]  /*0d90*/  @P0 LDG.E R5, desc[UR44][R2.64] ;  /* 0x0000002c02050981 */ /* 0x000166000c1e1900 */
[----:B------:R-:W-:-:S04]  /*0da0*/  USEL UR39, UR39, 0x1, UP0 ;  /* 0x0000000127277887 */ /* 0x000fc80008000000 */
[----:B------:R-:W-:-:S04]  /*0db0*/  UIMAD UR39, UR39, UR4, URZ ;  /* 0x00000004272772a4 */ /* 0x000fc8000f8e023f */
[----:B------:R-:W-:Y:S02]  /*0dc0*/  UISETP.GE.AND UP0, UPT, UR39, 0x1, UPT ;  /* 0x000000012700788c */ /* 0x000fe4000bf06270 */
[----:B------:R-:W-:-:S04]  /*0dd0*/  UIADD3 UR4, UR39, 0x7f, URZ ;  /* 0x0000007f27047890 */ /* 0x000fc8000fffe03f */
[----:B------:R-:W-:Y:S01]  /*0de0*/  PLOP3.LUT P0, PT, PT, PT, UP0, 0x80, 0x0 ;  /* 0x000000000000781c */ /* 0x000fe20003f0f008 */
[----:B------:R-:W-:-:S04]  /*0df0*/  USHF.R.S32.HI UR5, URZ, 0x1f, UR4 ;  /* 0x0000001f3f057899 */ /* 0x000fc80008011404 */
[----:B------:R-:W-:Y:S02]  /*0e00*/  ULEA.HI UR5, UR5, UR4, URZ, 0x7 ;  /* 0x0000000405057291 */ /* 0x000fe4000f8f383f */
[----:B------:R-:W-:Y:S01]  /*0e10*/  ULOP3.LUT UR37, UR8, 0xffff, URZ, 0xc0, !UPT ;  /* 0x0000ffff08257892 */ /* 0x000fe2000f8ec03f */
[----:B------:R-:W-:Y:S01]  /*0e20*/  UMOV UR4, URZ ;  /* 0x0000003f00047c82 */ /* 0x000fe20008000000 */
[----:B------:R-:W-:-:S04]  /*0e30*/  USHF.R.S32.HI UR6, URZ, 0x7, UR5 ;  /* 0x000000073f067899 */ /* 0x000fc80008011405 */
[----:B0-----:R-:W-:Y:S08]  /*0e40*/  @!P0 BRA `(.L_x_8805) ;  /* 0x0000000000908947 */ /* 0x001ff00003800000 */
[----:B------:R-:W-:Y:S01]  /*0e50*/  USHF.R.U32.HI UR8, URZ, 0x10, UR8 ;  /* 0x000000103f087899 */ /* 0x000fe20008011608 */
[----:B------:R-:W-:-:S03]  /*0e60*/  UMOV UR4, URZ ;  /* 0x0000003f00047c82 */ /* 0x000fc60008000000 */
[----:B------:R-:W-:-:S11]  /*0e70*/  UISETP.NE.AND UP0, UPT, UR8, URZ, UPT ;  /* 0x0000003f0800728c */ /* 0x000fd6000bf05270 */
[----:B------:R-:W-:Y:S02]  /*0e80*/  @!UP0 ULDC UR8, c[0x0][0x9f0] ;  /* 0x00027c0000088ab9 */ /* 0x000fe40000000800 */
[----:B------:R-:W-:Y:S01]  /*0e90*/  IMAD.U32 R4, RZ, RZ, UR8 ;  /* 0x00000008ff047e24 */ /* 0x000fe2000f8e00ff */
[----:B------:R-:W-:-:S04]  /*0ea0*/  UIADD3 UR7, UR6, -0x1, UR8 ;  /* 0xffffffff06077890 */ /* 0x000fc8000fffe008 */
[-C--:B------:R-:W-:Y:S02]  /*0eb0*/  IABS R2, R4.reuse ;  /* 0x0000000400027213 */ /* 0x080fe40000000000 */
[----:B------:R-:W-:Y:S01]  /*0ec0*/  IMAD.U32 R6, RZ, RZ, UR7 ;  /* 0x00000007ff067e24 */ /* 0x000fe2000f8e00ff */
[----:B------:R-:W-:Y:S01]  /*0ed0*/  IABS R7, R4 ;  /* 0x0000000400077213 */ /* 0x000fe20000000000 */
[----:B------:R-:W-:Y:S01]  /*0ee0*/  ULOP3.LUT UR7, UR7, UR8, URZ, 0x3c, !UPT ;  /* 0x0000000807077292 */ /* 0x000fe2000f8e3c3f */
        /* <DEDUP_REMOVED lines=26> */
.L_x_8805:
[----:B------:R-:W-:Y:S01]  /*1090*/  UIMAD UR37, UR37, UR4, URZ ;  /* 0x00000004252572a4 */ /* 0x000fe2000f8e023f */
[----:B------:R-:W-:Y:S02]  /*10a0*/  IMAD.U32 R2, RZ, RZ, UR6 ;  /* 0x00000006ff027e24 */ /* 0x000fe4000f8e00ff */
[----:B-----5:R-:W-:Y:S01]  /*10b0*/  FMUL.FTZ R0, R5, R0 ;  /* 0x0000000005007220 */ /* 0x020fe20000410000 */
[----:B------:R-:W-:Y:S01]  /*10c0*/  IMAD.U32 R3, RZ, RZ, UR4 ;  /* 0x00000004ff037e24 */ /* 0x000fe2000f8e00ff */
[----:B------:R-:W-:Y:S01]  /*10d0*/  ULDC UR4, c[0x0][0x988] ;  /* 0x0002620000047ab9 */ /* 0x000fe20000000800 */
[----:B------:R-:W-:Y:S02]  /*10e0*/  VIADD R16, R29, 0xffffff80 ;  /* 0xffffff801d107836 */ /* 0x000fe40000000000 */
[----:B------:R-:W-:Y:S01]  /*10f0*/  FMUL.FTZ R0, R0, UR4 ;  /* 0x0000000400007c20 */ /* 0x000fe20008410000 */
[----:B------:R-:W-:Y:S01]  /*1100*/  PLOP3.LUT P0, PT, PT, PT, PT, 0x80, 0x0 ;  /* 0x000000000000781c */ /* 0x000fe20003f0f070 */
[----:B------:R-:W-:Y:S01]  /*1110*/  IMAD.MOV.U32 R13, RZ, RZ, RZ ;  /* 0x000000ffff0d7224 */ /* 0x000fe200078e00ff */
[----:B------:R-:W-:-:S02]  /*1120*/  VIADDMNMX R2, R3, UR37, R2, PT ;  /* 0x0000002503027c46 */ /* 0x000fc4000b800102 */
[----:B------:R-:W-:Y:S02]  /*1130*/  CS2R R94, SRZ ;  /* 0x00000000005e7805 */ /* 0x000fe4000001ff00 */
[----:B------:R-:W-:Y:S01]  /*1140*/  R2UR UR46, R0 ;  /* 0x00000000002e72ca */ /* 0x000fe200000e0000 */
[----:B------:R-:W-:Y:S01]  /*1150*/  IMAD.MOV.U32 R0, RZ, RZ, RZ ;  /* 0x000000ffff007224 */ /* 0x000fe200078e00ff */
[----:B------:R-:W-:Y:S02]  /*1160*/  R2UR UR40, R2 ;  /* 0x00000000022872ca */ /* 0x000fe400000e0000 */
        /* <DEDUP_REMOVED lines=12> */
[----:B------:R-:W-:Y:S01]  /*1230*/  UISETP.GT.AND UP0, UPT, UR40, UR37, UPT ;  /* 0x000000252800728c */ /* 0x000fe2000bf04270 */
[----:B------:R-:W-:Y:S01]  /*1240*/  IMAD.MOV.U32 R58, RZ, RZ, RZ ;  /* 0x000000ffff3a7224 */ /* 0x000fe200078e00ff */
[----:B------:R-:W-:Y:S01]  /*1250*/  CS2R R118, SRZ ;  /* 0x0000000000767805 */ /* 0x000fe2000001ff00 */
[----:B------:R-:W-:Y:S01]  /*1260*/  IMAD.MOV.U32 R17, RZ, RZ, RZ ;  /* 0x000000ffff117224 */ /* 0x000fe200078e00ff */
[----:B------:R-:W-:Y:S02]  /*1270*/  CS2R R114, SRZ ;  /* 0x0000000000727805 */ /* 0x000fe4000001ff00 */
[----:B------:R-:W-:-:S02]  /*1280*/  CS2R R22, SRZ ;  /* 0x0000000000167805 */ /* 0x000fc4000001ff00 */
        /* <DEDUP_REMOVED lines=11> */
[----:B------:R-:W-:Y:S05]  /*1340*/  @!P1 BRA `(.L_x_8806) ;  /* 0x0000004800689947 */ /* 0x000fea0003800000 */
[----:B------:R-:W-:Y:S01]  /*1350*/  SHF.R.S32.HI R3, RZ, 0x1f, R16 ;  /* 0x0000001fff037819 */ /* 0x000fe20000011410 */
[----:B------:R-:W0:Y:S01]  /*1360*/  S2UR UR7, SR_CgaCtaId ;  /* 0x00000000000779c3 */ /* 0x000e220000008800 */
[----:B------:R-:W-:Y:S02]  /*1370*/  UMOV UR38, 0x400 ;  /* 0x0000040000267882 */ /* 0x000fe40000000000 */
[----:B------:R-:W-:-:S04]  /*1380*/  LEA.HI R17, R3, R16, RZ, 0x7 ;  /* 0x0000001003117211 */ /* 0x000fc800078f38ff */
[----:B------:R-:W-:-:S06]  /*1390*/  SHF.R.S32.HI R0, RZ, 0x7, R17 ;  /* 0x00000007ff007819 */ /* 0x000fcc0000011411 */
[----:B------:R-:W1:Y:S01]  /*13a0*/  SHFL.IDX PT, R0, R0, RZ, 0x1f ;  /* 0x00001fff00007589 */ /* 0x000e6200000e0000 */
[----:B0-----:R-:W-:Y:S01]  /*13b0*/  ULEA UR38, UR7, UR38, 0x18 ;  /* 0x0000002607267291 */ /* 0x001fe2000f8ec03f */
[----:B-1----:R-:W-:-:S13]  /*13c0*/  R2UR UR6, R0 ;  /* 0x00000000000672ca */ /* 0x002fda00000e0000 */
[----:B------:R-:W-:Y:S02]  /*13d0*/  UIMAD.WIDE UR4, UR6, 0x55555556, URZ ;  /* 0x55555556060478a5 */ /* 0x000fe4000f8e023f */
[----:B------:R-:W-:Y:S02]  /*13e0*/  UIADD3 UR4, UR38, 0xc400, URZ ;  /* 0x0000c40026047890 */ /* 0x000fe4000fffe03f */
[----:B------:R-:W-:Y:S02]  /*13f0*/  ULEA.HI UR5, UR5, UR5, URZ, 0x1 ;  /* 0x0000000505057291 */ /* 0x000fe4000f8f083f */
[----:B------:R-:W-:Y:S02]  /*1400*/  ULOP3.LUT UP0, URZ, UR4, 0x3ff, URZ, 0xc0, !UPT ;  /* 0x000003ff043f7892 */ /* 0x000fe4000f80c03f */
[----:B------:R-:W-:-:S04]  /*1410*/  UIMAD UR5, UR5, -0x3, UR6 ;  /* 0xfffffffd050578a4 */ /* 0x000fc8000f8e0206 */
[----:B------:R-:W-:Y:S01]  /*1420*/  PLOP3.LUT P0, PT, PT, PT, UP0, 0x80, 0x0 ;  /* 0x000000000000781c */ /* 0x000fe20003f0f008 */
[----:B------:R-:W-:-:S04]  /*1430*/  ULEA UR5, UR5, UR4, 0xb ;  /* 0x0000000405057291 */ /* 0x000fc8000f8e583f */
[----:B------:R-:W-:-:S04]  /*1440*/  USHF.R.U32.HI UR5, URZ, 0x4, UR5 ;  /* 0x000000043f057899 */ /* 0x000fc80008011605 */
[----:B------:R-:W-:-:S04]  /*1450*/  ULOP3.LUT UR47, UR5, 0x3fff, URZ, 0xc0, !UPT ;  /* 0x00003fff052f7892 */ /* 0x000fc8000f8ec03f */
[----:B------:R-:W-:Y:S08]  /*1460*/  @!P0 BRA `(.L_x_8807) ;  /* 0x0000000000408947 */ /* 0x000ff00003800000 */
        /* <DEDUP_REMOVED lines=16> */
.L_x_8807:
[----:B------:R-:W-:-:S04]  /*1570*/  SHF.L.U32 R0, RZ, 0x1f, RZ ;  /* 0x0000001fff007819 */ /* 0x000fc800000006ff */
[----:B------:R-:W0:Y:S02]  /*1580*/  SYNCS.PHASECHK.TRANS64.TRYWAIT P0, [UR38+0x17000], R0 ;  /* 0x01700000ff0075a7 */ /* 0x000e240008000166 */
[----:B0-----:R-:W-:Y:S05]  /*1590*/  @!P0 BRA `(.L_x_8808) ;  /* 0x0000009c004c8947 */ /* 0x001fea0003800000 */
.L_x_8893:
[----:B------:R-:W-:-:S06]  /*15a0*/  ULOP3.LUT UR4, UR41, 0x1, URZ, 0xfc, !UPT ;  /* 0x0000000129047892 */ /* 0x000fcc000f8efc3f */
[----:B------:R-:W-:-:S05]  /*15b0*/  IMAD.U32 R2, RZ, RZ, UR4 ;  /* 0x00000004ff027e24 */ /* 0x000fca000f8e00ff */
[----:B------:R-:W-:-:S13]  /*15c0*/  ISETP.NE.AND P0, PT, R2, 0x3, PT ;  /* 0x000000030200780c */ /* 0x000fda0003f05270 */
[----:B------:R-:W-:Y:S05]  /*15d0*/  @!P0 BRA `(.L_x_8809) ;  /* 0x0000000000048947 */ /* 0x000fea0003800000 */
[----:B------:R-:W-:Y:S01]  /*15e0*/  BPT.TRAP 0x1 ;  /* 0x000000040000795c */ /* 0x000fe20000300000 */
.L_x_8809:
[----:B------:R1:W2:Y:S01]  /*15f0*/  SYNCS.PHASECHK.TRANS64.TRYWAIT P2, [UR38+0x17030], R0 ;  /* 0x01703000ff0075a7 */ /* 0x0002a20008040166 */
[----:B------:R-:W-:Y:S05]  /*1600*/  @!P0 BRA `(.L_x_8810) ;  /* 0x0000000000048947 */ /* 0x000fea0003800000 */
[----:B------:R-:W-:Y:S01]  /*1610*/  BPT.TRAP 0x1 ;  /* 0x000000040000795c */ /* 0x000fe20000300000 */
.L_x_8810:
[----:B------:R-:W-:Y:S01]  /*1620*/  ISETP.NE.AND P1, PT, R28, RZ, PT ;  /* 0x000000ff1c00720c */ /* 0x000fe20003f25270 */
[----:B------:R-:W-:Y:S01]  /*1630*/  IMAD.U32 R2, RZ, RZ, UR47 ;  /* 0x0000002fff027e24 */ /* 0x000fe2000f8e00ff */
[----:B--2---:R-:W-:Y:S11]  /*1640*/  @P2 BRA `(.L_x_8811) ;  /* 0x0000000000082947 */ /* 0x004ff60003800000 */
[----:B------:R-:W2:Y:S02]  /*1650*/  SYNCS.PHASECHK.TRANS64.TRYWAIT P2, [UR38+0x17030], R0 ;  /* 0x01703000ff0075a7 */ /* 0x000ea40008040166 */
[----:B--2---:R-:W-:Y:S05]  /*1660*/  @!P2 BRA `(.L_x_8812) ;  /* 0x0000009c0030a947 */ /* 0x004fea0003800000 */
.L_x_8811:
[----:B------:R-:W-:Y:S05]  /*1670*/  WARPSYNC.ALL ;  /* 0x0000000000007948 */ /* 0x000fea0003800000 */
[----:B01----:R-:W-:Y:S01]  /*1680*/  IMAD.MOV.U32 R0, RZ, RZ, RZ ;  /* 0x000000ffff007224 */ /* 0x003fe200078e00ff */
[----:B------:R-:W-:Y:S01]  /*1690*/  LOP3.LUT R2, R2, 0x10000, RZ, 0xfc, !PT ;  /* 0x0001000002027812 */ /* 0x000fe200078efcff */
[----:B------:R-:W-:Y:S02]  /*16a0*/  IMAD.MOV.U32 R89, RZ, RZ, RZ ;  /* 0x000000ffff597224 */ /* 0x000fe400078e00ff */
[----:B------:R-:W-:Y:S01]  /*16b0*/  IMAD.MOV.U32 R3, RZ, RZ, -0x3ffffff0 ;  /* 0xc0000010ff037424 */ /* 0x000fe200078e00ff */
        /* <DEDUP_REMOVED lines=11> */
[----:B------:R-:W-:Y:S01]  /*1770*/  IMAD.MOV.U32 R5, RZ, RZ, -0x2 ;  /* 0xfffffffeff057424 */ /* 0x000fe200078e00ff */
[----:B------:R-:W-:Y:S01]  /*1780*/  ULOP3.LUT UR20, UR4, 0x10000, URZ, 0xfc, !UPT ;  /* 0x0001000004147892 */ /* 0x000fe2000f8efc3f */
[----:B------:R-:W-:Y:S01]  /*1790*/  P2R R8, PR, RZ, 0x2 ;  /* 0x00000002ff087803 */ /* 0x000fe20000000000 */
[----:B------:R-:W-:Y:S01]  /*17a0*/  IMAD.IADD R17, R16, 0x1, -R17 ;  /* 0x0000000110117824 */ /* 0x000fe200078e0a11 */
[----:B------:R-:W-:Y:S01]  /*17b0*/  P2R R6, PR, RZ, 0x1 ;  /* 0x00000001ff067803 */ /* 0x000fe20000000000 */
[----:B------:R-:W-:Y:S01]  /*17c0*/  UIADD3 UR14, UR20, 0x200, URZ ;  /* 0x00000200140e7890 */ /* 0x000fe2000fffe03f */
[----:B------:R-:W-:Y:S01]  /*17d0*/  IMAD.U32 R23, RZ, RZ, UR46 ;  /* 0x0000002eff177e24 */ /* 0x000fe2000f8e00ff */
[----:B------:R-:W0:Y:S01]  /*17e0*/  S2UR UR7, SR_CgaCtaId ;  /* 0x00000000000779c3 */ /* 0x000e220000008800 */
[----:B------:R-:W-:Y:S01]  /*17f0*/  UMOV UR10, UR20 ;  /* 0x00000014000a7c82 */ /* 0x000fe20008000000 */
[----:B------:R-:W-:Y:S01]  /*1800*/  SHF.R.S32.HI R4, RZ, 0x1f, R17 ;  /* 0x0000001fff047819 */ /* 0x000fe20000011411 */
[----:B------:R-:W-:Y:S01]  /*1810*/  QGMMA.64x128x32.F32.E4M3.E4M3 R24, gdesc[UR8], RZ, !UPT, gsb0 ;  /* 0x01e00000081879f3 */ /* 0x000fe2000c0008ff */
[----:B------:R-:W-:Y:S01]  /*1820*/  UIADD3 UR8, UR12, 0x180, URZ ;  /* 0x000001800c087890 */ /* 0x000fe2000fffe03f */
[--C-:B------:R-:W-:Y:S01]  /*1830*/  IMAD.MOV.U32 R88, RZ, RZ, R89.reuse ;  /* 0x000000ffff587224 */ /* 0x100fe200078e0059 */
[----:B------:R-:W-:Y:S01]  /*1840*/  UIADD3 UR10, UR20, 0x100, URZ ;  /* 0x00000100140a7890 */ /* 0x000fe2000fffe03f */
[----:B------:R-:W-:Y:S01]  /*1850*/  LEA.HI R4, R4, R17, RZ, 0x2 ;  /* 0x0000001104047211 */ /* 0x000fe200078f10ff */
[----:B------:R-:W-:Y:S01]  /*1860*/  UMOV UR9, 0xc0000010 ;  /* 0xc000001000097882 */ /* 0x000fe20000000000 */
[----:B------:R-:W-:Y:S01]  /*1870*/  UMOV UR11, 0xc0000010 ;  /* 0xc0000010000b7882 */ /* 0x000fe20000000000 */
[----:B------:R-:W-:Y:S01]  /*1880*/  UIADD3 UR12, UR12, 0x300, URZ ;  /* 0x000003000c0c7890 */ /* 0x000fe2000fffe03f */
[----:B------:R-:W-:Y:S01]  /*1890*/  LOP3.LUT R4, R4, 0x7ffffffc, RZ, 0xc0, !PT ;  /* 0x7ffffffc04047812 */ /* 0x000fe200078ec0ff */
[----:B------:R-:W-:Y:S01]  /*18a0*/  UMOV UR4, URZ ;  /* 0x0000003f00047c82 */ /* 0x000fe20008000000 */
[----:B------:R-:W-:-:S02]  /*18b0*/  IMAD.MOV.U32 R91, RZ, RZ, R89 ;  /* 0x000000ffff5b7224 */ /* 0x000fc400078e0059 */
[--C-:B------:R-:W-:Y:S02]  /*18c0*/  IMAD.MOV.U32 R90, RZ, RZ, R89.reuse ;  /* 0x000000ffff5a7224 */ /* 0x100fe400078e0059 */
[----:B------:R-:W-:Y:S02]  /*18d0*/  IMAD.IADD R4, R17, 0x1, -R4 ;  /* 0x0000000111047824 */ /* 0x000fe400078e0a04 */
[----:B------:R-:W-:Y:S02]  /*18e0*/  IMAD.MOV.U32 R93, RZ, RZ, R89 ;  /* 0x000000ffff5d7224 */ /* 0x000fe400078e0059 */
[----:B------:R-:W-:Y:S02]  /*18f0*/  IMAD R4, R4, R5, 0x80 ;  /* 0x0000008004047424 */ /* 0x000fe400078e0205 */
[----:B------:R-:W-:Y:S01]  /*1900*/  IMAD.U32 R5, RZ, RZ, UR40 ;  /* 0x00000028ff057e24 */ /* 0x000fe2000f8e00ff */
[----:B------:R-:W-:Y:S01]  /*1910*/  UIADD3 UR40, UR40, -0x2, URZ ;  /* 0xfffffffe28287890 */ /* 0x000fe2000fffe03f */
[----:B------:R-:W-:-:S02]  /*1920*/  VIADD R4, R4, UR39 ;  /* 0x0000002704047c36 */ /* 0x000fc40008000000 */
[--C-:B------:R-:W-:Y:S01]  /*1930*/  IMAD.MOV.U32 R92, RZ, RZ, R89.reuse ;  /* 0x000000ffff5c7224 */ /* 0x100fe200078e0059 */
[----:B------:R-:W-:Y:S01]  /*1940*/  UISETP.GE.AND UP0, UPT, UR40, UR37, UPT ;  /* 0x000000252800728c */ /* 0x000fe2000bf06270 */
[----:B------:R-:W-:Y:S02]  /*1950*/  IMAD R5, R5, -0x80, R4 ;  /* 0xffffff8005057824 */ /* 0x000fe400078e0204 */
        /* <DEDUP_REMOVED lines=151> */
[----:B------:R-:W-:Y:S02]  /*22d0*/  ISETP.GT.AND P3, PT, R5, 0x70, PT ;  /* 0x000000700500780c */ /* 0x000fe40003f64270 */
[----:B------:R-:W-:Y:S02]  /*22e0*/  FSEL R64, R64, -INF , P4 ;  /* 0xff80000040407808 */ /* 0x000fe40002000000 */
[----:B------:R-:W-:Y:S02]  /*22f0*/  FSEL R82, R82, -INF , P3 ;  /* 0xff80000052527808 */ /* 0x000fe40001800000 */
[----:B------:R-:W-:Y:S02]  /*2300*/  FMNMX.FTZ R7, R79, R4, !PT ;  /* 0x000000044f077209 */ /* 0x000fe40007810000 */
[----:B------:R-:W-:-:S02]  /*2310*/  ISETP.GT.AND P4, PT, R5, 0x71, PT ;  /* 0x000000710500780c */ /* 0x000fc40003f84270 */
[----:B------:R-:W-:Y:S02]  /*2320*/  FSEL R61, R61, -INF , P5 ;  /* 0xff8000003d3d7808 */ /* 0x000fe40002800000 */
[----:B------:R-:W-:Y:S02]  /*2330*/  FSEL R83, R83, -INF , P4 ;  /* 0xff80000053537808 */ /* 0x000fe40002000000 */
[----:B------:R-:W-:Y:S02]  /*2340*/  FMNMX.FTZ R4, R82, R7, !PT ;  /* 0x0000000752047209 */ /* 0x000fe40007810000 */
[----:B------:R-:W-:Y:S02]  /*2350*/  ISETP.GT.AND P5, PT, R5, 0x78, PT ;  /* 0x000000780500780c */ /* 0x000fe40003fa4270 */
[----:B------:R-:W-:Y:S02]  /*2360*/  FSEL R60, R60, -INF , P6 ;  /* 0xff8000003c3c7808 */ /* 0x000fe40003000000 */
[----:B------:R-:W-:-:S02]  /*2370*/  FSEL R86, R86, -INF , P5 ;  /* 0xff80000056567808 */ /* 0x000fc40002800000 */
[----:B------:R-:W-:Y:S02]  /*2380*/  FMNMX.FTZ R7, R83, R4, !PT ;  /* 0x0000000453077209 */ /* 0x000fe40007810000 */
[----:B------:R-:W-:Y:S02]  /*2390*/  ISETP.GT.AND P6, PT, R5, 0x79, PT ;  /* 0x000000790500780c */ /* 0x000fe40003fc4270 */
[----:B------:R-:W-:Y:S02]  /*23a0*/  FMNMX.FTZ R4, R86, R7, !PT ;  /* 0x0000000756047209 */ /* 0x000fe40007810000 */
[----:B------:R-:W-:Y:S02]  /*23b0*/  FSEL R87, R87, -INF , P6 ;  /* 0xff80000057577808 */ /* 0x000fe40003000000 */
[----:B------:R-:W-:Y:S02]  /*23c0*/  P2R R10, PR, RZ, 0x4 ;  /* 0x00000004ff0a7803 */ /* 0x000fe40000000000 */
[----:B------:R-:W-:-:S02]  /*23d0*/  FMNMX.FTZ R7, R87, R4, !PT ;  /* 0x0000000457077209 */ /* 0x000fc40007810000 */
[----:B------:R-:W-:Y:S02]  /*23e0*/  P2R R12, PR, RZ, 0x2 ;  /* 0x00000002ff0c7803 */ /* 0x000fe40000000000 */
[----:B------:R-:W-:Y:S01]  /*23f0*/  P2R R11, PR, RZ, 0x1 ;  /* 0x00000001ff0b7803 */ /* 0x000fe20000000000 */
[----:B------:R-:W1:Y:S01]  /*2400*/  SHFL.BFLY PT, R4, R7, 0x2, 0x1f ;  /* 0x0c401f0007047f89 */ /* 0x000e6200000e0000 */
[C---:B------:R-:W-:Y:S02]  /*2410*/  ISETP.GT.AND P0, PT, R5.reuse, 0x59, PT ;  /* 0x000000590500780c */ /* 0x040fe40003f04270 */
[----:B------:R-:W-:Y:S02]  /*2420*/  ISETP.GT.AND P1, PT, R5, 0x60, PT ;  /* 0x000000600500780c */ /* 0x000fe40003f24270 */
[----:B------:R-:W-:Y:S02]  /*2430*/  FMNMX.FTZ R5, R24, R25, !PT ;  /* 0x0000001918057209 */ /* 0x000fe40007810000 */
[----:B------:R-:W-:-:S02]  /*2440*/  FSEL R72, R72, -INF , P1 ;  /* 0xff80000048487808 */ /* 0x000fc40000800000 */
[----:B------:R-:W-:Y:S02]  /*2450*/  ISETP.NE.AND P1, PT, R12, RZ, PT ;  /* 0x000000ff0c00720c */ /* 0x000fe40003f25270 */
[----:B------:R-:W-:Y:S02]  /*2460*/  FSEL R69, R69, -INF , P0 ;  /* 0xff80000045457808 */ /* 0x000fe40000000000 */
[----:B------:R-:W-:Y:S02]  /*2470*/  ISETP.NE.AND P0, PT, R11, RZ, PT ;  /* 0x000000ff0b00720c */ /* 0x000fe40003f05270 */
[----:B------:R-:W-:Y:S02]  /*2480*/  FSEL R73, R73, -INF , P1 ;  /* 0xff80000049497808 */ /* 0x000fe40000800000 */
[----:B------:R-:W-:Y:S02]  /*2490*/  FSEL R76, R76, -INF , P0 ;  /* 0xff8000004c4c7808 */ /* 0x000fe40000000000 */
[----:B------:R-:W-:-:S02]  /*24a0*/  FSEL R80, R80, -INF , P3 ;  /* 0xff80000050507808 */ /* 0x000fc40001800000 */
[----:B------:R-:W-:Y:S02]  /*24b0*/  ISETP.NE.AND P0, PT, R6, RZ, PT ;  /* 0x000000ff0600720c */ /* 0x000fe40003f05270 */
[----:B------:R-:W-:Y:S02]  /*24c0*/  FSEL R81, R81, -INF , P4 ;  /* 0xff80000051517808 */ /* 0x000fe40002000000 */
[----:B-1----:R-:W-:Y:S02]  /*24d0*/  FMNMX.FTZ R9, R7, R4, !PT ;  /* 0x0000000407097209 */ /* 0x002fe40007810000 */
[----:B------:R-:W-:Y:S02]  /*24e0*/  FSEL R84, R84, -INF , P5 ;  /* 0xff80000054547808 */ /* 0x000fe40002800000 */
[----:B------:R-:W-:Y:S01]  /*24f0*/  FSEL R85, R85, -INF , P6 ;  /* 0xff80000055557808 */ /* 0x000fe20003000000 */
[----:B------:R-:W1:Y:S01]  /*2500*/  SHFL.BFLY PT, R4, R9, 0x1, 0x1f ;  /* 0x0c201f0009047f89 */ /* 0x000e6200000e0000 */
[----:B------:R-:W-:-:S02]  /*2510*/  ISETP.NE.AND P1, PT, R8, RZ, PT ;  /* 0x000000ff0800720c */ /* 0x000fc40003f25270 */
[----:B-1----:R-:W-:-:S04]  /*2520*/  FMNMX.FTZ R4, R9, R4, !PT ;  /* 0x0000000409047209 */ /* 0x002fc80007810000 */
[C---:B------:R-:W-:Y:S01]  /*2530*/  FSETP.NEU.FTZ.AND P2, PT, R4.reuse, -INF , PT ;  /* 0xff8000000400780b */ /* 0x040fe20003f5d000 */
[----:B------:R-:W-:-:S05]  /*2540*/  FFMA.FTZ R23, R4, R23, -8 ;  /* 0xc100000004177423 */ /* 0x000fca0000010017 */
[----:B------:R-:W-:Y:S02]  /*2550*/  FSEL R23, R23, RZ, P2 ;  /* 0x000000ff17177208 */ /* 0x000fe40001000000 */
[----:B------:R-:W-:Y:S02]  /*2560*/  ISETP.NE.AND P2, PT, R10, RZ, PT ;  /* 0x000000ff0a00720c */ /* 0x000fe40003f45270 */
[----:B------:R-:W-:Y:S01]  /*2570*/  FMNMX.FTZ R10, R28, R5, !PT ;  /* 0x000000051c0a7209 */ /* 0x000fe20007810000 */
[--C-:B------:R-:W-:Y:S01]  /*2580*/  FFMA.FTZ R6, R26, UR46, -R23.reuse ;  /* 0x0000002e1a067c23 */ /* 0x100fe20008010817 */
[----:B------:R-:W-:Y:S01]  /*2590*/  FSEL R77, R77, -INF , P2 ;  /* 0xff8000004d4d7808 */ /* 0x000fe20001000000 */
        /* <DEDUP_REMOVED lines=28> */
[----:B------:R-:W1:Y:S01]  /*2760*/  MUFU.EX2 R9, R9 ;  /* 0x0000000900097308 */ /* 0x000e620000000800 */
[----:B------:R-:W-:Y:S01]  /*2770*/  FMNMX.FTZ R14, R44, R5, !PT ;  /* 0x000000052c0e7209 */ /* 0x000fe20007810000 */
[--C-:B------:R-:W-:Y:S01]  /*2780*/  FFMA.FTZ R43, R75, UR46, -R23.reuse ;  /* 0x0000002e4b2b7c23 */ /* 0x100fe20008010817 */
[----:B------:R-:W-:-:S02]  /*2790*/  FFMA.FTZ R51, R83, UR46, -R23 ;  /* 0x0000002e53337c23 */ /* 0x000fc40008010817 */
[----:B------:R-:W-:Y:S01]  /*27a0*/  FMNMX.FTZ R5, R45, R14, !PT ;  /* 0x0000000e2d057209 */ /* 0x000fe20007810000 */
[--C-:B------:R-:W-:Y:S01]  /*27b0*/  FFMA.FTZ R14, R42, UR46, -R23.reuse ;  /* 0x0000002e2a0e7c23 */ /* 0x100fe20008010817 */
[----:B------:R-:W-:Y:S01]  /*27c0*/  FFMA.FTZ R42, R78, UR46, -R23 ;  /* 0x0000002e4e2a7c23 */ /* 0x000fe20008010817 */
[----:B------:R-:W2:Y:S01]  /*27d0*/  MUFU.EX2 R10, R10 ;  /* 0x0000000a000a7308 */ /* 0x000ea20000000800 */
[----:B------:R-:W-:-:S04]  /*27e0*/  FMNMX.FTZ R16, R48, R5, !PT ;  /* 0x0000000530107209 */ /* 0x000fc80007810000 */
[----:B------:R-:W-:-:S03]  /*27f0*/  FMNMX.FTZ R5, R49, R16, !PT ;  /* 0x0000001031057209 */ /* 0x000fc60007810000 */
[----:B------:R-:W-:Y:S01]  /*2800*/  MUFU.EX2 R11, R11 ;  /* 0x0000000b000b7308 */ /* 0x000fe20000000800 */
[----:B------:R-:W-:Y:S02]  /*2810*/  FMNMX.FTZ R16, R52, R5, !PT ;  /* 0x0000000534107209 */ /* 0x000fe40007810000 */
[----:B-1----:R-:W-:Y:S02]  /*2820*/  F2FP.SATFINITE.E4M3.F32.PACK_AB_MERGE_C R137, R9, R8, RZ ;  /* 0x000000080989723e */ /* 0x002fe400048070ff */
[----:B------:R-:W-:Y:S01]  /*2830*/  FMNMX.FTZ R5, R53, R16, !PT ;  /* 0x0000001035057209 */ /* 0x000fe20007810000 */
[----:B------:R-:W-:Y:S01]  /*2840*/  FFMA.FTZ R16, R46, UR46, -R23 ;  /* 0x0000002e2e107c23 */ /* 0x000fe20008010817 */
[----:B------:R-:W-:Y:S01]  /*2850*/  F2FP.SATFINITE.E4M3.F32.PACK_AB_MERGE_C R137, R7, R6, R137 ;  /* 0x000000060789723e */ /* 0x000fe20004807089 */
[----:B------:R-:W-:Y:S01]  /*2860*/  MUFU.EX2 R12, R12 ;  /* 0x0000000c000c7308 */ /* 0x000fe20000000800 */
[----:B------:R-:W-:Y:S01]  /*2870*/  FMNMX.FTZ R18, R56, R5, !PT ;  /* 0x0000000538127209 */ /* 0x000fe20007810000 */
[----:B------:R-:W-:-:S03]  /*2880*/  FFMA.FTZ R46, R82, UR46, -R23 ;  /* 0x0000002e522e7c23 */ /* 0x000fc60008010817 */
[----:B------:R-:W-:-:S03]  /*2890*/  FMNMX.FTZ R5, R57, R18, !PT ;  /* 0x0000001239057209 */ /* 0x000fc60007810000 */
[----:B------:R-:W-:Y:S01]  /*28a0*/  MUFU.EX2 R13, R13 ;  /* 0x0000000d000d7308 */ /* 0x000fe20000000800 */
[----:B------:R-:W-:-:S04]  /*28b0*/  FMNMX.FTZ R18, R60, R5, !PT ;  /* 0x000000053c127209 */ /* 0x000fc80007810000 */
[----:B------:R-:W-:Y:S01]  /*28c0*/  FMNMX.FTZ R5, R61, R18, !PT ;  /* 0x000000123d057209 */ /* 0x000fe20007810000 */
[----:B------:R-:W-:Y:S02]  /*28d0*/  FFMA.FTZ R18, R50, UR46, -R23 ;  /* 0x0000002e32127c23 */ /* 0x000fe40008010817 */
[----:B------:R-:W-:Y:S01]  /*28e0*/  MUFU.EX2 R14, R14 ;  /* 0x0000000e000e7308 */ /* 0x000fe20000000800 */
[----:B------:R-:W-:-:S04]  /*28f0*/  FMNMX.FTZ R20, R64, R5, !PT ;  /* 0x0000000540147209 */ /* 0x000fc80007810000 */
[----:B------:R-:W-:-:S03]  /*2900*/  FMNMX.FTZ R5, R65, R20, !PT ;  /* 0x0000001441057209 */ /* 0x000fc60007810000 */
[----:B------:R-:W-:Y:S01]  /*2910*/  MUFU.EX2 R15, R15 ;  /* 0x0000000f000f7308 */ /* 0x000fe20000000800 */
[----:B------:R-:W-:-:S04]  /*2920*/  FMNMX.FTZ R20, R68, R5, !PT ;  /* 0x0000000544147209 */ /* 0x000fc80007810000 */
[----:B------:R-:W-:Y:S01]  /*2930*/  FMNMX.FTZ R5, R69, R20, !PT ;  /* 0x0000001445057209 */ /* 0x000fe20007810000 */
[----:B------:R-:W-:Y:S01]  /*2940*/  FFMA.FTZ R20, R54, UR46, -R23 ;  /* 0x0000002e36147c23 */ /* 0x000fe20008010817 */
[----:B------:R-:W-:Y:S01]  /*2950*/  IMAD.U32 R54, RZ, RZ, UR46 ;  /* 0x0000002eff367e24 */ /* 0x000fe2000f8e00ff */
[----:B------:R-:W-:Y:S01]  /*2960*/  MUFU.EX2 R16, R16 ;  /* 0x0000001000107308 */ /* 0x000fe20000000800 */
[----:B------:R-:W-:-:S04]  /*2970*/  FMNMX.FTZ R22, R72, R5, !PT ;  /* 0x0000000548167209 */ /* 0x000fc80007810000 */
        /* <DEDUP_REMOVED lines=11> */
[--C-:B------:R-:W-:Y:S02]  /*2a30*/  FFMA.FTZ R26, R62, UR46, -R23.reuse ;  /* 0x0000002e3e1a7c23 */ /* 0x100fe40008010817 */
[----:B------:R-:W-:Y:S02]  /*2a40*/  MUFU.EX2 R20, R20 ;  /* 0x0000001400147308 */ /* 0x000fe40000000800 */
[----:B------:R-:W1:Y:S06]  /*2a50*/  SHFL.BFLY PT, R38, R5, 0x2, 0x1f ;  /* 0x0c401f0005267f89 */ /* 0x000e6c00000e0000 */
[----:B------:R-:W-:Y:S08]  /*2a60*/  MUFU.EX2 R21, R21 ;  /* 0x0000001500157308 */ /* 0x000ff00000000800 */
[----:B------:R-:W-:Y:S08]  /*2a70*/  MUFU.EX2 R22, R22 ;  /* 0x0000001600167308 */ /* 0x000ff00000000800 */
[----:B------:R-:W-:Y:S01]  /*2a80*/  MUFU.EX2 R27, R27 ;  /* 0x0000001b001b7308 */ /* 0x000fe20000000800 */
[----:B-1----:R-:W-:Y:S01]  /*2a90*/  FMNMX.FTZ R50, R5, R38, !PT ;  /* 0x0000002605327209 */ /* 0x002fe20007810000 */
[----:B------:R-:W-:-:S04]  /*2aa0*/  FFMA.FTZ R38, R74, UR46, -R23 ;  /* 0x0000002e4a267c23 */ /* 0x000fc80008010817 */
[----:B------:R-:W1:Y:S02]  /*2ab0*/  SHFL.BFLY PT, R5, R50, 0x1, 0x1f ;  /* 0x0c201f0032057f89 */ /* 0x000e6400000e0000 */
[----:B------:R-:W-:Y:S08]  /*2ac0*/  MUFU.EX2 R26, R26 ;  /* 0x0000001a001a7308 */ /* 0x000ff00000000800 */
[----:B------:R-:W-:Y:S08]  /*2ad0*/  MUFU.EX2 R31, R31 ;  /* 0x0000001f001f7308 */ /* 0x000ff00000000800 */
[----:B------:R-:W-:Y:S01]  /*2ae0*/  MUFU.EX2 R30, R30 ;  /* 0x0000001e001e7308 */ /* 0x000fe20000000800 */
[----:B-1----:R-:W-:-:S07]  /*2af0*/  FMNMX.FTZ R5, R50, R5, !PT ;  /* 0x0000000532057209 */ /* 0x002fce0007810000 */
[----:B------:R-:W-:Y:S01]  /*2b00*/  MUFU.EX2 R35, R35 ;  /* 0x0000002300237308 */ /* 0x000fe20000000800 */
[--C-:B------:R-:W-:Y:S01]  /*2b10*/  FFMA.FTZ R50, R86, UR46, -R23.reuse ;  /* 0x0000002e56327c23 */ /* 0x100fe20008010817 */
[----:B------:R-:W-:Y:S01]  /*2b20*/  FFMA.FTZ R23, R87, UR46, -R23 ;  /* 0x0000002e57177c23 */ /* 0x000fe20008010817 */
[C---:B------:R-:W-:Y:S01]  /*2b30*/  FSETP.NEU.FTZ.AND P2, PT, R5.reuse, -INF , PT ;  /* 0xff8000000500780b */ /* 0x040fe20003f5d000 */
[----:B------:R-:W-:-:S04]  /*2b40*/  FFMA.FTZ R54, R5, R54, -8 ;  /* 0xc100000005367423 */ /* 0x000fc80000010036 */
[----:B------:R-:W-:Y:S01]  /*2b50*/  MUFU.EX2 R34, R34 ;  /* 0x0000002200227308 */ /* 0x000fe20000000800 */
[----:B------:R-:W-:Y:S02]  /*2b60*/  FSEL R55, R54, RZ, P2 ;  /* 0x000000ff36377208 */ /* 0x000fe40001000000 */
[----:B------:R-:W-:-:S03]  /*2b70*/  PLOP3.LUT P2, PT, PT, PT, UP0, 0x80, 0x0 ;  /* 0x000000000000781c */ /* 0x000fc60003f4f008 */
[--C-:B------:R-:W-:Y:S01]  /*2b80*/  FFMA.FTZ R24, R24, UR46, -R55.reuse ;  /* 0x0000002e18187c23 */ /* 0x100fe20008010837 */
[--C-:B------:R-:W-:Y:S01]  /*2b90*/  FFMA.FTZ R25, R25, UR46, -R55.reuse ;  /* 0x0000002e19197c23 */ /* 0x100fe20008010837 */
[--C-:B------:R-:W-:Y:S01]  /*2ba0*/  FFMA.FTZ R54, R28, UR46, -R55.reuse ;  /* 0x0000002e1c367c23 */ /* 0x100fe20008010837 */
[--C-:B------:R-:W-:Y:S01]  /*2bb0*/  FFMA.FTZ R58, R29, UR46, -R55.reuse ;  /* 0x0000002e1d3a7c23 */ /* 0x100fe20008010837 */
[--C-:B------:R-:W-:Y:S01]  /*2bc0*/  FFMA.FTZ R28, R32, UR46, -R55.reuse ;  /* 0x0000002e201c7c23 */ /* 0x100fe20008010837 */
[--C-:B------:R-:W-:Y:S01]  /*2bd0*/  FFMA.FTZ R37, R37, UR46, -R55.reuse ;  /* 0x0000002e25257c23 */ /* 0x100fe20008010837 */
        /* <DEDUP_REMOVED lines=16> */
[----:B------:R-:W3:Y:S01]  /*2ce0*/  MUFU.EX2 R54, R54 ;  /* 0x0000003600367308 */ /* 0x000ee20000000800 */
[--C-:B------:R-:W-:Y:S01]  /*2cf0*/  FFMA.FTZ R69, R69, UR46, -R55.reuse ;  /* 0x0000002e45457c23 */ /* 0x100fe20008010837 */
[--C-:B------:R-:W-:Y:S01]  /*2d00*/  FFMA.FTZ R72, R72, UR46, -R55.reuse ;  /* 0x0000002e48487c23 */ /* 0x100fe20008010837 */
[--C-:B------:R-:W-:Y:S01]  /*2d10*/  FFMA.FTZ R73, R73, UR46, -R55.reuse ;  /* 0x0000002e49497c23 */ /* 0x100fe20008010837 */
[--C-:B------:R-:W-:Y:S01]  /*2d20*/  FFMA.FTZ R76, R76, UR46, -R55.reuse ;  /* 0x0000002e4c4c7c23 */ /* 0x100fe20008010837 */
[--C-:B------:R-:W-:Y:S01]  /*2d30*/  FFMA.FTZ R77, R77, UR46, -R55.reuse ;  /* 0x0000002e4d4d7c23 */ /* 0x100fe20008010837 */
[--C-:B------:R-:W-:Y:S01]  /*2d40*/  FFMA.FTZ R80, R80, UR46, -R55.reuse ;  /* 0x0000002e50507c23 */ /* 0x100fe20008010837 */
[--C-:B------:R-:W-:Y:S01]  /*2d50*/  FFMA.FTZ R81, R81, UR46, -R55.reuse ;  /* 0x0000002e51517c23 */ /* 0x100fe20008010837 */
[----:B------:R-:W4:Y:S01]  /*2d60*/  MUFU.EX2 R59, R58 ;  /* 0x0000003a003b7308 */ /* 0x000f220000000800 */
[----:B------:R-:W-:-:S07]  /*2d70*/  FFMA.FTZ R84, R84, UR46, -R55 ;  /* 0x0000002e54547c23 */ /* 0x000fce0008010837 */
[----:B------:R-:W5:Y:S08]  /*2d80*/  MUFU.EX2 R28, R28 ;  /* 0x0000001c001c7308 */ /* 0x000f700000000800 */
[----:B------:R0:W-:Y:S08]  /*2d90*/  MUFU.EX2 R63, R37 ;  /* 0x00000025003f7308 */ /* 0x0001f00000000800 */
[----:B------:R-:W5:Y:S01]  /*2da0*/  MUFU.EX2 R29, R29 ;  /* 0x0000001d001d7308 */ /* 0x000f620000000800 */
[----:B0-----:R-:W-:Y:S01]  /*2db0*/  FFMA.FTZ R37, R49, UR46, -R55 ;  /* 0x0000002e31257c23 */ /* 0x001fe20008010837 */
[----:B------:R-:W-:-:S04]  /*2dc0*/  FADD.FTZ R49, R6, R7 ;  /* 0x0000000706317221 */ /* 0x000fc80000010000 */
[----:B------:R-:W-:Y:S01]  /*2dd0*/  FADD.FTZ R56, R8, R49 ;  /* 0x0000003108387221 */ /* 0x000fe20000010000 */
[----:B------:R-:W-:Y:S01]  /*2de0*/  IMAD.U32 R49, RZ, RZ, UR38 ;  /* 0x00000026ff317e24 */ /* 0x000fe2000f8e00ff */
[----:B------:R1:W-:Y:S02]  /*2df0*/  MUFU.EX2 R67, R45 ;  /* 0x0000002d00437308 */ /* 0x0003e40000000800 */
[----:B------:R-:W-:-:S04]  /*2e00*/  FADD.FTZ R57, R9, R56 ;  /* 0x0000003809397221 */ /* 0x000fc80000010000 */
[----:B--2---:R-:W-:Y:S02]  /*2e10*/  FADD.FTZ R56, R10, R57 ;  /* 0x000000390a387221 */ /* 0x004fe40000010000 */
[----:B------:R0:W2:Y:S01]  /*2e20*/  MUFU.EX2 R62, R36 ;  /* 0x00000024003e7308 */ /* 0x0000a20000000800 */
[----:B-1----:R-:W-:Y:S01]  /*2e30*/  FADD.FTZ R45, R24, R25 ;  /* 0x00000019182d7221 */ /* 0x002fe20000010000 */
[----:B------:R-:W-:-:S04]  /*2e40*/  FADD.FTZ R57, R11, R56 ;  /* 0x000000380b397221 */ /* 0x000fc80000010000 */
[----:B------:R-:W-:Y:S02]  /*2e50*/  FADD.FTZ R56, R12, R57 ;  /* 0x000000390c387221 */ /* 0x000fe40000010000 */
[----:B------:R-:W1:Y:S01]  /*2e60*/  MUFU.EX2 R32, R32 ;  /* 0x0000002000207308 */ /* 0x000e620000000800 */
[----:B0-----:R-:W-:Y:S01]  /*2e70*/  FFMA.FTZ R36, R48, UR46, -R55 ;  /* 0x0000002e30247c23 */ /* 0x001fe20008010837 */
[----:B---3--:R-:W-:Y:S01]  /*2e80*/  FADD.FTZ R48, R54, R45 ;  /* 0x0000002d36307221 */ /* 0x008fe20000010000 */
[----:B------:R-:W-:Y:S02]  /*2e90*/  @!P1 VIADD R45, R49, 0x17040 ;  /* 0x00017040312d9836 */ /* 0x000fe40000000000 */
[----:B------:R-:W-:Y:S01]  /*2ea0*/  FADD.FTZ R57, R13, R56 ;  /* 0x000000380d397221 */ /* 0x000fe20000010000 */
[C---:B----4-:R-:W-:Y:S01]  /*2eb0*/  F2FP.SATFINITE.E4M3.F32.PACK_AB_MERGE_C R54, R59.reuse, R54, RZ ;  /* 0x000000363b36723e */ /* 0x050fe200048070ff */
[----:B------:R-:W-:Y:S01]  /*2ec0*/  FADD.FTZ R49, R59, R48 ;  /* 0x000000303b317221 */ /* 0x000fe20000010000 */
[----:B------:R-:W0:Y:S01]  /*2ed0*/  MUFU.EX2 R33, R33 ;  /* 0x0000002100217308 */ /* 0x000e220000000800 */
[----:B------:R-:W-:-:S02]  /*2ee0*/  FADD.FTZ R56, R14, R57 ;  /* 0x000000390e387221 */ /* 0x000fc40000010000 */
[----:B-----5:R-:W-:Y:S01]  /*2ef0*/  FADD.FTZ R48, R28, R49 ;  /* 0x000000311c307221 */ /* 0x020fe20000010000 */
[----:B------:R-:W-:Y:S01]  /*2f00*/  @!P1 PRMT R45, RZ, 0x654, R45 ;  /* 0x00000654ff2d9816 */ /* 0x000fe2000000002d */
[----:B------:R-:W-:Y:S02]  /*2f10*/  FADD.FTZ R57, R15, R56 ;  /* 0x000000380f397221 */ /* 0x000fe40000010000 */
[----:B------:R-:W-:Y:S01]  /*2f20*/  FADD.FTZ R49, R29, R48 ;  /* 0x000000301d317221 */ /* 0x000fe20000010000 */
[----:B------:R3:W-:Y:S01]  /*2f30*/  @!P1 SYNCS.ARRIVE.TRANS64.RED.A1T0 RZ, [R45+URZ], RZ ;  /* 0x000000ff2dff99a7 */ /* 0x0007e2000810043f */
[----:B------:R4:W5:Y:S01]  /*2f40*/  MUFU.EX2 R58, R44 ;  /* 0x0000002c003a7308 */ /* 0x0009620000000800 */
[----:B------:R-:W-:Y:S01]  /*2f50*/  FADD.FTZ R56, R16, R57 ;  /* 0x0000003910387221 */ /* 0x000fe20000010000 */
[----:B--2---:R-:W-:Y:S01]  /*2f60*/  FADD.FTZ R48, R62, R49 ;  /* 0x000000313e307221 */ /* 0x004fe20000010000 */
[C---:B------:R-:W-:Y:S02]  /*2f70*/  F2FP.SATFINITE.E4M3.F32.PACK_AB_MERGE_C R16, R17.reuse, R16, RZ ;  /* 0x000000101110723e */ /* 0x040fe400048070ff */
[----:B------:R-:W-:Y:S01]  /*2f80*/  FADD.FTZ R57, R17, R56 ;  /* 0x0000003811397221 */ /* 0x000fe20000010000 */
[C---:B------:R-:W-:Y:S01]  /*2f90*/  FADD.FTZ R49, R63.reuse, R48 ;  /* 0x000000303f317221 */ /* 0x040fe20000010000 */
[----:B------:R-:W-:Y:S01]  /*2fa0*/  F2FP.SATFINITE.E4M3.F32.PACK_AB_MERGE_C R62, R63, R62, RZ ;  /* 0x0000003e3f3e723e */ /* 0x000fe200048070ff */
[----:B------:R-:W2:Y:S01]  /*2fb0*/  MUFU.EX2 R36, R36 ;  /* 0x0000002400247308 */ /* 0x000ea20000000800 */
[----:B------:R-:W-:Y:S01]  /*2fc0*/  FADD.FTZ R56, R18, R57 ;  /* 0x0000003912387221 */ /* 0x000fe20000010000 */
[----:B-1----:R-:W-:Y:S01]  /*2fd0*/  FADD.FTZ R48, R32, R49 ;  /* 0x0000003120307221 */ /* 0x002fe20000010000 */
[--C-:B----4-:R-:W-:Y:S01]  /*2fe0*/  FFMA.FTZ R44, R64, UR46, -R55.reuse ;  /* 0x0000002e402c7c23 */ /* 0x110fe20008010837 */
[----:B------:R-:W-:Y:S01]  /*2ff0*/  FFMA.FTZ R55, R85, UR46, -R55 ;  /* 0x0000002e55377c23 */ /* 0x000fe20008010837 */
[----:B------:R-:W-:Y:S01]  /*3000*/  F2FP.SATFINITE.E4M3.F32.PACK_AB_MERGE_C R141, R15, R14, R16 ;  /* 0x0000000e0f8d723e */ /* 0x000fe20004807010 */
[----:B0-----:R-:W-:Y:S01]  /*3010*/  FADD.FTZ R49, R33, R48 ;  /* 0x0000003021317221 */ /* 0x001fe20000010000 */
[----:B------:R-:W-:Y:S01]  /*3020*/  F2FP.SATFINITE.E4M3.F32.PACK_AB_MERGE_C R136, R25, R24, R54 ;  /* 0x000000181988723e */ /* 0x000fe20004807036 */
[----:B------:R-:W0:Y:S01]  /*3030*/  MUFU.EX2 R37, R37 ;  /* 0x0000002500257308 */ /* 0x000e220000000800 */
[----:B------:R-:W-:Y:S01]  /*3040*/  F2FP.SATFINITE.E4M3.F32.PACK_AB_MERGE_C R138, R29, R28, R62 ;  /* 0x0000001c1d8a723e */ /* 0x000fe2000480703e */
[----:B-----5:R-:W-:Y:S01]  /*3050*/  FADD.FTZ R48, R58, R49 ;  /* 0x000000313a307221 */ /* 0x020fe20000010000 */
[----:B------:R-:W-:-:S03]  /*3060*/  F2FP.SATFINITE.E4M3.F32.PACK_AB_MERGE_C R58, R67, R58, RZ ;  /* 0x0000003a433a723e */ /* 0x000fc600048070ff */
[----:B------:R-:W-:Y:S01]  /*3070*/  FADD.FTZ R49, R67, R48 ;  /* 0x0000003043317221 */ /* 0x000fe20000010000 */
[----:B------:R-:W-:Y:S01]  /*3080*/  F2FP.SATFINITE.E4M3.F32.PACK_AB_MERGE_C R140, R33, R32, R58 ;  /* 0x00000020218c723e */ /* 0x000fe2000480703a */
[----:B------:R-:W1:Y:S02]  /*3090*/  MUFU.EX2 R52, R52 ;  /* 0x0000003400347308 */ /* 0x000e640000000800 */
[----:B--2---:R-:W-:Y:S01]  /*30a0*/  FADD.FTZ R48, R36, R49 ;  /* 0x0000003124307221 */ /* 0x004fe20000010000 */
[----:B------:R-:W-:Y:S01]  /*30b0*/  FADD.FTZ R49, R19, R56 ;  /* 0x0000003813317221 */ /* 0x000fe20000010000 */
[----:B------:R-:W-:-:S03]  /*30c0*/  F2FP.SATFINITE.E4M3.F32.PACK_AB_MERGE_C R56, R13, R12, RZ ;  /* 0x0000000c0d38723e */ /* 0x000fc600048070ff */
[----:B------:R-:W-:Y:S01]  /*30d0*/  FADD.FTZ R12, R20, R49 ;  /* 0x00000031140c7221 */ /* 0x000fe20000010000 */
[----:B------:R-:W2:Y:S01]  /*30e0*/  MUFU.EX2 R53, R53 ;  /* 0x0000003500357308 */ /* 0x000ea20000000800 */
[----:B0-----:R-:W-:Y:S01]  /*30f0*/  FADD.FTZ R9, R37, R48 ;  /* 0x0000003025097221 */ /* 0x001fe20000010000 */
[C---:B------:R-:W-:Y:S01]  /*3100*/  F2FP.SATFINITE.E4M3.F32.PACK_AB_MERGE_C R20, R21.reuse, R20, RZ ;  /* 0x000000141514723e */ /* 0x040fe200048070ff */
[----:B------:R-:W-:Y:S01]  /*3110*/  FADD.FTZ R21, R21, R12 ;  /* 0x0000000c15157221 */ /* 0x000fe20000010000 */
[----:B------:R-:W-:Y:S02]  /*3120*/  F2FP.SATFINITE.E4M3.F32.PACK_AB_MERGE_C R139, R11, R10, R56 ;  /* 0x0000000a0b8b723e */ /* 0x000fe40004807038 */
[----:B------:R-:W-:Y:S01]  /*3130*/  F2FP.SATFINITE.E4M3.F32.PACK_AB_MERGE_C R143, R19, R18, R20 ;  /* 0x00000012138f723e */ /* 0x000fe20004807014 */
[----:B------:R-:W-:Y:S01]  /*3140*/  FADD.FTZ R12, R22, R21 ;  /* 0x00000015160c7221 */ /* 0x000fe20000010000 */
[----:B------:R-:W0:Y:S01]  /*3150*/  MUFU.EX2 R40, R40 ;  /* 0x0000002800287308 */ /* 0x000e220000000800 */
[----:B-1----:R-:W-:-:S02]  /*3160*/  FADD.FTZ R8, R52, R9 ;  /* 0x0000000934087221 */ /* 0x002fc40000010000 */
[----:B------:R-:W-:-:S05]  /*3170*/  FADD.FTZ R13, R27, R12 ;  /* 0x0000000c1b0d7221 */ /* 0x000fca0000010000 */
[----:B------:R-:W1:Y:S01]  /*3180*/  MUFU.EX2 R41, R41 ;  /* 0x0000002900297308 */ /* 0x000e620000000800 */
[C---:B--2---:R-:W-:Y:S01]  /*3190*/  FADD.FTZ R9, R53.reuse, R8 ;  /* 0x0000000835097221 */ /* 0x044fe20000010000 */
[----:B------:R-:W-:-:S04]  /*31a0*/  F2FP.SATFINITE.E4M3.F32.PACK_AB_MERGE_C R52, R53, R52, RZ ;  /* 0x000000343534723e */ /* 0x000fc800048070ff */
[----:B------:R-:W-:Y:S02]  /*31b0*/  F2FP.SATFINITE.E4M3.F32.PACK_AB_MERGE_C R142, R37, R36, R52 ;  /* 0x00000024258e723e */ /* 0x000fe40004807034 */
[----:B------:R-:W2:Y:S01]  /*31c0*/  MUFU.EX2 R60, R60 ;  /* 0x0000003c003c7308 */ /* 0x000ea20000000800 */
[----:B0-----:R-:W-:-:S07]  /*31d0*/  FADD.FTZ R8, R40, R9 ;  /* 0x0000000928087221 */ /* 0x001fce0000010000 */
        /* <DEDUP_REMOVED lines=8> */
[----:B------:R-:W-:-:S04]  /*3260*/  FADD.FTZ R8, R30, R31 ;  /* 0x0000001f1e087221 */ /* 0x000fc80000010000 */
[----:B------:R-:W-:Y:S02]  /*3270*/  FADD.FTZ R9, R35, R8 ;  /* 0x0000000823097221 */ /* 0x000fe40000010000 */
[----:B---3--:R-:W2:Y:S01]  /*3280*/  MUFU.EX2 R45, R65 ;  /* 0x00000041002d7308 */ /* 0x008ea20000000800 */
[C---:B0-----:R-:W-:Y:S01]  /*3290*/  F2FP.SATFINITE.E4M3.F32.PACK_AB_MERGE_C R60, R61.reuse, R60, RZ ;  /* 0x0000003c3d3c723e */ /* 0x041fe200048070ff */
[----:B------:R-:W-:Y:S01]  /*32a0*/  FADD.FTZ R61, R61, R6 ;  /* 0x000000063d3d7221 */ /* 0x000fe20000010000 */
[----:B------:R-:W-:Y:S02]  /*32b0*/  FADD.FTZ R8, R34, R9 ;  /* 0x0000000922087221 */ /* 0x000fe40000010000 */
[----:B------:R-:W-:-:S03]  /*32c0*/  F2FP.SATFINITE.E4M3.F32.PACK_AB_MERGE_C R144, R41, R40, R60 ;  /* 0x000000282990723e */ /* 0x000fc6000480703c */
[----:B------:R-:W0:Y:S01]  /*32d0*/  MUFU.EX2 R68, R68 ;  /* 0x0000004400447308 */ /* 0x000e220000000800 */
[----:B-1----:R-:W-:-:S07]  /*32e0*/  FADD.FTZ R6, R44, R61 ;  /* 0x0000003d2c067221 */ /* 0x002fce0000010000 */
[----:B------:R-:W1:Y:S01]  /*32f0*/  MUFU.EX2 R39, R39 ;  /* 0x0000002700277308 */ /* 0x000e620000000800 */
[----:B--2---:R-:W-:-:S07]  /*3300*/  FADD.FTZ R7, R45, R6 ;  /* 0x000000062d077221 */ /* 0x004fce0000010000 */
[----:B------:R-:W2:Y:S01]  /*3310*/  MUFU.EX2 R69, R69 ;  /* 0x0000004500457308 */ /* 0x000ea20000000800 */
[----:B0-----:R-:W-:-:S07]  /*3320*/  FADD.FTZ R6, R68, R7 ;  /* 0x0000000744067221 */ /* 0x001fce0000010000 */
[----:B------:R-:W-:Y:S01]  /*3330*/  MUFU.EX2 R42, R42 ;  /* 0x0000002a002a7308 */ /* 0x000fe20000000800 */
[C---:B-1----:R-:W-:Y:S01]  /*3340*/  F2FP.SATFINITE.E4M3.F32.PACK_AB_MERGE_C R34, R39.reuse, R34, RZ ;  /* 0x000000222722723e */ /* 0x042fe200048070ff */
[----:B------:R-:W-:-:S03]  /*3350*/  FADD.FTZ R39, R39, R8 ;  /* 0x0000000827277221 */ /* 0x000fc60000010000 */
[----:B------:R-:W-:-:S03]  /*3360*/  F2FP.SATFINITE.E4M3.F32.PACK_AB_MERGE_C R147, R35, R30, R34 ;  /* 0x0000001e2393723e */ /* 0x000fc60004807022 */
[----:B------:R-:W0:Y:S01]  /*3370*/  MUFU.EX2 R47, R47 ;  /* 0x0000002f002f7308 */ /* 0x000e220000000800 */
[C---:B--2---:R-:W-:Y:S01]  /*3380*/  F2FP.SATFINITE.E4M3.F32.PACK_AB_MERGE_C R68, R69.reuse, R68, RZ ;  /* 0x000000444544723e */ /* 0x044fe200048070ff */
[----:B------:R-:W-:-:S03]  /*3390*/  FADD.FTZ R69, R69, R6 ;  /* 0x0000000645457221 */ /* 0x000fc60000010000 */
[----:B------:R-:W-:-:S03]  /*33a0*/  F2FP.SATFINITE.E4M3.F32.PACK_AB_MERGE_C R146, R45, R44, R68 ;  /* 0x0000002c2d92723e */ /* 0x000fc60004807044 */
        /* <DEDUP_REMOVED lines=12> */
[----:B-1----:R-:W-:Y:S01]  /*3470*/  FADD.FTZ R7, R73, R6 ;  /* 0x0000000649077221 */ /* 0x002fe20000010000 */
[----:B------:R-:W-:-:S06]  /*3480*/  FADD.FTZ R47, R47, R42 ;  /* 0x0000002a2f2f7221 */ /* 0x000fcc0000010000 */
[----:B------:R-:W-:Y:S01]  /*3490*/  MUFU.EX2 R50, R50 ;  /* 0x0000003200327308 */ /* 0x000fe20000000800 */
[----:B--2---:R-:W-:-:S07]  /*34a0*/  FADD.FTZ R6, R76, R7 ;  /* 0x000000074c067221 */ /* 0x004fce0000010000 */
[----:B------:R-:W1:Y:S01]  /*34b0*/  MUFU.EX2 R23, R23 ;  /* 0x0000001700177308 */ /* 0x000e620000000800 */
[C---:B0-----:R-:W-:Y:S01]  /*34c0*/  F2FP.SATFINITE.E4M3.F32.PACK_AB_MERGE_C R76, R77.reuse, R76, RZ ;  /* 0x0000004c4d4c723e */ /* 0x041fe200048070ff */
[----:B------:R-:W-:-:S03]  /*34d0*/  FADD.FTZ R77, R77, R6 ;  /* 0x000000064d4d7221 */ /* 0x000fc60000010000 */
[----:B------:R-:W-:-:S03]  /*34e0*/  F2FP.SATFINITE.E4M3.F32.PACK_AB_MERGE_C R148, R73, R72, R76 ;  /* 0x000000484994723e */ /* 0x000fc6000480704c */
[----:B------:R-:W0:Y:S08]  /*34f0*/  MUFU.EX2 R46, R46 ;  /* 0x0000002e002e7308 */ /* 0x000e300000000800 */
        /* <DEDUP_REMOVED lines=8> */
[----:B------:R-:W-:-:S04]  /*3580*/  FADD.FTZ R51, R51, R8 ;  /* 0x0000000833337221 */ /* 0x000fc80000010000 */
[----:B------:R-:W-:Y:S02]  /*3590*/  FADD.FTZ R50, R50, R51 ;  /* 0x0000003332327221 */ /* 0x000fe40000010000 */
[----:B------:R-:W1:Y:S01]  /*35a0*/  MUFU.EX2 R55, R55 ;  /* 0x0000003700377308 */ /* 0x000e620000000800 */
[----:B0-----:R-:W-:Y:S01]  /*35b0*/  FADD.FTZ R7, R81, R6 ;  /* 0x0000000651077221 */ /* 0x001fe20000010000 */
[----:B------:R-:W-:-:S03]  /*35c0*/  FADD.FTZ R9, R23, R50 ;  /* 0x0000003217097221 */ /* 0x000fc60000010000 */
[----:B--2---:R-:W-:Y:S01]  /*35d0*/  FADD.FTZ R8, R84, R7 ;  /* 0x0000000754087221 */ /* 0x004fe20000010000 */
[----:B-1----:R-:W-:-:S03]  /*35e0*/  F2FP.SATFINITE.E4M3.F32.PACK_AB_MERGE_C R6, R55, R84, RZ ;  /* 0x000000543706723e */ /* 0x002fc600048070ff */
[----:B------:R-:W-:Y:S01]  /*35f0*/  FADD.FTZ R8, R55, R8 ;  /* 0x0000000837087221 */ /* 0x000fe20000010000 */
[----:B------:R-:W-:Y:S01]  /*3600*/  F2FP.SATFINITE.E4M3.F32.PACK_AB_MERGE_C R150, R81, R80, R6 ;  /* 0x000000505196723e */ /* 0x000fe20004807006 */
        /* <DEDUP_REMOVED lines=28> */
[----:B------:R-:W-:-:S05]  /*37d0*/  UMOV UR6, URZ ;  /* 0x0000003f00067c82 */ /* 0x000fca0008000000 */
.L_x_8823:
[----:B------:R-:W-:-:S04]  /*37e0*/  UISETP.NE.AND UP0, UPT, UR6, 0x1, UPT ;  /* 0x000000010600788c */ /* 0x000fc8000bf05270 */
[----:B------:R-:W-:-:S04]  /*37f0*/  USEL UR4, URZ, 0x1, UP0 ;  /* 0x000000013f047887 */ /* 0x000fc80008000000 */
[----:B------:R-:W-:Y:S01]  /*3800*/  ULOP3.LUT UR4, UR5, UR4, URZ, 0x3c, !UPT ;  /* 0x0000000405047292 */ /* 0x000fe2000f8e3c3f */
[----:B------:R-:W-:Y:S11]  /*3810*/  @!P0 BRA `(.L_x_8814) ;  /* 0x0000000000048947 */ /* 0x000ff60003800000 */
[----:B------:R-:W-:Y:S01]  /*3820*/  BPT.TRAP 0x1 ;  /* 0x000000040000795c */ /* 0x000fe20000300000 */
.L_x_8814:
[----:B------:R-:W-:Y:S01]  /*3830*/  UIADD3 UR10, UR6, 0x1, URZ ;  /* 0x00000001060a7890 */ /* 0x000fe2000fffe03f */
[----:B------:R-:W-:-:S03]  /*3840*/  IMAD.U32 R4, RZ, RZ, UR4 ;  /* 0x00000004ff047e24 */ /* 0x000fc6000f8e00ff */
[----:B------:R-:W-:Y:S02]  /*3850*/  UISETP.NE.AND UP0, UPT, UR10, 0x2, UPT ;  /* 0x000000020a00788c */ /* 0x000fe4000bf05270 */
[----:B------:R-:W-:Y:S02]  /*3860*/  SHF.L.U32 R4, R4, 0x1f, RZ ;  /* 0x0000001f04047819 */ /* 0x000fe400000006ff */
[----:B------:R-:W-:-:S04]  /*3870*/  USEL UR10, UR10, URZ, UP0 ;  /* 0x0000003f0a0a7287 */ /* 0x000fc80008000000 */
[----:B------:R-:W-:Y:S02]  /*3880*/  ULEA UR21, UR10, UR38, 0x3 ;  /* 0x000000260a157291 */ /* 0x000fe4000f8e183f */
[----:B------:R-:W-:-:S07]  /*3890*/  IMAD.U32 R0, RZ, RZ, UR10 ;  /* 0x0000000aff007e24 */ /* 0x000fce000f8e00ff */
[----:B------:R0:W1:Y:S01]  /*38a0*/  SYNCS.PHASECHK.TRANS64.TRYWAIT P2, [UR21+0x17030], R4 ;  /* 0x01703004ff0075a7 */ /* 0x0000620008040155 */
[----:B------:R-:W-:Y:S05]  /*38b0*/  @!P0 BRA `(.L_x_8815) ;  /* 0x0000000000048947 */ /* 0x000fea0003800000 */
[----:B------:R-:W-:Y:S01]  /*38c0*/  BPT.TRAP 0x1 ;  /* 0x000000040000795c */ /* 0x000fe20000300000 */
.L_x_8815:
[----:B-1----:R-:W-:Y:S05]  /*38d0*/  @P2 BRA `(.L_x_8816) ;  /* 0x0000000000082947 */ /* 0x002fea0003800000 */
[----:B------:R-:W1:Y:S02]  /*38e0*/  SYNCS.PHASECHK.TRANS64.TRYWAIT P2, [UR21+0x17030], R4 ;  /* 0x01703004ff0075a7 */ /* 0x000e640008040155 */
[----:B-1----:R-:W-:Y:S05]  /*38f0*/  @!P2 BRA `(.L_x_8817) ;  /* 0x0000007800a4a947 */ /* 0x002fea0003800000 */
.L_x_8816:
[----:B------:R-:W-:Y:S01]  /*3900*/  R2UR UR18, R0 ;  /* 0x00000000001272ca */ /* 0x000fe200000e0000 */
[----:B------:R-:W-:Y:S01]  /*3910*/  WARPGROUP.ARRIVE ;  /* 0x00000000000079c5 */ /* 0x000fe20000000000 */
[----:B------:R-:W-:Y:S01]  /*3920*/  R2UR UR16, R2 ;  /* 0x00000000021072ca */ /* 0x000fe200000e0000 */
[----:B------:R-:W-:Y:S01]  /*3930*/  UMOV UR19, 0xc0000010 ;  /* 0xc000001000137882 */ /* 0x000fe20000000000 */
[----:B------:R-:W-:Y:S01]  /*3940*/  R2UR UR17, R3 ;  /* 0x00000000031172ca */ /* 0x000fe200000e0000 */
[----:B------:R-:W-:Y:S01]  /*3950*/  UMOV UR11, 0xc0000010 ;  /* 0xc0000010000b7882 */ /* 0x000fe20000000000 */
[----:B------:R-:W-:-:S07]  /*3960*/  UMOV UR15, 0xc0000010 ;  /* 0xc0000010000f7882 */ /* 0x000fce0000000000 */
[----:B------:R-:W-:-:S04]  /*3970*/  UIMAD UR18, UR18, 0x300, UR20 ;  /* 0x00000300121278a4 */ /* 0x000fc8000f8e0214 */
[----:B------:R-:W-:Y:S02]  /*3980*/  UIADD3 UR10, UR18, 0x100, URZ ;  /* 0x00000100120a7890 */ /* 0x000fe4000fffe03f */
[----:B------:R-:W-:-:S03]  /*3990*/  UIADD3 UR14, UR18, 0x200, URZ ;  /* 0x00000200120e7890 */ /* 0x000fc6000fffe03f */
        /* <DEDUP_REMOVED lines=8> */
[----:B------:R-:W-:Y:S05]  /*3a20*/  @!P0 BRA `(.L_x_8818) ;  /* 0x0000000000048947 */ /* 0x000fea0003800000 */
[----:B------:R-:W-:Y:S01]  /*3a30*/  BPT.TRAP 0x1 ;  /* 0x000000040000795c */ /* 0x000fe20000300000 */
.L_x_8818:
[----:B------:R-:W-:Y:S01]  /*3a40*/  ULEA UR14, UR6, UR38, 0x3 ;  /* 0x00000026060e7291 */ /* 0x000fe2000f8e183f */
[----:B01----:R-:W-:-:S05]  /*3a50*/  IMAD.U32 R4, RZ, RZ, UR5 ;  /* 0x00000005ff047e24 */ /* 0x003fca000f8e00ff */
[----:B------:R-:W-:-:S04]  /*3a60*/  SHF.L.U32 R4, R4, 0x1f, RZ ;  /* 0x0000001f04047819 */ /* 0x000fc800000006ff */
[----:B------:R0:W1:Y:S01]  /*3a70*/  SYNCS.PHASECHK.TRANS64.TRYWAIT P2, [UR14+0x17050], R4 ;  /* 0x01705004ff0075a7 */ /* 0x000062000804014e */
[----:B------:R-:W-:Y:S05]  /*3a80*/  @!P0 BRA `(.L_x_8819) ;  /* 0x0000000000048947 */ /* 0x000fea0003800000 */
[----:B------:R-:W-:Y:S01]  /*3a90*/  BPT.TRAP 0x1 ;  /* 0x000000040000795c */ /* 0x000fe20000300000 */
.L_x_8819:
        /* <DEDUP_REMOVED lines=63> */
[----:B-1----:R-:W-:Y:S06]  /*3e90*/  @P2 BRA `(.L_x_8820) ;  /* 0x0000000000082947 */ /* 0x002fec0003800000 */
[----:B------:R-:W1:Y:S02]  /*3ea0*/  SYNCS.PHASECHK.TRANS64.TRYWAIT P2, [UR14+0x17050], R4 ;  /* 0x01705004ff0075a7 */ /* 0x000e64000804014e */
[----:B-1----:R-:W-:Y:S05]  /*3eb0*/  @!P2 BRA `(.L_x_8821) ;  /* 0x00000074004ca947 */ /* 0x002fea0003800000 */
.L_x_8820:
[----:B------:R-:W-:Y:S01]  /*3ec0*/  UIADD3 UR5, UR38, 0x400, URZ ;  /* 0x0000040026057890 */ /* 0x000fe2000fffe03f */
[----:B------:R-:W-:Y:S01]  /*3ed0*/  WARPGROUP.ARRIVE ;  /* 0x00000000000079c5 */ /* 0x000fe20000000000 */
[----:B------:R-:W-:Y:S01]  /*3ee0*/  UMOV UR11, 0x40000040 ;  /* 0x40000040000b7882 */ /* 0x000fe20000000000 */
[----:B-1----:R-:W1:Y:S01]  /*3ef0*/  SHFL.BFLY PT, R5, R10, 0x2, 0x1f ;  /* 0x0c401f000a057f89 */ /* 0x002e6200000e0000 */
[----:B------:R-:W-:Y:S01]  /*3f00*/  USHF.R.U32.HI UR5, URZ, 0x4, UR5 ;  /* 0x000000043f057899 */ /* 0x000fe20008011605 */
[----:B------:R-:W-:Y:S01]  /*3f10*/  FMNMX.FTZ R12, R87, R12, !PT ;  /* 0x0000000c570c7209 */ /* 0x000fe20007810000 */
[----:B------:R-:W-:Y:S02]  /*3f20*/  IMAD.U32 R16, RZ, RZ, UR46 ;  /* 0x0000002eff107e24 */ /* 0x000fe4000f8e00ff */
[----:B------:R-:W-:Y:S02]  /*3f30*/  ULOP3.LUT UR5, UR5, 0x3fff, URZ, 0xc0, !UPT ;  /* 0x00003fff05057892 */ /* 0x000fe4000f8ec03f */
[----:B------:R-:W2:Y:S02]  /*3f40*/  SHFL.BFLY PT, R13, R12, 0x2, 0x1f ;  /* 0x0c401f000c0d7f89 */ /* 0x000ea400000e0000 */
[----:B------:R-:W-:-:S04]  /*3f50*/  ULOP3.LUT UR5, UR5, 0x10000, URZ, 0xfc, !UPT ;  /* 0x0001000005057892 */ /* 0x000fc8000f8efc3f */
[----:B------:R-:W-:-:S07]  /*3f60*/  UIMAD UR6, UR6, 0x300, UR5 ;  /* 0x00000300060678a4 */ /* 0x000fce000f8e0205 */
[----:B------:R-:W-:Y:S02]  /*3f70*/  UMOV UR10, UR6 ;  /* 0x00000006000a7c82 */ /* 0x000fe40008000000 */
[----:B------:R-:W-:Y:S01]  /*3f80*/  QGMMA.64x96x32.F32.E4M3.E4M3 R88, R136, gdesc[UR8], R88, gsb0 ;  /* 0x0160000888587df3 */ /* 0x000fe20008000858 */
[----:B------:R-:W-:Y:S01]  /*3f90*/  UIADD3 UR10, UR6, 0x2, URZ ;  /* 0x00000002060a7890 */ /* 0x000fe2000fffe03f */
[----:B-1----:R-:W-:Y:S01]  /*3fa0*/  FMNMX.FTZ R11, R10, R5, !PT ;  /* 0x000000050a0b7209 */ /* 0x002fe20007810000 */
[----:B------:R-:W-:-:S04]  /*3fb0*/  UMOV UR11, 0x40000040 ;  /* 0x40000040000b7882 */ /* 0x000fc80000000000 */
[----:B0-----:R-:W0:Y:S01]  /*3fc0*/  SHFL.BFLY PT, R4, R11, 0x1, 0x1f ;  /* 0x0c201f000b047f89 */ /* 0x001e2200000e0000 */
[----:B--2---:R-:W-:-:S05]  /*3fd0*/  FMNMX.FTZ R13, R12, R13, !PT ;  /* 0x0000000d0c0d7209 */ /* 0x004fca0007810000 */
[----:B------:R-:W1:Y:S01]  /*3fe0*/  SHFL.BFLY PT, R14, R13, 0x1, 0x1f ;  /* 0x0c201f000d0e7f89 */ /* 0x000e6200000e0000 */
[----:B0-----:R-:W-:-:S05]  /*3ff0*/  FMNMX.FTZ R5, R11, R4, !PT ;  /* 0x000000040b057209 */ /* 0x001fca0007810000 */
[C---:B------:R-:W-:Y:S01]  /*4000*/  FFMA.FTZ R10, R5.reuse, R16, -8 ;  /* 0xc1000000050a7423 */ /* 0x040fe20000010010 */
[----:B------:R-:W-:-:S01]  /*4010*/  FADD.FTZ R6, -R5, R6 ;  /* 0x0000000605067221 */ /* 0x000fc20000010100 */
[----:B-1----:R-:W-:Y:S02]  /*4020*/  FMNMX.FTZ R4, R13, R14, !PT ;  /* 0x0000000e0d047209 */ /* 0x002fe40007810000 */
[----:B------:R-:W-:-:S01]  /*4030*/  FFMA.FTZ R17, R36, UR46, -R10 ;  /* 0x0000002e24117c23 */ /* 0x000fc2000801080a */
[--C-:B------:R-:W-:Y:S01]  /*4040*/  FFMA.FTZ R36, R61, UR46, -R10.reuse ;  /* 0x0000002e3d247c23 */ /* 0x100fe2000801080a */
[----:B------:R-:W-:Y:S02]  /*4050*/  IMAD.U32 R61, RZ, RZ, UR46 ;  /* 0x0000002eff3d7e24 */ /* 0x000fe4000f8e00ff */
[--C-:B------:R-:W-:Y:S01]  /*4060*/  FFMA.FTZ R16, R33, UR46, -R10.reuse ;  /* 0x0000002e21107c23 */ /* 0x100fe2000801080a */
[----:B------:R-:W-:Y:S01]  /*4070*/  FMUL.FTZ R14, R6, UR46 ;  /* 0x0000002e060e7c20 */ /* 0x000fe20008410000 */
[----:B------:R-:W-:Y:S01]  /*4080*/  FFMA.FTZ R33, R60, UR46, -R10 ;  /* 0x0000002e3c217c23 */ /* 0x000fe2000801080a */
[----:B------:R-:W-:-:S01]  /*4090*/  FADD.FTZ R6, -R4, R7 ;  /* 0x0000000704067221 */ /* 0x000fc20000010100 */
[----:B------:R-:W-:Y:S01]  /*40a0*/  FFMA.FTZ R60, R4, R61, -8 ;  /* 0xc1000000043c7423 */ /* 0x000fe2000001003d */
[----:B------:R-:W-:-:S01]  /*40b0*/  FFMA.FTZ R12, R24, UR46, -R10 ;  /* 0x0000002e180c7c23 */ /* 0x000fc2000801080a */
[----:B------:R-:W-:Y:S01]  /*40c0*/  FFMA.FTZ R11, R25, UR46, -R10 ;  /* 0x0000002e190b7c23 */ /* 0x000fe2000801080a */
[----:B------:R-:W-:Y:S01]  /*40d0*/  FMUL.FTZ R6, R6, UR46 ;  /* 0x0000002e06067c20 */ /* 0x000fe20008410000 */
        /* <DEDUP_REMOVED lines=20> */
[----:B------:R-:W-:Y:S01]  /*4220*/  FFMA.FTZ R18, R37, UR46, -R10 ;  /* 0x0000002e25127c23 */ /* 0x000fe2000801080a */
[----:B------:R-:W-:-:S01]  /*4230*/  FFMA.FTZ R51, R54, UR46, -R60 ;  /* 0x0000002e36337c23 */ /* 0x000fc2000801083c */
[----:B------:R-:W-:Y:S01]  /*4240*/  FFMA.FTZ R37, R64, UR46, -R10 ;  /* 0x0000002e40257c23 */ /* 0x000fe2000801080a */
        /* <DEDUP_REMOVED lines=29> */
[----:B------:R-:W-:Y:S01]  /*4420*/  FFMA.FTZ R57, R84, UR46, -R10 ;  /* 0x0000002e54397c23 */ /* 0x000fe2000801080a */
[----:B------:R-:W-:-:S05]  /*4430*/  FFMA.FTZ R86, R86, UR46, -R60 ;  /* 0x0000002e56567c23 */ /* 0x000fca000801083c */
[----:B------:R-:W0:Y:S01]  /*4440*/  MUFU.EX2 R27, R27 ;  /* 0x0000001b001b7308 */ /* 0x000e220000000800 */
[----:B------:R-:W-:Y:S02]  /*4450*/  WARPGROUP.DEPBAR.LE gsb0, 0x0 ;  /* 0x00008000000079c5 */ /* 0x000fe40000010000 */
[----:B------:R-:W-:Y:S01]  /*4460*/  WARPGROUP.ARRIVE ;  /* 0x00000000000079c5 */ /* 0x000fe20000000000 */
[----:B--2---:R-:W-:-:S04]  /*4470*/  FADD.FTZ R64, R26, R9 ;  /* 0x000000091a407221 */ /* 0x004fc80000010000 */
[----:B------:R2:W3:Y:S01]  /*4480*/  MUFU.EX2 R14, R29 ;  /* 0x0000001d000e7308 */ /* 0x0004e20000000800 */
[----:B------:R-:W-:Y:S01]  /*4490*/  QGMMA.64x96x32.F32.E4M3.E4M3 R88, R140, gdesc[UR8], R88, gsb0 ;  /* 0x016000088c587df3 */ /* 0x000fe20008000858 */
[----:B------:R-:W-:Y:S01]  /*44a0*/  UIADD3 UR10, UR6, 0x4, URZ ;  /* 0x00000004060a7890 */ /* 0x000fe2000fffe03f */
[----:B-1----:R-:W-:Y:S01]  /*44b0*/  FADD.FTZ R9, R13, R8 ;  /* 0x000000080d097221 */ /* 0x002fe20000010000 */
[----:B------:R-:W-:Y:S01]  /*44c0*/  UMOV UR11, 0x40000040 ;  /* 0x40000040000b7882 */ /* 0x000fe20000000000 */
[----:B------:R-:W-:-:S03]  /*44d0*/  UIADD3 UR6, UR6, 0x6, URZ ;  /* 0x0000000606067890 */ /* 0x000fc6000fffe03f */
[----:B------:R-:W1:Y:S01]  /*44e0*/  MUFU.EX2 R30, R30 ;  /* 0x0000001e001e7308 */ /* 0x000e620000000800 */
[----:B0-----:R-:W-:-:S01]  /*44f0*/  FADD.FTZ R63, R27, R64 ;  /* 0x000000401b3f7221 */ /* 0x001fc20000010000 */
[--C-:B--2---:R-:W-:Y:S01]  /*4500*/  FFMA.FTZ R29, R56, UR46, -R10.reuse ;  /* 0x0000002e381d7c23 */ /* 0x104fe2000801080a */
[----:B------:R-:W-:-:S01]  /*4510*/  FFMA.FTZ R56, R81, UR46, -R10 ;  /* 0x0000002e51387c23 */ /* 0x000fc2000801080a */
[----:B------:R-:W-:-:S04]  /*4520*/  FFMA.FTZ R10, R85, UR46, -R10 ;  /* 0x0000002e550a7c23 */ /* 0x000fc8000801080a */
[----:B------:R-:W0:Y:S01]  /*4530*/  MUFU.EX2 R15, R15 ;  /* 0x0000000f000f7308 */ /* 0x000e220000000800 */
[----:B---3--:R-:W-:-:S07]  /*4540*/  FADD.FTZ R8, R14, R9 ;  /* 0x000000090e087221 */ /* 0x008fce0000010000 */
[----:B------:R-:W2:Y:S01]  /*4550*/  MUFU.EX2 R31, R31 ;  /* 0x0000001f001f7308 */ /* 0x000ea20000000800 */
[----:B-1----:R-:W-:-:S01]  /*4560*/  FADD.FTZ R64, R30, R63 ;  /* 0x0000003f1e407221 */ /* 0x002fc20000010000 */
[----:B------:R-:W-:-:S06]  /*4570*/  FFMA.FTZ R63, R66, UR46, -R60 ;  /* 0x0000002e423f7c23 */ /* 0x000fcc000801083c */
[----:B------:R-:W1:Y:S01]  /*4580*/  MUFU.EX2 R16, R16 ;  /* 0x0000001000107308 */ /* 0x000e620000000800 */
[----:B0-----:R-:W-:-:S07]  /*4590*/  FADD.FTZ R9, R15, R8 ;  /* 0x000000080f097221 */ /* 0x001fce0000010000 */
[----:B------:R-:W0:Y:S01]  /*45a0*/  MUFU.EX2 R34, R34 ;  /* 0x0000002200227308 */ /* 0x000e220000000800 */
[----:B--2---:R-:W-:-:S01]  /*45b0*/  FADD.FTZ R65, R31, R64 ;  /* 0x000000401f417221 */ /* 0x004fc20000010000 */
[----:B------:R-:W-:-:S06]  /*45c0*/  FFMA.FTZ R64, R67, UR46, -R60 ;  /* 0x0000002e43407c23 */ /* 0x000fcc000801083c */
        /* <DEDUP_REMOVED lines=16> */
[----:B0-----:R-:W-:-:S01]  /*46d0*/  FADD.FTZ R67, R39, R66 ;  /* 0x0000004227437221 */ /* 0x001fc20000010000 */
[----:B------:R-:W-:Y:S01]  /*46e0*/  FFMA.FTZ R66, R71, UR46, -R60 ;  /* 0x0000002e47427c23 */ /* 0x000fe2000801083c */
[----:B------:R-:W-:Y:S02]  /*46f0*/  WARPGROUP.DEPBAR.LE gsb0, 0x0 ;  /* 0x00008000000079c5 */ /* 0x000fe40000010000 */
[----:B------:R-:W-:-:S03]  /*4700*/  WARPGROUP.ARRIVE ;  /* 0x00000000000079c5 */ /* 0x000fc60000000000 */
[----:B------:R-:W0:Y:S01]  /*4710*/  MUFU.EX2 R21, R21 ;  /* 0x0000001500157308 */ /* 0x000e220000000800 */
[----:B--2---:R-:W-:-:S02]  /*4720*/  FADD.FTZ R8, R20, R9 ;  /* 0x0000000914087221 */ /* 0x004fc40000010000 */
[----:B------:R-:W-:Y:S01]  /*4730*/  QGMMA.64x96x32.F32.E4M3.E4M3 R88, R144, gdesc[UR8], R88, gsb0 ;  /* 0x0160000890587df3 */ /* 0x000fe20008000858 */
[----:B------:R-:W-:Y:S01]  /*4740*/  UMOV UR10, UR6 ;  /* 0x00000006000a7c82 */ /* 0x000fe20008000000 */
[----:B------:R-:W-:-:S03]  /*4750*/  UMOV UR11, 0x40000040 ;  /* 0x40000040000b7882 */ /* 0x000fc60000000000 */
        /* <DEDUP_REMOVED lines=14> */
[----:B-1----:R-:W-:-:S01]  /*4840*/  FADD.FTZ R69, R47, R68 ;  /* 0x000000442f457221 */ /* 0x002fc20000010000 */
[----:B------:R-:W-:Y:S01]  /*4850*/  FFMA.FTZ R68, R75, UR46, -R60 ;  /* 0x0000002e4b447c23 */ /* 0x000fe2000801083c */
[----:B------:R-:W-:-:S05]  /*4860*/  IMAD.U32 R75, RZ, RZ, UR21 ;  /* 0x00000015ff4b7e24 */ /* 0x000fca000f8e00ff */
        /* <DEDUP_REMOVED lines=14> */
[----:B0-----:R-:W-:-:S01]  /*4950*/  FADD.FTZ R9, R29, R8 ;  /* 0x000000081d097221 */ /* 0x001fc20000010000 */
[----:B------:R-:W-:Y:S02]  /*4960*/  WARPGROUP.DEPBAR.LE gsb0, 0x0 ;  /* 0x00008000000079c5 */ /* 0x000fe40000010000 */
[----:B------:R-:W-:-:S04]  /*4970*/  WARPGROUP.ARRIVE ;  /* 0x00000000000079c5 */ /* 0x000fc80000000000 */
[----:B------:R-:W0:Y:S01]  /*4980*/  MUFU.EX2 R58, R58 ;  /* 0x0000003a003a7308 */ /* 0x000e220000000800 */
[----:B--2---:R-:W-:-:S01]  /*4990*/  FADD.FTZ R71, R55, R70 ;  /* 0x0000004637477221 */ /* 0x004fc20000010000 */
[----:B------:R-:W-:Y:S01]  /*49a0*/  FFMA.FTZ R70, R79, UR46, -R60 ;  /* 0x0000002e4f467c23 */ /* 0x000fe2000801083c */
[----:B------:R-:W-:Y:S05]  /*49b0*/  QGMMA.64x96x32.F32.E4M3.E4M3 R88, R148, gdesc[UR8], R88, gsb0 ;  /* 0x0160000894587df3 */ /* 0x000fea0008000858 */
        /* <DEDUP_REMOVED lines=17> */
[--C-:B------:R-:W-:Y:S01]  /*4ad0*/  FFMA.FTZ R72, R83, UR46, -R60.reuse ;  /* 0x0000002e53487c23 */ /* 0x100fe2000801083c */
[----:B------:R-:W-:-:S05]  /*4ae0*/  FFMA.FTZ R60, R87, UR46, -R60 ;  /* 0x0000002e573c7c23 */ /* 0x000fca000801083c */
        /* <DEDUP_REMOVED lines=14> */
[----:B--2---:R-:W-:-:S01]  /*4bd0*/  FADD.FTZ R9, R45, R8 ;  /* 0x000000082d097221 */ /* 0x004fc20000010000 */
[----:B------:R-:W-:-:S05]  /*4be0*/  @!P1 VIADD R8, R75, 0x17040 ;  /* 0x000170404b089836 */ /* 0x000fca0000000000 */
[----:B------:R-:W-:Y:S01]  /*4bf0*/  @!P1 PRMT R8, RZ, 0x654, R8 ;  /* 0x00000654ff089816 */ /* 0x000fe20000000008 */
[----:B------:R-:W2:Y:S01]  /*4c00*/  MUFU.EX2 R68, R68 ;  /* 0x0000004400447308 */ /* 0x000ea20000000800 */
[----:B-1----:R-:W-:-:S02]  /*4c10*/  FADD.FTZ R73, R67, R74 ;  /* 0x0000004a43497221 */ /* 0x002fc40000010000 */
[----:B------:R1:W-:Y:S05]  /*4c20*/  @!P1 SYNCS.ARRIVE.TRANS64.RED.A1T0 RZ, [R8+URZ], RZ ;  /* 0x000000ff08ff99a7 */ /* 0x0003ea000810043f */
        /* <DEDUP_REMOVED lines=28> */
.L_x_8822:
[----:B------:R-:W-:Y:S01]  /*4df0*/  UISETP.GT.AND UP0, UPT, UR40, UR37, UPT ;  /* 0x000000252800728c */ /* 0x000fe2000bf04270 */
[----:B------:R-:W-:Y:S01]  /*4e00*/  F2FP.SATFINITE.E4M3.F32.PACK_AB_MERGE_C R13, R14, R13, RZ ;  /* 0x0000000d0e0d723e */ /* 0x000fe200048070ff */
[----:B------:R-:W-:Y:S01]  /*4e10*/  UIADD3 UR5, UR14, 0x17060, URZ ;  /* 0x000170600e057890 */ /* 0x000fe2000fffe03f */
[----:B------:R-:W-:Y:S01]  /*4e20*/  F2FP.SATFINITE.E4M3.F32.PACK_AB_MERGE_C R27, R30, R27, RZ ;  /* 0x0000001b1e1b723e */ /* 0x000fe200048070ff */
[----:B------:R-:W-:Y:S01]  /*4e30*/  UIADD3 UR40, UR40, -0x1, URZ ;  /* 0xffffffff28287890 */ /* 0x000fe2000fffe03f */
[----:B------:R-:W-:Y:S01]  /*4e40*/  F2FP.SATFINITE.E4M3.F32.PACK_AB_MERGE_C R17, R18, R17, RZ ;  /* 0x000000111211723e */ /* 0x000fe200048070ff */
[----:B------:R-:W-:Y:S01]  /*4e50*/  UPRMT UR5, UR7, 0x654, UR5 ;  /* 0x0000065407057896 */ /* 0x000fe20008000005 */
[----:B------:R-:W-:Y:S01]  /*4e60*/  PLOP3.LUT P2, PT, PT, PT, UP0, 0x80, 0x0 ;  /* 0x000000000000781c */ /* 0x000fe20003f4f008 */
        /* <DEDUP_REMOVED lines=27> */
[----:B------:R-:W-:Y:S01]  /*5020*/  R2UR UR6, R0 ;  /* 0x00000000000672ca */ /* 0x000fe200000e0000 */
        /* <DEDUP_REMOVED lines=55> */
.L_x_8813:
[----:B------:R-:W-:Y:S06]  /*53a0*/  BAR.ARV 0x8, 0x200 ;  /* 0x0208000000007b1d */ /* 0x000fec0000002000 */
[----:B------:R-:W-:Y:S05]  /*53b0*/  @!P0 BRA `(.L_x_8824) ;  /* 0x0000000000048947 */ /* 0x000fea0003800000 */
[----:B------:R-:W-:Y:S01]  /*53c0*/  BPT.TRAP 0x1 ;  /* 0x000000040000795c */ /* 0x000fe20000300000 */
.L_x_8824:
[----:B------:R-:W-:Y:S01]  /*53d0*/  R2UR UR16, R0 ;  /* 0x00000000001072ca */ /* 0x000fe200000e0000 */
[----:B------:R-:W-:-:S05]  /*53e0*/  IMAD.U32 R2, RZ, RZ, UR4 ;  /* 0x00000004ff027e24 */ /* 0x000fca000f8e00ff */
[----:B------:R-:W-:-:S07]  /*53f0*/  SHF.L.U32 R2, R2, 0x1f, RZ ;  /* 0x0000001f02027819 */ /* 0x000fce00000006ff */
[----:B------:R-:W-:-:S09]  /*5400*/  ULEA UR16, UR16, UR38, 0x3 ;  /* 0x0000002610107291 */ /* 0x000fd2000f8e183f */
[----:B------:R0:W1:Y:S01]  /*5410*/  SYNCS.PHASECHK.TRANS64.TRYWAIT P1, [UR16+0x17050], R2 ;  /* 0x01705002ff0075a7 */ /* 0x0000620008020150 */
[----:B------:R-:W-:Y:S05]  /*5420*/  @!P0 BRA `(.L_x_8825) ;  /* 0x0000000000048947 */ /* 0x000fea0003800000 */
[----:B------:R-:W-:Y:S01]  /*5430*/  BPT.TRAP 0x1 ;  /* 0x000000040000795c */ /* 0x000fe20000300000 */
.L_x_8825:
[----:B-1----:R-:W-:Y:S05]  /*5440*/  @P1 BRA `(.L_x_8826) ;  /* 0x0000000000081947 */ /* 0x002fea0003800000 */
[----:B------:R-:W1:Y:S02]  /*5450*/  SYNCS.PHASECHK.TRANS64.TRYWAIT P1, [UR16+0x17050], R2 ;  /* 0x01705002ff0075a7 */ /* 0x000e640008020150 */
[----:B-1----:R-:W-:Y:S05]  /*5460*/  @!P1 BRA `(.L_x_8827) ;  /* 0x0000005c00f89947 */ /* 0x002fea0003800000 */
.L_x_8826:
[----:B------:R-:W-:Y:S01]  /*5470*/  ULDC.64 UR10, c[0x0][0x9a0] ;  /* 0x00026800000a7ab9 */ /* 0x000fe20000000a00 */
[----:B------:R-:W-:Y:S01]  /*5480*/  UIADD3 UR38, UR38, 0x400, URZ ;  /* 0x0000040026267890 */ /* 0x000fe2000fffe03f */
[----:B------:R-:W-:Y:S01]  /*5490*/  R2UR UR15, R0 ;  /* 0x00000000000f72ca */ /* 0x000fe200000e0000 */
[----:B------:R-:W-:Y:S01]  /*54a0*/  UISETP.NE.U32.AND UP0, UPT, UR10, URZ, UPT ;  /* 0x0000003f0a00728c */ /* 0x000fe2000bf05070 */
[----:B------:R-:W-:Y:S01]  /*54b0*/  WARPGROUP.ARRIVE ;  /* 0x00000000000079c5 */ /* 0x000fe20000000000 */
[----:B------:R-:W-:Y:S01]  /*54c0*/  USHF.R.U32.HI UR38, URZ, 0x4, UR38 ;  /* 0x000000043f267899 */ /* 0x000fe20008011626 */
[----:B------:R-:W-:Y:S01]  /*54d0*/  IMAD.MOV.U32 R6, RZ, RZ, 0x3f800000 ;  /* 0x3f800000ff067424 */ /* 0x000fe200078e00ff */
[----:B------:R-:W-:Y:S02]  /*54e0*/  UISETP.NE.AND.EX UP0, UPT, UR11, URZ, UPT, UP0 ;  /* 0x0000003f0b00728c */ /* 0x000fe4000bf05300 */
[----:B------:R-:W-:-:S04]  /*54f0*/  ULOP3.LUT UR38, UR38, 0x3fff, URZ, 0xc0, !UPT ;  /* 0x00003fff26267892 */ /* 0x000fc8000f8ec03f */
[----:B------:R-:W-:Y:S01]  /*5500*/  ULOP3.LUT UR38, UR38, 0x10000, URZ, 0xfc, !UPT ;  /* 0x0001000026267892 */ /* 0x000fe2000f8efc3f */
[----:B------:R-:W-:-:S04]  /*5510*/  PLOP3.LUT P1, PT, PT, PT, UP0, 0x80, 0x0 ;  /* 0x000000000000781c */ /* 0x000fc80003f2f008 */
[----:B------:R-:W-:Y:S01]  /*5520*/  @UP0 ULDC.64 UR8, c[0x0][0x9c8] ;  /* 0x0002720000080ab9 */ /* 0x000fe20000000a00 */
[----:B------:R-:W-:Y:S02]  /*5530*/  @UP0 USHF.R.S32.HI UR14, URZ, 0x1f, UR36 ;  /* 0x0000001f3f0e0899 */ /* 0x000fe40008011424 */
[----:B------:R-:W-:Y:S02]  /*5540*/  @UP0 UIMAD UR6, UR43, UR8, URZ ;  /* 0x000000082b0602a4 */ /* 0x000fe4000f8e023f */
[----:B------:R-:W-:Y:S02]  /*5550*/  @UP0 UIMAD.WIDE.U32 UR4, UR42, UR8, URZ ;  /* 0x000000082a0402a5 */ /* 0x000fe4000f8e003f */
[----:B------:R-:W-:Y:S02]  /*5560*/  @UP0 UIMAD UR8, UR42, UR9, UR6 ;  /* 0x000000092a0802a4 */ /* 0x000fe4000f8e0206 */
[----:B------:R-:W-:Y:S01]  /*5570*/  UIMAD UR6, UR15, 0x300, UR38 ;  /* 0x000003000f0678a4 */ /* 0x000fe2000f8e0226 */
[----:B------:R-:W-:-:S02]  /*5580*/  @UP0 ULDC.64 UR12, c[0x0][0x9d0] ;  /* 0x00027400000c0ab9 */ /* 0x000fc40000000a00 */
[----:B------:R-:W-:Y:S01]  /*5590*/  UMOV UR15, 0x40000040 ;  /* 0x40000040000f7882 */ /* 0x000fe20000000000 */
[----:B------:R-:W-:Y:S02]  /*55a0*/  @UP0 UIMAD UR9, UR14, UR12, URZ ;  /* 0x0000000c0e0902a4 */ /* 0x000fe4000f8e023f */
[----:B------:R-:W-:Y:S01]  /*55b0*/  @UP0 UIADD3 UR5, UR5, UR8, URZ ;  /* 0x0000000805050290 */ /* 0x000fe2000fffe03f */
[----:B------:R-:W-:Y:S01]  /*55c0*/  UMOV UR14, UR6 ;  /* 0x00000006000e7c82 */ /* 0x000fe20008000000 */
[----:B------:R-:W-:Y:S02]  /*55d0*/  @UP0 UIMAD UR9, UR36, UR13, UR9 ;  /* 0x0000000d240902a4 */ /* 0x000fe4000f8e0209 */
[----:B------:R-:W-:Y:S01]  /*55e0*/  QGMMA.64x96x32.F32.E4M3.E4M3 R88, R136, gdesc[UR12], R88, gsb0 ;  /* 0x0160000c88587df3 */ /* 0x000fe20008000858 */
[----:B------:R-:W-:-:S04]  /*55f0*/  @UP0 UIMAD.WIDE.U32 UR4, UR36, UR12, UR4 ;  /* 0x0000000c240402a5 */ /* 0x000fc8000f8e0004 */
        /* <DEDUP_REMOVED lines=9> */
[----:B------:R-:W-:Y:S02]  /*5690*/  WARPGROUP.DEPBAR.LE gsb0, 0x0 ;  /* 0x00008000000079c5 */ /* 0x000fe40000010000 */
[----:B------:R-:W-:-:S06]  /*56a0*/  WARPGROUP.ARRIVE ;  /* 0x00000000000079c5 */ /* 0x000fcc0000000000 */
[----:B------:R-:W-:Y:S01]  /*56b0*/  QGMMA.64x96x32.F32.E4M3.E4M3 R88, R140, gdesc[UR8], R88, gsb0 ;  /* 0x016000088c587df3 */ /* 0x000fe20008000858 */
[----:B------:R-:W-:Y:S01]  /*56c0*/  UIADD3 UR4, UR6, 0x4, URZ ;  /* 0x0000000406047890 */ /* 0x000fe2000fffe03f */
[----:B------:R-:W-:-:S06]  /*56d0*/  UMOV UR11, 0x40000040 ;  /* 0x40000040000b7882 */ /* 0x000fcc0000000000 */
[----:B------:R-:W-:Y:S01]  /*56e0*/  UMOV UR10, UR4 ;  /* 0x00000004000a7c82 */ /* 0x000fe20008000000 */
[----:B------:R-:W1:Y:S01]  /*56f0*/  SHFL.BFLY PT, R7, R8, 0x2, 0x1f ;  /* 0x0c401f0008077f89 */ /* 0x000e6200000e0000 */
[----:B------:R-:W-:-:S03]  /*5700*/  UIADD3 UR6, UR6, 0x6, URZ ;  /* 0x0000000606067890 */ /* 0x000fc6000fffe03f */
[----:B------:R-:W3:Y:S01]  /*5710*/  SHFL.BFLY PT, R10, R9, 0x2, 0x1f ;  /* 0x0c401f00090a7f89 */ /* 0x000ee200000e0000 */
[----:B------:R-:W-:Y:S02]  /*5720*/  WARPGROUP.DEPBAR.LE gsb0, 0x0 ;  /* 0x00008000000079c5 */ /* 0x000fe40000010000 */
[----:B------:R-:W-:-:S06]  /*5730*/  WARPGROUP.ARRIVE ;  /* 0x00000000000079c5 */ /* 0x000fcc0000000000 */
[----:B------:R-:W-:Y:S01]  /*5740*/  QGMMA.64x96x32.F32.E4M3.E4M3 R88, R144, gdesc[UR8], R88, gsb0 ;  /* 0x0160000890587df3 */ /* 0x000fe20008000858 */
[----:B------:R-:W-:Y:S01]  /*5750*/  UMOV UR10, UR6 ;  /* 0x00000006000a7c82 */ /* 0x000fe20008000000 */
[----:B------:R-:W-:Y:S01]  /*5760*/  UMOV UR11, 0x40000040 ;  /* 0x40000040000b7882 */ /* 0x000fe20000000000 */
[----:B-1----:R-:W-:Y:S01]  /*5770*/  FADD.FTZ R7, R7, R8 ;  /* 0x0000000807077221 */ /* 0x002fe20000010000 */
[----:B---3--:R-:W-:-:S04]  /*5780*/  FADD.FTZ R10, R10, R9 ;  /* 0x000000090a0a7221 */ /* 0x008fc80000010000 */
[----:B------:R-:W1:Y:S04]  /*5790*/  SHFL.BFLY PT, R0, R7, 0x1, 0x1f ;  /* 0x0c201f0007007f89 */ /* 0x000e6800000e0000 */
[----:B0-----:R-:W0:Y:S01]  /*57a0*/  SHFL.BFLY PT, R3, R10, 0x1, 0x1f ;  /* 0x0c201f000a037f89 */ /* 0x001e2200000e0000 */
[----:B-1----:R-:W-:Y:S01]  /*57b0*/  FADD.FTZ R11, R7, R0 ;  /* 0x00000000070b7221 */ /* 0x002fe20000010000 */
[----:B0-----:R-:W-:-:S04]  /*57c0*/  FADD.FTZ R12, R10, R3 ;  /* 0x000000030a0c7221 */ /* 0x001fc80000010000 */
[C---:B------:R-:W-:Y:S01]  /*57d0*/  FSETP.NE.FTZ.AND P1, PT, R11.reuse, RZ, PT ;  /* 0x000000ff0b00720b */ /* 0x040fe20003f35000 */
[----:B------:R-:W-:Y:S01]  /*57e0*/  FMUL.FTZ R13, R11, 0.00390625 ;  /* 0x3b8000000b0d7820 */ /* 0x000fe20000410000 */
[----:B------:R-:W-:Y:S01]  /*57f0*/  FMUL.FTZ R14, R12, 0.00390625 ;  /* 0x3b8000000c0e7820 */ /* 0x000fe20000410000 */
[----:B------:R-:W-:-:S03]  /*5800*/  IMAD.MOV.U32 R3, RZ, RZ, RZ ;  /* 0x000000ffff037224 */ /* 0x000fc600078e00ff */
[----:B------:R-:W-:Y:S02]  /*5810*/  FSETP.NE.FTZ.AND P2, PT, R13, RZ, PT ;  /* 0x000000ff0d00720b */ /* 0x000fe40003f55000 */
[----:B------:R-:W-:Y:S01]  /*5820*/  FSETP.NE.FTZ.AND P3, PT, R14, RZ, PT ;  /* 0x000000ff0e00720b */ /* 0x000fe20003f75000 */
[----:B------:R-:W-:Y:S02]  /*5830*/  WARPGROUP.DEPBAR.LE gsb0, 0x0 ;  /* 0x00008000000079c5 */ /* 0x000fe40000010000 */
[----:B------:R-:W-:-:S06]  /*5840*/  WARPGROUP.ARRIVE ;  /* 0x00000000000079c5 */ /* 0x000fcc0000000000 */
[----:B------:R-:W-:Y:S01]  /*5850*/  QGMMA.64x96x32.F32.E4M3.E4M3 R88, R148, gdesc[UR8], R88, gsb0 ;  /* 0x0160000894587df3 */ /* 0x000fe20008000858 */
        /* <DEDUP_REMOVED lines=21> */
.L_x_8828:
        /* <DEDUP_REMOVED lines=52> */
.L_x_8806:
[----:B------:R-:W-:Y:S05]  /*5cf0*/  @P0 BRA `(.L_x_8829) ;  /* 0x0000001800ec0947 */ /* 0x000fea0003800000 */
[----:B------:R-:W0:Y:S01]  /*5d00*/  S2R R25, SR_TID.X ;  /* 0x0000000000197919 */ /* 0x000e220000002100 */
[----:B------:R-:W-:Y:S01]  /*5d10*/  ULDC.64 UR4, c[0x4][0x70] ;  /* 0x01001c0000047ab9 */ /* 0x000fe20000000a00 */
[----:B------:R-:W1:Y:S01]  /*5d20*/  LDC R46, c[0x0][0xbe8] ;  /* 0x0002fa00ff2e7b82 */ /* 0x000e620000000800 */
[----:B------:R-:W-:Y:S01]  /*5d30*/  ULDC.64 UR8, c[0x0][0xbd0] ;  /* 0x0002f40000087ab9 */ /* 0x000fe20000000a00 */
[----:B------:R-:W2:Y:S01]  /*5d40*/  S2R R45, SR_CTAID.X ;  /* 0x00000000002d7919 */ /* 0x000ea20000002500 */
[----:B------:R-:W-:Y:S01]  /*5d50*/  USHF.R.S32.HI UR7, URZ, 0x1f, UR36 ;  /* 0x0000001f3f077899 */ /* 0x000fe20008011424 */
[----:B------:R-:W-:-:S04]  /*5d60*/  ULDC.64 UR10, c[0x0][0xb38] ;  /* 0x0002ce00000a7ab9 */ /* 0x000fc80000000a00 */
[----:B------:R-:W3:Y:S01]  /*5d70*/  LDC R74, c[0x0][0xc50] ;  /* 0x00031400ff4a7b82 */ /* 0x000ee20000000800 */
[----:B0-----:R-:W-:-:S05]  /*5d80*/  IMAD.SHL.U32 R6, R25, 0x4, RZ ;  /* 0x0000000419067824 */ /* 0x001fca00078e00ff */
[----:B------:R-:W-:Y:S02]  /*5d90*/  LOP3.LUT R6, R6, 0xc, RZ, 0xc0, !PT ;  /* 0x0000000c06067812 */ /* 0x000fe400078ec0ff */
[----:B------:R-:W-:Y:S02]  /*5da0*/  BAR.SYNC.DEFER_BLOCKING 0x1, 0x180 ;  /* 0x0046000000007b1d */ /* 0x000fe40000010000 */
[----:B------:R-:W-:-:S05]  /*5db0*/  IADD3 R6, P0, R6, UR4, RZ ;  /* 0x0000000406067c10 */ /* 0x000fca000ff1e0ff */
[----:B------:R-:W-:-:S05]  /*5dc0*/  IMAD.X R7, RZ, RZ, UR5, P0 ;  /* 0x00000005ff077e24 */ /* 0x000fca00080e06ff */
[----:B------:R0:W4:Y:S01]  /*5dd0*/  LDG.E.CONSTANT R12, desc[UR44][R6.64] ;  /* 0x0000002c060c7981 */ /* 0x000122000c1e9900 */
[C---:B------:R-:W-:Y:S01]  /*5de0*/  LOP3.LUT P0, R16, R25.reuse, 0x3, RZ, 0xc0, !PT ;  /* 0x0000000319107812 */ /* 0x040fe2000780c0ff */
[----:B------:R-:W-:Y:S01]  /*5df0*/  VIADD R25, R25, 0xffffff80 ;  /* 0xffffff8019197836 */ /* 0x000fe20000000000 */
[----:B-1----:R-:W-:Y:S01]  /*5e00*/  ISETP.NE.AND P2, PT, R46, 0x1, PT ;  /* 0x000000012e00780c */ /* 0x002fe20003f45270 */
[----:B------:R-:W-:Y:S01]  /*5e10*/  UIMAD.WIDE.U32 UR4, UR36, UR8, URZ ;  /* 0x00000008240472a5 */ /* 0x000fe2000f8e003f */
[----:B------:R-:W-:Y:S01]  /*5e20*/  ISETP.EQ.OR P0, PT, R16, 0x3, !P0 ;  /* 0x000000031000780c */ /* 0x000fe20004702670 */
[----:B------:R-:W-:Y:S01]  /*5e30*/  UIMAD UR6, UR7, UR8, URZ ;  /* 0x00000008070672a4 */ /* 0x000fe2000f8e023f */
[----:B------:R-:W-:Y:S01]  /*5e40*/  BSSY B0, `(.L_x_8830) ;  /* 0x0000144000007945 */ /* 0x000fe20003800000 */
[----:B------:R-:W-:Y:S01]  /*5e50*/  UIMAD UR8, UR7, UR10, URZ ;  /* 0x0000000a070872a4 */ /* 0x000fe2000f8e023f */
[----:B------:R-:W-:Y:S01]  /*5e60*/  SEL R83, R13, R4, P0 ;  /* 0x000000040d537207 */ /* 0x000fe20000000000 */
[----:B------:R-:W-:Y:S01]  /*5e70*/  UIMAD UR9, UR36, UR9, UR6 ;  /* 0x00000009240972a4 */ /* 0x000fe2000f8e0206 */
[----:B------:R-:W-:Y:S01]  /*5e80*/  SEL R13, R4, R13, P0 ;  /* 0x0000000d040d7207 */ /* 0x000fe20000000000 */
[----:B------:R-:W-:Y:S01]  /*5e90*/  IMAD.U32 R27, RZ, RZ, UR5 ;  /* 0x00000005ff1b7e24 */ /* 0x000fe2000f8e00ff */
[----:B------:R-:W-:Y:S01]  /*5ea0*/  SHF.R.S32.HI R4, RZ, 0x1f, R25 ;  /* 0x0000001fff047819 */ /* 0x000fe20000011419 */
[----:B------:R-:W-:Y:S01]  /*5eb0*/  UIADD3 UR9, UR5, UR9, URZ ;  /* 0x0000000905097290 */ /* 0x000fe2000fffe03f */
[----:B------:R-:W-:Y:S01]  /*5ec0*/  SEL R81, R3, R8, P0 ;  /* 0x0000000803517207 */ /* 0x000fe20000000000 */
[----:B------:R-:W1:Y:S01]  /*5ed0*/  @P2 LDC R72, c[0x0][0xbec] ;  /* 0x0002fb00ff482b82 */ /* 0x000e620000000800 */
[----:B0-----:R-:W-:Y:S01]  /*5ee0*/  LEA.HI R6, R4, R25, RZ, 0x7 ;  /* 0x0000001904067211 */ /* 0x001fe200078f38ff */
[----:B------:R-:W-:Y:S01]  /*5ef0*/  UIMAD.WIDE.U32 UR6, UR36, UR10, URZ ;  /* 0x0000000a240672a5 */ /* 0x000fe2000f8e003f */
[----:B------:R-:W-:Y:S01]  /*5f00*/  SEL R3, R8, R3, P0 ;  /* 0x0000000308037207 */ /* 0x000fe20000000000 */
[----:B------:R-:W-:Y:S01]  /*5f10*/  IMAD.U32 R27, RZ, RZ, UR9 ;  /* 0x00000009ff1b7e24 */ /* 0x000fe2000f8e00ff */
[----:B------:R-:W-:Y:S01]  /*5f20*/  LOP3.LUT R8, R6, 0xffffff80, RZ, 0xc0, !PT ;  /* 0xffffff8006087812 */ /* 0x000fe200078ec0ff */
[----:B------:R-:W-:Y:S01]  /*5f30*/  UIMAD UR8, UR36, UR11, UR8 ;  /* 0x0000000b240872a4 */ /* 0x000fe2000f8e0208 */
[----:B------:R-:W-:Y:S01]  /*5f40*/  SEL R53, R132, R23, P0 ;  /* 0x0000001784357207 */ /* 0x000fe20000000000 */
[----:B------:R-:W0:Y:S01]  /*5f50*/  @P2 LDC R76, c[0x0][0xbec] ;  /* 0x0002fb00ff4c2b82 */ /* 0x000e220000000800 */
[----:B------:R-:W-:Y:S01]  /*5f60*/  SEL R71, R23, R132, P0 ;  /* 0x0000008417477207 */ /* 0x000fe20000000000 */
[----:B------:R-:W-:Y:S01]  /*5f70*/  IMAD.IADD R40, R25, 0x1, -R8 ;  /* 0x0000000119287824 */ /* 0x000fe200078e0a08 */
[----:B------:R-:W-:Y:S01]  /*5f80*/  SEL R55, R15, R10, P0 ;  /* 0x0000000a0f377207 */ /* 0x000fe20000000000 */
[----:B------:R-:W-:Y:S01]  /*5f90*/  UIADD3 UR8, UR7, UR8, URZ ;  /* 0x0000000807087290 */ /* 0x000fe2000fffe03f */
[----:B------:R-:W-:Y:S01]  /*5fa0*/  SEL R15, R10, R15, P0 ;  /* 0x0000000f0a0f7207 */ /* 0x000fe20000000000 */
[----:B------:R-:W-:Y:S01]  /*5fb0*/  IMAD.U32 R35, RZ, RZ, UR7 ;  /* 0x00000007ff237e24 */ /* 0x000fe2000f8e00ff */
[----:B------:R-:W-:Y:S01]  /*5fc0*/  SHF.R.S32.HI R23, RZ, 0x1f, R40 ;  /* 0x0000001fff177819 */ /* 0x000fe20000011428 */
[----:B------:R-:W-:Y:S01]  /*5fd0*/  IMAD.U32 R34, RZ, RZ, UR6 ;  /* 0x00000006ff227e24 */ /* 0x000fe2000f8e00ff */
[----:B------:R-:W-:Y:S01]  /*5fe0*/  SEL R43, R58, R19, P0 ;  /* 0x000000133a2b7207 */ /* 0x000fe20000000000 */
[----:B------:R-:W-:Y:S01]  /*5ff0*/  IMAD.U32 R35, RZ, RZ, UR8 ;  /* 0x00000008ff237e24 */ /* 0x000fe2000f8e00ff */
[----:B------:R-:W-:Y:S01]  /*6000*/  LEA.HI R10, R23, R40, RZ, 0x2 ;  /* 0x00000028170a7211 */ /* 0x000fe200078f10ff */
[----:B------:R-:W-:Y:S01]  /*6010*/  ULDC.64 UR6, c[0x0][0xb48] ;  /* 0x0002d20000067ab9 */ /* 0x000fe20000000a00 */
[----:B------:R-:W-:Y:S01]  /*6020*/  SEL R58, R19, R58, P0 ;  /* 0x0000003a133a7207 */ /* 0x000fe20000000000 */
[----:B------:R-:W-:Y:S01]  /*6030*/  ULDC.64 UR8, c[0x0][0xb28] ;  /* 0x0002ca0000087ab9 */ /* 0x000fe20000000a00 */
[----:B------:R-:W-:-:S02]  /*6040*/  SHF.R.S32.HI R19, RZ, 0x7, R6 ;  /* 0x00000007ff137819 */ /* 0x000fc40000011406 */
[----:B------:R-:W-:Y:S02]  /*6050*/  LEA.HI R4, R4, R25, RZ, 0x2 ;  /* 0x0000001904047211 */ /* 0x000fe400078f10ff */
[--C-:B------:R-:W-:Y:S02]  /*6060*/  SHF.R.S32.HI R6, RZ, 0x2, R10.reuse ;  /* 0x00000002ff067819 */ /* 0x100fe4000001140a */
[----:B------:R-:W-:Y:S02]  /*6070*/  SHF.R.S32.HI R7, RZ, 0x1f, R10 ;  /* 0x0000001fff077819 */ /* 0x000fe4000001140a */
[----:B------:R-:W-:Y:S01]  /*6080*/  LOP3.LUT R8, R4, 0xfffffffc, RZ, 0xc0, !PT ;  /* 0xfffffffc04087812 */ /* 0x000fe200078ec0ff */
[----:B------:R-:W-:Y:S01]  /*6090*/  IMAD.HI R4, R19, 0x55555556, RZ ;  /* 0x5555555613047827 */ /* 0x000fe200078e02ff */
[----:B------:R-:W-:Y:S02]  /*60a0*/  LEA.HI R7, R7, R6, RZ, 0x3 ;  /* 0x0000000607077211 */ /* 0x000fe400078f18ff */
[----:B------:R-:W-:Y:S01]  /*60b0*/  SEL R57, R5, R14, P0 ;  /* 0x0000000e05397207 */ /* 0x000fe20000000000 */
[----:B------:R-:W-:Y:S01]  /*60c0*/  IMAD.IADD R8, R25, 0x1, -R8 ;  /* 0x0000000119087824 */ /* 0x000fe200078e0a08 */
[----:B------:R-:W-:-:S02]  /*60d0*/  SEL R5, R14, R5, P0 ;  /* 0x000000050e057207 */ /* 0x000fc40000000000 */
[----:B------:R-:W-:Y:S02]  /*60e0*/  SEL R65, R9, R20, P0 ;  /* 0x0000001409417207 */ /* 0x000fe40000000000 */
[----:B------:R-:W-:Y:S02]  /*60f0*/  SEL R14, R20, R9, P0 ;  /* 0x00000009140e7207 */ /* 0x000fe40000000000 */
[----:B------:R-:W-:Y:S02]  /*6100*/  LOP3.LUT R9, R7, 0xfffffff8, RZ, 0xc0, !PT ;  /* 0xfffffff807097812 */ /* 0x000fe400078ec0ff */
[----:B------:R-:W-:Y:S02]  /*6110*/  LEA.HI R7, R23, R40, RZ, 0x5 ;  /* 0x0000002817077211 */ /* 0x000fe400078f28ff */
[----:B------:R-:W-:Y:S01]  /*6120*/  SEL R61, R135, R134, P0 ;  /* 0x00000086873d7207 */ /* 0x000fe20000000000 */
[----:B------:R-:W-:Y:S01]  /*6130*/  IMAD.IADD R6, R6, 0x1, -R9 ;  /* 0x0000000106067824 */ /* 0x000fe200078e0a09 */
[----:B------:R-:W-:-:S02]  /*6140*/  LEA.HI R4, R4, R4, RZ, 0x1 ;  /* 0x0000000404047211 */ /* 0x000fc400078f08ff */
[----:B------:R-:W-:Y:S02]  /*6150*/  SHF.R.S32.HI R7, RZ, 0x5, R7 ;  /* 0x00000005ff077819 */ /* 0x000fe40000011407 */
[----:B------:R-:W-:Y:S01]  /*6160*/  LEA.HI R9, R8, R8, RZ, 0x1 ;  /* 0x0000000808097211 */ /* 0x000fe200078f08ff */
[----:B------:R-:W-:Y:S01]  /*6170*/  IMAD R4, R4, -0x3, R19 ;  /* 0xfffffffd04047824 */ /* 0x000fe200078e0213 */
[----:B------:R-:W-:Y:S01]  /*6180*/  SEL R33, R134, R135, P0 ;  /* 0x0000008786217207 */ /* 0x000fe20000000000 */
[----:B------:R-:W-:Y:S01]  /*6190*/  IMAD R7, R7, 0x10, R6 ;  /* 0x0000001007077824 */ /* 0x000fe200078e0206 */
[----:B------:R-:W-:Y:S02]  /*61a0*/  LOP3.LUT R9, R9, 0x1ffffffe, RZ, 0xc0, !PT ;  /* 0x1ffffffe09097812 */ /* 0x000fe400078ec0ff */
[----:B------:R-:W-:Y:S01]  /*61b0*/  SEL R49, R124, R21, P0 ;  /* 0x000000157c317207 */ /* 0x000fe20000000000 */
[----:B------:R-:W-:Y:S01]  /*61c0*/  IMAD R4, R4, 0x40, R7 ;  /* 0x0000004004047824 */ /* 0x000fe200078e0207 */
[----:B------:R-:W-:Y:S01]  /*61d0*/  SEL R75, R21, R124, P0 ;  /* 0x0000007c154b7207 */ /* 0x000fe20000000000 */
[----:B------:R-:W-:Y:S01]  /*61e0*/  IMAD.IADD R9, R8, 0x1, -R9 ;  /* 0x0000000108097824 */ /* 0x000fe200078e0a09 */
[----:B------:R-:W-:Y:S01]  /*61f0*/  SEL R31, R98, R99, P0 ;  /* 0x00000063621f7207 */ /* 0x000fe20000000000 */
[--C-:B--2---:R-:W-:Y:S01]  /*6200*/  IMAD R54, R45, 0xc0, R4.reuse ;  /* 0x000000c02d367824 */ /* 0x104fe200078e0204 */
[----:B------:R-:W-:Y:S01]  /*6210*/  SEL R21, R114, R115, P0 ;  /* 0x0000007372157207 */ /* 0x000fe20000000000 */
[----:B------:R-:W-:Y:S01]  /*6220*/  IMAD R9, R9, 0x8, R4 ;  /* 0x0000000809097824 */ /* 0x000fe200078e0204 */
[----:B------:R-:W-:-:S02]  /*6230*/  SEL R77, R47, R24, P0 ;  /* 0x000000182f4d7207 */ /* 0x000fc40000000000 */
[----:B------:R-:W-:Y:S01]  /*6240*/  SEL R47, R24, R47, P0 ;  /* 0x0000002f182f7207 */ /* 0x000fe20000000000 */
[----:B------:R-:W-:Y:S01]  /*6250*/  IMAD R45, R45, 0xc0, R9 ;  /* 0x000000c02d2d7824 */ /* 0x000fe200078e0209 */
[----:B------:R-:W-:Y:S02]  /*6260*/  SEL R59, R18, R11, P0 ;  /* 0x0000000b123b7207 */ /* 0x000fe40000000000 */
[----:B------:R-:W-:Y:S01]  /*6270*/  SEL R18, R11, R18, P0 ;  /* 0x000000120b127207 */ /* 0x000fe20000000000 */
[----:B0-----:R-:W-:Y:S01]  /*6280*/  @P2 IMAD.HI.U32 R76, R45, R76, RZ ;  /* 0x0000004c2d4c2227 */ /* 0x001fe200078e00ff */
[----:B------:R-:W-:Y:S02]  /*6290*/  SEL R73, R51, R26, P0 ;  /* 0x0000001a33497207 */ /* 0x000fe40000000000 */
[----:B------:R-:W-:Y:S01]  /*62a0*/  SEL R51, R26, R51, P0 ;  /* 0x000000331a337207 */ /* 0x000fe20000000000 */
[----:B------:R-:W-:Y:S01]  /*62b0*/  IMAD.U32 R26, RZ, RZ, UR4 ;  /* 0x00000004ff1a7e24 */ /* 0x000fe2000f8e00ff */
[----:B------:R-:W-:Y:S01]  /*62c0*/  SEL R69, R94, R95, P0 ;  /* 0x0000005f5e457207 */ /* 0x000fe20000000000 */
[----:B------:R-:W3:Y:S01]  /*62d0*/  S2UR UR4, SR_CTAID.Y ;  /* 0x00000000000479c3 */ /* 0x000ee20000002600 */
[----:B------:R-:W-:-:S02]  /*62e0*/  SEL R79, R17, R22, P0 ;  /* 0x00000016114f7207 */ /* 0x000fc40000000000 */
[----:B------:R-:W-:Y:S02]  /*62f0*/  SEL R67, R102, R103, P0 ;  /* 0x0000006766437207 */ /* 0x000fe40000000000 */
[----:B------:R-:W-:Y:S02]  /*6300*/  LOP3.LUT R7, R10, 0x7ffffffc, RZ, 0xc0, !PT ;  /* 0x7ffffffc0a077812 */ /* 0x000fe400078ec0ff */
        /* <DEDUP_REMOVED lines=19> */
[C---:B------:R-:W-:Y:S01]  /*6440*/  LOP3.LUT P1, RZ, R40.reuse, 0x3, RZ, 0xc0, !PT ;  /* 0x0000000328ff7812 */ /* 0x040fe2000782c0ff */
[----:B------:R-:W-:Y:S01]  /*6450*/  IMAD.IADD R40, R40, 0x1, -R7 ;  /* 0x0000000128287824 */ /* 0x000fe200078e0a07 */
[----:B----4-:R-:W-:Y:S01]  /*6460*/  LOP3.LUT R44, R12, 0x2, RZ, 0x3c, !PT ;  /* 0x000000020c2c7812 */ /* 0x010fe200078e3cff */
[----:B------:R-:W-:Y:S04]  /*6470*/  SHFL.IDX PT, R60, R33, R12, 0x1c1f ;  /* 0x001c1f0c213c7589 */ /* 0x000fe800000e0000 */
[----:B------:R-:W0:Y:S04]  /*6480*/  SHFL.IDX PT, R61, R61, R44, 0x1c1f ;  /* 0x001c1f2c3d3d7589 */ /* 0x000e2800000e0000 */
[----:B------:R2:W-:Y:S04]  /*6490*/  SHFL.IDX PT, R24, R31, R12, 0x1c1f ;  /* 0x001c1f0c1f187589 */ /* 0x0005e800000e0000 */
[----:B------:R-:W-:Y:S04]  /*64a0*/  SHFL.IDX PT, R9, R21, R12, 0x1c1f ;  /* 0x001c1f0c15097589 */ /* 0x000fe800000e0000 */
[----:B------:R-:W-:Y:S01]  /*64b0*/  SHFL.IDX PT, R20, R81, R12, 0x1c1f ;  /* 0x001c1f0c51147589 */ /* 0x000fe200000e0000 */
[----:B--2---:R-:W2:Y:S03]  /*64c0*/  LDC.64 R30, c[0x0][0xbd8] ;  /* 0x0002f600ff1e7b82 */ /* 0x004ea60000000a00 */
[----:B------:R0:W-:Y:S04]  /*64d0*/  SHFL.IDX PT, R21, R3, R44, 0x1c1f ;  /* 0x001c1f2c03157589 */ /* 0x0001e800000e0000 */
[----:B------:R-:W-:Y:S04]  /*64e0*/  SHFL.IDX PT, R19, R83, R12, 0x1c1f ;  /* 0x001c1f0c53137589 */ /* 0x000fe800000e0000 */
[----:B------:R-:W4:Y:S01]  /*64f0*/  SHFL.IDX PT, R62, R13, R44, 0x1c1f ;  /* 0x001c1f2c0d3e7589 */ /* 0x000f2200000e0000 */
[----:B0-----:R-:W-:-:S03]  /*6500*/  SEL R3, R61, R60, P0 ;  /* 0x0000003c3d037207 */ /* 0x001fc60000000000 */
[----:B------:R-:W-:Y:S04]  /*6510*/  SHFL.IDX PT, R57, R57, R12, 0x1c1f ;  /* 0x001c1f0c39397589 */ /* 0x000fe800000e0000 */
[----:B------:R0:W5:Y:S04]  /*6520*/  SHFL.IDX PT, R66, R5, R44, 0x1c1f ;  /* 0x001c1f2c05427589 */ /* 0x00016800000e0000 */
[----:B------:R-:W-:Y:S04]  /*6530*/  SHFL.IDX PT, R59, R59, R12, 0x1c1f ;  /* 0x001c1f0c3b3b7589 */ /* 0x000fe800000e0000 */
[----:B------:R5:W-:Y:S01]  /*6540*/  SHFL.IDX PT, R68, R18, R44, 0x1c1f ;  /* 0x001c1f2c12447589 */ /* 0x000be200000e0000 */
[----:B0-----:R-:W-:-:S03]  /*6550*/  SEL R5, R60, R61, P0 ;  /* 0x0000003d3c057207 */ /* 0x001fc60000000000 */
[----:B------:R-:W-:Y:S01]  /*6560*/  SHFL.IDX PT, R55, R55, R12, 0x1c1f ;  /* 0x001c1f0c37377589 */ /* 0x000fe200000e0000 */
[----:B------:R-:W0:Y:S03]  /*6570*/  LDC.64 R60, c[0x0][0xb40] ;  /* 0x0002d000ff3c7b82 */ /* 0x000e260000000a00 */
[----:B------:R-:W1:Y:S01]  /*6580*/  SHFL.IDX PT, R64, R15, R44, 0x1c1f ;  /* 0x001c1f2c0f407589 */ /* 0x000e6200000e0000 */
[----:B----4-:R-:W-:-:S03]  /*6590*/  SEL R13, R19, R62, P0 ;  /* 0x0000003e130d7207 */ /* 0x010fc60000000000 */
[----:B------:R4:W-:Y:S04]  /*65a0*/  SHFL.IDX PT, R28, R69, R12, 0x1c1f ;  /* 0x001c1f0c451c7589 */ /* 0x0009e800000e0000 */
[----:B------:R-:W-:Y:S01]  /*65b0*/  SHFL.IDX PT, R16, R67, R12, 0x1c1f ;  /* 0x001c1f0c43107589 */ /* 0x000fe200000e0000 */
[----:B-----5:R-:W-:-:S03]  /*65c0*/  SEL R18, R57, R66, P0 ;  /* 0x0000004239127207 */ /* 0x020fc60000000000 */
[----:B------:R-:W-:Y:S01]  /*65d0*/  SHFL.IDX PT, R8, R41, R12, 0x1c1f ;  /* 0x001c1f0c29087589 */ /* 0x000fe200000e0000 */
[----:B----4-:R-:W4:Y:S03]  /*65e0*/  @P2 LDC R69, c[0x0][0xbf0] ;  /* 0x0002fc00ff452b82 */ /* 0x010f260000000800 */
[----:B------:R-:W-:Y:S04]  /*65f0*/  SHFL.IDX PT, R7, R37, R12, 0x1c1f ;  /* 0x001c1f0c25077589 */ /* 0x000fe800000e0000 */
[----:B------:R-:W-:Y:S01]  /*6600*/  SHFL.IDX PT, R4, R39, R12, 0x1c1f ;  /* 0x001c1f0c27047589 */ /* 0x000fe200000e0000 */
[----:B0-----:R-:W-:-:S03]  /*6610*/  IMAD.WIDE.U32 R34, R60, UR42, R34 ;  /* 0x0000002a3c227c25 */ /* 0x001fc6000f8e0022 */
[----:B------:R-:W-:Y:S01]  /*6620*/  SHFL.IDX PT, R6, R25, R12, 0x1c1f ;  /* 0x001c1f0c19067589 */ /* 0x000fe200000e0000 */
[----:B-1----:R-:W-:-:S03]  /*6630*/  SEL R15, R64, R55, P0 ;  /* 0x00000037400f7207 */ /* 0x002fc60000000000 */
[----:B------:R-:W-:Y:S04]  /*6640*/  SHFL.IDX PT, R67, R17, R44, 0x1c1f ;  /* 0x001c1f2c11437589 */ /* 0x000fe800000e0000 */
[----:B------:R0:W-:Y:S04]  /*6650*/  SHFL.IDX PT, R70, R14, R44, 0x1c1f ;  /* 0x001c1f2c0e467589 */ /* 0x0001e800000e0000 */
[----:B------:R-:W-:Y:S04]  /*6660*/  SHFL.IDX PT, R58, R58, R44, 0x1c1f ;  /* 0x001c1f2c3a3a7589 */ /* 0x000fe800000e0000 */
[----:B------:R-:W-:Y:S01]  /*6670*/  SHFL.IDX PT, R50, R75, R44, 0x1c1f ;  /* 0x001c1f2c4b327589 */ /* 0x000fe200000e0000 */
[----:B0-----:R-:W-:Y:S01]  /*6680*/  SEL R14, R66, R57, P0 ;  /* 0x00000039420e7207 */ /* 0x001fe20000000000 */
[----:B------:R-:W-:-:S02]  /*6690*/  IMAD R57, RZ, RZ, -UR36 ;  /* 0x80000024ff397e24 */ /* 0x000fc4000f8e02ff */
[----:B------:R-:W-:Y:S04]  /*66a0*/  SHFL.IDX PT, R47, R47, R44, 0x1c1f ;  /* 0x001c1f2c2f2f7589 */ /* 0x000fe800000e0000 */
[----:B------:R0:W-:Y:S04]  /*66b0*/  SHFL.IDX PT, R56, R71, R44, 0x1c1f ;  /* 0x001c1f2c47387589 */ /* 0x0001e800000e0000 */
[----:B------:R-:W-:Y:S04]  /*66c0*/  SHFL.IDX PT, R51, R51, R44, 0x1c1f ;  /* 0x001c1f2c33337589 */ /* 0x000fe800000e0000 */
[----:B------:R-:W-:Y:S01]  /*66d0*/  SHFL.IDX PT, R41, R95, R44, 0x1c1f ;  /* 0x001c1f2c5f297589 */ /* 0x000fe200000e0000 */
[----:B0-----:R-:W0:Y:S03]  /*66e0*/  @P2 LDC R71, c[0x0][0xbf0] ;  /* 0x0002fc00ff472b82 */ /* 0x001e260000000800 */
        /* <DEDUP_REMOVED lines=10> */
[----:B------:R-:W1:Y:S04]  /*6790*/  SHFL.IDX PT, R65, R65, R12, 0x1c1f ;  /* 0x001c1f0c41417589 */ /* 0x000e6800000e0000 */
[----:B------:R-:W5:Y:S01]  /*67a0*/  SHFL.IDX PT, R42, R79, R12, 0x1c1f ;  /* 0x001c1f0c4f2a7589 */ /* 0x000f6200000e0000 */
[----:B--2---:R-:W-:-:S03]  /*67b0*/  IMAD R44, R30, UR43, RZ ;  /* 0x0000002b1e2c7c24 */ /* 0x004fc6000f8e02ff */
[----:B------:R-:W-:Y:S01]  /*67c0*/  SHFL.IDX PT, R43, R43, R12, 0x1c1f ;  /* 0x001c1f0c2b2b7589 */ /* 0x000fe200000e0000 */
[----:B------:R-:W-:-:S03]  /*67d0*/  IMAD R31, R31, UR42, R44 ;  /* 0x0000002a1f1f7c24 */ /* 0x000fc6000f8e022c */
[----:B------:R-:W2:Y:S01]  /*67e0*/  SHFL.IDX PT, R48, R77, R12, 0x1c1f ;  /* 0x001c1f0c4d307589 */ /* 0x000ea200000e0000 */
[----:B------:R-:W-:-:S03]  /*67f0*/  @P2 IMAD.HI.U32 R44, R45, R72, RZ ;  /* 0x000000482d2c2227 */ /* 0x000fc600078e00ff */
[----:B------:R-:W2:Y:S04]  /*6800*/  SHFL.IDX PT, R49, R49, R12, 0x1c1f ;  /* 0x001c1f0c31317589 */ /* 0x000ea800000e0000 */
[----:B------:R-:W2:Y:S04]  /*6810*/  SHFL.IDX PT, R52, R73, R12, 0x1c1f ;  /* 0x001c1f0c49347589 */ /* 0x000ea800000e0000 */
[----:B------:R-:W2:Y:S04]  /*6820*/  SHFL.IDX PT, R53, R53, R12, 0x1c1f ;  /* 0x001c1f0c35357589 */ /* 0x000ea800000e0000 */
[----:B------:R-:W-:Y:S04]  /*6830*/  SHFL.IDX PT, R29, R29, R12, 0x1c1f ;  /* 0x001c1f0c1d1d7589 */ /* 0x000fe800000e0000 */
[----:B------:R-:W-:Y:S04]  /*6840*/  SHFL.IDX PT, R11, R11, R12, 0x1c1f ;  /* 0x001c1f0c0b0b7589 */ /* 0x000fe800000e0000 */
[----:B------:R3:W-:Y:S02]  /*6850*/  SHFL.IDX PT, R10, R63, R12, 0x1c1f ;  /* 0x001c1f0c3f0a7589 */ /* 0x0007e400000e0000 */
[----:B---3--:R-:W-:-:S02]  /*6860*/  SEL R12, R20, R21, P0 ;  /* 0x00000015140c7207 */ /* 0x008fc40000000000 */
[----:B------:R-:W-:Y:S02]  /*6870*/  SEL R20, R21, R20, P0 ;  /* 0x0000001415147207 */ /* 0x000fe40000000000 */
[----:B------:R-:W-:Y:S01]  /*6880*/  SEL R21, R62, R19, P0 ;  /* 0x000000133e157207 */ /* 0x000fe20000000000 */
[----:B------:R-:W-:Y:S01]  /*6890*/  IMAD.WIDE.U32 R62, R30, UR42, R26 ;  /* 0x0000002a1e3e7c25 */ /* 0x000fe2000f8e001a */
[----:B------:R-:W-:Y:S02]  /*68a0*/  SEL R27, R59, R68, P0 ;  /* 0x000000443b1b7207 */ /* 0x000fe40000000000 */
[----:B------:R-:W-:Y:S01]  /*68b0*/  SEL R19, R55, R64, P0 ;  /* 0x0000004037137207 */ /* 0x000fe20000000000 */
[----:B------:R-:W-:Y:S01]  /*68c0*/  IMAD.IADD R63, R63, 0x1, R31 ;  /* 0x000000013f3f7824 */ /* 0x000fe200078e021f */
[----:B------:R-:W-:Y:S01]  /*68d0*/  SEL R31, R68, R59, P0 ;  /* 0x0000003b441f7207 */ /* 0x000fe20000000000 */
[----:B------:R-:W-:Y:S01]  /*68e0*/  IMAD R59, R74, R57, UR4 ;  /* 0x000000044a3b7e24 */ /* 0x000fe2000f8e0239 */
[----:B------:R-:W-:Y:S01]  /*68f0*/  ULDC.64 UR4, c[0x0][0xbe0] ;  /* 0x0002f80000047ab9 */ /* 0x000fe20000000a00 */
[----:B------:R-:W-:Y:S01]  /*6900*/  IMAD R64, R60, UR43, RZ ;  /* 0x0000002b3c407c24 */ /* 0x000fe2000f8e02ff */
[----:B-1----:R-:W-:Y:S01]  /*6910*/  SEL R26, R65, R70, P0 ;  /* 0x00000046411a7207 */ /* 0x002fe20000000000 */
[----:B------:R-:W-:Y:S01]  /*6920*/  IMAD.MOV.U32 R55, RZ, RZ, R45 ;  /* 0x000000ffff377224 */ /* 0x000fe200078e002d */
[----:B----4-:R-:W-:Y:S01]  /*6930*/  @P2 SHF.R.U32.HI R55, RZ, R69, R44 ;  /* 0x00000045ff372219 */ /* 0x010fe2000001162c */
[----:B------:R-:W-:Y:S01]  /*6940*/  IMAD R61, R61, UR42, R64 ;  /* 0x0000002a3d3d7c24 */ /* 0x000fe2000f8e0240 */
[----:B------:R-:W-:Y:S01]  /*6950*/  SHF.R.S32.HI R44, RZ, 0x1f, R59 ;  /* 0x0000001fff2c7819 */ /* 0x000fe2000001143b */
[----:B------:R-:W-:Y:S01]  /*6960*/  IMAD.MOV.U32 R60, RZ, RZ, R34 ;  /* 0x000000ffff3c7224 */ /* 0x000fe200078e0022 */
[----:B------:R-:W-:Y:S01]  /*6970*/  SEL R30, R70, R65, P0 ;  /* 0x00000041461e7207 */ /* 0x000fe20000000000 */
[----:B------:R-:W-:-:S02]  /*6980*/  IMAD.IADD R61, R35, 0x1, R61 ;  /* 0x00000001233d7824 */ /* 0x000fc400078e023d */
[C---:B------:R-:W-:Y:S02]  /*6990*/  IMAD R35, R44.reuse, UR4, RZ ;  /* 0x000000042c237c24 */ /* 0x040fe4000f8e02ff */
[----:B------:R-:W-:Y:S01]  /*69a0*/  IMAD.MOV.U32 R57, RZ, RZ, R45 ;  /* 0x000000ffff397224 */ /* 0x000fe200078e002d */
[----:B0-----:R-:W-:Y:S01]  /*69b0*/  @P2 SHF.R.U32.HI R57, RZ, R71, R76 ;  /* 0x00000047ff392219 */ /* 0x001fe2000001164c */
        /* <DEDUP_REMOVED lines=14> */
[C---:B------:R-:W-:Y:S02]  /*6aa0*/  IMAD R55, R46.reuse, R55, R45 ;  /* 0x000000372e377224 */ /* 0x040fe400078e022d */
[----:B------:R-:W-:Y:S02]  /*6ab0*/  IMAD.IADD R61, R61, 0x1, R63 ;  /* 0x000000013d3d7824 */ /* 0x000fe400078e023f */
[----:B------:R-:W-:Y:S02]  /*6ac0*/  IMAD R59, R46, R62, R45 ;  /* 0x0000003e2e3b7224 */ /* 0x000fe400078e022d */
[C---:B------:R-:W-:Y:S01]  /*6ad0*/  IMAD R63, R57.reuse, UR5, R44 ;  /* 0x00000005393f7c24 */ /* 0x040fe2000f8e022c */
[----:B------:R-:W-:Y:S01]  /*6ae0*/  SHF.R.S32.HI R44, RZ, 0x1f, R55 ;  /* 0x0000001fff2c7819 */ /* 0x000fe20000011437 */
[----:B------:R-:W-:Y:S01]  /*6af0*/  IMAD.WIDE.U32 R60, R57, UR4, R60 ;  /* 0x00000004393c7c25 */ /* 0x000fe2000f8e003c */
[----:B------:R-:W-:Y:S01]  /*6b00*/  SHF.R.S32.HI R45, RZ, 0x1f, R59 ;  /* 0x0000001fff2d7819 */ /* 0x000fe2000001143b */
[----:B------:R-:W0:Y:S01]  /*6b10*/  S2UR UR5, SR_CgaCtaId ;  /* 0x00000000000579c3 */ /* 0x000e220000008800 */
[----:B------:R-:W-:Y:S01]  /*6b20*/  UMOV UR4, 0x400 ;  /* 0x0000040000047882 */ /* 0x000fe20000000000 */
[----:B------:R-:W-:-:S02]  /*6b30*/  IMAD R44, R44, UR6, RZ ;  /* 0x000000062c2c7c24 */ /* 0x000fc4000f8e02ff */
[----:B------:R-:W-:Y:S02]  /*6b40*/  IMAD R62, R45, UR8, RZ ;  /* 0x000000082d3e7c24 */ /* 0x000fe4000f8e02ff */
[----:B------:R-:W-:Y:S02]  /*6b50*/  IMAD R57, R55, UR7, R44 ;  /* 0x0000000737397c24 */ /* 0x000fe4000f8e022c */
[----:B------:R-:W-:Y:S02]  /*6b60*/  IMAD.IADD R61, R61, 0x1, R63 ;  /* 0x000000013d3d7824 */ /* 0x000fe400078e023f */
[----:B------:R-:W-:Y:S01]  /*6b70*/  IMAD.WIDE.U32 R44, R55, UR6, R34 ;  /* 0x00000006372c7c25 */ /* 0x000fe2000f8e0022 */
[----:B------:R-:W-:Y:S01]  /*6b80*/  ULDC.64 UR6, c[0x0][0xba8] ;  /* 0x0002ea0000067ab9 */ /* 0x000fe20000000a00 */
[----:B-----5:R-:W-:Y:S02]  /*6b90*/  SEL R34, R42, R67, P0 ;  /* 0x000000432a227207 */ /* 0x020fe40000000000 */
        /* <DEDUP_REMOVED lines=15> */
[----:B------:R0:W-:Y:S01]  /*6c90*/  SHFL.IDX PT, R60, R55, RZ, 0x1c1f ;  /* 0x001c1fff373c7589 */ /* 0x0001e200000e0000 */
[----:B------:R-:W-:Y:S01]  /*6ca0*/  UIADD3 UR4, UR4, 0x17020, URZ ;  /* 0x0001702004047890 */ /* 0x000fe2000fffe03f */
[----:B------:R-:W-:-:S02]  /*6cb0*/  ISETP.GE.OR P2, PT, R54, R65, P1 ;  /* 0x000000413600720c */ /* 0x000fc40000f46670 */
[----:B------:R-:W1:Y:S01]  /*6cc0*/  SHFL.IDX PT, R61, R57, RZ, 0x1c1f ;  /* 0x001c1fff393d7589 */ /* 0x000e6200000e0000 */
[-C--:B------:R-:W-:Y:S01]  /*6cd0*/  ISETP.GE.OR P1, PT, R64, R65.reuse, P1 ;  /* 0x000000414000720c */ /* 0x080fe20000f26670 */
[----:B------:R-:W-:Y:S01]  /*6ce0*/  UPRMT UR4, URZ, 0x654, UR4 ;  /* 0x000006543f047896 */ /* 0x000fe20008000004 */
[----:B------:R-:W-:Y:S01]  /*6cf0*/  ISETP.GE.AND P3, PT, R54, R65, PT ;  /* 0x000000413600720c */ /* 0x000fe20003f66270 */
[----:B------:R-:W3:Y:S01]  /*6d00*/  SHFL.IDX PT, R63, R57, 0x1, 0x1c1f ;  /* 0x003c1f00393f7f89 */ /* 0x000ee200000e0000 */
[----:B--2---:R-:W-:Y:S01]  /*6d10*/  SEL R46, R48, R47, P0 ;  /* 0x0000002f302e7207 */ /* 0x004fe20000000000 */
[----:B0-----:R-:W-:Y:S01]  /*6d20*/  IMAD.SHL.U32 R55, R40, 0x2, RZ ;  /* 0x0000000228377824 */ /* 0x001fe200078e00ff */
[----:B------:R-:W-:Y:S01]  /*6d30*/  SEL R48, R47, R48, P0 ;  /* 0x000000302f307207 */ /* 0x000fe20000000000 */
[----:B------:R0:W2:Y:S01]  /*6d40*/  SHFL.IDX PT, R44, R66, RZ, 0x1c1f ;  /* 0x001c1fff422c7589 */ /* 0x0000a200000e0000 */
[----:B------:R-:W-:Y:S02]  /*6d50*/  SEL R47, R49, R50, P0 ;  /* 0x00000032312f7207 */ /* 0x000fe40000000000 */
[----:B------:R-:W-:Y:S01]  /*6d60*/  SYNCS.ARRIVE.TRANS64.RED.A1T0 RZ, [UR4], RZ ;  /* 0x000000ffffff79a7 */ /* 0x000fe20008100404 */
[----:B------:R-:W-:Y:S01]  /*6d70*/  SEL R49, R50, R49, P0 ;  /* 0x0000003132317207 */ /* 0x000fe20000000000 */
[----:B------:R0:W4:Y:S01]  /*6d80*/  SHFL.IDX PT, R45, R68, RZ, 0x1c1f ;  /* 0x001c1fff442d7589 */ /* 0x00012200000e0000 */
[----:B------:R-:W-:-:S02]  /*6d90*/  SEL R50, R52, R51, P0 ;  /* 0x0000003334327207 */ /* 0x000fc40000000000 */
[----:B------:R-:W-:Y:S02]  /*6da0*/  SEL R52, R51, R52, P0 ;  /* 0x0000003433347207 */ /* 0x000fe40000000000 */
[----:B------:R-:W-:Y:S02]  /*6db0*/  SEL R35, R43, R58, P0 ;  /* 0x0000003a2b237207 */ /* 0x000fe40000000000 */
[----:B------:R-:W-:Y:S02]  /*6dc0*/  SEL R51, R53, R56, P0 ;  /* 0x0000003835337207 */ /* 0x000fe40000000000 */
[----:B------:R-:W-:Y:S01]  /*6dd0*/  SEL R43, R58, R43, P0 ;  /* 0x0000002b3a2b7207 */ /* 0x000fe20000000000 */
[----:B-1----:R0:W-:Y:S01]  /*6de0*/  @!P2 ST.E desc[UR44][R60.64], R2 ;  /* 0x000000023c00a985 */ /* 0x0021e2000c10192c */
[----:B------:R-:W-:-:S03]  /*6df0*/  SEL R53, R56, R53, P0 ;  /* 0x0000003538357207 */ /* 0x000fc60000000000 */
        /* <DEDUP_REMOVED lines=12> */
[----:B------:R-:W-:-:S02]  /*6ec0*/  ISETP.GE.AND P5, PT, R60, UR4, PT ;  /* 0x000000043c007c0c */ /* 0x000fc4000bfa6270 */
[----:B------:R-:W-:-:S03]  /*6ed0*/  ISETP.GE.AND P6, PT, R62, UR4, PT ;  /* 0x000000043e007c0c */ /* 0x000fc6000bfc6270 */
[--C-:B--2-4-:R-:W-:Y:S02]  /*6ee0*/  @!P1 IMAD.WIDE R56, R55, 0x4, R44.reuse ;  /* 0x0000000437389825 */ /* 0x114fe400078e022c */
[----:B------:R-:W-:Y:S02]  /*6ef0*/  @!P2 LEA.HI R0, R0, R0, RZ, 0x1 ;  /* 0x000000000000a211 */ /* 0x000fe400078f08ff */
[----:B------:R-:W-:Y:S01]  /*6f00*/  @!P3 LEA.HI R40, R40, R40, RZ, 0x1 ;  /* 0x000000282828b211 */ /* 0x000fe200078f08ff */
[----:B------:R0:W-:Y:S01]  /*6f10*/  @!P1 ST.E.64 desc[UR44][R56.64], R12 ;  /* 0x0000000c38009985 */ /* 0x0001e2000c101b2c */
[----:B------:R-:W-:Y:S02]  /*6f20*/  @!P2 LOP3.LUT R59, R0, 0xfffffffe, RZ, 0xc0, !PT ;  /* 0xfffffffe003ba812 */ /* 0x000fe400078ec0ff */
[----:B------:R-:W-:Y:S02]  /*6f30*/  @!P4 LEA.HI R54, R54, R54, RZ, 0x1 ;  /* 0x000000363636c211 */ /* 0x000fe400078f08ff */
[----:B------:R-:W-:Y:S01]  /*6f40*/  @!P3 LOP3.LUT R61, R40, 0xfffffffe, RZ, 0xc0, !PT ;  /* 0xfffffffe283db812 */ /* 0x000fe200078ec0ff */
[----:B------:R-:W-:Y:S01]  /*6f50*/  @!P2 IMAD.WIDE R58, R59, 0x4, R44 ;  /* 0x000000043b3aa825 */ /* 0x000fe200078e022c */
[----:B------:R-:W-:-:S02]  /*6f60*/  @!P5 LEA.HI R0, R60, R60, RZ, 0x1 ;  /* 0x0000003c3c00d211 */ /* 0x000fc400078f08ff */
[----:B------:R-:W-:Y:S01]  /*6f70*/  @!P6 LEA.HI R40, R62, R62, RZ, 0x1 ;  /* 0x0000003e3e28e211 */ /* 0x000fe200078f08ff */
[--C-:B------:R-:W-:Y:S01]  /*6f80*/  @!P3 IMAD.WIDE R60, R61, 0x4, R44.reuse ;  /* 0x000000043d3cb825 */ /* 0x100fe200078e022c */
[----:B------:R-:W-:Y:S01]  /*6f90*/  @!P4 LOP3.LUT R63, R54, 0xfffffffe, RZ, 0xc0, !PT ;  /* 0xfffffffe363fc812 */ /* 0x000fe200078ec0ff */
[----:B------:R1:W-:Y:S01]  /*6fa0*/  @!P2 ST.E.64 desc[UR44][R58.64], R20 ;  /* 0x000000143a00a985 */ /* 0x0003e2000c101b2c */
[----:B------:R-:W-:Y:S01]  /*6fb0*/  @!P5 LOP3.LUT R67, R0, 0xfffffffe, RZ, 0xc0, !PT ;  /* 0xfffffffe0043d812 */ /* 0x000fe200078ec0ff */
[----:B------:R-:W-:Y:S01]  /*6fc0*/  VIADD R0, R55, 0x30 ;  /* 0x0000003037007836 */ /* 0x000fe20000000000 */
[----:B0-----:R-:W-:Y:S01]  /*6fd0*/  @!P6 LOP3.LUT R57, R40, 0xfffffffe, RZ, 0xc0, !PT ;  /* 0xfffffffe2839e812 */ /* 0x001fe200078ec0ff */
[--C-:B------:R-:W-:Y:S01]  /*6fe0*/  @!P4 IMAD.WIDE R62, R63, 0x4, R44.reuse ;  /* 0x000000043f3ec825 */ /* 0x100fe200078e022c */
[----:B------:R0:W-:Y:S02]  /*6ff0*/  @!P3 ST.E.64 desc[UR44][R60.64], R18 ;  /* 0x000000123c00b985 */ /* 0x0001e4000c101b2c */
[----:B------:R-:W-:Y:S01]  /*7000*/  ISETP.GE.AND P1, PT, R0, UR4, PT ;  /* 0x0000000400007c0c */ /* 0x000fe2000bf26270 */
[----:B------:R-:W-:Y:S01]  /*7010*/  VIADD R40, R55, 0x38 ;  /* 0x0000003837287836 */ /* 0x000fe20000000000 */
[----:B------:R-:W-:Y:S01]  /*7020*/  @!P4 ST.E.64 desc[UR44][R62.64], R14 ;  /* 0x0000000e3e00c985 */ /* 0x000fe2000c101b2c */
[----:B------:R-:W-:-:S03]  /*7030*/  @!P5 IMAD.WIDE R12, R67, 0x4, R44 ;  /* 0x00000004430cd825 */ /* 0x000fc600078e022c */
[----:B------:R-:W-:Y:S01]  /*7040*/  ISETP.GE.AND P2, PT, R40, UR4, PT ;  /* 0x0000000428007c0c */ /* 0x000fe2000bf46270 */
[----:B------:R-:W-:Y:S01]  /*7050*/  VIADD R54, R55, 0x40 ;  /* 0x0000004037367836 */ /* 0x000fe20000000000 */
[----:B------:R2:W-:Y:S01]  /*7060*/  @!P5 ST.E.64 desc[UR44][R12.64], R26 ;  /* 0x0000001a0c00d985 */ /* 0x0005e2000c101b2c */
[----:B-1----:R-:W-:-:S03]  /*7070*/  @!P6 IMAD.WIDE R20, R57, 0x4, R44 ;  /* 0x000000043914e825 */ /* 0x002fc600078e022c */
[----:B------:R-:W-:Y:S01]  /*7080*/  ISETP.GE.AND P3, PT, R54, UR4, PT ;  /* 0x0000000436007c0c */ /* 0x000fe2000bf66270 */
[C---:B------:R-:W-:Y:S01]  /*7090*/  VIADD R56, R55.reuse, 0x48 ;  /* 0x0000004837387836 */ /* 0x040fe20000000000 */
[----:B------:R1:W-:Y:S01]  /*70a0*/  @!P6 ST.E.64 desc[UR44][R20.64], R30 ;  /* 0x0000001e1400e985 */ /* 0x0003e2000c101b2c */
[C---:B0-----:R-:W-:Y:S01]  /*70b0*/  VIADD R18, R55.reuse, 0x50 ;  /* 0x0000005037127836 */ /* 0x041fe20000000000 */
[----:B------:R-:W-:Y:S01]  /*70c0*/  @!P1 LEA.HI R0, R0, R0, RZ, 0x1 ;  /* 0x0000000000009211 */ /* 0x000fe200078f08ff */
[----:B------:R-:W-:Y:S01]  /*70d0*/  VIADD R19, R55, 0x58 ;  /* 0x0000005837137836 */ /* 0x000fe20000000000 */
[----:B------:R-:W-:Y:S02]  /*70e0*/  ISETP.GE.AND P4, PT, R56, UR4, PT ;  /* 0x0000000438007c0c */ /* 0x000fe4000bf86270 */
[----:B------:R-:W-:Y:S02]  /*70f0*/  ISETP.GE.AND P5, PT, R18, UR4, PT ;  /* 0x0000000412007c0c */ /* 0x000fe4000bfa6270 */
[----:B------:R-:W-:-:S02]  /*7100*/  ISETP.GE.AND P6, PT, R19, UR4, PT ;  /* 0x0000000413007c0c */ /* 0x000fc4000bfc6270 */
[----:B------:R-:W-:Y:S02]  /*7110*/  @!P2 LEA.HI R40, R40, R40, RZ, 0x1 ;  /* 0x000000282828a211 */ /* 0x000fe400078f08ff */
[----:B------:R-:W-:Y:S02]  /*7120*/  @!P3 LEA.HI R54, R54, R54, RZ, 0x1 ;  /* 0x000000363636b211 */ /* 0x000fe400078f08ff */
[----:B--2---:R-:W-:Y:S02]  /*7130*/  @!P1 LOP3.LUT R13, R0, 0xfffffffe, RZ, 0xc0, !PT ;  /* 0xfffffffe000d9812 */ /* 0x004fe400078ec0ff */
[----:B------:R-:W-:Y:S02]  /*7140*/  @!P2 LOP3.LUT R15, R40, 0xfffffffe, RZ, 0xc0, !PT ;  /* 0xfffffffe280fa812 */ /* 0x000fe400078ec0ff */
[----:B------:R-:W-:Y:S02]  /*7150*/  @!P4 LEA.HI R56, R56, R56, RZ, 0x1 ;  /* 0x000000383838c211 */ /* 0x000fe400078f08ff */
[----:B------:R-:W-:Y:S01]  /*7160*/  @!P5 LEA.HI R18, R18, R18, RZ, 0x1 ;  /* 0x000000121212d211 */ /* 0x000fe200078f08ff */
[----:B------:R-:W-:Y:S01]  /*7170*/  @!P2 IMAD.WIDE R14, R15, 0x4, R44 ;  /* 0x000000040f0ea825 */ /* 0x000fe200078e022c */
[----:B------:R-:W-:-:S02]  /*7180*/  @!P6 LEA.HI R12, R19, R19, RZ, 0x1 ;  /* 0x00000013130ce211 */ /* 0x000fc400078f08ff */
[----:B------:R-:W-:Y:S02]  /*7190*/  @!P3 LOP3.LUT R19, R54, 0xfffffffe, RZ, 0xc0, !PT ;  /* 0xfffffffe3613b812 */ /* 0x000fe400078ec0ff */
[----:B-1----:R-:W-:Y:S02]  /*71a0*/  @!P4 LOP3.LUT R21, R56, 0xfffffffe, RZ, 0xc0, !PT ;  /* 0xfffffffe3815c812 */ /* 0x002fe400078ec0ff */
[----:B------:R-:W-:Y:S01]  /*71b0*/  @!P5 LOP3.LUT R27, R18, 0xfffffffe, RZ, 0xc0, !PT ;  /* 0xfffffffe121bd812 */ /* 0x000fe200078ec0ff */
[----:B------:R-:W-:Y:S01]  /*71c0*/  @!P3 IMAD.WIDE R18, R19, 0x4, R44 ;  /* 0x000000041312b825 */ /* 0x000fe200078e022c */
[----:B------:R-:W-:-:S03]  /*71d0*/  @!P6 LOP3.LUT R31, R12, 0xfffffffe, RZ, 0xc0, !PT ;  /* 0xfffffffe0c1fe812 */ /* 0x000fc600078ec0ff */
[----:B------:R-:W-:-:S04]  /*71e0*/  @!P1 IMAD.WIDE R12, R13, 0x4, R44 ;  /* 0x000000040d0c9825 */ /* 0x000fc800078e022c */
[--C-:B------:R-:W-:Y:S01]  /*71f0*/  @!P4 IMAD.WIDE R20, R21, 0x4, R44.reuse ;  /* 0x000000041514c825 */ /* 0x100fe200078e022c */
[----:B------:R1:W-:Y:S03]  /*7200*/  @!P1 ST.E.64 desc[UR44][R12.64], R34 ;  /* 0x000000220c009985 */ /* 0x0003e6000c101b2c */
[--C-:B------:R-:W-:Y:S01]  /*7210*/  @!P5 IMAD.WIDE R26, R27, 0x4, R44.reuse ;  /* 0x000000041b1ad825 */ /* 0x100fe200078e022c */
[----:B------:R1:W-:Y:S03]  /*7220*/  @!P2 ST.E.64 desc[UR44][R14.64], R42 ;  /* 0x0000002a0e00a985 */ /* 0x0003e6000c101b2c */
[----:B------:R-:W-:Y:S01]  /*7230*/  @!P6 IMAD.WIDE R44, R31, 0x4, R44 ;  /* 0x000000041f2ce825 */ /* 0x000fe200078e022c */
[----:B------:R1:W-:Y:S04]  /*7240*/  @!P3 ST.E.64 desc[UR44][R18.64], R46 ;  /* 0x0000002e1200b985 */ /* 0x0003e8000c101b2c */
[----:B------:R1:W-:Y:S04]  /*7250*/  @!P4 ST.E.64 desc[UR44][R20.64], R48 ;  /* 0x000000301400c985 */ /* 0x0003e8000c101b2c */
[----:B------:R1:W-:Y:S04]  /*7260*/  @!P5 ST.E.64 desc[UR44][R26.64], R50 ;  /* 0x000000321a00d985 */ /* 0x0003e8000c101b2c */
[----:B------:R1:W-:Y:S02]  /*7270*/  @!P6 ST.E.64 desc[UR44][R44.64], R52 ;  /* 0x000000342c00e985 */ /* 0x0003e4000c101b2c */
.L_x_8831:
[----:B------:R-:W-:Y:S05]  /*7280*/  BSYNC B0 ;  /* 0x0000000000007941 */ /* 0x000fea0003800000 */
.L_x_8830:
        /* <DEDUP_REMOVED lines=37> */
[----:B------:R-:W-:Y:S02]  /*74e0*/  @!P0 IMAD.WIDE R6, R55, 0x4, R12 ;  /* 0x0000000437068825 */ /* 0x000fe400078e020c */
[----:B------:R-:W-:-:S03]  /*74f0*/  @!P1 LEA.HI R0, R0, R0, RZ, 0x1 ;  /* 0x0000000000009211 */ /* 0x000fc600078f08ff */
[----:B------:R0:W-:Y:S01]  /*7500*/  @!P0 ST.E.64 desc[UR44][R6.64], R14 ;  /* 0x0000000e06008985 */ /* 0x0001e2000c101b2c */
[----:B------:R-:W-:Y:S02]  /*7510*/  @!P1 LOP3.LUT R9, R0, 0xfffffffe, RZ, 0xc0, !PT ;  /* 0xfffffffe00099812 */ /* 0x000fe400078ec0ff */
[----:B------:R-:W-:Y:S02]  /*7520*/  @!P2 LEA.HI R0, R8, R8, RZ, 0x1 ;  /* 0x000000080800a211 */ /* 0x000fe400078f08ff */
[----:B------:R-:W-:Y:S01]  /*7530*/  @!P3 LEA.HI R10, R10, R10, RZ, 0x1 ;  /* 0x0000000a0a0ab211 */ /* 0x000fe200078f08ff */
[--C-:B------:R-:W-:Y:S01]  /*7540*/  @!P1 IMAD.WIDE R8, R9, 0x4, R12.reuse ;  /* 0x0000000409089825 */ /* 0x100fe200078e020c */
[----:B------:R-:W-:Y:S02]  /*7550*/  @!P2 LOP3.LUT R11, R0, 0xfffffffe, RZ, 0xc0, !PT ;  /* 0xfffffffe000ba812 */ /* 0x000fe400078ec0ff */
[----:B------:R-:W-:Y:S01]  /*7560*/  @!P3 LOP3.LUT R17, R10, 0xfffffffe, RZ, 0xc0, !PT ;  /* 0xfffffffe0a11b812 */ /* 0x000fe200078ec0ff */
[----:B------:R-:W-:Y:S01]  /*7570*/  VIADD R0, R55, 0x28 ;  /* 0x0000002837007836 */ /* 0x000fe20000000000 */
[----:B------:R1:W-:Y:S01]  /*7580*/  @!P1 ST.E.64 desc[UR44][R8.64], R18 ;  /* 0x0000001208009985 */ /* 0x0003e2000c101b2c */
[----:B------:R-:W-:Y:S01]  /*7590*/  @!P2 IMAD.WIDE R10, R11, 0x4, R12 ;  /* 0x000000040b0aa825 */ /* 0x000fe200078e020c */
[----:B------:R-:W-:-:S02]  /*75a0*/  ISETP.GE.AND P0, PT, R16, UR4, PT ;  /* 0x0000000410007c0c */ /* 0x000fc4000bf06270 */
[----:B------:R-:W-:Y:S01]  /*75b0*/  ISETP.GE.AND P1, PT, R0, UR4, PT ;  /* 0x0000000400007c0c */ /* 0x000fe2000bf26270 */
[----:B0-----:R-:W-:Y:S01]  /*75c0*/  VIADD R14, R55, 0x30 ;  /* 0x00000030370e7836 */ /* 0x001fe20000000000 */
[----:B------:R0:W-:Y:S01]  /*75d0*/  @!P2 ST.E.64 desc[UR44][R10.64], R20 ;  /* 0x000000140a00a985 */ /* 0x0001e2000c101b2c */
[----:B------:R-:W-:Y:S01]  /*75e0*/  @!P3 IMAD.WIDE R6, R17, 0x4, R12 ;  /* 0x000000041106b825 */ /* 0x000fe200078e020c */
[----:B------:R-:W-:Y:S02]  /*75f0*/  @!P6 LEA.HI R22, R22, R22, RZ, 0x1 ;  /* 0x000000161616e211 */ /* 0x000fe400078f08ff */
[----:B------:R-:W-:Y:S01]  /*7600*/  ISETP.GE.AND P2, PT, R14, UR4, PT ;  /* 0x000000040e007c0c */ /* 0x000fe2000bf46270 */
[C---:B------:R-:W-:Y:S01]  /*7610*/  VIADD R17, R55.reuse, 0x38 ;  /* 0x0000003837117836 */ /* 0x040fe20000000000 */
[----:B------:R3:W-:Y:S01]  /*7620*/  @!P3 ST.E.64 desc[UR44][R6.64], R26 ;  /* 0x0000001a0600b985 */ /* 0x0007e2000c101b2c */
[C---:B-1----:R-:W-:Y:S02]  /*7630*/  VIADD R18, R55.reuse, 0x40 ;  /* 0x0000004037127836 */ /* 0x042fe40000000000 */
[----:B------:R-:W-:Y:S01]  /*7640*/  @!P0 LEA.HI R16, R16, R16, RZ, 0x1 ;  /* 0x0000001010108211 */ /* 0x000fe200078f08ff */
[----:B------:R-:W-:Y:S01]  /*7650*/  VIADD R19, R55, 0x48 ;  /* 0x0000004837137836 */ /* 0x000fe20000000000 */
[----:B------:R-:W-:Y:S01]  /*7660*/  ISETP.GE.AND P3, PT, R17, UR4, PT ;  /* 0x0000000411007c0c */ /* 0x000fe2000bf66270 */
[----:B------:R-:W-:Y:S01]  /*7670*/  VIADD R55, R55, 0x58 ;  /* 0x0000005837377836 */ /* 0x000fe20000000000 */
[----:B------:R-:W-:-:S02]  /*7680*/  ISETP.GE.AND P4, PT, R18, UR4, PT ;  /* 0x0000000412007c0c */ /* 0x000fc4000bf86270 */
[----:B------:R-:W-:Y:S02]  /*7690*/  ISETP.GE.AND P5, PT, R19, UR4, PT ;  /* 0x0000000413007c0c */ /* 0x000fe4000bfa6270 */
[----:B------:R-:W-:Y:S02]  /*76a0*/  @!P1 LEA.HI R0, R0, R0, RZ, 0x1 ;  /* 0x0000000000009211 */ /* 0x000fe400078f08ff */
[----:B------:R-:W-:Y:S02]  /*76b0*/  @!P2 LEA.HI R14, R14, R14, RZ, 0x1 ;  /* 0x0000000e0e0ea211 */ /* 0x000fe400078f08ff */
[----:B------:R-:W-:Y:S02]  /*76c0*/  @!P0 LOP3.LUT R9, R16, 0xfffffffe, RZ, 0xc0, !PT ;  /* 0xfffffffe10098812 */ /* 0x000fe400078ec0ff */
[----:B0-----:R-:W-:Y:S02]  /*76d0*/  @!P1 LOP3.LUT R11, R0, 0xfffffffe, RZ, 0xc0, !PT ;  /* 0xfffffffe000b9812 */ /* 0x001fe400078ec0ff */
[----:B------:R-:W-:Y:S01]  /*76e0*/  @!P2 LOP3.LUT R15, R14, 0xfffffffe, RZ, 0xc0, !PT ;  /* 0xfffffffe0e0fa812 */ /* 0x000fe200078ec0ff */
[----:B---3--:R-:W-:Y:S01]  /*76f0*/  @!P0 IMAD.WIDE R6, R9, 0x4, R12 ;  /* 0x0000000409068825 */ /* 0x008fe200078e020c */
[----:B------:R-:W-:-:S02]  /*7700*/  @!P3 LEA.HI R17, R17, R17, RZ, 0x1 ;  /* 0x000000111111b211 */ /* 0x000fc400078f08ff */
[----:B------:R-:W-:Y:S01]  /*7710*/  @!P4 LEA.HI R18, R18, R18, RZ, 0x1 ;  /* 0x000000121212c211 */ /* 0x000fe200078f08ff */
[--C-:B------:R-:W-:Y:S01]  /*7720*/  @!P1 IMAD.WIDE R8, R11, 0x4, R12.reuse ;  /* 0x000000040b089825 */ /* 0x100fe200078e020c */
[----:B------:R-:W-:Y:S01]  /*7730*/  @!P5 LEA.HI R19, R19, R19, RZ, 0x1 ;  /* 0x000000131313d211 */ /* 0x000fe200078f08ff */
[----:B------:R0:W-:Y:S01]  /*7740*/  @!P0 ST.E.64 desc[UR44][R6.64], R28 ;  /* 0x0000001c06008985 */ /* 0x0001e2000c101b2c */
[----:B------:R-:W-:Y:S01]  /*7750*/  @!P6 LOP3.LUT R21, R22, 0xfffffffe, RZ, 0xc0, !PT ;  /* 0xfffffffe1615e812 */ /* 0x000fe200078ec0ff */
[--C-:B------:R-:W-:Y:S01]  /*7760*/  @!P2 IMAD.WIDE R10, R15, 0x4, R12.reuse ;  /* 0x000000040f0aa825 */ /* 0x100fe200078e020c */
[----:B------:R-:W-:Y:S01]  /*7770*/  @!P3 LOP3.LUT R15, R17, 0xfffffffe, RZ, 0xc0, !PT ;  /* 0xfffffffe110fb812 */ /* 0x000fe200078ec0ff */
[----:B------:R1:W-:Y:S01]  /*7780*/  @!P1 ST.E.64 desc[UR44][R8.64], R36 ;  /* 0x0000002408009985 */ /* 0x0003e2000c101b2c */
[----:B------:R-:W-:Y:S02]  /*7790*/  @!P4 LOP3.LUT R17, R18, 0xfffffffe, RZ, 0xc0, !PT ;  /* 0xfffffffe1211c812 */ /* 0x000fe400078ec0ff */
[----:B------:R-:W-:Y:S01]  /*77a0*/  @!P5 LOP3.LUT R19, R19, 0xfffffffe, RZ, 0xc0, !PT ;  /* 0xfffffffe1313d812 */ /* 0x000fe200078ec0ff */
[----:B------:R-:W-:Y:S01]  /*77b0*/  @!P3 IMAD.WIDE R14, R15, 0x4, R12 ;  /* 0x000000040f0eb825 */ /* 0x000fe200078e020c */
[----:B------:R3:W-:Y:S01]  /*77c0*/  @!P2 ST.E.64 desc[UR44][R10.64], R30 ;  /* 0x0000001e0a00a985 */ /* 0x0007e2000c101b2c */
[----:B------:R-:W-:-:S03]  /*77d0*/  ISETP.GE.AND P0, PT, R55, UR4, PT ;  /* 0x0000000437007c0c */ /* 0x000fc6000bf06270 */
[----:B------:R3:W-:Y:S01]  /*77e0*/  @!P3 ST.E.64 desc[UR44][R14.64], R32 ;  /* 0x000000200e00b985 */ /* 0x0007e2000c101b2c */
[----:B0-----:R-:W-:-:S04]  /*77f0*/  @!P4 IMAD.WIDE R6, R17, 0x4, R12 ;  /* 0x000000041106c825 */ /* 0x001fc800078e020c */
[--C-:B-1----:R-:W-:Y:S01]  /*7800*/  @!P5 IMAD.WIDE R8, R19, 0x4, R12.reuse ;  /* 0x000000041308d825 */ /* 0x102fe200078e020c */
[----:B------:R3:W-:Y:S03]  /*7810*/  @!P4 ST.E.64 desc[UR44][R6.64], R24 ;  /* 0x000000180600c985 */ /* 0x0007e6000c101b2c */
[----:B------:R-:W-:Y:S01]  /*7820*/  @!P6 IMAD.WIDE R16, R21, 0x4, R12 ;  /* 0x000000041510e825 */ /* 0x000fe200078e020c */
        /* <DEDUP_REMOVED lines=8> */
.L_x_8829:
        /* <DEDUP_REMOVED lines=58> */
.L_x_8802:
        /* <DEDUP_REMOVED lines=18> */
.L_x_8832:
[----:B------:R-:W-:Y:S01]  /*7d70*/  ULDC UR7, c[0x0][0xc50] ;  /* 0x0003140000077ab9 */ /* 0x000fe20000000800 */
[----:B------:R-:W-:Y:S01]  /*7d80*/  UMOV UR36, UR6 ;  /* 0x0000000600247c82 */ /* 0x000fe20008000000 */
[----:B------:R-:W-:-:S11]  /*7d90*/  UISETP.NE.AND UP0, UPT, UR7, 0x1, UPT ;  /* 0x000000010700788c */ /* 0x000fd6000bf05270 */
[----:B------:R-:W-:Y:S01]  /*7da0*/  @UP0 ULDC UR4, c[0x0][0xc54] ;  /* 0x0003150000040ab9 */ /* 0x000fe20000000800 */
[----:B------:R-:W-:Y:S01]  /*7db0*/  @UP0 ULDC UR8, c[0x0][0xc58] ;  /* 0x0003160000080ab9 */ /* 0x000fe20000000800 */
[----:B------:R-:W-:-:S04]  /*7dc0*/  UIMAD.WIDE.U32 UR4, UR6, UR4, URZ ;  /* 0x00000004060472a5 */ /* 0x000fc8000f8e003f */
[----:B------:R-:W-:-:S12]  /*7dd0*/  @UP0 USHF.R.U32.HI UR36, URZ, UR8, UR5 ;  /* 0x000000083f240299 */ /* 0x000fd80008011605 */
.L_x_8833:
        /* <DEDUP_REMOVED lines=8> */
[----:B------:R-:W-:Y:S02]  /*7e60*/  ULOP3.LUT UR40, UR6, 0xffff, URZ, 0xc0, !UPT ;  /* 0x0000ffff06287892 */ /* 0x000fe4000f8ec03f */
        /* <DEDUP_REMOVED lines=9> */
[----:B------:R-:W-:-:S04]  /*7f00*/  USHF.R.S32.HI UR5, URZ, 0x1f, UR4 ;  /* 0x0000001f3f057899 */ /* 0x000fc80008011404 */
[----:B------:R-:W-:-:S03]  /*7f10*/  ULEA.HI UR5, UR5, UR4, URZ, 0x7 ;  /* 0x0000000405057291 */ /* 0x000fc6000f8f383f */
[----:B------:R-:W-:Y:S01]  /*7f20*/  UMOV UR4, URZ ;  /* 0x0000003f00047c82 */ /* 0x000fe20008000000 */
[----:B------:R-:W-:-:S04]  /*7f30*/  USHF.R.S32.HI UR10, URZ, 0x7, UR5 ;  /* 0x000000073f0a7899 */ /* 0x000fc80008011405 */
[----:B------:R-:W-:Y:S08]  /*7f40*/  @!P0 BRA `(.L_x_8835) ;  /* 0x0000000000908947 */ /* 0x000ff00003800000 */
        /* <DEDUP_REMOVED lines=36> */
.L_x_8835:
[----:B------:R-:W-:Y:S01]  /*8190*/  UIMAD UR40, UR40, UR4, URZ ;  /* 0x00000004282872a4 */ /* 0x000fe2000f8e023f */
[----:B------:R-:W-:Y:S02]  /*81a0*/  IMAD.U32 R0, RZ, RZ, UR10 ;  /* 0x0000000aff007e24 */ /* 0x000fe4000f8e00ff */
[----:B------:R-:W-:-:S03]  /*81b0*/  IMAD.MOV.U32 R2, RZ, RZ, 0x1 ;  /* 0x00000001ff027424 */ /* 0x000fc600078e00ff */
[----:B------:R-:W-:-:S05]  /*81c0*/  IMAD.U32 R3, RZ, RZ, UR40 ;  /* 0x00000028ff037e24 */ /* 0x000fca000f8e00ff */
[----:B------:R-:W-:-:S04]  /*81d0*/  VIADDMNMX R0, R3, UR4, R0, PT ;  /* 0x0000000403007c46 */ /* 0x000fc8000b800100 */
[----:B------:R-:W-:Y:S01]  /*81e0*/  R2UR UR39, R0 ;  /* 0x00000000002772ca */ /* 0x000fe200000e0000 */
[----:B------:R-:W-:-:S12]  /*81f0*/  IMAD.MOV.U32 R0, RZ, RZ, RZ ;  /* 0x000000ffff007224 */ /* 0x000fd800078e00ff */
[----:B------:R-:W-:-:S06]  /*8200*/  UISETP.GT.AND UP0, UPT, UR39, UR40, UPT ;  /* 0x000000282700728c */ /* 0x000fcc000bf04270 */
[----:B------:R-:W-:-:S13]  /*8210*/  PLOP3.LUT P0, PT, PT, PT, UP0, 0x80, 0x0 ;  /* 0x000000000000781c */ /* 0x000fda0003f0f008 */
        /* <DEDUP_REMOVED lines=24> */
.L_x_8836:
[----:B------:R-:W-:-:S06]  /*83a0*/  UIADD3 UR4, UR38, 0x6400, URZ ;  /* 0x0000640026047890 */ /* 0x000fcc000fffe03f */
[----:B------:R-:W-:-:S05]  /*83b0*/  IMAD.U32 R17, RZ, RZ, UR4 ;  /* 0x00000004ff117e24 */ /* 0x000fca000f8e00ff */
        /* <DEDUP_REMOVED lines=18> */
.L_x_8837:
[----:B------:R-:W-:-:S04]  /*84e0*/  IMAD.U32 R25, RZ, RZ, UR38 ;  /* 0x00000026ff197e24 */ /* 0x000fc8000f8e00ff */
[----:B------:R-:W-:-:S05]  /*84f0*/  VIADD R26, R25, 0x400 ;  /* 0x00000400191a7836 */ /* 0x000fca0000000000 */
        /* <DEDUP_REMOVED lines=18> */
.L_x_8838:
        /* <DEDUP_REMOVED lines=18> */
.L_x_8839:
[----:B------:R-:W0:Y:S01]  /*8740*/  LDC.64 R2, c[0x0][0x9f8] ;  /* 0x00027e00ff027b82 */ /* 0x000e220000000a00 */
[----:B------:R-:W-:-:S07]  /*8750*/  IMAD.MOV.U32 R23, RZ, RZ, R18 ;  /* 0x000000ffff177224 */ /* 0x000fce00078e0012 */
[----:B------:R-:W1:Y:S01]  /*8760*/  LDC.64 R4, c[0x0][0x418] ;  /* 0x00010600ff047b82 */ /* 0x000e620000000a00 */
[----:B0-----:R-:W-:-:S04]  /*8770*/  ISETP.NE.U32.AND P0, PT, R2, RZ, PT ;  /* 0x000000ff0200720c */ /* 0x001fc80003f05070 */
[----:B------:R-:W-:-:S13]  /*8780*/  ISETP.NE.AND.EX P0, PT, R3, RZ, PT, P0 ;  /* 0x000000ff0300720c */ /* 0x000fda0003f05300 */
[----:B------:R-:W0:Y:S02]  /*8790*/  @P0 LDC.64 R2, c[0x0][0x9f8] ;  /* 0x00027e00ff020b82 */ /* 0x000e240000000a00 */
[----:B0-----:R-:W-:-:S05]  /*87a0*/  @P0 IMAD.WIDE R2, R18, 0x4, R2 ;  /* 0x0000000412020825 */ /* 0x001fca00078e0202 */
[----:B------:R0:W2:Y:S01]  /*87b0*/  @P0 LDG.E R23, desc[UR44][R2.64] ;  /* 0x0000002c02170981 */ /* 0x0000a2000c1e1900 */
[--C-:B------:R-:W-:Y:S01]  /*87c0*/  SHF.R.U32.HI R10, RZ, 0x1, R29.reuse ;  /* 0x00000001ff0a7819 */ /* 0x100fe2000001161d */
[C---:B------:R-:W-:Y:S01]  /*87d0*/  IMAD.SHL.U32 R0, R29.reuse, 0x20, RZ ;  /* 0x000000201d007824 */ /* 0x040fe200078e00ff */
[----:B-1----:R-:W-:Y:S01]  /*87e0*/  ISETP.NE.U32.AND P0, PT, R4, RZ, PT ;  /* 0x000000ff0400720c */ /* 0x002fe20003f05070 */
[----:B------:R-:W-:Y:S01]  /*87f0*/  IMAD.SHL.U32 R7, R29, 0x80, RZ ;  /* 0x000000801d077824 */ /* 0x000fe200078e00ff */
[----:B------:R-:W-:Y:S01]  /*8800*/  LOP3.LUT R6, R10, 0x20, RZ, 0xc0, !PT ;  /* 0x000000200a067812 */ /* 0x000fe200078ec0ff */
[----:B------:R-:W-:Y:S01]  /*8810*/  IMAD.SHL.U32 R16, R16, 0x800, RZ ;  /* 0x0000080010107824 */ /* 0x000fe200078e00ff */
[----:B------:R-:W-:Y:S01]  /*8820*/  ISETP.NE.AND.EX P2, PT, R5, RZ, PT, P0 ;  /* 0x000000ff0500720c */ /* 0x000fe20003f45300 */
[C---:B------:R-:W-:Y:S01]  /*8830*/  IMAD.SHL.U32 R19, R29.reuse, 0x4, RZ ;  /* 0x000000041d137824 */ /* 0x040fe200078e00ff */
[----:B------:R-:W-:Y:S01]  /*8840*/  LOP3.LUT R8, R6, 0x10, R29, 0xf8, !PT ;  /* 0x0000001006087812 */ /* 0x000fe200078ef81d */
[----:B0-----:R-:W-:Y:S01]  /*8850*/  IMAD.SHL.U32 R3, R28, 0x10, RZ ;  /* 0x000000101c037824 */ /* 0x001fe200078e00ff */
[----:B------:R-:W-:Y:S01]  /*8860*/  LOP3.LUT R6, R0, 0x80, RZ, 0xc0, !PT ;  /* 0x0000008000067812 */ /* 0x000fe200078ec0ff */
[----:B------:R-:W-:Y:S01]  /*8870*/  IMAD.SHL.U32 R2, R29, 0x10, RZ ;  /* 0x000000101d027824 */ /* 0x000fe200078e00ff */
[----:B------:R-:W-:Y:S01]  /*8880*/  LOP3.LUT R9, R7, 0x400, RZ, 0xc0, !PT ;  /* 0x0000040007097812 */ /* 0x000fe200078ec0ff */
[----:B------:R-:W-:Y:S01]  /*8890*/  IMAD.MOV.U32 R27, RZ, RZ, 0x40 ;  /* 0x00000040ff1b7424 */ /* 0x000fe200078e00ff */
[----:B------:R-:W-:Y:S01]  /*88a0*/  LOP3.LUT R8, R8, 0x380, R7, 0xf8, !PT ;  /* 0x0000038008087812 */ /* 0x000fe200078ef807 */
[----:B------:R-:W-:Y:S01]  /*88b0*/  UMOV UR4, 0xffffffff ;  /* 0xffffffff00047882 */ /* 0x000fe20000000000 */
[----:B------:R-:W-:-:S02]  /*88c0*/  LOP3.LUT R6, R6, 0x10, R10, 0xf8, !PT ;  /* 0x0000001006067812 */ /* 0x000fc400078ef80a */
[----:B------:R-:W-:Y:S02]  /*88d0*/  LOP3.LUT R0, R0, 0x360, RZ, 0xc0, !PT ;  /* 0x0000036000007812 */ /* 0x000fe400078ec0ff */
[----:B------:R-:W-:Y:S02]  /*88e0*/  LOP3.LUT R9, R9, 0x800, R16, 0xf8, !PT ;  /* 0x0000080009097812 */ /* 0x000fe400078ef810 */
[----:B------:R-:W-:Y:S02]  /*88f0*/  LOP3.LUT R19, R6, 0x10, R19, 0x78, !PT ;  /* 0x0000001006137812 */ /* 0x000fe400078e7813 */
[----:B------:R-:W-:Y:S02]  /*8900*/  LOP3.LUT R0, R0, 0x400, R3, 0xf8, !PT ;  /* 0x0000040000007812 */ /* 0x000fe400078ef803 */
[----:B------:R-:W-:Y:S02]  /*8910*/  LOP3.LUT R8, R8, 0x70, R2, 0x78, !PT ;  /* 0x0000007008087812 */ /* 0x000fe400078e7802 */
[----:B------:R-:W-:-:S02]  /*8920*/  LOP3.LUT P1, RZ, R29, 0x4, RZ, 0xc0, !PT ;  /* 0x000000041dff7812 */ /* 0x000fc4000782c0ff */
[--C-:B------:R-:W-:Y:S02]  /*8930*/  SHF.R.U32.HI R17, RZ, 0x3, R29.reuse ;  /* 0x00000003ff117819 */ /* 0x100fe4000001161d */
[----:B------:R-:W-:Y:S02]  /*8940*/  LOP3.LUT R22, R22, 0xfffffffe, RZ, 0xc0, !PT ;  /* 0xfffffffe16167812 */ /* 0x000fe400078ec0ff */
[----:B------:R-:W-:Y:S02]  /*8950*/  SHF.R.U32.HI R20, RZ, 0x5, R29 ;  /* 0x00000005ff147819 */ /* 0x000fe4000001161d */
[----:B------:R-:W-:Y:S02]  /*8960*/  LOP3.LUT R19, R0, R19, RZ, 0xfc, !PT ;  /* 0x0000001300137212 */ /* 0x000fe400078efcff */
[----:B------:R-:W-:Y:S02]  /*8970*/  LOP3.LUT R18, R9, R8, RZ, 0xfc, !PT ;  /* 0x0000000809127212 */ /* 0x000fe400078efcff */
[----:B------:R-:W-:-:S02]  /*8980*/  LOP3.LUT R17, R17, 0x1, RZ, 0xc0, !PT ;  /* 0x0000000111117812 */ /* 0x000fc400078ec0ff */
[----:B------:R-:W-:Y:S02]  /*8990*/  SEL R27, R27, 0xffffffc0, !P1 ;  /* 0xffffffc01b1b7807 */ /* 0x000fe40004800000 */
[----:B------:R-:W-:Y:S02]  /*89a0*/  @P2 LOP3.LUT R22, R22, 0x1, RZ, 0xfc, !PT ;  /* 0x0000000116162812 */ /* 0x000fe400078efcff */
[----:B------:R-:W-:Y:S02]  /*89b0*/  LOP3.LUT R20, R20, 0x3, RZ, 0xc0, !PT ;  /* 0x0000000314147812 */ /* 0x000fe400078ec0ff */
[----:B--2---:R-:W-:Y:S02]  /*89c0*/  SHF.R.S32.HI R24, RZ, 0x1f, R23 ;  /* 0x0000001fff187819 */ /* 0x004fe40000011417 */
[----:B------:R-:W-:Y:S01]  /*89d0*/  SEL R16, R23, RZ, !P2 ;  /* 0x000000ff17107207 */ /* 0x000fe20005000000 */
[----:B------:R-:W-:Y:S06]  /*89e0*/  BRA.DIV UR4, `(.L_x_8840) ;  /* 0x0000002a04b07947 */ /* 0x000fec000b800000 */
[----:B------:R0:W1:Y:S02]  /*89f0*/  SHFL.IDX PT, R14, R20, RZ, 0x1f ;  /* 0x00001fff140e7589 */ /* 0x00006400000e0000 */
.L_x_8895:
[----:B-1----:R-:W-:Y:S02]  /*8a00*/  ISETP.NE.AND P0, PT, R14, RZ, PT ;  /* 0x000000ff0e00720c */ /* 0x002fe40003f05270 */
[----:B------:R-:W-:Y:S02]  /*8a10*/  PLOP3.LUT P1, PT, PT, PT, PT, 0x8, 0x0 ;  /* 0x000000000000781c */ /* 0x000fe40003f2e170 */
[----:B------:R-:W-:-:S11]  /*8a20*/  LOP3.LUT R22, R22, 0xfffffffd, RZ, 0xc0, !PT ;  /* 0xfffffffd16167812 */ /* 0x000fd600078ec0ff */
[----:B------:R-:W-:Y:S01]  /*8a30*/  @P1 LOP3.LUT R22, R22, 0x2, RZ, 0xfc, !PT ;  /* 0x0000000216161812 */ /* 0x000fe200078efcff */
[----:B------:R-:W-:Y:S06]  /*8a40*/  @P0 BRA `(.L_x_8841) ;  /* 0x0000000400900947 */ /* 0x000fec0003800000 */
[----:B------:R-:W-:-:S06]  /*8a50*/  UIADD3 UR4, UR39, -0x1, URZ ;  /* 0xffffffff27047890 */ /* 0x000fcc000fffe03f */
[----:B------:R-:W-:Y:S01]  /*8a60*/  IMAD.U32 R0, RZ, RZ, UR4 ;  /* 0x00000004ff007e24 */ /* 0x000fe2000f8e00ff */
[----:B------:R-:W-:-:S03]  /*8a70*/  UMOV UR4, 0xffffffff ;  /* 0xffffffff00047882 */ /* 0x000fc60000000000 */
[----:B------:R-:W-:Y:S05]  /*8a80*/  BRA.DIV UR4, `(.L_x_8842) ;  /* 0x0000002a04a87947 */ /* 0x000fea000b800000 */
[----:B------:R-:W-:-:S13]  /*8a90*/  ELECT P6, URZ, PT ;  /* 0x00000000003f782f */ /* 0x000fda00038c0000 */
.L_x_8898:
[----:B------:R-:W-:Y:S05]  /*8aa0*/  @!P6 BRA `(.L_x_8841) ;  /* 0x000000040078e947 */ /* 0x000fea0003800000 */
[----:B------:R-:W-:Y:S01]  /*8ab0*/  IMAD.MOV.U32 R16, RZ, RZ, R23 ;  /* 0x000000ffff107224 */ /* 0x000fe200078e0017 */
[----:B------:R-:W-:Y:S06]  /*8ac0*/  @!P2 BRA `(.L_x_8843) ;  /* 0x000000000048a947 */ /* 0x000fec0003800000 */
[----:B------:R-:W1:Y:S01]  /*8ad0*/  LDC R6, c[0x0][0x43c] ;  /* 0x00010f00ff067b82 */ /* 0x000e620000000800 */
[----:B------:R-:W-:Y:S01]  /*8ae0*/  IMAD.MOV.U32 R7, RZ, RZ, R0 ;  /* 0x000000ffff077224 */ /* 0x000fe200078e0000 */
[----:B------:R-:W-:Y:S02]  /*8af0*/  ULDC.64 UR4, c[0x0][0x428] ;  /* 0x00010a0000047ab9 */ /* 0x000fe40000000a00 */
[----:B------:R-:W-:-:S04]  /*8b00*/  IMAD R8, R24, UR4, RZ ;  /* 0x0000000418087c24 */ /* 0x000fc8000f8e02ff */
[----:B------:R-:W-:Y:S01]  /*8b10*/  IMAD R9, R23, UR5, R8 ;  /* 0x0000000517097c24 */ /* 0x000fe2000f8e0208 */
[----:B-1----:R-:W-:-:S13]  /*8b20*/  ISETP.NE.AND P0, PT, R6, 0x1, PT ;  /* 0x000000010600780c */ /* 0x002fda0003f05270 */
[----:B------:R-:W1:Y:S02]  /*8b30*/  @P0 LDC.64 R2, c[0x0][0x440] ;  /* 0x00011000ff020b82 */ /* 0x000e640000000a00 */
[----:B-1----:R-:W-:-:S05]  /*8b40*/  @P0 IMAD.HI.U32 R2, R0, R2, RZ ;  /* 0x0000000200020227 */ /* 0x002fca00078e00ff */
[----:B------:R-:W-:-:S04]  /*8b50*/  @P0 SHF.R.U32.HI R7, RZ, R3, R2 ;  /* 0x00000003ff070219 */ /* 0x000fc80000011602 */
[--C-:B------:R-:W-:Y:S01]  /*8b60*/  SHF.R.S32.HI R3, RZ, 0x1f, R7.reuse ;  /* 0x0000001fff037819 */ /* 0x100fe20000011407 */
[----:B------:R-:W-:-:S04]  /*8b70*/  IMAD.MOV.U32 R2, RZ, RZ, R7 ;  /* 0x000000ffff027224 */ /* 0x000fc800078e0007 */
[----:B------:R-:W-:-:S04]  /*8b80*/  IMAD.WIDE.U32 R2, R23, UR4, R2 ;  /* 0x0000000417027c25 */ /* 0x000fc8000f8e0002 */
[----:B------:R-:W-:Y:S01]  /*8b90*/  IMAD.IADD R3, R3, 0x1, R9 ;  /* 0x0000000103037824 */ /* 0x000fe200078e0209 */
[----:B------:R-:W-:-:S04]  /*8ba0*/  LEA R4, P0, R2, R4, 0x2 ;  /* 0x0000000402047211 */ /* 0x000fc800078010ff */
[----:B------:R-:W-:-:S05]  /*8bb0*/  LEA.HI.X R5, R2, R5, R3, 0x2, P0 ;  /* 0x0000000502057211 */ /* 0x000fca00000f1403 */
[----:B------:R1:W5:Y:S01]  /*8bc0*/  LDG.E R16, desc[UR44][R4.64] ;  /* 0x0000002c04107981 */ /* 0x000362000c1e1900 */
[----:B------:R-:W-:-:S04]  /*8bd0*/  IMAD.MOV R3, RZ, RZ, -R7 ;  /* 0x000000ffff037224 */ /* 0x000fc800078e0a07 */
[----:B------:R-:W-:-:S07]  /*8be0*/  IMAD R0, R6, R3, R0 ;  /* 0x0000000306007224 */ /* 0x000fce00078e0200 */
.L_x_8843:
[----:B------:R-:W-:Y:S01]  /*8bf0*/  IMAD.MOV.U32 R2, RZ, RZ, 0x1 ;  /* 0x00000001ff027424 */ /* 0x000fe200078e00ff */
[----:B------:R-:W-:-:S04]  /*8c00*/  ISETP.NE.AND P1, PT, R28, RZ, PT ;  /* 0x000000ff1c00720c */ /* 0x000fc80003f25270 */
[----:B------:R-:W-:-:S04]  /*8c10*/  SHF.L.U32 R2, R2, 0x1f, RZ ;  /* 0x0000001f02027819 */ /* 0x000fc800000006ff */
[----:B------:R-:W2:Y:S02]  /*8c20*/  SYNCS.PHASECHK.TRANS64.TRYWAIT P0, [UR38+0x17080], R2 ;  /* 0x01708002ff0075a7 */ /* 0x000ea40008000166 */
[----:B--2---:R-:W-:Y:S05]  /*8c30*/  @!P0 BRA `(.L_x_8844) ;  /* 0x00000028005c8947 */ /* 0x004fea0003800000 */
.L_x_8899:
[----:B------:R-:W-:Y:S05]  /*8c40*/  @P1 BRA `(.L_x_8845) ;  /* 0x0000000000141947 */ /* 0x000fea0003800000 */
[----:B------:R-:W-:Y:S01]  /*8c50*/  LOP3.LUT P0, RZ, R29, 0x1f, RZ, 0xc0, !PT ;  /* 0x0000001f1dff7812 */ /* 0x000fe2000780c0ff */
[----:B------:R-:W-:-:S04]  /*8c60*/  IMAD.MOV.U32 R3, RZ, RZ, 0x3000 ;  /* 0x00003000ff037424 */ /* 0x000fc800078e00ff */
[----:B------:R3:W-:Y:S08]  /*8c70*/  SYNCS.ARRIVE.TRANS64 RZ, [UR38+0x17070], R3 ;  /* 0x01707003ffff79a7 */ /* 0x0007f00008000026 */
[----:B---3--:R-:W-:Y:S05]  /*8c80*/  @!P0 BRA `(.L_x_8845) ;  /* 0x0000000000048947 */ /* 0x008fea0003800000 */
[----:B------:R-:W-:Y:S01]  /*8c90*/  BPT.TRAP 0x1 ;  /* 0x000000040000795c */ /* 0x000fe20000300000 */
.L_x_8845:
        /* <DEDUP_REMOVED lines=28> */
.L_x_8900:
[----:B------:R-:W-:Y:S05]  /*8e60*/  @P1 BRA `(.L_x_8847) ;  /* 0x0000000000141947 */ /* 0x000fea0003800000 */
[----:B------:R-:W-:Y:S01]  /*8e70*/  LOP3.LUT P0, RZ, R29, 0x1f, RZ, 0xc0, !PT ;  /* 0x0000001f1dff7812 */ /* 0x000fe2000780c0ff */
[----:B--23--:R-:W-:-:S04]  /*8e80*/  IMAD.MOV.U32 R2, RZ, RZ, 0x3000 ;  /* 0x00003000ff027424 */ /* 0x00cfc800078e00ff */
[----:B------:R4:W-:Y:S08]  /*8e90*/  SYNCS.ARRIVE.TRANS64 RZ, [UR38+0x17030], R2 ;  /* 0x01703002ffff79a7 */ /* 0x0009f00008000026 */
[----:B----4-:R-:W-:Y:S05]  /*8ea0*/  @!P0 BRA `(.L_x_8847) ;  /* 0x0000000000048947 */ /* 0x010fea0003800000 */
[----:B------:R-:W-:Y:S01]  /*8eb0*/  BPT.TRAP 0x1 ;  /* 0x000000040000795c */ /* 0x000fe20000300000 */
.L_x_8847:
        /* <DEDUP_REMOVED lines=25> */
[----:B------:R-:W-:Y:S01]  /*9050*/  @P0 LOP3.LUT R22, R22, 0x2, RZ, 0xfc, !PT ;  /* 0x0000000216160812 */ /* 0x000fe200078efcff */
[----:B------:R4:W-:Y:S01]  /*9060*/  UTMALDG.4D [UR16], [UR4], desc[UR6] ;  /* 0x00000610040075b4 */ /* 0x0009e20008019000 */
[----:B------:R4:W-:Y:S02]  /*9070*/  UTMALDG.4D [UR32], [UR4], desc[UR6] ;  /* 0x00000620040075b4 */ /* 0x0009e40008019000 */
[----:B----4-:R-:W-:-:S03]  /*9080*/  NOP ;  /* 0x0000000000007918 */ /* 0x010fc60000000000 */
.L_x_8841:
[----:B------:R-:W-:Y:S05]  /*9090*/  WARPSYNC.ALL ;  /* 0x0000000000007948 */ /* 0x000fea0003800000 */
[----:B------:R-:W-:Y:S01]  /*90a0*/  UIADD3 UR5, UR38, 0xc400, URZ ;  /* 0x0000c40026057890 */ /* 0x000fe2000fffe03f */
[----:B------:R-:W-:Y:S01]  /*90b0*/  BAR.SYNC.DEFER_BLOCKING 0x8, 0x200 ;  /* 0x0208000000007b1d */ /* 0x000fe20000010000 */
[----:B------:R-:W-:Y:S02]  /*90c0*/  USHF.R.S32.HI UR4, URZ, 0x1f, UR36 ;  /* 0x0000001f3f047899 */ /* 0x000fe40008011424 */
[----:B------:R-:W-:-:S03]  /*90d0*/  ULOP3.LUT UP0, URZ, UR5, 0x9f, URZ, 0xc0, !UPT ;  /* 0x0000009f053f7892 */ /* 0x000fc6000f80c03f */
[----:B------:R-:W-:Y:S02]  /*90e0*/  ULDC.64 UR6, c[0x0][0x2d8] ;  /* 0x0000b60000067ab9 */ /* 0x000fe40000000a00 */
[----:B------:R-:W-:Y:S01]  /*90f0*/  UIMAD UR4, UR4, UR6, URZ ;  /* 0x00000006040472a4 */ /* 0x000fe2000f8e023f */
[----:B------:R-:W-:Y:S01]  /*9100*/  PLOP3.LUT P0, PT, PT, PT, UP0, 0x80, 0x0 ;  /* 0x000000000000781c */ /* 0x000fe20003f0f008 */
[----:B------:R-:W-:Y:S02]  /*9110*/  UIMAD.WIDE.U32 UR46, UR36, UR6, URZ ;  /* 0x00000006242e72a5 */ /* 0x000fe4000f8e003f */
[----:B------:R-:W-:-:S04]  /*9120*/  UIMAD UR4, UR36, UR7, UR4 ;  /* 0x00000007240472a4 */ /* 0x000fc8000f8e0204 */
[----:B------:R-:W-:-:S06]  /*9130*/  UIADD3 UR43, UR47, UR4, URZ ;  /* 0x000000042f2b7290 */ /* 0x000fcc000fffe03f */
[----:B------:R-:W-:Y:S06]  /*9140*/  @!P0 BRA `(.L_x_8848) ;  /* 0x0000000000408947 */ /* 0x000fec0003800000 */
[----:B--23--:R-:W-:Y:S01]  /*9150*/  MOV R2, 0x0 ;  /* 0x0000000000027802 */ /* 0x00cfe20000000f00 */
        /* <DEDUP_REMOVED lines=13> */
[----:B0-----:R-:W-:-:S07]  /*9230*/  LEPC R20, `(.L_x_8848) ;  /* 0x000000001014794e */ /* 0x001fce0000000000 */
[----:B-1----:R-:W-:Y:S05]  /*9240*/  CALL.ABS.NOINC R2 ;  /* 0x0000000002007343 */ /* 0x002fea0003c00000 */
.L_x_8848:
[----:B------:R-:W4:Y:S01]  /*9250*/  LDC R10, c[0x0][0x448] ;  /* 0x00011200ff0a7b82 */ /* 0x000f220000000800 */
[----:B--23--:R-:W-:Y:S01]  /*9260*/  SHF.R.U32.HI R2, RZ, 0x1, R29 ;  /* 0x00000001ff027819 */ /* 0x00cfe2000001161d */
[----:B0-----:R-:W-:Y:S01]  /*9270*/  IMAD.SHL.U32 R20, R28, 0x10, RZ ;  /* 0x000000101c147824 */ /* 0x001fe200078e00ff */
[----:B------:R-:W0:Y:S01]  /*9280*/  S2R R21, SR_CTAID.Z ;  /* 0x0000000000157919 */ /* 0x000e220000002700 */
[----:B------:R-:W-:Y:S01]  /*9290*/  SHF.R.U32.HI R9, RZ, 0x1, R28 ;  /* 0x00000001ff097819 */ /* 0x000fe2000001161c */
[----:B------:R-:W-:Y:S01]  /*92a0*/  UMOV UR42, UR46 ;  /* 0x0000002e002a7c82 */ /* 0x000fe20008000000 */
[----:B------:R-:W-:Y:S01]  /*92b0*/  IMAD.SHL.U32 R0, R2, 0x20, RZ ;  /* 0x0000002002007824 */ /* 0x000fe200078e00ff */
[----:B------:R-:W-:Y:S01]  /*92c0*/  ULDC.64 UR4, c[0x0][0x2d0] ;  /* 0x0000b40000047ab9 */ /* 0x000fe20000000a00 */
[----:B------:R-:W-:Y:S01]  /*92d0*/  IMAD.SHL.U32 R2, R29, 0x10, RZ ;  /* 0x000000101d027824 */ /* 0x000fe200078e00ff */
[----:B------:R-:W-:Y:S01]  /*92e0*/  ULDC.64 UR6, c[0x0][0x2c8] ;  /* 0x0000b20000067ab9 */ /* 0x000fe20000000a00 */
[----:B------:R-:W-:Y:S01]  /*92f0*/  ULDC.64 UR8, c[0x0][0x280] ;  /* 0x0000a00000087ab9 */ /* 0x000fe20000000a00 */
[----:B------:R-:W-:-:S02]  /*9300*/  LOP3.LUT R0, R0, 0x60, RZ, 0xc0, !PT ;  /* 0x0000006000007812 */ /* 0x000fc400078ec0ff */
[----:B------:R-:W-:Y:S01]  /*9310*/  LOP3.LUT R6, R2, 0x10, RZ, 0xc0, !PT ;  /* 0x0000001002067812 */ /* 0x000fe200078ec0ff */
[C---:B------:R-:W-:Y:S01]  /*9320*/  IMAD.SHL.U32 R2, R17.reuse, 0x10, RZ ;  /* 0x0000001011027824 */ /* 0x040fe200078e00ff */
[----:B------:R-:W-:Y:S02]  /*9330*/  LOP3.LUT R0, R0, 0x700, R20, 0xf8, !PT ;  /* 0x0000070000007812 */ /* 0x000fe400078ef814 */
[----:B------:R-:W1:Y:S01]  /*9340*/  S2R R20, SR_CTAID.X ;  /* 0x0000000000147919 */ /* 0x000e620000002500 */
[----:B------:R-:W-:-:S05]  /*9350*/  IMAD R17, R17, 0x80, R6 ;  /* 0x0000008011117824 */ /* 0x000fca00078e0206 */
[----:B------:R-:W-:Y:S01]  /*9360*/  LOP3.LUT R0, R0, R17, R2, 0xf6, !PT ;  /* 0x0000001100007212 */ /* 0x000fe200078ef602 */
[----:B------:R-:W-:Y:S01]  /*9370*/  IMAD.SHL.U32 R2, R29, 0x40, RZ ;  /* 0x000000401d027824 */ /* 0x000fe200078e00ff */
[----:B----4-:R-:W-:-:S04]  /*9380*/  ISETP.NE.AND P0, PT, R10, 0x1, PT ;  /* 0x000000010a00780c */ /* 0x010fc80003f05270 */
[----:B------:R-:W-:Y:S02]  /*9390*/  LOP3.LUT R2, R9, 0x40, R2, 0xf8, !PT ;  /* 0x0000004009027812 */ /* 0x000fe400078ef802 */
[----:B0-----:R-:W-:Y:S02]  /*93a0*/  SHF.R.S32.HI R12, RZ, 0x1f, R21 ;  /* 0x0000001fff0c7819 */ /* 0x001fe40000011415 */
[----:B------:R-:W0:Y:S05]  /*93b0*/  S2R R21, SR_CTAID.Z ;  /* 0x0000000000157919 */ /* 0x000e2a0000002700 */
[----:B------:R-:W2:Y:S08]  /*93c0*/  @P0 LDC R8, c[0x0][0x44c] ;  /* 0x00011300ff080b82 */ /* 0x000eb00000000800 */
[----:B------:R-:W3:Y:S01]  /*93d0*/  @P0 LDC R7, c[0x0][0x450] ;  /* 0x00011400ff070b82 */ /* 0x000ee20000000800 */
[----:B-1----:R-:W-:-:S04]  /*93e0*/  IMAD R5, R20, 0xc0, R2 ;  /* 0x000000c014057824 */ /* 0x002fc800078e0202 */
[----:B------:R-:W-:-:S03]  /*93f0*/  IMAD.MOV.U32 R11, RZ, RZ, R5 ;  /* 0x000000ffff0b7224 */ /* 0x000fc600078e0005 */
[----:B------:R-:W1:Y:S08]  /*9400*/  @P0 LDC R13, c[0x0][0x44c] ;  /* 0x00011300ff0d0b82 */ /* 0x000e700000000800 */
[----:B------:R-:W4:Y:S01]  /*9410*/  @P0 LDC R4, c[0x0][0x450] ;  /* 0x00011400ff040b82 */ /* 0x000f220000000800 */
[----:B--2---:R-:W-:-:S07]  /*9420*/  @P0 IMAD.HI.U32 R8, R5, R8, RZ ;  /* 0x0000000805080227 */ /* 0x004fce00078e00ff */
[----:B------:R-:W2:Y:S01]  /*9430*/  LDC.64 R2, c[0x0][0x2e0] ;  /* 0x0000b800ff027b82 */ /* 0x000ea20000000a00 */
[----:B---3--:R-:W-:Y:S01]  /*9440*/  @P0 SHF.R.U32.HI R11, RZ, R7, R8 ;  /* 0x00000007ff0b0219 */ /* 0x008fe20000011608 */
[----:B------:R-:W-:-:S04]  /*9450*/  VIADD R8, R5, 0x80 ;  /* 0x0000008005087836 */ /* 0x000fc80000000000 */
[----:B------:R-:W-:Y:S02]  /*9460*/  IMAD.MOV.U32 R7, RZ, RZ, R8 ;  /* 0x000000ffff077224 */ /* 0x000fe400078e0008 */
[----:B-1----:R-:W-:-:S05]  /*9470*/  @P0 IMAD.HI.U32 R13, R8, R13, RZ ;  /* 0x0000000d080d0227 */ /* 0x002fca00078e00ff */
[----:B----4-:R-:W-:Y:S01]  /*9480*/  @P0 SHF.R.U32.HI R7, RZ, R4, R13 ;  /* 0x00000004ff070219 */ /* 0x010fe2000001160d */
[----:B--2---:R-:W-:-:S04]  /*9490*/  IMAD R4, R12, R2, RZ ;  /* 0x000000020c047224 */ /* 0x004fc800078e02ff */
[C---:B0-----:R-:W-:Y:S01]  /*94a0*/  IMAD R13, R21.reuse, R3, R4 ;  /* 0x00000003150d7224 */ /* 0x041fe200078e0204 */
[----:B------:R-:W-:Y:S01]  /*94b0*/  SHF.R.S32.HI R4, RZ, 0x1f, R11 ;  /* 0x0000001fff047819 */ /* 0x000fe2000001140b */
[----:B------:R-:W-:-:S04]  /*94c0*/  IMAD.WIDE.U32 R2, R21, R2, UR42 ;  /* 0x0000002a15027e25 */ /* 0x000fc8000f8e0002 */
[----:B------:R-:W-:Y:S02]  /*94d0*/  IMAD.IADD R3, R3, 0x1, R13 ;  /* 0x0000000103037824 */ /* 0x000fe400078e020d */
[----:B------:R-:W-:Y:S02]  /*94e0*/  IMAD.MOV R13, RZ, RZ, -R11 ;  /* 0x000000ffff0d7224 */ /* 0x000fe400078e0a0b */
[----:B------:R-:W-:Y:S02]  /*94f0*/  IMAD R4, R4, UR4, RZ ;  /* 0x0000000404047c24 */ /* 0x000fe4000f8e02ff */
[----:B------:R-:W-:Y:S02]  /*9500*/  IMAD R13, R10, R13, R5 ;  /* 0x0000000d0a0d7224 */ /* 0x000fe400078e0205 */
[C---:B------:R-:W-:Y:S02]  /*9510*/  IMAD R15, R11.reuse, UR5, R4 ;  /* 0x000000050b0f7c24 */ /* 0x040fe4000f8e0204 */
[----:B------:R-:W-:Y:S01]  /*9520*/  IMAD.WIDE.U32 R4, R11, UR4, R2 ;  /* 0x000000040b047c25 */ /* 0x000fe2000f8e0002 */
[----:B------:R-:W-:-:S03]  /*9530*/  SHF.R.S32.HI R11, RZ, 0x1f, R13 ;  /* 0x0000001fff0b7819 */ /* 0x000fc6000001140d */
[----:B------:R-:W-:Y:S02]  /*9540*/  IMAD.IADD R5, R5, 0x1, R15 ;  /* 0x0000000105057824 */ /* 0x000fe400078e020f */
[----:B------:R-:W-:Y:S02]  /*9550*/  IMAD R12, R11, UR6, RZ ;  /* 0x000000060b0c7c24 */ /* 0x000fe4000f8e02ff */
[----:B------:R-:W-:-:S04]  /*9560*/  IMAD.WIDE.U32 R4, R13, UR6, R4 ;  /* 0x000000060d047c25 */ /* 0x000fc8000f8e0004 */
[----:B------:R-:W-:Y:S01]  /*9570*/  IMAD R13, R13, UR7, R12 ;  /* 0x000000070d0d7c24 */ /* 0x000fe2000f8e020c */
[--C-:B------:R-:W-:Y:S01]  /*9580*/  SHF.R.S32.HI R12, RZ, 0x1f, R7.reuse ;  /* 0x0000001fff0c7819 */ /* 0x100fe20000011407 */
[----:B------:R-:W-:Y:S01]  /*9590*/  IMAD.MOV R11, RZ, RZ, -R7 ;  /* 0x000000ffff0b7224 */ /* 0x000fe200078e0a07 */
[----:B------:R-:W-:Y:S01]  /*95a0*/  IADD3 R4, P0, R4, UR8, RZ ;  /* 0x0000000804047c10 */ /* 0x000fe2000ff1e0ff */
[----:B------:R-:W-:-:S03]  /*95b0*/  IMAD.WIDE.U32 R2, R7, UR4, R2 ;  /* 0x0000000407027c25 */ /* 0x000fc6000f8e0002 */
[----:B------:R-:W-:Y:S01]  /*95c0*/  IADD3.X R5, R5, UR9, R13, P0, !PT ;  /* 0x0000000905057c10 */ /* 0x000fe200087fe40d */
[----:B------:R-:W-:Y:S02]  /*95d0*/  IMAD R11, R10, R11, R8 ;  /* 0x0000000b0a0b7224 */ /* 0x000fe400078e0208 */
[----:B------:R-:W-:Y:S01]  /*95e0*/  IMAD R12, R12, UR4, RZ ;  /* 0x000000040c0c7c24 */ /* 0x000fe2000f8e02ff */
[----:B------:R-:W-:Y:S02]  /*95f0*/  ULDC UR4, c[0x0][0x2b8] ;  /* 0x0000ae0000047ab9 */ /* 0x000fe40000000800 */
[----:B------:R-:W-:Y:S01]  /*9600*/  ISETP.GE.AND P2, PT, R6, UR4, PT ;  /* 0x0000000406007c0c */ /* 0x000fe2000bf46270 */
[----:B------:R-:W-:Y:S01]  /*9610*/  IMAD R13, R7, UR5, R12 ;  /* 0x00000005070d7c24 */ /* 0x000fe2000f8e020c */
[----:B------:R-:W-:-:S03]  /*9620*/  SHF.R.S32.HI R7, RZ, 0x1f, R11 ;  /* 0x0000001fff077819 */ /* 0x000fc6000001140b */
[----:B------:R-:W-:Y:S02]  /*9630*/  IMAD.IADD R3, R3, 0x1, R13 ;  /* 0x0000000103037824 */ /* 0x000fe400078e020d */
[----:B------:R-:W-:Y:S01]  /*9640*/  IMAD R8, R7, UR6, RZ ;  /* 0x0000000607087c24 */ /* 0x000fe2000f8e02ff */
[----:B------:R-:W-:Y:S01]  /*9650*/  LOP3.LUT R7, R6, 0x20, RZ, 0xfc, !PT ;  /* 0x0000002006077812 */ /* 0x000fe200078efcff */
[----:B------:R-:W-:-:S03]  /*9660*/  IMAD.WIDE.U32 R2, R11, UR6, R2 ;  /* 0x000000060b027c25 */ /* 0x000fc6000f8e0002 */
[----:B------:R-:W-:Y:S01]  /*9670*/  ISETP.GE.AND P0, PT, R7, UR4, PT ;  /* 0x0000000407007c0c */ /* 0x000fe2000bf06270 */
[----:B------:R-:W-:Y:S01]  /*9680*/  IMAD R13, R11, UR7, R8 ;  /* 0x000000070b0d7c24 */ /* 0x000fe2000f8e0208 */
[----:B------:R-:W-:-:S04]  /*9690*/  LOP3.LUT R7, R6, 0x40, RZ, 0xfc, !PT ;  /* 0x0000004006077812 */ /* 0x000fc800078efcff */
[----:B------:R-:W-:Y:S01]  /*96a0*/  ISETP.GE.AND P1, PT, R7, UR4, PT ;  /* 0x0000000407007c0c */ /* 0x000fe2000bf26270 */
[----:B------:R-:W-:Y:S01]  /*96b0*/  UMOV UR4, 0xffffffff ;  /* 0xffffffff00047882 */ /* 0x000fe20000000000 */
[----:B------:R-:W-:-:S04]  /*96c0*/  IADD3 R7, P3, R2, UR8, RZ ;  /* 0x0000000802077c10 */ /* 0x000fc8000ff7e0ff */
[----:B------:R-:W-:Y:S01]  /*96d0*/  IADD3.X R8, R3, UR9, R13, P3, !PT ;  /* 0x0000000903087c10 */ /* 0x000fe20009ffe40d */
[----:B------:R-:W-:Y:S08]  /*96e0*/  BRA.DIV UR4, `(.L_x_8849) ;  /* 0x0000001e04d87947 */ /* 0x000ff0000b800000 */
[----:B------:R-:W0:Y:S01]  /*96f0*/  S2R R2, SR_CTAID.X ;  /* 0x0000000000027919 */ /* 0x000e220000002500 */
[----:B------:R-:W-:Y:S02]  /*9700*/  ULDC UR4, c[0x0][0x288] ;  /* 0x0000a20000047ab9 */ /* 0x000fe40000000800 */
[----:B------:R-:W-:Y:S01]  /*9710*/  IMAD R10, R10, UR4, RZ ;  /* 0x000000040a0a7c24 */ /* 0x000fe2000f8e02ff */
[----:B------:R-:W1:Y:S04]  /*9720*/  SHFL.IDX PT, R3, R4, RZ, 0x1e1f ;  /* 0x001e1fff04037589 */ /* 0x000e6800000e0000 */
[----:B------:R-:W-:Y:S04]  /*9730*/  SHFL.IDX PT, R14, R4, 0x1, 0x1e1f ;  /* 0x003e1f00040e7f89 */ /* 0x000fe800000e0000 */
[----:B------:R-:W-:Y:S04]  /*9740*/  SHFL.IDX PT, R17, R5, 0x1, 0x1e1f ;  /* 0x003e1f0005117f89 */ /* 0x000fe800000e0000 */
[----:B------:R-:W-:Y:S01]  /*9750*/  SHFL.IDX PT, R8, R8, RZ, 0x1e1f ;  /* 0x001e1fff08087589 */ /* 0x000fe200000e0000 */
[----:B0-----:R-:W-:-:S03]  /*9760*/  IMAD R9, R2, 0xc0, R9 ;  /* 0x000000c002097824 */ /* 0x001fc600078e0209 */
[----:B------:R-:W0:Y:S01]  /*9770*/  SHFL.IDX PT, R2, R5, RZ, 0x1e1f ;  /* 0x001e1fff05027589 */ /* 0x000e2200000e0000 */
[C---:B------:R-:W-:Y:S01]  /*9780*/  VIADD R11, R9.reuse, 0x40 ;  /* 0x00000040090b7836 */ /* 0x040fe20000000000 */
[----:B------:R-:W-:-:S13]  /*9790*/  ISETP.GE.AND P3, PT, R9, R10, PT ;  /* 0x0000000a0900720c */ /* 0x000fda0003f66270 */
[----:B-1----:R-:W-:Y:S01]  /*97a0*/  @!P3 IADD3 R20, P4, R6, R3, RZ ;  /* 0x000000030614b210 */ /* 0x002fe20007f9e0ff */
[----:B------:R-:W-:-:S04]  /*97b0*/  @!P3 VIADD R21, R0, UR38 ;  /* 0x000000260015bc36 */ /* 0x000fc80008000000 */
[----:B0-----:R-:W-:Y:S01]  /*97c0*/  @!P3 IMAD.X R3, RZ, RZ, R2, P4 ;  /* 0x000000ffff03b224 */ /* 0x001fe200020e0602 */
[----:B------:R-:W-:Y:S01]  /*97d0*/  ISETP.GE.AND P4, PT, R11, R10, PT ;  /* 0x0000000a0b00720c */ /* 0x000fe20003f86270 */
[----:B------:R-:W-:-:S05]  /*97e0*/  @!P3 IMAD.MOV.U32 R2, RZ, RZ, R20 ;  /* 0x000000ffff02b224 */ /* 0x000fca00078e0014 */
[----:B------:R-:W-:Y:S04]  /*97f0*/  @!P3 LDGSTS.E.BYPASS.LTC128B.128 [R21+0xc400], desc[UR44][R2.64], !P2 ;  /* 0x0c4000000215bfae */ /* 0x000fe8000d101d6c */
[----:B------:R-:W-:Y:S03]  /*9800*/  @!P3 LDGSTS.E.BYPASS.LTC128B.128 [R21+0xdc00], desc[UR44][R2.64+0x20], !P0 ;  /* 0x0dc000200215bfae */ /* 0x000fe6000c101d6c */
[----:B------:R-:W-:Y:S01]  /*9810*/  @!P4 VIADD R5, R0, UR38 ;  /* 0x000000260005cc36 */ /* 0x000fe20008000000 */
[----:B------:R0:W-:Y:S01]  /*9820*/  @!P3 LDGSTS.E.BYPASS.LTC128B.128 [R21+0xf400], desc[UR44][R2.64+0x40], !P1 ;  /* 0x0f4000400215bfae */ /* 0x0001e2000c901d6c */
[----:B------:R-:W-:-:S05]  /*9830*/  @!P4 IADD3 R14, P3, R6, R14, RZ ;  /* 0x0000000e060ec210 */ /* 0x000fca0007f7e0ff */
[----:B------:R-:W-:Y:S02]  /*9840*/  @!P4 IMAD.X R17, RZ, RZ, R17, P3 ;  /* 0x000000ffff11c224 */ /* 0x000fe400018e0611 */
[----:B0-----:R-:W-:Y:S02]  /*9850*/  @!P4 IMAD.MOV.U32 R2, RZ, RZ, R14 ;  /* 0x000000ffff02c224 */ /* 0x001fe400078e000e */
[----:B------:R-:W-:Y:S01]  /*9860*/  @!P4 IMAD.MOV.U32 R3, RZ, RZ, R17 ;  /* 0x000000ffff03c224 */ /* 0x000fe200078e0011 */
[----:B------:R0:W1:Y:S04]  /*9870*/  SHFL.IDX PT, R14, R7, RZ, 0x1e1f ;  /* 0x001e1fff070e7589 */ /* 0x00006800000e0000 */
[----:B------:R0:W-:Y:S04]  /*9880*/  @!P4 LDGSTS.E.BYPASS.LTC128B.128 [R5+0xcc00], desc[UR44][R2.64], !P2 ;  /* 0x0cc000000205cfae */ /* 0x0001e8000d101d6c */
[----:B------:R0:W-:Y:S04]  /*9890*/  @!P4 LDGSTS.E.BYPASS.LTC128B.128 [R5+0xe400], desc[UR44][R2.64+0x20], !P0 ;  /* 0x0e4000200205cfae */ /* 0x0001e8000c101d6c */
[----:B------:R0:W-:Y:S02]  /*98a0*/  @!P4 LDGSTS.E.BYPASS.LTC128B.128 [R5+0xfc00], desc[UR44][R2.64+0x40], !P1 ;  /* 0x0fc000400205cfae */ /* 0x0001e4000c901d6c */
.L_x_8907:
[----:B------:R-:W-:Y:S01]  /*98b0*/  VIADD R9, R9, 0x80 ;  /* 0x0000008009097836 */ /* 0x000fe20000000000 */
[----:B------:R-:W-:Y:S01]  /*98c0*/  BSSY B0, `(.L_x_8850) ;  /* 0x000000e000007945 */ /* 0x000fe20003800000 */
[----:B------:R-:W-:-:S03]  /*98d0*/  IMAD.MOV.U32 R4, RZ, RZ, 0x1 ;  /* 0x00000001ff047424 */ /* 0x000fc600078e00ff */
[----:B------:R-:W-:Y:S02]  /*98e0*/  ISETP.GE.AND P3, PT, R9, R10, PT ;  /* 0x0000000a0900720c */ /* 0x000fe40003f66270 */
[----:B------:R-:W-:-:S11]  /*98f0*/  SHF.L.U32 R4, R4, 0x1f, RZ ;  /* 0x0000001f04047819 */ /* 0x000fd600000006ff */
[----:B------:R-:W-:Y:S05]  /*9900*/  @P3 BRA `(.L_x_8851) ;  /* 0x0000000000243947 */ /* 0x000fea0003800000 */
[----:B01----:R-:W-:Y:S01]  /*9910*/  IADD3 R2, P3, R6, R14, RZ ;  /* 0x0000000e06027210 */ /* 0x003fe20007f7e0ff */
        /* <DEDUP_REMOVED lines=8> */
.L_x_8851:
[----:B------:R-:W-:Y:S05]  /*99a0*/  BSYNC B0 ;  /* 0x0000000000007941 */ /* 0x000fea0003800000 */
.L_x_8850:
[----:B------:R-:W-:Y:S01]  /*99b0*/  NOP ;  /* 0x0000000000007918 */ /* 0x000fe20000000000 */
[----:B------:R-:W-:Y:S01]  /*99c0*/  SYNCS.ARRIVE.TRANS64.RED.A0T1 RZ, [UR38+0x17000], RZ ;  /* 0x017000ffffff79a7 */ /* 0x000fe20008200426 */
[----:B------:R-:W-:Y:S01]  /*99d0*/  ARRIVES.LDGSTSBAR.64.TRANSCNT [UR38+0x17000] ;  /* 0x01700000ff0079b0 */ /* 0x000fe20008000aa6 */
[----:B------:R-:W-:Y:S01]  /*99e0*/  NOP ;  /* 0x0000000000007918 */ /* 0x000fe20000000000 */
[----:B------:R-:W-:Y:S01]  /*99f0*/  SYNCS.ARRIVE.TRANS64.A1T0 RZ, [UR38+0x17000], RZ ;  /* 0x017000ffffff79a7 */ /* 0x000fe20008100026 */
[----:B------:R-:W3:Y:S02]  /*9a00*/  SYNCS.PHASECHK.TRANS64.TRYWAIT P0, [UR38+0x17020], R4 ;  /* 0x01702004ff0075a7 */ /* 0x000ee40008000166 */
[----:B---3--:R-:W-:Y:S05]  /*9a10*/  @!P0 BRA `(.L_x_8852) ;  /* 0x0000002000008947 */ /* 0x008fea0003800000 */
.L_x_8908:
[----:B------:R-:W-:Y:S01]  /*9a20*/  UIADD3 UR4, UR39, -0x2, URZ ;  /* 0xfffffffe27047890 */ /* 0x000fe2000fffe03f */
[----:B-1----:R-:W-:-:S03]  /*9a30*/  IMAD.MOV.U32 R14, RZ, RZ, 0x1 ;  /* 0x00000001ff0e7424 */ /* 0x002fc600078e00ff */
[----:B------:R-:W-:-:S06]  /*9a40*/  UISETP.GE.AND UP0, UPT, UR4, UR40, UPT ;  /* 0x000000280400728c */ /* 0x000fcc000bf06270 */
[----:B------:R-:W-:-:S13]  /*9a50*/  PLOP3.LUT P0, PT, PT, PT, UP0, 0x80, 0x0 ;  /* 0x000000000000781c */ /* 0x000fda0003f0f008 */
[----:B------:R-:W-:Y:S05]  /*9a60*/  @!P0 BRA `(.L_x_8853) ;  /* 0x0000000c00d48947 */ /* 0x000fea0003800000 */
[----:B------:R-:W-:Y:S01]  /*9a70*/  LOP3.LUT R20, R29, 0x1f, RZ, 0xc0, !PT ;  /* 0x0000001f1d147812 */ /* 0x000fe200078ec0ff */
[----:B------:R-:W-:Y:S02]  /*9a80*/  IMAD.U32 R21, RZ, RZ, UR41 ;  /* 0x00000029ff157e24 */ /* 0x000fe4000f8e00ff */
[----:B------:R-:W-:Y:S02]  /*9a90*/  IMAD.U32 R29, RZ, RZ, UR41 ;  /* 0x00000029ff1d7e24 */ /* 0x000fe4000f8e00ff */
[----:B------:R-:W-:Y:S01]  /*9aa0*/  IMAD.U32 R0, RZ, RZ, UR4 ;  /* 0x00000004ff007e24 */ /* 0x000fe2000f8e00ff */
[----:B------:R-:W-:Y:S01]  /*9ab0*/  LOP3.LUT R21, R21, 0x1, RZ, 0xfc, !PT ;  /* 0x0000000115157812 */ /* 0x000fe200078efcff */
[----:B------:R-:W-:Y:S01]  /*9ac0*/  IMAD.IADD R15, R27, 0x1, R18 ;  /* 0x000000011b0f7824 */ /* 0x000fe200078e0212 */
[----:B------:R-:W-:Y:S01]  /*9ad0*/  LOP3.LUT R29, R29, 0x2, RZ, 0xfc, !PT ;  /* 0x000000021d1d7812 */ /* 0x000fe200078efcff */
[----:B---3--:R-:W-:Y:S02]  /*9ae0*/  IMAD.MOV.U32 R4, RZ, RZ, 0x1 ;  /* 0x00000001ff047424 */ /* 0x008fe400078e00ff */
[----:B0-2---:R-:W-:-:S07]  /*9af0*/  IMAD.MOV.U32 R5, RZ, RZ, RZ ;  /* 0x000000ffff057224 */ /* 0x005fce00078e00ff */
.L_x_8874:
[----:B------:R-:W-:Y:S01]  /*9b00*/  LOP3.LUT P1, RZ, R22, 0x2, RZ, 0xc0, !PT ;  /* 0x0000000216ff7812 */ /* 0x000fe2000782c0ff */
[----:B------:R-:W-:Y:S01]  /*9b10*/  VIADD R13, R5, 0x1 ;  /* 0x00000001050d7836 */ /* 0x000fe20000000000 */
[----:B------:R-:W-:Y:S04]  /*9b20*/  BSSY B0, `(.L_x_8854) ;  /* 0x0000095000007945 */ /* 0x000fe80003800000 */
[----:B------:R-:W-:-:S04]  /*9b30*/  ISETP.NE.AND P0, PT, R13, 0x2, PT ;  /* 0x000000020d00780c */ /* 0x000fc80003f05270 */
[----:B------:R-:W-:Y:S02]  /*9b40*/  SEL R3, RZ, 0x1, P0 ;  /* 0x00000001ff037807 */ /* 0x000fe40000000000 */
[----:B------:R-:W-:Y:S02]  /*9b50*/  SEL R13, R13, RZ, P0 ;  /* 0x000000ff0d0d7207 */ /* 0x000fe40000000000 */
[----:B------:R-:W-:Y:S01]  /*9b60*/  LOP3.LUT R14, R4, R3, RZ, 0x3c, !PT ;  /* 0x00000003040e7212 */ /* 0x000fe200078e3cff */
[----:B------:R-:W-:Y:S06]  /*9b70*/  @!P1 BRA `(.L_x_8855) ;  /* 0x00000008003c9947 */ /* 0x000fec0003800000 */
[----:B------:R-:W-:Y:S01]  /*9b80*/  LOP3.LUT P1, RZ, R22, 0x1, RZ, 0xc0, !PT ;  /* 0x0000000116ff7812 */ /* 0x000fe2000782c0ff */
[----:B------:R-:W-:-:S12]  /*9b90*/  IMAD.MOV.U32 R2, RZ, RZ, R0 ;  /* 0x000000ffff027224 */ /* 0x000fd800078e0000 */
[----:B------:R-:W-:Y:S05]  /*9ba0*/  @!P1 BRA `(.L_x_8856) ;  /* 0x00000000004c9947 */ /* 0x000fea0003800000 */
[----:B------:R-:W0:Y:S01]  /*9bb0*/  LDC R6, c[0x0][0x43c] ;  /* 0x00010f00ff067b82 */ /* 0x000e220000000800 */
[----:B------:R-:W-:Y:S01]  /*9bc0*/  IMAD.MOV.U32 R7, RZ, RZ, R0 ;  /* 0x000000ffff077224 */ /* 0x000fe200078e0000 */
[----:B------:R-:W-:-:S06]  /*9bd0*/  ULDC.64 UR4, c[0x0][0x428] ;  /* 0x00010a0000047ab9 */ /* 0x000fcc0000000a00 */
[----:B------:R-:W1:Y:S01]  /*9be0*/  LDC.64 R16, c[0x0][0x418] ;  /* 0x00010600ff107b82 */ /* 0x000e620000000a00 */
[----:B0-----:R-:W-:-:S13]  /*9bf0*/  ISETP.NE.AND P0, PT, R6, 0x1, PT ;  /* 0x000000010600780c */ /* 0x001fda0003f05270 */
[----:B------:R-:W0:Y:S02]  /*9c00*/  @P0 LDC.64 R2, c[0x0][0x440] ;  /* 0x00011000ff020b82 */ /* 0x000e240000000a00 */
[----:B0-----:R-:W-:-:S05]  /*9c10*/  @P0 IMAD.HI.U32 R2, R0, R2, RZ ;  /* 0x0000000200020227 */ /* 0x001fca00078e00ff */
[----:B------:R-:W-:Y:S01]  /*9c20*/  @P0 SHF.R.U32.HI R7, RZ, R3, R2 ;  /* 0x00000003ff070219 */ /* 0x000fe20000011602 */
[----:B------:R-:W-:-:S03]  /*9c30*/  IMAD R2, R24, UR4, RZ ;  /* 0x0000000418027c24 */ /* 0x000fc6000f8e02ff */
[--C-:B------:R-:W-:Y:S01]  /*9c40*/  SHF.R.S32.HI R3, RZ, 0x1f, R7.reuse ;  /* 0x0000001fff037819 */ /* 0x100fe20000011407 */
[----:B------:R-:W-:Y:S02]  /*9c50*/  IMAD R9, R23, UR5, R2 ;  /* 0x0000000517097c24 */ /* 0x000fe4000f8e0202 */
[----:B------:R-:W-:-:S04]  /*9c60*/  IMAD.MOV.U32 R2, RZ, RZ, R7 ;  /* 0x000000ffff027224 */ /* 0x000fc800078e0007 */
[----:B------:R-:W-:-:S04]  /*9c70*/  IMAD.WIDE.U32 R2, R23, UR4, R2 ;  /* 0x0000000417027c25 */ /* 0x000fc8000f8e0002 */
[----:B------:R-:W-:Y:S01]  /*9c80*/  IMAD.IADD R3, R9, 0x1, R3 ;  /* 0x0000000109037824 */ /* 0x000fe200078e0203 */
[----:B-1----:R-:W-:-:S04]  /*9c90*/  LEA R16, P0, R2, R16, 0x2 ;  /* 0x0000001002107211 */ /* 0x002fc800078010ff */
[----:B------:R-:W-:-:S05]  /*9ca0*/  LEA.HI.X R17, R2, R17, R3, 0x2, P0 ;  /* 0x0000001102117211 */ /* 0x000fca00000f1403 */
[----:B------:R0:W5:Y:S01]  /*9cb0*/  LDG.E R16, desc[UR44][R16.64] ;  /* 0x0000002c10107981 */ /* 0x000162000c1e1900 */
[----:B------:R-:W-:-:S04]  /*9cc0*/  IMAD.MOV R3, RZ, RZ, -R7 ;  /* 0x000000ffff037224 */ /* 0x000fc800078e0a07 */
[----:B------:R-:W-:-:S07]  /*9cd0*/  IMAD R2, R6, R3, R0 ;  /* 0x0000000306027224 */ /* 0x000fce00078e0200 */
.L_x_8856:
[----:B------:R-:W-:Y:S02]  /*9ce0*/  LEA R6, R13, UR38, 0x3 ;  /* 0x000000260d067c11 */ /* 0x000fe4000f8e18ff */
[----:B------:R-:W-:Y:S02]  /*9cf0*/  SHF.L.U32 R3, R14, 0x1f, RZ ;  /* 0x0000001f0e037819 */ /* 0x000fe400000006ff */
[----:B------:R-:W-:Y:S02]  /*9d00*/  ISETP.NE.AND P1, PT, R28, RZ, PT ;  /* 0x000000ff1c00720c */ /* 0x000fe40003f25270 */
[----:B------:R-:W1:Y:S02]  /*9d10*/  SYNCS.PHASECHK.TRANS64.TRYWAIT P0, [R6+URZ+0x17080], R3 ;  /* 0x01708003060075a7 */ /* 0x000e64000800017f */
[----:B-1----:R-:W-:Y:S09]  /*9d20*/  @!P0 BRA `(.L_x_8857) ;  /* 0x0000001c00508947 */ /* 0x002ff20003800000 */
.L_x_8909:
[----:B------:R-:W-:Y:S04]  /*9d30*/  BSSY B1, `(.L_x_8858) ;  /* 0x0000007000017945 */ /* 0x000fe80003800000 */
[----:B------:R-:W-:Y:S05]  /*9d40*/  @P1 BRA `(.L_x_8859) ;  /* 0x0000000000141947 */ /* 0x000fea0003800000 */
[----:B------:R-:W-:Y:S01]  /*9d50*/  ISETP.NE.AND P0, PT, R20, RZ, PT ;  /* 0x000000ff1400720c */ /* 0x000fe20003f05270 */
[----:B------:R-:W-:-:S04]  /*9d60*/  IMAD.MOV.U32 R7, RZ, RZ, 0x3000 ;  /* 0x00003000ff077424 */ /* 0x000fc800078e00ff */
[----:B------:R2:W-:Y:S08]  /*9d70*/  SYNCS.ARRIVE.TRANS64 RZ, [R6+URZ+0x17070], R7 ;  /* 0x0170700706ff79a7 */ /* 0x0005f0000800003f */
[----:B------:R-:W-:Y:S05]  /*9d80*/  @!P0 BRA `(.L_x_8859) ;  /* 0x0000000000048947 */ /* 0x000fea0003800000 */
[----:B------:R-:W-:Y:S01]  /*9d90*/  BPT.TRAP 0x1 ;  /* 0x000000040000795c */ /* 0x000fe20000300000 */
.L_x_8859:
[----:B------:R-:W-:Y:S05]  /*9da0*/  BSYNC B1 ;  /* 0x0000000000017941 */ /* 0x000fea0003800000 */
.L_x_8858:
[----:B--2---:R-:W-:Y:S01]  /*9db0*/  IMAD R7, R13, 0x3000, R25 ;  /* 0x000030000d077824 */ /* 0x004fe200078e0219 */
[----:B------:R-:W-:Y:S01]  /*9dc0*/  R2UR UR33, R6 ;  /* 0x00000000062172ca */ /* 0x000fe200000e0000 */
[----:B------:R-:W-:Y:S01]  /*9dd0*/  IMAD.SHL.U32 R8, R2, 0x80, RZ ;  /* 0x0000008002087824 */ /* 0x000fe200078e00ff */
[----:B------:R-:W-:Y:S01]  /*9de0*/  ULDC.64 UR6, c[0x0][0x198] ;  /* 0x0000660000067ab9 */ /* 0x000fe20000000a00 */
[----:B------:R-:W-:Y:S01]  /*9df0*/  IMAD.MOV.U32 R9, RZ, RZ, RZ ;  /* 0x000000ffff097224 */ /* 0x000fe200078e00ff */
[----:B------:R-:W-:Y:S01]  /*9e00*/  R2UR UR4, R7 ;  /* 0x00000000070472ca */ /* 0x000fe200000e0000 */
[----:B------:R-:W-:Y:S01]  /*9e10*/  UIADD3 UR6, UP0, UR6, 0x470, URZ ;  /* 0x0000047006067890 */ /* 0x000fe2000ff1e03f */
[----:B------:R-:W-:Y:S01]  /*9e20*/  R2UR UR35, R8 ;  /* 0x00000000082372ca */ /* 0x000fe200000e0000 */
[----:B------:R-:W-:Y:S01]  /*9e30*/  UMOV UR8, 0x0 ;  /* 0x0000000000087882 */ /* 0x000fe20000000000 */
[----:B------:R-:W-:Y:S01]  /*9e40*/  R2UR UR34, R9 ;  /* 0x00000000092272ca */ /* 0x000fe200000e0000 */
[----:B------:R-:W-:Y:S01]  /*9e50*/  UIADD3.X UR7, URZ, UR7, URZ, UP0, !UPT ;  /* 0x000000073f077290 */ /* 0x000fe200087fe43f */
[----:B------:R-:W-:Y:S01]  /*9e60*/  PLOP3.LUT P0, PT, PT, PT, PT, 0x80, 0x0 ;  /* 0x000000000000781c */ /* 0x000fe20003f0f070 */
[----:B------:R-:W-:-:S02]  /*9e70*/  UMOV UR9, 0x14f00000 ;  /* 0x14f0000000097882 */ /* 0x000fc40000000000 */
[----:B------:R-:W-:-:S04]  /*9e80*/  UIADD3 UR33, UR33, 0x17070, URZ ;  /* 0x0001707021217890 */ /* 0x000fc8000fffe03f */
[----:B------:R-:W-:-:S12]  /*9e90*/  UIADD3 UR32, UR4, 0x6400, URZ ;  /* 0x0000640004207890 */ /* 0x000fd8000fffe03f */
.L_x_8860:
        /* <DEDUP_REMOVED lines=13> */
.L_x_8861:
        /* <DEDUP_REMOVED lines=8> */
[----:B------:R-:W-:Y:S01]  /*9ff0*/  IMAD.MOV.U32 R11, RZ, RZ, 0x40 ;  /* 0x00000040ff0b7424 */ /* 0x000fe200078e00ff */
[----:B------:R-:W-:Y:S01]  /*a000*/  R2UR UR11, R8 ;  /* 0x00000000080b72ca */ /* 0x000fe200000e0000 */
[----:B------:R-:W-:Y:S01]  /*a010*/  UIADD3 UR8, UR4, 0x8400, URZ ;  /* 0x0000840004087890 */ /* 0x000fe2000fffe03f */
[----:B------:R-:W-:Y:S01]  /*a020*/  PLOP3.LUT P0, PT, PT, PT, PT, 0x80, 0x0 ;  /* 0x000000000000781c */ /* 0x000fe20003f0f070 */
[----:B------:R-:W-:Y:S01]  /*a030*/  UMOV UR5, 0x14f00000 ;  /* 0x14f0000000057882 */ /* 0x000fe20000000000 */
[----:B------:R-:W-:Y:S01]  /*a040*/  R2UR UR10, R11 ;  /* 0x000000000b0a72ca */ /* 0x000fe200000e0000 */
[----:B------:R-:W-:-:S14]  /*a050*/  UMOV UR4, 0x0 ;  /* 0x0000000000047882 */ /* 0x000fdc0000000000 */
.L_x_8862:
        /* <DEDUP_REMOVED lines=10> */
.L_x_8910:
[----:B------:R-:W-:Y:S01]  /*a100*/  BSSY B1, `(.L_x_8864) ;  /* 0x0000009000017945 */ /* 0x000fe20003800000 */
[----:B------:R-:W-:Y:S02]  /*a110*/  IMAD.MOV.U32 R2, RZ, RZ, 0x0 ;  /* 0x00000000ff027424 */ /* 0x000fe400078e00ff */
[----:B-12---:R-:W-:Y:S01]  /*a120*/  IMAD.MOV.U32 R3, RZ, RZ, 0x14f00000 ;  /* 0x14f00000ff037424 */ /* 0x006fe200078e00ff */
[----:B------:R-:W-:Y:S06]  /*a130*/  @P1 BRA `(.L_x_8865) ;  /* 0x0000000000141947 */ /* 0x000fec0003800000 */
[----:B------:R-:W-:Y:S01]  /*a140*/  ISETP.NE.AND P0, PT, R20, RZ, PT ;  /* 0x000000ff1400720c */ /* 0x000fe20003f05270 */
[----:B0-----:R-:W-:-:S04]  /*a150*/  IMAD.MOV.U32 R17, RZ, RZ, 0x3000 ;  /* 0x00003000ff117424 */ /* 0x001fc800078e00ff */
[----:B------:R1:W-:Y:S08]  /*a160*/  SYNCS.ARRIVE.TRANS64 RZ, [R6+URZ+0x17030], R17 ;  /* 0x0170301106ff79a7 */ /* 0x0003f0000800003f */
[----:B------:R-:W-:Y:S05]  /*a170*/  @!P0 BRA `(.L_x_8865) ;  /* 0x0000000000048947 */ /* 0x000fea0003800000 */
[----:B------:R-:W-:Y:S01]  /*a180*/  BPT.TRAP 0x1 ;  /* 0x000000040000795c */ /* 0x000fe20000300000 */
.L_x_8865:
[----:B------:R-:W-:Y:S05]  /*a190*/  BSYNC B1 ;  /* 0x0000000000017941 */ /* 0x000fea0003800000 */
.L_x_8864:
        /* <DEDUP_REMOVED lines=12> */
.L_x_8866:
        /* <DEDUP_REMOVED lines=13> */
.L_x_8867:
        /* <DEDUP_REMOVED lines=13> */
.L_x_8868:
[----:B------:R-:W-:-:S13]  /*a400*/  @P0 ELECT P1, URZ, PT ;  /* 0x00000000003f082f */ /* 0x000fda0003820000 */
[----:B------:R-:W-:Y:S01]  /*a410*/  @P1 R2UR UR13, R16 ;  /* 0x00000000100d12ca */ /* 0x000fe200000e0000 */
[----:B------:R-:W-:Y:S01]  /*a420*/  UMOV UR12, UR36 ;  /* 0x00000024000c7c82 */ /* 0x000fe20008000000 */
[----:B------:R-:W-:-:S11]  /*a430*/  @P1 PLOP3.LUT P0, PT, P1, PT, PT, 0x8, 0x0 ;  /* 0x000000000000181c */ /* 0x000fd60000f0e170 */
[----:B------:R2:W-:Y:S01]  /*a440*/  UTMALDG.4D [UR8], [UR6], desc[UR14] ;  /* 0x00000e08060075b4 */ /* 0x0005e20008019000 */
[----:B------:R-:W-:Y:S01]  /*a450*/  PLOP3.LUT P1, PT, PT, PT, PT, 0x8, 0x0 ;  /* 0x000000000000781c */ /* 0x000fe20003f2e170 */
[----:B--2---:R-:W-:-:S12]  /*a460*/  @P0 BRA.U.ANY `(.L_x_8868) ;  /* 0xfffffffd00e40947 */ /* 0x004fd8000393ffff */
.L_x_8855:
[----:B------:R-:W-:Y:S05]  /*a470*/  BSYNC B0 ;  /* 0x0000000000007941 */ /* 0x000fea0003800000 */
.L_x_8854:
[----:B------:R-:W-:-:S13]  /*a480*/  ISETP.NE.AND P0, PT, R21, 0x3, PT ;  /* 0x000000031500780c */ /* 0x000fda0003f05270 */
[----:B------:R-:W-:Y:S05]  /*a490*/  @!P0 BRA `(.L_x_8869) ;  /* 0x0000000000048947 */ /* 0x000fea0003800000 */
[----:B------:R-:W-:Y:S01]  /*a4a0*/  BPT.TRAP 0x1 ;  /* 0x000000040000795c */ /* 0x000fe20000300000 */
.L_x_8869:
[----:B------:R-:W-:Y:S02]  /*a4b0*/  LOP3.LUT R2, R4, 0x1, RZ, 0x3c, !PT ;  /* 0x0000000104027812 */ /* 0x000fe400078e3cff */
[----:B------:R-:W-:Y:S02]  /*a4c0*/  LEA R3, R5, UR38, 0x3 ;  /* 0x0000002605037c11 */ /* 0x000fe4000f8e18ff */
[----:B------:R-:W-:Y:S02]  /*a4d0*/  SHF.L.U32 R2, R2, 0x1f, RZ ;  /* 0x0000001f02027819 */ /* 0x000fe400000006ff */
[----:B------:R-:W-:Y:S02]  /*a4e0*/  ISETP.NE.AND P1, PT, R29, 0x3, PT ;  /* 0x000000031d00780c */ /* 0x000fe40003f25270 */
[----:B------:R-:W2:Y:S02]  /*a4f0*/  SYNCS.PHASECHK.TRANS64.TRYWAIT P0, [R3+URZ+0x17070], R2 ;  /* 0x01707002030075a7 */ /* 0x000ea4000800017f */
[----:B--2---:R-:W-:Y:S09]  /*a500*/  @!P0 BRA `(.L_x_8870) ;  /* 0x0000001400808947 */ /* 0x004ff20003800000 */
.L_x_8911:
[----:B------:R-:W-:Y:S05]  /*a510*/  @!P1 BRA `(.L_x_8871) ;  /* 0x0000000000049947 */ /* 0x000fea0003800000 */
[----:B------:R-:W-:Y:S01]  /*a520*/  BPT.TRAP 0x1 ;  /* 0x000000040000795c */ /* 0x000fe20000300000 */
.L_x_8871:
[----:B------:R-:W-:Y:S01]  /*a530*/  SHF.L.U32 R4, R4, 0x1f, RZ ;  /* 0x0000001f04047819 */ /* 0x000fe200000006ff */
[----:B--2---:R-:W-:-:S03]  /*a540*/  IMAD R2, R5, 0x3000, RZ ;  /* 0x0000300005027824 */ /* 0x004fc600078e02ff */
[----:B------:R-:W2:Y:S02]  /*a550*/  SYNCS.PHASECHK.TRANS64.TRYWAIT P0, [R3+URZ+0x17060], R4 ;  /* 0x01706004030075a7 */ /* 0x000ea4000800017f */
[----:B--2---:R-:W-:Y:S05]  /*a560*/  @!P0 BRA `(.L_x_8872) ;  /* 0x00000014007c8947 */ /* 0x004fea0003800000 */
.L_x_8912:
[----:B------:R-:W-:Y:S01]  /*a570*/  LOP3.LUT R12, R2, R19, RZ, 0xfc, !PT ;  /* 0x00000013020c7212 */ /* 0x000fe200078efcff */
[----:B------:R-:W-:Y:S05]  /*a580*/  WARPSYNC.ALL ;  /* 0x0000000000007948 */ /* 0x000fea0003800000 */
[----:B-12---:R-:W1:Y:S02]  /*a590*/  LDSM.16.MT88.4 R4, [R12+UR38+0x6400] ;  /* 0x006400260c04783b */ /* 0x006e640008004200 */
[C-C-:B-1----:R-:W-:Y:S02]  /*a5a0*/  PRMT R8, R4.reuse, 0x6420, R5.reuse ;  /* 0x0000642004087816 */ /* 0x142fe40000000005 */
[----:B------:R-:W-:-:S02]  /*a5b0*/  PRMT R9, R4, 0x7531, R5 ;  /* 0x0000753104097816 */ /* 0x000fc40000000005 */
[----:B------:R-:W-:Y:S02]  /*a5c0*/  LOP3.LUT R5, R2, R18, RZ, 0xfc, !PT ;  /* 0x0000001202057212 */ /* 0x000fe400078efcff */
[C-C-:B------:R-:W-:Y:S02]  /*a5d0*/  PRMT R10, R6.reuse, 0x6420, R7.reuse ;  /* 0x00006420060a7816 */ /* 0x140fe40000000007 */
[----:B------:R-:W-:Y:S01]  /*a5e0*/  PRMT R11, R6, 0x7531, R7 ;  /* 0x00007531060b7816 */ /* 0x000fe20000000007 */
[----:B0-----:R-:W-:-:S05]  /*a5f0*/  IMAD.IADD R17, R26, 0x1, R5 ;  /* 0x000000011a117824 */ /* 0x001fca00078e0205 */
[----:B------:R0:W-:Y:S02]  /*a600*/  STSM.16.M88.4 [R17], R8 ;  /* 0x0000000811007844 */ /* 0x0001e40000000200 */
[C---:B0-----:R-:W-:Y:S02]  /*a610*/  VIADD R10, R2.reuse, 0x1000 ;  /* 0x00001000020a7836 */ /* 0x041fe40000000000 */
[----:B------:R-:W-:Y:S01]  /*a620*/  VIADD R17, R2, 0x2000 ;  /* 0x0000200002117836 */ /* 0x000fe20000000000 */
[----:B------:R-:W-:Y:S02]  /*a630*/  IADD3 R2, R26, R15, R2 ;  /* 0x0000000f1a027210 */ /* 0x000fe40007ffe002 */
[----:B------:R-:W-:-:S06]  /*a640*/  LOP3.LUT R4, R10, R19, RZ, 0xfc, !PT ;  /* 0x000000130a047212 */ /* 0x000fcc00078efcff */
[----:B------:R-:W0:Y:S02]  /*a650*/  LDSM.16.MT88.4 R4, [R4+UR38+0x6400] ;  /* 0x006400260404783b */ /* 0x000e240008004200 */
[C-C-:B0-----:R-:W-:Y:S02]  /*a660*/  PRMT R8, R4.reuse, 0x6420, R5.reuse ;  /* 0x0000642004087816 */ /* 0x141fe40000000005 */
[----:B------:R-:W-:Y:S02]  /*a670*/  PRMT R9, R4, 0x7531, R5 ;  /* 0x0000753104097816 */ /* 0x000fe40000000005 */
[----:B------:R-:W-:Y:S02]  /*a680*/  LOP3.LUT R5, R10, R18, RZ, 0xfc, !PT ;  /* 0x000000120a057212 */ /* 0x000fe400078efcff */
[C-C-:B------:R-:W-:Y:S02]  /*a690*/  PRMT R10, R6.reuse, 0x6420, R7.reuse ;  /* 0x00006420060a7816 */ /* 0x140fe40000000007 */
[----:B------:R-:W-:Y:S01]  /*a6a0*/  PRMT R11, R6, 0x7531, R7 ;  /* 0x00007531060b7816 */ /* 0x000fe20000000007 */
[----:B------:R-:W-:Y:S01]  /*a6b0*/  IMAD.IADD R5, R26, 0x1, R5 ;  /* 0x000000011a057824 */ /* 0x000fe200078e0205 */
[----:B------:R-:W-:-:S02]  /*a6c0*/  LOP3.LUT R6, R17, R19, RZ, 0xfc, !PT ;  /* 0x0000001311067212 */ /* 0x000fc400078efcff */
[----:B------:R-:W-:Y:S02]  /*a6d0*/  LOP3.LUT R17, R17, R18, RZ, 0xfc, !PT ;  /* 0x0000001211117212 */ /* 0x000fe400078efcff */
[----:B------:R-:W-:Y:S03]  /*a6e0*/  STSM.16.M88.4 [R5], R8 ;  /* 0x0000000805007844 */ /* 0x000fe60000000200 */
[----:B------:R-:W-:Y:S01]  /*a6f0*/  IMAD.IADD R17, R26, 0x1, R17 ;  /* 0x000000011a117824 */ /* 0x000fe200078e0211 */
[----:B------:R-:W0:Y:S02]  /*a700*/  LDSM.16.MT88.4 R4, [R6+UR38+0x6400] ;  /* 0x006400260604783b */ /* 0x000e240008004200 */
[C-C-:B0-----:R-:W-:Y:S02]  /*a710*/  PRMT R8, R4.reuse, 0x6420, R5.reuse ;  /* 0x0000642004087816 */ /* 0x141fe40000000005 */
[----:B------:R-:W-:-:S02]  /*a720*/  PRMT R9, R4, 0x7531, R5 ;  /* 0x0000753104097816 */ /* 0x000fc40000000005 */
        /* <DEDUP_REMOVED lines=14> */
[----:B------:R-:W-:Y:S04]  /*a810*/  STSM.16.M88.4 [R2+0x1000], R8 ;  /* 0x0010000802007844 */ /* 0x000fe80000000200 */
[----:B------:R-:W0:Y:S02]  /*a820*/  LDSM.16.MT88.4 R4, [R12+UR38+0x8c00] ;  /* 0x008c00260c04783b */ /* 0x000e240008004200 */
        /* <DEDUP_REMOVED lines=13> */
.L_x_8873:
[----:B-1----:R1:W-:Y:S01]  /*a900*/  SYNCS.ARRIVE.TRANS64.A1T0 RZ, [R3+URZ+0x17050], RZ ;  /* 0x017050ff03ff79a7 */ /* 0x0023e2000810003f */
[----:B------:R-:W-:Y:S01]  /*a910*/  BAR.SYNC.DEFER_BLOCKING 0x2, 0x80 ;  /* 0x0082000000007b1d */ /* 0x000fe20000010000 */
[----:B------:R-:W-:Y:S01]  /*a920*/  ISETP.NE.AND P0, PT, R28, RZ, PT ;  /* 0x000000ff1c00720c */ /* 0x000fe20003f05270 */
[----:B------:R-:W-:Y:S02]  /*a930*/  IMAD.MOV.U32 R5, RZ, RZ, R13 ;  /* 0x000000ffff057224 */ /* 0x000fe400078e000d */
[----:B------:R-:W-:-:S10]  /*a940*/  IMAD.MOV.U32 R4, RZ, RZ, R14 ;  /* 0x000000ffff047224 */ /* 0x000fd400078e000e */
[----:B0-----:R-:W-:-:S05]  /*a950*/  @!P0 VIADD R2, R3, 0x17080 ;  /* 0x0001708003028836 */ /* 0x001fca0000000000 */
[----:B------:R-:W-:-:S04]  /*a960*/  @!P0 PRMT R2, RZ, 0x654, R2 ;  /* 0x00000654ff028816 */ /* 0x000fc80000000002 */
[----:B------:R1:W-:Y:S01]  /*a970*/  @!P0 SYNCS.ARRIVE.TRANS64.RED.A1T0 RZ, [R2+URZ], RZ ;  /* 0x000000ff02ff89a7 */ /* 0x0003e2000810043f */
[C---:B------:R-:W-:Y:S01]  /*a980*/  ISETP.GT.AND P0, PT, R0.reuse, UR40, PT ;  /* 0x0000002800007c0c */ /* 0x040fe2000bf04270 */
[----:B------:R-:W-:-:S12]  /*a990*/  VIADD R0, R0, 0xffffffff ;  /* 0xffffffff00007836 */ /* 0x000fd80000000000 */
[----:B-1----:R-:W-:Y:S05]  /*a9a0*/  @P0 BRA `(.L_x_8874) ;  /* 0xfffffff000540947 */ /* 0x002fea000383ffff */
[----:B------:R-:W-:Y:S05]  /*a9b0*/  BRA `(.L_x_8875) ;  /* 0x0000000000047947 */ /* 0x000fea0003800000 */
.L_x_8853:
[----:B------:R-:W-:-:S07]  /*a9c0*/  IMAD.MOV.U32 R13, RZ, RZ, RZ ;  /* 0x000000ffff0d7224 */ /* 0x000fce00078e00ff */
.L_x_8875:
[----:B------:R-:W-:-:S04]  /*a9d0*/  ULOP3.LUT UR4, UR41, 0x1, URZ, 0xfc, !UPT ;  /* 0x0000000129047892 */ /* 0x000fc8000f8efc3f */
[----:B------:R-:W-:-:S06]  /*a9e0*/  UISETP.NE.AND UP0, UPT, UR4, 0x3, UPT ;  /* 0x000000030400788c */ /* 0x000fcc000bf05270 */
[----:B------:R-:W-:-:S13]  /*a9f0*/  PLOP3.LUT P0, PT, PT, PT, UP0, 0x80, 0x0 ;  /* 0x000000000000781c */ /* 0x000fda0003f0f008 */
[----:B------:R-:W-:Y:S05]  /*aa00*/  @!P0 BRA `(.L_x_8876) ;  /* 0x0000000000048947 */ /* 0x000fea0003800000 */
[----:B------:R-:W-:Y:S01]  /*aa10*/  BPT.TRAP 0x1 ;  /* 0x000000040000795c */ /* 0x000fe20000300000 */
.L_x_8876:
[----:B0-2---:R-:W-:Y:S01]  /*aa20*/  LOP3.LUT R3, R14, 0x1, RZ, 0x3c, !PT ;  /* 0x000000010e037812 */ /* 0x005fe200078e3cff */
[----:B------:R-:W-:Y:S01]  /*aa30*/  BSSY B0, `(.L_x_8877) ;  /* 0x0000005000007945 */ /* 0x000fe20003800000 */
[----:B------:R-:W-:Y:S02]  /*aa40*/  LEA R2, R13, UR38, 0x3 ;  /* 0x000000260d027c11 */ /* 0x000fe4000f8e18ff */
[----:B------:R-:W-:-:S04]  /*aa50*/  SHF.L.U32 R3, R3, 0x1f, RZ ;  /* 0x0000001f03037819 */ /* 0x000fc800000006ff */
[----:B------:R-:W0:Y:S02]  /*aa60*/  SYNCS.PHASECHK.TRANS64.TRYWAIT P0, [R2+URZ+0x17070], R3 ;  /* 0x01707003020075a7 */ /* 0x000e24000800017f */
[----:B0-----:R-:W-:Y:S05]  /*aa70*/  @!P0 BRA `(.L_x_8878) ;  /* 0x00000010004c8947 */ /* 0x001fea0003800000 */
.L_x_8913:
[----:B------:R-:W-:Y:S05]  /*aa80*/  BSYNC B0 ;  /* 0x0000000000007941 */ /* 0x000fea0003800000 */
.L_x_8877:
[----:B------:R-:W-:-:S06]  /*aa90*/  ULOP3.LUT UR4, UR41, 0x2, URZ, 0xfc, !UPT ;  /* 0x0000000229047892 */ /* 0x000fcc000f8efc3f */
[----:B------:R-:W-:-:S05]  /*aaa0*/  IMAD.U32 R0, RZ, RZ, UR4 ;  /* 0x00000004ff007e24 */ /* 0x000fca000f8e00ff */
[----:B------:R-:W-:-:S13]  /*aab0*/  ISETP.NE.AND P1, PT, R0, 0x3, PT ;  /* 0x000000030000780c */ /* 0x000fda0003f25270 */
[----:B------:R-:W-:Y:S05]  /*aac0*/  @!P1 BRA `(.L_x_8879) ;  /* 0x0000000000049947 */ /* 0x000fea0003800000 */
[----:B------:R-:W-:Y:S01]  /*aad0*/  BPT.TRAP 0x1 ;  /* 0x000000040000795c */ /* 0x000fe20000300000 */
.L_x_8879:
[----:B------:R-:W-:Y:S01]  /*aae0*/  SHF.L.U32 R5, R14, 0x1f, RZ ;  /* 0x0000001f0e057819 */ /* 0x000fe200000006ff */
[----:B------:R-:W-:-:S03]  /*aaf0*/  IMAD R0, R13, 0x3000, RZ ;  /* 0x000030000d007824 */ /* 0x000fc600078e02ff */
[----:B------:R-:W1:Y:S02]  /*ab00*/  SYNCS.PHASECHK.TRANS64.TRYWAIT P0, [R2+URZ+0x17060], R5 ;  /* 0x01706005020075a7 */ /* 0x000e64000800017f */
[----:B0-----:R-:W-:Y:S01]  /*ab10*/  LOP3.LUT R3, R0, R19, RZ, 0xfc, !PT ;  /* 0x0000001300037212 */ /* 0x001fe200078efcff */
[----:B-1----:R-:W-:Y:S06]  /*ab20*/  @!P0 BRA `(.L_x_8880) ;  /* 0x0000001000348947 */ /* 0x002fec0003800000 */
.L_x_8914:
[----:B------:R-:W-:Y:S05]  /*ab30*/  WARPSYNC.ALL ;  /* 0x0000000000007948 */ /* 0x000fea0003800000 */
[----:B0--3--:R-:W0:Y:S01]  /*ab40*/  LDSM.16.MT88.4 R4, [R3+UR38+0x6400] ;  /* 0x006400260304783b */ /* 0x009e220008004200 */
[C---:B------:R-:W-:Y:S01]  /*ab50*/  VIADD R15, R0.reuse, 0x1000 ;  /* 0x00001000000f7836 */ /* 0x040fe20000000000 */
[C---:B------:R-:W-:Y:S01]  /*ab60*/  IADD3 R27, R0.reuse, R18, R27 ;  /* 0x00000012001b7210 */ /* 0x040fe20007ffe01b */
[----:B------:R-:W-:-:S03]  /*ab70*/  VIADD R17, R0, 0x2000 ;  /* 0x0000200000117836 */ /* 0x000fc60000000000 */
[CC--:B------:R-:W-:Y:S02]  /*ab80*/  LOP3.LUT R16, R15.reuse, R19.reuse, RZ, 0xfc, !PT ;  /* 0x000000130f107212 */ /* 0x0c0fe400078efcff */
[-C--:B------:R-:W-:Y:S02]  /*ab90*/  LOP3.LUT R15, R15, R18.reuse, RZ, 0xfc, !PT ;  /* 0x000000120f0f7212 */ /* 0x080fe400078efcff */
[C---:B------:R-:W-:Y:S02]  /*aba0*/  LOP3.LUT R19, R17.reuse, R19, RZ, 0xfc, !PT ;  /* 0x0000001311137212 */ /* 0x040fe400078efcff */
[----:B------:R-:W-:Y:S01]  /*abb0*/  LOP3.LUT R17, R17, R18, RZ, 0xfc, !PT ;  /* 0x0000001211117212 */ /* 0x000fe200078efcff */
[----:B------:R-:W-:-:S04]  /*abc0*/  IMAD.IADD R15, R26, 0x1, R15 ;  /* 0x000000011a0f7824 */ /* 0x000fc800078e020f */
[----:B------:R-:W-:Y:S01]  /*abd0*/  IMAD.IADD R17, R26, 0x1, R17 ;  /* 0x000000011a117824 */ /* 0x000fe200078e0211 */
[C-C-:B0-----:R-:W-:Y:S02]  /*abe0*/  PRMT R8, R4.reuse, 0x6420, R5.reuse ;  /* 0x0000642004087816 */ /* 0x141fe40000000005 */
[----:B------:R-:W-:Y:S02]  /*abf0*/  PRMT R9, R4, 0x7531, R5 ;  /* 0x0000753104097816 */ /* 0x000fe40000000005 */
[----:B------:R-:W-:Y:S02]  /*ac00*/  LOP3.LUT R5, R0, R18, RZ, 0xfc, !PT ;  /* 0x0000001200057212 */ /* 0x000fe400078efcff */
[C-C-:B------:R-:W-:Y:S02]  /*ac10*/  PRMT R10, R6.reuse, 0x6420, R7.reuse ;  /* 0x00006420060a7816 */ /* 0x140fe40000000007 */
[----:B------:R-:W-:Y:S01]  /*ac20*/  PRMT R11, R6, 0x7531, R7 ;  /* 0x00007531060b7816 */ /* 0x000fe20000000007 */
[----:B------:R-:W-:-:S02]  /*ac30*/  IMAD.IADD R12, R26, 0x1, R5 ;  /* 0x000000011a0c7824 */ /* 0x000fc400078e0205 */
[----:B------:R-:W-:-:S03]  /*ac40*/  IMAD.IADD R26, R26, 0x1, R27 ;  /* 0x000000011a1a7824 */ /* 0x000fc600078e021b */
        /* <DEDUP_REMOVED lines=39> */
.L_x_8881:
[----:B-1----:R1:W-:Y:S01]  /*aec0*/  SYNCS.ARRIVE.TRANS64.A1T0 RZ, [R2+URZ+0x17050], RZ ;  /* 0x017050ff02ff79a7 */ /* 0x0023e2000810003f */
[----:B------:R-:W-:Y:S01]  /*aed0*/  BAR.SYNC.DEFER_BLOCKING 0x2, 0x80 ;  /* 0x0082000000007b1d */ /* 0x000fe20000010000 */
[----:B------:R-:W-:-:S13]  /*aee0*/  ISETP.NE.AND P0, PT, R28, RZ, PT ;  /* 0x000000ff1c00720c */ /* 0x000fda0003f05270 */
[----:B------:R-:W-:Y:S02]  /*aef0*/  @!P0 VIADD R0, R2, 0x17080 ;  /* 0x0001708002008836 */ /* 0x000fe40000000000 */
[----:B-1----:R-:W-:-:S03]  /*af00*/  IMAD.MOV.U32 R2, RZ, RZ, RZ ;  /* 0x000000ffff027224 */ /* 0x002fc600078e00ff */
[----:B------:R-:W-:-:S04]  /*af10*/  @!P0 PRMT R0, RZ, 0x654, R0 ;  /* 0x00000654ff008816 */ /* 0x000fc80000000000 */
[----:B------:R1:W-:Y:S02]  /*af20*/  @!P0 SYNCS.ARRIVE.TRANS64.RED.A1T0 RZ, [R0+URZ], RZ ;  /* 0x000000ff00ff89a7 */ /* 0x0003e4000810043f */
[----:B-1----:R-:W-:-:S05]  /*af30*/  VIADD R0, R13, 0x1 ;  /* 0x000000010d007836 */ /* 0x002fca0000000000 */
[----:B------:R-:W-:-:S04]  /*af40*/  ISETP.NE.AND P0, PT, R0, 0x2, PT ;  /* 0x000000020000780c */ /* 0x000fc80003f05270 */
[----:B------:R-:W-:Y:S02]  /*af50*/  SEL R3, RZ, 0x1, P0 ;  /* 0x00000001ff037807 */ /* 0x000fe40000000000 */
[----:B------:R-:W-:Y:S02]  /*af60*/  SEL R0, R0, RZ, P0 ;  /* 0x000000ff00007207 */ /* 0x000fe40000000000 */
[----:B------:R-:W-:-:S07]  /*af70*/  LOP3.LUT R14, R14, R3, RZ, 0x3c, !PT ;  /* 0x000000030e0e7212 */ /* 0x000fce00078e3cff */
.L_x_8834:
[----:B------:R-:W1:Y:S01]  /*af80*/  S2R R4, SR_CgaCtaId ;  /* 0x0000000000047919 */ /* 0x000e620000008800 */
[----:B------:R-:W-:Y:S02]  /*af90*/  MOV R3, 0x400 ;  /* 0x0000040000037802 */ /* 0x000fe40000000f00 */
[----:B------:R-:W-:Y:S02]  /*afa0*/  SHF.L.U32 R2, R2, 0x1f, RZ ;  /* 0x0000001f02027819 */ /* 0x000fe400000006ff */
[----:B-1----:R-:W-:-:S04]  /*afb0*/  LEA R7, R4, R3, 0x18 ;  /* 0x0000000304077211 */ /* 0x002fc800078ec0ff */
[----:B------:R-:W1:Y:S02]  /*afc0*/  SYNCS.PHASECHK.TRANS64.TRYWAIT P0, [R7+URZ+0x17020], R2 ;  /* 0x01702002070075a7 */ /* 0x000e64000800017f */
[----:B-1----:R-:W-:Y:S05]  /*afd0*/  @!P0 BRA `(.L_x_8882) ;  /* 0x0000000c001c8947 */ /* 0x002fea0003800000 */
.L_x_8915:
        /* <DEDUP_REMOVED lines=13> */
.L_x_8883:
        /* <DEDUP_REMOVED lines=12> */
.L_x_8916:
[----:B------:R-:W1:Y:S02]  /*b170*/  SYNCS.PHASECHK.TRANS64.TRYWAIT P1, [R3+URZ], R2 ;  /* 0x00000002030075a7 */ /* 0x000e64000802017f */
[----:B-1----:R-:W-:Y:S05]  /*b180*/  @!P1 BRA `(.L_x_8885) ;  /* 0x0000000800d89947 */ /* 0x002fea0003800000 */
.L_x_8917:
[----:B------:R-:W-:Y:S05]  /*b190*/  @!P0 BRA `(.L_x_8886) ;  /* 0x0000000000048947 */ /* 0x000fea0003800000 */
[----:B------:R-:W-:Y:S01]  /*b1a0*/  BPT.TRAP 0x1 ;  /* 0x000000040000795c */ /* 0x000fe20000300000 */
.L_x_8886:
[----:B-1----:R-:W-:-:S04]  /*b1b0*/  IMAD R3, R0, 0x8, R7 ;  /* 0x0000000800037824 */ /* 0x002fc800078e0207 */
[----:B------:R-:W1:Y:S02]  /*b1c0*/  SYNCS.PHASECHK.TRANS64.TRYWAIT P1, [R3+URZ+0x17060], R4 ;  /* 0x01706004030075a7 */ /* 0x000e64000802017f */
[----:B-1----:R-:W-:Y:S05]  /*b1d0*/  @!P1 BRA `(.L_x_8887) ;  /* 0x0000000800d89947 */ /* 0x002fea0003800000 */
.L_x_8918:
[----:B------:R-:W-:Y:S05]  /*b1e0*/  @!P0 BRA `(.L_x_8888) ;  /* 0x0000000000048947 */ /* 0x000fea0003800000 */
[----:B------:R-:W-:Y:S01]  /*b1f0*/  BPT.TRAP 0x1 ;  /* 0x000000040000795c */ /* 0x000fe20000300000 */
.L_x_8888:
[----:B0-----:R-:W-:-:S04]  /*b200*/  IMAD R5, R6, 0x8, R7 ;  /* 0x0000000806057824 */ /* 0x001fc800078e0207 */
[----:B------:R-:W0:Y:S02]  /*b210*/  SYNCS.PHASECHK.TRANS64.TRYWAIT P1, [R5+URZ+0x17060], R2 ;  /* 0x01706002050075a7 */ /* 0x000e24000802017f */
[----:B0-----:R-:W-:Y:S05]  /*b220*/  @!P1 BRA `(.L_x_8889) ;  /* 0x0000000800d89947 */ /* 0x001fea0003800000 */
.L_x_8919:
[----:B------:R-:W-:Y:S05]  /*b230*/  @!P0 BRA `(.L_x_8890) ;  /* 0x0000000000048947 */ /* 0x000fea0003800000 */
[----:B------:R-:W-:Y:S01]  /*b240*/  BPT.TRAP 0x1 ;  /* 0x000000040000795c */ /* 0x000fe20000300000 */
.L_x_8890:
[----:B------:R-:W2:Y:S02]  /*b250*/  SYNCS.PHASECHK.TRANS64.TRYWAIT P0, [R3+URZ+0x17080], R4 ;  /* 0x01708004030075a7 */ /* 0x000ea4000800017f */
[----:B--2---:R-:W-:Y:S05]  /*b260*/  @!P0 BRA `(.L_x_8891) ;  /* 0x0000000800dc8947 */ /* 0x004fea0003800000 */
.L_x_8892:
[----:B---3--:R3:W4:Y:S02]  /*b270*/  SYNCS.PHASECHK.TRANS64.TRYWAIT P0, [R5+URZ+0x17080], R2 ;  /* 0x01708002050075a7 */ /* 0x008724000800017f */
[----:B----4-:R-:W-:Y:S05]  /*b280*/  @!P0 NANOSLEEP.SYNCS 0x989680 ;  /* 0x009896800000895d */ /* 0x010fea0003900000 */
[----:B------:R-:W4:Y:S02]  /*b290*/  @!P0 SYNCS.PHASECHK.TRANS64 P0, [R5+URZ+0x17080], R2 ;  /* 0x01708002050085a7 */ /* 0x000f24000800007f */
[----:B----4-:R-:W-:Y:S05]  /*b2a0*/  @!P0 BRA `(.L_x_8892) ;  /* 0xfffffffc00f08947 */ /* 0x010fea000383ffff */
.L_x_8804:
[----:B------:R-:W-:Y:S05]  /*b2b0*/  BSYNC B6 ;  /* 0x0000000000067941 */ /* 0x000fea0003800000 */
.L_x_8801:
[----:B------:R-:W-:Y:S05]  /*b2c0*/  EXIT ;  /* 0x000000000000794d */ /* 0x000fea0003800000 */
.L_x_8808:
[----:B0-----:R-:W-:-:S04]  /*b2d0*/  IMAD.U32 R3, RZ, RZ, UR38 ;  /* 0x00000026ff037e24 */ /* 0x001fc8000f8e00ff */
[----:B------:R0:W1:Y:S03]  /*b2e0*/  SYNCS.PHASECHK.TRANS64.TRYWAIT P0, [R3+URZ+0x17000], R0 ;  /* 0x01700000030075a7 */ /* 0x000066000800017f */
[----:B-1----:R-:W-:Y:S05]  /*b2f0*/  @!P0 NANOSLEEP.SYNCS 0x989680 ;  /* 0x009896800000895d */ /* 0x002fea0003900000 */
[----:B------:R-:W1:Y:S02]  /*b300*/  @!P0 SYNCS.PHASECHK.TRANS64 P0, [R3+URZ+0x17000], R0 ;  /* 0x01700000030085a7 */ /* 0x000e64000800007f */
[----:B-1----:R-:W-:Y:S05]  /*b310*/  @!P0 BRA `(.L_x_8808) ;  /* 0xfffffffc00ec8947 */ /* 0x002fea000383ffff */
[----:B------:R-:W-:Y:S05]  /*b320*/  BRA `(.L_x_8893) ;  /* 0xffffff60009c7947 */ /* 0x000fea000383ffff */
.L_x_8812:
[----:B0-----:R-:W-:-:S04]  /*b330*/  IMAD.U32 R3, RZ, RZ, UR38 ;  /* 0x00000026ff037e24 */ /* 0x001fc8000f8e00ff */
[----:B------:R0:W2:Y:S03]  /*b340*/  SYNCS.PHASECHK.TRANS64.TRYWAIT P2, [R3+URZ+0x17030], R0 ;  /* 0x01703000030075a7 */ /* 0x0000a6000804017f */
[----:B--2---:R-:W-:Y:S05]  /*b350*/  @!P2 NANOSLEEP.SYNCS 0x989680 ;  /* 0x009896800000a95d */ /* 0x004fea0003900000 */
[----:B------:R-:W2:Y:S02]  /*b360*/  @!P2 SYNCS.PHASECHK.TRANS64 P2, [R3+URZ+0x17030], R0 ;  /* 0x017030000300a5a7 */ /* 0x000ea4000804007f */
[----:B--2---:R-:W-:Y:S05]  /*b370*/  @!P2 BRA `(.L_x_8812) ;  /* 0xfffffffc00eca947 */ /* 0x004fea000383ffff */
[----:B------:R-:W-:Y:S05]  /*b380*/  BRA `(.L_x_8811) ;  /* 0xffffff6000b87947 */ /* 0x000fea000383ffff */
.L_x_8817:
[----:B-1----:R-:W-:-:S04]  /*b390*/  IMAD.U32 R5, RZ, RZ, UR21 ;  /* 0x00000015ff057e24 */ /* 0x002fc8000f8e00ff */
[----:B------:R1:W2:Y:S03]  /*b3a0*/  SYNCS.PHASECHK.TRANS64.TRYWAIT P2, [R5+URZ+0x17030], R4 ;  /* 0x01703004050075a7 */ /* 0x0002a6000804017f */
[----:B--2---:R-:W-:Y:S05]  /*b3b0*/  @!P2 NANOSLEEP.SYNCS 0x989680 ;  /* 0x009896800000a95d */ /* 0x004fea0003900000 */
[----:B------:R-:W2:Y:S02]  /*b3c0*/  @!P2 SYNCS.PHASECHK.TRANS64 P2, [R5+URZ+0x17030], R4 ;  /* 0x017030040500a5a7 */ /* 0x000ea4000804007f */
[----:B--2---:R-:W-:Y:S05]  /*b3d0*/  @!P2 BRA `(.L_x_8817) ;  /* 0xfffffffc00eca947 */ /* 0x004fea000383ffff */
[----:B------:R-:W-:Y:S05]  /*b3e0*/  BRA `(.L_x_8816) ;  /* 0xffffff8400447947 */ /* 0x000fea000383ffff */
.L_x_8821:
[----:B-1----:R-:W-:-:S04]  /*b3f0*/  IMAD.U32 R5, RZ, RZ, UR14 ;  /* 0x0000000eff057e24 */ /* 0x002fc8000f8e00ff */
[----:B------:R1:W2:Y:S03]  /*b400*/  SYNCS.PHASECHK.TRANS64.TRYWAIT P2, [R5+URZ+0x17050], R4 ;  /* 0x01705004050075a7 */ /* 0x0002a6000804017f */
[----:B--2---:R-:W-:Y:S05]  /*b410*/  @!P2 NANOSLEEP.SYNCS 0x989680 ;  /* 0x009896800000a95d */ /* 0x004fea0003900000 */
[----:B------:R-:W2:Y:S02]  /*b420*/  @!P2 SYNCS.PHASECHK.TRANS64 P2, [R5+URZ+0x17050], R4 ;  /* 0x017050040500a5a7 */ /* 0x000ea4000804007f */
[----:B--2---:R-:W-:Y:S05]  /*b430*/  @!P2 BRA `(.L_x_8821) ;  /* 0xfffffffc00eca947 */ /* 0x004fea000383ffff */
[----:B------:R-:W-:Y:S05]  /*b440*/  BRA `(.L_x_8820) ;  /* 0xffffff88009c7947 */ /* 0x000fea000383ffff */
.L_x_8827:
[----:B-1----:R-:W-:-:S04]  /*b450*/  IMAD.U32 R3, RZ, RZ, UR16 ;  /* 0x00000010ff037e24 */ /* 0x002fc8000f8e00ff */
[----:B------:R1:W2:Y:S03]  /*b460*/  SYNCS.PHASECHK.TRANS64.TRYWAIT P1, [R3+URZ+0x17050], R2 ;  /* 0x01705002030075a7 */ /* 0x0002a6000802017f */
[----:B--2---:R-:W-:Y:S05]  /*b470*/  @!P1 NANOSLEEP.SYNCS 0x989680 ;  /* 0x009896800000995d */ /* 0x004fea0003900000 */
[----:B------:R-:W2:Y:S02]  /*b480*/  @!P1 SYNCS.PHASECHK.TRANS64 P1, [R3+URZ+0x17050], R2 ;  /* 0x01705002030095a7 */ /* 0x000ea4000802007f */
[----:B--2---:R-:W-:Y:S05]  /*b490*/  @!P1 BRA `(.L_x_8827) ;  /* 0xfffffffc00ec9947 */ /* 0x004fea000383ffff */
[----:B------:R-:W-:Y:S05]  /*b4a0*/  BRA `(.L_x_8826) ;  /* 0xffffff9c00f07947 */ /* 0x000fea000383ffff */
.L_x_8840:
[----:B------:R-:W-:Y:S02]  /*b4b0*/  IMAD.MOV.U32 R13, RZ, RZ, R20 ;  /* 0x000000ffff0d7224 */ /* 0x000fe400078e0014 */
[----:B------:R-:W-:Y:S02]  /*b4c0*/  IMAD.MOV.U32 R12, RZ, RZ, RZ ;  /* 0x000000ffff0c7224 */ /* 0x000fe400078e00ff */
[----:B------:R-:W-:Y:S02]  /*b4d0*/  IMAD.MOV.U32 R11, RZ, RZ, 0x1f ;  /* 0x0000001fff0b7424 */ /* 0x000fe400078e00ff */
[----:B------:R-:W-:-:S07]  /*b4e0*/  IMAD.MOV.U32 R15, RZ, RZ, -0x1 ;  /* 0xffffffffff0f7424 */ /* 0x000fce00078e00ff */
[----:B------:R-:W-:Y:S05]  /*b4f0*/  WARPSYNC.COLLECTIVE R15, `(.L_x_8894) ;  /* 0x000000000f087348 */ /* 0x000fea0003c00000 */
[----:B------:R0:W1:Y:S02]  /*b500*/  SHFL.IDX P6, R14, R13, R12, R11 ;  /* 0x0000000c0d0e7389 */ /* 0x00006400000c000b */
[----:B01----:R-:W-:Y:S01]  /*b510*/  ENDCOLLECTIVE ;  /* 0x000000000000791b */ /* 0x003fe20003800000 */
.L_x_8894:
[----:B------:R-:W-:Y:S05]  /*b520*/  BRA `(.L_x_8895) ;  /* 0xffffffd400347947 */ /* 0x000fea000383ffff */
.L_x_8842:
[----:B------:R-:W-:Y:S01]  /*b530*/  BSSY B0, `(.L_x_8896) ;  /* 0x0000006000007945 */ /* 0x000fe20003800000 */
[----:B------:R-:W-:-:S07]  /*b540*/  IMAD.MOV.U32 R15, RZ, RZ, -0x1 ;  /* 0xffffffffff0f7424 */ /* 0x000fce00078e00ff */
[----:B0-----:R-:W-:Y:S05]  /*b550*/  WARPSYNC.COLLECTIVE R15, `(.L_x_8897) ;  /* 0x000000000f0c7348 */ /* 0x001fea0003c00000 */
[----:B------:R-:W-:Y:S02]  /*b560*/  ELECT P6, UR62, PT ;  /* 0x00000000003e782f */ /* 0x000fe400038c0000 */
[----:B------:R-:W-:Y:S01]  /*b570*/  MOV R14, UR62 ;  /* 0x0000003e000e7c02 */ /* 0x000fe20008000f00 */
[----:B0-----:R-:W-:Y:S10]  /*b580*/  ENDCOLLECTIVE ;  /* 0x000000000000791b */ /* 0x001ff40003800000 */
.L_x_8897:
[----:B------:R-:W-:Y:S05]  /*b590*/  BSYNC B0 ;  /* 0x0000000000007941 */ /* 0x000fea0003800000 */
.L_x_8896:
[----:B------:R-:W-:Y:S05]  /*b5a0*/  BRA `(.L_x_8898) ;  /* 0xffffffd4003c7947 */ /* 0x000fea000383ffff */
.L_x_8844:
[----:B--2---:R2:W3:Y:S02]  /*b5b0*/  SYNCS.PHASECHK.TRANS64.TRYWAIT P0, [R25+URZ+0x17080], R2 ;  /* 0x01708002190075a7 */ /* 0x0044e4000800017f */
[----:B---3--:R-:W-:Y:S05]  /*b5c0*/  @!P0 NANOSLEEP.SYNCS 0x989680 ;  /* 0x009896800000895d */ /* 0x008fea0003900000 */
[----:B------:R-:W3:Y:S02]  /*b5d0*/  @!P0 SYNCS.PHASECHK.TRANS64 P0, [R25+URZ+0x17080], R2 ;  /* 0x01708002190085a7 */ /* 0x000ee4000800007f */
[----:B---3--:R-:W-:Y:S05]  /*b5e0*/  @!P0 BRA `(.L_x_8844) ;  /* 0xfffffffc00f08947 */ /* 0x008fea000383ffff */
[----:B------:R-:W-:Y:S05]  /*b5f0*/  BRA `(.L_x_8899) ;  /* 0xffffffd400907947 */ /* 0x000fea000383ffff */
.L_x_8846:
[----:B---3--:R3:W4:Y:S02]  /*b600*/  SYNCS.PHASECHK.TRANS64.TRYWAIT P0, [R25+URZ+0x17040], R2 ;  /* 0x01704002190075a7 */ /* 0x008724000800017f */
[----:B----4-:R-:W-:Y:S05]  /*b610*/  @!P0 NANOSLEEP.SYNCS 0x989680 ;  /* 0x009896800000895d */ /* 0x010fea0003900000 */
[----:B------:R-:W4:Y:S02]  /*b620*/  @!P0 SYNCS.PHASECHK.TRANS64 P0, [R25+URZ+0x17040], R2 ;  /* 0x01704002190085a7 */ /* 0x000f24000800007f */
[----:B----4-:R-:W-:Y:S05]  /*b630*/  @!P0 BRA `(.L_x_8846) ;  /* 0xfffffffc00f08947 */ /* 0x010fea000383ffff */
[----:B------:R-:W-:Y:S05]  /*b640*/  BRA `(.L_x_8900) ;  /* 0xffffffd800047947 */ /* 0x000fea000383ffff */
.L_x_8849:
        /* <DEDUP_REMOVED lines=8> */
.L_x_8901:
[----:B------:R-:W-:Y:S02]  /*b6d0*/  IMAD.MOV.U32 R13, RZ, RZ, R4 ;  /* 0x000000ffff0d7224 */ /* 0x000fe400078e0004 */
[----:B------:R-:W-:-:S07]  /*b6e0*/  IMAD.MOV.U32 R2, RZ, RZ, R14 ;  /* 0x000000ffff027224 */ /* 0x000fce00078e000e */
[----:B------:R-:W-:Y:S05]  /*b6f0*/  WARPSYNC.COLLECTIVE R15, `(.L_x_8902) ;  /* 0x000000000f087348 */ /* 0x000fea0003c00000 */
[----:B------:R0:W1:Y:S02]  /*b700*/  SHFL.IDX P6, R14, R13, R12, R11 ;  /* 0x0000000c0d0e7389 */ /* 0x00006400000c000b */
[----:B01----:R-:W-:Y:S01]  /*b710*/  ENDCOLLECTIVE ;  /* 0x000000000000791b */ /* 0x003fe20003800000 */
.L_x_8902:
        /* <DEDUP_REMOVED lines=10> */
.L_x_8903:
[----:B------:R-:W-:-:S05]  /*b7c0*/  @!P3 IADD3 R20, P4, R6, R3, RZ ;  /* 0x000000030614b210 */ /* 0x000fca0007f9e0ff */
[----:B------:R-:W-:Y:S02]  /*b7d0*/  @!P3 IMAD.X R3, RZ, RZ, R2, P4 ;  /* 0x000000ffff03b224 */ /* 0x000fe400020e0602 */
[----:B------:R-:W-:Y:S02]  /*b7e0*/  @!P3 IMAD.MOV.U32 R2, RZ, RZ, R20 ;  /* 0x000000ffff02b224 */ /* 0x000fe400078e0014 */
[----:B------:R-:W-:-:S03]  /*b7f0*/  IMAD.MOV.U32 R13, RZ, RZ, R4 ;  /* 0x000000ffff0d7224 */ /* 0x000fc600078e0004 */
[----:B------:R-:W-:Y:S01]  /*b800*/  @!PT LDS RZ, [RZ] ;  /* 0x00000000fffff984 */ /* 0x000fe20000000800 */
[----:B------:R-:W-:Y:S01]  /*b810*/  @!PT LDS RZ, [RZ] ;  /* 0x00000000fffff984 */ /* 0x000fe20000000800 */
[----:B------:R-:W-:Y:S01]  /*b820*/  @!PT LDS RZ, [RZ] ;  /* 0x00000000fffff984 */ /* 0x000fe20000000800 */
[----:B------:R0:W-:Y:S04]  /*b830*/  @!P3 LDGSTS.E.BYPASS.LTC128B.128 [R21+0xc400], desc[UR44][R2.64], !P2 ;  /* 0x0c4000000215bfae */ /* 0x0001e8000d101d6c */
[----:B------:R0:W-:Y:S04]  /*b840*/  @!P3 LDGSTS.E.BYPASS.LTC128B.128 [R21+0xdc00], desc[UR44][R2.64+0x20], !P0 ;  /* 0x0dc000200215bfae */ /* 0x0001e8000c101d6c */
[----:B------:R0:W-:Y:S01]  /*b850*/  @!P3 LDGSTS.E.BYPASS.LTC128B.128 [R21+0xf400], desc[UR44][R2.64+0x40], !P1 ;  /* 0x0f4000400215bfae */ /* 0x0001e2000c901d6c */
[----:B------:R-:W-:-:S07]  /*b860*/  IMAD.MOV.U32 R17, RZ, RZ, R14 ;  /* 0x000000ffff117224 */ /* 0x000fce00078e000e */
[----:B0-----:R-:W-:Y:S05]  /*b870*/  WARPSYNC.COLLECTIVE R15, `(.L_x_8904) ;  /* 0x000000000f087348 */ /* 0x001fea0003c00000 */
[----:B------:R1:W2:Y:S02]  /*b880*/  SHFL.IDX P6, R14, R13, R12, R11 ;  /* 0x0000000c0d0e7389 */ /* 0x0002a400000c000b */
[----:B012---:R-:W-:Y:S01]  /*b890*/  ENDCOLLECTIVE ;  /* 0x000000000000791b */ /* 0x007fe20003800000 */
.L_x_8904:
[----:B------:R-:W-:-:S05]  /*b8a0*/  VIADD R3, R9, 0x40 ;  /* 0x0000004009037836 */ /* 0x000fca0000000000 */
[----:B------:R-:W-:Y:S01]  /*b8b0*/  ISETP.GE.AND P4, PT, R3, R10, PT ;  /* 0x0000000a0300720c */ /* 0x000fe20003f86270 */
[----:B------:R-:W-:Y:S02]  /*b8c0*/  IMAD.MOV.U32 R13, RZ, RZ, R8 ;  /* 0x000000ffff0d7224 */ /* 0x000fe400078e0008 */
[----:B------:R-:W-:-:S10]  /*b8d0*/  IMAD.MOV.U32 R12, RZ, RZ, RZ ;  /* 0x000000ffff0c7224 */ /* 0x000fd400078e00ff */
[----:B------:R-:W-:Y:S01]  /*b8e0*/  @!P4 IADD3 R14, P3, R6, R14, RZ ;  /* 0x0000000e060ec210 */ /* 0x000fe20007f7e0ff */
[----:B------:R-:W-:-:S04]  /*b8f0*/  @!P4 VIADD R5, R0, UR38 ;  /* 0x000000260005cc36 */ /* 0x000fc80008000000 */
[----:B------:R-:W-:-:S08]  /*b900*/  @!P4 IMAD.MOV.U32 R2, RZ, RZ, R14 ;  /* 0x000000ffff02c224 */ /* 0x000fd000078e000e */
[----:B------:R-:W-:Y:S05]  /*b910*/  WARPSYNC.COLLECTIVE R15, `(.L_x_8905) ;  /* 0x000000000f087348 */ /* 0x000fea0003c00000 */
[----:B------:R0:W1:Y:S02]  /*b920*/  SHFL.IDX P6, R14, R13, R12, R11 ;  /* 0x0000000c0d0e7389 */ /* 0x00006400000c000b */
[----:B01----:R-:W-:Y:S01]  /*b930*/  ENDCOLLECTIVE ;  /* 0x000000000000791b */ /* 0x003fe20003800000 */
.L_x_8905:
[----:B------:R-:W-:-:S04]  /*b940*/  @!P4 IMAD.X R17, RZ, RZ, R17, P3 ;  /* 0x000000ffff11c224 */ /* 0x000fc800018e0611 */
[----:B------:R-:W-:-:S05]  /*b950*/  @!P4 IMAD.MOV.U32 R3, RZ, RZ, R17 ;  /* 0x000000ffff03c224 */ /* 0x000fca00078e0011 */
[----:B------:R-:W-:Y:S01]  /*b960*/  @!PT LDS RZ, [RZ] ;  /* 0x00000000fffff984 */ /* 0x000fe20000000800 */
[----:B------:R-:W-:Y:S01]  /*b970*/  @!PT LDS RZ, [RZ] ;  /* 0x00000000fffff984 */ /* 0x000fe20000000800 */
[----:B------:R-:W-:Y:S01]  /*b980*/  @!PT LDS RZ, [RZ] ;  /* 0x00000000fffff984 */ /* 0x000fe20000000800 */
[----:B------:R0:W-:Y:S01]  /*b990*/  @!P4 LDGSTS.E.BYPASS.LTC128B.128 [R5+0xcc00], desc[UR44][R2.64], !P2 ;  /* 0x0cc000000205cfae */ /* 0x0001e2000d101d6c */
[----:B------:R-:W-:-:S03]  /*b9a0*/  IMAD.MOV.U32 R13, RZ, RZ, R7 ;  /* 0x000000ffff0d7224 */ /* 0x000fc600078e0007 */
[----:B------:R0:W-:Y:S04]  /*b9b0*/  @!P4 LDGSTS.E.BYPASS.LTC128B.128 [R5+0xe400], desc[UR44][R2.64+0x20], !P0 ;  /* 0x0e4000200205cfae */ /* 0x0001e8000c101d6c */
[----:B------:R0:W-:Y:S01]  /*b9c0*/  @!P4 LDGSTS.E.BYPASS.LTC128B.128 [R5+0xfc00], desc[UR44][R2.64+0x40], !P1 ;  /* 0x0fc000400205cfae */ /* 0x0001e2000c901d6c */
[----:B------:R-:W-:-:S07]  /*b9d0*/  IMAD.MOV.U32 R8, RZ, RZ, R14 ;  /* 0x000000ffff087224 */ /* 0x000fce00078e000e */
[----:B0-----:R-:W-:Y:S05]  /*b9e0*/  WARPSYNC.COLLECTIVE R15, `(.L_x_8906) ;  /* 0x000000000f087348 */ /* 0x001fea0003c00000 */
[----:B------:R1:W2:Y:S02]  /*b9f0*/  SHFL.IDX P6, R14, R13, R12, R11 ;  /* 0x0000000c0d0e7389 */ /* 0x0002a400000c000b */
[----:B012---:R-:W-:Y:S01]  /*ba00*/  ENDCOLLECTIVE ;  /* 0x000000000000791b */ /* 0x007fe20003800000 */
.L_x_8906:
[----:B------:R-:W-:Y:S05]  /*ba10*/  BRA `(.L_x_8907) ;  /* 0xffffffdc00a47947 */ /* 0x000fea000383ffff */
.L_x_8852:
[----:B---3--:R3:W4:Y:S02]  /*ba20*/  SYNCS.PHASECHK.TRANS64.TRYWAIT P0, [R25+URZ+0x17020], R4 ;  /* 0x01702004190075a7 */ /* 0x008724000800017f */
[----:B----4-:R-:W-:Y:S05]  /*ba30*/  @!P0 NANOSLEEP.SYNCS 0x989680 ;  /* 0x009896800000895d */ /* 0x010fea0003900000 */
[----:B------:R-:W4:Y:S02]  /*ba40*/  @!P0 SYNCS.PHASECHK.TRANS64 P0, [R25+URZ+0x17020], R4 ;  /* 0x01702004190085a7 */ /* 0x000f24000800007f */
[----:B----4-:R-:W-:Y:S05]  /*ba50*/  @!P0 BRA `(.L_x_8852) ;  /* 0xfffffffc00f08947 */ /* 0x010fea000383ffff */
[----:B------:R-:W-:Y:S05]  /*ba60*/  BRA `(.L_x_8908) ;  /* 0xffffffdc00ec7947 */ /* 0x000fea000383ffff */
.L_x_8857:
[----:B-1----:R1:W2:Y:S02]  /*ba70*/  SYNCS.PHASECHK.TRANS64.TRYWAIT P0, [R6+URZ+0x17080], R3 ;  /* 0x01708003060075a7 */ /* 0x0022a4000800017f */
[----:B--2---:R-:W-:Y:S05]  /*ba80*/  @!P0 NANOSLEEP.SYNCS 0x989680 ;  /* 0x009896800000895d */ /* 0x004fea0003900000 */
[----:B------:R-:W2:Y:S02]  /*ba90*/  @!P0 SYNCS.PHASECHK.TRANS64 P0, [R6+URZ+0x17080], R3 ;  /* 0x01708003060085a7 */ /* 0x000ea4000800007f */
[----:B--2---:R-:W-:Y:S05]  /*baa0*/  @!P0 BRA `(.L_x_8857) ;  /* 0xfffffffc00f08947 */ /* 0x004fea000383ffff */
[----:B------:R-:W-:Y:S05]  /*bab0*/  BRA `(.L_x_8909) ;  /* 0xffffffe0009c7947 */ /* 0x000fea000383ffff */
.L_x_8863:
[----:B--2---:R2:W3:Y:S02]  /*bac0*/  SYNCS.PHASECHK.TRANS64.TRYWAIT P0, [R6+URZ+0x17040], R3 ;  /* 0x01704003060075a7 */ /* 0x0044e4000800017f */
[----:B---3--:R-:W-:Y:S05]  /*bad0*/  @!P0 NANOSLEEP.SYNCS 0x989680 ;  /* 0x009896800000895d */ /* 0x008fea0003900000 */
[----:B------:R-:W3:Y:S02]  /*bae0*/  @!P0 SYNCS.PHASECHK.TRANS64 P0, [R6+URZ+0x17040], R3 ;  /* 0x01704003060085a7 */ /* 0x000ee4000800007f */
[----:B---3--:R-:W-:Y:S05]  /*baf0*/  @!P0 BRA `(.L_x_8863) ;  /* 0xfffffffc00f08947 */ /* 0x008fea000383ffff */
[----:B------:R-:W-:Y:S05]  /*bb00*/  BRA `(.L_x_8910) ;  /* 0xffffffe4007c7947 */ /* 0x000fea000383ffff */
.L_x_8870:
[----:B--2---:R2:W3:Y:S02]  /*bb10*/  SYNCS.PHASECHK.TRANS64.TRYWAIT P0, [R3+URZ+0x17070], R2 ;  /* 0x01707002030075a7 */ /* 0x0044e4000800017f */
[----:B---3--:R-:W-:Y:S05]  /*bb20*/  @!P0 NANOSLEEP.SYNCS 0x989680 ;  /* 0x009896800000895d */ /* 0x008fea0003900000 */
[----:B------:R-:W3:Y:S02]  /*bb30*/  @!P0 SYNCS.PHASECHK.TRANS64 P0, [R3+URZ+0x17070], R2 ;  /* 0x01707002030085a7 */ /* 0x000ee4000800007f */
[----:B---3--:R-:W-:Y:S05]  /*bb40*/  @!P0 BRA `(.L_x_8870) ;  /* 0xfffffffc00f08947 */ /* 0x008fea000383ffff */
[----:B------:R-:W-:Y:S05]  /*bb50*/  BRA `(.L_x_8911) ;  /* 0xffffffe8006c7947 */ /* 0x000fea000383ffff */
.L_x_8872:
[----:B--2---:R2:W3:Y:S02]  /*bb60*/  SYNCS.PHASECHK.TRANS64.TRYWAIT P0, [R3+URZ+0x17060], R4 ;  /* 0x01706004030075a7 */ /* 0x0044e4000800017f */
[----:B---3--:R-:W-:Y:S05]  /*bb70*/  @!P0 NANOSLEEP.SYNCS 0x989680 ;  /* 0x009896800000895d */ /* 0x008fea0003900000 */
[----:B------:R-:W3:Y:S02]  /*bb80*/  @!P0 SYNCS.PHASECHK.TRANS64 P0, [R3+URZ+0x17060], R4 ;  /* 0x01706004030085a7 */ /* 0x000ee4000800007f */
[----:B---3--:R-:W-:Y:S05]  /*bb90*/  @!P0 BRA `(.L_x_8872) ;  /* 0xfffffffc00f08947 */ /* 0x008fea000383ffff */
[----:B------:R-:W-:Y:S05]  /*bba0*/  BRA `(.L_x_8912) ;  /* 0xffffffe800707947 */ /* 0x000fea000383ffff */
.L_x_8878:
[----:B0-----:R0:W1:Y:S02]  /*bbb0*/  SYNCS.PHASECHK.TRANS64.TRYWAIT P0, [R2+URZ+0x17070], R3 ;  /* 0x01707003020075a7 */ /* 0x001064000800017f */
[----:B-1----:R-:W-:Y:S05]  /*bbc0*/  @!P0 NANOSLEEP.SYNCS 0x989680 ;  /* 0x009896800000895d */ /* 0x002fea0003900000 */
[----:B------:R-:W1:Y:S02]  /*bbd0*/  @!P0 SYNCS.PHASECHK.TRANS64 P0, [R2+URZ+0x17070], R3 ;  /* 0x01707003020085a7 */ /* 0x000e64000800007f */
[----:B-1----:R-:W-:Y:S05]  /*bbe0*/  @!P0 BRA `(.L_x_8878) ;  /* 0xfffffffc00f08947 */ /* 0x002fea000383ffff */
[----:B------:R-:W-:Y:S05]  /*bbf0*/  BRA `(.L_x_8913) ;  /* 0xffffffec00a07947 */ /* 0x000fea000383ffff */
.L_x_8880:
[----:B0-----:R0:W1:Y:S02]  /*bc00*/  SYNCS.PHASECHK.TRANS64.TRYWAIT P0, [R2+URZ+0x17060], R5 ;  /* 0x01706005020075a7 */ /* 0x001064000800017f */
[----:B-1----:R-:W-:Y:S05]  /*bc10*/  @!P0 NANOSLEEP.SYNCS 0x989680 ;  /* 0x009896800000895d */ /* 0x002fea0003900000 */
[----:B------:R-:W1:Y:S02]  /*bc20*/  @!P0 SYNCS.PHASECHK.TRANS64 P0, [R2+URZ+0x17060], R5 ;  /* 0x01706005020085a7 */ /* 0x000e64000800007f */
[----:B-1----:R-:W-:Y:S05]  /*bc30*/  @!P0 BRA `(.L_x_8880) ;  /* 0xfffffffc00f08947 */ /* 0x002fea000383ffff */
[----:B------:R-:W-:Y:S05]  /*bc40*/  BRA `(.L_x_8914) ;  /* 0xffffffec00b87947 */ /* 0x000fea000383ffff */
.L_x_8882:
[----:B-1----:R1:W2:Y:S02]  /*bc50*/  SYNCS.PHASECHK.TRANS64.TRYWAIT P0, [R7+URZ+0x17020], R2 ;  /* 0x01702002070075a7 */ /* 0x0022a4000800017f */
[----:B--2---:R-:W-:Y:S05]  /*bc60*/  @!P0 NANOSLEEP.SYNCS 0x989680 ;  /* 0x009896800000895d */ /* 0x004fea0003900000 */
[----:B------:R-:W2:Y:S02]  /*bc70*/  @!P0 SYNCS.PHASECHK.TRANS64 P0, [R7+URZ+0x17020], R2 ;  /* 0x01702002070085a7 */ /* 0x000ea4000800007f */
[----:B--2---:R-:W-:Y:S05]  /*bc80*/  @!P0 BRA `(.L_x_8882) ;  /* 0xfffffffc00f08947 */ /* 0x004fea000383ffff */
[----:B------:R-:W-:Y:S05]  /*bc90*/  BRA `(.L_x_8915) ;  /* 0xfffffff000d07947 */ /* 0x000fea000383ffff */
.L_x_8884:
[----:B0-----:R0:W1:Y:S02]  /*bca0*/  SYNCS.PHASECHK.TRANS64.TRYWAIT P1, [R5+URZ], R4 ;  /* 0x00000004050075a7 */ /* 0x001064000802017f */
[----:B-1----:R-:W-:Y:S05]  /*bcb0*/  @!P1 NANOSLEEP.SYNCS 0x989680 ;  /* 0x009896800000995d */ /* 0x002fea0003900000 */
[----:B------:R-:W1:Y:S02]  /*bcc0*/  @!P1 SYNCS.PHASECHK.TRANS64 P1, [R5+URZ], R4 ;  /* 0x00000004050095a7 */ /* 0x000e64000802007f */
[----:B-1----:R-:W-:Y:S05]  /*bcd0*/  @!P1 BRA `(.L_x_8884) ;  /* 0xfffffffc00f09947 */ /* 0x002fea000383ffff */
[----:B------:R-:W-:Y:S05]  /*bce0*/  BRA `(.L_x_8916) ;  /* 0xfffffff400207947 */ /* 0x000fea000383ffff */
.L_x_8885:
[----:B-1----:R1:W2:Y:S02]  /*bcf0*/  SYNCS.PHASECHK.TRANS64.TRYWAIT P1, [R3+URZ], R2 ;  /* 0x00000002030075a7 */ /* 0x0022a4000802017f */
[----:B--2---:R-:W-:Y:S05]  /*bd00*/  @!P1 NANOSLEEP.SYNCS 0x989680 ;  /* 0x009896800000995d */ /* 0x004fea0003900000 */
[----:B------:R-:W2:Y:S02]  /*bd10*/  @!P1 SYNCS.PHASECHK.TRANS64 P1, [R3+URZ], R2 ;  /* 0x00000002030095a7 */ /* 0x000ea4000802007f */
[----:B--2---:R-:W-:Y:S05]  /*bd20*/  @!P1 BRA `(.L_x_8885) ;  /* 0xfffffffc00f09947 */ /* 0x004fea000383ffff */
[----:B------:R-:W-:Y:S05]  /*bd30*/  BRA `(.L_x_8917) ;  /* 0xfffffff400147947 */ /* 0x000fea000383ffff */
.L_x_8887:
[----:B-1----:R1:W2:Y:S02]  /*bd40*/  SYNCS.PHASECHK.TRANS64.TRYWAIT P1, [R3+URZ+0x17060], R4 ;  /* 0x01706004030075a7 */ /* 0x0022a4000802017f */
[----:B--2---:R-:W-:Y:S05]  /*bd50*/  @!P1 NANOSLEEP.SYNCS 0x989680 ;  /* 0x009896800000995d */ /* 0x004fea0003900000 */
[----:B------:R-:W2:Y:S02]  /*bd60*/  @!P1 SYNCS.PHASECHK.TRANS64 P1, [R3+URZ+0x17060], R4 ;  /* 0x01706004030095a7 */ /* 0x000ea4000802007f */
[----:B--2---:R-:W-:Y:S05]  /*bd70*/  @!P1 BRA `(.L_x_8887) ;  /* 0xfffffffc00f09947 */ /* 0x004fea000383ffff */
[----:B------:R-:W-:Y:S05]  /*bd80*/  BRA `(.L_x_8918) ;  /* 0xfffffff400147947 */ /* 0x000fea000383ffff */
.L_x_8889:
[----:B0-----:R0:W2:Y:S02]  /*bd90*/  SYNCS.PHASECHK.TRANS64.TRYWAIT P1, [R5+URZ+0x17060], R2 ;  /* 0x01706002050075a7 */ /* 0x0010a4000802017f */
[----:B--2---:R-:W-:Y:S05]  /*bda0*/  @!P1 NANOSLEEP.SYNCS 0x989680 ;  /* 0x009896800000995d */ /* 0x004fea0003900000 */
[----:B------:R-:W2:Y:S02]  /*bdb0*/  @!P1 SYNCS.PHASECHK.TRANS64 P1, [R5+URZ+0x17060], R2 ;  /* 0x01706002050095a7 */ /* 0x000ea4000802007f */
[----:B--2---:R-:W-:Y:S05]  /*bdc0*/  @!P1 BRA `(.L_x_8889) ;  /* 0xfffffffc00f09947 */ /* 0x004fea000383ffff */
[----:B------:R-:W-:Y:S05]  /*bdd0*/  BRA `(.L_x_8919) ;  /* 0xfffffff400147947 */ /* 0x000fea000383ffff */
.L_x_8891:
[----:B--2---:R2:W3:Y:S02]  /*bde0*/  SYNCS.PHASECHK.TRANS64.TRYWAIT P0, [R3+URZ+0x17080], R4 ;  /* 0x01708004030075a7 */ /* 0x0044e4000800017f */
[----:B---3--:R-:W-:Y:S05]  /*bdf0*/  @!P0 NANOSLEEP.SYNCS 0x989680 ;  /* 0x009896800000895d */ /* 0x008fea0003900000 */
[----:B------:R-:W3:Y:S02]  /*be00*/  @!P0 SYNCS.PHASECHK.TRANS64 P0, [R3+URZ+0x17080], R4 ;  /* 0x01708004030085a7 */ /* 0x000ee4000800007f */
[----:B---3--:R-:W-:Y:S05]  /*be10*/  @!P0 BRA `(.L_x_8891) ;  /* 0xfffffffc00f08947 */ /* 0x008fea000383ffff */
[----:B------:R-:W-:Y:S05]  /*be20*/  BRA `(.L_x_8892) ;  /* 0xfffffff400107947 */ /* 0x000fea000383ffff */
.L_x_8920:
        /* <DEDUP_REMOVED lines=13> */
.L_x_13285:


//--------------------- .text._ZN7cutlass13device_kernelIN5flash11enable_sm90INS1_16FlashAttnFwdSm90INS1_25CollectiveMainloopFwdSm90ILi2EN4cute5tupleIJNS5_1CILi1EEES8_S8_EEENS6_IJNS7_ILi192EEENS7_ILi128EEENS7_ILi96EEEEEELi96ENS_12float_e4m3_tEfNS_4arch4Sm90ELb0ELb0ELb0ELb1ELb0ELb0ELb0ELb1ELb1ELb1ELb1ELb0EEENS1_21CollectiveEpilogueFwdINS6_IJSA_SC_SB_EEES9_NS_10bfloat16_tESG_Li384ELb1ELb1ELb1ELb1EEENS1_36VarlenDynamicPersistentTileSchedulerILi192ELi128ELi384ELi128ELb1ELb1ELb1ELb0ELb1ELb1EEEEEEEEEvNT_6ParamsE --------------------------
	.section	.text._ZN7cutlass13device_kernelIN5flash11enable_sm90INS1_16FlashAttnFwdSm90INS1_25CollectiveMainloopFwdSm90ILi2EN4cute5tupleIJNS5_1CILi1EEES8_S8_EEENS6_IJNS7_ILi192EEENS7_ILi128EEENS7_ILi96EEEEEELi96ENS_12float_e4m3_tEfNS_4arch4Sm90ELb0ELb0ELb0ELb1ELb0ELb0ELb0ELb1ELb1ELb1ELb1ELb0EEENS1_21CollectiveEpilogueFwdINS6_IJSA_SC_SB_EEES9_NS_10bfloat16_tESG_Li384ELb1ELb1ELb1ELb1EEENS1_36VarlenDynamicPersistentTileSchedulerILi192ELi128ELi384ELi128ELb1ELb1ELb1ELb0ELb1ELb1EEEEEEEEEvNT_6ParamsE,"ax",@progbits
	.align	128
.text._ZN7cutlass13device_kernelIN5flash11enable_sm90INS1_16FlashAttnFwdSm90INS1_25CollectiveMainloopFwdSm90ILi2EN4cute5tupleIJNS5_1CILi1EEES8_S8_EEENS6_IJNS7_ILi192EEENS7_ILi128EEENS7_ILi96EEEEEELi96ENS_12float_e4m3_tEfNS_4arch4Sm90ELb0ELb0ELb0ELb1ELb0ELb0ELb0ELb1ELb1ELb1ELb1ELb0EEENS1_21CollectiveEpilogueFwdINS6_IJSA_SC_SB_EEES9_NS_10bfloat16_tESG_Li384ELb1ELb1ELb1ELb1EEENS1_36VarlenDynamicPersistentTileSchedulerILi192ELi128ELi384ELi128ELb1ELb1ELb1ELb0ELb1ELb1EEEEEEEEEvNT_6ParamsE:
        .type           _ZN7cutlass13device_kernelIN5flash11enable_sm90INS1_16FlashAttnFwdSm90INS1_25CollectiveMainloopFwdSm90ILi2EN4cute5tupleIJNS5_1CILi1EEES8_S8_EEENS6_IJNS7_ILi192EEENS7_ILi128EEENS7_ILi96EEEEEELi96ENS_12float_e4m3_tEfNS_4arch4Sm90ELb0ELb0ELb0ELb1ELb0ELb0ELb0ELb1ELb1ELb1ELb1ELb0EEENS1_21CollectiveEpilogueFwdINS6_IJSA_SC_SB_EEES9_NS_10bfloat16_tESG_Li384ELb1ELb1ELb1ELb1EEENS1_36VarlenDynamicPersistentTileSchedulerILi192ELi128ELi384ELi128ELb1ELb1ELb1ELb0ELb1ELb1EEEEEEEEEvNT_6ParamsE,@function
        .size           _ZN7cutlass13device_kernelIN5flash11enable_sm90INS1_16FlashAttnFwdSm90INS1_25CollectiveMainloopFwdSm90ILi2EN4cute5tupleIJNS5_1CILi1EEES8_S8_EEENS6_IJNS7_ILi192EEENS7_ILi128EEENS7_ILi96EEEEEELi96ENS_12float_e4m3_tEfNS_4arch4Sm90ELb0ELb0ELb0ELb1ELb0ELb0ELb0ELb1ELb1ELb1ELb1ELb0EEENS1_21CollectiveEpilogueFwdINS6_IJSA_SC_SB_EEES9_NS_10bfloat16_tESG_Li384ELb1ELb1ELb1ELb1EEENS1_36VarlenDynamicPersistentTileSchedulerILi192ELi128ELi384ELi128ELb1ELb1ELb1ELb0ELb1ELb1EEEEEEEEEvNT_6ParamsE,(.L_x_13286 - _ZN7cutlass13device_kernelIN5flash11enable_sm90INS1_16FlashAttnFwdSm90INS1_25CollectiveMainloopFwdSm90ILi2EN4cute5tupleIJNS5_1CILi1EEES8_S8_EEENS6_IJNS7_ILi192EEENS7_ILi128EEENS7_ILi96EEEEEELi96ENS_12float_e4m3_tEfNS_4arch4Sm90ELb0ELb0ELb0ELb1ELb0ELb0ELb0ELb1ELb1ELb1ELb1ELb0EEENS1_21CollectiveEpilogueFwdINS6_IJSA_SC_SB_EEES9_NS_10bfloat16_tESG_Li384ELb1ELb1ELb1ELb1EEENS1_36VarlenDynamicPersistentTileSchedulerILi192ELi128ELi384ELi128ELb1ELb1ELb1ELb0ELb1ELb1EEEEEEEEEvNT_6ParamsE)
        .other          _ZN7cutlass13device_kernelIN5flash11enable_sm90INS1_16FlashAttnFwdSm90INS1_25CollectiveMainloopFwdSm90ILi2EN4cute5tupleIJNS5_1CILi1EEES8_S8_EEENS6_IJNS7_ILi192EEENS7_ILi128EEENS7_ILi96EEEEEELi96ENS_12float_e4m3_tEfNS_4arch4Sm90ELb0ELb0ELb0ELb1ELb0ELb0ELb0ELb1ELb1ELb1ELb1ELb0EEENS1_21CollectiveEpilogueFwdINS6_IJSA_SC_SB_EEES9_NS_10bfloat16_tESG_Li384ELb1ELb1ELb1ELb1EEENS1_36VarlenDynamicPersistentTileSchedulerILi192ELi128ELi384ELi128ELb1ELb1ELb1ELb0ELb1ELb1EEEEEEEEEvNT_6ParamsE,@"STO_CUDA_ENTRY STV_DEFAULT"
_ZN7cutlass13device_kernelIN5flash11enable_sm90INS1_16FlashAttnFwdSm90INS1_25CollectiveMainloopFwdSm90ILi2EN4cute5tupleIJNS5_1CILi1EEES8_S8_EEENS6_IJNS7_ILi192EEENS7_ILi128EEENS7_ILi96EEEEEELi96ENS_12float_e4m3_tEfNS_4arch4Sm90ELb0ELb0ELb0ELb1ELb0ELb0ELb0ELb1ELb1ELb1ELb1ELb0EEENS1_21CollectiveEpilogueFwdINS6_IJSA_SC_SB_EEES9_NS_10bfloat16_tESG_Li384ELb1ELb1ELb1ELb1EEENS1_36VarlenDynamicPersistentTileSchedulerILi192ELi128ELi384ELi128ELb1ELb1ELb1ELb0ELb1ELb1EEEEEEEEEvNT_6ParamsE:
[----:B------:R-:W0:Y:S02]  /*0000*/  LDC R1, c[0x0][0x28] ;  /* 0x00000a00ff017b82 */ /* 0x000e240000000800 */
[----:B0-----:R-:W-:Y:S01]  /*0010*/  VIADD R1, R1, 0xffffffd0 ;  /* 0xffffffd001017836 */ /* 0x001fe20000000000 */
[----:B------:R-:W0:Y:S01]  /*0020*/  S2R R3, SR_TID.X ;  /* 0x0000000000037919 */ /* 0x000e220000002100 */
[----:B------:R-:W-:Y:S01]  /*0030*/  ELECT P0, URZ, PT ;  /* 0x00000000003f782f */ /* 0x000fe20003800000 */
[----:B------:R-:W-:Y:S01]  /*0040*/  BSSY B0, `(.L_x_8921) ;  /* 0x000000e000007945 */ /* 0x000fe20003800000 */
[----:B0-----:R-:W-:-:S05]  /*0050*/  SHF.R.U32.HI R0, RZ, 0x5, R3 ;  /* 0x00000005ff007819 */ /* 0x001fca0000011603 */
[----:B------:R-:W0:Y:S02]  /*0060*/  SHFL.IDX PT, R2, R0, RZ, 0x1f ;  /* 0x00001fff00027589 */ /* 0x000e2400000e0000 */
[----:B0-----:R-:W-:Y:S02]  /*0070*/  ISETP.EQ.AND P0, PT, R2, RZ, P0 ;  /* 0x000000ff0200720c */ /* 0x001fe40000702270 */
[----:B------:R-:W-:-:S11]  /*0080*/  SHF.R.U32.HI R2, RZ, 0x7, R3 ;  /* 0x00000007ff027819 */ /* 0x000fd60000011603 */
        /* <DEDUP_REMOVED lines=9> */
.L_x_8922:
[----:B------:R-:W-:Y:S05]  /*0120*/  BSYNC B0 ;  /* 0x0000000000007941 */ /* 0x000fea0003800000 */
.L_x_8921:
        /* <DEDUP_REMOVED lines=41> */
.L_x_8923:
        /* <DEDUP_REMOVED lines=22> */
.L_x_8924:
        /* <DEDUP_REMOVED lines=18> */
.L_x_8925:
        /* <DEDUP_REMOVED lines=22> */
.L_x_8926:
        /* <DEDUP_REMOVED lines=22> */
.L_x_8927:
[----:B------:R-:W-:Y:S01]  /*0900*/  PLOP3.LUT P0, PT, PT, PT, UP0, 0x80, 0x0 ;  /* 0x000000000000781c */ /* 0x000fe20003f0f008 */
[----:B------:R-:W-:Y:S01]  /*0910*/  UMOV UR40, 0x1 ;  /* 0x0000000100287882 */ /* 0x000fe20000000000 */
[----:B------:R-:W-:Y:S01]  /*0920*/  NOP ;  /* 0x0000000000007918 */ /* 0x000fe20000000000 */
[----:B------:R-:W-:Y:S01]  /*0930*/  USEL UR40, UR40, 0x2, !UP0 ;  /* 0x0000000228287887 */ /* 0x000fe2000c000000 */
[----:B------:R-:W-:Y:S01]  /*0940*/  ULDC.64 UR52, c[0x0][0x208] ;  /* 0x0000820000347ab9 */ /* 0x000fe20000000a00 */
[----:B012-4-:R-:W-:Y:S08]  /*0950*/  BAR.SYNC.DEFER_BLOCKING 0x0 ;  /* 0x0000000000007b1d */ /* 0x017ff00000010000 */
[----:B------:R-:W-:Y:S05]  /*0960*/  @!P0 BRA `(.L_x_8928) ;  /* 0x0000008c00e08947 */ /* 0x000fea0003800000 */
.L_x_8929:
[----:B------:R-:W-:-:S08]  /*0970*/  NOP ;  /* 0x0000000000007918 */ /* 0x000fd00000000000 */
[----:B------:R-:W0:Y:S02]  /*0980*/  USETMAXREG.TRY_ALLOC.CTAPOOL UP0, 0xa0 ;  /* 0x000000a0000079c8 */ /* 0x000e240008000600 */
[----:B0-----:R-:W-:-:S13]  /*0990*/  PLOP3.LUT P0, PT, PT, PT, UP0, 0x80, 0x0 ;  /* 0x000000000000781c */ /* 0x001fda0003f0f008 */
[----:B------:R-:W-:Y:S05]  /*09a0*/  @!P0 BRA `(.L_x_8929) ;  /* 0xfffffffc00f08947 */ /* 0x000fea000383ffff */
[----:B------:R-:W0:Y:S08]  /*09b0*/  S2UR UR5, SR_CgaCtaId ;  /* 0x00000000000579c3 */ /* 0x000e300000008800 */
[----:B------:R-:W-:Y:S06]  /*09c0*/  BAR.ARV 0x8, 0x200 ;  /* 0x0208000000007b1d */ /* 0x000fec0000002000 */
[----:B------:R-:W-:-:S02]  /*09d0*/  UMOV UR4, 0x400 ;  /* 0x0000040000047882 */ /* 0x000fc40000000000 */
[----:B------:R-:W-:Y:S01]  /*09e0*/  BAR.SYNC.DEFER_BLOCKING 0x5, 0x200 ;  /* 0x0148000000007b1d */ /* 0x000fe20000010000 */
[----:B0-----:R-:W-:-:S09]  /*09f0*/  ULEA UR4, UR5, UR4, 0x18 ;  /* 0x0000000405047291 */ /* 0x001fd2000f8ec03f */
[----:B------:R-:W0:Y:S01]  /*0a00*/  LDS.128 R36, [UR4+0x19cd0] ;  /* 0x019cd004ff247984 */ /* 0x000e220008000c00 */
[----:B------:R-:W-:Y:S01]  /*0a10*/  ULDC UR4, c[0x0][0xc3c] ;  /* 0x00030f0000047ab9 */ /* 0x000fe20000000800 */
[----:B------:R-:W-:Y:S06]  /*0a20*/  BAR.ARV 0x4, 0x200 ;  /* 0x0108000000007b1d */ /* 0x000fec0000002000 */
[----:B0-----:R-:W-:-:S13]  /*0a30*/  ISETP.GE.AND P0, PT, R39, UR4, PT ;  /* 0x0000000427007c0c */ /* 0x001fda000bf06270 */
[----:B------:R-:W-:Y:S05]  /*0a40*/  @P0 EXIT ;  /* 0x000000000000094d */ /* 0x000fea0003800000 */
[----:B------:R-:W0:Y:S01]  /*0a50*/  S2R R0, SR_TID.X ;  /* 0x0000000000007919 */ /* 0x000e220000002100 */
[----:B------:R-:W-:Y:S01]  /*0a60*/  R2UR UR5, R37 ;  /* 0x00000000250572ca */ /* 0x000fe200000e0000 */
[----:B------:R-:W-:Y:S01]  /*0a70*/  ULOP3.LUT UR48, UR40, 0x1, URZ, 0xfc, !UPT ;  /* 0x0000000128307892 */ /* 0x000fe2000f8efc3f */
[----:B------:R-:W-:Y:S01]  /*0a80*/  R2UR UR6, R38 ;  /* 0x00000000260672ca */ /* 0x000fe200000e0000 */
[----:B------:R-:W-:Y:S01]  /*0a90*/  UMOV UR47, URZ ;  /* 0x0000003f002f7c82 */ /* 0x000fe20008000000 */
[----:B------:R-:W-:Y:S01]  /*0aa0*/  UMOV UR46, URZ ;  /* 0x0000003f002e7c82 */ /* 0x000fe20008000000 */
[----:B------:R-:W-:Y:S01]  /*0ab0*/  UMOV UR36, URZ ;  /* 0x0000003f00247c82 */ /* 0x000fe20008000000 */
[----:B0-----:R-:W-:-:S05]  /*0ac0*/  VIADD R12, R0, 0xffffff80 ;  /* 0xffffff80000c7836 */ /* 0x001fca0000000000 */
[----:B------:R-:W-:-:S04]  /*0ad0*/  SHF.R.S32.HI R0, RZ, 0x1f, R12 ;  /* 0x0000001fff007819 */ /* 0x000fc8000001140c */
[CC--:B------:R-:W-:Y:S02]  /*0ae0*/  LEA.HI R2, R0.reuse, R12.reuse, RZ, 0x7 ;  /* 0x0000000c00027211 */ /* 0x0c0fe400078f38ff */
[-C--:B------:R-:W-:Y:S02]  /*0af0*/  LEA.HI R4, R0, R12.reuse, RZ, 0x5 ;  /* 0x0000000c00047211 */ /* 0x080fe400078f28ff */
[----:B------:R-:W-:Y:S02]  /*0b00*/  LOP3.LUT R3, R2, 0xffffff80, RZ, 0xc0, !PT ;  /* 0xffffff8002037812 */ /* 0x000fe400078ec0ff */
[----:B------:R-:W-:Y:S01]  /*0b10*/  SHF.R.S32.HI R13, RZ, 0x7, R2 ;  /* 0x00000007ff0d7819 */ /* 0x000fe20000011402 */
[----:B------:R-:W-:Y:S02]  /*0b20*/  IMAD.SHL.U32 R5, R4, 0x10, RZ ;  /* 0x0000001004057824 */ /* 0x000fe400078e00ff */
[----:B------:R-:W-:Y:S01]  /*0b30*/  IMAD.IADD R11, R12, 0x1, -R3 ;  /* 0x000000010c0b7824 */ /* 0x000fe200078e0a03 */
[----:B------:R-:W-:-:S02]  /*0b40*/  LEA.HI R3, R0, R12, RZ, 0x4 ;  /* 0x0000000c00037211 */ /* 0x000fc400078f20ff */
[----:B------:R-:W-:Y:S02]  /*0b50*/  LEA.HI R0, R0, R12, RZ, 0x2 ;  /* 0x0000000c00007211 */ /* 0x000fe400078f10ff */
[----:B------:R-:W-:Y:S02]  /*0b60*/  SHF.R.S32.HI R7, RZ, 0x1f, R11 ;  /* 0x0000001fff077819 */ /* 0x000fe4000001140b */
[----:B------:R-:W-:Y:S02]  /*0b70*/  SHF.R.S32.HI R4, RZ, 0x4, R3 ;  /* 0x00000004ff047819 */ /* 0x000fe40000011403 */
[----:B------:R-:W-:Y:S02]  /*0b80*/  LEA.HI R8, R7, R11, RZ, 0x2 ;  /* 0x0000000b07087211 */ /* 0x000fe400078f10ff */
[C---:B------:R-:W-:Y:S02]  /*0b90*/  LOP3.LUT R2, R3.reuse, 0x7fffff0, RZ, 0xc0, !PT ;  /* 0x07fffff003027812 */ /* 0x040fe400078ec0ff */
[----:B------:R-:W-:-:S02]  /*0ba0*/  LEA.HI R3, R3, R4, RZ, 0x1 ;  /* 0x0000000403037211 */ /* 0x000fc400078f08ff */
[----:B------:R-:W-:Y:S01]  /*0bb0*/  SHF.R.S32.HI R9, RZ, 0x2, R8 ;  /* 0x00000002ff097819 */ /* 0x000fe20000011408 */
[----:B------:R-:W-:Y:S01]  /*0bc0*/  IMAD.IADD R2, R12, 0x1, -R2 ;  /* 0x000000010c027824 */ /* 0x000fe200078e0a02 */
[----:B------:R-:W-:Y:S02]  /*0bd0*/  SHF.R.S32.HI R6, RZ, 0x1f, R8 ;  /* 0x0000001fff067819 */ /* 0x000fe40000011408 */
[----:B------:R-:W-:Y:S02]  /*0be0*/  LOP3.LUT R3, R3, 0x1ffffffe, RZ, 0xc0, !PT ;  /* 0x1ffffffe03037812 */ /* 0x000fe400078ec0ff */
[----:B------:R-:W-:Y:S01]  /*0bf0*/  LEA.HI R10, R6, R9, RZ, 0x3 ;  /* 0x00000009060a7211 */ /* 0x000fe200078f18ff */
[----:B------:R-:W-:Y:S01]  /*0c00*/  IMAD.HI R6, R13, 0x55555556, RZ ;  /* 0x555555560d067827 */ /* 0x000fe200078e02ff */
[----:B------:R-:W-:Y:S02]  /*0c10*/  LOP3.LUT R5, R5, 0xfffffe00, RZ, 0xc0, !PT ;  /* 0xfffffe0005057812 */ /* 0x000fe400078ec0ff */
[----:B------:R-:W-:Y:S01]  /*0c20*/  LOP3.LUT R10, R10, 0xfffffff8, RZ, 0xc0, !PT ;  /* 0xfffffff80a0a7812 */ /* 0x000fe200078ec0ff */
[----:B------:R-:W-:Y:S01]  /*0c30*/  IMAD.IADD R3, R4, 0x1, -R3 ;  /* 0x0000000104037824 */ /* 0x000fe200078e0a03 */
[----:B------:R-:W-:Y:S01]  /*0c40*/  LOP3.LUT R4, R0, 0xfffffffc, RZ, 0xc0, !PT ;  /* 0xfffffffc00047812 */ /* 0x000fe200078ec0ff */
[----:B------:R-:W-:Y:S01]  /*0c50*/  IMAD R2, R2, 0x20, R5 ;  /* 0x0000002002027824 */ /* 0x000fe200078e0205 */
[----:B------:R-:W-:Y:S01]  /*0c60*/  LEA.HI R7, R7, R11, RZ, 0x5 ;  /* 0x0000000b07077211 */ /* 0x000fe200078f28ff */
[----:B------:R-:W-:Y:S01]  /*0c70*/  IMAD.IADD R10, R9, 0x1, -R10 ;  /* 0x00000001090a7824 */ /* 0x000fe200078e0a0a */
[----:B------:R-:W-:Y:S01]  /*0c80*/  LOP3.LUT R8, R8, 0x7ffffffc, RZ, 0xc0, !PT ;  /* 0x7ffffffc08087812 */ /* 0x000fe200078ec0ff */
[----:B------:R-:W-:Y:S01]  /*0c90*/  IMAD.IADD R9, R12, 0x1, -R4 ;  /* 0x000000010c097824 */ /* 0x000fe200078e0a04 */
[----:B------:R-:W-:Y:S01]  /*0ca0*/  LEA.HI R6, R6, R6, RZ, 0x1 ;  /* 0x0000000606067211 */ /* 0x000fe200078f08ff */
[----:B------:R-:W-:Y:S01]  /*0cb0*/  IMAD R2, R3, 0x8, R2 ;  /* 0x0000000803027824 */ /* 0x000fe200078e0202 */
[----:B------:R-:W-:Y:S01]  /*0cc0*/  SHF.R.S32.HI R7, RZ, 0x5, R7 ;  /* 0x00000005ff077819 */ /* 0x000fe20000011407 */
[----:B------:R-:W-:Y:S01]  /*0cd0*/  IMAD.SHL.U32 R16, R9, 0x8, RZ ;  /* 0x0000000809107824 */ /* 0x000fe200078e00ff */
[----:B------:R-:W-:Y:S01]  /*0ce0*/  SHF.R.S32.HI R0, RZ, 0x2, R0 ;  /* 0x00000002ff007819 */ /* 0x000fe20000011400 */
[----:B------:R-:W-:Y:S01]  /*0cf0*/  IMAD.IADD R8, R11, 0x1, -R8 ;  /* 0x000000010b087824 */ /* 0x000fe200078e0a08 */
[----:B------:R0:W-:Y:S01]  /*0d00*/  STL [R1+0x2c], R2 ;  /* 0x00002c0201007387 */ /* 0x0001e20000100800 */
[----:B------:R-:W-:-:S02]  /*0d10*/  IMAD R6, R6, -0x3, R13 ;  /* 0xfffffffd06067824 */ /* 0x000fc400078e020d */
[----:B------:R-:W-:Y:S02]  /*0d20*/  IMAD R7, R7, 0x10, R10 ;  /* 0x0000001007077824 */ /* 0x000fe400078e020a */
[C---:B------:R-:W-:Y:S02]  /*0d30*/  VIADD R17, R16.reuse, 0x20 ;  /* 0x0000002010117836 */ /* 0x040fe40000000000 */
[----:B------:R-:W-:Y:S02]  /*0d40*/  VIADD R18, R16, 0x40 ;  /* 0x0000004010127836 */ /* 0x000fe40000000000 */
[----:B------:R-:W-:Y:S01]  /*0d50*/  IMAD.SHL.U32 R4, R8, 0x2, RZ ;  /* 0x0000000208047824 */ /* 0x000fe200078e00ff */
[----:B0-----:R-:W-:Y:S01]  /*0d60*/  LEA.HI R2, R9, R9, RZ, 0x1 ;  /* 0x0000000909027211 */ /* 0x001fe200078f08ff */
[----:B------:R-:W-:Y:S01]  /*0d70*/  IMAD R5, R6, 0x40, R7 ;  /* 0x0000004006057824 */ /* 0x000fe200078e0207 */
[----:B------:R-:W-:Y:S01]  /*0d80*/  SHF.R.S32.HI R3, RZ, 0x1f, R17 ;  /* 0x0000001fff037819 */ /* 0x000fe20000011411 */
[C---:B------:R-:W-:Y:S01]  /*0d90*/  VIADD R3, R4.reuse, 0x8 ;  /* 0x0000000804037836 */ /* 0x040fe20000000000 */
[----:B------:R-:W-:Y:S01]  /*0da0*/  SHF.R.S32.HI R0, RZ, 0x1f, R18 ;  /* 0x0000001fff007819 */ /* 0x000fe20000011412 */
[----:B------:R-:W-:Y:S01]  /*0db0*/  VIADD R0, R4, 0x10 ;  /* 0x0000001004007836 */ /* 0x000fe20000000000 */
[----:B------:R-:W-:Y:S01]  /*0dc0*/  LOP3.LUT R2, R2, 0x1ffffffe, RZ, 0xc0, !PT ;  /* 0x1ffffffe02027812 */ /* 0x000fe200078ec0ff */
[C---:B------:R-:W-:Y:S01]  /*0dd0*/  VIADD R157, R4.reuse, 0x18 ;  /* 0x00000018049d7836 */ /* 0x040fe20000000000 */
[----:B------:R-:W-:Y:S01]  /*0de0*/  STL [R1+0x24], R5 ;  /* 0x0000240501007387 */ /* 0x000fe20000100800 */
[----:B------:R-:W-:-:S02]  /*0df0*/  VIADD R154, R4, 0x30 ;  /* 0x00000030049a7836 */ /* 0x000fc40000000000 */
[C---:B------:R-:W-:Y:S01]  /*0e00*/  VIADD R156, R4.reuse, 0x20 ;  /* 0x00000020049c7836 */ /* 0x040fe20000000000 */
[----:B------:R0:W-:Y:S01]  /*0e10*/  STL [R1+0x8], R4 ;  /* 0x0000080401007387 */ /* 0x0001e20000100800 */
[C---:B------:R-:W-:Y:S02]  /*0e20*/  VIADD R155, R4.reuse, 0x28 ;  /* 0x00000028049b7836 */ /* 0x040fe40000000000 */
[C---:B------:R-:W-:Y:S01]  /*0e30*/  VIADD R153, R4.reuse, 0x38 ;  /* 0x0000003804997836 */ /* 0x040fe20000000000 */
[----:B------:R1:W-:Y:S01]  /*0e40*/  STL [R1+0x4], R3 ;  /* 0x0000040301007387 */ /* 0x0003e20000100800 */
[C---:B------:R-:W-:Y:S02]  /*0e50*/  VIADD R152, R4.reuse, 0x40 ;  /* 0x0000004004987836 */ /* 0x040fe40000000000 */
[C---:B------:R-:W-:Y:S01]  /*0e60*/  VIADD R23, R4.reuse, 0x48 ;  /* 0x0000004804177836 */ /* 0x040fe20000000000 */
[----:B------:R2:W-:Y:S01]  /*0e70*/  STL [R1], R0 ;  /* 0x0000000001007387 */ /* 0x0005e20000100800 */
[----:B------:R-:W-:-:S02]  /*0e80*/  VIADD R22, R4, 0x50 ;  /* 0x0000005004167836 */ /* 0x000fc40000000000 */
[----:B------:R-:W-:Y:S01]  /*0e90*/  VIADD R19, R4, 0x58 ;  /* 0x0000005804137836 */ /* 0x000fe20000000000 */
[----:B0-----:R-:W-:Y:S01]  /*0ea0*/  SHF.R.S32.HI R4, RZ, 0x1f, R3 ;  /* 0x0000001fff047819 */ /* 0x001fe20000011403 */
[----:B------:R-:W-:Y:S01]  /*0eb0*/  IMAD.IADD R2, R9, 0x1, -R2 ;  /* 0x0000000109027824 */ /* 0x000fe200078e0a02 */
[----:B-1----:R-:W-:-:S03]  /*0ec0*/  SHF.R.S32.HI R3, RZ, 0x1f, R0 ;  /* 0x0000001fff037819 */ /* 0x002fc60000011400 */
[----:B------:R0:W-:Y:S01]  /*0ed0*/  STL [R1+0x20], R4 ;  /* 0x0000200401007387 */ /* 0x0001e20000100800 */
[----:B--2---:R-:W-:Y:S02]  /*0ee0*/  SHF.R.S32.HI R0, RZ, 0x1f, R157 ;  /* 0x0000001fff007819 */ /* 0x004fe4000001149d */
[----:B------:R-:W-:Y:S01]  /*0ef0*/  SHF.R.S32.HI R0, RZ, 0x1f, R154 ;  /* 0x0000001fff007819 */ /* 0x000fe2000001149a */
[----:B------:R1:W-:Y:S01]  /*0f00*/  STL [R1+0x1c], R3 ;  /* 0x00001c0301007387 */ /* 0x0003e20000100800 */
[----:B------:R-:W-:Y:S01]  /*0f10*/  SHF.R.S32.HI R0, RZ, 0x1f, R23 ;  /* 0x0000001fff007819 */ /* 0x000fe20000011417 */
[----:B------:R-:W-:Y:S01]  /*0f20*/  IMAD R0, R2, 0x8, R5 ;  /* 0x0000000802007824 */ /* 0x000fe200078e0205 */
[----:B0-----:R-:W-:-:S04]  /*0f30*/  SHF.R.S32.HI R4, RZ, 0x1f, R156 ;  /* 0x0000001fff047819 */ /* 0x001fc8000001149c */
[----:B------:R0:W-:Y:S01]  /*0f40*/  STL [R1+0x28], R0 ;  /* 0x0000280001007387 */ /* 0x0001e20000100800 */
[----:B------:R-:W-:Y:S02]  /*0f50*/  SHF.R.S32.HI R4, RZ, 0x1f, R153 ;  /* 0x0000001fff047819 */ /* 0x000fe40000011499 */
[----:B-1----:R-:W-:Y:S02]  /*0f60*/  SHF.R.S32.HI R3, RZ, 0x1f, R155 ;  /* 0x0000001fff037819 */ /* 0x002fe4000001149b */
[----:B------:R-:W-:Y:S02]  /*0f70*/  SHF.R.S32.HI R3, RZ, 0x1f, R152 ;  /* 0x0000001fff037819 */ /* 0x000fe40000011498 */
[----:B------:R-:W-:Y:S02]  /*0f80*/  SHF.R.S32.HI R4, RZ, 0x1f, R22 ;  /* 0x0000001fff047819 */ /* 0x000fe40000011416 */
[----:B------:R-:W-:-:S07]  /*0f90*/  SHF.R.S32.HI R3, RZ, 0x1f, R19 ;  /* 0x0000001fff037819 */ /* 0x000fce0000011413 */
.L_x_8969:
[----:B012-4-:R-:W1:Y:S01]  /*0fa0*/  LDC.64 R2, c[0x0][0xc88] ;  /* 0x00032200ff027b82 */ /* 0x017e620000000a00 */
[----:B------:R-:W-:Y:S01]  /*0fb0*/  ULDC.64 UR14, c[0x0][0x998] ;  /* 0x00026600000e7ab9 */ /* 0x000fe20000000a00 */
[----:B------:R-:W-:Y:S01]  /*0fc0*/  ULDC.64 UR12, c[0x0][0x990] ;  /* 0x00026400000c7ab9 */ /* 0x000fe20000000a00 */
[----:B------:R-:W-:Y:S01]  /*0fd0*/  ULDC.64 UR8, c[0x0][0xa28] ;  /* 0x00028a0000087ab9 */ /* 0x000fe20000000a00 */
[----:B------:R-:W-:Y:S01]  /*0fe0*/  ULDC.64 UR10, c[0x0][0xa20] ;  /* 0x00028800000a7ab9 */ /* 0x000fe20000000a00 */
[----:B------:R-:W-:Y:S01]  /*0ff0*/  ULOP3.LUT UR39, UR6, 0xffff, URZ, 0xc0, !UPT ;  /* 0x0000ffff06277892 */ /* 0x000fe2000f8ec03f */
[----:B------:R-:W-:Y:S01]  /*1000*/  ULDC UR4, c[0x0][0x424] ;  /* 0x0001090000047ab9 */ /* 0x000fe20000000800 */
[----:B-1----:R-:W-:-:S06]  /*1010*/  IMAD.WIDE R2, R39, 0x4, R2 ;  /* 0x0000000427027825 */ /* 0x002fcc00078e0202 */
        /* <DEDUP_REMOVED lines=11> */
[----:B---3--:R-:W1:Y:S08]  /*10d0*/  @P1 LDC.64 R8, c[0x0][0x9b8] ;  /* 0x00026e00ff081b82 */ /* 0x008e700000000a00 */
[----:B------:R-:W0:Y:S08]  /*10e0*/  @P0 LDC.64 R6, c[0x0][0x9a8] ;  /* 0x00026a00ff060b82 */ /* 0x000e300000000a00 */
[----:B------:R-:W3:Y:S08]  /*10f0*/  @P0 LDC.64 R14, c[0x0][0x9b0] ;  /* 0x00026c00ff0e0b82 */ /* 0x000ef00000000a00 */
[----:B------:R-:W4:Y:S01]  /*1100*/  @P1 LDC.64 R20, c[0x0][0x9c0] ;  /* 0x00027000ff141b82 */ /* 0x000f220000000a00 */
[----:B--2---:R-:W-:-:S13]  /*1110*/  R2UR UR37, R2 ;  /* 0x00000000022572ca */ /* 0x004fda00000e0000 */
[----:B------:R-:W-:Y:S02]  /*1120*/  USHF.R.S32.HI UR38, URZ, 0x1f, UR37 ;  /* 0x0000001f3f267899 */ /* 0x000fe40008011425 */
[----:B-1----:R-:W-:Y:S01]  /*1130*/  @P1 IMAD.WIDE.U32 R4, R8, UR37, RZ ;  /* 0x0000002508041c25 */ /* 0x002fe2000f8e00ff */
[----:B------:R-:W-:-:S03]  /*1140*/  @UP0 ULEA UR8, UP2, UR37, UR8, 0x2 ;  /* 0x0000000825080291 */ /* 0x000fc6000f84103f */
[----:B------:R-:W-:Y:S01]  /*1150*/  @P1 IMAD R2, R8, UR38, RZ ;  /* 0x0000002608021c24 */ /* 0x000fe2000f8e02ff */
[----:B------:R-:W-:Y:S02]  /*1160*/  @UP0 ULEA.HI.X UR9, UR37, UR9, UR38, 0x2, UP2 ;  /* 0x0000000925090291 */ /* 0x000fe400090f1426 */
[C---:B0----5:R-:W-:Y:S01]  /*1170*/  @P0 IMAD R0, R6.reuse, UR38, RZ ;  /* 0x0000002606000c24 */ /* 0x061fe2000f8e02ff */
        /* <DEDUP_REMOVED lines=51> */
.L_x_8930:
        /* <DEDUP_REMOVED lines=51> */
.L_x_8931:
        /* <DEDUP_REMOVED lines=32> */
[----:B------:R-:W-:Y:S01]  /*19e0*/  PLOP3.LUT P1, PT, PT, PT, UP0, 0x80, 0x0 ;  /* 0x000000000000781c */ /* 0x000fe20003f2f008 */
        /* <DEDUP_REMOVED lines=15> */
[----:B-1----:R-:W-:Y:S01]  /*1ae0*/  ULEA UR7, UR8, UR7, 0x18 ;  /* 0x0000000708077291 */ /* 0x002fe2000f8ec03f */
[----:B0-----:R-:W-:-:S05]  /*1af0*/  VIADD R21, R14, 0xffffff80 ;  /* 0xffffff800e157836 */ /* 0x001fca0000000000 */
[----:B------:R-:W-:-:S04]  /*1b00*/  SHF.R.S32.HI R14, RZ, 0x1f, R21 ;  /* 0x0000001fff0e7819 */ /* 0x000fc80000011415 */
[----:B------:R-:W-:-:S04]  /*1b10*/  LEA.HI R14, R14, R21, RZ, 0x7 ;  /* 0x000000150e0e7211 */ /* 0x000fc800078f38ff */
[----:B------:R-:W-:-:S05]  /*1b20*/  SHF.R.S32.HI R14, RZ, 0x7, R14 ;  /* 0x00000007ff0e7819 */ /* 0x000fca000001140e */
[----:B------:R-:W0:Y:S02]  /*1b30*/  SHFL.IDX PT, R0, R14, RZ, 0x1f ;  /* 0x00001fff0e007589 */ /* 0x000e2400000e0000 */
[----:B0-----:R-:W-:-:S13]  /*1b40*/  R2UR UR6, R0 ;  /* 0x00000000000672ca */ /* 0x001fda00000e0000 */
        /* <DEDUP_REMOVED lines=26> */
.L_x_8933:
        /* <DEDUP_REMOVED lines=13> */
.L_x_9066:
[----:B------:R-:W-:Y:S05]  /*1dc0*/  @!P0 BRA `(.L_x_8935) ;  /* 0x0000000000048947 */ /* 0x000fea0003800000 */
[----:B------:R-:W-:Y:S01]  /*1dd0*/  BPT.TRAP 0x1 ;  /* 0x000000040000795c */ /* 0x000fe20000300000 */
.L_x_8935:
[----:B------:R-:W-:Y:S02]  /*1de0*/  IMAD.U32 R4, RZ, RZ, UR46 ;  /* 0x0000002eff047e24 */ /* 0x000fe4000f8e00ff */
[----:B------:R-:W-:-:S03]  /*1df0*/  IMAD.U32 R5, RZ, RZ, UR36 ;  /* 0x00000024ff057e24 */ /* 0x000fc6000f8e00ff */
[----:B------:R-:W-:Y:S01]  /*1e00*/  SHF.L.U32 R4, R4, 0x1f, RZ ;  /* 0x0000001f04047819 */ /* 0x000fe200000006ff */
[----:B------:R-:W-:-:S04]  /*1e10*/  IMAD R5, R5, 0x8, R0 ;  /* 0x0000000805057824 */ /* 0x000fc800078e0200 */
[----:B------:R1:W2:Y:S01]  /*1e20*/  SYNCS.PHASECHK.TRANS64.TRYWAIT P1, [R5+URZ+0x19c30], R4 ;  /* 0x019c3004050075a7 */ /* 0x0002a2000802017f */
[----:B------:R-:W-:Y:S05]  /*1e30*/  @!P0 BRA `(.L_x_8936) ;  /* 0x0000000000048947 */ /* 0x000fea0003800000 */
[----:B------:R-:W-:Y:S01]  /*1e40*/  BPT.TRAP 0x1 ;  /* 0x000000040000795c */ /* 0x000fe20000300000 */
.L_x_8936:
[----:B0-----:R-:W3:Y:S01]  /*1e50*/  LDL.LU R3, [R1+0x10] ;  /* 0x0000100001037983 */ /* 0x001ee20000300800 */
[----:B------:R-:W0:Y:S02]  /*1e60*/  S2R R6, SR_TID.X ;  /* 0x0000000000067919 */ /* 0x000e240000002100 */
[----:B0-----:R-:W-:Y:S01]  /*1e70*/  LOP3.LUT P2, RZ, R6, 0x7f, RZ, 0xc0, !PT ;  /* 0x0000007f06ff7812 */ /* 0x001fe2000784c0ff */
[----:B------:R-:W-:Y:S01]  /*1e80*/  IMAD.MOV.U32 R89, RZ, RZ, RZ ;  /* 0x000000ffff597224 */ /* 0x000fe200078e00ff */
[----:B---3--:R-:W-:-:S11]  /*1e90*/  LOP3.LUT R3, R3, 0xffffffef, RZ, 0xc0, !PT ;  /* 0xffffffef03037812 */ /* 0x008fd600078ec0ff */
[----:B------:R-:W-:-:S05]  /*1ea0*/  @P2 LOP3.LUT R3, R3, 0x10, RZ, 0xfc, !PT ;  /* 0x0000001003032812 */ /* 0x000fca00078efcff */
[----:B------:R0:W-:Y:S01]  /*1eb0*/  STL [R1+0x10], R3 ;  /* 0x0000100301007387 */ /* 0x0001e20000100800 */
[----:B--2---:R-:W-:Y:S05]  /*1ec0*/  @P1 BRA `(.L_x_8937) ;  /* 0x0000000000081947 */ /* 0x004fea0003800000 */
[----:B------:R-:W2:Y:S02]  /*1ed0*/  SYNCS.PHASECHK.TRANS64.TRYWAIT P1, [R5+URZ+0x19c30], R4 ;  /* 0x019c3004050075a7 */ /* 0x000ea4000802017f */
[----:B--2---:R-:W-:Y:S05]  /*1ee0*/  @!P1 BRA `(.L_x_8938) ;  /* 0x000000d400549947 */ /* 0x004fea0003800000 */
.L_x_8937:
[----:B------:R-:W-:Y:S05]  /*1ef0*/  WARPSYNC.ALL ;  /* 0x0000000000007948 */ /* 0x000fea0003800000 */
[----:B------:R-:W-:Y:S01]  /*1f00*/  R2UR UR4, R0 ;  /* 0x00000000000472ca */ /* 0x000fe200000e0000 */
[----:B------:R-:W3:Y:S01]  /*1f10*/  LDL R7, [R1+0x8] ;  /* 0x0000080001077983 */ /* 0x000ee20000100800 */
[----:B------:R-:W-:Y:S01]  /*1f20*/  ULOP3.LUT UR12, UR51, 0x10000, URZ, 0xfc, !UPT ;  /* 0x00010000330c7892 */ /* 0x000fe2000f8efc3f */
[----:B------:R-:W-:Y:S01]  /*1f30*/  WARPGROUP.ARRIVE ;  /* 0x00000000000079c5 */ /* 0x000fe20000000000 */
[----:B------:R-:W-:Y:S01]  /*1f40*/  UMOV UR13, 0xc0000010 ;  /* 0xc0000010000d7882 */ /* 0x000fe20000000000 */
[----:B------:R-:W-:Y:S01]  /*1f50*/  UMOV UR15, 0xc0000010 ;  /* 0xc0000010000f7882 */ /* 0x000fe20000000000 */
[----:B------:R-:W-:Y:S01]  /*1f60*/  UMOV UR5, 0xc0000010 ;  /* 0xc000001000057882 */ /* 0x000fe20000000000 */
[----:B------:R-:W-:Y:S01]  /*1f70*/  UMOV UR7, 0xc0000010 ;  /* 0xc000001000077882 */ /* 0x000fe20000000000 */
[----:B------:R-:W-:Y:S01]  /*1f80*/  UIADD3 UR8, UR12, 0x300, URZ ;  /* 0x000003000c087890 */ /* 0x000fe2000fffe03f */
[----:B-12---:R-:W-:Y:S01]  /*1f90*/  IMAD.U32 R4, RZ, RZ, UR50 ;  /* 0x00000032ff047e24 */ /* 0x006fe2000f8e00ff */
[----:B------:R-:W-:Y:S01]  /*1fa0*/  UMOV UR9, 0xc0000010 ;  /* 0xc000001000097882 */ /* 0x000fe20000000000 */
[----:B------:R-:W-:Y:S01]  /*1fb0*/  UMOV UR11, 0xc0000010 ;  /* 0xc0000010000b7882 */ /* 0x000fe20000000000 */
[----:B0-----:R-:W-:Y:S01]  /*1fc0*/  IMAD.U32 R3, RZ, RZ, UR49 ;  /* 0x00000031ff037e24 */ /* 0x001fe2000f8e00ff */
[----:B------:R-:W-:Y:S01]  /*1fd0*/  UIADD3 UR4, UR4, 0x13800, URZ ;  /* 0x0001380004047890 */ /* 0x000fe2000fffe03f */
[----:B------:R-:W-:Y:S01]  /*1fe0*/  P2R R6, PR, RZ, 0x1 ;  /* 0x00000001ff067803 */ /* 0x000fe20000000000 */
[----:B------:R-:W0:Y:S01]  /*1ff0*/  S2R R88, SR_TID.X ;  /* 0x0000000000587919 */ /* 0x000e220000002100 */
[----:B------:R-:W-:Y:S01]  /*2000*/  UIADD3 UR17, UR49, -0x2, URZ ;  /* 0xfffffffe31117890 */ /* 0x000fe2000fffe03f */
[--C-:B------:R-:W-:Y:S01]  /*2010*/  IMAD.MOV.U32 R90, RZ, RZ, R89.reuse ;  /* 0x000000ffff5a7224 */ /* 0x100fe200078e0059 */
[----:B------:R-:W-:Y:S01]  /*2020*/  USHF.R.U32.HI UR4, URZ, 0x4, UR4 ;  /* 0x000000043f047899 */ /* 0x000fe20008011604 */
[--C-:B------:R-:W-:Y:S01]  /*2030*/  IMAD.MOV.U32 R92, RZ, RZ, R89.reuse ;  /* 0x000000ffff5c7224 */ /* 0x100fe200078e0059 */
[----:B------:R-:W-:Y:S01]  /*2040*/  UISETP.GE.AND UP0, UPT, UR17, UR44, UPT ;  /* 0x0000002c1100728c */ /* 0x000fe2000bf06270 */
[--C-:B------:R-:W-:Y:S01]  /*2050*/  IMAD.MOV.U32 R95, RZ, RZ, R89.reuse ;  /* 0x000000ffff5f7224 */ /* 0x100fe200078e0059 */
[----:B------:R-:W-:Y:S01]  /*2060*/  ULOP3.LUT UR4, UR4, 0x3fff, URZ, 0xc0, !UPT ;  /* 0x00003fff04047892 */ /* 0x000fe2000f8ec03f */
[----:B------:R-:W-:-:S02]  /*2070*/  IMAD.MOV.U32 R94, RZ, RZ, R89 ;  /* 0x000000ffff5e7224 */ /* 0x000fc400078e0059 */
[--C-:B------:R-:W-:Y:S01]  /*2080*/  IMAD.MOV.U32 R97, RZ, RZ, R89.reuse ;  /* 0x000000ffff617224 */ /* 0x100fe200078e0059 */
[----:B------:R-:W-:Y:S01]  /*2090*/  ULOP3.LUT UR16, UR4, 0x10000, URZ, 0xfc, !UPT ;  /* 0x0001000004107892 */ /* 0x000fe2000f8efc3f */
[--C-:B------:R-:W-:Y:S01]  /*20a0*/  IMAD.MOV.U32 R96, RZ, RZ, R89.reuse ;  /* 0x000000ffff607224 */ /* 0x100fe200078e0059 */
[----:B------:R-:W-:Y:S01]  /*20b0*/  UIADD3 UR4, UR12, 0x180, URZ ;  /* 0x000001800c047890 */ /* 0x000fe2000fffe03f */
[--C-:B------:R-:W-:Y:S01]  /*20c0*/  IMAD.MOV.U32 R99, RZ, RZ, R89.reuse ;  /* 0x000000ffff637224 */ /* 0x100fe200078e0059 */
[----:B------:R-:W-:Y:S01]  /*20d0*/  UIMAD UR14, UR36, 0x300, UR16 ;  /* 0x00000300240e78a4 */ /* 0x000fe2000f8e0210 */
[--C-:B------:R-:W-:Y:S02]  /*20e0*/  IMAD.MOV.U32 R98, RZ, RZ, R89.reuse ;  /* 0x000000ffff627224 */ /* 0x100fe400078e0059 */
[--C-:B------:R-:W-:Y:S01]  /*20f0*/  IMAD.MOV.U32 R101, RZ, RZ, R89.reuse ;  /* 0x000000ffff657224 */ /* 0x100fe200078e0059 */
[----:B------:R-:W-:Y:S01]  /*2100*/  UIADD3 UR6, UR14, 0x100, URZ ;  /* 0x000001000e067890 */ /* 0x000fe2000fffe03f */
[--C-:B------:R-:W-:Y:S01]  /*2110*/  IMAD.MOV.U32 R100, RZ, RZ, R89.reuse ;  /* 0x000000ffff647224 */ /* 0x100fe200078e0059 */
[----:B------:R-:W-:Y:S01]  /*2120*/  UIADD3 UR10, UR14, 0x200, URZ ;  /* 0x000002000e0a7890 */ /* 0x000fe2000fffe03f */
[----:B------:R-:W-:-:S02]  /*2130*/  IMAD.MOV.U32 R103, RZ, RZ, R89 ;  /* 0x000000ffff677224 */ /* 0x000fc400078e0059 */
[----:B------:R-:W-:Y:S01]  /*2140*/  QGMMA.64x128x32.F32.E4M3.E4M3 R24, gdesc[UR12], RZ, !UPT, gsb0 ;  /* 0x01e000000c1879f3 */ /* 0x000fe2000c0008ff */
        /* <DEDUP_REMOVED lines=35> */
[----:B------:R-:W-:Y:S01]  /*2380*/  QGMMA.64x128x32.F32.E4M3.E4M3 R24, gdesc[UR4], R24, gsb0 ;  /* 0x01e00000041879f3 */ /* 0x000fe20008000818 */
[----:B---3--:R-:W-:-:S05]  /*2390*/  IADD3 R4, R4, 0x80, -R7 ;  /* 0x0000008004047810 */ /* 0x008fca0007ffe807 */
[----:B------:R-:W-:-:S05]  /*23a0*/  IMAD R4, R3, -0x80, R4 ;  /* 0xffffff8003047824 */ /* 0x000fca00078e0204 */
[C---:B------:R-:W-:Y:S02]  /*23b0*/  ISETP.GT.AND P3, PT, R4.reuse, RZ, PT ;  /* 0x000000ff0400720c */ /* 0x040fe40003f64270 */
[C---:B------:R-:W-:Y:S01]  /*23c0*/  ISETP.GT.AND P1, PT, R4.reuse, 0x1, PT ;  /* 0x000000010400780c */ /* 0x040fe20003f24270 */
[----:B------:R-:W-:Y:S02]  /*23d0*/  WARPGROUP.DEPBAR.LE gsb0, 0x0 ;  /* 0x00008000000079c5 */ /* 0x000fe40000010000 */
[----:B------:R-:W-:Y:S01]  /*23e0*/  WARPGROUP.ARRIVE ;  /* 0x00000000000079c5 */ /* 0x000fe20000000000 */
[C---:B------:R-:W-:Y:S02]  /*23f0*/  ISETP.GT.AND P2, PT, R4.reuse, 0x8, PT ;  /* 0x000000080400780c */ /* 0x040fe40003f44270 */
[C---:B------:R-:W-:Y:S02]  /*2400*/  ISETP.GT.AND P5, PT, R4.reuse, 0x9, PT ;  /* 0x000000090400780c */ /* 0x040fe40003fa4270 */
[C---:B------:R-:W-:Y:S01]  /*2410*/  ISETP.GT.AND P4, PT, R4.reuse, 0x10, PT ;  /* 0x000000100400780c */ /* 0x040fe20003f84270 */
[----:B------:R-:W-:Y:S01]  /*2420*/  QGMMA.64x128x32.F32.E4M3.E4M3 R24, gdesc[UR8], R24, gsb0 ;  /* 0x01e00000081879f3 */ /* 0x000fe20008000818 */
        /* <DEDUP_REMOVED lines=95> */
[----:B------:R-:W-:Y:S01]  /*2a20*/  IMAD.U32 R76, RZ, RZ, UR45 ;  /* 0x0000002dff4c7e24 */ /* 0x000fe2000f8e00ff */
        /* <DEDUP_REMOVED lines=13> */
[----:B------:R-:W-:Y:S02]  /*2b00*/  FMNMX.FTZ R3, R81, R8, !PT ;  /* 0x0000000851037209 */ /* 0x000fe40007810000 */
[----:B------:R-:W-:-:S02]  /*2b10*/  FSEL R84, R84, -INF , P5 ;  /* 0xff80000054547808 */ /* 0x000fc40002800000 */
[----:B------:R-:W-:Y:S02]  /*2b20*/  ISETP.GT.AND P6, PT, R4, 0x79, PT ;  /* 0x000000790400780c */ /* 0x000fe40003fc4270 */
[----:B------:R-:W-:Y:S02]  /*2b30*/  FMNMX.FTZ R8, R84, R3, !PT ;  /* 0x0000000354087209 */ /* 0x000fe40007810000 */
[----:B------:R-:W-:Y:S02]  /*2b40*/  FSEL R85, R85, -INF , P6 ;  /* 0xff80000055557808 */ /* 0x000fe40003000000 */
[----:B------:R-:W-:Y:S02]  /*2b50*/  P2R R9, PR, RZ, 0x4 ;  /* 0x00000004ff097803 */ /* 0x000fe40000000000 */
[----:B------:R-:W-:Y:S02]  /*2b60*/  FMNMX.FTZ R8, R85, R8, !PT ;  /* 0x0000000855087209 */ /* 0x000fe40007810000 */
[----:B------:R-:W-:-:S02]  /*2b70*/  P2R R11, PR, RZ, 0x2 ;  /* 0x00000002ff0b7803 */ /* 0x000fc40000000000 */
[----:B------:R-:W-:Y:S01]  /*2b80*/  P2R R12, PR, RZ, 0x1 ;  /* 0x00000001ff0c7803 */ /* 0x000fe20000000000 */
[----:B------:R-:W1:Y:S01]  /*2b90*/  SHFL.BFLY PT, R3, R8, 0x2, 0x1f ;  /* 0x0c401f0008037f89 */ /* 0x000e6200000e0000 */
[C---:B------:R-:W-:Y:S02]  /*2ba0*/  ISETP.GT.AND P1, PT, R4.reuse, 0x59, PT ;  /* 0x000000590400780c */ /* 0x040fe40003f24270 */
[----:B------:R-:W-:Y:S02]  /*2bb0*/  ISETP.GT.AND P0, PT, R4, 0x60, PT ;  /* 0x000000600400780c */ /* 0x000fe40003f04270 */
[----:B------:R-:W-:Y:S02]  /*2bc0*/  FSEL R71, R71, -INF , P1 ;  /* 0xff80000047477808 */ /* 0x000fe40000800000 */
[----:B------:R-:W-:Y:S02]  /*2bd0*/  ISETP.NE.AND P1, PT, R11, RZ, PT ;  /* 0x000000ff0b00720c */ /* 0x000fe40003f25270 */
[----:B------:R-:W-:-:S02]  /*2be0*/  FSEL R74, R74, -INF , P0 ;  /* 0xff8000004a4a7808 */ /* 0x000fc40000000000 */
[----:B------:R-:W-:Y:S02]  /*2bf0*/  ISETP.NE.AND P0, PT, R12, RZ, PT ;  /* 0x000000ff0c00720c */ /* 0x000fe40003f05270 */
[----:B------:R-:W-:Y:S02]  /*2c00*/  FSEL R78, R78, -INF , P1 ;  /* 0xff8000004e4e7808 */ /* 0x000fe40000800000 */
[----:B------:R-:W-:Y:S02]  /*2c10*/  FSEL R75, R75, -INF , P0 ;  /* 0xff8000004b4b7808 */ /* 0x000fe40000000000 */
[----:B------:R-:W-:Y:S02]  /*2c20*/  FSEL R82, R82, -INF , P3 ;  /* 0xff80000052527808 */ /* 0x000fe40001800000 */
[----:B------:R-:W-:Y:S02]  /*2c30*/  FSEL R83, R83, -INF , P4 ;  /* 0xff80000053537808 */ /* 0x000fe40002000000 */
[----:B------:R-:W-:-:S02]  /*2c40*/  FSEL R86, R86, -INF , P5 ;  /* 0xff80000056567808 */ /* 0x000fc40002800000 */
[----:B------:R-:W-:Y:S02]  /*2c50*/  FSEL R87, R87, -INF , P6 ;  /* 0xff80000057577808 */ /* 0x000fe40003000000 */
[----:B-1----:R-:W-:Y:S02]  /*2c60*/  FMNMX.FTZ R7, R8, R3, !PT ;  /* 0x0000000308077209 */ /* 0x002fe40007810000 */
[----:B------:R-:W-:-:S03]  /*2c70*/  ISETP.NE.AND P0, PT, R6, RZ, PT ;  /* 0x000000ff0600720c */ /* 0x000fc60003f05270 */
[----:B------:R-:W1:Y:S02]  /*2c80*/  SHFL.BFLY PT, R10, R7, 0x1, 0x1f ;  /* 0x0c201f00070a7f89 */ /* 0x000e6400000e0000 */
[----:B-1----:R-:W-:-:S04]  /*2c90*/  FMNMX.FTZ R3, R7, R10, !PT ;  /* 0x0000000a07037209 */ /* 0x002fc80007810000 */
[C---:B------:R-:W-:Y:S01]  /*2ca0*/  FSETP.NEU.FTZ.AND P2, PT, R3.reuse, -INF , PT ;  /* 0xff8000000300780b */ /* 0x040fe20003f5d000 */
[----:B------:R-:W-:-:S05]  /*2cb0*/  FFMA.FTZ R76, R3, R76, -8 ;  /* 0xc1000000034c7423 */ /* 0x000fca000001004c */
[----:B------:R-:W-:Y:S02]  /*2cc0*/  FSEL R76, R76, RZ, P2 ;  /* 0x000000ff4c4c7208 */ /* 0x000fe40001000000 */
[----:B------:R-:W-:Y:S02]  /*2cd0*/  ISETP.NE.AND P2, PT, R9, RZ, PT ;  /* 0x000000ff0900720c */ /* 0x000fe40003f45270 */
[----:B------:R-:W-:Y:S01]  /*2ce0*/  FMNMX.FTZ R9, R26, R27, !PT ;  /* 0x0000001b1a097209 */ /* 0x000fe20007810000 */
[----:B------:R-:W-:-:S01]  /*2cf0*/  FFMA.FTZ R29, R29, UR45, -R76 ;  /* 0x0000002d1d1d7c23 */ /* 0x000fc2000801084c */
[----:B------:R-:W-:Y:S01]  /*2d00*/  FSEL R79, R79, -INF , P2 ;  /* 0xff8000004f4f7808 */ /* 0x000fe20001000000 */
[----:B------:R-:W-:-:S01]  /*2d10*/  FFMA.FTZ R37, R37, UR45, -R76 ;  /* 0x0000002d25257c23 */ /* 0x000fc2000801084c */
[----:B------:R-:W-:Y:S01]  /*2d20*/  FMNMX.FTZ R4, R30, R9, !PT ;  /* 0x000000091e047209 */ /* 0x000fe20007810000 */
[----:B------:R-:W-:-:S01]  /*2d30*/  FFMA.FTZ R6, R24, UR45, -R76 ;  /* 0x0000002d18067c23 */ /* 0x000fc2000801084c */
[----:B------:R-:W-:Y:S01]  /*2d40*/  MUFU.EX2 R9, R29 ;  /* 0x0000001d00097308 */ /* 0x000fe20000000800 */
        /* <DEDUP_REMOVED lines=8> */
[----:B------:R-:W-:Y:S01]  /*2dd0*/  IMAD.U32 R61, RZ, RZ, UR45 ;  /* 0x0000002dff3d7e24 */ /* 0x000fe2000f8e00ff */
[----:B------:R-:W-:Y:S01]  /*2de0*/  FMNMX.FTZ R11, R35, R4, !PT ;  /* 0x00000004230b7209 */ /* 0x000fe20007810000 */
[----:B------:R-:W-:-:S01]  /*2df0*/  FFMA.FTZ R12, R36, UR45, -R76 ;  /* 0x0000002d240c7c23 */ /* 0x000fc2000801084c */
[--C-:B------:R-:W-:Y:S01]  /*2e00*/  FFMA.FTZ R36, R64, UR45, -R76.reuse ;  /* 0x0000002d40247c23 */ /* 0x100fe2000801084c */
        /* <DEDUP_REMOVED lines=15> */
[----:B0-----:R-:W-:Y:S01]  /*2f00*/  LOP3.LUT P2, RZ, R88, 0x7f, RZ, 0xc0, !PT ;  /* 0x0000007f58ff7812 */ /* 0x001fe2000784c0ff */
[----:B------:R-:W-:-:S01]  /*2f10*/  FFMA.FTZ R40, R60, UR45, -R76 ;  /* 0x0000002d3c287c23 */ /* 0x000fc2000801084c */
[----:B------:R-:W-:Y:S01]  /*2f20*/  FMNMX.FTZ R4, R46, R13, !PT ;  /* 0x0000000d2e047209 */ /* 0x000fe20007810000 */
[----:B------:R-:W-:-:S01]  /*2f30*/  FFMA.FTZ R52, R93, UR45, -R76 ;  /* 0x0000002d5d347c23 */ /* 0x000fc2000801084c */
[----:B------:R-:W-:Y:S01]  /*2f40*/  MUFU.EX2 R13, R37 ;  /* 0x00000025000d7308 */ /* 0x000fe20000000800 */
[----:B------:R-:W-:-:S01]  /*2f50*/  FFMA.FTZ R60, R84, UR45, -R76 ;  /* 0x0000002d543c7c23 */ /* 0x000fc2000801084c */
[----:B------:R-:W-:Y:S01]  /*2f60*/  FMNMX.FTZ R15, R47, R4, !PT ;  /* 0x000000042f0f7209 */ /* 0x000fe20007810000 */
[----:B------:R-:W-:-:S02]  /*2f70*/  IMAD.MOV.U32 R88, RZ, RZ, R89 ;  /* 0x000000ffff587224 */ /* 0x000fc400078e0059 */
[----:B------:R-:W-:Y:S01]  /*2f80*/  IMAD.MOV.U32 R93, RZ, RZ, R89 ;  /* 0x000000ffff5d7224 */ /* 0x000fe200078e0059 */
[----:B------:R-:W-:Y:S02]  /*2f90*/  FMNMX.FTZ R4, R50, R15, !PT ;  /* 0x0000000f32047209 */ /* 0x000fe40007810000 */
[----:B------:R-:W0:Y:S02]  /*2fa0*/  MUFU.EX2 R8, R8 ;  /* 0x0000000800087308 */ /* 0x000e240000000800 */
[----:B------:R-:W-:-:S04]  /*2fb0*/  FMNMX.FTZ R15, R51, R4, !PT ;  /* 0x00000004330f7209 */ /* 0x000fc80007810000 */
[----:B------:R-:W-:Y:S02]  /*2fc0*/  FMNMX.FTZ R4, R54, R15, !PT ;  /* 0x0000000f36047209 */ /* 0x000fe40007810000 */
[----:B------:R1:W-:Y:S02]  /*2fd0*/  MUFU.EX2 R15, R41 ;  /* 0x00000029000f7308 */ /* 0x0003e40000000800 */
[----:B------:R-:W-:-:S04]  /*2fe0*/  FMNMX.FTZ R21, R55, R4, !PT ;  /* 0x0000000437157209 */ /* 0x000fc80007810000 */
[----:B------:R-:W-:Y:S02]  /*2ff0*/  FMNMX.FTZ R4, R58, R21, !PT ;  /* 0x000000153a047209 */ /* 0x000fe40007810000 */
[----:B------:R-:W-:Y:S01]  /*3000*/  MUFU.EX2 R10, R10 ;  /* 0x0000000a000a7308 */ /* 0x000fe20000000800 */
[----:B-1----:R-:W-:-:S01]  /*3010*/  FFMA.FTZ R41, R68, UR45, -R76 ;  /* 0x0000002d44297c23 */ /* 0x002fc2000801084c */
[----:B------:R-:W-:Y:S02]  /*3020*/  FMNMX.FTZ R21, R59, R4, !PT ;  /* 0x000000043b157209 */ /* 0x000fe40007810000 */
[----:B0-----:R-:W-:Y:S02]  /*3030*/  F2FP.SATFINITE.E4M3.F32.PACK_AB_MERGE_C R136, R9, R8, RZ ;  /* 0x000000080988723e */ /* 0x001fe400048070ff */
[----:B------:R-:W-:Y:S02]  /*3040*/  FMNMX.FTZ R4, R62, R21, !PT ;  /* 0x000000153e047209 */ /* 0x000fe40007810000 */
[----:B------:R0:W-:Y:S01]  /*3050*/  MUFU.EX2 R11, R33 ;  /* 0x00000021000b7308 */ /* 0x0001e20000000800 */
[----:B------:R-:W-:-:S02]  /*3060*/  F2FP.SATFINITE.E4M3.F32.PACK_AB_MERGE_C R136, R7, R6, R136 ;  /* 0x000000060788723e */ /* 0x000fc40004807088 */
[----:B------:R-:W-:-:S04]  /*3070*/  FMNMX.FTZ R21, R63, R4, !PT ;  /* 0x000000043f157209 */ /* 0x000fc80007810000 */
[----:B------:R-:W-:Y:S01]  /*3080*/  FMNMX.FTZ R4, R66, R21, !PT ;  /* 0x0000001542047209 */ /* 0x000fe20007810000 */
[----:B------:R-:W1:Y:S01]  /*3090*/  MUFU.EX2 R12, R12 ;  /* 0x0000000c000c7308 */ /* 0x000e620000000800 */
[----:B0-----:R-:W-:-:S01]  /*30a0*/  FFMA.FTZ R33, R53, UR45, -R76 ;  /* 0x0000002d35217c23 */ /* 0x001fc2000801084c */
[----:B------:R-:W-:Y:S01]  /*30b0*/  FFMA.FTZ R53, R91, UR45, -R76 ;  /* 0x0000002d5b357c23 */ /* 0x000fe2000801084c */
[----:B------:R-:W-:Y:S01]  /*30c0*/  FMNMX.FTZ R29, R67, R4, !PT ;  /* 0x00000004431d7209 */ /* 0x000fe20007810000 */
[----:B------:R-:W-:-:S03]  /*30d0*/  IMAD.MOV.U32 R91, RZ, RZ, R89 ;  /* 0x000000ffff5b7224 */ /* 0x000fc600078e0059 */
[----:B------:R-:W-:Y:S01]  /*30e0*/  FMNMX.FTZ R4, R70, R29, !PT ;  /* 0x0000001d46047209 */ /* 0x000fe20007810000 */
[----:B------:R0:W-:Y:S03]  /*30f0*/  MUFU.EX2 R21, R48 ;  /* 0x0000003000157308 */ /* 0x0001e60000000800 */
[----:B------:R-:W-:-:S04]  /*3100*/  FMNMX.FTZ R29, R71, R4, !PT ;  /* 0x00000004471d7209 */ /* 0x000fc80007810000 */
[----:B------:R-:W-:Y:S01]  /*3110*/  FMNMX.FTZ R4, R74, R29, !PT ;  /* 0x0000001d4a047209 */ /* 0x000fe20007810000 */
[----:B------:R-:W-:Y:S01]  /*3120*/  MUFU.EX2 R14, R14 ;  /* 0x0000000e000e7308 */ /* 0x000fe20000000800 */
[----:B0-----:R-:W-:-:S01]  /*3130*/  FFMA.FTZ R48, R72, UR45, -R76 ;  /* 0x0000002d48307c23 */ /* 0x001fc2000801084c */
[----:B-1----:R-:W-:Y:S02]  /*3140*/  F2FP.SATFINITE.E4M3.F32.PACK_AB_MERGE_C R138, R13, R12, RZ ;  /* 0x0000000c0d8a723e */ /* 0x002fe400048070ff */
        /* <DEDUP_REMOVED lines=9> */
[----:B------:R-:W-:-:S01]  /*31e0*/  FFMA.FTZ R37, R65, UR45, -R76 ;  /* 0x0000002d41257c23 */ /* 0x000fc2000801084c */
[----:B------:R1:W-:Y:S02]  /*31f0*/  MUFU.EX2 R29, R56 ;  /* 0x00000038001d7308 */ /* 0x0003e40000000800 */
[----:B------:R-:W-:-:S05]  /*3200*/  FMNMX.FTZ R4, R87, R4, !PT ;  /* 0x0000000457047209 */ /* 0x000fca0007810000 */
[----:B------:R-:W2:Y:S01]  /*3210*/  SHFL.BFLY PT, R49, R4, 0x2, 0x1f ;  /* 0x0c401f0004317f89 */ /* 0x000ea200000e0000 */
[----:B------:R-:W-:Y:S01]  /*3220*/  MUFU.EX2 R24, R24 ;  /* 0x0000001800187308 */ /* 0x000fe20000000800 */
[----:B-1----:R-:W-:-:S01]  /*3230*/  FFMA.FTZ R56, R77, UR45, -R76 ;  /* 0x0000002d4d387c23 */ /* 0x002fc2000801084c */
[----:B0-----:R-:W-:-:S04]  /*3240*/  F2FP.SATFINITE.E4M3.F32.PACK_AB_MERGE_C R140, R25, R20, RZ ;  /* 0x00000014198c723e */ /* 0x001fc800048070ff */
[----:B------:R-:W-:Y:S02]  /*3250*/  F2FP.SATFINITE.E4M3.F32.PACK_AB_MERGE_C R140, R15, R14, R140 ;  /* 0x0000000e0f8c723e */ /* 0x000fe4000480708c */
[----:B------:R-:W-:Y:S08]  /*3260*/  MUFU.EX2 R28, R28 ;  /* 0x0000001c001c7308 */ /* 0x000ff00000000800 */
[----:B------:R-:W0:Y:S01]  /*3270*/  MUFU.EX2 R33, R33 ;  /* 0x0000002100217308 */ /* 0x000e220000000800 */
[----:B--2---:R-:W-:Y:S01]  /*3280*/  FMNMX.FTZ R57, R4, R49, !PT ;  /* 0x0000003104397209 */ /* 0x004fe20007810000 */
[----:B------:R-:W-:-:S06]  /*3290*/  FFMA.FTZ R49, R73, UR45, -R76 ;  /* 0x0000002d49317c23 */ /* 0x000fcc000801084c */
[----:B------:R-:W-:Y:S01]  /*32a0*/  MUFU.EX2 R32, R32 ;  /* 0x0000002000207308 */ /* 0x000fe20000000800 */
[----:B------:R-:W1:Y:S07]  /*32b0*/  SHFL.BFLY PT, R4, R57, 0x1, 0x1f ;  /* 0x0c201f0039047f89 */ /* 0x000e6e00000e0000 */
[----:B------:R-:W-:Y:S01]  /*32c0*/  MUFU.EX2 R40, R40 ;  /* 0x0000002800287308 */ /* 0x000fe20000000800 */
[----:B0-----:R-:W-:-:S04]  /*32d0*/  F2FP.SATFINITE.E4M3.F32.PACK_AB_MERGE_C R142, R33, R28, RZ ;  /* 0x0000001c218e723e */ /* 0x001fc800048070ff */
[----:B------:R-:W-:-:S03]  /*32e0*/  F2FP.SATFINITE.E4M3.F32.PACK_AB_MERGE_C R142, R24, R21, R142 ;  /* 0x00000015188e723e */ /* 0x000fc6000480708e */
[----:B------:R-:W0:Y:S08]  /*32f0*/  MUFU.EX2 R45, R45 ;  /* 0x0000002d002d7308 */ /* 0x000e300000000800 */
[----:B------:R-:W-:Y:S01]  /*3300*/  MUFU.EX2 R36, R36 ;  /* 0x0000002400247308 */ /* 0x000fe20000000800 */
[----:B-1----:R-:W-:Y:S01]  /*3310*/  FMNMX.FTZ R4, R57, R4, !PT ;  /* 0x0000000439047209 */ /* 0x002fe20007810000 */
[----:B------:R-:W-:-:S03]  /*3320*/  FFMA.FTZ R57, R81, UR45, -R76 ;  /* 0x0000002d51397c23 */ /* 0x000fc6000801084c */
[C---:B------:R-:W-:Y:S01]  /*3330*/  FSETP.NEU.FTZ.AND P1, PT, R4.reuse, -INF , PT ;  /* 0xff8000000400780b */ /* 0x040fe20003f3d000 */
[----:B------:R-:W-:-:S01]  /*3340*/  FFMA.FTZ R64, R4, R61, -8 ;  /* 0xc100000004407423 */ /* 0x000fc2000001003d */
[----:B------:R-:W-:Y:S01]  /*3350*/  FFMA.FTZ R61, R85, UR45, -R76 ;  /* 0x0000002d553d7c23 */ /* 0x000fe2000801084c */
[----:B------:R-:W-:Y:S01]  /*3360*/  MUFU.EX2 R37, R37 ;  /* 0x0000002500257308 */ /* 0x000fe20000000800 */
[----:B0-----:R-:W-:Y:S02]  /*3370*/  F2FP.SATFINITE.E4M3.F32.PACK_AB_MERGE_C R144, R45, R40, RZ ;  /* 0x000000282d90723e */ /* 0x001fe400048070ff */
[----:B------:R-:W-:Y:S02]  /*3380*/  FSEL R64, R64, RZ, P1 ;  /* 0x000000ff40407208 */ /* 0x000fe40000800000 */
[----:B------:R-:W-:Y:S02]  /*3390*/  PLOP3.LUT P1, PT, PT, PT, UP0, 0x80, 0x0 ;  /* 0x000000000000781c */ /* 0x000fe40003f2f008 */
[----:B------:R-:W-:Y:S01]  /*33a0*/  F2FP.SATFINITE.E4M3.F32.PACK_AB_MERGE_C R144, R32, R29, R144 ;  /* 0x0000001d2090723e */ /* 0x000fe20004807090 */
        /* <DEDUP_REMOVED lines=20> */
[----:B------:R-:W-:Y:S01]  /*34f0*/  FADD.FTZ R62, R8, R59 ;  /* 0x0000003b083e7221 */ /* 0x000fe20000010000 */
        /* <DEDUP_REMOVED lines=8> */
[----:B------:R-:W-:-:S01]  /*3580*/  FADD.FTZ R62, R10, R63 ;  /* 0x0000003f0a3e7221 */ /* 0x000fc20000010000 */
[----:B------:R-:W2:Y:S01]  /*3590*/  MUFU.EX2 R68, R68 ;  /* 0x0000004400447308 */ /* 0x000ea20000000800 */
[----:B0-----:R-:W-:-:S01]  /*35a0*/  FADD.FTZ R58, R26, R27 ;  /* 0x0000001b1a3a7221 */ /* 0x001fc20000010000 */
[--C-:B------:R-:W-:Y:S01]  /*35b0*/  FFMA.FTZ R78, R78, UR45, -R64.reuse ;  /* 0x0000002d4e4e7c23 */ /* 0x100fe20008010840 */
[----:B------:R-:W-:-:S01]  /*35c0*/  FFMA.FTZ R79, R79, UR45, -R64 ;  /* 0x0000002d4f4f7c23 */ /* 0x000fc20008010840 */
[--C-:B------:R-:W-:Y:S01]  /*35d0*/  FFMA.FTZ R82, R82, UR45, -R64.reuse ;  /* 0x0000002d52527c23 */ /* 0x100fe20008010840 */
[----:B------:R-:W-:-:S01]  /*35e0*/  FFMA.FTZ R83, R83, UR45, -R64 ;  /* 0x0000002d53537c23 */ /* 0x000fc20008010840 */
[----:B------:R-:W-:-:S02]  /*35f0*/  FFMA.FTZ R86, R86, UR45, -R64 ;  /* 0x0000002d56567c23 */ /* 0x000fc40008010840 */
[----:B------:R-:W0:Y:S01]  /*3600*/  MUFU.EX2 R30, R30 ;  /* 0x0000001e001e7308 */ /* 0x000e220000000800 */
[----:B-1----:R-:W-:-:S01]  /*3610*/  FADD.FTZ R59, R65, R58 ;  /* 0x0000003a413b7221 */ /* 0x002fc20000010000 */
[----:B------:R-:W-:-:S05]  /*3620*/  @!P2 VIADD R58, R5, 0x19c40 ;  /* 0x00019c40053aa836 */ /* 0x000fca0000000000 */
[----:B------:R-:W-:Y:S01]  /*3630*/  @!P2 PRMT R58, RZ, 0x654, R58 ;  /* 0x00000654ff3aa816 */ /* 0x000fe2000000003a */
[----:B------:R-:W1:Y:S01]  /*3640*/  MUFU.EX2 R31, R31 ;  /* 0x0000001f001f7308 */ /* 0x000e620000000800 */
[----:B--2---:R-:W-:-:S01]  /*3650*/  FADD.FTZ R59, R68, R59 ;  /* 0x0000003b443b7221 */ /* 0x004fc20000010000 */
[----:B------:R-:W-:Y:S01]  /*3660*/  F2FP.SATFINITE.E4M3.F32.PACK_AB_MERGE_C R137, R68, R65, RZ ;  /* 0x000000414489723e */ /* 0x000fe200048070ff */
[----:B------:R2:W-:Y:S03]  /*3670*/  @!P2 SYNCS.ARRIVE.TRANS64.RED.A1T0 RZ, [R58+URZ], RZ ;  /* 0x000000ff3affa9a7 */ /* 0x0005e6000810043f */
[----:B------:R-:W-:Y:S02]  /*3680*/  F2FP.SATFINITE.E4M3.F32.PACK_AB_MERGE_C R137, R27, R26, R137 ;  /* 0x0000001a1b89723e */ /* 0x000fe40004807089 */
[----:B------:R-:W3:Y:S01]  /*3690*/  MUFU.EX2 R69, R69 ;  /* 0x0000004500457308 */ /* 0x000ee20000000800 */
[----:B0-----:R-:W-:-:S01]  /*36a0*/  FADD.FTZ R76, R30, R59 ;  /* 0x0000003b1e4c7221 */ /* 0x001fc20000010000 */
[----:B------:R-:W-:-:S04]  /*36b0*/  FADD.FTZ R59, R11, R62 ;  /* 0x0000003e0b3b7221 */ /* 0x000fc80000010000 */
[----:B------:R-:W-:Y:S01]  /*36c0*/  FADD.FTZ R62, R12, R59 ;  /* 0x0000003b0c3e7221 */ /* 0x000fe20000010000 */
[----:B------:R-:W-:-:S01]  /*36d0*/  FFMA.FTZ R59, R70, UR45, -R64 ;  /* 0x0000002d463b7c23 */ /* 0x000fc20008010840 */
[----:B------:R-:W0:Y:S01]  /*36e0*/  MUFU.EX2 R72, R72 ;  /* 0x0000004800487308 */ /* 0x000e220000000800 */
[----:B-1----:R-:W-:-:S07]  /*36f0*/  FADD.FTZ R76, R31, R76 ;  /* 0x0000004c1f4c7221 */ /* 0x002fce0000010000 */
[----:B------:R-:W1:Y:S01]  /*3700*/  MUFU.EX2 R34, R34 ;  /* 0x0000002200227308 */ /* 0x000e620000000800 */
[----:B---3--:R-:W-:-:S07]  /*3710*/  FADD.FTZ R63, R69, R76 ;  /* 0x0000004c453f7221 */ /* 0x008fce0000010000 */
[----:B------:R-:W3:Y:S01]  /*3720*/  MUFU.EX2 R35, R35 ;  /* 0x0000002300237308 */ /* 0x000ee20000000800 */
[----:B0-----:R-:W-:-:S01]  /*3730*/  FADD.FTZ R63, R72, R63 ;  /* 0x0000003f483f7221 */ /* 0x001fc20000010000 */
[----:B------:R-:W-:-:S04]  /*3740*/  F2FP.SATFINITE.E4M3.F32.PACK_AB_MERGE_C R69, R72, R69, RZ ;  /* 0x000000454845723e */ /* 0x000fc800048070ff */
[----:B------:R-:W-:Y:S02]  /*3750*/  F2FP.SATFINITE.E4M3.F32.PACK_AB_MERGE_C R139, R31, R30, R69 ;  /* 0x0000001e1f8b723e */ /* 0x000fe40004807045 */
[----:B------:R-:W0:Y:S08]  /*3760*/  MUFU.EX2 R43, R43 ;  /* 0x0000002b002b7308 */ /* 0x000e300000000800 */
[----:B------:R4:W-:Y:S08]  /*3770*/  MUFU.EX2 R5, R66 ;  /* 0x0000004200057308 */ /* 0x0009f00000000800 */
[----:B------:R-:W5:Y:S01]  /*3780*/  MUFU.EX2 R46, R46 ;  /* 0x0000002e002e7308 */ /* 0x000f620000000800 */
[----:B----4-:R-:W-:-:S01]  /*3790*/  FFMA.FTZ R66, R71, UR45, -R64 ;  /* 0x0000002d47427c23 */ /* 0x010fc20008010840 */
[----:B------:R-:W-:Y:S01]  /*37a0*/  FADD.FTZ R71, R13, R62 ;  /* 0x0000003e0d477221 */ /* 0x000fe20000010000 */
[----:B------:R-:W-:-:S01]  /*37b0*/  FFMA.FTZ R62, R74, UR45, -R64 ;  /* 0x0000002d4a3e7c23 */ /* 0x000fc20008010840 */
[----:B-1----:R-:W-:Y:S01]  /*37c0*/  FADD.FTZ R74, R34, R63 ;  /* 0x0000003f224a7221 */ /* 0x002fe20000010000 */
[----:B------:R-:W-:-:S01]  /*37d0*/  FFMA.FTZ R64, R87, UR45, -R64 ;  /* 0x0000002d57407c23 */ /* 0x000fc20008010840 */
[----:B------:R-:W-:-:S02]  /*37e0*/  FADD.FTZ R70, R14, R71 ;  /* 0x000000470e467221 */ /* 0x000fc40000010000 */
[----:B------:R-:W1:Y:S01]  /*37f0*/  MUFU.EX2 R38, R38 ;  /* 0x0000002600267308 */ /* 0x000e620000000800 */
[----:B---3--:R-:W-:-:S01]  /*3800*/  FADD.FTZ R74, R35, R74 ;  /* 0x0000004a234a7221 */ /* 0x008fc20000010000 */
[----:B------:R-:W-:-:S04]  /*3810*/  FADD.FTZ R63, R15, R70 ;  /* 0x000000460f3f7221 */ /* 0x000fc80000010000 */
[----:B------:R-:W-:Y:S01]  /*3820*/  FADD.FTZ R70, R20, R63 ;  /* 0x0000003f14467221 */ /* 0x000fe20000010000 */
[----:B0-----:R-:W-:-:S01]  /*3830*/  FADD.FTZ R63, R43, R74 ;  /* 0x0000004a2b3f7221 */ /* 0x001fc20000010000 */
[----:B------:R-:W0:Y:S01]  /*3840*/  MUFU.EX2 R39, R39 ;  /* 0x0000002700277308 */ /* 0x000e220000000800 */
[C---:B-----5:R-:W-:Y:S01]  /*3850*/  F2FP.SATFINITE.E4M3.F32.PACK_AB_MERGE_C R43, R46.reuse, R43, RZ ;  /* 0x0000002b2e2b723e */ /* 0x060fe200048070ff */
[----:B------:R-:W-:Y:S01]  /*3860*/  FADD.FTZ R70, R25, R70 ;  /* 0x0000004619467221 */ /* 0x000fe20000010000 */
[----:B------:R-:W-:-:S02]  /*3870*/  FADD.FTZ R63, R46, R63 ;  /* 0x0000003f2e3f7221 */ /* 0x000fc40000010000 */
[----:B------:R-:W-:-:S03]  /*3880*/  F2FP.SATFINITE.E4M3.F32.PACK_AB_MERGE_C R141, R35, R34, R43 ;  /* 0x00000022238d723e */ /* 0x000fc6000480702b */
[----:B------:R-:W3:Y:S08]  /*3890*/  MUFU.EX2 R50, R50 ;  /* 0x0000003200327308 */ /* 0x000ef00000000800 */
[----:B------:R-:W4:Y:S08]  /*38a0*/  MUFU.EX2 R51, R51 ;  /* 0x0000003300337308 */ /* 0x000f300000000800 */
[----:B--2---:R2:W-:Y:S08]  /*38b0*/  MUFU.EX2 R58, R67 ;  /* 0x00000043003a7308 */ /* 0x0045f00000000800 */
[----:B------:R-:W5:Y:S01]  /*38c0*/  MUFU.EX2 R42, R42 ;  /* 0x0000002a002a7308 */ /* 0x000f620000000800 */
[----:B--2---:R-:W-:-:S01]  /*38d0*/  FADD.FTZ R67, R21, R70 ;  /* 0x0000004615437221 */ /* 0x004fc20000010000 */
[----:B-1----:R-:W-:-:S03]  /*38e0*/  FADD.FTZ R70, R38, R63 ;  /* 0x0000003f26467221 */ /* 0x002fc60000010000 */
[----:B------:R-:W-:Y:S01]  /*38f0*/  FADD.FTZ R67, R24, R67 ;  /* 0x0000004318437221 */ /* 0x000fe20000010000 */
[----:B0-----:R-:W-:-:S02]  /*3900*/  FADD.FTZ R13, R39, R70 ;  /* 0x00000046270d7221 */ /* 0x001fc40000010000 */
[----:B------:R-:W0:Y:S01]  /*3910*/  MUFU.EX2 R47, R47 ;  /* 0x0000002f002f7308 */ /* 0x000e220000000800 */
[----:B------:R-:W-:-:S01]  /*3920*/  FADD.FTZ R8, R28, R67 ;  /* 0x000000431c087221 */ /* 0x000fc20000010000 */
[----:B---3--:R-:W-:Y:S01]  /*3930*/  FADD.FTZ R12, R50, R13 ;  /* 0x0000000d320c7221 */ /* 0x008fe20000010000 */
[----:B----4-:R-:W-:Y:S02]  /*3940*/  F2FP.SATFINITE.E4M3.F32.PACK_AB_MERGE_C R50, R51, R50, RZ ;  /* 0x000000323332723e */ /* 0x010fe400048070ff */
[----:B------:R-:W-:Y:S01]  /*3950*/  FADD.FTZ R8, R33, R8 ;  /* 0x0000000821087221 */ /* 0x000fe20000010000 */
[----:B------:R-:W-:-:S01]  /*3960*/  FADD.FTZ R13, R51, R12 ;  /* 0x0000000c330d7221 */ /* 0x000fc20000010000 */
[----:B------:R-:W-:Y:S01]  /*3970*/  F2FP.SATFINITE.E4M3.F32.PACK_AB_MERGE_C R143, R39, R38, R50 ;  /* 0x00000026278f723e */ /* 0x000fe20004807032 */
        /* <DEDUP_REMOVED lines=14> */
[----:B------:R-:W-:-:S03]  /*3a60*/  F2FP.SATFINITE.E4M3.F32.PACK_AB_MERGE_C R54, R55, R54, RZ ;  /* 0x000000363736723e */ /* 0x000fc600048070ff */
[----:B------:R-:W-:Y:S01]  /*3a70*/  FADD.FTZ R7, R5, R6 ;  /* 0x0000000605077221 */ /* 0x000fe20000010000 */
[----:B------:R-:W-:Y:S02]  /*3a80*/  F2FP.SATFINITE.E4M3.F32.PACK_AB_MERGE_C R145, R47, R42, R54 ;  /* 0x0000002a2f91723e */ /* 0x000fe40004807036 */
[----:B------:R-:W2:Y:S01]  /*3a90*/  MUFU.EX2 R44, R44 ;  /* 0x0000002c002c7308 */ /* 0x000ea20000000800 */
[----:B------:R-:W-:-:S01]  /*3aa0*/  FADD.FTZ R6, R58, R7 ;  /* 0x000000073a067221 */ /* 0x000fc20000010000 */
[----:B0-----:R-:W-:-:S06]  /*3ab0*/  FADD.FTZ R7, R41, R8 ;  /* 0x0000000829077221 */ /* 0x001fcc0000010000 */
[----:B------:R-:W0:Y:S01]  /*3ac0*/  MUFU.EX2 R66, R66 ;  /* 0x0000004200427308 */ /* 0x000e220000000800 */
[----:B-1----:R-:W-:-:S07]  /*3ad0*/  FADD.FTZ R11, R59, R6 ;  /* 0x000000063b0b7221 */ /* 0x002fce0000010000 */
[----:B------:R-:W-:Y:S01]  /*3ae0*/  MUFU.EX2 R52, R52 ;  /* 0x0000003400347308 */ /* 0x000fe20000000800 */
[----:B--2---:R-:W-:-:S01]  /*3af0*/  FADD.FTZ R7, R44, R7 ;  /* 0x000000072c077221 */ /* 0x004fc20000010000 */
[----:B------:R-:W-:-:S04]  /*3b00*/  F2FP.SATFINITE.E4M3.F32.PACK_AB_MERGE_C R146, R44, R41, RZ ;  /* 0x000000292c92723e */ /* 0x000fc800048070ff */
[----:B------:R-:W-:Y:S02]  /*3b10*/  F2FP.SATFINITE.E4M3.F32.PACK_AB_MERGE_C R146, R37, R36, R146 ;  /* 0x000000242592723e */ /* 0x000fe40004807092 */
[----:B------:R-:W1:Y:S01]  /*3b20*/  MUFU.EX2 R53, R53 ;  /* 0x0000003500357308 */ /* 0x000e620000000800 */
[----:B0-----:R-:W-:-:S01]  /*3b30*/  FADD.FTZ R11, R66, R11 ;  /* 0x0000000b420b7221 */ /* 0x001fc20000010000 */
[----:B------:R-:W-:-:S04]  /*3b40*/  F2FP.SATFINITE.E4M3.F32.PACK_AB_MERGE_C R59, R66, R59, RZ ;  /* 0x0000003b423b723e */ /* 0x000fc800048070ff */
[----:B------:R-:W-:Y:S02]  /*3b50*/  F2FP.SATFINITE.E4M3.F32.PACK_AB_MERGE_C R147, R58, R5, R59 ;  /* 0x000000053a93723e */ /* 0x000fe4000480703b */
        /* <DEDUP_REMOVED lines=12> */
[----:B0-----:R-:W-:-:S01]  /*3c20*/  FADD.FTZ R11, R9, R8 ;  /* 0x00000008090b7221 */ /* 0x001fc20000010000 */
[----:B------:R-:W-:-:S06]  /*3c30*/  FADD.FTZ R53, R53, R52 ;  /* 0x0000003435357221 */ /* 0x000fcc0000010000 */
[----:B------:R-:W-:Y:S01]  /*3c40*/  MUFU.EX2 R60, R60 ;  /* 0x0000003c003c7308 */ /* 0x000fe20000000800 */
[----:B--2---:R-:W-:-:S07]  /*3c50*/  FADD.FTZ R6, R78, R11 ;  /* 0x0000000b4e067221 */ /* 0x004fce0000010000 */
[----:B------:R-:W0:Y:S01]  /*3c60*/  MUFU.EX2 R61, R61 ;  /* 0x0000003d003d7308 */ /* 0x000e220000000800 */
[C---:B-1----:R-:W-:Y:S01]  /*3c70*/  F2FP.SATFINITE.E4M3.F32.PACK_AB_MERGE_C R78, R79.reuse, R78, RZ ;  /* 0x0000004e4f4e723e */ /* 0x042fe200048070ff */
        /* <DEDUP_REMOVED lines=14> */
[----:B-1----:R-:W-:-:S04]  /*3d60*/  FADD.FTZ R11, R83, R8 ;  /* 0x00000008530b7221 */ /* 0x002fc80000010000 */
[----:B--2---:R-:W-:Y:S01]  /*3d70*/  FADD.FTZ R6, R86, R11 ;  /* 0x0000000b56067221 */ /* 0x004fe20000010000 */
[----:B0-----:R-:W-:-:S03]  /*3d80*/  F2FP.SATFINITE.E4M3.F32.PACK_AB_MERGE_C R5, R7, R86, RZ ;  /* 0x000000560705723e */ /* 0x001fc600048070ff */
[----:B------:R-:W-:Y:S01]  /*3d90*/  FADD.FTZ R6, R7, R6 ;  /* 0x0000000607067221 */ /* 0x000fe20000010000 */
[----:B------:R-:W-:Y:S01]  /*3da0*/  F2FP.SATFINITE.E4M3.F32.PACK_AB_MERGE_C R151, R83, R82, R5 ;  /* 0x000000525397723e */ /* 0x000fe20004807005 */
[----:B------:R-:W-:Y:S01]  /*3db0*/  FADD.FTZ R5, R61, R60 ;  /* 0x0000003c3d057221 */ /* 0x000fe20000010000 */
        /* <DEDUP_REMOVED lines=29> */
.L_x_8949:
[----:B------:R-:W-:-:S04]  /*3f90*/  UISETP.NE.AND UP0, UPT, UR19, 0x1, UPT ;  /* 0x000000011300788c */ /* 0x000fc8000bf05270 */
[----:B------:R-:W-:-:S04]  /*3fa0*/  USEL UR46, URZ, 0x1, UP0 ;  /* 0x000000013f2e7887 */ /* 0x000fc80008000000 */
[----:B------:R-:W-:Y:S01]  /*3fb0*/  ULOP3.LUT UR46, UR18, UR46, URZ, 0x3c, !UPT ;  /* 0x0000002e122e7292 */ /* 0x000fe2000f8e3c3f */
[----:B------:R-:W-:Y:S11]  /*3fc0*/  @!P0 BRA `(.L_x_8940) ;  /* 0x0000000000048947 */ /* 0x000ff60003800000 */
[----:B------:R-:W-:Y:S01]  /*3fd0*/  BPT.TRAP 0x1 ;  /* 0x000000040000795c */ /* 0x000fe20000300000 */
.L_x_8940:
[----:B------:R-:W0:Y:S01]  /*3fe0*/  S2UR UR6, SR_CgaCtaId ;  /* 0x00000000000679c3 */ /* 0x000e220000008800 */
[----:B------:R-:W-:Y:S01]  /*3ff0*/  UIADD3 UR36, UR19, 0x1, URZ ;  /* 0x0000000113247890 */ /* 0x000fe2000fffe03f */
[----:B------:R-:W-:Y:S01]  /*4000*/  MOV R3, 0x400 ;  /* 0x0000040000037802 */ /* 0x000fe20000000f00 */
[----:B------:R-:W-:Y:S02]  /*4010*/  IMAD.U32 R4, RZ, RZ, UR46 ;  /* 0x0000002eff047e24 */ /* 0x000fe4000f8e00ff */
[----:B------:R-:W-:-:S03]  /*4020*/  UISETP.NE.AND UP0, UPT, UR36, 0x2, UPT ;  /* 0x000000022400788c */ /* 0x000fc6000bf05270 */
[----:B------:R-:W-:Y:S01]  /*4030*/  SHF.L.U32 R4, R4, 0x1f, RZ ;  /* 0x0000001f04047819 */ /* 0x000fe200000006ff */
[----:B------:R-:W-:-:S06]  /*4040*/  USEL UR36, UR36, URZ, UP0 ;  /* 0x0000003f24247287 */ /* 0x000fcc0008000000 */
[----:B------:R-:W-:Y:S02]  /*4050*/  IMAD.U32 R9, RZ, RZ, UR36 ;  /* 0x00000024ff097e24 */ /* 0x000fe4000f8e00ff */
[----:B0-----:R-:W-:-:S05]  /*4060*/  IMAD.U32 R2, RZ, RZ, UR6 ;  /* 0x00000006ff027e24 */ /* 0x001fca000f8e00ff */
[----:B------:R-:W-:-:S05]  /*4070*/  LEA R0, R2, R3, 0x18 ;  /* 0x0000000302007211 */ /* 0x000fca00078ec0ff */
[----:B------:R-:W-:-:S04]  /*4080*/  IMAD R9, R9, 0x8, R0 ;  /* 0x0000000809097824 */ /* 0x000fc800078e0200 */
[----:B------:R0:W1:Y:S01]  /*4090*/  SYNCS.PHASECHK.TRANS64.TRYWAIT P1, [R9+URZ+0x19c30], R4 ;  /* 0x019c3004090075a7 */ /* 0x000062000802017f */
[----:B------:R-:W-:Y:S05]  /*40a0*/  @!P0 BRA `(.L_x_8941) ;  /* 0x0000000000048947 */ /* 0x000fea0003800000 */
[----:B------:R-:W-:Y:S01]  /*40b0*/  BPT.TRAP 0x1 ;  /* 0x000000040000795c */ /* 0x000fe20000300000 */
.L_x_8941:
[----:B-1----:R-:W-:Y:S05]  /*40c0*/  @P1 BRA `(.L_x_8942) ;  /* 0x0000000000081947 */ /* 0x002fea0003800000 */
[----:B------:R-:W1:Y:S02]  /*40d0*/  SYNCS.PHASECHK.TRANS64.TRYWAIT P1, [R9+URZ+0x19c30], R4 ;  /* 0x019c3004090075a7 */ /* 0x000e64000802017f */
[----:B-1----:R-:W-:Y:S05]  /*40e0*/  @!P1 BRA `(.L_x_8943) ;  /* 0x000000b000e89947 */ /* 0x002fea0003800000 */
.L_x_8942:
[----:B------:R-:W-:Y:S01]  /*40f0*/  UIMAD UR14, UR36, 0x300, UR16 ;  /* 0x00000300240e78a4 */ /* 0x000fe2000f8e0210 */
[----:B------:R-:W-:Y:S01]  /*4100*/  WARPGROUP.ARRIVE ;  /* 0x00000000000079c5 */ /* 0x000fe20000000000 */
[----:B------:R-:W-:Y:S01]  /*4110*/  UMOV UR15, 0xc0000010 ;  /* 0xc0000010000f7882 */ /* 0x000fe20000000000 */
[----:B------:R-:W-:Y:S01]  /*4120*/  UMOV UR7, 0xc0000010 ;  /* 0xc000001000077882 */ /* 0x000fe20000000000 */
[----:B------:R-:W-:Y:S02]  /*4130*/  UIADD3 UR6, UR14, 0x100, URZ ;  /* 0x000001000e067890 */ /* 0x000fe4000fffe03f */
[----:B------:R-:W-:Y:S01]  /*4140*/  UIADD3 UR10, UR14, 0x200, URZ ;  /* 0x000002000e0a7890 */ /* 0x000fe2000fffe03f */
[----:B------:R-:W-:Y:S02]  /*4150*/  UMOV UR11, 0xc0000010 ;  /* 0xc0000010000b7882 */ /* 0x000fe40000000000 */
[----:B------:R-:W-:Y:S03]  /*4160*/  QGMMA.64x128x32.F32.E4M3.E4M3 R24, gdesc[UR12], RZ, !UPT, gsb0 ;  /* 0x01e000000c1879f3 */ /* 0x000fe6000c0008ff */
[----:B------:R-:W-:-:S02]  /*4170*/  WARPGROUP.DEPBAR.LE gsb0, 0x0 ;  /* 0x00008000000079c5 */ /* 0x000fc40000010000 */
        /* <DEDUP_REMOVED lines=8> */
.L_x_8944:
[----:B------:R-:W-:Y:S02]  /*4200*/  IMAD.U32 R3, RZ, RZ, UR18 ;  /* 0x00000012ff037e24 */ /* 0x000fe4000f8e00ff */
[----:B------:R-:W-:-:S03]  /*4210*/  IMAD.U32 R10, RZ, RZ, UR19 ;  /* 0x00000013ff0a7e24 */ /* 0x000fc6000f8e00ff */
[----:B------:R-:W-:Y:S01]  /*4220*/  SHF.L.U32 R3, R3, 0x1f, RZ ;  /* 0x0000001f03037819 */ /* 0x000fe200000006ff */
[----:B------:R-:W-:-:S04]  /*4230*/  IMAD R10, R10, 0x8, R0 ;  /* 0x000000080a0a7824 */ /* 0x000fc800078e0200 */
[----:B------:R2:W3:Y:S01]  /*4240*/  SYNCS.PHASECHK.TRANS64.TRYWAIT P1, [R10+URZ+0x19c50], R3 ;  /* 0x019c50030a0075a7 */ /* 0x0004e2000802017f */
[----:B------:R-:W-:Y:S05]  /*4250*/  @!P0 BRA `(.L_x_8945) ;  /* 0x0000000000048947 */ /* 0x000fea0003800000 */
[----:B------:R-:W-:Y:S01]  /*4260*/  BPT.TRAP 0x1 ;  /* 0x000000040000795c */ /* 0x000fe20000300000 */
.L_x_8945:
[----:B---3--:R-:W-:Y:S05]  /*4270*/  @P1 BRA `(.L_x_8946) ;  /* 0x0000000000081947 */ /* 0x008fea0003800000 */
[----:B------:R-:W3:Y:S02]  /*4280*/  SYNCS.PHASECHK.TRANS64.TRYWAIT P1, [R10+URZ+0x19c50], R3 ;  /* 0x019c50030a0075a7 */ /* 0x000ee4000802017f */
[----:B---3--:R-:W-:Y:S05]  /*4290*/  @!P1 BRA `(.L_x_8947) ;  /* 0x000000b000909947 */ /* 0x008fea0003800000 */
.L_x_8946:
[----:B------:R-:W-:Y:S01]  /*42a0*/  R2UR UR6, R0 ;  /* 0x00000000000672ca */ /* 0x000fe200000e0000 */
[----:B------:R-:W-:Y:S01]  /*42b0*/  WARPGROUP.ARRIVE ;  /* 0x00000000000079c5 */ /* 0x000fe20000000000 */
[----:B------:R-:W-:Y:S01]  /*42c0*/  UMOV UR7, 0x40000040 ;  /* 0x4000004000077882 */ /* 0x000fe20000000000 */
[----:B--23--:R-:W-:Y:S02]  /*42d0*/  FMNMX.FTZ R3, R24, R8, !PT ;  /* 0x0000000818037209 */ /* 0x00cfe40007810000 */
[----:B01----:R-:W-:Y:S02]  /*42e0*/  FMNMX.FTZ R4, R26, R7, !PT ;  /* 0x000000071a047209 */ /* 0x003fe40007810000 */
[----:B------:R-:W-:Y:S02]  /*42f0*/  FMNMX.FTZ R3, R25, R3, !PT ;  /* 0x0000000319037209 */ /* 0x000fe40007810000 */
[----:B------:R-:W-:Y:S02]  /*4300*/  FMNMX.FTZ R4, R27, R4, !PT ;  /* 0x000000041b047209 */ /* 0x000fe40007810000 */
[----:B------:R-:W-:-:S02]  /*4310*/  FMNMX.FTZ R3, R28, R3, !PT ;  /* 0x000000031c037209 */ /* 0x000fc40007810000 */
[----:B------:R-:W-:Y:S01]  /*4320*/  UIADD3 UR6, UR6, 0x3000, URZ ;  /* 0x0000300006067890 */ /* 0x000fe2000fffe03f */
[----:B------:R-:W-:Y:S02]  /*4330*/  FMNMX.FTZ R4, R30, R4, !PT ;  /* 0x000000041e047209 */ /* 0x000fe40007810000 */
[----:B------:R-:W-:Y:S01]  /*4340*/  FMNMX.FTZ R3, R29, R3, !PT ;  /* 0x000000031d037209 */ /* 0x000fe20007810000 */
        /* <DEDUP_REMOVED lines=15> */
[----:B------:R-:W-:Y:S01]  /*4440*/  QGMMA.64x96x32.F32.E4M3.E4M3 R88, R136, gdesc[UR4], R88, gsb0 ;  /* 0x0160000488587df3 */ /* 0x000fe20008000858 */
        /* <DEDUP_REMOVED lines=51> */
[----:B------:R-:W-:Y:S02]  /*4780*/  WARPGROUP.DEPBAR.LE gsb0, 0x0 ;  /* 0x00008000000079c5 */ /* 0x000fe40000010000 */
[----:B------:R-:W-:-:S06]  /*4790*/  WARPGROUP.ARRIVE ;  /* 0x00000000000079c5 */ /* 0x000fcc0000000000 */
[----:B------:R-:W2:Y:S01]  /*47a0*/  S2R R139, SR_TID.X ;  /* 0x00000000008b7919 */ /* 0x000ea20000002100 */
[----:B------:R-:W-:Y:S01]  /*47b0*/  QGMMA.64x96x32.F32.E4M3.E4M3 R88, R140, gdesc[UR4], R88, gsb0 ;  /* 0x016000048c587df3 */ /* 0x000fe20008000858 */
[----:B------:R-:W-:Y:S01]  /*47c0*/  UIADD3 UR6, UR10, 0x4, URZ ;  /* 0x000000040a067890 */ /* 0x000fe2000fffe03f */
[----:B0-----:R-:W-:Y:S01]  /*47d0*/  FMNMX.FTZ R3, R3, R12, !PT ;  /* 0x0000000c03037209 */ /* 0x001fe20007810000 */
[----:B------:R-:W-:Y:S01]  /*47e0*/  UMOV UR7, 0x40000040 ;  /* 0x4000004000077882 */ /* 0x000fe20000000000 */
[----:B-1----:R-:W-:-:S03]  /*47f0*/  FMNMX.FTZ R4, R4, R11, !PT ;  /* 0x0000000b04047209 */ /* 0x002fc60007810000 */
[----:B------:R-:W0:Y:S04]  /*4800*/  SHFL.BFLY PT, R12, R3, 0x1, 0x1f ;  /* 0x0c201f00030c7f89 */ /* 0x000e2800000e0000 */
[----:B------:R-:W1:Y:S01]  /*4810*/  SHFL.BFLY PT, R11, R4, 0x1, 0x1f ;  /* 0x0c201f00040b7f89 */ /* 0x000e6200000e0000 */
[----:B--2---:R-:W-:Y:S02]  /*4820*/  LOP3.LUT P1, RZ, R139, 0x7f, RZ, 0xc0, !PT ;  /* 0x0000007f8bff7812 */ /* 0x004fe4000782c0ff */
[----:B0-----:R-:W-:Y:S02]  /*4830*/  FMNMX.FTZ R3, R3, R12, !PT ;  /* 0x0000000c03037209 */ /* 0x001fe40007810000 */
[----:B-1----:R-:W-:Y:S01]  /*4840*/  FMNMX.FTZ R4, R4, R11, !PT ;  /* 0x0000000b04047209 */ /* 0x002fe20007810000 */
[----:B------:R-:W-:-:S02]  /*4850*/  IMAD.U32 R11, RZ, RZ, UR45 ;  /* 0x0000002dff0b7e24 */ /* 0x000fc4000f8e00ff */
[C---:B------:R-:W-:Y:S02]  /*4860*/  FADD.FTZ R8, -R3.reuse, R8 ;  /* 0x0000000803087221 */ /* 0x040fe40000010100 */
[----:B------:R-:W-:-:S01]  /*4870*/  FFMA.FTZ R11, R3, R11, -8 ;  /* 0xc1000000030b7423 */ /* 0x000fc2000001000b */
[----:B------:R-:W-:Y:S01]  /*4880*/  FADD.FTZ R7, -R4, R7 ;  /* 0x0000000704077221 */ /* 0x000fe20000010100 */
[----:B------:R-:W-:Y:S02]  /*4890*/  FMUL.FTZ R8, R8, UR45 ;  /* 0x0000002d08087c20 */ /* 0x000fe40008410000 */
[----:B------:R-:W-:Y:S02]  /*48a0*/  @!P1 VIADD R9, R9, 0x19c40 ;  /* 0x00019c4009099836 */ /* 0x000fe40000000000 */
[----:B------:R-:W-:-:S01]  /*48b0*/  FFMA.FTZ R13, R25, UR45, -R11 ;  /* 0x0000002d190d7c23 */ /* 0x000fc2000801080b */
[--C-:B------:R-:W-:Y:S01]  /*48c0*/  FFMA.FTZ R25, R37, UR45, -R11.reuse ;  /* 0x0000002d25197c23 */ /* 0x100fe2000801080b */
[----:B------:R-:W-:-:S01]  /*48d0*/  FFMA.FTZ R37, R49, UR45, -R11 ;  /* 0x0000002d31257c23 */ /* 0x000fc2000801080b */
[--C-:B------:R-:W-:Y:S01]  /*48e0*/  FFMA.FTZ R49, R61, UR45, -R11.reuse ;  /* 0x0000002d3d317c23 */ /* 0x100fe2000801080b */
[----:B------:R-:W-:-:S01]  /*48f0*/  FFMA.FTZ R61, R73, UR45, -R11 ;  /* 0x0000002d493d7c23 */ /* 0x000fc2000801080b */
[----:B------:R-:W-:-:S02]  /*4900*/  IMAD.U32 R73, RZ, RZ, UR45 ;  /* 0x0000002dff497e24 */ /* 0x000fc4000f8e00ff */
[----:B------:R-:W-:Y:S01]  /*4910*/  FMUL.FTZ R7, R7, UR45 ;  /* 0x0000002d07077c20 */ /* 0x000fe20008410000 */
[----:B------:R-:W-:Y:S01]  /*4920*/  FFMA.FTZ R12, R24, UR45, -R11 ;  /* 0x0000002d180c7c23 */ /* 0x000fe2000801080b */
[----:B------:R-:W-:Y:S01]  /*4930*/  MUFU.EX2 R8, R8 ;  /* 0x0000000800087308 */ /* 0x000fe20000000800 */
[----:B------:R-:W-:-:S01]  /*4940*/  FFMA.FTZ R73, R4, R73, -8 ;  /* 0xc100000004497423 */ /* 0x000fc20000010049 */
[--C-:B------:R-:W-:Y:S01]  /*4950*/  FFMA.FTZ R14, R28, UR45, -R11.reuse ;  /* 0x0000002d1c0e7c23 */ /* 0x100fe2000801080b */
[----:B------:R-:W-:-:S01]  /*4960*/  FFMA.FTZ R15, R29, UR45, -R11 ;  /* 0x0000002d1d0f7c23 */ /* 0x000fc2000801080b */
[----:B------:R-:W-:Y:S01]  /*4970*/  FFMA.FTZ R20, R32, UR45, -R11 ;  /* 0x0000002d20147c23 */ /* 0x000fe2000801080b */
        /* <DEDUP_REMOVED lines=25> */
[----:B------:R-:W-:Y:S01]  /*4b10*/  FFMA.FTZ R54, R54, UR45, -R73 ;  /* 0x0000002d36367c23 */ /* 0x000fe20008010849 */
        /* <DEDUP_REMOVED lines=11> */
[--C-:B------:R-:W-:Y:S01]  /*4bd0*/  FFMA.FTZ R62, R62, UR45, -R73.reuse ;  /* 0x0000002d3e3e7c23 */ /* 0x100fe20008010849 */
        /* <DEDUP_REMOVED lines=15> */
[----:B------:R-:W-:-:S02]  /*4cd0*/  WARPGROUP.DEPBAR.LE gsb0, 0x0 ;  /* 0x00008000000079c5 */ /* 0x000fc40000010000 */
[----:B------:R-:W-:Y:S01]  /*4ce0*/  WARPGROUP.ARRIVE ;  /* 0x00000000000079c5 */ /* 0x000fe20000000000 */
[----:B------:R-:W-:Y:S01]  /*4cf0*/  FFMA.FTZ R75, R75, UR45, -R73 ;  /* 0x0000002d4b4b7c23 */ /* 0x000fe20008010849 */
[----:B------:R-:W-:-:S01]  /*4d00*/  FFMA.FTZ R64, R76, UR45, -R11 ;  /* 0x0000002d4c407c23 */ /* 0x000fc2000801080b */
[----:B------:R-:W-:Y:S01]  /*4d10*/  FFMA.FTZ R76, R78, UR45, -R73 ;  /* 0x0000002d4e4c7c23 */ /* 0x000fe20008010849 */
[----:B------:R-:W0:Y:S01]  /*4d20*/  MUFU.EX2 R15, R15 ;  /* 0x0000000f000f7308 */ /* 0x000e220000000800 */
[----:B-1----:R-:W-:-:S01]  /*4d30*/  FADD.FTZ R5, R14, R5 ;  /* 0x000000050e057221 */ /* 0x002fc20000010000 */
[----:B------:R-:W-:Y:S01]  /*4d40*/  QGMMA.64x96x32.F32.E4M3.E4M3 R88, R144, gdesc[UR4], R88, gsb0 ;  /* 0x0160000490587df3 */ /* 0x000fe20008000858 */
[----:B------:R-:W-:Y:S01]  /*4d50*/  UIADD3 UR6, UR10, 0x6, URZ ;  /* 0x000000060a067890 */ /* 0x000fe2000fffe03f */
[----:B------:R-:W-:Y:S01]  /*4d60*/  FFMA.FTZ R65, R77, UR45, -R11 ;  /* 0x0000002d4d417c23 */ /* 0x000fe2000801080b */
[----:B------:R-:W-:Y:S01]  /*4d70*/  UMOV UR7, 0x40000040 ;  /* 0x4000004000077882 */ /* 0x000fe20000000000 */
        /* <DEDUP_REMOVED lines=13> */
[----:B------:R-:W-:-:S05]  /*4e50*/  @!P1 PRMT R9, RZ, 0x654, R9 ;  /* 0x00000654ff099816 */ /* 0x000fca0000000009 */
        /* <DEDUP_REMOVED lines=23> */
[----:B------:R-:W-:Y:S02]  /*4fd0*/  WARPGROUP.DEPBAR.LE gsb0, 0x0 ;  /* 0x00008000000079c5 */ /* 0x000fe40000010000 */
[----:B------:R-:W-:Y:S01]  /*4fe0*/  WARPGROUP.ARRIVE ;  /* 0x00000000000079c5 */ /* 0x000fe20000000000 */
[----:B0-----:R-:W-:-:S04]  /*4ff0*/  FADD.FTZ R5, R29, R5 ;  /* 0x000000051d057221 */ /* 0x001fc80000010000 */
[----:B------:R-:W0:Y:S01]  /*5000*/  MUFU.EX2 R46, R46 ;  /* 0x0000002e002e7308 */ /* 0x000e220000000800 */
[----:B-1----:R-:W-:-:S01]  /*5010*/  FADD.FTZ R6, R43, R6 ;  /* 0x000000062b067221 */ /* 0x002fc20000010000 */
[----:B------:R-:W-:Y:S06]  /*5020*/  QGMMA.64x96x32.F32.E4M3.E4M3 R88, R148, gdesc[UR4], R88, gsb0 ;  /* 0x0160000494587df3 */ /* 0x000fec0008000858 */
        /* <DEDUP_REMOVED lines=29> */
[----:B------:R0:W-:Y:S04]  /*5200*/  @!P1 SYNCS.ARRIVE.TRANS64.RED.A1T0 RZ, [R9+URZ], RZ ;  /* 0x000000ff09ff99a7 */ /* 0x0001e8000810043f */
        /* <DEDUP_REMOVED lines=60> */
.L_x_8948:
[----:B------:R-:W-:Y:S01]  /*55d0*/  UISETP.GT.AND UP0, UPT, UR17, UR44, UPT ;  /* 0x0000002c1100728c */ /* 0x000fe2000bf04270 */
[----:B------:R-:W-:Y:S01]  /*55e0*/  VIADD R10, R10, 0x19c60 ;  /* 0x00019c600a0a7836 */ /* 0x000fe20000000000 */
[----:B------:R-:W-:Y:S01]  /*55f0*/  F2FP.SATFINITE.E4M3.F32.PACK_AB_MERGE_C R14, R15, R14, RZ ;  /* 0x0000000e0f0e723e */ /* 0x000fe200048070ff */
[----:B------:R-:W-:Y:S01]  /*5600*/  UIADD3 UR17, UR17, -0x1, URZ ;  /* 0xffffffff11117890 */ /* 0x000fe2000fffe03f */
[----:B------:R-:W-:Y:S01]  /*5610*/  F2FP.SATFINITE.E4M3.F32.PACK_AB_MERGE_C R30, R31, R30, RZ ;  /* 0x0000001e1f1e723e */ /* 0x000fe200048070ff */
[----:B------:R-:W-:Y:S01]  /*5620*/  UMOV UR18, UR46 ;  /* 0x0000002e00127c82 */ /* 0x000fe20008000000 */
[----:B------:R-:W-:Y:S01]  /*5630*/  PLOP3.LUT P1, PT, PT, PT, UP0, 0x80, 0x0 ;  /* 0x000000000000781c */ /* 0x000fe20003f2f008 */
[----:B------:R-:W-:Y:S01]  /*5640*/  UMOV UR19, UR36 ;  /* 0x0000002400137c82 */ /* 0x000fe20008000000 */
        /* <DEDUP_REMOVED lines=83> */
.L_x_8939:
[----:B------:R-:W-:Y:S06]  /*5b80*/  BAR.ARV 0x8, 0x200 ;  /* 0x0208000000007b1d */ /* 0x000fec0000002000 */
[----:B------:R-:W-:Y:S05]  /*5b90*/  @!P0 BRA `(.L_x_8950) ;  /* 0x0000000000048947 */ /* 0x000fea0003800000 */
[----:B------:R-:W-:Y:S01]  /*5ba0*/  BPT.TRAP 0x1 ;  /* 0x000000040000795c */ /* 0x000fe20000300000 */
.L_x_8950:
[----:B------:R-:W-:Y:S02]  /*5bb0*/  IMAD.U32 R8, RZ, RZ, UR46 ;  /* 0x0000002eff087e24 */ /* 0x000fe4000f8e00ff */
[----:B------:R-:W-:-:S03]  /*5bc0*/  IMAD.U32 R7, RZ, RZ, UR36 ;  /* 0x00000024ff077e24 */ /* 0x000fc6000f8e00ff */
[----:B------:R-:W-:Y:S01]  /*5bd0*/  SHF.L.U32 R8, R8, 0x1f, RZ ;  /* 0x0000001f08087819 */ /* 0x000fe200000006ff */
[----:B------:R-:W-:-:S04]  /*5be0*/  IMAD R7, R7, 0x8, R0 ;  /* 0x0000000807077824 */ /* 0x000fc800078e0200 */
[----:B------:R0:W1:Y:S01]  /*5bf0*/  SYNCS.PHASECHK.TRANS64.TRYWAIT P1, [R7+URZ+0x19c50], R8 ;  /* 0x019c5008070075a7 */ /* 0x000062000802017f */
[----:B------:R-:W-:Y:S05]  /*5c00*/  @!P0 BRA `(.L_x_8951) ;  /* 0x0000000000048947 */ /* 0x000fea0003800000 */
[----:B------:R-:W-:Y:S01]  /*5c10*/  BPT.TRAP 0x1 ;  /* 0x000000040000795c */ /* 0x000fe20000300000 */
.L_x_8951:
[----:B-1----:R-:W-:Y:S05]  /*5c20*/  @P1 BRA `(.L_x_8952) ;  /* 0x0000000000081947 */ /* 0x002fea0003800000 */
[----:B------:R-:W1:Y:S02]  /*5c30*/  SYNCS.PHASECHK.TRANS64.TRYWAIT P1, [R7+URZ+0x19c50], R8 ;  /* 0x019c5008070075a7 */ /* 0x000e64000802017f */
[----:B-1----:R-:W-:Y:S05]  /*5c40*/  @!P1 BRA `(.L_x_8953) ;  /* 0x0000009800389947 */ /* 0x002fea0003800000 */
.L_x_8952:
[----:B------:R-:W-:Y:S01]  /*5c50*/  VIADD R0, R0, 0x3000 ;  /* 0x0000300000007836 */ /* 0x000fe20000000000 */
[----:B------:R-:W-:Y:S05]  /*5c60*/  WARPSYNC.ALL ;  /* 0x0000000000007948 */ /* 0x000fea0003800000 */
[----:B------:R-:W-:Y:S01]  /*5c70*/  SHF.R.U32.HI R0, RZ, 0x4, R0 ;  /* 0x00000004ff007819 */ /* 0x000fe20000011600 */
[----:B------:R-:W-:Y:S01]  /*5c80*/  IMAD.U32 R9, RZ, RZ, UR36 ;  /* 0x00000024ff097e24 */ /* 0x000fe2000f8e00ff */
[----:B------:R-:W-:Y:S01]  /*5c90*/  ULDC.64 UR4, c[0x0][0x9a0] ;  /* 0x0002680000047ab9 */ /* 0x000fe20000000a00 */
[----:B------:R-:W-:Y:S01]  /*5ca0*/  WARPGROUP.ARRIVE ;  /* 0x00000000000079c5 */ /* 0x000fe20000000000 */
[----:B------:R-:W-:Y:S01]  /*5cb0*/  LOP3.LUT R0, R0, 0x3fff, RZ, 0xc0, !PT ;  /* 0x00003fff00007812 */ /* 0x000fe200078ec0ff */
[----:B------:R-:W-:Y:S01]  /*5cc0*/  IMAD.MOV.U32 R14, RZ, RZ, 0x3f800000 ;  /* 0x3f800000ff0e7424 */ /* 0x000fe200078e00ff */
[----:B------:R-:W-:-:S02]  /*5cd0*/  ISETP.NE.U32.AND P1, PT, RZ, UR4, PT ;  /* 0x00000004ff007c0c */ /* 0x000fc4000bf25070 */
[----:B------:R-:W-:Y:S02]  /*5ce0*/  LOP3.LUT R0, R0, 0x10000, RZ, 0xfc, !PT ;  /* 0x0001000000007812 */ /* 0x000fe400078efcff */
[----:B------:R-:W-:-:S03]  /*5cf0*/  ISETP.NE.AND.EX P1, PT, RZ, UR5, PT, P1 ;  /* 0x00000005ff007c0c */ /* 0x000fc6000bf25310 */
[----:B01----:R-:W-:Y:S02]  /*5d00*/  IMAD R8, R9, 0x300, R0 ;  /* 0x0000030009087824 */ /* 0x003fe400078e0200 */
[----:B------:R-:W-:-:S03]  /*5d10*/  IMAD.MOV.U32 R9, RZ, RZ, 0x40000040 ;  /* 0x40000040ff097424 */ /* 0x000fc600078e00ff */
[----:B------:R-:W-:Y:S02]  /*5d20*/  R2UR UR6, R8 ;  /* 0x00000000080672ca */ /* 0x000fe400000e0000 */
[----:B------:R-:W-:-:S03]  /*5d30*/  R2UR UR7, R9 ;  /* 0x00000000090772ca */ /* 0x000fc600000e0000 */
[----:B------:R-:W0:Y:S08]  /*5d40*/  @P1 LDC.64 R12, c[0x0][0x9c8] ;  /* 0x00027200ff0c1b82 */ /* 0x000e300000000a00 */
[----:B------:R-:W1:Y:S02]  /*5d50*/  @P1 LDC.64 R10, c[0x0][0x9d0] ;  /* 0x00027400ff0a1b82 */ /* 0x000e640000000a00 */
[----:B------:R-:W-:Y:S01]  /*5d60*/  QGMMA.64x96x32.F32.E4M3.E4M3 R88, R136, gdesc[UR4], R88, gsb0 ;  /* 0x0160000488587df3 */ /* 0x000fe20008000858 */
[----:B0-----:R-:W-:-:S04]  /*5d70*/  @P1 IMAD R0, R12, UR38, RZ ;  /* 0x000000260c001c24 */ /* 0x001fc8000f8e02ff */
[----:B------:R-:W-:Y:S02]  /*5d80*/  @P1 IMAD R9, R13, UR37, R0 ;  /* 0x000000250d091c24 */ /* 0x000fe4000f8e0200 */
[----:B------:R-:W-:-:S04]  /*5d90*/  @P1 IMAD.WIDE.U32 R12, R12, UR37, RZ ;  /* 0x000000250c0c1c25 */ /* 0x000fc8000f8e00ff */
[----:B------:R-:W-:Y:S02]  /*5da0*/  @P1 IMAD.IADD R13, R13, 0x1, R9 ;  /* 0x000000010d0d1824 */ /* 0x000fe400078e0209 */
[----:B-1----:R-:W-:-:S04]  /*5db0*/  @P1 IMAD.WIDE.U32 R12, R10, UR39, R12 ;  /* 0x000000270a0c1c25 */ /* 0x002fc8000f8e000c */
[----:B------:R-:W-:Y:S01]  /*5dc0*/  @P1 IMAD R11, R11, UR39, R13 ;  /* 0x000000270b0b1c24 */ /* 0x000fe2000f8e020d */
[----:B------:R-:W-:-:S04]  /*5dd0*/  @P1 LEA R10, P2, R12, UR4, 0x2 ;  /* 0x000000040c0a1c11 */ /* 0x000fc8000f8410ff */
[----:B------:R-:W-:-:S05]  /*5de0*/  @P1 LEA.HI.X R11, R12, UR5, R11, 0x2, P2 ;  /* 0x000000050c0b1c11 */ /* 0x000fca00090f140b */
[----:B------:R0:W2:Y:S01]  /*5df0*/  @P1 LDG.E R14, desc[UR52][R10.64] ;  /* 0x000000340a0e1981 */ /* 0x0000a2000c1e1900 */
[----:B------:R-:W-:Y:S02]  /*5e00*/  VIADD R12, R8, 0x2 ;  /* 0x00000002080c7836 */ /* 0x000fe40000000000 */
[----:B------:R-:W-:-:S03]  /*5e10*/  IMAD.MOV.U32 R13, RZ, RZ, 0x40000040 ;  /* 0x40000040ff0d7424 */ /* 0x000fc600078e00ff */
[----:B------:R-:W-:Y:S02]  /*5e20*/  R2UR UR6, R12 ;  /* 0x000000000c0672ca */ /* 0x000fe400000e0000 */
[----:B------:R-:W-:Y:S01]  /*5e30*/  R2UR UR7, R13 ;  /* 0x000000000d0772ca */ /* 0x000fe200000e0000 */
[----:B------:R-:W-:Y:S02]  /*5e40*/  WARPGROUP.DEPBAR.LE gsb0, 0x0 ;  /* 0x00008000000079c5 */ /* 0x000fe40000010000 */
[----:B------:R-:W-:-:S10]  /*5e50*/  WARPGROUP.ARRIVE ;  /* 0x00000000000079c5 */ /* 0x000fd40000000000 */
[----:B------:R-:W-:Y:S01]  /*5e60*/  QGMMA.64x96x32.F32.E4M3.E4M3 R88, R140, gdesc[UR4], R88, gsb0 ;  /* 0x016000048c587df3 */ /* 0x000fe20008000858 */
[----:B------:R-:W-:Y:S02]  /*5e70*/  VIADD R12, R8, 0x4 ;  /* 0x00000004080c7836 */ /* 0x000fe40000000000 */
[----:B------:R-:W-:-:S03]  /*5e80*/  IMAD.MOV.U32 R13, RZ, RZ, 0x40000040 ;  /* 0x40000040ff0d7424 */ /* 0x000fc600078e00ff */
[----:B------:R-:W-:Y:S02]  /*5e90*/  R2UR UR6, R12 ;  /* 0x000000000c0672ca */ /* 0x000fe400000e0000 */
[----:B------:R-:W-:Y:S01]  /*5ea0*/  R2UR UR7, R13 ;  /* 0x000000000d0772ca */ /* 0x000fe200000e0000 */
[----:B------:R-:W-:Y:S01]  /*5eb0*/  VIADD R8, R8, 0x6 ;  /* 0x0000000608087836 */ /* 0x000fe20000000000 */
[----:B------:R-:W1:Y:S01]  /*5ec0*/  SHFL.BFLY PT, R0, R5, 0x2, 0x1f ;  /* 0x0c401f0005007f89 */ /* 0x000e6200000e0000 */
[----:B------:R-:W-:-:S03]  /*5ed0*/  IMAD.MOV.U32 R9, RZ, RZ, 0x40000040 ;  /* 0x40000040ff097424 */ /* 0x000fc600078e00ff */
[----:B------:R-:W3:Y:S01]  /*5ee0*/  SHFL.BFLY PT, R13, R6, 0x2, 0x1f ;  /* 0x0c401f00060d7f89 */ /* 0x000ee200000e0000 */
[----:B------:R-:W-:Y:S02]  /*5ef0*/  WARPGROUP.DEPBAR.LE gsb0, 0x0 ;  /* 0x00008000000079c5 */ /* 0x000fe40000010000 */
[----:B------:R-:W-:-:S06]  /*5f00*/  WARPGROUP.ARRIVE ;  /* 0x00000000000079c5 */ /* 0x000fcc0000000000 */
[----:B------:R-:W-:Y:S01]  /*5f10*/  QGMMA.64x96x32.F32.E4M3.E4M3 R88, R144, gdesc[UR4], R88, gsb0 ;  /* 0x0160000490587df3 */ /* 0x000fe20008000858 */
[----:B------:R-:W-:Y:S02]  /*5f20*/  R2UR UR6, R8 ;  /* 0x00000000080672ca */ /* 0x000fe400000e0000 */
[----:B------:R-:W-:Y:S01]  /*5f30*/  R2UR UR7, R9 ;  /* 0x00000000090772ca */ /* 0x000fe200000e0000 */
[----:B-1----:R-:W-:-:S01]  /*5f40*/  FADD.FTZ R0, R0, R5 ;  /* 0x0000000500007221 */ /* 0x002fc20000010000 */
        /* <DEDUP_REMOVED lines=35> */
.L_x_8954:
        /* <DEDUP_REMOVED lines=58> */
.L_x_8932:
        /* <DEDUP_REMOVED lines=26> */
[----:B------:R-:W-:Y:S02]  /*66c0*/  SEL R31, R15, R6, P0 ;  /* 0x000000060f1f7207 */ /* 0x000fe40000000000 */
[----:B------:R-:W-:Y:S02]  /*66d0*/  SEL R15, R6, R15, P0 ;  /* 0x0000000f060f7207 */ /* 0x000fe40000000000 */
[----:B------:R-:W1:Y:S01]  /*66e0*/  S2R R6, SR_SWINHI ;  /* 0x0000000000067919 */ /* 0x000e620000002f00 */
[----:B------:R-:W-:Y:S02]  /*66f0*/  SEL R67, R69, R4, P0 ;  /* 0x0000000445437207 */ /* 0x000fe40000000000 */
[----:B------:R-:W-:Y:S02]  /*6700*/  SEL R36, R4, R69, P0 ;  /* 0x0000004504247207 */ /* 0x000fe40000000000 */
[----:B------:R-:W-:Y:S02]  /*6710*/  SEL R59, R11, R30, P0 ;  /* 0x0000001e0b3b7207 */ /* 0x000fe40000000000 */
[----:B------:R-:W-:-:S02]  /*6720*/  SEL R69, R41, R10, P0 ;  /* 0x0000000a29457207 */ /* 0x000fc40000000000 */
[----:B------:R-:W-:Y:S02]  /*6730*/  SEL R30, R30, R11, P0 ;  /* 0x0000000b1e1e7207 */ /* 0x000fe40000000000 */
[----:B------:R-:W-:Y:S02]  /*6740*/  SEL R41, R10, R41, P0 ;  /* 0x000000290a297207 */ /* 0x000fe40000000000 */
[----:B------:R-:W-:Y:S02]  /*6750*/  SEL R73, R98, R99, P0 ;  /* 0x0000006362497207 */ /* 0x000fe40000000000 */
[----:B0-----:R-:W-:Y:S02]  /*6760*/  MOV R2, R21 ;  /* 0x0000001500027202 */ /* 0x001fe40000000f00 */
[----:B-1----:R-:W-:Y:S02]  /*6770*/  MOV R3, R6 ;  /* 0x0000000600037202 */ /* 0x002fe40000000f00 */
        /* <DEDUP_REMOVED lines=39> */
[----:B------:R-:W-:Y:S01]  /*69f0*/  UIMAD.WIDE UR8, UR37, 0x4, UR8 ;  /* 0x00000004250878a5 */ /* 0x000fe2000f8e0208 */
[----:B--2---:R-:W-:-:S03]  /*6a00*/  IMAD.WIDE R10, R38, 0x2, R2 ;  /* 0x00000002260a7825 */ /* 0x004fc600078e0202 */
[----:B------:R-:W-:-:S04]  /*6a10*/  IADD3 R81, P5, R10, 0x20, RZ ;  /* 0x000000200a517810 */ /* 0x000fc80007fbe0ff */
[----:B------:R-:W-:Y:S02]  /*6a20*/  LOP3.LUT R4, R81, 0x180, RZ, 0xc0, !PT ;  /* 0x0000018051047812 */ /* 0x000fe400078ec0ff */
[----:B------:R-:W-:Y:S02]  /*6a30*/  IADD3 R97, P4, R10, 0x3000, RZ ;  /* 0x000030000a617810 */ /* 0x000fe40007f9e0ff */
[----:B------:R-:W-:Y:S02]  /*6a40*/  SHF.R.U64 R4, R4, 0x3, RZ ;  /* 0x0000000304047819 */ /* 0x000fe400000012ff */
[C---:B------:R-:W-:Y:S02]  /*6a50*/  IADD3 R99, P3, R10.reuse, 0x3020, RZ ;  /* 0x000030200a637810 */ /* 0x040fe40007f7e0ff */
[C---:B------:R-:W-:Y:S02]  /*6a60*/  IADD3 R101, P2, R10.reuse, 0x6000, RZ ;  /* 0x000060000a657810 */ /* 0x040fe40007f5e0ff */
[----:B------:R-:W-:Y:S01]  /*6a70*/  IADD3 R103, P1, R10, 0x6020, RZ ;  /* 0x000060200a677810 */ /* 0x000fe20007f3e0ff */
[----:B------:R-:W-:Y:S01]  /*6a80*/  IMAD.X R13, RZ, RZ, R11, P5 ;  /* 0x000000ffff0d7224 */ /* 0x000fe200028e060b */
        /* <DEDUP_REMOVED lines=11> */
[----:B------:R-:W-:Y:S01]  /*6b40*/  MOV R81, R12 ;  /* 0x0000000c00517202 */ /* 0x000fe20000000f00 */
[--C-:B------:R-:W-:Y:S01]  /*6b50*/  IMAD.X R9, RZ, RZ, R11.reuse, P3 ;  /* 0x000000ffff097224 */ /* 0x100fe200018e060b */
[----:B------:R-:W-:Y:S01]  /*6b60*/  LOP3.LUT R10, R5, R10, RZ, 0x3c, !PT ;  /* 0x0000000a050a7212 */ /* 0x000fe200078e3cff */
[----:B----4-:R0:W-:Y:S01]  /*6b70*/  SHFL.IDX PT, R12, R51, R14, 0x1c1f ;  /* 0x001c1f0e330c7589 */ /* 0x0101e200000e0000 */
[--C-:B------:R-:W-:Y:S01]  /*6b80*/  IMAD.X R79, RZ, RZ, R11.reuse, P4 ;  /* 0x000000ffff4f7224 */ /* 0x100fe200020e060b */
[----:B------:R-:W-:Y:S01]  /*6b90*/  LOP3.LUT R78, R4, R97, RZ, 0x3c, !PT ;  /* 0x00000061044e7212 */ /* 0x000fe200078e3cff */
[--C-:B------:R-:W-:Y:S01]  /*6ba0*/  IMAD.X R7, RZ, RZ, R11.reuse, P2 ;  /* 0x000000ffff077224 */ /* 0x100fe200010e060b */
[----:B------:R-:W-:Y:S01]  /*6bb0*/  LOP3.LUT R8, R6, R99, RZ, 0x3c, !PT ;  /* 0x0000006306087212 */ /* 0x000fe200078e3cff */
[----:B------:R-:W-:Y:S01]  /*6bc0*/  IMAD.X R5, RZ, RZ, R11, P1 ;  /* 0x000000ffff057224 */ /* 0x000fe200008e060b */
[----:B------:R-:W-:-:S02]  /*6bd0*/  LOP3.LUT R6, R38, R101, RZ, 0x3c, !PT ;  /* 0x0000006526067212 */ /* 0x000fc400078e3cff */
[----:B------:R-:W-:Y:S02]  /*6be0*/  LOP3.LUT R4, R50, R103, RZ, 0x3c, !PT ;  /* 0x0000006732047212 */ /* 0x000fe400078e3cff */
[----:B0-----:R-:W-:Y:S01]  /*6bf0*/  LOP3.LUT R51, R14, 0x2, RZ, 0x3c, !PT ;  /* 0x000000020e337812 */ /* 0x001fe200078e3cff */
[----:B------:R-:W-:Y:S01]  /*6c00*/  SHFL.IDX PT, R54, R31, R14, 0x1c1f ;  /* 0x001c1f0e1f367589 */ /* 0x000fe200000e0000 */
[----:B------:R-:W-:Y:S02]  /*6c10*/  MOV R38, R8 ;  /* 0x0000000800267202 */ /* 0x000fe40000000f00 */
[----:B------:R-:W-:Y:S01]  /*6c20*/  MOV R78, R78 ;  /* 0x0000004e004e7202 */ /* 0x000fe20000000f00 */
[----:B------:R-:W-:Y:S01]  /*6c30*/  SHFL.IDX PT, R49, R49, R14, 0x1c1f ;  /* 0x001c1f0e31317589 */ /* 0x000fe200000e0000 */
[----:B------:R-:W-:-:S03]  /*6c40*/  MOV R10, R10 ;  /* 0x0000000a000a7202 */ /* 0x000fc60000000f00 */
[----:B------:R-:W-:Y:S01]  /*6c50*/  SHFL.IDX PT, R52, R53, R14, 0x1c1f ;  /* 0x001c1f0e35347589 */ /* 0x000fe200000e0000 */
[----:B------:R-:W-:-:S03]  /*6c60*/  MOV R79, R6 ;  /* 0x00000006004f7202 */ /* 0x000fc60000000f00 */
[----:B------:R-:W-:Y:S01]  /*6c70*/  SHFL.IDX PT, R60, R57, R14, 0x1c1f ;  /* 0x001c1f0e393c7589 */ /* 0x000fe200000e0000 */
[----:B------:R-:W-:-:S03]  /*6c80*/  MOV R80, R4 ;  /* 0x0000000400507202 */ /* 0x000fc60000000f00 */
[----:B------:R-:W-:Y:S04]  /*6c90*/  SHFL.IDX PT, R58, R69, R14, 0x1c1f ;  /* 0x001c1f0e453a7589 */ /* 0x000fe800000e0000 */
[----:B------:R-:W0:Y:S04]  /*6ca0*/  SHFL.IDX PT, R15, R15, R51, 0x1c1f ;  /* 0x001c1f330f0f7589 */ /* 0x000e2800000e0000 */
[----:B------:R-:W-:Y:S04]  /*6cb0*/  SHFL.IDX PT, R56, R25, R51, 0x1c1f ;  /* 0x001c1f3319387589 */ /* 0x000fe800000e0000 */
[----:B------:R-:W1:Y:S04]  /*6cc0*/  SHFL.IDX PT, R41, R41, R51, 0x1c1f ;  /* 0x001c1f3329297589 */ /* 0x000e6800000e0000 */
[----:B------:R-:W-:Y:S04]  /*6cd0*/  SHFL.IDX PT, R50, R33, R14, 0x1c1f ;  /* 0x001c1f0e21327589 */ /* 0x000fe800000e0000 */
[----:B------:R-:W-:Y:S04]  /*6ce0*/  SHFL.IDX PT, R9, R55, R14, 0x1c1f ;  /* 0x001c1f0e37097589 */ /* 0x000fe800000e0000 */
[----:B------:R-:W-:Y:S04]  /*6cf0*/  SHFL.IDX PT, R76, R65, R14, 0x1c1f ;  /* 0x001c1f0e414c7589 */ /* 0x000fe800000e0000 */
[----:B------:R-:W-:Y:S04]  /*6d00*/  SHFL.IDX PT, R71, R71, R14, 0x1c1f ;  /* 0x001c1f0e47477589 */ /* 0x000fe800000e0000 */
[----:B------:R-:W-:Y:S04]  /*6d10*/  SHFL.IDX PT, R66, R77, R14, 0x1c1f ;  /* 0x001c1f0e4d427589 */ /* 0x000fe800000e0000 */
[----:B------:R-:W2:Y:S04]  /*6d20*/  SHFL.IDX PT, R53, R24, R51, 0x1c1f ;  /* 0x001c1f3318357589 */ /* 0x000ea800000e0000 */
[----:B------:R-:W4:Y:S04]  /*6d30*/  SHFL.IDX PT, R62, R43, R51, 0x1c1f ;  /* 0x001c1f332b3e7589 */ /* 0x000f2800000e0000 */
[----:B------:R-:W3:Y:S04]  /*6d40*/  SHFL.IDX PT, R57, R42, R51, 0x1c1f ;  /* 0x001c1f332a397589 */ /* 0x000ee800000e0000 */
[----:B------:R-:W-:Y:S04]  /*6d50*/  SHFL.IDX PT, R68, R61, R14, 0x1c1f ;  /* 0x001c1f0e3d447589 */ /* 0x000fe800000e0000 */
[----:B------:R-:W-:Y:S04]  /*6d60*/  SHFL.IDX PT, R64, R85, R14, 0x1c1f ;  /* 0x001c1f0e55407589 */ /* 0x000fe800000e0000 */
[----:B------:R-:W-:Y:S04]  /*6d70*/  SHFL.IDX PT, R55, R26, R51, 0x1c1f ;  /* 0x001c1f331a377589 */ /* 0x000fe800000e0000 */
[----:B------:R0:W-:Y:S04]  /*6d80*/  SHFL.IDX PT, R69, R32, R51, 0x1c1f ;  /* 0x001c1f3320457589 */ /* 0x0001e800000e0000 */
        /* <DEDUP_REMOVED lines=13> */
[----:B------:R-:W3:Y:S04]  /*6e60*/  SHFL.IDX PT, R24, R40, R51, 0x1c1f ;  /* 0x001c1f3328187589 */ /* 0x000ee800000e0000 */
[----:B------:R-:W-:Y:S04]  /*6e70*/  SHFL.IDX PT, R59, R29, R51, 0x1c1f ;  /* 0x001c1f331d3b7589 */ /* 0x000fe800000e0000 */
[----:B------:R1:W-:Y:S04]  /*6e80*/  SHFL.IDX PT, R14, R34, R51, 0x1c1f ;  /* 0x001c1f33220e7589 */ /* 0x0003e800000e0000 */
        /* <DEDUP_REMOVED lines=8> */
[----:B------:R2:W-:Y:S04]  /*6f10*/  SHFL.IDX PT, R77, R36, R51, 0x1c1f ;  /* 0x001c1f33244d7589 */ /* 0x0005e800000e0000 */
[----:B------:R3:W3:Y:S04]  /*6f20*/  SHFL.IDX PT, R83, R48, R51, 0x1c1f ;  /* 0x001c1f3330537589 */ /* 0x0006e800000e0000 */
[----:B------:R3:W3:Y:S01]  /*6f30*/  SHFL.IDX PT, R130, R130, R51, 0x1c1f ;  /* 0x001c1f3382827589 */ /* 0x0006e200000e0000 */
[----:B0-----:R-:W-:-:S02]  /*6f40*/  SEL R32, R54, R15, P0 ;  /* 0x0000000f36207207 */ /* 0x001fc40000000000 */
[----:B-1----:R-:W-:Y:S02]  /*6f50*/  SEL R34, R15, R54, P0 ;  /* 0x000000360f227207 */ /* 0x002fe40000000000 */
[----:B--2---:R-:W-:Y:S02]  /*6f60*/  SEL R36, R58, R41, P0 ;  /* 0x000000293a247207 */ /* 0x004fe40000000000 */
[----:B------:R-:W-:Y:S02]  /*6f70*/  SEL R40, R41, R58, P0 ;  /* 0x0000003a29287207 */ /* 0x000fe40000000000 */
[----:B------:R-:W-:Y:S02]  /*6f80*/  SEL R42, R49, R56, P0 ;  /* 0x00000038312a7207 */ /* 0x000fe40000000000 */
[----:B------:R-:W-:Y:S02]  /*6f90*/  SEL R44, R56, R49, P0 ;  /* 0x00000031382c7207 */ /* 0x000fe40000000000 */
[----:B------:R-:W-:-:S02]  /*6fa0*/  SEL R33, R50, R53, P0 ;  /* 0x0000003532217207 */ /* 0x000fc40000000000 */
[----:B------:R-:W-:Y:S02]  /*6fb0*/  SEL R35, R53, R50, P0 ;  /* 0x0000003235237207 */ /* 0x000fe40000000000 */
[----:B----4-:R-:W-:Y:S02]  /*6fc0*/  SEL R37, R71, R62, P0 ;  /* 0x0000003e47257207 */ /* 0x010fe40000000000 */
[----:B------:R-:W-:Y:S02]  /*6fd0*/  SEL R41, R62, R71, P0 ;  /* 0x000000473e297207 */ /* 0x000fe40000000000 */
[----:B---3--:R-:W-:Y:S02]  /*6fe0*/  SEL R54, R66, R57, P0 ;  /* 0x0000003942367207 */ /* 0x008fe40000000000 */
        /* <DEDUP_REMOVED lines=46> */
[----:B------:R-:W-:Y:S02]  /*72d0*/  F2FP.BF16.F32.PACK_AB R4, R51, R50 ;  /* 0x000000323304723e */ /* 0x000fe400000010ff */
[----:B------:R-:W-:Y:S02]  /*72e0*/  F2FP.BF16.F32.PACK_AB R5, R55, R54 ;  /* 0x000000363705723e */ /* 0x000fe400000010ff */
[----:B------:R-:W-:Y:S02]  /*72f0*/  F2FP.BF16.F32.PACK_AB R6, R53, R52 ;  /* 0x000000343506723e */ /* 0x000fe400000010ff */
[----:B------:R-:W-:Y:S01]  /*7300*/  F2FP.BF16.F32.PACK_AB R7, R57, R56 ;  /* 0x000000383907723e */ /* 0x000fe200000010ff */
[----:B------:R1:W-:Y:S01]  /*7310*/  STSM.16.M88.4 [R81], R24 ;  /* 0x0000001851007844 */ /* 0x0003e20000000200 */
[----:B------:R-:W-:-:S02]  /*7320*/  F2FP.BF16.F32.PACK_AB R8, R59, R58 ;  /* 0x0000003a3b08723e */ /* 0x000fc400000010ff */
[----:B------:R-:W-:Y:S02]  /*7330*/  F2FP.BF16.F32.PACK_AB R9, R63, R62 ;  /* 0x0000003e3f09723e */ /* 0x000fe400000010ff */
[----:B0-----:R-:W-:Y:S02]  /*7340*/  F2FP.BF16.F32.PACK_AB R10, R61, R60 ;  /* 0x0000003c3d0a723e */ /* 0x001fe400000010ff */
[----:B------:R-:W-:Y:S02]  /*7350*/  F2FP.BF16.F32.PACK_AB R11, R65, R64 ;  /* 0x00000040410b723e */ /* 0x000fe400000010ff */
[----:B------:R-:W-:Y:S02]  /*7360*/  F2FP.BF16.F32.PACK_AB R12, R67, R66 ;  /* 0x00000042430c723e */ /* 0x000fe400000010ff */
[----:B------:R-:W-:Y:S02]  /*7370*/  F2FP.BF16.F32.PACK_AB R13, R71, R70 ;  /* 0x00000046470d723e */ /* 0x000fe400000010ff */
[----:B------:R-:W-:-:S02]  /*7380*/  F2FP.BF16.F32.PACK_AB R14, R69, R68 ;  /* 0x00000044450e723e */ /* 0x000fc400000010ff */
[----:B------:R-:W-:Y:S02]  /*7390*/  F2FP.BF16.F32.PACK_AB R15, R73, R72 ;  /* 0x00000048490f723e */ /* 0x000fe400000010ff */
[----:B-1----:R-:W-:Y:S02]  /*73a0*/  F2FP.BF16.F32.PACK_AB R24, R75, R74 ;  /* 0x0000004a4b18723e */ /* 0x002fe400000010ff */
        /* <DEDUP_REMOVED lines=76> */
[----:B------:R-:W-:Y:S01]  /*7870*/  LEA R8, P2, R4, UR10, 0x2 ;  /* 0x0000000a04087c11 */ /* 0x000fe2000f8410ff */
[----:B------:R-:W-:-:S03]  /*7880*/  IMAD.U32 R11, RZ, RZ, UR41 ;  /* 0x00000029ff0b7e24 */ /* 0x000fc6000f8e00ff */
[----:B------:R-:W-:Y:S01]  /*7890*/  LEA.HI.X R10, R4, UR11, R5, 0x2, P2 ;  /* 0x0000000b040a7c11 */ /* 0x000fe200090f1405 */
[----:B---3--:R-:W-:Y:S08]  /*78a0*/  @P4 BRA `(.L_x_8957) ;  /* 0x0000000000104947 */ /* 0x008ff00003800000 */
[----:B------:R-:W-:Y:S05]  /*78b0*/  @!P0 BRA `(.L_x_8957) ;  /* 0x00000000000c8947 */ /* 0x000fea0003800000 */
[----:B------:R-:W2:Y:S04]  /*78c0*/  LDG.E R4, desc[UR52][R82.64] ;  /* 0x0000003452047981 */ /* 0x000ea8000c1e1900 */
[----:B-----5:R-:W2:Y:S02]  /*78d0*/  LDG.E R9, desc[UR52][R82.64+0x4] ;  /* 0x0000043452097981 */ /* 0x020ea4000c1e1900 */
[----:B--2---:R-:W-:-:S07]  /*78e0*/  IMAD.IADD R9, R9, 0x1, -R4 ;  /* 0x0000000109097824 */ /* 0x004fce00078e0a04 */
.L_x_8957:
        /* <DEDUP_REMOVED lines=13> */
[----:B--2---:R-:W-:-:S04]  /*79c0*/  IMAD R11, R11, 0xc0, R14 ;  /* 0x000000c00b0b7824 */ /* 0x004fc800078e020e */
[C---:B------:R-:W-:Y:S01]  /*79d0*/  VIADD R25, R11.reuse, 0x8 ;  /* 0x000000080b197836 */ /* 0x040fe20000000000 */
[----:B------:R-:W-:-:S04]  /*79e0*/  ISETP.GE.OR P2, PT, R11, R38, P0 ;  /* 0x000000260b00720c */ /* 0x000fc80000746670 */
[----:B------:R-:W-:-:S09]  /*79f0*/  ISETP.GE.OR P0, PT, R25, R38, P0 ;  /* 0x000000261900720c */ /* 0x000fd20000706670 */
[----:B0-----:R0:W-:Y:S04]  /*7a00*/  @!P2 ST.E desc[UR52][R4.64], R0 ;  /* 0x000000000400a985 */ /* 0x0011e8000c101934 */
[----:B------:R0:W-:Y:S01]  /*7a10*/  @!P0 ST.E desc[UR52][R6.64], R20 ;  /* 0x0000001406008985 */ /* 0x0001e2000c101934 */
[----:B------:R-:W-:-:S13]  /*7a20*/  PLOP3.LUT P0, PT, PT, PT, UP1, 0x80, 0x0 ;  /* 0x000000000000781c */ /* 0x000fda0003f0f018 */
[----:B0-----:R-:W-:Y:S05]  /*7a30*/  @P0 BRA `(.L_x_8958) ;  /* 0x0000000800240947 */ /* 0x001fea0003800000 */
[----:B------:R-:W0:Y:S01]  /*7a40*/  S2R R12, SR_TID.X ;  /* 0x00000000000c7919 */ /* 0x000e220000002100 */
[----:B------:R-:W1:Y:S01]  /*7a50*/  @P1 LDC R41, c[0x0][0xbec] ;  /* 0x0002fb00ff291b82 */ /* 0x000e620000000800 */
[----:B------:R-:W-:Y:S01]  /*7a60*/  ULDC.64 UR10, c[0x0][0xaa0] ;  /* 0x0002a800000a7ab9 */ /* 0x000fe20000000a00 */
[----:B0-----:R-:W-:-:S05]  /*7a70*/  VIADD R80, R12, 0xffffff80 ;  /* 0xffffff800c507836 */ /* 0x001fca0000000000 */
[----:B------:R-:W-:-:S04]  /*7a80*/  SHF.R.S32.HI R79, RZ, 0x1f, R80 ;  /* 0x0000001fff4f7819 */ /* 0x000fc80000011450 */
[----:B------:R-:W-:-:S04]  /*7a90*/  LEA.HI R79, R79, R80, RZ, 0x2 ;  /* 0x000000504f4f7211 */ /* 0x000fc800078f10ff */
[----:B------:R-:W-:-:S05]  /*7aa0*/  SHF.R.S32.HI R79, RZ, 0x2, R79 ;  /* 0x00000002ff4f7819 */ /* 0x000fca000001144f */
[----:B------:R-:W-:-:S04]  /*7ab0*/  IMAD R5, R79, 0x20, R16 ;  /* 0x000000204f057824 */ /* 0x000fc800078e0210 */
[----:B------:R-:W-:-:S03]  /*7ac0*/  IMAD.WIDE R2, R5, 0x2, R2 ;  /* 0x0000000205027825 */ /* 0x000fc600078e0202 */
[C---:B------:R-:W-:Y:S02]  /*7ad0*/  IADD3 R9, P0, R2.reuse, 0x1800, RZ ;  /* 0x0000180002097810 */ /* 0x040fe40007f1e0ff */
[C---:B------:R-:W-:Y:S02]  /*7ae0*/  IADD3 R13, P2, R2.reuse, 0x3000, RZ ;  /* 0x00003000020d7810 */ /* 0x040fe40007f5e0ff */
[C---:B------:R-:W-:Y:S02]  /*7af0*/  IADD3 R25, P3, R2.reuse, 0x4800, RZ ;  /* 0x0000480002197810 */ /* 0x040fe40007f7e0ff */
[C---:B------:R-:W-:Y:S02]  /*7b00*/  IADD3 R29, P4, R2.reuse, 0x6000, RZ ;  /* 0x00006000021d7810 */ /* 0x040fe40007f9e0ff */
[C---:B------:R-:W-:Y:S02]  /*7b10*/  LOP3.LUT R7, R2.reuse, 0x180, RZ, 0xc0, !PT ;  /* 0x0000018002077812 */ /* 0x040fe400078ec0ff */
[----:B------:R-:W-:-:S02]  /*7b20*/  IADD3 R5, P5, R2, 0x7800, RZ ;  /* 0x0000780002057810 */ /* 0x000fc40007fbe0ff */
[----:B------:R-:W-:Y:S02]  /*7b30*/  LOP3.LUT R8, R9, 0x180, RZ, 0xc0, !PT ;  /* 0x0000018009087812 */ /* 0x000fe400078ec0ff */
[----:B------:R-:W-:Y:S01]  /*7b40*/  LOP3.LUT R12, R13, 0x180, RZ, 0xc0, !PT ;  /* 0x000001800d0c7812 */ /* 0x000fe200078ec0ff */
[----:B------:R-:W-:Y:S01]  /*7b50*/  IMAD.X R33, RZ, RZ, R3, P5 ;  /* 0x000000ffff217224 */ /* 0x000fe200028e0603 */
[----:B------:R-:W-:Y:S02]  /*7b60*/  LOP3.LUT R24, R25, 0x180, RZ, 0xc0, !PT ;  /* 0x0000018019187812 */ /* 0x000fe400078ec0ff */
[----:B------:R-:W-:Y:S02]  /*7b70*/  LOP3.LUT R28, R29, 0x180, RZ, 0xc0, !PT ;  /* 0x000001801d1c7812 */ /* 0x000fe400078ec0ff */
[----:B------:R-:W-:Y:S02]  /*7b80*/  SHF.R.U64 R7, R7, 0x3, RZ ;  /* 0x0000000307077819 */ /* 0x000fe400000012ff */
[----:B------:R-:W-:-:S02]  /*7b90*/  LOP3.LUT R0, R5, 0x180, RZ, 0xc0, !PT ;  /* 0x0000018005007812 */ /* 0x000fc400078ec0ff */
[----:B------:R-:W-:Y:S02]  /*7ba0*/  SHF.R.U64 R8, R8, 0x3, RZ ;  /* 0x0000000308087819 */ /* 0x000fe400000012ff */
[----:B------:R-:W-:Y:S02]  /*7bb0*/  SHF.R.U64 R12, R12, 0x3, RZ ;  /* 0x000000030c0c7819 */ /* 0x000fe400000012ff */
[----:B------:R-:W-:Y:S02]  /*7bc0*/  SHF.R.U64 R24, R24, 0x3, RZ ;  /* 0x0000000318187819 */ /* 0x000fe400000012ff */
[----:B------:R-:W-:Y:S02]  /*7bd0*/  SHF.R.U64 R28, R28, 0x3, RZ ;  /* 0x000000031c1c7819 */ /* 0x000fe400000012ff */
[----:B------:R-:W-:Y:S02]  /*7be0*/  LOP3.LUT R2, R7, R2, RZ, 0x3c, !PT ;  /* 0x0000000207027212 */ /* 0x000fe400078e3cff */
[----:B------:R-:W-:-:S02]  /*7bf0*/  SHF.R.U64 R0, R0, 0x3, RZ ;  /* 0x0000000300007819 */ /* 0x000fc400000012ff */
        /* <DEDUP_REMOVED lines=10> */
[----:B------:R-:W-:Y:S01]  /*7ca0*/  UIMAD UR7, UR12, UR10, URZ ;  /* 0x0000000a0c0772a4 */ /* 0x000fe2000f8e023f */
[----:B------:R-:W-:Y:S01]  /*7cb0*/  LEA.HI R20, R20, R80, RZ, 0x2 ;  /* 0x0000005014147211 */ /* 0x000fe200078f10ff */
[----:B------:R0:W5:Y:S01]  /*7cc0*/  LD.E.128 R4, desc[UR52][R2.64] ;  /* 0x0000003402047980 */ /* 0x000162000c101d00 */
[----:B------:R-:W-:-:S02]  /*7cd0*/  UIMAD.WIDE.U32 UR8, UR4, UR10, URZ ;  /* 0x0000000a040872a5 */ /* 0x000fc4000f8e003f */
[----:B------:R-:W-:Y:S01]  /*7ce0*/  LOP3.LUT R20, R20, 0xfffffffc, RZ, 0xc0, !PT ;  /* 0xfffffffc14147812 */ /* 0x000fe200078ec0ff */
[----:B------:R-:W-:Y:S01]  /*7cf0*/  IMAD.U32 R37, RZ, RZ, UR41 ;  /* 0x00000029ff257e24 */ /* 0x000fe2000f8e00ff */
[----:B------:R-:W-:Y:S01]  /*7d00*/  ULDC.64 UR12, c[0x0][0xaf0] ;  /* 0x0002bc00000c7ab9 */ /* 0x000fe20000000a00 */
[----:B------:R-:W5:Y:S01]  /*7d10*/  LD.E.128 R8, desc[UR52][R8.64] ;  /* 0x0000003408087980 */ /* 0x000f62000c101d00 */
[----:B0-----:R-:W0:Y:S01]  /*7d20*/  @P1 LDC R3, c[0x0][0xbf0] ;  /* 0x0002fc00ff031b82 */ /* 0x001e220000000800 */
[----:B------:R-:W-:Y:S01]  /*7d30*/  UIMAD UR7, UR4, UR11, UR7 ;  /* 0x0000000b040772a4 */ /* 0x000fe2000f8e0207 */
[----:B------:R-:W-:Y:S01]  /*7d40*/  IMAD.IADD R20, R80, 0x1, -R20 ;  /* 0x0000000150147824 */ /* 0x000fe200078e0a14 */
[----:B------:R-:W5:Y:S01]  /*7d50*/  LD.E.128 R12, desc[UR52][R12.64] ;  /* 0x000000340c0c7980 */ /* 0x000f62000c101d00 */
[----:B------:R-:W-:Y:S01]  /*7d60*/  ULDC.64 UR10, c[0x0][0xae8] ;  /* 0x0002ba00000a7ab9 */ /* 0x000fe20000000a00 */
[----:B------:R-:W-:Y:S01]  /*7d70*/  UIADD3 UR9, UR9, UR7, URZ ;  /* 0x0000000709097290 */ /* 0x000fe2000fffe03f */
[----:B------:R-:W-:Y:S01]  /*7d80*/  IMAD R0, R20, 0x60, R79 ;  /* 0x0000006014007824 */ /* 0x000fe200078e024f */
[----:B------:R-:W-:Y:S01]  /*7d90*/  USHF.R.S32.HI UR4, URZ, 0x1f, UR37 ;  /* 0x0000001f3f047899 */ /* 0x000fe20008011425 */
[----:B------:R-:W5:Y:S01]  /*7da0*/  LD.E.128 R24, desc[UR52][R24.64] ;  /* 0x0000003418187980 */ /* 0x000f62000c101d00 */
[----:B------:R-:W-:Y:S01]  /*7db0*/  UIMAD.WIDE.U32 UR8, UR39, UR10, UR8 ;  /* 0x0000000a270872a5 */ /* 0x000fe2000f8e0008 */
[----:B------:R-:W-:Y:S01]  /*7dc0*/  IMAD R20, R37, 0xc0, R0 ;  /* 0x000000c025147824 */ /* 0x000fe200078e0200 */
[----:B------:R-:W-:Y:S01]  /*7dd0*/  UIMAD UR4, UR4, UR12, URZ ;  /* 0x0000000c040472a4 */ /* 0x000fe2000f8e023f */
[----:B------:R-:W5:Y:S01]  /*7de0*/  LD.E.128 R28, desc[UR52][R28.64] ;  /* 0x000000341c1c7980 */ /* 0x000f62000c101d00 */
[----:B------:R-:W-:Y:S01]  /*7df0*/  UIMAD UR9, UR39, UR11, UR9 ;  /* 0x0000000b270972a4 */ /* 0x000fe2000f8e0209 */
[----:B-1----:R-:W-:Y:S01]  /*7e00*/  @P1 IMAD.HI.U32 R0, R20, R41, RZ ;  /* 0x0000002914001227 */ /* 0x002fe200078e00ff */
[----:B------:R-:W-:Y:S01]  /*7e10*/  UIMAD UR4, UR37, UR13, UR4 ;  /* 0x0000000d250472a4 */ /* 0x000fe2000f8e0204 */
[----:B------:R-:W5:Y:S01]  /*7e20*/  LD.E.128 R32, desc[UR52][R32.64] ;  /* 0x0000003420207980 */ /* 0x000f62000c101d00 */
[----:B------:R-:W-:Y:S01]  /*7e30*/  UIMAD.WIDE.U32 UR8, UR37, UR12, UR8 ;  /* 0x0000000c250872a5 */ /* 0x000fe2000f8e0008 */
[----:B------:R-:W-:Y:S01]  /*7e40*/  IMAD.MOV.U32 R37, RZ, RZ, R20 ;  /* 0x000000ffff257224 */ /* 0x000fe200078e0014 */
[----:B------:R-:W-:Y:S01]  /*7e50*/  ULDC.64 UR10, c[0x0][0xae0] ;  /* 0x0002b800000a7ab9 */ /* 0x000fe20000000a00 */
[----:B------:R-:W-:Y:S01]  /*7e60*/  @!PT LDS RZ, [RZ] ;  /* 0x00000000fffff984 */ /* 0x000fe20000000800 */
[----:B------:R-:W-:Y:S01]  /*7e70*/  @!PT LDS RZ, [RZ] ;  /* 0x00000000fffff984 */ /* 0x000fe20000000800 */
[----:B------:R-:W-:Y:S01]  /*7e80*/  @!PT LDS RZ, [RZ] ;  /* 0x00000000fffff984 */ /* 0x000fe20000000800 */
[----:B------:R-:W-:Y:S01]  /*7e90*/  @!PT LDS RZ, [RZ] ;  /* 0x00000000fffff984 */ /* 0x000fe20000000800 */
[----:B------:R1:W-:Y:S06]  /*7ea0*/  MEMBAR.ALL.CTA ;  /* 0x0000000000007992 */ /* 0x0003ec0000008000 */
[----:B-1----:R-:W1:Y:S01]  /*7eb0*/  FENCE.VIEW.ASYNC.S ;  /* 0x00000000000073c6 */ /* 0x002e620000000000 */
[----:B------:R-:W-:Y:S01]  /*7ec0*/  UIADD3 UR4, UR9, UR4, URZ ;  /* 0x0000000409047290 */ /* 0x000fe2000fffe03f */
[----:B------:R-:W-:Y:S01]  /*7ed0*/  VIADD R21, R21, 0x19c20 ;  /* 0x00019c2015157836 */ /* 0x000fe20000000000 */
[----:B------:R-:W-:Y:S01]  /*7ee0*/  BSSY B1, `(.L_x_8959) ;  /* 0x000002b000017945 */ /* 0x000fe20003800000 */
[----:B0-----:R-:W-:Y:S01]  /*7ef0*/  @P1 SHF.R.U32.HI R37, RZ, R3, R0 ;  /* 0x00000003ff251219 */ /* 0x001fe20000011600 */
[----:B------:R-:W-:Y:S01]  /*7f00*/  IMAD.U32 R3, RZ, RZ, UR9 ;  /* 0x00000009ff037e24 */ /* 0x000fe2000f8e00ff */
[----:B------:R-:W-:Y:S01]  /*7f10*/  SHF.R.S32.HI R44, RZ, 0x1f, R18 ;  /* 0x0000001fff2c7819 */ /* 0x000fe20000011412 */
[----:B------:R-:W-:Y:S01]  /*7f20*/  IMAD.U32 R2, RZ, RZ, UR8 ;  /* 0x00000008ff027e24 */ /* 0x000fe2000f8e00ff */
[--C-:B------:R-:W-:Y:S01]  /*7f30*/  SHF.R.S32.HI R0, RZ, 0x1f, R37.reuse ;  /* 0x0000001fff007819 */ /* 0x100fe20000011425 */
[----:B------:R-:W-:Y:S01]  /*7f40*/  IMAD.MOV R41, RZ, RZ, -R37 ;  /* 0x000000ffff297224 */ /* 0x000fe200078e0a25 */
[----:B------:R-:W-:Y:S01]  /*7f50*/  ULDC.64 UR8, c[0x0][0xad8] ;  /* 0x0002b60000087ab9 */ /* 0x000fe20000000a00 */
[----:B------:R-:W-:Y:S01]  /*7f60*/  IMAD.U32 R3, RZ, RZ, UR4 ;  /* 0x00000004ff037e24 */ /* 0x000fe2000f8e00ff */
[----:B------:R-:W-:Y:S01]  /*7f70*/  PRMT R21, RZ, 0x654, R21 ;  /* 0x00000654ff157816 */ /* 0x000fe20000000015 */
[----:B------:R-:W-:Y:S01]  /*7f80*/  IMAD R0, R0, UR10, RZ ;  /* 0x0000000a00007c24 */ /* 0x000fe2000f8e02ff */
[----:B------:R-:W-:Y:S01]  /*7f90*/  SHF.R.S32.HI R45, RZ, 0x1f, R17 ;  /* 0x0000001fff2d7819 */ /* 0x000fe20000011411 */
[----:B------:R-:W-:-:S02]  /*7fa0*/  IMAD R41, R78, R41, R20 ;  /* 0x000000294e297224 */ /* 0x000fc400078e0214 */
[C---:B------:R-:W-:Y:S02]  /*7fb0*/  IMAD R43, R37.reuse, UR11, R0 ;  /* 0x0000000b252b7c24 */ /* 0x040fe4000f8e0200 */
[----:B------:R-:W-:Y:S01]  /*7fc0*/  IMAD.WIDE.U32 R2, R37, UR10, R2 ;  /* 0x0000000a25027c25 */ /* 0x000fe2000f8e0002 */
[----:B------:R-:W-:-:S03]  /*7fd0*/  SHF.R.S32.HI R0, RZ, 0x1f, R41 ;  /* 0x0000001fff007819 */ /* 0x000fc60000011429 */
[----:B------:R-:W-:Y:S01]  /*7fe0*/  IMAD.IADD R3, R3, 0x1, R43 ;  /* 0x0000000103037824 */ /* 0x000fe200078e022b */
[----:B-1----:R0:W-:Y:S01]  /*7ff0*/  SYNCS.ARRIVE.TRANS64.RED.A1T0 RZ, [R21+URZ], RZ ;  /* 0x000000ff15ff79a7 */ /* 0x0021e2000810043f */
[----:B------:R-:W-:Y:S02]  /*8000*/  IMAD.U32 R43, RZ, RZ, UR41 ;  /* 0x00000029ff2b7e24 */ /* 0x000fe4000f8e00ff */
[----:B------:R-:W-:Y:S02]  /*8010*/  IMAD R0, R0, UR8, RZ ;  /* 0x0000000800007c24 */ /* 0x000fe4000f8e02ff */
[----:B------:R-:W-:Y:S02]  /*8020*/  IMAD R43, R43, 0xc0, R79 ;  /* 0x000000c02b2b7824 */ /* 0x000fe400078e024f */
[C---:B------:R-:W-:Y:S02]  /*8030*/  IMAD R37, R41.reuse, UR9, R0 ;  /* 0x0000000929257c24 */ /* 0x040fe4000f8e0200 */
[----:B------:R-:W-:Y:S01]  /*8040*/  IMAD.WIDE.U32 R2, R41, UR8, R2 ;  /* 0x0000000829027c25 */ /* 0x000fe2000f8e0002 */
[----:B------:R-:W-:Y:S01]  /*8050*/  ISETP.GE.AND P0, PT, R43, R38, PT ;  /* 0x000000262b00720c */ /* 0x000fe20003f06270 */
[----:B------:R-:W-:-:S02]  /*8060*/  ULDC.64 UR8, c[0x0][0xa80] ;  /* 0x0002a00000087ab9 */ /* 0x000fc40000000a00 */
[----:B------:R-:W-:Y:S01]  /*8070*/  IMAD.IADD R3, R3, 0x1, R37 ;  /* 0x0000000103037824 */ /* 0x000fe200078e0225 */
[----:B------:R-:W-:-:S04]  /*8080*/  LEA R0, P1, R2, UR8, 0x1 ;  /* 0x0000000802007c11 */ /* 0x000fc8000f8208ff */
[----:B------:R-:W-:Y:S01]  /*8090*/  LEA.HI.X R42, R2, UR9, R3, 0x1, P1 ;  /* 0x00000009022a7c11 */ /* 0x000fe200088f0c03 */
[----:B------:R1:W2:Y:S04]  /*80a0*/  SHFL.IDX PT, R20, R0, RZ, 0x1c1f ;  /* 0x001c1fff00147589 */ /* 0x0002a800000e0000 */
[----:B0-----:R1:W0:Y:S01]  /*80b0*/  SHFL.IDX PT, R21, R42, RZ, 0x1c1f ;  /* 0x001c1fff2a157589 */ /* 0x00122200000e0000 */
[----:B------:R-:W-:Y:S05]  /*80c0*/  @P0 BRA `(.L_x_8960) ;  /* 0x0000000000300947 */ /* 0x000fea0003800000 */
[----:B------:R-:W-:Y:S02]  /*80d0*/  ULDC UR4, c[0x0][0xac8] ;  /* 0x0002b20000047ab9 */ /* 0x000fe40000000800 */
[----:B------:R-:W-:Y:S02]  /*80e0*/  ISETP.GE.AND P1, PT, R17, UR4, PT ;  /* 0x0000000411007c0c */ /* 0x000fe4000bf26270 */
[----:B------:R-:W-:Y:S02]  /*80f0*/  ISETP.GE.AND P2, PT, R18, UR4, PT ;  /* 0x0000000412007c0c */ /* 0x000fe4000bf46270 */
[----:B------:R-:W-:-:S09]  /*8100*/  ISETP.GE.AND P0, PT, R16, UR4, PT ;  /* 0x0000000410007c0c */ /* 0x000fd2000bf06270 */
[CC--:B--2---:R-:W-:Y:S02]  /*8110*/  @!P1 LEA R36, P3, R17.reuse, R20.reuse, 0x1 ;  /* 0x0000001411249211 */ /* 0x0c4fe400078608ff */
[----:B------:R-:W-:Y:S02]  /*8120*/  @!P2 LEA R40, P4, R18, R20, 0x1 ;  /* 0x000000141228a211 */ /* 0x000fe400078808ff */
[----:B0-----:R-:W-:Y:S01]  /*8130*/  @!P0 IMAD.WIDE R2, R16, 0x2, R20 ;  /* 0x0000000210028825 */ /* 0x001fe200078e0214 */
[-C--:B------:R-:W-:Y:S02]  /*8140*/  @!P1 LEA.HI.X R37, R17, R21.reuse, R45, 0x1, P3 ;  /* 0x0000001511259211 */ /* 0x080fe400018f0c2d */
[----:B------:R-:W-:Y:S02]  /*8150*/  @!P2 LEA.HI.X R41, R18, R21, R44, 0x1, P4 ;  /* 0x000000151229a211 */ /* 0x000fe400020f0c2c */
[----:B-----5:R3:W-:Y:S04]  /*8160*/  @!P0 ST.E.128 desc[UR52][R2.64], R4 ;  /* 0x0000000402008985 */ /* 0x0207e8000c101d34 */
[----:B------:R3:W-:Y:S04]  /*8170*/  @!P1 ST.E.128 desc[UR52][R36.64], R12 ;  /* 0x0000000c24009985 */ /* 0x0007e8000c101d34 */
[----:B------:R3:W-:Y:S02]  /*8180*/  @!P2 ST.E.128 desc[UR52][R40.64], R28 ;  /* 0x0000001c2800a985 */ /* 0x0007e4000c101d34 */
.L_x_8960:
[----:B------:R-:W-:Y:S05]  /*8190*/  BSYNC B1 ;  /* 0x0000000000017941 */ /* 0x000fea0003800000 */
.L_x_8959:
[----:B---3--:R-:W-:Y:S01]  /*81a0*/  VIADD R3, R43, 0x60 ;  /* 0x000000602b037836 */ /* 0x008fe20000000000 */
[----:B-----5:R3:W4:Y:S04]  /*81b0*/  SHFL.IDX PT, R5, R42, 0x1, 0x1c1f ;  /* 0x003c1f002a057f89 */ /* 0x02072800000e0000 */
[----:B------:R-:W-:Y:S01]  /*81c0*/  ISETP.GE.AND P0, PT, R3, R38, PT ;  /* 0x000000260300720c */ /* 0x000fe20003f06270 */
[----:B------:R3:W0:-:S12]  /*81d0*/  SHFL.IDX PT, R4, R0, 0x1, 0x1c1f ;  /* 0x003c1f0000047f89 */ /* 0x00061800000e0000 */
[----:B---3--:R-:W-:Y:S05]  /*81e0*/  @P0 BRA `(.L_x_8961) ;  /* 0x0000001400ac0947 */ /* 0x008fea0003800000 */
[----:B------:R-:W-:Y:S02]  /*81f0*/  ULDC UR4, c[0x0][0xac8] ;  /* 0x0002b20000047ab9 */ /* 0x000fe40000000800 */
[----:B------:R-:W-:Y:S02]  /*8200*/  ISETP.GE.AND P2, PT, R17, UR4, PT ;  /* 0x0000000411007c0c */ /* 0x000fe4000bf46270 */
[----:B------:R-:W-:-:S11]  /*8210*/  ISETP.GE.AND P1, PT, R16, UR4, PT ;  /* 0x0000000410007c0c */ /* 0x000fd6000bf26270 */
[C---:B0-----:R-:W-:Y:S02]  /*8220*/  @!P2 LEA R6, P0, R17.reuse, R4, 0x1 ;  /* 0x000000041106a211 */ /* 0x041fe400078008ff */
[----:B----4-:R-:W-:Y:S02]  /*8230*/  @!P1 IMAD.WIDE R2, R16, 0x2, R4 ;  /* 0x0000000210029825 */ /* 0x010fe400078e0204 */
        /* <DEDUP_REMOVED lines=9> */
.L_x_8958:
        /* <DEDUP_REMOVED lines=28> */
[----:B------:R-:W-:Y:S01]  /*8490*/  SHF.R.S32.HI R79, RZ, 0x1f, R152 ;  /* 0x0000001fff4f7819 */ /* 0x000fe20000011498 */
[----:B------:R-:W-:Y:S01]  /*84a0*/  UIMAD.WIDE.U32 UR8, UR37, UR10, UR8 ;  /* 0x0000000a250872a5 */ /* 0x000fe2000f8e0008 */
[----:B------:R-:W-:Y:S01]  /*84b0*/  SHF.R.S32.HI R80, RZ, 0x1f, R153 ;  /* 0x0000001fff507819 */ /* 0x000fe20000011499 */
[----:B------:R-:W-:Y:S01]  /*84c0*/  UIMAD UR4, UR37, UR11, UR4 ;  /* 0x0000000b250472a4 */ /* 0x000fe2000f8e0204 */
[----:B--2---:R-:W-:-:S02]  /*84d0*/  @P1 SHF.R.U32.HI R5, RZ, R3, R0 ;  /* 0x00000003ff051219 */ /* 0x004fc40000011600 */
[----:B------:R-:W-:Y:S01]  /*84e0*/  ULDC.64 UR10, c[0x0][0xb48] ;  /* 0x0002d200000a7ab9 */ /* 0x000fe20000000a00 */
[----:B------:R-:W-:Y:S01]  /*84f0*/  UIADD3 UR9, UR9, UR4, URZ ;  /* 0x0000000409097290 */ /* 0x000fe2000fffe03f */
[--C-:B------:R-:W-:Y:S01]  /*8500*/  SHF.R.S32.HI R0, RZ, 0x1f, R5.reuse ;  /* 0x0000001fff007819 */ /* 0x100fe20000011405 */
[----:B------:R-:W-:Y:S01]  /*8510*/  IMAD.MOV R7, RZ, RZ, -R5 ;  /* 0x000000ffff077224 */ /* 0x000fe200078e0a05 */
[----:B------:R-:W-:Y:S01]  /*8520*/  SHF.R.S32.HI R81, RZ, 0x1f, R154 ;  /* 0x0000001fff517819 */ /* 0x000fe2000001149a */
[----:B------:R-:W-:Y:S01]  /*8530*/  UIMAD.WIDE.U32 UR8, UR42, UR10, UR8 ;  /* 0x0000000a2a0872a5 */ /* 0x000fe2000f8e0008 */
[----:B------:R-:W-:Y:S01]  /*8540*/  SHF.R.S32.HI R82, RZ, 0x1f, R155 ;  /* 0x0000001fff527819 */ /* 0x000fe2000001149b */
[----:B------:R-:W-:Y:S01]  /*8550*/  IMAD R7, R78, R7, R13 ;  /* 0x000000074e077224 */ /* 0x000fe200078e020d */
[----:B------:R-:W-:Y:S01]  /*8560*/  SHF.R.S32.HI R83, RZ, 0x1f, R156 ;  /* 0x0000001fff537819 */ /* 0x000fe2000001149c */
[----:B------:R-:W-:Y:S01]  /*8570*/  UIMAD UR42, UR42, UR11, UR9 ;  /* 0x0000000b2a2a72a4 */ /* 0x000fe2000f8e0209 */
[----:B------:R-:W-:Y:S01]  /*8580*/  SHF.R.S32.HI R84, RZ, 0x1f, R157 ;  /* 0x0000001fff547819 */ /* 0x000fe2000001149d */
[----:B------:R-:W-:Y:S01]  /*8590*/  IMAD.U32 R3, RZ, RZ, UR9 ;  /* 0x00000009ff037e24 */ /* 0x000fe2000f8e00ff */
[----:B------:R-:W-:Y:S01]  /*85a0*/  ULDC.64 UR10, c[0x0][0xb30] ;  /* 0x0002cc00000a7ab9 */ /* 0x000fe20000000a00 */
[----:B------:R-:W-:Y:S01]  /*85b0*/  IMAD.U32 R2, RZ, RZ, UR8 ;  /* 0x00000008ff027e24 */ /* 0x000fe2000f8e00ff */
[----:B------:R-:W-:Y:S01]  /*85c0*/  ULDC.64 UR8, c[0x0][0xb28] ;  /* 0x0002ca0000087ab9 */ /* 0x000fe20000000a00 */
[----:B------:R-:W-:-:S02]  /*85d0*/  IMAD R0, R0, UR10, RZ ;  /* 0x0000000a00007c24 */ /* 0x000fc4000f8e02ff */
        /* <DEDUP_REMOVED lines=22> */
[----:B--2---:R-:W-:Y:S02]  /*8740*/  @!P2 IMAD.WIDE R4, R89, 0x4, R2 ;  /* 0x000000045904a825 */ /* 0x004fe400078e0202 */
[-C--:B------:R-:W-:Y:S02]  /*8750*/  @!P1 LEA.HI.X R7, R87, R3.reuse, R88, 0x2, P6 ;  /* 0x0000000357079211 */ /* 0x080fe400030f1458 */
[----:B------:R-:W-:Y:S01]  /*8760*/  @!P0 LEA R8, P5, R85, R2, 0x2 ;  /* 0x0000000255088211 */ /* 0x000fe200078a10ff */
[----:B------:R1:W-:Y:S01]  /*8770*/  @!P2 ST.E.64 desc[UR52][R4.64], R32 ;  /* 0x000000200400a985 */ /* 0x0003e2000c101b34 */
[----:B------:R-:W-:Y:S02]  /*8780*/  ISETP.GE.AND P2, PT, R155, UR4, PT ;  /* 0x000000049b007c0c */ /* 0x000fe4000bf46270 */
[----:B------:R-:W-:Y:S01]  /*8790*/  @!P0 LEA.HI.X R9, R85, R3, R86, 0x2, P5 ;  /* 0x0000000355098211 */ /* 0x000fe200028f1456 */
[----:B------:R2:W-:Y:S01]  /*87a0*/  @!P1 ST.E.64 desc[UR52][R6.64], R34 ;  /* 0x0000002206009985 */ /* 0x0005e2000c101b34 */
[----:B------:R-:W-:-:S02]  /*87b0*/  ISETP.GE.AND P1, PT, R154, UR4, PT ;  /* 0x000000049a007c0c */ /* 0x000fc4000bf26270 */
[CC--:B------:R-:W-:Y:S01]  /*87c0*/  @!P3 LEA R10, P6, R157.reuse, R2.reuse, 0x2 ;  /* 0x000000029d0ab211 */ /* 0x0c0fe200078c10ff */
[----:B------:R3:W-:Y:S01]  /*87d0*/  @!P0 ST.E.64 desc[UR52][R8.64], R42 ;  /* 0x0000002a08008985 */ /* 0x0007e2000c101b34 */
[CC--:B------:R-:W-:Y:S02]  /*87e0*/  @!P4 LEA R12, P5, R156.reuse, R2.reuse, 0x2 ;  /* 0x000000029c0cc211 */ /* 0x0c0fe400078a10ff */
        /* <DEDUP_REMOVED lines=8> */
[C---:B-1----:R-:W-:Y:S02]  /*8870*/  @!P1 LEA R4, P4, R154.reuse, R2, 0x2 ;  /* 0x000000029a049211 */ /* 0x042fe400078810ff */
[----:B------:R-:W-:Y:S01]  /*8880*/  ISETP.GE.AND P5, PT, R23, UR4, PT ;  /* 0x0000000417007c0c */ /* 0x000fe2000bfa6270 */
[----:B------:R1:W-:Y:S01]  /*8890*/  @!P2 ST.E.64 desc[UR52][R14.64], R52 ;  /* 0x000000340e00a985 */ /* 0x0003e2000c101b34 */
[----:B------:R-:W-:Y:S02]  /*88a0*/  @!P1 LEA.HI.X R5, R154, R3, R81, 0x2, P4 ;  /* 0x000000039a059211 */ /* 0x000fe400020f1451 */
[----:B------:R-:W-:-:S02]  /*88b0*/  ISETP.GE.AND P4, PT, R22, UR4, PT ;  /* 0x0000000416007c0c */ /* 0x000fc4000bf86270 */
[----:B------:R-:W-:Y:S01]  /*88c0*/  ISETP.GE.AND P2, PT, R19, UR4, PT ;  /* 0x0000000413007c0c */ /* 0x000fe2000bf46270 */
[----:B------:R1:W-:Y:S01]  /*88d0*/  @!P1 ST.E.64 desc[UR52][R4.64], R58 ;  /* 0x0000003a04009985 */ /* 0x0003e2000c101b34 */
[CC--:B--2---:R-:W-:Y:S02]  /*88e0*/  @!P0 LEA R6, P6, R153.reuse, R2.reuse, 0x2 ;  /* 0x0000000299068211 */ /* 0x0c4fe400078c10ff */
[C---:B---3--:R-:W-:Y:S02]  /*88f0*/  @!P3 LEA R8, P1, R152.reuse, R2, 0x2 ;  /* 0x000000029808b211 */ /* 0x048fe400078210ff */
[-C--:B------:R-:W-:Y:S02]  /*8900*/  @!P0 LEA.HI.X R7, R153, R3.reuse, R80, 0x2, P6 ;  /* 0x0000000399078211 */ /* 0x080fe400030f1450 */
[----:B------:R-:W-:-:S03]  /*8910*/  @!P3 LEA.HI.X R9, R152, R3, R79, 0x2, P1 ;  /* 0x000000039809b211 */ /* 0x000fc600008f144f */
[----:B------:R1:W-:Y:S01]  /*8920*/  @!P0 ST.E.64 desc[UR52][R6.64], R60 ;  /* 0x0000003c06008985 */ /* 0x0003e2000c101b34 */
[-C--:B----4-:R-:W-:Y:S02]  /*8930*/  @!P5 LEA R10, P0, R23, R2.reuse, 0x2 ;  /* 0x00000002170ad211 */ /* 0x090fe400078010ff */
[CC--:B0-----:R-:W-:Y:S01]  /*8940*/  @!P4 LEA R12, P1, R22.reuse, R2.reuse, 0x2 ;  /* 0x00000002160cc211 */ /* 0x0c1fe200078210ff */
        /* <DEDUP_REMOVED lines=8> */
.L_x_8963:
[----:B------:R-:W-:Y:S05]  /*89d0*/  BSYNC B1 ;  /* 0x0000000000017941 */ /* 0x000fea0003800000 */
.L_x_8962:
[----:B------:R-:W-:Y:S01]  /*89e0*/  ISETP.GE.AND P0, PT, R25, R38, PT ;  /* 0x000000261900720c */ /* 0x000fe20003f06270 */
[----:B-1----:R1:W3:Y:S04]  /*89f0*/  SHFL.IDX PT, R5, R20, 0x1, 0x1c1f ;  /* 0x003c1f0014057f89 */ /* 0x0022e800000e0000 */
[----:B------:R1:W4:Y:S08]  /*8a00*/  SHFL.IDX PT, R4, R0, 0x1, 0x1c1f ;  /* 0x003c1f0000047f89 */ /* 0x00033000000e0000 */
[----:B-1----:R-:W-:Y:S05]  /*8a10*/  @P0 BRA `(.L_x_8961) ;  /* 0x0000000c00a00947 */ /* 0x002fea0003800000 */
[----:B------:R-:W-:Y:S02]  /*8a20*/  ULDC UR4, c[0x0][0xac8] ;  /* 0x0002b20000047ab9 */ /* 0x000fe40000000800 */
[----:B-----5:R-:W-:Y:S02]  /*8a30*/  ISETP.GE.AND P5, PT, R87, UR4, PT ;  /* 0x0000000457007c0c */ /* 0x020fe4000bfa6270 */
[----:B------:R-:W-:Y:S02]  /*8a40*/  ISETP.GE.AND P1, PT, R89, UR4, PT ;  /* 0x0000000459007c0c */ /* 0x000fe4000bf26270 */
[----:B------:R-:W-:Y:S02]  /*8a50*/  ISETP.GE.AND P2, PT, R85, UR4, PT ;  /* 0x0000000455007c0c */ /* 0x000fe4000bf46270 */
[----:B------:R-:W-:Y:S02]  /*8a60*/  ISETP.GE.AND P4, PT, R157, UR4, PT ;  /* 0x000000049d007c0c */ /* 0x000fe4000bf86270 */
[----:B------:R-:W-:-:S05]  /*8a70*/  ISETP.GE.AND P3, PT, R156, UR4, PT ;  /* 0x000000049c007c0c */ /* 0x000fca000bf66270 */
[-C--:B----4-:R-:W-:Y:S02]  /*8a80*/  @!P5 LEA R6, P0, R87, R4.reuse, 0x2 ;  /* 0x000000045706d211 */ /* 0x090fe400078010ff */
[----:B--23--:R-:W-:Y:S02]  /*8a90*/  @!P1 IMAD.WIDE R2, R89, 0x4, R4 ;  /* 0x0000000459029825 */ /* 0x00cfe400078e0204 */
[----:B------:R-:W-:Y:S02]  /*8aa0*/  @!P5 LEA.HI.X R7, R87, R5, R88, 0x2, P0 ;  /* 0x000000055707d211 */ /* 0x000fe400000f1458 */
[----:B------:R-:W-:Y:S01]  /*8ab0*/  ISETP.GE.AND P0, PT, R155, UR4, PT ;  /* 0x000000049b007c0c */ /* 0x000fe2000bf06270 */
[----:B------:R1:W-:Y:S01]  /*8ac0*/  @!P1 ST.E.64 desc[UR52][R2.64], R36 ;  /* 0x0000002402009985 */ /* 0x0003e2000c101b34 */
[-C--:B------:R-:W-:Y:S02]  /*8ad0*/  @!P2 LEA R8, P1, R85, R4.reuse, 0x2 ;  /* 0x000000045508a211 */ /* 0x080fe400078210ff */
[-C--:B------:R-:W-:Y:S01]  /*8ae0*/  @!P3 LEA R12, P6, R156, R4.reuse, 0x2 ;  /* 0x000000049c0cb211 */ /* 0x080fe200078c10ff */
[----:B------:R2:W-:Y:S01]  /*8af0*/  @!P5 ST.E.64 desc[UR52][R6.64], R40 ;  /* 0x000000280600d985 */ /* 0x0005e2000c101b34 */
[----:B------:R-:W-:-:S02]  /*8b00*/  @!P4 LEA R10, P5, R157, R4, 0x2 ;  /* 0x000000049d0ac211 */ /* 0x000fc400078a10ff */
[-C--:B------:R-:W-:Y:S02]  /*8b10*/  @!P2 LEA.HI.X R9, R85, R5.reuse, R86, 0x2, P1 ;  /* 0x000000055509a211 */ /* 0x080fe400008f1456 */
[-C--:B------:R-:W-:Y:S02]  /*8b20*/  @!P4 LEA.HI.X R11, R157, R5.reuse, R84, 0x2, P5 ;  /* 0x000000059d0bc211 */ /* 0x080fe400028f1454 */
[----:B------:R-:W-:Y:S01]  /*8b30*/  ISETP.GE.AND P1, PT, R154, UR4, PT ;  /* 0x000000049a007c0c */ /* 0x000fe2000bf26270 */
[----:B------:R3:W-:Y:S01]  /*8b40*/  @!P2 ST.E.64 desc[UR52][R8.64], R46 ;  /* 0x0000002e0800a985 */ /* 0x0007e2000c101b34 */
[----:B------:R-:W-:Y:S02]  /*8b50*/  @!P3 LEA.HI.X R13, R156, R5, R83, 0x2, P6 ;  /* 0x000000059c0db211 */ /* 0x000fe400030f1453 */
[----:B------:R-:W-:Y:S01]  /*8b60*/  ISETP.GE.AND P2, PT, R153, UR4, PT ;  /* 0x0000000499007c0c */ /* 0x000fe2000bf46270 */
[----:B------:R4:W-:Y:S01]  /*8b70*/  @!P4 ST.E.64 desc[UR52][R10.64], R48 ;  /* 0x000000300a00c985 */ /* 0x0009e2000c101b34 */
[----:B-1----:R-:W-:-:S02]  /*8b80*/  @!P0 LEA R2, P4, R155, R4, 0x2 ;  /* 0x000000049b028211 */ /* 0x002fc400078810ff */
[----:B------:R-:W-:Y:S01]  /*8b90*/  ISETP.GE.AND P5, PT, R152, UR4, PT ;  /* 0x0000000498007c0c */ /* 0x000fe2000bfa6270 */
[----:B------:R1:W-:Y:S01]  /*8ba0*/  @!P3 ST.E.64 desc[UR52][R12.64], R54 ;  /* 0x000000360c00b985 */ /* 0x0003e2000c101b34 */
[----:B------:R-:W-:Y:S02]  /*8bb0*/  @!P0 LEA.HI.X R3, R155, R5, R82, 0x2, P4 ;  /* 0x000000059b038211 */ /* 0x000fe400020f1452 */
[----:B------:R-:W-:Y:S02]  /*8bc0*/  ISETP.GE.AND P4, PT, R23, UR4, PT ;  /* 0x0000000417007c0c */ /* 0x000fe4000bf86270 */
[----:B------:R-:W-:Y:S01]  /*8bd0*/  ISETP.GE.AND P3, PT, R22, UR4, PT ;  /* 0x0000000416007c0c */ /* 0x000fe2000bf66270 */
[----:B------:R0:W-:Y:S01]  /*8be0*/  @!P0 ST.E.64 desc[UR52][R2.64], R56 ;  /* 0x0000003802008985 */ /* 0x0001e2000c101b34 */
[----:B--2---:R-:W-:-:S04]  /*8bf0*/  @!P1 LEA R6, P6, R154, R4, 0x2 ;  /* 0x000000049a069211 */ /* 0x004fc800078c10ff */
[-C--:B------:R-:W-:Y:S02]  /*8c00*/  @!P1 LEA.HI.X R7, R154, R5.reuse, R81, 0x2, P6 ;  /* 0x000000059a079211 */ /* 0x080fe400030f1451 */
[CC--:B---3--:R-:W-:Y:S02]  /*8c10*/  @!P2 LEA R8, P6, R153.reuse, R4.reuse, 0x2 ;  /* 0x000000049908a211 */ /* 0x0c8fe400078c10ff */
[-C--:B----4-:R-:W-:Y:S01]  /*8c20*/  @!P5 LEA R10, P0, R152, R4.reuse, 0x2 ;  /* 0x00000004980ad211 */ /* 0x090fe200078010ff */
[----:B------:R0:W-:Y:S01]  /*8c30*/  @!P1 ST.E.64 desc[UR52][R6.64], R62 ;  /* 0x0000003e06009985 */ /* 0x0001e2000c101b34 */
[-C--:B------:R-:W-:Y:S02]  /*8c40*/  @!P2 LEA.HI.X R9, R153, R5.reuse, R80, 0x2, P6 ;  /* 0x000000059909a211 */ /* 0x080fe400030f1450 */
[-C--:B-1----:R-:W-:Y:S02]  /*8c50*/  @!P4 LEA R12, P1, R23, R4.reuse, 0x2 ;  /* 0x00000004170cc211 */ /* 0x082fe400078210ff */
[----:B------:R-:W-:Y:S01]  /*8c60*/  @!P3 LEA R14, P6, R22, R4, 0x2 ;  /* 0x00000004160eb211 */ /* 0x000fe200078c10ff */
[----:B------:R0:W-:Y:S01]  /*8c70*/  @!P2 ST.E.64 desc[UR52][R8.64], R64 ;  /* 0x000000400800a985 */ /* 0x0001e2000c101b34 */
[----:B------:R-:W-:-:S02]  /*8c80*/  @!P5 LEA.HI.X R11, R152, R5, R79, 0x2, P0 ;  /* 0x00000005980bd211 */ /* 0x000fc400000f144f */
[-C--:B------:R-:W-:Y:S02]  /*8c90*/  @!P4 LEA.HI.X R13, R23, R5.reuse, R27, 0x2, P1 ;  /* 0x00000005170dc211 */ /* 0x080fe400008f141b */
[----:B------:R-:W-:Y:S01]  /*8ca0*/  @!P3 LEA.HI.X R15, R22, R5, R26, 0x2, P6 ;  /* 0x00000005160fb211 */ /* 0x000fe200030f141a */
[----:B------:R0:W-:Y:S01]  /*8cb0*/  @!P5 ST.E.64 desc[UR52][R10.64], R70 ;  /* 0x000000460a00d985 */ /* 0x0001e2000c101b34 */
[----:B------:R-:W-:-:S03]  /*8cc0*/  ISETP.GE.AND P0, PT, R19, UR4, PT ;  /* 0x0000000413007c0c */ /* 0x000fc6000bf06270 */
[----:B------:R0:W-:Y:S04]  /*8cd0*/  @!P4 ST.E.64 desc[UR52][R12.64], R72 ;  /* 0x000000480c00c985 */ /* 0x0001e8000c101b34 */
[----:B------:R0:W-:Y:S06]  /*8ce0*/  @!P3 ST.E.64 desc[UR52][R14.64], R28 ;  /* 0x0000001c0e00b985 */ /* 0x0001ec000c101b34 */
[----:B------:R-:W-:Y:S05]  /*8cf0*/  @P0 BRA `(.L_x_8961) ;  /* 0x0000000800e80947 */ /* 0x000fea0003800000 */
[----:B0-----:R-:W-:-:S04]  /*8d00*/  LEA R2, P0, R19, R4, 0x2 ;  /* 0x0000000413027211 */ /* 0x001fc800078010ff */
[----:B------:R-:W-:-:S05]  /*8d10*/  LEA.HI.X R3, R19, R5, R24, 0x2, P0 ;  /* 0x0000000513037211 */ /* 0x000fca00000f1418 */
[----:B------:R0:W-:Y:S01]  /*8d20*/  ST.E.64 desc[UR52][R2.64], R30 ;  /* 0x0000001e02007985 */ /* 0x0001e2000c101b34 */
[----:B------:R-:W-:Y:S05]  /*8d30*/  BRA `(.L_x_8961) ;  /* 0x0000000800d87947 */ /* 0x000fea0003800000 */
.L_x_8956:
        /* <DEDUP_REMOVED lines=31> */
.L_x_8964:
        /* <DEDUP_REMOVED lines=57> */
.L_x_8966:
[----:B------:R-:W-:Y:S05]  /*92c0*/  BSYNC B1 ;  /* 0x0000000000017941 */ /* 0x000fea0003800000 */
.L_x_8965:
[----:B------:R-:W-:-:S06]  /*92d0*/  UISETP.GT.AND UP0, UPT, UR43, 0x1, UPT ;  /* 0x000000012b00788c */ /* 0x000fcc000bf04270 */
[----:B------:R-:W-:-:S13]  /*92e0*/  PLOP3.LUT P0, PT, PT, PT, UP0, 0x80, 0x0 ;  /* 0x000000000000781c */ /* 0x000fda0003f0f008 */
[----:B------:R-:W-:Y:S05]  /*92f0*/  @P0 BRA `(.L_x_8961) ;  /* 0x0000000400680947 */ /* 0x000fea0003800000 */
[----:B------:R-:W1:Y:S01]  /*9300*/  LDC R11, c[0x0][0xbe8] ;  /* 0x0002fa00ff0b7b82 */ /* 0x000e620000000800 */
[--C-:B------:R-:W-:Y:S01]  /*9310*/  SHF.R.S32.HI R2, RZ, 0x1f, R10.reuse ;  /* 0x0000001fff027819 */ /* 0x100fe2000001140a */
[----:B------:R-:W-:Y:S01]  /*9320*/  ULDC.64 UR10, c[0x0][0xaa0] ;  /* 0x0002a800000a7ab9 */ /* 0x000fe20000000a00 */
[----:B------:R-:W-:Y:S01]  /*9330*/  SHF.R.S32.HI R8, RZ, 0x1f, R10 ;  /* 0x0000001fff087819 */ /* 0x000fe2000001140a */
[----:B------:R-:W-:Y:S01]  /*9340*/  UIMAD UR7, UR16, UR10, URZ ;  /* 0x0000000a100772a4 */ /* 0x000fe2000f8e023f */
[-C--:B------:R-:W-:Y:S01]  /*9350*/  LEA.HI R2, R2, R10.reuse, RZ, 0x2 ;  /* 0x0000000a02027211 */ /* 0x080fe200078f10ff */
[----:B------:R-:W-:Y:S01]  /*9360*/  UIMAD.WIDE.U32 UR8, UR4, UR10, URZ ;  /* 0x0000000a040872a5 */ /* 0x000fe2000f8e003f */
[----:B------:R-:W-:Y:S01]  /*9370*/  LEA.HI R8, R8, R10, RZ, 0x2 ;  /* 0x0000000a08087211 */ /* 0x000fe200078f10ff */
[----:B------:R-:W-:Y:S01]  /*9380*/  UIMAD UR7, UR4, UR11, UR7 ;  /* 0x0000000b040772a4 */ /* 0x000fe2000f8e0207 */
[----:B------:R-:W-:Y:S01]  /*9390*/  LOP3.LUT R2, R2, 0xfffffffc, RZ, 0xc0, !PT ;  /* 0xfffffffc02027812 */ /* 0x000fe200078ec0ff */
[----:B0-----:R-:W-:Y:S01]  /*93a0*/  IMAD.U32 R5, RZ, RZ, UR41 ;  /* 0x00000029ff057e24 */ /* 0x001fe2000f8e00ff */
[----:B------:R-:W-:Y:S01]  /*93b0*/  SHF.R.S32.HI R8, RZ, 0x2, R8 ;  /* 0x00000002ff087819 */ /* 0x000fe20000011408 */
[----:B------:R-:W-:Y:S01]  /*93c0*/  UIADD3 UR9, UR9, UR7, URZ ;  /* 0x0000000709097290 */ /* 0x000fe2000fffe03f */
[----:B------:R-:W-:Y:S01]  /*93d0*/  IMAD.U32 R6, RZ, RZ, UR41 ;  /* 0x00000029ff067e24 */ /* 0x000fe2000f8e00ff */
[----:B------:R-:W-:Y:S01]  /*93e0*/  ULDC.64 UR10, c[0x0][0xae8] ;  /* 0x0002ba00000a7ab9 */ /* 0x000fe20000000a00 */
[----:B------:R-:W-:Y:S01]  /*93f0*/  IMAD.IADD R2, R10, 0x1, -R2 ;  /* 0x000000010a027824 */ /* 0x000fe200078e0a02 */
[----:B------:R-:W-:Y:S01]  /*9400*/  UIMAD.WIDE.U32 UR8, UR39, UR10, UR8 ;  /* 0x0000000a270872a5 */ /* 0x000fe2000f8e0008 */
[----:B------:R-:W-:Y:S01]  /*9410*/  BSSY B1, `(.L_x_8967) ;  /* 0x0000037000017945 */ /* 0x000fe20003800000 */
[----:B------:R-:W-:Y:S01]  /*9420*/  SHF.R.S32.HI R10, RZ, 0x1f, R18 ;  /* 0x0000001fff0a7819 */ /* 0x000fe20000011412 */
[----:B------:R-:W-:Y:S01]  /*9430*/  IMAD R2, R2, 0x60, R8 ;  /* 0x0000006002027824 */ /* 0x000fe200078e0208 */
[----:B------:R-:W-:Y:S01]  /*9440*/  UIMAD UR9, UR39, UR11, UR9 ;  /* 0x0000000b270972a4 */ /* 0x000fe2000f8e0209 */
[----:B------:R-:W-:-:S02]  /*9450*/  SHF.R.S32.HI R14, RZ, 0x1f, R17 ;  /* 0x0000001fff0e7819 */ /* 0x000fc40000011411 */
[----:B------:R-:W-:Y:S01]  /*9460*/  IMAD R4, R5, 0xc0, R2 ;  /* 0x000000c005047824 */ /* 0x000fe200078e0202 */
[----:B-1----:R-:W-:Y:S01]  /*9470*/  ISETP.NE.AND P0, PT, R11, 0x1, PT ;  /* 0x000000010b00780c */ /* 0x002fe20003f05270 */
[----:B------:R-:W-:Y:S02]  /*9480*/  ULDC.64 UR10, c[0x0][0xaf0] ;  /* 0x0002bc00000a7ab9 */ /* 0x000fe40000000a00 */
[----:B------:R-:W-:Y:S01]  /*9490*/  UIMAD UR38, UR38, UR10, URZ ;  /* 0x0000000a262672a4 */ /* 0x000fe2000f8e023f */
[----:B------:R-:W-:Y:S01]  /*94a0*/  IMAD.MOV.U32 R5, RZ, RZ, R4 ;  /* 0x000000ffff057224 */ /* 0x000fe200078e0004 */
[----:B------:R-:W-:Y:S02]  /*94b0*/  UIMAD.WIDE.U32 UR8, UR37, UR10, UR8 ;  /* 0x0000000a250872a5 */ /* 0x000fe4000f8e0008 */
[----:B------:R-:W-:-:S03]  /*94c0*/  UIMAD UR4, UR37, UR11, UR38 ;  /* 0x0000000b250472a4 */ /* 0x000fc6000f8e0226 */
        /* <DEDUP_REMOVED lines=10> */
[----:B------:R-:W-:Y:S02]  /*9570*/  IMAD R7, R11, R7, R4 ;  /* 0x000000070b077224 */ /* 0x000fe400078e0204 */
[----:B------:R-:W-:Y:S02]  /*9580*/  IMAD R4, R2, UR10, RZ ;  /* 0x0000000a02047c24 */ /* 0x000fe4000f8e02ff */
[----:B------:R-:W-:Y:S01]  /*9590*/  IMAD.U32 R2, RZ, RZ, UR8 ;  /* 0x00000008ff027e24 */ /* 0x000fe2000f8e00ff */
[----:B------:R-:W-:Y:S01]  /*95a0*/  ULDC.64 UR8, c[0x0][0xad8] ;  /* 0x0002b60000087ab9 */ /* 0x000fe20000000a00 */
[C---:B------:R-:W-:Y:S01]  /*95b0*/  IMAD R9, R5.reuse, UR11, R4 ;  /* 0x0000000b05097c24 */ /* 0x040fe2000f8e0204 */
[----:B------:R-:W-:Y:S01]  /*95c0*/  SHF.R.S32.HI R4, RZ, 0x1f, R7 ;  /* 0x0000001fff047819 */ /* 0x000fe20000011407 */
[----:B------:R-:W-:-:S04]  /*95d0*/  IMAD.WIDE.U32 R2, R5, UR10, R2 ;  /* 0x0000000a05027c25 */ /* 0x000fc8000f8e0002 */
[----:B------:R-:W-:Y:S02]  /*95e0*/  IMAD R4, R4, UR8, RZ ;  /* 0x0000000804047c24 */ /* 0x000fe4000f8e02ff */
[----:B------:R-:W-:Y:S02]  /*95f0*/  IMAD.IADD R3, R3, 0x1, R9 ;  /* 0x0000000103037824 */ /* 0x000fe400078e0209 */
[----:B-----5:R-:W-:Y:S02]  /*9600*/  IMAD R11, R0, R11, RZ ;  /* 0x0000000b000b7224 */ /* 0x020fe400078e02ff */
[----:B------:R-:W-:Y:S02]  /*9610*/  IMAD R0, R6, 0xc0, R8 ;  /* 0x000000c006007824 */ /* 0x000fe400078e0208 */
[C---:B------:R-:W-:Y:S02]  /*9620*/  IMAD R5, R7.reuse, UR9, R4 ;  /* 0x0000000907057c24 */ /* 0x040fe4000f8e0204 */
[----:B------:R-:W-:Y:S01]  /*9630*/  IMAD.WIDE.U32 R2, R7, UR8, R2 ;  /* 0x0000000807027c25 */ /* 0x000fe2000f8e0002 */
[----:B------:R-:W-:Y:S01]  /*9640*/  ISETP.GE.AND P0, PT, R0, R11, PT ;  /* 0x0000000b0000720c */ /* 0x000fe20003f06270 */
[----:B------:R-:W-:-:S02]  /*9650*/  ULDC.64 UR8, c[0x0][0xa80] ;  /* 0x0002a00000087ab9 */ /* 0x000fc40000000a00 */
[----:B------:R-:W-:Y:S01]  /*9660*/  IMAD.IADD R3, R3, 0x1, R5 ;  /* 0x0000000103037824 */ /* 0x000fe200078e0205 */
[----:B------:R-:W-:-:S04]  /*9670*/  LEA R4, P1, R2, UR8, 0x1 ;  /* 0x0000000802047c11 */ /* 0x000fc8000f8208ff */
[----:B------:R-:W-:Y:S02]  /*9680*/  LEA.HI.X R5, R2, UR9, R3, 0x1, P1 ;  /* 0x0000000902057c11 */ /* 0x000fe400088f0c03 */
[----:B------:R0:W1:Y:S04]  /*9690*/  SHFL.IDX PT, R2, R4, RZ, 0x1c1f ;  /* 0x001c1fff04027589 */ /* 0x00006800000e0000 */
[----:B------:R0:W2:Y:S01]  /*96a0*/  SHFL.IDX PT, R3, R5, RZ, 0x1c1f ;  /* 0x001c1fff05037589 */ /* 0x0000a200000e0000 */
[----:B------:R-:W-:Y:S05]  /*96b0*/  @P0 BRA `(.L_x_8968) ;  /* 0x0000000000300947 */ /* 0x000fea0003800000 */
[----:B------:R-:W-:Y:S02]  /*96c0*/  ULDC UR4, c[0x0][0xac8] ;  /* 0x0002b20000047ab9 */ /* 0x000fe40000000800 */
[----:B------:R-:W-:Y:S02]  /*96d0*/  ISETP.GE.AND P3, PT, R17, UR4, PT ;  /* 0x0000000411007c0c */ /* 0x000fe4000bf66270 */
[----:B------:R-:W-:Y:S02]  /*96e0*/  ISETP.GE.AND P4, PT, R18, UR4, PT ;  /* 0x0000000412007c0c */ /* 0x000fe4000bf86270 */
[----:B------:R-:W-:-:S09]  /*96f0*/  ISETP.GE.AND P2, PT, R16, UR4, PT ;  /* 0x0000000410007c0c */ /* 0x000fd2000bf46270 */
[CC--:B-1----:R-:W-:Y:S02]  /*9700*/  @!P3 LEA R8, P0, R17.reuse, R2.reuse, 0x1 ;  /* 0x000000021108b211 */ /* 0x0c2fe400078008ff */
[----:B------:R-:W-:Y:S02]  /*9710*/  @!P4 LEA R12, P1, R18, R2, 0x1 ;  /* 0x00000002120cc211 */ /* 0x000fe400078208ff */
[----:B--2---:R-:W-:Y:S01]  /*9720*/  @!P2 IMAD.WIDE R6, R16, 0x2, R2 ;  /* 0x000000021006a825 */ /* 0x004fe200078e0202 */
[-C--:B------:R-:W-:Y:S02]  /*9730*/  @!P3 LEA.HI.X R9, R17, R3.reuse, R14, 0x1, P0 ;  /* 0x000000031109b211 */ /* 0x080fe400000f0c0e */
[----:B------:R-:W-:Y:S02]  /*9740*/  @!P4 LEA.HI.X R13, R18, R3, R10, 0x1, P1 ;  /* 0x00000003120dc211 */ /* 0x000fe400008f0c0a */
[----:B------:R3:W-:Y:S04]  /*9750*/  @!P2 ST.E.128 desc[UR52][R6.64], RZ ;  /* 0x000000ff0600a985 */ /* 0x0007e8000c101d34 */
[----:B------:R3:W-:Y:S04]  /*9760*/  @!P3 ST.E.128 desc[UR52][R8.64], RZ ;  /* 0x000000ff0800b985 */ /* 0x0007e8000c101d34 */
[----:B------:R3:W-:Y:S02]  /*9770*/  @!P4 ST.E.128 desc[UR52][R12.64], RZ ;  /* 0x000000ff0c00c985 */ /* 0x0007e4000c101d34 */
.L_x_8968:
[----:B------:R-:W-:Y:S05]  /*9780*/  BSYNC B1 ;  /* 0x0000000000017941 */ /* 0x000fea0003800000 */
.L_x_8967:
[----:B------:R-:W-:Y:S01]  /*9790*/  VIADD R0, R0, 0x60 ;  /* 0x0000006000007836 */ /* 0x000fe20000000000 */
[----:B--2---:R2:W4:Y:S04]  /*97a0*/  SHFL.IDX PT, R3, R5, 0x1, 0x1c1f ;  /* 0x003c1f0005037f89 */ /* 0x00452800000e0000 */
[----:B------:R-:W-:Y:S01]  /*97b0*/  ISETP.GE.AND P0, PT, R0, R11, PT ;  /* 0x0000000b0000720c */ /* 0x000fe20003f06270 */
[----:B-1----:R2:W1:-:S12]  /*97c0*/  SHFL.IDX PT, R2, R4, 0x1, 0x1c1f ;  /* 0x003c1f0004027f89 */ /* 0x00245800000e0000 */
[----:B--2---:R-:W-:Y:S05]  /*97d0*/  @P0 BRA `(.L_x_8961) ;  /* 0x0000000000300947 */ /* 0x004fea0003800000 */
[----:B------:R-:W-:Y:S02]  /*97e0*/  ULDC UR4, c[0x0][0xac8] ;  /* 0x0002b20000047ab9 */ /* 0x000fe40000000800 */
[----:B------:R-:W-:Y:S02]  /*97f0*/  ISETP.GE.AND P3, PT, R17, UR4, PT ;  /* 0x0000000411007c0c */ /* 0x000fe4000bf66270 */
[----:B------:R-:W-:Y:S02]  /*9800*/  ISETP.GE.AND P4, PT, R18, UR4, PT ;  /* 0x0000000412007c0c */ /* 0x000fe4000bf86270 */
[----:B------:R-:W-:-:S09]  /*9810*/  ISETP.GE.AND P2, PT, R16, UR4, PT ;  /* 0x0000000410007c0c */ /* 0x000fd2000bf46270 */
[CC--:B-1-3--:R-:W-:Y:S02]  /*9820*/  @!P3 LEA R6, P0, R17.reuse, R2.reuse, 0x1 ;  /* 0x000000021106b211 */ /* 0x0cafe400078008ff */
[----:B------:R-:W-:Y:S02]  /*9830*/  @!P4 LEA R8, P1, R18, R2, 0x1 ;  /* 0x000000021208c211 */ /* 0x000fe400078208ff */
[----:B0---4-:R-:W-:Y:S01]  /*9840*/  @!P2 IMAD.WIDE R4, R16, 0x2, R2 ;  /* 0x000000021004a825 */ /* 0x011fe200078e0202 */
[-C--:B------:R-:W-:Y:S02]  /*9850*/  @!P3 LEA.HI.X R7, R17, R3.reuse, R14, 0x1, P0 ;  /* 0x000000031107b211 */ /* 0x080fe400000f0c0e */
[----:B------:R-:W-:Y:S02]  /*9860*/  @!P4 LEA.HI.X R9, R18, R3, R10, 0x1, P1 ;  /* 0x000000031209c211 */ /* 0x000fe400008f0c0a */
[----:B------:R2:W-:Y:S04]  /*9870*/  @!P2 ST.E.128 desc[UR52][R4.64], RZ ;  /* 0x000000ff0400a985 */ /* 0x0005e8000c101d34 */
[----:B------:R2:W-:Y:S04]  /*9880*/  @!P3 ST.E.128 desc[UR52][R6.64], RZ ;  /* 0x000000ff0600b985 */ /* 0x0005e8000c101d34 */
[----:B------:R2:W-:Y:S02]  /*9890*/  @!P4 ST.E.128 desc[UR52][R8.64], RZ ;  /* 0x000000ff0800c985 */ /* 0x0005e4000c101d34 */
.L_x_8961:
[----:B------:R-:W-:Y:S05]  /*98a0*/  BSYNC B0 ;  /* 0x0000000000007941 */ /* 0x000fea0003800000 */
.L_x_8955:
[----:B------:R-:W-:Y:S02]  /*98b0*/  ULDC UR4, c[0x0][0xc3c] ;  /* 0x00030f0000047ab9 */ /* 0x000fe40000000800 */
[----:B------:R-:W-:-:S13]  /*98c0*/  ISETP.GE.AND P0, PT, R39, UR4, PT ;  /* 0x0000000427007c0c */ /* 0x000fda000bf06270 */
[----:B------:R-:W-:Y:S05]  /*98d0*/  @!P0 BRA `(.L_x_8969) ;  /* 0xffffff7400b08947 */ /* 0x000fea000383ffff */
[----:B------:R-:W-:Y:S05]  /*98e0*/  EXIT ;  /* 0x000000000000794d */ /* 0x000fea0003800000 */
.L_x_8928:
        /* <DEDUP_REMOVED lines=16> */
[----:B-1----:R1:W-:Y:S01]  /*99f0*/  STL.64 [R1], R4 ;  /* 0x0000000401007387 */ /* 0x0023e20000100a00 */
[----:B------:R-:W-:-:S03]  /*9a00*/  IMAD.MOV.U32 R2, RZ, RZ, R7 ;  /* 0x000000ffff027224 */ /* 0x000fc600078e0007 */
[----:B------:R1:W-:Y:S02]  /*9a10*/  STL [R1+0x8], R6 ;  /* 0x0000080601007387 */ /* 0x0003e40000100800 */
[----:B------:R-:W-:Y:S01]  /*9a20*/  R2UR UR43, R2 ;  /* 0x00000000022b72ca */ /* 0x000fe200000e0000 */
[----:B------:R-:W-:Y:S06]  /*9a30*/  BAR.ARV 0x4, 0x200 ;  /* 0x0108000000007b1d */ /* 0x000fec0000002000 */
[----:B------:R-:W-:Y:S08]  /*9a40*/  BRA `(.L_x_8971) ;  /* 0x0000000800c07947 */ /* 0x000ff00003800000 */
.L_x_8970:
[----:B------:R-:W1:Y:S01]  /*9a50*/  S2R R2, SR_TID.X ;  /* 0x0000000000027919 */ /* 0x000e620000002100 */
[----:B------:R-:W-:Y:S01]  /*9a60*/  ULDC UR4, c[0x0][0xc3c] ;  /* 0x00030f0000047ab9 */ /* 0x000fe20000000800 */
[----:B------:R-:W-:Y:S01]  /*9a70*/  IMAD.MOV.U32 R9, RZ, RZ, RZ ;  /* 0x000000ffff097224 */ /* 0x000fe200078e00ff */
[----:B-1----:R-:W-:-:S04]  /*9a80*/  LOP3.LUT R7, R2, 0x1f, RZ, 0xc0, !PT ;  /* 0x0000001f02077812 */ /* 0x002fc800078ec0ff */
[----:B------:R-:W-:-:S04]  /*9a90*/  ISETP.NE.AND P0, PT, R7, 0x1f, PT ;  /* 0x0000001f0700780c */ /* 0x000fc80003f05270 */
[----:B------:R-:W-:-:S13]  /*9aa0*/  ISETP.GE.OR P1, PT, R7, UR4, !P0 ;  /* 0x0000000407007c0c */ /* 0x000fda000c726670 */
[----:B------:R-:W1:Y:S08]  /*9ab0*/  @!P1 LDC.64 R4, c[0x0][0xc80] ;  /* 0x00032000ff049b82 */ /* 0x000e700000000a00 */
[----:B0-----:R-:W0:Y:S01]  /*9ac0*/  @!P1 LDC.64 R2, c[0x0][0xc78] ;  /* 0x00031e00ff029b82 */ /* 0x001e220000000a00 */
[----:B-1----:R-:W-:-:S05]  /*9ad0*/  @!P1 IMAD.WIDE.U32 R4, R7, 0x4, R4 ;  /* 0x0000000407049825 */ /* 0x002fca00078e0004 */
[----:B------:R-:W2:Y:S01]  /*9ae0*/  @!P1 LDG.E R6, desc[UR52][R4.64] ;  /* 0x0000003404069981 */ /* 0x000ea2000c1e1900 */
[----:B0-----:R-:W-:-:S05]  /*9af0*/  @!P1 IMAD.WIDE.U32 R2, R7, 0x4, R2 ;  /* 0x0000000407029825 */ /* 0x001fca00078e0002 */
[----:B------:R-:W2:Y:S01]  /*9b00*/  @!P1 LDG.E R9, desc[UR52][R2.64] ;  /* 0x0000003402099981 */ /* 0x000ea2000c1e1900 */
[C---:B------:R-:W-:Y:S02]  /*9b10*/  ISETP.NE.AND P1, PT, R7.reuse, RZ, PT ;  /* 0x000000ff0700720c */ /* 0x040fe40003f25270 */
[C---:B------:R-:W-:Y:S02]  /*9b20*/  ISETP.GE.U32.AND P2, PT, R7.reuse, 0x2, PT ;  /* 0x000000020700780c */ /* 0x040fe40003f46070 */
[C---:B------:R-:W-:Y:S02]  /*9b30*/  ISETP.GE.U32.AND P3, PT, R7.reuse, 0x4, PT ;  /* 0x000000040700780c */ /* 0x040fe40003f66070 */
[C---:B------:R-:W-:Y:S02]  /*9b40*/  ISETP.GE.U32.AND P4, PT, R7.reuse, 0x8, PT ;  /* 0x000000080700780c */ /* 0x040fe40003f86070 */
[----:B------:R-:W-:Y:S01]  /*9b50*/  ISETP.GE.U32.AND P5, PT, R7, 0x10, PT ;  /* 0x000000100700780c */ /* 0x000fe20003fa6070 */
[----:B------:R-:W-:Y:S01]  /*9b60*/  UMOV UR43, URZ ;  /* 0x0000003f002b7c82 */ /* 0x000fe20008000000 */
        /* <DEDUP_REMOVED lines=13> */
[----:B------:R-:W0:Y:S01]  /*9c40*/  SHFL.UP PT, R2, R4, 0x10, RZ ;  /* 0x0600000004027989 */ /* 0x000e2200000e00ff */
[----:B------:R-:W1:Y:S01]  /*9c50*/  S2R R8, SR_CTAID.X ;  /* 0x0000000000087919 */ /* 0x000e620000002500 */
[----:B0-----:R-:W-:Y:S02]  /*9c60*/  SEL R5, R2, RZ, P5 ;  /* 0x000000ff02057207 */ /* 0x001fe40002800000 */
[----:B------:R-:W0:Y:S03]  /*9c70*/  LDC R2, c[0x0][0xc38] ;  /* 0x00030e00ff027b82 */ /* 0x000e260000000800 */
[----:B------:R-:W-:-:S05]  /*9c80*/  IMAD.IADD R5, R4, 0x1, R5 ;  /* 0x0000000104057824 */ /* 0x000fca00078e0205 */
[----:B------:R-:W0:Y:S02]  /*9c90*/  SHFL.IDX PT, R11, R5, 0x1f, 0x1f ;  /* 0x03e01f00050b7f89 */ /* 0x000e2400000e0000 */
[----:B0-----:R-:W-:-:S05]  /*9ca0*/  IMAD R11, R11, R2, RZ ;  /* 0x000000020b0b7224 */ /* 0x001fca00078e02ff */
[----:B-1----:R-:W-:Y:S01]  /*9cb0*/  ISETP.GT.AND P6, PT, R11, R8, PT ;  /* 0x000000080b00720c */ /* 0x002fe20003fc4270 */
[----:B------:R-:W-:-:S12]  /*9cc0*/  IMAD.MOV.U32 R10, RZ, RZ, R11 ;  /* 0x000000ffff0a7224 */ /* 0x000fd800078e000b */
[----:B------:R-:W-:Y:S05]  /*9cd0*/  @P6 BRA `(.L_x_8972) ;  /* 0x0000000000a46947 */ /* 0x000fea0003800000 */
[----:B------:R-:W-:Y:S01]  /*9ce0*/  IMAD.MOV.U32 R11, RZ, RZ, R10 ;  /* 0x000000ffff0b7224 */ /* 0x000fe200078e000a */
[----:B------:R-:W-:Y:S01]  /*9cf0*/  UMOV UR43, URZ ;  /* 0x0000003f002b7c82 */ /* 0x000fe20008000000 */
[----:B------:R-:W-:-:S05]  /*9d00*/  ULDC UR5, c[0x0][0xc3c] ;  /* 0x00030f0000057ab9 */ /* 0x000fca0000000800 */
.L_x_8974:
        /* <DEDUP_REMOVED lines=12> */
[----:B------:R-:W2:Y:S01]  /*9dd0*/  @!P6 LDG.E R6, desc[UR52][R4.64] ;  /* 0x000000340406e981 */ /* 0x000ea2000c1e1900 */
        /* <DEDUP_REMOVED lines=25> */
.L_x_8972:
[----:B------:R-:W-:-:S04]  /*9f70*/  IMAD.IADD R12, R11, 0x1, -R10 ;  /* 0x000000010b0c7824 */ /* 0x000fc800078e0a0a */
[----:B------:R-:W-:-:S05]  /*9f80*/  IMAD R3, R5, R2, R12 ;  /* 0x0000000205037224 */ /* 0x000fca00078e020c */
[----:B------:R-:W-:-:S13]  /*9f90*/  ISETP.GT.AND P0, PT, R3, R8, PT ;  /* 0x000000080300720c */ /* 0x000fda0003f04270 */
[----:B------:R-:W-:Y:S02]  /*9fa0*/  VOTEU.ANY UR5, UPT, !P0 ;  /* 0x0000000000057886 */ /* 0x000fe400040e0100 */
[----:B------:R-:W-:Y:S02]  /*9fb0*/  UPOPC UR4, UR5 ;  /* 0x00000005000472bf */ /* 0x000fe40008000000 */
[----:B------:R-:W-:-:S04]  /*9fc0*/  ISETP.NE.AND P0, PT, RZ, UR5, PT ;  /* 0x00000005ff007c0c */ /* 0x000fc8000bf05270 */
[----:B------:R-:W-:Y:S02]  /*9fd0*/  IMAD.U32 R11, RZ, RZ, UR4 ;  /* 0x00000004ff0b7e24 */ /* 0x000fe4000f8e00ff */
[----:B------:R-:W-:-:S03]  /*9fe0*/  IMAD.U32 R14, RZ, RZ, UR4 ;  /* 0x00000004ff0e7e24 */ /* 0x000fc6000f8e00ff */
[----:B------:R0:W1:Y:S04]  /*9ff0*/  SHFL.IDX PT, R6, R6, R11, 0x1f ;  /* 0x00001f0b06067589 */ /* 0x00006800000e0000 */
[----:B------:R-:W2:Y:S01]  /*a000*/  SHFL.IDX PT, R9, R9, R14, 0x1f ;  /* 0x00001f0e09097589 */ /* 0x000ea200000e0000 */
[----:B0-----:R-:W-:Y:S01]  /*a010*/  IMAD.MOV.U32 R11, RZ, RZ, RZ ;  /* 0x000000ffff0b7224 */ /* 0x001fe200078e00ff */
[----:B-1----:R-:W-:-:S04]  /*a020*/  IABS R4, R6 ;  /* 0x0000000600047213 */ /* 0x002fc80000000000 */
[----:B------:R-:W0:Y:S01]  /*a030*/  I2F.RP R10, R4 ;  /* 0x00000004000a7306 */ /* 0x000e220000209400 */
[----:B--2---:R-:W-:-:S07]  /*a040*/  IABS R15, R9 ;  /* 0x00000009000f7213 */ /* 0x004fce0000000000 */
[----:B0-----:R-:W0:Y:S02]  /*a050*/  MUFU.RCP R10, R10 ;  /* 0x0000000a000a7308 */ /* 0x001e240000001000 */
[----:B0-----:R-:W-:-:S06]  /*a060*/  VIADD R3, R10, 0xffffffe ;  /* 0x0ffffffe0a037836 */ /* 0x001fcc0000000000 */
[----:B------:R-:W0:Y:S02]  /*a070*/  F2I.FTZ.U32.TRUNC.NTZ R3, R3 ;  /* 0x0000000300037305 */ /* 0x000e24000021f000 */
[----:B0-----:R-:W-:Y:S01]  /*a080*/  IMAD.MOV R13, RZ, RZ, -R3 ;  /* 0x000000ffff0d7224 */ /* 0x001fe200078e0a03 */
[----:B------:R-:W-:Y:S06]  /*a090*/  @!P0 BRA `(.L_x_8975) ;  /* 0x00000000000c8947 */ /* 0x000fec0003800000 */
[----:B------:R-:W-:-:S06]  /*a0a0*/  UIADD3 UR5, UR4, -0x1, URZ ;  /* 0xffffffff04057890 */ /* 0x000fcc000fffe03f */
[----:B------:R-:W-:-:S05]  /*a0b0*/  IMAD.U32 R10, RZ, RZ, UR5 ;  /* 0x00000005ff0a7e24 */ /* 0x000fca000f8e00ff */
[----:B------:R0:W1:Y:S02]  /*a0c0*/  SHFL.IDX PT, R11, R5, R10, 0x1f ;  /* 0x00001f0a050b7589 */ /* 0x00006400000e0000 */
.L_x_8975:
[----:B01----:R-:W-:Y:S01]  /*a0d0*/  IMAD R5, R11, R2, R12 ;  /* 0x000000020b057224 */ /* 0x003fe200078e020c */
[----:B------:R-:W-:Y:S01]  /*a0e0*/  IABS R12, R9 ;  /* 0x00000009000c7213 */ /* 0x000fe20000000000 */
[----:B------:R-:W-:Y:S01]  /*a0f0*/  IMAD R11, R13, R4, RZ ;  /* 0x000000040d0b7224 */ /* 0x000fe200078e02ff */
[----:B------:R-:W-:Y:S01]  /*a100*/  UIADD3 UR43, UR4, UR43, URZ ;  /* 0x0000002b042b7290 */ /* 0x000fe2000fffe03f */
[----:B------:R-:W-:Y:S01]  /*a110*/  IMAD.MOV.U32 R2, RZ, RZ, RZ ;  /* 0x000000ffff027224 */ /* 0x000fe200078e00ff */
[----:B------:R0:W-:Y:S01]  /*a120*/  STL [R1], R5 ;  /* 0x0000000501007387 */ /* 0x0001e20000100800 */
[----:B------:R-:W-:Y:S02]  /*a130*/  IMAD.MOV.U32 R10, RZ, RZ, R15 ;  /* 0x000000ffff0a7224 */ /* 0x000fe400078e000f */
[----:B------:R-:W-:Y:S01]  /*a140*/  IMAD.HI.U32 R2, R3, R11, R2 ;  /* 0x0000000b03027227 */ /* 0x000fe200078e0002 */
[----:B------:R-:W-:-:S03]  /*a150*/  IABS R11, R6 ;  /* 0x00000006000b7213 */ /* 0x000fc60000000000 */
[----:B------:R-:W-:Y:S02]  /*a160*/  IMAD.MOV R12, RZ, RZ, -R12 ;  /* 0x000000ffff0c7224 */ /* 0x000fe400078e0a0c */
[----:B------:R-:W-:Y:S02]  /*a170*/  IMAD.MOV R11, RZ, RZ, -R11 ;  /* 0x000000ffff0b7224 */ /* 0x000fe400078e0a0b */
[----:B0-----:R-:W-:Y:S02]  /*a180*/  IMAD.IADD R5, R8, 0x1, -R5 ;  /* 0x0000000108057824 */ /* 0x001fe400078e0a05 */
[----:B------:R-:W0:Y:S03]  /*a190*/  I2F.RP R8, R10 ;  /* 0x0000000a00087306 */ /* 0x000e260000209400 */
[----:B------:R-:W-:-:S05]  /*a1a0*/  IABS R3, R5 ;  /* 0x0000000500037213 */ /* 0x000fca0000000000 */
[----:B------:R-:W-:-:S04]  /*a1b0*/  IMAD.HI.U32 R2, R2, R3, RZ ;  /* 0x0000000302027227 */ /* 0x000fc800078e00ff */
[----:B------:R-:W-:Y:S01]  /*a1c0*/  IMAD R3, R2, R11, R3 ;  /* 0x0000000b02037224 */ /* 0x000fe200078e0203 */
[----:B0-----:R-:W0:Y:S04]  /*a1d0*/  MUFU.RCP R8, R8 ;  /* 0x0000000800087308 */ /* 0x001e280000001000 */
[----:B------:R-:W-:-:S13]  /*a1e0*/  ISETP.GT.U32.AND P1, PT, R4, R3, PT ;  /* 0x000000030400720c */ /* 0x000fda0003f24070 */
[----:B------:R-:W-:Y:S02]  /*a1f0*/  @!P1 IMAD.IADD R3, R3, 0x1, -R4 ;  /* 0x0000000103039824 */ /* 0x000fe400078e0a04 */
[----:B0-----:R-:W-:Y:S02]  /*a200*/  VIADD R11, R8, 0xffffffe ;  /* 0x0ffffffe080b7836 */ /* 0x001fe40000000000 */
[----:B------:R-:W-:Y:S01]  /*a210*/  @!P1 VIADD R2, R2, 0x1 ;  /* 0x0000000102029836 */ /* 0x000fe20000000000 */
[----:B------:R-:W-:Y:S02]  /*a220*/  ISETP.GE.U32.AND P0, PT, R3, R4, PT ;  /* 0x000000040300720c */ /* 0x000fe40003f06070 */
[----:B------:R-:W-:Y:S01]  /*a230*/  LOP3.LUT R4, R5, R6, RZ, 0x3c, !PT ;  /* 0x0000000605047212 */ /* 0x000fe200078e3cff */
[----:B------:R-:W0:Y:S01]  /*a240*/  F2I.FTZ.U32.TRUNC.NTZ R3, R11 ;  /* 0x0000000b00037305 */ /* 0x000e22000021f000 */
[----:B------:R-:W-:Y:S02]  /*a250*/  ISETP.NE.AND P1, PT, R6, RZ, PT ;  /* 0x000000ff0600720c */ /* 0x000fe40003f25270 */
[----:B------:R-:W-:-:S07]  /*a260*/  ISETP.GE.AND P2, PT, R4, RZ, PT ;  /* 0x000000ff0400720c */ /* 0x000fce0003f46270 */
[----:B------:R-:W-:-:S04]  /*a270*/  @P0 VIADD R2, R2, 0x1 ;  /* 0x0000000102020836 */ /* 0x000fc80000000000 */
[----:B------:R-:W-:Y:S02]  /*a280*/  IMAD.MOV.U32 R8, RZ, RZ, R2 ;  /* 0x000000ffff087224 */ /* 0x000fe400078e0002 */
[----:B0-----:R-:W-:Y:S02]  /*a290*/  IMAD.MOV R13, RZ, RZ, -R3 ;  /* 0x000000ffff0d7224 */ /* 0x001fe400078e0a03 */
[----:B------:R-:W-:Y:S01]  /*a2a0*/  @!P2 IMAD.MOV R8, RZ, RZ, -R8 ;  /* 0x000000ffff08a224 */ /* 0x000fe200078e0a08 */
[----:B------:R-:W-:Y:S01]  /*a2b0*/  @!P1 LOP3.LUT R8, RZ, R6, RZ, 0x33, !PT ;  /* 0x00000006ff089212 */ /* 0x000fe200078e33ff */
[----:B------:R-:W-:Y:S02]  /*a2c0*/  IMAD R11, R13, R10, RZ ;  /* 0x0000000a0d0b7224 */ /* 0x000fe400078e02ff */
[----:B------:R-:W-:Y:S01]  /*a2d0*/  IMAD.MOV.U32 R2, RZ, RZ, RZ ;  /* 0x000000ffff027224 */ /* 0x000fe200078e00ff */
[-C--:B------:R-:W-:Y:S01]  /*a2e0*/  IABS R4, R8.reuse ;  /* 0x0000000800047213 */ /* 0x080fe20000000000 */
[----:B------:R-:W-:-:S02]  /*a2f0*/  IMAD R6, R6, R8, RZ ;  /* 0x0000000806067224 */ /* 0x000fc400078e02ff */
[----:B------:R-:W-:-:S04]  /*a300*/  IMAD.HI.U32 R2, R3, R11, R2 ;  /* 0x0000000b03027227 */ /* 0x000fc800078e0002 */
[----:B------:R-:W-:Y:S02]  /*a310*/  IMAD.MOV.U32 R3, RZ, RZ, R4 ;  /* 0x000000ffff037224 */ /* 0x000fe400078e0004 */
        /* <DEDUP_REMOVED lines=15> */
[----:B------:R-:W-:Y:S02]  /*a410*/  IMAD R3, R9, R4, R8 ;  /* 0x0000000409037224 */ /* 0x000fe400078e0208 */
[----:B------:R-:W-:Y:S02]  /*a420*/  IMAD.IADD R4, R5, 0x1, -R6 ;  /* 0x0000000105047824 */ /* 0x000fe400078e0a06 */
[----:B------:R-:W-:-:S05]  /*a430*/  IMAD R2, R3, 0x10000, R2 ;  /* 0x0001000003027824 */ /* 0x000fca00078e0202 */
[----:B------:R0:W-:Y:S04]  /*a440*/  STL [R1+0x8], R2 ;  /* 0x0000080201007387 */ /* 0x0001e80000100800 */
[----:B------:R0:W-:Y:S01]  /*a450*/  STL [R1+0x4], R4 ;  /* 0x0000040401007387 */ /* 0x0001e20000100800 */
[----:B------:R-:W-:Y:S05]  /*a460*/  BRA `(.L_x_8976) ;  /* 0x00000000000c7947 */ /* 0x000fea0003800000 */
.L_x_8973:
[----:B------:R1:W-:Y:S04]  /*a470*/  STL [R1], R8 ;  /* 0x0000000801007387 */ /* 0x0003e80000100800 */
[----:B------:R1:W-:Y:S04]  /*a480*/  STL [R1+0x4], RZ ;  /* 0x000004ff01007387 */ /* 0x0003e80000100800 */
[----:B------:R1:W-:Y:S02]  /*a490*/  STL [R1+0x8], RZ ;  /* 0x000008ff01007387 */ /* 0x0003e40000100800 */
.L_x_8976:
[----:B-1----:R-:W2:Y:S04]  /*a4a0*/  LDL R8, [R1] ;  /* 0x0000000001087983 */ /* 0x002ea80000100800 */
[----:B------:R-:W2:Y:S04]  /*a4b0*/  LDL R9, [R1+0x4] ;  /* 0x0000040001097983 */ /* 0x000ea80000100800 */
[----:B------:R-:W2:Y:S01]  /*a4c0*/  LDL R10, [R1+0x8] ;  /* 0x00000800010a7983 */ /* 0x000ea20000100800 */
[----:B------:R-:W-:Y:S01]  /*a4d0*/  ISETP.NE.AND P0, PT, R7, RZ, PT ;  /* 0x000000ff0700720c */ /* 0x000fe20003f05270 */
[----:B0-----:R-:W-:-:S12]  /*a4e0*/  IMAD.U32 R4, RZ, RZ, UR43 ;  /* 0x0000002bff047e24 */ /* 0x001fd8000f8e00ff */
[----:B------:R-:W0:Y:S01]  /*a4f0*/  @!P0 S2R R3, SR_CgaCtaId ;  /* 0x0000000000038919 */ /* 0x000e220000008800 */
[----:B------:R-:W-:Y:S01]  /*a500*/  @!P0 MOV R2, 0x400 ;  /* 0x0000040000028802 */ /* 0x000fe20000000f00 */
[----:B------:R-:W-:-:S03]  /*a510*/  @!P0 IMAD.MOV.U32 R11, RZ, RZ, R4 ;  /* 0x000000ffff0b8224 */ /* 0x000fc600078e0004 */
[----:B0-----:R-:W-:-:S05]  /*a520*/  @!P0 LEA R2, R3, R2, 0x18 ;  /* 0x0000000203028211 */ /* 0x001fca00078ec0ff */
[----:B--2---:R2:W-:Y:S01]  /*a530*/  @!P0 STS.128 [R2+0x19cd0], R8 ;  /* 0x019cd00802008388 */ /* 0x0045e20000000c00 */
[----:B------:R-:W-:Y:S06]  /*a540*/  BAR.ARV 0x5, 0x200 ;  /* 0x0148000000007b1d */ /* 0x000fec0000002000 */
.L_x_8971:
[----:B------:R-:W-:Y:S01]  /*a550*/  ULDC UR4, c[0x0][0xc3c] ;  /* 0x00030f0000047ab9 */ /* 0x000fe20000000800 */
[----:B------:R3:W-:Y:S01]  /*a560*/  STL [R1+0x18], RZ ;  /* 0x000018ff01007387 */ /* 0x0007e20000100800 */
[----:B------:R-:W-:Y:S01]  /*a570*/  UISETP.GE.AND UP0, UPT, UR43, UR4, UPT ;  /* 0x000000042b00728c */ /* 0x000fe2000bf06270 */
[----:B------:R-:W-:Y:S02]  /*a580*/  IMAD.MOV.U32 R23, RZ, RZ, 0x1 ;  /* 0x00000001ff177424 */ /* 0x000fe400078e00ff */
[----:B------:R-:W-:-:S03]  /*a590*/  IMAD.MOV.U32 R18, RZ, RZ, RZ ;  /* 0x000000ffff127224 */ /* 0x000fc600078e00ff */
[----:B------:R-:W-:-:S13]  /*a5a0*/  PLOP3.LUT P0, PT, PT, PT, UP0, 0x80, 0x0 ;  /* 0x000000000000781c */ /* 0x000fda0003f0f008 */
[----:B---3--:R-:W-:Y:S05]  /*a5b0*/  @P0 BRA `(.L_x_8977) ;  /* 0x0000004800880947 */ /* 0x008fea0003800000 */
[----:B------:R-:W3:Y:S01]  /*a5c0*/  S2R R13, SR_TID.X ;  /* 0x00000000000d7919 */ /* 0x000ee20000002100 */
[----:B------:R-:W4:Y:S01]  /*a5d0*/  S2UR UR5, SR_CgaCtaId ;  /* 0x00000000000579c3 */ /* 0x000f220000008800 */
[----:B------:R-:W-:Y:S01]  /*a5e0*/  IMAD.SHL.U32 R7, R0, 0x800, RZ ;  /* 0x0000080000077824 */ /* 0x000fe200078e00ff */
[----:B------:R-:W-:Y:S01]  /*a5f0*/  UMOV UR4, 0x400 ;  /* 0x0000040000047882 */ /* 0x000fe20000000000 */
[----:B------:R-:W-:Y:S01]  /*a600*/  STL [R1+0x18], RZ ;  /* 0x000018ff01007387 */ /* 0x000fe20000100800 */
[----:B------:R-:W-:Y:S01]  /*a610*/  IMAD.MOV.U32 R23, RZ, RZ, 0x1 ;  /* 0x00000001ff177424 */ /* 0x000fe200078e00ff */
[----:B------:R-:W-:Y:S01]  /*a620*/  ULDC UR41, c[0x0][0xc] ;  /* 0x0000030000297ab9 */ /* 0x000fe20000000800 */
[----:B------:R-:W-:Y:S01]  /*a630*/  IMAD.MOV.U32 R18, RZ, RZ, RZ ;  /* 0x000000ffff127224 */ /* 0x000fe200078e00ff */
[----:B------:R-:W-:Y:S02]  /*a640*/  ULOP3.LUT UR38, UR40, 0x1, URZ, 0xfc, !UPT ;  /* 0x0000000128267892 */ /* 0x000fe4000f8efc3f */
[----:B------:R-:W-:Y:S01]  /*a650*/  ULOP3.LUT UR42, UR40, 0x2, URZ, 0xfc, !UPT ;  /* 0x00000002282a7892 */ /* 0x000fe2000f8efc3f */
[----:B------:R-:W-:Y:S01]  /*a660*/  ULDC.64 UR50, c[0x0][0x198] ;  /* 0x0000660000327ab9 */ /* 0x000fe20000000a00 */
[----:B----4-:R-:W-:-:S06]  /*a670*/  ULEA UR4, UR5, UR4, 0x18 ;  /* 0x0000000405047291 */ /* 0x010fcc000f8ec03f */
[----:B------:R-:W-:Y:S01]  /*a680*/  IMAD.U32 R16, RZ, RZ, UR4 ;  /* 0x00000004ff107e24 */ /* 0x000fe2000f8e00ff */
[C---:B---3--:R-:W-:Y:S01]  /*a690*/  LOP3.LUT R12, R13.reuse, 0x7f, RZ, 0xc0, !PT ;  /* 0x0000007f0d0c7812 */ /* 0x048fe200078ec0ff */
[C---:B--2---:R-:W-:Y:S01]  /*a6a0*/  IMAD.SHL.U32 R2, R13.reuse, 0x10, RZ ;  /* 0x000000100d027824 */ /* 0x044fe200078e00ff */
[C---:B------:R-:W-:Y:S01]  /*a6b0*/  LOP3.LUT P0, RZ, R13.reuse, 0x4, RZ, 0xc0, !PT ;  /* 0x000000040dff7812 */ /* 0x040fe2000780c0ff */
[C---:B0-----:R-:W-:Y:S02]  /*a6c0*/  IMAD.SHL.U32 R3, R13.reuse, 0x20, RZ ;  /* 0x000000200d037824 */ /* 0x041fe400078e00ff */
[----:B-1----:R-:W-:Y:S01]  /*a6d0*/  IMAD.SHL.U32 R5, R12, 0x10, RZ ;  /* 0x000000100c057824 */ /* 0x002fe200078e00ff */
[----:B------:R-:W-:Y:S01]  /*a6e0*/  LOP3.LUT R4, R2, 0x60, RZ, 0xc0, !PT ;  /* 0x0000006002047812 */ /* 0x000fe200078ec0ff */
[----:B------:R-:W-:Y:S01]  /*a6f0*/  IMAD.SHL.U32 R10, R13, 0x4, RZ ;  /* 0x000000040d0a7824 */ /* 0x000fe200078e00ff */
[----:B------:R-:W-:Y:S01]  /*a700*/  LOP3.LUT R22, R3, 0x360, RZ, 0xc0, !PT ;  /* 0x0000036003167812 */ /* 0x000fe200078ec0ff */
[C---:B------:R-:W-:Y:S01]  /*a710*/  IMAD.SHL.U32 R9, R13.reuse, 0x2, RZ ;  /* 0x000000020d097824 */ /* 0x040fe200078e00ff */
[----:B------:R-:W-:Y:S01]  /*a720*/  LOP3.LUT R11, R4, 0x700, R5, 0xf8, !PT ;  /* 0x00000700040b7812 */ /* 0x000fe200078ef805 */
[----:B------:R-:W-:Y:S01]  /*a730*/  IMAD.SHL.U32 R0, R13, 0x80, RZ ;  /* 0x000000800d007824 */ /* 0x000fe200078e00ff */
[----:B------:R-:W-:-:S02]  /*a740*/  SHF.R.U32.HI R4, RZ, 0x1, R13 ;  /* 0x00000001ff047819 */ /* 0x000fc4000001160d */
[----:B------:R-:W-:Y:S02]  /*a750*/  LOP3.LUT R3, R3, 0x80, RZ, 0xc0, !PT ;  /* 0x0000008003037812 */ /* 0x000fe400078ec0ff */
[----:B------:R-:W-:Y:S02]  /*a760*/  LOP3.LUT R22, R22, 0x400, R5, 0xf8, !PT ;  /* 0x0000040016167812 */ /* 0x000fe400078ef805 */
[----:B------:R-:W-:Y:S02]  /*a770*/  LOP3.LUT R3, R3, 0x10, R4, 0xf8, !PT ;  /* 0x0000001003037812 */ /* 0x000fe400078ef804 */
[----:B------:R-:W-:Y:S02]  /*a780*/  LOP3.LUT R4, R4, 0x20, RZ, 0xc0, !PT ;  /* 0x0000002004047812 */ /* 0x000fe400078ec0ff */
[----:B------:R-:W-:Y:S02]  /*a790*/  LOP3.LUT R8, R2, 0x90, RZ, 0xc0, !PT ;  /* 0x0000009002087812 */ /* 0x000fe400078ec0ff */
[----:B------:R-:W-:-:S02]  /*a7a0*/  LOP3.LUT R5, R4, 0x10, R13, 0xf8, !PT ;  /* 0x0000001004057812 */ /* 0x000fc400078ef80d */
[----:B------:R-:W-:Y:S02]  /*a7b0*/  LOP3.LUT R3, R3, 0x10, R10, 0x78, !PT ;  /* 0x0000001003037812 */ /* 0x000fe400078e780a */
[----:B------:R-:W-:Y:S02]  /*a7c0*/  LOP3.LUT R8, R8, 0x10, R9, 0x78, !PT ;  /* 0x0000001008087812 */ /* 0x000fe400078e7809 */
[----:B------:R-:W-:Y:S02]  /*a7d0*/  LOP3.LUT R6, R0, 0x400, RZ, 0xc0, !PT ;  /* 0x0000040000067812 */ /* 0x000fe400078ec0ff */
[----:B------:R-:W-:Y:S01]  /*a7e0*/  LOP3.LUT R5, R5, 0x380, R0, 0xf8, !PT ;  /* 0x0000038005057812 */ /* 0x000fe200078ef800 */
[----:B------:R-:W-:Y:S01]  /*a7f0*/  IMAD.SHL.U32 R0, R13, 0x40, RZ ;  /* 0x000000400d007824 */ /* 0x000fe200078e00ff */
[----:B------:R-:W-:Y:S02]  /*a800*/  LOP3.LUT R22, R22, R3, RZ, 0xfc, !PT ;  /* 0x0000000316167212 */ /* 0x000fe400078efcff */
[----:B------:R-:W-:-:S02]  /*a810*/  LOP3.LUT R11, R11, R8, RZ, 0xfc, !PT ;  /* 0x000000080b0b7212 */ /* 0x000fc400078efcff */
[----:B------:R-:W-:Y:S02]  /*a820*/  SHF.R.U32.HI R3, RZ, 0x1, R12 ;  /* 0x00000001ff037819 */ /* 0x000fe4000001160c */
[----:B------:R-:W-:Y:S02]  /*a830*/  LOP3.LUT R6, R6, 0x800, R7, 0xf8, !PT ;  /* 0x0000080006067812 */ /* 0x000fe400078ef807 */
[----:B------:R-:W-:Y:S02]  /*a840*/  LOP3.LUT R5, R5, 0x70, R2, 0x78, !PT ;  /* 0x0000007005057812 */ /* 0x000fe400078e7802 */
[----:B------:R-:W-:Y:S01]  /*a850*/  LOP3.LUT R3, R3, 0x40, R0, 0xf8, !PT ;  /* 0x0000004003037812 */ /* 0x000fe200078ef800 */
[----:B------:R-:W-:Y:S01]  /*a860*/  IMAD.IADD R0, R16, 0x1, R11 ;  /* 0x0000000110007824 */ /* 0x000fe200078e020b */
[----:B------:R-:W-:Y:S02]  /*a870*/  LOP3.LUT R24, R6, R5, RZ, 0xfc, !PT ;  /* 0x0000000506187212 */ /* 0x000fe400078efcff */
[----:B------:R-:W-:-:S02]  /*a880*/  LOP3.LUT R2, R2, 0x10, RZ, 0xc0, !PT ;  /* 0x0000001002027812 */ /* 0x000fc400078ec0ff */
[----:B------:R0:W-:Y:S01]  /*a890*/  STL [R1+0x14], R0 ;  /* 0x0000140001007387 */ /* 0x0001e20000100800 */
[----:B------:R-:W-:Y:S01]  /*a8a0*/  VIADD R28, R24, 0x40 ;  /* 0x00000040181c7836 */ /* 0x000fe20000000000 */
[----:B------:R-:W-:Y:S01]  /*a8b0*/  LOP3.LUT R3, R2, 0x20, RZ, 0xfc, !PT ;  /* 0x0000002002037812 */ /* 0x000fe200078efcff */
[----:B------:R-:W-:Y:S01]  /*a8c0*/  @P0 VIADD R28, R24, 0xffffffc0 ;  /* 0xffffffc0181c0836 */ /* 0x000fe20000000000 */
[----:B------:R-:W-:Y:S02]  /*a8d0*/  LOP3.LUT R2, R2, 0x40, RZ, 0xfc, !PT ;  /* 0x0000004002027812 */ /* 0x000fe400078efcff */
[C---:B------:R-:W-:Y:S02]  /*a8e0*/  LOP3.LUT R29, R22.reuse, 0x2800, RZ, 0xfc, !PT ;  /* 0x00002800161d7812 */ /* 0x040fe400078efcff */
[----:B0-----:R-:W-:-:S07]  /*a8f0*/  LOP3.LUT R0, R22, 0x1800, RZ, 0xfc, !PT ;  /* 0x0000180016007812 */ /* 0x001fce00078efcff */
.L_x_9049:
[----:B------:R-:W-:Y:S01]  /*a900*/  ULDC.64 UR4, c[0x0][0xc88] ;  /* 0x0003220000047ab9 */ /* 0x000fe20000000a00 */
[----:B------:R-:W-:Y:S01]  /*a910*/  ULDC.64 UR6, c[0x0][0xa18] ;  /* 0x0002860000067ab9 */ /* 0x000fe20000000a00 */
[----:B------:R-:W-:Y:S01]  /*a920*/  UIMAD.WIDE UR4, UR43, 0x4, UR4 ;  /* 0x000000042b0478a5 */ /* 0x000fe2000f8e0204 */
[----:B012---:R-:W0:Y:S01]  /*a930*/  LDC.64 R6, c[0x0][0x418] ;  /* 0x00010600ff067b82 */ /* 0x007e220000000a00 */
[----:B------:R-:W2:Y:S04]  /*a940*/  LDL.LU R9, [R1+0x8] ;  /* 0x0000080001097983 */ /* 0x000ea80000300800 */
[----:B------:R-:W-:Y:S02]  /*a950*/  IMAD.U32 R2, RZ, RZ, UR4 ;  /* 0x00000004ff027e24 */ /* 0x000fe4000f8e00ff */
[----:B------:R-:W-:Y:S01]  /*a960*/  IMAD.U32 R3, RZ, RZ, UR5 ;  /* 0x00000005ff037e24 */ /* 0x000fe2000f8e00ff */
[----:B------:R-:W-:Y:S01]  /*a970*/  UISETP.NE.U32.AND UP0, UPT, UR6, URZ, UPT ;  /* 0x0000003f0600728c */ /* 0x000fe2000bf05070 */
[----:B------:R-:W-:Y:S01]  /*a980*/  ULDC UR8, c[0x0][0x288] ;  /* 0x0000a20000087ab9 */ /* 0x000fe20000000800 */
[----:B------:R-:W-:-:S02]  /*a990*/  ULDC.64 UR4, c[0x0][0xa28] ;  /* 0x00028a0000047ab9 */ /* 0x000fc40000000a00 */
[----:B------:R-:W3:Y:S01]  /*a9a0*/  LDG.E R2, desc[UR52][R2.64] ;  /* 0x0000003402027981 */ /* 0x000ee2000c1e1900 */
[----:B------:R-:W-:Y:S01]  /*a9b0*/  UISETP.NE.AND.EX UP0, UPT, UR7, URZ, UPT, UP0 ;  /* 0x0000003f0700728c */ /* 0x000fe2000bf05300 */
[----:B------:R-:W-:Y:S01]  /*a9c0*/  IMAD.U32 R0, RZ, RZ, UR8 ;  /* 0x00000008ff007e24 */ /* 0x000fe2000f8e00ff */
[----:B------:R-:W-:Y:S01]  /*a9d0*/  UISETP.NE.U32.AND UP1, UPT, UR4, URZ, UPT ;  /* 0x0000003f0400728c */ /* 0x000fe2000bf25070 */
[----:B------:R-:W-:-:S03]  /*a9e0*/  ULDC.64 UR8, c[0x0][0xa08] ;  /* 0x0002820000087ab9 */ /* 0x000fc60000000a00 */
[----:B------:R-:W-:Y:S01]  /*a9f0*/  PLOP3.LUT P3, PT, PT, PT, UP0, 0x80, 0x0 ;  /* 0x000000000000781c */ /* 0x000fe20003f6f008 */
[----:B------:R-:W-:-:S06]  /*aa00*/  UISETP.NE.AND.EX UP1, UPT, UR5, URZ, UPT, UP1 ;  /* 0x0000003f0500728c */ /* 0x000fcc000bf25310 */
[----:B------:R-:W-:Y:S02]  /*aa10*/  PLOP3.LUT P4, PT, PT, PT, UP1, 0x80, 0x0 ;  /* 0x000000000000781c */ /* 0x000fe40003f8f018 */
[----:B---3--:R-:W-:-:S13]  /*aa20*/  R2UR UR47, R2 ;  /* 0x00000000022f72ca */ /* 0x008fda00000e0000 */
        /* <DEDUP_REMOVED lines=10> */
[----:B------:R1:W3:Y:S01]  /*aad0*/  @P3 LDG.E R0, desc[UR52][R2.64] ;  /* 0x0000003402003981 */ /* 0x0002e2000c1e1900 */
[----:B------:R-:W-:Y:S02]  /*aae0*/  ISETP.NE.U32.AND P0, PT, RZ, UR6, PT ;  /* 0x00000006ff007c0c */ /* 0x000fe4000bf05070 */
[----:B------:R-:W-:Y:S02]  /*aaf0*/  ISETP.NE.U32.AND P2, PT, RZ, UR8, PT ;  /* 0x00000008ff007c0c */ /* 0x000fe4000bf45070 */
[----:B------:R-:W-:Y:S02]  /*ab00*/  ISETP.NE.AND.EX P0, PT, RZ, UR7, PT, P0 ;  /* 0x00000007ff007c0c */ /* 0x000fe4000bf05300 */
[----:B0-----:R-:W-:Y:S01]  /*ab10*/  ISETP.NE.U32.AND P1, PT, R6, RZ, PT ;  /* 0x000000ff0600720c */ /* 0x001fe20003f25070 */
[----:B-1----:R-:W-:Y:S02]  /*ab20*/  IMAD.U32 R2, RZ, RZ, UR4 ;  /* 0x00000004ff027e24 */ /* 0x002fe4000f8e00ff */
[----:B------:R-:W-:Y:S01]  /*ab30*/  IMAD.U32 R3, RZ, RZ, UR5 ;  /* 0x00000005ff037e24 */ /* 0x000fe2000f8e00ff */
[----:B------:R-:W-:-:S02]  /*ab40*/  UIADD3 UR4, UP0, UR44, UR6, URZ ;  /* 0x000000062c047290 */ /* 0x000fc4000ff1e03f */
[----:B------:R-:W-:Y:S02]  /*ab50*/  UIADD3 UR6, UP1, UR44, UR8, URZ ;  /* 0x000000082c067290 */ /* 0x000fe4000ff3e03f */
[----:B------:R0:W4:Y:S01]  /*ab60*/  @P4 LDG.E R8, desc[UR52][R2.64] ;  /* 0x0000003402084981 */ /* 0x000122000c1e1900 */
[----:B------:R-:W-:Y:S01]  /*ab70*/  UIADD3.X UR5, UR45, UR7, URZ, UP0, !UPT ;  /* 0x000000072d057290 */ /* 0x000fe200087fe43f */
[----:B------:R-:W-:Y:S01]  /*ab80*/  ISETP.NE.AND.EX P2, PT, RZ, UR9, PT, P2 ;  /* 0x00000009ff007c0c */ /* 0x000fe2000bf45320 */
[----:B------:R-:W-:Y:S01]  /*ab90*/  UIADD3.X UR7, UR45, UR9, URZ, UP1, !UPT ;  /* 0x000000092d077290 */ /* 0x000fe20008ffe43f */
[----:B------:R-:W-:-:S05]  /*aba0*/  IMAD.U32 R4, RZ, RZ, UR6 ;  /* 0x00000006ff047e24 */ /* 0x000fca000f8e00ff */
[----:B------:R-:W-:Y:S02]  /*abb0*/  IMAD.U32 R5, RZ, RZ, UR7 ;  /* 0x00000007ff057e24 */ /* 0x000fe4000f8e00ff */
[----:B0-----:R-:W-:Y:S02]  /*abc0*/  IMAD.U32 R2, RZ, RZ, UR4 ;  /* 0x00000004ff027e24 */ /* 0x001fe4000f8e00ff */
[----:B------:R-:W-:Y:S02]  /*abd0*/  IMAD.U32 R3, RZ, RZ, UR5 ;  /* 0x00000005ff037e24 */ /* 0x000fe4000f8e00ff */
[----:B------:R-:W5:Y:S04]  /*abe0*/  @P2 LDG.E R6, desc[UR52][R4.64] ;  /* 0x0000003404062981 */ /* 0x000f68000c1e1900 */
[----:B---3--:R0:W-:Y:S04]  /*abf0*/  STL [R1+0xc], R0 ;  /* 0x00000c0001007387 */ /* 0x0081e80000100800 */
[----:B0-----:R-:W3:Y:S01]  /*ac00*/  @P0 LDG.E R0, desc[UR52][R2.64] ;  /* 0x0000003402000981 */ /* 0x001ee2000c1e1900 */
[----:B------:R-:W-:Y:S01]  /*ac10*/  UMOV UR4, URZ ;  /* 0x0000003f00047c82 */ /* 0x000fe20008000000 */
[----:B------:R-:W-:-:S02]  /*ac20*/  ISETP.NE.AND.EX P1, PT, R7, RZ, PT, P1 ;  /* 0x000000ff0700720c */ /* 0x000fc40003f25310 */
[----:B------:R-:W0:Y:S01]  /*ac30*/  LDC R7, c[0x0][0x424] ;  /* 0x00010900ff077b82 */ /* 0x000e220000000800 */
[----:B----4-:R-:W-:-:S07]  /*ac40*/  @P4 R2UR UR4, R8 ;  /* 0x00000000080442ca */ /* 0x010fce00000e0000 */
[----:B------:R-:W1:Y:S01]  /*ac50*/  LDC R8, c[0x0][0x2f0] ;  /* 0x0000bc00ff087b82 */ /* 0x000e620000000800 */
[----:B------:R-:W-:Y:S01]  /*ac60*/  UMOV UR48, URZ ;  /* 0x0000003f00307c82 */ /* 0x000fe20008000000 */
[----:B------:R-:W-:Y:S01]  /*ac70*/  UMOV UR39, URZ ;  /* 0x0000003f00277c82 */ /* 0x000fe20008000000 */
[C---:B--2---:R-:W-:Y:S02]  /*ac80*/  R2UR UR36, R9.reuse ;  /* 0x00000000092472ca */ /* 0x044fe400000e0000 */
[----:B-----5:R-:W-:Y:S02]  /*ac90*/  @P2 R2UR UR39, R6 ;  /* 0x00000000062722ca */ /* 0x020fe400000e0000 */
[C---:B------:R-:W-:Y:S02]  /*aca0*/  LOP3.LUT R6, R9.reuse, 0xff0000, RZ, 0xc0, !PT ;  /* 0x00ff000009067812 */ /* 0x040fe400078ec0ff */
[----:B---3--:R-:W-:Y:S02]  /*acb0*/  @P0 R2UR UR48, R0 ;  /* 0x00000000003002ca */ /* 0x008fe400000e0000 */
        /* <DEDUP_REMOVED lines=9> */
.L_x_8978:
[----:B------:R-:W-:Y:S01]  /*ad50*/  ULDC.64 UR6, c[0x0][0xa20] ;  /* 0x0002880000067ab9 */ /* 0x000fe20000000a00 */
[----:B------:R-:W-:Y:S01]  /*ad60*/  SEL R7, R7, 0x1, P1 ;  /* 0x0000000107077807 */ /* 0x000fe20000800000 */
[----:B------:R-:W-:Y:S01]  /*ad70*/  ULOP3.LUT UR36, UR36, 0xffff, URZ, 0xc0, !UPT ;  /* 0x0000ffff24247892 */ /* 0x000fe2000f8ec03f */
[----:B------:R-:W-:Y:S01]  /*ad80*/  ISETP.NE.U32.AND P0, PT, RZ, UR6, PT ;  /* 0x00000006ff007c0c */ /* 0x000fe2000bf05070 */
[----:B------:R-:W-:Y:S01]  /*ad90*/  UIADD3 UR39, UR39, UR4, URZ ;  /* 0x0000000427277290 */ /* 0x000fe2000fffe03f */
[----:B------:R-:W-:Y:S02]  /*ada0*/  IMAD.U32 R25, RZ, RZ, UR47 ;  /* 0x0000002fff197e24 */ /* 0x000fe4000f8e00ff */
[----:B------:R-:W-:Y:S01]  /*adb0*/  ISETP.NE.AND.EX P0, PT, RZ, UR7, PT, P0 ;  /* 0x00000007ff007c0c */ /* 0x000fe2000bf05300 */
[----:B0-----:R-:W-:-:S12]  /*adc0*/  IMAD R2, R7, R8, RZ ;  /* 0x0000000807027224 */ /* 0x001fd800078e02ff */
[----:B------:R-:W-:Y:S05]  /*add0*/  @!P0 BRA `(.L_x_8979) ;  /* 0x0000000000188947 */ /* 0x000fea0003800000 */
[----:B------:R-:W-:-:S04]  /*ade0*/  UIADD3 UR5, UP0, UR44, UR6, URZ ;  /* 0x000000062c057290 */ /* 0x000fc8000ff1e03f */
[----:B------:R-:W-:Y:S02]  /*adf0*/  UIADD3.X UR6, UR45, UR7, URZ, UP0, !UPT ;  /* 0x000000072d067290 */ /* 0x000fe400087fe43f */
[----:B------:R-:W-:-:S04]  /*ae00*/  IMAD.U32 R2, RZ, RZ, UR5 ;  /* 0x00000005ff027e24 */ /* 0x000fc8000f8e00ff */
[----:B------:R-:W-:-:S05]  /*ae10*/  IMAD.U32 R3, RZ, RZ, UR6 ;  /* 0x00000006ff037e24 */ /* 0x000fca000f8e00ff */
[----:B------:R0:W5:Y:S01]  /*ae20*/  LDG.E R2, desc[UR52][R2.64] ;  /* 0x0000003402027981 */ /* 0x000162000c1e1900 */
[----:B------:R-:W-:Y:S05]  /*ae30*/  BRA `(.L_x_8980) ;  /* 0x0000000000107947 */ /* 0x000fea0003800000 */
.L_x_8979:
[----:B------:R-:W-:Y:S05]  /*ae40*/  @!P2 BRA `(.L_x_8980) ;  /* 0x00000000000ca947 */ /* 0x000fea0003800000 */
[----:B------:R-:W2:Y:S04]  /*ae50*/  LDG.E R3, desc[UR52][R4.64] ;  /* 0x0000003404037981 */ /* 0x000ea8000c1e1900 */
[----:B------:R-:W2:Y:S02]  /*ae60*/  LDG.E R2, desc[UR52][R4.64+0x4] ;  /* 0x0000043404027981 */ /* 0x000ea4000c1e1900 */
[----:B--2---:R-:W-:-:S07]  /*ae70*/  IMAD.IADD R2, R2, 0x1, -R3 ;  /* 0x0000000102027824 */ /* 0x004fce00078e0a03 */
.L_x_8980:
[----:B-----5:R-:W-:Y:S01]  /*ae80*/  VIADD R2, R2, -UR4 ;  /* 0x8000000402027c36 */ /* 0x020fe20008000000 */
[----:B------:R-:W-:-:S03]  /*ae90*/  LOP3.LUT R26, R0, 0xff, RZ, 0xc0, !PT ;  /* 0x000000ff001a7812 */ /* 0x000fc600078ec0ff */
[C---:B0-----:R-:W-:Y:S01]  /*aea0*/  VIADD R3, R2.reuse, 0x7f ;  /* 0x0000007f02037836 */ /* 0x041fe20000000000 */
        /* <DEDUP_REMOVED lines=8> */
[----:B------:R-:W0:Y:S02]  /*af30*/  @!P0 LDC R0, c[0x0][0x9f0] ;  /* 0x00027c00ff008b82 */ /* 0x000e240000000800 */
[-C--:B0-----:R-:W-:Y:S02]  /*af40*/  IABS R6, R0.reuse ;  /* 0x0000000000067213 */ /* 0x081fe40000000000 */
[----:B------:R-:W-:Y:S02]  /*af50*/  IADD3 R5, R0, -0x1, R4 ;  /* 0xffffffff00057810 */ /* 0x000fe40007ffe004 */
[----:B------:R-:W0:Y:S02]  /*af60*/  I2F.RP R8, R6 ;  /* 0x0000000600087306 */ /* 0x000e240000209400 */
[----:B------:R-:W-:-:S04]  /*af70*/  LOP3.LUT R2, R5, R0, RZ, 0x3c, !PT ;  /* 0x0000000005027212 */ /* 0x000fc800078e3cff */
[----:B------:R-:W-:Y:S02]  /*af80*/  ISETP.GE.AND P2, PT, R2, RZ, PT ;  /* 0x000000ff0200720c */ /* 0x000fe40003f46270 */
        /* <DEDUP_REMOVED lines=21> */
.L_x_8981:
[-C--:B------:R-:W-:Y:S01]  /*b0e0*/  IMAD R26, R26, R3.reuse, RZ ;  /* 0x000000031a1a7224 */ /* 0x080fe200078e02ff */
[----:B------:R-:W-:Y:S04]  /*b0f0*/  BSSY B7, `(.L_x_8982) ;  /* 0x0000327000077945 */ /* 0x000fe80003800000 */
[----:B------:R-:W-:-:S04]  /*b100*/  VIADDMNMX R0, R26, R3, R4, PT ;  /* 0x000000031a007246 */ /* 0x000fc80003800104 */
        /* <DEDUP_REMOVED lines=13> */
[----:B-1----:R-:W2:Y:S01]  /*b1e0*/  @P0 ATOMG.E.ADD.STRONG.GPU PT, R3, desc[UR52][R2.64], R5 ;  /* 0x00000005020309a8 */ /* 0x002ea200081ee1f4 */
[----:B------:R-:W0:Y:S02]  /*b1f0*/  S2R R4, SR_LTMASK ;  /* 0x0000000000047919 */ /* 0x000e240000003900 */
[----:B0-----:R-:W-:-:S04]  /*b200*/  LOP3.LUT R4, R4, UR4, RZ, 0xc0, !PT ;  /* 0x0000000404047c12 */ /* 0x001fc8000f8ec0ff */
[----:B------:R-:W0:Y:S01]  /*b210*/  POPC R7, R4 ;  /* 0x0000000400077309 */ /* 0x000e220000000000 */
[----:B--2---:R-:W0:Y:S02]  /*b220*/  SHFL.IDX PT, R0, R3, R0, 0x1f ;  /* 0x00001f0003007589 */ /* 0x004e2400000e0000 */
[----:B0-----:R-:W-:-:S05]  /*b230*/  IADD3 R0, R0, UR41, R7 ;  /* 0x0000002900007c10 */ /* 0x001fca000fffe007 */
[----:B------:R1:W-:Y:S01]  /*b240*/  STL [R1], R0 ;  /* 0x0000000001007387 */ /* 0x0003e20000100800 */
[----:B------:R-:W-:Y:S05]  /*b250*/  BRA `(.L_x_8984) ;  /* 0x0000003000407947 */ /* 0x000fea0003800000 */
.L_x_8983:
        /* <DEDUP_REMOVED lines=20> */
.L_x_8986:
[----:B------:R-:W-:Y:S05]  /*b3a0*/  BSYNC B6 ;  /* 0x0000000000067941 */ /* 0x000fea0003800000 */
.L_x_8985:
        /* <DEDUP_REMOVED lines=24> */
.L_x_8988:
[----:B------:R-:W-:Y:S05]  /*b530*/  BSYNC B6 ;  /* 0x0000000000067941 */ /* 0x000fea0003800000 */
.L_x_8987:
        /* <DEDUP_REMOVED lines=20> */
.L_x_8990:
[----:B------:R-:W-:Y:S05]  /*b680*/  BSYNC B6 ;  /* 0x0000000000067941 */ /* 0x000fea0003800000 */
.L_x_8989:
        /* <DEDUP_REMOVED lines=19> */
.L_x_8992:
[----:B------:R-:W-:Y:S05]  /*b7c0*/  BSYNC B6 ;  /* 0x0000000000067941 */ /* 0x000fea0003800000 */
.L_x_8991:
        /* <DEDUP_REMOVED lines=8> */
[----:B0-----:R-:W0:Y:S01]  /*b850*/  S2R R17, SR_TID.X ;  /* 0x0000000000117919 */ /* 0x001e220000002100 */
[----:B------:R-:W-:-:S03]  /*b860*/  ULDC.64 UR4, c[0x0][0xa08] ;  /* 0x0002820000047ab9 */ /* 0x000fc60000000a00 */
[----:B------:R1:W2:Y:S02]  /*b870*/  @P0 LDG.E R25, desc[UR52][R2.64] ;  /* 0x0000003402190981 */ /* 0x0002a4000c1e1900 */
[----:B-1----:R-:W1:Y:S01]  /*b880*/  LDC.64 R2, c[0x0][0x418] ;  /* 0x00010600ff027b82 */ /* 0x002e620000000a00 */
[----:B0-----:R-:W-:-:S04]  /*b890*/  SHF.R.U32.HI R20, RZ, 0x5, R17 ;  /* 0x00000005ff147819 */ /* 0x001fc80000011611 */
[----:B------:R-:W-:Y:S02]  /*b8a0*/  LOP3.LUT R20, R20, 0x3, RZ, 0xc0, !PT ;  /* 0x0000000314147812 */ /* 0x000fe400078ec0ff */
[----:B-1----:R-:W-:Y:S01]  /*b8b0*/  LOP3.LUT P0, RZ, R2, UR4, RZ, 0xfc, !PT ;  /* 0x0000000402ff7c12 */ /* 0x002fe2000f80fcff */
[----:B------:R-:W-:-:S03]  /*b8c0*/  UMOV UR4, 0xffffffff ;  /* 0xffffffff00047882 */ /* 0x000fc60000000000 */
[----:B------:R-:W-:Y:S02]  /*b8d0*/  LOP3.LUT P0, RZ, R3, UR5, RZ, 0xfc, P0 ;  /* 0x0000000503ff7c12 */ /* 0x000fe4000800fcff */
[----:B--2---:R-:W-:Y:S02]  /*b8e0*/  SHF.R.S32.HI R27, RZ, 0x1f, R25 ;  /* 0x0000001fff1b7819 */ /* 0x004fe40000011419 */
[----:B------:R-:W-:Y:S01]  /*b8f0*/  SEL R17, R25, RZ, !P0 ;  /* 0x000000ff19117207 */ /* 0x000fe20004000000 */
[----:B------:R-:W-:Y:S08]  /*b900*/  BRA.DIV UR4, `(.L_x_8993) ;  /* 0x0000003e041c7947 */ /* 0x000ff0000b800000 */
[----:B------:R0:W1:Y:S02]  /*b910*/  SHFL.IDX PT, R14, R20, RZ, 0x1f ;  /* 0x00001fff140e7589 */ /* 0x00006400000e0000 */
.L_x_9068:
[----:B------:R-:W2:Y:S01]  /*b920*/  LDL.LU R0, [R1+0x10] ;  /* 0x0000100001007983 */ /* 0x000ea20000300800 */
[----:B------:R-:W-:Y:S02]  /*b930*/  PLOP3.LUT P1, PT, PT, PT, PT, 0x8, 0x0 ;  /* 0x000000000000781c */ /* 0x000fe40003f2e170 */
[----:B-1----:R-:W-:Y:S02]  /*b940*/  ISETP.NE.AND P0, PT, R14, RZ, PT ;  /* 0x000000ff0e00720c */ /* 0x002fe40003f05270 */
[----:B--2---:R-:W-:-:S09]  /*b950*/  LOP3.LUT R0, R0, 0xfffffffe, RZ, 0xc0, !PT ;  /* 0xfffffffe00007812 */ /* 0x004fd200078ec0ff */
[----:B------:R-:W-:-:S05]  /*b960*/  @P1 LOP3.LUT R0, R0, 0x1, RZ, 0xfc, !PT ;  /* 0x0000000100001812 */ /* 0x000fca00078efcff */
[----:B------:R1:W-:Y:S01]  /*b970*/  STL [R1+0x10], R0 ;  /* 0x0000100001007387 */ /* 0x0003e20000100800 */
[----:B------:R-:W-:Y:S05]  /*b980*/  @P0 BRA `(.L_x_8994) ;  /* 0x0000000400c00947 */ /* 0x000fea0003800000 */
[----:B-1----:R-:W2:Y:S01]  /*b990*/  LDL R0, [R1+0x8] ;  /* 0x0000080001007983 */ /* 0x002ea20000100800 */
[----:B------:R-:W-:Y:S01]  /*b9a0*/  UMOV UR4, 0xffffffff ;  /* 0xffffffff00047882 */ /* 0x000fe20000000000 */
[----:B--2---:R-:W-:Y:S02]  /*b9b0*/  VIADD R0, R0, 0xffffffff ;  /* 0xffffffff00007836 */ /* 0x004fe40000000000 */
[----:B------:R-:W-:Y:S05]  /*b9c0*/  BRA.DIV UR4, `(.L_x_8995) ;  /* 0x0000003e040c7947 */ /* 0x000fea000b800000 */
[----:B------:R-:W-:-:S13]  /*b9d0*/  ELECT P6, URZ, PT ;  /* 0x00000000003f782f */ /* 0x000fda00038c0000 */
.L_x_9071:
[----:B------:R-:W-:Y:S05]  /*b9e0*/  @!P6 BRA `(.L_x_8994) ;  /* 0x0000000400a8e947 */ /* 0x000fea0003800000 */
[----:B------:R-:W-:-:S04]  /*b9f0*/  ISETP.NE.U32.AND P0, PT, R2, RZ, PT ;  /* 0x000000ff0200720c */ /* 0x000fc80003f05070 */
[----:B------:R-:W-:-:S13]  /*ba00*/  ISETP.NE.AND.EX P0, PT, R3, RZ, PT, P0 ;  /* 0x000000ff0300720c */ /* 0x000fda0003f05300 */
[----:B------:R-:W-:Y:S05]  /*ba10*/  @!P0 BRA `(.L_x_8996) ;  /* 0x0000000000448947 */ /* 0x000fea0003800000 */
        /* <DEDUP_REMOVED lines=17> */
.L_x_8996:
[----:B------:R-:W-:Y:S01]  /*bb30*/  IMAD R4, R18, 0x8, R16 ;  /* 0x0000000812047824 */ /* 0x000fe200078e0210 */
[----:B-1----:R-:W-:Y:S01]  /*bb40*/  SHF.L.U32 R3, R23, 0x1f, RZ ;  /* 0x0000001f17037819 */ /* 0x002fe200000006ff */
[----:B------:R-:W1:Y:S03]  /*bb50*/  S2R R2, SR_TID.X ;  /* 0x0000000000027919 */ /* 0x000e660000002100 */
[----:B------:R-:W2:Y:S01]  /*bb60*/  SYNCS.PHASECHK.TRANS64.TRYWAIT P0, [R4+URZ+0x19c80], R3 ;  /* 0x019c8003040075a7 */ /* 0x000ea2000800017f */
[----:B-1----:R-:W-:-:S04]  /*bb70*/  LOP3.LUT R2, R2, 0x7f, RZ, 0xc0, !PT ;  /* 0x0000007f02027812 */ /* 0x002fc800078ec0ff */
[----:B------:R-:W-:Y:S01]  /*bb80*/  ISETP.NE.AND P1, PT, R2, RZ, PT ;  /* 0x000000ff0200720c */ /* 0x000fe20003f25270 */
[----:B--2---:R-:W-:-:S12]  /*bb90*/  @!P0 BRA `(.L_x_8997) ;  /* 0x0000003800b88947 */ /* 0x004fd80003800000 */
.L_x_9072:
        /* <DEDUP_REMOVED lines=8> */
.L_x_8998:
[----:B------:R-:W-:Y:S01]  /*bc20*/  IMAD R2, R18, 0x3000, R16 ;  /* 0x0000300012027824 */ /* 0x000fe200078e0210 */
[----:B------:R-:W-:Y:S01]  /*bc30*/  R2UR UR33, R4 ;  /* 0x00000000042172ca */ /* 0x000fe200000e0000 */
[----:B------:R-:W-:Y:S01]  /*bc40*/  UIADD3 UR4, UP0, UR50, 0x470, URZ ;  /* 0x0000047032047890 */ /* 0x000fe2000ff1e03f */
[----:B------:R-:W-:Y:S01]  /*bc50*/  LEA R0, R0, UR39, 0x7 ;  /* 0x0000002700007c11 */ /* 0x000fe2000f8e38ff */
[----:B------:R-:W-:Y:S01]  /*bc60*/  UMOV UR6, 0x0 ;  /* 0x0000000000067882 */ /* 0x000fe20000000000 */
[----:B------:R-:W-:Y:S01]  /*bc70*/  R2UR UR8, R2 ;  /* 0x00000000020872ca */ /* 0x000fe200000e0000 */
[----:B------:R-:W-:Y:S01]  /*bc80*/  UIADD3.X UR5, URZ, UR51, URZ, UP0, !UPT ;  /* 0x000000333f057290 */ /* 0x000fe200087fe43f */
[----:B-----5:R-:W-:Y:S01]  /*bc90*/  R2UR UR37, R17 ;  /* 0x00000000112572ca */ /* 0x020fe200000e0000 */
[----:B------:R-:W-:Y:S01]  /*bca0*/  UMOV UR7, 0x14f00000 ;  /* 0x14f0000000077882 */ /* 0x000fe20000000000 */
[----:B------:R-:W-:Y:S01]  /*bcb0*/  R2UR UR35, R0 ;  /* 0x00000000002372ca */ /* 0x000fe200000e0000 */
[----:B------:R-:W-:Y:S01]  /*bcc0*/  UMOV UR34, URZ ;  /* 0x0000003f00227c82 */ /* 0x000fe20008000000 */
[----:B------:R-:W-:Y:S01]  /*bcd0*/  UMOV UR18, 0x20 ;  /* 0x0000002000127882 */ /* 0x000fe20000000000 */
[----:B------:R-:W-:Y:S01]  /*bce0*/  UMOV UR20, UR36 ;  /* 0x0000002400147c82 */ /* 0x000fe20008000000 */
[----:B------:R-:W-:Y:S01]  /*bcf0*/  UMOV UR10, 0x40 ;  /* 0x00000040000a7882 */ /* 0x000fe20000000000 */
[----:B------:R-:W-:Y:S01]  /*bd00*/  UIADD3 UR33, UR33, 0x19c70, URZ ;  /* 0x00019c7021217890 */ /* 0x000fe2000fffe03f */
[----:B------:R-:W-:-:S03]  /*bd10*/  UMOV UR12, UR36 ;  /* 0x00000024000c7c82 */ /* 0x000fc60008000000 */
[----:B------:R-:W-:Y:S02]  /*bd20*/  UIADD3 UR32, UR8, 0x9000, URZ ;  /* 0x0000900008207890 */ /* 0x000fe4000fffe03f */
[----:B------:R-:W-:Y:S02]  /*bd30*/  UIADD3 UR16, UR8, 0xa000, URZ ;  /* 0x0000a00008107890 */ /* 0x000fe4000fffe03f */
        /* <DEDUP_REMOVED lines=8> */
[----:B------:R2:W-:Y:S01]  /*bdc0*/  UTMALDG.4D [UR16], [UR4], desc[UR6] ;  /* 0x00000610040075b4 */ /* 0x0005e20008019000 */
[----:B------:R2:W-:Y:S01]  /*bdd0*/  UTMALDG.4D [UR8], [UR4], desc[UR6] ;  /* 0x00000608040075b4 */ /* 0x0005e20008019000 */
[----:B------:R-:W3:Y:S02]  /*bde0*/  SYNCS.PHASECHK.TRANS64.TRYWAIT P0, [R4+URZ+0x19c40], R3 ;  /* 0x019c4003040075a7 */ /* 0x000ee4000800017f */
[----:B--23--:R-:W-:Y:S05]  /*bdf0*/  @!P0 BRA `(.L_x_8999) ;  /* 0x0000003800348947 */ /* 0x00cfea0003800000 */
.L_x_9073:
        /* <DEDUP_REMOVED lines=8> */
.L_x_9000:
        /* <DEDUP_REMOVED lines=33> */
.L_x_8994:
[----:B------:R-:W-:Y:S05]  /*c090*/  WARPSYNC.ALL ;  /* 0x0000000000007948 */ /* 0x000fea0003800000 */
[----:B-1----:R-:W-:Y:S01]  /*c0a0*/  VIADD R0, R16, 0xf000 ;  /* 0x0000f00010007836 */ /* 0x002fe20000000000 */
[----:B---3--:R-:W-:Y:S01]  /*c0b0*/  USHF.R.S32.HI UR4, URZ, 0x1f, UR48 ;  /* 0x0000001f3f047899 */ /* 0x008fe20008011430 */
        /* <DEDUP_REMOVED lines=30> */
.L_x_9002:
[----:B------:R-:W-:Y:S05]  /*c2a0*/  BSYNC B6 ;  /* 0x0000000000067941 */ /* 0x000fea0003800000 */
.L_x_9001:
[----:B------:R-:W2:Y:S01]  /*c2b0*/  LDL R21, [R1+0x4] ;  /* 0x0000040001157983 */ /* 0x000ea20000100800 */
[----:B------:R-:W1:Y:S01]  /*c2c0*/  LDC R9, c[0x0][0x448] ;  /* 0x00011200ff097b82 */ /* 0x000e620000000800 */
[----:B------:R-:W-:Y:S01]  /*c2d0*/  ULDC.64 UR6, c[0x0][0x2d8] ;  /* 0x0000b60000067ab9 */ /* 0x000fe20000000a00 */
[----:B------:R-:W0:Y:S01]  /*c2e0*/  S2R R2, SR_TID.X ;  /* 0x0000000000027919 */ /* 0x000e220000002100 */
[----:B------:R-:W-:Y:S01]  /*c2f0*/  UMOV UR4, UR44 ;  /* 0x0000002c00047c82 */ /* 0x000fe20008000000 */
[----:B------:R-:W-:Y:S01]  /*c300*/  UMOV UR5, UR37 ;  /* 0x0000002500057c82 */ /* 0x000fe20008000000 */
[----:B------:R-:W-:Y:S01]  /*c310*/  ULDC.64 UR8, c[0x0][0x2e0] ;  /* 0x0000b80000087ab9 */ /* 0x000fe20000000a00 */
        /* <DEDUP_REMOVED lines=14> */
[----:B------:R-:W-:-:S03]  /*c400*/  UIADD3 UR5, UR5, UR6, URZ ;  /* 0x0000000605057290 */ /* 0x000fc6000fffe03f */
[----:B------:R-:W-:Y:S02]  /*c410*/  ULDC.64 UR6, c[0x0][0x2d0] ;  /* 0x0000b40000067ab9 */ /* 0x000fe40000000a00 */
[----:B------:R-:W-:Y:S01]  /*c420*/  IMAD.U32 R4, RZ, RZ, UR6 ;  /* 0x00000006ff047e24 */ /* 0x000fe2000f8e00ff */
[----:B------:R-:W3:Y:S02]  /*c430*/  S2R R8, SR_TID.X ;  /* 0x0000000000087919 */ /* 0x000ee40000002100 */
[----:B---3--:R-:W-:-:S05]  /*c440*/  IMAD.SHL.U32 R10, R8, 0x10, RZ ;  /* 0x00000010080a7824 */ /* 0x008fca00078e00ff */
[----:B------:R-:W-:-:S04]  /*c450*/  LOP3.LUT R10, R10, 0x10, RZ, 0xc0, !PT ;  /* 0x000000100a0a7812 */ /* 0x000fc800078ec0ff */
[C---:B------:R-:W-:Y:S02]  /*c460*/  LOP3.LUT R11, R10.reuse, 0x20, RZ, 0xfc, !PT ;  /* 0x000000200a0b7812 */ /* 0x040fe400078efcff */
[----:B------:R-:W-:Y:S01]  /*c470*/  LOP3.LUT R10, R10, 0x40, RZ, 0xfc, !PT ;  /* 0x000000400a0a7812 */ /* 0x000fe200078efcff */
[----:B--2---:R-:W-:-:S04]  /*c480*/  IMAD R5, R21, 0xc0, R2 ;  /* 0x000000c015057824 */ /* 0x004fc800078e0202 */
[----:B0-----:R-:W-:-:S04]  /*c490*/  @P0 IMAD.HI.U32 R3, R5, R3, RZ ;  /* 0x0000000305030227 */ /* 0x001fc800078e00ff */
[----:B------:R-:W-:Y:S01]  /*c4a0*/  IMAD.MOV.U32 R2, RZ, RZ, R5 ;  /* 0x000000ffff027224 */ /* 0x000fe200078e0005 */
[----:B-1----:R-:W-:-:S04]  /*c4b0*/  @P0 SHF.R.U32.HI R2, RZ, R0, R3 ;  /* 0x00000000ff020219 */ /* 0x002fc80000011603 */
[--C-:B------:R-:W-:Y:S01]  /*c4c0*/  SHF.R.S32.HI R6, RZ, 0x1f, R2.reuse ;  /* 0x0000001fff067819 */ /* 0x100fe20000011402 */
[----:B------:R-:W-:-:S04]  /*c4d0*/  IMAD.MOV R0, RZ, RZ, -R2 ;  /* 0x000000ffff007224 */ /* 0x000fc800078e0a02 */
[----:B------:R-:W-:Y:S02]  /*c4e0*/  IMAD R6, R6, UR6, RZ ;  /* 0x0000000606067c24 */ /* 0x000fe4000f8e02ff */
[----:B------:R-:W-:Y:S02]  /*c4f0*/  IMAD R0, R9, R0, R5 ;  /* 0x0000000009007224 */ /* 0x000fe400078e0205 */
[C---:B------:R-:W-:Y:S02]  /*c500*/  IMAD R6, R2.reuse, UR7, R6 ;  /* 0x0000000702067c24 */ /* 0x040fe4000f8e0206 */
[----:B------:R-:W-:-:S04]  /*c510*/  IMAD.WIDE.U32 R2, R2, R4, UR4 ;  /* 0x0000000402027e25 */ /* 0x000fc8000f8e0004 */
[----:B------:R-:W-:Y:S01]  /*c520*/  IMAD.IADD R3, R3, 0x1, R6 ;  /* 0x0000000103037824 */ /* 0x000fe200078e0206 */
[----:B------:R-:W-:Y:S01]  /*c530*/  SHF.R.S32.HI R6, RZ, 0x1f, R0 ;  /* 0x0000001fff067819 */ /* 0x000fe20000011400 */
[----:B------:R-:W-:-:S04]  /*c540*/  IMAD.WIDE.U32 R2, R0, UR8, R2 ;  /* 0x0000000800027c25 */ /* 0x000fc8000f8e0002 */
[----:B------:R-:W-:-:S04]  /*c550*/  IMAD R6, R6, UR8, RZ ;  /* 0x0000000806067c24 */ /* 0x000fc8000f8e02ff */
[----:B------:R-:W-:Y:S01]  /*c560*/  IMAD R0, R0, UR9, R6 ;  /* 0x0000000900007c24 */ /* 0x000fe2000f8e0206 */
[----:B------:R-:W-:Y:S02]  /*c570*/  IADD3 R6, P1, R2, UR10, RZ ;  /* 0x0000000a02067c10 */ /* 0x000fe4000ff3e0ff */
[----:B------:R-:W0:Y:S02]  /*c580*/  @P0 LDC R2, c[0x0][0x44c] ;  /* 0x00011300ff020b82 */ /* 0x000e240000000800 */
[----:B------:R-:W-:-:S06]  /*c590*/  IADD3.X R0, R3, UR11, R0, P1, !PT ;  /* 0x0000000b03007c10 */ /* 0x000fcc0008ffe400 */
[----:B------:R-:W1:Y:S01]  /*c5a0*/  @P0 LDC R3, c[0x0][0x450] ;  /* 0x00011400ff030b82 */ /* 0x000e620000000800 */
[----:B------:R-:W-:-:S04]  /*c5b0*/  VIADD R5, R5, 0x80 ;  /* 0x0000008005057836 */ /* 0x000fc80000000000 */
[----:B0-----:R-:W-:-:S04]  /*c5c0*/  @P0 IMAD.HI.U32 R7, R5, R2, RZ ;  /* 0x0000000205070227 */ /* 0x001fc800078e00ff */
[----:B------:R-:W-:Y:S01]  /*c5d0*/  IMAD.MOV.U32 R2, RZ, RZ, R5 ;  /* 0x000000ffff027224 */ /* 0x000fe200078e0005 */
[----:B-1----:R-:W-:-:S05]  /*c5e0*/  @P0 SHF.R.U32.HI R2, RZ, R3, R7 ;  /* 0x00000003ff020219 */ /* 0x002fca0000011607 */
[----:B------:R-:W-:-:S04]  /*c5f0*/  IMAD.MOV R3, RZ, RZ, -R2 ;  /* 0x000000ffff037224 */ /* 0x000fc800078e0a02 */
[----:B------:R-:W-:Y:S01]  /*c600*/  IMAD R5, R9, R3, R5 ;  /* 0x0000000309057224 */ /* 0x000fe200078e0205 */
[----:B------:R-:W-:-:S05]  /*c610*/  SHF.R.S32.HI R3, RZ, 0x1f, R2 ;  /* 0x0000001fff037819 */ /* 0x000fca0000011402 */
[----:B------:R-:W-:-:S04]  /*c620*/  IMAD R3, R3, UR6, RZ ;  /* 0x0000000603037c24 */ /* 0x000fc8000f8e02ff */
[C---:B------:R-:W-:Y:S02]  /*c630*/  IMAD R7, R2.reuse, UR7, R3 ;  /* 0x0000000702077c24 */ /* 0x040fe4000f8e0203 */
[----:B------:R-:W-:Y:S01]  /*c640*/  IMAD.WIDE.U32 R2, R2, R4, UR4 ;  /* 0x0000000402027e25 */ /* 0x000fe2000f8e0004 */
[----:B------:R-:W-:Y:S01]  /*c650*/  SHF.R.S32.HI R4, RZ, 0x1f, R5 ;  /* 0x0000001fff047819 */ /* 0x000fe20000011405 */
[----:B------:R-:W-:Y:S02]  /*c660*/  ULDC UR4, c[0x0][0x2b8] ;  /* 0x0000ae0000047ab9 */ /* 0x000fe40000000800 */
[----:B------:R-:W-:Y:S02]  /*c670*/  IMAD.IADD R3, R3, 0x1, R7 ;  /* 0x0000000103037824 */ /* 0x000fe400078e0207 */
[----:B------:R-:W-:Y:S02]  /*c680*/  IMAD R4, R4, UR8, RZ ;  /* 0x0000000804047c24 */ /* 0x000fe4000f8e02ff */
[----:B------:R-:W-:-:S04]  /*c690*/  IMAD.WIDE.U32 R2, R5, UR8, R2 ;  /* 0x0000000805027c25 */ /* 0x000fc8000f8e0002 */
[----:B------:R-:W-:Y:S01]  /*c6a0*/  IMAD R4, R5, UR9, R4 ;  /* 0x0000000905047c24 */ /* 0x000fe2000f8e0204 */
[----:B------:R-:W-:-:S04]  /*c6b0*/  IADD3 R8, P0, R2, UR10, RZ ;  /* 0x0000000a02087c10 */ /* 0x000fc8000ff1e0ff */
[----:B------:R-:W-:Y:S02]  /*c6c0*/  IADD3.X R7, R3, UR11, R4, P0, !PT ;  /* 0x0000000b03077c10 */ /* 0x000fe400087fe404 */
[----:B------:R-:W-:Y:S02]  /*c6d0*/  ISETP.GE.AND P0, PT, R10, UR4, PT ;  /* 0x000000040a007c0c */ /* 0x000fe4000bf06270 */
[----:B------:R0:W5:Y:S01]  /*c6e0*/  LDL R10, [R1+0x14] ;  /* 0x00001400010a7983 */ /* 0x0001620000100800 */
[----:B------:R-:W1:Y:S01]  /*c6f0*/  S2R R5, SR_TID.X ;  /* 0x0000000000057919 */ /* 0x000e620000002100 */
        /* <DEDUP_REMOVED lines=10> */
[----:B------:R-:W-:Y:S03]  /*c7a0*/  SHFL.IDX PT, R2, R0, RZ, 0x1e1f ;  /* 0x001e1fff00027589 */ /* 0x000fe600000e0000 */
[----:B------:R-:W-:Y:S01]  /*c7b0*/  IMAD R5, R21, 0xc0, R11 ;  /* 0x000000c015057824 */ /* 0x000fe200078e020b */
[----:B------:R-:W-:Y:S04]  /*c7c0*/  SHFL.IDX PT, R0, R0, 0x1, 0x1e1f ;  /* 0x003e1f0000007f89 */ /* 0x000fe800000e0000 */
[----:B------:R-:W-:Y:S01]  /*c7d0*/  SHFL.IDX PT, R7, R7, RZ, 0x1e1f ;  /* 0x001e1fff07077589 */ /* 0x000fe200000e0000 */
[----:B--2---:R-:W-:-:S03]  /*c7e0*/  IMAD R4, R3, R9, RZ ;  /* 0x0000000903047224 */ /* 0x004fc600078e02ff */
[----:B------:R-:W0:Y:S02]  /*c7f0*/  SHFL.IDX PT, R3, R6, RZ, 0x1e1f ;  /* 0x001e1fff06037589 */ /* 0x000e2400000e0000 */
[----:B------:R-:W-:Y:S02]  /*c800*/  ISETP.GE.AND P4, PT, R5, R4, PT ;  /* 0x000000040500720c */ /* 0x000fe40003f86270 */
[----:B------:R-:W1:Y:S11]  /*c810*/  SHFL.IDX PT, R6, R6, 0x1, 0x1e1f ;  /* 0x003e1f0006067f89 */ /* 0x000e7600000e0000 */
[----:B0-----:R-:W-:-:S05]  /*c820*/  @!P4 IADD3 R3, P3, R20, R3, RZ ;  /* 0x000000031403c210 */ /* 0x001fca0007f7e0ff */
[----:B------:R-:W-:-:S05]  /*c830*/  @!P4 IMAD.X R2, RZ, RZ, R2, P3 ;  /* 0x000000ffff02c224 */ /* 0x000fca00018e0602 */
[----:B------:R-:W-:-:S04]  /*c840*/  @!P4 LOP3.LUT R3, R3, R2, RZ, 0x3c, !PT ;  /* 0x000000020303c212 */ /* 0x000fc800078e3cff */
[----:B------:R-:W-:-:S04]  /*c850*/  @!P4 LOP3.LUT R2, R3, R2, RZ, 0x3c, !PT ;  /* 0x000000020302c212 */ /* 0x000fc800078e3cff */
[----:B------:R-:W-:-:S05]  /*c860*/  @!P4 LOP3.LUT R3, R3, R2, RZ, 0x3c, !PT ;  /* 0x000000020303c212 */ /* 0x000fca00078e3cff */
[----:B-----5:R-:W-:Y:S04]  /*c870*/  @!P4 LDGSTS.E.BYPASS.LTC128B.128 [R10+0xf000], desc[UR52][R2.64], !P2 ;  /* 0x0f000000020acfae */ /* 0x020fe8000d101d74 */
[----:B------:R-:W-:Y:S04]  /*c880*/  @!P4 LDGSTS.E.BYPASS.LTC128B.128 [R10+0x10800], desc[UR52][R2.64+0x20], !P1 ;  /* 0x10800020020acfae */ /* 0x000fe8000c901d74 */
[----:B------:R0:W-:Y:S02]  /*c890*/  @!P4 LDGSTS.E.BYPASS.LTC128B.128 [R10+0x12000], desc[UR52][R2.64+0x40], !P0 ;  /* 0x12000040020acfae */ /* 0x0001e4000c101d74 */
[----:B0-----:R-:W-:-:S05]  /*c8a0*/  VIADD R2, R5, 0x40 ;  /* 0x0000004005027836 */ /* 0x001fca0000000000 */
[----:B------:R-:W-:-:S13]  /*c8b0*/  ISETP.GE.AND P4, PT, R2, R4, PT ;  /* 0x000000040200720c */ /* 0x000fda0003f86270 */
[----:B-1----:R-:W-:-:S05]  /*c8c0*/  @!P4 IADD3 R2, P3, R20, R6, RZ ;  /* 0x000000061402c210 */ /* 0x002fca0007f7e0ff */
[----:B------:R-:W-:-:S04]  /*c8d0*/  @!P4 IMAD.X R0, RZ, RZ, R0, P3 ;  /* 0x000000ffff00c224 */ /* 0x000fc800018e0600 */
[----:B------:R-:W-:-:S05]  /*c8e0*/  @!P4 IMAD.MOV.U32 R3, RZ, RZ, R0 ;  /* 0x000000ffff03c224 */ /* 0x000fca00078e0000 */
[----:B------:R-:W-:Y:S04]  /*c8f0*/  @!P4 LDGSTS.E.BYPASS.LTC128B.128 [R10+0xf800], desc[UR52][R2.64], !P2 ;  /* 0x0f800000020acfae */ /* 0x000fe8000d101d74 */
[----:B------:R-:W-:Y:S04]  /*c900*/  @!P4 LDGSTS.E.BYPASS.LTC128B.128 [R10+0x11000], desc[UR52][R2.64+0x20], !P1 ;  /* 0x11000020020acfae */ /* 0x000fe8000c901d74 */
[----:B------:R0:W-:Y:S04]  /*c910*/  @!P4 LDGSTS.E.BYPASS.LTC128B.128 [R10+0x12800], desc[UR52][R2.64+0x40], !P0 ;  /* 0x12800040020acfae */ /* 0x0001e8000c101d74 */
[----:B0-----:R0:W1:Y:S02]  /*c920*/  SHFL.IDX PT, R2, R8, RZ, 0x1e1f ;  /* 0x001e1fff08027589 */ /* 0x00106400000e0000 */
.L_x_9080:
[----:B------:R-:W-:Y:S01]  /*c930*/  VIADD R5, R5, 0x80 ;  /* 0x0000008005057836 */ /* 0x000fe20000000000 */
[----:B------:R-:W-:Y:S04]  /*c940*/  BSSY B0, `(.L_x_9004) ;  /* 0x000000b000007945 */ /* 0x000fe80003800000 */
[----:B------:R-:W-:-:S13]  /*c950*/  ISETP.GE.AND P3, PT, R5, R4, PT ;  /* 0x000000040500720c */ /* 0x000fda0003f66270 */
[----:B------:R-:W-:Y:S05]  /*c960*/  @P3 BRA `(.L_x_9005) ;  /* 0x0000000000203947 */ /* 0x000fea0003800000 */
[----:B-1----:R-:W-:-:S05]  /*c970*/  IADD3 R2, P3, R20, R2, RZ ;  /* 0x0000000214027210 */ /* 0x002fca0007f7e0ff */
[----:B------:R-:W-:-:S05]  /*c980*/  IMAD.X R3, RZ, RZ, R7, P3 ;  /* 0x000000ffff037224 */ /* 0x000fca00018e0607 */
[----:B------:R-:W-:Y:S01]  /*c990*/  @!PT LDS RZ, [RZ] ;  /* 0x00000000fffff984 */ /* 0x000fe20000000800 */
[----:B------:R-:W-:Y:S01]  /*c9a0*/  @!PT LDS RZ, [RZ] ;  /* 0x00000000fffff984 */ /* 0x000fe20000000800 */
[----:B------:R-:W-:Y:S01]  /*c9b0*/  @!PT LDS RZ, [RZ] ;  /* 0x00000000fffff984 */ /* 0x000fe20000000800 */
[----:B------:R2:W-:Y:S04]  /*c9c0*/  LDGSTS.E.BYPASS.LTC128B.128 [R10+0x10000], desc[UR52][R2.64], !P2 ;  /* 0x10000000020a7fae */ /* 0x0005e8000d101d74 */
[----:B------:R2:W-:Y:S04]  /*c9d0*/  LDGSTS.E.BYPASS.LTC128B.128 [R10+0x11800], desc[UR52][R2.64+0x20], !P1 ;  /* 0x11800020020a7fae */ /* 0x0005e8000c901d74 */
[----:B------:R2:W-:Y:S02]  /*c9e0*/  LDGSTS.E.BYPASS.LTC128B.128 [R10+0x13000], desc[UR52][R2.64+0x40], !P0 ;  /* 0x13000040020a7fae */ /* 0x0005e4000c101d74 */
.L_x_9005:
[----:B------:R-:W-:Y:S05]  /*c9f0*/  BSYNC B0 ;  /* 0x0000000000007941 */ /* 0x000fea0003800000 */
.L_x_9004:
[----:B------:R-:W-:Y:S01]  /*ca00*/  NOP ;  /* 0x0000000000007918 */ /* 0x000fe20000000000 */
[----:B------:R-:W-:-:S13]  /*ca10*/  PLOP3.LUT P0, PT, PT, PT, PT, 0x80, 0x0 ;  /* 0x000000000000781c */ /* 0x000fda0003f0f070 */
.L_x_9006:
[----:B------:R-:W-:Y:S02]  /*ca20*/  PLOP3.LUT P1, PT, P1, P0, PT, 0xa2, 0x0 ;  /* 0x000000000000781c */ /* 0x000fe40000f21472 */
[----:B------:R-:W-:-:S08]  /*ca30*/  @P0 R2UR P1, UR4, R16 ;  /* 0x00000000100402ca */ /* 0x000fd00000020000 */
[----:B------:R-:W-:-:S05]  /*ca40*/  @P0 PLOP3.LUT P0, PT, P1, PT, PT, 0x80, 0x0 ;  /* 0x000000000000081c */ /* 0x000fca0000f0f070 */
[----:B------:R-:W-:Y:S01]  /*ca50*/  @!P1 SYNCS.ARRIVE.TRANS64.RED.A0T1 RZ, [UR4+0x19c00], RZ ;  /* 0x019c00ffffff99a7 */ /* 0x000fe20008200404 */
[----:B------:R-:W-:Y:S07]  /*ca60*/  @!P1 ARRIVES.LDGSTSBAR.64.TRANSCNT [UR4+0x19c00] ;  /* 0x019c0000ff0099b0 */ /* 0x000fee0008000a84 */
[----:B------:R-:W-:Y:S05]  /*ca70*/  @P0 BRA.U.ANY `(.L_x_9006) ;  /* 0xfffffffd00e80947 */ /* 0x000fea000393ffff */
[----:B-12---:R-:W2:Y:S02]  /*ca80*/  LDL.LU R2, [R1+0x18] ;  /* 0x0000180001027983 */ /* 0x006ea40000300800 */
[----:B--2---:R-:W-:-:S05]  /*ca90*/  VIADD R2, R2, 0x1 ;  /* 0x0000000102027836 */ /* 0x004fca0000000000 */
[----:B------:R1:W-:Y:S01]  /*caa0*/  STL [R1+0x18], R2 ;  /* 0x0000180201007387 */ /* 0x0003e20000100800 */
[----:B------:R-:W-:-:S04]  /*cab0*/  LEA.HI R0, R2, R2, RZ, 0x1 ;  /* 0x0000000202007211 */ /* 0x000fc800078f08ff */
[----:B------:R-:W-:-:S05]  /*cac0*/  LOP3.LUT R0, R0, 0xfffffffe, RZ, 0xc0, !PT ;  /* 0xfffffffe00007812 */ /* 0x000fca00078ec0ff */
[----:B------:R-:W-:-:S05]  /*cad0*/  IMAD.IADD R0, R2, 0x1, -R0 ;  /* 0x0000000102007824 */ /* 0x000fca00078e0a00 */
[----:B------:R-:W-:Y:S01]  /*cae0*/  SHF.L.U32 R3, R0, 0x1f, RZ ;  /* 0x0000001f00037819 */ /* 0x000fe200000006ff */
[----:B------:R-:W-:Y:S01]  /*caf0*/  NOP ;  /* 0x0000000000007918 */ /* 0x000fe20000000000 */
[----:B-1----:R-:W2:Y:S01]  /*cb00*/  LDL.LU R2, [R1+0x8] ;  /* 0x0000080001027983 */ /* 0x002ea20000300800 */
[----:B------:R1:W-:Y:S01]  /*cb10*/  SYNCS.ARRIVE.TRANS64.A1T0 RZ, [R16+URZ+0x19c00], RZ ;  /* 0x019c00ff10ff79a7 */ /* 0x0003e2000810003f */
[----:B------:R-:W-:Y:S01]  /*cb20*/  BSSY B0, `(.L_x_9007) ;  /* 0x0000005000007945 */ /* 0x000fe20003800000 */
[----:B------:R-:W3:Y:S01]  /*cb30*/  SYNCS.PHASECHK.TRANS64.TRYWAIT P0, [R16+URZ+0x19c20], R3 ;  /* 0x019c2003100075a7 */ /* 0x000ee2000800017f */
[----:B--2---:R-:W-:-:S05]  /*cb40*/  VIADD R2, R2, 0xfffffffe ;  /* 0xfffffffe02027836 */ /* 0x004fca0000000000 */
[----:B------:R-:W-:Y:S01]  /*cb50*/  ISETP.GE.AND P1, PT, R2, R26, PT ;  /* 0x0000001a0200720c */ /* 0x000fe20003f26270 */
[----:B-1-3--:R-:W-:-:S12]  /*cb60*/  @!P0 BRA `(.L_x_9008) ;  /* 0x0000002c00ec8947 */ /* 0x00afd80003800000 */
.L_x_9081:
[----:B------:R-:W-:Y:S05]  /*cb70*/  BSYNC B0 ;  /* 0x0000000000007941 */ /* 0x000fea0003800000 */
.L_x_9007:
[----:B------:R-:W-:Y:S05]  /*cb80*/  @!P1 BRA `(.L_x_9009) ;  /* 0x0000001000309947 */ /* 0x000fea0003800000 */
[----:B0-----:R-:W-:Y:S02]  /*cb90*/  IMAD.MOV.U32 R8, RZ, RZ, R23 ;  /* 0x000000ffff087224 */ /* 0x001fe400078e0017 */
[----:B------:R-:W-:-:S07]  /*cba0*/  IMAD.MOV.U32 R0, RZ, RZ, R18 ;  /* 0x000000ffff007224 */ /* 0x000fce00078e0012 */
.L_x_9033:
[----:B-1----:R-:W2:Y:S01]  /*cbb0*/  LDL R3, [R1+0x10] ;  /* 0x0000100001037983 */ /* 0x002ea20000100800 */
[----:B------:R-:W-:Y:S01]  /*cbc0*/  VIADD R18, R0, 0x1 ;  /* 0x0000000100127836 */ /* 0x000fe20000000000 */
[----:B------:R-:W-:Y:S05]  /*cbd0*/  YIELD ;  /* 0x0000000000007946 */ /* 0x000fea0003800000 */
[----:B------:R-:W-:Y:S01]  /*cbe0*/  ISETP.NE.AND P0, PT, R18, 0x2, PT ;  /* 0x000000021200780c */ /* 0x000fe20003f05270 */
[----:B------:R-:W-:Y:S03]  /*cbf0*/  BSSY B0, `(.L_x_9010) ;  /* 0x00000a4000007945 */ /* 0x000fe60003800000 */
[----:B------:R-:W-:-:S02]  /*cc00*/  SEL R23, RZ, 0x1, P0 ;  /* 0x00000001ff177807 */ /* 0x000fc40000000000 */
[----:B------:R-:W-:Y:S02]  /*cc10*/  SEL R18, R18, RZ, P0 ;  /* 0x000000ff12127207 */ /* 0x000fe40000000000 */
[----:B------:R-:W-:Y:S02]  /*cc20*/  LOP3.LUT R23, R8, R23, RZ, 0x3c, !PT ;  /* 0x0000001708177212 */ /* 0x000fe400078e3cff */
[----:B--2---:R-:W-:-:S13]  /*cc30*/  LOP3.LUT P1, RZ, R3, 0x1, RZ, 0xc0, !PT ;  /* 0x0000000103ff7812 */ /* 0x004fda000782c0ff */
[----:B------:R-:W-:Y:S05]  /*cc40*/  @!P1 BRA `(.L_x_9011) ;  /* 0x0000000800789947 */ /* 0x000fea0003800000 */
[----:B------:R-:W-:Y:S01]  /*cc50*/  ULDC.64 UR4, c[0x0][0x418] ;  /* 0x0001060000047ab9 */ /* 0x000fe20000000a00 */
[----:B------:R-:W-:Y:S01]  /*cc60*/  IMAD.MOV.U32 R3, RZ, RZ, R2 ;  /* 0x000000ffff037224 */ /* 0x000fe200078e0002 */
[----:B------:R-:W-:-:S04]  /*cc70*/  ISETP.NE.U32.AND P0, PT, RZ, UR4, PT ;  /* 0x00000004ff007c0c */ /* 0x000fc8000bf05070 */
[----:B------:R-:W-:-:S13]  /*cc80*/  ISETP.NE.AND.EX P0, PT, RZ, UR5, PT, P0 ;  /* 0x00000005ff007c0c */ /* 0x000fda000bf05300 */
        /* <DEDUP_REMOVED lines=15> */
[----:B------:R-:W-:-:S04]  /*cd80*/  LEA R6, P0, R4, UR4, 0x2 ;  /* 0x0000000404067c11 */ /* 0x000fc8000f8010ff */
[----:B------:R-:W-:-:S05]  /*cd90*/  LEA.HI.X R7, R4, UR5, R5, 0x2, P0 ;  /* 0x0000000504077c11 */ /* 0x000fca00080f1405 */
[----:B------:R0:W5:Y:S04]  /*cda0*/  LDG.E R17, desc[UR52][R6.64] ;  /* 0x0000003406117981 */ /* 0x000168000c1e1900 */
.L_x_9012:
[----:B------:R-:W1:Y:S01]  /*cdb0*/  S2R R4, SR_TID.X ;  /* 0x0000000000047919 */ /* 0x000e620000002100 */
[----:B0-----:R-:W-:Y:S01]  /*cdc0*/  IMAD R6, R18, 0x8, R16 ;  /* 0x0000000812067824 */ /* 0x001fe200078e0210 */
[----:B------:R-:W-:Y:S01]  /*cdd0*/  BSSY B1, `(.L_x_9013) ;  /* 0x0000006000017945 */ /* 0x000fe20003800000 */
[----:B-1----:R-:W-:Y:S02]  /*cde0*/  LOP3.LUT R5, R4, 0x7f, RZ, 0xc0, !PT ;  /* 0x0000007f04057812 */ /* 0x002fe400078ec0ff */
[----:B------:R-:W-:Y:S02]  /*cdf0*/  SHF.L.U32 R4, R23, 0x1f, RZ ;  /* 0x0000001f17047819 */ /* 0x000fe400000006ff */
[----:B------:R-:W-:Y:S02]  /*ce00*/  ISETP.NE.AND P1, PT, R5, RZ, PT ;  /* 0x000000ff0500720c */ /* 0x000fe40003f25270 */
[----:B------:R-:W0:Y:S02]  /*ce10*/  SYNCS.PHASECHK.TRANS64.TRYWAIT P0, [R6+URZ+0x19c80], R4 ;  /* 0x019c8004060075a7 */ /* 0x000e24000800017f */
[----:B0-----:R-:W-:Y:S09]  /*ce20*/  @!P0 BRA `(.L_x_9014) ;  /* 0x0000002c00508947 */ /* 0x001ff20003800000 */
.L_x_9082:
[----:B------:R-:W-:Y:S05]  /*ce30*/  BSYNC B1 ;  /* 0x0000000000017941 */ /* 0x000fea0003800000 */
.L_x_9013:
        /* <DEDUP_REMOVED lines=9> */
.L_x_9016:
[----:B------:R-:W-:Y:S05]  /*ced0*/  BSYNC B1 ;  /* 0x0000000000017941 */ /* 0x000fea0003800000 */
.L_x_9015:
[----:B------:R-:W-:Y:S01]  /*cee0*/  IMAD.MOV.U32 R12, RZ, RZ, RZ ;  /* 0x000000ffff0c7224 */ /* 0x000fe200078e00ff */
[----:B------:R-:W-:Y:S01]  /*cef0*/  UIADD3 UR4, UP0, UR50, 0x470, URZ ;  /* 0x0000047032047890 */ /* 0x000fe2000ff1e03f */
[----:B------:R-:W-:Y:S01]  /*cf00*/  IMAD R7, R18, 0x3000, R16 ;  /* 0x0000300012077824 */ /* 0x000fe200078e0210 */
[----:B------:R-:W-:Y:S01]  /*cf10*/  PLOP3.LUT P0, PT, PT, PT, PT, 0x80, 0x0 ;  /* 0x000000000000781c */ /* 0x000fe20003f0f070 */
[----:B------:R-:W-:Y:S01]  /*cf20*/  VIADD R5, R6, 0x19c70 ;  /* 0x00019c7006057836 */ /* 0x000fe20000000000 */
[----:B------:R-:W-:Y:S01]  /*cf30*/  R2UR UR10, R12 ;  /* 0x000000000c0a72ca */ /* 0x000fe200000e0000 */
[----:B------:R-:W-:Y:S01]  /*cf40*/  VIADD R9, R7, 0x9000 ;  /* 0x0000900007097836 */ /* 0x000fe20000000000 */
[----:B------:R-:W-:Y:S01]  /*cf50*/  LEA R3, R3, UR39, 0x7 ;  /* 0x0000002703037c11 */ /* 0x000fe2000f8e38ff */
[----:B------:R-:W-:Y:S01]  /*cf60*/  UIADD3.X UR5, URZ, UR51, URZ, UP0, !UPT ;  /* 0x000000333f057290 */ /* 0x000fe200087fe43f */
[----:B------:R-:W-:Y:S01]  /*cf70*/  UMOV UR6, 0x0 ;  /* 0x0000000000067882 */ /* 0x000fe20000000000 */
[----:B------:R-:W-:-:S10]  /*cf80*/  UMOV UR7, 0x14f00000 ;  /* 0x14f0000000077882 */ /* 0x000fd40000000000 */
.L_x_9017:
        /* <DEDUP_REMOVED lines=16> */
.L_x_9018:
        /* <DEDUP_REMOVED lines=16> */
.L_x_9019:
        /* <DEDUP_REMOVED lines=13> */
.L_x_9083:
[----:B------:R-:W-:Y:S05]  /*d260*/  BSYNC B1 ;  /* 0x0000000000017941 */ /* 0x000fea0003800000 */
.L_x_9020:
        /* <DEDUP_REMOVED lines=11> */
.L_x_9023:
[----:B------:R-:W-:Y:S05]  /*d320*/  BSYNC B1 ;  /* 0x0000000000017941 */ /* 0x000fea0003800000 */
.L_x_9022:
        /* <DEDUP_REMOVED lines=8> */
.L_x_9024:
        /* <DEDUP_REMOVED lines=10> */
[----:B------:R-:W-:Y:S02]  /*d450*/  R2UR UR6, R4 ;  /* 0x00000000040672ca */ /* 0x000fe400000e0000 */
[----:B------:R-:W-:Y:S02]  /*d460*/  R2UR UR7, R5 ;  /* 0x00000000050772ca */ /* 0x000fe400000e0000 */
[----:B------:R-:W-:Y:S01]  /*d470*/  R2UR UR10, R9 ;  /* 0x00000000090a72ca */ /* 0x000fe200000e0000 */
[----:B------:R-:W-:Y:S01]  /*d480*/  VIADD R9, R7, 0x14800 ;  /* 0x0001480007097836 */ /* 0x000fe20000000000 */
[----:B------:R-:W-:-:S13]  /*d490*/  PLOP3.LUT P0, PT, PT, PT, PT, 0x80, 0x0 ;  /* 0x000000000000781c */ /* 0x000fda0003f0f070 */
.L_x_9025:
        /* <DEDUP_REMOVED lines=15> */
.L_x_9026:
        /* <DEDUP_REMOVED lines=10> */
.L_x_9011:
[----:B------:R-:W-:Y:S05]  /*d630*/  BSYNC B0 ;  /* 0x0000000000007941 */ /* 0x000fea0003800000 */
.L_x_9010:
[----:B------:R-:W-:-:S06]  /*d640*/  UISETP.NE.AND UP0, UPT, UR38, 0x3, UPT ;  /* 0x000000032600788c */ /* 0x000fcc000bf05270 */
[----:B------:R-:W-:-:S13]  /*d650*/  PLOP3.LUT P0, PT, PT, PT, UP0, 0x80, 0x0 ;  /* 0x000000000000781c */ /* 0x000fda0003f0f008 */
[----:B------:R-:W-:Y:S05]  /*d660*/  @!P0 BRA `(.L_x_9027) ;  /* 0x0000000000048947 */ /* 0x000fea0003800000 */
[----:B------:R-:W-:Y:S01]  /*d670*/  BPT.TRAP 0x1 ;  /* 0x000000040000795c */ /* 0x000fe20000300000 */
.L_x_9027:
[----:B------:R-:W-:Y:S01]  /*d680*/  IMAD.U32 R3, RZ, RZ, UR42 ;  /* 0x0000002aff037e24 */ /* 0x000fe2000f8e00ff */
[----:B------:R-:W-:Y:S01]  /*d690*/  LOP3.LUT R4, R8, 0x1, RZ, 0x3c, !PT ;  /* 0x0000000108047812 */ /* 0x000fe200078e3cff */
[----:B------:R-:W-:Y:S03]  /*d6a0*/  BSSY B0, `(.L_x_9028) ;  /* 0x0000006000007945 */ /* 0x000fe60003800000 */
[----:B------:R-:W-:Y:S01]  /*d6b0*/  ISETP.NE.AND P1, PT, R3, 0x3, PT ;  /* 0x000000030300780c */ /* 0x000fe20003f25270 */
[----:B------:R-:W-:Y:S01]  /*d6c0*/  IMAD R3, R0, 0x8, R16 ;  /* 0x0000000800037824 */ /* 0x000fe200078e0210 */
[----:B------:R-:W-:-:S04]  /*d6d0*/  SHF.L.U32 R4, R4, 0x1f, RZ ;  /* 0x0000001f04047819 */ /* 0x000fc800000006ff */
[----:B------:R-:W0:Y:S02]  /*d6e0*/  SYNCS.PHASECHK.TRANS64.TRYWAIT P0, [R3+URZ+0x19c70], R4 ;  /* 0x019c7004030075a7 */ /* 0x000e24000800017f */
[----:B0-----:R-:W-:Y:S05]  /*d6f0*/  @!P0 BRA `(.L_x_9029) ;  /* 0x0000002400448947 */ /* 0x001fea0003800000 */
.L_x_9084:
[----:B------:R-:W-:Y:S05]  /*d700*/  BSYNC B0 ;  /* 0x0000000000007941 */ /* 0x000fea0003800000 */
.L_x_9028:
[----:B------:R-:W-:Y:S05]  /*d710*/  @!P1 BRA `(.L_x_9030) ;  /* 0x0000000000049947 */ /* 0x000fea0003800000 */
[----:B------:R-:W-:Y:S01]  /*d720*/  BPT.TRAP 0x1 ;  /* 0x000000040000795c */ /* 0x000fe20000300000 */
.L_x_9030:
[----:B0-----:R-:W-:Y:S01]  /*d730*/  SHF.L.U32 R4, R8, 0x1f, RZ ;  /* 0x0000001f08047819 */ /* 0x001fe200000006ff */
[----:B------:R-:W-:-:S03]  /*d740*/  IMAD R0, R0, 0x3000, RZ ;  /* 0x0000300000007824 */ /* 0x000fc600078e02ff */
[----:B------:R-:W0:Y:S02]  /*d750*/  SYNCS.PHASECHK.TRANS64.TRYWAIT P0, [R3+URZ+0x19c60], R4 ;  /* 0x019c6004030075a7 */ /* 0x000e24000800017f */
[----:B0-----:R-:W-:Y:S05]  /*d760*/  @!P0 BRA `(.L_x_9031) ;  /* 0x00000024003c8947 */ /* 0x001fea0003800000 */
.L_x_9085:
[----:B------:R-:W-:Y:S01]  /*d770*/  LOP3.LUT R5, R0, R22, RZ, 0xfc, !PT ;  /* 0x0000001600057212 */ /* 0x000fe200078efcff */
[----:B------:R-:W-:Y:S05]  /*d780*/  WARPSYNC.ALL ;  /* 0x0000000000007948 */ /* 0x000fea0003800000 */
[----:B------:R-:W-:Y:S01]  /*d790*/  IMAD.IADD R5, R16, 0x1, R5 ;  /* 0x0000000110057824 */ /* 0x000fe200078e0205 */
[----:B------:R-:W-:Y:S02]  /*d7a0*/  LOP3.LUT R14, R22, 0x1800, RZ, 0xfc, !PT ;  /* 0x00001800160e7812 */ /* 0x000fe400078efcff */
[----:B------:R-:W-:-:S03]  /*d7b0*/  IADD3 R12, R19, R28, R0 ;  /* 0x0000001c130c7210 */ /* 0x000fc60007ffe000 */
[----:B0-----:R-:W0:Y:S02]  /*d7c0*/  LDSM.16.MT88.4 R4, [R5+0x9000] ;  /* 0x009000000504783b */ /* 0x001e240000004200 */
[C-C-:B0-----:R-:W-:Y:S02]  /*d7d0*/  PRMT R8, R4.reuse, 0x6420, R5.reuse ;  /* 0x0000642004087816 */ /* 0x141fe40000000005 */
[----:B------:R-:W-:Y:S02]  /*d7e0*/  PRMT R9, R4, 0x7531, R5 ;  /* 0x0000753104097816 */ /* 0x000fe40000000005 */
[----:B------:R-:W-:Y:S02]  /*d7f0*/  LOP3.LUT R4, R0, R24, RZ, 0xfc, !PT ;  /* 0x0000001800047212 */ /* 0x000fe400078efcff */
        /* <DEDUP_REMOVED lines=22> */
[----:B------:R-:W-:Y:S02]  /*d960*/  LOP3.LUT R5, R0, 0x800, R22, 0xfe, !PT ;  /* 0x0000080000057812 */ /* 0x000fe400078efe16 */
[C-C-:B------:R-:W-:Y:S01]  /*d970*/  PRMT R10, R6.reuse, 0x6420, R7.reuse ;  /* 0x00006420060a7816 */ /* 0x140fe20000000007 */
[----:B------:R-:W-:Y:S01]  /*d980*/  IMAD.IADD R4, R19, 0x1, R4 ;  /* 0x0000000113047824 */ /* 0x000fe200078e0204 */
[----:B------:R-:W-:Y:S01]  /*d990*/  PRMT R11, R6, 0x7531, R7 ;  /* 0x00007531060b7816 */ /* 0x000fe20000000007 */
[----:B------:R-:W-:-:S04]  /*d9a0*/  IMAD.IADD R13, R16, 0x1, R5 ;  /* 0x00000001100d7824 */ /* 0x000fc800078e0205 */
[----:B------:R-:W-:Y:S04]  /*d9b0*/  STSM.16.M88.4 [R4], R8 ;  /* 0x0000000804007844 */ /* 0x000fe80000000200 */
[----:B------:R-:W0:Y:S02]  /*d9c0*/  LDSM.16.MT88.4 R4, [R13+0x9000] ;  /* 0x009000000d04783b */ /* 0x000e240000004200 */
[C-C-:B0-----:R-:W-:Y:S02]  /*d9d0*/  PRMT R8, R4.reuse, 0x6420, R5.reuse ;  /* 0x0000642004087816 */ /* 0x141fe40000000005 */
[----:B------:R-:W-:Y:S02]  /*d9e0*/  PRMT R9, R4, 0x7531, R5 ;  /* 0x0000753104097816 */ /* 0x000fe40000000005 */
[----:B------:R-:W-:-:S02]  /*d9f0*/  PRMT R10, R6, 0x6420, R7 ;  /* 0x00006420060a7816 */ /* 0x000fc40000000007 */
[----:B------:R-:W-:Y:S02]  /*da00*/  PRMT R11, R6, 0x7531, R7 ;  /* 0x00007531060b7816 */ /* 0x000fe40000000007 */
[----:B------:R-:W-:-:S03]  /*da10*/  IADD3 R4, R16, R14, R0 ;  /* 0x0000000e10047210 */ /* 0x000fc60007ffe000 */
[----:B------:R-:W-:Y:S04]  /*da20*/  STSM.16.M88.4 [R12], R8 ;  /* 0x000000080c007844 */ /* 0x000fe80000000200 */
[----:B------:R-:W0:Y:S02]  /*da30*/  LDSM.16.MT88.4 R4, [R4+0x9000] ;  /* 0x009000000404783b */ /* 0x000e240000004200 */
[C-C-:B0-----:R-:W-:Y:S02]  /*da40*/  PRMT R8, R4.reuse, 0x6420, R5.reuse ;  /* 0x0000642004087816 */ /* 0x141fe40000000005 */
[----:B------:R-:W-:Y:S02]  /*da50*/  PRMT R9, R4, 0x7531, R5 ;  /* 0x0000753104097816 */ /* 0x000fe40000000005 */
[----:B------:R-:W-:-:S02]  /*da60*/  PRMT R10, R6, 0x6420, R7 ;  /* 0x00006420060a7816 */ /* 0x000fc40000000007 */
[----:B------:R-:W-:Y:S02]  /*da70*/  PRMT R11, R6, 0x7531, R7 ;  /* 0x00007531060b7816 */ /* 0x000fe40000000007 */
[----:B------:R-:W-:-:S03]  /*da80*/  IADD3 R5, R16, R29, R0 ;  /* 0x0000001d10057210 */ /* 0x000fc60007ffe000 */
[----:B------:R-:W-:Y:S04]  /*da90*/  STSM.16.M88.4 [R12+0x1000], R8 ;  /* 0x001000080c007844 */ /* 0x000fe80000000200 */
[----:B------:R-:W0:Y:S02]  /*daa0*/  LDSM.16.MT88.4 R4, [R5+0x9000] ;  /* 0x009000000504783b */ /* 0x000e240000004200 */
        /* <DEDUP_REMOVED lines=13> */
.L_x_9032:
        /* <DEDUP_REMOVED lines=10> */
[C---:B------:R-:W-:Y:S01]  /*dc20*/  ISETP.GT.AND P0, PT, R2.reuse, R26, PT ;  /* 0x0000001a0200720c */ /* 0x040fe20003f04270 */
[----:B------:R-:W-:-:S12]  /*dc30*/  VIADD R2, R2, 0xffffffff ;  /* 0xffffffff02027836 */ /* 0x000fd80000000000 */
[----:B--2---:R-:W-:Y:S05]  /*dc40*/  @P0 BRA `(.L_x_9033) ;  /* 0xffffffec00d80947 */ /* 0x004fea000383ffff */
.L_x_9009:
[----:B-1----:R-:W1:Y:S01]  /*dc50*/  S2R R3, SR_TID.X ;  /* 0x0000000000037919 */ /* 0x002e620000002100 */
[----:B------:R-:W-:Y:S01]  /*dc60*/  BSSY B0, `(.L_x_9034) ;  /* 0x0000011000007945 */ /* 0x000fe20003800000 */
[----:B-1----:R-:W-:-:S04]  /*dc70*/  LOP3.LUT R3, R3, 0x7f, RZ, 0xc0, !PT ;  /* 0x0000007f03037812 */ /* 0x002fc800078ec0ff */
[----:B------:R-:W-:-:S13]  /*dc80*/  ISETP.NE.AND P0, PT, R3, RZ, PT ;  /* 0x000000ff0300720c */ /* 0x000fda0003f05270 */
[----:B------:R-:W-:Y:S05]  /*dc90*/  @P0 BRA `(.L_x_9035) ;  /* 0x0000000000340947 */ /* 0x000fea0003800000 */
[----:B------:R-:W1:Y:S01]  /*dca0*/  S2R R5, SR_LANEID ;  /* 0x0000000000057919 */ /* 0x000e620000000000 */
[----:B------:R-:W-:Y:S01]  /*dcb0*/  VOTEU.ANY UR4, UPT, PT ;  /* 0x0000000000047886 */ /* 0x000fe200038e0100 */
[----:B------:R-:W2:Y:S01]  /*dcc0*/  LDC.64 R2, c[0x0][0xc60] ;  /* 0x00031800ff027b82 */ /* 0x000ea20000000a00 */
[----:B------:R-:W1:Y:S02]  /*dcd0*/  FLO.U32 R0, UR4 ;  /* 0x0000000400007d00 */ /* 0x000e6400080e0000 */
[----:B-1----:R-:W-:-:S06]  /*dce0*/  ISETP.EQ.U32.AND P1, PT, R0, R5, PT ;  /* 0x000000050000720c */ /* 0x002fcc0003f22070 */
[----:B------:R-:W2:Y:S07]  /*dcf0*/  POPC R5, UR4 ;  /* 0x0000000400057d09 */ /* 0x000eae0008000000 */
[----:B--2---:R-:W2:Y:S01]  /*dd00*/  @P1 ATOMG.E.ADD.STRONG.GPU PT, R3, desc[UR52][R2.64], R5 ;  /* 0x00000005020319a8 */ /* 0x004ea200081ee1f4 */
[----:B------:R-:W1:Y:S02]  /*dd10*/  S2R R4, SR_LTMASK ;  /* 0x0000000000047919 */ /* 0x000e640000003900 */
[----:B-1----:R-:W-:-:S04]  /*dd20*/  LOP3.LUT R4, R4, UR4, RZ, 0xc0, !PT ;  /* 0x0000000404047c12 */ /* 0x002fc8000f8ec0ff */
[----:B------:R-:W1:Y:S01]  /*dd30*/  POPC R7, R4 ;  /* 0x0000000400077309 */ /* 0x000e620000000000 */
[----:B--2---:R-:W1:Y:S02]  /*dd40*/  SHFL.IDX PT, R0, R3, R0, 0x1f ;  /* 0x00001f0003007589 */ /* 0x004e6400000e0000 */
[----:B-1----:R-:W-:-:S05]  /*dd50*/  IADD3 R0, R0, UR41, R7 ;  /* 0x0000002900007c10 */ /* 0x002fca000fffe007 */
[----:B------:R1:W-:Y:S02]  /*dd60*/  STL [R1], R0 ;  /* 0x0000000001007387 */ /* 0x0003e40000100800 */
.L_x_9035:
[----:B------:R-:W-:Y:S05]  /*dd70*/  BSYNC B0 ;  /* 0x0000000000007941 */ /* 0x000fea0003800000 */
.L_x_9034:
[----:B------:R-:W-:-:S06]  /*dd80*/  UISETP.NE.AND UP0, UPT, UR38, 0x3, UPT ;  /* 0x000000032600788c */ /* 0x000fcc000bf05270 */
[----:B------:R-:W-:-:S13]  /*dd90*/  PLOP3.LUT P1, PT, PT, PT, UP0, 0x80, 0x0 ;  /* 0x000000000000781c */ /* 0x000fda0003f2f008 */
[----:B------:R-:W-:Y:S05]  /*dda0*/  @!P1 BRA `(.L_x_9036) ;  /* 0x0000000000049947 */ /* 0x000fea0003800000 */
[----:B------:R-:W-:Y:S01]  /*ddb0*/  BPT.TRAP 0x1 ;  /* 0x000000040000795c */ /* 0x000fe20000300000 */
.L_x_9036:
[----:B------:R-:W-:Y:S01]  /*ddc0*/  LOP3.LUT R3, R23, 0x1, RZ, 0x3c, !PT ;  /* 0x0000000117037812 */ /* 0x000fe200078e3cff */
[----:B-1----:R-:W-:Y:S01]  /*ddd0*/  IMAD R0, R18, 0x8, R16 ;  /* 0x0000000812007824 */ /* 0x002fe200078e0210 */
[----:B------:R-:W-:Y:S01]  /*dde0*/  BSSY B0, `(.L_x_9037) ;  /* 0x0000006000007945 */ /* 0x000fe20003800000 */
[----:B------:R-:W-:Y:S01]  /*ddf0*/  IMAD.U32 R2, RZ, RZ, UR42 ;  /* 0x0000002aff027e24 */ /* 0x000fe2000f8e00ff */
[----:B------:R-:W-:-:S04]  /*de00*/  SHF.L.U32 R3, R3, 0x1f, RZ ;  /* 0x0000001f03037819 */ /* 0x000fc800000006ff */
[----:B------:R-:W1:Y:S01]  /*de10*/  SYNCS.PHASECHK.TRANS64.TRYWAIT P1, [R0+URZ+0x19c70], R3 ;  /* 0x019c7003000075a7 */ /* 0x000e62000802017f */
[----:B------:R-:W-:Y:S01]  /*de20*/  ISETP.NE.AND P2, PT, R2, 0x3, PT ;  /* 0x000000030200780c */ /* 0x000fe20003f45270 */
[----:B-1----:R-:W-:-:S12]  /*de30*/  @!P1 BRA `(.L_x_9038) ;  /* 0x0000001c009c9947 */ /* 0x002fd80003800000 */
.L_x_9086:
[----:B------:R-:W-:Y:S05]  /*de40*/  BSYNC B0 ;  /* 0x0000000000007941 */ /* 0x000fea0003800000 */
.L_x_9037:
[----:B------:R-:W-:Y:S05]  /*de50*/  @!P2 BRA `(.L_x_9039) ;  /* 0x000000000004a947 */ /* 0x000fea0003800000 */
[----:B------:R-:W-:Y:S01]  /*de60*/  BPT.TRAP 0x1 ;  /* 0x000000040000795c */ /* 0x000fe20000300000 */
.L_x_9039:
[----:B-1----:R-:W-:-:S04]  /*de70*/  SHF.L.U32 R3, R23, 0x1f, RZ ;  /* 0x0000001f17037819 */ /* 0x002fc800000006ff */
[----:B------:R-:W1:Y:S02]  /*de80*/  SYNCS.PHASECHK.TRANS64.TRYWAIT P1, [R0+URZ+0x19c60], R3 ;  /* 0x019c6003000075a7 */ /* 0x000e64000802017f */
[----:B-1----:R-:W-:Y:S05]  /*de90*/  @!P1 BRA `(.L_x_9040) ;  /* 0x0000001c00989947 */ /* 0x002fea0003800000 */
.L_x_9087:
[----:B------:R-:W-:Y:S01]  /*dea0*/  IMAD R2, R18, 0x3000, RZ ;  /* 0x0000300012027824 */ /* 0x000fe200078e02ff */
[----:B------:R-:W-:Y:S05]  /*deb0*/  WARPSYNC.ALL ;  /* 0x0000000000007948 */ /* 0x000fea0003800000 */
[----:B-1----:R-:W-:Y:S02]  /*dec0*/  LOP3.LUT R3, R2, R22, RZ, 0xfc, !PT ;  /* 0x0000001602037212 */ /* 0x002fe400078efcff */
[----:B------:R-:W-:-:S03]  /*ded0*/  LOP3.LUT R14, R22, 0x1800, RZ, 0xfc, !PT ;  /* 0x00001800160e7812 */ /* 0x000fc600078efcff */
[----:B------:R-:W-:Y:S02]  /*dee0*/  IMAD.IADD R6, R16, 0x1, R3 ;  /* 0x0000000110067824 */ /* 0x000fe400078e0203 */
[----:B------:R-:W-:-:S04]  /*def0*/  VIADD R3, R2, 0x1000 ;  /* 0x0000100002037836 */ /* 0x000fc80000000000 */
[----:B------:R-:W0:Y:S02]  /*df00*/  LDSM.16.MT88.4 R4, [R6+0x9000] ;  /* 0x009000000604783b */ /* 0x000e240000004200 */
[C-C-:B0-----:R-:W-:Y:S02]  /*df10*/  PRMT R8, R4.reuse, 0x6420, R5.reuse ;  /* 0x0000642004087816 */ /* 0x141fe40000000005 */
[----:B------:R-:W-:Y:S02]  /*df20*/  PRMT R9, R4, 0x7531, R5 ;  /* 0x0000753104097816 */ /* 0x000fe40000000005 */
[----:B------:R-:W-:Y:S02]  /*df30*/  LOP3.LUT R4, R2, R24, RZ, 0xfc, !PT ;  /* 0x0000001802047212 */ /* 0x000fe400078efcff */
[----:B------:R-:W-:Y:S02]  /*df40*/  LOP3.LUT R5, R3, R22, RZ, 0xfc, !PT ;  /* 0x0000001603057212 */ /* 0x000fe400078efcff */
[C-C-:B------:R-:W-:Y:S01]  /*df50*/  PRMT R10, R6.reuse, 0x6420, R7.reuse ;  /* 0x00006420060a7816 */ /* 0x140fe20000000007 */
[----:B------:R-:W-:Y:S01]  /*df60*/  IMAD.IADD R12, R19, 0x1, R4 ;  /* 0x00000001130c7824 */ /* 0x000fe200078e0204 */
[----:B------:R-:W-:Y:S01]  /*df70*/  PRMT R11, R6, 0x7531, R7 ;  /* 0x00007531060b7816 */ /* 0x000fe20000000007 */
[----:B------:R-:W-:Y:S01]  /*df80*/  IMAD.IADD R4, R16, 0x1, R5 ;  /* 0x0000000110047824 */ /* 0x000fe200078e0205 */
[----:B------:R-:W-:-:S03]  /*df90*/  LOP3.LUT R3, R3, R24, RZ, 0xfc, !PT ;  /* 0x0000001803037212 */ /* 0x000fc600078efcff */
[----:B------:R-:W-:Y:S02]  /*dfa0*/  STSM.16.M88.4 [R12], R8 ;  /* 0x000000080c007844 */ /* 0x000fe40000000200 */
[----:B------:R-:W-:Y:S02]  /*dfb0*/  IMAD.IADD R13, R19, 0x1, R3 ;  /* 0x00000001130d7824 */ /* 0x000fe400078e0203 */
[----:B------:R-:W0:Y:S01]  /*dfc0*/  LDSM.16.MT88.4 R4, [R4+0x9000] ;  /* 0x009000000404783b */ /* 0x000e220000004200 */
[----:B------:R-:W-:Y:S01]  /*dfd0*/  VIADD R3, R2, 0x2000 ;  /* 0x0000200002037836 */ /* 0x000fe20000000000 */
        /* <DEDUP_REMOVED lines=8> */
[C---:B------:R-:W-:Y:S01]  /*e060*/  IMAD.IADD R3, R19.reuse, 0x1, R3 ;  /* 0x0000000113037824 */ /* 0x040fe200078e0203 */
[--C-:B------:R-:W-:Y:S01]  /*e070*/  IADD3 R19, R19, R28, R2.reuse ;  /* 0x0000001c13137210 */ /* 0x100fe20007ffe002 */
[----:B------:R0:W1:Y:S02]  /*e080*/  LDSM.16.MT88.4 R4, [R12+0x9000] ;  /* 0x009000000c04783b */ /* 0x0000640000004200 */
[----:B0-----:R-:W-:Y:S02]  /*e090*/  IADD3 R12, R16, R14, R2 ;  /* 0x0000000e100c7210 */ /* 0x001fe40007ffe002 */
[C-C-:B-1----:R-:W-:Y:S02]  /*e0a0*/  PRMT R8, R4.reuse, 0x6420, R5.reuse ;  /* 0x0000642004087816 */ /* 0x142fe40000000005 */
[----:B------:R-:W-:-:S02]  /*e0b0*/  PRMT R9, R4, 0x7531, R5 ;  /* 0x0000753104097816 */ /* 0x000fc40000000005 */
[----:B------:R-:W-:Y:S02]  /*e0c0*/  LOP3.LUT R5, R2, 0x800, R22, 0xfe, !PT ;  /* 0x0000080002057812 */ /* 0x000fe400078efe16 */
[C-C-:B------:R-:W-:Y:S02]  /*e0d0*/  PRMT R10, R6.reuse, 0x6420, R7.reuse ;  /* 0x00006420060a7816 */ /* 0x140fe40000000007 */
[----:B------:R-:W-:Y:S01]  /*e0e0*/  PRMT R11, R6, 0x7531, R7 ;  /* 0x00007531060b7816 */ /* 0x000fe20000000007 */
[----:B------:R-:W-:-:S04]  /*e0f0*/  IMAD.IADD R13, R16, 0x1, R5 ;  /* 0x00000001100d7824 */ /* 0x000fc800078e0205 */
[----:B------:R-:W-:Y:S04]  /*e100*/  STSM.16.M88.4 [R3], R8 ;  /* 0x0000000803007844 */ /* 0x000fe80000000200 */
[----:B------:R-:W0:Y:S02]  /*e110*/  LDSM.16.MT88.4 R4, [R13+0x9000] ;  /* 0x009000000d04783b */ /* 0x000e240000004200 */
[C-C-:B0-----:R-:W-:Y:S02]  /*e120*/  PRMT R8, R4.reuse, 0x6420, R5.reuse ;  /* 0x0000642004087816 */ /* 0x141fe40000000005 */
[----:B------:R-:W-:Y:S02]  /*e130*/  PRMT R9, R4, 0x7531, R5 ;  /* 0x0000753104097816 */ /* 0x000fe40000000005 */
[----:B------:R-:W-:-:S02]  /*e140*/  PRMT R10, R6, 0x6420, R7 ;  /* 0x00006420060a7816 */ /* 0x000fc40000000007 */
[----:B------:R-:W-:-:S05]  /*e150*/  PRMT R11, R6, 0x7531, R7 ;  /* 0x00007531060b7816 */ /* 0x000fca0000000007 */
        /* <DEDUP_REMOVED lines=22> */
.L_x_9041:
[----:B-1----:R1:W-:Y:S01]  /*e2c0*/  SYNCS.ARRIVE.TRANS64.A1T0 RZ, [R0+URZ+0x19c50], RZ ;  /* 0x019c50ff00ff79a7 */ /* 0x0023e2000810003f */
[----:B------:R-:W-:Y:S02]  /*e2d0*/  @!P0 VIADD R2, R0, 0x19c80 ;  /* 0x00019c8000028836 */ /* 0x000fe40000000000 */
[----:B------:R-:W-:-:S03]  /*e2e0*/  VIADD R18, R18, 0x1 ;  /* 0x0000000112127836 */ /* 0x000fc60000000000 */
[----:B------:R-:W-:Y:S01]  /*e2f0*/  @!P0 PRMT R2, RZ, 0x654, R2 ;  /* 0x00000654ff028816 */ /* 0x000fe20000000002 */
[----:B------:R-:W-:Y:S06]  /*e300*/  BAR.SYNC.DEFER_BLOCKING 0x2, 0x80 ;  /* 0x0082000000007b1d */ /* 0x000fec0000010000 */
[----:B------:R2:W-:Y:S01]  /*e310*/  @!P0 SYNCS.ARRIVE.TRANS64.RED.A1T0 RZ, [R2+URZ], RZ ;  /* 0x000000ff02ff89a7 */ /* 0x0005e2000810043f */
[----:B------:R-:W-:-:S04]  /*e320*/  ISETP.NE.AND P0, PT, R18, 0x2, PT ;  /* 0x000000021200780c */ /* 0x000fc80003f05270 */
[----:B-1----:R-:W-:Y:S02]  /*e330*/  SEL R0, RZ, 0x1, P0 ;  /* 0x00000001ff007807 */ /* 0x002fe40000000000 */
[----:B------:R-:W-:Y:S02]  /*e340*/  SEL R18, R18, RZ, P0 ;  /* 0x000000ff12127207 */ /* 0x000fe40000000000 */
[----:B--2---:R-:W-:-:S07]  /*e350*/  LOP3.LUT R23, R23, R0, RZ, 0x3c, !PT ;  /* 0x0000000017177212 */ /* 0x004fce00078e3cff */
.L_x_8984:
[----:B------:R-:W-:Y:S05]  /*e360*/  BSYNC B7 ;  /* 0x0000000000077941 */ /* 0x000fea0003800000 */
.L_x_8982:
[----:B-1----:R-:W2:Y:S02]  /*e370*/  LDL R0, [R1+0x10] ;  /* 0x0000100001007983 */ /* 0x002ea40000100800 */
        /* <DEDUP_REMOVED lines=8> */
[----:B-1----:R1:W-:Y:S01]  /*e400*/  STL.64 [R1], R4 ;  /* 0x0000000401007387 */ /* 0x0023e20000100a00 */
[----:B------:R-:W-:-:S03]  /*e410*/  IMAD.MOV.U32 R0, RZ, RZ, R7 ;  /* 0x000000ffff007224 */ /* 0x000fc600078e0007 */
[----:B------:R1:W-:Y:S02]  /*e420*/  STL [R1+0x8], R6 ;  /* 0x0000080601007387 */ /* 0x0003e40000100800 */
[----:B------:R-:W-:Y:S01]  /*e430*/  R2UR UR43, R0 ;  /* 0x00000000002b72ca */ /* 0x000fe200000e0000 */
[----:B------:R-:W-:Y:S06]  /*e440*/  BAR.ARV 0x4, 0x200 ;  /* 0x0108000000007b1d */ /* 0x000fec0000002000 */
[----:B------:R-:W-:Y:S08]  /*e450*/  BRA `(.L_x_9043) ;  /* 0x0000000800d07947 */ /* 0x000ff00003800000 */
.L_x_9042:
[----:B------:R-:W2:Y:S01]  /*e460*/  LDL.LU R0, [R1] ;  /* 0x0000000001007983 */ /* 0x000ea20000300800 */
[----:B------:R-:W-:Y:S01]  /*e470*/  ULDC UR4, c[0x0][0xc3c] ;  /* 0x00030f0000047ab9 */ /* 0x000fe20000000800 */
[----:B------:R-:W0:Y:S02]  /*e480*/  S2R R2, SR_TID.X ;  /* 0x0000000000027919 */ /* 0x000e240000002100 */
[----:B0-----:R-:W-:-:S04]  /*e490*/  LOP3.LUT R9, R2, 0x1f, RZ, 0xc0, !PT ;  /* 0x0000001f02097812 */ /* 0x001fc800078ec0ff */
[C---:B------:R-:W-:Y:S01]  /*e4a0*/  ISETP.NE.AND P0, PT, R9.reuse, 0x1f, PT ;  /* 0x0000001f0900780c */ /* 0x040fe20003f05270 */
[----:B------:R-:W-:-:S05]  /*e4b0*/  VIADD R7, R9, UR43 ;  /* 0x0000002b09077c36 */ /* 0x000fca0008000000 */
[----:B------:R-:W-:Y:S01]  /*e4c0*/  ISETP.GE.OR P1, PT, R7, UR4, !P0 ;  /* 0x0000000407007c0c */ /* 0x000fe2000c726670 */
[----:B------:R-:W-:-:S12]  /*e4d0*/  ULDC UR4, c[0x0][0xc3c] ;  /* 0x00030f0000047ab9 */ /* 0x000fd80000000800 */
[----:B------:R-:W0:Y:S08]  /*e4e0*/  @!P1 LDC.64 R2, c[0x0][0xc80] ;  /* 0x00032000ff029b82 */ /* 0x000e300000000a00 */
[----:B------:R-:W1:Y:S01]  /*e4f0*/  @!P1 LDC.64 R4, c[0x0][0xc78] ;  /* 0x00031e00ff049b82 */ /* 0x000e620000000a00 */
[----:B0-----:R-:W-:-:S04]  /*e500*/  @!P1 IMAD.WIDE R2, R7, 0x4, R2 ;  /* 0x0000000407029825 */ /* 0x001fc800078e0202 */
[----:B--2---:R-:W-:Y:S02]  /*e510*/  IMAD.MOV.U32 R10, RZ, RZ, R0 ;  /* 0x000000ffff0a7224 */ /* 0x004fe400078e0000 */
[----:B------:R-:W-:-:S06]  /*e520*/  IMAD.MOV.U32 R0, RZ, RZ, RZ ;  /* 0x000000ffff007224 */ /* 0x000fcc00078e00ff */
[----:B------:R1:W2:Y:S02]  /*e530*/  @!P1 LDG.E R0, desc[UR52][R2.64] ;  /* 0x0000003402009981 */ /* 0x0002a4000c1e1900 */
[----:B-1----:R-:W-:-:S04]  /*e540*/  @!P1 IMAD.WIDE R2, R7, 0x4, R4 ;  /* 0x0000000407029825 */ /* 0x002fc800078e0204 */
[----:B------:R-:W-:-:S06]  /*e550*/  IMAD.MOV.U32 R7, RZ, RZ, RZ ;  /* 0x000000ffff077224 */ /* 0x000fcc00078e00ff */
[----:B------:R-:W2:Y:S01]  /*e560*/  @!P1 LDG.E R7, desc[UR52][R2.64] ;  /* 0x0000003402079981 */ /* 0x000ea2000c1e1900 */
[C---:B------:R-:W-:Y:S02]  /*e570*/  ISETP.NE.AND P1, PT, R9.reuse, RZ, PT ;  /* 0x000000ff0900720c */ /* 0x040fe40003f25270 */
        /* <DEDUP_REMOVED lines=18> */
[----:B------:R-:W-:Y:S04]  /*e6a0*/  SHFL.IDX PT, R4, R10, RZ, 0x1f ;  /* 0x00001fff0a047589 */ /* 0x000fe800000e0000 */
[----:B------:R-:W0:Y:S02]  /*e6b0*/  SHFL.UP PT, R2, R5, 0x10, RZ ;  /* 0x0600000005027989 */ /* 0x000e2400000e00ff */
[----:B0-----:R-:W-:-:S05]  /*e6c0*/  SEL R2, R2, RZ, P5 ;  /* 0x000000ff02027207 */ /* 0x001fca0002800000 */
[----:B------:R-:W-:Y:S02]  /*e6d0*/  IMAD.IADD R3, R5, 0x1, R2 ;  /* 0x0000000105037824 */ /* 0x000fe400078e0202 */
[----:B------:R-:W0:Y:S01]  /*e6e0*/  LDC R2, c[0x0][0xc38] ;  /* 0x00030e00ff027b82 */ /* 0x000e220000000800 */
[----:B------:R-:W-:Y:S02]  /*e6f0*/  IMAD.MOV.U32 R5, RZ, RZ, RZ ;  /* 0x000000ffff057224 */ /* 0x000fe400078e00ff */
[----:B------:R-:W0:Y:S02]  /*e700*/  SHFL.IDX PT, R9, R3, 0x1f, 0x1f ;  /* 0x03e01f0003097f89 */ /* 0x000e2400000e0000 */
[----:B0-----:R-:W-:-:S04]  /*e710*/  IMAD R9, R9, R2, RZ ;  /* 0x0000000209097224 */ /* 0x001fc800078e02ff */
[----:B------:R-:W-:-:S05]  /*e720*/  IMAD.IADD R6, R6, 0x1, R9 ;  /* 0x0000000106067824 */ /* 0x000fca00078e0209 */
[----:B------:R-:W-:-:S13]  /*e730*/  ISETP.GT.AND P6, PT, R6, R4, PT ;  /* 0x000000040600720c */ /* 0x000fda0003fc4270 */
[----:B------:R-:W-:Y:S05]  /*e740*/  @P6 BRA `(.L_x_9044) ;  /* 0x0000000000986947 */ /* 0x000fea0003800000 */
.L_x_9046:
        /* <DEDUP_REMOVED lines=38> */
.L_x_9044:
        /* <DEDUP_REMOVED lines=10> */
[----:B0-----:R-:W-:Y:S01]  /*ea50*/  IABS R8, R0 ;  /* 0x0000000000087213 */ /* 0x001fe20000000000 */
[----:B-1----:R-:W-:Y:S06]  /*ea60*/  @!P0 BRA `(.L_x_9047) ;  /* 0x00000000000c8947 */ /* 0x002fec0003800000 */
[----:B------:R-:W-:-:S06]  /*ea70*/  UIADD3 UR5, UR4, -0x1, URZ ;  /* 0xffffffff04057890 */ /* 0x000fcc000fffe03f */
[----:B------:R-:W-:-:S05]  /*ea80*/  IMAD.U32 R10, RZ, RZ, UR5 ;  /* 0x00000005ff0a7e24 */ /* 0x000fca000f8e00ff */
[----:B------:R0:W1:Y:S02]  /*ea90*/  SHFL.IDX PT, R5, R3, R10, 0x1f ;  /* 0x00001f0a03057589 */ /* 0x00006400000e0000 */
.L_x_9047:
[----:B------:R-:W3:Y:S01]  /*eaa0*/  I2F.RP R9, R8 ;  /* 0x0000000800097306 */ /* 0x000ee20000209400 */
[----:B-1----:R-:W-:Y:S01]  /*eab0*/  IMAD R6, R5, R2, R6 ;  /* 0x0000000205067224 */ /* 0x002fe200078e0206 */
[----:B------:R-:W-:Y:S01]  /*eac0*/  UIADD3 UR43, UR4, UR43, URZ ;  /* 0x0000002b042b7290 */ /* 0x000fe2000fffe03f */
[----:B------:R-:W-:-:S03]  /*ead0*/  IMAD.MOV.U32 R2, RZ, RZ, RZ ;  /* 0x000000ffff027224 */ /* 0x000fc600078e00ff */
[----:B------:R1:W-:Y:S02]  /*eae0*/  STL [R1], R6 ;  /* 0x0000000601007387 */ /* 0x0003e40000100800 */
[----:B---3--:R-:W0:Y:S02]  /*eaf0*/  MUFU.RCP R9, R9 ;  /* 0x0000000900097308 */ /* 0x008e240000001000 */
[----:B0-----:R-:W-:-:S06]  /*eb00*/  VIADD R3, R9, 0xffffffe ;  /* 0x0ffffffe09037836 */ /* 0x001fcc0000000000 */
[----:B------:R-:W0:Y:S02]  /*eb10*/  F2I.FTZ.U32.TRUNC.NTZ R3, R3 ;  /* 0x0000000300037305 */ /* 0x000e24000021f000 */
[----:B0-----:R-:W-:-:S04]  /*eb20*/  IMAD.MOV R5, RZ, RZ, -R3 ;  /* 0x000000ffff057224 */ /* 0x001fc800078e0a03 */
[----:B------:R-:W-:-:S04]  /*eb30*/  IMAD R5, R5, R8, RZ ;  /* 0x0000000805057224 */ /* 0x000fc800078e02ff */
[----:B------:R-:W-:-:S04]  /*eb40*/  IMAD.HI.U32 R2, R3, R5, R2 ;  /* 0x0000000503027227 */ /* 0x000fc800078e0002 */
[----:B------:R-:W-:Y:S01]  /*eb50*/  IMAD.IADD R5, R4, 0x1, -R6 ;  /* 0x0000000104057824 */ /* 0x000fe200078e0a06 */
[----:B------:R-:W-:-:S04]  /*eb60*/  IABS R4, R0 ;  /* 0x0000000000047213 */ /* 0x000fc80000000000 */
[----:B------:R-:W-:Y:S01]  /*eb70*/  IABS R3, R5 ;  /* 0x0000000500037213 */ /* 0x000fe20000000000 */
[----:B------:R-:W-:-:S04]  /*eb80*/  IMAD.MOV R4, RZ, RZ, -R4 ;  /* 0x000000ffff047224 */ /* 0x000fc800078e0a04 */
[----:B-1----:R-:W-:-:S04]  /*eb90*/  IMAD.HI.U32 R6, R2, R3, RZ ;  /* 0x0000000302067227 */ /* 0x002fc800078e00ff */
[----:B------:R-:W-:Y:S01]  /*eba0*/  IMAD R3, R6, R4, R3 ;  /* 0x0000000406037224 */ /* 0x000fe200078e0203 */
[----:B--2---:R-:W-:Y:S01]  /*ebb0*/  IABS R4, R7 ;  /* 0x0000000700047213 */ /* 0x004fe20000000000 */
[----:B------:R-:W-:-:S03]  /*ebc0*/  IMAD.MOV.U32 R2, RZ, RZ, RZ ;  /* 0x000000ffff027224 */ /* 0x000fc600078e00ff */
[----:B------:R-:W-:-:S13]  /*ebd0*/  ISETP.GT.U32.AND P1, PT, R8, R3, PT ;  /* 0x000000030800720c */ /* 0x000fda0003f24070 */
[----:B------:R-:W-:Y:S02]  /*ebe0*/  @!P1 IMAD.IADD R3, R3, 0x1, -R8 ;  /* 0x0000000103039824 */ /* 0x000fe400078e0a08 */
[----:B------:R-:W-:Y:S01]  /*ebf0*/  @!P1 VIADD R6, R6, 0x1 ;  /* 0x0000000106069836 */ /* 0x000fe20000000000 */
[----:B------:R-:W-:Y:S02]  /*ec00*/  ISETP.NE.AND P1, PT, R0, RZ, PT ;  /* 0x000000ff0000720c */ /* 0x000fe40003f25270 */
[----:B------:R-:W-:Y:S02]  /*ec10*/  ISETP.GE.U32.AND P0, PT, R3, R8, PT ;  /* 0x000000080300720c */ /* 0x000fe40003f06070 */
[----:B------:R-:W0:Y:S11]  /*ec20*/  I2F.RP R8, R4 ;  /* 0x0000000400087306 */ /* 0x000e360000209400 */
[----:B------:R-:W-:Y:S01]  /*ec30*/  @P0 VIADD R6, R6, 0x1 ;  /* 0x0000000106060836 */ /* 0x000fe20000000000 */
[----:B0-----:R-:W0:Y:S02]  /*ec40*/  MUFU.RCP R8, R8 ;  /* 0x0000000800087308 */ /* 0x001e240000001000 */
[----:B0-----:R-:W-:Y:S01]  /*ec50*/  VIADD R9, R8, 0xffffffe ;  /* 0x0ffffffe08097836 */ /* 0x001fe20000000000 */
[----:B------:R-:W-:-:S05]  /*ec60*/  IABS R8, R7 ;  /* 0x0000000700087213 */ /* 0x000fca0000000000 */
[----:B------:R-:W0:Y:S01]  /*ec70*/  F2I.FTZ.U32.TRUNC.NTZ R3, R9 ;  /* 0x0000000900037305 */ /* 0x000e22000021f000 */
[----:B------:R-:W-:Y:S02]  /*ec80*/  IMAD.MOV R8, RZ, RZ, -R8 ;  /* 0x000000ffff087224 */ /* 0x000fe400078e0a08 */
[----:B0-----:R-:W-:-:S04]  /*ec90*/  IMAD.MOV R11, RZ, RZ, -R3 ;  /* 0x000000ffff0b7224 */ /* 0x001fc800078e0a03 */
[----:B------:R-:W-:-:S04]  /*eca0*/  IMAD R11, R11, R4, RZ ;  /* 0x000000040b0b7224 */ /* 0x000fc800078e02ff */
[----:B------:R-:W-:Y:S01]  /*ecb0*/  IMAD.HI.U32 R2, R3, R11, R2 ;  /* 0x0000000b03027227 */ /* 0x000fe200078e0002 */
[----:B------:R-:W-:-:S04]  /*ecc0*/  LOP3.LUT R3, R5, R0, RZ, 0x3c, !PT ;  /* 0x0000000005037212 */ /* 0x000fc800078e3cff */
[----:B------:R-:W-:-:S13]  /*ecd0*/  ISETP.GE.AND P2, PT, R3, RZ, PT ;  /* 0x000000ff0300720c */ /* 0x000fda0003f46270 */
        /* <DEDUP_REMOVED lines=17> */
[C---:B------:R-:W-:Y:S02]  /*edf0*/  IMAD R6, R7.reuse, R3, R6 ;  /* 0x0000000307067224 */ /* 0x040fe400078e0206 */
[----:B------:R-:W-:Y:S02]  /*ee00*/  IMAD R7, R7, 0x1000000, R2 ;  /* 0x0100000007077824 */ /* 0x000fe400078e0202 */
[----:B------:R-:W-:Y:S02]  /*ee10*/  IMAD.IADD R2, R5, 0x1, -R0 ;  /* 0x0000000105027824 */ /* 0x000fe400078e0a00 */
[----:B------:R-:W-:-:S05]  /*ee20*/  IMAD R0, R6, 0x10000, R7 ;  /* 0x0001000006007824 */ /* 0x000fca00078e0207 */
[----:B------:R1:W-:Y:S04]  /*ee30*/  STL [R1+0x8], R0 ;  /* 0x0000080001007387 */ /* 0x0003e80000100800 */
[----:B------:R1:W-:Y:S01]  /*ee40*/  STL [R1+0x4], R2 ;  /* 0x0000040201007387 */ /* 0x0003e20000100800 */
[----:B------:R-:W-:Y:S05]  /*ee50*/  BRA `(.L_x_9048) ;  /* 0x0000000000107947 */ /* 0x000fea0003800000 */
.L_x_9045:
[----:B------:R0:W-:Y:S01]  /*ee60*/  STL [R1], R4 ;  /* 0x0000000401007387 */ /* 0x0001e20000100800 */
[----:B------:R-:W-:-:S03]  /*ee70*/  ULDC UR43, c[0x0][0xc3c] ;  /* 0x00030f00002b7ab9 */ /* 0x000fc60000000800 */
[----:B------:R0:W-:Y:S04]  /*ee80*/  STL [R1+0x4], RZ ;  /* 0x000004ff01007387 */ /* 0x0001e80000100800 */
[----:B------:R0:W-:Y:S02]  /*ee90*/  STL [R1+0x8], RZ ;  /* 0x000008ff01007387 */ /* 0x0001e40000100800 */
.L_x_9048:
[----:B------:R-:W2:Y:S04]  /*eea0*/  LDL R3, [R1+0x4] ;  /* 0x0000040001037983 */ /* 0x000ea80000100800 */
[----:B-1----:R-:W3:Y:S04]  /*eeb0*/  LDL R2, [R1+0x8] ;  /* 0x0000080001027983 */ /* 0x002ee80000100800 */
[----:B0-----:R-:W4:Y:S01]  /*eec0*/  LDL R4, [R1] ;  /* 0x0000000001047983 */ /* 0x001f220000100800 */
        /* <DEDUP_REMOVED lines=13> */
.L_x_9043:
[----:B------:R-:W-:Y:S02]  /*efa0*/  ULDC UR4, c[0x0][0xc3c] ;  /* 0x00030f0000047ab9 */ /* 0x000fe40000000800 */
[----:B------:R-:W-:-:S06]  /*efb0*/  UISETP.GE.AND UP0, UPT, UR43, UR4, UPT ;  /* 0x000000042b00728c */ /* 0x000fcc000bf06270 */
[----:B------:R-:W-:-:S13]  /*efc0*/  PLOP3.LUT P0, PT, PT, PT, UP0, 0x80, 0x0 ;  /* 0x000000000000781c */ /* 0x000fda0003f0f008 */
[----:B------:R-:W-:Y:S05]  /*efd0*/  @!P0 BRA `(.L_x_9049) ;  /* 0xffffffb800488947 */ /* 0x000fea000383ffff */
.L_x_8977:
[----:B------:R-:W3:Y:S01]  /*efe0*/  LDL.LU R0, [R1+0x18] ;  /* 0x0000180001007983 */ /* 0x000ee20000300800 */
[----:B------:R-:W-:Y:S01]  /*eff0*/  BSSY B0, `(.L_x_9050) ;  /* 0x000000b000007945 */ /* 0x000fe20003800000 */
[----:B-12---:R-:W1:Y:S01]  /*f000*/  S2R R5, SR_CgaCtaId ;  /* 0x0000000000057919 */ /* 0x006e620000008800 */
[----:B---3--:R-:W-:-:S05]  /*f010*/  VIADD R0, R0, 0x1 ;  /* 0x0000000100007836 */ /* 0x008fca0000000000 */
[----:B------:R-:W-:-:S04]  /*f020*/  LEA.HI R2, R0, R0, RZ, 0x1 ;  /* 0x0000000000027211 */ /* 0x000fc800078f08ff */
[----:B0-----:R-:W-:Y:S02]  /*f030*/  LOP3.LUT R3, R2, 0xfffffffe, RZ, 0xc0, !PT ;  /* 0xfffffffe02037812 */ /* 0x001fe400078ec0ff */
[----:B------:R-:W-:-:S03]  /*f040*/  MOV R2, 0x400 ;  /* 0x0000040000027802 */ /* 0x000fc60000000f00 */
[----:B------:R-:W-:Y:S01]  /*f050*/  IMAD.IADD R0, R0, 0x1, -R3 ;  /* 0x0000000100007824 */ /* 0x000fe200078e0a03 */
[----:B-1----:R-:W-:-:S04]  /*f060*/  LEA R7, R5, R2, 0x18 ;  /* 0x0000000205077211 */ /* 0x002fc800078ec0ff */
[----:B------:R-:W-:-:S04]  /*f070*/  SHF.L.U32 R0, R0, 0x1f, RZ ;  /* 0x0000001f00007819 */ /* 0x000fc800000006ff */
[----:B------:R-:W0:Y:S02]  /*f080*/  SYNCS.PHASECHK.TRANS64.TRYWAIT P0, [R7+URZ+0x19c20], R0 ;  /* 0x019c2000070075a7 */ /* 0x000e24000800017f */
[----:B0-----:R-:W-:Y:S05]  /*f090*/  @!P0 BRA `(.L_x_9051) ;  /* 0x0000000c002c8947 */ /* 0x001fea0003800000 */
.L_x_9088:
[----:B------:R-:W-:Y:S05]  /*f0a0*/  BSYNC B0 ;  /* 0x0000000000007941 */ /* 0x000fea0003800000 */
.L_x_9050:
[----:B------:R-:W-:-:S03]  /*f0b0*/  UMOV UR4, 0xffffffff ;  /* 0xffffffff00047882 */ /* 0x000fc60000000000 */
[----:B------:R-:W-:Y:S05]  /*f0c0*/  BRA.DIV UR4, `(.L_x_9052) ;  /* 0x0000000e04347947 */ /* 0x000fea000b800000 */
[----:B0-----:R-:W0:Y:S02]  /*f0d0*/  S2R R0, SR_TID.X ;  /* 0x0000000000007919 */ /* 0x001e240000002100 */
[----:B0-----:R-:W-:-:S04]  /*f0e0*/  SHF.R.U32.HI R0, RZ, 0x5, R0 ;  /* 0x00000005ff007819 */ /* 0x001fc80000011600 */
[----:B------:R-:W-:-:S05]  /*f0f0*/  LOP3.LUT R0, R0, 0x3, RZ, 0xc0, !PT ;  /* 0x0000000300007812 */ /* 0x000fca00078ec0ff */
[----:B------:R0:W1:Y:S02]  /*f100*/  SHFL.IDX PT, R14, R0, RZ, 0x1f ;  /* 0x00001fff000e7589 */ /* 0x00006400000e0000 */
.L_x_9091:
[----:B-1----:R-:W-:Y:S01]  /*f110*/  ISETP.NE.AND P0, PT, R14, RZ, PT ;  /* 0x000000ff0e00720c */ /* 0x002fe20003f05270 */
[----:B------:R-:W-:-:S12]  /*f120*/  BSSY B0, `(.L_x_9053) ;  /* 0x000002b000007945 */ /* 0x000fd80003800000 */
[----:B------:R-:W-:Y:S05]  /*f130*/  @P0 BRA `(.L_x_9054) ;  /* 0x0000000000a40947 */ /* 0x000fea0003800000 */
[----:B------:R-:W-:-:S03]  /*f140*/  UMOV UR4, 0xffffffff ;  /* 0xffffffff00047882 */ /* 0x000fc60000000000 */
[----:B------:R-:W-:Y:S05]  /*f150*/  BRA.DIV UR4, `(.L_x_9055) ;  /* 0x0000000e04447947 */ /* 0x000fea000b800000 */
[----:B------:R-:W-:-:S13]  /*f160*/  ELECT P6, URZ, PT ;  /* 0x00000000003f782f */ /* 0x000fda00038c0000 */
.L_x_9094:
[----:B------:R-:W-:Y:S05]  /*f170*/  @!P6 BRA `(.L_x_9054) ;  /* 0x000000000094e947 */ /* 0x000fea0003800000 */
[----:B------:R-:W-:-:S06]  /*f180*/  ULOP3.LUT UR4, UR40, 0x2, URZ, 0xfc, !UPT ;  /* 0x0000000228047892 */ /* 0x000fcc000f8efc3f */
[----:B0-----:R-:W-:-:S05]  /*f190*/  IMAD.U32 R0, RZ, RZ, UR4 ;  /* 0x00000004ff007e24 */ /* 0x001fca000f8e00ff */
[----:B------:R-:W-:-:S13]  /*f1a0*/  ISETP.NE.AND P0, PT, R0, 0x3, PT ;  /* 0x000000030000780c */ /* 0x000fda0003f05270 */
[----:B------:R-:W-:Y:S05]  /*f1b0*/  @!P0 BRA `(.L_x_9056) ;  /* 0x0000000000048947 */ /* 0x000fea0003800000 */
[----:B------:R-:W-:Y:S01]  /*f1c0*/  BPT.TRAP 0x1 ;  /* 0x000000040000795c */ /* 0x000fe20000300000 */
.L_x_9056:
        /* <DEDUP_REMOVED lines=12> */
.L_x_9095:
[----:B------:R-:W1:Y:S02]  /*f290*/  SYNCS.PHASECHK.TRANS64.TRYWAIT P1, [R3+URZ], R0 ;  /* 0x00000000030075a7 */ /* 0x000e64000802017f */
[----:B-1----:R-:W-:Y:S05]  /*f2a0*/  @!P1 BRA `(.L_x_9058) ;  /* 0x0000000c00249947 */ /* 0x002fea0003800000 */
.L_x_9096:
[----:B------:R-:W-:Y:S05]  /*f2b0*/  @!P0 BRA `(.L_x_9059) ;  /* 0x0000000000048947 */ /* 0x000fea0003800000 */
[----:B------:R-:W-:Y:S01]  /*f2c0*/  BPT.TRAP 0x1 ;  /* 0x000000040000795c */ /* 0x000fe20000300000 */
.L_x_9059:
[----:B-1----:R-:W-:-:S04]  /*f2d0*/  IMAD R3, R18, 0x8, R7 ;  /* 0x0000000812037824 */ /* 0x002fc800078e0207 */
[----:B------:R-:W1:Y:S02]  /*f2e0*/  SYNCS.PHASECHK.TRANS64.TRYWAIT P1, [R3+URZ+0x19c60], R4 ;  /* 0x019c6004030075a7 */ /* 0x000e64000802017f */
[----:B-1----:R-:W-:Y:S05]  /*f2f0*/  @!P1 BRA `(.L_x_9060) ;  /* 0x0000000c00249947 */ /* 0x002fea0003800000 */
.L_x_9097:
[----:B------:R-:W-:Y:S05]  /*f300*/  @!P0 BRA `(.L_x_9061) ;  /* 0x0000000000048947 */ /* 0x000fea0003800000 */
[----:B------:R-:W-:Y:S01]  /*f310*/  BPT.TRAP 0x1 ;  /* 0x000000040000795c */ /* 0x000fe20000300000 */
.L_x_9061:
[----:B0-----:R-:W-:-:S04]  /*f320*/  IMAD R5, R6, 0x8, R7 ;  /* 0x0000000806057824 */ /* 0x001fc800078e0207 */
[----:B------:R-:W0:Y:S02]  /*f330*/  SYNCS.PHASECHK.TRANS64.TRYWAIT P1, [R5+URZ+0x19c60], R0 ;  /* 0x019c6000050075a7 */ /* 0x000e24000802017f */
[----:B0-----:R-:W-:Y:S05]  /*f340*/  @!P1 BRA `(.L_x_9062) ;  /* 0x0000000c00249947 */ /* 0x001fea0003800000 */
.L_x_9098:
[----:B------:R-:W-:Y:S05]  /*f350*/  @!P0 BRA `(.L_x_9063) ;  /* 0x0000000000048947 */ /* 0x000fea0003800000 */
[----:B------:R-:W-:Y:S01]  /*f360*/  BPT.TRAP 0x1 ;  /* 0x000000040000795c */ /* 0x000fe20000300000 */
.L_x_9063:
[----:B------:R-:W2:Y:S02]  /*f370*/  SYNCS.PHASECHK.TRANS64.TRYWAIT P0, [R3+URZ+0x19c80], R4 ;  /* 0x019c8004030075a7 */ /* 0x000ea4000800017f */
[----:B--2---:R-:W-:Y:S05]  /*f380*/  @!P0 BRA `(.L_x_9064) ;  /* 0x0000000c00288947 */ /* 0x004fea0003800000 */
.L_x_9065:
[----:B---3--:R3:W4:Y:S02]  /*f390*/  SYNCS.PHASECHK.TRANS64.TRYWAIT P0, [R5+URZ+0x19c80], R0 ;  /* 0x019c8000050075a7 */ /* 0x008724000800017f */
[----:B----4-:R-:W-:Y:S05]  /*f3a0*/  @!P0 NANOSLEEP.SYNCS 0x989680 ;  /* 0x009896800000895d */ /* 0x010fea0003900000 */
[----:B------:R-:W4:Y:S02]  /*f3b0*/  @!P0 SYNCS.PHASECHK.TRANS64 P0, [R5+URZ+0x19c80], R0 ;  /* 0x019c8000050085a7 */ /* 0x000f24000800007f */
[----:B----4-:R-:W-:Y:S05]  /*f3c0*/  @!P0 BRA `(.L_x_9065) ;  /* 0xfffffffc00f08947 */ /* 0x010fea000383ffff */
.L_x_9054:
[----:B------:R-:W-:Y:S05]  /*f3d0*/  BSYNC B0 ;  /* 0x0000000000007941 */ /* 0x000fea0003800000 */
.L_x_9053:
[----:B------:R-:W-:Y:S05]  /*f3e0*/  EXIT ;  /* 0x000000000000794d */ /* 0x000fea0003800000 */
.L_x_8934:
[----:B0-----:R0:W1:Y:S02]  /*f3f0*/  SYNCS.PHASECHK.TRANS64.TRYWAIT P1, [R0+URZ+0x19c00], R3 ;  /* 0x019c0003000075a7 */ /* 0x001064000802017f */
[----:B-1----:R-:W-:Y:S05]  /*f400*/  @!P1 NANOSLEEP.SYNCS 0x989680 ;  /* 0x009896800000995d */ /* 0x002fea0003900000 */
[----:B------:R-:W1:Y:S02]  /*f410*/  @!P1 SYNCS.PHASECHK.TRANS64 P1, [R0+URZ+0x19c00], R3 ;  /* 0x019c0003000095a7 */ /* 0x000e64000802007f */
[----:B-1----:R-:W-:Y:S05]  /*f420*/  @!P1 BRA `(.L_x_8934) ;  /* 0xfffffffc00f09947 */ /* 0x002fea000383ffff */
[----:B------:R-:W-:Y:S05]  /*f430*/  BRA `(.L_x_9066) ;  /* 0xffffff2800607947 */ /* 0x000fea000383ffff */
.L_x_8938:
[----:B--2---:R2:W3:Y:S02]  /*f440*/  SYNCS.PHASECHK.TRANS64.TRYWAIT P1, [R5+URZ+0x19c30], R4 ;  /* 0x019c3004050075a7 */ /* 0x0044e4000802017f */
[----:B---3--:R-:W-:Y:S05]  /*f450*/  @!P1 NANOSLEEP.SYNCS 0x989680 ;  /* 0x009896800000995d */ /* 0x008fea0003900000 */
[----:B------:R-:W3:Y:S02]  /*f460*/  @!P1 SYNCS.PHASECHK.TRANS64 P1, [R5+URZ+0x19c30], R4 ;  /* 0x019c3004050095a7 */ /* 0x000ee4000802007f */
[----:B---3--:R-:W-:Y:S05]  /*f470*/  @!P1 BRA `(.L_x_8938) ;  /* 0xfffffffc00f09947 */ /* 0x008fea000383ffff */
[----:B------:R-:W-:Y:S05]  /*f480*/  BRA `(.L_x_8937) ;  /* 0xffffff2800987947 */ /* 0x000fea000383ffff */
.L_x_8943:
[----:B-1----:R1:W2:Y:S02]  /*f490*/  SYNCS.PHASECHK.TRANS64.TRYWAIT P1, [R9+URZ+0x19c30], R4 ;  /* 0x019c3004090075a7 */ /* 0x0022a4000802017f */
[----:B--2---:R-:W-:Y:S05]  /*f4a0*/  @!P1 NANOSLEEP.SYNCS 0x989680 ;  /* 0x009896800000995d */ /* 0x004fea0003900000 */
[----:B------:R-:W2:Y:S02]  /*f4b0*/  @!P1 SYNCS.PHASECHK.TRANS64 P1, [R9+URZ+0x19c30], R4 ;  /* 0x019c3004090095a7 */ /* 0x000ea4000802007f */
[----:B--2---:R-:W-:Y:S05]  /*f4c0*/  @!P1 BRA `(.L_x_8943) ;  /* 0xfffffffc00f09947 */ /* 0x004fea000383ffff */
[----:B------:R-:W-:Y:S05]  /*f4d0*/  BRA `(.L_x_8942) ;  /* 0xffffff4c00047947 */ /* 0x000fea000383ffff */
.L_x_8947:
[----:B---3--:R3:W4:Y:S02]  /*f4e0*/  SYNCS.PHASECHK.TRANS64.TRYWAIT P1, [R10+URZ+0x19c50], R3 ;  /* 0x019c50030a0075a7 */ /* 0x008724000802017f */
[----:B----4-:R-:W-:Y:S05]  /*f4f0*/  @!P1 NANOSLEEP.SYNCS 0x989680 ;  /* 0x009896800000995d */ /* 0x010fea0003900000 */
[----:B------:R-:W4:Y:S02]  /*f500*/  @!P1 SYNCS.PHASECHK.TRANS64 P1, [R10+URZ+0x19c50], R3 ;  /* 0x019c50030a0095a7 */ /* 0x000f24000802007f */
[----:B----4-:R-:W-:Y:S05]  /*f510*/  @!P1 BRA `(.L_x_8947) ;  /* 0xfffffffc00f09947 */ /* 0x010fea000383ffff */
[----:B------:R-:W-:Y:S05]  /*f520*/  BRA `(.L_x_8946) ;  /* 0xffffff4c005c7947 */ /* 0x000fea000383ffff */
.L_x_8953:
[----:B-1----:R1:W2:Y:S02]  /*f530*/  SYNCS.PHASECHK.TRANS64.TRYWAIT P1, [R7+URZ+0x19c50], R8 ;  /* 0x019c5008070075a7 */ /* 0x0022a4000802017f */
[----:B--2---:R-:W-:Y:S05]  /*f540*/  @!P1 NANOSLEEP.SYNCS 0x989680 ;  /* 0x009896800000995d */ /* 0x004fea0003900000 */
[----:B------:R-:W2:Y:S02]  /*f550*/  @!P1 SYNCS.PHASECHK.TRANS64 P1, [R7+URZ+0x19c50], R8 ;  /* 0x019c5008070095a7 */ /* 0x000ea4000802007f */
[----:B--2---:R-:W-:Y:S05]  /*f560*/  @!P1 BRA `(.L_x_8953) ;  /* 0xfffffffc00f09947 */ /* 0x004fea000383ffff */
[----:B------:R-:W-:Y:S05]  /*f570*/  BRA `(.L_x_8952) ;  /* 0xffffff6400b47947 */ /* 0x000fea000383ffff */
.L_x_8993:
[----:B------:R-:W-:Y:S02]  /*f580*/  IMAD.MOV.U32 R13, RZ, RZ, R20 ;  /* 0x000000ffff0d7224 */ /* 0x000fe400078e0014 */
[----:B------:R-:W-:Y:S02]  /*f590*/  IMAD.MOV.U32 R12, RZ, RZ, RZ ;  /* 0x000000ffff0c7224 */ /* 0x000fe400078e00ff */
[----:B------:R-:W-:Y:S02]  /*f5a0*/  IMAD.MOV.U32 R11, RZ, RZ, 0x1f ;  /* 0x0000001fff0b7424 */ /* 0x000fe400078e00ff */
[----:B------:R-:W-:-:S07]  /*f5b0*/  IMAD.MOV.U32 R15, RZ, RZ, -0x1 ;  /* 0xffffffffff0f7424 */ /* 0x000fce00078e00ff */
[----:B------:R-:W-:Y:S05]  /*f5c0*/  WARPSYNC.COLLECTIVE R15, `(.L_x_9067) ;  /* 0x000000000f087348 */ /* 0x000fea0003c00000 */
[----:B------:R0:W1:Y:S02]  /*f5d0*/  SHFL.IDX P6, R14, R13, R12, R11 ;  /* 0x0000000c0d0e7389 */ /* 0x00006400000c000b */
[----:B01----:R-:W-:Y:S01]  /*f5e0*/  ENDCOLLECTIVE ;  /* 0x000000000000791b */ /* 0x003fe20003800000 */
.L_x_9067:
[----:B------:R-:W-:Y:S05]  /*f5f0*/  BRA `(.L_x_9068) ;  /* 0xffffffc000c87947 */ /* 0x000fea000383ffff */
.L_x_8995:
[----:B------:R-:W-:Y:S01]  /*f600*/  BSSY B0, `(.L_x_9069) ;  /* 0x0000006000007945 */ /* 0x000fe20003800000 */
[----:B------:R-:W-:-:S07]  /*f610*/  IMAD.MOV.U32 R15, RZ, RZ, -0x1 ;  /* 0xffffffffff0f7424 */ /* 0x000fce00078e00ff */
[----:B0-----:R-:W-:Y:S05]  /*f620*/  WARPSYNC.COLLECTIVE R15, `(.L_x_9070) ;  /* 0x000000000f0c7348 */ /* 0x001fea0003c00000 */
[----:B------:R-:W-:Y:S02]  /*f630*/  ELECT P6, UR62, PT ;  /* 0x00000000003e782f */ /* 0x000fe400038c0000 */
[----:B------:R-:W-:Y:S01]  /*f640*/  MOV R14, UR62 ;  /* 0x0000003e000e7c02 */ /* 0x000fe20008000f00 */
[----:B0-----:R-:W-:Y:S10]  /*f650*/  ENDCOLLECTIVE ;  /* 0x000000000000791b */ /* 0x001ff40003800000 */
.L_x_9070:
[----:B------:R-:W-:Y:S05]  /*f660*/  BSYNC B0 ;  /* 0x0000000000007941 */ /* 0x000fea0003800000 */
.L_x_9069:
[----:B------:R-:W-:Y:S05]  /*f670*/  BRA `(.L_x_9071) ;  /* 0xffffffc000d87947 */ /* 0x000fea000383ffff */
.L_x_8997:
[----:B-1----:R1:W2:Y:S02]  /*f680*/  SYNCS.PHASECHK.TRANS64.TRYWAIT P0, [R4+URZ+0x19c80], R3 ;  /* 0x019c8003040075a7 */ /* 0x0022a4000800017f */
[----:B--2---:R-:W-:Y:S05]  /*f690*/  @!P0 NANOSLEEP.SYNCS 0x989680 ;  /* 0x009896800000895d */ /* 0x004fea0003900000 */
[----:B------:R-:W2:Y:S02]  /*f6a0*/  @!P0 SYNCS.PHASECHK.TRANS64 P0, [R4+URZ+0x19c80], R3 ;  /* 0x019c8003040085a7 */ /* 0x000ea4000800007f */
[----:B--2---:R-:W-:Y:S05]  /*f6b0*/  @!P0 BRA `(.L_x_8997) ;  /* 0xfffffffc00f08947 */ /* 0x004fea000383ffff */
[----:B------:R-:W-:Y:S05]  /*f6c0*/  BRA `(.L_x_9072) ;  /* 0xffffffc400347947 */ /* 0x000fea000383ffff */
.L_x_8999:
[----:B--2---:R2:W3:Y:S02]  /*f6d0*/  SYNCS.PHASECHK.TRANS64.TRYWAIT P0, [R4+URZ+0x19c40], R3 ;  /* 0x019c4003040075a7 */ /* 0x0044e4000800017f */
[----:B---3--:R-:W-:Y:S05]  /*f6e0*/  @!P0 NANOSLEEP.SYNCS 0x989680 ;  /* 0x009896800000895d */ /* 0x008fea0003900000 */
[----:B------:R-:W3:Y:S02]  /*f6f0*/  @!P0 SYNCS.PHASECHK.TRANS64 P0, [R4+URZ+0x19c40], R3 ;  /* 0x019c4003040085a7 */ /* 0x000ee4000800007f */
[----:B---3--:R-:W-:Y:S05]  /*f700*/  @!P0 BRA `(.L_x_8999) ;  /* 0xfffffffc00f08947 */ /* 0x008fea000383ffff */
[----:B------:R-:W-:Y:S05]  /*f710*/  BRA `(.L_x_9073) ;  /* 0xffffffc400b87947 */ /* 0x000fea000383ffff */
.L_x_9003:
[----:B------:R-:W2:Y:S01]  /*f720*/  LDL.LU R11, [R1+0xc] ;  /* 0x00000c00010b7983 */ /* 0x000ea20000300800 */
[----:B------:R-:W-:Y:S01]  /*f730*/  IMAD.MOV.U32 R13, RZ, RZ, R0 ;  /* 0x000000ffff0d7224 */ /* 0x000fe200078e0000 */
[----:B------:R-:W-:Y:S01]  /*f740*/  LOP3.LUT R5, R5, 0x7f, RZ, 0xc0, !PT ;  /* 0x0000007f05057812 */ /* 0x000fe200078ec0ff */
[----:B------:R-:W-:Y:S02]  /*f750*/  IMAD.MOV.U32 R12, RZ, RZ, RZ ;  /* 0x000000ffff0c7224 */ /* 0x000fe400078e00ff */
[----:B------:R-:W-:Y:S01]  /*f760*/  IMAD.MOV.U32 R15, RZ, RZ, -0x1 ;  /* 0xffffffffff0f7424 */ /* 0x000fe200078e00ff */
[----:B------:R-:W-:-:S05]  /*f770*/  SHF.R.U32.HI R5, RZ, 0x1, R5 ;  /* 0x00000001ff057819 */ /* 0x000fca0000011605 */
[----:B------:R-:W-:Y:S02]  /*f780*/  IMAD R5, R21, 0xc0, R5 ;  /* 0x000000c015057824 */ /* 0x000fe400078e0205 */
[----:B--2---:R-:W-:Y:S02]  /*f790*/  IMAD R4, R11, R9, RZ ;  /* 0x000000090b047224 */ /* 0x004fe400078e02ff */
[----:B------:R-:W-:-:S03]  /*f7a0*/  IMAD.MOV.U32 R11, RZ, RZ, 0x1e1f ;  /* 0x00001e1fff0b7424 */ /* 0x000fc600078e00ff */
[----:B------:R-:W-:-:S13]  /*f7b0*/  ISETP.GE.AND P4, PT, R5, R4, PT ;  /* 0x000000040500720c */ /* 0x000fda0003f86270 */
[----:B-----5:R-:W-:Y:S05]  /*f7c0*/  WARPSYNC.COLLECTIVE R15, `(.L_x_9074) ;  /* 0x000000000f087348 */ /* 0x020fea0003c00000 */
[----:B------:R0:W1:Y:S02]  /*f7d0*/  SHFL.IDX P6, R14, R13, R12, R11 ;  /* 0x0000000c0d0e7389 */ /* 0x00006400000c000b */
[----:B01---5:R-:W-:Y:S01]  /*f7e0*/  ENDCOLLECTIVE ;  /* 0x000000000000791b */ /* 0x023fe20003800000 */
.L_x_9074:
[----:B------:R-:W-:Y:S02]  /*f7f0*/  IMAD.MOV.U32 R13, RZ, RZ, R6 ;  /* 0x000000ffff0d7224 */ /* 0x000fe400078e0006 */
[----:B------:R-:W-:-:S07]  /*f800*/  IMAD.MOV.U32 R2, RZ, RZ, R14 ;  /* 0x000000ffff027224 */ /* 0x000fce00078e000e */
[----:B------:R-:W-:Y:S05]  /*f810*/  WARPSYNC.COLLECTIVE R15, `(.L_x_9075) ;  /* 0x000000000f087348 */ /* 0x000fea0003c00000 */
[----:B------:R0:W1:Y:S02]  /*f820*/  SHFL.IDX P6, R14, R13, R12, R11 ;  /* 0x0000000c0d0e7389 */ /* 0x00006400000c000b */
[----:B01----:R-:W-:Y:S01]  /*f830*/  ENDCOLLECTIVE ;  /* 0x000000000000791b */ /* 0x003fe20003800000 */
.L_x_9075:
[----:B------:R-:W-:Y:S02]  /*f840*/  IMAD.MOV.U32 R13, RZ, RZ, R0 ;  /* 0x000000ffff0d7224 */ /* 0x000fe400078e0000 */
[----:B------:R-:W-:Y:S02]  /*f850*/  IMAD.MOV.U32 R12, RZ, RZ, 0x1 ;  /* 0x00000001ff0c7424 */ /* 0x000fe400078e00ff */
[----:B------:R-:W-:-:S07]  /*f860*/  IMAD.MOV.U32 R3, RZ, RZ, R14 ;  /* 0x000000ffff037224 */ /* 0x000fce00078e000e */
[----:B------:R-:W-:Y:S05]  /*f870*/  WARPSYNC.COLLECTIVE R15, `(.L_x_9076) ;  /* 0x000000000f087348 */ /* 0x000fea0003c00000 */
[----:B------:R0:W1:Y:S02]  /*f880*/  SHFL.IDX P6, R14, R13, R12, R11 ;  /* 0x0000000c0d0e7389 */ /* 0x00006400000c000b */
[----:B01----:R-:W-:Y:S01]  /*f890*/  ENDCOLLECTIVE ;  /* 0x000000000000791b */ /* 0x003fe20003800000 */
.L_x_9076:
        /* <DEDUP_REMOVED lines=10> */
.L_x_9077:
[----:B------:R-:W-:Y:S01]  /*f940*/  @!PT LDS RZ, [RZ] ;  /* 0x00000000fffff984 */ /* 0x000fe20000000800 */
[----:B------:R-:W-:Y:S01]  /*f950*/  @!PT LDS RZ, [RZ] ;  /* 0x00000000fffff984 */ /* 0x000fe20000000800 */
[----:B------:R-:W-:Y:S01]  /*f960*/  @!PT LDS RZ, [RZ] ;  /* 0x00000000fffff984 */ /* 0x000fe20000000800 */
[----:B------:R0:W-:Y:S04]  /*f970*/  @!P4 LDGSTS.E.BYPASS.LTC128B.128 [R10+0xf000], desc[UR52][R2.64], !P2 ;  /* 0x0f000000020acfae */ /* 0x0001e8000d101d74 */
[----:B------:R0:W-:Y:S04]  /*f980*/  @!P4 LDGSTS.E.BYPASS.LTC128B.128 [R10+0x10800], desc[UR52][R2.64+0x20], !P1 ;  /* 0x10800020020acfae */ /* 0x0001e8000c901d74 */
[----:B------:R0:W-:Y:S01]  /*f990*/  @!P4 LDGSTS.E.BYPASS.LTC128B.128 [R10+0x12000], desc[UR52][R2.64+0x40], !P0 ;  /* 0x12000040020acfae */ /* 0x0001e2000c101d74 */
[----:B------:R-:W-:Y:S02]  /*f9a0*/  IMAD.MOV.U32 R13, RZ, RZ, R7 ;  /* 0x000000ffff0d7224 */ /* 0x000fe400078e0007 */
[----:B------:R-:W-:-:S02]  /*f9b0*/  IMAD.MOV.U32 R12, RZ, RZ, RZ ;  /* 0x000000ffff0c7224 */ /* 0x000fc400078e00ff */
[----:B------:R-:W-:-:S07]  /*f9c0*/  IMAD.MOV.U32 R6, RZ, RZ, R14 ;  /* 0x000000ffff067224 */ /* 0x000fce00078e000e */
[----:B0-----:R-:W-:Y:S05]  /*f9d0*/  WARPSYNC.COLLECTIVE R15, `(.L_x_9078) ;  /* 0x000000000f087348 */ /* 0x001fea0003c00000 */
[----:B------:R1:W2:Y:S02]  /*f9e0*/  SHFL.IDX P6, R14, R13, R12, R11 ;  /* 0x0000000c0d0e7389 */ /* 0x0002a400000c000b */
[----:B012---:R-:W-:Y:S01]  /*f9f0*/  ENDCOLLECTIVE ;  /* 0x000000000000791b */ /* 0x007fe20003800000 */
.L_x_9078:
[----:B------:R-:W-:-:S05]  /*fa00*/  VIADD R3, R5, 0x40 ;  /* 0x0000004005037836 */ /* 0x000fca0000000000 */
[----:B------:R-:W-:Y:S01]  /*fa10*/  ISETP.GE.AND P4, PT, R3, R4, PT ;  /* 0x000000040300720c */ /* 0x000fe20003f86270 */
[----:B------:R-:W-:-:S12]  /*fa20*/  IMAD.MOV.U32 R13, RZ, RZ, R8 ;  /* 0x000000ffff0d7224 */ /* 0x000fd800078e0008 */
[----:B------:R-:W-:Y:S01]  /*fa30*/  @!P4 IADD3 R2, P3, R20, R6, RZ ;  /* 0x000000061402c210 */ /* 0x000fe20007f7e0ff */
[----:B------:R-:W-:-:S12]  /*fa40*/  IMAD.MOV.U32 R7, RZ, RZ, R14 ;  /* 0x000000ffff077224 */ /* 0x000fd800078e000e */
[----:B------:R-:W-:Y:S05]  /*fa50*/  WARPSYNC.COLLECTIVE R15, `(.L_x_9079) ;  /* 0x000000000f087348 */ /* 0x000fea0003c00000 */
[----:B------:R0:W1:Y:S02]  /*fa60*/  SHFL.IDX P6, R14, R13, R12, R11 ;  /* 0x0000000c0d0e7389 */ /* 0x00006400000c000b */
[----:B01----:R-:W-:Y:S01]  /*fa70*/  ENDCOLLECTIVE ;  /* 0x000000000000791b */ /* 0x003fe20003800000 */
.L_x_9079:
[----:B------:R-:W-:-:S04]  /*fa80*/  @!P4 IMAD.X R0, RZ, RZ, R0, P3 ;  /* 0x000000ffff00c224 */ /* 0x000fc800018e0600 */
[----:B------:R-:W-:-:S05]  /*fa90*/  @!P4 IMAD.MOV.U32 R3, RZ, RZ, R0 ;  /* 0x000000ffff03c224 */ /* 0x000fca00078e0000 */
[----:B------:R-:W-:Y:S01]  /*faa0*/  @!PT LDS RZ, [RZ] ;  /* 0x00000000fffff984 */ /* 0x000fe20000000800 */
[----:B------:R-:W-:Y:S01]  /*fab0*/  @!PT LDS RZ, [RZ] ;  /* 0x00000000fffff984 */ /* 0x000fe20000000800 */
[----:B------:R-:W-:Y:S01]  /*fac0*/  @!PT LDS RZ, [RZ] ;  /* 0x00000000fffff984 */ /* 0x000fe20000000800 */
[----:B------:R-:W-:Y:S04]  /*fad0*/  @!P4 LDGSTS.E.BYPASS.LTC128B.128 [R10+0xf800], desc[UR52][R2.64], !P2 ;  /* 0x0f800000020acfae */ /* 0x000fe8000d101d74 */
[----:B------:R-:W-:Y:S04]  /*fae0*/  @!P4 LDGSTS.E.BYPASS.LTC128B.128 [R10+0x11000], desc[UR52][R2.64+0x20], !P1 ;  /* 0x11000020020acfae */ /* 0x000fe8000c901d74 */
[----:B------:R0:W-:Y:S02]  /*faf0*/  @!P4 LDGSTS.E.BYPASS.LTC128B.128 [R10+0x12800], desc[UR52][R2.64+0x40], !P0 ;  /* 0x12800040020acfae */ /* 0x0001e4000c101d74 */
[----:B0-----:R-:W-:Y:S01]  /*fb00*/  IMAD.MOV.U32 R2, RZ, RZ, R14 ;  /* 0x000000ffff027224 */ /* 0x001fe200078e000e */
[----:B------:R-:W-:Y:S06]  /*fb10*/  BRA `(.L_x_9080) ;  /* 0xffffffcc00847947 */ /* 0x000fec000383ffff */
.L_x_9008:
[----:B-1----:R1:W2:Y:S02]  /*fb20*/  SYNCS.PHASECHK.TRANS64.TRYWAIT P0, [R16+URZ+0x19c20], R3 ;  /* 0x019c2003100075a7 */ /* 0x0022a4000800017f */
[----:B--2---:R-:W-:Y:S05]  /*fb30*/  @!P0 NANOSLEEP.SYNCS 0x989680 ;  /* 0x009896800000895d */ /* 0x004fea0003900000 */
[----:B------:R-:W2:Y:S02]  /*fb40*/  @!P0 SYNCS.PHASECHK.TRANS64 P0, [R16+URZ+0x19c20], R3 ;  /* 0x019c2003100085a7 */ /* 0x000ea4000800007f */
[----:B--2---:R-:W-:Y:S05]  /*fb50*/  @!P0 BRA `(.L_x_9008) ;  /* 0xfffffffc00f08947 */ /* 0x004fea000383ffff */
[----:B------:R-:W-:Y:S05]  /*fb60*/  BRA `(.L_x_9081) ;  /* 0xffffffd000007947 */ /* 0x000fea000383ffff */
.L_x_9014:
[----:B0-----:R0:W1:Y:S02]  /*fb70*/  SYNCS.PHASECHK.TRANS64.TRYWAIT P0, [R6+URZ+0x19c80], R4 ;  /* 0x019c8004060075a7 */ /* 0x001064000800017f */
[----:B-1----:R-:W-:Y:S05]  /*fb80*/  @!P0 NANOSLEEP.SYNCS 0x989680 ;  /* 0x009896800000895d */ /* 0x002fea0003900000 */
[----:B------:R-:W1:Y:S02]  /*fb90*/  @!P0 SYNCS.PHASECHK.TRANS64 P0, [R6+URZ+0x19c80], R4 ;  /* 0x019c8004060085a7 */ /* 0x000e64000800007f */
[----:B-1----:R-:W-:Y:S05]  /*fba0*/  @!P0 BRA `(.L_x_9014) ;  /* 0xfffffffc00f08947 */ /* 0x002fea000383ffff */
[----:B------:R-:W-:Y:S05]  /*fbb0*/  BRA `(.L_x_9082) ;  /* 0xffffffd0009c7947 */ /* 0x000fea000383ffff */
.L_x_9021:
[----:B-1----:R1:W2:Y:S02]  /*fbc0*/  SYNCS.PHASECHK.TRANS64.TRYWAIT P0, [R6+URZ+0x19c40], R4 ;  /* 0x019c4004060075a7 */ /* 0x0022a4000800017f */
[----:B--2---:R-:W-:Y:S05]  /*fbd0*/  @!P0 NANOSLEEP.SYNCS 0x989680 ;  /* 0x009896800000895d */ /* 0x004fea0003900000 */
[----:B------:R-:W2:Y:S02]  /*fbe0*/  @!P0 SYNCS.PHASECHK.TRANS64 P0, [R6+URZ+0x19c40], R4 ;  /* 0x019c4004060085a7 */ /* 0x000ea4000800007f */
[----:B--2---:R-:W-:Y:S05]  /*fbf0*/  @!P0 BRA `(.L_x_9021) ;  /* 0xfffffffc00f08947 */ /* 0x004fea000383ffff */
[----:B------:R-:W-:Y:S05]  /*fc00*/  BRA `(.L_x_9083) ;  /* 0xffffffd400947947 */ /* 0x000fea000383ffff */
.L_x_9029:
[----:B0-----:R0:W1:Y:S02]  /*fc10*/  SYNCS.PHASECHK.TRANS64.TRYWAIT P0, [R3+URZ+0x19c70], R4 ;  /* 0x019c7004030075a7 */ /* 0x001064000800017f */
[----:B-1----:R-:W-:Y:S05]  /*fc20*/  @!P0 NANOSLEEP.SYNCS 0x989680 ;  /* 0x009896800000895d */ /* 0x002fea0003900000 */
[----:B------:R-:W1:Y:S02]  /*fc30*/  @!P0 SYNCS.PHASECHK.TRANS64 P0, [R3+URZ+0x19c70], R4 ;  /* 0x019c7004030085a7 */ /* 0x000e64000800007f */
[----:B-1----:R-:W-:Y:S05]  /*fc40*/  @!P0 BRA `(.L_x_9029) ;  /* 0xfffffffc00f08947 */ /* 0x002fea000383ffff */
[----:B------:R-:W-:Y:S05]  /*fc50*/  BRA `(.L_x_9084) ;  /* 0xffffffd800a87947 */ /* 0x000fea000383ffff */
.L_x_9031:
[----:B0-----:R0:W1:Y:S02]  /*fc60*/  SYNCS.PHASECHK.TRANS64.TRYWAIT P0, [R3+URZ+0x19c60], R4 ;  /* 0x019c6004030075a7 */ /* 0x001064000800017f */
[----:B-1----:R-:W-:Y:S05]  /*fc70*/  @!P0 NANOSLEEP.SYNCS 0x989680 ;  /* 0x009896800000895d */ /* 0x002fea0003900000 */
[----:B------:R-:W1:Y:S02]  /*fc80*/  @!P0 SYNCS.PHASECHK.TRANS64 P0, [R3+URZ+0x19c60], R4 ;  /* 0x019c6004030085a7 */ /* 0x000e64000800007f */
[----:B-1----:R-:W-:Y:S05]  /*fc90*/  @!P0 BRA `(.L_x_9031) ;  /* 0xfffffffc00f08947 */ /* 0x002fea000383ffff */
[----:B------:R-:W-:Y:S05]  /*fca0*/  BRA `(.L_x_9085) ;  /* 0xffffffd800b07947 */ /* 0x000fea000383ffff */
.L_x_9038:
[----:B-1----:R1:W2:Y:S02]  /*fcb0*/  SYNCS.PHASECHK.TRANS64.TRYWAIT P1, [R0+URZ+0x19c70], R3 ;  /* 0x019c7003000075a7 */ /* 0x0022a4000802017f */
[----:B--2---:R-:W-:Y:S05]  /*fcc0*/  @!P1 NANOSLEEP.SYNCS 0x989680 ;  /* 0x009896800000995d */ /* 0x004fea0003900000 */
[----:B------:R-:W2:Y:S02]  /*fcd0*/  @!P1 SYNCS.PHASECHK.TRANS64 P1, [R0+URZ+0x19c70], R3 ;  /* 0x019c7003000095a7 */ /* 0x000ea4000802007f */
[----:B--2---:R-:W-:Y:S05]  /*fce0*/  @!P1 BRA `(.L_x_9038) ;  /* 0xfffffffc00f09947 */ /* 0x004fea000383ffff */
[----:B------:R-:W-:Y:S05]  /*fcf0*/  BRA `(.L_x_9086) ;  /* 0xffffffe000507947 */ /* 0x000fea000383ffff */
.L_x_9040:
[----:B-1----:R1:W2:Y:S02]  /*fd00*/  SYNCS.PHASECHK.TRANS64.TRYWAIT P1, [R0+URZ+0x19c60], R3 ;  /* 0x019c6003000075a7 */ /* 0x0022a4000802017f */
[----:B--2---:R-:W-:Y:S05]  /*fd10*/  @!P1 NANOSLEEP.SYNCS 0x989680 ;  /* 0x009896800000995d */ /* 0x004fea0003900000 */
[----:B------:R-:W2:Y:S02]  /*fd20*/  @!P1 SYNCS.PHASECHK.TRANS64 P1, [R0+URZ+0x19c60], R3 ;  /* 0x019c6003000095a7 */ /* 0x000ea4000802007f */
[----:B--2---:R-:W-:Y:S05]  /*fd30*/  @!P1 BRA `(.L_x_9040) ;  /* 0xfffffffc00f09947 */ /* 0x004fea000383ffff */
[----:B------:R-:W-:Y:S05]  /*fd40*/  BRA `(.L_x_9087) ;  /* 0xffffffe000547947 */ /* 0x000fea000383ffff */
.L_x_9051:
[----:B0-----:R0:W1:Y:S02]  /*fd50*/  SYNCS.PHASECHK.TRANS64.TRYWAIT P0, [R7+URZ+0x19c20], R0 ;  /* 0x019c2000070075a7 */ /* 0x001064000800017f */
[----:B-1----:R-:W-:Y:S05]  /*fd60*/  @!P0 NANOSLEEP.SYNCS 0x989680 ;  /* 0x009896800000895d */ /* 0x002fea0003900000 */
[----:B------:R-:W1:Y:S02]  /*fd70*/  @!P0 SYNCS.PHASECHK.TRANS64 P0, [R7+URZ+0x19c20], R0 ;  /* 0x019c2000070085a7 */ /* 0x000e64000800007f */
[----:B-1----:R-:W-:Y:S05]  /*fd80*/  @!P0 BRA `(.L_x_9051) ;  /* 0xfffffffc00f08947 */ /* 0x002fea000383ffff */
[----:B------:R-:W-:Y:S05]  /*fd90*/  BRA `(.L_x_9088) ;  /* 0xfffffff000c07947 */ /* 0x000fea000383ffff */
.L_x_9052:
        /* <DEDUP_REMOVED lines=11> */
.L_x_9090:
[----:B------:R-:W-:Y:S05]  /*fe50*/  BSYNC B0 ;  /* 0x0000000000007941 */ /* 0x000fea0003800000 */
.L_x_9089:
[----:B------:R-:W-:Y:S05]  /*fe60*/  BRA `(.L_x_9091) ;  /* 0xfffffff000a87947 */ /* 0x000fea000383ffff */
.L_x_9055:
[----:B------:R-:W-:Y:S01]  /*fe70*/  BSSY B1, `(.L_x_9092) ;  /* 0x0000006000017945 */ /* 0x000fe20003800000 */
[----:B------:R-:W-:-:S07]  /*fe80*/  IMAD.MOV.U32 R15, RZ, RZ, -0x1 ;  /* 0xffffffffff0f7424 */ /* 0x000fce00078e00ff */
[----:B0-----:R-:W-:Y:S05]  /*fe90*/  WARPSYNC.COLLECTIVE R15, `(.L_x_9093) ;  /* 0x000000000f0c7348 */ /* 0x001fea0003c00000 */
[----:B------:R-:W-:Y:S02]  /*fea0*/  ELECT P6, UR62, PT ;  /* 0x00000000003e782f */ /* 0x000fe400038c0000 */
[----:B------:R-:W-:Y:S01]  /*feb0*/  MOV R14, UR62 ;  /* 0x0000003e000e7c02 */ /* 0x000fe20008000f00 */
[----:B0-----:R-:W-:Y:S10]  /*fec0*/  ENDCOLLECTIVE ;  /* 0x000000000000791b */ /* 0x001ff40003800000 */
.L_x_9093:
[----:B------:R-:W-:Y:S05]  /*fed0*/  BSYNC B1 ;  /* 0x0000000000017941 */ /* 0x000fea0003800000 */
.L_x_9092:
[----:B------:R-:W-:Y:S05]  /*fee0*/  BRA `(.L_x_9094) ;  /* 0xfffffff000a07947 */ /* 0x000fea000383ffff */
.L_x_9057:
[----:B0-----:R0:W1:Y:S02]  /*fef0*/  SYNCS.PHASECHK.TRANS64.TRYWAIT P1, [R5+URZ], R4 ;  /* 0x00000004050075a7 */ /* 0x001064000802017f */
[----:B-1----:R-:W-:Y:S05]  /*ff00*/  @!P1 NANOSLEEP.SYNCS 0x989680 ;  /* 0x009896800000995d */ /* 0x002fea0003900000 */
[----:B------:R-:W1:Y:S02]  /*ff10*/  @!P1 SYNCS.PHASECHK.TRANS64 P1, [R5+URZ], R4 ;  /* 0x00000004050095a7 */ /* 0x000e64000802007f */
[----:B-1----:R-:W-:Y:S05]  /*ff20*/  @!P1 BRA `(.L_x_9057) ;  /* 0xfffffffc00f09947 */ /* 0x002fea000383ffff */
[----:B------:R-:W-:Y:S05]  /*ff30*/  BRA `(.L_x_9095) ;  /* 0xfffffff000d47947 */ /* 0x000fea000383ffff */
.L_x_9058:
[----:B-1----:R1:W2:Y:S02]  /*ff40*/  SYNCS.PHASECHK.TRANS64.TRYWAIT P1, [R3+URZ], R0 ;  /* 0x00000000030075a7 */ /* 0x0022a4000802017f */
[----:B--2---:R-:W-:Y:S05]  /*ff50*/  @!P1 NANOSLEEP.SYNCS 0x989680 ;  /* 0x009896800000995d */ /* 0x004fea0003900000 */
[----:B------:R-:W2:Y:S02]  /*ff60*/  @!P1 SYNCS.PHASECHK.TRANS64 P1, [R3+URZ], R0 ;  /* 0x00000000030095a7 */ /* 0x000ea4000802007f */
[----:B--2---:R-:W-:Y:S05]  /*ff70*/  @!P1 BRA `(.L_x_9058) ;  /* 0xfffffffc00f09947 */ /* 0x004fea000383ffff */
[----:B------:R-:W-:Y:S05]  /*ff80*/  BRA `(.L_x_9096) ;  /* 0xfffffff000c87947 */ /* 0x000fea000383ffff */
.L_x_9060:
[----:B-1----:R1:W2:Y:S02]  /*ff90*/  SYNCS.PHASECHK.TRANS64.TRYWAIT P1, [R3+URZ+0x19c60], R4 ;  /* 0x019c6004030075a7 */ /* 0x0022a4000802017f */
[----:B--2---:R-:W-:Y:S05]  /*ffa0*/  @!P1 NANOSLEEP.SYNCS 0x989680 ;  /* 0x009896800000995d */ /* 0x004fea0003900000 */
[----:B------:R-:W2:Y:S02]  /*ffb0*/  @!P1 SYNCS.PHASECHK.TRANS64 P1, [R3+URZ+0x19c60], R4 ;  /* 0x019c6004030095a7 */ /* 0x000ea4000802007f */
[----:B--2---:R-:W-:Y:S05]  /*ffc0*/  @!P1 BRA `(.L_x_9060) ;  /* 0xfffffffc00f09947 */ /* 0x004fea000383ffff */
[----:B------:R-:W-:Y:S05]  /*ffd0*/  BRA `(.L_x_9097) ;  /* 0xfffffff000c87947 */ /* 0x000fea000383ffff */
.L_x_9062:
[----:B0-----:R0:W2:Y:S02]  /*ffe0*/  SYNCS.PHASECHK.TRANS64.TRYWAIT P1, [R5+URZ+0x19c60], R0 ;  /* 0x019c6000050075a7 */ /* 0x0010a4000802017f */
[----:B--2---:R-:W-:Y:S05]  /*fff0*/  @!P1 NANOSLEEP.SYNCS 0x989680 ;  /* 0x009896800000995d */ /* 0x004fea0003900000 */
[----:B------:R-:W2:Y:S02]  /*10000*/  @!P1 SYNCS.PHASECHK.TRANS64 P1, [R5+URZ+0x19c60], R0 ;  /* 0x019c6000050095a7 */ /* 0x000ea4000802007f */
[----:B--2---:R-:W-:Y:S05]  /*10010*/  @!P1 BRA `(.L_x_9062) ;  /* 0xfffffffc00f09947 */ /* 0x004fea000383ffff */
[----:B------:R-:W-:Y:S05]  /*10020*/  BRA `(.L_x_9098) ;  /* 0xfffffff000c87947 */ /* 0x000fea000383ffff */
.L_x_9064:
[----:B--2---:R2:W3:Y:S02]  /*10030*/  SYNCS.PHASECHK.TRANS64.TRYWAIT P0, [R3+URZ+0x19c80], R4 ;  /* 0x019c8004030075a7 */ /* 0x0044e4000800017f */
[----:B---3--:R-:W-:Y:S05]  /*10040*/  @!P0 NANOSLEEP.SYNCS 0x989680 ;  /* 0x009896800000895d */ /* 0x008fea0003900000 */
[----:B------:R-:W3:Y:S02]  /*10050*/  @!P0 SYNCS.PHASECHK.TRANS64 P0, [R3+URZ+0x19c80], R4 ;  /* 0x019c8004030085a7 */ /* 0x000ee4000800007f */
[----:B---3--:R-:W-:Y:S05]  /*10060*/  @!P0 BRA `(.L_x_9064) ;  /* 0xfffffffc00f08947 */ /* 0x008fea000383ffff */
[----:B------:R-:W-:Y:S05]  /*10070*/  BRA `(.L_x_9065) ;  /* 0xfffffff000c47947 */ /* 0x000fea000383ffff */
.L_x_9099:
        /* <DEDUP_REMOVED lines=16> */
.L_x_13286:


//--------------------- .text._ZN7cutlass13device_kernelIN5flash11enable_sm90INS1_16FlashAttnFwdSm90INS1_25CollectiveMainloopFwdSm90ILi2EN4cute5tupleIJNS5_1CILi1EEES8_S8_EEENS6_IJNS7_ILi192EEENS7_ILi128EEENS7_ILi96EEEEEELi96ENS_12float_e4m3_tEfNS_4arch4Sm90ELb0ELb0ELb0ELb1ELb0ELb1ELb0ELb1ELb1ELb1ELb1ELb0EEENS1_21CollectiveEpilogueFwdINS6_IJSA_SC_SB_EEES9_NS_10bfloat16_tESG_Li384ELb1ELb1ELb1ELb1EEENS1_36VarlenDynamicPersistentTileSchedulerILi192ELi128ELi384ELi128ELb1ELb1ELb1ELb0ELb1ELb1EEEEEEEEEvNT_6ParamsE --------------------------
	.section	.text._ZN7cutlass13device_kernelIN5flash11enable_sm90INS1_16FlashAttnFwdSm90INS1_25CollectiveMainloopFwdSm90ILi2EN4cute5tupleIJNS5_1CILi1EEES8_S8_EEENS6_IJNS7_ILi192EEENS7_ILi128EEENS7_ILi96EEEEEELi96ENS_12float_e4m3_tEfNS_4arch4Sm90ELb0ELb0ELb0ELb1ELb0ELb1ELb0ELb1ELb1ELb1ELb1ELb0EEENS1_21CollectiveEpilogueFwdINS6_IJSA_SC_SB_EEES9_NS_10bfloat16_tESG_Li384ELb1ELb1ELb1ELb1EEENS1_36VarlenDynamicPersistentTileSchedulerILi192ELi128ELi384ELi128ELb1ELb1ELb1ELb0ELb1ELb1EEEEEEEEEvNT_6ParamsE,"ax",@progbits
	.align	128
.text._ZN7cutlass13device_kernelIN5flash11enable_sm90INS1_16FlashAttnFwdSm90INS1_25CollectiveMainloopFwdSm90ILi2EN4cute5tupleIJNS5_1CILi1EEES8_S8_EEENS6_IJNS7_ILi192EEENS7_ILi128EEENS7_ILi96EEEEEELi96ENS_12float_e4m3_tEfNS_4arch4Sm90ELb0ELb0ELb0ELb1ELb0ELb1ELb0ELb1ELb1ELb1ELb1ELb0EEENS1_21CollectiveEpilogueFwdINS6_IJSA_SC_SB_EEES9_NS_10bfloat16_tESG_Li384ELb1ELb1ELb1ELb1EEENS1_36VarlenDynamicPersistentTileSchedulerILi192ELi128ELi384ELi128ELb1ELb1ELb1ELb0ELb1ELb1EEEEEEEEEvNT_6ParamsE:
        .type           _ZN7cutlass13device_kernelIN5flash11enable_sm90INS1_16FlashAttnFwdSm90INS1_25CollectiveMainloopFwdSm90ILi2EN4cute5tupleIJNS5_1CILi1EEES8_S8_EEENS6_IJNS7_ILi192EEENS7_ILi128EEENS7_ILi96EEEEEELi96ENS_12float_e4m3_tEfNS_4arch4Sm90ELb0ELb0ELb0ELb1ELb0ELb1ELb0ELb1ELb1ELb1ELb1ELb0EEENS1_21CollectiveEpilogueFwdINS6_IJSA_SC_SB_EEES9_NS_10bfloat16_tESG_Li384ELb1ELb1ELb1ELb1EEENS1_36VarlenDynamicPersistentTileSchedulerILi192ELi128ELi384ELi128ELb1ELb1ELb1ELb0ELb1ELb1EEEEEEEEEvNT_6ParamsE,@function
        .size           _ZN7cutlass13device_kernelIN5flash11enable_sm90INS1_16FlashAttnFwdSm90INS1_25CollectiveMainloopFwdSm90ILi2EN4cute5tupleIJNS5_1CILi1EEES8_S8_EEENS6_IJNS7_ILi192EEENS7_ILi128EEENS7_ILi96EEEEEELi96ENS_12float_e4m3_tEfNS_4arch4Sm90ELb0ELb0ELb0ELb1ELb0ELb1ELb0ELb1ELb1ELb1ELb1ELb0EEENS1_21CollectiveEpilogueFwdINS6_IJSA_SC_SB_EEES9_NS_10bfloat16_tESG_Li384ELb1ELb1ELb1ELb1EEENS1_36VarlenDynamicPersistentTileSchedulerILi192ELi128ELi384ELi128ELb1ELb1ELb1ELb0ELb1ELb1EEEEEEEEEvNT_6ParamsE,(.L_x_13287 - _ZN7cutlass13device_kernelIN5flash11enable_sm90INS1_16FlashAttnFwdSm90INS1_25CollectiveMainloopFwdSm90ILi2EN4cute5tupleIJNS5_1CILi1EEES8_S8_EEENS6_IJNS7_ILi192EEENS7_ILi128EEENS7_ILi96EEEEEELi96ENS_12float_e4m3_tEfNS_4arch4Sm90ELb0ELb0ELb0ELb1ELb0ELb1ELb0ELb1ELb1ELb1ELb1ELb0EEENS1_21CollectiveEpilogueFwdINS6_IJSA_SC_SB_EEES9_NS_10bfloat16_tESG_Li384ELb1ELb1ELb1ELb1EEENS1_36VarlenDynamicPersistentTileSchedulerILi192ELi128ELi384ELi128ELb1ELb1ELb1ELb0ELb1ELb1EEEEEEEEEvNT_6ParamsE)
        .other          _ZN7cutlass13device_kernelIN5flash11enable_sm90INS1_16FlashAttnFwdSm90INS1_25CollectiveMainloopFwdSm90ILi2EN4cute5tupleIJNS5_1CILi1EEES8_S8_EEENS6_IJNS7_ILi192EEENS7_ILi128EEENS7_ILi96EEEEEELi96ENS_12float_e4m3_tEfNS_4arch4Sm90ELb0ELb0ELb0ELb1ELb0ELb1ELb0ELb1ELb1ELb1ELb1ELb0EEENS1_21CollectiveEpilogueFwdINS6_IJSA_SC_SB_EEES9_NS_10bfloat16_tESG_Li384ELb1ELb1ELb1ELb1EEENS1_36VarlenDynamicPersistentTileSchedulerILi192ELi128ELi384ELi128ELb1ELb1ELb1ELb0ELb1ELb1EEEEEEEEEvNT_6ParamsE,@"STO_CUDA_ENTRY STV_DEFAULT"
_ZN7cutlass13device_kernelIN5flash11enable_sm90INS1_16FlashAttnFwdSm90INS1_25CollectiveMainloopFwdSm90ILi2EN4cute5tupleIJNS5_1CILi1EEES8_S8_EEENS6_IJNS7_ILi192EEENS7_ILi128EEENS7_ILi96EEEEEELi96ENS_12float_e4m3_tEfNS_4arch4Sm90ELb0ELb0ELb0ELb1ELb0ELb1ELb0ELb1ELb1ELb1ELb1ELb0EEENS1_21CollectiveEpilogueFwdINS6_IJSA_SC_SB_EEES9_NS_10bfloat16_tESG_Li384ELb1ELb1ELb1ELb1EEENS1_36VarlenDynamicPersistentTileSchedulerILi192ELi128ELi384ELi128ELb1ELb1ELb1ELb0ELb1ELb1EEEEEEEEEvNT_6ParamsE:
        /* <DEDUP_REMOVED lines=23> */
.L_x_9101:
[----:B------:R-:W-:Y:S05]  /*0170*/  BSYNC B0 ;  /* 0x0000000000007941 */ /* 0x000fea0003800000 */
.L_x_9100:
        /* <DEDUP_REMOVED lines=40> */
.L_x_9102:
        /* <DEDUP_REMOVED lines=22> */
.L_x_9103:
        /* <DEDUP_REMOVED lines=18> */
.L_x_9104:
        /* <DEDUP_REMOVED lines=22> */
.L_x_9105:
        /* <DEDUP_REMOVED lines=22> */
.L_x_9106:
        /* <DEDUP_REMOVED lines=9> */
.L_x_9109:
[----:B------:R-:W-:-:S08]  /*09d0*/  NOP ;  /* 0x0000000000007918 */ /* 0x000fd00000000000 */
[----:B------:R-:W0:Y:S02]  /*09e0*/  USETMAXREG.TRY_ALLOC.CTAPOOL UP0, 0xa0 ;  /* 0x000000a0000079c8 */ /* 0x000e240008000600 */
[----:B0-----:R-:W-:-:S13]  /*09f0*/  PLOP3.LUT P0, PT, PT, PT, UP0, 0x80, 0x0 ;  /* 0x000000000000781c */ /* 0x001fda0003f0f008 */
[----:B------:R-:W-:Y:S05]  /*0a00*/  @!P0 BRA `(.L_x_9109) ;  /* 0xfffffffc00f08947 */ /* 0x000fea000383ffff */
[----:B------:R-:W2:Y:S08]  /*0a10*/  S2UR UR4, SR_CgaCtaId ;  /* 0x00000000000479c3 */ /* 0x000eb00000008800 */
[----:B------:R-:W-:Y:S06]  /*0a20*/  BAR.ARV 0x8, 0x200 ;  /* 0x0208000000007b1d */ /* 0x000fec0000002000 */
[----:B------:R-:W-:-:S02]  /*0a30*/  MOV R16, 0x400 ;  /* 0x0000040000107802 */ /* 0x000fc40000000f00 */
[----:B------:R-:W-:Y:S01]  /*0a40*/  BAR.SYNC.DEFER_BLOCKING 0x5, 0x200 ;  /* 0x0148000000007b1d */ /* 0x000fe20000010000 */
[----:B--2---:R-:W-:-:S05]  /*0a50*/  IMAD.U32 R0, RZ, RZ, UR4 ;  /* 0x00000004ff007e24 */ /* 0x004fca000f8e00ff */
[----:B------:R-:W-:Y:S01]  /*0a60*/  ULDC UR4, c[0x0][0xc3c] ;  /* 0x00030f0000047ab9 */ /* 0x000fe20000000800 */
[----:B------:R-:W-:Y:S01]  /*0a70*/  LEA R16, R0, R16, 0x18 ;  /* 0x0000001000107211 */ /* 0x000fe200078ec0ff */
[----:B------:R-:W-:Y:S04]  /*0a80*/  STL [R1+0x24], R0 ;  /* 0x0000240001007387 */ /* 0x000fe80000100800 */
[----:B------:R-:W0:Y:S01]  /*0a90*/  LDS.128 R28, [R16+0x19cd0] ;  /* 0x019cd000101c7984 */ /* 0x000e220000000c00 */
[----:B------:R-:W-:Y:S06]  /*0aa0*/  BAR.ARV 0x4, 0x200 ;  /* 0x0108000000007b1d */ /* 0x000fec0000002000 */
[----:B0-----:R-:W-:-:S13]  /*0ab0*/  ISETP.GE.AND P0, PT, R31, UR4, PT ;  /* 0x000000041f007c0c */ /* 0x001fda000bf06270 */
[----:B------:R-:W-:Y:S05]  /*0ac0*/  @P0 BRA `(.L_x_9110) ;  /* 0x0000019c00400947 */ /* 0x000fea0003800000 */
[----:B------:R-:W0:Y:S02]  /*0ad0*/  S2R R0, SR_TID.X ;  /* 0x0000000000007919 */ /* 0x000e240000002100 */
[----:B0-----:R-:W-:-:S05]  /*0ae0*/  VIADD R21, R0, 0xffffff80 ;  /* 0xffffff8000157836 */ /* 0x001fca0000000000 */
[----:B------:R-:W-:Y:S02]  /*0af0*/  SHF.R.S32.HI R0, RZ, 0x1f, R21 ;  /* 0x0000001fff007819 */ /* 0x000fe40000011415 */
[-C--:B------:R-:W-:Y:S02]  /*0b00*/  LEA.HI R3, R21, R21.reuse, RZ, 0x1 ;  /* 0x0000001515037211 */ /* 0x080fe400078f08ff */
[CC--:B------:R-:W-:Y:S02]  /*0b10*/  LEA.HI R2, R0.reuse, R21.reuse, RZ, 0x5 ;  /* 0x0000001500027211 */ /* 0x0c0fe400078f28ff */
[----:B------:R-:W-:Y:S02]  /*0b20*/  LEA.HI R6, R0, R21, RZ, 0x4 ;  /* 0x0000001500067211 */ /* 0x000fe400078f20ff */
[----:B------:R-:W-:Y:S01]  /*0b30*/  SHF.R.S32.HI R22, RZ, 0x1, R3 ;  /* 0x00000001ff167819 */ /* 0x000fe20000011403 */
[----:B------:R-:W-:Y:S01]  /*0b40*/  IMAD.SHL.U32 R4, R2, 0x10, RZ ;  /* 0x0000001002047824 */ /* 0x000fe200078e00ff */
[----:B------:R-:W-:-:S04]  /*0b50*/  LOP3.LUT R2, R6, 0x7fffff0, RZ, 0xc0, !PT ;  /* 0x07fffff006027812 */ /* 0x000fc800078ec0ff */
[----:B------:R-:W-:Y:S01]  /*0b60*/  LOP3.LUT R5, R4, 0xfffffe00, RZ, 0xc0, !PT ;  /* 0xfffffe0004057812 */ /* 0x000fe200078ec0ff */
[----:B------:R-:W-:Y:S01]  /*0b70*/  IMAD.IADD R4, R21, 0x1, -R2 ;  /* 0x0000000115047824 */ /* 0x000fe200078e0a02 */
[----:B------:R-:W-:-:S03]  /*0b80*/  LEA.HI R2, R0, R21, RZ, 0x7 ;  /* 0x0000001500027211 */ /* 0x000fc600078f38ff */
[----:B------:R-:W-:Y:S01]  /*0b90*/  IMAD R9, R4, 0x20, R5 ;  /* 0x0000002004097824 */ /* 0x000fe200078e0205 */
[----:B------:R-:W-:Y:S02]  /*0ba0*/  SHF.R.S32.HI R5, RZ, 0x1f, R3 ;  /* 0x0000001fff057819 */ /* 0x000fe40000011403 */
[----:B------:R-:W-:Y:S02]  /*0bb0*/  LOP3.LUT R3, R3, 0xfffffffe, RZ, 0xc0, !PT ;  /* 0xfffffffe03037812 */ /* 0x000fe400078ec0ff */
[----:B------:R-:W-:Y:S02]  /*0bc0*/  LOP3.LUT R7, R2, 0xffffff80, RZ, 0xc0, !PT ;  /* 0xffffff8002077812 */ /* 0x000fe400078ec0ff */
[----:B------:R-:W-:Y:S01]  /*0bd0*/  LEA.HI R5, R5, R22, RZ, 0x2 ;  /* 0x0000001605057211 */ /* 0x000fe200078f10ff */
[C---:B------:R-:W-:Y:S01]  /*0be0*/  IMAD.IADD R18, R21.reuse, 0x1, -R3 ;  /* 0x0000000115127824 */ /* 0x040fe200078e0a03 */
[----:B------:R-:W-:Y:S01]  /*0bf0*/  LEA.HI R4, R0, R21, RZ, 0x3 ;  /* 0x0000001500047211 */ /* 0x000fe200078f18ff */
[----:B------:R-:W-:Y:S01]  /*0c00*/  IMAD.IADD R20, R21, 0x1, -R7 ;  /* 0x0000000115147824 */ /* 0x000fe200078e0a07 */
[----:B------:R-:W-:Y:S01]  /*0c10*/  LOP3.LUT R5, R5, 0x7fffffc, RZ, 0xc0, !PT ;  /* 0x07fffffc05057812 */ /* 0x000fe200078ec0ff */
[----:B------:R-:W-:Y:S01]  /*0c20*/  IMAD.SHL.U32 R152, R18, 0x8, RZ ;  /* 0x0000000812987824 */ /* 0x000fe200078e00ff */
[----:B------:R-:W-:-:S02]  /*0c30*/  SHF.R.S32.HI R7, RZ, 0x4, R6 ;  /* 0x00000004ff077819 */ /* 0x000fc40000011406 */
[----:B------:R-:W-:Y:S01]  /*0c40*/  SHF.R.S32.HI R3, RZ, 0x1f, R20 ;  /* 0x0000001fff037819 */ /* 0x000fe20000011414 */
[----:B------:R-:W-:Y:S01]  /*0c50*/  VIADD R12, R152, 0x20 ;  /* 0x00000020980c7836 */ /* 0x000fe20000000000 */
[----:B------:R-:W-:Y:S01]  /*0c60*/  SHF.R.S32.HI R23, RZ, 0x7, R2 ;  /* 0x00000007ff177819 */ /* 0x000fe20000011402 */
[----:B------:R-:W-:Y:S01]  /*0c70*/  IMAD.IADD R5, R22, 0x1, -R5 ;  /* 0x0000000116057824 */ /* 0x000fe200078e0a05 */
[----:B------:R-:W-:Y:S02]  /*0c80*/  LEA.HI R8, R3, R20, RZ, 0x2 ;  /* 0x0000001403087211 */ /* 0x000fe400078f10ff */
[----:B------:R0:W-:Y:S01]  /*0c90*/  STL [R1+0xc], R12 ;  /* 0x00000c0c01007387 */ /* 0x0001e20000100800 */
[----:B------:R-:W-:Y:S01]  /*0ca0*/  IMAD R13, R7, 0x8, R5 ;  /* 0x00000008070d7824 */ /* 0x000fe200078e0205 */
[----:B------:R-:W-:Y:S01]  /*0cb0*/  SHF.R.S32.HI R10, RZ, 0x2, R8 ;  /* 0x00000002ff0a7819 */ /* 0x000fe20000011408 */
[----:B------:R-:W-:Y:S01]  /*0cc0*/  IMAD.IADD R5, R152, 0x1, R12 ;  /* 0x0000000198057824 */ /* 0x000fe200078e020c */
[----:B------:R-:W2:Y:S01]  /*0cd0*/  LDL.LU R17, [R1+0x4c] ;  /* 0x00004c0001117983 */ /* 0x000ea20000300800 */
[----:B------:R-:W-:-:S02]  /*0ce0*/  SHF.R.S32.HI R11, RZ, 0x1f, R8 ;  /* 0x0000001fff0b7819 */ /* 0x000fc40000011408 */
[----:B------:R-:W-:Y:S02]  /*0cf0*/  SHF.R.S32.HI R4, RZ, 0x3, R4 ;  /* 0x00000003ff047819 */ /* 0x000fe40000011404 */
[----:B------:R-:W-:Y:S01]  /*0d00*/  LEA.HI R11, R11, R10, RZ, 0x3 ;  /* 0x0000000a0b0b7211 */ /* 0x000fe200078f18ff */
[----:B------:R-:W-:Y:S01]  /*0d10*/  IMAD.HI R2, R23, 0x55555556, RZ ;  /* 0x5555555617027827 */ /* 0x000fe200078e02ff */
[----:B------:R-:W-:Y:S02]  /*0d20*/  LEA.HI R6, R6, R7, RZ, 0x1 ;  /* 0x0000000706067211 */ /* 0x000fe400078f08ff */
[----:B0-----:R-:W-:Y:S02]  /*0d30*/  SHF.R.S32.HI R12, RZ, 0x1f, R5 ;  /* 0x0000001fff0c7819 */ /* 0x001fe40000011405 */
[----:B------:R-:W-:Y:S02]  /*0d40*/  LOP3.LUT R11, R11, 0xfffffff8, RZ, 0xc0, !PT ;  /* 0xfffffff80b0b7812 */ /* 0x000fe400078ec0ff */
[----:B------:R-:W-:Y:S01]  /*0d50*/  LEA.HI R3, R3, R20, RZ, 0x5 ;  /* 0x0000001403037211 */ /* 0x000fe200078f28ff */
[----:B------:R-:W-:Y:S01]  /*0d60*/  IMAD.SHL.U32 R4, R4, 0x80, RZ ;  /* 0x0000008004047824 */ /* 0x000fe200078e00ff */
[----:B------:R-:W-:Y:S01]  /*0d70*/  LOP3.LUT R6, R6, 0x1ffffffe, RZ, 0xc0, !PT ;  /* 0x1ffffffe06067812 */ /* 0x000fe200078ec0ff */
[----:B------:R-:W-:Y:S01]  /*0d80*/  IMAD.IADD R10, R10, 0x1, -R11 ;  /* 0x000000010a0a7824 */ /* 0x000fe200078e0a0b */
[----:B------:R-:W-:-:S02]  /*0d90*/  LEA.HI R14, R12, R5, RZ, 0x4 ;  /* 0x000000050c0e7211 */ /* 0x000fc400078f20ff */
[----:B------:R-:W-:Y:S02]  /*0da0*/  LEA.HI R2, R2, R2, RZ, 0x1 ;  /* 0x0000000202027211 */ /* 0x000fe400078f08ff */
[----:B------:R-:W-:Y:S02]  /*0db0*/  SHF.R.S32.HI R3, RZ, 0x5, R3 ;  /* 0x00000005ff037819 */ /* 0x000fe40000011403 */
[----:B------:R-:W-:Y:S02]  /*0dc0*/  LEA.HI R5, R12, R5, RZ, 0x5 ;  /* 0x000000050c057211 */ /* 0x000fe400078f28ff */
[----:B------:R-:W-:Y:S01]  /*0dd0*/  LOP3.LUT R157, R4, 0x80, RZ, 0xc0, !PT ;  /* 0x00000080049d7812 */ /* 0x000fe200078ec0ff */
[----:B------:R-:W-:Y:S01]  /*0de0*/  IMAD.IADD R6, R7, 0x1, -R6 ;  /* 0x0000000107067824 */ /* 0x000fe200078e0a06 */
[----:B------:R-:W-:Y:S01]  /*0df0*/  SHF.R.S32.HI R5, RZ, 0x5, R5 ;  /* 0x00000005ff057819 */ /* 0x000fe20000011405 */
[----:B------:R-:W-:Y:S01]  /*0e00*/  IMAD R2, R2, -0x3, R23 ;  /* 0xfffffffd02027824 */ /* 0x000fe200078e0217 */
[----:B------:R-:W-:Y:S01]  /*0e10*/  LEA.HI R0, R0, R21, RZ, 0x2 ;  /* 0x0000001500007211 */ /* 0x000fe200078f10ff */
[----:B------:R-:W-:Y:S01]  /*0e20*/  IMAD R3, R3, 0x10, R10 ;  /* 0x0000001003037824 */ /* 0x000fe200078e020a */
[----:B------:R-:W-:Y:S01]  /*0e30*/  SHF.R.U32.HI R15, RZ, 0x3, R157 ;  /* 0x00000003ff0f7819 */ /* 0x000fe2000001169d */
[----:B------:R-:W-:Y:S01]  /*0e40*/  IMAD.SHL.U32 R13, R13, 0x20, RZ ;  /* 0x000000200d0d7824 */ /* 0x000fe200078e00ff */
[----:B------:R-:W-:Y:S01]  /*0e50*/  LOP3.LUT R4, R157, 0x10, R14, 0xf8, !PT ;  /* 0x000000109d047812 */ /* 0x000fe200078ef80e */
[----:B------:R-:W-:-:S02]  /*0e60*/  IMAD R6, R6, 0x8, R9 ;  /* 0x0000000806067824 */ /* 0x000fc400078e0209 */
[----:B------:R-:W-:Y:S01]  /*0e70*/  IMAD R3, R2, 0x40, R3 ;  /* 0x0000004002037824 */ /* 0x000fe200078e0203 */
[----:B------:R-:W-:Y:S01]  /*0e80*/  LOP3.LUT R2, R0, 0xfffffffc, RZ, 0xc0, !PT ;  /* 0xfffffffc00027812 */ /* 0x000fe200078ec0ff */
[----:B------:R-:W-:Y:S01]  /*0e90*/  IMAD R5, R5, 0x1800, R13 ;  /* 0x0000180005057824 */ /* 0x000fe200078e020d */
[----:B------:R-:W-:Y:S01]  /*0ea0*/  LOP3.LUT R4, R4, R15, RZ, 0x3c, !PT ;  /* 0x0000000f04047212 */ /* 0x000fe200078e3cff */
[----:B------:R-:W-:Y:S03]  /*0eb0*/  STL [R1+0x10], R13 ;  /* 0x0000100d01007387 */ /* 0x000fe60000100800 */
[----:B------:R-:W-:Y:S01]  /*0ec0*/  IADD3 R4, R16, R5, R4 ;  /* 0x0000000510047210 */ /* 0x000fe20007ffe004 */
[----:B------:R0:W-:Y:S01]  /*0ed0*/  STL [R1+0x94], R6 ;  /* 0x0000940601007387 */ /* 0x0001e20000100800 */
[----:B------:R-:W-:Y:S01]  /*0ee0*/  SHF.R.S32.HI R0, RZ, 0x2, R0 ;  /* 0x00000002ff007819 */ /* 0x000fe20000011400 */
[----:B------:R-:W-:-:S02]  /*0ef0*/  IMAD.SHL.U32 R18, R18, 0x10, RZ ;  /* 0x0000001012127824 */ /* 0x000fc400078e00ff */
[----:B------:R1:W-:Y:S01]  /*0f00*/  STL [R1+0x88], R4 ;  /* 0x0000880401007387 */ /* 0x0003e20000100800 */
[----:B------:R-:W-:Y:S02]  /*0f10*/  VIADD R5, R152, 0x10 ;  /* 0x0000001098057836 */ /* 0x000fe40000000000 */
[----:B0-----:R-:W-:Y:S01]  /*0f20*/  IMAD.IADD R6, R21, 0x1, -R2 ;  /* 0x0000000115067824 */ /* 0x001fe200078e0a02 */
[----:B------:R-:W-:Y:S01]  /*0f30*/  STL [R1+0x8c], R3 ;  /* 0x00008c0301007387 */ /* 0x000fe20000100800 */
[----:B------:R-:W-:Y:S02]  /*0f40*/  SHF.R.S32.HI R2, RZ, 0x1f, R22 ;  /* 0x0000001fff027819 */ /* 0x000fe40000011416 */
[C---:B-1----:R-:W-:Y:S01]  /*0f50*/  IMAD.SHL.U32 R4, R6.reuse, 0x8, RZ ;  /* 0x0000000806047824 */ /* 0x042fe200078e00ff */
[----:B------:R-:W-:Y:S01]  /*0f60*/  LEA.HI R0, R6, R6, RZ, 0x1 ;  /* 0x0000000606007211 */ /* 0x000fe200078f08ff */
[----:B------:R-:W-:Y:S01]  /*0f70*/  STL [R1+0x44], RZ ;  /* 0x000044ff01007387 */ /* 0x000fe20000100800 */
[----:B------:R-:W-:-:S02]  /*0f80*/  LOP3.LUT R8, R8, 0x7ffffffc, RZ, 0xc0, !PT ;  /* 0x7ffffffc08087812 */ /* 0x000fc400078ec0ff */
[----:B------:R-:W-:Y:S01]  /*0f90*/  LOP3.LUT R2, R0, 0x1ffffffe, RZ, 0xc0, !PT ;  /* 0x1ffffffe00027812 */ /* 0x000fe200078ec0ff */
[----:B------:R0:W-:Y:S01]  /*0fa0*/  STL [R1+0x8], R5 ;  /* 0x0000080501007387 */ /* 0x0001e20000100800 */
[----:B------:R-:W-:-:S03]  /*0fb0*/  LOP3.LUT R0, R157, 0x10, R18, 0xf8, !PT ;  /* 0x000000109d007812 */ /* 0x000fc600078ef812 */
[----:B------:R1:W-:Y:S01]  /*0fc0*/  STL [R1+0x30], R4 ;  /* 0x0000300401007387 */ /* 0x0003e20000100800 */
[----:B------:R-:W-:Y:S01]  /*0fd0*/  IMAD.IADD R8, R20, 0x1, -R8 ;  /* 0x0000000114087824 */ /* 0x000fe200078e0a08 */
[----:B------:R-:W-:Y:S01]  /*0fe0*/  LOP3.LUT R0, R0, R15, RZ, 0x3c, !PT ;  /* 0x0000000f00007212 */ /* 0x000fe200078e3cff */
[C---:B0-----:R-:W-:Y:S02]  /*0ff0*/  VIADD R5, R4.reuse, 0x20 ;  /* 0x0000002004057836 */ /* 0x041fe40000000000 */
[----:B-1----:R-:W-:-:S03]  /*1000*/  VIADD R4, R4, 0x40 ;  /* 0x0000004004047836 */ /* 0x002fc60000000000 */
[----:B------:R0:W-:Y:S01]  /*1010*/  STL [R1+0x50], R5 ;  /* 0x0000500501007387 */ /* 0x0001e20000100800 */
[----:B------:R-:W-:Y:S01]  /*1020*/  IMAD.IADD R2, R6, 0x1, -R2 ;  /* 0x0000000106027824 */ /* 0x000fe200078e0a02 */
[----:B------:R-:W-:Y:S01]  /*1030*/  SHF.R.S32.HI R6, RZ, 0x1f, R5 ;  /* 0x0000001fff067819 */ /* 0x000fe20000011405 */
[----:B------:R-:W-:Y:S01]  /*1040*/  IMAD.SHL.U32 R8, R8, 0x2, RZ ;  /* 0x0000000208087824 */ /* 0x000fe200078e00ff */
[----:B------:R1:W-:Y:S01]  /*1050*/  STL [R1+0x58], R4 ;  /* 0x0000580401007387 */ /* 0x0003e20000100800 */
[----:B0-----:R-:W-:-:S03]  /*1060*/  SHF.R.S32.HI R5, RZ, 0x1f, R4 ;  /* 0x0000001fff057819 */ /* 0x001fc60000011404 */
[----:B------:R0:W-:Y:S01]  /*1070*/  STL [R1+0x9c], R6 ;  /* 0x00009c0601007387 */ /* 0x0001e20000100800 */
[----:B-1----:R-:W-:Y:S01]  /*1080*/  IMAD.IADD R4, R13, 0x1, R0 ;  /* 0x000000010d047824 */ /* 0x002fe200078e0200 */
[----:B------:R-:W-:Y:S02]  /*1090*/  SHF.R.S32.HI R0, RZ, 0x4, R14 ;  /* 0x00000004ff007819 */ /* 0x000fe4000001140e */
[----:B------:R1:W-:Y:S01]  /*10a0*/  STL [R1+0x98], R5 ;  /* 0x0000980501007387 */ /* 0x0003e20000100800 */
[----:B------:R-:W-:-:S03]  /*10b0*/  VIADD R7, R8, 0x38 ;  /* 0x0000003808077836 */ /* 0x000fc60000000000 */
[----:B------:R-:W-:Y:S01]  /*10c0*/  STL [R1+0x34], R8 ;  /* 0x0000340801007387 */ /* 0x000fe20000100800 */
[----:B0-----:R-:W-:-:S03]  /*10d0*/  VIADD R6, R8, 0x40 ;  /* 0x0000004008067836 */ /* 0x001fc60000000000 */
[----:B------:R0:W-:Y:S01]  /*10e0*/  STL [R1+0x28], R4 ;  /* 0x0000280401007387 */ /* 0x0001e20000100800 */
[----:B-1----:R-:W-:-:S03]  /*10f0*/  VIADD R5, R8, 0x48 ;  /* 0x0000004808057836 */ /* 0x002fc60000000000 */
[----:B------:R1:W-:Y:S04]  /*1100*/  STL [R1+0x70], R0 ;  /* 0x0000700001007387 */ /* 0x0003e80000100800 */
[----:B------:R3:W-:Y:S01]  /*1110*/  STL [R1+0x6c], R7 ;  /* 0x00006c0701007387 */ /* 0x0007e20000100800 */
[C---:B0-----:R-:W-:Y:S02]  /*1120*/  VIADD R4, R8.reuse, 0x50 ;  /* 0x0000005008047836 */ /* 0x041fe40000000000 */
[----:B-1----:R-:W-:Y:S01]  /*1130*/  VIADD R0, R8, 0x58 ;  /* 0x0000005808007836 */ /* 0x002fe20000000000 */
[----:B------:R-:W-:Y:S01]  /*1140*/  SHF.R.S32.HI R8, RZ, 0x1f, R7 ;  /* 0x0000001fff087819 */ /* 0x000fe20000011407 */
[----:B------:R0:W-:Y:S01]  /*1150*/  STL [R1+0x68], R6 ;  /* 0x0000680601007387 */ /* 0x0001e20000100800 */
[----:B---3--:R-:W-:-:S03]  /*1160*/  SHF.R.S32.HI R7, RZ, 0x1f, R6 ;  /* 0x0000001fff077819 */ /* 0x008fc60000011406 */
[----:B------:R1:W-:Y:S04]  /*1170*/  STL [R1+0x64], R5 ;  /* 0x0000640501007387 */ /* 0x0003e80000100800 */
[----:B------:R-:W-:Y:S01]  /*1180*/  STL [R1+0x84], R8 ;  /* 0x0000840801007387 */ /* 0x000fe20000100800 */
[----:B0-----:R-:W-:-:S03]  /*1190*/  SHF.R.S32.HI R6, RZ, 0x1f, R5 ;  /* 0x0000001fff067819 */ /* 0x001fc60000011405 */
[----:B------:R0:W-:Y:S01]  /*11a0*/  STL [R1+0x60], R4 ;  /* 0x0000600401007387 */ /* 0x0001e20000100800 */
[----:B-1----:R-:W-:-:S03]  /*11b0*/  SHF.R.S32.HI R5, RZ, 0x1f, R4 ;  /* 0x0000001fff057819 */ /* 0x002fc60000011404 */
[----:B------:R-:W-:Y:S04]  /*11c0*/  STL [R1+0x80], R7 ;  /* 0x0000800701007387 */ /* 0x000fe80000100800 */
[----:B------:R1:W-:Y:S01]  /*11d0*/  STL [R1+0x5c], R0 ;  /* 0x00005c0001007387 */ /* 0x0003e20000100800 */
[----:B0-----:R-:W-:-:S03]  /*11e0*/  SHF.R.S32.HI R4, RZ, 0x1f, R0 ;  /* 0x0000001fff047819 */ /* 0x001fc60000011400 */
[----:B------:R0:W-:Y:S01]  /*11f0*/  STL [R1+0x7c], R6 ;  /* 0x00007c0601007387 */ /* 0x0001e20000100800 */
[----:B-1----:R-:W-:-:S03]  /*1200*/  IMAD R0, R2, 0x8, R3 ;  /* 0x0000000802007824 */ /* 0x002fc600078e0203 */
[----:B------:R0:W-:Y:S04]  /*1210*/  STL [R1+0x78], R5 ;  /* 0x0000780501007387 */ /* 0x0001e80000100800 */
[----:B------:R0:W-:Y:S04]  /*1220*/  STL [R1+0x90], R0 ;  /* 0x0000900001007387 */ /* 0x0001e80000100800 */
[----:B------:R0:W-:Y:S01]  /*1230*/  STL [R1+0x74], R4 ;  /* 0x0000740401007387 */ /* 0x0001e20000100800 */
[----:B------:R-:W-:Y:S02]  /*1240*/  IMAD.MOV.U32 R23, RZ, RZ, RZ ;  /* 0x000000ffff177224 */ /* 0x000fe400078e00ff */
[----:B------:R-:W-:-:S02]  /*1250*/  IMAD.MOV.U32 R156, RZ, RZ, RZ ;  /* 0x000000ffff9c7224 */ /* 0x000fc400078e00ff */
[----:B------:R-:W-:Y:S01]  /*1260*/  IMAD.MOV.U32 R154, RZ, RZ, RZ ;  /* 0x000000ffff9a7224 */ /* 0x000fe200078e00ff */
[----:B--2---:R-:W-:Y:S01]  /*1270*/  LOP3.LUT R155, R17, 0x1, RZ, 0xfc, !PT ;  /* 0x00000001119b7812 */ /* 0x004fe200078efcff */
[----:B0-----:R-:W-:-:S07]  /*1280*/  IMAD.MOV.U32 R17, RZ, RZ, RZ ;  /* 0x000000ffff117224 */ /* 0x001fce00078e00ff */
.L_x_9232:
[----:B012-4-:R-:W0:Y:S01]  /*1290*/  LDC.64 R2, c[0x0][0xc88] ;  /* 0x00032200ff027b82 */ /* 0x017e220000000a00 */
[----:B------:R-:W-:Y:S01]  /*12a0*/  ULDC.64 UR4, c[0x0][0xa28] ;  /* 0x00028a0000047ab9 */ /* 0x000fe20000000a00 */
[----:B------:R-:W-:Y:S01]  /*12b0*/  ULDC.64 UR8, c[0x0][0xa18] ;  /* 0x0002860000087ab9 */ /* 0x000fe20000000a00 */
[----:B------:R-:W-:Y:S01]  /*12c0*/  ULDC.64 UR6, c[0x0][0xa08] ;  /* 0x0002820000067ab9 */ /* 0x000fe20000000a00 */
[----:B0-----:R-:W-:-:S05]  /*12d0*/  IMAD.WIDE R2, R31, 0x4, R2 ;  /* 0x000000041f027825 */ /* 0x001fca00078e0202 */
[----:B------:R-:W2:Y:S01]  /*12e0*/  LDG.E R34, desc[UR40][R2.64] ;  /* 0x0000002802227981 */ /* 0x000ea2000c1e1900 */
[----:B------:R-:W-:Y:S01]  /*12f0*/  ISETP.NE.U32.AND P2, PT, RZ, UR4, PT ;  /* 0x00000004ff007c0c */ /* 0x000fe2000bf45070 */
[----:B------:R-:W-:Y:S01]  /*1300*/  IMAD.MOV.U32 R9, RZ, RZ, RZ ;  /* 0x000000ffff097224 */ /* 0x000fe200078e00ff */
[----:B------:R-:W-:Y:S01]  /*1310*/  ISETP.NE.U32.AND P1, PT, RZ, UR8, PT ;  /* 0x00000008ff007c0c */ /* 0x000fe2000bf25070 */
[----:B------:R-:W-:Y:S01]  /*1320*/  IMAD.MOV.U32 R31, RZ, RZ, RZ ;  /* 0x000000ffff1f7224 */ /* 0x000fe200078e00ff */
[----:B------:R-:W-:Y:S02]  /*1330*/  ISETP.NE.AND.EX P2, PT, RZ, UR5, PT, P2 ;  /* 0x00000005ff007c0c */ /* 0x000fe4000bf45320 */
[----:B------:R-:W-:Y:S02]  /*1340*/  ISETP.NE.AND.EX P1, PT, RZ, UR9, PT, P1 ;  /* 0x00000009ff007c0c */ /* 0x000fe4000bf25310 */
[----:B------:R-:W-:-:S04]  /*1350*/  ISETP.NE.U32.AND P0, PT, RZ, UR6, PT ;  /* 0x00000006ff007c0c */ /* 0x000fc8000bf05070 */
[----:B------:R-:W-:Y:S02]  /*1360*/  ISETP.NE.AND.EX P0, PT, RZ, UR7, PT, P0 ;  /* 0x00000007ff007c0c */ /* 0x000fe4000bf05300 */
[----:B--23--:R-:W-:Y:S01]  /*1370*/  SHF.R.S32.HI R0, RZ, 0x1f, R34 ;  /* 0x0000001fff007819 */ /* 0x00cfe20000011422 */
[C---:B------:R-:W-:Y:S02]  /*1380*/  IMAD.SHL.U32 R36, R34.reuse, 0x4, RZ ;  /* 0x0000000422247824 */ /* 0x040fe400078e00ff */
[C---:B------:R-:W-:Y:S01]  /*1390*/  @P2 LEA R2, P3, R34.reuse, UR4, 0x2 ;  /* 0x0000000422022c11 */ /* 0x040fe2000f8610ff */
[----:B------:R-:W-:Y:S01]  /*13a0*/  STL [R1+0x2c], R34 ;  /* 0x00002c2201007387 */ /* 0x000fe20000100800 */
[C-C-:B------:R-:W-:Y:S02]  /*13b0*/  SHF.L.U64.HI R35, R34.reuse, 0x2, R0.reuse ;  /* 0x0000000222237819 */ /* 0x140fe40000010200 */
[----:B------:R-:W-:Y:S01]  /*13c0*/  @P2 LEA.HI.X R3, R34, UR5, R0, 0x2, P3 ;  /* 0x0000000522032c11 */ /* 0x000fe200098f1400 */
[----:B------:R-:W-:Y:S01]  /*13d0*/  ULDC UR4, c[0x0][0x288] ;  /* 0x0000a20000047ab9 */ /* 0x000fe20000000800 */
[C---:B------:R-:W-:Y:S01]  /*13e0*/  IADD3 R6, P4, R36.reuse, UR6, RZ ;  /* 0x0000000624067c10 */ /* 0x040fe2000ff9e0ff */
[----:B------:R0:W-:Y:S04]  /*13f0*/  STL [R1+0x48], R0 ;  /* 0x0000480001007387 */ /* 0x0001e80000100800 */
[----:B-----5:R1:W5:Y:S01]  /*1400*/  @P2 LDG.E R9, desc[UR40][R2.64] ;  /* 0x0000002802092981 */ /* 0x020362000c1e1900 */
[----:B------:R-:W-:Y:S01]  /*1410*/  @P1 IADD3 R4, P2, R36, UR8, RZ ;  /* 0x0000000824041c10 */ /* 0x000fe2000ff5e0ff */
[----:B------:R-:W-:Y:S01]  /*1420*/  IMAD.U32 R24, RZ, RZ, UR4 ;  /* 0x00000004ff187e24 */ /* 0x000fe2000f8e00ff */
[C---:B------:R-:W-:Y:S01]  /*1430*/  IADD3.X R7, R35.reuse, UR7, RZ, P4, !PT ;  /* 0x0000000723077c10 */ /* 0x040fe2000a7fe4ff */
[----:B------:R2:W-:Y:S01]  /*1440*/  STL [R1+0x3c], R36 ;  /* 0x00003c2401007387 */ /* 0x0005e20000100800 */
[----:B------:R-:W-:Y:S01]  /*1450*/  @P1 IADD3.X R5, R35, UR9, RZ, P2, !PT ;  /* 0x0000000923051c10 */ /* 0x000fe200097fe4ff */
[----:B------:R-:W-:Y:S01]  /*1460*/  ULDC.64 UR4, c[0x0][0x418] ;  /* 0x0001060000047ab9 */ /* 0x000fe20000000a00 */
[----:B------:R-:W-:Y:S01]  /*1470*/  LOP3.LUT R33, R30, 0xffff, RZ, 0xc0, !PT ;  /* 0x0000ffff1e217812 */ /* 0x000fe200078ec0ff */
[----:B------:R2:W5:Y:S01]  /*1480*/  @P0 LDG.E R31, desc[UR40][R6.64] ;  /* 0x00000028061f0981 */ /* 0x000562000c1e1900 */
[----:B------:R-:W-:-:S03]  /*1490*/  ULDC.64 UR8, c[0x0][0xa20] ;  /* 0x0002880000087ab9 */ /* 0x000fc60000000a00 */
[----:B------:R2:W5:Y:S04]  /*14a0*/  @P1 LDG.E R24, desc[UR40][R4.64] ;  /* 0x0000002804181981 */ /* 0x000568000c1e1900 */
[----:B------:R2:W-:Y:S04]  /*14b0*/  STL [R1+0x40], R35 ;  /* 0x0000402301007387 */ /* 0x0005e80000100800 */
[----:B------:R2:W-:Y:S04]  /*14c0*/  STL [R1+0x4c], R29 ;  /* 0x00004c1d01007387 */ /* 0x0005e80000100800 */
[----:B------:R2:W-:Y:S01]  /*14d0*/  STL [R1+0x18], R33 ;  /* 0x0000182101007387 */ /* 0x0005e20000100800 */
[----:B------:R-:W-:Y:S01]  /*14e0*/  UISETP.NE.U32.AND UP0, UPT, UR4, URZ, UPT ;  /* 0x0000003f0400728c */ /* 0x000fe2000bf05070 */
[----:B-1----:R-:W-:-:S02]  /*14f0*/  LOP3.LUT R2, R30, 0xff000000, RZ, 0xc0, !PT ;  /* 0xff0000001e027812 */ /* 0x002fc400078ec0ff */
[----:B------:R-:W-:Y:S01]  /*1500*/  ULDC UR4, c[0x0][0x424] ;  /* 0x0001090000047ab9 */ /* 0x000fe20000000800 */
[----:B------:R-:W-:Y:S01]  /*1510*/  UISETP.NE.AND.EX UP0, UPT, UR5, URZ, UPT, UP0 ;  /* 0x0000003f0500728c */ /* 0x000fe2000bf05300 */
[----:B------:R-:W-:Y:S02]  /*1520*/  ISETP.NE.U32.AND P2, PT, RZ, UR8, PT ;  /* 0x00000008ff007c0c */ /* 0x000fe4000bf45070 */
[----:B------:R-:W-:Y:S01]  /*1530*/  ULDC UR5, c[0x0][0x2f0] ;  /* 0x0000bc0000057ab9 */ /* 0x000fe20000000800 */
[----:B------:R-:W-:Y:S01]  /*1540*/  USEL UR4, UR4, 0x1, UP0 ;  /* 0x0000000104047887 */ /* 0x000fe20008000000 */
[----:B0-----:R-:W-:Y:S02]  /*1550*/  LOP3.LUT R0, R30, 0xff0000, RZ, 0xc0, !PT ;  /* 0x00ff00001e007812 */ /* 0x001fe400078ec0ff */
[----:B------:R-:W-:Y:S01]  /*1560*/  SHF.R.U32.HI R3, RZ, 0x8, R2 ;  /* 0x00000008ff037819 */ /* 0x000fe20000011602 */
[----:B------:R-:W-:Y:S01]  /*1570*/  UIMAD UR4, UR4, UR5, URZ ;  /* 0x00000005040472a4 */ /* 0x000fe2000f8e023f */
[----:B------:R-:W-:-:S02]  /*1580*/  ISETP.NE.AND.EX P2, PT, RZ, UR9, PT, P2 ;  /* 0x00000009ff007c0c */ /* 0x000fc4000bf45320 */
[----:B------:R-:W-:Y:S01]  /*1590*/  ULDC UR5, c[0x0][0x348] ;  /* 0x0000d20000057ab9 */ /* 0x000fe20000000800 */
[----:B------:R-:W-:Y:S01]  /*15a0*/  LEA.HI R8, R0, R3, RZ, 0x10 ;  /* 0x0000000300087211 */ /* 0x000fe200078f80ff */
[----:B--2---:R-:W-:Y:S09]  /*15b0*/  @P1 BRA `(.L_x_9111) ;  /* 0x0000000000241947 */ /* 0x004ff20003800000 */
        /* <DEDUP_REMOVED lines=9> */
.L_x_9111:
[----:B------:R-:W-:Y:S02]  /*1650*/  IMAD.U32 R28, RZ, RZ, UR5 ;  /* 0x00000005ff1c7e24 */ /* 0x000fe4000f8e00ff */
[----:B------:R-:W-:Y:S01]  /*1660*/  IMAD.U32 R30, RZ, RZ, UR4 ;  /* 0x00000004ff1e7e24 */ /* 0x000fe2000f8e00ff */
[----:B------:R-:W-:Y:S06]  /*1670*/  @!P2 BRA `(.L_x_9112) ;  /* 0x000000000010a947 */ /* 0x000fec0003800000 */
[----:B------:R-:W-:-:S04]  /*1680*/  IADD3 R2, P0, R36, UR8, RZ ;  /* 0x0000000824027c10 */ /* 0x000fc8000ff1e0ff */
[----:B------:R-:W-:-:S05]  /*1690*/  IADD3.X R3, R35, UR9, RZ, P0, !PT ;  /* 0x0000000923037c10 */ /* 0x000fca00087fe4ff */
[----:B------:R0:W5:Y:S01]  /*16a0*/  LDG.E R30, desc[UR40][R2.64] ;  /* 0x00000028021e7981 */ /* 0x000162000c1e1900 */
[----:B------:R-:W-:Y:S05]  /*16b0*/  BRA `(.L_x_9113) ;  /* 0x0000000000107947 */ /* 0x000fea0003800000 */
.L_x_9112:
[----:B------:R-:W-:Y:S05]  /*16c0*/  @!P0 BRA `(.L_x_9113) ;  /* 0x00000000000c8947 */ /* 0x000fea0003800000 */
[----:B------:R-:W2:Y:S04]  /*16d0*/  LDG.E R3, desc[UR40][R6.64] ;  /* 0x0000002806037981 */ /* 0x000ea8000c1e1900 */
[----:B------:R-:W2:Y:S02]  /*16e0*/  LDG.E R30, desc[UR40][R6.64+0x4] ;  /* 0x00000428061e7981 */ /* 0x000ea4000c1e1900 */
[----:B--2---:R-:W-:-:S07]  /*16f0*/  IMAD.IADD R30, R30, 0x1, -R3 ;  /* 0x000000011e1e7824 */ /* 0x004fce00078e0a03 */
.L_x_9113:
[----:B------:R-:W-:Y:S01]  /*1700*/  ULDC.64 UR4, c[0x0][0xa10] ;  /* 0x0002840000047ab9 */ /* 0x000fe20000000a00 */
[----:B------:R-:W2:Y:S01]  /*1710*/  LDL.LU R32, [R1+0x14] ;  /* 0x0000140001207983 */ /* 0x000ea20000300800 */
[----:B------:R-:W-:-:S04]  /*1720*/  ISETP.NE.U32.AND P0, PT, RZ, UR4, PT ;  /* 0x00000004ff007c0c */ /* 0x000fc8000bf05070 */
[----:B------:R-:W-:Y:S01]  /*1730*/  ISETP.NE.AND.EX P0, PT, RZ, UR5, PT, P0 ;  /* 0x00000005ff007c0c */ /* 0x000fe2000bf05300 */
[----:B------:R-:W-:Y:S02]  /*1740*/  ULDC.64 UR4, c[0x0][0xa30] ;  /* 0x00028c0000047ab9 */ /* 0x000fe40000000a00 */
[----:B------:R-:W-:-:S10]  /*1750*/  ISETP.NE.U32.AND P1, PT, RZ, UR4, PT ;  /* 0x00000004ff007c0c */ /* 0x000fd4000bf25070 */
[----:B0-----:R-:W0:Y:S02]  /*1760*/  @P0 LDC.64 R2, c[0x0][0xa10] ;  /* 0x00028400ff020b82 */ /* 0x001e240000000a00 */
[----:B0-----:R-:W-:-:S05]  /*1770*/  @P0 IMAD.WIDE R2, R34, 0x4, R2 ;  /* 0x0000000422020825 */ /* 0x001fca00078e0202 */
[----:B------:R-:W3:Y:S04]  /*1780*/  @P0 LDG.E R0, desc[UR40][R2.64] ;  /* 0x0000002802000981 */ /* 0x000ee8000c1e1900 */
[----:B------:R-:W3:Y:S01]  /*1790*/  @P0 LDG.E R7, desc[UR40][R2.64+0x4] ;  /* 0x0000042802070981 */ /* 0x000ee2000c1e1900 */
[----:B------:R-:W-:Y:S01]  /*17a0*/  ISETP.NE.AND.EX P1, PT, RZ, UR5, PT, P1 ;  /* 0x00000005ff007c0c */ /* 0x000fe2000bf25310 */
[----:B-----5:R-:W-:-:S12]  /*17b0*/  IMAD.MOV.U32 R26, RZ, RZ, R30 ;  /* 0x000000ffff1a7224 */ /* 0x020fd800078e001e */
[----:B------:R-:W-:-:S04]  /*17c0*/  @P1 IADD3 R4, P2, R36, UR4, RZ ;  /* 0x0000000424041c10 */ /* 0x000fc8000ff5e0ff */
[----:B------:R-:W-:-:S05]  /*17d0*/  @P1 IADD3.X R5, R35, UR5, RZ, P2, !PT ;  /* 0x0000000523051c10 */ /* 0x000fca00097fe4ff */
[----:B------:R0:W5:Y:S01]  /*17e0*/  @P1 LDG.E R26, desc[UR40][R4.64] ;  /* 0x00000028041a1981 */ /* 0x000162000c1e1900 */
[----:B------:R-:W-:Y:S01]  /*17f0*/  IMAD.IADD R9, R30, 0x1, -R9 ;  /* 0x000000011e097824 */ /* 0x000fe200078e0a09 */
[----:B------:R-:W-:Y:S01]  /*1800*/  LOP3.LUT R11, R8, 0xff, RZ, 0xc0, !PT ;  /* 0x000000ff080b7812 */ /* 0x000fe200078ec0ff */
[----:B------:R-:W-:Y:S01]  /*1810*/  BSSY B0, `(.L_x_9114) ;  /* 0x000002e000007945 */ /* 0x000fe20003800000 */
[----:B------:R-:W-:-:S03]  /*1820*/  SHF.R.U32.HI R6, RZ, 0x10, R8 ;  /* 0x00000010ff067819 */ /* 0x000fc60000011608 */
[----:B------:R0:W-:Y:S04]  /*1830*/  STL [R1+0x54], R11 ;  /* 0x0000540b01007387 */ /* 0x0001e80000100800 */
[----:B------:R0:W-:Y:S01]  /*1840*/  STL [R1+0x38], R6 ;  /* 0x0000380601007387 */ /* 0x0001e20000100800 */
[----:B--2---:R-:W-:Y:S01]  /*1850*/  LOP3.LUT R32, R32, 0xfffffffd, RZ, 0xc0, !PT ;  /* 0xfffffffd20207812 */ /* 0x004fe200078ec0ff */
[----:B---3--:R-:W-:-:S04]  /*1860*/  @P0 IMAD.IADD R28, R7, 0x1, -R0 ;  /* 0x00000001071c0824 */ /* 0x008fc800078e0a00 */
[----:B------:R-:W-:-:S04]  /*1870*/  IMAD.IADD R89, R9, 0x1, R28 ;  /* 0x0000000109597824 */ /* 0x000fc800078e021c */
[C---:B------:R-:W-:Y:S01]  /*1880*/  VIADD R0, R89.reuse, 0x7f ;  /* 0x0000007f59007836 */ /* 0x040fe20000000000 */
[----:B------:R-:W-:-:S04]  /*1890*/  ISETP.GE.AND P3, PT, R89, 0x1, PT ;  /* 0x000000015900780c */ /* 0x000fc80003f66270 */
[----:B------:R-:W-:-:S04]  /*18a0*/  SHF.R.S32.HI R3, RZ, 0x1f, R0 ;  /* 0x0000001fff037819 */ /* 0x000fc80000011400 */
[----:B------:R-:W-:Y:S01]  /*18b0*/  LEA.HI R3, R3, R0, RZ, 0x7 ;  /* 0x0000000003037211 */ /* 0x000fe200078f38ff */
[----:B------:R-:W-:-:S03]  /*18c0*/  IMAD.MOV.U32 R0, RZ, RZ, RZ ;  /* 0x000000ffff007224 */ /* 0x000fc600078e00ff */
[----:B------:R-:W-:Y:S02]  /*18d0*/  SHF.R.S32.HI R25, RZ, 0x7, R3 ;  /* 0x00000007ff197819 */ /* 0x000fe40000011403 */
[----:B------:R-:W-:-:S05]  /*18e0*/  @P3 LOP3.LUT R32, R32, 0x2, RZ, 0xfc, !PT ;  /* 0x0000000220203812 */ /* 0x000fca00078efcff */
        /* <DEDUP_REMOVED lines=32> */
.L_x_9115:
[----:B------:R-:W-:Y:S05]  /*1af0*/  BSYNC B0 ;  /* 0x0000000000007941 */ /* 0x000fea0003800000 */
.L_x_9114:
[----:B------:R-:W-:Y:S01]  /*1b00*/  IMAD R2, R11, R0, RZ ;  /* 0x000000000b027224 */ /* 0x000fe200078e02ff */
[----:B------:R-:W-:-:S04]  /*1b10*/  PLOP3.LUT P3, PT, PT, PT, PT, 0x80, 0x0 ;  /* 0x000000000000781c */ /* 0x000fc80003f6f070 */
        /* <DEDUP_REMOVED lines=11> */
[----:B------:R-:W-:-:S04]  /*1bd0*/  @P0 SHF.R.S32.HI R2, RZ, 0x7, R3 ;  /* 0x00000007ff020819 */ /* 0x000fc80000011403 */
        /* <DEDUP_REMOVED lines=22> */
.L_x_9118:
[----:B------:R-:W-:Y:S05]  /*1d40*/  BSYNC B6 ;  /* 0x0000000000067941 */ /* 0x000fea0003800000 */
.L_x_9117:
        /* <DEDUP_REMOVED lines=20> */
.L_x_9120:
[----:B------:R-:W-:Y:S05]  /*1e90*/  BSYNC B6 ;  /* 0x0000000000067941 */ /* 0x000fea0003800000 */
.L_x_9119:
[----:B------:R-:W-:Y:S01]  /*1ea0*/  ULDC.64 UR4, c[0x0][0x9f8] ;  /* 0x00027e0000047ab9 */ /* 0x000fe20000000a00 */
[----:B------:R-:W-:Y:S01]  /*1eb0*/  IMAD.MOV.U32 R0, RZ, RZ, R34 ;  /* 0x000000ffff007224 */ /* 0x000fe200078e0022 */
[----:B------:R-:W-:Y:S01]  /*1ec0*/  ISETP.NE.U32.AND P0, PT, RZ, UR4, PT ;  /* 0x00000004ff007c0c */ /* 0x000fe2000bf05070 */
[----:B0-----:R-:W0:Y:S01]  /*1ed0*/  LDC.64 R6, c[0x0][0x300] ;  /* 0x0000c000ff067b82 */ /* 0x001e220000000a00 */
[----:B------:R-:W-:Y:S01]  /*1ee0*/  IMAD.IADD R31, R31, 0x1, R30 ;  /* 0x000000011f1f7824 */ /* 0x000fe200078e021e */
[----:B------:R-:W-:Y:S01]  /*1ef0*/  ULDC.64 UR8, c[0x0][0xa08] ;  /* 0x0002820000087ab9 */ /* 0x000fe20000000a00 */
[----:B------:R-:W-:Y:S01]  /*1f00*/  ISETP.NE.AND.EX P0, PT, RZ, UR5, PT, P0 ;  /* 0x00000005ff007c0c */ /* 0x000fe2000bf05300 */
[----:B------:R-:W-:-:S04]  /*1f10*/  ULDC.64 UR6, c[0x0][0x330] ;  /* 0x0000cc0000067ab9 */ /* 0x000fc80000000a00 */
[----:B------:R-:W1:Y:S08]  /*1f20*/  LDC R63, c[0x0][0x3f4] ;  /* 0x0000fd00ff3f7b82 */ /* 0x000e700000000800 */
[----:B------:R-:W-:Y:S01]  /*1f30*/  @P0 IADD3 R4, P1, R36, UR4, RZ ;  /* 0x0000000424040c10 */ /* 0x000fe2000ff3e0ff */
[----:B------:R-:W2:Y:S03]  /*1f40*/  LDC.64 R64, c[0x0][0x408] ;  /* 0x00010200ff407b82 */ /* 0x000ea60000000a00 */
[----:B------:R-:W-:Y:S01]  /*1f50*/  @P0 IADD3.X R5, R35, UR5, RZ, P1, !PT ;  /* 0x0000000523050c10 */ /* 0x000fe20008ffe4ff */
[----:B------:R-:W-:-:S04]  /*1f60*/  ULDC.64 UR4, c[0x0][0x308] ;  /* 0x0000c20000047ab9 */ /* 0x000fc80000000a00 */
[----:B------:R-:W3:Y:S01]  /*1f70*/  @P0 LDG.E R0, desc[UR40][R4.64] ;  /* 0x0000002804000981 */ /* 0x000ee2000c1e1900 */
[----:B------:R-:W-:Y:S01]  /*1f80*/  SHF.R.S32.HI R14, RZ, 0x1f, R22 ;  /* 0x0000001fff0e7819 */ /* 0x000fe20000011416 */
[-C--:B0-----:R-:W-:Y:S01]  /*1f90*/  IMAD.WIDE.U32 R8, R31, R6.reuse, RZ ;  /* 0x000000061f087225 */ /* 0x081fe200078e00ff */
[----:B------:R-:W-:Y:S02]  /*1fa0*/  SHF.R.S32.HI R3, RZ, 0x1f, R31 ;  /* 0x0000001fff037819 */ /* 0x000fe4000001141f */
[----:B------:R-:W-:Y:S01]  /*1fb0*/  ISETP.NE.U32.AND P0, PT, RZ, UR8, PT ;  /* 0x00000008ff007c0c */ /* 0x000fe2000bf05070 */
[-C--:B------:R-:W-:Y:S01]  /*1fc0*/  IMAD R12, R14, R6.reuse, RZ ;  /* 0x000000060e0c7224 */ /* 0x080fe200078e02ff */
[----:B------:R-:W-:Y:S01]  /*1fd0*/  SHF.R.S32.HI R19, RZ, 0x1f, R18 ;  /* 0x0000001fff137819 */ /* 0x000fe20000011412 */
[----:B------:R-:W-:Y:S01]  /*1fe0*/  IMAD R10, R3, R6, RZ ;  /* 0x00000006030a7224 */ /* 0x000fe200078e02ff */
[----:B------:R-:W-:Y:S01]  /*1ff0*/  ISETP.NE.AND.EX P0, PT, RZ, UR9, PT, P0 ;  /* 0x00000009ff007c0c */ /* 0x000fe2000bf05300 */
[-C--:B------:R-:W-:Y:S01]  /*2000*/  IMAD R75, R22, R7.reuse, R12 ;  /* 0x00000007164b7224 */ /* 0x080fe200078e020c */
[----:B------:R-:W-:Y:S01]  /*2010*/  SHF.R.S32.HI R153, RZ, 0x1f, R152 ;  /* 0x0000001fff997819 */ /* 0x000fe20000011498 */
[----:B------:R-:W4:Y:S01]  /*2020*/  LDL R12, [R1+0x10] ;  /* 0x00001000010c7983 */ /* 0x000f220000100800 */
[----:B------:R-:W-:-:S02]  /*2030*/  IMAD R11, R31, R7, R10 ;  /* 0x000000071f0b7224 */ /* 0x000fc400078e020a */
[----:B------:R-:W-:Y:S02]  /*2040*/  VIADD R82, R18, 0x20 ;  /* 0x0000002012527836 */ /* 0x000fe40000000000 */
[----:B------:R-:W-:Y:S02]  /*2050*/  IMAD.IADD R9, R9, 0x1, R11 ;  /* 0x0000000109097824 */ /* 0x000fe400078e020b */
[----:B------:R-:W-:Y:S01]  /*2060*/  IMAD.MOV.U32 R20, RZ, RZ, R32 ;  /* 0x000000ffff147224 */ /* 0x000fe200078e0020 */
[----:B-1----:R-:W-:Y:S01]  /*2070*/  ISETP.GE.AND P2, PT, R82, R63, PT ;  /* 0x0000003f5200720c */ /* 0x002fe20003f46270 */
[----:B------:R-:W-:-:S03]  /*2080*/  IMAD.WIDE.U32 R58, R33, UR4, R8 ;  /* 0x00000004213a7c25 */ /* 0x000fc6000f8e0008 */
[----:B------:R-:W-:Y:S01]  /*2090*/  LOP3.LUT R20, R20, 0xfffffffe, RZ, 0xc0, !PT ;  /* 0xfffffffe14147812 */ /* 0x000fe200078ec0ff */
[----:B------:R-:W-:Y:S01]  /*20a0*/  IMAD R59, R33, UR5, R59 ;  /* 0x00000005213b7c24 */ /* 0x000fe2000f8e023b */
[----:B------:R-:W-:Y:S01]  /*20b0*/  ULDC.64 UR4, c[0x0][0x310] ;  /* 0x0000c40000047ab9 */ /* 0x000fe20000000a00 */
[----:B------:R-:W-:-:S04]  /*20c0*/  IMAD.WIDE.U32 R8, R22, R6, R18 ;  /* 0x0000000616087225 */ /* 0x000fc800078e0012 */
[C---:B------:R-:W-:Y:S02]  /*20d0*/  IMAD.WIDE.U32 R56, R33.reuse, UR6, R18 ;  /* 0x0000000621387c25 */ /* 0x040fe4000f8e0012 */
[----:B------:R-:W-:Y:S02]  /*20e0*/  @P2 LOP3.LUT R20, R20, 0x1, RZ, 0xfc, !PT ;  /* 0x0000000114142812 */ /* 0x000fe400078efcff */
[----:B------:R-:W-:Y:S01]  /*20f0*/  IMAD R57, R33, UR7, R57 ;  /* 0x0000000721397c24 */ /* 0x000fe2000f8e0239 */
[----:B------:R-:W-:Y:S02]  /*2100*/  ULDC.64 UR6, c[0x0][0x338] ;  /* 0x0000ce0000067ab9 */ /* 0x000fe40000000a00 */
[----:B------:R0:W-:Y:S02]  /*2110*/  STL [R1+0x14], R20 ;  /* 0x0000141401007387 */ /* 0x0001e40000100800 */
[----:B0-----:R-:W-:Y:S01]  /*2120*/  SHF.R.U32.HI R20, RZ, 0x3, R157 ;  /* 0x00000003ff147819 */ /* 0x001fe2000001169d */
[----:B--2---:R-:W-:-:S04]  /*2130*/  IMAD.WIDE.U32 R50, R22, R64, R152 ;  /* 0x0000004016327225 */ /* 0x004fc800078e0098 */
[----:B------:R-:W-:Y:S01]  /*2140*/  IMAD.WIDE.U32 R48, R22, R64, R18 ;  /* 0x0000004016307225 */ /* 0x000fe200078e0012 */
[----:B------:R-:W-:-:S03]  /*2150*/  SHF.L.U64.HI R70, R6, 0x7, R7 ;  /* 0x0000000706467819 */ /* 0x000fc60000010207 */
[----:B------:R-:W-:Y:S02]  /*2160*/  VIADD R66, R18, 0x40 ;  /* 0x0000004012427836 */ /* 0x000fe40000000000 */
[----:B------:R-:W-:Y:S01]  /*2170*/  IMAD.SHL.U32 R69, R6, 0x80, RZ ;  /* 0x0000008006457824 */ /* 0x000fe200078e00ff */
[----:B---3--:R-:W-:Y:S02]  /*2180*/  SHF.R.S32.HI R4, RZ, 0x1f, R0 ;  /* 0x0000001fff047819 */ /* 0x008fe40000011400 */
[----:B------:R-:W-:Y:S02]  /*2190*/  SEL R11, R0, RZ, !P0 ;  /* 0x000000ff000b7207 */ /* 0x000fe40004000000 */
[----:B------:R-:W-:Y:S02]  /*21a0*/  SEL R10, R4, RZ, !P0 ;  /* 0x000000ff040a7207 */ /* 0x000fe40004000000 */
[----:B------:R-:W0:Y:S01]  /*21b0*/  LDC.64 R4, c[0x0][0x3f8] ;  /* 0x0000fe00ff047b82 */ /* 0x000e220000000a00 */
[----:B------:R-:W-:-:S04]  /*21c0*/  IMAD.WIDE.U32 R58, R11, UR4, R58 ;  /* 0x000000040b3a7c25 */ /* 0x000fc8000f8e003a */
[C---:B------:R-:W-:Y:S01]  /*21d0*/  IMAD R0, R10.reuse, UR4, RZ ;  /* 0x000000040a007c24 */ /* 0x040fe2000f8e02ff */
[----:B------:R-:W-:Y:S01]  /*21e0*/  ULDC UR4, c[0x0][0x2f4] ;  /* 0x0000bd0000047ab9 */ /* 0x000fe20000000800 */
[----:B------:R-:W-:Y:S01]  /*21f0*/  IMAD R10, R10, UR6, RZ ;  /* 0x000000060a0a7c24 */ /* 0x000fe2000f8e02ff */
[----:B------:R-:W-:Y:S01]  /*2200*/  ISETP.GE.AND P0, PT, R18, UR4, PT ;  /* 0x0000000412007c0c */ /* 0x000fe2000bf06270 */
[C---:B------:R-:W-:Y:S01]  /*2210*/  IMAD R13, R11.reuse, UR5, R0 ;  /* 0x000000050b0d7c24 */ /* 0x040fe2000f8e0200 */
[----:B------:R-:W-:Y:S01]  /*2220*/  ISETP.GE.AND P1, PT, R82, UR4, PT ;  /* 0x0000000452007c0c */ /* 0x000fe2000bf26270 */
[----:B------:R-:W-:Y:S01]  /*2230*/  IMAD.WIDE.U32 R56, R11, UR6, R56 ;  /* 0x000000060b387c25 */ /* 0x000fe2000f8e0038 */
[----:B------:R-:W-:Y:S02]  /*2240*/  SEL R61, RZ, 0x1, P0 ;  /* 0x00000001ff3d7807 */ /* 0x000fe40000000000 */
[----:B------:R-:W-:Y:S01]  /*2250*/  IADD3 R81, P0, R58, R8, RZ ;  /* 0x000000083a517210 */ /* 0x000fe20007f1e0ff */
[----:B------:R-:W-:Y:S01]  /*2260*/  IMAD.IADD R80, R59, 0x1, R13 ;  /* 0x000000013b507824 */ /* 0x000fe200078e020d */
[----:B------:R-:W-:Y:S01]  /*2270*/  SEL R0, RZ, 0xffffffff, P1 ;  /* 0xffffffffff007807 */ /* 0x000fe20000800000 */
[----:B------:R-:W-:-:S02]  /*2280*/  IMAD R8, R14, R64, RZ ;  /* 0x000000400e087224 */ /* 0x000fc400078e02ff */
[----:B------:R-:W-:Y:S01]  /*2290*/  IMAD R11, R11, UR7, R10 ;  /* 0x000000070b0b7c24 */ /* 0x000fe2000f8e020a */
[----:B------:R-:W-:Y:S01]  /*22a0*/  IADD3.X R75, R80, R9, R75, P0, !PT ;  /* 0x00000009504b7210 */ /* 0x000fe200007fe44b */
[----:B------:R-:W-:Y:S01]  /*22b0*/  IMAD.SHL.U32 R0, R0, 0x2, RZ ;  /* 0x0000000200007824 */ /* 0x000fe200078e00ff */
[----:B------:R-:W-:Y:S01]  /*22c0*/  ISETP.GE.AND P0, PT, R18, R63, PT ;  /* 0x0000003f1200720c */ /* 0x000fe20003f06270 */
[----:B0-----:R-:W-:-:S03]  /*22d0*/  IMAD.WIDE.U32 R54, R22, R4, R152 ;  /* 0x0000000416367225 */ /* 0x001fc600078e0098 */
[C---:B------:R-:W-:Y:S02]  /*22e0*/  SEL R9, R63.reuse, RZ, P0 ;  /* 0x000000ff3f097207 */ /* 0x040fe40000000000 */
[----:B------:R-:W-:Y:S01]  /*22f0*/  SEL R13, R63, RZ, P2 ;  /* 0x000000ff3f0d7207 */ /* 0x000fe20001000000 */
[----:B------:R-:W-:Y:S01]  /*2300*/  IMAD.WIDE.U32 R52, R22, R4, R18 ;  /* 0x0000000416347225 */ /* 0x000fe200078e0012 */
[----:B------:R-:W-:-:S03]  /*2310*/  LOP3.LUT R61, R0, 0x2, R61, 0xe2, !PT ;  /* 0x00000002003d7812 */ /* 0x000fc600078ee23d */
[----:B------:R-:W-:Y:S02]  /*2320*/  IMAD R0, R14, R4, RZ ;  /* 0x000000040e007224 */ /* 0x000fe400078e02ff */
[----:B------:R-:W-:Y:S02]  /*2330*/  IMAD.IADD R9, R18, 0x1, R9 ;  /* 0x0000000112097824 */ /* 0x000fe400078e0209 */
[----:B------:R-:W-:Y:S02]  /*2340*/  IMAD.IADD R13, R82, 0x1, R13 ;  /* 0x00000001520d7824 */ /* 0x000fe400078e020d */
[C---:B------:R-:W-:Y:S01]  /*2350*/  IMAD R15, R22.reuse, R5, R0 ;  /* 0x00000005160f7224 */ /* 0x040fe200078e0200 */
[----:B------:R-:W-:Y:S01]  /*2360*/  SHF.R.S32.HI R0, RZ, 0x1f, R9 ;  /* 0x0000001fff007819 */ /* 0x000fe20000011409 */
[----:B------:R-:W-:Y:S01]  /*2370*/  IMAD R21, R22, R65, R8 ;  /* 0x0000004116157224 */ /* 0x000fe200078e0208 */
[----:B------:R-:W-:Y:S02]  /*2380*/  SHF.R.S32.HI R8, RZ, 0x1f, R13 ;  /* 0x0000001fff087819 */ /* 0x000fe4000001140d */
[----:B------:R-:W-:-:S02]  /*2390*/  LEA.HI R74, R0, R9, RZ, 0x4 ;  /* 0x00000009004a7211 */ /* 0x000fc400078f20ff */
[----:B------:R-:W-:Y:S02]  /*23a0*/  LEA.HI R0, R0, R9, RZ, 0x5 ;  /* 0x0000000900007211 */ /* 0x000fe400078f28ff */
[CC--:B------:R-:W-:Y:S02]  /*23b0*/  LEA.HI R73, R8.reuse, R13.reuse, RZ, 0x4 ;  /* 0x0000000d08497211 */ /* 0x0c0fe400078f20ff */
[----:B------:R-:W-:Y:S01]  /*23c0*/  LEA.HI R13, R8, R13, RZ, 0x5 ;  /* 0x0000000d080d7211 */ /* 0x000fe200078f28ff */
[----:B------:R-:W-:Y:S01]  /*23d0*/  IMAD.SHL.U32 R8, R0, 0x80, RZ ;  /* 0x0000008000087824 */ /* 0x000fe200078e00ff */
[C---:B------:R-:W-:Y:S02]  /*23e0*/  LOP3.LUT R0, R157.reuse, 0x10, R74, 0xf8, !PT ;  /* 0x000000109d007812 */ /* 0x040fe400078ef84a */
[----:B------:R-:W-:Y:S02]  /*23f0*/  LOP3.LUT R10, R157, 0x10, R73, 0xf8, !PT ;  /* 0x000000109d0a7812 */ /* 0x000fe400078ef849 */
[----:B------:R-:W-:-:S02]  /*2400*/  LOP3.LUT R9, R0, R20, RZ, 0x3c, !PT ;  /* 0x0000001400097212 */ /* 0x000fc400078e3cff */
[----:B------:R-:W-:Y:S02]  /*2410*/  LOP3.LUT R10, R10, R20, RZ, 0x3c, !PT ;  /* 0x000000140a0a7212 */ /* 0x000fe400078e3cff */
[----:B------:R-:W0:Y:S01]  /*2420*/  S2R R20, SR_TID.X ;  /* 0x0000000000147919 */ /* 0x000e220000002100 */
[----:B------:R-:W-:Y:S02]  /*2430*/  IMAD.IADD R55, R55, 0x1, R15 ;  /* 0x0000000137377824 */ /* 0x000fe400078e020f */
[----:B------:R-:W-:Y:S01]  /*2440*/  IMAD.IADD R53, R15, 0x1, R53 ;  /* 0x000000010f357824 */ /* 0x000fe200078e0235 */
[----:B-----5:R-:W-:Y:S01]  /*2450*/  SHF.R.S32.HI R15, RZ, 0x1f, R26 ;  /* 0x0000001fff0f7819 */ /* 0x020fe2000001141a */
[----:B------:R-:W-:Y:S01]  /*2460*/  IMAD.SHL.U32 R13, R13, 0x80, RZ ;  /* 0x000000800d0d7824 */ /* 0x000fe200078e00ff */
[----:B------:R-:W-:Y:S01]  /*2470*/  LOP3.LUT R8, R8, 0xfffff000, RZ, 0xc0, !PT ;  /* 0xfffff00008087812 */ /* 0x000fe200078ec0ff */
[----:B------:R-:W-:Y:S02]  /*2480*/  IMAD.IADD R51, R51, 0x1, R21 ;  /* 0x0000000133337824 */ /* 0x000fe400078e0215 */
[----:B------:R-:W-:Y:S01]  /*2490*/  IMAD R0, R15, R4, RZ ;  /* 0x000000040f007224 */ /* 0x000fe200078e02ff */
[----:B------:R-:W-:Y:S01]  /*24a0*/  LOP3.LUT R13, R13, 0xfffff000, RZ, 0xc0, !PT ;  /* 0xfffff0000d0d7812 */ /* 0x000fe200078ec0ff */
[----:B------:R-:W-:-:S02]  /*24b0*/  IMAD.IADD R49, R21, 0x1, R49 ;  /* 0x0000000115317824 */ /* 0x000fc400078e0231 */
[----:B------:R-:W-:Y:S01]  /*24c0*/  IMAD R15, R15, R64, RZ ;  /* 0x000000400f0f7224 */ /* 0x000fe200078e02ff */
[----:B----4-:R-:W-:Y:S01]  /*24d0*/  IADD3 R72, R9, R8, R12 ;  /* 0x0000000809487210 */ /* 0x010fe20007ffe00c */
[----:B------:R-:W-:Y:S01]  /*24e0*/  IMAD R21, R26, R5, R0 ;  /* 0x000000051a157224 */ /* 0x000fe200078e0200 */
[----:B------:R-:W-:Y:S01]  /*24f0*/  IADD3 R71, R10, R13, R12 ;  /* 0x0000000d0a477210 */ /* 0x000fe20007ffe00c */
[-C--:B------:R-:W-:Y:S01]  /*2500*/  IMAD.WIDE.U32 R54, R26, R4.reuse, R54 ;  /* 0x000000041a367225 */ /* 0x080fe200078e0036 */
[----:B------:R-:W-:Y:S02]  /*2510*/  IADD3 R30, P2, R22, R31, RZ ;  /* 0x0000001f161e7210 */ /* 0x000fe40007f5e0ff */
[----:B------:R-:W-:Y:S01]  /*2520*/  LOP3.LUT R7, R73, 0xfffffff0, RZ, 0xc0, !PT ;  /* 0xfffffff049077812 */ /* 0x000fe200078ec0ff */
[----:B------:R-:W-:Y:S01]  /*2530*/  IMAD.WIDE.U32 R52, R26, R4, R52 ;  /* 0x000000041a347225 */ /* 0x000fe200078e0034 */
[----:B------:R-:W-:-:S03]  /*2540*/  SHF.L.U64.HI R68, R4, 0x7, R5 ;  /* 0x0000000704447819 */ /* 0x000fc60000010205 */
[C---:B------:R-:W-:Y:S02]  /*2550*/  IMAD R15, R26.reuse, R65, R15 ;  /* 0x000000411a0f7224 */ /* 0x040fe400078e020f */
[----:B------:R-:W-:Y:S01]  /*2560*/  IMAD.WIDE.U32 R50, R26, R64, R50 ;  /* 0x000000401a327225 */ /* 0x000fe200078e0032 */
[----:B------:R-:W-:-:S03]  /*2570*/  SHF.L.U64.HI R65, R64, 0x7, R65 ;  /* 0x0000000740417819 */ /* 0x000fc60000010241 */
[----:B------:R-:W-:Y:S01]  /*2580*/  IMAD.WIDE.U32 R48, R26, R64, R48 ;  /* 0x000000401a307225 */ /* 0x000fe200078e0030 */
[----:B0-----:R-:W-:Y:S02]  /*2590*/  SHF.R.U32.HI R12, RZ, 0x7, R20 ;  /* 0x00000007ff0c7819 */ /* 0x001fe40000011614 */
[----:B------:R-:W-:Y:S01]  /*25a0*/  LOP3.LUT R20, R74, 0xfffffff0, RZ, 0xc0, !PT ;  /* 0xfffffff04a147812 */ /* 0x000fe200078ec0ff */
[----:B------:R-:W-:Y:S01]  /*25b0*/  IMAD.SHL.U32 R67, R4, 0x80, RZ ;  /* 0x0000008004437824 */ /* 0x000fe200078e00ff */
[----:B------:R-:W-:Y:S01]  /*25c0*/  LOP3.LUT R62, R61, 0x1, RZ, 0xc0, !PT ;  /* 0x000000013d3e7812 */ /* 0x000fe200078ec0ff */
[----:B------:R-:W-:Y:S01]  /*25d0*/  IMAD.X R31, R14, 0x1, R3, P2 ;  /* 0x000000010e1f7824 */ /* 0x000fe200010e0603 */
[----:B------:R-:W-:Y:S01]  /*25e0*/  ISETP.GE.AND P1, PT, R66, UR4, PT ;  /* 0x0000000442007c0c */ /* 0x000fe2000bf26270 */
[----:B------:R-:W-:Y:S01]  /*25f0*/  IMAD.IADD R60, R55, 0x1, R21 ;  /* 0x00000001373c7824 */ /* 0x000fe200078e0215 */
[----:B------:R-:W-:Y:S01]  /*2600*/  LOP3.LUT R61, R61, 0x2, RZ, 0xc0, !PT ;  /* 0x000000023d3d7812 */ /* 0x000fe200078ec0ff */
[----:B------:R-:W-:Y:S01]  /*2610*/  IMAD.SHL.U32 R64, R64, 0x80, RZ ;  /* 0x0000008040407824 */ /* 0x000fe200078e00ff */
[----:B------:R-:W-:Y:S01]  /*2620*/  SHF.R.S32.HI R4, RZ, 0x1f, R20 ;  /* 0x0000001fff047819 */ /* 0x000fe20000011414 */
[----:B------:R-:W-:Y:S01]  /*2630*/  VIADD R88, R12, 0x8 ;  /* 0x000000080c587836 */ /* 0x000fe20000000000 */
[----:B------:R-:W-:Y:S01]  /*2640*/  SHF.R.S32.HI R3, RZ, 0x1f, R7 ;  /* 0x0000001fff037819 */ /* 0x000fe20000011407 */
[----:B------:R-:W-:-:S02]  /*2650*/  IMAD.SHL.U32 R63, R63, 0x2, RZ ;  /* 0x000000023f3f7824 */ /* 0x000fc400078e00ff */
[----:B------:R-:W-:Y:S02]  /*2660*/  IMAD.IADD R21, R21, 0x1, R53 ;  /* 0x0000000115157824 */ /* 0x000fe400078e0235 */
[----:B------:R-:W-:Y:S02]  /*2670*/  IMAD.IADD R6, R51, 0x1, R15 ;  /* 0x0000000133067824 */ /* 0x000fe400078e020f */
[----:B------:R-:W-:Y:S02]  /*2680*/  IMAD.IADD R5, R15, 0x1, R49 ;  /* 0x000000010f057824 */ /* 0x000fe400078e0231 */
[----:B------:R-:W-:-:S07]  /*2690*/  IMAD.IADD R0, R57, 0x1, R11 ;  /* 0x0000000139007824 */ /* 0x000fce00078e020b */
.L_x_9160:
[----:B------:R-:W2:Y:S01]  /*26a0*/  LDL R8, [R1+0x28] ;  /* 0x0000280001087983 */ /* 0x000ea20000100800 */
[----:B----4-:R-:W0:Y:S01]  /*26b0*/  LDC.64 R76, c[0x0][0x2e8] ;  /* 0x0000ba00ff4c7b82 */ /* 0x010e220000000a00 */
[----:B------:R-:W-:Y:S01]  /*26c0*/  VIADD R10, R2, 0xffffffff ;  /* 0xffffffff020a7836 */ /* 0x000fe20000000000 */
[----:B------:R-:W-:Y:S05]  /*26d0*/  YIELD ;  /* 0x0000000000007946 */ /* 0x000fea0003800000 */
[----:B------:R-:W-:Y:S01]  /*26e0*/  SHF.R.S32.HI R11, RZ, 0x1f, R10 ;  /* 0x0000001fff0b7819 */ /* 0x000fe2000001140a */
[----:B------:R-:W1:Y:S01]  /*26f0*/  LDC R87, c[0x0][0x3f4] ;  /* 0x0000fd00ff577b82 */ /* 0x000e620000000800 */
[-C--:B------:R-:W-:Y:S01]  /*2700*/  IMAD R2, R70, R10.reuse, RZ ;  /* 0x0000000a46027224 */ /* 0x080fe200078e02ff */
[----:B------:R-:W-:Y:S01]  /*2710*/  BSSY B0, `(.L_x_9121) ;  /* 0x00003f8000007945 */ /* 0x000fe20003800000 */
[----:B---3--:R-:W-:Y:S01]  /*2720*/  IMAD.WIDE.U32 R40, R69, R10, RZ ;  /* 0x0000000a45287225 */ /* 0x008fe200078e00ff */
[----:B------:R-:W-:-:S03]  /*2730*/  ISETP.GT.AND P2, PT, R10, R27, PT ;  /* 0x0000001b0a00720c */ /* 0x000fc60003f44270 */
[----:B------:R-:W-:Y:S02]  /*2740*/  IMAD R79, R11, R69, R2 ;  /* 0x000000450b4f7224 */ /* 0x000fe400078e0202 */
[----:B------:R-:W-:Y:S02]  /*2750*/  IMAD.MOV.U32 R2, RZ, RZ, R10 ;  /* 0x000000ffff027224 */ /* 0x000fe400078e000a */
[----:B------:R-:W-:Y:S01]  /*2760*/  IMAD.IADD R79, R41, 0x1, R79 ;  /* 0x00000001294f7824 */ /* 0x000fe200078e024f */
[----:B0-----:R-:W-:-:S04]  /*2770*/  IADD3 R32, P3, P4, R40, R76, R81 ;  /* 0x0000004c28207210 */ /* 0x001fc80007c7e051 */
[----:B------:R-:W-:Y:S02]  /*2780*/  IADD3.X R33, R79, R77, R75, P3, P4 ;  /* 0x0000004d4f217210 */ /* 0x000fe40001fe844b */
[----:B-1----:R-:W-:Y:S01]  /*2790*/  ISETP.GE.AND P3, PT, R87, 0x1, PT ;  /* 0x000000015700780c */ /* 0x002fe20003f66270 */
[----:B--2---:R-:W-:-:S04]  /*27a0*/  IMAD R9, R17, 0x3000, R8 ;  /* 0x0000300011097824 */ /* 0x004fc800078e0208 */
[----:B------:R-:W-:-:S08]  /*27b0*/  IMAD.IADD R84, R16, 0x1, R9 ;  /* 0x0000000110547824 */ /* 0x000fd000078e0209 */
[----:B------:R-:W-:Y:S05]  /*27c0*/  @!P3 BRA `(.L_x_9122) ;  /* 0x0000003c005cb947 */ /* 0x000fea0003800000 */
[----:B------:R-:W-:Y:S01]  /*27d0*/  ULDC.U8 UR4, c[0x0][0x410] ;  /* 0x0001040000047ab9 */ /* 0x000fe20000000000 */
[-C--:B------:R-:W-:Y:S01]  /*27e0*/  IMAD R8, R68, R10.reuse, RZ ;  /* 0x0000000a44087224 */ /* 0x080fe200078e02ff */
[----:B------:R-:W-:Y:S01]  /*27f0*/  ISETP.NE.AND P3, PT, RZ, UR4, PT ;  /* 0x00000004ff007c0c */ /* 0x000fe2000bf65270 */
[----:B------:R-:W-:Y:S02]  /*2800*/  IMAD R9, R65, R10, RZ ;  /* 0x0000000a41097224 */ /* 0x000fe400078e02ff */
[----:B------:R-:W-:Y:S02]  /*2810*/  IMAD R85, R2, -0x80, R28 ;  /* 0xffffff8002557824 */ /* 0x000fe400078e021c */
[C---:B------:R-:W-:Y:S02]  /*2820*/  IMAD R47, R11.reuse, R67, R8 ;  /* 0x000000430b2f7224 */ /* 0x040fe400078e0208 */
[----:B------:R-:W-:Y:S01]  /*2830*/  IMAD R9, R11, R64, R9 ;  /* 0x000000400b097224 */ /* 0x000fe200078e0209 */
[----:B------:R-:W-:Y:S01]  /*2840*/  VIMNMX R85, R85, 0x80, PT ;  /* 0x0000008055557848 */ /* 0x000fe20003fe0100 */
[----:B------:R-:W-:-:S04]  /*2850*/  IMAD.WIDE.U32 R44, R67, R10, RZ ;  /* 0x0000000a432c7225 */ /* 0x000fc800078e00ff */
        /* <DEDUP_REMOVED lines=11> */
[----:B------:R-:W-:Y:S01]  /*2910*/  CS2R R40, SRZ ;  /* 0x0000000000287805 */ /* 0x000fe2000001ff00 */
[----:B------:R-:W-:Y:S06]  /*2920*/  @P4 BRA `(.L_x_9125) ;  /* 0x00000000005c4947 */ /* 0x000fec0003800000 */
[----:B------:R-:W2:Y:S01]  /*2930*/  LDL R83, [R1+0x8] ;  /* 0x0000080001537983 */ /* 0x000ea20000100800 */
[----:B------:R-:W-:-:S03]  /*2940*/  ULDC.64 UR4, c[0x0][0x3e8] ;  /* 0x0000fa0000047ab9 */ /* 0x000fc60000000a00 */
[----:B------:R-:W3:Y:S01]  /*2950*/  LDL R78, [R1+0xc] ;  /* 0x00000c00014e7983 */ /* 0x000ee20000100800 */
[----:B------:R-:W-:Y:S02]  /*2960*/  IADD3 R44, P3, P5, R54, UR4, R44 ;  /* 0x00000004362c7c10 */ /* 0x000fe4000fd7e02c */
[----:B------:R-:W-:Y:S02]  /*2970*/  CS2R R38, SRZ ;  /* 0x0000000000267805 */ /* 0x000fe4000001ff00 */
        /* <DEDUP_REMOVED lines=10> */
[----:B------:R-:W-:Y:S02]  /*2a20*/  CS2R R12, SRZ ;  /* 0x00000000000c7805 */ /* 0x000fe4000001ff00 */
[----:B------:R-:W-:Y:S02]  /*2a30*/  CS2R R14, SRZ ;  /* 0x00000000000e7805 */ /* 0x000fe4000001ff00 */
[----:B--2---:R-:W-:-:S13]  /*2a40*/  ISETP.GE.AND P3, PT, R83, R87, PT ;  /* 0x000000575300720c */ /* 0x004fda0003f66270 */
[----:B------:R0:W5:Y:S04]  /*2a50*/  @!P3 LDG.E.64 R34, desc[UR40][R44.64+0x10] ;  /* 0x000010282c22b981 */ /* 0x000168000c1e1b00 */
[----:B------:R0:W5:Y:S01]  /*2a60*/  @!P3 LDG.E.64 R36, desc[UR40][R42.64+0x10] ;  /* 0x000010282a24b981 */ /* 0x000162000c1e1b00 */
[----:B---3--:R-:W-:-:S13]  /*2a70*/  ISETP.GE.AND P3, PT, R78, R87, PT ;  /* 0x000000574e00720c */ /* 0x008fda0003f66270 */
[----:B------:R0:W5:Y:S04]  /*2a80*/  @!P3 LDG.E.64 R12, desc[UR40][R44.64+0x20] ;  /* 0x000020282c0cb981 */ /* 0x000168000c1e1b00 */
[----:B------:R0:W5:Y:S02]  /*2a90*/  @!P3 LDG.E.64 R14, desc[UR40][R42.64+0x20] ;  /* 0x000020282a0eb981 */ /* 0x000164000c1e1b00 */
.L_x_9125:
[----:B------:R-:W-:Y:S05]  /*2aa0*/  BSYNC B1 ;  /* 0x0000000000017941 */ /* 0x000fea0003800000 */
.L_x_9124:
[----:B------:R-:W-:Y:S01]  /*2ab0*/  ISETP.NE.AND P3, PT, R155, 0x3, PT ;  /* 0x000000039b00780c */ /* 0x000fe20003f65270 */
[----:B0----5:R-:W-:Y:S02]  /*2ac0*/  IMAD.MOV.U32 R42, RZ, RZ, R12 ;  /* 0x000000ffff2a7224 */ /* 0x021fe400078e000c */
[----:B------:R-:W-:Y:S02]  /*2ad0*/  IMAD.MOV.U32 R44, RZ, RZ, R34 ;  /* 0x000000ffff2c7224 */ /* 0x000fe400078e0022 */
[----:B------:R-:W-:Y:S02]  /*2ae0*/  IMAD.MOV.U32 R46, RZ, RZ, R38 ;  /* 0x000000ffff2e7224 */ /* 0x000fe400078e0026 */
[----:B------:R-:W-:Y:S02]  /*2af0*/  IMAD.MOV.U32 R43, RZ, RZ, R14 ;  /* 0x000000ffff2b7224 */ /* 0x000fe400078e000e */
[----:B------:R-:W-:Y:S02]  /*2b00*/  IMAD.MOV.U32 R45, RZ, RZ, R36 ;  /* 0x000000ffff2d7224 */ /* 0x000fe400078e0024 */
[----:B------:R-:W-:-:S02]  /*2b10*/  IMAD.MOV.U32 R47, RZ, RZ, R40 ;  /* 0x000000ffff2f7224 */ /* 0x000fc400078e0028 */
[----:B------:R-:W-:Y:S05]  /*2b20*/  @!P3 BRA `(.L_x_9126) ;  /* 0x000000000004b947 */ /* 0x000fea0003800000 */
[----:B------:R-:W-:Y:S01]  /*2b30*/  BPT.TRAP 0x1 ;  /* 0x000000040000795c */ /* 0x000fe20000300000 */
.L_x_9126:
[----:B------:R-:W-:Y:S01]  /*2b40*/  IMAD R83, R17, 0x8, R16 ;  /* 0x0000000811537824 */ /* 0x000fe200078e0210 */
[----:B------:R-:W-:Y:S01]  /*2b50*/  SHF.L.U32 R86, R23, 0x1f, RZ ;  /* 0x0000001f17567819 */ /* 0x000fe200000006ff */
[----:B------:R-:W-:Y:S03]  /*2b60*/  BSSY B1, `(.L_x_9127) ;  /* 0x0000003000017945 */ /* 0x000fe60003800000 */
[----:B------:R-:W0:Y:S02]  /*2b70*/  SYNCS.PHASECHK.TRANS64.TRYWAIT P5, [R83+URZ+0x19c90], R86 ;  /* 0x019c9056530075a7 */ /* 0x000e2400080a017f */
[----:B0-----:R-:W-:Y:S05]  /*2b80*/  @!P5 BRA `(.L_x_9128) ;  /* 0x0000017c0018d947 */ /* 0x001fea0003800000 */
.L_x_9373:
[----:B------:R-:W-:Y:S05]  /*2b90*/  BSYNC B1 ;  /* 0x0000000000017941 */ /* 0x000fea0003800000 */
.L_x_9127:
[----:B------:R-:W-:Y:S05]  /*2ba0*/  @P4 BRA `(.L_x_9129) ;  /* 0x0000003800b84947 */ /* 0x000fea0003800000 */
[----:B------:R-:W-:Y:S01]  /*2bb0*/  ISETP.NE.AND P4, PT, R62, RZ, PT ;  /* 0x000000ff3e00720c */ /* 0x000fe20003f85270 */
[----:B------:R-:W-:-:S12]  /*2bc0*/  BSSY B1, `(.L_x_9130) ;  /* 0x0000074000017945 */ /* 0x000fd80003800000 */
[----:B------:R-:W-:Y:S05]  /*2bd0*/  @!P4 BRA `(.L_x_9131) ;  /* 0x0000000400c8c947 */ /* 0x000fea0003800000 */
[----:B------:R1:W2:Y:S01]  /*2be0*/  LDS.128 R8, [R84+0x13800] ;  /* 0x0138000054087984 */ /* 0x0002a20000000c00 */
[----:B------:R-:W-:Y:S01]  /*2bf0*/  ISETP.GE.AND P4, PT, R152, R87, PT ;  /* 0x000000579800720c */ /* 0x000fe20003f86270 */
[----:B------:R-:W-:-:S12]  /*2c00*/  BSSY B2, `(.L_x_9132) ;  /* 0x000006e000027945 */ /* 0x000fd80003800000 */
[----:B-1----:R-:W-:Y:S05]  /*2c10*/  @P4 BRA `(.L_x_9133) ;  /* 0x0000000400b04947 */ /* 0x002fea0003800000 */
[--C-:B------:R-:W-:Y:S02]  /*2c20*/  SHF.R.U32.HI R78, RZ, 0x8, R39.reuse ;  /* 0x00000008ff4e7819 */ /* 0x100fe40000011627 */
[----:B------:R-:W-:Y:S02]  /*2c30*/  LOP3.LUT R38, R39, 0xff, RZ, 0xc0, !PT ;  /* 0x000000ff27267812 */ /* 0x000fe400078ec0ff */
[--C-:B------:R-:W-:Y:S02]  /*2c40*/  SHF.R.U32.HI R77, RZ, 0x18, R39.reuse ;  /* 0x00000018ff4d7819 */ /* 0x100fe40000011627 */
[----:B------:R-:W-:Y:S02]  /*2c50*/  SHF.R.U32.HI R90, RZ, 0x10, R39 ;  /* 0x00000010ff5a7819 */ /* 0x000fe40000011627 */
[--C-:B------:R-:W-:Y:S02]  /*2c60*/  SHF.R.U32.HI R76, RZ, 0x8, R41.reuse ;  /* 0x00000008ff4c7819 */ /* 0x100fe40000011629 */
[----:B------:R-:W-:-:S02]  /*2c70*/  SHF.R.U32.HI R79, RZ, 0x10, R41 ;  /* 0x00000010ff4f7819 */ /* 0x000fc40000011629 */
[----:B------:R-:W-:Y:S01]  /*2c80*/  LOP3.LUT R39, R41, 0xff, RZ, 0xc0, !PT ;  /* 0x000000ff29277812 */ /* 0x000fe200078ec0ff */
[----:B------:R-:W-:Y:S01]  /*2c90*/  IMAD.SHL.U32 R76, R76, 0x100, RZ ;  /* 0x000001004c4c7824 */ /* 0x000fe200078e00ff */
[----:B------:R-:W-:Y:S02]  /*2ca0*/  SHF.R.U32.HI R40, RZ, 0x18, R41 ;  /* 0x00000018ff287819 */ /* 0x000fe40000011629 */
[----:B------:R-:W-:Y:S01]  /*2cb0*/  PRMT R41, R77, 0x654, R38 ;  /* 0x000006544d297816 */ /* 0x000fe20000000026 */
[----:B------:R-:W-:Y:S01]  /*2cc0*/  IMAD.SHL.U32 R38, R78, 0x100, RZ ;  /* 0x000001004e267824 */ /* 0x000fe200078e00ff */
[----:B------:R-:W-:Y:S01]  /*2cd0*/  PRMT R77, R40, 0x654, R39 ;  /* 0x00000654284d7816 */ /* 0x000fe20000000027 */
[----:B--2---:R-:W-:Y:S02]  /*2ce0*/  IMAD.MOV.U32 R39, RZ, RZ, R9 ;  /* 0x000000ffff277224 */ /* 0x004fe400078e0009 */
[----:B------:R-:W-:Y:S01]  /*2cf0*/  IMAD.U32 R9, R90, 0x10000, RZ ;  /* 0x000100005a097824 */ /* 0x000fe200078e00ff */
[----:B------:R-:W-:Y:S01]  /*2d00*/  LOP3.LUT R38, R41, 0xff00, R38, 0xf8, !PT ;  /* 0x0000ff0029267812 */ /* 0x000fe200078ef826 */
[----:B------:R-:W-:Y:S01]  /*2d10*/  IMAD.U32 R41, R79, 0x10000, RZ ;  /* 0x000100004f297824 */ /* 0x000fe200078e00ff */
[----:B------:R-:W-:Y:S01]  /*2d20*/  LOP3.LUT R78, R77, 0xff00, R76, 0xf8, !PT ;  /* 0x0000ff004d4e7812 */ /* 0x000fe200078ef84c */
[----:B------:R-:W-:Y:S01]  /*2d30*/  IMAD.MOV.U32 R40, RZ, RZ, R8 ;  /* 0x000000ffff287224 */ /* 0x000fe200078e0008 */
        /* <DEDUP_REMOVED lines=16> */
[----:B------:R-:W-:Y:S01]  /*2e40*/  FFMA.FTZ R8, R8, R79, -R93 ;  /* 0x0000004f08087223 */ /* 0x000fe2000001085d */
[----:B------:R-:W-:Y:S02]  /*2e50*/  HADD2.F32 R78, -RZ, R78.H1_H1 ;  /* 0x3000004eff4e7230 */ /* 0x000fe40000004100 */
[----:B------:R-:W-:Y:S01]  /*2e60*/  FMUL.FTZ R93, R77, R91 ;  /* 0x0000005b4d5d7220 */ /* 0x000fe20000410000 */
        /* <DEDUP_REMOVED lines=10> */
[----:B------:R-:W-:Y:S01]  /*2f10*/  HADD2.F32 R78, -RZ, R41.H1_H1 ;  /* 0x30000029ff4e7230 */ /* 0x000fe20000004100 */
[----:B------:R-:W-:Y:S01]  /*2f20*/  F2FP.F16.E4M3.UNPACK_B R76, R9.H1 ;  /* 0x00000009ff4c723e */ /* 0x000fe200030006ff */
[----:B------:R-:W-:Y:S02]  /*2f30*/  HADD2.F32 R90, -RZ, R90.H0_H0 ;  /* 0x2000005aff5a7230 */ /* 0x000fe40000004100 */
[-C--:B------:R-:W-:Y:S01]  /*2f40*/  FMUL.FTZ R93, R77, R91.reuse ;  /* 0x0000005b4d5d7220 */ /* 0x080fe20000410000 */
[--C-:B------:R-:W-:Y:S02]  /*2f50*/  HADD2.F32 R46, -RZ, R40.reuse.H1_H1 ;  /* 0x30000028ff2e7230 */ /* 0x100fe40000004100 */
[----:B------:R-:W-:Y:S01]  /*2f60*/  FMUL.FTZ R94, R78, R91 ;  /* 0x0000005b4e5e7220 */ /* 0x000fe20000410000 */
[----:B------:R-:W-:Y:S01]  /*2f70*/  HADD2.F32 R41, -RZ, R40.H0_H0 ;  /* 0x20000028ff297230 */ /* 0x000fe20000004100 */
[----:B------:R-:W-:Y:S01]  /*2f80*/  F2FP.F16.E4M3.UNPACK_B R9, R9 ;  /* 0x00000009ff09723e */ /* 0x000fe200020006ff */
[----:B------:R-:W-:-:S02]  /*2f90*/  HADD2.F32 R40, -RZ, R79.H1_H1 ;  /* 0x3000004fff287230 */ /* 0x000fc40000004100 */
[-C--:B------:R-:W-:Y:S01]  /*2fa0*/  FMUL.FTZ R92, R46, R90.reuse ;  /* 0x0000005a2e5c7220 */ /* 0x080fe20000410000 */
[----:B------:R-:W-:Y:S02]  /*2fb0*/  HADD2.F32 R79, -RZ, R79.H0_H0 ;  /* 0x2000004fff4f7230 */ /* 0x000fe40000004100 */
[----:B------:R-:W-:Y:S01]  /*2fc0*/  FMUL.FTZ R91, R41, R90 ;  /* 0x0000005a295b7220 */ /* 0x000fe20000410000 */
[----:B------:R-:W-:Y:S02]  /*2fd0*/  HADD2.F32 R95, -RZ, R76.H1_H1 ;  /* 0x3000004cff5f7230 */ /* 0x000fe40000004100 */
[-C--:B------:R-:W-:Y:S01]  /*2fe0*/  FFMA.FTZ R94, R77, R40.reuse, -R94 ;  /* 0x000000284d5e7223 */ /* 0x080fe2000001085e */
[----:B------:R-:W-:Y:S01]  /*2ff0*/  FFMA.FTZ R93, R78, R40, R93 ;  /* 0x000000284e5d7223 */ /* 0x000fe2000001005d */
[-C--:B------:R-:W-:Y:S01]  /*3000*/  FFMA.FTZ R40, R41, R79.reuse, -R92 ;  /* 0x0000004f29287223 */ /* 0x080fe2000001085c */
[----:B------:R-:W-:Y:S01]  /*3010*/  FFMA.FTZ R41, R46, R79, R91 ;  /* 0x0000004f2e297223 */ /* 0x000fe2000001005b */
[----:B------:R-:W-:-:S02]  /*3020*/  F2FP.F16.E4M3.UNPACK_B R77, R11.H1 ;  /* 0x0000000bff4d723e */ /* 0x000fc400030006ff */
[----:B------:R-:W-:Y:S02]  /*3030*/  F2FP.F16.E4M3.UNPACK_B R79, R38.H1 ;  /* 0x00000026ff4f723e */ /* 0x000fe400030006ff */
[----:B------:R-:W-:Y:S01]  /*3040*/  F2FP.SATFINITE.E4M3.F32.PACK_AB_MERGE_C R46, R93, R94, RZ ;  /* 0x0000005e5d2e723e */ /* 0x000fe200048070ff */
[--C-:B------:R-:W-:Y:S01]  /*3050*/  HADD2.F32 R90, -RZ, R77.reuse.H0_H0 ;  /* 0x2000004dff5a7230 */ /* 0x100fe20000004100 */
[----:B------:R-:W-:Y:S01]  /*3060*/  F2FP.F16.E4M3.UNPACK_B R78, R10.H1 ;  /* 0x0000000aff4e723e */ /* 0x000fe200030006ff */
[----:B------:R-:W-:Y:S01]  /*3070*/  HADD2.F32 R92, -RZ, R77.H1_H1 ;  /* 0x3000004dff5c7230 */ /* 0x000fe20000004100 */
[----:B------:R-:W-:Y:S01]  /*3080*/  F2FP.F16.E4M3.UNPACK_B R77, R38 ;  /* 0x00000026ff4d723e */ /* 0x000fe200020006ff */
[----:B------:R-:W-:Y:S01]  /*3090*/  HADD2.F32 R93, -RZ, R79.H1_H1 ;  /* 0x3000004fff5d7230 */ /* 0x000fe20000004100 */
[----:B------:R-:W-:Y:S01]  /*30a0*/  F2FP.F16.E4M3.UNPACK_B R10, R10 ;  /* 0x0000000aff0a723e */ /* 0x000fe200020006ff */
[----:B------:R-:W-:Y:S02]  /*30b0*/  HADD2.F32 R91, -RZ, R78.H1_H1 ;  /* 0x3000004eff5b7230 */ /* 0x000fe40000004100 */
[----:B------:R-:W-:-:S02]  /*30c0*/  HADD2.F32 R94, -RZ, R77.H1_H1 ;  /* 0x3000004dff5e7230 */ /* 0x000fc40000004100 */
[-C--:B------:R-:W-:Y:S01]  /*30d0*/  FMUL.FTZ R97, R92, R93.reuse ;  /* 0x0000005d5c617220 */ /* 0x080fe20000410000 */
[----:B------:R-:W-:Y:S02]  /*30e0*/  HADD2.F32 R78, -RZ, R78.H0_H0 ;  /* 0x2000004eff4e7230 */ /* 0x000fe40000004100 */
[C---:B------:R-:W-:Y:S01]  /*30f0*/  FMUL.FTZ R99, R90.reuse, R93 ;  /* 0x0000005d5a637220 */ /* 0x040fe20000410000 */
[----:B------:R-:W-:Y:S02]  /*3100*/  HADD2.F32 R93, -RZ, R9.H1_H1 ;  /* 0x30000009ff5d7230 */ /* 0x000fe40000004100 */
[----:B------:R-:W-:Y:S01]  /*3110*/  FFMA.FTZ R38, R90, R95, -R97 ;  /* 0x0000005f5a267223 */ /* 0x000fe20000010861 */
[CC--:B------:R-:W-:Y:S01]  /*3120*/  FMUL.FTZ R97, R91.reuse, R94.reuse ;  /* 0x0000005e5b617220 */ /* 0x0c0fe20000410000 */
[----:B------:R-:W-:Y:S01]  /*3130*/  FMUL.FTZ R94, R78, R94 ;  /* 0x0000005e4e5e7220 */ /* 0x000fe20000410000 */
[----:B------:R-:W-:Y:S01]  /*3140*/  F2FP.F16.E4M3.UNPACK_B R90, R11 ;  /* 0x0000000bff5a723e */ /* 0x000fe200020006ff */
[----:B------:R-:W-:Y:S01]  /*3150*/  FFMA.FTZ R11, R92, R95, R99 ;  /* 0x0000005f5c0b7223 */ /* 0x000fe20000010063 */
[-C--:B------:R-:W-:Y:S01]  /*3160*/  FFMA.FTZ R78, R78, R93.reuse, -R97 ;  /* 0x0000005d4e4e7223 */ /* 0x080fe20000010861 */
[----:B------:R-:W-:Y:S01]  /*3170*/  FFMA.FTZ R91, R91, R93, R94 ;  /* 0x0000005d5b5b7223 */ /* 0x000fe2000001005e */
[----:B------:R-:W-:-:S02]  /*3180*/  HADD2.F32 R93, -RZ, R79.H0_H0 ;  /* 0x2000004fff5d7230 */ /* 0x000fc40000004100 */
[--C-:B------:R-:W-:Y:S01]  /*3190*/  HADD2.F32 R79, -RZ, R90.reuse.H1_H1 ;  /* 0x3000005aff4f7230 */ /* 0x100fe20000004100 */
[----:B------:R-:W-:Y:S01]  /*31a0*/  F2FP.SATFINITE.E4M3.F32.PACK_AB_MERGE_C R11, R11, R38, RZ ;  /* 0x000000260b0b723e */ /* 0x000fe200048070ff */
[----:B------:R-:W-:Y:S01]  /*31b0*/  HADD2.F32 R90, -RZ, R90.H0_H0 ;  /* 0x2000005aff5a7230 */ /* 0x000fe20000004100 */
[----:B------:R-:W-:Y:S01]  /*31c0*/  F2FP.SATFINITE.E4M3.F32.PACK_AB_MERGE_C R78, R91, R78, RZ ;  /* 0x0000004e5b4e723e */ /* 0x000fe200048070ff */
        /* <DEDUP_REMOVED lines=9> */
[-C--:B------:R-:W-:Y:S01]  /*3260*/  FMUL.FTZ R93, R76, R77.reuse ;  /* 0x0000004d4c5d7220 */ /* 0x080fe20000410000 */
[----:B------:R-:W-:Y:S01]  /*3270*/  FMUL.FTZ R77, R10, R77 ;  /* 0x0000004d0a4d7220 */ /* 0x000fe20000410000 */
[----:B------:R-:W-:Y:S02]  /*3280*/  F2FP.SATFINITE.E4M3.F32.PACK_AB_MERGE_C R11, R94, R95, R11 ;  /* 0x0000005f5e0b723e */ /* 0x000fe4000480700b */
[-C--:B------:R-:W-:Y:S01]  /*3290*/  FFMA.FTZ R93, R10, R9.reuse, -R93 ;  /* 0x000000090a5d7223 */ /* 0x080fe2000001085d */
[----:B------:R-:W-:Y:S01]  /*32a0*/  FFMA.FTZ R76, R76, R9, R77 ;  /* 0x000000094c4c7223 */ /* 0x000fe2000001004d */
[----:B------:R-:W-:-:S02]  /*32b0*/  F2FP.SATFINITE.E4M3.F32.PACK_AB_MERGE_C R9, R39, R8, R47 ;  /* 0x000000082709723e */ /* 0x000fc4000480702f */
[----:B------:R-:W-:Y:S02]  /*32c0*/  F2FP.SATFINITE.E4M3.F32.PACK_AB_MERGE_C R8, R41, R40, R46 ;  /* 0x000000282908723e */ /* 0x000fe4000480702e */
[----:B------:R-:W-:-:S07]  /*32d0*/  F2FP.SATFINITE.E4M3.F32.PACK_AB_MERGE_C R10, R76, R93, R78 ;  /* 0x0000005d4c0a723e */ /* 0x000fce000480704e */
.L_x_9133:
[----:B------:R-:W-:Y:S05]  /*32e0*/  BSYNC B2 ;  /* 0x0000000000027941 */ /* 0x000fea0003800000 */
.L_x_9132:
[----:B--2---:R1:W-:Y:S02]  /*32f0*/  STG.E.128 desc[UR40][R32.64], R8 ;  /* 0x0000000820007986 */ /* 0x0043e4000c101d28 */
.L_x_9131:
[----:B------:R-:W-:Y:S05]  /*3300*/  BSYNC B1 ;  /* 0x0000000000017941 */ /* 0x000fea0003800000 */
.L_x_9130:
[----:B------:R-:W-:Y:S01]  /*3310*/  ISETP.NE.AND P4, PT, R61, RZ, PT ;  /* 0x000000ff3d00720c */ /* 0x000fe20003f85270 */
[----:B------:R-:W-:-:S12]  /*3320*/  BSSY B1, `(.L_x_9134) ;  /* 0x0000074000017945 */ /* 0x000fd80003800000 */
[----:B------:R-:W-:Y:S05]  /*3330*/  @!P4 BRA `(.L_x_9135) ;  /* 0x0000000400c8c947 */ /* 0x000fea0003800000 */
[----:B------:R-:W2:Y:S01]  /*3340*/  LDL R38, [R1+0x8] ;  /* 0x0000080001267983 */ /* 0x000ea20000100800 */
[----:B------:R-:W-:Y:S03]  /*3350*/  BSSY B2, `(.L_x_9136) ;  /* 0x000006f000027945 */ /* 0x000fe60003800000 */
[----:B-1----:R1:W3:Y:S01]  /*3360*/  LDS.128 R8, [R84+0x14800] ;  /* 0x0148000054087984 */ /* 0x0022e20000000c00 */
[----:B--2---:R-:W-:-:S13]  /*3370*/  ISETP.GE.AND P4, PT, R38, R87, PT ;  /* 0x000000572600720c */ /* 0x004fda0003f86270 */
[----:B-1-3--:R-:W-:Y:S05]  /*3380*/  @P4 BRA `(.L_x_9137) ;  /* 0x0000000400ac4947 */ /* 0x00afea0003800000 */
        /* <DEDUP_REMOVED lines=12> */
[----:B------:R-:W-:Y:S01]  /*3450*/  IMAD.MOV.U32 R36, RZ, RZ, R8 ;  /* 0x000000ffff247224 */ /* 0x000fe200078e0008 */
        /* <DEDUP_REMOVED lines=32> */
[----:B------:R-:W-:Y:S02]  /*3660*/  HADD2.F32 R38, -RZ, R37.H0_H0 ;  /* 0x20000025ff267230 */ /* 0x000fe40000004100 */
[----:B------:R-:W-:Y:S02]  /*3670*/  HADD2.F32 R46, -RZ, R45.H0_H0 ;  /* 0x2000002dff2e7230 */ /* 0x000fe40000004100 */
[----:B------:R-:W-:Y:S01]  /*3680*/  FMUL.FTZ R45, R40, R47 ;  /* 0x0000002f282d7220 */ /* 0x000fe20000410000 */
[----:B------:R-:W-:-:S02]  /*3690*/  HADD2.F32 R39, -RZ, R36.H1_H1 ;  /* 0x30000024ff277230 */ /* 0x000fc40000004100 */
[C---:B------:R-:W-:Y:S01]  /*36a0*/  FMUL.FTZ R47, R38.reuse, R47 ;  /* 0x0000002f262f7220 */ /* 0x040fe20000410000 */
[----:B------:R-:W-:Y:S02]  /*36b0*/  HADD2.F32 R41, -RZ, R44.H1_H1 ;  /* 0x3000002cff297230 */ /* 0x000fe40000004100 */
[----:B------:R-:W-:Y:S02]  /*36c0*/  HADD2.F32 R37, -RZ, R36.H0_H0 ;  /* 0x20000024ff257230 */ /* 0x000fe40000004100 */
[-C--:B------:R-:W-:Y:S01]  /*36d0*/  FMUL.FTZ R36, R39, R46.reuse ;  /* 0x0000002e27247220 */ /* 0x080fe20000410000 */
[----:B------:R-:W-:Y:S02]  /*36e0*/  HADD2.F32 R44, -RZ, R44.H0_H0 ;  /* 0x2000002cff2c7230 */ /* 0x000fe40000004100 */
[-C--:B------:R-:W-:Y:S01]  /*36f0*/  FFMA.FTZ R45, R38, R41.reuse, -R45 ;  /* 0x00000029262d7223 */ /* 0x080fe2000001082d */
[----:B------:R-:W-:Y:S01]  /*3700*/  FFMA.FTZ R76, R40, R41, R47 ;  /* 0x00000029284c7223 */ /* 0x000fe2000001002f */
[C---:B------:R-:W-:Y:S01]  /*3710*/  FMUL.FTZ R46, R37.reuse, R46 ;  /* 0x0000002e252e7220 */ /* 0x040fe20000410000 */
[----:B------:R-:W-:Y:S01]  /*3720*/  F2FP.F16.E4M3.UNPACK_B R40, R11.H1 ;  /* 0x0000000bff28723e */ /* 0x000fe200030006ff */
[-C--:B------:R-:W-:Y:S01]  /*3730*/  FFMA.FTZ R36, R37, R44.reuse, -R36 ;  /* 0x0000002c25247223 */ /* 0x080fe20000010824 */
[----:B------:R-:W-:Y:S01]  /*3740*/  F2FP.SATFINITE.E4M3.F32.PACK_AB_MERGE_C R38, R78, R77, RZ ;  /* 0x0000004d4e26723e */ /* 0x000fe200048070ff */
[----:B------:R-:W-:Y:S01]  /*3750*/  FFMA.FTZ R39, R39, R44, R46 ;  /* 0x0000002c27277223 */ /* 0x000fe2000001002e */
[----:B------:R-:W-:Y:S01]  /*3760*/  F2FP.SATFINITE.E4M3.F32.PACK_AB_MERGE_C R37, R76, R45, RZ ;  /* 0x0000002d4c25723e */ /* 0x000fe200048070ff */
[--C-:B------:R-:W-:Y:S01]  /*3770*/  HADD2.F32 R47, -RZ, R40.reuse.H0_H0 ;  /* 0x20000028ff2f7230 */ /* 0x100fe20000004100 */
[----:B------:R-:W-:Y:S01]  /*3780*/  F2FP.F16.E4M3.UNPACK_B R45, R35.H1 ;  /* 0x00000023ff2d723e */ /* 0x000fe200030006ff */
[----:B------:R-:W-:Y:S01]  /*3790*/  HADD2.F32 R76, -RZ, R40.H1_H1 ;  /* 0x30000028ff4c7230 */ /* 0x000fe20000004100 */
[----:B------:R-:W-:-:S02]  /*37a0*/  F2FP.F16.E4M3.UNPACK_B R41, R10.H1 ;  /* 0x0000000aff29723e */ /* 0x000fc400030006ff */
[-C--:B------:R-:W-:Y:S01]  /*37b0*/  F2FP.F16.E4M3.UNPACK_B R40, R34.reuse.H1 ;  /* 0x00000022ff28723e */ /* 0x080fe200030006ff */
[----:B------:R-:W-:Y:S01]  /*37c0*/  HADD2.F32 R77, -RZ, R45.H1_H1 ;  /* 0x3000002dff4d7230 */ /* 0x000fe20000004100 */
[----:B------:R-:W-:Y:S01]  /*37d0*/  F2FP.F16.E4M3.UNPACK_B R44, R35 ;  /* 0x00000023ff2c723e */ /* 0x000fe200020006ff */
[--C-:B------:R-:W-:Y:S01]  /*37e0*/  HADD2.F32 R46, -RZ, R41.reuse.H1_H1 ;  /* 0x30000029ff2e7230 */ /* 0x100fe20000004100 */
[----:B------:R-:W-:Y:S01]  /*37f0*/  F2FP.F16.E4M3.UNPACK_B R35, R34 ;  /* 0x00000022ff23723e */ /* 0x000fe200020006ff */
[----:B------:R-:W-:Y:S02]  /*3800*/  HADD2.F32 R78, -RZ, R40.H1_H1 ;  /* 0x30000028ff4e7230 */ /* 0x000fe40000004100 */
[-C--:B------:R-:W-:Y:S01]  /*3810*/  FMUL.FTZ R34, R76, R77.reuse ;  /* 0x0000004d4c227220 */ /* 0x080fe20000410000 */
[----:B------:R-:W-:Y:S02]  /*3820*/  HADD2.F32 R79, -RZ, R44.H1_H1 ;  /* 0x3000002cff4f7230 */ /* 0x000fe40000004100 */
[----:B------:R-:W-:Y:S01]  /*3830*/  FMUL.FTZ R91, R47, R77 ;  /* 0x0000004d2f5b7220 */ /* 0x000fe20000410000 */
[----:B------:R-:W-:-:S02]  /*3840*/  HADD2.F32 R41, -RZ, R41.H0_H0 ;  /* 0x20000029ff297230 */ /* 0x000fc40000004100 */
[----:B------:R-:W-:Y:S01]  /*3850*/  FFMA.FTZ R34, R47, R78, -R34 ;  /* 0x0000004e2f227223 */ /* 0x000fe20000010822 */
[----:B------:R-:W-:Y:S02]  /*3860*/  HADD2.F32 R77, -RZ, R35.H1_H1 ;  /* 0x30000023ff4d7230 */ /* 0x000fe40000004100 */
[----:B------:R-:W-:Y:S01]  /*3870*/  FMUL.FTZ R90, R46, R79 ;  /* 0x0000004f2e5a7220 */ /* 0x000fe20000410000 */
[----:B------:R-:W-:Y:S01]  /*3880*/  F2FP.F16.E4M3.UNPACK_B R47, R11 ;  /* 0x0000000bff2f723e */ /* 0x000fe200020006ff */
[----:B------:R-:W-:Y:S01]  /*3890*/  FMUL.FTZ R79, R41, R79 ;  /* 0x0000004f294f7220 */ /* 0x000fe20000410000 */
[----:B------:R-:W-:Y:S01]  /*38a0*/  F2FP.F16.E4M3.UNPACK_B R10, R10 ;  /* 0x0000000aff0a723e */ /* 0x000fe200020006ff */
[----:B------:R-:W-:Y:S01]  /*38b0*/  FFMA.FTZ R11, R76, R78, R91 ;  /* 0x0000004e4c0b7223 */ /* 0x000fe2000001005b */
[----:B------:R-:W-:Y:S02]  /*38c0*/  HADD2.F32 R76, -RZ, R45.H0_H0 ;  /* 0x2000002dff4c7230 */ /* 0x000fe40000004100 */
[----:B------:R-:W-:Y:S01]  /*38d0*/  FFMA.FTZ R78, R46, R77, R79 ;  /* 0x0000004d2e4e7223 */ /* 0x000fe2000001004f */
[----:B------:R-:W-:-:S02]  /*38e0*/  HADD2.F32 R46, -RZ, R47.H0_H0 ;  /* 0x2000002fff2e7230 */ /* 0x000fc40000004100 */
[----:B------:R-:W-:Y:S01]  /*38f0*/  FFMA.FTZ R41, R41, R77, -R90 ;  /* 0x0000004d29297223 */ /* 0x000fe2000001085a */
[----:B------:R-:W-:Y:S01]  /*3900*/  HADD2.F32 R47, -RZ, R47.H1_H1 ;  /* 0x3000002fff2f7230 */ /* 0x000fe20000004100 */
[----:B------:R-:W-:Y:S01]  /*3910*/  F2FP.SATFINITE.E4M3.F32.PACK_AB_MERGE_C R11, R11, R34, RZ ;  /* 0x000000220b0b723e */ /* 0x000fe200048070ff */
[--C-:B------:R-:W-:Y:S02]  /*3920*/  HADD2.F32 R45, -RZ, R10.reuse.H0_H0 ;  /* 0x2000000aff2d7230 */ /* 0x100fe40000004100 */
[-C--:B------:R-:W-:Y:S01]  /*3930*/  FMUL.FTZ R90, R46, R76.reuse ;  /* 0x0000004c2e5a7220 */ /* 0x080fe20000410000 */
[----:B------:R-:W-:Y:S02]  /*3940*/  HADD2.F32 R10, -RZ, R10.H1_H1 ;  /* 0x3000000aff0a7230 */ /* 0x000fe40000004100 */
[----:B------:R-:W-:Y:S01]  /*3950*/  FMUL.FTZ R79, R47, R76 ;  /* 0x0000004c2f4f7220 */ /* 0x000fe20000410000 */
[----:B------:R-:W-:Y:S01]  /*3960*/  HADD2.F32 R44, -RZ, R44.H0_H0 ;  /* 0x2000002cff2c7230 */ /* 0x000fe20000004100 */
[----:B------:R-:W-:Y:S01]  /*3970*/  F2FP.SATFINITE.E4M3.F32.PACK_AB_MERGE_C R41, R78, R41, RZ ;  /* 0x000000294e29723e */ /* 0x000fe200048070ff */
        /* <DEDUP_REMOVED lines=11> */
[----:B------:R-:W-:-:S07]  /*3a30*/  F2FP.SATFINITE.E4M3.F32.PACK_AB_MERGE_C R10, R77, R76, R41 ;  /* 0x0000004c4d0a723e */ /* 0x000fce0004807029 */
.L_x_9137:
[----:B------:R-:W-:Y:S05]  /*3a40*/  BSYNC B2 ;  /* 0x0000000000027941 */ /* 0x000fea0003800000 */
.L_x_9136:
[----:B------:R2:W-:Y:S02]  /*3a50*/  STG.E.128 desc[UR40][R32.64+0x20], R8 ;  /* 0x0000200820007986 */ /* 0x0005e4000c101d28 */
.L_x_9135:
[----:B------:R-:W-:Y:S05]  /*3a60*/  BSYNC B1 ;  /* 0x0000000000017941 */ /* 0x000fea0003800000 */
.L_x_9134:
[----:B------:R-:W-:Y:S05]  /*3a70*/  @P1 BRA `(.L_x_9129) ;  /* 0x0000002c00041947 */ /* 0x000fea0003800000 */
[----:B------:R-:W3:Y:S01]  /*3a80*/  LDL R34, [R1+0xc] ;  /* 0x00000c0001227983 */ /* 0x000ee20000100800 */
[----:B------:R-:W-:Y:S03]  /*3a90*/  BSSY B1, `(.L_x_9138) ;  /* 0x000006d000017945 */ /* 0x000fe60003800000 */
[----:B-12---:R1:W2:Y:S01]  /*3aa0*/  LDS.128 R8, [R84+0x15800] ;  /* 0x0158000054087984 */ /* 0x0062a20000000c00 */
[----:B---3--:R-:W-:-:S13]  /*3ab0*/  ISETP.GE.AND P4, PT, R34, R87, PT ;  /* 0x000000572200720c */ /* 0x008fda0003f86270 */
[----:B-12---:R-:W-:Y:S05]  /*3ac0*/  @P4 BRA `(.L_x_9139) ;  /* 0x0000000400a44947 */ /* 0x006fea0003800000 */
        /* <DEDUP_REMOVED lines=12> */
[----:B------:R-:W-:Y:S01]  /*3b90*/  IMAD.MOV.U32 R14, RZ, RZ, R8 ;  /* 0x000000ffff0e7224 */ /* 0x000fe200078e0008 */
        /* <DEDUP_REMOVED lines=30> */
[----:B------:R-:W-:Y:S01]  /*3d80*/  F2FP.F16.E4M3.UNPACK_B R39, R12 ;  /* 0x0000000cff27723e */ /* 0x000fe200020006ff */
        /* <DEDUP_REMOVED lines=15> */
[----:B------:R-:W-:Y:S02]  /*3e80*/  F2FP.F16.E4M3.UNPACK_B R43, R13.H1 ;  /* 0x0000000dff2b723e */ /* 0x000fe400030006ff */
[----:B------:R-:W-:Y:S01]  /*3e90*/  F2FP.SATFINITE.E4M3.F32.PACK_AB_MERGE_C R35, R36, R35, RZ ;  /* 0x000000232423723e */ /* 0x000fe200048070ff */
[--C-:B------:R-:W-:Y:S01]  /*3ea0*/  HADD2.F32 R38, -RZ, R37.reuse.H0_H0 ;  /* 0x20000025ff267230 */ /* 0x100fe20000004100 */
[----:B------:R-:W-:Y:S01]  /*3eb0*/  F2FP.F16.E4M3.UNPACK_B R40, R12.H1 ;  /* 0x0000000cff28723e */ /* 0x000fe200030006ff */
[----:B------:R-:W-:Y:S01]  /*3ec0*/  HADD2.F32 R37, -RZ, R37.H1_H1 ;  /* 0x30000025ff257230 */ /* 0x000fe20000004100 */
[----:B------:R-:W-:Y:S01]  /*3ed0*/  F2FP.F16.E4M3.UNPACK_B R36, R10.H1 ;  /* 0x0000000aff24723e */ /* 0x000fe200030006ff */
[--C-:B------:R-:W-:Y:S01]  /*3ee0*/  HADD2.F32 R45, -RZ, R43.reuse.H1_H1 ;  /* 0x3000002bff2d7230 */ /* 0x100fe20000004100 */
[----:B------:R-:W-:Y:S01]  /*3ef0*/  F2FP.F16.E4M3.UNPACK_B R42, R13 ;  /* 0x0000000dff2a723e */ /* 0x000fe200020006ff */
[----:B------:R-:W-:Y:S01]  /*3f00*/  HADD2.F32 R43, -RZ, R43.H0_H0 ;  /* 0x2000002bff2b7230 */ /* 0x000fe20000004100 */
[----:B------:R-:W-:Y:S01]  /*3f10*/  F2FP.SATFINITE.E4M3.F32.PACK_AB_MERGE_C R34, R44, R41, RZ ;  /* 0x000000292c22723e */ /* 0x000fe200048070ff */
        /* <DEDUP_REMOVED lines=36> */
.L_x_9139:
[----:B------:R-:W-:Y:S05]  /*4160*/  BSYNC B1 ;  /* 0x0000000000017941 */ /* 0x000fea0003800000 */
.L_x_9138:
[----:B------:R1:W-:Y:S01]  /*4170*/  STG.E.128 desc[UR40][R32.64+0x40], R8 ;  /* 0x0000400820007986 */ /* 0x0003e2000c101d28 */
[----:B------:R-:W-:Y:S05]  /*4180*/  BRA `(.L_x_9129) ;  /* 0x0000002400407947 */ /* 0x000fea0003800000 */
.L_x_9123:
        /* <DEDUP_REMOVED lines=10> */
[----:B------:R-:W-:Y:S06]  /*4230*/  @P4 BRA `(.L_x_9141) ;  /* 0x0000000000404947 */ /* 0x000fec0003800000 */
[----:B------:R-:W-:Y:S02]  /*4240*/  ULDC.64 UR4, c[0x0][0x3e8] ;  /* 0x0000fa0000047ab9 */ /* 0x000fe40000000a00 */
[----:B------:R-:W-:-:S04]  /*4250*/  IADD3 R44, P3, P5, R52, UR4, R44 ;  /* 0x00000004342c7c10 */ /* 0x000fc8000fd7e02c */
[----:B------:R-:W-:Y:S01]  /*4260*/  IADD3.X R45, R21, UR5, R47, P3, P5 ;  /* 0x00000005152d7c10 */ /* 0x000fe20009fea42f */
[----:B------:R-:W-:Y:S02]  /*4270*/  ULDC.64 UR4, c[0x0][0x400] ;  /* 0x0001000000047ab9 */ /* 0x000fe40000000a00 */
        /* <DEDUP_REMOVED lines=9> */
[----:B------:R-:W-:-:S13]  /*4310*/  ISETP.GE.AND P3, PT, R82, R87, PT ;  /* 0x000000575200720c */ /* 0x000fda0003f66270 */
[----:B------:R0:W5:Y:S04]  /*4320*/  @!P3 LDG.E.128 R8, desc[UR40][R44.64+0x20] ;  /* 0x000020282c08b981 */ /* 0x000168000c1e1d00 */
[----:B------:R0:W5:Y:S02]  /*4330*/  @!P3 LDG.E.128 R32, desc[UR40][R42.64+0x20] ;  /* 0x000020282a20b981 */ /* 0x000164000c1e1d00 */
.L_x_9141:
[----:B------:R-:W-:Y:S05]  /*4340*/  BSYNC B1 ;  /* 0x0000000000017941 */ /* 0x000fea0003800000 */
.L_x_9140:
[----:B------:R-:W-:Y:S01]  /*4350*/  ISETP.NE.AND P3, PT, R155, 0x3, PT ;  /* 0x000000039b00780c */ /* 0x000fe20003f65270 */
[----:B-----5:R-:W-:Y:S02]  /*4360*/  IMAD.MOV.U32 R91, RZ, RZ, R10 ;  /* 0x000000ffff5b7224 */ /* 0x020fe400078e000a */
        /* <DEDUP_REMOVED lines=9> */
.L_x_9142:
[----:B------:R-:W-:Y:S01]  /*4400*/  IMAD R83, R17, 0x8, R16 ;  /* 0x0000000811537824 */ /* 0x000fe200078e0210 */
[----:B------:R-:W-:Y:S01]  /*4410*/  SHF.L.U32 R86, R23, 0x1f, RZ ;  /* 0x0000001f17567819 */ /* 0x000fe200000006ff */
[----:B------:R-:W-:Y:S03]  /*4420*/  BSSY B1, `(.L_x_9143) ;  /* 0x0000003000017945 */ /* 0x000fe60003800000 */
[----:B------:R-:W1:Y:S02]  /*4430*/  SYNCS.PHASECHK.TRANS64.TRYWAIT P5, [R83+URZ+0x19c90], R86 ;  /* 0x019c9056530075a7 */ /* 0x000e6400080a017f */
[----:B-1----:R-:W-:Y:S05]  /*4440*/  @!P5 BRA `(.L_x_9144) ;  /* 0x0000016000fcd947 */ /* 0x002fea0003800000 */
.L_x_9374:
[----:B------:R-:W-:Y:S05]  /*4450*/  BSYNC B1 ;  /* 0x0000000000017941 */ /* 0x000fea0003800000 */
.L_x_9143:
[----:B------:R-:W-:Y:S05]  /*4460*/  @P4 BRA `(.L_x_9129) ;  /* 0x0000002000884947 */ /* 0x000fea0003800000 */
[----:B------:R-:W2:Y:S01]  /*4470*/  LDC R94, c[0x0][0x2f4] ;  /* 0x0000bd00ff5e7b82 */ /* 0x000ea20000000800 */
[----:B------:R-:W-:Y:S01]  /*4480*/  ISETP.NE.AND P4, PT, R62, RZ, PT ;  /* 0x000000ff3e00720c */ /* 0x000fe20003f85270 */
[----:B------:R-:W-:Y:S01]  /*4490*/  ULDC.64 UR4, c[0x0][0x300] ;  /* 0x0000c00000047ab9 */ /* 0x000fe20000000a00 */
[----:B0-----:R-:W-:Y:S01]  /*44a0*/  SHF.R.S32.HI R42, RZ, 0x1f, R22 ;  /* 0x0000001fff2a7819 */ /* 0x001fe20000011416 */
[----:B------:R-:W-:Y:S01]  /*44b0*/  IMAD.MOV.U32 R78, RZ, RZ, R40 ;  /* 0x000000ffff4e7224 */ /* 0x000fe200078e0028 */
[----:B------:R-:W-:Y:S03]  /*44c0*/  BSSY B1, `(.L_x_9145) ;  /* 0x0000103000017945 */ /* 0x000fe60003800000 */
[----:B------:R-:W-:Y:S02]  /*44d0*/  IMAD R41, R42, UR4, RZ ;  /* 0x000000042a297c24 */ /* 0x000fe4000f8e02ff */
[----:B------:R-:W-:-:S04]  /*44e0*/  IMAD.WIDE.U32 R78, R22, UR4, R78 ;  /* 0x00000004164e7c25 */ /* 0x000fc8000f8e004e */
[----:B------:R-:W-:-:S04]  /*44f0*/  IMAD R41, R22, UR5, R41 ;  /* 0x0000000516297c24 */ /* 0x000fc8000f8e0229 */
[----:B------:R-:W-:Y:S02]  /*4500*/  IMAD.IADD R95, R41, 0x1, R79 ;  /* 0x00000001295f7824 */ /* 0x000fe400078e024f */
[----:B--2---:R-:W-:Y:S01]  /*4510*/  IMAD.IADD R96, R94, 0x1, -R63 ;  /* 0x000000015e607824 */ /* 0x004fe200078e0a3f */
[----:B------:R-:W-:Y:S06]  /*4520*/  @!P4 BRA `(.L_x_9146) ;  /* 0x0000000c00f0c947 */ /* 0x000fec0003800000 */
[----:B------:R-:W2:Y:S01]  /*4530*/  LDL R42, [R1+0x10] ;  /* 0x00001000012a7983 */ /* 0x000ea20000100800 */
[----:B------:R-:W-:Y:S01]  /*4540*/  SEL R40, R63, R96, !P0 ;  /* 0x000000603f287207 */ /* 0x000fe20004000000 */
[----:B------:R-:W-:Y:S01]  /*4550*/  BSSY B2, `(.L_x_9147) ;  /* 0x00000ed000027945 */ /* 0x000fe20003800000 */
[----:B------:R-:W-:Y:S02]  /*4560*/  SHF.R.U32.HI R43, RZ, 0x3, R157 ;  /* 0x00000003ff2b7819 */ /* 0x000fe4000001169d */
[----:B------:R-:W-:Y:S02]  /*4570*/  SHF.R.S32.HI R41, RZ, 0x1f, R40 ;  /* 0x0000001fff297819 */ /* 0x000fe40000011428 */
[----:B------:R-:W-:Y:S02]  /*4580*/  ISETP.GE.AND P4, PT, R18, R87, PT ;  /* 0x000000571200720c */ /* 0x000fe40003f86270 */
[----:B------:R-:W-:-:S04]  /*4590*/  LEA.HI R41, R41, R40, RZ, 0x5 ;  /* 0x0000002829297211 */ /* 0x000fc800078f28ff */
[----:B------:R-:W-:-:S04]  /*45a0*/  SHF.R.S32.HI R41, RZ, 0x5, R41 ;  /* 0x00000005ff297819 */ /* 0x000fc80000011429 */
[----:B------:R-:W-:-:S04]  /*45b0*/  LEA.HI.SX32 R41, R74, R41, 0x1c ;  /* 0x000000294a297211 */ /* 0x000fc800078fe2ff */
[C---:B------:R-:W-:Y:S01]  /*45c0*/  LEA.HI R40, R41.reuse, R41, RZ, 0x1 ;  /* 0x0000002929287211 */ /* 0x040fe200078f08ff */
[----:B------:R-:W-:-:S04]  /*45d0*/  IMAD.SHL.U32 R101, R41, 0x10, RZ ;  /* 0x0000001029657824 */ /* 0x000fc800078e00ff */
[----:B------:R-:W-:Y:S01]  /*45e0*/  IMAD.SHL.U32 R41, R40, 0x800, RZ ;  /* 0x0000080028297824 */ /* 0x000fe200078e00ff */
[----:B------:R-:W-:-:S04]  /*45f0*/  LOP3.LUT R40, R157, 0x10, R101, 0xf8, !PT ;  /* 0x000000109d287812 */ /* 0x000fc800078ef865 */
[----:B------:R-:W-:Y:S02]  /*4600*/  LOP3.LUT R41, R41, 0xfffff000, RZ, 0xc0, !PT ;  /* 0xfffff00029297812 */ /* 0x000fe400078ec0ff */
[----:B------:R-:W-:-:S04]  /*4610*/  LOP3.LUT R40, R40, R43, RZ, 0x3c, !PT ;  /* 0x0000002b28287212 */ /* 0x000fc800078e3cff */
[----:B--2---:R-:W-:Y:S01]  /*4620*/  IADD3 R40, R40, R41, R42 ;  /* 0x0000002928287210 */ /* 0x004fe20007ffe02a */
[----:B------:R-:W-:-:S04]  /*4630*/  IMAD R41, R17, 0x3000, R72 ;  /* 0x0000300011297824 */ /* 0x000fc800078e0248 */
[----:B------:R-:W-:Y:S02]  /*4640*/  IMAD R43, R17, 0x3000, R40 ;  /* 0x00003000112b7824 */ /* 0x000fe400078e0228 */
[C---:B------:R-:W-:Y:S02]  /*4650*/  IMAD.IADD R41, R16.reuse, 0x1, R41 ;  /* 0x0000000110297824 */ /* 0x040fe400078e0229 */
[----:B------:R-:W-:-:S04]  /*4660*/  IMAD.IADD R44, R16, 0x1, R43 ;  /* 0x00000001102c7824 */ /* 0x000fc800078e022b */
[----:B------:R-:W0:Y:S04]  /*4670*/  LDS.128 R40, [R41+0x13800] ;  /* 0x0138000029287984 */ /* 0x000e280000000c00 */
[----:B------:R-:W2:Y:S01]  /*4680*/  LDS.128 R44, [R44+0x13800] ;  /* 0x013800002c2c7984 */ /* 0x000ea20000000c00 */
[----:B------:R-:W-:Y:S05]  /*4690*/  @P4 BRA `(.L_x_9148) ;  /* 0x0000000c00604947 */ /* 0x000fea0003800000 */
[----:B------:R-:W-:Y:S02]  /*46a0*/  LOP3.LUT R14, R13, 0xff, RZ, 0xc0, !PT ;  /* 0x000000ff0d0e7812 */ /* 0x000fe400078ec0ff */
[----:B------:R-:W-:Y:S02]  /*46b0*/  SHF.R.U32.HI R105, RZ, 0x18, R13 ;  /* 0x00000018ff697819 */ /* 0x000fe4000001160d */
[----:B------:R-:W-:Y:S02]  /*46c0*/  SHF.R.U32.HI R38, RZ, 0x8, R15 ;  /* 0x00000008ff267819 */ /* 0x000fe4000001160f */
[----:B------:R-:W-:Y:S02]  /*46d0*/  SHF.R.U32.HI R36, RZ, 0x8, R13 ;  /* 0x00000008ff247819 */ /* 0x000fe4000001160d */
[----:B------:R-:W-:Y:S01]  /*46e0*/  LOP3.LUT R102, R15, 0xff, RZ, 0xc0, !PT ;  /* 0x000000ff0f667812 */ /* 0x000fe200078ec0ff */
[----:B------:R-:W-:Y:S01]  /*46f0*/  IMAD.SHL.U32 R38, R38, 0x100, RZ ;  /* 0x0000010026267824 */ /* 0x000fe200078e00ff */
[----:B------:R-:W-:-:S02]  /*4700*/  SHF.R.U32.HI R106, RZ, 0x18, R15 ;  /* 0x00000018ff6a7819 */ /* 0x000fc4000001160f */
[----:B------:R-:W-:Y:S02]  /*4710*/  SHF.R.U32.HI R12, RZ, 0x10, R13 ;  /* 0x00000010ff0c7819 */ /* 0x000fe4000001160d */
[----:B------:R-:W-:Y:S02]  /*4720*/  SHF.R.U32.HI R104, RZ, 0x8, R37 ;  /* 0x00000008ff687819 */ /* 0x000fe40000011625 */
[----:B------:R-:W-:Y:S01]  /*4730*/  SHF.R.U32.HI R13, RZ, 0x10, R15 ;  /* 0x00000010ff0d7819 */ /* 0x000fe2000001160f */
[----:B------:R-:W-:Y:S01]  /*4740*/  IMAD.U32 R12, R12, 0x10000, RZ ;  /* 0x000100000c0c7824 */ /* 0x000fe200078e00ff */
[----:B------:R-:W-:Y:S01]  /*4750*/  SHF.R.U32.HI R103, RZ, 0x10, R37 ;  /* 0x00000010ff677819 */ /* 0x000fe20000011625 */
[----:B------:R-:W-:Y:S01]  /*4760*/  IMAD.SHL.U32 R104, R104, 0x100, RZ ;  /* 0x0000010068687824 */ /* 0x000fe200078e00ff */
[----:B------:R-:W-:Y:S01]  /*4770*/  LOP3.LUT R107, R37, 0xff, RZ, 0xc0, !PT ;  /* 0x000000ff256b7812 */ /* 0x000fe200078ec0ff */
[----:B------:R-:W-:Y:S01]  /*4780*/  IMAD.U32 R13, R13, 0x10000, RZ ;  /* 0x000100000d0d7824 */ /* 0x000fe200078e00ff */
[----:B------:R-:W-:-:S02]  /*4790*/  PRMT R105, R105, 0x654, R14 ;  /* 0x0000065469697816 */ /* 0x000fc4000000000e */
[----:B------:R-:W-:Y:S02]  /*47a0*/  SHF.R.U32.HI R37, RZ, 0x18, R37 ;  /* 0x00000018ff257819 */ /* 0x000fe40000011625 */
[--C-:B------:R-:W-:Y:S02]  /*47b0*/  SHF.R.U32.HI R14, RZ, 0x10, R39.reuse ;  /* 0x00000010ff0e7819 */ /* 0x100fe40000011627 */
[--C-:B------:R-:W-:Y:S02]  /*47c0*/  SHF.R.U32.HI R15, RZ, 0x8, R39.reuse ;  /* 0x00000008ff0f7819 */ /* 0x100fe40000011627 */
[----:B------:R-:W-:Y:S02]  /*47d0*/  LOP3.LUT R108, R39, 0xff, RZ, 0xc0, !PT ;  /* 0x000000ff276c7812 */ /* 0x000fe400078ec0ff */
[----:B------:R-:W-:Y:S01]  /*47e0*/  SHF.R.U32.HI R39, RZ, 0x18, R39 ;  /* 0x00000018ff277819 */ /* 0x000fe20000011627 */
[----:B------:R-:W-:Y:S01]  /*47f0*/  IMAD.SHL.U32 R15, R15, 0x100, RZ ;  /* 0x000001000f0f7824 */ /* 0x000fe200078e00ff */
[----:B------:R-:W-:Y:S01]  /*4800*/  PRMT R102, R106, 0x654, R102 ;  /* 0x000006546a667816 */ /* 0x000fe20000000066 */
[----:B------:R-:W-:Y:S01]  /*4810*/  IMAD.SHL.U32 R106, R36, 0x100, RZ ;  /* 0x00000100246a7824 */ /* 0x000fe200078e00ff */
[----:B------:R-:W-:-:S02]  /*4820*/  PRMT R37, R37, 0x654, R107 ;  /* 0x0000065425257816 */ /* 0x000fc4000000006b */
[----:B------:R-:W-:Y:S02]  /*4830*/  PRMT R36, R39, 0x654, R108 ;  /* 0x0000065427247816 */ /* 0x000fe4000000006c */
[----:B------:R-:W-:Y:S01]  /*4840*/  LOP3.LUT R39, R102, 0xff00, R38, 0xf8, !PT ;  /* 0x0000ff0066277812 */ /* 0x000fe200078ef826 */
[----:B------:R-:W-:Y:S01]  /*4850*/  IMAD.U32 R38, R103, 0x10000, RZ ;  /* 0x0001000067267824 */ /* 0x000fe200078e00ff */
[----:B------:R-:W-:Y:S02]  /*4860*/  LOP3.LUT R105, R105, 0xff00, R106, 0xf8, !PT ;  /* 0x0000ff0069697812 */ /* 0x000fe400078ef86a */
[----:B------:R-:W-:Y:S02]  /*4870*/  LOP3.LUT R37, R37, 0xff00, R104, 0xf8, !PT ;  /* 0x0000ff0025257812 */ /* 0x000fe400078ef868 */
[----:B------:R-:W-:Y:S02]  /*4880*/  LOP3.LUT R102, R105, 0xff0000, R12, 0xf8, !PT ;  /* 0x00ff000069667812 */ /* 0x000fe400078ef80c */
[----:B------:R-:W-:-:S02]  /*4890*/  LOP3.LUT R12, R37, 0xff0000, R38, 0xf8, !PT ;  /* 0x00ff0000250c7812 */ /* 0x000fc400078ef826 */
[----:B--2---:R-:W-:Y:S02]  /*48a0*/  F2FP.F16.E4M3.UNPACK_B R103, R45 ;  /* 0x0000002dff67723e */ /* 0x004fe400020006ff */
[----:B------:R-:W-:Y:S02]  /*48b0*/  F2FP.F16.E4M3.UNPACK_B R105, R12 ;  /* 0x0000000cff69723e */ /* 0x000fe400020006ff */
[-C--:B0-----:R-:W-:Y:S01]  /*48c0*/  F2FP.F16.E4M3.UNPACK_B R37, R41.reuse ;  /* 0x00000029ff25723e */ /* 0x081fe200020006ff */
        /* <DEDUP_REMOVED lines=15> */
[----:B------:R-:W-:Y:S01]  /*49c0*/  LOP3.LUT R36, R36, 0xff00, R15, 0xf8, !PT ;  /* 0x0000ff0024247812 */ /* 0x000fe200078ef80f */
[----:B------:R-:W-:Y:S01]  /*49d0*/  IMAD.U32 R15, R14, 0x10000, RZ ;  /* 0x000100000e0f7824 */ /* 0x000fe200078e00ff */
[----:B------:R-:W-:-:S02]  /*49e0*/  LOP3.LUT R14, R39, 0xff0000, R13, 0xf8, !PT ;  /* 0x00ff0000270e7812 */ /* 0x000fc400078ef80d */
[-C--:B------:R-:W-:Y:S01]  /*49f0*/  FMUL.FTZ R103, R107, R105.reuse ;  /* 0x000000696b677220 */ /* 0x080fe20000410000 */
[C---:B------:R-:W-:Y:S01]  /*4a00*/  FMUL.FTZ R105, R37.reuse, R105 ;  /* 0x0000006925697220 */ /* 0x040fe20000410000 */
        /* <DEDUP_REMOVED lines=8> */
[----:B------:R-:W-:Y:S01]  /*4a90*/  F2FP.F16.E4M3.UNPACK_B R36, R15 ;  /* 0x0000000fff24723e */ /* 0x000fe200020006ff */
[----:B------:R-:W-:Y:S01]  /*4aa0*/  HADD2.F32 R12, -RZ, R105.H0_H0 ;  /* 0x20000069ff0c7230 */ /* 0x000fe20000004100 */
[----:B------:R-:W-:Y:S01]  /*4ab0*/  F2FP.F16.E4M3.UNPACK_B R47, R13 ;  /* 0x0000000dff2f723e */ /* 0x000fe200020006ff */
[--C-:B------:R-:W-:Y:S01]  /*4ac0*/  HADD2.F32 R108, -RZ, R106.reuse.H0_H0 ;  /* 0x2000006aff6c7230 */ /* 0x100fe20000004100 */
[----:B------:R-:W-:Y:S01]  /*4ad0*/  F2FP.F16.E4M3.UNPACK_B R39, R43 ;  /* 0x0000002bff27723e */ /* 0x000fe200020006ff */
[----:B------:R-:W-:Y:S01]  /*4ae0*/  HADD2.F32 R106, -RZ, R106.H1_H1 ;  /* 0x3000006aff6a7230 */ /* 0x000fe20000004100 */
[----:B------:R-:W-:Y:S01]  /*4af0*/  F2FP.F16.E4M3.UNPACK_B R15, R15.H1 ;  /* 0x0000000fff0f723e */ /* 0x000fe200030006ff */
[----:B------:R-:W-:-:S02]  /*4b00*/  HADD2.F32 R41, -RZ, R41.H1_H1 ;  /* 0x30000029ff297230 */ /* 0x000fc40000004100 */
[CC--:B------:R-:W-:Y:S01]  /*4b10*/  FMUL.FTZ R109, R12.reuse, R108.reuse ;  /* 0x0000006c0c6d7220 */ /* 0x0c0fe20000410000 */
[C---:B------:R-:W-:Y:S01]  /*4b20*/  FMUL.FTZ R108, R45.reuse, R108 ;  /* 0x0000006c2d6c7220 */ /* 0x040fe20000410000 */
[----:B------:R-:W-:Y:S01]  /*4b30*/  HADD2.F32 R102, -RZ, R102.H1_H1 ;  /* 0x30000066ff667230 */ /* 0x000fe20000004100 */
[----:B------:R-:W-:Y:S01]  /*4b40*/  F2FP.F16.E4M3.UNPACK_B R13, R13.H1 ;  /* 0x0000000dff0d723e */ /* 0x000fe200030006ff */
[-C--:B------:R-:W-:Y:S01]  /*4b50*/  FFMA.FTZ R45, R45, R107.reuse, -R109 ;  /* 0x0000006b2d2d7223 */ /* 0x080fe2000001086d */
[----:B------:R-:W-:Y:S01]  /*4b60*/  FFMA.FTZ R12, R12, R107, R108 ;  /* 0x0000006b0c0c7223 */ /* 0x000fe2000001006c */
[----:B------:R-:W-:Y:S02]  /*4b70*/  HADD2.F32 R107, -RZ, R105.H1_H1 ;  /* 0x30000069ff6b7230 */ /* 0x000fe40000004100 */
[----:B------:R-:W-:-:S03]  /*4b80*/  HADD2.F32 R109, -RZ, R39.H0_H0 ;  /* 0x20000027ff6d7230 */ /* 0x000fc60000004100 */
[-C--:B------:R-:W-:Y:S01]  /*4b90*/  FMUL.FTZ R105, R107, R106.reuse ;  /* 0x0000006a6b697220 */ /* 0x080fe20000410000 */
[----:B------:R-:W-:-:S03]  /*4ba0*/  FMUL.FTZ R106, R41, R106 ;  /* 0x0000006a296a7220 */ /* 0x000fc60000410000 */
[-C--:B------:R-:W-:Y:S01]  /*4bb0*/  FFMA.FTZ R105, R41, R102.reuse, -R105 ;  /* 0x0000006629697223 */ /* 0x080fe20000010869 */
[----:B------:R-:W-:Y:S01]  /*4bc0*/  FFMA.FTZ R102, R107, R102, R106 ;  /* 0x000000666b667223 */ /* 0x000fe2000001006a */
[--C-:B------:R-:W-:Y:S01]  /*4bd0*/  HADD2.F32 R107, -RZ, R36.reuse.H0_H0 ;  /* 0x20000024ff6b7230 */ /* 0x100fe20000004100 */
[-C--:B------:R-:W-:Y:S01]  /*4be0*/  F2FP.F16.E4M3.UNPACK_B R106, R14.reuse ;  /* 0x0000000eff6a723e */ /* 0x080fe200020006ff */
[--C-:B------:R-:W-:Y:S01]  /*4bf0*/  HADD2.F32 R41, -RZ, R47.reuse.H0_H0 ;  /* 0x2000002fff297230 */ /* 0x100fe20000004100 */
[----:B------:R-:W-:Y:S01]  /*4c00*/  F2FP.F16.E4M3.UNPACK_B R14, R14.H1 ;  /* 0x0000000eff0e723e */ /* 0x000fe200030006ff */
[----:B------:R-:W-:Y:S01]  /*4c10*/  HADD2.F32 R36, -RZ, R36.H1_H1 ;  /* 0x30000024ff247230 */ /* 0x000fe20000004100 */
[----:B------:R-:W-:Y:S01]  /*4c20*/  F2FP.SATFINITE.E4M3.F32.PACK_AB_MERGE_C R45, R105, R45, RZ ;  /* 0x0000002d692d723e */ /* 0x000fe200048070ff */
[--C-:B------:R-:W-:Y:S02]  /*4c30*/  HADD2.F32 R108, -RZ, R106.reuse.H0_H0 ;  /* 0x2000006aff6c7230 */ /* 0x100fe40000004100 */
[-C--:B------:R-:W-:Y:S01]  /*4c40*/  FMUL.FTZ R110, R107, R41.reuse ;  /* 0x000000296b6e7220 */ /* 0x080fe20000410000 */
[----:B------:R-:W-:Y:S01]  /*4c50*/  FMUL.FTZ R41, R109, R41 ;  /* 0x000000296d297220 */ /* 0x000fe20000410000 */
[----:B------:R-:W-:Y:S01]  /*4c60*/  HADD2.F32 R47, -RZ, R47.H1_H1 ;  /* 0x3000002fff2f7230 */ /* 0x000fe20000004100 */
[----:B------:R-:W-:Y:S01]  /*4c70*/  F2FP.SATFINITE.E4M3.F32.PACK_AB_MERGE_C R103, R103, R104, R45 ;  /* 0x000000686767723e */ /* 0x000fe2000480702d */
[----:B------:R-:W-:-:S02]  /*4c80*/  HADD2.F32 R106, -RZ, R106.H1_H1 ;  /* 0x3000006aff6a7230 */ /* 0x000fc40000004100 */
[-C--:B------:R-:W-:Y:S01]  /*4c90*/  FFMA.FTZ R107, R107, R108.reuse, R41 ;  /* 0x0000006c6b6b7223 */ /* 0x080fe20000010029 */
[----:B------:R-:W-:Y:S02]  /*4ca0*/  HADD2.F32 R41, -RZ, R39.H1_H1 ;  /* 0x30000027ff297230 */ /* 0x000fe40000004100 */
[----:B------:R-:W-:Y:S01]  /*4cb0*/  FMUL.FTZ R39, R36, R47 ;  /* 0x0000002f24277220 */ /* 0x000fe20000410000 */
[----:B------:R-:W-:Y:S01]  /*4cc0*/  FFMA.FTZ R110, R109, R108, -R110 ;  /* 0x0000006c6d6e7223 */ /* 0x000fe2000001086e */
[--C-:B------:R-:W-:Y:S01]  /*4cd0*/  HADD2.F32 R108, -RZ, R13.reuse.H0_H0 ;  /* 0x2000000dff6c7230 */ /* 0x100fe20000004100 */
[----:B------:R-:W-:Y:S01]  /*4ce0*/  F2FP.F16.E4M3.UNPACK_B R45, R97.H1 ;  /* 0x00000061ff2d723e */ /* 0x000fe200030006ff */
[C---:B------:R-:W-:Y:S01]  /*4cf0*/  FFMA.FTZ R39, R41.reuse, R106, -R39 ;  /* 0x0000006a29277223 */ /* 0x040fe20000010827 */
[----:B------:R-:W-:Y:S01]  /*4d00*/  FMUL.FTZ R41, R41, R47 ;  /* 0x0000002f29297220 */ /* 0x000fe20000410000 */
[----:B------:R-:W-:Y:S01]  /*4d10*/  HADD2.F32 R47, -RZ, R14.H0_H0 ;  /* 0x2000000eff2f7230 */ /* 0x000fe20000004100 */
[----:B------:R-:W-:Y:S01]  /*4d20*/  F2FP.SATFINITE.E4M3.F32.PACK_AB_MERGE_C R12, R102, R12, RZ ;  /* 0x0000000c660c723e */ /* 0x000fe200048070ff */
[----:B------:R-:W-:-:S02]  /*4d30*/  HADD2.F32 R13, -RZ, R13.H1_H1 ;  /* 0x3000000dff0d7230 */ /* 0x000fc40000004100 */
[----:B------:R-:W-:Y:S01]  /*4d40*/  FFMA.FTZ R36, R36, R106, R41 ;  /* 0x0000006a24247223 */ /* 0x000fe20000010029 */
[----:B------:R-:W-:Y:S01]  /*4d50*/  F2FP.F16.E4M3.UNPACK_B R41, R43.H1 ;  /* 0x0000002bff29723e */ /* 0x000fe200030006ff */
[--C-:B------:R-:W-:Y:S01]  /*4d60*/  HADD2.F32 R43, -RZ, R15.reuse.H0_H0 ;  /* 0x2000000fff2b7230 */ /* 0x100fe20000004100 */
[----:B------:R-:W-:Y:S01]  /*4d70*/  F2FP.F16.E4M3.UNPACK_B R97, R97 ;  /* 0x00000061ff61723e */ /* 0x000fe200020006ff */
[----:B------:R-:W-:Y:S02]  /*4d80*/  HADD2.F32 R15, -RZ, R15.H1_H1 ;  /* 0x3000000fff0f7230 */ /* 0x000fe40000004100 */
[--C-:B------:R-:W-:Y:S02]  /*4d90*/  HADD2.F32 R106, -RZ, R41.reuse.H0_H0 ;  /* 0x20000029ff6a7230 */ /* 0x100fe40000004100 */
[----:B------:R-:W-:Y:S01]  /*4da0*/  FMUL.FTZ R109, R43, R108 ;  /* 0x0000006c2b6d7220 */ /* 0x000fe20000410000 */
[----:B------:R-:W-:Y:S02]  /*4db0*/  HADD2.F32 R41, -RZ, R41.H1_H1 ;  /* 0x30000029ff297230 */ /* 0x000fe40000004100 */
[----:B------:R-:W-:-:S02]  /*4dc0*/  HADD2.F32 R14, -RZ, R14.H1_H1 ;  /* 0x3000000eff0e7230 */ /* 0x000fc40000004100 */
[CC--:B------:R-:W-:Y:S01]  /*4dd0*/  FFMA.FTZ R109, R106.reuse, R47.reuse, -R109 ;  /* 0x0000002f6a6d7223 */ /* 0x0c0fe2000001086d */
[----:B------:R-:W-:Y:S01]  /*4de0*/  FMUL.FTZ R106, R106, R108 ;  /* 0x0000006c6a6a7220 */ /* 0x000fe20000410000 */
[--C-:B------:R-:W-:Y:S02]  /*4df0*/  HADD2.F32 R102, -RZ, R45.reuse.H0_H0 ;  /* 0x2000002dff667230 */ /* 0x100fe40000004100 */
[----:B------:R-:W-:Y:S02]  /*4e00*/  HADD2.F32 R45, -RZ, R45.H1_H1 ;  /* 0x3000002dff2d7230 */ /* 0x000fe40000004100 */
[----:B------:R-:W-:Y:S01]  /*4e10*/  FFMA.FTZ R106, R43, R47, R106 ;  /* 0x0000002f2b6a7223 */ /* 0x000fe2000001006a */
[-C--:B------:R-:W-:Y:S01]  /*4e20*/  FMUL.FTZ R43, R15, R13.reuse ;  /* 0x0000000d0f2b7220 */ /* 0x080fe20000410000 */
[----:B------:R-:W-:-:S03]  /*4e30*/  FMUL.FTZ R13, R41, R13 ;  /* 0x0000000d290d7220 */ /* 0x000fc60000410000 */
[-C--:B------:R-:W-:Y:S01]  /*4e40*/  FFMA.FTZ R43, R41, R14.reuse, -R43 ;  /* 0x0000000e292b7223 */ /* 0x080fe2000001082b */
[----:B------:R-:W-:Y:S01]  /*4e50*/  FFMA.FTZ R14, R15, R14, R13 ;  /* 0x0000000e0f0e7223 */ /* 0x000fe2000001000d */
[----:B------:R-:W-:Y:S01]  /*4e60*/  IMAD.MOV.U32 R13, RZ, RZ, R40 ;  /* 0x000000ffff0d7224 */ /* 0x000fe200078e0028 */
[----:B------:R-:W-:Y:S02]  /*4e70*/  F2FP.F16.E4M3.UNPACK_B R15, R100.H1 ;  /* 0x00000064ff0f723e */ /* 0x000fe400030006ff */
[----:B------:R-:W-:Y:S02]  /*4e80*/  F2FP.F16.E4M3.UNPACK_B R40, R44.H1 ;  /* 0x0000002cff28723e */ /* 0x000fe400030006ff */
[-C--:B------:R-:W-:Y:S01]  /*4e90*/  F2FP.F16.E4M3.UNPACK_B R41, R13.reuse.H1 ;  /* 0x0000000dff29723e */ /* 0x080fe200030006ff */
[----:B------:R-:W-:Y:S01]  /*4ea0*/  HADD2.F32 R104, -RZ, R15.H0_H0 ;  /* 0x2000000fff687230 */ /* 0x000fe20000004100 */
[----:B------:R-:W-:Y:S01]  /*4eb0*/  F2FP.F16.E4M3.UNPACK_B R100, R100 ;  /* 0x00000064ff64723e */ /* 0x000fe200020006ff */
[----:B------:R-:W-:Y:S01]  /*4ec0*/  HADD2.F32 R47, -RZ, R40.H0_H0 ;  /* 0x20000028ff2f7230 */ /* 0x000fe20000004100 */
[----:B------:R-:W-:Y:S01]  /*4ed0*/  F2FP.F16.E4M3.UNPACK_B R44, R44 ;  /* 0x0000002cff2c723e */ /* 0x000fe200020006ff */
[----:B------:R-:W-:Y:S01]  /*4ee0*/  HADD2.F32 R105, -RZ, R41.H0_H0 ;  /* 0x20000029ff697230 */ /* 0x000fe20000004100 */
[----:B------:R-:W-:Y:S01]  /*4ef0*/  F2FP.F16.E4M3.UNPACK_B R13, R13 ;  /* 0x0000000dff0d723e */ /* 0x000fe200020006ff */
[----:B------:R-:W-:-:S02]  /*4f00*/  HADD2.F32 R15, -RZ, R15.H1_H1 ;  /* 0x3000000fff0f7230 */ /* 0x000fc40000004100 */
[-C--:B------:R-:W-:Y:S01]  /*4f10*/  FMUL.FTZ R108, R47, R104.reuse ;  /* 0x000000682f6c7220 */ /* 0x080fe20000410000 */
[----:B------:R-:W-:Y:S02]  /*4f20*/  HADD2.F32 R41, -RZ, R41.H1_H1 ;  /* 0x30000029ff297230 */ /* 0x000fe40000004100 */
[----:B------:R-:W-:Y:S01]  /*4f30*/  FMUL.FTZ R104, R105, R104 ;  /* 0x0000006869687220 */ /* 0x000fe20000410000 */
[----:B------:R-:W-:Y:S01]  /*4f40*/  F2FP.SATFINITE.E4M3.F32.PACK_AB_MERGE_C R43, R43, R109, RZ ;  /* 0x0000006d2b2b723e */ /* 0x000fe200048070ff */
[----:B------:R-:W-:Y:S01]  /*4f50*/  FFMA.FTZ R108, R105, R102, -R108 ;  /* 0x00000066696c7223 */ /* 0x000fe2000001086c */
[----:B------:R-:W-:Y:S01]  /*4f60*/  F2FP.SATFINITE.E4M3.F32.PACK_AB_MERGE_C R14, R14, R106, RZ ;  /* 0x0000006a0e0e723e */ /* 0x000fe200048070ff */
[----:B------:R-:W-:Y:S01]  /*4f70*/  FFMA.FTZ R104, R47, R102, R104 ;  /* 0x000000662f687223 */ /* 0x000fe20000010068 */
[----:B------:R-:W-:Y:S01]  /*4f80*/  HADD2.F32 R47, -RZ, R40.H1_H1 ;  /* 0x30000028ff2f7230 */ /* 0x000fe20000004100 */
[----:B------:R-:W-:Y:S01]  /*4f90*/  F2FP.SATFINITE.E4M3.F32.PACK_AB_MERGE_C R43, R39, R110, R43 ;  /* 0x0000006e272b723e */ /* 0x000fe2000480702b */
[----:B------:R-:W-:-:S02]  /*4fa0*/  HADD2.F32 R102, -RZ, R13.H0_H0 ;  /* 0x2000000dff667230 */ /* 0x000fc40000004100 */
[----:B------:R-:W-:Y:S02]  /*4fb0*/  HADD2.F32 R13, -RZ, R13.H1_H1 ;  /* 0x3000000dff0d7230 */ /* 0x000fe40000004100 */
[-C--:B------:R-:W-:Y:S01]  /*4fc0*/  FMUL.FTZ R40, R47, R15.reuse ;  /* 0x0000000f2f287220 */ /* 0x080fe20000410000 */
[----:B------:R-:W-:-:S03]  /*4fd0*/  FMUL.FTZ R15, R41, R15 ;  /* 0x0000000f290f7220 */ /* 0x000fc60000410000 */
[-C--:B------:R-:W-:Y:S01]  /*4fe0*/  FFMA.FTZ R40, R41, R45.reuse, -R40 ;  /* 0x0000002d29287223 */ /* 0x080fe20000010828 */
[----:B------:R-:W-:Y:S01]  /*4ff0*/  FFMA.FTZ R15, R47, R45, R15 ;  /* 0x0000002d2f0f7223 */ /* 0x000fe2000001000f */
[----:B------:R-:W-:Y:S02]  /*5000*/  HADD2.F32 R47, -RZ, R100.H0_H0 ;  /* 0x20000064ff2f7230 */ /* 0x000fe40000004100 */
[----:B------:R-:W-:Y:S01]  /*5010*/  HADD2.F32 R41, -RZ, R44.H0_H0 ;  /* 0x2000002cff297230 */ /* 0x000fe20000004100 */
[----:B------:R-:W-:Y:S01]  /*5020*/  F2FP.SATFINITE.E4M3.F32.PACK_AB_MERGE_C R40, R40, R108, RZ ;  /* 0x0000006c2828723e */ /* 0x000fe200048070ff */
[--C-:B------:R-:W-:Y:S01]  /*5030*/  HADD2.F32 R45, -RZ, R97.reuse.H0_H0 ;  /* 0x20000061ff2d7230 */ /* 0x100fe20000004100 */
[----:B------:R-:W-:Y:S01]  /*5040*/  F2FP.SATFINITE.E4M3.F32.PACK_AB_MERGE_C R104, R15, R104, RZ ;  /* 0x000000680f68723e */ /* 0x000fe200048070ff */
[----:B------:R-:W-:Y:S02]  /*5050*/  HADD2.F32 R100, -RZ, R100.H1_H1 ;  /* 0x30000064ff647230 */ /* 0x000fe40000004100 */
[-C--:B------:R-:W-:Y:S01]  /*5060*/  FMUL.FTZ R105, R41, R47.reuse ;  /* 0x0000002f29697220 */ /* 0x080fe20000410000 */
[----:B------:R-:W-:Y:S01]  /*5070*/  FMUL.FTZ R47, R102, R47 ;  /* 0x0000002f662f7220 */ /* 0x000fe20000410000 */
[----:B------:R-:W-:Y:S01]  /*5080*/  HADD2.F32 R44, -RZ, R44.H1_H1 ;  /* 0x3000002cff2c7230 */ /* 0x000fe20000004100 */
[----:B------:R-:W-:Y:S01]  /*5090*/  F2FP.F16.E4M3.UNPACK_B R15, R98.H1 ;  /* 0x00000062ff0f723e */ /* 0x000fe200030006ff */
[----:B------:R-:W-:-:S02]  /*50a0*/  HADD2.F32 R97, -RZ, R97.H1_H1 ;  /* 0x30000061ff617230 */ /* 0x000fc40000004100 */
[-C--:B------:R-:W-:Y:S01]  /*50b0*/  FFMA.FTZ R47, R41, R45.reuse, R47 ;  /* 0x0000002d292f7223 */ /* 0x080fe2000001002f */
[----:B------:R-:W-:Y:S01]  /*50c0*/  FFMA.FTZ R105, R102, R45, -R105 ;  /* 0x0000002d66697223 */ /* 0x000fe20000010869 */
[CC--:B------:R-:W-:Y:S01]  /*50d0*/  FMUL.FTZ R41, R44.reuse, R100.reuse ;  /* 0x000000642c297220 */ /* 0x0c0fe20000410000 */
[C---:B------:R-:W-:Y:S01]  /*50e0*/  FMUL.FTZ R100, R13.reuse, R100 ;  /* 0x000000640d647220 */ /* 0x040fe20000410000 */
[----:B------:R-:W-:Y:S01]  /*50f0*/  F2FP.F16.E4M3.UNPACK_B R45, R46.H1 ;  /* 0x0000002eff2d723e */ /* 0x000fe200030006ff */
[----:B------:R-:W-:Y:S02]  /*5100*/  HADD2.F32 R111, -RZ, R15.H0_H0 ;  /* 0x2000000fff6f7230 */ /* 0x000fe40000004100 */
[-C--:B------:R-:W-:Y:S01]  /*5110*/  FFMA.FTZ R41, R13, R97.reuse, -R41 ;  /* 0x000000610d297223 */ /* 0x080fe20000010829 */
[----:B------:R-:W-:Y:S01]  /*5120*/  FFMA.FTZ R13, R44, R97, R100 ;  /* 0x000000612c0d7223 */ /* 0x000fe20000010064 */
[----:B------:R-:W-:Y:S01]  /*5130*/  F2FP.F16.E4M3.UNPACK_B R44, R42.H1 ;  /* 0x0000002aff2c723e */ /* 0x000fe200030006ff */
[----:B------:R-:W-:Y:S01]  /*5140*/  HADD2.F32 R97, -RZ, R45.H0_H0 ;  /* 0x2000002dff617230 */ /* 0x000fe20000004100 */
[----:B------:R-:W-:Y:S01]  /*5150*/  F2FP.F16.E4M3.UNPACK_B R100, R99.H1 ;  /* 0x00000063ff64723e */ /* 0x000fe200030006ff */
[----:B------:R-:W-:Y:S01]  /*5160*/  HADD2.F32 R15, -RZ, R15.H1_H1 ;  /* 0x3000000fff0f7230 */ /* 0x000fe20000004100 */
[----:B------:R-:W-:Y:S01]  /*5170*/  F2FP.F16.E4M3.UNPACK_B R98, R98 ;  /* 0x00000062ff62723e */ /* 0x000fe200020006ff */
[----:B------:R-:W-:-:S02]  /*5180*/  HADD2.F32 R102, -RZ, R44.H0_H0 ;  /* 0x2000002cff667230 */ /* 0x000fc40000004100 */
[CC--:B------:R-:W-:Y:S01]  /*5190*/  FMUL.FTZ R109, R97.reuse, R111.reuse ;  /* 0x0000006f616d7220 */ /* 0x0c0fe20000410000 */
[----:B------:R-:W-:Y:S01]  /*51a0*/  HADD2.F32 R108, -RZ, R100.H0_H0 ;  /* 0x20000064ff6c7230 */ /* 0x000fe20000004100 */
[----:B------:R-:W-:Y:S01]  /*51b0*/  F2FP.F16.E4M3.UNPACK_B R46, R46 ;  /* 0x0000002eff2e723e */ /* 0x000fe200020006ff */
[----:B------:R-:W-:Y:S02]  /*51c0*/  HADD2.F32 R45, -RZ, R45.H1_H1 ;  /* 0x3000002dff2d7230 */ /* 0x000fe40000004100 */
[----:B------:R-:W-:Y:S01]  /*51d0*/  FMUL.FTZ R111, R102, R111 ;  /* 0x0000006f666f7220 */ /* 0x000fe20000410000 */
[----:B------:R-:W-:Y:S01]  /*51e0*/  HADD2.F32 R44, -RZ, R44.H1_H1 ;  /* 0x3000002cff2c7230 */ /* 0x000fe20000004100 */
[----:B------:R-:W-:Y:S01]  /*51f0*/  F2FP.F16.E4M3.UNPACK_B R42, R42 ;  /* 0x0000002aff2a723e */ /* 0x000fe200020006ff */
[----:B------:R-:W-:Y:S02]  /*5200*/  HADD2.F32 R100, -RZ, R100.H1_H1 ;  /* 0x30000064ff647230 */ /* 0x000fe40000004100 */
[-C--:B------:R-:W-:Y:S01]  /*5210*/  FFMA.FTZ R111, R97, R108.reuse, R111 ;  /* 0x0000006c616f7223 */ /* 0x080fe2000001006f */
[CC--:B------:R-:W-:Y:S01]  /*5220*/  FMUL.FTZ R97, R45.reuse, R15.reuse ;  /* 0x0000000f2d617220 */ /* 0x0c0fe20000410000 */
[----:B------:R-:W-:Y:S01]  /*5230*/  FMUL.FTZ R15, R44, R15 ;  /* 0x0000000f2c0f7220 */ /* 0x000fe20000410000 */
[----:B------:R-:W-:Y:S01]  /*5240*/  FFMA.FTZ R109, R102, R108, -R109 ;  /* 0x0000006c666d7223 */ /* 0x000fe2000001086d */
[----:B------:R-:W-:Y:S01]  /*5250*/  F2FP.F16.E4M3.UNPACK_B R99, R99 ;  /* 0x00000063ff63723e */ /* 0x000fe200020006ff */
[-C--:B------:R-:W-:Y:S01]  /*5260*/  FFMA.FTZ R44, R44, R100.reuse, -R97 ;  /* 0x000000642c2c7223 */ /* 0x080fe20000010861 */
[----:B------:R-:W-:Y:S01]  /*5270*/  FFMA.FTZ R15, R45, R100, R15 ;  /* 0x000000642d0f7223 */ /* 0x000fe2000001000f */
[----:B------:R-:W-:Y:S01]  /*5280*/  HADD2.F32 R108, -RZ, R98.H0_H0 ;  /* 0x20000062ff6c7230 */ /* 0x000fe20000004100 */
[----:B------:R-:W-:Y:S01]  /*5290*/  F2FP.SATFINITE.E4M3.F32.PACK_AB_MERGE_C R13, R13, R47, R104 ;  /* 0x0000002f0d0d723e */ /* 0x000fe20004807068 */
[----:B------:R-:W-:Y:S01]  /*52a0*/  HADD2.F32 R45, -RZ, R46.H0_H0 ;  /* 0x2000002eff2d7230 */ /* 0x000fe20000004100 */
[----:B------:R-:W-:Y:S01]  /*52b0*/  F2FP.SATFINITE.E4M3.F32.PACK_AB_MERGE_C R40, R41, R105, R40 ;  /* 0x000000692928723e */ /* 0x000fe20004807028 */
        /* <DEDUP_REMOVED lines=12> */
[----:B------:R-:W-:Y:S01]  /*5380*/  F2FP.SATFINITE.E4M3.F32.PACK_AB_MERGE_C R47, R36, R107, R14 ;  /* 0x0000006b242f723e */ /* 0x000fe2000480700e */
[C---:B------:R-:W-:Y:S01]  /*5390*/  FMUL.FTZ R98, R42.reuse, R98 ;  /* 0x000000622a627220 */ /* 0x040fe20000410000 */
[----:B------:R-:W-:Y:S02]  /*53a0*/  IMAD.MOV.U32 R41, RZ, RZ, R103 ;  /* 0x000000ffff297224 */ /* 0x000fe400078e0067 */
[----:B------:R-:W-:Y:S01]  /*53b0*/  FFMA.FTZ R45, R42, R99, -R45 ;  /* 0x000000632a2d7223 */ /* 0x000fe2000001082d */
[----:B------:R-:W-:Y:S01]  /*53c0*/  F2FP.SATFINITE.E4M3.F32.PACK_AB_MERGE_C R42, R44, R109, RZ ;  /* 0x0000006d2c2a723e */ /* 0x000fe200048070ff */
[----:B------:R-:W-:Y:S01]  /*53d0*/  FFMA.FTZ R98, R46, R99, R98 ;  /* 0x000000632e627223 */ /* 0x000fe20000010062 */
[----:B------:R-:W-:Y:S02]  /*53e0*/  IMAD.MOV.U32 R44, RZ, RZ, R13 ;  /* 0x000000ffff2c7224 */ /* 0x000fe400078e000d */
[----:B------:R-:W-:-:S02]  /*53f0*/  F2FP.SATFINITE.E4M3.F32.PACK_AB_MERGE_C R42, R45, R102, R42 ;  /* 0x000000662d2a723e */ /* 0x000fc4000480702a */
[----:B------:R-:W-:Y:S02]  /*5400*/  F2FP.SATFINITE.E4M3.F32.PACK_AB_MERGE_C R46, R98, R108, R15 ;  /* 0x0000006c622e723e */ /* 0x000fe4000480700f */
[----:B------:R-:W-:-:S07]  /*5410*/  F2FP.SATFINITE.E4M3.F32.PACK_AB_MERGE_C R45, R37, R38, R12 ;  /* 0x00000026252d723e */ /* 0x000fce000480700c */
.L_x_9148:
[----:B------:R-:W-:Y:S05]  /*5420*/  BSYNC B2 ;  /* 0x0000000000027941 */ /* 0x000fea0003800000 */
.L_x_9147:
        /* <DEDUP_REMOVED lines=11> */
[----:B--2---:R0:W-:Y:S03]  /*54e0*/  @!P4 STG.E.128 desc[UR40][R14.64], R44 ;  /* 0x0000002c0e00c986 */ /* 0x0041e6000c101d28 */
.L_x_9146:
[----:B------:R-:W-:Y:S05]  /*54f0*/  BSYNC B1 ;  /* 0x0000000000017941 */ /* 0x000fea0003800000 */
.L_x_9145:
[----:B------:R-:W-:-:S13]  /*5500*/  ISETP.NE.AND P4, PT, R61, RZ, PT ;  /* 0x000000ff3d00720c */ /* 0x000fda0003f85270 */
[----:B------:R-:W-:Y:S05]  /*5510*/  @!P4 BRA `(.L_x_9129) ;  /* 0x00000010005cc947 */ /* 0x000fea0003800000 */
[----:B0-----:R-:W2:Y:S04]  /*5520*/  LDL R12, [R1+0x14] ;  /* 0x00001400010c7983 */ /* 0x001ea80000100800 */
[----:B------:R-:W3:Y:S01]  /*5530*/  LDL R13, [R1+0x10] ;  /* 0x00001000010d7983 */ /* 0x000ee20000100800 */
[----:B------:R-:W-:Y:S02]  /*5540*/  SHF.R.U32.HI R36, RZ, 0x3, R157 ;  /* 0x00000003ff247819 */ /* 0x000fe4000001169d */
[----:B------:R-:W-:-:S04]  /*5550*/  IADD3 R41, P4, P5, R58, R78, R7 ;  /* 0x0000004e3a297210 */ /* 0x000fc80007d9e007 */
[----:B------:R-:W-:Y:S02]  /*5560*/  IADD3.X R14, R80, R95, R3, P4, P5 ;  /* 0x0000005f500e7210 */ /* 0x000fe400027ea403 */
[----:B------:R-:W-:-:S05]  /*5570*/  IADD3 R40, P4, R41, R76, RZ ;  /* 0x0000004c29287210 */ /* 0x000fca0007f9e0ff */
[----:B------:R-:W-:Y:S01]  /*5580*/  IMAD.X R41, R14, 0x1, R77, P4 ;  /* 0x000000010e297824 */ /* 0x000fe200020e064d */
[----:B------:R-:W-:Y:S01]  /*5590*/  ISETP.GE.AND P4, PT, R82, R87, PT ;  /* 0x000000575200720c */ /* 0x000fe20003f86270 */
[----:B------:R-:W-:Y:S01]  /*55a0*/  BSSY B1, `(.L_x_9149) ;  /* 0x00000ef000017945 */ /* 0x000fe20003800000 */
[----:B--2---:R-:W-:-:S04]  /*55b0*/  LOP3.LUT P6, RZ, R12, 0x1, RZ, 0xc0, !PT ;  /* 0x000000010cff7812 */ /* 0x004fc800078cc0ff */
[----:B------:R-:W-:Y:S01]  /*55c0*/  SEL R96, R63, R96, !P6 ;  /* 0x000000603f607207 */ /* 0x000fe20007000000 */
[----:B---3--:R-:W-:-:S03]  /*55d0*/  IMAD.MOV.U32 R15, RZ, RZ, R13 ;  /* 0x000000ffff0f7224 */ /* 0x008fc600078e000d */
[----:B------:R-:W-:-:S04]  /*55e0*/  SHF.R.S32.HI R13, RZ, 0x1f, R96 ;  /* 0x0000001fff0d7819 */ /* 0x000fc80000011460 */
        /* <DEDUP_REMOVED lines=9> */
[----:B------:R-:W-:Y:S01]  /*5680*/  IADD3 R12, R12, R13, R15 ;  /* 0x0000000d0c0c7210 */ /* 0x000fe20007ffe00f */
[----:B------:R-:W-:-:S04]  /*5690*/  IMAD R13, R17, 0x3000, R71 ;  /* 0x00003000110d7824 */ /* 0x000fc800078e0247 */
[----:B------:R-:W-:Y:S02]  /*56a0*/  IMAD R15, R17, 0x3000, R12 ;  /* 0x00003000110f7824 */ /* 0x000fe400078e020c */
[C---:B------:R-:W-:Y:S02]  /*56b0*/  IMAD.IADD R13, R16.reuse, 0x1, R13 ;  /* 0x00000001100d7824 */ /* 0x040fe400078e020d */
[----:B------:R-:W-:-:S04]  /*56c0*/  IMAD.IADD R36, R16, 0x1, R15 ;  /* 0x0000000110247824 */ /* 0x000fc800078e020f */
[----:B------:R-:W0:Y:S04]  /*56d0*/  LDS.128 R12, [R13+0x13800] ;  /* 0x013800000d0c7984 */ /* 0x000e280000000c00 */
[----:B------:R-:W2:Y:S01]  /*56e0*/  LDS.128 R36, [R36+0x13800] ;  /* 0x0138000024247984 */ /* 0x000ea20000000c00 */
[----:B------:R-:W-:Y:S05]  /*56f0*/  @P4 BRA `(.L_x_9150) ;  /* 0x0000000c00644947 */ /* 0x000fea0003800000 */
[--C-:B------:R-:W-:Y:S02]  /*5700*/  SHF.R.U32.HI R43, RZ, 0x8, R33.reuse ;  /* 0x00000008ff2b7819 */ /* 0x100fe40000011621 */
[--C-:B------:R-:W-:Y:S02]  /*5710*/  SHF.R.U32.HI R45, RZ, 0x18, R33.reuse ;  /* 0x00000018ff2d7819 */ /* 0x100fe40000011621 */
[----:B------:R-:W-:Y:S01]  /*5720*/  LOP3.LUT R10, R33, 0xff, RZ, 0xc0, !PT ;  /* 0x000000ff210a7812 */ /* 0x000fe200078ec0ff */
[----:B------:R-:W-:Y:S01]  /*5730*/  IMAD.SHL.U32 R43, R43, 0x100, RZ ;  /* 0x000001002b2b7824 */ /* 0x000fe200078e00ff */
[----:B------:R-:W-:Y:S02]  /*5740*/  SHF.R.U32.HI R32, RZ, 0x10, R33 ;  /* 0x00000010ff207819 */ /* 0x000fe40000011621 */
[--C-:B------:R-:W-:Y:S02]  /*5750*/  SHF.R.U32.HI R33, RZ, 0x8, R9.reuse ;  /* 0x00000008ff217819 */ /* 0x100fe40000011609 */
[----:B------:R-:W-:-:S02]  /*5760*/  SHF.R.U32.HI R47, RZ, 0x18, R9 ;  /* 0x00000018ff2f7819 */ /* 0x000fc40000011609 */
[----:B------:R-:W-:Y:S01]  /*5770*/  LOP3.LUT R8, R9, 0xff, RZ, 0xc0, !PT ;  /* 0x000000ff09087812 */ /* 0x000fe200078ec0ff */
[----:B------:R-:W-:Y:S01]  /*5780*/  IMAD.SHL.U32 R33, R33, 0x100, RZ ;  /* 0x0000010021217824 */ /* 0x000fe200078e00ff */
[----:B------:R-:W-:Y:S02]  /*5790*/  PRMT R10, R45, 0x654, R10 ;  /* 0x000006542d0a7816 */ /* 0x000fe4000000000a */
[----:B------:R-:W-:Y:S02]  /*57a0*/  PRMT R8, R47, 0x654, R8 ;  /* 0x000006542f087816 */ /* 0x000fe40000000008 */
[----:B------:R-:W-:Y:S01]  /*57b0*/  SHF.R.U32.HI R34, RZ, 0x10, R9 ;  /* 0x00000010ff227819 */ /* 0x000fe20000011609 */
[----:B------:R-:W-:Y:S01]  /*57c0*/  IMAD.U32 R9, R32, 0x10000, RZ ;  /* 0x0001000020097824 */ /* 0x000fe200078e00ff */
[----:B------:R-:W-:Y:S02]  /*57d0*/  LOP3.LUT R10, R10, 0xff00, R43, 0xf8, !PT ;  /* 0x0000ff000a0a7812 */ /* 0x000fe400078ef82b */
[----:B------:R-:W-:Y:S01]  /*57e0*/  LOP3.LUT R8, R8, 0xff00, R33, 0xf8, !PT ;  /* 0x0000ff0008087812 */ /* 0x000fe200078ef821 */
[----:B------:R-:W-:Y:S01]  /*57f0*/  IMAD.U32 R33, R34, 0x10000, RZ ;  /* 0x0001000022217824 */ /* 0x000fe200078e00ff */
[----:B------:R-:W-:Y:S01]  /*5800*/  LOP3.LUT R34, R10, 0xff0000, R9, 0xf8, !PT ;  /* 0x00ff00000a227812 */ /* 0x000fe200078ef809 */
[----:B0-----:R-:W-:Y:S01]  /*5810*/  IMAD.MOV.U32 R9, RZ, RZ, R13 ;  /* 0x000000ffff097224 */ /* 0x001fe200078e000d */
[----:B--2---:R-:W-:-:S02]  /*5820*/  F2FP.F16.E4M3.UNPACK_B R32, R37 ;  /* 0x00000025ff20723e */ /* 0x004fc400020006ff */
[----:B------:R-:W-:Y:S02]  /*5830*/  F2FP.F16.E4M3.UNPACK_B R45, R34 ;  /* 0x00000022ff2d723e */ /* 0x000fe400020006ff */
[----:B------:R-:W-:Y:S01]  /*5840*/  LOP3.LUT R8, R8, 0xff0000, R33, 0xf8, !PT ;  /* 0x00ff000008087812 */ /* 0x000fe200078ef821 */
[--C-:B------:R-:W-:Y:S01]  /*5850*/  HADD2.F32 R13, -RZ, R32.reuse.H0_H0 ;  /* 0x20000020ff0d7230 */ /* 0x100fe20000004100 */
[----:B------:R-:W-:Y:S01]  /*5860*/  F2FP.F16.E4M3.UNPACK_B R10, R9 ;  /* 0x00000009ff0a723e */ /* 0x000fe200020006ff */
[--C-:B------:R-:W-:Y:S01]  /*5870*/  HADD2.F32 R96, -RZ, R45.reuse.H0_H0 ;  /* 0x2000002dff607230 */ /* 0x100fe20000004100 */
[----:B------:R-:W-:Y:S01]  /*5880*/  F2FP.F16.E4M3.UNPACK_B R44, R8 ;  /* 0x00000008ff2c723e */ /* 0x000fe200020006ff */
[----:B------:R-:W-:Y:S01]  /*5890*/  HADD2.F32 R43, -RZ, R32.H1_H1 ;  /* 0x30000020ff2b7230 */ /* 0x000fe20000004100 */
[--C-:B------:R-:W-:Y:S01]  /*58a0*/  SHF.R.U32.HI R87, RZ, 0x18, R11.reuse ;  /* 0x00000018ff577819 */ /* 0x100fe2000001160b */
[----:B------:R-:W-:Y:S02]  /*58b0*/  HADD2.F32 R33, -RZ, R10.H0_H0 ;  /* 0x2000000aff217230 */ /* 0x000fe40000004100 */
[----:B------:R-:W-:Y:S01]  /*58c0*/  FMUL.FTZ R98, R13, R96 ;  /* 0x000000600d627220 */ /* 0x000fe20000410000 */
[----:B------:R-:W-:Y:S01]  /*58d0*/  HADD2.F32 R46, -RZ, R44.H0_H0 ;  /* 0x2000002cff2e7230 */ /* 0x000fe20000004100 */
[----:B------:R-:W-:Y:S01]  /*58e0*/  SHF.R.U32.HI R97, RZ, 0x10, R11 ;  /* 0x00000010ff617819 */ /* 0x000fe2000001160b */
[----:B------:R-:W-:-:S02]  /*58f0*/  HADD2.F32 R45, -RZ, R45.H1_H1 ;  /* 0x3000002dff2d7230 */ /* 0x000fc40000004100 */
[C---:B------:R-:W-:Y:S01]  /*5900*/  FMUL.FTZ R96, R33.reuse, R96 ;  /* 0x0000006021607220 */ /* 0x040fe20000410000 */
[----:B------:R-:W-:Y:S02]  /*5910*/  HADD2.F32 R10, -RZ, R10.H1_H1 ;  /* 0x3000000aff0a7230 */ /* 0x000fe40000004100 */
[-C--:B------:R-:W-:Y:S01]  /*5920*/  FFMA.FTZ R33, R33, R46.reuse, -R98 ;  /* 0x0000002e21217223 */ /* 0x080fe20000010862 */
[----:B------:R-:W-:Y:S02]  /*5930*/  HADD2.F32 R44, -RZ, R44.H1_H1 ;  /* 0x3000002cff2c7230 */ /* 0x000fe40000004100 */
[----:B------:R-:W-:Y:S01]  /*5940*/  FFMA.FTZ R13, R13, R46, R96 ;  /* 0x0000002e0d0d7223 */ /* 0x000fe20000010060 */
[-C--:B------:R-:W-:Y:S01]  /*5950*/  FMUL.FTZ R47, R43, R45.reuse ;  /* 0x0000002d2b2f7220 */ /* 0x080fe20000410000 */
[C---:B------:R-:W-:Y:S01]  /*5960*/  FMUL.FTZ R46, R10.reuse, R45 ;  /* 0x0000002d0a2e7220 */ /* 0x040fe20000410000 */
[----:B------:R-:W-:Y:S02]  /*5970*/  IMAD.U32 R97, R97, 0x10000, RZ ;  /* 0x0001000061617824 */ /* 0x000fe400078e00ff */
[-C--:B------:R-:W-:Y:S01]  /*5980*/  FFMA.FTZ R32, R10, R44.reuse, -R47 ;  /* 0x0000002c0a207223 */ /* 0x080fe2000001082f */
[----:B------:R-:W-:Y:S01]  /*5990*/  FFMA.FTZ R10, R43, R44, R46 ;  /* 0x0000002c2b0a7223 */ /* 0x000fe2000001002e */
[----:B------:R-:W-:-:S02]  /*59a0*/  F2FP.F16.E4M3.UNPACK_B R43, R37.H1 ;  /* 0x00000025ff2b723e */ /* 0x000fc400030006ff */
[----:B------:R-:W-:Y:S02]  /*59b0*/  F2FP.F16.E4M3.UNPACK_B R44, R34.H1 ;  /* 0x00000022ff2c723e */ /* 0x000fe400030006ff */
[----:B------:R-:W-:Y:S01]  /*59c0*/  F2FP.F16.E4M3.UNPACK_B R34, R9.H1 ;  /* 0x00000009ff22723e */ /* 0x000fe200030006ff */
[----:B------:R-:W-:Y:S01]  /*59d0*/  HADD2.F32 R45, -RZ, R43.H0_H0 ;  /* 0x2000002bff2d7230 */ /* 0x000fe20000004100 */
[----:B------:R-:W-:Y:S01]  /*59e0*/  F2FP.F16.E4M3.UNPACK_B R37, R8.H1 ;  /* 0x00000008ff25723e */ /* 0x000fe200030006ff */
[----:B------:R-:W-:Y:S01]  /*59f0*/  HADD2.F32 R46, -RZ, R44.H0_H0 ;  /* 0x2000002cff2e7230 */ /* 0x000fe20000004100 */
[----:B------:R-:W-:Y:S01]  /*5a00*/  SHF.R.U32.HI R47, RZ, 0x8, R11 ;  /* 0x00000008ff2f7819 */ /* 0x000fe2000001160b */
[----:B------:R-:W-:Y:S02]  /*5a10*/  HADD2.F32 R9, -RZ, R34.H0_H0 ;  /* 0x20000022ff097230 */ /* 0x000fe40000004100 */
[----:B------:R-:W-:Y:S02]  /*5a20*/  HADD2.F32 R8, -RZ, R37.H0_H0 ;  /* 0x20000025ff087230 */ /* 0x000fe40000004100 */
[----:B------:R-:W-:Y:S01]  /*5a30*/  FMUL.FTZ R96, R45, R46 ;  /* 0x0000002e2d607220 */ /* 0x000fe20000410000 */
[----:B------:R-:W-:-:S02]  /*5a40*/  HADD2.F32 R44, -RZ, R44.H1_H1 ;  /* 0x3000002cff2c7230 */ /* 0x000fc40000004100 */
[C---:B------:R-:W-:Y:S01]  /*5a50*/  FMUL.FTZ R46, R9.reuse, R46 ;  /* 0x0000002e092e7220 */ /* 0x040fe20000410000 */
[----:B------:R-:W-:Y:S02]  /*5a60*/  HADD2.F32 R34, -RZ, R34.H1_H1 ;  /* 0x30000022ff227230 */ /* 0x000fe40000004100 */
[-C--:B------:R-:W-:Y:S01]  /*5a70*/  FFMA.FTZ R9, R9, R8.reuse, -R96 ;  /* 0x0000000809097223 */ /* 0x080fe20000010860 */
[--C-:B------:R-:W-:Y:S01]  /*5a80*/  SHF.R.U32.HI R96, RZ, 0x8, R35.reuse ;  /* 0x00000008ff607819 */ /* 0x100fe20000011623 */
[----:B------:R-:W-:Y:S01]  /*5a90*/  FFMA.FTZ R8, R45, R8, R46 ;  /* 0x000000082d087223 */ /* 0x000fe2000001002e */
[----:B------:R-:W-:Y:S01]  /*5aa0*/  LOP3.LUT R46, R11, 0xff, RZ, 0xc0, !PT ;  /* 0x000000ff0b2e7812 */ /* 0x000fe200078ec0ff */
[----:B------:R-:W-:Y:S01]  /*5ab0*/  HADD2.F32 R37, -RZ, R37.H1_H1 ;  /* 0x30000025ff257230 */ /* 0x000fe20000004100 */
[----:B------:R-:W-:Y:S01]  /*5ac0*/  LOP3.LUT R45, R35, 0xff0000ff, RZ, 0xc0, !PT ;  /* 0xff0000ff232d7812 */ /* 0x000fe200078ec0ff */
[----:B------:R-:W-:Y:S01]  /*5ad0*/  IMAD.SHL.U32 R96, R96, 0x100, RZ ;  /* 0x0000010060607824 */ /* 0x000fe200078e00ff */
[----:B------:R-:W-:Y:S01]  /*5ae0*/  SHF.R.U32.HI R11, RZ, 0x10, R35 ;  /* 0x00000010ff0b7819 */ /* 0x000fe20000011623 */
[----:B------:R-:W-:Y:S01]  /*5af0*/  IMAD.SHL.U32 R35, R47, 0x100, RZ ;  /* 0x000001002f237824 */ /* 0x000fe200078e00ff */
[----:B------:R-:W-:-:S02]  /*5b00*/  PRMT R46, R87, 0x654, R46 ;  /* 0x00000654572e7816 */ /* 0x000fc4000000002e */
[----:B------:R-:W-:Y:S02]  /*5b10*/  LOP3.LUT R45, R45, 0xff00, R96, 0xf8, !PT ;  /* 0x0000ff002d2d7812 */ /* 0x000fe400078ef860 */
[----:B------:R-:W-:Y:S01]  /*5b20*/  LOP3.LUT R46, R46, 0xff00, R35, 0xf8, !PT ;  /* 0x0000ff002e2e7812 */ /* 0x000fe200078ef823 */
[----:B------:R-:W-:-:S03]  /*5b30*/  HADD2.F32 R35, -RZ, R43.H1_H1 ;  /* 0x3000002bff237230 */ /* 0x000fc60000004100 */
[----:B------:R-:W-:Y:S01]  /*5b40*/  LOP3.LUT R97, R46, 0xff0000, R97, 0xf8, !PT ;  /* 0x00ff00002e617812 */ /* 0x000fe200078ef861 */
[----:B------:R-:W-:Y:S02]  /*5b50*/  IMAD.U32 R46, R11, 0x10000, RZ ;  /* 0x000100000b2e7824 */ /* 0x000fe400078e00ff */
[-C--:B------:R-:W-:Y:S01]  /*5b60*/  FMUL.FTZ R11, R35, R44.reuse ;  /* 0x0000002c230b7220 */ /* 0x080fe20000410000 */
[----:B------:R-:W-:Y:S02]  /*5b70*/  F2FP.F16.E4M3.UNPACK_B R87, R97 ;  /* 0x00000061ff57723e */ /* 0x000fe400020006ff */
[----:B------:R-:W-:Y:S01]  /*5b80*/  LOP3.LUT R43, R45, 0xff0000, R46, 0xf8, !PT ;  /* 0x00ff00002d2b7812 */ /* 0x000fe200078ef82e */
[C---:B------:R-:W-:Y:S01]  /*5b90*/  FMUL.FTZ R46, R34.reuse, R44 ;  /* 0x0000002c222e7220 */ /* 0x040fe20000410000 */
[----:B------:R-:W-:Y:S01]  /*5ba0*/  FFMA.FTZ R44, R34, R37, -R11 ;  /* 0x00000025222c7223 */ /* 0x000fe2000001080b */
[----:B------:R-:W-:Y:S01]  /*5bb0*/  IMAD.MOV.U32 R11, RZ, RZ, R39 ;  /* 0x000000ffff0b7224 */ /* 0x000fe200078e0027 */
[----:B------:R-:W-:Y:S01]  /*5bc0*/  F2FP.F16.E4M3.UNPACK_B R47, R43 ;  /* 0x0000002bff2f723e */ /* 0x000fe200020006ff */
[----:B------:R-:W-:Y:S01]  /*5bd0*/  FFMA.FTZ R39, R35, R37, R46 ;  /* 0x0000002523277223 */ /* 0x000fe2000001002e */
[----:B------:R-:W-:Y:S01]  /*5be0*/  F2FP.F16.E4M3.UNPACK_B R45, R15 ;  /* 0x0000000fff2d723e */ /* 0x000fe200020006ff */
[----:B------:R-:W-:Y:S01]  /*5bf0*/  HADD2.F32 R37, -RZ, R87.H0_H0 ;  /* 0x20000057ff257230 */ /* 0x000fe20000004100 */
        /* <DEDUP_REMOVED lines=9> */
[----:B------:R-:W-:Y:S02]  /*5c90*/  HADD2.F32 R43, -RZ, R43.H1_H1 ;  /* 0x3000002bff2b7230 */ /* 0x000fe40000004100 */
[C---:B------:R-:W-:Y:S01]  /*5ca0*/  FMUL.FTZ R98, R34.reuse, R96 ;  /* 0x0000006022627220 */ /* 0x040fe20000410000 */
[----:B------:R-:W-:Y:S01]  /*5cb0*/  F2FP.F16.E4M3.UNPACK_B R96, R15.H1 ;  /* 0x0000000fff60723e */ /* 0x000fe200030006ff */
[-C--:B------:R-:W-:Y:S01]  /*5cc0*/  FFMA.FTZ R34, R34, R37.reuse, R99 ;  /* 0x0000002522227223 */ /* 0x080fe20000010063 */
[----:B------:R-:W-:Y:S02]  /*5cd0*/  HADD2.F32 R46, -RZ, R46.H1_H1 ;  /* 0x3000002eff2e7230 */ /* 0x000fe40000004100 */
[----:B------:R-:W-:Y:S01]  /*5ce0*/  FFMA.FTZ R35, R35, R37, -R98 ;  /* 0x0000002523237223 */ /* 0x000fe20000010862 */
[----:B------:R-:W-:Y:S01]  /*5cf0*/  F2FP.F16.E4M3.UNPACK_B R37, R11.H1 ;  /* 0x0000000bff25723e */ /* 0x000fe200030006ff */
[----:B------:R-:W-:Y:S01]  /*5d00*/  HADD2.F32 R11, -RZ, R96.H0_H0 ;  /* 0x20000060ff0b7230 */ /* 0x000fe20000004100 */
[----:B------:R-:W-:Y:S01]  /*5d10*/  F2FP.SATFINITE.E4M3.F32.PACK_AB_MERGE_C R8, R39, R8, RZ ;  /* 0x000000082708723e */ /* 0x000fe200048070ff */
[----:B------:R-:W-:Y:S01]  /*5d20*/  HADD2.F32 R98, -RZ, R97.H0_H0 ;  /* 0x20000061ff627230 */ /* 0x000fe20000004100 */
[----:B------:R-:W-:Y:S01]  /*5d30*/  F2FP.SATFINITE.E4M3.F32.PACK_AB_MERGE_C R32, R32, R33, R9 ;  /* 0x000000212020723e */ /* 0x000fe20004807009 */
[----:B------:R-:W-:-:S02]  /*5d40*/  HADD2.F32 R15, -RZ, R37.H0_H0 ;  /* 0x20000025ff0f7230 */ /* 0x000fc40000004100 */
[----:B------:R-:W-:Y:S02]  /*5d50*/  HADD2.F32 R37, -RZ, R37.H1_H1 ;  /* 0x30000025ff257230 */ /* 0x000fe40000004100 */
[----:B------:R-:W-:Y:S02]  /*5d60*/  HADD2.F32 R96, -RZ, R96.H1_H1 ;  /* 0x30000060ff607230 */ /* 0x000fe40000004100 */
[-C--:B------:R-:W-:Y:S01]  /*5d70*/  FMUL.FTZ R102, R15, R100.reuse ;  /* 0x000000640f667220 */ /* 0x080fe20000410000 */
[----:B------:R-:W-:Y:S01]  /*5d80*/  FMUL.FTZ R100, R11, R100 ;  /* 0x000000640b647220 */ /* 0x000fe20000410000 */
[----:B------:R-:W-:Y:S02]  /*5d90*/  HADD2.F32 R97, -RZ, R97.H1_H1 ;  /* 0x30000061ff617230 */ /* 0x000fe40000004100 */
[-C--:B------:R-:W-:Y:S01]  /*5da0*/  FMUL.FTZ R99, R37, R43.reuse ;  /* 0x0000002b25637220 */ /* 0x080fe20000410000 */
[-C--:B------:R-:W-:Y:S01]  /*5db0*/  FFMA.FTZ R11, R11, R98.reuse, -R102 ;  /* 0x000000620b0b7223 */ /* 0x080fe20000010866 */
[----:B------:R-:W-:Y:S01]  /*5dc0*/  FFMA.FTZ R15, R15, R98, R100 ;  /* 0x000000620f0f7223 */ /* 0x000fe20000010064 */
[C---:B------:R-:W-:Y:S01]  /*5dd0*/  FMUL.FTZ R98, R96.reuse, R43 ;  /* 0x0000002b60627220 */ /* 0x040fe20000410000 */
[-C--:B------:R-:W-:Y:S01]  /*5de0*/  FFMA.FTZ R43, R96, R97.reuse, -R99 ;  /* 0x00000061602b7223 */ /* 0x080fe20000010863 */
[----:B------:R-:W-:Y:S01]  /*5df0*/  IMAD.MOV.U32 R96, RZ, RZ, R36 ;  /* 0x000000ffff607224 */ /* 0x000fe200078e0024 */
[-C--:B------:R-:W-:Y:S01]  /*5e00*/  F2FP.F16.E4M3.UNPACK_B R100, R90.reuse.H1 ;  /* 0x0000005aff64723e */ /* 0x080fe200030006ff */
[----:B------:R-:W-:Y:S01]  /*5e10*/  FFMA.FTZ R37, R37, R97, R98 ;  /* 0x0000006125257223 */ /* 0x000fe20000010062 */
[----:B------:R-:W-:Y:S01]  /*5e20*/  HADD2.F32 R97, -RZ, R47.H1_H1 ;  /* 0x3000002fff617230 */ /* 0x000fe20000004100 */
[----:B------:R-:W-:Y:S01]  /*5e30*/  F2FP.F16.E4M3.UNPACK_B R90, R90 ;  /* 0x0000005aff5a723e */ /* 0x000fe200020006ff */
[----:B------:R-:W-:-:S02]  /*5e40*/  HADD2.F32 R98, -RZ, R45.H1_H1 ;  /* 0x3000002dff627230 */ /* 0x000fc40000004100 */
[----:B------:R-:W-:Y:S02]  /*5e50*/  HADD2.F32 R47, -RZ, R87.H1_H1 ;  /* 0x30000057ff2f7230 */ /* 0x000fe40000004100 */
[----:B------:R-:W-:Y:S01]  /*5e60*/  FMUL.FTZ R45, R46, R97 ;  /* 0x000000612e2d7220 */ /* 0x000fe20000410000 */
[----:B------:R-:W-:Y:S01]  /*5e70*/  F2FP.F16.E4M3.UNPACK_B R87, R93.H1 ;  /* 0x0000005dff57723e */ /* 0x000fe200030006ff */
[C---:B------:R-:W-:Y:S01]  /*5e80*/  FMUL.FTZ R36, R98.reuse, R97 ;  /* 0x0000006162247220 */ /* 0x040fe20000410000 */
[----:B------:R-:W-:Y:S01]  /*5e90*/  F2FP.F16.E4M3.UNPACK_B R97, R12.H1 ;  /* 0x0000000cff61723e */ /* 0x000fe200030006ff */
[----:B------:R-:W-:Y:S01]  /*5ea0*/  FFMA.FTZ R45, R98, R47, -R45 ;  /* 0x0000002f622d7223 */ /* 0x000fe2000001082d */
[-C--:B------:R-:W-:Y:S01]  /*5eb0*/  F2FP.F16.E4M3.UNPACK_B R98, R96.reuse.H1 ;  /* 0x00000060ff62723e */ /* 0x080fe200030006ff */
[----:B------:R-:W-:Y:S01]  /*5ec0*/  HADD2.F32 R104, -RZ, R87.H0_H0 ;  /* 0x20000057ff687230 */ /* 0x000fe20000004100 */
[----:B------:R-:W-:Y:S01]  /*5ed0*/  F2FP.F16.E4M3.UNPACK_B R93, R93 ;  /* 0x0000005dff5d723e */ /* 0x000fe200020006ff */
[----:B------:R-:W-:Y:S01]  /*5ee0*/  HADD2.F32 R101, -RZ, R97.H0_H0 ;  /* 0x20000061ff657230 */ /* 0x000fe20000004100 */
[----:B------:R-:W-:Y:S01]  /*5ef0*/  F2FP.F16.E4M3.UNPACK_B R96, R96 ;  /* 0x00000060ff60723e */ /* 0x000fe200020006ff */
[----:B------:R-:W-:Y:S01]  /*5f00*/  HADD2.F32 R99, -RZ, R98.H0_H0 ;  /* 0x20000062ff637230 */ /* 0x000fe20000004100 */
[----:B------:R-:W-:Y:S01]  /*5f10*/  F2FP.F16.E4M3.UNPACK_B R12, R12 ;  /* 0x0000000cff0c723e */ /* 0x000fe200020006ff */
[----:B------:R-:W-:-:S02]  /*5f20*/  HADD2.F32 R102, -RZ, R100.H0_H0 ;  /* 0x20000064ff667230 */ /* 0x000fc40000004100 */
[----:B------:R-:W-:Y:S01]  /*5f30*/  FFMA.FTZ R47, R46, R47, R36 ;  /* 0x0000002f2e2f7223 */ /* 0x000fe20000010024 */
[----:B------:R-:W-:Y:S02]  /*5f40*/  HADD2.F32 R87, -RZ, R87.H1_H1 ;  /* 0x30000057ff577230 */ /* 0x000fe40000004100 */
[-C--:B------:R-:W-:Y:S01]  /*5f50*/  FMUL.FTZ R103, R99, R104.reuse ;  /* 0x0000006863677220 */ /* 0x080fe20000410000 */
[----:B------:R-:W-:Y:S01]  /*5f60*/  FMUL.FTZ R104, R101, R104 ;  /* 0x0000006865687220 */ /* 0x000fe20000410000 */
[----:B------:R-:W-:Y:S02]  /*5f70*/  HADD2.F32 R98, -RZ, R98.H1_H1 ;  /* 0x30000062ff627230 */ /* 0x000fe40000004100 */
[----:B------:R-:W-:Y:S02]  /*5f80*/  HADD2.F32 R97, -RZ, R97.H1_H1 ;  /* 0x30000061ff617230 */ /* 0x000fe40000004100 */
[----:B------:R-:W-:Y:S01]  /*5f90*/  FFMA.FTZ R104, R99, R102, R104 ;  /* 0x0000006663687223 */ /* 0x000fe20000010068 */
[----:B------:R-:W-:-:S02]  /*5fa0*/  HADD2.F32 R100, -RZ, R100.H1_H1 ;  /* 0x30000064ff647230 */ /* 0x000fc40000004100 */
[CC--:B------:R-:W-:Y:S01]  /*5fb0*/  FMUL.FTZ R99, R98.reuse, R87.reuse ;  /* 0x0000005762637220 */ /* 0x0c0fe20000410000 */
[----:B------:R-:W-:Y:S01]  /*5fc0*/  FFMA.FTZ R103, R101, R102, -R103 ;  /* 0x0000006665677223 */ /* 0x000fe20000010867 */
[C---:B------:R-:W-:Y:S01]  /*5fd0*/  FMUL.FTZ R87, R97.reuse, R87 ;  /* 0x0000005761577220 */ /* 0x040fe20000410000 */
[--C-:B------:R-:W-:Y:S02]  /*5fe0*/  HADD2.F32 R102, -RZ, R93.reuse.H0_H0 ;  /* 0x2000005dff667230 */ /* 0x100fe40000004100 */
[-C--:B------:R-:W-:Y:S01]  /*5ff0*/  FFMA.FTZ R97, R97, R100.reuse, -R99 ;  /* 0x0000006461617223 */ /* 0x080fe20000010863 */
[----:B------:R-:W-:Y:S02]  /*6000*/  HADD2.F32 R99, -RZ, R90.H0_H0 ;  /* 0x2000005aff637230 */ /* 0x000fe40000004100 */
[----:B------:R-:W-:Y:S01]  /*6010*/  FFMA.FTZ R87, R98, R100, R87 ;  /* 0x0000006462577223 */ /* 0x000fe20000010057 */
[----:B------:R-:W-:Y:S02]  /*6020*/  HADD2.F32 R98, -RZ, R96.H0_H0 ;  /* 0x20000060ff627230 */ /* 0x000fe40000004100 */
[----:B------:R-:W-:Y:S01]  /*6030*/  HADD2.F32 R100, -RZ, R12.H0_H0 ;  /* 0x2000000cff647230 */ /* 0x000fe20000004100 */
[----:B------:R-:W-:Y:S01]  /*6040*/  F2FP.SATFINITE.E4M3.F32.PACK_AB_MERGE_C R97, R97, R103, RZ ;  /* 0x000000676161723e */ /* 0x000fe200048070ff */
[----:B------:R-:W-:-:S02]  /*6050*/  HADD2.F32 R93, -RZ, R93.H1_H1 ;  /* 0x3000005dff5d7230 */ /* 0x000fc40000004100 */
[-C--:B------:R-:W-:Y:S01]  /*6060*/  FMUL.FTZ R101, R98, R102.reuse ;  /* 0x0000006662657220 */ /* 0x080fe20000410000 */
[----:B------:R-:W-:Y:S02]  /*6070*/  HADD2.F32 R96, -RZ, R96.H1_H1 ;  /* 0x30000060ff607230 */ /* 0x000fe40000004100 */
[C---:B------:R-:W-:Y:S01]  /*6080*/  FMUL.FTZ R102, R100.reuse, R102 ;  /* 0x0000006664667220 */ /* 0x040fe20000410000 */
[----:B------:R-:W-:Y:S02]  /*6090*/  HADD2.F32 R12, -RZ, R12.H1_H1 ;  /* 0x3000000cff0c7230 */ /* 0x000fe40000004100 */
[-C--:B------:R-:W-:Y:S01]  /*60a0*/  FFMA.FTZ R101, R100, R99.reuse, -R101 ;  /* 0x0000006364657223 */ /* 0x080fe20000010865 */
[----:B------:R-:W-:Y:S01]  /*60b0*/  F2FP.SATFINITE.E4M3.F32.PACK_AB_MERGE_C R87, R87, R104, RZ ;  /* 0x000000685757723e */ /* 0x000fe200048070ff */
[----:B------:R-:W-:Y:S01]  /*60c0*/  FFMA.FTZ R102, R98, R99, R102 ;  /* 0x0000006362667223 */ /* 0x000fe20000010066 */
[----:B------:R-:W-:Y:S02]  /*60d0*/  HADD2.F32 R99, -RZ, R90.H1_H1 ;  /* 0x3000005aff637230 */ /* 0x000fe40000004100 */
[-C--:B------:R-:W-:Y:S01]  /*60e0*/  FMUL.FTZ R105, R96, R93.reuse ;  /* 0x0000005d60697220 */ /* 0x080fe20000410000 */
[----:B------:R-:W-:Y:S01]  /*60f0*/  FMUL.FTZ R93, R12, R93 ;  /* 0x0000005d0c5d7220 */ /* 0x000fe20000410000 */
[----:B------:R-:W-:-:S02]  /*6100*/  F2FP.F16.E4M3.UNPACK_B R98, R91.H1 ;  /* 0x0000005bff62723e */ /* 0x000fc400030006ff */
[-C--:B------:R-:W-:Y:S01]  /*6110*/  FFMA.FTZ R90, R12, R99.reuse, -R105 ;  /* 0x000000630c5a7223 */ /* 0x080fe20000010869 */
[----:B------:R-:W-:Y:S01]  /*6120*/  FFMA.FTZ R12, R96, R99, R93 ;  /* 0x00000063600c7223 */ /* 0x000fe2000001005d */
[-C--:B------:R-:W-:Y:S01]  /*6130*/  F2FP.F16.E4M3.UNPACK_B R96, R38.reuse.H1 ;  /* 0x00000026ff60723e */ /* 0x080fe200030006ff */
[--C-:B------:R-:W-:Y:S01]  /*6140*/  HADD2.F32 R100, -RZ, R98.reuse.H0_H0 ;  /* 0x20000062ff647230 */ /* 0x100fe20000004100 */
[----:B------:R-:W-:Y:S01]  /*6150*/  F2FP.F16.E4M3.UNPACK_B R38, R38 ;  /* 0x00000026ff26723e */ /* 0x000fe200020006ff */
[----:B------:R-:W-:Y:S01]  /*6160*/  HADD2.F32 R98, -RZ, R98.H1_H1 ;  /* 0x30000062ff627230 */ /* 0x000fe20000004100 */
[----:B------:R-:W-:Y:S01]  /*6170*/  F2FP.SATFINITE.E4M3.F32.PACK_AB_MERGE_C R101, R90, R101, R97 ;  /* 0x000000655a65723e */ /* 0x000fe20004807061 */
[----:B------:R-:W-:Y:S01]  /*6180*/  IMAD.MOV.U32 R90, RZ, RZ, R14 ;  /* 0x000000ffff5a7224 */ /* 0x000fe200078e000e */
[-C--:B------:R-:W-:Y:S01]  /*6190*/  F2FP.F16.E4M3.UNPACK_B R14, R92.reuse.H1 ;  /* 0x0000005cff0e723e */ /* 0x080fe200030006ff */
[----:B------:R-:W-:Y:S01]  /*61a0*/  HADD2.F32 R97, -RZ, R96.H0_H0 ;  /* 0x20000060ff617230 */ /* 0x000fe20000004100 */
[----:B------:R-:W-:-:S02]  /*61b0*/  F2FP.F16.E4M3.UNPACK_B R92, R92 ;  /* 0x0000005cff5c723e */ /* 0x000fc400020006ff */
[-C--:B------:R-:W-:Y:S01]  /*61c0*/  F2FP.F16.E4M3.UNPACK_B R93, R90.reuse.H1 ;  /* 0x0000005aff5d723e */ /* 0x080fe200030006ff */
        /* <DEDUP_REMOVED lines=9> */
[C---:B------:R-:W-:Y:S01]  /*6260*/  FMUL.FTZ R105, R99.reuse, R105 ;  /* 0x0000006963697220 */ /* 0x040fe20000410000 */
[-C--:B------:R-:W-:Y:S01]  /*6270*/  FFMA.FTZ R103, R99, R100.reuse, -R103 ;  /* 0x0000006463677223 */ /* 0x080fe20000010867 */
[----:B------:R-:W-:Y:S01]  /*6280*/  F2FP.SATFINITE.E4M3.F32.PACK_AB_MERGE_C R12, R43, R11, RZ ;  /* 0x0000000b2b0c723e */ /* 0x000fe200048070ff */
[----:B------:R-:W-:Y:S02]  /*6290*/  IMAD.MOV.U32 R36, RZ, RZ, R102 ;  /* 0x000000ffff247224 */ /* 0x000fe400078e0066 */
[----:B------:R-:W-:Y:S01]  /*62a0*/  FFMA.FTZ R105, R97, R100, R105 ;  /* 0x0000006461697223 */ /* 0x000fe20000010069 */
[----:B------:R-:W-:Y:S01]  /*62b0*/  HADD2.F32 R97, -RZ, R96.H1_H1 ;  /* 0x30000060ff617230 */ /* 0x000fe20000004100 */
[----:B------:R-:W-:Y:S01]  /*62c0*/  F2FP.SATFINITE.E4M3.F32.PACK_AB_MERGE_C R11, R37, R15, RZ ;  /* 0x0000000f250b723e */ /* 0x000fe200048070ff */
[--C-:B------:R-:W-:Y:S01]  /*62d0*/  HADD2.F32 R100, -RZ, R92.reuse.H0_H0 ;  /* 0x2000005cff647230 */ /* 0x100fe20000004100 */
[----:B------:R-:W-:Y:S01]  /*62e0*/  F2FP.SATFINITE.E4M3.F32.PACK_AB_MERGE_C R15, R45, R35, R12 ;  /* 0x000000232d0f723e */ /* 0x000fe2000480700c */
[----:B------:R-:W-:-:S02]  /*62f0*/  HADD2.F32 R92, -RZ, R92.H1_H1 ;  /* 0x3000005cff5c7230 */ /* 0x000fc40000004100 */
[-C--:B------:R-:W-:Y:S01]  /*6300*/  FMUL.FTZ R96, R97, R14.reuse ;  /* 0x0000000e61607220 */ /* 0x080fe20000410000 */
[C---:B------:R-:W-:Y:S01]  /*6310*/  FMUL.FTZ R14, R93.reuse, R14 ;  /* 0x0000000e5d0e7220 */ /* 0x040fe20000410000 */
[----:B------:R-:W-:Y:S01]  /*6320*/  F2FP.SATFINITE.E4M3.F32.PACK_AB_MERGE_C R37, R10, R13, R8 ;  /* 0x0000000d0a25723e */ /* 0x000fe20004807008 */
[----:B------:R-:W-:Y:S02]  /*6330*/  IMAD.MOV.U32 R12, RZ, RZ, R101 ;  /* 0x000000ffff0c7224 */ /* 0x000fe400078e0065 */
        /* <DEDUP_REMOVED lines=8> */
[----:B------:R-:W-:Y:S02]  /*63c0*/  IMAD.MOV.U32 R13, RZ, RZ, R32 ;  /* 0x000000ffff0d7224 */ /* 0x000fe400078e0020 */
[C---:B------:R-:W-:Y:S01]  /*63d0*/  FMUL.FTZ R100, R98.reuse, R100 ;  /* 0x0000006462647220 */ /* 0x040fe20000410000 */
[----:B------:R-:W-:-:S03]  /*63e0*/  FFMA.FTZ R99, R98, R97, -R99 ;  /* 0x0000006162637223 */ /* 0x000fc60000010863 */
[----:B------:R-:W-:Y:S01]  /*63f0*/  FFMA.FTZ R100, R96, R97, R100 ;  /* 0x0000006160647223 */ /* 0x000fe20000010064 */
[----:B------:R-:W-:Y:S02]  /*6400*/  HADD2.F32 R97, -RZ, R38.H1_H1 ;  /* 0x30000026ff617230 */ /* 0x000fe40000004100 */
[----:B------:R-:W-:-:S03]  /*6410*/  HADD2.F32 R38, -RZ, R91.H1_H1 ;  /* 0x3000005bff267230 */ /* 0x000fc60000004100 */
[-C--:B------:R-:W-:Y:S01]  /*6420*/  FMUL.FTZ R90, R97, R92.reuse ;  /* 0x0000005c615a7220 */ /* 0x080fe20000410000 */
[----:B------:R-:W-:-:S03]  /*6430*/  FMUL.FTZ R92, R107, R92 ;  /* 0x0000005c6b5c7220 */ /* 0x000fc60000410000 */
[-C--:B------:R-:W-:Y:S01]  /*6440*/  FFMA.FTZ R90, R107, R38.reuse, -R90 ;  /* 0x000000266b5a7223 */ /* 0x080fe2000001085a */
[----:B------:R-:W-:Y:S01]  /*6450*/  FFMA.FTZ R97, R97, R38, R92 ;  /* 0x0000002661617223 */ /* 0x000fe2000001005c */
[----:B------:R-:W-:-:S03]  /*6460*/  F2FP.SATFINITE.E4M3.F32.PACK_AB_MERGE_C R38, R14, R105, RZ ;  /* 0x000000690e26723e */ /* 0x000fc600048070ff */
[----:B------:R-:W-:Y:S02]  /*6470*/  F2FP.SATFINITE.E4M3.F32.PACK_AB_MERGE_C R14, R90, R99, R93 ;  /* 0x000000635a0e723e */ /* 0x000fe4000480705d */
[----:B------:R-:W-:-:S07]  /*6480*/  F2FP.SATFINITE.E4M3.F32.PACK_AB_MERGE_C R38, R97, R100, R38 ;  /* 0x000000646126723e */ /* 0x000fce0004807026 */
.L_x_9150:
[----:B------:R-:W-:Y:S05]  /*6490*/  BSYNC B1 ;  /* 0x0000000000017941 */ /* 0x000fea0003800000 */
.L_x_9149:
[----:B0-----:R3:W-:Y:S01]  /*64a0*/  STG.E.128 desc[UR40][R40.64], R12 ;  /* 0x0000000c28007986 */ /* 0x0017e2000c101d28 */
[----:B------:R-:W-:-:S13]  /*64b0*/  ISETP.GE.AND P4, PT, R42, R94, PT ;  /* 0x0000005e2a00720c */ /* 0x000fda0003f86270 */
[----:B------:R-:W-:Y:S05]  /*64c0*/  @P4 BRA `(.L_x_9129) ;  /* 0x0000000000704947 */ /* 0x000fea0003800000 */
[--C-:B------:R-:W-:Y:S02]  /*64d0*/  SHF.R.S32.HI R8, RZ, 0x1f, R42.reuse ;  /* 0x0000001fff087819 */ /* 0x100fe4000001142a */
[----:B------:R-:W-:-:S04]  /*64e0*/  IADD3 R79, P4, P5, R58, R78, R42 ;  /* 0x0000004e3a4f7210 */ /* 0x000fc80007d9e02a */
[----:B------:R-:W-:Y:S02]  /*64f0*/  IADD3.X R8, R80, R95, R8, P4, P5 ;  /* 0x0000005f50087210 */ /* 0x000fe400027ea408 */
[----:B------:R-:W-:-:S05]  /*6500*/  IADD3 R76, P4, R79, R76, RZ ;  /* 0x0000004c4f4c7210 */ /* 0x000fca0007f9e0ff */
[----:B------:R-:W-:-:S05]  /*6510*/  IMAD.X R77, R8, 0x1, R77, P4 ;  /* 0x00000001084d7824 */ /* 0x000fca00020e064d */
[----:B--2---:R4:W-:Y:S01]  /*6520*/  STG.E.128 desc[UR40][R76.64], R36 ;  /* 0x000000244c007986 */ /* 0x0049e2000c101d28 */
[----:B------:R-:W-:Y:S05]  /*6530*/  BRA `(.L_x_9129) ;  /* 0x0000000000547947 */ /* 0x000fea0003800000 */
.L_x_9122:
[----:B------:R-:W-:-:S13]  /*6540*/  ISETP.NE.AND P3, PT, R155, 0x3, PT ;  /* 0x000000039b00780c */ /* 0x000fda0003f65270 */
[----:B------:R-:W-:Y:S05]  /*6550*/  @!P3 BRA `(.L_x_9151) ;  /* 0x000000000004b947 */ /* 0x000fea0003800000 */
[----:B------:R-:W-:Y:S01]  /*6560*/  BPT.TRAP 0x1 ;  /* 0x000000040000795c */ /* 0x000fe20000300000 */
.L_x_9151:
[----:B------:R-:W-:Y:S01]  /*6570*/  IMAD R83, R17, 0x8, R16 ;  /* 0x0000000811537824 */ /* 0x000fe200078e0210 */
[----:B------:R-:W-:Y:S01]  /*6580*/  SHF.L.U32 R86, R23, 0x1f, RZ ;  /* 0x0000001f17567819 */ /* 0x000fe200000006ff */
[----:B------:R-:W-:Y:S01]  /*6590*/  IMAD R85, R2, -0x80, R28 ;  /* 0xffffff8002557824 */ /* 0x000fe200078e021c */
[----:B------:R-:W-:Y:S02]  /*65a0*/  BSSY B1, `(.L_x_9152) ;  /* 0x0000004000017945 */ /* 0x000fe40003800000 */
[----:B------:R-:W0:Y:S02]  /*65b0*/  SYNCS.PHASECHK.TRANS64.TRYWAIT P4, [R83+URZ+0x19c90], R86 ;  /* 0x019c9056530075a7 */ /* 0x000e24000808017f */
[----:B------:R-:W-:Y:S01]  /*65c0*/  VIMNMX R85, R85, 0x80, PT ;  /* 0x0000008055557848 */ /* 0x000fe20003fe0100 */
[----:B0-----:R-:W-:Y:S06]  /*65d0*/  @!P4 BRA `(.L_x_9153) ;  /* 0x0000014000acc947 */ /* 0x001fec0003800000 */
.L_x_9375:
[----:B------:R-:W-:Y:S05]  /*65e0*/  BSYNC B1 ;  /* 0x0000000000017941 */ /* 0x000fea0003800000 */
.L_x_9152:
[----:B------:R-:W-:-:S13]  /*65f0*/  ISETP.GE.AND P4, PT, R22, R85, PT ;  /* 0x000000551600720c */ /* 0x000fda0003f86270 */
[----:B------:R-:W-:Y:S05]  /*6600*/  @P4 BRA `(.L_x_9129) ;  /* 0x0000000000204947 */ /* 0x000fea0003800000 */
[----:B------:R-:W-:-:S13]  /*6610*/  ISETP.NE.AND P4, PT, R62, RZ, PT ;  /* 0x000000ff3e00720c */ /* 0x000fda0003f85270 */
[----:B------:R-:W1:Y:S04]  /*6620*/  @P4 LDS.128 R8, [R84+0x13800] ;  /* 0x0138000054084984 */ /* 0x000e680000000c00 */
[----:B-1----:R-:W-:Y:S01]  /*6630*/  @P4 STG.E.128 desc[UR40][R32.64], R8 ;  /* 0x0000000820004986 */ /* 0x002fe2000c101d28 */
[----:B------:R-:W-:-:S03]  /*6640*/  ISETP.NE.AND P4, PT, R61, RZ, PT ;  /* 0x000000ff3d00720c */ /* 0x000fc60003f85270 */
[----:B------:R-:W1:Y:S10]  /*6650*/  @!P1 LDS.128 R8, [R84+0x15800] ;  /* 0x0158000054089984 */ /* 0x000e740000000c00 */
[----:B------:R-:W2:Y:S04]  /*6660*/  @P4 LDS.128 R12, [R84+0x14800] ;  /* 0x01480000540c4984 */ /* 0x000ea80000000c00 */
[----:B-1----:R1:W-:Y:S04]  /*6670*/  @!P1 STG.E.128 desc[UR40][R32.64+0x40], R8 ;  /* 0x0000400820009986 */ /* 0x0023e8000c101d28 */
[----:B--2---:R1:W-:Y:S02]  /*6680*/  @P4 STG.E.128 desc[UR40][R32.64+0x20], R12 ;  /* 0x0000200c20004986 */ /* 0x0043e4000c101d28 */
.L_x_9129:
[----:B------:R-:W-:Y:S05]  /*6690*/  BSYNC B0 ;  /* 0x0000000000007941 */ /* 0x000fea0003800000 */
.L_x_9121:
[----:B-12---:R-:W1:Y:S01]  /*66a0*/  S2R R8, SR_TID.X ;  /* 0x0000000000087919 */ /* 0x006e620000002100 */
        /* <DEDUP_REMOVED lines=16> */
.L_x_9155:
[----:B------:R-:W-:Y:S05]  /*67b0*/  BSYNC B0 ;  /* 0x0000000000007941 */ /* 0x000fea0003800000 */
.L_x_9154:
[----:B------:R-:W2:Y:S01]  /*67c0*/  SYNCS.PHASECHK.TRANS64.TRYWAIT P3, [R83+URZ+0x19cb0], R86 ;  /* 0x019cb056530075a7 */ /* 0x000ea2000806017f */
[----:B------:R-:W-:Y:S04]  /*67d0*/  BSSY B0, `(.L_x_9156) ;  /* 0x0000002000007945 */ /* 0x000fe80003800000 */
[----:B--2---:R-:W-:Y:S05]  /*67e0*/  @!P3 BRA `(.L_x_9157) ;  /* 0x00000140003cb947 */ /* 0x004fea0003800000 */
.L_x_9376:
[----:B------:R-:W-:Y:S05]  /*67f0*/  BSYNC B0 ;  /* 0x0000000000007941 */ /* 0x000fea0003800000 */
.L_x_9156:
[----:B------:R-:W-:Y:S01]  /*6800*/  ISETP.GE.AND P3, PT, R22, R85, PT ;  /* 0x000000551600720c */ /* 0x000fe20003f66270 */
[----:B------:R-:W-:-:S12]  /*6810*/  BSSY B0, `(.L_x_9158) ;  /* 0x0000016000007945 */ /* 0x000fd80003800000 */
[----:B------:R-:W-:Y:S05]  /*6820*/  @P3 BRA `(.L_x_9159) ;  /* 0x0000000000503947 */ /* 0x000fea0003800000 */
[----:B-1----:R-:W-:Y:S01]  /*6830*/  IMAD.WIDE R8, R2, 0x80, R30 ;  /* 0x0000008002087825 */ /* 0x002fe200078e021e */
[----:B------:R-:W-:Y:S01]  /*6840*/  ULDC.64 UR4, c[0x0][0x328] ;  /* 0x0000ca0000047ab9 */ /* 0x000fe20000000a00 */
[----:B------:R-:W-:Y:S02]  /*6850*/  ULDC.64 UR6, c[0x0][0x318] ;  /* 0x0000c60000067ab9 */ /* 0x000fe40000000a00 */
[----:B------:R-:W-:Y:S02]  /*6860*/  IMAD.MOV.U32 R10, RZ, RZ, R56 ;  /* 0x000000ffff0a7224 */ /* 0x000fe400078e0038 */
[----:B------:R-:W-:Y:S02]  /*6870*/  IMAD.MOV.U32 R11, RZ, RZ, R0 ;  /* 0x000000ffff0b7224 */ /* 0x000fe400078e0000 */
[----:B------:R-:W-:Y:S02]  /*6880*/  IMAD R9, R9, UR4, RZ ;  /* 0x0000000409097c24 */ /* 0x000fe4000f8e02ff */
[----:B------:R-:W-:Y:S01]  /*6890*/  IMAD.WIDE.U32 R10, R8, UR4, R10 ;  /* 0x00000004080a7c25 */ /* 0x000fe2000f8e000a */
[----:B------:R-:W-:-:S03]  /*68a0*/  ULDC UR4, c[0x0][0x2f4] ;  /* 0x0000bd0000047ab9 */ /* 0x000fc60000000800 */
[----:B------:R-:W-:Y:S01]  /*68b0*/  IMAD R9, R8, UR5, R9 ;  /* 0x0000000508097c24 */ /* 0x000fe2000f8e0209 */
[----:B0--3--:R-:W-:-:S04]  /*68c0*/  IADD3 R12, P3, R10, UR6, RZ ;  /* 0x000000060a0c7c10 */ /* 0x009fc8000ff7e0ff */
        /* <DEDUP_REMOVED lines=10> */
.L_x_9159:
[----:B------:R-:W-:Y:S05]  /*6970*/  BSYNC B0 ;  /* 0x0000000000007941 */ /* 0x000fea0003800000 */
.L_x_9158:
[----:B------:R-:W-:Y:S01]  /*6980*/  @!PT LDS RZ, [RZ] ;  /* 0x00000000fffff984 */ /* 0x000fe20000000800 */
[----:B------:R-:W-:Y:S01]  /*6990*/  @!PT LDS RZ, [RZ] ;  /* 0x00000000fffff984 */ /* 0x000fe20000000800 */
[----:B------:R-:W-:Y:S01]  /*69a0*/  @!PT LDS RZ, [RZ] ;  /* 0x00000000fffff984 */ /* 0x000fe20000000800 */
[----:B------:R-:W-:Y:S01]  /*69b0*/  @!PT LDS RZ, [RZ] ;  /* 0x00000000fffff984 */ /* 0x000fe20000000800 */
[----:B------:R5:W-:Y:S06]  /*69c0*/  MEMBAR.ALL.CTA ;  /* 0x0000000000007992 */ /* 0x000bec0000008000 */
[----:B-----5:R-:W5:Y:S01]  /*69d0*/  FENCE.VIEW.ASYNC.S ;  /* 0x00000000000073c6 */ /* 0x020f620000000000 */
[----:B0-2---:R-:W-:Y:S01]  /*69e0*/  @!P4 VIADD R83, R83, 0x19cc0 ;  /* 0x00019cc05353c836 */ /* 0x005fe20000000000 */
[----:B-----5:R2:W-:Y:S04]  /*69f0*/  BAR.SYNC.DEFER_BLOCKING R88, 0x80 ;  /* 0x000200580000751d */ /* 0x0205e80000010000 */
[----:B------:R-:W-:Y:S01]  /*6a00*/  @!P4 PRMT R83, RZ, 0x654, R83 ;  /* 0x00000654ff53c816 */ /* 0x000fe20000000053 */
[----:B------:R-:W-:Y:S01]  /*6a10*/  VIADD R17, R17, 0x1 ;  /* 0x0000000111117836 */ /* 0x000fe20000000000 */
[----:B------:R-:W-:-:S02]  /*6a20*/  PLOP3.LUT P3, PT, PT, PT, PT, 0x8, 0x0 ;  /* 0x000000000000781c */ /* 0x000fc40003f6e170 */
[----:B------:R2:W-:Y:S02]  /*6a30*/  @!P4 SYNCS.ARRIVE.TRANS64.RED.A1T0 RZ, [R83+URZ], RZ ;  /* 0x000000ff53ffc9a7 */ /* 0x0005e4000810043f */
[----:B------:R-:W-:-:S04]  /*6a40*/  ISETP.NE.AND P4, PT, R17, 0x2, PT ;  /* 0x000000021100780c */ /* 0x000fc80003f85270 */
[----:B-1----:R-:W-:Y:S02]  /*6a50*/  SEL R8, RZ, 0x1, P4 ;  /* 0x00000001ff087807 */ /* 0x002fe40002000000 */
[----:B------:R-:W-:Y:S02]  /*6a60*/  SEL R17, R17, RZ, P4 ;  /* 0x000000ff11117207 */ /* 0x000fe40002000000 */
[----:B------:R-:W-:Y:S01]  /*6a70*/  LOP3.LUT R23, R23, R8, RZ, 0x3c, !PT ;  /* 0x0000000817177212 */ /* 0x000fe200078e3cff */
[----:B--2---:R-:W-:Y:S06]  /*6a80*/  @P2 BRA `(.L_x_9160) ;  /* 0xffffffbc00042947 */ /* 0x004fec000383ffff */
.L_x_9116:
[----:B------:R-:W-:Y:S04]  /*6a90*/  BSSY B0, `(.L_x_9161) ;  /* 0x0000004000007945 */ /* 0x000fe80003800000 */
[----:B------:R-:W-:Y:S05]  /*6aa0*/  @P3 BRA `(.L_x_9162) ;  /* 0x0000000000083947 */ /* 0x000fea0003800000 */
[----:B------:R-:W1:Y:S02]  /*6ab0*/  FENCE.VIEW.ASYNC.G ;  /* 0x00000000000073c6 */ /* 0x000e640000000100 */
[----:B-1----:R-:W-:Y:S06]  /*6ac0*/  BAR.ARV 0xc, 0x200 ;  /* 0x0308000000007b1d */ /* 0x002fec0000002000 */
.L_x_9162:
[----:B------:R-:W-:Y:S05]  /*6ad0*/  BSYNC B0 ;  /* 0x0000000000007941 */ /* 0x000fea0003800000 */
.L_x_9161:
[----:B------:R-:W2:Y:S01]  /*6ae0*/  LDL R0, [R1+0x14] ;  /* 0x0000140001007983 */ /* 0x000ea20000100800 */
[----:B------:R-:W-:Y:S01]  /*6af0*/  ULDC.64 UR4, c[0x0][0x990] ;  /* 0x0002640000047ab9 */ /* 0x000fe20000000a00 */
[----:B------:R-:W-:Y:S02]  /*6b00*/  ULDC.64 UR6, c[0x0][0x998] ;  /* 0x0002660000067ab9 */ /* 0x000fe40000000a00 */
[----:B------:R-:W4:Y:S04]  /*6b10*/  LDL R2, [R1+0x48] ;  /* 0x0000480001027983 */ /* 0x000f280000100800 */
[----:B0-----:R-:W4:Y:S04]  /*6b20*/  LDL R4, [R1+0x2c] ;  /* 0x00002c0001047983 */ /* 0x001f280000100800 */
[----:B---3--:R-:W3:Y:S01]  /*6b30*/  LDL R14, [R1+0x18] ;  /* 0x00001800010e7983 */ /* 0x008ee20000100800 */
[----:B------:R-:W-:-:S02]  /*6b40*/  ISETP.NE.U32.AND P0, PT, RZ, UR4, PT ;  /* 0x00000004ff007c0c */ /* 0x000fc4000bf05070 */
[----:B------:R-:W-:Y:S02]  /*6b50*/  ISETP.NE.U32.AND P1, PT, RZ, UR6, PT ;  /* 0x00000006ff007c0c */ /* 0x000fe4000bf25070 */
[----:B------:R-:W-:Y:S02]  /*6b60*/  ISETP.NE.AND.EX P0, PT, RZ, UR5, PT, P0 ;  /* 0x00000005ff007c0c */ /* 0x000fe4000bf05300 */
[----:B------:R-:W-:-:S11]  /*6b70*/  ISETP.NE.AND.EX P1, PT, RZ, UR7, PT, P1 ;  /* 0x00000007ff007c0c */ /* 0x000fd6000bf25310 */
[----:B------:R-:W4:Y:S08]  /*6b80*/  @P0 LDC.64 R6, c[0x0][0x9a8] ;  /* 0x00026a00ff060b82 */ /* 0x000f300000000a00 */
[----:B------:R-:W0:Y:S08]  /*6b90*/  @P1 LDC.64 R8, c[0x0][0x9b8] ;  /* 0x00026e00ff081b82 */ /* 0x000e300000000a00 */
[----:B------:R-:W3:Y:S08]  /*6ba0*/  @P0 LDC.64 R10, c[0x0][0x9b0] ;  /* 0x00026c00ff0a0b82 */ /* 0x000ef00000000a00 */
[----:B------:R-:W1:Y:S01]  /*6bb0*/  @P1 LDC.64 R12, c[0x0][0x9c0] ;  /* 0x00027000ff0c1b82 */ /* 0x000e620000000a00 */
[----:B--2---:R-:W-:Y:S01]  /*6bc0*/  LOP3.LUT P4, RZ, R0, 0x2, RZ, 0xc0, !PT ;  /* 0x0000000200ff7812 */ /* 0x004fe2000788c0ff */
[----:B----4-:R-:W-:-:S02]  /*6bd0*/  @P0 IMAD R0, R2, R6, RZ ;  /* 0x0000000602000224 */ /* 0x010fc400078e02ff */
[----:B0-----:R-:W-:Y:S02]  /*6be0*/  @P1 IMAD R2, R2, R8, RZ ;  /* 0x0000000802021224 */ /* 0x001fe400078e02ff */
[C---:B------:R-:W-:Y:S02]  /*6bf0*/  @P0 IMAD R7, R4.reuse, R7, R0 ;  /* 0x0000000704070224 */ /* 0x040fe400078e0200 */
[C---:B------:R-:W-:Y:S02]  /*6c00*/  @P1 IMAD R9, R4.reuse, R9, R2 ;  /* 0x0000000904091224 */ /* 0x040fe400078e0202 */
[----:B------:R-:W-:-:S04]  /*6c10*/  @P0 IMAD.WIDE.U32 R2, R4, R6, RZ ;  /* 0x0000000604020225 */ /* 0x000fc800078e00ff */
[----:B------:R-:W-:-:S04]  /*6c20*/  @P1 IMAD.WIDE.U32 R4, R4, R8, RZ ;  /* 0x0000000804041225 */ /* 0x000fc800078e00ff */
[----:B------:R-:W-:Y:S02]  /*6c30*/  @P0 IMAD.IADD R3, R3, 0x1, R7 ;  /* 0x0000000103030824 */ /* 0x000fe400078e0207 */
[----:B------:R-:W-:Y:S02]  /*6c40*/  @P1 IMAD.IADD R5, R5, 0x1, R9 ;  /* 0x0000000105051824 */ /* 0x000fe400078e0209 */
[----:B---3--:R-:W-:-:S04]  /*6c50*/  @P0 IMAD.WIDE.U32 R2, R14, R10, R2 ;  /* 0x0000000a0e020225 */ /* 0x008fc800078e0002 */
[----:B-1----:R-:W-:Y:S01]  /*6c60*/  @P1 IMAD.WIDE.U32 R6, R14, R12, R4 ;  /* 0x0000000c0e061225 */ /* 0x002fe200078e0004 */
        /* <DEDUP_REMOVED lines=46> */
.L_x_9164:
[----:B------:R-:W-:Y:S05]  /*6f50*/  BSYNC B0 ;  /* 0x0000000000007941 */ /* 0x000fea0003800000 */
.L_x_9163:
[----:B------:R-:W2:Y:S01]  /*6f60*/  LDL R0, [R1+0x54] ;  /* 0x0000540001007983 */ /* 0x000ea20000100800 */
[----:B------:R-:W-:Y:S02]  /*6f70*/  PLOP3.LUT P0, PT, PT, PT, PT, 0x80, 0x0 ;  /* 0x000000000000781c */ /* 0x000fe40003f0f070 */
        /* <DEDUP_REMOVED lines=29> */
[----:B--2---:R-:W-:-:S02]  /*7150*/  IMAD R4, R0, R88, RZ ;  /* 0x0000005800047224 */ /* 0x004fc400078e02ff */
[----:B------:R-:W-:-:S03]  /*7160*/  IMAD.MOV.U32 R0, RZ, RZ, RZ ;  /* 0x000000ffff007224 */ /* 0x000fc600078e00ff */
[----:B------:R0:W-:Y:S01]  /*7170*/  STL [R1+0x1c], R4 ;  /* 0x00001c0401007387 */ /* 0x0001e20000100800 */
[----:B------:R-:W-:Y:S01]  /*7180*/  VIADDMNMX R88, R4, R88, R25, PT ;  /* 0x0000005804587246 */ /* 0x000fe20003800119 */
[----:B------:R-:W-:-:S03]  /*7190*/  IMAD.MOV.U32 R25, RZ, RZ, RZ ;  /* 0x000000ffff197224 */ /* 0x000fc600078e00ff */
[----:B------:R-:W-:-:S13]  /*71a0*/  ISETP.GT.AND P1, PT, R88, R4, PT ;  /* 0x000000045800720c */ /* 0x000fda0003f24270 */
[----:B0-----:R-:W-:Y:S05]  /*71b0*/  @!P1 BRA `(.L_x_9165) ;  /* 0x0000008c00e89947 */ /* 0x001fea0003800000 */
[----:B------:R-:W0:Y:S01]  /*71c0*/  S2R R4, SR_TID.X ;  /* 0x0000000000047919 */ /* 0x000e220000002100 */
[----:B------:R-:W-:Y:S01]  /*71d0*/  VIADD R28, R16, 0xf000 ;  /* 0x0000f000101c7836 */ /* 0x000fe20000000000 */
[----:B------:R-:W-:Y:S04]  /*71e0*/  BSSY B6, `(.L_x_9166) ;  /* 0x000001e000067945 */ /* 0x000fe80003800000 */
[----:B------:R-:W-:Y:S01]  /*71f0*/  LOP3.LUT P0, RZ, R28, 0x3ff, RZ, 0xc0, !PT ;  /* 0x000003ff1cff7812 */ /* 0x000fe2000780c0ff */
[----:B0-----:R-:W-:-:S05]  /*7200*/  VIADD R5, R4, 0xffffff80 ;  /* 0xffffff8004057836 */ /* 0x001fca0000000000 */
[----:B------:R-:W-:-:S04]  /*7210*/  SHF.R.S32.HI R4, RZ, 0x1f, R5 ;  /* 0x0000001fff047819 */ /* 0x000fc80000011405 */
[----:B------:R-:W-:-:S04]  /*7220*/  LEA.HI R4, R4, R5, RZ, 0x7 ;  /* 0x0000000504047211 */ /* 0x000fc800078f38ff */
[----:B------:R-:W-:-:S05]  /*7230*/  SHF.R.S32.HI R4, RZ, 0x7, R4 ;  /* 0x00000007ff047819 */ /* 0x000fca0000011404 */
[----:B------:R-:W0:Y:S02]  /*7240*/  SHFL.IDX PT, R0, R4, RZ, 0x1f ;  /* 0x00001fff04007589 */ /* 0x000e2400000e0000 */
[----:B0-----:R-:W-:-:S05]  /*7250*/  IMAD.HI R3, R0, 0x55555556, RZ ;  /* 0x5555555600037827 */ /* 0x001fca00078e02ff */
[----:B------:R-:W-:-:S05]  /*7260*/  LEA.HI R3, R3, R3, RZ, 0x1 ;  /* 0x0000000303037211 */ /* 0x000fca00078f08ff */
[----:B------:R-:W-:-:S04]  /*7270*/  IMAD R3, R3, -0x3, R0 ;  /* 0xfffffffd03037824 */ /* 0x000fc800078e0200 */
[----:B------:R-:W-:-:S05]  /*7280*/  IMAD R3, R3, 0x800, R28 ;  /* 0x0000080003037824 */ /* 0x000fca00078e021c */
        /* <DEDUP_REMOVED lines=19> */
.L_x_9167:
[----:B------:R-:W-:Y:S05]  /*73c0*/  BSYNC B6 ;  /* 0x0000000000067941 */ /* 0x000fea0003800000 */
.L_x_9166:
[----:B------:R-:W-:Y:S02]  /*73d0*/  ULDC UR4, c[0x0][0x3f4] ;  /* 0x0000fd0000047ab9 */ /* 0x000fe40000000800 */
[----:B------:R-:W-:-:S13]  /*73e0*/  ISETP.LT.AND P0, PT, RZ, UR4, PT ;  /* 0x00000004ff007c0c */ /* 0x000fda000bf01270 */
[----:B------:R-:W-:Y:S05]  /*73f0*/  @P0 BRA `(.L_x_9168) ;  /* 0x0000000000400947 */ /* 0x000fea0003800000 */
[----:B------:R-:W2:Y:S02]  /*7400*/  LDL R20, [R1+0x44] ;  /* 0x0000440001147983 */ /* 0x000ea40000100800 */
[----:B--2---:R-:W-:-:S04]  /*7410*/  LEA.HI R0, R20, R20, RZ, 0x1 ;  /* 0x0000001414007211 */ /* 0x004fc800078f08ff */
[----:B------:R-:W-:-:S05]  /*7420*/  LOP3.LUT R0, R0, 0xfffffffe, RZ, 0xc0, !PT ;  /* 0xfffffffe00007812 */ /* 0x000fca00078ec0ff */
[----:B------:R-:W-:-:S05]  /*7430*/  IMAD.IADD R0, R20, 0x1, -R0 ;  /* 0x0000000114007824 */ /* 0x000fca00078e0a00 */
[----:B------:R-:W-:-:S04]  /*7440*/  SHF.L.U32 R3, R0, 0x1f, RZ ;  /* 0x0000001f00037819 */ /* 0x000fc800000006ff */
[----:B------:R0:W1:Y:S03]  /*7450*/  SYNCS.PHASECHK.TRANS64.TRYWAIT P0, [R16+URZ+0x19c00], R3 ;  /* 0x019c0003100075a7 */ /* 0x000066000800017f */
[----:B-1----:R-:W-:Y:S05]  /*7460*/  @!P0 NANOSLEEP.SYNCS 0x989680 ;  /* 0x009896800000895d */ /* 0x002fea0003900000 */
[----:B------:R-:W1:Y:S01]  /*7470*/  @!P0 SYNCS.PHASECHK.TRANS64 P0, [R16+URZ+0x19c00], R3 ;  /* 0x019c0003100085a7 */ /* 0x000e62000800007f */
[----:B------:R-:W-:Y:S04]  /*7480*/  BSSY B0, `(.L_x_9169) ;  /* 0x0000006000007945 */ /* 0x000fe80003800000 */
[----:B-1----:R-:W-:Y:S05]  /*7490*/  @P0 BRA `(.L_x_9170) ;  /* 0x0000000000100947 */ /* 0x002fea0003800000 */
.L_x_9171:
[----:B-1----:R1:W2:Y:S02]  /*74a0*/  SYNCS.PHASECHK.TRANS64.TRYWAIT P0, [R16+URZ+0x19c00], R3 ;  /* 0x019c0003100075a7 */ /* 0x0022a4000800017f */
[----:B--2---:R-:W-:Y:S05]  /*74b0*/  @!P0 NANOSLEEP.SYNCS 0x989680 ;  /* 0x009896800000895d */ /* 0x004fea0003900000 */
[----:B------:R-:W2:Y:S02]  /*74c0*/  @!P0 SYNCS.PHASECHK.TRANS64 P0, [R16+URZ+0x19c00], R3 ;  /* 0x019c0003100085a7 */ /* 0x000ea4000800007f */
[----:B--2---:R-:W-:Y:S05]  /*74d0*/  @!P0 BRA `(.L_x_9171) ;  /* 0xfffffffc00f08947 */ /* 0x004fea000383ffff */
.L_x_9170:
[----:B------:R-:W-:Y:S05]  /*74e0*/  BSYNC B0 ;  /* 0x0000000000007941 */ /* 0x000fea0003800000 */
.L_x_9169:
[----:B------:R-:W-:Y:S05]  /*74f0*/  BRA `(.L_x_9172) ;  /* 0x00000040008c7947 */ /* 0x000fea0003800000 */
.L_x_9168:
[----:B------:R-:W0:Y:S01]  /*7500*/  LDC.64 R30, c[0x0][0x3e8] ;  /* 0x0000fa00ff1e7b82 */ /* 0x000e220000000a00 */
[----:B------:R-:W-:Y:S01]  /*7510*/  LOP3.LUT P0, RZ, R28, 0x9f, RZ, 0xc0, !PT ;  /* 0x0000009f1cff7812 */ /* 0x000fe2000780c0ff */
[----:B------:R-:W-:Y:S01]  /*7520*/  ULDC.64 UR4, c[0x0][0x3f8] ;  /* 0x0000fe0000047ab9 */ /* 0x000fe20000000a00 */
[----:B-----5:R-:W-:Y:S01]  /*7530*/  SHF.R.S32.HI R0, RZ, 0x1f, R26 ;  /* 0x0000001fff007819 */ /* 0x020fe2000001141a */
[----:B------:R-:W-:Y:S01]  /*7540*/  ULDC.64 UR6, c[0x0][0x408] ;  /* 0x0001020000067ab9 */ /* 0x000fe20000000a00 */
[----:B------:R-:W-:Y:S03]  /*7550*/  BSSY B6, `(.L_x_9173) ;  /* 0x000001b000067945 */ /* 0x000fe60003800000 */
[----:B------:R-:W1:Y:S01]  /*7560*/  LDC.64 R4, c[0x0][0x400] ;  /* 0x00010000ff047b82 */ /* 0x000e620000000a00 */
[C---:B------:R-:W-:Y:S02]  /*7570*/  IMAD R3, R0.reuse, UR4, RZ ;  /* 0x0000000400037c24 */ /* 0x040fe4000f8e02ff */
[----:B------:R-:W-:-:S02]  /*7580*/  IMAD R7, R0, UR6, RZ ;  /* 0x0000000600077c24 */ /* 0x000fc4000f8e02ff */
[C---:B------:R-:W-:Y:S02]  /*7590*/  IMAD R3, R26.reuse, UR5, R3 ;  /* 0x000000051a037c24 */ /* 0x040fe4000f8e0203 */
[C---:B------:R-:W-:Y:S02]  /*75a0*/  IMAD R7, R26.reuse, UR7, R7 ;  /* 0x000000071a077c24 */ /* 0x040fe4000f8e0207 */
[----:B0-----:R-:W-:-:S04]  /*75b0*/  IMAD.WIDE.U32 R30, R26, UR4, R30 ;  /* 0x000000041a1e7c25 */ /* 0x001fc8000f8e001e */
[----:B------:R-:W-:Y:S02]  /*75c0*/  IMAD.IADD R25, R3, 0x1, R31 ;  /* 0x0000000103197824 */ /* 0x000fe400078e021f */
[----:B-1----:R-:W-:-:S04]  /*75d0*/  IMAD.WIDE.U32 R26, R26, UR6, R4 ;  /* 0x000000061a1a7c25 */ /* 0x002fc8000f8e0004 */
[----:B------:R-:W-:Y:S01]  /*75e0*/  IMAD.IADD R28, R7, 0x1, R27 ;  /* 0x00000001071c7824 */ /* 0x000fe200078e021b */
        /* <DEDUP_REMOVED lines=17> */
.L_x_9174:
[----:B------:R-:W-:Y:S05]  /*7700*/  BSYNC B6 ;  /* 0x0000000000067941 */ /* 0x000fea0003800000 */
.L_x_9173:
[----:B------:R-:W2:Y:S01]  /*7710*/  LDL R20, [R1+0x28] ;  /* 0x0000280001147983 */ /* 0x000ea20000100800 */
[----:B------:R-:W-:Y:S01]  /*7720*/  ULDC.U8 UR4, c[0x0][0x410] ;  /* 0x0001040000047ab9 */ /* 0x000fe20000000000 */
[----:B------:R-:W-:Y:S01]  /*7730*/  BSSY B0, `(.L_x_9175) ;  /* 0x00003f7000007945 */ /* 0x000fe20003800000 */
[----:B------:R-:W-:Y:S01]  /*7740*/  ISETP.NE.AND P0, PT, RZ, UR4, PT ;  /* 0x00000004ff007c0c */ /* 0x000fe2000bf05270 */
[----:B------:R-:W-:Y:S02]  /*7750*/  IMAD R4, R29, 0xc0, R22 ;  /* 0x000000c01d047824 */ /* 0x000fe400078e0216 */
[----:B--2---:R-:W-:-:S10]  /*7760*/  IMAD.IADD R37, R16, 0x1, R20 ;  /* 0x0000000110257824 */ /* 0x004fd400078e0214 */
[----:B------:R-:W-:Y:S05]  /*7770*/  @!P0 BRA `(.L_x_9176) ;  /* 0x0000001800d08947 */ /* 0x000fea0003800000 */
[----:B------:R-:W-:-:S03]  /*7780*/  UMOV UR4, 0xffffffff ;  /* 0xffffffff00047882 */ /* 0x000fc60000000000 */
[----:B------:R-:W-:Y:S05]  /*7790*/  BRA.DIV UR4, `(.L_x_9177) ;  /* 0x0000013204647947 */ /* 0x000fea000b800000 */
[----:B------:R0:W1:Y:S04]  /*77a0*/  SHFL.IDX PT, R31, R30, RZ, 0x1e1f ;  /* 0x001e1fff1e1f7589 */ /* 0x00006800000e0000 */
[----:B------:R0:W2:Y:S04]  /*77b0*/  SHFL.IDX PT, R14, R26, RZ, 0x1e1f ;  /* 0x001e1fff1a0e7589 */ /* 0x0000a800000e0000 */
[----:B------:R0:W3:Y:S04]  /*77c0*/  SHFL.IDX PT, R0, R25, RZ, 0x1e1f ;  /* 0x001e1fff19007589 */ /* 0x0000e800000e0000 */
[----:B------:R0:W4:Y:S02]  /*77d0*/  SHFL.IDX PT, R3, R28, RZ, 0x1e1f ;  /* 0x001e1fff1c037589 */ /* 0x00012400000e0000 */
.L_x_9382:
[----:B------:R-:W5:Y:S01]  /*77e0*/  LDL R6, [R1+0x44] ;  /* 0x0000440001067983 */ /* 0x000f620000100800 */
[----:B------:R-:W-:Y:S01]  /*77f0*/  ULDC UR4, c[0x0][0x448] ;  /* 0x0001120000047ab9 */ /* 0x000fe20000000800 */
[----:B------:R-:W-:Y:S01]  /*7800*/  BSSY B1, `(.L_x_9178) ;  /* 0x000002f000017945 */ /* 0x000fe20003800000 */
[----:B0-----:R-:W-:Y:S01]  /*7810*/  IMAD R28, R24, UR4, RZ ;  /* 0x00000004181c7c24 */ /* 0x001fe2000f8e02ff */
[----:B------:R-:W-:Y:S02]  /*7820*/  CS2R R8, SRZ ;  /* 0x0000000000087805 */ /* 0x000fe4000001ff00 */
[----:B------:R-:W-:Y:S02]  /*7830*/  CS2R R20, SRZ ;  /* 0x0000000000147805 */ /* 0x000fe4000001ff00 */
[----:B------:R-:W-:Y:S02]  /*7840*/  CS2R R26, SRZ ;  /* 0x00000000001a7805 */ /* 0x000fe4000001ff00 */
[----:B------:R-:W-:-:S02]  /*7850*/  CS2R R10, SRZ ;  /* 0x00000000000a7805 */ /* 0x000fc4000001ff00 */
[----:B------:R-:W-:Y:S02]  /*7860*/  ISETP.GE.AND P0, PT, R4, R28, PT ;  /* 0x0000001c0400720c */ /* 0x000fe40003f06270 */
[----:B------:R-:W-:Y:S02]  /*7870*/  CS2R R12, SRZ ;  /* 0x00000000000c7805 */ /* 0x000fe4000001ff00 */
[----:B------:R-:W-:Y:S02]  /*7880*/  CS2R R24, SRZ ;  /* 0x0000000000187805 */ /* 0x000fe4000001ff00 */
[----:B-----5:R-:W-:-:S04]  /*7890*/  LEA.HI R5, R6, R6, RZ, 0x1 ;  /* 0x0000000606057211 */ /* 0x020fc800078f08ff */
[----:B------:R-:W-:-:S05]  /*78a0*/  LOP3.LUT R5, R5, 0xfffffffe, RZ, 0xc0, !PT ;  /* 0xfffffffe05057812 */ /* 0x000fca00078ec0ff */
[----:B------:R-:W-:-:S05]  /*78b0*/  IMAD.IADD R5, R6, 0x1, -R5 ;  /* 0x0000000106057824 */ /* 0x000fca00078e0a05 */
[----:B------:R-:W-:Y:S01]  /*78c0*/  SHF.L.U32 R39, R5, 0x1f, RZ ;  /* 0x0000001f05277819 */ /* 0x000fe200000006ff */
[----:B------:R-:W-:Y:S06]  /*78d0*/  @P0 BRA `(.L_x_9179) ;  /* 0x0000000000840947 */ /* 0x000fec0003800000 */
[----:B------:R-:W2:Y:S01]  /*78e0*/  LDL R6, [R1+0x8] ;  /* 0x0000080001067983 */ /* 0x000ea20000100800 */
[----:B------:R-:W-:-:S03]  /*78f0*/  ULDC UR4, c[0x0][0x3f4] ;  /* 0x0000fd0000047ab9 */ /* 0x000fc60000000800 */
[----:B------:R-:W3:Y:S01]  /*7900*/  LDL R15, [R1+0xc] ;  /* 0x00000c00010f7983 */ /* 0x000ee20000100800 */
[----:B------:R-:W-:Y:S02]  /*7910*/  ISETP.GE.AND P1, PT, R152, UR4, PT ;  /* 0x0000000498007c0c */ /* 0x000fe4000bf26270 */
[----:B------:R-:W-:Y:S02]  /*7920*/  CS2R R20, SRZ ;  /* 0x0000000000147805 */ /* 0x000fe4000001ff00 */
[----:B------:R-:W-:Y:S02]  /*7930*/  CS2R R12, SRZ ;  /* 0x00000000000c7805 */ /* 0x000fe4000001ff00 */
[----:B------:R-:W-:Y:S02]  /*7940*/  CS2R R26, SRZ ;  /* 0x00000000001a7805 */ /* 0x000fe4000001ff00 */
[----:B------:R-:W-:Y:S02]  /*7950*/  CS2R R24, SRZ ;  /* 0x0000000000187805 */ /* 0x000fe4000001ff00 */
[----:B------:R-:W-:-:S03]  /*7960*/  CS2R R10, SRZ ;  /* 0x00000000000a7805 */ /* 0x000fc6000001ff00 */
[----:B-1----:R-:W-:Y:S02]  /*7970*/  @!P1 IADD3 R30, P3, R152, R31, RZ ;  /* 0x0000001f981e9210 */ /* 0x002fe40007f7e0ff */
[----:B------:R-:W-:Y:S02]  /*7980*/  @!P1 SHF.R.S32.HI R5, RZ, 0x1f, R152 ;  /* 0x0000001fff059819 */ /* 0x000fe40000011498 */
[----:B--2---:R-:W-:Y:S02]  /*7990*/  ISETP.GE.AND P2, PT, R6, UR4, PT ;  /* 0x0000000406007c0c */ /* 0x004fe4000bf46270 */
[----:B------:R-:W-:Y:S02]  /*79a0*/  SHF.R.S32.HI R7, RZ, 0x1f, R6 ;  /* 0x0000001fff077819 */ /* 0x000fe40000011406 */
[----:B---3--:R-:W-:Y:S02]  /*79b0*/  ISETP.GE.AND P0, PT, R15, UR4, PT ;  /* 0x000000040f007c0c */ /* 0x008fe4000bf06270 */
[----:B------:R-:W-:-:S07]  /*79c0*/  SHF.R.S32.HI R8, RZ, 0x1f, R15 ;  /* 0x0000001fff087819 */ /* 0x000fce000001140f */
[CC--:B------:R-:W-:Y:S02]  /*79d0*/  @!P2 IADD3 R34, P6, R6.reuse, R31.reuse, RZ ;  /* 0x0000001f0622a210 */ /* 0x0c0fe40007fde0ff */
[-C--:B------:R-:W-:Y:S02]  /*79e0*/  @!P2 IADD3 R32, P5, R6, R14.reuse, RZ ;  /* 0x0000000e0620a210 */ /* 0x080fe40007fbe0ff */
[----:B------:R-:W-:Y:S01]  /*79f0*/  @!P0 IADD3 R4, P4, R15, R31, RZ ;  /* 0x0000001f0f048210 */ /* 0x000fe20007f9e0ff */
[--C-:B------:R-:W-:Y:S01]  /*7a00*/  @!P2 IMAD.X R35, R0, 0x1, R7.reuse, P6 ;  /* 0x000000010023a824 */ /* 0x100fe200030e0607 */
[-C--:B------:R-:W-:Y:S01]  /*7a10*/  @!P1 IADD3 R6, P6, R152, R14.reuse, RZ ;  /* 0x0000000e98069210 */ /* 0x080fe20007fde0ff */
[----:B----4-:R-:W-:Y:S01]  /*7a20*/  @!P2 IMAD.X R33, R3, 0x1, R7, P5 ;  /* 0x000000010321a824 */ /* 0x010fe200028e0607 */
[----:B------:R-:W-:Y:S01]  /*7a30*/  @!P0 IADD3 R14, P5, R15, R14, RZ ;  /* 0x0000000e0f0e8210 */ /* 0x000fe20007fbe0ff */
[--C-:B------:R-:W-:Y:S01]  /*7a40*/  @!P1 IMAD.X R31, R0, 0x1, R5.reuse, P3 ;  /* 0x00000001001f9824 */ /* 0x100fe200018e0605 */
[----:B------:R0:W5:Y:S01]  /*7a50*/  @!P2 LD.E.64 R20, desc[UR40][R34.64] ;  /* 0x000000282214a980 */ /* 0x000162000c101b00 */
[----:B------:R-:W-:-:S02]  /*7a60*/  @!P1 IMAD.X R7, R3, 0x1, R5, P6 ;  /* 0x0000000103079824 */ /* 0x000fc400030e0605 */
[--C-:B------:R-:W-:Y:S01]  /*7a70*/  @!P0 IMAD.X R5, R0, 0x1, R8.reuse, P4 ;  /* 0x0000000100058824 */ /* 0x100fe200020e0608 */
[----:B------:R0:W5:Y:S01]  /*7a80*/  @!P2 LD.E.64 R12, desc[UR40][R32.64] ;  /* 0x00000028200ca980 */ /* 0x000162000c101b00 */
[----:B------:R-:W-:Y:S01]  /*7a90*/  @!P0 IMAD.X R15, R3, 0x1, R8, P5 ;  /* 0x00000001030f8824 */ /* 0x000fe200028e0608 */
[----:B------:R-:W-:Y:S02]  /*7aa0*/  CS2R R8, SRZ ;  /* 0x0000000000087805 */ /* 0x000fe4000001ff00 */
[----:B------:R0:W5:Y:S04]  /*7ab0*/  @!P1 LD.E.64 R26, desc[UR40][R30.64] ;  /* 0x000000281e1a9980 */ /* 0x000168000c101b00 */
[----:B------:R0:W5:Y:S04]  /*7ac0*/  @!P1 LD.E.64 R24, desc[UR40][R6.64] ;  /* 0x0000002806189980 */ /* 0x000168000c101b00 */
[----:B------:R0:W5:Y:S04]  /*7ad0*/  @!P0 LD.E.64 R8, desc[UR40][R4.64] ;  /* 0x0000002804088980 */ /* 0x000168000c101b00 */
[----:B------:R0:W5:Y:S02]  /*7ae0*/  @!P0 LD.E.64 R10, desc[UR40][R14.64] ;  /* 0x000000280e0a8980 */ /* 0x000164000c101b00 */
.L_x_9179:
[----:B------:R-:W-:Y:S05]  /*7af0*/  BSYNC B1 ;  /* 0x0000000000017941 */ /* 0x000fea0003800000 */
.L_x_9178:
[----:B------:R-:W1:Y:S01]  /*7b00*/  SYNCS.PHASECHK.TRANS64.TRYWAIT P0, [R16+URZ+0x19c00], R39 ;  /* 0x019c0027100075a7 */ /* 0x000e62000800017f */
[----:B---3--:R-:W-:Y:S01]  /*7b10*/  IMAD R0, R29, -0xc0, R28 ;  /* 0xffffff401d007824 */ /* 0x008fe200078e021c */
[----:B------:R-:W-:Y:S04]  /*7b20*/  BSSY B1, `(.L_x_9180) ;  /* 0x0000004000017945 */ /* 0x000fe80003800000 */
[----:B----4-:R-:W-:-:S04]  /*7b30*/  VIMNMX R3, R0, 0xc0, PT ;  /* 0x000000c000037848 */ /* 0x010fc80003fe0100 */
[----:B------:R-:W-:Y:S01]  /*7b40*/  ISETP.GE.AND P1, PT, R22, R3, PT ;  /* 0x000000031600720c */ /* 0x000fe20003f26270 */
[----:B-1----:R-:W-:-:S12]  /*7b50*/  @!P0 BRA `(.L_x_9181) ;  /* 0x0000012c00e48947 */ /* 0x002fd80003800000 */
.L_x_9383:
[----:B------:R-:W-:Y:S05]  /*7b60*/  BSYNC B1 ;  /* 0x0000000000017941 */ /* 0x000fea0003800000 */
.L_x_9180:
[----:B------:R-:W-:Y:S05]  /*7b70*/  @P1 BRA `(.L_x_9182) ;  /* 0x0000003800c81947 */ /* 0x000fea0003800000 */
[----:B0-----:R-:W3:Y:S01]  /*7b80*/  LDL R4, [R1+0x8] ;  /* 0x0000080001047983 */ /* 0x001ee20000100800 */
[----:B------:R-:W0:Y:S03]  /*7b90*/  LDC R3, c[0x0][0x3f4] ;  /* 0x0000fd00ff037b82 */ /* 0x000e260000000800 */
[----:B------:R-:W4:Y:S01]  /*7ba0*/  LDL R0, [R1+0xc] ;  /* 0x00000c0001007983 */ /* 0x000f220000100800 */
[----:B------:R-:W-:Y:S01]  /*7bb0*/  BSSY B1, `(.L_x_9183) ;  /* 0x000007b000017945 */ /* 0x000fe20003800000 */
[-C--:B0-----:R-:W-:Y:S02]  /*7bc0*/  ISETP.GE.AND P0, PT, R152, R3.reuse, PT ;  /* 0x000000039800720c */ /* 0x081fe40003f06270 */
[-C--:B---3--:R-:W-:Y:S02]  /*7bd0*/  ISETP.GE.AND P1, PT, R4, R3.reuse, PT ;  /* 0x000000030400720c */ /* 0x088fe40003f26270 */
[----:B----4-:R-:W-:-:S09]  /*7be0*/  ISETP.GE.AND P2, PT, R0, R3, PT ;  /* 0x000000030000720c */ /* 0x010fd20003f46270 */
[----:B------:R-:W-:Y:S05]  /*7bf0*/  @P0 BRA `(.L_x_9184) ;  /* 0x0000000400d80947 */ /* 0x000fea0003800000 */
[----:B------:R-:W0:Y:S01]  /*7c00*/  LDS.128 R4, [R37+0xf000] ;  /* 0x00f0000025047984 */ /* 0x000e220000000c00 */
[----:B-----5:R-:W-:Y:S02]  /*7c10*/  SHF.R.U32.HI R15, RZ, 0x8, R27 ;  /* 0x00000008ff0f7819 */ /* 0x020fe4000001161b */
[----:B--2---:R-:W-:Y:S02]  /*7c20*/  LOP3.LUT R14, R27, 0xff, RZ, 0xc0, !PT ;  /* 0x000000ff1b0e7812 */ /* 0x004fe400078ec0ff */
        /* <DEDUP_REMOVED lines=23> */
[-C--:B0-----:R-:W-:Y:S02]  /*7da0*/  F2FP.F16.E4M3.UNPACK_B R0, R6.reuse.H1 ;  /* 0x00000006ff00723e */ /* 0x081fe400030006ff */
[----:B------:R-:W-:Y:S02]  /*7db0*/  LOP3.LUT R29, R29, 0xff0000, R24, 0xf8, !PT ;  /* 0x00ff00001d1d7812 */ /* 0x000fe400078ef818 */
[----:B------:R-:W-:Y:S01]  /*7dc0*/  F2FP.F16.E4M3.UNPACK_B R32, R31 ;  /* 0x0000001fff20723e */ /* 0x000fe200020006ff */
[--C-:B------:R-:W-:Y:S01]  /*7dd0*/  HADD2.F32 R15, -RZ, R0.reuse.H1_H1 ;  /* 0x30000000ff0f7230 */ /* 0x100fe20000004100 */
[----:B------:R-:W-:Y:S01]  /*7de0*/  F2FP.F16.E4M3.UNPACK_B R28, R27 ;  /* 0x0000001bff1c723e */ /* 0x000fe200020006ff */
[----:B------:R-:W-:Y:S01]  /*7df0*/  HADD2.F32 R14, -RZ, R0.H0_H0 ;  /* 0x20000000ff0e7230 */ /* 0x000fe20000004100 */
        /* <DEDUP_REMOVED lines=22> */
[----:B------:R-:W-:Y:S01]  /*7f60*/  F2FP.F16.E4M3.UNPACK_B R0, R4 ;  /* 0x00000004ff00723e */ /* 0x000fe200020006ff */
[----:B------:R-:W-:-:S02]  /*7f70*/  HADD2.F32 R15, -RZ, R31.H0_H0 ;  /* 0x2000001fff0f7230 */ /* 0x000fc40000004100 */
[C---:B------:R-:W-:Y:S01]  /*7f80*/  FFMA.FTZ R33, R3.reuse, R28, -R14 ;  /* 0x0000001c03217223 */ /* 0x040fe2000001080e */
        /* <DEDUP_REMOVED lines=15> */
[----:B------:R-:W-:Y:S02]  /*8080*/  HADD2.F32 R5, -RZ, R4.H1_H1 ;  /* 0x30000004ff057230 */ /* 0x000fe40000004100 */
[C---:B------:R-:W-:Y:S01]  /*8090*/  FFMA.FTZ R40, R25.reuse, R14, -R40 ;  /* 0x0000000e19287223 */ /* 0x040fe20000010828 */
[----:B------:R-:W-:Y:S01]  /*80a0*/  F2FP.F16.E4M3.UNPACK_B R14, R26 ;  /* 0x0000001aff0e723e */ /* 0x000fe200020006ff */
[----:B-1----:R-:W-:Y:S01]  /*80b0*/  FFMA.FTZ R39, R25, R28, R24 ;  /* 0x0000001c19277223 */ /* 0x002fe20000010018 */
        /* <DEDUP_REMOVED lines=42> */
.L_x_9184:
[----:B------:R-:W-:Y:S05]  /*8360*/  BSYNC B1 ;  /* 0x0000000000017941 */ /* 0x000fea0003800000 */
.L_x_9183:
[----:B------:R-:W-:Y:S04]  /*8370*/  BSSY B1, `(.L_x_9185) ;  /* 0x000007c000017945 */ /* 0x000fe80003800000 */
[----:B------:R-:W-:Y:S05]  /*8380*/  @P1 BRA `(.L_x_9186) ;  /* 0x0000000400e81947 */ /* 0x000fea0003800000 */
[----:B0-----:R-:W0:Y:S01]  /*8390*/  LDS.128 R4, [R37+0x10800] ;  /* 0x0108000025047984 */ /* 0x001e220000000c00 */
[----:B--2--5:R-:W-:Y:S02]  /*83a0*/  SHF.R.U32.HI R14, RZ, 0x8, R21 ;  /* 0x00000008ff0e7819 */ /* 0x024fe40000011615 */
        /* <DEDUP_REMOVED lines=120> */
.L_x_9186:
[----:B------:R-:W-:Y:S05]  /*8b30*/  BSYNC B1 ;  /* 0x0000000000017941 */ /* 0x000fea0003800000 */
.L_x_9185:
[----:B------:R-:W-:Y:S05]  /*8b40*/  @P2 BRA `(.L_x_9182) ;  /* 0x0000002800d42947 */ /* 0x000fea0003800000 */
[----:B0--3--:R-:W0:Y:S01]  /*8b50*/  LDS.128 R4, [R37+0x12000] ;  /* 0x0120000025047984 */ /* 0x009e220000000c00 */
[----:B-----5:R-:W-:Y:S02]  /*8b60*/  SHF.R.U32.HI R13, RZ, 0x8, R9 ;  /* 0x00000008ff0d7819 */ /* 0x020fe40000011609 */
[----:B------:R-:W-:Y:S02]  /*8b70*/  LOP3.LUT R12, R9, 0xff, RZ, 0xc0, !PT ;  /* 0x000000ff090c7812 */ /* 0x000fe400078ec0ff */
[----:B------:R-:W-:Y:S02]  /*8b80*/  LOP3.LUT R13, R13, 0xff, RZ, 0xc0, !PT ;  /* 0x000000ff0d0d7812 */ /* 0x000fe400078ec0ff */
[----:B------:R-:W-:Y:S02]  /*8b90*/  SHF.R.U32.HI R21, RZ, 0x8, R11 ;  /* 0x00000008ff157819 */ /* 0x000fe4000001160b */
[----:B------:R-:W-:Y:S02]  /*8ba0*/  PRMT R12, R13, 0x7604, R12 ;  /* 0x000076040d0c7816 */ /* 0x000fe4000000000c */
[----:B------:R-:W-:-:S02]  /*8bb0*/  SHF.R.U32.HI R24, RZ, 0x10, R9 ;  /* 0x00000010ff187819 */ /* 0x000fc40000011609 */
[----:B------:R-:W-:Y:S02]  /*8bc0*/  SHF.R.U32.HI R13, RZ, 0x8, R10 ;  /* 0x00000008ff0d7819 */ /* 0x000fe4000001160a */
[----:B--2---:R-:W-:Y:S02]  /*8bd0*/  LOP3.LUT R14, R11, 0xff, RZ, 0xc0, !PT ;  /* 0x000000ff0b0e7812 */ /* 0x004fe400078ec0ff */
        /* <DEDUP_REMOVED lines=110> */
.L_x_9176:
[----:B------:R-:W-:-:S03]  /*92c0*/  UMOV UR4, 0xffffffff ;  /* 0xffffffff00047882 */ /* 0x000fc60000000000 */
[----:B------:R-:W-:Y:S05]  /*92d0*/  BRA.DIV UR4, `(.L_x_9187) ;  /* 0x0000011a04187947 */ /* 0x000fea000b800000 */
[----:B------:R0:W1:Y:S04]  /*92e0*/  SHFL.IDX PT, R31, R30, RZ, 0x1e1f ;  /* 0x001e1fff1e1f7589 */ /* 0x00006800000e0000 */
[----:B------:R0:W2:Y:S04]  /*92f0*/  SHFL.IDX PT, R21, R26, RZ, 0x1e1f ;  /* 0x001e1fff1a157589 */ /* 0x0000a800000e0000 */
[----:B------:R0:W3:Y:S04]  /*9300*/  SHFL.IDX PT, R0, R25, RZ, 0x1e1f ;  /* 0x001e1fff19007589 */ /* 0x0000e800000e0000 */
[----:B------:R0:W4:Y:S02]  /*9310*/  SHFL.IDX PT, R3, R28, RZ, 0x1e1f ;  /* 0x001e1fff1c037589 */ /* 0x00012400000e0000 */
.L_x_9389:
        /* <DEDUP_REMOVED lines=12> */
[----:B------:R-:W-:Y:S02]  /*93e0*/  LOP3.LUT R8, R5, 0xfffffffe, RZ, 0xc0, !PT ;  /* 0xfffffffe05087812 */ /* 0x000fe400078ec0ff */
[----:B------:R-:W-:-:S03]  /*93f0*/  CS2R R4, SRZ ;  /* 0x0000000000047805 */ /* 0x000fc6000001ff00 */
[----:B------:R-:W-:Y:S01]  /*9400*/  IMAD.IADD R39, R9, 0x1, -R8 ;  /* 0x0000000109277824 */ /* 0x000fe200078e0a08 */
[----:B------:R-:W-:-:S04]  /*9410*/  CS2R R8, SRZ ;  /* 0x0000000000087805 */ /* 0x000fc8000001ff00 */
[----:B------:R-:W-:Y:S01]  /*9420*/  SHF.L.U32 R39, R39, 0x1f, RZ ;  /* 0x0000001f27277819 */ /* 0x000fe200000006ff */
[----:B------:R-:W-:Y:S06]  /*9430*/  @P0 BRA `(.L_x_9189) ;  /* 0x0000000000700947 */ /* 0x000fec0003800000 */
[----:B------:R-:W2:Y:S01]  /*9440*/  LDL R20, [R1+0x70] ;  /* 0x0000700001147983 */ /* 0x000ea20000100800 */
[C---:B------:R-:W-:Y:S01]  /*9450*/  VIADD R4, R18.reuse, 0x20 ;  /* 0x0000002012047836 */ /* 0x040fe20000000000 */
[----:B------:R-:W-:Y:S01]  /*9460*/  ULDC UR4, c[0x0][0x3f4] ;  /* 0x0000fd0000047ab9 */ /* 0x000fe20000000800 */
[----:B------:R-:W-:Y:S02]  /*9470*/  CS2R R24, SRZ ;  /* 0x0000000000187805 */ /* 0x000fe4000001ff00 */
[----:B------:R-:W-:Y:S02]  /*9480*/  ISETP.GE.AND P4, PT, R18, UR4, PT ;  /* 0x0000000412007c0c */ /* 0x000fe4000bf86270 */
[----:B------:R-:W-:Y:S02]  /*9490*/  CS2R R26, SRZ ;  /* 0x00000000001a7805 */ /* 0x000fe4000001ff00 */
[----:B------:R-:W-:Y:S02]  /*94a0*/  ISETP.GE.AND P5, PT, R4, UR4, PT ;  /* 0x0000000404007c0c */ /* 0x000fe4000bfa6270 */
[----:B------:R-:W-:-:S02]  /*94b0*/  CS2R R12, SRZ ;  /* 0x00000000000c7805 */ /* 0x000fc4000001ff00 */
[----:B------:R-:W-:Y:S02]  /*94c0*/  CS2R R14, SRZ ;  /* 0x00000000000e7805 */ /* 0x000fe4000001ff00 */
[----:B------:R-:W-:Y:S02]  /*94d0*/  CS2R R8, SRZ ;  /* 0x0000000000087805 */ /* 0x000fe4000001ff00 */
[----:B------:R-:W-:Y:S02]  /*94e0*/  CS2R R10, SRZ ;  /* 0x00000000000a7805 */ /* 0x000fe4000001ff00 */
[----:B------:R-:W-:Y:S02]  /*94f0*/  CS2R R6, SRZ ;  /* 0x0000000000067805 */ /* 0x000fe4000001ff00 */
[----:B------:R-:W-:Y:S02]  /*9500*/  @!P4 SHF.R.S32.HI R5, RZ, 0x1f, R18 ;  /* 0x0000001fff05c819 */ /* 0x000fe40000011412 */
[----:B-1----:R-:W-:-:S05]  /*9510*/  @!P4 IADD3 R34, P0, R18, R31, RZ ;  /* 0x0000001f1222c210 */ /* 0x002fca0007f1e0ff */
[----:B---3--:R-:W-:-:S05]  /*9520*/  @!P4 IMAD.X R35, R0, 0x1, R5, P0 ;  /* 0x000000010023c824 */ /* 0x008fca00000e0605 */
[----:B------:R0:W5:Y:S01]  /*9530*/  @!P4 LD.E.128 R24, desc[UR40][R34.64] ;  /* 0x000000282218c980 */ /* 0x000162000c101d00 */
[----:B--2---:R-:W-:Y:S01]  /*9540*/  @!P5 IMAD.SHL.U32 R4, R20, 0x10, RZ ;  /* 0x000000101404d824 */ /* 0x004fe200078e00ff */
[----:B------:R-:W-:-:S04]  /*9550*/  @!P4 IADD3 R20, P1, R18, R21, RZ ;  /* 0x000000151214c210 */ /* 0x000fc80007f3e0ff */
[-C--:B------:R-:W-:Y:S02]  /*9560*/  @!P5 IADD3 R30, P2, R31, R4.reuse, RZ ;  /* 0x000000041f1ed210 */ /* 0x080fe40007f5e0ff */
[----:B------:R-:W-:Y:S01]  /*9570*/  @!P5 IADD3 R32, P3, R21, R4, RZ ;  /* 0x000000041520d210 */ /* 0x000fe20007f7e0ff */
[----:B----4-:R-:W-:Y:S01]  /*9580*/  @!P4 IMAD.X R21, R3, 0x1, R5, P1 ;  /* 0x000000010315c824 */ /* 0x010fe200008e0605 */
[----:B------:R-:W-:-:S04]  /*9590*/  @!P5 SHF.R.S32.HI R4, RZ, 0x1f, R4 ;  /* 0x0000001fff04d819 */ /* 0x000fc80000011404 */
[----:B------:R0:W5:Y:S01]  /*95a0*/  @!P4 LD.E.128 R12, desc[UR40][R20.64] ;  /* 0x00000028140cc980 */ /* 0x000162000c101d00 */
[--C-:B------:R-:W-:Y:S02]  /*95b0*/  @!P5 IMAD.X R31, R0, 0x1, R4.reuse, P2 ;  /* 0x00000001001fd824 */ /* 0x100fe400010e0604 */
[----:B------:R-:W-:Y:S01]  /*95c0*/  @!P5 IMAD.X R33, R3, 0x1, R4, P3 ;  /* 0x000000010321d824 */ /* 0x000fe200018e0604 */
[----:B------:R-:W-:Y:S02]  /*95d0*/  CS2R R4, SRZ ;  /* 0x0000000000047805 */ /* 0x000fe4000001ff00 */
[----:B------:R0:W5:Y:S04]  /*95e0*/  @!P5 LD.E.128 R8, desc[UR40][R30.64] ;  /* 0x000000281e08d980 */ /* 0x000168000c101d00 */
[----:B------:R0:W5:Y:S02]  /*95f0*/  @!P5 LD.E.128 R4, desc[UR40][R32.64] ;  /* 0x000000282004d980 */ /* 0x000164000c101d00 */
.L_x_9189:
[----:B------:R-:W-:Y:S05]  /*9600*/  BSYNC B1 ;  /* 0x0000000000017941 */ /* 0x000fea0003800000 */
.L_x_9188:
[----:B------:R-:W1:Y:S01]  /*9610*/  SYNCS.PHASECHK.TRANS64.TRYWAIT P0, [R16+URZ+0x19c00], R39 ;  /* 0x019c0027100075a7 */ /* 0x000e62000800017f */
[----:B---3--:R-:W-:Y:S01]  /*9620*/  IMAD R0, R29, -0xc0, R28 ;  /* 0xffffff401d007824 */ /* 0x008fe200078e021c */
[----:B------:R-:W-:Y:S04]  /*9630*/  BSSY B1, `(.L_x_9190) ;  /* 0x0000004000017945 */ /* 0x000fe80003800000 */
[----:B----4-:R-:W-:-:S04]  /*9640*/  VIMNMX R3, R0, 0xc0, PT ;  /* 0x000000c000037848 */ /* 0x010fc80003fe0100 */
[----:B------:R-:W-:Y:S01]  /*9650*/  ISETP.GE.AND P1, PT, R22, R3, PT ;  /* 0x000000031600720c */ /* 0x000fe20003f26270 */
[----:B-1----:R-:W-:-:S12]  /*9660*/  @!P0 BRA `(.L_x_9191) ;  /* 0x0000011400a88947 */ /* 0x002fd80003800000 */
.L_x_9390:
[----:B------:R-:W-:Y:S05]  /*9670*/  BSYNC B1 ;  /* 0x0000000000017941 */ /* 0x000fea0003800000 */
.L_x_9190:
[----:B------:R-:W-:Y:S05]  /*9680*/  @P1 BRA `(.L_x_9182) ;  /* 0x0000002000041947 */ /* 0x000fea0003800000 */
[----:B------:R3:W5:Y:S01]  /*9690*/  LDL R62, [R1+0x10] ;  /* 0x00001000013e7983 */ /* 0x0007620000100800 */
[----:B------:R-:W4:Y:S01]  /*96a0*/  LDC R3, c[0x0][0x3f4] ;  /* 0x0000fd00ff037b82 */ /* 0x000f220000000800 */
[C---:B------:R-:W-:Y:S01]  /*96b0*/  VIADD R0, R18.reuse, 0x20 ;  /* 0x0000002012007836 */ /* 0x040fe20000000000 */
[----:B------:R-:W-:Y:S01]  /*96c0*/  BSSY B1, `(.L_x_9192) ;  /* 0x00000fe000017945 */ /* 0x000fe20003800000 */
[----:B------:R-:W-:Y:S02]  /*96d0*/  SHF.R.U32.HI R60, RZ, 0x3, R157 ;  /* 0x00000003ff3c7819 */ /* 0x000fe4000001169d */
[-C--:B----4-:R-:W-:Y:S02]  /*96e0*/  ISETP.GE.AND P0, PT, R18, R3.reuse, PT ;  /* 0x000000031200720c */ /* 0x090fe40003f06270 */
[----:B------:R-:W-:-:S11]  /*96f0*/  ISETP.GE.AND P1, PT, R0, R3, PT ;  /* 0x000000030000720c */ /* 0x000fd60003f26270 */
[----:B---3--:R-:W-:Y:S05]  /*9700*/  @P0 BRA `(.L_x_9193) ;  /* 0x0000000c00e40947 */ /* 0x008fea0003800000 */
[----:B0-2---:R-:W0:Y:S01]  /*9710*/  S2R R21, SR_TID.X ;  /* 0x0000000000157919 */ /* 0x005e220000002100 */
[----:B-----5:R-:W-:Y:S02]  /*9720*/  SHF.R.U32.HI R20, RZ, 0x8, R24 ;  /* 0x00000008ff147819 */ /* 0x020fe40000011618 */
[----:B------:R-:W-:Y:S02]  /*9730*/  LOP3.LUT R0, R24, 0xff, RZ, 0xc0, !PT ;  /* 0x000000ff18007812 */ /* 0x000fe400078ec0ff */
[----:B------:R-:W-:Y:S02]  /*9740*/  SHF.R.U32.HI R30, RZ, 0x8, R26 ;  /* 0x00000008ff1e7819 */ /* 0x000fe4000001161a */
[----:B------:R-:W-:Y:S02]  /*9750*/  SHF.R.U32.HI R29, RZ, 0x8, R25 ;  /* 0x00000008ff1d7819 */ /* 0x000fe40000011619 */
[----:B------:R-:W-:Y:S02]  /*9760*/  LOP3.LUT R28, R25, 0xff, RZ, 0xc0, !PT ;  /* 0x000000ff191c7812 */ /* 0x000fe400078ec0ff */
[----:B------:R-:W-:-:S02]  /*9770*/  LOP3.LUT R29, R29, 0xff, RZ, 0xc0, !PT ;  /* 0x000000ff1d1d7812 */ /* 0x000fc400078ec0ff */
[----:B------:R-:W-:Y:S02]  /*9780*/  SHF.R.U32.HI R40, RZ, 0x8, R13 ;  /* 0x00000008ff287819 */ /* 0x000fe4000001160d */
[----:B------:R-:W-:Y:S02]  /*9790*/  PRMT R38, R29, 0x7604, R28 ;  /* 0x000076041d267816 */ /* 0x000fe4000000001c */
[----:B------:R-:W-:Y:S02]  /*97a0*/  SHF.R.U32.HI R29, RZ, 0x8, R27 ;  /* 0x00000008ff1d7819 */ /* 0x000fe4000001161b */
[----:B------:R-:W-:Y:S02]  /*97b0*/  LOP3.LUT R28, R27, 0xff, RZ, 0xc0, !PT ;  /* 0x000000ff1b1c7812 */ /* 0x000fe400078ec0ff */
[----:B------:R-:W-:Y:S02]  /*97c0*/  LOP3.LUT R29, R29, 0xff, RZ, 0xc0, !PT ;  /* 0x000000ff1d1d7812 */ /* 0x000fe400078ec0ff */
[----:B------:R-:W-:-:S02]  /*97d0*/  SHF.R.U32.HI R45, RZ, 0x8, R15 ;  /* 0x00000008ff2d7819 */ /* 0x000fc4000001160f */
[----:B------:R-:W-:Y:S02]  /*97e0*/  LOP3.LUT R40, R40, 0xff, RZ, 0xc0, !PT ;  /* 0x000000ff28287812 */ /* 0x000fe400078ec0ff */
[----:B------:R-:W-:Y:S02]  /*97f0*/  LOP3.LUT R44, R15, 0xff, RZ, 0xc0, !PT ;  /* 0x000000ff0f2c7812 */ /* 0x000fe400078ec0ff */
[----:B------:R-:W-:Y:S02]  /*9800*/  LOP3.LUT R45, R45, 0xff, RZ, 0xc0, !PT ;  /* 0x000000ff2d2d7812 */ /* 0x000fe400078ec0ff */
[----:B------:R-:W-:Y:S01]  /*9810*/  SHF.R.U32.HI R49, RZ, 0x10, R13 ;  /* 0x00000010ff317819 */ /* 0x000fe2000001160d */
[----:B0-----:R-:W-:Y:S01]  /*9820*/  VIADD R31, R21, 0xffffff80 ;  /* 0xffffff80151f7836 */ /* 0x001fe20000000000 */
[----:B------:R-:W-:Y:S02]  /*9830*/  LOP3.LUT R21, R20, 0xff, RZ, 0xc0, !PT ;  /* 0x000000ff14157812 */ /* 0x000fe400078ec0ff */
[----:B------:R-:W-:Y:S01]  /*9840*/  LOP3.LUT R20, R26, 0xff, RZ, 0xc0, !PT ;  /* 0x000000ff1a147812 */ /* 0x000fe200078ec0ff */
[----:B------:R-:W-:Y:S01]  /*9850*/  IMAD.U32 R49, R49, 0x10000, RZ ;  /* 0x0001000031317824 */ /* 0x000fe200078e00ff */
[----:B------:R-:W-:-:S02]  /*9860*/  LEA.HI R32, R31, R31, RZ, 0x1 ;  /* 0x0000001f1f207211 */ /* 0x000fc400078f08ff */
[----:B-1----:R-:W-:Y:S02]  /*9870*/  PRMT R39, R21, 0x7604, R0 ;  /* 0x0000760415277816 */ /* 0x002fe40000000000 */
[----:B------:R-:W-:Y:S02]  /*9880*/  LOP3.LUT R32, R32, 0xfffffffe, RZ, 0xc0, !PT ;  /* 0xfffffffe20207812 */ /* 0x000fe400078ec0ff */
[----:B------:R-:W-:Y:S02]  /*9890*/  SHF.R.U32.HI R21, RZ, 0x8, R12 ;  /* 0x00000008ff157819 */ /* 0x000fe4000001160c */
[----:B------:R-:W-:Y:S01]  /*98a0*/  SHF.R.U32.HI R42, RZ, 0x8, R14 ;  /* 0x00000008ff2a7819 */ /* 0x000fe2000001160e */
[----:B------:R-:W-:Y:S01]  /*98b0*/  IMAD.IADD R32, R31, 0x1, -R32 ;  /* 0x000000011f207824 */ /* 0x000fe200078e0a20 */
[----:B------:R-:W-:Y:S02]  /*98c0*/  LOP3.LUT R31, R30, 0xff, RZ, 0xc0, !PT ;  /* 0x000000ff1e1f7812 */ /* 0x000fe400078ec0ff */
[----:B------:R-:W-:-:S02]  /*98d0*/  LOP3.LUT R33, R21, 0xff, RZ, 0xc0, !PT ;  /* 0x000000ff15217812 */ /* 0x000fc400078ec0ff */
[----:B------:R-:W-:Y:S02]  /*98e0*/  LEA.HI R0, R3, R32, RZ, 0x1c ;  /* 0x0000002003007211 */ /* 0x000fe400078fe0ff */
[----:B------:R-:W-:Y:S02]  /*98f0*/  PRMT R43, R31, 0x7604, R20 ;  /* 0x000076041f2b7816 */ /* 0x000fe40000000014 */
[C---:B------:R-:W-:Y:S01]  /*9900*/  LEA.HI R20, R0.reuse, R0, RZ, 0x1 ;  /* 0x0000000000147211 */ /* 0x040fe200078f08ff */
[----:B------:R-:W-:Y:S01]  /*9910*/  IMAD.SHL.U32 R0, R0, 0x10, RZ ;  /* 0x0000001000007824 */ /* 0x000fe200078e00ff */
[----:B------:R-:W-:Y:S02]  /*9920*/  LOP3.LUT R32, R12, 0xff, RZ, 0xc0, !PT ;  /* 0x000000ff0c207812 */ /* 0x000fe400078ec0ff */
[----:B------:R-:W-:Y:S02]  /*9930*/  SHF.R.S32.HI R20, RZ, 0x1, R20 ;  /* 0x00000001ff147819 */ /* 0x000fe40000011414 */
[----:B------:R-:W-:-:S02]  /*9940*/  LOP3.LUT R0, R157, 0x10, R0, 0xf8, !PT ;  /* 0x000000109d007812 */ /* 0x000fc400078ef800 */
[----:B------:R-:W-:Y:S01]  /*9950*/  PRMT R47, R33, 0x7604, R32 ;  /* 0x00007604212f7816 */ /* 0x000fe20000000020 */
[----:B------:R-:W-:Y:S01]  /*9960*/  IMAD R21, R20, 0x1800, R62 ;  /* 0x0000180014157824 */ /* 0x000fe200078e023e */
[----:B------:R-:W-:Y:S02]  /*9970*/  LOP3.LUT R0, R0, R60, RZ, 0x3c, !PT ;  /* 0x0000003c00007212 */ /* 0x000fe400078e3cff */
[----:B------:R-:W-:Y:S02]  /*9980*/  PRMT R20, R29, 0x7604, R28 ;  /* 0x000076041d147816 */ /* 0x000fe4000000001c */
[----:B------:R-:W-:Y:S01]  /*9990*/  IADD3 R0, R16, R21, R0 ;  /* 0x0000001510007210 */ /* 0x000fe20007ffe000 */
[----:B------:R-:W0:Y:S01]  /*99a0*/  LDS.128 R28, [R37+0xf000] ;  /* 0x00f00000251c7984 */ /* 0x000e220000000c00 */
[----:B------:R-:W-:Y:S02]  /*99b0*/  LOP3.LUT R21, R13, 0xff, RZ, 0xc0, !PT ;  /* 0x000000ff0d157812 */ /* 0x000fe400078ec0ff */
[----:B------:R-:W-:Y:S01]  /*99c0*/  PRMT R44, R45, 0x7604, R44 ;  /* 0x000076042d2c7816 */ /* 0x000fe2000000002c */
[----:B------:R-:W1:Y:S01]  /*99d0*/  LDS.128 R32, [R0+0xf000] ;  /* 0x00f0000000207984 */ /* 0x000e620000000c00 */
[----:B------:R-:W-:-:S02]  /*99e0*/  PRMT R40, R40, 0x7604, R21 ;  /* 0x0000760428287816 */ /* 0x000fc40000000015 */
[----:B------:R-:W-:Y:S02]  /*99f0*/  SHF.R.U32.HI R21, RZ, 0x10, R25 ;  /* 0x00000010ff157819 */ /* 0x000fe40000011619 */
[----:B------:R-:W-:Y:S02]  /*9a00*/  SHF.R.U32.HI R45, RZ, 0x10, R27 ;  /* 0x00000010ff2d7819 */ /* 0x000fe4000001161b */
[----:B------:R-:W-:Y:S01]  /*9a10*/  LOP3.LUT R41, R14, 0xff, RZ, 0xc0, !PT ;  /* 0x000000ff0e297812 */ /* 0x000fe200078ec0ff */
[----:B------:R-:W-:Y:S01]  /*9a20*/  IMAD.U32 R21, R21, 0x10000, RZ ;  /* 0x0001000015157824 */ /* 0x000fe200078e00ff */
[----:B------:R-:W-:Y:S01]  /*9a30*/  LOP3.LUT R42, R42, 0xff, RZ, 0xc0, !PT ;  /* 0x000000ff2a2a7812 */ /* 0x000fe200078ec0ff */
[----:B------:R-:W-:Y:S01]  /*9a40*/  IMAD.U32 R45, R45, 0x10000, RZ ;  /* 0x000100002d2d7824 */ /* 0x000fe200078e00ff */
[----:B------:R-:W-:Y:S02]  /*9a50*/  LOP3.LUT R49, R40, 0xff0000, R49, 0xf8, !PT ;  /* 0x00ff000028317812 */ /* 0x000fe400078ef831 */
[----:B------:R-:W-:-:S02]  /*9a60*/  PRMT R51, R42, 0x7604, R41 ;  /* 0x000076042a337816 */ /* 0x000fc40000000029 */
[----:B------:R-:W-:Y:S02]  /*9a70*/  LOP3.LUT R41, R38, 0xff0000, R21, 0xf8, !PT ;  /* 0x00ff000026297812 */ /* 0x000fe400078ef815 */
[----:B------:R-:W-:Y:S02]  /*9a80*/  LOP3.LUT R45, R20, 0xff0000, R45, 0xf8, !PT ;  /* 0x00ff0000142d7812 */ /* 0x000fe400078ef82d */
[----:B------:R-:W-:Y:S02]  /*9a90*/  LOP3.LUT R21, R39, 0xff0000, R24, 0xf8, !PT ;  /* 0x00ff000027157812 */ /* 0x000fe400078ef818 */
        /* <DEDUP_REMOVED lines=9> */
[----:B0-----:R-:W-:-:S02]  /*9b30*/  F2FP.F16.E4M3.UNPACK_B R24, R28 ;  /* 0x0000001cff18723e */ /* 0x001fc400020006ff */
[----:B------:R-:W-:Y:S02]  /*9b40*/  F2FP.F16.E4M3.UNPACK_B R39, R28.H1 ;  /* 0x0000001cff27723e */ /* 0x000fe400030006ff */
[----:B------:R-:W-:Y:S02]  /*9b50*/  F2FP.F16.E4M3.UNPACK_B R48, R49 ;  /* 0x00000031ff30723e */ /* 0x000fe400020006ff */
[----:B-1----:R-:W-:Y:S02]  /*9b60*/  F2FP.F16.E4M3.UNPACK_B R27, R33 ;  /* 0x00000021ff1b723e */ /* 0x002fe400020006ff */
[----:B------:R-:W-:Y:S01]  /*9b70*/  F2FP.F16.E4M3.UNPACK_B R28, R46 ;  /* 0x0000002eff1c723e */ /* 0x000fe200020006ff */
[--C-:B------:R-:W-:Y:S01]  /*9b80*/  HADD2.F32 R50, -RZ, R48.reuse.H0_H0 ;  /* 0x20000030ff327230 */ /* 0x100fe20000004100 */
[----:B------:R-:W-:Y:S01]  /*9b90*/  LOP3.LUT R20, R43, 0xff000000, R26, 0xf8, !PT ;  /* 0xff0000002b147812 */ /* 0x000fe200078ef81a */
[----:B------:R-:W-:Y:S01]  /*9ba0*/  HADD2.F32 R48, -RZ, R48.H1_H1 ;  /* 0x30000030ff307230 */ /* 0x000fe20000004100 */
[----:B------:R-:W-:-:S02]  /*9bb0*/  LOP3.LUT R38, R47, 0xff000000, R12, 0xf8, !PT ;  /* 0xff0000002f267812 */ /* 0x000fc400078ef80c */
[----:B------:R-:W-:Y:S01]  /*9bc0*/  LOP3.LUT R12, R51, 0xff000000, R14, 0xf8, !PT ;  /* 0xff000000330c7812 */ /* 0x000fe200078ef80e */
[--C-:B------:R-:W-:Y:S01]  /*9bd0*/  HADD2.F32 R14, -RZ, R27.reuse.H0_H0 ;  /* 0x2000001bff0e7230 */ /* 0x100fe20000004100 */
[-C--:B------:R-:W-:Y:S01]  /*9be0*/  F2FP.F16.E4M3.UNPACK_B R26, R29.reuse ;  /* 0x0000001dff1a723e */ /* 0x080fe200020006ff */
[----:B------:R-:W-:Y:S01]  /*9bf0*/  HADD2.F32 R27, -RZ, R27.H1_H1 ;  /* 0x3000001bff1b7230 */ /* 0x000fe20000004100 */
[----:B------:R-:W-:Y:S01]  /*9c00*/  F2FP.F16.E4M3.UNPACK_B R40, R29.H1 ;  /* 0x0000001dff28723e */ /* 0x000fe200030006ff */
[----:B------:R-:W-:Y:S01]  /*9c10*/  HADD2.F32 R29, -RZ, R28.H0_H0 ;  /* 0x2000001cff1d7230 */ /* 0x000fe20000004100 */
[----:B------:R-:W-:Y:S01]  /*9c20*/  LOP3.LUT R53, R44, 0xff0000, R53, 0xf8, !PT ;  /* 0x00ff00002c357812 */ /* 0x000fe200078ef835 */
[--C-:B------:R-:W-:Y:S01]  /*9c30*/  HADD2.F32 R25, -RZ, R26.reuse.H0_H0 ;  /* 0x2000001aff197230 */ /* 0x100fe20000004100 */
[-C--:B------:R-:W-:Y:S01]  /*9c40*/  F2FP.F16.E4M3.UNPACK_B R43, R31.reuse ;  /* 0x0000001fff2b723e */ /* 0x080fe200020006ff */
[----:B------:R-:W-:Y:S01]  /*9c50*/  HADD2.F32 R26, -RZ, R26.H1_H1 ;  /* 0x3000001aff1a7230 */ /* 0x000fe20000004100 */
[----:B------:R-:W-:Y:S01]  /*9c60*/  F2FP.F16.E4M3.UNPACK_B R44, R31.H1 ;  /* 0x0000001fff2c723e */ /* 0x000fe200030006ff */
[----:B------:R-:W-:Y:S01]  /*9c70*/  FMUL.FTZ R51, R27, R48 ;  /* 0x000000301b337220 */ /* 0x000fe20000410000 */
[----:B------:R-:W-:-:S02]  /*9c80*/  F2FP.F16.E4M3.UNPACK_B R31, R32 ;  /* 0x00000020ff1f723e */ /* 0x000fc400020006ff */
[----:B------:R-:W-:Y:S01]  /*9c90*/  F2FP.F16.E4M3.UNPACK_B R41, R32.H1 ;  /* 0x00000020ff29723e */ /* 0x000fe200030006ff */
[CC--:B------:R-:W-:Y:S01]  /*9ca0*/  FMUL.FTZ R32, R14.reuse, R50.reuse ;  /* 0x000000320e207220 */ /* 0x0c0fe20000410000 */
[-C--:B------:R-:W-:Y:S02]  /*9cb0*/  F2FP.F16.E4M3.UNPACK_B R45, R35.reuse ;  /* 0x00000023ff2d723e */ /* 0x080fe400020006ff */
[----:B------:R-:W-:Y:S01]  /*9cc0*/  F2FP.F16.E4M3.UNPACK_B R47, R35.H1 ;  /* 0x00000023ff2f723e */ /* 0x000fe200030006ff */
[----:B------:R-:W-:Y:S01]  /*9cd0*/  FMUL.FTZ R35, R14, R29 ;  /* 0x0000001d0e237220 */ /* 0x000fe20000410000 */
[----:B------:R-:W-:Y:S01]  /*9ce0*/  F2FP.F16.E4M3.UNPACK_B R33, R33.H1 ;  /* 0x00000021ff21723e */ /* 0x000fe200030006ff */
[C---:B------:R-:W-:Y:S01]  /*9cf0*/  FFMA.FTZ R14, R25.reuse, R29, -R32 ;  /* 0x0000001d190e7223 */ /* 0x040fe20000010820 */
[----:B------:R-:W-:Y:S01]  /*9d00*/  F2FP.F16.E4M3.UNPACK_B R49, R49.H1 ;  /* 0x00000031ff31723e */ /* 0x000fe200030006ff */
[----:B------:R-:W-:Y:S01]  /*9d10*/  FFMA.FTZ R25, R25, R50, R35 ;  /* 0x0000003219197223 */ /* 0x000fe20000010023 */
[----:B------:R-:W-:Y:S01]  /*9d20*/  F2FP.F16.E4M3.UNPACK_B R46, R46.H1 ;  /* 0x0000002eff2e723e */ /* 0x000fe200030006ff */
[----:B------:R-:W-:Y:S01]  /*9d30*/  HADD2.F32 R32, -RZ, R28.H1_H1 ;  /* 0x3000001cff207230 */ /* 0x000fe20000004100 */
[----:B------:R-:W-:Y:S01]  /*9d40*/  LOP3.LUT R53, R53, 0xff000000, R15, 0xf8, !PT ;  /* 0xff00000035357812 */ /* 0x000fe200078ef80f */
[----:B------:R-:W-:Y:S01]  /*9d50*/  HADD2.F32 R50, -RZ, R49.H0_H0 ;  /* 0x20000031ff327230 */ /* 0x000fe20000004100 */
[----:B------:R-:W-:Y:S01]  /*9d60*/  F2FP.F16.E4M3.UNPACK_B R15, R34 ;  /* 0x00000022ff0f723e */ /* 0x000fe200020006ff */
[----:B------:R-:W-:-:S02]  /*9d70*/  HADD2.F32 R28, -RZ, R33.H0_H0 ;  /* 0x20000021ff1c7230 */ /* 0x000fc40000004100 */
[-C--:B------:R-:W-:Y:S01]  /*9d80*/  FMUL.FTZ R55, R27, R32.reuse ;  /* 0x000000201b377220 */ /* 0x080fe20000410000 */
[----:B------:R-:W-:Y:S02]  /*9d90*/  HADD2.F32 R35, -RZ, R46.H0_H0 ;  /* 0x2000002eff237230 */ /* 0x000fe40000004100 */
[----:B------:R-:W-:Y:S01]  /*9da0*/  FFMA.FTZ R27, R26, R32, -R51 ;  /* 0x000000201a1b7223 */ /* 0x000fe20000010833 */
[----:B------:R-:W-:Y:S02]  /*9db0*/  HADD2.F32 R29, -RZ, R40.H0_H0 ;  /* 0x20000028ff1d7230 */ /* 0x000fe40000004100 */
[----:B------:R-:W-:Y:S01]  /*9dc0*/  FMUL.FTZ R52, R28, R50 ;  /* 0x000000321c347220 */ /* 0x000fe20000410000 */
[----:B------:R-:W-:Y:S01]  /*9dd0*/  FFMA.FTZ R26, R26, R48, R55 ;  /* 0x000000301a1a7223 */ /* 0x000fe20000010037 */
[----:B------:R-:W-:Y:S01]  /*9de0*/  FMUL.FTZ R57, R28, R35 ;  /* 0x000000231c397220 */ /* 0x000fe20000410000 */
        /* <DEDUP_REMOVED lines=16> */
[--C-:B------:R-:W-:Y:S02]  /*9ef0*/  HADD2.F32 R49, -RZ, R48.reuse.H0_H0 ;  /* 0x20000030ff317230 */ /* 0x100fe40000004100 */
[C---:B------:R-:W-:Y:S01]  /*9f00*/  FMUL.FTZ R59, R35.reuse, R52 ;  /* 0x00000034233b7220 */ /* 0x040fe20000410000 */
[----:B------:R-:W-:Y:S02]  /*9f10*/  HADD2.F32 R32, -RZ, R43.H0_H0 ;  /* 0x2000002bff207230 */ /* 0x000fe40000004100 */
[C---:B------:R-:W-:Y:S01]  /*9f20*/  FFMA.FTZ R33, R40.reuse, R46, -R55 ;  /* 0x0000002e28217223 */ /* 0x040fe20000010837 */
[----:B------:R-:W-:Y:S01]  /*9f30*/  FFMA.FTZ R40, R40, R50, R57 ;  /* 0x0000003228287223 */ /* 0x000fe20000010039 */
[----:B------:R-:W-:Y:S01]  /*9f40*/  FMUL.FTZ R61, R35, R49 ;  /* 0x00000031233d7220 */ /* 0x000fe20000410000 */
[----:B------:R-:W-:-:S02]  /*9f50*/  HADD2.F32 R50, -RZ, R48.H1_H1 ;  /* 0x30000030ff327230 */ /* 0x000fc40000004100 */
[C---:B------:R-:W-:Y:S01]  /*9f60*/  FFMA.FTZ R35, R32.reuse, R49, -R59 ;  /* 0x0000003120237223 */ /* 0x040fe2000001083b */
[----:B------:R-:W-:Y:S01]  /*9f70*/  F2FP.F16.E4M3.UNPACK_B R48, R42.H1 ;  /* 0x0000002aff30723e */ /* 0x000fe200030006ff */
[----:B------:R-:W-:Y:S01]  /*9f80*/  FFMA.FTZ R32, R32, R52, R61 ;  /* 0x0000003420207223 */ /* 0x000fe2000001003d */
[----:B------:R-:W-:Y:S01]  /*9f90*/  HADD2.F32 R52, -RZ, R51.H1_H1 ;  /* 0x30000033ff347230 */ /* 0x000fe20000004100 */
[----:B------:R-:W-:Y:S01]  /*9fa0*/  F2FP.SATFINITE.E4M3.F32.PACK_AB_MERGE_C R29, R40, R29, RZ ;  /* 0x0000001d281d723e */ /* 0x000fe200048070ff */
[----:B------:R-:W-:Y:S02]  /*9fb0*/  HADD2.F32 R45, -RZ, R45.H1_H1 ;  /* 0x3000002dff2d7230 */ /* 0x000fe40000004100 */
[----:B------:R-:W-:Y:S01]  /*9fc0*/  HADD2.F32 R51, -RZ, R54.H0_H0 ;  /* 0x20000036ff337230 */ /* 0x000fe20000004100 */
[----:B------:R-:W-:Y:S01]  /*9fd0*/  F2FP.SATFINITE.E4M3.F32.PACK_AB_MERGE_C R25, R26, R25, R29 ;  /* 0x000000191a19723e */ /* 0x000fe2000480701d */
[----:B------:R-:W-:Y:S02]  /*9fe0*/  HADD2.F32 R42, -RZ, R47.H0_H0 ;  /* 0x2000002fff2a7230 */ /* 0x000fe40000004100 */
[----:B------:R-:W-:Y:S01]  /*9ff0*/  FMUL.FTZ R56, R45, R52 ;  /* 0x000000342d387220 */ /* 0x000fe20000410000 */
[----:B------:R-:W-:-:S02]  /*a000*/  HADD2.F32 R49, -RZ, R48.H0_H0 ;  /* 0x20000030ff317230 */ /* 0x000fc40000004100 */
[-C--:B------:R-:W-:Y:S01]  /*a010*/  FMUL.FTZ R45, R45, R50.reuse ;  /* 0x000000322d2d7220 */ /* 0x080fe20000410000 */
[----:B------:R-:W-:Y:S02]  /*a020*/  HADD2.F32 R43, -RZ, R43.H1_H1 ;  /* 0x3000002bff2b7230 */ /* 0x000fe40000004100 */
[C---:B------:R-:W-:Y:S01]  /*a030*/  FMUL.FTZ R53, R42.reuse, R51 ;  /* 0x000000332a357220 */ /* 0x040fe20000410000 */
[----:B------:R-:W-:Y:S02]  /*a040*/  HADD2.F32 R46, -RZ, R44.H0_H0 ;  /* 0x2000002cff2e7230 */ /* 0x000fe40000004100 */
[-C--:B------:R-:W-:Y:S01]  /*a050*/  FMUL.FTZ R58, R42, R49.reuse ;  /* 0x000000312a3a7220 */ /* 0x080fe20000410000 */
[----:B------:R-:W-:Y:S02]  /*a060*/  HADD2.F32 R55, -RZ, R54.H1_H1 ;  /* 0x30000036ff377230 */ /* 0x000fe40000004100 */
[C---:B------:R-:W-:Y:S01]  /*a070*/  FFMA.FTZ R42, R43.reuse, R50, -R56 ;  /* 0x000000322b2a7223 */ /* 0x040fe20000010838 */
[----:B------:R-:W-:Y:S01]  /*a080*/  FFMA.FTZ R43, R43, R52, R45 ;  /* 0x000000342b2b7223 */ /* 0x000fe2000001002d */
[----:B------:R-:W-:Y:S01]  /*a090*/  FFMA.FTZ R45, R46, R49, -R53 ;  /* 0x000000312e2d7223 */ /* 0x000fe20000010835 */
[----:B------:R-:W-:Y:S01]  /*a0a0*/  F2FP.F16.E4M3.UNPACK_B R53, R38.H1 ;  /* 0x00000026ff35723e */ /* 0x000fe200030006ff */
[----:B------:R-:W-:Y:S01]  /*a0b0*/  HADD2.F32 R47, -RZ, R47.H1_H1 ;  /* 0x3000002fff2f7230 */ /* 0x000fe20000004100 */
[----:B------:R-:W-:Y:S01]  /*a0c0*/  F2FP.F16.E4M3.UNPACK_B R50, R21.H1 ;  /* 0x00000015ff32723e */ /* 0x000fe200030006ff */
[----:B------:R-:W-:-:S02]  /*a0d0*/  HADD2.F32 R52, -RZ, R48.H1_H1 ;  /* 0x30000030ff347230 */ /* 0x000fc40000004100 */
[----:B------:R-:W-:Y:S01]  /*a0e0*/  FFMA.FTZ R46, R46, R51, R58 ;  /* 0x000000332e2e7223 */ /* 0x000fe2000001003a */
[----:B------:R-:W-:Y:S02]  /*a0f0*/  HADD2.F32 R48, -RZ, R44.H1_H1 ;  /* 0x3000002cff307230 */ /* 0x000fe40000004100 */
[CC--:B------:R-:W-:Y:S01]  /*a100*/  FMUL.FTZ R59, R47.reuse, R55.reuse ;  /* 0x000000372f3b7220 */ /* 0x0c0fe20000410000 */
[----:B------:R-:W-:Y:S02]  /*a110*/  HADD2.F32 R54, -RZ, R53.H0_H0 ;  /* 0x20000035ff367230 */ /* 0x000fe40000004100 */
[----:B------:R-:W-:Y:S01]  /*a120*/  FMUL.FTZ R58, R47, R52 ;  /* 0x000000342f3a7220 */ /* 0x000fe20000410000 */
[----:B------:R-:W-:Y:S02]  /*a130*/  HADD2.F32 R44, -RZ, R41.H0_H0 ;  /* 0x20000029ff2c7230 */ /* 0x000fe40000004100 */
[----:B------:R-:W-:Y:S02]  /*a140*/  HADD2.F32 R51, -RZ, R50.H0_H0 ;  /* 0x20000032ff337230 */ /* 0x000fe40000004100 */
[----:B------:R-:W-:Y:S01]  /*a150*/  FFMA.FTZ R47, R48, R55, R58 ;  /* 0x00000037302f7223 */ /* 0x000fe2000001003a */
[----:B------:R-:W-:-:S02]  /*a160*/  HADD2.F32 R49, -RZ, R39.H0_H0 ;  /* 0x20000027ff317230 */ /* 0x000fc40000004100 */
[C---:B------:R-:W-:Y:S01]  /*a170*/  FMUL.FTZ R56, R44.reuse, R54 ;  /* 0x000000362c387220 */ /* 0x040fe20000410000 */
[----:B------:R-:W-:Y:S02]  /*a180*/  HADD2.F32 R41, -RZ, R41.H1_H1 ;  /* 0x30000029ff297230 */ /* 0x000fe40000004100 */
[-C--:B------:R-:W-:Y:S01]  /*a190*/  FMUL.FTZ R57, R44, R51.reuse ;  /* 0x000000332c397220 */ /* 0x080fe20000410000 */
[----:B------:R-:W-:Y:S01]  /*a1a0*/  FFMA.FTZ R44, R48, R52, -R59 ;  /* 0x00000034302c7223 */ /* 0x000fe2000001083b */
[----:B------:R-:W-:Y:S01]  /*a1b0*/  HADD2.F32 R52, -RZ, R53.H1_H1 ;  /* 0x30000035ff347230 */ /* 0x000fe20000004100 */
[----:B------:R-:W-:Y:S01]  /*a1c0*/  F2FP.F16.E4M3.UNPACK_B R53, R38 ;  /* 0x00000026ff35723e */ /* 0x000fe200020006ff */
[----:B------:R-:W-:Y:S02]  /*a1d0*/  HADD2.F32 R50, -RZ, R50.H1_H1 ;  /* 0x30000032ff327230 */ /* 0x000fe40000004100 */
[----:B------:R-:W-:Y:S01]  /*a1e0*/  FFMA.FTZ R48, R49, R51, -R56 ;  /* 0x0000003331307223 */ /* 0x000fe20000010838 */
[----:B------:R-:W-:-:S02]  /*a1f0*/  HADD2.F32 R39, -RZ, R39.H1_H1 ;  /* 0x30000027ff277230 */ /* 0x000fc40000004100 */
[C---:B------:R-:W-:Y:S01]  /*a200*/  FMUL.FTZ R38, R41.reuse, R52 ;  /* 0x0000003429267220 */ /* 0x040fe20000410000 */
[----:B------:R-:W-:Y:S01]  /*a210*/  F2FP.F16.E4M3.UNPACK_B R51, R21 ;  /* 0x00000015ff33723e */ /* 0x000fe200020006ff */
[----:B------:R-:W-:Y:S01]  /*a220*/  FMUL.FTZ R55, R41, R50 ;  /* 0x0000003229377220 */ /* 0x000fe20000410000 */
[----:B------:R-:W-:Y:S01]  /*a230*/  FFMA.FTZ R49, R49, R54, R57 ;  /* 0x0000003631317223 */ /* 0x000fe20000010039 */
[----:B------:R-:W-:Y:S02]  /*a240*/  HADD2.F32 R54, -RZ, R53.H0_H0 ;  /* 0x20000035ff367230 */ /* 0x000fe40000004100 */
[C---:B------:R-:W-:Y:S01]  /*a250*/  FFMA.FTZ R21, R39.reuse, R50, -R38 ;  /* 0x0000003227157223 */ /* 0x040fe20000010826 */
[----:B------:R-:W-:Y:S02]  /*a260*/  HADD2.F32 R41, -RZ, R31.H0_H0 ;  /* 0x2000001fff297230 */ /* 0x000fe40000004100 */
[----:B------:R-:W-:Y:S01]  /*a270*/  FFMA.FTZ R38, R39, R52, R55 ;  /* 0x0000003427267223 */ /* 0x000fe20000010037 */
[----:B------:R-:W-:Y:S01]  /*a280*/  HADD2.F32 R52, -RZ, R51.H0_H0 ;  /* 0x20000033ff347230 */ /* 0x000fe20000004100 */
[----:B------:R-:W-:Y:S01]  /*a290*/  F2FP.SATFINITE.E4M3.F32.PACK_AB_MERGE_C R46, R47, R46, RZ ;  /* 0x0000002e2f2e723e */ /* 0x000fe200048070ff */
[----:B------:R-:W-:-:S02]  /*a2a0*/  HADD2.F32 R39, -RZ, R24.H0_H0 ;  /* 0x20000018ff277230 */ /* 0x000fc40000004100 */
[C---:B------:R-:W-:Y:S01]  /*a2b0*/  FMUL.FTZ R56, R41.reuse, R54 ;  /* 0x0000003629387220 */ /* 0x040fe20000410000 */
[----:B------:R-:W-:Y:S02]  /*a2c0*/  HADD2.F32 R53, -RZ, R53.H1_H1 ;  /* 0x30000035ff357230 */ /* 0x000fe40000004100 */
        /* <DEDUP_REMOVED lines=21> */
[----:B------:R-:W-:Y:S01]  /*a420*/  F2FP.F16.E4M3.UNPACK_B R12, R12 ;  /* 0x0000000cff0c723e */ /* 0x000fe200020006ff */
[----:B------:R-:W-:-:S02]  /*a430*/  HADD2.F32 R34, -RZ, R34.H1_H1 ;  /* 0x30000022ff227230 */ /* 0x000fc40000004100 */
[C---:B------:R-:W-:Y:S01]  /*a440*/  FFMA.FTZ R58, R39.reuse, R41, -R58 ;  /* 0x00000029273a7223 */ /* 0x040fe2000001083a */
[----:B------:R-:W-:Y:S02]  /*a450*/  HADD2.F32 R30, -RZ, R30.H1_H1 ;  /* 0x3000001eff1e7230 */ /* 0x000fe40000004100 */
[----:B------:R-:W-:Y:S01]  /*a460*/  FFMA.FTZ R54, R39, R54, R50 ;  /* 0x0000003627367223 */ /* 0x000fe20000010032 */
[--C-:B------:R-:W-:Y:S02]  /*a470*/  HADD2.F32 R39, -RZ, R20.reuse.H0_H0 ;  /* 0x20000014ff277230 */ /* 0x100fe40000004100 */
[C---:B------:R-:W-:Y:S01]  /*a480*/  FMUL.FTZ R41, R34.reuse, R53 ;  /* 0x0000003522297220 */ /* 0x040fe20000410000 */
[----:B------:R-:W-:Y:S01]  /*a490*/  FMUL.FTZ R34, R34, R51 ;  /* 0x0000003322227220 */ /* 0x000fe20000410000 */
[----:B------:R-:W-:Y:S02]  /*a4a0*/  F2FP.SATFINITE.E4M3.F32.PACK_AB_MERGE_C R38, R38, R49, RZ ;  /* 0x000000312626723e */ /* 0x000fe400048070ff */
[C---:B------:R-:W-:Y:S01]  /*a4b0*/  FFMA.FTZ R57, R30.reuse, R51, -R41 ;  /* 0x000000331e397223 */ /* 0x040fe20000010829 */
[----:B------:R-:W-:Y:S01]  /*a4c0*/  FFMA.FTZ R53, R30, R53, R34 ;  /* 0x000000351e357223 */ /* 0x000fe20000010022 */
[----:B------:R-:W-:Y:S01]  /*a4d0*/  HADD2.F32 R30, -RZ, R20.H1_H1 ;  /* 0x30000014ff1e7230 */ /* 0x000fe20000004100 */
[----:B------:R-:W-:Y:S01]  /*a4e0*/  F2FP.SATFINITE.E4M3.F32.PACK_AB_MERGE_C R24, R55, R24, R38 ;  /* 0x000000183718723e */ /* 0x000fe20004807026 */
[----:B------:R-:W-:Y:S01]  /*a4f0*/  HADD2.F32 R20, -RZ, R15.H0_H0 ;  /* 0x2000000fff147230 */ /* 0x000fe20000004100 */
[----:B------:R-:W-:Y:S01]  /*a500*/  F2FP.SATFINITE.E4M3.F32.PACK_AB_MERGE_C R57, R57, R58, RZ ;  /* 0x0000003a3939723e */ /* 0x000fe200048070ff */
[--C-:B------:R-:W-:Y:S01]  /*a510*/  HADD2.F32 R41, -RZ, R12.reuse.H0_H0 ;  /* 0x2000000cff297230 */ /* 0x100fe20000004100 */
[----:B------:R-:W-:Y:S01]  /*a520*/  F2FP.SATFINITE.E4M3.F32.PACK_AB_MERGE_C R53, R53, R54, RZ ;  /* 0x000000363535723e */ /* 0x000fe200048070ff */
[----:B------:R-:W-:-:S02]  /*a530*/  HADD2.F32 R34, -RZ, R12.H1_H1 ;  /* 0x3000000cff227230 */ /* 0x000fc40000004100 */
[----:B------:R-:W-:Y:S02]  /*a540*/  HADD2.F32 R15, -RZ, R15.H1_H1 ;  /* 0x3000000fff0f7230 */ /* 0x000fe40000004100 */
        /* <DEDUP_REMOVED lines=21> */
.L_x_9193:
[----:B------:R-:W-:Y:S05]  /*a6a0*/  BSYNC B1 ;  /* 0x0000000000017941 */ /* 0x000fea0003800000 */
.L_x_9192:
[----:B------:R-:W-:Y:S05]  /*a6b0*/  @P1 BRA `(.L_x_9182) ;  /* 0x0000000c00f81947 */ /* 0x000fea0003800000 */
[----:B---3-5:R-:W3:Y:S04]  /*a6c0*/  LDL R24, [R1+0x70] ;  /* 0x0000700001187983 */ /* 0x028ee80000100800 */
[----:B------:R-:W4:Y:S01]  /*a6d0*/  LDL R52, [R1+0x88] ;  /* 0x0000880001347983 */ /* 0x000f220000100800 */
[----:B------:R-:W-:Y:S02]  /*a6e0*/  SHF.R.U32.HI R0, RZ, 0x8, R8 ;  /* 0x00000008ff007819 */ /* 0x000fe40000011608 */
[----:B------:R-:W-:Y:S02]  /*a6f0*/  LOP3.LUT R13, R8, 0xff, RZ, 0xc0, !PT ;  /* 0x000000ff080d7812 */ /* 0x000fe400078ec0ff */
[----:B------:R-:W-:Y:S02]  /*a700*/  LOP3.LUT R0, R0, 0xff, RZ, 0xc0, !PT ;  /* 0x000000ff00007812 */ /* 0x000fe400078ec0ff */
[----:B0-2---:R-:W-:-:S02]  /*a710*/  SHF.R.U32.HI R21, RZ, 0x8, R9 ;  /* 0x00000008ff157819 */ /* 0x005fc40000011609 */
[----:B------:R-:W-:Y:S02]  /*a720*/  SHF.R.U32.HI R20, RZ, 0x8, R4 ;  /* 0x00000008ff147819 */ /* 0x000fe40000011604 */
[----:B------:R-:W-:Y:S02]  /*a730*/  PRMT R28, R0, 0x7604, R13 ;  /* 0x00007604001c7816 */ /* 0x000fe4000000000d */
        /* <DEDUP_REMOVED lines=10> */
[----:B------:R-:W-:Y:S02]  /*a7e0*/  SHF.R.U32.HI R26, RZ, 0x8, R6 ;  /* 0x00000008ff1a7819 */ /* 0x000fe40000011606 */
[----:B------:R-:W-:Y:S02]  /*a7f0*/  LOP3.LUT R13, R10, 0xff, RZ, 0xc0, !PT ;  /* 0x000000ff0a0d7812 */ /* 0x000fe400078ec0ff */
[----:B------:R-:W-:Y:S02]  /*a800*/  LOP3.LUT R12, R12, 0xff, RZ, 0xc0, !PT ;  /* 0x000000ff0c0c7812 */ /* 0x000fe400078ec0ff */
[----:B------:R-:W-:Y:S02]  /*a810*/  PRMT R32, R14, 0x7604, R25 ;  /* 0x000076040e207816 */ /* 0x000fe40000000019 */
[----:B------:R-:W-:Y:S02]  /*a820*/  LOP3.LUT R25, R5, 0xff, RZ, 0xc0, !PT ;  /* 0x000000ff05197812 */ /* 0x000fe400078ec0ff */
[----:B------:R-:W-:-:S02]  /*a830*/  LOP3.LUT R27, R6, 0xff, RZ, 0xc0, !PT ;  /* 0x000000ff061b7812 */ /* 0x000fc400078ec0ff */
[----:B------:R-:W-:Y:S02]  /*a840*/  LOP3.LUT R26, R26, 0xff, RZ, 0xc0, !PT ;  /* 0x000000ff1a1a7812 */ /* 0x000fe400078ec0ff */
[----:B------:R-:W-:Y:S02]  /*a850*/  PRMT R30, R12, 0x7604, R13 ;  /* 0x000076040c1e7816 */ /* 0x000fe4000000000d */
[----:B------:R-:W-:Y:S02]  /*a860*/  PRMT R37, R26, 0x7604, R27 ;  /* 0x000076041a257816 */ /* 0x000fe4000000001b */
[----:B------:R-:W-:Y:S02]  /*a870*/  SHF.R.U32.HI R31, RZ, 0x8, R7 ;  /* 0x00000008ff1f7819 */ /* 0x000fe40000011607 */
[----:B------:R-:W-:Y:S02]  /*a880*/  LOP3.LUT R29, R7, 0xff, RZ, 0xc0, !PT ;  /* 0x000000ff071d7812 */ /* 0x000fe400078ec0ff */
[----:B---3--:R-:W-:-:S02]  /*a890*/  LEA.HI R3, R3, R24, RZ, 0x1c ;  /* 0x0000001803037211 */ /* 0x008fc400078fe0ff */
[----:B------:R-:W-:Y:S02]  /*a8a0*/  SHF.R.U32.HI R24, RZ, 0x8, R5 ;  /* 0x00000008ff187819 */ /* 0x000fe40000011605 */
[C---:B------:R-:W-:Y:S01]  /*a8b0*/  LEA.HI R0, R3.reuse, R3, RZ, 0x1 ;  /* 0x0000000303007211 */ /* 0x040fe200078f08ff */
[----:B------:R-:W-:Y:S01]  /*a8c0*/  IMAD.SHL.U32 R20, R3, 0x10, RZ ;  /* 0x0000001003147824 */ /* 0x000fe200078e00ff */
[----:B------:R-:W-:Y:S01]  /*a8d0*/  LOP3.LUT R24, R24, 0xff, RZ, 0xc0, !PT ;  /* 0x000000ff18187812 */ /* 0x000fe200078ec0ff */
[----:B----4-:R-:W0:Y:S01]  /*a8e0*/  LDS.128 R12, [R52+0xf000] ;  /* 0x00f00000340c7984 */ /* 0x010e220000000c00 */
[----:B------:R-:W-:Y:S02]  /*a8f0*/  SHF.R.S32.HI R0, RZ, 0x1, R0 ;  /* 0x00000001ff007819 */ /* 0x000fe40000011400 */
[----:B------:R-:W-:Y:S02]  /*a900*/  LOP3.LUT R20, R157, 0x10, R20, 0xf8, !PT ;  /* 0x000000109d147812 */ /* 0x000fe400078ef814 */
[----:B------:R-:W-:Y:S01]  /*a910*/  PRMT R35, R24, 0x7604, R25 ;  /* 0x0000760418237816 */ /* 0x000fe20000000019 */
[----:B------:R-:W-:Y:S01]  /*a920*/  IMAD R3, R0, 0x1800, R62 ;  /* 0x0000180000037824 */ /* 0x000fe200078e023e */
[----:B------:R-:W-:-:S02]  /*a930*/  LOP3.LUT R0, R20, R60, RZ, 0x3c, !PT ;  /* 0x0000003c14007212 */ /* 0x000fc400078e3cff */
[----:B------:R-:W-:Y:S02]  /*a940*/  LOP3.LUT R20, R31, 0xff, RZ, 0xc0, !PT ;  /* 0x000000ff1f147812 */ /* 0x000fe400078ec0ff */
[----:B------:R-:W-:Y:S02]  /*a950*/  IADD3 R0, R16, R3, R0 ;  /* 0x0000000310007210 */ /* 0x000fe40007ffe000 */
[----:B------:R-:W-:Y:S02]  /*a960*/  SHF.R.U32.HI R3, RZ, 0x10, R8 ;  /* 0x00000010ff037819 */ /* 0x000fe40000011608 */
[----:B------:R-:W-:Y:S01]  /*a970*/  SHF.R.U32.HI R31, RZ, 0x10, R11 ;  /* 0x00000010ff1f7819 */ /* 0x000fe2000001160b */
[----:B------:R-:W2:Y:S01]  /*a980*/  LDS.128 R24, [R0+0xf000] ;  /* 0x00f0000000187984 */ /* 0x000ea20000000c00 */
[----:B------:R-:W-:Y:S02]  /*a990*/  LOP3.LUT R3, R3, 0xff, RZ, 0xc0, !PT ;  /* 0x000000ff03037812 */ /* 0x000fe400078ec0ff */
[----:B-1----:R-:W-:-:S02]  /*a9a0*/  PRMT R39, R20, 0x7604, R29 ;  /* 0x0000760414277816 */ /* 0x002fc4000000001d */
        /* <DEDUP_REMOVED lines=8> */
[----:B------:R-:W-:Y:S02]  /*aa30*/  SHF.R.U32.HI R32, RZ, 0x10, R7 ;  /* 0x00000010ff207819 */ /* 0x000fe40000011607 */
[----:B------:R-:W-:Y:S02]  /*aa40*/  LOP3.LUT R28, R28, 0xff, RZ, 0xc0, !PT ;  /* 0x000000ff1c1c7812 */ /* 0x000fe400078ec0ff */
[----:B------:R-:W-:Y:S02]  /*aa50*/  PRMT R21, R20, 0x7054, R21 ;  /* 0x0000705414157816 */ /* 0x000fe40000000015 */
[----:B------:R-:W-:-:S02]  /*aa60*/  PRMT R29, R29, 0x7054, R30 ;  /* 0x000070541d1d7816 */ /* 0x000fc4000000001e */
[----:B------:R-:W-:Y:S02]  /*aa70*/  SHF.R.U32.HI R20, RZ, 0x10, R4 ;  /* 0x00000010ff147819 */ /* 0x000fe40000011604 */
[----:B------:R-:W-:Y:S02]  /*aa80*/  LOP3.LUT R32, R32, 0xff, RZ, 0xc0, !PT ;  /* 0x000000ff20207812 */ /* 0x000fe400078ec0ff */
[----:B------:R-:W-:Y:S02]  /*aa90*/  SHF.R.U32.HI R30, RZ, 0x10, R6 ;  /* 0x00000010ff1e7819 */ /* 0x000fe40000011606 */
[----:B------:R-:W-:Y:S02]  /*aaa0*/  PRMT R35, R28, 0x7054, R35 ;  /* 0x000070541c237816 */ /* 0x000fe40000000023 */
[----:B------:R-:W-:Y:S02]  /*aab0*/  LOP3.LUT R20, R20, 0xff, RZ, 0xc0, !PT ;  /* 0x000000ff14147812 */ /* 0x000fe400078ec0ff */
[----:B------:R-:W-:-:S02]  /*aac0*/  PRMT R39, R32, 0x7054, R39 ;  /* 0x0000705420277816 */ /* 0x000fc40000000027 */
[----:B------:R-:W-:Y:S02]  /*aad0*/  LOP3.LUT R30, R30, 0xff, RZ, 0xc0, !PT ;  /* 0x000000ff1e1e7812 */ /* 0x000fe400078ec0ff */
[----:B------:R-:W-:Y:S02]  /*aae0*/  LOP3.LUT R38, R35, 0xff000000, R5, 0xf8, !PT ;  /* 0xff00000023267812 */ /* 0x000fe400078ef805 */
[----:B------:R-:W-:Y:S02]  /*aaf0*/  LOP3.LUT R8, R3, 0xff000000, R8, 0xf8, !PT ;  /* 0xff00000003087812 */ /* 0x000fe400078ef808 */
[----:B------:R-:W-:Y:S02]  /*ab00*/  LOP3.LUT R21, R21, 0xff000000, R9, 0xf8, !PT ;  /* 0xff00000015157812 */ /* 0x000fe400078ef809 */
[----:B------:R-:W-:Y:S02]  /*ab10*/  LOP3.LUT R3, R29, 0xff000000, R10, 0xf8, !PT ;  /* 0xff0000001d037812 */ /* 0x000fe400078ef80a */
[----:B------:R-:W-:-:S02]  /*ab20*/  PRMT R33, R20, 0x7054, R33 ;  /* 0x0000705414217816 */ /* 0x000fc40000000021 */
[----:B------:R-:W-:Y:S02]  /*ab30*/  LOP3.LUT R41, R39, 0xff000000, R7, 0xf8, !PT ;  /* 0xff00000027297812 */ /* 0x000fe400078ef807 */
[-C--:B0-----:R-:W-:Y:S02]  /*ab40*/  F2FP.F16.E4M3.UNPACK_B R10, R13.reuse ;  /* 0x0000000dff0a723e */ /* 0x081fe400020006ff */
[----:B------:R-:W-:Y:S02]  /*ab50*/  F2FP.F16.E4M3.UNPACK_B R29, R13.H1 ;  /* 0x0000000dff1d723e */ /* 0x000fe400030006ff */
[----:B------:R-:W-:Y:S01]  /*ab60*/  PRMT R37, R30, 0x7054, R37 ;  /* 0x000070541e257816 */ /* 0x000fe20000000025 */
[--C-:B------:R-:W-:Y:S01]  /*ab70*/  HADD2.F32 R9, -RZ, R10.reuse.H0_H0 ;  /* 0x2000000aff097230 */ /* 0x100fe20000004100 */
[-C--:B------:R-:W-:Y:S01]  /*ab80*/  F2FP.F16.E4M3.UNPACK_B R32, R15.reuse ;  /* 0x0000000fff20723e */ /* 0x080fe200020006ff */
[----:B------:R-:W-:Y:S01]  /*ab90*/  HADD2.F32 R10, -RZ, R10.H1_H1 ;  /* 0x3000000aff0a7230 */ /* 0x000fe20000004100 */
[----:B------:R-:W-:-:S02]  /*aba0*/  F2FP.F16.E4M3.UNPACK_B R35, R15.H1 ;  /* 0x0000000fff23723e */ /* 0x000fc400030006ff */
[----:B------:R-:W-:Y:S02]  /*abb0*/  F2FP.F16.E4M3.UNPACK_B R39, R38 ;  /* 0x00000026ff27723e */ /* 0x000fe400020006ff */
[----:B--2---:R-:W-:Y:S02]  /*abc0*/  F2FP.F16.E4M3.UNPACK_B R13, R25 ;  /* 0x00000019ff0d723e */ /* 0x004fe400020006ff */
[----:B------:R-:W-:Y:S01]  /*abd0*/  F2FP.F16.E4M3.UNPACK_B R15, R21 ;  /* 0x00000015ff0f723e */ /* 0x000fe200020006ff */
[--C-:B------:R-:W-:Y:S01]  /*abe0*/  HADD2.F32 R40, -RZ, R39.reuse.H0_H0 ;  /* 0x20000027ff287230 */ /* 0x100fe20000004100 */
[----:B------:R-:W-:Y:S01]  /*abf0*/  LOP3.LUT R20, R33, 0xff000000, R4, 0xf8, !PT ;  /* 0xff00000021147812 */ /* 0x000fe200078ef804 */
[----:B------:R-:W-:Y:S01]  /*ac00*/  HADD2.F32 R39, -RZ, R39.H1_H1 ;  /* 0x30000027ff277230 */ /* 0x000fe20000004100 */
[----:B------:R-:W-:Y:S01]  /*ac10*/  LOP3.LUT R4, R37, 0xff000000, R6, 0xf8, !PT ;  /* 0xff00000025047812 */ /* 0x000fe200078ef806 */
[----:B------:R-:W-:Y:S01]  /*ac20*/  HADD2.F32 R6, -RZ, R13.H0_H0 ;  /* 0x2000000dff067230 */ /* 0x000fe20000004100 */
[----:B------:R-:W-:Y:S01]  /*ac30*/  LOP3.LUT R34, R31, 0xff000000, R11, 0xf8, !PT ;  /* 0xff0000001f227812 */ /* 0x000fe200078ef80b */
[----:B------:R-:W-:Y:S01]  /*ac40*/  HADD2.F32 R30, -RZ, R15.H0_H0 ;  /* 0x2000000fff1e7230 */ /* 0x000fe20000004100 */
[-C--:B------:R-:W-:Y:S01]  /*ac50*/  F2FP.F16.E4M3.UNPACK_B R11, R12.reuse ;  /* 0x0000000cff0b723e */ /* 0x080fe200020006ff */
[----:B------:R-:W-:Y:S01]  /*ac60*/  HADD2.F32 R13, -RZ, R13.H1_H1 ;  /* 0x3000000dff0d7230 */ /* 0x000fe20000004100 */
[----:B------:R-:W-:-:S02]  /*ac70*/  F2FP.F16.E4M3.UNPACK_B R28, R12.H1 ;  /* 0x0000000cff1c723e */ /* 0x000fc400030006ff */
[-C--:B------:R-:W-:Y:S02]  /*ac80*/  F2FP.F16.E4M3.UNPACK_B R12, R24.reuse ;  /* 0x00000018ff0c723e */ /* 0x080fe400020006ff */
[----:B------:R-:W-:Y:S01]  /*ac90*/  F2FP.F16.E4M3.UNPACK_B R31, R24.H1 ;  /* 0x00000018ff1f723e */ /* 0x000fe200030006ff */
[C---:B------:R-:W-:Y:S01]  /*aca0*/  FMUL.FTZ R24, R6.reuse, R40 ;  /* 0x0000002806187220 */ /* 0x040fe20000410000 */
[----:B------:R-:W-:Y:S01]  /*acb0*/  F2FP.F16.E4M3.UNPACK_B R33, R27 ;  /* 0x0000001bff21723e */ /* 0x000fe200020006ff */
[----:B------:R-:W-:Y:S01]  /*acc0*/  FMUL.FTZ R43, R13, R39 ;  /* 0x000000270d2b7220 */ /* 0x000fe20000410000 */
[----:B------:R-:W-:Y:S01]  /*acd0*/  F2FP.F16.E4M3.UNPACK_B R37, R27.H1 ;  /* 0x0000001bff25723e */ /* 0x000fe200030006ff */
[-C--:B------:R-:W-:Y:S01]  /*ace0*/  FMUL.FTZ R27, R6, R30.reuse ;  /* 0x0000001e061b7220 */ /* 0x080fe20000410000 */
[----:B------:R-:W-:Y:S01]  /*acf0*/  F2FP.F16.E4M3.UNPACK_B R25, R25.H1 ;  /* 0x00000019ff19723e */ /* 0x000fe200030006ff */
        /* <DEDUP_REMOVED lines=8> */
[----:B------:R-:W-:-:S02]  /*ad80*/  HADD2.F32 R15, -RZ, R25.H0_H0 ;  /* 0x20000019ff0f7230 */ /* 0x000fc40000004100 */
[-C--:B------:R-:W-:Y:S01]  /*ad90*/  FMUL.FTZ R42, R13, R27.reuse ;  /* 0x0000001b0d2a7220 */ /* 0x080fe20000410000 */
[--C-:B------:R-:W-:Y:S02]  /*ada0*/  HADD2.F32 R30, -RZ, R24.reuse.H0_H0 ;  /* 0x20000018ff1e7230 */ /* 0x100fe40000004100 */
[C---:B------:R-:W-:Y:S01]  /*adb0*/  FFMA.FTZ R13, R10.reuse, R27, -R43 ;  /* 0x0000001b0a0d7223 */ /* 0x040fe2000001082b */
[----:B------:R-:W-:Y:S02]  /*adc0*/  HADD2.F32 R21, -RZ, R29.H0_H0 ;  /* 0x2000001dff157230 */ /* 0x000fe40000004100 */
[C---:B------:R-:W-:Y:S01]  /*add0*/  FMUL.FTZ R44, R15.reuse, R40 ;  /* 0x000000280f2c7220 */ /* 0x040fe20000410000 */
[----:B------:R-:W-:Y:S01]  /*ade0*/  FFMA.FTZ R10, R10, R39, R42 ;  /* 0x000000270a0a7223 */ /* 0x000fe2000001002a */
[-C--:B------:R-:W-:Y:S01]  /*adf0*/  FMUL.FTZ R45, R15, R30.reuse ;  /* 0x0000001e0f2d7220 */ /* 0x080fe20000410000 */
[----:B------:R-:W-:Y:S01]  /*ae00*/  F2FP.F16.E4M3.UNPACK_B R42, R41 ;  /* 0x00000029ff2a723e */ /* 0x000fe200020006ff */
[----:B------:R-:W-:Y:S01]  /*ae10*/  FFMA.FTZ R15, R21, R30, -R44 ;  /* 0x0000001e150f7223 */ /* 0x000fe2000001082c */
[----:B------:R-:W-:-:S02]  /*ae20*/  HADD2.F32 R30, -RZ, R24.H1_H1 ;  /* 0x30000018ff1e7230 */ /* 0x000fc40000004100 */
[----:B------:R-:W-:Y:S01]  /*ae30*/  FFMA.FTZ R21, R21, R40, R45 ;  /* 0x0000002815157223 */ /* 0x000fe2000001002d */
[----:B------:R-:W-:Y:S01]  /*ae40*/  HADD2.F32 R39, -RZ, R38.H1_H1 ;  /* 0x30000026ff277230 */ /* 0x000fe20000004100 */
[----:B------:R-:W-:Y:S01]  /*ae50*/  F2FP.F16.E4M3.UNPACK_B R38, R34 ;  /* 0x00000022ff26723e */ /* 0x000fe200020006ff */
[----:B------:R-:W-:Y:S01]  /*ae60*/  HADD2.F32 R24, -RZ, R25.H1_H1 ;  /* 0x30000019ff187230 */ /* 0x000fe20000004100 */
[----:B------:R-:W-:Y:S01]  /*ae70*/  F2FP.F16.E4M3.UNPACK_B R41, R41.H1 ;  /* 0x00000029ff29723e */ /* 0x000fe200030006ff */
[----:B------:R-:W-:Y:S01]  /*ae80*/  HADD2.F32 R29, -RZ, R29.H1_H1 ;  /* 0x3000001dff1d7230 */ /* 0x000fe20000004100 */
[----:B------:R-:W-:Y:S01]  /*ae90*/  F2FP.F16.E4M3.UNPACK_B R5, R14 ;  /* 0x0000000eff05723e */ /* 0x000fe200020006ff */
[----:B------:R-:W-:Y:S02]  /*aea0*/  HADD2.F32 R44, -RZ, R42.H0_H0 ;  /* 0x2000002aff2c7230 */ /* 0x000fe40000004100 */
[----:B------:R-:W-:Y:S01]  /*aeb0*/  FMUL.FTZ R46, R24, R39 ;  /* 0x00000027182e7220 */ /* 0x000fe20000410000 */
        /* <DEDUP_REMOVED lines=8> */
[----:B------:R-:W-:Y:S01]  /*af40*/  HADD2.F32 R39, -RZ, R38.H1_H1 ;  /* 0x30000026ff277230 */ /* 0x000fe20000004100 */
[----:B------:R-:W-:Y:S01]  /*af50*/  F2FP.F16.E4M3.UNPACK_B R38, R34.H1 ;  /* 0x00000022ff26723e */ /* 0x000fe200030006ff */
[----:B------:R-:W-:Y:S01]  /*af60*/  FFMA.FTZ R27, R25, R40, -R50 ;  /* 0x00000028191b7223 */ /* 0x000fe20000010832 */
        /* <DEDUP_REMOVED lines=23> */
[----:B------:R-:W-:Y:S01]  /*b0e0*/  F2FP.SATFINITE.E4M3.F32.PACK_AB_MERGE_C R9, R10, R9, R21 ;  /* 0x000000090a09723e */ /* 0x000fe20004807015 */
        /* <DEDUP_REMOVED lines=28> */
[----:B------:R-:W-:-:S02]  /*b2b0*/  HADD2.F32 R12, -RZ, R12.H1_H1 ;  /* 0x3000000cff0c7230 */ /* 0x000fc40000004100 */
[----:B------:R-:W-:Y:S02]  /*b2c0*/  HADD2.F32 R8, -RZ, R11.H0_H0 ;  /* 0x2000000bff087230 */ /* 0x000fe40000004100 */
[-C--:B------:R-:W-:Y:S01]  /*b2d0*/  FMUL.FTZ R45, R20, R31.reuse ;  /* 0x0000001f142d7220 */ /* 0x080fe20000410000 */
[----:B------:R-:W-:Y:S01]  /*b2e0*/  HADD2.F32 R39, -RZ, R39.H1_H1 ;  /* 0x30000027ff277230 */ /* 0x000fe20000004100 */
[----:B------:R-:W-:Y:S01]  /*b2f0*/  F2FP.F16.E4M3.UNPACK_B R20, R4.H1 ;  /* 0x00000004ff14723e */ /* 0x000fe200030006ff */
[----:B------:R-:W-:Y:S02]  /*b300*/  HADD2.F32 R11, -RZ, R11.H1_H1 ;  /* 0x3000000bff0b7230 */ /* 0x000fe40000004100 */
[----:B------:R-:W-:Y:S01]  /*b310*/  FMUL.FTZ R44, R12, R42 ;  /* 0x0000002a0c2c7220 */ /* 0x000fe20000410000 */
[C---:B------:R-:W-:Y:S01]  /*b320*/  FFMA.FTZ R28, R8.reuse, R31, -R41 ;  /* 0x0000001f081c7223 */ /* 0x040fe20000010829 */
[----:B------:R-:W-:Y:S01]  /*b330*/  FFMA.FTZ R45, R8, R43, R45 ;  /* 0x0000002b082d7223 */ /* 0x000fe2000001002d */
[----:B------:R-:W-:Y:S01]  /*b340*/  F2FP.F16.E4M3.UNPACK_B R8, R3.H1 ;  /* 0x00000003ff08723e */ /* 0x000fe200030006ff */
[-C--:B------:R-:W-:Y:S01]  /*b350*/  FMUL.FTZ R31, R12, R39.reuse ;  /* 0x000000270c1f7220 */ /* 0x080fe20000410000 */
[----:B------:R-:W-:Y:S01]  /*b360*/  FFMA.FTZ R43, R11, R39, -R44 ;  /* 0x000000270b2b7223 */ /* 0x000fe2000001082c */
[----:B------:R-:W-:Y:S01]  /*b370*/  HADD2.F32 R39, -RZ, R20.H0_H0 ;  /* 0x20000014ff277230 */ /* 0x000fe20000004100 */
[----:B------:R-:W-:Y:S01]  /*b380*/  F2FP.F16.E4M3.UNPACK_B R3, R3 ;  /* 0x00000003ff03723e */ /* 0x000fe200020006ff */
[----:B------:R-:W-:-:S02]  /*b390*/  HADD2.F32 R12, -RZ, R26.H0_H0 ;  /* 0x2000001aff0c7230 */ /* 0x000fc40000004100 */
[----:B------:R-:W-:Y:S01]  /*b3a0*/  FFMA.FTZ R42, R11, R42, R31 ;  /* 0x0000002a0b2a7223 */ /* 0x000fe2000001001f */
[--C-:B------:R-:W-:Y:S02]  /*b3b0*/  HADD2.F32 R11, -RZ, R8.reuse.H0_H0 ;  /* 0x20000008ff0b7230 */ /* 0x100fe40000004100 */
[----:B------:R-:W-:Y:S02]  /*b3c0*/  HADD2.F32 R31, -RZ, R8.H1_H1 ;  /* 0x30000008ff1f7230 */ /* 0x000fe40000004100 */
[C---:B------:R-:W-:Y:S01]  /*b3d0*/  FMUL.FTZ R47, R12.reuse, R39 ;  /* 0x000000270c2f7220 */ /* 0x040fe20000410000 */
[----:B------:R-:W-:Y:S02]  /*b3e0*/  HADD2.F32 R8, -RZ, R14.H0_H0 ;  /* 0x2000000eff087230 */ /* 0x000fe40000004100 */
[----:B------:R-:W-:Y:S01]  /*b3f0*/  FMUL.FTZ R49, R12, R11 ;  /* 0x0000000b0c317220 */ /* 0x000fe20000410000 */
[----:B------:R-:W-:Y:S02]  /*b400*/  HADD2.F32 R41, -RZ, R20.H1_H1 ;  /* 0x30000014ff297230 */ /* 0x000fe40000004100 */
[----:B------:R-:W-:-:S02]  /*b410*/  HADD2.F32 R26, -RZ, R26.H1_H1 ;  /* 0x3000001aff1a7230 */ /* 0x000fc40000004100 */
[C---:B------:R-:W-:Y:S01]  /*b420*/  FFMA.FTZ R47, R8.reuse, R11, -R47 ;  /* 0x0000000b082f7223 */ /* 0x040fe2000001082f */
[----:B------:R-:W-:Y:S01]  /*b430*/  HADD2.F32 R14, -RZ, R14.H1_H1 ;  /* 0x3000000eff0e7230 */ /* 0x000fe20000004100 */
[----:B------:R-:W-:Y:S01]  /*b440*/  F2FP.F16.E4M3.UNPACK_B R11, R4 ;  /* 0x00000004ff0b723e */ /* 0x000fe200020006ff */
[----:B------:R-:W-:Y:S01]  /*b450*/  FFMA.FTZ R49, R8, R39, R49 ;  /* 0x0000002708317223 */ /* 0x000fe20000010031 */
        /* <DEDUP_REMOVED lines=34> */
[----:B------:R-:W-:-:S05]  /*b680*/  F2FP.SATFINITE.E4M3.F32.PACK_AB_MERGE_C R10, R20, R3, R49 ;  /* 0x00000003140a723e */ /* 0x000fca0004807031 */
[----:B------:R4:W-:Y:S02]  /*b690*/  STS.128 [R0+0xf000], R8 ;  /* 0x00f0000800007388 */ /* 0x0009e40000000c00 */
.L_x_9182:
[----:B------:R-:W-:Y:S05]  /*b6a0*/  BSYNC B0 ;  /* 0x0000000000007941 */ /* 0x000fea0003800000 */
.L_x_9175:
        /* <DEDUP_REMOVED lines=8> */
.L_x_9172:
[----:B------:R-:W-:-:S13]  /*b730*/  ISETP.NE.AND P0, PT, R155, 0x3, PT ;  /* 0x000000039b00780c */ /* 0x000fda0003f05270 */
[----:B------:R-:W-:Y:S05]  /*b740*/  @!P0 BRA `(.L_x_9194) ;  /* 0x0000000000048947 */ /* 0x000fea0003800000 */
[----:B------:R-:W-:Y:S01]  /*b750*/  BPT.TRAP 0x1 ;  /* 0x000000040000795c */ /* 0x000fe20000300000 */
.L_x_9194:
[----:B01----:R-:W-:Y:S01]  /*b760*/  IMAD R3, R154, 0x8, R16 ;  /* 0x000000089a037824 */ /* 0x003fe200078e0210 */
[----:B---345:R-:W-:-:S04]  /*b770*/  SHF.L.U32 R6, R156, 0x1f, RZ ;  /* 0x0000001f9c067819 */ /* 0x038fc800000006ff */
[----:B------:R0:W1:Y:S01]  /*b780*/  SYNCS.PHASECHK.TRANS64.TRYWAIT P1, [R3+URZ+0x19c30], R6 ;  /* 0x019c3006030075a7 */ /* 0x000062000802017f */
[----:B------:R-:W-:Y:S05]  /*b790*/  @!P0 BRA `(.L_x_9195) ;  /* 0x0000000000048947 */ /* 0x000fea0003800000 */
[----:B------:R-:W-:Y:S01]  /*b7a0*/  BPT.TRAP 0x1 ;  /* 0x000000040000795c */ /* 0x000fe20000300000 */
.L_x_9195:
[----:B------:R-:W-:Y:S01]  /*b7b0*/  VIADD R0, R16, 0x13800 ;  /* 0x0001380010007836 */ /* 0x000fe20000000000 */
[----:B------:R-:W-:Y:S01]  /*b7c0*/  LOP3.LUT R4, R36, 0x10000, RZ, 0xfc, !PT ;  /* 0x0001000024047812 */ /* 0x000fe200078efcff */
[----:B------:R-:W-:-:S03]  /*b7d0*/  IMAD.MOV.U32 R5, RZ, RZ, -0x3ffffff0 ;  /* 0xc0000010ff057424 */ /* 0x000fc600078e00ff */
[----:B------:R-:W-:-:S04]  /*b7e0*/  SHF.R.U32.HI R0, RZ, 0x4, R0 ;  /* 0x00000004ff007819 */ /* 0x000fc80000011600 */
[----:B------:R-:W-:-:S04]  /*b7f0*/  LOP3.LUT R0, R0, 0x3fff, RZ, 0xc0, !PT ;  /* 0x00003fff00007812 */ /* 0x000fc800078ec0ff */
[----:B------:R-:W-:-:S05]  /*b800*/  LOP3.LUT R0, R0, 0x10000, RZ, 0xfc, !PT ;  /* 0x0001000000007812 */ /* 0x000fca00078efcff */
[----:B------:R3:W-:Y:S01]  /*b810*/  STL [R1+0x20], R0 ;  /* 0x0000200001007387 */ /* 0x0007e20000100800 */
[----:B-1----:R-:W-:Y:S05]  /*b820*/  @P1 BRA `(.L_x_9196) ;  /* 0x0000000000081947 */ /* 0x002fea0003800000 */
[----:B------:R-:W1:Y:S02]  /*b830*/  SYNCS.PHASECHK.TRANS64.TRYWAIT P1, [R3+URZ+0x19c30], R6 ;  /* 0x019c3006030075a7 */ /* 0x000e64000802017f */
[----:B-1----:R-:W-:Y:S05]  /*b840*/  @!P1 BRA `(.L_x_9197) ;  /* 0x000000f400449947 */ /* 0x002fea0003800000 */
.L_x_9196:
[----:B------:R-:W0:Y:S01]  /*b850*/  LDL R8, [R1+0x20] ;  /* 0x0000200001087983 */ /* 0x000e220000100800 */
[----:B------:R-:W-:Y:S01]  /*b860*/  IMAD.MOV.U32 R7, RZ, RZ, -0x3ffffff0 ;  /* 0xc0000010ff077424 */ /* 0x000fe200078e00ff */
[----:B------:R-:W-:Y:S05]  /*b870*/  WARPSYNC.ALL ;  /* 0x0000000000007948 */ /* 0x000fea0003800000 */
[C---:B------:R-:W-:Y:S01]  /*b880*/  R2UR UR4, R4.reuse ;  /* 0x00000000040472ca */ /* 0x040fe200000e0000 */
[----:B---3--:R-:W3:Y:S01]  /*b890*/  LDL R0, [R1+0x34] ;  /* 0x0000340001007983 */ /* 0x008ee20000100800 */
[----:B------:R-:W-:Y:S01]  /*b8a0*/  R2UR UR5, R5 ;  /* 0x00000000050572ca */ /* 0x000fe200000e0000 */
[----:B------:R-:W-:Y:S01]  /*b8b0*/  WARPGROUP.ARRIVE ;  /* 0x00000000000079c5 */ /* 0x000fe20000000000 */
[----:B------:R-:W-:Y:S01]  /*b8c0*/  R2UR UR7, R7 ;  /* 0x00000000070772ca */ /* 0x000fe200000e0000 */
[----:B------:R-:W-:Y:S01]  /*b8d0*/  VIADD R12, R4, 0x180 ;  /* 0x00000180040c7836 */ /* 0x000fe20000000000 */
[----:B------:R-:W-:Y:S01]  /*b8e0*/  P2R R10, PR, RZ, 0x1 ;  /* 0x00000001ff0a7803 */ /* 0x000fe20000000000 */
[----:B------:R-:W-:-:S02]  /*b8f0*/  IMAD.MOV.U32 R13, RZ, RZ, -0x3ffffff0 ;  /* 0xc0000010ff0d7424 */ /* 0x000fc400078e00ff */
[----:B------:R-:W4:Y:S01]  /*b900*/  S2R R90, SR_TID.X ;  /* 0x00000000005a7919 */ /* 0x000f220000002100 */
[----:B------:R-:W-:Y:S02]  /*b910*/  IMAD.MOV.U32 R9, RZ, RZ, -0x3ffffff0 ;  /* 0xc0000010ff097424 */ /* 0x000fe400078e00ff */
[----:B------:R-:W-:Y:S01]  /*b920*/  VIADD R20, R4, 0x300 ;  /* 0x0000030004147836 */ /* 0x000fe20000000000 */
[----:B------:R5:W-:Y:S01]  /*b930*/  STL.64 [R1], R12 ;  /* 0x0000000c01007387 */ /* 0x000be20000100a00 */
[----:B--2---:R-:W-:Y:S02]  /*b940*/  IMAD.MOV.U32 R21, RZ, RZ, -0x3ffffff0 ;  /* 0xc0000010ff157424 */ /* 0x004fe400078e00ff */
[----:B------:R-:W-:Y:S01]  /*b950*/  IMAD.MOV.U32 R7, RZ, RZ, -0x3ffffff0 ;  /* 0xc0000010ff077424 */ /* 0x000fe200078e00ff */
[----:B----4-:R-:W-:Y:S01]  /*b960*/  LOP3.LUT R90, R90, 0x7f, RZ, 0xc0, !PT ;  /* 0x0000007f5a5a7812 */ /* 0x010fe200078ec0ff */
[----:B01----:R-:W-:-:S04]  /*b970*/  IMAD R6, R154, 0x300, R8 ;  /* 0x000003009a067824 */ /* 0x003fc800078e0208 */
[C---:B------:R-:W-:Y:S01]  /*b980*/  VIADD R8, R6.reuse, 0x100 ;  /* 0x0000010006087836 */ /* 0x040fe20000000000 */
[C---:B------:R-:W-:Y:S01]  /*b990*/  R2UR UR6, R6.reuse ;  /* 0x00000000060672ca */ /* 0x040fe200000e0000 */
[----:B------:R-:W-:Y:S01]  /*b9a0*/  VIADD R6, R6, 0x200 ;  /* 0x0000020006067836 */ /* 0x000fe20000000000 */
[----:B---3--:R-:W-:-:S11]  /*b9b0*/  IADD3 R89, R89, 0x80, -R0 ;  /* 0x0000008059597810 */ /* 0x008fd60007ffe800 */
[----:B------:R-:W-:Y:S01]  /*b9c0*/  QGMMA.64x128x32.F32.E4M3.E4M3 R24, gdesc[UR4], RZ, !UPT, gsb0 ;  /* 0x01e00000041879f3 */ /* 0x000fe2000c0008ff */
[----:B------:R-:W-:Y:S02]  /*b9d0*/  R2UR UR4, R12 ;  /* 0x000000000c0472ca */ /* 0x000fe400000e0000 */
[----:B------:R-:W-:Y:S02]  /*b9e0*/  R2UR UR5, R13 ;  /* 0x000000000d0572ca */ /* 0x000fe400000e0000 */
[----:B------:R-:W-:Y:S02]  /*b9f0*/  R2UR UR6, R8 ;  /* 0x00000000080672ca */ /* 0x000fe400000e0000 */
[----:B------:R-:W-:Y:S01]  /*ba00*/  R2UR UR7, R9 ;  /* 0x00000000090772ca */ /* 0x000fe200000e0000 */
[----:B------:R-:W-:Y:S02]  /*ba10*/  WARPGROUP.DEPBAR.LE gsb0, 0x0 ;  /* 0x00008000000079c5 */ /* 0x000fe40000010000 */
[----:B------:R-:W-:-:S10]  /*ba20*/  WARPGROUP.ARRIVE ;  /* 0x00000000000079c5 */ /* 0x000fd40000000000 */
[----:B------:R-:W-:Y:S01]  /*ba30*/  QGMMA.64x128x32.F32.E4M3.E4M3 R24, gdesc[UR4], R24, gsb0 ;  /* 0x01e00000041879f3 */ /* 0x000fe20008000818 */
[----:B------:R-:W-:Y:S02]  /*ba40*/  R2UR UR4, R20 ;  /* 0x00000000140472ca */ /* 0x000fe400000e0000 */
[----:B------:R-:W-:Y:S02]  /*ba50*/  R2UR UR5, R21 ;  /* 0x00000000150572ca */ /* 0x000fe400000e0000 */
        /* <DEDUP_REMOVED lines=20> */
[----:B-----5:R-:W-:Y:S02]  /*bba0*/  FSEL R13, R32, -INF , P6 ;  /* 0xff800000200d7808 */ /* 0x020fe40003000000 */
        /* <DEDUP_REMOVED lines=93> */
[C---:B------:R-:W-:Y:S02]  /*c180*/  ISETP.GT.AND P4, PT, R6.reuse, 0x71, PT ;  /* 0x000000710600780c */ /* 0x040fe40003f84270 */
[----:B------:R-:W-:Y:S02]  /*c190*/  FMNMX.FTZ R0, R129, R0, !PT ;  /* 0x0000000081007209 */ /* 0x000fe40007810000 */
[----:B------:R-:W-:Y:S02]  /*c1a0*/  FSEL R131, R81, -INF , P4 ;  /* 0xff80000051837808 */ /* 0x000fe40002000000 */
        /* <DEDUP_REMOVED lines=10> */
[----:B------:R-:W0:Y:S01]  /*c250*/  SHFL.BFLY PT, R133, R14, 0x2, 0x1f ;  /* 0x0c401f000e857f89 */ /* 0x000e2200000e0000 */
[C---:B------:R-:W-:Y:S02]  /*c260*/  ISETP.GT.AND P2, PT, R6.reuse, 0x58, PT ;  /* 0x000000580600780c */ /* 0x040fe40003f44270 */
[C---:B------:R-:W-:Y:S02]  /*c270*/  ISETP.GT.AND P1, PT, R6.reuse, 0x59, PT ;  /* 0x000000590600780c */ /* 0x040fe40003f24270 */
[----:B------:R-:W-:Y:S02]  /*c280*/  ISETP.GT.AND P0, PT, R6, 0x60, PT ;  /* 0x000000600600780c */ /* 0x000fe40003f04270 */
[----:B------:R-:W-:Y:S02]  /*c290*/  FMNMX.FTZ R6, R11, R27, !PT ;  /* 0x0000001b0b067209 */ /* 0x000fe40007810000 */
[----:B------:R-:W-:-:S02]  /*c2a0*/  P2R R30, PR, RZ, 0x8 ;  /* 0x00000008ff1e7803 */ /* 0x000fc40000000000 */
[----:B------:R-:W-:Y:S02]  /*c2b0*/  FMNMX.FTZ R6, R89, R6, !PT ;  /* 0x0000000659067209 */ /* 0x000fe40007810000 */
[----:B------:R-:W-:Y:S02]  /*c2c0*/  FSEL R71, R71, -INF , P1 ;  /* 0xff80000047477808 */ /* 0x000fe40000800000 */
[----:B------:R-:W-:Y:S02]  /*c2d0*/  FMNMX.FTZ R6, R31, R6, !PT ;  /* 0x000000061f067209 */ /* 0x000fe40007810000 */
[----:B------:R-:W-:Y:S02]  /*c2e0*/  ISETP.NE.AND P1, PT, R26, RZ, PT ;  /* 0x000000ff1a00720c */ /* 0x000fe40003f25270 */
[----:B------:R-:W-:Y:S02]  /*c2f0*/  FMNMX.FTZ R6, R93, R6, !PT ;  /* 0x000000065d067209 */ /* 0x000fe40007810000 */
[----:B------:R-:W-:-:S02]  /*c300*/  FSEL R135, R74, -INF , P0 ;  /* 0xff8000004a877808 */ /* 0x000fc40000000000 */
[----:B------:R-:W-:Y:S02]  /*c310*/  FMNMX.FTZ R6, R35, R6, !PT ;  /* 0x0000000623067209 */ /* 0x000fe40007810000 */
[----:B0-----:R-:W-:Y:S02]  /*c320*/  FMNMX.FTZ R24, R14, R133, !PT ;  /* 0x000000850e187209 */ /* 0x001fe40007810000 */
[----:B------:R-:W-:Y:S02]  /*c330*/  FMNMX.FTZ R6, R97, R6, !PT ;  /* 0x0000000661067209 */ /* 0x000fe40007810000 */
[----:B------:R-:W-:Y:S01]  /*c340*/  ISETP.NE.AND P0, PT, R12, RZ, PT ;  /* 0x000000ff0c00720c */ /* 0x000fe20003f05270 */
[----:B------:R-:W0:Y:S01]  /*c350*/  SHFL.BFLY PT, R133, R24, 0x1, 0x1f ;  /* 0x0c201f0018857f89 */ /* 0x000e2200000e0000 */
[----:B------:R-:W-:Y:S02]  /*c360*/  FMNMX.FTZ R6, R39, R6, !PT ;  /* 0x0000000627067209 */ /* 0x000fe40007810000 */
[----:B------:R-:W-:-:S02]  /*c370*/  FSEL R75, R75, -INF , P0 ;  /* 0xff8000004b4b7808 */ /* 0x000fc40000000000 */
[----:B------:R-:W-:Y:S02]  /*c380*/  FMNMX.FTZ R6, R101, R6, !PT ;  /* 0x0000000665067209 */ /* 0x000fe40007810000 */
[----:B------:R-:W-:Y:S02]  /*c390*/  FSEL R83, R83, -INF , P4 ;  /* 0xff80000053537808 */ /* 0x000fe40002000000 */
[----:B------:R-:W-:Y:S02]  /*c3a0*/  FMNMX.FTZ R6, R43, R6, !PT ;  /* 0x000000062b067209 */ /* 0x000fe40007810000 */
[----:B------:R-:W-:Y:S02]  /*c3b0*/  FSEL R87, R87, -INF , P6 ;  /* 0xff80000057577808 */ /* 0x000fe40003000000 */
[----:B------:R-:W-:Y:S02]  /*c3c0*/  FMNMX.FTZ R6, R105, R6, !PT ;  /* 0x0000000669067209 */ /* 0x000fe40007810000 */
[----:B------:R-:W-:-:S02]  /*c3d0*/  ISETP.NE.AND P0, PT, R10, RZ, PT ;  /* 0x000000ff0a00720c */ /* 0x000fc40003f05270 */
[----:B------:R-:W-:-:S04]  /*c3e0*/  FMNMX.FTZ R6, R47, R6, !PT ;  /* 0x000000062f067209 */ /* 0x000fc80007810000 */
[----:B------:R-:W-:Y:S02]  /*c3f0*/  FMNMX.FTZ R6, R109, R6, !PT ;  /* 0x000000066d067209 */ /* 0x000fe40007810000 */
[----:B0-----:R-:W-:Y:S02]  /*c400*/  FMNMX.FTZ R0, R24, R133, !PT ;  /* 0x0000008518007209 */ /* 0x001fe40007810000 */
[----:B------:R-:W-:Y:S02]  /*c410*/  FMNMX.FTZ R6, R51, R6, !PT ;  /* 0x0000000633067209 */ /* 0x000fe40007810000 */
[----:B------:R-:W-:Y:S01]  /*c420*/  FSETP.NEU.FTZ.AND P3, PT, R0, -INF , PT ;  /* 0xff8000000000780b */ /* 0x000fe20003f7d000 */
[----:B------:R-:W-:-:S01]  /*c430*/  FFMA.FTZ R8, R2, R0, -8 ;  /* 0xc100000002087423 */ /* 0x000fc20000010000 */
[----:B------:R-:W-:Y:S02]  /*c440*/  FMNMX.FTZ R6, R111, R6, !PT ;  /* 0x000000066f067209 */ /* 0x000fe40007810000 */
[----:B------:R-:W-:-:S02]  /*c450*/  FSEL R133, R70, -INF , P2 ;  /* 0xff80000046857808 */ /* 0x000fc40001000000 */
[----:B------:R-:W-:Y:S02]  /*c460*/  FSEL R8, R8, RZ, P3 ;  /* 0x000000ff08087208 */ /* 0x000fe40001800000 */
[----:B------:R-:W-:Y:S02]  /*c470*/  FMNMX.FTZ R6, R55, R6, !PT ;  /* 0x0000000637067209 */ /* 0x000fe40007810000 */
[----:B------:R-:W-:Y:S01]  /*c480*/  ISETP.NE.AND P2, PT, R28, RZ, PT ;  /* 0x000000ff1c00720c */ /* 0x000fe20003f45270 */
[----:B------:R-:W-:-:S01]  /*c490*/  FFMA.FTZ R24, R2, R37, -R8 ;  /* 0x0000002502187223 */ /* 0x000fc20000010808 */
[----:B------:R-:W-:Y:S01]  /*c4a0*/  FSEL R37, R78, -INF , P1 ;  /* 0xff8000004e257808 */ /* 0x000fe20000800000 */
[----:B------:R-:W-:-:S01]  /*c4b0*/  FFMA.FTZ R12, R2, R29, -R8 ;  /* 0x0000001d020c7223 */ /* 0x000fc20000010808 */
[----:B------:R-:W2:Y:S01]  /*c4c0*/  LDL R78, [R1+0x1c] ;  /* 0x00001c00014e7983 */ /* 0x000ea20000100800 */
        /* <DEDUP_REMOVED lines=10> */
[----:B------:R-:W-:Y:S01]  /*c570*/  FSEL R45, R82, -INF , P3 ;  /* 0xff800000522d7808 */ /* 0x000fe20001800000 */
[C-C-:B------:R-:W-:Y:S01]  /*c580*/  FFMA.FTZ R33, R2.reuse, R49, -R8.reuse ;  /* 0x0000003102217223 */ /* 0x140fe20000010808 */
[----:B------:R-:W-:Y:S01]  /*c590*/  FMNMX.FTZ R6, R63, R6, !PT ;  /* 0x000000063f067209 */ /* 0x000fe20007810000 */
[--C-:B------:R-:W-:Y:S01]  /*c5a0*/  FFMA.FTZ R10, R2, R25, -R8.reuse ;  /* 0x00000019020a7223 */ /* 0x100fe20000010808 */
[----:B------:R-:W-:Y:S01]  /*c5b0*/  FSEL R53, R86, -INF , P5 ;  /* 0xff80000056357808 */ /* 0x000fe20002800000 */
[C-C-:B------:R-:W-:Y:S01]  /*c5c0*/  FFMA.FTZ R49, R2.reuse, R57, -R8.reuse ;  /* 0x0000003902317223 */ /* 0x140fe20000010808 */
        /* <DEDUP_REMOVED lines=29> */
[----:B------:R-:W-:Y:S01]  /*c7a0*/  FFMA.FTZ R77, R2, R85, -R8 ;  /* 0x00000055024d7223 */ /* 0x000fe20000010808 */
[----:B------:R-:W-:Y:S02]  /*c7b0*/  MUFU.EX2 R7, R7 ;  /* 0x0000000700077308 */ /* 0x000fe40000000800 */
[----:B------:R-:W-:-:S04]  /*c7c0*/  FMNMX.FTZ R6, R45, R6, !PT ;  /* 0x000000062d067209 */ /* 0x000fc80007810000 */
[----:B------:R-:W-:Y:S02]  /*c7d0*/  FMNMX.FTZ R6, R83, R6, !PT ;  /* 0x0000000653067209 */ /* 0x000fe40007810000 */
[----:B------:R-:W0:Y:S02]  /*c7e0*/  MUFU.EX2 R10, R10 ;  /* 0x0000000a000a7308 */ /* 0x000e240000000800 */
[----:B------:R-:W-:-:S04]  /*c7f0*/  FMNMX.FTZ R6, R53, R6, !PT ;  /* 0x0000000635067209 */ /* 0x000fc80007810000 */
[----:B------:R-:W-:Y:S02]  /*c800*/  FMNMX.FTZ R6, R87, R6, !PT ;  /* 0x0000000657067209 */ /* 0x000fe40007810000 */
[----:B------:R-:W-:Y:S03]  /*c810*/  MUFU.EX2 R9, R9 ;  /* 0x0000000900097308 */ /* 0x000fe60000000800 */
[----:B------:R-:W1:Y:S05]  /*c820*/  SHFL.BFLY PT, R95, R6, 0x2, 0x1f ;  /* 0x0c401f00065f7f89 */ /* 0x000e6a00000e0000 */
        /* <DEDUP_REMOVED lines=8> */
[----:B-1----:R-:W-:-:S07]  /*c8b0*/  FMNMX.FTZ R6, R95, R6, !PT ;  /* 0x000000065f067209 */ /* 0x002fce0007810000 */
[----:B------:R-:W-:Y:S01]  /*c8c0*/  MUFU.EX2 R26, R26 ;  /* 0x0000001a001a7308 */ /* 0x000fe20000000800 */
[----:B------:R-:W-:Y:S01]  /*c8d0*/  FSETP.NEU.FTZ.AND P1, PT, R6, -INF , PT ;  /* 0xff8000000600780b */ /* 0x000fe20003f3d000 */
[----:B------:R-:W-:-:S06]  /*c8e0*/  FFMA.FTZ R52, R2, R6, -8 ;  /* 0xc100000002347423 */ /* 0x000fcc0000010006 */
[----:B------:R-:W-:Y:S01]  /*c8f0*/  MUFU.EX2 R28, R28 ;  /* 0x0000001c001c7308 */ /* 0x000fe20000000800 */
[----:B------:R-:W-:Y:S01]  /*c900*/  FSEL R52, R52, RZ, P1 ;  /* 0x000000ff34347208 */ /* 0x000fe20000800000 */
[----:B0-----:R-:W-:Y:S01]  /*c910*/  FADD.FTZ R66, R7, R10 ;  /* 0x0000000a07427221 */ /* 0x001fe20000010000 */
[----:B------:R-:W-:-:S03]  /*c920*/  ISETP.NE.AND P1, PT, R90, RZ, PT ;  /* 0x000000ff5a00720c */ /* 0x000fc60003f25270 */
        /* <DEDUP_REMOVED lines=19> */
[----:B------:R-:W3:Y:S01]  /*ca60*/  MUFU.EX2 R81, R81 ;  /* 0x0000005100517308 */ /* 0x000ee20000000800 */
[----:B0-----:R-:W-:-:S01]  /*ca70*/  FADD.FTZ R59, R8, R11 ;  /* 0x0000000b083b7221 */ /* 0x001fc20000010000 */
[----:B------:R-:W-:Y:S01]  /*ca80*/  FADD.FTZ R63, R9, R66 ;  /* 0x00000042093f7221 */ /* 0x000fe20000010000 */
[----:B------:R-:W-:-:S01]  /*ca90*/  FFMA.FTZ R35, R2, R109, -R52 ;  /* 0x0000006d02237223 */ /* 0x000fc20000010834 */
[C-C-:B------:R-:W-:Y:S01]  /*caa0*/  FFMA.FTZ R51, R2.reuse, R111, -R52.reuse ;  /* 0x0000006f02337223 */ /* 0x140fe20000010834 */
[----:B------:R-:W-:-:S03]  /*cab0*/  FFMA.FTZ R39, R2, R117, -R52 ;  /* 0x0000007502277223 */ /* 0x000fc60000010834 */
[----:B------:R-:W0:Y:S01]  /*cac0*/  MUFU.EX2 R27, R27 ;  /* 0x0000001b001b7308 */ /* 0x000e220000000800 */
[----:B-1----:R-:W-:-:S01]  /*cad0*/  FADD.FTZ R72, R56, R59 ;  /* 0x0000003b38487221 */ /* 0x002fc20000010000 */
[----:B------:R-:W-:-:S06]  /*cae0*/  FADD.FTZ R74, R12, R63 ;  /* 0x0000003f0c4a7221 */ /* 0x000fcc0000010000 */
[----:B------:R-:W-:Y:S08]  /*caf0*/  MUFU.EX2 R29, R29 ;  /* 0x0000001d001d7308 */ /* 0x000ff00000000800 */
[----:B------:R-:W1:Y:S01]  /*cb00*/  MUFU.EX2 R50, R50 ;  /* 0x0000003200327308 */ /* 0x000e620000000800 */
[----:B---3--:R-:W-:-:S01]  /*cb10*/  FADD.FTZ R72, R81, R72 ;  /* 0x0000004851487221 */ /* 0x008fc20000010000 */
[----:B------:R-:W-:-:S06]  /*cb20*/  FADD.FTZ R59, R13, R74 ;  /* 0x0000004a0d3b7221 */ /* 0x000fcc0000010000 */
[----:B------:R-:W-:Y:S08]  /*cb30*/  MUFU.EX2 R30, R30 ;  /* 0x0000001e001e7308 */ /* 0x000ff00000000800 */
[----:B------:R-:W3:Y:S01]  /*cb40*/  MUFU.EX2 R60, R60 ;  /* 0x0000003c003c7308 */ /* 0x000ee20000000800 */
[----:B0-----:R-:W-:-:S01]  /*cb50*/  FADD.FTZ R63, R27, R72 ;  /* 0x000000481b3f7221 */ /* 0x001fc20000010000 */
[----:B------:R-:W-:-:S06]  /*cb60*/  FADD.FTZ R74, R14, R59 ;  /* 0x0000003b0e4a7221 */ /* 0x000fcc0000010000 */
[----:B------:R-:W-:Y:S08]  /*cb70*/  MUFU.EX2 R33, R33 ;  /* 0x0000002100217308 */ /* 0x000ff00000000800 */
[----:B------:R-:W0:Y:S01]  /*cb80*/  MUFU.EX2 R85, R85 ;  /* 0x0000005500557308 */ /* 0x000e220000000800 */
[----:B-1----:R-:W-:-:S01]  /*cb90*/  FADD.FTZ R63, R50, R63 ;  /* 0x0000003f323f7221 */ /* 0x002fc20000010000 */
[----:B------:R-:W-:-:S06]  /*cba0*/  FADD.FTZ R59, R15, R74 ;  /* 0x0000004a0f3b7221 */ /* 0x000fcc0000010000 */
[----:B------:R-:W-:Y:S08]  /*cbb0*/  MUFU.EX2 R32, R32 ;  /* 0x0000002000207308 */ /* 0x000ff00000000800 */
[----:B------:R-:W1:Y:S01]  /*cbc0*/  MUFU.EX2 R31, R31 ;  /* 0x0000001f001f7308 */ /* 0x000e620000000800 */
[----:B---3--:R-:W-:-:S01]  /*cbd0*/  FADD.FTZ R74, R60, R63 ;  /* 0x0000003f3c4a7221 */ /* 0x008fc20000010000 */
[----:B------:R-:W-:-:S06]  /*cbe0*/  FADD.FTZ R76, R24, R59 ;  /* 0x0000003b184c7221 */ /* 0x000fcc0000010000 */
[----:B------:R-:W3:Y:S01]  /*cbf0*/  MUFU.EX2 R54, R54 ;  /* 0x0000003600367308 */ /* 0x000ee20000000800 */
[----:B------:R-:W-:-:S01]  /*cc00*/  FFMA.FTZ R59, R2, R37, -R52 ;  /* 0x00000025023b7223 */ /* 0x000fc20000010834 */
[----:B0-----:R-:W-:-:S06]  /*cc10*/  FADD.FTZ R74, R85, R74 ;  /* 0x0000004a554a7221 */ /* 0x001fcc0000010000 */
[----:B------:R-:W0:Y:S01]  /*cc20*/  MUFU.EX2 R64, R64 ;  /* 0x0000004000407308 */ /* 0x000e220000000800 */
[----:B------:R-:W-:-:S01]  /*cc30*/  FADD.FTZ R37, R25, R76 ;  /* 0x0000004c19257221 */ /* 0x000fc20000010000 */
[----:B-1----:R-:W-:-:S06]  /*cc40*/  FADD.FTZ R63, R31, R74 ;  /* 0x0000004a1f3f7221 */ /* 0x002fcc0000010000 */
[----:B------:R-:W-:Y:S01]  /*cc50*/  MUFU.EX2 R41, R41 ;  /* 0x0000002900297308 */ /* 0x000fe20000000800 */
[----:B------:R-:W-:-:S07]  /*cc60*/  FADD.FTZ R37, R26, R37 ;  /* 0x000000251a257221 */ /* 0x000fce0000010000 */
[----:B------:R-:W1:Y:S01]  /*cc70*/  MUFU.EX2 R47, R47 ;  /* 0x0000002f002f7308 */ /* 0x000e620000000800 */
[----:B---3--:R-:W-:-:S01]  /*cc80*/  FADD.FTZ R63, R54, R63 ;  /* 0x0000003f363f7221 */ /* 0x008fc20000010000 */
[----:B------:R-:W-:Y:S01]  /*cc90*/  FADD.FTZ R74, R28, R37 ;  /* 0x000000251c4a7221 */ /* 0x000fe20000010000 */
[----:B------:R-:W-:Y:S01]  /*cca0*/  F2FP.SATFINITE.E4M3.F32.PACK_AB_MERGE_C R148, R12, R9, RZ ;  /* 0x000000090c94723e */ /* 0x000fe200048070ff */
[----:B------:R-:W-:-:S04]  /*ccb0*/  FFMA.FTZ R55, R2, R119, -R52 ;  /* 0x0000007702377223 */ /* 0x000fc80000010834 */
[----:B------:R-:W3:Y:S01]  /*ccc0*/  MUFU.EX2 R35, R35 ;  /* 0x0000002300237308 */ /* 0x000ee20000000800 */
[----:B0-----:R-:W-:-:S01]  /*ccd0*/  FADD.FTZ R76, R64, R63 ;  /* 0x0000003f404c7221 */ /* 0x001fc20000010000 */
[----:B------:R-:W-:-:S06]  /*cce0*/  FADD.FTZ R63, R29, R74 ;  /* 0x0000004a1d3f7221 */ /* 0x000fcc0000010000 */
[----:B------:R-:W0:Y:S01]  /*ccf0*/  MUFU.EX2 R58, R58 ;  /* 0x0000003a003a7308 */ /* 0x000e220000000800 */
[----:B-1----:R-:W-:-:S01]  /*cd00*/  FADD.FTZ R76, R47, R76 ;  /* 0x0000004c2f4c7221 */ /* 0x002fc20000010000 */
[----:B------:R-:W-:-:S06]  /*cd10*/  FADD.FTZ R74, R30, R63 ;  /* 0x0000003f1e4a7221 */ /* 0x000fcc0000010000 */
[----:B------:R-:W1:Y:S01]  /*cd20*/  MUFU.EX2 R51, R51 ;  /* 0x0000003300337308 */ /* 0x000e620000000800 */
[----:B------:R-:W-:Y:S01]  /*cd30*/  F2FP.SATFINITE.E4M3.F32.PACK_AB_MERGE_C R150, R24, R15, RZ ;  /* 0x0000000f1896723e */ /* 0x000fe200048070ff */
[----:B---3--:R-:W-:-:S06]  /*cd40*/  FADD.FTZ R9, R35, R76 ;  /* 0x0000004c23097221 */ /* 0x008fcc0000010000 */
[----:B------:R-:W3:Y:S01]  /*cd50*/  MUFU.EX2 R68, R68 ;  /* 0x0000004400447308 */ /* 0x000ee20000000800 */
[----:B------:R-:W-:-:S07]  /*cd60*/  FADD.FTZ R15, R33, R74 ;  /* 0x0000004a210f7221 */ /* 0x000fce0000010000 */
[----:B------:R-:W4:Y:S01]  /*cd70*/  MUFU.EX2 R34, R34 ;  /* 0x0000002200227308 */ /* 0x000f220000000800 */
[----:B------:R-:W-:Y:S01]  /*cd80*/  F2FP.SATFINITE.E4M3.F32.PACK_AB_MERGE_C R136, R29, R28, RZ ;  /* 0x0000001c1d88723e */ /* 0x000fe200048070ff */
[----:B0-----:R-:W-:-:S06]  /*cd90*/  FADD.FTZ R24, R58, R9 ;  /* 0x000000093a187221 */ /* 0x001fcc0000010000 */
[----:B------:R-:W0:Y:S01]  /*cda0*/  MUFU.EX2 R39, R39 ;  /* 0x0000002700277308 */ /* 0x000e220000000800 */
[----:B------:R-:W-:-:S07]  /*cdb0*/  FADD.FTZ R28, R32, R15 ;  /* 0x0000000f201c7221 */ /* 0x000fce0000010000 */
[----:B------:R-:W5:Y:S01]  /*cdc0*/  MUFU.EX2 R49, R49 ;  /* 0x0000003100317308 */ /* 0x000f620000000800 */
[----:B------:R-:W-:Y:S01]  /*cdd0*/  @!P1 VIADD R3, R3, 0x19c40 ;  /* 0x00019c4003039836 */ /* 0x000fe20000000000 */
[----:B------:R-:W-:Y:S01]  /*cde0*/  F2FP.SATFINITE.E4M3.F32.PACK_AB_MERGE_C R138, R41, R32, RZ ;  /* 0x00000020298a723e */ /* 0x000fe200048070ff */
[----:B-1----:R-:W-:-:S05]  /*cdf0*/  FADD.FTZ R9, R51, R24 ;  /* 0x0000001833097221 */ /* 0x002fca0000010000 */
[----:B------:R-:W1:Y:S01]  /*ce00*/  MUFU.EX2 R62, R62 ;  /* 0x0000003e003e7308 */ /* 0x000e620000000800 */
[----:B------:R-:W-:-:S01]  /*ce10*/  FFMA.FTZ R43, R2, R123, -R52 ;  /* 0x0000007b022b7223 */ /* 0x000fc20000010834 */
[----:B------:R-:W-:-:S06]  /*ce20*/  FADD.FTZ R41, R41, R28 ;  /* 0x0000001c29297221 */ /* 0x000fcc0000010000 */
[----:B------:R-:W2:Y:S01]  /*ce30*/  MUFU.EX2 R38, R38 ;  /* 0x0000002600267308 */ /* 0x000ea20000000800 */
[----:B------:R-:W-:Y:S01]  /*ce40*/  @!P1 PRMT R3, RZ, 0x654, R3 ;  /* 0x00000654ff039816 */ /* 0x000fe20000000003 */
[----:B---3--:R-:W-:-:S06]  /*ce50*/  FADD.FTZ R28, R68, R9 ;  /* 0x00000009441c7221 */ /* 0x008fcc0000010000 */
[----:B------:R-:W3:Y:S01]  /*ce60*/  MUFU.EX2 R91, R91 ;  /* 0x0000005b005b7308 */ /* 0x000ee20000000800 */
[----:B------:R-:W-:-:S01]  /*ce70*/  FFMA.FTZ R66, R2, R67, -R52 ;  /* 0x0000004302427223 */ /* 0x000fc20000010834 */
[----:B----4-:R-:W-:Y:S01]  /*ce80*/  FADD.FTZ R32, R34, R41 ;  /* 0x0000002922207221 */ /* 0x010fe20000010000 */
[----:B------:R4:W-:Y:S05]  /*ce90*/  @!P1 SYNCS.ARRIVE.TRANS64.RED.A1T0 RZ, [R3+URZ], RZ ;  /* 0x000000ff03ff99a7 */ /* 0x0009ea000810043f */
[----:B------:R-:W3:Y:S01]  /*cea0*/  MUFU.EX2 R55, R55 ;  /* 0x0000003700377308 */ /* 0x000ee20000000800 */
[----:B0-----:R-:W-:-:S07]  /*ceb0*/  FADD.FTZ R9, R39, R28 ;  /* 0x0000001c27097221 */ /* 0x001fce0000010000 */
[----:B------:R-:W0:Y:S01]  /*cec0*/  MUFU.EX2 R70, R70 ;  /* 0x0000004600467308 */ /* 0x000e220000000800 */
[----:B----4-:R-:W-:-:S01]  /*ced0*/  FFMA.FTZ R3, R2, R133, -R52 ;  /* 0x0000008502037223 */ /* 0x010fc20000010834 */
[----:B-----5:R-:W-:-:S06]  /*cee0*/  FADD.FTZ R15, R49, R32 ;  /* 0x00000020310f7221 */ /* 0x020fcc0000010000 */
[----:B------:R-:W4:Y:S01]  /*cef0*/  MUFU.EX2 R36, R36 ;  /* 0x0000002400247308 */ /* 0x000f220000000800 */
[----:B------:R-:W-:Y:S01]  /*cf00*/  F2FP.SATFINITE.E4M3.F32.PACK_AB_MERGE_C R148, R10, R7, R148 ;  /* 0x000000070a94723e */ /* 0x000fe20004807094 */
[----:B------:R-:W-:Y:S01]  /*cf10*/  FFMA.FTZ R72, R2, R71, -R52 ;  /* 0x0000004702487223 */ /* 0x000fe20000010834 */
[----:B------:R-:W-:-:S05]  /*cf20*/  F2FP.SATFINITE.E4M3.F32.PACK_AB_MERGE_C R150, R14, R13, R150 ;  /* 0x0000000d0e96723e */ /* 0x000fca0004807096 */
[----:B------:R-:W5:Y:S01]  /*cf30*/  MUFU.EX2 R43, R43 ;  /* 0x0000002b002b7308 */ /* 0x000f620000000800 */
[----:B-1----:R-:W-:-:S01]  /*cf40*/  FADD.FTZ R10, R62, R9 ;  /* 0x000000093e0a7221 */ /* 0x002fc20000010000 */
[----:B--2---:R-:W-:-:S06]  /*cf50*/  FADD.FTZ R14, R38, R15 ;  /* 0x0000000f260e7221 */ /* 0x004fcc0000010000 */
[----:B------:R-:W1:Y:S01]  /*cf60*/  MUFU.EX2 R57, R57 ;  /* 0x0000003900397308 */ /* 0x000e620000000800 */
[----:B---3--:R-:W-:Y:S01]  /*cf70*/  F2FP.SATFINITE.E4M3.F32.PACK_AB_MERGE_C R140, R91, R38, RZ ;  /* 0x000000265b8c723e */ /* 0x008fe200048070ff */
[----:B------:R-:W-:-:S06]  /*cf80*/  FADD.FTZ R7, R55, R10 ;  /* 0x0000000a37077221 */ /* 0x000fcc0000010000 */
[----:B------:R-:W-:Y:S01]  /*cf90*/  MUFU.EX2 R61, R61 ;  /* 0x0000003d003d7308 */ /* 0x000fe20000000800 */
[----:B------:R-:W-:-:S07]  /*cfa0*/  FADD.FTZ R91, R91, R14 ;  /* 0x0000000e5b5b7221 */ /* 0x000fce0000010000 */
[----:B------:R-:W2:Y:S08]  /*cfb0*/  MUFU.EX2 R40, R40 ;  /* 0x0000002800287308 */ /* 0x000eb00000000800 */
[----:B------:R-:W3:Y:S01]  /*cfc0*/  MUFU.EX2 R66, R66 ;  /* 0x0000004200427308 */ /* 0x000ee20000000800 */
[----:B------:R-:W-:-:S01]  /*cfd0*/  FFMA.FTZ R135, R2, R135, -R52 ;  /* 0x0000008702877223 */ /* 0x000fc20000010834 */
[C---:B0-----:R-:W-:Y:S01]  /*cfe0*/  F2FP.SATFINITE.E4M3.F32.PACK_AB_MERGE_C R141, R70.reuse, R55, RZ ;  /* 0x00000037468d723e */ /* 0x041fe200048070ff */
[----:B------:R-:W-:-:S05]  /*cff0*/  FADD.FTZ R70, R70, R7 ;  /* 0x0000000746467221 */ /* 0x000fca0000010000 */
[----:B------:R-:W0:Y:S01]  /*d000*/  MUFU.EX2 R3, R3 ;  /* 0x0000000300037308 */ /* 0x000e220000000800 */
[----:B----4-:R-:W-:-:S01]  /*d010*/  FADD.FTZ R10, R36, R91 ;  /* 0x0000005b240a7221 */ /* 0x010fc20000010000 */
[----:B------:R-:W-:-:S06]  /*d020*/  FFMA.FTZ R75, R2, R75, -R52 ;  /* 0x0000004b024b7223 */ /* 0x000fcc0000010834 */
[----:B------:R-:W4:Y:S01]  /*d030*/  MUFU.EX2 R72, R72 ;  /* 0x0000004800487308 */ /* 0x000f220000000800 */
[----:B-----5:R-:W-:-:S01]  /*d040*/  FADD.FTZ R7, R43, R70 ;  /* 0x000000462b077221 */ /* 0x020fc20000010000 */
[----:B-1----:R-:W-:-:S06]  /*d050*/  FADD.FTZ R10, R57, R10 ;  /* 0x0000000a390a7221 */ /* 0x002fcc0000010000 */
[----:B------:R-:W-:Y:S08]  /*d060*/  MUFU.EX2 R42, R42 ;  /* 0x0000002a002a7308 */ /* 0x000ff00000000800 */
[----:B------:R-:W-:Y:S08]  /*d070*/  MUFU.EX2 R44, R44 ;  /* 0x0000002c002c7308 */ /* 0x000ff00000000800 */
[----:B------:R-:W1:Y:S01]  /*d080*/  MUFU.EX2 R69, R69 ;  /* 0x0000004500457308 */ /* 0x000e620000000800 */
[----:B--2---:R-:W-:Y:S01]  /*d090*/  F2FP.SATFINITE.E4M3.F32.PACK_AB_MERGE_C R142, R40, R61, RZ ;  /* 0x0000003d288e723e */ /* 0x004fe200048070ff */
[----:B---3--:R-:W-:-:S06]  /*d0a0*/  FADD.FTZ R14, R66, R7 ;  /* 0x00000007420e7221 */ /* 0x008fcc0000010000 */
[----:B------:R-:W2:Y:S01]  /*d0b0*/  MUFU.EX2 R37, R135 ;  /* 0x0000008700257308 */ /* 0x000ea20000000800 */
[----:B------:R-:W-:-:S01]  /*d0c0*/  FADD.FTZ R61, R61, R10 ;  /* 0x0000000a3d3d7221 */ /* 0x000fc20000010000 */
[----:B------:R-:W-:-:S06]  /*d0d0*/  FFMA.FTZ R79, R2, R79, -R52 ;  /* 0x0000004f024f7223 */ /* 0x000fcc0000010834 */
[----:B------:R-:W3:Y:S01]  /*d0e0*/  MUFU.EX2 R65, R65 ;  /* 0x0000004100417308 */ /* 0x000ee20000000800 */
[----:B------:R-:W-:Y:S01]  /*d0f0*/  F2FP.SATFINITE.E4M3.F32.PACK_AB_MERGE_C R149, R81, R56, RZ ;  /* 0x000000385195723e */ /* 0x000fe200048070ff */
[----:B0-----:R-:W-:-:S06]  /*d100*/  FADD.FTZ R7, R3, R14 ;  /* 0x0000000e03077221 */ /* 0x001fcc0000010000 */
[----:B------:R-:W0:Y:S01]  /*d110*/  MUFU.EX2 R12, R75 ;  /* 0x0000004b000c7308 */ /* 0x000e220000000800 */
[----:B------:R-:W-:-:S01]  /*d120*/  FFMA.FTZ R45, R2, R45, -R52 ;  /* 0x0000002d022d7223 */ /* 0x000fc20000010834 */
[----:B------:R-:W-:Y:S01]  /*d130*/  FADD.FTZ R61, R40, R61 ;  /* 0x0000003d283d7221 */ /* 0x000fe20000010000 */
[----:B------:R-:W-:-:S01]  /*d140*/  FFMA.FTZ R83, R2, R83, -R52 ;  /* 0x0000005302537223 */ /* 0x000fc20000010834 */
[----:B------:R-:W-:-:S04]  /*d150*/  FFMA.FTZ R53, R2, R53, -R52 ;  /* 0x0000003502357223 */ /* 0x000fc80000010834 */
[----:B------:R-:W5:Y:S01]  /*d160*/  MUFU.EX2 R59, R59 ;  /* 0x0000003b003b7308 */ /* 0x000f620000000800 */
[----:B----4-:R-:W-:Y:S01]  /*d170*/  F2FP.SATFINITE.E4M3.F32.PACK_AB_MERGE_C R143, R72, R3, RZ ;  /* 0x00000003488f723e */ /* 0x010fe200048070ff */
[----:B------:R-:W-:Y:S01]  /*d180*/  FFMA.FTZ R52, R2, R87, -R52 ;  /* 0x0000005702347223 */ /* 0x000fe20000010834 */
[----:B------:R-:W-:Y:S01]  /*d190*/  F2FP.SATFINITE.E4M3.F32.PACK_AB_MERGE_C R149, R11, R8, R149 ;  /* 0x000000080b95723e */ /* 0x000fe20004807095 */
[----:B------:R-:W-:Y:S01]  /*d1a0*/  FADD.FTZ R72, R72, R7 ;  /* 0x0000000748487221 */ /* 0x000fe20000010000 */
[----:B-1----:R-:W-:-:S03]  /*d1b0*/  F2FP.SATFINITE.E4M3.F32.PACK_AB_MERGE_C R144, R69, R44, RZ ;  /* 0x0000002c4590723e */ /* 0x002fc600048070ff */
[----:B------:R-:W1:Y:S01]  /*d1c0*/  MUFU.EX2 R24, R79 ;  /* 0x0000004f00187308 */ /* 0x000e620000000800 */
[----:B------:R-:W-:-:S01]  /*d1d0*/  FADD.FTZ R8, R42, R61 ;  /* 0x0000003d2a087221 */ /* 0x000fc20000010000 */
[----:B--2---:R-:W-:Y:S01]  /*d1e0*/  FADD.FTZ R3, R37, R72 ;  /* 0x0000004825037221 */ /* 0x004fe20000010000 */
[----:B---3--:R-:W-:-:S05]  /*d1f0*/  F2FP.SATFINITE.E4M3.F32.PACK_AB_MERGE_C R144, R65, R42, R144 ;  /* 0x0000002a4190723e */ /* 0x008fca0004807090 */
[----:B------:R-:W-:Y:S01]  /*d200*/  MUFU.EX2 R48, R48 ;  /* 0x0000003000307308 */ /* 0x000fe20000000800 */
[----:B------:R-:W-:-:S07]  /*d210*/  FADD.FTZ R65, R65, R8 ;  /* 0x0000000841417221 */ /* 0x000fce0000010000 */
[----:B------:R-:W-:Y:S01]  /*d220*/  MUFU.EX2 R77, R77 ;  /* 0x0000004d004d7308 */ /* 0x000fe20000000800 */
[----:B0-----:R-:W-:-:S07]  /*d230*/  FADD.FTZ R10, R12, R3 ;  /* 0x000000030c0a7221 */ /* 0x001fce0000010000 */
[----:B------:R-:W0:Y:S08]  /*d240*/  MUFU.EX2 R46, R46 ;  /* 0x0000002e002e7308 */ /* 0x000e300000000800 */
[----:B------:R-:W2:Y:S01]  /*d250*/  MUFU.EX2 R45, R45 ;  /* 0x0000002d002d7308 */ /* 0x000ea20000000800 */
[----:B------:R-:W-:-:S07]  /*d260*/  FADD.FTZ R44, R44, R65 ;  /* 0x000000412c2c7221 */ /* 0x000fce0000010000 */
[----:B------:R-:W-:Y:S01]  /*d270*/  MUFU.EX2 R73, R73 ;  /* 0x0000004900497308 */ /* 0x000fe20000000800 */
[----:B-----5:R-:W-:-:S01]  /*d280*/  FADD.FTZ R3, R59, R10 ;  /* 0x0000000a3b037221 */ /* 0x020fc20000010000 */
[----:B------:R-:W-:-:S06]  /*d290*/  VIADD R13, R88, 0xfffffffe ;  /* 0xfffffffe580d7836 */ /* 0x000fcc0000000000 */
[----:B------:R-:W-:Y:S08]  /*d2a0*/  MUFU.EX2 R53, R53 ;  /* 0x0000003500357308 */ /* 0x000ff00000000800 */
[----:B------:R-:W3:Y:S08]  /*d2b0*/  MUFU.EX2 R52, R52 ;  /* 0x0000003400347308 */ /* 0x000ef00000000800 */
[----:B------:R-:W4:Y:S01]  /*d2c0*/  MUFU.EX2 R8, R83 ;  /* 0x0000005300087308 */ /* 0x000f220000000800 */
[----:B------:R-:W-:-:S01]  /*d2d0*/  FADD.FTZ R69, R69, R44 ;  /* 0x0000002c45457221 */ /* 0x000fc20000010000 */
[C---:B-1----:R-:W-:Y:S01]  /*d2e0*/  F2FP.SATFINITE.E4M3.F32.PACK_AB_MERGE_C R145, R24.reuse, R59, RZ ;  /* 0x0000003b1891723e */ /* 0x042fe200048070ff */
[----:B------:R-:W-:-:S01]  /*d2f0*/  FADD.FTZ R24, R24, R3 ;  /* 0x0000000318187221 */ /* 0x000fc20000010000 */
[----:B------:R-:W-:Y:S01]  /*d300*/  ISETP.GE.AND P1, PT, R13, R78, PT ;  /* 0x0000004e0d00720c */ /* 0x000fe20003f26270 */
[----:B0-----:R-:W-:-:S01]  /*d310*/  FADD.FTZ R10, R46, R69 ;  /* 0x000000452e0a7221 */ /* 0x001fc20000010000 */
[----:B------:R-:W-:Y:S01]  /*d320*/  F2FP.SATFINITE.E4M3.F32.PACK_AB_MERGE_C R146, R77, R48, RZ ;  /* 0x000000304d92723e */ /* 0x000fe200048070ff */
[----:B--2---:R-:W-:-:S01]  /*d330*/  FADD.FTZ R3, R45, R24 ;  /* 0x000000182d037221 */ /* 0x004fc20000010000 */
[----:B---3--:R-:W-:-:S02]  /*d340*/  F2FP.SATFINITE.E4M3.F32.PACK_AB_MERGE_C R147, R52, R53, RZ ;  /* 0x000000353493723e */ /* 0x008fc400048070ff */
[C---:B------:R-:W-:Y:S01]  /*d350*/  F2FP.SATFINITE.E4M3.F32.PACK_AB_MERGE_C R146, R73.reuse, R46, R146 ;  /* 0x0000002e4992723e */ /* 0x040fe20004807092 */
[----:B------:R-:W-:Y:S01]  /*d360*/  FADD.FTZ R73, R73, R10 ;  /* 0x0000000a49497221 */ /* 0x000fe20000010000 */
[----:B------:R-:W-:Y:S01]  /*d370*/  F2FP.SATFINITE.E4M3.F32.PACK_AB_MERGE_C R151, R85, R60, RZ ;  /* 0x0000003c5597723e */ /* 0x000fe200048070ff */
[C---:B----4-:R-:W-:Y:S01]  /*d380*/  FADD.FTZ R10, R8.reuse, R3 ;  /* 0x00000003080a7221 */ /* 0x050fe20000010000 */
[----:B------:R-:W-:Y:S01]  /*d390*/  F2FP.SATFINITE.E4M3.F32.PACK_AB_MERGE_C R147, R8, R45, R147 ;  /* 0x0000002d0893723e */ /* 0x000fe20004807093 */
[----:B------:R-:W-:Y:S01]  /*d3a0*/  FADD.FTZ R8, R48, R73 ;  /* 0x0000004930087221 */ /* 0x000fe20000010000 */
[----:B------:R-:W-:Y:S01]  /*d3b0*/  F2FP.SATFINITE.E4M3.F32.PACK_AB_MERGE_C R137, R47, R64, RZ ;  /* 0x000000402f89723e */ /* 0x000fe200048070ff */
[----:B------:R-:W-:Y:S01]  /*d3c0*/  FADD.FTZ R53, R53, R10 ;  /* 0x0000000a35357221 */ /* 0x000fe20000010000 */
[----:B------:R-:W-:Y:S01]  /*d3d0*/  F2FP.SATFINITE.E4M3.F32.PACK_AB_MERGE_C R139, R68, R51, RZ ;  /* 0x00000033448b723e */ /* 0x000fe200048070ff */
[----:B------:R-:W-:Y:S01]  /*d3e0*/  IMAD.MOV.U32 R89, RZ, RZ, RZ ;  /* 0x000000ffff597224 */ /* 0x000fe200078e00ff */
[----:B------:R-:W-:Y:S01]  /*d3f0*/  BSSY B0, `(.L_x_9198) ;  /* 0x000023a000007945 */ /* 0x000fe20003800000 */
        /* <DEDUP_REMOVED lines=88> */
.L_x_9211:
[----:B------:R-:W-:-:S04]  /*d980*/  ISETP.NE.AND P1, PT, R7, 0x1, PT ;  /* 0x000000010700780c */ /* 0x000fc80003f25270 */
[----:B------:R-:W-:-:S04]  /*d990*/  SEL R9, RZ, 0x1, P1 ;  /* 0x00000001ff097807 */ /* 0x000fc80000800000 */
[----:B------:R-:W-:Y:S01]  /*d9a0*/  LOP3.LUT R156, R10, R9, RZ, 0x3c, !PT ;  /* 0x000000090a9c7212 */ /* 0x000fe200078e3cff */
[----:B------:R-:W-:Y:S06]  /*d9b0*/  @!P0 BRA `(.L_x_9200) ;  /* 0x0000000000048947 */ /* 0x000fec0003800000 */
[----:B------:R-:W-:Y:S01]  /*d9c0*/  BPT.TRAP 0x1 ;  /* 0x000000040000795c */ /* 0x000fe20000300000 */
.L_x_9200:
        /* <DEDUP_REMOVED lines=8> */
.L_x_9201:
[----:B------:R-:W2:Y:S01]  /*da50*/  LDL R6, [R1+0x20] ;  /* 0x0000200001067983 */ /* 0x000ea20000100800 */
[----:B------:R-:W-:Y:S01]  /*da60*/  BSSY B1, `(.L_x_9202) ;  /* 0x0000006000017945 */ /* 0x000fe20003800000 */
[----:B------:R-:W-:Y:S02]  /*da70*/  IMAD.MOV.U32 R27, RZ, RZ, -0x3ffffff0 ;  /* 0xc0000010ff1b7424 */ /* 0x000fe400078e00ff */
[----:B--2---:R-:W-:Y:S01]  /*da80*/  IMAD R26, R154, 0x300, R6 ;  /* 0x000003009a1a7824 */ /* 0x004fe200078e0206 */
[----:B-1----:R-:W-:Y:S06]  /*da90*/  @P1 BRA `(.L_x_9203) ;  /* 0x0000000000081947 */ /* 0x002fec0003800000 */
[----:B------:R-:W1:Y:S02]  /*daa0*/  SYNCS.PHASECHK.TRANS64.TRYWAIT P1, [R9+URZ+0x19c30], R0 ;  /* 0x019c3000090075a7 */ /* 0x000e64000802017f */
[----:B-1----:R-:W-:Y:S05]  /*dab0*/  @!P1 BRA `(.L_x_9204) ;  /* 0x000000d000bc9947 */ /* 0x002fea0003800000 */
.L_x_9203:
[----:B------:R-:W-:Y:S05]  /*dac0*/  BSYNC B1 ;  /* 0x0000000000017941 */ /* 0x000fea0003800000 */
.L_x_9202:
[----:B------:R2:W-:Y:S04]  /*dad0*/  STL.64 [R1+0xa0], R2 ;  /* 0x0000a00201007387 */ /* 0x0005e80000100a00 */
[----:B--2---:R-:W2:Y:S01]  /*dae0*/  LDL.64 R2, [R1] ;  /* 0x0000000001027983 */ /* 0x004ea20000100a00 */
[C---:B------:R-:W-:Y:S01]  /*daf0*/  R2UR UR6, R26.reuse ;  /* 0x000000001a0672ca */ /* 0x040fe200000e0000 */
[C---:B------:R-:W-:Y:S01]  /*db00*/  VIADD R24, R26.reuse, 0x100 ;  /* 0x000001001a187836 */ /* 0x040fe20000000000 */
[----:B------:R-:W-:Y:S01]  /*db10*/  R2UR UR7, R27 ;  /* 0x000000001b0772ca */ /* 0x000fe200000e0000 */
[----:B------:R-:W-:Y:S01]  /*db20*/  VIADD R26, R26, 0x200 ;  /* 0x000002001a1a7836 */ /* 0x000fe20000000000 */
[----:B------:R-:W-:Y:S01]  /*db30*/  R2UR UR4, R4 ;  /* 0x00000000040472ca */ /* 0x000fe200000e0000 */
[----:B------:R-:W-:Y:S01]  /*db40*/  IMAD.MOV.U32 R25, RZ, RZ, -0x3ffffff0 ;  /* 0xc0000010ff197424 */ /* 0x000fe200078e00ff */
[----:B------:R-:W-:Y:S01]  /*db50*/  R2UR UR5, R5 ;  /* 0x00000000050572ca */ /* 0x000fe200000e0000 */
[----:B------:R-:W-:Y:S01]  /*db60*/  IMAD.MOV.U32 R27, RZ, RZ, -0x3ffffff0 ;  /* 0xc0000010ff1b7424 */ /* 0x000fe200078e00ff */
[----:B------:R-:W-:-:S02]  /*db70*/  R2UR UR10, R24 ;  /* 0x00000000180a72ca */ /* 0x000fc400000e0000 */
[----:B------:R-:W-:Y:S02]  /*db80*/  R2UR UR11, R25 ;  /* 0x00000000190b72ca */ /* 0x000fe400000e0000 */
[----:B------:R-:W-:Y:S02]  /*db90*/  R2UR UR14, R26 ;  /* 0x000000001a0e72ca */ /* 0x000fe400000e0000 */
[----:B------:R-:W-:Y:S02]  /*dba0*/  R2UR UR15, R27 ;  /* 0x000000001b0f72ca */ /* 0x000fe400000e0000 */
[----:B------:R-:W-:-:S06]  /*dbb0*/  WARPGROUP.ARRIVE ;  /* 0x00000000000079c5 */ /* 0x000fcc0000000000 */
[----:B------:R-:W-:Y:S01]  /*dbc0*/  QGMMA.64x128x32.F32.E4M3.E4M3 R24, gdesc[UR4], RZ, !UPT, gsb0 ;  /* 0x01e00000041879f3 */ /* 0x000fe2000c0008ff */
[----:B------:R-:W-:Y:S02]  /*dbd0*/  R2UR UR12, R20 ;  /* 0x00000000140c72ca */ /* 0x000fe400000e0000 */
[----:B------:R-:W-:Y:S01]  /*dbe0*/  R2UR UR13, R21 ;  /* 0x00000000150d72ca */ /* 0x000fe200000e0000 */
[----:B------:R-:W-:Y:S02]  /*dbf0*/  WARPGROUP.DEPBAR.LE gsb0, 0x0 ;  /* 0x00008000000079c5 */ /* 0x000fe40000010000 */
[----:B------:R-:W-:Y:S01]  /*dc00*/  WARPGROUP.ARRIVE ;  /* 0x00000000000079c5 */ /* 0x000fe20000000000 */
[----:B--2---:R-:W-:Y:S02]  /*dc10*/  R2UR UR8, R2 ;  /* 0x00000000020872ca */ /* 0x004fe400000e0000 */
[----:B------:R-:W-:Y:S02]  /*dc20*/  R2UR UR9, R3 ;  /* 0x00000000030972ca */ /* 0x000fe400000e0000 */
[----:B------:R2:W5:Y:S11]  /*dc30*/  LDL.LU.64 R2, [R1+0xa0] ;  /* 0x0000a00001027983 */ /* 0x0005760000300a00 */
[----:B------:R-:W-:Y:S03]  /*dc40*/  QGMMA.64x128x32.F32.E4M3.E4M3 R24, gdesc[UR8], R24, gsb0 ;  /* 0x01e00000081879f3 */ /* 0x000fe60008000818 */
[----:B------:R-:W-:-:S02]  /*dc50*/  WARPGROUP.DEPBAR.LE gsb0, 0x0 ;  /* 0x00008000000079c5 */ /* 0x000fc40000010000 */
[----:B------:R-:W-:-:S07]  /*dc60*/  WARPGROUP.ARRIVE ;  /* 0x00000000000079c5 */ /* 0x000fce0000000000 */
[----:B------:R-:W-:Y:S03]  /*dc70*/  QGMMA.64x128x32.F32.E4M3.E4M3 R24, gdesc[UR12], R24, gsb0 ;  /* 0x01e000000c1879f3 */ /* 0x000fe60008000818 */
[----:B------:R-:W-:Y:S02]  /*dc80*/  WARPGROUP.DEPBAR.LE gsb0, 0x0 ;  /* 0x00008000000079c5 */ /* 0x000fe40000010000 */
[----:B--2---:R-:W-:Y:S05]  /*dc90*/  @!P0 BRA `(.L_x_9205) ;  /* 0x0000000000048947 */ /* 0x004fea0003800000 */
[----:B------:R-:W-:Y:S01]  /*dca0*/  BPT.TRAP 0x1 ;  /* 0x000000040000795c */ /* 0x000fe20000300000 */
.L_x_9205:
[----:B01----:R-:W-:Y:S01]  /*dcb0*/  SHF.L.U32 R0, R10, 0x1f, RZ ;  /* 0x0000001f0a007819 */ /* 0x003fe200000006ff */
[----:B------:R-:W-:-:S04]  /*dcc0*/  IMAD R14, R7, 0x8, R16 ;  /* 0x00000008070e7824 */ /* 0x000fc800078e0210 */
[----:B------:R0:W1:Y:S01]  /*dcd0*/  SYNCS.PHASECHK.TRANS64.TRYWAIT P1, [R14+URZ+0x19c50], R0 ;  /* 0x019c50000e0075a7 */ /* 0x000062000802017f */
[----:B------:R-:W-:Y:S05]  /*dce0*/  @!P0 BRA `(.L_x_9206) ;  /* 0x0000000000048947 */ /* 0x000fea0003800000 */
[----:B------:R-:W-:Y:S01]  /*dcf0*/  BPT.TRAP 0x1 ;  /* 0x000000040000795c */ /* 0x000fe20000300000 */
.L_x_9206:
[----:B------:R-:W-:Y:S04]  /*dd00*/  BSSY B1, `(.L_x_9207) ;  /* 0x0000004000017945 */ /* 0x000fe80003800000 */
[----:B-1----:R-:W-:Y:S05]  /*dd10*/  @P1 BRA `(.L_x_9208) ;  /* 0x0000000000081947 */ /* 0x002fea0003800000 */
[----:B------:R-:W1:Y:S02]  /*dd20*/  SYNCS.PHASECHK.TRANS64.TRYWAIT P1, [R14+URZ+0x19c50], R0 ;  /* 0x019c50000e0075a7 */ /* 0x000e64000802017f */
[----:B-1----:R-:W-:Y:S05]  /*dd30*/  @!P1 BRA `(.L_x_9209) ;  /* 0x000000d000309947 */ /* 0x002fea0003800000 */
.L_x_9208:
[----:B------:R-:W-:Y:S05]  /*dd40*/  BSYNC B1 ;  /* 0x0000000000017941 */ /* 0x000fea0003800000 */
.L_x_9207:
[----:B01----:R-:W-:Y:S01]  /*dd50*/  VIADD R0, R16, 0x3000 ;  /* 0x0000300010007836 */ /* 0x003fe20000000000 */
[----:B------:R-:W-:Y:S01]  /*dd60*/  WARPGROUP.ARRIVE ;  /* 0x00000000000079c5 */ /* 0x000fe20000000000 */
[----:B------:R-:W-:-:S03]  /*dd70*/  IMAD.MOV.U32 R11, RZ, RZ, 0x40000040 ;  /* 0x40000040ff0b7424 */ /* 0x000fc600078e00ff */
[----:B------:R-:W-:-:S04]  /*dd80*/  SHF.R.U32.HI R0, RZ, 0x4, R0 ;  /* 0x00000004ff007819 */ /* 0x000fc80000011600 */
[----:B------:R-:W-:-:S04]  /*dd90*/  LOP3.LUT R0, R0, 0x3fff, RZ, 0xc0, !PT ;  /* 0x00003fff00007812 */ /* 0x000fc800078ec0ff */
[----:B------:R-:W-:-:S05]  /*dda0*/  LOP3.LUT R0, R0, 0x10000, RZ, 0xfc, !PT ;  /* 0x0001000000007812 */ /* 0x000fca00078efcff */
[----:B------:R-:W-:Y:S01]  /*ddb0*/  IMAD R6, R7, 0x300, R0 ;  /* 0x0000030007067824 */ /* 0x000fe200078e0200 */
[----:B-----5:R-:W-:Y:S01]  /*ddc0*/  FMNMX.FTZ R0, R24, R3, !PT ;  /* 0x0000000318007209 */ /* 0x020fe20007810000 */
[----:B------:R-:W-:Y:S02]  /*ddd0*/  IMAD.MOV.U32 R7, RZ, RZ, 0x40000040 ;  /* 0x40000040ff077424 */ /* 0x000fe400078e00ff */
[C---:B------:R-:W-:Y:S01]  /*dde0*/  VIADD R10, R6.reuse, 0x2 ;  /* 0x00000002060a7836 */ /* 0x040fe20000000000 */
[----:B------:R-:W-:Y:S02]  /*ddf0*/  R2UR UR6, R6 ;  /* 0x00000000060672ca */ /* 0x000fe400000e0000 */
[----:B------:R-:W-:Y:S02]  /*de00*/  R2UR UR7, R7 ;  /* 0x00000000070772ca */ /* 0x000fe400000e0000 */
[----:B------:R-:W-:-:S04]  /*de10*/  FMNMX.FTZ R0, R25, R0, !PT ;  /* 0x0000000019007209 */ /* 0x000fc80007810000 */
[----:B------:R-:W-:-:S04]  /*de20*/  FMNMX.FTZ R0, R28, R0, !PT ;  /* 0x000000001c007209 */ /* 0x000fc80007810000 */
[----:B------:R-:W-:-:S03]  /*de30*/  FMNMX.FTZ R0, R29, R0, !PT ;  /* 0x000000001d007209 */ /* 0x000fc60007810000 */
[----:B------:R-:W-:Y:S01]  /*de40*/  QGMMA.64x96x32.F32.E4M3.E4M3 R88, R148, gdesc[UR4], R88, gsb0 ;  /* 0x0160000494587df3 */ /* 0x000fe20008000858 */
        /* <DEDUP_REMOVED lines=32> */
[----:B------:R-:W-:Y:S02]  /*e050*/  WARPGROUP.DEPBAR.LE gsb0, 0x0 ;  /* 0x00008000000079c5 */ /* 0x000fe40000010000 */
[----:B------:R-:W-:Y:S01]  /*e060*/  WARPGROUP.ARRIVE ;  /* 0x00000000000079c5 */ /* 0x000fe20000000000 */
[----:B------:R-:W-:-:S05]  /*e070*/  FMNMX.FTZ R0, R85, R0, !PT ;  /* 0x0000000055007209 */ /* 0x000fca0007810000 */
[----:B------:R-:W0:Y:S01]  /*e080*/  S2R R151, SR_TID.X ;  /* 0x0000000000977919 */ /* 0x000e220000002100 */
[----:B------:R-:W-:Y:S01]  /*e090*/  QGMMA.64x96x32.F32.E4M3.E4M3 R88, R136, gdesc[UR4], R88, gsb0 ;  /* 0x0160000488587df3 */ /* 0x000fe20008000858 */
[----:B------:R-:W-:Y:S01]  /*e0a0*/  R2UR UR6, R10 ;  /* 0x000000000a0672ca */ /* 0x000fe200000e0000 */
[----:B------:R-:W1:Y:S01]  /*e0b0*/  SHFL.BFLY PT, R7, R0, 0x2, 0x1f ;  /* 0x0c401f0000077f89 */ /* 0x000e6200000e0000 */
[----:B------:R-:W-:Y:S02]  /*e0c0*/  FMNMX.FTZ R10, R26, R15, !PT ;  /* 0x0000000f1a0a7209 */ /* 0x000fe40007810000 */
[----:B------:R-:W-:Y:S02]  /*e0d0*/  R2UR UR7, R11 ;  /* 0x000000000b0772ca */ /* 0x000fe400000e0000 */
[----:B------:R-:W-:-:S04]  /*e0e0*/  FMNMX.FTZ R10, R27, R10, !PT ;  /* 0x0000000a1b0a7209 */ /* 0x000fc80007810000 */
[----:B------:R-:W-:-:S04]  /*e0f0*/  FMNMX.FTZ R10, R30, R10, !PT ;  /* 0x0000000a1e0a7209 */ /* 0x000fc80007810000 */
[----:B------:R-:W-:-:S04]  /*e100*/  FMNMX.FTZ R10, R31, R10, !PT ;  /* 0x0000000a1f0a7209 */ /* 0x000fc80007810000 */
[----:B------:R-:W-:-:S04]  /*e110*/  FMNMX.FTZ R10, R34, R10, !PT ;  /* 0x0000000a220a7209 */ /* 0x000fc80007810000 */
[----:B------:R-:W-:Y:S02]  /*e120*/  FMNMX.FTZ R10, R35, R10, !PT ;  /* 0x0000000a230a7209 */ /* 0x000fe40007810000 */
[----:B-1----:R-:W-:Y:S01]  /*e130*/  FMNMX.FTZ R0, R0, R7, !PT ;  /* 0x0000000700007209 */ /* 0x002fe20007810000 */
[----:B------:R-:W-:Y:S01]  /*e140*/  IMAD.MOV.U32 R7, RZ, RZ, 0x40000040 ;  /* 0x40000040ff077424 */ /* 0x000fe200078e00ff */
[----:B------:R-:W-:Y:S02]  /*e150*/  FMNMX.FTZ R10, R38, R10, !PT ;  /* 0x0000000a260a7209 */ /* 0x000fe40007810000 */
[----:B0-----:R-:W-:Y:S02]  /*e160*/  LOP3.LUT R151, R151, 0x7f, RZ, 0xc0, !PT ;  /* 0x0000007f97977812 */ /* 0x001fe400078ec0ff */
[----:B------:R-:W-:Y:S02]  /*e170*/  FMNMX.FTZ R10, R39, R10, !PT ;  /* 0x0000000a270a7209 */ /* 0x000fe40007810000 */
[----:B------:R-:W-:-:S02]  /*e180*/  ISETP.NE.AND P1, PT, R151, RZ, PT ;  /* 0x000000ff9700720c */ /* 0x000fc40003f25270 */
[----:B------:R-:W-:-:S04]  /*e190*/  FMNMX.FTZ R10, R42, R10, !PT ;  /* 0x0000000a2a0a7209 */ /* 0x000fc80007810000 */
[----:B------:R-:W-:-:S04]  /*e1a0*/  FMNMX.FTZ R10, R43, R10, !PT ;  /* 0x0000000a2b0a7209 */ /* 0x000fc80007810000 */
[----:B------:R-:W-:-:S03]  /*e1b0*/  FMNMX.FTZ R10, R46, R10, !PT ;  /* 0x0000000a2e0a7209 */ /* 0x000fc60007810000 */
[----:B------:R-:W-:Y:S01]  /*e1c0*/  @!P1 VIADD R9, R9, 0x19c40 ;  /* 0x00019c4009099836 */ /* 0x000fe20000000000 */
[----:B------:R-:W-:-:S04]  /*e1d0*/  FMNMX.FTZ R10, R47, R10, !PT ;  /* 0x0000000a2f0a7209 */ /* 0x000fc80007810000 */
[----:B------:R-:W-:Y:S02]  /*e1e0*/  FMNMX.FTZ R10, R50, R10, !PT ;  /* 0x0000000a320a7209 */ /* 0x000fe40007810000 */
[----:B------:R-:W-:Y:S02]  /*e1f0*/  @!P1 PRMT R9, RZ, 0x654, R9 ;  /* 0x00000654ff099816 */ /* 0x000fe40000000009 */
        /* <DEDUP_REMOVED lines=14> */
[----:B------:R-:W-:-:S03]  /*e2e0*/  WARPGROUP.DEPBAR.LE gsb0, 0x0 ;  /* 0x00008000000079c5 */ /* 0x000fc60000010000 */
[----:B------:R-:W-:Y:S01]  /*e2f0*/  FMNMX.FTZ R10, R79, R10, !PT ;  /* 0x0000000a4f0a7209 */ /* 0x000fe20007810000 */
[----:B------:R-:W-:-:S03]  /*e300*/  WARPGROUP.ARRIVE ;  /* 0x00000000000079c5 */ /* 0x000fc60000000000 */
[----:B------:R-:W-:-:S03]  /*e310*/  FMNMX.FTZ R10, R82, R10, !PT ;  /* 0x0000000a520a7209 */ /* 0x000fc60007810000 */
[----:B------:R-:W-:Y:S01]  /*e320*/  QGMMA.64x96x32.F32.E4M3.E4M3 R88, R140, gdesc[UR4], R88, gsb0 ;  /* 0x016000048c587df3 */ /* 0x000fe20008000858 */
[----:B------:R-:W-:Y:S02]  /*e330*/  FMNMX.FTZ R10, R83, R10, !PT ;  /* 0x0000000a530a7209 */ /* 0x000fe40007810000 */
[----:B------:R-:W-:Y:S02]  /*e340*/  R2UR UR7, R7 ;  /* 0x00000000070772ca */ /* 0x000fe400000e0000 */
[----:B------:R-:W-:Y:S01]  /*e350*/  FMNMX.FTZ R10, R86, R10, !PT ;  /* 0x0000000a560a7209 */ /* 0x000fe20007810000 */
[----:B------:R-:W0:Y:S01]  /*e360*/  SHFL.BFLY PT, R7, R0, 0x1, 0x1f ;  /* 0x0c201f0000077f89 */ /* 0x000e2200000e0000 */
[----:B------:R-:W-:Y:S02]  /*e370*/  R2UR UR6, R6 ;  /* 0x00000000060672ca */ /* 0x000fe400000e0000 */
[----:B------:R-:W-:-:S05]  /*e380*/  FMNMX.FTZ R10, R87, R10, !PT ;  /* 0x0000000a570a7209 */ /* 0x000fca0007810000 */
[----:B------:R-:W1:Y:S01]  /*e390*/  SHFL.BFLY PT, R11, R10, 0x2, 0x1f ;  /* 0x0c401f000a0b7f89 */ /* 0x000e6200000e0000 */
[----:B0-----:R-:W-:-:S05]  /*e3a0*/  FMNMX.FTZ R0, R0, R7, !PT ;  /* 0x0000000700007209 */ /* 0x001fca0007810000 */
[----:B------:R-:W-:Y:S01]  /*e3b0*/  FADD.FTZ R7, -R0, R3 ;  /* 0x0000000300077221 */ /* 0x000fe20000010100 */
[----:B-1----:R-:W-:-:S03]  /*e3c0*/  FMNMX.FTZ R11, R10, R11, !PT ;  /* 0x0000000b0a0b7209 */ /* 0x002fc60007810000 */
[----:B------:R-:W-:Y:S02]  /*e3d0*/  FMUL.FTZ R7, R2, R7 ;  /* 0x0000000702077220 */ /* 0x000fe40000410000 */
[----:B------:R-:W0:Y:S04]  /*e3e0*/  SHFL.BFLY PT, R6, R11, 0x1, 0x1f ;  /* 0x0c201f000b067f89 */ /* 0x000e2800000e0000 */
[----:B------:R-:W-:Y:S01]  /*e3f0*/  MUFU.EX2 R7, R7 ;  /* 0x0000000700077308 */ /* 0x000fe20000000800 */
[----:B0-----:R-:W-:-:S05]  /*e400*/  FMNMX.FTZ R6, R11, R6, !PT ;  /* 0x000000060b067209 */ /* 0x001fca0007810000 */
[----:B------:R-:W-:Y:S01]  /*e410*/  FADD.FTZ R3, -R6, R15 ;  /* 0x0000000f06037221 */ /* 0x000fe20000010100 */
[----:B------:R-:W-:-:S03]  /*e420*/  FFMA.FTZ R15, R2, R0, -8 ;  /* 0xc1000000020f7423 */ /* 0x000fc60000010000 */
[C---:B------:R-:W-:Y:S01]  /*e430*/  FMUL.FTZ R3, R2.reuse, R3 ;  /* 0x0000000302037220 */ /* 0x040fe20000410000 */
        /* <DEDUP_REMOVED lines=39> */
[----:B------:R-:W-:Y:S01]  /*e6b0*/  FFMA.FTZ R51, R2, R51, -R81 ;  /* 0x0000003302337223 */ /* 0x000fe20000010851 */
[----:B------:R-:W-:-:S02]  /*e6c0*/  WARPGROUP.DEPBAR.LE gsb0, 0x0 ;  /* 0x00008000000079c5 */ /* 0x000fc40000010000 */
[----:B------:R-:W2:Y:S01]  /*e6d0*/  MUFU.EX2 R11, R11 ;  /* 0x0000000b000b7308 */ /* 0x000ea20000000800 */
[----:B0-----:R-:W-:-:S01]  /*e6e0*/  FFMA.FTZ R8, R7, R8, R10 ;  /* 0x0000000807087223 */ /* 0x001fc2000001000a */
[----:B------:R-:W-:Y:S01]  /*e6f0*/  WARPGROUP.ARRIVE ;  /* 0x00000000000079c5 */ /* 0x000fe20000000000 */
[----:B------:R-:W-:-:S01]  /*e700*/  FFMA.FTZ R48, R2, R52, -R15 ;  /* 0x0000003402307223 */ /* 0x000fc2000001080f */
[C-C-:B------:R-:W-:Y:S01]  /*e710*/  FFMA.FTZ R54, R2.reuse, R54, -R81.reuse ;  /* 0x0000003602367223 */ /* 0x140fe20000010851 */
[----:B------:R-:W-:-:S01]  /*e720*/  FFMA.FTZ R55, R2, R55, -R81 ;  /* 0x0000003702377223 */ /* 0x000fc20000010851 */
[C---:B------:R-:W-:Y:S01]  /*e730*/  FFMA.FTZ R52, R2.reuse, R56, -R15 ;  /* 0x0000003802347223 */ /* 0x040fe2000001080f */
[----:B------:R-:W-:-:S01]  /*e740*/  FFMA.FTZ R58, R2, R58, -R81 ;  /* 0x0000003a023a7223 */ /* 0x000fc20000010851 */
[----:B------:R-:W0:Y:S01]  /*e750*/  MUFU.EX2 R27, R27 ;  /* 0x0000001b001b7308 */ /* 0x000e220000000800 */
[----:B-1----:R-:W-:-:S01]  /*e760*/  FFMA.FTZ R12, R3, R12, R26 ;  /* 0x0000000c030c7223 */ /* 0x002fc2000001001a */
[----:B------:R-:W-:Y:S01]  /*e770*/  QGMMA.64x96x32.F32.E4M3.E4M3 R88, R144, gdesc[UR4], R88, gsb0 ;  /* 0x0160000490587df3 */ /* 0x000fe20008000858 */
[----:B------:R-:W-:-:S01]  /*e780*/  FFMA.FTZ R59, R2, R59, -R81 ;  /* 0x0000003b023b7223 */ /* 0x000fc20000010851 */
[C---:B------:R-:W-:Y:S01]  /*e790*/  FFMA.FTZ R56, R2.reuse, R60, -R15 ;  /* 0x0000003c02387223 */ /* 0x040fe2000001080f */
[----:B------:R-:W-:-:S01]  /*e7a0*/  FFMA.FTZ R62, R2, R62, -R81 ;  /* 0x0000003e023e7223 */ /* 0x000fc20000010851 */
[C---:B------:R-:W-:Y:S01]  /*e7b0*/  FFMA.FTZ R63, R2.reuse, R63, -R81 ;  /* 0x0000003f023f7223 */ /* 0x040fe20000010851 */
[----:B------:R-:W-:-:S01]  /*e7c0*/  FFMA.FTZ R60, R2, R64, -R15 ;  /* 0x00000040023c7223 */ /* 0x000fc2000001080f */
[----:B------:R-:W1:Y:S01]  /*e7d0*/  MUFU.EX2 R24, R24 ;  /* 0x0000001800187308 */ /* 0x000e620000000800 */
[----:B--2---:R-:W-:-:S01]  /*e7e0*/  FADD.FTZ R8, R11, R8 ;  /* 0x000000080b087221 */ /* 0x004fc20000010000 */
[C-C-:B------:R-:W-:Y:S01]  /*e7f0*/  FFMA.FTZ R66, R2.reuse, R66, -R81.reuse ;  /* 0x0000004202427223 */ /* 0x140fe20000010851 */
[----:B------:R-:W-:-:S01]  /*e800*/  FFMA.FTZ R67, R2, R67, -R81 ;  /* 0x0000004302437223 */ /* 0x000fc20000010851 */
[C---:B------:R-:W-:Y:S01]  /*e810*/  FFMA.FTZ R64, R2.reuse, R68, -R15 ;  /* 0x0000004402407223 */ /* 0x040fe2000001080f */
[----:B------:R-:W-:-:S01]  /*e820*/  FFMA.FTZ R70, R2, R70, -R81 ;  /* 0x0000004602467223 */ /* 0x000fc20000010851 */
[C---:B------:R-:W-:Y:S01]  /*e830*/  FFMA.FTZ R71, R2.reuse, R71, -R81 ;  /* 0x0000004702477223 */ /* 0x040fe20000010851 */
[----:B------:R-:W-:-:S01]  /*e840*/  FFMA.FTZ R68, R2, R72, -R15 ;  /* 0x0000004802447223 */ /* 0x000fc2000001080f */
[----:B------:R-:W2:Y:S01]  /*e850*/  MUFU.EX2 R30, R30 ;  /* 0x0000001e001e7308 */ /* 0x000ea20000000800 */
[----:B0-----:R-:W-:-:S01]  /*e860*/  FADD.FTZ R12, R27, R12 ;  /* 0x0000000c1b0c7221 */ /* 0x001fc20000010000 */
[C-C-:B------:R-:W-:Y:S01]  /*e870*/  FFMA.FTZ R74, R2.reuse, R74, -R81.reuse ;  /* 0x0000004a024a7223 */ /* 0x140fe20000010851 */
[----:B------:R-:W-:-:S01]  /*e880*/  FFMA.FTZ R75, R2, R75, -R81 ;  /* 0x0000004b024b7223 */ /* 0x000fc20000010851 */
[C---:B------:R-:W-:Y:S01]  /*e890*/  FFMA.FTZ R72, R2.reuse, R76, -R15 ;  /* 0x0000004c02487223 */ /* 0x040fe2000001080f */
[----:B------:R-:W-:-:S01]  /*e8a0*/  FFMA.FTZ R78, R2, R78, -R81 ;  /* 0x0000004e024e7223 */ /* 0x000fc20000010851 */
[C---:B------:R-:W-:Y:S01]  /*e8b0*/  FFMA.FTZ R79, R2.reuse, R79, -R81 ;  /* 0x0000004f024f7223 */ /* 0x040fe20000010851 */
[----:B------:R-:W-:-:S01]  /*e8c0*/  FFMA.FTZ R76, R2, R80, -R15 ;  /* 0x00000050024c7223 */ /* 0x000fc2000001080f */
[----:B------:R-:W0:Y:S01]  /*e8d0*/  MUFU.EX2 R25, R25 ;  /* 0x0000001900197308 */ /* 0x000e220000000800 */
[----:B-1----:R-:W-:-:S01]  /*e8e0*/  FADD.FTZ R8, R24, R8 ;  /* 0x0000000818087221 */ /* 0x002fc20000010000 */
[C-C-:B------:R-:W-:Y:S01]  /*e8f0*/  FFMA.FTZ R82, R2.reuse, R82, -R81.reuse ;  /* 0x0000005202527223 */ /* 0x140fe20000010851 */
[----:B------:R-:W-:-:S01]  /*e900*/  FFMA.FTZ R83, R2, R83, -R81 ;  /* 0x0000005302537223 */ /* 0x000fc20000010851 */
[C---:B------:R-:W-:Y:S01]  /*e910*/  FFMA.FTZ R80, R2.reuse, R84, -R15 ;  /* 0x0000005402507223 */ /* 0x040fe2000001080f */
        /* <DEDUP_REMOVED lines=123> */
.L_x_9210:
[----:B------:R-:W2:Y:S01]  /*f0d0*/  LDL R9, [R1+0x24] ;  /* 0x0000240001097983 */ /* 0x000ea20000100800 */
[----:B------:R-:W-:-:S05]  /*f0e0*/  VIADD R14, R14, 0x19c60 ;  /* 0x00019c600e0e7836 */ /* 0x000fca0000000000 */
[----:B--2---:R-:W-:Y:S02]  /*f0f0*/  PRMT R14, R9, 0x654, R14 ;  /* 0x00000654090e7816 */ /* 0x004fe4000000000e */
[----:B------:R-:W2:Y:S01]  /*f100*/  LDL R9, [R1+0x1c] ;  /* 0x00001c0001097983 */ /* 0x000ea20000100800 */
        /* <DEDUP_REMOVED lines=101> */
[C---:B--2---:R-:W-:Y:S01]  /*f760*/  ISETP.GT.AND P1, PT, R13.reuse, R9, PT ;  /* 0x000000090d00720c */ /* 0x044fe20003f24270 */
[----:B------:R-:W-:-:S12]  /*f770*/  VIADD R13, R13, 0xffffffff ;  /* 0xffffffff0d0d7836 */ /* 0x000fd80000000000 */
[----:B0-----:R-:W-:Y:S05]  /*f780*/  @P1 BRA `(.L_x_9211) ;  /* 0xffffffe0007c1947 */ /* 0x001fea000383ffff */
.L_x_9199:
[----:B------:R-:W-:Y:S05]  /*f790*/  BSYNC B0 ;  /* 0x0000000000007941 */ /* 0x000fea0003800000 */
.L_x_9198:
[----:B------:R-:W-:Y:S06]  /*f7a0*/  BAR.ARV 0x8, 0x200 ;  /* 0x0208000000007b1d */ /* 0x000fec0000002000 */
[----:B------:R-:W-:Y:S05]  /*f7b0*/  @!P0 BRA `(.L_x_9212) ;  /* 0x0000000000048947 */ /* 0x000fea0003800000 */
[----:B------:R-:W-:Y:S01]  /*f7c0*/  BPT.TRAP 0x1 ;  /* 0x000000040000795c */ /* 0x000fe20000300000 */
.L_x_9212:
[----:B------:R-:W-:Y:S01]  /*f7d0*/  IMAD R7, R154, 0x8, R16 ;  /* 0x000000089a077824 */ /* 0x000fe200078e0210 */
[----:B------:R-:W-:-:S04]  /*f7e0*/  SHF.L.U32 R4, R156, 0x1f, RZ ;  /* 0x0000001f9c047819 */ /* 0x000fc800000006ff */
[----:B------:R0:W1:Y:S01]  /*f7f0*/  SYNCS.PHASECHK.TRANS64.TRYWAIT P1, [R7+URZ+0x19c50], R4 ;  /* 0x019c5004070075a7 */ /* 0x000062000802017f */
[----:B------:R-:W-:Y:S05]  /*f800*/  @!P0 BRA `(.L_x_9213) ;  /* 0x0000000000048947 */ /* 0x000fea0003800000 */
[----:B------:R-:W-:Y:S01]  /*f810*/  BPT.TRAP 0x1 ;  /* 0x000000040000795c */ /* 0x000fe20000300000 */
.L_x_9213:
[----:B------:R-:W-:Y:S04]  /*f820*/  BSSY B0, `(.L_x_9214) ;  /* 0x0000004000007945 */ /* 0x000fe80003800000 */
[----:B-1----:R-:W-:Y:S05]  /*f830*/  @P1 BRA `(.L_x_9215) ;  /* 0x0000000000081947 */ /* 0x002fea0003800000 */
[----:B------:R-:W1:Y:S02]  /*f840*/  SYNCS.PHASECHK.TRANS64.TRYWAIT P1, [R7+URZ+0x19c50], R4 ;  /* 0x019c5004070075a7 */ /* 0x000e64000802017f */
[----:B-1----:R-:W-:Y:S05]  /*f850*/  @!P1 BRA `(.L_x_9216) ;  /* 0x000000b4007c9947 */ /* 0x002fea0003800000 */
.L_x_9215:
[----:B------:R-:W-:Y:S05]  /*f860*/  BSYNC B0 ;  /* 0x0000000000007941 */ /* 0x000fea0003800000 */
.L_x_9214:
[----:B------:R-:W2:Y:S04]  /*f870*/  LDL R3, [R1+0x48] ;  /* 0x0000480001037983 */ /* 0x000ea80000100800 */
[----:B------:R-:W3:Y:S04]  /*f880*/  LDL R13, [R1+0x2c] ;  /* 0x00002c00010d7983 */ /* 0x000ee80000100800 */
[----:B------:R-:W4:Y:S01]  /*f890*/  LDL R9, [R1+0x18] ;  /* 0x0000180001097983 */ /* 0x000f220000100800 */
[----:B------:R-:W-:Y:S01]  /*f8a0*/  VIADD R16, R16, 0x3000 ;  /* 0x0000300010107836 */ /* 0x000fe20000000000 */
[----:B------:R-:W-:Y:S01]  /*f8b0*/  ULDC.64 UR4, c[0x0][0x9a0] ;  /* 0x0002680000047ab9 */ /* 0x000fe20000000a00 */
[----:B------:R-:W-:Y:S01]  /*f8c0*/  WARPGROUP.ARRIVE ;  /* 0x00000000000079c5 */ /* 0x000fe20000000000 */
[----:B------:R-:W-:-:S02]  /*f8d0*/  ISETP.NE.U32.AND P1, PT, RZ, UR4, PT ;  /* 0x00000004ff007c0c */ /* 0x000fc4000bf25070 */
[----:B------:R-:W-:Y:S02]  /*f8e0*/  SHF.R.U32.HI R16, RZ, 0x4, R16 ;  /* 0x00000004ff107819 */ /* 0x000fe40000011610 */
[----:B------:R-:W-:Y:S02]  /*f8f0*/  ISETP.NE.AND.EX P1, PT, RZ, UR5, PT, P1 ;  /* 0x00000005ff007c0c */ /* 0x000fe4000bf25310 */
[----:B------:R-:W-:-:S04]  /*f900*/  LOP3.LUT R16, R16, 0x3fff, RZ, 0xc0, !PT ;  /* 0x00003fff10107812 */ /* 0x000fc800078ec0ff */
[----:B------:R-:W-:-:S05]  /*f910*/  LOP3.LUT R5, R16, 0x10000, RZ, 0xfc, !PT ;  /* 0x0001000010057812 */ /* 0x000fca00078efcff */
[----:B01----:R-:W-:Y:S02]  /*f920*/  IMAD R4, R154, 0x300, R5 ;  /* 0x000003009a047824 */ /* 0x003fe400078e0205 */
[----:B------:R-:W-:Y:S01]  /*f930*/  IMAD.MOV.U32 R5, RZ, RZ, 0x40000040 ;  /* 0x40000040ff057424 */ /* 0x000fe200078e00ff */
[----:B------:R-:W2:Y:S02]  /*f940*/  @P1 LDC.64 R14, c[0x0][0x9c8] ;  /* 0x00027200ff0e1b82 */ /* 0x000ea40000000a00 */
[----:B------:R-:W-:Y:S02]  /*f950*/  R2UR UR6, R4 ;  /* 0x00000000040672ca */ /* 0x000fe400000e0000 */
[----:B------:R-:W-:-:S04]  /*f960*/  R2UR UR7, R5 ;  /* 0x00000000050772ca */ /* 0x000fc800000e0000 */
[----:B------:R-:W4:Y:S09]  /*f970*/  @P1 LDC.64 R10, c[0x0][0x9d0] ;  /* 0x00027400ff0a1b82 */ /* 0x000f320000000a00 */
[----:B------:R-:W-:Y:S03]  /*f980*/  QGMMA.64x96x32.F32.E4M3.E4M3 R88, R148, gdesc[UR4], R88, gsb0 ;  /* 0x0160000494587df3 */ /* 0x000fe60008000858 */
[----:B------:R-:W-:-:S02]  /*f990*/  WARPGROUP.DEPBAR.LE gsb0, 0x0 ;  /* 0x00008000000079c5 */ /* 0x000fc40000010000 */
[----:B------:R-:W-:Y:S01]  /*f9a0*/  WARPGROUP.ARRIVE ;  /* 0x00000000000079c5 */ /* 0x000fe20000000000 */
        /* <DEDUP_REMOVED lines=10> */
[----:B------:R-:W-:Y:S02]  /*fa50*/  IMAD.MOV.U32 R5, RZ, RZ, 0x40000040 ;  /* 0x40000040ff057424 */ /* 0x000fe400078e00ff */
[----:B------:R-:W-:Y:S01]  /*fa60*/  IMAD.MOV.U32 R20, RZ, RZ, -0x800000 ;  /* 0xff800000ff147424 */ /* 0x000fe200078e00ff */
[----:B------:R-:W1:Y:S04]  /*fa70*/  SHFL.BFLY PT, R3, R8, 0x2, 0x1f ;  /* 0x0c401f0008037f89 */ /* 0x000e6800000e0000 */
[----:B------:R-:W3:Y:S01]  /*fa80*/  SHFL.BFLY PT, R13, R12, 0x2, 0x1f ;  /* 0x0c401f000c0d7f89 */ /* 0x000ee200000e0000 */
[----:B0-----:R-:W-:Y:S02]  /*fa90*/  VIADD R10, R4, 0x2 ;  /* 0x00000002040a7836 */ /* 0x001fe40000000000 */
[----:B------:R-:W-:-:S03]  /*faa0*/  IMAD.MOV.U32 R11, RZ, RZ, 0x40000040 ;  /* 0x40000040ff0b7424 */ /* 0x000fc600078e00ff */
[----:B------:R-:W-:Y:S01]  /*fab0*/  R2UR UR6, R10 ;  /* 0x000000000a0672ca */ /* 0x000fe200000e0000 */
[C---:B------:R-:W-:Y:S01]  /*fac0*/  VIADD R10, R4.reuse, 0x4 ;  /* 0x00000004040a7836 */ /* 0x040fe20000000000 */
[----:B------:R-:W-:Y:S01]  /*fad0*/  R2UR UR7, R11 ;  /* 0x000000000b0772ca */ /* 0x000fe200000e0000 */
[----:B------:R-:W-:Y:S02]  /*fae0*/  IMAD.MOV.U32 R11, RZ, RZ, 0x40000040 ;  /* 0x40000040ff0b7424 */ /* 0x000fe400078e00ff */
[----:B------:R-:W-:Y:S02]  /*faf0*/  VIADD R4, R4, 0x6 ;  /* 0x0000000604047836 */ /* 0x000fe40000000000 */
[----:B-1----:R-:W-:-:S08]  /*fb00*/  FADD.FTZ R3, R3, R8 ;  /* 0x0000000803037221 */ /* 0x002fd00000010000 */
[----:B------:R-:W-:Y:S01]  /*fb10*/  QGMMA.64x96x32.F32.E4M3.E4M3 R88, R136, gdesc[UR4], R88, gsb0 ;  /* 0x0160000488587df3 */ /* 0x000fe20008000858 */
[----:B------:R-:W-:Y:S01]  /*fb20*/  R2UR UR6, R10 ;  /* 0x000000000a0672ca */ /* 0x000fe200000e0000 */
[----:B---3--:R-:W-:Y:S01]  /*fb30*/  FADD.FTZ R13, R13, R12 ;  /* 0x0000000c0d0d7221 */ /* 0x008fe20000010000 */
[----:B------:R-:W-:-:S04]  /*fb40*/  R2UR UR7, R11 ;  /* 0x000000000b0772ca */ /* 0x000fc800000e0000 */
[----:B------:R-:W0:Y:S02]  /*fb50*/  SHFL.BFLY PT, R10, R13, 0x1, 0x1f ;  /* 0x0c201f000d0a7f89 */ /* 0x000e2400000e0000 */
[----:B0-----:R-:W-:-:S01]  /*fb60*/  FADD.FTZ R12, R13, R10 ;  /* 0x0000000a0d0c7221 */ /* 0x001fc20000010000 */
[----:B------:R-:W-:-:S03]  /*fb70*/  IMAD.MOV.U32 R10, RZ, RZ, RZ ;  /* 0x000000ffff0a7224 */ /* 0x000fc600078e00ff */
[----:B------:R-:W-:-:S05]  /*fb80*/  FMUL.FTZ R16, R12, 0.00390625 ;  /* 0x3b8000000c107820 */ /* 0x000fca0000410000 */
[----:B------:R-:W-:-:S13]  /*fb90*/  FSETP.NE.FTZ.AND P3, PT, R16, RZ, PT ;  /* 0x000000ff1000720b */ /* 0x000fda0003f75000 */
[----:B------:R-:W0:Y:S02]  /*fba0*/  @P3 MUFU.LG2 R11, R16 ;  /* 0x00000010000b3308 */ /* 0x000e240000000c00 */
[----:B0-----:R-:W-:Y:S01]  /*fbb0*/  @P3 FMUL.FTZ R11, R11, 0.69314718246459960938 ;  /* 0x3f3172180b0b3820 */ /* 0x001fe20000410000 */
[----:B------:R-:W-:Y:S02]  /*fbc0*/  WARPGROUP.DEPBAR.LE gsb0, 0x0 ;  /* 0x00008000000079c5 */ /* 0x000fe40000010000 */
[----:B------:R-:W-:-:S06]  /*fbd0*/  WARPGROUP.ARRIVE ;  /* 0x00000000000079c5 */ /* 0x000fcc0000000000 */
[----:B------:R-:W-:Y:S01]  /*fbe0*/  QGMMA.64x96x32.F32.E4M3.E4M3 R88, R140, gdesc[UR4], R88, gsb0 ;  /* 0x016000048c587df3 */ /* 0x000fe20008000858 */
[----:B------:R-:W-:Y:S02]  /*fbf0*/  R2UR UR6, R4 ;  /* 0x00000000040672ca */ /* 0x000fe400000e0000 */
[----:B------:R-:W-:Y:S01]  /*fc00*/  R2UR UR7, R5 ;  /* 0x00000000050772ca */ /* 0x000fe200000e0000 */
[----:B------:R-:W0:Y:S02]  /*fc10*/  SHFL.BFLY PT, R4, R3, 0x1, 0x1f ;  /* 0x0c201f0003047f89 */ /* 0x000e2400000e0000 */
[----:B0-----:R-:W-:-:S01]  /*fc20*/  FADD.FTZ R14, R3, R4 ;  /* 0x00000004030e7221 */ /* 0x001fc20000010000 */
[----:B------:R-:W-:Y:S02]  /*fc30*/  IMAD.MOV.U32 R4, RZ, RZ, RZ ;  /* 0x000000ffff047224 */ /* 0x000fe400078e00ff */
[----:B------:R-:W-:Y:S02]  /*fc40*/  IMAD.MOV.U32 R3, RZ, RZ, -0x800000 ;  /* 0xff800000ff037424 */ /* 0x000fe400078e00ff */
[C---:B------:R-:W-:Y:S01]  /*fc50*/  FMUL.FTZ R15, R14.reuse, 0.00390625 ;  /* 0x3b8000000e0f7820 */ /* 0x040fe20000410000 */
[----:B------:R-:W-:-:S04]  /*fc60*/  FSETP.NE.FTZ.AND P1, PT, R14, RZ, PT ;  /* 0x000000ff0e00720b */ /* 0x000fc80003f35000 */
[----:B------:R-:W-:-:S09]  /*fc70*/  FSETP.NE.FTZ.AND P2, PT, R15, RZ, PT ;  /* 0x000000ff0f00720b */ /* 0x000fd20003f55000 */
[----:B------:R-:W-:Y:S01]  /*fc80*/  @P1 MUFU.RCP R4, R14 ;  /* 0x0000000e00041308 */ /* 0x000fe20000001000 */
[----:B------:R-:W-:-:S03]  /*fc90*/  FSETP.NE.FTZ.AND P1, PT, R12, RZ, PT ;  /* 0x000000ff0c00720b */ /* 0x000fc60003f35000 */
[C---:B------:R-:W-:Y:S01]  /*fca0*/  @P2 FMUL.FTZ R5, R2.reuse, 0.69314718246459960938 ;  /* 0x3f31721802052820 */ /* 0x040fe20000410000 */
[----:B------:R-:W-:-:S03]  /*fcb0*/  @P3 FMUL.FTZ R2, R2, 0.69314718246459960938 ;  /* 0x3f31721802023820 */ /* 0x000fc60000410000 */
[----:B------:R-:W0:Y:S01]  /*fcc0*/  @P2 MUFU.LG2 R8, R15 ;  /* 0x0000000f00082308 */ /* 0x000e220000000c00 */
[----:B------:R-:W-:-:S07]  /*fcd0*/  @P3 FFMA.FTZ R20, R2, R6, R11 ;  /* 0x0000000602143223 */ /* 0x000fce000001000b */
[----:B------:R-:W1:Y:S01]  /*fce0*/  @P1 MUFU.RCP R10, R12 ;  /* 0x0000000c000a1308 */ /* 0x000e620000001000 */
[----:B0-----:R-:W-:-:S04]  /*fcf0*/  @P2 FMUL.FTZ R8, R8, 0.69314718246459960938 ;  /* 0x3f31721808082820 */ /* 0x001fc80000410000 */
[----:B------:R-:W-:Y:S01]  /*fd00*/  @P2 FFMA.FTZ R3, R5, R0, R8 ;  /* 0x0000000005032223 */ /* 0x000fe20000010008 */
[----:B------:R-:W-:Y:S02]  /*fd10*/  WARPGROUP.DEPBAR.LE gsb0, 0x0 ;  /* 0x00008000000079c5 */ /* 0x000fe40000010000 */
[----:B------:R-:W-:-:S06]  /*fd20*/  WARPGROUP.ARRIVE ;  /* 0x00000000000079c5 */ /* 0x000fcc0000000000 */
[----:B------:R-:W-:Y:S01]  /*fd30*/  QGMMA.64x96x32.F32.E4M3.E4M3 R88, R144, gdesc[UR4], R88, gsb0 ;  /* 0x0160000490587df3 */ /* 0x000fe20008000858 */
[-C--:B--2---:R-:W-:Y:S01]  /*fd40*/  FMUL.FTZ R34, R4, R9.reuse ;  /* 0x0000000904227220 */ /* 0x084fe20000410000 */
[----:B-1----:R-:W-:Y:S01]  /*fd50*/  FMUL.FTZ R2, R10, R9 ;  /* 0x000000090a027220 */ /* 0x002fe20000410000 */
[----:B------:R-:W-:Y:S02]  /*fd60*/  WARPGROUP.DEPBAR.LE gsb0, 0x0 ;  /* 0x00008000000079c5 */ /* 0x000fe40000010000 */
[----:B------:R-:W-:Y:S05]  /*fd70*/  @!P0 BRA `(.L_x_9217) ;  /* 0x0000000000048947 */ /* 0x000fea0003800000 */
[----:B------:R-:W-:Y:S01]  /*fd80*/  BPT.TRAP 0x1 ;  /* 0x000000040000795c */ /* 0x000fe20000300000 */
.L_x_9217:
[----:B------:R-:W2:Y:S01]  /*fd90*/  LDL.LU R0, [R1+0x24] ;  /* 0x0000240001007983 */ /* 0x000ea20000300800 */
[----:B------:R-:W-:Y:S02]  /*fda0*/  VIADD R7, R7, 0x19c60 ;  /* 0x00019c6007077836 */ /* 0x000fe40000000000 */
[-C--:B------:R-:W-:Y:S01]  /*fdb0*/  FMUL.FTZ R14, R88, R34.reuse ;  /* 0x00000022580e7220 */ /* 0x080fe20000410000 */
[----:B------:R-:W-:Y:S01]  /*fdc0*/  FMUL.FTZ R12, R93, R34 ;  /* 0x000000225d0c7220 */ /* 0x000fe20000410000 */
[----:B------:R-:W3:Y:S01]  /*fdd0*/  LDL.LU R16, [R1+0x44] ;  /* 0x0000440001107983 */ /* 0x000ee20000300800 */
[----:B------:R-:W-:-:S05]  /*fde0*/  VIADD R154, R154, 0x1 ;  /* 0x000000019a9a7836 */ /* 0x000fca0000000000 */
[----:B------:R-:W-:Y:S01]  /*fdf0*/  ISETP.NE.AND P1, PT, R154, 0x2, PT ;  /* 0x000000029a00780c */ /* 0x000fe20003f25270 */
[----:B------:R-:W-:-:S03]  /*fe00*/  FMUL.FTZ R9, R96, R34 ;  /* 0x0000002260097220 */ /* 0x000fc60000410000 */
        /* <DEDUP_REMOVED lines=46> */
[----:B--2---:R-:W-:Y:S01]  /*100f0*/  PRMT R4, R0, 0x654, R7 ;  /* 0x0000065400047816 */ /* 0x004fe20000000007 */
[----:B---3--:R-:W-:-:S03]  /*10100*/  VIADD R16, R16, 0x1 ;  /* 0x0000000110107836 */ /* 0x008fc60000000000 */
[----:B------:R0:W-:Y:S02]  /*10110*/  SYNCS.ARRIVE.TRANS64.RED.A1T0 RZ, [R4+URZ], RZ ;  /* 0x000000ff04ff79a7 */ /* 0x0001e4000810043f */
[----:B------:R0:W-:Y:S01]  /*10120*/  STL [R1+0x44], R16 ;  /* 0x0000441001007387 */ /* 0x0001e20000100800 */
[-C--:B------:R-:W-:Y:S01]  /*10130*/  FMUL.FTZ R0, R101, R34.reuse ;  /* 0x0000002265007220 */ /* 0x080fe20000410000 */
[-C--:B------:R-:W-:Y:S01]  /*10140*/  FMUL.FTZ R7, R109, R34.reuse ;  /* 0x000000226d077220 */ /* 0x080fe20000410000 */
[----:B------:R-:W-:-:S07]  /*10150*/  FMUL.FTZ R34, R129, R34 ;  /* 0x0000002281227220 */ /* 0x000fce0000410000 */
.L_x_9165:
[----:B------:R-:W2:Y:S01]  /*10160*/  LDL R88, [R1+0x38] ;  /* 0x0000380001587983 */ /* 0x000ea20000100800 */
[----:B------:R-:W1:Y:S01]  /*10170*/  S2UR UR4, SR_CgaCtaId ;  /* 0x00000000000479c3 */ /* 0x000e620000008800 */
[----:B0-----:R-:W-:Y:S01]  /*10180*/  MOV R16, 0x400 ;  /* 0x0000040000107802 */ /* 0x001fe20000000f00 */
[----:B------:R-:W-:Y:S01]  /*10190*/  BSSY B0, `(.L_x_9218) ;  /* 0x000033b000007945 */ /* 0x000fe20003800000 */
[----:B-1----:R-:W-:-:S05]  /*101a0*/  IMAD.U32 R2, RZ, RZ, UR4 ;  /* 0x00000004ff027e24 */ /* 0x002fca000f8e00ff */
[----:B------:R0:W-:Y:S01]  /*101b0*/  STL [R1+0x24], R2 ;  /* 0x0000240201007387 */ /* 0x0001e20000100800 */
[----:B------:R-:W-:Y:S01]  /*101c0*/  LEA R16, R2, R16, 0x18 ;  /* 0x0000001002107211 */ /* 0x000fe200078ec0ff */
[----:B------:R-:W-:Y:S06]  /*101d0*/  BAR.SYNC.DEFER_BLOCKING 0x5, 0x200 ;  /* 0x0148000000007b1d */ /* 0x000fec0000010000 */
[----:B------:R0:W1:Y:S02]  /*101e0*/  LDS.128 R28, [R16+0x19cd0] ;  /* 0x019cd000101c7984 */ /* 0x0000640000000c00 */
[----:B------:R-:W-:Y:S06]  /*101f0*/  BAR.ARV 0x4, 0x200 ;  /* 0x0108000000007b1d */ /* 0x000fec0000002000 */
[----:B--2---:R-:W-:-:S13]  /*10200*/  ISETP.NE.AND P1, PT, R88, RZ, PT ;  /* 0x000000ff5800720c */ /* 0x004fda0003f25270 */
[----:B------:R-:W2:Y:S02]  /*10210*/  @!P1 LDC R88, c[0x0][0xad4] ;  /* 0x0002b500ff589b82 */ /* 0x000ea40000000800 */
[----:B--2---:R0:W-:Y:S01]  /*10220*/  @!P1 STL [R1+0x38], R88 ;  /* 0x0000385801009387 */ /* 0x0041e20000100800 */
[----:B-1----:R-:W-:Y:S05]  /*10230*/  @P0 BRA `(.L_x_9219) ;  /* 0x0000002400fc0947 */ /* 0x002fea0003800000 */
[----:B------:R-:W2:Y:S01]  /*10240*/  LDL.LU R5, [R1+0x2c] ;  /* 0x00002c0001057983 */ /* 0x000ea20000300800 */
[----:B------:R-:W-:Y:S01]  /*10250*/  ULDC.64 UR4, c[0x4][0x70] ;  /* 0x01001c0000047ab9 */ /* 0x000fe20000000a00 */
[----:B------:R-:W-:Y:S02]  /*10260*/  ULDC.64 UR6, c[0x0][0xc08] ;  /* 0x0003020000067ab9 */ /* 0x000fe40000000a00 */
[----:B------:R-:W3:Y:S04]  /*10270*/  LDL.LU R4, [R1+0x48] ;  /* 0x0000480001047983 */ /* 0x000ee80000300800 */
[----:B0-----:R-:W4:Y:S01]  /*10280*/  LDL R2, [R1+0x18] ;  /* 0x0000180001027983 */ /* 0x001f220000100800 */
[----:B------:R-:W0:Y:S01]  /*10290*/  S2R R38, SR_TID.X ;  /* 0x0000000000267919 */ /* 0x000e220000002100 */
[----:B------:R-:W-:Y:S01]  /*102a0*/  BAR.SYNC.DEFER_BLOCKING 0x1, 0x180 ;  /* 0x0046000000007b1d */ /* 0x000fe20000010000 */
[----:B--2---:R-:W-:-:S02]  /*102b0*/  IMAD.MOV.U32 R36, RZ, RZ, R5 ;  /* 0x000000ffff247224 */ /* 0x004fc400078e0005 */
[----:B---3--:R-:W-:Y:S02]  /*102c0*/  IMAD.MOV.U32 R33, RZ, RZ, R4 ;  /* 0x000000ffff217224 */ /* 0x008fe400078e0004 */
[----:B----45:R-:W-:Y:S02]  /*102d0*/  IMAD.MOV.U32 R26, RZ, RZ, R2 ;  /* 0x000000ffff1a7224 */ /* 0x030fe400078e0002 */
[----:B0-----:R-:W-:-:S05]  /*102e0*/  IMAD.SHL.U32 R2, R38, 0x4, RZ ;  /* 0x0000000426027824 */ /* 0x001fca00078e00ff */
[----:B------:R-:W-:-:S04]  /*102f0*/  LOP3.LUT R2, R2, 0xc, RZ, 0xc0, !PT ;  /* 0x0000000c02027812 */ /* 0x000fc800078ec0ff */
[----:B------:R-:W-:-:S05]  /*10300*/  IADD3 R4, P0, R2, UR4, RZ ;  /* 0x0000000402047c10 */ /* 0x000fca000ff1e0ff */
[----:B------:R-:W-:Y:S01]  /*10310*/  IMAD.X R5, RZ, RZ, UR5, P0 ;  /* 0x00000005ff057e24 */ /* 0x000fe200080e06ff */
[----:B------:R-:W-:-:S04]  /*10320*/  ULDC.64 UR4, c[0x0][0xc00] ;  /* 0x0003000000047ab9 */ /* 0x000fc80000000a00 */
[----:B------:R0:W2:Y:S01]  /*10330*/  LDG.E.CONSTANT R24, desc[UR40][R4.64] ;  /* 0x0000002804187981 */ /* 0x0000a2000c1e9900 */
[----:B------:R-:W-:Y:S01]  /*10340*/  LOP3.LUT P0, R2, R38, 0x3, RZ, 0xc0, !PT ;  /* 0x0000000326027812 */ /* 0x000fe2000780c0ff */
[----:B------:R-:W-:Y:S02]  /*10350*/  IMAD.MOV.U32 R46, RZ, RZ, R33 ;  /* 0x000000ffff2e7224 */ /* 0x000fe400078e0021 */
[----:B------:R-:W-:Y:S02]  /*10360*/  IMAD.MOV.U32 R48, RZ, RZ, R26 ;  /* 0x000000ffff307224 */ /* 0x000fe400078e001a */
[----:B------:R-:W-:Y:S01]  /*10370*/  IMAD.MOV.U32 R44, RZ, RZ, R36 ;  /* 0x000000ffff2c7224 */ /* 0x000fe200078e0024 */
[----:B------:R-:W3:Y:S01]  /*10380*/  LDL R4, [R1+0x94] ;  /* 0x0000940001047983 */ /* 0x000ee20000100800 */
[----:B------:R-:W-:Y:S01]  /*10390*/  ISETP.EQ.OR P0, PT, R2, 0x3, !P0 ;  /* 0x000000030200780c */ /* 0x000fe20004702670 */
[----:B------:R-:W-:Y:S01]  /*103a0*/  IMAD.MOV.U32 R92, RZ, RZ, R48 ;  /* 0x000000ffff5c7224 */ /* 0x000fe200078e0030 */
[----:B0-----:R-:W0:Y:S02]  /*103b0*/  S2R R5, SR_SWINHI ;  /* 0x0000000000057919 */ /* 0x001e240000002f00 */
[----:B------:R-:W-:Y:S01]  /*103c0*/  SEL R65, R98, R99, P0 ;  /* 0x0000006362417207 */ /* 0x000fe20000000000 */
[----:B------:R-:W-:Y:S01]  /*103d0*/  IMAD.MOV.U32 R96, RZ, RZ, R46 ;  /* 0x000000ffff607224 */ /* 0x000fe200078e002e */
[----:B------:R-:W-:Y:S01]  /*103e0*/  SEL R98, R99, R98, P0 ;  /* 0x0000006263627207 */ /* 0x000fe20000000000 */
[----:B------:R-:W-:Y:S01]  /*103f0*/  IMAD.MOV.U32 R97, RZ, RZ, R44 ;  /* 0x000000ffff617224 */ /* 0x000fe200078e002c */
[----:B------:R-:W4:Y:S01]  /*10400*/  LDL.LU R99, [R1+0x3c] ;  /* 0x00003c0001637983 */ /* 0x000f220000300800 */
[----:B------:R-:W-:-:S02]  /*10410*/  SEL R33, R14, R37, P0 ;  /* 0x000000250e217207 */ /* 0x000fc40000000000 */
[----:B------:R-:W-:Y:S01]  /*10420*/  SEL R26, R37, R14, P0 ;  /* 0x0000000e251a7207 */ /* 0x000fe20000000000 */
[----:B------:R-:W4:Y:S01]  /*10430*/  LDL.LU R89, [R1+0x40] ;  /* 0x0000400001597983 */ /* 0x000f220000300800 */
[----:B------:R-:W-:Y:S02]  /*10440*/  SEL R55, R124, R13, P0 ;  /* 0x0000000d7c377207 */ /* 0x000fe40000000000 */
[----:B------:R-:W-:Y:S01]  /*10450*/  SEL R39, R35, R12, P0 ;  /* 0x0000000c23277207 */ /* 0x000fe20000000000 */
[----:B------:R-:W4:Y:S01]  /*10460*/  LDL R93, [R1+0x4c] ;  /* 0x00004c00015d7983 */ /* 0x000f220000100800 */
        /* <DEDUP_REMOVED lines=9> */
[----:B------:R-:W-:Y:S02]  /*10500*/  MOV R36, R16 ;  /* 0x0000001000247202 */ /* 0x000fe40000000f00 */
[----:B0-----:R-:W-:Y:S02]  /*10510*/  MOV R37, R5 ;  /* 0x0000000500257202 */ /* 0x001fe40000000f00 */
        /* <DEDUP_REMOVED lines=11> */
[----:B------:R-:W4:Y:S01]  /*105d0*/  LDL R91, [R1+0x54] ;  /* 0x00005400015b7983 */ /* 0x000f220000100800 */
        /* <DEDUP_REMOVED lines=23> */
[----:B---3--:R-:W-:-:S03]  /*10750*/  IMAD.WIDE R12, R4, 0x2, R36 ;  /* 0x00000002040c7825 */ /* 0x008fc600078e0224 */
[C---:B------:R-:W-:Y:S02]  /*10760*/  IADD3 R21, P5, R12.reuse, 0x20, RZ ;  /* 0x000000200c157810 */ /* 0x040fe40007fbe0ff */
[C---:B------:R-:W-:Y:S02]  /*10770*/  IADD3 R87, P2, R12.reuse, 0x6000, RZ ;  /* 0x000060000c577810 */ /* 0x040fe40007f5e0ff */
[----:B------:R-:W-:Y:S02]  /*10780*/  LOP3.LUT R0, R21, 0x180, RZ, 0xc0, !PT ;  /* 0x0000018015007812 */ /* 0x000fe400078ec0ff */
[----:B------:R-:W-:Y:S02]  /*10790*/  IADD3 R28, P1, R12, 0x6020, RZ ;  /* 0x000060200c1c7810 */ /* 0x000fe40007f3e0ff */
[----:B------:R-:W-:Y:S02]  /*107a0*/  SHF.R.U64 R0, R0, 0x3, RZ ;  /* 0x0000000300007819 */ /* 0x000fe400000012ff */
[----:B------:R-:W-:-:S02]  /*107b0*/  LOP3.LUT R4, R87, 0x180, RZ, 0xc0, !PT ;  /* 0x0000018057047812 */ /* 0x000fc400078ec0ff */
[----:B------:R-:W-:Y:S02]  /*107c0*/  LOP3.LUT R14, R0, R21, RZ, 0x3c, !PT ;  /* 0x00000015000e7212 */ /* 0x000fe400078e3cff */
[----:B------:R-:W-:Y:S02]  /*107d0*/  IADD3 R35, P4, R12, 0x3000, RZ ;  /* 0x000030000c237810 */ /* 0x000fe40007f9e0ff */
[----:B------:R-:W-:Y:S02]  /*107e0*/  LOP3.LUT R21, R28, 0x180, RZ, 0xc0, !PT ;  /* 0x000001801c157812 */ /* 0x000fe400078ec0ff */
[----:B------:R-:W-:Y:S02]  /*107f0*/  SHF.R.U64 R4, R4, 0x3, RZ ;  /* 0x0000000304047819 */ /* 0x000fe400000012ff */
[C---:B------:R-:W-:Y:S01]  /*10800*/  LOP3.LUT R5, R12.reuse, 0x180, RZ, 0xc0, !PT ;  /* 0x000001800c057812 */ /* 0x040fe200078ec0ff */
[----:B------:R-:W-:Y:S01]  /*10810*/  IMAD.X R7, RZ, RZ, R13, P2 ;  /* 0x000000ffff077224 */ /* 0x000fe200010e060d */
[----:B------:R-:W-:-:S02]  /*10820*/  IADD3 R85, P3, R12, 0x3020, RZ ;  /* 0x000030200c557810 */ /* 0x000fc40007f7e0ff */
[----:B------:R-:W-:Y:S02]  /*10830*/  LOP3.LUT R0, R35, 0x180, RZ, 0xc0, !PT ;  /* 0x0000018023007812 */ /* 0x000fe400078ec0ff */
[----:B------:R-:W-:Y:S02]  /*10840*/  SHF.R.U64 R21, R21, 0x3, RZ ;  /* 0x0000000315157819 */ /* 0x000fe400000012ff */
[----:B------:R-:W-:Y:S02]  /*10850*/  LOP3.LUT R6, R4, R87, RZ, 0x3c, !PT ;  /* 0x0000005704067212 */ /* 0x000fe400078e3cff */
[----:B------:R-:W-:Y:S02]  /*10860*/  SHF.R.U64 R5, R5, 0x3, RZ ;  /* 0x0000000305057819 */ /* 0x000fe400000012ff */
[----:B------:R-:W-:Y:S02]  /*10870*/  LOP3.LUT R2, R85, 0x180, RZ, 0xc0, !PT ;  /* 0x0000018055027812 */ /* 0x000fe400078ec0ff */
[----:B------:R-:W-:-:S02]  /*10880*/  SHF.R.U64 R0, R0, 0x3, RZ ;  /* 0x0000000300007819 */ /* 0x000fc400000012ff */
[----:B------:R-:W-:Y:S02]  /*10890*/  LOP3.LUT R4, R21, R28, RZ, 0x3c, !PT ;  /* 0x0000001c15047212 */ /* 0x000fe400078e3cff */
[----:B------:R-:W-:Y:S02]  /*108a0*/  MOV R21, R6 ;  /* 0x0000000600157202 */ /* 0x000fe40000000f00 */
[----:B------:R-:W-:Y:S01]  /*108b0*/  LOP3.LUT R12, R5, R12, RZ, 0x3c, !PT ;  /* 0x0000000c050c7212 */ /* 0x000fe200078e3cff */
[----:B--2---:R0:W-:Y:S01]  /*108c0*/  SHFL.IDX PT, R6, R51, R24, 0x1c1f ;  /* 0x001c1f1833067589 */ /* 0x0041e200000e0000 */
[----:B------:R-:W-:Y:S01]  /*108d0*/  SHF.R.U64 R2, R2, 0x3, RZ ;  /* 0x0000000302027819 */ /* 0x000fe200000012ff */
[--C-:B------:R-:W-:Y:S01]  /*108e0*/  IMAD.X R11, RZ, RZ, R13.reuse, P4 ;  /* 0x000000ffff0b7224 */ /* 0x100fe200020e060d */
[----:B------:R-:W-:Y:S01]  /*108f0*/  LOP3.LUT R10, R0, R35, RZ, 0x3c, !PT ;  /* 0x00000023000a7212 */ /* 0x000fe200078e3cff */
[--C-:B------:R-:W-:Y:S01]  /*10900*/  IMAD.X R5, RZ, RZ, R13.reuse, P1 ;  /* 0x000000ffff057224 */ /* 0x100fe200008e060d */
[----:B------:R-:W-:Y:S01]  /*10910*/  LOP3.LUT R8, R2, R85, RZ, 0x3c, !PT ;  /* 0x0000005502087212 */ /* 0x000fe200078e3cff */
[--C-:B------:R-:W-:Y:S01]  /*10920*/  IMAD.X R15, RZ, RZ, R13.reuse, P5 ;  /* 0x000000ffff0f7224 */ /* 0x100fe200028e060d */
[----:B0-----:R-:W-:Y:S01]  /*10930*/  LOP3.LUT R51, R24, 0x2, RZ, 0x3c, !PT ;  /* 0x0000000218337812 */ /* 0x001fe200078e3cff */
[----:B------:R-:W-:Y:S01]  /*10940*/  IMAD.X R9, RZ, RZ, R13, P3 ;  /* 0x000000ffff097224 */ /* 0x000fe200018e060d */
[----:B------:R-:W-:Y:S01]  /*10950*/  MOV R0, R12 ;  /* 0x0000000c00007202 */ /* 0x000fe20000000f00 */
[----:B------:R-:W-:Y:S01]  /*10960*/  SHFL.IDX PT, R60, R45, R24, 0x1c1f ;  /* 0x001c1f182d3c7589 */ /* 0x000fe200000e0000 */
[----:B------:R-:W-:-:S03]  /*10970*/  MOV R86, R10 ;  /* 0x0000000a00567202 */ /* 0x000fc60000000f00 */
[----:B------:R-:W-:Y:S01]  /*10980*/  SHFL.IDX PT, R76, R53, R24, 0x1c1f ;  /* 0x001c1f18354c7589 */ /* 0x000fe200000e0000 */
[----:B------:R-:W-:-:S03]  /*10990*/  MOV R28, R4 ;  /* 0x00000004001c7202 */ /* 0x000fc60000000f00 */
[----:B------:R-:W-:Y:S04]  /*109a0*/  SHFL.IDX PT, R12, R39, R24, 0x1c1f ;  /* 0x001c1f18270c7589 */ /* 0x000fe800000e0000 */
[----:B------:R-:W-:Y:S04]  /*109b0*/  SHFL.IDX PT, R52, R41, R24, 0x1c1f ;  /* 0x001c1f1829347589 */ /* 0x000fe800000e0000 */
[----:B------:R-:W0:Y:S04]  /*109c0*/  SHFL.IDX PT, R45, R38, R51, 0x1c1f ;  /* 0x001c1f33262d7589 */ /* 0x000e2800000e0000 */
[----:B------:R-:W1:Y:S01]  /*109d0*/  SHFL.IDX PT, R53, R40, R51, 0x1c1f ;  /* 0x001c1f3328357589 */ /* 0x000e6200000e0000 */
[----:B------:R-:W-:-:S03]  /*109e0*/  MOV R35, R14 ;  /* 0x0000000e00237202 */ /* 0x000fc60000000f00 */
[----:B------:R-:W-:Y:S01]  /*109f0*/  SHFL.IDX PT, R33, R33, R24, 0x1c1f ;  /* 0x001c1f1821217589 */ /* 0x000fe200000e0000 */
[----:B------:R-:W-:-:S03]  /*10a00*/  MOV R2, R8 ;  /* 0x0000000800027202 */ /* 0x000fc60000000f00 */
[----:B------:R-:W-:Y:S04]  /*10a10*/  SHFL.IDX PT, R61, R61, R24, 0x1c1f ;  /* 0x001c1f183d3d7589 */ /* 0x000fe800000e0000 */
[----:B------:R-:W-:Y:S04]  /*10a20*/  SHFL.IDX PT, R63, R63, R24, 0x1c1f ;  /* 0x001c1f183f3f7589 */ /* 0x000fe800000e0000 */
[----:B------:R-:W-:Y:S04]  /*10a30*/  SHFL.IDX PT, R65, R65, R24, 0x1c1f ;  /* 0x001c1f1841417589 */ /* 0x000fe800000e0000 */
[----:B------:R-:W-:Y:S04]  /*10a40*/  SHFL.IDX PT, R80, R77, R24, 0x1c1f ;  /* 0x001c1f184d507589 */ /* 0x000fe800000e0000 */
[----:B------:R-:W2:Y:S04]  /*10a50*/  SHFL.IDX PT, R26, R26, R51, 0x1c1f ;  /* 0x001c1f331a1a7589 */ /* 0x000ea800000e0000 */
[----:B------:R-:W3:Y:S04]  /*10a60*/  SHFL.IDX PT, R90, R90, R51, 0x1c1f ;  /* 0x001c1f335a5a7589 */ /* 0x000ee800000e0000 */
[----:B------:R-:W4:Y:S04]  /*10a70*/  SHFL.IDX PT, R94, R94, R51, 0x1c1f ;  /* 0x001c1f335e5e7589 */ /* 0x000f2800000e0000 */
[----:B------:R-:W4:Y:S04]  /*10a80*/  SHFL.IDX PT, R98, R98, R51, 0x1c1f ;  /* 0x001c1f3362627589 */ /* 0x000f2800000e0000 */
[----:B------:R0:W-:Y:S04]  /*10a90*/  SHFL.IDX PT, R10, R43, R24, 0x1c1f ;  /* 0x001c1f182b0a7589 */ /* 0x0001e800000e0000 */
        /* <DEDUP_REMOVED lines=27> */
[----:B------:R2:W4:Y:S04]  /*10c50*/  SHFL.IDX PT, R15, R42, R51, 0x1c1f ;  /* 0x001c1f332a0f7589 */ /* 0x00052800000e0000 */
[----:B------:R-:W4:Y:S04]  /*10c60*/  SHFL.IDX PT, R13, R126, R51, 0x1c1f ;  /* 0x001c1f337e0d7589 */ /* 0x000f2800000e0000 */
[----:B------:R4:W-:Y:S04]  /*10c70*/  SHFL.IDX PT, R68, R49, R24, 0x1c1f ;  /* 0x001c1f1831447589 */ /* 0x0009e800000e0000 */
[----:B------:R4:W4:Y:S01]  /*10c80*/  SHFL.IDX PT, R113, R113, R51, 0x1c1f ;  /* 0x001c1f3371717589 */ /* 0x00092200000e0000 */
[----:B0-----:R-:W-:-:S02]  /*10c90*/  SEL R43, R12, R45, P0 ;  /* 0x0000002d0c2b7207 */ /* 0x001fc40000000000 */
[----:B-1----:R-:W-:Y:S02]  /*10ca0*/  SEL R50, R52, R53, P0 ;  /* 0x0000003534327207 */ /* 0x002fe40000000000 */
[----:B--2---:R-:W-:Y:S02]  /*10cb0*/  SEL R42, R33, R26, P0 ;  /* 0x0000001a212a7207 */ /* 0x004fe40000000000 */
[----:B------:R-:W-:Y:S02]  /*10cc0*/  SEL R44, R26, R33, P0 ;  /* 0x000000211a2c7207 */ /* 0x000fe40000000000 */
[----:B------:R-:W-:Y:S02]  /*10cd0*/  SEL R45, R45, R12, P0 ;  /* 0x0000000c2d2d7207 */ /* 0x000fe40000000000 */
[----:B---3--:R-:W-:Y:S02]  /*10ce0*/  SEL R46, R61, R90, P0 ;  /* 0x0000005a3d2e7207 */ /* 0x008fe40000000000 */
[----:B------:R-:W-:-:S02]  /*10cf0*/  SEL R48, R90, R61, P0 ;  /* 0x0000003d5a307207 */ /* 0x000fc40000000000 */
[----:B----4-:R-:W-:Y:S02]  /*10d00*/  SEL R47, R63, R94, P0 ;  /* 0x0000005e3f2f7207 */ /* 0x010fe40000000000 */
        /* <DEDUP_REMOVED lines=43> */
[----:B------:R-:W-:Y:S02]  /*10fc0*/  F2FP.BF16.F32.PACK_AB R8, R51, R50 ;  /* 0x000000323308723e */ /* 0x000fe400000010ff */
[----:B------:R-:W-:Y:S02]  /*10fd0*/  F2FP.BF16.F32.PACK_AB R9, R55, R54 ;  /* 0x000000363709723e */ /* 0x000fe400000010ff */
[----:B------:R-:W-:Y:S02]  /*10fe0*/  F2FP.BF16.F32.PACK_AB R10, R53, R52 ;  /* 0x00000034350a723e */ /* 0x000fe400000010ff */
[----:B------:R-:W-:-:S02]  /*10ff0*/  F2FP.BF16.F32.PACK_AB R11, R57, R56 ;  /* 0x00000038390b723e */ /* 0x000fc400000010ff */
[----:B------:R-:W-:Y:S01]  /*11000*/  SEL R68, R113, R68, P0 ;  /* 0x0000004471447207 */ /* 0x000fe20000000000 */
[----:B------:R-:W-:Y:S01]  /*11010*/  STSM.16.M88.4 [R0], R4 ;  /* 0x0000000400007844 */ /* 0x000fe20000000200 */
[----:B------:R-:W-:Y:S02]  /*11020*/  F2FP.BF16.F32.PACK_AB R12, R59, R58 ;  /* 0x0000003a3b0c723e */ /* 0x000fe400000010ff */
[----:B------:R-:W-:Y:S01]  /*11030*/  F2FP.BF16.F32.PACK_AB R13, R63, R62 ;  /* 0x0000003e3f0d723e */ /* 0x000fe200000010ff */
[----:B------:R0:W-:Y:S01]  /*11040*/  STSM.16.M88.4 [R35], R8 ;  /* 0x0000000823007844 */ /* 0x0001e20000000200 */
        /* <DEDUP_REMOVED lines=8> */
[----:B------:R-:W-:-:S02]  /*110d0*/  F2FP.BF16.F32.PACK_AB R34, R77, R76 ;  /* 0x0000004c4d22723e */ /* 0x000fc400000010ff */
[----:B0-----:R-:W-:Y:S02]  /*110e0*/  F2FP.BF16.F32.PACK_AB R35, R81, R80 ;  /* 0x000000505123723e */ /* 0x001fe400000010ff */
[----:B------:R-:W-:Y:S02]  /*110f0*/  F2FP.BF16.F32.PACK_AB R4, R83, R82 ;  /* 0x000000525304723e */ /* 0x000fe400000010ff */
[----:B------:R-:W-:Y:S02]  /*11100*/  F2FP.BF16.F32.PACK_AB R5, R39, R38 ;  /* 0x000000262705723e */ /* 0x000fe400000010ff */
[----:B------:R-:W-:Y:S02]  /*11110*/  F2FP.BF16.F32.PACK_AB R6, R85, R84 ;  /* 0x000000545506723e */ /* 0x000fe400000010ff */
[----:B------:R-:W-:Y:S01]  /*11120*/  F2FP.BF16.F32.PACK_AB R7, R41, R40 ;  /* 0x000000282907723e */ /* 0x000fe200000010ff */
[----:B------:R-:W-:Y:S04]  /*11130*/  STSM.16.M88.4 [R86], R12 ;  /* 0x0000000c56007844 */ /* 0x000fe80000000200 */
[----:B------:R0:W-:Y:S04]  /*11140*/  STSM.16.M88.4 [R2], R24 ;  /* 0x0000001802007844 */ /* 0x0001e80000000200 */
[----:B------:R-:W-:Y:S04]  /*11150*/  STSM.16.M88.4 [R21], R32 ;  /* 0x0000002015007844 */ /* 0x000fe80000000200 */
[----:B------:R1:W-:Y:S01]  /*11160*/  STSM.16.M88.4 [R28], R4 ;  /* 0x000000041c007844 */ /* 0x0003e20000000200 */
[----:B------:R-:W-:Y:S01]  /*11170*/  BAR.SYNC.DEFER_BLOCKING 0x1, 0x180 ;  /* 0x0046000000007b1d */ /* 0x000fe20000010000 */
[----:B------:R-:W-:-:S04]  /*11180*/  ISETP.NE.U32.AND P0, PT, RZ, UR4, PT ;  /* 0x00000004ff007c0c */ /* 0x000fc8000bf05070 */
[----:B------:R-:W-:Y:S02]  /*11190*/  ISETP.NE.AND.EX P0, PT, RZ, UR5, PT, P0 ;  /* 0x00000005ff007c0c */ /* 0x000fe4000bf05300 */
[----:B------:R-:W-:Y:S01]  /*111a0*/  IADD3 R8, P1, R99, UR4, RZ ;  /* 0x0000000463087c10 */ /* 0x000fe2000ff3e0ff */
[----:B------:R-:W-:Y:S01]  /*111b0*/  IMAD.MOV.U32 R0, RZ, RZ, RZ ;  /* 0x000000ffff007224 */ /* 0x000fe200078e00ff */
[----:B------:R-:W-:Y:S01]  /*111c0*/  ISETP.GT.AND P3, PT, R88, 0x1, PT ;  /* 0x000000015800780c */ /* 0x000fe20003f64270 */
[----:B0-----:R-:W-:Y:S01]  /*111d0*/  IMAD.MOV.U32 R24, RZ, RZ, 0x9b8 ;  /* 0x000009b8ff187424 */ /* 0x001fe200078e00ff */
[----:B------:R-:W-:Y:S01]  /*111e0*/  IADD3.X R9, R89, UR5, RZ, P1, !PT ;  /* 0x0000000559097c10 */ /* 0x000fe20008ffe4ff */
[----:B------:R-:W0:Y:S08]  /*111f0*/  LDC R2, c[0x0][0xbe8] ;  /* 0x0002fa00ff027b82 */ /* 0x000e300000000800 */
[----:B------:R-:W2:Y:S01]  /*11200*/  LDC.64 R14, c[0x0][0xba8] ;  /* 0x0002ea00ff0e7b82 */ /* 0x000ea20000000a00 */
[----:B------:R-:W3:Y:S01]  /*11210*/  @P0 LDG.E R0, desc[UR40][R8.64] ;  /* 0x0000002808000981 */ /* 0x000ee2000c1e1900 */
[----:B------:R-:W-:-:S06]  /*11220*/  SEL R24, R24, 0x978, P3 ;  /* 0x0000097818187807 */ /* 0x000fcc0001800000 */
[----:B-1----:R-:W1:Y:S01]  /*11230*/  LDC.64 R6, c[0x0][R24+0x220] ;  /* 0x0000880018067b82 */ /* 0x002e620000000a00 */
[----:B------:R-:W-:-:S07]  /*11240*/  ISETP.NE.U32.AND P1, PT, RZ, UR6, PT ;  /* 0x00000006ff007c0c */ /* 0x000fce000bf25070 */
[----:B------:R-:W4:Y:S01]  /*11250*/  LDC.64 R10, c[0x0][R24+0x218] ;  /* 0x00008600180a7b82 */ /* 0x000f220000000a00 */
[----:B------:R-:W-:Y:S02]  /*11260*/  ISETP.NE.AND.EX P1, PT, RZ, UR7, PT, P1 ;  /* 0x00000007ff007c0c */ /* 0x000fe4000bf25310 */
[----:B0-----:R-:W-:-:S05]  /*11270*/  ISETP.NE.AND P4, PT, R2, 0x1, PT ;  /* 0x000000010200780c */ /* 0x001fca0003f85270 */
[----:B------:R-:W0:Y:S06]  /*11280*/  LDC.64 R12, c[0x0][R24+0x228] ;  /* 0x00008a00180c7b82 */ /* 0x000e2c0000000a00 */
[----:B------:R-:W-:Y:S01]  /*11290*/  @P1 IADD3 R4, P2, R99, UR6, RZ ;  /* 0x0000000663041c10 */ /* 0x000fe2000ff5e0ff */
[----:B------:R-:W-:Y:S01]  /*112a0*/  ULDC UR6, c[0x0][0xa88] ;  /* 0x0002a20000067ab9 */ /* 0x000fe20000000800 */
[----:B------:R-:W3:Y:S01]  /*112b0*/  @P4 LDC R26, c[0x0][0xbec] ;  /* 0x0002fb00ff1a4b82 */ /* 0x000ee20000000800 */
[----:B------:R-:W-:Y:S01]  /*112c0*/  IMAD.U32 R27, RZ, RZ, UR6 ;  /* 0x00000006ff1b7e24 */ /* 0x000fe2000f8e00ff */
[----:B------:R-:W-:-:S05]  /*112d0*/  @P1 IADD3.X R5, R89, UR7, RZ, P2, !PT ;  /* 0x0000000759051c10 */ /* 0x000fca00097fe4ff */
[----:B------:R2:W5:Y:S01]  /*112e0*/  @P1 LDG.E R27, desc[UR40][R4.64] ;  /* 0x00000028041b1981 */ /* 0x000562000c1e1900 */
[----:B------:R-:W-:Y:S01]  /*112f0*/  ISETP.NE.U32.AND P2, PT, RZ, UR4, PT ;  /* 0x00000004ff007c0c */ /* 0x000fe2000bf45070 */
[----:B------:R-:W3:Y:S08]  /*11300*/  @P4 LDC R89, c[0x0][0xbf0] ;  /* 0x0002fc00ff594b82 */ /* 0x000ef00000000800 */
[----:B--2---:R2:W2:Y:S01]  /*11310*/  LDC.64 R4, c[0x0][R24+0x210] ;  /* 0x0000840018047b82 */ /* 0x0044a20000000a00 */
[----:B------:R-:W-:-:S04]  /*11320*/  ISETP.NE.AND.EX P2, PT, RZ, UR5, PT, P2 ;  /* 0x00000005ff007c0c */ /* 0x000fc8000bf45320 */
[----:B------:R-:W-:Y:S02]  /*11330*/  SEL R21, R97, RZ, !P2 ;  /* 0x000000ff61157207 */ /* 0x000fe40005000000 */
[----:B------:R-:W-:Y:S01]  /*11340*/  SEL R25, R96, RZ, !P2 ;  /* 0x000000ff60197207 */ /* 0x000fe20005000000 */
[----:B------:R-:W2:Y:S02]  /*11350*/  @!P3 LDC R14, c[0x0][0xb50] ;  /* 0x0002d400ff0ebb82 */ /* 0x000ea40000000800 */
[----:B-1----:R-:W-:-:S04]  /*11360*/  IMAD R7, R7, R21, RZ ;  /* 0x0000001507077224 */ /* 0x002fc800078e02ff */
[----:B------:R-:W-:Y:S02]  /*11370*/  IMAD R87, R6, R25, R7 ;  /* 0x0000001906577224 */ /* 0x000fe400078e0207 */
[-C--:B----4-:R-:W-:Y:S01]  /*11380*/  IMAD R35, R11, R92.reuse, RZ ;  /* 0x0000005c0b237224 */ /* 0x090fe200078e02ff */
[----:B------:R-:W-:Y:S01]  /*11390*/  SEL R33, R91, RZ, P3 ;  /* 0x000000ff5b217207 */ /* 0x000fe20001800000 */
[----:B------:R-:W-:Y:S01]  /*113a0*/  IMAD.WIDE.U32 R10, R10, R92, RZ ;  /* 0x0000005c0a0a7225 */ /* 0x000fe200078e00ff */
[----:B------:R-:W1:Y:S03]  /*113b0*/  @!P3 LDC R15, c[0x0][0xb54] ;  /* 0x0002d500ff0fbb82 */ /* 0x000e660000000800 */
[----:B------:R-:W-:-:S04]  /*113c0*/  IMAD.WIDE.U32 R6, R6, R21, RZ ;  /* 0x0000001506067225 */ /* 0x000fc800078e00ff */
[----:B------:R-:W-:Y:S02]  /*113d0*/  IMAD R25, R93, 0xc0, R95 ;  /* 0x000000c05d197824 */ /* 0x000fe400078e025f */
[----:B------:R-:W-:Y:S02]  /*113e0*/  IMAD.IADD R87, R7, 0x1, R87 ;  /* 0x0000000107577824 */ /* 0x000fe400078e0257 */
[----:B------:R-:W-:Y:S02]  /*113f0*/  IMAD.MOV.U32 R7, RZ, RZ, R25 ;  /* 0x000000ffff077224 */ /* 0x000fe400078e0019 */
[----:B------:R-:W-:Y:S02]  /*11400*/  IMAD.IADD R11, R11, 0x1, R35 ;  /* 0x000000010b0b7824 */ /* 0x000fe400078e0223 */
[-C--:B0-----:R-:W-:Y:S02]  /*11410*/  IMAD R35, R13, R33.reuse, RZ ;  /* 0x000000210d237224 */ /* 0x081fe400078e02ff */
[----:B------:R-:W-:-:S04]  /*11420*/  IMAD.WIDE.U32 R12, R12, R33, RZ ;  /* 0x000000210c0c7225 */ /* 0x000fc800078e00ff */
[----:B------:R-:W-:Y:S01]  /*11430*/  IMAD.IADD R35, R13, 0x1, R35 ;  /* 0x000000010d237824 */ /* 0x000fe200078e0223 */
[--C-:B---3--:R-:W-:Y:S01]  /*11440*/  IADD3 R10, P2, P5, R6, R10, R0.reuse ;  /* 0x0000000a060a7210 */ /* 0x108fe20007d5e000 */
[----:B------:R-:W-:Y:S01]  /*11450*/  @P4 IMAD.HI.U32 R6, R25, R26, RZ ;  /* 0x0000001a19064227 */ /* 0x000fe200078e00ff */
[----:B------:R-:W-:-:S04]  /*11460*/  SHF.R.S32.HI R86, RZ, 0x1f, R0 ;  /* 0x0000001fff567819 */ /* 0x000fc80000011400 */
[----:B------:R-:W-:Y:S02]  /*11470*/  @P4 SHF.R.U32.HI R7, RZ, R89, R6 ;  /* 0x00000059ff074219 */ /* 0x000fe40000011606 */
[----:B------:R-:W-:-:S03]  /*11480*/  IADD3.X R11, R87, R11, R86, P2, P5 ;  /* 0x0000000b570b7210 */ /* 0x000fc600017ea456 */
[--C-:B--2---:R-:W-:Y:S01]  /*11490*/  IMAD.MOV R24, RZ, RZ, -R7.reuse ;  /* 0x000000ffff187224 */ /* 0x104fe200078e0a07 */
[----:B------:R-:W-:Y:S02]  /*114a0*/  IADD3 R12, P2, P5, R7, R10, R12 ;  /* 0x0000000a070c7210 */ /* 0x000fe40007d5e00c */
[----:B------:R-:W-:Y:S01]  /*114b0*/  SHF.R.S32.HI R6, RZ, 0x1f, R7 ;  /* 0x0000001fff067819 */ /* 0x000fe20000011407 */
[----:B------:R-:W-:-:S03]  /*114c0*/  IMAD R7, R2, R24, R25 ;  /* 0x0000001802077224 */ /* 0x000fc600078e0219 */
[----:B------:R-:W-:Y:S01]  /*114d0*/  IADD3.X R13, R6, R11, R35, P2, P5 ;  /* 0x0000000b060d7210 */ /* 0x000fe200017ea423 */
[-C--:B------:R-:W-:Y:S01]  /*114e0*/  IMAD R5, R5, R7.reuse, RZ ;  /* 0x0000000705057224 */ /* 0x080fe200078e02ff */
[----:B------:R-:W-:Y:S01]  /*114f0*/  SHF.R.S32.HI R11, RZ, 0x1f, R7 ;  /* 0x0000001fff0b7819 */ /* 0x000fe20000011407 */
[----:B------:R-:W-:-:S04]  /*11500*/  IMAD.WIDE.U32 R12, R4, R7, R12 ;  /* 0x00000007040c7225 */ /* 0x000fc800078e000c */
[----:B------:R-:W-:Y:S01]  /*11510*/  IMAD R5, R4, R11, R5 ;  /* 0x0000000b04057224 */ /* 0x000fe200078e0205 */
[----:B------:R-:W-:-:S03]  /*11520*/  LEA R14, P2, R12, R14, 0x2 ;  /* 0x0000000e0c0e7211 */ /* 0x000fc600078410ff */
[----:B------:R-:W-:-:S05]  /*11530*/  IMAD.IADD R4, R13, 0x1, R5 ;  /* 0x000000010d047824 */ /* 0x000fca00078e0205 */
[----:B-1----:R-:W-:Y:S01]  /*11540*/  LEA.HI.X R12, R12, R15, R4, 0x2, P2 ;  /* 0x0000000f0c0c7211 */ /* 0x002fe200010f1404 */
[----:B------:R-:W-:Y:S06]  /*11550*/  @P1 BRA `(.L_x_9220) ;  /* 0x0000000000101947 */ /* 0x000fec0003800000 */
[----:B------:R-:W-:Y:S05]  /*11560*/  @!P0 BRA `(.L_x_9220) ;  /* 0x00000000000c8947 */ /* 0x000fea0003800000 */
[----:B------:R-:W2:Y:S04]  /*11570*/  LDG.E R4, desc[UR40][R8.64] ;  /* 0x0000002808047981 */ /* 0x000ea8000c1e1900 */
[----:B-----5:R-:W2:Y:S02]  /*11580*/  LDG.E R27, desc[UR40][R8.64+0x4] ;  /* 0x00000428081b7981 */ /* 0x020ea4000c1e1900 */
[----:B--2---:R-:W-:-:S07]  /*11590*/  IMAD.IADD R27, R27, 0x1, -R4 ;  /* 0x000000011b1b7824 */ /* 0x004fce00078e0a04 */
.L_x_9220:
        /* <DEDUP_REMOVED lines=19> */
[----:B------:R-:W-:Y:S05]  /*116d0*/  @P3 BRA `(.L_x_9221) ;  /* 0x0000000800203947 */ /* 0x000fea0003800000 */
[----:B------:R-:W2:Y:S01]  /*116e0*/  LDL R87, [R1+0x30] ;  /* 0x0000300001577983 */ /* 0x000ea20000100800 */
[----:B------:R-:W1:Y:S01]  /*116f0*/  @P4 LDC R43, c[0x0][0xbec] ;  /* 0x0002fb00ff2b4b82 */ /* 0x000e620000000800 */
[----:B------:R-:W-:Y:S02]  /*11700*/  ULDC.64 UR4, c[0x0][0xaa0] ;  /* 0x0002a80000047ab9 */ /* 0x000fe40000000a00 */
[----:B------:R3:W5:Y:S04]  /*11710*/  LDL R50, [R1+0x9c] ;  /* 0x00009c0001327983 */ /* 0x0007680000100800 */
[----:B------:R3:W5:Y:S01]  /*11720*/  LDL R49, [R1+0x50] ;  /* 0x0000500001317983 */ /* 0x0007620000100800 */
[----:B------:R-:W4:Y:S03]  /*11730*/  @P4 LDC R45, c[0x0][0xbf0] ;  /* 0x0002fc00ff2d4b82 */ /* 0x000f260000000800 */
[----:B------:R3:W5:Y:S04]  /*11740*/  LDL R48, [R1+0x98] ;  /* 0x0000980001307983 */ /* 0x0007680000100800 */
[----:B------:R3:W5:Y:S01]  /*11750*/  LDL R46, [R1+0x58] ;  /* 0x00005800012e7983 */ /* 0x0007620000100800 */
[----:B------:R-:W0:Y:S02]  /*11760*/  S2R R8, SR_TID.X ;  /* 0x0000000000087919 */ /* 0x000e240000002100 */
[----:B0-----:R-:W-:-:S05]  /*11770*/  VIADD R89, R8, 0xffffff80 ;  /* 0xffffff8008597836 */ /* 0x001fca0000000000 */
[----:B------:R-:W-:-:S04]  /*11780*/  SHF.R.S32.HI R88, RZ, 0x1f, R89 ;  /* 0x0000001fff587819 */ /* 0x000fc80000011459 */
[----:B------:R-:W-:-:S04]  /*11790*/  LEA.HI R88, R88, R89, RZ, 0x2 ;  /* 0x0000005958587211 */ /* 0x000fc800078f10ff */
[----:B------:R-:W-:Y:S02]  /*117a0*/  SHF.R.S32.HI R88, RZ, 0x2, R88 ;  /* 0x00000002ff587819 */ /* 0x000fe40000011458 */
[----:B------:R-:W-:-:S04]  /*117b0*/  SHF.R.S32.HI R20, RZ, 0x1f, R89 ;  /* 0x0000001fff147819 */ /* 0x000fc80000011459 */
[----:B------:R-:W-:-:S04]  /*117c0*/  LEA.HI R20, R20, R89, RZ, 0x2 ;  /* 0x0000005914147211 */ /* 0x000fc800078f10ff */
[----:B------:R-:W-:Y:S01]  /*117d0*/  LOP3.LUT R20, R20, 0xfffffffc, RZ, 0xc0, !PT ;  /* 0xfffffffc14147812 */ /* 0x000fe200078ec0ff */
[----:B------:R-:W-:-:S04]  /*117e0*/  IMAD.WIDE.U32 R40, R0, UR4, RZ ;  /* 0x0000000400287c25 */ /* 0x000fc8000f8e00ff */
[----:B------:R-:W-:Y:S02]  /*117f0*/  IMAD.IADD R20, R89, 0x1, -R20 ;  /* 0x0000000159147824 */ /* 0x000fe400078e0a14 */
[----:B------:R-:W-:Y:S01]  /*11800*/  IMAD R47, R93, 0xc0, R88 ;  /* 0x000000c05d2f7824 */ /* 0x000fe200078e0258 */
[----:B------:R-:W-:Y:S01]  /*11810*/  BSSY B1, `(.L_x_9222) ;  /* 0x0000061000017945 */ /* 0x000fe20003800000 */
[----:B--2---:R-:W-:-:S04]  /*11820*/  IMAD R3, R88, 0x20, R87 ;  /* 0x0000002058037824 */ /* 0x004fc800078e0257 */
[----:B------:R-:W-:-:S03]  /*11830*/  IMAD.WIDE R36, R3, 0x2, R36 ;  /* 0x0000000203247825 */ /* 0x000fc600078e0224 */
[----:B------:R-:W-:-:S04]  /*11840*/  IADD3 R6, P5, R36, 0x7800, RZ ;  /* 0x0000780024067810 */ /* 0x000fc80007fbe0ff */
[----:B------:R-:W-:-:S04]  /*11850*/  LOP3.LUT R3, R6, 0x180, RZ, 0xc0, !PT ;  /* 0x0000018006037812 */ /* 0x000fc800078ec0ff */
[----:B------:R-:W-:-:S04]  /*11860*/  SHF.R.U64 R3, R3, 0x3, RZ ;  /* 0x0000000303037819 */ /* 0x000fc800000012ff */
[----:B------:R-:W-:Y:S01]  /*11870*/  LOP3.LUT R38, R3, R6, RZ, 0x3c, !PT ;  /* 0x0000000603267212 */ /* 0x000fe200078e3cff */
[----:B------:R-:W-:-:S04]  /*11880*/  IMAD R3, R86, UR4, RZ ;  /* 0x0000000456037c24 */ /* 0x000fc8000f8e02ff */
[----:B------:R-:W-:Y:S01]  /*11890*/  IMAD R3, R0, UR5, R3 ;  /* 0x0000000500037c24 */ /* 0x000fe2000f8e0203 */
[----:B------:R-:W-:Y:S01]  /*118a0*/  ULDC.64 UR4, c[0x0][0xae8] ;  /* 0x0002ba0000047ab9 */ /* 0x000fe20000000a00 */
[----:B------:R-:W-:Y:S02]  /*118b0*/  IMAD R0, R20, 0x60, R88 ;  /* 0x0000006014007824 */ /* 0x000fe400078e0258 */
[----:B------:R-:W-:Y:S02]  /*118c0*/  IMAD.IADD R41, R41, 0x1, R3 ;  /* 0x0000000129297824 */ /* 0x000fe400078e0203 */
[----:B------:R-:W-:Y:S01]  /*118d0*/  IMAD R42, R93, 0xc0, R0 ;  /* 0x000000c05d2a7824 */ /* 0x000fe200078e0200 */
[----:B------:R-:W-:Y:S01]  /*118e0*/  IADD3 R9, P0, R36, 0x1800, RZ ;  /* 0x0000180024097810 */ /* 0x000fe20007f1e0ff */
[----:B------:R-:W-:Y:S01]  /*118f0*/  IMAD.WIDE.U32 R40, R92, UR4, R40 ;  /* 0x000000045c287c25 */ /* 0x000fe2000f8e0028 */
[C---:B------:R-:W-:Y:S02]  /*11900*/  IADD3 R13, P1, R36.reuse, 0x3000, RZ ;  /* 0x00003000240d7810 */ /* 0x040fe40007f3e0ff */
[----:B------:R-:W-:-:S02]  /*11910*/  IADD3 R25, P2, R36, 0x4800, RZ ;  /* 0x0000480024197810 */ /* 0x000fc40007f5e0ff */
[----:B------:R-:W-:Y:S01]  /*11920*/  IADD3 R33, P3, R36, 0x6000, RZ ;  /* 0x0000600024217810 */ /* 0x000fe20007f7e0ff */
[----:B-1----:R-:W-:Y:S01]  /*11930*/  @P4 IMAD.HI.U32 R0, R42, R43, RZ ;  /* 0x0000002b2a004227 */ /* 0x002fe200078e00ff */
[----:B------:R-:W-:Y:S02]  /*11940*/  SHF.R.S32.HI R20, RZ, 0x1f, R21 ;  /* 0x0000001fff147819 */ /* 0x000fe40000011415 */
[----:B------:R-:W-:Y:S01]  /*11950*/  LOP3.LUT R8, R9, 0x180, RZ, 0xc0, !PT ;  /* 0x0000018009087812 */ /* 0x000fe200078ec0ff */
[----:B------:R-:W-:Y:S01]  /*11960*/  IMAD R41, R92, UR5, R41 ;  /* 0x000000055c297c24 */ /* 0x000fe2000f8e0229 */
[----:B------:R-:W-:Y:S01]  /*11970*/  LOP3.LUT R12, R13, 0x180, RZ, 0xc0, !PT ;  /* 0x000001800d0c7812 */ /* 0x000fe200078ec0ff */
[----:B------:R-:W-:Y:S01]  /*11980*/  ULDC.64 UR4, c[0x0][0xaf0] ;  /* 0x0002bc0000047ab9 */ /* 0x000fe20000000a00 */
[----:B------:R-:W-:Y:S02]  /*11990*/  LOP3.LUT R24, R25, 0x180, RZ, 0xc0, !PT ;  /* 0x0000018019187812 */ /* 0x000fe400078ec0ff */
[----:B------:R-:W-:-:S02]  /*119a0*/  LOP3.LUT R32, R33, 0x180, RZ, 0xc0, !PT ;  /* 0x0000018021207812 */ /* 0x000fc400078ec0ff */
[----:B------:R-:W-:Y:S01]  /*119b0*/  LOP3.LUT R5, R36, 0x180, RZ, 0xc0, !PT ;  /* 0x0000018024057812 */ /* 0x000fe200078ec0ff */
[----:B------:R-:W-:Y:S01]  /*119c0*/  IMAD.MOV.U32 R3, RZ, RZ, R42 ;  /* 0x000000ffff037224 */ /* 0x000fe200078e002a */
[----:B----4-:R-:W-:Y:S01]  /*119d0*/  @P4 SHF.R.U32.HI R3, RZ, R45, R0 ;  /* 0x0000002dff034219 */ /* 0x010fe20000011600 */
[----:B------:R-:W-:Y:S01]  /*119e0*/  IMAD R20, R20, UR4, RZ ;  /* 0x0000000414147c24 */ /* 0x000fe2000f8e02ff */
[----:B------:R-:W-:Y:S02]  /*119f0*/  SHF.R.U64 R8, R8, 0x3, RZ ;  /* 0x0000000308087819 */ /* 0x000fe400000012ff */
[----:B------:R-:W-:Y:S02]  /*11a00*/  SHF.R.U64 R12, R12, 0x3, RZ ;  /* 0x000000030c0c7819 */ /* 0x000fe400000012ff */
[----:B------:R-:W-:Y:S02]  /*11a10*/  SHF.R.U64 R24, R24, 0x3, RZ ;  /* 0x0000000318187819 */ /* 0x000fe400000012ff */
[----:B------:R-:W-:-:S02]  /*11a20*/  SHF.R.U64 R32, R32, 0x3, RZ ;  /* 0x0000000320207819 */ /* 0x000fc400000012ff */
[----:B------:R-:W-:Y:S01]  /*11a30*/  SHF.R.U64 R5, R5, 0x3, RZ ;  /* 0x0000000305057819 */ /* 0x000fe200000012ff */
[C---:B------:R-:W-:Y:S01]  /*11a40*/  IMAD R43, R21.reuse, UR5, R20 ;  /* 0x00000005152b7c24 */ /* 0x040fe2000f8e0214 */
[----:B------:R-:W-:Y:S01]  /*11a50*/  SHF.R.S32.HI R0, RZ, 0x1f, R3 ;  /* 0x0000001fff007819 */ /* 0x000fe20000011403 */
[----:B------:R-:W-:Y:S01]  /*11a60*/  IMAD.WIDE.U32 R20, R21, UR4, R40 ;  /* 0x0000000415147c25 */ /* 0x000fe2000f8e0028 */
[----:B------:R-:W-:Y:S01]  /*11a70*/  LOP3.LUT R8, R8, R9, RZ, 0x3c, !PT ;  /* 0x0000000908087212 */ /* 0x000fe200078e3cff */
[----:B------:R-:W-:Y:S01]  /*11a80*/  ULDC.64 UR4, c[0x0][0xae0] ;  /* 0x0002b80000047ab9 */ /* 0x000fe20000000a00 */
[----:B------:R-:W-:Y:S01]  /*11a90*/  LOP3.LUT R12, R12, R13, RZ, 0x3c, !PT ;  /* 0x0000000d0c0c7212 */ /* 0x000fe200078e3cff */
[----:B------:R-:W-:Y:S01]  /*11aa0*/  IMAD.MOV R41, RZ, RZ, -R3 ;  /* 0x000000ffff297224 */ /* 0x000fe200078e0a03 */
[----:B------:R-:W-:Y:S01]  /*11ab0*/  LOP3.LUT R24, R24, R25, RZ, 0x3c, !PT ;  /* 0x0000001918187212 */ /* 0x000fe200078e3cff */
[--C-:B------:R-:W-:Y:S01]  /*11ac0*/  IMAD.X R9, RZ, RZ, R37.reuse, P0 ;  /* 0x000000ffff097224 */ /* 0x100fe200000e0625 */
[----:B------:R-:W-:Y:S01]  /*11ad0*/  LOP3.LUT R32, R32, R33, RZ, 0x3c, !PT ;  /* 0x0000002120207212 */ /* 0x000fe200078e3cff */
[--C-:B------:R-:W-:Y:S01]  /*11ae0*/  IMAD.X R13, RZ, RZ, R37.reuse, P1 ;  /* 0x000000ffff0d7224 */ /* 0x100fe200008e0625 */
[----:B------:R-:W-:Y:S01]  /*11af0*/  LOP3.LUT R4, R5, R36, RZ, 0x3c, !PT ;  /* 0x0000002405047212 */ /* 0x000fe200078e3cff */
[----:B------:R-:W-:-:S02]  /*11b00*/  IMAD.X R25, RZ, RZ, R37, P2 ;  /* 0x000000ffff197224 */ /* 0x000fc400010e0625 */
[--C-:B------:R-:W-:Y:S01]  /*11b10*/  IMAD.X R33, RZ, RZ, R37.reuse, P3 ;  /* 0x000000ffff217224 */ /* 0x100fe200018e0625 */
[----:B------:R-:W5:Y:S01]  /*11b20*/  LD.E.128 R8, desc[UR40][R8.64] ;  /* 0x0000002808087980 */ /* 0x000f62000c101d00 */
[--C-:B------:R-:W-:Y:S02]  /*11b30*/  IMAD.X R39, RZ, RZ, R37.reuse, P5 ;  /* 0x000000ffff277224 */ /* 0x100fe400028e0625 */
[----:B------:R-:W-:Y:S01]  /*11b40*/  IMAD.MOV.U32 R5, RZ, RZ, R37 ;  /* 0x000000ffff057224 */ /* 0x000fe200078e0025 */
[----:B------:R-:W5:Y:S01]  /*11b50*/  LD.E.128 R12, desc[UR40][R12.64] ;  /* 0x000000280c0c7980 */ /* 0x000f62000c101d00 */
[----:B------:R-:W-:Y:S02]  /*11b60*/  IMAD R0, R0, UR4, RZ ;  /* 0x0000000400007c24 */ /* 0x000fe4000f8e02ff */
[----:B------:R-:W-:Y:S01]  /*11b70*/  IMAD R41, R2, R41, R42 ;  /* 0x0000002902297224 */ /* 0x000fe200078e022a */
[----:B------:R-:W5:Y:S01]  /*11b80*/  LD.E.128 R24, desc[UR40][R24.64] ;  /* 0x0000002818187980 */ /* 0x000f62000c101d00 */
[----:B------:R-:W-:-:S02]  /*11b90*/  IMAD.IADD R21, R21, 0x1, R43 ;  /* 0x0000000115157824 */ /* 0x000fc400078e022b */
[----:B------:R-:W-:Y:S01]  /*11ba0*/  IMAD R43, R3, UR5, R0 ;  /* 0x00000005032b7c24 */ /* 0x000fe2000f8e0200 */
[----:B------:R-:W5:Y:S01]  /*11bb0*/  LD.E.128 R4, desc[UR40][R4.64] ;  /* 0x0000002804047980 */ /* 0x000f62000c101d00 */
[----:B------:R-:W-:-:S03]  /*11bc0*/  SHF.R.S32.HI R0, RZ, 0x1f, R41 ;  /* 0x0000001fff007819 */ /* 0x000fc60000011429 */
[----:B------:R-:W5:Y:S01]  /*11bd0*/  LD.E.128 R32, desc[UR40][R32.64] ;  /* 0x0000002820207980 */ /* 0x000f62000c101d00 */
[----:B------:R-:W-:Y:S01]  /*11be0*/  IMAD.WIDE.U32 R2, R3, UR4, R20 ;  /* 0x0000000403027c25 */ /* 0x000fe2000f8e0014 */
[----:B------:R-:W-:Y:S02]  /*11bf0*/  ULDC.64 UR4, c[0x0][0xad8] ;  /* 0x0002b60000047ab9 */ /* 0x000fe40000000a00 */
        /* <DEDUP_REMOVED lines=9> */
[----:B------:R-:W-:Y:S01]  /*11c90*/  IMAD.WIDE.U32 R2, R41, UR4, R2 ;  /* 0x0000000429027c25 */ /* 0x000fe2000f8e0002 */
[----:B------:R-:W-:-:S03]  /*11ca0*/  ISETP.GE.AND P0, PT, R47, R28, PT ;  /* 0x0000001c2f00720c */ /* 0x000fc60003f06270 */
[----:B------:R-:W-:Y:S01]  /*11cb0*/  IMAD R21, R41, UR5, R0 ;  /* 0x0000000529157c24 */ /* 0x000fe2000f8e0200 */
[----:B------:R-:W-:Y:S01]  /*11cc0*/  ULDC.64 UR4, c[0x0][0xa80] ;  /* 0x0002a00000047ab9 */ /* 0x000fe20000000a00 */
[----:B------:R-:W-:Y:S01]  /*11cd0*/  VIADD R0, R16, 0x19c20 ;  /* 0x00019c2010007836 */ /* 0x000fe20000000000 */
[----:B------:R-:W-:Y:S01]  /*11ce0*/  LEA R44, P1, R2, UR4, 0x1 ;  /* 0x00000004022c7c11 */ /* 0x000fe2000f8208ff */
[----:B------:R-:W-:-:S03]  /*11cf0*/  IMAD.IADD R3, R3, 0x1, R21 ;  /* 0x0000000103037824 */ /* 0x000fc600078e0215 */
[----:B------:R-:W-:Y:S02]  /*11d00*/  PRMT R0, RZ, 0x654, R0 ;  /* 0x00000654ff007816 */ /* 0x000fe40000000000 */
[----:B------:R-:W-:Y:S01]  /*11d10*/  LEA.HI.X R45, R2, UR5, R3, 0x1, P1 ;  /* 0x00000005022d7c11 */ /* 0x000fe200088f0c03 */
[----:B0-----:R3:W0:Y:S04]  /*11d20*/  SHFL.IDX PT, R20, R44, RZ, 0x1c1f ;  /* 0x001c1fff2c147589 */ /* 0x00162800000e0000 */
[----:B------:R3:W1:Y:S01]  /*11d30*/  SHFL.IDX PT, R21, R45, RZ, 0x1c1f ;  /* 0x001c1fff2d157589 */ /* 0x00066200000e0000 */
[----:B------:R3:W-:Y:S01]  /*11d40*/  SYNCS.ARRIVE.TRANS64.RED.A1T0 RZ, [R0+URZ], RZ ;  /* 0x000000ff00ff79a7 */ /* 0x0007e2000810043f */
[----:B------:R-:W-:Y:S05]  /*11d50*/  @P0 BRA `(.L_x_9223) ;  /* 0x0000000000300947 */ /* 0x000fea0003800000 */
[----:B------:R-:W-:Y:S02]  /*11d60*/  ULDC UR4, c[0x0][0xac8] ;  /* 0x0002b20000047ab9 */ /* 0x000fe40000000800 */
[----:B-----5:R-:W-:Y:S02]  /*11d70*/  ISETP.GE.AND P1, PT, R49, UR4, PT ;  /* 0x0000000431007c0c */ /* 0x020fe4000bf26270 */
[----:B------:R-:W-:Y:S02]  /*11d80*/  ISETP.GE.AND P2, PT, R46, UR4, PT ;  /* 0x000000042e007c0c */ /* 0x000fe4000bf46270 */
[----:B------:R-:W-:-:S09]  /*11d90*/  ISETP.GE.AND P0, PT, R87, UR4, PT ;  /* 0x0000000457007c0c */ /* 0x000fd2000bf06270 */
[-C--:B0-----:R-:W-:Y:S02]  /*11da0*/  @!P1 LEA R40, P3, R49, R20.reuse, 0x1 ;  /* 0x0000001431289211 */ /* 0x081fe400078608ff */
[C---:B------:R-:W-:Y:S02]  /*11db0*/  @!P2 LEA R42, P4, R46.reuse, R20, 0x1 ;  /* 0x000000142e2aa211 */ /* 0x040fe400078808ff */
[----:B-1----:R-:W-:Y:S01]  /*11dc0*/  @!P0 IMAD.WIDE R2, R87, 0x2, R20 ;  /* 0x0000000257028825 */ /* 0x002fe200078e0214 */
[-C--:B------:R-:W-:Y:S02]  /*11dd0*/  @!P1 LEA.HI.X R41, R49, R21.reuse, R50, 0x1, P3 ;  /* 0x0000001531299211 */ /* 0x080fe400018f0c32 */
[----:B------:R-:W-:Y:S02]  /*11de0*/  @!P2 LEA.HI.X R43, R46, R21, R48, 0x1, P4 ;  /* 0x000000152e2ba211 */ /* 0x000fe400020f0c30 */
[----:B------:R2:W-:Y:S04]  /*11df0*/  @!P0 ST.E.128 desc[UR40][R2.64], R4 ;  /* 0x0000000402008985 */ /* 0x0005e8000c101d28 */
[----:B------:R2:W-:Y:S04]  /*11e00*/  @!P1 ST.E.128 desc[UR40][R40.64], R12 ;  /* 0x0000000c28009985 */ /* 0x0005e8000c101d28 */
[----:B------:R2:W-:Y:S02]  /*11e10*/  @!P2 ST.E.128 desc[UR40][R42.64], R32 ;  /* 0x000000202a00a985 */ /* 0x0005e4000c101d28 */
.L_x_9223:
[----:B------:R-:W-:Y:S05]  /*11e20*/  BSYNC B1 ;  /* 0x0000000000017941 */ /* 0x000fea0003800000 */
.L_x_9222:
[----:B--2---:R-:W-:Y:S01]  /*11e30*/  VIADD R3, R47, 0x60 ;  /* 0x000000602f037836 */ /* 0x004fe20000000000 */
[----:B-----5:R2:W4:Y:S04]  /*11e40*/  SHFL.IDX PT, R5, R45, 0x1, 0x1c1f ;  /* 0x003c1f002d057f89 */ /* 0x02052800000e0000 */
[----:B------:R-:W-:Y:S01]  /*11e50*/  ISETP.GE.AND P0, PT, R3, R28, PT ;  /* 0x0000001c0300720c */ /* 0x000fe20003f06270 */
[----:B------:R2:W0:-:S12]  /*11e60*/  SHFL.IDX PT, R4, R44, 0x1, 0x1c1f ;  /* 0x003c1f002c047f89 */ /* 0x00041800000e0000 */
[----:B--2---:R-:W-:Y:S05]  /*11e70*/  @P0 BRA `(.L_x_9224) ;  /* 0x0000001400b00947 */ /* 0x004fea0003800000 */
[----:B------:R-:W-:Y:S02]  /*11e80*/  ULDC UR4, c[0x0][0xac8] ;  /* 0x0002b20000047ab9 */ /* 0x000fe40000000800 */
[----:B------:R-:W-:Y:S02]  /*11e90*/  ISETP.GE.AND P2, PT, R49, UR4, PT ;  /* 0x0000000431007c0c */ /* 0x000fe4000bf46270 */
[----:B------:R-:W-:-:S11]  /*11ea0*/  ISETP.GE.AND P1, PT, R87, UR4, PT ;  /* 0x0000000457007c0c */ /* 0x000fd6000bf26270 */
[----:B0-----:R-:W-:Y:S02]  /*11eb0*/  @!P2 LEA R6, P0, R49, R4, 0x1 ;  /* 0x000000043106a211 */ /* 0x001fe400078008ff */
        /* <DEDUP_REMOVED lines=10> */
.L_x_9221:
[----:B------:R-:W-:Y:S01]  /*11f60*/  ULDC.64 UR4, c[0x0][0xb08] ;  /* 0x0002c20000047ab9 */ /* 0x000fe20000000a00 */
[----:B------:R-:W2:Y:S01]  /*11f70*/  LDL R98, [R1+0x34] ;  /* 0x0000340001627983 */ /* 0x000ea20000100800 */
[----:B0-----:R-:W-:Y:S01]  /*11f80*/  IMAD R3, R86, UR4, RZ ;  /* 0x0000000456037c24 */ /* 0x001fe2000f8e02ff */
[----:B------:R-:W0:Y:S01]  /*11f90*/  @P4 LDC R6, c[0x0][0xbec] ;  /* 0x0002fb00ff064b82 */ /* 0x000e220000000800 */
[C---:B------:R-:W-:Y:S01]  /*11fa0*/  IMAD.WIDE.U32 R4, R0.reuse, UR4, RZ ;  /* 0x0000000400047c25 */ /* 0x040fe2000f8e00ff */
[----:B------:R1:W5:Y:S01]  /*11fb0*/  LDL R97, [R1+0x84] ;  /* 0x0000840001617983 */ /* 0x0003620000100800 */
[----:B------:R-:W-:Y:S02]  /*11fc0*/  ULDC.64 UR6, c[0x0][0xb30] ;  /* 0x0002cc0000067ab9 */ /* 0x000fe40000000a00 */
[----:B------:R-:W-:Y:S01]  /*11fd0*/  IMAD R3, R0, UR5, R3 ;  /* 0x0000000500037c24 */ /* 0x000fe2000f8e0203 */
[----:B------:R-:W-:Y:S01]  /*11fe0*/  ULDC.64 UR4, c[0x0][0xb38] ;  /* 0x0002ce0000047ab9 */ /* 0x000fe20000000a00 */
[----:B------:R-:W-:Y:S01]  /*11ff0*/  SHF.R.S32.HI R0, RZ, 0x1f, R21 ;  /* 0x0000001fff007819 */ /* 0x000fe20000011415 */
[----:B------:R1:W5:Y:S01]  /*12000*/  LDL R96, [R1+0x6c] ;  /* 0x00006c0001607983 */ /* 0x0003620000100800 */
[----:B------:R-:W-:Y:S01]  /*12010*/  IMAD.IADD R5, R5, 0x1, R3 ;  /* 0x0000000105057824 */ /* 0x000fe200078e0203 */
[----:B------:R-:W3:Y:S02]  /*12020*/  @P4 LDC R11, c[0x0][0xbf0] ;  /* 0x0002fc00ff0b4b82 */ /* 0x000ee40000000800 */
[----:B------:R1:W5:Y:S01]  /*12030*/  LDL R95, [R1+0x80] ;  /* 0x00008000015f7983 */ /* 0x0003620000100800 */
[----:B------:R-:W-:-:S03]  /*12040*/  IMAD.WIDE.U32 R4, R92, UR4, R4 ;  /* 0x000000045c047c25 */ /* 0x000fc6000f8e0004 */
[----:B------:R1:W5:Y:S01]  /*12050*/  LDL R94, [R1+0x68] ;  /* 0x00006800015e7983 */ /* 0x0003620000100800 */
[----:B------:R-:W-:Y:S01]  /*12060*/  IMAD R5, R92, UR5, R5 ;  /* 0x000000055c057c24 */ /* 0x000fe2000f8e0205 */
[----:B------:R-:W-:Y:S02]  /*12070*/  ULDC.64 UR4, c[0x0][0xb40] ;  /* 0x0002d00000047ab9 */ /* 0x000fe40000000a00 */
[----:B------:R-:W-:Y:S01]  /*12080*/  IMAD R0, R0, UR4, RZ ;  /* 0x0000000400007c24 */ /* 0x000fe2000f8e02ff */
[----:B------:R1:W5:Y:S01]  /*12090*/  LDL R93, [R1+0x7c] ;  /* 0x00007c00015d7983 */ /* 0x0003620000100800 */
[----:B------:R-:W-:-:S03]  /*120a0*/  IMAD.WIDE.U32 R4, R21, UR4, R4 ;  /* 0x0000000415047c25 */ /* 0x000fc6000f8e0004 */
[----:B------:R1:W5:Y:S01]  /*120b0*/  LDL R92, [R1+0x64] ;  /* 0x00006400015c7983 */ /* 0x0003620000100800 */
[----:B------:R-:W-:Y:S01]  /*120c0*/  IMAD R7, R21, UR5, R0 ;  /* 0x0000000515077c24 */ /* 0x000fe2000f8e0200 */
[----:B------:R-:W-:Y:S02]  /*120d0*/  ULDC.64 UR4, c[0x0][0xb48] ;  /* 0x0002d20000047ab9 */ /* 0x000fe40000000a00 */
[----:B------:R1:W5:Y:S01]  /*120e0*/  LDL R90, [R1+0x60] ;  /* 0x00006000015a7983 */ /* 0x0003620000100800 */
[----:B------:R-:W-:-:S03]  /*120f0*/  IMAD.IADD R5, R5, 0x1, R7 ;  /* 0x0000000105057824 */ /* 0x000fc600078e0207 */
[----:B------:R1:W5:Y:S01]  /*12100*/  LDL R89, [R1+0x74] ;  /* 0x0000740001597983 */ /* 0x0003620000100800 */
[----:B------:R-:W-:-:S03]  /*12110*/  IMAD.WIDE.U32 R4, R91, UR4, R4 ;  /* 0x000000045b047c25 */ /* 0x000fc6000f8e0004 */
[----:B------:R1:W5:Y:S01]  /*12120*/  LDL R88, [R1+0x5c] ;  /* 0x00005c0001587983 */ /* 0x0003620000100800 */
[----:B------:R-:W-:Y:S01]  /*12130*/  IMAD R5, R91, UR5, R5 ;  /* 0x000000055b057c24 */ /* 0x000fe2000f8e0205 */
[----:B------:R-:W-:Y:S02]  /*12140*/  ULDC.64 UR4, c[0x0][0xb28] ;  /* 0x0002ca0000047ab9 */ /* 0x000fe40000000a00 */
[----:B------:R1:W5:Y:S01]  /*12150*/  LDL R91, [R1+0x78] ;  /* 0x00007800015b7983 */ /* 0x0003620000100800 */
[----:B0-----:R-:W-:-:S04]  /*12160*/  @P4 IMAD.HI.U32 R6, R25, R6, RZ ;  /* 0x0000000619064227 */ /* 0x001fc800078e00ff */
[----:B------:R-:W-:Y:S01]  /*12170*/  IMAD.MOV.U32 R3, RZ, RZ, R25 ;  /* 0x000000ffff037224 */ /* 0x000fe200078e0019 */
[----:B---3--:R-:W-:-:S04]  /*12180*/  @P4 SHF.R.U32.HI R3, RZ, R11, R6 ;  /* 0x0000000bff034219 */ /* 0x008fc80000011606 */
[--C-:B------:R-:W-:Y:S01]  /*12190*/  SHF.R.S32.HI R0, RZ, 0x1f, R3.reuse ;  /* 0x0000001fff007819 */ /* 0x100fe20000011403 */
[----:B------:R-:W-:-:S04]  /*121a0*/  IMAD.MOV R7, RZ, RZ, -R3 ;  /* 0x000000ffff077224 */ /* 0x000fc800078e0a03 */
[----:B------:R-:W-:Y:S02]  /*121b0*/  IMAD R7, R2, R7, R25 ;  /* 0x0000000702077224 */ /* 0x000fe400078e0219 */
[----:B------:R-:W-:Y:S02]  /*121c0*/  IMAD R0, R0, UR6, RZ ;  /* 0x0000000600007c24 */ /* 0x000fe4000f8e02ff */
[----:B------:R-:W-:-:S04]  /*121d0*/  IMAD.WIDE.U32 R4, R3, UR6, R4 ;  /* 0x0000000603047c25 */ /* 0x000fc8000f8e0004 */
[----:B------:R-:W-:Y:S01]  /*121e0*/  IMAD R11, R3, UR7, R0 ;  /* 0x00000007030b7c24 */ /* 0x000fe2000f8e0200 */
[----:B------:R-:W-:-:S03]  /*121f0*/  SHF.R.S32.HI R0, RZ, 0x1f, R7 ;  /* 0x0000001fff007819 */ /* 0x000fc60000011407 */
[----:B------:R-:W-:Y:S02]  /*12200*/  IMAD.IADD R5, R5, 0x1, R11 ;  /* 0x0000000105057824 */ /* 0x000fe400078e020b */
        /* <DEDUP_REMOVED lines=10> */
[----:B------:R-:W-:Y:S01]  /*122b0*/  BSSY B1, `(.L_x_9225) ;  /* 0x0000041000017945 */ /* 0x000fe20003800000 */
[----:B------:R0:W-:Y:S03]  /*122c0*/  SYNCS.ARRIVE.TRANS64.RED.A1T0 RZ, [R2+URZ], RZ ;  /* 0x000000ff02ff79a7 */ /* 0x0001e6000810043f */
[----:B------:R1:W3:Y:S04]  /*122d0*/  SHFL.IDX PT, R3, R26, RZ, 0x1c1f ;  /* 0x001c1fff1a037589 */ /* 0x0002e800000e0000 */
[----:B0-----:R1:W0:Y:S01]  /*122e0*/  SHFL.IDX PT, R2, R24, RZ, 0x1c1f ;  /* 0x001c1fff18027589 */ /* 0x00122200000e0000 */
[----:B--2---:R-:W-:-:S02]  /*122f0*/  VIADD R33, R98, 0x8 ;  /* 0x0000000862217836 */ /* 0x004fc40000000000 */
[C---:B------:R-:W-:Y:S02]  /*12300*/  VIADD R35, R98.reuse, 0x10 ;  /* 0x0000001062237836 */ /* 0x040fe40000000000 */
[C---:B------:R-:W-:Y:S02]  /*12310*/  VIADD R37, R98.reuse, 0x18 ;  /* 0x0000001862257836 */ /* 0x040fe40000000000 */
[C---:B------:R-:W-:Y:S02]  /*12320*/  VIADD R87, R98.reuse, 0x20 ;  /* 0x0000002062577836 */ /* 0x040fe40000000000 */
[C---:B------:R-:W-:Y:S02]  /*12330*/  VIADD R27, R98.reuse, 0x28 ;  /* 0x00000028621b7836 */ /* 0x040fe40000000000 */
[----:B------:R-:W-:Y:S01]  /*12340*/  VIADD R25, R98, 0x30 ;  /* 0x0000003062197836 */ /* 0x000fe20000000000 */
[----:B------:R-:W-:Y:S02]  /*12350*/  SHF.R.S32.HI R32, RZ, 0x1f, R33 ;  /* 0x0000001fff207819 */ /* 0x000fe40000011421 */
[----:B------:R-:W-:-:S02]  /*12360*/  SHF.R.S32.HI R34, RZ, 0x1f, R35 ;  /* 0x0000001fff227819 */ /* 0x000fc40000011423 */
[----:B------:R-:W-:Y:S02]  /*12370*/  SHF.R.S32.HI R36, RZ, 0x1f, R37 ;  /* 0x0000001fff247819 */ /* 0x000fe40000011425 */
[----:B------:R-:W-:Y:S02]  /*12380*/  SHF.R.S32.HI R86, RZ, 0x1f, R87 ;  /* 0x0000001fff567819 */ /* 0x000fe40000011457 */
[----:B------:R-:W-:Y:S02]  /*12390*/  SHF.R.S32.HI R14, RZ, 0x1f, R27 ;  /* 0x0000001fff0e7819 */ /* 0x000fe4000001141b */
[----:B------:R-:W-:Y:S01]  /*123a0*/  SHF.R.S32.HI R0, RZ, 0x1f, R25 ;  /* 0x0000001fff007819 */ /* 0x000fe20000011419 */
[----:B01-3--:R-:W-:Y:S06]  /*123b0*/  @P0 BRA `(.L_x_9226) ;  /* 0x0000000000c00947 */ /* 0x00bfec0003800000 */
[----:B------:R-:W-:Y:S02]  /*123c0*/  ULDC UR4, c[0x0][0xac8] ;  /* 0x0002b20000047ab9 */ /* 0x000fe40000000800 */
[----:B------:R-:W-:Y:S02]  /*123d0*/  ISETP.GE.AND P1, PT, R33, UR4, PT ;  /* 0x0000000421007c0c */ /* 0x000fe4000bf26270 */
[----:B------:R-:W-:Y:S02]  /*123e0*/  ISETP.GE.AND P2, PT, R98, UR4, PT ;  /* 0x0000000462007c0c */ /* 0x000fe4000bf46270 */
[----:B------:R-:W-:Y:S02]  /*123f0*/  ISETP.GE.AND P0, PT, R35, UR4, PT ;  /* 0x0000000423007c0c */ /* 0x000fe4000bf06270 */
[----:B------:R-:W-:Y:S02]  /*12400*/  ISETP.GE.AND P3, PT, R37, UR4, PT ;  /* 0x0000000425007c0c */ /* 0x000fe4000bf66270 */
[----:B------:R-:W-:-:S05]  /*12410*/  ISETP.GE.AND P4, PT, R87, UR4, PT ;  /* 0x0000000457007c0c */ /* 0x000fca000bf86270 */
[CC--:B------:R-:W-:Y:S02]  /*12420*/  @!P1 LEA R4, P6, R33.reuse, R2.reuse, 0x2 ;  /* 0x0000000221049211 */ /* 0x0c0fe400078c10ff */
[----:B------:R-:W-:Y:S02]  /*12430*/  @!P2 IMAD.WIDE R6, R98, 0x4, R2 ;  /* 0x000000046206a825 */ /* 0x000fe400078e0202 */
[-C--:B------:R-:W-:Y:S02]  /*12440*/  @!P1 LEA.HI.X R5, R33, R3.reuse, R32, 0x2, P6 ;  /* 0x0000000321059211 */ /* 0x080fe400030f1420 */
[----:B------:R-:W-:Y:S01]  /*12450*/  @!P0 LEA R8, P5, R35, R2, 0x2 ;  /* 0x0000000223088211 */ /* 0x000fe200078a10ff */
[----:B------:R-:W-:Y:S01]  /*12460*/  @!P2 ST.E.64 desc[UR40][R6.64], R42 ;  /* 0x0000002a0600a985 */ /* 0x000fe2000c101b28 */
[----:B------:R-:W-:Y:S02]  /*12470*/  ISETP.GE.AND P2, PT, R27, UR4, PT ;  /* 0x000000041b007c0c */ /* 0x000fe4000bf46270 */
[----:B------:R-:W-:Y:S01]  /*12480*/  @!P0 LEA.HI.X R9, R35, R3, R34, 0x2, P5 ;  /* 0x0000000323098211 */ /* 0x000fe200028f1422 */
[----:B------:R0:W-:Y:S01]  /*12490*/  @!P1 ST.E.64 desc[UR40][R4.64], R44 ;  /* 0x0000002c04009985 */ /* 0x0001e2000c101b28 */
[----:B------:R-:W-:-:S02]  /*124a0*/  ISETP.GE.AND P1, PT, R25, UR4, PT ;  /* 0x0000000419007c0c */ /* 0x000fc4000bf26270 */
[-C--:B------:R-:W-:Y:S01]  /*124b0*/  @!P3 LEA R10, P6, R37, R2.reuse, 0x2 ;  /* 0x00000002250ab211 */ /* 0x080fe200078c10ff */
[----:B------:R1:W-:Y:S01]  /*124c0*/  @!P0 ST.E.64 desc[UR40][R8.64], R50 ;  /* 0x0000003208008985 */ /* 0x0003e2000c101b28 */
[-C--:B------:R-:W-:Y:S02]  /*124d0*/  @!P4 LEA R20, P5, R87, R2.reuse, 0x2 ;  /* 0x000000025714c211 */ /* 0x080fe400078a10ff */
[-C--:B------:R-:W-:Y:S02]  /*124e0*/  @!P3 LEA.HI.X R11, R37, R3.reuse, R36, 0x2, P6 ;  /* 0x00000003250bb211 */ /* 0x080fe400030f1424 */
[----:B-----5:R-:W-:Y:S02]  /*124f0*/  ISETP.GE.AND P0, PT, R96, UR4, PT ;  /* 0x0000000460007c0c */ /* 0x020fe4000bf06270 */
[----:B------:R-:W-:Y:S01]  /*12500*/  @!P4 LEA.HI.X R21, R87, R3, R86, 0x2, P5 ;  /* 0x000000035715c211 */ /* 0x000fe200028f1456 */
[----:B------:R2:W-:Y:S01]  /*12510*/  @!P3 ST.E.64 desc[UR40][R10.64], R52 ;  /* 0x000000340a00b985 */ /* 0x0005e2000c101b28 */
[----:B------:R-:W-:-:S02]  /*12520*/  @!P2 LEA R12, P6, R27, R2, 0x2 ;  /* 0x000000021b0ca211 */ /* 0x000fc400078c10ff */
[----:B------:R-:W-:Y:S01]  /*12530*/  ISETP.GE.AND P3, PT, R94, UR4, PT ;  /* 0x000000045e007c0c */ /* 0x000fe2000bf66270 */
[----:B------:R-:W-:Y:S01]  /*12540*/  @!P4 ST.E.64 desc[UR40][R20.64], R58 ;  /* 0x0000003a1400c985 */ /* 0x000fe2000c101b28 */
[-C--:B------:R-:W-:Y:S02]  /*12550*/  @!P2 LEA.HI.X R13, R27, R3.reuse, R14, 0x2, P6 ;  /* 0x000000031b0da211 */ /* 0x080fe400030f140e */
[C---:B0-----:R-:W-:Y:S02]  /*12560*/  @!P1 LEA R4, P4, R25.reuse, R2, 0x2 ;  /* 0x0000000219049211 */ /* 0x041fe400078810ff */
[----:B------:R-:W-:Y:S01]  /*12570*/  ISETP.GE.AND P5, PT, R92, UR4, PT ;  /* 0x000000045c007c0c */ /* 0x000fe2000bfa6270 */
[----:B------:R0:W-:Y:S01]  /*12580*/  @!P2 ST.E.64 desc[UR40][R12.64], R60 ;  /* 0x0000003c0c00a985 */ /* 0x0001e2000c101b28 */
[----:B------:R-:W-:Y:S02]  /*12590*/  @!P1 LEA.HI.X R5, R25, R3, R0, 0x2, P4 ;  /* 0x0000000319059211 */ /* 0x000fe400020f1400 */
[----:B------:R-:W-:-:S02]  /*125a0*/  ISETP.GE.AND P4, PT, R90, UR4, PT ;  /* 0x000000045a007c0c */ /* 0x000fc4000bf86270 */
[----:B------:R-:W-:Y:S01]  /*125b0*/  ISETP.GE.AND P2, PT, R88, UR4, PT ;  /* 0x0000000458007c0c */ /* 0x000fe2000bf46270 */
[----:B------:R3:W-:Y:S01]  /*125c0*/  @!P1 ST.E.64 desc[UR40][R4.64], R66 ;  /* 0x0000004204009985 */ /* 0x0007e2000c101b28 */
[-C--:B-1----:R-:W-:Y:S02]  /*125d0*/  @!P0 LEA R8, P6, R96, R2.reuse, 0x2 ;  /* 0x0000000260088211 */ /* 0x082fe400078c10ff */
[----:B------:R-:W-:Y:S02]  /*125e0*/  @!P3 LEA R6, P1, R94, R2, 0x2 ;  /* 0x000000025e06b211 */ /* 0x000fe400078210ff */
[-C--:B------:R-:W-:Y:S02]  /*125f0*/  @!P0 LEA.HI.X R9, R96, R3.reuse, R97, 0x2, P6 ;  /* 0x0000000360098211 */ /* 0x080fe400030f1461 */
[----:B------:R-:W-:-:S03]  /*12600*/  @!P3 LEA.HI.X R7, R94, R3, R95, 0x2, P1 ;  /* 0x000000035e07b211 */ /* 0x000fc600008f145f */
[----:B------:R3:W-:Y:S01]  /*12610*/  @!P0 ST.E.64 desc[UR40][R8.64], R68 ;  /* 0x0000004408008985 */ /* 0x0007e2000c101b28 */
[-C--:B--2---:R-:W-:Y:S02]  /*12620*/  @!P5 LEA R10, P0, R92, R2.reuse, 0x2 ;  /* 0x000000025c0ad211 */ /* 0x084fe400078010ff */
[-C--:B0-----:R-:W-:Y:S01]  /*12630*/  @!P4 LEA R12, P1, R90, R2.reuse, 0x2 ;  /* 0x000000025a0cc211 */ /* 0x081fe200078210ff */
        /* <DEDUP_REMOVED lines=8> */
.L_x_9226:
[----:B------:R-:W-:Y:S05]  /*126c0*/  BSYNC B1 ;  /* 0x0000000000017941 */ /* 0x000fea0003800000 */
.L_x_9225:
[----:B------:R-:W-:Y:S01]  /*126d0*/  ISETP.GE.AND P0, PT, R15, R28, PT ;  /* 0x0000001c0f00720c */ /* 0x000fe20003f06270 */
[----:B---3--:R0:W1:Y:S04]  /*126e0*/  SHFL.IDX PT, R3, R26, 0x1, 0x1c1f ;  /* 0x003c1f001a037f89 */ /* 0x00806800000e0000 */
        /* <DEDUP_REMOVED lines=8> */
[-C--:B--2---:R-:W-:Y:S02]  /*12770*/  @!P3 LEA R4, P1, R33, R2.reuse, 0x2 ;  /* 0x000000022104b211 */ /* 0x084fe400078210ff */
[-C--:B------:R-:W-:Y:S02]  /*12780*/  @!P5 LEA R6, P2, R35, R2.reuse, 0x2 ;  /* 0x000000022306d211 */ /* 0x080fe400078410ff */
[-C--:B-1----:R-:W-:Y:S02]  /*12790*/  @!P3 LEA.HI.X R5, R33, R3.reuse, R32, 0x2, P1 ;  /* 0x000000032105b211 */ /* 0x082fe400008f1420 */
[----:B------:R-:W-:Y:S02]  /*127a0*/  ISETP.GE.AND P1, PT, R27, UR4, PT ;  /* 0x000000041b007c0c */ /* 0x000fe4000bf26270 */
[----:B------:R-:W-:Y:S01]  /*127b0*/  @!P5 LEA.HI.X R7, R35, R3, R34, 0x2, P2 ;  /* 0x000000032307d211 */ /* 0x000fe200010f1422 */
[----:B------:R-:W-:Y:S01]  /*127c0*/  @!P6 IMAD.WIDE R8, R98, 0x4, R2 ;  /* 0x000000046208e825 */ /* 0x000fe200078e0202 */
[----:B------:R-:W-:-:S04]  /*127d0*/  @!P4 LEA R10, P2, R37, R2, 0x2 ;  /* 0x00000002250ac211 */ /* 0x000fc800078410ff */
[-C--:B------:R-:W-:Y:S01]  /*127e0*/  @!P4 LEA.HI.X R11, R37, R3.reuse, R36, 0x2, P2 ;  /* 0x00000003250bc211 */ /* 0x080fe200010f1424 */
[----:B------:R-:W-:Y:S01]  /*127f0*/  @!P6 ST.E.64 desc[UR40][R8.64], R46 ;  /* 0x0000002e0800e985 */ /* 0x000fe2000c101b28 */
[CC--:B------:R-:W-:Y:S02]  /*12800*/  @!P0 LEA R12, P2, R87.reuse, R2.reuse, 0x2 ;  /* 0x00000002570c8211 */ /* 0x0c0fe400078410ff */
[----:B-----5:R-:W-:Y:S01]  /*12810*/  ISETP.GE.AND P6, PT, R92, UR4, PT ;  /* 0x000000045c007c0c */ /* 0x020fe2000bfc6270 */
[----:B------:R-:W-:Y:S01]  /*12820*/  @!P3 ST.E.64 desc[UR40][R4.64], R48 ;  /* 0x000000300400b985 */ /* 0x000fe2000c101b28 */
[----:B------:R-:W-:Y:S02]  /*12830*/  @!P0 LEA.HI.X R13, R87, R3, R86, 0x2, P2 ;  /* 0x00000003570d8211 */ /* 0x000fe400010f1456 */
[----:B------:R-:W-:Y:S01]  /*12840*/  @!P1 LEA R20, P2, R27, R2, 0x2 ;  /* 0x000000021b149211 */ /* 0x000fe200078410ff */
[----:B------:R0:W-:Y:S01]  /*12850*/  @!P5 ST.E.64 desc[UR40][R6.64], R54 ;  /* 0x000000360600d985 */ /* 0x0001e2000c101b28 */
[----:B------:R-:W-:-:S02]  /*12860*/  ISETP.GE.AND P5, PT, R96, UR4, PT ;  /* 0x0000000460007c0c */ /* 0x000fc4000bfa6270 */
[----:B------:R-:W-:Y:S01]  /*12870*/  @!P1 LEA.HI.X R21, R27, R3, R14, 0x2, P2 ;  /* 0x000000031b159211 */ /* 0x000fe200010f140e */
[----:B------:R1:W-:Y:S01]  /*12880*/  @!P4 ST.E.64 desc[UR40][R10.64], R56 ;  /* 0x000000380a00c985 */ /* 0x0003e2000c101b28 */
[----:B------:R-:W-:Y:S02]  /*12890*/  ISETP.GE.AND P2, PT, R25, UR4, PT ;  /* 0x0000000419007c0c */ /* 0x000fe4000bf46270 */
[----:B------:R-:W-:Y:S01]  /*128a0*/  ISETP.GE.AND P4, PT, R94, UR4, PT ;  /* 0x000000045e007c0c */ /* 0x000fe2000bf86270 */
[----:B------:R2:W-:Y:S01]  /*128b0*/  @!P0 ST.E.64 desc[UR40][R12.64], R62 ;  /* 0x0000003e0c008985 */ /* 0x0005e2000c101b28 */
[----:B------:R-:W-:-:S03]  /*128c0*/  ISETP.GE.AND P0, PT, R90, UR4, PT ;  /* 0x000000045a007c0c */ /* 0x000fc6000bf06270 */
[----:B------:R2:W-:Y:S06]  /*128d0*/  @!P1 ST.E.64 desc[UR40][R20.64], R64 ;  /* 0x0000004014009985 */ /* 0x0005ec000c101b28 */
[CC--:B------:R-:W-:Y:S02]  /*128e0*/  @!P2 LEA R14, P3, R25.reuse, R2.reuse, 0x2 ;  /* 0x00000002190ea211 */ /* 0x0c0fe400078610ff */
[----:B0-----:R-:W-:Y:S02]  /*128f0*/  @!P4 LEA R6, P1, R94, R2, 0x2 ;  /* 0x000000025e06c211 */ /* 0x001fe400078210ff */
[----:B------:R-:W-:-:S02]  /*12900*/  @!P2 LEA.HI.X R15, R25, R3, R0, 0x2, P3 ;  /* 0x00000003190fa211 */ /* 0x000fc400018f1400 */
[-C--:B------:R-:W-:Y:S02]  /*12910*/  @!P5 LEA R4, P3, R96, R2.reuse, 0x2 ;  /* 0x000000026004d211 */ /* 0x080fe400078610ff */
[-C--:B------:R-:W-:Y:S01]  /*12920*/  @!P4 LEA.HI.X R7, R94, R3.reuse, R95, 0x2, P1 ;  /* 0x000000035e07c211 */ /* 0x080fe200008f145f */
[----:B------:R2:W-:Y:S01]  /*12930*/  @!P2 ST.E.64 desc[UR40][R14.64], R70 ;  /* 0x000000460e00a985 */ /* 0x0005e2000c101b28 */
[-C--:B------:R-:W-:Y:S02]  /*12940*/  @!P5 LEA.HI.X R5, R96, R3.reuse, R97, 0x2, P3 ;  /* 0x000000036005d211 */ /* 0x080fe400018f1461 */
[-C--:B------:R-:W-:Y:S02]  /*12950*/  @!P6 LEA R8, P2, R92, R2.reuse, 0x2 ;  /* 0x000000025c08e211 */ /* 0x080fe400078410ff */
[----:B-1----:R-:W-:Y:S01]  /*12960*/  @!P0 LEA R10, P3, R90, R2, 0x2 ;  /* 0x000000025a0a8211 */ /* 0x002fe200078610ff */
[----:B------:R2:W-:Y:S01]  /*12970*/  @!P5 ST.E.64 desc[UR40][R4.64], R72 ;  /* 0x000000480400d985 */ /* 0x0005e2000c101b28 */
[----:B------:R-:W-:-:S02]  /*12980*/  @!P6 LEA.HI.X R9, R92, R3, R93, 0x2, P2 ;  /* 0x000000035c09e211 */ /* 0x000fc400010f145d */
[----:B------:R-:W-:Y:S01]  /*12990*/  @!P0 LEA.HI.X R11, R90, R3, R91, 0x2, P3 ;  /* 0x000000035a0b8211 */ /* 0x000fe200018f145b */
[----:B------:R2:W-:Y:S04]  /*129a0*/  @!P4 ST.E.64 desc[UR40][R6.64], R78 ;  /* 0x0000004e0600c985 */ /* 0x0005e8000c101b28 */
[----:B------:R2:W-:Y:S04]  /*129b0*/  @!P6 ST.E.64 desc[UR40][R8.64], R80 ;  /* 0x000000500800e985 */ /* 0x0005e8000c101b28 */
[----:B------:R2:W-:Y:S01]  /*129c0*/  @!P0 ST.E.64 desc[UR40][R10.64], R38 ;  /* 0x000000260a008985 */ /* 0x0005e2000c101b28 */
[----:B------:R-:W-:-:S13]  /*129d0*/  ISETP.GE.AND P0, PT, R88, UR4, PT ;  /* 0x0000000458007c0c */ /* 0x000fda000bf06270 */
[----:B--2---:R-:W-:Y:S05]  /*129e0*/  @P0 BRA `(.L_x_9224) ;  /* 0x0000000800d40947 */ /* 0x004fea0003800000 */
[----:B------:R-:W-:-:S04]  /*129f0*/  LEA R2, P0, R88, R2, 0x2 ;  /* 0x0000000258027211 */ /* 0x000fc800078010ff */
[----:B------:R-:W-:-:S05]  /*12a00*/  LEA.HI.X R3, R88, R3, R89, 0x2, P0 ;  /* 0x0000000358037211 */ /* 0x000fca00000f1459 */
[----:B------:R0:W-:Y:S01]  /*12a10*/  ST.E.64 desc[UR40][R2.64], R40 ;  /* 0x0000002802007985 */ /* 0x0001e2000c101b28 */
[----:B------:R-:W-:Y:S05]  /*12a20*/  BRA `(.L_x_9224) ;  /* 0x0000000800c47947 */ /* 0x000fea0003800000 */
.L_x_9219:
        /* <DEDUP_REMOVED lines=10> */
[----:B0-----:R-:W-:-:S04]  /*12ad0*/  IADD3 R2, P2, R4, UR4, RZ ;  /* 0x0000000404027c10 */ /* 0x001fc8000ff5e0ff */
[----:B--2---:R-:W-:-:S05]  /*12ae0*/  IADD3.X R3, R0, UR5, RZ, P2, !PT ;  /* 0x0000000500037c10 */ /* 0x004fca00097fe4ff */
[----:B------:R-:W-:Y:S01]  /*12af0*/  @P1 IADD3 R4, P2, R4, UR6, RZ ;  /* 0x0000000604041c10 */ /* 0x000fe2000ff5e0ff */
[----:B------:R-:W-:Y:S01]  /*12b00*/  ULDC UR4, c[0x0][0xa88] ;  /* 0x0002a20000047ab9 */ /* 0x000fe20000000800 */
[----:B------:R0:W5:Y:S02]  /*12b10*/  @P0 LDG.E R15, desc[UR40][R2.64] ;  /* 0x00000028020f0981 */ /* 0x000164000c1e1900 */
[----:B------:R-:W-:Y:S01]  /*12b20*/  @P1 IADD3.X R5, R0, UR7, RZ, P2, !PT ;  /* 0x0000000700051c10 */ /* 0x000fe200097fe4ff */
[----:B------:R-:W-:Y:S02]  /*12b30*/  IMAD.U32 R0, RZ, RZ, UR4 ;  /* 0x00000004ff007e24 */ /* 0x000fe4000f8e00ff */
        /* <DEDUP_REMOVED lines=9> */
.L_x_9227:
[----:B0-----:R-:W2:Y:S04]  /*12bd0*/  LDL.LU R2, [R1+0x48] ;  /* 0x0000480001027983 */ /* 0x001ea80000300800 */
[----:B------:R-:W3:Y:S01]  /*12be0*/  LDL.LU R3, [R1+0x2c] ;  /* 0x00002c0001037983 */ /* 0x000ee20000300800 */
        /* <DEDUP_REMOVED lines=12> */
[----:B------:R-:W2:Y:S04]  /*12cb0*/  LDL R12, [R1+0x18] ;  /* 0x00001800010c7983 */ /* 0x000ea80000100800 */
[----:B------:R-:W3:Y:S01]  /*12cc0*/  LDL.LU R34, [R1+0x54] ;  /* 0x0000540001227983 */ /* 0x000ee20000300800 */
[----:B------:R-:W-:Y:S01]  /*12cd0*/  IMAD.MOV.U32 R2, RZ, RZ, 0x9b8 ;  /* 0x000009b8ff027424 */ /* 0x000fe200078e00ff */
[----:B------:R-:W-:Y:S01]  /*12ce0*/  ISETP.GT.AND P3, PT, R88, 0x1, PT ;  /* 0x000000015800780c */ /* 0x000fe20003f64270 */
[----:B------:R-:W-:Y:S01]  /*12cf0*/  IMAD.MOV.U32 R21, RZ, RZ, R26 ;  /* 0x000000ffff157224 */ /* 0x000fe200078e001a */
[----:B------:R-:W-:Y:S02]  /*12d00*/  ISETP.NE.AND P0, PT, R27, 0x1, PT ;  /* 0x000000011b00780c */ /* 0x000fe40003f05270 */
[----:B------:R-:W-:-:S02]  /*12d10*/  SEL R28, R2, 0x978, P3 ;  /* 0x00000978021c7807 */ /* 0x000fc40001800000 */
[----:B------:R-:W0:Y:S08]  /*12d20*/  LDC.64 R2, c[0x0][0xba8] ;  /* 0x0002ea00ff027b82 */ /* 0x000e300000000a00 */
[----:B------:R-:W2:Y:S08]  /*12d30*/  LDC.64 R8, c[0x0][R28+0x218] ;  /* 0x000086001c087b82 */ /* 0x000eb00000000a00 */
[----:B------:R-:W1:Y:S08]  /*12d40*/  LDC.64 R10, c[0x0][R28+0x220] ;  /* 0x000088001c0a7b82 */ /* 0x000e700000000a00 */
[----:B------:R-:W4:Y:S08]  /*12d50*/  LDC.64 R6, c[0x0][R28+0x228] ;  /* 0x00008a001c067b82 */ /* 0x000f300000000a00 */
[----:B------:R-:W5:Y:S08]  /*12d60*/  LDC.64 R4, c[0x0][R28+0x210] ;  /* 0x000084001c047b82 */ /* 0x000f700000000a00 */
[----:B------:R-:W1:Y:S08]  /*12d70*/  @P0 LDC R13, c[0x0][0xbec] ;  /* 0x0002fb00ff0d0b82 */ /* 0x000e700000000800 */
[----:B------:R-:W4:Y:S08]  /*12d80*/  @P0 LDC R35, c[0x0][0xbf0] ;  /* 0x0002fc00ff230b82 */ /* 0x000f300000000800 */
[----:B0-----:R-:W0:Y:S01]  /*12d90*/  @!P3 LDC R2, c[0x0][0xb50] ;  /* 0x0002d400ff02bb82 */ /* 0x001e220000000800 */
[----:B-1----:R-:W-:-:S07]  /*12da0*/  @P0 IMAD.HI.U32 R14, R26, R13, RZ ;  /* 0x0000000d1a0e0227 */ /* 0x002fce00078e00ff */
[----:B------:R-:W1:Y:S01]  /*12db0*/  @!P3 LDC R3, c[0x0][0xb54] ;  /* 0x0002d500ff03bb82 */ /* 0x000e620000000800 */
[----:B------:R-:W-:Y:S01]  /*12dc0*/  IMAD R11, R11, R25, RZ ;  /* 0x000000190b0b7224 */ /* 0x000fe200078e02ff */
[----:B----4-:R-:W-:-:S03]  /*12dd0*/  @P0 SHF.R.U32.HI R21, RZ, R35, R14 ;  /* 0x00000023ff150219 */ /* 0x010fc6000001160e */
[----:B------:R-:W-:Y:S02]  /*12de0*/  IMAD R11, R10, R24, R11 ;  /* 0x000000180a0b7224 */ /* 0x000fe400078e020b */
[-C--:B--2---:R-:W-:Y:S02]  /*12df0*/  IMAD R33, R9, R12.reuse, RZ ;  /* 0x0000000c09217224 */ /* 0x084fe400078e02ff */
[----:B------:R-:W-:Y:S01]  /*12e00*/  IMAD.WIDE.U32 R12, R8, R12, RZ ;  /* 0x0000000c080c7225 */ /* 0x000fe200078e00ff */
[----:B---3--:R-:W-:-:S03]  /*12e10*/  SEL R35, R34, RZ, P3 ;  /* 0x000000ff22237207 */ /* 0x008fc60001800000 */
[----:B------:R-:W-:-:S04]  /*12e20*/  IMAD.WIDE.U32 R8, R10, R25, RZ ;  /* 0x000000190a087225 */ /* 0x000fc800078e00ff */
[----:B------:R-:W-:Y:S01]  /*12e30*/  IMAD.IADD R13, R33, 0x1, R13 ;  /* 0x00000001210d7824 */ /* 0x000fe200078e020d */
[----:B------:R-:W-:Y:S01]  /*12e40*/  IADD3 R12, P0, P1, R8, R12, R15 ;  /* 0x0000000c080c7210 */ /* 0x000fe2000791e00f */
[----:B------:R-:W-:Y:S02]  /*12e50*/  IMAD.MOV R8, RZ, RZ, -R21 ;  /* 0x000000ffff087224 */ /* 0x000fe400078e0a15 */
[----:B------:R-:W-:Y:S02]  /*12e60*/  IMAD.IADD R11, R9, 0x1, R11 ;  /* 0x00000001090b7824 */ /* 0x000fe400078e020b */
[-C--:B------:R-:W-:Y:S02]  /*12e70*/  IMAD R33, R7, R35.reuse, RZ ;  /* 0x0000002307217224 */ /* 0x080fe400078e02ff */
[----:B------:R-:W-:-:S04]  /*12e80*/  IMAD.WIDE.U32 R6, R6, R35, RZ ;  /* 0x0000002306067225 */ /* 0x000fc800078e00ff */
[----:B------:R-:W-:Y:S01]  /*12e90*/  IMAD R9, R27, R8, R26 ;  /* 0x000000081b097224 */ /* 0x000fe200078e021a */
[----:B------:R-:W-:Y:S01]  /*12ea0*/  IADD3.X R8, R11, R13, R20, P0, P1 ;  /* 0x0000000d0b087210 */ /* 0x000fe200007e2414 */
[----:B------:R-:W-:Y:S01]  /*12eb0*/  IMAD.IADD R7, R33, 0x1, R7 ;  /* 0x0000000121077824 */ /* 0x000fe200078e0207 */
[----:B------:R-:W-:Y:S01]  /*12ec0*/  IADD3 R6, P0, P1, R21, R12, R6 ;  /* 0x0000000c15067210 */ /* 0x000fe2000791e006 */
[----:B-----5:R-:W-:Y:S01]  /*12ed0*/  IMAD R5, R5, R9, RZ ;  /* 0x0000000905057224 */ /* 0x020fe200078e02ff */
[----:B------:R-:W-:Y:S02]  /*12ee0*/  SHF.R.S32.HI R21, RZ, 0x1f, R21 ;  /* 0x0000001fff157819 */ /* 0x000fe40000011415 */
[----:B------:R-:W-:Y:S02]  /*12ef0*/  SHF.R.S32.HI R11, RZ, 0x1f, R9 ;  /* 0x0000001fff0b7819 */ /* 0x000fe40000011409 */
[----:B------:R-:W-:-:S03]  /*12f00*/  IADD3.X R7, R21, R8, R7, P0, P1 ;  /* 0x0000000815077210 */ /* 0x000fc600007e2407 */
[C---:B------:R-:W-:Y:S02]  /*12f10*/  IMAD R11, R4.reuse, R11, R5 ;  /* 0x0000000b040b7224 */ /* 0x040fe400078e0205 */
[----:B------:R-:W-:-:S04]  /*12f20*/  IMAD.WIDE.U32 R4, R4, R9, R6 ;  /* 0x0000000904047225 */ /* 0x000fc800078e0006 */
[----:B------:R-:W-:Y:S01]  /*12f30*/  IMAD.IADD R5, R5, 0x1, R11 ;  /* 0x0000000105057824 */ /* 0x000fe200078e020b */
[----:B0-----:R-:W-:-:S04]  /*12f40*/  LEA R2, P0, R4, R2, 0x2 ;  /* 0x0000000204027211 */ /* 0x001fc800078010ff */
[----:B-1----:R-:W-:Y:S01]  /*12f50*/  LEA.HI.X R3, R4, R3, R5, 0x2, P0 ;  /* 0x0000000304037211 */ /* 0x002fe200000f1405 */
[----:B------:R-:W-:-:S05]  /*12f60*/  IMAD.MOV.U32 R5, RZ, RZ, -0x800000 ;  /* 0xff800000ff057424 */ /* 0x000fca00078e00ff */
[----:B------:R0:W-:Y:S03]  /*12f70*/  STG.E desc[UR40][R2.64], R5 ;  /* 0x0000000502007986 */ /* 0x0001e6000c101928 */
.L_x_9229:
[----:B------:R-:W-:Y:S05]  /*12f80*/  BSYNC B1 ;  /* 0x0000000000017941 */ /* 0x000fea0003800000 */
.L_x_9228:
[----:B------:R-:W-:Y:S05]  /*12f90*/  @P2 BRA `(.L_x_9224) ;  /* 0x0000000400682947 */ /* 0x000fea0003800000 */
[----:B------:R-:W2:Y:S01]  /*12fa0*/  LDL.LU R28, [R1+0x18] ;  /* 0x00001800011c7983 */ /* 0x000ea20000300800 */
[----:B------:R-:W1:Y:S01]  /*12fb0*/  LDC R11, c[0x0][0xbe8] ;  /* 0x0002fa00ff0b7b82 */ /* 0x000e620000000800 */
[--C-:B------:R-:W-:Y:S01]  /*12fc0*/  SHF.R.S32.HI R4, RZ, 0x1f, R32.reuse ;  /* 0x0000001fff047819 */ /* 0x100fe20000011420 */
[----:B------:R-:W-:Y:S01]  /*12fd0*/  ULDC.64 UR4, c[0x0][0xaa0] ;  /* 0x0002a80000047ab9 */ /* 0x000fe20000000a00 */
[----:B------:R3:W5:Y:S01]  /*12fe0*/  LDL R10, [R1+0x58] ;  /* 0x00005800010a7983 */ /* 0x0007620000100800 */
[----:B------:R-:W-:Y:S01]  /*12ff0*/  SHF.R.S32.HI R13, RZ, 0x1f, R32 ;  /* 0x0000001fff0d7819 */ /* 0x000fe20000011420 */
[----:B------:R-:W-:Y:S02]  /*13000*/  ULDC.64 UR6, c[0x0][0xaf0] ;  /* 0x0002bc0000067ab9 */ /* 0x000fe40000000a00 */
[----:B------:R3:W5:Y:S04]  /*13010*/  LDL R14, [R1+0x98] ;  /* 0x00009800010e7983 */ /* 0x0007680000100800 */
[----:B------:R3:W5:Y:S04]  /*13020*/  LDL R21, [R1+0x50] ;  /* 0x0000500001157983 */ /* 0x0007680000100800 */
[----:B------:R3:W5:Y:S04]  /*13030*/  LDL R26, [R1+0x9c] ;  /* 0x00009c00011a7983 */ /* 0x0007680000100800 */
[----:B------:R3:W5:Y:S04]  /*13040*/  LDL R27, [R1+0x30] ;  /* 0x00003000011b7983 */ /* 0x0007680000100800 */
[----:B------:R-:W4:Y:S01]  /*13050*/  LDL.LU R12, [R1+0x4c] ;  /* 0x00004c00010c7983 */ /* 0x000f220000300800 */
[----:B-1----:R-:W-:Y:S01]  /*13060*/  ISETP.NE.AND P0, PT, R11, 0x1, PT ;  /* 0x000000010b00780c */ /* 0x002fe20003f05270 */
[----:B0-----:R-:W-:Y:S01]  /*13070*/  IMAD R2, R20, UR4, RZ ;  /* 0x0000000414027c24 */ /* 0x001fe2000f8e02ff */
[-C--:B------:R-:W-:Y:S01]  /*13080*/  LEA.HI R4, R4, R32.reuse, RZ, 0x2 ;  /* 0x0000002004047211 */ /* 0x080fe200078f10ff */
[----:B------:R-:W-:Y:S01]  /*13090*/  IMAD R6, R24, UR6, RZ ;  /* 0x0000000618067c24 */ /* 0x000fe2000f8e02ff */
[----:B------:R-:W-:Y:S01]  /*130a0*/  LEA.HI R13, R13, R32, RZ, 0x2 ;  /* 0x000000200d0d7211 */ /* 0x000fe200078f10ff */
[C---:B------:R-:W-:Y:S01]  /*130b0*/  IMAD R5, R15.reuse, UR5, R2 ;  /* 0x000000050f057c24 */ /* 0x040fe2000f8e0202 */
[----:B------:R-:W-:Y:S01]  /*130c0*/  LOP3.LUT R4, R4, 0xfffffffc, RZ, 0xc0, !PT ;  /* 0xfffffffc04047812 */ /* 0x000fe200078ec0ff */
[----:B------:R-:W-:Y:S01]  /*130d0*/  IMAD.WIDE.U32 R2, R15, UR4, RZ ;  /* 0x000000040f027c25 */ /* 0x000fe2000f8e00ff */
[----:B------:R-:W-:Y:S01]  /*130e0*/  SHF.R.S32.HI R13, RZ, 0x2, R13 ;  /* 0x00000002ff0d7819 */ /* 0x000fe2000001140d */
[----:B------:R-:W-:Y:S01]  /*130f0*/  ULDC.64 UR4, c[0x0][0xae8] ;  /* 0x0002ba0000047ab9 */ /* 0x000fe20000000a00 */
[----:B------:R-:W-:Y:S01]  /*13100*/  BSSY B1, `(.L_x_9230) ;  /* 0x0000032000017945 */ /* 0x000fe20003800000 */
[----:B------:R-:W-:-:S02]  /*13110*/  IMAD.IADD R4, R32, 0x1, -R4 ;  /* 0x0000000120047824 */ /* 0x000fc400078e0a04 */
[----:B------:R-:W0:Y:S01]  /*13120*/  @P0 LDC R7, c[0x0][0xbec] ;  /* 0x0002fb00ff070b82 */ /* 0x000e220000000800 */
[----:B------:R-:W-:Y:S02]  /*13130*/  IMAD.IADD R3, R3, 0x1, R5 ;  /* 0x0000000103037824 */ /* 0x000fe400078e0205 */
[----:B------:R-:W-:-:S05]  /*13140*/  IMAD R4, R4, 0x60, R13 ;  /* 0x0000006004047824 */ /* 0x000fca00078e020d */
[----:B------:R-:W1:Y:S01]  /*13150*/  @P0 LDC R9, c[0x0][0xbf0] ;  /* 0x0002fc00ff090b82 */ /* 0x000e620000000800 */
[----:B--2---:R-:W-:-:S04]  /*13160*/  IMAD.WIDE.U32 R2, R28, UR4, R2 ;  /* 0x000000041c027c25 */ /* 0x004fc8000f8e0002 */
[----:B------:R-:W-:Y:S01]  /*13170*/  IMAD R3, R28, UR5, R3 ;  /* 0x000000051c037c24 */ /* 0x000fe2000f8e0203 */
[----:B------:R-:W-:Y:S01]  /*13180*/  ULDC.64 UR4, c[0x0][0xae0] ;  /* 0x0002b80000047ab9 */ /* 0x000fe20000000a00 */
[----:B------:R-:W-:-:S04]  /*13190*/  IMAD.WIDE.U32 R2, R25, UR6, R2 ;  /* 0x0000000619027c25 */ /* 0x000fc8000f8e0002 */
[----:B----4-:R-:W-:-:S04]  /*131a0*/  IMAD R8, R12, 0xc0, R4 ;  /* 0x000000c00c087824 */ /* 0x010fc800078e0204 */
[----:B0-----:R-:W-:-:S04]  /*131b0*/  @P0 IMAD.HI.U32 R4, R8, R7, RZ ;  /* 0x0000000708040227 */ /* 0x001fc800078e00ff */
[----:B------:R-:W-:Y:S01]  /*131c0*/  IMAD.MOV.U32 R5, RZ, RZ, R8 ;  /* 0x000000ffff057224 */ /* 0x000fe200078e0008 */
[----:B-1----:R-:W-:Y:S01]  /*131d0*/  @P0 SHF.R.U32.HI R5, RZ, R9, R4 ;  /* 0x00000009ff050219 */ /* 0x002fe20000011604 */
[----:B------:R-:W-:-:S03]  /*131e0*/  IMAD R9, R25, UR7, R6 ;  /* 0x0000000719097c24 */ /* 0x000fc6000f8e0206 */
[--C-:B------:R-:W-:Y:S01]  /*131f0*/  SHF.R.S32.HI R4, RZ, 0x1f, R5.reuse ;  /* 0x0000001fff047819 */ /* 0x100fe20000011405 */
[----:B------:R-:W-:Y:S02]  /*13200*/  IMAD.MOV R7, RZ, RZ, -R5 ;  /* 0x000000ffff077224 */ /* 0x000fe400078e0a05 */
[----:B------:R-:W-:Y:S02]  /*13210*/  IMAD.IADD R3, R3, 0x1, R9 ;  /* 0x0000000103037824 */ /* 0x000fe400078e0209 */
[----:B------:R-:W-:Y:S02]  /*13220*/  IMAD R7, R11, R7, R8 ;  /* 0x000000070b077224 */ /* 0x000fe400078e0208 */
[----:B------:R-:W-:Y:S02]  /*13230*/  IMAD R4, R4, UR4, RZ ;  /* 0x0000000404047c24 */ /* 0x000fe4000f8e02ff */
[----:B------:R-:W-:-:S04]  /*13240*/  IMAD.WIDE.U32 R2, R5, UR4, R2 ;  /* 0x0000000405027c25 */ /* 0x000fc8000f8e0002 */
[----:B------:R-:W-:Y:S01]  /*13250*/  IMAD R9, R5, UR5, R4 ;  /* 0x0000000505097c24 */ /* 0x000fe2000f8e0204 */
[----:B------:R-:W-:Y:S01]  /*13260*/  SHF.R.S32.HI R4, RZ, 0x1f, R7 ;  /* 0x0000001fff047819 */ /* 0x000fe20000011407 */
[----:B------:R-:W-:Y:S01]  /*13270*/  ULDC.64 UR4, c[0x0][0xad8] ;  /* 0x0002b60000047ab9 */ /* 0x000fe20000000a00 */
[----:B------:R-:W-:Y:S02]  /*13280*/  IMAD R11, R0, R11, RZ ;  /* 0x0000000b000b7224 */ /* 0x000fe400078e02ff */
[----:B------:R-:W-:Y:S02]  /*13290*/  IMAD.IADD R3, R3, 0x1, R9 ;  /* 0x0000000103037824 */ /* 0x000fe400078e0209 */
[----:B------:R-:W-:Y:S02]  /*132a0*/  IMAD R4, R4, UR4, RZ ;  /* 0x0000000404047c24 */ /* 0x000fe4000f8e02ff */
[----:B------:R-:W-:Y:S02]  /*132b0*/  IMAD R0, R12, 0xc0, R13 ;  /* 0x000000c00c007824 */ /* 0x000fe400078e020d */
[----:B------:R-:W-:-:S02]  /*132c0*/  IMAD R5, R7, UR5, R4 ;  /* 0x0000000507057c24 */ /* 0x000fc4000f8e0204 */
[----:B------:R-:W-:Y:S01]  /*132d0*/  IMAD.WIDE.U32 R2, R7, UR4, R2 ;  /* 0x0000000407027c25 */ /* 0x000fe2000f8e0002 */
[----:B------:R-:W-:Y:S01]  /*132e0*/  ISETP.GE.AND P0, PT, R0, R11, PT ;  /* 0x0000000b0000720c */ /* 0x000fe20003f06270 */
[----:B------:R-:W-:Y:S02]  /*132f0*/  ULDC.64 UR4, c[0x0][0xa80] ;  /* 0x0002a00000047ab9 */ /* 0x000fe40000000a00 */
[----:B------:R-:W-:Y:S01]  /*13300*/  IMAD.IADD R3, R3, 0x1, R5 ;  /* 0x0000000103037824 */ /* 0x000fe200078e0205 */
[----:B------:R-:W-:-:S04]  /*13310*/  LEA R4, P1, R2, UR4, 0x1 ;  /* 0x0000000402047c11 */ /* 0x000fc8000f8208ff */
[----:B------:R-:W-:Y:S02]  /*13320*/  LEA.HI.X R5, R2, UR5, R3, 0x1, P1 ;  /* 0x0000000502057c11 */ /* 0x000fe400088f0c03 */
[----:B------:R3:W0:Y:S04]  /*13330*/  SHFL.IDX PT, R2, R4, RZ, 0x1c1f ;  /* 0x001c1fff04027589 */ /* 0x00062800000e0000 */
[----:B------:R3:W1:Y:S01]  /*13340*/  SHFL.IDX PT, R3, R5, RZ, 0x1c1f ;  /* 0x001c1fff05037589 */ /* 0x00066200000e0000 */
        /* <DEDUP_REMOVED lines=10> */
[----:B------:R2:W-:Y:S04]  /*133f0*/  @!P2 ST.E.128 desc[UR40][R6.64], RZ ;  /* 0x000000ff0600a985 */ /* 0x0005e8000c101d28 */
[----:B------:R2:W-:Y:S04]  /*13400*/  @!P3 ST.E.128 desc[UR40][R8.64], RZ ;  /* 0x000000ff0800b985 */ /* 0x0005e8000c101d28 */
[----:B------:R2:W-:Y:S02]  /*13410*/  @!P4 ST.E.128 desc[UR40][R12.64], RZ ;  /* 0x000000ff0c00c985 */ /* 0x0005e4000c101d28 */
.L_x_9231:
[----:B------:R-:W-:Y:S05]  /*13420*/  BSYNC B1 ;  /* 0x0000000000017941 */ /* 0x000fea0003800000 */
.L_x_9230:
[----:B------:R-:W-:Y:S01]  /*13430*/  VIADD R0, R0, 0x60 ;  /* 0x0000006000007836 */ /* 0x000fe20000000000 */
[----:B-1----:R1:W4:Y:S04]  /*13440*/  SHFL.IDX PT, R3, R5, 0x1, 0x1c1f ;  /* 0x003c1f0005037f89 */ /* 0x00232800000e0000 */
[----:B------:R-:W-:Y:S01]  /*13450*/  ISETP.GE.AND P0, PT, R0, R11, PT ;  /* 0x0000000b0000720c */ /* 0x000fe20003f06270 */
[----:B0-----:R1:W0:-:S12]  /*13460*/  SHFL.IDX PT, R2, R4, 0x1, 0x1c1f ;  /* 0x003c1f0004027f89 */ /* 0x00121800000e0000 */
[----:B-1----:R-:W-:Y:S05]  /*13470*/  @P0 BRA `(.L_x_9224) ;  /* 0x0000000000300947 */ /* 0x002fea0003800000 */
[----:B------:R-:W-:Y:S02]  /*13480*/  ULDC UR4, c[0x0][0xac8] ;  /* 0x0002b20000047ab9 */ /* 0x000fe40000000800 */
[----:B-----5:R-:W-:Y:S02]  /*13490*/  ISETP.GE.AND P3, PT, R21, UR4, PT ;  /* 0x0000000415007c0c */ /* 0x020fe4000bf66270 */
[----:B------:R-:W-:Y:S02]  /*134a0*/  ISETP.GE.AND P4, PT, R10, UR4, PT ;  /* 0x000000040a007c0c */ /* 0x000fe4000bf86270 */
[----:B------:R-:W-:-:S09]  /*134b0*/  ISETP.GE.AND P2, PT, R27, UR4, PT ;  /* 0x000000041b007c0c */ /* 0x000fd2000bf46270 */
[-C--:B0-2---:R-:W-:Y:S02]  /*134c0*/  @!P3 LEA R6, P0, R21, R2.reuse, 0x1 ;  /* 0x000000021506b211 */ /* 0x085fe400078008ff */
[C---:B------:R-:W-:Y:S02]  /*134d0*/  @!P4 LEA R8, P1, R10.reuse, R2, 0x1 ;  /* 0x000000020a08c211 */ /* 0x040fe400078208ff */
[----:B---34-:R-:W-:Y:S01]  /*134e0*/  @!P2 IMAD.WIDE R4, R27, 0x2, R2 ;  /* 0x000000021b04a825 */ /* 0x018fe200078e0202 */
[-C--:B------:R-:W-:Y:S02]  /*134f0*/  @!P3 LEA.HI.X R7, R21, R3.reuse, R26, 0x1, P0 ;  /* 0x000000031507b211 */ /* 0x080fe400000f0c1a */
[----:B------:R-:W-:Y:S02]  /*13500*/  @!P4 LEA.HI.X R9, R10, R3, R14, 0x1, P1 ;  /* 0x000000030a09c211 */ /* 0x000fe400008f0c0e */
[----:B------:R1:W-:Y:S04]  /*13510*/  @!P2 ST.E.128 desc[UR40][R4.64], RZ ;  /* 0x000000ff0400a985 */ /* 0x0003e8000c101d28 */
[----:B------:R1:W-:Y:S04]  /*13520*/  @!P3 ST.E.128 desc[UR40][R6.64], RZ ;  /* 0x000000ff0600b985 */ /* 0x0003e8000c101d28 */
[----:B------:R1:W-:Y:S02]  /*13530*/  @!P4 ST.E.128 desc[UR40][R8.64], RZ ;  /* 0x000000ff0800c985 */ /* 0x0003e4000c101d28 */
.L_x_9224:
[----:B------:R-:W-:Y:S05]  /*13540*/  BSYNC B0 ;  /* 0x0000000000007941 */ /* 0x000fea0003800000 */
.L_x_9218:
[----:B------:R-:W-:Y:S02]  /*13550*/  ULDC UR4, c[0x0][0xc3c] ;  /* 0x00030f0000047ab9 */ /* 0x000fe40000000800 */
[----:B------:R-:W-:-:S13]  /*13560*/  ISETP.GE.AND P0, PT, R31, UR4, PT ;  /* 0x000000041f007c0c */ /* 0x000fda000bf06270 */
[----:B------:R-:W-:Y:S05]  /*13570*/  @!P0 BRA `(.L_x_9232) ;  /* 0xfffffedc00448947 */ /* 0x000fea000383ffff */
[----:B------:R-:W-:Y:S05]  /*13580*/  BRA `(.L_x_9110) ;  /* 0x0000007000907947 */ /* 0x000fea0003800000 */
.L_x_9108:
[----:B------:R-:W-:-:S08]  /*13590*/  NOP ;  /* 0x0000000000007918 */ /* 0x000fd00000000000 */
[----:B--2---:R-:W0:-:S00]  /*135a0*/  USETMAXREG.DEALLOC.CTAPOOL 0x20 ;  /* 0x00000020000079c8 */ /* 0x004e0000080e0500 */
        /* <DEDUP_REMOVED lines=13> */
[----:B------:R-:W1:Y:S01]  /*13680*/  LDS.128 R24, [UR4+0x19cd0] ;  /* 0x019cd004ff187984 */ /* 0x000e620008000c00 */
[----:B------:R-:W-:Y:S06]  /*13690*/  BAR.ARV 0x4, 0x200 ;  /* 0x0108000000007b1d */ /* 0x000fec0000002000 */
[----:B------:R-:W-:Y:S05]  /*136a0*/  BRA `(.L_x_9234) ;  /* 0x0000000800847947 */ /* 0x000fea0003800000 */
.L_x_9233:
        /* <DEDUP_REMOVED lines=8> */
[----:B------:R-:W1:Y:S08]  /*13730*/  @!P1 LDC.64 R4, c[0x0][0xc80] ;  /* 0x00032000ff049b82 */ /* 0x000e700000000a00 */
[----:B0-----:R-:W0:Y:S01]  /*13740*/  @!P1 LDC.64 R2, c[0x0][0xc78] ;  /* 0x00031e00ff029b82 */ /* 0x001e220000000a00 */
[----:B-1----:R-:W-:-:S05]  /*13750*/  @!P1 IMAD.WIDE.U32 R4, R0, 0x4, R4 ;  /* 0x0000000400049825 */ /* 0x002fca00078e0004 */
[----:B------:R-:W3:Y:S01]  /*13760*/  @!P1 LDG.E R7, desc[UR40][R4.64] ;  /* 0x0000002804079981 */ /* 0x000ee2000c1e1900 */
[----:B0-----:R-:W-:-:S05]  /*13770*/  @!P1 IMAD.WIDE.U32 R2, R0, 0x4, R2 ;  /* 0x0000000400029825 */ /* 0x001fca00078e0002 */
[----:B------:R-:W3:Y:S01]  /*13780*/  @!P1 LDG.E R8, desc[UR40][R2.64] ;  /* 0x0000002802089981 */ /* 0x000ee2000c1e1900 */
[C---:B------:R-:W-:Y:S02]  /*13790*/  ISETP.NE.AND P1, PT, R0.reuse, RZ, PT ;  /* 0x000000ff0000720c */ /* 0x040fe40003f25270 */
[C---:B------:R-:W-:Y:S02]  /*137a0*/  ISETP.GE.U32.AND P2, PT, R0.reuse, 0x2, PT ;  /* 0x000000020000780c */ /* 0x040fe40003f46070 */
[C---:B------:R-:W-:Y:S02]  /*137b0*/  ISETP.GE.U32.AND P3, PT, R0.reuse, 0x4, PT ;  /* 0x000000040000780c */ /* 0x040fe40003f66070 */
[C---:B------:R-:W-:Y:S02]  /*137c0*/  ISETP.GE.U32.AND P4, PT, R0.reuse, 0x8, PT ;  /* 0x000000080000780c */ /* 0x040fe40003f86070 */
[----:B------:R-:W-:Y:S01]  /*137d0*/  ISETP.GE.U32.AND P5, PT, R0, 0x10, PT ;  /* 0x000000100000780c */ /* 0x000fe20003fa6070 */
[----:B------:R-:W-:Y:S01]  /*137e0*/  UMOV UR4, URZ ;  /* 0x0000003f00047c82 */ /* 0x000fe20008000000 */
        /* <DEDUP_REMOVED lines=18> */
[----:B--2---:R-:W-:Y:S01]  /*13910*/  ISETP.GT.AND P6, PT, R9, UR6, PT ;  /* 0x0000000609007c0c */ /* 0x004fe2000bfc4270 */
[----:B------:R-:W-:-:S12]  /*13920*/  IMAD.MOV.U32 R4, RZ, RZ, R9 ;  /* 0x000000ffff047224 */ /* 0x000fd800078e0009 */
[----:B------:R-:W-:Y:S05]  /*13930*/  @P6 BRA `(.L_x_9235) ;  /* 0x0000000000a06947 */ /* 0x000fea0003800000 */
[----:B------:R-:W-:Y:S01]  /*13940*/  IMAD.MOV.U32 R9, RZ, RZ, R4 ;  /* 0x000000ffff097224 */ /* 0x000fe200078e0004 */
[----:B------:R-:W-:Y:S01]  /*13950*/  UMOV UR4, URZ ;  /* 0x0000003f00047c82 */ /* 0x000fe20008000000 */
[----:B------:R-:W-:-:S05]  /*13960*/  ULDC UR5, c[0x0][0xc38] ;  /* 0x00030e0000057ab9 */ /* 0x000fca0000000800 */
.L_x_9237:
[----:B------:R-:W0:Y:S01]  /*13970*/  LDC R2, c[0x0][0xc3c] ;  /* 0x00030f00ff027b82 */ /* 0x000e220000000800 */
[----:B------:R-:W-:Y:S01]  /*13980*/  UIADD3 UR4, UR4, 0x1f, URZ ;  /* 0x0000001f04047890 */ /* 0x000fe2000fffe03f */
[----:B------:R-:W-:Y:S02]  /*13990*/  ULDC UR7, c[0x0][0xc3c] ;  /* 0x00030f0000077ab9 */ /* 0x000fe40000000800 */
[----:B------:R-:W-:-:S03]  /*139a0*/  IMAD.U32 R27, RZ, RZ, UR7 ;  /* 0x00000007ff1b7e24 */ /* 0x000fc6000f8e00ff */
[----:B0-----:R-:W-:-:S13]  /*139b0*/  ISETP.LE.AND P6, PT, R2, UR4, PT ;  /* 0x0000000402007c0c */ /* 0x001fda000bfc3270 */
[----:B------:R-:W-:Y:S05]  /*139c0*/  @P6 BRA `(.L_x_9236) ;  /* 0x0000000400986947 */ /* 0x000fea0003800000 */
[----:B------:R-:W-:Y:S02]  /*139d0*/  VIADD R11, R0, UR4 ;  /* 0x00000004000b7c36 */ /* 0x000fe40008000000 */
[----:B------:R-:W-:Y:S02]  /*139e0*/  IMAD.MOV.U32 R7, RZ, RZ, RZ ;  /* 0x000000ffff077224 */ /* 0x000fe400078e00ff */
[----:B------:R-:W-:Y:S01]  /*139f0*/  IMAD.MOV.U32 R8, RZ, RZ, RZ ;  /* 0x000000ffff087224 */ /* 0x000fe200078e00ff */
[----:B------:R-:W-:-:S13]  /*13a00*/  ISETP.GE.OR P6, PT, R11, R2, !P0 ;  /* 0x000000020b00720c */ /* 0x000fda00047c6670 */
[----:B------:R-:W0:Y:S08]  /*13a10*/  @!P6 LDC.64 R4, c[0x0][0xc80] ;  /* 0x00032000ff04eb82 */ /* 0x000e300000000a00 */
[----:B------:R-:W1:Y:S01]  /*13a20*/  @!P6 LDC.64 R2, c[0x0][0xc78] ;  /* 0x00031e00ff02eb82 */ /* 0x000e620000000a00 */
[----:B0-----:R-:W-:-:S05]  /*13a30*/  @!P6 IMAD.WIDE R4, R11, 0x4, R4 ;  /* 0x000000040b04e825 */ /* 0x001fca00078e0204 */
[----:B------:R-:W2:Y:S01]  /*13a40*/  @!P6 LDG.E R7, desc[UR40][R4.64] ;  /* 0x000000280407e981 */ /* 0x000ea2000c1e1900 */
[----:B-1----:R-:W-:-:S05]  /*13a50*/  @!P6 IMAD.WIDE R2, R11, 0x4, R2 ;  /* 0x000000040b02e825 */ /* 0x002fca00078e0202 */
        /* <DEDUP_REMOVED lines=22> */
.L_x_9235:
        /* <DEDUP_REMOVED lines=12> */
[----:B0-----:R-:W0:Y:S02]  /*13c80*/  MUFU.RCP R9, R9 ;  /* 0x0000000900097308 */ /* 0x001e240000001000 */
[----:B0-----:R-:W-:-:S06]  /*13c90*/  VIADD R3, R9, 0xffffffe ;  /* 0x0ffffffe09037836 */ /* 0x001fcc0000000000 */
[----:B------:R-:W0:Y:S02]  /*13ca0*/  F2I.FTZ.U32.TRUNC.NTZ R3, R3 ;  /* 0x0000000300037305 */ /* 0x000e24000021f000 */
[----:B0-----:R-:W-:Y:S01]  /*13cb0*/  IMAD.MOV R13, RZ, RZ, -R3 ;  /* 0x000000ffff0d7224 */ /* 0x001fe200078e0a03 */
[----:B------:R-:W-:Y:S06]  /*13cc0*/  @!P0 BRA `(.L_x_9238) ;  /* 0x0000000000088947 */ /* 0x000fec0003800000 */
[----:B------:R-:W-:-:S05]  /*13cd0*/  VIADD R5, R27, 0xffffffff ;  /* 0xffffffff1b057836 */ /* 0x000fca0000000000 */
[----:B------:R0:W1:Y:S02]  /*13ce0*/  SHFL.IDX PT, R24, R2, R5, 0x1f ;  /* 0x00001f0502187589 */ /* 0x00006400000e0000 */
.L_x_9238:
[----:B0-----:R-:W-:Y:S02]  /*13cf0*/  IMAD.MOV.U32 R5, RZ, RZ, R10 ;  /* 0x000000ffff057224 */ /* 0x001fe400078e000a */
[----:B-1----:R-:W-:Y:S02]  /*13d00*/  IMAD R24, R24, UR5, R11 ;  /* 0x0000000518187c24 */ /* 0x002fe4000f8e020b */
[----:B------:R-:W0:Y:S01]  /*13d10*/  I2F.RP R12, R5 ;  /* 0x00000005000c7306 */ /* 0x000e220000209400 */
[----:B------:R-:W-:Y:S02]  /*13d20*/  IMAD R9, R13, R4, RZ ;  /* 0x000000040d097224 */ /* 0x000fe400078e02ff */
[----:B------:R-:W-:Y:S01]  /*13d30*/  IMAD.MOV.U32 R2, RZ, RZ, RZ ;  /* 0x000000ffff027224 */ /* 0x000fe200078e00ff */
[----:B------:R-:W-:Y:S01]  /*13d40*/  IADD3 R10, -R24, UR6, RZ ;  /* 0x00000006180a7c10 */ /* 0x000fe2000fffe1ff */
[----:B------:R-:W-:Y:S02]  /*13d50*/  VIADD R27, R27, UR4 ;  /* 0x000000041b1b7c36 */ /* 0x000fe40008000000 */
[----:B------:R-:W-:Y:S01]  /*13d60*/  IMAD.HI.U32 R2, R3, R9, R2 ;  /* 0x0000000903027227 */ /* 0x000fe200078e0002 */
[----:B------:R-:W-:-:S02]  /*13d70*/  IABS R3, R7 ;  /* 0x0000000700037213 */ /* 0x000fc40000000000 */
[----:B------:R-:W-:-:S03]  /*13d80*/  IABS R11, R10 ;  /* 0x0000000a000b7213 */ /* 0x000fc60000000000 */
[----:B------:R-:W-:Y:S02]  /*13d90*/  IMAD.MOV R14, RZ, RZ, -R3 ;  /* 0x000000ffff0e7224 */ /* 0x000fe400078e0a03 */
[----:B------:R-:W-:Y:S01]  /*13da0*/  IMAD.HI.U32 R9, R2, R11, RZ ;  /* 0x0000000b02097227 */ /* 0x000fe200078e00ff */
[----:B0-----:R-:W0:Y:S01]  /*13db0*/  MUFU.RCP R12, R12 ;  /* 0x0000000c000c7308 */ /* 0x001e220000001000 */
[----:B------:R-:W-:Y:S02]  /*13dc0*/  LOP3.LUT R2, R10, R7, RZ, 0x3c, !PT ;  /* 0x000000070a027212 */ /* 0x000fe400078e3cff */
[----:B------:R-:W-:Y:S02]  /*13dd0*/  IMAD R11, R9, R14, R11 ;  /* 0x0000000e090b7224 */ /* 0x000fe400078e020b */
[----:B------:R-:W-:-:S03]  /*13de0*/  ISETP.GE.AND P2, PT, R2, RZ, PT ;  /* 0x000000ff0200720c */ /* 0x000fc60003f46270 */
[----:B------:R-:W-:Y:S01]  /*13df0*/  ISETP.GT.U32.AND P1, PT, R4, R11, PT ;  /* 0x0000000b0400720c */ /* 0x000fe20003f24070 */
[----:B0-----:R-:W-:-:S12]  /*13e00*/  VIADD R3, R12, 0xffffffe ;  /* 0x0ffffffe0c037836 */ /* 0x001fd80000000000 */
[----:B------:R-:W-:Y:S01]  /*13e10*/  @!P1 IMAD.IADD R11, R11, 0x1, -R4 ;  /* 0x000000010b0b9824 */ /* 0x000fe200078e0a04 */
[----:B------:R-:W0:Y:S01]  /*13e20*/  F2I.FTZ.U32.TRUNC.NTZ R3, R3 ;  /* 0x0000000300037305 */ /* 0x000e22000021f000 */
[----:B------:R-:W-:Y:S01]  /*13e30*/  @!P1 VIADD R9, R9, 0x1 ;  /* 0x0000000109099836 */ /* 0x000fe20000000000 */
[----:B------:R-:W-:Y:S02]  /*13e40*/  ISETP.NE.AND P1, PT, R7, RZ, PT ;  /* 0x000000ff0700720c */ /* 0x000fe40003f25270 */
[----:B------:R-:W-:Y:S02]  /*13e50*/  ISETP.GE.U32.AND P0, PT, R11, R4, PT ;  /* 0x000000040b00720c */ /* 0x000fe40003f06070 */
[----:B------:R-:W-:-:S05]  /*13e60*/  IABS R4, R8 ;  /* 0x0000000800047213 */ /* 0x000fca0000000000 */
[----:B------:R-:W-:Y:S02]  /*13e70*/  IMAD.MOV R4, RZ, RZ, -R4 ;  /* 0x000000ffff047224 */ /* 0x000fe400078e0a04 */
[----:B0-----:R-:W-:-:S04]  /*13e80*/  IMAD.MOV R2, RZ, RZ, -R3 ;  /* 0x000000ffff027224 */ /* 0x001fc800078e0a03 */
[----:B------:R-:W-:Y:S02]  /*13e90*/  @P0 VIADD R9, R9, 0x1 ;  /* 0x0000000109090836 */ /* 0x000fe40000000000 */
[----:B------:R-:W-:Y:S02]  /*13ea0*/  IMAD R11, R2, R5, RZ ;  /* 0x00000005020b7224 */ /* 0x000fe400078e02ff */
[----:B------:R-:W-:Y:S01]  /*13eb0*/  @!P2 IMAD.MOV R9, RZ, RZ, -R9 ;  /* 0x000000ffff09a224 */ /* 0x000fe200078e0a09 */
[----:B------:R-:W-:Y:S01]  /*13ec0*/  @!P1 LOP3.LUT R9, RZ, R7, RZ, 0x33, !PT ;  /* 0x00000007ff099212 */ /* 0x000fe200078e33ff */
[----:B------:R-:W-:-:S04]  /*13ed0*/  IMAD.MOV.U32 R2, RZ, RZ, RZ ;  /* 0x000000ffff027224 */ /* 0x000fc800078e00ff */
[----:B------:R-:W-:Y:S01]  /*13ee0*/  IMAD.HI.U32 R2, R3, R11, R2 ;  /* 0x0000000b03027227 */ /* 0x000fe200078e0002 */
[----:B------:R-:W-:-:S03]  /*13ef0*/  IABS R3, R9 ;  /* 0x0000000900037213 */ /* 0x000fc60000000000 */
[----:B------:R-:W-:Y:S02]  /*13f00*/  IMAD R7, R7, R9, RZ ;  /* 0x0000000907077224 */ /* 0x000fe400078e02ff */
[----:B------:R-:W-:-:S04]  /*13f10*/  IMAD.HI.U32 R2, R2, R3, RZ ;  /* 0x0000000302027227 */ /* 0x000fc800078e00ff */
[----:B------:R-:W-:Y:S01]  /*13f20*/  IMAD R4, R2, R4, R3 ;  /* 0x0000000402047224 */ /* 0x000fe200078e0203 */
[----:B------:R-:W-:Y:S01]  /*13f30*/  LOP3.LUT R3, R9, R8, RZ, 0x3c, !PT ;  /* 0x0000000809037212 */ /* 0x000fe200078e3cff */
[----:B------:R-:W-:-:S03]  /*13f40*/  IMAD.IADD R25, R10, 0x1, -R7 ;  /* 0x000000010a197824 */ /* 0x000fc600078e0a07 */
        /* <DEDUP_REMOVED lines=11> */
[----:B------:R-:W-:-:S04]  /*14000*/  IMAD R9, R8, R3, R9 ;  /* 0x0000000308097224 */ /* 0x000fc800078e0209 */
[----:B------:R-:W-:Y:S01]  /*14010*/  IMAD R26, R9, 0x10000, R2 ;  /* 0x00010000091a7824 */ /* 0x000fe200078e0202 */
[----:B------:R-:W-:Y:S06]  /*14020*/  BRA `(.L_x_9239) ;  /* 0x00000000000c7947 */ /* 0x000fec0003800000 */
.L_x_9236:
[----:B------:R-:W-:Y:S02]  /*14030*/  IMAD.MOV.U32 R25, RZ, RZ, RZ ;  /* 0x000000ffff197224 */ /* 0x000fe400078e00ff */
[----:B------:R-:W-:Y:S02]  /*14040*/  IMAD.U32 R24, RZ, RZ, UR6 ;  /* 0x00000006ff187e24 */ /* 0x000fe4000f8e00ff */
[----:B------:R-:W-:-:S07]  /*14050*/  IMAD.MOV.U32 R26, RZ, RZ, RZ ;  /* 0x000000ffff1a7224 */ /* 0x000fce00078e00ff */
.L_x_9239:
[----:B------:R-:W-:-:S13]  /*14060*/  ISETP.NE.AND P0, PT, R0, RZ, PT ;  /* 0x000000ff0000720c */ /* 0x000fda0003f05270 */
[----:B------:R-:W0:Y:S01]  /*14070*/  @!P0 S2R R3, SR_CgaCtaId ;  /* 0x0000000000038919 */ /* 0x000e220000008800 */
[----:B------:R-:W-:-:S04]  /*14080*/  @!P0 MOV R0, 0x400 ;  /* 0x0000040000008802 */ /* 0x000fc80000000f00 */
[----:B0-----:R-:W-:-:S05]  /*14090*/  @!P0 LEA R0, R3, R0, 0x18 ;  /* 0x0000000003008211 */ /* 0x001fca00078ec0ff */
[----:B------:R2:W-:Y:S01]  /*140a0*/  @!P0 STS.128 [R0+0x19cd0], R24 ;  /* 0x019cd01800008388 */ /* 0x0005e20000000c00 */
[----:B------:R-:W-:Y:S06]  /*140b0*/  BAR.ARV 0x5, 0x200 ;  /* 0x0148000000007b1d */ /* 0x000fec0000002000 */
.L_x_9234:
[----:B--2---:R-:W-:Y:S01]  /*140c0*/  IMAD.MOV.U32 R0, RZ, RZ, 0x1 ;  /* 0x00000001ff007424 */ /* 0x004fe200078e00ff */
[----:B------:R-:W-:Y:S01]  /*140d0*/  ULDC UR4, c[0x0][0xc3c] ;  /* 0x00030f0000047ab9 */ /* 0x000fe20000000800 */
[----:B------:R-:W-:Y:S01]  /*140e0*/  IMAD.MOV.U32 R22, RZ, RZ, RZ ;  /* 0x000000ffff167224 */ /* 0x000fe200078e00ff */
[----:B-1----:R-:W-:Y:S02]  /*140f0*/  ISETP.GE.AND P0, PT, R27, UR4, PT ;  /* 0x000000041b007c0c */ /* 0x002fe4000bf06270 */
[----:B------:R1:W-:Y:S04]  /*14100*/  STL [R1], R0 ;  /* 0x0000000001007387 */ /* 0x0003e80000100800 */
[----:B------:R1:W-:Y:S07]  /*14110*/  STL [R1+0x50], RZ ;  /* 0x000050ff01007387 */ /* 0x0003ee0000100800 */
[----:B------:R-:W-:Y:S05]  /*14120*/  @P0 BRA `(.L_x_9240) ;  /* 0x0000006000ac0947 */ /* 0x000fea0003800000 */
[----:B------:R-:W2:Y:S01]  /*14130*/  LDL R11, [R1+0x4c] ;  /* 0x00004c00010b7983 */ /* 0x000ea20000100800 */
[----:B------:R-:W3:Y:S01]  /*14140*/  S2R R14, SR_TID.X ;  /* 0x00000000000e7919 */ /* 0x000ee20000002100 */
[----:B------:R-:W-:Y:S01]  /*14150*/  IMAD.SHL.U32 R5, R6, 0x800, RZ ;  /* 0x0000080006057824 */ /* 0x000fe200078e00ff */
[----:B------:R-:W4:Y:S01]  /*14160*/  S2UR UR5, SR_CgaCtaId ;  /* 0x00000000000579c3 */ /* 0x000f220000008800 */
[----:B------:R-:W-:Y:S01]  /*14170*/  UMOV UR4, 0x400 ;  /* 0x0000040000047882 */ /* 0x000fe20000000000 */
[C---:B---3--:R-:W-:Y:S02]  /*14180*/  IMAD.SHL.U32 R3, R14.reuse, 0x80, RZ ;  /* 0x000000800e037824 */ /* 0x048fe400078e00ff */
[----:B------:R-:W-:-:S03]  /*14190*/  IMAD.SHL.U32 R4, R14, 0x20, RZ ;  /* 0x000000200e047824 */ /* 0x000fc600078e00ff */
[----:B0-----:R-:W-:Y:S02]  /*141a0*/  LOP3.LUT R2, R3, 0x400, RZ, 0xc0, !PT ;  /* 0x0000040003027812 */ /* 0x001fe400078ec0ff */
[----:B------:R-:W-:Y:S02]  /*141b0*/  SHF.R.U32.HI R6, RZ, 0x1, R14 ;  /* 0x00000001ff067819 */ /* 0x000fe4000001160e */
[----:B------:R-:W-:Y:S02]  /*141c0*/  LOP3.LUT R2, R2, 0x800, R5, 0xf8, !PT ;  /* 0x0000080002027812 */ /* 0x000fe400078ef805 */
[----:B------:R-:W-:Y:S02]  /*141d0*/  LOP3.LUT R5, R4, 0x80, RZ, 0xc0, !PT ;  /* 0x0000008004057812 */ /* 0x000fe400078ec0ff */
[C---:B------:R-:W-:Y:S01]  /*141e0*/  LOP3.LUT R13, R14.reuse, 0x7f, RZ, 0xc0, !PT ;  /* 0x0000007f0e0d7812 */ /* 0x040fe200078ec0ff */
[----:B-1----:R-:W-:Y:S01]  /*141f0*/  IMAD.SHL.U32 R0, R14, 0x10, RZ ;  /* 0x000000100e007824 */ /* 0x002fe200078e00ff */
[----:B------:R-:W-:-:S02]  /*14200*/  LOP3.LUT R5, R5, 0x10, R6, 0xf8, !PT ;  /* 0x0000001005057812 */ /* 0x000fc400078ef806 */
[----:B------:R-:W-:Y:S01]  /*14210*/  LOP3.LUT R6, R6, 0x20, RZ, 0xc0, !PT ;  /* 0x0000002006067812 */ /* 0x000fe200078ec0ff */
[----:B------:R-:W-:Y:S01]  /*14220*/  IMAD.SHL.U32 R7, R13, 0x10, RZ ;  /* 0x000000100d077824 */ /* 0x000fe200078e00ff */
[----:B------:R-:W-:Y:S02]  /*14230*/  LOP3.LUT R4, R4, 0x360, RZ, 0xc0, !PT ;  /* 0x0000036004047812 */ /* 0x000fe400078ec0ff */
[----:B------:R-:W-:Y:S02]  /*14240*/  LOP3.LUT R10, R0, 0x60, RZ, 0xc0, !PT ;  /* 0x00000060000a7812 */ /* 0x000fe400078ec0ff */
[----:B------:R-:W-:Y:S02]  /*14250*/  LOP3.LUT R6, R6, 0x10, R14, 0xf8, !PT ;  /* 0x0000001006067812 */ /* 0x000fe400078ef80e */
[--C-:B------:R-:W-:Y:S02]  /*14260*/  LOP3.LUT R4, R4, 0x400, R7.reuse, 0xf8, !PT ;  /* 0x0000040004047812 */ /* 0x100fe400078ef807 */
[----:B------:R-:W-:Y:S01]  /*14270*/  LOP3.LUT R7, R10, 0x700, R7, 0xf8, !PT ;  /* 0x000007000a077812 */ /* 0x000fe200078ef807 */
[----:B------:R-:W-:Y:S01]  /*14280*/  IMAD.SHL.U32 R10, R14, 0x4, RZ ;  /* 0x000000040e0a7824 */ /* 0x000fe200078e00ff */
[----:B------:R-:W-:Y:S01]  /*14290*/  LOP3.LUT R3, R6, 0x380, R3, 0xf8, !PT ;  /* 0x0000038006037812 */ /* 0x000fe200078ef803 */
[----:B------:R-:W-:Y:S01]  /*142a0*/  IMAD.SHL.U32 R9, R14, 0x2, RZ ;  /* 0x000000020e097824 */ /* 0x000fe200078e00ff */
[----:B------:R-:W-:-:S02]  /*142b0*/  LOP3.LUT R8, R0, 0x90, RZ, 0xc0, !PT ;  /* 0x0000009000087812 */ /* 0x000fc400078ec0ff */
[----:B------:R-:W-:Y:S01]  /*142c0*/  LOP3.LUT P0, RZ, R14, 0x4, RZ, 0xc0, !PT ;  /* 0x000000040eff7812 */ /* 0x000fe2000780c0ff */
[----:B----4-:R-:W-:Y:S01]  /*142d0*/  ULEA UR4, UR5, UR4, 0x18 ;  /* 0x0000000405047291 */ /* 0x010fe2000f8ec03f */
[----:B------:R-:W-:Y:S02]  /*142e0*/  LOP3.LUT R3, R3, 0x70, R0, 0x78, !PT ;  /* 0x0000007003037812 */ /* 0x000fe400078e7800 */
[----:B------:R-:W-:Y:S02]  /*142f0*/  LOP3.LUT R5, R5, 0x10, R10, 0x78, !PT ;  /* 0x0000001005057812 */ /* 0x000fe400078e780a */
[----:B------:R-:W-:Y:S02]  /*14300*/  LOP3.LUT R8, R8, 0x10, R9, 0x78, !PT ;  /* 0x0000001008087812 */ /* 0x000fe400078e7809 */
[----:B------:R-:W-:Y:S01]  /*14310*/  LOP3.LUT R12, R2, R3, RZ, 0xfc, !PT ;  /* 0x00000003020c7212 */ /* 0x000fe200078efcff */
[----:B------:R-:W-:Y:S01]  /*14320*/  IMAD.SHL.U32 R2, R14, 0x40, RZ ;  /* 0x000000400e027824 */ /* 0x000fe200078e00ff */
[----:B------:R-:W-:Y:S01]  /*14330*/  LOP3.LUT R28, R4, R5, RZ, 0xfc, !PT ;  /* 0x00000005041c7212 */ /* 0x000fe200078efcff */
[----:B------:R-:W-:Y:S01]  /*14340*/  IMAD.U32 R17, RZ, RZ, UR4 ;  /* 0x00000004ff117e24 */ /* 0x000fe2000f8e00ff */
[----:B------:R-:W-:-:S02]  /*14350*/  LOP3.LUT R8, R7, R8, RZ, 0xfc, !PT ;  /* 0x0000000807087212 */ /* 0x000fc400078efcff */
[----:B------:R-:W-:Y:S01]  /*14360*/  SHF.R.U32.HI R4, RZ, 0x1, R13 ;  /* 0x00000001ff047819 */ /* 0x000fe2000001160d */
[----:B------:R-:W-:-:S03]  /*14370*/  VIADD R3, R12, 0x40 ;  /* 0x000000400c037836 */ /* 0x000fc60000000000 */
[----:B------:R-:W-:Y:S01]  /*14380*/  LOP3.LUT R4, R4, 0x40, R2, 0xf8, !PT ;  /* 0x0000004004047812 */ /* 0x000fe200078ef802 */
[----:B------:R-:W-:Y:S02]  /*14390*/  IMAD.IADD R2, R17, 0x1, R8 ;  /* 0x0000000111027824 */ /* 0x000fe400078e0208 */
[----:B------:R-:W-:Y:S01]  /*143a0*/  @P0 VIADD R3, R12, 0xffffffc0 ;  /* 0xffffffc00c030836 */ /* 0x000fe20000000000 */
[----:B------:R-:W-:Y:S04]  /*143b0*/  STL [R1+0x4], R12 ;  /* 0x0000040c01007387 */ /* 0x000fe80000100800 */
[----:B------:R0:W-:Y:S04]  /*143c0*/  STL [R1+0x28], R2 ;  /* 0x0000280201007387 */ /* 0x0001e80000100800 */
[----:B------:R1:W-:Y:S01]  /*143d0*/  STL [R1+0x1c], R3 ;  /* 0x00001c0301007387 */ /* 0x0003e20000100800 */
[----:B------:R-:W-:Y:S01]  /*143e0*/  LOP3.LUT R0, R0, 0x10, RZ, 0xc0, !PT ;  /* 0x0000001000007812 */ /* 0x000fe200078ec0ff */
[----:B0-----:R-:W-:Y:S01]  /*143f0*/  IMAD.MOV.U32 R2, RZ, RZ, 0x1 ;  /* 0x00000001ff027424 */ /* 0x001fe200078e00ff */
[----:B------:R-:W-:Y:S01]  /*14400*/  BSSY B7, `(.L_x_9240) ;  /* 0x00005fd000077945 */ /* 0x000fe20003800000 */
[----:B------:R-:W-:-:S02]  /*14410*/  IMAD.MOV.U32 R29, RZ, RZ, RZ ;  /* 0x000000ffff1d7224 */ /* 0x000fc400078e00ff */
[----:B------:R-:W-:Y:S01]  /*14420*/  IMAD.MOV.U32 R22, RZ, RZ, RZ ;  /* 0x000000ffff167224 */ /* 0x000fe200078e00ff */
[----:B------:R-:W-:Y:S01]  /*14430*/  ULDC.64 UR38, c[0x0][0x198] ;  /* 0x0000660000267ab9 */ /* 0x000fe20000000a00 */
[----:B------:R-:W-:Y:S01]  /*14440*/  ULDC UR36, c[0x0][0xc] ;  /* 0x0000030000247ab9 */ /* 0x000fe20000000800 */
[C---:B--2---:R-:W-:Y:S02]  /*14450*/  LOP3.LUT R4, R11.reuse, 0x1, RZ, 0xfc, !PT ;  /* 0x000000010b047812 */ /* 0x044fe400078efcff */
[----:B-1----:R-:W-:-:S03]  /*14460*/  LOP3.LUT R3, R11, 0x2, RZ, 0xfc, !PT ;  /* 0x000000020b037812 */ /* 0x002fc600078efcff */
[----:B------:R0:W-:Y:S04]  /*14470*/  STL [R1+0x54], R4 ;  /* 0x0000540401007387 */ /* 0x0001e80000100800 */
[----:B------:R1:W-:Y:S04]  /*14480*/  STL [R1+0x34], R3 ;  /* 0x0000340301007387 */ /* 0x0003e80000100800 */
[----:B------:R-:W-:Y:S01]  /*14490*/  STL [R1+0x50], RZ ;  /* 0x000050ff01007387 */ /* 0x000fe20000100800 */
[----:B0-----:R-:W-:-:S03]  /*144a0*/  LOP3.LUT R4, R0, 0x20, RZ, 0xfc, !PT ;  /* 0x0000002000047812 */ /* 0x001fc600078efcff */
[----:B------:R-:W-:Y:S01]  /*144b0*/  STL [R1+0x8], R2 ;  /* 0x0000080201007387 */ /* 0x000fe20000100800 */
[----:B-1----:R-:W-:-:S03]  /*144c0*/  LOP3.LUT R3, R0, 0x40, RZ, 0xfc, !PT ;  /* 0x0000004000037812 */ /* 0x002fc600078efcff */
[----:B------:R0:W-:Y:S01]  /*144d0*/  STL [R1], R2 ;  /* 0x0000000201007387 */ /* 0x0001e20000100800 */
[C---:B------:R-:W-:Y:S02]  /*144e0*/  LOP3.LUT R0, R28.reuse, 0x2800, RZ, 0xfc, !PT ;  /* 0x000028001c007812 */ /* 0x040fe400078efcff */
[----:B0-----:R-:W-:-:S07]  /*144f0*/  LOP3.LUT R2, R28, 0x1800, RZ, 0xfc, !PT ;  /* 0x000018001c027812 */ /* 0x001fce00078efcff */
.L_x_9358:
[----:B--2---:R-:W0:Y:S02]  /*14500*/  LDC.64 R2, c[0x0][0xc88] ;  /* 0x00032200ff027b82 */ /* 0x004e240000000a00 */
[----:B0-----:R-:W-:-:S05]  /*14510*/  IMAD.WIDE R2, R27, 0x4, R2 ;  /* 0x000000041b027825 */ /* 0x001fca00078e0202 */
[----:B---3--:R-:W2:Y:S01]  /*14520*/  LDG.E R19, desc[UR40][R2.64] ;  /* 0x0000002802137981 */ /* 0x008ea2000c1e1900 */
[----:B------:R-:W-:Y:S05]  /*14530*/  YIELD ;  /* 0x0000000000007946 */ /* 0x000fea0003800000 */
[----:B------:R-:W-:Y:S01]  /*14540*/  ULDC.64 UR4, c[0x0][0xa28] ;  /* 0x00028a0000047ab9 */ /* 0x000fe20000000a00 */
[----:B-1----:R-:W-:Y:S02]  /*14550*/  CS2R R8, SRZ ;  /* 0x0000000000087805 */ /* 0x002fe4000001ff00 */
[----:B------:R-:W-:Y:S01]  /*14560*/  ISETP.NE.U32.AND P0, PT, RZ, UR4, PT ;  /* 0x00000004ff007c0c */ /* 0x000fe2000bf05070 */
[----:B------:R-:W-:Y:S01]  /*14570*/  ULDC.64 UR6, c[0x0][0xa08] ;  /* 0x0002820000067ab9 */ /* 0x000fe20000000a00 */
[----:B------:R-:W-:-:S02]  /*14580*/  ULDC.64 UR8, c[0x0][0xa10] ;  /* 0x0002840000087ab9 */ /* 0x000fc40000000a00 */
[----:B------:R-:W-:Y:S02]  /*14590*/  ISETP.NE.AND.EX P0, PT, RZ, UR5, PT, P0 ;  /* 0x00000005ff007c0c */ /* 0x000fe4000bf05300 */
[----:B--2---:R-:W-:-:S11]  /*145a0*/  SHF.R.S32.HI R0, RZ, 0x1f, R19 ;  /* 0x0000001fff007819 */ /* 0x004fd60000011413 */
[C---:B------:R-:W-:Y:S01]  /*145b0*/  @P0 LEA R2, P1, R19.reuse, UR4, 0x2 ;  /* 0x0000000413020c11 */ /* 0x040fe2000f8210ff */
[C---:B------:R-:W-:Y:S01]  /*145c0*/  IMAD.SHL.U32 R18, R19.reuse, 0x4, RZ ;  /* 0x0000000413127824 */ /* 0x040fe200078e00ff */
[C-C-:B------:R-:W-:Y:S01]  /*145d0*/  SHF.L.U64.HI R13, R19.reuse, 0x2, R0.reuse ;  /* 0x00000002130d7819 */ /* 0x140fe20000010200 */
[----:B------:R0:W-:Y:S01]  /*145e0*/  STL [R1+0x40], R0 ;  /* 0x0000400001007387 */ /* 0x0001e20000100800 */
[----:B------:R-:W-:Y:S01]  /*145f0*/  @P0 LEA.HI.X R3, R19, UR5, R0, 0x2, P1 ;  /* 0x0000000513030c11 */ /* 0x000fe200088f1400 */
[----:B------:R-:W-:-:S04]  /*14600*/  ULDC.64 UR4, c[0x0][0xa00] ;  /* 0x0002800000047ab9 */ /* 0x000fc80000000a00 */
[----:B------:R1:W5:Y:S01]  /*14610*/  @P0 LDG.E R8, desc[UR40][R2.64] ;  /* 0x0000002802080981 */ /* 0x000362000c1e1900 */
[----:B------:R-:W-:Y:S01]  /*14620*/  ISETP.NE.U32.AND P0, PT, RZ, UR4, PT ;  /* 0x00000004ff007c0c */ /* 0x000fe2000bf05070 */
[----:B------:R-:W-:Y:S01]  /*14630*/  IMAD.MOV.U32 R12, RZ, RZ, RZ ;  /* 0x000000ffff0c7224 */ /* 0x000fe200078e00ff */
[C---:B------:R-:W-:Y:S01]  /*14640*/  IADD3 R6, P3, R18.reuse, UR6, RZ ;  /* 0x0000000612067c10 */ /* 0x040fe2000ff7e0ff */
[----:B------:R-:W-:Y:S01]  /*14650*/  STL [R1+0x10], R13 ;  /* 0x0000100d01007387 */ /* 0x000fe20000100800 */
[----:B------:R-:W-:Y:S01]  /*14660*/  ISETP.NE.AND.EX P0, PT, RZ, UR5, PT, P0 ;  /* 0x00000005ff007c0c */ /* 0x000fe2000bf05300 */
[----:B0-----:R-:W-:Y:S01]  /*14670*/  IMAD.MOV.U32 R0, RZ, RZ, RZ ;  /* 0x000000ffff007224 */ /* 0x001fe200078e00ff */
[----:B------:R-:W-:Y:S02]  /*14680*/  IADD3.X R7, R13, UR7, RZ, P3, !PT ;  /* 0x000000070d077c10 */ /* 0x000fe40009ffe4ff */
[C---:B------:R-:W-:Y:S02]  /*14690*/  IADD3 R4, P4, R18.reuse, UR8, RZ ;  /* 0x0000000812047c10 */ /* 0x040fe4000ff9e0ff */
[----:B-1----:R-:W-:-:S02]  /*146a0*/  IADD3 R2, P2, R18, UR4, RZ ;  /* 0x0000000412027c10 */ /* 0x002fc4000ff5e0ff */
[C---:B------:R-:W-:Y:S02]  /*146b0*/  IADD3.X R5, R13.reuse, UR9, RZ, P4, !PT ;  /* 0x000000090d057c10 */ /* 0x040fe4000a7fe4ff */
[----:B------:R-:W-:Y:S01]  /*146c0*/  IADD3.X R3, R13, UR5, RZ, P2, !PT ;  /* 0x000000050d037c10 */ /* 0x000fe200097fe4ff */
[----:B------:R-:W-:Y:S01]  /*146d0*/  ULDC.64 UR4, c[0x0][0xa18] ;  /* 0x0002860000047ab9 */ /* 0x000fe20000000a00 */
[----:B------:R-:W-:Y:S02]  /*146e0*/  ISETP.NE.U32.AND P1, PT, RZ, UR6, PT ;  /* 0x00000006ff007c0c */ /* 0x000fe4000bf25070 */
[----:B------:R-:W-:Y:S01]  /*146f0*/  ISETP.NE.U32.AND P3, PT, RZ, UR4, PT ;  /* 0x00000004ff007c0c */ /* 0x000fe2000bf65070 */
[----:B------:R-:W2:Y:S01]  /*14700*/  @P0 LDG.E R9, desc[UR40][R2.64] ;  /* 0x0000002802090981 */ /* 0x000ea2000c1e1900 */
[----:B------:R-:W-:Y:S02]  /*14710*/  ISETP.NE.U32.AND P2, PT, RZ, UR8, PT ;  /* 0x00000008ff007c0c */ /* 0x000fe4000bf45070 */
[----:B------:R-:W-:-:S02]  /*14720*/  ISETP.NE.AND.EX P3, PT, RZ, UR5, PT, P3 ;  /* 0x00000005ff007c0c */ /* 0x000fc4000bf65330 */
[----:B------:R-:W-:Y:S02]  /*14730*/  ISETP.NE.AND.EX P1, PT, RZ, UR7, PT, P1 ;  /* 0x00000007ff007c0c */ /* 0x000fe4000bf25310 */
[----:B------:R-:W-:-:S09]  /*14740*/  ISETP.NE.AND.EX P2, PT, RZ, UR9, PT, P2 ;  /* 0x00000009ff007c0c */ /* 0x000fd2000bf45320 */
[----:B------:R-:W-:Y:S01]  /*14750*/  @P3 IADD3 R10, P4, R18, UR4, RZ ;  /* 0x00000004120a3c10 */ /* 0x000fe2000ff9e0ff */
[----:B------:R-:W-:Y:S01]  /*14760*/  ULDC UR4, c[0x0][0x288] ;  /* 0x0000a20000047ab9 */ /* 0x000fe20000000800 */
[----:B------:R-:W5:Y:S02]  /*14770*/  @P1 LDG.E R12, desc[UR40][R6.64] ;  /* 0x00000028060c1981 */ /* 0x000f64000c1e1900 */
[----:B------:R-:W-:Y:S02]  /*14780*/  @P3 IADD3.X R11, R13, UR5, RZ, P4, !PT ;  /* 0x000000050d0b3c10 */ /* 0x000fe4000a7fe4ff */
[----:B------:R-:W5:Y:S04]  /*14790*/  @P2 LDG.E R0, desc[UR40][R4.64] ;  /* 0x0000002804002981 */ /* 0x000f68000c1e1900 */
        /* <DEDUP_REMOVED lines=12> */
[----:B--2---:R0:W-:Y:S02]  /*14860*/  STL [R1+0x48], R9 ;  /* 0x0000480901007387 */ /* 0x0041e40000100800 */
[----:B0-----:R-:W-:Y:S01]  /*14870*/  IMAD.U32 R9, RZ, RZ, UR4 ;  /* 0x00000004ff097e24 */ /* 0x001fe2000f8e00ff */
[----:B----4-:R-:W-:Y:S06]  /*14880*/  @P3 BRA `(.L_x_9241) ;  /* 0x0000000000143947 */ /* 0x010fec0003800000 */
[----:B------:R-:W-:Y:S05]  /*14890*/  @!P0 BRA `(.L_x_9241) ;  /* 0x0000000000108947 */ /* 0x000fea0003800000 */
[----:B------:R-:W2:Y:S04]  /*148a0*/  LDG.E R11, desc[UR40][R2.64] ;  /* 0x00000028020b7981 */ /* 0x000ea8000c1e1900 */
[----:B------:R-:W2:Y:S02]  /*148b0*/  LDG.E R2, desc[UR40][R2.64+0x4] ;  /* 0x0000042802027981 */ /* 0x000ea4000c1e1900 */
[----:B--2---:R-:W-:-:S05]  /*148c0*/  IMAD.IADD R2, R2, 0x1, -R11 ;  /* 0x0000000102027824 */ /* 0x004fca00078e0a0b */
[----:B------:R0:W-:Y:S02]  /*148d0*/  STL [R1+0x48], R2 ;  /* 0x0000480201007387 */ /* 0x0001e40000100800 */
.L_x_9241:
[C---:B------:R-:W-:Y:S01]  /*148e0*/  LOP3.LUT R11, R26.reuse, 0xff000000, RZ, 0xc0, !PT ;  /* 0xff0000001a0b7812 */ /* 0x040fe200078ec0ff */
[----:B------:R-:W-:Y:S01]  /*148f0*/  ULDC.64 UR4, c[0x0][0xa20] ;  /* 0x0002880000047ab9 */ /* 0x000fe20000000a00 */
[----:B0-----:R-:W-:Y:S02]  /*14900*/  LOP3.LUT R2, R26, 0xff0000, RZ, 0xc0, !PT ;  /* 0x00ff00001a027812 */ /* 0x001fe400078ec0ff */
[----:B------:R-:W-:Y:S02]  /*14910*/  SHF.R.U32.HI R11, RZ, 0x8, R11 ;  /* 0x00000008ff0b7819 */ /* 0x000fe4000001160b */
[----:B------:R-:W-:Y:S02]  /*14920*/  ISETP.NE.U32.AND P0, PT, RZ, UR4, PT ;  /* 0x00000004ff007c0c */ /* 0x000fe4000bf05070 */
[----:B------:R-:W-:Y:S01]  /*14930*/  LEA.HI R11, R2, R11, RZ, 0x10 ;  /* 0x0000000b020b7211 */ /* 0x000fe200078f80ff */
[----:B-----5:R-:W-:Y:S01]  /*14940*/  IMAD.IADD R2, R12, 0x1, R8 ;  /* 0x000000010c027824 */ /* 0x020fe200078e0208 */
[----:B------:R-:W-:-:S02]  /*14950*/  ISETP.NE.AND.EX P0, PT, RZ, UR5, PT, P0 ;  /* 0x00000005ff007c0c */ /* 0x000fc4000bf05300 */
[----:B------:R-:W-:Y:S01]  /*14960*/  LOP3.LUT R16, R26, 0xffff, RZ, 0xc0, !PT ;  /* 0x0000ffff1a107812 */ /* 0x000fe200078ec0ff */
[----:B------:R-:W-:Y:S01]  /*14970*/  IMAD.MOV.U32 R26, RZ, RZ, R19 ;  /* 0x000000ffff1a7224 */ /* 0x000fe200078e0013 */
[----:B------:R0:W-:Y:S09]  /*14980*/  STL [R1+0x18], R2 ;  /* 0x0000180201007387 */ /* 0x0001f20000100800 */
[----:B------:R-:W-:Y:S05]  /*14990*/  @!P0 BRA `(.L_x_9242) ;  /* 0x0000000000108947 */ /* 0x000fea0003800000 */
[----:B0-----:R-:W-:-:S04]  /*149a0*/  IADD3 R2, P0, R18, UR4, RZ ;  /* 0x0000000412027c10 */ /* 0x001fc8000ff1e0ff */
[----:B------:R-:W-:-:S05]  /*149b0*/  IADD3.X R3, R13, UR5, RZ, P0, !PT ;  /* 0x000000050d037c10 */ /* 0x000fca00087fe4ff */
[----:B------:R0:W5:Y:S01]  /*149c0*/  LDG.E R9, desc[UR40][R2.64] ;  /* 0x0000002802097981 */ /* 0x000162000c1e1900 */
[----:B------:R-:W-:Y:S05]  /*149d0*/  BRA `(.L_x_9243) ;  /* 0x0000000000107947 */ /* 0x000fea0003800000 */
.L_x_9242:
[----:B------:R-:W-:Y:S05]  /*149e0*/  @!P1 BRA `(.L_x_9243) ;  /* 0x00000000000c9947 */ /* 0x000fea0003800000 */
[----:B------:R-:W2:Y:S04]  /*149f0*/  LDG.E R9, desc[UR40][R6.64] ;  /* 0x0000002806097981 */ /* 0x000ea8000c1e1900 */
[----:B------:R-:W2:Y:S02]  /*14a00*/  LDG.E R6, desc[UR40][R6.64+0x4] ;  /* 0x0000042806067981 */ /* 0x000ea4000c1e1900 */
[----:B--2---:R-:W-:-:S07]  /*14a10*/  IMAD.IADD R9, R6, 0x1, -R9 ;  /* 0x0000000106097824 */ /* 0x004fce00078e0a09 */
.L_x_9243:
[----:B0-----:R-:W2:Y:S01]  /*14a20*/  @P2 LDG.E R2, desc[UR40][R4.64] ;  /* 0x0000002804022981 */ /* 0x001ea2000c1e1900 */
[----:B-----5:R-:W-:-:S03]  /*14a30*/  IMAD.IADD R9, R9, 0x1, -R8 ;  /* 0x0000000109097824 */ /* 0x020fc600078e0a08 */
[----:B------:R-:W2:Y:S01]  /*14a40*/  @P2 LDG.E R4, desc[UR40][R4.64+0x4] ;  /* 0x0000042804042981 */ /* 0x000ea2000c1e1900 */
[----:B------:R-:W-:Y:S01]  /*14a50*/  BSSY B0, `(.L_x_9244) ;  /* 0x0000029000007945 */ /* 0x000fe20003800000 */
[----:B------:R-:W-:Y:S01]  /*14a60*/  LOP3.LUT R21, R11, 0xff, RZ, 0xc0, !PT ;  /* 0x000000ff0b157812 */ /* 0x000fe200078ec0ff */
[----:B--2---:R-:W-:-:S04]  /*14a70*/  @P2 IMAD.IADD R10, R4, 0x1, -R2 ;  /* 0x00000001040a2824 */ /* 0x004fc800078e0a02 */
[----:B------:R-:W-:-:S05]  /*14a80*/  IMAD.IADD R3, R9, 0x1, R10 ;  /* 0x0000000109037824 */ /* 0x000fca00078e020a */
[C---:B------:R-:W-:Y:S01]  /*14a90*/  ISETP.GE.AND P1, PT, R3.reuse, 0x1, PT ;  /* 0x000000010300780c */ /* 0x040fe20003f26270 */
[----:B------:R-:W-:-:S05]  /*14aa0*/  VIADD R2, R3, 0x7f ;  /* 0x0000007f03027836 */ /* 0x000fca0000000000 */
[----:B------:R-:W-:-:S04]  /*14ab0*/  SHF.R.S32.HI R3, RZ, 0x1f, R2 ;  /* 0x0000001fff037819 */ /* 0x000fc80000011402 */
[----:B------:R-:W-:Y:S01]  /*14ac0*/  LEA.HI R3, R3, R2, RZ, 0x7 ;  /* 0x0000000203037211 */ /* 0x000fe200078f38ff */
[----:B------:R-:W-:Y:S01]  /*14ad0*/  IMAD.MOV.U32 R2, RZ, RZ, RZ ;  /* 0x000000ffff027224 */ /* 0x000fe200078e00ff */
[----:B------:R-:W-:Y:S02]  /*14ae0*/  SHF.R.U32.HI R4, RZ, 0x10, R11 ;  /* 0x00000010ff047819 */ /* 0x000fe4000001160b */
        /* <DEDUP_REMOVED lines=31> */
.L_x_9245:
[----:B------:R-:W-:Y:S05]  /*14ce0*/  BSYNC B0 ;  /* 0x0000000000007941 */ /* 0x000fea0003800000 */
.L_x_9244:
[-C--:B------:R-:W-:Y:S01]  /*14cf0*/  IMAD R3, R21, R2.reuse, RZ ;  /* 0x0000000215037224 */ /* 0x080fe200078e02ff */
[----:B------:R-:W-:Y:S04]  /*14d00*/  BSSY B0, `(.L_x_9246) ;  /* 0x0000156000007945 */ /* 0x000fe80003800000 */
[C---:B------:R-:W-:Y:S01]  /*14d10*/  VIADDMNMX R2, R3.reuse, R2, R20, PT ;  /* 0x0000000203027246 */ /* 0x040fe20003800114 */
[----:B------:R-:W-:-:S04]  /*14d20*/  IMAD R3, R3, 0x80, -R9 ;  /* 0x0000008003037824 */ /* 0x000fc800078e0a09 */
[----:B------:R-:W-:Y:S01]  /*14d30*/  IMAD R2, R2, 0x80, -R9 ;  /* 0x0000008002027824 */ /* 0x000fe200078e0a09 */
[----:B------:R-:W-:-:S04]  /*14d40*/  VIMNMX R3, RZ, R3, !PT ;  /* 0x00000003ff037248 */ /* 0x000fc80007fe0100 */
        /* <DEDUP_REMOVED lines=18> */
.L_x_9393:
[----:B-1----:R-:W-:Y:S02]  /*14e70*/  ISETP.NE.AND P0, PT, R14, RZ, PT ;  /* 0x000000ff0e00720c */ /* 0x002fe40003f05270 */
[----:B------:R-:W-:-:S11]  /*14e80*/  PLOP3.LUT P6, PT, PT, PT, PT, 0x8, 0x0 ;  /* 0x000000000000781c */ /* 0x000fd60003fce170 */
[----:B------:R-:W-:Y:S05]  /*14e90*/  @P0 BRA `(.L_x_9249) ;  /* 0x00000000000c0947 */ /* 0x000fea0003800000 */
[----:B------:R-:W-:-:S03]  /*14ea0*/  UMOV UR4, 0xffffffff ;  /* 0xffffffff00047882 */ /* 0x000fc60000000000 */
[----:B------:R-:W-:Y:S05]  /*14eb0*/  BRA.DIV UR4, `(.L_x_9250) ;  /* 0x00000062042c7947 */ /* 0x000fea000b800000 */
[----:B------:R-:W-:-:S13]  /*14ec0*/  ELECT P6, URZ, PT ;  /* 0x00000000003f782f */ /* 0x000fda00038c0000 */
.L_x_9249:
        /* <DEDUP_REMOVED lines=9> */
.L_x_9396:
[----:B------:R-:W-:Y:S05]  /*14f60*/  BSYNC B1 ;  /* 0x0000000000017941 */ /* 0x000fea0003800000 */
.L_x_9251:
[----:B------:R-:W-:Y:S04]  /*14f70*/  BSSY B1, `(.L_x_9253) ;  /* 0x000008c000017945 */ /* 0x000fe80003800000 */
[----:B------:R-:W-:Y:S05]  /*14f80*/  @!P6 BRA `(.L_x_9254) ;  /* 0x000000080028e947 */ /* 0x000fea0003800000 */
[----:B------:R-:W2:Y:S01]  /*14f90*/  LDL R7, [R1+0x8] ;  /* 0x0000080001077983 */ /* 0x000ea20000100800 */
[----:B------:R-:W-:Y:S01]  /*14fa0*/  IMAD R8, R29, 0x8, R17 ;  /* 0x000000081d087824 */ /* 0x000fe200078e0211 */
[----:B------:R-:W1:Y:S01]  /*14fb0*/  S2R R6, SR_TID.X ;  /* 0x0000000000067919 */ /* 0x000e620000002100 */
[----:B------:R-:W-:Y:S01]  /*14fc0*/  BSSY B2, `(.L_x_9255) ;  /* 0x0000006000027945 */ /* 0x000fe20003800000 */
[----:B-1----:R-:W-:-:S04]  /*14fd0*/  LOP3.LUT R6, R6, 0x7f, RZ, 0xc0, !PT ;  /* 0x0000007f06067812 */ /* 0x002fc800078ec0ff */
[----:B------:R-:W-:Y:S02]  /*14fe0*/  ISETP.NE.AND P2, PT, R6, RZ, PT ;  /* 0x000000ff0600720c */ /* 0x000fe40003f45270 */
[----:B--2---:R-:W-:-:S04]  /*14ff0*/  SHF.L.U32 R11, R7, 0x1f, RZ ;  /* 0x0000001f070b7819 */ /* 0x004fc800000006ff */
[----:B------:R-:W1:Y:S02]  /*15000*/  SYNCS.PHASECHK.TRANS64.TRYWAIT P0, [R8+URZ+0x19ca0], R11 ;  /* 0x019ca00b080075a7 */ /* 0x000e64000800017f */
[----:B-1----:R-:W-:Y:S05]  /*15010*/  @!P0 BRA `(.L_x_9256) ;  /* 0x0000006000088947 */ /* 0x002fea0003800000 */
.L_x_9397:
[----:B------:R-:W-:Y:S05]  /*15020*/  BSYNC B2 ;  /* 0x0000000000027941 */ /* 0x000fea0003800000 */
.L_x_9255:
        /* <DEDUP_REMOVED lines=9> */
.L_x_9258:
[----:B------:R-:W-:Y:S05]  /*150c0*/  BSYNC B2 ;  /* 0x0000000000027941 */ /* 0x000fea0003800000 */
.L_x_9257:
[----:B------:R-:W-:Y:S01]  /*150d0*/  IMAD.MOV.U32 R23, RZ, RZ, RZ ;  /* 0x000000ffff177224 */ /* 0x000fe200078e00ff */
[----:B------:R-:W-:Y:S01]  /*150e0*/  UIADD3 UR4, UP0, UR38, 0x570, URZ ;  /* 0x0000057026047890 */ /* 0x000fe2000ff1e03f */
[----:B------:R-:W-:Y:S01]  /*150f0*/  IMAD R6, R10, 0x80, R0 ;  /* 0x000000800a067824 */ /* 0x000fe200078e0200 */
[----:B------:R-:W-:Y:S01]  /*15100*/  PLOP3.LUT P0, PT, PT, PT, PT, 0x80, 0x0 ;  /* 0x000000000000781c */ /* 0x000fe20003f0f070 */
[----:B------:R-:W-:Y:S01]  /*15110*/  IMAD R7, R29, 0x3000, R17 ;  /* 0x000030001d077824 */ /* 0x000fe200078e0211 */
[----:B------:R-:W-:Y:S01]  /*15120*/  R2UR UR10, R23 ;  /* 0x00000000170a72ca */ /* 0x000fe200000e0000 */
[----:B------:R-:W-:Y:S01]  /*15130*/  VIADD R6, R6, 0xffffff80 ;  /* 0xffffff8006067836 */ /* 0x000fe20000000000 */
[----:B------:R-:W-:Y:S01]  /*15140*/  UIADD3.X UR5, URZ, UR39, URZ, UP0, !UPT ;  /* 0x000000273f057290 */ /* 0x000fe200087fe43f */
[----:B0-----:R-:W-:Y:S01]  /*15150*/  VIADD R5, R8, 0x19c90 ;  /* 0x00019c9008057836 */ /* 0x001fe20000000000 */
[----:B------:R-:W-:Y:S01]  /*15160*/  UMOV UR6, 0x0 ;  /* 0x0000000000067882 */ /* 0x000fe20000000000 */
[----:B------:R-:W-:Y:S01]  /*15170*/  VIADD R9, R7, 0x13800 ;  /* 0x0001380007097836 */ /* 0x000fe20000000000 */
[----:B------:R-:W-:-:S09]  /*15180*/  UMOV UR7, 0x12f00000 ;  /* 0x12f0000000077882 */ /* 0x000fd20000000000 */
.L_x_9259:
        /* <DEDUP_REMOVED lines=16> */
.L_x_9260:
        /* <DEDUP_REMOVED lines=16> */
.L_x_9261:
        /* <DEDUP_REMOVED lines=13> */
.L_x_9398:
[----:B------:R-:W-:Y:S05]  /*15460*/  BSYNC B2 ;  /* 0x0000000000027941 */ /* 0x000fea0003800000 */
.L_x_9262:
        /* <DEDUP_REMOVED lines=11> */
.L_x_9265:
[----:B------:R-:W-:Y:S05]  /*15520*/  BSYNC B2 ;  /* 0x0000000000027941 */ /* 0x000fea0003800000 */
.L_x_9264:
        /* <DEDUP_REMOVED lines=8> */
.L_x_9266:
        /* <DEDUP_REMOVED lines=15> */
.L_x_9267:
        /* <DEDUP_REMOVED lines=15> */
.L_x_9268:
        /* <DEDUP_REMOVED lines=10> */
.L_x_9254:
[----:B------:R-:W-:Y:S05]  /*15830*/  BSYNC B1 ;  /* 0x0000000000017941 */ /* 0x000fea0003800000 */
.L_x_9253:
[----:B------:R-:W2:Y:S01]  /*15840*/  LDL.LU R9, [R1+0x8] ;  /* 0x0000080001097983 */ /* 0x000ea20000300800 */
[----:B------:R-:W-:Y:S01]  /*15850*/  VIADD R29, R29, 0x1 ;  /* 0x000000011d1d7836 */ /* 0x000fe20000000000 */
[----:B------:R-:W-:Y:S01]  /*15860*/  PLOP3.LUT P0, PT, PT, PT, PT, 0x8, 0x0 ;  /* 0x000000000000781c */ /* 0x000fe20003f0e170 */
[----:B------:R-:W-:-:S03]  /*15870*/  VIADD R10, R10, 0xfffffffe ;  /* 0xfffffffe0a0a7836 */ /* 0x000fc60000000000 */
[C---:B------:R-:W-:Y:S02]  /*15880*/  ISETP.NE.AND P2, PT, R29.reuse, 0x2, PT ;  /* 0x000000021d00780c */ /* 0x040fe40003f45270 */
[----:B------:R-:W-:Y:S02]  /*15890*/  ISETP.GE.AND P3, PT, R10, R3, PT ;  /* 0x000000030a00720c */ /* 0x000fe40003f66270 */
[----:B0-----:R-:W-:Y:S02]  /*158a0*/  SEL R5, RZ, 0x1, P2 ;  /* 0x00000001ff057807 */ /* 0x001fe40001000000 */
[----:B------:R-:W-:Y:S02]  /*158b0*/  SEL R29, R29, RZ, P2 ;  /* 0x000000ff1d1d7207 */ /* 0x000fe40001000000 */
[----:B--2---:R-:W-:-:S05]  /*158c0*/  LOP3.LUT R9, R9, R5, RZ, 0x3c, !PT ;  /* 0x0000000509097212 */ /* 0x004fca00078e3cff */
[----:B------:R0:W-:Y:S02]  /*158d0*/  STL [R1+0x8], R9 ;  /* 0x0000080901007387 */ /* 0x0001e40000100800 */
[----:B------:R-:W-:Y:S05]  /*158e0*/  @!P3 BRA `(.L_x_9247) ;  /* 0x00000008005cb947 */ /* 0x000fea0003800000 */
.L_x_9285:
[----:B------:R-:W-:Y:S05]  /*158f0*/  YIELD ;  /* 0x0000000000007946 */ /* 0x000fea0003800000 */
[----:B------:R-:W-:Y:S04]  /*15900*/  BSSY B1, `(.L_x_9269) ;  /* 0x000008b000017945 */ /* 0x000fe80003800000 */
[----:B-1----:R-:W-:Y:S05]  /*15910*/  @!P6 BRA `(.L_x_9270) ;  /* 0x000000080024e947 */ /* 0x002fea0003800000 */
[----:B------:R-:W2:Y:S01]  /*15920*/  LDL R6, [R1+0x8] ;  /* 0x0000080001067983 */ /* 0x000ea20000100800 */
[----:B0-----:R-:W-:Y:S01]  /*15930*/  IMAD R9, R29, 0x8, R17 ;  /* 0x000000081d097824 */ /* 0x001fe200078e0211 */
[----:B------:R-:W0:Y:S01]  /*15940*/  S2R R5, SR_TID.X ;  /* 0x0000000000057919 */ /* 0x000e220000002100 */
[----:B------:R-:W-:Y:S01]  /*15950*/  BSSY B2, `(.L_x_9271) ;  /* 0x0000006000027945 */ /* 0x000fe20003800000 */
[----:B0-----:R-:W-:-:S04]  /*15960*/  LOP3.LUT R5, R5, 0x7f, RZ, 0xc0, !PT ;  /* 0x0000007f05057812 */ /* 0x001fc800078ec0ff */
[----:B------:R-:W-:Y:S02]  /*15970*/  ISETP.NE.AND P3, PT, R5, RZ, PT ;  /* 0x000000ff0500720c */ /* 0x000fe40003f65270 */
[----:B--2---:R-:W-:-:S04]  /*15980*/  SHF.L.U32 R8, R6, 0x1f, RZ ;  /* 0x0000001f06087819 */ /* 0x004fc800000006ff */
[----:B------:R-:W0:Y:S02]  /*15990*/  SYNCS.PHASECHK.TRANS64.TRYWAIT P2, [R9+URZ+0x19ca0], R8 ;  /* 0x019ca008090075a7 */ /* 0x000e24000804017f */
[----:B0-----:R-:W-:Y:S05]  /*159a0*/  @!P2 BRA `(.L_x_9272) ;  /* 0x0000005400cca947 */ /* 0x001fea0003800000 */
.L_x_9399:
[----:B------:R-:W-:Y:S05]  /*159b0*/  BSYNC B2 ;  /* 0x0000000000027941 */ /* 0x000fea0003800000 */
.L_x_9271:
        /* <DEDUP_REMOVED lines=9> */
.L_x_9274:
[----:B------:R-:W-:Y:S05]  /*15a50*/  BSYNC B2 ;  /* 0x0000000000027941 */ /* 0x000fea0003800000 */
.L_x_9273:
        /* <DEDUP_REMOVED lines=8> */
[----:B------:R-:W-:Y:S01]  /*15ae0*/  VIADD R11, R7, 0x13800 ;  /* 0x00013800070b7836 */ /* 0x000fe20000000000 */
[----:B------:R-:W-:Y:S01]  /*15af0*/  UMOV UR6, 0x0 ;  /* 0x0000000000067882 */ /* 0x000fe20000000000 */
[----:B------:R-:W-:-:S10]  /*15b00*/  UMOV UR7, 0x12f00000 ;  /* 0x12f0000000077882 */ /* 0x000fd40000000000 */
.L_x_9275:
        /* <DEDUP_REMOVED lines=16> */
.L_x_9276:
        /* <DEDUP_REMOVED lines=16> */
.L_x_9277:
        /* <DEDUP_REMOVED lines=13> */
.L_x_9400:
[----:B------:R-:W-:Y:S05]  /*15de0*/  BSYNC B2 ;  /* 0x0000000000027941 */ /* 0x000fea0003800000 */
.L_x_9278:
        /* <DEDUP_REMOVED lines=11> */
.L_x_9281:
[----:B------:R-:W-:Y:S05]  /*15ea0*/  BSYNC B2 ;  /* 0x0000000000027941 */ /* 0x000fea0003800000 */
.L_x_9280:
        /* <DEDUP_REMOVED lines=8> */
.L_x_9282:
        /* <DEDUP_REMOVED lines=15> */
.L_x_9283:
        /* <DEDUP_REMOVED lines=15> */
.L_x_9284:
        /* <DEDUP_REMOVED lines=10> */
.L_x_9270:
[----:B------:R-:W-:Y:S05]  /*161b0*/  BSYNC B1 ;  /* 0x0000000000017941 */ /* 0x000fea0003800000 */
.L_x_9269:
[----:B------:R-:W2:Y:S01]  /*161c0*/  LDL.LU R8, [R1+0x8] ;  /* 0x0000080001087983 */ /* 0x000ea20000300800 */
[----:B------:R-:W-:Y:S01]  /*161d0*/  VIADD R29, R29, 0x1 ;  /* 0x000000011d1d7836 */ /* 0x000fe20000000000 */
[C---:B------:R-:W-:Y:S01]  /*161e0*/  ISETP.GT.AND P3, PT, R10.reuse, R3, PT ;  /* 0x000000030a00720c */ /* 0x040fe20003f64270 */
[----:B------:R-:W-:-:S03]  /*161f0*/  VIADD R10, R10, 0xffffffff ;  /* 0xffffffff0a0a7836 */ /* 0x000fc60000000000 */
[----:B------:R-:W-:-:S04]  /*16200*/  ISETP.NE.AND P2, PT, R29, 0x2, PT ;  /* 0x000000021d00780c */ /* 0x000fc80003f45270 */
[----:B------:R-:W-:Y:S02]  /*16210*/  SEL R5, RZ, 0x1, P2 ;  /* 0x00000001ff057807 */ /* 0x000fe40001000000 */
[----:B------:R-:W-:Y:S02]  /*16220*/  SEL R29, R29, RZ, P2 ;  /* 0x000000ff1d1d7207 */ /* 0x000fe40001000000 */
[----:B--2---:R-:W-:-:S05]  /*16230*/  LOP3.LUT R8, R8, R5, RZ, 0x3c, !PT ;  /* 0x0000000508087212 */ /* 0x004fca00078e3cff */
[----:B------:R1:W-:Y:S01]  /*16240*/  STL [R1+0x8], R8 ;  /* 0x0000080801007387 */ /* 0x0003e20000100800 */
[----:B------:R-:W-:Y:S05]  /*16250*/  @P3 BRA `(.L_x_9285) ;  /* 0xfffffff400a43947 */ /* 0x000fea000383ffff */
.L_x_9247:
[----:B------:R-:W-:Y:S05]  /*16260*/  BSYNC B0 ;  /* 0x0000000000007941 */ /* 0x000fea0003800000 */
.L_x_9246:
[----:B------:R-:W-:Y:S05]  /*16270*/  @!P0 WARPSYNC.ALL ;  /* 0x0000000000008948 */ /* 0x000fea0003800000 */
[----:B------:R-:W-:Y:S01]  /*16280*/  @!P0 BAR.SYNC.DEFER_BLOCKING 0xc, 0x200 ;  /* 0x0308000000008b1d */ /* 0x000fe20000010000 */
[----:B------:R-:W-:-:S05]  /*16290*/  IMAD.MOV.U32 R0, RZ, RZ, RZ ;  /* 0x000000ffff007224 */ /* 0x000fca00078e00ff */
[----:B------:R-:W-:Y:S04]  /*162a0*/  BSSY B0, `(.L_x_9286) ;  /* 0x000001e000007945 */ /* 0x000fe80003800000 */
[----:B------:R-:W-:Y:S05]  /*162b0*/  @!P1 BRA `(.L_x_9287) ;  /* 0x0000000000709947 */ /* 0x000fea0003800000 */
[----:B------:R-:W-:-:S13]  /*162c0*/  ISETP.NE.AND P0, PT, R4, RZ, PT ;  /* 0x000000ff0400720c */ /* 0x000fda0003f05270 */
[----:B------:R-:W2:Y:S02]  /*162d0*/  @!P0 LDC R4, c[0x0][0x9f0] ;  /* 0x00027c00ff048b82 */ /* 0x000ea40000000800 */
[-C--:B--2---:R-:W-:Y:S02]  /*162e0*/  IABS R0, R4.reuse ;  /* 0x0000000400007213 */ /* 0x084fe40000000000 */
[----:B------:R-:W-:Y:S02]  /*162f0*/  IABS R6, R4 ;  /* 0x0000000400067213 */ /* 0x000fe40000000000 */
[----:B------:R-:W2:Y:S03]  /*16300*/  I2F.RP R2, R0 ;  /* 0x0000000000027306 */ /* 0x000ea60000209400 */
[----:B------:R-:W-:-:S05]  /*16310*/  IMAD.MOV R6, RZ, RZ, -R6 ;  /* 0x000000ffff067224 */ /* 0x000fca00078e0a06 */
[----:B--2---:R-:W2:Y:S02]  /*16320*/  MUFU.RCP R2, R2 ;  /* 0x0000000200027308 */ /* 0x004ea40000001000 */
[----:B--2---:R-:W-:-:S06]  /*16330*/  VIADD R2, R2, 0xffffffe ;  /* 0x0ffffffe02027836 */ /* 0x004fcc0000000000 */
[----:B------:R-:W2:Y:S02]  /*16340*/  F2I.FTZ.U32.TRUNC.NTZ R3, R2 ;  /* 0x0000000200037305 */ /* 0x000ea4000021f000 */
[----:B--2---:R-:W-:-:S04]  /*16350*/  IMAD.MOV R2, RZ, RZ, -R3 ;  /* 0x000000ffff027224 */ /* 0x004fc800078e0a03 */
        /* <DEDUP_REMOVED lines=18> */
.L_x_9287:
[----:B------:R-:W-:Y:S05]  /*16480*/  BSYNC B0 ;  /* 0x0000000000007941 */ /* 0x000fea0003800000 */
.L_x_9286:
        /* <DEDUP_REMOVED lines=17> */
[----:B------:R-:W3:Y:S02]  /*165a0*/  S2R R4, SR_LTMASK ;  /* 0x0000000000047919 */ /* 0x000ee40000003900 */
[----:B---3--:R-:W-:-:S04]  /*165b0*/  LOP3.LUT R4, R4, UR4, RZ, 0xc0, !PT ;  /* 0x0000000404047c12 */ /* 0x008fc8000f8ec0ff */
[----:B------:R-:W3:Y:S01]  /*165c0*/  POPC R7, R4 ;  /* 0x0000000400077309 */ /* 0x000ee20000000000 */
[----:B--2---:R-:W3:Y:S02]  /*165d0*/  SHFL.IDX PT, R0, R3, R0, 0x1f ;  /* 0x00001f0003007589 */ /* 0x004ee400000e0000 */
[----:B---3--:R-:W-:Y:S01]  /*165e0*/  IADD3 R24, R0, UR36, R7 ;  /* 0x0000002400187c10 */ /* 0x008fe2000fffe007 */
[----:B------:R-:W-:Y:S06]  /*165f0*/  BRA `(.L_x_9289) ;  /* 0x0000003000647947 */ /* 0x000fec0003800000 */
.L_x_9288:
        /* <DEDUP_REMOVED lines=15> */
[----:B-1----:R-:W-:Y:S02]  /*166f0*/  IMAD.MOV.U32 R8, RZ, RZ, 0x70 ;  /* 0x00000070ff087424 */ /* 0x002fe400078e00ff */
[----:B------:R-:W-:Y:S02]  /*16700*/  IMAD.MOV.U32 R12, RZ, RZ, 0x1 ;  /* 0x00000001ff0c7424 */ /* 0x000fe400078e00ff */
[----:B------:R-:W-:-:S07]  /*16710*/  IMAD.MOV.U32 R13, RZ, RZ, RZ ;  /* 0x000000ffff0d7224 */ /* 0x000fce00078e00ff */
[----:B------:R-:W-:-:S07]  /*16720*/  LEPC R20, `(.L_x_9291) ;  /* 0x000000001014794e */ /* 0x000fce0000000000 */
[----:B0-2---:R-:W-:Y:S05]  /*16730*/  CALL.ABS.NOINC R2 ;  /* 0x0000000002007343 */ /* 0x005fea0003c00000 */
.L_x_9291:
[----:B------:R-:W-:Y:S05]  /*16740*/  BSYNC B6 ;  /* 0x0000000000067941 */ /* 0x000fea0003800000 */
.L_x_9290:
        /* <DEDUP_REMOVED lines=24> */
.L_x_9293:
[----:B------:R-:W-:Y:S05]  /*168d0*/  BSYNC B6 ;  /* 0x0000000000067941 */ /* 0x000fea0003800000 */
.L_x_9292:
[----:B------:R-:W-:Y:S01]  /*168e0*/  VIADD R23, R17, 0x3000 ;  /* 0x0000300011177836 */ /* 0x000fe20000000000 */
[----:B------:R-:W-:Y:S04]  /*168f0*/  BSSY B6, `(.L_x_9294) ;  /* 0x0000013000067945 */ /* 0x000fe80003800000 */
[----:B------:R-:W-:-:S13]  /*16900*/  LOP3.LUT P0, RZ, R23, 0x3ff, RZ, 0xc0, !PT ;  /* 0x000003ff17ff7812 */ /* 0x000fda000780c0ff */
        /* <DEDUP_REMOVED lines=17> */
.L_x_9295:
[----:B------:R-:W-:Y:S05]  /*16a20*/  BSYNC B6 ;  /* 0x0000000000067941 */ /* 0x000fea0003800000 */
.L_x_9294:
[----:B--2---:R-:W2:Y:S01]  /*16a30*/  LDL R2, [R1+0x14] ;  /* 0x0000140001027983 */ /* 0x004ea20000100800 */
[----:B------:R-:W-:Y:S01]  /*16a40*/  BSSY B6, `(.L_x_9296) ;  /* 0x0000013000067945 */ /* 0x000fe20003800000 */
[----:B--2---:R-:W-:-:S13]  /*16a50*/  LOP3.LUT P6, RZ, R2, 0x1, RZ, 0xc0, !PT ;  /* 0x0000000102ff7812 */ /* 0x004fda00078cc0ff */
        /* <DEDUP_REMOVED lines=17> */
.L_x_9297:
[----:B------:R-:W-:Y:S05]  /*16b70*/  BSYNC B6 ;  /* 0x0000000000067941 */ /* 0x000fea0003800000 */
.L_x_9296:
[----:B------:R-:W2:Y:S01]  /*16b80*/  LDL.LU R20, [R1+0x10] ;  /* 0x0000100001147983 */ /* 0x000ea20000300800 */
[----:B------:R-:W-:Y:S02]  /*16b90*/  ULDC.64 UR4, c[0x0][0x9f8] ;  /* 0x00027e0000047ab9 */ /* 0x000fe40000000a00 */
[----:B------:R-:W-:-:S04]  /*16ba0*/  ISETP.NE.U32.AND P0, PT, RZ, UR4, PT ;  /* 0x00000004ff007c0c */ /* 0x000fc8000bf05070 */
[----:B------:R-:W-:-:S13]  /*16bb0*/  ISETP.NE.AND.EX P0, PT, RZ, UR5, PT, P0 ;  /* 0x00000005ff007c0c */ /* 0x000fda000bf05300 */
[----:B------:R-:W-:-:S04]  /*16bc0*/  @P0 IADD3 R2, P1, R18, UR4, RZ ;  /* 0x0000000412020c10 */ /* 0x000fc8000ff3e0ff */
[----:B--2---:R-:W-:Y:S01]  /*16bd0*/  @P0 IADD3.X R3, R20, UR5, RZ, P1, !PT ;  /* 0x0000000514030c10 */ /* 0x004fe20008ffe4ff */
[----:B------:R-:W-:-:S04]  /*16be0*/  ULDC.64 UR4, c[0x0][0xa08] ;  /* 0x0002820000047ab9 */ /* 0x000fc80000000a00 */
[----:B------:R2:W1:Y:S02]  /*16bf0*/  @P0 LDG.E R26, desc[UR40][R2.64] ;  /* 0x00000028021a0981 */ /* 0x000464000c1e1900 */
[----:B--2---:R-:W2:Y:S02]  /*16c00*/  LDC.64 R2, c[0x0][0x418] ;  /* 0x00010600ff027b82 */ /* 0x004ea40000000a00 */
[----:B--2---:R-:W-:Y:S01]  /*16c10*/  LOP3.LUT P0, RZ, R2, UR4, RZ, 0xfc, !PT ;  /* 0x0000000402ff7c12 */ /* 0x004fe2000f80fcff */
[----:B------:R-:W-:-:S03]  /*16c20*/  UMOV UR4, 0xffffffff ;  /* 0xffffffff00047882 */ /* 0x000fc60000000000 */
[----:B------:R-:W-:Y:S02]  /*16c30*/  LOP3.LUT P0, RZ, R3, UR5, RZ, 0xfc, P0 ;  /* 0x0000000503ff7c12 */ /* 0x000fe4000800fcff */
[----:B-1----:R-:W-:Y:S02]  /*16c40*/  SHF.R.S32.HI R8, RZ, 0x1f, R26 ;  /* 0x0000001fff087819 */ /* 0x002fe4000001141a */
[----:B------:R-:W-:-:S03]  /*16c50*/  SEL R18, R26, RZ, !P0 ;  /* 0x000000ff1a127207 */ /* 0x000fc60004000000 */
[----:B------:R1:W-:Y:S01]  /*16c60*/  STL [R1+0x10], R8 ;  /* 0x0000100801007387 */ /* 0x0003e20000100800 */
[----:B------:R-:W-:Y:S05]  /*16c70*/  BRA.DIV UR4, `(.L_x_9298) ;  /* 0x0000004604407947 */ /* 0x000fea000b800000 */
[----:B------:R-:W2:Y:S02]  /*16c80*/  S2R R0, SR_TID.X ;  /* 0x0000000000007919 */ /* 0x000ea40000002100 */
[----:B--2---:R-:W-:-:S04]  /*16c90*/  SHF.R.U32.HI R0, RZ, 0x5, R0 ;  /* 0x00000005ff007819 */ /* 0x004fc80000011600 */
[----:B------:R-:W-:-:S05]  /*16ca0*/  LOP3.LUT R0, R0, 0x3, RZ, 0xc0, !PT ;  /* 0x0000000300007812 */ /* 0x000fca00078ec0ff */
[----:B------:R2:W3:Y:S02]  /*16cb0*/  SHFL.IDX PT, R14, R0, RZ, 0x1f ;  /* 0x00001fff000e7589 */ /* 0x0004e400000e0000 */
.L_x_9403:
[----:B--2---:R-:W2:Y:S01]  /*16cc0*/  LDL.LU R0, [R1+0x14] ;  /* 0x0000140001007983 */ /* 0x004ea20000300800 */
[----:B------:R-:W-:Y:S02]  /*16cd0*/  PLOP3.LUT P1, PT, PT, PT, PT, 0x8, 0x0 ;  /* 0x000000000000781c */ /* 0x000fe40003f2e170 */
[----:B---3--:R-:W-:Y:S02]  /*16ce0*/  ISETP.NE.AND P0, PT, R14, RZ, PT ;  /* 0x000000ff0e00720c */ /* 0x008fe40003f05270 */
[----:B--2---:R-:W-:-:S09]  /*16cf0*/  LOP3.LUT R0, R0, 0xfffffffe, RZ, 0xc0, !PT ;  /* 0xfffffffe00007812 */ /* 0x004fd200078ec0ff */
[----:B------:R-:W-:-:S05]  /*16d00*/  @P1 LOP3.LUT R0, R0, 0x1, RZ, 0xfc, !PT ;  /* 0x0000000100001812 */ /* 0x000fca00078efcff */
[----:B------:R2:W-:Y:S01]  /*16d10*/  STL [R1+0x14], R0 ;  /* 0x0000140001007387 */ /* 0x0005e20000100800 */
[----:B------:R-:W-:Y:S05]  /*16d20*/  @P0 BRA `(.L_x_9299) ;  /* 0x0000000400ac0947 */ /* 0x000fea0003800000 */
[----:B------:R-:W-:-:S03]  /*16d30*/  UMOV UR4, 0xffffffff ;  /* 0xffffffff00047882 */ /* 0x000fc60000000000 */
[----:B------:R-:W-:Y:S05]  /*16d40*/  BRA.DIV UR4, `(.L_x_9300) ;  /* 0x0000004604407947 */ /* 0x000fea000b800000 */
[----:B------:R-:W-:-:S13]  /*16d50*/  ELECT P6, URZ, PT ;  /* 0x00000000003f782f */ /* 0x000fda00038c0000 */
.L_x_9406:
        /* <DEDUP_REMOVED lines=23> */
.L_x_9301:
[----:B--2---:R-:W2:Y:S01]  /*16ed0*/  LDL R3, [R1] ;  /* 0x0000000001037983 */ /* 0x004ea20000100800 */
[----:B------:R-:W-:Y:S01]  /*16ee0*/  IMAD R4, R22, 0x8, R17 ;  /* 0x0000000816047824 */ /* 0x000fe200078e0211 */
[----:B------:R-:W3:Y:S02]  /*16ef0*/  S2R R2, SR_TID.X ;  /* 0x0000000000027919 */ /* 0x000ee40000002100 */
[----:B---3--:R-:W-:-:S04]  /*16f00*/  LOP3.LUT R2, R2, 0x7f, RZ, 0xc0, !PT ;  /* 0x0000007f02027812 */ /* 0x008fc800078ec0ff */
[----:B------:R-:W-:Y:S02]  /*16f10*/  ISETP.NE.AND P1, PT, R2, RZ, PT ;  /* 0x000000ff0200720c */ /* 0x000fe40003f25270 */
[----:B--2---:R-:W-:-:S04]  /*16f20*/  SHF.L.U32 R3, R3, 0x1f, RZ ;  /* 0x0000001f03037819 */ /* 0x004fc800000006ff */
[----:B------:R-:W2:Y:S02]  /*16f30*/  SYNCS.PHASECHK.TRANS64.TRYWAIT P0, [R4+URZ+0x19c80], R3 ;  /* 0x019c8003040075a7 */ /* 0x000ea4000800017f */
[----:B--2---:R-:W-:Y:S05]  /*16f40*/  @!P0 BRA `(.L_x_9302) ;  /* 0x0000004000e08947 */ /* 0x004fea0003800000 */
.L_x_9407:
        /* <DEDUP_REMOVED lines=8> */
.L_x_9303:
[----:B------:R-:W3:Y:S01]  /*16fd0*/  LDL R5, [R1+0x18] ;  /* 0x0000180001057983 */ /* 0x000ee20000100800 */
[----:B------:R-:W-:Y:S01]  /*16fe0*/  IMAD R2, R22, 0x3000, R17 ;  /* 0x0000300016027824 */ /* 0x000fe200078e0211 */
[----:B------:R-:W-:Y:S01]  /*16ff0*/  R2UR UR9, R4 ;  /* 0x00000000040972ca */ /* 0x000fe200000e0000 */
[----:B------:R-:W-:Y:S01]  /*17000*/  UIADD3 UR4, UP0, UR38, 0x470, URZ ;  /* 0x0000047026047890 */ /* 0x000fe2000ff1e03f */
[----:B------:R-:W-:Y:S01]  /*17010*/  R2UR UR12, R16 ;  /* 0x00000000100c72ca */ /* 0x000fe200000e0000 */
[----:B------:R-:W-:Y:S01]  /*17020*/  UMOV UR10, URZ ;  /* 0x0000003f000a7c82 */ /* 0x000fe20008000000 */
[----:B------:R-:W-:Y:S01]  /*17030*/  R2UR UR15, R2 ;  /* 0x00000000020f72ca */ /* 0x000fe200000e0000 */
[----:B------:R-:W-:Y:S01]  /*17040*/  UIADD3.X UR5, URZ, UR39, URZ, UP0, !UPT ;  /* 0x000000273f057290 */ /* 0x000fe200087fe43f */
[----:B-----5:R-:W-:Y:S01]  /*17050*/  R2UR UR13, R18 ;  /* 0x00000000120d72ca */ /* 0x020fe200000e0000 */
[----:B------:R-:W-:Y:S01]  /*17060*/  UMOV UR6, 0x0 ;  /* 0x0000000000067882 */ /* 0x000fe20000000000 */
[----:B------:R-:W-:Y:S01]  /*17070*/  UMOV UR7, 0x14f00000 ;  /* 0x14f0000000077882 */ /* 0x000fe20000000000 */
[----:B------:R-:W-:-:S04]  /*17080*/  UMOV UR16, 0x20 ;  /* 0x0000002000107882 */ /* 0x000fc80000000000 */
[----:B------:R-:W-:-:S04]  /*17090*/  UIADD3 UR9, UR9, 0x19c70, URZ ;  /* 0x00019c7009097890 */ /* 0x000fc8000fffe03f */
[----:B------:R-:W-:Y:S02]  /*170a0*/  UIADD3 UR8, UR15, 0x9000, URZ ;  /* 0x000090000f087890 */ /* 0x000fe4000fffe03f */
[----:B------:R-:W-:Y:S02]  /*170b0*/  UIADD3 UR14, UR15, 0xa000, URZ ;  /* 0x0000a0000f0e7890 */ /* 0x000fe4000fffe03f */
[----:B------:R-:W-:Y:S01]  /*170c0*/  UIADD3 UR15, UR15, 0xb000, URZ ;  /* 0x0000b0000f0f7890 */ /* 0x000fe2000fffe03f */
[----:B---3--:R-:W-:-:S05]  /*170d0*/  IMAD R0, R0, 0x80, R5 ;  /* 0x0000008000007824 */ /* 0x008fca00078e0205 */
[----:B------:R-:W-:-:S13]  /*170e0*/  R2UR UR11, R0 ;  /* 0x00000000000b72ca */ /* 0x000fda00000e0000 */
[----:B------:R3:W-:Y:S02]  /*170f0*/  UTMALDG.4D [UR8], [UR4], desc[UR6] ;  /* 0x00000608040075b4 */ /* 0x0007e40008019000 */
[----:B---3--:R-:W-:Y:S01]  /*17100*/  UMOV UR8, UR14 ;  /* 0x0000000e00087c82 */ /* 0x008fe20008000000 */
[----:B------:R-:W-:Y:S01]  /*17110*/  UMOV UR10, UR16 ;  /* 0x00000010000a7c82 */ /* 0x000fe20008000000 */
[----:B------:R-:W-:Y:S01]  /*17120*/  UMOV UR14, 0x40 ;  /* 0x00000040000e7882 */ /* 0x000fe20000000000 */
[----:B------:R3:W-:Y:S02]  /*17130*/  UTMALDG.4D [UR8], [UR4], desc[UR6] ;  /* 0x00000608040075b4 */ /* 0x0007e40008019000 */
[----:B---3--:R-:W-:Y:S01]  /*17140*/  UMOV UR8, UR15 ;  /* 0x0000000f00087c82 */ /* 0x008fe20008000000 */
[----:B------:R-:W-:Y:S02]  /*17150*/  UMOV UR10, UR14 ;  /* 0x0000000e000a7c82 */ /* 0x000fe40008000000 */
[----:B------:R3:W-:Y:S01]  /*17160*/  UTMALDG.4D [UR8], [UR4], desc[UR6] ;  /* 0x00000608040075b4 */ /* 0x0007e20008019000 */
[----:B------:R-:W4:Y:S02]  /*17170*/  SYNCS.PHASECHK.TRANS64.TRYWAIT P0, [R4+URZ+0x19c40], R3 ;  /* 0x019c4003040075a7 */ /* 0x000f24000800017f */
[----:B---34-:R-:W-:Y:S05]  /*17180*/  @!P0 BRA `(.L_x_9304) ;  /* 0x0000004000648947 */ /* 0x018fea0003800000 */
.L_x_9408:
[----:B------:R-:W-:Y:S05]  /*17190*/  @P1 BRA `(.L_x_9305) ;  /* 0x00000000001c1947 */ /* 0x000fea0003800000 */
[----:B------:R-:W4:Y:S01]  /*171a0*/  S2R R5, SR_TID.X ;  /* 0x0000000000057919 */ /* 0x000f220000002100 */
[----:B--23--:R-:W-:-:S04]  /*171b0*/  IMAD.MOV.U32 R3, RZ, RZ, 0x3000 ;  /* 0x00003000ff037424 */ /* 0x00cfc800078e00ff */
[----:B------:R2:W-:Y:S01]  /*171c0*/  SYNCS.ARRIVE.TRANS64 RZ, [R4+URZ+0x19c30], R3 ;  /* 0x019c300304ff79a7 */ /* 0x0005e2000800003f */
[----:B----4-:R-:W-:-:S04]  /*171d0*/  LOP3.LUT R5, R5, 0x1f, RZ, 0xc0, !PT ;  /* 0x0000001f05057812 */ /* 0x010fc800078ec0ff */
[----:B------:R-:W-:-:S13]  /*171e0*/  ISETP.NE.AND P0, PT, R5, RZ, PT ;  /* 0x000000ff0500720c */ /* 0x000fda0003f05270 */
[----:B--2---:R-:W-:Y:S05]  /*171f0*/  @!P0 BRA `(.L_x_9305) ;  /* 0x0000000000048947 */ /* 0x004fea0003800000 */
[----:B------:R-:W-:Y:S01]  /*17200*/  BPT.TRAP 0x1 ;  /* 0x000000040000795c */ /* 0x000fe20000300000 */
.L_x_9305:
[----:B--23--:R-:W2:Y:S01]  /*17210*/  LDL.LU R3, [R1+0x14] ;  /* 0x0000140001037983 */ /* 0x00cea20000300800 */
        /* <DEDUP_REMOVED lines=24> */
[----:B--2---:R-:W-:-:S04]  /*173a0*/  LOP3.LUT R3, R3, 0xfffffffe, RZ, 0xc0, !PT ;  /* 0xfffffffe03037812 */ /* 0x004fc800078ec0ff */
[----:B------:R-:W-:-:S05]  /*173b0*/  @P0 LOP3.LUT R3, R3, 0x1, RZ, 0xfc, !PT ;  /* 0x0000000103030812 */ /* 0x000fca00078efcff */
[----:B------:R3:W-:Y:S01]  /*173c0*/  STL [R1+0x14], R3 ;  /* 0x0000140301007387 */ /* 0x0007e20000100800 */
[----:B------:R-:W-:Y:S01]  /*173d0*/  NOP ;  /* 0x0000000000007918 */ /* 0x000fe20000000000 */
.L_x_9299:
[----:B------:R-:W4:Y:S04]  /*173e0*/  LDL.LU R4, [R1+0x2c] ;  /* 0x00002c0001047983 */ /* 0x000f280000300800 */
[----:B---3--:R-:W3:Y:S01]  /*173f0*/  LDL.LU R3, [R1+0x40] ;  /* 0x0000400001037983 */ /* 0x008ee20000300800 */
[----:B------:R-:W-:Y:S05]  /*17400*/  WARPSYNC.ALL ;  /* 0x0000000000007948 */ /* 0x000fea0003800000 */
[----:B------:R-:W-:Y:S01]  /*17410*/  ULDC.64 UR4, c[0x0][0x298] ;  /* 0x0000a60000047ab9 */ /* 0x000fe20000000a00 */
[----:B------:R-:W-:Y:S01]  /*17420*/  ULDC.64 UR6, c[0x0][0xa00] ;  /* 0x0002800000067ab9 */ /* 0x000fe20000000a00 */
[----:B--2---:R-:W-:Y:S01]  /*17430*/  VIADD R0, R17, 0xf000 ;  /* 0x0000f00011007836 */ /* 0x004fe20000000000 */
[----:B------:R-:W-:Y:S01]  /*17440*/  BAR.SYNC.DEFER_BLOCKING 0x8, 0x200 ;  /* 0x0208000000007b1d */ /* 0x000fe20000010000 */
[----:B------:R-:W-:-:S03]  /*17450*/  ISETP.NE.U32.AND P0, PT, RZ, UR6, PT ;  /* 0x00000006ff007c0c */ /* 0x000fc6000bf05070 */
[----:B------:R-:W-:Y:S02]  /*17460*/  LOP3.LUT P1, RZ, R0, 0x9f, RZ, 0xc0, !PT ;  /* 0x0000009f00ff7812 */ /* 0x000fe4000782c0ff */
[----:B------:R-:W-:Y:S01]  /*17470*/  ISETP.NE.AND.EX P0, PT, RZ, UR7, PT, P0 ;  /* 0x00000007ff007c0c */ /* 0x000fe2000bf05300 */
[----:B------:R-:W-:Y:S03]  /*17480*/  BSSY B6, `(.L_x_9306) ;  /* 0x000001c000067945 */ /* 0x000fe60003800000 */
[----:B------:R-:W-:Y:S02]  /*17490*/  SEL R19, R19, RZ, !P0 ;  /* 0x000000ff13137207 */ /* 0x000fe40004000000 */
[----:B----4-:R-:W-:-:S05]  /*174a0*/  SHF.R.S32.HI R2, RZ, 0x1f, R4 ;  /* 0x0000001fff027819 */ /* 0x010fca0000011404 */
[----:B------:R-:W-:-:S04]  /*174b0*/  IMAD R2, R2, UR4, RZ ;  /* 0x0000000402027c24 */ /* 0x000fc8000f8e02ff */
[C---:B------:R-:W-:Y:S01]  /*174c0*/  IMAD R0, R4.reuse, UR5, R2 ;  /* 0x0000000504007c24 */ /* 0x040fe2000f8e0202 */
[----:B---3--:R-:W-:Y:S01]  /*174d0*/  SEL R2, R3, RZ, !P0 ;  /* 0x000000ff03027207 */ /* 0x008fe20004000000 */
[----:B------:R-:W-:-:S04]  /*174e0*/  IMAD.WIDE.U32 R4, R4, UR4, RZ ;  /* 0x0000000404047c25 */ /* 0x000fc8000f8e00ff */
[----:B------:R-:W-:Y:S01]  /*174f0*/  IMAD.IADD R0, R5, 0x1, R0 ;  /* 0x0000000105007824 */ /* 0x000fe200078e0200 */
[----:B------:R2:W-:Y:S04]  /*17500*/  STL.64 [R1+0x38], R4 ;  /* 0x0000380401007387 */ /* 0x0005e80000100a00 */
[----:B------:R2:W-:Y:S04]  /*17510*/  STL [R1+0x40], R2 ;  /* 0x0000400201007387 */ /* 0x0005e80000100800 */
        /* <DEDUP_REMOVED lines=18> */
.L_x_9307:
[----:B------:R-:W-:Y:S05]  /*17640*/  BSYNC B6 ;  /* 0x0000000000067941 */ /* 0x000fea0003800000 */
.L_x_9306:
[----:B------:R-:W3:Y:S01]  /*17650*/  LDL.LU R20, [R1+0x2c] ;  /* 0x00002c0001147983 */ /* 0x000ee20000300800 */
[----:B0-----:R-:W0:Y:S01]  /*17660*/  LDC R9, c[0x0][0x448] ;  /* 0x00011200ff097b82 */ /* 0x001e220000000800 */
[----:B------:R-:W-:Y:S01]  /*17670*/  ULDC.64 UR6, c[0x0][0x2e0] ;  /* 0x0000b80000067ab9 */ /* 0x000fe20000000a00 */
[----:B------:R-:W-:Y:S01]  /*17680*/  ULDC.64 UR4, c[0x0][0x2d8] ;  /* 0x0000b60000047ab9 */ /* 0x000fe20000000a00 */
[----:B--2---:R-:W3:Y:S01]  /*17690*/  LDL.LU.64 R2, [R1+0x38] ;  /* 0x0000380001027983 */ /* 0x004ee20000300a00 */
[----:B------:R-:W-:-:S03]  /*176a0*/  ULDC.64 UR8, c[0x0][0x280] ;  /* 0x0000a00000087ab9 */ /* 0x000fc60000000a00 */
[----:B------:R-:W2:Y:S01]  /*176b0*/  LDL.LU R21, [R1+0x40] ;  /* 0x0000400001157983 */ /* 0x000ea20000300800 */
[----:B0-----:R-:W-:-:S13]  /*176c0*/  ISETP.NE.AND P0, PT, R9, 0x1, PT ;  /* 0x000000010900780c */ /* 0x001fda0003f05270 */
[----:B------:R-:W0:Y:S08]  /*176d0*/  @P0 LDC R5, c[0x0][0x44c] ;  /* 0x00011300ff050b82 */ /* 0x000e300000000800 */
[----:B------:R-:W4:Y:S08]  /*176e0*/  @P0 LDC R6, c[0x0][0x450] ;  /* 0x00011400ff060b82 */ /* 0x000f300000000800 */
[----:B-1----:R-:W1:Y:S01]  /*176f0*/  @P0 LDC R8, c[0x0][0x450] ;  /* 0x00011400ff080b82 */ /* 0x002e620000000800 */
[----:B---3--:R-:W-:-:S02]  /*17700*/  IMAD.MOV.U32 R3, RZ, RZ, R20 ;  /* 0x000000ffff037224 */ /* 0x008fc400078e0014 */
[----:B------:R-:W3:Y:S01]  /*17710*/  S2R R20, SR_TID.X ;  /* 0x0000000000147919 */ /* 0x000ee20000002100 */
[----:B--2---:R-:W-:Y:S02]  /*17720*/  IMAD R0, R21, UR6, RZ ;  /* 0x0000000615007c24 */ /* 0x004fe4000f8e02ff */
[----:B------:R-:W-:-:S04]  /*17730*/  IMAD.WIDE.U32 R2, R16, UR4, R2 ;  /* 0x0000000410027c25 */ /* 0x000fc8000f8e0002 */
[----:B------:R-:W-:Y:S01]  /*17740*/  IMAD R3, R16, UR5, R3 ;  /* 0x0000000510037c24 */ /* 0x000fe2000f8e0203 */
[----:B------:R-:W-:Y:S01]  /*17750*/  ULDC.64 UR4, c[0x0][0x2d0] ;  /* 0x0000b40000047ab9 */ /* 0x000fe20000000a00 */
[C---:B------:R-:W-:Y:S02]  /*17760*/  IMAD R0, R19.reuse, UR7, R0 ;  /* 0x0000000713007c24 */ /* 0x040fe4000f8e0200 */
[----:B------:R-:W-:Y:S01]  /*17770*/  IMAD.WIDE.U32 R2, R19, UR6, R2 ;  /* 0x0000000613027c25 */ /* 0x000fe2000f8e0002 */
[----:B------:R-:W-:-:S03]  /*17780*/  ULDC.64 UR6, c[0x0][0x2c8] ;  /* 0x0000b20000067ab9 */ /* 0x000fc60000000a00 */
[----:B------:R-:W-:Y:S01]  /*17790*/  IMAD.IADD R3, R3, 0x1, R0 ;  /* 0x0000000103037824 */ /* 0x000fe200078e0200 */
[C---:B---3--:R-:W-:Y:S01]  /*177a0*/  LOP3.LUT R21, R20.reuse, 0x7f, RZ, 0xc0, !PT ;  /* 0x0000007f14157812 */ /* 0x048fe200078ec0ff */
[----:B------:R-:W-:-:S03]  /*177b0*/  IMAD.SHL.U32 R20, R20, 0x40, RZ ;  /* 0x0000004014147824 */ /* 0x000fc600078e00ff */
[----:B------:R-:W-:-:S04]  /*177c0*/  SHF.R.U32.HI R21, RZ, 0x1, R21 ;  /* 0x00000001ff157819 */ /* 0x000fc80000011615 */
[----:B------:R-:W-:-:S05]  /*177d0*/  LOP3.LUT R20, R21, 0x40, R20, 0xf8, !PT ;  /* 0x0000004015147812 */ /* 0x000fca00078ef814 */
[----:B------:R-:W-:Y:S02]  /*177e0*/  IMAD R0, R25, 0xc0, R20 ;  /* 0x000000c019007824 */ /* 0x000fe400078e0214 */
[----:B------:R2:W5:Y:S02]  /*177f0*/  LDL R20, [R1+0x48] ;  /* 0x0000480001147983 */ /* 0x0005640000100800 */
[----:B0-----:R-:W-:Y:S01]  /*17800*/  @P0 IMAD.HI.U32 R5, R0, R5, RZ ;  /* 0x0000000500050227 */ /* 0x001fe200078e00ff */
[----:B------:R-:W0:Y:S03]  /*17810*/  S2R R11, SR_TID.X ;  /* 0x00000000000b7919 */ /* 0x000e260000002100 */
[----:B------:R-:W-:Y:S01]  /*17820*/  IMAD.MOV.U32 R4, RZ, RZ, R0 ;  /* 0x000000ffff047224 */ /* 0x000fe200078e0000 */
[----:B----4-:R-:W-:Y:S01]  /*17830*/  @P0 SHF.R.U32.HI R4, RZ, R6, R5 ;  /* 0x00000006ff040219 */ /* 0x010fe20000011605 */
[----:B------:R-:W3:Y:S03]  /*17840*/  S2R R21, SR_TID.X ;  /* 0x0000000000157919 */ /* 0x000ee60000002100 */
[--C-:B------:R-:W-:Y:S01]  /*17850*/  SHF.R.S32.HI R5, RZ, 0x1f, R4.reuse ;  /* 0x0000001fff057819 */ /* 0x100fe20000011404 */
[----:B------:R-:W-:-:S04]  /*17860*/  IMAD.MOV R7, RZ, RZ, -R4 ;  /* 0x000000ffff077224 */ /* 0x000fc800078e0a04 */
[----:B------:R-:W-:-:S04]  /*17870*/  IMAD R5, R5, UR4, RZ ;  /* 0x0000000405057c24 */ /* 0x000fc8000f8e02ff */
[C---:B------:R-:W-:Y:S02]  /*17880*/  IMAD R6, R4.reuse, UR5, R5 ;  /* 0x0000000504067c24 */ /* 0x040fe4000f8e0205 */
[----:B------:R-:W-:-:S04]  /*17890*/  IMAD.WIDE.U32 R4, R4, UR4, R2 ;  /* 0x0000000404047c25 */ /* 0x000fc8000f8e0002 */
[----:B------:R-:W-:Y:S02]  /*178a0*/  IMAD.IADD R5, R5, 0x1, R6 ;  /* 0x0000000105057824 */ /* 0x000fe400078e0206 */
[----:B------:R-:W-:Y:S02]  /*178b0*/  IMAD R6, R9, R7, R0 ;  /* 0x0000000709067224 */ /* 0x000fe400078e0200 */
[----:B------:R-:W-:Y:S02]  /*178c0*/  VIADD R0, R0, 0x80 ;  /* 0x0000008000007836 */ /* 0x000fe40000000000 */
[----:B------:R-:W-:Y:S01]  /*178d0*/  IMAD.WIDE.U32 R4, R6, UR6, R4 ;  /* 0x0000000606047c25 */ /* 0x000fe2000f8e0004 */
[----:B------:R-:W-:-:S03]  /*178e0*/  SHF.R.S32.HI R7, RZ, 0x1f, R6 ;  /* 0x0000001fff077819 */ /* 0x000fc60000011406 */
[----:B0-----:R-:W-:Y:S02]  /*178f0*/  IMAD.SHL.U32 R11, R11, 0x10, RZ ;  /* 0x000000100b0b7824 */ /* 0x001fe400078e00ff */
[----:B------:R-:W-:Y:S02]  /*17900*/  IMAD R7, R7, UR6, RZ ;  /* 0x0000000607077c24 */ /* 0x000fe4000f8e02ff */
[----:B---3--:R-:W-:Y:S01]  /*17910*/  IMAD.SHL.U32 R10, R21, 0x10, RZ ;  /* 0x00000010150a7824 */ /* 0x008fe200078e00ff */
[----:B------:R-:W-:Y:S01]  /*17920*/  LOP3.LUT R11, R11, 0x10, RZ, 0xc0, !PT ;  /* 0x000000100b0b7812 */ /* 0x000fe200078ec0ff */
[----:B------:R-:W-:Y:S01]  /*17930*/  IMAD R7, R6, UR7, R7 ;  /* 0x0000000706077c24 */ /* 0x000fe2000f8e0207 */
[----:B------:R-:W-:Y:S01]  /*17940*/  IADD3 R6, P1, R4, UR8, RZ ;  /* 0x0000000804067c10 */ /* 0x000fe2000ff3e0ff */
[----:B------:R-:W-:Y:S01]  /*17950*/  IMAD.MOV.U32 R4, RZ, RZ, R0 ;  /* 0x000000ffff047224 */ /* 0x000fe200078e0000 */
[----:B------:R-:W-:Y:S02]  /*17960*/  LOP3.LUT R12, R11, 0x20, RZ, 0xfc, !PT ;  /* 0x000000200b0c7812 */ /* 0x000fe400078efcff */
[----:B------:R-:W-:-:S02]  /*17970*/  IADD3.X R5, R5, UR9, R7, P1, !PT ;  /* 0x0000000905057c10 */ /* 0x000fc40008ffe407 */
[----:B------:R-:W0:Y:S01]  /*17980*/  @P0 LDC R7, c[0x0][0x44c] ;  /* 0x00011300ff070b82 */ /* 0x000e220000000800 */
[----:B------:R-:W-:Y:S02]  /*17990*/  LOP3.LUT R10, R10, 0x10, RZ, 0xc0, !PT ;  /* 0x000000100a0a7812 */ /* 0x000fe400078ec0ff */
[----:B------:R-:W-:Y:S01]  /*179a0*/  LOP3.LUT R11, R11, 0x40, RZ, 0xfc, !PT ;  /* 0x000000400b0b7812 */ /* 0x000fe200078efcff */
[----:B0-----:R-:W-:-:S05]  /*179b0*/  @P0 IMAD.HI.U32 R7, R0, R7, RZ ;  /* 0x0000000700070227 */ /* 0x001fca00078e00ff */
[----:B-1----:R-:W-:Y:S02]  /*179c0*/  @P0 SHF.R.U32.HI R4, RZ, R8, R7 ;  /* 0x00000008ff040219 */ /* 0x002fe40000011607 */
[----:B------:R2:W5:Y:S03]  /*179d0*/  LDL R8, [R1+0x28] ;  /* 0x0000280001087983 */ /* 0x0005660000100800 */
[----:B------:R-:W-:Y:S02]  /*179e0*/  IMAD.MOV R7, RZ, RZ, -R4 ;  /* 0x000000ffff077224 */ /* 0x000fe400078e0a04 */
[----:B------:R-:W-:-:S04]  /*179f0*/  IMAD.WIDE.U32 R2, R4, UR4, R2 ;  /* 0x0000000404027c25 */ /* 0x000fc8000f8e0002 */
[----:B------:R-:W-:Y:S01]  /*17a00*/  IMAD R0, R9, R7, R0 ;  /* 0x0000000709007224 */ /* 0x000fe200078e0200 */
[----:B------:R-:W-:-:S05]  /*17a10*/  SHF.R.S32.HI R7, RZ, 0x1f, R4 ;  /* 0x0000001fff077819 */ /* 0x000fca0000011404 */
[----:B------:R-:W-:Y:S01]  /*17a20*/  IMAD R7, R7, UR4, RZ ;  /* 0x0000000407077c24 */ /* 0x000fe2000f8e02ff */
[----:B------:R-:W-:Y:S02]  /*17a30*/  ULDC UR4, c[0x0][0x2b8] ;  /* 0x0000ae0000047ab9 */ /* 0x000fe40000000800 */
[----:B------:R-:W-:Y:S01]  /*17a40*/  ISETP.GE.AND P2, PT, R10, UR4, PT ;  /* 0x000000040a007c0c */ /* 0x000fe2000bf46270 */
[----:B------:R-:W-:Y:S01]  /*17a50*/  IMAD R4, R4, UR5, R7 ;  /* 0x0000000504047c24 */ /* 0x000fe2000f8e0207 */
[----:B------:R-:W-:-:S03]  /*17a60*/  ISETP.GE.AND P1, PT, R12, UR4, PT ;  /* 0x000000040c007c0c */ /* 0x000fc6000bf26270 */
[----:B------:R-:W-:Y:S01]  /*17a70*/  IMAD.IADD R3, R3, 0x1, R4 ;  /* 0x0000000103037824 */ /* 0x000fe200078e0204 */
[----:B------:R-:W-:Y:S01]  /*17a80*/  SHF.R.S32.HI R4, RZ, 0x1f, R0 ;  /* 0x0000001fff047819 */ /* 0x000fe20000011400 */
[----:B------:R-:W-:-:S04]  /*17a90*/  IMAD.WIDE.U32 R2, R0, UR6, R2 ;  /* 0x0000000600027c25 */ /* 0x000fc8000f8e0002 */
[----:B------:R-:W-:Y:S01]  /*17aa0*/  IMAD R4, R4, UR6, RZ ;  /* 0x0000000604047c24 */ /* 0x000fe2000f8e02ff */
[----:B------:R-:W-:-:S03]  /*17ab0*/  IADD3 R7, P3, R2, UR8, RZ ;  /* 0x0000000802077c10 */ /* 0x000fc6000ff7e0ff */
[----:B------:R-:W-:Y:S01]  /*17ac0*/  IMAD R4, R0, UR7, R4 ;  /* 0x0000000700047c24 */ /* 0x000fe2000f8e0204 */
[----:B------:R-:W-:Y:S01]  /*17ad0*/  ISETP.GE.AND P0, PT, R11, UR4, PT ;  /* 0x000000040b007c0c */ /* 0x000fe2000bf06270 */
[----:B------:R-:W-:Y:S01]  /*17ae0*/  UMOV UR4, 0xffffffff ;  /* 0xffffffff00047882 */ /* 0x000fe20000000000 */
[----:B------:R-:W-:Y:S02]  /*17af0*/  LOP3.LUT R21, R21, 0x7f, RZ, 0xc0, !PT ;  /* 0x0000007f15157812 */ /* 0x000fe400078ec0ff */
[----:B------:R-:W-:Y:S02]  /*17b00*/  IADD3.X R4, R3, UR9, R4, P3, !PT ;  /* 0x0000000903047c10 */ /* 0x000fe40009ffe404 */
[----:B------:R-:W-:Y:S01]  /*17b10*/  SHF.R.U32.HI R19, RZ, 0x1, R21 ;  /* 0x00000001ff137819 */ /* 0x000fe20000011615 */
[----:B--2---:R-:W-:Y:S06]  /*17b20*/  BRA.DIV UR4, `(.L_x_9308) ;  /* 0x0000003a04107947 */ /* 0x004fec000b800000 */
[----:B------:R-:W0:Y:S01]  /*17b30*/  SHFL.IDX PT, R2, R6, RZ, 0x1e1f ;  /* 0x001e1fff06027589 */ /* 0x000e2200000e0000 */
[----:B-----5:R-:W-:Y:S02]  /*17b40*/  IMAD R0, R20, R9, RZ ;  /* 0x0000000914007224 */ /* 0x020fe400078e02ff */
[----:B------:R-:W-:Y:S01]  /*17b50*/  IMAD R25, R25, 0xc0, R19 ;  /* 0x000000c019197824 */ /* 0x000fe200078e0213 */
[----:B------:R-:W1:Y:S04]  /*17b60*/  SHFL.IDX PT, R3, R5, RZ, 0x1e1f ;  /* 0x001e1fff05037589 */ /* 0x000e6800000e0000 */
[----:B------:R-:W-:Y:S01]  /*17b70*/  ISETP.GE.AND P4, PT, R25, R0, PT ;  /* 0x000000001900720c */ /* 0x000fe20003f86270 */
[----:B------:R-:W2:Y:S04]  /*17b80*/  SHFL.IDX PT, R6, R6, 0x1, 0x1e1f ;  /* 0x003e1f0006067f89 */ /* 0x000ea800000e0000 */
[----:B------:R-:W3:Y:S08]  /*17b90*/  SHFL.IDX PT, R5, R5, 0x1, 0x1e1f ;  /* 0x003e1f0005057f89 */ /* 0x000ef000000e0000 */
[----:B0-----:R-:W-:-:S05]  /*17ba0*/  @!P4 IADD3 R2, P3, R10, R2, RZ ;  /* 0x000000020a02c210 */ /* 0x001fca0007f7e0ff */
[----:B-1----:R-:W-:-:S05]  /*17bb0*/  @!P4 IMAD.X R3, RZ, RZ, R3, P3 ;  /* 0x000000ffff03c224 */ /* 0x002fca00018e0603 */
[----:B------:R-:W-:Y:S04]  /*17bc0*/  @!P4 LDGSTS.E.BYPASS.LTC128B.128 [R8+0xf000], desc[UR40][R2.64], !P2 ;  /* 0x0f0000000208cfae */ /* 0x000fe8000d101d68 */
[----:B------:R-:W-:Y:S04]  /*17bd0*/  @!P4 LDGSTS.E.BYPASS.LTC128B.128 [R8+0x10800], desc[UR40][R2.64+0x20], !P1 ;  /* 0x108000200208cfae */ /* 0x000fe8000c901d68 */
[----:B------:R0:W-:Y:S02]  /*17be0*/  @!P4 LDGSTS.E.BYPASS.LTC128B.128 [R8+0x12000], desc[UR40][R2.64+0x40], !P0 ;  /* 0x120000400208cfae */ /* 0x0001e4000c101d68 */
[----:B0-----:R-:W-:-:S05]  /*17bf0*/  VIADD R2, R25, 0x40 ;  /* 0x0000004019027836 */ /* 0x001fca0000000000 */
[----:B------:R-:W-:-:S13]  /*17c00*/  ISETP.GE.AND P4, PT, R2, R0, PT ;  /* 0x000000000200720c */ /* 0x000fda0003f86270 */
[----:B--2---:R-:W-:-:S05]  /*17c10*/  @!P4 IADD3 R2, P3, R10, R6, RZ ;  /* 0x000000060a02c210 */ /* 0x004fca0007f7e0ff */
[----:B---3--:R-:W-:-:S05]  /*17c20*/  @!P4 IMAD.X R3, RZ, RZ, R5, P3 ;  /* 0x000000ffff03c224 */ /* 0x008fca00018e0605 */
[----:B------:R-:W-:Y:S04]  /*17c30*/  @!P4 LDGSTS.E.BYPASS.LTC128B.128 [R8+0xf800], desc[UR40][R2.64], !P2 ;  /* 0x0f8000000208cfae */ /* 0x000fe8000d101d68 */
[----:B------:R-:W-:Y:S04]  /*17c40*/  @!P4 LDGSTS.E.BYPASS.LTC128B.128 [R8+0x11000], desc[UR40][R2.64+0x20], !P1 ;  /* 0x110000200208cfae */ /* 0x000fe8000c901d68 */
[----:B------:R0:W-:Y:S04]  /*17c50*/  @!P4 LDGSTS.E.BYPASS.LTC128B.128 [R8+0x12800], desc[UR40][R2.64+0x40], !P0 ;  /* 0x128000400208cfae */ /* 0x0001e8000c101d68 */
[----:B0-----:R0:W1:Y:S04]  /*17c60*/  SHFL.IDX PT, R3, R4, RZ, 0x1e1f ;  /* 0x001e1fff04037589 */ /* 0x00106800000e0000 */
[----:B------:R0:W2:Y:S02]  /*17c70*/  SHFL.IDX PT, R2, R7, RZ, 0x1e1f ;  /* 0x001e1fff07027589 */ /* 0x0000a400000e0000 */
.L_x_9415:
[----:B------:R-:W-:Y:S01]  /*17c80*/  VIADD R25, R25, 0x80 ;  /* 0x0000008019197836 */ /* 0x000fe20000000000 */
[----:B------:R-:W-:Y:S04]  /*17c90*/  BSSY B0, `(.L_x_9309) ;  /* 0x000000b000007945 */ /* 0x000fe80003800000 */
[----:B------:R-:W-:-:S13]  /*17ca0*/  ISETP.GE.AND P3, PT, R25, R0, PT ;  /* 0x000000001900720c */ /* 0x000fda0003f66270 */
[----:B------:R-:W-:Y:S05]  /*17cb0*/  @P3 BRA `(.L_x_9310) ;  /* 0x0000000000203947 */ /* 0x000fea0003800000 */
[----:B--2---:R-:W-:-:S05]  /*17cc0*/  IADD3 R2, P3, R10, R2, RZ ;  /* 0x000000020a027210 */ /* 0x004fca0007f7e0ff */
[----:B-1----:R-:W-:-:S05]  /*17cd0*/  IMAD.X R3, RZ, RZ, R3, P3 ;  /* 0x000000ffff037224 */ /* 0x002fca00018e0603 */
[----:B------:R-:W-:Y:S01]  /*17ce0*/  @!PT LDS RZ, [RZ] ;  /* 0x00000000fffff984 */ /* 0x000fe20000000800 */
[----:B------:R-:W-:Y:S01]  /*17cf0*/  @!PT LDS RZ, [RZ] ;  /* 0x00000000fffff984 */ /* 0x000fe20000000800 */
[----:B------:R-:W-:Y:S01]  /*17d00*/  @!PT LDS RZ, [RZ] ;  /* 0x00000000fffff984 */ /* 0x000fe20000000800 */
[----:B------:R3:W-:Y:S04]  /*17d10*/  LDGSTS.E.BYPASS.LTC128B.128 [R8+0x10000], desc[UR40][R2.64], !P2 ;  /* 0x1000000002087fae */ /* 0x0007e8000d101d68 */
[----:B------:R3:W-:Y:S04]  /*17d20*/  LDGSTS.E.BYPASS.LTC128B.128 [R8+0x11800], desc[UR40][R2.64+0x20], !P1 ;  /* 0x1180002002087fae */ /* 0x0007e8000c901d68 */
[----:B------:R3:W-:Y:S02]  /*17d30*/  LDGSTS.E.BYPASS.LTC128B.128 [R8+0x13000], desc[UR40][R2.64+0x40], !P0 ;  /* 0x1300004002087fae */ /* 0x0007e4000c101d68 */
.L_x_9310:
[----:B------:R-:W-:Y:S05]  /*17d40*/  BSYNC B0 ;  /* 0x0000000000007941 */ /* 0x000fea0003800000 */
.L_x_9309:
[----:B------:R-:W-:Y:S01]  /*17d50*/  NOP ;  /* 0x0000000000007918 */ /* 0x000fe20000000000 */
[----:B------:R-:W-:-:S13]  /*17d60*/  PLOP3.LUT P0, PT, PT, PT, PT, 0x80, 0x0 ;  /* 0x000000000000781c */ /* 0x000fda0003f0f070 */
.L_x_9311:
[----:B------:R-:W-:Y:S02]  /*17d70*/  PLOP3.LUT P1, PT, P1, P0, PT, 0xa2, 0x0 ;  /* 0x000000000000781c */ /* 0x000fe40000f21472 */
[----:B------:R-:W-:-:S08]  /*17d80*/  @P0 R2UR P1, UR4, R17 ;  /* 0x00000000110402ca */ /* 0x000fd00000020000 */
[----:B------:R-:W-:-:S05]  /*17d90*/  @P0 PLOP3.LUT P0, PT, P1, PT, PT, 0x80, 0x0 ;  /* 0x000000000000081c */ /* 0x000fca0000f0f070 */
[----:B------:R-:W-:Y:S01]  /*17da0*/  @!P1 SYNCS.ARRIVE.TRANS64.RED.A0T1 RZ, [UR4+0x19c00], RZ ;  /* 0x019c00ffffff99a7 */ /* 0x000fe20008200404 */
[----:B------:R-:W-:Y:S07]  /*17db0*/  @!P1 ARRIVES.LDGSTSBAR.64.TRANSCNT [UR4+0x19c00] ;  /* 0x019c0000ff0099b0 */ /* 0x000fee0008000a84 */
[----:B------:R-:W-:Y:S05]  /*17dc0*/  @P0 BRA.U.ANY `(.L_x_9311) ;  /* 0xfffffffd00e80947 */ /* 0x000fea000393ffff */
[----:B--23--:R-:W2:Y:S02]  /*17dd0*/  LDL.LU R2, [R1+0x50] ;  /* 0x0000500001027983 */ /* 0x00cea40000300800 */
        /* <DEDUP_REMOVED lines=11> */
.L_x_9416:
[----:B------:R-:W-:Y:S05]  /*17e90*/  BSYNC B0 ;  /* 0x0000000000007941 */ /* 0x000fea0003800000 */
.L_x_9312:
[----:B------:R-:W3:Y:S04]  /*17ea0*/  LDL.LU R2, [R1+0x30] ;  /* 0x0000300001027983 */ /* 0x000ee80000300800 */
[----:B-1----:R-:W4:Y:S01]  /*17eb0*/  LDL R3, [R1+0xc] ;  /* 0x00000c0001037983 */ /* 0x002f220000100800 */
[----:B---3--:R-:W-:-:S05]  /*17ec0*/  VIADD R2, R2, 0xfffffffe ;  /* 0xfffffffe02027836 */ /* 0x008fca0000000000 */
[----:B----4-:R-:W-:-:S13]  /*17ed0*/  ISETP.GE.AND P0, PT, R2, R3, PT ;  /* 0x000000030200720c */ /* 0x010fda0003f06270 */
[----:B------:R-:W-:Y:S05]  /*17ee0*/  @!P0 BRA `(.L_x_9314) ;  /* 0x00000010004c8947 */ /* 0x000fea0003800000 */
[----:B------:R1:W5:Y:S01]  /*17ef0*/  LDL.LU R6, [R1] ;  /* 0x0000000001067983 */ /* 0x0003620000300800 */
[----:B--2---:R-:W-:-:S07]  /*17f00*/  IMAD.MOV.U32 R0, RZ, RZ, R22 ;  /* 0x000000ffff007224 */ /* 0x004fce00078e0016 */
.L_x_9338:
[----:B------:R-:W2:Y:S01]  /*17f10*/  LDL R3, [R1+0x14] ;  /* 0x0000140001037983 */ /* 0x000ea20000100800 */
[----:B------:R-:W-:Y:S01]  /*17f20*/  VIADD R22, R0, 0x1 ;  /* 0x0000000100167836 */ /* 0x000fe20000000000 */
[----:B------:R-:W-:Y:S05]  /*17f30*/  YIELD ;  /* 0x0000000000007946 */ /* 0x000fea0003800000 */
[C---:B------:R-:W-:Y:S01]  /*17f40*/  ISETP.NE.AND P0, PT, R22.reuse, 0x2, PT ;  /* 0x000000021600780c */ /* 0x040fe20003f05270 */
[----:B------:R-:W-:Y:S03]  /*17f50*/  BSSY B0, `(.L_x_9315) ;  /* 0x00000a7000007945 */ /* 0x000fe60003800000 */
[----:B------:R-:W-:-:S02]  /*17f60*/  SEL R22, R22, RZ, P0 ;  /* 0x000000ff16167207 */ /* 0x000fc40000000000 */
[----:B--2---:R-:W-:Y:S02]  /*17f70*/  LOP3.LUT P1, RZ, R3, 0x1, RZ, 0xc0, !PT ;  /* 0x0000000103ff7812 */ /* 0x004fe4000782c0ff */
[----:B------:R-:W-:-:S04]  /*17f80*/  SEL R3, RZ, 0x1, P0 ;  /* 0x00000001ff037807 */ /* 0x000fc80000000000 */
[----:B-----5:R-:W-:-:S05]  /*17f90*/  LOP3.LUT R8, R6, R3, RZ, 0x3c, !PT ;  /* 0x0000000306087212 */ /* 0x020fca00078e3cff */
[----:B------:R2:W-:Y:S02]  /*17fa0*/  STL [R1], R8 ;  /* 0x0000000801007387 */ /* 0x0005e40000100800 */
[----:B---3--:R-:W-:Y:S05]  /*17fb0*/  @!P1 BRA `(.L_x_9316) ;  /* 0x0000000800809947 */ /* 0x008fea0003800000 */
[----:B------:R-:W-:Y:S01]  /*17fc0*/  ULDC.64 UR4, c[0x0][0x418] ;  /* 0x0001060000047ab9 */ /* 0x000fe20000000a00 */
[----:B------:R-:W-:Y:S01]  /*17fd0*/  IMAD.MOV.U32 R3, RZ, RZ, R2 ;  /* 0x000000ffff037224 */ /* 0x000fe200078e0002 */
[----:B------:R-:W-:-:S04]  /*17fe0*/  ISETP.NE.U32.AND P0, PT, RZ, UR4, PT ;  /* 0x00000004ff007c0c */ /* 0x000fc8000bf05070 */
[----:B------:R-:W-:-:S13]  /*17ff0*/  ISETP.NE.AND.EX P0, PT, RZ, UR5, PT, P0 ;  /* 0x00000005ff007c0c */ /* 0x000fda000bf05300 */
[----:B------:R-:W-:Y:S05]  /*18000*/  @!P0 BRA `(.L_x_9317) ;  /* 0x0000000000488947 */ /* 0x000fea0003800000 */
[----:B------:R-:W3:Y:S01]  /*18010*/  LDL R9, [R1+0x10] ;  /* 0x0000100001097983 */ /* 0x000ee20000100800 */
[----:B0-----:R-:W0:Y:S01]  /*18020*/  LDC R7, c[0x0][0x43c] ;  /* 0x00010f00ff077b82 */ /* 0x001e220000000800 */
[----:B------:R-:W-:Y:S01]  /*18030*/  ULDC.64 UR6, c[0x0][0x428] ;  /* 0x00010a0000067ab9 */ /* 0x000fe20000000a00 */
        /* <DEDUP_REMOVED lines=8> */
[----:B------:R-:W-:-:S03]  /*180c0*/  IMAD.WIDE.U32 R4, R26, UR6, R4 ;  /* 0x000000061a047c25 */ /* 0x000fc6000f8e0004 */
[----:B------:R-:W-:Y:S01]  /*180d0*/  LEA R18, P0, R4, UR4, 0x2 ;  /* 0x0000000404127c11 */ /* 0x000fe2000f8010ff */
[----:B---3--:R-:W-:-:S04]  /*180e0*/  IMAD R7, R9, UR6, RZ ;  /* 0x0000000609077c24 */ /* 0x008fc8000f8e02ff */
[----:B------:R-:W-:-:S04]  /*180f0*/  IMAD R7, R26, UR7, R7 ;  /* 0x000000071a077c24 */ /* 0x000fc8000f8e0207 */
[----:B------:R-:W-:-:S05]  /*18100*/  IMAD.IADD R7, R7, 0x1, R5 ;  /* 0x0000000107077824 */ /* 0x000fca00078e0205 */
[----:B------:R-:W-:-:S05]  /*18110*/  LEA.HI.X R19, R4, UR5, R7, 0x2, P0 ;  /* 0x0000000504137c11 */ /* 0x000fca00080f1407 */
[----:B------:R3:W5:Y:S02]  /*18120*/  LDG.E R18, desc[UR40][R18.64] ;  /* 0x0000002812127981 */ /* 0x000764000c1e1900 */
.L_x_9317:
[----:B0-----:R-:W-:Y:S01]  /*18130*/  IMAD R7, R22, 0x8, R17 ;  /* 0x0000000816077824 */ /* 0x001fe200078e0211 */
[----:B------:R-:W-:Y:S01]  /*18140*/  SHF.L.U32 R5, R8, 0x1f, RZ ;  /* 0x0000001f08057819 */ /* 0x000fe200000006ff */
[----:B------:R-:W0:Y:S01]  /*18150*/  S2R R4, SR_TID.X ;  /* 0x0000000000047919 */ /* 0x000e220000002100 */
[----:B------:R-:W-:Y:S02]  /*18160*/  BSSY B1, `(.L_x_9318) ;  /* 0x0000005000017945 */ /* 0x000fe40003800000 */
[----:B------:R-:W4:Y:S01]  /*18170*/  SYNCS.PHASECHK.TRANS64.TRYWAIT P0, [R7+URZ+0x19c80], R5 ;  /* 0x019c8005070075a7 */ /* 0x000f22000800017f */
[----:B0-----:R-:W-:-:S04]  /*18180*/  LOP3.LUT R4, R4, 0x7f, RZ, 0xc0, !PT ;  /* 0x0000007f04047812 */ /* 0x001fc800078ec0ff */
[----:B------:R-:W-:Y:S01]  /*18190*/  ISETP.NE.AND P1, PT, R4, RZ, PT ;  /* 0x000000ff0400720c */ /* 0x000fe20003f25270 */
[----:B----4-:R-:W-:-:S12]  /*181a0*/  @!P0 BRA `(.L_x_9319) ;  /* 0x0000003400688947 */ /* 0x010fd80003800000 */
.L_x_9417:
[----:B------:R-:W-:Y:S05]  /*181b0*/  BSYNC B1 ;  /* 0x0000000000017941 */ /* 0x000fea0003800000 */
.L_x_9318:
[----:B------:R-:W-:Y:S04]  /*181c0*/  BSSY B1, `(.L_x_9320) ;  /* 0x0000009000017945 */ /* 0x000fe80003800000 */
[----:B------:R-:W-:Y:S05]  /*181d0*/  @P1 BRA `(.L_x_9321) ;  /* 0x00000000001c1947 */ /* 0x000fea0003800000 */
[----:B------:R-:W2:Y:S02]  /*181e0*/  S2R R4, SR_TID.X ;  /* 0x0000000000047919 */ /* 0x000ea40000002100 */
[----:B--2---:R-:W-:Y:S01]  /*181f0*/  LOP3.LUT R8, R4, 0x1f, RZ, 0xc0, !PT ;  /* 0x0000001f04087812 */ /* 0x004fe200078ec0ff */
[----:B------:R-:W-:-:S03]  /*18200*/  IMAD.MOV.U32 R4, RZ, RZ, 0x3000 ;  /* 0x00003000ff047424 */ /* 0x000fc600078e00ff */
[----:B------:R-:W-:Y:S01]  /*18210*/  ISETP.NE.AND P0, PT, R8, RZ, PT ;  /* 0x000000ff0800720c */ /* 0x000fe20003f05270 */
[----:B------:R4:W-:-:S12]  /*18220*/  SYNCS.ARRIVE.TRANS64 RZ, [R7+URZ+0x19c70], R4 ;  /* 0x019c700407ff79a7 */ /* 0x0009d8000800003f */
[----:B----4-:R-:W-:Y:S05]  /*18230*/  @!P0 BRA `(.L_x_9321) ;  /* 0x0000000000048947 */ /* 0x010fea0003800000 */
[----:B------:R-:W-:Y:S01]  /*18240*/  BPT.TRAP 0x1 ;  /* 0x000000040000795c */ /* 0x000fe20000300000 */
.L_x_9321:
[----:B------:R-:W-:Y:S05]  /*18250*/  BSYNC B1 ;  /* 0x0000000000017941 */ /* 0x000fea0003800000 */
.L_x_9320:
[----:B--2---:R-:W2:Y:S01]  /*18260*/  LDL R8, [R1+0x18] ;  /* 0x0000180001087983 */ /* 0x004ea20000100800 */
        /* <DEDUP_REMOVED lines=10> */
[----:B------:R-:W-:-:S09]  /*18310*/  VIADD R3, R7, 0x19c70 ;  /* 0x00019c7007037836 */ /* 0x000fd20000000000 */
.L_x_9322:
        /* <DEDUP_REMOVED lines=16> */
.L_x_9323:
        /* <DEDUP_REMOVED lines=16> */
.L_x_9324:
        /* <DEDUP_REMOVED lines=13> */
.L_x_9418:
[----:B------:R-:W-:Y:S05]  /*185f0*/  BSYNC B1 ;  /* 0x0000000000017941 */ /* 0x000fea0003800000 */
.L_x_9325:
[----:B------:R-:W-:Y:S01]  /*18600*/  BSSY B1, `(.L_x_9327) ;  /* 0x000000b000017945 */ /* 0x000fe20003800000 */
[----:B------:R-:W-:Y:S02]  /*18610*/  IMAD.MOV.U32 R10, RZ, RZ, 0x0 ;  /* 0x00000000ff0a7424 */ /* 0x000fe400078e00ff */
[----:B------:R-:W-:Y:S01]  /*18620*/  IMAD.MOV.U32 R11, RZ, RZ, 0x14f00000 ;  /* 0x14f00000ff0b7424 */ /* 0x000fe200078e00ff */
[----:B------:R-:W-:Y:S06]  /*18630*/  @P1 BRA `(.L_x_9328) ;  /* 0x00000000001c1947 */ /* 0x000fec0003800000 */
[----:B------:R-:W4:Y:S02]  /*18640*/  S2R R3, SR_TID.X ;  /* 0x0000000000037919 */ /* 0x000f240000002100 */
[----:B----4-:R-:W-:Y:S01]  /*18650*/  LOP3.LUT R9, R3, 0x1f, RZ, 0xc0, !PT ;  /* 0x0000001f03097812 */ /* 0x010fe200078ec0ff */
[----:B------:R-:W-:-:S03]  /*18660*/  IMAD.MOV.U32 R3, RZ, RZ, 0x3000 ;  /* 0x00003000ff037424 */ /* 0x000fc600078e00ff */
[----:B------:R-:W-:Y:S01]  /*18670*/  ISETP.NE.AND P0, PT, R9, RZ, PT ;  /* 0x000000ff0900720c */ /* 0x000fe20003f05270 */
[----:B------:R4:W-:-:S12]  /*18680*/  SYNCS.ARRIVE.TRANS64 RZ, [R7+URZ+0x19c30], R3 ;  /* 0x019c300307ff79a7 */ /* 0x0009d8000800003f */
[----:B----4-:R-:W-:Y:S05]  /*18690*/  @!P0 BRA `(.L_x_9328) ;  /* 0x0000000000048947 */ /* 0x010fea0003800000 */
[----:B------:R-:W-:Y:S01]  /*186a0*/  BPT.TRAP 0x1 ;  /* 0x000000040000795c */ /* 0x000fe20000300000 */
.L_x_9328:
[----:B------:R-:W-:Y:S05]  /*186b0*/  BSYNC B1 ;  /* 0x0000000000017941 */ /* 0x000fea0003800000 */
.L_x_9327:
        /* <DEDUP_REMOVED lines=8> */
.L_x_9329:
        /* <DEDUP_REMOVED lines=15> */
.L_x_9330:
        /* <DEDUP_REMOVED lines=15> */
.L_x_9331:
        /* <DEDUP_REMOVED lines=9> */
[----:B----4-:R-:W-:Y:S05]  /*189b0*/  @P0 BRA.U.ANY `(.L_x_9331) ;  /* 0xfffffffd00d80947 */ /* 0x010fea000393ffff */
.L_x_9316:
[----:B------:R-:W-:Y:S05]  /*189c0*/  BSYNC B0 ;  /* 0x0000000000007941 */ /* 0x000fea0003800000 */
.L_x_9315:
[----:B------:R-:W4:Y:S02]  /*189d0*/  LDL R3, [R1+0x54] ;  /* 0x0000540001037983 */ /* 0x000f240000100800 */
[----:B----4-:R-:W-:-:S13]  /*189e0*/  ISETP.NE.AND P0, PT, R3, 0x3, PT ;  /* 0x000000030300780c */ /* 0x010fda0003f05270 */
[----:B------:R-:W-:Y:S05]  /*189f0*/  @!P0 BRA `(.L_x_9332) ;  /* 0x0000000000048947 */ /* 0x000fea0003800000 */
[----:B------:R-:W-:Y:S01]  /*18a00*/  BPT.TRAP 0x1 ;  /* 0x000000040000795c */ /* 0x000fe20000300000 */
.L_x_9332:
[----:B------:R-:W4:Y:S01]  /*18a10*/  LDL R5, [R1+0x34] ;  /* 0x0000340001057983 */ /* 0x000f220000100800 */
[----:B0-----:R-:W-:Y:S01]  /*18a20*/  LOP3.LUT R4, R6, 0x1, RZ, 0x3c, !PT ;  /* 0x0000000106047812 */ /* 0x001fe200078e3cff */
[----:B------:R-:W-:Y:S01]  /*18a30*/  IMAD R3, R0, 0x8, R17 ;  /* 0x0000000800037824 */ /* 0x000fe200078e0211 */
[----:B------:R-:W-:Y:S02]  /*18a40*/  BSSY B0, `(.L_x_9333) ;  /* 0x0000005000007945 */ /* 0x000fe40003800000 */
[----:B------:R-:W-:-:S04]  /*18a50*/  SHF.L.U32 R4, R4, 0x1f, RZ ;  /* 0x0000001f04047819 */ /* 0x000fc800000006ff */
[----:B------:R-:W0:Y:S01]  /*18a60*/  SYNCS.PHASECHK.TRANS64.TRYWAIT P0, [R3+URZ+0x19c70], R4 ;  /* 0x019c7004030075a7 */ /* 0x000e22000800017f */
[----:B----4-:R-:W-:Y:S01]  /*18a70*/  ISETP.NE.AND P1, PT, R5, 0x3, PT ;  /* 0x000000030500780c */ /* 0x010fe20003f25270 */
[----:B0-----:R-:W-:-:S12]  /*18a80*/  @!P0 BRA `(.L_x_9334) ;  /* 0x0000002c00588947 */ /* 0x001fd80003800000 */
.L_x_9419:
[----:B------:R-:W-:Y:S05]  /*18a90*/  BSYNC B0 ;  /* 0x0000000000007941 */ /* 0x000fea0003800000 */
.L_x_9333:
[----:B------:R-:W-:Y:S05]  /*18aa0*/  @!P1 BRA `(.L_x_9335) ;  /* 0x0000000000049947 */ /* 0x000fea0003800000 */
[----:B------:R-:W-:Y:S01]  /*18ab0*/  BPT.TRAP 0x1 ;  /* 0x000000040000795c */ /* 0x000fe20000300000 */
.L_x_9335:
[----:B0-----:R-:W-:Y:S01]  /*18ac0*/  SHF.L.U32 R4, R6, 0x1f, RZ ;  /* 0x0000001f06047819 */ /* 0x001fe200000006ff */
[----:B------:R-:W-:-:S03]  /*18ad0*/  IMAD R0, R0, 0x3000, RZ ;  /* 0x0000300000007824 */ /* 0x000fc600078e02ff */
[----:B------:R-:W0:Y:S02]  /*18ae0*/  SYNCS.PHASECHK.TRANS64.TRYWAIT P0, [R3+URZ+0x19c60], R4 ;  /* 0x019c6004030075a7 */ /* 0x000e24000800017f */
[----:B0-----:R-:W-:Y:S05]  /*18af0*/  @!P0 BRA `(.L_x_9336) ;  /* 0x0000002c00508947 */ /* 0x001fea0003800000 */
.L_x_9420:
[----:B------:R-:W4:Y:S04]  /*18b00*/  LDL R13, [R1+0x4] ;  /* 0x00000400010d7983 */ /* 0x000f280000100800 */
[----:B------:R-:W5:Y:S01]  /*18b10*/  LDL R12, [R1+0x1c] ;  /* 0x00001c00010c7983 */ /* 0x000f620000100800 */
[----:B0-----:R-:W-:Y:S01]  /*18b20*/  LOP3.LUT R4, R0, R28, RZ, 0xfc, !PT ;  /* 0x0000001c00047212 */ /* 0x001fe200078efcff */
[----:B------:R-:W-:Y:S05]  /*18b30*/  WARPSYNC.ALL ;  /* 0x0000000000007948 */ /* 0x000fea0003800000 */
[----:B------:R-:W-:-:S06]  /*18b40*/  IMAD.IADD R4, R17, 0x1, R4 ;  /* 0x0000000111047824 */ /* 0x000fcc00078e0204 */
[----:B------:R-:W2:Y:S02]  /*18b50*/  LDSM.16.MT88.4 R4, [R4+0x9000] ;  /* 0x009000000404783b */ /* 0x000ea40000004200 */
[C-C-:B--2---:R-:W-:Y:S02]  /*18b60*/  PRMT R8, R4.reuse, 0x6420, R5.reuse ;  /* 0x0000642004087816 */ /* 0x144fe40000000005 */
[----:B------:R-:W-:Y:S02]  /*18b70*/  PRMT R9, R4, 0x7531, R5 ;  /* 0x0000753104097816 */ /* 0x000fe40000000005 */
[C-C-:B------:R-:W-:Y:S02]  /*18b80*/  PRMT R10, R6.reuse, 0x6420, R7.reuse ;  /* 0x00006420060a7816 */ /* 0x140fe40000000007 */
[----:B------:R-:W-:Y:S02]  /*18b90*/  PRMT R11, R6, 0x7531, R7 ;  /* 0x00007531060b7816 */ /* 0x000fe40000000007 */
[----:B----4-:R-:W-:-:S02]  /*18ba0*/  LOP3.LUT R4, R0, R13, RZ, 0xfc, !PT ;  /* 0x0000000d00047212 */ /* 0x010fc400078efcff */
[----:B-----5:R-:W-:-:S03]  /*18bb0*/  IADD3 R12, R23, R12, R0 ;  /* 0x0000000c170c7210 */ /* 0x020fc60007ffe000 */
        /* <DEDUP_REMOVED lines=23> */
[----:B------:R-:W-:-:S04]  /*18d30*/  LOP3.LUT R13, R28, 0x1800, RZ, 0xfc, !PT ;  /* 0x000018001c0d7812 */ /* 0x000fc800078efcff */
[----:B------:R0:W-:Y:S02]  /*18d40*/  STSM.16.M88.4 [R4], R8 ;  /* 0x0000000804007844 */ /* 0x0001e40000000200 */
[----:B0-----:R-:W-:-:S05]  /*18d50*/  LOP3.LUT R4, R0, 0x800, R28, 0xfe, !PT ;  /* 0x0000080000047812 */ /* 0x001fca00078efe1c */
[----:B------:R-:W-:-:S06]  /*18d60*/  IMAD.IADD R4, R17, 0x1, R4 ;  /* 0x0000000111047824 */ /* 0x000fcc00078e0204 */
[----:B------:R-:W0:Y:S02]  /*18d70*/  LDSM.16.MT88.4 R4, [R4+0x9000] ;  /* 0x009000000404783b */ /* 0x000e240000004200 */
[C-C-:B0-----:R-:W-:Y:S02]  /*18d80*/  PRMT R8, R4.reuse, 0x6420, R5.reuse ;  /* 0x0000642004087816 */ /* 0x141fe40000000005 */
[----:B------:R-:W-:Y:S02]  /*18d90*/  PRMT R9, R4, 0x7531, R5 ;  /* 0x0000753104097816 */ /* 0x000fe40000000005 */
[C-C-:B------:R-:W-:Y:S02]  /*18da0*/  PRMT R10, R6.reuse, 0x6420, R7.reuse ;  /* 0x00006420060a7816 */ /* 0x140fe40000000007 */
[----:B------:R-:W-:Y:S02]  /*18db0*/  PRMT R11, R6, 0x7531, R7 ;  /* 0x00007531060b7816 */ /* 0x000fe40000000007 */
[----:B------:R-:W-:-:S02]  /*18dc0*/  IADD3 R4, R17, R13, R0 ;  /* 0x0000000d11047210 */ /* 0x000fc40007ffe000 */
[----:B------:R-:W-:Y:S01]  /*18dd0*/  LOP3.LUT R13, R28, 0x2800, RZ, 0xfc, !PT ;  /* 0x000028001c0d7812 */ /* 0x000fe200078efcff */
        /* <DEDUP_REMOVED lines=22> */
.L_x_9337:
[----:B------:R-:W4:Y:S01]  /*18f40*/  S2R R0, SR_TID.X ;  /* 0x0000000000007919 */ /* 0x000f220000002100 */
[----:B--2---:R2:W-:Y:S01]  /*18f50*/  SYNCS.ARRIVE.TRANS64.A1T0 RZ, [R3+URZ+0x19c50], RZ ;  /* 0x019c50ff03ff79a7 */ /* 0x0045e2000810003f */
[----:B------:R0:W5:Y:S01]  /*18f60*/  LDL R6, [R1] ;  /* 0x0000000001067983 */ /* 0x0001620000100800 */
[----:B----4-:R-:W-:-:S03]  /*18f70*/  LOP3.LUT R4, R0, 0x7f, RZ, 0xc0, !PT ;  /* 0x0000007f00047812 */ /* 0x010fc600078ec0ff */
[----:B------:R-:W4:Y:S01]  /*18f80*/  LDL R0, [R1+0xc] ;  /* 0x00000c0001007983 */ /* 0x000f220000100800 */
[----:B------:R-:W-:Y:S01]  /*18f90*/  BAR.SYNC.DEFER_BLOCKING 0x2, 0x80 ;  /* 0x0082000000007b1d */ /* 0x000fe20000010000 */
[----:B------:R-:W-:-:S13]  /*18fa0*/  ISETP.NE.AND P0, PT, R4, RZ, PT ;  /* 0x000000ff0400720c */ /* 0x000fda0003f05270 */
[----:B--2---:R-:W-:-:S05]  /*18fb0*/  @!P0 VIADD R3, R3, 0x19c80 ;  /* 0x00019c8003038836 */ /* 0x004fca0000000000 */
[----:B------:R-:W-:-:S04]  /*18fc0*/  @!P0 PRMT R3, RZ, 0x654, R3 ;  /* 0x00000654ff038816 */ /* 0x000fc80000000003 */
[----:B------:R0:W-:Y:S01]  /*18fd0*/  @!P0 SYNCS.ARRIVE.TRANS64.RED.A1T0 RZ, [R3+URZ], RZ ;  /* 0x000000ff03ff89a7 */ /* 0x0001e2000810043f */
[C---:B----4-:R-:W-:Y:S01]  /*18fe0*/  ISETP.GT.AND P0, PT, R2.reuse, R0, PT ;  /* 0x000000000200720c */ /* 0x050fe20003f04270 */
[----:B------:R-:W-:Y:S02]  /*18ff0*/  VIADD R2, R2, 0xffffffff ;  /* 0xffffffff02027836 */ /* 0x000fe40000000000 */
[----:B------:R-:W-:-:S10]  /*19000*/  IMAD.MOV.U32 R0, RZ, RZ, R22 ;  /* 0x000000ffff007224 */ /* 0x000fd400078e0016 */
[----:B0-----:R-:W-:Y:S05]  /*19010*/  @P0 BRA `(.L_x_9338) ;  /* 0xffffffec00bc0947 */ /* 0x001fea000383ffff */
.L_x_9314:
[----:B------:R-:W0:Y:S02]  /*19020*/  S2R R3, SR_TID.X ;  /* 0x0000000000037919 */ /* 0x000e240000002100 */
[----:B0-----:R-:W-:Y:S02]  /*19030*/  LOP3.LUT R4, R3, 0x7f, RZ, 0xc0, !PT ;  /* 0x0000007f03047812 */ /* 0x001fe400078ec0ff */
[----:B------:R-:W4:Y:S01]  /*19040*/  LDL R3, [R1+0x54] ;  /* 0x0000540001037983 */ /* 0x000f220000100800 */
[----:B------:R-:W-:Y:S01]  /*19050*/  BSSY B0, `(.L_x_9339) ;  /* 0x0000010000007945 */ /* 0x000fe20003800000 */
[----:B------:R-:W-:Y:S02]  /*19060*/  ISETP.NE.AND P0, PT, R4, RZ, PT ;  /* 0x000000ff0400720c */ /* 0x000fe40003f05270 */
[----:B----4-:R-:W-:-:S11]  /*19070*/  ISETP.NE.AND P2, PT, R3, 0x3, PT ;  /* 0x000000030300780c */ /* 0x010fd60003f45270 */
[----:B------:R-:W-:Y:S05]  /*19080*/  @P0 BRA `(.L_x_9340) ;  /* 0x0000000000300947 */ /* 0x000fea0003800000 */
[----:B------:R-:W0:Y:S01]  /*19090*/  S2R R3, SR_LANEID ;  /* 0x0000000000037919 */ /* 0x000e220000000000 */
[----:B------:R-:W-:Y:S02]  /*190a0*/  VOTEU.ANY UR4, UPT, PT ;  /* 0x0000000000047886 */ /* 0x000fe400038e0100 */
[----:B--2---:R-:W0:Y:S08]  /*190b0*/  FLO.U32 R0, UR4 ;  /* 0x0000000400007d00 */ /* 0x004e3000080e0000 */
[----:B------:R-:W2:Y:S01]  /*190c0*/  POPC R4, UR4 ;  /* 0x0000000400047d09 */ /* 0x000ea20008000000 */
[----:B0-----:R-:W-:-:S02]  /*190d0*/  ISETP.EQ.U32.AND P1, PT, R0, R3, PT ;  /* 0x000000030000720c */ /* 0x001fc40003f22070 */
[----:B------:R-:W2:Y:S11]  /*190e0*/  LDC.64 R2, c[0x0][0xc60] ;  /* 0x00031800ff027b82 */ /* 0x000eb60000000a00 */
[----:B--2---:R-:W2:Y:S01]  /*190f0*/  @P1 ATOMG.E.ADD.STRONG.GPU PT, R3, desc[UR40][R2.64], R4 ;  /* 0x00000004020319a8 */ /* 0x004ea200081ee1e8 */
[----:B------:R-:W0:Y:S02]  /*19100*/  S2R R5, SR_LTMASK ;  /* 0x0000000000057919 */ /* 0x000e240000003900 */
[----:B0-----:R-:W-:-:S06]  /*19110*/  LOP3.LUT R5, R5, UR4, RZ, 0xc0, !PT ;  /* 0x0000000405057c12 */ /* 0x001fcc000f8ec0ff */
[----:B------:R-:W0:Y:S01]  /*19120*/  POPC R5, R5 ;  /* 0x0000000500057309 */ /* 0x000e220000000000 */
[----:B--2---:R-:W0:Y:S02]  /*19130*/  SHFL.IDX PT, R0, R3, R0, 0x1f ;  /* 0x00001f0003007589 */ /* 0x004e2400000e0000 */
[----:B0-----:R-:W-:-:S07]  /*19140*/  IADD3 R24, R0, UR36, R5 ;  /* 0x0000002400187c10 */ /* 0x001fce000fffe005 */
.L_x_9340:
[----:B------:R-:W-:Y:S05]  /*19150*/  BSYNC B0 ;  /* 0x0000000000007941 */ /* 0x000fea0003800000 */
.L_x_9339:
[----:B------:R-:W-:Y:S05]  /*19160*/  @!P2 BRA `(.L_x_9341) ;  /* 0x000000000004a947 */ /* 0x000fea0003800000 */
[----:B------:R-:W-:Y:S01]  /*19170*/  BPT.TRAP 0x1 ;  /* 0x000000040000795c */ /* 0x000fe20000300000 */
.L_x_9341:
[----:B--2---:R-:W2:Y:S04]  /*19180*/  LDL R0, [R1] ;  /* 0x0000000001007983 */ /* 0x004ea80000100800 */
[----:B------:R-:W4:Y:S01]  /*19190*/  LDL R2, [R1+0x34] ;  /* 0x0000340001027983 */ /* 0x000f220000100800 */
[----:B------:R-:W-:Y:S01]  /*191a0*/  BSSY B0, `(.L_x_9342) ;  /* 0x0000007000007945 */ /* 0x000fe20003800000 */
[----:B--2---:R-:W-:Y:S01]  /*191b0*/  LOP3.LUT R3, R0, 0x1, RZ, 0x3c, !PT ;  /* 0x0000000100037812 */ /* 0x004fe200078e3cff */
[----:B------:R-:W-:-:S03]  /*191c0*/  IMAD R0, R22, 0x8, R17 ;  /* 0x0000000816007824 */ /* 0x000fc600078e0211 */
[----:B------:R-:W-:Y:S02]  /*191d0*/  SHF.L.U32 R3, R3, 0x1f, RZ ;  /* 0x0000001f03037819 */ /* 0x000fe400000006ff */
[----:B----4-:R-:W-:Y:S02]  /*191e0*/  ISETP.NE.AND P2, PT, R2, 0x3, PT ;  /* 0x000000030200780c */ /* 0x010fe40003f45270 */
[----:B------:R-:W0:Y:S02]  /*191f0*/  SYNCS.PHASECHK.TRANS64.TRYWAIT P1, [R0+URZ+0x19c70], R3 ;  /* 0x019c7003000075a7 */ /* 0x000e24000802017f */
[----:B0-----:R-:W-:Y:S09]  /*19200*/  @!P1 BRA `(.L_x_9343) ;  /* 0x0000002400a09947 */ /* 0x001ff20003800000 */
.L_x_9421:
[----:B------:R-:W-:Y:S05]  /*19210*/  BSYNC B0 ;  /* 0x0000000000007941 */ /* 0x000fea0003800000 */
.L_x_9342:
[----:B------:R-:W-:Y:S05]  /*19220*/  @!P2 BRA `(.L_x_9344) ;  /* 0x000000000004a947 */ /* 0x000fea0003800000 */
[----:B------:R-:W-:Y:S01]  /*19230*/  BPT.TRAP 0x1 ;  /* 0x000000040000795c */ /* 0x000fe20000300000 */
.L_x_9344:
[----:B------:R-:W0:Y:S02]  /*19240*/  LDL R2, [R1] ;  /* 0x0000000001027983 */ /* 0x000e240000100800 */
[----:B0-----:R-:W-:-:S04]  /*19250*/  SHF.L.U32 R3, R2, 0x1f, RZ ;  /* 0x0000001f02037819 */ /* 0x001fc800000006ff */
[----:B------:R-:W0:Y:S02]  /*19260*/  SYNCS.PHASECHK.TRANS64.TRYWAIT P1, [R0+URZ+0x19c60], R3 ;  /* 0x019c6003000075a7 */ /* 0x000e24000802017f */
[----:B0-----:R-:W-:Y:S05]  /*19270*/  @!P1 BRA `(.L_x_9345) ;  /* 0x0000002400989947 */ /* 0x001fea0003800000 */
.L_x_9422:
[----:B------:R-:W2:Y:S04]  /*19280*/  LDL R12, [R1+0x4] ;  /* 0x00000400010c7983 */ /* 0x000ea80000100800 */
[----:B------:R-:W4:Y:S01]  /*19290*/  LDL R13, [R1+0x1c] ;  /* 0x00001c00010d7983 */ /* 0x000f220000100800 */
[----:B------:R-:W-:Y:S01]  /*192a0*/  IMAD R2, R22, 0x3000, RZ ;  /* 0x0000300016027824 */ /* 0x000fe200078e02ff */
[----:B------:R-:W-:Y:S05]  /*192b0*/  WARPSYNC.ALL ;  /* 0x0000000000007948 */ /* 0x000fea0003800000 */
[----:B0-----:R-:W-:-:S05]  /*192c0*/  LOP3.LUT R3, R2, R28, RZ, 0xfc, !PT ;  /* 0x0000001c02037212 */ /* 0x001fca00078efcff */
[----:B------:R-:W-:-:S05]  /*192d0*/  IMAD.IADD R3, R17, 0x1, R3 ;  /* 0x0000000111037824 */ /* 0x000fca00078e0203 */
[----:B-----5:R-:W0:Y:S02]  /*192e0*/  LDSM.16.MT88.4 R4, [R3+0x9000] ;  /* 0x009000000304783b */ /* 0x020e240000004200 */
[C-C-:B0-----:R-:W-:Y:S02]  /*192f0*/  PRMT R8, R4.reuse, 0x6420, R5.reuse ;  /* 0x0000642004087816 */ /* 0x141fe40000000005 */
[----:B------:R-:W-:Y:S02]  /*19300*/  PRMT R9, R4, 0x7531, R5 ;  /* 0x0000753104097816 */ /* 0x000fe40000000005 */
[C-C-:B------:R-:W-:Y:S02]  /*19310*/  PRMT R10, R6.reuse, 0x6420, R7.reuse ;  /* 0x00006420060a7816 */ /* 0x140fe40000000007 */
[----:B------:R-:W-:Y:S02]  /*19320*/  PRMT R11, R6, 0x7531, R7 ;  /* 0x00007531060b7816 */ /* 0x000fe40000000007 */
[----:B--2---:R-:W-:-:S05]  /*19330*/  LOP3.LUT R3, R2, R12, RZ, 0xfc, !PT ;  /* 0x0000000c02037212 */ /* 0x004fca00078efcff */
        /* <DEDUP_REMOVED lines=13> */
[----:B0-----:R-:W-:-:S05]  /*19410*/  VIADD R3, R2, 0x2000 ;  /* 0x0000200002037836 */ /* 0x001fca0000000000 */
[C---:B------:R-:W-:Y:S02]  /*19420*/  LOP3.LUT R4, R3.reuse, R28, RZ, 0xfc, !PT ;  /* 0x0000001c03047212 */ /* 0x040fe400078efcff */
[----:B------:R-:W-:Y:S02]  /*19430*/  LOP3.LUT R3, R3, R12, RZ, 0xfc, !PT ;  /* 0x0000000c03037212 */ /* 0x000fe400078efcff */
[----:B------:R-:W-:Y:S01]  /*19440*/  LOP3.LUT R12, R28, 0x1800, RZ, 0xfc, !PT ;  /* 0x000018001c0c7812 */ /* 0x000fe200078efcff */
[----:B------:R-:W-:Y:S02]  /*19450*/  IMAD.IADD R4, R17, 0x1, R4 ;  /* 0x0000000111047824 */ /* 0x000fe400078e0204 */
[C---:B------:R-:W-:Y:S01]  /*19460*/  IMAD.IADD R3, R23.reuse, 0x1, R3 ;  /* 0x0000000117037824 */ /* 0x040fe200078e0203 */
[----:B----4-:R-:W-:-:S03]  /*19470*/  IADD3 R23, R23, R13, R2 ;  /* 0x0000000d17177210 */ /* 0x010fc60007ffe002 */
[----:B------:R-:W0:Y:S02]  /*19480*/  LDSM.16.MT88.4 R4, [R4+0x9000] ;  /* 0x009000000404783b */ /* 0x000e240000004200 */
[C-C-:B0-----:R-:W-:Y:S02]  /*19490*/  PRMT R8, R4.reuse, 0x6420, R5.reuse ;  /* 0x0000642004087816 */ /* 0x141fe40000000005 */
[----:B------:R-:W-:Y:S02]  /*194a0*/  PRMT R9, R4, 0x7531, R5 ;  /* 0x0000753104097816 */ /* 0x000fe40000000005 */
[C-C-:B------:R-:W-:Y:S02]  /*194b0*/  PRMT R10, R6.reuse, 0x6420, R7.reuse ;  /* 0x00006420060a7816 */ /* 0x140fe40000000007 */
[----:B------:R-:W-:-:S05]  /*194c0*/  PRMT R11, R6, 0x7531, R7 ;  /* 0x00007531060b7816 */ /* 0x000fca0000000007 */
[----:B------:R0:W-:Y:S02]  /*194d0*/  STSM.16.M88.4 [R3], R8 ;  /* 0x0000000803007844 */ /* 0x0001e40000000200 */
[----:B0-----:R-:W-:-:S05]  /*194e0*/  LOP3.LUT R3, R2, 0x800, R28, 0xfe, !PT ;  /* 0x0000080002037812 */ /* 0x001fca00078efe1c */
[----:B------:R-:W-:-:S05]  /*194f0*/  IMAD.IADD R3, R17, 0x1, R3 ;  /* 0x0000000111037824 */ /* 0x000fca00078e0203 */
        /* <DEDUP_REMOVED lines=29> */
.L_x_9346:
[----:B------:R-:W4:Y:S01]  /*196d0*/  LDL.LU R2, [R1] ;  /* 0x0000000001027983 */ /* 0x000f220000300800 */
[----:B--2---:R2:W-:Y:S01]  /*196e0*/  SYNCS.ARRIVE.TRANS64.A1T0 RZ, [R0+URZ+0x19c50], RZ ;  /* 0x019c50ff00ff79a7 */ /* 0x0045e2000810003f */
[----:B------:R-:W-:Y:S02]  /*196f0*/  VIADD R22, R22, 0x1 ;  /* 0x0000000116167836 */ /* 0x000fe40000000000 */
[----:B--2---:R-:W-:-:S05]  /*19700*/  @!P0 VIADD R0, R0, 0x19c80 ;  /* 0x00019c8000008836 */ /* 0x004fca0000000000 */
[----:B------:R-:W-:Y:S01]  /*19710*/  @!P0 PRMT R0, RZ, 0x654, R0 ;  /* 0x00000654ff008816 */ /* 0x000fe20000000000 */
[----:B------:R-:W-:Y:S06]  /*19720*/  BAR.SYNC.DEFER_BLOCKING 0x2, 0x80 ;  /* 0x0082000000007b1d */ /* 0x000fec0000010000 */
[----:B------:R2:W-:Y:S01]  /*19730*/  @!P0 SYNCS.ARRIVE.TRANS64.RED.A1T0 RZ, [R0+URZ], RZ ;  /* 0x000000ff00ff89a7 */ /* 0x0005e2000810043f */
[----:B------:R-:W-:-:S04]  /*19740*/  ISETP.NE.AND P0, PT, R22, 0x2, PT ;  /* 0x000000021600780c */ /* 0x000fc80003f05270 */
[----:B------:R-:W-:Y:S02]  /*19750*/  SEL R22, R22, RZ, P0 ;  /* 0x000000ff16167207 */ /* 0x000fe40000000000 */
[----:B--2---:R-:W-:-:S04]  /*19760*/  SEL R0, RZ, 0x1, P0 ;  /* 0x00000001ff007807 */ /* 0x004fc80000000000 */
[----:B----4-:R-:W-:-:S05]  /*19770*/  LOP3.LUT R2, R2, R0, RZ, 0x3c, !PT ;  /* 0x0000000002027212 */ /* 0x010fca00078e3cff */
[----:B------:R2:W-:Y:S02]  /*19780*/  STL [R1], R2 ;  /* 0x0000000201007387 */ /* 0x0005e40000100800 */
.L_x_9289:
[----:B------:R-:W4:Y:S02]  /*19790*/  LDL R0, [R1+0x14] ;  /* 0x0000140001007983 */ /* 0x000f240000100800 */
[----:B----4-:R-:W-:-:S13]  /*197a0*/  LOP3.LUT P0, RZ, R0, 0x2, RZ, 0xc0, !PT ;  /* 0x0000000200ff7812 */ /* 0x010fda000780c0ff */
[----:B------:R-:W-:Y:S05]  /*197b0*/  @!P0 BRA `(.L_x_9347) ;  /* 0x0000000000248947 */ /* 0x000fea0003800000 */
[----:B------:R-:W-:Y:S05]  /*197c0*/  WARPSYNC.ALL ;  /* 0x0000000000007948 */ /* 0x000fea0003800000 */
[----:B------:R-:W4:Y:S08]  /*197d0*/  S2UR UR5, SR_CgaCtaId ;  /* 0x00000000000579c3 */ /* 0x000f300000008800 */
[----:B------:R-:W-:Y:S06]  /*197e0*/  BAR.SYNC.DEFER_BLOCKING 0x5, 0x200 ;  /* 0x0148000000007b1d */ /* 0x000fec0000010000 */
[----:B------:R-:W-:-:S02]  /*197f0*/  UMOV UR4, 0x400 ;  /* 0x0000040000047882 */ /* 0x000fc40000000000 */
[----:B----4-:R-:W-:-:S06]  /*19800*/  ULEA UR4, UR5, UR4, 0x18 ;  /* 0x0000000405047291 */ /* 0x010fcc000f8ec03f */
[----:B------:R-:W-:-:S05]  /*19810*/  IMAD.U32 R17, RZ, RZ, UR4 ;  /* 0x00000004ff117e24 */ /* 0x000fca000f8e00ff */
[----:B------:R4:W0:Y:S01]  /*19820*/  LDS.128 R24, [R17+0x19cd0] ;  /* 0x019cd00011187984 */ /* 0x0008220000000c00 */
[----:B------:R-:W-:Y:S06]  /*19830*/  BAR.ARV 0x4, 0x200 ;  /* 0x0108000000007b1d */ /* 0x000fec0000002000 */
[----:B------:R-:W-:Y:S05]  /*19840*/  BRA `(.L_x_9348) ;  /* 0x0000000800d47947 */ /* 0x000fea0003800000 */
.L_x_9347:
[----:B------:R-:W0:Y:S01]  /*19850*/  S2R R0, SR_TID.X ;  /* 0x0000000000007919 */ /* 0x000e220000002100 */
[----:B------:R-:W-:Y:S01]  /*19860*/  UMOV UR4, 0xffffffff ;  /* 0xffffffff00047882 */ /* 0x000fe20000000000 */
[----:B0-----:R-:W-:-:S04]  /*19870*/  LOP3.LUT R9, R0, 0x1f, RZ, 0xc0, !PT ;  /* 0x0000001f00097812 */ /* 0x001fc800078ec0ff */
[----:B------:R-:W-:Y:S01]  /*19880*/  ISETP.NE.AND P0, PT, R9, 0x1f, PT ;  /* 0x0000001f0900780c */ /* 0x000fe20003f05270 */
[----:B------:R-:W-:-:S12]  /*19890*/  BRA.DIV UR4, `(.L_x_9349) ;  /* 0x0000002204247947 */ /* 0x000fd8000b800000 */
[----:B------:R-:W-:Y:S01]  /*198a0*/  IMAD.IADD R0, R27, 0x1, R9 ;  /* 0x000000011b007824 */ /* 0x000fe200078e0209 */
[----:B------:R-:W-:-:S04]  /*198b0*/  ULDC UR4, c[0x0][0xc3c] ;  /* 0x00030f0000047ab9 */ /* 0x000fc80000000800 */
[----:B------:R-:W-:-:S13]  /*198c0*/  ISETP.GE.OR P1, PT, R0, UR4, !P0 ;  /* 0x0000000400007c0c */ /* 0x000fda000c726670 */
[----:B--2---:R-:W0:Y:S08]  /*198d0*/  @!P1 LDC.64 R2, c[0x0][0xc80] ;  /* 0x00032000ff029b82 */ /* 0x004e300000000a00 */
[----:B------:R-:W2:Y:S01]  /*198e0*/  @!P1 LDC.64 R4, c[0x0][0xc78] ;  /* 0x00031e00ff049b82 */ /* 0x000ea20000000a00 */
[----:B0-----:R-:W-:-:S05]  /*198f0*/  @!P1 IMAD.WIDE R2, R0, 0x4, R2 ;  /* 0x0000000400029825 */ /* 0x001fca00078e0202 */
[----:B------:R2:W4:Y:S02]  /*19900*/  @!P1 LDG.E R7, desc[UR40][R2.64] ;  /* 0x0000002802079981 */ /* 0x000524000c1e1900 */
[----:B--2---:R-:W-:-:S06]  /*19910*/  @!P1 IMAD.WIDE R2, R0, 0x4, R4 ;  /* 0x0000000400029825 */ /* 0x004fcc00078e0204 */
[----:B------:R-:W2:Y:S01]  /*19920*/  @!P1 LDG.E R2, desc[UR40][R2.64] ;  /* 0x0000002802029981 */ /* 0x000ea2000c1e1900 */
[----:B------:R-:W-:Y:S01]  /*19930*/  IMAD.MOV.U32 R5, RZ, RZ, RZ ;  /* 0x000000ffff057224 */ /* 0x000fe200078e00ff */
[C---:B------:R-:W-:Y:S02]  /*19940*/  ISETP.GE.U32.AND P2, PT, R9.reuse, 0x2, PT ;  /* 0x000000020900780c */ /* 0x040fe40003f46070 */
[C---:B------:R-:W-:Y:S01]  /*19950*/  ISETP.GE.U32.AND P3, PT, R9.reuse, 0x4, PT ;  /* 0x000000040900780c */ /* 0x040fe20003f66070 */
[----:B------:R-:W-:Y:S01]  /*19960*/  SHFL.IDX PT, R0, R24, RZ, 0x1f ;  /* 0x00001fff18007589 */ /* 0x000fe200000e0000 */
[C---:B------:R-:W-:Y:S02]  /*19970*/  ISETP.GE.U32.AND P4, PT, R9.reuse, 0x8, PT ;  /* 0x000000080900780c */ /* 0x040fe40003f86070 */
[----:B------:R-:W-:Y:S01]  /*19980*/  ISETP.GE.U32.AND P5, PT, R9, 0x10, PT ;  /* 0x000000100900780c */ /* 0x000fe20003fa6070 */
[----:B------:R0:W-:Y:S02]  /*19990*/  SHFL.IDX PT, R6, R24, 0x1, 0x1f ;  /* 0x00201f0018067f89 */ /* 0x0001e400000e0000 */
[----:B0-----:R-:W-:-:S02]  /*199a0*/  IMAD.MOV.U32 R24, RZ, RZ, RZ ;  /* 0x000000ffff187224 */ /* 0x001fc400078e00ff */
[----:B----4-:R-:W-:Y:S02]  /*199b0*/  @!P1 IMAD.MOV.U32 R5, RZ, RZ, R7 ;  /* 0x000000ffff059224 */ /* 0x010fe400078e0007 */
[----:B------:R-:W-:Y:S02]  /*199c0*/  IMAD.MOV.U32 R7, RZ, RZ, RZ ;  /* 0x000000ffff077224 */ /* 0x000fe400078e00ff */
        /* <DEDUP_REMOVED lines=18> */
[----:B-1----:R0:W1:Y:S02]  /*19af0*/  SHFL.IDX PT, R8, R2, 0x1f, 0x1f ;  /* 0x03e01f0002087f89 */ /* 0x00206400000e0000 */
.L_x_9432:
[----:B------:R-:W-:Y:S02]  /*19b00*/  ULDC UR4, c[0x0][0xc38] ;  /* 0x00030e0000047ab9 */ /* 0x000fe40000000800 */
[----:B------:R-:W-:-:S04]  /*19b10*/  IMAD.U32 R3, RZ, RZ, UR4 ;  /* 0x00000004ff037e24 */ /* 0x000fc8000f8e00ff */
[----:B-1----:R-:W-:-:S04]  /*19b20*/  IMAD R8, R8, R3, RZ ;  /* 0x0000000308087224 */ /* 0x002fc800078e02ff */
[----:B------:R-:W-:-:S05]  /*19b30*/  IMAD.IADD R4, R6, 0x1, R8 ;  /* 0x0000000106047824 */ /* 0x000fca00078e0208 */
[----:B------:R-:W-:-:S13]  /*19b40*/  ISETP.GT.AND P6, PT, R4, R0, PT ;  /* 0x000000000400720c */ /* 0x000fda0003fc4270 */
[----:B------:R-:W-:Y:S05]  /*19b50*/  @P6 BRA `(.L_x_9350) ;  /* 0x0000000000a46947 */ /* 0x000fea0003800000 */
.L_x_9353:
[----:B0-----:R-:W0:Y:S01]  /*19b60*/  LDC R2, c[0x0][0xc3c] ;  /* 0x00030f00ff027b82 */ /* 0x001e220000000800 */
[----:B------:R-:W-:-:S05]  /*19b70*/  VIADD R27, R27, 0x1f ;  /* 0x0000001f1b1b7836 */ /* 0x000fca0000000000 */
[----:B0-----:R-:W-:-:S13]  /*19b80*/  ISETP.GE.AND P6, PT, R27, R2, PT ;  /* 0x000000021b00720c */ /* 0x001fda0003fc6270 */
[----:B------:R-:W-:Y:S05]  /*19b90*/  @P6 BRA `(.L_x_9351) ;  /* 0x0000000400bc6947 */ /* 0x000fea0003800000 */
[----:B------:R-:W0:Y:S01]  /*19ba0*/  S2R R3, SR_TID.X ;  /* 0x0000000000037919 */ /* 0x000e220000002100 */
[----:B------:R-:W-:Y:S01]  /*19bb0*/  IMAD.MOV.U32 R5, RZ, RZ, RZ ;  /* 0x000000ffff057224 */ /* 0x000fe200078e00ff */
[----:B0-----:R-:W-:-:S05]  /*19bc0*/  LOP3.LUT R3, R3, 0x1f, RZ, 0xc0, !PT ;  /* 0x0000001f03037812 */ /* 0x001fca00078ec0ff */
[----:B------:R-:W-:-:S05]  /*19bd0*/  IMAD.IADD R6, R27, 0x1, R3 ;  /* 0x000000011b067824 */ /* 0x000fca00078e0203 */
[----:B------:R-:W-:-:S13]  /*19be0*/  ISETP.GE.OR P6, PT, R6, R2, !P0 ;  /* 0x000000020600720c */ /* 0x000fda00047c6670 */
[----:B------:R-:W0:Y:S02]  /*19bf0*/  @!P6 LDC.64 R2, c[0x0][0xc80] ;  /* 0x00032000ff02eb82 */ /* 0x000e240000000a00 */
[----:B0-----:R-:W-:-:S05]  /*19c00*/  @!P6 IMAD.WIDE R2, R6, 0x4, R2 ;  /* 0x000000040602e825 */ /* 0x001fca00078e0202 */
[----:B------:R0:W2:Y:S01]  /*19c10*/  @!P6 LDG.E R5, desc[UR40][R2.64] ;  /* 0x000000280205e981 */ /* 0x0000a2000c1e1900 */
[----:B------:R-:W-:Y:S01]  /*19c20*/  IMAD.MOV.U32 R7, RZ, RZ, RZ ;  /* 0x000000ffff077224 */ /* 0x000fe200078e00ff */
[----:B0-----:R-:W0:Y:S02]  /*19c30*/  @!P6 LDC.64 R2, c[0x0][0xc78] ;  /* 0x00031e00ff02eb82 */ /* 0x001e240000000a00 */
[----:B0-----:R-:W-:-:S05]  /*19c40*/  @!P6 IMAD.WIDE R2, R6, 0x4, R2 ;  /* 0x000000040602e825 */ /* 0x001fca00078e0202 */
        /* <DEDUP_REMOVED lines=20> */
.L_x_9440:
[----:B------:R-:W-:Y:S02]  /*19d90*/  ULDC UR4, c[0x0][0xc38] ;  /* 0x00030e0000047ab9 */ /* 0x000fe40000000800 */
[----:B------:R-:W-:-:S04]  /*19da0*/  IMAD.U32 R3, RZ, RZ, UR4 ;  /* 0x00000004ff037e24 */ /* 0x000fc8000f8e00ff */
[----:B-1----:R-:W-:-:S04]  /*19db0*/  IMAD R8, R8, R3, RZ ;  /* 0x0000000308087224 */ /* 0x002fc800078e02ff */
[----:B------:R-:W-:-:S05]  /*19dc0*/  IMAD.IADD R4, R8, 0x1, R4 ;  /* 0x0000000108047824 */ /* 0x000fca00078e0204 */
[----:B------:R-:W-:-:S13]  /*19dd0*/  ISETP.GT.AND P6, PT, R4, R0, PT ;  /* 0x000000000400720c */ /* 0x000fda0003fc4270 */
[----:B------:R-:W-:Y:S05]  /*19de0*/  @!P6 BRA `(.L_x_9353) ;  /* 0xfffffffc005ce947 */ /* 0x000fea000383ffff */
.L_x_9350:
[----:B------:R-:W-:Y:S01]  /*19df0*/  IMAD.IADD R8, R4, 0x1, -R8 ;  /* 0x0000000104087824 */ /* 0x000fe200078e0a08 */
[----:B------:R-:W-:-:S03]  /*19e00*/  UMOV UR4, 0xffffffff ;  /* 0xffffffff00047882 */ /* 0x000fc60000000000 */
[----:B------:R-:W-:-:S05]  /*19e10*/  IMAD R4, R2, R3, R8 ;  /* 0x0000000302047224 */ /* 0x000fca00078e0208 */
[----:B------:R-:W-:Y:S01]  /*19e20*/  ISETP.GT.AND P6, PT, R4, R0, PT ;  /* 0x000000000400720c */ /* 0x000fe20003fc4270 */
[----:B------:R-:W-:-:S12]  /*19e30*/  BRA.DIV UR4, `(.L_x_9354) ;  /* 0x0000002204ec7947 */ /* 0x000fd8000b800000 */
[----:B------:R-:W-:-:S04]  /*19e40*/  VOTE.ANY R6, PT, !P6 ;  /* 0x0000000000067806 */ /* 0x000fc800070e0100 */
[----:B------:R-:W1:Y:S02]  /*19e50*/  POPC R4, R6 ;  /* 0x0000000600047309 */ /* 0x000e640000000000 */
[----:B-1----:R1:W2:Y:S04]  /*19e60*/  SHFL.IDX PT, R5, R5, R4, 0x1f ;  /* 0x00001f0405057589 */ /* 0x0022a800000e0000 */
[----:B------:R1:W4:Y:S02]  /*19e70*/  SHFL.IDX PT, R7, R7, R4, 0x1f ;  /* 0x00001f0407077589 */ /* 0x00032400000e0000 */
.L_x_9445:
[----:B------:R-:W-:-:S13]  /*19e80*/  ISETP.NE.AND P0, PT, R6, RZ, PT ;  /* 0x000000ff0600720c */ /* 0x000fda0003f05270 */
[----:B------:R-:W-:Y:S05]  /*19e90*/  @!P0 BRA `(.L_x_9355) ;  /* 0x0000000000148947 */ /* 0x000fea0003800000 */
[----:B------:R-:W-:Y:S01]  /*19ea0*/  UMOV UR4, 0xffffffff ;  /* 0xffffffff00047882 */ /* 0x000fe20000000000 */
[----:B------:R-:W-:Y:S02]  /*19eb0*/  VIADD R12, R4, 0xffffffff ;  /* 0xffffffff040c7836 */ /* 0x000fe40000000000 */
[----:B------:R-:W-:Y:S05]  /*19ec0*/  BRA.DIV UR4, `(.L_x_9356) ;  /* 0x0000002604247947 */ /* 0x000fea000b800000 */
[----:B0-----:R0:W0:Y:S02]  /*19ed0*/  SHFL.IDX PT, R2, R2, R12, 0x1f ;  /* 0x00001f0c02027589 */ /* 0x00102400000e0000 */
.L_x_9448:
[----:B0-----:R-:W-:-:S07]  /*19ee0*/  IMAD.MOV.U32 R24, RZ, RZ, R2 ;  /* 0x000000ffff187224 */ /* 0x001fce00078e0002 */
.L_x_9355:
[----:B------:R-:W-:Y:S01]  /*19ef0*/  IMAD R24, R24, R3, R8 ;  /* 0x0000000318187224 */ /* 0x000fe200078e0208 */
[----:B--2---:R-:W-:Y:S01]  /*19f00*/  IABS R8, R5 ;  /* 0x0000000500087213 */ /* 0x004fe20000000000 */
[----:B------:R-:W-:Y:S02]  /*19f10*/  IMAD.IADD R27, R4, 0x1, R27 ;  /* 0x00000001041b7824 */ /* 0x000fe400078e021b */
[----:B------:R-:W-:Y:S01]  /*19f20*/  IMAD.IADD R25, R0, 0x1, -R24 ;  /* 0x0000000100197824 */ /* 0x000fe200078e0a18 */
[----:B0-----:R-:W0:Y:S04]  /*19f30*/  I2F.RP R2, R8 ;  /* 0x0000000800027306 */ /* 0x001e280000209400 */
[----:B------:R-:W-:-:S04]  /*19f40*/  IABS R0, R25 ;  /* 0x0000001900007213 */ /* 0x000fc80000000000 */
[----:B0-----:R-:W0:Y:S02]  /*19f50*/  MUFU.RCP R2, R2 ;  /* 0x0000000200027308 */ /* 0x001e240000001000 */
[----:B0-----:R-:W-:-:S06]  /*19f60*/  VIADD R2, R2, 0xffffffe ;  /* 0x0ffffffe02027836 */ /* 0x001fcc0000000000 */
[----:B------:R-:W0:Y:S02]  /*19f70*/  F2I.FTZ.U32.TRUNC.NTZ R3, R2 ;  /* 0x0000000200037305 */ /* 0x000e24000021f000 */
[----:B0-----:R-:W-:-:S04]  /*19f80*/  IMAD.MOV R2, RZ, RZ, -R3 ;  /* 0x000000ffff027224 */ /* 0x001fc800078e0a03 */
[----:B------:R-:W-:Y:S02]  /*19f90*/  IMAD R6, R2, R8, RZ ;  /* 0x0000000802067224 */ /* 0x000fe400078e02ff */
[----:B------:R-:W-:-:S04]  /*19fa0*/  IMAD.MOV.U32 R2, RZ, RZ, RZ ;  /* 0x000000ffff027224 */ /* 0x000fc800078e00ff */
        /* <DEDUP_REMOVED lines=44> */
[----:B------:R-:W-:Y:S01]  /*1a270*/  IMAD R26, R0, 0x10000, R2 ;  /* 0x00010000001a7824 */ /* 0x000fe200078e0202 */
[----:B------:R-:W-:Y:S06]  /*1a280*/  BRA `(.L_x_9357) ;  /* 0x00000000001c7947 */ /* 0x000fec0003800000 */
.L_x_9351:
[----:B------:R-:W-:Y:S01]  /*1a290*/  UMOV UR4, URZ ;  /* 0x0000003f00047c82 */ /* 0x000fe20008000000 */
[----:B------:R-:W-:Y:S01]  /*1a2a0*/  UMOV UR5, URZ ;  /* 0x0000003f00057c82 */ /* 0x000fe20008000000 */
[----:B------:R-:W-:Y:S01]  /*1a2b0*/  ULDC UR6, c[0x0][0xc3c] ;  /* 0x00030f0000067ab9 */ /* 0x000fe20000000800 */
[----:B------:R-:W-:Y:S02]  /*1a2c0*/  IMAD.MOV.U32 R24, RZ, RZ, R0 ;  /* 0x000000ffff187224 */ /* 0x000fe400078e0000 */
[----:B------:R-:W-:Y:S02]  /*1a2d0*/  IMAD.U32 R25, RZ, RZ, UR4 ;  /* 0x00000004ff197e24 */ /* 0x000fe4000f8e00ff */
[----:B------:R-:W-:Y:S02]  /*1a2e0*/  IMAD.U32 R26, RZ, RZ, UR5 ;  /* 0x00000005ff1a7e24 */ /* 0x000fe4000f8e00ff */
[----:B------:R-:W-:-:S07]  /*1a2f0*/  IMAD.U32 R27, RZ, RZ, UR6 ;  /* 0x00000006ff1b7e24 */ /* 0x000fce000f8e00ff */
.L_x_9357:
[----:B------:R-:W0:Y:S01]  /*1a300*/  S2R R0, SR_TID.X ;  /* 0x0000000000007919 */ /* 0x000e220000002100 */
[----:B------:R-:W-:Y:S05]  /*1a310*/  WARPSYNC.ALL ;  /* 0x0000000000007948 */ /* 0x000fea0003800000 */
[----:B------:R-:W-:Y:S01]  /*1a320*/  BAR.SYNC.DEFER_BLOCKING 0x4, 0x200 ;  /* 0x0108000000007b1d */ /* 0x000fe20000010000 */
[----:B0-----:R-:W-:-:S04]  /*1a330*/  LOP3.LUT R0, R0, 0x1f, RZ, 0xc0, !PT ;  /* 0x0000001f00007812 */ /* 0x001fc800078ec0ff */
[----:B------:R-:W-:-:S13]  /*1a340*/  ISETP.NE.AND P0, PT, R0, RZ, PT ;  /* 0x000000ff0000720c */ /* 0x000fda0003f05270 */
[----:B------:R-:W0:Y:S01]  /*1a350*/  @!P0 S2R R0, SR_CgaCtaId ;  /* 0x0000000000008919 */ /* 0x000e220000008800 */
[----:B------:R-:W-:-:S04]  /*1a360*/  @!P0 MOV R2, 0x400 ;  /* 0x0000040000028802 */ /* 0x000fc80000000f00 */
[----:B0-----:R-:W-:-:S05]  /*1a370*/  @!P0 LEA R17, R0, R2, 0x18 ;  /* 0x0000000200118211 */ /* 0x001fca00078ec0ff */
[----:B------:R0:W-:Y:S01]  /*1a380*/  @!P0 STS.128 [R17+0x19cd0], R24 ;  /* 0x019cd01811008388 */ /* 0x0001e20000000c00 */
[----:B------:R-:W-:Y:S06]  /*1a390*/  BAR.ARV 0x5, 0x200 ;  /* 0x0148000000007b1d */ /* 0x000fec0000002000 */
.L_x_9348:
[----:B------:R-:W-:Y:S02]  /*1a3a0*/  ULDC UR4, c[0x0][0xc3c] ;  /* 0x00030f0000047ab9 */ /* 0x000fe40000000800 */
[----:B0-----:R-:W-:-:S13]  /*1a3b0*/  ISETP.GE.AND P0, PT, R27, UR4, PT ;  /* 0x000000041b007c0c */ /* 0x001fda000bf06270 */
[----:B------:R-:W-:Y:S05]  /*1a3c0*/  @!P0 BRA `(.L_x_9358) ;  /* 0xffffffa0004c8947 */ /* 0x000fea000383ffff */
[----:B------:R-:W-:Y:S05]  /*1a3d0*/  BSYNC B7 ;  /* 0x0000000000077941 */ /* 0x000fea0003800000 */
.L_x_9240:
[----:B-1----:R-:W5:Y:S01]  /*1a3e0*/  LDL.LU R0, [R1+0x50] ;  /* 0x0000500001007983 */ /* 0x002f620000300800 */
[----:B------:R-:W-:Y:S01]  /*1a3f0*/  BSSY B0, `(.L_x_9359) ;  /* 0x000000b000007945 */ /* 0x000fe20003800000 */
[----:B------:R-:W1:Y:S01]  /*1a400*/  S2R R5, SR_CgaCtaId ;  /* 0x0000000000057919 */ /* 0x000e620000008800 */
[----:B-----5:R-:W-:-:S05]  /*1a410*/  VIADD R0, R0, 0x1 ;  /* 0x0000000100007836 */ /* 0x020fca0000000000 */
[----:B0-2---:R-:W-:-:S04]  /*1a420*/  LEA.HI R2, R0, R0, RZ, 0x1 ;  /* 0x0000000000027211 */ /* 0x005fc800078f08ff */
[----:B------:R-:W-:Y:S02]  /*1a430*/  LOP3.LUT R3, R2, 0xfffffffe, RZ, 0xc0, !PT ;  /* 0xfffffffe02037812 */ /* 0x000fe400078ec0ff */
[----:B------:R-:W-:-:S03]  /*1a440*/  MOV R2, 0x400 ;  /* 0x0000040000027802 */ /* 0x000fc60000000f00 */
[----:B------:R-:W-:Y:S01]  /*1a450*/  IMAD.IADD R0, R0, 0x1, -R3 ;  /* 0x0000000100007824 */ /* 0x000fe200078e0a03 */
[----:B-1----:R-:W-:-:S04]  /*1a460*/  LEA R7, R5, R2, 0x18 ;  /* 0x0000000205077211 */ /* 0x002fc800078ec0ff */
[----:B------:R-:W-:-:S04]  /*1a470*/  SHF.L.U32 R0, R0, 0x1f, RZ ;  /* 0x0000001f00007819 */ /* 0x000fc800000006ff */
[----:B------:R-:W0:Y:S02]  /*1a480*/  SYNCS.PHASECHK.TRANS64.TRYWAIT P0, [R7+URZ+0x19c20], R0 ;  /* 0x019c2000070075a7 */ /* 0x000e24000800017f */
[----:B0-----:R-:W-:Y:S05]  /*1a490*/  @!P0 BRA `(.L_x_9360) ;  /* 0x0000001c00d88947 */ /* 0x001fea0003800000 */
.L_x_9449:
[----:B------:R-:W-:Y:S05]  /*1a4a0*/  BSYNC B0 ;  /* 0x0000000000007941 */ /* 0x000fea0003800000 */
.L_x_9359:
[----:B------:R-:W-:-:S03]  /*1a4b0*/  UMOV UR4, 0xffffffff ;  /* 0xffffffff00047882 */ /* 0x000fc60000000000 */
[----:B------:R-:W-:Y:S05]  /*1a4c0*/  BRA.DIV UR4, `(.L_x_9361) ;  /* 0x0000001e04e07947 */ /* 0x000fea000b800000 */
[----:B0-----:R-:W0:Y:S02]  /*1a4d0*/  S2R R0, SR_TID.X ;  /* 0x0000000000007919 */ /* 0x001e240000002100 */
[----:B0-----:R-:W-:-:S04]  /*1a4e0*/  SHF.R.U32.HI R0, RZ, 0x5, R0 ;  /* 0x00000005ff007819 */ /* 0x001fc80000011600 */
[----:B------:R-:W-:-:S05]  /*1a4f0*/  LOP3.LUT R0, R0, 0x3, RZ, 0xc0, !PT ;  /* 0x0000000300007812 */ /* 0x000fca00078ec0ff */
[----:B------:R0:W1:Y:S02]  /*1a500*/  SHFL.IDX PT, R14, R0, RZ, 0x1f ;  /* 0x00001fff000e7589 */ /* 0x00006400000e0000 */
.L_x_9452:
[----:B-1----:R-:W-:-:S13]  /*1a510*/  ISETP.NE.AND P0, PT, R14, RZ, PT ;  /* 0x000000ff0e00720c */ /* 0x002fda0003f05270 */
[----:B------:R-:W-:Y:S05]  /*1a520*/  @P0 BRA `(.L_x_9110) ;  /* 0x0000000000a80947 */ /* 0x000fea0003800000 */
[----:B------:R-:W-:-:S03]  /*1a530*/  UMOV UR4, 0xffffffff ;  /* 0xffffffff00047882 */ /* 0x000fc60000000000 */
[----:B------:R-:W-:Y:S05]  /*1a540*/  BRA.DIV UR4, `(.L_x_9362) ;  /* 0x0000001e04f47947 */ /* 0x000fea000b800000 */
[----:B------:R-:W-:-:S13]  /*1a550*/  ELECT P6, URZ, PT ;  /* 0x00000000003f782f */ /* 0x000fda00038c0000 */
.L_x_9455:
[----:B------:R-:W-:Y:S05]  /*1a560*/  @!P6 BRA `(.L_x_9110) ;  /* 0x000000000098e947 */ /* 0x000fea0003800000 */
[----:B0-----:R-:W2:Y:S02]  /*1a570*/  LDL.LU R0, [R1+0x4c] ;  /* 0x00004c0001007983 */ /* 0x001ea40000300800 */
[----:B--2---:R-:W-:-:S04]  /*1a580*/  LOP3.LUT R0, R0, 0x2, RZ, 0xfc, !PT ;  /* 0x0000000200007812 */ /* 0x004fc800078efcff */
[----:B------:R-:W-:-:S13]  /*1a590*/  ISETP.NE.AND P0, PT, R0, 0x3, PT ;  /* 0x000000030000780c */ /* 0x000fda0003f05270 */
[----:B------:R-:W-:Y:S05]  /*1a5a0*/  @!P0 BRA `(.L_x_9363) ;  /* 0x0000000000048947 */ /* 0x000fea0003800000 */
[----:B------:R-:W-:Y:S01]  /*1a5b0*/  BPT.TRAP 0x1 ;  /* 0x000000040000795c */ /* 0x000fe20000300000 */
.L_x_9363:
[----:B------:R-:W2:Y:S01]  /*1a5c0*/  LDL.LU R8, [R1] ;  /* 0x0000000001087983 */ /* 0x000ea20000300800 */
[----:B------:R-:W-:Y:S02]  /*1a5d0*/  VIADD R3, R7, 0x19c40 ;  /* 0x00019c4007037836 */ /* 0x000fe40000000000 */
[C---:B------:R-:W-:Y:S02]  /*1a5e0*/  VIADD R0, R22.reuse, 0x1 ;  /* 0x0000000116007836 */ /* 0x040fe40000000000 */
[----:B------:R-:W-:-:S03]  /*1a5f0*/  IMAD R5, R22, 0x8, R3 ;  /* 0x0000000816057824 */ /* 0x000fc600078e0203 */
[----:B------:R-:W-:-:S04]  /*1a600*/  ISETP.NE.AND P2, PT, R0, 0x2, PT ;  /* 0x000000020000780c */ /* 0x000fc80003f45270 */
[----:B------:R-:W-:Y:S02]  /*1a610*/  SEL R2, RZ, 0x1, P2 ;  /* 0x00000001ff027807 */ /* 0x000fe40001000000 */
[----:B------:R-:W-:-:S05]  /*1a620*/  SEL R6, R0, RZ, P2 ;  /* 0x000000ff00067207 */ /* 0x000fca0001000000 */
[----:B------:R-:W-:Y:S01]  /*1a630*/  IMAD R3, R6, 0x8, R3 ;  /* 0x0000000806037824 */ /* 0x000fe200078e0203 */
[C---:B--2---:R-:W-:Y:S02]  /*1a640*/  SHF.L.U32 R4, R8.reuse, 0x1f, RZ ;  /* 0x0000001f08047819 */ /* 0x044fe400000006ff */
[----:B------:R-:W-:Y:S02]  /*1a650*/  LOP3.LUT R0, R8, R2, RZ, 0x3c, !PT ;  /* 0x0000000208007212 */ /* 0x000fe400078e3cff */
[----:B------:R-:W0:Y:S02]  /*1a660*/  SYNCS.PHASECHK.TRANS64.TRYWAIT P1, [R5+URZ], R4 ;  /* 0x00000004050075a7 */ /* 0x000e24000802017f */
[----:B------:R-:W-:Y:S01]  /*1a670*/  SHF.L.U32 R0, R0, 0x1f, RZ ;  /* 0x0000001f00007819 */ /* 0x000fe200000006ff */
[----:B0-----:R-:W-:Y:S06]  /*1a680*/  @!P1 BRA `(.L_x_9364) ;  /* 0x0000001c00c49947 */ /* 0x001fec0003800000 */
.L_x_9456:
[----:B------:R-:W1:Y:S02]  /*1a690*/  SYNCS.PHASECHK.TRANS64.TRYWAIT P1, [R3+URZ], R0 ;  /* 0x00000000030075a7 */ /* 0x000e64000802017f */
[----:B-1----:R-:W-:Y:S05]  /*1a6a0*/  @!P1 BRA `(.L_x_9365) ;  /* 0x0000001c00d09947 */ /* 0x002fea0003800000 */
.L_x_9457:
[----:B------:R-:W-:Y:S05]  /*1a6b0*/  @!P0 BRA `(.L_x_9366) ;  /* 0x0000000000048947 */ /* 0x000fea0003800000 */
[----:B------:R-:W-:Y:S01]  /*1a6c0*/  BPT.TRAP 0x1 ;  /* 0x000000040000795c */ /* 0x000fe20000300000 */
.L_x_9366:
[----:B-1----:R-:W-:-:S04]  /*1a6d0*/  IMAD R3, R22, 0x8, R7 ;  /* 0x0000000816037824 */ /* 0x002fc800078e0207 */
[----:B------:R-:W1:Y:S02]  /*1a6e0*/  SYNCS.PHASECHK.TRANS64.TRYWAIT P1, [R3+URZ+0x19c60], R4 ;  /* 0x019c6004030075a7 */ /* 0x000e64000802017f */
[----:B-1----:R-:W-:Y:S05]  /*1a6f0*/  @!P1 BRA `(.L_x_9367) ;  /* 0x0000001c00d09947 */ /* 0x002fea0003800000 */
.L_x_9458:
[----:B------:R-:W-:Y:S05]  /*1a700*/  @!P0 BRA `(.L_x_9368) ;  /* 0x0000000000048947 */ /* 0x000fea0003800000 */
[----:B------:R-:W-:Y:S01]  /*1a710*/  BPT.TRAP 0x1 ;  /* 0x000000040000795c */ /* 0x000fe20000300000 */
.L_x_9368:
[----:B0-----:R-:W-:-:S04]  /*1a720*/  IMAD R5, R6, 0x8, R7 ;  /* 0x0000000806057824 */ /* 0x001fc800078e0207 */
[----:B------:R-:W0:Y:S02]  /*1a730*/  SYNCS.PHASECHK.TRANS64.TRYWAIT P1, [R5+URZ+0x19c60], R0 ;  /* 0x019c6000050075a7 */ /* 0x000e24000802017f */
[----:B0-----:R-:W-:Y:S05]  /*1a740*/  @!P1 BRA `(.L_x_9369) ;  /* 0x0000001c00d09947 */ /* 0x001fea0003800000 */
.L_x_9459:
[----:B------:R-:W-:Y:S05]  /*1a750*/  @!P0 BRA `(.L_x_9370) ;  /* 0x0000000000048947 */ /* 0x000fea0003800000 */
[----:B------:R-:W-:Y:S01]  /*1a760*/  BPT.TRAP 0x1 ;  /* 0x000000040000795c */ /* 0x000fe20000300000 */
.L_x_9370:
[----:B------:R-:W2:Y:S02]  /*1a770*/  SYNCS.PHASECHK.TRANS64.TRYWAIT P0, [R3+URZ+0x19c80], R4 ;  /* 0x019c8004030075a7 */ /* 0x000ea4000800017f */
[----:B--2---:R-:W-:Y:S05]  /*1a780*/  @!P0 BRA `(.L_x_9371) ;  /* 0x0000001c00d48947 */ /* 0x004fea0003800000 */
.L_x_9372:
[----:B------:R0:W0:Y:S02]  /*1a790*/  SYNCS.PHASECHK.TRANS64.TRYWAIT P0, [R5+URZ+0x19c80], R0 ;  /* 0x019c8000050075a7 */ /* 0x000024000800017f */
[----:B0-----:R-:W-:Y:S05]  /*1a7a0*/  @!P0 NANOSLEEP.SYNCS 0x989680 ;  /* 0x009896800000895d */ /* 0x001fea0003900000 */
[----:B------:R-:W0:Y:S02]  /*1a7b0*/  @!P0 SYNCS.PHASECHK.TRANS64 P0, [R5+URZ+0x19c80], R0 ;  /* 0x019c8000050085a7 */ /* 0x000e24000800007f */
[----:B0-----:R-:W-:Y:S05]  /*1a7c0*/  @!P0 BRA `(.L_x_9372) ;  /* 0xfffffffc00f08947 */ /* 0x001fea000383ffff */
.L_x_9110:
[----:B------:R-:W-:Y:S05]  /*1a7d0*/  BSYNC B8 ;  /* 0x0000000000087941 */ /* 0x000fea0003800000 */
.L_x_9107:
[----:B------:R-:W-:Y:S05]  /*1a7e0*/  EXIT ;  /* 0x000000000000794d */ /* 0x000fea0003800000 */
.L_x_9128:
[----:B0-----:R0:W1:Y:S02]  /*1a7f0*/  SYNCS.PHASECHK.TRANS64.TRYWAIT P5, [R83+URZ+0x19c90], R86 ;  /* 0x019c9056530075a7 */ /* 0x00106400080a017f */
[----:B-1----:R-:W-:Y:S05]  /*1a800*/  @!P5 NANOSLEEP.SYNCS 0x989680 ;  /* 0x009896800000d95d */ /* 0x002fea0003900000 */
[----:B------:R-:W1:Y:S02]  /*1a810*/  @!P5 SYNCS.PHASECHK.TRANS64 P5, [R83+URZ+0x19c90], R86 ;  /* 0x019c90565300d5a7 */ /* 0x000e6400080a007f */
[----:B-1----:R-:W-:Y:S05]  /*1a820*/  @!P5 BRA `(.L_x_9128) ;  /* 0xfffffffc00f0d947 */ /* 0x002fea000383ffff */
[----:B------:R-:W-:Y:S05]  /*1a830*/  BRA `(.L_x_9373) ;  /* 0xfffffe8000d47947 */ /* 0x000fea000383ffff */
.L_x_9144:
[----:B-1----:R1:W2:Y:S02]  /*1a840*/  SYNCS.PHASECHK.TRANS64.TRYWAIT P5, [R83+URZ+0x19c90], R86 ;  /* 0x019c9056530075a7 */ /* 0x0022a400080a017f */
[----:B--2---:R-:W-:Y:S05]  /*1a850*/  @!P5 NANOSLEEP.SYNCS 0x989680 ;  /* 0x009896800000d95d */ /* 0x004fea0003900000 */
[----:B------:R-:W2:Y:S02]  /*1a860*/  @!P5 SYNCS.PHASECHK.TRANS64 P5, [R83+URZ+0x19c90], R86 ;  /* 0x019c90565300d5a7 */ /* 0x000ea400080a007f */
[----:B--2---:R-:W-:Y:S05]  /*1a870*/  @!P5 BRA `(.L_x_9144) ;  /* 0xfffffffc00f0d947 */ /* 0x004fea000383ffff */
[----:B------:R-:W-:Y:S05]  /*1a880*/  BRA `(.L_x_9374) ;  /* 0xfffffe9800f07947 */ /* 0x000fea000383ffff */
.L_x_9153:
[----:B0-----:R0:W1:Y:S02]  /*1a890*/  SYNCS.PHASECHK.TRANS64.TRYWAIT P4, [R83+URZ+0x19c90], R86 ;  /* 0x019c9056530075a7 */ /* 0x001064000808017f */
[----:B-1----:R-:W-:Y:S05]  /*1a8a0*/  @!P4 NANOSLEEP.SYNCS 0x989680 ;  /* 0x009896800000c95d */ /* 0x002fea0003900000 */
[----:B------:R-:W1:Y:S02]  /*1a8b0*/  @!P4 SYNCS.PHASECHK.TRANS64 P4, [R83+URZ+0x19c90], R86 ;  /* 0x019c90565300c5a7 */ /* 0x000e64000808007f */
[----:B-1----:R-:W-:Y:S05]  /*1a8c0*/  @!P4 BRA `(.L_x_9153) ;  /* 0xfffffffc00f0c947 */ /* 0x002fea000383ffff */
[----:B------:R-:W-:Y:S05]  /*1a8d0*/  BRA `(.L_x_9375) ;  /* 0xfffffebc00407947 */ /* 0x000fea000383ffff */
.L_x_9157:
[----:B--2---:R2:W0:Y:S02]  /*1a8e0*/  SYNCS.PHASECHK.TRANS64.TRYWAIT P3, [R83+URZ+0x19cb0], R86 ;  /* 0x019cb056530075a7 */ /* 0x004424000806017f */
[----:B0-----:R-:W-:Y:S05]  /*1a8f0*/  @!P3 NANOSLEEP.SYNCS 0x989680 ;  /* 0x009896800000b95d */ /* 0x001fea0003900000 */
[----:B------:R-:W0:Y:S02]  /*1a900*/  @!P3 SYNCS.PHASECHK.TRANS64 P3, [R83+URZ+0x19cb0], R86 ;  /* 0x019cb0565300b5a7 */ /* 0x000e24000806007f */
[----:B0-----:R-:W-:Y:S05]  /*1a910*/  @!P3 BRA `(.L_x_9157) ;  /* 0xfffffffc00f0b947 */ /* 0x001fea000383ffff */
[----:B------:R-:W-:Y:S05]  /*1a920*/  BRA `(.L_x_9376) ;  /* 0xfffffebc00b07947 */ /* 0x000fea000383ffff */
.L_x_9177:
[----:B------:R-:W-:Y:S01]  /*1a930*/  BSSY B1, `(.L_x_9377) ;  /* 0x0000008000017945 */ /* 0x000fe20003800000 */
[----:B------:R-:W-:Y:S02]  /*1a940*/  IMAD.MOV.U32 R13, RZ, RZ, R25 ;  /* 0x000000ffff0d7224 */ /* 0x000fe400078e0019 */
[----:B------:R-:W-:Y:S02]  /*1a950*/  IMAD.MOV.U32 R12, RZ, RZ, RZ ;  /* 0x000000ffff0c7224 */ /* 0x000fe400078e00ff */
[----:B------:R-:W-:Y:S02]  /*1a960*/  IMAD.MOV.U32 R11, RZ, RZ, 0x1e1f ;  /* 0x00001e1fff0b7424 */ /* 0x000fe400078e00ff */
[----:B------:R-:W-:-:S07]  /*1a970*/  IMAD.MOV.U32 R15, RZ, RZ, -0x1 ;  /* 0xffffffffff0f7424 */ /* 0x000fce00078e00ff */
[----:B------:R-:W-:Y:S05]  /*1a980*/  WARPSYNC.COLLECTIVE R15, `(.L_x_9378) ;  /* 0x000000000f087348 */ /* 0x000fea0003c00000 */
[----:B------:R0:W1:Y:S02]  /*1a990*/  SHFL.IDX P6, R14, R13, R12, R11 ;  /* 0x0000000c0d0e7389 */ /* 0x00006400000c000b */
[----:B01----:R-:W-:Y:S01]  /*1a9a0*/  ENDCOLLECTIVE ;  /* 0x000000000000791b */ /* 0x003fe20003800000 */
.L_x_9378:
[----:B------:R-:W-:Y:S05]  /*1a9b0*/  BSYNC B1 ;  /* 0x0000000000017941 */ /* 0x000fea0003800000 */
.L_x_9377:
        /* <DEDUP_REMOVED lines=8> */
.L_x_9379:
[----:B------:R-:W-:Y:S02]  /*1aa40*/  IMAD.MOV.U32 R13, RZ, RZ, R28 ;  /* 0x000000ffff0d7224 */ /* 0x000fe400078e001c */
[----:B------:R-:W-:-:S07]  /*1aa50*/  IMAD.MOV.U32 R31, RZ, RZ, R14 ;  /* 0x000000ffff1f7224 */ /* 0x000fce00078e000e */
[----:B------:R-:W-:Y:S05]  /*1aa60*/  WARPSYNC.COLLECTIVE R15, `(.L_x_9380) ;  /* 0x000000000f087348 */ /* 0x000fea0003c00000 */
[----:B------:R0:W1:Y:S02]  /*1aa70*/  SHFL.IDX P6, R14, R13, R12, R11 ;  /* 0x0000000c0d0e7389 */ /* 0x00006400000c000b */
[----:B01----:R-:W-:Y:S01]  /*1aa80*/  ENDCOLLECTIVE ;  /* 0x000000000000791b */ /* 0x003fe20003800000 */
.L_x_9380:
[----:B------:R-:W-:Y:S02]  /*1aa90*/  IMAD.MOV.U32 R13, RZ, RZ, R26 ;  /* 0x000000ffff0d7224 */ /* 0x000fe400078e001a */
[----:B------:R-:W-:-:S07]  /*1aaa0*/  IMAD.MOV.U32 R3, RZ, RZ, R14 ;  /* 0x000000ffff037224 */ /* 0x000fce00078e000e */
[----:B------:R-:W-:Y:S05]  /*1aab0*/  WARPSYNC.COLLECTIVE R15, `(.L_x_9381) ;  /* 0x000000000f087348 */ /* 0x000fea0003c00000 */
[----:B------:R0:W1:Y:S02]  /*1aac0*/  SHFL.IDX P6, R14, R13, R12, R11 ;  /* 0x0000000c0d0e7389 */ /* 0x00006400000c000b */
[----:B01----:R-:W-:Y:S01]  /*1aad0*/  ENDCOLLECTIVE ;  /* 0x000000000000791b */ /* 0x003fe20003800000 */
.L_x_9381:
[----:B------:R-:W-:Y:S05]  /*1aae0*/  BRA `(.L_x_9382) ;  /* 0xfffffecc003c7947 */ /* 0x000fea000383ffff */
.L_x_9181:
[----:B-1----:R1:W3:Y:S02]  /*1aaf0*/  SYNCS.PHASECHK.TRANS64.TRYWAIT P0, [R16+URZ+0x19c00], R39 ;  /* 0x019c0027100075a7 */ /* 0x0022e4000800017f */
[----:B---3--:R-:W-:Y:S05]  /*1ab00*/  @!P0 NANOSLEEP.SYNCS 0x989680 ;  /* 0x009896800000895d */ /* 0x008fea0003900000 */
[----:B------:R-:W3:Y:S02]  /*1ab10*/  @!P0 SYNCS.PHASECHK.TRANS64 P0, [R16+URZ+0x19c00], R39 ;  /* 0x019c0027100085a7 */ /* 0x000ee4000800007f */
[----:B---3--:R-:W-:Y:S05]  /*1ab20*/  @!P0 BRA `(.L_x_9181) ;  /* 0xfffffffc00f08947 */ /* 0x008fea000383ffff */
[----:B------:R-:W-:Y:S05]  /*1ab30*/  BRA `(.L_x_9383) ;  /* 0xfffffed000087947 */ /* 0x000fea000383ffff */
.L_x_9187:
        /* <DEDUP_REMOVED lines=8> */
.L_x_9385:
[----:B------:R-:W-:Y:S05]  /*1abc0*/  BSYNC B1 ;  /* 0x0000000000017941 */ /* 0x000fea0003800000 */
.L_x_9384:
        /* <DEDUP_REMOVED lines=8> */
.L_x_9386:
[----:B------:R-:W-:Y:S02]  /*1ac50*/  IMAD.MOV.U32 R13, RZ, RZ, R28 ;  /* 0x000000ffff0d7224 */ /* 0x000fe400078e001c */
[----:B------:R-:W-:-:S07]  /*1ac60*/  IMAD.MOV.U32 R31, RZ, RZ, R14 ;  /* 0x000000ffff1f7224 */ /* 0x000fce00078e000e */
[----:B------:R-:W-:Y:S05]  /*1ac70*/  WARPSYNC.COLLECTIVE R15, `(.L_x_9387) ;  /* 0x000000000f087348 */ /* 0x000fea0003c00000 */
[----:B------:R0:W1:Y:S02]  /*1ac80*/  SHFL.IDX P6, R14, R13, R12, R11 ;  /* 0x0000000c0d0e7389 */ /* 0x00006400000c000b */
[----:B01----:R-:W-:Y:S01]  /*1ac90*/  ENDCOLLECTIVE ;  /* 0x000000000000791b */ /* 0x003fe20003800000 */
.L_x_9387:
[----:B------:R-:W-:Y:S02]  /*1aca0*/  IMAD.MOV.U32 R13, RZ, RZ, R26 ;  /* 0x000000ffff0d7224 */ /* 0x000fe400078e001a */
[----:B------:R-:W-:-:S07]  /*1acb0*/  IMAD.MOV.U32 R3, RZ, RZ, R14 ;  /* 0x000000ffff037224 */ /* 0x000fce00078e000e */
[----:B------:R-:W-:Y:S05]  /*1acc0*/  WARPSYNC.COLLECTIVE R15, `(.L_x_9388) ;  /* 0x000000000f087348 */ /* 0x000fea0003c00000 */
[----:B------:R0:W1:Y:S02]  /*1acd0*/  SHFL.IDX P6, R14, R13, R12, R11 ;  /* 0x0000000c0d0e7389 */ /* 0x00006400000c000b */
[----:B01----:R-:W-:Y:S01]  /*1ace0*/  ENDCOLLECTIVE ;  /* 0x000000000000791b */ /* 0x003fe20003800000 */
.L_x_9388:
[----:B------:R-:W-:Y:S01]  /*1acf0*/  IMAD.MOV.U32 R21, RZ, RZ, R14 ;  /* 0x000000ffff157224 */ /* 0x000fe200078e000e */
[----:B------:R-:W-:Y:S06]  /*1ad00*/  BRA `(.L_x_9389) ;  /* 0xfffffee400847947 */ /* 0x000fec000383ffff */
.L_x_9191:
[----:B-1----:R1:W3:Y:S02]  /*1ad10*/  SYNCS.PHASECHK.TRANS64.TRYWAIT P0, [R16+URZ+0x19c00], R39 ;  /* 0x019c0027100075a7 */ /* 0x0022e4000800017f */
[----:B---3--:R-:W-:Y:S05]  /*1ad20*/  @!P0 NANOSLEEP.SYNCS 0x989680 ;  /* 0x009896800000895d */ /* 0x008fea0003900000 */
[----:B------:R-:W3:Y:S02]  /*1ad30*/  @!P0 SYNCS.PHASECHK.TRANS64 P0, [R16+URZ+0x19c00], R39 ;  /* 0x019c0027100085a7 */ /* 0x000ee4000800007f */
[----:B---3--:R-:W-:Y:S05]  /*1ad40*/  @!P0 BRA `(.L_x_9191) ;  /* 0xfffffffc00f08947 */ /* 0x008fea000383ffff */
[----:B------:R-:W-:Y:S05]  /*1ad50*/  BRA `(.L_x_9390) ;  /* 0xfffffee800447947 */ /* 0x000fea000383ffff */
.L_x_9197:
[----:B-1----:R1:W4:Y:S02]  /*1ad60*/  SYNCS.PHASECHK.TRANS64.TRYWAIT P1, [R3+URZ+0x19c30], R6 ;  /* 0x019c3006030075a7 */ /* 0x002324000802017f */
[----:B----4-:R-:W-:Y:S05]  /*1ad70*/  @!P1 NANOSLEEP.SYNCS 0x989680 ;  /* 0x009896800000995d */ /* 0x010fea0003900000 */
[----:B------:R-:W4:Y:S02]  /*1ad80*/  @!P1 SYNCS.PHASECHK.TRANS64 P1, [R3+URZ+0x19c30], R6 ;  /* 0x019c3006030095a7 */ /* 0x000f24000802007f */
[----:B----4-:R-:W-:Y:S05]  /*1ad90*/  @!P1 BRA `(.L_x_9197) ;  /* 0xfffffffc00f09947 */ /* 0x010fea000383ffff */
[----:B------:R-:W-:Y:S05]  /*1ada0*/  BRA `(.L_x_9196) ;  /* 0xffffff0800a87947 */ /* 0x000fea000383ffff */
.L_x_9204:
[----:B-1----:R1:W2:Y:S02]  /*1adb0*/  SYNCS.PHASECHK.TRANS64.TRYWAIT P1, [R9+URZ+0x19c30], R0 ;  /* 0x019c3000090075a7 */ /* 0x0022a4000802017f */
[----:B--2---:R-:W-:Y:S05]  /*1adc0*/  @!P1 NANOSLEEP.SYNCS 0x989680 ;  /* 0x009896800000995d */ /* 0x004fea0003900000 */
[----:B------:R-:W2:Y:S02]  /*1add0*/  @!P1 SYNCS.PHASECHK.TRANS64 P1, [R9+URZ+0x19c30], R0 ;  /* 0x019c3000090095a7 */ /* 0x000ea4000802007f */
[----:B--2---:R-:W-:Y:S05]  /*1ade0*/  @!P1 BRA `(.L_x_9204) ;  /* 0xfffffffc00f09947 */ /* 0x004fea000383ffff */
[----:B------:R-:W-:Y:S05]  /*1adf0*/  BRA `(.L_x_9203) ;  /* 0xffffff2c00307947 */ /* 0x000fea000383ffff */
.L_x_9209:
[----:B-1----:R1:W2:Y:S02]  /*1ae00*/  SYNCS.PHASECHK.TRANS64.TRYWAIT P1, [R14+URZ+0x19c50], R0 ;  /* 0x019c50000e0075a7 */ /* 0x0022a4000802017f */
[----:B--2---:R-:W-:Y:S05]  /*1ae10*/  @!P1 NANOSLEEP.SYNCS 0x989680 ;  /* 0x009896800000995d */ /* 0x004fea0003900000 */
[----:B------:R-:W2:Y:S02]  /*1ae20*/  @!P1 SYNCS.PHASECHK.TRANS64 P1, [R14+URZ+0x19c50], R0 ;  /* 0x019c50000e0095a7 */ /* 0x000ea4000802007f */
[----:B--2---:R-:W-:Y:S05]  /*1ae30*/  @!P1 BRA `(.L_x_9209) ;  /* 0xfffffffc00f09947 */ /* 0x004fea000383ffff */
[----:B------:R-:W-:Y:S05]  /*1ae40*/  BRA `(.L_x_9208) ;  /* 0xffffff2c00bc7947 */ /* 0x000fea000383ffff */
.L_x_9216:
[----:B-1----:R1:W2:Y:S02]  /*1ae50*/  SYNCS.PHASECHK.TRANS64.TRYWAIT P1, [R7+URZ+0x19c50], R4 ;  /* 0x019c5004070075a7 */ /* 0x0022a4000802017f */
[----:B--2---:R-:W-:Y:S05]  /*1ae60*/  @!P1 NANOSLEEP.SYNCS 0x989680 ;  /* 0x009896800000995d */ /* 0x004fea0003900000 */
[----:B------:R-:W2:Y:S02]  /*1ae70*/  @!P1 SYNCS.PHASECHK.TRANS64 P1, [R7+URZ+0x19c50], R4 ;  /* 0x019c5004070095a7 */ /* 0x000ea4000802007f */
[----:B--2---:R-:W-:Y:S05]  /*1ae80*/  @!P1 BRA `(.L_x_9216) ;  /* 0xfffffffc00f09947 */ /* 0x004fea000383ffff */
[----:B------:R-:W-:Y:S05]  /*1ae90*/  BRA `(.L_x_9215) ;  /* 0xffffff4800707947 */ /* 0x000fea000383ffff */
.L_x_9248:
        /* <DEDUP_REMOVED lines=11> */
.L_x_9392:
[----:B------:R-:W-:Y:S05]  /*1af50*/  BSYNC B1 ;  /* 0x0000000000017941 */ /* 0x000fea0003800000 */
.L_x_9391:
[----:B------:R-:W-:Y:S05]  /*1af60*/  BRA `(.L_x_9393) ;  /* 0xffffff9c00c07947 */ /* 0x000fea000383ffff */
.L_x_9250:
[----:B------:R-:W-:Y:S01]  /*1af70*/  BSSY B1, `(.L_x_9394) ;  /* 0x0000006000017945 */ /* 0x000fe20003800000 */
[----:B------:R-:W-:-:S07]  /*1af80*/  IMAD.MOV.U32 R15, RZ, RZ, -0x1 ;  /* 0xffffffffff0f7424 */ /* 0x000fce00078e00ff */
[----:B0-----:R-:W-:Y:S05]  /*1af90*/  WARPSYNC.COLLECTIVE R15, `(.L_x_9395) ;  /* 0x000000000f0c7348 */ /* 0x001fea0003c00000 */
[----:B------:R-:W-:Y:S02]  /*1afa0*/  ELECT P6, UR62, PT ;  /* 0x00000000003e782f */ /* 0x000fe400038c0000 */
[----:B------:R-:W-:Y:S01]  /*1afb0*/  MOV R14, UR62 ;  /* 0x0000003e000e7c02 */ /* 0x000fe20008000f00 */
[----:B0-----:R-:W-:Y:S10]  /*1afc0*/  ENDCOLLECTIVE ;  /* 0x000000000000791b */ /* 0x001ff40003800000 */
.L_x_9395:
[----:B------:R-:W-:Y:S05]  /*1afd0*/  BSYNC B1 ;  /* 0x0000000000017941 */ /* 0x000fea0003800000 */
.L_x_9394:
[----:B------:R-:W-:Y:S05]  /*1afe0*/  BRA `(.L_x_9249) ;  /* 0xffffff9c00b87947 */ /* 0x000fea000383ffff */
.L_x_9252:
[----:B0-----:R0:W1:Y:S02]  /*1aff0*/  SYNCS.PHASECHK.TRANS64.TRYWAIT P0, [R17+URZ+0x19c20], R5 ;  /* 0x019c2005110075a7 */ /* 0x001064000800017f */
[----:B-1----:R-:W-:Y:S05]  /*1b000*/  @!P0 NANOSLEEP.SYNCS 0x989680 ;  /* 0x009896800000895d */ /* 0x002fea0003900000 */
[----:B------:R-:W1:Y:S02]  /*1b010*/  @!P0 SYNCS.PHASECHK.TRANS64 P0, [R17+URZ+0x19c20], R5 ;  /* 0x019c2005110085a7 */ /* 0x000e64000800007f */
[----:B-1----:R-:W-:Y:S05]  /*1b020*/  @!P0 BRA `(.L_x_9252) ;  /* 0xfffffffc00f08947 */ /* 0x002fea000383ffff */
[----:B------:R-:W-:Y:S05]  /*1b030*/  BRA `(.L_x_9396) ;  /* 0xffffff9c00c87947 */ /* 0x000fea000383ffff */
.L_x_9256:
[----:B-1----:R1:W2:Y:S02]  /*1b040*/  SYNCS.PHASECHK.TRANS64.TRYWAIT P0, [R8+URZ+0x19ca0], R11 ;  /* 0x019ca00b080075a7 */ /* 0x0022a4000800017f */
[----:B--2---:R-:W-:Y:S05]  /*1b050*/  @!P0 NANOSLEEP.SYNCS 0x989680 ;  /* 0x009896800000895d */ /* 0x004fea0003900000 */
[----:B------:R-:W2:Y:S02]  /*1b060*/  @!P0 SYNCS.PHASECHK.TRANS64 P0, [R8+URZ+0x19ca0], R11 ;  /* 0x019ca00b080085a7 */ /* 0x000ea4000800007f */
[----:B--2---:R-:W-:Y:S05]  /*1b070*/  @!P0 BRA `(.L_x_9256) ;  /* 0xfffffffc00f08947 */ /* 0x004fea000383ffff */
[----:B------:R-:W-:Y:S05]  /*1b080*/  BRA `(.L_x_9397) ;  /* 0xffffff9c00e47947 */ /* 0x000fea000383ffff */
.L_x_9263:
[----:B0-----:R0:W2:Y:S02]  /*1b090*/  SYNCS.PHASECHK.TRANS64.TRYWAIT P0, [R8+URZ+0x19cc0], R11 ;  /* 0x019cc00b080075a7 */ /* 0x0010a4000800017f */
[----:B--2---:R-:W-:Y:S05]  /*1b0a0*/  @!P0 NANOSLEEP.SYNCS 0x989680 ;  /* 0x009896800000895d */ /* 0x004fea0003900000 */
[----:B------:R-:W2:Y:S02]  /*1b0b0*/  @!P0 SYNCS.PHASECHK.TRANS64 P0, [R8+URZ+0x19cc0], R11 ;  /* 0x019cc00b080085a7 */ /* 0x000ea4000800007f */
[----:B--2---:R-:W-:Y:S05]  /*1b0c0*/  @!P0 BRA `(.L_x_9263) ;  /* 0xfffffffc00f08947 */ /* 0x004fea000383ffff */
[----:B------:R-:W-:Y:S05]  /*1b0d0*/  BRA `(.L_x_9398) ;  /* 0xffffffa000e07947 */ /* 0x000fea000383ffff */
.L_x_9272:
[----:B0-----:R0:W1:Y:S02]  /*1b0e0*/  SYNCS.PHASECHK.TRANS64.TRYWAIT P2, [R9+URZ+0x19ca0], R8 ;  /* 0x019ca008090075a7 */ /* 0x001064000804017f */
[----:B-1----:R-:W-:Y:S05]  /*1b0f0*/  @!P2 NANOSLEEP.SYNCS 0x989680 ;  /* 0x009896800000a95d */ /* 0x002fea0003900000 */
[----:B------:R-:W1:Y:S02]  /*1b100*/  @!P2 SYNCS.PHASECHK.TRANS64 P2, [R9+URZ+0x19ca0], R8 ;  /* 0x019ca0080900a5a7 */ /* 0x000e64000804007f */
[----:B-1----:R-:W-:Y:S05]  /*1b110*/  @!P2 BRA `(.L_x_9272) ;  /* 0xfffffffc00f0a947 */ /* 0x002fea000383ffff */
[----:B------:R-:W-:Y:S05]  /*1b120*/  BRA `(.L_x_9399) ;  /* 0xffffffa800207947 */ /* 0x000fea000383ffff */
.L_x_9279:
[----:B-1----:R1:W2:Y:S02]  /*1b130*/  SYNCS.PHASECHK.TRANS64.TRYWAIT P2, [R9+URZ+0x19cc0], R8 ;  /* 0x019cc008090075a7 */ /* 0x0022a4000804017f */
[----:B--2---:R-:W-:Y:S05]  /*1b140*/  @!P2 NANOSLEEP.SYNCS 0x989680 ;  /* 0x009896800000a95d */ /* 0x004fea0003900000 */
[----:B------:R-:W2:Y:S02]  /*1b150*/  @!P2 SYNCS.PHASECHK.TRANS64 P2, [R9+URZ+0x19cc0], R8 ;  /* 0x019cc0080900a5a7 */ /* 0x000ea4000804007f */
[----:B--2---:R-:W-:Y:S05]  /*1b160*/  @!P2 BRA `(.L_x_9279) ;  /* 0xfffffffc00f0a947 */ /* 0x004fea000383ffff */
[----:B------:R-:W-:Y:S05]  /*1b170*/  BRA `(.L_x_9400) ;  /* 0xffffffac00187947 */ /* 0x000fea000383ffff */
.L_x_9298:
[----:B------:R-:W2:Y:S01]  /*1b180*/  S2R R20, SR_TID.X ;  /* 0x0000000000147919 */ /* 0x000ea20000002100 */
[----:B------:R-:W-:Y:S01]  /*1b190*/  BSSY B0, `(.L_x_9401) ;  /* 0x000000a000007945 */ /* 0x000fe20003800000 */
[----:B------:R-:W-:Y:S02]  /*1b1a0*/  IMAD.MOV.U32 R12, RZ, RZ, RZ ;  /* 0x000000ffff0c7224 */ /* 0x000fe400078e00ff */
[----:B------:R-:W-:Y:S02]  /*1b1b0*/  IMAD.MOV.U32 R11, RZ, RZ, 0x1f ;  /* 0x0000001fff0b7424 */ /* 0x000fe400078e00ff */
[----:B------:R-:W-:Y:S01]  /*1b1c0*/  IMAD.MOV.U32 R15, RZ, RZ, -0x1 ;  /* 0xffffffffff0f7424 */ /* 0x000fe200078e00ff */
[----:B--2---:R-:W-:-:S04]  /*1b1d0*/  SHF.R.U32.HI R20, RZ, 0x5, R20 ;  /* 0x00000005ff147819 */ /* 0x004fc80000011614 */
[----:B------:R-:W-:-:S05]  /*1b1e0*/  LOP3.LUT R20, R20, 0x3, RZ, 0xc0, !PT ;  /* 0x0000000314147812 */ /* 0x000fca00078ec0ff */
[----:B------:R-:W-:-:S07]  /*1b1f0*/  IMAD.MOV.U32 R13, RZ, RZ, R20 ;  /* 0x000000ffff0d7224 */ /* 0x000fce00078e0014 */
[----:B01----:R-:W-:Y:S05]  /*1b200*/  WARPSYNC.COLLECTIVE R15, `(.L_x_9402) ;  /* 0x000000000f087348 */ /* 0x003fea0003c00000 */
[----:B------:R2:W3:Y:S02]  /*1b210*/  SHFL.IDX P6, R14, R13, R12, R11 ;  /* 0x0000000c0d0e7389 */ /* 0x0004e400000c000b */
[----:B0123--:R-:W-:Y:S01]  /*1b220*/  ENDCOLLECTIVE ;  /* 0x000000000000791b */ /* 0x00ffe20003800000 */
.L_x_9402:
[----:B------:R-:W-:Y:S05]  /*1b230*/  BSYNC B0 ;  /* 0x0000000000007941 */ /* 0x000fea0003800000 */
.L_x_9401:
[----:B------:R-:W-:Y:S05]  /*1b240*/  BRA `(.L_x_9403) ;  /* 0xffffffb8009c7947 */ /* 0x000fea000383ffff */
.L_x_9300:
[----:B------:R-:W-:Y:S01]  /*1b250*/  BSSY B0, `(.L_x_9404) ;  /* 0x0000006000007945 */ /* 0x000fe20003800000 */
[----:B------:R-:W-:-:S07]  /*1b260*/  IMAD.MOV.U32 R15, RZ, RZ, -0x1 ;  /* 0xffffffffff0f7424 */ /* 0x000fce00078e00ff */
[----:B012---:R-:W-:Y:S05]  /*1b270*/  WARPSYNC.COLLECTIVE R15, `(.L_x_9405) ;  /* 0x000000000f0c7348 */ /* 0x007fea0003c00000 */
[----:B------:R-:W-:Y:S02]  /*1b280*/  ELECT P6, UR62, PT ;  /* 0x00000000003e782f */ /* 0x000fe400038c0000 */
[----:B------:R-:W-:Y:S01]  /*1b290*/  MOV R14, UR62 ;  /* 0x0000003e000e7c02 */ /* 0x000fe20008000f00 */
[----:B012---:R-:W-:Y:S10]  /*1b2a0*/  ENDCOLLECTIVE ;  /* 0x000000000000791b */ /* 0x007ff40003800000 */
.L_x_9405:
[----:B------:R-:W-:Y:S05]  /*1b2b0*/  BSYNC B0 ;  /* 0x0000000000007941 */ /* 0x000fea0003800000 */
.L_x_9404:
[----:B------:R-:W-:Y:S05]  /*1b2c0*/  BRA `(.L_x_9406) ;  /* 0xffffffb800a47947 */ /* 0x000fea000383ffff */
.L_x_9302:
[----:B--2---:R2:W3:Y:S02]  /*1b2d0*/  SYNCS.PHASECHK.TRANS64.TRYWAIT P0, [R4+URZ+0x19c80], R3 ;  /* 0x019c8003040075a7 */ /* 0x0044e4000800017f */
[----:B---3--:R-:W-:Y:S05]  /*1b2e0*/  @!P0 NANOSLEEP.SYNCS 0x989680 ;  /* 0x009896800000895d */ /* 0x008fea0003900000 */
[----:B------:R-:W3:Y:S02]  /*1b2f0*/  @!P0 SYNCS.PHASECHK.TRANS64 P0, [R4+URZ+0x19c80], R3 ;  /* 0x019c8003040085a7 */ /* 0x000ee4000800007f */
[----:B---3--:R-:W-:Y:S05]  /*1b300*/  @!P0 BRA `(.L_x_9302) ;  /* 0xfffffffc00f08947 */ /* 0x008fea000383ffff */
[----:B------:R-:W-:Y:S05]  /*1b310*/  BRA `(.L_x_9407) ;  /* 0xffffffbc000c7947 */ /* 0x000fea000383ffff */
.L_x_9304:
[----:B---3--:R3:W4:Y:S02]  /*1b320*/  SYNCS.PHASECHK.TRANS64.TRYWAIT P0, [R4+URZ+0x19c40], R3 ;  /* 0x019c4003040075a7 */ /* 0x008724000800017f */
[----:B----4-:R-:W-:Y:S05]  /*1b330*/  @!P0 NANOSLEEP.SYNCS 0x989680 ;  /* 0x009896800000895d */ /* 0x010fea0003900000 */
[----:B------:R-:W4:Y:S02]  /*1b340*/  @!P0 SYNCS.PHASECHK.TRANS64 P0, [R4+URZ+0x19c40], R3 ;  /* 0x019c4003040085a7 */ /* 0x000f24000800007f */
[----:B----4-:R-:W-:Y:S05]  /*1b350*/  @!P0 BRA `(.L_x_9304) ;  /* 0xfffffffc00f08947 */ /* 0x010fea000383ffff */
[----:B------:R-:W-:Y:S05]  /*1b360*/  BRA `(.L_x_9408) ;  /* 0xffffffbc00887947 */ /* 0x000fea000383ffff */
.L_x_9308:
[----:B------:R-:W-:Y:S02]  /*1b370*/  IMAD.MOV.U32 R13, RZ, RZ, R5 ;  /* 0x000000ffff0d7224 */ /* 0x000fe400078e0005 */
[----:B------:R-:W-:Y:S02]  /*1b380*/  IMAD.MOV.U32 R12, RZ, RZ, RZ ;  /* 0x000000ffff0c7224 */ /* 0x000fe400078e00ff */
[----:B------:R-:W-:Y:S02]  /*1b390*/  IMAD.MOV.U32 R11, RZ, RZ, 0x1e1f ;  /* 0x00001e1fff0b7424 */ /* 0x000fe400078e00ff */
[----:B------:R-:W-:Y:S02]  /*1b3a0*/  IMAD.MOV.U32 R15, RZ, RZ, -0x1 ;  /* 0xffffffffff0f7424 */ /* 0x000fe400078e00ff */
[----:B-----5:R-:W-:Y:S02]  /*1b3b0*/  IMAD R0, R20, R9, RZ ;  /* 0x0000000914007224 */ /* 0x020fe400078e02ff */
[----:B------:R-:W-:-:S07]  /*1b3c0*/  IMAD R25, R25, 0xc0, R19 ;  /* 0x000000c019197824 */ /* 0x000fce00078e0213 */
[----:B------:R-:W-:Y:S05]  /*1b3d0*/  WARPSYNC.COLLECTIVE R15, `(.L_x_9409) ;  /* 0x000000000f087348 */ /* 0x000fea0003c00000 */
[----:B------:R0:W1:Y:S02]  /*1b3e0*/  SHFL.IDX P6, R14, R13, R12, R11 ;  /* 0x0000000c0d0e7389 */ /* 0x00006400000c000b */
[----:B01----:R-:W-:Y:S01]  /*1b3f0*/  ENDCOLLECTIVE ;  /* 0x000000000000791b */ /* 0x003fe20003800000 */
.L_x_9409:
[----:B------:R-:W-:Y:S01]  /*1b400*/  ISETP.GE.AND P4, PT, R25, R0, PT ;  /* 0x000000001900720c */ /* 0x000fe20003f86270 */
[----:B------:R-:W-:Y:S02]  /*1b410*/  IMAD.MOV.U32 R13, RZ, RZ, R6 ;  /* 0x000000ffff0d7224 */ /* 0x000fe400078e0006 */
[----:B------:R-:W-:-:S10]  /*1b420*/  IMAD.MOV.U32 R3, RZ, RZ, R14 ;  /* 0x000000ffff037224 */ /* 0x000fd400078e000e */
[----:B------:R-:W-:Y:S05]  /*1b430*/  WARPSYNC.COLLECTIVE R15, `(.L_x_9410) ;  /* 0x000000000f087348 */ /* 0x000fea0003c00000 */
[----:B------:R0:W1:Y:S02]  /*1b440*/  SHFL.IDX P6, R14, R13, R12, R11 ;  /* 0x0000000c0d0e7389 */ /* 0x00006400000c000b */
[----:B01----:R-:W-:Y:S01]  /*1b450*/  ENDCOLLECTIVE ;  /* 0x000000000000791b */ /* 0x003fe20003800000 */
.L_x_9410:
[----:B------:R-:W-:Y:S02]  /*1b460*/  IMAD.MOV.U32 R13, RZ, RZ, R5 ;  /* 0x000000ffff0d7224 */ /* 0x000fe400078e0005 */
[----:B------:R-:W-:Y:S02]  /*1b470*/  IMAD.MOV.U32 R12, RZ, RZ, 0x1 ;  /* 0x00000001ff0c7424 */ /* 0x000fe400078e00ff */
[----:B------:R-:W-:-:S07]  /*1b480*/  IMAD.MOV.U32 R2, RZ, RZ, R14 ;  /* 0x000000ffff027224 */ /* 0x000fce00078e000e */
[----:B------:R-:W-:Y:S05]  /*1b490*/  WARPSYNC.COLLECTIVE R15, `(.L_x_9411) ;  /* 0x000000000f087348 */ /* 0x000fea0003c00000 */
[----:B------:R0:W1:Y:S02]  /*1b4a0*/  SHFL.IDX P6, R14, R13, R12, R11 ;  /* 0x0000000c0d0e7389 */ /* 0x00006400000c000b */
[----:B01----:R-:W-:Y:S01]  /*1b4b0*/  ENDCOLLECTIVE ;  /* 0x000000000000791b */ /* 0x003fe20003800000 */
.L_x_9411:
[----:B------:R-:W-:-:S05]  /*1b4c0*/  @!P4 IADD3 R2, P3, R10, R2, RZ ;  /* 0x000000020a02c210 */ /* 0x000fca0007f7e0ff */
[----:B------:R-:W-:-:S05]  /*1b4d0*/  @!P4 IMAD.X R3, RZ, RZ, R3, P3 ;  /* 0x000000ffff03c224 */ /* 0x000fca00018e0603 */
        /* <DEDUP_REMOVED lines=11> */
.L_x_9412:
[----:B------:R-:W-:-:S05]  /*1b590*/  VIADD R3, R25, 0x40 ;  /* 0x0000004019037836 */ /* 0x000fca0000000000 */
[----:B------:R-:W-:Y:S01]  /*1b5a0*/  ISETP.GE.AND P4, PT, R3, R0, PT ;  /* 0x000000000300720c */ /* 0x000fe20003f86270 */
[----:B------:R-:W-:Y:S02]  /*1b5b0*/  IMAD.MOV.U32 R13, RZ, RZ, R4 ;  /* 0x000000ffff0d7224 */ /* 0x000fe400078e0004 */
[----:B------:R-:W-:Y:S02]  /*1b5c0*/  IMAD.MOV.U32 R12, RZ, RZ, RZ ;  /* 0x000000ffff0c7224 */ /* 0x000fe400078e00ff */
[----:B------:R-:W-:-:S08]  /*1b5d0*/  IMAD.MOV.U32 R6, RZ, RZ, R14 ;  /* 0x000000ffff067224 */ /* 0x000fd000078e000e */
[----:B------:R-:W-:Y:S05]  /*1b5e0*/  WARPSYNC.COLLECTIVE R15, `(.L_x_9413) ;  /* 0x000000000f087348 */ /* 0x000fea0003c00000 */
[----:B------:R0:W1:Y:S02]  /*1b5f0*/  SHFL.IDX P6, R14, R13, R12, R11 ;  /* 0x0000000c0d0e7389 */ /* 0x00006400000c000b */
[----:B01----:R-:W-:Y:S01]  /*1b600*/  ENDCOLLECTIVE ;  /* 0x000000000000791b */ /* 0x003fe20003800000 */
.L_x_9413:
[----:B------:R-:W-:-:S05]  /*1b610*/  @!P4 IADD3 R2, P3, R10, R6, RZ ;  /* 0x000000060a02c210 */ /* 0x000fca0007f7e0ff */
[----:B------:R-:W-:-:S05]  /*1b620*/  @!P4 IMAD.X R3, RZ, RZ, R5, P3 ;  /* 0x000000ffff03c224 */ /* 0x000fca00018e0605 */
        /* <DEDUP_REMOVED lines=11> */
.L_x_9414:
[----:B------:R-:W-:Y:S01]  /*1b6e0*/  IMAD.MOV.U32 R2, RZ, RZ, R14 ;  /* 0x000000ffff027224 */ /* 0x000fe200078e000e */
[----:B------:R-:W-:Y:S06]  /*1b6f0*/  BRA `(.L_x_9415) ;  /* 0xffffffc400607947 */ /* 0x000fec000383ffff */
.L_x_9313:
[----:B--2---:R2:W3:Y:S02]  /*1b700*/  SYNCS.PHASECHK.TRANS64.TRYWAIT P0, [R17+URZ+0x19c20], R0 ;  /* 0x019c2000110075a7 */ /* 0x0044e4000800017f */
[----:B---3--:R-:W-:Y:S05]  /*1b710*/  @!P0 NANOSLEEP.SYNCS 0x989680 ;  /* 0x009896800000895d */ /* 0x008fea0003900000 */
[----:B------:R-:W3:Y:S02]  /*1b720*/  @!P0 SYNCS.PHASECHK.TRANS64 P0, [R17+URZ+0x19c20], R0 ;  /* 0x019c2000110085a7 */ /* 0x000ee4000800007f */
[----:B---3--:R-:W-:Y:S05]  /*1b730*/  @!P0 BRA `(.L_x_9313) ;  /* 0xfffffffc00f08947 */ /* 0x008fea000383ffff */
[----:B------:R-:W-:Y:S05]  /*1b740*/  BRA `(.L_x_9416) ;  /* 0xffffffc400d07947 */ /* 0x000fea000383ffff */
.L_x_9319:
[----:B0-----:R0:W4:Y:S02]  /*1b750*/  SYNCS.PHASECHK.TRANS64.TRYWAIT P0, [R7+URZ+0x19c80], R5 ;  /* 0x019c8005070075a7 */ /* 0x001124000800017f */
[----:B----4-:R-:W-:Y:S05]  /*1b760*/  @!P0 NANOSLEEP.SYNCS 0x989680 ;  /* 0x009896800000895d */ /* 0x010fea0003900000 */
[----:B------:R-:W4:Y:S02]  /*1b770*/  @!P0 SYNCS.PHASECHK.TRANS64 P0, [R7+URZ+0x19c80], R5 ;  /* 0x019c8005070085a7 */ /* 0x000f24000800007f */
[----:B----4-:R-:W-:Y:S05]  /*1b780*/  @!P0 BRA `(.L_x_9319) ;  /* 0xfffffffc00f08947 */ /* 0x010fea000383ffff */
[----:B------:R-:W-:Y:S05]  /*1b790*/  BRA `(.L_x_9417) ;  /* 0xffffffc800847947 */ /* 0x000fea000383ffff */
.L_x_9326:
[----:B--2---:R2:W4:Y:S02]  /*1b7a0*/  SYNCS.PHASECHK.TRANS64.TRYWAIT P0, [R7+URZ+0x19c40], R5 ;  /* 0x019c4005070075a7 */ /* 0x004524000800017f */
[----:B----4-:R-:W-:Y:S05]  /*1b7b0*/  @!P0 NANOSLEEP.SYNCS 0x989680 ;  /* 0x009896800000895d */ /* 0x010fea0003900000 */
[----:B------:R-:W4:Y:S02]  /*1b7c0*/  @!P0 SYNCS.PHASECHK.TRANS64 P0, [R7+URZ+0x19c40], R5 ;  /* 0x019c4005070085a7 */ /* 0x000f24000800007f */
[----:B----4-:R-:W-:Y:S05]  /*1b7d0*/  @!P0 BRA `(.L_x_9326) ;  /* 0xfffffffc00f08947 */ /* 0x010fea000383ffff */
[----:B------:R-:W-:Y:S05]  /*1b7e0*/  BRA `(.L_x_9418) ;  /* 0xffffffcc00807947 */ /* 0x000fea000383ffff */
.L_x_9334:
[----:B0-----:R0:W4:Y:S02]  /*1b7f0*/  SYNCS.PHASECHK.TRANS64.TRYWAIT P0, [R3+URZ+0x19c70], R4 ;  /* 0x019c7004030075a7 */ /* 0x001124000800017f */
[----:B----4-:R-:W-:Y:S05]  /*1b800*/  @!P0 NANOSLEEP.SYNCS 0x989680 ;  /* 0x009896800000895d */ /* 0x010fea0003900000 */
[----:B------:R-:W4:Y:S02]  /*1b810*/  @!P0 SYNCS.PHASECHK.TRANS64 P0, [R3+URZ+0x19c70], R4 ;  /* 0x019c7004030085a7 */ /* 0x000f24000800007f */
[----:B----4-:R-:W-:Y:S05]  /*1b820*/  @!P0 BRA `(.L_x_9334) ;  /* 0xfffffffc00f08947 */ /* 0x010fea000383ffff */
[----:B------:R-:W-:Y:S05]  /*1b830*/  BRA `(.L_x_9419) ;  /* 0xffffffd000947947 */ /* 0x000fea000383ffff */
.L_x_9336:
[----:B0-----:R0:W4:Y:S02]  /*1b840*/  SYNCS.PHASECHK.TRANS64.TRYWAIT P0, [R3+URZ+0x19c60], R4 ;  /* 0x019c6004030075a7 */ /* 0x001124000800017f */
[----:B----4-:R-:W-:Y:S05]  /*1b850*/  @!P0 NANOSLEEP.SYNCS 0x989680 ;  /* 0x009896800000895d */ /* 0x010fea0003900000 */
[----:B------:R-:W4:Y:S02]  /*1b860*/  @!P0 SYNCS.PHASECHK.TRANS64 P0, [R3+URZ+0x19c60], R4 ;  /* 0x019c6004030085a7 */ /* 0x000f24000800007f */
[----:B----4-:R-:W-:Y:S05]  /*1b870*/  @!P0 BRA `(.L_x_9336) ;  /* 0xfffffffc00f08947 */ /* 0x010fea000383ffff */
[----:B------:R-:W-:Y:S05]  /*1b880*/  BRA `(.L_x_9420) ;  /* 0xffffffd0009c7947 */ /* 0x000fea000383ffff */
.L_x_9343:
[----:B0-----:R0:W2:Y:S02]  /*1b890*/  SYNCS.PHASECHK.TRANS64.TRYWAIT P1, [R0+URZ+0x19c70], R3 ;  /* 0x019c7003000075a7 */ /* 0x0010a4000802017f */
[----:B--2---:R-:W-:Y:S05]  /*1b8a0*/  @!P1 NANOSLEEP.SYNCS 0x989680 ;  /* 0x009896800000995d */ /* 0x004fea0003900000 */
[----:B------:R-:W2:Y:S02]  /*1b8b0*/  @!P1 SYNCS.PHASECHK.TRANS64 P1, [R0+URZ+0x19c70], R3 ;  /* 0x019c7003000095a7 */ /* 0x000ea4000802007f */
[----:B--2---:R-:W-:Y:S05]  /*1b8c0*/  @!P1 BRA `(.L_x_9343) ;  /* 0xfffffffc00f09947 */ /* 0x004fea000383ffff */
[----:B------:R-:W-:Y:S05]  /*1b8d0*/  BRA `(.L_x_9421) ;  /* 0xffffffd8004c7947 */ /* 0x000fea000383ffff */
.L_x_9345:
[----:B0-----:R0:W2:Y:S02]  /*1b8e0*/  SYNCS.PHASECHK.TRANS64.TRYWAIT P1, [R0+URZ+0x19c60], R3 ;  /* 0x019c6003000075a7 */ /* 0x0010a4000802017f */
[----:B--2---:R-:W-:Y:S05]  /*1b8f0*/  @!P1 NANOSLEEP.SYNCS 0x989680 ;  /* 0x009896800000995d */ /* 0x004fea0003900000 */
[----:B------:R-:W2:Y:S02]  /*1b900*/  @!P1 SYNCS.PHASECHK.TRANS64 P1, [R0+URZ+0x19c60], R3 ;  /* 0x019c6003000095a7 */ /* 0x000ea4000802007f */
[----:B--2---:R-:W-:Y:S05]  /*1b910*/  @!P1 BRA `(.L_x_9345) ;  /* 0xfffffffc00f09947 */ /* 0x004fea000383ffff */
[----:B------:R-:W-:Y:S05]  /*1b920*/  BRA `(.L_x_9422) ;  /* 0xffffffd800547947 */ /* 0x000fea000383ffff */
.L_x_9349:
[----:B------:R-:W-:Y:S01]  /*1b930*/  BSSY B0, `(.L_x_9423) ;  /* 0x0000008000007945 */ /* 0x000fe20003800000 */
[----:B------:R-:W-:Y:S02]  /*1b940*/  IMAD.MOV.U32 R13, RZ, RZ, R24 ;  /* 0x000000ffff0d7224 */ /* 0x000fe400078e0018 */
[----:B------:R-:W-:Y:S02]  /*1b950*/  IMAD.MOV.U32 R12, RZ, RZ, RZ ;  /* 0x000000ffff0c7224 */ /* 0x000fe400078e00ff */
[----:B------:R-:W-:Y:S02]  /*1b960*/  IMAD.MOV.U32 R11, RZ, RZ, 0x1f ;  /* 0x0000001fff0b7424 */ /* 0x000fe400078e00ff */
[----:B------:R-:W-:-:S07]  /*1b970*/  IMAD.MOV.U32 R15, RZ, RZ, -0x1 ;  /* 0xffffffffff0f7424 */ /* 0x000fce00078e00ff */
[----:B-123--:R-:W-:Y:S05]  /*1b980*/  WARPSYNC.COLLECTIVE R15, `(.L_x_9424) ;  /* 0x000000000f087348 */ /* 0x00efea0003c00000 */
[----:B------:R0:W4:Y:S02]  /*1b990*/  SHFL.IDX P6, R14, R13, R12, R11 ;  /* 0x0000000c0d0e7389 */ /* 0x00012400000c000b */
[----:B01234-:R-:W-:Y:S01]  /*1b9a0*/  ENDCOLLECTIVE ;  /* 0x000000000000791b */ /* 0x01ffe20003800000 */
.L_x_9424:
[----:B------:R-:W-:Y:S05]  /*1b9b0*/  BSYNC B0 ;  /* 0x0000000000007941 */ /* 0x000fea0003800000 */
.L_x_9423:
[----:B------:R-:W-:Y:S02]  /*1b9c0*/  IMAD.MOV.U32 R13, RZ, RZ, R24 ;  /* 0x000000ffff0d7224 */ /* 0x000fe400078e0018 */
[----:B------:R-:W-:Y:S02]  /*1b9d0*/  IMAD.MOV.U32 R12, RZ, RZ, 0x1 ;  /* 0x00000001ff0c7424 */ /* 0x000fe400078e00ff */
[----:B------:R-:W-:Y:S02]  /*1b9e0*/  IMAD.MOV.U32 R11, RZ, RZ, 0x1f ;  /* 0x0000001fff0b7424 */ /* 0x000fe400078e00ff */
[----:B------:R-:W-:Y:S02]  /*1b9f0*/  IMAD.MOV.U32 R15, RZ, RZ, -0x1 ;  /* 0xffffffffff0f7424 */ /* 0x000fe400078e00ff */
[----:B------:R-:W-:Y:S02]  /*1ba00*/  IMAD.IADD R8, R27, 0x1, R9 ;  /* 0x000000011b087824 */ /* 0x000fe400078e0209 */
[----:B------:R-:W-:-:S07]  /*1ba10*/  IMAD.MOV.U32 R0, RZ, RZ, R14 ;  /* 0x000000ffff007224 */ /* 0x000fce00078e000e */
[----:B------:R-:W-:Y:S05]  /*1ba20*/  WARPSYNC.COLLECTIVE R15, `(.L_x_9425) ;  /* 0x000000000f087348 */ /* 0x000fea0003c00000 */
[----:B------:R0:W1:Y:S02]  /*1ba30*/  SHFL.IDX P6, R14, R13, R12, R11 ;  /* 0x0000000c0d0e7389 */ /* 0x00006400000c000b */
[----:B01----:R-:W-:Y:S01]  /*1ba40*/  ENDCOLLECTIVE ;  /* 0x000000000000791b */ /* 0x003fe20003800000 */
.L_x_9425:
[----:B------:R-:W-:Y:S02]  /*1ba50*/  ULDC UR4, c[0x0][0xc3c] ;  /* 0x00030f0000047ab9 */ /* 0x000fe40000000800 */
[----:B------:R-:W-:-:S13]  /*1ba60*/  ISETP.GE.OR P1, PT, R8, UR4, !P0 ;  /* 0x0000000408007c0c */ /* 0x000fda000c726670 */
[----:B------:R-:W0:Y:S08]  /*1ba70*/  @!P1 LDC.64 R2, c[0x0][0xc80] ;  /* 0x00032000ff029b82 */ /* 0x000e300000000a00 */
[----:B------:R-:W1:Y:S01]  /*1ba80*/  @!P1 LDC.64 R4, c[0x0][0xc78] ;  /* 0x00031e00ff049b82 */ /* 0x000e620000000a00 */
[----:B------:R-:W-:Y:S02]  /*1ba90*/  IMAD.MOV.U32 R11, RZ, RZ, RZ ;  /* 0x000000ffff0b7224 */ /* 0x000fe400078e00ff */
[----:B------:R-:W-:-:S02]  /*1baa0*/  IMAD.MOV.U32 R6, RZ, RZ, R14 ;  /* 0x000000ffff067224 */ /* 0x000fc400078e000e */
        /* <DEDUP_REMOVED lines=19> */
.L_x_9426:
        /* <DEDUP_REMOVED lines=8> */
.L_x_9427:
        /* <DEDUP_REMOVED lines=8> */
.L_x_9428:
        /* <DEDUP_REMOVED lines=8> */
.L_x_9429:
        /* <DEDUP_REMOVED lines=8> */
.L_x_9430:
        /* <DEDUP_REMOVED lines=9> */
.L_x_9431:
[----:B------:R-:W-:Y:S01]  /*1be70*/  IMAD.MOV.U32 R8, RZ, RZ, R14 ;  /* 0x000000ffff087224 */ /* 0x000fe200078e000e */
[----:B------:R-:W-:Y:S06]  /*1be80*/  BRA `(.L_x_9432) ;  /* 0xffffffdc001c7947 */ /* 0x000fec000383ffff */
.L_x_9352:
[----:B------:R-:W-:Y:S01]  /*1be90*/  BSSY B0, `(.L_x_9433) ;  /* 0x0000008000007945 */ /* 0x000fe20003800000 */
[----:B------:R-:W-:Y:S02]  /*1bea0*/  IMAD.MOV.U32 R13, RZ, RZ, R2 ;  /* 0x000000ffff0d7224 */ /* 0x000fe400078e0002 */
[----:B------:R-:W-:Y:S02]  /*1beb0*/  IMAD.MOV.U32 R12, RZ, RZ, 0x1 ;  /* 0x00000001ff0c7424 */ /* 0x000fe400078e00ff */
[----:B------:R-:W-:Y:S02]  /*1bec0*/  IMAD.MOV.U32 R11, RZ, RZ, RZ ;  /* 0x000000ffff0b7224 */ /* 0x000fe400078e00ff */
[----:B------:R-:W-:-:S07]  /*1bed0*/  IMAD.MOV.U32 R15, RZ, RZ, -0x1 ;  /* 0xffffffffff0f7424 */ /* 0x000fce00078e00ff */
[----:B---3--:R-:W-:Y:S05]  /*1bee0*/  WARPSYNC.COLLECTIVE R15, `(.L_x_9434) ;  /* 0x000000000f087348 */ /* 0x008fea0003c00000 */
[----:B------:R0:W1:Y:S02]  /*1bef0*/  SHFL.UP P6, R14, R13, R12, R11 ;  /* 0x0400000c0d0e7389 */ /* 0x00006400000c000b */
[----:B01-3--:R-:W-:Y:S01]  /*1bf00*/  ENDCOLLECTIVE ;  /* 0x000000000000791b */ /* 0x00bfe20003800000 */
.L_x_9434:
[----:B------:R-:W-:Y:S05]  /*1bf10*/  BSYNC B0 ;  /* 0x0000000000007941 */ /* 0x000fea0003800000 */
.L_x_9433:
        /* <DEDUP_REMOVED lines=10> */
.L_x_9435:
        /* <DEDUP_REMOVED lines=8> */
.L_x_9436:
        /* <DEDUP_REMOVED lines=8> */
.L_x_9437:
        /* <DEDUP_REMOVED lines=8> */
.L_x_9438:
        /* <DEDUP_REMOVED lines=9> */
.L_x_9439:
[----:B------:R-:W-:Y:S01]  /*1c1d0*/  IMAD.MOV.U32 R8, RZ, RZ, R14 ;  /* 0x000000ffff087224 */ /* 0x000fe200078e000e */
[----:B------:R-:W-:Y:S06]  /*1c1e0*/  BRA `(.L_x_9440) ;  /* 0xffffffd800e87947 */ /* 0x000fec000383ffff */
.L_x_9354:
[----:B------:R-:W-:Y:S01]  /*1c1f0*/  BSSY B0, `(.L_x_9441) ;  /* 0x0000006000007945 */ /* 0x000fe20003800000 */
[----:B------:R-:W-:Y:S01]  /*1c200*/  PLOP3.LUT P6, PT, P6, PT, PT, 0x8, 0x0 ;  /* 0x000000000000781c */ /* 0x000fe200037ce170 */
[----:B------:R-:W-:-:S12]  /*1c210*/  IMAD.MOV.U32 R15, RZ, RZ, -0x1 ;  /* 0xffffffffff0f7424 */ /* 0x000fd800078e00ff */
[----:B0--3--:R-:W-:Y:S05]  /*1c220*/  WARPSYNC.COLLECTIVE R15, `(.L_x_9442) ;  /* 0x000000000f087348 */ /* 0x009fea0003c00000 */
[----:B------:R-:W-:Y:S01]  /*1c230*/  VOTE.ANY R14, PT, P6 ;  /* 0x00000000000e7806 */ /* 0x000fe200030e0100 */
[----:B0--3--:R-:W-:Y:S06]  /*1c240*/  ENDCOLLECTIVE ;  /* 0x000000000000791b */ /* 0x009fec0003800000 */
.L_x_9442:
[----:B------:R-:W-:Y:S05]  /*1c250*/  BSYNC B0 ;  /* 0x0000000000007941 */ /* 0x000fea0003800000 */
.L_x_9441:
[----:B------:R-:W-:Y:S02]  /*1c260*/  IMAD.MOV.U32 R6, RZ, RZ, R14 ;  /* 0x000000ffff067224 */ /* 0x000fe400078e000e */
[----:B------:R-:W-:Y:S02]  /*1c270*/  IMAD.MOV.U32 R13, RZ, RZ, R5 ;  /* 0x000000ffff0d7224 */ /* 0x000fe400078e0005 */
[----:B------:R-:W0:Y:S01]  /*1c280*/  POPC R4, R6 ;  /* 0x0000000600047309 */ /* 0x000e220000000000 */
[----:B------:R-:W-:Y:S02]  /*1c290*/  IMAD.MOV.U32 R11, RZ, RZ, 0x1f ;  /* 0x0000001fff0b7424 */ /* 0x000fe400078e00ff */
[----:B------:R-:W-:Y:S02]  /*1c2a0*/  IMAD.MOV.U32 R15, RZ, RZ, -0x1 ;  /* 0xffffffffff0f7424 */ /* 0x000fe400078e00ff */
[----:B0-----:R-:W-:-:S07]  /*1c2b0*/  IMAD.MOV.U32 R12, RZ, RZ, R4 ;  /* 0x000000ffff0c7224 */ /* 0x001fce00078e0004 */
[----:B------:R-:W-:Y:S05]  /*1c2c0*/  WARPSYNC.COLLECTIVE R15, `(.L_x_9443) ;  /* 0x000000000f087348 */ /* 0x000fea0003c00000 */
[----:B------:R0:W1:Y:S02]  /*1c2d0*/  SHFL.IDX P6, R14, R13, R12, R11 ;  /* 0x0000000c0d0e7389 */ /* 0x00006400000c000b */
[----:B01----:R-:W-:Y:S01]  /*1c2e0*/  ENDCOLLECTIVE ;  /* 0x000000000000791b */ /* 0x003fe20003800000 */
.L_x_9443:
[----:B------:R-:W-:Y:S02]  /*1c2f0*/  IMAD.MOV.U32 R13, RZ, RZ, R7 ;  /* 0x000000ffff0d7224 */ /* 0x000fe400078e0007 */
[----:B------:R-:W-:-:S07]  /*1c300*/  IMAD.MOV.U32 R5, RZ, RZ, R14 ;  /* 0x000000ffff057224 */ /* 0x000fce00078e000e */
[----:B------:R-:W-:Y:S05]  /*1c310*/  WARPSYNC.COLLECTIVE R15, `(.L_x_9444) ;  /* 0x000000000f087348 */ /* 0x000fea0003c00000 */
[----:B------:R0:W1:Y:S02]  /*1c320*/  SHFL.IDX P6, R14, R13, R12, R11 ;  /* 0x0000000c0d0e7389 */ /* 0x00006400000c000b */
[----:B01----:R-:W-:Y:S01]  /*1c330*/  ENDCOLLECTIVE ;  /* 0x000000000000791b */ /* 0x003fe20003800000 */
.L_x_9444:
[----:B------:R-:W-:Y:S01]  /*1c340*/  IMAD.MOV.U32 R7, RZ, RZ, R14 ;  /* 0x000000ffff077224 */ /* 0x000fe200078e000e */
[----:B------:R-:W-:Y:S06]  /*1c350*/  BRA `(.L_x_9445) ;  /* 0xffffffd800c87947 */ /* 0x000fec000383ffff */
.L_x_9356:
[----:B------:R-:W-:Y:S01]  /*1c360*/  BSSY B0, `(.L_x_9446) ;  /* 0x0000007000007945 */ /* 0x000fe20003800000 */
[----:B------:R-:W-:Y:S02]  /*1c370*/  IMAD.MOV.U32 R13, RZ, RZ, R2 ;  /* 0x000000ffff0d7224 */ /* 0x000fe400078e0002 */
[----:B------:R-:W-:Y:S02]  /*1c380*/  IMAD.MOV.U32 R11, RZ, RZ, 0x1f ;  /* 0x0000001fff0b7424 */ /* 0x000fe400078e00ff */
[----:B------:R-:W-:-:S07]  /*1c390*/  IMAD.MOV.U32 R15, RZ, RZ, -0x1 ;  /* 0xffffffffff0f7424 */ /* 0x000fce00078e00ff */
[----:B01234-:R-:W-:Y:S05]  /*1c3a0*/  WARPSYNC.COLLECTIVE R15, `(.L_x_9447) ;  /* 0x000000000f087348 */ /* 0x01ffea0003c00000 */
[----:B------:R0:W0:Y:S02]  /*1c3b0*/  SHFL.IDX P6, R14, R13, R12, R11 ;  /* 0x0000000c0d0e7389 */ /* 0x00002400000c000b */
[----:B01234-:R-:W-:Y:S01]  /*1c3c0*/  ENDCOLLECTIVE ;  /* 0x000000000000791b */ /* 0x01ffe20003800000 */
.L_x_9447:
[----:B------:R-:W-:Y:S05]  /*1c3d0*/  BSYNC B0 ;  /* 0x0000000000007941 */ /* 0x000fea0003800000 */
.L_x_9446:
[----:B------:R-:W-:Y:S01]  /*1c3e0*/  IMAD.MOV.U32 R2, RZ, RZ, R14 ;  /* 0x000000ffff027224 */ /* 0x000fe200078e000e */
[----:B------:R-:W-:Y:S06]  /*1c3f0*/  BRA `(.L_x_9448) ;  /* 0xffffffd800b87947 */ /* 0x000fec000383ffff */
.L_x_9360:
[----:B0-----:R0:W1:Y:S02]  /*1c400*/  SYNCS.PHASECHK.TRANS64.TRYWAIT P0, [R7+URZ+0x19c20], R0 ;  /* 0x019c2000070075a7 */ /* 0x001064000800017f */
[----:B-1----:R-:W-:Y:S05]  /*1c410*/  @!P0 NANOSLEEP.SYNCS 0x989680 ;  /* 0x009896800000895d */ /* 0x002fea0003900000 */
[----:B------:R-:W1:Y:S02]  /*1c420*/  @!P0 SYNCS.PHASECHK.TRANS64 P0, [R7+URZ+0x19c20], R0 ;  /* 0x019c2000070085a7 */ /* 0x000e64000800007f */
[----:B-1----:R-:W-:Y:S05]  /*1c430*/  @!P0 BRA `(.L_x_9360) ;  /* 0xfffffffc00f08947 */ /* 0x002fea000383ffff */
[----:B------:R-:W-:Y:S05]  /*1c440*/  BRA `(.L_x_9449) ;  /* 0xffffffe000147947 */ /* 0x000fea000383ffff */
.L_x_9361:
        /* <DEDUP_REMOVED lines=8> */
[----:B0--34-:R-:W-:Y:S05]  /*1c4d0*/  WARPSYNC.COLLECTIVE R15, `(.L_x_9451) ;  /* 0x000000000f087348 */ /* 0x019fea0003c00000 */
[----:B------:R1:W2:Y:S02]  /*1c4e0*/  SHFL.IDX P6, R14, R13, R12, R11 ;  /* 0x0000000c0d0e7389 */ /* 0x0002a400000c000b */
[----:B01234-:R-:W-:Y:S01]  /*1c4f0*/  ENDCOLLECTIVE ;  /* 0x000000000000791b */ /* 0x01ffe20003800000 */
.L_x_9451:
[----:B------:R-:W-:Y:S05]  /*1c500*/  BSYNC B0 ;  /* 0x0000000000007941 */ /* 0x000fea0003800000 */
.L_x_9450:
[----:B------:R-:W-:Y:S05]  /*1c510*/  BRA `(.L_x_9452) ;  /* 0xffffffdc00fc7947 */ /* 0x000fea000383ffff */
.L_x_9362:
[----:B------:R-:W-:Y:S01]  /*1c520*/  BSSY B0, `(.L_x_9453) ;  /* 0x0000006000007945 */ /* 0x000fe20003800000 */
[----:B------:R-:W-:-:S07]  /*1c530*/  IMAD.MOV.U32 R15, RZ, RZ, -0x1 ;  /* 0xffffffffff0f7424 */ /* 0x000fce00078e00ff */
[----:B0--34-:R-:W-:Y:S05]  /*1c540*/  WARPSYNC.COLLECTIVE R15, `(.L_x_9454) ;  /* 0x000000000f0c7348 */ /* 0x019fea0003c00000 */
[----:B------:R-:W-:Y:S02]  /*1c550*/  ELECT P6, UR62, PT ;  /* 0x00000000003e782f */ /* 0x000fe400038c0000 */
[----:B------:R-:W-:Y:S01]  /*1c560*/  MOV R14, UR62 ;  /* 0x0000003e000e7c02 */ /* 0x000fe20008000f00 */
[----:B0--34-:R-:W-:Y:S10]  /*1c570*/  ENDCOLLECTIVE ;  /* 0x000000000000791b */ /* 0x019ff40003800000 */
.L_x_9454:
[----:B------:R-:W-:Y:S05]  /*1c580*/  BSYNC B0 ;  /* 0x0000000000007941 */ /* 0x000fea0003800000 */
.L_x_9453:
[----:B------:R-:W-:Y:S05]  /*1c590*/  BRA `(.L_x_9455) ;  /* 0xffffffdc00f07947 */ /* 0x000fea000383ffff */
.L_x_9364:
[----:B0-----:R0:W1:Y:S02]  /*1c5a0*/  SYNCS.PHASECHK.TRANS64.TRYWAIT P1, [R5+URZ], R4 ;  /* 0x00000004050075a7 */ /* 0x001064000802017f */
[----:B-1----:R-:W-:Y:S05]  /*1c5b0*/  @!P1 NANOSLEEP.SYNCS 0x989680 ;  /* 0x009896800000995d */ /* 0x002fea0003900000 */
[----:B------:R-:W1:Y:S02]  /*1c5c0*/  @!P1 SYNCS.PHASECHK.TRANS64 P1, [R5+URZ], R4 ;  /* 0x00000004050095a7 */ /* 0x000e64000802007f */
[----:B-1----:R-:W-:Y:S05]  /*1c5d0*/  @!P1 BRA `(.L_x_9364) ;  /* 0xfffffffc00f09947 */ /* 0x002fea000383ffff */
[----:B------:R-:W-:Y:S05]  /*1c5e0*/  BRA `(.L_x_9456) ;  /* 0xffffffe000287947 */ /* 0x000fea000383ffff */
.L_x_9365:
[----:B-1----:R1:W2:Y:S02]  /*1c5f0*/  SYNCS.PHASECHK.TRANS64.TRYWAIT P1, [R3+URZ], R0 ;  /* 0x00000000030075a7 */ /* 0x0022a4000802017f */
[----:B--2---:R-:W-:Y:S05]  /*1c600*/  @!P1 NANOSLEEP.SYNCS 0x989680 ;  /* 0x009896800000995d */ /* 0x004fea0003900000 */
[----:B------:R-:W2:Y:S02]  /*1c610*/  @!P1 SYNCS.PHASECHK.TRANS64 P1, [R3+URZ], R0 ;  /* 0x00000000030095a7 */ /* 0x000ea4000802007f */
[----:B--2---:R-:W-:Y:S05]  /*1c620*/  @!P1 BRA `(.L_x_9365) ;  /* 0xfffffffc00f09947 */ /* 0x004fea000383ffff */
[----:B------:R-:W-:Y:S05]  /*1c630*/  BRA `(.L_x_9457) ;  /* 0xffffffe0001c7947 */ /* 0x000fea000383ffff */
.L_x_9367:
[----:B-1----:R1:W2:Y:S02]  /*1c640*/  SYNCS.PHASECHK.TRANS64.TRYWAIT P1, [R3+URZ+0x19c60], R4 ;  /* 0x019c6004030075a7 */ /* 0x0022a4000802017f */
[----:B--2---:R-:W-:Y:S05]  /*1c650*/  @!P1 NANOSLEEP.SYNCS 0x989680 ;  /* 0x009896800000995d */ /* 0x004fea0003900000 */
[----:B------:R-:W2:Y:S02]  /*1c660*/  @!P1 SYNCS.PHASECHK.TRANS64 P1, [R3+URZ+0x19c60], R4 ;  /* 0x019c6004030095a7 */ /* 0x000ea4000802007f */
[----:B--2---:R-:W-:Y:S05]  /*1c670*/  @!P1 BRA `(.L_x_9367) ;  /* 0xfffffffc00f09947 */ /* 0x004fea000383ffff */
[----:B------:R-:W-:Y:S05]  /*1c680*/  BRA `(.L_x_9458) ;  /* 0xffffffe0001c7947 */ /* 0x000fea000383ffff */
.L_x_9369:
[----:B0-----:R0:W2:Y:S02]  /*1c690*/  SYNCS.PHASECHK.TRANS64.TRYWAIT P1, [R5+URZ+0x19c60], R0 ;  /* 0x019c6000050075a7 */ /* 0x0010a4000802017f */
[----:B--2---:R-:W-:Y:S05]  /*1c6a0*/  @!P1 NANOSLEEP.SYNCS 0x989680 ;  /* 0x009896800000995d */ /* 0x004fea0003900000 */
[----:B------:R-:W2:Y:S02]  /*1c6b0*/  @!P1 SYNCS.PHASECHK.TRANS64 P1, [R5+URZ+0x19c60], R0 ;  /* 0x019c6000050095a7 */ /* 0x000ea4000802007f */
[----:B--2---:R-:W-:Y:S05]  /*1c6c0*/  @!P1 BRA `(.L_x_9369) ;  /* 0xfffffffc00f09947 */ /* 0x004fea000383ffff */
[----:B------:R-:W-:Y:S05]  /*1c6d0*/  BRA `(.L_x_9459) ;  /* 0xffffffe0001c7947 */ /* 0x000fea000383ffff */
.L_x_9371:
[----:B--2---:R2:W0:Y:S02]  /*1c6e0*/  SYNCS.PHASECHK.TRANS64.TRYWAIT P0, [R3+URZ+0x19c80], R4 ;  /* 0x019c8004030075a7 */ /* 0x004424000800017f */
[----:B0-----:R-:W-:Y:S05]  /*1c6f0*/  @!P0 NANOSLEEP.SYNCS 0x989680 ;  /* 0x009896800000895d */ /* 0x001fea0003900000 */
[----:B------:R-:W0:Y:S02]  /*1c700*/  @!P0 SYNCS.PHASECHK.TRANS64 P0, [R3+URZ+0x19c80], R4 ;  /* 0x019c8004030085a7 */ /* 0x000e24000800007f */
[----:B0-----:R-:W-:Y:S05]  /*1c710*/  @!P0 BRA `(.L_x_9371) ;  /* 0xfffffffc00f08947 */ /* 0x001fea000383ffff */
[----:B------:R-:W-:Y:S05]  /*1c720*/  BRA `(.L_x_9372) ;  /* 0xffffffe000187947 */ /* 0x000fea000383ffff */
.L_x_9460:
        /* <DEDUP_REMOVED lines=13> */
.L_x_13287:


//--------------------- .text._ZN7cutlass13device_kernelIN5flash11enable_sm90INS1_16FlashAttnFwdSm90INS1_25CollectiveMainloopFwdSm90ILi2EN4cute5tupleIJNS5_1CILi1EEES8_S8_EEENS6_IJNS7_ILi192EEENS7_ILi128EEENS7_ILi96EEEEEELi96ENS_12float_e4m3_tEfNS_4arch4Sm90ELb0ELb1ELb0ELb0ELb0ELb0ELb0ELb1ELb1ELb1ELb1ELb0EEENS1_21CollectiveEpilogueFwdINS6_IJSA_SC_SB_EEES9_NS_10bfloat16_tESG_Li384ELb0ELb1ELb1ELb1EEENS1_19SingleTileSchedulerILb0ELb1ELb1ELi192EEEEEEEEEvNT_6ParamsE --------------------------
	.section	.text._ZN7cutlass13device_kernelIN5flash11enable_sm90INS1_16FlashAttnFwdSm90INS1_25CollectiveMainloopFwdSm90ILi2EN4cute5tupleIJNS5_1CILi1EEES8_S8_EEENS6_IJNS7_ILi192EEENS7_ILi128EEENS7_ILi96EEEEEELi96ENS_12float_e4m3_tEfNS_4arch4Sm90ELb0ELb1ELb0ELb0ELb0ELb0ELb0ELb1ELb1ELb1ELb1ELb0EEENS1_21CollectiveEpilogueFwdINS6_IJSA_SC_SB_EEES9_NS_10bfloat16_tESG_Li384ELb0ELb1ELb1ELb1EEENS1_19SingleTileSchedulerILb0ELb1ELb1ELi192EEEEEEEEEvNT_6ParamsE,"ax",@progbits
	.align	128
.text._ZN7cutlass13device_kernelIN5flash11enable_sm90INS1_16FlashAttnFwdSm90INS1_25CollectiveMainloopFwdSm90ILi2EN4cute5tupleIJNS5_1CILi1EEES8_S8_EEENS6_IJNS7_ILi192EEENS7_ILi128EEENS7_ILi96EEEEEELi96ENS_12float_e4m3_tEfNS_4arch4Sm90ELb0ELb1ELb0ELb0ELb0ELb0ELb0ELb1ELb1ELb1ELb1ELb0EEENS1_21CollectiveEpilogueFwdINS6_IJSA_SC_SB_EEES9_NS_10bfloat16_tESG_Li384ELb0ELb1ELb1ELb1EEENS1_19SingleTileSchedulerILb0ELb1ELb1ELi192EEEEEEEEEvNT_6ParamsE:
        .type           _ZN7cutlass13device_kernelIN5flash11enable_sm90INS1_16FlashAttnFwdSm90INS1_25CollectiveMainloopFwdSm90ILi2EN4cute5tupleIJNS5_1CILi1EEES8_S8_EEENS6_IJNS7_ILi192EEENS7_ILi128EEENS7_ILi96EEEEEELi96ENS_12float_e4m3_tEfNS_4arch4Sm90ELb0ELb1ELb0ELb0ELb0ELb0ELb0ELb1ELb1ELb1ELb1ELb0EEENS1_21CollectiveEpilogueFwdINS6_IJSA_SC_SB_EEES9_NS_10bfloat16_tESG_Li384ELb0ELb1ELb1ELb1EEENS1_19SingleTileSchedulerILb0ELb1ELb1ELi192EEEEEEEEEvNT_6ParamsE,@function
        .size           _ZN7cutlass13device_kernelIN5flash11enable_sm90INS1_16FlashAttnFwdSm90INS1_25CollectiveMainloopFwdSm90ILi2EN4cute5tupleIJNS5_1CILi1EEES8_S8_EEENS6_IJNS7_ILi192EEENS7_ILi128EEENS7_ILi96EEEEEELi96ENS_12float_e4m3_tEfNS_4arch4Sm90ELb0ELb1ELb0ELb0ELb0ELb0ELb0ELb1ELb1ELb1ELb1ELb0EEENS1_21CollectiveEpilogueFwdINS6_IJSA_SC_SB_EEES9_NS_10bfloat16_tESG_Li384ELb0ELb1ELb1ELb1EEENS1_19SingleTileSchedulerILb0ELb1ELb1ELi192EEEEEEEEEvNT_6ParamsE,(.L_x_13288 - _ZN7cutlass13device_kernelIN5flash11enable_sm90INS1_16FlashAttnFwdSm90INS1_25CollectiveMainloopFwdSm90ILi2EN4cute5tupleIJNS5_1CILi1EEES8_S8_EEENS6_IJNS7_ILi192EEENS7_ILi128EEENS7_ILi96EEEEEELi96ENS_12float_e4m3_tEfNS_4arch4Sm90ELb0ELb1ELb0ELb0ELb0ELb0ELb0ELb1ELb1ELb1ELb1ELb0EEENS1_21CollectiveEpilogueFwdINS6_IJSA_SC_SB_EEES9_NS_10bfloat16_tESG_Li384ELb0ELb1ELb1ELb1EEENS1_19SingleTileSchedulerILb0ELb1ELb1ELi192EEEEEEEEEvNT_6ParamsE)
        .other          _ZN7cutlass13device_kernelIN5flash11enable_sm90INS1_16FlashAttnFwdSm90INS1_25CollectiveMainloopFwdSm90ILi2EN4cute5tupleIJNS5_1CILi1EEES8_S8_EEENS6_IJNS7_ILi192EEENS7_ILi128EEENS7_ILi96EEEEEELi96ENS_12float_e4m3_tEfNS_4arch4Sm90ELb0ELb1ELb0ELb0ELb0ELb0ELb0ELb1ELb1ELb1ELb1ELb0EEENS1_21CollectiveEpilogueFwdINS6_IJSA_SC_SB_EEES9_NS_10bfloat16_tESG_Li384ELb0ELb1ELb1ELb1EEENS1_19SingleTileSchedulerILb0ELb1ELb1ELi192EEEEEEEEEvNT_6ParamsE,@"STO_CUDA_ENTRY STV_DEFAULT"
_ZN7cutlass13device_kernelIN5flash11enable_sm90INS1_16FlashAttnFwdSm90INS1_25CollectiveMainloopFwdSm90ILi2EN4cute5tupleIJNS5_1CILi1EEES8_S8_EEENS6_IJNS7_ILi192EEENS7_ILi128EEENS7_ILi96EEEEEELi96ENS_12float_e4m3_tEfNS_4arch4Sm90ELb0ELb1ELb0ELb0ELb0ELb0ELb0ELb1ELb1ELb1ELb1ELb0EEENS1_21CollectiveEpilogueFwdINS6_IJSA_SC_SB_EEES9_NS_10bfloat16_tESG_Li384ELb0ELb1ELb1ELb1EEENS1_19SingleTileSchedulerILb0ELb1ELb1ELi192EEEEEEEEEvNT_6ParamsE:
        /* <DEDUP_REMOVED lines=17> */
.L_x_9462:
[----:B------:R-:W-:Y:S05]  /*0110*/  BSYNC B0 ;  /* 0x0000000000007941 */ /* 0x000fea0003800000 */
.L_x_9461:
        /* <DEDUP_REMOVED lines=41> */
.L_x_9463:
        /* <DEDUP_REMOVED lines=22> */
.L_x_9464:
        /* <DEDUP_REMOVED lines=18> */
.L_x_9465:
        /* <DEDUP_REMOVED lines=22> */
.L_x_9466:
        /* <DEDUP_REMOVED lines=22> */
.L_x_9467:
        /* <DEDUP_REMOVED lines=9> */
.L_x_9470:
        /* <DEDUP_REMOVED lines=33> */
[----:B------:R-:W-:Y:S02]  /*0b90*/  @UP0 UIMAD UR7, UR39, UR12, URZ ;  /* 0x0000000c270702a4 */ /* 0x000fe4000f8e023f */
[----:B------:R-:W-:Y:S01]  /*0ba0*/  @UP1 UIMAD UR15, UR39, UR16, URZ ;  /* 0x00000010270f12a4 */ /* 0x000fe2000f8e023f */
[----:B------:R-:W2:Y:S01]  /*0bb0*/  LDC R17, c[0x0][0x424] ;  /* 0x00010900ff117b82 */ /* 0x000ea20000000800 */
[----:B------:R-:W-:-:S02]  /*0bc0*/  @UP0 UIMAD UR14, UR38, UR13, UR7 ;  /* 0x0000000d260e02a4 */ /* 0x000fc4000f8e0207 */
[----:B------:R-:W-:Y:S02]  /*0bd0*/  @UP0 UIMAD.WIDE.U32 UR10, UR38, UR12, URZ ;  /* 0x0000000c260a02a5 */ /* 0x000fe4000f8e003f */
[----:B------:R-:W-:Y:S02]  /*0be0*/  @UP0 USHF.R.S32.HI UR7, URZ, 0x1f, UR36 ;  /* 0x0000001f3f070899 */ /* 0x000fe40008011424 */
[----:B------:R-:W-:Y:S01]  /*0bf0*/  @UP1 UIMAD.WIDE.U32 UR12, UR38, UR16, URZ ;  /* 0x00000010260c12a5 */ /* 0x000fe2000f8e003f */
[----:B------:R-:W3:Y:S01]  /*0c00*/  LDC R10, c[0x0][0x2f0] ;  /* 0x0000bc00ff0a7b82 */ /* 0x000ee20000000800 */
        /* <DEDUP_REMOVED lines=24> */
[----:B------:R-:W5:Y:S01]  /*0d90*/  S2R R11, SR_TID.X ;  /* 0x00000000000b7919 */ /* 0x000f620000002100 */
[----:B------:R-:W-:Y:S01]  /*0da0*/  ULDC UR11, c[0x0][0x988] ;  /* 0x00026200000b7ab9 */ /* 0x000fe20000000800 */
[----:B------:R1:W5:Y:S04]  /*0db0*/  @P0 LDG.E R7, desc[UR44][R2.64] ;  /* 0x0000002c02070981 */ /* 0x000368000c1e1900 */
[----:B------:R-:W5:Y:S01]  /*0dc0*/  @P1 LDG.E R0, desc[UR44][R4.64] ;  /* 0x0000002c04001981 */ /* 0x000f62000c1e1900 */
[----:B0-----:R-:W-:Y:S01]  /*0dd0*/  ISETP.NE.U32.AND P0, PT, R8, RZ, PT ;  /* 0x000000ff0800720c */ /* 0x001fe20003f05070 */
[----:B------:R-:W-:-:S03]  /*0de0*/  UISETP.NE.AND UP1, UPT, UR4, 0x1, UPT ;  /* 0x000000010400788c */ /* 0x000fc6000bf25270 */
[----:B------:R-:W-:Y:S01]  /*0df0*/  ISETP.NE.AND.EX P0, PT, R9, RZ, PT, P0 ;  /* 0x000000ff0900720c */ /* 0x000fe20003f05300 */
[----:B------:R-:W-:Y:S01]  /*0e00*/  ULDC.64 UR4, c[0x0][0x9e0] ;  /* 0x0002780000047ab9 */ /* 0x000fe20000000a00 */
[----:B-1----:R-:W-:Y:S01]  /*0e10*/  IADD3 R2, -R6, 0x1, RZ ;  /* 0x0000000106027810 */ /* 0x002fe20007ffe1ff */
[----:B------:R-:W-:Y:S01]  /*0e20*/  UISETP.GE.AND UP0, UPT, UR5, 0x1, UPT ;  /* 0x000000010500788c */ /* 0x000fe2000bf06270 */
[----:B--2---:R-:W-:Y:S01]  /*0e30*/  SEL R17, R17, 0x1, P0 ;  /* 0x0000000111117807 */ /* 0x004fe20000000000 */
[----:B----4-:R-:W-:-:S04]  /*0e40*/  UIMAD UR43, UR43, 0xc0, URZ ;  /* 0x000000c02b2b78a4 */ /* 0x010fc8000f8e023f */
[----:B---3--:R-:W-:Y:S01]  /*0e50*/  IMAD R2, R17, R10, R2 ;  /* 0x0000000a11027224 */ /* 0x008fe200078e0202 */
[----:B------:R-:W-:Y:S01]  /*0e60*/  @UP1 ULDC UR9, c[0x0][0x44c] ;  /* 0x0001130000091ab9 */ /* 0x000fe20000000800 */
[----:B------:R-:W-:Y:S01]  /*0e70*/  @UP1 UIADD3 UR8, UR43, 0xbf, URZ ;  /* 0x000000bf2b081890 */ /* 0x000fe2000fffe03f */
[----:B------:R-:W-:Y:S01]  /*0e80*/  PLOP3.LUT P1, PT, PT, PT, UP0, 0x80, 0x0 ;  /* 0x000000000000781c */ /* 0x000fe20003f2f008 */
[----:B------:R-:W-:Y:S01]  /*0e90*/  @UP1 ULDC UR12, c[0x0][0x450] ;  /* 0x00011400000c1ab9 */ /* 0x000fe20000000800 */
[----:B------:R-:W-:Y:S01]  /*0ea0*/  R2UR UR10, R2 ;  /* 0x00000000020a72ca */ /* 0x000fe200000e0000 */
[----:B------:R-:W-:Y:S02]  /*0eb0*/  UIMAD.WIDE.U32 UR8, UR8, UR9, URZ ;  /* 0x00000009080872a5 */ /* 0x000fe4000f8e003f */
[----:B------:R-:W-:Y:S02]  /*0ec0*/  UIADD3 UR7, UR43, 0xbf, URZ ;  /* 0x000000bf2b077890 */ /* 0x000fe4000fffe03f */
[----:B------:R-:W-:Y:S01]  /*0ed0*/  @UP1 USHF.R.U32.HI UR7, URZ, UR12, UR9 ;  /* 0x0000000c3f071299 */ /* 0x000fe20008011609 */
[----:B-----5:R-:W-:-:S07]  /*0ee0*/  VIADD R16, R11, 0xffffff80 ;  /* 0xffffff800b107836 */ /* 0x020fce0000000000 */
[----:B------:R-:W-:-:S04]  /*0ef0*/  UIADD3 UR7, UR10, UR7, URZ ;  /* 0x000000070a077290 */ /* 0x000fc8000fffe03f */
[----:B------:R-:W-:Y:S01]  /*0f00*/  UIADD3 UR4, UR7, UR4, URZ ;  /* 0x0000000407047290 */ /* 0x000fe2000fffe03f */
[----:B------:R-:W-:-:S04]  /*0f10*/  FMUL.FTZ R0, R7, R0 ;  /* 0x0000000007007220 */ /* 0x000fc80000410000 */
        /* <DEDUP_REMOVED lines=14> */
.L_x_9473:
[----:B------:R-:W-:-:S11]  /*1000*/  UISETP.NE.AND UP0, UPT, UR5, 0x1, UPT ;  /* 0x000000010500788c */ /* 0x000fd6000bf05270 */
[----:B------:R-:W-:Y:S02]  /*1010*/  @UP0 ULDC.64 UR10, c[0x0][0x9e8] ;  /* 0x00027a00000a0ab9 */ /* 0x000fe40000000a00 */
[----:B------:R-:W-:-:S04]  /*1020*/  UIMAD.WIDE.U32 UR8, UR4, UR10, URZ ;  /* 0x0000000a040872a5 */ /* 0x000fc8000f8e003f */
[----:B------:R-:W-:-:S12]  /*1030*/  @UP0 USHF.R.U32.HI UR4, URZ, UR11, UR9 ;  /* 0x0000000b3f040299 */ /* 0x000fd80008011609 */
.L_x_9474:
[----:B------:R-:W-:-:S06]  /*1040*/  UIMAD UR4, UR4, UR5, UR5 ;  /* 0x00000005040472a4 */ /* 0x000fcc000f8e0205 */
[----:B------:R-:W-:-:S07]  /*1050*/  VIMNMX R0, R0, UR4, PT ;  /* 0x0000000400007c48 */ /* 0x000fce000bfe0100 */
.L_x_9472:
[CC--:B------:R-:W-:Y:S01]  /*1060*/  IMAD R19, R17.reuse, R10.reuse, -R6 ;  /* 0x0000000a11137224 */ /* 0x0c0fe200078e0a06 */
[----:B------:R-:W-:Y:S01]  /*1070*/  @UP1 ULDC UR8, c[0x0][0x44c] ;  /* 0x0001130000081ab9 */ /* 0x000fe20000000800 */
[----:B------:R-:W-:Y:S01]  /*1080*/  VIADD R2, R0, 0x7f ;  /* 0x0000007f00027836 */ /* 0x000fe20000000000 */
[----:B------:R-:W-:Y:S01]  /*1090*/  UIMAD.WIDE.U32 UR8, UR43, UR8, URZ ;  /* 0x000000082b0872a5 */ /* 0x000fe2000f8e003f */
[----:B------:R-:W-:Y:S01]  /*10a0*/  IMAD R0, R17, R10, 0x7f ;  /* 0x0000007f11007424 */ /* 0x000fe200078e020a */
[----:B------:R-:W-:Y:S01]  /*10b0*/  R2UR UR7, R19 ;  /* 0x00000000130772ca */ /* 0x000fe200000e0000 */
[----:B------:R-:W-:Y:S01]  /*10c0*/  @UP1 ULDC UR10, c[0x0][0x450] ;  /* 0x00011400000a1ab9 */ /* 0x000fe20000000800 */
[----:B------:R-:W-:Y:S01]  /*10d0*/  UMOV UR4, UR43 ;  /* 0x0000002b00047c82 */ /* 0x000fe20008000000 */
[----:B------:R-:W-:Y:S01]  /*10e0*/  SHF.R.S32.HI R5, RZ, 0x1f, R2 ;  /* 0x0000001fff057819 */ /* 0x000fe20000011402 */
[----:B------:R-:W-:Y:S01]  /*10f0*/  @UP1 USHF.R.U32.HI UR4, URZ, UR10, UR9 ;  /* 0x0000000a3f041299 */ /* 0x000fe20008011609 */
[----:B------:R-:W-:-:S02]  /*1100*/  SHF.R.S32.HI R3, RZ, 0x1f, R0 ;  /* 0x0000001fff037819 */ /* 0x000fc40000011400 */
[----:B------:R-:W-:Y:S02]  /*1110*/  LEA.HI R5, R5, R2, RZ, 0x7 ;  /* 0x0000000205057211 */ /* 0x000fe400078f38ff */
[----:B------:R-:W-:Y:S02]  /*1120*/  LEA.HI R3, R3, R0, RZ, 0x7 ;  /* 0x0000000003037211 */ /* 0x000fe400078f38ff */
[----:B------:R-:W-:Y:S02]  /*1130*/  SHF.R.S32.HI R0, RZ, 0x7, R5 ;  /* 0x00000007ff007819 */ /* 0x000fe40000011405 */
[----:B------:R-:W-:Y:S01]  /*1140*/  UIADD3 UR4, UR7, UR4, URZ ;  /* 0x0000000407047290 */ /* 0x000fe2000fffe03f */
[----:B------:R-:W-:Y:S02]  /*1150*/  SHF.R.S32.HI R3, RZ, 0x7, R3 ;  /* 0x00000007ff037819 */ /* 0x000fe40000011403 */
        /* <DEDUP_REMOVED lines=14> */
.L_x_9476:
[----:B------:R-:W-:-:S11]  /*1240*/  UISETP.NE.AND UP0, UPT, UR5, 0x1, UPT ;  /* 0x000000010500788c */ /* 0x000fd6000bf05270 */
[----:B------:R-:W-:Y:S02]  /*1250*/  @UP0 ULDC.64 UR10, c[0x0][0x9e8] ;  /* 0x00027a00000a0ab9 */ /* 0x000fe40000000a00 */
[----:B------:R-:W-:-:S04]  /*1260*/  UIMAD.WIDE.U32 UR8, UR4, UR10, URZ ;  /* 0x0000000a040872a5 */ /* 0x000fc8000f8e003f */
[----:B------:R-:W-:-:S12]  /*1270*/  @UP0 USHF.R.U32.HI UR4, URZ, UR11, UR9 ;  /* 0x0000000b3f040299 */ /* 0x000fd80008011609 */
.L_x_9477:
[----:B------:R-:W-:-:S04]  /*1280*/  UIMAD UR4, UR4, UR5, URZ ;  /* 0x00000005040472a4 */ /* 0x000fc8000f8e023f */
[----:B------:R-:W-:-:S04]  /*1290*/  UISETP.LT.AND UP0, UPT, UR7, UR4, UPT ;  /* 0x000000040700728c */ /* 0x000fc8000bf01270 */
[----:B------:R-:W-:-:S12]  /*12a0*/  USEL UR7, UR7, UR4, !UP0 ;  /* 0x0000000407077287 */ /* 0x000fd8000c000000 */
.L_x_9475:
[----:B------:R-:W-:Y:S02]  /*12b0*/  USHF.R.S32.HI UR4, URZ, 0x1f, UR7 ;  /* 0x0000001f3f047899 */ /* 0x000fe40008011407 */
[----:B------:R-:W-:Y:S02]  /*12c0*/  USHF.R.U32.HI UR10, URZ, 0x10, UR6 ;  /* 0x000000103f0a7899 */ /* 0x000fe40008011606 */
[----:B------:R-:W-:Y:S02]  /*12d0*/  ULEA.HI UR4, UR4, UR7, URZ, 0x7 ;  /* 0x0000000704047291 */ /* 0x000fe4000f8f383f */
[----:B------:R-:W-:Y:S02]  /*12e0*/  ULOP3.LUT UR37, UR6, 0xffff, URZ, 0xc0, !UPT ;  /* 0x0000ffff06257892 */ /* 0x000fe4000f8ec03f */
[----:B------:R-:W-:-:S04]  /*12f0*/  USHF.R.S32.HI UR4, URZ, 0x7, UR4 ;  /* 0x000000073f047899 */ /* 0x000fc80008011404 */
        /* <DEDUP_REMOVED lines=42> */
.L_x_9478:
[----:B------:R-:W-:Y:S02]  /*15a0*/  UIMAD UR37, UR37, UR4, UR9 ;  /* 0x00000004252572a4 */ /* 0x000fe4000f8e0209 */
[----:B------:R-:W-:Y:S01]  /*15b0*/  IMAD.U32 R3, RZ, RZ, UR4 ;  /* 0x00000004ff037e24 */ /* 0x000fe2000f8e00ff */
[----:B------:R-:W-:Y:S02]  /*15c0*/  PLOP3.LUT P0, PT, PT, PT, PT, 0x80, 0x0 ;  /* 0x000000000000781c */ /* 0x000fe40003f0f070 */
[----:B------:R-:W-:Y:S02]  /*15d0*/  CS2R R14, SRZ ;  /* 0x00000000000e7805 */ /* 0x000fe4000001ff00 */
[----:B------:R-:W-:Y:S01]  /*15e0*/  CS2R R4, SRZ ;  /* 0x0000000000047805 */ /* 0x000fe2000001ff00 */
[----:B------:R-:W-:Y:S01]  /*15f0*/  IMAD.MOV.U32 R6, RZ, RZ, RZ ;  /* 0x000000ffff067224 */ /* 0x000fe200078e00ff */
[----:B------:R-:W-:Y:S02]  /*1600*/  VIADDMNMX R18, R3, UR37, R18, PT ;  /* 0x0000002503127c46 */ /* 0x000fe4000b800112 */
[----:B------:R-:W-:-:S02]  /*1610*/  CS2R R2, SRZ ;  /* 0x0000000000027805 */ /* 0x000fc4000001ff00 */
[----:B------:R-:W-:Y:S02]  /*1620*/  CS2R R94, SRZ ;  /* 0x00000000005e7805 */ /* 0x000fe4000001ff00 */
[----:B------:R-:W-:Y:S02]  /*1630*/  CS2R R90, SRZ ;  /* 0x00000000005a7805 */ /* 0x000fe4000001ff00 */
[----:B------:R-:W-:Y:S01]  /*1640*/  ISETP.GT.AND P1, PT, R18, UR37, PT ;  /* 0x0000002512007c0c */ /* 0x000fe2000bf24270 */
        /* <DEDUP_REMOVED lines=59> */
.L_x_9480:
[----:B------:R-:W-:-:S04]  /*1a00*/  SHF.L.U32 R0, RZ, 0x1f, RZ ;  /* 0x0000001fff007819 */ /* 0x000fc800000006ff */
[----:B------:R-:W0:Y:S02]  /*1a10*/  SYNCS.PHASECHK.TRANS64.TRYWAIT P0, [UR42+0x17000], R0 ;  /* 0x01700000ff0075a7 */ /* 0x000e24000800016a */
[----:B0-----:R-:W-:Y:S05]  /*1a20*/  @!P0 BRA `(.L_x_9481) ;  /* 0x0000011000348947 */ /* 0x001fea0003800000 */
.L_x_9624:
[----:B------:R-:W-:-:S06]  /*1a30*/  ULOP3.LUT UR4, UR41, 0x1, URZ, 0xfc, !UPT ;  /* 0x0000000129047892 */ /* 0x000fcc000f8efc3f */
[----:B------:R-:W-:-:S05]  /*1a40*/  IMAD.U32 R2, RZ, RZ, UR4 ;  /* 0x00000004ff027e24 */ /* 0x000fca000f8e00ff */
[----:B------:R-:W-:-:S13]  /*1a50*/  ISETP.NE.AND P0, PT, R2, 0x3, PT ;  /* 0x000000030200780c */ /* 0x000fda0003f05270 */
[----:B------:R-:W-:Y:S05]  /*1a60*/  @!P0 BRA `(.L_x_9482) ;  /* 0x0000000000048947 */ /* 0x000fea0003800000 */
[----:B------:R-:W-:Y:S01]  /*1a70*/  BPT.TRAP 0x1 ;  /* 0x000000040000795c */ /* 0x000fe20000300000 */
.L_x_9482:
[----:B------:R1:W2:Y:S01]  /*1a80*/  SYNCS.PHASECHK.TRANS64.TRYWAIT P2, [UR42+0x17030], R0 ;  /* 0x01703000ff0075a7 */ /* 0x0002a2000804016a */
[----:B------:R-:W-:Y:S05]  /*1a90*/  @!P0 BRA `(.L_x_9483) ;  /* 0x0000000000048947 */ /* 0x000fea0003800000 */
[----:B------:R-:W-:Y:S01]  /*1aa0*/  BPT.TRAP 0x1 ;  /* 0x000000040000795c */ /* 0x000fe20000300000 */
.L_x_9483:
[----:B------:R-:W-:Y:S01]  /*1ab0*/  IMAD.U32 R8, RZ, RZ, UR46 ;  /* 0x0000002eff087e24 */ /* 0x000fe2000f8e00ff */
[----:B------:R-:W-:-:S04]  /*1ac0*/  ISETP.NE.AND P1, PT, R28, RZ, PT ;  /* 0x000000ff1c00720c */ /* 0x000fc80003f25270 */
[----:B------:R-:W-:Y:S01]  /*1ad0*/  LOP3.LUT R8, R8, 0x10000, RZ, 0xfc, !PT ;  /* 0x0001000008087812 */ /* 0x000fe200078efcff */
[----:B--2---:R-:W-:Y:S08]  /*1ae0*/  @P2 BRA `(.L_x_9484) ;  /* 0x0000000000082947 */ /* 0x004ff00003800000 */
[----:B------:R-:W2:Y:S02]  /*1af0*/  SYNCS.PHASECHK.TRANS64.TRYWAIT P2, [UR42+0x17030], R0 ;  /* 0x01703000ff0075a7 */ /* 0x000ea4000804016a */
[----:B--2---:R-:W-:Y:S05]  /*1b00*/  @!P2 BRA `(.L_x_9485) ;  /* 0x000001100014a947 */ /* 0x004fea0003800000 */
.L_x_9484:
[----:B------:R-:W-:Y:S05]  /*1b10*/  WARPSYNC.ALL ;  /* 0x0000000000007948 */ /* 0x000fea0003800000 */
[----:B------:R-:W-:Y:S01]  /*1b20*/  IMAD.MOV.U32 R9, RZ, RZ, -0x3ffffff0 ;  /* 0xc0000010ff097424 */ /* 0x000fe200078e00ff */
        /* <DEDUP_REMOVED lines=9> */
[----:B0-----:R-:W-:Y:S01]  /*1bc0*/  LOP3.LUT R3, R22, 0xffffff80, RZ, 0xc0, !PT ;  /* 0xffffff8016037812 */ /* 0x001fe200078ec0ff */
[----:B------:R-:W-:Y:S01]  /*1bd0*/  UMOV UR15, 0xc0000010 ;  /* 0xc0000010000f7882 */ /* 0x000fe20000000000 */
[----:B------:R-:W-:Y:S01]  /*1be0*/  LEA.HI R23, R23, R16, RZ, 0x2 ;  /* 0x0000001017177211 */ /* 0x000fe200078f10ff */
[----:B------:R-:W-:Y:S01]  /*1bf0*/  ULOP3.LUT UR20, UR4, 0x10000, URZ, 0xfc, !UPT ;  /* 0x0001000004147892 */ /* 0x000fe2000f8efc3f */
[----:B------:R-:W-:Y:S01]  /*1c00*/  IMAD.HI R6, R88, 0x55555556, RZ ;  /* 0x5555555658067827 */ /* 0x000fe200078e02ff */
[----:B------:R-:W-:Y:S01]  /*1c10*/  ULDC UR6, c[0x0][0x288] ;  /* 0x0000a20000067ab9 */ /* 0x000fe20000000800 */
[----:B------:R-:W-:Y:S01]  /*1c20*/  LOP3.LUT R23, R23, 0xfffffffc, RZ, 0xc0, !PT ;  /* 0xfffffffc17177812 */ /* 0x000fe200078ec0ff */
[----:B------:R-:W-:Y:S01]  /*1c30*/  UIADD3 UR14, UR20, 0x200, URZ ;  /* 0x00000200140e7890 */ /* 0x000fe2000fffe03f */
[C---:B------:R-:W-:Y:S01]  /*1c40*/  IMAD.IADD R3, R16.reuse, 0x1, -R3 ;  /* 0x0000000110037824 */ /* 0x040fe200078e0a03 */
[----:B------:R-:W-:Y:S01]  /*1c50*/  ULDC UR4, c[0x0][0x448] ;  /* 0x0001120000047ab9 */ /* 0x000fe20000000800 */
[----:B------:R-:W-:Y:S01]  /*1c60*/  UMOV UR10, UR20 ;  /* 0x00000014000a7c82 */ /* 0x000fe20008000000 */
[----:B------:R-:W-:Y:S01]  /*1c70*/  IMAD.IADD R23, R16, 0x1, -R23 ;  /* 0x0000000110177824 */ /* 0x000fe200078e0a17 */
[----:B------:R-:W-:Y:S01]  /*1c80*/  QGMMA.64x128x32.F32.E4M3.E4M3 R24, gdesc[UR8], RZ, !UPT, gsb0 ;  /* 0x01e00000081879f3 */ /* 0x000fe2000c0008ff */
[----:B------:R-:W-:Y:S01]  /*1c90*/  UIADD3 UR8, UR12, 0x180, URZ ;  /* 0x000001800c087890 */ /* 0x000fe2000fffe03f */
[----:B-1----:R-:W-:Y:S01]  /*1ca0*/  SHF.R.S32.HI R0, RZ, 0x1f, R3 ;  /* 0x0000001fff007819 */ /* 0x002fe20000011403 */
[----:B------:R-:W-:Y:S01]  /*1cb0*/  UIADD3 UR10, UR20, 0x100, URZ ;  /* 0x00000100140a7890 */ /* 0x000fe2000fffe03f */
[----:B------:R-:W-:Y:S01]  /*1cc0*/  LEA.HI R7, R6, R6, RZ, 0x1 ;  /* 0x0000000606077211 */ /* 0x000fe200078f08ff */
[----:B------:R-:W-:Y:S01]  /*1cd0*/  UMOV UR9, 0xc0000010 ;  /* 0xc000001000097882 */ /* 0x000fe20000000000 */
[----:B------:R-:W-:Y:S01]  /*1ce0*/  UMOV UR11, 0xc0000010 ;  /* 0xc0000010000b7882 */ /* 0x000fe20000000000 */
[----:B------:R-:W-:Y:S01]  /*1cf0*/  UIADD3 UR12, UR12, 0x300, URZ ;  /* 0x000003000c0c7890 */ /* 0x000fe2000fffe03f */
[CC--:B------:R-:W-:Y:S01]  /*1d00*/  LEA.HI R2, R0.reuse, R3.reuse, RZ, 0x2 ;  /* 0x0000000300027211 */ /* 0x0c0fe200078f10ff */
[----:B------:R-:W-:Y:S01]  /*1d10*/  UISETP.NE.AND UP0, UPT, UR4, 0x1, UPT ;  /* 0x000000010400788c */ /* 0x000fe2000bf05270 */
[----:B------:R-:W-:Y:S01]  /*1d20*/  LEA.HI R4, R0, R3, RZ, 0x5 ;  /* 0x0000000300047211 */ /* 0x000fe200078f28ff */
[----:B------:R-:W-:Y:S01]  /*1d30*/  IMAD R7, R7, -0x3, R88 ;  /* 0xfffffffd07077824 */ /* 0x000fe200078e0258 */
[--C-:B------:R-:W-:Y:S01]  /*1d40*/  SHF.R.S32.HI R0, RZ, 0x2, R2.reuse ;  /* 0x00000002ff007819 */ /* 0x100fe20000011402 */
[----:B------:R-:W-:Y:S01]  /*1d50*/  ULDC UR21, c[0x0][0x9dc] ;  /* 0x0002770000157ab9 */ /* 0x000fe20000000800 */
[----:B------:R-:W-:Y:S01]  /*1d60*/  SHF.R.S32.HI R5, RZ, 0x1f, R2 ;  /* 0x0000001fff057819 */ /* 0x000fe20000011402 */
[----:B------:R-:W-:Y:S01]  /*1d70*/  ULOP3.LUT UR21, URZ, UR21, URZ, 0x33, !UPT ;  /* 0x000000153f157292 */ /* 0x000fe2000f8e333f */
[----:B------:R-:W-:-:S02]  /*1d80*/  SHF.R.S32.HI R4, RZ, 0x5, R4 ;  /* 0x00000005ff047819 */ /* 0x000fc40000011404 */
[-C--:B------:R-:W-:Y:S02]  /*1d90*/  LEA.HI R5, R5, R0.reuse, RZ, 0x3 ;  /* 0x0000000005057211 */ /* 0x080fe400078f18ff */
[----:B------:R-:W-:Y:S01]  /*1da0*/  LEA R6, R4, UR43, 0x4 ;  /* 0x0000002b04067c11 */ /* 0x000fe2000f8e20ff */
[----:B------:R-:W-:Y:S01]  /*1db0*/  @UP0 ULDC UR4, c[0x0][0x44c] ;  /* 0x0001130000040ab9 */ /* 0x000fe20000000800 */
[----:B------:R-:W-:Y:S02]  /*1dc0*/  LOP3.LUT R5, R5, 0xfffffff8, RZ, 0xc0, !PT ;  /* 0xfffffff805057812 */ /* 0x000fe400078ec0ff */
[----:B------:R-:W-:Y:S02]  /*1dd0*/  LEA.HI R4, R23, R23, RZ, 0x1 ;  /* 0x0000001717047211 */ /* 0x000fe400078f08ff */
[----:B------:R-:W-:Y:S01]  /*1de0*/  IADD3 R6, R6, R0, -R5 ;  /* 0x0000000006067210 */ /* 0x000fe20007ffe805 */
[----:B------:R-:W-:Y:S01]  /*1df0*/  IMAD.MOV.U32 R5, RZ, RZ, -0x80 ;  /* 0xffffff80ff057424 */ /* 0x000fe200078e00ff */
[----:B------:R-:W-:Y:S01]  /*1e00*/  LOP3.LUT R4, R4, 0x1ffffffe, RZ, 0xc0, !PT ;  /* 0x1ffffffe04047812 */ /* 0x000fe200078ec0ff */
[----:B------:R-:W-:Y:S01]  /*1e10*/  IMAD.U32 R0, RZ, RZ, UR42 ;  /* 0x0000002aff007e24 */ /* 0x000fe2000f8e00ff */
[----:B------:R-:W-:Y:S01]  /*1e20*/  PLOP3.LUT P2, PT, PT, PT, UP0, 0x80, 0x0 ;  /* 0x000000000000781c */ /* 0x000fe20003f4f008 */
[----:B------:R-:W-:Y:S01]  /*1e30*/  IMAD R7, R7, 0x40, R6 ;  /* 0x0000004007077824 */ /* 0x000fe200078e0206 */
[----:B------:R-:W-:Y:S01]  /*1e40*/  PLOP3.LUT P3, PT, PT, PT, UP0, 0x80, 0x0 ;  /* 0x000000000000781c */ /* 0x000fe20003f6f008 */
[----:B------:R-:W-:Y:S01]  /*1e50*/  IMAD.IADD R4, R23, 0x1, -R4 ;  /* 0x0000000117047824 */ /* 0x000fe200078e0a04 */
[----:B------:R-:W-:Y:S01]  /*1e60*/  LOP3.LUT R2, R2, 0x7ffffffc, RZ, 0xc0, !PT ;  /* 0x7ffffffc02027812 */ /* 0x000fe200078ec0ff */
[C---:B------:R-:W-:Y:S01]  /*1e70*/  IMAD R20, R18.reuse, R5, 0x80 ;  /* 0x0000008012147424 */ /* 0x040fe200078e0205 */
[----:B------:R-:W-:Y:S01]  /*1e80*/  LEA R14, R18, 0xffffff80, 0x7 ;  /* 0xffffff80120e7811 */ /* 0x000fe200078e38ff */
[----:B------:R-:W-:-:S02]  /*1e90*/  IMAD R10, R4, 0x8, R7 ;  /* 0x00000008040a7824 */ /* 0x000fc400078e0207 */
[----:B------:R-:W-:Y:S02]  /*1ea0*/  IMAD.IADD R7, R3, 0x1, -R2 ;  /* 0x0000000103077824 */ /* 0x000fe400078e0a02 */
[----:B------:R-:W-:Y:S02]  /*1eb0*/  IMAD.MOV.U32 R4, RZ, RZ, R10 ;  /* 0x000000ffff047224 */ /* 0x000fe400078e000a */
[----:B------:R-:W-:Y:S01]  /*1ec0*/  @P2 IMAD.HI.U32 R6, R10, UR4, RZ ;  /* 0x000000040a062c27 */ /* 0x000fe2000f8e00ff */
[----:B------:R-:W-:-:S03]  /*1ed0*/  @UP0 ULDC UR4, c[0x0][0x450] ;  /* 0x0001140000040ab9 */ /* 0x000fc60000000800 */
[----:B------:R-:W-:Y:S01]  /*1ee0*/  VIADD R2, R20, 0x1 ;  /* 0x0000000114027836 */ /* 0x000fe20000000000 */
[----:B------:R-:W-:Y:S01]  /*1ef0*/  @P3 SHF.R.U32.HI R4, RZ, UR4, R6 ;  /* 0x00000004ff043c19 */ /* 0x000fe20008011606 */
[----:B------:R-:W-:Y:S01]  /*1f00*/  ULDC.64 UR4, c[0x0][0x9e0] ;  /* 0x0002780000047ab9 */ /* 0x000fe20000000a00 */
[----:B------:R-:W-:Y:S01]  /*1f10*/  @!P1 VIADD R0, R0, 0x17040 ;  /* 0x0001704000009836 */ /* 0x000fe20000000000 */
[----:B------:R-:W-:Y:S01]  /*1f20*/  UISETP.GE.AND UP1, UPT, UR5, 0x1, UPT ;  /* 0x000000010500788c */ /* 0x000fe2000bf26270 */
[----:B------:R-:W-:Y:S01]  /*1f30*/  IMAD R2, R7, -0x2, R2 ;  /* 0xfffffffe07027824 */ /* 0x000fe200078e0202 */
[----:B------:R-:W0:Y:S01]  /*1f40*/  SHFL.IDX PT, R12, R4, RZ, 0x1c1f ;  /* 0x001c1fff040c7589 */ /* 0x000e2200000e0000 */
[----:B------:R-:W-:Y:S01]  /*1f50*/  IMAD.U32 R6, RZ, RZ, UR6 ;  /* 0x00000006ff067e24 */ /* 0x000fe2000f8e00ff */
[----:B------:R-:W-:Y:S02]  /*1f60*/  @!P1 PRMT R0, RZ, 0x654, R0 ;  /* 0x00000654ff009816 */ /* 0x000fe40000000000 */
[----:B------:R-:W-:Y:S01]  /*1f70*/  PLOP3.LUT P2, PT, PT, PT, UP1, 0x40, 0x0 ;  /* 0x000000000000781c */ /* 0x000fe20003f4e818 */
[----:B------:R-:W-:-:S02]  /*1f80*/  WARPGROUP.DEPBAR.LE gsb0, 0x0 ;  /* 0x00008000000079c5 */ /* 0x000fc40000010000 */
[----:B------:R-:W-:-:S06]  /*1f90*/  WARPGROUP.ARRIVE ;  /* 0x00000000000079c5 */ /* 0x000fcc0000000000 */
[----:B------:R-:W-:Y:S01]  /*1fa0*/  QGMMA.64x128x32.F32.E4M3.E4M3 R24, gdesc[UR8], R24, gsb0 ;  /* 0x01e00000081879f3 */ /* 0x000fe20008000818 */
[----:B------:R-:W-:Y:S02]  /*1fb0*/  ULDC UR10, c[0x0][0x2f0] ;  /* 0x0000bc00000a7ab9 */ /* 0x000fe40000000800 */
[----:B------:R-:W-:-:S04]  /*1fc0*/  IMAD R3, R17, UR10, R2 ;  /* 0x0000000a11037c24 */ /* 0x000fc8000f8e0202 */
[----:B------:R-:W-:-:S04]  /*1fd0*/  IMAD.IADD R3, R3, 0x1, -R6 ;  /* 0x0000000103037824 */ /* 0x000fc800078e0a06 */
[C---:B------:R-:W-:Y:S02]  /*1fe0*/  VIADD R22, R3.reuse, UR4 ;  /* 0x0000000403167c36 */ /* 0x040fe40008000000 */
[----:B------:R-:W-:-:S04]  /*1ff0*/  VIADD R11, R3, UR21 ;  /* 0x00000015030b7c36 */ /* 0x000fc80008000000 */
[----:B0-----:R-:W-:Y:S01]  /*2000*/  IMAD.IADD R2, R11, 0x1, R12 ;  /* 0x000000010b027824 */ /* 0x001fe200078e020c */
[----:B------:R-:W-:Y:S02]  /*2010*/  WARPGROUP.DEPBAR.LE gsb0, 0x0 ;  /* 0x00008000000079c5 */ /* 0x000fe40000010000 */
[----:B------:R-:W-:-:S06]  /*2020*/  WARPGROUP.ARRIVE ;  /* 0x00000000000079c5 */ /* 0x000fcc0000000000 */
[----:B------:R-:W-:Y:S03]  /*2030*/  QGMMA.64x128x32.F32.E4M3.E4M3 R24, gdesc[UR12], R24, gsb0 ;  /* 0x01e000000c1879f3 */ /* 0x000fe60008000818 */
[----:B------:R-:W-:Y:S02]  /*2040*/  WARPGROUP.DEPBAR.LE gsb0, 0x0 ;  /* 0x00008000000079c5 */ /* 0x000fe40000010000 */
[----:B------:R0:W-:Y:S02]  /*2050*/  @!P1 SYNCS.ARRIVE.TRANS64.RED.A1T0 RZ, [R0+URZ], RZ ;  /* 0x000000ff00ff99a7 */ /* 0x0001e4000810043f */
[----:B0-----:R-:W-:-:S04]  /*2060*/  IMAD R0, R17, UR10, R20 ;  /* 0x0000000a11007c24 */ /* 0x001fc8000f8e0214 */
[----:B------:R-:W-:-:S05]  /*2070*/  IMAD R5, R7, -0x2, R0 ;  /* 0xfffffffe07057824 */ /* 0x000fca00078e0200 */
[----:B------:R-:W-:Y:S01]  /*2080*/  VIADDMNMX R0, R12, R22, R5, PT ;  /* 0x000000160c007246 */ /* 0x000fe20003800105 */
[----:B------:R-:W-:Y:S06]  /*2090*/  @P2 BRA `(.L_x_9486) ;  /* 0x00000000005c2947 */ /* 0x000fec0003800000 */
[----:B------:R-:W-:Y:S01]  /*20a0*/  IMAD R3, R17, UR10, R12 ;  /* 0x0000000a11037c24 */ /* 0x000fe2000f8e020c */
[----:B------:R-:W-:Y:S03]  /*20b0*/  BSSY B0, `(.L_x_9487) ;  /* 0x0000011000007945 */ /* 0x000fe60003800000 */
[----:B------:R-:W-:-:S05]  /*20c0*/  IMAD.IADD R3, R3, 0x1, -R6 ;  /* 0x0000000103037824 */ /* 0x000fca00078e0a06 */
        /* <DEDUP_REMOVED lines=10> */
.L_x_9488:
[----:B------:R-:W-:-:S06]  /*2170*/  UISETP.NE.AND UP2, UPT, UR5, 0x1, UPT ;  /* 0x000000010500788c */ /* 0x000fcc000bf45270 */
[----:B------:R-:W-:-:S05]  /*2180*/  PLOP3.LUT P2, PT, PT, PT, UP2, 0x80, 0x0 ;  /* 0x000000000000781c */ /* 0x000fca0003f4f028 */
[----:B------:R-:W-:-:S08]  /*2190*/  @UP2 ULDC.64 UR6, c[0x0][0x9e8] ;  /* 0x00027a0000062ab9 */ /* 0x000fd00000000a00 */
[----:B------:R-:W-:-:S05]  /*21a0*/  @P2 IMAD.HI.U32 R12, R3, UR6, RZ ;  /* 0x00000006030c2c27 */ /* 0x000fca000f8e00ff */
[----:B------:R-:W-:-:S07]  /*21b0*/  @P2 SHF.R.U32.HI R3, RZ, UR7, R12 ;  /* 0x00000007ff032c19 */ /* 0x000fce000801160c */
.L_x_9489:
[----:B------:R-:W-:Y:S05]  /*21c0*/  BSYNC B0 ;  /* 0x0000000000007941 */ /* 0x000fea0003800000 */
.L_x_9487:
[----:B------:R-:W-:-:S04]  /*21d0*/  IMAD R12, R3, UR5, -R14 ;  /* 0x00000005030c7c24 */ /* 0x000fc8000f8e0a0e */
[----:B------:R-:W-:-:S05]  /*21e0*/  IMAD R3, R7, -0x2, R12 ;  /* 0xfffffffe07037824 */ /* 0x000fca00078e020c */
[----:B------:R-:W-:Y:S02]  /*21f0*/  VIMNMX R2, R2, R3, !PT ;  /* 0x0000000302027248 */ /* 0x000fe40007fe0100 */
[----:B------:R-:W-:-:S07]  /*2200*/  VIADDMNMX R0, R3, UR5, R0, PT ;  /* 0x0000000503007c46 */ /* 0x000fce000b800100 */
.L_x_9486:
[C---:B------:R-:W-:Y:S02]  /*2210*/  ISETP.GE.AND P4, PT, R20.reuse, 0x9, PT ;  /* 0x000000091400780c */ /* 0x040fe40003f86270 */
[C---:B------:R-:W-:Y:S02]  /*2220*/  ISETP.GE.AND P2, PT, R20.reuse, 0x2, PT ;  /* 0x000000021400780c */ /* 0x040fe40003f46270 */
[----:B------:R-:W-:Y:S02]  /*2230*/  ISETP.GE.AND P5, PT, R20, 0xa, PT ;  /* 0x0000000a1400780c */ /* 0x000fe40003fa6270 */
[----:B------:R-:W-:Y:S02]  /*2240*/  LOP3.LUT R16, R16, 0xfffffffd, RZ, 0xc0, !PT ;  /* 0xfffffffd10107812 */ /* 0x000fe400078ec0ff */
[----:B------:R-:W-:-:S04]  /*2250*/  ISETP.GT.AND P3, PT, R2, 0x1, !P2 ;  /* 0x000000010200780c */ /* 0x000fc80005764270 */
[----:B------:R-:W-:Y:S02]  /*2260*/  ISETP.LT.OR P3, PT, R0, 0x2, P3 ;  /* 0x000000020000780c */ /* 0x000fe40001f61670 */
[----:B------:R-:W-:Y:S02]  /*2270*/  @P4 LOP3.LUT R16, R16, 0x2, RZ, 0xfc, !PT ;  /* 0x0000000210104812 */ /* 0x000fe400078efcff */
[----:B------:R-:W-:Y:S02]  /*2280*/  FSEL R25, R25, -INF , !P3 ;  /* 0xff80000019197808 */ /* 0x000fe40005800000 */
[----:B------:R-:W-:Y:S02]  /*2290*/  LOP3.LUT R16, R16, 0xfffffffb, RZ, 0xc0, !PT ;  /* 0xfffffffb10107812 */ /* 0x000fe400078ec0ff */
[----:B------:R-:W-:Y:S02]  /*22a0*/  ISETP.GT.AND P4, PT, R2, 0x8, !P4 ;  /* 0x000000080200780c */ /* 0x000fe40006784270 */
[----:B------:R-:W-:-:S02]  /*22b0*/  @P5 LOP3.LUT R16, R16, 0x4, RZ, 0xfc, !PT ;  /* 0x0000000410105812 */ /* 0x000fc400078efcff */
[----:B------:R-:W-:Y:S02]  /*22c0*/  ISETP.GT.AND P3, PT, R2, 0x9, !P5 ;  /* 0x000000090200780c */ /* 0x000fe40006f64270 */
[----:B------:R-:W-:Y:S02]  /*22d0*/  ISETP.GE.AND P5, PT, R20, 0x11, PT ;  /* 0x000000111400780c */ /* 0x000fe40003fa6270 */
[C---:B------:R-:W-:Y:S02]  /*22e0*/  ISETP.LT.OR P4, PT, R0.reuse, 0x9, P4 ;  /* 0x000000090000780c */ /* 0x040fe40002781670 */
[----:B------:R-:W-:Y:S02]  /*22f0*/  ISETP.LT.OR P3, PT, R0, 0xa, P3 ;  /* 0x0000000a0000780c */ /* 0x000fe40001f61670 */
[----:B------:R-:W-:Y:S02]  /*2300*/  FSEL R28, R28, -INF , !P4 ;  /* 0xff8000001c1c7808 */ /* 0x000fe40006000000 */
[----:B------:R-:W-:-:S02]  /*2310*/  ISETP.GE.AND P4, PT, R20, 0x12, PT ;  /* 0x000000121400780c */ /* 0x000fc40003f86270 */
[----:B------:R-:W-:Y:S02]  /*2320*/  LOP3.LUT R16, R16, 0xfffffff7, RZ, 0xc0, !PT ;  /* 0xfffffff710107812 */ /* 0x000fe400078ec0ff */
[----:B------:R-:W-:Y:S02]  /*2330*/  FSEL R29, R29, -INF , !P3 ;  /* 0xff8000001d1d7808 */ /* 0x000fe40005800000 */
[----:B------:R-:W-:Y:S02]  /*2340*/  ISETP.GT.AND P3, PT, R2, 0x10, !P5 ;  /* 0x000000100200780c */ /* 0x000fe40006f64270 */
[----:B------:R-:W-:Y:S02]  /*2350*/  @P5 LOP3.LUT R16, R16, 0x8, RZ, 0xfc, !PT ;  /* 0x0000000810105812 */ /* 0x000fe400078efcff */
[----:B------:R-:W-:Y:S02]  /*2360*/  ISETP.LT.OR P3, PT, R0, 0x11, P3 ;  /* 0x000000110000780c */ /* 0x000fe40001f61670 */
[----:B------:R-:W-:-:S02]  /*2370*/  LOP3.LUT R16, R16, 0xfdffffff, RZ, 0xc0, !PT ;  /* 0xfdffffff10107812 */ /* 0x000fc400078ec0ff */
[----:B------:R-:W-:Y:S02]  /*2380*/  FSEL R32, R32, -INF , !P3 ;  /* 0xff80000020207808 */ /* 0x000fe40005800000 */
[----:B------:R-:W-:Y:S02]  /*2390*/  @P4 LOP3.LUT R16, R16, 0x2000000, RZ, 0xfc, !PT ;  /* 0x0200000010104812 */ /* 0x000fe400078efcff */
[----:B------:R-:W-:Y:S02]  /*23a0*/  ISETP.GT.AND P3, PT, R2, 0x11, !P4 ;  /* 0x000000110200780c */ /* 0x000fe40006764270 */
[----:B------:R-:W-:Y:S02]  /*23b0*/  ISETP.GE.AND P4, PT, R20, 0x19, PT ;  /* 0x000000191400780c */ /* 0x000fe40003f86270 */
[----:B------:R-:W-:Y:S02]  /*23c0*/  ISETP.LT.OR P3, PT, R0, 0x12, P3 ;  /* 0x000000120000780c */ /* 0x000fe40001f61670 */
[----:B------:R-:W-:-:S02]  /*23d0*/  LOP3.LUT R16, R16, 0xfeffffff, RZ, 0xc0, !PT ;  /* 0xfeffffff10107812 */ /* 0x000fc400078ec0ff */
        /* <DEDUP_REMOVED lines=156> */
[----:B------:R-:W-:Y:S02]  /*2da0*/  PLOP3.LUT P6, PT, PT, PT, UP1, 0x40, 0x0 ;  /* 0x000000000000781c */ /* 0x000fe40003fce818 */
[----:B0-----:R-:W-:Y:S01]  /*2db0*/  VIADDMNMX R0, R2, R22, R5, PT ;  /* 0x0000001602007246 */ /* 0x001fe20003800105 */
[----:B------:R-:W-:-:S10]  /*2dc0*/  IMAD.IADD R3, R11, 0x1, R2 ;  /* 0x000000010b037824 */ /* 0x000fd400078e0202 */
[----:B------:R-:W-:Y:S05]  /*2dd0*/  @P6 BRA `(.L_x_9490) ;  /* 0x0000000000646947 */ /* 0x000fea0003800000 */
        /* <DEDUP_REMOVED lines=14> */
.L_x_9492:
[----:B------:R-:W-:-:S06]  /*2ec0*/  UISETP.NE.AND UP2, UPT, UR5, 0x1, UPT ;  /* 0x000000010500788c */ /* 0x000fcc000bf45270 */
[----:B------:R-:W-:-:S05]  /*2ed0*/  PLOP3.LUT P6, PT, PT, PT, UP2, 0x80, 0x0 ;  /* 0x000000000000781c */ /* 0x000fca0003fcf028 */
[----:B------:R-:W-:-:S08]  /*2ee0*/  @UP2 ULDC.64 UR6, c[0x0][0x9e8] ;  /* 0x00027a0000062ab9 */ /* 0x000fd00000000a00 */
[----:B------:R-:W-:Y:S01]  /*2ef0*/  @P6 IMAD.HI.U32 R2, R5, UR6, RZ ;  /* 0x0000000605026c27 */ /* 0x000fe2000f8e00ff */
[----:B------:R-:W-:-:S13]  /*2f00*/  PLOP3.LUT P6, PT, PT, PT, UP2, 0x80, 0x0 ;  /* 0x000000000000781c */ /* 0x000fda0003fcf028 */
[----:B------:R-:W-:-:S07]  /*2f10*/  @P6 SHF.R.U32.HI R5, RZ, UR7, R2 ;  /* 0x00000007ff056c19 */ /* 0x000fce0008011602 */
.L_x_9493:
[----:B------:R-:W-:Y:S05]  /*2f20*/  BSYNC B0 ;  /* 0x0000000000007941 */ /* 0x000fea0003800000 */
.L_x_9491:
[----:B------:R-:W-:-:S04]  /*2f30*/  IMAD R2, R5, UR5, -R14 ;  /* 0x0000000505027c24 */ /* 0x000fc8000f8e0a0e */
[----:B------:R-:W-:-:S05]  /*2f40*/  IMAD R2, R7, -0x2, R2 ;  /* 0xfffffffe07027824 */ /* 0x000fca00078e0202 */
[----:B------:R-:W-:Y:S02]  /*2f50*/  VIMNMX R3, R3, R2, !PT ;  /* 0x0000000203037248 */ /* 0x000fe40007fe0100 */
[----:B------:R-:W-:-:S07]  /*2f60*/  VIADDMNMX R0, R2, UR5, R0, PT ;  /* 0x0000000502007c46 */ /* 0x000fce000b800100 */
.L_x_9490:
[----:B------:R-:W-:Y:S01]  /*2f70*/  ISETP.GT.AND P2, PT, R3, 0x1, !P2 ;  /* 0x000000010300780c */ /* 0x000fe20005744270 */
[----:B------:R-:W-:Y:S01]  /*2f80*/  IMAD.U32 R11, RZ, RZ, UR40 ;  /* 0x00000028ff0b7e24 */ /* 0x000fe2000f8e00ff */
[----:B------:R-:W-:Y:S01]  /*2f90*/  LOP3.LUT P6, RZ, R16, 0x8, RZ, 0xc0, !PT ;  /* 0x0000000810ff7812 */ /* 0x000fe200078cc0ff */
[----:B------:R-:W-:Y:S01]  /*2fa0*/  @UP0 ULDC UR6, c[0x0][0x44c] ;  /* 0x0001130000060ab9 */ /* 0x000fe20000000800 */
[----:B------:R-:W-:Y:S01]  /*2fb0*/  ISETP.LT.OR P2, PT, R0, 0x2, P2 ;  /* 0x000000020000780c */ /* 0x000fe20001741670 */
[----:B------:R-:W-:Y:S01]  /*2fc0*/  UIMAD.WIDE.U32 UR6, UR43, UR6, URZ ;  /* 0x000000062b0672a5 */ /* 0x000fe2000f8e003f */
[----:B------:R-:W-:Y:S01]  /*2fd0*/  FMNMX.FTZ R5, R13, R25, !PT ;  /* 0x000000190d057209 */ /* 0x000fe20007810000 */
[----:B------:R-:W-:Y:S01]  /*2fe0*/  @UP0 ULDC UR14, c[0x0][0x450] ;  /* 0x00011400000e0ab9 */ /* 0x000fe20000000800 */
[----:B------:R-:W-:Y:S01]  /*2ff0*/  FSEL R27, R27, -INF , !P2 ;  /* 0xff8000001b1b7808 */ /* 0x000fe20005000000 */
[----:B------:R-:W-:Y:S01]  /*3000*/  @UP0 USHF.R.U32.HI UR43, URZ, UR14, UR7 ;  /* 0x0000000e3f2b0299 */ /* 0x000fe20008011607 */
        /* <DEDUP_REMOVED lines=17> */
[----:B------:R-:W-:Y:S02]  /*3120*/  LOP3.LUT P6, RZ, R16, 0x8000, RZ, 0xc0, !PT ;  /* 0x0000800010ff7812 */ /* 0x000fe400078cc0ff */
        /* <DEDUP_REMOVED lines=55> */
[C---:B------:R-:W-:Y:S01]  /*34a0*/  ISETP.GT.AND P3, PT, R3.reuse, 0x70, !P3 ;  /* 0x000000700300780c */ /* 0x040fe20005f64270 */
        /* <DEDUP_REMOVED lines=13> */
[----:B------:R-:W-:Y:S02]  /*3580*/  ISETP.LT.OR P2, PT, R0, 0x39, P2 ;  /* 0x000000390000780c */ /* 0x000fe40001741670 */
[----:B0-----:R-:W-:Y:S02]  /*3590*/  FMNMX.FTZ R5, R4, R5, !PT ;  /* 0x0000000504057209 */ /* 0x001fe40007810000 */
[----:B------:R-:W-:Y:S02]  /*35a0*/  FSEL R54, R54, -INF , !P2 ;  /* 0xff80000036367808 */ /* 0x000fe40005000000 */
[----:B------:R-:W-:Y:S01]  /*35b0*/  ISETP.GT.AND P2, PT, R3, 0x39, !P6 ;  /* 0x000000390300780c */ /* 0x000fe20007744270 */
[----:B------:R-:W0:Y:S01]  /*35c0*/  SHFL.BFLY PT, R2, R5, 0x1, 0x1f ;  /* 0x0c201f0005027f89 */ /* 0x000e2200000e0000 */
[----:B------:R-:W-:-:S02]  /*35d0*/  LOP3.LUT P6, RZ, R16, 0x10, RZ, 0xc0, !PT ;  /* 0x0000001010ff7812 */ /* 0x000fc400078cc0ff */
[C---:B------:R-:W-:Y:S02]  /*35e0*/  ISETP.LT.OR P2, PT, R0.reuse, 0x3a, P2 ;  /* 0x0000003a0000780c */ /* 0x040fe40001741670 */
[----:B------:R-:W-:Y:S02]  /*35f0*/  ISETP.LT.OR P5, PT, R0, 0x79, P5 ;  /* 0x000000790000780c */ /* 0x000fe40002fa1670 */
[----:B------:R-:W-:Y:S02]  /*3600*/  FSEL R55, R55, -INF , !P2 ;  /* 0xff80000037377808 */ /* 0x000fe40005000000 */
[----:B------:R-:W-:Y:S02]  /*3610*/  LOP3.LUT P2, RZ, R16, 0x4000, RZ, 0xc0, !PT ;  /* 0x0000400010ff7812 */ /* 0x000fe4000784c0ff */
[----:B------:R-:W-:Y:S02]  /*3620*/  FSEL R83, R83, -INF , !P4 ;  /* 0xff80000053537808 */ /* 0x000fe40006000000 */
[----:B------:R-:W-:-:S02]  /*3630*/  ISETP.GT.AND P2, PT, R3, 0x40, !P2 ;  /* 0x000000400300780c */ /* 0x000fc40005744270 */
[----:B------:R-:W-:Y:S02]  /*3640*/  FSEL R86, R86, -INF , !P5 ;  /* 0xff80000056567808 */ /* 0x000fe40006800000 */
[----:B------:R-:W-:Y:S02]  /*3650*/  ISETP.LT.OR P2, PT, R0, 0x41, P2 ;  /* 0x000000410000780c */ /* 0x000fe40001741670 */
[----:B------:R-:W-:Y:S02]  /*3660*/  R2UR UR11, R19 ;  /* 0x00000000130b72ca */ /* 0x000fe400000e0000 */
[----:B------:R-:W-:Y:S02]  /*3670*/  FSEL R58, R58, -INF , !P2 ;  /* 0xff8000003a3a7808 */ /* 0x000fe40005000000 */
[----:B------:R-:W-:Y:S02]  /*3680*/  LOP3.LUT P2, RZ, R16, 0x2000, RZ, 0xc0, !PT ;  /* 0x0000200010ff7812 */ /* 0x000fe4000784c0ff */
[----:B0-----:R-:W-:-:S02]  /*3690*/  FMNMX.FTZ R2, R5, R2, !PT ;  /* 0x0000000205027209 */ /* 0x001fc40007810000 */
[----:B------:R-:W-:-:S03]  /*36a0*/  ISETP.GT.AND P2, PT, R3, 0x41, !P2 ;  /* 0x000000410300780c */ /* 0x000fc60005744270 */
[----:B------:R-:W-:Y:S01]  /*36b0*/  FFMA.FTZ R20, R2, R11, -8 ;  /* 0xc100000002147423 */ /* 0x000fe2000001000b */
[----:B------:R-:W-:Y:S01]  /*36c0*/  ISETP.LT.OR P2, PT, R0, 0x42, P2 ;  /* 0x000000420000780c */ /* 0x000fe20001741670 */
[----:B------:R-:W-:-:S03]  /*36d0*/  UIADD3 UR43, UR11, UR43, URZ ;  /* 0x0000002b0b2b7290 */ /* 0x000fc6000fffe03f */
[----:B------:R-:W-:Y:S01]  /*36e0*/  FSEL R59, R59, -INF , !P2 ;  /* 0xff8000003b3b7808 */ /* 0x000fe20005000000 */
[----:B------:R-:W-:Y:S01]  /*36f0*/  UIADD3 UR4, UR43, UR4, URZ ;  /* 0x000000042b047290 */ /* 0x000fe2000fffe03f */
        /* <DEDUP_REMOVED lines=38> */
[----:B------:R-:W-:Y:S02]  /*3960*/  ISETP.GT.AND P2, PT, R3, RZ, !P6 ;  /* 0x000000ff0300720c */ /* 0x000fe40007744270 */
[----:B------:R-:W-:Y:S01]  /*3970*/  LOP3.LUT P6, RZ, R16, 0x8000000, RZ, 0xc0, !PT ;  /* 0x0800000010ff7812 */ /* 0x000fe200078cc0ff */
[--C-:B------:R-:W-:Y:S01]  /*3980*/  FFMA.FTZ R4, R13, UR40, -R20.reuse ;  /* 0x000000280d047c23 */ /* 0x100fe20008010814 */
[----:B------:R-:W-:Y:S01]  /*3990*/  ISETP.LT.OR P2, PT, R0, 0x1, P2 ;  /* 0x000000010000780c */ /* 0x000fe20001741670 */
[--C-:B------:R-:W-:Y:S01]  /*39a0*/  FFMA.FTZ R5, R25, UR40, -R20.reuse ;  /* 0x0000002819057c23 */ /* 0x100fe20008010814 */
[--C-:B------:R-:W-:Y:S01]  /*39b0*/  FFMA.FTZ R11, R28, UR40, -R20.reuse ;  /* 0x000000281c0b7c23 */ /* 0x100fe20008010814 */
[--C-:B------:R-:W-:Y:S01]  /*39c0*/  FFMA.FTZ R12, R29, UR40, -R20.reuse ;  /* 0x000000281d0c7c23 */ /* 0x100fe20008010814 */
[----:B------:R-:W-:Y:S01]  /*39d0*/  FSEL R26, R26, -INF , !P2 ;  /* 0xff8000001a1a7808 */ /* 0x000fe20005000000 */
[--C-:B------:R-:W-:Y:S01]  /*39e0*/  FFMA.FTZ R32, R32, UR40, -R20.reuse ;  /* 0x0000002820207c23 */ /* 0x100fe20008010814 */
[----:B------:R-:W-:Y:S01]  /*39f0*/  LOP3.LUT P2, RZ, R16, 0x4000000, RZ, 0xc0, !PT ;  /* 0x0400000010ff7812 */ /* 0x000fe2000784c0ff */
[--C-:B------:R-:W-:Y:S01]  /*3a00*/  FFMA.FTZ R36, R36, UR40, -R20.reuse ;  /* 0x0000002824247c23 */ /* 0x100fe20008010814 */
[----:B------:R-:W-:Y:S01]  /*3a10*/  FMNMX.FTZ R13, R26, R27, !PT ;  /* 0x0000001b1a0d7209 */ /* 0x000fe20007810000 */
[--C-:B------:R-:W-:Y:S01]  /*3a20*/  FFMA.FTZ R40, R40, UR40, -R20.reuse ;  /* 0x0000002828287c23 */ /* 0x100fe20008010814 */
[C---:B------:R-:W-:Y:S01]  /*3a30*/  ISETP.GT.AND P2, PT, R3.reuse, 0x69, !P2 ;  /* 0x000000690300780c */ /* 0x040fe20005744270 */
        /* <DEDUP_REMOVED lines=15> */
[----:B------:R-:W-:Y:S01]  /*3b30*/  ISETP.LT.OR P6, PT, R0, 0x7a, P6 ;  /* 0x0000007a0000780c */ /* 0x000fe200037c1670 */
[----:B------:R-:W-:Y:S01]  /*3b40*/  MUFU.EX2 R5, R5 ;  /* 0x0000000500057308 */ /* 0x000fe20000000800 */
[----:B------:R-:W-:Y:S01]  /*3b50*/  FMNMX.FTZ R16, R38, R15, !PT ;  /* 0x0000000f26107209 */ /* 0x000fe20007810000 */
[----:B------:R-:W-:Y:S01]  /*3b60*/  FFMA.FTZ R72, R72, UR40, -R20 ;  /* 0x0000002848487c23 */ /* 0x000fe20008010814 */
[----:B------:R-:W-:-:S02]  /*3b70*/  FSEL R87, R87, -INF , !P6 ;  /* 0xff80000057577808 */ /* 0x000fc40007000000 */
[----:B------:R-:W-:Y:S01]  /*3b80*/  FMNMX.FTZ R21, R39, R16, !PT ;  /* 0x0000001027157209 */ /* 0x000fe20007810000 */
[--C-:B------:R-:W-:Y:S01]  /*3b90*/  FFMA.FTZ R16, R37, UR40, -R20.reuse ;  /* 0x0000002825107c23 */ /* 0x100fe20008010814 */
[----:B------:R-:W-:Y:S01]  /*3ba0*/  FFMA.FTZ R37, R64, UR40, -R20 ;  /* 0x0000002840257c23 */ /* 0x000fe20008010814 */
[----:B------:R-:W-:Y:S01]  /*3bb0*/  MUFU.EX2 R15, R36 ;  /* 0x00000024000f7308 */ /* 0x000fe20000000800 */
[----:B------:R-:W-:-:S04]  /*3bc0*/  FMNMX.FTZ R22, R42, R21, !PT ;  /* 0x000000152a167209 */ /* 0x000fc80007810000 */
[----:B------:R-:W-:-:S03]  /*3bd0*/  FMNMX.FTZ R21, R43, R22, !PT ;  /* 0x000000162b157209 */ /* 0x000fc60007810000 */
[----:B------:R-:W-:Y:S01]  /*3be0*/  MUFU.EX2 R11, R11 ;  /* 0x0000000b000b7308 */ /* 0x000fe20000000800 */
[----:B------:R-:W-:-:S04]  /*3bf0*/  FMNMX.FTZ R22, R46, R21, !PT ;  /* 0x000000152e167209 */ /* 0x000fc80007810000 */
[----:B------:R-:W-:Y:S01]  /*3c00*/  FMNMX.FTZ R23, R47, R22, !PT ;  /* 0x000000162f177209 */ /* 0x000fe20007810000 */
[--C-:B------:R-:W-:Y:S01]  /*3c10*/  FFMA.FTZ R22, R41, UR40, -R20.reuse ;  /* 0x0000002829167c23 */ /* 0x100fe20008010814 */
[----:B------:R-:W-:Y:S01]  /*3c20*/  FFMA.FTZ R41, R68, UR40, -R20 ;  /* 0x0000002844297c23 */ /* 0x000fe20008010814 */
[----:B------:R-:W-:Y:S01]  /*3c30*/  MUFU.EX2 R21, R40 ;  /* 0x0000002800157308 */ /* 0x000fe20000000800 */
[----:B------:R-:W-:-:S04]  /*3c40*/  FMNMX.FTZ R24, R50, R23, !PT ;  /* 0x0000001732187209 */ /* 0x000fc80007810000 */
[----:B------:R-:W-:-:S03]  /*3c50*/  FMNMX.FTZ R23, R51, R24, !PT ;  /* 0x0000001833177209 */ /* 0x000fc60007810000 */
[----:B------:R-:W0:Y:S01]  /*3c60*/  MUFU.EX2 R12, R12 ;  /* 0x0000000c000c7308 */ /* 0x000e220000000800 */
[----:B------:R-:W-:-:S04]  /*3c70*/  FMNMX.FTZ R24, R54, R23, !PT ;  /* 0x0000001736187209 */ /* 0x000fc80007810000 */
[----:B------:R-:W-:Y:S01]  /*3c80*/  FMNMX.FTZ R25, R55, R24, !PT ;  /* 0x0000001837197209 */ /* 0x000fe20007810000 */
[----:B------:R-:W-:Y:S02]  /*3c90*/  FFMA.FTZ R24, R45, UR40, -R20 ;  /* 0x000000282d187c23 */ /* 0x000fe40008010814 */
[----:B------:R1:W-:Y:S01]  /*3ca0*/  MUFU.EX2 R23, R44 ;  /* 0x0000002c00177308 */ /* 0x0003e20000000800 */
[----:B------:R-:W-:-:S04]  /*3cb0*/  FMNMX.FTZ R28, R58, R25, !PT ;  /* 0x000000193a1c7209 */ /* 0x000fc80007810000 */
[----:B------:R-:W-:-:S03]  /*3cc0*/  FMNMX.FTZ R25, R59, R28, !PT ;  /* 0x0000001c3b197209 */ /* 0x000fc60007810000 */
[----:B------:R-:W-:Y:S01]  /*3cd0*/  MUFU.EX2 R14, R14 ;  /* 0x0000000e000e7308 */ /* 0x000fe20000000800 */
[----:B------:R-:W-:Y:S01]  /*3ce0*/  FMNMX.FTZ R28, R62, R25, !PT ;  /* 0x000000193e1c7209 */ /* 0x000fe20007810000 */
[--C-:B-1----:R-:W-:Y:S01]  /*3cf0*/  FFMA.FTZ R44, R65, UR40, -R20.reuse ;  /* 0x00000028412c7c23 */ /* 0x102fe20008010814 */
[----:B0-----:R-:W-:Y:S02]  /*3d00*/  F2FP.SATFINITE.E4M3.F32.PACK_AB_MERGE_C R148, R12, R11, RZ ;  /* 0x0000000b0c94723e */ /* 0x001fe400048070ff */
[----:B------:R-:W-:Y:S01]  /*3d10*/  FMNMX.FTZ R29, R63, R28, !PT ;  /* 0x0000001c3f1d7209 */ /* 0x000fe20007810000 */
[----:B------:R-:W-:Y:S01]  /*3d20*/  FFMA.FTZ R28, R49, UR40, -R20 ;  /* 0x00000028311c7c23 */ /* 0x000fe20008010814 */
[----:B------:R-:W-:Y:S01]  /*3d30*/  F2FP.SATFINITE.E4M3.F32.PACK_AB_MERGE_C R148, R5, R4, R148 ;  /* 0x000000040594723e */ /* 0x000fe20004807094 */
[----:B------:R0:W-:Y:S01]  /*3d40*/  MUFU.EX2 R25, R48 ;  /* 0x0000003000197308 */ /* 0x0001e20000000800 */
[----:B------:R-:W-:Y:S01]  /*3d50*/  FMNMX.FTZ R32, R66, R29, !PT ;  /* 0x0000001d42207209 */ /* 0x000fe20007810000 */
[----:B------:R-:W-:-:S03]  /*3d60*/  FFMA.FTZ R49, R76, UR40, -R20 ;  /* 0x000000284c317c23 */ /* 0x000fc60008010814 */
[----:B------:R-:W-:-:S03]  /*3d70*/  FMNMX.FTZ R29, R67, R32, !PT ;  /* 0x00000020431d7209 */ /* 0x000fc60007810000 */
[----:B------:R-:W1:Y:S01]  /*3d80*/  MUFU.EX2 R16, R16 ;  /* 0x0000001000107308 */ /* 0x000e620000000800 */
[----:B------:R-:W-:Y:S01]  /*3d90*/  FMNMX.FTZ R32, R70, R29, !PT ;  /* 0x0000001d46207209 */ /* 0x000fe20007810000 */
[----:B0-----:R-:W-:-:S03]  /*3da0*/  FFMA.FTZ R48, R69, UR40, -R20 ;  /* 0x0000002845307c23 */ /* 0x001fc60008010814 */
[----:B------:R-:W-:Y:S01]  /*3db0*/  FMNMX.FTZ R33, R71, R32, !PT ;  /* 0x0000002047217209 */ /* 0x000fe20007810000 */
[--C-:B------:R-:W-:Y:S01]  /*3dc0*/  FFMA.FTZ R32, R53, UR40, -R20.reuse ;  /* 0x0000002835207c23 */ /* 0x100fe20008010814 */
[----:B------:R-:W-:Y:S01]  /*3dd0*/  FFMA.FTZ R53, R80, UR40, -R20 ;  /* 0x0000002850357c23 */ /* 0x000fe20008010814 */
[----:B------:R-:W-:Y:S01]  /*3de0*/  MUFU.EX2 R22, R22 ;  /* 0x0000001600167308 */ /* 0x000fe20000000800 */
        /* <DEDUP_REMOVED lines=8> */
[----:B------:R0:W-:Y:S01]  /*3e70*/  MUFU.EX2 R29, R52 ;  /* 0x00000034001d7308 */ /* 0x0001e20000000800 */
[----:B------:R-:W-:-:S04]  /*3e80*/  FMNMX.FTZ R40, R82, R33, !PT ;  /* 0x0000002152287209 */ /* 0x000fc80007810000 */
[----:B------:R-:W-:Y:S01]  /*3e90*/  FMNMX.FTZ R33, R83, R40, !PT ;  /* 0x0000002853217209 */ /* 0x000fe20007810000 */
[--C-:B------:R-:W-:Y:S01]  /*3ea0*/  FFMA.FTZ R40, R61, UR40, -R20.reuse ;  /* 0x000000283d287c23 */ /* 0x100fe20008010814 */
[----:B------:R-:W-:Y:S01]  /*3eb0*/  IMAD.U32 R61, RZ, RZ, UR40 ;  /* 0x00000028ff3d7e24 */ /* 0x000fe2000f8e00ff */
[----:B------:R-:W-:Y:S01]  /*3ec0*/  MUFU.EX2 R32, R32 ;  /* 0x0000002000207308 */ /* 0x000fe20000000800 */
[----:B------:R-:W-:Y:S01]  /*3ed0*/  FMNMX.FTZ R0, R86, R33, !PT ;  /* 0x0000002156007209 */ /* 0x000fe20007810000 */
[----:B0-----:R-:W-:-:S03]  /*3ee0*/  FFMA.FTZ R52, R73, UR40, -R20 ;  /* 0x0000002849347c23 */ /* 0x001fc60008010814 */
[----:B------:R-:W-:-:S03]  /*3ef0*/  FMNMX.FTZ R0, R87, R0, !PT ;  /* 0x0000000057007209 */ /* 0x000fc60007810000 */
[----:B------:R-:W-:Y:S02]  /*3f00*/  MUFU.EX2 R28, R28 ;  /* 0x0000001c001c7308 */ /* 0x000fe40000000800 */
[----:B------:R-:W0:Y:S06]  /*3f10*/  SHFL.BFLY PT, R45, R0, 0x2, 0x1f ;  /* 0x0c401f00002d7f89 */ /* 0x000e2c00000e0000 */
[----:B------:R1:W-:Y:S08]  /*3f20*/  MUFU.EX2 R33, R60 ;  /* 0x0000003c00217308 */ /* 0x0003f00000000800 */
[----:B------:R-:W-:Y:S01]  /*3f30*/  MUFU.EX2 R40, R40 ;  /* 0x0000002800287308 */ /* 0x000fe20000000800 */
[----:B-1----:R-:W-:-:S07]  /*3f40*/  FFMA.FTZ R60, R81, UR40, -R20 ;  /* 0x00000028513c7c23 */ /* 0x002fce0008010814 */
[----:B------:R1:W-:Y:S01]  /*3f50*/  MUFU.EX2 R3, R56 ;  /* 0x0000003800037308 */ /* 0x0003e20000000800 */
[----:B0-----:R-:W-:-:S05]  /*3f60*/  FMNMX.FTZ R57, R0, R45, !PT ;  /* 0x0000002d00397209 */ /* 0x001fca0007810000 */
[----:B------:R-:W0:Y:S02]  /*3f70*/  SHFL.BFLY PT, R0, R57, 0x1, 0x1f ;  /* 0x0c201f0039007f89 */ /* 0x000e2400000e0000 */
[----:B------:R-:W-:Y:S01]  /*3f80*/  MUFU.EX2 R36, R36 ;  /* 0x0000002400247308 */ /* 0x000fe20000000800 */
[----:B-1----:R-:W-:-:S07]  /*3f90*/  FFMA.FTZ R56, R77, UR40, -R20 ;  /* 0x000000284d387c23 */ /* 0x002fce0008010814 */
[----:B------:R-:W-:Y:S08]  /*3fa0*/  MUFU.EX2 R41, R41 ;  /* 0x0000002900297308 */ /* 0x000ff00000000800 */
[----:B------:R-:W-:Y:S01]  /*3fb0*/  MUFU.EX2 R48, R48 ;  /* 0x0000003000307308 */ /* 0x000fe20000000800 */
[----:B0-----:R-:W-:-:S07]  /*3fc0*/  FMNMX.FTZ R0, R57, R0, !PT ;  /* 0x0000000039007209 */ /* 0x001fce0007810000 */
        /* <DEDUP_REMOVED lines=16> */
[----:B------:R-:W-:Y:S01]  /*40d0*/  FFMA.FTZ R31, R34, UR40, -R61 ;  /* 0x00000028221f7c23 */ /* 0x000fe2000801083d */
[----:B------:R-:W-:Y:S01]  /*40e0*/  FADD.FTZ R54, R4, R5 ;  /* 0x0000000504367221 */ /* 0x000fe20000010000 */
[--C-:B------:R-:W-:Y:S01]  /*40f0*/  FFMA.FTZ R34, R35, UR40, -R61.reuse ;  /* 0x0000002823227c23 */ /* 0x100fe2000801083d */
[--C-:B------:R-:W-:Y:S01]  /*4100*/  FFMA.FTZ R35, R42, UR40, -R61.reuse ;  /* 0x000000282a237c23 */ /* 0x100fe2000801083d */
[--C-:B------:R-:W-:Y:S01]  /*4110*/  FFMA.FTZ R42, R51, UR40, -R61.reuse ;  /* 0x00000028332a7c23 */ /* 0x100fe2000801083d */
[----:B------:R-:W-:Y:S01]  /*4120*/  FADD.FTZ R51, R11, R54 ;  /* 0x000000360b337221 */ /* 0x000fe20000010000 */
[----:B------:R-:W0:Y:S01]  /*4130*/  MUFU.EX2 R27, R27 ;  /* 0x0000001b001b7308 */ /* 0x000e220000000800 */
[--C-:B------:R-:W-:Y:S01]  /*4140*/  FFMA.FTZ R64, R38, UR40, -R61.reuse ;  /* 0x0000002826407c23 */ /* 0x100fe2000801083d */
[----:B------:R-:W-:Y:S01]  /*4150*/  FFMA.FTZ R68, R46, UR40, -R61 ;  /* 0x000000282e447c23 */ /* 0x000fe2000801083d */
[----:B------:R-:W-:Y:S01]  /*4160*/  FADD.FTZ R54, R12, R51 ;  /* 0x000000330c367221 */ /* 0x000fe20000010000 */
        /* <DEDUP_REMOVED lines=10> */
[--C-:B------:R-:W-:Y:S01]  /*4210*/  FFMA.FTZ R66, R66, UR40, -R61.reuse ;  /* 0x0000002842427c23 */ /* 0x100fe2000801083d */
[----:B------:R-:W-:Y:S01]  /*4220*/  FFMA.FTZ R12, R67, UR40, -R61 ;  /* 0x00000028430c7c23 */ /* 0x000fe2000801083d */
        /* <DEDUP_REMOVED lines=15> */
[----:B------:R-:W-:Y:S01]  /*4320*/  FFMA.FTZ R61, R87, UR40, -R61 ;  /* 0x00000028573d7c23 */ /* 0x000fe2000801083d */
[----:B------:R-:W1:Y:S01]  /*4330*/  MUFU.EX2 R34, R34 ;  /* 0x0000002200227308 */ /* 0x000e620000000800 */
[----:B--2---:R-:W-:Y:S01]  /*4340*/  FADD.FTZ R54, R65, R54 ;  /* 0x0000003641367221 */ /* 0x004fe20000010000 */
[----:B------:R-:W-:Y:S01]  /*4350*/  FADD.FTZ R15, R21, R58 ;  /* 0x0000003a150f7221 */ /* 0x000fe20000010000 */
[----:B------:R-:W-:-:S03]  /*4360*/  F2FP.SATFINITE.E4M3.F32.PACK_AB_MERGE_C R30, R65, R30, RZ ;  /* 0x0000001e411e723e */ /* 0x000fc600048070ff */
[----:B------:R-:W-:Y:S01]  /*4370*/  FADD.FTZ R16, R22, R15 ;  /* 0x0000000f16107221 */ /* 0x000fe20000010000 */
[----:B------:R-:W-:Y:S01]  /*4380*/  F2FP.SATFINITE.E4M3.F32.PACK_AB_MERGE_C R149, R27, R26, R30 ;  /* 0x0000001a1b95723e */ /* 0x000fe2000480701e */
[----:B------:R-:W2:Y:S01]  /*4390*/  MUFU.EX2 R64, R64 ;  /* 0x0000004000407308 */ /* 0x000ea20000000800 */
[----:B0-----:R-:W-:Y:S01]  /*43a0*/  FADD.FTZ R11, R31, R54 ;  /* 0x000000361f0b7221 */ /* 0x001fe20000010000 */
[----:B------:R-:W-:Y:S01]  /*43b0*/  FADD.FTZ R5, R23, R16 ;  /* 0x0000001017057221 */ /* 0x000fe20000010000 */
[----:B------:R-:W-:-:S03]  /*43c0*/  F2FP.SATFINITE.E4M3.F32.PACK_AB_MERGE_C R23, R24, R23, RZ ;  /* 0x000000171817723e */ /* 0x000fc600048070ff */
[----:B------:R-:W-:Y:S01]  /*43d0*/  FADD.FTZ R24, R24, R5 ;  /* 0x0000000518187221 */ /* 0x000fe20000010000 */
[----:B------:R-:W-:Y:S01]  /*43e0*/  F2FP.SATFINITE.E4M3.F32.PACK_AB_MERGE_C R144, R22, R21, R23 ;  /* 0x000000151690723e */ /* 0x000fe20004807017 */
[----:B------:R-:W0:Y:S01]  /*43f0*/  MUFU.EX2 R69, R69 ;  /* 0x0000004500457308 */ /* 0x000e220000000800 */
[----:B-1----:R-:W-:-:S07]  /*4400*/  FADD.FTZ R11, R34, R11 ;  /* 0x0000000b220b7221 */ /* 0x002fce0000010000 */
[----:B------:R-:W1:Y:S01]  /*4410*/  MUFU.EX2 R35, R35 ;  /* 0x0000002300237308 */ /* 0x000e620000000800 */
[----:B--2---:R-:W-:Y:S01]  /*4420*/  FADD.FTZ R4, R64, R11 ;  /* 0x0000000b40047221 */ /* 0x004fe20000010000 */
[----:B------:R-:W-:-:S04]  /*4430*/  FADD.FTZ R11, R25, R24 ;  /* 0x00000018190b7221 */ /* 0x000fc80000010000 */
[----:B------:R-:W-:Y:S02]  /*4440*/  FADD.FTZ R14, R28, R11 ;  /* 0x0000000b1c0e7221 */ /* 0x000fe40000010000 */
[----:B------:R-:W2:Y:S01]  /*4450*/  MUFU.EX2 R38, R38 ;  /* 0x0000002600267308 */ /* 0x000ea20000000800 */
[C---:B0-----:R-:W-:Y:S01]  /*4460*/  FADD.FTZ R4, R69.reuse, R4 ;  /* 0x0000000445047221 */ /* 0x041fe20000010000 */
[----:B------:R-:W-:-:S04]  /*4470*/  F2FP.SATFINITE.E4M3.F32.PACK_AB_MERGE_C R64, R69, R64, RZ ;  /* 0x000000404540723e */ /* 0x000fc800048070ff */
[----:B------:R-:W-:Y:S02]  /*4480*/  F2FP.SATFINITE.E4M3.F32.PACK_AB_MERGE_C R151, R34, R31, R64 ;  /* 0x0000001f2297723e */ /* 0x000fe40004807040 */
[----:B------:R-:W0:Y:S01]  /*4490*/  MUFU.EX2 R68, R68 ;  /* 0x0000004400447308 */ /* 0x000e220000000800 */
[----:B-1----:R-:W-:Y:S01]  /*44a0*/  FADD.FTZ R5, R35, R4 ;  /* 0x0000000423057221 */ /* 0x002fe20000010000 */
[----:B------:R-:W-:Y:S01]  /*44b0*/  F2FP.SATFINITE.E4M3.F32.PACK_AB_MERGE_C R4, R32, R29, RZ ;  /* 0x0000001d2004723e */ /* 0x000fe200048070ff */
[----:B------:R-:W-:-:S03]  /*44c0*/  FADD.FTZ R29, R29, R14 ;  /* 0x0000000e1d1d7221 */ /* 0x000fc60000010000 */
[----:B------:R-:W-:Y:S01]  /*44d0*/  F2FP.SATFINITE.E4M3.F32.PACK_AB_MERGE_C R146, R28, R25, R4 ;  /* 0x000000191c92723e */ /* 0x000fe20004807004 */
[----:B------:R-:W-:Y:S01]  /*44e0*/  FADD.FTZ R32, R32, R29 ;  /* 0x0000001d20207221 */ /* 0x000fe20000010000 */
[----:B------:R-:W1:Y:S01]  /*44f0*/  MUFU.EX2 R47, R47 ;  /* 0x0000002f002f7308 */ /* 0x000e620000000800 */
[----:B--2---:R-:W-:-:S07]  /*4500*/  FADD.FTZ R5, R38, R5 ;  /* 0x0000000526057221 */ /* 0x004fce0000010000 */
[----:B------:R-:W2:Y:S01]  /*4510*/  MUFU.EX2 R39, R39 ;  /* 0x0000002700277308 */ /* 0x000ea20000000800 */
[----:B0-----:R-:W-:Y:S01]  /*4520*/  FADD.FTZ R4, R68, R5 ;  /* 0x0000000544047221 */ /* 0x001fe20000010000 */
[----:B------:R-:W-:-:S04]  /*4530*/  F2FP.SATFINITE.E4M3.F32.PACK_AB_MERGE_C R5, R40, R33, RZ ;  /* 0x000000212805723e */ /* 0x000fc800048070ff */
[C---:B------:R-:W-:Y:S01]  /*4540*/  F2FP.SATFINITE.E4M3.F32.PACK_AB_MERGE_C R140, R36.reuse, R3, R5 ;  /* 0x00000003248c723e */ /* 0x040fe20004807005 */
[----:B------:R-:W-:Y:S01]  /*4550*/  FADD.FTZ R3, R3, R32 ;  /* 0x0000002003037221 */ /* 0x000fe20000010000 */
[----:B------:R-:W0:Y:S01]  /*4560*/  MUFU.EX2 R42, R42 ;  /* 0x0000002a002a7308 */ /* 0x000e220000000800 */
[C---:B-1----:R-:W-:Y:S01]  /*4570*/  FADD.FTZ R4, R47.reuse, R4 ;  /* 0x000000042f047221 */ /* 0x042fe20000010000 */
[----:B------:R-:W-:Y:S01]  /*4580*/  F2FP.SATFINITE.E4M3.F32.PACK_AB_MERGE_C R47, R47, R68, RZ ;  /* 0x000000442f2f723e */ /* 0x000fe200048070ff */
[----:B------:R-:W-:-:S03]  /*4590*/  FADD.FTZ R36, R36, R3 ;  /* 0x0000000324247221 */ /* 0x000fc60000010000 */
[----:B------:R-:W-:Y:S01]  /*45a0*/  F2FP.SATFINITE.E4M3.F32.PACK_AB_MERGE_C R145, R38, R35, R47 ;  /* 0x000000232691723e */ /* 0x000fe2000480702f */
[----:B------:R-:W-:Y:S01]  /*45b0*/  FADD.FTZ R33, R33, R36 ;  /* 0x0000002421217221 */ /* 0x000fe20000010000 */
[----:B------:R-:W1:Y:S01]  /*45c0*/  MUFU.EX2 R50, R50 ;  /* 0x0000003200327308 */ /* 0x000e620000000800 */
[----:B--2---:R-:W-:Y:S02]  /*45d0*/  FADD.FTZ R5, R39, R4 ;  /* 0x0000000427057221 */ /* 0x004fe40000010000 */
[----:B------:R-:W-:-:S05]  /*45e0*/  FADD.FTZ R40, R40, R33 ;  /* 0x0000002128287221 */ /* 0x000fca0000010000 */
        /* <DEDUP_REMOVED lines=9> */
[----:B0-----:R-:W-:Y:S01]  /*4680*/  FADD.FTZ R3, R43, R4 ;  /* 0x000000042b037221 */ /* 0x001fe20000010000 */
[----:B------:R-:W-:-:S04]  /*4690*/  F2FP.SATFINITE.E4M3.F32.PACK_AB_MERGE_C R4, R48, R41, RZ ;  /* 0x000000293004723e */ /* 0x000fc800048070ff */
[----:B------:R-:W-:Y:S01]  /*46a0*/  F2FP.SATFINITE.E4M3.F32.PACK_AB_MERGE_C R142, R44, R37, R4 ;  /* 0x000000252c8e723e */ /* 0x000fe20004807004 */
[----:B------:R-:W-:Y:S01]  /*46b0*/  FADD.FTZ R37, R37, R40 ;  /* 0x0000002825257221 */ /* 0x000fe20000010000 */
[----:B------:R-:W0:Y:S01]  /*46c0*/  MUFU.EX2 R63, R63 ;  /* 0x0000003f003f7308 */ /* 0x000e220000000800 */
[----:B-1----:R-:W-:Y:S02]  /*46d0*/  FADD.FTZ R3, R46, R3 ;  /* 0x000000032e037221 */ /* 0x002fe40000010000 */
[----:B------:R-:W-:-:S04]  /*46e0*/  FADD.FTZ R44, R44, R37 ;  /* 0x000000252c2c7221 */ /* 0x000fc80000010000 */
[----:B------:R-:W-:Y:S01]  /*46f0*/  FADD.FTZ R41, R41, R44 ;  /* 0x0000002c29297221 */ /* 0x000fe20000010000 */
[----:B------:R-:W1:Y:S01]  /*4700*/  MUFU.EX2 R19, R66 ;  /* 0x0000004200137308 */ /* 0x000e620000000800 */
[----:B--2---:R-:W-:Y:S02]  /*4710*/  FADD.FTZ R4, R62, R3 ;  /* 0x000000033e047221 */ /* 0x004fe40000010000 */
[----:B------:R-:W-:-:S05]  /*4720*/  FADD.FTZ R48, R48, R41 ;  /* 0x0000002930307221 */ /* 0x000fca0000010000 */
[----:B------:R-:W-:Y:S01]  /*4730*/  MUFU.EX2 R49, R49 ;  /* 0x0000003100317308 */ /* 0x000fe20000000800 */
[C---:B0-----:R-:W-:Y:S01]  /*4740*/  FADD.FTZ R4, R63.reuse, R4 ;  /* 0x000000043f047221 */ /* 0x041fe20000010000 */
[----:B------:R-:W-:-:S04]  /*4750*/  F2FP.SATFINITE.E4M3.F32.PACK_AB_MERGE_C R62, R63, R62, RZ ;  /* 0x0000003e3f3e723e */ /* 0x000fc800048070ff */
[----:B------:R-:W-:Y:S02]  /*4760*/  F2FP.SATFINITE.E4M3.F32.PACK_AB_MERGE_C R141, R46, R43, R62 ;  /* 0x0000002b2e8d723e */ /* 0x000fe4000480703e */
        /* <DEDUP_REMOVED lines=43> */
[----:B--2---:R-:W-:-:S04]  /*4a20*/  FADD.FTZ R3, R83, R4 ;  /* 0x0000000453037221 */ /* 0x004fc80000010000 */
[----:B0-----:R-:W-:Y:S01]  /*4a30*/  FADD.FTZ R4, R86, R3 ;  /* 0x0000000356047221 */ /* 0x001fe20000010000 */
[----:B------:R-:W-:Y:S01]  /*4a40*/  VIADD R3, R18, 0xfffffffe ;  /* 0xfffffffe12037836 */ /* 0x000fe20000000000 */
[C---:B-1----:R-:W-:Y:S02]  /*4a50*/  F2FP.SATFINITE.E4M3.F32.PACK_AB_MERGE_C R11, R61.reuse, R86, RZ ;  /* 0x000000563d0b723e */ /* 0x042fe400048070ff */
[----:B------:R-:W-:Y:S02]  /*4a60*/  FADD.FTZ R4, R61, R4 ;  /* 0x000000043d047221 */ /* 0x000fe40000010000 */
[----:B------:R-:W-:Y:S01]  /*4a70*/  F2FP.SATFINITE.E4M3.F32.PACK_AB_MERGE_C R139, R83, R82, R11 ;  /* 0x00000052538b723e */ /* 0x000fe2000480700b */
        /* <DEDUP_REMOVED lines=11> */
.L_x_9495:
[----:B------:R-:W-:-:S11]  /*4b30*/  UISETP.NE.AND UP2, UPT, UR5, 0x1, UPT ;  /* 0x000000010500788c */ /* 0x000fd6000bf45270 */
[----:B------:R-:W-:Y:S02]  /*4b40*/  @UP2 ULDC.64 UR14, c[0x0][0x9e8] ;  /* 0x00027a00000e2ab9 */ /* 0x000fe40000000a00 */
[----:B------:R-:W-:-:S04]  /*4b50*/  UIMAD.WIDE.U32 UR6, UR11, UR14, URZ ;  /* 0x0000000e0b0672a5 */ /* 0x000fc8000f8e003f */
[----:B------:R-:W-:-:S12]  /*4b60*/  @UP2 USHF.R.U32.HI UR11, URZ, UR15, UR7 ;  /* 0x0000000f3f0b2299 */ /* 0x000fd80008011607 */
.L_x_9496:
[----:B------:R-:W-:-:S04]  /*4b70*/  UIMAD UR5, UR11, UR5, UR5 ;  /* 0x000000050b0572a4 */ /* 0x000fc8000f8e0205 */
[----:B------:R-:W-:-:S04]  /*4b80*/  UISETP.LT.AND UP2, UPT, UR4, UR5, UPT ;  /* 0x000000050400728c */ /* 0x000fc8000bf41270 */
[----:B------:R-:W-:-:S12]  /*4b90*/  USEL UR4, UR4, UR5, UP2 ;  /* 0x0000000504047287 */ /* 0x000fd80009000000 */
.L_x_9494:
[----:B------:R-:W-:Y:S01]  /*4ba0*/  USHF.R.S32.HI UR5, URZ, 0x1f, UR4 ;  /* 0x0000001f3f057899 */ /* 0x000fe20008011404 */
[----:B------:R-:W0:Y:S01]  /*4bb0*/  S2UR UR22, SR_CgaCtaId ;  /* 0x00000000001679c3 */ /* 0x000e220000008800 */
[----:B------:R-:W-:Y:S02]  /*4bc0*/  CS2R R88, SRZ ;  /* 0x0000000000587805 */ /* 0x000fe4000001ff00 */
[----:B------:R-:W-:Y:S01]  /*4bd0*/  CS2R R90, SRZ ;  /* 0x00000000005a7805 */ /* 0x000fe2000001ff00 */
[----:B------:R-:W-:Y:S01]  /*4be0*/  ULEA.HI UR5, UR5, UR4, URZ, 0x7 ;  /* 0x0000000405057291 */ /* 0x000fe2000f8f383f */
[----:B------:R-:W-:Y:S02]  /*4bf0*/  CS2R R92, SRZ ;  /* 0x00000000005c7805 */ /* 0x000fe4000001ff00 */
[----:B------:R-:W-:Y:S01]  /*4c00*/  CS2R R94, SRZ ;  /* 0x00000000005e7805 */ /* 0x000fe2000001ff00 */
[----:B------:R-:W-:Y:S01]  /*4c10*/  UMOV UR4, URZ ;  /* 0x0000003f00047c82 */ /* 0x000fe20008000000 */
        /* <DEDUP_REMOVED lines=10> */
[----:B------:R-:W-:Y:S01]  /*4cc0*/  CS2R R110, SRZ ;  /* 0x00000000006e7805 */ /* 0x000fe2000001ff00 */
[----:B------:R-:W-:Y:S01]  /*4cd0*/  UMOV UR5, URZ ;  /* 0x0000003f00057c82 */ /* 0x000fe20008000000 */
[----:B------:R-:W-:Y:S02]  /*4ce0*/  CS2R R112, SRZ ;  /* 0x0000000000707805 */ /* 0x000fe4000001ff00 */
[----:B------:R-:W-:Y:S02]  /*4cf0*/  CS2R R114, SRZ ;  /* 0x0000000000727805 */ /* 0x000fe4000001ff00 */
[----:B------:R-:W-:Y:S02]  /*4d00*/  ISETP.GE.AND P2, PT, R3, UR23, PT ;  /* 0x0000001703007c0c */ /* 0x000fe4000bf46270 */
        /* <DEDUP_REMOVED lines=40> */
.L_x_9515:
[----:B------:R-:W-:-:S04]  /*4f90*/  UIADD3 UR4, UR7, 0x1, URZ ;  /* 0x0000000107047890 */ /* 0x000fc8000fffe03f */
[----:B------:R-:W-:-:S04]  /*4fa0*/  UISETP.NE.AND UP2, UPT, UR4, 0x2, UPT ;  /* 0x000000020400788c */ /* 0x000fc8000bf45270 */
[----:B------:R-:W-:Y:S02]  /*4fb0*/  USEL UR5, URZ, 0x1, UP2 ;  /* 0x000000013f057887 */ /* 0x000fe40009000000 */
[----:B------:R-:W-:Y:S02]  /*4fc0*/  USEL UR4, UR4, URZ, UP2 ;  /* 0x0000003f04047287 */ /* 0x000fe40009000000 */
[----:B------:R-:W-:Y:S01]  /*4fd0*/  ULOP3.LUT UR5, UR6, UR5, URZ, 0x3c, !UPT ;  /* 0x0000000506057292 */ /* 0x000fe2000f8e3c3f */
[----:B------:R-:W-:Y:S11]  /*4fe0*/  @!P0 BRA `(.L_x_9498) ;  /* 0x0000000000048947 */ /* 0x000ff60003800000 */
[----:B------:R-:W-:Y:S01]  /*4ff0*/  BPT.TRAP 0x1 ;  /* 0x000000040000795c */ /* 0x000fe20000300000 */
.L_x_9498:
[----:B------:R-:W-:Y:S01]  /*5000*/  ULEA UR27, UR4, UR42, 0x3 ;  /* 0x0000002a041b7291 */ /* 0x000fe2000f8e183f */
[----:B------:R-:W-:-:S05]  /*5010*/  IMAD.U32 R6, RZ, RZ, UR5 ;  /* 0x00000005ff067e24 */ /* 0x000fca000f8e00ff */
[----:B------:R-:W-:-:S04]  /*5020*/  SHF.L.U32 R6, R6, 0x1f, RZ ;  /* 0x0000001f06067819 */ /* 0x000fc800000006ff */
[----:B------:R0:W1:Y:S01]  /*5030*/  SYNCS.PHASECHK.TRANS64.TRYWAIT P2, [UR27+0x17030], R6 ;  /* 0x01703006ff0075a7 */ /* 0x000062000804015b */
[----:B------:R-:W-:Y:S05]  /*5040*/  @!P0 BRA `(.L_x_9499) ;  /* 0x0000000000048947 */ /* 0x000fea0003800000 */
[----:B------:R-:W-:Y:S01]  /*5050*/  BPT.TRAP 0x1 ;  /* 0x000000040000795c */ /* 0x000fe20000300000 */
.L_x_9499:
[----:B-1----:R-:W-:Y:S05]  /*5060*/  @P2 BRA `(.L_x_9500) ;  /* 0x0000000000082947 */ /* 0x002fea0003800000 */
[----:B------:R-:W1:Y:S02]  /*5070*/  SYNCS.PHASECHK.TRANS64.TRYWAIT P2, [UR27+0x17030], R6 ;  /* 0x01703006ff0075a7 */ /* 0x000e64000804015b */
[----:B-1----:R-:W-:Y:S05]  /*5080*/  @!P2 BRA `(.L_x_9501) ;  /* 0x000000d800cca947 */ /* 0x002fea0003800000 */
.L_x_9500:
[----:B------:R-:W-:Y:S01]  /*5090*/  R2UR UR16, R8 ;  /* 0x00000000081072ca */ /* 0x000fe200000e0000 */
[----:B------:R-:W-:Y:S01]  /*50a0*/  UIMAD UR18, UR4, 0x300, UR20 ;  /* 0x00000300041278a4 */ /* 0x000fe2000f8e0214 */
[----:B------:R-:W-:Y:S01]  /*50b0*/  R2UR UR17, R9 ;  /* 0x00000000091172ca */ /* 0x000fe200000e0000 */
[----:B------:R-:W-:Y:S01]  /*50c0*/  WARPGROUP.ARRIVE ;  /* 0x00000000000079c5 */ /* 0x000fe20000000000 */
[----:B------:R-:W-:Y:S01]  /*50d0*/  UMOV UR19, 0xc0000010 ;  /* 0xc000001000137882 */ /* 0x000fe20000000000 */
[----:B------:R-:W-:Y:S01]  /*50e0*/  UIADD3 UR10, UR18, 0x100, URZ ;  /* 0x00000100120a7890 */ /* 0x000fe2000fffe03f */
[----:B------:R-:W-:Y:S01]  /*50f0*/  UMOV UR11, 0xc0000010 ;  /* 0xc0000010000b7882 */ /* 0x000fe20000000000 */
[----:B------:R-:W-:Y:S01]  /*5100*/  UIADD3 UR14, UR18, 0x200, URZ ;  /* 0x00000200120e7890 */ /* 0x000fe2000fffe03f */
[----:B------:R-:W-:-:S07]  /*5110*/  UMOV UR15, 0xc0000010 ;  /* 0xc0000010000f7882 */ /* 0x000fce0000000000 */
        /* <DEDUP_REMOVED lines=10> */
.L_x_9502:
[----:B------:R-:W-:Y:S01]  /*51c0*/  ULEA UR11, UR7, UR42, 0x3 ;  /* 0x0000002a070b7291 */ /* 0x000fe2000f8e183f */
[----:B01----:R-:W-:-:S05]  /*51d0*/  IMAD.U32 R6, RZ, RZ, UR6 ;  /* 0x00000006ff067e24 */ /* 0x003fca000f8e00ff */
[----:B------:R-:W-:-:S04]  /*51e0*/  SHF.L.U32 R6, R6, 0x1f, RZ ;  /* 0x0000001f06067819 */ /* 0x000fc800000006ff */
[----:B------:R0:W1:Y:S01]  /*51f0*/  SYNCS.PHASECHK.TRANS64.TRYWAIT P2, [UR11+0x17050], R6 ;  /* 0x01705006ff0075a7 */ /* 0x000062000804014b */
[----:B------:R-:W-:Y:S05]  /*5200*/  @!P0 BRA `(.L_x_9503) ;  /* 0x0000000000048947 */ /* 0x000fea0003800000 */
[----:B------:R-:W-:Y:S01]  /*5210*/  BPT.TRAP 0x1 ;  /* 0x000000040000795c */ /* 0x000fe20000300000 */
.L_x_9503:
[----:B-1----:R-:W-:Y:S05]  /*5220*/  @P2 BRA `(.L_x_9504) ;  /* 0x0000000000082947 */ /* 0x002fea0003800000 */
[----:B------:R-:W1:Y:S02]  /*5230*/  SYNCS.PHASECHK.TRANS64.TRYWAIT P2, [UR11+0x17050], R6 ;  /* 0x01705006ff0075a7 */ /* 0x000e64000804014b */
[----:B-1----:R-:W-:Y:S05]  /*5240*/  @!P2 BRA `(.L_x_9505) ;  /* 0x000000d80074a947 */ /* 0x002fea0003800000 */
.L_x_9504:
[----:B------:R-:W-:Y:S01]  /*5250*/  UIADD3 UR6, UR42, 0x400, URZ ;  /* 0x000004002a067890 */ /* 0x000fe2000fffe03f */
[----:B------:R-:W-:Y:S01]  /*5260*/  WARPGROUP.ARRIVE ;  /* 0x00000000000079c5 */ /* 0x000fe20000000000 */
[----:B------:R-:W-:Y:S01]  /*5270*/  PLOP3.LUT P2, PT, PT, PT, UP0, 0x80, 0x0 ;  /* 0x000000000000781c */ /* 0x000fe20003f4f008 */
[----:B01----:R-:W0:Y:S01]  /*5280*/  LDC R6, c[0x0][0x288] ;  /* 0x0000a200ff067b82 */ /* 0x003e220000000800 */
[----:B------:R-:W-:Y:S01]  /*5290*/  USHF.R.U32.HI UR6, URZ, 0x4, UR6 ;  /* 0x000000043f067899 */ /* 0x000fe20008011606 */
[----:B------:R-:W-:Y:S01]  /*52a0*/  PLOP3.LUT P3, PT, PT, PT, UP0, 0x80, 0x0 ;  /* 0x000000000000781c */ /* 0x000fe20003f6f008 */
[----:B------:R-:W-:Y:S02]  /*52b0*/  IMAD.MOV.U32 R12, RZ, RZ, R10 ;  /* 0x000000ffff0c7224 */ /* 0x000fe400078e000a */
[----:B------:R-:W-:Y:S01]  /*52c0*/  ULOP3.LUT UR6, UR6, 0x3fff, URZ, 0xc0, !UPT ;  /* 0x00003fff06067892 */ /* 0x000fe2000f8ec03f */
[----:B------:R-:W-:-:S03]  /*52d0*/  IMAD.SHL.U32 R14, R3, 0x80, RZ ;  /* 0x00000080030e7824 */ /* 0x000fc600078e00ff */
[----:B------:R-:W-:Y:S02]  /*52e0*/  ULOP3.LUT UR6, UR6, 0x10000, URZ, 0xfc, !UPT ;  /* 0x0001000006067892 */ /* 0x000fe4000f8efc3f */
[----:B------:R-:W-:Y:S02]  /*52f0*/  IADD3 R16, -R14, 0x1, RZ ;  /* 0x000000010e107810 */ /* 0x000fe40007ffe1ff */
[----:B------:R-:W-:-:S03]  /*5300*/  UIMAD UR10, UR7, 0x300, UR6 ;  /* 0x00000300070a78a4 */ /* 0x000fc6000f8e0206 */
[----:B------:R-:W-:Y:S01]  /*5310*/  UMOV UR7, 0x40000040 ;  /* 0x4000004000077882 */ /* 0x000fe20000000000 */
[----:B------:R-:W-:-:S03]  /*5320*/  IMAD R16, R7, -0x2, R16 ;  /* 0xfffffffe07107824 */ /* 0x000fc600078e0210 */
[----:B------:R-:W-:Y:S02]  /*5330*/  UMOV UR6, UR10 ;  /* 0x0000000a00067c82 */ /* 0x000fe40008000000 */
[----:B------:R-:W-:Y:S01]  /*5340*/  QGMMA.64x96x32.F32.E4M3.E4M3 R88, R148, gdesc[UR4], R88, gsb0 ;  /* 0x0160000494587df3 */ /* 0x000fe20008000858 */
[----:B------:R-:W-:Y:S01]  /*5350*/  UIADD3 UR6, UR10, 0x2, URZ ;  /* 0x000000020a067890 */ /* 0x000fe2000fffe03f */
[----:B------:R-:W-:Y:S01]  /*5360*/  UMOV UR7, 0x40000040 ;  /* 0x4000004000077882 */ /* 0x000fe20000000000 */
[----:B------:R-:W-:Y:S02]  /*5370*/  WARPGROUP.DEPBAR.LE gsb0, 0x0 ;  /* 0x00008000000079c5 */ /* 0x000fe40000010000 */
[----:B------:R-:W-:-:S06]  /*5380*/  WARPGROUP.ARRIVE ;  /* 0x00000000000079c5 */ /* 0x000fcc0000000000 */
[----:B------:R-:W-:Y:S01]  /*5390*/  QGMMA.64x96x32.F32.E4M3.E4M3 R88, R144, gdesc[UR4], R88, gsb0 ;  /* 0x0160000490587df3 */ /* 0x000fe20008000858 */
[----:B------:R-:W-:Y:S01]  /*53a0*/  UIADD3 UR6, UR10, 0x4, URZ ;  /* 0x000000040a067890 */ /* 0x000fe2000fffe03f */
[----:B------:R-:W-:Y:S01]  /*53b0*/  UMOV UR7, 0x40000040 ;  /* 0x4000004000077882 */ /* 0x000fe20000000000 */
[----:B------:R-:W-:Y:S02]  /*53c0*/  WARPGROUP.DEPBAR.LE gsb0, 0x0 ;  /* 0x00008000000079c5 */ /* 0x000fe40000010000 */
[----:B------:R-:W-:-:S06]  /*53d0*/  WARPGROUP.ARRIVE ;  /* 0x00000000000079c5 */ /* 0x000fcc0000000000 */
[----:B------:R-:W-:Y:S01]  /*53e0*/  QGMMA.64x96x32.F32.E4M3.E4M3 R88, R140, gdesc[UR4], R88, gsb0 ;  /* 0x016000048c587df3 */ /* 0x000fe20008000858 */
[----:B------:R-:W-:Y:S01]  /*53f0*/  UIADD3 UR6, UR10, 0x6, URZ ;  /* 0x000000060a067890 */ /* 0x000fe2000fffe03f */
[----:B------:R-:W-:Y:S02]  /*5400*/  UMOV UR7, 0x40000040 ;  /* 0x4000004000077882 */ /* 0x000fe40000000000 */
[----:B------:R-:W-:Y:S01]  /*5410*/  UMOV UR10, UR24 ;  /* 0x00000018000a7c82 */ /* 0x000fe20008000000 */
[----:B------:R-:W-:Y:S02]  /*5420*/  WARPGROUP.DEPBAR.LE gsb0, 0x0 ;  /* 0x00008000000079c5 */ /* 0x000fe40000010000 */
[----:B------:R-:W-:-:S06]  /*5430*/  WARPGROUP.ARRIVE ;  /* 0x00000000000079c5 */ /* 0x000fcc0000000000 */
[----:B------:R-:W-:Y:S01]  /*5440*/  QGMMA.64x96x32.F32.E4M3.E4M3 R88, R136, gdesc[UR4], R88, gsb0 ;  /* 0x0160000488587df3 */ /* 0x000fe20008000858 */
[----:B------:R-:W-:Y:S02]  /*5450*/  @UP0 ULDC UR6, c[0x0][0x44c] ;  /* 0x0001130000060ab9 */ /* 0x000fe40000000800 */
[----:B------:R-:W-:Y:S01]  /*5460*/  @P2 IMAD.HI.U32 R11, R10, UR6, RZ ;  /* 0x000000060a0b2c27 */ /* 0x000fe2000f8e00ff */
[----:B------:R-:W-:Y:S01]  /*5470*/  @UP0 ULDC UR6, c[0x0][0x450] ;  /* 0x0001140000060ab9 */ /* 0x000fe20000000800 */
[----:B------:R-:W-:-:S03]  /*5480*/  PLOP3.LUT P2, PT, PT, PT, UP1, 0x40, 0x0 ;  /* 0x000000000000781c */ /* 0x000fc60003f4e818 */
[----:B------:R-:W-:Y:S01]  /*5490*/  @P3 SHF.R.U32.HI R12, RZ, UR6, R11 ;  /* 0x00000006ff0c3c19 */ /* 0x000fe2000801160b */
[----:B------:R-:W-:-:S04]  /*54a0*/  IMAD.U32 R11, RZ, RZ, UR27 ;  /* 0x0000001bff0b7e24 */ /* 0x000fc8000f8e00ff */
[----:B------:R-:W1:Y:S01]  /*54b0*/  SHFL.IDX PT, R20, R12, RZ, 0x1c1f ;  /* 0x001c1fff0c147589 */ /* 0x000e6200000e0000 */
[----:B------:R-:W-:-:S05]  /*54c0*/  @!P1 VIADD R11, R11, 0x17040 ;  /* 0x000170400b0b9836 */ /* 0x000fca0000000000 */
[----:B------:R-:W-:Y:S01]  /*54d0*/  @!P1 PRMT R11, RZ, 0x654, R11 ;  /* 0x00000654ff0b9816 */ /* 0x000fe2000000000b */
[----:B------:R-:W-:-:S03]  /*54e0*/  WARPGROUP.DEPBAR.LE gsb0, 0x0 ;  /* 0x00008000000079c5 */ /* 0x000fc60000010000 */
[----:B------:R2:W-:Y:S02]  /*54f0*/  @!P1 SYNCS.ARRIVE.TRANS64.RED.A1T0 RZ, [R11+URZ], RZ ;  /* 0x000000ff0bff99a7 */ /* 0x0005e4000810043f */
[----:B--2---:R-:W-:-:S04]  /*5500*/  IMAD R11, R17, UR10, R16 ;  /* 0x0000000a110b7c24 */ /* 0x004fc8000f8e0210 */
[----:B0-----:R-:W-:-:S04]  /*5510*/  IMAD.IADD R11, R11, 0x1, -R6 ;  /* 0x000000010b0b7824 */ /* 0x001fc800078e0a06 */
[C---:B------:R-:W-:Y:S02]  /*5520*/  VIADD R13, R11.reuse, UR25 ;  /* 0x000000190b0d7c36 */ /* 0x040fe40008000000 */
[----:B------:R-:W-:Y:S02]  /*5530*/  VIADD R15, R11, UR21 ;  /* 0x000000150b0f7c36 */ /* 0x000fe40008000000 */
[--C-:B-1----:R-:W-:Y:S02]  /*5540*/  IMAD.IADD R16, R13, 0x1, R20.reuse ;  /* 0x000000010d107824 */ /* 0x102fe400078e0214 */
[----:B------:R-:W-:Y:S01]  /*5550*/  IMAD.IADD R18, R15, 0x1, R20 ;  /* 0x000000010f127824 */ /* 0x000fe200078e0214 */
[----:B------:R-:W-:Y:S06]  /*5560*/  @P2 BRA `(.L_x_9506) ;  /* 0x00000000005c2947 */ /* 0x000fec0003800000 */
[----:B------:R-:W-:Y:S01]  /*5570*/  IMAD R11, R17, UR10, R20 ;  /* 0x0000000a110b7c24 */ /* 0x000fe2000f8e0214 */
[----:B------:R-:W-:Y:S03]  /*5580*/  BSSY B0, `(.L_x_9507) ;  /* 0x0000011000007945 */ /* 0x000fe60003800000 */
[----:B------:R-:W-:-:S05]  /*5590*/  IMAD.IADD R11, R11, 0x1, -R6 ;  /* 0x000000010b0b7824 */ /* 0x000fca00078e0a06 */
        /* <DEDUP_REMOVED lines=10> */
.L_x_9508:
[----:B------:R-:W-:-:S05]  /*5640*/  IMAD.U32 R19, RZ, RZ, UR26 ;  /* 0x0000001aff137e24 */ /* 0x000fca000f8e00ff */
[----:B------:R-:W-:-:S13]  /*5650*/  ISETP.NE.AND P2, PT, R19, 0x1, PT ;  /* 0x000000011300780c */ /* 0x000fda0003f45270 */
[----:B------:R-:W0:Y:S02]  /*5660*/  @P2 LDC.64 R20, c[0x0][0x9e8] ;  /* 0x00027a00ff142b82 */ /* 0x000e240000000a00 */
[----:B0-----:R-:W-:-:S05]  /*5670*/  @P2 IMAD.HI.U32 R20, R11, R20, RZ ;  /* 0x000000140b142227 */ /* 0x001fca00078e00ff */
[----:B------:R-:W-:-:S07]  /*5680*/  @P2 SHF.R.U32.HI R11, RZ, R21, R20 ;  /* 0x00000015ff0b2219 */ /* 0x000fce0000011614 */
.L_x_9509:
[----:B------:R-:W-:Y:S05]  /*5690*/  BSYNC B0 ;  /* 0x0000000000007941 */ /* 0x000fea0003800000 */
.L_x_9507:
[----:B------:R-:W-:-:S04]  /*56a0*/  IMAD R20, R11, R19, -R14 ;  /* 0x000000130b147224 */ /* 0x000fc800078e0a0e */
[----:B------:R-:W-:-:S05]  /*56b0*/  IMAD R11, R7, -0x2, R20 ;  /* 0xfffffffe070b7824 */ /* 0x000fca00078e0214 */
[----:B------:R-:W-:Y:S02]  /*56c0*/  VIADDMNMX R16, R11, R19, R16, PT ;  /* 0x000000130b107246 */ /* 0x000fe40003800110 */
[----:B------:R-:W-:-:S07]  /*56d0*/  VIMNMX R18, R18, R11, !PT ;  /* 0x0000000b12127248 */ /* 0x000fce0007fe0100 */
.L_x_9506:
[----:B------:R-:W-:Y:S01]  /*56e0*/  ISETP.GT.AND P2, PT, R3, -0x1, PT ;  /* 0xffffffff0300780c */ /* 0x000fe20003f44270 */
[----:B------:R-:W0:Y:S03]  /*56f0*/  SHFL.IDX PT, R12, R12, 0x1, 0x1c1f ;  /* 0x003c1f000c0c7f89 */ /* 0x000e2600000e0000 */
[C---:B------:R-:W-:Y:S02]  /*5700*/  ISETP.GT.AND P5, PT, R18.reuse, RZ, P2 ;  /* 0x000000ff1200720c */ /* 0x040fe400017a4270 */
[----:B------:R-:W-:Y:S02]  /*5710*/  ISETP.GT.AND P4, PT, R18, 0x1, P2 ;  /* 0x000000011200780c */ /* 0x000fe40001784270 */
        /* <DEDUP_REMOVED lines=9> */
[----:B0-----:R-:W-:Y:S01]  /*57b0*/  IMAD.IADD R15, R15, 0x1, R12 ;  /* 0x000000010f0f7824 */ /* 0x001fe200078e020c */
        /* <DEDUP_REMOVED lines=82> */
[----:B------:R-:W-:Y:S01]  /*5ce0*/  ISETP.LT.OR P3, PT, R16, 0x7a, P3 ;  /* 0x0000007a1000780c */ /* 0x000fe20001f61670 */
[----:B------:R-:W-:Y:S01]  /*5cf0*/  IMAD.IADD R16, R13, 0x1, R12 ;  /* 0x000000010d107824 */ /* 0x000fe200078e020c */
[----:B------:R-:W-:-:S02]  /*5d00*/  FSEL R81, R81, -INF , !P4 ;  /* 0xff80000051517808 */ /* 0x000fc40006000000 */
[----:B------:R-:W-:Y:S02]  /*5d10*/  FSEL R84, R84, -INF , !P6 ;  /* 0xff80000054547808 */ /* 0x000fe40007000000 */
[----:B------:R-:W-:Y:S01]  /*5d20*/  FSEL R85, R85, -INF , !P3 ;  /* 0xff80000055557808 */ /* 0x000fe20005800000 */
        /* <DEDUP_REMOVED lines=14> */
.L_x_9512:
[----:B------:R-:W-:-:S05]  /*5e10*/  IMAD.U32 R21, RZ, RZ, UR26 ;  /* 0x0000001aff157e24 */ /* 0x000fca000f8e00ff */
[----:B------:R-:W-:-:S13]  /*5e20*/  ISETP.NE.AND P3, PT, R21, 0x1, PT ;  /* 0x000000011500780c */ /* 0x000fda0003f65270 */
[----:B------:R-:W0:Y:S02]  /*5e30*/  @P3 LDC.64 R12, c[0x0][0x9e8] ;  /* 0x00027a00ff0c3b82 */ /* 0x000e240000000a00 */
[----:B0-----:R-:W-:-:S05]  /*5e40*/  @P3 IMAD.HI.U32 R12, R19, R12, RZ ;  /* 0x0000000c130c3227 */ /* 0x001fca00078e00ff */
[----:B------:R-:W-:-:S07]  /*5e50*/  @P3 SHF.R.U32.HI R19, RZ, R13, R12 ;  /* 0x0000000dff133219 */ /* 0x000fce000001160c */
.L_x_9513:
[----:B------:R-:W-:Y:S05]  /*5e60*/  BSYNC B0 ;  /* 0x0000000000007941 */ /* 0x000fea0003800000 */
.L_x_9511:
[----:B------:R-:W-:-:S04]  /*5e70*/  IMAD R14, R19, R21, -R14 ;  /* 0x00000015130e7224 */ /* 0x000fc800078e0a0e */
[----:B------:R-:W-:-:S05]  /*5e80*/  IMAD R14, R7, -0x2, R14 ;  /* 0xfffffffe070e7824 */ /* 0x000fca00078e020e */
[----:B------:R-:W-:Y:S02]  /*5e90*/  VIADDMNMX R16, R14, R21, R16, PT ;  /* 0x000000150e107246 */ /* 0x000fe40003800110 */
[----:B------:R-:W-:-:S07]  /*5ea0*/  VIMNMX R15, R15, R14, !PT ;  /* 0x0000000e0f0f7248 */ /* 0x000fce0007fe0100 */
.L_x_9510:
[----:B------:R-:W-:Y:S01]  /*5eb0*/  FMNMX.FTZ R12, R11, R2, !PT ;  /* 0x000000020b0c7209 */ /* 0x000fe20007810000 */
[----:B------:R-:W-:Y:S01]  /*5ec0*/  IMAD.U32 R21, RZ, RZ, UR40 ;  /* 0x00000028ff157e24 */ /* 0x000fe2000f8e00ff */
        /* <DEDUP_REMOVED lines=18> */
[C---:B------:R-:W-:Y:S02]  /*5ff0*/  ISETP.GT.AND P5, PT, R15.reuse, RZ, P2 ;  /* 0x000000ff0f00720c */ /* 0x040fe400017a4270 */
[----:B------:R-:W-:Y:S02]  /*6000*/  FMNMX.FTZ R12, R44, R13, !PT ;  /* 0x0000000d2c0c7209 */ /* 0x000fe40007810000 */
[----:B------:R-:W-:Y:S02]  /*6010*/  ISETP.GT.AND P4, PT, R15, 0x1, P2 ;  /* 0x000000010f00780c */ /* 0x000fe40001784270 */
[----:B------:R-:W-:Y:S02]  /*6020*/  FMNMX.FTZ R13, R45, R12, !PT ;  /* 0x0000000c2d0d7209 */ /* 0x000fe40007810000 */
[----:B------:R-:W-:-:S02]  /*6030*/  ISETP.LT.OR P5, PT, R16, 0x1, P5 ;  /* 0x000000011000780c */ /* 0x000fc40002fa1670 */
[----:B------:R-:W-:Y:S02]  /*6040*/  FMNMX.FTZ R12, R48, R13, !PT ;  /* 0x0000000d300c7209 */ /* 0x000fe40007810000 */
[----:B------:R-:W-:Y:S02]  /*6050*/  ISETP.LT.OR P4, PT, R16, 0x2, P4 ;  /* 0x000000021000780c */ /* 0x000fe40002781670 */
[----:B------:R-:W-:Y:S02]  /*6060*/  FMNMX.FTZ R13, R49, R12, !PT ;  /* 0x0000000c310d7209 */ /* 0x000fe40007810000 */
[----:B------:R-:W-:Y:S02]  /*6070*/  ISETP.GT.AND P3, PT, R15, 0x9, P2 ;  /* 0x000000090f00780c */ /* 0x000fe40001764270 */
[----:B------:R-:W-:Y:S02]  /*6080*/  FMNMX.FTZ R12, R52, R13, !PT ;  /* 0x0000000d340c7209 */ /* 0x000fe40007810000 */
[----:B------:R-:W-:-:S02]  /*6090*/  FSEL R27, R27, -INF , !P4 ;  /* 0xff8000001b1b7808 */ /* 0x000fc40006000000 */
[----:B------:R-:W-:Y:S02]  /*60a0*/  FMNMX.FTZ R13, R53, R12, !PT ;  /* 0x0000000c350d7209 */ /* 0x000fe40007810000 */
[----:B------:R-:W-:Y:S02]  /*60b0*/  ISETP.GT.AND P4, PT, R15, 0x10, P2 ;  /* 0x000000100f00780c */ /* 0x000fe40001784270 */
[----:B------:R-:W-:Y:S02]  /*60c0*/  FMNMX.FTZ R12, R56, R13, !PT ;  /* 0x0000000d380c7209 */ /* 0x000fe40007810000 */
[C---:B------:R-:W-:Y:S02]  /*60d0*/  ISETP.LT.OR P3, PT, R16.reuse, 0xa, P3 ;  /* 0x0000000a1000780c */ /* 0x040fe40001f61670 */
[----:B------:R-:W-:Y:S02]  /*60e0*/  FMNMX.FTZ R13, R57, R12, !PT ;  /* 0x0000000c390d7209 */ /* 0x000fe40007810000 */
[----:B------:R-:W-:-:S02]  /*60f0*/  ISETP.LT.OR P4, PT, R16, 0x11, P4 ;  /* 0x000000111000780c */ /* 0x000fc40002781670 */
[----:B------:R-:W-:Y:S02]  /*6100*/  FMNMX.FTZ R12, R60, R13, !PT ;  /* 0x0000000d3c0c7209 */ /* 0x000fe40007810000 */
[----:B------:R-:W-:Y:S02]  /*6110*/  FSEL R31, R31, -INF , !P3 ;  /* 0xff8000001f1f7808 */ /* 0x000fe40005800000 */
        /* <DEDUP_REMOVED lines=25> */
[C---:B------:R-:W-:Y:S02]  /*62b0*/  ISETP.GT.AND P3, PT, R15.reuse, 0x29, P2 ;  /* 0x000000290f00780c */ /* 0x040fe40001764270 */
[----:B------:R-:W-:Y:S01]  /*62c0*/  FSEL R46, R46, -INF , !P4 ;  /* 0xff8000002e2e7808 */ /* 0x000fe20006000000 */
[----:B------:R-:W0:Y:S01]  /*62d0*/  SHFL.BFLY PT, R12, R13, 0x2, 0x1f ;  /* 0x0c401f000d0c7f89 */ /* 0x000e2200000e0000 */
        /* <DEDUP_REMOVED lines=19> */
[----:B------:R-:W-:Y:S02]  /*6410*/  ISETP.LT.OR P4, PT, R16, 0x6a, P4 ;  /* 0x0000006a1000780c */ /* 0x000fe40002781670 */
[C---:B------:R-:W-:Y:S01]  /*6420*/  FSETP.NEU.FTZ.AND P6, PT, R12.reuse, -INF , PT ;  /* 0xff8000000c00780b */ /* 0x040fe20003fdd000 */
[----:B------:R-:W-:-:S01]  /*6430*/  FFMA.FTZ R18, R12, R21, -8 ;  /* 0xc10000000c127423 */ /* 0x000fc20000010015 */
[----:B------:R-:W-:-:S02]  /*6440*/  FSEL R21, R26, -INF , !P5 ;  /* 0xff8000001a157808 */ /* 0x000fc40006800000 */
[----:B------:R-:W-:Y:S02]  /*6450*/  ISETP.LT.OR P5, PT, R16, 0x2a, P3 ;  /* 0x0000002a1000780c */ /* 0x000fe40001fa1670 */
[----:B------:R-:W-:Y:S02]  /*6460*/  FMNMX.FTZ R22, R21, R0, !PT ;  /* 0x0000000015167209 */ /* 0x000fe40007810000 */
[----:B------:R-:W-:Y:S02]  /*6470*/  FSEL R14, R18, RZ, P6 ;  /* 0x000000ff120e7208 */ /* 0x000fe40003000000 */
[----:B------:R-:W-:Y:S02]  /*6480*/  FMNMX.FTZ R23, R27, R22, !PT ;  /* 0x000000161b177209 */ /* 0x000fe40007810000 */
[----:B------:R-:W-:Y:S01]  /*6490*/  ISETP.GT.AND P3, PT, R15, 0x31, P2 ;  /* 0x000000310f00780c */ /* 0x000fe20001764270 */
        /* <DEDUP_REMOVED lines=11> */
[----:B------:R-:W-:Y:S01]  /*6550*/  ISETP.GT.AND P5, PT, R15, 0x38, P2 ;  /* 0x000000380f00780c */ /* 0x000fe200017a4270 */
[----:B------:R0:W-:Y:S01]  /*6560*/  MUFU.EX2 R22, R33 ;  /* 0x0000002100167308 */ /* 0x0001e20000000800 */
[----:B------:R-:W-:Y:S01]  /*6570*/  FMNMX.FTZ R25, R35, R24, !PT ;  /* 0x0000001823197209 */ /* 0x000fe20007810000 */
[--C-:B------:R-:W-:Y:S01]  /*6580*/  FFMA.FTZ R37, R37, UR40, -R14.reuse ;  /* 0x0000002825257c23 */ /* 0x100fe2000801080e */
[----:B------:R-:W-:Y:S01]  /*6590*/  ISETP.LT.OR P3, PT, R16, 0x32, P3 ;  /* 0x000000321000780c */ /* 0x000fe20001f61670 */
[--C-:B------:R-:W-:Y:S01]  /*65a0*/  FFMA.FTZ R41, R41, UR40, -R14.reuse ;  /* 0x0000002829297c23 */ /* 0x100fe2000801080e */
[----:B------:R-:W-:Y:S01]  /*65b0*/  FMNMX.FTZ R26, R38, R25, !PT ;  /* 0x00000019261a7209 */ /* 0x000fe20007810000 */
[--C-:B------:R-:W-:Y:S01]  /*65c0*/  FFMA.FTZ R25, R40, UR40, -R14.reuse ;  /* 0x0000002828197c23 */ /* 0x100fe2000801080e */
[----:B------:R-:W-:Y:S01]  /*65d0*/  FSEL R51, R51, -INF , !P3 ;  /* 0xff80000033337808 */ /* 0x000fe20005800000 */
[----:B------:R1:W-:Y:S01]  /*65e0*/  MUFU.EX2 R24, R37 ;  /* 0x0000002500187308 */ /* 0x0003e20000000800 */
[----:B------:R-:W-:Y:S01]  /*65f0*/  FMNMX.FTZ R29, R39, R26, !PT ;  /* 0x0000001a271d7209 */ /* 0x000fe20007810000 */
[--C-:B------:R-:W-:Y:S01]  /*6600*/  FFMA.FTZ R44, R44, UR40, -R14.reuse ;  /* 0x000000282c2c7c23 */ /* 0x100fe2000801080e */
[----:B------:R-:W-:Y:S01]  /*6610*/  ISETP.LT.OR P5, PT, R16, 0x39, P5 ;  /* 0x000000391000780c */ /* 0x000fe20002fa1670 */
[--C-:B------:R-:W-:Y:S01]  /*6620*/  FFMA.FTZ R56, R56, UR40, -R14.reuse ;  /* 0x0000002838387c23 */ /* 0x100fe2000801080e */
[----:B------:R-:W-:Y:S01]  /*6630*/  FMNMX.FTZ R26, R42, R29, !PT ;  /* 0x0000001d2a1a7209 */ /* 0x000fe20007810000 */
[--C-:B------:R-:W-:Y:S01]  /*6640*/  FFMA.FTZ R57, R57, UR40, -R14.reuse ;  /* 0x0000002839397c23 */ /* 0x100fe2000801080e */
[----:B------:R-:W-:Y:S01]  /*6650*/  ISETP.GT.AND P3, PT, R15, 0x40, P2 ;  /* 0x000000400f00780c */ /* 0x000fe20001764270 */
[--C-:B------:R-:W-:Y:S01]  /*6660*/  FFMA.FTZ R48, R48, UR40, -R14.reuse ;  /* 0x0000002830307c23 */ /* 0x100fe2000801080e */
[----:B------:R-:W-:Y:S01]  /*6670*/  FMNMX.FTZ R29, R43, R26, !PT ;  /* 0x0000001a2b1d7209 */ /* 0x000fe20007810000 */
[--C-:B------:R-:W-:Y:S01]  /*6680*/  FFMA.FTZ R52, R52, UR40, -R14.reuse ;  /* 0x0000002834347c23 */ /* 0x100fe2000801080e */
[----:B------:R-:W-:Y:S01]  /*6690*/  FSEL R54, R54, -INF , !P5 ;  /* 0xff80000036367808 */ /* 0x000fe20006800000 */
[----:B------:R-:W-:Y:S01]  /*66a0*/  MUFU.EX2 R26, R41 ;  /* 0x00000029001a7308 */ /* 0x000fe20000000800 */
[----:B------:R-:W-:Y:S01]  /*66b0*/  FMNMX.FTZ R28, R46, R29, !PT ;  /* 0x0000001d2e1c7209 */ /* 0x000fe20007810000 */
[--C-:B------:R-:W-:Y:S01]  /*66c0*/  FFMA.FTZ R64, R64, UR40, -R14.reuse ;  /* 0x0000002840407c23 */ /* 0x100fe2000801080e */
[----:B------:R-:W-:Y:S01]  /*66d0*/  ISETP.GT.AND P5, PT, R15, 0x41, P2 ;  /* 0x000000410f00780c */ /* 0x000fe200017a4270 */
[----:B------:R-:W-:Y:S01]  /*66e0*/  FFMA.FTZ R85, R85, UR40, -R14 ;  /* 0x0000002855557c23 */ /* 0x000fe2000801080e */
[----:B------:R-:W-:-:S02]  /*66f0*/  FMNMX.FTZ R29, R47, R28, !PT ;  /* 0x0000001c2f1d7209 */ /* 0x000fc40007810000 */
[----:B------:R-:W-:Y:S01]  /*6700*/  ISETP.LT.OR P3, PT, R16, 0x41, P3 ;  /* 0x000000411000780c */ /* 0x000fe20001f61670 */
[----:B------:R-:W-:Y:S01]  /*6710*/  MUFU.EX2 R28, R44 ;  /* 0x0000002c001c7308 */ /* 0x000fe20000000800 */
[----:B------:R-:W-:Y:S01]  /*6720*/  FMNMX.FTZ R32, R50, R29, !PT ;  /* 0x0000001d32207209 */ /* 0x000fe20007810000 */
[----:B------:R-:W-:Y:S01]  /*6730*/  FFMA.FTZ R29, R45, UR40, -R14 ;  /* 0x000000282d1d7c23 */ /* 0x000fe2000801080e */
[----:B------:R-:W-:Y:S02]  /*6740*/  ISETP.LT.OR P5, PT, R16, 0x42, P5 ;  /* 0x000000421000780c */ /* 0x000fe40002fa1670 */
[----:B0-----:R-:W-:Y:S02]  /*6750*/  FMNMX.FTZ R33, R51, R32, !PT ;  /* 0x0000002033217209 */ /* 0x001fe40007810000 */
[----:B------:R-:W-:Y:S01]  /*6760*/  FSEL R58, R58, -INF , !P3 ;  /* 0xff8000003a3a7808 */ /* 0x000fe20005800000 */
[----:B------:R-:W-:Y:S01]  /*6770*/  MUFU.EX2 R18, R18 ;  /* 0x0000001200127308 */ /* 0x000fe20000000800 */
[----:B------:R-:W-:-:S02]  /*6780*/  FMNMX.FTZ R32, R54, R33, !PT ;  /* 0x0000002136207209 */ /* 0x000fc40007810000 */
[----:B------:R-:W-:Y:S02]  /*6790*/  ISETP.GT.AND P3, PT, R15, 0x49, P2 ;  /* 0x000000490f00780c */ /* 0x000fe40001764270 */
[----:B------:R-:W-:Y:S02]  /*67a0*/  FMNMX.FTZ R33, R55, R32, !PT ;  /* 0x0000002037217209 */ /* 0x000fe40007810000 */
[----:B------:R-:W-:Y:S01]  /*67b0*/  FSEL R59, R59, -INF , !P5 ;  /* 0xff8000003b3b7808 */ /* 0x000fe20006800000 */
[----:B------:R0:W-:Y:S01]  /*67c0*/  MUFU.EX2 R32, R48 ;  /* 0x0000003000207308 */ /* 0x0001e20000000800 */
[----:B------:R-:W-:Y:S01]  /*67d0*/  FMNMX.FTZ R36, R58, R33, !PT ;  /* 0x000000213a247209 */ /* 0x000fe20007810000 */
[--C-:B------:R-:W-:Y:S01]  /*67e0*/  FFMA.FTZ R33, R49, UR40, -R14.reuse ;  /* 0x0000002831217c23 */ /* 0x100fe2000801080e */
[----:B------:R-:W-:Y:S01]  /*67f0*/  ISETP.GT.AND P5, PT, R15, 0x50, P2 ;  /* 0x000000500f00780c */ /* 0x000fe200017a4270 */
[----:B------:R-:W-:Y:S01]  /*6800*/  FFMA.FTZ R49, R69, UR40, -R14 ;  /* 0x0000002845317c23 */ /* 0x000fe2000801080e */
[----:B------:R-:W-:-:S02]  /*6810*/  ISETP.LT.OR P3, PT, R16, 0x4a, P3 ;  /* 0x0000004a1000780c */ /* 0x000fc40001f61670 */
[----:B-1----:R-:W-:Y:S01]  /*6820*/  FMNMX.FTZ R37, R59, R36, !PT ;  /* 0x000000243b257209 */ /* 0x002fe20007810000 */
[----:B------:R-:W-:Y:S01]  /*6830*/  MUFU.EX2 R11, R11 ;  /* 0x0000000b000b7308 */ /* 0x000fe20000000800 */
[----:B------:R-:W-:Y:S01]  /*6840*/  FSEL R63, R63, -INF , !P3 ;  /* 0xff8000003f3f7808 */ /* 0x000fe20005800000 */
[----:B0-----:R-:W-:Y:S01]  /*6850*/  FFMA.FTZ R48, R68, UR40, -R14 ;  /* 0x0000002844307c23 */ /* 0x001fe2000801080e */
[----:B------:R-:W-:Y:S02]  /*6860*/  ISETP.LT.OR P5, PT, R16, 0x51, P5 ;  /* 0x000000511000780c */ /* 0x000fe40002fa1670 */
[----:B------:R-:W-:Y:S02]  /*6870*/  FMNMX.FTZ R36, R62, R37, !PT ;  /* 0x000000253e247209 */ /* 0x000fe40007810000 */
[----:B------:R-:W-:Y:S01]  /*6880*/  ISETP.GT.AND P3, PT, R15, 0x58, P2 ;  /* 0x000000580f00780c */ /* 0x000fe20001764270 */
[----:B------:R-:W-:Y:S01]  /*6890*/  MUFU.EX2 R13, R13 ;  /* 0x0000000d000d7308 */ /* 0x000fe20000000800 */
[----:B------:R-:W-:-:S02]  /*68a0*/  FSEL R66, R66, -INF , !P5 ;  /* 0xff80000042427808 */ /* 0x000fc40006800000 */
[----:B------:R-:W-:Y:S02]  /*68b0*/  FMNMX.FTZ R37, R63, R36, !PT ;  /* 0x000000243f257209 */ /* 0x000fe40007810000 */
[----:B------:R-:W-:Y:S02]  /*68c0*/  ISETP.GT.AND P5, PT, R15, 0x59, P2 ;  /* 0x000000590f00780c */ /* 0x000fe400017a4270 */
[----:B------:R-:W-:Y:S01]  /*68d0*/  ISETP.LT.OR P3, PT, R16, 0x59, P3 ;  /* 0x000000591000780c */ /* 0x000fe20001f61670 */
[----:B------:R0:W-:Y:S01]  /*68e0*/  MUFU.EX2 R36, R52 ;  /* 0x0000003400247308 */ /* 0x0001e20000000800 */
[----:B------:R-:W-:Y:S01]  /*68f0*/  FMNMX.FTZ R40, R66, R37, !PT ;  /* 0x0000002542287209 */ /* 0x000fe20007810000 */
[--C-:B------:R-:W-:Y:S01]  /*6900*/  FFMA.FTZ R37, R53, UR40, -R14.reuse ;  /* 0x0000002835257c23 */ /* 0x100fe2000801080e */
[----:B------:R-:W-:Y:S01]  /*6910*/  ISETP.LT.OR P5, PT, R16, 0x5a, P5 ;  /* 0x0000005a1000780c */ /* 0x000fe20002fa1670 */
[--C-:B------:R-:W-:Y:S01]  /*6920*/  FFMA.FTZ R53, R73, UR40, -R14.reuse ;  /* 0x0000002849357c23 */ /* 0x100fe2000801080e */
[----:B------:R-:W-:Y:S01]  /*6930*/  FSEL R70, R70, -INF , !P3 ;  /* 0xff80000046467808 */ /* 0x000fe20005800000 */
[----:B------:R-:W-:Y:S01]  /*6940*/  IMAD.U32 R73, RZ, RZ, UR40 ;  /* 0x00000028ff497e24 */ /* 0x000fe2000f8e00ff */
[----:B------:R-:W-:Y:S01]  /*6950*/  FMNMX.FTZ R41, R67, R40, !PT ;  /* 0x0000002843297209 */ /* 0x000fe20007810000 */
[----:B------:R-:W-:Y:S01]  /*6960*/  MUFU.EX2 R20, R20 ;  /* 0x0000001400147308 */ /* 0x000fe20000000800 */
[----:B------:R-:W-:Y:S01]  /*6970*/  ISETP.GT.AND P3, PT, R15, 0x61, P2 ;  /* 0x000000610f00780c */ /* 0x000fe20001764270 */
[----:B0-----:R-:W-:Y:S01]  /*6980*/  FFMA.FTZ R52, R72, UR40, -R14 ;  /* 0x0000002848347c23 */ /* 0x001fe2000801080e */
[----:B------:R-:W-:-:S02]  /*6990*/  FSEL R71, R71, -INF , !P5 ;  /* 0xff80000047477808 */ /* 0x000fc40006800000 */
[----:B------:R-:W-:Y:S02]  /*69a0*/  FMNMX.FTZ R40, R70, R41, !PT ;  /* 0x0000002946287209 */ /* 0x000fe40007810000 */
[----:B------:R-:W-:Y:S01]  /*69b0*/  ISETP.GT.AND P5, PT, R15, 0x68, P2 ;  /* 0x000000680f00780c */ /* 0x000fe200017a4270 */
[----:B------:R-:W-:Y:S01]  /*69c0*/  MUFU.EX2 R19, R19 ;  /* 0x0000001300137308 */ /* 0x000fe20000000800 */
[C---:B------:R-:W-:Y:S02]  /*69d0*/  ISETP.LT.OR P3, PT, R16.reuse, 0x62, P3 ;  /* 0x000000621000780c */ /* 0x040fe40001f61670 */
[----:B------:R-:W-:Y:S02]  /*69e0*/  FMNMX.FTZ R41, R71, R40, !PT ;  /* 0x0000002847297209 */ /* 0x000fe40007810000 */
[----:B------:R-:W-:Y:S02]  /*69f0*/  FSEL R75, R75, -INF , !P3 ;  /* 0xff8000004b4b7808 */ /* 0x000fe40005800000 */
[----:B------:R-:W-:Y:S01]  /*6a00*/  ISETP.LT.OR P5, PT, R16, 0x69, P5 ;  /* 0x000000691000780c */ /* 0x000fe20002fa1670 */
[----:B------:R0:W-:Y:S01]  /*6a10*/  MUFU.EX2 R40, R56 ;  /* 0x0000003800287308 */ /* 0x0001e20000000800 */
[----:B------:R-:W-:-:S02]  /*6a20*/  FMNMX.FTZ R44, R74, R41, !PT ;  /* 0x000000294a2c7209 */ /* 0x000fc40007810000 */
[----:B------:R-:W-:Y:S02]  /*6a30*/  ISETP.GT.AND P3, PT, R15, 0x70, P2 ;  /* 0x000000700f00780c */ /* 0x000fe40001764270 */
[----:B------:R-:W-:Y:S02]  /*6a40*/  FSEL R78, R78, -INF , !P5 ;  /* 0xff8000004e4e7808 */ /* 0x000fe40006800000 */
[----:B------:R-:W-:Y:S01]  /*6a50*/  FMNMX.FTZ R41, R75, R44, !PT ;  /* 0x0000002c4b297209 */ /* 0x000fe20007810000 */
[----:B------:R-:W-:Y:S01]  /*6a60*/  MUFU.EX2 R23, R23 ;  /* 0x0000001700177308 */ /* 0x000fe20000000800 */
[----:B------:R-:W-:Y:S02]  /*6a70*/  ISETP.GT.AND P5, PT, R15, 0x71, P2 ;  /* 0x000000710f00780c */ /* 0x000fe400017a4270 */
[----:B------:R-:W-:Y:S02]  /*6a80*/  FSEL R79, R79, -INF , !P4 ;  /* 0xff8000004f4f7808 */ /* 0x000fe40006000000 */
[----:B------:R-:W-:-:S02]  /*6a90*/  ISETP.LT.OR P3, PT, R16, 0x71, P3 ;  /* 0x000000711000780c */ /* 0x000fc40001f61670 */
[----:B------:R-:W-:Y:S01]  /*6aa0*/  FMNMX.FTZ R44, R78, R41, !PT ;  /* 0x000000294e2c7209 */ /* 0x000fe20007810000 */
[----:B------:R-:W-:-:S01]  /*6ab0*/  FFMA.FTZ R41, R60, UR40, -R14 ;  /* 0x000000283c297c23 */ /* 0x000fc2000801080e */
[----:B------:R-:W-:Y:S01]  /*6ac0*/  ISETP.GT.AND P4, PT, R15, 0x78, P2 ;  /* 0x000000780f00780c */ /* 0x000fe20001784270 */
[----:B------:R-:W-:-:S01]  /*6ad0*/  FFMA.FTZ R60, R80, UR40, -R14 ;  /* 0x00000028503c7c23 */ /* 0x000fc2000801080e */
[----:B------:R-:W-:Y:S01]  /*6ae0*/  ISETP.LT.OR P5, PT, R16, 0x72, P5 ;  /* 0x000000721000780c */ /* 0x000fe20002fa1670 */
[----:B------:R-:W-:Y:S01]  /*6af0*/  MUFU.EX2 R25, R25 ;  /* 0x0000001900197308 */ /* 0x000fe20000000800 */
[----:B------:R-:W-:Y:S02]  /*6b00*/  FSEL R82, R82, -INF , !P3 ;  /* 0xff80000052527808 */ /* 0x000fe40005800000 */
[----:B------:R-:W-:Y:S02]  /*6b10*/  FMNMX.FTZ R45, R79, R44, !PT ;  /* 0x0000002c4f2d7209 */ /* 0x000fe40007810000 */
[----:B------:R-:W-:-:S02]  /*6b20*/  ISETP.GT.AND P2, PT, R15, 0x79, P2 ;  /* 0x000000790f00780c */ /* 0x000fc40001744270 */
[----:B------:R-:W-:Y:S01]  /*6b30*/  ISETP.LT.OR P4, PT, R16, 0x79, P4 ;  /* 0x000000791000780c */ /* 0x000fe20002781670 */
[----:B------:R1:W-:Y:S01]  /*6b40*/  MUFU.EX2 R15, R57 ;  /* 0x00000039000f7308 */ /* 0x0003e20000000800 */
[----:B------:R-:W-:Y:S02]  /*6b50*/  FSEL R83, R83, -INF , !P5 ;  /* 0xff80000053537808 */ /* 0x000fe40006800000 */
[----:B------:R-:W-:Y:S02]  /*6b60*/  FMNMX.FTZ R44, R82, R45, !PT ;  /* 0x0000002d522c7209 */ /* 0x000fe40007810000 */
[----:B------:R-:W-:Y:S01]  /*6b70*/  ISETP.LT.OR P2, PT, R16, 0x7a, P2 ;  /* 0x0000007a1000780c */ /* 0x000fe20001741670 */
[--C-:B------:R-:W-:Y:S01]  /*6b80*/  FFMA.FTZ R16, R61, UR40, -R14.reuse ;  /* 0x000000283d107c23 */ /* 0x100fe2000801080e */
[----:B------:R-:W-:Y:S01]  /*6b90*/  FSEL R86, R86, -INF , !P4 ;  /* 0xff80000056567808 */ /* 0x000fe20006000000 */
[----:B------:R-:W-:Y:S01]  /*6ba0*/  FFMA.FTZ R61, R81, UR40, -R14 ;  /* 0x00000028513d7c23 */ /* 0x000fe2000801080e */
[----:B------:R-:W-:Y:S01]  /*6bb0*/  FMNMX.FTZ R45, R83, R44, !PT ;  /* 0x0000002c532d7209 */ /* 0x000fe20007810000 */
[----:B------:R-:W-:Y:S01]  /*6bc0*/  MUFU.EX2 R29, R29 ;  /* 0x0000001d001d7308 */ /* 0x000fe20000000800 */
[----:B------:R-:W-:-:S02]  /*6bd0*/  FSEL R87, R87, -INF , !P2 ;  /* 0xff80000057577808 */ /* 0x000fc40005000000 */
[----:B------:R-:W-:Y:S01]  /*6be0*/  FMNMX.FTZ R44, R86, R45, !PT ;  /* 0x0000002d562c7209 */ /* 0x000fe20007810000 */
[----:B------:R-:W-:-:S01]  /*6bf0*/  FFMA.FTZ R45, R65, UR40, -R14 ;  /* 0x00000028412d7c23 */ /* 0x000fc2000801080e */
[----:B------:R-:W-:Y:S02]  /*6c00*/  FSEL R69, R12, RZ, P6 ;  /* 0x000000ff0c457208 */ /* 0x000fe40003000000 */
[----:B0-----:R-:W-:Y:S01]  /*6c10*/  FMNMX.FTZ R56, R87, R44, !PT ;  /* 0x0000002c57387209 */ /* 0x001fe20007810000 */
[----:B------:R-:W-:Y:S02]  /*6c20*/  MUFU.EX2 R33, R33 ;  /* 0x0000002100217308 */ /* 0x000fe40000000800 */
[----:B------:R-:W-:-:S02]  /*6c30*/  FADD.FTZ R69, -R69, R2 ;  /* 0x0000000245457221 */ /* 0x000fc40000010100 */
[----:B-1----:R-:W0:Y:S02]  /*6c40*/  SHFL.BFLY PT, R57, R56, 0x2, 0x1f ;  /* 0x0c401f0038397f89 */ /* 0x002e2400000e0000 */
[----:B------:R-:W-:-:S02]  /*6c50*/  FMUL.FTZ R69, R69, UR40 ;  /* 0x0000002845457c20 */ /* 0x000fc40008410000 */
[----:B------:R1:W-:Y:S08]  /*6c60*/  MUFU.EX2 R44, R64 ;  /* 0x00000040002c7308 */ /* 0x0003f00000000800 */
[----:B------:R-:W2:Y:S01]  /*6c70*/  MUFU.EX2 R69, R69 ;  /* 0x0000004500457308 */ /* 0x000ea20000000800 */
[----:B-1----:R-:W-:-:S07]  /*6c80*/  FFMA.FTZ R64, R84, UR40, -R14 ;  /* 0x0000002854407c23 */ /* 0x002fce000801080e */
[----:B------:R-:W-:Y:S01]  /*6c90*/  MUFU.EX2 R37, R37 ;  /* 0x0000002500257308 */ /* 0x000fe20000000800 */
[----:B0-----:R-:W-:Y:S01]  /*6ca0*/  FMNMX.FTZ R65, R56, R57, !PT ;  /* 0x0000003938417209 */ /* 0x001fe20007810000 */
[--C-:B------:R-:W-:Y:S01]  /*6cb0*/  FFMA.FTZ R56, R76, UR40, -R14.reuse ;  /* 0x000000284c387c23 */ /* 0x100fe2000801080e */
[----:B------:R-:W-:-:S05]  /*6cc0*/  FFMA.FTZ R57, R77, UR40, -R14 ;  /* 0x000000284d397c23 */ /* 0x000fca000801080e */
        /* <DEDUP_REMOVED lines=9> */
[----:B------:R-:W-:-:S05]  /*6d60*/  FSEL R2, R2, RZ, P2 ;  /* 0x000000ff02027208 */ /* 0x000fca0001000000 */
        /* <DEDUP_REMOVED lines=13> */
[----:B------:R-:W-:Y:S01]  /*6e40*/  FSEL R51, R14, RZ, P2 ;  /* 0x000000ff0e337208 */ /* 0x000fe20001000000 */
[--C-:B------:R-:W-:Y:S01]  /*6e50*/  FFMA.FTZ R72, R54, UR40, -R2.reuse ;  /* 0x0000002836487c23 */ /* 0x100fe20008010802 */
[----:B------:R-:W-:-:S01]  /*6e60*/  FFMA.FTZ R21, R21, UR40, -R2 ;  /* 0x0000002815157c23 */ /* 0x000fc20008010802 */
[----:B------:R-:W-:Y:S01]  /*6e70*/  MUFU.EX2 R68, R68 ;  /* 0x0000004400447308 */ /* 0x000fe20000000800 */
[----:B------:R-:W-:-:S01]  /*6e80*/  FFMA.FTZ R86, R86, UR40, -R2 ;  /* 0x0000002856567c23 */ /* 0x000fc20008010802 */
[----:B------:R-:W-:-:S04]  /*6e90*/  FADD.FTZ R51, -R51, R0 ;  /* 0x0000000033337221 */ /* 0x000fc80000010100 */
[----:B------:R-:W-:Y:S01]  /*6ea0*/  FMUL.FTZ R54, R51, UR40 ;  /* 0x0000002833367c20 */ /* 0x000fe20008410000 */
[----:B------:R-:W-:-:S01]  /*6eb0*/  FFMA.FTZ R51, R55, UR40, -R2 ;  /* 0x0000002837337c23 */ /* 0x000fc20008010802 */
[----:B------:R-:W-:Y:S01]  /*6ec0*/  MUFU.EX2 R21, R21 ;  /* 0x0000001500157308 */ /* 0x000fe20000000800 */
[----:B------:R-:W-:-:S01]  /*6ed0*/  FFMA.FTZ R55, R58, UR40, -R2 ;  /* 0x000000283a377c23 */ /* 0x000fc20008010802 */
[--C-:B------:R-:W-:Y:S01]  /*6ee0*/  FFMA.FTZ R58, R59, UR40, -R2.reuse ;  /* 0x000000283b3a7c23 */ /* 0x100fe20008010802 */
[----:B------:R-:W-:-:S01]  /*6ef0*/  FFMA.FTZ R59, R62, UR40, -R2 ;  /* 0x000000283e3b7c23 */ /* 0x000fc20008010802 */
[----:B--2---:R-:W-:-:S04]  /*6f00*/  FFMA.FTZ R62, R69, R5, R18 ;  /* 0x00000005453e7223 */ /* 0x004fc80000010012 */
[----:B------:R-:W0:Y:S08]  /*6f10*/  MUFU.EX2 R54, R54 ;  /* 0x0000003600367308 */ /* 0x000e300000000800 */
[----:B------:R-:W1:Y:S08]  /*6f20*/  MUFU.EX2 R27, R27 ;  /* 0x0000001b001b7308 */ /* 0x000e700000000800 */
[----:B------:R-:W2:Y:S01]  /*6f30*/  MUFU.EX2 R30, R30 ;  /* 0x0000001e001e7308 */ /* 0x000ea20000000800 */
[----:B0-----:R-:W-:-:S01]  /*6f40*/  FFMA.FTZ R5, R54, R4, R21 ;  /* 0x0000000436057223 */ /* 0x001fc20000010015 */
[----:B------:R-:W-:Y:S01]  /*6f50*/  FADD.FTZ R4, R11, R62 ;  /* 0x0000003e0b047221 */ /* 0x000fe20000010000 */
[----:B------:R-:W-:-:S05]  /*6f60*/  FFMA.FTZ R62, R63, UR40, -R2 ;  /* 0x000000283f3e7c23 */ /* 0x000fca0008010802 */
[----:B------:R-:W0:Y:S08]  /*6f70*/  MUFU.EX2 R31, R31 ;  /* 0x0000001f001f7308 */ /* 0x000e300000000800 */
[----:B------:R-:W3:Y:S08]  /*6f80*/  MUFU.EX2 R34, R34 ;  /* 0x0000002200227308 */ /* 0x000ef00000000800 */
[----:B------:R4:W-:Y:S08]  /*6f90*/  MUFU.EX2 R0, R72 ;  /* 0x0000004800007308 */ /* 0x0009f00000000800 */
[----:B------:R-:W5:Y:S01]  /*6fa0*/  MUFU.EX2 R35, R35 ;  /* 0x0000002300237308 */ /* 0x000f620000000800 */
[----:B----4-:R-:W-:-:S01]  /*6fb0*/  FADD.FTZ R72, R68, R5 ;  /* 0x0000000544487221 */ /* 0x010fc20000010000 */
[----:B------:R-:W-:-:S03]  /*6fc0*/  FADD.FTZ R5, R13, R4 ;  /* 0x000000040d057221 */ /* 0x000fc60000010000 */
[----:B-1----:R-:W-:Y:S01]  /*6fd0*/  FADD.FTZ R63, R27, R72 ;  /* 0x000000481b3f7221 */ /* 0x002fe20000010000 */
[----:B------:R-:W-:-:S02]  /*6fe0*/  FADD.FTZ R4, R20, R5 ;  /* 0x0000000514047221 */ /* 0x000fc40000010000 */
[----:B------:R-:W1:Y:S01]  /*6ff0*/  MUFU.EX2 R38, R38 ;  /* 0x0000002600267308 */ /* 0x000e620000000800 */
[----:B--2---:R-:W-:-:S01]  /*7000*/  FADD.FTZ R72, R30, R63 ;  /* 0x0000003f1e487221 */ /* 0x004fc20000010000 */
[----:B------:R-:W-:Y:S01]  /*7010*/  FADD.FTZ R5, R19, R4 ;  /* 0x0000000413057221 */ /* 0x000fe20000010000 */
[----:B------:R-:W-:-:S01]  /*7020*/  FFMA.FTZ R63, R66, UR40, -R2 ;  /* 0x00000028423f7c23 */ /* 0x000fc20008010802 */
[----:B------:R-:W-:Y:S01]  /*7030*/  FFMA.FTZ R66, R67, UR40, -R2 ;  /* 0x0000002843427c23 */ /* 0x000fe20008010802 */
[----:B0-----:R-:W-:-:S01]  /*7040*/  FADD.FTZ R73, R31, R72 ;  /* 0x000000481f497221 */ /* 0x001fc20000010000 */
[----:B------:R-:W-:Y:S02]  /*7050*/  FADD.FTZ R4, R22, R5 ;  /* 0x0000000516047221 */ /* 0x000fe40000010000 */
[----:B------:R-:W0:Y:S01]  /*7060*/  MUFU.EX2 R39, R39 ;  /* 0x0000002700277308 */ /* 0x000e220000000800 */
[----:B---3--:R-:W-:-:S01]  /*7070*/  FADD.FTZ R72, R34, R73 ;  /* 0x0000004922487221 */ /* 0x008fc20000010000 */
[----:B------:R-:W-:-:S03]  /*7080*/  FADD.FTZ R5, R23, R4 ;  /* 0x0000000417057221 */ /* 0x000fc60000010000 */
[----:B-----5:R-:W-:Y:S01]  /*7090*/  FADD.FTZ R67, R35, R72 ;  /* 0x0000004823437221 */ /* 0x020fe20000010000 */
[----:B------:R-:W-:-:S02]  /*70a0*/  FADD.FTZ R4, R24, R5 ;  /* 0x0000000518047221 */ /* 0x000fc40000010000 */
[----:B------:R-:W2:Y:S01]  /*70b0*/  MUFU.EX2 R42, R42 ;  /* 0x0000002a002a7308 */ /* 0x000ea20000000800 */
[----:B-1----:R-:W-:-:S01]  /*70c0*/  FADD.FTZ R72, R38, R67 ;  /* 0x0000004326487221 */ /* 0x002fc20000010000 */
[----:B------:R-:W-:Y:S01]  /*70d0*/  FADD.FTZ R5, R25, R4 ;  /* 0x0000000419057221 */ /* 0x000fe20000010000 */
[----:B------:R-:W-:-:S01]  /*70e0*/  FFMA.FTZ R67, R70, UR40, -R2 ;  /* 0x0000002846437c23 */ /* 0x000fc20008010802 */
[--C-:B------:R-:W-:Y:S01]  /*70f0*/  FFMA.FTZ R70, R71, UR40, -R2.reuse ;  /* 0x0000002847467c23 */ /* 0x100fe20008010802 */
[----:B------:R-:W-:-:S01]  /*7100*/  FFMA.FTZ R71, R74, UR40, -R2 ;  /* 0x000000284a477c23 */ /* 0x000fc20008010802 */
[----:B------:R-:W-:Y:S02]  /*7110*/  FADD.FTZ R5, R26, R5 ;  /* 0x000000051a057221 */ /* 0x000fe40000010000 */
[----:B------:R-:W1:Y:S01]  /*7120*/  MUFU.EX2 R43, R43 ;  /* 0x0000002b002b7308 */ /* 0x000e620000000800 */
[----:B0-----:R-:W-:-:S01]  /*7130*/  FADD.FTZ R73, R39, R72 ;  /* 0x0000004827497221 */ /* 0x001fc20000010000 */
[----:B------:R-:W-:-:S06]  /*7140*/  FADD.FTZ R72, R28, R5 ;  /* 0x000000051c487221 */ /* 0x000fcc0000010000 */
[----:B------:R-:W0:Y:S01]  /*7150*/  MUFU.EX2 R46, R46 ;  /* 0x0000002e002e7308 */ /* 0x000e220000000800 */
[----:B--2---:R-:W-:-:S01]  /*7160*/  FADD.FTZ R4, R42, R73 ;  /* 0x000000492a047221 */ /* 0x004fc20000010000 */
[----:B------:R-:W-:-:S04]  /*7170*/  FADD.FTZ R73, R29, R72 ;  /* 0x000000481d497221 */ /* 0x000fc80000010000 */
[----:B------:R-:W-:Y:S02]  /*7180*/  FADD.FTZ R72, R32, R73 ;  /* 0x0000004920487221 */ /* 0x000fe40000010000 */
[----:B------:R-:W2:Y:S01]  /*7190*/  MUFU.EX2 R47, R47 ;  /* 0x0000002f002f7308 */ /* 0x000ea20000000800 */
[----:B-1----:R-:W-:-:S01]  /*71a0*/  FADD.FTZ R5, R43, R4 ;  /* 0x000000042b057221 */ /* 0x002fc20000010000 */
[----:B------:R-:W-:Y:S01]  /*71b0*/  FADD.FTZ R73, R33, R72 ;  /* 0x0000004821497221 */ /* 0x000fe20000010000 */
[----:B------:R-:W-:-:S05]  /*71c0*/  FFMA.FTZ R72, R75, UR40, -R2 ;  /* 0x000000284b487c23 */ /* 0x000fca0008010802 */
[----:B------:R-:W1:Y:S01]  /*71d0*/  MUFU.EX2 R50, R50 ;  /* 0x0000003200327308 */ /* 0x000e620000000800 */
[----:B0-----:R-:W-:-:S07]  /*71e0*/  FADD.FTZ R4, R46, R5 ;  /* 0x000000052e047221 */ /* 0x001fce0000010000 */
[----:B------:R-:W0:Y:S01]  /*71f0*/  MUFU.EX2 R51, R51 ;  /* 0x0000003300337308 */ /* 0x000e220000000800 */
[----:B--2---:R-:W-:-:S01]  /*7200*/  FADD.FTZ R5, R47, R4 ;  /* 0x000000042f057221 */ /* 0x004fc20000010000 */
[----:B------:R-:W-:Y:S01]  /*7210*/  FADD.FTZ R4, R36, R73 ;  /* 0x0000004924047221 */ /* 0x000fe20000010000 */
[----:B------:R-:W-:-:S05]  /*7220*/  FFMA.FTZ R73, R78, UR40, -R2 ;  /* 0x000000284e497c23 */ /* 0x000fca0008010802 */
[----:B------:R-:W2:Y:S01]  /*7230*/  MUFU.EX2 R55, R55 ;  /* 0x0000003700377308 */ /* 0x000ea20000000800 */
[----:B-1----:R-:W-:-:S04]  /*7240*/  FADD.FTZ R5, R50, R5 ;  /* 0x0000000532057221 */ /* 0x002fc80000010000 */
[----:B------:R-:W-:Y:S01]  /*7250*/  FADD.FTZ R74, R0, R5 ;  /* 0x00000005004a7221 */ /* 0x000fe20000010000 */
[----:B------:R-:W-:-:S02]  /*7260*/  FADD.FTZ R5, R37, R4 ;  /* 0x0000000425057221 */ /* 0x000fc40000010000 */
[----:B------:R-:W1:Y:S01]  /*7270*/  MUFU.EX2 R58, R58 ;  /* 0x0000003a003a7308 */ /* 0x000e620000000800 */
[----:B0-----:R-:W-:-:S01]  /*7280*/  FADD.FTZ R74, R51, R74 ;  /* 0x0000004a334a7221 */ /* 0x001fc20000010000 */
[----:B------:R-:W-:-:S04]  /*7290*/  FADD.FTZ R4, R40, R5 ;  /* 0x0000000528047221 */ /* 0x000fc80000010000 */
[----:B------:R-:W-:Y:S02]  /*72a0*/  FADD.FTZ R4, R15, R4 ;  /* 0x000000040f047221 */ /* 0x000fe40000010000 */
[----:B------:R-:W0:Y:S01]  /*72b0*/  MUFU.EX2 R59, R59 ;  /* 0x0000003b003b7308 */ /* 0x000e220000000800 */
[----:B--2---:R-:W-:-:S01]  /*72c0*/  FADD.FTZ R5, R55, R74 ;  /* 0x0000004a37057221 */ /* 0x004fc20000010000 */
[----:B------:R-:W-:-:S06]  /*72d0*/  FFMA.FTZ R74, R79, UR40, -R2 ;  /* 0x000000284f4a7c23 */ /* 0x000fcc0008010802 */
[----:B------:R-:W2:Y:S01]  /*72e0*/  MUFU.EX2 R62, R62 ;  /* 0x0000003e003e7308 */ /* 0x000ea20000000800 */
[----:B-1----:R-:W-:-:S01]  /*72f0*/  FADD.FTZ R76, R58, R5 ;  /* 0x000000053a4c7221 */ /* 0x002fc20000010000 */
[----:B------:R-:W-:-:S04]  /*7300*/  FADD.FTZ R5, R41, R4 ;  /* 0x0000000429057221 */ /* 0x000fc80000010000 */
[----:B------:R-:W-:Y:S02]  /*7310*/  FADD.FTZ R5, R16, R5 ;  /* 0x0000000510057221 */ /* 0x000fe40000010000 */
[----:B------:R-:W1:Y:S01]  /*7320*/  MUFU.EX2 R63, R63 ;  /* 0x0000003f003f7308 */ /* 0x000e620000000800 */
[----:B0-----:R-:W-:-:S01]  /*7330*/  FADD.FTZ R75, R59, R76 ;  /* 0x0000004c3b4b7221 */ /* 0x001fc20000010000 */
[----:B------:R-:W-:-:S04]  /*7340*/  FADD.FTZ R76, R44, R5 ;  /* 0x000000052c4c7221 */ /* 0x000fc80000010000 */
[----:B------:R-:W-:Y:S01]  /*7350*/  FADD.FTZ R77, R45, R76 ;  /* 0x0000004c2d4d7221 */ /* 0x000fe20000010000 */
[----:B------:R-:W-:-:S01]  /*7360*/  FFMA.FTZ R76, R83, UR40, -R2 ;  /* 0x00000028534c7c23 */ /* 0x000fc20008010802 */
[----:B------:R-:W0:Y:S01]  /*7370*/  MUFU.EX2 R66, R66 ;  /* 0x0000004200427308 */ /* 0x000e220000000800 */
[----:B--2---:R-:W-:-:S01]  /*7380*/  FADD.FTZ R4, R62, R75 ;  /* 0x0000004b3e047221 */ /* 0x004fc20000010000 */
[----:B------:R-:W-:Y:S01]  /*7390*/  FADD.FTZ R78, R48, R77 ;  /* 0x0000004d304e7221 */ /* 0x000fe20000010000 */
[----:B------:R-:W-:-:S01]  /*73a0*/  FFMA.FTZ R75, R82, UR40, -R2 ;  /* 0x00000028524b7c23 */ /* 0x000fc20008010802 */
[----:B------:R-:W-:Y:S02]  /*73b0*/  FFMA.FTZ R2, R87, UR40, -R2 ;  /* 0x0000002857027c23 */ /* 0x000fe40008010802 */
[----:B------:R-:W-:-:S02]  /*73c0*/  FADD.FTZ R77, R49, R78 ;  /* 0x0000004e314d7221 */ /* 0x000fc40000010000 */
        /* <DEDUP_REMOVED lines=40> */
.L_x_9514:
[----:B------:R-:W-:Y:S01]  /*7650*/  UIADD3 UR6, UR11, 0x17060, URZ ;  /* 0x000170600b067890 */ /* 0x000fe2000fffe03f */
[----:B------:R-:W-:Y:S01]  /*7660*/  ISETP.GT.AND P2, PT, R3, UR23, PT ;  /* 0x0000001703007c0c */ /* 0x000fe2000bf44270 */
        /* <DEDUP_REMOVED lines=90> */
.L_x_9497:
[----:B------:R-:W0:Y:S01]  /*7c10*/  S2UR UR6, SR_CTAID.X ;  /* 0x00000000000679c3 */ /* 0x000e220000002500 */
[----:B------:R-:W-:Y:S01]  /*7c20*/  ULDC UR7, c[0x0][0x448] ;  /* 0x0001120000077ab9 */ /* 0x000fe20000000800 */
[----:B------:R-:W-:Y:S01]  /*7c30*/  IADD3 R6, -R6, 0x1, RZ ;  /* 0x0000000106067810 */ /* 0x000fe20007ffe1ff */
[----:B------:R-:W-:Y:S01]  /*7c40*/  UISETP.NE.AND UP0, UPT, UR7, 0x1, UPT ;  /* 0x000000010700788c */ /* 0x000fe2000bf05270 */
[----:B------:R-:W-:-:S03]  /*7c50*/  ULDC UR14, c[0x0][0x9e4] ;  /* 0x00027900000e7ab9 */ /* 0x000fc60000000800 */
[----:B------:R-:W-:Y:S01]  /*7c60*/  IMAD R6, R17, UR10, R6 ;  /* 0x0000000a11067c24 */ /* 0x000fe2000f8e0206 */
[----:B------:R-:W-:Y:S01]  /*7c70*/  UMOV UR10, 0xc0 ;  /* 0x000000c0000a7882 */ /* 0x000fe20000000000 */
[----:B------:R-:W-:-:S03]  /*7c80*/  UISETP.GE.AND UP1, UPT, UR14, 0x1, UPT ;  /* 0x000000010e00788c */ /* 0x000fc6000bf26270 */
[----:B------:R-:W-:Y:S02]  /*7c90*/  R2UR UR11, R6 ;  /* 0x00000000060b72ca */ /* 0x000fe400000e0000 */
[----:B------:R-:W-:Y:S01]  /*7ca0*/  @UP0 ULDC UR15, c[0x0][0x450] ;  /* 0x00011400000f0ab9 */ /* 0x000fe20000000800 */
[----:B------:R-:W-:Y:S01]  /*7cb0*/  PLOP3.LUT P5, PT, PT, PT, UP1, 0x80, 0x0 ;  /* 0x000000000000781c */ /* 0x000fe20003faf018 */
[----:B0-----:R-:W-:-:S03]  /*7cc0*/  UIMAD UR10, UR6, UR10, 0xbf ;  /* 0x000000bf060a74a4 */ /* 0x001fc6000f8e020a */
[----:B------:R-:W-:Y:S02]  /*7cd0*/  @UP0 ULDC UR6, c[0x0][0x44c] ;  /* 0x0001130000060ab9 */ /* 0x000fe40000000800 */
[----:B------:R-:W-:-:S04]  /*7ce0*/  UIMAD.WIDE.U32 UR6, UR10, UR6, URZ ;  /* 0x000000060a0672a5 */ /* 0x000fc8000f8e003f */
[----:B------:R-:W-:-:S04]  /*7cf0*/  @UP0 USHF.R.U32.HI UR10, URZ, UR15, UR7 ;  /* 0x0000000f3f0a0299 */ /* 0x000fc80008011607 */
[----:B------:R-:W-:-:S03]  /*7d00*/  UIADD3 UR10, UR11, UR10, URZ ;  /* 0x0000000a0b0a7290 */ /* 0x000fc6000fffe03f */
[----:B------:R-:W-:Y:S02]  /*7d10*/  ULDC UR11, c[0x0][0x9dc] ;  /* 0x00027700000b7ab9 */ /* 0x000fe40000000800 */
        /* <DEDUP_REMOVED lines=12> */
.L_x_9517:
[----:B------:R-:W-:-:S11]  /*7de0*/  UISETP.NE.AND UP1, UPT, UR14, 0x1, UPT ;  /* 0x000000010e00788c */ /* 0x000fd6000bf25270 */
[----:B------:R-:W-:Y:S02]  /*7df0*/  @UP1 ULDC.64 UR16, c[0x0][0x9e8] ;  /* 0x00027a0000101ab9 */ /* 0x000fe40000000a00 */
[----:B------:R-:W-:-:S04]  /*7e00*/  UIMAD.WIDE.U32 UR6, UR10, UR16, URZ ;  /* 0x000000100a0672a5 */ /* 0x000fc8000f8e003f */
[----:B------:R-:W-:-:S12]  /*7e10*/  @UP1 USHF.R.U32.HI UR10, URZ, UR17, UR7 ;  /* 0x000000113f0a1299 */ /* 0x000fd80008011607 */
.L_x_9518:
[----:B------:R-:W-:-:S04]  /*7e20*/  UIMAD UR10, UR10, UR14, URZ ;  /* 0x0000000e0a0a72a4 */ /* 0x000fc8000f8e023f */
[----:B------:R-:W-:-:S04]  /*7e30*/  UISETP.LT.AND UP1, UPT, UR11, UR10, UPT ;  /* 0x0000000a0b00728c */ /* 0x000fc8000bf21270 */
[----:B------:R-:W-:-:S12]  /*7e40*/  USEL UR11, UR11, UR10, !UP1 ;  /* 0x0000000a0b0b7287 */ /* 0x000fd8000c800000 */
.L_x_9516:
        /* <DEDUP_REMOVED lines=10> */
[----:B------:R-:W-:Y:S01]  /*7ef0*/  IMAD.MOV.U32 R15, RZ, RZ, R2 ;  /* 0x000000ffff0f7224 */ /* 0x000fe200078e0002 */
[----:B------:R-:W-:Y:S01]  /*7f00*/  UMOV UR7, UR4 ;  /* 0x0000000400077c82 */ /* 0x000fe20008000000 */
[----:B------:R-:W-:-:S07]  /*7f10*/  IMAD.MOV.U32 R11, RZ, RZ, R3 ;  /* 0x000000ffff0b7224 */ /* 0x000fce00078e0003 */
.L_x_9529:
[----:B------:R-:W-:-:S04]  /*7f20*/  UISETP.NE.AND UP1, UPT, UR7, 0x1, UPT ;  /* 0x000000010700788c */ /* 0x000fc8000bf25270 */
[----:B------:R-:W-:-:S04]  /*7f30*/  USEL UR5, URZ, 0x1, UP1 ;  /* 0x000000013f057887 */ /* 0x000fc80008800000 */
[----:B------:R-:W-:Y:S01]  /*7f40*/  ULOP3.LUT UR5, UR6, UR5, URZ, 0x3c, !UPT ;  /* 0x0000000506057292 */ /* 0x000fe2000f8e3c3f */
[----:B------:R-:W-:Y:S11]  /*7f50*/  @!P0 BRA `(.L_x_9520) ;  /* 0x0000000000048947 */ /* 0x000ff60003800000 */
[----:B------:R-:W-:Y:S01]  /*7f60*/  BPT.TRAP 0x1 ;  /* 0x000000040000795c */ /* 0x000fe20000300000 */
.L_x_9520:
        /* <DEDUP_REMOVED lines=9> */
.L_x_9521:
[----:B-1----:R-:W-:Y:S05]  /*8000*/  @P2 BRA `(.L_x_9522) ;  /* 0x0000000000082947 */ /* 0x002fea0003800000 */
[----:B------:R-:W1:Y:S02]  /*8010*/  SYNCS.PHASECHK.TRANS64.TRYWAIT P2, [UR24+0x17030], R0 ;  /* 0x01703000ff0075a7 */ /* 0x000e640008040158 */
[----:B-1----:R-:W-:Y:S05]  /*8020*/  @!P2 BRA `(.L_x_9523) ;  /* 0x000000ac0014a947 */ /* 0x002fea0003800000 */
.L_x_9522:
        /* <DEDUP_REMOVED lines=19> */
.L_x_9524:
[----:B------:R-:W-:Y:S01]  /*8160*/  ULEA UR14, UR7, UR42, 0x3 ;  /* 0x0000002a070e7291 */ /* 0x000fe2000f8e183f */
[----:B01----:R-:W-:-:S05]  /*8170*/  IMAD.U32 R0, RZ, RZ, UR6 ;  /* 0x00000006ff007e24 */ /* 0x003fca000f8e00ff */
[----:B------:R-:W-:-:S04]  /*8180*/  SHF.L.U32 R0, R0, 0x1f, RZ ;  /* 0x0000001f00007819 */ /* 0x000fc800000006ff */
[----:B------:R0:W1:Y:S01]  /*8190*/  SYNCS.PHASECHK.TRANS64.TRYWAIT P2, [UR14+0x17050], R0 ;  /* 0x01705000ff0075a7 */ /* 0x000062000804014e */
[----:B------:R-:W-:Y:S05]  /*81a0*/  @!P0 BRA `(.L_x_9525) ;  /* 0x0000000000048947 */ /* 0x000fea0003800000 */
[----:B------:R-:W-:Y:S01]  /*81b0*/  BPT.TRAP 0x1 ;  /* 0x000000040000795c */ /* 0x000fe20000300000 */
.L_x_9525:
        /* <DEDUP_REMOVED lines=66> */
.L_x_9526:
[----:B------:R-:W-:Y:S01]  /*85e0*/  UIADD3 UR6, UR42, 0x400, URZ ;  /* 0x000004002a067890 */ /* 0x000fe2000fffe03f */
[----:B------:R-:W-:Y:S01]  /*85f0*/  WARPGROUP.ARRIVE ;  /* 0x00000000000079c5 */ /* 0x000fe20000000000 */
[----:B------:R-:W-:Y:S01]  /*8600*/  FMNMX.FTZ R6, R87, R6, !PT ;  /* 0x0000000657067209 */ /* 0x000fe20007810000 */
[----:B01----:R-:W0:Y:S01]  /*8610*/  SHFL.BFLY PT, R0, R3, 0x2, 0x1f ;  /* 0x0c401f0003007f89 */ /* 0x003e2200000e0000 */
[----:B------:R-:W-:Y:S01]  /*8620*/  USHF.R.U32.HI UR6, URZ, 0x4, UR6 ;  /* 0x000000043f067899 */ /* 0x000fe20008011606 */
[----:B------:R-:W-:Y:S02]  /*8630*/  UMOV UR11, 0x40000040 ;  /* 0x40000040000b7882 */ /* 0x000fe40000000000 */
[----:B------:R-:W1:Y:S01]  /*8640*/  SHFL.BFLY PT, R19, R6, 0x2, 0x1f ;  /* 0x0c401f0006137f89 */ /* 0x000e6200000e0000 */
[----:B------:R-:W-:-:S04]  /*8650*/  ULOP3.LUT UR6, UR6, 0x3fff, URZ, 0xc0, !UPT ;  /* 0x00003fff06067892 */ /* 0x000fc8000f8ec03f */
[----:B------:R-:W-:-:S04]  /*8660*/  ULOP3.LUT UR6, UR6, 0x10000, URZ, 0xfc, !UPT ;  /* 0x0001000006067892 */ /* 0x000fc8000f8efc3f */
[----:B------:R-:W-:-:S03]  /*8670*/  UIMAD UR10, UR7, 0x300, UR6 ;  /* 0x00000300070a78a4 */ /* 0x000fc6000f8e0206 */
[----:B------:R-:W-:-:S04]  /*8680*/  UMOV UR7, 0x40000040 ;  /* 0x4000004000077882 */ /* 0x000fc80000000000 */
[----:B------:R-:W-:Y:S02]  /*8690*/  UMOV UR6, UR10 ;  /* 0x0000000a00067c82 */ /* 0x000fe40008000000 */
[----:B------:R-:W-:Y:S01]  /*86a0*/  QGMMA.64x96x32.F32.E4M3.E4M3 R88, R148, gdesc[UR4], R88, gsb0 ;  /* 0x0160000494587df3 */ /* 0x000fe20008000858 */
[----:B------:R-:W-:Y:S01]  /*86b0*/  UIADD3 UR6, UR10, 0x2, URZ ;  /* 0x000000020a067890 */ /* 0x000fe2000fffe03f */
[----:B0-----:R-:W-:Y:S01]  /*86c0*/  FMNMX.FTZ R14, R3, R0, !PT ;  /* 0x00000000030e7209 */ /* 0x001fe20007810000 */
[----:B------:R-:W-:Y:S01]  /*86d0*/  UMOV UR7, 0x40000040 ;  /* 0x4000004000077882 */ /* 0x000fe20000000000 */
[----:B-1----:R-:W-:-:S03]  /*86e0*/  FMNMX.FTZ R16, R6, R19, !PT ;  /* 0x0000001306107209 */ /* 0x002fc60007810000 */
[----:B------:R-:W0:Y:S04]  /*86f0*/  SHFL.BFLY PT, R19, R14, 0x1, 0x1f ;  /* 0x0c201f000e137f89 */ /* 0x000e2800000e0000 */
[----:B------:R-:W1:Y:S01]  /*8700*/  SHFL.BFLY PT, R21, R16, 0x1, 0x1f ;  /* 0x0c201f0010157f89 */ /* 0x000e6200000e0000 */
[----:B0-----:R-:W-:Y:S02]  /*8710*/  FMNMX.FTZ R2, R14, R19, !PT ;  /* 0x000000130e027209 */ /* 0x001fe40007810000 */
[----:B-1----:R-:W-:-:S03]  /*8720*/  FMNMX.FTZ R0, R16, R21, !PT ;  /* 0x0000001510007209 */ /* 0x002fc60007810000 */
[----:B------:R-:W-:Y:S01]  /*8730*/  FADD.FTZ R12, -R2, R15 ;  /* 0x0000000f020c7221 */ /* 0x000fe20000010100 */
[----:B------:R-:W-:-:S03]  /*8740*/  IMAD.U32 R15, RZ, RZ, UR40 ;  /* 0x00000028ff0f7e24 */ /* 0x000fc6000f8e00ff */
[----:B------:R-:W-:Y:S01]  /*8750*/  FMUL.FTZ R18, R12, UR40 ;  /* 0x000000280c127c20 */ /* 0x000fe20008410000 */
[----:B------:R-:W-:-:S01]  /*8760*/  FFMA.FTZ R12, R2, R15, -8 ;  /* 0xc1000000020c7423 */ /* 0x000fc2000001000f */
[----:B------:R-:W-:Y:S02]  /*8770*/  FADD.FTZ R3, -R0, R13 ;  /* 0x0000000d00037221 */ /* 0x000fe40000010100 */
[----:B------:R0:W-:Y:S01]  /*8780*/  MUFU.EX2 R6, R18 ;  /* 0x0000001200067308 */ /* 0x0001e20000000800 */
[----:B------:R-:W-:-:S01]  /*8790*/  FFMA.FTZ R16, R29, UR40, -R12 ;  /* 0x000000281d107c23 */ /* 0x000fc2000801080c */
[--C-:B------:R-:W-:Y:S01]  /*87a0*/  FFMA.FTZ R29, R49, UR40, -R12.reuse ;  /* 0x00000028311d7c23 */ /* 0x100fe2000801080c */
[----:B------:R-:W-:-:S01]  /*87b0*/  FFMA.FTZ R49, R69, UR40, -R12 ;  /* 0x0000002845317c23 */ /* 0x000fc2000801080c */
[--C-:B------:R-:W-:Y:S01]  /*87c0*/  FFMA.FTZ R13, R24, UR40, -R12.reuse ;  /* 0x00000028180d7c23 */ /* 0x100fe2000801080c */
[----:B------:R-:W-:-:S01]  /*87d0*/  FFMA.FTZ R14, R25, UR40, -R12 ;  /* 0x00000028190e7c23 */ /* 0x000fc2000801080c */
[----:B------:R-:W-:-:S02]  /*87e0*/  IMAD.U32 R69, RZ, RZ, UR40 ;  /* 0x00000028ff457e24 */ /* 0x000fc4000f8e00ff */
[----:B------:R-:W-:-:S01]  /*87f0*/  FFMA.FTZ R15, R28, UR40, -R12 ;  /* 0x000000281c0f7c23 */ /* 0x000fc2000801080c */
[--C-:B------:R-:W-:Y:S01]  /*8800*/  FFMA.FTZ R19, R33, UR40, -R12.reuse ;  /* 0x0000002821137c23 */ /* 0x100fe2000801080c */
[----:B0-----:R-:W-:-:S01]  /*8810*/  FFMA.FTZ R18, R32, UR40, -R12 ;  /* 0x0000002820127c23 */ /* 0x001fc2000801080c */
        /* <DEDUP_REMOVED lines=26> */
[----:B------:R-:W0:Y:S02]  /*89c0*/  MUFU.EX2 R13, R13 ;  /* 0x0000000d000d7308 */ /* 0x000e240000000800 */
        /* <DEDUP_REMOVED lines=26> */
[----:B------:R-:W-:-:S02]  /*8b70*/  WARPGROUP.DEPBAR.LE gsb0, 0x0 ;  /* 0x00008000000079c5 */ /* 0x000fc40000010000 */
[----:B------:R-:W-:Y:S02]  /*8b80*/  WARPGROUP.ARRIVE ;  /* 0x00000000000079c5 */ /* 0x000fe40000000000 */
[----:B------:R-:W2:Y:S01]  /*8b90*/  MUFU.EX2 R27, R27 ;  /* 0x0000001b001b7308 */ /* 0x000ea20000000800 */
[----:B-1----:R-:W-:-:S03]  /*8ba0*/  FFMA.FTZ R4, R3, R4, R26 ;  /* 0x0000000403047223 */ /* 0x002fc6000001001a */
[----:B------:R-:W-:Y:S01]  /*8bb0*/  QGMMA.64x96x32.F32.E4M3.E4M3 R88, R144, gdesc[UR4], R88, gsb0 ;  /* 0x0160000490587df3 */ /* 0x000fe20008000858 */
[----:B------:R-:W-:Y:S01]  /*8bc0*/  UIADD3 UR6, UR10, 0x4, URZ ;  /* 0x000000040a067890 */ /* 0x000fe2000fffe03f */
[----:B------:R-:W-:Y:S02]  /*8bd0*/  UMOV UR7, 0x40000040 ;  /* 0x4000004000077882 */ /* 0x000fe40000000000 */
[----:B------:R-:W1:Y:S01]  /*8be0*/  MUFU.EX2 R15, R15 ;  /* 0x0000000f000f7308 */ /* 0x000e620000000800 */
[----:B0-----:R-:W-:-:S01]  /*8bf0*/  FADD.FTZ R68, R14, R5 ;  /* 0x000000050e447221 */ /* 0x001fc20000010000 */
[----:B------:R-:W-:-:S06]  /*8c00*/  UIADD3 UR10, UR10, 0x6, URZ ;  /* 0x000000060a0a7890 */ /* 0x000fcc000fffe03f */
        /* <DEDUP_REMOVED lines=27> */
[----:B------:R-:W-:Y:S01]  /*8dc0*/  WARPGROUP.ARRIVE ;  /* 0x00000000000079c5 */ /* 0x000fe20000000000 */
[----:B------:R-:W-:-:S03]  /*8dd0*/  FFMA.FTZ R68, R70, UR40, -R12 ;  /* 0x0000002846447c23 */ /* 0x000fc6000801080c */
[----:B------:R-:W2:Y:S01]  /*8de0*/  MUFU.EX2 R23, R23 ;  /* 0x0000001700177308 */ /* 0x000ea20000000800 */
[----:B-1----:R-:W-:-:S01]  /*8df0*/  FADD.FTZ R4, R22, R5 ;  /* 0x0000000516047221 */ /* 0x002fc20000010000 */
[----:B------:R-:W-:Y:S06]  /*8e00*/  QGMMA.64x96x32.F32.E4M3.E4M3 R88, R140, gdesc[UR4], R88, gsb0 ;  /* 0x016000048c587df3 */ /* 0x000fec0008000858 */
        /* <DEDUP_REMOVED lines=33> */
[----:B------:R-:W-:Y:S01]  /*9020*/  QGMMA.64x96x32.F32.E4M3.E4M3 R88, R136, gdesc[UR8], R88, gsb0 ;  /* 0x0160000888587df3 */ /* 0x000fe20008000858 */
[----:B-1----:R-:W-:-:S01]  /*9030*/  FADD.FTZ R73, R55, R72 ;  /* 0x0000004837497221 */ /* 0x002fc20000010000 */
[----:B------:R-:W-:-:S04]  /*9040*/  FFMA.FTZ R72, R78, UR40, -R12 ;  /* 0x000000284e487c23 */ /* 0x000fc8000801080c */
[----:B------:R-:W1:Y:S08]  /*9050*/  MUFU.EX2 R58, R58 ;  /* 0x0000003a003a7308 */ /* 0x000e700000000800 */
[----:B------:R-:W2:Y:S01]  /*9060*/  MUFU.EX2 R37, R37 ;  /* 0x0000002500257308 */ /* 0x000ea20000000800 */
[----:B0-----:R-:W-:-:S07]  /*9070*/  FADD.FTZ R4, R36, R5 ;  /* 0x0000000524047221 */ /* 0x001fce0000010000 */
[----:B------:R-:W0:Y:S01]  /*9080*/  MUFU.EX2 R59, R59 ;  /* 0x0000003b003b7308 */ /* 0x000e220000000800 */
[----:B-1----:R-:W-:-:S01]  /*9090*/  FADD.FTZ R74, R58, R73 ;  /* 0x000000493a4a7221 */ /* 0x002fc20000010000 */
[----:B------:R-:W-:-:S06]  /*90a0*/  FFMA.FTZ R73, R79, UR40, -R12 ;  /* 0x000000284f497c23 */ /* 0x000fcc000801080c */
        /* <DEDUP_REMOVED lines=28> */
[----:B--2---:R-:W-:-:S01]  /*9270*/  FADD.FTZ R5, R49, R4 ;  /* 0x0000000431057221 */ /* 0x004fc20000010000 */
[----:B------:R-:W-:-:S04]  /*9280*/  IMAD.U32 R4, RZ, RZ, UR24 ;  /* 0x00000018ff047e24 */ /* 0x000fc8000f8e00ff */
[----:B------:R-:W-:Y:S02]  /*9290*/  @!P1 VIADD R4, R4, 0x17040 ;  /* 0x0001704004049836 */ /* 0x000fe40000000000 */
[----:B------:R-:W2:Y:S01]  /*92a0*/  MUFU.EX2 R70, R70 ;  /* 0x0000004600467308 */ /* 0x000ea20000000800 */
[----:B0-----:R-:W-:-:S01]  /*92b0*/  FADD.FTZ R77, R69, R76 ;  /* 0x0000004c454d7221 */ /* 0x001fc20000010000 */
[--C-:B------:R-:W-:Y:S01]  /*92c0*/  FFMA.FTZ R76, R86, UR40, -R12.reuse ;  /* 0x00000028564c7c23 */ /* 0x100fe2000801080c */
[----:B------:R-:W-:-:S01]  /*92d0*/  FFMA.FTZ R12, R87, UR40, -R12 ;  /* 0x00000028570c7c23 */ /* 0x000fc2000801080c */
[----:B------:R-:W-:-:S04]  /*92e0*/  @!P1 PRMT R4, RZ, 0x654, R4 ;  /* 0x00000654ff049816 */ /* 0x000fc80000000004 */
[----:B------:R-:W0:Y:S01]  /*92f0*/  MUFU.EX2 R53, R53 ;  /* 0x0000003500357308 */ /* 0x000e220000000800 */
[----:B-1----:R-:W-:-:S01]  /*9300*/  FADD.FTZ R78, R52, R5 ;  /* 0x00000005344e7221 */ /* 0x002fc20000010000 */
[----:B------:R1:W-:Y:S06]  /*9310*/  @!P1 SYNCS.ARRIVE.TRANS64.RED.A1T0 RZ, [R4+URZ], RZ ;  /* 0x000000ff04ff99a7 */ /* 0x0003ec000810043f */
        /* <DEDUP_REMOVED lines=10> */
[----:B------:R-:W1:Y:S01]  /*93c0*/  MUFU.EX2 R60, R60 ;  /* 0x0000003c003c7308 */ /* 0x000e620000000800 */
[----:B---3--:R-:W-:-:S07]  /*93d0*/  FADD.FTZ R5, R57, R78 ;  /* 0x0000004e39057221 */ /* 0x008fce0000010000 */
        /* <DEDUP_REMOVED lines=18> */
.L_x_9528:
[----:B------:R-:W-:Y:S01]  /*9500*/  UIADD3 UR6, UR14, 0x17060, URZ ;  /* 0x000170600e067890 */ /* 0x000fe2000fffe03f */
[----:B------:R-:W-:Y:S01]  /*9510*/  ISETP.GT.AND P2, PT, R11, UR23, PT ;  /* 0x000000170b007c0c */ /* 0x000fe2000bf44270 */
[----:B------:R-:W-:Y:S01]  /*9520*/  FMUL.FTZ R90, R90, R3 ;  /* 0x000000035a5a7220 */ /* 0x000fe20000410000 */
[----:B------:R-:W-:Y:S01]  /*9530*/  F2FP.SATFINITE.E4M3.F32.PACK_AB_MERGE_C R15, R16, R15, RZ ;  /* 0x0000000f100f723e */ /* 0x000fe200048070ff */
        /* <DEDUP_REMOVED lines=24> */
[----:B------:R-:W-:Y:S01]  /*96c0*/  F2FP.SATFINITE.E4M3.F32.PACK_AB_MERGE_C R30, R31, R30, RZ ;  /* 0x0000001e1f1e723e */ /* 0x000fe200048070ff */
[----:B------:R-:W-:Y:S01]  /*96d0*/  VIADD R3, R11, 0xffffffff ;  /* 0xffffffff0b037836 */ /* 0x000fe20000000000 */
[----:B------:R-:W-:Y:S01]  /*96e0*/  F2FP.SATFINITE.E4M3.F32.PACK_AB_MERGE_C R20, R21, R20, RZ ;  /* 0x000000141514723e */ /* 0x000fe200048070ff */
[----:B------:R-:W-:Y:S01]  /*96f0*/  SYNCS.ARRIVE.TRANS64.RED.A1T0 RZ, [UR6], RZ ;  /* 0x000000ffffff79a7 */ /* 0x000fe20008100406 */
        /* <DEDUP_REMOVED lines=53> */
[----:B------:R-:W-:Y:S01]  /*9a50*/  IMAD.MOV.U32 R13, RZ, RZ, R0 ;  /* 0x000000ffff0d7224 */ /* 0x000fe200078e0000 */
[----:B------:R-:W-:Y:S01]  /*9a60*/  F2FP.SATFINITE.E4M3.F32.PACK_AB_MERGE_C R138, R61, R60, R64 ;  /* 0x0000003c3d8a723e */ /* 0x000fe20004807040 */
[----:B------:R-:W-:Y:S01]  /*9a70*/  IMAD.MOV.U32 R15, RZ, RZ, R2 ;  /* 0x000000ffff0f7224 */ /* 0x000fe200078e0002 */
[----:B------:R-:W-:Y:S01]  /*9a80*/  F2FP.SATFINITE.E4M3.F32.PACK_AB_MERGE_C R139, R75, R74, R76 ;  /* 0x0000004a4b8b723e */ /* 0x000fe2000480704c */
[----:B------:R-:W-:Y:S01]  /*9a90*/  IMAD.MOV.U32 R11, RZ, RZ, R3 ;  /* 0x000000ffff0b7224 */ /* 0x000fe200078e0003 */
[----:B------:R-:W-:Y:S06]  /*9aa0*/  @P2 BRA `(.L_x_9529) ;  /* 0xffffffe4001c2947 */ /* 0x000fec000383ffff */
.L_x_9519:
        /* <DEDUP_REMOVED lines=10> */
.L_x_9548:
[----:B------:R-:W-:-:S04]  /*9b50*/  UIADD3 UR4, UR7, 0x1, URZ ;  /* 0x0000000107047890 */ /* 0x000fc8000fffe03f */
[----:B------:R-:W-:-:S04]  /*9b60*/  UISETP.NE.AND UP1, UPT, UR4, 0x2, UPT ;  /* 0x000000020400788c */ /* 0x000fc8000bf25270 */
[----:B------:R-:W-:Y:S02]  /*9b70*/  USEL UR5, URZ, 0x1, UP1 ;  /* 0x000000013f057887 */ /* 0x000fe40008800000 */
[----:B------:R-:W-:Y:S02]  /*9b80*/  USEL UR4, UR4, URZ, UP1 ;  /* 0x0000003f04047287 */ /* 0x000fe40008800000 */
[----:B------:R-:W-:Y:S01]  /*9b90*/  ULOP3.LUT UR5, UR6, UR5, URZ, 0x3c, !UPT ;  /* 0x0000000506057292 */ /* 0x000fe2000f8e3c3f */
[----:B------:R-:W-:Y:S11]  /*9ba0*/  @!P0 BRA `(.L_x_9531) ;  /* 0x0000000000048947 */ /* 0x000ff60003800000 */
[----:B------:R-:W-:Y:S01]  /*9bb0*/  BPT.TRAP 0x1 ;  /* 0x000000040000795c */ /* 0x000fe20000300000 */
.L_x_9531:
[----:B------:R-:W-:Y:S01]  /*9bc0*/  ULEA UR27, UR4, UR42, 0x3 ;  /* 0x0000002a041b7291 */ /* 0x000fe2000f8e183f */
[----:B------:R-:W-:-:S05]  /*9bd0*/  IMAD.U32 R0, RZ, RZ, UR5 ;  /* 0x00000005ff007e24 */ /* 0x000fca000f8e00ff */
[----:B------:R-:W-:-:S04]  /*9be0*/  SHF.L.U32 R0, R0, 0x1f, RZ ;  /* 0x0000001f00007819 */ /* 0x000fc800000006ff */
[----:B------:R0:W1:Y:S01]  /*9bf0*/  SYNCS.PHASECHK.TRANS64.TRYWAIT P2, [UR27+0x17030], R0 ;  /* 0x01703000ff0075a7 */ /* 0x000062000804015b */
[----:B------:R-:W-:Y:S05]  /*9c00*/  @!P0 BRA `(.L_x_9532) ;  /* 0x0000000000048947 */ /* 0x000fea0003800000 */
[----:B------:R-:W-:Y:S01]  /*9c10*/  BPT.TRAP 0x1 ;  /* 0x000000040000795c */ /* 0x000fe20000300000 */
.L_x_9532:
[----:B-1----:R-:W-:Y:S05]  /*9c20*/  @P2 BRA `(.L_x_9533) ;  /* 0x0000000000082947 */ /* 0x002fea0003800000 */
[----:B------:R-:W1:Y:S02]  /*9c30*/  SYNCS.PHASECHK.TRANS64.TRYWAIT P2, [UR27+0x17030], R0 ;  /* 0x01703000ff0075a7 */ /* 0x000e64000804015b */
[----:B-1----:R-:W-:Y:S05]  /*9c40*/  @!P2 BRA `(.L_x_9534) ;  /* 0x00000090003ca947 */ /* 0x002fea0003800000 */
.L_x_9533:
        /* <DEDUP_REMOVED lines=19> */
.L_x_9535:
[----:B------:R-:W-:Y:S01]  /*9d80*/  ULEA UR14, UR7, UR42, 0x3 ;  /* 0x0000002a070e7291 */ /* 0x000fe2000f8e183f */
[----:B01----:R-:W-:-:S05]  /*9d90*/  IMAD.U32 R0, RZ, RZ, UR6 ;  /* 0x00000006ff007e24 */ /* 0x003fca000f8e00ff */
[----:B------:R-:W-:-:S04]  /*9da0*/  SHF.L.U32 R0, R0, 0x1f, RZ ;  /* 0x0000001f00007819 */ /* 0x000fc800000006ff */
[----:B------:R0:W1:Y:S01]  /*9db0*/  SYNCS.PHASECHK.TRANS64.TRYWAIT P2, [UR14+0x17050], R0 ;  /* 0x01705000ff0075a7 */ /* 0x000062000804014e */
[----:B------:R-:W-:Y:S05]  /*9dc0*/  @!P0 BRA `(.L_x_9536) ;  /* 0x0000000000048947 */ /* 0x000fea0003800000 */
[----:B------:R-:W-:Y:S01]  /*9dd0*/  BPT.TRAP 0x1 ;  /* 0x000000040000795c */ /* 0x000fe20000300000 */
.L_x_9536:
[----:B-1----:R-:W-:Y:S05]  /*9de0*/  @P2 BRA `(.L_x_9537) ;  /* 0x0000000000082947 */ /* 0x002fea0003800000 */
[----:B------:R-:W1:Y:S02]  /*9df0*/  SYNCS.PHASECHK.TRANS64.TRYWAIT P2, [UR14+0x17050], R0 ;  /* 0x01705000ff0075a7 */ /* 0x000e64000804014e */
[----:B-1----:R-:W-:Y:S05]  /*9e00*/  @!P2 BRA `(.L_x_9538) ;  /* 0x0000008c00e4a947 */ /* 0x002fea0003800000 */
.L_x_9537:
[----:B------:R-:W-:Y:S01]  /*9e10*/  UIADD3 UR6, UR42, 0x400, URZ ;  /* 0x000004002a067890 */ /* 0x000fe2000fffe03f */
[----:B------:R-:W-:Y:S01]  /*9e20*/  WARPGROUP.ARRIVE ;  /* 0x00000000000079c5 */ /* 0x000fe20000000000 */
[----:B------:R-:W-:Y:S01]  /*9e30*/  UMOV UR11, 0x40000040 ;  /* 0x40000040000b7882 */ /* 0x000fe20000000000 */
[----:B------:R-:W-:Y:S01]  /*9e40*/  PLOP3.LUT P2, PT, PT, PT, UP0, 0x80, 0x0 ;  /* 0x000000000000781c */ /* 0x000fe20003f4f008 */
[----:B------:R-:W-:Y:S01]  /*9e50*/  USHF.R.U32.HI UR6, URZ, 0x4, UR6 ;  /* 0x000000043f067899 */ /* 0x000fe20008011606 */
[----:B------:R-:W-:Y:S02]  /*9e60*/  IMAD.MOV.U32 R2, RZ, RZ, R10 ;  /* 0x000000ffff027224 */ /* 0x000fe400078e000a */
[----:B------:R-:W-:Y:S01]  /*9e70*/  IMAD.U32 R12, RZ, RZ, UR27 ;  /* 0x0000001bff0c7e24 */ /* 0x000fe2000f8e00ff */
[----:B------:R-:W-:-:S03]  /*9e80*/  ULOP3.LUT UR6, UR6, 0x3fff, URZ, 0xc0, !UPT ;  /* 0x00003fff06067892 */ /* 0x000fc6000f8ec03f */
[----:B------:R-:W-:Y:S01]  /*9e90*/  @!P1 VIADD R12, R12, 0x17040 ;  /* 0x000170400c0c9836 */ /* 0x000fe20000000000 */
[----:B------:R-:W-:-:S04]  /*9ea0*/  ULOP3.LUT UR6, UR6, 0x10000, URZ, 0xfc, !UPT ;  /* 0x0001000006067892 */ /* 0x000fc8000f8efc3f */
[----:B------:R-:W-:Y:S01]  /*9eb0*/  UIMAD UR10, UR7, 0x300, UR6 ;  /* 0x00000300070a78a4 */ /* 0x000fe2000f8e0206 */
[----:B------:R-:W-:Y:S02]  /*9ec0*/  @!P1 PRMT R12, RZ, 0x654, R12 ;  /* 0x00000654ff0c9816 */ /* 0x000fe4000000000c */
[----:B------:R-:W-:-:S04]  /*9ed0*/  UMOV UR7, 0x40000040 ;  /* 0x4000004000077882 */ /* 0x000fc80000000000 */
        /* <DEDUP_REMOVED lines=9> */
[----:B------:R-:W-:Y:S01]  /*9f70*/  UIADD3 UR10, UR10, 0x6, URZ ;  /* 0x000000060a0a7890 */ /* 0x000fe2000fffe03f */
[----:B------:R-:W-:Y:S02]  /*9f80*/  WARPGROUP.DEPBAR.LE gsb0, 0x0 ;  /* 0x00008000000079c5 */ /* 0x000fe40000010000 */
[----:B------:R-:W-:-:S06]  /*9f90*/  WARPGROUP.ARRIVE ;  /* 0x00000000000079c5 */ /* 0x000fcc0000000000 */
[----:B------:R-:W-:Y:S01]  /*9fa0*/  QGMMA.64x96x32.F32.E4M3.E4M3 R88, R140, gdesc[UR4], R88, gsb0 ;  /* 0x016000048c587df3 */ /* 0x000fe20008000858 */
[----:B------:R-:W-:Y:S02]  /*9fb0*/  @UP0 ULDC UR6, c[0x0][0x44c] ;  /* 0x0001130000060ab9 */ /* 0x000fe40000000800 */
[----:B01----:R-:W-:Y:S01]  /*9fc0*/  @P2 IMAD.HI.U32 R0, R10, UR6, RZ ;  /* 0x000000060a002c27 */ /* 0x003fe2000f8e00ff */
[----:B------:R-:W-:-:S04]  /*9fd0*/  @UP0 ULDC UR6, c[0x0][0x450] ;  /* 0x0001140000060ab9 */ /* 0x000fc80000000800 */
[----:B------:R-:W-:Y:S01]  /*9fe0*/  @P2 SHF.R.U32.HI R2, RZ, UR6, R0 ;  /* 0x00000006ff022c19 */ /* 0x000fe20008011600 */
[----:B------:R-:W-:-:S04]  /*9ff0*/  IMAD.SHL.U32 R0, R3, 0x80, RZ ;  /* 0x0000008003007824 */ /* 0x000fc800078e00ff */
[----:B------:R-:W0:Y:S01]  /*a000*/  SHFL.IDX PT, R15, R2, RZ, 0x1c1f ;  /* 0x001c1fff020f7589 */ /* 0x000e2200000e0000 */
[----:B------:R-:W-:-:S05]  /*a010*/  IADD3 R14, -R0, 0x1, RZ ;  /* 0x00000001000e7810 */ /* 0x000fca0007ffe1ff */
[----:B------:R-:W-:-:S04]  /*a020*/  IMAD R14, R7, -0x2, R14 ;  /* 0xfffffffe070e7824 */ /* 0x000fc800078e020e */
[----:B------:R-:W-:-:S04]  /*a030*/  IMAD R14, R17, UR25, R14 ;  /* 0x00000019110e7c24 */ /* 0x000fc8000f8e020e */
[----:B------:R-:W-:-:S04]  /*a040*/  VIADD R14, R14, -UR24 ;  /* 0x800000180e0e7c36 */ /* 0x000fc80008000000 */
[C---:B------:R-:W-:Y:S02]  /*a050*/  VIADD R16, R14.reuse, UR26 ;  /* 0x0000001a0e107c36 */ /* 0x040fe40008000000 */
[----:B------:R-:W-:-:S04]  /*a060*/  VIADD R14, R14, UR21 ;  /* 0x000000150e0e7c36 */ /* 0x000fc80008000000 */
[----:B0-----:R-:W-:Y:S01]  /*a070*/  IMAD.IADD R13, R14, 0x1, R15 ;  /* 0x000000010e0d7824 */ /* 0x001fe200078e020f */
[----:B------:R-:W-:Y:S02]  /*a080*/  WARPGROUP.DEPBAR.LE gsb0, 0x0 ;  /* 0x00008000000079c5 */ /* 0x000fe40000010000 */
[----:B------:R-:W-:-:S06]  /*a090*/  WARPGROUP.ARRIVE ;  /* 0x00000000000079c5 */ /* 0x000fcc0000000000 */
[----:B------:R-:W-:Y:S03]  /*a0a0*/  QGMMA.64x96x32.F32.E4M3.E4M3 R88, R136, gdesc[UR8], R88, gsb0 ;  /* 0x0160000888587df3 */ /* 0x000fe60008000858 */
[----:B------:R-:W-:Y:S02]  /*a0b0*/  WARPGROUP.DEPBAR.LE gsb0, 0x0 ;  /* 0x00008000000079c5 */ /* 0x000fe40000010000 */
[----:B------:R0:W-:Y:S02]  /*a0c0*/  @!P1 SYNCS.ARRIVE.TRANS64.RED.A1T0 RZ, [R12+URZ], RZ ;  /* 0x000000ff0cff99a7 */ /* 0x0001e4000810043f */
[----:B0-----:R-:W-:Y:S01]  /*a0d0*/  IMAD.IADD R12, R16, 0x1, R15 ;  /* 0x00000001100c7824 */ /* 0x001fe200078e020f */
[----:B------:R-:W-:Y:S06]  /*a0e0*/  @!P5 BRA `(.L_x_9539) ;  /* 0x00000000005cd947 */ /* 0x000fec0003800000 */
        /* <DEDUP_REMOVED lines=13> */
.L_x_9541:
[----:B------:R-:W-:-:S05]  /*a1c0*/  IMAD.U32 R19, RZ, RZ, UR23 ;  /* 0x00000017ff137e24 */ /* 0x000fca000f8e00ff */
[----:B------:R-:W-:-:S13]  /*a1d0*/  ISETP.NE.AND P2, PT, R19, 0x1, PT ;  /* 0x000000011300780c */ /* 0x000fda0003f45270 */
[----:B------:R-:W0:Y:S02]  /*a1e0*/  @P2 LDC.64 R20, c[0x0][0x9e8] ;  /* 0x00027a00ff142b82 */ /* 0x000e240000000a00 */
[----:B0-----:R-:W-:-:S05]  /*a1f0*/  @P2 IMAD.HI.U32 R18, R15, R20, RZ ;  /* 0x000000140f122227 */ /* 0x001fca00078e00ff */
[----:B------:R-:W-:-:S07]  /*a200*/  @P2 SHF.R.U32.HI R15, RZ, R21, R18 ;  /* 0x00000015ff0f2219 */ /* 0x000fce0000011612 */
.L_x_9542:
[----:B------:R-:W-:Y:S05]  /*a210*/  BSYNC B0 ;  /* 0x0000000000007941 */ /* 0x000fea0003800000 */
.L_x_9540:
[----:B------:R-:W-:-:S04]  /*a220*/  IMAD R18, R15, R19, -R0 ;  /* 0x000000130f127224 */ /* 0x000fc800078e0a00 */
[----:B------:R-:W-:-:S05]  /*a230*/  IMAD R18, R7, -0x2, R18 ;  /* 0xfffffffe07127824 */ /* 0x000fca00078e0212 */
[----:B------:R-:W-:Y:S02]  /*a240*/  VIADDMNMX R12, R18, R19, R12, PT ;  /* 0x00000013120c7246 */ /* 0x000fe4000380010c */
[----:B------:R-:W-:-:S07]  /*a250*/  VIMNMX R13, R13, R18, !PT ;  /* 0x000000120d0d7248 */ /* 0x000fce0007fe0100 */
.L_x_9539:
[----:B------:R-:W-:Y:S01]  /*a260*/  ISETP.GT.AND P2, PT, R3, -0x1, PT ;  /* 0xffffffff0300780c */ /* 0x000fe20003f44270 */
[----:B------:R-:W0:Y:S03]  /*a270*/  SHFL.IDX PT, R19, R2, 0x1, 0x1c1f ;  /* 0x003c1f0002137f89 */ /* 0x000e2600000e0000 */
[C---:B------:R-:W-:Y:S02]  /*a280*/  ISETP.GT.AND P4, PT, R13.reuse, RZ, P2 ;  /* 0x000000ff0d00720c */ /* 0x040fe40001784270 */
[----:B------:R-:W-:Y:S02]  /*a290*/  ISETP.GT.AND P6, PT, R13, 0x1, P2 ;  /* 0x000000010d00780c */ /* 0x000fe400017c4270 */
[C---:B------:R-:W-:Y:S02]  /*a2a0*/  ISETP.LT.OR P4, PT, R12.reuse, 0x1, P4 ;  /* 0x000000010c00780c */ /* 0x040fe40002781670 */
[----:B------:R-:W-:-:S02]  /*a2b0*/  ISETP.LT.OR P6, PT, R12, 0x2, P6 ;  /* 0x000000020c00780c */ /* 0x000fc400037c1670 */
[----:B------:R-:W-:Y:S02]  /*a2c0*/  FSEL R15, R24, -INF , !P4 ;  /* 0xff800000180f7808 */ /* 0x000fe40006000000 */
[----:B------:R-:W-:Y:S02]  /*a2d0*/  FSEL R25, R25, -INF , !P6 ;  /* 0xff80000019197808 */ /* 0x000fe40007000000 */
[C---:B------:R-:W-:Y:S02]  /*a2e0*/  ISETP.GT.AND P3, PT, R13.reuse, 0x8, P2 ;  /* 0x000000080d00780c */ /* 0x040fe40001764270 */
[C---:B------:R-:W-:Y:S02]  /*a2f0*/  ISETP.GT.AND P4, PT, R13.reuse, 0x9, P2 ;  /* 0x000000090d00780c */ /* 0x040fe40001784270 */
[----:B------:R-:W-:Y:S02]  /*a300*/  ISETP.GT.AND P6, PT, R13, 0x10, P2 ;  /* 0x000000100d00780c */ /* 0x000fe400017c4270 */
[----:B------:R-:W-:-:S02]  /*a310*/  ISETP.LT.OR P3, PT, R12, 0x9, P3 ;  /* 0x000000090c00780c */ /* 0x000fc40001f61670 */
[----:B------:R-:W-:Y:S01]  /*a320*/  ISETP.LT.OR P4, PT, R12, 0xa, P4 ;  /* 0x0000000a0c00780c */ /* 0x000fe20002781670 */
[--C-:B0-----:R-:W-:Y:S01]  /*a330*/  IMAD.IADD R16, R16, 0x1, R19.reuse ;  /* 0x0000000110107824 */ /* 0x101fe200078e0213 */
[----:B------:R-:W-:Y:S01]  /*a340*/  ISETP.LT.OR P6, PT, R12, 0x11, P6 ;  /* 0x000000110c00780c */ /* 0x000fe200037c1670 */
[----:B------:R-:W-:Y:S01]  /*a350*/  IMAD.IADD R14, R14, 0x1, R19 ;  /* 0x000000010e0e7824 */ /* 0x000fe200078e0213 */
        /* <DEDUP_REMOVED lines=98> */
.L_x_9545:
[----:B------:R-:W-:-:S05]  /*a980*/  IMAD.U32 R2, RZ, RZ, UR23 ;  /* 0x00000017ff027e24 */ /* 0x000fca000f8e00ff */
[----:B------:R-:W-:-:S13]  /*a990*/  ISETP.NE.AND P3, PT, R2, 0x1, PT ;  /* 0x000000010200780c */ /* 0x000fda0003f65270 */
[----:B------:R-:W0:Y:S02]  /*a9a0*/  @P3 LDC.64 R12, c[0x0][0x9e8] ;  /* 0x00027a00ff0c3b82 */ /* 0x000e240000000a00 */
[----:B0-----:R-:W-:-:S05]  /*a9b0*/  @P3 IMAD.HI.U32 R12, R19, R12, RZ ;  /* 0x0000000c130c3227 */ /* 0x001fca00078e00ff */
[----:B------:R-:W-:-:S07]  /*a9c0*/  @P3 SHF.R.U32.HI R19, RZ, R13, R12 ;  /* 0x0000000dff133219 */ /* 0x000fce000001160c */
.L_x_9546:
[----:B------:R-:W-:Y:S05]  /*a9d0*/  BSYNC B0 ;  /* 0x0000000000007941 */ /* 0x000fea0003800000 */
.L_x_9544:
[----:B------:R-:W-:-:S04]  /*a9e0*/  IMAD R0, R19, R2, -R0 ;  /* 0x0000000213007224 */ /* 0x000fc800078e0a00 */
[----:B------:R-:W-:-:S05]  /*a9f0*/  IMAD R13, R7, -0x2, R0 ;  /* 0xfffffffe070d7824 */ /* 0x000fca00078e0200 */
[----:B------:R-:W-:Y:S02]  /*aa00*/  VIADDMNMX R16, R13, R2, R16, PT ;  /* 0x000000020d107246 */ /* 0x000fe40003800110 */
[----:B------:R-:W-:-:S07]  /*aa10*/  VIMNMX R14, R14, R13, !PT ;  /* 0x0000000d0e0e7248 */ /* 0x000fce0007fe0100 */
.L_x_9543:
        /* <DEDUP_REMOVED lines=45> */
[----:B------:R-:W-:Y:S02]  /*acf0*/  FMNMX.FTZ R0, R68, R13, !PT ;  /* 0x0000000d44007209 */ /* 0x000fe40007810000 */
[----:B------:R-:W-:Y:S02]  /*ad00*/  FSEL R26, R26, -INF , !P3 ;  /* 0xff8000001a1a7808 */ /* 0x000fe40005800000 */
[----:B------:R-:W-:Y:S02]  /*ad10*/  FMNMX.FTZ R13, R69, R0, !PT ;  /* 0x00000000450d7209 */ /* 0x000fe40007810000 */
[----:B------:R-:W-:-:S02]  /*ad20*/  ISETP.LT.OR P6, PT, R16, 0x9, P6 ;  /* 0x000000091000780c */ /* 0x000fc400037c1670 */
[----:B------:R-:W-:Y:S02]  /*ad30*/  FMNMX.FTZ R0, R72, R13, !PT ;  /* 0x0000000d48007209 */ /* 0x000fe40007810000 */
[----:B------:R-:W-:Y:S02]  /*ad40*/  ISETP.LT.OR P4, PT, R16, 0x19, P4 ;  /* 0x000000191000780c */ /* 0x000fe40002781670 */
[----:B------:R-:W-:Y:S02]  /*ad50*/  FMNMX.FTZ R13, R73, R0, !PT ;  /* 0x00000000490d7209 */ /* 0x000fe40007810000 */
[----:B------:R-:W-:Y:S02]  /*ad60*/  FMNMX.FTZ R20, R26, R11, !PT ;  /* 0x0000000b1a147209 */ /* 0x000fe40007810000 */
[----:B------:R-:W-:Y:S02]  /*ad70*/  FMNMX.FTZ R0, R76, R13, !PT ;  /* 0x0000000d4c007209 */ /* 0x000fe40007810000 */
[----:B------:R-:W-:-:S02]  /*ad80*/  FSEL R30, R30, -INF , !P6 ;  /* 0xff8000001e1e7808 */ /* 0x000fc40007000000 */
[----:B------:R-:W-:Y:S02]  /*ad90*/  FMNMX.FTZ R13, R77, R0, !PT ;  /* 0x000000004d0d7209 */ /* 0x000fe40007810000 */
[----:B------:R-:W-:Y:S02]  /*ada0*/  FSEL R38, R38, -INF , !P4 ;  /* 0xff80000026267808 */ /* 0x000fe40006000000 */
[----:B------:R-:W-:Y:S02]  /*adb0*/  FMNMX.FTZ R0, R80, R13, !PT ;  /* 0x0000000d50007209 */ /* 0x000fe40007810000 */
[----:B------:R-:W-:Y:S02]  /*adc0*/  FMNMX.FTZ R21, R27, R20, !PT ;  /* 0x000000141b157209 */ /* 0x000fe40007810000 */
[----:B------:R-:W-:Y:S02]  /*add0*/  FMNMX.FTZ R13, R81, R0, !PT ;  /* 0x00000000510d7209 */ /* 0x000fe40007810000 */
[----:B------:R-:W-:-:S02]  /*ade0*/  ISETP.GT.AND P4, PT, R14, 0x20, P2 ;  /* 0x000000200e00780c */ /* 0x000fc40001784270 */
[----:B------:R-:W-:Y:S02]  /*adf0*/  FMNMX.FTZ R0, R84, R13, !PT ;  /* 0x0000000d54007209 */ /* 0x000fe40007810000 */
[----:B------:R-:W-:Y:S02]  /*ae00*/  FMNMX.FTZ R22, R30, R21, !PT ;  /* 0x000000151e167209 */ /* 0x000fe40007810000 */
[----:B------:R-:W-:Y:S02]  /*ae10*/  FMNMX.FTZ R0, R85, R0, !PT ;  /* 0x0000000055007209 */ /* 0x000fe40007810000 */
[----:B------:R-:W-:Y:S02]  /*ae20*/  ISETP.LT.OR P4, PT, R16, 0x21, P4 ;  /* 0x000000211000780c */ /* 0x000fe40002781670 */
[----:B------:R-:W-:Y:S01]  /*ae30*/  FMNMX.FTZ R23, R31, R22, !PT ;  /* 0x000000161f177209 */ /* 0x000fe20007810000 */
[----:B------:R-:W0:Y:S01]  /*ae40*/  SHFL.BFLY PT, R13, R0, 0x2, 0x1f ;  /* 0x0c401f00000d7f89 */ /* 0x000e2200000e0000 */
        /* <DEDUP_REMOVED lines=8> */
[----:B------:R-:W-:Y:S02]  /*aed0*/  ISETP.GT.AND P3, PT, R14, 0x30, P2 ;  /* 0x000000300e00780c */ /* 0x000fe40001764270 */
[C---:B------:R-:W-:Y:S02]  /*aee0*/  ISETP.LT.OR P4, PT, R16.reuse, 0x2a, P4 ;  /* 0x0000002a1000780c */ /* 0x040fe40002781670 */
[----:B------:R-:W-:Y:S02]  /*aef0*/  ISETP.LT.OR P3, PT, R16, 0x31, P3 ;  /* 0x000000311000780c */ /* 0x000fe40001f61670 */
[----:B------:R-:W-:Y:S02]  /*af00*/  FSEL R47, R47, -INF , !P4 ;  /* 0xff8000002f2f7808 */ /* 0x000fe40006000000 */
[----:B0-----:R-:W-:-:S02]  /*af10*/  FMNMX.FTZ R13, R0, R13, !PT ;  /* 0x0000000d000d7209 */ /* 0x001fc40007810000 */
[----:B------:R-:W-:Y:S02]  /*af20*/  ISETP.GT.AND P4, PT, R14, 0x31, P2 ;  /* 0x000000310e00780c */ /* 0x000fe40001784270 */
[----:B------:R-:W-:Y:S01]  /*af30*/  FSEL R50, R50, -INF , !P3 ;  /* 0xff80000032327808 */ /* 0x000fe20005800000 */
[----:B------:R-:W0:Y:S01]  /*af40*/  SHFL.BFLY PT, R2, R13, 0x1, 0x1f ;  /* 0x0c201f000d027f89 */ /* 0x000e2200000e0000 */
[----:B------:R-:W-:Y:S02]  /*af50*/  ISETP.GT.AND P3, PT, R14, 0x38, P2 ;  /* 0x000000380e00780c */ /* 0x000fe40001764270 */
[C---:B------:R-:W-:Y:S02]  /*af60*/  ISETP.LT.OR P4, PT, R16.reuse, 0x32, P4 ;  /* 0x000000321000780c */ /* 0x040fe40002781670 */
[----:B------:R-:W-:Y:S02]  /*af70*/  ISETP.LT.OR P3, PT, R16, 0x39, P3 ;  /* 0x000000391000780c */ /* 0x000fe40001f61670 */
[----:B------:R-:W-:-:S02]  /*af80*/  FSEL R51, R51, -INF , !P4 ;  /* 0xff80000033337808 */ /* 0x000fc40006000000 */
[----:B------:R-:W-:Y:S02]  /*af90*/  ISETP.GT.AND P4, PT, R14, 0x39, P2 ;  /* 0x000000390e00780c */ /* 0x000fe40001784270 */
[----:B------:R-:W-:Y:S02]  /*afa0*/  FSEL R54, R54, -INF , !P3 ;  /* 0xff80000036367808 */ /* 0x000fe40005800000 */
[----:B------:R-:W-:Y:S02]  /*afb0*/  ISETP.GT.AND P3, PT, R14, 0x40, P2 ;  /* 0x000000400e00780c */ /* 0x000fe40001764270 */
[C---:B------:R-:W-:Y:S02]  /*afc0*/  ISETP.LT.OR P4, PT, R16.reuse, 0x3a, P4 ;  /* 0x0000003a1000780c */ /* 0x040fe40002781670 */
[----:B------:R-:W-:Y:S02]  /*afd0*/  ISETP.LT.OR P3, PT, R16, 0x41, P3 ;  /* 0x000000411000780c */ /* 0x000fe40001f61670 */
[----:B------:R-:W-:-:S02]  /*afe0*/  FSEL R55, R55, -INF , !P4 ;  /* 0xff80000037377808 */ /* 0x000fc40006000000 */
[----:B------:R-:W-:Y:S02]  /*aff0*/  ISETP.GT.AND P4, PT, R14, 0x41, P2 ;  /* 0x000000410e00780c */ /* 0x000fe40001784270 */
[----:B------:R-:W-:Y:S02]  /*b000*/  FSEL R58, R58, -INF , !P3 ;  /* 0xff8000003a3a7808 */ /* 0x000fe40005800000 */
[----:B0-----:R-:W-:Y:S02]  /*b010*/  FMNMX.FTZ R2, R13, R2, !PT ;  /* 0x000000020d027209 */ /* 0x001fe40007810000 */
[----:B------:R-:W-:Y:S02]  /*b020*/  ISETP.GT.AND P3, PT, R14, 0x48, P2 ;  /* 0x000000480e00780c */ /* 0x000fe40001764270 */
[C---:B------:R-:W-:Y:S01]  /*b030*/  FSETP.NEU.FTZ.AND P6, PT, R2.reuse, -INF , PT ;  /* 0xff8000000200780b */ /* 0x040fe20003fdd000 */
[----:B------:R-:W-:-:S01]  /*b040*/  FFMA.FTZ R0, R2, R19, -8 ;  /* 0xc100000002007423 */ /* 0x000fc20000010013 */
[----:B------:R-:W-:-:S02]  /*b050*/  ISETP.LT.OR P4, PT, R16, 0x42, P4 ;  /* 0x000000421000780c */ /* 0x000fc40002781670 */
[----:B------:R-:W-:Y:S02]  /*b060*/  ISETP.LT.OR P3, PT, R16, 0x49, P3 ;  /* 0x000000491000780c */ /* 0x000fe40001f61670 */
[----:B------:R-:W-:Y:S02]  /*b070*/  FSEL R0, R0, RZ, P6 ;  /* 0x000000ff00007208 */ /* 0x000fe40003000000 */
[----:B------:R-:W-:Y:S02]  /*b080*/  FSEL R59, R59, -INF , !P4 ;  /* 0xff8000003b3b7808 */ /* 0x000fe40006000000 */
[----:B------:R-:W-:Y:S01]  /*b090*/  ISETP.GT.AND P4, PT, R14, 0x49, P2 ;  /* 0x000000490e00780c */ /* 0x000fe20001784270 */
        /* <DEDUP_REMOVED lines=8> */
[----:B------:R-:W-:Y:S01]  /*b120*/  FSEL R62, R62, -INF , !P3 ;  /* 0xff8000003e3e7808 */ /* 0x000fe20005800000 */
[--C-:B------:R-:W-:Y:S01]  /*b130*/  FFMA.FTZ R21, R36, UR40, -R0.reuse ;  /* 0x0000002824157c23 */ /* 0x100fe20008010800 */
[----:B------:R-:W-:Y:S01]  /*b140*/  FMNMX.FTZ R25, R43, R24, !PT ;  /* 0x000000182b197209 */ /* 0x000fe20007810000 */
[----:B------:R0:W-:Y:S01]  /*b150*/  MUFU.EX2 R20, R33 ;  /* 0x0000002100147308 */ /* 0x0001e20000000800 */
[----:B------:R-:W-:Y:S01]  /*b160*/  ISETP.GT.AND P3, PT, R14, 0x50, P2 ;  /* 0x000000500e00780c */ /* 0x000fe20001764270 */
[--C-:B------:R-:W-:Y:S01]  /*b170*/  FFMA.FTZ R37, R37, UR40, -R0.reuse ;  /* 0x0000002825257c23 */ /* 0x100fe20008010800 */
[----:B------:R-:W-:Y:S01]  /*b180*/  FMNMX.FTZ R28, R46, R25, !PT ;  /* 0x000000192e1c7209 */ /* 0x000fe20007810000 */
[--C-:B------:R-:W-:Y:S01]  /*b190*/  FFMA.FTZ R23, R40, UR40, -R0.reuse ;  /* 0x0000002828177c23 */ /* 0x100fe20008010800 */
[C---:B------:R-:W-:Y:S01]  /*b1a0*/  ISETP.LT.OR P4, PT, R16.reuse, 0x4a, P4 ;  /* 0x0000004a1000780c */ /* 0x040fe20002781670 */
[--C-:B------:R-:W-:Y:S01]  /*b1b0*/  FFMA.FTZ R41, R41, UR40, -R0.reuse ;  /* 0x0000002829297c23 */ /* 0x100fe20008010800 */
[----:B------:R-:W-:Y:S01]  /*b1c0*/  FMNMX.FTZ R29, R47, R28, !PT ;  /* 0x0000001c2f1d7209 */ /* 0x000fe20007810000 */
        /* <DEDUP_REMOVED lines=9> */
[----:B------:R-:W-:Y:S01]  /*b260*/  ISETP.GT.AND P4, PT, R14, 0x51, P2 ;  /* 0x000000510e00780c */ /* 0x000fe20001784270 */
[--C-:B------:R-:W-:Y:S01]  /*b270*/  FFMA.FTZ R64, R64, UR40, -R0.reuse ;  /* 0x0000002840407c23 */ /* 0x100fe20008010800 */
[----:B------:R-:W-:Y:S01]  /*b280*/  FMNMX.FTZ R32, R54, R29, !PT ;  /* 0x0000001d36207209 */ /* 0x000fe20007810000 */
[--C-:B------:R-:W-:Y:S01]  /*b290*/  FFMA.FTZ R49, R49, UR40, -R0.reuse ;  /* 0x0000002831317c23 */ /* 0x100fe20008010800 */
[----:B------:R-:W-:Y:S01]  /*b2a0*/  FSEL R66, R66, -INF , !P3 ;  /* 0xff80000042427808 */ /* 0x000fe20005800000 */
[--C-:B------:R-:W-:Y:S01]  /*b2b0*/  FFMA.FTZ R53, R53, UR40, -R0.reuse ;  /* 0x0000002835357c23 */ /* 0x100fe20008010800 */
[----:B0-----:R-:W-:Y:S01]  /*b2c0*/  FMNMX.FTZ R33, R55, R32, !PT ;  /* 0x0000002037217209 */ /* 0x001fe20007810000 */
[----:B------:R-:W-:Y:S01]  /*b2d0*/  MUFU.EX2 R28, R45 ;  /* 0x0000002d001c7308 */ /* 0x000fe20000000800 */
[----:B------:R-:W-:Y:S01]  /*b2e0*/  ISETP.GT.AND P3, PT, R14, 0x58, P2 ;  /* 0x000000580e00780c */ /* 0x000fe20001764270 */
[--C-:B------:R-:W-:Y:S01]  /*b2f0*/  FFMA.FTZ R29, R48, UR40, -R0.reuse ;  /* 0x00000028301d7c23 */ /* 0x100fe20008010800 */
[----:B------:R-:W-:Y:S01]  /*b300*/  FMNMX.FTZ R32, R58, R33, !PT ;  /* 0x000000213a207209 */ /* 0x000fe20007810000 */
[--C-:B------:R-:W-:Y:S01]  /*b310*/  FFMA.FTZ R48, R72, UR40, -R0.reuse ;  /* 0x0000002848307c23 */ /* 0x100fe20008010800 */
[C---:B------:R-:W-:Y:S01]  /*b320*/  ISETP.LT.OR P4, PT, R16.reuse, 0x52, P4 ;  /* 0x000000521000780c */ /* 0x040fe20002781670 */
[----:B------:R-:W-:Y:S01]  /*b330*/  FFMA.FTZ R85, R85, UR40, -R0 ;  /* 0x0000002855557c23 */ /* 0x000fe20008010800 */
[----:B------:R-:W-:Y:S01]  /*b340*/  FMNMX.FTZ R33, R59, R32, !PT ;  /* 0x000000203b217209 */ /* 0x000fe20007810000 */
[----:B------:R-:W-:Y:S01]  /*b350*/  MUFU.EX2 R12, R12 ;  /* 0x0000000c000c7308 */ /* 0x000fe20000000800 */
[----:B------:R-:W-:-:S02]  /*b360*/  ISETP.LT.OR P3, PT, R16, 0x59, P3 ;  /* 0x000000591000780c */ /* 0x000fc40001f61670 */
[----:B------:R-:W-:Y:S01]  /*b370*/  FMNMX.FTZ R36, R62, R33, !PT ;  /* 0x000000213e247209 */ /* 0x000fe20007810000 */
[----:B------:R-:W-:-:S01]  /*b380*/  FFMA.FTZ R33, R52, UR40, -R0 ;  /* 0x0000002834217c23 */ /* 0x000fc20008010800 */
[----:B------:R-:W-:Y:S02]  /*b390*/  FSEL R67, R67, -INF , !P4 ;  /* 0xff80000043437808 */ /* 0x000fe40006000000 */
[----:B-1----:R-:W-:Y:S01]  /*b3a0*/  FMNMX.FTZ R37, R63, R36, !PT ;  /* 0x000000243f257209 */ /* 0x002fe20007810000 */
[----:B------:R0:W-:Y:S01]  /*b3b0*/  MUFU.EX2 R32, R49 ;  /* 0x0000003100207308 */ /* 0x0001e20000000800 */
[----:B------:R-:W-:Y:S02]  /*b3c0*/  ISETP.GT.AND P4, PT, R14, 0x59, P2 ;  /* 0x000000590e00780c */ /* 0x000fe40001784270 */
[----:B------:R-:W-:Y:S02]  /*b3d0*/  FSEL R70, R70, -INF , !P3 ;  /* 0xff80000046467808 */ /* 0x000fe40005800000 */
[----:B------:R-:W-:-:S02]  /*b3e0*/  FMNMX.FTZ R36, R66, R37, !PT ;  /* 0x0000002542247209 */ /* 0x000fc40007810000 */
[----:B------:R-:W-:Y:S01]  /*b3f0*/  ISETP.GT.AND P3, PT, R14, 0x60, P2 ;  /* 0x000000600e00780c */ /* 0x000fe20001764270 */
[----:B------:R-:W-:Y:S01]  /*b400*/  MUFU.EX2 R13, R13 ;  /* 0x0000000d000d7308 */ /* 0x000fe20000000800 */
[C---:B------:R-:W-:Y:S01]  /*b410*/  ISETP.LT.OR P4, PT, R16.reuse, 0x5a, P4 ;  /* 0x0000005a1000780c */ /* 0x040fe20002781670 */
[----:B0-----:R-:W-:Y:S01]  /*b420*/  FFMA.FTZ R49, R69, UR40, -R0 ;  /* 0x0000002845317c23 */ /* 0x001fe20008010800 */
[----:B------:R-:W-:Y:S02]  /*b430*/  FMNMX.FTZ R37, R67, R36, !PT ;  /* 0x0000002443257209 */ /* 0x000fe40007810000 */
[----:B------:R-:W-:Y:S02]  /*b440*/  ISETP.LT.OR P3, PT, R16, 0x61, P3 ;  /* 0x000000611000780c */ /* 0x000fe40001f61670 */
[----:B------:R-:W-:Y:S01]  /*b450*/  FSEL R71, R71, -INF , !P4 ;  /* 0xff80000047477808 */ /* 0x000fe20006000000 */
[----:B------:R0:W-:Y:S01]  /*b460*/  MUFU.EX2 R36, R53 ;  /* 0x0000003500247308 */ /* 0x0001e20000000800 */
[----:B------:R-:W-:-:S02]  /*b470*/  ISETP.GT.AND P4, PT, R14, 0x61, P2 ;  /* 0x000000610e00780c */ /* 0x000fc40001784270 */
[----:B------:R-:W-:Y:S01]  /*b480*/  FMNMX.FTZ R40, R70, R37, !PT ;  /* 0x0000002546287209 */ /* 0x000fe20007810000 */
[----:B------:R-:W-:-:S01]  /*b490*/  FFMA.FTZ R37, R56, UR40, -R0 ;  /* 0x0000002838257c23 */ /* 0x000fc20008010800 */
[----:B------:R-:W-:Y:S01]  /*b4a0*/  FSEL R74, R74, -INF , !P3 ;  /* 0xff8000004a4a7808 */ /* 0x000fe20005800000 */
[----:B------:R-:W-:-:S01]  /*b4b0*/  FFMA.FTZ R56, R80, UR40, -R0 ;  /* 0x0000002850387c23 */ /* 0x000fc20008010800 */
[----:B------:R-:W-:Y:S01]  /*b4c0*/  ISETP.GT.AND P3, PT, R14, 0x68, P2 ;  /* 0x000000680e00780c */ /* 0x000fe20001764270 */
[----:B------:R-:W-:Y:S01]  /*b4d0*/  MUFU.EX2 R15, R15 ;  /* 0x0000000f000f7308 */ /* 0x000fe20000000800 */
[C---:B------:R-:W-:Y:S01]  /*b4e0*/  ISETP.LT.OR P4, PT, R16.reuse, 0x62, P4 ;  /* 0x000000621000780c */ /* 0x040fe20002781670 */
[----:B0-----:R-:W-:Y:S01]  /*b4f0*/  FFMA.FTZ R53, R73, UR40, -R0 ;  /* 0x0000002849357c23 */ /* 0x001fe20008010800 */
[----:B------:R-:W-:Y:S01]  /*b500*/  FMNMX.FTZ R41, R71, R40, !PT ;  /* 0x0000002847297209 */ /* 0x000fe20007810000 */
[----:B------:R-:W-:Y:S01]  /*b510*/  IMAD.U32 R73, RZ, RZ, UR40 ;  /* 0x00000028ff497e24 */ /* 0x000fe2000f8e00ff */
[----:B------:R-:W-:-:S02]  /*b520*/  ISETP.LT.OR P3, PT, R16, 0x69, P3 ;  /* 0x000000691000780c */ /* 0x000fc40001f61670 */
[----:B------:R-:W-:Y:S01]  /*b530*/  FSEL R75, R75, -INF , !P4 ;  /* 0xff8000004b4b7808 */ /* 0x000fe20006000000 */
[----:B------:R-:W-:Y:S01]  /*b540*/  MUFU.EX2 R18, R18 ;  /* 0x0000001200127308 */ /* 0x000fe20000000800 */
[----:B------:R-:W-:Y:S02]  /*b550*/  ISETP.GT.AND P4, PT, R14, 0x69, P2 ;  /* 0x000000690e00780c */ /* 0x000fe40001784270 */
[----:B------:R-:W-:Y:S02]  /*b560*/  FMNMX.FTZ R40, R74, R41, !PT ;  /* 0x000000294a287209 */ /* 0x000fe40007810000 */
[----:B------:R-:W-:Y:S02]  /*b570*/  FSEL R78, R78, -INF , !P3 ;  /* 0xff8000004e4e7808 */ /* 0x000fe40005800000 */
[----:B------:R-:W-:Y:S01]  /*b580*/  ISETP.GT.AND P3, PT, R14, 0x70, P2 ;  /* 0x000000700e00780c */ /* 0x000fe20001764270 */
[----:B------:R-:W-:Y:S01]  /*b590*/  MUFU.EX2 R19, R19 ;  /* 0x0000001300137308 */ /* 0x000fe20000000800 */
[----:B------:R-:W-:-:S02]  /*b5a0*/  ISETP.LT.OR P4, PT, R16, 0x6a, P4 ;  /* 0x0000006a1000780c */ /* 0x000fc40002781670 */
[----:B------:R-:W-:Y:S02]  /*b5b0*/  FMNMX.FTZ R41, R75, R40, !PT ;  /* 0x000000284b297209 */ /* 0x000fe40007810000 */
[----:B------:R-:W-:Y:S02]  /*b5c0*/  ISETP.LT.OR P3, PT, R16, 0x71, P3 ;  /* 0x000000711000780c */ /* 0x000fe40001f61670 */
[----:B------:R-:W-:Y:S01]  /*b5d0*/  FSEL R79, R79, -INF , !P4 ;  /* 0xff8000004f4f7808 */ /* 0x000fe20006000000 */
[----:B------:R0:W-:Y:S01]  /*b5e0*/  MUFU.EX2 R40, R57 ;  /* 0x0000003900287308 */ /* 0x0001e20000000800 */
[----:B------:R-:W-:Y:S02]  /*b5f0*/  ISETP.GT.AND P4, PT, R14, 0x71, P2 ;  /* 0x000000710e00780c */ /* 0x000fe40001784270 */
[----:B------:R-:W-:Y:S02]  /*b600*/  FMNMX.FTZ R44, R78, R41, !PT ;  /* 0x000000294e2c7209 */ /* 0x000fe40007810000 */
[----:B------:R-:W-:-:S02]  /*b610*/  FSEL R82, R82, -INF , !P3 ;  /* 0xff80000052527808 */ /* 0x000fc40005800000 */
[----:B------:R-:W-:Y:S01]  /*b620*/  ISETP.GT.AND P3, PT, R14, 0x78, P2 ;  /* 0x000000780e00780c */ /* 0x000fe20001764270 */
[----:B------:R-:W-:Y:S01]  /*b630*/  MUFU.EX2 R21, R21 ;  /* 0x0000001500157308 */ /* 0x000fe20000000800 */
[----:B------:R-:W-:Y:S02]  /*b640*/  ISETP.LT.OR P4, PT, R16, 0x72, P4 ;  /* 0x000000721000780c */ /* 0x000fe40002781670 */
[----:B------:R-:W-:Y:S02]  /*b650*/  FMNMX.FTZ R41, R79, R44, !PT ;  /* 0x0000002c4f297209 */ /* 0x000fe40007810000 */
[----:B------:R-:W-:Y:S01]  /*b660*/  ISETP.GT.AND P2, PT, R14, 0x79, P2 ;  /* 0x000000790e00780c */ /* 0x000fe20001744270 */
[--C-:B------:R-:W-:Y:S01]  /*b670*/  FFMA.FTZ R14, R60, UR40, -R0.reuse ;  /* 0x000000283c0e7c23 */ /* 0x100fe20008010800 */
[----:B------:R-:W-:Y:S01]  /*b680*/  ISETP.LT.OR P3, PT, R16, 0x79, P3 ;  /* 0x000000791000780c */ /* 0x000fe20001f61670 */
[--C-:B------:R-:W-:Y:S01]  /*b690*/  FFMA.FTZ R60, R84, UR40, -R0.reuse ;  /* 0x00000028543c7c23 */ /* 0x100fe20008010800 */
[----:B------:R-:W-:Y:S01]  /*b6a0*/  FSEL R83, R83, -INF , !P4 ;  /* 0xff80000053537808 */ /* 0x000fe20006000000 */
[----:B------:R-:W-:Y:S01]  /*b6b0*/  MUFU.EX2 R23, R23 ;  /* 0x0000001700177308 */ /* 0x000fe20000000800 */
[----:B------:R-:W-:Y:S01]  /*b6c0*/  FMNMX.FTZ R44, R82, R41, !PT ;  /* 0x00000029522c7209 */ /* 0x000fe20007810000 */
[--C-:B------:R-:W-:Y:S01]  /*b6d0*/  FFMA.FTZ R41, R61, UR40, -R0.reuse ;  /* 0x000000283d297c23 */ /* 0x100fe20008010800 */
[----:B------:R-:W-:Y:S01]  /*b6e0*/  ISETP.LT.OR P2, PT, R16, 0x7a, P2 ;  /* 0x0000007a1000780c */ /* 0x000fe20001741670 */
[----:B------:R-:W-:Y:S01]  /*b6f0*/  FFMA.FTZ R61, R81, UR40, -R0 ;  /* 0x00000028513d7c23 */ /* 0x000fe20008010800 */
[----:B------:R-:W-:-:S02]  /*b700*/  FSEL R86, R86, -INF , !P3 ;  /* 0xff80000056567808 */ /* 0x000fc40005800000 */
[----:B------:R-:W-:Y:S01]  /*b710*/  FMNMX.FTZ R45, R83, R44, !PT ;  /* 0x0000002c532d7209 */ /* 0x000fe20007810000 */
[----:B------:R-:W-:-:S01]  /*b720*/  FFMA.FTZ R44, R68, UR40, -R0 ;  /* 0x00000028442c7c23 */ /* 0x000fc20008010800 */
[----:B------:R-:W-:Y:S01]  /*b730*/  FSEL R87, R87, -INF , !P2 ;  /* 0xff80000057577808 */ /* 0x000fe20005000000 */
[----:B------:R-:W-:Y:S01]  /*b740*/  MUFU.EX2 R25, R25 ;  /* 0x0000001900197308 */ /* 0x000fe20000000800 */
[----:B------:R-:W-:Y:S01]  /*b750*/  FMNMX.FTZ R16, R86, R45, !PT ;  /* 0x0000002d56107209 */ /* 0x000fe20007810000 */
[----:B------:R-:W-:Y:S01]  /*b760*/  FFMA.FTZ R45, R65, UR40, -R0 ;  /* 0x00000028412d7c23 */ /* 0x000fe20008010800 */
[----:B------:R-:W-:Y:S02]  /*b770*/  FSEL R69, R2, RZ, P6 ;  /* 0x000000ff02457208 */ /* 0x000fe40003000000 */
[----:B------:R-:W-:-:S03]  /*b780*/  FMNMX.FTZ R52, R87, R16, !PT ;  /* 0x0000001057347209 */ /* 0x000fc60007810000 */
[----:B------:R1:W-:Y:S01]  /*b790*/  MUFU.EX2 R16, R64 ;  /* 0x0000004000107308 */ /* 0x0003e20000000800 */
[----:B------:R-:W-:-:S01]  /*b7a0*/  FADD.FTZ R69, -R69, R6 ;  /* 0x0000000645457221 */ /* 0x000fc20000010100 */
[----:B0-----:R-:W1:Y:S03]  /*b7b0*/  SHFL.BFLY PT, R57, R52, 0x2, 0x1f ;  /* 0x0c401f0034397f89 */ /* 0x001e6600000e0000 */
[----:B------:R-:W-:-:S03]  /*b7c0*/  FMUL.FTZ R69, R69, UR40 ;  /* 0x0000002845457c20 */ /* 0x000fc60008410000 */
[----:B------:R-:W-:Y:S08]  /*b7d0*/  MUFU.EX2 R29, R29 ;  /* 0x0000001d001d7308 */ /* 0x000ff00000000800 */
[----:B------:R-:W0:Y:S08]  /*b7e0*/  MUFU.EX2 R69, R69 ;  /* 0x0000004500457308 */ /* 0x000e300000000800 */
[----:B------:R-:W-:Y:S01]  /*b7f0*/  MUFU.EX2 R33, R33 ;  /* 0x0000002100217308 */ /* 0x000fe20000000800 */
[----:B-1----:R-:W-:Y:S01]  /*b800*/  FMNMX.FTZ R64, R52, R57, !PT ;  /* 0x0000003934407209 */ /* 0x002fe20007810000 */
[--C-:B------:R-:W-:Y:S01]  /*b810*/  FFMA.FTZ R52, R76, UR40, -R0.reuse ;  /* 0x000000284c347c23 */ /* 0x100fe20008010800 */
[----:B------:R-:W-:-:S03]  /*b820*/  FFMA.FTZ R57, R77, UR40, -R0 ;  /* 0x000000284d397c23 */ /* 0x000fc60008010800 */
[----:B------:R-:W1:Y:S02]  /*b830*/  SHFL.BFLY PT, R65, R64, 0x1, 0x1f ;  /* 0x0c201f0040417f89 */ /* 0x000e6400000e0000 */
[----:B------:R-:W-:Y:S08]  /*b840*/  MUFU.EX2 R37, R37 ;  /* 0x0000002500257308 */ /* 0x000ff00000000800 */
[----:B------:R-:W-:Y:S08]  /*b850*/  MUFU.EX2 R14, R14 ;  /* 0x0000000e000e7308 */ /* 0x000ff00000000800 */
[----:B------:R-:W-:Y:S01]  /*b860*/  MUFU.EX2 R41, R41 ;  /* 0x0000002900297308 */ /* 0x000fe20000000800 */
[----:B-1----:R-:W-:-:S07]  /*b870*/  FMNMX.FTZ R0, R64, R65, !PT ;  /* 0x0000004140007209 */ /* 0x002fce0007810000 */
[----:B------:R-:W-:Y:S01]  /*b880*/  MUFU.EX2 R45, R45 ;  /* 0x0000002d002d7308 */ /* 0x000fe20000000800 */
[C---:B------:R-:W-:Y:S01]  /*b890*/  FSETP.NEU.FTZ.AND P2, PT, R0.reuse, -INF , PT ;  /* 0xff8000000000780b */ /* 0x040fe20003f5d000 */
[----:B------:R-:W-:-:S03]  /*b8a0*/  FFMA.FTZ R6, R0, R73, -8 ;  /* 0xc100000000067423 */ /* 0x000fc60000010049 */
[----:B------:R-:W-:-:S03]  /*b8b0*/  FSEL R64, R0, RZ, P2 ;  /* 0x000000ff00407208 */ /* 0x000fc60001000000 */
[----:B------:R-:W-:Y:S01]  /*b8c0*/  MUFU.EX2 R44, R44 ;  /* 0x0000002c002c7308 */ /* 0x000fe20000000800 */
[----:B------:R-:W-:Y:S01]  /*b8d0*/  FSEL R6, R6, RZ, P2 ;  /* 0x000000ff06067208 */ /* 0x000fe20001000000 */
[----:B------:R-:W-:-:S04]  /*b8e0*/  FADD.FTZ R64, -R64, R11 ;  /* 0x0000000b40407221 */ /* 0x000fc80000010100 */
[--C-:B------:R-:W-:Y:S01]  /*b8f0*/  FFMA.FTZ R68, R54, UR40, -R6.reuse ;  /* 0x0000002836447c23 */ /* 0x100fe20008010806 */
[----:B------:R-:W-:-:S01]  /*b900*/  FFMA.FTZ R73, R26, UR40, -R6 ;  /* 0x000000281a497c23 */ /* 0x000fc20008010806 */
[----:B------:R-:W-:Y:S01]  /*b910*/  FMUL.FTZ R54, R64, UR40 ;  /* 0x0000002840367c20 */ /* 0x000fe20008410000 */
        /* <DEDUP_REMOVED lines=10> */
[----:B0-----:R-:W-:Y:S01]  /*b9c0*/  FFMA.FTZ R62, R69, R5, R12 ;  /* 0x00000005453e7223 */ /* 0x001fe2000001000c */
        /* <DEDUP_REMOVED lines=10> */
[----:B------:R-:W-:-:S07]  /*ba70*/  FFMA.FTZ R86, R86, UR40, -R6 ;  /* 0x0000002856567c23 */ /* 0x000fce0008010806 */
[----:B------:R-:W2:Y:S01]  /*ba80*/  MUFU.EX2 R27, R27 ;  /* 0x0000001b001b7308 */ /* 0x000ea20000000800 */
[----:B0-----:R-:W-:-:S01]  /*ba90*/  FFMA.FTZ R5, R54, R4, R73 ;  /* 0x0000000436057223 */ /* 0x001fc20000010049 */
[----:B------:R-:W-:Y:S01]  /*baa0*/  FADD.FTZ R4, R13, R62 ;  /* 0x0000003e0d047221 */ /* 0x000fe20000010000 */
[----:B------:R-:W-:-:S05]  /*bab0*/  FFMA.FTZ R62, R63, UR40, -R6 ;  /* 0x000000283f3e7c23 */ /* 0x000fca0008010806 */
[----:B------:R-:W0:Y:S08]  /*bac0*/  MUFU.EX2 R30, R30 ;  /* 0x0000001e001e7308 */ /* 0x000e300000000800 */
[----:B------:R-:W3:Y:S08]  /*bad0*/  MUFU.EX2 R31, R31 ;  /* 0x0000001f001f7308 */ /* 0x000ef00000000800 */
[----:B------:R-:W4:Y:S08]  /*bae0*/  MUFU.EX2 R34, R34 ;  /* 0x0000002200227308 */ /* 0x000f300000000800 */
[----:B------:R1:W-:Y:S08]  /*baf0*/  MUFU.EX2 R11, R68 ;  /* 0x00000044000b7308 */ /* 0x0003f00000000800 */
[----:B------:R-:W5:Y:S01]  /*bb00*/  MUFU.EX2 R35, R35 ;  /* 0x0000002300237308 */ /* 0x000f620000000800 */
[----:B-1----:R-:W-:-:S01]  /*bb10*/  FADD.FTZ R68, R26, R5 ;  /* 0x000000051a447221 */ /* 0x002fc20000010000 */
[----:B------:R-:W-:-:S03]  /*bb20*/  FADD.FTZ R5, R15, R4 ;  /* 0x000000040f057221 */ /* 0x000fc60000010000 */
[----:B--2---:R-:W-:Y:S01]  /*bb30*/  FADD.FTZ R59, R27, R68 ;  /* 0x000000441b3b7221 */ /* 0x004fe20000010000 */
[----:B------:R-:W-:-:S02]  /*bb40*/  FADD.FTZ R4, R18, R5 ;  /* 0x0000000512047221 */ /* 0x000fc40000010000 */
[----:B------:R-:W1:Y:S01]  /*bb50*/  MUFU.EX2 R38, R38 ;  /* 0x0000002600267308 */ /* 0x000e620000000800 */
[----:B0-----:R-:W-:-:S01]  /*bb60*/  FADD.FTZ R68, R30, R59 ;  /* 0x0000003b1e447221 */ /* 0x001fc20000010000 */
[----:B------:R-:W-:Y:S01]  /*bb70*/  FADD.FTZ R5, R19, R4 ;  /* 0x0000000413057221 */ /* 0x000fe20000010000 */
[----:B------:R-:W-:-:S01]  /*bb80*/  FFMA.FTZ R59, R66, UR40, -R6 ;  /* 0x00000028423b7c23 */ /* 0x000fc20008010806 */
[----:B------:R-:W-:Y:S01]  /*bb90*/  FFMA.FTZ R66, R67, UR40, -R6 ;  /* 0x0000002843427c23 */ /* 0x000fe20008010806 */
[----:B---3--:R-:W-:-:S01]  /*bba0*/  FADD.FTZ R63, R31, R68 ;  /* 0x000000441f3f7221 */ /* 0x008fc20000010000 */
[----:B------:R-:W-:Y:S02]  /*bbb0*/  FADD.FTZ R4, R20, R5 ;  /* 0x0000000514047221 */ /* 0x000fe40000010000 */
[----:B------:R-:W0:Y:S01]  /*bbc0*/  MUFU.EX2 R39, R39 ;  /* 0x0000002700277308 */ /* 0x000e220000000800 */
[----:B----4-:R-:W-:-:S01]  /*bbd0*/  FADD.FTZ R68, R34, R63 ;  /* 0x0000003f22447221 */ /* 0x010fc20000010000 */
[----:B------:R-:W-:-:S03]  /*bbe0*/  FADD.FTZ R5, R21, R4 ;  /* 0x0000000415057221 */ /* 0x000fc60000010000 */
[----:B-----5:R-:W-:Y:S01]  /*bbf0*/  FADD.FTZ R63, R35, R68 ;  /* 0x00000044233f7221 */ /* 0x020fe20000010000 */
[----:B------:R-:W-:-:S02]  /*bc00*/  FADD.FTZ R4, R22, R5 ;  /* 0x0000000516047221 */ /* 0x000fc40000010000 */
[----:B------:R-:W2:Y:S01]  /*bc10*/  MUFU.EX2 R42, R42 ;  /* 0x0000002a002a7308 */ /* 0x000ea20000000800 */
[----:B-1----:R-:W-:-:S01]  /*bc20*/  FADD.FTZ R68, R38, R63 ;  /* 0x0000003f26447221 */ /* 0x002fc20000010000 */
[----:B------:R-:W-:Y:S01]  /*bc30*/  FADD.FTZ R5, R23, R4 ;  /* 0x0000000417057221 */ /* 0x000fe20000010000 */
[----:B------:R-:W-:-:S03]  /*bc40*/  FFMA.FTZ R63, R70, UR40, -R6 ;  /* 0x00000028463f7c23 */ /* 0x000fc60008010806 */
[----:B------:R-:W-:Y:S02]  /*bc50*/  FADD.FTZ R4, R24, R5 ;  /* 0x0000000518047221 */ /* 0x000fe40000010000 */
[----:B------:R-:W1:Y:S01]  /*bc60*/  MUFU.EX2 R43, R43 ;  /* 0x0000002b002b7308 */ /* 0x000e620000000800 */
[----:B0-----:R-:W-:-:S01]  /*bc70*/  FADD.FTZ R67, R39, R68 ;  /* 0x0000004427437221 */ /* 0x001fc20000010000 */
[----:B------:R-:W-:Y:S01]  /*bc80*/  FADD.FTZ R5, R25, R4 ;  /* 0x0000000419057221 */ /* 0x000fe20000010000 */
[----:B------:R-:W-:-:S03]  /*bc90*/  FFMA.FTZ R68, R71, UR40, -R6 ;  /* 0x0000002847447c23 */ /* 0x000fc60008010806 */
        /* <DEDUP_REMOVED lines=16> */
[----:B------:R-:W-:Y:S01]  /*bda0*/  FFMA.FTZ R70, R75, UR40, -R6 ;  /* 0x000000284b467c23 */ /* 0x000fe20008010806 */
[----:B------:R-:W-:-:S05]  /*bdb0*/  FADD.FTZ R74, R14, R5 ;  /* 0x000000050e4a7221 */ /* 0x000fca0000010000 */
[----:B------:R-:W2:Y:S01]  /*bdc0*/  MUFU.EX2 R51, R51 ;  /* 0x0000003300337308 */ /* 0x000ea20000000800 */
[----:B-1----:R-:W-:-:S04]  /*bdd0*/  FADD.FTZ R72, R50, R71 ;  /* 0x0000004732487221 */ /* 0x002fc80000010000 */
[----:B------:R-:W-:-:S03]  /*bde0*/  FADD.FTZ R71, R11, R72 ;  /* 0x000000480b477221 */ /* 0x000fc60000010000 */
[----:B------:R-:W1:Y:S01]  /*bdf0*/  MUFU.EX2 R58, R58 ;  /* 0x0000003a003a7308 */ /* 0x000e620000000800 */
[----:B0-----:R-:W-:-:S01]  /*be00*/  FADD.FTZ R72, R64, R71 ;  /* 0x0000004740487221 */ /* 0x001fc20000010000 */
[----:B------:R-:W-:-:S06]  /*be10*/  FFMA.FTZ R71, R78, UR40, -R6 ;  /* 0x000000284e477c23 */ /* 0x000fcc0008010806 */
[----:B------:R-:W0:Y:S01]  /*be20*/  MUFU.EX2 R55, R55 ;  /* 0x0000003700377308 */ /* 0x000e220000000800 */
[----:B--2---:R-:W-:-:S01]  /*be30*/  FADD.FTZ R75, R51, R72 ;  /* 0x00000048334b7221 */ /* 0x004fc20000010000 */
[----:B------:R-:W-:-:S06]  /*be40*/  FFMA.FTZ R72, R79, UR40, -R6 ;  /* 0x000000284f487c23 */ /* 0x000fcc0008010806 */
[----:B------:R-:W2:Y:S01]  /*be50*/  MUFU.EX2 R62, R62 ;  /* 0x0000003e003e7308 */ /* 0x000ea20000000800 */
[----:B-1----:R-:W-:-:S01]  /*be60*/  FADD.FTZ R4, R58, R75 ;  /* 0x0000004b3a047221 */ /* 0x002fc20000010000 */
[----:B------:R-:W-:Y:S01]  /*be70*/  FADD.FTZ R75, R41, R74 ;  /* 0x0000004a294b7221 */ /* 0x000fe20000010000 */
[----:B------:R-:W-:-:S03]  /*be80*/  FFMA.FTZ R74, R82, UR40, -R6 ;  /* 0x00000028524a7c23 */ /* 0x000fc60008010806 */
[----:B------:R-:W-:Y:S01]  /*be90*/  FADD.FTZ R76, R16, R75 ;  /* 0x0000004b104c7221 */ /* 0x000fe20000010000 */
[----:B------:R-:W-:-:S01]  /*bea0*/  FFMA.FTZ R75, R83, UR40, -R6 ;  /* 0x00000028534b7c23 */ /* 0x000fc20008010806 */
[----:B------:R-:W1:Y:S01]  /*beb0*/  MUFU.EX2 R59, R59 ;  /* 0x0000003b003b7308 */ /* 0x000e620000000800 */
[----:B0-----:R-:W-:-:S01]  /*bec0*/  FADD.FTZ R5, R55, R4 ;  /* 0x0000000437057221 */ /* 0x001fc20000010000 */
[----:B------:R-:W-:Y:S01]  /*bed0*/  FADD.FTZ R77, R45, R76 ;  /* 0x0000004c2d4d7221 */ /* 0x000fe20000010000 */
[----:B------:R-:W-:-:S03]  /*bee0*/  FFMA.FTZ R6, R87, UR40, -R6 ;  /* 0x0000002857067c23 */ /* 0x000fc60008010806 */
        /* <DEDUP_REMOVED lines=45> */
.L_x_9547:
        /* <DEDUP_REMOVED lines=90> */
.L_x_9530:
[----:B------:R-:W-:Y:S06]  /*c760*/  BAR.ARV 0x8, 0x200 ;  /* 0x0208000000007b1d */ /* 0x000fec0000002000 */
[----:B------:R-:W-:Y:S05]  /*c770*/  @!P0 BRA `(.L_x_9549) ;  /* 0x0000000000048947 */ /* 0x000fea0003800000 */
[----:B------:R-:W-:Y:S01]  /*c780*/  BPT.TRAP 0x1 ;  /* 0x000000040000795c */ /* 0x000fe20000300000 */
.L_x_9549:
[----:B------:R-:W-:Y:S01]  /*c790*/  ULEA UR16, UR4, UR42, 0x3 ;  /* 0x0000002a04107291 */ /* 0x000fe2000f8e183f */
[----:B------:R-:W-:-:S05]  /*c7a0*/  IMAD.U32 R3, RZ, RZ, UR5 ;  /* 0x00000005ff037e24 */ /* 0x000fca000f8e00ff */
[----:B------:R-:W-:-:S04]  /*c7b0*/  SHF.L.U32 R3, R3, 0x1f, RZ ;  /* 0x0000001f03037819 */ /* 0x000fc800000006ff */
[----:B------:R0:W1:Y:S01]  /*c7c0*/  SYNCS.PHASECHK.TRANS64.TRYWAIT P1, [UR16+0x17050], R3 ;  /* 0x01705003ff0075a7 */ /* 0x0000620008020150 */
[----:B------:R-:W-:Y:S05]  /*c7d0*/  @!P0 BRA `(.L_x_9550) ;  /* 0x0000000000048947 */ /* 0x000fea0003800000 */
[----:B------:R-:W-:Y:S01]  /*c7e0*/  BPT.TRAP 0x1 ;  /* 0x000000040000795c */ /* 0x000fe20000300000 */
.L_x_9550:
[----:B-1----:R-:W-:Y:S05]  /*c7f0*/  @P1 BRA `(.L_x_9551) ;  /* 0x0000000000081947 */ /* 0x002fea0003800000 */
[----:B------:R-:W1:Y:S02]  /*c800*/  SYNCS.PHASECHK.TRANS64.TRYWAIT P1, [UR16+0x17050], R3 ;  /* 0x01705003ff0075a7 */ /* 0x000e640008020150 */
[----:B-1----:R-:W-:Y:S05]  /*c810*/  @!P1 BRA `(.L_x_9552) ;  /* 0x0000006400789947 */ /* 0x002fea0003800000 */
.L_x_9551:
[----:B------:R-:W-:Y:S01]  /*c820*/  ULDC.64 UR10, c[0x0][0x9a0] ;  /* 0x00026800000a7ab9 */ /* 0x000fe20000000a00 */
[----:B------:R-:W-:Y:S01]  /*c830*/  UIADD3 UR42, UR42, 0x400, URZ ;  /* 0x000004002a2a7890 */ /* 0x000fe2000fffe03f */
[----:B------:R-:W-:Y:S01]  /*c840*/  WARPGROUP.ARRIVE ;  /* 0x00000000000079c5 */ /* 0x000fe20000000000 */
[----:B------:R-:W-:Y:S01]  /*c850*/  UISETP.NE.U32.AND UP0, UPT, UR10, URZ, UPT ;  /* 0x0000003f0a00728c */ /* 0x000fe2000bf05070 */
[----:B01----:R-:W-:Y:S01]  /*c860*/  IMAD.MOV.U32 R3, RZ, RZ, 0x3f800000 ;  /* 0x3f800000ff037424 */ /* 0x003fe200078e00ff */
[----:B------:R-:W-:Y:S02]  /*c870*/  USHF.R.U32.HI UR42, URZ, 0x4, UR42 ;  /* 0x000000043f2a7899 */ /* 0x000fe4000801162a */
[----:B------:R-:W-:Y:S02]  /*c880*/  UISETP.NE.AND.EX UP0, UPT, UR11, URZ, UPT, UP0 ;  /* 0x0000003f0b00728c */ /* 0x000fe4000bf05300 */
[----:B------:R-:W-:Y:S01]  /*c890*/  ULOP3.LUT UR42, UR42, 0x3fff, URZ, 0xc0, !UPT ;  /* 0x00003fff2a2a7892 */ /* 0x000fe2000f8ec03f */
[----:B------:R-:W-:-:S03]  /*c8a0*/  UMOV UR15, 0x40000040 ;  /* 0x40000040000f7882 */ /* 0x000fc60000000000 */
[----:B------:R-:W-:Y:S01]  /*c8b0*/  ULOP3.LUT UR42, UR42, 0x10000, URZ, 0xfc, !UPT ;  /* 0x000100002a2a7892 */ /* 0x000fe2000f8efc3f */
[----:B------:R-:W-:-:S04]  /*c8c0*/  PLOP3.LUT P1, PT, PT, PT, UP0, 0x80, 0x0 ;  /* 0x000000000000781c */ /* 0x000fc80003f2f008 */
[----:B------:R-:W-:Y:S01]  /*c8d0*/  @UP0 ULDC.64 UR8, c[0x0][0x9c8] ;  /* 0x0002720000080ab9 */ /* 0x000fe20000000a00 */
[----:B------:R-:W-:Y:S02]  /*c8e0*/  @UP0 USHF.R.S32.HI UR14, URZ, 0x1f, UR36 ;  /* 0x0000001f3f0e0899 */ /* 0x000fe40008011424 */
[----:B------:R-:W-:Y:S02]  /*c8f0*/  @UP0 UIMAD UR5, UR39, UR8, URZ ;  /* 0x00000008270502a4 */ /* 0x000fe4000f8e023f */
[----:B------:R-:W-:Y:S02]  /*c900*/  @UP0 UIMAD.WIDE.U32 UR6, UR38, UR8, URZ ;  /* 0x00000008260602a5 */ /* 0x000fe4000f8e003f */
[----:B------:R-:W-:Y:S01]  /*c910*/  UIMAD UR8, UR4, 0x300, UR42 ;  /* 0x00000300040878a4 */ /* 0x000fe2000f8e022a */
[----:B------:R-:W-:Y:S01]  /*c920*/  @UP0 ULDC.64 UR12, c[0x0][0x9d0] ;  /* 0x00027400000c0ab9 */ /* 0x000fe20000000a00 */
[----:B------:R-:W-:Y:S02]  /*c930*/  @UP0 UIMAD UR5, UR38, UR9, UR5 ;  /* 0x00000009260502a4 */ /* 0x000fe4000f8e0205 */
[----:B------:R-:W-:-:S02]  /*c940*/  @UP0 UIMAD UR4, UR14, UR12, URZ ;  /* 0x0000000c0e0402a4 */ /* 0x000fc4000f8e023f */
[----:B------:R-:W-:Y:S01]  /*c950*/  @UP0 UIADD3 UR5, UR7, UR5, URZ ;  /* 0x0000000507050290 */ /* 0x000fe2000fffe03f */
[----:B------:R-:W-:Y:S01]  /*c960*/  UMOV UR14, UR8 ;  /* 0x00000008000e7c82 */ /* 0x000fe20008000000 */
[----:B------:R-:W-:Y:S02]  /*c970*/  @UP0 UIMAD UR7, UR36, UR13, UR4 ;  /* 0x0000000d240702a4 */ /* 0x000fe4000f8e0204 */
[----:B------:R-:W-:Y:S01]  /*c980*/  QGMMA.64x96x32.F32.E4M3.E4M3 R88, R148, gdesc[UR12], R88, gsb0 ;  /* 0x0160000c94587df3 */ /* 0x000fe20008000858 */
[----:B------:R-:W-:Y:S02]  /*c990*/  @UP0 UMOV UR4, UR6 ;  /* 0x0000000600040c82 */ /* 0x000fe40008000000 */
[----:B------:R-:W-:-:S04]  /*c9a0*/  @UP0 UIMAD.WIDE.U32 UR4, UR36, UR12, UR4 ;  /* 0x0000000c240402a5 */ /* 0x000fc8000f8e0004 */
[----:B------:R-:W-:Y:S02]  /*c9b0*/  @UP0 UIADD3 UR5, UR5, UR7, URZ ;  /* 0x0000000705050290 */ /* 0x000fe4000fffe03f */
[----:B------:R-:W-:-:S04]  /*c9c0*/  @UP0 ULEA UR6, UP1, UR4, UR10, 0x2 ;  /* 0x0000000a04060291 */ /* 0x000fc8000f82103f */
[----:B------:R-:W-:Y:S02]  /*c9d0*/  @UP0 ULEA.HI.X UR7, UR4, UR11, UR5, 0x2, UP1 ;  /* 0x0000000b04070291 */ /* 0x000fe400088f1405 */
[----:B------:R-:W-:-:S04]  /*c9e0*/  IMAD.U32 R6, RZ, RZ, UR6 ;  /* 0x00000006ff067e24 */ /* 0x000fc8000f8e00ff */
        /* <DEDUP_REMOVED lines=55> */
.L_x_9553:
        /* <DEDUP_REMOVED lines=52> */
.L_x_9479:
[----:B------:R-:W-:Y:S05]  /*d0a0*/  @P0 BRA `(.L_x_9554) ;  /* 0x0000001800ec0947 */ /* 0x000fea0003800000 */
[----:B------:R-:W0:Y:S01]  /*d0b0*/  S2R R9, SR_TID.X ;  /* 0x0000000000097919 */ /* 0x000e220000002100 */
[----:B------:R-:W-:Y:S01]  /*d0c0*/  ULDC.64 UR4, c[0x4][0x70] ;  /* 0x01001c0000047ab9 */ /* 0x000fe20000000a00 */
[----:B------:R-:W1:Y:S01]  /*d0d0*/  LDC R46, c[0x0][0xbe8] ;  /* 0x0002fa00ff2e7b82 */ /* 0x000e620000000800 */
[----:B------:R-:W-:Y:S01]  /*d0e0*/  ULDC.64 UR8, c[0x0][0xbd0] ;  /* 0x0002f40000087ab9 */ /* 0x000fe20000000a00 */
[----:B------:R-:W-:Y:S01]  /*d0f0*/  USHF.R.S32.HI UR7, URZ, 0x1f, UR36 ;  /* 0x0000001f3f077899 */ /* 0x000fe20008011424 */
[----:B------:R-:W-:-:S05]  /*d100*/  ULDC.64 UR10, c[0x0][0xb38] ;  /* 0x0002ce00000a7ab9 */ /* 0x000fca0000000a00 */
[----:B------:R-:W2:Y:S01]  /*d110*/  LDC R72, c[0x0][0xc50] ;  /* 0x00031400ff487b82 */ /* 0x000ea20000000800 */
[----:B0-----:R-:W-:-:S05]  /*d120*/  IMAD.SHL.U32 R7, R9, 0x4, RZ ;  /* 0x0000000409077824 */ /* 0x001fca00078e00ff */
[----:B------:R-:W-:Y:S02]  /*d130*/  LOP3.LUT R7, R7, 0xc, RZ, 0xc0, !PT ;  /* 0x0000000c07077812 */ /* 0x000fe400078ec0ff */
[----:B------:R-:W-:Y:S02]  /*d140*/  BAR.SYNC.DEFER_BLOCKING 0x1, 0x180 ;  /* 0x0046000000007b1d */ /* 0x000fe40000010000 */
[----:B------:R-:W-:-:S05]  /*d150*/  IADD3 R12, P0, R7, UR4, RZ ;  /* 0x00000004070c7c10 */ /* 0x000fca000ff1e0ff */
[----:B------:R-:W-:-:S05]  /*d160*/  IMAD.X R13, RZ, RZ, UR5, P0 ;  /* 0x00000005ff0d7e24 */ /* 0x000fca00080e06ff */
[----:B------:R0:W3:Y:S01]  /*d170*/  LDG.E.CONSTANT R12, desc[UR44][R12.64] ;  /* 0x0000002c0c0c7981 */ /* 0x0000e2000c1e9900 */
[----:B------:R-:W-:Y:S01]  /*d180*/  LOP3.LUT P0, R7, R9, 0x3, RZ, 0xc0, !PT ;  /* 0x0000000309077812 */ /* 0x000fe2000780c0ff */
[----:B------:R-:W-:Y:S01]  /*d190*/  UIMAD.WIDE.U32 UR4, UR36, UR8, URZ ;  /* 0x00000008240472a5 */ /* 0x000fe2000f8e003f */
[----:B-1----:R-:W-:Y:S01]  /*d1a0*/  ISETP.NE.AND P2, PT, R46, 0x1, PT ;  /* 0x000000012e00780c */ /* 0x002fe20003f45270 */
[----:B------:R-:W-:Y:S01]  /*d1b0*/  UIMAD UR6, UR7, UR8, URZ ;  /* 0x00000008070672a4 */ /* 0x000fe2000f8e023f */
[----:B------:R-:W-:Y:S01]  /*d1c0*/  ISETP.EQ.OR P0, PT, R7, 0x3, !P0 ;  /* 0x000000030700780c */ /* 0x000fe20004702670 */
[----:B------:R-:W-:Y:S01]  /*d1d0*/  UIMAD UR8, UR7, UR10, URZ ;  /* 0x0000000a070872a4 */ /* 0x000fe2000f8e023f */
[----:B------:R-:W-:Y:S01]  /*d1e0*/  BSSY B0, `(.L_x_9555) ;  /* 0x0000145000007945 */ /* 0x000fe20003800000 */
[----:B------:R-:W-:Y:S01]  /*d1f0*/  IMAD.U32 R26, RZ, RZ, UR4 ;  /* 0x00000004ff1a7e24 */ /* 0x000fe2000f8e00ff */
[----:B------:R-:W-:Y:S01]  /*d200*/  SEL R73, R3, R0, P0 ;  /* 0x0000000003497207 */ /* 0x000fe20000000000 */
[----:B------:R-:W-:Y:S01]  /*d210*/  UIMAD UR9, UR36, UR9, UR6 ;  /* 0x00000009240972a4 */ /* 0x000fe2000f8e0206 */
[----:B------:R-:W-:Y:S01]  /*d220*/  SEL R3, R0, R3, P0 ;  /* 0x0000000300037207 */ /* 0x000fe20000000000 */
[----:B------:R-:W-:Y:S01]  /*d230*/  VIADD R0, R9, 0xffffff80 ;  /* 0xffffff8009007836 */ /* 0x000fe20000000000 */
[----:B------:R-:W-:Y:S01]  /*d240*/  SEL R55, R15, R2, P0 ;  /* 0x000000020f377207 */ /* 0x000fe20000000000 */
[----:B------:R-:W2:Y:S01]  /*d250*/  S2UR UR4, SR_CTAID.Y ;  /* 0x00000000000479c3 */ /* 0x000ea20000002600 */
[----:B------:R-:W-:Y:S01]  /*d260*/  SEL R15, R2, R15, P0 ;  /* 0x0000000f020f7207 */ /* 0x000fe20000000000 */
[----:B------:R-:W-:Y:S01]  /*d270*/  UIADD3 UR9, UR5, UR9, URZ ;  /* 0x0000000905097290 */ /* 0x000fe2000fffe03f */
[----:B------:R-:W-:Y:S01]  /*d280*/  SHF.R.S32.HI R23, RZ, 0x1f, R0 ;  /* 0x0000001fff177819 */ /* 0x000fe20000011400 */
[----:B------:R-:W-:Y:S01]  /*d290*/  UIMAD.WIDE.U32 UR6, UR36, UR10, URZ ;  /* 0x0000000a240672a5 */ /* 0x000fe2000f8e003f */
[----:B------:R-:W-:Y:S01]  /*d2a0*/  SEL R57, R5, R8, P0 ;  /* 0x0000000805397207 */ /* 0x000fe20000000000 */
[----:B------:R-:W-:Y:S01]  /*d2b0*/  UIMAD UR8, UR36, UR11, UR8 ;  /* 0x0000000b240872a4 */ /* 0x000fe2000f8e0208 */
[----:B------:R-:W-:Y:S01]  /*d2c0*/  LEA.HI R2, R23, R0, RZ, 0x7 ;  /* 0x0000000017027211 */ /* 0x000fe200078f38ff */
[----:B------:R-:W1:Y:S01]  /*d2d0*/  @P2 LDC R70, c[0x0][0xbec] ;  /* 0x0002fb00ff462b82 */ /* 0x000e620000000800 */
[----:B------:R-:W-:Y:S01]  /*d2e0*/  SEL R5, R8, R5, P0 ;  /* 0x0000000508057207 */ /* 0x000fe20000000000 */
[----:B------:R-:W-:Y:S01]  /*d2f0*/  UIADD3 UR8, UR7, UR8, URZ ;  /* 0x0000000807087290 */ /* 0x000fe2000fffe03f */
[----:B------:R-:W-:Y:S01]  /*d300*/  LOP3.LUT R7, R2, 0xffffff80, RZ, 0xc0, !PT ;  /* 0xffffff8002077812 */ /* 0x000fe200078ec0ff */
[----:B------:R-:W-:Y:S01]  /*d310*/  IMAD.U32 R35, RZ, RZ, UR7 ;  /* 0x00000007ff237e24 */ /* 0x000fe2000f8e00ff */
[----:B------:R-:W-:Y:S01]  /*d320*/  SEL R69, R47, R10, P0 ;  /* 0x0000000a2f457207 */ /* 0x000fe20000000000 */
[----:B------:R-:W-:Y:S01]  /*d330*/  IMAD.U32 R34, RZ, RZ, UR6 ;  /* 0x00000006ff227e24 */ /* 0x000fe2000f8e00ff */
[----:B------:R-:W-:Y:S01]  /*d340*/  LEA.HI R23, R23, R0, RZ, 0x2 ;  /* 0x0000000017177211 */ /* 0x000fe200078f10ff */
[----:B------:R-:W-:Y:S01]  /*d350*/  IMAD.IADD R40, R0, 0x1, -R7 ;  /* 0x0000000100287824 */ /* 0x000fe200078e0a07 */
[----:B------:R-:W-:Y:S01]  /*d360*/  SHF.R.S32.HI R8, RZ, 0x7, R2 ;  /* 0x00000007ff087819 */ /* 0x000fe20000011402 */
[----:B------:R-:W4:Y:S01]  /*d370*/  @P2 LDC R74, c[0x0][0xbec] ;  /* 0x0002fb00ff4a2b82 */ /* 0x000f220000000800 */
[----:B------:R-:W-:Y:S01]  /*d380*/  SEL R47, R10, R47, P0 ;  /* 0x0000002f0a2f7207 */ /* 0x000fe20000000000 */
[----:B------:R-:W-:Y:S01]  /*d390*/  IMAD.U32 R35, RZ, RZ, UR8 ;  /* 0x00000008ff237e24 */ /* 0x000fe2000f8e00ff */
[----:B------:R-:W-:Y:S01]  /*d3a0*/  SHF.R.S32.HI R25, RZ, 0x1f, R40 ;  /* 0x0000001fff197819 */ /* 0x000fe20000011428 */
[----:B------:R-:W-:Y:S01]  /*d3b0*/  IMAD.HI R2, R8, 0x55555556, RZ ;  /* 0x5555555608027827 */ /* 0x000fe200078e02ff */
[----:B------:R-:W-:Y:S01]  /*d3c0*/  LOP3.LUT R23, R23, 0xfffffffc, RZ, 0xc0, !PT ;  /* 0xfffffffc17177812 */ /* 0x000fe200078ec0ff */
[----:B------:R-:W-:Y:S01]  /*d3d0*/  ULDC.64 UR6, c[0x0][0xb48] ;  /* 0x0002d20000067ab9 */ /* 0x000fe20000000a00 */
[----:B------:R-:W-:-:S02]  /*d3e0*/  LEA.HI R10, R25, R40, RZ, 0x2 ;  /* 0x00000028190a7211 */ /* 0x000fc400078f10ff */
[----:B------:R-:W-:Y:S02]  /*d3f0*/  SEL R67, R51, R20, P0 ;  /* 0x0000001433437207 */ /* 0x000fe40000000000 */
[--C-:B------:R-:W-:Y:S02]  /*d400*/  SHF.R.S32.HI R16, RZ, 0x2, R10.reuse ;  /* 0x00000002ff107819 */ /* 0x100fe4000001140a */
[----:B------:R-:W-:Y:S02]  /*d410*/  SHF.R.S32.HI R27, RZ, 0x1f, R10 ;  /* 0x0000001fff1b7819 */ /* 0x000fe4000001140a */
[----:B------:R-:W-:Y:S01]  /*d420*/  SEL R51, R20, R51, P0 ;  /* 0x0000003314337207 */ /* 0x000fe20000000000 */
[----:B------:R-:W-:Y:S01]  /*d430*/  IMAD.IADD R20, R0, 0x1, -R23 ;  /* 0x0000000100147824 */ /* 0x000fe200078e0a17 */
[----:B------:R-:W-:Y:S02]  /*d440*/  LEA.HI R23, R2, R2, RZ, 0x1 ;  /* 0x0000000202177211 */ /* 0x000fe400078f08ff */
[----:B------:R-:W-:Y:S01]  /*d450*/  LEA.HI R27, R27, R16, RZ, 0x3 ;  /* 0x000000101b1b7211 */ /* 0x000fe200078f18ff */
[----:B------:R-:W5:Y:S01]  /*d460*/  S2R R2, SR_CTAID.X ;  /* 0x0000000000027919 */ /* 0x000f620000002500 */
[----:B------:R-:W-:-:S02]  /*d470*/  SEL R61, R135, R134, P0 ;  /* 0x00000086873d7207 */ /* 0x000fc40000000000 */
[----:B------:R-:W-:Y:S01]  /*d480*/  LOP3.LUT R33, R27, 0xfffffff8, RZ, 0xc0, !PT ;  /* 0xfffffff81b217812 */ /* 0x000fe200078ec0ff */
[----:B------:R-:W-:Y:S01]  /*d490*/  IMAD R27, R23, -0x3, R8 ;  /* 0xfffffffd171b7824 */ /* 0x000fe200078e0208 */
[----:B------:R-:W-:Y:S02]  /*d4a0*/  LEA.HI R8, R20, R20, RZ, 0x1 ;  /* 0x0000001414087211 */ /* 0x000fe400078f08ff */
[----:B------:R-:W-:Y:S01]  /*d4b0*/  SEL R31, R98, R99, P0 ;  /* 0x00000063621f7207 */ /* 0x000fe20000000000 */
[----:B------:R-:W-:Y:S01]  /*d4c0*/  IMAD.IADD R0, R16, 0x1, -R33 ;  /* 0x0000000110007824 */ /* 0x000fe200078e0a21 */
[----:B------:R-:W-:Y:S02]  /*d4d0*/  LOP3.LUT R33, R8, 0x1ffffffe, RZ, 0xc0, !PT ;  /* 0x1ffffffe08217812 */ /* 0x000fe400078ec0ff */
[----:B------:R-:W-:Y:S02]  /*d4e0*/  SEL R21, R110, R111, P0 ;  /* 0x0000006f6e157207 */ /* 0x000fe40000000000 */
[----:B------:R-:W-:Y:S01]  /*d4f0*/  SEL R19, R14, R93, P0 ;  /* 0x0000005d0e137207 */ /* 0x000fe20000000000 */
[----:B------:R-:W-:Y:S01]  /*d500*/  IMAD.IADD R45, R20, 0x1, -R33 ;  /* 0x00000001142d7824 */ /* 0x000fe200078e0a21 */
[----:B------:R-:W-:-:S02]  /*d510*/  SEL R33, R134, R135, P0 ;  /* 0x0000008786217207 */ /* 0x000fc40000000000 */
[----:B------:R-:W-:Y:S02]  /*d520*/  SEL R14, R93, R14, P0 ;  /* 0x0000000e5d0e7207 */ /* 0x000fe40000000000 */
[----:B------:R-:W-:Y:S02]  /*d530*/  LOP3.LUT R75, R10, 0x7ffffffc, RZ, 0xc0, !PT ;  /* 0x7ffffffc0a4b7812 */ /* 0x000fe400078ec0ff */
[----:B------:R-:W-:Y:S02]  /*d540*/  LEA.HI R25, R25, R40, RZ, 0x5 ;  /* 0x0000002819197211 */ /* 0x000fe400078f28ff */
[----:B------:R-:W-:Y:S02]  /*d550*/  SEL R59, R108, R109, P0 ;  /* 0x0000006d6c3b7207 */ /* 0x000fe40000000000 */
[----:B------:R-:W-:Y:S02]  /*d560*/  SEL R18, R109, R108, P0 ;  /* 0x0000006c6d127207 */ /* 0x000fe40000000000 */
[----:B------:R-:W-:-:S02]  /*d570*/  SHF.R.S32.HI R25, RZ, 0x5, R25 ;  /* 0x00000005ff197819 */ /* 0x000fc40000011419 */
[----:B------:R-:W-:Y:S02]  /*d580*/  SEL R43, R58, R117, P0 ;  /* 0x000000753a2b7207 */ /* 0x000fe40000000000 */
[----:B------:R-:W-:Y:S01]  /*d590*/  SEL R65, R104, R105, P0 ;  /* 0x0000006968417207 */ /* 0x000fe20000000000 */
[----:B------:R-:W-:Y:S01]  /*d5a0*/  IMAD R0, R25, 0x10, R0 ;  /* 0x0000001019007824 */ /* 0x000fe200078e0200 */
[----:B------:R-:W-:Y:S02]  /*d5b0*/  SEL R17, R113, R112, P0 ;  /* 0x0000007071117207 */ /* 0x000fe40000000000 */
[----:B------:R-:W-:Y:S01]  /*d5c0*/  SEL R58, R117, R58, P0 ;  /* 0x0000003a753a7207 */ /* 0x000fe20000000000 */
[----:B------:R-:W-:Y:S01]  /*d5d0*/  IMAD R0, R27, 0x40, R0 ;  /* 0x000000401b007824 */ /* 0x000fe200078e0200 */
[----:B------:R-:W-:Y:S01]  /*d5e0*/  SEL R49, R124, R125, P0 ;  /* 0x0000007d7c317207 */ /* 0x000fe20000000000 */
[----:B------:R-:W-:Y:S01]  /*d5f0*/  IMAD.U32 R27, RZ, RZ, UR5 ;  /* 0x00000005ff1b7e24 */ /* 0x000fe2000f8e00ff */
[----:B------:R-:W-:Y:S01]  /*d600*/  SEL R53, R132, R133, P0 ;  /* 0x0000008584357207 */ /* 0x000fe20000000000 */
[--C-:B------:R-:W-:Y:S01]  /*d610*/  IMAD R45, R45, 0x8, R0.reuse ;  /* 0x000000082d2d7824 */ /* 0x100fe200078e0200 */
[----:B------:R-:W-:Y:S01]  /*d620*/  SEL R29, R90, R91, P0 ;  /* 0x0000005b5a1d7207 */ /* 0x000fe20000000000 */
[----:B-----5:R-:W-:Y:S01]  /*d630*/  IMAD R54, R2, 0xc0, R0 ;  /* 0x000000c002367824 */ /* 0x020fe200078e0200 */
[----:B------:R-:W-:Y:S01]  /*d640*/  SEL R63, R94, R95, P0 ;  /* 0x0000005f5e3f7207 */ /* 0x000fe20000000000 */
[----:B------:R-:W-:Y:S01]  /*d650*/  IMAD R45, R2, 0xc0, R45 ;  /* 0x000000c0022d7824 */ /* 0x000fe200078e022d */
[----:B------:R-:W-:Y:S01]  /*d660*/  SEL R41, R102, R103, P0 ;  /* 0x0000006766297207 */ /* 0x000fe20000000000 */
[----:B------:R-:W-:Y:S01]  /*d670*/  IMAD.U32 R27, RZ, RZ, UR9 ;  /* 0x00000009ff1b7e24 */ /* 0x000fe2000f8e00ff */
[----:B------:R-:W-:Y:S01]  /*d680*/  SEL R11, R106, R107, P0 ;  /* 0x0000006b6a0b7207 */ /* 0x000fe20000000000 */
[----:B----4-:R-:W-:Y:S01]  /*d690*/  @P2 IMAD.HI.U32 R74, R45, R74, RZ ;  /* 0x0000004a2d4a2227 */ /* 0x010fe200078e00ff */
[----:B------:R-:W-:Y:S01]  /*d6a0*/  SEL R9, R114, R115, P0 ;  /* 0x0000007372097207 */ /* 0x000fe20000000000 */
[----:B------:R-:W-:Y:S01]  /*d6b0*/  ULDC.64 UR8, c[0x0][0xb28] ;  /* 0x0002ca0000087ab9 */ /* 0x000fe20000000a00 */
        /* <DEDUP_REMOVED lines=19> */
[C---:B------:R-:W-:Y:S01]  /*d7f0*/  LOP3.LUT P1, RZ, R40.reuse, 0x3, RZ, 0xc0, !PT ;  /* 0x0000000328ff7812 */ /* 0x040fe2000782c0ff */
[----:B------:R-:W-:Y:S01]  /*d800*/  IMAD.IADD R40, R40, 0x1, -R75 ;  /* 0x0000000128287824 */ /* 0x000fe200078e0a4b */
[----:B---3--:R-:W-:Y:S01]  /*d810*/  LOP3.LUT R44, R12, 0x2, RZ, 0x3c, !PT ;  /* 0x000000020c2c7812 */ /* 0x008fe200078e3cff */
[----:B------:R-:W-:Y:S04]  /*d820*/  SHFL.IDX PT, R60, R33, R12, 0x1c1f ;  /* 0x001c1f0c213c7589 */ /* 0x000fe800000e0000 */
[----:B------:R-:W0:Y:S04]  /*d830*/  SHFL.IDX PT, R61, R61, R44, 0x1c1f ;  /* 0x001c1f2c3d3d7589 */ /* 0x000e2800000e0000 */
[----:B------:R3:W-:Y:S04]  /*d840*/  SHFL.IDX PT, R24, R31, R12, 0x1c1f ;  /* 0x001c1f0c1f187589 */ /* 0x0007e800000e0000 */
[----:B------:R-:W-:Y:S04]  /*d850*/  SHFL.IDX PT, R10, R21, R12, 0x1c1f ;  /* 0x001c1f0c150a7589 */ /* 0x000fe800000e0000 */
[----:B------:R-:W-:Y:S01]  /*d860*/  SHFL.IDX PT, R20, R73, R12, 0x1c1f ;  /* 0x001c1f0c49147589 */ /* 0x000fe200000e0000 */
[----:B---3--:R-:W3:Y:S03]  /*d870*/  LDC.64 R30, c[0x0][0xbd8] ;  /* 0x0002f600ff1e7b82 */ /* 0x008ee60000000a00 */
[----:B------:R0:W-:Y:S04]  /*d880*/  SHFL.IDX PT, R21, R3, R44, 0x1c1f ;  /* 0x001c1f2c03157589 */ /* 0x0001e800000e0000 */
[----:B------:R-:W-:Y:S04]  /*d890*/  SHFL.IDX PT, R19, R19, R12, 0x1c1f ;  /* 0x001c1f0c13137589 */ /* 0x000fe800000e0000 */
[----:B------:R-:W-:Y:S01]  /*d8a0*/  SHFL.IDX PT, R14, R14, R44, 0x1c1f ;  /* 0x001c1f2c0e0e7589 */ /* 0x000fe200000e0000 */
[----:B0-----:R-:W-:-:S03]  /*d8b0*/  SEL R3, R61, R60, P0 ;  /* 0x0000003c3d037207 */ /* 0x001fc60000000000 */
[----:B------:R-:W-:Y:S04]  /*d8c0*/  SHFL.IDX PT, R57, R57, R12, 0x1c1f ;  /* 0x001c1f0c39397589 */ /* 0x000fe800000e0000 */
[----:B------:R0:W4:Y:S04]  /*d8d0*/  SHFL.IDX PT, R62, R5, R44, 0x1c1f ;  /* 0x001c1f2c053e7589 */ /* 0x00012800000e0000 */
[----:B------:R-:W-:Y:S04]  /*d8e0*/  SHFL.IDX PT, R59, R59, R12, 0x1c1f ;  /* 0x001c1f0c3b3b7589 */ /* 0x000fe800000e0000 */
[----:B------:R4:W-:Y:S01]  /*d8f0*/  SHFL.IDX PT, R66, R18, R44, 0x1c1f ;  /* 0x001c1f2c12427589 */ /* 0x0009e200000e0000 */
[----:B0-----:R-:W-:-:S03]  /*d900*/  SEL R5, R60, R61, P0 ;  /* 0x0000003d3c057207 */ /* 0x001fc60000000000 */
[----:B------:R-:W-:Y:S01]  /*d910*/  SHFL.IDX PT, R55, R55, R12, 0x1c1f ;  /* 0x001c1f0c37377589 */ /* 0x000fe200000e0000 */
[----:B------:R-:W0:Y:S03]  /*d920*/  LDC.64 R60, c[0x0][0xb40] ;  /* 0x0002d000ff3c7b82 */ /* 0x000e260000000a00 */
[----:B------:R-:W5:Y:S04]  /*d930*/  SHFL.IDX PT, R64, R15, R44, 0x1c1f ;  /* 0x001c1f2c0f407589 */ /* 0x000f6800000e0000 */
[----:B------:R2:W-:Y:S04]  /*d940*/  SHFL.IDX PT, R48, R69, R12, 0x1c1f ;  /* 0x001c1f0c45307589 */ /* 0x0005e800000e0000 */
[----:B------:R-:W-:Y:S01]  /*d950*/  SHFL.IDX PT, R52, R67, R12, 0x1c1f ;  /* 0x001c1f0c43347589 */ /* 0x000fe200000e0000 */
[----:B----4-:R-:W-:-:S03]  /*d960*/  SEL R18, R57, R62, P0 ;  /* 0x0000003e39127207 */ /* 0x010fc60000000000 */
[----:B------:R-:W-:Y:S01]  /*d970*/  SHFL.IDX PT, R16, R41, R12, 0x1c1f ;  /* 0x001c1f0c29107589 */ /* 0x000fe200000e0000 */
[----:B--2---:R-:W2:Y:S03]  /*d980*/  @P2 LDC R69, c[0x0][0xbf0] ;  /* 0x0002fc00ff452b82 */ /* 0x004ea60000000800 */
[----:B------:R-:W-:Y:S04]  /*d990*/  SHFL.IDX PT, R8, R39, R12, 0x1c1f ;  /* 0x001c1f0c27087589 */ /* 0x000fe800000e0000 */
[----:B------:R-:W-:Y:S01]  /*d9a0*/  SHFL.IDX PT, R0, R37, R12, 0x1c1f ;  /* 0x001c1f0c25007589 */ /* 0x000fe200000e0000 */
[----:B0-----:R-:W-:-:S03]  /*d9b0*/  IMAD.WIDE.U32 R34, R60, UR38, R34 ;  /* 0x000000263c227c25 */ /* 0x001fc6000f8e0022 */
[----:B------:R-:W-:Y:S01]  /*d9c0*/  SHFL.IDX PT, R2, R25, R12, 0x1c1f ;  /* 0x001c1f0c19027589 */ /* 0x000fe200000e0000 */
[----:B-----5:R-:W-:-:S03]  /*d9d0*/  SEL R15, R64, R55, P0 ;  /* 0x00000037400f7207 */ /* 0x020fc60000000000 */
[----:B------:R-:W-:Y:S04]  /*d9e0*/  SHFL.IDX PT, R67, R17, R44, 0x1c1f ;  /* 0x001c1f2c11437589 */ /* 0x000fe800000e0000 */
        /* <DEDUP_REMOVED lines=10> */
[----:B------:R4:W-:Y:S04]  /*da90*/  SHFL.IDX PT, R7, R7, R12, 0x1c1f ;  /* 0x001c1f0c07077589 */ /* 0x0009e800000e0000 */
[----:B------:R5:W1:Y:S04]  /*daa0*/  SHFL.IDX PT, R68, R13, R44, 0x1c1f ;  /* 0x001c1f2c0d447589 */ /* 0x000a6800000e0000 */
[----:B------:R-:W-:Y:S01]  /*dab0*/  SHFL.IDX PT, R58, R58, R44, 0x1c1f ;  /* 0x001c1f2c3a3a7589 */ /* 0x000fe200000e0000 */
[----:B----4-:R-:W-:-:S03]  /*dac0*/  SEL R12, R20, R21, P0 ;  /* 0x00000015140c7207 */ /* 0x010fc60000000000 */
[----:B------:R-:W-:Y:S01]  /*dad0*/  SHFL.IDX PT, R50, R125, R44, 0x1c1f ;  /* 0x001c1f2c7d327589 */ /* 0x000fe200000e0000 */
[----:B------:R-:W-:Y:S02]  /*dae0*/  SEL R20, R21, R20, P0 ;  /* 0x0000001415147207 */ /* 0x000fe40000000000 */
[----:B-----5:R-:W-:Y:S01]  /*daf0*/  SEL R13, R19, R14, P0 ;  /* 0x0000000e130d7207 */ /* 0x020fe20000000000 */
[----:B------:R-:W4:Y:S01]  /*db00*/  SHFL.IDX PT, R47, R47, R44, 0x1c1f ;  /* 0x001c1f2c2f2f7589 */ /* 0x000f2200000e0000 */
[----:B------:R-:W-:Y:S02]  /*db10*/  SEL R21, R14, R19, P0 ;  /* 0x000000130e157207 */ /* 0x000fe40000000000 */
[----:B------:R-:W-:Y:S01]  /*db20*/  SEL R14, R62, R57, P0 ;  /* 0x000000393e0e7207 */ /* 0x000fe20000000000 */
[----:B------:R-:W-:Y:S01]  /*db30*/  SHFL.IDX PT, R56, R133, R44, 0x1c1f ;  /* 0x001c1f2c85387589 */ /* 0x000fe200000e0000 */
[----:B---3--:R-:W-:Y:S01]  /*db40*/  IMAD.WIDE.U32 R62, R30, UR38, R26 ;  /* 0x000000261e3e7c25 */ /* 0x008fe2000f8e001a */
[----:B------:R-:W-:-:S02]  /*db50*/  SEL R27, R59, R66, P0 ;  /* 0x000000423b1b7207 */ /* 0x000fc40000000000 */
[----:B------:R-:W3:Y:S01]  /*db60*/  SHFL.IDX PT, R51, R51, R44, 0x1c1f ;  /* 0x001c1f2c33337589 */ /* 0x000ee200000e0000 */
[----:B------:R-:W-:Y:S01]  /*db70*/  IMAD R57, RZ, RZ, -UR36 ;  /* 0x80000024ff397e24 */ /* 0x000fe2000f8e02ff */
[----:B------:R-:W-:Y:S01]  /*db80*/  SEL R19, R55, R64, P0 ;  /* 0x0000004037137207 */ /* 0x000fe20000000000 */
[----:B------:R-:W-:Y:S01]  /*db90*/  IMAD R64, R60, UR39, RZ ;  /* 0x000000273c407c24 */ /* 0x000fe2000f8e02ff */
[----:B------:R-:W-:Y:S01]  /*dba0*/  SHFL.IDX PT, R41, R95, R44, 0x1c1f ;  /* 0x001c1f2c5f297589 */ /* 0x000fe200000e0000 */
[----:B------:R-:W-:Y:S01]  /*dbb0*/  IMAD.MOV.U32 R55, RZ, RZ, R45 ;  /* 0x000000ffff377224 */ /* 0x000fe200078e002d */
[----:B-1----:R-:W-:Y:S01]  /*dbc0*/  SEL R26, R65, R68, P0 ;  /* 0x00000044411a7207 */ /* 0x002fe20000000000 */
[----:B------:R-:W-:Y:S01]  /*dbd0*/  IMAD R61, R61, UR38, R64 ;  /* 0x000000263d3d7c24 */ /* 0x000fe2000f8e0240 */
[----:B------:R-:W-:Y:S01]  /*dbe0*/  SHFL.IDX PT, R38, R91, R44, 0x1c1f ;  /* 0x001c1f2c5b267589 */ /* 0x000fe200000e0000 */
[----:B------:R-:W-:Y:S02]  /*dbf0*/  IMAD.MOV.U32 R60, RZ, RZ, R34 ;  /* 0x000000ffff3c7224 */ /* 0x000fe400078e0022 */
[----:B------:R-:W-:Y:S01]  /*dc00*/  IMAD.IADD R61, R35, 0x1, R61 ;  /* 0x00000001233d7824 */ /* 0x000fe200078e023d */
        /* <DEDUP_REMOVED lines=9> */
[----:B-1----:R-:W-:Y:S01]  /*dca0*/  IMAD R44, R30, UR39, RZ ;  /* 0x000000271e2c7c24 */ /* 0x002fe2000f8e02ff */
[----:B------:R-:W-:-:S03]  /*dcb0*/  SEL R30, R68, R65, P0 ;  /* 0x00000041441e7207 */ /* 0x000fc60000000000 */
[----:B------:R-:W-:Y:S02]  /*dcc0*/  IMAD R31, R31, UR38, R44 ;  /* 0x000000261f1f7c24 */ /* 0x000fe4000f8e022c */
[----:B------:R-:W-:-:S04]  /*dcd0*/  @P2 IMAD.HI.U32 R44, R45, R70, RZ ;  /* 0x000000462d2c2227 */ /* 0x000fc800078e00ff */
[----:B------:R-:W-:Y:S01]  /*dce0*/  IMAD.IADD R63, R63, 0x1, R31 ;  /* 0x000000013f3f7824 */ /* 0x000fe200078e021f */
[----:B------:R-:W-:Y:S01]  /*dcf0*/  SEL R31, R66, R59, P0 ;  /* 0x0000003b421f7207 */ /* 0x000fe20000000000 */
[----:B------:R-:W-:Y:S01]  /*dd00*/  IMAD R59, R72, R57, UR4 ;  /* 0x00000004483b7e24 */ /* 0x000fe2000f8e0239 */
[----:B--2---:R-:W-:Y:S01]  /*dd10*/  @P2 SHF.R.U32.HI R55, RZ, R69, R44 ;  /* 0x00000045ff372219 */ /* 0x004fe2000001162c */
[----:B------:R-:W-:Y:S01]  /*dd20*/  ULDC.64 UR4, c[0x0][0xbe0] ;  /* 0x0002f80000047ab9 */ /* 0x000fe20000000a00 */
[----:B------:R-:W-:Y:S01]  /*dd30*/  IMAD.MOV.U32 R57, RZ, RZ, R45 ;  /* 0x000000ffff397224 */ /* 0x000fe200078e002d */
[----:B0-----:R-:W-:Y:S01]  /*dd40*/  @P2 SHF.R.U32.HI R57, RZ, R71, R74 ;  /* 0x00000047ff392219 */ /* 0x001fe2000001164a */
[----:B------:R-:W-:Y:S01]  /*dd50*/  IMAD.WIDE.U32 R60, R59, UR6, R60 ;  /* 0x000000063b3c7c25 */ /* 0x000fe2000f8e003c */
[----:B------:R-:W-:-:S05]  /*dd60*/  SHF.R.S32.HI R44, RZ, 0x1f, R59 ;  /* 0x0000001fff2c7819 */ /* 0x000fca000001143b */
[C---:B------:R-:W-:Y:S02]  /*dd70*/  IMAD R35, R44.reuse, UR4, RZ ;  /* 0x000000042c237c24 */ /* 0x040fe4000f8e02ff */
[----:B------:R-:W-:Y:S02]  /*dd80*/  IMAD R44, R44, UR6, RZ ;  /* 0x000000062c2c7c24 */ /* 0x000fe4000f8e02ff */
[C---:B------:R-:W-:Y:S02]  /*dd90*/  IMAD R64, R59.reuse, UR5, R35 ;  /* 0x000000053b407c24 */ /* 0x040fe4000f8e0223 */
[----:B------:R-:W-:Y:S01]  /*dda0*/  IMAD.WIDE.U32 R34, R59, UR4, R62 ;  /* 0x000000043b227c25 */ /* 0x000fe2000f8e003e */
[----:B------:R-:W-:-:S03]  /*ddb0*/  ULDC.64 UR4, c[0x0][0xb30] ;  /* 0x0002cc0000047ab9 */ /* 0x000fc60000000a00 */
[----:B------:R-:W-:Y:S01]  /*ddc0*/  IMAD R63, R59, UR7, R44 ;  /* 0x000000073b3f7c24 */ /* 0x000fe2000f8e022c */
[----:B------:R-:W-:Y:S01]  /*ddd0*/  SHF.R.S32.HI R59, RZ, 0x1f, R55 ;  /* 0x0000001fff3b7819 */ /* 0x000fe20000011437 */
[----:B------:R-:W-:Y:S01]  /*dde0*/  IMAD.MOV R62, RZ, RZ, -R57 ;  /* 0x000000ffff3e7224 */ /* 0x000fe200078e0a39 */
[----:B------:R-:W-:Y:S01]  /*ddf0*/  IADD3 R34, P2, R55, R34, RZ ;  /* 0x0000002237227210 */ /* 0x000fe20007f5e0ff */
[----:B------:R-:W-:Y:S01]  /*de00*/  IMAD.MOV R55, RZ, RZ, -R55 ;  /* 0x000000ffff377224 */ /* 0x000fe200078e0a37 */
[----:B------:R-:W-:Y:S01]  /*de10*/  SHF.R.S32.HI R44, RZ, 0x1f, R57 ;  /* 0x0000001fff2c7819 */ /* 0x000fe20000011439 */
[----:B------:R-:W-:Y:S01]  /*de20*/  IMAD.IADD R61, R61, 0x1, R63 ;  /* 0x000000013d3d7824 */ /* 0x000fe200078e023f */
[----:B------:R-:W-:Y:S01]  /*de30*/  IADD3.X R35, R59, R35, R64, P2, !PT ;  /* 0x000000233b237210 */ /* 0x000fe200017fe440 */
[----:B------:R-:W-:Y:S01]  /*de40*/  IMAD R55, R46, R55, R45 ;  /* 0x000000372e377224 */ /* 0x000fe200078e022d */
[----:B------:R-:W-:Y:S01]  /*de50*/  ULDC.64 UR6, c[0x0][0xbc8] ;  /* 0x0002f20000067ab9 */ /* 0x000fe20000000a00 */
[----:B------:R-:W-:-:S02]  /*de60*/  IMAD R44, R44, UR4, RZ ;  /* 0x000000042c2c7c24 */ /* 0x000fc4000f8e02ff */
[----:B------:R-:W-:Y:S02]  /*de70*/  IMAD R59, R46, R62, R45 ;  /* 0x0000003e2e3b7224 */ /* 0x000fe400078e022d */
[C---:B------:R-:W-:Y:S01]  /*de80*/  IMAD R63, R57.reuse, UR5, R44 ;  /* 0x00000005393f7c24 */ /* 0x040fe2000f8e022c */
[----:B------:R-:W-:Y:S01]  /*de90*/  SHF.R.S32.HI R44, RZ, 0x1f, R55 ;  /* 0x0000001fff2c7819 */ /* 0x000fe20000011437 */
[----:B------:R-:W-:Y:S01]  /*dea0*/  IMAD.WIDE.U32 R60, R57, UR4, R60 ;  /* 0x00000004393c7c25 */ /* 0x000fe2000f8e003c */
[----:B------:R-:W-:Y:S01]  /*deb0*/  SHF.R.S32.HI R45, RZ, 0x1f, R59 ;  /* 0x0000001fff2d7819 */ /* 0x000fe2000001143b */
[----:B------:R-:W0:Y:S01]  /*dec0*/  S2UR UR5, SR_CgaCtaId ;  /* 0x00000000000579c3 */ /* 0x000e220000008800 */
[----:B------:R-:W-:Y:S01]  /*ded0*/  UMOV UR4, 0x400 ;  /* 0x0000040000047882 */ /* 0x000fe20000000000 */
[----:B------:R-:W-:Y:S02]  /*dee0*/  IMAD R44, R44, UR6, RZ ;  /* 0x000000062c2c7c24 */ /* 0x000fe4000f8e02ff */
[----:B------:R-:W-:-:S02]  /*def0*/  IMAD R62, R45, UR8, RZ ;  /* 0x000000082d3e7c24 */ /* 0x000fc4000f8e02ff */
        /* <DEDUP_REMOVED lines=27> */
[----:B------:R-:W2:Y:S01]  /*e0b0*/  SHFL.IDX PT, R63, R57, 0x1, 0x1c1f ;  /* 0x003c1f00393f7f89 */ /* 0x000ea200000e0000 */
[----:B----4-:R-:W-:Y:S01]  /*e0c0*/  SEL R46, R48, R47, P0 ;  /* 0x0000002f302e7207 */ /* 0x010fe20000000000 */
[----:B0-----:R-:W-:Y:S01]  /*e0d0*/  IMAD.SHL.U32 R55, R40, 0x2, RZ ;  /* 0x0000000228377824 */ /* 0x001fe200078e00ff */
[----:B------:R-:W-:Y:S01]  /*e0e0*/  SEL R48, R47, R48, P0 ;  /* 0x000000302f307207 */ /* 0x000fe20000000000 */
[----:B------:R0:W4:Y:S01]  /*e0f0*/  SHFL.IDX PT, R44, R66, RZ, 0x1c1f ;  /* 0x001c1fff422c7589 */ /* 0x00012200000e0000 */
[----:B------:R-:W-:Y:S02]  /*e100*/  SEL R47, R49, R50, P0 ;  /* 0x00000032312f7207 */ /* 0x000fe40000000000 */
[----:B------:R-:W-:Y:S01]  /*e110*/  SYNCS.ARRIVE.TRANS64.RED.A1T0 RZ, [UR4], RZ ;  /* 0x000000ffffff79a7 */ /* 0x000fe20008100404 */
[----:B------:R-:W-:Y:S01]  /*e120*/  SEL R49, R50, R49, P0 ;  /* 0x0000003132317207 */ /* 0x000fe20000000000 */
[----:B------:R0:W0:Y:S01]  /*e130*/  SHFL.IDX PT, R45, R68, RZ, 0x1c1f ;  /* 0x001c1fff442d7589 */ /* 0x00002200000e0000 */
[----:B---3--:R-:W-:-:S02]  /*e140*/  SEL R50, R52, R51, P0 ;  /* 0x0000003334327207 */ /* 0x008fc40000000000 */
[----:B------:R-:W-:Y:S02]  /*e150*/  SEL R52, R51, R52, P0 ;  /* 0x0000003433347207 */ /* 0x000fe40000000000 */
[----:B------:R-:W-:Y:S02]  /*e160*/  SEL R35, R43, R58, P0 ;  /* 0x0000003a2b237207 */ /* 0x000fe40000000000 */
[----:B------:R-:W-:Y:S02]  /*e170*/  SEL R51, R53, R56, P0 ;  /* 0x0000003835337207 */ /* 0x000fe40000000000 */
[----:B------:R-:W-:Y:S01]  /*e180*/  SEL R43, R58, R43, P0 ;  /* 0x0000002b3a2b7207 */ /* 0x000fe20000000000 */
[----:B-1----:R1:W-:Y:S01]  /*e190*/  @!P2 ST.E desc[UR44][R60.64], R6 ;  /* 0x000000063c00a985 */ /* 0x0023e2000c10192c */
[----:B------:R-:W-:-:S03]  /*e1a0*/  SEL R53, R56, R53, P0 ;  /* 0x0000003538357207 */ /* 0x000fc60000000000 */
[----:B--2---:R1:W-:Y:S01]  /*e1b0*/  @!P1 ST.E desc[UR44][R62.64], R4 ;  /* 0x000000043e009985 */ /* 0x0043e2000c10192c */
[----:B------:R-:W-:Y:S05]  /*e1c0*/  @P3 BRA `(.L_x_9556) ;  /* 0x0000000400183947 */ /* 0x000fea0003800000 */
[C---:B-1----:R-:W-:Y:S01]  /*e1d0*/  VIADD R6, R55.reuse, 0x8 ;  /* 0x0000000837067836 */ /* 0x042fe20000000000 */
        /* <DEDUP_REMOVED lines=11> */
[--C-:B0---4-:R-:W-:Y:S02]  /*e290*/  @!P1 IMAD.WIDE R56, R55, 0x4, R44.reuse ;  /* 0x0000000437389825 */ /* 0x111fe400078e022c */
        /* <DEDUP_REMOVED lines=57> */
.L_x_9556:
[----:B------:R-:W-:Y:S05]  /*e630*/  BSYNC B0 ;  /* 0x0000000000007941 */ /* 0x000fea0003800000 */
.L_x_9555:
[----:B------:R-:W-:Y:S01]  /*e640*/  ISETP.GE.AND P1, PT, R64, R65, PT ;  /* 0x000000414000720c */ /* 0x000fe20003f26270 */
[----:B--2---:R2:W3:Y:S01]  /*e650*/  SHFL.IDX PT, R13, R68, 0x1, 0x1c1f ;  /* 0x003c1f00440d7f89 */ /* 0x0044e200000e0000 */
        /* <DEDUP_REMOVED lines=15> */
[----:B-1----:R-:W-:Y:S02]  /*e750*/  SEL R4, R2, R23, P0 ;  /* 0x0000001702047207 */ /* 0x002fe40000000000 */
        /* <DEDUP_REMOVED lines=52> */
[----:B--2---:R-:W-:Y:S01]  /*eaa0*/  @!P0 IMAD.WIDE R6, R9, 0x4, R12 ;  /* 0x0000000409068825 */ /* 0x004fe200078e020c */
        /* <DEDUP_REMOVED lines=27> */
.L_x_9554:
        /* <DEDUP_REMOVED lines=58> */
.L_x_9469:
        /* <DEDUP_REMOVED lines=18> */
.L_x_9557:
[----:B------:R-:W-:Y:S01]  /*f120*/  ULDC UR8, c[0x0][0xc50] ;  /* 0x0003140000087ab9 */ /* 0x000fe20000000800 */
[----:B------:R-:W-:Y:S01]  /*f130*/  UMOV UR36, UR7 ;  /* 0x0000000700247c82 */ /* 0x000fe20008000000 */
[----:B------:R-:W-:-:S11]  /*f140*/  UISETP.NE.AND UP0, UPT, UR8, 0x1, UPT ;  /* 0x000000010800788c */ /* 0x000fd6000bf05270 */
[----:B------:R-:W-:Y:S01]  /*f150*/  @UP0 ULDC UR4, c[0x0][0xc54] ;  /* 0x0003150000040ab9 */ /* 0x000fe20000000800 */
[----:B------:R-:W-:Y:S01]  /*f160*/  @UP0 ULDC UR6, c[0x0][0xc58] ;  /* 0x0003160000060ab9 */ /* 0x000fe20000000800 */
[----:B------:R-:W-:-:S04]  /*f170*/  UIMAD.WIDE.U32 UR4, UR7, UR4, URZ ;  /* 0x00000004070472a5 */ /* 0x000fc8000f8e003f */
[----:B------:R-:W-:-:S12]  /*f180*/  @UP0 USHF.R.U32.HI UR36, URZ, UR6, UR5 ;  /* 0x000000063f240299 */ /* 0x000fd80008011605 */
.L_x_9558:
        /* <DEDUP_REMOVED lines=24> */
[----:B0-----:R-:W-:-:S04]  /*f310*/  UIMAD UR39, UR39, 0xc0, URZ ;  /* 0x000000c0272778a4 */ /* 0x001fc8000f8e023f */
        /* <DEDUP_REMOVED lines=16> */
.L_x_9561:
[----:B------:R-:W-:-:S11]  /*f420*/  UISETP.NE.AND UP0, UPT, UR5, 0x1, UPT ;  /* 0x000000010500788c */ /* 0x000fd6000bf05270 */
[----:B------:R-:W-:Y:S02]  /*f430*/  @UP0 ULDC.64 UR14, c[0x0][0x9e8] ;  /* 0x00027a00000e0ab9 */ /* 0x000fe40000000a00 */
[----:B------:R-:W-:-:S04]  /*f440*/  UIMAD.WIDE.U32 UR8, UR7, UR14, URZ ;  /* 0x0000000e070872a5 */ /* 0x000fc8000f8e003f */
[----:B------:R-:W-:-:S12]  /*f450*/  @UP0 USHF.R.U32.HI UR7, URZ, UR15, UR9 ;  /* 0x0000000f3f070299 */ /* 0x000fd80008011609 */
.L_x_9562:
[----:B------:R-:W-:-:S04]  /*f460*/  UIMAD UR7, UR7, UR5, UR5 ;  /* 0x00000005070772a4 */ /* 0x000fc8000f8e0205 */
[----:B------:R-:W-:-:S04]  /*f470*/  UISETP.LT.AND UP0, UPT, UR4, UR7, UPT ;  /* 0x000000070400728c */ /* 0x000fc8000bf01270 */
[----:B------:R-:W-:-:S12]  /*f480*/  USEL UR4, UR4, UR7, UP0 ;  /* 0x0000000704047287 */ /* 0x000fd80008000000 */
.L_x_9560:
        /* <DEDUP_REMOVED lines=30> */
.L_x_9564:
[----:B------:R-:W-:-:S11]  /*f670*/  UISETP.NE.AND UP0, UPT, UR5, 0x1, UPT ;  /* 0x000000010500788c */ /* 0x000fd6000bf05270 */
[----:B------:R-:W-:Y:S02]  /*f680*/  @UP0 ULDC.64 UR12, c[0x0][0x9e8] ;  /* 0x00027a00000c0ab9 */ /* 0x000fe40000000a00 */
[----:B------:R-:W-:-:S04]  /*f690*/  UIMAD.WIDE.U32 UR8, UR4, UR12, URZ ;  /* 0x0000000c040872a5 */ /* 0x000fc8000f8e003f */
[----:B------:R-:W-:-:S12]  /*f6a0*/  @UP0 USHF.R.U32.HI UR4, URZ, UR13, UR9 ;  /* 0x0000000d3f040299 */ /* 0x000fd80008011609 */
.L_x_9565:
[----:B------:R-:W-:-:S04]  /*f6b0*/  UIMAD UR4, UR4, UR5, URZ ;  /* 0x00000005040472a4 */ /* 0x000fc8000f8e023f */
[----:B------:R-:W-:-:S04]  /*f6c0*/  UISETP.LT.AND UP0, UPT, UR7, UR4, UPT ;  /* 0x000000040700728c */ /* 0x000fc8000bf01270 */
[----:B------:R-:W-:-:S12]  /*f6d0*/  USEL UR7, UR7, UR4, !UP0 ;  /* 0x0000000407077287 */ /* 0x000fd8000c000000 */
.L_x_9563:
        /* <DEDUP_REMOVED lines=20> */
[----:B------:R-:W-:Y:S01]  /*f820*/  IABS R4, UR6 ;  /* 0x0000000600047c13 */ /* 0x000fe20008000000 */
[----:B------:R-:W-:-:S04]  /*f830*/  ULOP3.LUT UR6, UR6, UR11, URZ, 0x3c, !UPT ;  /* 0x0000000b06067292 */ /* 0x000fc8000f8e3c3f */
[----:B------:R-:W-:-:S05]  /*f840*/  IMAD.MOV.U32 R3, RZ, RZ, R4 ;  /* 0x000000ffff037224 */ /* 0x000fca00078e0004 */
        /* <DEDUP_REMOVED lines=23> */
.L_x_9566:
[----:B------:R-:W-:Y:S01]  /*f9c0*/  UIMAD UR40, UR40, UR4, UR9 ;  /* 0x00000004282872a4 */ /* 0x000fe2000f8e0209 */
[----:B------:R-:W-:Y:S02]  /*f9d0*/  IMAD.U32 R26, RZ, RZ, UR10 ;  /* 0x0000000aff1a7e24 */ /* 0x000fe4000f8e00ff */
[----:B------:R-:W-:Y:S02]  /*f9e0*/  IMAD.MOV.U32 R0, RZ, RZ, RZ ;  /* 0x000000ffff007224 */ /* 0x000fe400078e00ff */
[----:B------:R-:W-:Y:S02]  /*f9f0*/  IMAD.MOV.U32 R14, RZ, RZ, 0x1 ;  /* 0x00000001ff0e7424 */ /* 0x000fe400078e00ff */
[----:B------:R-:W-:Y:S02]  /*fa00*/  IMAD.U32 R3, RZ, RZ, UR40 ;  /* 0x00000028ff037e24 */ /* 0x000fe4000f8e00ff */
[----:B------:R-:W-:-:S03]  /*fa10*/  IMAD.MOV.U32 R2, RZ, RZ, 0x1 ;  /* 0x00000001ff027424 */ /* 0x000fc600078e00ff */
[----:B------:R-:W-:-:S04]  /*fa20*/  VIADDMNMX R26, R3, UR4, R26, PT ;  /* 0x00000004031a7c46 */ /* 0x000fc8000b80011a */
        /* <DEDUP_REMOVED lines=25> */
.L_x_9567:
        /* <DEDUP_REMOVED lines=20> */
.L_x_9568:
        /* <DEDUP_REMOVED lines=20> */
.L_x_9569:
        /* <DEDUP_REMOVED lines=18> */
.L_x_9570:
[----:B------:R-:W0:Y:S01]  /*ff60*/  LDC.64 R2, c[0x0][0x9f8] ;  /* 0x00027e00ff027b82 */ /* 0x000e220000000a00 */
[----:B------:R-:W-:Y:S01]  /*ff70*/  IMAD.MOV.U32 R22, RZ, RZ, R18 ;  /* 0x000000ffff167224 */ /* 0x000fe200078e0012 */
[----:B------:R-:W1:Y:S06]  /*ff80*/  S2R R17, SR_TID.X ;  /* 0x0000000000117919 */ /* 0x000e6c0000002100 */
[----:B------:R-:W2:Y:S01]  /*ff90*/  LDC.64 R4, c[0x0][0x418] ;  /* 0x00010600ff047b82 */ /* 0x000ea20000000a00 */
[----:B0-----:R-:W-:-:S04]  /*ffa0*/  ISETP.NE.U32.AND P0, PT, R2, RZ, PT ;  /* 0x000000ff0200720c */ /* 0x001fc80003f05070 */
[----:B------:R-:W-:-:S13]  /*ffb0*/  ISETP.NE.AND.EX P0, PT, R3, RZ, PT, P0 ;  /* 0x000000ff0300720c */ /* 0x000fda0003f05300 */
[----:B------:R-:W0:Y:S02]  /*ffc0*/  @P0 LDC.64 R2, c[0x0][0x9f8] ;  /* 0x00027e00ff020b82 */ /* 0x000e240000000a00 */
[----:B0-----:R-:W-:-:S05]  /*ffd0*/  @P0 IMAD.WIDE R2, R18, 0x4, R2 ;  /* 0x0000000412020825 */ /* 0x001fca00078e0202 */
[----:B------:R0:W3:Y:S01]  /*ffe0*/  @P0 LDG.E R22, desc[UR44][R2.64] ;  /* 0x0000002c02160981 */ /* 0x0000e2000c1e1900 */
[--C-:B-1----:R-:W-:Y:S01]  /*fff0*/  SHF.R.U32.HI R11, RZ, 0x1, R17.reuse ;  /* 0x00000001ff0b7819 */ /* 0x102fe20000011611 */
[C---:B------:R-:W-:Y:S01]  /*10000*/  IMAD.SHL.U32 R0, R17.reuse, 0x20, RZ ;  /* 0x0000002011007824 */ /* 0x040fe200078e00ff */
[----:B--2---:R-:W-:Y:S01]  /*10010*/  ISETP.NE.U32.AND P0, PT, R4, RZ, PT ;  /* 0x000000ff0400720c */ /* 0x004fe20003f05070 */
        /* <DEDUP_REMOVED lines=29> */
[----:B---3--:R-:W-:Y:S02]  /*101f0*/  SHF.R.S32.HI R23, RZ, 0x1f, R22 ;  /* 0x0000001fff177819 */ /* 0x008fe40000011416 */
[----:B------:R-:W-:Y:S01]  /*10200*/  SEL R17, R22, RZ, !P2 ;  /* 0x000000ff16117207 */ /* 0x000fe20005000000 */
[----:B------:R-:W-:Y:S06]  /*10210*/  BRA.DIV UR4, `(.L_x_9571) ;  /* 0x0000002e04107947 */ /* 0x000fec000b800000 */
[----:B------:R0:W1:Y:S02]  /*10220*/  SHFL.IDX PT, R14, R20, RZ, 0x1f ;  /* 0x00001fff140e7589 */ /* 0x00006400000e0000 */
.L_x_9626:
[----:B-1----:R-:W-:Y:S02]  /*10230*/  ISETP.NE.AND P0, PT, R14, RZ, PT ;  /* 0x000000ff0e00720c */ /* 0x002fe40003f05270 */
        /* <DEDUP_REMOVED lines=8> */
.L_x_9629:
        /* <DEDUP_REMOVED lines=21> */
.L_x_9574:
[----:B------:R-:W-:Y:S01]  /*10410*/  IMAD.MOV.U32 R3, RZ, RZ, 0x1 ;  /* 0x00000001ff037424 */ /* 0x000fe200078e00ff */
[----:B------:R-:W-:-:S04]  /*10420*/  ISETP.NE.AND P1, PT, R28, RZ, PT ;  /* 0x000000ff1c00720c */ /* 0x000fc80003f25270 */
[----:B------:R-:W-:-:S04]  /*10430*/  SHF.L.U32 R3, R3, 0x1f, RZ ;  /* 0x0000001f03037819 */ /* 0x000fc800000006ff */
[----:B------:R-:W2:Y:S02]  /*10440*/  SYNCS.PHASECHK.TRANS64.TRYWAIT P0, [UR38+0x17080], R3 ;  /* 0x01708003ff0075a7 */ /* 0x000ea40008000166 */
[----:B--2---:R-:W-:Y:S05]  /*10450*/  @!P0 BRA `(.L_x_9575) ;  /* 0x0000002800c08947 */ /* 0x004fea0003800000 */
.L_x_9630:
[----:B------:R-:W-:Y:S05]  /*10460*/  @P1 BRA `(.L_x_9576) ;  /* 0x0000000000181947 */ /* 0x000fea0003800000 */
[----:B-1----:R-:W1:Y:S01]  /*10470*/  S2R R4, SR_TID.X ;  /* 0x0000000000047919 */ /* 0x002e620000002100 */
[----:B------:R-:W-:-:S04]  /*10480*/  IMAD.MOV.U32 R2, RZ, RZ, 0x3000 ;  /* 0x00003000ff027424 */ /* 0x000fc800078e00ff */
[----:B------:R3:W-:Y:S01]  /*10490*/  SYNCS.ARRIVE.TRANS64 RZ, [UR38+0x17070], R2 ;  /* 0x01707002ffff79a7 */ /* 0x0007e20008000026 */
[----:B-1----:R-:W-:-:S13]  /*104a0*/  LOP3.LUT P0, RZ, R4, 0x1f, RZ, 0xc0, !PT ;  /* 0x0000001f04ff7812 */ /* 0x002fda000780c0ff */
[----:B---3--:R-:W-:Y:S05]  /*104b0*/  @!P0 BRA `(.L_x_9576) ;  /* 0x0000000000048947 */ /* 0x008fea0003800000 */
[----:B------:R-:W-:Y:S01]  /*104c0*/  BPT.TRAP 0x1 ;  /* 0x000000040000795c */ /* 0x000fe20000300000 */
.L_x_9576:
        /* <DEDUP_REMOVED lines=28> */
.L_x_9631:
[----:B------:R-:W-:Y:S05]  /*10690*/  @P1 BRA `(.L_x_9578) ;  /* 0x0000000000181947 */ /* 0x000fea0003800000 */
[----:B-1----:R-:W1:Y:S01]  /*106a0*/  S2R R4, SR_TID.X ;  /* 0x0000000000047919 */ /* 0x002e620000002100 */
[----:B------:R-:W-:-:S04]  /*106b0*/  IMAD.MOV.U32 R2, RZ, RZ, 0x3000 ;  /* 0x00003000ff027424 */ /* 0x000fc800078e00ff */
[----:B------:R4:W-:Y:S01]  /*106c0*/  SYNCS.ARRIVE.TRANS64 RZ, [UR38+0x17030], R2 ;  /* 0x01703002ffff79a7 */ /* 0x0009e20008000026 */
[----:B-1----:R-:W-:-:S13]  /*106d0*/  LOP3.LUT P0, RZ, R4, 0x1f, RZ, 0xc0, !PT ;  /* 0x0000001f04ff7812 */ /* 0x002fda000780c0ff */
[----:B----4-:R-:W-:Y:S05]  /*106e0*/  @!P0 BRA `(.L_x_9578) ;  /* 0x0000000000048947 */ /* 0x010fea0003800000 */
[----:B------:R-:W-:Y:S01]  /*106f0*/  BPT.TRAP 0x1 ;  /* 0x000000040000795c */ /* 0x000fe20000300000 */
.L_x_9578:
        /* <DEDUP_REMOVED lines=29> */
.L_x_9572:
        /* <DEDUP_REMOVED lines=12> */
[----:B------:R-:W-:Y:S01]  /*10990*/  MOV R2, 0x0 ;  /* 0x0000000000027802 */ /* 0x000fe20000000f00 */
[----:B------:R-:W-:Y:S01]  /*109a0*/  ULDC.64 UR6, c[0x4][0x198] ;  /* 0x0100660000067ab9 */ /* 0x000fe20000000a00 */
[----:B------:R-:W-:Y:S01]  /*109b0*/  ULDC.64 UR8, c[0x4][0x1a0] ;  /* 0x0100680000087ab9 */ /* 0x000fe20000000a00 */
[----:B------:R-:W-:Y:S01]  /*109c0*/  ULDC.64 UR4, c[0x4][0x60] ;  /* 0x0100180000047ab9 */ /* 0x000fe20000000a00 */
[----:B-1----:R-:W-:Y:S02]  /*109d0*/  IMAD.U32 R4, RZ, RZ, UR6 ;  /* 0x00000006ff047e24 */ /* 0x002fe4000f8e00ff */
[----:B--23--:R-:W1:Y:S01]  /*109e0*/  LDC.64 R2, c[0x4][R2] ;  /* 0x0100000002027b82 */ /* 0x00ce620000000a00 */
        /* <DEDUP_REMOVED lines=10> */
.L_x_9579:
[----:B------:R-:W4:Y:S01]  /*10a90*/  S2R R2, SR_TID.X ;  /* 0x0000000000027919 */ /* 0x000f220000002100 */
[----:B0-----:R-:W0:Y:S01]  /*10aa0*/  LDC R20, c[0x0][0x448] ;  /* 0x00011200ff147b82 */ /* 0x001e220000000800 */
[----:B------:R-:W-:Y:S01]  /*10ab0*/  SHF.R.U32.HI R9, RZ, 0x1, R28 ;  /* 0x00000001ff097819 */ /* 0x000fe2000001161c */
[----:B------:R-:W-:Y:S01]  /*10ac0*/  UMOV UR42, UR46 ;  /* 0x0000002e002a7c82 */ /* 0x000fe20008000000 */
[----:B------:R-:W5:Y:S01]  /*10ad0*/  S2R R12, SR_CTAID.Z ;  /* 0x00000000000c7919 */ /* 0x000f620000002700 */
[----:B------:R-:W-:Y:S01]  /*10ae0*/  ULDC.64 UR4, c[0x0][0x2d0] ;  /* 0x0000b40000047ab9 */ /* 0x000fe20000000a00 */
[----:B------:R-:W-:Y:S01]  /*10af0*/  ULDC.64 UR6, c[0x0][0x2c8] ;  /* 0x0000b20000067ab9 */ /* 0x000fe20000000a00 */
[----:B------:R-:W-:Y:S01]  /*10b00*/  ULDC.64 UR8, c[0x0][0x280] ;  /* 0x0000a00000087ab9 */ /* 0x000fe20000000a00 */
[----:B0-----:R-:W-:Y:S02]  /*10b10*/  ISETP.NE.AND P0, PT, R20, 0x1, PT ;  /* 0x000000011400780c */ /* 0x001fe40003f05270 */
[----:B----4-:R-:W-:Y:S01]  /*10b20*/  SHF.R.U32.HI R21, RZ, 0x1, R2 ;  /* 0x00000001ff157819 */ /* 0x010fe20000011602 */
[----:B------:R-:W-:Y:S01]  /*10b30*/  IMAD.SHL.U32 R2, R2, 0x10, RZ ;  /* 0x0000001002027824 */ /* 0x000fe200078e00ff */
[----:B-----5:R-:W-:-:S03]  /*10b40*/  SHF.R.S32.HI R12, RZ, 0x1f, R12 ;  /* 0x0000001fff0c7819 */ /* 0x020fc6000001140c */
[----:B------:R-:W-:Y:S01]  /*10b50*/  IMAD.SHL.U32 R0, R21, 0x20, RZ ;  /* 0x0000002015007824 */ /* 0x000fe200078e00ff */
[----:B------:R-:W-:Y:S01]  /*10b60*/  LOP3.LUT R8, R2, 0x10, RZ, 0xc0, !PT ;  /* 0x0000001002087812 */ /* 0x000fe200078ec0ff */
[----:B------:R-:W-:-:S04]  /*10b70*/  IMAD.SHL.U32 R21, R28, 0x10, RZ ;  /* 0x000000101c157824 */ /* 0x000fc800078e00ff */
[----:B------:R-:W0:Y:S01]  /*10b80*/  @P0 LDC R10, c[0x0][0x44c] ;  /* 0x00011300ff0a0b82 */ /* 0x000e220000000800 */
[C---:B------:R-:W-:Y:S01]  /*10b90*/  IMAD.SHL.U32 R2, R29.reuse, 0x10, RZ ;  /* 0x000000101d027824 */ /* 0x040fe200078e00ff */
[----:B------:R-:W-:Y:S01]  /*10ba0*/  LOP3.LUT R0, R0, 0x60, RZ, 0xc0, !PT ;  /* 0x0000006000007812 */ /* 0x000fe200078ec0ff */
[----:B------:R-:W-:-:S03]  /*10bb0*/  IMAD R29, R29, 0x80, R8 ;  /* 0x000000801d1d7824 */ /* 0x000fc600078e0208 */
[----:B------:R-:W-:Y:S02]  /*10bc0*/  LOP3.LUT R0, R0, 0x700, R21, 0xf8, !PT ;  /* 0x0000070000007812 */ /* 0x000fe400078ef815 */
[----:B------:R-:W4:Y:S01]  /*10bd0*/  S2R R21, SR_TID.X ;  /* 0x0000000000157919 */ /* 0x000f220000002100 */
[----:B------:R-:W5:Y:S01]  /*10be0*/  @P0 LDC R6, c[0x0][0x450] ;  /* 0x00011400ff060b82 */ /* 0x000f620000000800 */
[----:B------:R-:W-:-:S07]  /*10bf0*/  LOP3.LUT R0, R0, R29, R2, 0xf6, !PT ;  /* 0x0000001d00007212 */ /* 0x000fce00078ef602 */
[----:B------:R-:W5:Y:S08]  /*10c00*/  @P0 LDC R7, c[0x0][0x44c] ;  /* 0x00011300ff070b82 */ /* 0x000f700000000800 */
[----:B-1----:R-:W1:Y:S01]  /*10c10*/  @P0 LDC R4, c[0x0][0x450] ;  /* 0x00011400ff040b82 */ /* 0x002e620000000800 */
[----:B----4-:R-:W-:Y:S02]  /*10c20*/  IMAD.SHL.U32 R2, R21, 0x40, RZ ;  /* 0x0000004015027824 */ /* 0x010fe400078e00ff */
[----:B------:R-:W4:Y:S03]  /*10c30*/  S2R R21, SR_CTAID.Z ;  /* 0x0000000000157919 */ /* 0x000f260000002700 */
[----:B------:R-:W-:-:S05]  /*10c40*/  LOP3.LUT R2, R9, 0x40, R2, 0xf8, !PT ;  /* 0x0000004009027812 */ /* 0x000fca00078ef802 */
[----:B------:R-:W-:Y:S02]  /*10c50*/  VIADD R5, R2, UR39 ;  /* 0x0000002702057c36 */ /* 0x000fe40008000000 */
[----:B--23--:R-:W2:Y:S02]  /*10c60*/  LDC.64 R2, c[0x0][0x2e0] ;  /* 0x0000b800ff027b82 */ /* 0x00cea40000000a00 */
[----:B0-----:R-:W-:-:S04]  /*10c70*/  @P0 IMAD.HI.U32 R13, R5, R10, RZ ;  /* 0x0000000a050d0227 */ /* 0x001fc800078e00ff */
[----:B------:R-:W-:Y:S01]  /*10c80*/  IMAD.MOV.U32 R11, RZ, RZ, R5 ;  /* 0x000000ffff0b7224 */ /* 0x000fe200078e0005 */
[----:B-----5:R-:W-:Y:S01]  /*10c90*/  @P0 SHF.R.U32.HI R11, RZ, R6, R13 ;  /* 0x00000006ff0b0219 */ /* 0x020fe2000001160d */
[----:B------:R-:W-:-:S04]  /*10ca0*/  VIADD R6, R5, 0x80 ;  /* 0x0000008005067836 */ /* 0x000fc80000000000 */
[----:B------:R-:W-:-:S04]  /*10cb0*/  @P0 IMAD.HI.U32 R13, R6, R7, RZ ;  /* 0x00000007060d0227 */ /* 0x000fc800078e00ff */
[----:B------:R-:W-:Y:S01]  /*10cc0*/  IMAD.MOV.U32 R7, RZ, RZ, R6 ;  /* 0x000000ffff077224 */ /* 0x000fe200078e0006 */
[----:B-1----:R-:W-:Y:S01]  /*10cd0*/  @P0 SHF.R.U32.HI R7, RZ, R4, R13 ;  /* 0x00000004ff070219 */ /* 0x002fe2000001160d */
[----:B--2---:R-:W-:-:S04]  /*10ce0*/  IMAD R4, R12, R2, RZ ;  /* 0x000000020c047224 */ /* 0x004fc800078e02ff */
[C---:B----4-:R-:W-:Y:S01]  /*10cf0*/  IMAD R13, R21.reuse, R3, R4 ;  /* 0x00000003150d7224 */ /* 0x050fe200078e0204 */
        /* <DEDUP_REMOVED lines=13> */
[----:B------:R-:W-:Y:S01]  /*10dd0*/  SHF.R.S32.HI R10, RZ, 0x1f, R7 ;  /* 0x0000001fff0a7819 */ /* 0x000fe20000011407 */
[----:B------:R-:W-:Y:S01]  /*10de0*/  IMAD.WIDE.U32 R2, R7, UR4, R2 ;  /* 0x0000000407027c25 */ /* 0x000fe2000f8e0002 */
[----:B------:R-:W-:-:S03]  /*10df0*/  IADD3 R4, P0, R4, UR8, RZ ;  /* 0x0000000804047c10 */ /* 0x000fc6000ff1e0ff */
[----:B------:R-:W-:Y:S01]  /*10e00*/  IMAD R10, R10, UR4, RZ ;  /* 0x000000040a0a7c24 */ /* 0x000fe2000f8e02ff */
[----:B------:R-:W-:Y:S01]  /*10e10*/  IADD3.X R5, R5, UR9, R13, P0, !PT ;  /* 0x0000000905057c10 */ /* 0x000fe200087fe40d */
[----:B------:R-:W-:Y:S02]  /*10e20*/  ULDC UR4, c[0x0][0x2b8] ;  /* 0x0000ae0000047ab9 */ /* 0x000fe40000000800 */
[----:B------:R-:W-:Y:S01]  /*10e30*/  IMAD R11, R7, UR5, R10 ;  /* 0x00000005070b7c24 */ /* 0x000fe2000f8e020a */
[----:B------:R-:W-:Y:S01]  /*10e40*/  ISETP.GE.AND P2, PT, R8, UR4, PT ;  /* 0x0000000408007c0c */ /* 0x000fe2000bf46270 */
[----:B------:R-:W-:Y:S02]  /*10e50*/  IMAD.MOV R7, RZ, RZ, -R7 ;  /* 0x000000ffff077224 */ /* 0x000fe400078e0a07 */
[----:B------:R-:W-:Y:S02]  /*10e60*/  IMAD.IADD R3, R3, 0x1, R11 ;  /* 0x0000000103037824 */ /* 0x000fe400078e020b */
[----:B------:R-:W-:-:S04]  /*10e70*/  IMAD R7, R20, R7, R6 ;  /* 0x0000000714077224 */ /* 0x000fc800078e0206 */
[----:B------:R-:W-:Y:S01]  /*10e80*/  IMAD.WIDE.U32 R2, R7, UR6, R2 ;  /* 0x0000000607027c25 */ /* 0x000fe2000f8e0002 */
[----:B------:R-:W-:-:S05]  /*10e90*/  SHF.R.S32.HI R6, RZ, 0x1f, R7 ;  /* 0x0000001fff067819 */ /* 0x000fca0000011407 */
[----:B------:R-:W-:-:S04]  /*10ea0*/  IMAD R6, R6, UR6, RZ ;  /* 0x0000000606067c24 */ /* 0x000fc8000f8e02ff */
[----:B------:R-:W-:Y:S01]  /*10eb0*/  IMAD R7, R7, UR7, R6 ;  /* 0x0000000707077c24 */ /* 0x000fe2000f8e0206 */
[----:B------:R-:W-:Y:S02]  /*10ec0*/  IADD3 R6, P0, R2, UR8, RZ ;  /* 0x0000000802067c10 */ /* 0x000fe4000ff1e0ff */
[----:B------:R-:W-:Y:S02]  /*10ed0*/  LOP3.LUT R2, R8, 0x20, RZ, 0xfc, !PT ;  /* 0x0000002008027812 */ /* 0x000fe400078efcff */
[----:B------:R-:W-:Y:S02]  /*10ee0*/  IADD3.X R10, R3, UR9, R7, P0, !PT ;  /* 0x00000009030a7c10 */ /* 0x000fe400087fe407 */
[----:B------:R-:W-:Y:S02]  /*10ef0*/  ISETP.GE.AND P0, PT, R2, UR4, PT ;  /* 0x0000000402007c0c */ /* 0x000fe4000bf06270 */
[----:B------:R-:W-:-:S04]  /*10f00*/  LOP3.LUT R2, R8, 0x40, RZ, 0xfc, !PT ;  /* 0x0000004008027812 */ /* 0x000fc800078efcff */
[----:B------:R-:W-:Y:S01]  /*10f10*/  ISETP.GE.AND P1, PT, R2, UR4, PT ;  /* 0x0000000402007c0c */ /* 0x000fe2000bf26270 */
[----:B------:R-:W-:-:S03]  /*10f20*/  UMOV UR4, 0xffffffff ;  /* 0xffffffff00047882 */ /* 0x000fc60000000000 */
[----:B------:R-:W-:Y:S09]  /*10f30*/  BRA.DIV UR4, `(.L_x_9580) ;  /* 0x0000002204307947 */ /* 0x000ff2000b800000 */
[----:B------:R-:W0:Y:S01]  /*10f40*/  SHFL.IDX PT, R3, R4, RZ, 0x1e1f ;  /* 0x001e1fff04037589 */ /* 0x000e2200000e0000 */
[----:B------:R-:W-:Y:S01]  /*10f50*/  ULDC UR4, c[0x0][0x288] ;  /* 0x0000a20000047ab9 */ /* 0x000fe20000000800 */
[----:B------:R-:W-:Y:S02]  /*10f60*/  VIADD R9, R9, UR39 ;  /* 0x0000002709097c36 */ /* 0x000fe40008000000 */
[----:B------:R-:W1:Y:S01]  /*10f70*/  SHFL.IDX PT, R2, R5, RZ, 0x1e1f ;  /* 0x001e1fff05027589 */ /* 0x000e6200000e0000 */
[----:B------:R-:W-:Y:S02]  /*10f80*/  IMAD R7, R20, UR4, RZ ;  /* 0x0000000414077c24 */ /* 0x000fe4000f8e02ff */
[C---:B------:R-:W-:Y:S01]  /*10f90*/  VIADD R12, R9.reuse, 0x40 ;  /* 0x00000040090c7836 */ /* 0x040fe20000000000 */
[----:B------:R-:W2:Y:S02]  /*10fa0*/  SHFL.IDX PT, R14, R4, 0x1, 0x1e1f ;  /* 0x003e1f00040e7f89 */ /* 0x000ea400000e0000 */
[----:B------:R-:W-:-:S02]  /*10fb0*/  ISETP.GE.AND P3, PT, R9, R7, PT ;  /* 0x000000070900720c */ /* 0x000fc40003f66270 */
[----:B------:R-:W3:Y:S04]  /*10fc0*/  SHFL.IDX PT, R20, R5, 0x1, 0x1e1f ;  /* 0x003e1f0005147f89 */ /* 0x000ee800000e0000 */
[----:B------:R-:W4:Y:S07]  /*10fd0*/  SHFL.IDX PT, R10, R10, RZ, 0x1e1f ;  /* 0x001e1fff0a0a7589 */ /* 0x000f2e00000e0000 */
[----:B------:R-:W-:Y:S01]  /*10fe0*/  @!P3 VIADD R21, R0, UR38 ;  /* 0x000000260015bc36 */ /* 0x000fe20008000000 */
[----:B0-----:R-:W-:-:S05]  /*10ff0*/  @!P3 IADD3 R29, P4, R8, R3, RZ ;  /* 0x00000003081db210 */ /* 0x001fca0007f9e0ff */
[----:B-1----:R-:W-:Y:S01]  /*11000*/  @!P3 IMAD.X R3, RZ, RZ, R2, P4 ;  /* 0x000000ffff03b224 */ /* 0x002fe200020e0602 */
[----:B------:R-:W-:Y:S01]  /*11010*/  ISETP.GE.AND P4, PT, R12, R7, PT ;  /* 0x000000070c00720c */ /* 0x000fe20003f86270 */
[----:B------:R-:W-:-:S05]  /*11020*/  @!P3 IMAD.MOV.U32 R2, RZ, RZ, R29 ;  /* 0x000000ffff02b224 */ /* 0x000fca00078e001d */
[----:B------:R-:W-:Y:S04]  /*11030*/  @!P3 LDGSTS.E.BYPASS.LTC128B.128 [R21+0xc400], desc[UR44][R2.64], !P2 ;  /* 0x0c4000000215bfae */ /* 0x000fe8000d101d6c */
[----:B------:R-:W-:Y:S03]  /*11040*/  @!P3 LDGSTS.E.BYPASS.LTC128B.128 [R21+0xdc00], desc[UR44][R2.64+0x20], !P0 ;  /* 0x0dc000200215bfae */ /* 0x000fe6000c101d6c */
[----:B------:R-:W-:Y:S01]  /*11050*/  @!P4 VIADD R29, R0, UR38 ;  /* 0x00000026001dcc36 */ /* 0x000fe20008000000 */
[----:B------:R0:W-:Y:S01]  /*11060*/  @!P3 LDGSTS.E.BYPASS.LTC128B.128 [R21+0xf400], desc[UR44][R2.64+0x40], !P1 ;  /* 0x0f4000400215bfae */ /* 0x0001e2000c901d6c */
[----:B--2---:R-:W-:-:S05]  /*11070*/  @!P4 IADD3 R14, P3, R8, R14, RZ ;  /* 0x0000000e080ec210 */ /* 0x004fca0007f7e0ff */
[----:B---3--:R-:W-:Y:S02]  /*11080*/  @!P4 IMAD.X R5, RZ, RZ, R20, P3 ;  /* 0x000000ffff05c224 */ /* 0x008fe400018e0614 */
[----:B0-----:R-:W-:Y:S02]  /*11090*/  @!P4 IMAD.MOV.U32 R2, RZ, RZ, R14 ;  /* 0x000000ffff02c224 */ /* 0x001fe400078e000e */
[----:B------:R-:W-:Y:S01]  /*110a0*/  @!P4 IMAD.MOV.U32 R3, RZ, RZ, R5 ;  /* 0x000000ffff03c224 */ /* 0x000fe200078e0005 */
[----:B------:R0:W1:Y:S04]  /*110b0*/  SHFL.IDX PT, R14, R6, RZ, 0x1e1f ;  /* 0x001e1fff060e7589 */ /* 0x00006800000e0000 */
[----:B------:R0:W-:Y:S04]  /*110c0*/  @!P4 LDGSTS.E.BYPASS.LTC128B.128 [R29+0xcc00], desc[UR44][R2.64], !P2 ;  /* 0x0cc00000021dcfae */ /* 0x0001e8000d101d6c */
[----:B------:R0:W-:Y:S04]  /*110d0*/  @!P4 LDGSTS.E.BYPASS.LTC128B.128 [R29+0xe400], desc[UR44][R2.64+0x20], !P0 ;  /* 0x0e400020021dcfae */ /* 0x0001e8000c101d6c */
[----:B----4-:R0:W-:Y:S02]  /*110e0*/  @!P4 LDGSTS.E.BYPASS.LTC128B.128 [R29+0xfc00], desc[UR44][R2.64+0x40], !P1 ;  /* 0x0fc00040021dcfae */ /* 0x0101e4000c901d6c */
.L_x_9638:
[----:B0-----:R-:W-:Y:S01]  /*110f0*/  VIADD R2, R9, 0x80 ;  /* 0x0000008009027836 */ /* 0x001fe20000000000 */
[----:B------:R-:W-:Y:S01]  /*11100*/  BSSY B0, `(.L_x_9581) ;  /* 0x000000d000007945 */ /* 0x000fe20003800000 */
[----:B------:R-:W-:-:S03]  /*11110*/  IMAD.MOV.U32 R4, RZ, RZ, 0x1 ;  /* 0x00000001ff047424 */ /* 0x000fc600078e00ff */
        /* <DEDUP_REMOVED lines=11> */
.L_x_9582:
[----:B------:R-:W-:Y:S05]  /*111d0*/  BSYNC B0 ;  /* 0x0000000000007941 */ /* 0x000fea0003800000 */
.L_x_9581:
[----:B------:R-:W-:Y:S01]  /*111e0*/  NOP ;  /* 0x0000000000007918 */ /* 0x000fe20000000000 */
[----:B------:R-:W-:Y:S01]  /*111f0*/  SYNCS.ARRIVE.TRANS64.RED.A0T1 RZ, [UR38+0x17000], RZ ;  /* 0x017000ffffff79a7 */ /* 0x000fe20008200426 */
[----:B0-----:R-:W-:Y:S01]  /*11200*/  SHF.L.U32 R3, R4, 0x1f, RZ ;  /* 0x0000001f04037819 */ /* 0x001fe200000006ff */
[----:B------:R-:W-:Y:S01]  /*11210*/  ARRIVES.LDGSTSBAR.64.TRANSCNT [UR38+0x17000] ;  /* 0x01700000ff0079b0 */ /* 0x000fe20008000aa6 */
[----:B------:R-:W-:Y:S01]  /*11220*/  NOP ;  /* 0x0000000000007918 */ /* 0x000fe20000000000 */
[----:B------:R-:W-:Y:S01]  /*11230*/  SYNCS.ARRIVE.TRANS64.A1T0 RZ, [UR38+0x17000], RZ ;  /* 0x017000ffffff79a7 */ /* 0x000fe20008100026 */
[----:B------:R-:W-:-:S05]  /*11240*/  VIADD R0, R26, 0xfffffffe ;  /* 0xfffffffe1a007836 */ /* 0x000fca0000000000 */
[----:B------:R-:W-:Y:S01]  /*11250*/  ISETP.GE.AND P1, PT, R0, UR40, PT ;  /* 0x0000002800007c0c */ /* 0x000fe2000bf26270 */
[----:B------:R-:W0:Y:S02]  /*11260*/  SYNCS.PHASECHK.TRANS64.TRYWAIT P0, [UR38+0x17020], R3 ;  /* 0x01702003ff0075a7 */ /* 0x000e240008000166 */
[----:B0-----:R-:W-:Y:S10]  /*11270*/  @!P0 BRA `(.L_x_9583) ;  /* 0x0000002000548947 */ /* 0x001ff40003800000 */
.L_x_9639:
[----:B-1----:R-:W-:Y:S01]  /*11280*/  IMAD.MOV.U32 R14, RZ, RZ, 0x1 ;  /* 0x00000001ff0e7424 */ /* 0x002fe200078e00ff */
[----:B------:R-:W-:Y:S06]  /*11290*/  @!P1 BRA `(.L_x_9584) ;  /* 0x0000000c00d49947 */ /* 0x000fec0003800000 */
[----:B------:R-:W1:Y:S01]  /*112a0*/  S2R R2, SR_TID.X ;  /* 0x0000000000027919 */ /* 0x000e620000002100 */
[----:B------:R-:W-:Y:S02]  /*112b0*/  IMAD.U32 R21, RZ, RZ, UR41 ;  /* 0x00000029ff157e24 */ /* 0x000fe4000f8e00ff */
[----:B------:R-:W-:Y:S02]  /*112c0*/  IMAD.U32 R26, RZ, RZ, UR41 ;  /* 0x00000029ff1a7e24 */ /* 0x000fe4000f8e00ff */
[----:B------:R-:W-:Y:S01]  /*112d0*/  IMAD.IADD R15, R27, 0x1, R18 ;  /* 0x000000011b0f7824 */ /* 0x000fe200078e0212 */
[----:B------:R-:W-:Y:S01]  /*112e0*/  LOP3.LUT R21, R21, 0x1, RZ, 0xfc, !PT ;  /* 0x0000000115157812 */ /* 0x000fe200078efcff */
[----:B------:R-:W-:Y:S01]  /*112f0*/  IMAD.MOV.U32 R6, RZ, RZ, 0x1 ;  /* 0x00000001ff067424 */ /* 0x000fe200078e00ff */
[----:B------:R-:W-:Y:S01]  /*11300*/  LOP3.LUT R26, R26, 0x2, RZ, 0xfc, !PT ;  /* 0x000000021a1a7812 */ /* 0x000fe200078efcff */
[----:B------:R-:W-:Y:S01]  /*11310*/  IMAD.MOV.U32 R7, RZ, RZ, RZ ;  /* 0x000000ffff077224 */ /* 0x000fe200078e00ff */
[----:B-1----:R-:W-:-:S07]  /*11320*/  LOP3.LUT R20, R2, 0x1f, RZ, 0xc0, !PT ;  /* 0x0000001f02147812 */ /* 0x002fce00078ec0ff */
.L_x_9605:
[----:B------:R-:W-:Y:S01]  /*11330*/  LOP3.LUT P1, RZ, R16, 0x2, RZ, 0xc0, !PT ;  /* 0x0000000210ff7812 */ /* 0x000fe2000782c0ff */
[----:B------:R-:W-:Y:S01]  /*11340*/  VIADD R13, R7, 0x1 ;  /* 0x00000001070d7836 */ /* 0x000fe20000000000 */
[----:B------:R-:W-:Y:S04]  /*11350*/  BSSY B0, `(.L_x_9585) ;  /* 0x0000095000007945 */ /* 0x000fe80003800000 */
[----:B------:R-:W-:-:S04]  /*11360*/  ISETP.NE.AND P0, PT, R13, 0x2, PT ;  /* 0x000000020d00780c */ /* 0x000fc80003f05270 */
[----:B0-----:R-:W-:Y:S02]  /*11370*/  SEL R3, RZ, 0x1, P0 ;  /* 0x00000001ff037807 */ /* 0x001fe40000000000 */
        /* <DEDUP_REMOVED lines=8> */
[----:B------:R-:W-:Y:S02]  /*11400*/  ULDC.64 UR4, c[0x0][0x428] ;  /* 0x00010a0000047ab9 */ /* 0x000fe40000000a00 */
[----:B------:R-:W-:-:S04]  /*11410*/  IMAD R11, R23, UR4, RZ ;  /* 0x00000004170b7c24 */ /* 0x000fc8000f8e02ff */
[----:B------:R-:W1:Y:S01]  /*11420*/  LDC.64 R4, c[0x0][0x418] ;  /* 0x00010600ff047b82 */ /* 0x000e620000000a00 */
[----:B------:R-:W-:Y:S01]  /*11430*/  IMAD R11, R22, UR5, R11 ;  /* 0x00000005160b7c24 */ /* 0x000fe2000f8e020b */
[----:B0-----:R-:W-:-:S13]  /*11440*/  ISETP.NE.AND P0, PT, R8, 0x1, PT ;  /* 0x000000010800780c */ /* 0x001fda0003f05270 */
[----:B------:R-:W0:Y:S02]  /*11450*/  @P0 LDC.64 R2, c[0x0][0x440] ;  /* 0x00011000ff020b82 */ /* 0x000e240000000a00 */
[----:B0-----:R-:W-:-:S05]  /*11460*/  @P0 IMAD.HI.U32 R2, R0, R2, RZ ;  /* 0x0000000200020227 */ /* 0x001fca00078e00ff */
[----:B------:R-:W-:-:S04]  /*11470*/  @P0 SHF.R.U32.HI R9, RZ, R3, R2 ;  /* 0x00000003ff090219 */ /* 0x000fc80000011602 */
[--C-:B------:R-:W-:Y:S01]  /*11480*/  SHF.R.S32.HI R3, RZ, 0x1f, R9.reuse ;  /* 0x0000001fff037819 */ /* 0x100fe20000011409 */
        /* <DEDUP_REMOVED lines=8> */
.L_x_9587:
[----:B0-----:R-:W-:Y:S02]  /*11510*/  LEA R4, R13, UR38, 0x3 ;  /* 0x000000260d047c11 */ /* 0x001fe4000f8e18ff */
[----:B------:R-:W-:Y:S02]  /*11520*/  SHF.L.U32 R3, R14, 0x1f, RZ ;  /* 0x0000001f0e037819 */ /* 0x000fe400000006ff */
[----:B------:R-:W-:Y:S02]  /*11530*/  ISETP.NE.AND P1, PT, R28, RZ, PT ;  /* 0x000000ff1c00720c */ /* 0x000fe40003f25270 */
[----:B------:R-:W0:Y:S02]  /*11540*/  SYNCS.PHASECHK.TRANS64.TRYWAIT P0, [R4+URZ+0x17080], R3 ;  /* 0x01708003040075a7 */ /* 0x000e24000800017f */
[----:B0-----:R-:W-:Y:S09]  /*11550*/  @!P0 BRA `(.L_x_9588) ;  /* 0x0000001c00b08947 */ /* 0x001ff20003800000 */
.L_x_9640:
[----:B------:R-:W-:Y:S04]  /*11560*/  BSSY B1, `(.L_x_9589) ;  /* 0x0000007000017945 */ /* 0x000fe80003800000 */
[----:B------:R-:W-:Y:S05]  /*11570*/  @P1 BRA `(.L_x_9590) ;  /* 0x0000000000141947 */ /* 0x000fea0003800000 */
[----:B------:R-:W-:Y:S01]  /*11580*/  ISETP.NE.AND P0, PT, R20, RZ, PT ;  /* 0x000000ff1400720c */ /* 0x000fe20003f05270 */
[----:B------:R-:W-:-:S04]  /*11590*/  IMAD.MOV.U32 R5, RZ, RZ, 0x3000 ;  /* 0x00003000ff057424 */ /* 0x000fc800078e00ff */
[----:B------:R1:W-:Y:S08]  /*115a0*/  SYNCS.ARRIVE.TRANS64 RZ, [R4+URZ+0x17070], R5 ;  /* 0x0170700504ff79a7 */ /* 0x0003f0000800003f */
[----:B------:R-:W-:Y:S05]  /*115b0*/  @!P0 BRA `(.L_x_9590) ;  /* 0x0000000000048947 */ /* 0x000fea0003800000 */
[----:B------:R-:W-:Y:S01]  /*115c0*/  BPT.TRAP 0x1 ;  /* 0x000000040000795c */ /* 0x000fe20000300000 */
.L_x_9590:
[----:B------:R-:W-:Y:S05]  /*115d0*/  BSYNC B1 ;  /* 0x0000000000017941 */ /* 0x000fea0003800000 */
.L_x_9589:
[----:B-1----:R-:W-:Y:S01]  /*115e0*/  IMAD R5, R13, 0x3000, R24 ;  /* 0x000030000d057824 */ /* 0x002fe200078e0218 */
        /* <DEDUP_REMOVED lines=14> */
.L_x_9591:
        /* <DEDUP_REMOVED lines=13> */
.L_x_9592:
        /* <DEDUP_REMOVED lines=15> */
.L_x_9593:
        /* <DEDUP_REMOVED lines=10> */
.L_x_9641:
[----:B------:R-:W-:Y:S01]  /*11930*/  BSSY B1, `(.L_x_9595) ;  /* 0x0000009000017945 */ /* 0x000fe20003800000 */
[----:B------:R-:W-:Y:S02]  /*11940*/  IMAD.MOV.U32 R2, RZ, RZ, 0x0 ;  /* 0x00000000ff027424 */ /* 0x000fe400078e00ff */
[----:B01----:R-:W-:Y:S01]  /*11950*/  IMAD.MOV.U32 R3, RZ, RZ, 0x14f00000 ;  /* 0x14f00000ff037424 */ /* 0x003fe200078e00ff */
[----:B------:R-:W-:Y:S06]  /*11960*/  @P1 BRA `(.L_x_9596) ;  /* 0x0000000000141947 */ /* 0x000fec0003800000 */
[----:B------:R-:W-:Y:S01]  /*11970*/  ISETP.NE.AND P0, PT, R20, RZ, PT ;  /* 0x000000ff1400720c */ /* 0x000fe20003f05270 */
[----:B------:R-:W-:-:S04]  /*11980*/  IMAD.MOV.U32 R29, RZ, RZ, 0x3000 ;  /* 0x00003000ff1d7424 */ /* 0x000fc800078e00ff */
[----:B------:R0:W-:Y:S08]  /*11990*/  SYNCS.ARRIVE.TRANS64 RZ, [R4+URZ+0x17030], R29 ;  /* 0x0170301d04ff79a7 */ /* 0x0001f0000800003f */
[----:B------:R-:W-:Y:S05]  /*119a0*/  @!P0 BRA `(.L_x_9596) ;  /* 0x0000000000048947 */ /* 0x000fea0003800000 */
[----:B------:R-:W-:Y:S01]  /*119b0*/  BPT.TRAP 0x1 ;  /* 0x000000040000795c */ /* 0x000fe20000300000 */
.L_x_9596:
[----:B------:R-:W-:Y:S05]  /*119c0*/  BSYNC B1 ;  /* 0x0000000000017941 */ /* 0x000fea0003800000 */
.L_x_9595:
        /* <DEDUP_REMOVED lines=12> */
.L_x_9597:
[----:B------:R-:W-:-:S13]  /*11a90*/  @P0 ELECT P1, URZ, PT ;  /* 0x00000000003f082f */ /* 0x000fda0003820000 */
[----:B------:R-:W-:Y:S01]  /*11aa0*/  @P1 R2UR UR13, R17 ;  /* 0x00000000110d12ca */ /* 0x000fe200000e0000 */
[----:B------:R-:W-:Y:S01]  /*11ab0*/  UMOV UR12, UR36 ;  /* 0x00000024000c7c82 */ /* 0x000fe20008000000 */
[----:B------:R-:W-:-:S11]  /*11ac0*/  @P1 PLOP3.LUT P0, PT, P1, PT, PT, 0x8, 0x0 ;  /* 0x000000000000181c */ /* 0x000fd60000f0e170 */
[----:B------:R1:W-:Y:S01]  /*11ad0*/  UTMALDG.4D [UR8], [UR6], desc[UR14] ;  /* 0x00000e08060075b4 */ /* 0x0003e20008019000 */
[----:B------:R-:W-:Y:S01]  /*11ae0*/  PLOP3.LUT P1, PT, PT, PT, PT, 0x8, 0x0 ;  /* 0x000000000000781c */ /* 0x000fe20003f2e170 */
[----:B-1----:R-:W-:-:S12]  /*11af0*/  @P0 BRA.U.ANY `(.L_x_9597) ;  /* 0xfffffffd00e40947 */ /* 0x002fd8000393ffff */
[----:B------:R-:W-:Y:S01]  /*11b00*/  R2UR UR10, R10 ;  /* 0x000000000a0a72ca */ /* 0x000fe200000e0000 */
[----:B------:R-:W-:Y:S01]  /*11b10*/  UIADD3 UR8, UR4, 0x11c00, URZ ;  /* 0x00011c0004087890 */ /* 0x000fe2000fffe03f */
[----:B------:R-:W-:Y:S02]  /*11b20*/  R2UR UR14, R2 ;  /* 0x00000000020e72ca */ /* 0x000fe400000e0000 */
[----:B------:R-:W-:Y:S02]  /*11b30*/  R2UR UR15, R3 ;  /* 0x00000000030f72ca */ /* 0x000fe400000e0000 */
[----:B------:R-:W-:Y:S02]  /*11b40*/  R2UR UR11, R8 ;  /* 0x00000000080b72ca */ /* 0x000fe400000e0000 */
[----:B------:R-:W-:-:S13]  /*11b50*/  PLOP3.LUT P0, PT, PT, PT, PT, 0x80, 0x0 ;  /* 0x000000000000781c */ /* 0x000fda0003f0f070 */
.L_x_9598:
        /* <DEDUP_REMOVED lines=13> */
.L_x_9599:
[----:B------:R-:W-:-:S13]  /*11c30*/  @P0 ELECT P1, URZ, PT ;  /* 0x00000000003f082f */ /* 0x000fda0003820000 */
[----:B------:R-:W-:Y:S01]  /*11c40*/  @P1 R2UR UR13, R17 ;  /* 0x00000000110d12ca */ /* 0x000fe200000e0000 */
[----:B------:R-:W-:Y:S01]  /*11c50*/  UMOV UR12, UR36 ;  /* 0x00000024000c7c82 */ /* 0x000fe20008000000 */
[----:B------:R-:W-:-:S11]  /*11c60*/  @P1 PLOP3.LUT P0, PT, P1, PT, PT, 0x8, 0x0 ;  /* 0x000000000000181c */ /* 0x000fd60000f0e170 */
[----:B------:R1:W-:Y:S01]  /*11c70*/  UTMALDG.4D [UR8], [UR6], desc[UR14] ;  /* 0x00000e08060075b4 */ /* 0x0003e20008019000 */
[----:B------:R-:W-:Y:S01]  /*11c80*/  PLOP3.LUT P1, PT, PT, PT, PT, 0x8, 0x0 ;  /* 0x000000000000781c */ /* 0x000fe20003f2e170 */
[----:B-1----:R-:W-:-:S12]  /*11c90*/  @P0 BRA.U.ANY `(.L_x_9599) ;  /* 0xfffffffd00e40947 */ /* 0x002fd8000393ffff */
.L_x_9586:
[----:B------:R-:W-:Y:S05]  /*11ca0*/  BSYNC B0 ;  /* 0x0000000000007941 */ /* 0x000fea0003800000 */
.L_x_9585:
[----:B------:R-:W-:-:S13]  /*11cb0*/  ISETP.NE.AND P0, PT, R21, 0x3, PT ;  /* 0x000000031500780c */ /* 0x000fda0003f05270 */
[----:B------:R-:W-:Y:S05]  /*11cc0*/  @!P0 BRA `(.L_x_9600) ;  /* 0x0000000000048947 */ /* 0x000fea0003800000 */
[----:B------:R-:W-:Y:S01]  /*11cd0*/  BPT.TRAP 0x1 ;  /* 0x000000040000795c */ /* 0x000fe20000300000 */
.L_x_9600:
[----:B------:R-:W-:Y:S02]  /*11ce0*/  LOP3.LUT R3, R6, 0x1, RZ, 0x3c, !PT ;  /* 0x0000000106037812 */ /* 0x000fe400078e3cff */
[----:B------:R-:W-:Y:S02]  /*11cf0*/  LEA R12, R7, UR38, 0x3 ;  /* 0x00000026070c7c11 */ /* 0x000fe4000f8e18ff */
[----:B------:R-:W-:Y:S02]  /*11d00*/  SHF.L.U32 R3, R3, 0x1f, RZ ;  /* 0x0000001f03037819 */ /* 0x000fe400000006ff */
[----:B------:R-:W-:Y:S02]  /*11d10*/  ISETP.NE.AND P1, PT, R26, 0x3, PT ;  /* 0x000000031a00780c */ /* 0x000fe40003f25270 */
[----:B------:R-:W1:Y:S02]  /*11d20*/  SYNCS.PHASECHK.TRANS64.TRYWAIT P0, [R12+URZ+0x17070], R3 ;  /* 0x017070030c0075a7 */ /* 0x000e64000800017f */
[----:B-1----:R-:W-:Y:S09]  /*11d30*/  @!P0 BRA `(.L_x_9601) ;  /* 0x0000001400e08947 */ /* 0x002ff20003800000 */
.L_x_9642:
[----:B------:R-:W-:Y:S05]  /*11d40*/  @!P1 BRA `(.L_x_9602) ;  /* 0x0000000000049947 */ /* 0x000fea0003800000 */
[----:B------:R-:W-:Y:S01]  /*11d50*/  BPT.TRAP 0x1 ;  /* 0x000000040000795c */ /* 0x000fe20000300000 */
.L_x_9602:
[----:B-1----:R-:W-:Y:S01]  /*11d60*/  SHF.L.U32 R3, R6, 0x1f, RZ ;  /* 0x0000001f06037819 */ /* 0x002fe200000006ff */
[----:B------:R-:W-:-:S03]  /*11d70*/  IMAD R2, R7, 0x3000, RZ ;  /* 0x0000300007027824 */ /* 0x000fc600078e02ff */
[----:B------:R-:W1:Y:S02]  /*11d80*/  SYNCS.PHASECHK.TRANS64.TRYWAIT P0, [R12+URZ+0x17060], R3 ;  /* 0x017060030c0075a7 */ /* 0x000e64000800017f */
[----:B-1----:R-:W-:Y:S05]  /*11d90*/  @!P0 BRA `(.L_x_9603) ;  /* 0x0000001400dc8947 */ /* 0x002fea0003800000 */
.L_x_9643:
[----:B-1----:R-:W-:Y:S01]  /*11da0*/  LOP3.LUT R3, R2, R19, RZ, 0xfc, !PT ;  /* 0x0000001302037212 */ /* 0x002fe200078efcff */
[----:B------:R-:W-:Y:S05]  /*11db0*/  WARPSYNC.ALL ;  /* 0x0000000000007948 */ /* 0x000fea0003800000 */
[----:B0-----:R-:W0:Y:S02]  /*11dc0*/  LDSM.16.MT88.4 R4, [R3+UR38+0x6400] ;  /* 0x006400260304783b */ /* 0x001e240008004200 */
[C-C-:B0-----:R-:W-:Y:S02]  /*11dd0*/  PRMT R8, R4.reuse, 0x6420, R5.reuse ;  /* 0x0000642004087816 */ /* 0x141fe40000000005 */
[----:B------:R-:W-:-:S02]  /*11de0*/  PRMT R9, R4, 0x7531, R5 ;  /* 0x0000753104097816 */ /* 0x000fc40000000005 */
[----:B------:R-:W-:Y:S02]  /*11df0*/  LOP3.LUT R4, R2, R18, RZ, 0xfc, !PT ;  /* 0x0000001202047212 */ /* 0x000fe400078efcff */
[C-C-:B------:R-:W-:Y:S02]  /*11e00*/  PRMT R10, R6.reuse, 0x6420, R7.reuse ;  /* 0x00006420060a7816 */ /* 0x140fe40000000007 */
[----:B------:R-:W-:Y:S01]  /*11e10*/  PRMT R11, R6, 0x7531, R7 ;  /* 0x00007531060b7816 */ /* 0x000fe20000000007 */
[----:B------:R-:W-:-:S05]  /*11e20*/  IMAD.IADD R29, R4, 0x1, R25 ;  /* 0x00000001041d7824 */ /* 0x000fca00078e0219 */
        /* <DEDUP_REMOVED lines=14> */
[----:B------:R-:W0:Y:S02]  /*11f10*/  LDSM.16.MT88.4 R4, [R6+UR38+0x6400] ;  /* 0x006400260604783b */ /* 0x000e240008004200 */
[C-C-:B0-----:R-:W-:Y:S02]  /*11f20*/  PRMT R8, R4.reuse, 0x6420, R5.reuse ;  /* 0x0000642004087816 */ /* 0x141fe40000000005 */
[----:B------:R-:W-:Y:S02]  /*11f30*/  PRMT R9, R4, 0x7531, R5 ;  /* 0x0000753104097816 */ /* 0x000fe40000000005 */
[----:B------:R-:W-:-:S02]  /*11f40*/  LOP3.LUT R4, R29, R18, RZ, 0xfc, !PT ;  /* 0x000000121d047212 */ /* 0x000fc400078efcff */
[C-C-:B------:R-:W-:Y:S02]  /*11f50*/  PRMT R10, R6.reuse, 0x6420, R7.reuse ;  /* 0x00006420060a7816 */ /* 0x140fe40000000007 */
[----:B------:R-:W-:Y:S01]  /*11f60*/  PRMT R11, R6, 0x7531, R7 ;  /* 0x00007531060b7816 */ /* 0x000fe20000000007 */
[----:B------:R-:W-:-:S05]  /*11f70*/  IMAD.IADD R29, R4, 0x1, R25 ;  /* 0x00000001041d7824 */ /* 0x000fca00078e0219 */
        /* <DEDUP_REMOVED lines=27> */
.L_x_9604:
        /* <DEDUP_REMOVED lines=12> */
.L_x_9584:
[----:B------:R-:W-:-:S07]  /*121f0*/  IMAD.MOV.U32 R13, RZ, RZ, RZ ;  /* 0x000000ffff0d7224 */ /* 0x000fce00078e00ff */
.L_x_9606:
[----:B------:R-:W-:-:S04]  /*12200*/  ULOP3.LUT UR4, UR41, 0x1, URZ, 0xfc, !UPT ;  /* 0x0000000129047892 */ /* 0x000fc8000f8efc3f */
[----:B------:R-:W-:-:S06]  /*12210*/  UISETP.NE.AND UP0, UPT, UR4, 0x3, UPT ;  /* 0x000000030400788c */ /* 0x000fcc000bf05270 */
[----:B------:R-:W-:-:S13]  /*12220*/  PLOP3.LUT P0, PT, PT, PT, UP0, 0x80, 0x0 ;  /* 0x000000000000781c */ /* 0x000fda0003f0f008 */
[----:B------:R-:W-:Y:S05]  /*12230*/  @!P0 BRA `(.L_x_9607) ;  /* 0x0000000000048947 */ /* 0x000fea0003800000 */
[----:B------:R-:W-:Y:S01]  /*12240*/  BPT.TRAP 0x1 ;  /* 0x000000040000795c */ /* 0x000fe20000300000 */
.L_x_9607:
[----:B0-----:R-:W-:Y:S01]  /*12250*/  LOP3.LUT R3, R14, 0x1, RZ, 0x3c, !PT ;  /* 0x000000010e037812 */ /* 0x001fe200078e3cff */
[----:B------:R-:W-:Y:S01]  /*12260*/  BSSY B0, `(.L_x_9608) ;  /* 0x0000005000007945 */ /* 0x000fe20003800000 */
[----:B------:R-:W-:Y:S02]  /*12270*/  LEA R2, R13, UR38, 0x3 ;  /* 0x000000260d027c11 */ /* 0x000fe4000f8e18ff */
[----:B------:R-:W-:-:S04]  /*12280*/  SHF.L.U32 R3, R3, 0x1f, RZ ;  /* 0x0000001f03037819 */ /* 0x000fc800000006ff */
[----:B------:R-:W0:Y:S02]  /*12290*/  SYNCS.PHASECHK.TRANS64.TRYWAIT P0, [R2+URZ+0x17070], R3 ;  /* 0x01707003020075a7 */ /* 0x000e24000800017f */
[----:B0-----:R-:W-:Y:S05]  /*122a0*/  @!P0 BRA `(.L_x_9609) ;  /* 0x0000001000ac8947 */ /* 0x001fea0003800000 */
.L_x_9644:
[----:B------:R-:W-:Y:S05]  /*122b0*/  BSYNC B0 ;  /* 0x0000000000007941 */ /* 0x000fea0003800000 */
.L_x_9608:
[----:B------:R-:W-:-:S06]  /*122c0*/  ULOP3.LUT UR4, UR41, 0x2, URZ, 0xfc, !UPT ;  /* 0x0000000229047892 */ /* 0x000fcc000f8efc3f */
[----:B------:R-:W-:-:S05]  /*122d0*/  IMAD.U32 R0, RZ, RZ, UR4 ;  /* 0x00000004ff007e24 */ /* 0x000fca000f8e00ff */
[----:B------:R-:W-:-:S13]  /*122e0*/  ISETP.NE.AND P1, PT, R0, 0x3, PT ;  /* 0x000000030000780c */ /* 0x000fda0003f25270 */
[----:B------:R-:W-:Y:S05]  /*122f0*/  @!P1 BRA `(.L_x_9610) ;  /* 0x0000000000049947 */ /* 0x000fea0003800000 */
[----:B------:R-:W-:Y:S01]  /*12300*/  BPT.TRAP 0x1 ;  /* 0x000000040000795c */ /* 0x000fe20000300000 */
.L_x_9610:
[----:B------:R-:W-:Y:S01]  /*12310*/  SHF.L.U32 R5, R14, 0x1f, RZ ;  /* 0x0000001f0e057819 */ /* 0x000fe200000006ff */
[----:B------:R-:W-:-:S03]  /*12320*/  IMAD R0, R13, 0x3000, RZ ;  /* 0x000030000d007824 */ /* 0x000fc600078e02ff */
[----:B------:R-:W1:Y:S02]  /*12330*/  SYNCS.PHASECHK.TRANS64.TRYWAIT P0, [R2+URZ+0x17060], R5 ;  /* 0x01706005020075a7 */ /* 0x000e64000800017f */
[----:B0-----:R-:W-:Y:S01]  /*12340*/  LOP3.LUT R3, R0, R19, RZ, 0xfc, !PT ;  /* 0x0000001300037212 */ /* 0x001fe200078efcff */
[----:B-1----:R-:W-:Y:S06]  /*12350*/  @!P0 BRA `(.L_x_9611) ;  /* 0x0000001000948947 */ /* 0x002fec0003800000 */
.L_x_9645:
[----:B------:R-:W-:Y:S05]  /*12360*/  WARPSYNC.ALL ;  /* 0x0000000000007948 */ /* 0x000fea0003800000 */
[----:B0-----:R-:W0:Y:S01]  /*12370*/  LDSM.16.MT88.4 R4, [R3+UR38+0x6400] ;  /* 0x006400260304783b */ /* 0x001e220008004200 */
[C---:B------:R-:W-:Y:S02]  /*12380*/  VIADD R15, R0.reuse, 0x1000 ;  /* 0x00001000000f7836 */ /* 0x040fe40000000000 */
[----:B------:R-:W-:-:S03]  /*12390*/  VIADD R17, R0, 0x2000 ;  /* 0x0000200000117836 */ /* 0x000fc60000000000 */
[-C--:B------:R-:W-:Y:S02]  /*123a0*/  LOP3.LUT R16, R15, R19.reuse, RZ, 0xfc, !PT ;  /* 0x000000130f107212 */ /* 0x080fe400078efcff */
[----:B------:R-:W-:Y:S02]  /*123b0*/  LOP3.LUT R19, R17, R19, RZ, 0xfc, !PT ;  /* 0x0000001311137212 */ /* 0x000fe400078efcff */
[C-C-:B0-----:R-:W-:Y:S02]  /*123c0*/  PRMT R8, R4.reuse, 0x6420, R5.reuse ;  /* 0x0000642004087816 */ /* 0x141fe40000000005 */
[----:B------:R-:W-:Y:S02]  /*123d0*/  PRMT R9, R4, 0x7531, R5 ;  /* 0x0000753104097816 */ /* 0x000fe40000000005 */
[----:B------:R-:W-:Y:S02]  /*123e0*/  LOP3.LUT R4, R0, R18, RZ, 0xfc, !PT ;  /* 0x0000001200047212 */ /* 0x000fe400078efcff */
[----:B------:R-:W-:-:S02]  /*123f0*/  PRMT R10, R6, 0x6420, R7 ;  /* 0x00006420060a7816 */ /* 0x000fc40000000007 */
[----:B------:R-:W-:Y:S01]  /*12400*/  PRMT R11, R6, 0x7531, R7 ;  /* 0x00007531060b7816 */ /* 0x000fe20000000007 */
[----:B------:R-:W-:Y:S01]  /*12410*/  IMAD.IADD R12, R4, 0x1, R25 ;  /* 0x00000001040c7824 */ /* 0x000fe200078e0219 */
[----:B------:R-:W-:-:S04]  /*12420*/  IADD3 R0, R0, R18, R27 ;  /* 0x0000001200007210 */ /* 0x000fc80007ffe01b */
[----:B------:R0:W-:Y:S04]  /*12430*/  STSM.16.M88.4 [R12], R8 ;  /* 0x000000080c007844 */ /* 0x0001e80000000200 */
[----:B------:R-:W1:Y:S01]  /*12440*/  LDSM.16.MT88.4 R4, [R16+UR38+0x6400] ;  /* 0x006400261004783b */ /* 0x000e620008004200 */
[----:B0-----:R-:W-:-:S05]  /*12450*/  LOP3.LUT R12, R17, R18, RZ, 0xfc, !PT ;  /* 0x00000012110c7212 */ /* 0x001fca00078efcff */
[----:B------:R-:W-:Y:S01]  /*12460*/  IMAD.IADD R12, R12, 0x1, R25 ;  /* 0x000000010c0c7824 */ /* 0x000fe200078e0219 */
[C-C-:B-1----:R-:W-:Y:S02]  /*12470*/  PRMT R8, R4.reuse, 0x6420, R5.reuse ;  /* 0x0000642004087816 */ /* 0x142fe40000000005 */
        /* <DEDUP_REMOVED lines=39> */
.L_x_9612:
        /* <DEDUP_REMOVED lines=12> */
.L_x_9559:
[----:B------:R-:W1:Y:S01]  /*127b0*/  S2R R4, SR_CgaCtaId ;  /* 0x0000000000047919 */ /* 0x000e620000008800 */
[----:B------:R-:W-:Y:S02]  /*127c0*/  MOV R3, 0x400 ;  /* 0x0000040000037802 */ /* 0x000fe40000000f00 */
[----:B------:R-:W-:Y:S02]  /*127d0*/  SHF.L.U32 R2, R2, 0x1f, RZ ;  /* 0x0000001f02027819 */ /* 0x000fe400000006ff */
[----:B-1----:R-:W-:-:S04]  /*127e0*/  LEA R7, R4, R3, 0x18 ;  /* 0x0000000304077211 */ /* 0x002fc800078ec0ff */
[----:B------:R-:W1:Y:S02]  /*127f0*/  SYNCS.PHASECHK.TRANS64.TRYWAIT P0, [R7+URZ+0x17020], R2 ;  /* 0x01702002070075a7 */ /* 0x000e64000800017f */
[----:B-1----:R-:W-:Y:S05]  /*12800*/  @!P0 BRA `(.L_x_9613) ;  /* 0x0000000c007c8947 */ /* 0x002fea0003800000 */
.L_x_9646:
        /* <DEDUP_REMOVED lines=13> */
.L_x_9614:
        /* <DEDUP_REMOVED lines=12> */
.L_x_9647:
[----:B------:R-:W1:Y:S02]  /*129a0*/  SYNCS.PHASECHK.TRANS64.TRYWAIT P1, [R3+URZ], R2 ;  /* 0x00000002030075a7 */ /* 0x000e64000802017f */
[----:B-1----:R-:W-:Y:S05]  /*129b0*/  @!P1 BRA `(.L_x_9616) ;  /* 0x0000000c00389947 */ /* 0x002fea0003800000 */
.L_x_9648:
[----:B------:R-:W-:Y:S05]  /*129c0*/  @!P0 BRA `(.L_x_9617) ;  /* 0x0000000000048947 */ /* 0x000fea0003800000 */
[----:B------:R-:W-:Y:S01]  /*129d0*/  BPT.TRAP 0x1 ;  /* 0x000000040000795c */ /* 0x000fe20000300000 */
.L_x_9617:
[----:B-1----:R-:W-:-:S04]  /*129e0*/  IMAD R3, R0, 0x8, R7 ;  /* 0x0000000800037824 */ /* 0x002fc800078e0207 */
[----:B------:R-:W1:Y:S02]  /*129f0*/  SYNCS.PHASECHK.TRANS64.TRYWAIT P1, [R3+URZ+0x17060], R4 ;  /* 0x01706004030075a7 */ /* 0x000e64000802017f */
[----:B-1----:R-:W-:Y:S05]  /*12a00*/  @!P1 BRA `(.L_x_9618) ;  /* 0x0000000c00389947 */ /* 0x002fea0003800000 */
.L_x_9649:
[----:B------:R-:W-:Y:S05]  /*12a10*/  @!P0 BRA `(.L_x_9619) ;  /* 0x0000000000048947 */ /* 0x000fea0003800000 */
[----:B------:R-:W-:Y:S01]  /*12a20*/  BPT.TRAP 0x1 ;  /* 0x000000040000795c */ /* 0x000fe20000300000 */
.L_x_9619:
[----:B0-----:R-:W-:-:S04]  /*12a30*/  IMAD R5, R6, 0x8, R7 ;  /* 0x0000000806057824 */ /* 0x001fc800078e0207 */
[----:B------:R-:W0:Y:S02]  /*12a40*/  SYNCS.PHASECHK.TRANS64.TRYWAIT P1, [R5+URZ+0x17060], R2 ;  /* 0x01706002050075a7 */ /* 0x000e24000802017f */
[----:B0-----:R-:W-:Y:S05]  /*12a50*/  @!P1 BRA `(.L_x_9620) ;  /* 0x0000000c00389947 */ /* 0x001fea0003800000 */
.L_x_9650:
[----:B------:R-:W-:Y:S05]  /*12a60*/  @!P0 BRA `(.L_x_9621) ;  /* 0x0000000000048947 */ /* 0x000fea0003800000 */
[----:B------:R-:W-:Y:S01]  /*12a70*/  BPT.TRAP 0x1 ;  /* 0x000000040000795c */ /* 0x000fe20000300000 */
.L_x_9621:
[----:B------:R-:W2:Y:S02]  /*12a80*/  SYNCS.PHASECHK.TRANS64.TRYWAIT P0, [R3+URZ+0x17080], R4 ;  /* 0x01708004030075a7 */ /* 0x000ea4000800017f */
[----:B--2---:R-:W-:Y:S05]  /*12a90*/  @!P0 BRA `(.L_x_9622) ;  /* 0x0000000c003c8947 */ /* 0x004fea0003800000 */
.L_x_9623:
[----:B---3--:R3:W4:Y:S02]  /*12aa0*/  SYNCS.PHASECHK.TRANS64.TRYWAIT P0, [R5+URZ+0x17080], R2 ;  /* 0x01708002050075a7 */ /* 0x008724000800017f */
[----:B----4-:R-:W-:Y:S05]  /*12ab0*/  @!P0 NANOSLEEP.SYNCS 0x989680 ;  /* 0x009896800000895d */ /* 0x010fea0003900000 */
[----:B------:R-:W4:Y:S02]  /*12ac0*/  @!P0 SYNCS.PHASECHK.TRANS64 P0, [R5+URZ+0x17080], R2 ;  /* 0x01708002050085a7 */ /* 0x000f24000800007f */
[----:B----4-:R-:W-:Y:S05]  /*12ad0*/  @!P0 BRA `(.L_x_9623) ;  /* 0xfffffffc00f08947 */ /* 0x010fea000383ffff */
.L_x_9471:
[----:B------:R-:W-:Y:S05]  /*12ae0*/  BSYNC B6 ;  /* 0x0000000000067941 */ /* 0x000fea0003800000 */
.L_x_9468:
[----:B------:R-:W-:Y:S05]  /*12af0*/  EXIT ;  /* 0x000000000000794d */ /* 0x000fea0003800000 */
.L_x_9481:
[----:B0-----:R-:W-:-:S04]  /*12b00*/  IMAD.U32 R3, RZ, RZ, UR42 ;  /* 0x0000002aff037e24 */ /* 0x001fc8000f8e00ff */
[----:B------:R0:W1:Y:S03]  /*12b10*/  SYNCS.PHASECHK.TRANS64.TRYWAIT P0, [R3+URZ+0x17000], R0 ;  /* 0x01700000030075a7 */ /* 0x000066000800017f */
[----:B-1----:R-:W-:Y:S05]  /*12b20*/  @!P0 NANOSLEEP.SYNCS 0x989680 ;  /* 0x009896800000895d */ /* 0x002fea0003900000 */
[----:B------:R-:W1:Y:S02]  /*12b30*/  @!P0 SYNCS.PHASECHK.TRANS64 P0, [R3+URZ+0x17000], R0 ;  /* 0x01700000030085a7 */ /* 0x000e64000800007f */
[----:B-1----:R-:W-:Y:S05]  /*12b40*/  @!P0 BRA `(.L_x_9481) ;  /* 0xfffffffc00ec8947 */ /* 0x002fea000383ffff */
[----:B------:R-:W-:Y:S05]  /*12b50*/  BRA `(.L_x_9624) ;  /* 0xfffffeec00b47947 */ /* 0x000fea000383ffff */
.L_x_9485:
[----:B0-----:R-:W-:-:S04]  /*12b60*/  IMAD.U32 R3, RZ, RZ, UR42 ;  /* 0x0000002aff037e24 */ /* 0x001fc8000f8e00ff */
[----:B------:R0:W2:Y:S03]  /*12b70*/  SYNCS.PHASECHK.TRANS64.TRYWAIT P2, [R3+URZ+0x17030], R0 ;  /* 0x01703000030075a7 */ /* 0x0000a6000804017f */
[----:B--2---:R-:W-:Y:S05]  /*12b80*/  @!P2 NANOSLEEP.SYNCS 0x989680 ;  /* 0x009896800000a95d */ /* 0x004fea0003900000 */
[----:B------:R-:W2:Y:S02]  /*12b90*/  @!P2 SYNCS.PHASECHK.TRANS64 P2, [R3+URZ+0x17030], R0 ;  /* 0x017030000300a5a7 */ /* 0x000ea4000804007f */
[----:B--2---:R-:W-:Y:S05]  /*12ba0*/  @!P2 BRA `(.L_x_9485) ;  /* 0xfffffffc00eca947 */ /* 0x004fea000383ffff */
[----:B------:R-:W-:Y:S05]  /*12bb0*/  BRA `(.L_x_9484) ;  /* 0xfffffeec00d47947 */ /* 0x000fea000383ffff */
.L_x_9501:
[----:B-1----:R-:W-:-:S04]  /*12bc0*/  IMAD.U32 R11, RZ, RZ, UR27 ;  /* 0x0000001bff0b7e24 */ /* 0x002fc8000f8e00ff */
[----:B------:R1:W2:Y:S03]  /*12bd0*/  SYNCS.PHASECHK.TRANS64.TRYWAIT P2, [R11+URZ+0x17030], R6 ;  /* 0x017030060b0075a7 */ /* 0x0002a6000804017f */
[----:B--2---:R-:W-:Y:S05]  /*12be0*/  @!P2 NANOSLEEP.SYNCS 0x989680 ;  /* 0x009896800000a95d */ /* 0x004fea0003900000 */
[----:B------:R-:W2:Y:S02]  /*12bf0*/  @!P2 SYNCS.PHASECHK.TRANS64 P2, [R11+URZ+0x17030], R6 ;  /* 0x017030060b00a5a7 */ /* 0x000ea4000804007f */
[----:B--2---:R-:W-:Y:S05]  /*12c00*/  @!P2 BRA `(.L_x_9501) ;  /* 0xfffffffc00eca947 */ /* 0x004fea000383ffff */
[----:B------:R-:W-:Y:S05]  /*12c10*/  BRA `(.L_x_9500) ;  /* 0xffffff24001c7947 */ /* 0x000fea000383ffff */
.L_x_9505:
[----:B-1----:R-:W-:-:S04]  /*12c20*/  IMAD.U32 R11, RZ, RZ, UR11 ;  /* 0x0000000bff0b7e24 */ /* 0x002fc8000f8e00ff */
[----:B------:R1:W2:Y:S03]  /*12c30*/  SYNCS.PHASECHK.TRANS64.TRYWAIT P2, [R11+URZ+0x17050], R6 ;  /* 0x017050060b0075a7 */ /* 0x0002a6000804017f */
[----:B--2---:R-:W-:Y:S05]  /*12c40*/  @!P2 NANOSLEEP.SYNCS 0x989680 ;  /* 0x009896800000a95d */ /* 0x004fea0003900000 */
[----:B------:R-:W2:Y:S02]  /*12c50*/  @!P2 SYNCS.PHASECHK.TRANS64 P2, [R11+URZ+0x17050], R6 ;  /* 0x017050060b00a5a7 */ /* 0x000ea4000804007f */
[----:B--2---:R-:W-:Y:S05]  /*12c60*/  @!P2 BRA `(.L_x_9505) ;  /* 0xfffffffc00eca947 */ /* 0x004fea000383ffff */
[----:B------:R-:W-:Y:S05]  /*12c70*/  BRA `(.L_x_9504) ;  /* 0xffffff2400747947 */ /* 0x000fea000383ffff */
.L_x_9523:
[----:B-1----:R-:W-:-:S04]  /*12c80*/  IMAD.U32 R3, RZ, RZ, UR24 ;  /* 0x00000018ff037e24 */ /* 0x002fc8000f8e00ff */
[----:B------:R1:W2:Y:S03]  /*12c90*/  SYNCS.PHASECHK.TRANS64.TRYWAIT P2, [R3+URZ+0x17030], R0 ;  /* 0x01703000030075a7 */ /* 0x0002a6000804017f */
[----:B--2---:R-:W-:Y:S05]  /*12ca0*/  @!P2 NANOSLEEP.SYNCS 0x989680 ;  /* 0x009896800000a95d */ /* 0x004fea0003900000 */
[----:B------:R-:W2:Y:S02]  /*12cb0*/  @!P2 SYNCS.PHASECHK.TRANS64 P2, [R3+URZ+0x17030], R0 ;  /* 0x017030000300a5a7 */ /* 0x000ea4000804007f */
[----:B--2---:R-:W-:Y:S05]  /*12cc0*/  @!P2 BRA `(.L_x_9523) ;  /* 0xfffffffc00eca947 */ /* 0x004fea000383ffff */
[----:B------:R-:W-:Y:S05]  /*12cd0*/  BRA `(.L_x_9522) ;  /* 0xffffff5000d47947 */ /* 0x000fea000383ffff */
.L_x_9527:
[----:B-1----:R-:W-:-:S04]  /*12ce0*/  IMAD.U32 R19, RZ, RZ, UR14 ;  /* 0x0000000eff137e24 */ /* 0x002fc8000f8e00ff */
[----:B------:R1:W2:Y:S03]  /*12cf0*/  SYNCS.PHASECHK.TRANS64.TRYWAIT P2, [R19+URZ+0x17050], R0 ;  /* 0x01705000130075a7 */ /* 0x0002a6000804017f */
[----:B--2---:R-:W-:Y:S05]  /*12d00*/  @!P2 NANOSLEEP.SYNCS 0x989680 ;  /* 0x009896800000a95d */ /* 0x004fea0003900000 */
[----:B------:R-:W2:Y:S02]  /*12d10*/  @!P2 SYNCS.PHASECHK.TRANS64 P2, [R19+URZ+0x17050], R0 ;  /* 0x017050001300a5a7 */ /* 0x000ea4000804007f */
[----:B--2---:R-:W-:Y:S05]  /*12d20*/  @!P2 BRA `(.L_x_9527) ;  /* 0xfffffffc00eca947 */ /* 0x004fea000383ffff */
[----:B------:R-:W-:Y:S05]  /*12d30*/  BRA `(.L_x_9526) ;  /* 0xffffff5800287947 */ /* 0x000fea000383ffff */
.L_x_9534:
[----:B-1----:R-:W-:-:S04]  /*12d40*/  IMAD.U32 R13, RZ, RZ, UR27 ;  /* 0x0000001bff0d7e24 */ /* 0x002fc8000f8e00ff */
[----:B------:R1:W2:Y:S03]  /*12d50*/  SYNCS.PHASECHK.TRANS64.TRYWAIT P2, [R13+URZ+0x17030], R0 ;  /* 0x017030000d0075a7 */ /* 0x0002a6000804017f */
[----:B--2---:R-:W-:Y:S05]  /*12d60*/  @!P2 NANOSLEEP.SYNCS 0x989680 ;  /* 0x009896800000a95d */ /* 0x004fea0003900000 */
[----:B------:R-:W2:Y:S02]  /*12d70*/  @!P2 SYNCS.PHASECHK.TRANS64 P2, [R13+URZ+0x17030], R0 ;  /* 0x017030000d00a5a7 */ /* 0x000ea4000804007f */
[----:B--2---:R-:W-:Y:S05]  /*12d80*/  @!P2 BRA `(.L_x_9534) ;  /* 0xfffffffc00eca947 */ /* 0x004fea000383ffff */
[----:B------:R-:W-:Y:S05]  /*12d90*/  BRA `(.L_x_9533) ;  /* 0xffffff6c00ac7947 */ /* 0x000fea000383ffff */
.L_x_9538:
[----:B-1----:R-:W-:-:S04]  /*12da0*/  IMAD.U32 R13, RZ, RZ, UR14 ;  /* 0x0000000eff0d7e24 */ /* 0x002fc8000f8e00ff */
[----:B------:R1:W2:Y:S03]  /*12db0*/  SYNCS.PHASECHK.TRANS64.TRYWAIT P2, [R13+URZ+0x17050], R0 ;  /* 0x017050000d0075a7 */ /* 0x0002a6000804017f */
[----:B--2---:R-:W-:Y:S05]  /*12dc0*/  @!P2 NANOSLEEP.SYNCS 0x989680 ;  /* 0x009896800000a95d */ /* 0x004fea0003900000 */
[----:B------:R-:W2:Y:S02]  /*12dd0*/  @!P2 SYNCS.PHASECHK.TRANS64 P2, [R13+URZ+0x17050], R0 ;  /* 0x017050000d00a5a7 */ /* 0x000ea4000804007f */
[----:B--2---:R-:W-:Y:S05]  /*12de0*/  @!P2 BRA `(.L_x_9538) ;  /* 0xfffffffc00eca947 */ /* 0x004fea000383ffff */
[----:B------:R-:W-:Y:S05]  /*12df0*/  BRA `(.L_x_9537) ;  /* 0xffffff7000047947 */ /* 0x000fea000383ffff */
.L_x_9552:
[----:B-1----:R-:W-:-:S04]  /*12e00*/  IMAD.U32 R6, RZ, RZ, UR16 ;  /* 0x00000010ff067e24 */ /* 0x002fc8000f8e00ff */
[----:B------:R1:W2:Y:S03]  /*12e10*/  SYNCS.PHASECHK.TRANS64.TRYWAIT P1, [R6+URZ+0x17050], R3 ;  /* 0x01705003060075a7 */ /* 0x0002a6000802017f */
[----:B--2---:R-:W-:Y:S05]  /*12e20*/  @!P1 NANOSLEEP.SYNCS 0x989680 ;  /* 0x009896800000995d */ /* 0x004fea0003900000 */
[----:B------:R-:W2:Y:S02]  /*12e30*/  @!P1 SYNCS.PHASECHK.TRANS64 P1, [R6+URZ+0x17050], R3 ;  /* 0x01705003060095a7 */ /* 0x000ea4000802007f */
[----:B--2---:R-:W-:Y:S05]  /*12e40*/  @!P1 BRA `(.L_x_9552) ;  /* 0xfffffffc00ec9947 */ /* 0x004fea000383ffff */
[----:B------:R-:W-:Y:S05]  /*12e50*/  BRA `(.L_x_9551) ;  /* 0xffffff9800707947 */ /* 0x000fea000383ffff */
.L_x_9571:
[----:B------:R-:W-:Y:S02]  /*12e60*/  IMAD.MOV.U32 R13, RZ, RZ, R20 ;  /* 0x000000ffff0d7224 */ /* 0x000fe400078e0014 */
[----:B------:R-:W-:Y:S02]  /*12e70*/  IMAD.MOV.U32 R12, RZ, RZ, RZ ;  /* 0x000000ffff0c7224 */ /* 0x000fe400078e00ff */
[----:B------:R-:W-:Y:S02]  /*12e80*/  IMAD.MOV.U32 R11, RZ, RZ, 0x1f ;  /* 0x0000001fff0b7424 */ /* 0x000fe400078e00ff */
[----:B------:R-:W-:-:S07]  /*12e90*/  IMAD.MOV.U32 R15, RZ, RZ, -0x1 ;  /* 0xffffffffff0f7424 */ /* 0x000fce00078e00ff */
[----:B------:R-:W-:Y:S05]  /*12ea0*/  WARPSYNC.COLLECTIVE R15, `(.L_x_9625) ;  /* 0x000000000f087348 */ /* 0x000fea0003c00000 */
[----:B------:R0:W1:Y:S02]  /*12eb0*/  SHFL.IDX P6, R14, R13, R12, R11 ;  /* 0x0000000c0d0e7389 */ /* 0x00006400000c000b */
[----:B01----:R-:W-:Y:S01]  /*12ec0*/  ENDCOLLECTIVE ;  /* 0x000000000000791b */ /* 0x003fe20003800000 */
.L_x_9625:
[----:B------:R-:W-:Y:S05]  /*12ed0*/  BRA `(.L_x_9626) ;  /* 0xffffffd000d47947 */ /* 0x000fea000383ffff */
.L_x_9573:
[----:B------:R-:W-:Y:S01]  /*12ee0*/  BSSY B0, `(.L_x_9627) ;  /* 0x0000006000007945 */ /* 0x000fe20003800000 */
[----:B------:R-:W-:-:S07]  /*12ef0*/  IMAD.MOV.U32 R15, RZ, RZ, -0x1 ;  /* 0xffffffffff0f7424 */ /* 0x000fce00078e00ff */
[----:B0-----:R-:W-:Y:S05]  /*12f00*/  WARPSYNC.COLLECTIVE R15, `(.L_x_9628) ;  /* 0x000000000f0c7348 */ /* 0x001fea0003c00000 */
[----:B------:R-:W-:Y:S02]  /*12f10*/  ELECT P6, UR62, PT ;  /* 0x00000000003e782f */ /* 0x000fe400038c0000 */
[----:B------:R-:W-:Y:S01]  /*12f20*/  MOV R14, UR62 ;  /* 0x0000003e000e7c02 */ /* 0x000fe20008000f00 */
[----:B0-----:R-:W-:Y:S10]  /*12f30*/  ENDCOLLECTIVE ;  /* 0x000000000000791b */ /* 0x001ff40003800000 */
.L_x_9628:
[----:B------:R-:W-:Y:S05]  /*12f40*/  BSYNC B0 ;  /* 0x0000000000007941 */ /* 0x000fea0003800000 */
.L_x_9627:
[----:B------:R-:W-:Y:S05]  /*12f50*/  BRA `(.L_x_9629) ;  /* 0xffffffd000d87947 */ /* 0x000fea000383ffff */
.L_x_9575:
[----:B--2---:R2:W3:Y:S02]  /*12f60*/  SYNCS.PHASECHK.TRANS64.TRYWAIT P0, [R24+URZ+0x17080], R3 ;  /* 0x01708003180075a7 */ /* 0x0044e4000800017f */
[----:B---3--:R-:W-:Y:S05]  /*12f70*/  @!P0 NANOSLEEP.SYNCS 0x989680 ;  /* 0x009896800000895d */ /* 0x008fea0003900000 */
[----:B------:R-:W3:Y:S02]  /*12f80*/  @!P0 SYNCS.PHASECHK.TRANS64 P0, [R24+URZ+0x17080], R3 ;  /* 0x01708003180085a7 */ /* 0x000ee4000800007f */
[----:B---3--:R-:W-:Y:S05]  /*12f90*/  @!P0 BRA `(.L_x_9575) ;  /* 0xfffffffc00f08947 */ /* 0x008fea000383ffff */
[----:B------:R-:W-:Y:S05]  /*12fa0*/  BRA `(.L_x_9630) ;  /* 0xffffffd4002c7947 */ /* 0x000fea000383ffff */
.L_x_9577:
[----:B---3--:R3:W4:Y:S02]  /*12fb0*/  SYNCS.PHASECHK.TRANS64.TRYWAIT P0, [R24+URZ+0x17040], R3 ;  /* 0x01704003180075a7 */ /* 0x008724000800017f */
[----:B----4-:R-:W-:Y:S05]  /*12fc0*/  @!P0 NANOSLEEP.SYNCS 0x989680 ;  /* 0x009896800000895d */ /* 0x010fea0003900000 */
[----:B------:R-:W4:Y:S02]  /*12fd0*/  @!P0 SYNCS.PHASECHK.TRANS64 P0, [R24+URZ+0x17040], R3 ;  /* 0x01704003180085a7 */ /* 0x000f24000800007f */
[----:B----4-:R-:W-:Y:S05]  /*12fe0*/  @!P0 BRA `(.L_x_9577) ;  /* 0xfffffffc00f08947 */ /* 0x010fea000383ffff */
[----:B------:R-:W-:Y:S05]  /*12ff0*/  BRA `(.L_x_9631) ;  /* 0xffffffd400a47947 */ /* 0x000fea000383ffff */
.L_x_9580:
[----:B------:R-:W-:Y:S02]  /*13000*/  IMAD.MOV.U32 R13, RZ, RZ, R5 ;  /* 0x000000ffff0d7224 */ /* 0x000fe400078e0005 */
[----:B------:R-:W-:Y:S02]  /*13010*/  IMAD.MOV.U32 R12, RZ, RZ, RZ ;  /* 0x000000ffff0c7224 */ /* 0x000fe400078e00ff */
[----:B------:R-:W-:Y:S02]  /*13020*/  IMAD.MOV.U32 R11, RZ, RZ, 0x1e1f ;  /* 0x00001e1fff0b7424 */ /* 0x000fe400078e00ff */
[----:B------:R-:W-:Y:S02]  /*13030*/  IMAD.MOV.U32 R15, RZ, RZ, -0x1 ;  /* 0xffffffffff0f7424 */ /* 0x000fe400078e00ff */
[----:B------:R-:W-:-:S07]  /*13040*/  VIADD R9, R9, UR39 ;  /* 0x0000002709097c36 */ /* 0x000fce0008000000 */
[----:B------:R-:W-:Y:S05]  /*13050*/  WARPSYNC.COLLECTIVE R15, `(.L_x_9632) ;  /* 0x000000000f087348 */ /* 0x000fea0003c00000 */
[----:B------:R0:W1:Y:S02]  /*13060*/  SHFL.IDX P6, R14, R13, R12, R11 ;  /* 0x0000000c0d0e7389 */ /* 0x00006400000c000b */
[----:B01----:R-:W-:Y:S01]  /*13070*/  ENDCOLLECTIVE ;  /* 0x000000000000791b */ /* 0x003fe20003800000 */
.L_x_9632:
[----:B------:R-:W-:Y:S02]  /*13080*/  IMAD.MOV.U32 R13, RZ, RZ, R4 ;  /* 0x000000ffff0d7224 */ /* 0x000fe400078e0004 */
[----:B------:R-:W-:-:S07]  /*13090*/  IMAD.MOV.U32 R2, RZ, RZ, R14 ;  /* 0x000000ffff027224 */ /* 0x000fce00078e000e */
[----:B------:R-:W-:Y:S05]  /*130a0*/  WARPSYNC.COLLECTIVE R15, `(.L_x_9633) ;  /* 0x000000000f087348 */ /* 0x000fea0003c00000 */
[----:B------:R0:W1:Y:S02]  /*130b0*/  SHFL.IDX P6, R14, R13, R12, R11 ;  /* 0x0000000c0d0e7389 */ /* 0x00006400000c000b */
[----:B01----:R-:W-:Y:S01]  /*130c0*/  ENDCOLLECTIVE ;  /* 0x000000000000791b */ /* 0x003fe20003800000 */
.L_x_9633:
        /* <DEDUP_REMOVED lines=10> */
.L_x_9634:
        /* <DEDUP_REMOVED lines=14> */
.L_x_9635:
        /* <DEDUP_REMOVED lines=10> */
.L_x_9636:
        /* <DEDUP_REMOVED lines=13> */
.L_x_9637:
[----:B------:R-:W-:Y:S05]  /*133c0*/  BRA `(.L_x_9638) ;  /* 0xffffffdc00487947 */ /* 0x000fea000383ffff */
.L_x_9583:
[----:B0-----:R0:W2:Y:S02]  /*133d0*/  SYNCS.PHASECHK.TRANS64.TRYWAIT P0, [R24+URZ+0x17020], R3 ;  /* 0x01702003180075a7 */ /* 0x0010a4000800017f */
[----:B--2---:R-:W-:Y:S05]  /*133e0*/  @!P0 NANOSLEEP.SYNCS 0x989680 ;  /* 0x009896800000895d */ /* 0x004fea0003900000 */
[----:B------:R-:W2:Y:S02]  /*133f0*/  @!P0 SYNCS.PHASECHK.TRANS64 P0, [R24+URZ+0x17020], R3 ;  /* 0x01702003180085a7 */ /* 0x000ea4000800007f */
[----:B--2---:R-:W-:Y:S05]  /*13400*/  @!P0 BRA `(.L_x_9583) ;  /* 0xfffffffc00f08947 */ /* 0x004fea000383ffff */
[----:B------:R-:W-:Y:S05]  /*13410*/  BRA `(.L_x_9639) ;  /* 0xffffffdc00987947 */ /* 0x000fea000383ffff */
.L_x_9588:
[----:B0-----:R0:W1:Y:S02]  /*13420*/  SYNCS.PHASECHK.TRANS64.TRYWAIT P0, [R4+URZ+0x17080], R3 ;  /* 0x01708003040075a7 */ /* 0x001064000800017f */
[----:B-1----:R-:W-:Y:S05]  /*13430*/  @!P0 NANOSLEEP.SYNCS 0x989680 ;  /* 0x009896800000895d */ /* 0x002fea0003900000 */
[----:B------:R-:W1:Y:S02]  /*13440*/  @!P0 SYNCS.PHASECHK.TRANS64 P0, [R4+URZ+0x17080], R3 ;  /* 0x01708003040085a7 */ /* 0x000e64000800007f */
[----:B-1----:R-:W-:Y:S05]  /*13450*/  @!P0 BRA `(.L_x_9588) ;  /* 0xfffffffc00f08947 */ /* 0x002fea000383ffff */
[----:B------:R-:W-:Y:S05]  /*13460*/  BRA `(.L_x_9640) ;  /* 0xffffffe0003c7947 */ /* 0x000fea000383ffff */
.L_x_9594:
[----:B-1----:R1:W2:Y:S02]  /*13470*/  SYNCS.PHASECHK.TRANS64.TRYWAIT P0, [R4+URZ+0x17040], R3 ;  /* 0x01704003040075a7 */ /* 0x0022a4000800017f */
[----:B--2---:R-:W-:Y:S05]  /*13480*/  @!P0 NANOSLEEP.SYNCS 0x989680 ;  /* 0x009896800000895d */ /* 0x004fea0003900000 */
[----:B------:R-:W2:Y:S02]  /*13490*/  @!P0 SYNCS.PHASECHK.TRANS64 P0, [R4+URZ+0x17040], R3 ;  /* 0x01704003040085a7 */ /* 0x000ea4000800007f */
[----:B--2---:R-:W-:Y:S05]  /*134a0*/  @!P0 BRA `(.L_x_9594) ;  /* 0xfffffffc00f08947 */ /* 0x004fea000383ffff */
[----:B------:R-:W-:Y:S05]  /*134b0*/  BRA `(.L_x_9641) ;  /* 0xffffffe4001c7947 */ /* 0x000fea000383ffff */
.L_x_9601:
[----:B-1----:R1:W2:Y:S02]  /*134c0*/  SYNCS.PHASECHK.TRANS64.TRYWAIT P0, [R12+URZ+0x17070], R3 ;  /* 0x017070030c0075a7 */ /* 0x0022a4000800017f */
[----:B--2---:R-:W-:Y:S05]  /*134d0*/  @!P0 NANOSLEEP.SYNCS 0x989680 ;  /* 0x009896800000895d */ /* 0x004fea0003900000 */
[----:B------:R-:W2:Y:S02]  /*134e0*/  @!P0 SYNCS.PHASECHK.TRANS64 P0, [R12+URZ+0x17070], R3 ;  /* 0x017070030c0085a7 */ /* 0x000ea4000800007f */
[----:B--2---:R-:W-:Y:S05]  /*134f0*/  @!P0 BRA `(.L_x_9601) ;  /* 0xfffffffc00f08947 */ /* 0x004fea000383ffff */
[----:B------:R-:W-:Y:S05]  /*13500*/  BRA `(.L_x_9642) ;  /* 0xffffffe8000c7947 */ /* 0x000fea000383ffff */
.L_x_9603:
[----:B-1----:R1:W2:Y:S02]  /*13510*/  SYNCS.PHASECHK.TRANS64.TRYWAIT P0, [R12+URZ+0x17060], R3 ;  /* 0x017060030c0075a7 */ /* 0x0022a4000800017f */
[----:B--2---:R-:W-:Y:S05]  /*13520*/  @!P0 NANOSLEEP.SYNCS 0x989680 ;  /* 0x009896800000895d */ /* 0x004fea0003900000 */
[----:B------:R-:W2:Y:S02]  /*13530*/  @!P0 SYNCS.PHASECHK.TRANS64 P0, [R12+URZ+0x17060], R3 ;  /* 0x017060030c0085a7 */ /* 0x000ea4000800007f */
[----:B--2---:R-:W-:Y:S05]  /*13540*/  @!P0 BRA `(.L_x_9603) ;  /* 0xfffffffc00f08947 */ /* 0x004fea000383ffff */
[----:B------:R-:W-:Y:S05]  /*13550*/  BRA `(.L_x_9643) ;  /* 0xffffffe800107947 */ /* 0x000fea000383ffff */
.L_x_9609:
[----:B0-----:R0:W1:Y:S02]  /*13560*/  SYNCS.PHASECHK.TRANS64.TRYWAIT P0, [R2+URZ+0x17070], R3 ;  /* 0x01707003020075a7 */ /* 0x001064000800017f */
[----:B-1----:R-:W-:Y:S05]  /*13570*/  @!P0 NANOSLEEP.SYNCS 0x989680 ;  /* 0x009896800000895d */ /* 0x002fea0003900000 */
[----:B------:R-:W1:Y:S02]  /*13580*/  @!P0 SYNCS.PHASECHK.TRANS64 P0, [R2+URZ+0x17070], R3 ;  /* 0x01707003020085a7 */ /* 0x000e64000800007f */
[----:B-1----:R-:W-:Y:S05]  /*13590*/  @!P0 BRA `(.L_x_9609) ;  /* 0xfffffffc00f08947 */ /* 0x002fea000383ffff */
[----:B------:R-:W-:Y:S05]  /*135a0*/  BRA `(.L_x_9644) ;  /* 0xffffffec00407947 */ /* 0x000fea000383ffff */
.L_x_9611:
[----:B0-----:R0:W1:Y:S02]  /*135b0*/  SYNCS.PHASECHK.TRANS64.TRYWAIT P0, [R2+URZ+0x17060], R5 ;  /* 0x01706005020075a7 */ /* 0x001064000800017f */
[----:B-1----:R-:W-:Y:S05]  /*135c0*/  @!P0 NANOSLEEP.SYNCS 0x989680 ;  /* 0x009896800000895d */ /* 0x002fea0003900000 */
[----:B------:R-:W1:Y:S02]  /*135d0*/  @!P0 SYNCS.PHASECHK.TRANS64 P0, [R2+URZ+0x17060], R5 ;  /* 0x01706005020085a7 */ /* 0x000e64000800007f */
[----:B-1----:R-:W-:Y:S05]  /*135e0*/  @!P0 BRA `(.L_x_9611) ;  /* 0xfffffffc00f08947 */ /* 0x002fea000383ffff */
[----:B------:R-:W-:Y:S05]  /*135f0*/  BRA `(.L_x_9645) ;  /* 0xffffffec00587947 */ /* 0x000fea000383ffff */
.L_x_9613:
[----:B-1----:R1:W2:Y:S02]  /*13600*/  SYNCS.PHASECHK.TRANS64.TRYWAIT P0, [R7+URZ+0x17020], R2 ;  /* 0x01702002070075a7 */ /* 0x0022a4000800017f */
[----:B--2---:R-:W-:Y:S05]  /*13610*/  @!P0 NANOSLEEP.SYNCS 0x989680 ;  /* 0x009896800000895d */ /* 0x004fea0003900000 */
[----:B------:R-:W2:Y:S02]  /*13620*/  @!P0 SYNCS.PHASECHK.TRANS64 P0, [R7+URZ+0x17020], R2 ;  /* 0x01702002070085a7 */ /* 0x000ea4000800007f */
[----:B--2---:R-:W-:Y:S05]  /*13630*/  @!P0 BRA `(.L_x_9613) ;  /* 0xfffffffc00f08947 */ /* 0x004fea000383ffff */
[----:B------:R-:W-:Y:S05]  /*13640*/  BRA `(.L_x_9646) ;  /* 0xfffffff000707947 */ /* 0x000fea000383ffff */
.L_x_9615:
[----:B0-----:R0:W1:Y:S02]  /*13650*/  SYNCS.PHASECHK.TRANS64.TRYWAIT P1, [R5+URZ], R4 ;  /* 0x00000004050075a7 */ /* 0x001064000802017f */
[----:B-1----:R-:W-:Y:S05]  /*13660*/  @!P1 NANOSLEEP.SYNCS 0x989680 ;  /* 0x009896800000995d */ /* 0x002fea0003900000 */
[----:B------:R-:W1:Y:S02]  /*13670*/  @!P1 SYNCS.PHASECHK.TRANS64 P1, [R5+URZ], R4 ;  /* 0x00000004050095a7 */ /* 0x000e64000802007f */
[----:B-1----:R-:W-:Y:S05]  /*13680*/  @!P1 BRA `(.L_x_9615) ;  /* 0xfffffffc00f09947 */ /* 0x002fea000383ffff */
[----:B------:R-:W-:Y:S05]  /*13690*/  BRA `(.L_x_9647) ;  /* 0xfffffff000c07947 */ /* 0x000fea000383ffff */
.L_x_9616:
[----:B-1----:R1:W2:Y:S02]  /*136a0*/  SYNCS.PHASECHK.TRANS64.TRYWAIT P1, [R3+URZ], R2 ;  /* 0x00000002030075a7 */ /* 0x0022a4000802017f */
[----:B--2---:R-:W-:Y:S05]  /*136b0*/  @!P1 NANOSLEEP.SYNCS 0x989680 ;  /* 0x009896800000995d */ /* 0x004fea0003900000 */
[----:B------:R-:W2:Y:S02]  /*136c0*/  @!P1 SYNCS.PHASECHK.TRANS64 P1, [R3+URZ], R2 ;  /* 0x00000002030095a7 */ /* 0x000ea4000802007f */
[----:B--2---:R-:W-:Y:S05]  /*136d0*/  @!P1 BRA `(.L_x_9616) ;  /* 0xfffffffc00f09947 */ /* 0x004fea000383ffff */
[----:B------:R-:W-:Y:S05]  /*136e0*/  BRA `(.L_x_9648) ;  /* 0xfffffff000b47947 */ /* 0x000fea000383ffff */
.L_x_9618:
[----:B-1----:R1:W2:Y:S02]  /*136f0*/  SYNCS.PHASECHK.TRANS64.TRYWAIT P1, [R3+URZ+0x17060], R4 ;  /* 0x01706004030075a7 */ /* 0x0022a4000802017f */
[----:B--2---:R-:W-:Y:S05]  /*13700*/  @!P1 NANOSLEEP.SYNCS 0x989680 ;  /* 0x009896800000995d */ /* 0x004fea0003900000 */
[----:B------:R-:W2:Y:S02]  /*13710*/  @!P1 SYNCS.PHASECHK.TRANS64 P1, [R3+URZ+0x17060], R4 ;  /* 0x01706004030095a7 */ /* 0x000ea4000802007f */
[----:B--2---:R-:W-:Y:S05]  /*13720*/  @!P1 BRA `(.L_x_9618) ;  /* 0xfffffffc00f09947 */ /* 0x004fea000383ffff */
[----:B------:R-:W-:Y:S05]  /*13730*/  BRA `(.L_x_9649) ;  /* 0xfffffff000b47947 */ /* 0x000fea000383ffff */
.L_x_9620:
[----:B0-----:R0:W2:Y:S02]  /*13740*/  SYNCS.PHASECHK.TRANS64.TRYWAIT P1, [R5+URZ+0x17060], R2 ;  /* 0x01706002050075a7 */ /* 0x0010a4000802017f */
[----:B--2---:R-:W-:Y:S05]  /*13750*/  @!P1 NANOSLEEP.SYNCS 0x989680 ;  /* 0x009896800000995d */ /* 0x004fea0003900000 */
[----:B------:R-:W2:Y:S02]  /*13760*/  @!P1 SYNCS.PHASECHK.TRANS64 P1, [R5+URZ+0x17060], R2 ;  /* 0x01706002050095a7 */ /* 0x000ea4000802007f */
[----:B--2---:R-:W-:Y:S05]  /*13770*/  @!P1 BRA `(.L_x_9620) ;  /* 0xfffffffc00f09947 */ /* 0x004fea000383ffff */
[----:B------:R-:W-:Y:S05]  /*13780*/  BRA `(.L_x_9650) ;  /* 0xfffffff000b47947 */ /* 0x000fea000383ffff */
.L_x_9622:
[----:B--2---:R2:W3:Y:S02]  /*13790*/  SYNCS.PHASECHK.TRANS64.TRYWAIT P0, [R3+URZ+0x17080], R4 ;  /* 0x01708004030075a7 */ /* 0x0044e4000800017f */
[----:B---3--:R-:W-:Y:S05]  /*137a0*/  @!P0 NANOSLEEP.SYNCS 0x989680 ;  /* 0x009896800000895d */ /* 0x008fea0003900000 */
[----:B------:R-:W3:Y:S02]  /*137b0*/  @!P0 SYNCS.PHASECHK.TRANS64 P0, [R3+URZ+0x17080], R4 ;  /* 0x01708004030085a7 */ /* 0x000ee4000800007f */
[----:B---3--:R-:W-:Y:S05]  /*137c0*/  @!P0 BRA `(.L_x_9622) ;  /* 0xfffffffc00f08947 */ /* 0x008fea000383ffff */
[----:B------:R-:W-:Y:S05]  /*137d0*/  BRA `(.L_x_9623) ;  /* 0xfffffff000b07947 */ /* 0x000fea000383ffff */
.L_x_9651:
        /* <DEDUP_REMOVED lines=10> */
.L_x_13288:


//--------------------- .text._ZN7cutlass13device_kernelIN5flash11enable_sm90INS1_16FlashAttnFwdSm90INS1_25CollectiveMainloopFwdSm90ILi2EN4cute5tupleIJNS5_1CILi1EEES8_S8_EEENS6_IJNS7_ILi192EEENS7_ILi128EEENS7_ILi96EEEEEELi96ENS_12float_e4m3_tEfNS_4arch4Sm90ELb0ELb1ELb0ELb1ELb0ELb0ELb0ELb1ELb1ELb1ELb1ELb0EEENS1_21CollectiveEpilogueFwdINS6_IJSA_SC_SB_EEES9_NS_10bfloat16_tESG_Li384ELb1ELb1ELb1ELb1EEENS1_36VarlenDynamicPersistentTileSchedulerILi192ELi128ELi384ELi128ELb1ELb1ELb1ELb1ELb0ELb1EEEEEEEEEvNT_6ParamsE --------------------------
	.section	.text._ZN7cutlass13device_kernelIN5flash11enable_sm90INS1_16FlashAttnFwdSm90INS1_25CollectiveMainloopFwdSm90ILi2EN4cute5tupleIJNS5_1CILi1EEES8_S8_EEENS6_IJNS7_ILi192EEENS7_ILi128EEENS7_ILi96EEEEEELi96ENS_12float_e4m3_tEfNS_4arch4Sm90ELb0ELb1ELb0ELb1ELb0ELb0ELb0ELb1ELb1ELb1ELb1ELb0EEENS1_21CollectiveEpilogueFwdINS6_IJSA_SC_SB_EEES9_NS_10bfloat16_tESG_Li384ELb1ELb1ELb1ELb1EEENS1_36VarlenDynamicPersistentTileSchedulerILi192ELi128ELi384ELi128ELb1ELb1ELb1ELb1ELb0ELb1EEEEEEEEEvNT_6ParamsE,"ax",@progbits
	.align	128
.text._ZN7cutlass13device_kernelIN5flash11enable_sm90INS1_16FlashAttnFwdSm90INS1_25CollectiveMainloopFwdSm90ILi2EN4cute5tupleIJNS5_1CILi1EEES8_S8_EEENS6_IJNS7_ILi192EEENS7_ILi128EEENS7_ILi96EEEEEELi96ENS_12float_e4m3_tEfNS_4arch4Sm90ELb0ELb1ELb0ELb1ELb0ELb0ELb0ELb1ELb1ELb1ELb1ELb0EEENS1_21CollectiveEpilogueFwdINS6_IJSA_SC_SB_EEES9_NS_10bfloat16_tESG_Li384ELb1ELb1ELb1ELb1EEENS1_36VarlenDynamicPersistentTileSchedulerILi192ELi128ELi384ELi128ELb1ELb1ELb1ELb1ELb0ELb1EEEEEEEEEvNT_6ParamsE:
        .type           _ZN7cutlass13device_kernelIN5flash11enable_sm90INS1_16FlashAttnFwdSm90INS1_25CollectiveMainloopFwdSm90ILi2EN4cute5tupleIJNS5_1CILi1EEES8_S8_EEENS6_IJNS7_ILi192EEENS7_ILi128EEENS7_ILi96EEEEEELi96ENS_12float_e4m3_tEfNS_4arch4Sm90ELb0ELb1ELb0ELb1ELb0ELb0ELb0ELb1ELb1ELb1ELb1ELb0EEENS1_21CollectiveEpilogueFwdINS6_IJSA_SC_SB_EEES9_NS_10bfloat16_tESG_Li384ELb1ELb1ELb1ELb1EEENS1_36VarlenDynamicPersistentTileSchedulerILi192ELi128ELi384ELi128ELb1ELb1ELb1ELb1ELb0ELb1EEEEEEEEEvNT_6ParamsE,@function
        .size           _ZN7cutlass13device_kernelIN5flash11enable_sm90INS1_16FlashAttnFwdSm90INS1_25CollectiveMainloopFwdSm90ILi2EN4cute5tupleIJNS5_1CILi1EEES8_S8_EEENS6_IJNS7_ILi192EEENS7_ILi128EEENS7_ILi96EEEEEELi96ENS_12float_e4m3_tEfNS_4arch4Sm90ELb0ELb1ELb0ELb1ELb0ELb0ELb0ELb1ELb1ELb1ELb1ELb0EEENS1_21CollectiveEpilogueFwdINS6_IJSA_SC_SB_EEES9_NS_10bfloat16_tESG_Li384ELb1ELb1ELb1ELb1EEENS1_36VarlenDynamicPersistentTileSchedulerILi192ELi128ELi384ELi128ELb1ELb1ELb1ELb1ELb0ELb1EEEEEEEEEvNT_6ParamsE,(.L_x_13289 - _ZN7cutlass13device_kernelIN5flash11enable_sm90INS1_16FlashAttnFwdSm90INS1_25CollectiveMainloopFwdSm90ILi2EN4cute5tupleIJNS5_1CILi1EEES8_S8_EEENS6_IJNS7_ILi192EEENS7_ILi128EEENS7_ILi96EEEEEELi96ENS_12float_e4m3_tEfNS_4arch4Sm90ELb0ELb1ELb0ELb1ELb0ELb0ELb0ELb1ELb1ELb1ELb1ELb0EEENS1_21CollectiveEpilogueFwdINS6_IJSA_SC_SB_EEES9_NS_10bfloat16_tESG_Li384ELb1ELb1ELb1ELb1EEENS1_36VarlenDynamicPersistentTileSchedulerILi192ELi128ELi384ELi128ELb1ELb1ELb1ELb1ELb0ELb1EEEEEEEEEvNT_6ParamsE)
        .other          _ZN7cutlass13device_kernelIN5flash11enable_sm90INS1_16FlashAttnFwdSm90INS1_25CollectiveMainloopFwdSm90ILi2EN4cute5tupleIJNS5_1CILi1EEES8_S8_EEENS6_IJNS7_ILi192EEENS7_ILi128EEENS7_ILi96EEEEEELi96ENS_12float_e4m3_tEfNS_4arch4Sm90ELb0ELb1ELb0ELb1ELb0ELb0ELb0ELb1ELb1ELb1ELb1ELb0EEENS1_21CollectiveEpilogueFwdINS6_IJSA_SC_SB_EEES9_NS_10bfloat16_tESG_Li384ELb1ELb1ELb1ELb1EEENS1_36VarlenDynamicPersistentTileSchedulerILi192ELi128ELi384ELi128ELb1ELb1ELb1ELb1ELb0ELb1EEEEEEEEEvNT_6ParamsE,@"STO_CUDA_ENTRY STV_DEFAULT"
_ZN7cutlass13device_kernelIN5flash11enable_sm90INS1_16FlashAttnFwdSm90INS1_25CollectiveMainloopFwdSm90ILi2EN4cute5tupleIJNS5_1CILi1EEES8_S8_EEENS6_IJNS7_ILi192EEENS7_ILi128EEENS7_ILi96EEEEEELi96ENS_12float_e4m3_tEfNS_4arch4Sm90ELb0ELb1ELb0ELb1ELb0ELb0ELb0ELb1ELb1ELb1ELb1ELb0EEENS1_21CollectiveEpilogueFwdINS6_IJSA_SC_SB_EEES9_NS_10bfloat16_tESG_Li384ELb1ELb1ELb1ELb1EEENS1_36VarlenDynamicPersistentTileSchedulerILi192ELi128ELi384ELi128ELb1ELb1ELb1ELb1ELb0ELb1EEEEEEEEEvNT_6ParamsE:
        /* <DEDUP_REMOVED lines=18> */
.L_x_9653:
[----:B------:R-:W-:Y:S05]  /*0120*/  BSYNC B0 ;  /* 0x0000000000007941 */ /* 0x000fea0003800000 */
.L_x_9652:
        /* <DEDUP_REMOVED lines=41> */
.L_x_9654:
        /* <DEDUP_REMOVED lines=22> */
.L_x_9655:
        /* <DEDUP_REMOVED lines=18> */
.L_x_9656:
        /* <DEDUP_REMOVED lines=22> */
.L_x_9657:
        /* <DEDUP_REMOVED lines=22> */
.L_x_9658:
[----:B------:R-:W-:Y:S01]  /*0900*/  PLOP3.LUT P0, PT, PT, PT, UP0, 0x80, 0x0 ;  /* 0x000000000000781c */ /* 0x000fe20003f0f008 */
[----:B------:R-:W-:Y:S01]  /*0910*/  UMOV UR38, 0x1 ;  /* 0x0000000100267882 */ /* 0x000fe20000000000 */
[----:B------:R-:W-:Y:S01]  /*0920*/  NOP ;  /* 0x0000000000007918 */ /* 0x000fe20000000000 */
[----:B------:R-:W-:Y:S01]  /*0930*/  USEL UR38, UR38, 0x2, !UP0 ;  /* 0x0000000226267887 */ /* 0x000fe2000c000000 */
[----:B------:R-:W-:Y:S01]  /*0940*/  ULDC.64 UR52, c[0x0][0x208] ;  /* 0x0000820000347ab9 */ /* 0x000fe20000000a00 */
[----:B012-4-:R-:W-:Y:S08]  /*0950*/  BAR.SYNC.DEFER_BLOCKING 0x0 ;  /* 0x0000000000007b1d */ /* 0x017ff00000010000 */
[----:B------:R-:W-:Y:S05]  /*0960*/  @!P0 BRA `(.L_x_9659) ;  /* 0x0000010000448947 */ /* 0x000fea0003800000 */
.L_x_9660:
        /* <DEDUP_REMOVED lines=19> */
[----:B------:R-:W-:Y:S01]  /*0aa0*/  R2UR UR50, R11 ;  /* 0x000000000b3272ca */ /* 0x000fe200000e0000 */
        /* <DEDUP_REMOVED lines=11> */
[----:B------:R-:W-:Y:S02]  /*0b60*/  LOP3.LUT R5, R5, 0xfffffe00, RZ, 0xc0, !PT ;  /* 0xfffffe0005057812 */ /* 0x000fe400078ec0ff */
[----:B------:R-:W-:Y:S02]  /*0b70*/  SHF.R.S32.HI R7, RZ, 0x1f, R12 ;  /* 0x0000001fff077819 */ /* 0x000fe4000001140c */
[----:B------:R-:W-:Y:S02]  /*0b80*/  SHF.R.S32.HI R4, RZ, 0x4, R3 ;  /* 0x00000004ff047819 */ /* 0x000fe40000011403 */
[----:B------:R-:W-:Y:S02]  /*0b90*/  LEA.HI R8, R7, R12, RZ, 0x2 ;  /* 0x0000000c07087211 */ /* 0x000fe400078f10ff */
[----:B------:R-:W-:Y:S02]  /*0ba0*/  LOP3.LUT R2, R3, 0x7fffff0, RZ, 0xc0, !PT ;  /* 0x07fffff003027812 */ /* 0x000fe400078ec0ff */
[----:B------:R-:W-:-:S02]  /*0bb0*/  SHF.R.S32.HI R9, RZ, 0x2, R8 ;  /* 0x00000002ff097819 */ /* 0x000fc40000011408 */
[----:B------:R-:W-:Y:S01]  /*0bc0*/  SHF.R.S32.HI R6, RZ, 0x1f, R8 ;  /* 0x0000001fff067819 */ /* 0x000fe20000011408 */
[----:B------:R-:W-:Y:S01]  /*0bd0*/  IMAD.IADD R2, R13, 0x1, -R2 ;  /* 0x000000010d027824 */ /* 0x000fe200078e0a02 */
[----:B------:R-:W-:Y:S02]  /*0be0*/  LEA.HI R3, R3, R4, RZ, 0x1 ;  /* 0x0000000403037211 */ /* 0x000fe400078f08ff */
[----:B------:R-:W-:Y:S01]  /*0bf0*/  LEA.HI R10, R6, R9, RZ, 0x3 ;  /* 0x00000009060a7211 */ /* 0x000fe200078f18ff */
[----:B------:R-:W-:Y:S01]  /*0c00*/  IMAD.HI R6, R14, 0x55555556, RZ ;  /* 0x555555560e067827 */ /* 0x000fe200078e02ff */
[----:B------:R-:W-:Y:S02]  /*0c10*/  LEA.HI R7, R7, R12, RZ, 0x5 ;  /* 0x0000000c07077211 */ /* 0x000fe400078f28ff */
[----:B------:R-:W-:Y:S01]  /*0c20*/  LOP3.LUT R10, R10, 0xfffffff8, RZ, 0xc0, !PT ;  /* 0xfffffff80a0a7812 */ /* 0x000fe200078ec0ff */
[----:B------:R-:W-:Y:S01]  /*0c30*/  IMAD R2, R2, 0x20, R5 ;  /* 0x0000002002027824 */ /* 0x000fe200078e0205 */
[----:B------:R-:W-:-:S02]  /*0c40*/  LOP3.LUT R3, R3, 0x1ffffffe, RZ, 0xc0, !PT ;  /* 0x1ffffffe03037812 */ /* 0x000fc400078ec0ff */
[----:B------:R-:W-:Y:S01]  /*0c50*/  LEA.HI R6, R6, R6, RZ, 0x1 ;  /* 0x0000000606067211 */ /* 0x000fe200078f08ff */
[----:B------:R-:W-:Y:S01]  /*0c60*/  IMAD.IADD R10, R9, 0x1, -R10 ;  /* 0x00000001090a7824 */ /* 0x000fe200078e0a0a */
[----:B------:R-:W-:Y:S01]  /*0c70*/  SHF.R.S32.HI R7, RZ, 0x5, R7 ;  /* 0x00000005ff077819 */ /* 0x000fe20000011407 */
[----:B------:R-:W-:Y:S01]  /*0c80*/  IMAD.IADD R3, R4, 0x1, -R3 ;  /* 0x0000000104037824 */ /* 0x000fe200078e0a03 */
[----:B------:R-:W-:Y:S01]  /*0c90*/  LEA.HI R0, R0, R13, RZ, 0x2 ;  /* 0x0000000d00007211 */ /* 0x000fe200078f10ff */
[----:B------:R-:W-:Y:S01]  /*0ca0*/  IMAD R6, R6, -0x3, R14 ;  /* 0xfffffffd06067824 */ /* 0x000fe200078e020e */
[----:B------:R-:W-:Y:S01]  /*0cb0*/  LOP3.LUT R8, R8, 0x7ffffffc, RZ, 0xc0, !PT ;  /* 0x7ffffffc08087812 */ /* 0x000fe200078ec0ff */
[----:B------:R-:W-:Y:S01]  /*0cc0*/  IMAD R7, R7, 0x10, R10 ;  /* 0x0000001007077824 */ /* 0x000fe200078e020a */
[----:B------:R-:W-:Y:S01]  /*0cd0*/  LOP3.LUT R4, R0, 0xfffffffc, RZ, 0xc0, !PT ;  /* 0xfffffffc00047812 */ /* 0x000fe200078ec0ff */
[----:B------:R-:W-:Y:S01]  /*0ce0*/  IMAD R2, R3, 0x8, R2 ;  /* 0x0000000803027824 */ /* 0x000fe200078e0202 */
[----:B------:R-:W-:Y:S01]  /*0cf0*/  SHF.R.S32.HI R0, RZ, 0x2, R0 ;  /* 0x00000002ff007819 */ /* 0x000fe20000011400 */
[----:B------:R-:W-:-:S02]  /*0d00*/  IMAD R5, R6, 0x40, R7 ;  /* 0x0000004006057824 */ /* 0x000fc400078e0207 */
[----:B------:R-:W-:Y:S01]  /*0d10*/  IMAD.IADD R4, R13, 0x1, -R4 ;  /* 0x000000010d047824 */ /* 0x000fe200078e0a04 */
[----:B------:R0:W-:Y:S01]  /*0d20*/  STL [R1+0x20], R2 ;  /* 0x0000200201007387 */ /* 0x0001e20000100800 */
[----:B------:R-:W-:Y:S02]  /*0d30*/  IMAD.IADD R8, R12, 0x1, -R8 ;  /* 0x000000010c087824 */ /* 0x000fe400078e0a08 */
[----:B------:R-:W-:Y:S01]  /*0d40*/  IMAD.SHL.U32 R18, R4, 0x8, RZ ;  /* 0x0000000804127824 */ /* 0x000fe200078e00ff */
[----:B------:R1:W-:Y:S01]  /*0d50*/  STL [R1+0x1c], R5 ;  /* 0x00001c0501007387 */ /* 0x0003e20000100800 */
[----:B------:R-:W-:Y:S02]  /*0d60*/  IMAD.SHL.U32 R16, R8, 0x2, RZ ;  /* 0x0000000208107824 */ /* 0x000fe400078e00ff */
[C---:B------:R-:W-:Y:S02]  /*0d70*/  VIADD R19, R18.reuse, 0x20 ;  /* 0x0000002012137836 */ /* 0x040fe40000000000 */
[----:B------:R-:W-:Y:S01]  /*0d80*/  VIADD R152, R18, 0x40 ;  /* 0x0000004012987836 */ /* 0x000fe20000000000 */
[----:B0-----:R-:W-:Y:S01]  /*0d90*/  LEA.HI R2, R4, R4, RZ, 0x1 ;  /* 0x0000000404027211 */ /* 0x001fe200078f08ff */
[C---:B------:R-:W-:Y:S01]  /*0da0*/  VIADD R7, R16.reuse, 0x10 ;  /* 0x0000001010077836 */ /* 0x040fe20000000000 */
[----:B------:R-:W-:Y:S01]  /*0db0*/  SHF.R.S32.HI R3, RZ, 0x1f, R19 ;  /* 0x0000001fff037819 */ /* 0x000fe20000011413 */
[----:B------:R-:W-:Y:S01]  /*0dc0*/  VIADD R6, R16, 0x18 ;  /* 0x0000001810067836 */ /* 0x000fe20000000000 */
[----:B------:R-:W-:Y:S01]  /*0dd0*/  LOP3.LUT R2, R2, 0x1ffffffe, RZ, 0xc0, !PT ;  /* 0x1ffffffe02027812 */ /* 0x000fe200078ec0ff */
[C---:B------:R-:W-:Y:S01]  /*0de0*/  VIADD R3, R16.reuse, 0x28 ;  /* 0x0000002810037836 */ /* 0x040fe20000000000 */
[----:B------:R-:W-:Y:S01]  /*0df0*/  SHF.R.S32.HI R0, RZ, 0x1f, R152 ;  /* 0x0000001fff007819 */ /* 0x000fe20000011498 */
        /* <DEDUP_REMOVED lines=19> */
[----:B-1----:R-:W-:-:S07]  /*0f30*/  SHF.R.S32.HI R0, RZ, 0x1f, R153 ;  /* 0x0000001fff007819 */ /* 0x002fce0000011499 */
.L_x_9760:
        /* <DEDUP_REMOVED lines=13> */
[----:B01----:R-:W-:Y:S02]  /*1010*/  IMAD.U32 R2, RZ, RZ, UR8 ;  /* 0x00000008ff027e24 */ /* 0x003fe4000f8e00ff */
[----:B----4-:R-:W-:Y:S01]  /*1020*/  IMAD.U32 R3, RZ, RZ, UR9 ;  /* 0x00000009ff037e24 */ /* 0x010fe2000f8e00ff */
[----:B------:R-:W-:Y:S02]  /*1030*/  @UP1 UIMAD.WIDE UR8, UR50, 0x4, UR10 ;  /* 0x00000004320818a5 */ /* 0x000fe4000f8e020a */
[----:B------:R-:W-:Y:S02]  /*1040*/  ULOP3.LUT UR43, UR6, 0xff0000, URZ, 0xc0, !UPT ;  /* 0x00ff0000062b7892 */ /* 0x000fe4000f8ec03f */
[----:B--2---:R-:W2:Y:S01]  /*1050*/  @P0 LDG.E R2, desc[UR52][R2.64] ;  /* 0x0000003402020981 */ /* 0x004ea2000c1e1900 */
[----:B------:R-:W-:Y:S01]  /*1060*/  ULDC.64 UR10, c[0x0][0xa20] ;  /* 0x00028800000a7ab9 */ /* 0x000fe20000000a00 */
[----:B------:R-:W-:-:S02]  /*1070*/  IMAD.U32 R4, RZ, RZ, UR8 ;  /* 0x00000008ff047e24 */ /* 0x000fc4000f8e00ff */
[----:B------:R-:W-:Y:S01]  /*1080*/  IMAD.U32 R5, RZ, RZ, UR9 ;  /* 0x00000009ff057e24 */ /* 0x000fe2000f8e00ff */
[----:B------:R-:W-:-:S04]  /*1090*/  ULDC.64 UR8, c[0x0][0x418] ;  /* 0x0001060000087ab9 */ /* 0x000fc80000000a00 */
[----:B---3--:R-:W3:Y:S01]  /*10a0*/  @P2 LDG.E R4, desc[UR52][R4.64] ;  /* 0x0000003404042981 */ /* 0x008ee2000c1e1900 */
        /* <DEDUP_REMOVED lines=28> */
.L_x_9661:
        /* <DEDUP_REMOVED lines=9> */
.L_x_9662:
        /* <DEDUP_REMOVED lines=13> */
.L_x_9663:
        /* <DEDUP_REMOVED lines=36> */
[----:B------:R-:W-:Y:S01]  /*1610*/  UIMAD UR39, UR5, 0xc0, URZ ;  /* 0x000000c0052778a4 */ /* 0x000fe2000f8e023f */
        /* <DEDUP_REMOVED lines=31> */
.L_x_9665:
[----:B------:R-:W-:-:S11]  /*1810*/  UISETP.NE.AND UP1, UPT, UR5, 0x1, UPT ;  /* 0x000000010500788c */ /* 0x000fd6000bf25270 */
[----:B------:R-:W-:Y:S02]  /*1820*/  @UP1 ULDC.64 UR10, c[0x0][0x9e8] ;  /* 0x00027a00000a1ab9 */ /* 0x000fe40000000a00 */
[----:B------:R-:W-:-:S04]  /*1830*/  UIMAD.WIDE.U32 UR6, UR8, UR10, URZ ;  /* 0x0000000a080672a5 */ /* 0x000fc8000f8e003f */
[----:B------:R-:W-:-:S12]  /*1840*/  @UP1 USHF.R.U32.HI UR8, URZ, UR11, UR7 ;  /* 0x0000000b3f081299 */ /* 0x000fd80008011607 */
.L_x_9666:
[----:B------:R-:W-:-:S04]  /*1850*/  UIMAD UR8, UR8, UR5, UR5 ;  /* 0x00000005080872a4 */ /* 0x000fc8000f8e0205 */
[----:B------:R-:W-:-:S04]  /*1860*/  UISETP.LT.AND UP1, UPT, UR4, UR8, UPT ;  /* 0x000000080400728c */ /* 0x000fc8000bf21270 */
[----:B------:R-:W-:-:S12]  /*1870*/  USEL UR4, UR4, UR8, UP1 ;  /* 0x0000000804047287 */ /* 0x000fd80008800000 */
.L_x_9664:
        /* <DEDUP_REMOVED lines=30> */
.L_x_9668:
[----:B------:R-:W-:-:S11]  /*1a60*/  UISETP.NE.AND UP0, UPT, UR5, 0x1, UPT ;  /* 0x000000010500788c */ /* 0x000fd6000bf05270 */
[----:B------:R-:W-:Y:S02]  /*1a70*/  @UP0 ULDC.64 UR10, c[0x0][0x9e8] ;  /* 0x00027a00000a0ab9 */ /* 0x000fe40000000a00 */
[----:B------:R-:W-:-:S04]  /*1a80*/  UIMAD.WIDE.U32 UR8, UR7, UR10, URZ ;  /* 0x0000000a070872a5 */ /* 0x000fc8000f8e003f */
[----:B------:R-:W-:-:S12]  /*1a90*/  @UP0 USHF.R.U32.HI UR7, URZ, UR11, UR9 ;  /* 0x0000000b3f070299 */ /* 0x000fd80008011609 */
.L_x_9669:
[----:B------:R-:W-:-:S04]  /*1aa0*/  UIMAD UR5, UR7, UR5, URZ ;  /* 0x00000005070572a4 */ /* 0x000fc8000f8e023f */
[----:B------:R-:W-:-:S04]  /*1ab0*/  UISETP.LT.AND UP0, UPT, UR4, UR5, UPT ;  /* 0x000000050400728c */ /* 0x000fc8000bf01270 */
[----:B------:R-:W-:-:S12]  /*1ac0*/  USEL UR4, UR4, UR5, !UP0 ;  /* 0x0000000504047287 */ /* 0x000fd8000c000000 */
.L_x_9667:
        /* <DEDUP_REMOVED lines=48> */
.L_x_9670:
[----:B------:R-:W-:Y:S01]  /*1dd0*/  UIMAD UR44, UR42, UR4, UR44 ;  /* 0x000000042a2c72a4 */ /* 0x000fe2000f8e022c */
[----:B------:R-:W-:Y:S01]  /*1de0*/  IMAD.U32 R88, RZ, RZ, UR6 ;  /* 0x00000006ff587e24 */ /* 0x000fe2000f8e00ff */
[----:B------:R-:W-:Y:S01]  /*1df0*/  PLOP3.LUT P0, PT, PT, PT, PT, 0x80, 0x0 ;  /* 0x000000000000781c */ /* 0x000fe20003f0f070 */
[----:B------:R-:W-:Y:S01]  /*1e00*/  IMAD.U32 R3, RZ, RZ, UR4 ;  /* 0x00000004ff037e24 */ /* 0x000fe2000f8e00ff */
[----:B------:R-:W-:Y:S02]  /*1e10*/  CS2R R24, SRZ ;  /* 0x0000000000187805 */ /* 0x000fe4000001ff00 */
[----:B------:R-:W-:Y:S01]  /*1e20*/  CS2R R20, SRZ ;  /* 0x0000000000147805 */ /* 0x000fe2000001ff00 */
[----:B------:R-:W-:Y:S01]  /*1e30*/  IMAD.MOV.U32 R15, RZ, RZ, RZ ;  /* 0x000000ffff0f7224 */ /* 0x000fe200078e00ff */
[----:B------:R-:W-:Y:S02]  /*1e40*/  CS2R R42, SRZ ;  /* 0x00000000002a7805 */ /* 0x000fe4000001ff00 */
[----:B------:R-:W-:-:S02]  /*1e50*/  VIADDMNMX R88, R3, UR44, R88, PT ;  /* 0x0000002c03587c46 */ /* 0x000fc4000b800158 */
[----:B------:R-:W-:Y:S01]  /*1e60*/  CS2R R2, SRZ ;  /* 0x0000000000027805 */ /* 0x000fe2000001ff00 */
[----:B------:R-:W-:Y:S01]  /*1e70*/  IMAD.MOV.U32 R93, RZ, RZ, RZ ;  /* 0x000000ffff5d7224 */ /* 0x000fe200078e00ff */
[----:B------:R-:W-:Y:S02]  /*1e80*/  CS2R R8, SRZ ;  /* 0x0000000000087805 */ /* 0x000fe4000001ff00 */
[----:B------:R-:W-:Y:S01]  /*1e90*/  ISETP.GT.AND P1, PT, R88, UR44, PT ;  /* 0x0000002c58007c0c */ /* 0x000fe2000bf24270 */
        /* <DEDUP_REMOVED lines=33> */
[----:B------:R-:W-:-:S06]  /*20b0*/  SHF.R.S32.HI R0, RZ, 0x7, R0 ;  /* 0x00000007ff007819 */ /* 0x000fcc0000011400 */
        /* <DEDUP_REMOVED lines=28> */
.L_x_9672:
        /* <DEDUP_REMOVED lines=9> */
.L_x_9867:
[----:B------:R-:W-:Y:S05]  /*2310*/  @!P0 BRA `(.L_x_9674) ;  /* 0x0000000000048947 */ /* 0x000fea0003800000 */
[----:B------:R-:W-:Y:S01]  /*2320*/  BPT.TRAP 0x1 ;  /* 0x000000040000795c */ /* 0x000fe20000300000 */
.L_x_9674:
[----:B0-----:R-:W-:Y:S02]  /*2330*/  IMAD.U32 R3, RZ, RZ, UR51 ;  /* 0x00000033ff037e24 */ /* 0x001fe4000f8e00ff */
[----:B------:R-:W-:-:S03]  /*2340*/  IMAD.U32 R0, RZ, RZ, UR54 ;  /* 0x00000036ff007e24 */ /* 0x000fc6000f8e00ff */
[----:B------:R-:W-:Y:S02]  /*2350*/  LEA R3, R3, UR46, 0x3 ;  /* 0x0000002e03037c11 */ /* 0x000fe4000f8e18ff */
[----:B------:R-:W-:-:S04]  /*2360*/  SHF.L.U32 R0, R0, 0x1f, RZ ;  /* 0x0000001f00007819 */ /* 0x000fc800000006ff */
[----:B------:R0:W1:Y:S01]  /*2370*/  SYNCS.PHASECHK.TRANS64.TRYWAIT P2, [R3+URZ+0x19c30], R0 ;  /* 0x019c3000030075a7 */ /* 0x000062000804017f */
[----:B------:R-:W-:Y:S05]  /*2380*/  @!P0 BRA `(.L_x_9675) ;  /* 0x0000000000048947 */ /* 0x000fea0003800000 */
[----:B------:R-:W-:Y:S01]  /*2390*/  BPT.TRAP 0x1 ;  /* 0x000000040000795c */ /* 0x000fe20000300000 */
.L_x_9675:
[----:B------:R-:W2:Y:S02]  /*23a0*/  S2R R2, SR_TID.X ;  /* 0x0000000000027919 */ /* 0x000ea40000002100 */
[----:B--2---:R-:W-:Y:S01]  /*23b0*/  LOP3.LUT P1, RZ, R2, 0x7f, RZ, 0xc0, !PT ;  /* 0x0000007f02ff7812 */ /* 0x004fe2000782c0ff */
[----:B-1----:R-:W-:-:S12]  /*23c0*/  @P2 BRA `(.L_x_9676) ;  /* 0x0000000000082947 */ /* 0x002fd80003800000 */
[----:B------:R-:W1:Y:S02]  /*23d0*/  SYNCS.PHASECHK.TRANS64.TRYWAIT P2, [R3+URZ+0x19c30], R0 ;  /* 0x019c3000030075a7 */ /* 0x000e64000804017f */
[----:B-1----:R-:W-:Y:S05]  /*23e0*/  @!P2 BRA `(.L_x_9677) ;  /* 0x0000014c0080a947 */ /* 0x002fea0003800000 */
.L_x_9676:
[----:B------:R-:W-:Y:S05]  /*23f0*/  WARPSYNC.ALL ;  /* 0x0000000000007948 */ /* 0x000fea0003800000 */
[----:B------:R-:W-:Y:S01]  /*2400*/  UIADD3 UR4, UR46, 0x13800, URZ ;  /* 0x000138002e047890 */ /* 0x000fe2000fffe03f */
[----:B------:R-:W-:Y:S01]  /*2410*/  WARPGROUP.ARRIVE ;  /* 0x00000000000079c5 */ /* 0x000fe20000000000 */
[----:B------:R-:W-:Y:S01]  /*2420*/  ULOP3.LUT UR12, UR56, 0x10000, URZ, 0xfc, !UPT ;  /* 0x00010000380c7892 */ /* 0x000fe2000f8efc3f */
[----:B------:R-:W-:Y:S01]  /*2430*/  VIADD R2, R17, UR39 ;  /* 0x0000002711027c36 */ /* 0x000fe20008000000 */
[----:B------:R-:W-:Y:S01]  /*2440*/  USHF.R.U32.HI UR4, URZ, 0x4, UR4 ;  /* 0x000000043f047899 */ /* 0x000fe20008011604 */
[----:B------:R-:W-:Y:S01]  /*2450*/  LEA R4, R88, 0xffffff80, 0x7 ;  /* 0xffffff8058047811 */ /* 0x000fe200078e38ff */
[----:B------:R-:W-:Y:S01]  /*2460*/  UMOV UR13, 0xc0000010 ;  /* 0xc0000010000d7882 */ /* 0x000fe20000000000 */
[----:B------:R-:W-:Y:S01]  /*2470*/  UMOV UR15, 0xc0000010 ;  /* 0xc0000010000f7882 */ /* 0x000fe20000000000 */
[----:B------:R-:W-:Y:S01]  /*2480*/  ULOP3.LUT UR4, UR4, 0x3fff, URZ, 0xc0, !UPT ;  /* 0x00003fff04047892 */ /* 0x000fe2000f8ec03f */
[----:B------:R-:W-:Y:S01]  /*2490*/  UMOV UR5, 0xc0000010 ;  /* 0xc000001000057882 */ /* 0x000fe20000000000 */
[----:B------:R-:W-:-:S02]  /*24a0*/  UMOV UR7, 0xc0000010 ;  /* 0xc000001000077882 */ /* 0x000fc40000000000 */
[----:B------:R-:W-:Y:S02]  /*24b0*/  ULOP3.LUT UR16, UR4, 0x10000, URZ, 0xfc, !UPT ;  /* 0x0001000004107892 */ /* 0x000fe4000f8efc3f */
[----:B------:R-:W-:Y:S02]  /*24c0*/  UIADD3 UR4, UR12, 0x180, URZ ;  /* 0x000001800c047890 */ /* 0x000fe4000fffe03f */
[----:B------:R-:W-:Y:S02]  /*24d0*/  UIMAD UR14, UR51, 0x300, UR16 ;  /* 0x00000300330e78a4 */ /* 0x000fe4000f8e0210 */
[----:B------:R-:W-:Y:S02]  /*24e0*/  UIADD3 UR8, UR12, 0x300, URZ ;  /* 0x000003000c087890 */ /* 0x000fe4000fffe03f */
[----:B------:R-:W-:Y:S02]  /*24f0*/  UIADD3 UR6, UR14, 0x100, URZ ;  /* 0x000001000e067890 */ /* 0x000fe4000fffe03f */
[----:B------:R-:W-:Y:S01]  /*2500*/  UIADD3 UR10, UR14, 0x200, URZ ;  /* 0x000002000e0a7890 */ /* 0x000fe2000fffe03f */
[----:B------:R-:W-:-:S02]  /*2510*/  UMOV UR9, 0xc0000010 ;  /* 0xc000001000097882 */ /* 0x000fc40000000000 */
[----:B------:R-:W-:Y:S01]  /*2520*/  QGMMA.64x128x32.F32.E4M3.E4M3 R24, gdesc[UR12], RZ, !UPT, gsb0 ;  /* 0x01e000000c1879f3 */ /* 0x000fe2000c0008ff */
[----:B------:R-:W-:Y:S01]  /*2530*/  UMOV UR11, 0xc0000010 ;  /* 0xc0000010000b7882 */ /* 0x000fe20000000000 */
[----:B------:R-:W-:Y:S01]  /*2540*/  ULDC UR18, c[0x0][0x9dc] ;  /* 0x0002770000127ab9 */ /* 0x000fe20000000800 */
[----:B------:R-:W-:Y:S02]  /*2550*/  WARPGROUP.DEPBAR.LE gsb0, 0x0 ;  /* 0x00008000000079c5 */ /* 0x000fe40000010000 */
[----:B------:R-:W-:-:S07]  /*2560*/  WARPGROUP.ARRIVE ;  /* 0x00000000000079c5 */ /* 0x000fce0000000000 */
[----:B------:R-:W-:Y:S01]  /*2570*/  QGMMA.64x128x32.F32.E4M3.E4M3 R24, gdesc[UR4], R24, gsb0 ;  /* 0x01e00000041879f3 */ /* 0x000fe20008000818 */
[----:B------:R-:W-:Y:S02]  /*2580*/  ULDC UR6, c[0x0][0x448] ;  /* 0x0001120000067ab9 */ /* 0x000fe40000000800 */
[----:B------:R-:W-:-:S06]  /*2590*/  UISETP.NE.AND UP0, UPT, UR6, 0x1, UPT ;  /* 0x000000010600788c */ /* 0x000fcc000bf05270 */
[----:B------:R-:W-:Y:S02]  /*25a0*/  PLOP3.LUT P2, PT, PT, PT, UP0, 0x80, 0x0 ;  /* 0x000000000000781c */ /* 0x000fe40003f4f008 */
[----:B------:R-:W-:-:S03]  /*25b0*/  PLOP3.LUT P3, PT, PT, PT, UP0, 0x80, 0x0 ;  /* 0x000000000000781c */ /* 0x000fc60003f6f008 */
[----:B------:R-:W-:-:S08]  /*25c0*/  @UP0 ULDC UR6, c[0x0][0x44c] ;  /* 0x0001130000060ab9 */ /* 0x000fd00000000800 */
        /* <DEDUP_REMOVED lines=9> */
[----:B------:R-:W-:Y:S02]  /*2660*/  IMAD R7, R88, R3, 0x80 ;  /* 0x0000008058077424 */ /* 0x000fe400078e0203 */
[----:B------:R-:W-:Y:S01]  /*2670*/  IMAD.U32 R3, RZ, RZ, UR47 ;  /* 0x0000002fff037e24 */ /* 0x000fe2000f8e00ff */
[----:B------:R-:W-:-:S02]  /*2680*/  PLOP3.LUT P2, PT, PT, PT, UP1, 0x40, 0x0 ;  /* 0x000000000000781c */ /* 0x000fc40003f4e818 */
[----:B------:R-:W-:Y:S01]  /*2690*/  IADD3 R6, -R16, UR40, R7 ;  /* 0x0000002810067c10 */ /* 0x000fe2000fffe107 */
[----:B------:R-:W-:Y:S02]  /*26a0*/  WARPGROUP.DEPBAR.LE gsb0, 0x0 ;  /* 0x00008000000079c5 */ /* 0x000fe40000010000 */
[----:B------:R-:W-:-:S06]  /*26b0*/  WARPGROUP.ARRIVE ;  /* 0x00000000000079c5 */ /* 0x000fcc0000000000 */
[----:B------:R-:W-:Y:S01]  /*26c0*/  QGMMA.64x128x32.F32.E4M3.E4M3 R24, gdesc[UR8], R24, gsb0 ;  /* 0x01e00000081879f3 */ /* 0x000fe20008000818 */
[----:B------:R-:W-:Y:S02]  /*26d0*/  ULOP3.LUT UR10, URZ, UR18, URZ, 0x33, !UPT ;  /* 0x000000123f0a7292 */ /* 0x000fe4000f8e333f */
        /* <DEDUP_REMOVED lines=22> */
.L_x_9680:
[----:B------:R-:W-:-:S06]  /*2840*/  UISETP.NE.AND UP2, UPT, UR7, 0x1, UPT ;  /* 0x000000010700788c */ /* 0x000fcc000bf45270 */
[----:B------:R-:W-:-:S05]  /*2850*/  PLOP3.LUT P2, PT, PT, PT, UP2, 0x80, 0x0 ;  /* 0x000000000000781c */ /* 0x000fca0003f4f028 */
[----:B------:R-:W-:-:S08]  /*2860*/  @UP2 ULDC.64 UR10, c[0x0][0x9e8] ;  /* 0x00027a00000a2ab9 */ /* 0x000fd00000000a00 */
[----:B------:R-:W-:-:S05]  /*2870*/  @P2 IMAD.HI.U32 R8, R3, UR10, RZ ;  /* 0x0000000a03082c27 */ /* 0x000fca000f8e00ff */
[----:B------:R-:W-:-:S07]  /*2880*/  @P2 SHF.R.U32.HI R3, RZ, UR11, R8 ;  /* 0x0000000bff032c19 */ /* 0x000fce0008011608 */
.L_x_9681:
[----:B------:R-:W-:Y:S05]  /*2890*/  BSYNC B0 ;  /* 0x0000000000007941 */ /* 0x000fea0003800000 */
.L_x_9679:
[----:B------:R-:W-:-:S04]  /*28a0*/  IMAD R3, R3, UR7, -R4 ;  /* 0x0000000703037c24 */ /* 0x000fc8000f8e0a04 */
[----:B------:R-:W-:-:S05]  /*28b0*/  IMAD.IADD R3, R3, 0x1, -R16 ;  /* 0x0000000103037824 */ /* 0x000fca00078e0a10 */
[----:B------:R-:W-:Y:S02]  /*28c0*/  VIMNMX R5, R5, R3, !PT ;  /* 0x0000000305057248 */ /* 0x000fe40007fe0100 */
[----:B------:R-:W-:-:S07]  /*28d0*/  VIADDMNMX R0, R3, UR7, R0, PT ;  /* 0x0000000703007c46 */ /* 0x000fce000b800100 */
.L_x_9678:
        /* <DEDUP_REMOVED lines=12> */
[C---:B------:R-:W-:Y:S02]  /*29a0*/  ISETP.GE.AND P5, PT, R7.reuse, 0x11, PT ;  /* 0x000000110700780c */ /* 0x040fe40003fa6270 */
        /* <DEDUP_REMOVED lines=190> */
.L_x_9684:
[----:B------:R-:W-:-:S06]  /*3590*/  UISETP.NE.AND UP2, UPT, UR7, 0x1, UPT ;  /* 0x000000010700788c */ /* 0x000fcc000bf45270 */
[----:B------:R-:W-:-:S05]  /*35a0*/  PLOP3.LUT P6, PT, PT, PT, UP2, 0x80, 0x0 ;  /* 0x000000000000781c */ /* 0x000fca0003fcf028 */
[----:B------:R-:W-:-:S08]  /*35b0*/  @UP2 ULDC.64 UR10, c[0x0][0x9e8] ;  /* 0x00027a00000a2ab9 */ /* 0x000fd00000000a00 */
[----:B------:R-:W-:Y:S01]  /*35c0*/  @P6 IMAD.HI.U32 R2, R5, UR10, RZ ;  /* 0x0000000a05026c27 */ /* 0x000fe2000f8e00ff */
[----:B------:R-:W-:-:S13]  /*35d0*/  PLOP3.LUT P6, PT, PT, PT, UP2, 0x80, 0x0 ;  /* 0x000000000000781c */ /* 0x000fda0003fcf028 */
[----:B------:R-:W-:-:S07]  /*35e0*/  @P6 SHF.R.U32.HI R5, RZ, UR11, R2 ;  /* 0x0000000bff056c19 */ /* 0x000fce0008011602 */
.L_x_9685:
[----:B------:R-:W-:Y:S05]  /*35f0*/  BSYNC B0 ;  /* 0x0000000000007941 */ /* 0x000fea0003800000 */
.L_x_9683:
[----:B------:R-:W-:-:S04]  /*3600*/  IMAD R5, R5, UR7, -R4 ;  /* 0x0000000705057c24 */ /* 0x000fc8000f8e0a04 */
[----:B------:R-:W-:-:S05]  /*3610*/  IMAD.IADD R5, R5, 0x1, -R16 ;  /* 0x0000000105057824 */ /* 0x000fca00078e0a10 */
[----:B------:R-:W-:Y:S02]  /*3620*/  VIMNMX R14, R14, R5, !PT ;  /* 0x000000050e0e7248 */ /* 0x000fe40007fe0100 */
[----:B------:R-:W-:-:S07]  /*3630*/  VIADDMNMX R0, R5, UR7, R0, PT ;  /* 0x0000000705007c46 */ /* 0x000fce000b800100 */
.L_x_9682:
        /* <DEDUP_REMOVED lines=9> */
[----:B------:R-:W-:Y:S01]  /*36d0*/  UMOV UR14, UR39 ;  /* 0x00000027000e7c82 */ /* 0x000fe20008000000 */
[----:B------:R-:W-:Y:S01]  /*36e0*/  LOP3.LUT P2, RZ, R22, 0x2, RZ, 0xc0, !PT ;  /* 0x0000000216ff7812 */ /* 0x000fe2000784c0ff */
        /* <DEDUP_REMOVED lines=75> */
[----:B------:R-:W-:Y:S01]  /*3ba0*/  ISETP.GT.AND P3, PT, R14, 0x70, !P3 ;  /* 0x000000700e00780c */ /* 0x000fe20005f64270 */
[----:B------:R-:W0:Y:S01]  /*3bb0*/  SHFL.BFLY PT, R5, R4, 0x2, 0x1f ;  /* 0x0c401f0004057f89 */ /* 0x000e2200000e0000 */
[----:B------:R-:W-:-:S02]  /*3bc0*/  FSEL R50, R50, -INF , !P2 ;  /* 0xff80000032327808 */ /* 0x000fc40005000000 */
[----:B------:R-:W-:Y:S02]  /*3bd0*/  LOP3.LUT P2, RZ, R22, 0x20000, RZ, 0xc0, !PT ;  /* 0x0002000016ff7812 */ /* 0x000fe4000784c0ff */
[C---:B------:R-:W-:Y:S02]  /*3be0*/  ISETP.GT.AND P4, PT, R14.reuse, 0x71, !P4 ;  /* 0x000000710e00780c */ /* 0x040fe40006784270 */
[----:B------:R-:W-:Y:S02]  /*3bf0*/  ISETP.GT.AND P2, PT, R14, 0x31, !P2 ;  /* 0x000000310e00780c */ /* 0x000fe40005744270 */
[C---:B------:R-:W-:Y:S02]  /*3c00*/  ISETP.LT.OR P3, PT, R0.reuse, 0x71, P3 ;  /* 0x000000710000780c */ /* 0x040fe40001f61670 */
[----:B------:R-:W-:Y:S02]  /*3c10*/  ISETP.LT.OR P2, PT, R0, 0x32, P2 ;  /* 0x000000320000780c */ /* 0x000fe40001741670 */
[----:B------:R-:W-:-:S02]  /*3c20*/  ISETP.GT.AND P5, PT, R14, 0x78, !P5 ;  /* 0x000000780e00780c */ /* 0x000fc40006fa4270 */
[----:B------:R-:W-:Y:S02]  /*3c30*/  FSEL R51, R51, -INF , !P2 ;  /* 0xff80000033337808 */ /* 0x000fe40005000000 */
[----:B------:R-:W-:Y:S02]  /*3c40*/  LOP3.LUT P2, RZ, R22, 0x10000, RZ, 0xc0, !PT ;  /* 0x0001000016ff7812 */ /* 0x000fe4000784c0ff */
[----:B------:R-:W-:Y:S02]  /*3c50*/  ISETP.LT.OR P4, PT, R0, 0x72, P4 ;  /* 0x000000720000780c */ /* 0x000fe40002781670 */
[----:B------:R-:W-:Y:S02]  /*3c60*/  ISETP.GT.AND P2, PT, R14, 0x38, !P2 ;  /* 0x000000380e00780c */ /* 0x000fe40005744270 */
[----:B------:R-:W-:Y:S02]  /*3c70*/  FSEL R82, R82, -INF , !P3 ;  /* 0xff80000052527808 */ /* 0x000fe40005800000 */
[----:B------:R-:W-:-:S02]  /*3c80*/  ISETP.LT.OR P2, PT, R0, 0x39, P2 ;  /* 0x000000390000780c */ /* 0x000fc40001741670 */
[----:B0-----:R-:W-:Y:S02]  /*3c90*/  FMNMX.FTZ R5, R4, R5, !PT ;  /* 0x0000000504057209 */ /* 0x001fe40007810000 */
[----:B------:R-:W-:Y:S02]  /*3ca0*/  FSEL R54, R54, -INF , !P2 ;  /* 0xff80000036367808 */ /* 0x000fe40005000000 */
[----:B------:R-:W-:Y:S01]  /*3cb0*/  ISETP.GT.AND P2, PT, R14, 0x39, !P6 ;  /* 0x000000390e00780c */ /* 0x000fe20007744270 */
[----:B------:R-:W0:Y:S01]  /*3cc0*/  SHFL.BFLY PT, R2, R5, 0x1, 0x1f ;  /* 0x0c201f0005027f89 */ /* 0x000e2200000e0000 */
[----:B------:R-:W-:Y:S02]  /*3cd0*/  LOP3.LUT P6, RZ, R22, 0x10, RZ, 0xc0, !PT ;  /* 0x0000001016ff7812 */ /* 0x000fe400078cc0ff */
[C---:B------:R-:W-:Y:S02]  /*3ce0*/  ISETP.LT.OR P2, PT, R0.reuse, 0x3a, P2 ;  /* 0x0000003a0000780c */ /* 0x040fe40001741670 */
[----:B------:R-:W-:-:S02]  /*3cf0*/  ISETP.LT.OR P5, PT, R0, 0x79, P5 ;  /* 0x000000790000780c */ /* 0x000fc40002fa1670 */
[----:B------:R-:W-:Y:S02]  /*3d00*/  FSEL R55, R55, -INF , !P2 ;  /* 0xff80000037377808 */ /* 0x000fe40005000000 */
[----:B------:R-:W-:Y:S02]  /*3d10*/  LOP3.LUT P2, RZ, R22, 0x4000, RZ, 0xc0, !PT ;  /* 0x0000400016ff7812 */ /* 0x000fe4000784c0ff */
[----:B------:R-:W-:Y:S02]  /*3d20*/  FSEL R83, R83, -INF , !P4 ;  /* 0xff80000053537808 */ /* 0x000fe40006000000 */
[----:B------:R-:W-:Y:S02]  /*3d30*/  ISETP.GT.AND P2, PT, R14, 0x40, !P2 ;  /* 0x000000400e00780c */ /* 0x000fe40005744270 */
[----:B------:R-:W-:Y:S02]  /*3d40*/  FSEL R86, R86, -INF , !P5 ;  /* 0xff80000056567808 */ /* 0x000fe40006800000 */
[----:B------:R-:W-:-:S04]  /*3d50*/  ISETP.LT.OR P2, PT, R0, 0x41, P2 ;  /* 0x000000410000780c */ /* 0x000fc80001741670 */
        /* <DEDUP_REMOVED lines=56> */
[----:B------:R-:W-:Y:S01]  /*40e0*/  FMNMX.FTZ R7, R26, R27, !PT ;  /* 0x0000001b1a077209 */ /* 0x000fe20007810000 */
[----:B------:R-:W-:-:S01]  /*40f0*/  FFMA.FTZ R3, R3, UR41, -R20 ;  /* 0x0000002903037c23 */ /* 0x000fc20008010814 */
        /* <DEDUP_REMOVED lines=24> */
[----:B------:R-:W-:-:S01]  /*4280*/  FFMA.FTZ R37, R68, UR41, -R20 ;  /* 0x0000002944257c23 */ /* 0x000fc20008010814 */
[----:B------:R-:W-:Y:S01]  /*4290*/  MUFU.EX2 R9, R36 ;  /* 0x0000002400097308 */ /* 0x000fe20000000800 */
[----:B------:R-:W-:Y:S01]  /*42a0*/  FMNMX.FTZ R12, R42, R11, !PT ;  /* 0x0000000b2a0c7209 */ /* 0x000fe20007810000 */
[--C-:B------:R-:W-:Y:S01]  /*42b0*/  FFMA.FTZ R44, R69, UR41, -R20.reuse ;  /* 0x00000029452c7c23 */ /* 0x100fe20008010814 */
[----:B------:R-:W-:-:S02]  /*42c0*/  FFMA.FTZ R72, R72, UR41, -R20 ;  /* 0x0000002948487c23 */ /* 0x000fc40008010814 */
[----:B------:R-:W-:-:S03]  /*42d0*/  FMNMX.FTZ R11, R43, R12, !PT ;  /* 0x0000000c2b0b7209 */ /* 0x000fc60007810000 */
[----:B------:R-:W-:Y:S01]  /*42e0*/  MUFU.EX2 R3, R3 ;  /* 0x0000000300037308 */ /* 0x000fe20000000800 */
[----:B------:R-:W-:-:S04]  /*42f0*/  FMNMX.FTZ R12, R46, R11, !PT ;  /* 0x0000000b2e0c7209 */ /* 0x000fc80007810000 */
[----:B------:R-:W-:Y:S01]  /*4300*/  FMNMX.FTZ R13, R47, R12, !PT ;  /* 0x0000000c2f0d7209 */ /* 0x000fe20007810000 */
[----:B------:R-:W-:-:S02]  /*4310*/  FFMA.FTZ R12, R41, UR41, -R20 ;  /* 0x00000029290c7c23 */ /* 0x000fc40008010814 */
[----:B------:R-:W-:Y:S01]  /*4320*/  MUFU.EX2 R5, R5 ;  /* 0x0000000500057308 */ /* 0x000fe20000000800 */
[----:B------:R-:W-:-:S04]  /*4330*/  FMNMX.FTZ R24, R50, R13, !PT ;  /* 0x0000000d32187209 */ /* 0x000fc80007810000 */
[----:B------:R-:W-:-:S03]  /*4340*/  FMNMX.FTZ R13, R51, R24, !PT ;  /* 0x00000018330d7209 */ /* 0x000fc60007810000 */
[----:B------:R0:W-:Y:S01]  /*4350*/  MUFU.EX2 R11, R40 ;  /* 0x00000028000b7308 */ /* 0x0001e20000000800 */
[----:B------:R-:W-:-:S04]  /*4360*/  FMNMX.FTZ R24, R54, R13, !PT ;  /* 0x0000000d36187209 */ /* 0x000fc80007810000 */
[----:B------:R-:W-:Y:S01]  /*4370*/  FMNMX.FTZ R13, R55, R24, !PT ;  /* 0x00000018370d7209 */ /* 0x000fe20007810000 */
[----:B------:R-:W-:-:S01]  /*4380*/  FFMA.FTZ R24, R45, UR41, -R20 ;  /* 0x000000292d187c23 */ /* 0x000fc20008010814 */
[--C-:B------:R-:W-:Y:S01]  /*4390*/  FFMA.FTZ R45, R76, UR41, -R20.reuse ;  /* 0x000000294c2d7c23 */ /* 0x100fe20008010814 */
[----:B------:R-:W1:Y:S01]  /*43a0*/  MUFU.EX2 R6, R6 ;  /* 0x0000000600067308 */ /* 0x000e620000000800 */
[----:B------:R-:W-:Y:S01]  /*43b0*/  FMNMX.FTZ R28, R58, R13, !PT ;  /* 0x0000000d3a1c7209 */ /* 0x000fe20007810000 */
[----:B0-----:R-:W-:-:S03]  /*43c0*/  FFMA.FTZ R40, R65, UR41, -R20 ;  /* 0x0000002941287c23 */ /* 0x001fc60008010814 */
[----:B------:R-:W-:-:S03]  /*43d0*/  FMNMX.FTZ R13, R59, R28, !PT ;  /* 0x0000001c3b0d7209 */ /* 0x000fc60007810000 */
[----:B------:R-:W-:Y:S01]  /*43e0*/  MUFU.EX2 R8, R8 ;  /* 0x0000000800087308 */ /* 0x000fe20000000800 */
[----:B------:R-:W-:-:S04]  /*43f0*/  FMNMX.FTZ R28, R62, R13, !PT ;  /* 0x0000000d3e1c7209 */ /* 0x000fc80007810000 */
[----:B------:R-:W-:Y:S01]  /*4400*/  FMNMX.FTZ R21, R63, R28, !PT ;  /* 0x0000001c3f157209 */ /* 0x000fe20007810000 */
[----:B------:R-:W-:-:S01]  /*4410*/  FFMA.FTZ R28, R49, UR41, -R20 ;  /* 0x00000029311c7c23 */ /* 0x000fc20008010814 */
[----:B------:R-:W-:Y:S01]  /*4420*/  FFMA.FTZ R49, R80, UR41, -R20 ;  /* 0x0000002950317c23 */ /* 0x000fe20008010814 */
[----:B------:R0:W-:Y:S01]  /*4430*/  MUFU.EX2 R13, R48 ;  /* 0x00000030000d7308 */ /* 0x0001e20000000800 */
[----:B------:R-:W-:Y:S02]  /*4440*/  FMNMX.FTZ R32, R66, R21, !PT ;  /* 0x0000001542207209 */ /* 0x000fe40007810000 */
[----:B-1----:R-:W-:Y:S02]  /*4450*/  F2FP.SATFINITE.E4M3.F32.PACK_AB_MERGE_C R148, R6, R5, RZ ;  /* 0x000000050694723e */ /* 0x002fe400048070ff */
[----:B------:R-:W-:Y:S02]  /*4460*/  FMNMX.FTZ R21, R67, R32, !PT ;  /* 0x0000002043157209 */ /* 0x000fe40007810000 */
[----:B------:R-:W-:Y:S01]  /*4470*/  F2FP.SATFINITE.E4M3.F32.PACK_AB_MERGE_C R148, R4, R3, R148 ;  /* 0x000000030494723e */ /* 0x000fe20004807094 */
[----:B------:R-:W1:Y:S01]  /*4480*/  MUFU.EX2 R10, R10 ;  /* 0x0000000a000a7308 */ /* 0x000e620000000800 */
[----:B------:R-:W-:Y:S01]  /*4490*/  FMNMX.FTZ R32, R70, R21, !PT ;  /* 0x0000001546207209 */ /* 0x000fe20007810000 */
[----:B0-----:R-:W-:-:S03]  /*44a0*/  FFMA.FTZ R48, R73, UR41, -R20 ;  /* 0x0000002949307c23 */ /* 0x001fc60008010814 */
[----:B------:R-:W-:-:S03]  /*44b0*/  FMNMX.FTZ R25, R71, R32, !PT ;  /* 0x0000002047197209 */ /* 0x000fc60007810000 */
[----:B------:R0:W2:Y:S01]  /*44c0*/  MUFU.EX2 R21, R52 ;  /* 0x0000003400157308 */ /* 0x0000a20000000800 */
[----:B------:R-:W-:-:S04]  /*44d0*/  FMNMX.FTZ R32, R74, R25, !PT ;  /* 0x000000194a207209 */ /* 0x000fc80007810000 */
[----:B------:R-:W-:-:S03]  /*44e0*/  FMNMX.FTZ R25, R75, R32, !PT ;  /* 0x000000204b197209 */ /* 0x000fc60007810000 */
[----:B------:R-:W-:Y:S01]  /*44f0*/  MUFU.EX2 R12, R12 ;  /* 0x0000000c000c7308 */ /* 0x000fe20000000800 */
[----:B------:R-:W-:Y:S01]  /*4500*/  FMNMX.FTZ R32, R78, R25, !PT ;  /* 0x000000194e207209 */ /* 0x000fe20007810000 */
[--C-:B0-----:R-:W-:Y:S01]  /*4510*/  FFMA.FTZ R52, R77, UR41, -R20.reuse ;  /* 0x000000294d347c23 */ /* 0x101fe20008010814 */
[----:B-1----:R-:W-:Y:S02]  /*4520*/  F2FP.SATFINITE.E4M3.F32.PACK_AB_MERGE_C R150, R10, R9, RZ ;  /* 0x000000090a96723e */ /* 0x002fe400048070ff */
[----:B------:R-:W-:Y:S01]  /*4530*/  FMNMX.FTZ R29, R79, R32, !PT ;  /* 0x000000204f1d7209 */ /* 0x000fe20007810000 */
[----:B------:R-:W-:-:S01]  /*4540*/  FFMA.FTZ R32, R57, UR41, -R20 ;  /* 0x0000002939207c23 */ /* 0x000fc20008010814 */
[----:B------:R-:W-:Y:S01]  /*4550*/  IMAD.U32 R57, RZ, RZ, UR41 ;  /* 0x00000029ff397e24 */ /* 0x000fe2000f8e00ff */
[----:B------:R0:W-:Y:S01]  /*4560*/  MUFU.EX2 R25, R56 ;  /* 0x0000003800197308 */ /* 0x0001e20000000800 */
[----:B------:R-:W-:Y:S02]  /*4570*/  FMNMX.FTZ R36, R82, R29, !PT ;  /* 0x0000001d52247209 */ /* 0x000fe40007810000 */
[----:B------:R-:W-:-:S02]  /*4580*/  F2FP.SATFINITE.E4M3.F32.PACK_AB_MERGE_C R150, R8, R7, R150 ;  /* 0x000000070896723e */ /* 0x000fc40004807096 */
[----:B------:R-:W-:Y:S01]  /*4590*/  FMNMX.FTZ R29, R83, R36, !PT ;  /* 0x00000024531d7209 */ /* 0x000fe20007810000 */
[--C-:B------:R-:W-:Y:S01]  /*45a0*/  FFMA.FTZ R36, R61, UR41, -R20.reuse ;  /* 0x000000293d247c23 */ /* 0x100fe20008010814 */
[----:B--2---:R-:W-:Y:S01]  /*45b0*/  F2FP.SATFINITE.E4M3.F32.PACK_AB_MERGE_C R146, R14, R21, RZ ;  /* 0x000000150e92723e */ /* 0x004fe200048070ff */
[----:B------:R-:W-:Y:S01]  /*45c0*/  MUFU.EX2 R15, R15 ;  /* 0x0000000f000f7308 */ /* 0x000fe20000000800 */
[----:B------:R-:W-:Y:S01]  /*45d0*/  FMNMX.FTZ R0, R86, R29, !PT ;  /* 0x0000001d56007209 */ /* 0x000fe20007810000 */
[----:B0-----:R-:W-:-:S03]  /*45e0*/  FFMA.FTZ R56, R81, UR41, -R20 ;  /* 0x0000002951387c23 */ /* 0x001fc60008010814 */
[----:B------:R-:W-:-:S03]  /*45f0*/  FMNMX.FTZ R0, R87, R0, !PT ;  /* 0x0000000057007209 */ /* 0x000fc60007810000 */
[----:B------:R0:W-:Y:S02]  /*4600*/  MUFU.EX2 R29, R60 ;  /* 0x0000003c001d7308 */ /* 0x0001e40000000800 */
[----:B------:R-:W1:Y:S06]  /*4610*/  SHFL.BFLY PT, R41, R0, 0x2, 0x1f ;  /* 0x0c401f0000297f89 */ /* 0x000e6c00000e0000 */
[----:B------:R-:W2:Y:S01]  /*4620*/  MUFU.EX2 R24, R24 ;  /* 0x0000001800187308 */ /* 0x000ea20000000800 */
[----:B0-----:R-:W-:-:S07]  /*4630*/  FFMA.FTZ R60, R85, UR41, -R20 ;  /* 0x00000029553c7c23 */ /* 0x001fce0008010814 */
[----:B------:R-:W0:Y:S08]  /*4640*/  MUFU.EX2 R28, R28 ;  /* 0x0000001c001c7308 */ /* 0x000e300000000800 */
[----:B------:R-:W3:Y:S01]  /*4650*/  MUFU.EX2 R36, R36 ;  /* 0x0000002400247308 */ /* 0x000ee20000000800 */
[----:B--2---:R-:W-:Y:S02]  /*4660*/  F2FP.SATFINITE.E4M3.F32.PACK_AB_MERGE_C R144, R24, R15, RZ ;  /* 0x0000000f1890723e */ /* 0x004fe400048070ff */
[----:B-1----:R-:W-:-:S02]  /*4670*/  FMNMX.FTZ R53, R0, R41, !PT ;  /* 0x0000002900357209 */ /* 0x002fc40007810000 */
[----:B------:R-:W-:-:S03]  /*4680*/  F2FP.SATFINITE.E4M3.F32.PACK_AB_MERGE_C R144, R12, R11, R144 ;  /* 0x0000000b0c90723e */ /* 0x000fc60004807090 */
[----:B------:R-:W1:Y:S01]  /*4690*/  SHFL.BFLY PT, R0, R53, 0x1, 0x1f ;  /* 0x0c201f0035007f89 */ /* 0x000e6200000e0000 */
[----:B------:R-:W2:Y:S01]  /*46a0*/  MUFU.EX2 R32, R32 ;  /* 0x0000002000207308 */ /* 0x000ea20000000800 */
[----:B0-----:R-:W-:-:S07]  /*46b0*/  F2FP.SATFINITE.E4M3.F32.PACK_AB_MERGE_C R146, R28, R13, R146 ;  /* 0x0000000d1c92723e */ /* 0x001fce0004807092 */
[----:B------:R-:W-:Y:S01]  /*46c0*/  MUFU.EX2 R37, R37 ;  /* 0x0000002500257308 */ /* 0x000fe20000000800 */
[----:B---3--:R-:W-:-:S07]  /*46d0*/  F2FP.SATFINITE.E4M3.F32.PACK_AB_MERGE_C R140, R36, R29, RZ ;  /* 0x0000001d248c723e */ /* 0x008fce00048070ff */
[----:B------:R-:W-:Y:S01]  /*46e0*/  MUFU.EX2 R44, R44 ;  /* 0x0000002c002c7308 */ /* 0x000fe20000000800 */
[----:B--2---:R-:W-:Y:S02]  /*46f0*/  F2FP.SATFINITE.E4M3.F32.PACK_AB_MERGE_C R140, R32, R25, R140 ;  /* 0x00000019208c723e */ /* 0x004fe4000480708c */
[----:B-1----:R-:W-:Y:S01]  /*4700*/  FMNMX.FTZ R0, R53, R0, !PT ;  /* 0x0000000035007209 */ /* 0x002fe20007810000 */
[----:B------:R-:W-:-:S04]  /*4710*/  FFMA.FTZ R53, R84, UR41, -R20 ;  /* 0x0000002954357c23 */ /* 0x000fc80008010814 */
        /* <DEDUP_REMOVED lines=17> */
[----:B------:R-:W-:Y:S01]  /*4830*/  FADD.FTZ R58, R3, R4 ;  /* 0x00000004033a7221 */ /* 0x000fe20000010000 */
[----:B------:R-:W-:-:S01]  /*4840*/  FFMA.FTZ R46, R50, UR41, -R20 ;  /* 0x00000029322e7c23 */ /* 0x000fc20008010814 */
[--C-:B------:R-:W-:Y:S01]  /*4850*/  FFMA.FTZ R31, R31, UR41, -R20.reuse ;  /* 0x000000291f1f7c23 */ /* 0x100fe20008010814 */
[----:B------:R-:W-:-:S01]  /*4860*/  FFMA.FTZ R50, R54, UR41, -R20 ;  /* 0x0000002936327c23 */ /* 0x000fc20008010814 */
[----:B------:R-:W-:Y:S01]  /*4870*/  FFMA.FTZ R54, R59, UR41, -R20 ;  /* 0x000000293b367c23 */ /* 0x000fe20008010814 */
[----:B------:R-:W-:-:S01]  /*4880*/  FADD.FTZ R59, R5, R58 ;  /* 0x0000003a053b7221 */ /* 0x000fc20000010000 */
[----:B------:R-:W0:Y:S01]  /*4890*/  MUFU.EX2 R27, R27 ;  /* 0x0000001b001b7308 */ /* 0x000e220000000800 */
[----:B------:R-:W-:-:S01]  /*48a0*/  FFMA.FTZ R34, R34, UR41, -R20 ;  /* 0x0000002922227c23 */ /* 0x000fc20008010814 */
[----:B------:R-:W-:Y:S01]  /*48b0*/  FFMA.FTZ R58, R62, UR41, -R20 ;  /* 0x000000293e3a7c23 */ /* 0x000fe20008010814 */
[----:B------:R-:W-:-:S01]  /*48c0*/  FADD.FTZ R62, R6, R59 ;  /* 0x0000003b063e7221 */ /* 0x000fc20000010000 */
[--C-:B------:R-:W-:Y:S01]  /*48d0*/  FFMA.FTZ R35, R35, UR41, -R20.reuse ;  /* 0x0000002923237c23 */ /* 0x100fe20008010814 */
[----:B------:R-:W-:-:S01]  /*48e0*/  FFMA.FTZ R38, R38, UR41, -R20 ;  /* 0x0000002926267c23 */ /* 0x000fc20008010814 */
[----:B------:R-:W-:Y:S01]  /*48f0*/  FFMA.FTZ R59, R63, UR41, -R20 ;  /* 0x000000293f3b7c23 */ /* 0x000fe20008010814 */
[----:B------:R-:W-:-:S01]  /*4900*/  FADD.FTZ R61, R7, R62 ;  /* 0x0000003e073d7221 */ /* 0x000fc20000010000 */
        /* <DEDUP_REMOVED lines=14> */
[--C-:B------:R-:W-:Y:S01]  /*49f0*/  FFMA.FTZ R82, R82, UR41, -R20.reuse ;  /* 0x0000002952527c23 */ /* 0x100fe20008010814 */
[----:B------:R-:W-:-:S01]  /*4a00*/  FFMA.FTZ R83, R83, UR41, -R20 ;  /* 0x0000002953537c23 */ /* 0x000fc20008010814 */
[----:B------:R-:W0:Y:S01]  /*4a10*/  MUFU.EX2 R34, R34 ;  /* 0x0000002200227308 */ /* 0x000e220000000800 */
[----:B-1----:R-:W-:-:S01]  /*4a20*/  FADD.FTZ R62, R30, R63 ;  /* 0x0000003f1e3e7221 */ /* 0x002fc20000010000 */
[----:B------:R-:W-:Y:S01]  /*4a30*/  FADD.FTZ R63, R11, R66 ;  /* 0x000000420b3f7221 */ /* 0x000fe20000010000 */
[----:B------:R-:W-:-:S05]  /*4a40*/  FFMA.FTZ R86, R86, UR41, -R20 ;  /* 0x0000002956567c23 */ /* 0x000fca0008010814 */
        /* <DEDUP_REMOVED lines=20> */
[----:B------:R-:W-:-:S04]  /*4b90*/  FADD.FTZ R4, R28, R7 ;  /* 0x000000071c047221 */ /* 0x000fc80000010000 */
[----:B------:R-:W-:Y:S01]  /*4ba0*/  FADD.FTZ R21, R21, R4 ;  /* 0x0000000415157221 */ /* 0x000fe20000010000 */
[----:B------:R-:W-:-:S01]  /*4bb0*/  FFMA.FTZ R4, R74, UR41, -R20 ;  /* 0x000000294a047c23 */ /* 0x000fc20008010814 */
[----:B------:R-:W1:Y:S01]  /*4bc0*/  MUFU.EX2 R64, R64 ;  /* 0x0000004000407308 */ /* 0x000e620000000800 */
[----:B--2---:R-:W-:-:S01]  /*4bd0*/  FADD.FTZ R10, R42, R5 ;  /* 0x000000052a0a7221 */ /* 0x004fc20000010000 */
[----:B------:R-:W-:Y:S01]  /*4be0*/  FADD.FTZ R14, R14, R21 ;  /* 0x000000150e0e7221 */ /* 0x000fe20000010000 */
[----:B------:R-:W-:-:S03]  /*4bf0*/  FFMA.FTZ R20, R87, UR41, -R20 ;  /* 0x0000002957147c23 */ /* 0x000fc60008010814 */
[----:B------:R-:W-:Y:S02]  /*4c00*/  FADD.FTZ R7, R25, R14 ;  /* 0x0000000e19077221 */ /* 0x000fe40000010000 */
[----:B------:R-:W2:Y:S01]  /*4c10*/  MUFU.EX2 R46, R46 ;  /* 0x0000002e002e7308 */ /* 0x000ea20000000800 */
[----:B0-----:R-:W-:-:S01]  /*4c20*/  FADD.FTZ R5, R43, R10 ;  /* 0x0000000a2b057221 */ /* 0x001fc20000010000 */
[----:B------:R-:W-:Y:S01]  /*4c30*/  FADD.FTZ R32, R32, R7 ;  /* 0x0000000720207221 */ /* 0x000fe20000010000 */
[----:B------:R-:W-:-:S03]  /*4c40*/  F2FP.SATFINITE.E4M3.F32.PACK_AB_MERGE_C R7, R44, R37, RZ ;  /* 0x000000252c07723e */ /* 0x000fc600048070ff */
[----:B------:R-:W-:Y:S01]  /*4c50*/  FADD.FTZ R29, R29, R32 ;  /* 0x000000201d1d7221 */ /* 0x000fe20000010000 */
[----:B------:R-:W-:Y:S01]  /*4c60*/  F2FP.SATFINITE.E4M3.F32.PACK_AB_MERGE_C R142, R40, R33, R7 ;  /* 0x00000021288e723e */ /* 0x000fe20004807007 */
        /* <DEDUP_REMOVED lines=43> */
[----:B------:R-:W-:Y:S01]  /*4f20*/  FADD.FTZ R41, R41, R44 ;  /* 0x0000002c29297221 */ /* 0x000fe20000010000 */
[----:B------:R-:W-:-:S03]  /*4f30*/  F2FP.SATFINITE.E4M3.F32.PACK_AB_MERGE_C R7, R8, R3, RZ ;  /* 0x000000030807723e */ /* 0x000fc600048070ff */
[----:B------:R-:W-:Y:S01]  /*4f40*/  FADD.FTZ R48, R48, R41 ;  /* 0x0000002930307221 */ /* 0x000fe20000010000 */
[----:B------:R-:W-:Y:S01]  /*4f50*/  F2FP.SATFINITE.E4M3.F32.PACK_AB_MERGE_C R143, R6, R61, R7 ;  /* 0x0000003d068f723e */ /* 0x000fe20004807007 */
[----:B------:R-:W1:Y:S01]  /*4f60*/  MUFU.EX2 R78, R78 ;  /* 0x0000004e004e7308 */ /* 0x000e620000000800 */
[----:B0-----:R-:W-:-:S01]  /*4f70*/  FADD.FTZ R8, R4, R5 ;  /* 0x0000000504087221 */ /* 0x001fc20000010000 */
[----:B------:R-:W-:-:S04]  /*4f80*/  FADD.FTZ R45, R45, R48 ;  /* 0x000000302d2d7221 */ /* 0x000fc80000010000 */
[----:B------:R-:W-:Y:S02]  /*4f90*/  FADD.FTZ R52, R52, R45 ;  /* 0x0000002d34347221 */ /* 0x000fe40000010000 */
[----:B------:R-:W0:Y:S01]  /*4fa0*/  MUFU.EX2 R79, R79 ;  /* 0x0000004f004f7308 */ /* 0x000e220000000800 */
[----:B--2---:R-:W-:-:S07]  /*4fb0*/  FADD.FTZ R5, R75, R8 ;  /* 0x000000084b057221 */ /* 0x004fce0000010000 */
[----:B------:R-:W-:Y:S01]  /*4fc0*/  MUFU.EX2 R53, R53 ;  /* 0x0000003500357308 */ /* 0x000fe20000000800 */
[----:B-1----:R-:W-:-:S07]  /*4fd0*/  FADD.FTZ R8, R78, R5 ;  /* 0x000000054e087221 */ /* 0x002fce0000010000 */
[----:B------:R-:W1:Y:S01]  /*4fe0*/  MUFU.EX2 R60, R60 ;  /* 0x0000003c003c7308 */ /* 0x000e620000000800 */
[C---:B0-----:R-:W-:Y:S01]  /*4ff0*/  F2FP.SATFINITE.E4M3.F32.PACK_AB_MERGE_C R78, R79.reuse, R78, RZ ;  /* 0x0000004e4f4e723e */ /* 0x041fe200048070ff */
[----:B------:R-:W-:-:S03]  /*5000*/  FADD.FTZ R79, R79, R8 ;  /* 0x000000084f4f7221 */ /* 0x000fc60000010000 */
[----:B------:R-:W-:-:S03]  /*5010*/  F2FP.SATFINITE.E4M3.F32.PACK_AB_MERGE_C R137, R75, R4, R78 ;  /* 0x000000044b89723e */ /* 0x000fc6000480704e */
        /* <DEDUP_REMOVED lines=10> */
[----:B------:R-:W-:-:S06]  /*50c0*/  FADD.FTZ R53, R53, R56 ;  /* 0x0000003835357221 */ /* 0x000fcc0000010000 */
[----:B------:R-:W1:Y:S01]  /*50d0*/  MUFU.EX2 R3, R20 ;  /* 0x0000001400037308 */ /* 0x000e620000000800 */
[----:B--2---:R-:W-:-:S04]  /*50e0*/  FADD.FTZ R5, R83, R4 ;  /* 0x0000000453057221 */ /* 0x004fc80000010000 */
[----:B0-----:R-:W-:Y:S01]  /*50f0*/  FADD.FTZ R4, R86, R5 ;  /* 0x0000000556047221 */ /* 0x001fe20000010000 */
[----:B------:R-:W-:-:S01]  /*5100*/  FADD.FTZ R5, R60, R53 ;  /* 0x000000353c057221 */ /* 0x000fc20000010000 */
[C---:B-1----:R-:W-:Y:S02]  /*5110*/  F2FP.SATFINITE.E4M3.F32.PACK_AB_MERGE_C R6, R3.reuse, R86, RZ ;  /* 0x000000560306723e */ /* 0x042fe400048070ff */
[----:B------:R-:W-:-:S01]  /*5120*/  FADD.FTZ R4, R3, R4 ;  /* 0x0000000403047221 */ /* 0x000fc20000010000 */
[----:B------:R-:W-:Y:S01]  /*5130*/  VIADD R3, R88, 0xfffffffe ;  /* 0xfffffffe58037836 */ /* 0x000fe20000000000 */
        /* <DEDUP_REMOVED lines=12> */
.L_x_9687:
[----:B------:R-:W-:-:S11]  /*5200*/  UISETP.NE.AND UP2, UPT, UR7, 0x1, UPT ;  /* 0x000000010700788c */ /* 0x000fd6000bf45270 */
[----:B------:R-:W-:Y:S02]  /*5210*/  @UP2 ULDC.64 UR20, c[0x0][0x9e8] ;  /* 0x00027a0000142ab9 */ /* 0x000fe40000000a00 */
[----:B------:R-:W-:-:S04]  /*5220*/  UIMAD.WIDE.U32 UR10, UR14, UR20, URZ ;  /* 0x000000140e0a72a5 */ /* 0x000fc8000f8e003f */
[----:B------:R-:W-:-:S12]  /*5230*/  @UP2 USHF.R.U32.HI UR14, URZ, UR21, UR11 ;  /* 0x000000153f0e2299 */ /* 0x000fd8000801160b */
.L_x_9688:
[----:B------:R-:W-:-:S04]  /*5240*/  UIMAD UR7, UR14, UR7, UR7 ;  /* 0x000000070e0772a4 */ /* 0x000fc8000f8e0207 */
[----:B------:R-:W-:-:S04]  /*5250*/  UISETP.LT.AND UP2, UPT, UR6, UR7, UPT ;  /* 0x000000070600728c */ /* 0x000fc8000bf41270 */
[----:B------:R-:W-:-:S12]  /*5260*/  USEL UR6, UR6, UR7, UP2 ;  /* 0x0000000706067287 */ /* 0x000fd80009000000 */
.L_x_9686:
        /* <DEDUP_REMOVED lines=58> */
.L_x_9707:
[----:B------:R-:W-:-:S04]  /*5610*/  UIADD3 UR19, UR51, 0x1, URZ ;  /* 0x0000000133137890 */ /* 0x000fc8000fffe03f */
[----:B------:R-:W-:-:S04]  /*5620*/  UISETP.NE.AND UP2, UPT, UR19, 0x2, UPT ;  /* 0x000000021300788c */ /* 0x000fc8000bf45270 */
[----:B------:R-:W-:Y:S02]  /*5630*/  USEL UR20, URZ, 0x1, UP2 ;  /* 0x000000013f147887 */ /* 0x000fe40009000000 */
[----:B------:R-:W-:Y:S02]  /*5640*/  USEL UR19, UR19, URZ, UP2 ;  /* 0x0000003f13137287 */ /* 0x000fe40009000000 */
[----:B------:R-:W-:Y:S01]  /*5650*/  ULOP3.LUT UR20, UR54, UR20, URZ, 0x3c, !UPT ;  /* 0x0000001436147292 */ /* 0x000fe2000f8e3c3f */
[----:B------:R-:W-:Y:S11]  /*5660*/  @!P0 BRA `(.L_x_9690) ;  /* 0x0000000000048947 */ /* 0x000ff60003800000 */
[----:B------:R-:W-:Y:S01]  /*5670*/  BPT.TRAP 0x1 ;  /* 0x000000040000795c */ /* 0x000fe20000300000 */
.L_x_9690:
[----:B------:R-:W-:Y:S01]  /*5680*/  ULEA UR23, UR19, UR46, 0x3 ;  /* 0x0000002e13177291 */ /* 0x000fe2000f8e183f */
[----:B------:R-:W-:-:S05]  /*5690*/  IMAD.U32 R6, RZ, RZ, UR20 ;  /* 0x00000014ff067e24 */ /* 0x000fca000f8e00ff */
[----:B------:R-:W-:-:S04]  /*56a0*/  SHF.L.U32 R6, R6, 0x1f, RZ ;  /* 0x0000001f06067819 */ /* 0x000fc800000006ff */
[----:B------:R0:W1:Y:S01]  /*56b0*/  SYNCS.PHASECHK.TRANS64.TRYWAIT P2, [UR23+0x19c30], R6 ;  /* 0x019c3006ff0075a7 */ /* 0x0000620008040157 */
[----:B------:R-:W-:Y:S05]  /*56c0*/  @!P0 BRA `(.L_x_9691) ;  /* 0x0000000000048947 */ /* 0x000fea0003800000 */
[----:B------:R-:W-:Y:S01]  /*56d0*/  BPT.TRAP 0x1 ;  /* 0x000000040000795c */ /* 0x000fe20000300000 */
.L_x_9691:
[----:B-1----:R-:W-:Y:S05]  /*56e0*/  @P2 BRA `(.L_x_9692) ;  /* 0x0000000000082947 */ /* 0x002fea0003800000 */
[----:B------:R-:W1:Y:S02]  /*56f0*/  SYNCS.PHASECHK.TRANS64.TRYWAIT P2, [UR23+0x19c30], R6 ;  /* 0x019c3006ff0075a7 */ /* 0x000e640008040157 */
[----:B-1----:R-:W-:Y:S05]  /*5700*/  @!P2 BRA `(.L_x_9693) ;  /* 0x0000011800cca947 */ /* 0x002fea0003800000 */
.L_x_9692:
        /* <DEDUP_REMOVED lines=17> */
.L_x_9694:
[----:B------:R-:W-:Y:S01]  /*5820*/  ULEA UR11, UR51, UR46, 0x3 ;  /* 0x0000002e330b7291 */ /* 0x000fe2000f8e183f */
[----:B01----:R-:W-:-:S05]  /*5830*/  IMAD.U32 R6, RZ, RZ, UR54 ;  /* 0x00000036ff067e24 */ /* 0x003fca000f8e00ff */
[----:B------:R-:W-:-:S04]  /*5840*/  SHF.L.U32 R6, R6, 0x1f, RZ ;  /* 0x0000001f06067819 */ /* 0x000fc800000006ff */
[----:B------:R0:W1:Y:S01]  /*5850*/  SYNCS.PHASECHK.TRANS64.TRYWAIT P2, [UR11+0x19c50], R6 ;  /* 0x019c5006ff0075a7 */ /* 0x000062000804014b */
[----:B------:R-:W-:Y:S05]  /*5860*/  @!P0 BRA `(.L_x_9695) ;  /* 0x0000000000048947 */ /* 0x000fea0003800000 */
[----:B------:R-:W-:Y:S01]  /*5870*/  BPT.TRAP 0x1 ;  /* 0x000000040000795c */ /* 0x000fe20000300000 */
.L_x_9695:
[----:B-1----:R-:W-:Y:S05]  /*5880*/  @P2 BRA `(.L_x_9696) ;  /* 0x0000000000082947 */ /* 0x002fea0003800000 */
[----:B------:R-:W1:Y:S02]  /*5890*/  SYNCS.PHASECHK.TRANS64.TRYWAIT P2, [UR11+0x19c50], R6 ;  /* 0x019c5006ff0075a7 */ /* 0x000e64000804014b */
[----:B-1----:R-:W-:Y:S05]  /*58a0*/  @!P2 BRA `(.L_x_9697) ;  /* 0x00000118007ca947 */ /* 0x002fea0003800000 */
.L_x_9696:
[----:B------:R-:W-:Y:S01]  /*58b0*/  UIADD3 UR6, UR46, 0x3000, URZ ;  /* 0x000030002e067890 */ /* 0x000fe2000fffe03f */
[----:B------:R-:W-:Y:S01]  /*58c0*/  WARPGROUP.ARRIVE ;  /* 0x00000000000079c5 */ /* 0x000fe20000000000 */
[----:B------:R-:W-:Y:S01]  /*58d0*/  UMOV UR7, 0x40000040 ;  /* 0x4000004000077882 */ /* 0x000fe20000000000 */
[----:B------:R-:W-:Y:S01]  /*58e0*/  PLOP3.LUT P2, PT, PT, PT, UP0, 0x80, 0x0 ;  /* 0x000000000000781c */ /* 0x000fe20003f4f008 */
[----:B------:R-:W-:Y:S01]  /*58f0*/  USHF.R.U32.HI UR6, URZ, 0x4, UR6 ;  /* 0x000000043f067899 */ /* 0x000fe20008011606 */
[----:B------:R-:W-:Y:S01]  /*5900*/  PLOP3.LUT P3, PT, PT, PT, UP0, 0x80, 0x0 ;  /* 0x000000000000781c */ /* 0x000fe20003f6f008 */
[----:B------:R-:W-:Y:S02]  /*5910*/  VIADD R8, R17, UR39 ;  /* 0x0000002711087c36 */ /* 0x000fe40008000000 */
[----:B------:R-:W-:Y:S01]  /*5920*/  ULOP3.LUT UR6, UR6, 0x3fff, URZ, 0xc0, !UPT ;  /* 0x00003fff06067892 */ /* 0x000fe2000f8ec03f */
[----:B-1----:R-:W-:Y:S02]  /*5930*/  IMAD.U32 R7, RZ, RZ, UR23 ;  /* 0x00000017ff077e24 */ /* 0x002fe4000f8e00ff */
[----:B------:R-:W-:Y:S01]  /*5940*/  IMAD.SHL.U32 R9, R3, 0x80, RZ ;  /* 0x0000008003097824 */ /* 0x000fe200078e00ff */
[----:B------:R-:W-:-:S04]  /*5950*/  ULOP3.LUT UR6, UR6, 0x10000, URZ, 0xfc, !UPT ;  /* 0x0001000006067892 */ /* 0x000fc8000f8efc3f */
[----:B------:R-:W-:-:S07]  /*5960*/  UIMAD UR10, UR51, 0x300, UR6 ;  /* 0x00000300330a78a4 */ /* 0x000fce000f8e0206 */
        /* <DEDUP_REMOVED lines=17> */
[----:B------:R-:W-:Y:S02]  /*5a80*/  @UP0 ULDC UR6, c[0x0][0x44c] ;  /* 0x0001130000060ab9 */ /* 0x000fe40000000800 */
[----:B0-----:R-:W-:Y:S01]  /*5a90*/  @P2 IMAD.HI.U32 R6, R8, UR6, RZ ;  /* 0x0000000608062c27 */ /* 0x001fe2000f8e00ff */
[----:B------:R-:W-:Y:S01]  /*5aa0*/  @UP0 ULDC UR6, c[0x0][0x450] ;  /* 0x0001140000060ab9 */ /* 0x000fe20000000800 */
[----:B------:R-:W-:-:S03]  /*5ab0*/  PLOP3.LUT P2, PT, PT, PT, UP1, 0x40, 0x0 ;  /* 0x000000000000781c */ /* 0x000fc60003f4e818 */
[----:B------:R-:W-:Y:S01]  /*5ac0*/  @P3 SHF.R.U32.HI R8, RZ, UR6, R6 ;  /* 0x00000006ff083c19 */ /* 0x000fe20008011606 */
[----:B------:R-:W-:Y:S01]  /*5ad0*/  @!P1 VIADD R6, R7, 0x19c40 ;  /* 0x00019c4007069836 */ /* 0x000fe20000000000 */
[----:B------:R-:W-:Y:S01]  /*5ae0*/  IADD3 R7, -R16, 0x1, -R9 ;  /* 0x0000000110077810 */ /* 0x000fe20007ffe909 */
[----:B------:R-:W-:Y:S02]  /*5af0*/  ULOP3.LUT UR6, URZ, UR18, URZ, 0x33, !UPT ;  /* 0x000000123f067292 */ /* 0x000fe4000f8e333f */
[----:B------:R-:W0:Y:S01]  /*5b00*/  SHFL.IDX PT, R14, R8, RZ, 0x1c1f ;  /* 0x001c1fff080e7589 */ /* 0x000e2200000e0000 */
[----:B------:R-:W-:Y:S01]  /*5b10*/  @!P1 PRMT R6, RZ, 0x654, R6 ;  /* 0x00000654ff069816 */ /* 0x000fe20000000006 */
[----:B------:R-:W-:-:S03]  /*5b20*/  WARPGROUP.DEPBAR.LE gsb0, 0x0 ;  /* 0x00008000000079c5 */ /* 0x000fc60000010000 */
[----:B------:R1:W-:Y:S02]  /*5b30*/  @!P1 SYNCS.ARRIVE.TRANS64.RED.A1T0 RZ, [R6+URZ], RZ ;  /* 0x000000ff06ff99a7 */ /* 0x0003e4000810043f */
[----:B-1----:R-:W-:-:S05]  /*5b40*/  IMAD.U32 R6, RZ, RZ, UR47 ;  /* 0x0000002fff067e24 */ /* 0x002fca000f8e00ff */
[----:B------:R-:W-:-:S05]  /*5b50*/  IADD3 R6, -R6, UR40, R7 ;  /* 0x0000002806067c10 */ /* 0x000fca000fffe107 */
[C---:B------:R-:W-:Y:S02]  /*5b60*/  VIADD R10, R6.reuse, UR22 ;  /* 0x00000016060a7c36 */ /* 0x040fe40008000000 */
[----:B------:R-:W-:Y:S02]  /*5b70*/  VIADD R11, R6, UR6 ;  /* 0x00000006060b7c36 */ /* 0x000fe40008000000 */
[--C-:B0-----:R-:W-:Y:S02]  /*5b80*/  IMAD.IADD R12, R10, 0x1, R14.reuse ;  /* 0x000000010a0c7824 */ /* 0x101fe400078e020e */
[----:B------:R-:W-:Y:S01]  /*5b90*/  IMAD.IADD R13, R11, 0x1, R14 ;  /* 0x000000010b0d7824 */ /* 0x000fe200078e020e */
        /* <DEDUP_REMOVED lines=14> */
.L_x_9700:
[----:B------:R-:W-:-:S05]  /*5c80*/  IMAD.U32 R15, RZ, RZ, UR21 ;  /* 0x00000015ff0f7e24 */ /* 0x000fca000f8e00ff */
[----:B------:R-:W-:-:S13]  /*5c90*/  ISETP.NE.AND P2, PT, R15, 0x1, PT ;  /* 0x000000010f00780c */ /* 0x000fda0003f45270 */
[----:B------:R-:W0:Y:S02]  /*5ca0*/  @P2 LDC.64 R6, c[0x0][0x9e8] ;  /* 0x00027a00ff062b82 */ /* 0x000e240000000a00 */
[----:B0-----:R-:W-:-:S05]  /*5cb0*/  @P2 IMAD.HI.U32 R6, R14, R6, RZ ;  /* 0x000000060e062227 */ /* 0x001fca00078e00ff */
[----:B------:R-:W-:-:S07]  /*5cc0*/  @P2 SHF.R.U32.HI R14, RZ, R7, R6 ;  /* 0x00000007ff0e2219 */ /* 0x000fce0000011606 */
.L_x_9701:
[----:B------:R-:W-:Y:S05]  /*5cd0*/  BSYNC B0 ;  /* 0x0000000000007941 */ /* 0x000fea0003800000 */
.L_x_9699:
[----:B------:R-:W-:-:S04]  /*5ce0*/  IMAD R14, R14, R15, -R9 ;  /* 0x0000000f0e0e7224 */ /* 0x000fc800078e0a09 */
[----:B------:R-:W-:-:S05]  /*5cf0*/  IMAD.IADD R14, R14, 0x1, -R16 ;  /* 0x000000010e0e7824 */ /* 0x000fca00078e0a10 */
[----:B------:R-:W-:Y:S02]  /*5d00*/  VIMNMX R13, R13, R14, !PT ;  /* 0x0000000e0d0d7248 */ /* 0x000fe40007fe0100 */
[----:B------:R-:W-:-:S07]  /*5d10*/  VIADDMNMX R12, R14, R15, R12, PT ;  /* 0x0000000f0e0c7246 */ /* 0x000fce000380010c */
.L_x_9698:
        /* <DEDUP_REMOVED lines=23> */
[C---:B------:R-:W-:Y:S02]  /*5e90*/  ISETP.GT.AND P3, PT, R13.reuse, 0x19, P2 ;  /* 0x000000190d00780c */ /* 0x040fe40001764270 */
        /* <DEDUP_REMOVED lines=91> */
.L_x_9704:
[----:B------:R-:W-:-:S05]  /*6450*/  IMAD.U32 R12, RZ, RZ, UR21 ;  /* 0x00000015ff0c7e24 */ /* 0x000fca000f8e00ff */
[----:B------:R-:W-:-:S13]  /*6460*/  ISETP.NE.AND P3, PT, R12, 0x1, PT ;  /* 0x000000010c00780c */ /* 0x000fda0003f65270 */
[----:B------:R-:W0:Y:S02]  /*6470*/  @P3 LDC.64 R6, c[0x0][0x9e8] ;  /* 0x00027a00ff063b82 */ /* 0x000e240000000a00 */
[----:B0-----:R-:W-:-:S05]  /*6480*/  @P3 IMAD.HI.U32 R6, R8, R6, RZ ;  /* 0x0000000608063227 */ /* 0x001fca00078e00ff */
[----:B------:R-:W-:-:S07]  /*6490*/  @P3 SHF.R.U32.HI R8, RZ, R7, R6 ;  /* 0x00000007ff083219 */ /* 0x000fce0000011606 */
.L_x_9705:
[----:B------:R-:W-:Y:S05]  /*64a0*/  BSYNC B0 ;  /* 0x0000000000007941 */ /* 0x000fea0003800000 */
.L_x_9703:
[----:B------:R-:W-:-:S04]  /*64b0*/  IMAD R8, R8, R12, -R9 ;  /* 0x0000000c08087224 */ /* 0x000fc800078e0a09 */
[----:B------:R-:W-:-:S05]  /*64c0*/  IMAD.IADD R8, R8, 0x1, -R16 ;  /* 0x0000000108087824 */ /* 0x000fca00078e0a10 */
[----:B------:R-:W-:Y:S02]  /*64d0*/  VIMNMX R11, R11, R8, !PT ;  /* 0x000000080b0b7248 */ /* 0x000fe40007fe0100 */
[----:B------:R-:W-:-:S07]  /*64e0*/  VIADDMNMX R10, R8, R12, R10, PT ;  /* 0x0000000c080a7246 */ /* 0x000fce000380010a */
.L_x_9702:
        /* <DEDUP_REMOVED lines=37> */
[----:B------:R-:W-:Y:S02]  /*6740*/  ISETP.GT.AND P4, PT, R11, RZ, P2 ;  /* 0x000000ff0b00720c */ /* 0x000fe40001784270 */
[----:B------:R-:W-:Y:S02]  /*6750*/  FMNMX.FTZ R7, R61, R6, !PT ;  /* 0x000000063d077209 */ /* 0x000fe40007810000 */
[----:B------:R-:W-:Y:S02]  /*6760*/  ISETP.LT.OR P4, PT, R10, 0x1, P4 ;  /* 0x000000010a00780c */ /* 0x000fe40002781670 */
[----:B------:R-:W-:Y:S02]  /*6770*/  FMNMX.FTZ R6, R64, R7, !PT ;  /* 0x0000000740067209 */ /* 0x000fe40007810000 */
[----:B------:R-:W-:-:S02]  /*6780*/  ISETP.GT.AND P5, PT, R11, 0x8, P2 ;  /* 0x000000080b00780c */ /* 0x000fc400017a4270 */
[----:B------:R-:W-:Y:S02]  /*6790*/  FMNMX.FTZ R7, R65, R6, !PT ;  /* 0x0000000641077209 */ /* 0x000fe40007810000 */
[----:B------:R-:W-:Y:S02]  /*67a0*/  FSEL R26, R26, -INF , !P4 ;  /* 0xff8000001a1a7808 */ /* 0x000fe40006000000 */
[----:B------:R-:W-:Y:S02]  /*67b0*/  FMNMX.FTZ R6, R68, R7, !PT ;  /* 0x0000000744067209 */ /* 0x000fe40007810000 */
[----:B------:R-:W-:Y:S02]  /*67c0*/  ISETP.LT.OR P5, PT, R10, 0x9, P5 ;  /* 0x000000090a00780c */ /* 0x000fe40002fa1670 */
[----:B------:R-:W-:Y:S02]  /*67d0*/  FMNMX.FTZ R7, R69, R6, !PT ;  /* 0x0000000645077209 */ /* 0x000fe40007810000 */
[----:B------:R-:W-:-:S02]  /*67e0*/  FMNMX.FTZ R8, R26, R0, !PT ;  /* 0x000000001a087209 */ /* 0x000fc40007810000 */
[----:B------:R-:W-:Y:S02]  /*67f0*/  FMNMX.FTZ R6, R72, R7, !PT ;  /* 0x0000000748067209 */ /* 0x000fe40007810000 */
[----:B------:R-:W-:Y:S02]  /*6800*/  ISETP.GT.AND P6, PT, R11, 0x10, P2 ;  /* 0x000000100b00780c */ /* 0x000fe400017c4270 */
[----:B------:R-:W-:Y:S02]  /*6810*/  FMNMX.FTZ R7, R73, R6, !PT ;  /* 0x0000000649077209 */ /* 0x000fe40007810000 */
[----:B------:R-:W-:Y:S02]  /*6820*/  FSEL R30, R30, -INF , !P5 ;  /* 0xff8000001e1e7808 */ /* 0x000fe40006800000 */
[----:B------:R-:W-:Y:S02]  /*6830*/  FMNMX.FTZ R6, R76, R7, !PT ;  /* 0x000000074c067209 */ /* 0x000fe40007810000 */
[----:B------:R-:W-:-:S02]  /*6840*/  ISETP.LT.OR P6, PT, R10, 0x11, P6 ;  /* 0x000000110a00780c */ /* 0x000fc400037c1670 */
        /* <DEDUP_REMOVED lines=10> */
[----:B------:R-:W-:Y:S01]  /*68f0*/  ISETP.LT.OR P6, PT, R10, 0x21, P6 ;  /* 0x000000210a00780c */ /* 0x000fe200037c1670 */
[----:B------:R-:W0:Y:S01]  /*6900*/  SHFL.BFLY PT, R7, R6, 0x2, 0x1f ;  /* 0x0c401f0006077f89 */ /* 0x000e2200000e0000 */
[----:B------:R-:W-:-:S02]  /*6910*/  ISETP.GT.AND P5, PT, R11, 0x28, P2 ;  /* 0x000000280b00780c */ /* 0x000fc400017a4270 */
[----:B------:R-:W-:Y:S02]  /*6920*/  FSEL R42, R42, -INF , !P6 ;  /* 0xff8000002a2a7808 */ /* 0x000fe40007000000 */
[----:B------:R-:W-:Y:S02]  /*6930*/  ISETP.LT.OR P5, PT, R10, 0x29, P5 ;  /* 0x000000290a00780c */ /* 0x000fe40002fa1670 */
[C---:B------:R-:W-:Y:S02]  /*6940*/  ISETP.GT.AND P6, PT, R11.reuse, 0x30, P2 ;  /* 0x000000300b00780c */ /* 0x040fe400017c4270 */
[----:B------:R-:W-:Y:S02]  /*6950*/  FSEL R46, R46, -INF , !P5 ;  /* 0xff8000002e2e7808 */ /* 0x000fe40006800000 */
[----:B------:R-:W-:Y:S02]  /*6960*/  ISETP.LT.OR P6, PT, R10, 0x31, P6 ;  /* 0x000000310a00780c */ /* 0x000fe400037c1670 */
[----:B------:R-:W-:-:S02]  /*6970*/  ISETP.GT.AND P5, PT, R11, 0x38, P2 ;  /* 0x000000380b00780c */ /* 0x000fc400017a4270 */
[----:B------:R-:W-:Y:S02]  /*6980*/  FSEL R50, R50, -INF , !P6 ;  /* 0xff80000032327808 */ /* 0x000fe40007000000 */
[----:B------:R-:W-:Y:S02]  /*6990*/  ISETP.LT.OR P5, PT, R10, 0x39, P5 ;  /* 0x000000390a00780c */ /* 0x000fe40002fa1670 */
[----:B------:R-:W-:Y:S02]  /*69a0*/  ISETP.GT.AND P6, PT, R11, 0x40, P2 ;  /* 0x000000400b00780c */ /* 0x000fe400017c4270 */
[----:B------:R-:W-:Y:S02]  /*69b0*/  FSEL R54, R54, -INF , !P5 ;  /* 0xff80000036367808 */ /* 0x000fe40006800000 */
[----:B------:R-:W-:Y:S02]  /*69c0*/  ISETP.LT.OR P6, PT, R10, 0x41, P6 ;  /* 0x000000410a00780c */ /* 0x000fe400037c1670 */
[----:B0-----:R-:W-:-:S02]  /*69d0*/  FMNMX.FTZ R6, R6, R7, !PT ;  /* 0x0000000706067209 */ /* 0x001fc40007810000 */
[C---:B------:R-:W-:Y:S02]  /*69e0*/  ISETP.GT.AND P5, PT, R11.reuse, 0x48, P2 ;  /* 0x000000480b00780c */ /* 0x040fe400017a4270 */
[----:B------:R-:W-:Y:S01]  /*69f0*/  FSEL R58, R58, -INF , !P6 ;  /* 0xff8000003a3a7808 */ /* 0x000fe20007000000 */
[----:B------:R-:W0:Y:S01]  /*6a00*/  SHFL.BFLY PT, R7, R6, 0x1, 0x1f ;  /* 0x0c201f0006077f89 */ /* 0x000e2200000e0000 */
[----:B------:R-:W-:Y:S02]  /*6a10*/  ISETP.LT.OR P5, PT, R10, 0x49, P5 ;  /* 0x000000490a00780c */ /* 0x000fe40002fa1670 */
[----:B------:R-:W-:Y:S02]  /*6a20*/  ISETP.GT.AND P6, PT, R11, 0x50, P2 ;  /* 0x000000500b00780c */ /* 0x000fe400017c4270 */
[----:B------:R-:W-:Y:S02]  /*6a30*/  FSEL R62, R62, -INF , !P5 ;  /* 0xff8000003e3e7808 */ /* 0x000fe40006800000 */
[----:B------:R-:W-:-:S02]  /*6a40*/  ISETP.LT.OR P6, PT, R10, 0x51, P6 ;  /* 0x000000510a00780c */ /* 0x000fc400037c1670 */
[C---:B------:R-:W-:Y:S02]  /*6a50*/  ISETP.GT.AND P5, PT, R11.reuse, 0x58, P2 ;  /* 0x000000580b00780c */ /* 0x040fe400017a4270 */
[----:B------:R-:W-:Y:S02]  /*6a60*/  FSEL R66, R66, -INF , !P6 ;  /* 0xff80000042427808 */ /* 0x000fe40007000000 */
[----:B------:R-:W-:Y:S02]  /*6a70*/  ISETP.LT.OR P5, PT, R10, 0x59, P5 ;  /* 0x000000590a00780c */ /* 0x000fe40002fa1670 */
[----:B------:R-:W-:Y:S02]  /*6a80*/  ISETP.GT.AND P6, PT, R11, 0x60, P2 ;  /* 0x000000600b00780c */ /* 0x000fe400017c4270 */
[----:B------:R-:W-:Y:S02]  /*6a90*/  FSEL R70, R70, -INF , !P5 ;  /* 0xff80000046467808 */ /* 0x000fe40006800000 */
[----:B------:R-:W-:-:S02]  /*6aa0*/  ISETP.LT.OR P6, PT, R10, 0x61, P6 ;  /* 0x000000610a00780c */ /* 0x000fc400037c1670 */
[C---:B------:R-:W-:Y:S02]  /*6ab0*/  ISETP.GT.AND P5, PT, R11.reuse, 0x68, P2 ;  /* 0x000000680b00780c */ /* 0x040fe400017a4270 */
[----:B------:R-:W-:Y:S02]  /*6ac0*/  FSEL R74, R74, -INF , !P6 ;  /* 0xff8000004a4a7808 */ /* 0x000fe40007000000 */
[----:B0-----:R-:W-:Y:S02]  /*6ad0*/  FMNMX.FTZ R6, R6, R7, !PT ;  /* 0x0000000706067209 */ /* 0x001fe40007810000 */
[----:B------:R-:W-:Y:S02]  /*6ae0*/  ISETP.GT.AND P6, PT, R11, 0x69, P2 ;  /* 0x000000690b00780c */ /* 0x000fe400017c4270 */
[----:B------:R-:W-:Y:S02]  /*6af0*/  FSETP.NEU.FTZ.AND P3, PT, R6, -INF , PT ;  /* 0xff8000000600780b */ /* 0x000fe40003f7d000 */
[----:B------:R-:W-:-:S02]  /*6b00*/  ISETP.LT.OR P5, PT, R10, 0x69, P5 ;  /* 0x000000690a00780c */ /* 0x000fc40002fa1670 */
[----:B------:R-:W-:Y:S02]  /*6b10*/  FSEL R7, R6, RZ, P3 ;  /* 0x000000ff06077208 */ /* 0x000fe40001800000 */
[----:B------:R-:W-:Y:S02]  /*6b20*/  FSEL R78, R78, -INF , !P5 ;  /* 0xff8000004e4e7808 */ /* 0x000fe40006800000 */
[----:B------:R-:W-:Y:S01]  /*6b30*/  ISETP.LT.OR P6, PT, R10, 0x6a, P6 ;  /* 0x0000006a0a00780c */ /* 0x000fe200037c1670 */
[----:B------:R-:W-:-:S01]  /*6b40*/  FADD.FTZ R2, -R7, R2 ;  /* 0x0000000207027221 */ /* 0x000fc20000010100 */
[----:B------:R-:W-:Y:S01]  /*6b50*/  IMAD.U32 R7, RZ, RZ, UR41 ;  /* 0x00000029ff077e24 */ /* 0x000fe2000f8e00ff */
[----:B------:R-:W-:Y:S02]  /*6b60*/  ISETP.GT.AND P5, PT, R11, 0x71, P2 ;  /* 0x000000710b00780c */ /* 0x000fe400017a4270 */
[----:B------:R-:W-:Y:S01]  /*6b70*/  FSEL R79, R79, -INF , !P6 ;  /* 0xff8000004f4f7808 */ /* 0x000fe20007000000 */
[----:B------:R-:W-:-:S01]  /*6b80*/  FFMA.FTZ R7, R6, R7, -8 ;  /* 0xc100000006077423 */ /* 0x000fc20000010007 */
[----:B------:R-:W-:Y:S01]  /*6b90*/  ISETP.GT.AND P4, PT, R11, 0x78, P2 ;  /* 0x000000780b00780c */ /* 0x000fe20001784270 */
[----:B------:R-:W-:Y:S01]  /*6ba0*/  FMUL.FTZ R2, R2, UR41 ;  /* 0x0000002902027c20 */ /* 0x000fe20008410000 */
[----:B------:R-:W-:-:S02]  /*6bb0*/  ISETP.LT.OR P5, PT, R10, 0x72, P5 ;  /* 0x000000720a00780c */ /* 0x000fc40002fa1670 */
[----:B------:R-:W-:Y:S02]  /*6bc0*/  FSEL R7, R7, RZ, P3 ;  /* 0x000000ff07077208 */ /* 0x000fe40001800000 */
[----:B------:R-:W-:Y:S02]  /*6bd0*/  ISETP.GT.AND P3, PT, R11, 0x1, P2 ;  /* 0x000000010b00780c */ /* 0x000fe40001764270 */
[----:B------:R-:W-:Y:S01]  /*6be0*/  ISETP.LT.OR P4, PT, R10, 0x79, P4 ;  /* 0x000000790a00780c */ /* 0x000fe20002781670 */
[--C-:B------:R-:W-:Y:S01]  /*6bf0*/  FFMA.FTZ R24, R24, UR41, -R7.reuse ;  /* 0x0000002918187c23 */ /* 0x100fe20008010807 */
[----:B------:R-:W-:Y:S01]  /*6c00*/  ISETP.LT.OR P3, PT, R10, 0x2, P3 ;  /* 0x000000020a00780c */ /* 0x000fe20001f61670 */
[--C-:B------:R-:W-:Y:S01]  /*6c10*/  FFMA.FTZ R25, R25, UR41, -R7.reuse ;  /* 0x0000002919197c23 */ /* 0x100fe20008010807 */
[----:B------:R-:W-:Y:S01]  /*6c20*/  FSEL R83, R83, -INF , !P5 ;  /* 0xff80000053537808 */ /* 0x000fe20006800000 */
[--C-:B------:R-:W-:Y:S01]  /*6c30*/  FFMA.FTZ R28, R28, UR41, -R7.reuse ;  /* 0x000000291c1c7c23 */ /* 0x100fe20008010807 */
[----:B------:R-:W-:Y:S01]  /*6c40*/  FSEL R27, R27, -INF , !P3 ;  /* 0xff8000001b1b7808 */ /* 0x000fe20005800000 */
[----:B------:R-:W-:Y:S01]  /*6c50*/  MUFU.EX2 R24, R24 ;  /* 0x0000001800187308 */ /* 0x000fe20000000800 */
[----:B------:R-:W-:Y:S01]  /*6c60*/  ISETP.GT.AND P3, PT, R11, 0x11, P2 ;  /* 0x000000110b00780c */ /* 0x000fe20001764270 */
[--C-:B------:R-:W-:Y:S01]  /*6c70*/  FFMA.FTZ R29, R29, UR41, -R7.reuse ;  /* 0x000000291d1d7c23 */ /* 0x100fe20008010807 */
[----:B------:R-:W-:Y:S01]  /*6c80*/  FMNMX.FTZ R9, R27, R8, !PT ;  /* 0x000000081b097209 */ /* 0x000fe20007810000 */
[--C-:B------:R-:W-:Y:S01]  /*6c90*/  FFMA.FTZ R32, R32, UR41, -R7.reuse ;  /* 0x0000002920207c23 */ /* 0x100fe20008010807 */
[----:B------:R-:W-:Y:S01]  /*6ca0*/  ISETP.LT.OR P3, PT, R10, 0x12, P3 ;  /* 0x000000120a00780c */ /* 0x000fe20001f61670 */
[--C-:B------:R-:W-:Y:S01]  /*6cb0*/  FFMA.FTZ R33, R33, UR41, -R7.reuse ;  /* 0x0000002921217c23 */ /* 0x100fe20008010807 */
[----:B------:R-:W-:Y:S01]  /*6cc0*/  FMNMX.FTZ R8, R30, R9, !PT ;  /* 0x000000091e087209 */ /* 0x000fe20007810000 */
[----:B------:R-:W-:Y:S01]  /*6cd0*/  MUFU.EX2 R25, R25 ;  /* 0x0000001900197308 */ /* 0x000fe20000000800 */
[----:B------:R-:W-:Y:S01]  /*6ce0*/  FSEL R35, R35, -INF , !P3 ;  /* 0xff80000023237808 */ /* 0x000fe20005800000 */
[--C-:B------:R-:W-:Y:S01]  /*6cf0*/  FFMA.FTZ R36, R36, UR41, -R7.reuse ;  /* 0x0000002924247c23 */ /* 0x100fe20008010807 */
[----:B------:R-:W-:Y:S01]  /*6d00*/  FMNMX.FTZ R9, R31, R8, !PT ;  /* 0x000000081f097209 */ /* 0x000fe20007810000 */
[--C-:B------:R-:W-:Y:S01]  /*6d10*/  FFMA.FTZ R37, R37, UR41, -R7.reuse ;  /* 0x0000002925257c23 */ /* 0x100fe20008010807 */
[----:B------:R-:W-:Y:S01]  /*6d20*/  ISETP.GT.AND P3, PT, R11, 0x21, P2 ;  /* 0x000000210b00780c */ /* 0x000fe20001764270 */
        /* <DEDUP_REMOVED lines=62> */
[----:B------:R-:W-:Y:S01]  /*7110*/  FFMA.FTZ R7, R85, UR41, -R7 ;  /* 0x0000002955077c23 */ /* 0x000fe20008010807 */
[----:B------:R-:W-:-:S02]  /*7120*/  ISETP.LT.OR P3, PT, R10, 0x71, P3 ;  /* 0x000000710a00780c */ /* 0x000fc40001f61670 */
[----:B------:R-:W-:Y:S01]  /*7130*/  FMNMX.FTZ R8, R66, R9, !PT ;  /* 0x0000000942087209 */ /* 0x000fe20007810000 */
[----:B------:R-:W-:Y:S01]  /*7140*/  MUFU.EX2 R44, R44 ;  /* 0x0000002c002c7308 */ /* 0x000fe20000000800 */
[----:B------:R-:W-:Y:S02]  /*7150*/  FSEL R82, R82, -INF , !P3 ;  /* 0xff80000052527808 */ /* 0x000fe40005800000 */
[----:B------:R-:W-:Y:S02]  /*7160*/  FMNMX.FTZ R9, R67, R8, !PT ;  /* 0x0000000843097209 */ /* 0x000fe40007810000 */
[----:B------:R-:W-:Y:S02]  /*7170*/  ISETP.GT.AND P2, PT, R11, 0x79, P2 ;  /* 0x000000790b00780c */ /* 0x000fe40001744270 */
[----:B------:R-:W-:Y:S01]  /*7180*/  FMNMX.FTZ R8, R70, R9, !PT ;  /* 0x0000000946087209 */ /* 0x000fe20007810000 */
[----:B------:R-:W0:Y:S01]  /*7190*/  MUFU.EX2 R11, R2 ;  /* 0x00000002000b7308 */ /* 0x000e220000000800 */
[----:B------:R-:W-:-:S02]  /*71a0*/  ISETP.LT.OR P2, PT, R10, 0x7a, P2 ;  /* 0x0000007a0a00780c */ /* 0x000fc40001741670 */
[----:B------:R-:W-:Y:S02]  /*71b0*/  FMNMX.FTZ R9, R71, R8, !PT ;  /* 0x0000000847097209 */ /* 0x000fe40007810000 */
[----:B------:R-:W-:Y:S02]  /*71c0*/  FSEL R86, R86, -INF , !P4 ;  /* 0xff80000056567808 */ /* 0x000fe40006000000 */
[----:B------:R-:W-:Y:S01]  /*71d0*/  FMNMX.FTZ R8, R74, R9, !PT ;  /* 0x000000094a087209 */ /* 0x000fe20007810000 */
[----:B------:R-:W-:Y:S01]  /*71e0*/  MUFU.EX2 R45, R45 ;  /* 0x0000002d002d7308 */ /* 0x000fe20000000800 */
[----:B------:R-:W-:Y:S02]  /*71f0*/  FSEL R87, R87, -INF , !P2 ;  /* 0xff80000057577808 */ /* 0x000fe40005000000 */
[----:B------:R-:W-:-:S04]  /*7200*/  FMNMX.FTZ R9, R75, R8, !PT ;  /* 0x000000084b097209 */ /* 0x000fc80007810000 */
[----:B------:R-:W-:Y:S01]  /*7210*/  FMNMX.FTZ R8, R78, R9, !PT ;  /* 0x000000094e087209 */ /* 0x000fe20007810000 */
[----:B------:R-:W-:Y:S01]  /*7220*/  MUFU.EX2 R48, R48 ;  /* 0x0000003000307308 */ /* 0x000fe20000000800 */
[----:B0-----:R-:W-:-:S02]  /*7230*/  FFMA.FTZ R10, R11, R5, R24 ;  /* 0x000000050b0a7223 */ /* 0x001fc40000010018 */
[----:B------:R-:W-:Y:S02]  /*7240*/  FMNMX.FTZ R9, R79, R8, !PT ;  /* 0x000000084f097209 */ /* 0x000fe40007810000 */
[----:B------:R-:W-:-:S02]  /*7250*/  FADD.FTZ R15, R25, R10 ;  /* 0x0000000a190f7221 */ /* 0x000fc40000010000 */
[----:B------:R-:W-:Y:S01]  /*7260*/  FMNMX.FTZ R8, R82, R9, !PT ;  /* 0x0000000952087209 */ /* 0x000fe20007810000 */
[----:B------:R-:W-:Y:S03]  /*7270*/  MUFU.EX2 R49, R49 ;  /* 0x0000003100317308 */ /* 0x000fe60000000800 */
[----:B------:R-:W-:-:S04]  /*7280*/  FMNMX.FTZ R9, R83, R8, !PT ;  /* 0x0000000853097209 */ /* 0x000fc80007810000 */
[----:B------:R-:W-:Y:S01]  /*7290*/  FMNMX.FTZ R8, R86, R9, !PT ;  /* 0x0000000956087209 */ /* 0x000fe20007810000 */
[----:B------:R-:W-:Y:S03]  /*72a0*/  MUFU.EX2 R52, R52 ;  /* 0x0000003400347308 */ /* 0x000fe60000000800 */
[----:B------:R-:W-:-:S05]  /*72b0*/  FMNMX.FTZ R8, R87, R8, !PT ;  /* 0x0000000857087209 */ /* 0x000fca0007810000 */
        /* <DEDUP_REMOVED lines=59> */
[----:B------:R-:W-:Y:S01]  /*7670*/  FADD.FTZ R5, R29, R4 ;  /* 0x000000041d057221 */ /* 0x000fe20000010000 */
[----:B------:R-:W-:-:S01]  /*7680*/  FFMA.FTZ R83, R83, UR41, -R9 ;  /* 0x0000002953537c23 */ /* 0x000fc20008010809 */
[--C-:B------:R-:W-:Y:S01]  /*7690*/  FFMA.FTZ R86, R86, UR41, -R9.reuse ;  /* 0x0000002956567c23 */ /* 0x100fe20008010809 */
[----:B------:R-:W-:-:S01]  /*76a0*/  FFMA.FTZ R9, R87, UR41, -R9 ;  /* 0x0000002957097c23 */ /* 0x000fc20008010809 */
[----:B------:R-:W-:-:S02]  /*76b0*/  FADD.FTZ R4, R32, R5 ;  /* 0x0000000520047221 */ /* 0x000fc40000010000 */
        /* <DEDUP_REMOVED lines=93> */
.L_x_9706:
[----:B------:R-:W-:Y:S01]  /*7c90*/  UIADD3 UR6, UR11, 0x19c60, URZ ;  /* 0x00019c600b067890 */ /* 0x000fe2000fffe03f */
[----:B------:R-:W-:Y:S01]  /*7ca0*/  ISETP.GT.AND P2, PT, R3, UR17, PT ;  /* 0x0000001103007c0c */ /* 0x000fe2000bf44270 */
        /* <DEDUP_REMOVED lines=92> */
.L_x_9689:
        /* <DEDUP_REMOVED lines=24> */
.L_x_9709:
[----:B------:R-:W-:-:S11]  /*83f0*/  UISETP.NE.AND UP1, UPT, UR14, 0x1, UPT ;  /* 0x000000010e00788c */ /* 0x000fd6000bf25270 */
[----:B------:R-:W-:Y:S02]  /*8400*/  @UP1 ULDC.64 UR20, c[0x0][0x9e8] ;  /* 0x00027a0000141ab9 */ /* 0x000fe40000000a00 */
[----:B------:R-:W-:-:S04]  /*8410*/  UIMAD.WIDE.U32 UR6, UR10, UR20, URZ ;  /* 0x000000140a0672a5 */ /* 0x000fc8000f8e003f */
[----:B------:R-:W-:-:S12]  /*8420*/  @UP1 USHF.R.U32.HI UR10, URZ, UR21, UR7 ;  /* 0x000000153f0a1299 */ /* 0x000fd80008011607 */
.L_x_9710:
[----:B------:R-:W-:-:S04]  /*8430*/  UIMAD UR10, UR10, UR14, URZ ;  /* 0x0000000e0a0a72a4 */ /* 0x000fc8000f8e023f */
[----:B------:R-:W-:-:S04]  /*8440*/  UISETP.LT.AND UP1, UPT, UR18, UR10, UPT ;  /* 0x0000000a1200728c */ /* 0x000fc8000bf21270 */
[----:B------:R-:W-:-:S12]  /*8450*/  USEL UR18, UR18, UR10, !UP1 ;  /* 0x0000000a12127287 */ /* 0x000fd8000c800000 */
.L_x_9708:
        /* <DEDUP_REMOVED lines=12> */
.L_x_9721:
[----:B------:R-:W-:-:S04]  /*8520*/  UISETP.NE.AND UP1, UPT, UR19, 0x1, UPT ;  /* 0x000000011300788c */ /* 0x000fc8000bf25270 */
[----:B------:R-:W-:-:S04]  /*8530*/  USEL UR54, URZ, 0x1, UP1 ;  /* 0x000000013f367887 */ /* 0x000fc80008800000 */
[----:B------:R-:W-:Y:S01]  /*8540*/  ULOP3.LUT UR54, UR18, UR54, URZ, 0x3c, !UPT ;  /* 0x0000003612367292 */ /* 0x000fe2000f8e3c3f */
[----:B------:R-:W-:Y:S11]  /*8550*/  @!P0 BRA `(.L_x_9712) ;  /* 0x0000000000048947 */ /* 0x000ff60003800000 */
[----:B------:R-:W-:Y:S01]  /*8560*/  BPT.TRAP 0x1 ;  /* 0x000000040000795c */ /* 0x000fe20000300000 */
.L_x_9712:
        /* <DEDUP_REMOVED lines=9> */
.L_x_9713:
[----:B-1----:R-:W-:Y:S05]  /*8600*/  @P2 BRA `(.L_x_9714) ;  /* 0x0000000000082947 */ /* 0x002fea0003800000 */
[----:B------:R-:W1:Y:S02]  /*8610*/  SYNCS.PHASECHK.TRANS64.TRYWAIT P2, [UR20+0x19c30], R0 ;  /* 0x019c3000ff0075a7 */ /* 0x000e640008040154 */
[----:B-1----:R-:W-:Y:S05]  /*8620*/  @!P2 BRA `(.L_x_9715) ;  /* 0x000000ec0034a947 */ /* 0x002fea0003800000 */
.L_x_9714:
        /* <DEDUP_REMOVED lines=17> */
.L_x_9716:
[----:B------:R-:W-:Y:S01]  /*8740*/  ULEA UR11, UR19, UR46, 0x3 ;  /* 0x0000002e130b7291 */ /* 0x000fe2000f8e183f */
[----:B01----:R-:W-:-:S05]  /*8750*/  IMAD.U32 R0, RZ, RZ, UR18 ;  /* 0x00000012ff007e24 */ /* 0x003fca000f8e00ff */
[----:B------:R-:W-:-:S04]  /*8760*/  SHF.L.U32 R0, R0, 0x1f, RZ ;  /* 0x0000001f00007819 */ /* 0x000fc800000006ff */
[----:B------:R0:W1:Y:S01]  /*8770*/  SYNCS.PHASECHK.TRANS64.TRYWAIT P2, [UR11+0x19c50], R0 ;  /* 0x019c5000ff0075a7 */ /* 0x000062000804014b */
[----:B------:R-:W-:Y:S05]  /*8780*/  @!P0 BRA `(.L_x_9717) ;  /* 0x0000000000048947 */ /* 0x000fea0003800000 */
[----:B------:R-:W-:Y:S01]  /*8790*/  BPT.TRAP 0x1 ;  /* 0x000000040000795c */ /* 0x000fe20000300000 */
.L_x_9717:
[----:B-1----:R-:W-:Y:S05]  /*87a0*/  @P2 BRA `(.L_x_9718) ;  /* 0x0000000000082947 */ /* 0x002fea0003800000 */
[----:B------:R-:W1:Y:S02]  /*87b0*/  SYNCS.PHASECHK.TRANS64.TRYWAIT P2, [UR11+0x19c50], R0 ;  /* 0x019c5000ff0075a7 */ /* 0x000e64000804014b */
[----:B-1----:R-:W-:Y:S05]  /*87c0*/  @!P2 BRA `(.L_x_9719) ;  /* 0x000000e800e4a947 */ /* 0x002fea0003800000 */
.L_x_9718:
        /* <DEDUP_REMOVED lines=75> */
[----:B------:R-:W0:Y:S01]  /*8c80*/  SHFL.BFLY PT, R9, R2, 0x2, 0x1f ;  /* 0x0c401f0002097f89 */ /* 0x000e2200000e0000 */
[----:B------:R-:W-:Y:S02]  /*8c90*/  WARPGROUP.DEPBAR.LE gsb0, 0x0 ;  /* 0x00008000000079c5 */ /* 0x000fe40000010000 */
[----:B------:R-:W-:Y:S01]  /*8ca0*/  WARPGROUP.ARRIVE ;  /* 0x00000000000079c5 */ /* 0x000fe20000000000 */
[----:B------:R-:W1:Y:S05]  /*8cb0*/  SHFL.BFLY PT, R8, R0, 0x2, 0x1f ;  /* 0x0c401f0000087f89 */ /* 0x000e6a00000e0000 */
[----:B------:R-:W-:Y:S01]  /*8cc0*/  QGMMA.64x96x32.F32.E4M3.E4M3 R88, R144, gdesc[UR4], R88, gsb0 ;  /* 0x0160000490587df3 */ /* 0x000fe20008000858 */
[----:B------:R-:W-:Y:S01]  /*8cd0*/  UIADD3 UR6, UR10, 0x4, URZ ;  /* 0x000000040a067890 */ /* 0x000fe2000fffe03f */
[----:B------:R-:W-:Y:S01]  /*8ce0*/  UMOV UR7, 0x40000040 ;  /* 0x4000004000077882 */ /* 0x000fe20000000000 */
[----:B0-----:R-:W-:-:S02]  /*8cf0*/  FMNMX.FTZ R2, R2, R9, !PT ;  /* 0x0000000902027209 */ /* 0x001fc40007810000 */
[----:B-1----:R-:W-:-:S03]  /*8d00*/  FMNMX.FTZ R0, R0, R8, !PT ;  /* 0x0000000800007209 */ /* 0x002fc60007810000 */
[----:B------:R-:W0:Y:S04]  /*8d10*/  SHFL.BFLY PT, R9, R2, 0x1, 0x1f ;  /* 0x0c201f0002097f89 */ /* 0x000e2800000e0000 */
[----:B------:R-:W1:Y:S01]  /*8d20*/  SHFL.BFLY PT, R8, R0, 0x1, 0x1f ;  /* 0x0c201f0000087f89 */ /* 0x000e6200000e0000 */
[----:B0-----:R-:W-:Y:S02]  /*8d30*/  FMNMX.FTZ R2, R2, R9, !PT ;  /* 0x0000000902027209 */ /* 0x001fe40007810000 */
[----:B-1----:R-:W-:Y:S01]  /*8d40*/  FMNMX.FTZ R0, R0, R8, !PT ;  /* 0x0000000800007209 */ /* 0x002fe20007810000 */
[----:B------:R-:W-:Y:S02]  /*8d50*/  IMAD.U32 R8, RZ, RZ, UR41 ;  /* 0x00000029ff087e24 */ /* 0x000fe4000f8e00ff */
[----:B------:R-:W-:-:S02]  /*8d60*/  FADD.FTZ R6, -R2, R6 ;  /* 0x0000000602067221 */ /* 0x000fc40000010100 */
[----:B------:R-:W-:Y:S02]  /*8d70*/  FFMA.FTZ R8, R2, R8, -8 ;  /* 0xc100000002087423 */ /* 0x000fe40000010008 */
[----:B------:R-:W-:Y:S01]  /*8d80*/  FMUL.FTZ R6, R6, UR41 ;  /* 0x0000002906067c20 */ /* 0x000fe20008410000 */
[----:B------:R-:W-:Y:S01]  /*8d90*/  FADD.FTZ R9, -R0, R7 ;  /* 0x0000000700097221 */ /* 0x000fe20000010100 */
[----:B------:R-:W-:-:S01]  /*8da0*/  FFMA.FTZ R13, R32, UR41, -R8 ;  /* 0x00000029200d7c23 */ /* 0x000fc20008010808 */
[--C-:B------:R-:W-:Y:S01]  /*8db0*/  FFMA.FTZ R32, R49, UR41, -R8.reuse ;  /* 0x0000002931207c23 */ /* 0x100fe20008010808 */
[----:B------:R-:W-:-:S01]  /*8dc0*/  FFMA.FTZ R49, R68, UR41, -R8 ;  /* 0x0000002944317c23 */ /* 0x000fc20008010808 */
[----:B------:R-:W-:Y:S01]  /*8dd0*/  IMAD.U32 R68, RZ, RZ, UR41 ;  /* 0x00000029ff447e24 */ /* 0x000fe2000f8e00ff */
[----:B------:R0:W-:Y:S01]  /*8de0*/  MUFU.EX2 R7, R6 ;  /* 0x0000000600077308 */ /* 0x0001e20000000800 */
[----:B------:R-:W-:-:S01]  /*8df0*/  FFMA.FTZ R10, R25, UR41, -R8 ;  /* 0x00000029190a7c23 */ /* 0x000fc20008010808 */
[----:B------:R-:W-:Y:S01]  /*8e00*/  FFMA.FTZ R11, R28, UR41, -R8 ;  /* 0x000000291c0b7c23 */ /* 0x000fe20008010808 */
[----:B------:R-:W-:-:S01]  /*8e10*/  FFMA.FTZ R68, R0, R68, -8 ;  /* 0xc100000000447423 */ /* 0x000fc20000010044 */
[--C-:B------:R-:W-:Y:S01]  /*8e20*/  FFMA.FTZ R12, R29, UR41, -R8.reuse ;  /* 0x000000291d0c7c23 */ /* 0x100fe20008010808 */
[----:B------:R-:W-:-:S01]  /*8e30*/  FFMA.FTZ R14, R33, UR41, -R8 ;  /* 0x00000029210e7c23 */ /* 0x000fc20008010808 */
[----:B------:R-:W-:Y:S01]  /*8e40*/  FFMA.FTZ R15, R36, UR41, -R8 ;  /* 0x00000029240f7c23 */ /* 0x000fe20008010808 */
[----:B------:R-:W-:-:S01]  /*8e50*/  FFMA.FTZ R26, R26, UR41, -R68 ;  /* 0x000000291a1a7c23 */ /* 0x000fc20008010844 */
[----:B------:R-:W-:Y:S01]  /*8e60*/  FFMA.FTZ R27, R27, UR41, -R68 ;  /* 0x000000291b1b7c23 */ /* 0x000fe20008010844 */
[----:B0-----:R-:W-:Y:S01]  /*8e70*/  FMUL.FTZ R6, R9, UR41 ;  /* 0x0000002909067c20 */ /* 0x001fe20008410000 */
[----:B------:R-:W-:Y:S01]  /*8e80*/  FFMA.FTZ R9, R24, UR41, -R8 ;  /* 0x0000002918097c23 */ /* 0x000fe20008010808 */
[----:B------:R-:W-:-:S01]  /*8e90*/  FFMA.FTZ R30, R30, UR41, -R68 ;  /* 0x000000291e1e7c23 */ /* 0x000fc20008010844 */
[----:B------:R-:W-:Y:S01]  /*8ea0*/  MUFU.EX2 R10, R10 ;  /* 0x0000000a000a7308 */ /* 0x000fe20000000800 */
[----:B------:R-:W-:-:S01]  /*8eb0*/  FFMA.FTZ R31, R31, UR41, -R68 ;  /* 0x000000291f1f7c23 */ /* 0x000fc20008010844 */
[--C-:B------:R-:W-:Y:S01]  /*8ec0*/  FFMA.FTZ R34, R34, UR41, -R68.reuse ;  /* 0x0000002922227c23 */ /* 0x100fe20008010844 */
        /* <DEDUP_REMOVED lines=26> */
[----:B------:R-:W-:-:S01]  /*9070*/  FADD.FTZ R5, R10, R5 ;  /* 0x000000050a057221 */ /* 0x000fc20000010000 */
[----:B------:R-:W-:Y:S01]  /*9080*/  FFMA.FTZ R59, R59, UR41, -R68 ;  /* 0x000000293b3b7c23 */ /* 0x000fe20008010844 */
[----:B------:R-:W-:-:S01]  /*9090*/  FFMA.FTZ R41, R60, UR41, -R8 ;  /* 0x000000293c297c23 */ /* 0x000fc20008010808 */
[----:B------:R-:W0:Y:S01]  /*90a0*/  MUFU.EX2 R27, R27 ;  /* 0x0000001b001b7308 */ /* 0x000e220000000800 */
[----:B------:R-:W-:-:S01]  /*90b0*/  FFMA.FTZ R62, R62, UR41, -R68 ;  /* 0x000000293e3e7c23 */ /* 0x000fc20008010844 */
[----:B------:R-:W-:Y:S01]  /*90c0*/  FFMA.FTZ R44, R61, UR41, -R8 ;  /* 0x000000293d2c7c23 */ /* 0x000fe20008010808 */
[----:B------:R-:W-:-:S01]  /*90d0*/  FFMA.FTZ R63, R63, UR41, -R68 ;  /* 0x000000293f3f7c23 */ /* 0x000fc20008010844 */
[----:B------:R-:W-:Y:S01]  /*90e0*/  FFMA.FTZ R45, R64, UR41, -R8 ;  /* 0x00000029402d7c23 */ /* 0x000fe20008010808 */
[----:B------:R-:W-:-:S02]  /*90f0*/  WARPGROUP.DEPBAR.LE gsb0, 0x0 ;  /* 0x00008000000079c5 */ /* 0x000fc40000010000 */
[----:B------:R-:W-:Y:S01]  /*9100*/  WARPGROUP.ARRIVE ;  /* 0x00000000000079c5 */ /* 0x000fe20000000000 */
[----:B------:R-:W2:Y:S01]  /*9110*/  MUFU.EX2 R11, R11 ;  /* 0x0000000b000b7308 */ /* 0x000ea20000000800 */
[----:B-1----:R-:W-:-:S01]  /*9120*/  FFMA.FTZ R4, R6, R4, R26 ;  /* 0x0000000406047223 */ /* 0x002fc2000001001a */
[----:B------:R-:W-:Y:S01]  /*9130*/  FFMA.FTZ R66, R66, UR41, -R68 ;  /* 0x0000002942427c23 */ /* 0x000fe20008010844 */
[----:B------:R-:W-:-:S01]  /*9140*/  FFMA.FTZ R48, R65, UR41, -R8 ;  /* 0x0000002941307c23 */ /* 0x000fc20008010808 */
[----:B------:R-:W-:Y:S01]  /*9150*/  FFMA.FTZ R67, R67, UR41, -R68 ;  /* 0x0000002943437c23 */ /* 0x000fe20008010844 */
[----:B------:R-:W-:Y:S01]  /*9160*/  QGMMA.64x96x32.F32.E4M3.E4M3 R88, R140, gdesc[UR4], R88, gsb0 ;  /* 0x016000048c587df3 */ /* 0x000fe20008000858 */
[----:B------:R-:W-:Y:S01]  /*9170*/  UIADD3 UR6, UR10, 0x6, URZ ;  /* 0x000000060a067890 */ /* 0x000fe2000fffe03f */
[----:B------:R-:W-:Y:S01]  /*9180*/  FFMA.FTZ R52, R69, UR41, -R8 ;  /* 0x0000002945347c23 */ /* 0x000fe20008010808 */
[----:B------:R-:W1:Y:S01]  /*9190*/  MUFU.EX2 R30, R30 ;  /* 0x0000001e001e7308 */ /* 0x000e620000000800 */
[----:B0-----:R-:W-:-:S01]  /*91a0*/  FADD.FTZ R4, R27, R4 ;  /* 0x000000041b047221 */ /* 0x001fc20000010000 */
[----:B------:R-:W-:Y:S01]  /*91b0*/  UMOV UR7, 0x40000040 ;  /* 0x4000004000077882 */ /* 0x000fe20000000000 */
[----:B------:R-:W-:-:S01]  /*91c0*/  FFMA.FTZ R69, R70, UR41, -R68 ;  /* 0x0000002946457c23 */ /* 0x000fc20008010844 */
[----:B------:R-:W-:Y:S01]  /*91d0*/  FFMA.FTZ R70, R71, UR41, -R68 ;  /* 0x0000002947467c23 */ /* 0x000fe20008010844 */
[----:B------:R-:W-:-:S01]  /*91e0*/  FFMA.FTZ R53, R72, UR41, -R8 ;  /* 0x0000002948357c23 */ /* 0x000fc20008010808 */
[----:B------:R-:W-:Y:S01]  /*91f0*/  FFMA.FTZ R71, R74, UR41, -R68 ;  /* 0x000000294a477c23 */ /* 0x000fe20008010844 */
[----:B------:R-:W-:-:S01]  /*9200*/  FFMA.FTZ R56, R73, UR41, -R8 ;  /* 0x0000002949387c23 */ /* 0x000fc20008010808 */
[----:B------:R-:W0:Y:S01]  /*9210*/  MUFU.EX2 R12, R12 ;  /* 0x0000000c000c7308 */ /* 0x000e220000000800 */
        /* <DEDUP_REMOVED lines=8> */
[----:B-1----:R-:W-:-:S01]  /*92a0*/  FADD.FTZ R4, R30, R4 ;  /* 0x000000041e047221 */ /* 0x002fc20000010000 */
[----:B------:R-:W-:Y:S01]  /*92b0*/  FFMA.FTZ R75, R82, UR41, -R68 ;  /* 0x00000029524b7c23 */ /* 0x000fe20008010844 */
[----:B------:R-:W-:-:S01]  /*92c0*/  FFMA.FTZ R64, R81, UR41, -R8 ;  /* 0x0000002951407c23 */ /* 0x000fc20008010808 */
[----:B------:R-:W-:Y:S01]  /*92d0*/  FFMA.FTZ R83, R83, UR41, -R68 ;  /* 0x0000002953537c23 */ /* 0x000fe20008010844 */
[----:B------:R-:W-:-:S02]  /*92e0*/  IMAD.U32 R76, RZ, RZ, UR20 ;  /* 0x00000014ff4c7e24 */ /* 0x000fc4000f8e00ff */
[----:B------:R-:W-:Y:S01]  /*92f0*/  FFMA.FTZ R65, R84, UR41, -R8 ;  /* 0x0000002954417c23 */ /* 0x000fe20008010808 */
[----:B------:R-:W-:-:S01]  /*9300*/  FFMA.FTZ R86, R86, UR41, -R68 ;  /* 0x0000002956567c23 */ /* 0x000fc20008010844 */
[----:B------:R-:W1:Y:S01]  /*9310*/  MUFU.EX2 R13, R13 ;  /* 0x0000000d000d7308 */ /* 0x000e620000000800 */
[----:B0-----:R-:W-:-:S01]  /*9320*/  FADD.FTZ R5, R12, R5 ;  /* 0x000000050c057221 */ /* 0x001fc20000010000 */
[----:B------:R-:W-:Y:S02]  /*9330*/  @!P1 VIADD R76, R76, 0x19c40 ;  /* 0x00019c404c4c9836 */ /* 0x000fe40000000000 */
[----:B------:R-:W-:-:S01]  /*9340*/  FFMA.FTZ R8, R85, UR41, -R8 ;  /* 0x0000002955087c23 */ /* 0x000fc20008010808 */
[----:B------:R-:W-:Y:S02]  /*9350*/  FFMA.FTZ R68, R87, UR41, -R68 ;  /* 0x0000002957447c23 */ /* 0x000fe40008010844 */
[----:B------:R-:W-:Y:S01]  /*9360*/  @!P1 PRMT R76, RZ, 0x654, R76 ;  /* 0x00000654ff4c9816 */ /* 0x000fe2000000004c */
        /* <DEDUP_REMOVED lines=24> */
[----:B------:R-:W-:Y:S06]  /*94f0*/  QGMMA.64x96x32.F32.E4M3.E4M3 R88, R136, gdesc[UR4], R88, gsb0 ;  /* 0x0160000488587df3 */ /* 0x000fec0008000858 */
        /* <DEDUP_REMOVED lines=29> */
[----:B------:R2:W-:Y:S04]  /*96d0*/  @!P1 SYNCS.ARRIVE.TRANS64.RED.A1T0 RZ, [R76+URZ], RZ ;  /* 0x000000ff4cff99a7 */ /* 0x0005e8000810043f */
        /* <DEDUP_REMOVED lines=64> */
.L_x_9720:
        /* <DEDUP_REMOVED lines=90> */
.L_x_9711:
        /* <DEDUP_REMOVED lines=9> */
.L_x_9740:
[----:B------:R-:W-:-:S04]  /*a110*/  UISETP.NE.AND UP1, UPT, UR18, 0x1, UPT ;  /* 0x000000011200788c */ /* 0x000fc8000bf25270 */
[----:B------:R-:W-:-:S04]  /*a120*/  USEL UR54, URZ, 0x1, UP1 ;  /* 0x000000013f367887 */ /* 0x000fc80008800000 */
[----:B------:R-:W-:Y:S01]  /*a130*/  ULOP3.LUT UR54, UR17, UR54, URZ, 0x3c, !UPT ;  /* 0x0000003611367292 */ /* 0x000fe2000f8e3c3f */
[----:B------:R-:W-:Y:S11]  /*a140*/  @!P0 BRA `(.L_x_9723) ;  /* 0x0000000000048947 */ /* 0x000ff60003800000 */
[----:B------:R-:W-:Y:S01]  /*a150*/  BPT.TRAP 0x1 ;  /* 0x000000040000795c */ /* 0x000fe20000300000 */
.L_x_9723:
        /* <DEDUP_REMOVED lines=9> */
.L_x_9724:
[----:B-1----:R-:W-:Y:S05]  /*a1f0*/  @P2 BRA `(.L_x_9725) ;  /* 0x0000000000082947 */ /* 0x002fea0003800000 */
[----:B------:R-:W1:Y:S02]  /*a200*/  SYNCS.PHASECHK.TRANS64.TRYWAIT P2, [UR22+0x19c30], R0 ;  /* 0x019c3000ff0075a7 */ /* 0x000e640008040156 */
[----:B-1----:R-:W-:Y:S05]  /*a210*/  @!P2 BRA `(.L_x_9726) ;  /* 0x000000d00068a947 */ /* 0x002fea0003800000 */
.L_x_9725:
        /* <DEDUP_REMOVED lines=17> */
.L_x_9727:
[----:B------:R-:W-:Y:S01]  /*a330*/  ULEA UR11, UR18, UR46, 0x3 ;  /* 0x0000002e120b7291 */ /* 0x000fe2000f8e183f */
[----:B01----:R-:W-:-:S05]  /*a340*/  IMAD.U32 R0, RZ, RZ, UR17 ;  /* 0x00000011ff007e24 */ /* 0x003fca000f8e00ff */
[----:B------:R-:W-:-:S04]  /*a350*/  SHF.L.U32 R0, R0, 0x1f, RZ ;  /* 0x0000001f00007819 */ /* 0x000fc800000006ff */
[----:B------:R0:W1:Y:S01]  /*a360*/  SYNCS.PHASECHK.TRANS64.TRYWAIT P2, [UR11+0x19c50], R0 ;  /* 0x019c5000ff0075a7 */ /* 0x000062000804014b */
[----:B------:R-:W-:Y:S05]  /*a370*/  @!P0 BRA `(.L_x_9728) ;  /* 0x0000000000048947 */ /* 0x000fea0003800000 */
[----:B------:R-:W-:Y:S01]  /*a380*/  BPT.TRAP 0x1 ;  /* 0x000000040000795c */ /* 0x000fe20000300000 */
.L_x_9728:
[----:B-1----:R-:W-:Y:S05]  /*a390*/  @P2 BRA `(.L_x_9729) ;  /* 0x0000000000082947 */ /* 0x002fea0003800000 */
[----:B------:R-:W1:Y:S02]  /*a3a0*/  SYNCS.PHASECHK.TRANS64.TRYWAIT P2, [UR11+0x19c50], R0 ;  /* 0x019c5000ff0075a7 */ /* 0x000e64000804014b */
[----:B-1----:R-:W-:Y:S05]  /*a3b0*/  @!P2 BRA `(.L_x_9730) ;  /* 0x000000d00018a947 */ /* 0x002fea0003800000 */
.L_x_9729:
[----:B------:R-:W-:Y:S01]  /*a3c0*/  UIADD3 UR6, UR46, 0x3000, URZ ;  /* 0x000030002e067890 */ /* 0x000fe2000fffe03f */
[----:B------:R-:W-:Y:S01]  /*a3d0*/  WARPGROUP.ARRIVE ;  /* 0x00000000000079c5 */ /* 0x000fe20000000000 */
[----:B------:R-:W-:Y:S01]  /*a3e0*/  UMOV UR7, 0x40000040 ;  /* 0x4000004000077882 */ /* 0x000fe20000000000 */
[----:B------:R-:W-:Y:S01]  /*a3f0*/  PLOP3.LUT P2, PT, PT, PT, UP0, 0x80, 0x0 ;  /* 0x000000000000781c */ /* 0x000fe20003f4f008 */
[----:B------:R-:W-:Y:S01]  /*a400*/  USHF.R.U32.HI UR6, URZ, 0x4, UR6 ;  /* 0x000000043f067899 */ /* 0x000fe20008011606 */
[----:B01----:R-:W-:Y:S02]  /*a410*/  VIADD R0, R17, UR39 ;  /* 0x0000002711007c36 */ /* 0x003fe40008000000 */
[----:B------:R-:W-:Y:S01]  /*a420*/  IMAD.U32 R6, RZ, RZ, UR22 ;  /* 0x00000016ff067e24 */ /* 0x000fe2000f8e00ff */
[----:B------:R-:W-:-:S03]  /*a430*/  ULOP3.LUT UR6, UR6, 0x3fff, URZ, 0xc0, !UPT ;  /* 0x00003fff06067892 */ /* 0x000fc6000f8ec03f */
[----:B------:R-:W-:Y:S01]  /*a440*/  @!P1 VIADD R6, R6, 0x19c40 ;  /* 0x00019c4006069836 */ /* 0x000fe20000000000 */
[----:B------:R-:W-:-:S04]  /*a450*/  ULOP3.LUT UR6, UR6, 0x10000, URZ, 0xfc, !UPT ;  /* 0x0001000006067892 */ /* 0x000fc8000f8efc3f */
[----:B------:R-:W-:Y:S01]  /*a460*/  UIMAD UR10, UR18, 0x300, UR6 ;  /* 0x00000300120a78a4 */ /* 0x000fe2000f8e0206 */
[----:B------:R-:W-:-:S06]  /*a470*/  @!P1 PRMT R6, RZ, 0x654, R6 ;  /* 0x00000654ff069816 */ /* 0x000fcc0000000006 */
        /* <DEDUP_REMOVED lines=18> */
[----:B------:R-:W-:Y:S01]  /*a5a0*/  @P2 IMAD.HI.U32 R2, R0, UR6, RZ ;  /* 0x0000000600022c27 */ /* 0x000fe2000f8e00ff */
[----:B------:R-:W-:-:S04]  /*a5b0*/  @UP0 ULDC UR6, c[0x0][0x450] ;  /* 0x0001140000060ab9 */ /* 0x000fc80000000800 */
[----:B------:R-:W-:Y:S01]  /*a5c0*/  @P2 SHF.R.U32.HI R0, RZ, UR6, R2 ;  /* 0x00000006ff002c19 */ /* 0x000fe20008011602 */
[----:B------:R-:W-:Y:S01]  /*a5d0*/  IMAD.SHL.U32 R2, R3, 0x80, RZ ;  /* 0x0000008003027824 */ /* 0x000fe200078e00ff */
[----:B------:R-:W-:-:S03]  /*a5e0*/  ULOP3.LUT UR6, URZ, UR19, URZ, 0x33, !UPT ;  /* 0x000000133f067292 */ /* 0x000fc6000f8e333f */
[----:B------:R-:W0:Y:S01]  /*a5f0*/  SHFL.IDX PT, R14, R0, RZ, 0x1c1f ;  /* 0x001c1fff000e7589 */ /* 0x000e2200000e0000 */
[----:B------:R-:W-:Y:S01]  /*a600*/  IADD3 R7, -R16, 0x1, -R2 ;  /* 0x0000000110077810 */ /* 0x000fe20007ffe902 */
[----:B------:R-:W-:Y:S02]  /*a610*/  WARPGROUP.DEPBAR.LE gsb0, 0x0 ;  /* 0x00008000000079c5 */ /* 0x000fe40000010000 */
[----:B------:R1:W-:Y:S02]  /*a620*/  @!P1 SYNCS.ARRIVE.TRANS64.RED.A1T0 RZ, [R6+URZ], RZ ;  /* 0x000000ff06ff99a7 */ /* 0x0003e4000810043f */
[----:B-1----:R-:W-:-:S05]  /*a630*/  IMAD.U32 R6, RZ, RZ, UR47 ;  /* 0x0000002fff067e24 */ /* 0x002fca000f8e00ff */
[----:B------:R-:W-:-:S05]  /*a640*/  IADD3 R6, -R6, UR40, R7 ;  /* 0x0000002806067c10 */ /* 0x000fca000fffe107 */
[C---:B------:R-:W-:Y:S02]  /*a650*/  VIADD R10, R6.reuse, UR20 ;  /* 0x00000014060a7c36 */ /* 0x040fe40008000000 */
[----:B------:R-:W-:Y:S02]  /*a660*/  VIADD R11, R6, UR6 ;  /* 0x00000006060b7c36 */ /* 0x000fe40008000000 */
[--C-:B0-----:R-:W-:Y:S02]  /*a670*/  IMAD.IADD R12, R10, 0x1, R14.reuse ;  /* 0x000000010a0c7824 */ /* 0x101fe400078e020e */
[----:B------:R-:W-:Y:S01]  /*a680*/  IMAD.IADD R13, R11, 0x1, R14 ;  /* 0x000000010b0d7824 */ /* 0x000fe200078e020e */
        /* <DEDUP_REMOVED lines=14> */
.L_x_9733:
[----:B------:R-:W-:-:S05]  /*a770*/  IMAD.U32 R15, RZ, RZ, UR21 ;  /* 0x00000015ff0f7e24 */ /* 0x000fca000f8e00ff */
[----:B------:R-:W-:-:S13]  /*a780*/  ISETP.NE.AND P2, PT, R15, 0x1, PT ;  /* 0x000000010f00780c */ /* 0x000fda0003f45270 */
[----:B------:R-:W0:Y:S02]  /*a790*/  @P2 LDC.64 R6, c[0x0][0x9e8] ;  /* 0x00027a00ff062b82 */ /* 0x000e240000000a00 */
[----:B0-----:R-:W-:-:S05]  /*a7a0*/  @P2 IMAD.HI.U32 R6, R14, R6, RZ ;  /* 0x000000060e062227 */ /* 0x001fca00078e00ff */
[----:B------:R-:W-:-:S07]  /*a7b0*/  @P2 SHF.R.U32.HI R14, RZ, R7, R6 ;  /* 0x00000007ff0e2219 */ /* 0x000fce0000011606 */
.L_x_9734:
[----:B------:R-:W-:Y:S05]  /*a7c0*/  BSYNC B0 ;  /* 0x0000000000007941 */ /* 0x000fea0003800000 */
.L_x_9732:
[----:B------:R-:W-:-:S04]  /*a7d0*/  IMAD R14, R14, R15, -R2 ;  /* 0x0000000f0e0e7224 */ /* 0x000fc800078e0a02 */
[----:B------:R-:W-:-:S05]  /*a7e0*/  IMAD.IADD R14, R14, 0x1, -R16 ;  /* 0x000000010e0e7824 */ /* 0x000fca00078e0a10 */
[----:B------:R-:W-:Y:S02]  /*a7f0*/  VIMNMX R13, R13, R14, !PT ;  /* 0x0000000e0d0d7248 */ /* 0x000fe40007fe0100 */
[----:B------:R-:W-:-:S07]  /*a800*/  VIADDMNMX R12, R14, R15, R12, PT ;  /* 0x0000000f0e0c7246 */ /* 0x000fce000380010c */
.L_x_9731:
        /* <DEDUP_REMOVED lines=114> */
.L_x_9737:
[----:B------:R-:W-:-:S05]  /*af30*/  IMAD.U32 R12, RZ, RZ, UR21 ;  /* 0x00000015ff0c7e24 */ /* 0x000fca000f8e00ff */
[----:B------:R-:W-:-:S13]  /*af40*/  ISETP.NE.AND P3, PT, R12, 0x1, PT ;  /* 0x000000010c00780c */ /* 0x000fda0003f65270 */
[----:B------:R-:W0:Y:S02]  /*af50*/  @P3 LDC.64 R6, c[0x0][0x9e8] ;  /* 0x00027a00ff063b82 */ /* 0x000e240000000a00 */
[----:B0-----:R-:W-:-:S05]  /*af60*/  @P3 IMAD.HI.U32 R6, R0, R6, RZ ;  /* 0x0000000600063227 */ /* 0x001fca00078e00ff */
[----:B------:R-:W-:-:S07]  /*af70*/  @P3 SHF.R.U32.HI R0, RZ, R7, R6 ;  /* 0x00000007ff003219 */ /* 0x000fce0000011606 */
.L_x_9738:
[----:B------:R-:W-:Y:S05]  /*af80*/  BSYNC B0 ;  /* 0x0000000000007941 */ /* 0x000fea0003800000 */
.L_x_9736:
[----:B------:R-:W-:-:S04]  /*af90*/  IMAD R0, R0, R12, -R2 ;  /* 0x0000000c00007224 */ /* 0x000fc800078e0a02 */
[----:B------:R-:W-:-:S05]  /*afa0*/  IMAD.IADD R0, R0, 0x1, -R16 ;  /* 0x0000000100007824 */ /* 0x000fca00078e0a10 */
[----:B------:R-:W-:Y:S02]  /*afb0*/  VIMNMX R11, R11, R0, !PT ;  /* 0x000000000b0b7248 */ /* 0x000fe40007fe0100 */
[----:B------:R-:W-:-:S07]  /*afc0*/  VIADDMNMX R10, R0, R12, R10, PT ;  /* 0x0000000c000a7246 */ /* 0x000fce000380010a */
.L_x_9735:
[----:B------:R-:W-:Y:S02]  /*afd0*/  FMNMX.FTZ R0, R24, R9, !PT ;  /* 0x0000000918007209 */ /* 0x000fe40007810000 */
[----:B------:R-:W-:Y:S02]  /*afe0*/  ISETP.GT.AND P4, PT, R11, 0x8, P2 ;  /* 0x000000080b00780c */ /* 0x000fe40001784270 */
        /* <DEDUP_REMOVED lines=62> */
[C---:B------:R-:W-:Y:S01]  /*b3d0*/  ISETP.LT.OR P4, PT, R10.reuse, 0x42, P4 ;  /* 0x000000420a00780c */ /* 0x040fe20002781670 */
[----:B------:R-:W0:Y:S01]  /*b3e0*/  SHFL.BFLY PT, R2, R0, 0x2, 0x1f ;  /* 0x0c401f0000027f89 */ /* 0x000e2200000e0000 */
[----:B------:R-:W-:-:S02]  /*b3f0*/  ISETP.LT.OR P5, PT, R10, 0x49, P5 ;  /* 0x000000490a00780c */ /* 0x000fc40002fa1670 */
[----:B------:R-:W-:Y:S02]  /*b400*/  FSEL R59, R59, -INF , !P4 ;  /* 0xff8000003b3b7808 */ /* 0x000fe40006000000 */
[C---:B------:R-:W-:Y:S02]  /*b410*/  ISETP.GT.AND P4, PT, R11.reuse, 0x50, P2 ;  /* 0x000000500b00780c */ /* 0x040fe40001784270 */
[----:B------:R-:W-:Y:S02]  /*b420*/  FSEL R62, R62, -INF , !P5 ;  /* 0xff8000003e3e7808 */ /* 0x000fe40006800000 */
[----:B------:R-:W-:Y:S02]  /*b430*/  ISETP.GT.AND P5, PT, R11, 0x51, P2 ;  /* 0x000000510b00780c */ /* 0x000fe400017a4270 */
[C---:B------:R-:W-:Y:S02]  /*b440*/  ISETP.LT.OR P4, PT, R10.reuse, 0x51, P4 ;  /* 0x000000510a00780c */ /* 0x040fe40002781670 */
[----:B------:R-:W-:-:S02]  /*b450*/  ISETP.LT.OR P5, PT, R10, 0x52, P5 ;  /* 0x000000520a00780c */ /* 0x000fc40002fa1670 */
[----:B------:R-:W-:Y:S02]  /*b460*/  FSEL R66, R66, -INF , !P4 ;  /* 0xff80000042427808 */ /* 0x000fe40006000000 */
[----:B------:R-:W-:Y:S02]  /*b470*/  ISETP.GT.AND P4, PT, R11, 0x59, P2 ;  /* 0x000000590b00780c */ /* 0x000fe40001784270 */
[----:B------:R-:W-:Y:S02]  /*b480*/  FSEL R67, R67, -INF , !P5 ;  /* 0xff80000043437808 */ /* 0x000fe40006800000 */
[----:B------:R-:W-:Y:S02]  /*b490*/  ISETP.GT.AND P5, PT, R11, 0x60, P2 ;  /* 0x000000600b00780c */ /* 0x000fe400017a4270 */
[----:B------:R-:W-:Y:S02]  /*b4a0*/  ISETP.LT.OR P4, PT, R10, 0x5a, P4 ;  /* 0x0000005a0a00780c */ /* 0x000fe40002781670 */
[----:B0-----:R-:W-:-:S02]  /*b4b0*/  FMNMX.FTZ R2, R0, R2, !PT ;  /* 0x0000000200027209 */ /* 0x001fc40007810000 */
[----:B------:R-:W-:Y:S02]  /*b4c0*/  ISETP.LT.OR P5, PT, R10, 0x61, P5 ;  /* 0x000000610a00780c */ /* 0x000fe40002fa1670 */
[----:B------:R-:W-:Y:S01]  /*b4d0*/  FSEL R71, R71, -INF , !P4 ;  /* 0xff80000047477808 */ /* 0x000fe20006000000 */
[----:B------:R-:W0:Y:S01]  /*b4e0*/  SHFL.BFLY PT, R0, R2, 0x1, 0x1f ;  /* 0x0c201f0002007f89 */ /* 0x000e2200000e0000 */
[C---:B------:R-:W-:Y:S02]  /*b4f0*/  ISETP.GT.AND P4, PT, R11.reuse, 0x68, P2 ;  /* 0x000000680b00780c */ /* 0x040fe40001784270 */
[----:B------:R-:W-:Y:S02]  /*b500*/  FSEL R74, R74, -INF , !P5 ;  /* 0xff8000004a4a7808 */ /* 0x000fe40006800000 */
[----:B------:R-:W-:Y:S02]  /*b510*/  ISETP.GT.AND P5, PT, R11, 0x69, P2 ;  /* 0x000000690b00780c */ /* 0x000fe400017a4270 */
[----:B------:R-:W-:-:S02]  /*b520*/  ISETP.LT.OR P4, PT, R10, 0x69, P4 ;  /* 0x000000690a00780c */ /* 0x000fc40002781670 */
[----:B------:R-:W-:Y:S02]  /*b530*/  ISETP.LT.OR P5, PT, R10, 0x6a, P5 ;  /* 0x0000006a0a00780c */ /* 0x000fe40002fa1670 */
[----:B------:R-:W-:Y:S02]  /*b540*/  FSEL R78, R78, -INF , !P4 ;  /* 0xff8000004e4e7808 */ /* 0x000fe40006000000 */
[----:B------:R-:W-:Y:S02]  /*b550*/  ISETP.GT.AND P4, PT, R11, 0x70, P2 ;  /* 0x000000700b00780c */ /* 0x000fe40001784270 */
[----:B------:R-:W-:Y:S02]  /*b560*/  FSEL R79, R79, -INF , !P5 ;  /* 0xff8000004f4f7808 */ /* 0x000fe40006800000 */
[----:B------:R-:W-:Y:S02]  /*b570*/  ISETP.GT.AND P5, PT, R11, 0x71, P2 ;  /* 0x000000710b00780c */ /* 0x000fe400017a4270 */
[----:B------:R-:W-:-:S02]  /*b580*/  ISETP.LT.OR P4, PT, R10, 0x71, P4 ;  /* 0x000000710a00780c */ /* 0x000fc40002781670 */
[----:B------:R-:W-:Y:S02]  /*b590*/  ISETP.LT.OR P5, PT, R10, 0x72, P5 ;  /* 0x000000720a00780c */ /* 0x000fe40002fa1670 */
[----:B------:R-:W-:Y:S02]  /*b5a0*/  FSEL R82, R82, -INF , !P4 ;  /* 0xff80000052527808 */ /* 0x000fe40006000000 */
[----:B0-----:R-:W-:Y:S01]  /*b5b0*/  FMNMX.FTZ R2, R2, R0, !PT ;  /* 0x0000000002027209 */ /* 0x001fe20007810000 */
[----:B------:R-:W-:Y:S01]  /*b5c0*/  IMAD.U32 R0, RZ, RZ, UR41 ;  /* 0x00000029ff007e24 */ /* 0x000fe2000f8e00ff */
[----:B------:R-:W-:Y:S02]  /*b5d0*/  FSEL R83, R83, -INF , !P5 ;  /* 0xff80000053537808 */ /* 0x000fe40006800000 */
[C---:B------:R-:W-:Y:S01]  /*b5e0*/  FSETP.NEU.FTZ.AND P3, PT, R2.reuse, -INF , PT ;  /* 0xff8000000200780b */ /* 0x040fe20003f7d000 */
[----:B------:R-:W-:-:S03]  /*b5f0*/  FFMA.FTZ R0, R2, R0, -8 ;  /* 0xc100000002007423 */ /* 0x000fc60000010000 */
[----:B------:R-:W-:Y:S02]  /*b600*/  FSEL R6, R2, RZ, P3 ;  /* 0x000000ff02067208 */ /* 0x000fe40001800000 */
[----:B------:R-:W-:Y:S02]  /*b610*/  FSEL R0, R0, RZ, P3 ;  /* 0x000000ff00007208 */ /* 0x000fe40001800000 */
[----:B------:R-:W-:Y:S01]  /*b620*/  ISETP.GT.AND P3, PT, R11, 0x1, P2 ;  /* 0x000000010b00780c */ /* 0x000fe20001764270 */
[----:B------:R-:W-:-:S01]  /*b630*/  FADD.FTZ R6, -R6, R9 ;  /* 0x0000000906067221 */ /* 0x000fc20000010100 */
[----:B------:R-:W-:Y:S02]  /*b640*/  IMAD.U32 R9, RZ, RZ, UR41 ;  /* 0x00000029ff097e24 */ /* 0x000fe4000f8e00ff */
[----:B------:R-:W-:-:S01]  /*b650*/  FFMA.FTZ R24, R24, UR41, -R0 ;  /* 0x0000002918187c23 */ /* 0x000fc20008010800 */
[----:B------:R-:W-:Y:S01]  /*b660*/  ISETP.LT.OR P3, PT, R10, 0x2, P3 ;  /* 0x000000020a00780c */ /* 0x000fe20001f61670 */
[----:B------:R-:W-:-:S01]  /*b670*/  FFMA.FTZ R25, R25, UR41, -R0 ;  /* 0x0000002919197c23 */ /* 0x000fc20008010800 */
[--C-:B------:R-:W-:Y:S01]  /*b680*/  FFMA.FTZ R28, R28, UR41, -R0.reuse ;  /* 0x000000291c1c7c23 */ /* 0x100fe20008010800 */
[----:B------:R-:W-:-:S01]  /*b690*/  FFMA.FTZ R29, R29, UR41, -R0 ;  /* 0x000000291d1d7c23 */ /* 0x000fc20008010800 */
[----:B------:R-:W-:Y:S01]  /*b6a0*/  FSEL R27, R27, -INF , !P3 ;  /* 0xff8000001b1b7808 */ /* 0x000fe20005800000 */
[----:B------:R-:W-:-:S01]  /*b6b0*/  FFMA.FTZ R32, R32, UR41, -R0 ;  /* 0x0000002920207c23 */ /* 0x000fc20008010800 */
[----:B------:R-:W-:Y:S01]  /*b6c0*/  ISETP.GT.AND P3, PT, R11, 0x10, P2 ;  /* 0x000000100b00780c */ /* 0x000fe20001764270 */
        /* <DEDUP_REMOVED lines=38> */
[----:B------:R-:W-:Y:S01]  /*b930*/  FMUL.FTZ R6, R6, UR41 ;  /* 0x0000002906067c20 */ /* 0x000fe20008410000 */
[----:B------:R-:W-:Y:S01]  /*b940*/  ISETP.GT.AND P3, PT, R11, 0x40, P2 ;  /* 0x000000400b00780c */ /* 0x000fe20001764270 */
[----:B------:R-:W-:Y:S03]  /*b950*/  MUFU.EX2 R24, R24 ;  /* 0x0000001800187308 */ /* 0x000fe60000000800 */
[----:B------:R-:W-:-:S04]  /*b960*/  ISETP.LT.OR P3, PT, R10, 0x41, P3 ;  /* 0x000000410a00780c */ /* 0x000fc80001f61670 */
[----:B------:R-:W-:Y:S01]  /*b970*/  FSEL R58, R58, -INF , !P3 ;  /* 0xff8000003a3a7808 */ /* 0x000fe20005800000 */
[----:B------:R-:W-:Y:S01]  /*b980*/  MUFU.EX2 R25, R25 ;  /* 0x0000001900197308 */ /* 0x000fe20000000800 */
[----:B------:R-:W-:-:S04]  /*b990*/  ISETP.GT.AND P3, PT, R11, 0x49, P2 ;  /* 0x000000490b00780c */ /* 0x000fc80001764270 */
[----:B------:R-:W-:-:S03]  /*b9a0*/  ISETP.LT.OR P3, PT, R10, 0x4a, P3 ;  /* 0x0000004a0a00780c */ /* 0x000fc60001f61670 */
[----:B------:R-:W-:Y:S01]  /*b9b0*/  MUFU.EX2 R28, R28 ;  /* 0x0000001c001c7308 */ /* 0x000fe20000000800 */
[----:B------:R-:W-:Y:S02]  /*b9c0*/  FSEL R63, R63, -INF , !P3 ;  /* 0xff8000003f3f7808 */ /* 0x000fe40005800000 */
[----:B------:R-:W-:-:S04]  /*b9d0*/  ISETP.GT.AND P3, PT, R11, 0x58, P2 ;  /* 0x000000580b00780c */ /* 0x000fc80001764270 */
[----:B------:R-:W-:Y:S01]  /*b9e0*/  ISETP.LT.OR P3, PT, R10, 0x59, P3 ;  /* 0x000000590a00780c */ /* 0x000fe20001f61670 */
[----:B------:R-:W-:Y:S03]  /*b9f0*/  MUFU.EX2 R29, R29 ;  /* 0x0000001d001d7308 */ /* 0x000fe60000000800 */
[----:B------:R-:W-:Y:S02]  /*ba00*/  FSEL R70, R70, -INF , !P3 ;  /* 0xff80000046467808 */ /* 0x000fe40005800000 */
[----:B------:R-:W-:-:S03]  /*ba10*/  ISETP.GT.AND P3, PT, R11, 0x61, P2 ;  /* 0x000000610b00780c */ /* 0x000fc60001764270 */
[----:B------:R-:W-:Y:S01]  /*ba20*/  MUFU.EX2 R32, R32 ;  /* 0x0000002000207308 */ /* 0x000fe20000000800 */
[----:B------:R-:W-:-:S04]  /*ba30*/  ISETP.LT.OR P3, PT, R10, 0x62, P3 ;  /* 0x000000620a00780c */ /* 0x000fc80001f61670 */
[----:B------:R-:W-:Y:S02]  /*ba40*/  FSEL R75, R75, -INF , !P3 ;  /* 0xff8000004b4b7808 */ /* 0x000fe40005800000 */
[----:B------:R-:W-:Y:S01]  /*ba50*/  ISETP.GT.AND P3, PT, R11, RZ, P2 ;  /* 0x000000ff0b00720c */ /* 0x000fe20001764270 */
[----:B------:R-:W-:Y:S03]  /*ba60*/  MUFU.EX2 R33, R33 ;  /* 0x0000002100217308 */ /* 0x000fe60000000800 */
[----:B------:R-:W-:-:S04]  /*ba70*/  ISETP.LT.OR P3, PT, R10, 0x1, P3 ;  /* 0x000000010a00780c */ /* 0x000fc80001f61670 */
[----:B------:R-:W-:Y:S01]  /*ba80*/  FSEL R26, R26, -INF , !P3 ;  /* 0xff8000001a1a7808 */ /* 0x000fe20005800000 */
[----:B------:R-:W-:Y:S01]  /*ba90*/  MUFU.EX2 R36, R36 ;  /* 0x0000002400247308 */ /* 0x000fe20000000800 */
[C---:B------:R-:W-:Y:S02]  /*baa0*/  ISETP.GT.AND P3, PT, R11.reuse, 0x78, P2 ;  /* 0x000000780b00780c */ /* 0x040fe40001764270 */
[----:B------:R-:W-:Y:S02]  /*bab0*/  FMNMX.FTZ R0, R26, R8, !PT ;  /* 0x000000081a007209 */ /* 0x000fe40007810000 */
[----:B------:R-:W-:Y:S02]  /*bac0*/  ISETP.GT.AND P2, PT, R11, 0x79, P2 ;  /* 0x000000790b00780c */ /* 0x000fe40001744270 */
[----:B------:R-:W-:Y:S01]  /*bad0*/  FMNMX.FTZ R7, R27, R0, !PT ;  /* 0x000000001b077209 */ /* 0x000fe20007810000 */
[----:B------:R-:W-:Y:S01]  /*bae0*/  MUFU.EX2 R37, R37 ;  /* 0x0000002500257308 */ /* 0x000fe20000000800 */
[----:B------:R-:W-:-:S02]  /*baf0*/  ISETP.LT.OR P3, PT, R10, 0x79, P3 ;  /* 0x000000790a00780c */ /* 0x000fc40001f61670 */
[----:B------:R-:W-:Y:S02]  /*bb00*/  FMNMX.FTZ R0, R30, R7, !PT ;  /* 0x000000071e007209 */ /* 0x000fe40007810000 */
[----:B------:R-:W-:Y:S02]  /*bb10*/  ISETP.LT.OR P2, PT, R10, 0x7a, P2 ;  /* 0x0000007a0a00780c */ /* 0x000fe40001741670 */
[----:B------:R-:W-:Y:S01]  /*bb20*/  FMNMX.FTZ R7, R31, R0, !PT ;  /* 0x000000001f077209 */ /* 0x000fe20007810000 */
[----:B------:R-:W-:Y:S01]  /*bb30*/  MUFU.EX2 R40, R40 ;  /* 0x0000002800287308 */ /* 0x000fe20000000800 */
[----:B------:R-:W-:Y:S02]  /*bb40*/  FSEL R86, R86, -INF , !P3 ;  /* 0xff80000056567808 */ /* 0x000fe40005800000 */
[----:B------:R-:W-:Y:S02]  /*bb50*/  FMNMX.FTZ R0, R34, R7, !PT ;  /* 0x0000000722007209 */ /* 0x000fe40007810000 */
[----:B------:R-:W-:-:S02]  /*bb60*/  FSEL R87, R87, -INF , !P2 ;  /* 0xff80000057577808 */ /* 0x000fc40005000000 */
        /* <DEDUP_REMOVED lines=58> */
[----:B------:R-:W-:Y:S02]  /*bf10*/  FMUL.FTZ R7, R7, UR41 ;  /* 0x0000002907077c20 */ /* 0x000fe40008410000 */
[----:B------:R-:W-:-:S04]  /*bf20*/  FSEL R8, R8, RZ, P2 ;  /* 0x000000ff08087208 */ /* 0x000fc80001000000 */
        /* <DEDUP_REMOVED lines=33> */
[----:B--2---:R-:W-:-:S01]  /*c140*/  FFMA.FTZ R5, R10, R4, R11 ;  /* 0x000000040a057223 */ /* 0x004fc2000001000b */
[----:B------:R-:W-:Y:S01]  /*c150*/  FADD.FTZ R4, R28, R7 ;  /* 0x000000071c047221 */ /* 0x000fe20000010000 */
[----:B------:R-:W-:-:S01]  /*c160*/  FFMA.FTZ R78, R78, UR41, -R8 ;  /* 0x000000294e4e7c23 */ /* 0x000fc20008010808 */
[--C-:B------:R-:W-:Y:S01]  /*c170*/  FFMA.FTZ R79, R79, UR41, -R8.reuse ;  /* 0x000000294f4f7c23 */ /* 0x100fe20008010808 */
[----:B------:R-:W-:-:S01]  /*c180*/  FFMA.FTZ R82, R82, UR41, -R8 ;  /* 0x0000002952527c23 */ /* 0x000fc20008010808 */
[--C-:B------:R-:W-:Y:S01]  /*c190*/  FFMA.FTZ R83, R83, UR41, -R8.reuse ;  /* 0x0000002953537c23 */ /* 0x100fe20008010808 */
[----:B------:R-:W-:-:S01]  /*c1a0*/  FFMA.FTZ R86, R86, UR41, -R8 ;  /* 0x0000002956567c23 */ /* 0x000fc20008010808 */
[----:B------:R-:W2:Y:S01]  /*c1b0*/  MUFU.EX2 R31, R31 ;  /* 0x0000001f001f7308 */ /* 0x000ea20000000800 */
[----:B0-----:R-:W-:-:S01]  /*c1c0*/  FADD.FTZ R5, R6, R5 ;  /* 0x0000000506057221 */ /* 0x001fc20000010000 */
[----:B------:R-:W-:-:S06]  /*c1d0*/  FFMA.FTZ R8, R87, UR41, -R8 ;  /* 0x0000002957087c23 */ /* 0x000fcc0008010808 */
        /* <DEDUP_REMOVED lines=85> */
[----:B--2---:R-:W-:-:S04]  /*c730*/  FADD.FTZ R12, R86, R13 ;  /* 0x0000000d560c7221 */ /* 0x004fc80000010000 */
[----:B0-----:R-:W-:Y:S01]  /*c740*/  FADD.FTZ R4, R7, R12 ;  /* 0x0000000c07047221 */ /* 0x001fe20000010000 */
[----:B------:R-:W-:Y:S06]  /*c750*/  @!P0 BRA `(.L_x_9739) ;  /* 0x0000000000048947 */ /* 0x000fec0003800000 */
[----:B------:R-:W-:Y:S01]  /*c760*/  BPT.TRAP 0x1 ;  /* 0x000000040000795c */ /* 0x000fe20000300000 */
.L_x_9739:
        /* <DEDUP_REMOVED lines=90> */
.L_x_9722:
[----:B------:R-:W-:Y:S06]  /*cd10*/  BAR.ARV 0x8, 0x200 ;  /* 0x0208000000007b1d */ /* 0x000fec0000002000 */
[----:B------:R-:W-:Y:S05]  /*cd20*/  @!P0 BRA `(.L_x_9741) ;  /* 0x0000000000048947 */ /* 0x000fea0003800000 */
[----:B------:R-:W-:Y:S01]  /*cd30*/  BPT.TRAP 0x1 ;  /* 0x000000040000795c */ /* 0x000fe20000300000 */
.L_x_9741:
[----:B------:R-:W-:Y:S01]  /*cd40*/  ULEA UR14, UR51, UR46, 0x3 ;  /* 0x0000002e330e7291 */ /* 0x000fe2000f8e183f */
[----:B------:R-:W-:-:S05]  /*cd50*/  IMAD.U32 R3, RZ, RZ, UR54 ;  /* 0x00000036ff037e24 */ /* 0x000fca000f8e00ff */
[----:B------:R-:W-:-:S04]  /*cd60*/  SHF.L.U32 R3, R3, 0x1f, RZ ;  /* 0x0000001f03037819 */ /* 0x000fc800000006ff */
[----:B------:R0:W1:Y:S01]  /*cd70*/  SYNCS.PHASECHK.TRANS64.TRYWAIT P1, [UR14+0x19c50], R3 ;  /* 0x019c5003ff0075a7 */ /* 0x000062000802014e */
[----:B------:R-:W-:Y:S05]  /*cd80*/  @!P0 BRA `(.L_x_9742) ;  /* 0x0000000000048947 */ /* 0x000fea0003800000 */
[----:B------:R-:W-:Y:S01]  /*cd90*/  BPT.TRAP 0x1 ;  /* 0x000000040000795c */ /* 0x000fe20000300000 */
.L_x_9742:
[----:B-1----:R-:W-:Y:S05]  /*cda0*/  @P1 BRA `(.L_x_9743) ;  /* 0x0000000000081947 */ /* 0x002fea0003800000 */
[----:B------:R-:W1:Y:S02]  /*cdb0*/  SYNCS.PHASECHK.TRANS64.TRYWAIT P1, [UR14+0x19c50], R3 ;  /* 0x019c5003ff0075a7 */ /* 0x000e64000802014e */
[----:B-1----:R-:W-:Y:S05]  /*cdc0*/  @!P1 BRA `(.L_x_9744) ;  /* 0x000000a400ac9947 */ /* 0x002fea0003800000 */
.L_x_9743:
        /* <DEDUP_REMOVED lines=9> */
[----:B------:R-:W-:Y:S01]  /*ce60*/  ULOP3.LUT UR46, UR46, 0x10000, URZ, 0xfc, !UPT ;  /* 0x000100002e2e7892 */ /* 0x000fe2000f8efc3f */
[----:B------:R-:W-:-:S04]  /*ce70*/  PLOP3.LUT P1, PT, PT, PT, UP0, 0x80, 0x0 ;  /* 0x000000000000781c */ /* 0x000fc80003f2f008 */
[----:B------:R-:W-:Y:S01]  /*ce80*/  @UP0 USHF.R.S32.HI UR6, URZ, 0x1f, UR50 ;  /* 0x0000001f3f060899 */ /* 0x000fe20008011432 */
[----:B------:R-:W-:Y:S01]  /*ce90*/  @UP0 ULDC.64 UR10, c[0x0][0x9c8] ;  /* 0x00027200000a0ab9 */ /* 0x000fe20000000a00 */
[----:B------:R-:W-:Y:S02]  /*cea0*/  @UP0 ULDC.64 UR12, c[0x0][0x9d0] ;  /* 0x00027400000c0ab9 */ /* 0x000fe40000000a00 */
[----:B------:R-:W-:Y:S02]  /*ceb0*/  @UP0 UIMAD UR6, UR6, UR10, URZ ;  /* 0x0000000a060602a4 */ /* 0x000fe4000f8e023f */
[----:B------:R-:W-:Y:S02]  /*cec0*/  @UP0 UIMAD.WIDE.U32 UR8, UR50, UR10, URZ ;  /* 0x0000000a320802a5 */ /* 0x000fe4000f8e003f */
[----:B------:R-:W-:Y:S02]  /*ced0*/  @UP0 UIMAD UR6, UR50, UR11, UR6 ;  /* 0x0000000b320602a4 */ /* 0x000fe4000f8e0206 */
[----:B------:R-:W-:-:S02]  /*cee0*/  UIMAD UR10, UR51, 0x300, UR46 ;  /* 0x00000300330a78a4 */ /* 0x000fc4000f8e022e */
[----:B------:R-:W-:-:S04]  /*cef0*/  @UP0 UIADD3 UR9, UR9, UR6, URZ ;  /* 0x0000000609090290 */ /* 0x000fc8000fffe03f */
[----:B------:R-:W-:Y:S01]  /*cf00*/  @UP0 UIMAD.WIDE.U32 UR8, UR36, UR12, UR8 ;  /* 0x0000000c240802a5 */ /* 0x000fe2000f8e0008 */
[----:B------:R-:W-:Y:S02]  /*cf10*/  UMOV UR6, UR10 ;  /* 0x0000000a00067c82 */ /* 0x000fe40008000000 */
[----:B------:R-:W-:Y:S01]  /*cf20*/  QGMMA.64x96x32.F32.E4M3.E4M3 R88, R148, gdesc[UR4], R88, gsb0 ;  /* 0x0160000494587df3 */ /* 0x000fe20008000858 */
[----:B------:R-:W-:Y:S02]  /*cf30*/  @UP0 UIMAD UR6, UR36, UR13, UR9 ;  /* 0x0000000d240602a4 */ /* 0x000fe4000f8e0209 */
[----:B------:R-:W-:-:S04]  /*cf40*/  @UP0 ULEA UR4, UP1, UR8, UR4, 0x2 ;  /* 0x0000000408040291 */ /* 0x000fc8000f82103f */
[----:B------:R-:W-:Y:S02]  /*cf50*/  @UP0 ULEA.HI.X UR5, UR8, UR5, UR6, 0x2, UP1 ;  /* 0x0000000508050291 */ /* 0x000fe400088f1406 */
[----:B-1----:R-:W-:-:S04]  /*cf60*/  IMAD.U32 R6, RZ, RZ, UR4 ;  /* 0x00000004ff067e24 */ /* 0x002fc8000f8e00ff */
[----:B------:R-:W-:-:S05]  /*cf70*/  IMAD.U32 R7, RZ, RZ, UR5 ;  /* 0x00000005ff077e24 */ /* 0x000fca000f8e00ff */
[----:B------:R1:W2:Y:S01]  /*cf80*/  @P1 LDG.E R8, desc[UR52][R6.64] ;  /* 0x0000003406081981 */ /* 0x0002a2000c1e1900 */
[----:B------:R-:W-:Y:S01]  /*cf90*/  UIADD3 UR6, UR10, 0x2, URZ ;  /* 0x000000020a067890 */ /* 0x000fe2000fffe03f */
[----:B------:R-:W-:Y:S01]  /*cfa0*/  UMOV UR7, 0x40000040 ;  /* 0x4000004000077882 */ /* 0x000fe20000000000 */
[----:B------:R-:W-:Y:S02]  /*cfb0*/  WARPGROUP.DEPBAR.LE gsb0, 0x0 ;  /* 0x00008000000079c5 */ /* 0x000fe40000010000 */
[----:B------:R-:W-:-:S06]  /*cfc0*/  WARPGROUP.ARRIVE ;  /* 0x00000000000079c5 */ /* 0x000fcc0000000000 */
[----:B------:R-:W-:Y:S01]  /*cfd0*/  QGMMA.64x96x32.F32.E4M3.E4M3 R88, R144, gdesc[UR4], R88, gsb0 ;  /* 0x0160000490587df3 */ /* 0x000fe20008000858 */
[----:B------:R-:W-:Y:S01]  /*cfe0*/  UIADD3 UR6, UR10, 0x4, URZ ;  /* 0x000000040a067890 */ /* 0x000fe2000fffe03f */
[----:B------:R-:W-:Y:S01]  /*cff0*/  UMOV UR7, 0x40000040 ;  /* 0x4000004000077882 */ /* 0x000fe20000000000 */
[----:B------:R-:W3:Y:S01]  /*d000*/  SHFL.BFLY PT, R10, R5, 0x2, 0x1f ;  /* 0x0c401f00050a7f89 */ /* 0x000ee200000e0000 */
[----:B------:R-:W-:-:S03]  /*d010*/  UIADD3 UR10, UR10, 0x6, URZ ;  /* 0x000000060a0a7890 */ /* 0x000fc6000fffe03f */
[----:B------:R-:W4:Y:S01]  /*d020*/  SHFL.BFLY PT, R9, R4, 0x2, 0x1f ;  /* 0x0c401f0004097f89 */ /* 0x000f2200000e0000 */
[----:B------:R-:W-:Y:S01]  /*d030*/  UMOV UR11, 0x40000040 ;  /* 0x40000040000b7882 */ /* 0x000fe20000000000 */
[----:B------:R-:W-:Y:S02]  /*d040*/  WARPGROUP.DEPBAR.LE gsb0, 0x0 ;  /* 0x00008000000079c5 */ /* 0x000fe40000010000 */
[----:B------:R-:W-:-:S06]  /*d050*/  WARPGROUP.ARRIVE ;  /* 0x00000000000079c5 */ /* 0x000fcc0000000000 */
[----:B------:R-:W-:Y:S01]  /*d060*/  QGMMA.64x96x32.F32.E4M3.E4M3 R88, R140, gdesc[UR4], R88, gsb0 ;  /* 0x016000048c587df3 */ /* 0x000fe20008000858 */
[----:B---3--:R-:W-:-:S01]  /*d070*/  FADD.FTZ R10, R10, R5 ;  /* 0x000000050a0a7221 */ /* 0x008fc20000010000 */
[----:B----4-:R-:W-:-:S04]  /*d080*/  FADD.FTZ R9, R9, R4 ;  /* 0x0000000409097221 */ /* 0x010fc80000010000 */
[----:B0-----:R-:W0:Y:S04]  /*d090*/  SHFL.BFLY PT, R3, R10, 0x1, 0x1f ;  /* 0x0c201f000a037f89 */ /* 0x001e2800000e0000 */
[----:B-1----:R-:W1:Y:S01]  /*d0a0*/  SHFL.BFLY PT, R6, R9, 0x1, 0x1f ;  /* 0x0c201f0009067f89 */ /* 0x002e6200000e0000 */
        /* <DEDUP_REMOVED lines=8> */
[----:B------:R0:W-:Y:S01]  /*d130*/  @P1 MUFU.RCP R5, R7 ;  /* 0x0000000700051308 */ /* 0x0001e20000001000 */
[----:B------:R-:W-:Y:S02]  /*d140*/  WARPGROUP.DEPBAR.LE gsb0, 0x0 ;  /* 0x00008000000079c5 */ /* 0x000fe40000010000 */
[----:B------:R-:W-:-:S06]  /*d150*/  WARPGROUP.ARRIVE ;  /* 0x00000000000079c5 */ /* 0x000fcc0000000000 */
[----:B------:R-:W-:Y:S01]  /*d160*/  QGMMA.64x96x32.F32.E4M3.E4M3 R88, R136, gdesc[UR8], R88, gsb0 ;  /* 0x0160000888587df3 */ /* 0x000fe20008000858 */
[----:B------:R-:W-:Y:S01]  /*d170*/  FSETP.NE.FTZ.AND P1, PT, R12, RZ, PT ;  /* 0x000000ff0c00720b */ /* 0x000fe20003f35000 */
[----:B------:R-:W-:Y:S01]  /*d180*/  IMAD.MOV.U32 R9, RZ, RZ, RZ ;  /* 0x000000ffff097224 */ /* 0x000fe200078e00ff */
[----:B------:R-:W1:Y:S08]  /*d190*/  @P3 MUFU.LG2 R6, R6 ;  /* 0x0000000600063308 */ /* 0x000e700000000c00 */
[----:B------:R1:W3:Y:S01]  /*d1a0*/  @P2 MUFU.LG2 R4, R11 ;  /* 0x0000000b00042308 */ /* 0x0002e20000000c00 */
[----:B------:R-:W-:-:S07]  /*d1b0*/  IMAD.U32 R10, RZ, RZ, UR41 ;  /* 0x00000029ff0a7e24 */ /* 0x000fce000f8e00ff */
[----:B------:R-:W4:Y:S01]  /*d1c0*/  @P1 MUFU.RCP R9, R12 ;  /* 0x0000000c00091308 */ /* 0x000f220000001000 */
[----:B------:R-:W-:Y:S02]  /*d1d0*/  IMAD.U32 R13, RZ, RZ, UR41 ;  /* 0x00000029ff0d7e24 */ /* 0x000fe4000f8e00ff */
[----:B0-----:R-:W-:Y:S01]  /*d1e0*/  @P2 FMUL.FTZ R7, R10, 0.69314718246459960938 ;  /* 0x3f3172180a072820 */ /* 0x001fe20000410000 */
[----:B-1----:R-:W-:Y:S01]  /*d1f0*/  @P3 FMUL.FTZ R11, R6, 0.69314718246459960938 ;  /* 0x3f317218060b3820 */ /* 0x002fe20000410000 */
[----:B------:R-:W-:Y:S01]  /*d200*/  @P3 FMUL.FTZ R10, R13, 0.69314718246459960938 ;  /* 0x3f3172180d0a3820 */ /* 0x000fe20000410000 */
[----:B------:R-:W-:Y:S02]  /*d210*/  IMAD.MOV.U32 R20, RZ, RZ, -0x800000 ;  /* 0xff800000ff147424 */ /* 0x000fe400078e00ff */
[----:B---3--:R-:W-:Y:S01]  /*d220*/  @P2 FMUL.FTZ R4, R4, 0.69314718246459960938 ;  /* 0x3f31721804042820 */ /* 0x008fe20000410000 */
[----:B------:R-:W-:Y:S02]  /*d230*/  IMAD.MOV.U32 R3, RZ, RZ, -0x800000 ;  /* 0xff800000ff037424 */ /* 0x000fe400078e00ff */
[----:B------:R-:W-:Y:S01]  /*d240*/  @P3 FFMA.FTZ R20, R10, R0, R11 ;  /* 0x000000000a143223 */ /* 0x000fe2000001000b */
[----:B--2---:R-:W-:Y:S01]  /*d250*/  FMUL.FTZ R5, R5, R8 ;  /* 0x0000000805057220 */ /* 0x004fe20000410000 */
[----:B------:R-:W-:Y:S01]  /*d260*/  @P2 FFMA.FTZ R3, R7, R2, R4 ;  /* 0x0000000207032223 */ /* 0x000fe20000010004 */
[----:B----4-:R-:W-:Y:S01]  /*d270*/  FMUL.FTZ R0, R9, R8 ;  /* 0x0000000809007220 */ /* 0x010fe20000410000 */
[----:B------:R-:W-:-:S02]  /*d280*/  WARPGROUP.DEPBAR.LE gsb0, 0x0 ;  /* 0x00008000000079c5 */ /* 0x000fc40000010000 */
[----:B------:R-:W-:Y:S05]  /*d290*/  @!P0 BRA `(.L_x_9745) ;  /* 0x0000000000048947 */ /* 0x000fea0003800000 */
[----:B------:R-:W-:Y:S01]  /*d2a0*/  BPT.TRAP 0x1 ;  /* 0x000000040000795c */ /* 0x000fe20000300000 */
.L_x_9745:
        /* <DEDUP_REMOVED lines=58> */
.L_x_9671:
        /* <DEDUP_REMOVED lines=23> */
[----:B------:R-:W-:-:S03]  /*d7c0*/  LOP3.LUT P0, R6, R47, 0x3, RZ, 0xc0, !PT ;  /* 0x000000032f067812 */ /* 0x000fc6000780c0ff */
[----:B------:R-:W3:Y:S01]  /*d7d0*/  LDL R4, [R1+0x20] ;  /* 0x0000200001047983 */ /* 0x000ee20000100800 */
[----:B------:R-:W-:Y:S01]  /*d7e0*/  ISETP.EQ.OR P0, PT, R6, 0x3, !P0 ;  /* 0x000000030600780c */ /* 0x000fe20004702670 */
[----:B------:R-:W-:Y:S01]  /*d7f0*/  UIMAD.WIDE UR8, UR37, 0x4, UR8 ;  /* 0x00000004250878a5 */ /* 0x000fe2000f8e0208 */
[----:B0-----:R-:W0:Y:S02]  /*d800*/  S2R R5, SR_SWINHI ;  /* 0x0000000000057919 */ /* 0x001e240000002f00 */
        /* <DEDUP_REMOVED lines=50> */
[----:B--2---:R-:W-:Y:S01]  /*db30*/  LOP3.LUT R50, R14, 0x2, RZ, 0x3c, !PT ;  /* 0x000000020e327812 */ /* 0x004fe200078e3cff */
[----:B------:R-:W-:Y:S04]  /*db40*/  SHFL.IDX PT, R72, R47, R14, 0x1c1f ;  /* 0x001c1f0e2f487589 */ /* 0x000fe800000e0000 */
[----:B------:R-:W-:Y:S04]  /*db50*/  SHFL.IDX PT, R71, R71, R14, 0x1c1f ;  /* 0x001c1f0e47477589 */ /* 0x000fe800000e0000 */
[----:B------:R-:W0:Y:S01]  /*db60*/  SHFL.IDX PT, R15, R15, R50, 0x1c1f ;  /* 0x001c1f320f0f7589 */ /* 0x000e2200000e0000 */
[----:B---3--:R-:W-:-:S03]  /*db70*/  IMAD.WIDE R10, R4, 0x2, R76 ;  /* 0x00000002040a7825 */ /* 0x008fc600078e024c */
[----:B------:R-:W1:Y:S01]  /*db80*/  SHFL.IDX PT, R42, R42, R50, 0x1c1f ;  /* 0x001c1f322a2a7589 */ /* 0x000e6200000e0000 */
[C---:B------:R-:W-:Y:S02]  /*db90*/  IADD3 R21, P5, R10.reuse, 0x20, RZ ;  /* 0x000000200a157810 */ /* 0x040fe40007fbe0ff */
[C---:B------:R-:W-:Y:S01]  /*dba0*/  IADD3 R101, P3, R10.reuse, 0x3020, RZ ;  /* 0x000030200a657810 */ /* 0x040fe20007f7e0ff */
[----:B------:R-:W-:Y:S01]  /*dbb0*/  SHFL.IDX PT, R49, R49, R14, 0x1c1f ;  /* 0x001c1f0e31317589 */ /* 0x000fe200000e0000 */
[----:B------:R-:W-:Y:S01]  /*dbc0*/  LOP3.LUT R2, R21, 0x180, RZ, 0xc0, !PT ;  /* 0x0000018015027812 */ /* 0x000fe200078ec0ff */
[--C-:B------:R-:W-:Y:S01]  /*dbd0*/  IMAD.X R13, RZ, RZ, R11.reuse, P5 ;  /* 0x000000ffff0d7224 */ /* 0x100fe200028e060b */
[----:B------:R-:W-:Y:S01]  /*dbe0*/  IADD3 R99, P4, R10, 0x3000, RZ ;  /* 0x000030000a637810 */ /* 0x000fe20007f9e0ff */
[--C-:B------:R-:W-:Y:S01]  /*dbf0*/  IMAD.X R7, RZ, RZ, R11.reuse, P3 ;  /* 0x000000ffff077224 */ /* 0x100fe200018e060b */
[----:B------:R-:W-:Y:S01]  /*dc00*/  SHF.R.U64 R2, R2, 0x3, RZ ;  /* 0x0000000302027819 */ /* 0x000fe200000012ff */
[----:B------:R-:W-:Y:S01]  /*dc10*/  SHFL.IDX PT, R56, R55, R14, 0x1c1f ;  /* 0x001c1f0e37387589 */ /* 0x000fe200000e0000 */
[C---:B------:R-:W-:Y:S01]  /*dc20*/  IADD3 R40, P2, R10.reuse, 0x6000, RZ ;  /* 0x000060000a287810 */ /* 0x040fe20007f5e0ff */
[--C-:B------:R-:W-:Y:S01]  /*dc30*/  IMAD.X R9, RZ, RZ, R11.reuse, P4 ;  /* 0x000000ffff097224 */ /* 0x100fe200020e060b */
[C---:B------:R-:W-:Y:S01]  /*dc40*/  IADD3 R103, P1, R10.reuse, 0x6020, RZ ;  /* 0x000060200a677810 */ /* 0x040fe20007f3e0ff */
[----:B------:R-:W-:Y:S01]  /*dc50*/  SHFL.IDX PT, R52, R73, R14, 0x1c1f ;  /* 0x001c1f0e49347589 */ /* 0x000fe200000e0000 */
[----:B------:R-:W-:Y:S01]  /*dc60*/  LOP3.LUT R5, R10, 0x180, RZ, 0xc0, !PT ;  /* 0x000001800a057812 */ /* 0x000fe200078ec0ff */
[----:B------:R-:W-:Y:S01]  /*dc70*/  IMAD.X R79, RZ, RZ, R11, P2 ;  /* 0x000000ffff4f7224 */ /* 0x000fe200010e060b */
[----:B------:R-:W-:Y:S01]  /*dc80*/  LOP3.LUT R12, R2, R21, RZ, 0x3c, !PT ;  /* 0x00000015020c7212 */ /* 0x000fe200078e3cff */
[----:B------:R-:W-:Y:S01]  /*dc90*/  SHFL.IDX PT, R82, R85, R14, 0x1c1f ;  /* 0x001c1f0e55527589 */ /* 0x000fe200000e0000 */
[----:B------:R-:W-:-:S02]  /*dca0*/  LOP3.LUT R4, R101, 0x180, RZ, 0xc0, !PT ;  /* 0x0000018065047812 */ /* 0x000fc400078ec0ff */
[----:B------:R-:W-:Y:S01]  /*dcb0*/  LOP3.LUT R2, R99, 0x180, RZ, 0xc0, !PT ;  /* 0x0000018063027812 */ /* 0x000fe200078ec0ff */
[----:B------:R-:W2:Y:S01]  /*dcc0*/  SHFL.IDX PT, R24, R24, R50, 0x1c1f ;  /* 0x001c1f3218187589 */ /* 0x000ea200000e0000 */
[----:B------:R-:W-:Y:S02]  /*dcd0*/  LOP3.LUT R21, R40, 0x180, RZ, 0xc0, !PT ;  /* 0x0000018028157812 */ /* 0x000fe400078ec0ff */
[----:B------:R-:W-:Y:S01]  /*dce0*/  LOP3.LUT R46, R103, 0x180, RZ, 0xc0, !PT ;  /* 0x00000180672e7812 */ /* 0x000fe200078ec0ff */
[----:B------:R-:W3:Y:S01]  /*dcf0*/  SHFL.IDX PT, R43, R43, R50, 0x1c1f ;  /* 0x001c1f322b2b7589 */ /* 0x000ee200000e0000 */
[----:B------:R-:W-:Y:S02]  /*dd00*/  SHF.R.U64 R5, R5, 0x3, RZ ;  /* 0x0000000305057819 */ /* 0x000fe400000012ff */
[----:B------:R-:W-:Y:S01]  /*dd10*/  SHF.R.U64 R4, R4, 0x3, RZ ;  /* 0x0000000304047819 */ /* 0x000fe200000012ff */
[----:B------:R-:W-:Y:S01]  /*dd20*/  SHFL.IDX PT, R51, R51, R14, 0x1c1f ;  /* 0x001c1f0e33337589 */ /* 0x000fe200000e0000 */
[----:B------:R-:W-:-:S02]  /*dd30*/  SHF.R.U64 R2, R2, 0x3, RZ ;  /* 0x0000000302027819 */ /* 0x000fc400000012ff */
[----:B------:R-:W-:Y:S01]  /*dd40*/  SHF.R.U64 R21, R21, 0x3, RZ ;  /* 0x0000000315157819 */ /* 0x000fe200000012ff */
[----:B------:R2:W-:Y:S01]  /*dd50*/  SHFL.IDX PT, R60, R75, R14, 0x1c1f ;  /* 0x001c1f0e4b3c7589 */ /* 0x0005e200000e0000 */
[----:B------:R-:W-:Y:S02]  /*dd60*/  SHF.R.U64 R46, R46, 0x3, RZ ;  /* 0x000000032e2e7819 */ /* 0x000fe400000012ff */
[----:B------:R-:W-:Y:S01]  /*dd70*/  LOP3.LUT R10, R5, R10, RZ, 0x3c, !PT ;  /* 0x0000000a050a7212 */ /* 0x000fe200078e3cff */
[----:B------:R-:W-:Y:S01]  /*dd80*/  IMAD.X R5, RZ, RZ, R11, P1 ;  /* 0x000000ffff057224 */ /* 0x000fe200008e060b */
[----:B------:R-:W-:Y:S01]  /*dd90*/  LOP3.LUT R6, R4, R101, RZ, 0x3c, !PT ;  /* 0x0000006504067212 */ /* 0x000fe200078e3cff */
[----:B------:R-:W4:Y:S01]  /*dda0*/  SHFL.IDX PT, R64, R25, R50, 0x1c1f ;  /* 0x001c1f3219407589 */ /* 0x000f2200000e0000 */
[----:B------:R-:W-:Y:S02]  /*ddb0*/  LOP3.LUT R8, R2, R99, RZ, 0x3c, !PT ;  /* 0x0000006302087212 */ /* 0x000fe400078e3cff */
[----:B------:R-:W-:Y:S01]  /*ddc0*/  LOP3.LUT R78, R21, R40, RZ, 0x3c, !PT ;  /* 0x00000028154e7212 */ /* 0x000fe200078e3cff */
[----:B------:R-:W-:Y:S01]  /*ddd0*/  SHFL.IDX PT, R55, R28, R50, 0x1c1f ;  /* 0x001c1f321c377589 */ /* 0x000fe200000e0000 */
[----:B------:R-:W-:-:S02]  /*dde0*/  LOP3.LUT R4, R46, R103, RZ, 0x3c, !PT ;  /* 0x000000672e047212 */ /* 0x000fc400078e3cff */
[----:B------:R-:W-:Y:S01]  /*ddf0*/  MOV R80, R12 ;  /* 0x0000000c00507202 */ /* 0x000fe20000000f00 */
[----:B------:R-:W-:Y:S01]  /*de00*/  SHFL.IDX PT, R46, R53, R14, 0x1c1f ;  /* 0x001c1f0e352e7589 */ /* 0x000fe200000e0000 */
[----:B------:R-:W-:Y:S02]  /*de10*/  MOV R78, R78 ;  /* 0x0000004e004e7202 */ /* 0x000fe40000000f00 */
[----:B------:R-:W-:Y:S01]  /*de20*/  MOV R10, R10 ;  /* 0x0000000a000a7202 */ /* 0x000fe20000000f00 */
[----:B------:R-:W4:Y:S01]  /*de30*/  SHFL.IDX PT, R12, R57, R14, 0x1c1f ;  /* 0x001c1f0e390c7589 */ /* 0x000f2200000e0000 */
[----:B------:R-:W-:Y:S02]  /*de40*/  MOV R2, R8 ;  /* 0x0000000800027202 */ /* 0x000fe40000000f00 */
[----:B------:R-:W-:Y:S01]  /*de50*/  MOV R21, R6 ;  /* 0x0000000600157202 */ /* 0x000fe20000000f00 */
[----:B------:R-:W-:Y:S01]  /*de60*/  SHFL.IDX PT, R53, R26, R50, 0x1c1f ;  /* 0x001c1f321a357589 */ /* 0x000fe200000e0000 */
[----:B------:R-:W-:-:S02]  /*de70*/  MOV R79, R4 ;  /* 0x00000004004f7202 */ /* 0x000fc40000000f00 */
[----:B0-----:R-:W-:Y:S01]  /*de80*/  SEL R74, R72, R15, P0 ;  /* 0x0000000f484a7207 */ /* 0x001fe20000000000 */
[----:B------:R-:W-:Y:S01]  /*de90*/  SHFL.IDX PT, R85, R32, R50, 0x1c1f ;  /* 0x001c1f3220557589 */ /* 0x000fe200000e0000 */
[----:B-1----:R-:W-:Y:S02]  /*dea0*/  SEL R70, R71, R42, P0 ;  /* 0x0000002a47467207 */ /* 0x002fe40000000000 */
[----:B------:R-:W-:Y:S01]  /*deb0*/  SEL R68, R42, R71, P0 ;  /* 0x000000472a447207 */ /* 0x000fe20000000000 */
[----:B------:R-:W0:Y:S01]  /*dec0*/  SHFL.IDX PT, R35, R35, R50, 0x1c1f ;  /* 0x001c1f3223237589 */ /* 0x000e2200000e0000 */
[----:B------:R-:W-:Y:S02]  /*ded0*/  SEL R72, R15, R72, P0 ;  /* 0x000000480f487207 */ /* 0x000fe40000000000 */
[----:B--2---:R-:W-:Y:S01]  /*dee0*/  SEL R75, R49, R24, P0 ;  /* 0x00000018314b7207 */ /* 0x004fe20000000000 */
[----:B------:R1:W-:Y:S01]  /*def0*/  SHFL.IDX PT, R48, R59, R14, 0x1c1f ;  /* 0x001c1f0e3b307589 */ /* 0x0003e200000e0000 */
[----:B------:R-:W-:-:S02]  /*df00*/  SEL R73, R24, R49, P0 ;  /* 0x0000003118497207 */ /* 0x000fc40000000000 */
[----:B---3--:R-:W-:Y:S01]  /*df10*/  SEL R71, R52, R43, P0 ;  /* 0x0000002b34477207 */ /* 0x008fe20000000000 */
[----:B------:R-:W-:Y:S01]  /*df20*/  SHFL.IDX PT, R8, R61, R14, 0x1c1f ;  /* 0x001c1f0e3d087589 */ /* 0x000fe200000e0000 */
[----:B----4-:R-:W-:Y:S02]  /*df30*/  SEL R66, R51, R64, P0 ;  /* 0x0000004033427207 */ /* 0x010fe40000000000 */
[----:B------:R-:W-:Y:S01]  /*df40*/  SEL R64, R64, R51, P0 ;  /* 0x0000003340407207 */ /* 0x000fe20000000000 */
[----:B------:R-:W-:Y:S01]  /*df50*/  SHFL.IDX PT, R40, R63, R14, 0x1c1f ;  /* 0x001c1f0e3f287589 */ /* 0x000fe200000e0000 */
[----:B-1----:R-:W-:-:S03]  /*df60*/  SEL R59, R12, R55, P0 ;  /* 0x000000370c3b7207 */ /* 0x002fc60000000000 */
[----:B------:R1:W2:Y:S04]  /*df70*/  SHFL.IDX PT, R6, R65, R14, 0x1c1f ;  /* 0x001c1f0e41067589 */ /* 0x0002a800000e0000 */
[----:B------:R3:W-:Y:S04]  /*df80*/  SHFL.IDX PT, R5, R67, R14, 0x1c1f ;  /* 0x001c1f0e43057589 */ /* 0x0007e800000e0000 */
[----:B------:R4:W-:Y:S01]  /*df90*/  SHFL.IDX PT, R4, R69, R14, 0x1c1f ;  /* 0x001c1f0e45047589 */ /* 0x0009e200000e0000 */
[----:B0-----:R-:W-:Y:S02]  /*dfa0*/  SEL R62, R60, R35, P0 ;  /* 0x000000233c3e7207 */ /* 0x001fe40000000000 */
[----:B-1----:R-:W-:Y:S01]  /*dfb0*/  SEL R65, R53, R46, P0 ;  /* 0x0000002e35417207 */ /* 0x002fe20000000000 */
[----:B------:R-:W-:Y:S01]  /*dfc0*/  SHFL.IDX PT, R54, R81, R14, 0x1c1f ;  /* 0x001c1f0e51367589 */ /* 0x000fe200000e0000 */
[----:B------:R-:W-:-:S02]  /*dfd0*/  SEL R60, R35, R60, P0 ;  /* 0x0000003c233c7207 */ /* 0x000fc40000000000 */
[----:B---3--:R-:W-:Y:S01]  /*dfe0*/  SEL R67, R46, R53, P0 ;  /* 0x000000352e437207 */ /* 0x008fe20000000000 */
[----:B------:R-:W-:Y:S01]  /*dff0*/  SHFL.IDX PT, R84, R83, R14, 0x1c1f ;  /* 0x001c1f0e53547589 */ /* 0x000fe200000e0000 */
[----:B----4-:R-:W-:-:S03]  /*e000*/  SEL R69, R43, R52, P0 ;  /* 0x000000342b457207 */ /* 0x010fc60000000000 */
[----:B------:R-:W-:Y:S01]  /*e010*/  SHFL.IDX PT, R47, R87, R14, 0x1c1f ;  /* 0x001c1f0e572f7589 */ /* 0x000fe200000e0000 */
[----:B------:R-:W-:Y:S02]  /*e020*/  F2FP.BF16.F32.PACK_AB R24, R67, R66 ;  /* 0x000000424318723e */ /* 0x000fe400000010ff */
[----:B------:R-:W-:Y:S01]  /*e030*/  F2FP.BF16.F32.PACK_AB R15, R69, R68 ;  /* 0x00000044450f723e */ /* 0x000fe200000010ff */
[----:B------:R-:W-:Y:S01]  /*e040*/  SHFL.IDX PT, R13, R89, R14, 0x1c1f ;  /* 0x001c1f0e590d7589 */ /* 0x000fe200000e0000 */
[----:B--2---:R-:W-:-:S03]  /*e050*/  SEL R43, R6, R85, P0 ;  /* 0x00000055062b7207 */ /* 0x004fc60000000000 */
[----:B------:R-:W-:Y:S04]  /*e060*/  SHFL.IDX PT, R11, R95, R14, 0x1c1f ;  /* 0x001c1f0e5f0b7589 */ /* 0x000fe800000e0000 */
[----:B------:R-:W-:Y:S04]  /*e070*/  SHFL.IDX PT, R9, R97, R14, 0x1c1f ;  /* 0x001c1f0e61097589 */ /* 0x000fe800000e0000 */
[----:B------:R-:W-:Y:S04]  /*e080*/  SHFL.IDX PT, R57, R93, R14, 0x1c1f ;  /* 0x001c1f0e5d397589 */ /* 0x000fe800000e0000 */
[----:B------:R-:W-:Y:S04]  /*e090*/  SHFL.IDX PT, R7, R91, R14, 0x1c1f ;  /* 0x001c1f0e5b077589 */ /* 0x000fe800000e0000 */
[----:B------:R-:W-:Y:S04]  /*e0a0*/  SHFL.IDX PT, R58, R135, R50, 0x1c1f ;  /* 0x001c1f32873a7589 */ /* 0x000fe800000e0000 */
[----:B------:R-:W0:Y:S04]  /*e0b0*/  SHFL.IDX PT, R25, R36, R50, 0x1c1f ;  /* 0x001c1f3224197589 */ /* 0x000e2800000e0000 */
[----:B------:R-:W1:Y:S04]  /*e0c0*/  SHFL.IDX PT, R28, R39, R50, 0x1c1f ;  /* 0x001c1f32271c7589 */ /* 0x000e6800000e0000 */
[----:B------:R2:W3:Y:S04]  /*e0d0*/  SHFL.IDX PT, R32, R41, R50, 0x1c1f ;  /* 0x001c1f3229207589 */ /* 0x0004e800000e0000 */
[----:B------:R-:W-:Y:S04]  /*e0e0*/  SHFL.IDX PT, R14, R33, R50, 0x1c1f ;  /* 0x001c1f32210e7589 */ /* 0x000fe800000e0000 */
[----:B------:R4:W3:Y:S01]  /*e0f0*/  SHFL.IDX PT, R26, R44, R50, 0x1c1f ;  /* 0x001c1f322c1a7589 */ /* 0x0008e200000e0000 */
[----:B--2---:R-:W-:-:S03]  /*e100*/  SEL R41, R85, R6, P0 ;  /* 0x0000000655297207 */ /* 0x004fc60000000000 */
[----:B------:R-:W2:Y:S04]  /*e110*/  SHFL.IDX PT, R27, R27, R50, 0x1c1f ;  /* 0x001c1f321b1b7589 */ /* 0x000ea800000e0000 */
[----:B------:R3:W-:Y:S01]  /*e120*/  SHFL.IDX PT, R83, R29, R50, 0x1c1f ;  /* 0x001c1f321d537589 */ /* 0x0007e200000e0000 */
[----:B0-----:R-:W-:Y:S02]  /*e130*/  SEL R63, R54, R25, P0 ;  /* 0x00000019363f7207 */ /* 0x001fe40000000000 */
[----:B------:R-:W-:Y:S01]  /*e140*/  SEL R61, R25, R54, P0 ;  /* 0x00000036193d7207 */ /* 0x000fe20000000000 */
[----:B------:R0:W-:Y:S01]  /*e150*/  SHFL.IDX PT, R91, R38, R50, 0x1c1f ;  /* 0x001c1f32265b7589 */ /* 0x0001e200000e0000 */
[----:B-1----:R-:W-:Y:S02]  /*e160*/  SEL R46, R47, R28, P0 ;  /* 0x0000001c2f2e7207 */ /* 0x002fe40000000000 */
[----:B----4-:R-:W-:Y:S01]  /*e170*/  SEL R44, R28, R47, P0 ;  /* 0x0000002f1c2c7207 */ /* 0x010fe20000000000 */
[----:B------:R-:W1:Y:S01]  /*e180*/  SHFL.IDX PT, R37, R37, R50, 0x1c1f ;  /* 0x001c1f3225257589 */ /* 0x000e6200000e0000 */
[----:B---3--:R-:W-:-:S02]  /*e190*/  SEL R36, R32, R11, P0 ;  /* 0x0000000b20247207 */ /* 0x008fc40000000000 */
[----:B------:R-:W-:Y:S01]  /*e1a0*/  SEL R29, R58, R57, P0 ;  /* 0x000000393a1d7207 */ /* 0x000fe20000000000 */
[----:B------:R-:W3:Y:S01]  /*e1b0*/  SHFL.IDX PT, R81, R30, R50, 0x1c1f ;  /* 0x001c1f321e517589 */ /* 0x000ee200000e0000 */
[----:B------:R-:W-:Y:S02]  /*e1c0*/  F2FP.BF16.F32.PACK_AB R25, R63, R62 ;  /* 0x0000003e3f19723e */ /* 0x000fe400000010ff */
[----:B0-----:R-:W-:Y:S01]  /*e1d0*/  SEL R38, R11, R32, P0 ;  /* 0x000000200b267207 */ /* 0x001fe20000000000 */
[----:B------:R0:W4:Y:S01]  /*e1e0*/  SHFL.IDX PT, R87, R31, R50, 0x1c1f ;  /* 0x001c1f321f577589 */ /* 0x00012200000e0000 */
[----:B------:R-:W-:Y:S02]  /*e1f0*/  SEL R47, R13, R26, P0 ;  /* 0x0000001a0d2f7207 */ /* 0x000fe40000000000 */
[----:B------:R-:W-:Y:S01]  /*e200*/  SEL R32, R14, R5, P0 ;  /* 0x000000050e207207 */ /* 0x000fe20000000000 */
[----:B------:R2:W4:Y:S04]  /*e210*/  SHFL.IDX PT, R30, R45, R50, 0x1c1f ;  /* 0x001c1f322d1e7589 */ /* 0x00052800000e0000 */
[----:B------:R1:W4:Y:S01]  /*e220*/  SHFL.IDX PT, R89, R34, R50, 0x1c1f ;  /* 0x001c1f3222597589 */ /* 0x00032200000e0000 */
[----:B0-----:R-:W-:-:S03]  /*e230*/  SEL R31, R57, R58, P0 ;  /* 0x0000003a391f7207 */ /* 0x001fc60000000000 */
[----:B------:R0:W4:Y:S01]  /*e240*/  SHFL.IDX PT, R130, R130, R50, 0x1c1f ;  /* 0x001c1f3282827589 */ /* 0x00012200000e0000 */
[----:B------:R-:W-:Y:S02]  /*e250*/  SEL R57, R55, R12, P0 ;  /* 0x0000000c37397207 */ /* 0x000fe40000000000 */
[----:B--2---:R-:W-:Y:S02]  /*e260*/  SEL R45, R26, R13, P0 ;  /* 0x0000000d1a2d7207 */ /* 0x004fe40000000000 */
[----:B------:R-:W-:Y:S02]  /*e270*/  SEL R58, R56, R27, P0 ;  /* 0x0000001b383a7207 */ /* 0x000fe40000000000 */
[----:B-1----:R-:W-:Y:S02]  /*e280*/  SEL R34, R5, R14, P0 ;  /* 0x0000000e05227207 */ /* 0x002fe40000000000 */
[----:B------:R-:W-:Y:S02]  /*e290*/  F2FP.BF16.F32.PACK_AB R12, R75, R74 ;  /* 0x0000004a4b0c723e */ /* 0x000fe400000010ff */
[----:B------:R-:W-:-:S02]  /*e2a0*/  F2FP.BF16.F32.PACK_AB R13, R71, R70 ;  /* 0x00000046470d723e */ /* 0x000fc400000010ff */
[----:B------:R-:W-:Y:S02]  /*e2b0*/  F2FP.BF16.F32.PACK_AB R14, R73, R72 ;  /* 0x00000048490e723e */ /* 0x000fe400000010ff */
[----:B------:R-:W-:Y:S02]  /*e2c0*/  SEL R56, R27, R56, P0 ;  /* 0x000000381b387207 */ /* 0x000fe40000000000 */
[----:B------:R-:W-:Y:S01]  /*e2d0*/  SEL R54, R84, R37, P0 ;  /* 0x0000002554367207 */ /* 0x000fe20000000000 */
[----:B------:R-:W-:Y:S01]  /*e2e0*/  STSM.16.M88.4 [R10], R12 ;  /* 0x0000000c0a007844 */ /* 0x000fe20000000200 */
[----:B------:R-:W-:Y:S02]  /*e2f0*/  SEL R52, R37, R84, P0 ;  /* 0x0000005425347207 */ /* 0x000fe40000000000 */
[----:B------:R-:W-:Y:S02]  /*e300*/  SEL R55, R82, R91, P0 ;  /* 0x0000005b52377207 */ /* 0x000fe40000000000 */
[----:B------:R-:W-:-:S02]  /*e310*/  SEL R53, R91, R82, P0 ;  /* 0x000000525b357207 */ /* 0x000fc40000000000 */
[----:B0-----:R-:W-:Y:S02]  /*e320*/  SEL R50, R48, R83, P0 ;  /* 0x0000005330327207 */ /* 0x001fe40000000000 */
[----:B------:R-:W-:Y:S02]  /*e330*/  SEL R48, R83, R48, P0 ;  /* 0x0000003053307207 */ /* 0x000fe40000000000 */
[----:B---3--:R-:W-:Y:S02]  /*e340*/  SEL R51, R8, R81, P0 ;  /* 0x0000005108337207 */ /* 0x008fe40000000000 */
[----:B------:R-:W-:Y:S01]  /*e350*/  SEL R49, R81, R8, P0 ;  /* 0x0000000851317207 */ /* 0x000fe20000000000 */
[----:B------:R-:W-:Y:S01]  /*e360*/  IMAD.U32 R81, RZ, RZ, UR9 ;  /* 0x00000009ff517e24 */ /* 0x000fe2000f8e00ff */
[----:B----4-:R-:W-:Y:S02]  /*e370*/  SEL R42, R40, R87, P0 ;  /* 0x00000057282a7207 */ /* 0x010fe40000000000 */
        /* <DEDUP_REMOVED lines=10> */
[----:B------:R-:W-:Y:S02]  /*e420*/  F2FP.BF16.F32.PACK_AB R4, R59, R58 ;  /* 0x0000003a3b04723e */ /* 0x000fe400000010ff */
[----:B------:R-:W-:Y:S02]  /*e430*/  F2FP.BF16.F32.PACK_AB R5, R55, R54 ;  /* 0x000000363705723e */ /* 0x000fe400000010ff */
[----:B------:R-:W-:Y:S01]  /*e440*/  F2FP.BF16.F32.PACK_AB R6, R57, R56 ;  /* 0x000000383906723e */ /* 0x000fe200000010ff */
[----:B0-----:R-:W-:Y:S01]  /*e450*/  IMAD.U32 R80, RZ, RZ, UR8 ;  /* 0x00000008ff507e24 */ /* 0x001fe2000f8e00ff */
[----:B------:R-:W-:Y:S01]  /*e460*/  F2FP.BF16.F32.PACK_AB R7, R53, R52 ;  /* 0x000000343507723e */ /* 0x000fe200000010ff */
[----:B------:R-:W-:Y:S01]  /*e470*/  ULDC.64 UR8, c[0x0][0xc08] ;  /* 0x0003020000087ab9 */ /* 0x000fe20000000a00 */
[----:B------:R-:W-:-:S02]  /*e480*/  F2FP.BF16.F32.PACK_AB R8, R51, R50 ;  /* 0x000000323308723e */ /* 0x000fc400000010ff */
        /* <DEDUP_REMOVED lines=17> */
[----:B0-----:R-:W0:Y:S08]  /*e5a0*/  LDC R21, c[0x0][0xbe8] ;  /* 0x0002fa00ff157b82 */ /* 0x001e300000000800 */
[----:B------:R-:W-:Y:S06]  /*e5b0*/  BAR.SYNC.DEFER_BLOCKING 0x1, 0x180 ;  /* 0x0046000000007b1d */ /* 0x000fec0000010000 */
[----:B------:R-:W3:Y:S01]  /*e5c0*/  @P0 LDG.E R82, desc[UR52][R80.64] ;  /* 0x0000003450520981 */ /* 0x000ee2000c1e1900 */
[----:B0-----:R-:W-:Y:S01]  /*e5d0*/  ISETP.NE.AND P1, PT, R21, 0x1, PT ;  /* 0x000000011500780c */ /* 0x001fe20003f25270 */
[----:B------:R-:W-:-:S02]  /*e5e0*/  UISETP.NE.U32.AND UP0, UPT, UR8, URZ, UPT ;  /* 0x0000003f0800728c */ /* 0x000fc4000bf05070 */
[----:B------:R-:W-:Y:S02]  /*e5f0*/  UISETP.GT.AND UP1, UPT, UR43, 0x1, UPT ;  /* 0x000000012b00788c */ /* 0x000fe4000bf24270 */
[----:B------:R-:W-:Y:S01]  /*e600*/  UISETP.NE.AND.EX UP0, UPT, UR9, URZ, UPT, UP0 ;  /* 0x0000003f0900728c */ /* 0x000fe2000bf05300 */
[----:B------:R-:W-:Y:S01]  /*e610*/  UMOV UR18, 0x9b8 ;  /* 0x000009b800127882 */ /* 0x000fe20000000000 */
[----:B------:R-:W-:-:S06]  /*e620*/  ULDC UR4, c[0x0][0xa88] ;  /* 0x0002a20000047ab9 */ /* 0x000fcc0000000800 */
[----:B------:R-:W0:Y:S01]  /*e630*/  @P1 LDC R6, c[0x0][0xbec] ;  /* 0x0002fb00ff061b82 */ /* 0x000e220000000800 */
[----:B------:R-:W-:Y:S01]  /*e640*/  USEL UR18, UR18, 0x978, UP1 ;  /* 0x0000097812127887 */ /* 0x000fe20008800000 */
[----:B------:R-:W-:Y:S01]  /*e650*/  PLOP3.LUT P4, PT, PT, PT, UP0, 0x80, 0x0 ;  /* 0x000000000000781c */ /* 0x000fe20003f8f008 */
[----:B------:R-:W-:Y:S01]  /*e660*/  @UP0 ULDC.64 UR8, c[0x0][0xc08] ;  /* 0x0003020000080ab9 */ /* 0x000fe20000000a00 */
[----:B------:R-:W-:Y:S01]  /*e670*/  IMAD.U32 R2, RZ, RZ, UR4 ;  /* 0x00000004ff027e24 */ /* 0x000fe2000f8e00ff */
[----:B------:R-:W-:-:S03]  /*e680*/  @UP0 UIMAD.WIDE UR8, UR37, 0x4, UR8 ;  /* 0x00000004250808a5 */ /* 0x000fc6000f8e0208 */
[----:B------:R-:W4:Y:S01]  /*e690*/  @P1 LDC R9, c[0x0][0xbf0] ;  /* 0x0002fc00ff091b82 */ /* 0x000f220000000800 */
[----:B------:R-:W-:Y:S02]  /*e6a0*/  UISETP.NE.U32.AND UP0, UPT, UR10, URZ, UPT ;  /* 0x0000003f0a00728c */ /* 0x000fe4000bf05070 */
[----:B------:R-:W-:Y:S01]  /*e6b0*/  IMAD.U32 R4, RZ, RZ, UR8 ;  /* 0x00000008ff047e24 */ /* 0x000fe2000f8e00ff */
[----:B------:R-:W-:Y:S01]  /*e6c0*/  USEL UR16, UR42, URZ, UP1 ;  /* 0x0000003f2a107287 */ /* 0x000fe20008800000 */
[----:B------:R-:W-:Y:S01]  /*e6d0*/  IMAD.U32 R5, RZ, RZ, UR9 ;  /* 0x00000009ff057e24 */ /* 0x000fe2000f8e00ff */
[----:B------:R-:W-:Y:S01]  /*e6e0*/  UISETP.NE.AND.EX UP0, UPT, UR11, URZ, UPT, UP0 ;  /* 0x0000003f0b00728c */ /* 0x000fe2000bf05300 */
[----:B------:R-:W-:Y:S01]  /*e6f0*/  ULDC.64 UR12, c[0x0][UR18+0x218] ;  /* 0x00008600120c7abb */ /* 0x000fe20008000a00 */
[----:B------:R-:W-:Y:S01]  /*e700*/  UMOV UR4, URZ ;  /* 0x0000003f00047c82 */ /* 0x000fe20008000000 */
[----:B------:R-:W-:Y:S01]  /*e710*/  UIMAD.WIDE.U32 UR8, UR12, UR36, URZ ;  /* 0x000000240c0872a5 */ /* 0x000fe2000f8e003f */
[----:B-1----:R-:W-:Y:S01]  /*e720*/  VIADD R13, R17, UR39 ;  /* 0x00000027110d7c36 */ /* 0x002fe20008000000 */
[----:B------:R-:W-:Y:S01]  /*e730*/  ULDC.64 UR14, c[0x0][UR18+0x228] ;  /* 0x00008a00120e7abb */ /* 0x000fe20008000a00 */
[----:B------:R-:W-:Y:S01]  /*e740*/  UIMAD UR12, UR13, UR36, URZ ;  /* 0x000000240d0c72a4 */ /* 0x000fe2000f8e023f */
[----:B------:R0:W5:Y:S01]  /*e750*/  @P4 LDG.E R2, desc[UR52][R4.64] ;  /* 0x0000003404024981 */ /* 0x000162000c1e1900 */
[----:B------:R-:W-:Y:S01]  /*e760*/  USHF.R.S32.HI UR17, URZ, 0x1f, UR37 ;  /* 0x0000001f3f117899 */ /* 0x000fe20008011425 */
[----:B------:R-:W-:Y:S01]  /*e770*/  IMAD.MOV.U32 R7, RZ, RZ, R13 ;  /* 0x000000ffff077224 */ /* 0x000fe200078e000d */
[----:B------:R-:W-:-:S02]  /*e780*/  USEL UR7, UR37, URZ, !UP0 ;  /* 0x0000003f25077287 */ /* 0x000fc4000c000000 */
[----:B------:R-:W-:Y:S01]  /*e790*/  UIMAD.WIDE.U32 UR20, UR14, UR16, URZ ;  /* 0x000000100e1472a5 */ /* 0x000fe2000f8e003f */
[----:B------:R-:W-:Y:S01]  /*e7a0*/  ULDC.64 UR10, c[0x0][UR18+0x220] ;  /* 0x00008800120a7abb */ /* 0x000fe20008000a00 */
[----:B------:R-:W-:Y:S02]  /*e7b0*/  UIMAD UR14, UR15, UR16, URZ ;  /* 0x000000100f0e72a4 */ /* 0x000fe4000f8e023f */
[----:B------:R-:W-:Y:S01]  /*e7c0*/  UIADD3 UR15, UR9, UR12, URZ ;  /* 0x0000000c090f7290 */ /* 0x000fe2000fffe03f */
[----:B0-----:R-:W-:Y:S01]  /*e7d0*/  @P1 IMAD.HI.U32 R4, R13, R6, RZ ;  /* 0x000000060d041227 */ /* 0x001fe200078e00ff */
[----:B------:R-:W-:Y:S02]  /*e7e0*/  USEL UR17, UR17, URZ, !UP0 ;  /* 0x0000003f11117287 */ /* 0x000fe4000c000000 */
[----:B------:R-:W-:Y:S01]  /*e7f0*/  UIMAD UR9, UR11, UR7, URZ ;  /* 0x000000070b0972a4 */ /* 0x000fe2000f8e023f */
[----:B------:R-:W-:Y:S01]  /*e800*/  IMAD.U32 R5, RZ, RZ, UR21 ;  /* 0x00000015ff057e24 */ /* 0x000fe2000f8e00ff */
[----:B------:R-:W-:Y:S01]  /*e810*/  UIMAD.WIDE.U32 UR12, UR10, UR7, URZ ;  /* 0x000000070a0c72a5 */ /* 0x000fe2000f8e003f */
[----:B----4-:R-:W-:Y:S01]  /*e820*/  @P1 SHF.R.U32.HI R7, RZ, R9, R4 ;  /* 0x00000009ff071219 */ /* 0x010fe20000011604 */
[----:B------:R-:W-:Y:S01]  /*e830*/  UIMAD UR9, UR10, UR17, UR9 ;  /* 0x000000110a0972a4 */ /* 0x000fe2000f8e0209 */
[----:B------:R-:W-:Y:S01]  /*e840*/  IMAD.U32 R4, RZ, RZ, UR20 ;  /* 0x00000014ff047e24 */ /* 0x000fe2000f8e00ff */
[----:B------:R-:W-:Y:S01]  /*e850*/  UIADD3 UR14, UR21, UR14, URZ ;  /* 0x0000000e150e7290 */ /* 0x000fe2000fffe03f */
[--C-:B------:R-:W-:Y:S01]  /*e860*/  SHF.R.S32.HI R5, RZ, 0x1f, R7.reuse ;  /* 0x0000001fff057819 */ /* 0x100fe20000011407 */
[----:B------:R-:W-:Y:S01]  /*e870*/  UIADD3 UR9, UR13, UR9, URZ ;  /* 0x000000090d097290 */ /* 0x000fe2000fffe03f */
[----:B------:R-:W-:-:S03]  /*e880*/  IMAD.MOV R6, RZ, RZ, -R7 ;  /* 0x000000ffff067224 */ /* 0x000fc600078e0a07 */
[----:B------:R-:W-:Y:S02]  /*e890*/  IMAD.U32 R8, RZ, RZ, UR14 ;  /* 0x0000000eff087e24 */ /* 0x000fe4000f8e00ff */
[----:B------:R-:W-:-:S05]  /*e8a0*/  IMAD R9, R21, R6, R13 ;  /* 0x0000000615097224 */ /* 0x000fca00078e020d */
        /* <DEDUP_REMOVED lines=17> */
[----:B--2---:R-:W-:Y:S08]  /*e9c0*/  @P4 BRA `(.L_x_9748) ;  /* 0x0000000000104947 */ /* 0x004ff00003800000 */
[----:B------:R-:W-:Y:S05]  /*e9d0*/  @!P0 BRA `(.L_x_9748) ;  /* 0x00000000000c8947 */ /* 0x000fea0003800000 */
[----:B------:R-:W2:Y:S04]  /*e9e0*/  LDG.E R5, desc[UR52][R80.64] ;  /* 0x0000003450057981 */ /* 0x000ea8000c1e1900 */
[----:B-----5:R-:W2:Y:S02]  /*e9f0*/  LDG.E R2, desc[UR52][R80.64+0x4] ;  /* 0x0000043450027981 */ /* 0x020ea4000c1e1900 */
[----:B--2---:R-:W-:-:S07]  /*ea00*/  IMAD.IADD R2, R2, 0x1, -R5 ;  /* 0x0000000102027824 */ /* 0x004fce00078e0a05 */
.L_x_9748:
        /* <DEDUP_REMOVED lines=23> */
[----:B------:R-:W-:-:S07]  /*eb80*/  ULDC.64 UR12, c[0x0][0xaa0] ;  /* 0x0002a800000c7ab9 */ /* 0x000fce0000000a00 */
[----:B------:R-:W2:Y:S01]  /*eb90*/  @P1 LDC R37, c[0x0][0xbf0] ;  /* 0x0002fc00ff251b82 */ /* 0x000ea20000000800 */
[----:B0-----:R-:W-:-:S05]  /*eba0*/  VIADD R79, R10, 0xffffff80 ;  /* 0xffffff800a4f7836 */ /* 0x001fca0000000000 */
[----:B------:R-:W-:-:S04]  /*ebb0*/  SHF.R.S32.HI R78, RZ, 0x1f, R79 ;  /* 0x0000001fff4e7819 */ /* 0x000fc8000001144f */
[----:B------:R-:W-:-:S04]  /*ebc0*/  LEA.HI R78, R78, R79, RZ, 0x2 ;  /* 0x0000004f4e4e7211 */ /* 0x000fc800078f10ff */
[----:B------:R-:W-:-:S05]  /*ebd0*/  SHF.R.S32.HI R78, RZ, 0x2, R78 ;  /* 0x00000002ff4e7819 */ /* 0x000fca000001144e */
[----:B------:R-:W-:Y:S01]  /*ebe0*/  IMAD R3, R78, 0x20, R18 ;  /* 0x000000204e037824 */ /* 0x000fe200078e0212 */
[----:B------:R-:W-:-:S03]  /*ebf0*/  SHF.R.S32.HI R36, RZ, 0x1f, R79 ;  /* 0x0000001fff247819 */ /* 0x000fc6000001144f */
[----:B------:R-:W-:Y:S01]  /*ec00*/  IMAD.WIDE R76, R3, 0x2, R76 ;  /* 0x00000002034c7825 */ /* 0x000fe200078e024c */
[----:B------:R-:W-:Y:S01]  /*ec10*/  LEA.HI R36, R36, R79, RZ, 0x2 ;  /* 0x0000004f24247211 */ /* 0x000fe200078f10ff */
[----:B------:R-:W-:Y:S01]  /*ec20*/  UIMAD UR10, UR11, UR12, URZ ;  /* 0x0000000c0b0a72a4 */ /* 0x000fe2000f8e023f */
[----:B------:R-:W-:Y:S02]  /*ec30*/  IADD3 R4, P5, R76, 0x7800, RZ ;  /* 0x000078004c047810 */ /* 0x000fe40007fbe0ff */
[----:B------:R-:W-:Y:S02]  /*ec40*/  LOP3.LUT R36, R36, 0xfffffffc, RZ, 0xc0, !PT ;  /* 0xfffffffc24247812 */ /* 0x000fe400078ec0ff */
[----:B------:R-:W-:Y:S01]  /*ec50*/  LOP3.LUT R3, R4, 0x180, RZ, 0xc0, !PT ;  /* 0x0000018004037812 */ /* 0x000fe200078ec0ff */
[----:B------:R-:W-:Y:S01]  /*ec60*/  UIMAD UR10, UR4, UR13, UR10 ;  /* 0x0000000d040a72a4 */ /* 0x000fe2000f8e020a */
[C---:B------:R-:W-:Y:S01]  /*ec70*/  IADD3 R9, P0, R76.reuse, 0x1800, RZ ;  /* 0x000018004c097810 */ /* 0x040fe20007f1e0ff */
[----:B------:R-:W-:Y:S01]  /*ec80*/  UIMAD.WIDE.U32 UR8, UR4, UR12, URZ ;  /* 0x0000000c040872a5 */ /* 0x000fe2000f8e003f */
[----:B------:R-:W-:Y:S01]  /*ec90*/  SHF.R.U64 R3, R3, 0x3, RZ ;  /* 0x0000000303037819 */ /* 0x000fe200000012ff */
[----:B------:R-:W-:Y:S01]  /*eca0*/  IMAD.IADD R36, R79, 0x1, -R36 ;  /* 0x000000014f247824 */ /* 0x000fe200078e0a24 */
[----:B------:R-:W-:Y:S01]  /*ecb0*/  IADD3 R13, P2, R76, 0x3000, RZ ;  /* 0x000030004c0d7810 */ /* 0x000fe20007f5e0ff */
[----:B------:R-:W-:Y:S01]  /*ecc0*/  UIADD3 UR9, UR9, UR10, URZ ;  /* 0x0000000a09097290 */ /* 0x000fe2000fffe03f */
[----:B------:R-:W-:Y:S01]  /*ecd0*/  LOP3.LUT R32, R3, R4, RZ, 0x3c, !PT ;  /* 0x0000000403207212 */ /* 0x000fe200078e3cff */
[----:B------:R-:W-:Y:S01]  /*ece0*/  IMAD R3, R36, 0x60, R78 ;  /* 0x0000006024037824 */ /* 0x000fe200078e024e */
[----:B------:R-:W-:Y:S01]  /*ecf0*/  ULDC.64 UR10, c[0x0][0xae8] ;  /* 0x0002ba00000a7ab9 */ /* 0x000fe20000000a00 */
[----:B------:R-:W-:Y:S01]  /*ed00*/  USHF.R.S32.HI UR4, URZ, 0x1f, UR7 ;  /* 0x0000001f3f047899 */ /* 0x000fe20008011407 */
[C---:B------:R-:W-:Y:S01]  /*ed10*/  IADD3 R25, P3, R76.reuse, 0x4800, RZ ;  /* 0x000048004c197810 */ /* 0x040fe20007f7e0ff */
[----:B------:R-:W-:Y:S01]  /*ed20*/  UIMAD.WIDE.U32 UR8, UR36, UR10, UR8 ;  /* 0x0000000a240872a5 */ /* 0x000fe2000f8e0008 */
[----:B------:R-:W-:Y:S01]  /*ed30*/  VIADD R39, R3, UR39 ;  /* 0x0000002703277c36 */ /* 0x000fe20008000000 */
[C---:B------:R-:W-:Y:S01]  /*ed40*/  IADD3 R29, P4, R76.reuse, 0x6000, RZ ;  /* 0x000060004c1d7810 */ /* 0x040fe20007f9e0ff */
[----:B------:R-:W-:Y:S01]  /*ed50*/  IMAD.X R33, RZ, RZ, R77, P5 ;  /* 0x000000ffff217224 */ /* 0x000fe200028e064d */
[----:B------:R-:W-:Y:S01]  /*ed60*/  UIMAD UR9, UR36, UR11, UR9 ;  /* 0x0000000b240972a4 */ /* 0x000fe2000f8e0209 */
[----:B-1----:R-:W-:Y:S01]  /*ed70*/  @P1 IMAD.HI.U32 R20, R39, R20, RZ ;  /* 0x0000001427141227 */ /* 0x002fe200078e00ff */
[----:B------:R-:W-:Y:S01]  /*ed80*/  LOP3.LUT R8, R9, 0x180, RZ, 0xc0, !PT ;  /* 0x0000018009087812 */ /* 0x000fe200078ec0ff */
[----:B------:R-:W-:Y:S01]  /*ed90*/  ULDC.64 UR10, c[0x0][0xaf0] ;  /* 0x0002bc00000a7ab9 */ /* 0x000fe20000000a00 */
[----:B------:R-:W-:Y:S01]  /*eda0*/  LOP3.LUT R12, R13, 0x180, RZ, 0xc0, !PT ;  /* 0x000001800d0c7812 */ /* 0x000fe200078ec0ff */
[----:B------:R-:W-:Y:S01]  /*edb0*/  UIMAD UR4, UR4, UR10, URZ ;  /* 0x0000000a040472a4 */ /* 0x000fe2000f8e023f */
[----:B------:R-:W-:Y:S01]  /*edc0*/  LOP3.LUT R24, R25, 0x180, RZ, 0xc0, !PT ;  /* 0x0000018019187812 */ /* 0x000fe200078ec0ff */
[----:B------:R-:W-:Y:S01]  /*edd0*/  IMAD.MOV.U32 R3, RZ, RZ, R39 ;  /* 0x000000ffff037224 */ /* 0x000fe200078e0027 */
[----:B------:R-:W-:Y:S01]  /*ede0*/  LOP3.LUT R28, R29, 0x180, RZ, 0xc0, !PT ;  /* 0x000001801d1c7812 */ /* 0x000fe200078ec0ff */
[----:B------:R-:W-:Y:S01]  /*edf0*/  UIMAD UR4, UR7, UR11, UR4 ;  /* 0x0000000b070472a4 */ /* 0x000fe2000f8e0204 */
[----:B------:R-:W-:Y:S01]  /*ee00*/  LOP3.LUT R5, R76, 0x180, RZ, 0xc0, !PT ;  /* 0x000001804c057812 */ /* 0x000fe200078ec0ff */
[----:B------:R-:W-:Y:S01]  /*ee10*/  UIMAD.WIDE.U32 UR8, UR7, UR10, UR8 ;  /* 0x0000000a070872a5 */ /* 0x000fe2000f8e0008 */
[----:B--2---:R-:W-:Y:S01]  /*ee20*/  @P1 SHF.R.U32.HI R3, RZ, R37, R20 ;  /* 0x00000025ff031219 */ /* 0x004fe20000011614 */
[----:B------:R-:W5:Y:S01]  /*ee30*/  LD.E.128 R32, desc[UR52][R32.64] ;  /* 0x0000003420207980 */ /* 0x000f62000c101d00 */
[----:B------:R-:W-:-:S02]  /*ee40*/  SHF.R.U64 R8, R8, 0x3, RZ ;  /* 0x0000000308087819 */ /* 0x000fc400000012ff */
[----:B------:R-:W-:Y:S02]  /*ee50*/  SHF.R.U64 R12, R12, 0x3, RZ ;  /* 0x000000030c0c7819 */ /* 0x000fe400000012ff */
[----:B------:R-:W-:Y:S02]  /*ee60*/  SHF.R.U64 R24, R24, 0x3, RZ ;  /* 0x0000000318187819 */ /* 0x000fe400000012ff */
[----:B------:R-:W-:Y:S01]  /*ee70*/  SHF.R.U64 R28, R28, 0x3, RZ ;  /* 0x000000031c1c7819 */ /* 0x000fe200000012ff */
[----:B------:R-:W-:Y:S01]  /*ee80*/  UIADD3 UR4, UR9, UR4, URZ ;  /* 0x0000000409047290 */ /* 0x000fe2000fffe03f */
[----:B------:R-:W-:Y:S01]  /*ee90*/  SHF.R.U64 R5, R5, 0x3, RZ ;  /* 0x0000000305057819 */ /* 0x000fe200000012ff */
[----:B------:R-:W-:Y:S01]  /*eea0*/  ULDC.64 UR10, c[0x0][0xae0] ;  /* 0x0002b800000a7ab9 */ /* 0x000fe20000000a00 */
        /* <DEDUP_REMOVED lines=11> */
[----:B------:R-:W-:Y:S01]  /*ef60*/  IMAD.U32 R37, RZ, RZ, UR9 ;  /* 0x00000009ff257e24 */ /* 0x000fe2000f8e00ff */
[----:B------:R-:W5:Y:S01]  /*ef70*/  LD.E.128 R8, desc[UR52][R8.64] ;  /* 0x0000003408087980 */ /* 0x000f62000c101d00 */
[----:B------:R-:W-:-:S02]  /*ef80*/  IMAD R20, R20, UR10, RZ ;  /* 0x0000000a14147c24 */ /* 0x000fc4000f8e02ff */
[----:B------:R-:W-:Y:S01]  /*ef90*/  IMAD.U32 R36, RZ, RZ, UR8 ;  /* 0x00000008ff247e24 */ /* 0x000fe2000f8e00ff */
[----:B------:R0:W5:Y:S01]  /*efa0*/  LD.E.128 R4, desc[UR52][R76.64] ;  /* 0x000000344c047980 */ /* 0x000162000c101d00 */
[----:B------:R-:W-:Y:S01]  /*efb0*/  IMAD.U32 R37, RZ, RZ, UR4 ;  /* 0x00000004ff257e24 */ /* 0x000fe2000f8e00ff */
[----:B------:R-:W-:Y:S01]  /*efc0*/  ULDC.64 UR8, c[0x0][0xad8] ;  /* 0x0002b60000087ab9 */ /* 0x000fe20000000a00 */
[----:B------:R-:W-:Y:S01]  /*efd0*/  IMAD R39, R21, R38, R39 ;  /* 0x0000002615277224 */ /* 0x000fe200078e0227 */
[----:B------:R-:W5:Y:S01]  /*efe0*/  LD.E.128 R12, desc[UR52][R12.64] ;  /* 0x000000340c0c7980 */ /* 0x000f62000c101d00 */
[C---:B------:R-:W-:Y:S02]  /*eff0*/  IMAD R41, R3.reuse, UR11, R20 ;  /* 0x0000000b03297c24 */ /* 0x040fe4000f8e0214 */
[----:B------:R-:W-:Y:S01]  /*f000*/  IMAD.WIDE.U32 R20, R3, UR10, R36 ;  /* 0x0000000a03147c25 */ /* 0x000fe2000f8e0024 */
[----:B------:R-:W5:Y:S01]  /*f010*/  LD.E.128 R24, desc[UR52][R24.64] ;  /* 0x0000003418187980 */ /* 0x000f62000c101d00 */
[----:B------:R-:W-:-:S03]  /*f020*/  SHF.R.S32.HI R3, RZ, 0x1f, R39 ;  /* 0x0000001fff037819 */ /* 0x000fc60000011427 */
[----:B------:R-:W5:Y:S01]  /*f030*/  LD.E.128 R28, desc[UR52][R28.64] ;  /* 0x000000341c1c7980 */ /* 0x000f62000c101d00 */
[----:B------:R-:W-:Y:S01]  /*f040*/  @!PT LDS RZ, [RZ] ;  /* 0x00000000fffff984 */ /* 0x000fe20000000800 */
[----:B------:R-:W-:Y:S01]  /*f050*/  @!PT LDS RZ, [RZ] ;  /* 0x00000000fffff984 */ /* 0x000fe20000000800 */
[----:B------:R-:W-:Y:S01]  /*f060*/  @!PT LDS RZ, [RZ] ;  /* 0x00000000fffff984 */ /* 0x000fe20000000800 */
[----:B------:R-:W-:Y:S01]  /*f070*/  @!PT LDS RZ, [RZ] ;  /* 0x00000000fffff984 */ /* 0x000fe20000000800 */
[----:B------:R1:W-:Y:S06]  /*f080*/  MEMBAR.ALL.CTA ;  /* 0x0000000000007992 */ /* 0x0003ec0000008000 */
[----:B-1----:R-:W1:Y:S01]  /*f090*/  FENCE.VIEW.ASYNC.S ;  /* 0x00000000000073c6 */ /* 0x002e620000000000 */
[----:B------:R-:W-:Y:S02]  /*f0a0*/  IMAD.IADD R21, R21, 0x1, R41 ;  /* 0x0000000115157824 */ /* 0x000fe400078e0229 */
[----:B------:R-:W-:-:S02]  /*f0b0*/  IMAD R36, R3, UR8, RZ ;  /* 0x0000000803247c24 */ /* 0x000fc4000f8e02ff */
[----:B------:R-:W-:Y:S02]  /*f0c0*/  VIADD R45, R78, UR39 ;  /* 0x000000274e2d7c36 */ /* 0x000fe40008000000 */
[C---:B------:R-:W-:Y:S02]  /*f0d0*/  IMAD R3, R39.reuse, UR9, R36 ;  /* 0x0000000927037c24 */ /* 0x040fe4000f8e0224 */
[----:B------:R-:W-:Y:S01]  /*f0e0*/  IMAD.WIDE.U32 R20, R39, UR8, R20 ;  /* 0x0000000827147c25 */ /* 0x000fe2000f8e0014 */
[----:B------:R-:W-:Y:S01]  /*f0f0*/  ISETP.GE.AND P0, PT, R45, R2, PT ;  /* 0x000000022d00720c */ /* 0x000fe20003f06270 */
[----:B------:R-:W-:Y:S02]  /*f100*/  ULDC.64 UR8, c[0x0][0xa80] ;  /* 0x0002a00000087ab9 */ /* 0x000fe40000000a00 */
[----:B------:R-:W-:Y:S01]  /*f110*/  IMAD.IADD R3, R21, 0x1, R3 ;  /* 0x0000000115037824 */ /* 0x000fe200078e0203 */
[----:B------:R-:W-:Y:S01]  /*f120*/  LEA R42, P1, R20, UR8, 0x1 ;  /* 0x00000008142a7c11 */ /* 0x000fe2000f8208ff */
[----:B------:R-:W-:-:S03]  /*f130*/  VIADD R0, R0, 0x19c20 ;  /* 0x00019c2000007836 */ /* 0x000fc60000000000 */
[----:B------:R-:W-:Y:S02]  /*f140*/  LEA.HI.X R43, R20, UR9, R3, 0x1, P1 ;  /* 0x00000009142b7c11 */ /* 0x000fe400088f0c03 */
[----:B------:R-:W-:Y:S01]  /*f150*/  PRMT R0, RZ, 0x654, R0 ;  /* 0x00000654ff007816 */ /* 0x000fe20000000000 */
[----:B-1----:R0:W1:Y:S01]  /*f160*/  SHFL.IDX PT, R36, R42, RZ, 0x1c1f ;  /* 0x001c1fff2a247589 */ /* 0x00206200000e0000 */
[----:B------:R-:W-:Y:S02]  /*f170*/  BSSY B1, `(.L_x_9750) ;  /* 0x0000012000017945 */ /* 0x000fe40003800000 */
[----:B------:R0:W-:Y:S01]  /*f180*/  SYNCS.ARRIVE.TRANS64.RED.A1T0 RZ, [R0+URZ], RZ ;  /* 0x000000ff00ff79a7 */ /* 0x0001e2000810043f */
        /* <DEDUP_REMOVED lines=13> */
[----:B-----5:R3:W-:Y:S04]  /*f260*/  @!P0 ST.E.128 desc[UR52][R20.64], R4 ;  /* 0x0000000414008985 */ /* 0x0207e8000c101d34 */
[----:B------:R3:W-:Y:S04]  /*f270*/  @!P1 ST.E.128 desc[UR52][R38.64], R12 ;  /* 0x0000000c26009985 */ /* 0x0007e8000c101d34 */
[----:B------:R3:W-:Y:S02]  /*f280*/  @!P2 ST.E.128 desc[UR52][R40.64], R28 ;  /* 0x0000001c2800a985 */ /* 0x0007e4000c101d34 */
.L_x_9751:
[----:B------:R-:W-:Y:S05]  /*f290*/  BSYNC B1 ;  /* 0x0000000000017941 */ /* 0x000fea0003800000 */
.L_x_9750:
[----:B------:R-:W-:Y:S01]  /*f2a0*/  VIADD R3, R45, 0x60 ;  /* 0x000000602d037836 */ /* 0x000fe20000000000 */
[----:B---3-5:R3:W4:Y:S04]  /*f2b0*/  SHFL.IDX PT, R5, R43, 0x1, 0x1c1f ;  /* 0x003c1f002b057f89 */ /* 0x02872800000e0000 */
        /* <DEDUP_REMOVED lines=17> */
.L_x_9749:
        /* <DEDUP_REMOVED lines=12> */
[----:B------:R-:W-:Y:S01]  /*f490*/  BSSY B1, `(.L_x_9753) ;  /* 0x000006d000017945 */ /* 0x000fe20003800000 */
[----:B------:R-:W-:Y:S01]  /*f4a0*/  ULDC.64 UR10, c[0x0][0xb38] ;  /* 0x0002ce00000a7ab9 */ /* 0x000fe20000000a00 */
[C---:B------:R-:W-:Y:S01]  /*f4b0*/  VIADD R85, R16.reuse, 0x20 ;  /* 0x0000002010557836 */ /* 0x040fe20000000000 */
[----:B------:R-:W-:Y:S01]  /*f4c0*/  UIMAD.WIDE.U32 UR8, UR36, UR10, UR8 ;  /* 0x0000000a240872a5 */ /* 0x000fe2000f8e0008 */
[C---:B------:R-:W-:Y:S01]  /*f4d0*/  VIADD R87, R16.reuse, 0x18 ;  /* 0x0000001810577836 */ /* 0x040fe20000000000 */
[----:B------:R-:W-:Y:S01]  /*f4e0*/  SHF.R.S32.HI R26, RZ, 0x1f, R23 ;  /* 0x0000001fff1a7819 */ /* 0x000fe20000011417 */
[C---:B------:R-:W-:Y:S01]  /*f4f0*/  VIADD R89, R16.reuse, 0x10 ;  /* 0x0000001010597836 */ /* 0x040fe20000000000 */
[----:B------:R-:W-:Y:S01]  /*f500*/  UIMAD UR9, UR36, UR11, UR9 ;  /* 0x0000000b240972a4 */ /* 0x000fe2000f8e0209 */
[----:B------:R-:W-:Y:S01]  /*f510*/  SHF.R.S32.HI R27, RZ, 0x1f, R153 ;  /* 0x0000001fff1b7819 */ /* 0x000fe20000011499 */
[C---:B------:R-:W-:Y:S01]  /*f520*/  VIADD R80, R16.reuse, 0x30 ;  /* 0x0000003010507836 */ /* 0x040fe20000000000 */
[----:B------:R-:W-:Y:S01]  /*f530*/  ULDC.64 UR10, c[0x0][0xb40] ;  /* 0x0002d000000a7ab9 */ /* 0x000fe20000000a00 */
[----:B------:R-:W-:Y:S01]  /*f540*/  SHF.R.S32.HI R76, RZ, 0x1f, R154 ;  /* 0x0000001fff4c7819 */ /* 0x000fe2000001149a */
[----:B------:R-:W-:Y:S01]  /*f550*/  UIMAD UR4, UR4, UR10, URZ ;  /* 0x0000000a040472a4 */ /* 0x000fe2000f8e023f */
[----:B0-----:R-:W-:Y:S01]  /*f560*/  @P1 IMAD.HI.U32 R4, R13, R4, RZ ;  /* 0x000000040d041227 */ /* 0x001fe200078e00ff */
[----:B------:R-:W-:Y:S01]  /*f570*/  UIMAD.WIDE.U32 UR8, UR7, UR10, UR8 ;  /* 0x0000000a070872a5 */ /* 0x000fe2000f8e0008 */
[----:B------:R-:W-:Y:S01]  /*f580*/  SHF.R.S32.HI R77, RZ, 0x1f, R155 ;  /* 0x0000001fff4d7819 */ /* 0x000fe2000001149b */
[----:B------:R-:W-:Y:S01]  /*f590*/  UIMAD UR4, UR7, UR11, UR4 ;  /* 0x0000000b070472a4 */ /* 0x000fe2000f8e0204 */
[----:B------:R-:W-:Y:S01]  /*f5a0*/  SHF.R.S32.HI R78, RZ, 0x1f, R156 ;  /* 0x0000001fff4e7819 */ /* 0x000fe2000001149c */
[C---:B------:R-:W-:Y:S01]  /*f5b0*/  VIADD R82, R16.reuse, 0x28 ;  /* 0x0000002810527836 */ /* 0x040fe20000000000 */
[----:B------:R-:W-:Y:S01]  /*f5c0*/  ULDC.64 UR10, c[0x0][0xb48] ;  /* 0x0002d200000a7ab9 */ /* 0x000fe20000000a00 */
[----:B------:R-:W-:Y:S01]  /*f5d0*/  UIADD3 UR9, UR9, UR4, URZ ;  /* 0x0000000409097290 */ /* 0x000fe2000fffe03f */
[----:B-1----:R-:W-:Y:S01]  /*f5e0*/  @P1 SHF.R.U32.HI R3, RZ, R5, R4 ;  /* 0x00000005ff031219 */ /* 0x002fe20000011604 */
[----:B------:R-:W-:Y:S01]  /*f5f0*/  VIADD R84, R16, 0x20 ;  /* 0x0000002010547836 */ /* 0x000fe20000000000 */
        /* <DEDUP_REMOVED lines=24> */
[----:B------:R-:W-:Y:S01]  /*f780*/  ULDC.64 UR8, c[0x0][0xb00] ;  /* 0x0002c00000087ab9 */ /* 0x000fe20000000a00 */
[----:B------:R-:W-:Y:S02]  /*f790*/  SHF.R.S32.HI R21, RZ, 0x1f, R16 ;  /* 0x0000001fff157819 */ /* 0x000fe40000011410 */
[----:B------:R-:W-:Y:S01]  /*f7a0*/  VIADD R6, R0, 0x19c20 ;  /* 0x00019c2000067836 */ /* 0x000fe20000000000 */
[----:B------:R-:W-:Y:S01]  /*f7b0*/  LEA R0, P1, R4, UR8, 0x2 ;  /* 0x0000000804007c11 */ /* 0x000fe2000f8210ff */
[----:B------:R-:W-:-:S02]  /*f7c0*/  IMAD.IADD R3, R5, 0x1, R3 ;  /* 0x0000000105037824 */ /* 0x000fc400078e0203 */
[----:B------:R-:W-:Y:S01]  /*f7d0*/  VIADD R86, R16, 0x18 ;  /* 0x0000001810567836 */ /* 0x000fe20000000000 */
[----:B------:R-:W-:Y:S01]  /*f7e0*/  PRMT R6, RZ, 0x654, R6 ;  /* 0x00000654ff067816 */ /* 0x000fe20000000006 */
[----:B------:R0:W1:Y:S01]  /*f7f0*/  SHFL.IDX PT, R24, R0, RZ, 0x1c1f ;  /* 0x001c1fff00187589 */ /* 0x00006200000e0000 */
[----:B------:R-:W-:Y:S01]  /*f800*/  LEA.HI.X R3, R4, UR9, R3, 0x2, P1 ;  /* 0x0000000904037c11 */ /* 0x000fe200088f1403 */
[----:B------:R-:W-:Y:S01]  /*f810*/  VIADD R88, R16, 0x10 ;  /* 0x0000001010587836 */ /* 0x000fe20000000000 */
[----:B------:R0:W-:Y:S03]  /*f820*/  SYNCS.ARRIVE.TRANS64.RED.A1T0 RZ, [R6+URZ], RZ ;  /* 0x000000ff06ff79a7 */ /* 0x0001e6000810043f */
        /* <DEDUP_REMOVED lines=8> */
[C---:B0-----:R-:W-:Y:S02]  /*f8b0*/  @!P4 LEA R6, P6, R23.reuse, R24, 0x2 ;  /* 0x000000181706c211 */ /* 0x041fe400078c10ff */
[-C--:B--2---:R-:W-:Y:S02]  /*f8c0*/  @!P2 LEA.HI.X R5, R16, R20.reuse, R21, 0x2, P1 ;  /* 0x000000141005a211 */ /* 0x084fe400008f1415 */
[----:B------:R-:W-:Y:S02]  /*f8d0*/  ISETP.GE.AND P1, PT, R84, UR4, PT ;  /* 0x0000000454007c0c */ /* 0x000fe4000bf26270 */
[----:B------:R-:W-:Y:S01]  /*f8e0*/  @!P4 LEA.HI.X R7, R23, R20, R26, 0x2, P6 ;  /* 0x000000141707c211 */ /* 0x000fe200030f141a */
[----:B------:R0:W-:Y:S01]  /*f8f0*/  @!P2 ST.E.64 desc[UR52][R4.64], R74 ;  /* 0x0000004a0400a985 */ /* 0x0001e2000c101b34 */
[----:B------:R-:W-:-:S02]  /*f900*/  ISETP.GE.AND P2, PT, R82, UR4, PT ;  /* 0x0000000452007c0c */ /* 0x000fc4000bf46270 */
[----:B------:R-:W-:Y:S01]  /*f910*/  @!P3 LEA R8, P5, R88, R24, 0x2 ;  /* 0x000000185808b211 */ /* 0x000fe200078a10ff */
[----:B------:R1:W-:Y:S01]  /*f920*/  @!P4 ST.E.64 desc[UR52][R6.64], R72 ;  /* 0x000000480600c985 */ /* 0x0003e2000c101b34 */
[----:B------:R-:W-:Y:S02]  /*f930*/  ISETP.GE.AND P4, PT, R80, UR4, PT ;  /* 0x0000000450007c0c */ /* 0x000fe4000bf86270 */
[----:B------:R-:W-:Y:S02]  /*f940*/  @!P3 LEA.HI.X R9, R88, R20, R89, 0x2, P5 ;  /* 0x000000145809b211 */ /* 0x000fe400028f1459 */
[-C--:B------:R-:W-:Y:S02]  /*f950*/  @!P0 LEA R10, P6, R86, R24.reuse, 0x2 ;  /* 0x00000018560a8211 */ /* 0x080fe400078c10ff */
[----:B------:R-:W-:Y:S01]  /*f960*/  @!P1 LEA R12, P5, R84, R24, 0x2 ;  /* 0x00000018540c9211 */ /* 0x000fe200078a10ff */
[----:B------:R2:W-:Y:S01]  /*f970*/  @!P3 ST.E.64 desc[UR52][R8.64], R66 ;  /* 0x000000420800b985 */ /* 0x0005e2000c101b34 */
[----:B------:R-:W-:-:S02]  /*f980*/  @!P0 LEA.HI.X R11, R86, R20, R87, 0x2, P6 ;  /* 0x00000014560b8211 */ /* 0x000fc400030f1457 */
[----:B------:R-:W-:Y:S02]  /*f990*/  ISETP.GE.AND P3, PT, R157, UR4, PT ;  /* 0x000000049d007c0c */ /* 0x000fe4000bf66270 */
[----:B------:R-:W-:Y:S01]  /*f9a0*/  @!P2 LEA R14, P6, R82, R24, 0x2 ;  /* 0x00000018520ea211 */ /* 0x000fe200078c10ff */
[----:B------:R3:W-:Y:S01]  /*f9b0*/  @!P0 ST.E.64 desc[UR52][R10.64], R64 ;  /* 0x000000400a008985 */ /* 0x0007e2000c101b34 */
[-C--:B------:R-:W-:Y:S02]  /*f9c0*/  @!P1 LEA.HI.X R13, R84, R20.reuse, R85, 0x2, P5 ;  /* 0x00000014540d9211 */ /* 0x080fe400028f1455 */
[----:B------:R-:W-:Y:S02]  /*f9d0*/  @!P2 LEA.HI.X R15, R82, R20, R83, 0x2, P6 ;  /* 0x00000014520fa211 */ /* 0x000fe400030f1453 */
[----:B------:R-:W-:Y:S01]  /*f9e0*/  ISETP.GE.AND P0, PT, R156, UR4, PT ;  /* 0x000000049c007c0c */ /* 0x000fe2000bf06270 */
[----:B------:R4:W-:Y:S01]  /*f9f0*/  @!P1 ST.E.64 desc[UR52][R12.64], R58 ;  /* 0x0000003a0c009985 */ /* 0x0009e2000c101b34 */
[----:B0-----:R-:W-:-:S02]  /*fa00*/  @!P4 LEA R4, P1, R80, R24, 0x2 ;  /* 0x000000185004c211 */ /* 0x001fc400078210ff */
[----:B------:R-:W-:Y:S01]  /*fa10*/  ISETP.GE.AND P5, PT, R155, UR4, PT ;  /* 0x000000049b007c0c */ /* 0x000fe2000bfa6270 */
[----:B------:R0:W-:Y:S01]  /*fa20*/  @!P2 ST.E.64 desc[UR52][R14.64], R56 ;  /* 0x000000380e00a985 */ /* 0x0001e2000c101b34 */
[----:B------:R-:W-:Y:S02]  /*fa30*/  @!P4 LEA.HI.X R5, R80, R20, R81, 0x2, P1 ;  /* 0x000000145005c211 */ /* 0x000fe400008f1451 */
[----:B------:R-:W-:Y:S02]  /*fa40*/  ISETP.GE.AND P2, PT, R154, UR4, PT ;  /* 0x000000049a007c0c */ /* 0x000fe4000bf46270 */
[----:B------:R-:W-:Y:S01]  /*fa50*/  ISETP.GE.AND P1, PT, R153, UR4, PT ;  /* 0x0000000499007c0c */ /* 0x000fe2000bf26270 */
[----:B------:R0:W-:Y:S01]  /*fa60*/  @!P4 ST.E.64 desc[UR52][R4.64], R50 ;  /* 0x000000320400c985 */ /* 0x0001e2000c101b34 */
[-C--:B-1----:R-:W-:Y:S02]  /*fa70*/  @!P3 LEA R6, P6, R157, R24.reuse, 0x2 ;  /* 0x000000189d06b211 */ /* 0x082fe400078c10ff */
[----:B--2---:R-:W-:-:S02]  /*fa80*/  @!P0 LEA R8, P4, R156, R24, 0x2 ;  /* 0x000000189c088211 */ /* 0x004fc400078810ff */
[-C--:B------:R-:W-:Y:S02]  /*fa90*/  @!P3 LEA.HI.X R7, R157, R20.reuse, R79, 0x2, P6 ;  /* 0x000000149d07b211 */ /* 0x080fe400030f144f */
[----:B------:R-:W-:-:S03]  /*faa0*/  @!P0 LEA.HI.X R9, R156, R20, R78, 0x2, P4 ;  /* 0x000000149c098211 */ /* 0x000fc600020f144e */
[----:B------:R1:W-:Y:S01]  /*fab0*/  @!P3 ST.E.64 desc[UR52][R6.64], R48 ;  /* 0x000000300600b985 */ /* 0x0003e2000c101b34 */
[-C--:B---3--:R-:W-:Y:S02]  /*fac0*/  @!P5 LEA R10, P3, R155, R24.reuse, 0x2 ;  /* 0x000000189b0ad211 */ /* 0x088fe400078610ff */
[CC--:B----4-:R-:W-:Y:S01]  /*fad0*/  @!P2 LEA R12, P4, R154.reuse, R24.reuse, 0x2 ;  /* 0x000000189a0ca211 */ /* 0x0d0fe200078810ff */
[----:B------:R1:W-:Y:S01]  /*fae0*/  @!P0 ST.E.64 desc[UR52][R8.64], R42 ;  /* 0x0000002a08008985 */ /* 0x0003e2000c101b34 */
[----:B0-----:R-:W-:Y:S02]  /*faf0*/  @!P1 LEA R14, P6, R153, R24, 0x2 ;  /* 0x00000018990e9211 */ /* 0x001fe400078c10ff */
[-C--:B------:R-:W-:Y:S02]  /*fb00*/  @!P5 LEA.HI.X R11, R155, R20.reuse, R77, 0x2, P3 ;  /* 0x000000149b0bd211 */ /* 0x080fe400018f144d */
[-C--:B------:R-:W-:Y:S02]  /*fb10*/  @!P2 LEA.HI.X R13, R154, R20.reuse, R76, 0x2, P4 ;  /* 0x000000149a0da211 */ /* 0x080fe400020f144c */
[----:B------:R-:W-:Y:S01]  /*fb20*/  @!P1 LEA.HI.X R15, R153, R20, R27, 0x2, P6 ;  /* 0x00000014990f9211 */ /* 0x000fe200030f141b */
[----:B------:R1:W-:Y:S04]  /*fb30*/  @!P5 ST.E.64 desc[UR52][R10.64], R40 ;  /* 0x000000280a00d985 */ /* 0x0003e8000c101b34 */
[----:B------:R1:W-:Y:S04]  /*fb40*/  @!P2 ST.E.64 desc[UR52][R12.64], R34 ;  /* 0x000000220c00a985 */ /* 0x0003e8000c101b34 */
[----:B------:R1:W-:Y:S02]  /*fb50*/  @!P1 ST.E.64 desc[UR52][R14.64], R32 ;  /* 0x000000200e009985 */ /* 0x0003e4000c101b34 */
.L_x_9754:
[----:B------:R-:W-:Y:S05]  /*fb60*/  BSYNC B1 ;  /* 0x0000000000017941 */ /* 0x000fea0003800000 */
.L_x_9753:
[----:B------:R-:W-:Y:S01]  /*fb70*/  ISETP.GE.AND P0, PT, R25, R2, PT ;  /* 0x000000021900720c */ /* 0x000fe20003f06270 */
[----:B-1----:R1:W3:Y:S04]  /*fb80*/  SHFL.IDX PT, R14, R3, 0x1, 0x1c1f ;  /* 0x003c1f00030e7f89 */ /* 0x0022e800000e0000 */
[----:B0-----:R-:W0:Y:S08]  /*fb90*/  SHFL.IDX PT, R0, R0, 0x1, 0x1c1f ;  /* 0x003c1f0000007f89 */ /* 0x001e3000000e0000 */
[----:B-1----:R-:W-:Y:S05]  /*fba0*/  @P0 BRA `(.L_x_9752) ;  /* 0x0000000c009c0947 */ /* 0x002fea0003800000 */
[----:B------:R-:W-:Y:S02]  /*fbb0*/  ULDC UR4, c[0x0][0xac8] ;  /* 0x0002b20000047ab9 */ /* 0x000fe40000000800 */
[----:B------:R-:W-:Y:S02]  /*fbc0*/  ISETP.GE.AND P6, PT, R16, UR4, PT ;  /* 0x0000000410007c0c */ /* 0x000fe4000bfc6270 */
[----:B------:R-:W-:Y:S02]  /*fbd0*/  ISETP.GE.AND P0, PT, R23, UR4, PT ;  /* 0x0000000417007c0c */ /* 0x000fe4000bf06270 */
[----:B------:R-:W-:Y:S02]  /*fbe0*/  ISETP.GE.AND P2, PT, R88, UR4, PT ;  /* 0x0000000458007c0c */ /* 0x000fe4000bf46270 */
[----:B------:R-:W-:Y:S02]  /*fbf0*/  ISETP.GE.AND P4, PT, R86, UR4, PT ;  /* 0x0000000456007c0c */ /* 0x000fe4000bf86270 */
[----:B------:R-:W-:-:S05]  /*fc00*/  ISETP.GE.AND P3, PT, R84, UR4, PT ;  /* 0x0000000454007c0c */ /* 0x000fca000bf66270 */
[CC--:B0-----:R-:W-:Y:S02]  /*fc10*/  @!P6 LEA R2, P1, R16.reuse, R0.reuse, 0x2 ;  /* 0x000000001002e211 */ /* 0x0c1fe400078210ff */
[C---:B------:R-:W-:Y:S02]  /*fc20*/  @!P0 LEA R4, P5, R23.reuse, R0, 0x2 ;  /* 0x0000000017048211 */ /* 0x040fe400078a10ff */
[-C--:B---3--:R-:W-:Y:S02]  /*fc30*/  @!P6 LEA.HI.X R3, R16, R14.reuse, R21, 0x2, P1 ;  /* 0x0000000e1003e211 */ /* 0x088fe400008f1415 */
[----:B------:R-:W-:Y:S02]  /*fc40*/  @!P0 LEA.HI.X R5, R23, R14, R26, 0x2, P5 ;  /* 0x0000000e17058211 */ /* 0x000fe400028f141a */
[-C--:B------:R-:W-:Y:S01]  /*fc50*/  @!P2 LEA R6, P1, R88, R0.reuse, 0x2 ;  /* 0x000000005806a211 */ /* 0x080fe200078210ff */
[----:B------:R0:W-:Y:S01]  /*fc60*/  @!P6 ST.E.64 desc[UR52][R2.64], R70 ;  /* 0x000000460200e985 */ /* 0x0001e2000c101b34 */
[----:B------:R-:W-:-:S02]  /*fc70*/  @!P4 LEA R8, P5, R86, R0, 0x2 ;  /* 0x000000005608c211 */ /* 0x000fc400078a10ff */
[-C--:B------:R-:W-:Y:S01]  /*fc80*/  @!P2 LEA.HI.X R7, R88, R14.reuse, R89, 0x2, P1 ;  /* 0x0000000e5807a211 */ /* 0x080fe200008f1459 */
[----:B------:R1:W-:Y:S01]  /*fc90*/  @!P0 ST.E.64 desc[UR52][R4.64], R68 ;  /* 0x0000004404008985 */ /* 0x0003e2000c101b34 */
[----:B------:R-:W-:Y:S02]  /*fca0*/  ISETP.GE.AND P0, PT, R82, UR4, PT ;  /* 0x0000000452007c0c */ /* 0x000fe4000bf06270 */
[----:B------:R-:W-:Y:S01]  /*fcb0*/  @!P4 LEA.HI.X R9, R86, R14, R87, 0x2, P5 ;  /* 0x0000000e5609c211 */ /* 0x000fe200028f1457 */
[----:B------:R-:W-:Y:S01]  /*fcc0*/  @!P2 ST.E.64 desc[UR52][R6.64], R62 ;  /* 0x0000003e0600a985 */ /* 0x000fe2000c101b34 */
[----:B------:R-:W-:Y:S02]  /*fcd0*/  ISETP.GE.AND P1, PT, R80, UR4, PT ;  /* 0x0000000450007c0c */ /* 0x000fe4000bf26270 */
[----:B------:R-:W-:Y:S01]  /*fce0*/  @!P3 LEA R10, P6, R84, R0, 0x2 ;  /* 0x00000000540ab211 */ /* 0x000fe200078c10ff */
[----:B------:R3:W-:Y:S01]  /*fcf0*/  @!P4 ST.E.64 desc[UR52][R8.64], R60 ;  /* 0x0000003c0800c985 */ /* 0x0007e2000c101b34 */
[----:B------:R-:W-:-:S02]  /*fd00*/  ISETP.GE.AND P2, PT, R157, UR4, PT ;  /* 0x000000049d007c0c */ /* 0x000fc4000bf46270 */
[----:B------:R-:W-:Y:S02]  /*fd10*/  @!P3 LEA.HI.X R11, R84, R14, R85, 0x2, P6 ;  /* 0x0000000e540bb211 */ /* 0x000fe400030f1455 */
[----:B------:R-:W-:Y:S02]  /*fd20*/  ISETP.GE.AND P5, PT, R156, UR4, PT ;  /* 0x000000049c007c0c */ /* 0x000fe4000bfa6270 */
[----:B0-----:R-:W-:Y:S01]  /*fd30*/  @!P0 LEA R2, P4, R82, R0, 0x2 ;  /* 0x0000000052028211 */ /* 0x001fe200078810ff */
[----:B------:R0:W-:Y:S01]  /*fd40*/  @!P3 ST.E.64 desc[UR52][R10.64], R54 ;  /* 0x000000360a00b985 */ /* 0x0001e2000c101b34 */
[----:B------:R-:W-:Y:S02]  /*fd50*/  ISETP.GE.AND P3, PT, R154, UR4, PT ;  /* 0x000000049a007c0c */ /* 0x000fe4000bf66270 */
[----:B------:R-:W-:Y:S02]  /*fd60*/  @!P0 LEA.HI.X R3, R82, R14, R83, 0x2, P4 ;  /* 0x0000000e52038211 */ /* 0x000fe400020f1453 */
[----:B------:R-:W-:-:S02]  /*fd70*/  ISETP.GE.AND P4, PT, R155, UR4, PT ;  /* 0x000000049b007c0c */ /* 0x000fc4000bf86270 */
[-C--:B-1----:R-:W-:Y:S01]  /*fd80*/  @!P1 LEA R4, P6, R80, R0.reuse, 0x2 ;  /* 0x0000000050049211 */ /* 0x082fe200078c10ff */
[----:B------:R1:W-:Y:S02]  /*fd90*/  @!P0 ST.E.64 desc[UR52][R2.64], R52 ;  /* 0x0000003402008985 */ /* 0x0003e4000c101b34 */
[----:B---3--:R-:W-:Y:S02]  /*fda0*/  @!P5 LEA R8, P0, R156, R0, 0x2 ;  /* 0x000000009c08d211 */ /* 0x008fe400078010ff */
[----:B------:R-:W-:Y:S02]  /*fdb0*/  @!P1 LEA.HI.X R5, R80, R14, R81, 0x2, P6 ;  /* 0x0000000e50059211 */ /* 0x000fe400030f1451 */
[C---:B------:R-:W-:Y:S02]  /*fdc0*/  @!P2 LEA R6, P6, R157.reuse, R0, 0x2 ;  /* 0x000000009d06a211 */ /* 0x040fe400078c10ff */
[-C--:B------:R-:W-:Y:S01]  /*fdd0*/  @!P5 LEA.HI.X R9, R156, R14.reuse, R78, 0x2, P0 ;  /* 0x0000000e9c09d211 */ /* 0x080fe200000f144e */
[----:B------:R1:W-:Y:S01]  /*fde0*/  @!P1 ST.E.64 desc[UR52][R4.64], R46 ;  /* 0x0000002e04009985 */ /* 0x0003e2000c101b34 */
[----:B------:R-:W-:-:S02]  /*fdf0*/  @!P2 LEA.HI.X R7, R157, R14, R79, 0x2, P6 ;  /* 0x0000000e9d07a211 */ /* 0x000fc400030f144f */
[CC--:B0-----:R-:W-:Y:S02]  /*fe00*/  @!P4 LEA R10, P1, R155.reuse, R0.reuse, 0x2 ;  /* 0x000000009b0ac211 */ /* 0x0c1fe400078210ff */
[C---:B------:R-:W-:Y:S01]  /*fe10*/  @!P3 LEA R12, P6, R154.reuse, R0, 0x2 ;  /* 0x000000009a0cb211 */ /* 0x040fe200078c10ff */
[----:B------:R1:W-:Y:S01]  /*fe20*/  @!P2 ST.E.64 desc[UR52][R6.64], R44 ;  /* 0x0000002c0600a985 */ /* 0x0003e2000c101b34 */
        /* <DEDUP_REMOVED lines=11> */
.L_x_9747:
        /* <DEDUP_REMOVED lines=30> */
.L_x_9755:
        /* <DEDUP_REMOVED lines=58> */
.L_x_9757:
[----:B------:R-:W-:Y:S05]  /*10460*/  BSYNC B1 ;  /* 0x0000000000017941 */ /* 0x000fea0003800000 */
.L_x_9756:
        /* <DEDUP_REMOVED lines=13> */
[----:B------:R-:W-:Y:S01]  /*10540*/  BSSY B1, `(.L_x_9758) ;  /* 0x000003c000017945 */ /* 0x000fe20003800000 */
[----:B------:R-:W-:Y:S01]  /*10550*/  SHF.R.S32.HI R6, RZ, 0x2, R6 ;  /* 0x00000002ff067819 */ /* 0x000fe20000011406 */
[----:B------:R-:W-:Y:S01]  /*10560*/  UIADD3 UR9, UR9, UR10, URZ ;  /* 0x0000000a09097290 */ /* 0x000fe2000fffe03f */
[----:B------:R-:W-:Y:S01]  /*10570*/  SHF.R.S32.HI R10, RZ, 0x1f, R152 ;  /* 0x0000001fff0a7819 */ /* 0x000fe20000011498 */
[----:B------:R-:W-:Y:S01]  /*10580*/  IMAD.IADD R2, R8, 0x1, -R2 ;  /* 0x0000000108027824 */ /* 0x000fe200078e0a02 */
[----:B------:R-:W-:Y:S01]  /*10590*/  ULDC.64 UR10, c[0x0][0xae8] ;  /* 0x0002ba00000a7ab9 */ /* 0x000fe20000000a00 */
[----:B------:R-:W-:Y:S01]  /*105a0*/  SHF.R.S32.HI R14, RZ, 0x1f, R19 ;  /* 0x0000001fff0e7819 */ /* 0x000fe20000011413 */
[----:B------:R-:W-:Y:S01]  /*105b0*/  UIMAD.WIDE.U32 UR8, UR36, UR10, UR8 ;  /* 0x0000000a240872a5 */ /* 0x000fe2000f8e0008 */
[----:B------:R-:W-:-:S03]  /*105c0*/  IMAD R2, R2, 0x60, R6 ;  /* 0x0000006002027824 */ /* 0x000fc600078e0206 */
[----:B------:R-:W-:Y:S01]  /*105d0*/  UIMAD UR9, UR36, UR11, UR9 ;  /* 0x0000000b240972a4 */ /* 0x000fe2000f8e0209 */
[----:B0-----:R-:W-:Y:S01]  /*105e0*/  VIADD R4, R2, UR39 ;  /* 0x0000002702047c36 */ /* 0x001fe20008000000 */
[----:B-1----:R-:W-:Y:S01]  /*105f0*/  ISETP.NE.AND P0, PT, R11, 0x1, PT ;  /* 0x000000010b00780c */ /* 0x002fe20003f05270 */
[----:B------:R-:W-:Y:S02]  /*10600*/  ULDC.64 UR10, c[0x0][0xaf0] ;  /* 0x0002bc00000a7ab9 */ /* 0x000fe40000000a00 */
[----:B------:R-:W-:Y:S01]  /*10610*/  IMAD.MOV.U32 R5, RZ, RZ, R4 ;  /* 0x000000ffff057224 */ /* 0x000fe200078e0004 */
[----:B------:R-:W-:Y:S02]  /*10620*/  UIMAD UR12, UR12, UR10, URZ ;  /* 0x0000000a0c0c72a4 */ /* 0x000fe4000f8e023f */
[----:B------:R-:W-:Y:S02]  /*10630*/  UIMAD.WIDE.U32 UR8, UR7, UR10, UR8 ;  /* 0x0000000a070872a5 */ /* 0x000fe4000f8e0008 */
[----:B------:R-:W-:-:S03]  /*10640*/  UIMAD UR4, UR7, UR11, UR12 ;  /* 0x0000000b070472a4 */ /* 0x000fc6000f8e020c */
[----:B------:R-:W-:Y:S01]  /*10650*/  ULDC.64 UR10, c[0x0][0xae0] ;  /* 0x0002b800000a7ab9 */ /* 0x000fe20000000a00 */
[----:B------:R-:W-:Y:S01]  /*10660*/  UIADD3 UR4, UR9, UR4, URZ ;  /* 0x0000000409047290 */ /* 0x000fe2000fffe03f */
        /* <DEDUP_REMOVED lines=18> */
[----:B------:R-:W-:Y:S02]  /*10790*/  VIADD R0, R6, UR39 ;  /* 0x0000002706007c36 */ /* 0x000fe40008000000 */
        /* <DEDUP_REMOVED lines=22> */
.L_x_9759:
[----:B------:R-:W-:Y:S05]  /*10900*/  BSYNC B1 ;  /* 0x0000000000017941 */ /* 0x000fea0003800000 */
.L_x_9758:
        /* <DEDUP_REMOVED lines=17> */
.L_x_9752:
[----:B------:R-:W-:Y:S05]  /*10a20*/  BSYNC B0 ;  /* 0x0000000000007941 */ /* 0x000fea0003800000 */
.L_x_9746:
[----:B------:R-:W-:Y:S02]  /*10a30*/  ULDC UR4, c[0x0][0xc3c] ;  /* 0x00030f0000047ab9 */ /* 0x000fe40000000800 */
[----:B------:R-:W-:-:S06]  /*10a40*/  UISETP.GE.AND UP0, UPT, UR50, UR4, UPT ;  /* 0x000000043200728c */ /* 0x000fcc000bf06270 */
[----:B------:R-:W-:-:S13]  /*10a50*/  PLOP3.LUT P0, PT, PT, PT, UP0, 0x80, 0x0 ;  /* 0x000000000000781c */ /* 0x000fda0003f0f008 */
[----:B------:R-:W-:Y:S05]  /*10a60*/  @!P0 BRA `(.L_x_9760) ;  /* 0xffffff0400348947 */ /* 0x000fea000383ffff */
[----:B------:R-:W-:Y:S05]  /*10a70*/  EXIT ;  /* 0x000000000000794d */ /* 0x000fea0003800000 */
.L_x_9659:
        /* <DEDUP_REMOVED lines=14> */
[----:B0-----:R1:W-:Y:S01]  /*10b60*/  STL.64 [R1], R8 ;  /* 0x0000000801007387 */ /* 0x0013e20000100a00 */
[----:B------:R-:W-:-:S03]  /*10b70*/  IMAD.MOV.U32 R0, RZ, RZ, R11 ;  /* 0x000000ffff007224 */ /* 0x000fc600078e000b */
[----:B------:R1:W-:Y:S02]  /*10b80*/  STL [R1+0x8], R10 ;  /* 0x0000080a01007387 */ /* 0x0003e40000100800 */
[----:B------:R-:W-:Y:S01]  /*10b90*/  R2UR UR42, R0 ;  /* 0x00000000002a72ca */ /* 0x000fe200000e0000 */
[----:B------:R-:W-:Y:S06]  /*10ba0*/  BAR.ARV 0x4, 0x200 ;  /* 0x0108000000007b1d */ /* 0x000fec0000002000 */
[----:B------:R-:W-:Y:S08]  /*10bb0*/  BRA `(.L_x_9762) ;  /* 0x0000000c00d07947 */ /* 0x000ff00003800000 */
.L_x_9761:
[----:B------:R-:W0:Y:S01]  /*10bc0*/  S2R R0, SR_TID.X ;  /* 0x0000000000007919 */ /* 0x000e220000002100 */
[----:B------:R-:W-:Y:S01]  /*10bd0*/  ULDC UR4, c[0x0][0xc3c] ;  /* 0x00030f0000047ab9 */ /* 0x000fe20000000800 */
[----:B------:R-:W-:Y:S01]  /*10be0*/  IMAD.MOV.U32 R8, RZ, RZ, RZ ;  /* 0x000000ffff087224 */ /* 0x000fe200078e00ff */
[----:B0-----:R-:W-:-:S04]  /*10bf0*/  LOP3.LUT R0, R0, 0x1f, RZ, 0xc0, !PT ;  /* 0x0000001f00007812 */ /* 0x001fc800078ec0ff */
[----:B------:R-:W-:-:S04]  /*10c00*/  ISETP.NE.AND P0, PT, R0, 0x1f, PT ;  /* 0x0000001f0000780c */ /* 0x000fc80003f05270 */
[----:B------:R-:W-:-:S13]  /*10c10*/  ISETP.GE.OR P1, PT, R0, UR4, !P0 ;  /* 0x0000000400007c0c */ /* 0x000fda000c726670 */
[----:B------:R-:W0:Y:S08]  /*10c20*/  @!P1 LDC.64 R4, c[0x0][0xc80] ;  /* 0x00032000ff049b82 */ /* 0x000e300000000a00 */
[----:B------:R-:W1:Y:S01]  /*10c30*/  @!P1 LDC.64 R2, c[0x0][0xc78] ;  /* 0x00031e00ff029b82 */ /* 0x000e620000000a00 */
[----:B0-----:R-:W-:-:S05]  /*10c40*/  @!P1 IMAD.WIDE.U32 R4, R0, 0x4, R4 ;  /* 0x0000000400049825 */ /* 0x001fca00078e0004 */
[----:B------:R0:W2:Y:S01]  /*10c50*/  @!P1 LDG.E R7, desc[UR52][R4.64] ;  /* 0x0000003404079981 */ /* 0x0000a2000c1e1900 */
[----:B-1----:R-:W-:-:S05]  /*10c60*/  @!P1 IMAD.WIDE.U32 R2, R0, 0x4, R2 ;  /* 0x0000000400029825 */ /* 0x002fca00078e0002 */
[----:B------:R-:W2:Y:S01]  /*10c70*/  @!P1 LDG.E R8, desc[UR52][R2.64] ;  /* 0x0000003402089981 */ /* 0x000ea2000c1e1900 */
[C---:B------:R-:W-:Y:S01]  /*10c80*/  ISETP.NE.AND P1, PT, R0.reuse, RZ, PT ;  /* 0x000000ff0000720c */ /* 0x040fe20003f25270 */
[----:B0-----:R-:W0:Y:S01]  /*10c90*/  LDC R5, c[0x0][0xc38] ;  /* 0x00030e00ff057b82 */ /* 0x001e220000000800 */
[C---:B------:R-:W-:Y:S02]  /*10ca0*/  ISETP.GE.U32.AND P2, PT, R0.reuse, 0x2, PT ;  /* 0x000000020000780c */ /* 0x040fe40003f46070 */
[C---:B------:R-:W-:Y:S02]  /*10cb0*/  ISETP.GE.U32.AND P3, PT, R0.reuse, 0x4, PT ;  /* 0x000000040000780c */ /* 0x040fe40003f66070 */
[C---:B------:R-:W-:Y:S02]  /*10cc0*/  ISETP.GE.U32.AND P4, PT, R0.reuse, 0x8, PT ;  /* 0x000000080000780c */ /* 0x040fe40003f86070 */
[----:B------:R-:W-:Y:S01]  /*10cd0*/  ISETP.GE.U32.AND P5, PT, R0, 0x10, PT ;  /* 0x000000100000780c */ /* 0x000fe20003fa6070 */
[----:B------:R-:W-:Y:S01]  /*10ce0*/  UMOV UR42, URZ ;  /* 0x0000003f002a7c82 */ /* 0x000fe20008000000 */
        /* <DEDUP_REMOVED lines=13> */
[----:B------:R-:W1:Y:S01]  /*10dc0*/  SHFL.UP PT, R2, R3, 0x10, RZ ;  /* 0x0600000003027989 */ /* 0x000e6200000e00ff */
[----:B------:R-:W2:Y:S01]  /*10dd0*/  S2R R9, SR_CTAID.X ;  /* 0x0000000000097919 */ /* 0x000ea20000002500 */
[----:B-1----:R-:W-:-:S05]  /*10de0*/  SEL R2, R2, RZ, P5 ;  /* 0x000000ff02027207 */ /* 0x002fca0002800000 */
[----:B------:R-:W-:-:S05]  /*10df0*/  IMAD.IADD R2, R3, 0x1, R2 ;  /* 0x0000000103027824 */ /* 0x000fca00078e0202 */
[----:B------:R-:W0:Y:S02]  /*10e00*/  SHFL.IDX PT, R10, R2, 0x1f, 0x1f ;  /* 0x03e01f00020a7f89 */ /* 0x000e2400000e0000 */
[----:B0-----:R-:W-:-:S05]  /*10e10*/  IMAD R10, R10, R5, RZ ;  /* 0x000000050a0a7224 */ /* 0x001fca00078e02ff */
[----:B--2---:R-:W-:Y:S01]  /*10e20*/  ISETP.GT.AND P6, PT, R10, R9, PT ;  /* 0x000000090a00720c */ /* 0x004fe20003fc4270 */
[----:B------:R-:W-:-:S12]  /*10e30*/  IMAD.MOV.U32 R11, RZ, RZ, R10 ;  /* 0x000000ffff0b7224 */ /* 0x000fd800078e000a */
[----:B------:R-:W-:Y:S05]  /*10e40*/  @P6 BRA `(.L_x_9763) ;  /* 0x0000000000a46947 */ /* 0x000fea0003800000 */
[----:B------:R-:W-:Y:S01]  /*10e50*/  IMAD.MOV.U32 R10, RZ, RZ, R11 ;  /* 0x000000ffff0a7224 */ /* 0x000fe200078e000b */
[----:B------:R-:W-:Y:S01]  /*10e60*/  UMOV UR42, URZ ;  /* 0x0000003f002a7c82 */ /* 0x000fe20008000000 */
[----:B------:R-:W-:-:S05]  /*10e70*/  ULDC UR5, c[0x0][0xc3c] ;  /* 0x00030f0000057ab9 */ /* 0x000fca0000000800 */
.L_x_9765:
[----:B------:R-:W-:-:S03]  /*10e80*/  UIADD3 UR4, UR42, 0x1f, URZ ;  /* 0x0000001f2a047890 */ /* 0x000fc6000fffe03f */
[----:B------:R-:W-:Y:S01]  /*10e90*/  ULDC UR42, c[0x0][0xc3c] ;  /* 0x00030f00002a7ab9 */ /* 0x000fe20000000800 */
[----:B------:R-:W-:-:S06]  /*10ea0*/  UISETP.GE.AND UP0, UPT, UR4, UR5, UPT ;  /* 0x000000050400728c */ /* 0x000fcc000bf06270 */
[----:B------:R-:W-:-:S13]  /*10eb0*/  PLOP3.LUT P6, PT, PT, PT, UP0, 0x40, 0x0 ;  /* 0x000000000000781c */ /* 0x000fda0003fce808 */
[----:B------:R-:W-:Y:S05]  /*10ec0*/  @!P6 BRA `(.L_x_9764) ;  /* 0x0000000800d4e947 */ /* 0x000fea0003800000 */
[----:B------:R-:W-:Y:S01]  /*10ed0*/  UMOV UR42, UR4 ;  /* 0x00000004002a7c82 */ /* 0x000fe20008000000 */
[----:B------:R-:W-:Y:S02]  /*10ee0*/  IMAD.MOV.U32 R7, RZ, RZ, RZ ;  /* 0x000000ffff077224 */ /* 0x000fe400078e00ff */
[----:B------:R-:W-:Y:S02]  /*10ef0*/  VIADD R11, R0, UR42 ;  /* 0x0000002a000b7c36 */ /* 0x000fe40008000000 */
[----:B------:R-:W-:-:S03]  /*10f00*/  IMAD.MOV.U32 R8, RZ, RZ, RZ ;  /* 0x000000ffff087224 */ /* 0x000fc600078e00ff */
[----:B------:R-:W-:-:S13]  /*10f10*/  ISETP.GE.OR P6, PT, R11, UR5, !P0 ;  /* 0x000000050b007c0c */ /* 0x000fda000c7c6670 */
[----:B------:R-:W0:Y:S08]  /*10f20*/  @!P6 LDC.64 R4, c[0x0][0xc80] ;  /* 0x00032000ff04eb82 */ /* 0x000e300000000a00 */
[----:B------:R-:W1:Y:S01]  /*10f30*/  @!P6 LDC.64 R2, c[0x0][0xc78] ;  /* 0x00031e00ff02eb82 */ /* 0x000e620000000a00 */
[----:B0-----:R-:W-:-:S05]  /*10f40*/  @!P6 IMAD.WIDE R4, R11, 0x4, R4 ;  /* 0x000000040b04e825 */ /* 0x001fca00078e0204 */
[----:B------:R0:W2:Y:S01]  /*10f50*/  @!P6 LDG.E R7, desc[UR52][R4.64] ;  /* 0x000000340407e981 */ /* 0x0000a2000c1e1900 */
[----:B-1----:R-:W-:-:S05]  /*10f60*/  @!P6 IMAD.WIDE R2, R11, 0x4, R2 ;  /* 0x000000040b02e825 */ /* 0x002fca00078e0202 */
[----:B------:R-:W2:Y:S01]  /*10f70*/  @!P6 LDG.E R8, desc[UR52][R2.64] ;  /* 0x000000340208e981 */ /* 0x000ea2000c1e1900 */
[----:B0-----:R-:W0:Y:S01]  /*10f80*/  LDC R5, c[0x0][0xc38] ;  /* 0x00030e00ff057b82 */ /* 0x001e220000000800 */
        /* <DEDUP_REMOVED lines=21> */
.L_x_9763:
[----:B------:R-:W-:Y:S02]  /*110e0*/  IMAD.IADD R11, R10, 0x1, -R11 ;  /* 0x000000010a0b7824 */ /* 0x000fe400078e0a0b */
[----:B------:R-:W-:Y:S02]  /*110f0*/  IMAD.MOV.U32 R10, RZ, RZ, RZ ;  /* 0x000000ffff0a7224 */ /* 0x000fe400078e00ff */
[----:B------:R-:W-:-:S05]  /*11100*/  IMAD R4, R2, R5, R11 ;  /* 0x0000000502047224 */ /* 0x000fca00078e020b */
[----:B------:R-:W-:-:S13]  /*11110*/  ISETP.GT.AND P0, PT, R4, R9, PT ;  /* 0x000000090400720c */ /* 0x000fda0003f04270 */
[----:B------:R-:W-:Y:S02]  /*11120*/  VOTEU.ANY UR5, UPT, !P0 ;  /* 0x0000000000057886 */ /* 0x000fe400040e0100 */
[----:B------:R-:W-:Y:S02]  /*11130*/  UPOPC UR4, UR5 ;  /* 0x00000005000472bf */ /* 0x000fe40008000000 */
[----:B------:R-:W-:Y:S02]  /*11140*/  ISETP.NE.AND P0, PT, RZ, UR5, PT ;  /* 0x00000005ff007c0c */ /* 0x000fe4000bf05270 */
[----:B------:R-:W-:Y:S02]  /*11150*/  UIADD3 UR42, UR4, UR42, URZ ;  /* 0x0000002a042a7290 */ /* 0x000fe4000fffe03f */
[----:B------:R-:W-:Y:S02]  /*11160*/  IMAD.U32 R3, RZ, RZ, UR4 ;  /* 0x00000004ff037e24 */ /* 0x000fe4000f8e00ff */
[----:B------:R-:W-:-:S03]  /*11170*/  IMAD.U32 R4, RZ, RZ, UR4 ;  /* 0x00000004ff047e24 */ /* 0x000fc6000f8e00ff */
[----:B------:R-:W0:Y:S04]  /*11180*/  SHFL.IDX PT, R8, R8, R3, 0x1f ;  /* 0x00001f0308087589 */ /* 0x000e2800000e0000 */
[----:B------:R1:W2:Y:S01]  /*11190*/  SHFL.IDX PT, R4, R7, R4, 0x1f ;  /* 0x00001f0407047589 */ /* 0x0002a200000e0000 */
[----:B0-----:R-:W-:Y:S01]  /*111a0*/  ISETP.NE.AND P1, PT, R8, 0x1, PT ;  /* 0x000000010800780c */ /* 0x001fe20003f25270 */
[----:B-1----:R-:W-:-:S12]  /*111b0*/  @!P0 BRA `(.L_x_9766) ;  /* 0x00000000000c8947 */ /* 0x002fd80003800000 */
[----:B------:R-:W-:-:S06]  /*111c0*/  UIADD3 UR4, UR4, -0x1, URZ ;  /* 0xffffffff04047890 */ /* 0x000fcc000fffe03f */
[----:B------:R-:W-:-:S05]  /*111d0*/  IMAD.U32 R3, RZ, RZ, UR4 ;  /* 0x00000004ff037e24 */ /* 0x000fca000f8e00ff */
[----:B------:R0:W1:Y:S02]  /*111e0*/  SHFL.IDX PT, R10, R2, R3, 0x1f ;  /* 0x00001f03020a7589 */ /* 0x00006400000e0000 */
.L_x_9766:
[----:B01----:R-:W-:-:S04]  /*111f0*/  IMAD R2, R10, R5, R11 ;  /* 0x000000050a027224 */ /* 0x003fc800078e020b */
[----:B------:R-:W-:Y:S01]  /*11200*/  IMAD.IADD R7, R9, 0x1, -R2 ;  /* 0x0000000109077824 */ /* 0x000fe200078e0a02 */
[----:B------:R0:W-:Y:S01]  /*11210*/  STL [R1], R2 ;  /* 0x0000000201007387 */ /* 0x0001e20000100800 */
[----:B------:R-:W-:Y:S05]  /*11220*/  @!P1 BRA `(.L_x_9767) ;  /* 0x0000000000ec9947 */ /* 0x000fea0003800000 */
[----:B--2---:R-:W-:Y:S02]  /*11230*/  IABS R9, R4 ;  /* 0x0000000400097213 */ /* 0x004fe40000000000 */
[----:B------:R-:W-:Y:S02]  /*11240*/  IABS R5, R8 ;  /* 0x0000000800057213 */ /* 0x000fe40000000000 */
[----:B------:R-:W1:Y:S08]  /*11250*/  I2F.RP R10, R9 ;  /* 0x00000009000a7306 */ /* 0x000e700000209400 */
[----:B-1----:R-:W0:Y:S02]  /*11260*/  MUFU.RCP R10, R10 ;  /* 0x0000000a000a7308 */ /* 0x002e240000001000 */
[----:B0-----:R-:W-:Y:S01]  /*11270*/  VIADD R2, R10, 0xffffffe ;  /* 0x0ffffffe0a027836 */ /* 0x001fe20000000000 */
[----:B------:R-:W-:-:S05]  /*11280*/  IABS R10, R7 ;  /* 0x00000007000a7213 */ /* 0x000fca0000000000 */
[----:B------:R0:W1:Y:S02]  /*11290*/  F2I.FTZ.U32.TRUNC.NTZ R3, R2 ;  /* 0x0000000200037305 */ /* 0x000064000021f000 */
[----:B0-----:R-:W-:Y:S02]  /*112a0*/  IMAD.MOV.U32 R2, RZ, RZ, RZ ;  /* 0x000000ffff027224 */ /* 0x001fe400078e00ff */
[----:B-1----:R-:W-:-:S04]  /*112b0*/  IMAD.MOV R12, RZ, RZ, -R3 ;  /* 0x000000ffff0c7224 */ /* 0x002fc800078e0a03 */
[----:B------:R-:W-:Y:S01]  /*112c0*/  IMAD R11, R12, R9, RZ ;  /* 0x000000090c0b7224 */ /* 0x000fe200078e02ff */
[----:B------:R-:W-:-:S03]  /*112d0*/  IABS R12, R4 ;  /* 0x00000004000c7213 */ /* 0x000fc60000000000 */
[----:B------:R-:W-:Y:S02]  /*112e0*/  IMAD.HI.U32 R3, R3, R11, R2 ;  /* 0x0000000b03037227 */ /* 0x000fe400078e0002 */
[----:B------:R-:W0:Y:S02]  /*112f0*/  I2F.RP R11, R5 ;  /* 0x00000005000b7306 */ /* 0x000e240000209400 */
[----:B------:R-:W-:Y:S01]  /*11300*/  IMAD.MOV R13, RZ, RZ, -R12 ;  /* 0x000000ffff0d7224 */ /* 0x000fe200078e0a0c */
[----:B------:R-:W-:Y:S01]  /*11310*/  IABS R12, R8 ;  /* 0x00000008000c7213 */ /* 0x000fe20000000000 */
[----:B------:R-:W-:-:S04]  /*11320*/  IMAD.HI.U32 R2, R3, R10, RZ ;  /* 0x0000000a03027227 */ /* 0x000fc800078e00ff */
[----:B------:R-:W-:Y:S02]  /*11330*/  IMAD R10, R2, R13, R10 ;  /* 0x0000000d020a7224 */ /* 0x000fe400078e020a */
[----:B------:R-:W-:-:S03]  /*11340*/  IMAD.MOV R12, RZ, RZ, -R12 ;  /* 0x000000ffff0c7224 */ /* 0x000fc600078e0a0c */
[----:B------:R-:W-:Y:S01]  /*11350*/  ISETP.GT.U32.AND P1, PT, R9, R10, PT ;  /* 0x0000000a0900720c */ /* 0x000fe20003f24070 */
[----:B0-----:R-:W0:-:S12]  /*11360*/  MUFU.RCP R11, R11 ;  /* 0x0000000b000b7308 */ /* 0x001e180000001000 */
[----:B------:R-:W-:Y:S02]  /*11370*/  @!P1 IMAD.IADD R10, R10, 0x1, -R9 ;  /* 0x000000010a0a9824 */ /* 0x000fe400078e0a09 */
[----:B------:R-:W-:Y:S01]  /*11380*/  @!P1 VIADD R2, R2, 0x1 ;  /* 0x0000000102029836 */ /* 0x000fe20000000000 */
[----:B------:R-:W-:Y:S02]  /*11390*/  ISETP.NE.AND P1, PT, R4, RZ, PT ;  /* 0x000000ff0400720c */ /* 0x000fe40003f25270 */
[----:B------:R-:W-:Y:S01]  /*113a0*/  ISETP.GE.U32.AND P0, PT, R10, R9, PT ;  /* 0x000000090a00720c */ /* 0x000fe20003f06070 */
[----:B0-----:R-:W-:Y:S01]  /*113b0*/  VIADD R3, R11, 0xffffffe ;  /* 0x0ffffffe0b037836 */ /* 0x001fe20000000000 */
[----:B------:R-:W-:-:S04]  /*113c0*/  LOP3.LUT R9, R7, R4, RZ, 0x3c, !PT ;  /* 0x0000000407097212 */ /* 0x000fc800078e3cff */
[----:B------:R-:W-:Y:S01]  /*113d0*/  ISETP.GE.AND P2, PT, R9, RZ, PT ;  /* 0x000000ff0900720c */ /* 0x000fe20003f46270 */
[----:B------:R-:W0:Y:S06]  /*113e0*/  F2I.FTZ.U32.TRUNC.NTZ R3, R3 ;  /* 0x0000000300037305 */ /* 0x000e2c000021f000 */
[----:B------:R-:W-:-:S04]  /*113f0*/  @P0 VIADD R2, R2, 0x1 ;  /* 0x0000000102020836 */ /* 0x000fc80000000000 */
[----:B------:R-:W-:-:S04]  /*11400*/  IMAD.MOV.U32 R11, RZ, RZ, R2 ;  /* 0x000000ffff0b7224 */ /* 0x000fc800078e0002 */
[----:B------:R-:W-:Y:S01]  /*11410*/  @!P2 IMAD.MOV R11, RZ, RZ, -R11 ;  /* 0x000000ffff0ba224 */ /* 0x000fe200078e0a0b */
[----:B------:R-:W-:Y:S01]  /*11420*/  @!P1 LOP3.LUT R11, RZ, R4, RZ, 0x33, !PT ;  /* 0x00000004ff0b9212 */ /* 0x000fe200078e33ff */
[----:B0-----:R-:W-:-:S03]  /*11430*/  IMAD.MOV R2, RZ, RZ, -R3 ;  /* 0x000000ffff027224 */ /* 0x001fc600078e0a03 */
[----:B------:R-:W-:Y:S01]  /*11440*/  IABS R10, R11 ;  /* 0x0000000b000a7213 */ /* 0x000fe20000000000 */
[----:B------:R-:W-:Y:S02]  /*11450*/  IMAD R9, R2, R5, RZ ;  /* 0x0000000502097224 */ /* 0x000fe400078e02ff */
[----:B------:R-:W-:-:S04]  /*11460*/  IMAD.MOV.U32 R2, RZ, RZ, RZ ;  /* 0x000000ffff027224 */ /* 0x000fc800078e00ff */
[----:B------:R-:W-:-:S04]  /*11470*/  IMAD.HI.U32 R2, R3, R9, R2 ;  /* 0x0000000903027227 */ /* 0x000fc800078e0002 */
[----:B------:R-:W-:Y:S02]  /*11480*/  IMAD.MOV.U32 R3, RZ, RZ, R10 ;  /* 0x000000ffff037224 */ /* 0x000fe400078e000a */
[----:B------:R-:W-:Y:S02]  /*11490*/  IMAD.MOV.U32 R10, RZ, RZ, R12 ;  /* 0x000000ffff0a7224 */ /* 0x000fe400078e000c */
        /* <DEDUP_REMOVED lines=9> */
[----:B------:R-:W-:-:S12]  /*11530*/  IMAD.MOV R5, RZ, RZ, -R11 ;  /* 0x000000ffff057224 */ /* 0x000fd800078e0a0b */
[----:B------:R-:W-:-:S04]  /*11540*/  @P0 VIADD R2, R2, 0x1 ;  /* 0x0000000102020836 */ /* 0x000fc80000000000 */
[----:B------:R-:W-:Y:S01]  /*11550*/  @!P2 IMAD.MOV R2, RZ, RZ, -R2 ;  /* 0x000000ffff02a224 */ /* 0x000fe200078e0a02 */
[----:B------:R-:W-:-:S05]  /*11560*/  @!P1 LOP3.LUT R2, RZ, R8, RZ, 0x33, !PT ;  /* 0x00000008ff029212 */ /* 0x000fca00078e33ff */
[----:B------:R-:W-:-:S04]  /*11570*/  IMAD.MOV R3, RZ, RZ, -R2 ;  /* 0x000000ffff037224 */ /* 0x000fc800078e0a02 */
[C---:B------:R-:W-:Y:S02]  /*11580*/  IMAD R3, R8.reuse, R3, R11 ;  /* 0x0000000308037224 */ /* 0x040fe400078e020b */
[----:B------:R-:W-:Y:S02]  /*11590*/  IMAD R8, R8, 0x1000000, R2 ;  /* 0x0100000008087824 */ /* 0x000fe400078e0202 */
[----:B------:R-:W-:Y:S02]  /*115a0*/  IMAD R2, R4, R5, R7 ;  /* 0x0000000504027224 */ /* 0x000fe400078e0207 */
[----:B------:R-:W-:-:S05]  /*115b0*/  IMAD R3, R3, 0x10000, R8 ;  /* 0x0001000003037824 */ /* 0x000fca00078e0208 */
[----:B------:R1:W-:Y:S01]  /*115c0*/  STL [R1+0x8], R3 ;  /* 0x0000080301007387 */ /* 0x0003e20000100800 */
[----:B------:R-:W-:Y:S05]  /*115d0*/  BRA `(.L_x_9768) ;  /* 0x0000000400007947 */ /* 0x000fea0003800000 */
.L_x_9767:
        /* <DEDUP_REMOVED lines=33> */
[----:B------:R-:W-:Y:S02]  /*117f0*/  IMAD R8, R8, R2, R7 ;  /* 0x0000000208087224 */ /* 0x000fe400078e0207 */
[----:B------:R-:W-:Y:S01]  /*11800*/  IMAD.MOV.U32 R2, RZ, RZ, RZ ;  /* 0x000000ffff027224 */ /* 0x000fe200078e00ff */
[----:B------:R-:W-:Y:S02]  /*11810*/  VIADDMNMX R5, R3, R5, R10, PT ;  /* 0x0000000503057246 */ /* 0x000fe4000380010a */
[----:B------:R-:W-:-:S02]  /*11820*/  IABS R12, R8 ;  /* 0x00000008000c7213 */ /* 0x000fc40000000000 */
[----:B------:R-:W-:Y:S02]  /*11830*/  IABS R10, R5 ;  /* 0x00000005000a7213 */ /* 0x000fe40000000000 */
[----:B------:R-:W-:Y:S02]  /*11840*/  IADD3 R9, R9, 0x1000000, R8 ;  /* 0x0100000009097810 */ /* 0x000fe40007ffe008 */
[----:B------:R-:W0:Y:S08]  /*11850*/  I2F.RP R11, R10 ;  /* 0x0000000a000b7306 */ /* 0x000e300000209400 */
[----:B0-----:R-:W0:Y:S02]  /*11860*/  MUFU.RCP R11, R11 ;  /* 0x0000000b000b7308 */ /* 0x001e240000001000 */
[----:B0-----:R-:W-:-:S06]  /*11870*/  VIADD R3, R11, 0xffffffe ;  /* 0x0ffffffe0b037836 */ /* 0x001fcc0000000000 */
[----:B------:R-:W0:Y:S02]  /*11880*/  F2I.FTZ.U32.TRUNC.NTZ R3, R3 ;  /* 0x0000000300037305 */ /* 0x000e24000021f000 */
[----:B0-----:R-:W-:-:S04]  /*11890*/  IMAD.MOV R13, RZ, RZ, -R3 ;  /* 0x000000ffff0d7224 */ /* 0x001fc800078e0a03 */
[----:B------:R-:W-:Y:S01]  /*118a0*/  IMAD R7, R13, R10, RZ ;  /* 0x0000000a0d077224 */ /* 0x000fe200078e02ff */
[----:B------:R-:W-:-:S03]  /*118b0*/  IABS R13, R5 ;  /* 0x00000005000d7213 */ /* 0x000fc60000000000 */
[----:B------:R-:W-:-:S04]  /*118c0*/  IMAD.HI.U32 R2, R3, R7, R2 ;  /* 0x0000000703027227 */ /* 0x000fc800078e0002 */
[----:B------:R-:W-:Y:S02]  /*118d0*/  IMAD.MOV.U32 R7, RZ, RZ, R12 ;  /* 0x000000ffff077224 */ /* 0x000fe400078e000c */
        /* <DEDUP_REMOVED lines=10> */
[----:B------:R-:W-:-:S06]  /*11980*/  IMAD.MOV R3, RZ, RZ, -R5 ;  /* 0x000000ffff037224 */ /* 0x000fcc00078e0a05 */
[----:B------:R-:W-:-:S06]  /*11990*/  @P0 VIADD R2, R2, 0x1 ;  /* 0x0000000102020836 */ /* 0x000fcc0000000000 */
[----:B------:R-:W-:Y:S01]  /*119a0*/  @!P2 IMAD.MOV R2, RZ, RZ, -R2 ;  /* 0x000000ffff02a224 */ /* 0x000fe200078e0a02 */
[----:B------:R-:W-:-:S05]  /*119b0*/  @!P1 LOP3.LUT R2, RZ, R5, RZ, 0x33, !PT ;  /* 0x00000005ff029212 */ /* 0x000fca00078e33ff */
[----:B------:R-:W-:-:S05]  /*119c0*/  IMAD R3, R2, R3, R9 ;  /* 0x0000000302037224 */ /* 0x000fca00078e0209 */
[----:B------:R0:W-:Y:S02]  /*119d0*/  STL [R1+0x8], R3 ;  /* 0x0000080301007387 */ /* 0x0001e40000100800 */
.L_x_9768:
[----:B01----:R-:W-:-:S05]  /*119e0*/  LOP3.LUT R3, RZ, R2, RZ, 0x33, !PT ;  /* 0x00000002ff037212 */ /* 0x003fca00078e33ff */
[----:B------:R-:W-:-:S05]  /*119f0*/  IMAD.IADD R2, R4, 0x1, R3 ;  /* 0x0000000104027824 */ /* 0x000fca00078e0203 */
[----:B------:R1:W-:Y:S01]  /*11a00*/  STL [R1+0x4], R2 ;  /* 0x0000040201007387 */ /* 0x0003e20000100800 */
[----:B------:R-:W-:Y:S05]  /*11a10*/  BRA `(.L_x_9769) ;  /* 0x00000000000c7947 */ /* 0x000fea0003800000 */
.L_x_9764:
[----:B------:R0:W-:Y:S04]  /*11a20*/  STL [R1], R9 ;  /* 0x0000000901007387 */ /* 0x0001e80000100800 */
[----:B------:R0:W-:Y:S04]  /*11a30*/  STL [R1+0x4], RZ ;  /* 0x000004ff01007387 */ /* 0x0001e80000100800 */
[----:B------:R0:W-:Y:S02]  /*11a40*/  STL [R1+0x8], RZ ;  /* 0x000008ff01007387 */ /* 0x0001e40000100800 */
.L_x_9769:
[----:B------:R-:W2:Y:S04]  /*11a50*/  LDL R8, [R1] ;  /* 0x0000000001087983 */ /* 0x000ea80000100800 */
[----:B0-----:R-:W2:Y:S04]  /*11a60*/  LDL R9, [R1+0x4] ;  /* 0x0000040001097983 */ /* 0x001ea80000100800 */
[----:B------:R-:W2:Y:S01]  /*11a70*/  LDL R10, [R1+0x8] ;  /* 0x00000800010a7983 */ /* 0x000ea20000100800 */
[----:B------:R-:W-:Y:S01]  /*11a80*/  ISETP.NE.AND P0, PT, R0, RZ, PT ;  /* 0x000000ff0000720c */ /* 0x000fe20003f05270 */
[----:B-1----:R-:W-:-:S12]  /*11a90*/  IMAD.U32 R2, RZ, RZ, UR42 ;  /* 0x0000002aff027e24 */ /* 0x002fd8000f8e00ff */
[----:B------:R-:W0:Y:S01]  /*11aa0*/  @!P0 S2R R3, SR_CgaCtaId ;  /* 0x0000000000038919 */ /* 0x000e220000008800 */
[----:B------:R-:W-:Y:S01]  /*11ab0*/  @!P0 MOV R0, 0x400 ;  /* 0x0000040000008802 */ /* 0x000fe20000000f00 */
[----:B------:R-:W-:-:S03]  /*11ac0*/  @!P0 IMAD.MOV.U32 R11, RZ, RZ, R2 ;  /* 0x000000ffff0b8224 */ /* 0x000fc600078e0002 */
[----:B0-----:R-:W-:-:S05]  /*11ad0*/  @!P0 LEA R0, R3, R0, 0x18 ;  /* 0x0000000003008211 */ /* 0x001fca00078ec0ff */
[----:B--2---:R0:W-:Y:S01]  /*11ae0*/  @!P0 STS.128 [R0+0x19cd0], R8 ;  /* 0x019cd00800008388 */ /* 0x0041e20000000c00 */
[----:B------:R-:W-:Y:S06]  /*11af0*/  BAR.ARV 0x5, 0x200 ;  /* 0x0148000000007b1d */ /* 0x000fec0000002000 */
.L_x_9762:
[----:B------:R-:W-:Y:S01]  /*11b00*/  ULDC UR4, c[0x0][0xc3c] ;  /* 0x00030f0000047ab9 */ /* 0x000fe20000000800 */
[----:B------:R2:W-:Y:S01]  /*11b10*/  STL [R1+0x18], RZ ;  /* 0x000018ff01007387 */ /* 0x0005e20000100800 */
[----:B------:R-:W-:Y:S01]  /*11b20*/  UISETP.GE.AND UP0, UPT, UR42, UR4, UPT ;  /* 0x000000042a00728c */ /* 0x000fe2000bf06270 */
[----:B------:R-:W-:Y:S02]  /*11b30*/  IMAD.MOV.U32 R24, RZ, RZ, 0x1 ;  /* 0x00000001ff187424 */ /* 0x000fe400078e00ff */
[----:B------:R-:W-:-:S03]  /*11b40*/  IMAD.MOV.U32 R18, RZ, RZ, RZ ;  /* 0x000000ffff127224 */ /* 0x000fc600078e00ff */
[----:B------:R-:W-:-:S13]  /*11b50*/  PLOP3.LUT P0, PT, PT, PT, UP0, 0x80, 0x0 ;  /* 0x000000000000781c */ /* 0x000fda0003f0f008 */
[----:B--2---:R-:W-:Y:S05]  /*11b60*/  @P0 BRA `(.L_x_9770) ;  /* 0x0000005000840947 */ /* 0x004fea0003800000 */
[----:B------:R-:W0:Y:S01]  /*11b70*/  S2R R12, SR_TID.X ;  /* 0x00000000000c7919 */ /* 0x000e220000002100 */
[----:B------:R-:W2:Y:S01]  /*11b80*/  S2UR UR5, SR_CgaCtaId ;  /* 0x00000000000579c3 */ /* 0x000ea20000008800 */
        /* <DEDUP_REMOVED lines=9> */
[----:B--2---:R-:W-:-:S06]  /*11c20*/  ULEA UR4, UR5, UR4, 0x18 ;  /* 0x0000000405047291 */ /* 0x004fcc000f8ec03f */
[----:B------:R-:W-:Y:S01]  /*11c30*/  IMAD.U32 R16, RZ, RZ, UR4 ;  /* 0x00000004ff107e24 */ /* 0x000fe2000f8e00ff */
[C---:B0-----:R-:W-:Y:S01]  /*11c40*/  LOP3.LUT R11, R12.reuse, 0x7f, RZ, 0xc0, !PT ;  /* 0x0000007f0c0b7812 */ /* 0x041fe200078ec0ff */
[C---:B------:R-:W-:Y:S01]  /*11c50*/  IMAD.SHL.U32 R0, R12.reuse, 0x10, RZ ;  /* 0x000000100c007824 */ /* 0x040fe200078e00ff */
[C---:B------:R-:W-:Y:S01]  /*11c60*/  LOP3.LUT P0, RZ, R12.reuse, 0x4, RZ, 0xc0, !PT ;  /* 0x000000040cff7812 */ /* 0x040fe2000780c0ff */
[----:B------:R-:W-:Y:S02]  /*11c70*/  IMAD.SHL.U32 R2, R12, 0x20, RZ ;  /* 0x000000200c027824 */ /* 0x000fe400078e00ff */
[----:B------:R-:W-:Y:S01]  /*11c80*/  IMAD.SHL.U32 R4, R11, 0x10, RZ ;  /* 0x000000100b047824 */ /* 0x000fe200078e00ff */
[----:B------:R-:W-:Y:S01]  /*11c90*/  LOP3.LUT R3, R0, 0x60, RZ, 0xc0, !PT ;  /* 0x0000006000037812 */ /* 0x000fe200078ec0ff */
[----:B-1----:R-:W-:Y:S01]  /*11ca0*/  IMAD.SHL.U32 R9, R12, 0x4, RZ ;  /* 0x000000040c097824 */ /* 0x002fe200078e00ff */
[----:B------:R-:W-:Y:S01]  /*11cb0*/  LOP3.LUT R23, R2, 0x360, RZ, 0xc0, !PT ;  /* 0x0000036002177812 */ /* 0x000fe200078ec0ff */
[----:B------:R-:W-:Y:S01]  /*11cc0*/  IMAD.SHL.U32 R8, R12, 0x2, RZ ;  /* 0x000000020c087824 */ /* 0x000fe200078e00ff */
[----:B------:R-:W-:-:S02]  /*11cd0*/  LOP3.LUT R10, R3, 0x700, R4, 0xf8, !PT ;  /* 0x00000700030a7812 */ /* 0x000fc400078ef804 */
[----:B------:R-:W-:Y:S02]  /*11ce0*/  SHF.R.U32.HI R3, RZ, 0x1, R12 ;  /* 0x00000001ff037819 */ /* 0x000fe4000001160c */
[----:B------:R-:W-:Y:S02]  /*11cf0*/  LOP3.LUT R2, R2, 0x80, RZ, 0xc0, !PT ;  /* 0x0000008002027812 */ /* 0x000fe400078ec0ff */
[----:B------:R-:W-:Y:S01]  /*11d00*/  LOP3.LUT R23, R23, 0x400, R4, 0xf8, !PT ;  /* 0x0000040017177812 */ /* 0x000fe200078ef804 */
[----:B------:R-:W-:Y:S01]  /*11d10*/  IMAD.SHL.U32 R4, R12, 0x80, RZ ;  /* 0x000000800c047824 */ /* 0x000fe200078e00ff */
[----:B------:R-:W-:Y:S02]  /*11d20*/  LOP3.LUT R2, R2, 0x10, R3, 0xf8, !PT ;  /* 0x0000001002027812 */ /* 0x000fe400078ef803 */
[----:B------:R-:W-:Y:S02]  /*11d30*/  LOP3.LUT R3, R3, 0x20, RZ, 0xc0, !PT ;  /* 0x0000002003037812 */ /* 0x000fe400078ec0ff */
[----:B------:R-:W-:-:S02]  /*11d40*/  LOP3.LUT R2, R2, 0x10, R9, 0x78, !PT ;  /* 0x0000001002027812 */ /* 0x000fc400078e7809 */
[----:B------:R-:W-:Y:S02]  /*11d50*/  LOP3.LUT R3, R3, 0x10, R12, 0xf8, !PT ;  /* 0x0000001003037812 */ /* 0x000fe400078ef80c */
[----:B------:R-:W-:Y:S02]  /*11d60*/  LOP3.LUT R5, R4, 0x400, RZ, 0xc0, !PT ;  /* 0x0000040004057812 */ /* 0x000fe400078ec0ff */
[----:B------:R-:W-:Y:S02]  /*11d70*/  LOP3.LUT R3, R3, 0x380, R4, 0xf8, !PT ;  /* 0x0000038003037812 */ /* 0x000fe400078ef804 */
[----:B------:R-:W-:Y:S02]  /*11d80*/  LOP3.LUT R7, R0, 0x90, RZ, 0xc0, !PT ;  /* 0x0000009000077812 */ /* 0x000fe400078ec0ff */
[----:B------:R-:W-:Y:S02]  /*11d90*/  LOP3.LUT R23, R23, R2, RZ, 0xfc, !PT ;  /* 0x0000000217177212 */ /* 0x000fe400078efcff */
[----:B------:R-:W-:-:S02]  /*11da0*/  LOP3.LUT R5, R5, 0x800, R6, 0xf8, !PT ;  /* 0x0000080005057812 */ /* 0x000fc400078ef806 */
[----:B------:R-:W-:Y:S02]  /*11db0*/  LOP3.LUT R2, R3, 0x70, R0, 0x78, !PT ;  /* 0x0000007003027812 */ /* 0x000fe400078e7800 */
[----:B------:R-:W-:Y:S02]  /*11dc0*/  LOP3.LUT R7, R7, 0x10, R8, 0x78, !PT ;  /* 0x0000001007077812 */ /* 0x000fe400078e7808 */
[----:B------:R-:W-:Y:S01]  /*11dd0*/  LOP3.LUT R25, R5, R2, RZ, 0xfc, !PT ;  /* 0x0000000205197212 */ /* 0x000fe200078efcff */
[----:B------:R-:W-:Y:S01]  /*11de0*/  IMAD.SHL.U32 R2, R12, 0x40, RZ ;  /* 0x000000400c027824 */ /* 0x000fe200078e00ff */
[----:B------:R-:W-:Y:S02]  /*11df0*/  LOP3.LUT R7, R10, R7, RZ, 0xfc, !PT ;  /* 0x000000070a077212 */ /* 0x000fe400078efcff */
[----:B------:R-:W-:Y:S01]  /*11e00*/  SHF.R.U32.HI R4, RZ, 0x1, R11 ;  /* 0x00000001ff047819 */ /* 0x000fe2000001160b */
[C---:B------:R-:W-:Y:S01]  /*11e10*/  VIADD R3, R25.reuse, 0x40 ;  /* 0x0000004019037836 */ /* 0x040fe20000000000 */
[----:B------:R-:W-:Y:S01]  /*11e20*/  LOP3.LUT R0, R0, 0x10, RZ, 0xc0, !PT ;  /* 0x0000001000007812 */ /* 0x000fe200078ec0ff */
[----:B------:R-:W-:Y:S01]  /*11e30*/  @P0 VIADD R3, R25, 0xffffffc0 ;  /* 0xffffffc019030836 */ /* 0x000fe20000000000 */
[----:B------:R-:W-:Y:S01]  /*11e40*/  LOP3.LUT R4, R4, 0x40, R2, 0xf8, !PT ;  /* 0x0000004004047812 */ /* 0x000fe200078ef802 */
[----:B------:R-:W-:Y:S01]  /*11e50*/  IMAD.IADD R2, R16, 0x1, R7 ;  /* 0x0000000110027824 */ /* 0x000fe200078e0207 */
[----:B------:R-:W-:-:S04]  /*11e60*/  LOP3.LUT R4, R0, 0x20, RZ, 0xfc, !PT ;  /* 0x0000002000047812 */ /* 0x000fc800078efcff */
[----:B------:R0:W-:Y:S04]  /*11e70*/  STL [R1+0x14], R2 ;  /* 0x0000140201007387 */ /* 0x0001e80000100800 */
[----:B------:R1:W-:Y:S01]  /*11e80*/  STL [R1+0x10], R3 ;  /* 0x0000100301007387 */ /* 0x0003e20000100800 */
[C---:B0-----:R-:W-:Y:S02]  /*11e90*/  LOP3.LUT R2, R23.reuse, 0x1800, RZ, 0xfc, !PT ;  /* 0x0000180017027812 */ /* 0x041fe400078efcff */
[----:B-1----:R-:W-:Y:S02]  /*11ea0*/  LOP3.LUT R3, R0, 0x40, RZ, 0xfc, !PT ;  /* 0x0000004000037812 */ /* 0x002fe400078efcff */
[----:B------:R-:W-:-:S07]  /*11eb0*/  LOP3.LUT R0, R23, 0x2800, RZ, 0xfc, !PT ;  /* 0x0000280017007812 */ /* 0x000fce00078efcff */
.L_x_9850:
[----:B------:R-:W-:Y:S01]  /*11ec0*/  ULDC.64 UR4, c[0x0][0xa28] ;  /* 0x00028a0000047ab9 */ /* 0x000fe20000000a00 */
[----:B------:R-:W-:Y:S01]  /*11ed0*/  ULDC.64 UR8, c[0x0][0xa00] ;  /* 0x0002800000087ab9 */ /* 0x000fe20000000a00 */
[----:B------:R-:W-:Y:S01]  /*11ee0*/  UISETP.NE.U32.AND UP0, UPT, UR4, URZ, UPT ;  /* 0x0000003f0400728c */ /* 0x000fe2000bf05070 */
[----:B------:R-:W-:Y:S01]  /*11ef0*/  ISETP.NE.U32.AND P0, PT, RZ, UR8, PT ;  /* 0x00000008ff007c0c */ /* 0x000fe2000bf05070 */
[----:B------:R-:W-:Y:S01]  /*11f00*/  ULDC.64 UR6, c[0x0][0xa00] ;  /* 0x0002800000067ab9 */ /* 0x000fe20000000a00 */
[----:B-12---:R-:W-:Y:S01]  /*11f10*/  IMAD.MOV.U32 R4, RZ, RZ, RZ ;  /* 0x000000ffff047224 */ /* 0x006fe200078e00ff */
[----:B------:R-:W-:Y:S01]  /*11f20*/  UISETP.NE.AND.EX UP0, UPT, UR5, URZ, UPT, UP0 ;  /* 0x0000003f0500728c */ /* 0x000fe2000bf05300 */
[----:B------:R-:W-:Y:S01]  /*11f30*/  ISETP.NE.AND.EX P0, PT, RZ, UR9, PT, P0 ;  /* 0x00000009ff007c0c */ /* 0x000fe2000bf05300 */
[----:B------:R-:W-:Y:S01]  /*11f40*/  UIMAD.WIDE UR6, UR42, 0x4, UR6 ;  /* 0x000000042a0678a5 */ /* 0x000fe2000f8e0206 */
[----:B------:R-:W2:Y:S01]  /*11f50*/  LDL.LU R5, [R1+0x8] ;  /* 0x0000080001057983 */ /* 0x000ea20000300800 */
[----:B------:R-:W-:Y:S01]  /*11f60*/  ULDC.64 UR10, c[0x0][0xa18] ;  /* 0x00028600000a7ab9 */ /* 0x000fe20000000a00 */
[----:B0-----:R-:W0:Y:S01]  /*11f70*/  LDC R6, c[0x0][0x288] ;  /* 0x0000a200ff067b82 */ /* 0x001e220000000800 */
[----:B------:R-:W-:Y:S01]  /*11f80*/  PLOP3.LUT P1, PT, PT, PT, UP0, 0x80, 0x0 ;  /* 0x000000000000781c */ /* 0x000fe20003f2f008 */
[----:B------:R-:W-:Y:S01]  /*11f90*/  ULDC.64 UR8, c[0x0][0xa08] ;  /* 0x0002820000087ab9 */ /* 0x000fe20000000a00 */
[----:B------:R-:W-:-:S02]  /*11fa0*/  IMAD.U32 R2, RZ, RZ, UR6 ;  /* 0x00000006ff027e24 */ /* 0x000fc4000f8e00ff */
[----:B------:R-:W-:Y:S01]  /*11fb0*/  IMAD.U32 R3, RZ, RZ, UR7 ;  /* 0x00000007ff037e24 */ /* 0x000fe2000f8e00ff */
[----:B------:R-:W-:Y:S02]  /*11fc0*/  @UP0 ULDC.64 UR4, c[0x0][0xa28] ;  /* 0x00028a0000040ab9 */ /* 0x000fe40000000a00 */
[----:B------:R-:W-:Y:S02]  /*11fd0*/  @UP0 UIMAD.WIDE UR4, UR42, 0x4, UR4 ;  /* 0x000000042a0408a5 */ /* 0x000fe4000f8e0204 */
[----:B------:R1:W3:Y:S01]  /*11fe0*/  @P0 LDG.E R0, desc[UR52][R2.64] ;  /* 0x0000003402000981 */ /* 0x0002e2000c1e1900 */
[----:B------:R-:W-:-:S04]  /*11ff0*/  UISETP.NE.U32.AND UP0, UPT, UR10, URZ, UPT ;  /* 0x0000003f0a00728c */ /* 0x000fc8000bf05070 */
[----:B------:R-:W-:Y:S01]  /*12000*/  UISETP.NE.AND.EX UP0, UPT, UR11, URZ, UPT, UP0 ;  /* 0x0000003f0b00728c */ /* 0x000fe2000bf05300 */
[----:B-1----:R-:W-:Y:S02]  /*12010*/  IMAD.U32 R2, RZ, RZ, UR4 ;  /* 0x00000004ff027e24 */ /* 0x002fe4000f8e00ff */
[----:B------:R-:W-:Y:S01]  /*12020*/  IMAD.U32 R3, RZ, RZ, UR5 ;  /* 0x00000005ff037e24 */ /* 0x000fe2000f8e00ff */
[----:B------:R-:W-:-:S04]  /*12030*/  ULDC.64 UR4, c[0x0][0xa08] ;  /* 0x0002820000047ab9 */ /* 0x000fc80000000a00 */
[----:B------:R1:W5:Y:S01]  /*12040*/  @P1 LDG.E R4, desc[UR52][R2.64] ;  /* 0x0000003402041981 */ /* 0x000362000c1e1900 */
[----:B------:R-:W-:Y:S01]  /*12050*/  ISETP.NE.U32.AND P1, PT, RZ, UR4, PT ;  /* 0x00000004ff007c0c */ /* 0x000fe2000bf25070 */
[----:B------:R-:W-:Y:S01]  /*12060*/  UIMAD.WIDE UR8, UR42, 0x4, UR8 ;  /* 0x000000042a0878a5 */ /* 0x000fe2000f8e0208 */
[----:B------:R-:W-:Y:S02]  /*12070*/  IMAD.MOV.U32 R29, RZ, RZ, RZ ;  /* 0x000000ffff1d7224 */ /* 0x000fe400078e00ff */
[----:B------:R-:W-:Y:S01]  /*12080*/  ISETP.NE.AND.EX P1, PT, RZ, UR5, PT, P1 ;  /* 0x00000005ff007c0c */ /* 0x000fe2000bf25310 */
[----:B------:R-:W-:Y:S01]  /*12090*/  @UP0 ULDC.64 UR4, c[0x0][0xa18] ;  /* 0x0002860000040ab9 */ /* 0x000fe20000000a00 */
[----:B------:R-:W-:Y:S01]  /*120a0*/  PLOP3.LUT P4, PT, PT, PT, UP0, 0x80, 0x0 ;  /* 0x000000000000781c */ /* 0x000fe20003f8f008 */
[----:B------:R-:W-:Y:S01]  /*120b0*/  @UP0 UIMAD.WIDE UR4, UR42, 0x4, UR4 ;  /* 0x000000042a0408a5 */ /* 0x000fe2000f8e0204 */
[----:B-1----:R-:W-:Y:S02]  /*120c0*/  IMAD.U32 R2, RZ, RZ, UR8 ;  /* 0x00000008ff027e24 */ /* 0x002fe4000f8e00ff */
[----:B------:R-:W-:-:S07]  /*120d0*/  IMAD.U32 R3, RZ, RZ, UR9 ;  /* 0x00000009ff037e24 */ /* 0x000fce000f8e00ff */
[----:B------:R1:W5:Y:S02]  /*120e0*/  @P1 LDG.E R29, desc[UR52][R2.64] ;  /* 0x00000034021d1981 */ /* 0x000364000c1e1900 */
[----:B-1----:R-:W-:Y:S02]  /*120f0*/  IMAD.U32 R2, RZ, RZ, UR4 ;  /* 0x00000004ff027e24 */ /* 0x002fe4000f8e00ff */
[----:B------:R-:W-:Y:S01]  /*12100*/  IMAD.U32 R3, RZ, RZ, UR5 ;  /* 0x00000005ff037e24 */ /* 0x000fe2000f8e00ff */
[----:B------:R-:W-:Y:S01]  /*12110*/  UMOV UR43, URZ ;  /* 0x0000003f002b7c82 */ /* 0x000fe20008000000 */
[----:B------:R-:W-:-:S03]  /*12120*/  ULDC.64 UR4, c[0x0][0xa20] ;  /* 0x0002880000047ab9 */ /* 0x000fc60000000a00 */
[----:B0-----:R0:W4:Y:S01]  /*12130*/  @P4 LDG.E R6, desc[UR52][R2.64] ;  /* 0x0000003402064981 */ /* 0x001122000c1e1900 */
        /* <DEDUP_REMOVED lines=8> */
[----:B------:R-:W-:Y:S02]  /*121c0*/  SHF.R.U32.HI R3, RZ, 0x8, R3 ;  /* 0x00000008ff037819 */ /* 0x000fe40000011603 */
[----:B---3--:R-:W-:-:S05]  /*121d0*/  @P0 R2UR UR43, R0 ;  /* 0x00000000002b02ca */ /* 0x008fca00000e0000 */
[----:B------:R-:W-:Y:S01]  /*121e0*/  ULOP3.LUT UR36, UR36, 0xffff, URZ, 0xc0, !UPT ;  /* 0x0000ffff24247892 */ /* 0x000fe2000f8ec03f */
[----:B------:R-:W0:Y:S02]  /*121f0*/  LDC R0, c[0x0][0x424] ;  /* 0x00010900ff007b82 */ /* 0x000e240000000800 */
[----:B0-----:R-:W-:Y:S02]  /*12200*/  SEL R5, R0, 0x1, P2 ;  /* 0x0000000100057807 */ /* 0x001fe40001000000 */
[----:B------:R-:W-:Y:S01]  /*12210*/  LEA.HI R0, R2, R3, RZ, 0x10 ;  /* 0x0000000302007211 */ /* 0x000fe200078f80ff */
[----:B----4-:R0:W-:Y:S01]  /*12220*/  STL [R1+0xc], R6 ;  /* 0x00000c0601007387 */ /* 0x0101e20000100800 */
[----:B------:R-:W-:Y:S02]  /*12230*/  IMAD.MOV.U32 R9, RZ, RZ, R6 ;  /* 0x000000ffff097224 */ /* 0x000fe400078e0006 */
        /* <DEDUP_REMOVED lines=10> */
.L_x_9771:
[----:B-----5:R-:W-:Y:S01]  /*122e0*/  IMAD.IADD R29, R29, 0x1, R4 ;  /* 0x000000011d1d7824 */ /* 0x020fe200078e0204 */
[----:B------:R-:W-:Y:S06]  /*122f0*/  @!P3 BRA `(.L_x_9772) ;  /* 0x000000000018b947 */ /* 0x000fec0003800000 */
[----:B------:R-:W-:Y:S02]  /*12300*/  ULDC.64 UR4, c[0x0][0xa20] ;  /* 0x0002880000047ab9 */ /* 0x000fe40000000a00 */
[----:B------:R-:W-:-:S06]  /*12310*/  UIMAD.WIDE UR4, UR42, 0x4, UR4 ;  /* 0x000000042a0478a5 */ /* 0x000fcc000f8e0204 */
[----:B------:R-:W-:Y:S02]  /*12320*/  IMAD.U32 R2, RZ, RZ, UR4 ;  /* 0x00000004ff027e24 */ /* 0x000fe4000f8e00ff */
[----:B------:R-:W-:-:S05]  /*12330*/  IMAD.U32 R3, RZ, RZ, UR5 ;  /* 0x00000005ff037e24 */ /* 0x000fca000f8e00ff */
[----:B------:R1:W5:Y:S01]  /*12340*/  LDG.E R6, desc[UR52][R2.64] ;  /* 0x0000003402067981 */ /* 0x000362000c1e1900 */
[----:B------:R-:W-:Y:S05]  /*12350*/  BRA `(.L_x_9773) ;  /* 0x0000000000187947 */ /* 0x000fea0003800000 */
.L_x_9772:
[----:B------:R-:W-:Y:S05]  /*12360*/  @!P1 BRA `(.L_x_9773) ;  /* 0x0000000000149947 */ /* 0x000fea0003800000 */
[----:B------:R-:W-:Y:S02]  /*12370*/  IMAD.U32 R2, RZ, RZ, UR8 ;  /* 0x00000008ff027e24 */ /* 0x000fe4000f8e00ff */
[----:B------:R-:W-:-:S05]  /*12380*/  IMAD.U32 R3, RZ, RZ, UR9 ;  /* 0x00000009ff037e24 */ /* 0x000fca000f8e00ff */
[----:B------:R-:W2:Y:S04]  /*12390*/  LDG.E R5, desc[UR52][R2.64] ;  /* 0x0000003402057981 */ /* 0x000ea8000c1e1900 */
[----:B------:R-:W2:Y:S02]  /*123a0*/  LDG.E R6, desc[UR52][R2.64+0x4] ;  /* 0x0000043402067981 */ /* 0x000ea4000c1e1900 */
[----:B--2---:R-:W-:-:S07]  /*123b0*/  IMAD.IADD R6, R6, 0x1, -R5 ;  /* 0x0000000106067824 */ /* 0x004fce00078e0a05 */
.L_x_9773:
[----:B-1----:R-:W2:Y:S01]  /*123c0*/  LDL.LU R3, [R1+0x4] ;  /* 0x0000040001037983 */ /* 0x002ea20000300800 */
[----:B------:R-:W1:Y:S01]  /*123d0*/  LDC R2, c[0x0][0x448] ;  /* 0x00011200ff027b82 */ /* 0x000e620000000800 */
[----:B-----5:R-:W-:Y:S01]  /*123e0*/  IMAD.IADD R6, R6, 0x1, -R4 ;  /* 0x0000000106067824 */ /* 0x020fe200078e0a04 */
[----:B-1----:R-:W-:-:S13]  /*123f0*/  ISETP.NE.AND P1, PT, R2, 0x1, PT ;  /* 0x000000010200780c */ /* 0x002fda0003f25270 */
[----:B------:R-:W1:Y:S08]  /*12400*/  @P1 LDC R4, c[0x0][0x44c] ;  /* 0x00011300ff041b82 */ /* 0x000e700000000800 */
[----:B------:R-:W3:Y:S01]  /*12410*/  @P1 LDC R2, c[0x0][0x450] ;  /* 0x00011400ff021b82 */ /* 0x000ee20000000800 */
[----:B--2---:R-:W-:-:S04]  /*12420*/  IMAD R10, R3, 0xc0, RZ ;  /* 0x000000c0030a7824 */ /* 0x004fc800078e02ff */
[----:B------:R-:W-:Y:S01]  /*12430*/  VIADD R3, R10, 0xbf ;  /* 0x000000bf0a037836 */ /* 0x000fe20000000000 */
[----:B------:R2:W-:Y:S03]  /*12440*/  STL [R1+0x4], R10 ;  /* 0x0000040a01007387 */ /* 0x0005e60000100800 */
[----:B-1----:R-:W-:-:S05]  /*12450*/  @P1 IMAD.HI.U32 R5, R3, R4, RZ ;  /* 0x0000000403051227 */ /* 0x002fca00078e00ff */
        /* <DEDUP_REMOVED lines=17> */
.L_x_9775:
[----:B------:R-:W-:-:S13]  /*12570*/  ISETP.NE.AND P0, PT, R3, 0x1, PT ;  /* 0x000000010300780c */ /* 0x000fda0003f05270 */
[----:B------:R-:W1:Y:S02]  /*12580*/  @P0 LDC.64 R4, c[0x0][0x9e8] ;  /* 0x00027a00ff040b82 */ /* 0x000e640000000a00 */
[----:B-1----:R-:W-:-:S05]  /*12590*/  @P0 IMAD.HI.U32 R4, R8, R4, RZ ;  /* 0x0000000408040227 */ /* 0x002fca00078e00ff */
[----:B------:R-:W-:-:S07]  /*125a0*/  @P0 SHF.R.U32.HI R8, RZ, R5, R4 ;  /* 0x00000005ff080219 */ /* 0x000fce0000011604 */
.L_x_9776:
[----:B------:R-:W-:-:S05]  /*125b0*/  IMAD R5, R8, R3, R3 ;  /* 0x0000000308057224 */ /* 0x000fca00078e0203 */
[----:B------:R-:W-:-:S07]  /*125c0*/  VIMNMX R2, R2, R5, PT ;  /* 0x0000000502027248 */ /* 0x000fce0003fe0100 */
.L_x_9774:
[----:B------:R-:W1:Y:S01]  /*125d0*/  @P1 LDC R5, c[0x0][0x44c] ;  /* 0x00011300ff051b82 */ /* 0x000e620000000800 */
[----:B------:R-:W-:Y:S01]  /*125e0*/  IMAD.MOV.U32 R7, RZ, RZ, R10 ;  /* 0x000000ffff077224 */ /* 0x000fe200078e000a */
[----:B------:R-:W-:Y:S01]  /*125f0*/  ULDC UR4, c[0x0][0x9dc] ;  /* 0x0002770000047ab9 */ /* 0x000fe20000000800 */
[----:B------:R-:W-:-:S05]  /*12600*/  VIADD R2, R2, 0x7f ;  /* 0x0000007f02027836 */ /* 0x000fca0000000000 */
[----:B------:R-:W2:Y:S01]  /*12610*/  @P1 LDC R4, c[0x0][0x450] ;  /* 0x00011400ff041b82 */ /* 0x000ea20000000800 */
[----:B-1----:R-:W-:-:S05]  /*12620*/  @P1 IMAD.HI.U32 R5, R10, R5, RZ ;  /* 0x000000050a051227 */ /* 0x002fca00078e00ff */
[----:B--2---:R-:W-:Y:S02]  /*12630*/  @P1 SHF.R.U32.HI R7, RZ, R4, R5 ;  /* 0x00000004ff071219 */ /* 0x004fe40000011605 */
[----:B------:R-:W-:Y:S02]  /*12640*/  SHF.R.S32.HI R5, RZ, 0x1f, R2 ;  /* 0x0000001fff057819 */ /* 0x000fe40000011402 */
[----:B------:R-:W-:Y:S01]  /*12650*/  IADD3 R7, R7, R6, -R9 ;  /* 0x0000000607077210 */ /* 0x000fe20007ffe809 */
[----:B------:R-:W-:Y:S01]  /*12660*/  VIADD R6, R6, 0x7f ;  /* 0x0000007f06067836 */ /* 0x000fe20000000000 */
[----:B------:R-:W-:-:S04]  /*12670*/  LEA.HI R2, R5, R2, RZ, 0x7 ;  /* 0x0000000205027211 */ /* 0x000fc800078f38ff */
[----:B------:R-:W-:Y:S02]  /*12680*/  SHF.R.S32.HI R5, RZ, 0x1f, R6 ;  /* 0x0000001fff057819 */ /* 0x000fe40000011406 */
[----:B------:R-:W-:Y:S02]  /*12690*/  SHF.R.S32.HI R2, RZ, 0x7, R2 ;  /* 0x00000007ff027819 */ /* 0x000fe40000011402 */
[----:B------:R-:W-:-:S04]  /*126a0*/  LEA.HI R5, R5, R6, RZ, 0x7 ;  /* 0x0000000605057211 */ /* 0x000fc800078f38ff */
        /* <DEDUP_REMOVED lines=13> */
.L_x_9778:
[----:B------:R-:W-:-:S13]  /*12780*/  ISETP.NE.AND P0, PT, R3, 0x1, PT ;  /* 0x000000010300780c */ /* 0x000fda0003f05270 */
[----:B------:R-:W1:Y:S02]  /*12790*/  @P0 LDC.64 R4, c[0x0][0x9e8] ;  /* 0x00027a00ff040b82 */ /* 0x000e640000000a00 */
[----:B-1----:R-:W-:-:S05]  /*127a0*/  @P0 IMAD.HI.U32 R4, R7, R4, RZ ;  /* 0x0000000407040227 */ /* 0x002fca00078e00ff */
[----:B------:R-:W-:-:S07]  /*127b0*/  @P0 SHF.R.U32.HI R7, RZ, R5, R4 ;  /* 0x00000005ff070219 */ /* 0x000fce0000011604 */
.L_x_9779:
[----:B------:R-:W-:-:S05]  /*127c0*/  IMAD R3, R7, R3, RZ ;  /* 0x0000000307037224 */ /* 0x000fca00078e02ff */
[----:B------:R-:W-:-:S07]  /*127d0*/  VIMNMX R2, R2, R3, !PT ;  /* 0x0000000302027248 */ /* 0x000fce0007fe0100 */
.L_x_9777:
[----:B------:R-:W-:Y:S02]  /*127e0*/  SHF.R.U32.HI R4, RZ, 0x10, R0 ;  /* 0x00000010ff047819 */ /* 0x000fe40000011600 */
[----:B------:R-:W-:Y:S02]  /*127f0*/  SHF.R.S32.HI R3, RZ, 0x1f, R2 ;  /* 0x0000001fff037819 */ /* 0x000fe40000011402 */
[----:B------:R-:W-:Y:S02]  /*12800*/  ISETP.NE.AND P0, PT, R4, RZ, PT ;  /* 0x000000ff0400720c */ /* 0x000fe40003f05270 */
[----:B------:R-:W-:Y:S01]  /*12810*/  LEA.HI R3, R3, R2, RZ, 0x7 ;  /* 0x0000000203037211 */ /* 0x000fe200078f38ff */
[----:B------:R-:W-:-:S03]  /*12820*/  IMAD.MOV.U32 R2, RZ, RZ, RZ ;  /* 0x000000ffff027224 */ /* 0x000fc600078e00ff */
[----:B------:R-:W-:-:S04]  /*12830*/  SHF.R.S32.HI R3, RZ, 0x7, R3 ;  /* 0x00000007ff037819 */ /* 0x000fc80000011403 */
[----:B------:R-:W-:-:S03]  /*12840*/  VIMNMX R27, RZ, R3, !PT ;  /* 0x00000003ff1b7248 */ /* 0x000fc60007fe0100 */
[----:B------:R-:W1:Y:S01]  /*12850*/  @!P0 LDC R4, c[0x0][0x9f0] ;  /* 0x00027c00ff048b82 */ /* 0x000e620000000800 */
[----:B------:R-:W-:-:S13]  /*12860*/  ISETP.GT.AND P1, PT, R6, R27, PT ;  /* 0x0000001b0600720c */ /* 0x000fda0003f24270 */
[----:B------:R-:W-:Y:S05]  /*12870*/  @!P1 BRA `(.L_x_9780) ;  /* 0x00000000006c9947 */ /* 0x000fea0003800000 */
[-C--:B-1----:R-:W-:Y:S02]  /*12880*/  IABS R5, R4.reuse ;  /* 0x0000000400057213 */ /* 0x082fe40000000000 */
[----:B------:R-:W-:Y:S02]  /*12890*/  IABS R8, R4 ;  /* 0x0000000400087213 */ /* 0x000fe40000000000 */
[----:B0-----:R-:W0:Y:S03]  /*128a0*/  I2F.RP R9, R5 ;  /* 0x0000000500097306 */ /* 0x001e260000209400 */
        /* <DEDUP_REMOVED lines=24> */
.L_x_9780:
[----:B------:R-:W-:Y:S01]  /*12a30*/  LOP3.LUT R0, R0, 0xff, RZ, 0xc0, !PT ;  /* 0x000000ff00007812 */ /* 0x000fe200078ec0ff */
[----:B------:R-:W-:Y:S04]  /*12a40*/  BSSY B7, `(.L_x_9781) ;  /* 0x0000329000077945 */ /* 0x000fe80003800000 */
[----:B------:R-:W-:-:S05]  /*12a50*/  IMAD R27, R0, R2, R27 ;  /* 0x00000002001b7224 */ /* 0x000fca00078e021b */
[----:B------:R-:W-:-:S04]  /*12a60*/  VIADDMNMX R3, R27, R2, R6, PT ;  /* 0x000000021b037246 */ /* 0x000fc80003800106 */
        /* <DEDUP_REMOVED lines=13> */
[----:B---3--:R-:W2:Y:S01]  /*12b40*/  @P0 ATOMG.E.ADD.STRONG.GPU PT, R3, desc[UR52][R2.64], R5 ;  /* 0x00000005020309a8 */ /* 0x008ea200081ee1f4 */
[----:B-1----:R-:W1:Y:S02]  /*12b50*/  S2R R4, SR_LTMASK ;  /* 0x0000000000047919 */ /* 0x002e640000003900 */
[----:B-1----:R-:W-:-:S04]  /*12b60*/  LOP3.LUT R4, R4, UR4, RZ, 0xc0, !PT ;  /* 0x0000000404047c12 */ /* 0x002fc8000f8ec0ff */
[----:B------:R-:W1:Y:S01]  /*12b70*/  POPC R7, R4 ;  /* 0x0000000400077309 */ /* 0x000e620000000000 */
[----:B--2---:R-:W1:Y:S02]  /*12b80*/  SHFL.IDX PT, R0, R3, R0, 0x1f ;  /* 0x00001f0003007589 */ /* 0x004e6400000e0000 */
[----:B-1----:R-:W-:-:S05]  /*12b90*/  IADD3 R0, R0, UR40, R7 ;  /* 0x0000002800007c10 */ /* 0x002fca000fffe007 */
[----:B------:R2:W-:Y:S01]  /*12ba0*/  STL [R1], R0 ;  /* 0x0000000001007387 */ /* 0x0005e20000100800 */
[----:B------:R-:W-:Y:S05]  /*12bb0*/  BRA `(.L_x_9783) ;  /* 0x0000003000447947 */ /* 0x000fea0003800000 */
.L_x_9782:
        /* <DEDUP_REMOVED lines=20> */
.L_x_9785:
[----:B------:R-:W-:Y:S05]  /*12d00*/  BSYNC B6 ;  /* 0x0000000000067941 */ /* 0x000fea0003800000 */
.L_x_9784:
        /* <DEDUP_REMOVED lines=22> */
.L_x_9787:
[----:B------:R-:W-:Y:S05]  /*12e70*/  BSYNC B6 ;  /* 0x0000000000067941 */ /* 0x000fea0003800000 */
.L_x_9786:
        /* <DEDUP_REMOVED lines=20> */
.L_x_9789:
[----:B------:R-:W-:Y:S05]  /*12fc0*/  BSYNC B6 ;  /* 0x0000000000067941 */ /* 0x000fea0003800000 */
.L_x_9788:
[----:B------:R-:W-:Y:S01]  /*12fd0*/  LOP3.LUT P6, RZ, R22, 0x1, RZ, 0xc0, !PT ;  /* 0x0000000116ff7812 */ /* 0x000fe200078cc0ff */
[----:B------:R-:W-:-:S12]  /*12fe0*/  BSSY B6, `(.L_x_9790) ;  /* 0x0000012000067945 */ /* 0x000fd80003800000 */
        /* <DEDUP_REMOVED lines=17> */
.L_x_9791:
[----:B------:R-:W-:Y:S05]  /*13100*/  BSYNC B6 ;  /* 0x0000000000067941 */ /* 0x000fea0003800000 */
.L_x_9790:
        /* <DEDUP_REMOVED lines=18> */
[----:B----4-:R-:W-:Y:S02]  /*13230*/  SHF.R.S32.HI R28, RZ, 0x1f, R26 ;  /* 0x0000001fff1c7819 */ /* 0x010fe4000001141a */
[----:B------:R-:W-:Y:S01]  /*13240*/  SEL R17, R26, RZ, !P0 ;  /* 0x000000ff1a117207 */ /* 0x000fe20004000000 */
[----:B------:R-:W-:Y:S08]  /*13250*/  BRA.DIV UR4, `(.L_x_9792) ;  /* 0x0000004204a07947 */ /* 0x000ff0000b800000 */
[----:B------:R2:W3:Y:S02]  /*13260*/  SHFL.IDX PT, R14, R20, RZ, 0x1f ;  /* 0x00001fff140e7589 */ /* 0x0004e400000e0000 */
.L_x_9869:
[----:B---3--:R-:W-:Y:S02]  /*13270*/  ISETP.NE.AND P0, PT, R14, RZ, PT ;  /* 0x000000ff0e00720c */ /* 0x008fe40003f05270 */
[----:B------:R-:W-:Y:S02]  /*13280*/  PLOP3.LUT P1, PT, PT, PT, PT, 0x8, 0x0 ;  /* 0x000000000000781c */ /* 0x000fe40003f2e170 */
[----:B------:R-:W-:-:S11]  /*13290*/  LOP3.LUT R22, R22, 0xfffffffe, RZ, 0xc0, !PT ;  /* 0xfffffffe16167812 */ /* 0x000fd600078ec0ff */
[----:B------:R-:W-:Y:S01]  /*132a0*/  @P1 LOP3.LUT R22, R22, 0x1, RZ, 0xfc, !PT ;  /* 0x0000000116161812 */ /* 0x000fe200078efcff */
[----:B------:R-:W-:Y:S06]  /*132b0*/  @P0 BRA `(.L_x_9793) ;  /* 0x0000000400b80947 */ /* 0x000fec0003800000 */
[----:B------:R-:W3:Y:S01]  /*132c0*/  LDL R0, [R1+0x8] ;  /* 0x0000080001007983 */ /* 0x000ee20000100800 */
[----:B------:R-:W-:Y:S01]  /*132d0*/  UMOV UR4, 0xffffffff ;  /* 0xffffffff00047882 */ /* 0x000fe20000000000 */
[----:B---3--:R-:W-:Y:S02]  /*132e0*/  VIADD R0, R0, 0xffffffff ;  /* 0xffffffff00007836 */ /* 0x008fe40000000000 */
[----:B------:R-:W-:Y:S05]  /*132f0*/  BRA.DIV UR4, `(.L_x_9794) ;  /* 0x0000004204987947 */ /* 0x000fea000b800000 */
[----:B------:R-:W-:-:S13]  /*13300*/  ELECT P6, URZ, PT ;  /* 0x00000000003f782f */ /* 0x000fda00038c0000 */
.L_x_9872:
[----:B------:R-:W-:Y:S05]  /*13310*/  @!P6 BRA `(.L_x_9793) ;  /* 0x0000000400a0e947 */ /* 0x000fea0003800000 */
[----:B------:R-:W-:-:S04]  /*13320*/  ISETP.NE.U32.AND P0, PT, R2, RZ, PT ;  /* 0x000000ff0200720c */ /* 0x000fc80003f05070 */
[----:B------:R-:W-:-:S13]  /*13330*/  ISETP.NE.AND.EX P0, PT, R3, RZ, PT, P0 ;  /* 0x000000ff0300720c */ /* 0x000fda0003f05300 */
[----:B------:R-:W-:Y:S05]  /*13340*/  @!P0 BRA `(.L_x_9795) ;  /* 0x0000000000448947 */ /* 0x000fea0003800000 */
[----:B------:R-:W3:Y:S01]  /*13350*/  LDC R7, c[0x0][0x43c] ;  /* 0x00010f00ff077b82 */ /* 0x000ee20000000800 */
[----:B------:R-:W-:Y:S01]  /*13360*/  ULDC.64 UR4, c[0x0][0x428] ;  /* 0x00010a0000047ab9 */ /* 0x000fe20000000a00 */
[----:B---3--:R-:W-:-:S13]  /*13370*/  ISETP.NE.AND P0, PT, R7, 0x1, PT ;  /* 0x000000010700780c */ /* 0x008fda0003f05270 */
        /* <DEDUP_REMOVED lines=14> */
.L_x_9795:
[----:B-1----:R-:W-:Y:S01]  /*13460*/  IMAD R4, R18, 0x8, R16 ;  /* 0x0000000812047824 */ /* 0x002fe200078e0210 */
[----:B---3--:R-:W-:Y:S01]  /*13470*/  SHF.L.U32 R3, R24, 0x1f, RZ ;  /* 0x0000001f18037819 */ /* 0x008fe200000006ff */
[----:B------:R-:W1:Y:S03]  /*13480*/  S2R R2, SR_TID.X ;  /* 0x0000000000027919 */ /* 0x000e660000002100 */
[----:B------:R-:W3:Y:S01]  /*13490*/  SYNCS.PHASECHK.TRANS64.TRYWAIT P0, [R4+URZ+0x19c80], R3 ;  /* 0x019c8003040075a7 */ /* 0x000ee2000800017f */
[----:B-1----:R-:W-:-:S04]  /*134a0*/  LOP3.LUT R2, R2, 0x7f, RZ, 0xc0, !PT ;  /* 0x0000007f02027812 */ /* 0x002fc800078ec0ff */
[----:B------:R-:W-:Y:S01]  /*134b0*/  ISETP.NE.AND P1, PT, R2, RZ, PT ;  /* 0x000000ff0200720c */ /* 0x000fe20003f25270 */
[----:B---3--:R-:W-:-:S12]  /*134c0*/  @!P0 BRA `(.L_x_9796) ;  /* 0x0000004000448947 */ /* 0x008fd80003800000 */
.L_x_9873:
        /* <DEDUP_REMOVED lines=8> */
.L_x_9797:
[----:B------:R-:W-:Y:S01]  /*13550*/  IMAD R2, R18, 0x3000, R16 ;  /* 0x0000300012027824 */ /* 0x000fe200078e0210 */
[----:B------:R-:W-:Y:S01]  /*13560*/  R2UR UR33, R4 ;  /* 0x00000000042172ca */ /* 0x000fe200000e0000 */
[----:B------:R-:W-:Y:S01]  /*13570*/  IMAD R0, R0, 0x80, R29 ;  /* 0x0000008000007824 */ /* 0x000fe200078e021d */
[----:B-----5:R-:W-:Y:S01]  /*13580*/  R2UR UR37, R17 ;  /* 0x00000000112572ca */ /* 0x020fe200000e0000 */
[----:B------:R-:W-:Y:S01]  /*13590*/  UIADD3 UR4, UP0, UR46, 0x470, URZ ;  /* 0x000004702e047890 */ /* 0x000fe2000ff1e03f */
[----:B------:R-:W-:Y:S01]  /*135a0*/  R2UR UR8, R2 ;  /* 0x00000000020872ca */ /* 0x000fe200000e0000 */
[----:B------:R-:W-:Y:S01]  /*135b0*/  UMOV UR6, 0x0 ;  /* 0x0000000000067882 */ /* 0x000fe20000000000 */
[----:B------:R-:W-:Y:S01]  /*135c0*/  R2UR UR35, R0 ;  /* 0x00000000002372ca */ /* 0x000fe200000e0000 */
[----:B------:R-:W-:Y:S01]  /*135d0*/  UIADD3.X UR5, URZ, UR47, URZ, UP0, !UPT ;  /* 0x0000002f3f057290 */ /* 0x000fe200087fe43f */
[----:B------:R-:W-:Y:S01]  /*135e0*/  UMOV UR7, 0x14f00000 ;  /* 0x14f0000000077882 */ /* 0x000fe20000000000 */
[----:B------:R-:W-:Y:S01]  /*135f0*/  UMOV UR34, URZ ;  /* 0x0000003f00227c82 */ /* 0x000fe20008000000 */
[----:B------:R-:W-:Y:S01]  /*13600*/  UMOV UR18, 0x20 ;  /* 0x0000002000127882 */ /* 0x000fe20000000000 */
[----:B------:R-:W-:-:S02]  /*13610*/  UMOV UR20, UR36 ;  /* 0x0000002400147c82 */ /* 0x000fc40008000000 */
[----:B------:R-:W-:Y:S02]  /*13620*/  UIADD3 UR33, UR33, 0x19c70, URZ ;  /* 0x00019c7021217890 */ /* 0x000fe4000fffe03f */
[----:B------:R-:W-:Y:S01]  /*13630*/  UMOV UR21, UR37 ;  /* 0x0000002500157c82 */ /* 0x000fe20008000000 */
[----:B------:R-:W-:Y:S01]  /*13640*/  UMOV UR10, 0x40 ;  /* 0x00000040000a7882 */ /* 0x000fe20000000000 */
        /* <DEDUP_REMOVED lines=12> */
[----:B------:R-:W4:Y:S02]  /*13710*/  SYNCS.PHASECHK.TRANS64.TRYWAIT P0, [R4+URZ+0x19c40], R3 ;  /* 0x019c4003040075a7 */ /* 0x000f24000800017f */
[----:B---34-:R-:W-:Y:S05]  /*13720*/  @!P0 BRA `(.L_x_9798) ;  /* 0x0000003c00c08947 */ /* 0x018fea0003800000 */
.L_x_9874:
[----:B------:R-:W-:Y:S05]  /*13730*/  @P1 BRA `(.L_x_9799) ;  /* 0x00000000001c1947 */ /* 0x000fea0003800000 */
[----:B------:R-:W4:Y:S01]  /*13740*/  S2R R5, SR_TID.X ;  /* 0x0000000000057919 */ /* 0x000f220000002100 */
[----:B-1-3--:R-:W-:-:S04]  /*13750*/  IMAD.MOV.U32 R3, RZ, RZ, 0x3000 ;  /* 0x00003000ff037424 */ /* 0x00afc800078e00ff */
[----:B------:R1:W-:Y:S01]  /*13760*/  SYNCS.ARRIVE.TRANS64 RZ, [R4+URZ+0x19c30], R3 ;  /* 0x019c300304ff79a7 */ /* 0x0003e2000800003f */
[----:B----4-:R-:W-:-:S04]  /*13770*/  LOP3.LUT R5, R5, 0x1f, RZ, 0xc0, !PT ;  /* 0x0000001f05057812 */ /* 0x010fc800078ec0ff */
[----:B------:R-:W-:-:S13]  /*13780*/  ISETP.NE.AND P0, PT, R5, RZ, PT ;  /* 0x000000ff0500720c */ /* 0x000fda0003f05270 */
[----:B-1----:R-:W-:Y:S05]  /*13790*/  @!P0 BRA `(.L_x_9799) ;  /* 0x0000000000048947 */ /* 0x002fea0003800000 */
[----:B------:R-:W-:Y:S01]  /*137a0*/  BPT.TRAP 0x1 ;  /* 0x000000040000795c */ /* 0x000fe20000300000 */
.L_x_9799:
        /* <DEDUP_REMOVED lines=31> */
.L_x_9793:
[----:B------:R-:W-:Y:S05]  /*139a0*/  WARPSYNC.ALL ;  /* 0x0000000000007948 */ /* 0x000fea0003800000 */
[----:B------:R-:W-:Y:S01]  /*139b0*/  VIADD R0, R16, 0xf000 ;  /* 0x0000f00010007836 */ /* 0x000fe20000000000 */
[----:B------:R-:W-:Y:S01]  /*139c0*/  USHF.R.S32.HI UR4, URZ, 0x1f, UR43 ;  /* 0x0000001f3f047899 */ /* 0x000fe2000801142b */
[----:B------:R-:W-:Y:S01]  /*139d0*/  BAR.SYNC.DEFER_BLOCKING 0x8, 0x200 ;  /* 0x0208000000007b1d */ /* 0x000fe20000010000 */
[----:B------:R-:W-:Y:S02]  /*139e0*/  USHF.R.S32.HI UR37, URZ, 0x1f, UR42 ;  /* 0x0000001f3f257899 */ /* 0x000fe4000801142a */
        /* <DEDUP_REMOVED lines=17> */
[----:B-1-3--:R-:W-:Y:S02]  /*13b00*/  IMAD.U32 R4, RZ, RZ, UR6 ;  /* 0x00000006ff047e24 */ /* 0x00afe4000f8e00ff */
        /* <DEDUP_REMOVED lines=9> */
[----:B--2---:R-:W-:-:S07]  /*13ba0*/  LEPC R20, `(.L_x_9801) ;  /* 0x000000001014794e */ /* 0x004fce0000000000 */
[----:B01----:R-:W-:Y:S05]  /*13bb0*/  CALL.ABS.NOINC R2 ;  /* 0x0000000002007343 */ /* 0x003fea0003c00000 */
.L_x_9801:
[----:B------:R-:W-:Y:S05]  /*13bc0*/  BSYNC B6 ;  /* 0x0000000000067941 */ /* 0x000fea0003800000 */
.L_x_9800:
[----:B------:R-:W4:Y:S01]  /*13bd0*/  LDL R12, [R1+0x4] ;  /* 0x00000400010c7983 */ /* 0x000f220000100800 */
[----:B0-----:R-:W0:Y:S01]  /*13be0*/  LDC R9, c[0x0][0x448] ;  /* 0x00011200ff097b82 */ /* 0x001e220000000800 */
[----:B------:R-:W-:Y:S01]  /*13bf0*/  ULDC.64 UR6, c[0x0][0x2d8] ;  /* 0x0000b60000067ab9 */ /* 0x000fe20000000a00 */
[----:B------:R-:W-:Y:S01]  /*13c00*/  UMOV UR44, UR48 ;  /* 0x00000030002c7c82 */ /* 0x000fe20008000000 */
[----:B------:R-:W0:Y:S01]  /*13c10*/  S2R R2, SR_TID.X ;  /* 0x0000000000027919 */ /* 0x000e220000002100 */
[----:B------:R-:W-:Y:S01]  /*13c20*/  UIMAD.WIDE.U32 UR4, UR36, UR6, UR44 ;  /* 0x00000006240472a5 */ /* 0x000fe2000f8e002c */
[----:B------:R-:W-:Y:S01]  /*13c30*/  ULDC.64 UR8, c[0x0][0x2e0] ;  /* 0x0000b80000087ab9 */ /* 0x000fe20000000a00 */
[----:B--2---:R-:W2:Y:S02]  /*13c40*/  S2R R20, SR_TID.X ;  /* 0x0000000000147919 */ /* 0x004ea40000002100 */
[----:B------:R-:W-:Y:S02]  /*13c50*/  UIMAD UR5, UR36, UR7, UR5 ;  /* 0x00000007240572a4 */ /* 0x000fe4000f8e0205 */
[----:B------:R-:W-:Y:S01]  /*13c60*/  UIMAD UR6, UR37, UR8, URZ ;  /* 0x00000008250672a4 */ /* 0x000fe2000f8e023f */
[----:B------:R-:W2:Y:S01]  /*13c70*/  S2R R10, SR_TID.X ;  /* 0x00000000000a7919 */ /* 0x000ea20000002100 */
[----:B------:R-:W-:-:S02]  /*13c80*/  UIMAD.WIDE.U32 UR4, UR43, UR8, UR4 ;  /* 0x000000082b0472a5 */ /* 0x000fc4000f8e0004 */
[----:B------:R-:W-:-:S03]  /*13c90*/  UIMAD UR6, UR43, UR9, UR6 ;  /* 0x000000092b0672a4 */ /* 0x000fc6000f8e0206 */
[----:B------:R-:W-:Y:S01]  /*13ca0*/  ULDC.64 UR8, c[0x0][0x280] ;  /* 0x0000a00000087ab9 */ /* 0x000fe20000000a00 */
[----:B-1-3--:R-:W-:Y:S01]  /*13cb0*/  IMAD.U32 R4, RZ, RZ, UR4 ;  /* 0x00000004ff047e24 */ /* 0x00afe2000f8e00ff */
[----:B------:R-:W-:Y:S02]  /*13cc0*/  UIADD3 UR6, UR5, UR6, URZ ;  /* 0x0000000605067290 */ /* 0x000fe4000fffe03f */
[----:B------:R-:W-:Y:S01]  /*13cd0*/  IMAD.U32 R5, RZ, RZ, UR5 ;  /* 0x00000005ff057e24 */ /* 0x000fe2000f8e00ff */
[----:B------:R-:W-:Y:S01]  /*13ce0*/  ULDC.64 UR4, c[0x0][0x2d0] ;  /* 0x0000b40000047ab9 */ /* 0x000fe20000000a00 */
[----:B0-----:R-:W-:Y:S02]  /*13cf0*/  ISETP.NE.AND P1, PT, R9, 0x1, PT ;  /* 0x000000010900780c */ /* 0x001fe40003f25270 */
[----:B------:R-:W-:-:S11]  /*13d00*/  LOP3.LUT R21, R2, 0x7f, RZ, 0xc0, !PT ;  /* 0x0000007f02157812 */ /* 0x000fd600078ec0ff */
[----:B------:R-:W0:Y:S01]  /*13d10*/  @P1 LDC R3, c[0x0][0x44c] ;  /* 0x00011300ff031b82 */ /* 0x000e220000000800 */
[----:B--2---:R-:W-:Y:S01]  /*13d20*/  IMAD.SHL.U32 R20, R20, 0x40, RZ ;  /* 0x0000004014147824 */ /* 0x004fe200078e00ff */
[----:B------:R-:W-:Y:S01]  /*13d30*/  SHF.R.U32.HI R21, RZ, 0x1, R21 ;  /* 0x00000001ff157819 */ /* 0x000fe20000011615 */
[----:B------:R-:W-:-:S03]  /*13d40*/  IMAD.SHL.U32 R10, R10, 0x10, RZ ;  /* 0x000000100a0a7824 */ /* 0x000fc600078e00ff */
[----:B------:R-:W-:Y:S02]  /*13d50*/  LOP3.LUT R20, R21, 0x40, R20, 0xf8, !PT ;  /* 0x0000004015147812 */ /* 0x000fe400078ef814 */
[----:B------:R-:W1:Y:S01]  /*13d60*/  @P1 LDC R2, c[0x0][0x450] ;  /* 0x00011400ff021b82 */ /* 0x000e620000000800 */
[----:B------:R-:W2:Y:S01]  /*13d70*/  S2R R21, SR_TID.X ;  /* 0x0000000000157919 */ /* 0x000ea20000002100 */
[----:B------:R-:W-:-:S04]  /*13d80*/  LOP3.LUT R10, R10, 0x10, RZ, 0xc0, !PT ;  /* 0x000000100a0a7812 */ /* 0x000fc800078ec0ff */
[C---:B------:R-:W-:Y:S02]  /*13d90*/  LOP3.LUT R11, R10.reuse, 0x20, RZ, 0xfc, !PT ;  /* 0x000000200a0b7812 */ /* 0x040fe400078efcff */
[----:B------:R-:W-:Y:S01]  /*13da0*/  LOP3.LUT R10, R10, 0x40, RZ, 0xfc, !PT ;  /* 0x000000400a0a7812 */ /* 0x000fe200078efcff */
[----:B----4-:R-:W-:Y:S02]  /*13db0*/  IMAD.IADD R0, R20, 0x1, R12 ;  /* 0x0000000114007824 */ /* 0x010fe400078e020c */
[----:B--2---:R-:W-:Y:S02]  /*13dc0*/  IMAD.SHL.U32 R20, R21, 0x10, RZ ;  /* 0x0000001015147824 */ /* 0x004fe400078e00ff */
[----:B0-----:R-:W-:-:S03]  /*13dd0*/  @P1 IMAD.HI.U32 R3, R0, R3, RZ ;  /* 0x0000000300031227 */ /* 0x001fc600078e00ff */
[----:B------:R-:W-:Y:S01]  /*13de0*/  LOP3.LUT R20, R20, 0x10, RZ, 0xc0, !PT ;  /* 0x0000001014147812 */ /* 0x000fe200078ec0ff */
[----:B------:R-:W-:Y:S01]  /*13df0*/  IMAD.MOV.U32 R7, RZ, RZ, R0 ;  /* 0x000000ffff077224 */ /* 0x000fe200078e0000 */
[----:B-1----:R-:W-:Y:S01]  /*13e00*/  @P1 SHF.R.U32.HI R7, RZ, R2, R3 ;  /* 0x00000002ff071219 */ /* 0x002fe20000011603 */
[----:B------:R-:W-:Y:S02]  /*13e10*/  IMAD.MOV.U32 R2, RZ, RZ, R4 ;  /* 0x000000ffff027224 */ /* 0x000fe400078e0004 */
[----:B------:R-:W-:Y:S01]  /*13e20*/  IMAD.U32 R3, RZ, RZ, UR6 ;  /* 0x00000006ff037e24 */ /* 0x000fe2000f8e00ff */
[--C-:B------:R-:W-:Y:S01]  /*13e30*/  SHF.R.S32.HI R4, RZ, 0x1f, R7.reuse ;  /* 0x0000001fff047819 */ /* 0x100fe20000011407 */
[----:B------:R-:W-:Y:S01]  /*13e40*/  IMAD.MOV R6, RZ, RZ, -R7 ;  /* 0x000000ffff067224 */ /* 0x000fe200078e0a07 */
[----:B------:R-:W-:-:S03]  /*13e50*/  ULDC.64 UR6, c[0x0][0x2c8] ;  /* 0x0000b20000067ab9 */ /* 0x000fc60000000a00 */
[----:B------:R-:W-:Y:S02]  /*13e60*/  IMAD R4, R4, UR4, RZ ;  /* 0x0000000404047c24 */ /* 0x000fe4000f8e02ff */
[----:B------:R-:W-:Y:S02]  /*13e70*/  IMAD R6, R9, R6, R0 ;  /* 0x0000000609067224 */ /* 0x000fe400078e0200 */
[C---:B------:R-:W-:Y:S02]  /*13e80*/  IMAD R8, R7.reuse, UR5, R4 ;  /* 0x0000000507087c24 */ /* 0x040fe4000f8e0204 */
[----:B------:R-:W-:Y:S01]  /*13e90*/  IMAD.WIDE.U32 R4, R7, UR4, R2 ;  /* 0x0000000407047c25 */ /* 0x000fe2000f8e0002 */
[----:B------:R-:W-:-:S03]  /*13ea0*/  SHF.R.S32.HI R7, RZ, 0x1f, R6 ;  /* 0x0000001fff077819 */ /* 0x000fc60000011406 */
[----:B------:R-:W-:Y:S02]  /*13eb0*/  IMAD.IADD R5, R5, 0x1, R8 ;  /* 0x0000000105057824 */ /* 0x000fe400078e0208 */
[----:B------:R-:W-:Y:S01]  /*13ec0*/  IMAD R7, R7, UR6, RZ ;  /* 0x0000000607077c24 */ /* 0x000fe2000f8e02ff */
[----:B------:R-:W0:Y:S01]  /*13ed0*/  @P1 LDC R8, c[0x0][0x450] ;  /* 0x00011400ff081b82 */ /* 0x000e220000000800 */
[----:B------:R-:W-:-:S04]  /*13ee0*/  IMAD.WIDE.U32 R4, R6, UR6, R4 ;  /* 0x0000000606047c25 */ /* 0x000fc8000f8e0004 */
[----:B------:R-:W-:Y:S01]  /*13ef0*/  IMAD R7, R6, UR7, R7 ;  /* 0x0000000706077c24 */ /* 0x000fe2000f8e0207 */
[----:B------:R-:W-:Y:S01]  /*13f00*/  IADD3 R6, P0, R4, UR8, RZ ;  /* 0x0000000804067c10 */ /* 0x000fe2000ff1e0ff */
[----:B------:R-:W-:Y:S01]  /*13f10*/  VIADD R0, R0, 0x80 ;  /* 0x0000008000007836 */ /* 0x000fe20000000000 */
[----:B------:R-:W1:Y:S02]  /*13f20*/  @P1 LDC R4, c[0x0][0x44c] ;  /* 0x00011300ff041b82 */ /* 0x000e640000000800 */
[----:B------:R-:W-:Y:S01]  /*13f30*/  IADD3.X R5, R5, UR9, R7, P0, !PT ;  /* 0x0000000905057c10 */ /* 0x000fe200087fe407 */
[----:B-1----:R-:W-:-:S04]  /*13f40*/  @P1 IMAD.HI.U32 R7, R0, R4, RZ ;  /* 0x0000000400071227 */ /* 0x002fc800078e00ff */
[----:B------:R-:W-:Y:S01]  /*13f50*/  IMAD.MOV.U32 R4, RZ, RZ, R0 ;  /* 0x000000ffff047224 */ /* 0x000fe200078e0000 */
[----:B0-----:R-:W-:-:S05]  /*13f60*/  @P1 SHF.R.U32.HI R4, RZ, R8, R7 ;  /* 0x00000008ff041219 */ /* 0x001fca0000011607 */
        /* <DEDUP_REMOVED lines=8> */
[----:B------:R-:W-:Y:S02]  /*13ff0*/  SHF.R.S32.HI R4, RZ, 0x1f, R0 ;  /* 0x0000001fff047819 */ /* 0x000fe40000011400 */
[----:B------:R-:W-:Y:S01]  /*14000*/  ISETP.GE.AND P1, PT, R11, UR4, PT ;  /* 0x000000040b007c0c */ /* 0x000fe2000bf26270 */
[----:B------:R-:W-:Y:S02]  /*14010*/  IMAD.IADD R3, R3, 0x1, R7 ;  /* 0x0000000103037824 */ /* 0x000fe400078e0207 */
[----:B------:R-:W-:-:S02]  /*14020*/  IMAD R4, R4, UR6, RZ ;  /* 0x0000000604047c24 */ /* 0x000fc4000f8e02ff */
[----:B------:R-:W-:-:S04]  /*14030*/  IMAD.WIDE.U32 R2, R0, UR6, R2 ;  /* 0x0000000600027c25 */ /* 0x000fc8000f8e0002 */
[----:B------:R-:W-:Y:S01]  /*14040*/  IMAD R4, R0, UR7, R4 ;  /* 0x0000000700047c24 */ /* 0x000fe2000f8e0204 */
[----:B------:R-:W-:-:S04]  /*14050*/  IADD3 R8, P0, R2, UR8, RZ ;  /* 0x0000000802087c10 */ /* 0x000fc8000ff1e0ff */
[----:B------:R-:W-:Y:S02]  /*14060*/  IADD3.X R7, R3, UR9, R4, P0, !PT ;  /* 0x0000000903077c10 */ /* 0x000fe400087fe404 */
[----:B------:R-:W-:Y:S02]  /*14070*/  ISETP.GE.AND P0, PT, R10, UR4, PT ;  /* 0x000000040a007c0c */ /* 0x000fe4000bf06270 */
[----:B------:R0:W5:Y:S01]  /*14080*/  LDL R10, [R1+0x14] ;  /* 0x00001400010a7983 */ /* 0x0001620000100800 */
[----:B------:R-:W-:Y:S01]  /*14090*/  UMOV UR4, 0xffffffff ;  /* 0xffffffff00047882 */ /* 0x000fe20000000000 */
[----:B------:R-:W-:-:S04]  /*140a0*/  LOP3.LUT R21, R21, 0x7f, RZ, 0xc0, !PT ;  /* 0x0000007f15157812 */ /* 0x000fc800078ec0ff */
[----:B------:R-:W-:Y:S01]  /*140b0*/  SHF.R.U32.HI R21, RZ, 0x1, R21 ;  /* 0x00000001ff157819 */ /* 0x000fe20000011615 */
[----:B------:R-:W-:Y:S06]  /*140c0*/  BRA.DIV UR4, `(.L_x_9802) ;  /* 0x00000036046c7947 */ /* 0x000fec000b800000 */
[----:B------:R-:W2:Y:S04]  /*140d0*/  LDL.LU R3, [R1+0xc] ;  /* 0x00000c0001037983 */ /* 0x000ea80000300800 */
[----:B------:R-:W3:Y:S04]  /*140e0*/  LDL.LU R11, [R1+0x4] ;  /* 0x00000400010b7983 */ /* 0x000ee80000300800 */
[----:B------:R-:W-:Y:S04]  /*140f0*/  SHFL.IDX PT, R2, R5, RZ, 0x1e1f ;  /* 0x001e1fff05027589 */ /* 0x000fe800000e0000 */
[----:B------:R-:W-:Y:S04]  /*14100*/  SHFL.IDX PT, R5, R5, 0x1, 0x1e1f ;  /* 0x003e1f0005057f89 */ /* 0x000fe800000e0000 */
[----:B------:R-:W-:Y:S01]  /*14110*/  SHFL.IDX PT, R7, R7, RZ, 0x1e1f ;  /* 0x001e1fff07077589 */ /* 0x000fe200000e0000 */
[----:B--2---:R-:W-:-:S03]  /*14120*/  IMAD R0, R3, R9, RZ ;  /* 0x0000000903007224 */ /* 0x004fc600078e02ff */
[----:B------:R-:W1:Y:S01]  /*14130*/  SHFL.IDX PT, R3, R6, RZ, 0x1e1f ;  /* 0x001e1fff06037589 */ /* 0x000e6200000e0000 */
[----:B---3--:R-:W-:-:S03]  /*14140*/  IMAD.IADD R4, R21, 0x1, R11 ;  /* 0x0000000115047824 */ /* 0x008fc600078e020b */
[----:B------:R-:W2:Y:S02]  /*14150*/  SHFL.IDX PT, R6, R6, 0x1, 0x1e1f ;  /* 0x003e1f0006067f89 */ /* 0x000ea400000e0000 */
[----:B------:R-:W-:-:S13]  /*14160*/  ISETP.GE.AND P4, PT, R4, R0, PT ;  /* 0x000000000400720c */ /* 0x000fda0003f86270 */
[----:B-1----:R-:W-:-:S05]  /*14170*/  @!P4 IADD3 R3, P3, R20, R3, RZ ;  /* 0x000000031403c210 */ /* 0x002fca0007f7e0ff */
[----:B------:R-:W-:-:S05]  /*14180*/  @!P4 IMAD.X R2, RZ, RZ, R2, P3 ;  /* 0x000000ffff02c224 */ /* 0x000fca00018e0602 */
[----:B------:R-:W-:-:S04]  /*14190*/  @!P4 LOP3.LUT R3, R3, R2, RZ, 0x3c, !PT ;  /* 0x000000020303c212 */ /* 0x000fc800078e3cff */
[----:B------:R-:W-:-:S04]  /*141a0*/  @!P4 LOP3.LUT R2, R3, R2, RZ, 0x3c, !PT ;  /* 0x000000020302c212 */ /* 0x000fc800078e3cff */
[----:B------:R-:W-:-:S05]  /*141b0*/  @!P4 LOP3.LUT R3, R3, R2, RZ, 0x3c, !PT ;  /* 0x000000020303c212 */ /* 0x000fca00078e3cff */
[----:B-----5:R-:W-:Y:S04]  /*141c0*/  @!P4 LDGSTS.E.BYPASS.LTC128B.128 [R10+0xf000], desc[UR52][R2.64], !P2 ;  /* 0x0f000000020acfae */ /* 0x020fe8000d101d74 */
[----:B------:R-:W-:Y:S04]  /*141d0*/  @!P4 LDGSTS.E.BYPASS.LTC128B.128 [R10+0x10800], desc[UR52][R2.64+0x20], !P1 ;  /* 0x10800020020acfae */ /* 0x000fe8000c901d74 */
[----:B------:R1:W-:Y:S02]  /*141e0*/  @!P4 LDGSTS.E.BYPASS.LTC128B.128 [R10+0x12000], desc[UR52][R2.64+0x40], !P0 ;  /* 0x12000040020acfae */ /* 0x0003e4000c101d74 */
[----:B-1----:R-:W-:-:S05]  /*141f0*/  VIADD R2, R4, 0x40 ;  /* 0x0000004004027836 */ /* 0x002fca0000000000 */
[----:B------:R-:W-:-:S13]  /*14200*/  ISETP.GE.AND P4, PT, R2, R0, PT ;  /* 0x000000000200720c */ /* 0x000fda0003f86270 */
[----:B--2---:R-:W-:-:S05]  /*14210*/  @!P4 IADD3 R2, P3, R20, R6, RZ ;  /* 0x000000061402c210 */ /* 0x004fca0007f7e0ff */
[----:B------:R-:W-:-:S05]  /*14220*/  @!P4 IMAD.X R3, RZ, RZ, R5, P3 ;  /* 0x000000ffff03c224 */ /* 0x000fca00018e0605 */
[----:B------:R-:W-:Y:S04]  /*14230*/  @!P4 LDGSTS.E.BYPASS.LTC128B.128 [R10+0xf800], desc[UR52][R2.64], !P2 ;  /* 0x0f800000020acfae */ /* 0x000fe8000d101d74 */
[----:B------:R-:W-:Y:S04]  /*14240*/  @!P4 LDGSTS.E.BYPASS.LTC128B.128 [R10+0x11000], desc[UR52][R2.64+0x20], !P1 ;  /* 0x11000020020acfae */ /* 0x000fe8000c901d74 */
[----:B------:R1:W-:Y:S04]  /*14250*/  @!P4 LDGSTS.E.BYPASS.LTC128B.128 [R10+0x12800], desc[UR52][R2.64+0x40], !P0 ;  /* 0x12800040020acfae */ /* 0x0003e8000c101d74 */
[----:B-1----:R1:W2:Y:S02]  /*14260*/  SHFL.IDX PT, R2, R8, RZ, 0x1e1f ;  /* 0x001e1fff08027589 */ /* 0x0022a400000e0000 */
.L_x_9881:
[----:B------:R-:W-:Y:S01]  /*14270*/  VIADD R4, R4, 0x80 ;  /* 0x0000008004047836 */ /* 0x000fe20000000000 */
[----:B------:R-:W-:Y:S04]  /*14280*/  BSSY B0, `(.L_x_9803) ;  /* 0x000000b000007945 */ /* 0x000fe80003800000 */
[----:B------:R-:W-:-:S13]  /*14290*/  ISETP.GE.AND P3, PT, R4, R0, PT ;  /* 0x000000000400720c */ /* 0x000fda0003f66270 */
[----:B------:R-:W-:Y:S05]  /*142a0*/  @P3 BRA `(.L_x_9804) ;  /* 0x0000000000203947 */ /* 0x000fea0003800000 */
[----:B--2---:R-:W-:-:S05]  /*142b0*/  IADD3 R2, P3, R20, R2, RZ ;  /* 0x0000000214027210 */ /* 0x004fca0007f7e0ff */
[----:B------:R-:W-:-:S05]  /*142c0*/  IMAD.X R3, RZ, RZ, R7, P3 ;  /* 0x000000ffff037224 */ /* 0x000fca00018e0607 */
[----:B------:R-:W-:Y:S01]  /*142d0*/  @!PT LDS RZ, [RZ] ;  /* 0x00000000fffff984 */ /* 0x000fe20000000800 */
[----:B------:R-:W-:Y:S01]  /*142e0*/  @!PT LDS RZ, [RZ] ;  /* 0x00000000fffff984 */ /* 0x000fe20000000800 */
[----:B------:R-:W-:Y:S01]  /*142f0*/  @!PT LDS RZ, [RZ] ;  /* 0x00000000fffff984 */ /* 0x000fe20000000800 */
[----:B------:R3:W-:Y:S04]  /*14300*/  LDGSTS.E.BYPASS.LTC128B.128 [R10+0x10000], desc[UR52][R2.64], !P2 ;  /* 0x10000000020a7fae */ /* 0x0007e8000d101d74 */
[----:B------:R3:W-:Y:S04]  /*14310*/  LDGSTS.E.BYPASS.LTC128B.128 [R10+0x11800], desc[UR52][R2.64+0x20], !P1 ;  /* 0x11800020020a7fae */ /* 0x0007e8000c901d74 */
[----:B------:R3:W-:Y:S02]  /*14320*/  LDGSTS.E.BYPASS.LTC128B.128 [R10+0x13000], desc[UR52][R2.64+0x40], !P0 ;  /* 0x13000040020a7fae */ /* 0x0007e4000c101d74 */
.L_x_9804:
[----:B------:R-:W-:Y:S05]  /*14330*/  BSYNC B0 ;  /* 0x0000000000007941 */ /* 0x000fea0003800000 */
.L_x_9803:
[----:B------:R-:W-:Y:S01]  /*14340*/  NOP ;  /* 0x0000000000007918 */ /* 0x000fe20000000000 */
[----:B------:R-:W-:-:S13]  /*14350*/  PLOP3.LUT P0, PT, PT, PT, PT, 0x80, 0x0 ;  /* 0x000000000000781c */ /* 0x000fda0003f0f070 */
.L_x_9805:
        /* <DEDUP_REMOVED lines=18> */
.L_x_9882:
[----:B------:R-:W-:Y:S05]  /*14480*/  BSYNC B0 ;  /* 0x0000000000007941 */ /* 0x000fea0003800000 */
.L_x_9806:
[----:B------:R-:W3:Y:S02]  /*14490*/  LDL.LU R0, [R1+0x8] ;  /* 0x0000080001007983 */ /* 0x000ee40000300800 */
[----:B---3--:R-:W-:-:S05]  /*144a0*/  VIADD R2, R0, 0xfffffffe ;  /* 0xfffffffe00027836 */ /* 0x008fca0000000000 */
[----:B------:R-:W-:-:S13]  /*144b0*/  ISETP.GE.AND P0, PT, R2, R27, PT ;  /* 0x0000001b0200720c */ /* 0x000fda0003f06270 */
[----:B------:R-:W-:Y:S05]  /*144c0*/  @!P0 BRA `(.L_x_9808) ;  /* 0x0000001000348947 */ /* 0x000fea0003800000 */
[----:B------:R-:W-:Y:S02]  /*144d0*/  IMAD.MOV.U32 R0, RZ, RZ, R18 ;  /* 0x000000ffff007224 */ /* 0x000fe400078e0012 */
[----:B-1----:R-:W-:-:S07]  /*144e0*/  IMAD.MOV.U32 R8, RZ, RZ, R24 ;  /* 0x000000ffff087224 */ /* 0x002fce00078e0018 */
.L_x_9832:
[----:B------:R-:W-:Y:S01]  /*144f0*/  LOP3.LUT P1, RZ, R22, 0x1, RZ, 0xc0, !PT ;  /* 0x0000000116ff7812 */ /* 0x000fe2000782c0ff */
[----:B------:R-:W-:Y:S01]  /*14500*/  VIADD R18, R0, 0x1 ;  /* 0x0000000100127836 */ /* 0x000fe20000000000 */
[----:B------:R-:W-:Y:S05]  /*14510*/  YIELD ;  /* 0x0000000000007946 */ /* 0x000fea0003800000 */
[----:B------:R-:W-:Y:S01]  /*14520*/  ISETP.NE.AND P0, PT, R18, 0x2, PT ;  /* 0x000000021200780c */ /* 0x000fe20003f05270 */
[----:B------:R-:W-:Y:S03]  /*14530*/  BSSY B0, `(.L_x_9809) ;  /* 0x00000a3000007945 */ /* 0x000fe60003800000 */
[----:B--2---:R-:W-:-:S02]  /*14540*/  SEL R3, RZ, 0x1, P0 ;  /* 0x00000001ff037807 */ /* 0x004fc40000000000 */
[----:B------:R-:W-:Y:S02]  /*14550*/  SEL R18, R18, RZ, P0 ;  /* 0x000000ff12127207 */ /* 0x000fe40000000000 */
[----:B------:R-:W-:Y:S01]  /*14560*/  LOP3.LUT R24, R8, R3, RZ, 0x3c, !PT ;  /* 0x0000000308187212 */ /* 0x000fe200078e3cff */
[----:B------:R-:W-:Y:S06]  /*14570*/  @!P1 BRA `(.L_x_9810) ;  /* 0x0000000800789947 */ /* 0x000fec0003800000 */
[----:B------:R-:W-:Y:S01]  /*14580*/  ULDC.64 UR4, c[0x0][0x418] ;  /* 0x0001060000047ab9 */ /* 0x000fe20000000a00 */
[----:B------:R-:W-:Y:S01]  /*14590*/  IMAD.MOV.U32 R3, RZ, RZ, R2 ;  /* 0x000000ffff037224 */ /* 0x000fe200078e0002 */
[----:B------:R-:W-:-:S04]  /*145a0*/  ISETP.NE.U32.AND P0, PT, RZ, UR4, PT ;  /* 0x00000004ff007c0c */ /* 0x000fc8000bf05070 */
[----:B------:R-:W-:-:S13]  /*145b0*/  ISETP.NE.AND.EX P0, PT, RZ, UR5, PT, P0 ;  /* 0x00000005ff007c0c */ /* 0x000fda000bf05300 */
        /* <DEDUP_REMOVED lines=18> */
.L_x_9811:
[----:B------:R-:W2:Y:S01]  /*146e0*/  S2R R4, SR_TID.X ;  /* 0x0000000000047919 */ /* 0x000ea20000002100 */
[----:B-1----:R-:W-:Y:S01]  /*146f0*/  IMAD R6, R18, 0x8, R16 ;  /* 0x0000000812067824 */ /* 0x002fe200078e0210 */
[----:B------:R-:W-:Y:S01]  /*14700*/  BSSY B1, `(.L_x_9812) ;  /* 0x0000006000017945 */ /* 0x000fe20003800000 */
[----:B--2---:R-:W-:Y:S02]  /*14710*/  LOP3.LUT R5, R4, 0x7f, RZ, 0xc0, !PT ;  /* 0x0000007f04057812 */ /* 0x004fe400078ec0ff */
[----:B------:R-:W-:Y:S02]  /*14720*/  SHF.L.U32 R4, R24, 0x1f, RZ ;  /* 0x0000001f18047819 */ /* 0x000fe400000006ff */
[----:B------:R-:W-:Y:S02]  /*14730*/  ISETP.NE.AND P1, PT, R5, RZ, PT ;  /* 0x000000ff0500720c */ /* 0x000fe40003f25270 */
[----:B------:R-:W1:Y:S02]  /*14740*/  SYNCS.PHASECHK.TRANS64.TRYWAIT P0, [R6+URZ+0x19c80], R4 ;  /* 0x019c8004060075a7 */ /* 0x000e64000800017f */
[----:B-1----:R-:W-:Y:S09]  /*14750*/  @!P0 BRA `(.L_x_9813) ;  /* 0x0000003000d48947 */ /* 0x002ff20003800000 */
.L_x_9883:
[----:B------:R-:W-:Y:S05]  /*14760*/  BSYNC B1 ;  /* 0x0000000000017941 */ /* 0x000fea0003800000 */
.L_x_9812:
        /* <DEDUP_REMOVED lines=9> */
.L_x_9815:
[----:B------:R-:W-:Y:S05]  /*14800*/  BSYNC B1 ;  /* 0x0000000000017941 */ /* 0x000fea0003800000 */
.L_x_9814:
        /* <DEDUP_REMOVED lines=11> */
.L_x_9816:
        /* <DEDUP_REMOVED lines=16> */
.L_x_9817:
        /* <DEDUP_REMOVED lines=16> */
.L_x_9818:
        /* <DEDUP_REMOVED lines=10> */
[----:B------:R-:W2:Y:S01]  /*14b60*/  SYNCS.PHASECHK.TRANS64.TRYWAIT P0, [R6+URZ+0x19c40], R4 ;  /* 0x019c4004060075a7 */ /* 0x000ea2000800017f */
[----:B------:R-:W-:Y:S04]  /*14b70*/  BSSY B1, `(.L_x_9819) ;  /* 0x0000002000017945 */ /* 0x000fe80003800000 */
[----:B--2---:R-:W-:Y:S05]  /*14b80*/  @!P0 BRA `(.L_x_9820) ;  /* 0x0000002c00dc8947 */ /* 0x004fea0003800000 */
.L_x_9884:
[----:B------:R-:W-:Y:S05]  /*14b90*/  BSYNC B1 ;  /* 0x0000000000017941 */ /* 0x000fea0003800000 */
.L_x_9819:
        /* <DEDUP_REMOVED lines=11> */
.L_x_9822:
[----:B------:R-:W-:Y:S05]  /*14c50*/  BSYNC B1 ;  /* 0x0000000000017941 */ /* 0x000fea0003800000 */
.L_x_9821:
        /* <DEDUP_REMOVED lines=8> */
.L_x_9823:
        /* <DEDUP_REMOVED lines=15> */
.L_x_9824:
        /* <DEDUP_REMOVED lines=15> */
.L_x_9825:
        /* <DEDUP_REMOVED lines=10> */
.L_x_9810:
[----:B------:R-:W-:Y:S05]  /*14f60*/  BSYNC B0 ;  /* 0x0000000000007941 */ /* 0x000fea0003800000 */
.L_x_9809:
[----:B------:R-:W-:-:S06]  /*14f70*/  UISETP.NE.AND UP0, UPT, UR39, 0x3, UPT ;  /* 0x000000032700788c */ /* 0x000fcc000bf05270 */
[----:B------:R-:W-:-:S13]  /*14f80*/  PLOP3.LUT P0, PT, PT, PT, UP0, 0x80, 0x0 ;  /* 0x000000000000781c */ /* 0x000fda0003f0f008 */
[----:B------:R-:W-:Y:S05]  /*14f90*/  @!P0 BRA `(.L_x_9826) ;  /* 0x0000000000048947 */ /* 0x000fea0003800000 */
[----:B------:R-:W-:Y:S01]  /*14fa0*/  BPT.TRAP 0x1 ;  /* 0x000000040000795c */ /* 0x000fe20000300000 */
.L_x_9826:
[----:B------:R-:W-:Y:S01]  /*14fb0*/  IMAD.U32 R3, RZ, RZ, UR41 ;  /* 0x00000029ff037e24 */ /* 0x000fe2000f8e00ff */
[----:B------:R-:W-:Y:S01]  /*14fc0*/  LOP3.LUT R4, R8, 0x1, RZ, 0x3c, !PT ;  /* 0x0000000108047812 */ /* 0x000fe200078e3cff */
[----:B------:R-:W-:Y:S03]  /*14fd0*/  BSSY B0, `(.L_x_9827) ;  /* 0x0000006000007945 */ /* 0x000fe60003800000 */
[----:B------:R-:W-:Y:S01]  /*14fe0*/  ISETP.NE.AND P1, PT, R3, 0x3, PT ;  /* 0x000000030300780c */ /* 0x000fe20003f25270 */
[----:B------:R-:W-:Y:S01]  /*14ff0*/  IMAD R3, R0, 0x8, R16 ;  /* 0x0000000800037824 */ /* 0x000fe200078e0210 */
[----:B------:R-:W-:-:S04]  /*15000*/  SHF.L.U32 R4, R4, 0x1f, RZ ;  /* 0x0000001f04047819 */ /* 0x000fc800000006ff */
[----:B------:R-:W1:Y:S02]  /*15010*/  SYNCS.PHASECHK.TRANS64.TRYWAIT P0, [R3+URZ+0x19c70], R4 ;  /* 0x019c7004030075a7 */ /* 0x000e64000800017f */
[----:B-1----:R-:W-:Y:S05]  /*15020*/  @!P0 BRA `(.L_x_9828) ;  /* 0x0000002800c88947 */ /* 0x002fea0003800000 */
.L_x_9885:
[----:B------:R-:W-:Y:S05]  /*15030*/  BSYNC B0 ;  /* 0x0000000000007941 */ /* 0x000fea0003800000 */
.L_x_9827:
[----:B------:R-:W-:Y:S05]  /*15040*/  @!P1 BRA `(.L_x_9829) ;  /* 0x0000000000049947 */ /* 0x000fea0003800000 */
[----:B------:R-:W-:Y:S01]  /*15050*/  BPT.TRAP 0x1 ;  /* 0x000000040000795c */ /* 0x000fe20000300000 */
.L_x_9829:
[----:B-1----:R-:W-:Y:S01]  /*15060*/  SHF.L.U32 R4, R8, 0x1f, RZ ;  /* 0x0000001f08047819 */ /* 0x002fe200000006ff */
[----:B------:R-:W-:-:S03]  /*15070*/  IMAD R0, R0, 0x3000, RZ ;  /* 0x0000300000007824 */ /* 0x000fc600078e02ff */
[----:B------:R-:W1:Y:S02]  /*15080*/  SYNCS.PHASECHK.TRANS64.TRYWAIT P0, [R3+URZ+0x19c60], R4 ;  /* 0x019c6004030075a7 */ /* 0x000e64000800017f */
[----:B-1----:R-:W-:Y:S05]  /*15090*/  @!P0 BRA `(.L_x_9830) ;  /* 0x0000002800c08947 */ /* 0x002fea0003800000 */
.L_x_9886:
[----:B------:R-:W2:Y:S01]  /*150a0*/  LDL R12, [R1+0x10] ;  /* 0x00001000010c7983 */ /* 0x000ea20000100800 */
[----:B-1----:R-:W-:Y:S01]  /*150b0*/  LOP3.LUT R4, R0, R23, RZ, 0xfc, !PT ;  /* 0x0000001700047212 */ /* 0x002fe200078efcff */
[----:B------:R-:W-:Y:S05]  /*150c0*/  WARPSYNC.ALL ;  /* 0x0000000000007948 */ /* 0x000fea0003800000 */
[----:B------:R-:W-:Y:S01]  /*150d0*/  IMAD.IADD R4, R16, 0x1, R4 ;  /* 0x0000000110047824 */ /* 0x000fe200078e0204 */
[----:B------:R-:W-:-:S05]  /*150e0*/  LOP3.LUT R13, R23, 0x1800, RZ, 0xfc, !PT ;  /* 0x00001800170d7812 */ /* 0x000fca00078efcff */
        /* <DEDUP_REMOVED lines=30> */
[----:B-1----:R-:W-:-:S05]  /*152d0*/  LOP3.LUT R4, R0, 0x800, R23, 0xfe, !PT ;  /* 0x0000080000047812 */ /* 0x002fca00078efe17 */
[----:B------:R-:W-:-:S06]  /*152e0*/  IMAD.IADD R4, R16, 0x1, R4 ;  /* 0x0000000110047824 */ /* 0x000fcc00078e0204 */
[----:B------:R-:W1:Y:S01]  /*152f0*/  LDSM.16.MT88.4 R4, [R4+0x9000] ;  /* 0x009000000404783b */ /* 0x000e620000004200 */
[--C-:B--2---:R-:W-:Y:S02]  /*15300*/  IADD3 R12, R19, R12, R0.reuse ;  /* 0x0000000c130c7210 */ /* 0x104fe40007ffe000 */
[C-C-:B-1----:R-:W-:Y:S02]  /*15310*/  PRMT R8, R4.reuse, 0x6420, R5.reuse ;  /* 0x0000642004087816 */ /* 0x142fe40000000005 */
[----:B------:R-:W-:Y:S02]  /*15320*/  PRMT R9, R4, 0x7531, R5 ;  /* 0x0000753104097816 */ /* 0x000fe40000000005 */
[C-C-:B------:R-:W-:Y:S02]  /*15330*/  PRMT R10, R6.reuse, 0x6420, R7.reuse ;  /* 0x00006420060a7816 */ /* 0x140fe40000000007 */
[----:B------:R-:W-:Y:S02]  /*15340*/  PRMT R11, R6, 0x7531, R7 ;  /* 0x00007531060b7816 */ /* 0x000fe40000000007 */
[----:B------:R-:W-:-:S02]  /*15350*/  IADD3 R4, R16, R13, R0 ;  /* 0x0000000d10047210 */ /* 0x000fc40007ffe000 */
[----:B------:R-:W-:Y:S01]  /*15360*/  LOP3.LUT R13, R23, 0x2800, RZ, 0xfc, !PT ;  /* 0x00002800170d7812 */ /* 0x000fe200078efcff */
[----:B------:R-:W-:Y:S04]  /*15370*/  STSM.16.M88.4 [R12], R8 ;  /* 0x000000080c007844 */ /* 0x000fe80000000200 */
[----:B------:R-:W1:Y:S02]  /*15380*/  LDSM.16.MT88.4 R4, [R4+0x9000] ;  /* 0x009000000404783b */ /* 0x000e640000004200 */
[C-C-:B-1----:R-:W-:Y:S02]  /*15390*/  PRMT R8, R4.reuse, 0x6420, R5.reuse ;  /* 0x0000642004087816 */ /* 0x142fe40000000005 */
[----:B------:R-:W-:Y:S02]  /*153a0*/  PRMT R9, R4, 0x7531, R5 ;  /* 0x0000753104097816 */ /* 0x000fe40000000005 */
[----:B------:R-:W-:-:S02]  /*153b0*/  PRMT R10, R6, 0x6420, R7 ;  /* 0x00006420060a7816 */ /* 0x000fc40000000007 */
[----:B------:R-:W-:Y:S02]  /*153c0*/  PRMT R11, R6, 0x7531, R7 ;  /* 0x00007531060b7816 */ /* 0x000fe40000000007 */
[----:B------:R-:W-:-:S03]  /*153d0*/  IADD3 R4, R16, R13, R0 ;  /* 0x0000000d10047210 */ /* 0x000fc60007ffe000 */
[----:B------:R-:W-:Y:S04]  /*153e0*/  STSM.16.M88.4 [R12+0x1000], R8 ;  /* 0x001000080c007844 */ /* 0x000fe80000000200 */
[----:B------:R-:W1:Y:S02]  /*153f0*/  LDSM.16.MT88.4 R4, [R4+0x9000] ;  /* 0x009000000404783b */ /* 0x000e640000004200 */
        /* <DEDUP_REMOVED lines=13> */
.L_x_9831:
[----:B------:R-:W3:Y:S01]  /*154d0*/  S2R R0, SR_TID.X ;  /* 0x0000000000007919 */ /* 0x000ee20000002100 */
[----:B--2---:R2:W-:Y:S01]  /*154e0*/  SYNCS.ARRIVE.TRANS64.A1T0 RZ, [R3+URZ+0x19c50], RZ ;  /* 0x019c50ff03ff79a7 */ /* 0x0045e2000810003f */
[----:B-1----:R-:W-:Y:S01]  /*154f0*/  IMAD.MOV.U32 R8, RZ, RZ, R24 ;  /* 0x000000ffff087224 */ /* 0x002fe200078e0018 */
[----:B---3--:R-:W-:Y:S01]  /*15500*/  LOP3.LUT R0, R0, 0x7f, RZ, 0xc0, !PT ;  /* 0x0000007f00007812 */ /* 0x008fe200078ec0ff */
[----:B------:R-:W-:Y:S03]  /*15510*/  BAR.SYNC.DEFER_BLOCKING 0x2, 0x80 ;  /* 0x0082000000007b1d */ /* 0x000fe60000010000 */
[----:B------:R-:W-:Y:S01]  /*15520*/  ISETP.NE.AND P0, PT, R0, RZ, PT ;  /* 0x000000ff0000720c */ /* 0x000fe20003f05270 */
[----:B------:R-:W-:-:S12]  /*15530*/  IMAD.MOV.U32 R0, RZ, RZ, R18 ;  /* 0x000000ffff007224 */ /* 0x000fd800078e0012 */
[----:B--2---:R-:W-:-:S05]  /*15540*/  @!P0 VIADD R3, R3, 0x19c80 ;  /* 0x00019c8003038836 */ /* 0x004fca0000000000 */
[----:B------:R-:W-:-:S04]  /*15550*/  @!P0 PRMT R3, RZ, 0x654, R3 ;  /* 0x00000654ff038816 */ /* 0x000fc80000000003 */
[----:B------:R3:W-:Y:S01]  /*15560*/  @!P0 SYNCS.ARRIVE.TRANS64.RED.A1T0 RZ, [R3+URZ], RZ ;  /* 0x000000ff03ff89a7 */ /* 0x0007e2000810043f */
[C---:B------:R-:W-:Y:S01]  /*15570*/  ISETP.GT.AND P0, PT, R2.reuse, R27, PT ;  /* 0x0000001b0200720c */ /* 0x040fe20003f04270 */
[----:B------:R-:W-:-:S12]  /*15580*/  VIADD R2, R2, 0xffffffff ;  /* 0xffffffff02027836 */ /* 0x000fd80000000000 */
[----:B---3--:R-:W-:Y:S05]  /*15590*/  @P0 BRA `(.L_x_9832) ;  /* 0xffffffec00d40947 */ /* 0x008fea000383ffff */
.L_x_9808:
[----:B--2---:R-:W2:Y:S01]  /*155a0*/  S2R R3, SR_TID.X ;  /* 0x0000000000037919 */ /* 0x004ea20000002100 */
[----:B------:R-:W-:Y:S01]  /*155b0*/  BSSY B0, `(.L_x_9833) ;  /* 0x0000011000007945 */ /* 0x000fe20003800000 */
        /* <DEDUP_REMOVED lines=10> */
[----:B------:R-:W3:Y:S02]  /*15660*/  S2R R4, SR_LTMASK ;  /* 0x0000000000047919 */ /* 0x000ee40000003900 */
[----:B---3--:R-:W-:-:S04]  /*15670*/  LOP3.LUT R4, R4, UR4, RZ, 0xc0, !PT ;  /* 0x0000000404047c12 */ /* 0x008fc8000f8ec0ff */
[----:B------:R-:W3:Y:S01]  /*15680*/  POPC R7, R4 ;  /* 0x0000000400077309 */ /* 0x000ee20000000000 */
[----:B--2---:R-:W3:Y:S02]  /*15690*/  SHFL.IDX PT, R0, R3, R0, 0x1f ;  /* 0x00001f0003007589 */ /* 0x004ee400000e0000 */
[----:B---3--:R-:W-:-:S05]  /*156a0*/  IADD3 R0, R0, UR40, R7 ;  /* 0x0000002800007c10 */ /* 0x008fca000fffe007 */
[----:B------:R2:W-:Y:S02]  /*156b0*/  STL [R1], R0 ;  /* 0x0000000001007387 */ /* 0x0005e40000100800 */
.L_x_9834:
[----:B------:R-:W-:Y:S05]  /*156c0*/  BSYNC B0 ;  /* 0x0000000000007941 */ /* 0x000fea0003800000 */
.L_x_9833:
[----:B------:R-:W-:-:S06]  /*156d0*/  UISETP.NE.AND UP0, UPT, UR39, 0x3, UPT ;  /* 0x000000032700788c */ /* 0x000fcc000bf05270 */
[----:B------:R-:W-:-:S13]  /*156e0*/  PLOP3.LUT P1, PT, PT, PT, UP0, 0x80, 0x0 ;  /* 0x000000000000781c */ /* 0x000fda0003f2f008 */
[----:B------:R-:W-:Y:S05]  /*156f0*/  @!P1 BRA `(.L_x_9835) ;  /* 0x0000000000049947 */ /* 0x000fea0003800000 */
[----:B------:R-:W-:Y:S01]  /*15700*/  BPT.TRAP 0x1 ;  /* 0x000000040000795c */ /* 0x000fe20000300000 */
.L_x_9835:
[----:B------:R-:W-:Y:S01]  /*15710*/  LOP3.LUT R3, R24, 0x1, RZ, 0x3c, !PT ;  /* 0x0000000118037812 */ /* 0x000fe200078e3cff */
[----:B--2---:R-:W-:Y:S01]  /*15720*/  IMAD R0, R18, 0x8, R16 ;  /* 0x0000000812007824 */ /* 0x004fe200078e0210 */
[----:B------:R-:W-:Y:S01]  /*15730*/  BSSY B0, `(.L_x_9836) ;  /* 0x0000006000007945 */ /* 0x000fe20003800000 */
[----:B------:R-:W-:Y:S01]  /*15740*/  IMAD.U32 R2, RZ, RZ, UR41 ;  /* 0x00000029ff027e24 */ /* 0x000fe2000f8e00ff */
[----:B------:R-:W-:-:S04]  /*15750*/  SHF.L.U32 R3, R3, 0x1f, RZ ;  /* 0x0000001f03037819 */ /* 0x000fc800000006ff */
[----:B------:R-:W2:Y:S01]  /*15760*/  SYNCS.PHASECHK.TRANS64.TRYWAIT P1, [R0+URZ+0x19c70], R3 ;  /* 0x019c7003000075a7 */ /* 0x000ea2000802017f */
[----:B------:R-:W-:Y:S01]  /*15770*/  ISETP.NE.AND P2, PT, R2, 0x3, PT ;  /* 0x000000030200780c */ /* 0x000fe20003f45270 */
[----:B--2---:R-:W-:-:S12]  /*15780*/  @!P1 BRA `(.L_x_9837) ;  /* 0x0000002400189947 */ /* 0x004fd80003800000 */
.L_x_9887:
[----:B------:R-:W-:Y:S05]  /*15790*/  BSYNC B0 ;  /* 0x0000000000007941 */ /* 0x000fea0003800000 */
.L_x_9836:
[----:B------:R-:W-:Y:S05]  /*157a0*/  @!P2 BRA `(.L_x_9838) ;  /* 0x000000000004a947 */ /* 0x000fea0003800000 */
[----:B------:R-:W-:Y:S01]  /*157b0*/  BPT.TRAP 0x1 ;  /* 0x000000040000795c */ /* 0x000fe20000300000 */
.L_x_9838:
[----:B--2---:R-:W-:-:S04]  /*157c0*/  SHF.L.U32 R3, R24, 0x1f, RZ ;  /* 0x0000001f18037819 */ /* 0x004fc800000006ff */
[----:B------:R-:W2:Y:S02]  /*157d0*/  SYNCS.PHASECHK.TRANS64.TRYWAIT P1, [R0+URZ+0x19c60], R3 ;  /* 0x019c6003000075a7 */ /* 0x000ea4000802017f */
[----:B--2---:R-:W-:Y:S05]  /*157e0*/  @!P1 BRA `(.L_x_9839) ;  /* 0x0000002400149947 */ /* 0x004fea0003800000 */
.L_x_9888:
[----:B------:R-:W3:Y:S01]  /*157f0*/  LDL R15, [R1+0x10] ;  /* 0x00001000010f7983 */ /* 0x000ee20000100800 */
[----:B------:R-:W-:Y:S01]  /*15800*/  IMAD R2, R18, 0x3000, RZ ;  /* 0x0000300012027824 */ /* 0x000fe200078e02ff */
[----:B------:R-:W-:Y:S05]  /*15810*/  WARPSYNC.ALL ;  /* 0x0000000000007948 */ /* 0x000fea0003800000 */
[----:B--2---:R-:W-:Y:S02]  /*15820*/  LOP3.LUT R3, R2, R23, RZ, 0xfc, !PT ;  /* 0x0000001702037212 */ /* 0x004fe400078efcff */
[----:B------:R-:W-:-:S03]  /*15830*/  LOP3.LUT R14, R23, 0x1800, RZ, 0xfc, !PT ;  /* 0x00001800170e7812 */ /* 0x000fc600078efcff */
[----:B------:R-:W-:Y:S02]  /*15840*/  IMAD.IADD R6, R16, 0x1, R3 ;  /* 0x0000000110067824 */ /* 0x000fe400078e0203 */
[----:B------:R-:W-:-:S04]  /*15850*/  VIADD R3, R2, 0x1000 ;  /* 0x0000100002037836 */ /* 0x000fc80000000000 */
[----:B------:R-:W1:Y:S02]  /*15860*/  LDSM.16.MT88.4 R4, [R6+0x9000] ;  /* 0x009000000604783b */ /* 0x000e640000004200 */
[C-C-:B-1----:R-:W-:Y:S02]  /*15870*/  PRMT R8, R4.reuse, 0x6420, R5.reuse ;  /* 0x0000642004087816 */ /* 0x142fe40000000005 */
        /* <DEDUP_REMOVED lines=10> */
[----:B------:R-:W1:Y:S01]  /*15920*/  LDSM.16.MT88.4 R4, [R4+0x9000] ;  /* 0x009000000404783b */ /* 0x000e620000004200 */
[----:B------:R-:W-:Y:S01]  /*15930*/  VIADD R3, R2, 0x2000 ;  /* 0x0000200002037836 */ /* 0x000fe20000000000 */
[C-C-:B-1----:R-:W-:Y:S02]  /*15940*/  PRMT R8, R4.reuse, 0x6420, R5.reuse ;  /* 0x0000642004087816 */ /* 0x142fe40000000005 */
        /* <DEDUP_REMOVED lines=8> */
[----:B------:R1:W2:Y:S02]  /*159d0*/  LDSM.16.MT88.4 R4, [R12+0x9000] ;  /* 0x009000000c04783b */ /* 0x0002a40000004200 */
[----:B-1----:R-:W-:Y:S02]  /*159e0*/  IADD3 R12, R16, R14, R2 ;  /* 0x0000000e100c7210 */ /* 0x002fe40007ffe002 */
[----:B------:R-:W-:Y:S02]  /*159f0*/  LOP3.LUT R14, R23, 0x2800, RZ, 0xfc, !PT ;  /* 0x00002800170e7812 */ /* 0x000fe400078efcff */
[----:B--2---:R-:W-:-:S02]  /*15a00*/  PRMT R8, R4, 0x6420, R5 ;  /* 0x0000642004087816 */ /* 0x004fc40000000005 */
[----:B------:R-:W-:Y:S02]  /*15a10*/  PRMT R9, R4, 0x7531, R5 ;  /* 0x0000753104097816 */ /* 0x000fe40000000005 */
[----:B------:R-:W-:Y:S02]  /*15a20*/  LOP3.LUT R5, R2, 0x800, R23, 0xfe, !PT ;  /* 0x0000080002057812 */ /* 0x000fe400078efe17 */
[C-C-:B------:R-:W-:Y:S02]  /*15a30*/  PRMT R10, R6.reuse, 0x6420, R7.reuse ;  /* 0x00006420060a7816 */ /* 0x140fe40000000007 */
[----:B------:R-:W-:Y:S01]  /*15a40*/  PRMT R11, R6, 0x7531, R7 ;  /* 0x00007531060b7816 */ /* 0x000fe20000000007 */
[----:B------:R-:W-:-:S04]  /*15a50*/  IMAD.IADD R13, R16, 0x1, R5 ;  /* 0x00000001100d7824 */ /* 0x000fc800078e0205 */
[----:B------:R-:W-:Y:S04]  /*15a60*/  STSM.16.M88.4 [R3], R8 ;  /* 0x0000000803007844 */ /* 0x000fe80000000200 */
[----:B------:R-:W1:Y:S02]  /*15a70*/  LDSM.16.MT88.4 R4, [R13+0x9000] ;  /* 0x009000000d04783b */ /* 0x000e640000004200 */
[C-C-:B-1----:R-:W-:Y:S02]  /*15a80*/  PRMT R8, R4.reuse, 0x6420, R5.reuse ;  /* 0x0000642004087816 */ /* 0x142fe40000000005 */
[----:B------:R-:W-:Y:S02]  /*15a90*/  PRMT R9, R4, 0x7531, R5 ;  /* 0x0000753104097816 */ /* 0x000fe40000000005 */
[----:B------:R-:W-:-:S02]  /*15aa0*/  PRMT R10, R6, 0x6420, R7 ;  /* 0x00006420060a7816 */ /* 0x000fc40000000007 */
[----:B------:R-:W-:Y:S02]  /*15ab0*/  PRMT R11, R6, 0x7531, R7 ;  /* 0x00007531060b7816 */ /* 0x000fe40000000007 */
[----:B---3--:R-:W-:-:S05]  /*15ac0*/  IADD3 R19, R19, R15, R2 ;  /* 0x0000000f13137210 */ /* 0x008fca0007ffe002 */
        /* <DEDUP_REMOVED lines=22> */
.L_x_9840:
[----:B--2---:R2:W-:Y:S01]  /*15c30*/  SYNCS.ARRIVE.TRANS64.A1T0 RZ, [R0+URZ+0x19c50], RZ ;  /* 0x019c50ff00ff79a7 */ /* 0x0045e2000810003f */
[----:B------:R-:W-:Y:S02]  /*15c40*/  @!P0 VIADD R2, R0, 0x19c80 ;  /* 0x00019c8000028836 */ /* 0x000fe40000000000 */
[----:B------:R-:W-:-:S03]  /*15c50*/  VIADD R18, R18, 0x1 ;  /* 0x0000000112127836 */ /* 0x000fc60000000000 */
[----:B------:R-:W-:Y:S01]  /*15c60*/  @!P0 PRMT R2, RZ, 0x654, R2 ;  /* 0x00000654ff028816 */ /* 0x000fe20000000002 */
[----:B------:R-:W-:Y:S06]  /*15c70*/  BAR.SYNC.DEFER_BLOCKING 0x2, 0x80 ;  /* 0x0082000000007b1d */ /* 0x000fec0000010000 */
[----:B------:R2:W-:Y:S01]  /*15c80*/  @!P0 SYNCS.ARRIVE.TRANS64.RED.A1T0 RZ, [R2+URZ], RZ ;  /* 0x000000ff02ff89a7 */ /* 0x0005e2000810043f */
[----:B------:R-:W-:-:S04]  /*15c90*/  ISETP.NE.AND P0, PT, R18, 0x2, PT ;  /* 0x000000021200780c */ /* 0x000fc80003f05270 */
[----:B------:R-:W-:Y:S02]  /*15ca0*/  SEL R3, RZ, 0x1, P0 ;  /* 0x00000001ff037807 */ /* 0x000fe40000000000 */
[----:B------:R-:W-:Y:S02]  /*15cb0*/  SEL R18, R18, RZ, P0 ;  /* 0x000000ff12127207 */ /* 0x000fe40000000000 */
[----:B--2---:R-:W-:-:S07]  /*15cc0*/  LOP3.LUT R24, R24, R3, RZ, 0x3c, !PT ;  /* 0x0000000318187212 */ /* 0x004fce00078e3cff */
.L_x_9783:
[----:B------:R-:W-:Y:S05]  /*15cd0*/  BSYNC B7 ;  /* 0x0000000000077941 */ /* 0x000fea0003800000 */
.L_x_9781:
        /* <DEDUP_REMOVED lines=8> */
[----:B-1----:R1:W-:Y:S01]  /*15d60*/  STL.64 [R1], R4 ;  /* 0x0000000401007387 */ /* 0x0023e20000100a00 */
[----:B--2---:R-:W-:-:S03]  /*15d70*/  IMAD.MOV.U32 R0, RZ, RZ, R7 ;  /* 0x000000ffff007224 */ /* 0x004fc600078e0007 */
[----:B------:R1:W-:Y:S02]  /*15d80*/  STL [R1+0x8], R6 ;  /* 0x0000080601007387 */ /* 0x0003e40000100800 */
[----:B------:R-:W-:Y:S01]  /*15d90*/  R2UR UR42, R0 ;  /* 0x00000000002a72ca */ /* 0x000fe200000e0000 */
[----:B------:R-:W-:Y:S06]  /*15da0*/  BAR.ARV 0x4, 0x200 ;  /* 0x0108000000007b1d */ /* 0x000fec0000002000 */
[----:B------:R-:W-:Y:S08]  /*15db0*/  BRA `(.L_x_9842) ;  /* 0x0000000c00e07947 */ /* 0x000ff00003800000 */
.L_x_9841:
[----:B--2---:R-:W0:Y:S01]  /*15dc0*/  LDL.LU R0, [R1] ;  /* 0x0000000001007983 */ /* 0x004e220000300800 */
[----:B------:R-:W-:Y:S01]  /*15dd0*/  ULDC UR4, c[0x0][0xc3c] ;  /* 0x00030f0000047ab9 */ /* 0x000fe20000000800 */
[----:B------:R-:W1:Y:S02]  /*15de0*/  S2R R2, SR_TID.X ;  /* 0x0000000000027919 */ /* 0x000e640000002100 */
[----:B-1----:R-:W-:-:S04]  /*15df0*/  LOP3.LUT R10, R2, 0x1f, RZ, 0xc0, !PT ;  /* 0x0000001f020a7812 */ /* 0x002fc800078ec0ff */
[C---:B------:R-:W-:Y:S01]  /*15e00*/  ISETP.NE.AND P0, PT, R10.reuse, 0x1f, PT ;  /* 0x0000001f0a00780c */ /* 0x040fe20003f05270 */
[----:B------:R-:W-:-:S05]  /*15e10*/  VIADD R7, R10, UR42 ;  /* 0x0000002a0a077c36 */ /* 0x000fca0008000000 */
[----:B------:R-:W-:Y:S01]  /*15e20*/  ISETP.GE.OR P1, PT, R7, UR4, !P0 ;  /* 0x0000000407007c0c */ /* 0x000fe2000c726670 */
[----:B------:R-:W-:Y:S02]  /*15e30*/  IMAD.MOV.U32 R8, RZ, RZ, RZ ;  /* 0x000000ffff087224 */ /* 0x000fe400078e00ff */
[----:B0-----:R-:W-:-:S10]  /*15e40*/  IMAD.MOV.U32 R9, RZ, RZ, R0 ;  /* 0x000000ffff097224 */ /* 0x001fd400078e0000 */
        /* <DEDUP_REMOVED lines=13> */
[----:B------:R-:W-:Y:S01]  /*15f20*/  SHFL.IDX PT, R10, R9, 0x1, 0x1f ;  /* 0x00201f00090a7f89 */ /* 0x000fe200000e0000 */
[----:B--2---:R-:W-:-:S05]  /*15f30*/  IMAD R4, R8, R0, RZ ;  /* 0x0000000008047224 */ /* 0x004fca00078e02ff */
[----:B------:R-:W0:Y:S02]  /*15f40*/  SHFL.UP PT, R5, R4, 0x1, RZ ;  /* 0x0420000004057989 */ /* 0x000e2400000e00ff */
[----:B0-----:R-:W-:-:S05]  /*15f50*/  SEL R5, R5, RZ, P1 ;  /* 0x000000ff05057207 */ /* 0x001fca0000800000 */
[----:B------:R-:W-:Y:S02]  /*15f60*/  IMAD.IADD R5, R4, 0x1, R5 ;  /* 0x0000000104057824 */ /* 0x000fe400078e0205 */
[----:B------:R-:W-:Y:S04]  /*15f70*/  SHFL.IDX PT, R4, R9, RZ, 0x1f ;  /* 0x00001fff09047589 */ /* 0x000fe800000e0000 */
        /* <DEDUP_REMOVED lines=19> */
.L_x_9845:
        /* <DEDUP_REMOVED lines=14> */
[----:B0-----:R-:W-:-:S05]  /*16190*/  @!P6 IMAD.WIDE R2, R7, 0x4, R2 ;  /* 0x000000040702e825 */ /* 0x001fca00078e0202 */
        /* <DEDUP_REMOVED lines=23> */
.L_x_9843:
[----:B------:R-:W-:-:S04]  /*16310*/  IMAD.IADD R6, R6, 0x1, -R3 ;  /* 0x0000000106067824 */ /* 0x000fc800078e0a03 */
[----:B------:R-:W-:-:S05]  /*16320*/  IMAD R3, R2, R7, R6 ;  /* 0x0000000702037224 */ /* 0x000fca00078e0206 */
[----:B------:R-:W-:-:S13]  /*16330*/  ISETP.GT.AND P0, PT, R3, R4, PT ;  /* 0x000000040300720c */ /* 0x000fda0003f04270 */
[----:B------:R-:W-:Y:S02]  /*16340*/  VOTEU.ANY UR5, UPT, !P0 ;  /* 0x0000000000057886 */ /* 0x000fe400040e0100 */
[----:B------:R-:W-:Y:S01]  /*16350*/  ISETP.NE.AND P0, PT, RZ, UR5, PT ;  /* 0x00000005ff007c0c */ /* 0x000fe2000bf05270 */
[----:B------:R-:W-:-:S06]  /*16360*/  UPOPC UR4, UR5 ;  /* 0x00000005000472bf */ /* 0x000fcc0008000000 */
[----:B------:R-:W-:Y:S02]  /*16370*/  IMAD.U32 R3, RZ, RZ, UR4 ;  /* 0x00000004ff037e24 */ /* 0x000fe4000f8e00ff */
[----:B------:R-:W-:-:S03]  /*16380*/  IMAD.U32 R9, RZ, RZ, UR4 ;  /* 0x00000004ff097e24 */ /* 0x000fc6000f8e00ff */
[----:B------:R0:W1:Y:S04]  /*16390*/  SHFL.IDX PT, R0, R0, R3, 0x1f ;  /* 0x00001f0300007589 */ /* 0x00006800000e0000 */
[----:B------:R0:W2:Y:S01]  /*163a0*/  SHFL.IDX PT, R8, R8, R9, 0x1f ;  /* 0x00001f0908087589 */ /* 0x0000a200000e0000 */
[----:B------:R-:W-:Y:S05]  /*163b0*/  @!P0 BRA `(.L_x_9846) ;  /* 0x00000000000c8947 */ /* 0x000fea0003800000 */
[----:B------:R-:W-:-:S06]  /*163c0*/  UIADD3 UR5, UR4, -0x1, URZ ;  /* 0xffffffff04057890 */ /* 0x000fcc000fffe03f */
[----:B------:R-:W-:-:S06]  /*163d0*/  IMAD.U32 R5, RZ, RZ, UR5 ;  /* 0x00000005ff057e24 */ /* 0x000fcc000f8e00ff */
[----:B------:R3:W4:Y:S02]  /*163e0*/  SHFL.IDX PT, R5, R2, R5, 0x1f ;  /* 0x00001f0502057589 */ /* 0x00072400000e0000 */
.L_x_9846:
[----:B0---4-:R-:W-:Y:S01]  /*163f0*/  IMAD R3, R5, R7, R6 ;  /* 0x0000000705037224 */ /* 0x011fe200078e0206 */
[----:B--2---:R-:W-:Y:S01]  /*16400*/  ISETP.NE.AND P0, PT, R8, 0x1, PT ;  /* 0x000000010800780c */ /* 0x004fe20003f05270 */
[----:B------:R-:W-:Y:S02]  /*16410*/  UIADD3 UR42, UR4, UR42, URZ ;  /* 0x0000002a042a7290 */ /* 0x000fe4000fffe03f */
[----:B------:R-:W-:Y:S01]  /*16420*/  IMAD.IADD R4, R4, 0x1, -R3 ;  /* 0x0000000104047824 */ /* 0x000fe200078e0a03 */
[----:B------:R0:W-:Y:S09]  /*16430*/  STL [R1], R3 ;  /* 0x0000000301007387 */ /* 0x0001f20000100800 */
[----:B------:R-:W-:Y:S05]  /*16440*/  @!P0 BRA `(.L_x_9847) ;  /* 0x0000000000e08947 */ /* 0x000fea0003800000 */
[----:B-1----:R-:W-:Y:S01]  /*16450*/  IABS R6, R0 ;  /* 0x0000000000067213 */ /* 0x002fe20000000000 */
[----:B---3--:R-:W-:-:S03]  /*16460*/  IMAD.MOV.U32 R2, RZ, RZ, RZ ;  /* 0x000000ffff027224 */ /* 0x008fc600078e00ff */
        /* <DEDUP_REMOVED lines=9> */
[----:B------:R-:W-:-:S04]  /*16500*/  IMAD.HI.U32 R5, R3, R2, RZ ;  /* 0x0000000203057227 */ /* 0x000fc800078e00ff */
[----:B------:R-:W-:-:S04]  /*16510*/  IMAD.MOV R9, RZ, RZ, -R9 ;  /* 0x000000ffff097224 */ /* 0x000fc800078e0a09 */
[----:B------:R-:W-:Y:S02]  /*16520*/  IMAD R3, R5, R9, R2 ;  /* 0x0000000905037224 */ /* 0x000fe400078e0202 */
[----:B------:R-:W-:-:S03]  /*16530*/  IMAD.MOV.U32 R2, RZ, RZ, RZ ;  /* 0x000000ffff027224 */ /* 0x000fc600078e00ff */
        /* <DEDUP_REMOVED lines=41> */
.L_x_9847:
[----:B------:R-:W-:Y:S02]  /*167d0*/  ULDC.64 UR4, c[0x0][0xc90] ;  /* 0x0003240000047ab9 */ /* 0x000fe40000000a00 */
[----:B------:R-:W-:-:S06]  /*167e0*/  UIMAD.WIDE UR4, UR42, 0x4, UR4 ;  /* 0x000000042a0478a5 */ /* 0x000fcc000f8e0204 */
[----:B---3--:R-:W-:Y:S02]  /*167f0*/  IMAD.U32 R2, RZ, RZ, UR4 ;  /* 0x00000004ff027e24 */ /* 0x008fe4000f8e00ff */
[----:B0-----:R-:W-:-:S05]  /*16800*/  IMAD.U32 R3, RZ, RZ, UR5 ;  /* 0x00000005ff037e24 */ /* 0x001fca000f8e00ff */
[----:B------:R0:W1:Y:S02]  /*16810*/  LDG.E R6, desc[UR52][R2.64] ;  /* 0x0000003402067981 */ /* 0x000064000c1e1900 */
[----:B0-----:R-:W-:Y:S02]  /*16820*/  IMAD.MOV.U32 R2, RZ, RZ, RZ ;  /* 0x000000ffff027224 */ /* 0x001fe400078e00ff */
[----:B-1----:R-:W-:-:S05]  /*16830*/  IMAD R5, R0, R6, RZ ;  /* 0x0000000600057224 */ /* 0x002fca00078e02ff */
        /* <DEDUP_REMOVED lines=40> */
[----:B------:R-:W-:-:S04]  /*16ac0*/  IMAD.HI.U32 R2, R2, R3, RZ ;  /* 0x0000000302027227 */ /* 0x000fc800078e00ff */
[----:B------:R-:W-:Y:S01]  /*16ad0*/  IMAD R4, R2, R4, R3 ;  /* 0x0000000402047224 */ /* 0x000fe200078e0203 */
[----:B------:R-:W-:Y:S02]  /*16ae0*/  LOP3.LUT R3, R5, R6, RZ, 0x3c, !PT ;  /* 0x0000000605037212 */ /* 0x000fe400078e3cff */
[----:B------:R-:W-:Y:S02]  /*16af0*/  IADD3 R5, R8, 0x1000000, R5 ;  /* 0x0100000008057810 */ /* 0x000fe40007ffe005 */
        /* <DEDUP_REMOVED lines=12> */
.L_x_9848:
[----:B01----:R-:W-:-:S05]  /*16bc0*/  LOP3.LUT R3, RZ, R2, RZ, 0x33, !PT ;  /* 0x00000002ff037212 */ /* 0x003fca00078e33ff */
[----:B------:R-:W-:-:S05]  /*16bd0*/  IMAD.IADD R0, R0, 0x1, R3 ;  /* 0x0000000100007824 */ /* 0x000fca00078e0203 */
[----:B------:R0:W-:Y:S01]  /*16be0*/  STL [R1+0x4], R0 ;  /* 0x0000040001007387 */ /* 0x0001e20000100800 */
[----:B------:R-:W-:Y:S05]  /*16bf0*/  BRA `(.L_x_9849) ;  /* 0x0000000000107947 */ /* 0x000fea0003800000 */
.L_x_9844:
[----:B------:R1:W-:Y:S01]  /*16c00*/  STL [R1], R4 ;  /* 0x0000000401007387 */ /* 0x0003e20000100800 */
[----:B------:R-:W-:-:S03]  /*16c10*/  ULDC UR42, c[0x0][0xc3c] ;  /* 0x00030f00002a7ab9 */ /* 0x000fc60000000800 */
[----:B------:R1:W-:Y:S04]  /*16c20*/  STL [R1+0x4], RZ ;  /* 0x000004ff01007387 */ /* 0x0003e80000100800 */
[----:B------:R1:W-:Y:S02]  /*16c30*/  STL [R1+0x8], RZ ;  /* 0x000008ff01007387 */ /* 0x0003e40000100800 */
.L_x_9849:
[----:B------:R-:W2:Y:S04]  /*16c40*/  LDL R3, [R1+0x4] ;  /* 0x0000040001037983 */ /* 0x000ea80000100800 */
[----:B------:R-:W3:Y:S04]  /*16c50*/  LDL R2, [R1+0x8] ;  /* 0x0000080001027983 */ /* 0x000ee80000100800 */
[----:B-1----:R-:W4:Y:S01]  /*16c60*/  LDL R4, [R1] ;  /* 0x0000000001047983 */ /* 0x002f220000100800 */
[----:B0-----:R-:W0:Y:S02]  /*16c70*/  S2R R0, SR_TID.X ;  /* 0x0000000000007919 */ /* 0x001e240000002100 */
        /* <DEDUP_REMOVED lines=12> */
.L_x_9842:
[----:B------:R-:W-:Y:S02]  /*16d40*/  ULDC UR4, c[0x0][0xc3c] ;  /* 0x00030f0000047ab9 */ /* 0x000fe40000000800 */
[----:B------:R-:W-:-:S06]  /*16d50*/  UISETP.GE.AND UP0, UPT, UR42, UR4, UPT ;  /* 0x000000042a00728c */ /* 0x000fcc000bf06270 */
[----:B------:R-:W-:-:S13]  /*16d60*/  PLOP3.LUT P0, PT, PT, PT, UP0, 0x80, 0x0 ;  /* 0x000000000000781c */ /* 0x000fda0003f0f008 */
[----:B------:R-:W-:Y:S05]  /*16d70*/  @!P0 BRA `(.L_x_9850) ;  /* 0xffffffb000508947 */ /* 0x000fea000383ffff */
.L_x_9770:
[----:B0-----:R-:W3:Y:S01]  /*16d80*/  LDL.LU R0, [R1+0x18] ;  /* 0x0000180001007983 */ /* 0x001ee20000300800 */
[----:B------:R-:W-:Y:S01]  /*16d90*/  BSSY B0, `(.L_x_9851) ;  /* 0x000000b000007945 */ /* 0x000fe20003800000 */
[----:B-12---:R-:W0:Y:S01]  /*16da0*/  S2R R5, SR_CgaCtaId ;  /* 0x0000000000057919 */ /* 0x006e220000008800 */
[----:B---3--:R-:W-:-:S05]  /*16db0*/  VIADD R0, R0, 0x1 ;  /* 0x0000000100007836 */ /* 0x008fca0000000000 */
[----:B------:R-:W-:-:S04]  /*16dc0*/  LEA.HI R2, R0, R0, RZ, 0x1 ;  /* 0x0000000000027211 */ /* 0x000fc800078f08ff */
[----:B------:R-:W-:Y:S02]  /*16dd0*/  LOP3.LUT R3, R2, 0xfffffffe, RZ, 0xc0, !PT ;  /* 0xfffffffe02037812 */ /* 0x000fe400078ec0ff */
[----:B------:R-:W-:-:S03]  /*16de0*/  MOV R2, 0x400 ;  /* 0x0000040000027802 */ /* 0x000fc60000000f00 */
[----:B------:R-:W-:Y:S01]  /*16df0*/  IMAD.IADD R0, R0, 0x1, -R3 ;  /* 0x0000000100007824 */ /* 0x000fe200078e0a03 */
[----:B0-----:R-:W-:-:S04]  /*16e00*/  LEA R9, R5, R2, 0x18 ;  /* 0x0000000205097211 */ /* 0x001fc800078ec0ff */
[----:B------:R-:W-:-:S04]  /*16e10*/  SHF.L.U32 R0, R0, 0x1f, RZ ;  /* 0x0000001f00007819 */ /* 0x000fc800000006ff */
[----:B------:R-:W0:Y:S02]  /*16e20*/  SYNCS.PHASECHK.TRANS64.TRYWAIT P0, [R9+URZ+0x19c20], R0 ;  /* 0x019c2000090075a7 */ /* 0x000e24000800017f */
[----:B0-----:R-:W-:Y:S05]  /*16e30*/  @!P0 BRA `(.L_x_9852) ;  /* 0x0000000c00948947 */ /* 0x001fea0003800000 */
.L_x_9889:
[----:B------:R-:W-:Y:S05]  /*16e40*/  BSYNC B0 ;  /* 0x0000000000007941 */ /* 0x000fea0003800000 */
.L_x_9851:
[----:B------:R-:W-:-:S03]  /*16e50*/  UMOV UR4, 0xffffffff ;  /* 0xffffffff00047882 */ /* 0x000fc60000000000 */
[----:B------:R-:W-:Y:S05]  /*16e60*/  BRA.DIV UR4, `(.L_x_9853) ;  /* 0x0000000e049c7947 */ /* 0x000fea000b800000 */
[----:B0-----:R-:W0:Y:S02]  /*16e70*/  S2R R0, SR_TID.X ;  /* 0x0000000000007919 */ /* 0x001e240000002100 */
[----:B0-----:R-:W-:-:S04]  /*16e80*/  SHF.R.U32.HI R0, RZ, 0x5, R0 ;  /* 0x00000005ff007819 */ /* 0x001fc80000011600 */
[----:B------:R-:W-:-:S05]  /*16e90*/  LOP3.LUT R0, R0, 0x3, RZ, 0xc0, !PT ;  /* 0x0000000300007812 */ /* 0x000fca00078ec0ff */
[----:B------:R0:W1:Y:S02]  /*16ea0*/  SHFL.IDX PT, R14, R0, RZ, 0x1f ;  /* 0x00001fff000e7589 */ /* 0x00006400000e0000 */
.L_x_9892:
[----:B-1----:R-:W-:Y:S01]  /*16eb0*/  ISETP.NE.AND P0, PT, R14, RZ, PT ;  /* 0x000000ff0e00720c */ /* 0x002fe20003f05270 */
[----:B------:R-:W-:-:S12]  /*16ec0*/  BSSY B0, `(.L_x_9854) ;  /* 0x000002b000007945 */ /* 0x000fd80003800000 */
[----:B------:R-:W-:Y:S05]  /*16ed0*/  @P0 BRA `(.L_x_9855) ;  /* 0x0000000000a40947 */ /* 0x000fea0003800000 */
[----:B------:R-:W-:-:S03]  /*16ee0*/  UMOV UR4, 0xffffffff ;  /* 0xffffffff00047882 */ /* 0x000fc60000000000 */
[----:B------:R-:W-:Y:S05]  /*16ef0*/  BRA.DIV UR4, `(.L_x_9856) ;  /* 0x0000000e04ac7947 */ /* 0x000fea000b800000 */
[----:B------:R-:W-:-:S13]  /*16f00*/  ELECT P6, URZ, PT ;  /* 0x00000000003f782f */ /* 0x000fda00038c0000 */
.L_x_9895:
[----:B------:R-:W-:Y:S05]  /*16f10*/  @!P6 BRA `(.L_x_9855) ;  /* 0x000000000094e947 */ /* 0x000fea0003800000 */
[----:B------:R-:W-:-:S06]  /*16f20*/  ULOP3.LUT UR4, UR38, 0x2, URZ, 0xfc, !UPT ;  /* 0x0000000226047892 */ /* 0x000fcc000f8efc3f */
[----:B0-----:R-:W-:-:S05]  /*16f30*/  IMAD.U32 R0, RZ, RZ, UR4 ;  /* 0x00000004ff007e24 */ /* 0x001fca000f8e00ff */
[----:B------:R-:W-:-:S13]  /*16f40*/  ISETP.NE.AND P0, PT, R0, 0x3, PT ;  /* 0x000000030000780c */ /* 0x000fda0003f05270 */
[----:B------:R-:W-:Y:S05]  /*16f50*/  @!P0 BRA `(.L_x_9857) ;  /* 0x0000000000048947 */ /* 0x000fea0003800000 */
[----:B------:R-:W-:Y:S01]  /*16f60*/  BPT.TRAP 0x1 ;  /* 0x000000040000795c */ /* 0x000fe20000300000 */
.L_x_9857:
        /* <DEDUP_REMOVED lines=12> */
.L_x_9896:
[----:B------:R-:W1:Y:S02]  /*17030*/  SYNCS.PHASECHK.TRANS64.TRYWAIT P1, [R3+URZ], R0 ;  /* 0x00000000030075a7 */ /* 0x000e64000802017f */
[----:B-1----:R-:W-:Y:S05]  /*17040*/  @!P1 BRA `(.L_x_9859) ;  /* 0x0000000c008c9947 */ /* 0x002fea0003800000 */
.L_x_9897:
[----:B------:R-:W-:Y:S05]  /*17050*/  @!P0 BRA `(.L_x_9860) ;  /* 0x0000000000048947 */ /* 0x000fea0003800000 */
[----:B------:R-:W-:Y:S01]  /*17060*/  BPT.TRAP 0x1 ;  /* 0x000000040000795c */ /* 0x000fe20000300000 */
.L_x_9860:
[----:B-1----:R-:W-:-:S04]  /*17070*/  IMAD R3, R18, 0x8, R9 ;  /* 0x0000000812037824 */ /* 0x002fc800078e0209 */
[----:B------:R-:W1:Y:S02]  /*17080*/  SYNCS.PHASECHK.TRANS64.TRYWAIT P1, [R3+URZ+0x19c60], R2 ;  /* 0x019c6002030075a7 */ /* 0x000e64000802017f */
[----:B-1----:R-:W-:Y:S05]  /*17090*/  @!P1 BRA `(.L_x_9861) ;  /* 0x0000000c008c9947 */ /* 0x002fea0003800000 */
.L_x_9898:
[----:B------:R-:W-:Y:S05]  /*170a0*/  @!P0 BRA `(.L_x_9862) ;  /* 0x0000000000048947 */ /* 0x000fea0003800000 */
[----:B------:R-:W-:Y:S01]  /*170b0*/  BPT.TRAP 0x1 ;  /* 0x000000040000795c */ /* 0x000fe20000300000 */
.L_x_9862:
[----:B------:R-:W-:-:S04]  /*170c0*/  IMAD R5, R4, 0x8, R9 ;  /* 0x0000000804057824 */ /* 0x000fc800078e0209 */
[----:B------:R-:W2:Y:S02]  /*170d0*/  SYNCS.PHASECHK.TRANS64.TRYWAIT P1, [R5+URZ+0x19c60], R0 ;  /* 0x019c6000050075a7 */ /* 0x000ea4000802017f */
[----:B--2---:R-:W-:Y:S05]  /*170e0*/  @!P1 BRA `(.L_x_9863) ;  /* 0x0000000c008c9947 */ /* 0x004fea0003800000 */
.L_x_9899:
[----:B------:R-:W-:Y:S05]  /*170f0*/  @!P0 BRA `(.L_x_9864) ;  /* 0x0000000000048947 */ /* 0x000fea0003800000 */
[----:B------:R-:W-:Y:S01]  /*17100*/  BPT.TRAP 0x1 ;  /* 0x000000040000795c */ /* 0x000fe20000300000 */
.L_x_9864:
[----:B------:R-:W3:Y:S02]  /*17110*/  SYNCS.PHASECHK.TRANS64.TRYWAIT P0, [R3+URZ+0x19c80], R2 ;  /* 0x019c8002030075a7 */ /* 0x000ee4000800017f */
[----:B---3--:R-:W-:Y:S05]  /*17120*/  @!P0 BRA `(.L_x_9865) ;  /* 0x0000000c00908947 */ /* 0x008fea0003800000 */
.L_x_9866:
[----:B----4-:R4:W0:Y:S02]  /*17130*/  SYNCS.PHASECHK.TRANS64.TRYWAIT P0, [R5+URZ+0x19c80], R0 ;  /* 0x019c8000050075a7 */ /* 0x010824000800017f */
[----:B0-----:R-:W-:Y:S05]  /*17140*/  @!P0 NANOSLEEP.SYNCS 0x989680 ;  /* 0x009896800000895d */ /* 0x001fea0003900000 */
[----:B------:R-:W0:Y:S02]  /*17150*/  @!P0 SYNCS.PHASECHK.TRANS64 P0, [R5+URZ+0x19c80], R0 ;  /* 0x019c8000050085a7 */ /* 0x000e24000800007f */
[----:B0-----:R-:W-:Y:S05]  /*17160*/  @!P0 BRA `(.L_x_9866) ;  /* 0xfffffffc00f08947 */ /* 0x001fea000383ffff */
.L_x_9855:
[----:B------:R-:W-:Y:S05]  /*17170*/  BSYNC B0 ;  /* 0x0000000000007941 */ /* 0x000fea0003800000 */
.L_x_9854:
[----:B------:R-:W-:Y:S05]  /*17180*/  EXIT ;  /* 0x000000000000794d */ /* 0x000fea0003800000 */
.L_x_9673:
[----:B0-----:R-:W-:-:S04]  /*17190*/  IMAD.U32 R3, RZ, RZ, UR46 ;  /* 0x0000002eff037e24 */ /* 0x001fc8000f8e00ff */
[----:B------:R0:W1:Y:S03]  /*171a0*/  SYNCS.PHASECHK.TRANS64.TRYWAIT P1, [R3+URZ+0x19c00], R0 ;  /* 0x019c0000030075a7 */ /* 0x000066000802017f */
[----:B-1----:R-:W-:Y:S05]  /*171b0*/  @!P1 NANOSLEEP.SYNCS 0x989680 ;  /* 0x009896800000995d */ /* 0x002fea0003900000 */
[----:B------:R-:W1:Y:S02]  /*171c0*/  @!P1 SYNCS.PHASECHK.TRANS64 P1, [R3+URZ+0x19c00], R0 ;  /* 0x019c0000030095a7 */ /* 0x000e64000802007f */
[----:B-1----:R-:W-:Y:S05]  /*171d0*/  @!P1 BRA `(.L_x_9673) ;  /* 0xfffffffc00ec9947 */ /* 0x002fea000383ffff */
[----:B------:R-:W-:Y:S05]  /*171e0*/  BRA `(.L_x_9867) ;  /* 0xfffffeb000487947 */ /* 0x000fea000383ffff */
.L_x_9677:
[----:B-1----:R1:W2:Y:S02]  /*171f0*/  SYNCS.PHASECHK.TRANS64.TRYWAIT P2, [R3+URZ+0x19c30], R0 ;  /* 0x019c3000030075a7 */ /* 0x0022a4000804017f */
[----:B--2---:R-:W-:Y:S05]  /*17200*/  @!P2 NANOSLEEP.SYNCS 0x989680 ;  /* 0x009896800000a95d */ /* 0x004fea0003900000 */
[----:B------:R-:W2:Y:S02]  /*17210*/  @!P2 SYNCS.PHASECHK.TRANS64 P2, [R3+URZ+0x19c30], R0 ;  /* 0x019c30000300a5a7 */ /* 0x000ea4000804007f */
[----:B--2---:R-:W-:Y:S05]  /*17220*/  @!P2 BRA `(.L_x_9677) ;  /* 0xfffffffc00f0a947 */ /* 0x004fea000383ffff */
[----:B------:R-:W-:Y:S05]  /*17230*/  BRA `(.L_x_9676) ;  /* 0xfffffeb0006c7947 */ /* 0x000fea000383ffff */
.L_x_9693:
[----:B-1----:R-:W-:-:S04]  /*17240*/  IMAD.U32 R7, RZ, RZ, UR23 ;  /* 0x00000017ff077e24 */ /* 0x002fc8000f8e00ff */
[----:B------:R1:W2:Y:S03]  /*17250*/  SYNCS.PHASECHK.TRANS64.TRYWAIT P2, [R7+URZ+0x19c30], R6 ;  /* 0x019c3006070075a7 */ /* 0x0002a6000804017f */
[----:B--2---:R-:W-:Y:S05]  /*17260*/  @!P2 NANOSLEEP.SYNCS 0x989680 ;  /* 0x009896800000a95d */ /* 0x004fea0003900000 */
[----:B------:R-:W2:Y:S02]  /*17270*/  @!P2 SYNCS.PHASECHK.TRANS64 P2, [R7+URZ+0x19c30], R6 ;  /* 0x019c30060700a5a7 */ /* 0x000ea4000804007f */
[----:B--2---:R-:W-:Y:S05]  /*17280*/  @!P2 BRA `(.L_x_9693) ;  /* 0xfffffffc00eca947 */ /* 0x004fea000383ffff */
[----:B------:R-:W-:Y:S05]  /*17290*/  BRA `(.L_x_9692) ;  /* 0xfffffee4001c7947 */ /* 0x000fea000383ffff */
.L_x_9697:
[----:B-1----:R-:W-:-:S04]  /*172a0*/  IMAD.U32 R7, RZ, RZ, UR11 ;  /* 0x0000000bff077e24 */ /* 0x002fc8000f8e00ff */
[----:B------:R1:W2:Y:S03]  /*172b0*/  SYNCS.PHASECHK.TRANS64.TRYWAIT P2, [R7+URZ+0x19c50], R6 ;  /* 0x019c5006070075a7 */ /* 0x0002a6000804017f */
[----:B--2---:R-:W-:Y:S05]  /*172c0*/  @!P2 NANOSLEEP.SYNCS 0x989680 ;  /* 0x009896800000a95d */ /* 0x004fea0003900000 */
[----:B------:R-:W2:Y:S02]  /*172d0*/  @!P2 SYNCS.PHASECHK.TRANS64 P2, [R7+URZ+0x19c50], R6 ;  /* 0x019c50060700a5a7 */ /* 0x000ea4000804007f */
[----:B--2---:R-:W-:Y:S05]  /*172e0*/  @!P2 BRA `(.L_x_9697) ;  /* 0xfffffffc00eca947 */ /* 0x004fea000383ffff */
[----:B------:R-:W-:Y:S05]  /*172f0*/  BRA `(.L_x_9696) ;  /* 0xfffffee4006c7947 */ /* 0x000fea000383ffff */
.L_x_9715:
[----:B-1----:R-:W-:-:S04]  /*17300*/  IMAD.U32 R9, RZ, RZ, UR20 ;  /* 0x00000014ff097e24 */ /* 0x002fc8000f8e00ff */
[----:B------:R1:W2:Y:S03]  /*17310*/  SYNCS.PHASECHK.TRANS64.TRYWAIT P2, [R9+URZ+0x19c30], R0 ;  /* 0x019c3000090075a7 */ /* 0x0002a6000804017f */
[----:B--2---:R-:W-:Y:S05]  /*17320*/  @!P2 NANOSLEEP.SYNCS 0x989680 ;  /* 0x009896800000a95d */ /* 0x004fea0003900000 */
[----:B------:R-:W2:Y:S02]  /*17330*/  @!P2 SYNCS.PHASECHK.TRANS64 P2, [R9+URZ+0x19c30], R0 ;  /* 0x019c30000900a5a7 */ /* 0x000ea4000804007f */
[----:B--2---:R-:W-:Y:S05]  /*17340*/  @!P2 BRA `(.L_x_9715) ;  /* 0xfffffffc00eca947 */ /* 0x004fea000383ffff */
[----:B------:R-:W-:Y:S05]  /*17350*/  BRA `(.L_x_9714) ;  /* 0xffffff1000b47947 */ /* 0x000fea000383ffff */
.L_x_9719:
[----:B-1----:R-:W-:-:S04]  /*17360*/  IMAD.U32 R2, RZ, RZ, UR11 ;  /* 0x0000000bff027e24 */ /* 0x002fc8000f8e00ff */
[----:B------:R1:W2:Y:S03]  /*17370*/  SYNCS.PHASECHK.TRANS64.TRYWAIT P2, [R2+URZ+0x19c50], R0 ;  /* 0x019c5000020075a7 */ /* 0x0002a6000804017f */
[----:B--2---:R-:W-:Y:S05]  /*17380*/  @!P2 NANOSLEEP.SYNCS 0x989680 ;  /* 0x009896800000a95d */ /* 0x004fea0003900000 */
[----:B------:R-:W2:Y:S02]  /*17390*/  @!P2 SYNCS.PHASECHK.TRANS64 P2, [R2+URZ+0x19c50], R0 ;  /* 0x019c50000200a5a7 */ /* 0x000ea4000804007f */
[----:B--2---:R-:W-:Y:S05]  /*173a0*/  @!P2 BRA `(.L_x_9719) ;  /* 0xfffffffc00eca947 */ /* 0x004fea000383ffff */
[----:B------:R-:W-:Y:S05]  /*173b0*/  BRA `(.L_x_9718) ;  /* 0xffffff1400047947 */ /* 0x000fea000383ffff */
.L_x_9726:
[----:B-1----:R-:W-:-:S04]  /*173c0*/  IMAD.U32 R7, RZ, RZ, UR22 ;  /* 0x00000016ff077e24 */ /* 0x002fc8000f8e00ff */
[----:B------:R1:W2:Y:S03]  /*173d0*/  SYNCS.PHASECHK.TRANS64.TRYWAIT P2, [R7+URZ+0x19c30], R0 ;  /* 0x019c3000070075a7 */ /* 0x0002a6000804017f */
[----:B--2---:R-:W-:Y:S05]  /*173e0*/  @!P2 NANOSLEEP.SYNCS 0x989680 ;  /* 0x009896800000a95d */ /* 0x004fea0003900000 */
[----:B------:R-:W2:Y:S02]  /*173f0*/  @!P2 SYNCS.PHASECHK.TRANS64 P2, [R7+URZ+0x19c30], R0 ;  /* 0x019c30000700a5a7 */ /* 0x000ea4000804007f */
[----:B--2---:R-:W-:Y:S05]  /*17400*/  @!P2 BRA `(.L_x_9726) ;  /* 0xfffffffc00eca947 */ /* 0x004fea000383ffff */
[----:B------:R-:W-:Y:S05]  /*17410*/  BRA `(.L_x_9725) ;  /* 0xffffff2c00807947 */ /* 0x000fea000383ffff */
.L_x_9730:
[----:B-1----:R-:W-:-:S04]  /*17420*/  IMAD.U32 R2, RZ, RZ, UR11 ;  /* 0x0000000bff027e24 */ /* 0x002fc8000f8e00ff */
[----:B------:R1:W2:Y:S03]  /*17430*/  SYNCS.PHASECHK.TRANS64.TRYWAIT P2, [R2+URZ+0x19c50], R0 ;  /* 0x019c5000020075a7 */ /* 0x0002a6000804017f */
[----:B--2---:R-:W-:Y:S05]  /*17440*/  @!P2 NANOSLEEP.SYNCS 0x989680 ;  /* 0x009896800000a95d */ /* 0x004fea0003900000 */
[----:B------:R-:W2:Y:S02]  /*17450*/  @!P2 SYNCS.PHASECHK.TRANS64 P2, [R2+URZ+0x19c50], R0 ;  /* 0x019c50000200a5a7 */ /* 0x000ea4000804007f */
[----:B--2---:R-:W-:Y:S05]  /*17460*/  @!P2 BRA `(.L_x_9730) ;  /* 0xfffffffc00eca947 */ /* 0x004fea000383ffff */
[----:B------:R-:W-:Y:S05]  /*17470*/  BRA `(.L_x_9729) ;  /* 0xffffff2c00d07947 */ /* 0x000fea000383ffff */
.L_x_9744:
[----:B-1----:R-:W-:-:S04]  /*17480*/  IMAD.U32 R6, RZ, RZ, UR14 ;  /* 0x0000000eff067e24 */ /* 0x002fc8000f8e00ff */
[----:B------:R1:W2:Y:S03]  /*17490*/  SYNCS.PHASECHK.TRANS64.TRYWAIT P1, [R6+URZ+0x19c50], R3 ;  /* 0x019c5003060075a7 */ /* 0x0002a6000802017f */
[----:B--2---:R-:W-:Y:S05]  /*174a0*/  @!P1 NANOSLEEP.SYNCS 0x989680 ;  /* 0x009896800000995d */ /* 0x004fea0003900000 */
[----:B------:R-:W2:Y:S02]  /*174b0*/  @!P1 SYNCS.PHASECHK.TRANS64 P1, [R6+URZ+0x19c50], R3 ;  /* 0x019c5003060095a7 */ /* 0x000ea4000802007f */
[----:B--2---:R-:W-:Y:S05]  /*174c0*/  @!P1 BRA `(.L_x_9744) ;  /* 0xfffffffc00ec9947 */ /* 0x004fea000383ffff */
[----:B------:R-:W-:Y:S05]  /*174d0*/  BRA `(.L_x_9743) ;  /* 0xffffff58003c7947 */ /* 0x000fea000383ffff */
.L_x_9792:
[----:B------:R-:W-:Y:S02]  /*174e0*/  IMAD.MOV.U32 R13, RZ, RZ, R20 ;  /* 0x000000ffff0d7224 */ /* 0x000fe400078e0014 */
[----:B------:R-:W-:Y:S02]  /*174f0*/  IMAD.MOV.U32 R12, RZ, RZ, RZ ;  /* 0x000000ffff0c7224 */ /* 0x000fe400078e00ff */
[----:B------:R-:W-:Y:S02]  /*17500*/  IMAD.MOV.U32 R11, RZ, RZ, 0x1f ;  /* 0x0000001fff0b7424 */ /* 0x000fe400078e00ff */
[----:B------:R-:W-:-:S07]  /*17510*/  IMAD.MOV.U32 R15, RZ, RZ, -0x1 ;  /* 0xffffffffff0f7424 */ /* 0x000fce00078e00ff */
[----:B01----:R-:W-:Y:S05]  /*17520*/  WARPSYNC.COLLECTIVE R15, `(.L_x_9868) ;  /* 0x000000000f087348 */ /* 0x003fea0003c00000 */
[----:B------:R2:W3:Y:S02]  /*17530*/  SHFL.IDX P6, R14, R13, R12, R11 ;  /* 0x0000000c0d0e7389 */ /* 0x0004e400000c000b */
[----:B0123--:R-:W-:Y:S01]  /*17540*/  ENDCOLLECTIVE ;  /* 0x000000000000791b */ /* 0x00ffe20003800000 */
.L_x_9868:
[----:B------:R-:W-:Y:S05]  /*17550*/  BRA `(.L_x_9869) ;  /* 0xffffffbc00447947 */ /* 0x000fea000383ffff */
.L_x_9794:
[----:B------:R-:W-:Y:S01]  /*17560*/  BSSY B0, `(.L_x_9870) ;  /* 0x0000006000007945 */ /* 0x000fe20003800000 */
[----:B------:R-:W-:-:S07]  /*17570*/  IMAD.MOV.U32 R15, RZ, RZ, -0x1 ;  /* 0xffffffffff0f7424 */ /* 0x000fce00078e00ff */
[----:B012---:R-:W-:Y:S05]  /*17580*/  WARPSYNC.COLLECTIVE R15, `(.L_x_9871) ;  /* 0x000000000f0c7348 */ /* 0x007fea0003c00000 */
[----:B------:R-:W-:Y:S02]  /*17590*/  ELECT P6, UR62, PT ;  /* 0x00000000003e782f */ /* 0x000fe400038c0000 */
[----:B------:R-:W-:Y:S01]  /*175a0*/  MOV R14, UR62 ;  /* 0x0000003e000e7c02 */ /* 0x000fe20008000f00 */
[----:B012---:R-:W-:Y:S10]  /*175b0*/  ENDCOLLECTIVE ;  /* 0x000000000000791b */ /* 0x007ff40003800000 */
.L_x_9871:
[----:B------:R-:W-:Y:S05]  /*175c0*/  BSYNC B0 ;  /* 0x0000000000007941 */ /* 0x000fea0003800000 */
.L_x_9870:
[----:B------:R-:W-:Y:S05]  /*175d0*/  BRA `(.L_x_9872) ;  /* 0xffffffbc004c7947 */ /* 0x000fea000383ffff */
.L_x_9796:
[----:B-1----:R1:W3:Y:S02]  /*175e0*/  SYNCS.PHASECHK.TRANS64.TRYWAIT P0, [R4+URZ+0x19c80], R3 ;  /* 0x019c8003040075a7 */ /* 0x0022e4000800017f */
[----:B---3--:R-:W-:Y:S05]  /*175f0*/  @!P0 NANOSLEEP.SYNCS 0x989680 ;  /* 0x009896800000895d */ /* 0x008fea0003900000 */
[----:B------:R-:W3:Y:S02]  /*17600*/  @!P0 SYNCS.PHASECHK.TRANS64 P0, [R4+URZ+0x19c80], R3 ;  /* 0x019c8003040085a7 */ /* 0x000ee4000800007f */
[----:B---3--:R-:W-:Y:S05]  /*17610*/  @!P0 BRA `(.L_x_9796) ;  /* 0xfffffffc00f08947 */ /* 0x008fea000383ffff */
[----:B------:R-:W-:Y:S05]  /*17620*/  BRA `(.L_x_9873) ;  /* 0xffffffbc00a87947 */ /* 0x000fea000383ffff */
.L_x_9798:
[----:B---3--:R3:W4:Y:S02]  /*17630*/  SYNCS.PHASECHK.TRANS64.TRYWAIT P0, [R4+URZ+0x19c40], R3 ;  /* 0x019c4003040075a7 */ /* 0x008724000800017f */
[----:B----4-:R-:W-:Y:S05]  /*17640*/  @!P0 NANOSLEEP.SYNCS 0x989680 ;  /* 0x009896800000895d */ /* 0x010fea0003900000 */
[----:B------:R-:W4:Y:S02]  /*17650*/  @!P0 SYNCS.PHASECHK.TRANS64 P0, [R4+URZ+0x19c40], R3 ;  /* 0x019c4003040085a7 */ /* 0x000f24000800007f */
[----:B----4-:R-:W-:Y:S05]  /*17660*/  @!P0 BRA `(.L_x_9798) ;  /* 0xfffffffc00f08947 */ /* 0x010fea000383ffff */
[----:B------:R-:W-:Y:S05]  /*17670*/  BRA `(.L_x_9874) ;  /* 0xffffffc0002c7947 */ /* 0x000fea000383ffff */
.L_x_9802:
[----:B------:R-:W2:Y:S01]  /*17680*/  LDL.LU R11, [R1+0xc] ;  /* 0x00000c00010b7983 */ /* 0x000ea20000300800 */
[----:B------:R-:W-:Y:S02]  /*17690*/  IMAD.MOV.U32 R4, RZ, RZ, R12 ;  /* 0x000000ffff047224 */ /* 0x000fe400078e000c */
[----:B------:R-:W-:Y:S02]  /*176a0*/  IMAD.MOV.U32 R13, RZ, RZ, R5 ;  /* 0x000000ffff0d7224 */ /* 0x000fe400078e0005 */
[----:B------:R-:W-:Y:S02]  /*176b0*/  IMAD.MOV.U32 R12, RZ, RZ, RZ ;  /* 0x000000ffff0c7224 */ /* 0x000fe400078e00ff */
[----:B------:R-:W-:Y:S02]  /*176c0*/  IMAD.MOV.U32 R15, RZ, RZ, -0x1 ;  /* 0xffffffffff0f7424 */ /* 0x000fe400078e00ff */
[----:B------:R-:W-:Y:S02]  /*176d0*/  IMAD.IADD R4, R21, 0x1, R4 ;  /* 0x0000000115047824 */ /* 0x000fe400078e0204 */
[----:B--2---:R-:W-:-:S02]  /*176e0*/  IMAD R0, R11, R9, RZ ;  /* 0x000000090b007224 */ /* 0x004fc400078e02ff */
[----:B------:R-:W-:-:S03]  /*176f0*/  IMAD.MOV.U32 R11, RZ, RZ, 0x1e1f ;  /* 0x00001e1fff0b7424 */ /* 0x000fc600078e00ff */
[----:B------:R-:W-:-:S13]  /*17700*/  ISETP.GE.AND P4, PT, R4, R0, PT ;  /* 0x000000000400720c */ /* 0x000fda0003f86270 */
[----:B0----5:R-:W-:Y:S05]  /*17710*/  WARPSYNC.COLLECTIVE R15, `(.L_x_9875) ;  /* 0x000000000f087348 */ /* 0x021fea0003c00000 */
[----:B------:R1:W2:Y:S02]  /*17720*/  SHFL.IDX P6, R14, R13, R12, R11 ;  /* 0x0000000c0d0e7389 */ /* 0x0002a400000c000b */
[----:B012--5:R-:W-:Y:S01]  /*17730*/  ENDCOLLECTIVE ;  /* 0x000000000000791b */ /* 0x027fe20003800000 */
.L_x_9875:
[----:B------:R-:W-:Y:S02]  /*17740*/  IMAD.MOV.U32 R13, RZ, RZ, R6 ;  /* 0x000000ffff0d7224 */ /* 0x000fe400078e0006 */
[----:B------:R-:W-:-:S07]  /*17750*/  IMAD.MOV.U32 R2, RZ, RZ, R14 ;  /* 0x000000ffff027224 */ /* 0x000fce00078e000e */
[----:B------:R-:W-:Y:S05]  /*17760*/  WARPSYNC.COLLECTIVE R15, `(.L_x_9876) ;  /* 0x000000000f087348 */ /* 0x000fea0003c00000 */
[----:B------:R0:W1:Y:S02]  /*17770*/  SHFL.IDX P6, R14, R13, R12, R11 ;  /* 0x0000000c0d0e7389 */ /* 0x00006400000c000b */
[----:B01----:R-:W-:Y:S01]  /*17780*/  ENDCOLLECTIVE ;  /* 0x000000000000791b */ /* 0x003fe20003800000 */
.L_x_9876:
[----:B------:R-:W-:Y:S02]  /*17790*/  IMAD.MOV.U32 R13, RZ, RZ, R5 ;  /* 0x000000ffff0d7224 */ /* 0x000fe400078e0005 */
[----:B------:R-:W-:Y:S02]  /*177a0*/  IMAD.MOV.U32 R12, RZ, RZ, 0x1 ;  /* 0x00000001ff0c7424 */ /* 0x000fe400078e00ff */
[----:B------:R-:W-:-:S07]  /*177b0*/  IMAD.MOV.U32 R3, RZ, RZ, R14 ;  /* 0x000000ffff037224 */ /* 0x000fce00078e000e */
[----:B------:R-:W-:Y:S05]  /*177c0*/  WARPSYNC.COLLECTIVE R15, `(.L_x_9877) ;  /* 0x000000000f087348 */ /* 0x000fea0003c00000 */
[----:B------:R0:W1:Y:S02]  /*177d0*/  SHFL.IDX P6, R14, R13, R12, R11 ;  /* 0x0000000c0d0e7389 */ /* 0x00006400000c000b */
[----:B01----:R-:W-:Y:S01]  /*177e0*/  ENDCOLLECTIVE ;  /* 0x000000000000791b */ /* 0x003fe20003800000 */
.L_x_9877:
        /* <DEDUP_REMOVED lines=10> */
.L_x_9878:
        /* <DEDUP_REMOVED lines=12> */
.L_x_9879:
        /* <DEDUP_REMOVED lines=8> */
.L_x_9880:
[----:B------:R-:W-:-:S05]  /*179d0*/  @!P4 IMAD.X R3, RZ, RZ, R5, P3 ;  /* 0x000000ffff03c224 */ /* 0x000fca00018e0605 */
        /* <DEDUP_REMOVED lines=8> */
.L_x_9807:
[----:B--2---:R2:W3:Y:S02]  /*17a60*/  SYNCS.PHASECHK.TRANS64.TRYWAIT P0, [R16+URZ+0x19c20], R3 ;  /* 0x019c2003100075a7 */ /* 0x0044e4000800017f */
[----:B---3--:R-:W-:Y:S05]  /*17a70*/  @!P0 NANOSLEEP.SYNCS 0x989680 ;  /* 0x009896800000895d */ /* 0x008fea0003900000 */
[----:B------:R-:W3:Y:S02]  /*17a80*/  @!P0 SYNCS.PHASECHK.TRANS64 P0, [R16+URZ+0x19c20], R3 ;  /* 0x019c2003100085a7 */ /* 0x000ee4000800007f */
[----:B---3--:R-:W-:Y:S05]  /*17a90*/  @!P0 BRA `(.L_x_9807) ;  /* 0xfffffffc00f08947 */ /* 0x008fea000383ffff */
[----:B------:R-:W-:Y:S05]  /*17aa0*/  BRA `(.L_x_9882) ;  /* 0xffffffc800747947 */ /* 0x000fea000383ffff */
.L_x_9813:
[----:B-1----:R1:W2:Y:S02]  /*17ab0*/  SYNCS.PHASECHK.TRANS64.TRYWAIT P0, [R6+URZ+0x19c80], R4 ;  /* 0x019c8004060075a7 */ /* 0x0022a4000800017f */
[----:B--2---:R-:W-:Y:S05]  /*17ac0*/  @!P0 NANOSLEEP.SYNCS 0x989680 ;  /* 0x009896800000895d */ /* 0x004fea0003900000 */
[----:B------:R-:W2:Y:S02]  /*17ad0*/  @!P0 SYNCS.PHASECHK.TRANS64 P0, [R6+URZ+0x19c80], R4 ;  /* 0x019c8004060085a7 */ /* 0x000ea4000800007f */
[----:B--2---:R-:W-:Y:S05]  /*17ae0*/  @!P0 BRA `(.L_x_9813) ;  /* 0xfffffffc00f08947 */ /* 0x004fea000383ffff */
[----:B------:R-:W-:Y:S05]  /*17af0*/  BRA `(.L_x_9883) ;  /* 0xffffffcc00187947 */ /* 0x000fea000383ffff */
.L_x_9820:
[----:B--2---:R2:W3:Y:S02]  /*17b00*/  SYNCS.PHASECHK.TRANS64.TRYWAIT P0, [R6+URZ+0x19c40], R4 ;  /* 0x019c4004060075a7 */ /* 0x0044e4000800017f */
[----:B---3--:R-:W-:Y:S05]  /*17b10*/  @!P0 NANOSLEEP.SYNCS 0x989680 ;  /* 0x009896800000895d */ /* 0x008fea0003900000 */
[----:B------:R-:W3:Y:S02]  /*17b20*/  @!P0 SYNCS.PHASECHK.TRANS64 P0, [R6+URZ+0x19c40], R4 ;  /* 0x019c4004060085a7 */ /* 0x000ee4000800007f */
[----:B---3--:R-:W-:Y:S05]  /*17b30*/  @!P0 BRA `(.L_x_9820) ;  /* 0xfffffffc00f08947 */ /* 0x008fea000383ffff */
[----:B------:R-:W-:Y:S05]  /*17b40*/  BRA `(.L_x_9884) ;  /* 0xffffffd000107947 */ /* 0x000fea000383ffff */
.L_x_9828:
[----:B-1----:R1:W2:Y:S02]  /*17b50*/  SYNCS.PHASECHK.TRANS64.TRYWAIT P0, [R3+URZ+0x19c70], R4 ;  /* 0x019c7004030075a7 */ /* 0x0022a4000800017f */
[----:B--2---:R-:W-:Y:S05]  /*17b60*/  @!P0 NANOSLEEP.SYNCS 0x989680 ;  /* 0x009896800000895d */ /* 0x004fea0003900000 */
[----:B------:R-:W2:Y:S02]  /*17b70*/  @!P0 SYNCS.PHASECHK.TRANS64 P0, [R3+URZ+0x19c70], R4 ;  /* 0x019c7004030085a7 */ /* 0x000ea4000800007f */
[----:B--2---:R-:W-:Y:S05]  /*17b80*/  @!P0 BRA `(.L_x_9828) ;  /* 0xfffffffc00f08947 */ /* 0x004fea000383ffff */
[----:B------:R-:W-:Y:S05]  /*17b90*/  BRA `(.L_x_9885) ;  /* 0xffffffd400247947 */ /* 0x000fea000383ffff */
.L_x_9830:
[----:B-1----:R1:W2:Y:S02]  /*17ba0*/  SYNCS.PHASECHK.TRANS64.TRYWAIT P0, [R3+URZ+0x19c60], R4 ;  /* 0x019c6004030075a7 */ /* 0x0022a4000800017f */
[----:B--2---:R-:W-:Y:S05]  /*17bb0*/  @!P0 NANOSLEEP.SYNCS 0x989680 ;  /* 0x009896800000895d */ /* 0x004fea0003900000 */
[----:B------:R-:W2:Y:S02]  /*17bc0*/  @!P0 SYNCS.PHASECHK.TRANS64 P0, [R3+URZ+0x19c60], R4 ;  /* 0x019c6004030085a7 */ /* 0x000ea4000800007f */
[----:B--2---:R-:W-:Y:S05]  /*17bd0*/  @!P0 BRA `(.L_x_9830) ;  /* 0xfffffffc00f08947 */ /* 0x004fea000383ffff */
[----:B------:R-:W-:Y:S05]  /*17be0*/  BRA `(.L_x_9886) ;  /* 0xffffffd4002c7947 */ /* 0x000fea000383ffff */
.L_x_9837:
[----:B--2---:R2:W3:Y:S02]  /*17bf0*/  SYNCS.PHASECHK.TRANS64.TRYWAIT P1, [R0+URZ+0x19c70], R3 ;  /* 0x019c7003000075a7 */ /* 0x0044e4000802017f */
[----:B---3--:R-:W-:Y:S05]  /*17c00*/  @!P1 NANOSLEEP.SYNCS 0x989680 ;  /* 0x009896800000995d */ /* 0x008fea0003900000 */
[----:B------:R-:W3:Y:S02]  /*17c10*/  @!P1 SYNCS.PHASECHK.TRANS64 P1, [R0+URZ+0x19c70], R3 ;  /* 0x019c7003000095a7 */ /* 0x000ee4000802007f */
[----:B---3--:R-:W-:Y:S05]  /*17c20*/  @!P1 BRA `(.L_x_9837) ;  /* 0xfffffffc00f09947 */ /* 0x008fea000383ffff */
[----:B------:R-:W-:Y:S05]  /*17c30*/  BRA `(.L_x_9887) ;  /* 0xffffffd800d47947 */ /* 0x000fea000383ffff */
.L_x_9839:
[----:B--2---:R2:W3:Y:S02]  /*17c40*/  SYNCS.PHASECHK.TRANS64.TRYWAIT P1, [R0+URZ+0x19c60], R3 ;  /* 0x019c6003000075a7 */ /* 0x0044e4000802017f */
[----:B---3--:R-:W-:Y:S05]  /*17c50*/  @!P1 NANOSLEEP.SYNCS 0x989680 ;  /* 0x009896800000995d */ /* 0x008fea0003900000 */
[----:B------:R-:W3:Y:S02]  /*17c60*/  @!P1 SYNCS.PHASECHK.TRANS64 P1, [R0+URZ+0x19c60], R3 ;  /* 0x019c6003000095a7 */ /* 0x000ee4000802007f */
[----:B---3--:R-:W-:Y:S05]  /*17c70*/  @!P1 BRA `(.L_x_9839) ;  /* 0xfffffffc00f09947 */ /* 0x008fea000383ffff */
[----:B------:R-:W-:Y:S05]  /*17c80*/  BRA `(.L_x_9888) ;  /* 0xffffffd800d87947 */ /* 0x000fea000383ffff */
.L_x_9852:
[----:B0-----:R0:W1:Y:S02]  /*17c90*/  SYNCS.PHASECHK.TRANS64.TRYWAIT P0, [R9+URZ+0x19c20], R0 ;  /* 0x019c2000090075a7 */ /* 0x001064000800017f */
[----:B-1----:R-:W-:Y:S05]  /*17ca0*/  @!P0 NANOSLEEP.SYNCS 0x989680 ;  /* 0x009896800000895d */ /* 0x002fea0003900000 */
[----:B------:R-:W1:Y:S02]  /*17cb0*/  @!P0 SYNCS.PHASECHK.TRANS64 P0, [R9+URZ+0x19c20], R0 ;  /* 0x019c2000090085a7 */ /* 0x000e64000800007f */
[----:B-1----:R-:W-:Y:S05]  /*17cc0*/  @!P0 BRA `(.L_x_9852) ;  /* 0xfffffffc00f08947 */ /* 0x002fea000383ffff */
[----:B------:R-:W-:Y:S05]  /*17cd0*/  BRA `(.L_x_9889) ;  /* 0xfffffff000587947 */ /* 0x000fea000383ffff */
.L_x_9853:
        /* <DEDUP_REMOVED lines=11> */
.L_x_9891:
[----:B------:R-:W-:Y:S05]  /*17d90*/  BSYNC B0 ;  /* 0x0000000000007941 */ /* 0x000fea0003800000 */
.L_x_9890:
[----:B------:R-:W-:Y:S05]  /*17da0*/  BRA `(.L_x_9892) ;  /* 0xfffffff000407947 */ /* 0x000fea000383ffff */
.L_x_9856:
[----:B------:R-:W-:Y:S01]  /*17db0*/  BSSY B1, `(.L_x_9893) ;  /* 0x0000006000017945 */ /* 0x000fe20003800000 */
[----:B------:R-:W-:-:S07]  /*17dc0*/  IMAD.MOV.U32 R15, RZ, RZ, -0x1 ;  /* 0xffffffffff0f7424 */ /* 0x000fce00078e00ff */
[----:B0-----:R-:W-:Y:S05]  /*17dd0*/  WARPSYNC.COLLECTIVE R15, `(.L_x_9894) ;  /* 0x000000000f0c7348 */ /* 0x001fea0003c00000 */
[----:B------:R-:W-:Y:S02]  /*17de0*/  ELECT P6, UR62, PT ;  /* 0x00000000003e782f */ /* 0x000fe400038c0000 */
[----:B------:R-:W-:Y:S01]  /*17df0*/  MOV R14, UR62 ;  /* 0x0000003e000e7c02 */ /* 0x000fe20008000f00 */
[----:B0-----:R-:W-:Y:S10]  /*17e00*/  ENDCOLLECTIVE ;  /* 0x000000000000791b */ /* 0x001ff40003800000 */
.L_x_9894:
[----:B------:R-:W-:Y:S05]  /*17e10*/  BSYNC B1 ;  /* 0x0000000000017941 */ /* 0x000fea0003800000 */
.L_x_9893:
[----:B------:R-:W-:Y:S05]  /*17e20*/  BRA `(.L_x_9895) ;  /* 0xfffffff000387947 */ /* 0x000fea000383ffff */
.L_x_9858:
[----:B0-----:R0:W1:Y:S02]  /*17e30*/  SYNCS.PHASECHK.TRANS64.TRYWAIT P1, [R7+URZ], R2 ;  /* 0x00000002070075a7 */ /* 0x001064000802017f */
[----:B-1----:R-:W-:Y:S05]  /*17e40*/  @!P1 NANOSLEEP.SYNCS 0x989680 ;  /* 0x009896800000995d */ /* 0x002fea0003900000 */
[----:B------:R-:W1:Y:S02]  /*17e50*/  @!P1 SYNCS.PHASECHK.TRANS64 P1, [R7+URZ], R2 ;  /* 0x00000002070095a7 */ /* 0x000e64000802007f */
[----:B-1----:R-:W-:Y:S05]  /*17e60*/  @!P1 BRA `(.L_x_9858) ;  /* 0xfffffffc00f09947 */ /* 0x002fea000383ffff */
[----:B------:R-:W-:Y:S05]  /*17e70*/  BRA `(.L_x_9896) ;  /* 0xfffffff0006c7947 */ /* 0x000fea000383ffff */
.L_x_9859:
[----:B-1----:R1:W2:Y:S02]  /*17e80*/  SYNCS.PHASECHK.TRANS64.TRYWAIT P1, [R3+URZ], R0 ;  /* 0x00000000030075a7 */ /* 0x0022a4000802017f */
[----:B--2---:R-:W-:Y:S05]  /*17e90*/  @!P1 NANOSLEEP.SYNCS 0x989680 ;  /* 0x009896800000995d */ /* 0x004fea0003900000 */
[----:B------:R-:W2:Y:S02]  /*17ea0*/  @!P1 SYNCS.PHASECHK.TRANS64 P1, [R3+URZ], R0 ;  /* 0x00000000030095a7 */ /* 0x000ea4000802007f */
[----:B--2---:R-:W-:Y:S05]  /*17eb0*/  @!P1 BRA `(.L_x_9859) ;  /* 0xfffffffc00f09947 */ /* 0x004fea000383ffff */
[----:B------:R-:W-:Y:S05]  /*17ec0*/  BRA `(.L_x_9897) ;  /* 0xfffffff000607947 */ /* 0x000fea000383ffff */
.L_x_9861:
[----:B-1----:R1:W2:Y:S02]  /*17ed0*/  SYNCS.PHASECHK.TRANS64.TRYWAIT P1, [R3+URZ+0x19c60], R2 ;  /* 0x019c6002030075a7 */ /* 0x0022a4000802017f */
[----:B--2---:R-:W-:Y:S05]  /*17ee0*/  @!P1 NANOSLEEP.SYNCS 0x989680 ;  /* 0x009896800000995d */ /* 0x004fea0003900000 */
[----:B------:R-:W2:Y:S02]  /*17ef0*/  @!P1 SYNCS.PHASECHK.TRANS64 P1, [R3+URZ+0x19c60], R2 ;  /* 0x019c6002030095a7 */ /* 0x000ea4000802007f */
[----:B--2---:R-:W-:Y:S05]  /*17f00*/  @!P1 BRA `(.L_x_9861) ;  /* 0xfffffffc00f09947 */ /* 0x004fea000383ffff */
[----:B------:R-:W-:Y:S05]  /*17f10*/  BRA `(.L_x_9898) ;  /* 0xfffffff000607947 */ /* 0x000fea000383ffff */
.L_x_9863:
[----:B--2---:R2:W3:Y:S02]  /*17f20*/  SYNCS.PHASECHK.TRANS64.TRYWAIT P1, [R5+URZ+0x19c60], R0 ;  /* 0x019c6000050075a7 */ /* 0x0044e4000802017f */
[----:B---3--:R-:W-:Y:S05]  /*17f30*/  @!P1 NANOSLEEP.SYNCS 0x989680 ;  /* 0x009896800000995d */ /* 0x008fea0003900000 */
[----:B------:R-:W3:Y:S02]  /*17f40*/  @!P1 SYNCS.PHASECHK.TRANS64 P1, [R5+URZ+0x19c60], R0 ;  /* 0x019c6000050095a7 */ /* 0x000ee4000802007f */
[----:B---3--:R-:W-:Y:S05]  /*17f50*/  @!P1 BRA `(.L_x_9863) ;  /* 0xfffffffc00f09947 */ /* 0x008fea000383ffff */
[----:B------:R-:W-:Y:S05]  /*17f60*/  BRA `(.L_x_9899) ;  /* 0xfffffff000607947 */ /* 0x000fea000383ffff */
.L_x_9865:
[----:B---3--:R3:W4:Y:S02]  /*17f70*/  SYNCS.PHASECHK.TRANS64.TRYWAIT P0, [R3+URZ+0x19c80], R2 ;  /* 0x019c8002030075a7 */ /* 0x008724000800017f */
[----:B----4-:R-:W-:Y:S05]  /*17f80*/  @!P0 NANOSLEEP.SYNCS 0x989680 ;  /* 0x009896800000895d */ /* 0x010fea0003900000 */
[----:B------:R-:W4:Y:S02]  /*17f90*/  @!P0 SYNCS.PHASECHK.TRANS64 P0, [R3+URZ+0x19c80], R2 ;  /* 0x019c8002030085a7 */ /* 0x000f24000800007f */
[----:B----4-:R-:W-:Y:S05]  /*17fa0*/  @!P0 BRA `(.L_x_9865) ;  /* 0xfffffffc00f08947 */ /* 0x010fea000383ffff */
[----:B------:R-:W-:Y:S05]  /*17fb0*/  BRA `(.L_x_9866) ;  /* 0xfffffff0005c7947 */ /* 0x000fea000383ffff */
.L_x_9900:
        /* <DEDUP_REMOVED lines=12> */
.L_x_13289:


//--------------------- .text._ZN7cutlass13device_kernelIN5flash11enable_sm90INS1_16FlashAttnFwdSm90INS1_25CollectiveMainloopFwdSm90ILi2EN4cute5tupleIJNS5_1CILi1EEES8_S8_EEENS6_IJNS7_ILi192EEENS7_ILi128EEENS7_ILi96EEEEEELi96ENS_12float_e4m3_tEfNS_4arch4Sm90ELb0ELb1ELb0ELb1ELb0ELb1ELb0ELb1ELb1ELb1ELb1ELb0EEENS1_21CollectiveEpilogueFwdINS6_IJSA_SC_SB_EEES9_NS_10bfloat16_tESG_Li384ELb1ELb1ELb1ELb1EEENS1_36VarlenDynamicPersistentTileSchedulerILi192ELi128ELi384ELi128ELb1ELb1ELb1ELb1ELb0ELb1EEEEEEEEEvNT_6ParamsE --------------------------
	.section	.text._ZN7cutlass13device_kernelIN5flash11enable_sm90INS1_16FlashAttnFwdSm90INS1_25CollectiveMainloopFwdSm90ILi2EN4cute5tupleIJNS5_1CILi1EEES8_S8_EEENS6_IJNS7_ILi192EEENS7_ILi128EEENS7_ILi96EEEEEELi96ENS_12float_e4m3_tEfNS_4arch4Sm90ELb0ELb1ELb0ELb1ELb0ELb1ELb0ELb1ELb1ELb1ELb1ELb0EEENS1_21CollectiveEpilogueFwdINS6_IJSA_SC_SB_EEES9_NS_10bfloat16_tESG_Li384ELb1ELb1ELb1ELb1EEENS1_36VarlenDynamicPersistentTileSchedulerILi192ELi128ELi384ELi128ELb1ELb1ELb1ELb1ELb0ELb1EEEEEEEEEvNT_6ParamsE,"ax",@progbits
	.align	128
.text._ZN7cutlass13device_kernelIN5flash11enable_sm90INS1_16FlashAttnFwdSm90INS1_25CollectiveMainloopFwdSm90ILi2EN4cute5tupleIJNS5_1CILi1EEES8_S8_EEENS6_IJNS7_ILi192EEENS7_ILi128EEENS7_ILi96EEEEEELi96ENS_12float_e4m3_tEfNS_4arch4Sm90ELb0ELb1ELb0ELb1ELb0ELb1ELb0ELb1ELb1ELb1ELb1ELb0EEENS1_21CollectiveEpilogueFwdINS6_IJSA_SC_SB_EEES9_NS_10bfloat16_tESG_Li384ELb1ELb1ELb1ELb1EEENS1_36VarlenDynamicPersistentTileSchedulerILi192ELi128ELi384ELi128ELb1ELb1ELb1ELb1ELb0ELb1EEEEEEEEEvNT_6ParamsE:
        .type           _ZN7cutlass13device_kernelIN5flash11enable_sm90INS1_16FlashAttnFwdSm90INS1_25CollectiveMainloopFwdSm90ILi2EN4cute5tupleIJNS5_1CILi1EEES8_S8_EEENS6_IJNS7_ILi192EEENS7_ILi128EEENS7_ILi96EEEEEELi96ENS_12float_e4m3_tEfNS_4arch4Sm90ELb0ELb1ELb0ELb1ELb0ELb1ELb0ELb1ELb1ELb1ELb1ELb0EEENS1_21CollectiveEpilogueFwdINS6_IJSA_SC_SB_EEES9_NS_10bfloat16_tESG_Li384ELb1ELb1ELb1ELb1EEENS1_36VarlenDynamicPersistentTileSchedulerILi192ELi128ELi384ELi128ELb1ELb1ELb1ELb1ELb0ELb1EEEEEEEEEvNT_6ParamsE,@function
        .size           _ZN7cutlass13device_kernelIN5flash11enable_sm90INS1_16FlashAttnFwdSm90INS1_25CollectiveMainloopFwdSm90ILi2EN4cute5tupleIJNS5_1CILi1EEES8_S8_EEENS6_IJNS7_ILi192EEENS7_ILi128EEENS7_ILi96EEEEEELi96ENS_12float_e4m3_tEfNS_4arch4Sm90ELb0ELb1ELb0ELb1ELb0ELb1ELb0ELb1ELb1ELb1ELb1ELb0EEENS1_21CollectiveEpilogueFwdINS6_IJSA_SC_SB_EEES9_NS_10bfloat16_tESG_Li384ELb1ELb1ELb1ELb1EEENS1_36VarlenDynamicPersistentTileSchedulerILi192ELi128ELi384ELi128ELb1ELb1ELb1ELb1ELb0ELb1EEEEEEEEEvNT_6ParamsE,(.L_x_13290 - _ZN7cutlass13device_kernelIN5flash11enable_sm90INS1_16FlashAttnFwdSm90INS1_25CollectiveMainloopFwdSm90ILi2EN4cute5tupleIJNS5_1CILi1EEES8_S8_EEENS6_IJNS7_ILi192EEENS7_ILi128EEENS7_ILi96EEEEEELi96ENS_12float_e4m3_tEfNS_4arch4Sm90ELb0ELb1ELb0ELb1ELb0ELb1ELb0ELb1ELb1ELb1ELb1ELb0EEENS1_21CollectiveEpilogueFwdINS6_IJSA_SC_SB_EEES9_NS_10bfloat16_tESG_Li384ELb1ELb1ELb1ELb1EEENS1_36VarlenDynamicPersistentTileSchedulerILi192ELi128ELi384ELi128ELb1ELb1ELb1ELb1ELb0ELb1EEEEEEEEEvNT_6ParamsE)
        .other          _ZN7cutlass13device_kernelIN5flash11enable_sm90INS1_16FlashAttnFwdSm90INS1_25CollectiveMainloopFwdSm90ILi2EN4cute5tupleIJNS5_1CILi1EEES8_S8_EEENS6_IJNS7_ILi192EEENS7_ILi128EEENS7_ILi96EEEEEELi96ENS_12float_e4m3_tEfNS_4arch4Sm90ELb0ELb1ELb0ELb1ELb0ELb1ELb0ELb1ELb1ELb1ELb1ELb0EEENS1_21CollectiveEpilogueFwdINS6_IJSA_SC_SB_EEES9_NS_10bfloat16_tESG_Li384ELb1ELb1ELb1ELb1EEENS1_36VarlenDynamicPersistentTileSchedulerILi192ELi128ELi384ELi128ELb1ELb1ELb1ELb1ELb0ELb1EEEEEEEEEvNT_6ParamsE,@"STO_CUDA_ENTRY STV_DEFAULT"
_ZN7cutlass13device_kernelIN5flash11enable_sm90INS1_16FlashAttnFwdSm90INS1_25CollectiveMainloopFwdSm90ILi2EN4cute5tupleIJNS5_1CILi1EEES8_S8_EEENS6_IJNS7_ILi192EEENS7_ILi128EEENS7_ILi96EEEEEELi96ENS_12float_e4m3_tEfNS_4arch4Sm90ELb0ELb1ELb0ELb1ELb0ELb1ELb0ELb1ELb1ELb1ELb1ELb0EEENS1_21CollectiveEpilogueFwdINS6_IJSA_SC_SB_EEES9_NS_10bfloat16_tESG_Li384ELb1ELb1ELb1ELb1EEENS1_36VarlenDynamicPersistentTileSchedulerILi192ELi128ELi384ELi128ELb1ELb1ELb1ELb1ELb0ELb1EEEEEEEEEvNT_6ParamsE:
        /* <DEDUP_REMOVED lines=24> */
.L_x_9902:
[----:B------:R-:W-:Y:S05]  /*0180*/  BSYNC B0 ;  /* 0x0000000000007941 */ /* 0x000fea0003800000 */
.L_x_9901:
        /* <DEDUP_REMOVED lines=41> */
.L_x_9903:
        /* <DEDUP_REMOVED lines=22> */
.L_x_9904:
        /* <DEDUP_REMOVED lines=18> */
.L_x_9905:
        /* <DEDUP_REMOVED lines=22> */
.L_x_9906:
        /* <DEDUP_REMOVED lines=22> */
.L_x_9907:
        /* <DEDUP_REMOVED lines=8> */
.L_x_9910:
[----:B------:R-:W-:-:S08]  /*09e0*/  NOP ;  /* 0x0000000000007918 */ /* 0x000fd00000000000 */
[----:B------:R-:W0:Y:S02]  /*09f0*/  USETMAXREG.TRY_ALLOC.CTAPOOL UP0, 0xa0 ;  /* 0x000000a0000079c8 */ /* 0x000e240008000600 */
[----:B0-----:R-:W-:-:S13]  /*0a00*/  PLOP3.LUT P0, PT, PT, PT, UP0, 0x80, 0x0 ;  /* 0x000000000000781c */ /* 0x001fda0003f0f008 */
[----:B------:R-:W-:Y:S05]  /*0a10*/  @!P0 BRA `(.L_x_9910) ;  /* 0xfffffffc00f08947 */ /* 0x000fea000383ffff */
[----:B------:R-:W0:Y:S08]  /*0a20*/  S2UR UR4, SR_CgaCtaId ;  /* 0x00000000000479c3 */ /* 0x000e300000008800 */
[----:B------:R-:W-:Y:S06]  /*0a30*/  BAR.ARV 0x8, 0x200 ;  /* 0x0208000000007b1d */ /* 0x000fec0000002000 */
[----:B------:R-:W-:-:S02]  /*0a40*/  MOV R16, 0x400 ;  /* 0x0000040000107802 */ /* 0x000fc40000000f00 */
[----:B------:R-:W-:Y:S01]  /*0a50*/  BAR.SYNC.DEFER_BLOCKING 0x5, 0x200 ;  /* 0x0148000000007b1d */ /* 0x000fe20000010000 */
[----:B0-----:R-:W-:-:S05]  /*0a60*/  IMAD.U32 R0, RZ, RZ, UR4 ;  /* 0x00000004ff007e24 */ /* 0x001fca000f8e00ff */
[----:B------:R-:W-:Y:S01]  /*0a70*/  ULDC UR4, c[0x0][0xc3c] ;  /* 0x00030f0000047ab9 */ /* 0x000fe20000000800 */
[----:B------:R-:W-:Y:S01]  /*0a80*/  LEA R16, R0, R16, 0x18 ;  /* 0x0000001000107211 */ /* 0x000fe200078ec0ff */
[----:B------:R-:W-:Y:S04]  /*0a90*/  STL [R1+0x1c], R0 ;  /* 0x00001c0001007387 */ /* 0x000fe80000100800 */
[----:B------:R-:W0:Y:S01]  /*0aa0*/  LDS.128 R8, [R16+0x19cd0] ;  /* 0x019cd00010087984 */ /* 0x000e220000000c00 */
[----:B------:R-:W-:Y:S06]  /*0ab0*/  BAR.ARV 0x4, 0x200 ;  /* 0x0108000000007b1d */ /* 0x000fec0000002000 */
[----:B0-----:R-:W-:-:S13]  /*0ac0*/  ISETP.GE.AND P0, PT, R11, UR4, PT ;  /* 0x000000040b007c0c */ /* 0x001fda000bf06270 */
[----:B------:R-:W-:Y:S05]  /*0ad0*/  @P0 BRA `(.L_x_9911) ;  /* 0x0000022c00980947 */ /* 0x000fea0003800000 */
[----:B------:R-:W0:Y:S01]  /*0ae0*/  S2R R0, SR_TID.X ;  /* 0x0000000000007919 */ /* 0x000e220000002100 */
[----:B------:R-:W-:Y:S01]  /*0af0*/  IMAD.MOV.U32 R22, RZ, RZ, RZ ;  /* 0x000000ffff167224 */ /* 0x000fe200078e00ff */
[----:B------:R-:W-:Y:S01]  /*0b00*/  ULOP3.LUT UR36, UR37, 0x1, URZ, 0xfc, !UPT ;  /* 0x0000000125247892 */ /* 0x000fe2000f8efc3f */
        /* <DEDUP_REMOVED lines=12> */
[----:B------:R-:W-:Y:S02]  /*0bd0*/  LOP3.LUT R7, R2, 0xffffff80, RZ, 0xc0, !PT ;  /* 0xffffff8002077812 */ /* 0x000fe400078ec0ff */
[----:B------:R-:W-:Y:S02]  /*0be0*/  SHF.R.S32.HI R5, RZ, 0x1f, R3 ;  /* 0x0000001fff057819 */ /* 0x000fe40000011403 */
[----:B------:R-:W-:Y:S01]  /*0bf0*/  LOP3.LUT R3, R3, 0xfffffffe, RZ, 0xc0, !PT ;  /* 0xfffffffe03037812 */ /* 0x000fe200078ec0ff */
[C---:B------:R-:W-:Y:S01]  /*0c00*/  IMAD.IADD R21, R18.reuse, 0x1, -R7 ;  /* 0x0000000112157824 */ /* 0x040fe200078e0a07 */
[----:B------:R-:W-:Y:S02]  /*0c10*/  LEA.HI R5, R5, R154, RZ, 0x2 ;  /* 0x0000009a05057211 */ /* 0x000fe400078f10ff */
[----:B------:R-:W-:Y:S01]  /*0c20*/  SHF.R.S32.HI R7, RZ, 0x4, R6 ;  /* 0x00000004ff077819 */ /* 0x000fe20000011406 */
[----:B------:R-:W-:Y:S01]  /*0c30*/  IMAD.IADD R26, R18, 0x1, -R3 ;  /* 0x00000001121a7824 */ /* 0x000fe200078e0a03 */
[----:B------:R-:W-:-:S02]  /*0c40*/  SHF.R.S32.HI R3, RZ, 0x1f, R21 ;  /* 0x0000001fff037819 */ /* 0x000fc40000011415 */
[----:B------:R-:W-:Y:S01]  /*0c50*/  LOP3.LUT R5, R5, 0x7fffffc, RZ, 0xc0, !PT ;  /* 0x07fffffc05057812 */ /* 0x000fe200078ec0ff */
[C---:B------:R-:W-:Y:S01]  /*0c60*/  IMAD.SHL.U32 R24, R26.reuse, 0x8, RZ ;  /* 0x000000081a187824 */ /* 0x040fe200078e00ff */
[----:B------:R-:W-:Y:S01]  /*0c70*/  LEA.HI R8, R3, R21, RZ, 0x2 ;  /* 0x0000001503087211 */ /* 0x000fe200078f10ff */
[----:B------:R-:W-:Y:S01]  /*0c80*/  IMAD.SHL.U32 R152, R26, 0x10, RZ ;  /* 0x000000101a987824 */ /* 0x000fe200078e00ff */
[----:B------:R-:W-:Y:S01]  /*0c90*/  LEA.HI R4, R0, R18, RZ, 0x3 ;  /* 0x0000001200047211 */ /* 0x000fe200078f18ff */
[----:B------:R-:W-:Y:S01]  /*0ca0*/  IMAD.IADD R5, R154, 0x1, -R5 ;  /* 0x000000019a057824 */ /* 0x000fe200078e0a05 */
[--C-:B------:R-:W-:Y:S01]  /*0cb0*/  SHF.R.S32.HI R12, RZ, 0x2, R8.reuse ;  /* 0x00000002ff0c7819 */ /* 0x100fe20000011408 */
[----:B------:R-:W-:Y:S01]  /*0cc0*/  VIADD R14, R24, 0x20 ;  /* 0x00000020180e7836 */ /* 0x000fe20000000000 */
[----:B------:R-:W-:Y:S01]  /*0cd0*/  SHF.R.S32.HI R15, RZ, 0x1f, R8 ;  /* 0x0000001fff0f7819 */ /* 0x000fe20000011408 */
[----:B------:R-:W-:Y:S01]  /*0ce0*/  IMAD R17, R7, 0x8, R5 ;  /* 0x0000000807117824 */ /* 0x000fe200078e0205 */
[----:B------:R-:W-:Y:S01]  /*0cf0*/  LEA.HI R6, R6, R7, RZ, 0x1 ;  /* 0x0000000706067211 */ /* 0x000fe200078f08ff */
[----:B------:R-:W-:Y:S01]  /*0d00*/  IMAD.IADD R5, R24, 0x1, R14 ;  /* 0x0000000118057824 */ /* 0x000fe200078e020e */
[----:B------:R-:W-:Y:S01]  /*0d10*/  SHF.R.S32.HI R19, RZ, 0x7, R2 ;  /* 0x00000007ff137819 */ /* 0x000fe20000011402 */
[----:B------:R-:W-:Y:S01]  /*0d20*/  STL [R1+0x10], R24 ;  /* 0x0000101801007387 */ /* 0x000fe20000100800 */
[----:B------:R-:W-:Y:S01]  /*0d30*/  LEA.HI R15, R15, R12, RZ, 0x3 ;  /* 0x0000000c0f0f7211 */ /* 0x000fe200078f18ff */
[----:B------:R-:W-:Y:S01]  /*0d40*/  IMAD.SHL.U32 R17, R17, 0x20, RZ ;  /* 0x0000002011117824 */ /* 0x000fe200078e00ff */
[----:B------:R-:W-:Y:S01]  /*0d50*/  SHF.R.S32.HI R4, RZ, 0x3, R4 ;  /* 0x00000003ff047819 */ /* 0x000fe20000011404 */
[----:B------:R0:W-:Y:S01]  /*0d60*/  STL [R1+0x2c], R14 ;  /* 0x00002c0e01007387 */ /* 0x0001e20000100800 */
[----:B------:R-:W-:Y:S01]  /*0d70*/  LOP3.LUT R6, R6, 0x1ffffffe, RZ, 0xc0, !PT ;  /* 0x1ffffffe06067812 */ /* 0x000fe200078ec0ff */
[----:B------:R-:W-:Y:S01]  /*0d80*/  IMAD.HI R2, R19, 0x55555556, RZ ;  /* 0x5555555613027827 */ /* 0x000fe200078e02ff */
[----:B------:R-:W-:-:S02]  /*0d90*/  LOP3.LUT R15, R15, 0xfffffff8, RZ, 0xc0, !PT ;  /* 0xfffffff80f0f7812 */ /* 0x000fc400078ec0ff */
[----:B------:R-:W-:Y:S01]  /*0da0*/  LEA.HI R3, R3, R21, RZ, 0x5 ;  /* 0x0000001503037211 */ /* 0x000fe200078f28ff */
[----:B------:R-:W-:Y:S01]  /*0db0*/  IMAD.SHL.U32 R4, R4, 0x80, RZ ;  /* 0x0000008004047824 */ /* 0x000fe200078e00ff */
[----:B------:R-:W-:Y:S01]  /*0dc0*/  LEA.HI R2, R2, R2, RZ, 0x1 ;  /* 0x0000000202027211 */ /* 0x000fe200078f08ff */
[----:B------:R-:W-:Y:S01]  /*0dd0*/  IMAD.IADD R6, R7, 0x1, -R6 ;  /* 0x0000000107067824 */ /* 0x000fe200078e0a06 */
[----:B------:R-:W-:Y:S01]  /*0de0*/  SHF.R.S32.HI R3, RZ, 0x5, R3 ;  /* 0x00000005ff037819 */ /* 0x000fe20000011403 */
[----:B------:R-:W-:Y:S01]  /*0df0*/  IMAD.IADD R12, R12, 0x1, -R15 ;  /* 0x000000010c0c7824 */ /* 0x000fe200078e0a0f */
[----:B0-----:R-:W-:Y:S01]  /*0e00*/  SHF.R.S32.HI R14, RZ, 0x1f, R5 ;  /* 0x0000001fff0e7819 */ /* 0x001fe20000011405 */
[----:B------:R-:W-:Y:S01]  /*0e10*/  IMAD R2, R2, -0x3, R19 ;  /* 0xfffffffd02027824 */ /* 0x000fe200078e0213 */
[----:B------:R-:W-:Y:S01]  /*0e20*/  LOP3.LUT R23, R4, 0x80, RZ, 0xc0, !PT ;  /* 0x0000008004177812 */ /* 0x000fe200078ec0ff */
[----:B------:R-:W-:Y:S01]  /*0e30*/  IMAD R3, R3, 0x10, R12 ;  /* 0x0000001003037824 */ /* 0x000fe200078e020c */
[-C--:B------:R-:W-:Y:S01]  /*0e40*/  LEA.HI R7, R14, R5.reuse, RZ, 0x4 ;  /* 0x000000050e077211 */ /* 0x080fe200078f20ff */
[----:B------:R-:W-:Y:S01]  /*0e50*/  IMAD R6, R6, 0x8, R13 ;  /* 0x0000000806067824 */ /* 0x000fe200078e020d */
[----:B------:R-:W-:Y:S01]  /*0e60*/  LEA.HI R5, R14, R5, RZ, 0x5 ;  /* 0x000000050e057211 */ /* 0x000fe200078f28ff */
[----:B------:R-:W-:Y:S01]  /*0e70*/  IMAD R3, R2, 0x40, R3 ;  /* 0x0000004002037824 */ /* 0x000fe200078e0203 */
[----:B------:R-:W-:Y:S01]  /*0e80*/  SHF.R.U32.HI R20, RZ, 0x3, R23 ;  /* 0x00000003ff147819 */ /* 0x000fe20000011617 */
[----:B------:R-:W-:Y:S01]  /*0e90*/  STL [R1+0x20], R23 ;  /* 0x0000201701007387 */ /* 0x000fe20000100800 */
[----:B------:R-:W-:-:S02]  /*0ea0*/  SHF.R.S32.HI R5, RZ, 0x5, R5 ;  /* 0x00000005ff057819 */ /* 0x000fc40000011405 */
[----:B------:R-:W-:Y:S01]  /*0eb0*/  LOP3.LUT R4, R23, 0x10, R7, 0xf8, !PT ;  /* 0x0000001017047812 */ /* 0x000fe200078ef807 */
[----:B------:R-:W-:Y:S01]  /*0ec0*/  STL [R1+0x30], R17 ;  /* 0x0000301101007387 */ /* 0x000fe20000100800 */
[----:B------:R-:W-:Y:S01]  /*0ed0*/  LEA.HI R0, R0, R18, RZ, 0x2 ;  /* 0x0000001200007211 */ /* 0x000fe200078f10ff */
[----:B------:R-:W-:Y:S01]  /*0ee0*/  IMAD R5, R5, 0x1800, R17 ;  /* 0x0000180005057824 */ /* 0x000fe200078e0211 */
[----:B------:R-:W-:Y:S01]  /*0ef0*/  LOP3.LUT R4, R4, R20, RZ, 0x3c, !PT ;  /* 0x0000001404047212 */ /* 0x000fe200078e3cff */
[----:B------:R-:W-:Y:S01]  /*0f00*/  STL [R1+0x78], R20 ;  /* 0x0000781401007387 */ /* 0x000fe20000100800 */
[----:B------:R-:W-:Y:S02]  /*0f10*/  LOP3.LUT R2, R0, 0xfffffffc, RZ, 0xc0, !PT ;  /* 0xfffffffc00027812 */ /* 0x000fe400078ec0ff */
[----:B------:R-:W-:Y:S01]  /*0f20*/  IADD3 R4, R16, R5, R4 ;  /* 0x0000000510047210 */ /* 0x000fe20007ffe004 */
[----:B------:R0:W-:Y:S01]  /*0f30*/  STL [R1+0x80], R6 ;  /* 0x0000800601007387 */ /* 0x0001e20000100800 */
[----:B------:R-:W-:Y:S01]  /*0f40*/  SHF.R.S32.HI R0, RZ, 0x2, R0 ;  /* 0x00000002ff007819 */ /* 0x000fe20000011400 */
[----:B------:R-:W-:Y:S01]  /*0f50*/  VIADD R5, R24, 0x10 ;  /* 0x0000001018057836 */ /* 0x000fe20000000000 */
[----:B------:R-:W-:Y:S01]  /*0f60*/  LOP3.LUT R8, R8, 0x7ffffffc, RZ, 0xc0, !PT ;  /* 0x7ffffffc08087812 */ /* 0x000fe200078ec0ff */
[----:B------:R1:W-:Y:S04]  /*0f70*/  STL [R1+0x74], R4 ;  /* 0x0000740401007387 */ /* 0x0003e80000100800 */
[----:B------:R-:W-:Y:S01]  /*0f80*/  STL [R1+0x44], R9 ;  /* 0x0000440901007387 */ /* 0x000fe20000100800 */
[----:B------:R-:W-:-:S02]  /*0f90*/  IMAD.IADD R8, R21, 0x1, -R8 ;  /* 0x0000000115087824 */ /* 0x000fc400078e0a08 */
[----:B0-----:R-:W-:Y:S01]  /*0fa0*/  IMAD.IADD R6, R18, 0x1, -R2 ;  /* 0x0000000112067824 */ /* 0x001fe200078e0a02 */
[----:B------:R-:W-:Y:S01]  /*0fb0*/  STL [R1+0x48], R10 ;  /* 0x0000480a01007387 */ /* 0x000fe20000100800 */
[----:B------:R-:W-:Y:S02]  /*0fc0*/  SHF.R.S32.HI R2, RZ, 0x1f, R154 ;  /* 0x0000001fff027819 */ /* 0x000fe4000001149a */
[----:B------:R-:W-:Y:S01]  /*0fd0*/  CS2R R18, SRZ ;  /* 0x0000000000127805 */ /* 0x000fe2000001ff00 */
[C---:B-1----:R-:W-:Y:S01]  /*0fe0*/  IMAD.SHL.U32 R4, R6.reuse, 0x8, RZ ;  /* 0x0000000806047824 */ /* 0x042fe200078e00ff */
[----:B------:R-:W-:Y:S01]  /*0ff0*/  LEA.HI R0, R6, R6, RZ, 0x1 ;  /* 0x0000000606007211 */ /* 0x000fe200078f08ff */
[----:B------:R-:W-:Y:S03]  /*1000*/  STL [R1+0x7c], R3 ;  /* 0x00007c0301007387 */ /* 0x000fe60000100800 */
[----:B------:R-:W-:Y:S01]  /*1010*/  LOP3.LUT R2, R0, 0x1ffffffe, RZ, 0xc0, !PT ;  /* 0x1ffffffe00027812 */ /* 0x000fe200078ec0ff */
[----:B------:R-:W-:Y:S01]  /*1020*/  STL [R1+0x4c], R11 ;  /* 0x00004c0b01007387 */ /* 0x000fe20000100800 */
[----:B------:R-:W-:Y:S01]  /*1030*/  LOP3.LUT R0, R23, 0x10, R152, 0xf8, !PT ;  /* 0x0000001017007812 */ /* 0x000fe200078ef898 */
[----:B------:R-:W-:-:S02]  /*1040*/  IMAD.SHL.U32 R23, R8, 0x2, RZ ;  /* 0x0000000208177824 */ /* 0x000fc400078e00ff */
[----:B------:R-:W-:Y:S01]  /*1050*/  STL [R1+0x60], RZ ;  /* 0x000060ff01007387 */ /* 0x000fe20000100800 */
[----:B------:R-:W-:Y:S01]  /*1060*/  LOP3.LUT R0, R0, R20, RZ, 0x3c, !PT ;  /* 0x0000001400007212 */ /* 0x000fe200078e3cff */
[----:B------:R-:W-:Y:S02]  /*1070*/  IMAD.IADD R2, R6, 0x1, -R2 ;  /* 0x0000000106027824 */ /* 0x000fe400078e0a02 */
[----:B------:R-:W-:Y:S04]  /*1080*/  STL [R1+0x8], RZ ;  /* 0x000008ff01007387 */ /* 0x000fe80000100800 */
[----:B------:R0:W-:Y:S04]  /*1090*/  STL [R1+0x28], R5 ;  /* 0x0000280501007387 */ /* 0x0001e80000100800 */
[----:B------:R1:W-:Y:S01]  /*10a0*/  STL [R1+0x54], R4 ;  /* 0x0000540401007387 */ /* 0x0003e20000100800 */
[----:B0-----:R-:W-:-:S02]  /*10b0*/  VIADD R5, R4, 0x20 ;  /* 0x0000002004057836 */ /* 0x001fc40000000000 */
[----:B-1----:R-:W-:-:S03]  /*10c0*/  VIADD R4, R4, 0x40 ;  /* 0x0000004004047836 */ /* 0x002fc60000000000 */
[----:B------:R0:W-:Y:S01]  /*10d0*/  STL [R1+0x64], R5 ;  /* 0x0000640501007387 */ /* 0x0001e20000100800 */
[----:B------:R-:W-:-:S03]  /*10e0*/  SHF.R.S32.HI R6, RZ, 0x1f, R5 ;  /* 0x0000001fff067819 */ /* 0x000fc60000011405 */
[----:B------:R1:W-:Y:S04]  /*10f0*/  STL [R1+0x6c], R4 ;  /* 0x00006c0401007387 */ /* 0x0003e80000100800 */
[----:B------:R-:W-:Y:S01]  /*1100*/  STL [R1+0x88], R6 ;  /* 0x0000880601007387 */ /* 0x000fe20000100800 */
[----:B0-----:R-:W-:Y:S01]  /*1110*/  SHF.R.S32.HI R5, RZ, 0x1f, R4 ;  /* 0x0000001fff057819 */ /* 0x001fe20000011404 */
[----:B-1----:R-:W-:Y:S01]  /*1120*/  IMAD.IADD R4, R17, 0x1, R0 ;  /* 0x0000000111047824 */ /* 0x002fe200078e0200 */
[----:B------:R-:W-:-:S03]  /*1130*/  SHF.R.S32.HI R0, RZ, 0x4, R7 ;  /* 0x00000004ff007819 */ /* 0x000fc60000011407 */
[----:B------:R0:W-:Y:S01]  /*1140*/  STL [R1+0x84], R5 ;  /* 0x0000840501007387 */ /* 0x0001e20000100800 */
[----:B------:R-:W-:-:S03]  /*1150*/  VIADD R7, R23, 0x40 ;  /* 0x0000004017077836 */ /* 0x000fc60000000000 */
[----:B------:R1:W-:Y:S04]  /*1160*/  STL [R1+0x50], R4 ;  /* 0x0000500401007387 */ /* 0x0003e80000100800 */
[----:B------:R2:W-:Y:S01]  /*1170*/  STL [R1+0x70], R0 ;  /* 0x0000700001007387 */ /* 0x0005e20000100800 */
[C---:B0-----:R-:W-:Y:S02]  /*1180*/  VIADD R5, R23.reuse, 0x48 ;  /* 0x0000004817057836 */ /* 0x041fe40000000000 */
[----:B-1----:R-:W-:-:S03]  /*1190*/  VIADD R4, R23, 0x50 ;  /* 0x0000005017047836 */ /* 0x002fc60000000000 */
[----:B------:R-:W-:Y:S01]  /*11a0*/  SHF.R.S32.HI R6, RZ, 0x1f, R5 ;  /* 0x0000001fff067819 */ /* 0x000fe20000011405 */
[----:B--2---:R-:W-:Y:S01]  /*11b0*/  VIADD R0, R23, 0x58 ;  /* 0x0000005817007836 */ /* 0x004fe20000000000 */
[----:B------:R-:W-:-:S04]  /*11c0*/  SHF.R.S32.HI R5, RZ, 0x1f, R4 ;  /* 0x0000001fff057819 */ /* 0x000fc80000011404 */
[----:B------:R-:W-:Y:S01]  /*11d0*/  SHF.R.S32.HI R4, RZ, 0x1f, R0 ;  /* 0x0000001fff047819 */ /* 0x000fe20000011400 */
[----:B------:R-:W-:-:S05]  /*11e0*/  IMAD R0, R2, 0x8, R3 ;  /* 0x0000000802007824 */ /* 0x000fca00078e0203 */
[----:B------:R0:W-:Y:S02]  /*11f0*/  STL [R1+0x34], R0 ;  /* 0x0000340001007387 */ /* 0x0001e40000100800 */
.L_x_10110:
[----:B---34-:R-:W2:Y:S01]  /*1200*/  LDL.LU R12, [R1+0x48] ;  /* 0x00004800010c7983 */ /* 0x018ea20000300800 */
[----:B------:R-:W-:Y:S01]  /*1210*/  ULDC.64 UR4, c[0x0][0xa28] ;  /* 0x00028a0000047ab9 */ /* 0x000fe20000000a00 */
[----:B-1----:R-:W1:Y:S01]  /*1220*/  LDC.64 R4, c[0x0][0xa08] ;  /* 0x00028200ff047b82 */ /* 0x002e620000000a00 */
[----:B-----5:R-:W-:Y:S01]  /*1230*/  IMAD.MOV.U32 R27, RZ, RZ, RZ ;  /* 0x000000ffff1b7224 */ /* 0x020fe200078e00ff */
[----:B------:R-:W1:Y:S01]  /*1240*/  LDL R31, [R1+0x4c] ;  /* 0x00004c00011f7983 */ /* 0x000e620000100800 */
[----:B------:R-:W-:Y:S01]  /*1250*/  ISETP.NE.U32.AND P0, PT, RZ, UR4, PT ;  /* 0x00000004ff007c0c */ /* 0x000fe2000bf05070 */
[----:B------:R-:W-:Y:S01]  /*1260*/  IMAD.MOV.U32 R11, RZ, RZ, RZ ;  /* 0x000000ffff0b7224 */ /* 0x000fe200078e00ff */
[----:B------:R-:W-:Y:S02]  /*1270*/  ULDC.64 UR6, c[0x0][0xa20] ;  /* 0x0002880000067ab9 */ /* 0x000fe40000000a00 */
[----:B------:R-:W-:Y:S01]  /*1280*/  ISETP.NE.AND.EX P0, PT, RZ, UR5, PT, P0 ;  /* 0x00000005ff007c0c */ /* 0x000fe2000bf05300 */
[----:B------:R-:W-:-:S02]  /*1290*/  ULDC.64 UR4, c[0x0][0xa18] ;  /* 0x0002860000047ab9 */ /* 0x000fc40000000a00 */
[----:B------:R-:W-:-:S04]  /*12a0*/  ISETP.NE.U32.AND P1, PT, RZ, UR4, PT ;  /* 0x00000004ff007c0c */ /* 0x000fc8000bf25070 */
[----:B------:R-:W-:Y:S01]  /*12b0*/  ISETP.NE.AND.EX P1, PT, RZ, UR5, PT, P1 ;  /* 0x00000005ff007c0c */ /* 0x000fe2000bf25310 */
[----:B------:R-:W-:Y:S02]  /*12c0*/  ULDC.64 UR4, c[0x0][0xa08] ;  /* 0x0002820000047ab9 */ /* 0x000fe40000000a00 */
[----:B------:R-:W-:-:S03]  /*12d0*/  ISETP.NE.U32.AND P3, PT, RZ, UR4, PT ;  /* 0x00000004ff007c0c */ /* 0x000fc6000bf65070 */
[----:B------:R-:W3:Y:S08]  /*12e0*/  @P0 LDC.64 R2, c[0x0][0xa28] ;  /* 0x00028a00ff020b82 */ /* 0x000ef00000000a00 */
[----:B------:R-:W4:Y:S01]  /*12f0*/  @P1 LDC.64 R6, c[0x0][0xa18] ;  /* 0x00028600ff061b82 */ /* 0x000f220000000a00 */
[----:B------:R-:W-:Y:S01]  /*1300*/  ULDC UR4, c[0x0][0x288] ;  /* 0x0000a20000047ab9 */ /* 0x000fe20000000800 */
[----:B------:R-:W-:Y:S01]  /*1310*/  ISETP.NE.AND.EX P3, PT, RZ, UR5, PT, P3 ;  /* 0x00000005ff007c0c */ /* 0x000fe2000bf65330 */
[----:B0-----:R-:W-:Y:S01]  /*1320*/  IMAD.U32 R0, RZ, RZ, UR4 ;  /* 0x00000004ff007e24 */ /* 0x001fe2000f8e00ff */
[----:B------:R-:W-:Y:S01]  /*1330*/  ULDC.64 UR4, c[0x0][0x418] ;  /* 0x0001060000047ab9 */ /* 0x000fe20000000a00 */
[----:B-1----:R-:W-:-:S04]  /*1340*/  IMAD.WIDE R8, R31, 0x4, R4 ;  /* 0x000000041f087825 */ /* 0x002fc800078e0204 */
[----:B----4-:R-:W-:-:S06]  /*1350*/  @P1 IMAD.WIDE R4, R31, 0x4, R6 ;  /* 0x000000041f041825 */ /* 0x010fcc00078e0206 */
[----:B------:R-:W5:Y:S01]  /*1360*/  @P3 LDG.E R27, desc[UR42][R8.64] ;  /* 0x0000002a081b3981 */ /* 0x000f62000c1e1900 */
[----:B--2---:R-:W-:Y:S01]  /*1370*/  LOP3.LUT R30, R12, 0xffff, RZ, 0xc0, !PT ;  /* 0x0000ffff0c1e7812 */ /* 0x004fe200078ec0ff */
[----:B---3--:R-:W-:Y:S02]  /*1380*/  @P0 IMAD.WIDE R2, R31, 0x4, R2 ;  /* 0x000000041f020825 */ /* 0x008fe400078e0202 */
[----:B------:R-:W2:Y:S01]  /*1390*/  @P1 LDG.E R0, desc[UR42][R4.64] ;  /* 0x0000002a04001981 */ /* 0x000ea2000c1e1900 */
[----:B------:R-:W-:-:S03]  /*13a0*/  UISETP.NE.U32.AND UP0, UPT, UR4, URZ, UPT ;  /* 0x0000003f0400728c */ /* 0x000fc6000bf05070 */
[----:B------:R-:W-:Y:S01]  /*13b0*/  ULDC UR4, c[0x0][0x424] ;  /* 0x0001090000047ab9 */ /* 0x000fe20000000800 */
[----:B------:R-:W-:Y:S01]  /*13c0*/  UISETP.NE.AND.EX UP0, UPT, UR5, URZ, UPT, UP0 ;  /* 0x0000003f0500728c */ /* 0x000fe2000bf05300 */
[----:B------:R0:W5:Y:S01]  /*13d0*/  @P0 LDG.E R11, desc[UR42][R2.64] ;  /* 0x0000002a020b0981 */ /* 0x000162000c1e1900 */
[----:B------:R-:W-:Y:S01]  /*13e0*/  ISETP.NE.U32.AND P2, PT, RZ, UR6, PT ;  /* 0x00000006ff007c0c */ /* 0x000fe2000bf45070 */
[----:B------:R-:W-:Y:S01]  /*13f0*/  ULDC UR5, c[0x0][0x2f0] ;  /* 0x0000bc0000057ab9 */ /* 0x000fe20000000800 */
[----:B------:R-:W-:Y:S02]  /*1400*/  USEL UR4, UR4, 0x1, UP0 ;  /* 0x0000000104047887 */ /* 0x000fe40008000000 */
[----:B------:R-:W-:Y:S02]  /*1410*/  ISETP.NE.AND.EX P2, PT, RZ, UR7, PT, P2 ;  /* 0x00000007ff007c0c */ /* 0x000fe4000bf45320 */
[----:B0-----:R-:W-:Y:S01]  /*1420*/  LOP3.LUT R2, R12, 0xff000000, RZ, 0xc0, !PT ;  /* 0xff0000000c027812 */ /* 0x001fe200078ec0ff */
[----:B------:R-:W-:-:S03]  /*1430*/  UIMAD UR4, UR4, UR5, URZ ;  /* 0x00000005040472a4 */ /* 0x000fc6000f8e023f */
[----:B------:R-:W-:Y:S01]  /*1440*/  SHF.R.U32.HI R3, RZ, 0x8, R2 ;  /* 0x00000008ff037819 */ /* 0x000fe20000011602 */
[----:B------:R-:W-:Y:S01]  /*1450*/  ULDC UR5, c[0x0][0x348] ;  /* 0x0000d20000057ab9 */ /* 0x000fe20000000800 */
[----:B--2---:R0:W-:Y:S04]  /*1460*/  STL [R1], R0 ;  /* 0x0000000001007387 */ /* 0x0041e80000100800 */
[----:B------:R1:W-:Y:S04]  /*1470*/  STL [R1+0x5c], R31 ;  /* 0x00005c1f01007387 */ /* 0x0003e80000100800 */
[----:B------:R1:W-:Y:S01]  /*1480*/  STL [R1+0x3c], R30 ;  /* 0x00003c1e01007387 */ /* 0x0003e20000100800 */
[----:B------:R-:W-:Y:S01]  /*1490*/  IMAD.MOV.U32 R14, RZ, RZ, R0 ;  /* 0x000000ffff0e7224 */ /* 0x000fe200078e0000 */
[----:B0-----:R-:W-:-:S04]  /*14a0*/  LOP3.LUT R0, R12, 0xff0000, RZ, 0xc0, !PT ;  /* 0x00ff00000c007812 */ /* 0x001fc800078ec0ff */
[----:B------:R-:W-:Y:S01]  /*14b0*/  LEA.HI R10, R0, R3, RZ, 0x10 ;  /* 0x00000003000a7211 */ /* 0x000fe200078f80ff */
[----:B------:R-:W-:Y:S06]  /*14c0*/  @P1 BRA `(.L_x_9912) ;  /* 0x0000000000281947 */ /* 0x000fec0003800000 */
[----:B------:R-:W-:Y:S02]  /*14d0*/  ULDC.64 UR6, c[0x0][0xa00] ;  /* 0x0002800000067ab9 */ /* 0x000fe40000000a00 */
[----:B------:R-:W-:-:S04]  /*14e0*/  ISETP.NE.U32.AND P0, PT, RZ, UR6, PT ;  /* 0x00000006ff007c0c */ /* 0x000fc8000bf05070 */
[----:B------:R-:W-:-:S13]  /*14f0*/  ISETP.NE.AND.EX P0, PT, RZ, UR7, PT, P0 ;  /* 0x00000007ff007c0c */ /* 0x000fda000bf05300 */
[----:B------:R-:W-:Y:S05]  /*1500*/  @!P0 BRA `(.L_x_9912) ;  /* 0x0000000000188947 */ /* 0x000fea0003800000 */
[----:B------:R-:W0:Y:S02]  /*1510*/  LDC.64 R2, c[0x0][0xa00] ;  /* 0x00028000ff027b82 */ /* 0x000e240000000a00 */
[----:B0-----:R-:W-:-:S05]  /*1520*/  IMAD.WIDE R2, R31, 0x4, R2 ;  /* 0x000000041f027825 */ /* 0x001fca00078e0202 */
[----:B------:R-:W2:Y:S04]  /*1530*/  LDG.E R0, desc[UR42][R2.64] ;  /* 0x0000002a02007981 */ /* 0x000ea8000c1e1900 */
[----:B------:R-:W2:Y:S02]  /*1540*/  LDG.E R5, desc[UR42][R2.64+0x4] ;  /* 0x0000042a02057981 */ /* 0x000ea4000c1e1900 */
[----:B--2---:R-:W-:-:S05]  /*1550*/  IMAD.IADD R14, R5, 0x1, -R0 ;  /* 0x00000001050e7824 */ /* 0x004fca00078e0a00 */
[----:B------:R0:W-:Y:S02]  /*1560*/  STL [R1], R14 ;  /* 0x0000000e01007387 */ /* 0x0001e40000100800 */
.L_x_9912:
[----:B------:R-:W-:Y:S02]  /*1570*/  IMAD.U32 R26, RZ, RZ, UR5 ;  /* 0x00000005ff1a7e24 */ /* 0x000fe4000f8e00ff */
[----:B------:R-:W-:Y:S01]  /*1580*/  IMAD.U32 R28, RZ, RZ, UR4 ;  /* 0x00000004ff1c7e24 */ /* 0x000fe2000f8e00ff */
[----:B------:R-:W-:Y:S06]  /*1590*/  @!P2 BRA `(.L_x_9913) ;  /* 0x000000000010a947 */ /* 0x000fec0003800000 */
[----:B------:R-:W2:Y:S02]  /*15a0*/  LDC.64 R28, c[0x0][0xa20] ;  /* 0x00028800ff1c7b82 */ /* 0x000ea40000000a00 */
[----:B--2---:R-:W-:-:S06]  /*15b0*/  IMAD.WIDE R28, R31, 0x4, R28 ;  /* 0x000000041f1c7825 */ /* 0x004fcc00078e021c */
[----:B------:R2:W5:Y:S01]  /*15c0*/  LDG.E R28, desc[UR42][R28.64] ;  /* 0x0000002a1c1c7981 */ /* 0x000562000c1e1900 */
[----:B------:R-:W-:Y:S05]  /*15d0*/  BRA `(.L_x_9914) ;  /* 0x0000000000107947 */ /* 0x000fea0003800000 */
.L_x_9913:
[----:B------:R-:W-:Y:S05]  /*15e0*/  @!P3 BRA `(.L_x_9914) ;  /* 0x00000000000cb947 */ /* 0x000fea0003800000 */
[----:B------:R-:W2:Y:S04]  /*15f0*/  LDG.E R3, desc[UR42][R8.64] ;  /* 0x0000002a08037981 */ /* 0x000ea8000c1e1900 */
[----:B------:R-:W2:Y:S02]  /*1600*/  LDG.E R28, desc[UR42][R8.64+0x4] ;  /* 0x0000042a081c7981 */ /* 0x000ea4000c1e1900 */
[----:B--2---:R-:W-:-:S07]  /*1610*/  IMAD.IADD R28, R28, 0x1, -R3 ;  /* 0x000000011c1c7824 */ /* 0x004fce00078e0a03 */
.L_x_9914:
[----:B------:R-:W-:Y:S01]  /*1620*/  ULDC.64 UR4, c[0x0][0xa10] ;  /* 0x0002840000047ab9 */ /* 0x000fe20000000a00 */
[----:B------:R-:W3:Y:S01]  /*1630*/  LDL R12, [R1+0x44] ;  /* 0x00004400010c7983 */ /* 0x000ee20000100800 */
[----:B------:R-:W-:Y:S01]  /*1640*/  ISETP.NE.U32.AND P0, PT, RZ, UR4, PT ;  /* 0x00000004ff007c0c */ /* 0x000fe2000bf05070 */
[----:B------:R-:W4:Y:S03]  /*1650*/  LDC R2, c[0x0][0x448] ;  /* 0x00011200ff027b82 */ /* 0x000f260000000800 */
[----:B------:R-:W-:Y:S01]  /*1660*/  ISETP.NE.AND.EX P0, PT, RZ, UR5, PT, P0 ;  /* 0x00000005ff007c0c */ /* 0x000fe2000bf05300 */
[----:B------:R-:W-:Y:S02]  /*1670*/  ULDC.64 UR4, c[0x0][0xa30] ;  /* 0x00028c0000047ab9 */ /* 0x000fe40000000a00 */
[----:B------:R-:W-:-:S04]  /*1680*/  ISETP.NE.U32.AND P1, PT, RZ, UR4, PT ;  /* 0x00000004ff007c0c */ /* 0x000fc8000bf25070 */
[----:B------:R-:W-:-:S06]  /*1690*/  ISETP.NE.AND.EX P1, PT, RZ, UR5, PT, P1 ;  /* 0x00000005ff007c0c */ /* 0x000fcc000bf25310 */
[----:B------:R-:W0:Y:S08]  /*16a0*/  @P0 LDC.64 R4, c[0x0][0xa10] ;  /* 0x00028400ff040b82 */ /* 0x000e300000000a00 */
[----:B------:R-:W1:Y:S01]  /*16b0*/  @P1 LDC.64 R6, c[0x0][0xa30] ;  /* 0x00028c00ff061b82 */ /* 0x000e620000000a00 */
[----:B0-----:R-:W-:-:S05]  /*16c0*/  @P0 IMAD.WIDE R4, R31, 0x4, R4 ;  /* 0x000000041f040825 */ /* 0x001fca00078e0204 */
[----:B------:R-:W2:Y:S04]  /*16d0*/  @P0 LDG.E R0, desc[UR42][R4.64] ;  /* 0x0000002a04000981 */ /* 0x000ea8000c1e1900 */
[----:B------:R-:W2:Y:S01]  /*16e0*/  @P0 LDG.E R9, desc[UR42][R4.64+0x4] ;  /* 0x0000042a04090981 */ /* 0x000ea2000c1e1900 */
[----:B-----5:R-:W-:Y:S02]  /*16f0*/  IMAD.MOV.U32 R24, RZ, RZ, R28 ;  /* 0x000000ffff187224 */ /* 0x020fe400078e001c */
[----:B-1----:R-:W-:-:S05]  /*1700*/  @P1 IMAD.WIDE R6, R31, 0x4, R6 ;  /* 0x000000041f061825 */ /* 0x002fca00078e0206 */
[----:B------:R0:W5:Y:S01]  /*1710*/  @P1 LDG.E R24, desc[UR42][R6.64] ;  /* 0x0000002a06181981 */ /* 0x000162000c1e1900 */
[----:B----4-:R-:W-:Y:S01]  /*1720*/  ISETP.NE.AND P1, PT, R2, 0x1, PT ;  /* 0x000000010200780c */ /* 0x010fe20003f25270 */
[----:B------:R-:W-:Y:S01]  /*1730*/  IMAD.IADD R11, R28, 0x1, -R11 ;  /* 0x000000011c0b7824 */ /* 0x000fe200078e0a0b */
[----:B------:R-:W1:Y:S11]  /*1740*/  LDC.64 R2, c[0x0][0x9e0] ;  /* 0x00027800ff027b82 */ /* 0x000e760000000a00 */
[----:B------:R-:W4:Y:S08]  /*1750*/  @P1 LDC R13, c[0x0][0x44c] ;  /* 0x00011300ff0d1b82 */ /* 0x000f300000000800 */
[----:B------:R-:W0:Y:S01]  /*1760*/  @P1 LDC R8, c[0x0][0x450] ;  /* 0x00011400ff081b82 */ /* 0x000e220000000800 */
[----:B-1----:R-:W-:Y:S01]  /*1770*/  ISETP.GE.AND P2, PT, R3, 0x1, PT ;  /* 0x000000010300780c */ /* 0x002fe20003f46270 */
[----:B---3--:R-:W-:-:S05]  /*1780*/  IMAD R15, R12, 0xc0, RZ ;  /* 0x000000c00c0f7824 */ /* 0x008fca00078e02ff */
[----:B------:R1:W-:Y:S01]  /*1790*/  STL [R1+0xc], R15 ;  /* 0x00000c0f01007387 */ /* 0x0003e20000100800 */
[----:B--2---:R-:W-:Y:S02]  /*17a0*/  @P0 IMAD.IADD R26, R9, 0x1, -R0 ;  /* 0x00000001091a0824 */ /* 0x004fe400078e0a00 */
[----:B------:R-:W-:Y:S02]  /*17b0*/  VIADD R0, R15, 0xbf ;  /* 0x000000bf0f007836 */ /* 0x000fe40000000000 */
[----:B------:R-:W-:Y:S02]  /*17c0*/  IMAD.IADD R12, R11, 0x1, R26 ;  /* 0x000000010b0c7824 */ /* 0x000fe400078e021a */
[----:B----4-:R-:W-:-:S03]  /*17d0*/  @P1 IMAD.HI.U32 R5, R0, R13, RZ ;  /* 0x0000000d00051227 */ /* 0x010fc600078e00ff */
[----:B------:R1:W-:Y:S01]  /*17e0*/  STL [R1+0x4], R12 ;  /* 0x0000040c01007387 */ /* 0x0003e20000100800 */
[----:B------:R-:W-:Y:S01]  /*17f0*/  IMAD.MOV.U32 R4, RZ, RZ, R0 ;  /* 0x000000ffff047224 */ /* 0x000fe200078e0000 */
[----:B0-----:R-:W-:Y:S01]  /*1800*/  @P1 SHF.R.U32.HI R4, RZ, R8, R5 ;  /* 0x00000008ff041219 */ /* 0x001fe20000011605 */
[C---:B------:R-:W-:Y:S01]  /*1810*/  VIADD R0, R12.reuse, 0x7f ;  /* 0x0000007f0c007836 */ /* 0x040fe20000000000 */
[----:B------:R-:W-:-:S04]  /*1820*/  IADD3 R87, R12, 0x1, -R14 ;  /* 0x000000010c577810 */ /* 0x000fc80007ffe80e */
[----:B------:R-:W-:Y:S01]  /*1830*/  SHF.R.S32.HI R5, RZ, 0x1f, R0 ;  /* 0x0000001fff057819 */ /* 0x000fe20000011400 */
[----:B------:R-:W-:-:S03]  /*1840*/  IMAD.IADD R9, R87, 0x1, R4 ;  /* 0x0000000157097824 */ /* 0x000fc600078e0204 */
[----:B------:R-:W-:Y:S01]  /*1850*/  LEA.HI R5, R5, R0, RZ, 0x7 ;  /* 0x0000000005057211 */ /* 0x000fe200078f38ff */
[----:B------:R-:W-:-:S03]  /*1860*/  IMAD.IADD R2, R9, 0x1, R2 ;  /* 0x0000000109027824 */ /* 0x000fc600078e0202 */
[----:B------:R-:W-:Y:S01]  /*1870*/  SHF.R.S32.HI R88, RZ, 0x7, R5 ;  /* 0x00000007ff587819 */ /* 0x000fe20000011405 */
[----:B-1----:R-:W-:Y:S06]  /*1880*/  @!P2 BRA `(.L_x_9915) ;  /* 0x000000000048a947 */ /* 0x002fec0003800000 */
        /* <DEDUP_REMOVED lines=11> */
.L_x_9917:
[----:B------:R-:W-:-:S13]  /*1940*/  ISETP.NE.AND P0, PT, R3, 0x1, PT ;  /* 0x000000010300780c */ /* 0x000fda0003f05270 */
[----:B------:R-:W0:Y:S02]  /*1950*/  @P0 LDC.64 R4, c[0x0][0x9e8] ;  /* 0x00027a00ff040b82 */ /* 0x000e240000000a00 */
[----:B0-----:R-:W-:-:S05]  /*1960*/  @P0 IMAD.HI.U32 R4, R0, R4, RZ ;  /* 0x0000000400040227 */ /* 0x001fca00078e00ff */
[----:B------:R-:W-:-:S07]  /*1970*/  @P0 SHF.R.U32.HI R0, RZ, R5, R4 ;  /* 0x00000005ff000219 */ /* 0x000fce0000011604 */
.L_x_9918:
[----:B------:R-:W-:Y:S05]  /*1980*/  BSYNC B0 ;  /* 0x0000000000007941 */ /* 0x000fea0003800000 */
.L_x_9916:
[----:B------:R-:W-:-:S05]  /*1990*/  IMAD R5, R0, R3, R3 ;  /* 0x0000000300057224 */ /* 0x000fca00078e0203 */
[----:B------:R-:W-:-:S07]  /*19a0*/  VIMNMX R2, R2, R5, PT ;  /* 0x0000000502027248 */ /* 0x000fce0003fe0100 */
.L_x_9915:
        /* <DEDUP_REMOVED lines=25> */
.L_x_9921:
[----:B------:R-:W-:-:S13]  /*1b40*/  ISETP.NE.AND P0, PT, R3, 0x1, PT ;  /* 0x000000010300780c */ /* 0x000fda0003f05270 */
[----:B------:R-:W0:Y:S02]  /*1b50*/  @P0 LDC.64 R4, c[0x0][0x9e8] ;  /* 0x00027a00ff040b82 */ /* 0x000e240000000a00 */
[----:B0-----:R-:W-:-:S05]  /*1b60*/  @P0 IMAD.HI.U32 R4, R0, R4, RZ ;  /* 0x0000000400040227 */ /* 0x001fca00078e00ff */
[----:B------:R-:W-:-:S07]  /*1b70*/  @P0 SHF.R.U32.HI R0, RZ, R5, R4 ;  /* 0x00000005ff000219 */ /* 0x000fce0000011604 */
.L_x_9922:
[----:B------:R-:W-:Y:S05]  /*1b80*/  BSYNC B0 ;  /* 0x0000000000007941 */ /* 0x000fea0003800000 */
.L_x_9920:
[----:B------:R-:W-:-:S05]  /*1b90*/  IMAD R3, R0, R3, RZ ;  /* 0x0000000300037224 */ /* 0x000fca00078e02ff */
[----:B------:R-:W-:-:S07]  /*1ba0*/  VIMNMX R2, R2, R3, !PT ;  /* 0x0000000302027248 */ /* 0x000fce0007fe0100 */
.L_x_9919:
[----:B------:R-:W-:Y:S01]  /*1bb0*/  SHF.R.S32.HI R3, RZ, 0x1f, R2 ;  /* 0x0000001fff037819 */ /* 0x000fe20000011402 */
[----:B------:R-:W-:Y:S01]  /*1bc0*/  BSSY B0, `(.L_x_9923) ;  /* 0x000002a000007945 */ /* 0x000fe20003800000 */
[----:B------:R-:W-:Y:S01]  /*1bd0*/  LOP3.LUT R12, R10, 0xff, RZ, 0xc0, !PT ;  /* 0x000000ff0a0c7812 */ /* 0x000fe200078ec0ff */
[----:B------:R-:W-:Y:S01]  /*1be0*/  IMAD.MOV.U32 R0, RZ, RZ, RZ ;  /* 0x000000ffff007224 */ /* 0x000fe200078e00ff */
[----:B------:R-:W-:Y:S02]  /*1bf0*/  LEA.HI R3, R3, R2, RZ, 0x7 ;  /* 0x0000000203037211 */ /* 0x000fe400078f38ff */
[----:B------:R-:W-:Y:S01]  /*1c00*/  SHF.R.U32.HI R4, RZ, 0x10, R10 ;  /* 0x00000010ff047819 */ /* 0x000fe2000001160a */
[----:B------:R0:W-:Y:S01]  /*1c10*/  STL [R1+0x68], R12 ;  /* 0x0000680c01007387 */ /* 0x0001e20000100800 */
[----:B------:R-:W-:-:S03]  /*1c20*/  SHF.R.S32.HI R3, RZ, 0x7, R3 ;  /* 0x00000007ff037819 */ /* 0x000fc60000011403 */
[----:B------:R0:W-:Y:S01]  /*1c30*/  STL [R1+0x58], R4 ;  /* 0x0000580401007387 */ /* 0x0001e20000100800 */
[----:B------:R-:W-:-:S04]  /*1c40*/  VIMNMX R9, RZ, R3, !PT ;  /* 0x00000003ff097248 */ /* 0x000fc80007fe0100 */
        /* <DEDUP_REMOVED lines=10> */
[----:B0-----:R-:W0:Y:S02]  /*1cf0*/  MUFU.RCP R4, R4 ;  /* 0x0000000400047308 */ /* 0x001e240000001000 */
[----:B0-----:R-:W-:Y:S02]  /*1d00*/  VIADD R2, R4, 0xffffffe ;  /* 0x0ffffffe04027836 */ /* 0x001fe40000000000 */
[----:B------:R-:W-:-:S04]  /*1d10*/  IMAD.MOV R4, RZ, RZ, -R10 ;  /* 0x000000ffff047224 */ /* 0x000fc800078e0a0a */
[----:B------:R0:W1:Y:S02]  /*1d20*/  F2I.FTZ.U32.TRUNC.NTZ R3, R2 ;  /* 0x0000000200037305 */ /* 0x000064000021f000 */
[----:B0-----:R-:W-:Y:S02]  /*1d30*/  IMAD.MOV.U32 R2, RZ, RZ, RZ ;  /* 0x000000ffff027224 */ /* 0x001fe400078e00ff */
[----:B-1----:R-:W-:-:S04]  /*1d40*/  IMAD.MOV R8, RZ, RZ, -R3 ;  /* 0x000000ffff087224 */ /* 0x002fc800078e0a03 */
[----:B------:R-:W-:Y:S01]  /*1d50*/  IMAD R7, R8, R5, RZ ;  /* 0x0000000508077224 */ /* 0x000fe200078e02ff */
[----:B------:R-:W-:Y:S02]  /*1d60*/  IABS R8, R0 ;  /* 0x0000000000087213 */ /* 0x000fe40000000000 */
[----:B------:R-:W-:Y:S01]  /*1d70*/  LOP3.LUT R0, R0, R13, RZ, 0x3c, !PT ;  /* 0x0000000d00007212 */ /* 0x000fe200078e3cff */
[----:B------:R-:W-:-:S03]  /*1d80*/  IMAD.HI.U32 R3, R3, R7, R2 ;  /* 0x0000000703037227 */ /* 0x000fc600078e0002 */
[----:B------:R-:W-:Y:S01]  /*1d90*/  ISETP.GE.AND P2, PT, R0, RZ, PT ;  /* 0x000000ff0000720c */ /* 0x000fe20003f46270 */
        /* <DEDUP_REMOVED lines=12> */
.L_x_9924:
[----:B------:R-:W-:Y:S05]  /*1e60*/  BSYNC B0 ;  /* 0x0000000000007941 */ /* 0x000fea0003800000 */
.L_x_9923:
[----:B------:R-:W-:Y:S01]  /*1e70*/  IMAD R3, R12, R0, R9 ;  /* 0x000000000c037224 */ /* 0x000fe200078e0209 */
        /* <DEDUP_REMOVED lines=35> */
.L_x_9927:
[----:B------:R-:W-:Y:S05]  /*20b0*/  BSYNC B6 ;  /* 0x0000000000067941 */ /* 0x000fea0003800000 */
.L_x_9926:
        /* <DEDUP_REMOVED lines=20> */
.L_x_9929:
[----:B------:R-:W-:Y:S05]  /*2200*/  BSYNC B6 ;  /* 0x0000000000067941 */ /* 0x000fea0003800000 */
.L_x_9928:
[----:B------:R-:W-:Y:S01]  /*2210*/  ULDC.64 UR4, c[0x0][0x9f8] ;  /* 0x00027e0000047ab9 */ /* 0x000fe20000000a00 */
[----:B------:R-:W-:Y:S01]  /*2220*/  IMAD.MOV.U32 R0, RZ, RZ, R31 ;  /* 0x000000ffff007224 */ /* 0x000fe200078e001f */
[----:B------:R-:W-:Y:S01]  /*2230*/  ISETP.NE.U32.AND P0, PT, RZ, UR4, PT ;  /* 0x00000004ff007c0c */ /* 0x000fe2000bf05070 */
[----:B------:R-:W2:Y:S01]  /*2240*/  LDL.64 R14, [R1+0x10] ;  /* 0x00001000010e7983 */ /* 0x000ea20000100a00 */
[----:B------:R-:W0:Y:S03]  /*2250*/  LDC.64 R6, c[0x0][0x300] ;  /* 0x0000c000ff067b82 */ /* 0x000e260000000a00 */
[----:B------:R-:W2:Y:S01]  /*2260*/  LDL.64 R32, [R1+0x10] ;  /* 0x0000100001207983 */ /* 0x000ea20000100a00 */
[----:B------:R-:W-:Y:S01]  /*2270*/  ISETP.NE.AND.EX P0, PT, RZ, UR5, PT, P0 ;  /* 0x00000005ff007c0c */ /* 0x000fe2000bf05300 */
[----:B------:R-:W-:Y:S01]  /*2280*/  IMAD.IADD R27, R27, 0x1, R28 ;  /* 0x000000011b1b7824 */ /* 0x000fe200078e021c */
[----:B------:R-:W-:Y:S01]  /*2290*/  SHF.R.S32.HI R153, RZ, 0x1f, R152 ;  /* 0x0000001fff997819 */ /* 0x000fe20000011498 */
[----:B------:R-:W-:Y:S01]  /*22a0*/  ULDC.64 UR4, c[0x0][0x308] ;  /* 0x0000c20000047ab9 */ /* 0x000fe20000000a00 */
[----:B------:R-:W-:Y:S01]  /*22b0*/  ULDC.64 UR6, c[0x0][0x330] ;  /* 0x0000cc0000067ab9 */ /* 0x000fe20000000a00 */
[----:B------:R-:W-:Y:S01]  /*22c0*/  ULDC.64 UR8, c[0x0][0xa08] ;  /* 0x0002820000087ab9 */ /* 0x000fe20000000a00 */
[----:B------:R-:W1:Y:S08]  /*22d0*/  LDC.64 R62, c[0x0][0x408] ;  /* 0x00010200ff3e7b82 */ /* 0x000e700000000a00 */
[----:B------:R-:W3:Y:S01]  /*22e0*/  @P0 LDC.64 R4, c[0x0][0x9f8] ;  /* 0x00027e00ff040b82 */ /* 0x000ee20000000a00 */
[----:B------:R-:W-:Y:S01]  /*22f0*/  SHF.R.S32.HI R20, RZ, 0x1f, R154 ;  /* 0x0000001fff147819 */ /* 0x000fe2000001149a */
[----:B------:R-:W4:Y:S06]  /*2300*/  LDL R28, [R1+0x78] ;  /* 0x00007800011c7983 */ /* 0x000f2c0000100800 */
[----:B------:R-:W1:Y:S01]  /*2310*/  LDC R13, c[0x0][0x3f4] ;  /* 0x0000fd00ff0d7b82 */ /* 0x000e620000000800 */
[----:B---3--:R-:W-:-:S05]  /*2320*/  @P0 IMAD.WIDE R4, R31, 0x4, R4 ;  /* 0x000000041f040825 */ /* 0x008fca00078e0204 */
[----:B------:R3:W4:Y:S01]  /*2330*/  @P0 LDG.E R0, desc[UR42][R4.64] ;  /* 0x0000002a04000981 */ /* 0x000722000c1e1900 */
[----:B------:R-:W-:Y:S01]  /*2340*/  SHF.R.S32.HI R3, RZ, 0x1f, R27 ;  /* 0x0000001fff037819 */ /* 0x000fe2000001141b */
[----:B0-----:R-:W-:-:S04]  /*2350*/  IMAD.WIDE.U32 R8, R27, R6, RZ ;  /* 0x000000061b087225 */ /* 0x001fc800078e00ff */
[----:B------:R-:W-:-:S04]  /*2360*/  IMAD R10, R3, R6, RZ ;  /* 0x00000006030a7224 */ /* 0x000fc800078e02ff */
[----:B------:R-:W-:-:S04]  /*2370*/  IMAD R11, R27, R7, R10 ;  /* 0x000000071b0b7224 */ /* 0x000fc800078e020a */
[----:B------:R-:W-:Y:S02]  /*2380*/  IMAD.IADD R9, R9, 0x1, R11 ;  /* 0x0000000109097824 */ /* 0x000fe400078e020b */
[----:B------:R-:W-:-:S04]  /*2390*/  IMAD.WIDE.U32 R56, R30, UR6, R152 ;  /* 0x000000061e387c25 */ /* 0x000fc8000f8e0098 */
[----:B---3--:R-:W-:Y:S01]  /*23a0*/  IMAD.WIDE.U32 R4, R30, UR4, R8 ;  /* 0x000000041e047c25 */ /* 0x008fe2000f8e0008 */
[----:B------:R-:W-:-:S03]  /*23b0*/  ISETP.NE.U32.AND P0, PT, RZ, UR8, PT ;  /* 0x00000008ff007c0c */ /* 0x000fc6000bf05070 */
[C---:B------:R-:W-:Y:S02]  /*23c0*/  IMAD R57, R30.reuse, UR7, R57 ;  /* 0x000000071e397c24 */ /* 0x040fe4000f8e0239 */
[----:B------:R-:W-:Y:S01]  /*23d0*/  IMAD R59, R30, UR5, R5 ;  /* 0x000000051e3b7c24 */ /* 0x000fe2000f8e0205 */
[----:B------:R-:W-:Y:S01]  /*23e0*/  ISETP.NE.AND.EX P0, PT, RZ, UR9, PT, P0 ;  /* 0x00000009ff007c0c */ /* 0x000fe2000bf05300 */
[----:B------:R-:W3:Y:S01]  /*23f0*/  LDL R30, [R1+0x20] ;  /* 0x00002000011e7983 */ /* 0x000ee20000100800 */
[----:B------:R-:W-:Y:S01]  /*2400*/  IMAD.MOV.U32 R58, RZ, RZ, R4 ;  /* 0x000000ffff3a7224 */ /* 0x000fe200078e0004 */
[----:B------:R-:W-:Y:S01]  /*2410*/  ULDC.64 UR4, c[0x0][0x310] ;  /* 0x0000c40000047ab9 */ /* 0x000fe20000000a00 */
[----:B------:R-:W-:Y:S01]  /*2420*/  IMAD.WIDE.U32 R8, R154, R6, R152 ;  /* 0x000000069a087225 */ /* 0x000fe200078e0098 */
[----:B------:R-:W-:-:S03]  /*2430*/  ULDC.64 UR6, c[0x0][0x338] ;  /* 0x0000ce0000067ab9 */ /* 0x000fc60000000a00 */
[----:B--2---:R-:W-:Y:S02]  /*2440*/  IMAD.MOV.U32 R32, RZ, RZ, R14 ;  /* 0x000000ffff207224 */ /* 0x004fe400078e000e */
[----:B------:R-:W-:-:S03]  /*2450*/  IMAD R14, R20, R6, RZ ;  /* 0x00000006140e7224 */ /* 0x000fc600078e02ff */
[----:B------:R-:W-:Y:S01]  /*2460*/  SHF.R.S32.HI R33, RZ, 0x1f, R32 ;  /* 0x0000001fff217819 */ /* 0x000fe20000011420 */
[----:B------:R-:W-:-:S04]  /*2470*/  IMAD R14, R154, R7, R14 ;  /* 0x000000079a0e7224 */ /* 0x000fc800078e020e */
[----:B------:R0:W-:Y:S01]  /*2480*/  STL [R1+0x14], R33 ;  /* 0x0000142101007387 */ /* 0x0001e20000100800 */
[----:B----4-:R-:W-:Y:S02]  /*2490*/  SHF.R.S32.HI R5, RZ, 0x1f, R0 ;  /* 0x0000001fff057819 */ /* 0x010fe40000011400 */
[----:B------:R-:W-:Y:S02]  /*24a0*/  SEL R11, R0, RZ, !P0 ;  /* 0x000000ff000b7207 */ /* 0x000fe40004000000 */
[----:B------:R-:W-:Y:S01]  /*24b0*/  SEL R12, R5, RZ, !P0 ;  /* 0x000000ff050c7207 */ /* 0x000fe20004000000 */
[----:B------:R-:W-:Y:S01]  /*24c0*/  VIADD R80, R152, 0x20 ;  /* 0x0000002098507836 */ /* 0x000fe20000000000 */
[----:B------:R-:W2:Y:S01]  /*24d0*/  LDC.64 R4, c[0x0][0x3f8] ;  /* 0x0000fe00ff047b82 */ /* 0x000ea20000000a00 */
[----:B------:R-:W-:-:S04]  /*24e0*/  IMAD.WIDE.U32 R58, R11, UR4, R58 ;  /* 0x000000040b3a7c25 */ /* 0x000fc8000f8e003a */
[----:B------:R-:W-:Y:S01]  /*24f0*/  IMAD R0, R12, UR4, RZ ;  /* 0x000000040c007c24 */ /* 0x000fe2000f8e02ff */
[----:B------:R-:W-:Y:S02]  /*2500*/  ULDC UR4, c[0x0][0x2f4] ;  /* 0x0000bd0000047ab9 */ /* 0x000fe40000000800 */
[----:B------:R-:W-:Y:S01]  /*2510*/  ISETP.GE.AND P0, PT, R152, UR4, PT ;  /* 0x0000000498007c0c */ /* 0x000fe2000bf06270 */
[----:B------:R-:W-:-:S03]  /*2520*/  IMAD R75, R11, UR5, R0 ;  /* 0x000000050b4b7c24 */ /* 0x000fc6000f8e0200 */
[----:B------:R-:W-:Y:S01]  /*2530*/  SEL R0, RZ, 0x1, P0 ;  /* 0x00000001ff007807 */ /* 0x000fe20000000000 */
[----:B------:R-:W-:Y:S01]  /*2540*/  IMAD.IADD R75, R59, 0x1, R75 ;  /* 0x000000013b4b7824 */ /* 0x000fe200078e024b */
[----:B------:R-:W-:-:S04]  /*2550*/  IADD3 R74, P0, R58, R8, RZ ;  /* 0x000000083a4a7210 */ /* 0x000fc80007f1e0ff */
[----:B------:R-:W-:Y:S02]  /*2560*/  IADD3.X R73, R75, R9, R14, P0, !PT ;  /* 0x000000094b497210 */ /* 0x000fe400007fe40e */
[----:B------:R-:W4:Y:S01]  /*2570*/  LDL R14, [R1+0x30] ;  /* 0x00003000010e7983 */ /* 0x000f220000100800 */
[----:B------:R-:W-:-:S04]  /*2580*/  ISETP.GE.AND P1, PT, R80, UR4, PT ;  /* 0x0000000450007c0c */ /* 0x000fc8000bf26270 */
[----:B------:R-:W-:Y:S01]  /*2590*/  SEL R10, RZ, 0xffffffff, P1 ;  /* 0xffffffffff0a7807 */ /* 0x000fe20000800000 */
[----:B-1----:R-:W-:Y:S01]  /*25a0*/  IMAD R9, R20, R62, RZ ;  /* 0x0000003e14097224 */ /* 0x002fe200078e02ff */
[----:B------:R-:W-:-:S03]  /*25b0*/  ISETP.GE.AND P0, PT, R152, R13, PT ;  /* 0x0000000d9800720c */ /* 0x000fc60003f06270 */
[----:B------:R-:W-:Y:S01]  /*25c0*/  IMAD.SHL.U32 R15, R10, 0x2, RZ ;  /* 0x000000020a0f7824 */ /* 0x000fe200078e00ff */
[----:B------:R-:W-:Y:S01]  /*25d0*/  ISETP.GE.AND P2, PT, R80, R13, PT ;  /* 0x0000000d5000720c */ /* 0x000fe20003f46270 */
[----:B------:R-:W-:Y:S01]  /*25e0*/  IMAD R29, R154, R63, R9 ;  /* 0x0000003f9a1d7224 */ /* 0x000fe200078e0209 */
[----:B------:R-:W-:Y:S02]  /*25f0*/  SEL R9, R13, RZ, P0 ;  /* 0x000000ff0d097207 */ /* 0x000fe40000000000 */
[----:B------:R-:W-:Y:S02]  /*2600*/  LOP3.LUT R0, R15, 0x2, R0, 0xe2, !PT ;  /* 0x000000020f007812 */ /* 0x000fe400078ee200 */
[----:B------:R-:W-:Y:S01]  /*2610*/  SEL R15, R13, RZ, P2 ;  /* 0x000000ff0d0f7207 */ /* 0x000fe20001000000 */
[----:B--2---:R-:W-:Y:S02]  /*2620*/  IMAD R8, R20, R4, RZ ;  /* 0x0000000414087224 */ /* 0x004fe400078e02ff */
[----:B------:R-:W-:-:S02]  /*2630*/  IMAD.IADD R9, R152, 0x1, R9 ;  /* 0x0000000198097824 */ /* 0x000fc400078e0209 */
[----:B------:R-:W-:Y:S02]  /*2640*/  IMAD.IADD R15, R80, 0x1, R15 ;  /* 0x00000001500f7824 */ /* 0x000fe400078e020f */
[----:B------:R-:W-:Y:S01]  /*2650*/  IMAD R21, R154, R5, R8 ;  /* 0x000000059a157224 */ /* 0x000fe200078e0208 */
[----:B------:R-:W-:Y:S02]  /*2660*/  SHF.R.S32.HI R8, RZ, 0x1f, R9 ;  /* 0x0000001fff087819 */ /* 0x000fe40000011409 */
[----:B------:R-:W-:Y:S01]  /*2670*/  SHF.R.S32.HI R10, RZ, 0x1f, R15 ;  /* 0x0000001fff0a7819 */ /* 0x000fe2000001140f */
[----:B------:R-:W-:Y:S01]  /*2680*/  IMAD R12, R12, UR6, RZ ;  /* 0x000000060c0c7c24 */ /* 0x000fe2000f8e02ff */
[----:B------:R-:W-:Y:S02]  /*2690*/  LEA.HI R72, R8, R9, RZ, 0x4 ;  /* 0x0000000908487211 */ /* 0x000fe400078f20ff */
[----:B------:R-:W-:Y:S02]  /*26a0*/  LEA.HI R71, R10, R15, RZ, 0x4 ;  /* 0x0000000f0a477211 */ /* 0x000fe400078f20ff */
[----:B------:R-:W-:-:S02]  /*26b0*/  LEA.HI R8, R8, R9, RZ, 0x5 ;  /* 0x0000000908087211 */ /* 0x000fc400078f28ff */
[----:B------:R-:W-:Y:S01]  /*26c0*/  LEA.HI R10, R10, R15, RZ, 0x5 ;  /* 0x0000000f0a0a7211 */ /* 0x000fe200078f28ff */
[----:B------:R-:W-:-:S04]  /*26d0*/  IMAD.WIDE.U32 R56, R11, UR6, R56 ;  /* 0x000000060b387c25 */ /* 0x000fc8000f8e0038 */
[----:B------:R-:W-:Y:S02]  /*26e0*/  IMAD R11, R11, UR7, R12 ;  /* 0x000000070b0b7c24 */ /* 0x000fe4000f8e020c */
[----:B------:R-:W-:Y:S01]  /*26f0*/  IMAD.SHL.U32 R9, R8, 0x80, RZ ;  /* 0x0000008008097824 */ /* 0x000fe200078e00ff */
[----:B---3--:R-:W-:Y:S01]  /*2700*/  LOP3.LUT R8, R30, 0x10, R72, 0xf8, !PT ;  /* 0x000000101e087812 */ /* 0x008fe200078ef848 */
[----:B------:R-:W-:Y:S01]  /*2710*/  IMAD.SHL.U32 R12, R10, 0x80, RZ ;  /* 0x000000800a0c7824 */ /* 0x000fe200078e00ff */
[----:B------:R-:W-:Y:S02]  /*2720*/  LOP3.LUT R10, R30, 0x10, R71, 0xf8, !PT ;  /* 0x000000101e0a7812 */ /* 0x000fe400078ef847 */
[----:B------:R-:W1:Y:S01]  /*2730*/  S2R R30, SR_TID.X ;  /* 0x00000000001e7919 */ /* 0x000e620000002100 */
[----:B-----5:R-:W-:Y:S01]  /*2740*/  SHF.R.S32.HI R15, RZ, 0x1f, R24 ;  /* 0x0000001fff0f7819 */ /* 0x020fe20000011418 */
[----:B------:R-:W-:Y:S01]  /*2750*/  IMAD.WIDE.U32 R54, R154, R4, R32 ;  /* 0x000000049a367225 */ /* 0x000fe200078e0020 */
[----:B------:R-:W-:-:S02]  /*2760*/  LOP3.LUT R9, R9, 0xfffff000, RZ, 0xc0, !PT ;  /* 0xfffff00009097812 */ /* 0x000fc400078ec0ff */
[----:B------:R-:W-:Y:S01]  /*2770*/  LOP3.LUT R8, R8, R28, RZ, 0x3c, !PT ;  /* 0x0000001c08087212 */ /* 0x000fe200078e3cff */
[----:B------:R-:W-:Y:S01]  /*2780*/  IMAD.WIDE.U32 R52, R154, R4, R152 ;  /* 0x000000049a347225 */ /* 0x000fe200078e0098 */
[----:B------:R-:W-:-:S03]  /*2790*/  P2R R81, PR, RZ, 0x4 ;  /* 0x00000004ff517803 */ /* 0x000fc60000000000 */
[----:B------:R-:W-:Y:S01]  /*27a0*/  IMAD.WIDE.U32 R50, R154, R62, R32 ;  /* 0x0000003e9a327225 */ /* 0x000fe200078e0020 */
[----:B------:R-:W-:-:S03]  /*27b0*/  LOP3.LUT R12, R12, 0xfffff000, RZ, 0xc0, !PT ;  /* 0xfffff0000c0c7812 */ /* 0x000fc600078ec0ff */
[----:B------:R-:W-:Y:S01]  /*27c0*/  IMAD.WIDE.U32 R48, R154, R62, R152 ;  /* 0x0000003e9a307225 */ /* 0x000fe200078e0098 */
[----:B------:R-:W-:Y:S02]  /*27d0*/  LOP3.LUT R69, R10, R28, RZ, 0x3c, !PT ;  /* 0x0000001c0a457212 */ /* 0x000fe400078e3cff */
[----:B------:R-:W-:Y:S01]  /*27e0*/  IADD3 R46, P2, R154, R27, RZ ;  /* 0x0000001b9a2e7210 */ /* 0x000fe20007f5e0ff */
[----:B------:R-:W-:Y:S02]  /*27f0*/  IMAD.IADD R55, R55, 0x1, R21 ;  /* 0x0000000137377824 */ /* 0x000fe400078e0215 */
[----:B------:R-:W-:Y:S02]  /*2800*/  IMAD.IADD R53, R21, 0x1, R53 ;  /* 0x0000000115357824 */ /* 0x000fe400078e0235 */
[----:B------:R-:W-:Y:S02]  /*2810*/  IMAD.IADD R51, R51, 0x1, R29 ;  /* 0x0000000133337824 */ /* 0x000fe400078e021d */
[----:B------:R-:W-:Y:S01]  /*2820*/  IMAD.IADD R49, R29, 0x1, R49 ;  /* 0x000000011d317824 */ /* 0x000fe200078e0231 */
[----:B------:R-:W-:Y:S01]  /*2830*/  SHF.L.U64.HI R68, R6, 0x7, R7 ;  /* 0x0000000706447819 */ /* 0x000fe20000010207 */
[----:B------:R-:W-:Y:S01]  /*2840*/  IMAD.WIDE.U32 R54, R24, R4, R54 ;  /* 0x0000000418367225 */ /* 0x000fe200078e0036 */
[----:B------:R-:W-:-:S03]  /*2850*/  LOP3.LUT R7, R71, 0xfffffff0, RZ, 0xc0, !PT ;  /* 0xfffffff047077812 */ /* 0x000fc600078ec0ff */
[----:B------:R-:W-:Y:S02]  /*2860*/  VIADD R64, R152, 0x40 ;  /* 0x0000004098407836 */ /* 0x000fe40000000000 */
[----:B------:R-:W-:Y:S01]  /*2870*/  IMAD.X R47, R20, 0x1, R3, P2 ;  /* 0x00000001142f7824 */ /* 0x000fe200010e0603 */
[----:B------:R-:W-:Y:S01]  /*2880*/  LOP3.LUT R20, R72, 0xfffffff0, RZ, 0xc0, !PT ;  /* 0xfffffff048147812 */ /* 0x000fe200078ec0ff */
[----:B------:R-:W-:Y:S01]  /*2890*/  IMAD.WIDE.U32 R52, R24, R4, R52 ;  /* 0x0000000418347225 */ /* 0x000fe200078e0034 */
[----:B------:R-:W-:-:S03]  /*28a0*/  SHF.L.U64.HI R66, R4, 0x7, R5 ;  /* 0x0000000704427819 */ /* 0x000fc60000010205 */
[----:B------:R-:W-:Y:S01]  /*28b0*/  IMAD.WIDE.U32 R50, R24, R62, R50 ;  /* 0x0000003e18327225 */ /* 0x000fe200078e0032 */
[----:B------:R-:W-:-:S03]  /*28c0*/  LOP3.LUT R45, R0, 0x1, RZ, 0xc0, !PT ;  /* 0x00000001002d7812 */ /* 0x000fc600078ec0ff */
[----:B------:R-:W-:Y:S01]  /*28d0*/  IMAD.WIDE.U32 R48, R24, R62, R48 ;  /* 0x0000003e18307225 */ /* 0x000fe200078e0030 */
[----:B------:R-:W-:Y:S02]  /*28e0*/  LOP3.LUT R44, R0, 0x2, RZ, 0xc0, !PT ;  /* 0x00000002002c7812 */ /* 0x000fe400078ec0ff */
[----:B------:R-:W-:Y:S01]  /*28f0*/  ISETP.GE.AND P1, PT, R64, UR4, PT ;  /* 0x0000000440007c0c */ /* 0x000fe2000bf26270 */
[----:B------:R-:W-:Y:S01]  /*2900*/  IMAD.SHL.U32 R67, R6, 0x80, RZ ;  /* 0x0000008006437824 */ /* 0x000fe200078e00ff */
[----:B------:R-:W-:Y:S01]  /*2910*/  SHF.R.S32.HI R3, RZ, 0x1f, R7 ;  /* 0x0000001fff037819 */ /* 0x000fe20000011407 */
[----:B------:R-:W-:Y:S02]  /*2920*/  IMAD.SHL.U32 R65, R4, 0x80, RZ ;  /* 0x0000008004417824 */ /* 0x000fe400078e00ff */
[----:B------:R-:W-:Y:S02]  /*2930*/  IMAD.SHL.U32 R60, R13, 0x2, RZ ;  /* 0x000000020d3c7824 */ /* 0x000fe400078e00ff */
[----:B------:R-:W-:Y:S01]  /*2940*/  IMAD.IADD R0, R57, 0x1, R11 ;  /* 0x0000000139007824 */ /* 0x000fe200078e020b */
[----:B----4-:R-:W-:Y:S01]  /*2950*/  IADD3 R70, R8, R9, R14 ;  /* 0x0000000908467210 */ /* 0x010fe20007ffe00e */
[----:B------:R-:W-:-:S02]  /*2960*/  IMAD R8, R15, R4, RZ ;  /* 0x000000040f087224 */ /* 0x000fc400078e02ff */
[----:B------:R-:W-:Y:S01]  /*2970*/  IMAD R15, R15, R62, RZ ;  /* 0x0000003e0f0f7224 */ /* 0x000fe200078e02ff */
[----:B------:R-:W-:Y:S01]  /*2980*/  IADD3 R69, R69, R12, R14 ;  /* 0x0000000c45457210 */ /* 0x000fe20007ffe00e */
[C---:B------:R-:W-:Y:S01]  /*2990*/  IMAD R21, R24.reuse, R5, R8 ;  /* 0x0000000518157224 */ /* 0x040fe200078e0208 */
[----:B-1----:R-:W-:Y:S01]  /*29a0*/  SHF.R.U32.HI R14, RZ, 0x7, R30 ;  /* 0x00000007ff0e7819 */ /* 0x002fe2000001161e */
[----:B------:R-:W-:Y:S01]  /*29b0*/  IMAD R15, R24, R63, R15 ;  /* 0x0000003f180f7224 */ /* 0x000fe200078e020f */
[C---:B------:R-:W-:Y:S01]  /*29c0*/  SHF.L.U64.HI R63, R62.reuse, 0x7, R63 ;  /* 0x000000073e3f7819 */ /* 0x040fe2000001023f */
[----:B------:R-:W-:Y:S01]  /*29d0*/  IMAD.IADD R27, R55, 0x1, R21 ;  /* 0x00000001371b7824 */ /* 0x000fe200078e0215 */
[----:B------:R-:W-:Y:S01]  /*29e0*/  SHF.R.S32.HI R4, RZ, 0x1f, R20 ;  /* 0x0000001fff047819 */ /* 0x000fe20000011414 */
[----:B------:R-:W-:Y:S02]  /*29f0*/  IMAD.SHL.U32 R62, R62, 0x80, RZ ;  /* 0x000000803e3e7824 */ /* 0x000fe400078e00ff */
[----:B------:R-:W-:-:S02]  /*2a00*/  VIADD R61, R14, 0x8 ;  /* 0x000000080e3d7836 */ /* 0x000fc40000000000 */
[----:B------:R-:W-:Y:S02]  /*2a10*/  IMAD.IADD R21, R21, 0x1, R53 ;  /* 0x0000000115157824 */ /* 0x000fe400078e0235 */
[----:B------:R-:W-:Y:S02]  /*2a20*/  IMAD.IADD R6, R51, 0x1, R15 ;  /* 0x0000000133067824 */ /* 0x000fe400078e020f */
[----:B0-----:R-:W-:-:S07]  /*2a30*/  IMAD.IADD R5, R15, 0x1, R49 ;  /* 0x000000010f057824 */ /* 0x001fce00078e0231 */
.L_x_9969:
[----:B------:R-:W2:Y:S01]  /*2a40*/  LDL R8, [R1+0x50] ;  /* 0x0000500001087983 */ /* 0x000ea20000100800 */
[----:B0-----:R-:W0:Y:S01]  /*2a50*/  LDC R86, c[0x0][0x3f4] ;  /* 0x0000fd00ff567b82 */ /* 0x001e220000000800 */
[----:B------:R-:W-:Y:S01]  /*2a60*/  VIADD R10, R2, 0xffffffff ;  /* 0xffffffff020a7836 */ /* 0x000fe20000000000 */
[----:B------:R-:W-:Y:S05]  /*2a70*/  YIELD ;  /* 0x0000000000007946 */ /* 0x000fea0003800000 */
[----:B---3--:R-:W-:Y:S01]  /*2a80*/  SHF.R.S32.HI R12, RZ, 0x1f, R10 ;  /* 0x0000001fff0c7819 */ /* 0x008fe2000001140a */
[----:B----4-:R-:W1:Y:S01]  /*2a90*/  LDC.64 R76, c[0x0][0x2e8] ;  /* 0x0000ba00ff4c7b82 */ /* 0x010e620000000a00 */
[-C--:B------:R-:W-:Y:S01]  /*2aa0*/  IMAD R2, R68, R10.reuse, RZ ;  /* 0x0000000a44027224 */ /* 0x080fe200078e02ff */
[----:B------:R-:W-:Y:S01]  /*2ab0*/  BSSY B0, `(.L_x_9930) ;  /* 0x00003fa000007945 */ /* 0x000fe20003800000 */
[----:B------:R-:W-:Y:S01]  /*2ac0*/  IMAD.WIDE.U32 R36, R67, R10, RZ ;  /* 0x0000000a43247225 */ /* 0x000fe200078e00ff */
[----:B------:R-:W-:-:S03]  /*2ad0*/  ISETP.GT.AND P2, PT, R10, R25, PT ;  /* 0x000000190a00720c */ /* 0x000fc60003f44270 */
[----:B------:R-:W-:Y:S02]  /*2ae0*/  IMAD R79, R12, R67, R2 ;  /* 0x000000430c4f7224 */ /* 0x000fe400078e0202 */
[----:B------:R-:W-:Y:S02]  /*2af0*/  IMAD.MOV.U32 R2, RZ, RZ, R10 ;  /* 0x000000ffff027224 */ /* 0x000fe400078e000a */
[----:B------:R-:W-:Y:S01]  /*2b00*/  IMAD.IADD R79, R37, 0x1, R79 ;  /* 0x00000001254f7824 */ /* 0x000fe200078e024f */
[----:B0-----:R-:W-:Y:S02]  /*2b10*/  ISETP.GE.AND P3, PT, R86, 0x1, PT ;  /* 0x000000015600780c */ /* 0x001fe40003f66270 */
[----:B-1----:R-:W-:-:S04]  /*2b20*/  IADD3 R32, P4, P5, R36, R76, R74 ;  /* 0x0000004c24207210 */ /* 0x002fc80007d9e04a */
[----:B------:R-:W-:Y:S01]  /*2b30*/  IADD3.X R33, R79, R77, R73, P4, P5 ;  /* 0x0000004d4f217210 */ /* 0x000fe200027ea449 */
[----:B--2---:R-:W-:-:S04]  /*2b40*/  IMAD R83, R19, 0x3000, R8 ;  /* 0x0000300013537824 */ /* 0x004fc800078e0208 */
[----:B------:R-:W-:Y:S02]  /*2b50*/  IMAD.IADD R83, R16, 0x1, R83 ;  /* 0x0000000110537824 */ /* 0x000fe400078e0253 */
        /* <DEDUP_REMOVED lines=23> */
[----:B------:R-:W2:Y:S01]  /*2cd0*/  LDL.64 R90, [R1+0x10] ;  /* 0x00001000015a7983 */ /* 0x000ea20000100a00 */
[----:B------:R-:W-:Y:S01]  /*2ce0*/  ULDC.64 UR4, c[0x0][0x3e8] ;  /* 0x0000fa0000047ab9 */ /* 0x000fe20000000a00 */
[----:B------:R-:W-:Y:S02]  /*2cf0*/  ULDC.64 UR6, c[0x0][0x400] ;  /* 0x0001000000067ab9 */ /* 0x000fe40000000a00 */
[----:B------:R-:W3:Y:S04]  /*2d00*/  LDL R82, [R1+0x28] ;  /* 0x0000280001527983 */ /* 0x000ee80000100800 */
[----:B------:R-:W4:Y:S01]  /*2d10*/  LDL R43, [R1+0x2c] ;  /* 0x00002c00012b7983 */ /* 0x000f220000100800 */
[----:B------:R-:W-:Y:S02]  /*2d20*/  IADD3 R40, P3, P5, R54, UR4, R40 ;  /* 0x0000000436287c10 */ /* 0x000fe4000fd7e028 */
[----:B------:R-:W-:-:S02]  /*2d30*/  CS2R R34, SRZ ;  /* 0x0000000000227805 */ /* 0x000fc4000001ff00 */
[----:B------:R-:W-:Y:S02]  /*2d40*/  CS2R R36, SRZ ;  /* 0x0000000000247805 */ /* 0x000fe4000001ff00 */
[----:B------:R-:W-:Y:S02]  /*2d50*/  IADD3.X R41, R27, UR5, R78, P3, P5 ;  /* 0x000000051b297c10 */ /* 0x000fe40009fea44e */
[----:B------:R-:W-:-:S04]  /*2d60*/  IADD3 R38, P3, P5, R50, UR6, R38 ;  /* 0x0000000632267c10 */ /* 0x000fc8000fd7e026 */
[----:B------:R-:W-:Y:S02]  /*2d70*/  IADD3.X R39, R6, UR7, R42, P3, P5 ;  /* 0x0000000706277c10 */ /* 0x000fe40009fea42a */
[----:B------:R-:W-:Y:S02]  /*2d80*/  CS2R R28, SRZ ;  /* 0x00000000001c7805 */ /* 0x000fe4000001ff00 */
[----:B------:R-:W-:Y:S02]  /*2d90*/  CS2R R12, SRZ ;  /* 0x00000000000c7805 */ /* 0x000fe4000001ff00 */
[----:B------:R-:W-:Y:S02]  /*2da0*/  CS2R R30, SRZ ;  /* 0x00000000001e7805 */ /* 0x000fe4000001ff00 */
[----:B------:R-:W-:Y:S02]  /*2db0*/  CS2R R14, SRZ ;  /* 0x00000000000e7805 */ /* 0x000fe4000001ff00 */
[----:B--2---:R-:W-:-:S02]  /*2dc0*/  ISETP.GE.AND P5, PT, R90, R86, PT ;  /* 0x000000565a00720c */ /* 0x004fc40003fa6270 */
[----:B---3--:R-:W-:-:S11]  /*2dd0*/  ISETP.GE.AND P3, PT, R82, R86, PT ;  /* 0x000000565200720c */ /* 0x008fd60003f66270 */
[----:B------:R0:W5:Y:S04]  /*2de0*/  @!P5 LDG.E.64 R34, desc[UR42][R40.64] ;  /* 0x0000002a2822d981 */ /* 0x000168000c1e1b00 */
[----:B------:R0:W5:Y:S01]  /*2df0*/  @!P5 LDG.E.64 R36, desc[UR42][R38.64] ;  /* 0x0000002a2624d981 */ /* 0x000162000c1e1b00 */
[----:B----4-:R-:W-:-:S03]  /*2e00*/  ISETP.GE.AND P5, PT, R43, R86, PT ;  /* 0x000000562b00720c */ /* 0x010fc60003fa6270 */
[----:B------:R0:W5:Y:S04]  /*2e10*/  @!P3 LDG.E.64 R28, desc[UR42][R40.64+0x10] ;  /* 0x0000102a281cb981 */ /* 0x000168000c1e1b00 */
[----:B------:R0:W5:Y:S06]  /*2e20*/  @!P3 LDG.E.64 R30, desc[UR42][R38.64+0x10] ;  /* 0x0000102a261eb981 */ /* 0x00016c000c1e1b00 */
[----:B------:R0:W5:Y:S04]  /*2e30*/  @!P5 LDG.E.64 R12, desc[UR42][R40.64+0x20] ;  /* 0x0000202a280cd981 */ /* 0x000168000c1e1b00 */
[----:B------:R0:W5:Y:S02]  /*2e40*/  @!P5 LDG.E.64 R14, desc[UR42][R38.64+0x20] ;  /* 0x0000202a260ed981 */ /* 0x000164000c1e1b00 */
.L_x_9934:
[----:B------:R-:W-:Y:S05]  /*2e50*/  BSYNC B1 ;  /* 0x0000000000017941 */ /* 0x000fea0003800000 */
.L_x_9933:
[----:B------:R-:W-:Y:S01]  /*2e60*/  UISETP.NE.AND UP0, UPT, UR36, 0x3, UPT ;  /* 0x000000032400788c */ /* 0x000fe2000bf05270 */
[----:B0----5:R-:W-:Y:S02]  /*2e70*/  IMAD.MOV.U32 R38, RZ, RZ, R12 ;  /* 0x000000ffff267224 */ /* 0x021fe400078e000c */
[----:B------:R-:W-:Y:S02]  /*2e80*/  IMAD.MOV.U32 R40, RZ, RZ, R28 ;  /* 0x000000ffff287224 */ /* 0x000fe400078e001c */
[----:B------:R-:W-:Y:S01]  /*2e90*/  IMAD.MOV.U32 R42, RZ, RZ, R34 ;  /* 0x000000ffff2a7224 */ /* 0x000fe200078e0022 */
[----:B------:R-:W-:Y:S01]  /*2ea0*/  PLOP3.LUT P3, PT, PT, PT, UP0, 0x80, 0x0 ;  /* 0x000000000000781c */ /* 0x000fe20003f6f008 */
[----:B------:R-:W-:Y:S02]  /*2eb0*/  IMAD.MOV.U32 R39, RZ, RZ, R14 ;  /* 0x000000ffff277224 */ /* 0x000fe400078e000e */
[----:B------:R-:W-:Y:S02]  /*2ec0*/  IMAD.MOV.U32 R41, RZ, RZ, R30 ;  /* 0x000000ffff297224 */ /* 0x000fe400078e001e */
[----:B------:R-:W-:-:S08]  /*2ed0*/  IMAD.MOV.U32 R43, RZ, RZ, R36 ;  /* 0x000000ffff2b7224 */ /* 0x000fd000078e0024 */
[----:B------:R-:W-:Y:S05]  /*2ee0*/  @!P3 BRA `(.L_x_9935) ;  /* 0x000000000004b947 */ /* 0x000fea0003800000 */
[----:B------:R-:W-:Y:S01]  /*2ef0*/  BPT.TRAP 0x1 ;  /* 0x000000040000795c */ /* 0x000fe20000300000 */
.L_x_9935:
[----:B------:R-:W2:Y:S01]  /*2f00*/  LDL R8, [R1+0x8] ;  /* 0x0000080001087983 */ /* 0x000ea20000100800 */
[----:B------:R-:W-:Y:S01]  /*2f10*/  IMAD R82, R19, 0x8, R16 ;  /* 0x0000000813527824 */ /* 0x000fe200078e0210 */
[----:B------:R-:W-:Y:S01]  /*2f20*/  BSSY B1, `(.L_x_9936) ;  /* 0x0000004000017945 */ /* 0x000fe20003800000 */
[----:B--2---:R-:W-:-:S04]  /*2f30*/  SHF.L.U32 R85, R8, 0x1f, RZ ;  /* 0x0000001f08557819 */ /* 0x004fc800000006ff */
[----:B------:R-:W0:Y:S02]  /*2f40*/  SYNCS.PHASECHK.TRANS64.TRYWAIT P5, [R82+URZ+0x19c90], R85 ;  /* 0x019c9055520075a7 */ /* 0x000e2400080a017f */
[----:B0-----:R-:W-:Y:S05]  /*2f50*/  @!P5 BRA `(.L_x_9937) ;  /* 0x000002080080d947 */ /* 0x001fea0003800000 */
.L_x_10271:
[----:B------:R-:W-:Y:S05]  /*2f60*/  BSYNC B1 ;  /* 0x0000000000017941 */ /* 0x000fea0003800000 */
.L_x_9936:
[----:B------:R-:W-:Y:S05]  /*2f70*/  @P4 BRA `(.L_x_9938) ;  /* 0x0000003800b44947 */ /* 0x000fea0003800000 */
[----:B------:R-:W-:Y:S01]  /*2f80*/  ISETP.NE.AND P4, PT, R45, RZ, PT ;  /* 0x000000ff2d00720c */ /* 0x000fe20003f85270 */
[----:B------:R-:W-:-:S12]  /*2f90*/  BSSY B1, `(.L_x_9939) ;  /* 0x0000074000017945 */ /* 0x000fd80003800000 */
[----:B------:R-:W-:Y:S05]  /*2fa0*/  @!P4 BRA `(.L_x_9940) ;  /* 0x0000000400c8c947 */ /* 0x000fea0003800000 */
[----:B------:R-:W2:Y:S01]  /*2fb0*/  LDL.64 R76, [R1+0x10] ;  /* 0x00001000014c7983 */ /* 0x000ea20000100a00 */
[----:B------:R-:W-:Y:S03]  /*2fc0*/  BSSY B2, `(.L_x_9941) ;  /* 0x000006f000027945 */ /* 0x000fe60003800000 */
[----:B------:R1:W3:Y:S01]  /*2fd0*/  LDS.128 R8, [R83+0x13800] ;  /* 0x0138000053087984 */ /* 0x0002e20000000c00 */
[----:B--2---:R-:W-:-:S13]  /*2fe0*/  ISETP.GE.AND P4, PT, R76, R86, PT ;  /* 0x000000564c00720c */ /* 0x004fda0003f86270 */
[----:B-1-3--:R-:W-:Y:S05]  /*2ff0*/  @P4 BRA `(.L_x_9942) ;  /* 0x0000000400ac4947 */ /* 0x00afea0003800000 */
        /* <DEDUP_REMOVED lines=49> */
[--C-:B------:R-:W-:Y:S02]  /*3310*/  HADD2.F32 R42, -RZ, R36.reuse.H1_H1 ;  /* 0x30000024ff2a7230 */ /* 0x100fe40000004100 */
[----:B------:R-:W-:Y:S01]  /*3320*/  FMUL.FTZ R91, R77, R79 ;  /* 0x0000004f4d5b7220 */ /* 0x000fe20000410000 */
[----:B------:R-:W-:Y:S01]  /*3330*/  HADD2.F32 R37, -RZ, R36.H0_H0 ;  /* 0x20000024ff257230 */ /* 0x000fe20000004100 */
[----:B------:R-:W-:Y:S01]  /*3340*/  F2FP.SATFINITE.E4M3.F32.PACK_AB_MERGE_C R9, R9, R8, R43 ;  /* 0x000000080909723e */ /* 0x000fe2000480702b */
[----:B------:R-:W-:-:S02]  /*3350*/  HADD2.F32 R36, -RZ, R78.H1_H1 ;  /* 0x3000004eff247230 */ /* 0x000fc40000004100 */
[-C--:B------:R-:W-:Y:S01]  /*3360*/  FMUL.FTZ R92, R42, R90.reuse ;  /* 0x0000005a2a5c7220 */ /* 0x080fe20000410000 */
[----:B------:R-:W-:Y:S02]  /*3370*/  HADD2.F32 R78, -RZ, R78.H0_H0 ;  /* 0x2000004eff4e7230 */ /* 0x000fe40000004100 */
[----:B------:R-:W-:Y:S01]  /*3380*/  FMUL.FTZ R79, R37, R90 ;  /* 0x0000005a254f7220 */ /* 0x000fe20000410000 */
[-C--:B------:R-:W-:Y:S01]  /*3390*/  FFMA.FTZ R91, R76, R36.reuse, -R91 ;  /* 0x000000244c5b7223 */ /* 0x080fe2000001085b */
[----:B------:R-:W-:Y:S01]  /*33a0*/  FFMA.FTZ R94, R77, R36, R94 ;  /* 0x000000244d5e7223 */ /* 0x000fe2000001005e */
[-C--:B------:R-:W-:Y:S01]  /*33b0*/  FFMA.FTZ R36, R37, R78.reuse, -R92 ;  /* 0x0000004e25247223 */ /* 0x080fe2000001085c */
[----:B------:R-:W-:Y:S01]  /*33c0*/  F2FP.F16.E4M3.UNPACK_B R76, R11.H1 ;  /* 0x0000000bff4c723e */ /* 0x000fe200030006ff */
[----:B------:R-:W-:Y:S01]  /*33d0*/  FFMA.FTZ R37, R42, R78, R79 ;  /* 0x0000004e2a257223 */ /* 0x000fe2000001004f */
[-C--:B------:R-:W-:Y:S02]  /*33e0*/  F2FP.F16.E4M3.UNPACK_B R78, R35.reuse.H1 ;  /* 0x00000023ff4e723e */ /* 0x080fe400030006ff */
[----:B------:R-:W-:Y:S01]  /*33f0*/  F2FP.F16.E4M3.UNPACK_B R79, R10.H1 ;  /* 0x0000000aff4f723e */ /* 0x000fe200030006ff */
[--C-:B------:R-:W-:Y:S01]  /*3400*/  HADD2.F32 R90, -RZ, R76.reuse.H0_H0 ;  /* 0x2000004cff5a7230 */ /* 0x100fe20000004100 */
[----:B------:R-:W-:Y:S01]  /*3410*/  F2FP.F16.E4M3.UNPACK_B R77, R35 ;  /* 0x00000023ff4d723e */ /* 0x000fe200020006ff */
[----:B------:R-:W-:Y:S01]  /*3420*/  HADD2.F32 R93, -RZ, R76.H1_H1 ;  /* 0x3000004cff5d7230 */ /* 0x000fe20000004100 */
[-C--:B------:R-:W-:Y:S01]  /*3430*/  F2FP.F16.E4M3.UNPACK_B R76, R34.reuse.H1 ;  /* 0x00000022ff4c723e */ /* 0x080fe200030006ff */
[----:B------:R-:W-:Y:S01]  /*3440*/  HADD2.F32 R92, -RZ, R78.H1_H1 ;  /* 0x3000004eff5c7230 */ /* 0x000fe20000004100 */
[----:B------:R-:W-:Y:S01]  /*3450*/  F2FP.SATFINITE.E4M3.F32.PACK_AB_MERGE_C R42, R94, R91, RZ ;  /* 0x0000005b5e2a723e */ /* 0x000fe200048070ff */
[----:B------:R-:W-:Y:S01]  /*3460*/  HADD2.F32 R91, -RZ, R79.H1_H1 ;  /* 0x3000004fff5b7230 */ /* 0x000fe20000004100 */
[----:B------:R-:W-:Y:S01]  /*3470*/  F2FP.F16.E4M3.UNPACK_B R34, R34 ;  /* 0x00000022ff22723e */ /* 0x000fe200020006ff */
[----:B------:R-:W-:-:S02]  /*3480*/  HADD2.F32 R96, -RZ, R77.H1_H1 ;  /* 0x3000004dff607230 */ /* 0x000fc40000004100 */
[-C--:B------:R-:W-:Y:S01]  /*3490*/  FMUL.FTZ R35, R93, R92.reuse ;  /* 0x0000005c5d237220 */ /* 0x080fe20000410000 */
[----:B------:R-:W-:Y:S02]  /*34a0*/  HADD2.F32 R79, -RZ, R79.H0_H0 ;  /* 0x2000004fff4f7230 */ /* 0x000fe40000004100 */
[C---:B------:R-:W-:Y:S01]  /*34b0*/  FMUL.FTZ R100, R90.reuse, R92 ;  /* 0x0000005c5a647220 */ /* 0x040fe20000410000 */
[----:B------:R-:W-:Y:S02]  /*34c0*/  HADD2.F32 R95, -RZ, R76.H1_H1 ;  /* 0x3000004cff5f7230 */ /* 0x000fe40000004100 */
[-C--:B------:R-:W-:Y:S01]  /*34d0*/  FMUL.FTZ R98, R91, R96.reuse ;  /* 0x000000605b627220 */ /* 0x080fe20000410000 */
[----:B------:R-:W-:Y:S01]  /*34e0*/  HADD2.F32 R94, -RZ, R34.H1_H1 ;  /* 0x30000022ff5e7230 */ /* 0x000fe20000004100 */
[----:B------:R-:W-:Y:S01]  /*34f0*/  F2FP.F16.E4M3.UNPACK_B R92, R11 ;  /* 0x0000000bff5c723e */ /* 0x000fe200020006ff */
[----:B------:R-:W-:Y:S01]  /*3500*/  FMUL.FTZ R96, R79, R96 ;  /* 0x000000604f607220 */ /* 0x000fe20000410000 */
[----:B------:R-:W-:Y:S01]  /*3510*/  F2FP.F16.E4M3.UNPACK_B R10, R10 ;  /* 0x0000000aff0a723e */ /* 0x000fe200020006ff */
[-C--:B------:R-:W-:Y:S01]  /*3520*/  FFMA.FTZ R35, R90, R95.reuse, -R35 ;  /* 0x0000005f5a237223 */ /* 0x080fe20000010823 */
[----:B------:R-:W-:Y:S01]  /*3530*/  FFMA.FTZ R90, R93, R95, R100 ;  /* 0x0000005f5d5a7223 */ /* 0x000fe20000010064 */
[----:B------:R-:W-:Y:S01]  /*3540*/  FFMA.FTZ R11, R79, R94, -R98 ;  /* 0x0000005e4f0b7223 */ /* 0x000fe20000010862 */
[----:B------:R-:W-:-:S02]  /*3550*/  HADD2.F32 R79, -RZ, R92.H0_H0 ;  /* 0x2000005cff4f7230 */ /* 0x000fc40000004100 */
[----:B------:R-:W-:Y:S01]  /*3560*/  FFMA.FTZ R96, R91, R94, R96 ;  /* 0x0000005e5b607223 */ /* 0x000fe20000010060 */
[----:B------:R-:W-:Y:S01]  /*3570*/  HADD2.F32 R93, -RZ, R78.H0_H0 ;  /* 0x2000004eff5d7230 */ /* 0x000fe20000004100 */
[----:B------:R-:W-:Y:S01]  /*3580*/  F2FP.SATFINITE.E4M3.F32.PACK_AB_MERGE_C R35, R90, R35, RZ ;  /* 0x000000235a23723e */ /* 0x000fe200048070ff */
[----:B------:R-:W-:Y:S01]  /*3590*/  HADD2.F32 R92, -RZ, R92.H1_H1 ;  /* 0x3000005cff5c7230 */ /* 0x000fe20000004100 */
[----:B------:R-:W-:Y:S01]  /*35a0*/  F2FP.SATFINITE.E4M3.F32.PACK_AB_MERGE_C R8, R37, R36, R42 ;  /* 0x000000242508723e */ /* 0x000fe2000480702a */
[--C-:B------:R-:W-:Y:S02]  /*35b0*/  HADD2.F32 R78, -RZ, R10.reuse.H0_H0 ;  /* 0x2000000aff4e7230 */ /* 0x100fe40000004100 */
[----:B------:R-:W-:Y:S01]  /*35c0*/  FMUL.FTZ R95, R79, R93 ;  /* 0x0000005d4f5f7220 */ /* 0x000fe20000410000 */
[----:B------:R-:W-:Y:S01]  /*35d0*/  HADD2.F32 R10, -RZ, R10.H1_H1 ;  /* 0x3000000aff0a7230 */ /* 0x000fe20000004100 */
[----:B------:R-:W-:Y:S01]  /*35e0*/  F2FP.SATFINITE.E4M3.F32.PACK_AB_MERGE_C R11, R96, R11, RZ ;  /* 0x0000000b600b723e */ /* 0x000fe200048070ff */
[----:B------:R-:W-:-:S02]  /*35f0*/  HADD2.F32 R91, -RZ, R77.H0_H0 ;  /* 0x2000004dff5b7230 */ /* 0x000fc40000004100 */
        /* <DEDUP_REMOVED lines=8> */
[----:B------:R-:W-:-:S03]  /*3680*/  FFMA.FTZ R95, R92, R76, R95 ;  /* 0x0000004c5c5f7223 */ /* 0x000fc6000001005f */
[----:B------:R-:W-:Y:S02]  /*3690*/  F2FP.SATFINITE.E4M3.F32.PACK_AB_MERGE_C R10, R10, R93, R11 ;  /* 0x0000005d0a0a723e */ /* 0x000fe4000480700b */
[----:B------:R-:W-:-:S07]  /*36a0*/  F2FP.SATFINITE.E4M3.F32.PACK_AB_MERGE_C R11, R95, R34, R35 ;  /* 0x000000225f0b723e */ /* 0x000fce0004807023 */
.L_x_9942:
[----:B------:R-:W-:Y:S05]  /*36b0*/  BSYNC B2 ;  /* 0x0000000000027941 */ /* 0x000fea0003800000 */
.L_x_9941:
[----:B------:R1:W-:Y:S02]  /*36c0*/  STG.E.128 desc[UR42][R32.64], R8 ;  /* 0x0000000820007986 */ /* 0x0003e4000c101d2a */
.L_x_9940:
[----:B------:R-:W-:Y:S05]  /*36d0*/  BSYNC B1 ;  /* 0x0000000000017941 */ /* 0x000fea0003800000 */
.L_x_9939:
        /* <DEDUP_REMOVED lines=70> */
[--C-:B------:R-:W-:Y:S01]  /*3b40*/  HADD2.F32 R40, -RZ, R36.reuse.H0_H0 ;  /* 0x20000024ff287230 */ /* 0x100fe20000004100 */
[----:B------:R-:W-:Y:S01]  /*3b50*/  F2FP.F16.E4M3.UNPACK_B R37, R10.H1 ;  /* 0x0000000aff25723e */ /* 0x000fe200030006ff */
[----:B------:R-:W-:Y:S01]  /*3b60*/  HADD2.F32 R41, -RZ, R36.H1_H1 ;  /* 0x30000024ff297230 */ /* 0x000fe20000004100 */
[----:B------:R-:W-:Y:S02]  /*3b70*/  F2FP.F16.E4M3.UNPACK_B R77, R29 ;  /* 0x0000001dff4d723e */ /* 0x000fe400020006ff */
[----:B------:R-:W-:Y:S01]  /*3b80*/  F2FP.SATFINITE.E4M3.F32.PACK_AB_MERGE_C R35, R76, R35, RZ ;  /* 0x000000234c23723e */ /* 0x000fe200048070ff */
        /* <DEDUP_REMOVED lines=8> */
[----:B------:R-:W-:Y:S02]  /*3c10*/  HADD2.F32 R37, -RZ, R37.H0_H0 ;  /* 0x20000025ff257230 */ /* 0x000fe40000004100 */
[----:B------:R-:W-:Y:S01]  /*3c20*/  FMUL.FTZ R92, R29, R90 ;  /* 0x0000005a1d5c7220 */ /* 0x000fe20000410000 */
[----:B------:R-:W-:Y:S02]  /*3c30*/  HADD2.F32 R76, -RZ, R42.H1_H1 ;  /* 0x3000002aff4c7230 */ /* 0x000fe40000004100 */
[----:B------:R-:W-:Y:S01]  /*3c40*/  FFMA.FTZ R28, R40, R43, -R79 ;  /* 0x0000002b281c7223 */ /* 0x000fe2000001084f */
[----:B------:R-:W-:Y:S01]  /*3c50*/  F2FP.F16.E4M3.UNPACK_B R10, R10 ;  /* 0x0000000aff0a723e */ /* 0x000fe200020006ff */
[----:B------:R-:W-:Y:S01]  /*3c60*/  FMUL.FTZ R90, R37, R90 ;  /* 0x0000005a255a7220 */ /* 0x000fe20000410000 */
[----:B------:R-:W-:Y:S01]  /*3c70*/  F2FP.F16.E4M3.UNPACK_B R40, R11 ;  /* 0x0000000bff28723e */ /* 0x000fe200020006ff */
[----:B------:R-:W-:Y:S01]  /*3c80*/  FFMA.FTZ R11, R41, R43, R94 ;  /* 0x0000002b290b7223 */ /* 0x000fe2000001005e */
[-C--:B------:R-:W-:Y:S01]  /*3c90*/  FFMA.FTZ R92, R37, R76.reuse, -R92 ;  /* 0x0000004c255c7223 */ /* 0x080fe2000001085c */
[----:B------:R-:W-:Y:S01]  /*3ca0*/  FFMA.FTZ R41, R29, R76, R90 ;  /* 0x0000004c1d297223 */ /* 0x000fe2000001005a */
[----:B------:R-:W-:Y:S01]  /*3cb0*/  HADD2.F32 R29, -RZ, R10.H0_H0 ;  /* 0x2000000aff1d7230 */ /* 0x000fe20000004100 */
[----:B------:R-:W-:Y:S01]  /*3cc0*/  F2FP.SATFINITE.E4M3.F32.PACK_AB_MERGE_C R9, R9, R8, R34 ;  /* 0x000000080909723e */ /* 0x000fe20004807022 */
[----:B------:R-:W-:Y:S01]  /*3cd0*/  HADD2.F32 R37, -RZ, R40.H0_H0 ;  /* 0x20000028ff257230 */ /* 0x000fe20000004100 */
[----:B------:R-:W-:Y:S01]  /*3ce0*/  F2FP.SATFINITE.E4M3.F32.PACK_AB_MERGE_C R11, R11, R28, RZ ;  /* 0x0000001c0b0b723e */ /* 0x000fe200048070ff */
[----:B------:R-:W-:Y:S01]  /*3cf0*/  HADD2.F32 R10, -RZ, R10.H1_H1 ;  /* 0x3000000aff0a7230 */ /* 0x000fe20000004100 */
        /* <DEDUP_REMOVED lines=17> */
.L_x_9946:
[----:B------:R-:W-:Y:S05]  /*3e10*/  BSYNC B2 ;  /* 0x0000000000027941 */ /* 0x000fea0003800000 */
.L_x_9945:
[----:B------:R2:W-:Y:S02]  /*3e20*/  STG.E.128 desc[UR42][R32.64+0x20], R8 ;  /* 0x0000200820007986 */ /* 0x0005e4000c101d2a */
.L_x_9944:
[----:B------:R-:W-:Y:S05]  /*3e30*/  BSYNC B1 ;  /* 0x0000000000017941 */ /* 0x000fea0003800000 */
.L_x_9943:
        /* <DEDUP_REMOVED lines=16> */
[----:B------:R-:W-:Y:S01]  /*3f40*/  IMAD.MOV.U32 R13, RZ, RZ, R9 ;  /* 0x000000ffff0d7224 */ /* 0x000fe200078e0009 */
[----:B------:R-:W-:Y:S01]  /*3f50*/  LOP3.LUT R30, R29, 0xff00, R28, 0xf8, !PT ;  /* 0x0000ff001d1e7812 */ /* 0x000fe200078ef81c */
[----:B------:R-:W-:Y:S01]  /*3f60*/  IMAD.U32 R9, R34, 0x10000, RZ ;  /* 0x0001000022097824 */ /* 0x000fe200078e00ff */
[----:B------:R-:W-:Y:S01]  /*3f70*/  LOP3.LUT R12, R15, 0xff00, R12, 0xf8, !PT ;  /* 0x0000ff000f0c7812 */ /* 0x000fe200078ef80c */
[----:B------:R-:W-:Y:S01]  /*3f80*/  IMAD.MOV.U32 R14, RZ, RZ, R8 ;  /* 0x000000ffff0e7224 */ /* 0x000fe200078e0008 */
[----:B------:R-:W-:Y:S01]  /*3f90*/  F2FP.F16.E4M3.UNPACK_B R28, R39.H1 ;  /* 0x00000027ff1c723e */ /* 0x000fe200030006ff */
[----:B------:R-:W-:Y:S01]  /*3fa0*/  IMAD.U32 R15, R31, 0x10000, RZ ;  /* 0x000100001f0f7824 */ /* 0x000fe200078e00ff */
        /* <DEDUP_REMOVED lines=53> */
[----:B------:R-:W-:-:S02]  /*4300*/  HADD2.F32 R37, -RZ, R36.H1_H1 ;  /* 0x30000024ff257230 */ /* 0x000fc40000004100 */
[----:B------:R-:W-:Y:S01]  /*4310*/  FMUL.FTZ R9, R31, R40 ;  /* 0x000000281f097220 */ /* 0x000fe20000410000 */
[----:B------:R-:W-:Y:S01]  /*4320*/  HADD2.F32 R12, -RZ, R30.H1_H1 ;  /* 0x3000001eff0c7230 */ /* 0x000fe20000004100 */
[----:B------:R-:W-:Y:S01]  /*4330*/  F2FP.F16.E4M3.UNPACK_B R11, R11 ;  /* 0x0000000bff0b723e */ /* 0x000fe200020006ff */
[----:B------:R-:W-:Y:S02]  /*4340*/  HADD2.F32 R41, -RZ, R38.H1_H1 ;  /* 0x30000026ff297230 */ /* 0x000fe40000004100 */
[----:B------:R-:W-:Y:S01]  /*4350*/  FFMA.FTZ R42, R34, R37, -R9 ;  /* 0x00000025222a7223 */ /* 0x000fe20000010809 */
[----:B------:R-:W-:Y:S01]  /*4360*/  HADD2.F32 R30, -RZ, R30.H0_H0 ;  /* 0x2000001eff1e7230 */ /* 0x000fe20000004100 */
[----:B------:R-:W-:Y:S01]  /*4370*/  F2FP.F16.E4M3.UNPACK_B R10, R10 ;  /* 0x0000000aff0a723e */ /* 0x000fe200020006ff */
[----:B------:R-:W-:Y:S02]  /*4380*/  HADD2.F32 R9, -RZ, R35.H1_H1 ;  /* 0x30000023ff097230 */ /* 0x000fe40000004100 */
[-C--:B------:R-:W-:Y:S01]  /*4390*/  FMUL.FTZ R43, R12, R41.reuse ;  /* 0x000000290c2b7220 */ /* 0x080fe20000410000 */
[----:B------:R-:W-:Y:S01]  /*43a0*/  FMUL.FTZ R40, R34, R40 ;  /* 0x0000002822287220 */ /* 0x000fe20000410000 */
[----:B------:R-:W-:Y:S01]  /*43b0*/  FMUL.FTZ R41, R30, R41 ;  /* 0x000000291e297220 */ /* 0x000fe20000410000 */
[----:B------:R-:W-:-:S02]  /*43c0*/  HADD2.F32 R38, -RZ, R38.H0_H0 ;  /* 0x20000026ff267230 */ /* 0x000fc40000004100 */
[----:B------:R-:W-:Y:S01]  /*43d0*/  FFMA.FTZ R43, R30, R9, -R43 ;  /* 0x000000091e2b7223 */ /* 0x000fe2000001082b */
[----:B------:R-:W-:Y:S01]  /*43e0*/  FFMA.FTZ R77, R31, R37, R40 ;  /* 0x000000251f4d7223 */ /* 0x000fe20000010028 */
[----:B------:R-:W-:Y:S01]  /*43f0*/  FFMA.FTZ R34, R12, R9, R41 ;  /* 0x000000090c227223 */ /* 0x000fe20000010029 */
[--C-:B------:R-:W-:Y:S02]  /*4400*/  HADD2.F32 R12, -RZ, R11.reuse.H0_H0 ;  /* 0x2000000bff0c7230 */ /* 0x100fe40000004100 */
[--C-:B------:R-:W-:Y:S01]  /*4410*/  HADD2.F32 R9, -RZ, R10.reuse.H0_H0 ;  /* 0x2000000aff097230 */ /* 0x100fe20000004100 */
[----:B------:R-:W-:Y:S01]  /*4420*/  F2FP.SATFINITE.E4M3.F32.PACK_AB_MERGE_C R42, R77, R42, RZ ;  /* 0x0000002a4d2a723e */ /* 0x000fe200048070ff */
[----:B------:R-:W-:Y:S02]  /*4430*/  HADD2.F32 R11, -RZ, R11.H1_H1 ;  /* 0x3000000bff0b7230 */ /* 0x000fe40000004100 */
[----:B------:R-:W-:Y:S01]  /*4440*/  FMUL.FTZ R40, R12, R39 ;  /* 0x000000270c287220 */ /* 0x000fe20000410000 */
[----:B------:R-:W-:-:S02]  /*4450*/  HADD2.F32 R10, -RZ, R10.H1_H1 ;  /* 0x3000000aff0a7230 */ /* 0x000fc40000004100 */
        /* <DEDUP_REMOVED lines=14> */
.L_x_9948:
[----:B------:R-:W-:Y:S05]  /*4540*/  BSYNC B1 ;  /* 0x0000000000017941 */ /* 0x000fea0003800000 */
.L_x_9947:
[----:B------:R1:W-:Y:S01]  /*4550*/  STG.E.128 desc[UR42][R32.64+0x40], R8 ;  /* 0x0000400820007986 */ /* 0x0003e2000c101d2a */
[----:B------:R-:W-:Y:S05]  /*4560*/  BRA `(.L_x_9938) ;  /* 0x0000002400387947 */ /* 0x000fea0003800000 */
.L_x_9932:
        /* <DEDUP_REMOVED lines=11> */
[----:B------:R-:W-:Y:S01]  /*4620*/  ULDC.64 UR4, c[0x0][0x3e8] ;  /* 0x0000fa0000047ab9 */ /* 0x000fe20000000a00 */
[----:B------:R-:W-:Y:S01]  /*4630*/  ULDC.64 UR6, c[0x0][0x400] ;  /* 0x0001000000067ab9 */ /* 0x000fe20000000a00 */
[----:B------:R-:W-:Y:S02]  /*4640*/  IADD3 R40, P3, P5, R52, UR4, R40 ;  /* 0x0000000434287c10 */ /* 0x000fe4000fd7e028 */
[----:B------:R-:W-:Y:S02]  /*4650*/  CS2R R10, SRZ ;  /* 0x00000000000a7805 */ /* 0x000fe4000001ff00 */
[----:B------:R-:W-:Y:S02]  /*4660*/  CS2R R8, SRZ ;  /* 0x0000000000087805 */ /* 0x000fe4000001ff00 */
[----:B------:R-:W-:Y:S02]  /*4670*/  CS2R R30, SRZ ;  /* 0x00000000001e7805 */ /* 0x000fe4000001ff00 */
[----:B------:R-:W-:-:S02]  /*4680*/  IADD3.X R41, R21, UR5, R78, P3, P5 ;  /* 0x0000000515297c10 */ /* 0x000fc40009fea44e */
[----:B------:R-:W-:Y:S02]  /*4690*/  CS2R R28, SRZ ;  /* 0x00000000001c7805 */ /* 0x000fe4000001ff00 */
[----:B------:R-:W-:-:S04]  /*46a0*/  IADD3 R38, P3, P5, R48, UR6, R38 ;  /* 0x0000000630267c10 */ /* 0x000fc8000fd7e026 */
[----:B------:R-:W-:Y:S02]  /*46b0*/  IADD3.X R39, R5, UR7, R42, P3, P5 ;  /* 0x0000000705277c10 */ /* 0x000fe40009fea42a */
[-C--:B------:R-:W-:Y:S02]  /*46c0*/  ISETP.GE.AND P3, PT, R152, R86.reuse, PT ;  /* 0x000000569800720c */ /* 0x080fe40003f66270 */
[----:B------:R-:W-:-:S11]  /*46d0*/  ISETP.GE.AND P5, PT, R80, R86, PT ;  /* 0x000000565000720c */ /* 0x000fd60003fa6270 */
[----:B------:R0:W5:Y:S04]  /*46e0*/  @!P3 LDG.E.128 R12, desc[UR42][R40.64] ;  /* 0x0000002a280cb981 */ /* 0x000168000c1e1d00 */
[----:B------:R0:W5:Y:S04]  /*46f0*/  @!P5 LDG.E.128 R8, desc[UR42][R40.64+0x20] ;  /* 0x0000202a2808d981 */ /* 0x000168000c1e1d00 */
[----:B------:R0:W5:Y:S04]  /*4700*/  @!P3 LDG.E.128 R32, desc[UR42][R38.64] ;  /* 0x0000002a2620b981 */ /* 0x000168000c1e1d00 */
[----:B------:R0:W5:Y:S02]  /*4710*/  @!P5 LDG.E.128 R28, desc[UR42][R38.64+0x20] ;  /* 0x0000202a261cd981 */ /* 0x000164000c1e1d00 */
.L_x_9950:
[----:B------:R-:W-:Y:S05]  /*4720*/  BSYNC B1 ;  /* 0x0000000000017941 */ /* 0x000fea0003800000 */
.L_x_9949:
[----:B------:R-:W-:Y:S01]  /*4730*/  UISETP.NE.AND UP0, UPT, UR36, 0x3, UPT ;  /* 0x000000032400788c */ /* 0x000fe2000bf05270 */
[----:B-----5:R-:W-:Y:S02]  /*4740*/  IMAD.MOV.U32 R91, RZ, RZ, R10 ;  /* 0x000000ffff5b7224 */ /* 0x020fe400078e000a */
[----:B------:R-:W-:Y:S02]  /*4750*/  IMAD.MOV.U32 R90, RZ, RZ, R8 ;  /* 0x000000ffff5a7224 */ /* 0x000fe400078e0008 */
[----:B------:R-:W-:Y:S01]  /*4760*/  IMAD.MOV.U32 R99, RZ, RZ, R14 ;  /* 0x000000ffff637224 */ /* 0x000fe200078e000e */
[----:B------:R-:W-:Y:S01]  /*4770*/  PLOP3.LUT P3, PT, PT, PT, UP0, 0x80, 0x0 ;  /* 0x000000000000781c */ /* 0x000fe20003f6f008 */
[----:B------:R-:W-:Y:S02]  /*4780*/  IMAD.MOV.U32 R97, RZ, RZ, R12 ;  /* 0x000000ffff617224 */ /* 0x000fe400078e000c */
[----:B------:R-:W-:Y:S02]  /*4790*/  IMAD.MOV.U32 R92, RZ, RZ, R30 ;  /* 0x000000ffff5c7224 */ /* 0x000fe400078e001e */
[----:B------:R-:W-:-:S02]  /*47a0*/  IMAD.MOV.U32 R93, RZ, RZ, R28 ;  /* 0x000000ffff5d7224 */ /* 0x000fc400078e001c */
[----:B------:R-:W-:Y:S02]  /*47b0*/  IMAD.MOV.U32 R98, RZ, RZ, R34 ;  /* 0x000000ffff627224 */ /* 0x000fe400078e0022 */
[----:B------:R-:W-:-:S04]  /*47c0*/  IMAD.MOV.U32 R100, RZ, RZ, R32 ;  /* 0x000000ffff647224 */ /* 0x000fc800078e0020 */
[----:B------:R-:W-:Y:S05]  /*47d0*/  @!P3 BRA `(.L_x_9951) ;  /* 0x000000000004b947 */ /* 0x000fea0003800000 */
[----:B------:R-:W-:Y:S01]  /*47e0*/  BPT.TRAP 0x1 ;  /* 0x000000040000795c */ /* 0x000fe20000300000 */
.L_x_9951:
[----:B0-----:R-:W2:Y:S01]  /*47f0*/  LDL R38, [R1+0x8] ;  /* 0x0000080001267983 */ /* 0x001ea20000100800 */
[----:B------:R-:W-:Y:S01]  /*4800*/  IMAD R82, R19, 0x8, R16 ;  /* 0x0000000813527824 */ /* 0x000fe200078e0210 */
[----:B------:R-:W-:Y:S01]  /*4810*/  BSSY B1, `(.L_x_9952) ;  /* 0x0000004000017945 */ /* 0x000fe20003800000 */
[----:B--2---:R-:W-:-:S04]  /*4820*/  SHF.L.U32 R85, R38, 0x1f, RZ ;  /* 0x0000001f26557819 */ /* 0x004fc800000006ff */
[----:B------:R-:W0:Y:S02]  /*4830*/  SYNCS.PHASECHK.TRANS64.TRYWAIT P5, [R82+URZ+0x19c90], R85 ;  /* 0x019c9055520075a7 */ /* 0x000e2400080a017f */
[----:B0-----:R-:W-:Y:S05]  /*4840*/  @!P5 BRA `(.L_x_9953) ;  /* 0x000001f00058d947 */ /* 0x001fea0003800000 */
.L_x_10272:
[----:B------:R-:W-:Y:S05]  /*4850*/  BSYNC B1 ;  /* 0x0000000000017941 */ /* 0x000fea0003800000 */
.L_x_9952:
[----:B------:R-:W-:Y:S05]  /*4860*/  @P4 BRA `(.L_x_9938) ;  /* 0x0000002000784947 */ /* 0x000fea0003800000 */
[----:B------:R-:W1:Y:S01]  /*4870*/  LDC R94, c[0x0][0x2f4] ;  /* 0x0000bd00ff5e7b82 */ /* 0x000e620000000800 */
[----:B------:R-:W-:Y:S01]  /*4880*/  ISETP.NE.AND P4, PT, R45, RZ, PT ;  /* 0x000000ff2d00720c */ /* 0x000fe20003f85270 */
[----:B------:R-:W-:Y:S01]  /*4890*/  ULDC.64 UR4, c[0x0][0x300] ;  /* 0x0000c00000047ab9 */ /* 0x000fe20000000a00 */
[----:B------:R-:W-:Y:S01]  /*48a0*/  SHF.R.S32.HI R38, RZ, 0x1f, R154 ;  /* 0x0000001fff267819 */ /* 0x000fe2000001149a */
[----:B------:R-:W-:Y:S01]  /*48b0*/  IMAD.MOV.U32 R78, RZ, RZ, R36 ;  /* 0x000000ffff4e7224 */ /* 0x000fe200078e0024 */
[----:B------:R-:W-:Y:S03]  /*48c0*/  BSSY B1, `(.L_x_9954) ;  /* 0x0000104000017945 */ /* 0x000fe60003800000 */
[----:B------:R-:W-:Y:S02]  /*48d0*/  IMAD R37, R38, UR4, RZ ;  /* 0x0000000426257c24 */ /* 0x000fe4000f8e02ff */
[----:B------:R-:W-:-:S04]  /*48e0*/  IMAD.WIDE.U32 R78, R154, UR4, R78 ;  /* 0x000000049a4e7c25 */ /* 0x000fc8000f8e004e */
[----:B------:R-:W-:-:S04]  /*48f0*/  IMAD R37, R154, UR5, R37 ;  /* 0x000000059a257c24 */ /* 0x000fc8000f8e0225 */
[----:B------:R-:W-:Y:S02]  /*4900*/  IMAD.IADD R95, R37, 0x1, R79 ;  /* 0x00000001255f7824 */ /* 0x000fe400078e024f */
[----:B-1----:R-:W-:Y:S01]  /*4910*/  IMAD.IADD R96, R94, 0x1, -R60 ;  /* 0x000000015e607824 */ /* 0x002fe200078e0a3c */
[----:B------:R-:W-:Y:S06]  /*4920*/  @!P4 BRA `(.L_x_9955) ;  /* 0x0000000c00f4c947 */ /* 0x000fec0003800000 */
[----:B------:R-:W2:Y:S04]  /*4930*/  LDL R40, [R1+0x20] ;  /* 0x0000200001287983 */ /* 0x000ea80000100800 */
[----:B------:R-:W3:Y:S04]  /*4940*/  LDL R39, [R1+0x78] ;  /* 0x0000780001277983 */ /* 0x000ee80000100800 */
[----:B------:R-:W4:Y:S01]  /*4950*/  LDL R38, [R1+0x30] ;  /* 0x0000300001267983 */ /* 0x000f220000100800 */
[----:B------:R-:W-:Y:S01]  /*4960*/  SEL R36, R60, R96, !P0 ;  /* 0x000000603c247207 */ /* 0x000fe20004000000 */
[----:B------:R-:W-:Y:S01]  /*4970*/  BSSY B2, `(.L_x_9956) ;  /* 0x00000ec000027945 */ /* 0x000fe20003800000 */
[----:B------:R-:W-:-:S02]  /*4980*/  ISETP.GE.AND P4, PT, R152, R86, PT ;  /* 0x000000569800720c */ /* 0x000fc40003f86270 */
[----:B------:R-:W-:-:S04]  /*4990*/  SHF.R.S32.HI R37, RZ, 0x1f, R36 ;  /* 0x0000001fff257819 */ /* 0x000fc80000011424 */
[----:B------:R-:W-:-:S04]  /*49a0*/  LEA.HI R37, R37, R36, RZ, 0x5 ;  /* 0x0000002425257211 */ /* 0x000fc800078f28ff */
[----:B------:R-:W-:-:S04]  /*49b0*/  SHF.R.S32.HI R37, RZ, 0x5, R37 ;  /* 0x00000005ff257819 */ /* 0x000fc80000011425 */
[----:B------:R-:W-:-:S04]  /*49c0*/  LEA.HI.SX32 R37, R72, R37, 0x1c ;  /* 0x0000002548257211 */ /* 0x000fc800078fe2ff */
[C---:B------:R-:W-:Y:S01]  /*49d0*/  LEA.HI R36, R37.reuse, R37, RZ, 0x1 ;  /* 0x0000002525247211 */ /* 0x040fe200078f08ff */
[----:B------:R-:W-:-:S04]  /*49e0*/  IMAD.SHL.U32 R101, R37, 0x10, RZ ;  /* 0x0000001025657824 */ /* 0x000fc800078e00ff */
[----:B------:R-:W-:-:S05]  /*49f0*/  IMAD.SHL.U32 R37, R36, 0x800, RZ ;  /* 0x0000080024257824 */ /* 0x000fca00078e00ff */
[----:B------:R-:W-:Y:S02]  /*4a00*/  LOP3.LUT R37, R37, 0xfffff000, RZ, 0xc0, !PT ;  /* 0xfffff00025257812 */ /* 0x000fe400078ec0ff */
[----:B--2---:R-:W-:-:S04]  /*4a10*/  LOP3.LUT R36, R40, 0x10, R101, 0xf8, !PT ;  /* 0x0000001028247812 */ /* 0x004fc800078ef865 */
[----:B---3--:R-:W-:-:S04]  /*4a20*/  LOP3.LUT R36, R36, R39, RZ, 0x3c, !PT ;  /* 0x0000002724247212 */ /* 0x008fc800078e3cff */
[----:B----4-:R-:W-:Y:S01]  /*4a30*/  IADD3 R36, R36, R37, R38 ;  /* 0x0000002524247210 */ /* 0x010fe20007ffe026 */
[----:B------:R-:W-:-:S04]  /*4a40*/  IMAD R37, R19, 0x3000, R70 ;  /* 0x0000300013257824 */ /* 0x000fc800078e0246 */
[----:B------:R-:W-:Y:S02]  /*4a50*/  IMAD R39, R19, 0x3000, R36 ;  /* 0x0000300013277824 */ /* 0x000fe400078e0224 */
[C---:B------:R-:W-:Y:S02]  /*4a60*/  IMAD.IADD R37, R16.reuse, 0x1, R37 ;  /* 0x0000000110257824 */ /* 0x040fe400078e0225 */
[----:B------:R-:W-:-:S04]  /*4a70*/  IMAD.IADD R40, R16, 0x1, R39 ;  /* 0x0000000110287824 */ /* 0x000fc800078e0227 */
[----:B------:R-:W1:Y:S04]  /*4a80*/  LDS.128 R36, [R37+0x13800] ;  /* 0x0138000025247984 */ /* 0x000e680000000c00 */
[----:B------:R-:W2:Y:S01]  /*4a90*/  LDS.128 R40, [R40+0x13800] ;  /* 0x0138000028287984 */ /* 0x000ea20000000c00 */
[----:B------:R-:W-:Y:S05]  /*4aa0*/  @P4 BRA `(.L_x_9957) ;  /* 0x0000000c00604947 */ /* 0x000fea0003800000 */
[----:B------:R-:W-:Y:S02]  /*4ab0*/  LOP3.LUT R14, R13, 0xff, RZ, 0xc0, !PT ;  /* 0x000000ff0d0e7812 */ /* 0x000fe400078ec0ff */
[--C-:B------:R-:W-:Y:S02]  /*4ac0*/  SHF.R.U32.HI R105, RZ, 0x18, R13.reuse ;  /* 0x00000018ff697819 */ /* 0x100fe4000001160d */
[--C-:B------:R-:W-:Y:S02]  /*4ad0*/  SHF.R.U32.HI R12, RZ, 0x10, R13.reuse ;  /* 0x00000010ff0c7819 */ /* 0x100fe4000001160d */
[----:B------:R-:W-:Y:S02]  /*4ae0*/  SHF.R.U32.HI R32, RZ, 0x8, R13 ;  /* 0x00000008ff207819 */ /* 0x000fe4000001160d */
[----:B------:R-:W-:Y:S01]  /*4af0*/  LOP3.LUT R102, R15, 0xff, RZ, 0xc0, !PT ;  /* 0x000000ff0f667812 */ /* 0x000fe200078ec0ff */
[----:B------:R-:W-:Y:S01]  /*4b00*/  IMAD.U32 R12, R12, 0x10000, RZ ;  /* 0x000100000c0c7824 */ /* 0x000fe200078e00ff */
[----:B------:R-:W-:-:S02]  /*4b10*/  SHF.R.U32.HI R106, RZ, 0x18, R15 ;  /* 0x00000018ff6a7819 */ /* 0x000fc4000001160f */
[--C-:B------:R-:W-:Y:S02]  /*4b20*/  SHF.R.U32.HI R13, RZ, 0x10, R15.reuse ;  /* 0x00000010ff0d7819 */ /* 0x100fe4000001160f */
[----:B------:R-:W-:Y:S02]  /*4b30*/  SHF.R.U32.HI R34, RZ, 0x8, R15 ;  /* 0x00000008ff227819 */ /* 0x000fe4000001160f */
[--C-:B------:R-:W-:Y:S02]  /*4b40*/  SHF.R.U32.HI R104, RZ, 0x8, R33.reuse ;  /* 0x00000008ff687819 */ /* 0x100fe40000011621 */
[----:B------:R-:W-:Y:S02]  /*4b50*/  PRMT R105, R105, 0x654, R14 ;  /* 0x0000065469697816 */ /* 0x000fe4000000000e */
[----:B------:R-:W-:Y:S01]  /*4b60*/  SHF.R.U32.HI R103, RZ, 0x10, R33 ;  /* 0x00000010ff677819 */ /* 0x000fe20000011621 */
[----:B------:R-:W-:Y:S01]  /*4b70*/  IMAD.SHL.U32 R104, R104, 0x100, RZ ;  /* 0x0000010068687824 */ /* 0x000fe200078e00ff */
[----:B------:R-:W-:-:S02]  /*4b80*/  LOP3.LUT R107, R33, 0xff, RZ, 0xc0, !PT ;  /* 0x000000ff216b7812 */ /* 0x000fc400078ec0ff */
[--C-:B------:R-:W-:Y:S01]  /*4b90*/  SHF.R.U32.HI R14, RZ, 0x10, R35.reuse ;  /* 0x00000010ff0e7819 */ /* 0x100fe20000011623 */
[----:B------:R-:W-:Y:S01]  /*4ba0*/  IMAD.U32 R103, R103, 0x10000, RZ ;  /* 0x0001000067677824 */ /* 0x000fe200078e00ff */
[----:B------:R-:W-:Y:S02]  /*4bb0*/  SHF.R.U32.HI R15, RZ, 0x8, R35 ;  /* 0x00000008ff0f7819 */ /* 0x000fe40000011623 */
[----:B------:R-:W-:Y:S02]  /*4bc0*/  LOP3.LUT R108, R35, 0xff, RZ, 0xc0, !PT ;  /* 0x000000ff236c7812 */ /* 0x000fe400078ec0ff */
[----:B------:R-:W-:Y:S01]  /*4bd0*/  SHF.R.U32.HI R33, RZ, 0x18, R33 ;  /* 0x00000018ff217819 */ /* 0x000fe20000011621 */
[----:B------:R-:W-:Y:S01]  /*4be0*/  IMAD.SHL.U32 R15, R15, 0x100, RZ ;  /* 0x000001000f0f7824 */ /* 0x000fe200078e00ff */
[----:B------:R-:W-:Y:S02]  /*4bf0*/  SHF.R.U32.HI R35, RZ, 0x18, R35 ;  /* 0x00000018ff237819 */ /* 0x000fe40000011623 */
[----:B------:R-:W-:Y:S01]  /*4c00*/  PRMT R102, R106, 0x654, R102 ;  /* 0x000006546a667816 */ /* 0x000fe20000000066 */
[----:B------:R-:W-:Y:S01]  /*4c10*/  IMAD.SHL.U32 R106, R32, 0x100, RZ ;  /* 0x00000100206a7824 */ /* 0x000fe200078e00ff */
[----:B------:R-:W-:-:S02]  /*4c20*/  PRMT R33, R33, 0x654, R107 ;  /* 0x0000065421217816 */ /* 0x000fc4000000006b */
[----:B------:R-:W-:Y:S01]  /*4c30*/  PRMT R32, R35, 0x654, R108 ;  /* 0x0000065423207816 */ /* 0x000fe2000000006c */
[----:B------:R-:W-:Y:S01]  /*4c40*/  IMAD.SHL.U32 R35, R34, 0x100, RZ ;  /* 0x0000010022237824 */ /* 0x000fe200078e00ff */
[----:B------:R-:W-:Y:S02]  /*4c50*/  LOP3.LUT R105, R105, 0xff00, R106, 0xf8, !PT ;  /* 0x0000ff0069697812 */ /* 0x000fe400078ef86a */
[----:B------:R-:W-:Y:S02]  /*4c60*/  LOP3.LUT R104, R33, 0xff00, R104, 0xf8, !PT ;  /* 0x0000ff0021687812 */ /* 0x000fe400078ef868 */
[----:B------:R-:W-:Y:S02]  /*4c70*/  LOP3.LUT R35, R102, 0xff00, R35, 0xf8, !PT ;  /* 0x0000ff0066237812 */ /* 0x000fe400078ef823 */
[----:B------:R-:W-:Y:S02]  /*4c80*/  LOP3.LUT R102, R105, 0xff0000, R12, 0xf8, !PT ;  /* 0x00ff000069667812 */ /* 0x000fe400078ef80c */
[----:B------:R-:W-:-:S02]  /*4c90*/  LOP3.LUT R12, R104, 0xff0000, R103, 0xf8, !PT ;  /* 0x00ff0000680c7812 */ /* 0x000fc400078ef867 */
[----:B--2---:R-:W-:Y:S02]  /*4ca0*/  F2FP.F16.E4M3.UNPACK_B R103, R41 ;  /* 0x00000029ff67723e */ /* 0x004fe400020006ff */
[----:B------:R-:W-:Y:S02]  /*4cb0*/  F2FP.F16.E4M3.UNPACK_B R105, R12 ;  /* 0x0000000cff69723e */ /* 0x000fe400020006ff */
[-C--:B-1----:R-:W-:Y:S01]  /*4cc0*/  F2FP.F16.E4M3.UNPACK_B R33, R37.reuse ;  /* 0x00000025ff21723e */ /* 0x082fe200020006ff */
        /* <DEDUP_REMOVED lines=16> */
[----:B------:R-:W-:-:S03]  /*4dd0*/  IMAD.MOV.U32 R15, RZ, RZ, R43 ;  /* 0x000000ffff0f7224 */ /* 0x000fc600078e002b */
        /* <DEDUP_REMOVED lines=9> */
[--C-:B------:R-:W-:Y:S02]  /*4e70*/  HADD2.F32 R108, -RZ, R106.reuse.H0_H0 ;  /* 0x2000006aff6c7230 */ /* 0x100fe40000004100 */
[----:B------:R-:W-:-:S02]  /*4e80*/  HADD2.F32 R106, -RZ, R106.H1_H1 ;  /* 0x3000006aff6a7230 */ /* 0x000fc40000004100 */
        /* <DEDUP_REMOVED lines=11> */
[----:B------:R-:W-:Y:S02]  /*4f40*/  IMAD.U32 R106, R13, 0x10000, RZ ;  /* 0x000100000d6a7824 */ /* 0x000fe400078e00ff */
[----:B------:R-:W-:Y:S01]  /*4f50*/  IMAD.U32 R13, R14, 0x10000, RZ ;  /* 0x000100000e0d7824 */ /* 0x000fe200078e00ff */
[----:B------:R-:W-:Y:S02]  /*4f60*/  F2FP.SATFINITE.E4M3.F32.PACK_AB_MERGE_C R41, R105, R41, RZ ;  /* 0x000000296929723e */ /* 0x000fe400048070ff */
[----:B------:R-:W-:Y:S02]  /*4f70*/  LOP3.LUT R14, R35, 0xff0000, R106, 0xf8, !PT ;  /* 0x00ff0000230e7812 */ /* 0x000fe400078ef86a */
[----:B------:R-:W-:Y:S02]  /*4f80*/  LOP3.LUT R13, R32, 0xff0000, R13, 0xf8, !PT ;  /* 0x00ff0000200d7812 */ /* 0x000fe400078ef80d */
[----:B------:R-:W-:-:S02]  /*4f90*/  F2FP.F16.E4M3.UNPACK_B R32, R15 ;  /* 0x0000000fff20723e */ /* 0x000fc400020006ff */
        /* <DEDUP_REMOVED lines=19> */
[--C-:B------:R-:W-:Y:S01]  /*50d0*/  HADD2.F32 R108, -RZ, R13.reuse.H0_H0 ;  /* 0x2000000dff6c7230 */ /* 0x100fe20000004100 */
        /* <DEDUP_REMOVED lines=94> */
[----:B------:R-:W-:Y:S01]  /*56c0*/  F2FP.SATFINITE.E4M3.F32.PACK_AB_MERGE_C R40, R40, R109, RZ ;  /* 0x0000006d2828723e */ /* 0x000fe200048070ff */
        /* <DEDUP_REMOVED lines=13> */
[----:B------:R-:W-:Y:S01]  /*57a0*/  FMUL.FTZ R98, R38, R98 ;  /* 0x0000006226627220 */ /* 0x000fe20000410000 */
[----:B------:R-:W-:Y:S01]  /*57b0*/  F2FP.SATFINITE.E4M3.F32.PACK_AB_MERGE_C R43, R32, R107, R14 ;  /* 0x0000006b202b723e */ /* 0x000fe2000480700e */
[-C--:B------:R-:W-:Y:S01]  /*57c0*/  FFMA.FTZ R41, R38, R99.reuse, -R41 ;  /* 0x0000006326297223 */ /* 0x080fe20000010829 */
[----:B------:R-:W-:Y:S02]  /*57d0*/  IMAD.MOV.U32 R37, RZ, RZ, R103 ;  /* 0x000000ffff257224 */ /* 0x000fe400078e0067 */
[----:B------:R-:W-:Y:S02]  /*57e0*/  FFMA.FTZ R99, R42, R99, R98 ;  /* 0x000000632a637223 */ /* 0x000fe40000010062 */
[----:B------:R-:W-:Y:S01]  /*57f0*/  F2FP.SATFINITE.E4M3.F32.PACK_AB_MERGE_C R38, R41, R102, R40 ;  /* 0x000000662926723e */ /* 0x000fe20004807028 */
[----:B------:R-:W-:-:S02]  /*5800*/  IMAD.MOV.U32 R40, RZ, RZ, R13 ;  /* 0x000000ffff287224 */ /* 0x000fc400078e000d */
[----:B------:R-:W-:Y:S02]  /*5810*/  F2FP.SATFINITE.E4M3.F32.PACK_AB_MERGE_C R42, R99, R108, R15 ;  /* 0x0000006c632a723e */ /* 0x000fe4000480700f */
[----:B------:R-:W-:-:S07]  /*5820*/  F2FP.SATFINITE.E4M3.F32.PACK_AB_MERGE_C R41, R33, R34, R12 ;  /* 0x000000222129723e */ /* 0x000fce000480700c */
.L_x_9957:
[----:B------:R-:W-:Y:S05]  /*5830*/  BSYNC B2 ;  /* 0x0000000000027941 */ /* 0x000fea0003800000 */
.L_x_9956:
        /* <DEDUP_REMOVED lines=11> */
[----:B--2---:R1:W-:Y:S03]  /*58f0*/  @!P4 STG.E.128 desc[UR42][R14.64], R40 ;  /* 0x000000280e00c986 */ /* 0x0043e6000c101d2a */
.L_x_9955:
[----:B------:R-:W-:Y:S05]  /*5900*/  BSYNC B1 ;  /* 0x0000000000017941 */ /* 0x000fea0003800000 */
.L_x_9954:
[----:B------:R-:W-:-:S13]  /*5910*/  ISETP.NE.AND P4, PT, R44, RZ, PT ;  /* 0x000000ff2c00720c */ /* 0x000fda0003f85270 */
[----:B------:R-:W-:Y:S05]  /*5920*/  @!P4 BRA `(.L_x_9938) ;  /* 0x000000100048c947 */ /* 0x000fea0003800000 */
[----:B------:R-:W2:Y:S04]  /*5930*/  LDL R32, [R1+0x20] ;  /* 0x0000200001207983 */ /* 0x000ea80000100800 */
[----:B-1----:R-:W3:Y:S04]  /*5940*/  LDL R15, [R1+0x78] ;  /* 0x00007800010f7983 */ /* 0x002ee80000100800 */
[----:B------:R-:W4:Y:S01]  /*5950*/  LDL R14, [R1+0x30] ;  /* 0x00003000010e7983 */ /* 0x000f220000100800 */
[----:B------:R-:W-:Y:S01]  /*5960*/  ISETP.NE.AND P5, PT, R81, RZ, PT ;  /* 0x000000ff5100720c */ /* 0x000fe20003fa5270 */
[----:B------:R-:W-:Y:S03]  /*5970*/  BSSY B1, `(.L_x_9958) ;  /* 0x00000ec000017945 */ /* 0x000fe60003800000 */
[----:B------:R-:W-:-:S02]  /*5980*/  SEL R96, R60, R96, !P5 ;  /* 0x000000603c607207 */ /* 0x000fc40006800000 */
[----:B------:R-:W-:Y:S02]  /*5990*/  IADD3 R37, P4, P5, R58, R78, R7 ;  /* 0x0000004e3a257210 */ /* 0x000fe40007d9e007 */
[----:B------:R-:W-:Y:S02]  /*59a0*/  SHF.R.S32.HI R13, RZ, 0x1f, R96 ;  /* 0x0000001fff0d7819 */ /* 0x000fe40000011460 */
[----:B------:R-:W-:Y:S02]  /*59b0*/  IADD3.X R38, R75, R95, R3, P4, P5 ;  /* 0x0000005f4b267210 */ /* 0x000fe400027ea403 */
[----:B------:R-:W-:Y:S02]  /*59c0*/  LEA.HI R13, R13, R96, RZ, 0x5 ;  /* 0x000000600d0d7211 */ /* 0x000fe400078f28ff */
[----:B------:R-:W-:Y:S02]  /*59d0*/  ISETP.GE.AND P5, PT, R80, R86, PT ;  /* 0x000000565000720c */ /* 0x000fe40003fa6270 */
[----:B------:R-:W-:-:S02]  /*59e0*/  SHF.R.S32.HI R12, RZ, 0x5, R13 ;  /* 0x00000005ff0c7819 */ /* 0x000fc4000001140d */
[----:B------:R-:W-:Y:S02]  /*59f0*/  IADD3 R36, P4, R37, R76, RZ ;  /* 0x0000004c25247210 */ /* 0x000fe40007f9e0ff */
[----:B------:R-:W-:-:S03]  /*5a00*/  LEA.HI.SX32 R12, R71, R12, 0x1c ;  /* 0x0000000c470c7211 */ /* 0x000fc600078fe2ff */
[----:B------:R-:W-:Y:S01]  /*5a10*/  IMAD.X R37, R38, 0x1, R77, P4 ;  /* 0x0000000126257824 */ /* 0x000fe200020e064d */
        /* <DEDUP_REMOVED lines=16> */
[----:B------:R-:W-:Y:S02]  /*5b20*/  SHF.R.U32.HI R8, RZ, 0x8, R9 ;  /* 0x00000008ff087819 */ /* 0x000fe40000011609 */
[----:B------:R-:W-:Y:S02]  /*5b30*/  PRMT R10, R10, 0x654, R41 ;  /* 0x000006540a0a7816 */ /* 0x000fe40000000029 */
[----:B------:R-:W-:Y:S01]  /*5b40*/  SHF.R.U32.HI R42, RZ, 0x18, R29 ;  /* 0x00000018ff2a7819 */ /* 0x000fe2000001161d */
[----:B------:R-:W-:Y:S01]  /*5b50*/  IMAD.SHL.U32 R41, R8, 0x100, RZ ;  /* 0x0000010008297824 */ /* 0x000fe200078e00ff */
[----:B------:R-:W-:-:S02]  /*5b60*/  LOP3.LUT R43, R29, 0xff, RZ, 0xc0, !PT ;  /* 0x000000ff1d2b7812 */ /* 0x000fc400078ec0ff */
[----:B------:R-:W-:Y:S02]  /*5b70*/  SHF.R.U32.HI R40, RZ, 0x8, R29 ;  /* 0x00000008ff287819 */ /* 0x000fe4000001161d */
[----:B------:R-:W-:Y:S02]  /*5b80*/  SHF.R.U32.HI R30, RZ, 0x8, R11 ;  /* 0x00000008ff1e7819 */ /* 0x000fe4000001160b */
[----:B------:R-:W-:Y:S02]  /*5b90*/  SHF.R.U32.HI R28, RZ, 0x10, R9 ;  /* 0x00000010ff1c7819 */ /* 0x000fe40000011609 */
[----:B------:R-:W-:Y:S02]  /*5ba0*/  SHF.R.U32.HI R38, RZ, 0x18, R11 ;  /* 0x00000018ff267819 */ /* 0x000fe4000001160b */
[----:B------:R-:W-:Y:S02]  /*5bb0*/  LOP3.LUT R9, R11, 0xff, RZ, 0xc0, !PT ;  /* 0x000000ff0b097812 */ /* 0x000fe400078ec0ff */
[----:B------:R-:W-:Y:S01]  /*5bc0*/  PRMT R42, R42, 0x654, R43 ;  /* 0x000006542a2a7816 */ /* 0x000fe2000000002b */
[----:B------:R-:W-:Y:S01]  /*5bd0*/  IMAD.SHL.U32 R43, R40, 0x100, RZ ;  /* 0x00000100282b7824 */ /* 0x000fe200078e00ff */
[----:B------:R-:W-:Y:S01]  /*5be0*/  LOP3.LUT R10, R10, 0xff00, R41, 0xf8, !PT ;  /* 0x0000ff000a0a7812 */ /* 0x000fe200078ef829 */
[----:B------:R-:W-:Y:S01]  /*5bf0*/  IMAD.SHL.U32 R41, R30, 0x100, RZ ;  /* 0x000001001e297824 */ /* 0x000fe200078e00ff */
[----:B------:R-:W-:-:S02]  /*5c00*/  SHF.R.U32.HI R11, RZ, 0x10, R11 ;  /* 0x00000010ff0b7819 */ /* 0x000fc4000001160b */
[----:B------:R-:W-:Y:S01]  /*5c10*/  PRMT R38, R38, 0x654, R9 ;  /* 0x0000065426267816 */ /* 0x000fe20000000009 */
[----:B------:R-:W-:Y:S01]  /*5c20*/  IMAD.U32 R9, R28, 0x10000, RZ ;  /* 0x000100001c097824 */ /* 0x000fe200078e00ff */
[----:B------:R-:W-:Y:S01]  /*5c30*/  SHF.R.U32.HI R86, RZ, 0x8, R31 ;  /* 0x00000008ff567819 */ /* 0x000fe2000001161f */
[----:B------:R-:W-:Y:S01]  /*5c40*/  IMAD.U32 R11, R11, 0x10000, RZ ;  /* 0x000100000b0b7824 */ /* 0x000fe200078e00ff */
[----:B------:R-:W-:Y:S02]  /*5c50*/  LOP3.LUT R42, R42, 0xff00, R43, 0xf8, !PT ;  /* 0x0000ff002a2a7812 */ /* 0x000fe400078ef82b */
[----:B------:R-:W-:Y:S01]  /*5c60*/  LOP3.LUT R8, R38, 0xff00, R41, 0xf8, !PT ;  /* 0x0000ff0026087812 */ /* 0x000fe200078ef829 */
[----:B------:R-:W-:Y:S01]  /*5c70*/  IMAD.SHL.U32 R97, R86, 0x100, RZ ;  /* 0x0000010056617824 */ /* 0x000fe200078e00ff */
[----:B------:R-:W-:Y:S02]  /*5c80*/  F2FP.F16.E4M3.UNPACK_B R43, R93.H1 ;  /* 0x0000005dff2b723e */ /* 0x000fe400030006ff */
[----:B--2---:R-:W-:-:S02]  /*5c90*/  F2FP.F16.E4M3.UNPACK_B R30, R32.H1 ;  /* 0x00000020ff1e723e */ /* 0x004fc400030006ff */
[----:B-1----:R-:W-:Y:S01]  /*5ca0*/  F2FP.F16.E4M3.UNPACK_B R38, R12.H1 ;  /* 0x0000000cff26723e */ /* 0x002fe200030006ff */
[--C-:B------:R-:W-:Y:S01]  /*5cb0*/  HADD2.F32 R86, -RZ, R43.reuse.H1_H1 ;  /* 0x3000002bff567230 */ /* 0x100fe20000004100 */
[----:B------:R-:W-:Y:S01]  /*5cc0*/  SHF.R.U32.HI R29, RZ, 0x10, R29 ;  /* 0x00000010ff1d7819 */ /* 0x000fe2000001161d */
[----:B------:R-:W-:Y:S01]  /*5cd0*/  HADD2.F32 R40, -RZ, R30.H0_H0 ;  /* 0x2000001eff287230 */ /* 0x000fe20000004100 */
[----:B------:R-:W-:Y:S01]  /*5ce0*/  LOP3.LUT R96, R31, 0xff0000ff, RZ, 0xc0, !PT ;  /* 0xff0000ff1f607812 */ /* 0x000fe200078ec0ff */
[----:B------:R-:W-:Y:S01]  /*5cf0*/  HADD2.F32 R28, -RZ, R38.H0_H0 ;  /* 0x20000026ff1c7230 */ /* 0x000fe20000004100 */
[----:B------:R-:W-:Y:S02]  /*5d00*/  SHF.R.U32.HI R31, RZ, 0x10, R31 ;  /* 0x00000010ff1f7819 */ /* 0x000fe4000001161f */
[----:B------:R-:W-:Y:S01]  /*5d10*/  LOP3.LUT R10, R10, 0xff0000, R9, 0xf8, !PT ;  /* 0x00ff00000a0a7812 */ /* 0x000fe200078ef809 */
[----:B------:R-:W-:Y:S01]  /*5d20*/  HADD2.F32 R9, -RZ, R43.H0_H0 ;  /* 0x2000002bff097230 */ /* 0x000fe20000004100 */
[----:B------:R-:W-:-:S02]  /*5d30*/  F2FP.F16.E4M3.UNPACK_B R41, R90.H1 ;  /* 0x0000005aff29723e */ /* 0x000fc400030006ff */
[----:B------:R-:W-:Y:S01]  /*5d40*/  LOP3.LUT R8, R8, 0xff0000, R11, 0xf8, !PT ;  /* 0x00ff000008087812 */ /* 0x000fe200078ef80b */
[----:B------:R-:W-:Y:S01]  /*5d50*/  IMAD.U32 R11, R29, 0x10000, RZ ;  /* 0x000100001d0b7824 */ /* 0x000fe200078e00ff */
[----:B------:R-:W-:Y:S01]  /*5d60*/  LOP3.LUT R96, R96, 0xff00, R97, 0xf8, !PT ;  /* 0x0000ff0060607812 */ /* 0x000fe200078ef861 */
[----:B------:R-:W-:Y:S02]  /*5d70*/  IMAD.U32 R29, R31, 0x10000, RZ ;  /* 0x000100001f1d7824 */ /* 0x000fe400078e00ff */
[-C--:B------:R-:W-:Y:S01]  /*5d80*/  FMUL.FTZ R97, R40, R9.reuse ;  /* 0x0000000928617220 */ /* 0x080fe20000410000 */
[----:B------:R-:W-:Y:S02]  /*5d90*/  HADD2.F32 R31, -RZ, R41.H0_H0 ;  /* 0x20000029ff1f7230 */ /* 0x000fe40000004100 */
[----:B------:R-:W-:Y:S01]  /*5da0*/  FMUL.FTZ R99, R28, R9 ;  /* 0x000000091c637220 */ /* 0x000fe20000410000 */
[----:B------:R-:W-:Y:S02]  /*5db0*/  F2FP.F16.E4M3.UNPACK_B R93, R93 ;  /* 0x0000005dff5d723e */ /* 0x000fe400020006ff */
[----:B------:R-:W-:Y:S01]  /*5dc0*/  LOP3.LUT R9, R96, 0xff0000, R29, 0xf8, !PT ;  /* 0x00ff000060097812 */ /* 0x000fe200078ef81d */
[-C--:B------:R-:W-:Y:S01]  /*5dd0*/  FFMA.FTZ R29, R28, R31.reuse, -R97 ;  /* 0x0000001f1c1d7223 */ /* 0x080fe20000010861 */
[----:B------:R-:W-:Y:S01]  /*5de0*/  FFMA.FTZ R28, R40, R31, R99 ;  /* 0x0000001f281c7223 */ /* 0x000fe20000010063 */
[----:B------:R-:W-:Y:S01]  /*5df0*/  HADD2.F32 R31, -RZ, R38.H1_H1 ;  /* 0x30000026ff1f7230 */ /* 0x000fe20000004100 */
[----:B------:R-:W-:Y:S01]  /*5e00*/  F2FP.F16.E4M3.UNPACK_B R38, R32 ;  /* 0x00000020ff26723e */ /* 0x000fe200020006ff */
[--C-:B------:R-:W-:Y:S01]  /*5e10*/  HADD2.F32 R97, -RZ, R93.reuse.H0_H0 ;  /* 0x2000005dff617230 */ /* 0x100fe20000004100 */
[----:B------:R-:W-:Y:S01]  /*5e20*/  F2FP.F16.E4M3.UNPACK_B R40, R12 ;  /* 0x0000000cff28723e */ /* 0x000fe200020006ff */
[----:B------:R-:W-:Y:S01]  /*5e30*/  HADD2.F32 R93, -RZ, R93.H1_H1 ;  /* 0x3000005dff5d7230 */ /* 0x000fe20000004100 */
[----:B------:R-:W-:Y:S01]  /*5e40*/  LOP3.LUT R11, R42, 0xff0000, R11, 0xf8, !PT ;  /* 0x00ff00002a0b7812 */ /* 0x000fe200078ef80b */
[----:B------:R-:W-:Y:S01]  /*5e50*/  HADD2.F32 R42, -RZ, R41.H1_H1 ;  /* 0x30000029ff2a7230 */ /* 0x000fe20000004100 */
[----:B------:R-:W-:Y:S01]  /*5e60*/  F2FP.F16.E4M3.UNPACK_B R90, R90 ;  /* 0x0000005aff5a723e */ /* 0x000fe200020006ff */
[----:B------:R-:W-:-:S02]  /*5e70*/  HADD2.F32 R41, -RZ, R30.H1_H1 ;  /* 0x3000001eff297230 */ /* 0x000fc40000004100 */
[----:B------:R-:W-:Y:S02]  /*5e80*/  HADD2.F32 R32, -RZ, R38.H0_H0 ;  /* 0x20000026ff207230 */ /* 0x000fe40000004100 */
[----:B------:R-:W-:Y:S02]  /*5e90*/  HADD2.F32 R30, -RZ, R40.H0_H0 ;  /* 0x20000028ff1e7230 */ /* 0x000fe40000004100 */
[-C--:B------:R-:W-:Y:S01]  /*5ea0*/  FMUL.FTZ R12, R41, R86.reuse ;  /* 0x00000056290c7220 */ /* 0x080fe20000410000 */
[--C-:B------:R-:W-:Y:S02]  /*5eb0*/  HADD2.F32 R43, -RZ, R90.reuse.H0_H0 ;  /* 0x2000005aff2b7230 */ /* 0x100fe40000004100 */
[C---:B------:R-:W-:Y:S01]  /*5ec0*/  FMUL.FTZ R86, R31.reuse, R86 ;  /* 0x000000561f567220 */ /* 0x040fe20000410000 */
[-C--:B------:R-:W-:Y:S01]  /*5ed0*/  FMUL.FTZ R99, R32, R97.reuse ;  /* 0x0000006120637220 */ /* 0x080fe20000410000 */
[----:B------:R-:W-:Y:S01]  /*5ee0*/  FMUL.FTZ R97, R30, R97 ;  /* 0x000000611e617220 */ /* 0x000fe20000410000 */
[-C--:B------:R-:W-:Y:S01]  /*5ef0*/  FFMA.FTZ R12, R31, R42.reuse, -R12 ;  /* 0x0000002a1f0c7223 */ /* 0x080fe2000001080c */
[----:B------:R-:W-:Y:S01]  /*5f00*/  FFMA.FTZ R31, R41, R42, R86 ;  /* 0x0000002a291f7223 */ /* 0x000fe20000010056 */
[----:B------:R-:W-:-:S02]  /*5f10*/  HADD2.F32 R96, -RZ, R90.H1_H1 ;  /* 0x3000005aff607230 */ /* 0x000fc40000004100 */
[-C--:B------:R-:W-:Y:S01]  /*5f20*/  FFMA.FTZ R32, R32, R43.reuse, R97 ;  /* 0x0000002b20207223 */ /* 0x080fe20000010061 */
[----:B------:R-:W-:Y:S01]  /*5f30*/  HADD2.F32 R40, -RZ, R40.H1_H1 ;  /* 0x30000028ff287230 */ /* 0x000fe20000004100 */
[----:B------:R-:W-:Y:S01]  /*5f40*/  F2FP.F16.E4M3.UNPACK_B R97, R92.H1 ;  /* 0x0000005cff61723e */ /* 0x000fe200030006ff */
[----:B------:R-:W-:Y:S01]  /*5f50*/  HADD2.F32 R41, -RZ, R38.H1_H1 ;  /* 0x30000026ff297230 */ /* 0x000fe20000004100 */
[----:B------:R-:W-:Y:S01]  /*5f60*/  F2FP.F16.E4M3.UNPACK_B R90, R34.H1 ;  /* 0x00000022ff5a723e */ /* 0x000fe200030006ff */
[----:B------:R-:W-:Y:S01]  /*5f70*/  FFMA.FTZ R30, R30, R43, -R99 ;  /* 0x0000002b1e1e7223 */ /* 0x000fe20000010863 */
[-C--:B------:R-:W-:Y:S01]  /*5f80*/  F2FP.F16.E4M3.UNPACK_B R86, R14.reuse.H1 ;  /* 0x0000000eff56723e */ /* 0x080fe200030006ff */
[----:B------:R-:W-:Y:S01]  /*5f90*/  FMUL.FTZ R100, R40, R93 ;  /* 0x0000005d28647220 */ /* 0x000fe20000410000 */
[----:B------:R-:W-:Y:S01]  /*5fa0*/  F2FP.F16.E4M3.UNPACK_B R42, R91.H1 ;  /* 0x0000005bff2a723e */ /* 0x000fe200030006ff */
[----:B------:R-:W-:Y:S01]  /*5fb0*/  FMUL.FTZ R43, R41, R93 ;  /* 0x0000005d292b7220 */ /* 0x000fe20000410000 */
[----:B------:R-:W-:Y:S01]  /*5fc0*/  HADD2.F32 R98, -RZ, R97.H0_H0 ;  /* 0x20000061ff627230 */ /* 0x000fe20000004100 */
[----:B------:R-:W-:Y:S01]  /*5fd0*/  F2FP.F16.E4M3.UNPACK_B R14, R14 ;  /* 0x0000000eff0e723e */ /* 0x000fe200020006ff */
[----:B------:R-:W-:-:S02]  /*5fe0*/  HADD2.F32 R93, -RZ, R90.H0_H0 ;  /* 0x2000005aff5d7230 */ /* 0x000fc40000004100 */
[----:B------:R-:W-:Y:S01]  /*5ff0*/  FFMA.FTZ R43, R40, R96, -R43 ;  /* 0x00000060282b7223 */ /* 0x000fe2000001082b */
        /* <DEDUP_REMOVED lines=12> */
[----:B------:R-:W-:Y:S01]  /*60c0*/  F2FP.F16.E4M3.UNPACK_B R42, R92 ;  /* 0x0000005cff2a723e */ /* 0x000fe200020006ff */
[C---:B------:R-:W-:Y:S01]  /*60d0*/  FMUL.FTZ R99, R86.reuse, R99 ;  /* 0x0000006356637220 */ /* 0x040fe20000410000 */
[----:B------:R-:W-:Y:S01]  /*60e0*/  F2FP.F16.E4M3.UNPACK_B R92, R34 ;  /* 0x00000022ff5c723e */ /* 0x000fe200020006ff */
[----:B------:R-:W-:Y:S01]  /*60f0*/  FFMA.FTZ R93, R86, R97, -R93 ;  /* 0x00000061565d7223 */ /* 0x000fe2000001085d */
[----:B------:R-:W-:Y:S01]  /*6100*/  F2FP.F16.E4M3.UNPACK_B R86, R91 ;  /* 0x0000005bff56723e */ /* 0x000fe200020006ff */
[----:B------:R-:W-:Y:S02]  /*6110*/  HADD2.F32 R101, -RZ, R42.H0_H0 ;  /* 0x2000002aff657230 */ /* 0x000fe40000004100 */
[----:B------:R-:W-:Y:S01]  /*6120*/  FFMA.FTZ R91, R90, R97, R99 ;  /* 0x000000615a5b7223 */ /* 0x000fe20000010063 */
[----:B------:R-:W-:-:S02]  /*6130*/  HADD2.F32 R34, -RZ, R92.H0_H0 ;  /* 0x2000005cff227230 */ /* 0x000fc40000004100 */
[----:B------:R-:W-:Y:S01]  /*6140*/  FFMA.FTZ R41, R41, R96, R100 ;  /* 0x0000006029297223 */ /* 0x000fe20000010064 */
[----:B------:R-:W-:Y:S01]  /*6150*/  HADD2.F32 R90, -RZ, R42.H1_H1 ;  /* 0x3000002aff5a7230 */ /* 0x000fe20000004100 */
[----:B------:R-:W-:Y:S01]  /*6160*/  F2FP.SATFINITE.E4M3.F32.PACK_AB_MERGE_C R28, R31, R28, RZ ;  /* 0x0000001c1f1c723e */ /* 0x000fe200048070ff */
[----:B------:R-:W-:Y:S02]  /*6170*/  HADD2.F32 R42, -RZ, R14.H0_H0 ;  /* 0x2000000eff2a7230 */ /* 0x000fe40000004100 */
[-C--:B------:R-:W-:Y:S01]  /*6180*/  FMUL.FTZ R103, R34, R101.reuse ;  /* 0x0000006522677220 */ /* 0x080fe20000410000 */
[----:B------:R-:W-:Y:S01]  /*6190*/  HADD2.F32 R99, -RZ, R86.H0_H0 ;  /* 0x20000056ff637230 */ /* 0x000fe20000004100 */
[----:B------:R-:W-:Y:S01]  /*61a0*/  F2FP.SATFINITE.E4M3.F32.PACK_AB_MERGE_C R12, R43, R30, R12 ;  /* 0x0000001e2b0c723e */ /* 0x000fe2000480700c */
[----:B------:R-:W-:Y:S02]  /*61b0*/  HADD2.F32 R97, -RZ, R14.H1_H1 ;  /* 0x3000000eff617230 */ /* 0x000fe40000004100 */
[----:B------:R-:W-:Y:S01]  /*61c0*/  FMUL.FTZ R101, R42, R101 ;  /* 0x000000652a657220 */ /* 0x000fe20000410000 */
[----:B------:R-:W-:-:S02]  /*61d0*/  HADD2.F32 R92, -RZ, R92.H1_H1 ;  /* 0x3000005cff5c7230 */ /* 0x000fc40000004100 */
[----:B------:R-:W-:Y:S01]  /*61e0*/  FFMA.FTZ R14, R42, R99, -R103 ;  /* 0x000000632a0e7223 */ /* 0x000fe20000010867 */
[----:B------:R-:W-:Y:S02]  /*61f0*/  HADD2.F32 R86, -RZ, R86.H1_H1 ;  /* 0x30000056ff567230 */ /* 0x000fe40000004100 */
[CC--:B------:R-:W-:Y:S01]  /*6200*/  FMUL.FTZ R103, R97.reuse, R90.reuse ;  /* 0x0000005a61677220 */ /* 0x0c0fe20000410000 */
[----:B------:R-:W-:Y:S01]  /*6210*/  F2FP.F16.E4M3.UNPACK_B R31, R33 ;  /* 0x00000021ff1f723e */ /* 0x000fe200020006ff */
[----:B------:R-:W-:Y:S01]  /*6220*/  FMUL.FTZ R42, R92, R90 ;  /* 0x0000005a5c2a7220 */ /* 0x000fe20000410000 */
[----:B------:R-:W-:Y:S01]  /*6230*/  F2FP.F16.E4M3.UNPACK_B R30, R11 ;  /* 0x0000000bff1e723e */ /* 0x000fe200020006ff */
[----:B------:R-:W-:Y:S01]  /*6240*/  FFMA.FTZ R34, R34, R99, R101 ;  /* 0x0000006322227223 */ /* 0x000fe20000010065 */
[----:B------:R-:W-:Y:S01]  /*6250*/  F2FP.F16.E4M3.UNPACK_B R29, R13 ;  /* 0x0000000dff1d723e */ /* 0x000fe200020006ff */
[-C--:B------:R-:W-:Y:S01]  /*6260*/  FFMA.FTZ R103, R92, R86.reuse, R103 ;  /* 0x000000565c677223 */ /* 0x080fe20000010067 */
[----:B------:R-:W-:Y:S01]  /*6270*/  FFMA.FTZ R97, R97, R86, -R42 ;  /* 0x0000005661617223 */ /* 0x000fe2000001082a */
[----:B------:R-:W-:Y:S01]  /*6280*/  F2FP.SATFINITE.E4M3.F32.PACK_AB_MERGE_C R93, R93, R38, RZ ;  /* 0x000000265d5d723e */ /* 0x000fe200048070ff */
[----:B------:R-:W-:Y:S01]  /*6290*/  HADD2.F32 R38, -RZ, R31.H0_H0 ;  /* 0x2000001fff267230 */ /* 0x000fe20000004100 */
[----:B------:R-:W-:Y:S01]  /*62a0*/  F2FP.SATFINITE.E4M3.F32.PACK_AB_MERGE_C R40, R91, R40, RZ ;  /* 0x000000285b28723e */ /* 0x000fe200048070ff */
[----:B------:R-:W-:Y:S01]  /*62b0*/  HADD2.F32 R91, -RZ, R30.H0_H0 ;  /* 0x2000001eff5b7230 */ /* 0x000fe20000004100 */
[----:B------:R-:W-:Y:S01]  /*62c0*/  F2FP.SATFINITE.E4M3.F32.PACK_AB_MERGE_C R32, R41, R32, R28 ;  /* 0x000000202920723e */ /* 0x000fe2000480701c */
[----:B------:R-:W-:Y:S01]  /*62d0*/  HADD2.F32 R28, -RZ, R29.H0_H0 ;  /* 0x2000001dff1c7230 */ /* 0x000fe20000004100 */
[----:B------:R-:W-:-:S02]  /*62e0*/  F2FP.F16.E4M3.UNPACK_B R41, R10 ;  /* 0x0000000aff29723e */ /* 0x000fc400020006ff */
[----:B------:R-:W-:Y:S01]  /*62f0*/  F2FP.SATFINITE.E4M3.F32.PACK_AB_MERGE_C R34, R103, R34, R40 ;  /* 0x000000226722723e */ /* 0x000fe20004807028 */
[----:B------:R-:W-:Y:S01]  /*6300*/  HADD2.F32 R40, -RZ, R31.H1_H1 ;  /* 0x3000001fff287230 */ /* 0x000fe20000004100 */
[----:B------:R-:W-:Y:S01]  /*6310*/  F2FP.SATFINITE.E4M3.F32.PACK_AB_MERGE_C R14, R97, R14, R93 ;  /* 0x0000000e610e723e */ /* 0x000fe2000480705d */
[----:B------:R-:W-:Y:S02]  /*6320*/  HADD2.F32 R43, -RZ, R41.H0_H0 ;  /* 0x20000029ff2b7230 */ /* 0x000fe40000004100 */
[-C--:B------:R-:W-:Y:S01]  /*6330*/  FMUL.FTZ R93, R38, R91.reuse ;  /* 0x0000005b265d7220 */ /* 0x080fe20000410000 */
        /* <DEDUP_REMOVED lines=10> */
[----:B------:R-:W-:Y:S01]  /*63e0*/  HADD2.F32 R38, -RZ, R33.H0_H0 ;  /* 0x20000021ff267230 */ /* 0x000fe20000004100 */
[----:B------:R-:W-:Y:S01]  /*63f0*/  F2FP.F16.E4M3.UNPACK_B R31, R13.H1 ;  /* 0x0000000dff1f723e */ /* 0x000fe200030006ff */
[-C--:B------:R-:W-:Y:S01]  /*6400*/  FFMA.FTZ R13, R30, R41.reuse, -R43 ;  /* 0x000000291e0d7223 */ /* 0x080fe2000001082b */
[----:B------:R-:W-:Y:S01]  /*6410*/  FFMA.FTZ R30, R40, R41, R91 ;  /* 0x00000029281e7223 */ /* 0x000fe2000001005b */
[----:B------:R-:W-:Y:S01]  /*6420*/  F2FP.F16.E4M3.UNPACK_B R10, R10.H1 ;  /* 0x0000000aff0a723e */ /* 0x000fe200030006ff */
[----:B------:R-:W-:Y:S02]  /*6430*/  HADD2.F32 R41, -RZ, R42.H0_H0 ;  /* 0x2000002aff297230 */ /* 0x000fe40000004100 */
[----:B------:R-:W-:-:S02]  /*6440*/  HADD2.F32 R11, -RZ, R31.H0_H0 ;  /* 0x2000001fff0b7230 */ /* 0x000fc40000004100 */
[----:B------:R-:W-:Y:S02]  /*6450*/  HADD2.F32 R40, -RZ, R33.H1_H1 ;  /* 0x30000021ff287230 */ /* 0x000fe40000004100 */
[-C--:B------:R-:W-:Y:S01]  /*6460*/  FMUL.FTZ R86, R38, R41.reuse ;  /* 0x0000002926567220 */ /* 0x080fe20000410000 */
[----:B------:R-:W-:Y:S02]  /*6470*/  HADD2.F32 R43, -RZ, R42.H1_H1 ;  /* 0x3000002aff2b7230 */ /* 0x000fe40000004100 */
[----:B------:R-:W-:Y:S01]  /*6480*/  FMUL.FTZ R41, R11, R41 ;  /* 0x000000290b297220 */ /* 0x000fe20000410000 */
[----:B------:R-:W-:Y:S02]  /*6490*/  HADD2.F32 R31, -RZ, R31.H1_H1 ;  /* 0x3000001fff1f7230 */ /* 0x000fe40000004100 */
[--C-:B------:R-:W-:Y:S02]  /*64a0*/  HADD2.F32 R33, -RZ, R10.reuse.H0_H0 ;  /* 0x2000000aff217230 */ /* 0x100fe40000004100 */
[----:B------:R-:W-:Y:S01]  /*64b0*/  FMUL.FTZ R90, R40, R43 ;  /* 0x0000002b285a7220 */ /* 0x000fe20000410000 */
[----:B------:R-:W-:-:S02]  /*64c0*/  HADD2.F32 R42, -RZ, R10.H1_H1 ;  /* 0x3000000aff2a7230 */ /* 0x000fc40000004100 */
[----:B------:R-:W-:Y:S01]  /*64d0*/  FMUL.FTZ R43, R31, R43 ;  /* 0x0000002b1f2b7220 */ /* 0x000fe20000410000 */
[-C--:B------:R-:W-:Y:S01]  /*64e0*/  FFMA.FTZ R10, R11, R33.reuse, -R86 ;  /* 0x000000210b0a7223 */ /* 0x080fe20000010856 */
[----:B------:R-:W-:Y:S02]  /*64f0*/  FFMA.FTZ R11, R38, R33, R41 ;  /* 0x00000021260b7223 */ /* 0x000fe40000010029 */
[-C--:B------:R-:W-:Y:S01]  /*6500*/  FFMA.FTZ R38, R40, R42.reuse, R43 ;  /* 0x0000002a28267223 */ /* 0x080fe2000001002b */
[-C--:B------:R-:W-:Y:S01]  /*6510*/  F2FP.F16.E4M3.UNPACK_B R41, R15.reuse ;  /* 0x0000000fff29723e */ /* 0x080fe200020006ff */
[----:B------:R-:W-:Y:S01]  /*6520*/  FFMA.FTZ R31, R31, R42, -R90 ;  /* 0x0000002a1f1f7223 */ /* 0x000fe2000001085a */
[----:B------:R-:W-:Y:S02]  /*6530*/  F2FP.F16.E4M3.UNPACK_B R40, R15.H1 ;  /* 0x0000000fff28723e */ /* 0x000fe400030006ff */
[----:B------:R-:W-:Y:S02]  /*6540*/  F2FP.F16.E4M3.UNPACK_B R33, R35 ;  /* 0x00000023ff21723e */ /* 0x000fe400020006ff */
[----:B------:R-:W-:Y:S01]  /*6550*/  F2FP.F16.E4M3.UNPACK_B R15, R9 ;  /* 0x00000009ff0f723e */ /* 0x000fe200020006ff */
[----:B------:R-:W-:Y:S01]  /*6560*/  HADD2.F32 R90, -RZ, R40.H0_H0 ;  /* 0x20000028ff5a7230 */ /* 0x000fe20000004100 */
        /* <DEDUP_REMOVED lines=12> */
[----:B------:R-:W-:Y:S01]  /*6630*/  FMUL.FTZ R99, R35, R96 ;  /* 0x0000006023637220 */ /* 0x000fe20000410000 */
[----:B------:R-:W-:Y:S02]  /*6640*/  HADD2.F32 R92, -RZ, R9.H0_H0 ;  /* 0x20000009ff5c7230 */ /* 0x000fe40000004100 */
[CC--:B------:R-:W-:Y:S01]  /*6650*/  FMUL.FTZ R101, R91.reuse, R97.reuse ;  /* 0x000000615b657220 */ /* 0x0c0fe20000410000 */
[----:B------:R-:W-:Y:S01]  /*6660*/  FMUL.FTZ R96, R90, R97 ;  /* 0x000000615a607220 */ /* 0x000fe20000410000 */
[----:B------:R-:W-:Y:S01]  /*6670*/  HADD2.F32 R43, -RZ, R43.H1_H1 ;  /* 0x3000002bff2b7230 */ /* 0x000fe20000004100 */
[----:B------:R-:W-:Y:S01]  /*6680*/  F2FP.SATFINITE.E4M3.F32.PACK_AB_MERGE_C R11, R30, R29, R11 ;  /* 0x0000001d1e0b723e */ /* 0x000fe2000480700b */
[-C--:B------:R-:W-:Y:S01]  /*6690*/  FFMA.FTZ R90, R90, R93.reuse, -R101 ;  /* 0x0000005d5a5a7223 */ /* 0x080fe20000010865 */
[----:B------:R-:W-:Y:S01]  /*66a0*/  FFMA.FTZ R91, R91, R93, R96 ;  /* 0x0000005d5b5b7223 */ /* 0x000fe20000010060 */
        /* <DEDUP_REMOVED lines=11> */
[----:B------:R-:W-:Y:S01]  /*6760*/  FMUL.FTZ R96, R33, R92 ;  /* 0x0000005c21607220 */ /* 0x000fe20000410000 */
[----:B------:R-:W-:Y:S01]  /*6770*/  HADD2.F32 R41, -RZ, R41.H1_H1 ;  /* 0x30000029ff297230 */ /* 0x000fe20000004100 */
[----:B------:R-:W-:Y:S01]  /*6780*/  F2FP.SATFINITE.E4M3.F32.PACK_AB_MERGE_C R13, R13, R28, R10 ;  /* 0x0000001c0d0d723e */ /* 0x000fe2000480700a */
[-C--:B------:R-:W-:Y:S01]  /*6790*/  FFMA.FTZ R9, R40, R8.reuse, -R9 ;  /* 0x0000000828097223 */ /* 0x080fe20000010809 */
[----:B------:R-:W-:Y:S02]  /*67a0*/  FFMA.FTZ R98, R43, R8, R98 ;  /* 0x000000082b627223 */ /* 0x000fe40000010062 */
[C---:B------:R-:W-:Y:S01]  /*67b0*/  FMUL.FTZ R92, R41.reuse, R92 ;  /* 0x0000005c295c7220 */ /* 0x040fe20000410000 */
[----:B------:R-:W-:Y:S01]  /*67c0*/  FFMA.FTZ R96, R41, R86, -R96 ;  /* 0x0000005629607223 */ /* 0x000fe20000010860 */
[----:B------:R-:W-:Y:S02]  /*67d0*/  F2FP.SATFINITE.E4M3.F32.PACK_AB_MERGE_C R9, R9, R90, RZ ;  /* 0x0000005a0909723e */ /* 0x000fe400048070ff */
[----:B------:R-:W-:Y:S01]  /*67e0*/  FFMA.FTZ R33, R33, R86, R92 ;  /* 0x0000005621217223 */ /* 0x000fe2000001005c */
[----:B------:R-:W-:-:S02]  /*67f0*/  F2FP.SATFINITE.E4M3.F32.PACK_AB_MERGE_C R91, R98, R91, RZ ;  /* 0x0000005b625b723e */ /* 0x000fc400048070ff */
[----:B------:R-:W-:Y:S02]  /*6800*/  F2FP.SATFINITE.E4M3.F32.PACK_AB_MERGE_C R15, R96, R35, R9 ;  /* 0x00000023600f723e */ /* 0x000fe40004807009 */
[----:B------:R-:W-:Y:S01]  /*6810*/  F2FP.SATFINITE.E4M3.F32.PACK_AB_MERGE_C R35, R33, R42, R91 ;  /* 0x0000002a2123723e */ /* 0x000fe2000480705b */
[----:B------:R-:W-:-:S07]  /*6820*/  IMAD.MOV.U32 R33, RZ, RZ, R11 ;  /* 0x000000ffff217224 */ /* 0x000fce00078e000b */
.L_x_9959:
[----:B------:R-:W-:Y:S05]  /*6830*/  BSYNC B1 ;  /* 0x0000000000017941 */ /* 0x000fea0003800000 */
.L_x_9958:
[----:B-1----:R3:W-:Y:S01]  /*6840*/  STG.E.128 desc[UR42][R36.64], R12 ;  /* 0x0000000c24007986 */ /* 0x0027e2000c101d2a */
[----:B------:R-:W-:-:S13]  /*6850*/  ISETP.GE.AND P4, PT, R39, R94, PT ;  /* 0x0000005e2700720c */ /* 0x000fda0003f86270 */
[----:B------:R-:W-:Y:S05]  /*6860*/  @P4 BRA `(.L_x_9938) ;  /* 0x0000000000784947 */ /* 0x000fea0003800000 */
[--C-:B------:R-:W-:Y:S02]  /*6870*/  IADD3 R79, P4, P5, R58, R78, R39.reuse ;  /* 0x0000004e3a4f7210 */ /* 0x100fe40007d9e027 */
[----:B------:R-:W-:-:S04]  /*6880*/  SHF.R.S32.HI R8, RZ, 0x1f, R39 ;  /* 0x0000001fff087819 */ /* 0x000fc80000011427 */
[----:B------:R-:W-:Y:S02]  /*6890*/  IADD3.X R8, R75, R95, R8, P4, P5 ;  /* 0x0000005f4b087210 */ /* 0x000fe400027ea408 */
[----:B------:R-:W-:-:S05]  /*68a0*/  IADD3 R76, P4, R79, R76, RZ ;  /* 0x0000004c4f4c7210 */ /* 0x000fca0007f9e0ff */
[----:B------:R-:W-:-:S05]  /*68b0*/  IMAD.X R77, R8, 0x1, R77, P4 ;  /* 0x00000001084d7824 */ /* 0x000fca00020e064d */
[----:B--2---:R4:W-:Y:S01]  /*68c0*/  STG.E.128 desc[UR42][R76.64], R32 ;  /* 0x000000204c007986 */ /* 0x0049e2000c101d2a */
[----:B------:R-:W-:Y:S05]  /*68d0*/  BRA `(.L_x_9938) ;  /* 0x00000000005c7947 */ /* 0x000fea0003800000 */
.L_x_9931:
[----:B------:R-:W-:-:S06]  /*68e0*/  UISETP.NE.AND UP0, UPT, UR36, 0x3, UPT ;  /* 0x000000032400788c */ /* 0x000fcc000bf05270 */
[----:B------:R-:W-:-:S13]  /*68f0*/  PLOP3.LUT P3, PT, PT, PT, UP0, 0x80, 0x0 ;  /* 0x000000000000781c */ /* 0x000fda0003f6f008 */
[----:B------:R-:W-:Y:S05]  /*6900*/  @!P3 BRA `(.L_x_9960) ;  /* 0x000000000004b947 */ /* 0x000fea0003800000 */
[----:B------:R-:W-:Y:S01]  /*6910*/  BPT.TRAP 0x1 ;  /* 0x000000040000795c */ /* 0x000fe20000300000 */
.L_x_9960:
[----:B------:R-:W2:Y:S01]  /*6920*/  LDL R8, [R1+0x8] ;  /* 0x0000080001087983 */ /* 0x000ea20000100800 */
[----:B------:R-:W-:Y:S01]  /*6930*/  IMAD R82, R19, 0x8, R16 ;  /* 0x0000000813527824 */ /* 0x000fe200078e0210 */
[----:B------:R-:W-:Y:S01]  /*6940*/  BSSY B1, `(.L_x_9961) ;  /* 0x0000007000017945 */ /* 0x000fe20003800000 */
[----:B------:R-:W-:-:S05]  /*6950*/  IMAD R84, R2, -0x80, R26 ;  /* 0xffffff8002547824 */ /* 0x000fca00078e021a */
[----:B------:R-:W-:-:S04]  /*6960*/  VIMNMX R84, R84, 0x80, PT ;  /* 0x0000008054547848 */ /* 0x000fc80003fe0100 */
[----:B------:R-:W-:Y:S02]  /*6970*/  ISETP.GE.AND P4, PT, R154, R84, PT ;  /* 0x000000549a00720c */ /* 0x000fe40003f86270 */
[----:B--2---:R-:W-:-:S04]  /*6980*/  SHF.L.U32 R85, R8, 0x1f, RZ ;  /* 0x0000001f08557819 */ /* 0x004fc800000006ff */
[----:B------:R-:W0:Y:S02]  /*6990*/  SYNCS.PHASECHK.TRANS64.TRYWAIT P5, [R82+URZ+0x19c90], R85 ;  /* 0x019c9055520075a7 */ /* 0x000e2400080a017f */
[----:B0-----:R-:W-:Y:S05]  /*69a0*/  @!P5 BRA `(.L_x_9962) ;  /* 0x000001d00014d947 */ /* 0x001fea0003800000 */
.L_x_10273:
[----:B------:R-:W-:Y:S05]  /*69b0*/  BSYNC B1 ;  /* 0x0000000000017941 */ /* 0x000fea0003800000 */
.L_x_9961:
[----:B------:R-:W-:Y:S05]  /*69c0*/  @P4 BRA `(.L_x_9938) ;  /* 0x0000000000204947 */ /* 0x000fea0003800000 */
[----:B------:R-:W-:Y:S01]  /*69d0*/  ISETP.NE.AND P4, PT, R45, RZ, PT ;  /* 0x000000ff2d00720c */ /* 0x000fe20003f85270 */
[----:B------:R-:W1:Y:S01]  /*69e0*/  @!P1 LDS.128 R8, [R83+0x15800] ;  /* 0x0158000053089984 */ /* 0x000e620000000c00 */
[----:B------:R-:W-:-:S11]  /*69f0*/  ISETP.NE.AND P5, PT, R44, RZ, PT ;  /* 0x000000ff2c00720c */ /* 0x000fd60003fa5270 */
[----:B------:R-:W2:Y:S04]  /*6a00*/  @P4 LDS.128 R12, [R83+0x13800] ;  /* 0x01380000530c4984 */ /* 0x000ea80000000c00 */
[----:B------:R-:W3:Y:S04]  /*6a10*/  @P5 LDS.128 R28, [R83+0x14800] ;  /* 0x01480000531c5984 */ /* 0x000ee80000000c00 */
[----:B-1----:R1:W-:Y:S04]  /*6a20*/  @!P1 STG.E.128 desc[UR42][R32.64+0x40], R8 ;  /* 0x0000400820009986 */ /* 0x0023e8000c101d2a */
[----:B--2---:R1:W-:Y:S04]  /*6a30*/  @P4 STG.E.128 desc[UR42][R32.64], R12 ;  /* 0x0000000c20004986 */ /* 0x0043e8000c101d2a */
[----:B---3--:R1:W-:Y:S02]  /*6a40*/  @P5 STG.E.128 desc[UR42][R32.64+0x20], R28 ;  /* 0x0000201c20005986 */ /* 0x0083e4000c101d2a */
.L_x_9938:
[----:B------:R-:W-:Y:S05]  /*6a50*/  BSYNC B0 ;  /* 0x0000000000007941 */ /* 0x000fea0003800000 */
.L_x_9930:
        /* <DEDUP_REMOVED lines=17> */
.L_x_9964:
[----:B------:R-:W-:Y:S05]  /*6b70*/  BSYNC B0 ;  /* 0x0000000000007941 */ /* 0x000fea0003800000 */
.L_x_9963:
[----:B------:R-:W2:Y:S01]  /*6b80*/  SYNCS.PHASECHK.TRANS64.TRYWAIT P5, [R82+URZ+0x19cb0], R85 ;  /* 0x019cb055520075a7 */ /* 0x000ea200080a017f */
[----:B------:R-:W-:Y:S01]  /*6b90*/  BSSY B0, `(.L_x_9965) ;  /* 0x0000003000007945 */ /* 0x000fe20003800000 */
[----:B------:R-:W-:-:S03]  /*6ba0*/  ISETP.GE.AND P3, PT, R154, R84, PT ;  /* 0x000000549a00720c */ /* 0x000fc60003f66270 */
[----:B--2---:R-:W-:Y:S10]  /*6bb0*/  @!P5 BRA `(.L_x_9966) ;  /* 0x000001cc00a4d947 */ /* 0x004ff40003800000 */
.L_x_10274:
[----:B------:R-:W-:Y:S05]  /*6bc0*/  BSYNC B0 ;  /* 0x0000000000007941 */ /* 0x000fea0003800000 */
.L_x_9965:
[----:B------:R-:W-:Y:S04]  /*6bd0*/  BSSY B0, `(.L_x_9967) ;  /* 0x0000016000007945 */ /* 0x000fe80003800000 */
[----:B------:R-:W-:Y:S05]  /*6be0*/  @P3 BRA `(.L_x_9968) ;  /* 0x0000000000503947 */ /* 0x000fea0003800000 */
[----:B------:R-:W-:Y:S01]  /*6bf0*/  ULDC UR8, c[0x0][0x2f4] ;  /* 0x0000bd0000087ab9 */ /* 0x000fe20000000800 */
[----:B---3--:R-:W-:Y:S01]  /*6c00*/  IMAD.WIDE R12, R2, 0x80, R46 ;  /* 0x00000080020c7825 */ /* 0x008fe200078e022e */
[----:B------:R-:W-:Y:S01]  /*6c10*/  ISETP.GE.AND P5, PT, R152, UR8, PT ;  /* 0x0000000898007c0c */ /* 0x000fe2000bfa6270 */
[----:B------:R-:W-:Y:S01]  /*6c20*/  ULDC.64 UR4, c[0x0][0x328] ;  /* 0x0000ca0000047ab9 */ /* 0x000fe20000000a00 */
[----:B------:R-:W-:Y:S01]  /*6c30*/  ULDC.64 UR6, c[0x0][0x318] ;  /* 0x0000c60000067ab9 */ /* 0x000fe20000000a00 */
[----:B------:R-:W-:Y:S02]  /*6c40*/  IMAD.MOV.U32 R14, RZ, RZ, R56 ;  /* 0x000000ffff0e7224 */ /* 0x000fe400078e0038 */
[----:B------:R-:W-:Y:S02]  /*6c50*/  IMAD.MOV.U32 R15, RZ, RZ, R0 ;  /* 0x000000ffff0f7224 */ /* 0x000fe400078e0000 */
[----:B------:R-:W-:Y:S02]  /*6c60*/  IMAD R13, R13, UR4, RZ ;  /* 0x000000040d0d7c24 */ /* 0x000fe4000f8e02ff */
[----:B------:R-:W-:-:S04]  /*6c70*/  IMAD.WIDE.U32 R14, R12, UR4, R14 ;  /* 0x000000040c0e7c25 */ /* 0x000fc8000f8e000e */
[----:B-1----:R-:W1:Y:S01]  /*6c80*/  @!P5 LDS.128 R8, [R83+0x9000] ;  /* 0x009000005308d984 */ /* 0x002e620000000c00 */
[----:B------:R-:W-:Y:S01]  /*6c90*/  IMAD R13, R12, UR5, R13 ;  /* 0x000000050c0d7c24 */ /* 0x000fe2000f8e020d */
[----:B------:R-:W-:-:S04]  /*6ca0*/  IADD3 R28, P3, R14, UR6, RZ ;  /* 0x000000060e1c7c10 */ /* 0x000fc8000ff7e0ff */
[----:B------:R-:W-:Y:S02]  /*6cb0*/  IADD3.X R29, R15, UR7, R13, P3, !PT ;  /* 0x000000070f1d7c10 */ /* 0x000fe40009ffe40d */
[----:B------:R-:W-:-:S03]  /*6cc0*/  ISETP.GE.AND P3, PT, R80, UR8, PT ;  /* 0x0000000850007c0c */ /* 0x000fc6000bf66270 */
[----:B-1----:R-:W-:Y:S01]  /*6cd0*/  @!P5 STG.E.128 desc[UR42][R28.64], R8 ;  /* 0x000000081c00d986 */ /* 0x002fe2000c101d2a */
[----:B------:R-:W-:-:S09]  /*6ce0*/  ISETP.GE.AND P5, PT, R64, UR8, PT ;  /* 0x0000000840007c0c */ /* 0x000fd2000bfa6270 */
[----:B------:R-:W1:Y:S04]  /*6cf0*/  @!P3 LDS.128 R8, [R83+0xa000] ;  /* 0x00a000005308b984 */ /* 0x000e680000000c00 */
[----:B------:R-:W3:Y:S04]  /*6d00*/  @!P5 LDS.128 R12, [R83+0xb000] ;  /* 0x00b00000530cd984 */ /* 0x000ee80000000c00 */
[----:B-1----:R1:W-:Y:S04]  /*6d10*/  @!P3 STG.E.128 desc[UR42][R28.64+0x20], R8 ;  /* 0x000020081c00b986 */ /* 0x0023e8000c101d2a */
[----:B---3--:R1:W-:Y:S02]  /*6d20*/  @!P5 STG.E.128 desc[UR42][R28.64+0x40], R12 ;  /* 0x0000400c1c00d986 */ /* 0x0083e4000c101d2a */
.L_x_9968:
[----:B------:R-:W-:Y:S05]  /*6d30*/  BSYNC B0 ;  /* 0x0000000000007941 */ /* 0x000fea0003800000 */
.L_x_9967:
[----:B-1----:R-:W5:Y:S01]  /*6d40*/  LDL.LU R9, [R1+0x8] ;  /* 0x0000080001097983 */ /* 0x002f620000300800 */
[----:B0-2---:R-:W-:Y:S01]  /*6d50*/  @!P4 VIADD R82, R82, 0x19cc0 ;  /* 0x00019cc05252c836 */ /* 0x005fe20000000000 */
[----:B------:R-:W-:Y:S01]  /*6d60*/  PLOP3.LUT P3, PT, PT, PT, PT, 0x8, 0x0 ;  /* 0x000000000000781c */ /* 0x000fe20003f6e170 */
        /* <DEDUP_REMOVED lines=13> */
[----:B-----5:R-:W-:-:S05]  /*6e40*/  LOP3.LUT R9, R9, R8, RZ, 0x3c, !PT ;  /* 0x0000000809097212 */ /* 0x020fca00078e3cff */
[----:B------:R0:W-:Y:S01]  /*6e50*/  STL [R1+0x8], R9 ;  /* 0x0000080901007387 */ /* 0x0001e20000100800 */
[----:B------:R-:W-:Y:S05]  /*6e60*/  @P2 BRA `(.L_x_9969) ;  /* 0xffffffb800f42947 */ /* 0x000fea000383ffff */
.L_x_9925:
[----:B------:R-:W-:Y:S04]  /*6e70*/  BSSY B0, `(.L_x_9970) ;  /* 0x0000004000007945 */ /* 0x000fe80003800000 */
[----:B------:R-:W-:Y:S05]  /*6e80*/  @P3 BRA `(.L_x_9971) ;  /* 0x0000000000083947 */ /* 0x000fea0003800000 */
[----:B------:R-:W1:Y:S02]  /*6e90*/  FENCE.VIEW.ASYNC.G ;  /* 0x00000000000073c6 */ /* 0x000e640000000100 */
[----:B-1----:R-:W-:Y:S06]  /*6ea0*/  BAR.ARV 0xc, 0x200 ;  /* 0x0308000000007b1d */ /* 0x002fec0000002000 */
.L_x_9971:
[----:B------:R-:W-:Y:S05]  /*6eb0*/  BSYNC B0 ;  /* 0x0000000000007941 */ /* 0x000fea0003800000 */
.L_x_9970:
[----:B------:R-:W2:Y:S01]  /*6ec0*/  LDL R4, [R1+0x4c] ;  /* 0x00004c0001047983 */ /* 0x000ea20000100800 */
[----:B------:R-:W-:Y:S01]  /*6ed0*/  ULDC.64 UR6, c[0x0][0x998] ;  /* 0x0002660000067ab9 */ /* 0x000fe20000000a00 */
[----:B------:R-:W-:Y:S02]  /*6ee0*/  ULDC.64 UR4, c[0x0][0x990] ;  /* 0x0002640000047ab9 */ /* 0x000fe40000000a00 */
[----:B---3--:R-:W3:Y:S01]  /*6ef0*/  LDL R15, [R1+0x3c] ;  /* 0x00003c00010f7983 */ /* 0x008ee20000100800 */
[----:B------:R-:W-:Y:S02]  /*6f00*/  ISETP.NE.U32.AND P1, PT, RZ, UR6, PT ;  /* 0x00000006ff007c0c */ /* 0x000fe4000bf25070 */
[----:B------:R-:W-:Y:S01]  /*6f10*/  ISETP.NE.U32.AND P0, PT, RZ, UR4, PT ;  /* 0x00000004ff007c0c */ /* 0x000fe2000bf05070 */
[----:B------:R-:W4:Y:S01]  /*6f20*/  LDL R14, [R1+0xc] ;  /* 0x00000c00010e7983 */ /* 0x000f220000100800 */
[----:B------:R-:W-:Y:S02]  /*6f30*/  ISETP.NE.AND.EX P1, PT, RZ, UR7, PT, P1 ;  /* 0x00000007ff007c0c */ /* 0x000fe4000bf25310 */
[----:B------:R-:W-:-:S11]  /*6f40*/  ISETP.NE.AND.EX P0, PT, RZ, UR5, PT, P0 ;  /* 0x00000005ff007c0c */ /* 0x000fd6000bf05300 */
[----:B0-----:R-:W0:Y:S08]  /*6f50*/  @P1 LDC.64 R8, c[0x0][0x9b8] ;  /* 0x00026e00ff081b82 */ /* 0x001e300000000a00 */
[----:B------:R-:W1:Y:S08]  /*6f60*/  @P0 LDC.64 R6, c[0x0][0x9a8] ;  /* 0x00026a00ff060b82 */ /* 0x000e700000000a00 */
[----:B------:R-:W3:Y:S08]  /*6f70*/  @P0 LDC.64 R10, c[0x0][0x9b0] ;  /* 0x00026c00ff0a0b82 */ /* 0x000ef00000000a00 */
[----:B------:R-:W3:Y:S01]  /*6f80*/  @P1 LDC.64 R12, c[0x0][0x9c0] ;  /* 0x00027000ff0c1b82 */ /* 0x000ee20000000a00 */
[----:B--2---:R-:W-:-:S02]  /*6f90*/  @P1 SHF.R.S32.HI R5, RZ, 0x1f, R4 ;  /* 0x0000001fff051819 */ /* 0x004fc40000011404 */
[----:B------:R-:W-:-:S03]  /*6fa0*/  @P0 SHF.R.S32.HI R3, RZ, 0x1f, R4 ;  /* 0x0000001fff030819 */ /* 0x000fc60000011404 */
[----:B0-----:R-:W-:Y:S02]  /*6fb0*/  @P1 IMAD R2, R5, R8, RZ ;  /* 0x0000000805021224 */ /* 0x001fe400078e02ff */
[-C--:B-1----:R-:W-:Y:S02]  /*6fc0*/  @P0 IMAD R0, R3, R6.reuse, RZ ;  /* 0x0000000603000224 */ /* 0x082fe400078e02ff */
[C---:B------:R-:W-:Y:S02]  /*6fd0*/  @P1 IMAD R9, R4.reuse, R9, R2 ;  /* 0x0000000904091224 */ /* 0x040fe400078e0202 */
[C---:B------:R-:W-:Y:S02]  /*6fe0*/  @P0 IMAD R7, R4.reuse, R7, R0 ;  /* 0x0000000704070224 */ /* 0x040fe400078e0200 */
[----:B------:R-:W-:-:S04]  /*6ff0*/  @P0 IMAD.WIDE.U32 R2, R4, R6, RZ ;  /* 0x0000000604020225 */ /* 0x000fc800078e00ff */
[----:B------:R-:W-:-:S04]  /*7000*/  @P1 IMAD.WIDE.U32 R4, R4, R8, RZ ;  /* 0x0000000804041225 */ /* 0x000fc800078e00ff */
[----:B------:R-:W-:Y:S02]  /*7010*/  @P0 IMAD.IADD R3, R3, 0x1, R7 ;  /* 0x0000000103030824 */ /* 0x000fe400078e0207 */
[----:B------:R-:W-:Y:S02]  /*7020*/  @P1 IMAD.IADD R5, R5, 0x1, R9 ;  /* 0x0000000105051824 */ /* 0x000fe400078e0209 */
[----:B---3--:R-:W-:-:S04]  /*7030*/  @P0 IMAD.WIDE.U32 R2, R15, R10, R2 ;  /* 0x0000000a0f020225 */ /* 0x008fc800078e0002 */
[C---:B------:R-:W-:Y:S01]  /*7040*/  @P1 IMAD.WIDE.U32 R6, R15.reuse, R12, R4 ;  /* 0x0000000c0f061225 */ /* 0x040fe200078e0004 */
[----:B------:R-:W-:Y:S01]  /*7050*/  @P0 LEA R4, P2, R2, UR4, 0x2 ;  /* 0x0000000402040c11 */ /* 0x000fe2000f8410ff */
[----:B------:R-:W-:Y:S02]  /*7060*/  ULDC UR4, c[0x0][0x988] ;  /* 0x0002620000047ab9 */ /* 0x000fe40000000800 */
[C---:B------:R-:W-:Y:S01]  /*7070*/  @P0 IMAD R5, R15.reuse, R11, R3 ;  /* 0x0000000b0f050224 */ /* 0x040fe200078e0203 */
[----:B------:R-:W-:Y:S01]  /*7080*/  @P1 LEA R8, P3, R6, UR6, 0x2 ;  /* 0x0000000606081c11 */ /* 0x000fe2000f8610ff */
[----:B------:R-:W-:Y:S02]  /*7090*/  @P1 IMAD R3, R15, R13, R7 ;  /* 0x0000000d0f031224 */ /* 0x000fe400078e0207 */
[----:B------:R-:W-:Y:S01]  /*70a0*/  IMAD.MOV.U32 R7, RZ, RZ, 0x3f800000 ;  /* 0x3f800000ff077424 */ /* 0x000fe200078e00ff */
[----:B------:R-:W-:Y:S01]  /*70b0*/  @P0 LEA.HI.X R5, R2, UR5, R5, 0x2, P2 ;  /* 0x0000000502050c11 */ /* 0x000fe200090f1405 */
[----:B------:R-:W-:Y:S01]  /*70c0*/  IMAD.MOV.U32 R0, RZ, RZ, 0x3f800000 ;  /* 0x3f800000ff007424 */ /* 0x000fe200078e00ff */
[----:B------:R-:W-:Y:S01]  /*70d0*/  @P1 LEA.HI.X R9, R6, UR7, R3, 0x2, P3 ;  /* 0x0000000706091c11 */ /* 0x000fe200098f1403 */
[----:B------:R-:W0:Y:S02]  /*70e0*/  LDC R2, c[0x0][0x448] ;  /* 0x00011200ff027b82 */ /* 0x000e240000000800 */
[----:B------:R1:W2:Y:S04]  /*70f0*/  @P0 LDG.E R7, desc[UR42][R4.64] ;  /* 0x0000002a04070981 */ /* 0x0002a8000c1e1900 */
[----:B------:R-:W2:Y:S01]  /*7100*/  @P1 LDG.E R0, desc[UR42][R8.64] ;  /* 0x0000002a08001981 */ /* 0x000ea2000c1e1900 */
[----:B----4-:R-:W-:Y:S01]  /*7110*/  VIADD R6, R14, 0xbf ;  /* 0x000000bf0e067836 */ /* 0x010fe20000000000 */
[----:B0-----:R-:W-:-:S02]  /*7120*/  ISETP.NE.AND P1, PT, R2, 0x1, PT ;  /* 0x000000010200780c */ /* 0x001fc40003f25270 */
[----:B------:R-:W0:Y:S11]  /*7130*/  LDC.64 R2, c[0x0][0x9e0] ;  /* 0x00027800ff027b82 */ /* 0x000e360000000a00 */
[----:B------:R-:W3:Y:S08]  /*7140*/  @P1 LDC R11, c[0x0][0x44c] ;  /* 0x00011300ff0b1b82 */ /* 0x000ef00000000800 */
[----:B------:R-:W4:Y:S01]  /*7150*/  @P1 LDC R10, c[0x0][0x450] ;  /* 0x00011400ff0a1b82 */ /* 0x000f220000000800 */
[----:B0-----:R-:W-:Y:S01]  /*7160*/  ISETP.GE.AND P2, PT, R3, 0x1, PT ;  /* 0x000000010300780c */ /* 0x001fe20003f46270 */
[----:B---3--:R-:W-:-:S05]  /*7170*/  @P1 IMAD.HI.U32 R11, R6, R11, RZ ;  /* 0x0000000b060b1227 */ /* 0x008fca00078e00ff */
[----:B----4-:R-:W-:-:S05]  /*7180*/  @P1 SHF.R.U32.HI R6, RZ, R10, R11 ;  /* 0x0000000aff061219 */ /* 0x010fca000001160b */
[----:B-1----:R-:W-:-:S04]  /*7190*/  IMAD.IADD R5, R87, 0x1, R6 ;  /* 0x0000000157057824 */ /* 0x002fc800078e0206 */
[----:B------:R-:W-:Y:S02]  /*71a0*/  IMAD.IADD R4, R5, 0x1, R2 ;  /* 0x0000000105047824 */ /* 0x000fe400078e0202 */
        /* <DEDUP_REMOVED lines=14> */
.L_x_9974:
[----:B------:R-:W-:-:S13]  /*7290*/  ISETP.NE.AND P0, PT, R3, 0x1, PT ;  /* 0x000000010300780c */ /* 0x000fda0003f05270 */
[----:B------:R-:W0:Y:S02]  /*72a0*/  @P0 LDC.64 R6, c[0x0][0x9e8] ;  /* 0x00027a00ff060b82 */ /* 0x000e240000000a00 */
[----:B0-----:R-:W-:-:S05]  /*72b0*/  @P0 IMAD.HI.U32 R6, R0, R6, RZ ;  /* 0x0000000600060227 */ /* 0x001fca00078e00ff */
[----:B------:R-:W-:-:S07]  /*72c0*/  @P0 SHF.R.U32.HI R0, RZ, R7, R6 ;  /* 0x00000007ff000219 */ /* 0x000fce0000011606 */
.L_x_9975:
[----:B------:R-:W-:Y:S05]  /*72d0*/  BSYNC B0 ;  /* 0x0000000000007941 */ /* 0x000fea0003800000 */
.L_x_9973:
[----:B------:R-:W-:-:S05]  /*72e0*/  IMAD R5, R0, R3, R3 ;  /* 0x0000000300057224 */ /* 0x000fca00078e0203 */
[----:B------:R-:W-:-:S07]  /*72f0*/  VIMNMX R4, R4, R5, PT ;  /* 0x0000000504047248 */ /* 0x000fce0003fe0100 */
.L_x_9972:
        /* <DEDUP_REMOVED lines=24> */
.L_x_9978:
[----:B------:R-:W-:-:S13]  /*7480*/  ISETP.NE.AND P0, PT, R3, 0x1, PT ;  /* 0x000000010300780c */ /* 0x000fda0003f05270 */
[----:B------:R-:W0:Y:S02]  /*7490*/  @P0 LDC.64 R6, c[0x0][0x9e8] ;  /* 0x00027a00ff060b82 */ /* 0x000e240000000a00 */
[----:B0-----:R-:W-:-:S05]  /*74a0*/  @P0 IMAD.HI.U32 R6, R0, R6, RZ ;  /* 0x0000000600060227 */ /* 0x001fca00078e00ff */
[----:B------:R-:W-:-:S07]  /*74b0*/  @P0 SHF.R.U32.HI R0, RZ, R7, R6 ;  /* 0x00000007ff000219 */ /* 0x000fce0000011606 */
.L_x_9979:
[----:B------:R-:W-:Y:S05]  /*74c0*/  BSYNC B0 ;  /* 0x0000000000007941 */ /* 0x000fea0003800000 */
.L_x_9977:
[----:B------:R-:W-:-:S05]  /*74d0*/  IMAD R3, R0, R3, RZ ;  /* 0x0000000300037224 */ /* 0x000fca00078e02ff */
[----:B------:R-:W-:-:S07]  /*74e0*/  VIMNMX R4, R4, R3, !PT ;  /* 0x0000000304047248 */ /* 0x000fce0007fe0100 */
.L_x_9976:
[----:B------:R-:W-:Y:S01]  /*74f0*/  SHF.R.S32.HI R3, RZ, 0x1f, R4 ;  /* 0x0000001fff037819 */ /* 0x000fe20000011404 */
[----:B------:R-:W-:Y:S01]  /*7500*/  BSSY B0, `(.L_x_9980) ;  /* 0x0000027000007945 */ /* 0x000fe20003800000 */
[----:B------:R-:W-:Y:S02]  /*7510*/  IMAD.MOV.U32 R88, RZ, RZ, RZ ;  /* 0x000000ffff587224 */ /* 0x000fe400078e00ff */
[----:B------:R-:W-:-:S04]  /*7520*/  LEA.HI R3, R3, R4, RZ, 0x7 ;  /* 0x0000000403037211 */ /* 0x000fc800078f38ff */
[----:B------:R-:W-:-:S04]  /*7530*/  SHF.R.S32.HI R3, RZ, 0x7, R3 ;  /* 0x00000007ff037819 */ /* 0x000fc80000011403 */
        /* <DEDUP_REMOVED lines=35> */
.L_x_9981:
[----:B------:R-:W-:Y:S05]  /*7770*/  BSYNC B0 ;  /* 0x0000000000007941 */ /* 0x000fea0003800000 */
.L_x_9980:
[----:B------:R-:W2:Y:S01]  /*7780*/  LDL R0, [R1+0x68] ;  /* 0x0000680001007983 */ /* 0x000ea20000100800 */
[----:B------:R-:W-:Y:S02]  /*7790*/  PLOP3.LUT P0, PT, PT, PT, PT, 0x80, 0x0 ;  /* 0x000000000000781c */ /* 0x000fe40003f0f070 */
        /* <DEDUP_REMOVED lines=25> */
[----:B--2---:R-:W-:Y:S02]  /*7930*/  IMAD R3, R0, R88, R11 ;  /* 0x0000005800037224 */ /* 0x004fe400078e020b */
[----:B------:R-:W-:-:S03]  /*7940*/  IMAD.MOV.U32 R0, RZ, RZ, RZ ;  /* 0x000000ffff007224 */ /* 0x000fc600078e00ff */
[----:B------:R0:W-:Y:S01]  /*7950*/  STL [R1+0x38], R3 ;  /* 0x0000380301007387 */ /* 0x0001e20000100800 */
[----:B------:R-:W-:Y:S02]  /*7960*/  VIADDMNMX R88, R3, R88, R9, PT ;  /* 0x0000005803587246 */ /* 0x000fe40003800109 */
[----:B------:R-:W-:Y:S02]  /*7970*/  CS2R R8, SRZ ;  /* 0x0000000000087805 */ /* 0x000fe4000001ff00 */
        /* <DEDUP_REMOVED lines=34> */
.L_x_9984:
[----:B------:R-:W-:Y:S05]  /*7ba0*/  BSYNC B6 ;  /* 0x0000000000067941 */ /* 0x000fea0003800000 */
.L_x_9983:
        /* <DEDUP_REMOVED lines=13> */
.L_x_9988:
[----:B-1----:R1:W2:Y:S02]  /*7c80*/  SYNCS.PHASECHK.TRANS64.TRYWAIT P0, [R16+URZ+0x19c00], R3 ;  /* 0x019c0003100075a7 */ /* 0x0022a4000800017f */
[----:B--2---:R-:W-:Y:S05]  /*7c90*/  @!P0 NANOSLEEP.SYNCS 0x989680 ;  /* 0x009896800000895d */ /* 0x004fea0003900000 */
[----:B------:R-:W2:Y:S02]  /*7ca0*/  @!P0 SYNCS.PHASECHK.TRANS64 P0, [R16+URZ+0x19c00], R3 ;  /* 0x019c0003100085a7 */ /* 0x000ea4000800007f */
[----:B--2---:R-:W-:Y:S05]  /*7cb0*/  @!P0 BRA `(.L_x_9988) ;  /* 0xfffffffc00f08947 */ /* 0x004fea000383ffff */
.L_x_9987:
[----:B------:R-:W-:Y:S05]  /*7cc0*/  BSYNC B0 ;  /* 0x0000000000007941 */ /* 0x000fea0003800000 */
.L_x_9986:
[----:B------:R-:W-:Y:S05]  /*7cd0*/  BRA `(.L_x_9989) ;  /* 0x00000044006c7947 */ /* 0x000fea0003800000 */
.L_x_9985:
        /* <DEDUP_REMOVED lines=30> */
.L_x_9991:
[----:B------:R-:W-:Y:S05]  /*7ec0*/  BSYNC B6 ;  /* 0x0000000000067941 */ /* 0x000fea0003800000 */
.L_x_9990:
[----:B------:R-:W2:Y:S01]  /*7ed0*/  LDL R21, [R1+0xc] ;  /* 0x00000c0001157983 */ /* 0x000ea20000100800 */
[----:B------:R-:W-:-:S03]  /*7ee0*/  ULDC.U8 UR4, c[0x0][0x410] ;  /* 0x0001040000047ab9 */ /* 0x000fc60000000000 */
[----:B------:R-:W3:Y:S01]  /*7ef0*/  LDL R20, [R1+0x50] ;  /* 0x0000500001147983 */ /* 0x000ee20000100800 */
[----:B------:R-:W-:Y:S01]  /*7f00*/  ISETP.NE.AND P0, PT, RZ, UR4, PT ;  /* 0x00000004ff007c0c */ /* 0x000fe2000bf05270 */
[----:B------:R-:W-:Y:S01]  /*7f10*/  BSSY B0, `(.L_x_9992) ;  /* 0x000042f000007945 */ /* 0x000fe20003800000 */
[----:B--2---:R-:W-:Y:S02]  /*7f20*/  IMAD.IADD R10, R154, 0x1, R21 ;  /* 0x000000019a0a7824 */ /* 0x004fe400078e0215 */
[----:B---3--:R-:W-:-:S09]  /*7f30*/  IMAD.IADD R37, R16, 0x1, R20 ;  /* 0x0000000110257824 */ /* 0x008fd200078e0214 */
[----:B------:R-:W-:Y:S05]  /*7f40*/  @!P0 BRA `(.L_x_9993) ;  /* 0x0000001c00448947 */ /* 0x000fea0003800000 */
[----:B------:R-:W0:Y:S01]  /*7f50*/  LDC R39, c[0x0][0x448] ;  /* 0x00011200ff277b82 */ /* 0x000e220000000800 */
[----:B------:R-:W-:Y:S01]  /*7f60*/  IMAD.MOV.U32 R5, RZ, RZ, R10 ;  /* 0x000000ffff057224 */ /* 0x000fe200078e000a */
        /* <DEDUP_REMOVED lines=8> */
[----:B------:R-:W1:Y:S01]  /*7ff0*/  @P0 LDC R7, c[0x0][0x450] ;  /* 0x00011400ff070b82 */ /* 0x000e620000000800 */
[----:B0-----:R-:W-:-:S05]  /*8000*/  @P0 IMAD.HI.U32 R0, R10, R3, RZ ;  /* 0x000000030a000227 */ /* 0x001fca00078e00ff */
[----:B-1----:R-:W-:Y:S01]  /*8010*/  @P0 SHF.R.U32.HI R5, RZ, R7, R0 ;  /* 0x00000007ff050219 */ /* 0x002fe20000011600 */
[----:B------:R-:W-:-:S03]  /*8020*/  IMAD.MOV.U32 R7, RZ, RZ, R29 ;  /* 0x000000ffff077224 */ /* 0x000fc600078e001d */
[----:B------:R-:W-:Y:S01]  /*8030*/  SHF.R.S32.HI R0, RZ, 0x1f, R5 ;  /* 0x0000001fff007819 */ /* 0x000fe20000011405 */
[----:B------:R-:W-:-:S04]  /*8040*/  IMAD.WIDE.U32 R6, R5, UR4, R6 ;  /* 0x0000000405067c25 */ /* 0x000fc8000f8e0006 */
[----:B------:R-:W-:Y:S02]  /*8050*/  IMAD R4, R0, UR4, RZ ;  /* 0x0000000400047c24 */ /* 0x000fe4000f8e02ff */
[----:B------:R-:W-:-:S04]  /*8060*/  IMAD.WIDE.U32 R8, R5, UR6, R8 ;  /* 0x0000000605087c25 */ /* 0x000fc8000f8e0008 */
[----:B------:R-:W-:Y:S02]  /*8070*/  IMAD R0, R0, UR6, RZ ;  /* 0x0000000600007c24 */ /* 0x000fe4000f8e02ff */
[C---:B------:R-:W-:Y:S01]  /*8080*/  IMAD R13, R5.reuse, UR5, R4 ;  /* 0x00000005050d7c24 */ /* 0x040fe2000f8e0204 */
        /* <DEDUP_REMOVED lines=12> */
.L_x_10280:
[----:B0-----:R-:W5:Y:S04]  /*8150*/  LDL R5, [R1] ;  /* 0x0000000001057983 */ /* 0x001f680000100800 */
[----:B------:R-:W2:Y:S01]  /*8160*/  LDL R6, [R1+0x60] ;  /* 0x0000600001067983 */ /* 0x000ea20000100800 */
[----:B------:R-:W-:Y:S01]  /*8170*/  BSSY B1, `(.L_x_9995) ;  /* 0x0000030000017945 */ /* 0x000fe20003800000 */
[----:B------:R-:W-:Y:S02]  /*8180*/  CS2R R26, SRZ ;  /* 0x00000000001a7805 */ /* 0x000fe4000001ff00 */
[----:B------:R-:W-:Y:S02]  /*8190*/  CS2R R12, SRZ ;  /* 0x00000000000c7805 */ /* 0x000fe4000001ff00 */
[----:B------:R-:W-:-:S02]  /*81a0*/  CS2R R8, SRZ ;  /* 0x0000000000087805 */ /* 0x000fc4000001ff00 */
[----:B------:R-:W-:Y:S02]  /*81b0*/  CS2R R24, SRZ ;  /* 0x0000000000187805 */ /* 0x000fe4000001ff00 */
[----:B------:R-:W-:Y:S01]  /*81c0*/  CS2R R20, SRZ ;  /* 0x0000000000147805 */ /* 0x000fe2000001ff00 */
[----:B-----5:R-:W-:Y:S01]  /*81d0*/  IMAD R39, R5, R39, RZ ;  /* 0x0000002705277224 */ /* 0x020fe200078e02ff */
[----:B--2---:R-:W-:-:S04]  /*81e0*/  LEA.HI R5, R6, R6, RZ, 0x1 ;  /* 0x0000000606057211 */ /* 0x004fc800078f08ff */
[----:B------:R-:W-:Y:S02]  /*81f0*/  ISETP.GE.AND P0, PT, R10, R39, PT ;  /* 0x000000270a00720c */ /* 0x000fe40003f06270 */
[----:B------:R-:W-:Y:S02]  /*8200*/  CS2R R10, SRZ ;  /* 0x00000000000a7805 */ /* 0x000fe4000001ff00 */
[----:B------:R-:W-:-:S05]  /*8210*/  LOP3.LUT R5, R5, 0xfffffffe, RZ, 0xc0, !PT ;  /* 0xfffffffe05057812 */ /* 0x000fca00078ec0ff */
[----:B------:R-:W-:-:S05]  /*8220*/  IMAD.IADD R5, R6, 0x1, -R5 ;  /* 0x0000000106057824 */ /* 0x000fca00078e0a05 */
[----:B------:R-:W-:Y:S01]  /*8230*/  SHF.L.U32 R5, R5, 0x1f, RZ ;  /* 0x0000001f05057819 */ /* 0x000fe200000006ff */
[----:B------:R-:W-:Y:S06]  /*8240*/  @P0 BRA `(.L_x_9996) ;  /* 0x0000000000880947 */ /* 0x000fec0003800000 */
[----:B------:R-:W2:Y:S01]  /*8250*/  LDL R34, [R1+0x28] ;  /* 0x0000280001227983 */ /* 0x000ea20000100800 */
[----:B------:R-:W-:-:S03]  /*8260*/  ULDC UR4, c[0x0][0x3f4] ;  /* 0x0000fd0000047ab9 */ /* 0x000fc60000000800 */
[----:B------:R-:W3:Y:S04]  /*8270*/  LDL.64 R28, [R1+0x10] ;  /* 0x00001000011c7983 */ /* 0x000ee80000100a00 */
[----:B------:R-:W4:Y:S01]  /*8280*/  LDL R15, [R1+0x2c] ;  /* 0x00002c00010f7983 */ /* 0x000f220000100800 */
[----:B------:R-:W-:Y:S02]  /*8290*/  CS2R R20, SRZ ;  /* 0x0000000000147805 */ /* 0x000fe4000001ff00 */
[----:B------:R-:W-:Y:S02]  /*82a0*/  CS2R R12, SRZ ;  /* 0x00000000000c7805 */ /* 0x000fe4000001ff00 */
[----:B------:R-:W-:Y:S02]  /*82b0*/  CS2R R24, SRZ ;  /* 0x0000000000187805 */ /* 0x000fe4000001ff00 */
[----:B------:R-:W-:-:S02]  /*82c0*/  CS2R R26, SRZ ;  /* 0x00000000001a7805 */ /* 0x000fc4000001ff00 */
[----:B------:R-:W-:Y:S02]  /*82d0*/  CS2R R10, SRZ ;  /* 0x00000000000a7805 */ /* 0x000fe4000001ff00 */
[----:B--2---:R-:W-:Y:S02]  /*82e0*/  ISETP.GE.AND P2, PT, R34, UR4, PT ;  /* 0x0000000422007c0c */ /* 0x004fe4000bf46270 */
[----:B------:R-:W-:Y:S02]  /*82f0*/  SHF.R.S32.HI R7, RZ, 0x1f, R34 ;  /* 0x0000001fff077819 */ /* 0x000fe40000011422 */
[----:B---3--:R-:W-:Y:S02]  /*8300*/  ISETP.GE.AND P1, PT, R28, UR4, PT ;  /* 0x000000041c007c0c */ /* 0x008fe4000bf26270 */
[----:B----4-:R-:W-:Y:S02]  /*8310*/  ISETP.GE.AND P0, PT, R15, UR4, PT ;  /* 0x000000040f007c0c */ /* 0x010fe4000bf06270 */
[----:B------:R-:W-:-:S05]  /*8320*/  SHF.R.S32.HI R9, RZ, 0x1f, R15 ;  /* 0x0000001fff097819 */ /* 0x000fca000001140f */
[CC--:B------:R-:W-:Y:S02]  /*8330*/  @!P2 IADD3 R32, P6, R34.reuse, R3.reuse, RZ ;  /* 0x000000032220a210 */ /* 0x0c0fe40007fde0ff */
[-C--:B------:R-:W-:Y:S02]  /*8340*/  @!P2 IADD3 R34, P5, R34, R14.reuse, RZ ;  /* 0x0000000e2222a210 */ /* 0x080fe40007fbe0ff */
[-C--:B------:R-:W-:Y:S01]  /*8350*/  @!P1 IADD3 R30, P3, R28, R3.reuse, RZ ;  /* 0x000000031c1e9210 */ /* 0x080fe20007f7e0ff */
[--C-:B-1----:R-:W-:Y:S02]  /*8360*/  @!P2 IMAD.X R33, R0, 0x1, R7.reuse, P6 ;  /* 0x000000010021a824 */ /* 0x102fe400030e0607 */
[----:B------:R-:W-:Y:S01]  /*8370*/  @!P2 IMAD.X R35, R4, 0x1, R7, P5 ;  /* 0x000000010423a824 */ /* 0x000fe200028e0607 */
[C---:B------:R-:W-:Y:S02]  /*8380*/  @!P0 IADD3 R6, P4, R15.reuse, R3, RZ ;  /* 0x000000030f068210 */ /* 0x040fe40007f9e0ff */
[----:B------:R-:W-:Y:S01]  /*8390*/  @!P1 SHF.R.S32.HI R3, RZ, 0x1f, R28 ;  /* 0x0000001fff039819 */ /* 0x000fe2000001141c */
[----:B------:R0:W5:Y:S01]  /*83a0*/  @!P2 LD.E.64 R20, desc[UR42][R32.64] ;  /* 0x0000002a2014a980 */ /* 0x000162000c101b00 */
[-C--:B------:R-:W-:Y:S01]  /*83b0*/  @!P1 IADD3 R28, P6, R28, R14.reuse, RZ ;  /* 0x0000000e1c1c9210 */ /* 0x080fe20007fde0ff */
[C---:B------:R-:W-:Y:S01]  /*83c0*/  @!P0 IMAD.X R7, R0.reuse, 0x1, R9, P4 ;  /* 0x0000000100078824 */ /* 0x040fe200020e0609 */
[----:B------:R-:W-:Y:S01]  /*83d0*/  @!P0 IADD3 R14, P5, R15, R14, RZ ;  /* 0x0000000e0f0e8210 */ /* 0x000fe20007fbe0ff */
[--C-:B------:R-:W-:Y:S01]  /*83e0*/  @!P1 IMAD.X R31, R0, 0x1, R3.reuse, P3 ;  /* 0x00000001001f9824 */ /* 0x100fe200018e0603 */
[----:B------:R0:W5:Y:S01]  /*83f0*/  @!P2 LD.E.64 R12, desc[UR42][R34.64] ;  /* 0x0000002a220ca980 */ /* 0x000162000c101b00 */
[----:B------:R-:W-:-:S02]  /*8400*/  @!P1 IMAD.X R29, R4, 0x1, R3, P6 ;  /* 0x00000001041d9824 */ /* 0x000fc400030e0603 */
[----:B------:R-:W-:Y:S01]  /*8410*/  @!P0 IMAD.X R15, R4, 0x1, R9, P5 ;  /* 0x00000001040f8824 */ /* 0x000fe200028e0609 */
[----:B------:R-:W-:Y:S01]  /*8420*/  CS2R R8, SRZ ;  /* 0x0000000000087805 */ /* 0x000fe2000001ff00 */
[----:B------:R0:W5:Y:S04]  /*8430*/  @!P1 LD.E.64 R24, desc[UR42][R30.64] ;  /* 0x0000002a1e189980 */ /* 0x000168000c101b00 */
[----:B------:R0:W5:Y:S04]  /*8440*/  @!P1 LD.E.64 R26, desc[UR42][R28.64] ;  /* 0x0000002a1c1a9980 */ /* 0x000168000c101b00 */
[----:B------:R0:W5:Y:S04]  /*8450*/  @!P0 LD.E.64 R10, desc[UR42][R6.64] ;  /* 0x0000002a060a8980 */ /* 0x000168000c101b00 */
[----:B------:R0:W5:Y:S02]  /*8460*/  @!P0 LD.E.64 R8, desc[UR42][R14.64] ;  /* 0x0000002a0e088980 */ /* 0x000164000c101b00 */
.L_x_9996:
[----:B------:R-:W-:Y:S05]  /*8470*/  BSYNC B1 ;  /* 0x0000000000017941 */ /* 0x000fea0003800000 */
.L_x_9995:
[----:B-1----:R-:W2:Y:S01]  /*8480*/  LDL.LU R0, [R1+0x44] ;  /* 0x0000440001007983 */ /* 0x002ea20000300800 */
[----:B------:R-:W1:Y:S01]  /*8490*/  SYNCS.PHASECHK.TRANS64.TRYWAIT P0, [R16+URZ+0x19c00], R5 ;  /* 0x019c0005100075a7 */ /* 0x000e62000800017f */
[----:B------:R-:W-:Y:S01]  /*84a0*/  BSSY B1, `(.L_x_9997) ;  /* 0x0000005000017945 */ /* 0x000fe20003800000 */
[----:B--2---:R-:W-:-:S05]  /*84b0*/  IMAD R0, R0, -0xc0, R39 ;  /* 0xffffff4000007824 */ /* 0x004fca00078e0227 */
[----:B------:R-:W-:-:S04]  /*84c0*/  VIMNMX R3, R0, 0xc0, PT ;  /* 0x000000c000037848 */ /* 0x000fc80003fe0100 */
[----:B------:R-:W-:Y:S01]  /*84d0*/  ISETP.GE.AND P1, PT, R154, R3, PT ;  /* 0x000000039a00720c */ /* 0x000fe20003f26270 */
[----:B-1----:R-:W-:-:S12]  /*84e0*/  @!P0 BRA `(.L_x_9998) ;  /* 0x000001b400d88947 */ /* 0x002fd80003800000 */
.L_x_10281:
[----:B------:R-:W-:Y:S05]  /*84f0*/  BSYNC B1 ;  /* 0x0000000000017941 */ /* 0x000fea0003800000 */
.L_x_9997:
[----:B------:R-:W-:Y:S05]  /*8500*/  @P1 BRA `(.L_x_9999) ;  /* 0x0000003c003c1947 */ /* 0x000fea0003800000 */
[----:B0-----:R-:W2:Y:S01]  /*8510*/  LDL.64 R6, [R1+0x10] ;  /* 0x0000100001067983 */ /* 0x001ea20000100a00 */
[----:B------:R-:W2:Y:S03]  /*8520*/  LDC R0, c[0x0][0x3f4] ;  /* 0x0000fd00ff007b82 */ /* 0x000ea60000000800 */
[----:B---3--:R-:W3:Y:S04]  /*8530*/  LDL R4, [R1+0x28] ;  /* 0x0000280001047983 */ /* 0x008ee80000100800 */
[----:B------:R-:W4:Y:S01]  /*8540*/  LDL R3, [R1+0x2c] ;  /* 0x00002c0001037983 */ /* 0x000f220000100800 */
[----:B------:R-:W-:Y:S01]  /*8550*/  BSSY B1, `(.L_x_10000) ;  /* 0x000007b000017945 */ /* 0x000fe20003800000 */
[----:B--2---:R-:W-:-:S02]  /*8560*/  ISETP.GE.AND P0, PT, R6, R0, PT ;  /* 0x000000000600720c */ /* 0x004fc40003f06270 */
[-C--:B---3--:R-:W-:Y:S02]  /*8570*/  ISETP.GE.AND P1, PT, R4, R0.reuse, PT ;  /* 0x000000000400720c */ /* 0x088fe40003f26270 */
[----:B----4-:R-:W-:-:S09]  /*8580*/  ISETP.GE.AND P2, PT, R3, R0, PT ;  /* 0x000000000300720c */ /* 0x010fd20003f46270 */
[----:B------:R-:W-:Y:S05]  /*8590*/  @P0 BRA `(.L_x_10001) ;  /* 0x0000000400d80947 */ /* 0x000fea0003800000 */
[----:B-1----:R-:W0:Y:S01]  /*85a0*/  LDS.128 R4, [R37+0xf000] ;  /* 0x00f0000025047984 */ /* 0x002e220000000c00 */
        /* <DEDUP_REMOVED lines=11> */
[----:B------:R-:W-:-:S02]  /*8660*/  SHF.R.U32.HI R32, RZ, 0x10, R25 ;  /* 0x00000010ff207819 */ /* 0x000fc40000011619 */
[----:B------:R-:W-:Y:S02]  /*8670*/  SHF.R.U32.HI R15, RZ, 0x8, R26 ;  /* 0x00000008ff0f7819 */ /* 0x000fe4000001161a */
[----:B------:R-:W-:Y:S01]  /*8680*/  PRMT R28, R31, 0x7604, R28 ;  /* 0x000076041f1c7816 */ /* 0x000fe2000000001c */
[----:B------:R-:W-:Y:S01]  /*8690*/  IMAD.U32 R31, R30, 0x10000, RZ ;  /* 0x000100001e1f7824 */ /* 0x000fe200078e00ff */
[----:B------:R-:W-:Y:S02]  /*86a0*/  PRMT R3, R3, 0x7604, R0 ;  /* 0x0000760403037816 */ /* 0x000fe40000000000 */
[----:B------:R-:W-:Y:S01]  /*86b0*/  LOP3.LUT R29, R15, 0xff, RZ, 0xc0, !PT ;  /* 0x000000ff0f1d7812 */ /* 0x000fe200078ec0ff */
[----:B------:R-:W-:Y:S01]  /*86c0*/  IMAD.U32 R15, R32, 0x10000, RZ ;  /* 0x00010000200f7824 */ /* 0x000fe200078e00ff */
[----:B------:R-:W-:Y:S02]  /*86d0*/  LOP3.LUT R0, R26, 0xff, RZ, 0xc0, !PT ;  /* 0x000000ff1a007812 */ /* 0x000fe400078ec0ff */
[----:B------:R-:W-:-:S02]  /*86e0*/  LOP3.LUT R31, R28, 0xff0000, R31, 0xf8, !PT ;  /* 0x00ff00001c1f7812 */ /* 0x000fc400078ef81f */
[----:B------:R-:W-:Y:S02]  /*86f0*/  PRMT R29, R29, 0x7604, R0 ;  /* 0x000076041d1d7816 */ /* 0x000fe40000000000 */
[----:B------:R-:W-:Y:S02]  /*8700*/  LOP3.LUT R15, R14, 0xff0000, R15, 0xf8, !PT ;  /* 0x00ff00000e0f7812 */ /* 0x000fe400078ef80f */
[--C-:B------:R-:W-:Y:S02]  /*8710*/  LOP3.LUT R29, R29, 0xff0000, R26.reuse, 0xf8, !PT ;  /* 0x00ff00001d1d7812 */ /* 0x100fe400078ef81a */
[----:B------:R-:W-:Y:S02]  /*8720*/  LOP3.LUT R31, R31, 0xff000000, R27, 0xf8, !PT ;  /* 0xff0000001f1f7812 */ /* 0x000fe400078ef81b */
[----:B------:R-:W-:Y:S02]  /*8730*/  LOP3.LUT R27, R15, 0xff000000, R25, 0xf8, !PT ;  /* 0xff0000000f1b7812 */ /* 0x000fe400078ef819 */
[----:B------:R-:W-:-:S02]  /*8740*/  LOP3.LUT R30, R29, 0xff000000, R26, 0xf8, !PT ;  /* 0xff0000001d1e7812 */ /* 0x000fc400078ef81a */
[--C-:B------:R-:W-:Y:S02]  /*8750*/  LOP3.LUT R3, R3, 0xff0000, R24.reuse, 0xf8, !PT ;  /* 0x00ff000003037812 */ /* 0x100fe400078ef818 */
[-C--:B0-----:R-:W-:Y:S02]  /*8760*/  F2FP.F16.E4M3.UNPACK_B R0, R6.reuse.H1 ;  /* 0x00000006ff00723e */ /* 0x081fe400030006ff */
[----:B------:R-:W-:Y:S02]  /*8770*/  F2FP.F16.E4M3.UNPACK_B R32, R31 ;  /* 0x0000001fff20723e */ /* 0x000fe400020006ff */
[----:B------:R-:W-:Y:S01]  /*8780*/  F2FP.F16.E4M3.UNPACK_B R26, R27 ;  /* 0x0000001bff1a723e */ /* 0x000fe200020006ff */
[----:B------:R-:W-:Y:S01]  /*8790*/  HADD2.F32 R15, -RZ, R0.H1_H1 ;  /* 0x30000000ff0f7230 */ /* 0x000fe20000004100 */
[----:B------:R-:W-:Y:S01]  /*87a0*/  LOP3.LUT R28, R3, 0xff000000, R24, 0xf8, !PT ;  /* 0xff000000031c7812 */ /* 0x000fe200078ef818 */
[----:B------:R-:W-:Y:S01]  /*87b0*/  HADD2.F32 R33, -RZ, R32.H1_H1 ;  /* 0x30000020ff217230 */ /* 0x000fe20000004100 */
[----:B------:R-:W-:Y:S01]  /*87c0*/  F2FP.F16.E4M3.UNPACK_B R3, R6 ;  /* 0x00000006ff03723e */ /* 0x000fe200020006ff */
[----:B------:R-:W-:Y:S01]  /*87d0*/  HADD2.F32 R29, -RZ, R26.H1_H1 ;  /* 0x3000001aff1d7230 */ /* 0x000fe20000004100 */
[-C--:B------:R-:W-:Y:S01]  /*87e0*/  F2FP.F16.E4M3.UNPACK_B R24, R7.reuse ;  /* 0x00000007ff18723e */ /* 0x080fe200020006ff */
[----:B------:R-:W-:Y:S01]  /*87f0*/  HADD2.F32 R14, -RZ, R0.H0_H0 ;  /* 0x20000000ff0e7230 */ /* 0x000fe20000004100 */
[----:B------:R-:W-:Y:S01]  /*8800*/  F2FP.F16.E4M3.UNPACK_B R25, R7.H1 ;  /* 0x00000007ff19723e */ /* 0x000fe200030006ff */
[C---:B------:R-:W-:Y:S01]  /*8810*/  FMUL.FTZ R35, R15.reuse, R33 ;  /* 0x000000210f237220 */ /* 0x040fe20000410000 */
[----:B------:R-:W-:Y:S01]  /*8820*/  F2FP.F16.E4M3.UNPACK_B R6, R5 ;  /* 0x00000005ff06723e */ /* 0x000fe200020006ff */
[----:B------:R-:W-:Y:S01]  /*8830*/  FMUL.FTZ R34, R15, R29 ;  /* 0x0000001d0f227220 */ /* 0x000fe20000410000 */
[----:B------:R-:W-:Y:S01]  /*8840*/  F2FP.F16.E4M3.UNPACK_B R7, R5.H1 ;  /* 0x00000005ff07723e */ /* 0x000fe200030006ff */
[----:B------:R-:W-:Y:S01]  /*8850*/  HADD2.F32 R32, -RZ, R32.H0_H0 ;  /* 0x20000020ff207230 */ /* 0x000fe20000004100 */
[----:B------:R-:W-:Y:S01]  /*8860*/  F2FP.F16.E4M3.UNPACK_B R31, R31.H1 ;  /* 0x0000001fff1f723e */ /* 0x000fe200030006ff */
[----:B------:R-:W-:-:S02]  /*8870*/  HADD2.F32 R5, -RZ, R3.H1_H1 ;  /* 0x30000003ff057230 */ /* 0x000fc40000004100 */
[C---:B------:R-:W-:Y:S01]  /*8880*/  FFMA.FTZ R35, R14.reuse, R29, -R35 ;  /* 0x0000001d0e237223 */ /* 0x040fe20000010823 */
[----:B------:R-:W-:Y:S02]  /*8890*/  HADD2.F32 R26, -RZ, R26.H0_H0 ;  /* 0x2000001aff1a7230 */ /* 0x000fe40000004100 */
        /* <DEDUP_REMOVED lines=70> */
.L_x_10001:
[----:B------:R-:W-:Y:S05]  /*8d00*/  BSYNC B1 ;  /* 0x0000000000017941 */ /* 0x000fea0003800000 */
.L_x_10000:
[----:B------:R-:W-:Y:S04]  /*8d10*/  BSSY B1, `(.L_x_10002) ;  /* 0x000007c000017945 */ /* 0x000fe80003800000 */
[----:B------:R-:W-:Y:S05]  /*8d20*/  @P1 BRA `(.L_x_10003) ;  /* 0x0000000400e81947 */ /* 0x000fea0003800000 */
[----:B01----:R-:W0:Y:S01]  /*8d30*/  LDS.128 R4, [R37+0x10800] ;  /* 0x0108000025047984 */ /* 0x003e220000000c00 */
        /* <DEDUP_REMOVED lines=121> */
.L_x_10003:
[----:B------:R-:W-:Y:S05]  /*94d0*/  BSYNC B1 ;  /* 0x0000000000017941 */ /* 0x000fea0003800000 */
.L_x_10002:
[----:B------:R-:W-:Y:S05]  /*94e0*/  @P2 BRA `(.L_x_9999) ;  /* 0x0000002c00442947 */ /* 0x000fea0003800000 */
[----:B012---:R-:W0:Y:S01]  /*94f0*/  LDS.128 R4, [R37+0x12000] ;  /* 0x0120000025047984 */ /* 0x007e220000000c00 */
        /* <DEDUP_REMOVED lines=118> */
.L_x_9993:
        /* <DEDUP_REMOVED lines=32> */
.L_x_10287:
[----:B------:R-:W5:Y:S04]  /*9e60*/  LDL R4, [R1] ;  /* 0x0000000001047983 */ /* 0x000f680000100800 */
[----:B------:R-:W2:Y:S01]  /*9e70*/  LDL R13, [R1+0x60] ;  /* 0x00006000010d7983 */ /* 0x000ea20000100800 */
[----:B------:R-:W-:Y:S01]  /*9e80*/  BSSY B1, `(.L_x_10005) ;  /* 0x000002c000017945 */ /* 0x000fe20003800000 */
[----:B------:R-:W-:Y:S02]  /*9e90*/  CS2R R8, SRZ ;  /* 0x0000000000087805 */ /* 0x000fe4000001ff00 */
[----:B------:R-:W-:Y:S02]  /*9ea0*/  CS2R R14, SRZ ;  /* 0x00000000000e7805 */ /* 0x000fe4000001ff00 */
[----:B------:R-:W-:Y:S01]  /*9eb0*/  CS2R R26, SRZ ;  /* 0x00000000001a7805 */ /* 0x000fe2000001ff00 */
[----:B-----5:R-:W-:Y:S01]  /*9ec0*/  IMAD R41, R4, R25, RZ ;  /* 0x0000001904297224 */ /* 0x020fe200078e02ff */
[----:B------:R-:W-:-:S02]  /*9ed0*/  CS2R R4, SRZ ;  /* 0x0000000000047805 */ /* 0x000fc4000001ff00 */
[----:B------:R-:W-:Y:S02]  /*9ee0*/  CS2R R24, SRZ ;  /* 0x0000000000187805 */ /* 0x000fe4000001ff00 */
[----:B--2---:R-:W-:Y:S02]  /*9ef0*/  LEA.HI R6, R13, R13, RZ, 0x1 ;  /* 0x0000000d0d067211 */ /* 0x004fe400078f08ff */
[----:B------:R-:W-:Y:S02]  /*9f00*/  ISETP.GE.AND P0, PT, R10, R41, PT ;  /* 0x000000290a00720c */ /* 0x000fe40003f06270 */
[----:B------:R-:W-:Y:S02]  /*9f10*/  CS2R R10, SRZ ;  /* 0x00000000000a7805 */ /* 0x000fe4000001ff00 */
        /* <DEDUP_REMOVED lines=19> */
[----:B------:R-:W-:-:S05]  /*a050*/  @!P4 IADD3 R34, P0, R152, R3, RZ ;  /* 0x000000039822c210 */ /* 0x000fca0007f1e0ff */
[----:B-1----:R-:W-:-:S05]  /*a060*/  @!P4 IMAD.X R35, R0, 0x1, R5, P0 ;  /* 0x000000010023c824 */ /* 0x002fca00000e0605 */
[----:B------:R0:W5:Y:S01]  /*a070*/  @!P4 LD.E.128 R12, desc[UR42][R34.64] ;  /* 0x0000002a220cc980 */ /* 0x000162000c101d00 */
[----:B--2---:R-:W-:Y:S01]  /*a080*/  @!P5 IMAD.SHL.U32 R4, R28, 0x10, RZ ;  /* 0x000000101c04d824 */ /* 0x004fe200078e00ff */
[----:B----4-:R-:W-:-:S04]  /*a090*/  @!P4 IADD3 R28, P1, R152, R21, RZ ;  /* 0x00000015981cc210 */ /* 0x010fc80007f3e0ff */
[-C--:B------:R-:W-:Y:S01]  /*a0a0*/  @!P5 IADD3 R30, P2, R3, R4.reuse, RZ ;  /* 0x00000004031ed210 */ /* 0x080fe20007f5e0ff */
[----:B---3--:R-:W-:Y:S01]  /*a0b0*/  @!P4 IMAD.X R29, R20, 0x1, R5, P1 ;  /* 0x00000001141dc824 */ /* 0x008fe200008e0605 */
[----:B------:R-:W-:Y:S02]  /*a0c0*/  @!P5 IADD3 R32, P3, R21, R4, RZ ;  /* 0x000000041520d210 */ /* 0x000fe40007f7e0ff */
[----:B------:R-:W-:Y:S02]  /*a0d0*/  @!P5 SHF.R.S32.HI R3, RZ, 0x1f, R4 ;  /* 0x0000001fff03d819 */ /* 0x000fe40000011404 */
[----:B------:R-:W-:-:S03]  /*a0e0*/  CS2R R4, SRZ ;  /* 0x0000000000047805 */ /* 0x000fc6000001ff00 */
[--C-:B------:R-:W-:Y:S02]  /*a0f0*/  @!P5 IMAD.X R31, R0, 0x1, R3.reuse, P2 ;  /* 0x00000001001fd824 */ /* 0x100fe400010e0603 */
[----:B------:R-:W-:Y:S01]  /*a100*/  @!P5 IMAD.X R33, R20, 0x1, R3, P3 ;  /* 0x000000011421d824 */ /* 0x000fe200018e0603 */
[----:B------:R0:W5:Y:S04]  /*a110*/  @!P4 LD.E.128 R4, desc[UR42][R28.64] ;  /* 0x0000002a1c04c980 */ /* 0x000168000c101d00 */
[----:B------:R0:W5:Y:S04]  /*a120*/  @!P5 LD.E.128 R24, desc[UR42][R30.64] ;  /* 0x0000002a1e18d980 */ /* 0x000168000c101d00 */
[----:B------:R0:W5:Y:S02]  /*a130*/  @!P5 LD.E.128 R8, desc[UR42][R32.64] ;  /* 0x0000002a2008d980 */ /* 0x000164000c101d00 */
.L_x_10006:
[----:B------:R-:W-:Y:S05]  /*a140*/  BSYNC B1 ;  /* 0x0000000000017941 */ /* 0x000fea0003800000 */
.L_x_10005:
[----:B-1----:R-:W2:Y:S01]  /*a150*/  LDL.LU R0, [R1+0x44] ;  /* 0x0000440001007983 */ /* 0x002ea20000300800 */
[----:B------:R-:W1:Y:S01]  /*a160*/  SYNCS.PHASECHK.TRANS64.TRYWAIT P0, [R16+URZ+0x19c00], R39 ;  /* 0x019c0027100075a7 */ /* 0x000e62000800017f */
[----:B------:R-:W-:Y:S01]  /*a170*/  BSSY B1, `(.L_x_10007) ;  /* 0x0000005000017945 */ /* 0x000fe20003800000 */
[----:B--2---:R-:W-:-:S05]  /*a180*/  IMAD R0, R0, -0xc0, R41 ;  /* 0xffffff4000007824 */ /* 0x004fca00078e0229 */
[----:B------:R-:W-:-:S04]  /*a190*/  VIMNMX R3, R0, 0xc0, PT ;  /* 0x000000c000037848 */ /* 0x000fc80003fe0100 */
[----:B------:R-:W-:Y:S01]  /*a1a0*/  ISETP.GE.AND P1, PT, R154, R3, PT ;  /* 0x000000039a00720c */ /* 0x000fe20003f26270 */
[----:B-1----:R-:W-:-:S12]  /*a1b0*/  @!P0 BRA `(.L_x_10008) ;  /* 0x0000019c00288947 */ /* 0x002fd80003800000 */
.L_x_10288:
[----:B------:R-:W-:Y:S05]  /*a1c0*/  BSYNC B1 ;  /* 0x0000000000017941 */ /* 0x000fea0003800000 */
.L_x_10007:
[----:B------:R-:W-:Y:S05]  /*a1d0*/  @P1 BRA `(.L_x_9999) ;  /* 0x0000002000081947 */ /* 0x000fea0003800000 */
[----:B------:R2:W5:Y:S01]  /*a1e0*/  LDL R63, [R1+0x20] ;  /* 0x00002000013f7983 */ /* 0x0005620000100800 */
[----:B------:R-:W0:Y:S03]  /*a1f0*/  LDC R3, c[0x0][0x3f4] ;  /* 0x0000fd00ff037b82 */ /* 0x000e260000000800 */
[----:B------:R2:W5:Y:S04]  /*a200*/  LDL R62, [R1+0x30] ;  /* 0x00003000013e7983 */ /* 0x0005680000100800 */
[----:B------:R2:W5:Y:S01]  /*a210*/  LDL R60, [R1+0x78] ;  /* 0x00007800013c7983 */ /* 0x0005620000100800 */
[C---:B------:R-:W-:Y:S01]  /*a220*/  VIADD R0, R152.reuse, 0x20 ;  /* 0x0000002098007836 */ /* 0x040fe20000000000 */
[----:B------:R-:W-:Y:S01]  /*a230*/  BSSY B1, `(.L_x_10009) ;  /* 0x00000fd000017945 */ /* 0x000fe20003800000 */
[----:B0-----:R-:W-:-:S03]  /*a240*/  ISETP.GE.AND P0, PT, R152, R3, PT ;  /* 0x000000039800720c */ /* 0x001fc60003f06270 */
[----:B------:R-:W-:-:S10]  /*a250*/  ISETP.GE.AND P1, PT, R0, R3, PT ;  /* 0x000000030000720c */ /* 0x000fd40003f26270 */
[----:B--2---:R-:W-:Y:S05]  /*a260*/  @P0 BRA `(.L_x_10010) ;  /* 0x0000000c00e40947 */ /* 0x004fea0003800000 */
[----:B----4-:R-:W0:Y:S01]  /*a270*/  S2R R21, SR_TID.X ;  /* 0x0000000000157919 */ /* 0x010e220000002100 */
[----:B---3-5:R-:W-:Y:S02]  /*a280*/  SHF.R.U32.HI R20, RZ, 0x8, R12 ;  /* 0x00000008ff147819 */ /* 0x028fe4000001160c */
        /* <DEDUP_REMOVED lines=13> */
[----:B------:R-:W-:Y:S02]  /*a360*/  SHF.R.U32.HI R43, RZ, 0x8, R6 ;  /* 0x00000008ff2b7819 */ /* 0x000fe40000011606 */
[----:B------:R-:W-:Y:S01]  /*a370*/  LOP3.LUT R40, R40, 0xff, RZ, 0xc0, !PT ;  /* 0x000000ff28287812 */ /* 0x000fe200078ec0ff */
[----:B0-----:R-:W-:Y:S01]  /*a380*/  VIADD R31, R21, 0xffffff80 ;  /* 0xffffff80151f7836 */ /* 0x001fe20000000000 */
[----:B------:R-:W-:Y:S02]  /*a390*/  LOP3.LUT R21, R20, 0xff, RZ, 0xc0, !PT ;  /* 0x000000ff14157812 */ /* 0x000fe400078ec0ff */
[----:B------:R-:W-:-:S02]  /*a3a0*/  LOP3.LUT R20, R14, 0xff, RZ, 0xc0, !PT ;  /* 0x000000ff0e147812 */ /* 0x000fc400078ec0ff */
[----:B------:R-:W-:Y:S02]  /*a3b0*/  LEA.HI R32, R31, R31, RZ, 0x1 ;  /* 0x0000001f1f207211 */ /* 0x000fe400078f08ff */
[----:B-1----:R-:W-:Y:S02]  /*a3c0*/  PRMT R39, R21, 0x7604, R0 ;  /* 0x0000760415277816 */ /* 0x002fe40000000000 */
[----:B------:R-:W-:Y:S02]  /*a3d0*/  LOP3.LUT R32, R32, 0xfffffffe, RZ, 0xc0, !PT ;  /* 0xfffffffe20207812 */ /* 0x000fe400078ec0ff */
[----:B------:R-:W-:Y:S02]  /*a3e0*/  SHF.R.U32.HI R21, RZ, 0x8, R4 ;  /* 0x00000008ff157819 */ /* 0x000fe40000011604 */
[----:B------:R-:W-:Y:S01]  /*a3f0*/  PRMT R44, R45, 0x7604, R44 ;  /* 0x000076042d2c7816 */ /* 0x000fe2000000002c */
[----:B------:R-:W-:Y:S01]  /*a400*/  IMAD.IADD R32, R31, 0x1, -R32 ;  /* 0x000000011f207824 */ /* 0x000fe200078e0a20 */
[----:B------:R-:W-:-:S02]  /*a410*/  LOP3.LUT R31, R30, 0xff, RZ, 0xc0, !PT ;  /* 0x000000ff1e1f7812 */ /* 0x000fc400078ec0ff */
[----:B------:R-:W-:Y:S02]  /*a420*/  LOP3.LUT R33, R21, 0xff, RZ, 0xc0, !PT ;  /* 0x000000ff15217812 */ /* 0x000fe400078ec0ff */
[----:B------:R-:W-:Y:S02]  /*a430*/  LEA.HI R0, R3, R32, RZ, 0x1c ;  /* 0x0000002003007211 */ /* 0x000fe400078fe0ff */
[----:B------:R-:W-:Y:S02]  /*a440*/  PRMT R41, R31, 0x7604, R20 ;  /* 0x000076041f297816 */ /* 0x000fe40000000014 */
[C---:B------:R-:W-:Y:S01]  /*a450*/  LEA.HI R20, R0.reuse, R0, RZ, 0x1 ;  /* 0x0000000000147211 */ /* 0x040fe200078f08ff */
[----:B------:R-:W-:Y:S01]  /*a460*/  IMAD.SHL.U32 R0, R0, 0x10, RZ ;  /* 0x0000001000007824 */ /* 0x000fe200078e00ff */
[----:B------:R-:W-:Y:S02]  /*a470*/  LOP3.LUT R32, R4, 0xff, RZ, 0xc0, !PT ;  /* 0x000000ff04207812 */ /* 0x000fe400078ec0ff */
[----:B------:R-:W-:-:S02]  /*a480*/  SHF.R.S32.HI R20, RZ, 0x1, R20 ;  /* 0x00000001ff147819 */ /* 0x000fc40000011414 */
[----:B------:R-:W-:Y:S02]  /*a490*/  LOP3.LUT R0, R63, 0x10, R0, 0xf8, !PT ;  /* 0x000000103f007812 */ /* 0x000fe400078ef800 */
[----:B------:R-:W-:Y:S01]  /*a4a0*/  PRMT R47, R33, 0x7604, R32 ;  /* 0x00007604212f7816 */ /* 0x000fe20000000020 */
[----:B------:R-:W-:Y:S01]  /*a4b0*/  IMAD R21, R20, 0x1800, R62 ;  /* 0x0000180014157824 */ /* 0x000fe200078e023e */
[----:B------:R-:W-:Y:S02]  /*a4c0*/  LOP3.LUT R0, R0, R60, RZ, 0x3c, !PT ;  /* 0x0000003c00007212 */ /* 0x000fe400078e3cff */
[----:B------:R-:W-:Y:S02]  /*a4d0*/  PRMT R20, R29, 0x7604, R28 ;  /* 0x000076041d147816 */ /* 0x000fe4000000001c */
[----:B------:R-:W-:Y:S01]  /*a4e0*/  IADD3 R0, R16, R21, R0 ;  /* 0x0000001510007210 */ /* 0x000fe20007ffe000 */
[----:B------:R-:W0:Y:S01]  /*a4f0*/  LDS.128 R28, [R37+0xf000] ;  /* 0x00f00000251c7984 */ /* 0x000e220000000c00 */
[----:B------:R-:W-:-:S02]  /*a500*/  LOP3.LUT R21, R5, 0xff, RZ, 0xc0, !PT ;  /* 0x000000ff05157812 */ /* 0x000fc400078ec0ff */
[----:B------:R-:W-:Y:S01]  /*a510*/  LOP3.LUT R42, R6, 0xff, RZ, 0xc0, !PT ;  /* 0x000000ff062a7812 */ /* 0x000fe200078ec0ff */
[----:B------:R-:W1:Y:S01]  /*a520*/  LDS.128 R32, [R0+0xf000] ;  /* 0x00f0000000207984 */ /* 0x000e620000000c00 */
[----:B------:R-:W-:Y:S02]  /*a530*/  LOP3.LUT R43, R43, 0xff, RZ, 0xc0, !PT ;  /* 0x000000ff2b2b7812 */ /* 0x000fe400078ec0ff */
[----:B------:R-:W-:Y:S02]  /*a540*/  SHF.R.U32.HI R45, RZ, 0x10, R5 ;  /* 0x00000010ff2d7819 */ /* 0x000fe40000011605 */
[----:B------:R-:W-:Y:S02]  /*a550*/  PRMT R40, R40, 0x7604, R21 ;  /* 0x0000760428287816 */ /* 0x000fe40000000015 */
[----:B------:R-:W-:Y:S01]  /*a560*/  SHF.R.U32.HI R21, RZ, 0x10, R13 ;  /* 0x00000010ff157819 */ /* 0x000fe2000001160d */
[----:B------:R-:W-:Y:S01]  /*a570*/  IMAD.U32 R45, R45, 0x10000, RZ ;  /* 0x000100002d2d7824 */ /* 0x000fe200078e00ff */
[----:B------:R-:W-:-:S02]  /*a580*/  PRMT R51, R43, 0x7604, R42 ;  /* 0x000076042b337816 */ /* 0x000fc4000000002a */
[----:B------:R-:W-:Y:S01]  /*a590*/  SHF.R.U32.HI R43, RZ, 0x10, R15 ;  /* 0x00000010ff2b7819 */ /* 0x000fe2000001160f */
[----:B------:R-:W-:Y:S01]  /*a5a0*/  IMAD.U32 R21, R21, 0x10000, RZ ;  /* 0x0001000015157824 */ /* 0x000fe200078e00ff */
[----:B------:R-:W-:Y:S02]  /*a5b0*/  LOP3.LUT R49, R40, 0xff0000, R45, 0xf8, !PT ;  /* 0x00ff000028317812 */ /* 0x000fe400078ef82d */
[----:B------:R-:W-:Y:S01]  /*a5c0*/  LOP3.LUT R39, R39, 0xff0000, R12, 0xf8, !PT ;  /* 0x00ff000027277812 */ /* 0x000fe200078ef80c */
[----:B------:R-:W-:Y:S01]  /*a5d0*/  IMAD.U32 R43, R43, 0x10000, RZ ;  /* 0x000100002b2b7824 */ /* 0x000fe200078e00ff */
[----:B------:R-:W-:Y:S02]  /*a5e0*/  LOP3.LUT R21, R38, 0xff0000, R21, 0xf8, !PT ;  /* 0x00ff000026157812 */ /* 0x000fe400078ef815 */
[----:B------:R-:W-:Y:S02]  /*a5f0*/  LOP3.LUT R49, R49, 0xff000000, R5, 0xf8, !PT ;  /* 0xff00000031317812 */ /* 0x000fe400078ef805 */
[----:B------:R-:W-:-:S02]  /*a600*/  LOP3.LUT R43, R20, 0xff0000, R43, 0xf8, !PT ;  /* 0x00ff0000142b7812 */ /* 0x000fc400078ef82b */
[----:B------:R-:W-:Y:S02]  /*a610*/  LOP3.LUT R41, R41, 0xff0000, R14, 0xf8, !PT ;  /* 0x00ff000029297812 */ /* 0x000fe400078ef80e */
[----:B------:R-:W-:Y:S02]  /*a620*/  LOP3.LUT R45, R21, 0xff000000, R13, 0xf8, !PT ;  /* 0xff000000152d7812 */ /* 0x000fe400078ef80d */
[----:B------:R-:W-:Y:S02]  /*a630*/  LOP3.LUT R47, R47, 0xff0000, R4, 0xf8, !PT ;  /* 0x00ff00002f2f7812 */ /* 0x000fe400078ef804 */
[----:B------:R-:W-:Y:S02]  /*a640*/  LOP3.LUT R51, R51, 0xff0000, R6, 0xf8, !PT ;  /* 0x00ff000033337812 */ /* 0x000fe400078ef806 */
[----:B------:R-:W-:Y:S02]  /*a650*/  F2FP.F16.E4M3.UNPACK_B R48, R49 ;  /* 0x00000031ff30723e */ /* 0x000fe400020006ff */
[----:B------:R-:W-:-:S02]  /*a660*/  SHF.R.U32.HI R53, RZ, 0x10, R7 ;  /* 0x00000010ff357819 */ /* 0x000fc40000011607 */
[----:B------:R-:W-:Y:S01]  /*a670*/  LOP3.LUT R20, R39, 0xff000000, R12, 0xf8, !PT ;  /* 0xff00000027147812 */ /* 0x000fe200078ef80c */
[--C-:B------:R-:W-:Y:S01]  /*a680*/  HADD2.F32 R50, -RZ, R48.reuse.H0_H0 ;  /* 0x20000030ff327230 */ /* 0x100fe20000004100 */
[----:B------:R-:W-:Y:S01]  /*a690*/  LOP3.LUT R42, R43, 0xff000000, R15, 0xf8, !PT ;  /* 0xff0000002b2a7812 */ /* 0x000fe200078ef80f */
[----:B------:R-:W-:Y:S01]  /*a6a0*/  IMAD.U32 R53, R53, 0x10000, RZ ;  /* 0x0001000035357824 */ /* 0x000fe200078e00ff */
[-C--:B0-----:R-:W-:Y:S01]  /*a6b0*/  F2FP.F16.E4M3.UNPACK_B R15, R28.reuse ;  /* 0x0000001cff0f723e */ /* 0x081fe200020006ff */
[----:B------:R-:W-:Y:S01]  /*a6c0*/  HADD2.F32 R48, -RZ, R48.H1_H1 ;  /* 0x30000030ff307230 */ /* 0x000fe20000004100 */
[----:B-1----:R-:W-:Y:S02]  /*a6d0*/  F2FP.F16.E4M3.UNPACK_B R21, R33 ;  /* 0x00000021ff15723e */ /* 0x002fe400020006ff */
[----:B------:R-:W-:Y:S02]  /*a6e0*/  F2FP.F16.E4M3.UNPACK_B R39, R28.H1 ;  /* 0x0000001cff27723e */ /* 0x000fe400030006ff */
[----:B------:R-:W-:-:S02]  /*a6f0*/  LOP3.LUT R12, R41, 0xff000000, R14, 0xf8, !PT ;  /* 0xff000000290c7812 */ /* 0x000fc400078ef80e */
[----:B------:R-:W-:Y:S02]  /*a700*/  LOP3.LUT R38, R47, 0xff000000, R4, 0xf8, !PT ;  /* 0xff0000002f267812 */ /* 0x000fe400078ef804 */
[----:B------:R-:W-:Y:S02]  /*a710*/  F2FP.F16.E4M3.UNPACK_B R28, R45 ;  /* 0x0000002dff1c723e */ /* 0x000fe400020006ff */
[----:B------:R-:W-:Y:S01]  /*a720*/  LOP3.LUT R4, R51, 0xff000000, R6, 0xf8, !PT ;  /* 0xff00000033047812 */ /* 0x000fe200078ef806 */
[--C-:B------:R-:W-:Y:S01]  /*a730*/  HADD2.F32 R6, -RZ, R21.reuse.H0_H0 ;  /* 0x20000015ff067230 */ /* 0x100fe20000004100 */
[-C--:B------:R-:W-:Y:S01]  /*a740*/  F2FP.F16.E4M3.UNPACK_B R14, R29.reuse ;  /* 0x0000001dff0e723e */ /* 0x080fe200020006ff */
[----:B------:R-:W-:Y:S01]  /*a750*/  HADD2.F32 R21, -RZ, R21.H1_H1 ;  /* 0x30000015ff157230 */ /* 0x000fe20000004100 */
[----:B------:R-:W-:Y:S01]  /*a760*/  F2FP.F16.E4M3.UNPACK_B R40, R29.H1 ;  /* 0x0000001dff28723e */ /* 0x000fe200030006ff */
[----:B------:R-:W-:Y:S01]  /*a770*/  HADD2.F32 R29, -RZ, R28.H0_H0 ;  /* 0x2000001cff1d7230 */ /* 0x000fe20000004100 */
[-C--:B------:R-:W-:Y:S01]  /*a780*/  F2FP.F16.E4M3.UNPACK_B R43, R31.reuse ;  /* 0x0000001fff2b723e */ /* 0x080fe200020006ff */
[--C-:B------:R-:W-:Y:S01]  /*a790*/  HADD2.F32 R13, -RZ, R14.reuse.H0_H0 ;  /* 0x2000000eff0d7230 */ /* 0x100fe20000004100 */
[----:B------:R-:W-:Y:S01]  /*a7a0*/  F2FP.F16.E4M3.UNPACK_B R46, R31.H1 ;  /* 0x0000001fff2e723e */ /* 0x000fe200030006ff */
[----:B------:R-:W-:Y:S01]  /*a7b0*/  HADD2.F32 R14, -RZ, R14.H1_H1 ;  /* 0x3000000eff0e7230 */ /* 0x000fe20000004100 */
[----:B------:R-:W-:Y:S01]  /*a7c0*/  F2FP.F16.E4M3.UNPACK_B R31, R32 ;  /* 0x00000020ff1f723e */ /* 0x000fe200020006ff */
[----:B------:R-:W-:Y:S01]  /*a7d0*/  FMUL.FTZ R51, R21, R48 ;  /* 0x0000003015337220 */ /* 0x000fe20000410000 */
[----:B------:R-:W-:Y:S01]  /*a7e0*/  F2FP.F16.E4M3.UNPACK_B R41, R32.H1 ;  /* 0x00000020ff29723e */ /* 0x000fe200030006ff */
[----:B------:R-:W-:Y:S01]  /*a7f0*/  FMUL.FTZ R32, R6, R50 ;  /* 0x0000003206207220 */ /* 0x000fe20000410000 */
[----:B------:R-:W-:-:S02]  /*a800*/  LOP3.LUT R53, R44, 0xff0000, R53, 0xf8, !PT ;  /* 0x00ff00002c357812 */ /* 0x000fc400078ef835 */
[-C--:B------:R-:W-:Y:S02]  /*a810*/  F2FP.F16.E4M3.UNPACK_B R44, R35.reuse ;  /* 0x00000023ff2c723e */ /* 0x080fe400020006ff */
[----:B------:R-:W-:Y:S01]  /*a820*/  F2FP.F16.E4M3.UNPACK_B R47, R35.H1 ;  /* 0x00000023ff2f723e */ /* 0x000fe200030006ff */
[----:B------:R-:W-:Y:S01]  /*a830*/  FMUL.FTZ R35, R6, R29 ;  /* 0x0000001d06237220 */ /* 0x000fe20000410000 */
[----:B------:R-:W-:Y:S01]  /*a840*/  F2FP.F16.E4M3.UNPACK_B R33, R33.H1 ;  /* 0x00000021ff21723e */ /* 0x000fe200030006ff */
[C---:B------:R-:W-:Y:S01]  /*a850*/  FFMA.FTZ R6, R13.reuse, R29, -R32 ;  /* 0x0000001d0d067223 */ /* 0x040fe20000010820 */
[----:B------:R-:W-:Y:S01]  /*a860*/  F2FP.F16.E4M3.UNPACK_B R49, R49.H1 ;  /* 0x00000031ff31723e */ /* 0x000fe200030006ff */
[----:B------:R-:W-:Y:S01]  /*a870*/  HADD2.F32 R32, -RZ, R28.H1_H1 ;  /* 0x3000001cff207230 */ /* 0x000fe20000004100 */
[----:B------:R-:W-:Y:S01]  /*a880*/  F2FP.F16.E4M3.UNPACK_B R45, R45.H1 ;  /* 0x0000002dff2d723e */ /* 0x000fe200030006ff */
[----:B------:R-:W-:Y:S01]  /*a890*/  FFMA.FTZ R13, R13, R50, R35 ;  /* 0x000000320d0d7223 */ /* 0x000fe20000010023 */
[----:B------:R-:W-:Y:S01]  /*a8a0*/  HADD2.F32 R28, -RZ, R33.H0_H0 ;  /* 0x20000021ff1c7230 */ /* 0x000fe20000004100 */
[----:B------:R-:W-:Y:S01]  /*a8b0*/  LOP3.LUT R53, R53, 0xff000000, R7, 0xf8, !PT ;  /* 0xff00000035357812 */ /* 0x000fe200078ef807 */
        /* <DEDUP_REMOVED lines=13> */
[-C--:B------:R-:W-:Y:S01]  /*a990*/  F2FP.F16.E4M3.UNPACK_B R7, R34.reuse ;  /* 0x00000022ff07723e */ /* 0x080fe200020006ff */
[----:B------:R-:W-:Y:S01]  /*a9a0*/  HADD2.F32 R52, -RZ, R51.H0_H0 ;  /* 0x20000033ff347230 */ /* 0x000fe20000004100 */
[----:B------:R-:W-:Y:S01]  /*a9b0*/  F2FP.F16.E4M3.UNPACK_B R34, R34.H1 ;  /* 0x00000022ff22723e */ /* 0x000fe200030006ff */
[----:B------:R-:W-:Y:S01]  /*a9c0*/  HADD2.F32 R35, -RZ, R44.H0_H0 ;  /* 0x2000002cff237230 */ /* 0x000fe20000004100 */
[-C--:B------:R-:W-:Y:S01]  /*a9d0*/  F2FP.F16.E4M3.UNPACK_B R5, R30.reuse ;  /* 0x0000001eff05723e */ /* 0x080fe200020006ff */
        /* <DEDUP_REMOVED lines=10> */
[C---:B------:R-:W-:Y:S01]  /*aa80*/  FMUL.FTZ R55, R33.reuse, R50 ;  /* 0x0000003221377220 */ /* 0x040fe20000410000 */
[----:B------:R-:W-:Y:S01]  /*aa90*/  HADD2.F32 R49, -RZ, R48.H1_H1 ;  /* 0x30000030ff317230 */ /* 0x000fe20000004100 */
[----:B------:R-:W-:Y:S01]  /*aaa0*/  F2FP.F16.E4M3.UNPACK_B R52, R53.H1 ;  /* 0x00000035ff34723e */ /* 0x000fe200030006ff */
[----:B------:R-:W-:Y:S01]  /*aab0*/  FMUL.FTZ R57, R33, R45 ;  /* 0x0000002d21397220 */ /* 0x000fe20000410000 */
[----:B------:R-:W-:Y:S01]  /*aac0*/  F2FP.F16.E4M3.UNPACK_B R48, R42.H1 ;  /* 0x0000002aff30723e */ /* 0x000fe200030006ff */
[----:B------:R-:W-:-:S02]  /*aad0*/  HADD2.F32 R51, -RZ, R51.H1_H1 ;  /* 0x30000033ff337230 */ /* 0x000fc40000004100 */
[C---:B------:R-:W-:Y:S01]  /*aae0*/  FFMA.FTZ R33, R40.reuse, R45, -R55 ;  /* 0x0000002d28217223 */ /* 0x040fe20000010837 */
[----:B------:R-:W-:Y:S02]  /*aaf0*/  HADD2.F32 R44, -RZ, R44.H1_H1 ;  /* 0x3000002cff2c7230 */ /* 0x000fe40000004100 */
[----:B------:R-:W-:Y:S01]  /*ab00*/  FFMA.FTZ R40, R40, R50, R57 ;  /* 0x0000003228287223 */ /* 0x000fe20000010039 */
[----:B------:R-:W-:Y:S02]  /*ab10*/  HADD2.F32 R53, -RZ, R52.H0_H0 ;  /* 0x20000034ff357230 */ /* 0x000fe40000004100 */
[----:B------:R-:W-:Y:S02]  /*ab20*/  HADD2.F32 R42, -RZ, R47.H0_H0 ;  /* 0x2000002fff2a7230 */ /* 0x000fe40000004100 */
[C---:B------:R-:W-:Y:S01]  /*ab30*/  FMUL.FTZ R54, R44.reuse, R51 ;  /* 0x000000332c367220 */ /* 0x040fe20000410000 */
[----:B------:R-:W-:Y:S02]  /*ab40*/  HADD2.F32 R50, -RZ, R48.H0_H0 ;  /* 0x20000030ff327230 */ /* 0x000fe40000004100 */
[----:B------:R-:W-:Y:S01]  /*ab50*/  FMUL.FTZ R44, R44, R49 ;  /* 0x000000312c2c7220 */ /* 0x000fe20000410000 */
[----:B------:R-:W-:-:S02]  /*ab60*/  HADD2.F32 R43, -RZ, R43.H1_H1 ;  /* 0x3000002bff2b7230 */ /* 0x000fc40000004100 */
        /* <DEDUP_REMOVED lines=12> */
[----:B------:R-:W-:Y:S01]  /*ac30*/  F2FP.SATFINITE.E4M3.F32.PACK_AB_MERGE_C R29, R40, R29, RZ ;  /* 0x0000001d281d723e */ /* 0x000fe200048070ff */
[----:B------:R-:W-:-:S02]  /*ac40*/  HADD2.F32 R54, -RZ, R53.H0_H0 ;  /* 0x20000035ff367230 */ /* 0x000fc40000004100 */
[----:B------:R-:W-:Y:S02]  /*ac50*/  HADD2.F32 R47, -RZ, R41.H0_H0 ;  /* 0x20000029ff2f7230 */ /* 0x000fe40000004100 */
        /* <DEDUP_REMOVED lines=12> */
[----:B------:R-:W-:Y:S01]  /*ad20*/  FFMA.FTZ R47, R46, R51, -R59 ;  /* 0x000000332e2f7223 */ /* 0x000fe2000001083b */
        /* <DEDUP_REMOVED lines=40> */
[----:B------:R-:W-:Y:S01]  /*afb0*/  F2FP.SATFINITE.E4M3.F32.PACK_AB_MERGE_C R13, R14, R13, R29 ;  /* 0x0000000d0e0d723e */ /* 0x000fe2000480701d */
[C---:B------:R-:W-:Y:S01]  /*afc0*/  FFMA.FTZ R52, R15.reuse, R50, -R52 ;  /* 0x000000320f347223 */ /* 0x040fe20000010834 */
[----:B------:R-:W-:Y:S01]  /*afd0*/  FFMA.FTZ R58, R15, R54, R58 ;  /* 0x000000360f3a7223 */ /* 0x000fe2000001003a */
[C---:B------:R-:W-:Y:S01]  /*afe0*/  FFMA.FTZ R57, R30.reuse, R41, -R31 ;  /* 0x000000291e397223 */ /* 0x040fe2000001081f */
[----:B------:R-:W-:Y:S01]  /*aff0*/  FFMA.FTZ R51, R30, R51, R34 ;  /* 0x000000331e337223 */ /* 0x000fe20000010022 */
[--C-:B------:R-:W-:Y:S02]  /*b000*/  HADD2.F32 R15, -RZ, R12.reuse.H0_H0 ;  /* 0x2000000cff0f7230 */ /* 0x100fe40000004100 */
[----:B------:R-:W-:Y:S01]  /*b010*/  HADD2.F32 R30, -RZ, R12.H1_H1 ;  /* 0x3000000cff1e7230 */ /* 0x000fe20000004100 */
[----:B------:R-:W-:Y:S01]  /*b020*/  F2FP.SATFINITE.E4M3.F32.PACK_AB_MERGE_C R52, R57, R52, RZ ;  /* 0x000000343934723e */ /* 0x000fe200048070ff */
[----:B------:R-:W-:Y:S01]  /*b030*/  HADD2.F32 R12, -RZ, R7.H0_H0 ;  /* 0x20000007ff0c7230 */ /* 0x000fe20000004100 */
[----:B------:R-:W-:Y:S01]  /*b040*/  F2FP.SATFINITE.E4M3.F32.PACK_AB_MERGE_C R51, R51, R58, RZ ;  /* 0x0000003a3333723e */ /* 0x000fe200048070ff */
[----:B------:R-:W-:-:S02]  /*b050*/  HADD2.F32 R34, -RZ, R4.H1_H1 ;  /* 0x30000004ff227230 */ /* 0x000fc40000004100 */
[----:B------:R-:W-:Y:S02]  /*b060*/  HADD2.F32 R7, -RZ, R7.H1_H1 ;  /* 0x30000007ff077230 */ /* 0x000fe40000004100 */
[----:B------:R-:W-:Y:S02]  /*b070*/  HADD2.F32 R31, -RZ, R4.H0_H0 ;  /* 0x20000004ff1f7230 */ /* 0x000fe40000004100 */
[--C-:B------:R-:W-:Y:S02]  /*b080*/  HADD2.F32 R4, -RZ, R5.reuse.H0_H0 ;  /* 0x20000005ff047230 */ /* 0x100fe40000004100 */
[C---:B------:R-:W-:Y:S01]  /*b090*/  FMUL.FTZ R50, R7.reuse, R34 ;  /* 0x0000002207327220 */ /* 0x040fe20000410000 */
[----:B------:R-:W-:Y:S02]  /*b0a0*/  HADD2.F32 R5, -RZ, R5.H1_H1 ;  /* 0x30000005ff057230 */ /* 0x000fe40000004100 */
[C---:B------:R-:W-:Y:S01]  /*b0b0*/  FMUL.FTZ R41, R12.reuse, R31 ;  /* 0x0000001f0c297220 */ /* 0x040fe20000410000 */
[-C--:B------:R-:W-:Y:S01]  /*b0c0*/  FMUL.FTZ R7, R7, R30.reuse ;  /* 0x0000001e07077220 */ /* 0x080fe20000410000 */
[----:B------:R-:W-:Y:S01]  /*b0d0*/  FMUL.FTZ R12, R12, R15 ;  /* 0x0000000f0c0c7220 */ /* 0x000fe20000410000 */
[----:B------:R-:W-:-:S02]  /*b0e0*/  FFMA.FTZ R50, R5, R30, -R50 ;  /* 0x0000001e05327223 */ /* 0x000fc40000010832 */
[----:B------:R-:W-:Y:S01]  /*b0f0*/  FFMA.FTZ R34, R5, R34, R7 ;  /* 0x0000002205227223 */ /* 0x000fe20000010007 */
[C---:B------:R-:W-:Y:S01]  /*b100*/  FFMA.FTZ R41, R4.reuse, R15, -R41 ;  /* 0x0000000f04297223 */ /* 0x040fe20000010829 */
[----:B------:R-:W-:Y:S01]  /*b110*/  FFMA.FTZ R31, R4, R31, R12 ;  /* 0x0000001f041f7223 */ /* 0x000fe2000001000c */
        /* <DEDUP_REMOVED lines=14> */
.L_x_10010:
[----:B------:R-:W-:Y:S05]  /*b200*/  BSYNC B1 ;  /* 0x0000000000017941 */ /* 0x000fea0003800000 */
.L_x_10009:
[----:B------:R-:W-:Y:S05]  /*b210*/  @P1 BRA `(.L_x_9999) ;  /* 0x0000000c00f81947 */ /* 0x000fea0003800000 */
[----:B----4-:R-:W2:Y:S04]  /*b220*/  LDL R21, [R1+0x70] ;  /* 0x0000700001157983 */ /* 0x010ea80000100800 */
[----:B------:R-:W4:Y:S01]  /*b230*/  LDL R49, [R1+0x74] ;  /* 0x0000740001317983 */ /* 0x000f220000100800 */
[----:B0----5:R-:W-:Y:S02]  /*b240*/  SHF.R.U32.HI R0, RZ, 0x8, R24 ;  /* 0x00000008ff007819 */ /* 0x021fe40000011618 */
[----:B------:R-:W-:Y:S02]  /*b250*/  LOP3.LUT R5, R24, 0xff, RZ, 0xc0, !PT ;  /* 0x000000ff18057812 */ /* 0x000fe400078ec0ff */
[----:B------:R-:W-:Y:S02]  /*b260*/  LOP3.LUT R0, R0, 0xff, RZ, 0xc0, !PT ;  /* 0x000000ff00007812 */ /* 0x000fe400078ec0ff */
[----:B------:R-:W-:-:S02]  /*b270*/  SHF.R.U32.HI R14, RZ, 0x8, R25 ;  /* 0x00000008ff0e7819 */ /* 0x000fc40000011619 */
[----:B---3--:R-:W-:Y:S02]  /*b280*/  PRMT R20, R0, 0x7604, R5 ;  /* 0x0000760400147816 */ /* 0x008fe40000000005 */
[----:B------:R-:W-:Y:S02]  /*b290*/  LOP3.LUT R7, R25, 0xff, RZ, 0xc0, !PT ;  /* 0x000000ff19077812 */ /* 0x000fe400078ec0ff */
[----:B------:R-:W-:Y:S02]  /*b2a0*/  SHF.R.U32.HI R6, RZ, 0x8, R27 ;  /* 0x00000008ff067819 */ /* 0x000fe4000001161b */
[----:B------:R-:W-:Y:S02]  /*b2b0*/  LOP3.LUT R0, R14, 0xff, RZ, 0xc0, !PT ;  /* 0x000000ff0e007812 */ /* 0x000fe400078ec0ff */
[----:B------:R-:W-:Y:S02]  /*b2c0*/  LOP3.LUT R13, R27, 0xff, RZ, 0xc0, !PT ;  /* 0x000000ff1b0d7812 */ /* 0x000fe400078ec0ff */
        /* <DEDUP_REMOVED lines=17> */
[----:B------:R-:W-:Y:S02]  /*b3e0*/  SHF.R.U32.HI R29, RZ, 0x8, R11 ;  /* 0x00000008ff1d7819 */ /* 0x000fe4000001160b */
[----:B------:R-:W-:-:S02]  /*b3f0*/  LOP3.LUT R34, R11, 0xff, RZ, 0xc0, !PT ;  /* 0x000000ff0b227812 */ /* 0x000fc400078ec0ff */
[----:B------:R-:W-:-:S04]  /*b400*/  SHF.R.U32.HI R31, RZ, 0x10, R27 ;  /* 0x00000010ff1f7819 */ /* 0x000fc8000001161b */
[----:B------:R-:W-:-:S04]  /*b410*/  LOP3.LUT R31, R31, 0xff, RZ, 0xc0, !PT ;  /* 0x000000ff1f1f7812 */ /* 0x000fc800078ec0ff */
[----:B------:R-:W-:Y:S02]  /*b420*/  PRMT R31, R31, 0x7054, R32 ;  /* 0x000070541f1f7816 */ /* 0x000fe40000000020 */
[----:B------:R-:W-:-:S04]  /*b430*/  SHF.R.U32.HI R32, RZ, 0x10, R11 ;  /* 0x00000010ff207819 */ /* 0x000fc8000001160b */
[----:B------:R-:W-:Y:S02]  /*b440*/  LOP3.LUT R32, R32, 0xff, RZ, 0xc0, !PT ;  /* 0x000000ff20207812 */ /* 0x000fe400078ec0ff */
[----:B--2---:R-:W-:Y:S02]  /*b450*/  LEA.HI R3, R3, R21, RZ, 0x1c ;  /* 0x0000001503037211 */ /* 0x004fe400078fe0ff */
[----:B------:R-:W-:Y:S02]  /*b460*/  LOP3.LUT R21, R10, 0xff, RZ, 0xc0, !PT ;  /* 0x000000ff0a157812 */ /* 0x000fe400078ec0ff */
[C---:B------:R-:W-:Y:S01]  /*b470*/  LEA.HI R0, R3.reuse, R3, RZ, 0x1 ;  /* 0x0000000303007211 */ /* 0x040fe200078f08ff */
[----:B------:R-:W-:Y:S01]  /*b480*/  IMAD.SHL.U32 R3, R3, 0x10, RZ ;  /* 0x0000001003037824 */ /* 0x000fe200078e00ff */
[----:B------:R-:W-:Y:S01]  /*b490*/  PRMT R37, R14, 0x7604, R21 ;  /* 0x000076040e257816 */ /* 0x000fe20000000015 */
[----:B----4-:R-:W-:Y:S01]  /*b4a0*/  LDS.128 R4, [R49+0xf000] ;  /* 0x00f0000031047984 */ /* 0x010fe20000000c00 */
[----:B------:R-:W-:-:S02]  /*b4b0*/  SHF.R.S32.HI R0, RZ, 0x1, R0 ;  /* 0x00000001ff007819 */ /* 0x000fc40000011400 */
[----:B------:R-:W-:Y:S02]  /*b4c0*/  LOP3.LUT R3, R63, 0x10, R3, 0xf8, !PT ;  /* 0x000000103f037812 */ /* 0x000fe400078ef803 */
[----:B------:R-:W-:Y:S01]  /*b4d0*/  SHF.R.U32.HI R21, RZ, 0x10, R25 ;  /* 0x00000010ff157819 */ /* 0x000fe20000011619 */
[----:B------:R-:W-:Y:S01]  /*b4e0*/  IMAD R13, R0, 0x1800, R62 ;  /* 0x00001800000d7824 */ /* 0x000fe200078e023e */
[----:B------:R-:W-:Y:S02]  /*b4f0*/  LOP3.LUT R0, R3, R60, RZ, 0x3c, !PT ;  /* 0x0000003c03007212 */ /* 0x000fe400078e3cff */
[----:B------:R-:W-:Y:S02]  /*b500*/  LOP3.LUT R3, R29, 0xff, RZ, 0xc0, !PT ;  /* 0x000000ff1d037812 */ /* 0x000fe400078ec0ff */
[----:B------:R-:W-:Y:S02]  /*b510*/  IADD3 R0, R16, R13, R0 ;  /* 0x0000000d10007210 */ /* 0x000fe40007ffe000 */
[----:B------:R-:W-:-:S02]  /*b520*/  LOP3.LUT R21, R21, 0xff, RZ, 0xc0, !PT ;  /* 0x000000ff15157812 */ /* 0x000fc400078ec0ff */
[----:B-1----:R-:W-:Y:S01]  /*b530*/  PRMT R39, R3, 0x7604, R34 ;  /* 0x0000760403277816 */ /* 0x002fe20000000022 */
[----:B------:R-:W0:Y:S01]  /*b540*/  LDS.128 R12, [R0+0xf000] ;  /* 0x00f00000000c7984 */ /* 0x000e220000000c00 */
[----:B------:R-:W-:Y:S02]  /*b550*/  SHF.R.U32.HI R3, RZ, 0x10, R24 ;  /* 0x00000010ff037819 */ /* 0x000fe40000011618 */
[----:B------:R-:W-:Y:S02]  /*b560*/  SHF.R.U32.HI R29, RZ, 0x10, R26 ;  /* 0x00000010ff1d7819 */ /* 0x000fe4000001161a */
[----:B------:R-:W-:Y:S02]  /*b570*/  PRMT R21, R21, 0x7054, R28 ;  /* 0x0000705415157816 */ /* 0x000fe4000000001c */
[----:B------:R-:W-:Y:S02]  /*b580*/  SHF.R.U32.HI R28, RZ, 0x10, R9 ;  /* 0x00000010ff1c7819 */ /* 0x000fe40000011609 */
[----:B------:R-:W-:-:S02]  /*b590*/  LOP3.LUT R3, R3, 0xff, RZ, 0xc0, !PT ;  /* 0x000000ff03037812 */ /* 0x000fc400078ec0ff */
[----:B------:R-:W-:Y:S02]  /*b5a0*/  LOP3.LUT R29, R29, 0xff, RZ, 0xc0, !PT ;  /* 0x000000ff1d1d7812 */ /* 0x000fe400078ec0ff */
[----:B------:R-:W-:Y:S02]  /*b5b0*/  LOP3.LUT R28, R28, 0xff, RZ, 0xc0, !PT ;  /* 0x000000ff1c1c7812 */ /* 0x000fe400078ec0ff */
[----:B------:R-:W-:Y:S02]  /*b5c0*/  PRMT R3, R3, 0x7054, R20 ;  /* 0x0000705403037816 */ /* 0x000fe40000000014 */
[----:B------:R-:W-:Y:S02]  /*b5d0*/  SHF.R.U32.HI R20, RZ, 0x10, R8 ;  /* 0x00000010ff147819 */ /* 0x000fe40000011608 */
[----:B------:R-:W-:Y:S02]  /*b5e0*/  PRMT R29, R29, 0x7054, R30 ;  /* 0x000070541d1d7816 */ /* 0x000fe4000000001e */
[----:B------:R-:W-:-:S02]  /*b5f0*/  SHF.R.U32.HI R30, RZ, 0x10, R10 ;  /* 0x00000010ff1e7819 */ /* 0x000fc4000001160a */
[----:B------:R-:W-:Y:S02]  /*b600*/  PRMT R35, R28, 0x7054, R35 ;  /* 0x000070541c237816 */ /* 0x000fe40000000023 */
[----:B------:R-:W-:Y:S02]  /*b610*/  LOP3.LUT R20, R20, 0xff, RZ, 0xc0, !PT ;  /* 0x000000ff14147812 */ /* 0x000fe400078ec0ff */
[----:B------:R-:W-:Y:S02]  /*b620*/  PRMT R39, R32, 0x7054, R39 ;  /* 0x0000705420277816 */ /* 0x000fe40000000027 */
[----:B------:R-:W-:Y:S02]  /*b630*/  LOP3.LUT R30, R30, 0xff, RZ, 0xc0, !PT ;  /* 0x000000ff1e1e7812 */ /* 0x000fe400078ec0ff */
[----:B------:R-:W-:Y:S02]  /*b640*/  LOP3.LUT R38, R35, 0xff000000, R9, 0xf8, !PT ;  /* 0xff00000023267812 */ /* 0x000fe400078ef809 */
[----:B------:R-:W-:-:S02]  /*b650*/  LOP3.LUT R28, R21, 0xff000000, R25, 0xf8, !PT ;  /* 0xff000000151c7812 */ /* 0x000fc400078ef819 */
[----:B------:R-:W-:Y:S02]  /*b660*/  PRMT R33, R20, 0x7054, R33 ;  /* 0x0000705414217816 */ /* 0x000fe40000000021 */
[----:B------:R-:W-:Y:S02]  /*b670*/  LOP3.LUT R20, R3, 0xff000000, R24, 0xf8, !PT ;  /* 0xff00000003147812 */ /* 0x000fe400078ef818 */
[----:B------:R-:W-:Y:S02]  /*b680*/  LOP3.LUT R42, R39, 0xff000000, R11, 0xf8, !PT ;  /* 0xff000000272a7812 */ /* 0x000fe400078ef80b */
[----:B------:R-:W-:Y:S02]  /*b690*/  PRMT R37, R30, 0x7054, R37 ;  /* 0x000070541e257816 */ /* 0x000fe40000000025 */
[----:B------:R-:W-:Y:S02]  /*b6a0*/  F2FP.F16.E4M3.UNPACK_B R39, R38 ;  /* 0x00000026ff27723e */ /* 0x000fe400020006ff */
[----:B0-----:R-:W-:-:S02]  /*b6b0*/  F2FP.F16.E4M3.UNPACK_B R24, R13 ;  /* 0x0000000dff18723e */ /* 0x001fc400020006ff */
[----:B------:R-:W-:Y:S01]  /*b6c0*/  F2FP.F16.E4M3.UNPACK_B R30, R28 ;  /* 0x0000001cff1e723e */ /* 0x000fe200020006ff */
[--C-:B------:R-:W-:Y:S01]  /*b6d0*/  HADD2.F32 R40, -RZ, R39.reuse.H0_H0 ;  /* 0x20000027ff287230 */ /* 0x100fe20000004100 */
[----:B------:R-:W-:Y:S01]  /*b6e0*/  LOP3.LUT R3, R29, 0xff000000, R26, 0xf8, !PT ;  /* 0xff0000001d037812 */ /* 0x000fe200078ef81a */
[----:B------:R-:W-:Y:S01]  /*b6f0*/  HADD2.F32 R39, -RZ, R39.H1_H1 ;  /* 0x30000027ff277230 */ /* 0x000fe20000004100 */
[-C--:B------:R-:W-:Y:S01]  /*b700*/  F2FP.F16.E4M3.UNPACK_B R11, R5.reuse ;  /* 0x00000005ff0b723e */ /* 0x080fe200020006ff */
[----:B------:R-:W-:Y:S01]  /*b710*/  HADD2.F32 R32, -RZ, R30.H0_H0 ;  /* 0x2000001eff207230 */ /* 0x000fe20000004100 */
[----:B------:R-:W-:Y:S01]  /*b720*/  F2FP.F16.E4M3.UNPACK_B R26, R5.H1 ;  /* 0x00000005ff1a723e */ /* 0x000fe200030006ff */
[----:B------:R-:W-:Y:S01]  /*b730*/  HADD2.F32 R5, -RZ, R24.H0_H0 ;  /* 0x20000018ff057230 */ /* 0x000fe20000004100 */
[----:B------:R-:W-:Y:S01]  /*b740*/  LOP3.LUT R21, R33, 0xff000000, R8, 0xf8, !PT ;  /* 0xff00000021157812 */ /* 0x000fe200078ef808 */
[--C-:B------:R-:W-:Y:S01]  /*b750*/  HADD2.F32 R9, -RZ, R11.reuse.H0_H0 ;  /* 0x2000000bff097230 */ /* 0x100fe20000004100 */
[----:B------:R-:W-:Y:S01]  /*b760*/  LOP3.LUT R8, R37, 0xff000000, R10, 0xf8, !PT ;  /* 0xff00000025087812 */ /* 0x000fe200078ef80a */
[----:B------:R-:W-:Y:S01]  /*b770*/  HADD2.F32 R30, -RZ, R30.H1_H1 ;  /* 0x3000001eff1e7230 */ /* 0x000fe20000004100 */
[----:B------:R-:W-:Y:S01]  /*b780*/  LOP3.LUT R34, R31, 0xff000000, R27, 0xf8, !PT ;  /* 0xff0000001f227812 */ /* 0x000fe200078ef81b */
[----:B------:R-:W-:Y:S01]  /*b790*/  HADD2.F32 R24, -RZ, R24.H1_H1 ;  /* 0x30000018ff187230 */ /* 0x000fe20000004100 */
[-C--:B------:R-:W-:Y:S01]  /*b7a0*/  F2FP.F16.E4M3.UNPACK_B R33, R15.reuse ;  /* 0x0000000fff21723e */ /* 0x080fe200020006ff */
[----:B------:R-:W-:Y:S01]  /*b7b0*/  HADD2.F32 R11, -RZ, R11.H1_H1 ;  /* 0x3000000bff0b7230 */ /* 0x000fe20000004100 */
[----:B------:R-:W-:-:S02]  /*b7c0*/  F2FP.F16.E4M3.UNPACK_B R37, R15.H1 ;  /* 0x0000000fff25723e */ /* 0x000fc400030006ff */
[-C--:B------:R-:W-:Y:S01]  /*b7d0*/  F2FP.F16.E4M3.UNPACK_B R15, R12.reuse ;  /* 0x0000000cff0f723e */ /* 0x080fe200020006ff */
[----:B------:R-:W-:Y:S01]  /*b7e0*/  FMUL.FTZ R44, R24, R39 ;  /* 0x00000027182c7220 */ /* 0x000fe20000410000 */
[----:B------:R-:W-:Y:S01]  /*b7f0*/  F2FP.F16.E4M3.UNPACK_B R31, R12.H1 ;  /* 0x0000000cff1f723e */ /* 0x000fe200030006ff */
[C---:B------:R-:W-:Y:S01]  /*b800*/  FMUL.FTZ R12, R5.reuse, R40 ;  /* 0x00000028050c7220 */ /* 0x040fe20000410000 */
[----:B------:R-:W-:Y:S01]  /*b810*/  F2FP.F16.E4M3.UNPACK_B R27, R13.H1 ;  /* 0x0000000dff1b723e */ /* 0x000fe200030006ff */
[----:B------:R-:W-:Y:S01]  /*b820*/  FMUL.FTZ R13, R5, R32 ;  /* 0x00000020050d7220 */ /* 0x000fe20000410000 */
[----:B------:R-:W-:Y:S01]  /*b830*/  F2FP.F16.E4M3.UNPACK_B R38, R38.H1 ;  /* 0x00000026ff26723e */ /* 0x000fe200030006ff */
[C---:B------:R-:W-:Y:S01]  /*b840*/  FFMA.FTZ R5, R9.reuse, R32, -R12 ;  /* 0x0000002009057223 */ /* 0x040fe2000001080c */
[----:B------:R-:W-:Y:S01]  /*b850*/  F2FP.F16.E4M3.UNPACK_B R28, R28.H1 ;  /* 0x0000001cff1c723e */ /* 0x000fe200030006ff */
[----:B------:R-:W-:Y:S01]  /*b860*/  FFMA.FTZ R9, R9, R40, R13 ;  /* 0x0000002809097223 */ /* 0x000fe2000001000d */
[----:B------:R-:W-:-:S02]  /*b870*/  HADD2.F32 R12, -RZ, R27.H0_H0 ;  /* 0x2000001bff0c7230 */ /* 0x000fc40000004100 */
[-C--:B------:R-:W-:Y:S01]  /*b880*/  FMUL.FTZ R46, R24, R30.reuse ;  /* 0x0000001e182e7220 */ /* 0x080fe20000410000 */
[----:B------:R-:W-:Y:S02]  /*b890*/  HADD2.F32 R40, -RZ, R38.H0_H0 ;  /* 0x20000026ff287230 */ /* 0x000fe40000004100 */
[C---:B------:R-:W-:Y:S01]  /*b8a0*/  FFMA.FTZ R24, R11.reuse, R30, -R44 ;  /* 0x0000001e0b187223 */ /* 0x040fe2000001082c */
[----:B------:R-:W-:Y:S01]  /*b8b0*/  HADD2.F32 R32, -RZ, R28.H0_H0 ;  /* 0x2000001cff207230 */ /* 0x000fe20000004100 */
[----:B------:R-:W-:Y:S01]  /*b8c0*/  F2FP.F16.E4M3.UNPACK_B R29, R7 ;  /* 0x00000007ff1d723e */ /* 0x000fe200020006ff */
[--C-:B------:R-:W-:Y:S02]  /*b8d0*/  HADD2.F32 R13, -RZ, R26.reuse.H0_H0 ;  /* 0x2000001aff0d7230 */ /* 0x100fe40000004100 */
[C---:B------:R-:W-:Y:S01]  /*b8e0*/  FMUL.FTZ R48, R12.reuse, R40 ;  /* 0x000000280c307220 */ /* 0x040fe20000410000 */
[----:B------:R-:W-:Y:S02]  /*b8f0*/  HADD2.F32 R30, -RZ, R26.H1_H1 ;  /* 0x3000001aff1e7230 */ /* 0x000fe40000004100 */
[-C--:B------:R-:W-:Y:S01]  /*b900*/  FMUL.FTZ R41, R12, R32.reuse ;  /* 0x000000200c297220 */ /* 0x080fe20000410000 */
[----:B------:R-:W-:Y:S01]  /*b910*/  FFMA.FTZ R12, R11, R39, R46 ;  /* 0x000000270b0c7223 */ /* 0x000fe2000001002e */
[C---:B------:R-:W-:Y:S01]  /*b920*/  FFMA.FTZ R11, R13.reuse, R32, -R48 ;  /* 0x000000200d0b7223 */ /* 0x040fe20000010830 */
[----:B------:R-:W-:Y:S01]  /*b930*/  F2FP.F16.E4M3.UNPACK_B R32, R34 ;  /* 0x00000022ff20723e */ /* 0x000fe200020006ff */
[----:B------:R-:W-:Y:S01]  /*b940*/  FFMA.FTZ R13, R13, R40, R41 ;  /* 0x000000280d0d7223 */ /* 0x000fe20000010029 */
[-C--:B------:R-:W-:Y:S01]  /*b950*/  F2FP.F16.E4M3.UNPACK_B R40, R42.reuse ;  /* 0x0000002aff28723e */ /* 0x080fe200020006ff */
[----:B------:R-:W-:Y:S01]  /*b960*/  HADD2.F32 R39, -RZ, R28.H1_H1 ;  /* 0x3000001cff277230 */ /* 0x000fe20000004100 */
[----:B------:R-:W-:Y:S01]  /*b970*/  F2FP.F16.E4M3.UNPACK_B R42, R42.H1 ;  /* 0x0000002aff2a723e */ /* 0x000fe200030006ff */
[----:B------:R-:W-:Y:S01]  /*b980*/  HADD2.F32 R28, -RZ, R33.H0_H0 ;  /* 0x20000021ff1c7230 */ /* 0x000fe20000004100 */
[----:B------:R-:W-:Y:S01]  /*b990*/  F2FP.F16.E4M3.UNPACK_B R35, R7.H1 ;  /* 0x00000007ff23723e */ /* 0x000fe200030006ff */
[----:B------:R-:W-:Y:S01]  /*b9a0*/  HADD2.F32 R43, -RZ, R40.H0_H0 ;  /* 0x20000028ff2b7230 */ /* 0x000fe20000004100 */
[-C--:B------:R-:W-:Y:S01]  /*b9b0*/  F2FP.F16.E4M3.UNPACK_B R25, R4.reuse.H1 ;  /* 0x00000004ff19723e */ /* 0x080fe200030006ff */
[----:B------:R-:W-:Y:S01]  /*b9c0*/  HADD2.F32 R41, -RZ, R38.H1_H1 ;  /* 0x30000026ff297230 */ /* 0x000fe20000004100 */
[----:B------:R-:W-:Y:S01]  /*b9d0*/  F2FP.F16.E4M3.UNPACK_B R10, R4 ;  /* 0x00000004ff0a723e */ /* 0x000fe200020006ff */
[----:B------:R-:W-:-:S02]  /*b9e0*/  HADD2.F32 R26, -RZ, R27.H1_H1 ;  /* 0x3000001bff1a7230 */ /* 0x000fc40000004100 */
[----:B------:R-:W-:Y:S01]  /*b9f0*/  FMUL.FTZ R46, R28, R43 ;  /* 0x0000002b1c2e7220 */ /* 0x000fe20000410000 */
[--C-:B------:R-:W-:Y:S01]  /*ba00*/  HADD2.F32 R38, -RZ, R32.reuse.H0_H0 ;  /* 0x20000020ff267230 */ /* 0x100fe20000004100 */
[----:B------:R-:W-:Y:S01]  /*ba10*/  F2FP.F16.E4M3.UNPACK_B R4, R6 ;  /* 0x00000006ff04723e */ /* 0x000fe200020006ff */
[----:B------:R-:W-:Y:S02]  /*ba20*/  HADD2.F32 R27, -RZ, R29.H0_H0 ;  /* 0x2000001dff1b7230 */ /* 0x000fe40000004100 */
[C---:B------:R-:W-:Y:S01]  /*ba30*/  FMUL.FTZ R45, R26.reuse, R41 ;  /* 0x000000291a2d7220 */ /* 0x040fe20000410000 */
[-C--:B------:R-:W-:Y:S01]  /*ba40*/  FMUL.FTZ R44, R26, R39.reuse ;  /* 0x000000271a2c7220 */ /* 0x080fe20000410000 */
[-C--:B------:R-:W-:Y:S01]  /*ba50*/  FMUL.FTZ R48, R28, R38.reuse ;  /* 0x000000261c307220 */ /* 0x080fe20000410000 */
[----:B------:R-:W-:Y:S02]  /*ba60*/  HADD2.F32 R33, -RZ, R33.H1_H1 ;  /* 0x30000021ff217230 */ /* 0x000fe40000004100 */
[----:B------:R-:W-:Y:S01]  /*ba70*/  FFMA.FTZ R28, R27, R38, -R46 ;  /* 0x000000261b1c7223 */ /* 0x000fe2000001082e */
[----:B------:R-:W-:Y:S01]  /*ba80*/  F2FP.F16.E4M3.UNPACK_B R38, R34.H1 ;  /* 0x00000022ff26723e */ /* 0x000fe200030006ff */
[C---:B------:R-:W-:Y:S01]  /*ba90*/  FFMA.FTZ R26, R30.reuse, R39, -R45 ;  /* 0x000000271e1a7223 */ /* 0x040fe2000001082d */
[----:B------:R-:W-:Y:S01]  /*baa0*/  FFMA.FTZ R30, R30, R41, R44 ;  /* 0x000000291e1e7223 */ /* 0x000fe2000001002c */
[----:B------:R-:W-:-:S02]  /*bab0*/  HADD2.F32 R39, -RZ, R32.H1_H1 ;  /* 0x30000020ff277230 */ /* 0x000fc40000004100 */
[----:B------:R-:W-:Y:S01]  /*bac0*/  FFMA.FTZ R27, R27, R43, R48 ;  /* 0x0000002b1b1b7223 */ /* 0x000fe20000010030 */
[----:B------:R-:W-:Y:S01]  /*bad0*/  HADD2.F32 R41, -RZ, R40.H1_H1 ;  /* 0x30000028ff297230 */ /* 0x000fe20000004100 */
[----:B------:R-:W-:Y:S01]  /*bae0*/  F2FP.F16.E4M3.UNPACK_B R7, R6.H1 ;  /* 0x00000006ff07723e */ /* 0x000fe200030006ff */
[----:B------:R-:W-:Y:S02]  /*baf0*/  HADD2.F32 R32, -RZ, R29.H1_H1 ;  /* 0x3000001dff207230 */ /* 0x000fe40000004100 */
[C---:B------:R-:W-:Y:S01]  /*bb00*/  FMUL.FTZ R44, R33.reuse, R39 ;  /* 0x00000027212c7220 */ /* 0x040fe20000410000 */
[----:B------:R-:W-:Y:S02]  /*bb10*/  HADD2.F32 R43, -RZ, R42.H0_H0 ;  /* 0x2000002aff2b7230 */ /* 0x000fe40000004100 */
[----:B------:R-:W-:Y:S01]  /*bb20*/  FMUL.FTZ R45, R33, R41 ;  /* 0x00000029212d7220 */ /* 0x000fe20000410000 */
[----:B------:R-:W-:Y:S01]  /*bb30*/  HADD2.F32 R29, -RZ, R37.H0_H0 ;  /* 0x20000025ff1d7230 */ /* 0x000fe20000004100 */
[-C--:B------:R-:W-:Y:S01]  /*bb40*/  F2FP.F16.E4M3.UNPACK_B R6, R14.reuse ;  /* 0x0000000eff06723e */ /* 0x080fe200020006ff */
[----:B------:R-:W-:Y:S01]  /*bb50*/  HADD2.F32 R40, -RZ, R38.H0_H0 ;  /* 0x20000026ff287230 */ /* 0x000fe20000004100 */
[----:B------:R-:W-:Y:S01]  /*bb60*/  F2FP.F16.E4M3.UNPACK_B R14, R14.H1 ;  /* 0x0000000eff0e723e */ /* 0x000fe200030006ff */
[----:B------:R-:W-:-:S02]  /*bb70*/  HADD2.F32 R34, -RZ, R35.H0_H0 ;  /* 0x20000023ff227230 */ /* 0x000fc40000004100 */
[C---:B------:R-:W-:Y:S01]  /*bb80*/  FMUL.FTZ R33, R29.reuse, R43 ;  /* 0x0000002b1d217220 */ /* 0x040fe20000410000 */
[----:B------:R-:W-:Y:S02]  /*bb90*/  HADD2.F32 R35, -RZ, R35.H1_H1 ;  /* 0x30000023ff237230 */ /* 0x000fe40000004100 */
[-C--:B------:R-:W-:Y:S01]  /*bba0*/  FMUL.FTZ R46, R29, R40.reuse ;  /* 0x000000281d2e7220 */ /* 0x080fe20000410000 */
[----:B------:R-:W-:Y:S01]  /*bbb0*/  FFMA.FTZ R29, R32, R39, -R45 ;  /* 0x00000027201d7223 */ /* 0x000fe2000001082d */
[C---:B------:R-:W-:Y:S01]  /*bbc0*/  FFMA.FTZ R33, R34.reuse, R40, -R33 ;  /* 0x0000002822217223 */ /* 0x040fe20000010821 */
[----:B------:R-:W-:Y:S01]  /*bbd0*/  F2FP.F16.E4M3.UNPACK_B R40, R20.H1 ;  /* 0x00000014ff28723e */ /* 0x000fe200030006ff */
[----:B------:R-:W-:Y:S01]  /*bbe0*/  FFMA.FTZ R34, R34, R43, R46 ;  /* 0x0000002b22227223 */ /* 0x000fe2000001002e */
[----:B------:R-:W-:Y:S01]  /*bbf0*/  F2FP.F16.E4M3.UNPACK_B R43, R21.H1 ;  /* 0x00000015ff2b723e */ /* 0x000fe200030006ff */
        /* <DEDUP_REMOVED lines=11> */
[--C-:B------:R-:W-:Y:S01]  /*bcb0*/  HADD2.F32 R42, -RZ, R40.reuse.H0_H0 ;  /* 0x20000028ff2a7230 */ /* 0x100fe20000004100 */
[----:B------:R-:W-:Y:S01]  /*bcc0*/  F2FP.SATFINITE.E4M3.F32.PACK_AB_MERGE_C R9, R12, R9, R13 ;  /* 0x000000090c09723e */ /* 0x000fe2000480700d */
[----:B------:R-:W-:Y:S02]  /*bcd0*/  HADD2.F32 R39, -RZ, R25.H0_H0 ;  /* 0x20000019ff277230 */ /* 0x000fe40000004100 */
[C---:B------:R-:W-:Y:S01]  /*bce0*/  FMUL.FTZ R46, R37.reuse, R44 ;  /* 0x0000002c252e7220 */ /* 0x040fe20000410000 */
[----:B------:R-:W-:Y:S02]  /*bcf0*/  HADD2.F32 R31, -RZ, R31.H1_H1 ;  /* 0x3000001fff1f7230 */ /* 0x000fe40000004100 */
[-C--:B------:R-:W-:Y:S01]  /*bd00*/  FMUL.FTZ R47, R37, R42.reuse ;  /* 0x0000002a252f7220 */ /* 0x080fe20000410000 */
[----:B------:R-:W-:Y:S01]  /*bd10*/  FFMA.FTZ R38, R35, R41, -R48 ;  /* 0x0000002923267223 */ /* 0x000fe20000010830 */
[----:B------:R-:W-:Y:S01]  /*bd20*/  FFMA.FTZ R37, R39, R42, -R46 ;  /* 0x0000002a27257223 */ /* 0x000fe2000001082e */
[----:B------:R-:W-:-:S02]  /*bd30*/  HADD2.F32 R42, -RZ, R40.H1_H1 ;  /* 0x30000028ff2a7230 */ /* 0x000fc40000004100 */
[----:B------:R-:W-:Y:S01]  /*bd40*/  FFMA.FTZ R39, R39, R44, R47 ;  /* 0x0000002c27277223 */ /* 0x000fe2000001002f */
[----:B------:R-:W-:Y:S01]  /*bd50*/  HADD2.F32 R44, -RZ, R43.H1_H1 ;  /* 0x3000002bff2c7230 */ /* 0x000fe20000004100 */
[----:B------:R-:W-:Y:S01]  /*bd60*/  F2FP.F16.E4M3.UNPACK_B R41, R21 ;  /* 0x00000015ff29723e */ /* 0x000fe200020006ff */
[----:B------:R-:W-:Y:S01]  /*bd70*/  HADD2.F32 R25, -RZ, R25.H1_H1 ;  /* 0x30000019ff197230 */ /* 0x000fe20000004100 */
[----:B------:R-:W-:Y:S01]  /*bd80*/  F2FP.F16.E4M3.UNPACK_B R40, R20 ;  /* 0x00000014ff28723e */ /* 0x000fe200020006ff */
[C---:B------:R-:W-:Y:S01]  /*bd90*/  FMUL.FTZ R43, R31.reuse, R42 ;  /* 0x0000002a1f2b7220 */ /* 0x040fe20000410000 */
[----:B------:R-:W-:Y:S01]  /*bda0*/  FMUL.FTZ R20, R31, R44 ;  /* 0x0000002c1f147220 */ /* 0x000fe20000410000 */
[----:B------:R-:W-:Y:S02]  /*bdb0*/  HADD2.F32 R31, -RZ, R41.H0_H0 ;  /* 0x20000029ff1f7230 */ /* 0x000fe40000004100 */
[----:B------:R-:W-:Y:S01]  /*bdc0*/  FFMA.FTZ R35, R35, R45, R50 ;  /* 0x0000002d23237223 */ /* 0x000fe20000010032 */
[----:B------:R-:W-:-:S02]  /*bdd0*/  HADD2.F32 R21, -RZ, R15.H0_H0 ;  /* 0x2000000fff157230 */ /* 0x000fc40000004100 */
[C---:B------:R-:W-:Y:S01]  /*bde0*/  FFMA.FTZ R46, R25.reuse, R42, -R20 ;  /* 0x0000002a192e7223 */ /* 0x040fe20000010814 */
        /* <DEDUP_REMOVED lines=11> */
[----:B------:R-:W-:Y:S01]  /*bea0*/  FFMA.FTZ R42, R20, R31, R21 ;  /* 0x0000001f142a7223 */ /* 0x000fe20000010015 */
[----:B------:R-:W-:Y:S01]  /*beb0*/  F2FP.F16.E4M3.UNPACK_B R20, R3.H1 ;  /* 0x00000003ff14723e */ /* 0x000fe200030006ff */
[----:B------:R-:W-:Y:S02]  /*bec0*/  HADD2.F32 R10, -RZ, R10.H1_H1 ;  /* 0x3000000aff0a7230 */ /* 0x000fe40000004100 */
[C---:B------:R-:W-:Y:S01]  /*bed0*/  FMUL.FTZ R45, R15.reuse, R41 ;  /* 0x000000290f2d7220 */ /* 0x040fe20000410000 */
[----:B------:R-:W-:Y:S01]  /*bee0*/  FMUL.FTZ R44, R15, R40 ;  /* 0x000000280f2c7220 */ /* 0x000fe20000410000 */
[----:B------:R-:W-:Y:S01]  /*bef0*/  HADD2.F32 R31, -RZ, R25.H0_H0 ;  /* 0x20000019ff1f7230 */ /* 0x000fe20000004100 */
[----:B------:R-:W-:Y:S01]  /*bf00*/  F2FP.F16.E4M3.UNPACK_B R3, R3 ;  /* 0x00000003ff03723e */ /* 0x000fe200020006ff */
        /* <DEDUP_REMOVED lines=14> */
[----:B------:R-:W-:Y:S01]  /*bff0*/  F2FP.F16.E4M3.UNPACK_B R10, R8 ;  /* 0x00000008ff0a723e */ /* 0x000fe200020006ff */
[-C--:B------:R-:W-:Y:S01]  /*c000*/  FMUL.FTZ R14, R14, R20.reuse ;  /* 0x000000140e0e7220 */ /* 0x080fe20000410000 */
[--C-:B------:R-:W-:Y:S02]  /*c010*/  HADD2.F32 R8, -RZ, R3.reuse.H0_H0 ;  /* 0x20000003ff087230 */ /* 0x100fe40000004100 */
[----:B------:R-:W-:Y:S01]  /*c020*/  FFMA.FTZ R44, R7, R20, -R44 ;  /* 0x00000014072c7223 */ /* 0x000fe2000001082c */
[----:B------:R-:W-:-:S02]  /*c030*/  HADD2.F32 R15, -RZ, R3.H1_H1 ;  /* 0x30000003ff0f7230 */ /* 0x000fc40000004100 */
[----:B------:R-:W-:Y:S01]  /*c040*/  FFMA.FTZ R50, R7, R25, R14 ;  /* 0x0000001907327223 */ /* 0x000fe2000001000e */
[----:B------:R-:W-:Y:S01]  /*c050*/  HADD2.F32 R14, -RZ, R10.H0_H0 ;  /* 0x2000000aff0e7230 */ /* 0x000fe20000004100 */
[----:B------:R-:W-:Y:S01]  /*c060*/  F2FP.SATFINITE.E4M3.F32.PACK_AB_MERGE_C R11, R32, R27, R34 ;  /* 0x0000001b200b723e */ /* 0x000fe20004807022 */
[----:B------:R-:W-:Y:S01]  /*c070*/  HADD2.F32 R7, -RZ, R6.H0_H0 ;  /* 0x20000006ff077230 */ /* 0x000fe20000004100 */
[----:B------:R-:W-:Y:S01]  /*c080*/  F2FP.SATFINITE.E4M3.F32.PACK_AB_MERGE_C R44, R44, R45, RZ ;  /* 0x0000002d2c2c723e */ /* 0x000fe200048070ff */
[----:B------:R-:W-:Y:S01]  /*c090*/  HADD2.F32 R21, -RZ, R10.H1_H1 ;  /* 0x3000000aff157230 */ /* 0x000fe20000004100 */
[----:B------:R-:W-:Y:S01]  /*c0a0*/  F2FP.SATFINITE.E4M3.F32.PACK_AB_MERGE_C R31, R50, R31, RZ ;  /* 0x0000001f321f723e */ /* 0x000fe200048070ff */
        /* <DEDUP_REMOVED lines=21> */
.L_x_9999:
[----:B------:R-:W-:Y:S05]  /*c200*/  BSYNC B0 ;  /* 0x0000000000007941 */ /* 0x000fea0003800000 */
.L_x_9992:
        /* <DEDUP_REMOVED lines=8> */
.L_x_9989:
[----:B0-2---:R-:W-:Y:S01]  /*c290*/  IMAD.U32 R0, RZ, RZ, UR36 ;  /* 0x00000024ff007e24 */ /* 0x005fe2000f8e00ff */
[----:B------:R-:W-:-:S04]  /*c2a0*/  LOP3.LUT R17, R17, 0xfffffffd, RZ, 0xc0, !PT ;  /* 0xfffffffd11117812 */ /* 0x000fc800078ec0ff */
[----:B------:R-:W-:-:S13]  /*c2b0*/  ISETP.NE.AND P0, PT, R0, 0x3, PT ;  /* 0x000000030000780c */ /* 0x000fda0003f05270 */
[----:B------:R-:W-:Y:S01]  /*c2c0*/  @P0 LOP3.LUT R17, R17, 0x2, RZ, 0xfc, !PT ;  /* 0x0000000211110812 */ /* 0x000fe200078efcff */
[----:B------:R-:W-:Y:S06]  /*c2d0*/  @!P0 BRA `(.L_x_10011) ;  /* 0x0000000000048947 */ /* 0x000fec0003800000 */
[----:B------:R-:W-:Y:S01]  /*c2e0*/  BPT.TRAP 0x1 ;  /* 0x000000040000795c */ /* 0x000fe20000300000 */
.L_x_10011:
[----:B-1----:R-:W-:Y:S01]  /*c2f0*/  IMAD R3, R18, 0x8, R16 ;  /* 0x0000000812037824 */ /* 0x002fe200078e0210 */
[----:B------:R-:W-:-:S04]  /*c300*/  SHF.L.U32 R0, R22, 0x1f, RZ ;  /* 0x0000001f16007819 */ /* 0x000fc800000006ff */
[----:B------:R0:W1:Y:S01]  /*c310*/  SYNCS.PHASECHK.TRANS64.TRYWAIT P1, [R3+URZ+0x19c30], R0 ;  /* 0x019c3000030075a7 */ /* 0x000062000802017f */
[----:B------:R-:W-:Y:S05]  /*c320*/  @!P0 BRA `(.L_x_10012) ;  /* 0x0000000000048947 */ /* 0x000fea0003800000 */
[----:B------:R-:W-:Y:S01]  /*c330*/  BPT.TRAP 0x1 ;  /* 0x000000040000795c */ /* 0x000fe20000300000 */
.L_x_10012:
[----:B---3-5:R-:W2:Y:S02]  /*c340*/  S2R R4, SR_TID.X ;  /* 0x0000000000047919 */ /* 0x028ea40000002100 */
[----:B--2---:R-:W-:-:S04]  /*c350*/  LOP3.LUT R4, R4, 0x7f, RZ, 0xc0, !PT ;  /* 0x0000007f04047812 */ /* 0x004fc800078ec0ff */
[----:B------:R-:W-:Y:S01]  /*c360*/  ISETP.NE.AND P0, PT, R4, RZ, PT ;  /* 0x000000ff0400720c */ /* 0x000fe20003f05270 */
[----:B-1----:R-:W-:-:S12]  /*c370*/  @P1 BRA `(.L_x_10013) ;  /* 0x0000000000081947 */ /* 0x002fd80003800000 */
[----:B------:R-:W1:Y:S02]  /*c380*/  SYNCS.PHASECHK.TRANS64.TRYWAIT P1, [R3+URZ+0x19c30], R0 ;  /* 0x019c3000030075a7 */ /* 0x000e64000802017f */
[----:B-1----:R-:W-:Y:S05]  /*c390*/  @!P1 BRA `(.L_x_10014) ;  /* 0x0000017800c49947 */ /* 0x002fea0003800000 */
.L_x_10013:
[----:B------:R-:W-:Y:S05]  /*c3a0*/  WARPSYNC.ALL ;  /* 0x0000000000007948 */ /* 0x000fea0003800000 */
[----:B01----:R-:W-:Y:S01]  /*c3b0*/  VIADD R0, R16, 0x13800 ;  /* 0x0001380010007836 */ /* 0x003fe20000000000 */
[----:B------:R-:W2:Y:S01]  /*c3c0*/  LDL R10, [R1+0x34] ;  /* 0x00003400010a7983 */ /* 0x000ea20000100800 */
[----:B------:R-:W-:-:S03]  /*c3d0*/  IMAD.MOV.U32 R9, RZ, RZ, -0x3ffffff0 ;  /* 0xc0000010ff097424 */ /* 0x000fc600078e00ff */
[----:B------:R-:W2:Y:S01]  /*c3e0*/  LDL R90, [R1+0xc] ;  /* 0x00000c00015a7983 */ /* 0x000ea20000100800 */
[----:B------:R-:W-:Y:S01]  /*c3f0*/  SHF.R.U32.HI R0, RZ, 0x4, R0 ;  /* 0x00000004ff007819 */ /* 0x000fe20000011600 */
[----:B------:R-:W-:Y:S01]  /*c400*/  IMAD.MOV.U32 R5, RZ, RZ, -0x3ffffff0 ;  /* 0xc0000010ff057424 */ /* 0x000fe200078e00ff */
[----:B------:R-:W-:Y:S01]  /*c410*/  LOP3.LUT R8, R36, 0x10000, RZ, 0xfc, !PT ;  /* 0x0001000024087812 */ /* 0x000fe200078efcff */
[----:B------:R-:W-:Y:S01]  /*c420*/  IMAD.MOV.U32 R157, RZ, RZ, -0x3ffffff0 ;  /* 0xc0000010ff9d7424 */ /* 0x000fe200078e00ff */
[----:B------:R-:W-:Y:S01]  /*c430*/  LOP3.LUT R0, R0, 0x3fff, RZ, 0xc0, !PT ;  /* 0x00003fff00007812 */ /* 0x000fe200078ec0ff */
[----:B------:R-:W-:Y:S01]  /*c440*/  IMAD.MOV.U32 R7, RZ, RZ, -0x3ffffff0 ;  /* 0xc0000010ff077424 */ /* 0x000fe200078e00ff */
[----:B------:R-:W0:Y:S02]  /*c450*/  LDC R92, c[0x0][0x448] ;  /* 0x00011200ff5c7b82 */ /* 0x000e240000000800 */
[----:B------:R-:W-:-:S05]  /*c460*/  LOP3.LUT R4, R0, 0x10000, RZ, 0xfc, !PT ;  /* 0x0001000000047812 */ /* 0x000fca00078efcff */
[----:B------:R1:W-:Y:S01]  /*c470*/  STL [R1+0x18], R4 ;  /* 0x0000180401007387 */ /* 0x0003e20000100800 */
[----:B------:R-:W-:Y:S02]  /*c480*/  R2UR UR4, R8 ;  /* 0x00000000080472ca */ /* 0x000fe400000e0000 */
[----:B------:R-:W-:Y:S02]  /*c490*/  R2UR UR5, R9 ;  /* 0x00000000090572ca */ /* 0x000fe400000e0000 */
[----:B------:R-:W-:Y:S01]  /*c4a0*/  R2UR UR7, R5 ;  /* 0x00000000050772ca */ /* 0x000fe200000e0000 */
[----:B------:R-:W-:Y:S01]  /*c4b0*/  WARPGROUP.ARRIVE ;  /* 0x00000000000079c5 */ /* 0x000fe20000000000 */
[----:B------:R-:W3:Y:S01]  /*c4c0*/  LDL R96, [R1+0x4] ;  /* 0x0000040001607983 */ /* 0x000ee20000100800 */
[----:B-1----:R-:W-:-:S03]  /*c4d0*/  IMAD R4, R18, 0x300, R4 ;  /* 0x0000030012047824 */ /* 0x002fc600078e0204 */
[----:B------:R-:W5:Y:S02]  /*c4e0*/  LDL R94, [R1] ;  /* 0x00000000015e7983 */ /* 0x000f640000100800 */
[----:B------:R-:W-:-:S13]  /*c4f0*/  R2UR UR6, R4 ;  /* 0x00000000040672ca */ /* 0x000fda00000e0000 */
[----:B------:R-:W-:Y:S01]  /*c500*/  QGMMA.64x128x32.F32.E4M3.E4M3 R24, gdesc[UR4], RZ, !UPT, gsb0 ;  /* 0x01e00000041879f3 */ /* 0x000fe2000c0008ff */
[----:B------:R-:W-:Y:S02]  /*c510*/  VIADD R156, R8, 0x180 ;  /* 0x00000180089c7836 */ /* 0x000fe40000000000 */
[----:B------:R-:W-:Y:S01]  /*c520*/  VIADD R6, R4, 0x100 ;  /* 0x0000010004067836 */ /* 0x000fe20000000000 */
[----:B------:R-:W-:Y:S02]  /*c530*/  R2UR UR5, R157 ;  /* 0x000000009d0572ca */ /* 0x000fe400000e0000 */
[----:B------:R-:W-:Y:S02]  /*c540*/  R2UR UR4, R156 ;  /* 0x000000009c0472ca */ /* 0x000fe400000e0000 */
[----:B------:R-:W-:Y:S02]  /*c550*/  R2UR UR6, R6 ;  /* 0x00000000060672ca */ /* 0x000fe400000e0000 */
[----:B------:R-:W-:Y:S01]  /*c560*/  R2UR UR7, R7 ;  /* 0x00000000070772ca */ /* 0x000fe200000e0000 */
[----:B------:R-:W-:-:S02]  /*c570*/  VIADD R12, R8, 0x300 ;  /* 0x00000300080c7836 */ /* 0x000fc40000000000 */
[----:B------:R-:W-:Y:S02]  /*c580*/  VIADD R4, R4, 0x200 ;  /* 0x0000020004047836 */ /* 0x000fe40000000000 */
[----:B------:R-:W-:Y:S02]  /*c590*/  IMAD.MOV.U32 R13, RZ, RZ, -0x3ffffff0 ;  /* 0xc0000010ff0d7424 */ /* 0x000fe400078e00ff */
[----:B------:R-:W-:Y:S01]  /*c5a0*/  IMAD.MOV.U32 R5, RZ, RZ, -0x3ffffff0 ;  /* 0xc0000010ff057424 */ /* 0x000fe200078e00ff */
        /* <DEDUP_REMOVED lines=10> */
[----:B------:R-:W-:Y:S02]  /*c650*/  WARPGROUP.DEPBAR.LE gsb0, 0x0 ;  /* 0x00008000000079c5 */ /* 0x000fe40000010000 */
[----:B------:R-:W-:-:S06]  /*c660*/  WARPGROUP.ARRIVE ;  /* 0x00000000000079c5 */ /* 0x000fcc0000000000 */
[----:B------:R-:W-:Y:S01]  /*c670*/  QGMMA.64x128x32.F32.E4M3.E4M3 R24, gdesc[UR4], R24, gsb0 ;  /* 0x01e00000041879f3 */ /* 0x000fe20008000818 */
[----:B--2---:R-:W-:Y:S01]  /*c680*/  IMAD.IADD R11, R10, 0x1, R90 ;  /* 0x000000010a0b7824 */ /* 0x004fe200078e025a */
[----:B------:R-:W-:Y:S01]  /*c690*/  ULDC.64 UR4, c[0x0][0x9e0] ;  /* 0x0002780000047ab9 */ /* 0x000fe20000000a00 */
[----:B------:R-:W-:Y:S01]  /*c6a0*/  LOP3.LUT R17, R17, 0xffffffbf, RZ, 0xc0, !PT ;  /* 0xffffffbf11117812 */ /* 0x000fe200078ec0ff */
[----:B------:R-:W-:Y:S01]  /*c6b0*/  ULDC UR6, c[0x0][0x9dc] ;  /* 0x0002770000067ab9 */ /* 0x000fe20000000800 */
[----:B0-----:R-:W-:-:S05]  /*c6c0*/  @P1 IMAD.HI.U32 R0, R11, R0, RZ ;  /* 0x000000000b001227 */ /* 0x001fca00078e00ff */
[----:B-1----:R-:W-:Y:S01]  /*c6d0*/  @P1 SHF.R.U32.HI R11, RZ, R5, R0 ;  /* 0x00000005ff0b1219 */ /* 0x002fe20000011600 */
[----:B------:R-:W-:Y:S02]  /*c6e0*/  @!P0 VIADD R0, R3, 0x19c40 ;  /* 0x00019c4003008836 */ /* 0x000fe40000000000 */
[----:B------:R-:W-:Y:S02]  /*c6f0*/  IMAD.MOV.U32 R3, RZ, RZ, -0x80 ;  /* 0xffffff80ff037424 */ /* 0x000fe400078e00ff */
[----:B------:R-:W0:Y:S01]  /*c700*/  SHFL.IDX PT, R20, R11, RZ, 0x1c1f ;  /* 0x001c1fff0b147589 */ /* 0x000e2200000e0000 */
[----:B------:R-:W-:Y:S01]  /*c710*/  UISETP.GE.AND UP0, UPT, UR5, 0x1, UPT ;  /* 0x000000010500788c */ /* 0x000fe2000bf06270 */
[----:B------:R-:W-:Y:S01]  /*c720*/  @!P0 PRMT R0, RZ, 0x654, R0 ;  /* 0x00000654ff008816 */ /* 0x000fe20000000000 */
[----:B------:R-:W-:Y:S01]  /*c730*/  IMAD R10, R88, R3, 0x80 ;  /* 0x00000080580a7424 */ /* 0x000fe200078e0203 */
[----:B------:R-:W-:Y:S01]  /*c740*/  @P1 LOP3.LUT R17, R17, 0x40, RZ, 0xfc, !PT ;  /* 0x0000004011111812 */ /* 0x000fe200078efcff */
[----:B----4-:R-:W-:-:S02]  /*c750*/  IMAD.U32 R14, RZ, RZ, UR6 ;  /* 0x00000006ff0e7e24 */ /* 0x010fc4000f8e00ff */
[----:B------:R-:W-:-:S03]  /*c760*/  PLOP3.LUT P1, PT, PT, PT, UP0, 0x40, 0x0 ;  /* 0x000000000000781c */ /* 0x000fc60003f2e808 */
[----:B------:R-:W-:Y:S01]  /*c770*/  LOP3.LUT R5, RZ, R14, RZ, 0x33, !PT ;  /* 0x0000000eff057212 */ /* 0x000fe200078e33ff */
[----:B------:R-:W-:Y:S01]  /*c780*/  UP2UR UR39, UPR, URZ, 0x1 ;  /* 0x000000013f277883 */ /* 0x000fe20008000000 */
[C-C-:B---3--:R-:W-:Y:S02]  /*c790*/  IADD3 R7, -R23.reuse, R96, R10.reuse ;  /* 0x0000006017077210 */ /* 0x148fe40007ffe10a */
[----:B------:R-:W-:Y:S01]  /*c7a0*/  LEA R4, R88, 0xffffff80, 0x7 ;  /* 0xffffff8058047811 */ /* 0x000fe200078e38ff */
[----:B------:R-:W-:Y:S02]  /*c7b0*/  WARPGROUP.DEPBAR.LE gsb0, 0x0 ;  /* 0x00008000000079c5 */ /* 0x000fe40000010000 */
[----:B------:R1:W-:Y:S02]  /*c7c0*/  @!P0 SYNCS.ARRIVE.TRANS64.RED.A1T0 RZ, [R0+URZ], RZ ;  /* 0x000000ff00ff89a7 */ /* 0x0003e4000810043f */
[----:B-1----:R-:W-:-:S04]  /*c7d0*/  IADD3 R0, -R23, 0x1, R10 ;  /* 0x0000000117007810 */ /* 0x002fc80007ffe10a */
[----:B-----5:R-:W-:-:S05]  /*c7e0*/  IADD3 R0, -R94, R0, R96 ;  /* 0x000000005e007210 */ /* 0x020fca0007ffe160 */
[C---:B------:R-:W-:Y:S02]  /*c7f0*/  VIADD R6, R0.reuse, UR4 ;  /* 0x0000000400067c36 */ /* 0x040fe40008000000 */
[----:B------:R-:W-:-:S03]  /*c800*/  IMAD.IADD R5, R0, 0x1, R5 ;  /* 0x0000000100057824 */ /* 0x000fc600078e0205 */
[----:B0-----:R-:W-:Y:S01]  /*c810*/  VIADDMNMX R3, R20, R6, R7, PT ;  /* 0x0000000614037246 */ /* 0x001fe20003800107 */
[----:B------:R-:W-:Y:S01]  /*c820*/  IMAD.IADD R0, R5, 0x1, R20 ;  /* 0x0000000105007824 */ /* 0x000fe200078e0214 */
        /* <DEDUP_REMOVED lines=13> */
.L_x_10017:
[----:B------:R-:W-:-:S06]  /*c900*/  UISETP.NE.AND UP0, UPT, UR5, 0x1, UPT ;  /* 0x000000010500788c */ /* 0x000fcc000bf05270 */
[----:B------:R-:W-:-:S05]  /*c910*/  PLOP3.LUT P1, PT, PT, PT, UP0, 0x80, 0x0 ;  /* 0x000000000000781c */ /* 0x000fca0003f2f008 */
[----:B------:R-:W-:-:S08]  /*c920*/  @UP0 ULDC.64 UR6, c[0x0][0x9e8] ;  /* 0x00027a0000060ab9 */ /* 0x000fd00000000a00 */
[----:B------:R-:W-:-:S05]  /*c930*/  @P1 IMAD.HI.U32 R20, R15, UR6, RZ ;  /* 0x000000060f141c27 */ /* 0x000fca000f8e00ff */
[----:B------:R-:W-:-:S07]  /*c940*/  @P1 SHF.R.U32.HI R15, RZ, UR7, R20 ;  /* 0x00000007ff0f1c19 */ /* 0x000fce0008011614 */
.L_x_10018:
[----:B------:R-:W-:Y:S05]  /*c950*/  BSYNC B0 ;  /* 0x0000000000007941 */ /* 0x000fea0003800000 */
.L_x_10016:
[----:B------:R-:W-:-:S04]  /*c960*/  IMAD R20, R15, UR5, -R4 ;  /* 0x000000050f147c24 */ /* 0x000fc8000f8e0a04 */
[----:B------:R-:W-:-:S05]  /*c970*/  IMAD.IADD R20, R20, 0x1, -R23 ;  /* 0x0000000114147824 */ /* 0x000fca00078e0a17 */
[----:B------:R-:W-:Y:S02]  /*c980*/  VIMNMX R0, R0, R20, !PT ;  /* 0x0000001400007248 */ /* 0x000fe40007fe0100 */
[----:B------:R-:W-:-:S07]  /*c990*/  VIADDMNMX R3, R20, UR5, R3, PT ;  /* 0x0000000514037c46 */ /* 0x000fce000b800103 */
.L_x_10015:
[C---:B------:R-:W-:Y:S01]  /*c9a0*/  ISETP.GE.AND P1, PT, R10.reuse, 0x2, PT ;  /* 0x000000020a00780c */ /* 0x040fe20003f26270 */
[----:B------:R-:W-:Y:S01]  /*c9b0*/  UISETP.NE.AND UP0, UPT, UR39, URZ, UPT ;  /* 0x0000003f2700728c */ /* 0x000fe2000bf05270 */
[----:B------:R-:W-:Y:S02]  /*c9c0*/  ISETP.GE.AND P6, PT, R10, 0x9, PT ;  /* 0x000000090a00780c */ /* 0x000fe40003fc6270 */
[----:B------:R-:W-:Y:S02]  /*c9d0*/  ISETP.GT.AND P3, PT, R0, 0x1, !P1 ;  /* 0x000000010000780c */ /* 0x000fe40004f64270 */
[----:B------:R-:W-:Y:S02]  /*c9e0*/  ISETP.GE.AND P4, PT, R10, 0xa, PT ;  /* 0x0000000a0a00780c */ /* 0x000fe40003f86270 */
[----:B------:R-:W-:Y:S02]  /*c9f0*/  ISETP.GT.AND P2, PT, R0, 0x8, !P6 ;  /* 0x000000080000780c */ /* 0x000fe40007744270 */
        /* <DEDUP_REMOVED lines=195> */
.L_x_10021:
[----:B------:R-:W-:-:S06]  /*d630*/  UISETP.NE.AND UP0, UPT, UR5, 0x1, UPT ;  /* 0x000000010500788c */ /* 0x000fcc000bf05270 */
[----:B------:R-:W-:-:S05]  /*d640*/  PLOP3.LUT P4, PT, PT, PT, UP0, 0x80, 0x0 ;  /* 0x000000000000781c */ /* 0x000fca0003f8f008 */
[----:B------:R-:W-:-:S08]  /*d650*/  @UP0 ULDC.64 UR6, c[0x0][0x9e8] ;  /* 0x00027a0000060ab9 */ /* 0x000fd00000000a00 */
[----:B------:R-:W-:Y:S01]  /*d660*/  @P4 IMAD.HI.U32 R0, R3, UR6, RZ ;  /* 0x0000000603004c27 */ /* 0x000fe2000f8e00ff */
[----:B------:R-:W-:-:S13]  /*d670*/  PLOP3.LUT P4, PT, PT, PT, UP0, 0x80, 0x0 ;  /* 0x000000000000781c */ /* 0x000fda0003f8f008 */
[----:B------:R-:W-:-:S07]  /*d680*/  @P4 SHF.R.U32.HI R3, RZ, UR7, R0 ;  /* 0x00000007ff034c19 */ /* 0x000fce0008011600 */
.L_x_10022:
[----:B------:R-:W-:Y:S05]  /*d690*/  BSYNC B0 ;  /* 0x0000000000007941 */ /* 0x000fea0003800000 */
.L_x_10020:
[----:B------:R-:W-:-:S04]  /*d6a0*/  IMAD R4, R3, UR5, -R4 ;  /* 0x0000000503047c24 */ /* 0x000fc8000f8e0a04 */
[----:B------:R-:W-:-:S05]  /*d6b0*/  IMAD.IADD R4, R4, 0x1, -R23 ;  /* 0x0000000104047824 */ /* 0x000fca00078e0a17 */
[----:B------:R-:W-:Y:S02]  /*d6c0*/  VIMNMX R5, R5, R4, !PT ;  /* 0x0000000405057248 */ /* 0x000fe40007fe0100 */
[----:B------:R-:W-:-:S07]  /*d6d0*/  VIADDMNMX R6, R4, UR5, R6, PT ;  /* 0x0000000504067c46 */ /* 0x000fce000b800106 */
.L_x_10019:
[C---:B------:R-:W-:Y:S01]  /*d6e0*/  ISETP.GT.AND P1, PT, R5.reuse, 0x1, !P1 ;  /* 0x000000010500780c */ /* 0x040fe20004f24270 */
[----:B------:R-:W-:Y:S01]  /*d6f0*/  UISETP.NE.AND UP0, UPT, UR39, URZ, UPT ;  /* 0x0000003f2700728c */ /* 0x000fe2000bf05270 */
[----:B------:R-:W-:Y:S02]  /*d700*/  ISETP.GT.AND P6, PT, R5, 0x8, !P6 ;  /* 0x000000080500780c */ /* 0x000fe400077c4270 */
[C---:B------:R-:W-:Y:S02]  /*d710*/  ISETP.LT.OR P1, PT, R6.reuse, 0x2, P1 ;  /* 0x000000020600780c */ /* 0x040fe40000f21670 */
[----:B------:R-:W-:Y:S02]  /*d720*/  ISETP.LT.OR P6, PT, R6, 0x9, P6 ;  /* 0x000000090600780c */ /* 0x000fe400037c1670 */
[----:B------:R-:W-:Y:S02]  /*d730*/  FSEL R27, R27, -INF , !P1 ;  /* 0xff8000001b1b7808 */ /* 0x000fe40004800000 */
[----:B------:R-:W-:-:S02]  /*d740*/  LOP3.LUT P1, RZ, R17, 0x1, RZ, 0xc0, !PT ;  /* 0x0000000111ff7812 */ /* 0x000fc4000782c0ff */
[----:B------:R-:W-:Y:S02]  /*d750*/  FSEL R7, R30, -INF , !P6 ;  /* 0xff8000001e077808 */ /* 0x000fe40007000000 */
[----:B------:R-:W-:Y:S02]  /*d760*/  ISETP.GT.AND P1, PT, R5, 0x9, !P1 ;  /* 0x000000090500780c */ /* 0x000fe40004f24270 */
[C---:B------:R-:W-:Y:S02]  /*d770*/  LOP3.LUT P6, RZ, R17.reuse, 0x4000000, RZ, 0xc0, !PT ;  /* 0x0400000011ff7812 */ /* 0x040fe400078cc0ff */
[----:B------:R-:W-:Y:S02]  /*d780*/  ISETP.LT.OR P1, PT, R6, 0xa, P1 ;  /* 0x0000000a0600780c */ /* 0x000fe40000f21670 */
[----:B------:R-:W-:Y:S02]  /*d790*/  LOP3.LUT P4, RZ, R17, 0x2000000, RZ, 0xc0, !PT ;  /* 0x0200000011ff7812 */ /* 0x000fe4000788c0ff */
        /* <DEDUP_REMOVED lines=51> */
[----:B------:R-:W-:Y:S02]  /*dad0*/  LOP3.LUT P6, RZ, R17, 0x8000, RZ, 0xc0, !PT ;  /* 0x0000800011ff7812 */ /* 0x000fe400078cc0ff */
[----:B------:R-:W-:Y:S02]  /*dae0*/  FSEL R47, R47, -INF , !P1 ;  /* 0xff8000002f2f7808 */ /* 0x000fe40004800000 */
[----:B------:R-:W-:Y:S02]  /*daf0*/  LOP3.LUT P1, RZ, R17, 0x40000, RZ, 0xc0, !PT ;  /* 0x0004000011ff7812 */ /* 0x000fe4000782c0ff */
[----:B------:R-:W-:-:S02]  /*db00*/  FMNMX.FTZ R0, R107, R0, !PT ;  /* 0x000000006b007209 */ /* 0x000fc40007810000 */
[----:B------:R-:W-:Y:S02]  /*db10*/  ISETP.GT.AND P1, PT, R5, 0x30, !P1 ;  /* 0x000000300500780c */ /* 0x000fe40004f24270 */
[----:B------:R-:W-:Y:S02]  /*db20*/  FMNMX.FTZ R0, R69, R0, !PT ;  /* 0x0000000045007209 */ /* 0x000fe40007810000 */
[----:B------:R-:W-:Y:S02]  /*db30*/  ISETP.LT.OR P1, PT, R6, 0x31, P1 ;  /* 0x000000310600780c */ /* 0x000fe40000f21670 */
[C---:B------:R-:W-:Y:S02]  /*db40*/  LOP3.LUT P4, RZ, R17.reuse, 0x4000, RZ, 0xc0, !PT ;  /* 0x0000400011ff7812 */ /* 0x040fe4000788c0ff */
        /* <DEDUP_REMOVED lines=20> */
[C---:B------:R-:W-:Y:S01]  /*dc90*/  ISETP.GT.AND P1, PT, R5.reuse, 0x40, !P4 ;  /* 0x000000400500780c */ /* 0x040fe20006724270 */
[----:B------:R-:W0:Y:S01]  /*dca0*/  SHFL.BFLY PT, R3, R0, 0x2, 0x1f ;  /* 0x0c401f0000037f89 */ /* 0x000e2200000e0000 */
[----:B------:R-:W-:Y:S02]  /*dcb0*/  ISETP.GT.AND P5, PT, R5, RZ, !P5 ;  /* 0x000000ff0500720c */ /* 0x000fe40006fa4270 */
        /* <DEDUP_REMOVED lines=10> */
[----:B------:R-:W-:Y:S02]  /*dd60*/  LOP3.LUT P1, RZ, R17, 0x1000, RZ, 0xc0, !PT ;  /* 0x0000100011ff7812 */ /* 0x000fe4000782c0ff */
[----:B0-----:R-:W-:Y:S02]  /*dd70*/  FMNMX.FTZ R10, R0, R3, !PT ;  /* 0x00000003000a7209 */ /* 0x001fe40007810000 */
[----:B------:R-:W-:Y:S02]  /*dd80*/  ISETP.GT.AND P1, PT, R5, 0x48, !P1 ;  /* 0x000000480500780c */ /* 0x000fe40004f24270 */
[----:B------:R-:W-:Y:S01]  /*dd90*/  FMNMX.FTZ R0, R26, R27, !PT ;  /* 0x0000001b1a007209 */ /* 0x000fe20007810000 */
[----:B------:R-:W0:Y:S01]  /*dda0*/  SHFL.BFLY PT, R3, R10, 0x1, 0x1f ;  /* 0x0c201f000a037f89 */ /* 0x000e2200000e0000 */
        /* <DEDUP_REMOVED lines=50> */
[----:B0-----:R-:W-:Y:S02]  /*e0d0*/  FMNMX.FTZ R3, R10, R3, !PT ;  /* 0x000000030a037209 */ /* 0x001fe40007810000 */
[----:B------:R-:W-:Y:S02]  /*e0e0*/  FSEL R75, R75, -INF , !P1 ;  /* 0xff8000004b4b7808 */ /* 0x000fe40004800000 */
[----:B------:R-:W-:Y:S02]  /*e0f0*/  ISETP.GT.AND P1, PT, R5, 0x68, !P6 ;  /* 0x000000680500780c */ /* 0x000fe40007724270 */
[----:B------:R-:W-:Y:S02]  /*e100*/  FMNMX.FTZ R0, R71, R0, !PT ;  /* 0x0000000047007209 */ /* 0x000fe40007810000 */
[----:B------:R-:W-:Y:S02]  /*e110*/  ISETP.LT.OR P1, PT, R6, 0x69, P1 ;  /* 0x000000690600780c */ /* 0x000fe40000f21670 */
[----:B------:R-:W-:-:S02]  /*e120*/  LOP3.LUT P6, RZ, R17, 0x8000000, RZ, 0xc0, !PT ;  /* 0x0800000011ff7812 */ /* 0x000fc400078cc0ff */
[----:B------:R-:W-:Y:S02]  /*e130*/  FSEL R137, R78, -INF , !P1 ;  /* 0xff8000004e897808 */ /* 0x000fe40004800000 */
[----:B------:R-:W-:Y:S02]  /*e140*/  ISETP.GT.AND P1, PT, R5, 0x69, !P4 ;  /* 0x000000690500780c */ /* 0x000fe40006724270 */
[----:B------:R-:W-:Y:S02]  /*e150*/  FMNMX.FTZ R0, R135, R0, !PT ;  /* 0x0000000087007209 */ /* 0x000fe40007810000 */
[----:B------:R-:W-:Y:S02]  /*e160*/  ISETP.LT.OR P1, PT, R6, 0x6a, P1 ;  /* 0x0000006a0600780c */ /* 0x000fe40000f21670 */
[----:B------:R-:W-:Y:S02]  /*e170*/  FMNMX.FTZ R0, R75, R0, !PT ;  /* 0x000000004b007209 */ /* 0x000fe40007810000 */
[----:B------:R-:W-:Y:S01]  /*e180*/  FSEL R139, R79, -INF , !P1 ;  /* 0xff8000004f8b7808 */ /* 0x000fe20004800000 */
[----:B------:R-:W-:-:S01]  /*e190*/  FFMA.FTZ R79, R2, R3, -8 ;  /* 0xc1000000024f7423 */ /* 0x000fc20000010003 */
[----:B------:R-:W-:-:S02]  /*e1a0*/  FSETP.NEU.FTZ.AND P1, PT, R3, -INF , PT ;  /* 0xff8000000300780b */ /* 0x000fc40003f3d000 */
[----:B------:R-:W-:Y:S02]  /*e1b0*/  LOP3.LUT P4, RZ, R17, 0x10000000, RZ, 0xc0, !PT ;  /* 0x1000000011ff7812 */ /* 0x000fe4000788c0ff */
[----:B------:R-:W-:Y:S02]  /*e1c0*/  FSEL R79, R79, RZ, P1 ;  /* 0x000000ff4f4f7208 */ /* 0x000fe40000800000 */
[C---:B------:R-:W-:Y:S02]  /*e1d0*/  ISETP.GT.AND P1, PT, R5.reuse, 0x70, !P6 ;  /* 0x000000700500780c */ /* 0x040fe40007724270 */
[----:B------:R-:W-:Y:S01]  /*e1e0*/  ISETP.GT.AND P2, PT, R5, 0x71, !P2 ;  /* 0x000000710500780c */ /* 0x000fe20005744270 */
[----:B------:R-:W-:-:S01]  /*e1f0*/  FFMA.FTZ R20, R2, R21, -R79 ;  /* 0x0000001502147223 */ /* 0x000fc2000001084f */
[----:B------:R-:W-:Y:S01]  /*e200*/  ISETP.LT.OR P1, PT, R6, 0x71, P1 ;  /* 0x000000710600780c */ /* 0x000fe20000f21670 */
[----:B------:R-:W-:-:S01]  /*e210*/  FFMA.FTZ R21, R2, R33, -R79 ;  /* 0x0000002102157223 */ /* 0x000fc2000001084f */
[----:B------:R-:W-:Y:S01]  /*e220*/  FMNMX.FTZ R0, R137, R0, !PT ;  /* 0x0000000089007209 */ /* 0x000fe20007810000 */
[----:B------:R-:W-:-:S01]  /*e230*/  FFMA.FTZ R33, R2, R41, -R79 ;  /* 0x0000002902217223 */ /* 0x000fc2000001084f */
[----:B------:R-:W-:Y:S01]  /*e240*/  ISETP.GT.AND P3, PT, R5, 0x78, !P3 ;  /* 0x000000780500780c */ /* 0x000fe20005f64270 */
[----:B------:R-:W-:-:S01]  /*e250*/  FFMA.FTZ R41, R2, R49, -R79 ;  /* 0x0000003102297223 */ /* 0x000fc2000001084f */
[----:B------:R-:W-:Y:S01]  /*e260*/  ISETP.GT.AND P4, PT, R5, 0x79, !P4 ;  /* 0x000000790500780c */ /* 0x000fe20006784270 */
[----:B------:R-:W-:-:S01]  /*e270*/  FFMA.FTZ R4, R2, R24, -R79 ;  /* 0x0000001802047223 */ /* 0x000fc2000001084f */
[----:B------:R-:W-:Y:S01]  /*e280*/  ISETP.LT.OR P2, PT, R6, 0x72, P2 ;  /* 0x000000720600780c */ /* 0x000fe20001741670 */
[----:B------:R-:W-:-:S01]  /*e290*/  FFMA.FTZ R24, R2, R91, -R79 ;  /* 0x0000005b02187223 */ /* 0x000fc2000001084f */
[----:B------:R-:W-:Y:S01]  /*e2a0*/  FSEL R5, R82, -INF , !P1 ;  /* 0xff80000052057808 */ /* 0x000fe20004800000 */
[----:B------:R-:W-:-:S01]  /*e2b0*/  FFMA.FTZ R25, R2, R25, -R79 ;  /* 0x0000001902197223 */ /* 0x000fc2000001084f */
[----:B------:R-:W-:Y:S01]  /*e2c0*/  FMNMX.FTZ R0, R139, R0, !PT ;  /* 0x000000008b007209 */ /* 0x000fe20007810000 */
[----:B------:R-:W-:-:S01]  /*e2d0*/  FFMA.FTZ R10, R2, R15, -R79 ;  /* 0x0000000f020a7223 */ /* 0x000fc2000001084f */
[----:B------:R-:W-:Y:S01]  /*e2e0*/  ISETP.LT.OR P3, PT, R6, 0x79, P3 ;  /* 0x000000790600780c */ /* 0x000fe20001f61670 */
[----:B------:R-:W-:Y:S01]  /*e2f0*/  MUFU.EX2 R4, R4 ;  /* 0x0000000400047308 */ /* 0x000fe20000000800 */
[----:B------:R-:W-:Y:S01]  /*e300*/  FSEL R83, R83, -INF , !P2 ;  /* 0xff80000053537808 */ /* 0x000fe20005000000 */
[C-C-:B------:R-:W-:Y:S01]  /*e310*/  FFMA.FTZ R15, R2.reuse, R29, -R79.reuse ;  /* 0x0000001d020f7223 */ /* 0x140fe2000001084f */
[----:B------:R-:W-:Y:S01]  /*e320*/  FMNMX.FTZ R0, R5, R0, !PT ;  /* 0x0000000005007209 */ /* 0x000fe20007810000 */
[--C-:B------:R-:W-:Y:S01]  /*e330*/  FFMA.FTZ R29, R2, R37, -R79.reuse ;  /* 0x00000025021d7223 */ /* 0x100fe2000001084f */
[----:B------:R-:W-:Y:S01]  /*e340*/  ISETP.LT.OR P4, PT, R6, 0x7a, P4 ;  /* 0x0000007a0600780c */ /* 0x000fe20002781670 */
[--C-:B------:R-:W-:Y:S01]  /*e350*/  FFMA.FTZ R28, R2, R93, -R79.reuse ;  /* 0x0000005d021c7223 */ /* 0x100fe2000001084f */
        /* <DEDUP_REMOVED lines=12> */
[----:B------:R-:W-:-:S01]  /*e420*/  FFMA.FTZ R53, R2, R57, -R79 ;  /* 0x0000003902357223 */ /* 0x000fc2000001084f */
[C-C-:B------:R-:W-:Y:S01]  /*e430*/  FFMA.FTZ R6, R2.reuse, R103, -R79.reuse ;  /* 0x0000006702067223 */ /* 0x140fe2000001084f */
[----:B------:R-:W-:-:S01]  /*e440*/  FFMA.FTZ R57, R2, R61, -R79 ;  /* 0x0000003d02397223 */ /* 0x000fc2000001084f */
[----:B------:R-:W0:Y:S01]  /*e450*/  SHFL.BFLY PT, R91, R0, 0x2, 0x1f ;  /* 0x0c401f00005b7f89 */ /* 0x000e2200000e0000 */
        /* <DEDUP_REMOVED lines=11> */
[----:B------:R-:W-:Y:S01]  /*e510*/  ISETP.NE.AND P6, PT, R92, 0x1, PT ;  /* 0x000000015c00780c */ /* 0x000fe20003fc5270 */
[----:B------:R-:W-:-:S01]  /*e520*/  FFMA.FTZ R46, R2, R113, -R79 ;  /* 0x00000071022e7223 */ /* 0x000fc2000001084f */
[C-C-:B------:R-:W-:Y:S01]  /*e530*/  FFMA.FTZ R77, R2.reuse, R115, -R79.reuse ;  /* 0x00000073024d7223 */ /* 0x140fe2000001084f */
[----:B------:R-:W-:-:S01]  /*e540*/  FFMA.FTZ R48, R2, R81, -R79 ;  /* 0x0000005102307223 */ /* 0x000fc2000001084f */
[----:B------:R-:W-:-:S02]  /*e550*/  FFMA.FTZ R79, R2, R85, -R79 ;  /* 0x00000055024f7223 */ /* 0x000fc4000001084f */
[----:B------:R-:W-:Y:S01]  /*e560*/  MUFU.EX2 R21, R21 ;  /* 0x0000001500157308 */ /* 0x000fe20000000800 */
[----:B-1----:R-:W-:-:S04]  /*e570*/  F2FP.SATFINITE.E4M3.F32.PACK_AB_MERGE_C R148, R15, R10, RZ ;  /* 0x0000000a0f94723e */ /* 0x002fc800048070ff */
[----:B------:R-:W-:Y:S02]  /*e580*/  F2FP.SATFINITE.E4M3.F32.PACK_AB_MERGE_C R148, R25, R4, R148 ;  /* 0x000000041994723e */ /* 0x000fe40004807094 */
[----:B0-----:R-:W-:Y:S01]  /*e590*/  FMNMX.FTZ R91, R0, R91, !PT ;  /* 0x0000005b005b7209 */ /* 0x001fe20007810000 */
[----:B------:R-:W-:Y:S04]  /*e5a0*/  MUFU.EX2 R24, R24 ;  /* 0x0000001800187308 */ /* 0x000fe80000000800 */
[----:B------:R-:W0:Y:S04]  /*e5b0*/  SHFL.BFLY PT, R0, R91, 0x1, 0x1f ;  /* 0x0c201f005b007f89 */ /* 0x000e2800000e0000 */
[----:B------:R-:W1:Y:S08]  /*e5c0*/  MUFU.EX2 R29, R29 ;  /* 0x0000001d001d7308 */ /* 0x000e700000000800 */
[----:B------:R-:W-:Y:S08]  /*e5d0*/  MUFU.EX2 R28, R28 ;  /* 0x0000001c001c7308 */ /* 0x000ff00000000800 */
[----:B------:R-:W-:Y:S01]  /*e5e0*/  MUFU.EX2 R33, R33 ;  /* 0x0000002100217308 */ /* 0x000fe20000000800 */
[----:B-1----:R-:W-:-:S02]  /*e5f0*/  F2FP.SATFINITE.E4M3.F32.PACK_AB_MERGE_C R150, R29, R24, RZ ;  /* 0x000000181d96723e */ /* 0x002fc400048070ff */
[----:B0-----:R-:W-:Y:S02]  /*e600*/  FMNMX.FTZ R0, R91, R0, !PT ;  /* 0x000000005b007209 */ /* 0x001fe40007810000 */
[----:B------:R-:W-:Y:S02]  /*e610*/  F2FP.SATFINITE.E4M3.F32.PACK_AB_MERGE_C R150, R21, R20, R150 ;  /* 0x000000141596723e */ /* 0x000fe40004807096 */
[----:B------:R-:W-:Y:S01]  /*e620*/  FSETP.NEU.FTZ.AND P1, PT, R0, -INF , PT ;  /* 0xff8000000000780b */ /* 0x000fe20003f3d000 */
[----:B------:R-:W-:-:S01]  /*e630*/  FFMA.FTZ R50, R2, R0, -8 ;  /* 0xc100000002327423 */ /* 0x000fc20000010000 */
[----:B------:R-:W-:Y:S04]  /*e640*/  MUFU.EX2 R30, R30 ;  /* 0x0000001e001e7308 */ /* 0x000fe80000000800 */
[----:B------:R-:W-:-:S02]  /*e650*/  FSEL R50, R50, RZ, P1 ;  /* 0x000000ff32327208 */ /* 0x000fc40000800000 */
[----:B------:R-:W-:Y:S02]  /*e660*/  PLOP3.LUT P1, PT, PT, PT, UP0, 0x40, 0x0 ;  /* 0x000000000000781c */ /* 0x000fe40003f2e808 */
[----:B------:R-:W0:Y:S01]  /*e670*/  MUFU.EX2 R37, R37 ;  /* 0x0000002500257308 */ /* 0x000e220000000800 */
[----:B------:R-:W-:-:S01]  /*e680*/  FFMA.FTZ R26, R2, R26, -R50 ;  /* 0x0000001a021a7223 */ /* 0x000fc20000010832 */
[C-C-:B------:R-:W-:Y:S01]  /*e690*/  FFMA.FTZ R27, R2.reuse, R27, -R50.reuse ;  /* 0x0000001b021b7223 */ /* 0x140fe20000010832 */
[----:B------:R-:W-:-:S01]  /*e6a0*/  FFMA.FTZ R7, R2, R7, -R50 ;  /* 0x0000000702077223 */ /* 0x000fc20000010832 */
[C-C-:B------:R-:W-:Y:S01]  /*e6b0*/  FFMA.FTZ R52, R2.reuse, R31, -R50.reuse ;  /* 0x0000001f02347223 */ /* 0x140fe20000010832 */
[----:B------:R-:W-:-:S01]  /*e6c0*/  FFMA.FTZ R11, R2, R11, -R50 ;  /* 0x0000000b020b7223 */ /* 0x000fc20000010832 */
[----:B------:R-:W-:Y:S01]  /*e6d0*/  FFMA.FTZ R66, R2, R59, -R50 ;  /* 0x0000003b02427223 */ /* 0x000fe20000010832 */
[----:B------:R-:W-:-:S01]  /*e6e0*/  FADD.FTZ R59, R4, R25 ;  /* 0x00000019043b7221 */ /* 0x000fc20000010000 */
        /* <DEDUP_REMOVED lines=8> */
[----:B------:R-:W1:Y:S01]  /*e770*/  MUFU.EX2 R27, R27 ;  /* 0x0000001b001b7308 */ /* 0x000e620000000800 */
[----:B------:R-:W-:-:S01]  /*e780*/  FFMA.FTZ R68, R2, R63, -R50 ;  /* 0x0000003f02447223 */ /* 0x000fc20000010832 */
[----:B------:R-:W-:Y:S01]  /*e790*/  FFMA.FTZ R39, R2, R121, -R50 ;  /* 0x0000007902277223 */ /* 0x000fe20000010832 */
[----:B------:R-:W-:-:S01]  /*e7a0*/  FADD.FTZ R72, R20, R59 ;  /* 0x0000003b14487221 */ /* 0x000fc20000010000 */
[C-C-:B------:R-:W-:Y:S01]  /*e7b0*/  FFMA.FTZ R60, R2.reuse, R47, -R50.reuse ;  /* 0x0000002f023c7223 */ /* 0x140fe20000010832 */
[----:B------:R-:W-:-:S01]  /*e7c0*/  FFMA.FTZ R43, R2, R123, -R50 ;  /* 0x0000007b022b7223 */ /* 0x000fc20000010832 */
[----:B------:R-:W-:Y:S01]  /*e7d0*/  FFMA.FTZ R62, R2, R51, -R50 ;  /* 0x00000033023e7223 */ /* 0x000fe20000010832 */
[----:B------:R-:W-:-:S01]  /*e7e0*/  FADD.FTZ R63, R21, R72 ;  /* 0x00000048153f7221 */ /* 0x000fc20000010000 */
[----:B------:R-:W2:Y:S01]  /*e7f0*/  MUFU.EX2 R7, R7 ;  /* 0x0000000700077308 */ /* 0x000ea20000000800 */
[----:B------:R-:W-:-:S01]  /*e800*/  FFMA.FTZ R51, R2, R125, -R50 ;  /* 0x0000007d02337223 */ /* 0x000fc20000010832 */
[----:B0-----:R-:W-:Y:S01]  /*e810*/  F2FP.SATFINITE.E4M3.F32.PACK_AB_MERGE_C R144, R37, R30, RZ ;  /* 0x0000001e2590723e */ /* 0x001fe200048070ff */
[----:B------:R-:W-:-:S01]  /*e820*/  FADD.FTZ R72, R24, R63 ;  /* 0x0000003f18487221 */ /* 0x000fc20000010000 */
[C-C-:B------:R-:W-:Y:S01]  /*e830*/  FFMA.FTZ R64, R2.reuse, R55, -R50.reuse ;  /* 0x0000003702407223 */ /* 0x140fe20000010832 */
[----:B------:R-:W-:-:S01]  /*e840*/  FFMA.FTZ R47, R2, R127, -R50 ;  /* 0x0000007f022f7223 */ /* 0x000fc20000010832 */
[----:B------:R-:W-:Y:S01]  /*e850*/  FFMA.FTZ R55, R2, R129, -R50 ;  /* 0x0000008102377223 */ /* 0x000fe20000010832 */
[----:B------:R-:W-:-:S01]  /*e860*/  FADD.FTZ R63, R29, R72 ;  /* 0x000000481d3f7221 */ /* 0x000fc20000010000 */
[----:B------:R-:W0:Y:S01]  /*e870*/  MUFU.EX2 R52, R52 ;  /* 0x0000003400347308 */ /* 0x000e220000000800 */
[----:B-1----:R-:W-:-:S01]  /*e880*/  FADD.FTZ R70, R26, R27 ;  /* 0x0000001b1a467221 */ /* 0x002fc20000010000 */
[C---:B------:R-:W-:Y:S01]  /*e890*/  FFMA.FTZ R131, R2.reuse, R131, -R50 ;  /* 0x0000008302837223 */ /* 0x040fe20000010832 */
[----:B------:R-:W-:Y:S01]  /*e8a0*/  F2FP.SATFINITE.E4M3.F32.PACK_AB_MERGE_C R144, R33, R28, R144 ;  /* 0x0000001c2190723e */ /* 0x000fe20004807090 */
        /* <DEDUP_REMOVED lines=10> */
[----:B0-----:R-:W-:-:S01]  /*e950*/  FADD.FTZ R70, R52, R59 ;  /* 0x0000003b34467221 */ /* 0x001fc20000010000 */
[----:B------:R-:W-:-:S04]  /*e960*/  F2FP.SATFINITE.E4M3.F32.PACK_AB_MERGE_C R149, R52, R7, RZ ;  /* 0x000000073495723e */ /* 0x000fc800048070ff */
[----:B------:R-:W-:Y:S02]  /*e970*/  F2FP.SATFINITE.E4M3.F32.PACK_AB_MERGE_C R149, R27, R26, R149 ;  /* 0x0000001a1b95723e */ /* 0x000fe40004807095 */
        /* <DEDUP_REMOVED lines=23> */
[----:B------:R-:W-:Y:S01]  /*eaf0*/  MUFU.EX2 R34, R34 ;  /* 0x0000002200227308 */ /* 0x000fe20000000800 */
[----:B0-----:R-:W-:-:S07]  /*eb00*/  FADD.FTZ R29, R41, R24 ;  /* 0x00000018291d7221 */ /* 0x001fce0000010000 */
[----:B------:R-:W0:Y:S01]  /*eb10*/  MUFU.EX2 R45, R45 ;  /* 0x0000002d002d7308 */ /* 0x000e220000000800 */
[----:B-1----:R-:W-:-:S01]  /*eb20*/  FADD.FTZ R24, R60, R25 ;  /* 0x000000193c187221 */ /* 0x002fc20000010000 */
[----:B------:R-:W-:Y:S01]  /*eb30*/  FFMA.FTZ R25, R2, R75, -R50 ;  /* 0x0000004b02197223 */ /* 0x000fe20000010832 */
[----:B------:R-:W-:-:S04]  /*eb40*/  F2FP.SATFINITE.E4M3.F32.PACK_AB_MERGE_C R39, R60, R39, RZ ;  /* 0x000000273c27723e */ /* 0x000fc800048070ff */
[----:B------:R-:W-:Y:S01]  /*eb50*/  F2FP.SATFINITE.E4M3.F32.PACK_AB_MERGE_C R145, R58, R35, R39 ;  /* 0x000000233a91723e */ /* 0x000fe20004807027 */
[----:B------:R-:W1:Y:S08]  /*eb60*/  MUFU.EX2 R43, R43 ;  /* 0x0000002b002b7308 */ /* 0x000e700000000800 */
[----:B------:R-:W2:Y:S01]  /*eb70*/  MUFU.EX2 R62, R62 ;  /* 0x0000003e003e7308 */ /* 0x000ea20000000800 */
[----:B0-----:R-:W-:Y:S01]  /*eb80*/  F2FP.SATFINITE.E4M3.F32.PACK_AB_MERGE_C R146, R45, R34, RZ ;  /* 0x000000222d92723e */ /* 0x001fe200048070ff */
[----:B------:R-:W-:-:S03]  /*eb90*/  FADD.FTZ R34, R34, R29 ;  /* 0x0000001d22227221 */ /* 0x000fc60000010000 */
[----:B------:R-:W-:Y:S01]  /*eba0*/  F2FP.SATFINITE.E4M3.F32.PACK_AB_MERGE_C R146, R41, R32, R146 ;  /* 0x000000202992723e */ /* 0x000fe20004807092 */
[----:B------:R-:W-:-:S02]  /*ebb0*/  FADD.FTZ R45, R45, R34 ;  /* 0x000000222d2d7221 */ /* 0x000fc40000010000 */
[----:B------:R-:W0:Y:S01]  /*ebc0*/  MUFU.EX2 R51, R51 ;  /* 0x0000003300337308 */ /* 0x000e220000000800 */
[----:B-1----:R-:W-:-:S07]  /*ebd0*/  FADD.FTZ R29, R43, R24 ;  /* 0x000000182b1d7221 */ /* 0x002fce0000010000 */
[----:B------:R-:W1:Y:S01]  /*ebe0*/  MUFU.EX2 R64, R64 ;  /* 0x0000004000407308 */ /* 0x000e620000000800 */
[----:B--2---:R-:W-:-:S07]  /*ebf0*/  FADD.FTZ R24, R62, R29 ;  /* 0x0000001d3e187221 */ /* 0x004fce0000010000 */
[----:B------:R-:W-:Y:S01]  /*ec00*/  MUFU.EX2 R6, R6 ;  /* 0x0000000600067308 */ /* 0x000fe20000000800 */
[----:B0-----:R-:W-:-:S01]  /*ec10*/  FADD.FTZ R29, R51, R24 ;  /* 0x00000018331d7221 */ /* 0x001fc20000010000 */
[C-C-:B------:R-:W-:Y:S01]  /*ec20*/  FFMA.FTZ R24, R2.reuse, R5, -R50.reuse ;  /* 0x0000000502187223 */ /* 0x140fe20000010832 */
[----:B------:R-:W-:-:S05]  /*ec30*/  FFMA.FTZ R50, R2, R87, -R50 ;  /* 0x0000005702327223 */ /* 0x000fca0000010832 */
[----:B------:R-:W0:Y:S01]  /*ec40*/  MUFU.EX2 R57, R57 ;  /* 0x0000003900397308 */ /* 0x000e220000000800 */
[----:B-1----:R-:W-:-:S01]  /*ec50*/  FADD.FTZ R28, R64, R29 ;  /* 0x0000001d401c7221 */ /* 0x002fc20000010000 */
[----:B------:R-:W-:-:S04]  /*ec60*/  F2FP.SATFINITE.E4M3.F32.PACK_AB_MERGE_C R51, R64, R51, RZ ;  /* 0x000000334033723e */ /* 0x000fc800048070ff */
[----:B------:R-:W-:Y:S02]  /*ec70*/  F2FP.SATFINITE.E4M3.F32.PACK_AB_MERGE_C R147, R62, R43, R51 ;  /* 0x0000002b3e93723e */ /* 0x000fe40004807033 */
        /* <DEDUP_REMOVED lines=17> */
[----:B0-----:R-:W-:-:S01]  /*ed90*/  FADD.FTZ R29, R68, R7 ;  /* 0x00000007441d7221 */ /* 0x001fc20000010000 */
[----:B------:R-:W-:-:S04]  /*eda0*/  F2FP.SATFINITE.E4M3.F32.PACK_AB_MERGE_C R55, R68, R55, RZ ;  /* 0x000000374437723e */ /* 0x000fc800048070ff */
[----:B------:R-:W-:Y:S02]  /*edb0*/  F2FP.SATFINITE.E4M3.F32.PACK_AB_MERGE_C R141, R66, R47, R55 ;  /* 0x0000002f428d723e */ /* 0x000fe40004807037 */
        /* <DEDUP_REMOVED lines=10> */
[----:B------:R-:W-:Y:S01]  /*ee60*/  MUFU.EX2 R21, R21 ;  /* 0x0000001500157308 */ /* 0x000fe20000000800 */
[----:B0-----:R-:W-:-:S01]  /*ee70*/  FADD.FTZ R27, R15, R28 ;  /* 0x0000001c0f1b7221 */ /* 0x001fc20000010000 */
[----:B------:R-:W-:-:S04]  /*ee80*/  FADD.FTZ R40, R40, R61 ;  /* 0x0000003d28287221 */ /* 0x000fc80000010000 */
[----:B------:R-:W-:Y:S02]  /*ee90*/  FADD.FTZ R65, R65, R40 ;  /* 0x0000002841417221 */ /* 0x000fe40000010000 */
[----:B------:R-:W-:Y:S01]  /*eea0*/  MUFU.EX2 R44, R44 ;  /* 0x0000002c002c7308 */ /* 0x000fe20000000800 */
[----:B--2---:R-:W-:-:S02]  /*eeb0*/  FADD.FTZ R28, R4, R27 ;  /* 0x0000001b041c7221 */ /* 0x004fc40000010000 */
[----:B------:R-:W0:Y:S05]  /*eec0*/  @P6 LDC R27, c[0x0][0x44c] ;  /* 0x00011300ff1b6b82 */ /* 0x000e2a0000000800 */
[----:B------:R-:W1:Y:S08]  /*eed0*/  MUFU.EX2 R73, R73 ;  /* 0x0000004900497308 */ /* 0x000e700000000800 */
[----:B------:R-:W-:Y:S08]  /*eee0*/  MUFU.EX2 R42, R42 ;  /* 0x0000002a002a7308 */ /* 0x000ff00000000800 */
[----:B------:R-:W2:Y:S01]  /*eef0*/  MUFU.EX2 R69, R69 ;  /* 0x0000004500457308 */ /* 0x000ea20000000800 */
[----:B-1----:R-:W-:Y:S01]  /*ef00*/  F2FP.SATFINITE.E4M3.F32.PACK_AB_MERGE_C R11, R73, R44, RZ ;  /* 0x0000002c490b723e */ /* 0x002fe200048070ff */
[----:B0-----:R-:W-:-:S06]  /*ef10*/  @P6 IMAD.HI.U32 R27, R90, R27, RZ ;  /* 0x0000001b5a1b6227 */ /* 0x001fcc00078e00ff */
[----:B------:R-:W0:Y:S08]  /*ef20*/  MUFU.EX2 R20, R20 ;  /* 0x0000001400147308 */ /* 0x000e300000000800 */
[----:B------:R-:W1:Y:S01]  /*ef30*/  MUFU.EX2 R25, R25 ;  /* 0x0000001900197308 */ /* 0x000e620000000800 */
[----:B--2---:R-:W-:Y:S01]  /*ef40*/  F2FP.SATFINITE.E4M3.F32.PACK_AB_MERGE_C R136, R69, R42, R11 ;  /* 0x0000002a4588723e */ /* 0x004fe2000480700b */
[----:B------:R-:W-:-:S04]  /*ef50*/  FADD.FTZ R42, R42, R65 ;  /* 0x000000412a2a7221 */ /* 0x000fc80000010000 */
[----:B------:R-:W-:Y:S02]  /*ef60*/  FADD.FTZ R69, R69, R42 ;  /* 0x0000002a45457221 */ /* 0x000fe40000010000 */
[----:B------:R-:W2:Y:S02]  /*ef70*/  MUFU.EX2 R5, R137 ;  /* 0x0000008900057308 */ /* 0x000ea40000000800 */
[----:B------:R-:W-:-:S04]  /*ef80*/  FADD.FTZ R44, R44, R69 ;  /* 0x000000452c2c7221 */ /* 0x000fc80000010000 */
[----:B------:R-:W-:Y:S02]  /*ef90*/  FADD.FTZ R73, R73, R44 ;  /* 0x0000002c49497221 */ /* 0x000fe40000010000 */
[----:B------:R3:W-:Y:S08]  /*efa0*/  MUFU.EX2 R7, R24 ;  /* 0x0000001800077308 */ /* 0x0007f00000000800 */
[----:B------:R-:W-:Y:S01]  /*efb0*/  MUFU.EX2 R48, R48 ;  /* 0x0000003000307308 */ /* 0x000fe20000000800 */
[C---:B---3--:R-:W-:Y:S01]  /*efc0*/  F2FP.SATFINITE.E4M3.F32.PACK_AB_MERGE_C R24, R21.reuse, R4, RZ ;  /* 0x000000041518723e */ /* 0x048fe200048070ff */
[----:B------:R-:W-:-:S02]  /*efd0*/  FADD.FTZ R21, R21, R28 ;  /* 0x0000001c15157221 */ /* 0x000fc40000010000 */
[----:B------:R-:W3:Y:S01]  /*efe0*/  @P6 LDC R28, c[0x0][0x450] ;  /* 0x00011400ff1c6b82 */ /* 0x000ee20000000800 */
[----:B------:R-:W-:Y:S01]  /*eff0*/  F2FP.SATFINITE.E4M3.F32.PACK_AB_MERGE_C R143, R15, R10, R24 ;  /* 0x0000000a0f8f723e */ /* 0x000fe20004807018 */
[----:B0-----:R-:W-:Y:S02]  /*f000*/  FADD.FTZ R4, R20, R21 ;  /* 0x0000001514047221 */ /* 0x001fe40000010000 */
[----:B------:R-:W0:Y:S02]  /*f010*/  MUFU.EX2 R79, R79 ;  /* 0x0000004f004f7308 */ /* 0x000e240000000800 */
[----:B-1----:R-:W-:-:S04]  /*f020*/  FADD.FTZ R4, R25, R4 ;  /* 0x0000000419047221 */ /* 0x002fc80000010000 */
[----:B--2---:R-:W-:Y:S02]  /*f030*/  FADD.FTZ R11, R5, R4 ;  /* 0x00000004050b7221 */ /* 0x004fe40000010000 */
[----:B------:R-:W1:Y:S08]  /*f040*/  MUFU.EX2 R6, R139 ;  /* 0x0000008b00067308 */ /* 0x000e700000000800 */
[----:B------:R-:W-:Y:S01]  /*f050*/  MUFU.EX2 R46, R46 ;  /* 0x0000002e002e7308 */ /* 0x000fe20000000800 */
[----:B0-----:R-:W-:-:S07]  /*f060*/  F2FP.SATFINITE.E4M3.F32.PACK_AB_MERGE_C R4, R79, R48, RZ ;  /* 0x000000304f04723e */ /* 0x001fce00048070ff */
[----:B------:R-:W0:Y:S01]  /*f070*/  MUFU.EX2 R77, R77 ;  /* 0x0000004d004d7308 */ /* 0x000e220000000800 */
[C---:B-1----:R-:W-:Y:S01]  /*f080*/  F2FP.SATFINITE.E4M3.F32.PACK_AB_MERGE_C R5, R6.reuse, R5, RZ ;  /* 0x000000050605723e */ /* 0x042fe200048070ff */
[----:B------:R-:W-:-:S03]  /*f090*/  FADD.FTZ R6, R6, R11 ;  /* 0x0000000b06067221 */ /* 0x000fc60000010000 */
[----:B------:R-:W-:Y:S01]  /*f0a0*/  F2FP.SATFINITE.E4M3.F32.PACK_AB_MERGE_C R137, R25, R20, R5 ;  /* 0x000000141989723e */ /* 0x000fe20004807005 */
[----:B------:R-:W-:-:S01]  /*f0b0*/  FADD.FTZ R5, R7, R6 ;  /* 0x0000000607057221 */ /* 0x000fc20000010000 */
[----:B------:R-:W-:Y:S01]  /*f0c0*/  IMAD.MOV.U32 R20, RZ, RZ, R90 ;  /* 0x000000ffff147224 */ /* 0x000fe200078e005a */
[----:B------:R-:W1:Y:S01]  /*f0d0*/  MUFU.EX2 R26, R83 ;  /* 0x00000053001a7308 */ /* 0x000e620000000800 */
[----:B---3--:R-:W-:-:S05]  /*f0e0*/  @P6 SHF.R.U32.HI R20, RZ, R28, R27 ;  /* 0x0000001cff146219 */ /* 0x008fca000001161b */
[----:B------:R-:W-:Y:S02]  /*f0f0*/  IMAD.IADD R89, R89, 0x1, R20 ;  /* 0x0000000159597824 */ /* 0x000fe400078e0214 */
[----:B------:R-:W2:Y:S01]  /*f100*/  MUFU.EX2 R49, R49 ;  /* 0x0000003100317308 */ /* 0x000ea20000000800 */
[----:B0-----:R-:W-:Y:S01]  /*f110*/  F2FP.SATFINITE.E4M3.F32.PACK_AB_MERGE_C R138, R77, R46, R4 ;  /* 0x0000002e4d8a723e */ /* 0x001fe20004807004 */
[----:B------:R-:W-:-:S04]  /*f120*/  FADD.FTZ R46, R46, R73 ;  /* 0x000000492e2e7221 */ /* 0x000fc80000010000 */
[----:B------:R-:W-:Y:S02]  /*f130*/  FADD.FTZ R77, R77, R46 ;  /* 0x0000002e4d4d7221 */ /* 0x000fe40000010000 */
[----:B------:R-:W0:Y:S01]  /*f140*/  MUFU.EX2 R50, R50 ;  /* 0x0000003200327308 */ /* 0x000e220000000800 */
[----:B-1----:R-:W-:-:S01]  /*f150*/  FADD.FTZ R4, R26, R5 ;  /* 0x000000051a047221 */ /* 0x002fc20000010000 */
[----:B------:R-:W-:-:S04]  /*f160*/  FADD.FTZ R6, R48, R77 ;  /* 0x0000004d30067221 */ /* 0x000fc80000010000 */
[----:B------:R-:W-:Y:S01]  /*f170*/  FADD.FTZ R6, R79, R6 ;  /* 0x000000064f067221 */ /* 0x000fe20000010000 */
[----:B--2---:R-:W-:-:S01]  /*f180*/  FADD.FTZ R5, R49, R4 ;  /* 0x0000000431057221 */ /* 0x004fc20000010000 */
[----:B------:R-:W-:Y:S01]  /*f190*/  VIADD R4, R88, 0xfffffffe ;  /* 0xfffffffe58047836 */ /* 0x000fe20000000000 */
[C---:B0-----:R-:W-:Y:S02]  /*f1a0*/  F2FP.SATFINITE.E4M3.F32.PACK_AB_MERGE_C R10, R50.reuse, R49, RZ ;  /* 0x00000031320a723e */ /* 0x041fe400048070ff */
[----:B------:R-:W-:Y:S02]  /*f1b0*/  FADD.FTZ R5, R50, R5 ;  /* 0x0000000532057221 */ /* 0x000fe40000010000 */
[----:B------:R-:W-:Y:S01]  /*f1c0*/  F2FP.SATFINITE.E4M3.F32.PACK_AB_MERGE_C R139, R26, R7, R10 ;  /* 0x000000071a8b723e */ /* 0x000fe2000480700a */
[----:B------:R-:W-:Y:S01]  /*f1d0*/  VIADD R7, R89, UR4 ;  /* 0x0000000459077c36 */ /* 0x000fe20008000000 */
[----:B------:R-:W-:Y:S06]  /*f1e0*/  @P1 BRA `(.L_x_10023) ;  /* 0x0000000000541947 */ /* 0x000fec0003800000 */
[C---:B------:R-:W-:Y:S01]  /*f1f0*/  ISETP.GT.AND P1, PT, R89.reuse, RZ, PT ;  /* 0x000000ff5900720c */ /* 0x040fe20003f24270 */
[----:B------:R-:W-:Y:S01]  /*f200*/  BSSY B0, `(.L_x_10024) ;  /* 0x0000010000007945 */ /* 0x000fe20003800000 */
[----:B------:R-:W-:-:S11]  /*f210*/  VIADD R10, R89, 0xffffffff ;  /* 0xffffffff590a7836 */ /* 0x000fd60000000000 */
[----:B------:R-:W-:Y:S05]  /*f220*/  @P1 BRA `(.L_x_10025) ;  /* 0x0000000000201947 */ /* 0x000fea0003800000 */
[----:B------:R-:W-:Y:S01]  /*f230*/  UISETP.NE.AND UP0, UPT, UR5, 0x1, UPT ;  /* 0x000000010500788c */ /* 0x000fe2000bf05270 */
[----:B------:R-:W-:-:S05]  /*f240*/  IMAD.MOV R10, RZ, RZ, -R89 ;  /* 0x000000ffff0a7224 */ /* 0x000fca00078e0a59 */
[----:B------:R-:W-:-:S05]  /*f250*/  PLOP3.LUT P1, PT, PT, PT, UP0, 0x80, 0x0 ;  /* 0x000000000000781c */ /* 0x000fca0003f2f008 */
[----:B------:R-:W-:-:S08]  /*f260*/  @UP0 ULDC.64 UR6, c[0x0][0x9e8] ;  /* 0x00027a0000060ab9 */ /* 0x000fd00000000a00 */
[----:B------:R-:W-:-:S05]  /*f270*/  @P1 IMAD.HI.U32 R11, R10, UR6, RZ ;  /* 0x000000060a0b1c27 */ /* 0x000fca000f8e00ff */
[----:B------:R-:W-:-:S04]  /*f280*/  @P1 SHF.R.U32.HI R10, RZ, UR7, R11 ;  /* 0x00000007ff0a1c19 */ /* 0x000fc8000801160b */
[----:B------:R-:W-:Y:S01]  /*f290*/  LOP3.LUT R10, RZ, R10, RZ, 0x33, !PT ;  /* 0x0000000aff0a7212 */ /* 0x000fe200078e33ff */
[----:B------:R-:W-:Y:S06]  /*f2a0*/  BRA `(.L_x_10026) ;  /* 0x0000000000147947 */ /* 0x000fec0003800000 */
.L_x_10025:
[----:B------:R-:W-:-:S06]  /*f2b0*/  UISETP.NE.AND UP0, UPT, UR5, 0x1, UPT ;  /* 0x000000010500788c */ /* 0x000fcc000bf05270 */
[----:B------:R-:W-:-:S05]  /*f2c0*/  PLOP3.LUT P1, PT, PT, PT, UP0, 0x80, 0x0 ;  /* 0x000000000000781c */ /* 0x000fca0003f2f008 */
[----:B------:R-:W-:-:S08]  /*f2d0*/  @UP0 ULDC.64 UR6, c[0x0][0x9e8] ;  /* 0x00027a0000060ab9 */ /* 0x000fd00000000a00 */
[----:B------:R-:W-:-:S05]  /*f2e0*/  @P1 IMAD.HI.U32 R11, R10, UR6, RZ ;  /* 0x000000060a0b1c27 */ /* 0x000fca000f8e00ff */
[----:B------:R-:W-:-:S07]  /*f2f0*/  @P1 SHF.R.U32.HI R10, RZ, UR7, R11 ;  /* 0x00000007ff0a1c19 */ /* 0x000fce000801160b */
.L_x_10026:
[----:B------:R-:W-:Y:S05]  /*f300*/  BSYNC B0 ;  /* 0x0000000000007941 */ /* 0x000fea0003800000 */
.L_x_10024:
[----:B------:R-:W-:-:S04]  /*f310*/  IMAD.U32 R11, RZ, RZ, UR5 ;  /* 0x00000005ff0b7e24 */ /* 0x000fc8000f8e00ff */
[----:B------:R-:W-:-:S05]  /*f320*/  IMAD R10, R10, R11, UR5 ;  /* 0x000000050a0a7e24 */ /* 0x000fca000f8e020b */
[----:B------:R-:W-:-:S07]  /*f330*/  VIMNMX R7, R7, R10, PT ;  /* 0x0000000a07077248 */ /* 0x000fce0003fe0100 */
.L_x_10023:
[----:B------:R-:W2:Y:S01]  /*f340*/  LDL R11, [R1+0x38] ;  /* 0x00003800010b7983 */ /* 0x000ea20000100800 */
        /* <DEDUP_REMOVED lines=8> */
[----:B------:R-:W-:Y:S01]  /*f3d0*/  SHF.R.S32.HI R10, RZ, 0x7, R10 ;  /* 0x00000007ff0a7819 */ /* 0x000fe2000001140a */
[----:B------:R-:W-:Y:S01]  /*f3e0*/  BSSY B1, `(.L_x_10027) ;  /* 0x000033f000017945 */ /* 0x000fe20003800000 */
        /* <DEDUP_REMOVED lines=25> */
[----:B------:R-:W-:-:S13]  /*f580*/  ISETP.GE.AND P1, PT, R4, R155, PT ;  /* 0x0000009b0400720c */ /* 0x000fda0003f26270 */
[----:B------:R-:W-:Y:S05]  /*f590*/  @!P1 BRA `(.L_x_10028) ;  /* 0x00000030008c9947 */ /* 0x000fea0003800000 */
[----:B------:R-:W-:Y:S01]  /*f5a0*/  BSSY B0, `(.L_x_10029) ;  /* 0x000031e000007945 */ /* 0x000fe20003800000 */
        /* <DEDUP_REMOVED lines=24> */
.L_x_10049:
[----:B------:R-:W-:Y:S02]  /*f730*/  IMAD.U32 R10, RZ, RZ, UR36 ;  /* 0x00000024ff0a7e24 */ /* 0x000fe4000f8e00ff */
[----:B------:R-:W-:-:S03]  /*f740*/  VIADD R7, R18, 0x1 ;  /* 0x0000000112077836 */ /* 0x000fc60000000000 */
[----:B------:R-:W-:Y:S02]  /*f750*/  ISETP.NE.AND P2, PT, R10, 0x3, PT ;  /* 0x000000030a00780c */ /* 0x000fe40003f45270 */
[----:B------:R-:W-:-:S04]  /*f760*/  ISETP.NE.AND P1, PT, R7, 0x2, PT ;  /* 0x000000020700780c */ /* 0x000fc80003f25270 */
[----:B------:R-:W-:Y:S02]  /*f770*/  SEL R11, RZ, 0x1, P1 ;  /* 0x00000001ff0b7807 */ /* 0x000fe40000800000 */
[----:B------:R-:W-:Y:S02]  /*f780*/  SEL R7, R7, RZ, P1 ;  /* 0x000000ff07077207 */ /* 0x000fe40000800000 */
[----:B------:R-:W-:-:S03]  /*f790*/  LOP3.LUT R20, R22, R11, RZ, 0x3c, !PT ;  /* 0x0000000b16147212 */ /* 0x000fc600078e3cff */
[----:B------:R-:W-:Y:S05]  /*f7a0*/  @!P2 BRA `(.L_x_10030) ;  /* 0x000000000004a947 */ /* 0x000fea0003800000 */
[----:B------:R-:W-:Y:S01]  /*f7b0*/  BPT.TRAP 0x1 ;  /* 0x000000040000795c */ /* 0x000fe20000300000 */
.L_x_10030:
[----:B------:R-:W-:Y:S01]  /*f7c0*/  IMAD R21, R7, 0x8, R16 ;  /* 0x0000000807157824 */ /* 0x000fe200078e0210 */
[----:B------:R-:W-:-:S04]  /*f7d0*/  SHF.L.U32 R10, R20, 0x1f, RZ ;  /* 0x0000001f140a7819 */ /* 0x000fc800000006ff */
[----:B------:R0:W1:Y:S01]  /*f7e0*/  SYNCS.PHASECHK.TRANS64.TRYWAIT P1, [R21+URZ+0x19c30], R10 ;  /* 0x019c300a150075a7 */ /* 0x000062000802017f */
[----:B------:R-:W-:Y:S05]  /*f7f0*/  @!P2 BRA `(.L_x_10031) ;  /* 0x000000000004a947 */ /* 0x000fea0003800000 */
[----:B------:R-:W-:Y:S01]  /*f800*/  BPT.TRAP 0x1 ;  /* 0x000000040000795c */ /* 0x000fe20000300000 */
.L_x_10031:
[----:B------:R-:W2:Y:S01]  /*f810*/  LDL R11, [R1+0x18] ;  /* 0x00001800010b7983 */ /* 0x000ea20000100800 */
[----:B------:R-:W-:Y:S01]  /*f820*/  BSSY B2, `(.L_x_10032) ;  /* 0x0000006000027945 */ /* 0x000fe20003800000 */
[----:B------:R-:W-:Y:S02]  /*f830*/  IMAD.MOV.U32 R15, RZ, RZ, -0x3ffffff0 ;  /* 0xc0000010ff0f7424 */ /* 0x000fe400078e00ff */
[----:B--2---:R-:W-:Y:S01]  /*f840*/  IMAD R14, R7, 0x300, R11 ;  /* 0x00000300070e7824 */ /* 0x004fe200078e020b */
[----:B-1----:R-:W-:Y:S06]  /*f850*/  @P1 BRA `(.L_x_10033) ;  /* 0x0000000000081947 */ /* 0x002fec0003800000 */
[----:B------:R-:W1:Y:S02]  /*f860*/  SYNCS.PHASECHK.TRANS64.TRYWAIT P1, [R21+URZ+0x19c30], R10 ;  /* 0x019c300a150075a7 */ /* 0x000e64000802017f */
[----:B-1----:R-:W-:Y:S05]  /*f870*/  @!P1 BRA `(.L_x_10034) ;  /* 0x0000014400a09947 */ /* 0x002fea0003800000 */
.L_x_10033:
[----:B------:R-:W-:Y:S05]  /*f880*/  BSYNC B2 ;  /* 0x0000000000027941 */ /* 0x000fea0003800000 */
.L_x_10032:
[C---:B------:R-:W-:Y:S01]  /*f890*/  R2UR UR6, R14.reuse ;  /* 0x000000000e0672ca */ /* 0x040fe200000e0000 */
[----:B------:R-:W-:Y:S01]  /*f8a0*/  WARPGROUP.ARRIVE ;  /* 0x00000000000079c5 */ /* 0x000fe20000000000 */
[----:B------:R-:W-:Y:S01]  /*f8b0*/  R2UR UR7, R15 ;  /* 0x000000000f0772ca */ /* 0x000fe200000e0000 */
[----:B01----:R-:W-:Y:S01]  /*f8c0*/  VIADD R10, R14, 0x100 ;  /* 0x000001000e0a7836 */ /* 0x003fe20000000000 */
[----:B------:R-:W-:Y:S01]  /*f8d0*/  R2UR UR4, R8 ;  /* 0x00000000080472ca */ /* 0x000fe200000e0000 */
[----:B------:R-:W-:Y:S01]  /*f8e0*/  IMAD.MOV.U32 R11, RZ, RZ, -0x3ffffff0 ;  /* 0xc0000010ff0b7424 */ /* 0x000fe200078e00ff */
[----:B------:R-:W-:Y:S01]  /*f8f0*/  R2UR UR5, R9 ;  /* 0x00000000090572ca */ /* 0x000fe200000e0000 */
[----:B------:R-:W-:Y:S01]  /*f900*/  VIADD R14, R14, 0x200 ;  /* 0x000002000e0e7836 */ /* 0x000fe20000000000 */
[----:B------:R-:W-:Y:S01]  /*f910*/  R2UR UR10, R10 ;  /* 0x000000000a0a72ca */ /* 0x000fe200000e0000 */
[----:B------:R-:W-:Y:S01]  /*f920*/  IMAD.MOV.U32 R15, RZ, RZ, -0x3ffffff0 ;  /* 0xc0000010ff0f7424 */ /* 0x000fe200078e00ff */
[----:B------:R-:W-:Y:S01]  /*f930*/  R2UR UR11, R11 ;  /* 0x000000000b0b72ca */ /* 0x000fe200000e0000 */
[----:B------:R-:W-:Y:S01]  /*f940*/  IMAD.U32 R11, RZ, RZ, UR36 ;  /* 0x00000024ff0b7e24 */ /* 0x000fe2000f8e00ff */
[----:B------:R-:W-:-:S02]  /*f950*/  R2UR UR8, R156 ;  /* 0x000000009c0872ca */ /* 0x000fc400000e0000 */
[----:B------:R-:W-:Y:S02]  /*f960*/  R2UR UR9, R157 ;  /* 0x000000009d0972ca */ /* 0x000fe400000e0000 */
[----:B------:R-:W-:Y:S02]  /*f970*/  R2UR UR14, R14 ;  /* 0x000000000e0e72ca */ /* 0x000fe400000e0000 */
[----:B------:R-:W-:Y:S01]  /*f980*/  R2UR UR15, R15 ;  /* 0x000000000f0f72ca */ /* 0x000fe200000e0000 */
[----:B------:R-:W-:Y:S01]  /*f990*/  QGMMA.64x128x32.F32.E4M3.E4M3 R24, gdesc[UR4], RZ, !UPT, gsb0 ;  /* 0x01e00000041879f3 */ /* 0x000fe2000c0008ff */
[----:B------:R-:W-:Y:S02]  /*f9a0*/  R2UR UR12, R12 ;  /* 0x000000000c0c72ca */ /* 0x000fe400000e0000 */
[----:B------:R-:W-:Y:S02]  /*f9b0*/  R2UR UR13, R13 ;  /* 0x000000000d0d72ca */ /* 0x000fe400000e0000 */
[----:B------:R-:W-:Y:S01]  /*f9c0*/  ISETP.NE.AND P2, PT, R11, 0x3, PT ;  /* 0x000000030b00780c */ /* 0x000fe20003f45270 */
[----:B------:R-:W-:-:S02]  /*f9d0*/  WARPGROUP.DEPBAR.LE gsb0, 0x0 ;  /* 0x00008000000079c5 */ /* 0x000fc40000010000 */
[----:B------:R-:W-:-:S06]  /*f9e0*/  WARPGROUP.ARRIVE ;  /* 0x00000000000079c5 */ /* 0x000fcc0000000000 */
[----:B------:R-:W-:Y:S03]  /*f9f0*/  QGMMA.64x128x32.F32.E4M3.E4M3 R24, gdesc[UR8], R24, gsb0 ;  /* 0x01e00000081879f3 */ /* 0x000fe60008000818 */
[----:B------:R-:W-:Y:S02]  /*fa00*/  WARPGROUP.DEPBAR.LE gsb0, 0x0 ;  /* 0x00008000000079c5 */ /* 0x000fe40000010000 */
[----:B------:R-:W-:-:S07]  /*fa10*/  WARPGROUP.ARRIVE ;  /* 0x00000000000079c5 */ /* 0x000fce0000000000 */
[----:B------:R-:W-:Y:S03]  /*fa20*/  QGMMA.64x128x32.F32.E4M3.E4M3 R24, gdesc[UR12], R24, gsb0 ;  /* 0x01e000000c1879f3 */ /* 0x000fe60008000818 */
[----:B------:R-:W-:Y:S02]  /*fa30*/  WARPGROUP.DEPBAR.LE gsb0, 0x0 ;  /* 0x00008000000079c5 */ /* 0x000fe40000010000 */
[----:B------:R-:W-:Y:S05]  /*fa40*/  @!P2 BRA `(.L_x_10035) ;  /* 0x000000000004a947 */ /* 0x000fea0003800000 */
[----:B------:R-:W-:Y:S01]  /*fa50*/  BPT.TRAP 0x1 ;  /* 0x000000040000795c */ /* 0x000fe20000300000 */
.L_x_10035:
[----:B------:R-:W-:Y:S01]  /*fa60*/  SHF.L.U32 R10, R22, 0x1f, RZ ;  /* 0x0000001f160a7819 */ /* 0x000fe200000006ff */
[----:B------:R-:W-:-:S04]  /*fa70*/  IMAD R22, R18, 0x8, R16 ;  /* 0x0000000812167824 */ /* 0x000fc800078e0210 */
[----:B------:R0:W1:Y:S01]  /*fa80*/  SYNCS.PHASECHK.TRANS64.TRYWAIT P1, [R22+URZ+0x19c50], R10 ;  /* 0x019c500a160075a7 */ /* 0x000062000802017f */
[----:B------:R-:W-:Y:S05]  /*fa90*/  @!P2 BRA `(.L_x_10036) ;  /* 0x000000000004a947 */ /* 0x000fea0003800000 */
[----:B------:R-:W-:Y:S01]  /*faa0*/  BPT.TRAP 0x1 ;  /* 0x000000040000795c */ /* 0x000fe20000300000 */
.L_x_10036:
[----:B------:R-:W-:Y:S04]  /*fab0*/  BSSY B2, `(.L_x_10037) ;  /* 0x0000004000027945 */ /* 0x000fe80003800000 */
[----:B-1----:R-:W-:Y:S05]  /*fac0*/  @P1 BRA `(.L_x_10038) ;  /* 0x0000000000081947 */ /* 0x002fea0003800000 */
[----:B------:R-:W1:Y:S02]  /*fad0*/  SYNCS.PHASECHK.TRANS64.TRYWAIT P1, [R22+URZ+0x19c50], R10 ;  /* 0x019c500a160075a7 */ /* 0x000e64000802017f */
[----:B-1----:R-:W-:Y:S05]  /*fae0*/  @!P1 BRA `(.L_x_10039) ;  /* 0x0000014400189947 */ /* 0x002fea0003800000 */
.L_x_10038:
[----:B------:R-:W-:Y:S05]  /*faf0*/  BSYNC B2 ;  /* 0x0000000000027941 */ /* 0x000fea0003800000 */
.L_x_10037:
[----:B01----:R-:W-:Y:S01]  /*fb00*/  VIADD R10, R16, 0x3000 ;  /* 0x00003000100a7836 */ /* 0x003fe20000000000 */
[----:B------:R-:W-:-:S04]  /*fb10*/  UISETP.NE.AND UP0, UPT, UR39, URZ, UPT ;  /* 0x0000003f2700728c */ /* 0x000fc8000bf05270 */
[----:B------:R-:W-:-:S04]  /*fb20*/  SHF.R.U32.HI R10, RZ, 0x4, R10 ;  /* 0x00000004ff0a7819 */ /* 0x000fc8000001160a */
[----:B------:R-:W-:-:S04]  /*fb30*/  LOP3.LUT R10, R10, 0x3fff, RZ, 0xc0, !PT ;  /* 0x00003fff0a0a7812 */ /* 0x000fc800078ec0ff */
[----:B------:R-:W-:Y:S01]  /*fb40*/  LOP3.LUT R10, R10, 0x10000, RZ, 0xfc, !PT ;  /* 0x000100000a0a7812 */ /* 0x000fe200078efcff */
[----:B------:R-:W-:-:S04]  /*fb50*/  IMAD.MOV.U32 R11, RZ, RZ, 0x40000040 ;  /* 0x40000040ff0b7424 */ /* 0x000fc800078e00ff */
[----:B------:R-:W-:Y:S01]  /*fb60*/  IMAD R10, R18, 0x300, R10 ;  /* 0x00000300120a7824 */ /* 0x000fe200078e020a */
[----:B------:R-:W-:Y:S01]  /*fb70*/  R2UR UR7, R11 ;  /* 0x000000000b0772ca */ /* 0x000fe200000e0000 */
[----:B------:R-:W-:Y:S01]  /*fb80*/  WARPGROUP.ARRIVE ;  /* 0x00000000000079c5 */ /* 0x000fe20000000000 */
[----:B------:R-:W2:Y:S02]  /*fb90*/  LDL R18, [R1+0x34] ;  /* 0x0000340001127983 */ /* 0x000ea40000100800 */
[----:B------:R-:W-:-:S13]  /*fba0*/  R2UR UR6, R10 ;  /* 0x000000000a0672ca */ /* 0x000fda00000e0000 */
[----:B------:R-:W-:Y:S01]  /*fbb0*/  QGMMA.64x96x32.F32.E4M3.E4M3 R88, R148, gdesc[UR4], R88, gsb0 ;  /* 0x0160000494587df3 */ /* 0x000fe20008000858 */
[----:B------:R-:W-:Y:S02]  /*fbc0*/  VIADD R14, R10, 0x2 ;  /* 0x000000020a0e7836 */ /* 0x000fe40000000000 */
[----:B------:R-:W-:-:S03]  /*fbd0*/  IMAD.MOV.U32 R15, RZ, RZ, 0x40000040 ;  /* 0x40000040ff0f7424 */ /* 0x000fc600078e00ff */
[----:B------:R-:W-:Y:S02]  /*fbe0*/  R2UR UR6, R14 ;  /* 0x000000000e0672ca */ /* 0x000fe400000e0000 */
[----:B------:R-:W-:Y:S01]  /*fbf0*/  R2UR UR7, R15 ;  /* 0x000000000f0772ca */ /* 0x000fe200000e0000 */
[----:B------:R-:W-:Y:S02]  /*fc00*/  WARPGROUP.DEPBAR.LE gsb0, 0x0 ;  /* 0x00008000000079c5 */ /* 0x000fe40000010000 */
[----:B------:R-:W2:Y:S01]  /*fc10*/  LDL R149, [R1+0xc] ;  /* 0x00000c0001957983 */ /* 0x000ea20000100800 */
[----:B------:R-:W-:Y:S01]  /*fc20*/  VIADD R14, R10, 0x4 ;  /* 0x000000040a0e7836 */ /* 0x000fe20000000000 */
[----:B------:R-:W0:Y:S02]  /*fc30*/  LDC R148, c[0x0][0x448] ;  /* 0x00011200ff947b82 */ /* 0x000e240000000800 */
[----:B------:R-:W3:Y:S04]  /*fc40*/  LDL R150, [R1+0x4] ;  /* 0x0000040001967983 */ /* 0x000ee80000100800 */
[----:B------:R-:W3:Y:S01]  /*fc50*/  LDL R151, [R1] ;  /* 0x0000000001977983 */ /* 0x000ee20000100800 */
[----:B------:R-:W-:Y:S01]  /*fc60*/  WARPGROUP.ARRIVE ;  /* 0x00000000000079c5 */ /* 0x000fe20000000000 */
[----:B------:R-:W-:-:S02]  /*fc70*/  IMAD.MOV.U32 R15, RZ, RZ, 0x40000040 ;  /* 0x40000040ff0f7424 */ /* 0x000fc400078e00ff */
[----:B------:R-:W-:Y:S02]  /*fc80*/  VIADD R10, R10, 0x6 ;  /* 0x000000060a0a7836 */ /* 0x000fe40000000000 */
[----:B------:R-:W-:Y:S01]  /*fc90*/  IMAD.MOV.U32 R11, RZ, RZ, 0x40000040 ;  /* 0x40000040ff0b7424 */ /* 0x000fe200078e00ff */
[----:B------:R-:W-:Y:S01]  /*fca0*/  QGMMA.64x96x32.F32.E4M3.E4M3 R88, R144, gdesc[UR4], R88, gsb0 ;  /* 0x0160000490587df3 */ /* 0x000fe20008000858 */
[----:B------:R-:W-:Y:S01]  /*fcb0*/  R2UR UR6, R14 ;  /* 0x000000000e0672ca */ /* 0x000fe200000e0000 */
[----:B------:R-:W-:Y:S01]  /*fcc0*/  IMAD.U32 R14, RZ, RZ, UR44 ;  /* 0x0000002cff0e7e24 */ /* 0x000fe2000f8e00ff */
[----:B------:R-:W-:Y:S02]  /*fcd0*/  R2UR UR7, R15 ;  /* 0x000000000f0772ca */ /* 0x000fe400000e0000 */
[----:B0-----:R-:W-:Y:S01]  /*fce0*/  ISETP.NE.AND P1, PT, R148, 0x1, PT ;  /* 0x000000019400780c */ /* 0x001fe20003f25270 */
[----:B------:R-:W-:Y:S02]  /*fcf0*/  WARPGROUP.DEPBAR.LE gsb0, 0x0 ;  /* 0x00008000000079c5 */ /* 0x000fe40000010000 */
[----:B------:R-:W-:-:S08]  /*fd00*/  WARPGROUP.ARRIVE ;  /* 0x00000000000079c5 */ /* 0x000fd00000000000 */
[----:B------:R-:W-:Y:S01]  /*fd10*/  QGMMA.64x96x32.F32.E4M3.E4M3 R88, R140, gdesc[UR4], R88, gsb0 ;  /* 0x016000048c587df3 */ /* 0x000fe20008000858 */
[----:B------:R-:W-:Y:S02]  /*fd20*/  R2UR UR6, R10 ;  /* 0x000000000a0672ca */ /* 0x000fe400000e0000 */
[----:B------:R-:W-:Y:S01]  /*fd30*/  R2UR UR7, R11 ;  /* 0x000000000b0772ca */ /* 0x000fe200000e0000 */
[----:B------:R-:W0:Y:S08]  /*fd40*/  @P1 LDC R10, c[0x0][0x450] ;  /* 0x00011400ff0a1b82 */ /* 0x000e300000000800 */
[----:B------:R-:W1:Y:S01]  /*fd50*/  @P1 LDC R11, c[0x0][0x44c] ;  /* 0x00011300ff0b1b82 */ /* 0x000e620000000800 */
[----:B------:R-:W-:-:S02]  /*fd60*/  WARPGROUP.DEPBAR.LE gsb0, 0x0 ;  /* 0x00008000000079c5 */ /* 0x000fc40000010000 */
[----:B------:R-:W-:-:S06]  /*fd70*/  WARPGROUP.ARRIVE ;  /* 0x00000000000079c5 */ /* 0x000fcc0000000000 */
[----:B------:R-:W-:Y:S01]  /*fd80*/  QGMMA.64x96x32.F32.E4M3.E4M3 R88, R136, gdesc[UR4], R88, gsb0 ;  /* 0x0160000488587df3 */ /* 0x000fe20008000858 */
[----:B--2---:R-:W-:Y:S02]  /*fd90*/  IMAD.IADD R15, R18, 0x1, R149 ;  /* 0x00000001120f7824 */ /* 0x004fe400078e0295 */
[----:B------:R-:W-:Y:S02]  /*fda0*/  IMAD.SHL.U32 R18, R4, 0x80, RZ ;  /* 0x0000008004127824 */ /* 0x000fe400078e00ff */
[----:B-1----:R-:W-:-:S05]  /*fdb0*/  @P1 IMAD.HI.U32 R11, R15, R11, RZ ;  /* 0x0000000b0f0b1227 */ /* 0x002fca00078e00ff */
[----:B0-----:R-:W-:Y:S01]  /*fdc0*/  @P1 SHF.R.U32.HI R15, RZ, R10, R11 ;  /* 0x0000000aff0f1219 */ /* 0x001fe2000001160b */
[----:B------:R-:W-:Y:S01]  /*fdd0*/  @!P0 VIADD R10, R21, 0x19c40 ;  /* 0x00019c40150a8836 */ /* 0x000fe20000000000 */
[----:B------:R-:W-:Y:S02]  /*fde0*/  PLOP3.LUT P1, PT, PT, PT, UP0, 0x40, 0x0 ;  /* 0x000000000000781c */ /* 0x000fe40003f2e808 */
[----:B------:R-:W-:Y:S02]  /*fdf0*/  LOP3.LUT R21, RZ, R14, RZ, 0x33, !PT ;  /* 0x0000000eff157212 */ /* 0x000fe400078e33ff */
[----:B------:R-:W-:Y:S01]  /*fe00*/  @!P0 PRMT R10, RZ, 0x654, R10 ;  /* 0x00000654ff0a8816 */ /* 0x000fe2000000000a */
[----:B------:R-:W-:Y:S02]  /*fe10*/  WARPGROUP.DEPBAR.LE gsb0, 0x0 ;  /* 0x00008000000079c5 */ /* 0x000fe40000010000 */
[----:B------:R-:W0:Y:S01]  /*fe20*/  SHFL.IDX PT, R139, R15, RZ, 0x1c1f ;  /* 0x001c1fff0f8b7589 */ /* 0x000e2200000e0000 */
[----:B------:R-:W-:Y:S01]  /*fe30*/  IADD3 R136, -R23, 0x1, -R18 ;  /* 0x0000000117887810 */ /* 0x000fe20007ffe912 */
[----:B------:R1:W-:Y:S03]  /*fe40*/  @!P0 SYNCS.ARRIVE.TRANS64.RED.A1T0 RZ, [R10+URZ], RZ ;  /* 0x000000ff0aff89a7 */ /* 0x0003e6000810043f */
[----:B---3--:R-:W-:-:S05]  /*fe50*/  IADD3 R136, -R151, R136, R150 ;  /* 0x0000008897887210 */ /* 0x008fca0007ffe196 */
[----:B------:R-:W-:Y:S02]  /*fe60*/  IMAD.IADD R21, R21, 0x1, R136 ;  /* 0x0000000115157824 */ /* 0x000fe400078e0288 */
[----:B------:R-:W-:-:S04]  /*fe70*/  VIADD R136, R136, UR38 ;  /* 0x0000002688887c36 */ /* 0x000fc80008000000 */
        /* <DEDUP_REMOVED lines=15> */
.L_x_10042:
[----:B------:R-:W-:-:S05]  /*ff70*/  IMAD.U32 R140, RZ, RZ, UR41 ;  /* 0x00000029ff8c7e24 */ /* 0x000fca000f8e00ff */
[----:B------:R-:W-:-:S13]  /*ff80*/  ISETP.NE.AND P1, PT, R140, 0x1, PT ;  /* 0x000000018c00780c */ /* 0x000fda0003f25270 */
[----:B------:R-:W0:Y:S02]  /*ff90*/  @P1 LDC.64 R10, c[0x0][0x9e8] ;  /* 0x00027a00ff0a1b82 */ /* 0x000e240000000a00 */
[----:B0-----:R-:W-:-:S05]  /*ffa0*/  @P1 IMAD.HI.U32 R10, R139, R10, RZ ;  /* 0x0000000a8b0a1227 */ /* 0x001fca00078e00ff */
[----:B------:R-:W-:-:S07]  /*ffb0*/  @P1 SHF.R.U32.HI R139, RZ, R11, R10 ;  /* 0x0000000bff8b1219 */ /* 0x000fce000001160a */
.L_x_10043:
[----:B------:R-:W-:Y:S05]  /*ffc0*/  BSYNC B2 ;  /* 0x0000000000027941 */ /* 0x000fea0003800000 */
.L_x_10041:
[----:B------:R-:W-:-:S04]  /*ffd0*/  IMAD R139, R139, R140, -R18 ;  /* 0x0000008c8b8b7224 */ /* 0x000fc800078e0a12 */
[----:B------:R-:W-:-:S05]  /*ffe0*/  IMAD.IADD R139, R139, 0x1, -R23 ;  /* 0x000000018b8b7824 */ /* 0x000fca00078e0a17 */
[----:B------:R-:W-:Y:S02]  /*fff0*/  VIMNMX R138, R138, R139, !PT ;  /* 0x0000008b8a8a7248 */ /* 0x000fe40007fe0100 */
[----:B------:R-:W-:-:S07]  /*10000*/  VIADDMNMX R137, R139, R140, R137, PT ;  /* 0x0000008c8b897246 */ /* 0x000fce0003800189 */
.L_x_10040:
[----:B------:R-:W-:Y:S01]  /*10010*/  ISETP.GT.AND P1, PT, R4, -0x1, PT ;  /* 0xffffffff0400780c */ /* 0x000fe20003f24270 */
[----:B------:R-:W0:Y:S01]  /*10020*/  SHFL.IDX PT, R15, R15, 0x1, 0x1c1f ;  /* 0x003c1f000f0f7f89 */ /* 0x000e2200000e0000 */
[----:B------:R-:W-:Y:S02]  /*10030*/  UISETP.NE.AND UP0, UPT, UR39, URZ, UPT ;  /* 0x0000003f2700728c */ /* 0x000fe4000bf05270 */
[C---:B------:R-:W-:Y:S02]  /*10040*/  ISETP.GT.AND P4, PT, R138.reuse, 0x8, P1 ;  /* 0x000000088a00780c */ /* 0x040fe40000f84270 */
[C---:B------:R-:W-:Y:S02]  /*10050*/  ISETP.GT.AND P3, PT, R138.reuse, RZ, P1 ;  /* 0x000000ff8a00720c */ /* 0x040fe40000f64270 */
        /* <DEDUP_REMOVED lines=10> */
[C---:B------:R-:W-:Y:S01]  /*10100*/  ISETP.GT.AND P3, PT, R138.reuse, 0x9, P1 ;  /* 0x000000098a00780c */ /* 0x040fe20000f64270 */
[----:B------:R-:W-:Y:S01]  /*10110*/  IMAD.IADD R21, R21, 0x1, R15 ;  /* 0x0000000115157824 */ /* 0x000fe200078e020f */
[C---:B------:R-:W-:Y:S02]  /*10120*/  ISETP.GT.AND P2, PT, R138.reuse, 0x10, P1 ;  /* 0x000000108a00780c */ /* 0x040fe40000f44270 */
[----:B------:R-:W-:Y:S02]  /*10130*/  FSEL R33, R33, -INF , !P4 ;  /* 0xff80000021217808 */ /* 0x000fe40006000000 */
[----:B------:R-:W-:Y:S02]  /*10140*/  ISETP.GT.AND P4, PT, R138, 0x20, P1 ;  /* 0x000000208a00780c */ /* 0x000fe40000f84270 */
[----:B------:R-:W-:-:S02]  /*10150*/  ISETP.LT.OR P3, PT, R137, 0xa, P3 ;  /* 0x0000000a8900780c */ /* 0x000fc40001f61670 */
[C---:B------:R-:W-:Y:S02]  /*10160*/  ISETP.LT.OR P2, PT, R137.reuse, 0x11, P2 ;  /* 0x000000118900780c */ /* 0x040fe40001741670 */
[----:B------:R-:W-:Y:S02]  /*10170*/  ISETP.LT.OR P4, PT, R137, 0x21, P4 ;  /* 0x000000218900780c */ /* 0x000fe40002781670 */
[----:B------:R-:W-:Y:S02]  /*10180*/  FSEL R29, R29, -INF , !P3 ;  /* 0xff8000001d1d7808 */ /* 0x000fe40005800000 */
[----:B------:R-:W-:Y:S02]  /*10190*/  FSEL R32, R32, -INF , !P2 ;  /* 0xff80000020207808 */ /* 0x000fe40005000000 */
[C---:B------:R-:W-:Y:S02]  /*101a0*/  ISETP.GT.AND P3, PT, R138.reuse, 0x18, P1 ;  /* 0x000000188a00780c */ /* 0x040fe40000f64270 */
[----:B------:R-:W-:-:S02]  /*101b0*/  ISETP.GT.AND P2, PT, R138, 0x19, P1 ;  /* 0x000000198a00780c */ /* 0x000fc40000f44270 */
[----:B------:R-:W-:Y:S02]  /*101c0*/  FSEL R40, R40, -INF , !P4 ;  /* 0xff80000028287808 */ /* 0x000fe40006000000 */
[----:B------:R-:W-:Y:S02]  /*101d0*/  ISETP.GT.AND P4, PT, R138, 0x29, P1 ;  /* 0x000000298a00780c */ /* 0x000fe40000f84270 */
[C---:B------:R-:W-:Y:S02]  /*101e0*/  ISETP.LT.OR P3, PT, R137.reuse, 0x19, P3 ;  /* 0x000000198900780c */ /* 0x040fe40001f61670 */
[C---:B------:R-:W-:Y:S02]  /*101f0*/  ISETP.LT.OR P2, PT, R137.reuse, 0x1a, P2 ;  /* 0x0000001a8900780c */ /* 0x040fe40001741670 */
[----:B------:R-:W-:Y:S02]  /*10200*/  ISETP.LT.OR P4, PT, R137, 0x2a, P4 ;  /* 0x0000002a8900780c */ /* 0x000fe40002781670 */
[----:B------:R-:W-:-:S02]  /*10210*/  FSEL R36, R36, -INF , !P3 ;  /* 0xff80000024247808 */ /* 0x000fc40005800000 */
[----:B------:R-:W-:Y:S02]  /*10220*/  FSEL R37, R37, -INF , !P2 ;  /* 0xff80000025257808 */ /* 0x000fe40005000000 */
[C---:B------:R-:W-:Y:S02]  /*10230*/  ISETP.GT.AND P3, PT, R138.reuse, 0x21, P1 ;  /* 0x000000218a00780c */ /* 0x040fe40000f64270 */
        /* <DEDUP_REMOVED lines=54> */
[----:B------:R-:W-:Y:S02]  /*105a0*/  ISETP.GT.AND P2, PT, R138, 0x70, P1 ;  /* 0x000000708a00780c */ /* 0x000fe40000f44270 */
[----:B------:R-:W-:Y:S02]  /*105b0*/  FSEL R81, R81, -INF , !P4 ;  /* 0xff80000051517808 */ /* 0x000fe40006000000 */
[----:B------:R-:W-:Y:S02]  /*105c0*/  PLOP3.LUT P4, PT, PT, PT, UP0, 0x40, 0x0 ;  /* 0x000000000000781c */ /* 0x000fe40003f8e808 */
[----:B------:R-:W-:-:S02]  /*105d0*/  ISETP.LT.OR P3, PT, R137, 0x6a, P3 ;  /* 0x0000006a8900780c */ /* 0x000fc40001f61670 */
[----:B------:R-:W-:Y:S02]  /*105e0*/  ISETP.LT.OR P2, PT, R137, 0x71, P2 ;  /* 0x000000718900780c */ /* 0x000fe40001741670 */
[----:B------:R-:W-:Y:S02]  /*105f0*/  FSEL R77, R77, -INF , !P3 ;  /* 0xff8000004d4d7808 */ /* 0x000fe40005800000 */
[----:B------:R-:W-:Y:S02]  /*10600*/  FSEL R80, R80, -INF , !P2 ;  /* 0xff80000050507808 */ /* 0x000fe40005000000 */
[C---:B------:R-:W-:Y:S02]  /*10610*/  ISETP.GT.AND P3, PT, R138.reuse, 0x78, P1 ;  /* 0x000000788a00780c */ /* 0x040fe40000f64270 */
[----:B------:R-:W-:Y:S02]  /*10620*/  ISETP.GT.AND P2, PT, R138, 0x79, P1 ;  /* 0x000000798a00780c */ /* 0x000fe40000f44270 */
[----:B------:R-:W-:-:S02]  /*10630*/  ISETP.LT.OR P3, PT, R137, 0x79, P3 ;  /* 0x000000798900780c */ /* 0x000fc40001f61670 */
[----:B------:R-:W-:Y:S02]  /*10640*/  ISETP.LT.OR P2, PT, R137, 0x7a, P2 ;  /* 0x0000007a8900780c */ /* 0x000fe40001741670 */
[----:B------:R-:W-:Y:S02]  /*10650*/  FSEL R84, R84, -INF , !P3 ;  /* 0xff80000054547808 */ /* 0x000fe40005800000 */
[----:B------:R-:W-:Y:S01]  /*10660*/  FSEL R85, R85, -INF , !P2 ;  /* 0xff80000055557808 */ /* 0x000fe20005000000 */
[----:B------:R-:W-:Y:S08]  /*10670*/  @P4 BRA `(.L_x_10044) ;  /* 0x0000000000584947 */ /* 0x000ff00003800000 */
        /* <DEDUP_REMOVED lines=12> */
.L_x_10046:
[----:B------:R-:W-:-:S05]  /*10740*/  IMAD.U32 R137, RZ, RZ, UR41 ;  /* 0x00000029ff897e24 */ /* 0x000fca000f8e00ff */
[----:B------:R-:W-:-:S13]  /*10750*/  ISETP.NE.AND P2, PT, R137, 0x1, PT ;  /* 0x000000018900780c */ /* 0x000fda0003f45270 */
[----:B------:R-:W0:Y:S02]  /*10760*/  @P2 LDC.64 R10, c[0x0][0x9e8] ;  /* 0x00027a00ff0a2b82 */ /* 0x000e240000000a00 */
[----:B0-----:R-:W-:-:S05]  /*10770*/  @P2 IMAD.HI.U32 R10, R15, R10, RZ ;  /* 0x0000000a0f0a2227 */ /* 0x001fca00078e00ff */
[----:B------:R-:W-:-:S07]  /*10780*/  @P2 SHF.R.U32.HI R15, RZ, R11, R10 ;  /* 0x0000000bff0f2219 */ /* 0x000fce000001160a */
.L_x_10047:
[----:B------:R-:W-:Y:S05]  /*10790*/  BSYNC B2 ;  /* 0x0000000000027941 */ /* 0x000fea0003800000 */
.L_x_10045:
[----:B------:R-:W-:-:S04]  /*107a0*/  IMAD R15, R15, R137, -R18 ;  /* 0x000000890f0f7224 */ /* 0x000fc800078e0a12 */
[----:B------:R-:W-:-:S05]  /*107b0*/  IMAD.IADD R15, R15, 0x1, -R23 ;  /* 0x000000010f0f7824 */ /* 0x000fca00078e0a17 */
[----:B------:R-:W-:Y:S02]  /*107c0*/  VIMNMX R21, R21, R15, !PT ;  /* 0x0000000f15157248 */ /* 0x000fe40007fe0100 */
[----:B------:R-:W-:-:S07]  /*107d0*/  VIADDMNMX R136, R15, R137, R136, PT ;  /* 0x000000890f887246 */ /* 0x000fce0003800188 */
.L_x_10044:
[----:B------:R-:W-:Y:S01]  /*107e0*/  FMNMX.FTZ R10, R24, R3, !PT ;  /* 0x00000003180a7209 */ /* 0x000fe20007810000 */
[----:B------:R-:W-:Y:S01]  /*107f0*/  IMAD.U32 R137, RZ, RZ, UR36 ;  /* 0x00000024ff897e24 */ /* 0x000fe2000f8e00ff */
[C---:B------:R-:W-:Y:S02]  /*10800*/  ISETP.GT.AND P4, PT, R21.reuse, 0x1, P1 ;  /* 0x000000011500780c */ /* 0x040fe40000f84270 */
[C---:B------:R-:W-:Y:S02]  /*10810*/  ISETP.GT.AND P2, PT, R21.reuse, 0x8, P1 ;  /* 0x000000081500780c */ /* 0x040fe40000f44270 */
[----:B------:R-:W-:Y:S02]  /*10820*/  ISETP.GT.AND P3, PT, R21, 0x9, P1 ;  /* 0x000000091500780c */ /* 0x000fe40000f64270 */
[----:B------:R-:W-:Y:S02]  /*10830*/  FMNMX.FTZ R10, R25, R10, !PT ;  /* 0x0000000a190a7209 */ /* 0x000fe40007810000 */
[----:B------:R-:W-:-:S02]  /*10840*/  ISETP.LT.OR P4, PT, R136, 0x2, P4 ;  /* 0x000000028800780c */ /* 0x000fc40002781670 */
[C---:B------:R-:W-:Y:S02]  /*10850*/  ISETP.LT.OR P2, PT, R136.reuse, 0x9, P2 ;  /* 0x000000098800780c */ /* 0x040fe40001741670 */
[----:B------:R-:W-:Y:S02]  /*10860*/  ISETP.LT.OR P3, PT, R136, 0xa, P3 ;  /* 0x0000000a8800780c */ /* 0x000fe40001f61670 */
[----:B------:R-:W-:Y:S02]  /*10870*/  FMNMX.FTZ R10, R28, R10, !PT ;  /* 0x0000000a1c0a7209 */ /* 0x000fe40007810000 */
[----:B------:R-:W-:Y:S02]  /*10880*/  FSEL R27, R27, -INF , !P4 ;  /* 0xff8000001b1b7808 */ /* 0x000fe40006000000 */
[----:B------:R-:W-:Y:S02]  /*10890*/  FSEL R30, R30, -INF , !P2 ;  /* 0xff8000001e1e7808 */ /* 0x000fe40005000000 */
[----:B------:R-:W-:-:S02]  /*108a0*/  FSEL R31, R31, -INF , !P3 ;  /* 0xff8000001f1f7808 */ /* 0x000fc40005800000 */
[----:B------:R-:W-:Y:S02]  /*108b0*/  FMNMX.FTZ R10, R29, R10, !PT ;  /* 0x0000000a1d0a7209 */ /* 0x000fe40007810000 */
        /* <DEDUP_REMOVED lines=11> */
[C---:B------:R-:W-:Y:S02]  /*10970*/  ISETP.GT.AND P4, PT, R21.reuse, 0x19, P1 ;  /* 0x000000191500780c */ /* 0x040fe40000f84270 */
[C---:B------:R-:W-:Y:S02]  /*10980*/  ISETP.GT.AND P2, PT, R21.reuse, 0x20, P1 ;  /* 0x000000201500780c */ /* 0x040fe40000f44270 */
[----:B------:R-:W-:Y:S02]  /*10990*/  ISETP.GT.AND P3, PT, R21, 0x21, P1 ;  /* 0x000000211500780c */ /* 0x000fe40000f64270 */
[----:B------:R-:W-:Y:S02]  /*109a0*/  FMNMX.FTZ R10, R36, R10, !PT ;  /* 0x0000000a240a7209 */ /* 0x000fe40007810000 */
[C---:B------:R-:W-:Y:S02]  /*109b0*/  ISETP.LT.OR P4, PT, R136.reuse, 0x1a, P4 ;  /* 0x0000001a8800780c */ /* 0x040fe40002781670 */
[----:B------:R-:W-:-:S02]  /*109c0*/  ISETP.LT.OR P2, PT, R136, 0x21, P2 ;  /* 0x000000218800780c */ /* 0x000fc40001741670 */
[----:B------:R-:W-:Y:S02]  /*109d0*/  ISETP.LT.OR P3, PT, R136, 0x22, P3 ;  /* 0x000000228800780c */ /* 0x000fe40001f61670 */
[----:B------:R-:W-:Y:S02]  /*109e0*/  FMNMX.FTZ R10, R37, R10, !PT ;  /* 0x0000000a250a7209 */ /* 0x000fe40007810000 */
[----:B------:R-:W-:Y:S02]  /*109f0*/  FSEL R39, R39, -INF , !P4 ;  /* 0xff80000027277808 */ /* 0x000fe40006000000 */
[----:B------:R-:W-:Y:S02]  /*10a00*/  FSEL R42, R42, -INF , !P2 ;  /* 0xff8000002a2a7808 */ /* 0x000fe40005000000 */
[----:B------:R-:W-:Y:S02]  /*10a10*/  FSEL R43, R43, -INF , !P3 ;  /* 0xff8000002b2b7808 */ /* 0x000fe40005800000 */
[----:B------:R-:W-:-:S02]  /*10a20*/  ISETP.GT.AND P4, PT, R21, 0x28, P1 ;  /* 0x000000281500780c */ /* 0x000fc40000f84270 */
[C---:B------:R-:W-:Y:S02]  /*10a30*/  ISETP.GT.AND P2, PT, R21.reuse, 0x29, P1 ;  /* 0x000000291500780c */ /* 0x040fe40000f44270 */
[----:B------:R-:W-:Y:S02]  /*10a40*/  ISETP.GT.AND P3, PT, R21, 0x30, P1 ;  /* 0x000000301500780c */ /* 0x000fe40000f64270 */
[----:B------:R-:W-:Y:S02]  /*10a50*/  FMNMX.FTZ R10, R40, R10, !PT ;  /* 0x0000000a280a7209 */ /* 0x000fe40007810000 */
[C---:B------:R-:W-:Y:S02]  /*10a60*/  ISETP.LT.OR P4, PT, R136.reuse, 0x29, P4 ;  /* 0x000000298800780c */ /* 0x040fe40002781670 */
[C---:B------:R-:W-:Y:S02]  /*10a70*/  ISETP.LT.OR P2, PT, R136.reuse, 0x2a, P2 ;  /* 0x0000002a8800780c */ /* 0x040fe40001741670 */
[----:B------:R-:W-:-:S02]  /*10a80*/  ISETP.LT.OR P3, PT, R136, 0x31, P3 ;  /* 0x000000318800780c */ /* 0x000fc40001f61670 */
[----:B------:R-:W-:Y:S02]  /*10a90*/  FMNMX.FTZ R10, R41, R10, !PT ;  /* 0x0000000a290a7209 */ /* 0x000fe40007810000 */
[----:B------:R-:W-:Y:S02]  /*10aa0*/  FSEL R46, R46, -INF , !P4 ;  /* 0xff8000002e2e7808 */ /* 0x000fe40006000000 */
[----:B------:R-:W-:Y:S02]  /*10ab0*/  FSEL R47, R47, -INF , !P2 ;  /* 0xff8000002f2f7808 */ /* 0x000fe40005000000 */
[----:B------:R-:W-:Y:S02]  /*10ac0*/  FSEL R50, R50, -INF , !P3 ;  /* 0xff80000032327808 */ /* 0x000fe40005800000 */
[C---:B------:R-:W-:Y:S02]  /*10ad0*/  ISETP.GT.AND P4, PT, R21.reuse, 0x31, P1 ;  /* 0x000000311500780c */ /* 0x040fe40000f84270 */
[----:B------:R-:W-:-:S02]  /*10ae0*/  ISETP.GT.AND P2, PT, R21, 0x38, P1 ;  /* 0x000000381500780c */ /* 0x000fc40000f44270 */
[----:B------:R-:W-:Y:S02]  /*10af0*/  ISETP.GT.AND P3, PT, R21, 0x39, P1 ;  /* 0x000000391500780c */ /* 0x000fe40000f64270 */
[----:B------:R-:W-:Y:S02]  /*10b00*/  FMNMX.FTZ R10, R44, R10, !PT ;  /* 0x0000000a2c0a7209 */ /* 0x000fe40007810000 */
[C---:B------:R-:W-:Y:S02]  /*10b10*/  ISETP.LT.OR P4, PT, R136.reuse, 0x32, P4 ;  /* 0x000000328800780c */ /* 0x040fe40002781670 */
[C---:B------:R-:W-:Y:S02]  /*10b20*/  ISETP.LT.OR P2, PT, R136.reuse, 0x39, P2 ;  /* 0x000000398800780c */ /* 0x040fe40001741670 */
[----:B------:R-:W-:Y:S02]  /*10b30*/  ISETP.LT.OR P3, PT, R136, 0x3a, P3 ;  /* 0x0000003a8800780c */ /* 0x000fe40001f61670 */
[----:B------:R-:W-:-:S02]  /*10b40*/  FMNMX.FTZ R10, R45, R10, !PT ;  /* 0x0000000a2d0a7209 */ /* 0x000fc40007810000 */
[----:B------:R-:W-:Y:S02]  /*10b50*/  FSEL R51, R51, -INF , !P4 ;  /* 0xff80000033337808 */ /* 0x000fe40006000000 */
[----:B------:R-:W-:Y:S02]  /*10b60*/  FSEL R54, R54, -INF , !P2 ;  /* 0xff80000036367808 */ /* 0x000fe40005000000 */
[----:B------:R-:W-:Y:S02]  /*10b70*/  FSEL R55, R55, -INF , !P3 ;  /* 0xff80000037377808 */ /* 0x000fe40005800000 */
[----:B------:R-:W-:Y:S02]  /*10b80*/  FMNMX.FTZ R10, R48, R10, !PT ;  /* 0x0000000a300a7209 */ /* 0x000fe40007810000 */
[----:B------:R-:W-:Y:S02]  /*10b90*/  LOP3.LUT R17, R17, 0xdfffffff, RZ, 0xc0, !PT ;  /* 0xdfffffff11117812 */ /* 0x000fe400078ec0ff */
[----:B------:R-:W-:-:S02]  /*10ba0*/  ISETP.GT.AND P4, PT, R21, 0x40, P1 ;  /* 0x000000401500780c */ /* 0x000fc40000f84270 */
[C---:B------:R-:W-:Y:S02]  /*10bb0*/  ISETP.GT.AND P2, PT, R21.reuse, 0x41, P1 ;  /* 0x000000411500780c */ /* 0x040fe40000f44270 */
[----:B------:R-:W-:Y:S02]  /*10bc0*/  ISETP.GT.AND P3, PT, R21, 0x48, P1 ;  /* 0x000000481500780c */ /* 0x000fe40000f64270 */
[----:B------:R-:W-:Y:S02]  /*10bd0*/  FMNMX.FTZ R10, R49, R10, !PT ;  /* 0x0000000a310a7209 */ /* 0x000fe40007810000 */
[----:B------:R-:W-:Y:S02]  /*10be0*/  @P0 LOP3.LUT R17, R17, 0x20000000, RZ, 0xfc, !PT ;  /* 0x2000000011110812 */ /* 0x000fe400078efcff */
[C---:B------:R-:W-:Y:S02]  /*10bf0*/  ISETP.LT.OR P4, PT, R136.reuse, 0x41, P4 ;  /* 0x000000418800780c */ /* 0x040fe40002781670 */
[----:B------:R-:W-:-:S02]  /*10c00*/  ISETP.LT.OR P2, PT, R136, 0x42, P2 ;  /* 0x000000428800780c */ /* 0x000fc40001741670 */
[----:B------:R-:W-:Y:S02]  /*10c10*/  ISETP.LT.OR P3, PT, R136, 0x49, P3 ;  /* 0x000000498800780c */ /* 0x000fe40001f61670 */
[----:B------:R-:W-:Y:S02]  /*10c20*/  ISETP.GT.AND P0, PT, R21, 0x61, P1 ;  /* 0x000000611500780c */ /* 0x000fe40000f04270 */
        /* <DEDUP_REMOVED lines=11> */
[----:B------:R-:W-:Y:S02]  /*10ce0*/  LOP3.LUT R17, R17, 0x7fffffff, RZ, 0xc0, !PT ;  /* 0x7fffffff11117812 */ /* 0x000fe400078ec0ff */
[----:B------:R-:W-:Y:S02]  /*10cf0*/  FMNMX.FTZ R10, R56, R10, !PT ;  /* 0x0000000a380a7209 */ /* 0x000fe40007810000 */
[----:B------:R-:W-:Y:S02]  /*10d00*/  FSEL R63, R63, -INF , !P4 ;  /* 0xff8000003f3f7808 */ /* 0x000fe40006000000 */
[----:B------:R-:W-:Y:S02]  /*10d10*/  FSEL R66, R66, -INF , !P2 ;  /* 0xff80000042427808 */ /* 0x000fe40005000000 */
[----:B------:R-:W-:-:S02]  /*10d20*/  FSEL R67, R67, -INF , !P3 ;  /* 0xff80000043437808 */ /* 0x000fc40005800000 */
[C---:B------:R-:W-:Y:S02]  /*10d30*/  ISETP.GT.AND P4, PT, R21.reuse, 0x58, P1 ;  /* 0x000000581500780c */ /* 0x040fe40000f84270 */
[C---:B------:R-:W-:Y:S02]  /*10d40*/  ISETP.GT.AND P2, PT, R21.reuse, 0x59, P1 ;  /* 0x000000591500780c */ /* 0x040fe40000f44270 */
[----:B------:R-:W-:Y:S02]  /*10d50*/  ISETP.GT.AND P3, PT, R21, 0x60, P1 ;  /* 0x000000601500780c */ /* 0x000fe40000f64270 */
[----:B------:R-:W-:Y:S02]  /*10d60*/  @P0 LOP3.LUT R17, R17, 0x80000000, RZ, 0xfc, !PT ;  /* 0x8000000011110812 */ /* 0x000fe400078efcff */
[----:B------:R-:W-:Y:S02]  /*10d70*/  ISETP.GT.AND P0, PT, R21, RZ, P1 ;  /* 0x000000ff1500720c */ /* 0x000fe40000f04270 */
[----:B------:R-:W-:-:S02]  /*10d80*/  FMNMX.FTZ R10, R57, R10, !PT ;  /* 0x0000000a390a7209 */ /* 0x000fc40007810000 */
[C---:B------:R-:W-:Y:S02]  /*10d90*/  ISETP.LT.OR P4, PT, R136.reuse, 0x59, P4 ;  /* 0x000000598800780c */ /* 0x040fe40002781670 */
[C---:B------:R-:W-:Y:S02]  /*10da0*/  ISETP.LT.OR P2, PT, R136.reuse, 0x5a, P2 ;  /* 0x0000005a8800780c */ /* 0x040fe40001741670 */
[----:B------:R-:W-:Y:S02]  /*10db0*/  ISETP.LT.OR P3, PT, R136, 0x61, P3 ;  /* 0x000000618800780c */ /* 0x000fe40001f61670 */
[----:B------:R-:W-:Y:S02]  /*10dc0*/  FMNMX.FTZ R10, R60, R10, !PT ;  /* 0x0000000a3c0a7209 */ /* 0x000fe40007810000 */
[----:B------:R-:W-:Y:S02]  /*10dd0*/  FSEL R70, R70, -INF , !P4 ;  /* 0xff80000046467808 */ /* 0x000fe40006000000 */
[----:B------:R-:W-:-:S02]  /*10de0*/  FSEL R71, R71, -INF , !P2 ;  /* 0xff80000047477808 */ /* 0x000fc40005000000 */
[----:B------:R-:W-:Y:S02]  /*10df0*/  FSEL R74, R74, -INF , !P3 ;  /* 0xff8000004a4a7808 */ /* 0x000fe40005800000 */
[C---:B------:R-:W-:Y:S02]  /*10e00*/  ISETP.GT.AND P2, PT, R21.reuse, 0x68, P1 ;  /* 0x000000681500780c */ /* 0x040fe40000f44270 */
[C---:B------:R-:W-:Y:S02]  /*10e10*/  ISETP.GT.AND P3, PT, R21.reuse, 0x69, P1 ;  /* 0x000000691500780c */ /* 0x040fe40000f64270 */
[C---:B------:R-:W-:Y:S02]  /*10e20*/  ISETP.GT.AND P4, PT, R21.reuse, 0x70, P1 ;  /* 0x000000701500780c */ /* 0x040fe40000f84270 */
[C---:B------:R-:W-:Y:S02]  /*10e30*/  ISETP.GT.AND P5, PT, R21.reuse, 0x71, P1 ;  /* 0x000000711500780c */ /* 0x040fe40000fa4270 */
[----:B------:R-:W-:-:S02]  /*10e40*/  ISETP.GT.AND P6, PT, R21, 0x78, P1 ;  /* 0x000000781500780c */ /* 0x000fc40000fc4270 */
[----:B------:R-:W-:Y:S02]  /*10e50*/  FMNMX.FTZ R10, R61, R10, !PT ;  /* 0x0000000a3d0a7209 */ /* 0x000fe40007810000 */
[----:B------:R-:W-:Y:S02]  /*10e60*/  LOP3.LUT R17, R17, 0xffffffef, RZ, 0xc0, !PT ;  /* 0xffffffef11117812 */ /* 0x000fe400078ec0ff */
[----:B------:R-:W-:Y:S02]  /*10e70*/  ISETP.GT.AND P1, PT, R21, 0x79, P1 ;  /* 0x000000791500780c */ /* 0x000fe40000f24270 */
[----:B------:R-:W-:Y:S02]  /*10e80*/  FMNMX.FTZ R10, R64, R10, !PT ;  /* 0x0000000a400a7209 */ /* 0x000fe40007810000 */
[----:B------:R-:W-:Y:S02]  /*10e90*/  @P0 LOP3.LUT R17, R17, 0x10, RZ, 0xfc, !PT ;  /* 0x0000001011110812 */ /* 0x000fe400078efcff */
[----:B------:R-:W-:-:S02]  /*10ea0*/  FMNMX.FTZ R10, R65, R10, !PT ;  /* 0x0000000a410a7209 */ /* 0x000fc40007810000 */
[C---:B------:R-:W-:Y:S02]  /*10eb0*/  LOP3.LUT P0, RZ, R17.reuse, 0x80000000, RZ, 0xc0, !PT ;  /* 0x8000000011ff7812 */ /* 0x040fe4000780c0ff */
[----:B------:R-:W-:Y:S02]  /*10ec0*/  LOP3.LUT R17, R17, 0xfffffffb, RZ, 0xc0, !PT ;  /* 0xfffffffb11117812 */ /* 0x000fe400078ec0ff */
[----:B------:R-:W-:Y:S02]  /*10ed0*/  FMNMX.FTZ R10, R68, R10, !PT ;  /* 0x0000000a440a7209 */ /* 0x000fe40007810000 */
[----:B------:R-:W-:Y:S02]  /*10ee0*/  @P1 LOP3.LUT R17, R17, 0x4, RZ, 0xfc, !PT ;  /* 0x0000000411111812 */ /* 0x000fe400078efcff */
[----:B------:R-:W-:Y:S02]  /*10ef0*/  FMNMX.FTZ R10, R69, R10, !PT ;  /* 0x0000000a450a7209 */ /* 0x000fe40007810000 */
[----:B------:R-:W-:-:S02]  /*10f00*/  LOP3.LUT P1, RZ, R17, 0x10, RZ, 0xc0, !PT ;  /* 0x0000001011ff7812 */ /* 0x000fc4000782c0ff */
[----:B------:R-:W-:Y:S02]  /*10f10*/  FMNMX.FTZ R10, R72, R10, !PT ;  /* 0x0000000a480a7209 */ /* 0x000fe40007810000 */
[----:B------:R-:W-:Y:S02]  /*10f20*/  ISETP.LT.OR P1, PT, R136, 0x1, P1 ;  /* 0x000000018800780c */ /* 0x000fe40000f21670 */
[----:B------:R-:W-:Y:S02]  /*10f30*/  FMNMX.FTZ R10, R73, R10, !PT ;  /* 0x0000000a490a7209 */ /* 0x000fe40007810000 */
[----:B------:R-:W-:Y:S02]  /*10f40*/  FSEL R26, R26, -INF , !P1 ;  /* 0xff8000001a1a7808 */ /* 0x000fe40004800000 */
        /* <DEDUP_REMOVED lines=12> */
[----:B------:R-:W-:Y:S01]  /*11010*/  ISETP.LT.OR P0, PT, R136, 0x62, P0 ;  /* 0x000000628800780c */ /* 0x000fe20000701670 */
[----:B------:R-:W0:Y:S01]  /*11020*/  SHFL.BFLY PT, R11, R10, 0x2, 0x1f ;  /* 0x0c401f000a0b7f89 */ /* 0x000e2200000e0000 */
[----:B------:R-:W-:-:S02]  /*11030*/  FMNMX.FTZ R15, R38, R15, !PT ;  /* 0x0000000f260f7209 */ /* 0x000fc40007810000 */
[----:B------:R-:W-:Y:S02]  /*11040*/  LOP3.LUT R17, R17, 0xffffffdf, RZ, 0xc0, !PT ;  /* 0xffffffdf11117812 */ /* 0x000fe400078ec0ff */
[----:B------:R-:W-:Y:S02]  /*11050*/  FMNMX.FTZ R15, R39, R15, !PT ;  /* 0x0000000f270f7209 */ /* 0x000fe40007810000 */
[----:B------:R-:W-:Y:S02]  /*11060*/  ISETP.LT.OR P4, PT, R136, 0x71, P4 ;  /* 0x000000718800780c */ /* 0x000fe40002781670 */
[----:B------:R-:W-:Y:S02]  /*11070*/  FMNMX.FTZ R15, R42, R15, !PT ;  /* 0x0000000f2a0f7209 */ /* 0x000fe40007810000 */
[----:B------:R-:W-:Y:S02]  /*11080*/  ISETP.LT.OR P5, PT, R136, 0x72, P5 ;  /* 0x000000728800780c */ /* 0x000fe40002fa1670 */
[----:B------:R-:W-:-:S02]  /*11090*/  FMNMX.FTZ R15, R43, R15, !PT ;  /* 0x0000000f2b0f7209 */ /* 0x000fc40007810000 */
[----:B------:R-:W-:Y:S02]  /*110a0*/  @P0 LOP3.LUT R17, R17, 0x20, RZ, 0xfc, !PT ;  /* 0x0000002011110812 */ /* 0x000fe400078efcff */
[----:B------:R-:W-:Y:S02]  /*110b0*/  FMNMX.FTZ R15, R46, R15, !PT ;  /* 0x0000000f2e0f7209 */ /* 0x000fe40007810000 */
[----:B------:R-:W-:Y:S02]  /*110c0*/  ISETP.LT.OR P0, PT, R136, 0x69, P2 ;  /* 0x000000698800780c */ /* 0x000fe40001701670 */
[----:B------:R-:W-:Y:S02]  /*110d0*/  FMNMX.FTZ R15, R47, R15, !PT ;  /* 0x0000000f2f0f7209 */ /* 0x000fe40007810000 */
[----:B------:R-:W-:Y:S02]  /*110e0*/  LOP3.LUT P2, RZ, R17, 0x4, RZ, 0xc0, !PT ;  /* 0x0000000411ff7812 */ /* 0x000fe4000784c0ff */
[----:B0-----:R-:W-:-:S02]  /*110f0*/  FMNMX.FTZ R10, R10, R11, !PT ;  /* 0x0000000b0a0a7209 */ /* 0x001fc40007810000 */
[----:B------:R-:W-:Y:S02]  /*11100*/  FMNMX.FTZ R15, R50, R15, !PT ;  /* 0x0000000f320f7209 */ /* 0x000fe40007810000 */
[----:B------:R-:W-:Y:S01]  /*11110*/  LOP3.LUT R17, R17, 0xfffffff7, RZ, 0xc0, !PT ;  /* 0xfffffff711117812 */ /* 0x000fe200078ec0ff */
[----:B------:R-:W0:Y:S01]  /*11120*/  SHFL.BFLY PT, R11, R10, 0x1, 0x1f ;  /* 0x0c201f000a0b7f89 */ /* 0x000e2200000e0000 */
[----:B------:R-:W-:Y:S02]  /*11130*/  FMNMX.FTZ R15, R51, R15, !PT ;  /* 0x0000000f330f7209 */ /* 0x000fe40007810000 */
[----:B------:R-:W-:Y:S02]  /*11140*/  @P0 LOP3.LUT R17, R17, 0x8, RZ, 0xfc, !PT ;  /* 0x0000000811110812 */ /* 0x000fe400078efcff */
[----:B------:R-:W-:Y:S02]  /*11150*/  FMNMX.FTZ R15, R54, R15, !PT ;  /* 0x0000000f360f7209 */ /* 0x000fe40007810000 */
[----:B------:R-:W-:-:S02]  /*11160*/  ISETP.LT.OR P0, PT, R136, 0x6a, P3 ;  /* 0x0000006a8800780c */ /* 0x000fc40001f01670 */
[----:B------:R-:W-:Y:S02]  /*11170*/  FMNMX.FTZ R15, R55, R15, !PT ;  /* 0x0000000f370f7209 */ /* 0x000fe40007810000 */
[----:B------:R-:W-:Y:S02]  /*11180*/  LOP3.LUT R17, R17, 0xbfffffff, RZ, 0xc0, !PT ;  /* 0xbfffffff11117812 */ /* 0x000fe400078ec0ff */
[----:B------:R-:W-:Y:S02]  /*11190*/  FMNMX.FTZ R15, R58, R15, !PT ;  /* 0x0000000f3a0f7209 */ /* 0x000fe40007810000 */
[----:B------:R-:W-:Y:S02]  /*111a0*/  FSEL R82, R82, -INF , !P4 ;  /* 0xff80000052527808 */ /* 0x000fe40006000000 */
[----:B------:R-:W-:Y:S02]  /*111b0*/  FMNMX.FTZ R15, R59, R15, !PT ;  /* 0x0000000f3b0f7209 */ /* 0x000fe40007810000 */
[----:B------:R-:W-:-:S02]  /*111c0*/  ISETP.LT.OR P6, PT, R136, 0x79, P6 ;  /* 0x000000798800780c */ /* 0x000fc400037c1670 */
[----:B------:R-:W-:Y:S02]  /*111d0*/  FMNMX.FTZ R15, R62, R15, !PT ;  /* 0x0000000f3e0f7209 */ /* 0x000fe40007810000 */
[----:B------:R-:W-:Y:S02]  /*111e0*/  @P0 LOP3.LUT R17, R17, 0x40000000, RZ, 0xfc, !PT ;  /* 0x4000000011110812 */ /* 0x000fe400078efcff */
[----:B0-----:R-:W-:Y:S02]  /*111f0*/  FMNMX.FTZ R10, R10, R11, !PT ;  /* 0x0000000b0a0a7209 */ /* 0x001fe40007810000 */
[----:B------:R-:W-:Y:S02]  /*11200*/  FMNMX.FTZ R15, R63, R15, !PT ;  /* 0x0000000f3f0f7209 */ /* 0x000fe40007810000 */
[----:B------:R-:W-:Y:S02]  /*11210*/  FSETP.NEU.FTZ.AND P3, PT, R10, -INF , PT ;  /* 0xff8000000a00780b */ /* 0x000fe40003f7d000 */
[----:B------:R-:W-:-:S02]  /*11220*/  FMNMX.FTZ R15, R66, R15, !PT ;  /* 0x0000000f420f7209 */ /* 0x000fc40007810000 */
[----:B------:R-:W-:Y:S02]  /*11230*/  FSEL R11, R10, RZ, P3 ;  /* 0x000000ff0a0b7208 */ /* 0x000fe40001800000 */
[----:B------:R-:W-:Y:S02]  /*11240*/  FMNMX.FTZ R15, R67, R15, !PT ;  /* 0x0000000f430f7209 */ /* 0x000fe40007810000 */
[----:B------:R-:W-:Y:S01]  /*11250*/  LOP3.LUT P0, RZ, R17, 0x20, RZ, 0xc0, !PT ;  /* 0x0000002011ff7812 */ /* 0x000fe2000780c0ff */
[----:B------:R-:W-:-:S01]  /*11260*/  FADD.FTZ R3, -R11, R3 ;  /* 0x000000030b037221 */ /* 0x000fc20000010100 */
[----:B------:R-:W-:Y:S01]  /*11270*/  FMNMX.FTZ R15, R70, R15, !PT ;  /* 0x0000000f460f7209 */ /* 0x000fe20007810000 */
[----:B------:R-:W-:-:S01]  /*11280*/  FFMA.FTZ R11, R2, R10, -8 ;  /* 0xc1000000020b7423 */ /* 0x000fc2000001000a */
[----:B------:R-:W-:Y:S01]  /*11290*/  FSEL R75, R75, -INF , !P0 ;  /* 0xff8000004b4b7808 */ /* 0x000fe20004000000 */
[----:B------:R-:W-:Y:S01]  /*112a0*/  FMUL.FTZ R3, R2, R3 ;  /* 0x0000000302037220 */ /* 0x000fe20000410000 */
[----:B------:R-:W-:-:S02]  /*112b0*/  FMNMX.FTZ R15, R71, R15, !PT ;  /* 0x0000000f470f7209 */ /* 0x000fc40007810000 */
[----:B------:R-:W-:Y:S02]  /*112c0*/  FSEL R11, R11, RZ, P3 ;  /* 0x000000ff0b0b7208 */ /* 0x000fe40001800000 */
[C---:B------:R-:W-:Y:S01]  /*112d0*/  LOP3.LUT P3, RZ, R17.reuse, 0x8, RZ, 0xc0, !PT ;  /* 0x0000000811ff7812 */ /* 0x040fe2000786c0ff */
[----:B------:R-:W-:Y:S01]  /*112e0*/  MUFU.EX2 R3, R3 ;  /* 0x0000000300037308 */ /* 0x000fe20000000800 */
[----:B------:R-:W-:Y:S01]  /*112f0*/  FMNMX.FTZ R15, R74, R15, !PT ;  /* 0x0000000f4a0f7209 */ /* 0x000fe20007810000 */
[C-C-:B------:R-:W-:Y:S01]  /*11300*/  FFMA.FTZ R24, R2.reuse, R24, -R11.reuse ;  /* 0x0000001802187223 */ /* 0x140fe2000001080b */
[----:B------:R-:W-:Y:S01]  /*11310*/  LOP3.LUT P0, RZ, R17, 0x40000000, RZ, 0xc0, !PT ;  /* 0x4000000011ff7812 */ /* 0x000fe2000780c0ff */
[--C-:B------:R-:W-:Y:S01]  /*11320*/  FFMA.FTZ R25, R2, R25, -R11.reuse ;  /* 0x0000001902197223 */ /* 0x100fe2000001080b */
[----:B------:R-:W-:Y:S01]  /*11330*/  FSEL R78, R78, -INF , !P3 ;  /* 0xff8000004e4e7808 */ /* 0x000fe20005800000 */
[C-C-:B------:R-:W-:Y:S01]  /*11340*/  FFMA.FTZ R28, R2.reuse, R28, -R11.reuse ;  /* 0x0000001c021c7223 */ /* 0x140fe2000001080b */
[----:B------:R-:W-:Y:S01]  /*11350*/  FMNMX.FTZ R15, R75, R15, !PT ;  /* 0x0000000f4b0f7209 */ /* 0x000fe20007810000 */
[----:B------:R-:W0:Y:S01]  /*11360*/  MUFU.EX2 R24, R24 ;  /* 0x0000001800187308 */ /* 0x000e220000000800 */
[----:B------:R-:W-:Y:S01]  /*11370*/  FSEL R79, R79, -INF , !P0 ;  /* 0xff8000004f4f7808 */ /* 0x000fe20004000000 */
[--C-:B------:R-:W-:Y:S01]  /*11380*/  FFMA.FTZ R29, R2, R29, -R11.reuse ;  /* 0x0000001d021d7223 */ /* 0x100fe2000001080b */
[----:B------:R-:W-:Y:S01]  /*11390*/  FMNMX.FTZ R15, R78, R15, !PT ;  /* 0x0000000f4e0f7209 */ /* 0x000fe20007810000 */
[C-C-:B------:R-:W-:Y:S01]  /*113a0*/  FFMA.FTZ R32, R2.reuse, R32, -R11.reuse ;  /* 0x0000002002207223 */ /* 0x140fe2000001080b */
[----:B------:R-:W-:Y:S01]  /*113b0*/  FSEL R83, R83, -INF , !P5 ;  /* 0xff80000053537808 */ /* 0x000fe20006800000 */
[--C-:B------:R-:W-:Y:S01]  /*113c0*/  FFMA.FTZ R33, R2, R33, -R11.reuse ;  /* 0x0000002102217223 */ /* 0x100fe2000001080b */
[----:B------:R-:W-:Y:S01]  /*113d0*/  FMNMX.FTZ R15, R79, R15, !PT ;  /* 0x0000000f4f0f7209 */ /* 0x000fe20007810000 */
[----:B------:R-:W1:Y:S01]  /*113e0*/  MUFU.EX2 R25, R25 ;  /* 0x0000001900197308 */ /* 0x000e620000000800 */
[----:B------:R-:W-:Y:S01]  /*113f0*/  ISETP.LT.OR P2, PT, R136, 0x7a, P2 ;  /* 0x0000007a8800780c */ /* 0x000fe20001741670 */
[--C-:B------:R-:W-:Y:S01]  /*11400*/  FFMA.FTZ R36, R2, R36, -R11.reuse ;  /* 0x0000002402247223 */ /* 0x100fe2000001080b */
[----:B------:R-:W-:Y:S01]  /*11410*/  FMNMX.FTZ R15, R82, R15, !PT ;  /* 0x0000000f520f7209 */ /* 0x000fe20007810000 */
[--C-:B------:R-:W-:Y:S01]  /*11420*/  FFMA.FTZ R37, R2, R37, -R11.reuse ;  /* 0x0000002502257223 */ /* 0x100fe2000001080b */
[----:B------:R-:W-:Y:S01]  /*11430*/  FSEL R86, R86, -INF , !P6 ;  /* 0xff80000056567808 */ /* 0x000fe20007000000 */
[--C-:B------:R-:W-:Y:S01]  /*11440*/  FFMA.FTZ R40, R2, R40, -R11.reuse ;  /* 0x0000002802287223 */ /* 0x100fe2000001080b */
[----:B------:R-:W-:Y:S01]  /*11450*/  FMNMX.FTZ R15, R83, R15, !PT ;  /* 0x0000000f530f7209 */ /* 0x000fe20007810000 */
[----:B------:R-:W-:Y:S01]  /*11460*/  MUFU.EX2 R28, R28 ;  /* 0x0000001c001c7308 */ /* 0x000fe20000000800 */
[----:B------:R-:W-:Y:S01]  /*11470*/  FSEL R87, R87, -INF , !P2 ;  /* 0xff80000057577808 */ /* 0x000fe20005000000 */
[----:B0-----:R-:W-:Y:S01]  /*11480*/  FFMA.FTZ R6, R3, R6, R24 ;  /* 0x0000000603067223 */ /* 0x001fe20000010018 */
[----:B------:R-:W-:Y:S01]  /*11490*/  FMNMX.FTZ R15, R86, R15, !PT ;  /* 0x0000000f560f7209 */ /* 0x000fe20007810000 */
[C-C-:B------:R-:W-:Y:S01]  /*114a0*/  FFMA.FTZ R41, R2.reuse, R41, -R11.reuse ;  /* 0x0000002902297223 */ /* 0x140fe2000001080b */
[----:B------:R-:W-:-:S01]  /*114b0*/  FFMA.FTZ R44, R2, R44, -R11 ;  /* 0x0000002c022c7223 */ /* 0x000fc2000001080b */
[----:B------:R-:W-:Y:S01]  /*114c0*/  FFMA.FTZ R45, R2, R45, -R11 ;  /* 0x0000002d022d7223 */ /* 0x000fe2000001080b */
[----:B------:R-:W-:Y:S01]  /*114d0*/  FMNMX.FTZ R15, R87, R15, !PT ;  /* 0x0000000f570f7209 */ /* 0x000fe20007810000 */
[----:B------:R-:W-:Y:S01]  /*114e0*/  MUFU.EX2 R29, R29 ;  /* 0x0000001d001d7308 */ /* 0x000fe20000000800 */
[----:B-1----:R-:W-:-:S01]  /*114f0*/  FADD.FTZ R6, R25, R6 ;  /* 0x0000000619067221 */ /* 0x002fc20000010000 */
[C-C-:B------:R-:W-:Y:S01]  /*11500*/  FFMA.FTZ R48, R2.reuse, R48, -R11.reuse ;  /* 0x0000003002307223 */ /* 0x140fe2000001080b */
[----:B------:R-:W-:-:S01]  /*11510*/  FFMA.FTZ R49, R2, R49, -R11 ;  /* 0x0000003102317223 */ /* 0x000fc2000001080b */
[----:B------:R-:W0:Y:S01]  /*11520*/  SHFL.BFLY PT, R18, R15, 0x2, 0x1f ;  /* 0x0c401f000f127f89 */ /* 0x000e2200000e0000 */
        /* <DEDUP_REMOVED lines=21> */
[----:B------:R-:W-:-:S02]  /*11680*/  ISETP.NE.AND P3, PT, R137, 0x3, PT ;  /* 0x000000038900780c */ /* 0x000fc40003f65270 */
[----:B0-----:R-:W-:Y:S02]  /*11690*/  FMNMX.FTZ R15, R15, R18, !PT ;  /* 0x000000120f0f7209 */ /* 0x001fe40007810000 */
[----:B------:R-:W-:Y:S02]  /*116a0*/  LOP3.LUT P0, RZ, R17, 0x20000000, RZ, 0xc0, !PT ;  /* 0x2000000011ff7812 */ /* 0x000fe4000780c0ff */
        /* <DEDUP_REMOVED lines=57> */
[----:B------:R-:W-:-:S03]  /*11a40*/  FFMA.FTZ R21, R2, R87, -R21 ;  /* 0x0000005702157223 */ /* 0x000fc60000010815 */
        /* <DEDUP_REMOVED lines=104> */
.L_x_10048:
[----:B------:R-:W2:Y:S01]  /*120d0*/  LDL R18, [R1+0x1c] ;  /* 0x00001c0001127983 */ /* 0x000ea20000100800 */
[----:B------:R-:W-:Y:S01]  /*120e0*/  ISETP.GT.AND P1, PT, R4, R155, PT ;  /* 0x0000009b0400720c */ /* 0x000fe20003f24270 */
        /* <DEDUP_REMOVED lines=100> */
[----:B--2---:R-:W-:Y:S01]  /*12730*/  PRMT R22, R18, 0x654, R22 ;  /* 0x0000065412167816 */ /* 0x004fe20000000016 */
[----:B------:R-:W-:-:S03]  /*12740*/  IMAD.MOV.U32 R18, RZ, RZ, R7 ;  /* 0x000000ffff127224 */ /* 0x000fc600078e0007 */
[----:B------:R0:W-:Y:S02]  /*12750*/  SYNCS.ARRIVE.TRANS64.RED.A1T0 RZ, [R22+URZ], RZ ;  /* 0x000000ff16ff79a7 */ /* 0x0001e4000810043f */
[----:B0-----:R-:W-:Y:S01]  /*12760*/  IMAD.MOV.U32 R22, RZ, RZ, R20 ;  /* 0x000000ffff167224 */ /* 0x001fe200078e0014 */
[----:B------:R-:W-:Y:S06]  /*12770*/  @P1 BRA `(.L_x_10049) ;  /* 0xffffffcc00ec1947 */ /* 0x000fec000383ffff */
[----:B------:R-:W-:Y:S05]  /*12780*/  BSYNC B0 ;  /* 0x0000000000007941 */ /* 0x000fea0003800000 */
.L_x_10029:
[----:B------:R-:W-:Y:S02]  /*12790*/  IMAD.MOV.U32 R0, RZ, RZ, R15 ;  /* 0x000000ffff007224 */ /* 0x000fe400078e000f */
[----:B------:R-:W-:Y:S02]  /*127a0*/  IMAD.MOV.U32 R3, RZ, RZ, R10 ;  /* 0x000000ffff037224 */ /* 0x000fe400078e000a */
[----:B------:R-:W-:Y:S02]  /*127b0*/  IMAD.MOV.U32 R18, RZ, RZ, R7 ;  /* 0x000000ffff127224 */ /* 0x000fe400078e0007 */
[----:B------:R-:W-:-:S07]  /*127c0*/  IMAD.MOV.U32 R22, RZ, RZ, R20 ;  /* 0x000000ffff167224 */ /* 0x000fce00078e0014 */
.L_x_10028:
[----:B------:R-:W-:Y:S05]  /*127d0*/  BSYNC B1 ;  /* 0x0000000000017941 */ /* 0x000fea0003800000 */
.L_x_10027:
[----:B------:R-:W2:Y:S01]  /*127e0*/  LDL R7, [R1+0xc] ;  /* 0x00000c0001077983 */ /* 0x000ea20000100800 */
[----:B------:R-:W0:Y:S03]  /*127f0*/  LDC R10, c[0x0][0x448] ;  /* 0x00011200ff0a7b82 */ /* 0x000e260000000800 */
[----:B------:R-:W3:Y:S04]  /*12800*/  LDL R21, [R1] ;  /* 0x0000000001157983 */ /* 0x000ee80000100800 */
[----:B------:R-:W3:Y:S01]  /*12810*/  LDL R20, [R1+0x4] ;  /* 0x0000040001147983 */ /* 0x000ee20000100800 */
[----:B------:R-:W1:Y:S01]  /*12820*/  LDC R15, c[0x0][0x9e4] ;  /* 0x00027900ff0f7b82 */ /* 0x000e620000000800 */
[----:B------:R-:W-:-:S02]  /*12830*/  LOP3.LUT R17, R17, 0xffffffef, RZ, 0xc0, !PT ;  /* 0xffffffef11117812 */ /* 0x000fc400078ec0ff */
[----:B0-----:R-:W-:-:S13]  /*12840*/  ISETP.NE.AND P1, PT, R10, 0x1, PT ;  /* 0x000000010a00780c */ /* 0x001fda0003f25270 */
[----:B------:R-:W0:Y:S01]  /*12850*/  @P1 LDC R10, c[0x0][0x44c] ;  /* 0x00011300ff0a1b82 */ /* 0x000e220000000800 */
[----:B------:R-:W-:-:S04]  /*12860*/  @P1 LOP3.LUT R17, R17, 0x10, RZ, 0xfc, !PT ;  /* 0x0000001011111812 */ /* 0x000fc800078efcff */
[----:B------:R-:W-:-:S03]  /*12870*/  LOP3.LUT R17, R17, 0xffffffdf, RZ, 0xc0, !PT ;  /* 0xffffffdf11117812 */ /* 0x000fc600078ec0ff */
[----:B------:R-:W4:Y:S01]  /*12880*/  @P1 LDC R11, c[0x0][0x450] ;  /* 0x00011400ff0b1b82 */ /* 0x000f220000000800 */
[----:B--2---:R-:W-:-:S04]  /*12890*/  VIADD R7, R7, 0xbf ;  /* 0x000000bf07077836 */ /* 0x004fc80000000000 */
[----:B0-----:R-:W-:Y:S01]  /*128a0*/  @P1 IMAD.HI.U32 R10, R7, R10, RZ ;  /* 0x0000000a070a1227 */ /* 0x001fe200078e00ff */
[----:B---3--:R-:W-:-:S04]  /*128b0*/  IADD3 R20, R20, 0x1, -R21 ;  /* 0x0000000114147810 */ /* 0x008fc80007ffe815 */
[----:B----4-:R-:W-:Y:S02]  /*128c0*/  @P1 SHF.R.U32.HI R7, RZ, R11, R10 ;  /* 0x0000000bff071219 */ /* 0x010fe4000001160a */
[----:B-1----:R-:W-:-:S03]  /*128d0*/  ISETP.GE.AND P1, PT, R15, 0x1, PT ;  /* 0x000000010f00780c */ /* 0x002fc60003f26270 */
        /* <DEDUP_REMOVED lines=14> */
.L_x_10052:
[----:B------:R-:W-:-:S13]  /*129c0*/  ISETP.NE.AND P1, PT, R15, 0x1, PT ;  /* 0x000000010f00780c */ /* 0x000fda0003f25270 */
[----:B------:R-:W0:Y:S02]  /*129d0*/  @P1 LDC.64 R10, c[0x0][0x9e8] ;  /* 0x00027a00ff0a1b82 */ /* 0x000e240000000a00 */
[----:B0-----:R-:W-:-:S05]  /*129e0*/  @P1 IMAD.HI.U32 R10, R7, R10, RZ ;  /* 0x0000000a070a1227 */ /* 0x001fca00078e00ff */
[----:B------:R-:W-:-:S07]  /*129f0*/  @P1 SHF.R.U32.HI R7, RZ, R11, R10 ;  /* 0x0000000bff071219 */ /* 0x000fce000001160a */
.L_x_10053:
[----:B------:R-:W-:Y:S05]  /*12a00*/  BSYNC B0 ;  /* 0x0000000000007941 */ /* 0x000fea0003800000 */
.L_x_10051:
[----:B------:R-:W-:-:S05]  /*12a10*/  IMAD R7, R7, R15, RZ ;  /* 0x0000000f07077224 */ /* 0x000fca00078e02ff */
[----:B------:R-:W-:-:S07]  /*12a20*/  VIMNMX R14, R14, R7, !PT ;  /* 0x000000070e0e7248 */ /* 0x000fce0007fe0100 */
.L_x_10050:
[----:B------:R-:W2:Y:S01]  /*12a30*/  LDL R10, [R1+0x38] ;  /* 0x00003800010a7983 */ /* 0x000ea20000100800 */
[----:B------:R-:W-:Y:S01]  /*12a40*/  VIADD R14, R14, 0x7f ;  /* 0x0000007f0e0e7836 */ /* 0x000fe20000000000 */
[----:B------:R-:W-:Y:S04]  /*12a50*/  BSSY B0, `(.L_x_10054) ;  /* 0x00001ef000007945 */ /* 0x000fe80003800000 */
[----:B------:R-:W-:-:S04]  /*12a60*/  SHF.R.S32.HI R7, RZ, 0x1f, R14 ;  /* 0x0000001fff077819 */ /* 0x000fc8000001140e */
[----:B------:R-:W-:-:S04]  /*12a70*/  LEA.HI R7, R7, R14, RZ, 0x7 ;  /* 0x0000000e07077211 */ /* 0x000fc800078f38ff */
[----:B------:R-:W-:-:S04]  /*12a80*/  SHF.R.S32.HI R7, RZ, 0x7, R7 ;  /* 0x00000007ff077819 */ /* 0x000fc80000011407 */
[----:B--2---:R-:W-:-:S04]  /*12a90*/  VIMNMX R10, R10, R7, !PT ;  /* 0x000000070a0a7248 */ /* 0x004fc80007fe0100 */
[----:B------:R-:W-:Y:S01]  /*12aa0*/  ISETP.GE.AND P1, PT, R4, R10, PT ;  /* 0x0000000a0400720c */ /* 0x000fe20003f26270 */
[----:B------:R0:W-:-:S12]  /*12ab0*/  STL [R1+0x24], R10 ;  /* 0x0000240a01007387 */ /* 0x0001d80000100800 */
[----:B0-----:R-:W-:Y:S05]  /*12ac0*/  @!P1 BRA `(.L_x_10055) ;  /* 0x0000001c009c9947 */ /* 0x001fea0003800000 */
[----:B------:R-:W-:Y:S01]  /*12ad0*/  BSSY B1, `(.L_x_10055) ;  /* 0x00001e6000017945 */ /* 0x000fe20003800000 */
[----:B------:R-:W-:Y:S02]  /*12ae0*/  IMAD.MOV.U32 R20, RZ, RZ, R0 ;  /* 0x000000ffff147224 */ /* 0x000fe400078e0000 */
[----:B------:R-:W-:Y:S02]  /*12af0*/  IMAD.MOV.U32 R7, RZ, RZ, R3 ;  /* 0x000000ffff077224 */ /* 0x000fe400078e0003 */
[----:B------:R-:W-:Y:S02]  /*12b00*/  IMAD.MOV.U32 R11, RZ, RZ, R22 ;  /* 0x000000ffff0b7224 */ /* 0x000fe400078e0016 */
[----:B------:R-:W-:-:S07]  /*12b10*/  IMAD.MOV.U32 R10, RZ, RZ, R18 ;  /* 0x000000ffff0a7224 */ /* 0x000fce00078e0012 */
.L_x_10067:
[----:B------:R-:W-:Y:S01]  /*12b20*/  IMAD.U32 R0, RZ, RZ, UR36 ;  /* 0x00000024ff007e24 */ /* 0x000fe2000f8e00ff */
[----:B------:R-:W-:-:S04]  /*12b30*/  ISETP.NE.AND P1, PT, R10, 0x1, PT ;  /* 0x000000010a00780c */ /* 0x000fc80003f25270 */
[----:B------:R-:W-:Y:S02]  /*12b40*/  ISETP.NE.AND P2, PT, R0, 0x3, PT ;  /* 0x000000030000780c */ /* 0x000fe40003f45270 */
[----:B------:R-:W-:-:S04]  /*12b50*/  SEL R22, RZ, 0x1, P1 ;  /* 0x00000001ff167807 */ /* 0x000fc80000800000 */
[----:B------:R-:W-:-:S07]  /*12b60*/  LOP3.LUT R22, R11, R22, RZ, 0x3c, !PT ;  /* 0x000000160b167212 */ /* 0x000fce00078e3cff */
[----:B------:R-:W-:Y:S05]  /*12b70*/  @!P2 BRA `(.L_x_10056) ;  /* 0x000000000004a947 */ /* 0x000fea0003800000 */
[----:B------:R-:W-:Y:S01]  /*12b80*/  BPT.TRAP 0x1 ;  /* 0x000000040000795c */ /* 0x000fe20000300000 */
.L_x_10056:
        /* <DEDUP_REMOVED lines=8> */
.L_x_10057:
[----:B------:R-:W2:Y:S01]  /*12c10*/  LDL R3, [R1+0x18] ;  /* 0x0000180001037983 */ /* 0x000ea20000100800 */
[----:B------:R-:W-:Y:S01]  /*12c20*/  BSSY B2, `(.L_x_10058) ;  /* 0x0000006000027945 */ /* 0x000fe20003800000 */
[----:B------:R-:W-:Y:S02]  /*12c30*/  IMAD.MOV.U32 R25, RZ, RZ, -0x3ffffff0 ;  /* 0xc0000010ff197424 */ /* 0x000fe400078e00ff */
[----:B--2---:R-:W-:Y:S01]  /*12c40*/  IMAD R24, R18, 0x300, R3 ;  /* 0x0000030012187824 */ /* 0x004fe200078e0203 */
[----:B-1----:R-:W-:Y:S06]  /*12c50*/  @P1 BRA `(.L_x_10059) ;  /* 0x0000000000081947 */ /* 0x002fec0003800000 */
[----:B------:R-:W1:Y:S02]  /*12c60*/  SYNCS.PHASECHK.TRANS64.TRYWAIT P1, [R21+URZ+0x19c30], R0 ;  /* 0x019c3000150075a7 */ /* 0x000e64000802017f */
[----:B-1----:R-:W-:Y:S05]  /*12c70*/  @!P1 BRA `(.L_x_10060) ;  /* 0x0000011000c89947 */ /* 0x002fea0003800000 */
.L_x_10059:
[----:B------:R-:W-:Y:S05]  /*12c80*/  BSYNC B2 ;  /* 0x0000000000027941 */ /* 0x000fea0003800000 */
.L_x_10058:
        /* <DEDUP_REMOVED lines=8> */
[----:B------:R-:W-:Y:S01]  /*12d10*/  R2UR UR14, R24 ;  /* 0x00000000180e72ca */ /* 0x000fe200000e0000 */
[----:B------:R-:W-:Y:S01]  /*12d20*/  IMAD.U32 R3, RZ, RZ, UR36 ;  /* 0x00000024ff037e24 */ /* 0x000fe2000f8e00ff */
[----:B------:R-:W-:-:S02]  /*12d30*/  R2UR UR15, R25 ;  /* 0x00000000190f72ca */ /* 0x000fc400000e0000 */
[----:B------:R-:W-:Y:S01]  /*12d40*/  WARPGROUP.ARRIVE ;  /* 0x00000000000079c5 */ /* 0x000fe20000000000 */
[----:B------:R-:W-:Y:S02]  /*12d50*/  R2UR UR10, R14 ;  /* 0x000000000e0a72ca */ /* 0x000fe400000e0000 */
[----:B------:R-:W-:Y:S02]  /*12d60*/  R2UR UR11, R15 ;  /* 0x000000000f0b72ca */ /* 0x000fe400000e0000 */
[----:B------:R-:W-:Y:S02]  /*12d70*/  R2UR UR8, R156 ;  /* 0x000000009c0872ca */ /* 0x000fe400000e0000 */
[----:B------:R-:W-:Y:S01]  /*12d80*/  QGMMA.64x128x32.F32.E4M3.E4M3 R24, gdesc[UR4], RZ, !UPT, gsb0 ;  /* 0x01e00000041879f3 */ /* 0x000fe2000c0008ff */
[----:B------:R-:W-:Y:S02]  /*12d90*/  R2UR UR9, R157 ;  /* 0x000000009d0972ca */ /* 0x000fe400000e0000 */
[----:B------:R-:W-:-:S02]  /*12da0*/  R2UR UR12, R12 ;  /* 0x000000000c0c72ca */ /* 0x000fc400000e0000 */
[----:B------:R-:W-:Y:S02]  /*12db0*/  R2UR UR13, R13 ;  /* 0x000000000d0d72ca */ /* 0x000fe400000e0000 */
[----:B------:R-:W-:Y:S01]  /*12dc0*/  ISETP.NE.AND P2, PT, R3, 0x3, PT ;  /* 0x000000030300780c */ /* 0x000fe20003f45270 */
[----:B------:R-:W-:Y:S02]  /*12dd0*/  WARPGROUP.DEPBAR.LE gsb0, 0x0 ;  /* 0x00008000000079c5 */ /* 0x000fe40000010000 */
        /* <DEDUP_REMOVED lines=8> */
.L_x_10061:
[----:B01----:R-:W-:Y:S01]  /*12e60*/  SHF.L.U32 R0, R11, 0x1f, RZ ;  /* 0x0000001f0b007819 */ /* 0x003fe200000006ff */
[----:B------:R-:W-:-:S04]  /*12e70*/  IMAD R155, R10, 0x8, R16 ;  /* 0x000000080a9b7824 */ /* 0x000fc800078e0210 */
[----:B------:R0:W1:Y:S01]  /*12e80*/  SYNCS.PHASECHK.TRANS64.TRYWAIT P1, [R155+URZ+0x19c50], R0 ;  /* 0x019c50009b0075a7 */ /* 0x000062000802017f */
[----:B------:R-:W-:Y:S05]  /*12e90*/  @!P2 BRA `(.L_x_10062) ;  /* 0x000000000004a947 */ /* 0x000fea0003800000 */
[----:B------:R-:W-:Y:S01]  /*12ea0*/  BPT.TRAP 0x1 ;  /* 0x000000040000795c */ /* 0x000fe20000300000 */
.L_x_10062:
[----:B------:R-:W-:Y:S04]  /*12eb0*/  BSSY B2, `(.L_x_10063) ;  /* 0x0000004000027945 */ /* 0x000fe80003800000 */
[----:B-1----:R-:W-:Y:S05]  /*12ec0*/  @P1 BRA `(.L_x_10064) ;  /* 0x0000000000081947 */ /* 0x002fea0003800000 */
[----:B------:R-:W1:Y:S02]  /*12ed0*/  SYNCS.PHASECHK.TRANS64.TRYWAIT P1, [R155+URZ+0x19c50], R0 ;  /* 0x019c50009b0075a7 */ /* 0x000e64000802017f */
[----:B-1----:R-:W-:Y:S05]  /*12ee0*/  @!P1 BRA `(.L_x_10065) ;  /* 0x0000011000409947 */ /* 0x002fea0003800000 */
.L_x_10064:
[----:B------:R-:W-:Y:S05]  /*12ef0*/  BSYNC B2 ;  /* 0x0000000000027941 */ /* 0x000fea0003800000 */
.L_x_10063:
[----:B01----:R-:W-:Y:S01]  /*12f00*/  VIADD R0, R16, 0x3000 ;  /* 0x0000300010007836 */ /* 0x003fe20000000000 */
[----:B------:R-:W-:Y:S01]  /*12f10*/  WARPGROUP.ARRIVE ;  /* 0x00000000000079c5 */ /* 0x000fe20000000000 */
[----:B------:R-:W-:Y:S01]  /*12f20*/  IMAD.MOV.U32 R11, RZ, RZ, 0x40000040 ;  /* 0x40000040ff0b7424 */ /* 0x000fe200078e00ff */
[----:B------:R-:W-:Y:S01]  /*12f30*/  FMNMX.FTZ R3, R26, R20, !PT ;  /* 0x000000141a037209 */ /* 0x000fe20007810000 */
[----:B------:R-:W-:Y:S01]  /*12f40*/  IMAD.MOV.U32 R15, RZ, RZ, 0x40000040 ;  /* 0x40000040ff0f7424 */ /* 0x000fe200078e00ff */
[----:B------:R-:W-:Y:S01]  /*12f50*/  SHF.R.U32.HI R0, RZ, 0x4, R0 ;  /* 0x00000004ff007819 */ /* 0x000fe20000011600 */
[----:B------:R-:W-:Y:S01]  /*12f60*/  @!P0 VIADD R21, R21, 0x19c40 ;  /* 0x00019c4015158836 */ /* 0x000fe20000000000 */
[----:B------:R-:W-:Y:S02]  /*12f70*/  R2UR UR7, R11 ;  /* 0x000000000b0772ca */ /* 0x000fe400000e0000 */
[----:B------:R-:W-:Y:S02]  /*12f80*/  LOP3.LUT R0, R0, 0x3fff, RZ, 0xc0, !PT ;  /* 0x00003fff00007812 */ /* 0x000fe400078ec0ff */
[----:B------:R-:W-:-:S02]  /*12f90*/  FMNMX.FTZ R3, R27, R3, !PT ;  /* 0x000000031b037209 */ /* 0x000fc40007810000 */
[----:B------:R-:W-:Y:S02]  /*12fa0*/  LOP3.LUT R0, R0, 0x10000, RZ, 0xfc, !PT ;  /* 0x0001000000007812 */ /* 0x000fe400078efcff */
[----:B------:R-:W-:Y:S02]  /*12fb0*/  FMNMX.FTZ R3, R30, R3, !PT ;  /* 0x000000031e037209 */ /* 0x000fe40007810000 */
[----:B------:R-:W-:Y:S01]  /*12fc0*/  @!P0 PRMT R21, RZ, 0x654, R21 ;  /* 0x00000654ff158816 */ /* 0x000fe20000000015 */
        /* <DEDUP_REMOVED lines=11> */
[----:B------:R-:W-:Y:S01]  /*13080*/  QGMMA.64x96x32.F32.E4M3.E4M3 R88, R148, gdesc[UR4], R88, gsb0 ;  /* 0x0160000494587df3 */ /* 0x000fe20008000858 */
        /* <DEDUP_REMOVED lines=15> */
[----:B------:R-:W-:Y:S01]  /*13180*/  R2UR UR6, R14 ;  /* 0x000000000e0672ca */ /* 0x000fe200000e0000 */
[----:B------:R-:W-:Y:S01]  /*13190*/  VIADD R14, R10, 0x4 ;  /* 0x000000040a0e7836 */ /* 0x000fe20000000000 */
[----:B------:R-:W-:Y:S01]  /*131a0*/  FMNMX.FTZ R0, R48, R0, !PT ;  /* 0x0000000030007209 */ /* 0x000fe20007810000 */
        /* <DEDUP_REMOVED lines=40> */
[----:B------:R-:W-:-:S02]  /*13430*/  WARPGROUP.DEPBAR.LE gsb0, 0x0 ;  /* 0x00008000000079c5 */ /* 0x000fc40000010000 */
[----:B------:R-:W-:Y:S01]  /*13440*/  WARPGROUP.ARRIVE ;  /* 0x00000000000079c5 */ /* 0x000fe20000000000 */
[----:B------:R-:W-:Y:S01]  /*13450*/  IMAD.U32 R151, RZ, RZ, UR36 ;  /* 0x00000024ff977e24 */ /* 0x000fe2000f8e00ff */
[----:B------:R-:W0:Y:S04]  /*13460*/  SHFL.BFLY PT, R11, R0, 0x2, 0x1f ;  /* 0x0c401f00000b7f89 */ /* 0x000e2800000e0000 */
[----:B------:R-:W-:Y:S01]  /*13470*/  QGMMA.64x96x32.F32.E4M3.E4M3 R88, R144, gdesc[UR4], R88, gsb0 ;  /* 0x0160000490587df3 */ /* 0x000fe20008000858 */
[----:B------:R-:W-:Y:S02]  /*13480*/  R2UR UR6, R14 ;  /* 0x000000000e0672ca */ /* 0x000fe400000e0000 */
[----:B------:R-:W1:Y:S01]  /*13490*/  SHFL.BFLY PT, R14, R3, 0x2, 0x1f ;  /* 0x0c401f00030e7f89 */ /* 0x000e6200000e0000 */
[----:B------:R-:W-:-:S02]  /*134a0*/  R2UR UR7, R15 ;  /* 0x000000000f0772ca */ /* 0x000fc400000e0000 */
[----:B------:R-:W-:Y:S02]  /*134b0*/  ISETP.NE.AND P1, PT, R151, 0x3, PT ;  /* 0x000000039700780c */ /* 0x000fe40003f25270 */
[----:B0-----:R-:W-:Y:S01]  /*134c0*/  FMNMX.FTZ R0, R0, R11, !PT ;  /* 0x0000000b00007209 */ /* 0x001fe20007810000 */
[----:B------:R-:W-:Y:S01]  /*134d0*/  IMAD.MOV.U32 R11, RZ, RZ, 0x40000040 ;  /* 0x40000040ff0b7424 */ /* 0x000fe200078e00ff */
[----:B-1----:R-:W-:-:S03]  /*134e0*/  FMNMX.FTZ R14, R3, R14, !PT ;  /* 0x0000000e030e7209 */ /* 0x002fc60007810000 */
[----:B------:R-:W0:Y:S02]  /*134f0*/  SHFL.BFLY PT, R3, R0, 0x1, 0x1f ;  /* 0x0c201f0000037f89 */ /* 0x000e2400000e0000 */
[----:B0-----:R-:W-:Y:S01]  /*13500*/  FMNMX.FTZ R3, R0, R3, !PT ;  /* 0x0000000300037209 */ /* 0x001fe20007810000 */
[----:B------:R-:W-:Y:S02]  /*13510*/  WARPGROUP.DEPBAR.LE gsb0, 0x0 ;  /* 0x00008000000079c5 */ /* 0x000fe40000010000 */
[----:B------:R-:W-:-:S06]  /*13520*/  WARPGROUP.ARRIVE ;  /* 0x00000000000079c5 */ /* 0x000fcc0000000000 */
[----:B------:R-:W-:Y:S01]  /*13530*/  QGMMA.64x96x32.F32.E4M3.E4M3 R88, R140, gdesc[UR4], R88, gsb0 ;  /* 0x016000048c587df3 */ /* 0x000fe20008000858 */
        /* <DEDUP_REMOVED lines=14> */
[----:B------:R-:W-:-:S04]  /*13620*/  FFMA.FTZ R73, R2, R80, -R11 ;  /* 0x0000005002497223 */ /* 0x000fc8000001080b */
[----:B------:R-:W-:Y:S01]  /*13630*/  MUFU.EX2 R25, R25 ;  /* 0x0000001900197308 */ /* 0x000fe20000000800 */
[----:B0-----:R-:W-:Y:S01]  /*13640*/  FMNMX.FTZ R0, R14, R10, !PT ;  /* 0x0000000a0e007209 */ /* 0x001fe20007810000 */
[----:B------:R-:W-:Y:S01]  /*13650*/  FADD.FTZ R10, -R3, R7 ;  /* 0x00000007030a7221 */ /* 0x000fe20000010100 */
[----:B------:R-:W-:-:S01]  /*13660*/  FFMA.FTZ R14, R2, R24, -R11 ;  /* 0x00000018020e7223 */ /* 0x000fc2000001080b */
[C-C-:B------:R-:W-:Y:S01]  /*13670*/  FFMA.FTZ R24, R2.reuse, R29, -R11.reuse ;  /* 0x0000001d02187223 */ /* 0x140fe2000001080b */
[----:B------:R-:W-:-:S01]  /*13680*/  FFMA.FTZ R29, R2, R36, -R11 ;  /* 0x00000024021d7223 */ /* 0x000fc2000001080b */
        /* <DEDUP_REMOVED lines=39> */
[----:B0-----:R-:W-:-:S01]  /*13900*/  FFMA.FTZ R6, R10, R6, R14 ;  /* 0x000000060a067223 */ /* 0x001fc2000001000e */
[C---:B------:R-:W-:Y:S01]  /*13910*/  FFMA.FTZ R53, R2.reuse, R60, -R11 ;  /* 0x0000003c02357223 */ /* 0x040fe2000001080b */
[----:B------:R-:W-:-:S01]  /*13920*/  FFMA.FTZ R62, R2, R62, -R81 ;  /* 0x0000003e023e7223 */ /* 0x000fc20000010851 */
[----:B------:R-:W-:Y:S01]  /*13930*/  FFMA.FTZ R63, R2, R63, -R81 ;  /* 0x0000003f023f7223 */ /* 0x000fe20000010851 */
[----:B------:R-:W-:-:S01]  /*13940*/  FADD.FTZ R6, R15, R6 ;  /* 0x000000060f067221 */ /* 0x000fc20000010000 */
        /* <DEDUP_REMOVED lines=10> */
[----:B------:R-:W2:Y:S01]  /*139f0*/  MUFU.EX2 R20, R20 ;  /* 0x0000001400147308 */ /* 0x000ea20000000800 */
        /* <DEDUP_REMOVED lines=8> */
[----:B0-----:R-:W-:-:S01]  /*13a80*/  FADD.FTZ R5, R27, R5 ;  /* 0x000000051b057221 */ /* 0x001fc20000010000 */
[C---:B------:R-:W-:Y:S01]  /*13a90*/  FFMA.FTZ R11, R2.reuse, R85, -R11 ;  /* 0x00000055020b7223 */ /* 0x040fe2000001080b */
[----:B------:R-:W-:-:S05]  /*13aa0*/  FFMA.FTZ R81, R2, R87, -R81 ;  /* 0x0000005702517223 */ /* 0x000fca0000010851 */
        /* <DEDUP_REMOVED lines=8> */
[----:B------:R-:W-:Y:S03]  /*13b30*/  QGMMA.64x96x32.F32.E4M3.E4M3 R88, R136, gdesc[UR4], R88, gsb0 ;  /* 0x0160000488587df3 */ /* 0x000fe60008000858 */
        /* <DEDUP_REMOVED lines=30> */
[----:B------:R1:W-:Y:S04]  /*13d20*/  @!P0 SYNCS.ARRIVE.TRANS64.RED.A1T0 RZ, [R21+URZ], RZ ;  /* 0x000000ff15ff89a7 */ /* 0x0003e8000810043f */
        /* <DEDUP_REMOVED lines=84> */
.L_x_10066:
        /* <DEDUP_REMOVED lines=108> */
[----:B------:R-:W-:Y:S05]  /*14930*/  BSYNC B1 ;  /* 0x0000000000017941 */ /* 0x000fea0003800000 */
.L_x_10055:
[----:B------:R-:W-:Y:S05]  /*14940*/  BSYNC B0 ;  /* 0x0000000000007941 */ /* 0x000fea0003800000 */
.L_x_10054:
[----:B------:R-:W2:Y:S01]  /*14950*/  LDL R7, [R1+0x38] ;  /* 0x0000380001077983 */ /* 0x000ea20000100800 */
[----:B------:R-:W-:Y:S01]  /*14960*/  BSSY B0, `(.L_x_10068) ;  /* 0x00002fe000007945 */ /* 0x000fe20003800000 */
[----:B--2---:R-:W-:-:S13]  /*14970*/  ISETP.GE.AND P1, PT, R4, R7, PT ;  /* 0x000000070400720c */ /* 0x004fda0003f26270 */
[----:B------:R-:W-:Y:S05]  /*14980*/  @!P1 BRA `(.L_x_10069) ;  /* 0x0000002c00ec9947 */ /* 0x000fea0003800000 */
[----:B------:R-:W-:Y:S02]  /*14990*/  IMAD.MOV.U32 R7, RZ, RZ, R0 ;  /* 0x000000ffff077224 */ /* 0x000fe400078e0000 */
[----:B------:R-:W-:Y:S02]  /*149a0*/  IMAD.MOV.U32 R20, RZ, RZ, R3 ;  /* 0x000000ffff147224 */ /* 0x000fe400078e0003 */
[----:B------:R-:W-:Y:S02]  /*149b0*/  IMAD.MOV.U32 R11, RZ, RZ, R22 ;  /* 0x000000ffff0b7224 */ /* 0x000fe400078e0016 */
[----:B------:R-:W-:-:S07]  /*149c0*/  IMAD.MOV.U32 R10, RZ, RZ, R18 ;  /* 0x000000ffff0a7224 */ /* 0x000fce00078e0012 */
.L_x_10089:
[----:B------:R-:W-:Y:S01]  /*149d0*/  IMAD.U32 R0, RZ, RZ, UR36 ;  /* 0x00000024ff007e24 */ /* 0x000fe2000f8e00ff */
[----:B------:R-:W-:-:S04]  /*149e0*/  ISETP.NE.AND P1, PT, R10, 0x1, PT ;  /* 0x000000010a00780c */ /* 0x000fc80003f25270 */
[----:B------:R-:W-:Y:S02]  /*149f0*/  ISETP.NE.AND P2, PT, R0, 0x3, PT ;  /* 0x000000030000780c */ /* 0x000fe40003f45270 */
[----:B------:R-:W-:-:S04]  /*14a00*/  SEL R22, RZ, 0x1, P1 ;  /* 0x00000001ff167807 */ /* 0x000fc80000800000 */
[----:B------:R-:W-:-:S07]  /*14a10*/  LOP3.LUT R22, R11, R22, RZ, 0x3c, !PT ;  /* 0x000000160b167212 */ /* 0x000fce00078e3cff */
[----:B------:R-:W-:Y:S05]  /*14a20*/  @!P2 BRA `(.L_x_10070) ;  /* 0x000000000004a947 */ /* 0x000fea0003800000 */
[----:B------:R-:W-:Y:S01]  /*14a30*/  BPT.TRAP 0x1 ;  /* 0x000000040000795c */ /* 0x000fe20000300000 */
.L_x_10070:
        /* <DEDUP_REMOVED lines=8> */
.L_x_10071:
[----:B------:R-:W2:Y:S01]  /*14ac0*/  LDL R14, [R1+0x18] ;  /* 0x00001800010e7983 */ /* 0x000ea20000100800 */
[----:B------:R-:W-:Y:S01]  /*14ad0*/  BSSY B1, `(.L_x_10072) ;  /* 0x0000006000017945 */ /* 0x000fe20003800000 */
[----:B------:R-:W-:Y:S02]  /*14ae0*/  IMAD.MOV.U32 R25, RZ, RZ, -0x3ffffff0 ;  /* 0xc0000010ff197424 */ /* 0x000fe400078e00ff */
[----:B--2---:R-:W-:Y:S01]  /*14af0*/  IMAD R24, R18, 0x300, R14 ;  /* 0x0000030012187824 */ /* 0x004fe200078e020e */
[----:B-1----:R-:W-:Y:S06]  /*14b00*/  @P1 BRA `(.L_x_10073) ;  /* 0x0000000000081947 */ /* 0x002fec0003800000 */
[----:B------:R-:W1:Y:S02]  /*14b10*/  SYNCS.PHASECHK.TRANS64.TRYWAIT P1, [R0+URZ+0x19c30], R3 ;  /* 0x019c3003000075a7 */ /* 0x000e64000802017f */
[----:B-1----:R-:W-:Y:S05]  /*14b20*/  @!P1 BRA `(.L_x_10074) ;  /* 0x000000f400449947 */ /* 0x002fea0003800000 */
.L_x_10073:
[----:B------:R-:W-:Y:S05]  /*14b30*/  BSYNC B1 ;  /* 0x0000000000017941 */ /* 0x000fea0003800000 */
.L_x_10072:
        /* <DEDUP_REMOVED lines=29> */
.L_x_10075:
[----:B01----:R-:W-:Y:S01]  /*14d10*/  SHF.L.U32 R3, R11, 0x1f, RZ ;  /* 0x0000001f0b037819 */ /* 0x003fe200000006ff */
[----:B------:R-:W-:-:S04]  /*14d20*/  IMAD R21, R10, 0x8, R16 ;  /* 0x000000080a157824 */ /* 0x000fc800078e0210 */
[----:B------:R0:W1:Y:S01]  /*14d30*/  SYNCS.PHASECHK.TRANS64.TRYWAIT P1, [R21+URZ+0x19c50], R3 ;  /* 0x019c5003150075a7 */ /* 0x000062000802017f */
[----:B------:R-:W-:Y:S05]  /*14d40*/  @!P2 BRA `(.L_x_10076) ;  /* 0x000000000004a947 */ /* 0x000fea0003800000 */
[----:B------:R-:W-:Y:S01]  /*14d50*/  BPT.TRAP 0x1 ;  /* 0x000000040000795c */ /* 0x000fe20000300000 */
.L_x_10076:
[----:B------:R-:W-:Y:S04]  /*14d60*/  BSSY B1, `(.L_x_10077) ;  /* 0x0000004000017945 */ /* 0x000fe80003800000 */
[----:B-1----:R-:W-:Y:S05]  /*14d70*/  @P1 BRA `(.L_x_10078) ;  /* 0x0000000000081947 */ /* 0x002fea0003800000 */
[----:B------:R-:W1:Y:S02]  /*14d80*/  SYNCS.PHASECHK.TRANS64.TRYWAIT P1, [R21+URZ+0x19c50], R3 ;  /* 0x019c5003150075a7 */ /* 0x000e64000802017f */
[----:B-1----:R-:W-:Y:S05]  /*14d90*/  @!P1 BRA `(.L_x_10079) ;  /* 0x000000f000bc9947 */ /* 0x002fea0003800000 */
.L_x_10078:
[----:B------:R-:W-:Y:S05]  /*14da0*/  BSYNC B1 ;  /* 0x0000000000017941 */ /* 0x000fea0003800000 */
.L_x_10077:
[----:B01----:R-:W-:Y:S01]  /*14db0*/  VIADD R3, R16, 0x3000 ;  /* 0x0000300010037836 */ /* 0x003fe20000000000 */
[----:B------:R-:W2:Y:S04]  /*14dc0*/  LDL R155, [R1] ;  /* 0x00000000019b7983 */ /* 0x000ea80000100800 */
[----:B------:R-:W-:-:S04]  /*14dd0*/  SHF.R.U32.HI R3, RZ, 0x4, R3 ;  /* 0x00000004ff037819 */ /* 0x000fc80000011603 */
[----:B------:R-:W-:-:S04]  /*14de0*/  LOP3.LUT R3, R3, 0x3fff, RZ, 0xc0, !PT ;  /* 0x00003fff03037812 */ /* 0x000fc800078ec0ff */
[----:B------:R-:W-:Y:S01]  /*14df0*/  LOP3.LUT R3, R3, 0x10000, RZ, 0xfc, !PT ;  /* 0x0001000003037812 */ /* 0x000fe200078efcff */
[----:B------:R-:W-:-:S04]  /*14e00*/  IMAD.MOV.U32 R11, RZ, RZ, 0x40000040 ;  /* 0x40000040ff0b7424 */ /* 0x000fc800078e00ff */
[----:B------:R-:W-:Y:S01]  /*14e10*/  IMAD R10, R10, 0x300, R3 ;  /* 0x000003000a0a7824 */ /* 0x000fe200078e0203 */
[----:B------:R-:W-:Y:S01]  /*14e20*/  R2UR UR7, R11 ;  /* 0x000000000b0772ca */ /* 0x000fe200000e0000 */
[----:B------:R-:W-:Y:S01]  /*14e30*/  WARPGROUP.ARRIVE ;  /* 0x00000000000079c5 */ /* 0x000fe20000000000 */
[----:B------:R-:W3:Y:S02]  /*14e40*/  LDL R3, [R1+0x34] ;  /* 0x0000340001037983 */ /* 0x000ee40000100800 */
[----:B------:R-:W-:-:S13]  /*14e50*/  R2UR UR6, R10 ;  /* 0x000000000a0672ca */ /* 0x000fda00000e0000 */
[----:B------:R-:W-:Y:S01]  /*14e60*/  QGMMA.64x96x32.F32.E4M3.E4M3 R88, R148, gdesc[UR4], R88, gsb0 ;  /* 0x0160000494587df3 */ /* 0x000fe20008000858 */
[----:B------:R-:W-:Y:S02]  /*14e70*/  VIADD R14, R10, 0x2 ;  /* 0x000000020a0e7836 */ /* 0x000fe40000000000 */
[----:B------:R-:W-:-:S03]  /*14e80*/  IMAD.MOV.U32 R15, RZ, RZ, 0x40000040 ;  /* 0x40000040ff0f7424 */ /* 0x000fc600078e00ff */
[----:B------:R-:W-:Y:S02]  /*14e90*/  R2UR UR6, R14 ;  /* 0x000000000e0672ca */ /* 0x000fe400000e0000 */
[----:B------:R-:W-:Y:S01]  /*14ea0*/  R2UR UR7, R15 ;  /* 0x000000000f0772ca */ /* 0x000fe200000e0000 */
[----:B------:R-:W-:Y:S02]  /*14eb0*/  WARPGROUP.DEPBAR.LE gsb0, 0x0 ;  /* 0x00008000000079c5 */ /* 0x000fe40000010000 */
[----:B------:R-:W3:Y:S01]  /*14ec0*/  LDL R150, [R1+0xc] ;  /* 0x00000c0001967983 */ /* 0x000ee20000100800 */
[C---:B------:R-:W-:Y:S01]  /*14ed0*/  VIADD R14, R10.reuse, 0x4 ;  /* 0x000000040a0e7836 */ /* 0x040fe20000000000 */
[----:B------:R-:W0:Y:S02]  /*14ee0*/  LDC R149, c[0x0][0x448] ;  /* 0x00011200ff957b82 */ /* 0x000e240000000800 */
[----:B------:R-:W2:Y:S01]  /*14ef0*/  LDL R151, [R1+0x4] ;  /* 0x0000040001977983 */ /* 0x000ea20000100800 */
[----:B------:R-:W-:Y:S01]  /*14f00*/  WARPGROUP.ARRIVE ;  /* 0x00000000000079c5 */ /* 0x000fe20000000000 */
[----:B------:R-:W-:Y:S01]  /*14f10*/  IMAD.MOV.U32 R15, RZ, RZ, 0x40000040 ;  /* 0x40000040ff0f7424 */ /* 0x000fe200078e00ff */
[----:B------:R-:W-:Y:S01]  /*14f20*/  ULOP3.LUT UR4, URZ, UR46, URZ, 0x33, !UPT ;  /* 0x0000002e3f047292 */ /* 0x000fe2000f8e333f */
[----:B------:R-:W-:-:S02]  /*14f30*/  VIADD R10, R10, 0x6 ;  /* 0x000000060a0a7836 */ /* 0x000fc40000000000 */
[----:B------:R-:W-:-:S06]  /*14f40*/  IMAD.MOV.U32 R11, RZ, RZ, 0x40000040 ;  /* 0x40000040ff0b7424 */ /* 0x000fcc00078e00ff */
[----:B------:R-:W-:Y:S01]  /*14f50*/  QGMMA.64x96x32.F32.E4M3.E4M3 R88, R144, gdesc[UR4], R88, gsb0 ;  /* 0x0160000490587df3 */ /* 0x000fe20008000858 */
[----:B------:R-:W-:Y:S02]  /*14f60*/  R2UR UR6, R14 ;  /* 0x000000000e0672ca */ /* 0x000fe400000e0000 */
        /* <DEDUP_REMOVED lines=12> */
[----:B---3--:R-:W-:Y:S02]  /*15030*/  IMAD.IADD R3, R3, 0x1, R150 ;  /* 0x0000000103037824 */ /* 0x008fe400078e0296 */
[----:B------:R-:W3:Y:S02]  /*15040*/  LDC R150, c[0x0][0x9e4] ;  /* 0x00027900ff967b82 */ /* 0x000ee40000000800 */
[----:B-1----:R-:W-:-:S05]  /*15050*/  @P1 IMAD.HI.U32 R11, R3, R11, RZ ;  /* 0x0000000b030b1227 */ /* 0x002fca00078e00ff */
[----:B0-----:R-:W-:Y:S01]  /*15060*/  @P1 SHF.R.U32.HI R3, RZ, R10, R11 ;  /* 0x0000000aff031219 */ /* 0x001fe2000001160b */
[----:B------:R-:W-:Y:S02]  /*15070*/  @!P0 VIADD R10, R0, 0x19c40 ;  /* 0x00019c40000a8836 */ /* 0x000fe40000000000 */
[----:B------:R-:W-:-:S03]  /*15080*/  IMAD.SHL.U32 R0, R4, 0x80, RZ ;  /* 0x0000008004007824 */ /* 0x000fc600078e00ff */
[----:B------:R-:W-:Y:S02]  /*15090*/  @!P0 PRMT R10, RZ, 0x654, R10 ;  /* 0x00000654ff0a8816 */ /* 0x000fe4000000000a */
[----:B------:R-:W-:-:S04]  /*150a0*/  IADD3 R15, -R23, 0x1, -R0 ;  /* 0x00000001170f7810 */ /* 0x000fc80007ffe900 */
[----:B--2---:R-:W-:Y:S02]  /*150b0*/  IADD3 R15, -R155, R15, R151 ;  /* 0x0000000f9b0f7210 */ /* 0x004fe40007ffe197 */
[----:B---3--:R-:W-:-:S03]  /*150c0*/  ISETP.GE.AND P3, PT, R150, 0x1, PT ;  /* 0x000000019600780c */ /* 0x008fc60003f66270 */
[C---:B------:R-:W-:Y:S02]  /*150d0*/  VIADD R14, R15.reuse, UR45 ;  /* 0x0000002d0f0e7c36 */ /* 0x040fe40008000000 */
[----:B------:R-:W-:Y:S01]  /*150e0*/  VIADD R15, R15, UR4 ;  /* 0x000000040f0f7c36 */ /* 0x000fe20008000000 */
[----:B------:R-:W-:Y:S02]  /*150f0*/  WARPGROUP.DEPBAR.LE gsb0, 0x0 ;  /* 0x00008000000079c5 */ /* 0x000fe40000010000 */
[----:B------:R-:W0:Y:S01]  /*15100*/  SHFL.IDX PT, R138, R3, RZ, 0x1c1f ;  /* 0x001c1fff038a7589 */ /* 0x000e2200000e0000 */
[----:B------:R1:W-:Y:S01]  /*15110*/  @!P0 SYNCS.ARRIVE.TRANS64.RED.A1T0 RZ, [R10+URZ], RZ ;  /* 0x000000ff0aff89a7 */ /* 0x0003e2000810043f */
        /* <DEDUP_REMOVED lines=15> */
.L_x_10082:
[----:B------:R-:W-:-:S05]  /*15210*/  IMAD.U32 R139, RZ, RZ, UR40 ;  /* 0x00000028ff8b7e24 */ /* 0x000fca000f8e00ff */
[----:B------:R-:W-:-:S13]  /*15220*/  ISETP.NE.AND P1, PT, R139, 0x1, PT ;  /* 0x000000018b00780c */ /* 0x000fda0003f25270 */
[----:B------:R-:W0:Y:S02]  /*15230*/  @P1 LDC.64 R10, c[0x0][0x9e8] ;  /* 0x00027a00ff0a1b82 */ /* 0x000e240000000a00 */
[----:B0-----:R-:W-:-:S05]  /*15240*/  @P1 IMAD.HI.U32 R10, R138, R10, RZ ;  /* 0x0000000a8a0a1227 */ /* 0x001fca00078e00ff */
[----:B------:R-:W-:-:S07]  /*15250*/  @P1 SHF.R.U32.HI R138, RZ, R11, R10 ;  /* 0x0000000bff8a1219 */ /* 0x000fce000001160a */
.L_x_10083:
[----:B------:R-:W-:Y:S05]  /*15260*/  BSYNC B1 ;  /* 0x0000000000017941 */ /* 0x000fea0003800000 */
.L_x_10081:
[----:B------:R-:W-:-:S04]  /*15270*/  IMAD R138, R138, R139, -R0 ;  /* 0x0000008b8a8a7224 */ /* 0x000fc800078e0a00 */
[----:B------:R-:W-:-:S05]  /*15280*/  IMAD.IADD R138, R138, 0x1, -R23 ;  /* 0x000000018a8a7824 */ /* 0x000fca00078e0a17 */
[----:B------:R-:W-:Y:S02]  /*15290*/  VIMNMX R137, R137, R138, !PT ;  /* 0x0000008a89897248 */ /* 0x000fe40007fe0100 */
[----:B------:R-:W-:-:S07]  /*152a0*/  VIADDMNMX R136, R138, R139, R136, PT ;  /* 0x0000008b8a887246 */ /* 0x000fce0003800188 */
.L_x_10080:
        /* <DEDUP_REMOVED lines=9> */
[----:B------:R-:W-:Y:S02]  /*15340*/  ISETP.GT.AND P1, PT, R137, 0x9, P6 ;  /* 0x000000098900780c */ /* 0x000fe40003724270 */
[C---:B------:R-:W-:Y:S02]  /*15350*/  ISETP.LT.OR P2, PT, R136.reuse, 0x9, P2 ;  /* 0x000000098800780c */ /* 0x040fe40001741670 */
[----:B------:R-:W-:-:S02]  /*15360*/  ISETP.LT.OR P1, PT, R136, 0xa, P1 ;  /* 0x0000000a8800780c */ /* 0x000fc40000f21670 */
[----:B------:R-:W-:Y:S01]  /*15370*/  FSEL R28, R28, -INF , !P2 ;  /* 0xff8000001c1c7808 */ /* 0x000fe20005000000 */
[--C-:B0-----:R-:W-:Y:S01]  /*15380*/  IMAD.IADD R14, R14, 0x1, R3.reuse ;  /* 0x000000010e0e7824 */ /* 0x101fe200078e0203 */
[----:B------:R-:W-:Y:S01]  /*15390*/  FSEL R29, R29, -INF , !P1 ;  /* 0xff8000001d1d7808 */ /* 0x000fe20004800000 */
[----:B------:R-:W-:Y:S01]  /*153a0*/  IMAD.IADD R15, R15, 0x1, R3 ;  /* 0x000000010f0f7824 */ /* 0x000fe200078e0203 */
[C---:B------:R-:W-:Y:S02]  /*153b0*/  ISETP.GT.AND P2, PT, R137.reuse, 0x10, P6 ;  /* 0x000000108900780c */ /* 0x040fe40003744270 */
        /* <DEDUP_REMOVED lines=96> */
.L_x_10086:
[----:B------:R-:W-:-:S05]  /*159c0*/  IMAD.U32 R136, RZ, RZ, UR40 ;  /* 0x00000028ff887e24 */ /* 0x000fca000f8e00ff */
[----:B------:R-:W-:-:S13]  /*159d0*/  ISETP.NE.AND P1, PT, R136, 0x1, PT ;  /* 0x000000018800780c */ /* 0x000fda0003f25270 */
[----:B------:R-:W0:Y:S02]  /*159e0*/  @P1 LDC.64 R10, c[0x0][0x9e8] ;  /* 0x00027a00ff0a1b82 */ /* 0x000e240000000a00 */
[----:B0-----:R-:W-:-:S05]  /*159f0*/  @P1 IMAD.HI.U32 R10, R3, R10, RZ ;  /* 0x0000000a030a1227 */ /* 0x001fca00078e00ff */
[----:B------:R-:W-:-:S07]  /*15a00*/  @P1 SHF.R.U32.HI R3, RZ, R11, R10 ;  /* 0x0000000bff031219 */ /* 0x000fce000001160a */
.L_x_10087:
[----:B------:R-:W-:Y:S05]  /*15a10*/  BSYNC B1 ;  /* 0x0000000000017941 */ /* 0x000fea0003800000 */
.L_x_10085:
[----:B------:R-:W-:-:S04]  /*15a20*/  IMAD R0, R3, R136, -R0 ;  /* 0x0000008803007224 */ /* 0x000fc800078e0a00 */
[----:B------:R-:W-:-:S05]  /*15a30*/  IMAD.IADD R0, R0, 0x1, -R23 ;  /* 0x0000000100007824 */ /* 0x000fca00078e0a17 */
[----:B------:R-:W-:Y:S02]  /*15a40*/  VIMNMX R15, R15, R0, !PT ;  /* 0x000000000f0f7248 */ /* 0x000fe40007fe0100 */
[----:B------:R-:W-:-:S07]  /*15a50*/  VIADDMNMX R14, R0, R136, R14, PT ;  /* 0x00000088000e7246 */ /* 0x000fce000380010e */
.L_x_10084:
[----:B------:R-:W-:Y:S01]  /*15a60*/  FMNMX.FTZ R0, R24, R20, !PT ;  /* 0x0000001418007209 */ /* 0x000fe20007810000 */
[----:B------:R-:W-:Y:S01]  /*15a70*/  IMAD.U32 R136, RZ, RZ, UR36 ;  /* 0x00000024ff887e24 */ /* 0x000fe2000f8e00ff */
        /* <DEDUP_REMOVED lines=8> */
[----:B------:R-:W-:Y:S02]  /*15b00*/  FSEL R30, R30, -INF , !P1 ;  /* 0xff8000001e1e7808 */ /* 0x000fe40004800000 */
        /* <DEDUP_REMOVED lines=54> */
[----:B------:R-:W-:Y:S01]  /*15e70*/  ISETP.GT.AND P1, PT, R15, 0x58, P6 ;  /* 0x000000580f00780c */ /* 0x000fe20003724270 */
[----:B------:R-:W0:Y:S01]  /*15e80*/  SHFL.BFLY PT, R3, R0, 0x2, 0x1f ;  /* 0x0c401f0000037f89 */ /* 0x000e2200000e0000 */
[----:B------:R-:W-:-:S02]  /*15e90*/  LOP3.LUT R17, R17, 0xdfffffff, RZ, 0xc0, !PT ;  /* 0xdfffffff11117812 */ /* 0x000fc400078ec0ff */
[----:B------:R-:W-:Y:S02]  /*15ea0*/  ISETP.LT.OR P1, PT, R14, 0x59, P1 ;  /* 0x000000590e00780c */ /* 0x000fe40000f21670 */
[----:B------:R-:W-:Y:S02]  /*15eb0*/  @P0 LOP3.LUT R17, R17, 0x20000000, RZ, 0xfc, !PT ;  /* 0x2000000011110812 */ /* 0x000fe400078efcff */
[C---:B------:R-:W-:Y:S02]  /*15ec0*/  ISETP.GT.AND P0, PT, R15.reuse, RZ, P6 ;  /* 0x000000ff0f00720c */ /* 0x040fe40003704270 */
[----:B------:R-:W-:Y:S02]  /*15ed0*/  FSEL R70, R70, -INF , !P1 ;  /* 0xff80000046467808 */ /* 0x000fe40004800000 */
[----:B------:R-:W-:Y:S02]  /*15ee0*/  ISETP.GT.AND P1, PT, R15, 0x60, P6 ;  /* 0x000000600f00780c */ /* 0x000fe40003724270 */
[----:B------:R-:W-:-:S02]  /*15ef0*/  FSEL R27, R27, -INF , !P2 ;  /* 0xff8000001b1b7808 */ /* 0x000fc40005000000 */
[----:B------:R-:W-:Y:S02]  /*15f00*/  ISETP.GT.AND P2, PT, R15, 0x9, P6 ;  /* 0x000000090f00780c */ /* 0x000fe40003744270 */
[C---:B------:R-:W-:Y:S02]  /*15f10*/  ISETP.LT.OR P1, PT, R14.reuse, 0x61, P1 ;  /* 0x000000610e00780c */ /* 0x040fe40000f21670 */
[----:B------:R-:W-:Y:S02]  /*15f20*/  LOP3.LUT R17, R17, 0xfffffffb, RZ, 0xc0, !PT ;  /* 0xfffffffb11117812 */ /* 0x000fe400078ec0ff */
[----:B------:R-:W-:Y:S02]  /*15f30*/  ISETP.LT.OR P2, PT, R14, 0xa, P2 ;  /* 0x0000000a0e00780c */ /* 0x000fe40001741670 */
[----:B------:R-:W-:Y:S02]  /*15f40*/  FSEL R74, R74, -INF , !P1 ;  /* 0xff8000004a4a7808 */ /* 0x000fe40004800000 */
[----:B0-----:R-:W-:-:S02]  /*15f50*/  FMNMX.FTZ R3, R0, R3, !PT ;  /* 0x0000000300037209 */ /* 0x001fc40007810000 */
[----:B------:R-:W-:Y:S02]  /*15f60*/  ISETP.GT.AND P1, PT, R15, 0x68, P6 ;  /* 0x000000680f00780c */ /* 0x000fe40003724270 */
[----:B------:R-:W-:Y:S01]  /*15f70*/  @P0 LOP3.LUT R17, R17, 0x4, RZ, 0xfc, !PT ;  /* 0x0000000411110812 */ /* 0x000fe200078efcff */
[----:B------:R-:W0:Y:S01]  /*15f80*/  SHFL.BFLY PT, R0, R3, 0x1, 0x1f ;  /* 0x0c201f0003007f89 */ /* 0x000e2200000e0000 */
[----:B------:R-:W-:Y:S02]  /*15f90*/  FSEL R31, R31, -INF , !P2 ;  /* 0xff8000001f1f7808 */ /* 0x000fe40005000000 */
[----:B------:R-:W-:Y:S02]  /*15fa0*/  ISETP.GT.AND P2, PT, R15, 0x11, P6 ;  /* 0x000000110f00780c */ /* 0x000fe40003744270 */
[----:B------:R-:W-:Y:S02]  /*15fb0*/  ISETP.LT.OR P0, PT, R14, 0x69, P1 ;  /* 0x000000690e00780c */ /* 0x000fe40000f01670 */
[----:B------:R-:W-:-:S02]  /*15fc0*/  LOP3.LUT P1, RZ, R17, 0x4, RZ, 0xc0, !PT ;  /* 0x0000000411ff7812 */ /* 0x000fc4000782c0ff */
[C---:B------:R-:W-:Y:S02]  /*15fd0*/  ISETP.LT.OR P2, PT, R14.reuse, 0x12, P2 ;  /* 0x000000120e00780c */ /* 0x040fe40001741670 */
[----:B------:R-:W-:Y:S02]  /*15fe0*/  ISETP.LT.OR P1, PT, R14, 0x1, P1 ;  /* 0x000000010e00780c */ /* 0x000fe40000f21670 */
[----:B------:R-:W-:Y:S02]  /*15ff0*/  FSEL R35, R35, -INF , !P2 ;  /* 0xff80000023237808 */ /* 0x000fe40005000000 */
[----:B------:R-:W-:Y:S02]  /*16000*/  ISETP.GT.AND P2, PT, R15, 0x19, P6 ;  /* 0x000000190f00780c */ /* 0x000fe40003744270 */
[----:B------:R-:W-:Y:S02]  /*16010*/  FSEL R26, R26, -INF , !P1 ;  /* 0xff8000001a1a7808 */ /* 0x000fe40004800000 */
[----:B------:R-:W-:-:S02]  /*16020*/  ISETP.LT.OR P2, PT, R14, 0x1a, P2 ;  /* 0x0000001a0e00780c */ /* 0x000fc40001741670 */
[----:B------:R-:W-:Y:S02]  /*16030*/  LOP3.LUT R17, R17, 0xfffffff7, RZ, 0xc0, !PT ;  /* 0xfffffff711117812 */ /* 0x000fe400078ec0ff */
[----:B------:R-:W-:Y:S02]  /*16040*/  FSEL R39, R39, -INF , !P2 ;  /* 0xff80000027277808 */ /* 0x000fe40005000000 */
[----:B0-----:R-:W-:Y:S02]  /*16050*/  FMNMX.FTZ R3, R3, R0, !PT ;  /* 0x0000000003037209 */ /* 0x001fe40007810000 */
[----:B------:R-:W-:Y:S02]  /*16060*/  FMNMX.FTZ R0, R26, R7, !PT ;  /* 0x000000071a007209 */ /* 0x000fe40007810000 */
        /* <DEDUP_REMOVED lines=8> */
[----:B------:R-:W-:-:S02]  /*160f0*/  FMNMX.FTZ R0, R34, R0, !PT ;  /* 0x0000000022007209 */ /* 0x000fc40007810000 */
[----:B------:R-:W-:Y:S02]  /*16100*/  ISETP.LT.OR P2, PT, R14, 0x2a, P2 ;  /* 0x0000002a0e00780c */ /* 0x000fe40001741670 */
[----:B------:R-:W-:Y:S02]  /*16110*/  FMNMX.FTZ R0, R35, R0, !PT ;  /* 0x0000000023007209 */ /* 0x000fe40007810000 */
[----:B------:R-:W-:Y:S02]  /*16120*/  FSEL R47, R47, -INF , !P2 ;  /* 0xff8000002f2f7808 */ /* 0x000fe40005000000 */
[----:B------:R-:W-:Y:S02]  /*16130*/  ISETP.GT.AND P2, PT, R15, 0x31, P6 ;  /* 0x000000310f00780c */ /* 0x000fe40003744270 */
[----:B------:R-:W-:Y:S02]  /*16140*/  FMNMX.FTZ R0, R38, R0, !PT ;  /* 0x0000000026007209 */ /* 0x000fe40007810000 */
        /* <DEDUP_REMOVED lines=8> */
[----:B------:R-:W-:Y:S02]  /*161d0*/  FMNMX.FTZ R0, R46, R0, !PT ;  /* 0x000000002e007209 */ /* 0x000fe40007810000 */
        /* <DEDUP_REMOVED lines=26> */
[----:B------:R-:W-:Y:S02]  /*16380*/  ISETP.GT.AND P2, PT, R15, 0x69, P6 ;  /* 0x000000690f00780c */ /* 0x000fe40003744270 */
[----:B------:R-:W-:-:S02]  /*16390*/  FMNMX.FTZ R0, R70, R0, !PT ;  /* 0x0000000046007209 */ /* 0x000fc40007810000 */
[----:B------:R-:W-:Y:S02]  /*163a0*/  @P0 LOP3.LUT R17, R17, 0x8, RZ, 0xfc, !PT ;  /* 0x0000000811110812 */ /* 0x000fe400078efcff */
[----:B------:R-:W-:Y:S02]  /*163b0*/  ISETP.LT.OR P0, PT, R14, 0x6a, P2 ;  /* 0x0000006a0e00780c */ /* 0x000fe40001701670 */
[----:B------:R-:W-:Y:S02]  /*163c0*/  FSETP.NEU.FTZ.AND P2, PT, R3, -INF , PT ;  /* 0xff8000000300780b */ /* 0x000fe40003f5d000 */
[----:B------:R-:W-:Y:S02]  /*163d0*/  FMNMX.FTZ R0, R71, R0, !PT ;  /* 0x0000000047007209 */ /* 0x000fe40007810000 */
[----:B------:R-:W-:Y:S02]  /*163e0*/  FSEL R10, R3, RZ, P2 ;  /* 0x000000ff030a7208 */ /* 0x000fe40001000000 */
[----:B------:R-:W-:-:S02]  /*163f0*/  FSEL R11, R11, RZ, P2 ;  /* 0x000000ff0b0b7208 */ /* 0x000fc40001000000 */
[----:B------:R-:W-:Y:S01]  /*16400*/  LOP3.LUT P2, RZ, R17, 0x8, RZ, 0xc0, !PT ;  /* 0x0000000811ff7812 */ /* 0x000fe2000784c0ff */
[----:B------:R-:W-:Y:S01]  /*16410*/  FADD.FTZ R10, -R10, R20 ;  /* 0x000000140a0a7221 */ /* 0x000fe20000010100 */
[----:B------:R-:W-:Y:S01]  /*16420*/  FMNMX.FTZ R0, R74, R0, !PT ;  /* 0x000000004a007209 */ /* 0x000fe20007810000 */
[C-C-:B------:R-:W-:Y:S01]  /*16430*/  FFMA.FTZ R24, R2.reuse, R24, -R11.reuse ;  /* 0x0000001802187223 */ /* 0x140fe2000001080b */
[----:B------:R-:W-:Y:S01]  /*16440*/  ISETP.GT.AND P3, PT, R15, 0x70, P6 ;  /* 0x000000700f00780c */ /* 0x000fe20003764270 */
[----:B------:R-:W-:Y:S01]  /*16450*/  FMUL.FTZ R10, R2, R10 ;  /* 0x0000000a020a7220 */ /* 0x000fe20000410000 */
[----:B------:R-:W-:Y:S01]  /*16460*/  FSEL R78, R78, -INF , !P2 ;  /* 0xff8000004e4e7808 */ /* 0x000fe20005000000 */
[C-C-:B------:R-:W-:Y:S01]  /*16470*/  FFMA.FTZ R25, R2.reuse, R25, -R11.reuse ;  /* 0x0000001902197223 */ /* 0x140fe2000001080b */
[----:B------:R-:W-:Y:S01]  /*16480*/  FMNMX.FTZ R0, R75, R0, !PT ;  /* 0x000000004b007209 */ /* 0x000fe20007810000 */
[----:B------:R-:W-:Y:S01]  /*16490*/  MUFU.EX2 R24, R24 ;  /* 0x0000001800187308 */ /* 0x000fe20000000800 */
[----:B------:R-:W-:Y:S01]  /*164a0*/  ISETP.GT.AND P4, PT, R15, 0x71, P6 ;  /* 0x000000710f00780c */ /* 0x000fe20003784270 */
[--C-:B------:R-:W-:Y:S01]  /*164b0*/  FFMA.FTZ R28, R2, R28, -R11.reuse ;  /* 0x0000001c021c7223 */ /* 0x100fe2000001080b */
[----:B------:R-:W-:Y:S01]  /*164c0*/  ISETP.LT.OR P3, PT, R14, 0x71, P3 ;  /* 0x000000710e00780c */ /* 0x000fe20001f61670 */
[C-C-:B------:R-:W-:Y:S01]  /*164d0*/  FFMA.FTZ R29, R2.reuse, R29, -R11.reuse ;  /* 0x0000001d021d7223 */ /* 0x140fe2000001080b */
[----:B------:R-:W-:Y:S01]  /*164e0*/  FSEL R79, R79, -INF , !P0 ;  /* 0xff8000004f4f7808 */ /* 0x000fe20004000000 */
[--C-:B------:R-:W-:Y:S01]  /*164f0*/  FFMA.FTZ R32, R2, R32, -R11.reuse ;  /* 0x0000002002207223 */ /* 0x100fe2000001080b */
[----:B------:R-:W-:Y:S01]  /*16500*/  FMNMX.FTZ R0, R78, R0, !PT ;  /* 0x000000004e007209 */ /* 0x000fe20007810000 */
[----:B------:R-:W0:Y:S01]  /*16510*/  MUFU.EX2 R10, R10 ;  /* 0x0000000a000a7308 */ /* 0x000e220000000800 */
[----:B------:R-:W-:Y:S01]  /*16520*/  ISETP.GT.AND P5, PT, R15, 0x78, P6 ;  /* 0x000000780f00780c */ /* 0x000fe200037a4270 */
[--C-:B------:R-:W-:Y:S01]  /*16530*/  FFMA.FTZ R33, R2, R33, -R11.reuse ;  /* 0x0000002102217223 */ /* 0x100fe2000001080b */
[----:B------:R-:W-:Y:S01]  /*16540*/  ISETP.LT.OR P4, PT, R14, 0x72, P4 ;  /* 0x000000720e00780c */ /* 0x000fe20002781670 */
[--C-:B------:R-:W-:Y:S01]  /*16550*/  FFMA.FTZ R36, R2, R36, -R11.reuse ;  /* 0x0000002402247223 */ /* 0x100fe2000001080b */
[----:B------:R-:W-:Y:S01]  /*16560*/  FSEL R82, R82, -INF , !P3 ;  /* 0xff80000052527808 */ /* 0x000fe20005800000 */
[C-C-:B------:R-:W-:Y:S01]  /*16570*/  FFMA.FTZ R37, R2.reuse, R37, -R11.reuse ;  /* 0x0000002502257223 */ /* 0x140fe2000001080b */
[----:B------:R-:W-:Y:S01]  /*16580*/  FMNMX.FTZ R0, R79, R0, !PT ;  /* 0x000000004f007209 */ /* 0x000fe20007810000 */
[----:B------:R-:W1:Y:S01]  /*16590*/  MUFU.EX2 R25, R25 ;  /* 0x0000001900197308 */ /* 0x000e620000000800 */
[----:B------:R-:W-:Y:S01]  /*165a0*/  ISETP.GT.AND P6, PT, R15, 0x79, P6 ;  /* 0x000000790f00780c */ /* 0x000fe200037c4270 */
[--C-:B------:R-:W-:Y:S01]  /*165b0*/  FFMA.FTZ R40, R2, R40, -R11.reuse ;  /* 0x0000002802287223 */ /* 0x100fe2000001080b */
[----:B------:R-:W-:Y:S01]  /*165c0*/  ISETP.LT.OR P5, PT, R14, 0x79, P5 ;  /* 0x000000790e00780c */ /* 0x000fe20002fa1670 */
[C-C-:B------:R-:W-:Y:S01]  /*165d0*/  FFMA.FTZ R41, R2.reuse, R41, -R11.reuse ;  /* 0x0000002902297223 */ /* 0x140fe2000001080b */
[----:B------:R-:W-:Y:S01]  /*165e0*/  FSEL R83, R83, -INF , !P4 ;  /* 0xff80000053537808 */ /* 0x000fe20006000000 */
[--C-:B------:R-:W-:Y:S01]  /*165f0*/  FFMA.FTZ R44, R2, R44, -R11.reuse ;  /* 0x0000002c022c7223 */ /* 0x100fe2000001080b */
[----:B------:R-:W-:Y:S01]  /*16600*/  FMNMX.FTZ R0, R82, R0, !PT ;  /* 0x0000000052007209 */ /* 0x000fe20007810000 */
[----:B------:R-:W-:Y:S01]  /*16610*/  MUFU.EX2 R28, R28 ;  /* 0x0000001c001c7308 */ /* 0x000fe20000000800 */
[----:B------:R-:W-:Y:S01]  /*16620*/  ISETP.LT.OR P6, PT, R14, 0x7a, P6 ;  /* 0x0000007a0e00780c */ /* 0x000fe200037c1670 */
[----:B0-----:R-:W-:Y:S01]  /*16630*/  FFMA.FTZ R6, R10, R6, R24 ;  /* 0x000000060a067223 */ /* 0x001fe20000010018 */
[----:B------:R-:W-:Y:S01]  /*16640*/  FSEL R86, R86, -INF , !P5 ;  /* 0xff80000056567808 */ /* 0x000fe20006800000 */
[C-C-:B------:R-:W-:Y:S01]  /*16650*/  FFMA.FTZ R45, R2.reuse, R45, -R11.reuse ;  /* 0x0000002d022d7223 */ /* 0x140fe2000001080b */
[----:B------:R-:W-:Y:S01]  /*16660*/  FMNMX.FTZ R0, R83, R0, !PT ;  /* 0x0000000053007209 */ /* 0x000fe20007810000 */
[--C-:B------:R-:W-:Y:S01]  /*16670*/  FFMA.FTZ R48, R2, R48, -R11.reuse ;  /* 0x0000003002307223 */ /* 0x100fe2000001080b */
[----:B------:R-:W-:Y:S01]  /*16680*/  FSEL R87, R87, -INF , !P6 ;  /* 0xff80000057577808 */ /* 0x000fe20007000000 */
[----:B------:R-:W-:Y:S01]  /*16690*/  MUFU.EX2 R29, R29 ;  /* 0x0000001d001d7308 */ /* 0x000fe20000000800 */
[----:B------:R-:W-:Y:S01]  /*166a0*/  FMNMX.FTZ R0, R86, R0, !PT ;  /* 0x0000000056007209 */ /* 0x000fe20007810000 */
[----:B-1----:R-:W-:Y:S01]  /*166b0*/  FADD.FTZ R6, R25, R6 ;  /* 0x0000000619067221 */ /* 0x002fe20000010000 */
[----:B------:R-:W-:-:S01]  /*166c0*/  FFMA.FTZ R49, R2, R49, -R11 ;  /* 0x0000003102317223 */ /* 0x000fc2000001080b */
[C-C-:B------:R-:W-:Y:S01]  /*166d0*/  FFMA.FTZ R52, R2.reuse, R52, -R11.reuse ;  /* 0x0000003402347223 */ /* 0x140fe2000001080b */
[----:B------:R-:W-:Y:S01]  /*166e0*/  FMNMX.FTZ R0, R87, R0, !PT ;  /* 0x0000000057007209 */ /* 0x000fe20007810000 */
[C-C-:B------:R-:W-:Y:S01]  /*166f0*/  FFMA.FTZ R53, R2.reuse, R53, -R11.reuse ;  /* 0x0000003502357223 */ /* 0x140fe2000001080b */
[----:B------:R-:W-:-:S01]  /*16700*/  FFMA.FTZ R56, R2, R56, -R11 ;  /* 0x0000003802387223 */ /* 0x000fc2000001080b */
[----:B------:R-:W-:Y:S01]  /*16710*/  MUFU.EX2 R32, R32 ;  /* 0x0000002000207308 */ /* 0x000fe20000000800 */
[----:B------:R-:W-:-:S01]  /*16720*/  FFMA.FTZ R57, R2, R57, -R11 ;  /* 0x0000003902397223 */ /* 0x000fc2000001080b */
[----:B------:R-:W0:Y:S01]  /*16730*/  SHFL.BFLY PT, R14, R0, 0x2, 0x1f ;  /* 0x0c401f00000e7f89 */ /* 0x000e2200000e0000 */
        /* <DEDUP_REMOVED lines=16> */
[----:B------:R-:W-:-:S02]  /*16840*/  ISETP.NE.AND P2, PT, R136, 0x3, PT ;  /* 0x000000038800780c */ /* 0x000fc40003f45270 */
[----:B------:R-:W-:-:S03]  /*16850*/  LOP3.LUT P0, RZ, R17, 0x20000000, RZ, 0xc0, !PT ;  /* 0x2000000011ff7812 */ /* 0x000fc6000780c0ff */
        /* <DEDUP_REMOVED lines=163> */
.L_x_10088:
[----:B------:R-:W2:Y:S01]  /*17290*/  LDL R14, [R1+0x1c] ;  /* 0x00001c00010e7983 */ /* 0x000ea20000100800 */
[----:B------:R-:W-:-:S05]  /*172a0*/  VIADD R21, R21, 0x19c60 ;  /* 0x00019c6015157836 */ /* 0x000fca0000000000 */
[----:B--2---:R-:W-:Y:S02]  /*172b0*/  PRMT R21, R14, 0x654, R21 ;  /* 0x000006540e157816 */ /* 0x004fe40000000015 */
[----:B------:R-:W2:Y:S01]  /*172c0*/  LDL R14, [R1+0x38] ;  /* 0x00003800010e7983 */ /* 0x000ea20000100800 */
        /* <DEDUP_REMOVED lines=100> */
[C---:B--2---:R-:W-:Y:S01]  /*17910*/  ISETP.GT.AND P1, PT, R4.reuse, R14, PT ;  /* 0x0000000e0400720c */ /* 0x044fe20003f24270 */
[----:B------:R-:W-:-:S12]  /*17920*/  VIADD R4, R4, 0xffffffff ;  /* 0xffffffff04047836 */ /* 0x000fd80000000000 */
[----:B0-----:R-:W-:Y:S05]  /*17930*/  @P1 BRA `(.L_x_10089) ;  /* 0xffffffd000241947 */ /* 0x001fea000383ffff */
.L_x_10069:
[----:B------:R-:W-:Y:S05]  /*17940*/  BSYNC B0 ;  /* 0x0000000000007941 */ /* 0x000fea0003800000 */
.L_x_10068:
[----:B------:R-:W-:Y:S01]  /*17950*/  IMAD.U32 R14, RZ, RZ, UR36 ;  /* 0x00000024ff0e7e24 */ /* 0x000fe2000f8e00ff */
[----:B------:R-:W-:Y:S06]  /*17960*/  BAR.ARV 0x8, 0x200 ;  /* 0x0208000000007b1d */ /* 0x000fec0000002000 */
[----:B------:R-:W-:-:S13]  /*17970*/  ISETP.NE.AND P1, PT, R14, 0x3, PT ;  /* 0x000000030e00780c */ /* 0x000fda0003f25270 */
[----:B------:R-:W-:Y:S05]  /*17980*/  @!P1 BRA `(.L_x_10090) ;  /* 0x0000000000049947 */ /* 0x000fea0003800000 */
[----:B------:R-:W-:Y:S01]  /*17990*/  BPT.TRAP 0x1 ;  /* 0x000000040000795c */ /* 0x000fe20000300000 */
.L_x_10090:
[----:B------:R-:W-:Y:S01]  /*179a0*/  IMAD R4, R18, 0x8, R16 ;  /* 0x0000000812047824 */ /* 0x000fe200078e0210 */
[----:B------:R-:W-:-:S04]  /*179b0*/  SHF.L.U32 R7, R22, 0x1f, RZ ;  /* 0x0000001f16077819 */ /* 0x000fc800000006ff */
[----:B------:R0:W1:Y:S01]  /*179c0*/  SYNCS.PHASECHK.TRANS64.TRYWAIT P0, [R4+URZ+0x19c50], R7 ;  /* 0x019c5007040075a7 */ /* 0x000062000800017f */
[----:B------:R-:W-:Y:S05]  /*179d0*/  @!P1 BRA `(.L_x_10091) ;  /* 0x0000000000049947 */ /* 0x000fea0003800000 */
[----:B------:R-:W-:Y:S01]  /*179e0*/  BPT.TRAP 0x1 ;  /* 0x000000040000795c */ /* 0x000fe20000300000 */
.L_x_10091:
[----:B------:R-:W-:Y:S04]  /*179f0*/  BSSY B0, `(.L_x_10092) ;  /* 0x0000004000007945 */ /* 0x000fe80003800000 */
[----:B-1----:R-:W-:Y:S05]  /*17a00*/  @P0 BRA `(.L_x_10093) ;  /* 0x0000000000080947 */ /* 0x002fea0003800000 */
[----:B------:R-:W1:Y:S02]  /*17a10*/  SYNCS.PHASECHK.TRANS64.TRYWAIT P0, [R4+URZ+0x19c50], R7 ;  /* 0x019c5007040075a7 */ /* 0x000e64000800017f */
[----:B-1----:R-:W-:Y:S05]  /*17a20*/  @!P0 BRA `(.L_x_10094) ;  /* 0x000000c400ac8947 */ /* 0x002fea0003800000 */
.L_x_10093:
[----:B------:R-:W-:Y:S05]  /*17a30*/  BSYNC B0 ;  /* 0x0000000000007941 */ /* 0x000fea0003800000 */
.L_x_10092:
[----:B------:R-:W0:Y:S01]  /*17a40*/  LDL.LU R20, [R1+0x4c] ;  /* 0x00004c0001147983 */ /* 0x000e220000300800 */
[----:B------:R-:W-:-:S03]  /*17a50*/  ULDC.64 UR4, c[0x0][0x9a0] ;  /* 0x0002680000047ab9 */ /* 0x000fc60000000a00 */
[----:B------:R-:W2:Y:S01]  /*17a60*/  LDL R15, [R1+0x3c] ;  /* 0x00003c00010f7983 */ /* 0x000ea20000100800 */
[----:B------:R-:W-:Y:S01]  /*17a70*/  VIADD R16, R16, 0x3000 ;  /* 0x0000300010107836 */ /* 0x000fe20000000000 */
[----:B------:R-:W-:Y:S01]  /*17a80*/  ISETP.NE.U32.AND P0, PT, RZ, UR4, PT ;  /* 0x00000004ff007c0c */ /* 0x000fe2000bf05070 */
[----:B------:R-:W-:-:S03]  /*17a90*/  WARPGROUP.ARRIVE ;  /* 0x00000000000079c5 */ /* 0x000fc60000000000 */
[----:B------:R-:W-:Y:S02]  /*17aa0*/  SHF.R.U32.HI R16, RZ, 0x4, R16 ;  /* 0x00000004ff107819 */ /* 0x000fe40000011610 */
[----:B------:R-:W-:Y:S02]  /*17ab0*/  ISETP.NE.AND.EX P0, PT, RZ, UR5, PT, P0 ;  /* 0x00000005ff007c0c */ /* 0x000fe4000bf05300 */
[----:B------:R-:W-:-:S04]  /*17ac0*/  LOP3.LUT R16, R16, 0x3fff, RZ, 0xc0, !PT ;  /* 0x00003fff10107812 */ /* 0x000fc800078ec0ff */
[----:B------:R-:W-:-:S05]  /*17ad0*/  LOP3.LUT R11, R16, 0x10000, RZ, 0xfc, !PT ;  /* 0x00010000100b7812 */ /* 0x000fca00078efcff */
[----:B------:R-:W-:Y:S02]  /*17ae0*/  IMAD R10, R18, 0x300, R11 ;  /* 0x00000300120a7824 */ /* 0x000fe400078e020b */
[----:B------:R-:W-:Y:S01]  /*17af0*/  IMAD.MOV.U32 R11, RZ, RZ, 0x40000040 ;  /* 0x40000040ff0b7424 */ /* 0x000fe200078e00ff */
[----:B------:R-:W3:Y:S02]  /*17b00*/  @P0 LDC.64 R8, c[0x0][0x9c8] ;  /* 0x00027200ff080b82 */ /* 0x000ee40000000a00 */
[----:B------:R-:W-:Y:S02]  /*17b10*/  R2UR UR6, R10 ;  /* 0x000000000a0672ca */ /* 0x000fe400000e0000 */
[----:B------:R-:W-:-:S04]  /*17b20*/  R2UR UR7, R11 ;  /* 0x000000000b0772ca */ /* 0x000fc800000e0000 */
[----:B------:R-:W2:Y:S09]  /*17b30*/  @P0 LDC.64 R12, c[0x0][0x9d0] ;  /* 0x00027400ff0c0b82 */ /* 0x000eb20000000a00 */
[----:B------:R-:W-:Y:S03]  /*17b40*/  QGMMA.64x96x32.F32.E4M3.E4M3 R88, R148, gdesc[UR4], R88, gsb0 ;  /* 0x0160000494587df3 */ /* 0x000fe60008000858 */
[----:B------:R-:W-:-:S02]  /*17b50*/  WARPGROUP.DEPBAR.LE gsb0, 0x0 ;  /* 0x00008000000079c5 */ /* 0x000fc40000010000 */
[----:B------:R-:W-:Y:S01]  /*17b60*/  WARPGROUP.ARRIVE ;  /* 0x00000000000079c5 */ /* 0x000fe20000000000 */
[----:B01----:R-:W-:-:S05]  /*17b70*/  @P0 SHF.R.S32.HI R7, RZ, 0x1f, R20 ;  /* 0x0000001fff070819 */ /* 0x003fca0000011414 */
[----:B---3--:R-:W-:-:S04]  /*17b80*/  @P0 IMAD R14, R7, R8, RZ ;  /* 0x00000008070e0224 */ /* 0x008fc800078e02ff */
[C---:B------:R-:W-:Y:S02]  /*17b90*/  @P0 IMAD R7, R20.reuse, R9, R14 ;  /* 0x0000000914070224 */ /* 0x040fe400078e020e */
[----:B------:R-:W-:-:S04]  /*17ba0*/  @P0 IMAD.WIDE.U32 R8, R20, R8, RZ ;  /* 0x0000000814080225 */ /* 0x000fc800078e00ff */
[----:B------:R-:W-:Y:S02]  /*17bb0*/  @P0 IMAD.IADD R9, R9, 0x1, R7 ;  /* 0x0000000109090824 */ /* 0x000fe400078e0207 */
[----:B------:R-:W-:Y:S02]  /*17bc0*/  IMAD.MOV.U32 R7, RZ, RZ, 0x3f800000 ;  /* 0x3f800000ff077424 */ /* 0x000fe400078e00ff */
[----:B--2---:R-:W-:-:S04]  /*17bd0*/  @P0 IMAD.WIDE.U32 R8, R15, R12, R8 ;  /* 0x0000000c0f080225 */ /* 0x004fc800078e0008 */
[----:B------:R-:W-:Y:S01]  /*17be0*/  @P0 IMAD R13, R15, R13, R9 ;  /* 0x0000000d0f0d0224 */ /* 0x000fe200078e0209 */
[----:B------:R-:W-:-:S04]  /*17bf0*/  @P0 LEA R12, P1, R8, UR4, 0x2 ;  /* 0x00000004080c0c11 */ /* 0x000fc8000f8210ff */
[----:B------:R-:W-:-:S05]  /*17c00*/  @P0 LEA.HI.X R13, R8, UR5, R13, 0x2, P1 ;  /* 0x00000005080d0c11 */ /* 0x000fca00088f140d */
[----:B------:R0:W2:Y:S01]  /*17c10*/  @P0 LDG.E R7, desc[UR42][R12.64] ;  /* 0x0000002a0c070981 */ /* 0x0000a2000c1e1900 */
[----:B------:R-:W-:Y:S02]  /*17c20*/  VIADD R8, R10, 0x2 ;  /* 0x000000020a087836 */ /* 0x000fe40000000000 */
[----:B------:R-:W-:Y:S01]  /*17c30*/  IMAD.MOV.U32 R9, RZ, RZ, 0x40000040 ;  /* 0x40000040ff097424 */ /* 0x000fe200078e00ff */
[----:B------:R-:W1:Y:S01]  /*17c40*/  SHFL.BFLY PT, R14, R5, 0x2, 0x1f ;  /* 0x0c401f00050e7f89 */ /* 0x000e6200000e0000 */
[----:B------:R-:W-:Y:S01]  /*17c50*/  IMAD.MOV.U32 R11, RZ, RZ, 0x40000040 ;  /* 0x40000040ff0b7424 */ /* 0x000fe200078e00ff */
[----:B------:R-:W-:Y:S01]  /*17c60*/  R2UR UR6, R8 ;  /* 0x00000000080672ca */ /* 0x000fe200000e0000 */
[C---:B------:R-:W-:Y:S01]  /*17c70*/  VIADD R8, R10.reuse, 0x4 ;  /* 0x000000040a087836 */ /* 0x040fe20000000000 */
[----:B------:R-:W-:Y:S01]  /*17c80*/  R2UR UR7, R9 ;  /* 0x00000000090772ca */ /* 0x000fe200000e0000 */
[----:B------:R-:W-:Y:S02]  /*17c90*/  IMAD.MOV.U32 R9, RZ, RZ, 0x40000040 ;  /* 0x40000040ff097424 */ /* 0x000fe400078e00ff */
[----:B------:R-:W-:-:S02]  /*17ca0*/  VIADD R10, R10, 0x6 ;  /* 0x000000060a0a7836 */ /* 0x000fc40000000000 */
[----:B------:R-:W-:Y:S02]  /*17cb0*/  IMAD.U32 R16, RZ, RZ, UR36 ;  /* 0x00000024ff107e24 */ /* 0x000fe4000f8e00ff */
[----:B------:R-:W-:Y:S02]  /*17cc0*/  IMAD.MOV.U32 R20, RZ, RZ, -0x800000 ;  /* 0xff800000ff147424 */ /* 0x000fe400078e00ff */
[----:B------:R-:W-:Y:S01]  /*17cd0*/  IMAD.MOV.U32 R21, RZ, RZ, -0x800000 ;  /* 0xff800000ff157424 */ /* 0x000fe200078e00ff */
[----:B------:R-:W-:-:S03]  /*17ce0*/  ISETP.NE.AND P3, PT, R16, 0x3, PT ;  /* 0x000000031000780c */ /* 0x000fc60003f65270 */
[----:B------:R-:W-:Y:S01]  /*17cf0*/  QGMMA.64x96x32.F32.E4M3.E4M3 R88, R144, gdesc[UR4], R88, gsb0 ;  /* 0x0160000490587df3 */ /* 0x000fe20008000858 */
[----:B------:R-:W-:Y:S02]  /*17d00*/  R2UR UR6, R8 ;  /* 0x00000000080672ca */ /* 0x000fe400000e0000 */
[----:B------:R-:W-:Y:S02]  /*17d10*/  R2UR UR7, R9 ;  /* 0x00000000090772ca */ /* 0x000fe400000e0000 */
[----:B------:R-:W3:Y:S01]  /*17d20*/  SHFL.BFLY PT, R9, R6, 0x2, 0x1f ;  /* 0x0c401f0006097f89 */ /* 0x000ee200000e0000 */
[----:B-1----:R-:W-:-:S01]  /*17d30*/  FADD.FTZ R14, R14, R5 ;  /* 0x000000050e0e7221 */ /* 0x002fc20000010000 */
[----:B---3--:R-:W-:Y:S01]  /*17d40*/  FADD.FTZ R9, R9, R6 ;  /* 0x0000000609097221 */ /* 0x008fe20000010000 */
[----:B------:R-:W-:-:S04]  /*17d50*/  IMAD.MOV.U32 R6, RZ, RZ, RZ ;  /* 0x000000ffff067224 */ /* 0x000fc800078e00ff */
[----:B------:R-:W0:Y:S02]  /*17d60*/  SHFL.BFLY PT, R8, R9, 0x1, 0x1f ;  /* 0x0c201f0009087f89 */ /* 0x000e2400000e0000 */
[----:B0-----:R-:W-:-:S04]  /*17d70*/  FADD.FTZ R12, R9, R8 ;  /* 0x00000008090c7221 */ /* 0x001fc80000010000 */
[C---:B------:R-:W-:Y:S01]  /*17d80*/  FMUL.FTZ R13, R12.reuse, 0.00390625 ;  /* 0x3b8000000c0d7820 */ /* 0x040fe20000410000 */
[----:B------:R-:W-:-:S04]  /*17d90*/  FSETP.NE.FTZ.AND P0, PT, R12, RZ, PT ;  /* 0x000000ff0c00720b */ /* 0x000fc80003f15000 */
[----:B------:R-:W-:-:S09]  /*17da0*/  FSETP.NE.FTZ.AND P1, PT, R13, RZ, PT ;  /* 0x000000ff0d00720b */ /* 0x000fd20003f35000 */
[----:B------:R-:W-:Y:S04]  /*17db0*/  @P0 MUFU.RCP R6, R12 ;  /* 0x0000000c00060308 */ /* 0x000fe80000001000 */
[----:B------:R-:W-:-:S04]  /*17dc0*/  @P1 FMUL.FTZ R8, R2, 0.69314718246459960938 ;  /* 0x3f31721802081820 */ /* 0x000fc80000410000 */
[----:B------:R-:W0:Y:S02]  /*17dd0*/  @P1 MUFU.LG2 R5, R13 ;  /* 0x0000000d00051308 */ /* 0x000e240000000c00 */
[----:B0-----:R-:W-:-:S04]  /*17de0*/  @P1 FMUL.FTZ R5, R5, 0.69314718246459960938 ;  /* 0x3f31721805051820 */ /* 0x001fc80000410000 */
[----:B------:R-:W-:Y:S01]  /*17df0*/  @P1 FFMA.FTZ R20, R8, R3, R5 ;  /* 0x0000000308141223 */ /* 0x000fe20000010005 */
[----:B------:R-:W-:Y:S02]  /*17e00*/  WARPGROUP.DEPBAR.LE gsb0, 0x0 ;  /* 0x00008000000079c5 */ /* 0x000fe40000010000 */
[----:B------:R-:W-:-:S06]  /*17e10*/  WARPGROUP.ARRIVE ;  /* 0x00000000000079c5 */ /* 0x000fcc0000000000 */
[----:B------:R-:W-:Y:S01]  /*17e20*/  QGMMA.64x96x32.F32.E4M3.E4M3 R88, R140, gdesc[UR4], R88, gsb0 ;  /* 0x016000048c587df3 */ /* 0x000fe20008000858 */
[----:B------:R-:W-:Y:S01]  /*17e30*/  R2UR UR6, R10 ;  /* 0x000000000a0672ca */ /* 0x000fe200000e0000 */
[----:B------:R-:W-:Y:S01]  /*17e40*/  IMAD.MOV.U32 R10, RZ, RZ, RZ ;  /* 0x000000ffff0a7224 */ /* 0x000fe200078e00ff */
[----:B------:R-:W-:Y:S02]  /*17e50*/  R2UR UR7, R11 ;  /* 0x000000000b0772ca */ /* 0x000fe400000e0000 */
        /* <DEDUP_REMOVED lines=13> */
[-C--:B--2---:R-:W-:Y:S01]  /*17f30*/  FMUL.FTZ R3, R6, R7.reuse ;  /* 0x0000000706037220 */ /* 0x084fe20000410000 */
[----:B------:R-:W-:Y:S01]  /*17f40*/  FMUL.FTZ R12, R10, R7 ;  /* 0x000000070a0c7220 */ /* 0x000fe20000410000 */
[----:B------:R-:W-:Y:S02]  /*17f50*/  WARPGROUP.DEPBAR.LE gsb0, 0x0 ;  /* 0x00008000000079c5 */ /* 0x000fe40000010000 */
[----:B------:R-:W-:Y:S05]  /*17f60*/  @!P3 BRA `(.L_x_10095) ;  /* 0x000000000004b947 */ /* 0x000fea0003800000 */
[----:B------:R-:W-:Y:S01]  /*17f70*/  BPT.TRAP 0x1 ;  /* 0x000000040000795c */ /* 0x000fe20000300000 */
.L_x_10095:
[----:B------:R-:W2:Y:S01]  /*17f80*/  LDL.LU R0, [R1+0x1c] ;  /* 0x00001c0001007983 */ /* 0x000ea20000300800 */
[----:B------:R-:W-:Y:S02]  /*17f90*/  VIADD R4, R4, 0x19c60 ;  /* 0x00019c6004047836 */ /* 0x000fe40000000000 */
[-C--:B------:R-:W-:Y:S01]  /*17fa0*/  FMUL.FTZ R15, R88, R3.reuse ;  /* 0x00000003580f7220 */ /* 0x080fe20000410000 */
[-C--:B------:R-:W-:Y:S01]  /*17fb0*/  FMUL.FTZ R93, R93, R3.reuse ;  /* 0x000000035d5d7220 */ /* 0x080fe20000410000 */
[----:B------:R-:W3:Y:S01]  /*17fc0*/  LDL.LU R11, [R1+0x60] ;  /* 0x00006000010b7983 */ /* 0x000ee20000300800 */
[----:B------:R-:W-:Y:S02]  /*17fd0*/  VIADD R18, R18, 0x1 ;  /* 0x0000000112127836 */ /* 0x000fe40000000000 */
[-C--:B------:R-:W-:Y:S01]  /*17fe0*/  FMUL.FTZ R25, R96, R3.reuse ;  /* 0x0000000360197220 */ /* 0x080fe20000410000 */
[-C--:B------:R-:W-:Y:S02]  /*17ff0*/  FMUL.FTZ R26, R101, R3.reuse ;  /* 0x00000003651a7220 */ /* 0x080fe40000410000 */
        /* <DEDUP_REMOVED lines=45> */
[----:B--2---:R-:W-:Y:S01]  /*182d0*/  PRMT R2, R0, 0x654, R4 ;  /* 0x0000065400027816 */ /* 0x004fe20000000004 */
[----:B---3--:R-:W-:-:S03]  /*182e0*/  VIADD R11, R11, 0x1 ;  /* 0x000000010b0b7836 */ /* 0x008fc60000000000 */
[----:B------:R0:W-:Y:S02]  /*182f0*/  SYNCS.ARRIVE.TRANS64.RED.A1T0 RZ, [R2+URZ], RZ ;  /* 0x000000ff02ff79a7 */ /* 0x0001e4000810043f */
[----:B------:R0:W-:Y:S01]  /*18300*/  STL [R1+0x60], R11 ;  /* 0x0000600b01007387 */ /* 0x0001e20000100800 */
[-C--:B------:R-:W-:Y:S01]  /*18310*/  FMUL.FTZ R4, R113, R3.reuse ;  /* 0x0000000371047220 */ /* 0x080fe20000410000 */
[----:B------:R-:W-:Y:S01]  /*18320*/  FMUL.FTZ R0, R121, R3 ;  /* 0x0000000379007220 */ /* 0x000fe20000410000 */
[----:B------:R-:W-:-:S04]  /*18330*/  SEL R3, RZ, 0x1, P1 ;  /* 0x00000001ff037807 */ /* 0x000fc80000800000 */
[----:B------:R-:W-:-:S07]  /*18340*/  LOP3.LUT R22, R22, R3, RZ, 0x3c, !PT ;  /* 0x0000000316167212 */ /* 0x000fce00078e3cff */
.L_x_9982:
[----:B------:R-:W2:Y:S01]  /*18350*/  LDL R96, [R1+0x58] ;  /* 0x0000580001607983 */ /* 0x000ea20000100800 */
[----:B------:R-:W0:Y:S01]  /*18360*/  S2UR UR4, SR_CgaCtaId ;  /* 0x00000000000479c3 */ /* 0x000e220000008800 */
[----:B------:R-:W-:Y:S01]  /*18370*/  MOV R16, 0x400 ;  /* 0x0000040000107802 */ /* 0x000fe20000000f00 */
[----:B------:R-:W-:Y:S01]  /*18380*/  BSSY B0, `(.L_x_10096) ;  /* 0x0000335000007945 */ /* 0x000fe20003800000 */
[----:B0-----:R-:W-:-:S05]  /*18390*/  IMAD.U32 R2, RZ, RZ, UR4 ;  /* 0x00000004ff027e24 */ /* 0x001fca000f8e00ff */
[----:B------:R-:W-:Y:S01]  /*183a0*/  LEA R16, R2, R16, 0x18 ;  /* 0x0000001002107211 */ /* 0x000fe200078ec0ff */
        /* <DEDUP_REMOVED lines=11> */
[----:B------:R-:W-:Y:S01]  /*18460*/  ULDC.64 UR4, c[0x4][0x70] ;  /* 0x01001c0000047ab9 */ /* 0x000fe20000000a00 */
[----:B------:R-:W-:Y:S01]  /*18470*/  ULDC.64 UR6, c[0x0][0xc08] ;  /* 0x0003020000067ab9 */ /* 0x000fe20000000a00 */
[----:B------:R-:W1:Y:S01]  /*18480*/  S2R R11, SR_TID.X ;  /* 0x00000000000b7919 */ /* 0x000e620000002100 */
[----:B------:R-:W3:Y:S01]  /*18490*/  LDL R13, [R1+0x80] ;  /* 0x00008000010d7983 */ /* 0x000ee20000100800 */
[----:B------:R-:W-:Y:S01]  /*184a0*/  BAR.SYNC.DEFER_BLOCKING 0x1, 0x180 ;  /* 0x0046000000007b1d */ /* 0x000fe20000010000 */
[----:B--2---:R-:W-:Y:S02]  /*184b0*/  IMAD.MOV.U32 R12, RZ, RZ, R2 ;  /* 0x000000ffff0c7224 */ /* 0x004fe400078e0002 */
[----:B-1----:R-:W-:-:S05]  /*184c0*/  IMAD.SHL.U32 R2, R11, 0x4, RZ ;  /* 0x000000040b027824 */ /* 0x002fca00078e00ff */
[----:B------:R-:W-:-:S04]  /*184d0*/  LOP3.LUT R2, R2, 0xc, RZ, 0xc0, !PT ;  /* 0x0000000c02027812 */ /* 0x000fc800078ec0ff */
[----:B------:R-:W-:-:S05]  /*184e0*/  IADD3 R2, P0, R2, UR4, RZ ;  /* 0x0000000402027c10 */ /* 0x000fca000ff1e0ff */
[----:B------:R-:W-:Y:S01]  /*184f0*/  IMAD.X R3, RZ, RZ, UR5, P0 ;  /* 0x00000005ff037e24 */ /* 0x000fe200080e06ff */
[----:B------:R-:W-:-:S04]  /*18500*/  ULDC.64 UR4, c[0x0][0xc00] ;  /* 0x0003000000047ab9 */ /* 0x000fc80000000a00 */
[----:B------:R1:W2:Y:S01]  /*18510*/  LDG.E.CONSTANT R14, desc[UR42][R2.64] ;  /* 0x0000002a020e7981 */ /* 0x0002a2000c1e9900 */
[----:B------:R-:W-:-:S04]  /*18520*/  LOP3.LUT P0, R11, R11, 0x3, RZ, 0xc0, !PT ;  /* 0x000000030b0b7812 */ /* 0x000fc8000780c0ff */
[----:B------:R-:W-:-:S04]  /*18530*/  ISETP.EQ.OR P0, PT, R11, 0x3, !P0 ;  /* 0x000000030b00780c */ /* 0x000fc80004702670 */
[----:B------:R-:W-:Y:S02]  /*18540*/  SEL R57, R94, R95, P0 ;  /* 0x0000005f5e397207 */ /* 0x000fe40000000000 */
[----:B------:R-:W-:Y:S02]  /*18550*/  SEL R95, R95, R94, P0 ;  /* 0x0000005e5f5f7207 */ /* 0x000fe40000000000 */
[----:B------:R-:W4:Y:S01]  /*18560*/  LDL.LU R94, [R1+0x5c] ;  /* 0x00005c00015e7983 */ /* 0x000f220000300800 */
[----:B------:R-:W-:Y:S02]  /*18570*/  SEL R39, R9, R26, P0 ;  /* 0x0000001a09277207 */ /* 0x000fe40000000000 */
[----:B------:R-:W-:Y:S01]  /*18580*/  SEL R26, R26, R9, P0 ;  /* 0x000000091a1a7207 */ /* 0x000fe20000000000 */
[----:B------:R-:W-:Y:S01]  /*18590*/  IMAD.MOV.U32 R97, RZ, RZ, R12 ;  /* 0x000000ffff617224 */ /* 0x000fe200078e000c */
[----:B------:R-:W3:Y:S01]  /*185a0*/  S2R R9, SR_SWINHI ;  /* 0x0000000000097919 */ /* 0x000ee20000002f00 */
[----:B0-----:R-:W-:-:S02]  /*185b0*/  SEL R33, R15, R10, P0 ;  /* 0x0000000a0f217207 */ /* 0x001fc40000000000 */
[----:B------:R-:W-:Y:S01]  /*185c0*/  SEL R15, R10, R15, P0 ;  /* 0x0000000f0a0f7207 */ /* 0x000fe20000000000 */
[----:B------:R-:W4:Y:S01]  /*185d0*/  LDL R88, [R1+0x68] ;  /* 0x0000680001587983 */ /* 0x000f220000100800 */
[----:B------:R-:W-:Y:S02]  /*185e0*/  SEL R49, R31, R0, P0 ;  /* 0x000000001f317207 */ /* 0x000fe40000000000 */
[----:B------:R-:W-:Y:S02]  /*185f0*/  SEL R31, R0, R31, P0 ;  /* 0x0000001f001f7207 */ /* 0x000fe40000000000 */
[----:B------:R-:W-:Y:S02]  /*18600*/  SEL R59, R90, R91, P0 ;  /* 0x0000005b5a3b7207 */ /* 0x000fe40000000000 */
[----:B------:R-:W-:Y:S02]  /*18610*/  SEL R47, R5, R30, P0 ;  /* 0x0000001e052f7207 */ /* 0x000fe40000000000 */
[----:B------:R-:W-:-:S02]  /*18620*/  SEL R90, R91, R90, P0 ;  /* 0x0000005a5b5a7207 */ /* 0x000fc40000000000 */
[----:B-1----:R-:W-:Y:S02]  /*18630*/  MOV R2, R16 ;  /* 0x0000001000027202 */ /* 0x002fe40000000f00 */
[----:B---3--:R-:W-:-:S03]  /*18640*/  MOV R3, R9 ;  /* 0x0000000900037202 */ /* 0x008fc60000000f00 */
[----:B------:R-:W-:-:S03]  /*18650*/  IMAD.WIDE R10, R13, 0x2, R2 ;  /* 0x000000020d0a7825 */ /* 0x000fc600078e0202 */
[----:B------:R-:W-:-:S04]  /*18660*/  IADD3 R81, P5, R10, 0x20, RZ ;  /* 0x000000200a517810 */ /* 0x000fc80007fbe0ff */
[----:B------:R-:W-:Y:S02]  /*18670*/  LOP3.LUT R0, R81, 0x180, RZ, 0xc0, !PT ;  /* 0x0000018051007812 */ /* 0x000fe400078ec0ff */
[C---:B------:R-:W-:Y:S02]  /*18680*/  IADD3 R87, P3, R10.reuse, 0x3020, RZ ;  /* 0x000030200a577810 */ /* 0x040fe40007f7e0ff */
[----:B------:R-:W-:Y:S02]  /*18690*/  IADD3 R89, P2, R10, 0x6000, RZ ;  /* 0x000060000a597810 */ /* 0x000fe40007f5e0ff */
[----:B------:R-:W-:Y:S02]  /*186a0*/  SHF.R.U64 R0, R0, 0x3, RZ ;  /* 0x0000000300007819 */ /* 0x000fe400000012ff */
[----:B------:R-:W-:Y:S02]  /*186b0*/  SEL R41, R27, R6, P0 ;  /* 0x000000061b297207 */ /* 0x000fe40000000000 */
[----:B------:R-:W-:-:S02]  /*186c0*/  SEL R45, R29, R4, P0 ;  /* 0x000000041d2d7207 */ /* 0x000fc40000000000 */
[----:B------:R-:W-:Y:S02]  /*186d0*/  SEL R30, R30, R5, P0 ;  /* 0x000000051e1e7207 */ /* 0x000fe40000000000 */
[C---:B------:R-:W-:Y:S02]  /*186e0*/  IADD3 R85, P4, R10.reuse, 0x3000, RZ ;  /* 0x000030000a557810 */ /* 0x040fe40007f9e0ff */
[----:B------:R-:W-:Y:S02]  /*186f0*/  IADD3 R91, P1, R10, 0x6020, RZ ;  /* 0x000060200a5b7810 */ /* 0x000fe40007f3e0ff */
[----:B------:R-:W-:Y:S02]  /*18700*/  SEL R27, R6, R27, P0 ;  /* 0x0000001b061b7207 */ /* 0x000fe40000000000 */
[----:B------:R-:W-:Y:S02]  /*18710*/  SEL R29, R4, R29, P0 ;  /* 0x0000001d041d7207 */ /* 0x000fe40000000000 */
[----:B------:R-:W-:-:S02]  /*18720*/  LOP3.LUT R5, R10, 0x180, RZ, 0xc0, !PT ;  /* 0x000001800a057812 */ /* 0x000fc400078ec0ff */
[----:B------:R-:W-:Y:S02]  /*18730*/  LOP3.LUT R4, R87, 0x180, RZ, 0xc0, !PT ;  /* 0x0000018057047812 */ /* 0x000fe400078ec0ff */
[----:B------:R-:W-:Y:S02]  /*18740*/  LOP3.LUT R6, R89, 0x180, RZ, 0xc0, !PT ;  /* 0x0000018059067812 */ /* 0x000fe400078ec0ff */
[----:B------:R-:W-:Y:S02]  /*18750*/  LOP3.LUT R12, R0, R81, RZ, 0x3c, !PT ;  /* 0x00000051000c7212 */ /* 0x000fe400078e3cff */
[----:B------:R-:W-:Y:S02]  /*18760*/  LOP3.LUT R0, R85, 0x180, RZ, 0xc0, !PT ;  /* 0x0000018055007812 */ /* 0x000fe400078ec0ff */
[----:B------:R-:W-:Y:S01]  /*18770*/  SEL R37, R25, R8, P0 ;  /* 0x0000000819257207 */ /* 0x000fe20000000000 */
[--C-:B------:R-:W-:Y:S01]  /*18780*/  IMAD.X R13, RZ, RZ, R11.reuse, P5 ;  /* 0x000000ffff0d7224 */ /* 0x100fe200028e060b */
[----:B------:R-:W-:Y:S01]  /*18790*/  LOP3.LUT R32, R91, 0x180, RZ, 0xc0, !PT ;  /* 0x000001805b207812 */ /* 0x000fe200078ec0ff */
[----:B------:R-:W-:Y:S01]  /*187a0*/  IMAD.X R83, RZ, RZ, R11, P3 ;  /* 0x000000ffff537224 */ /* 0x000fe200018e060b */
[----:B------:R-:W-:-:S02]  /*187b0*/  SHF.R.U64 R5, R5, 0x3, RZ ;  /* 0x0000000305057819 */ /* 0x000fc400000012ff */
[----:B------:R-:W-:Y:S02]  /*187c0*/  SEL R43, R7, R28, P0 ;  /* 0x0000001c072b7207 */ /* 0x000fe40000000000 */
[----:B------:R-:W-:Y:S02]  /*187d0*/  SEL R35, R92, R93, P0 ;  /* 0x0000005d5c237207 */ /* 0x000fe40000000000 */
[----:B-----5:R-:W-:Y:S02]  /*187e0*/  SEL R24, R93, R92, P0 ;  /* 0x0000005c5d187207 */ /* 0x020fe40000000000 */
[----:B------:R-:W-:Y:S01]  /*187f0*/  SEL R61, R98, R99, P0 ;  /* 0x00000063623d7207 */ /* 0x000fe20000000000 */
[----:B------:R-:W-:Y:S01]  /*18800*/  IMAD.X R9, RZ, RZ, R11, P4 ;  /* 0x000000ffff097224 */ /* 0x000fe200020e060b */
[----:B------:R-:W-:Y:S01]  /*18810*/  SHF.R.U64 R4, R4, 0x3, RZ ;  /* 0x0000000304047819 */ /* 0x000fe200000012ff */
[----:B------:R-:W4:Y:S01]  /*18820*/  LDC.64 R80, c[0x0][0xc00] ;  /* 0x00030000ff507b82 */ /* 0x000f220000000a00 */
[----:B------:R-:W-:Y:S01]  /*18830*/  SHF.R.U64 R6, R6, 0x3, RZ ;  /* 0x0000000306067819 */ /* 0x000fe200000012ff */
[----:B------:R-:W3:Y:S01]  /*18840*/  LDL R93, [R1+0x34] ;  /* 0x00003400015d7983 */ /* 0x000ee20000100800 */
[----:B------:R-:W-:-:S02]  /*18850*/  SHF.R.U64 R0, R0, 0x3, RZ ;  /* 0x0000000300007819 */ /* 0x000fc400000012ff */
[----:B------:R-:W-:Y:S01]  /*18860*/  SHF.R.U64 R32, R32, 0x3, RZ ;  /* 0x0000000320207819 */ /* 0x000fe200000012ff */
[----:B------:R-:W3:Y:S01]  /*18870*/  LDL R92, [R1+0xc] ;  /* 0x00000c00015c7983 */ /* 0x000ee20000100800 */
[----:B------:R-:W-:Y:S01]  /*18880*/  SEL R28, R28, R7, P0 ;  /* 0x000000071c1c7207 */ /* 0x000fe20000000000 */
[--C-:B------:R-:W-:Y:S01]  /*18890*/  IMAD.X R7, RZ, RZ, R11.reuse, P2 ;  /* 0x000000ffff077224 */ /* 0x100fe200010e060b */
[----:B------:R-:W-:Y:S02]  /*188a0*/  LOP3.LUT R10, R5, R10, RZ, 0x3c, !PT ;  /* 0x0000000a050a7212 */ /* 0x000fe400078e3cff */
[----:B------:R-:W-:Y:S02]  /*188b0*/  LOP3.LUT R82, R4, R87, RZ, 0x3c, !PT ;  /* 0x0000005704527212 */ /* 0x000fe400078e3cff */
[----:B------:R-:W-:Y:S01]  /*188c0*/  LOP3.LUT R6, R6, R89, RZ, 0x3c, !PT ;  /* 0x0000005906067212 */ /* 0x000fe200078e3cff */
[----:B------:R-:W-:Y:S01]  /*188d0*/  IMAD.X R5, RZ, RZ, R11, P1 ;  /* 0x000000ffff057224 */ /* 0x000fe200008e060b */
        /* <DEDUP_REMOVED lines=16> */
[----:B------:R-:W-:Y:S02]  /*189e0*/  LOP3.LUT R8, R0, R85, RZ, 0x3c, !PT ;  /* 0x0000005500087212 */ /* 0x000fe400078e3cff */
[----:B------:R-:W-:Y:S02]  /*189f0*/  LOP3.LUT R4, R32, R91, RZ, 0x3c, !PT ;  /* 0x0000005b20047212 */ /* 0x000fe400078e3cff */
[----:B------:R-:W-:-:S02]  /*18a00*/  SEL R51, R124, R125, P0 ;  /* 0x0000007d7c337207 */ /* 0x000fc40000000000 */
[----:B------:R-:W-:Y:S02]  /*18a10*/  SEL R55, R132, R133, P0 ;  /* 0x0000008584377207 */ /* 0x000fe40000000000 */
[----:B------:R-:W-:Y:S02]  /*18a20*/  SEL R106, R107, R106, P0 ;  /* 0x0000006a6b6a7207 */ /* 0x000fe40000000000 */
[----:B------:R-:W-:Y:S02]  /*18a30*/  SEL R111, R111, R110, P0 ;  /* 0x0000006e6f6f7207 */ /* 0x000fe40000000000 */
[----:B------:R-:W-:Y:S02]  /*18a40*/  SEL R126, R127, R126, P0 ;  /* 0x0000007e7f7e7207 */ /* 0x000fe40000000000 */
[----:B------:R-:W-:Y:S02]  /*18a50*/  MOV R0, R10 ;  /* 0x0000000a00007202 */ /* 0x000fe40000000f00 */
[----:B------:R-:W-:-:S02]  /*18a60*/  SEL R125, R125, R124, P0 ;  /* 0x0000007c7d7d7207 */ /* 0x000fc40000000000 */
[----:B------:R-:W-:Y:S02]  /*18a70*/  SEL R132, R133, R132, P0 ;  /* 0x0000008485847207 */ /* 0x000fe40000000000 */
[----:B------:R-:W-:Y:S02]  /*18a80*/  SEL R119, R119, R118, P0 ;  /* 0x0000007677777207 */ /* 0x000fe40000000000 */
[----:B------:R-:W-:Y:S02]  /*18a90*/  SEL R130, R131, R130, P0 ;  /* 0x0000008283827207 */ /* 0x000fe40000000000 */
[----:B------:R-:W-:Y:S02]  /*18aa0*/  MOV R85, R12 ;  /* 0x0000000c00557202 */ /* 0x000fe40000000f00 */
[----:B------:R-:W-:Y:S02]  /*18ab0*/  MOV R82, R82 ;  /* 0x0000005200527202 */ /* 0x000fe40000000f00 */
[----:B------:R-:W-:-:S02]  /*18ac0*/  SEL R134, R135, R134, P0 ;  /* 0x0000008687867207 */ /* 0x000fc40000000000 */
[----:B------:R-:W-:Y:S02]  /*18ad0*/  MOV R83, R6 ;  /* 0x0000000600537202 */ /* 0x000fe40000000f00 */
[----:B------:R-:W-:Y:S02]  /*18ae0*/  MOV R86, R8 ;  /* 0x0000000800567202 */ /* 0x000fe40000000f00 */
[----:B------:R-:W-:Y:S01]  /*18af0*/  MOV R84, R4 ;  /* 0x0000000400547202 */ /* 0x000fe20000000f00 */
[----:B--2---:R0:W-:Y:S04]  /*18b00*/  SHFL.IDX PT, R62, R45, R14, 0x1c1f ;  /* 0x001c1f0e2d3e7589 */ /* 0x0041e800000e0000 */
[----:B------:R-:W-:Y:S01]  /*18b10*/  SHFL.IDX PT, R46, R37, R14, 0x1c1f ;  /* 0x001c1f0e252e7589 */ /* 0x000fe200000e0000 */
[----:B0-----:R-:W-:-:S03]  /*18b20*/  LOP3.LUT R45, R14, 0x2, RZ, 0x3c, !PT ;  /* 0x000000020e2d7812 */ /* 0x001fc600078e3cff */
[----:B------:R-:W-:Y:S04]  /*18b30*/  SHFL.IDX PT, R38, R33, R14, 0x1c1f ;  /* 0x001c1f0e21267589 */ /* 0x000fe800000e0000 */
[----:B------:R-:W0:Y:S04]  /*18b40*/  SHFL.IDX PT, R37, R15, R45, 0x1c1f ;  /* 0x001c1f2d0f257589 */ /* 0x000e2800000e0000 */
[----:B------:R-:W-:Y:S04]  /*18b50*/  SHFL.IDX PT, R11, R39, R14, 0x1c1f ;  /* 0x001c1f0e270b7589 */ /* 0x000fe800000e0000 */
        /* <DEDUP_REMOVED lines=9> */
[----:B------:R-:W-:Y:S04]  /*18bf0*/  SHFL.IDX PT, R78, R53, R14, 0x1c1f ;  /* 0x001c1f0e354e7589 */ /* 0x000fe800000e0000 */
[----:B------:R-:W-:Y:S04]  /*18c00*/  SHFL.IDX PT, R61, R61, R14, 0x1c1f ;  /* 0x001c1f0e3d3d7589 */ /* 0x000fe800000e0000 */
[----:B------:R-:W-:Y:S04]  /*18c10*/  SHFL.IDX PT, R63, R63, R14, 0x1c1f ;  /* 0x001c1f0e3f3f7589 */ /* 0x000fe800000e0000 */
[----:B------:R-:W-:Y:S04]  /*18c20*/  SHFL.IDX PT, R66, R69, R14, 0x1c1f ;  /* 0x001c1f0e45427589 */ /* 0x000fe800000e0000 */
[----:B------:R-:W-:Y:S04]  /*18c30*/  SHFL.IDX PT, R74, R73, R14, 0x1c1f ;  /* 0x001c1f0e494a7589 */ /* 0x000fe800000e0000 */
[----:B------:R-:W4:Y:S04]  /*18c40*/  SHFL.IDX PT, R25, R25, R45, 0x1c1f ;  /* 0x001c1f2d19197589 */ /* 0x000f2800000e0000 */
[----:B------:R-:W3:Y:S04]  /*18c50*/  SHFL.IDX PT, R98, R98, R45, 0x1c1f ;  /* 0x001c1f2d62627589 */ /* 0x000ee800000e0000 */
[----:B------:R-:W-:Y:S04]  /*18c60*/  SHFL.IDX PT, R79, R128, R45, 0x1c1f ;  /* 0x001c1f2d804f7589 */ /* 0x000fe800000e0000 */
[----:B------:R-:W3:Y:S04]  /*18c70*/  SHFL.IDX PT, R24, R103, R45, 0x1c1f ;  /* 0x001c1f2d67187589 */ /* 0x000ee800000e0000 */
[----:B------:R-:W3:Y:S04]  /*18c80*/  SHFL.IDX PT, R71, R114, R45, 0x1c1f ;  /* 0x001c1f2d72477589 */ /* 0x000ee800000e0000 */
[----:B------:R-:W3:Y:S04]  /*18c90*/  SHFL.IDX PT, R75, R122, R45, 0x1c1f ;  /* 0x001c1f2d7a4b7589 */ /* 0x000ee800000e0000 */
[----:B------:R4:W-:Y:S04]  /*18ca0*/  SHFL.IDX PT, R54, R41, R14, 0x1c1f ;  /* 0x001c1f0e29367589 */ /* 0x0009e800000e0000 */
[----:B------:R4:W-:Y:S04]  /*18cb0*/  SHFL.IDX PT, R9, R43, R14, 0x1c1f ;  /* 0x001c1f0e2b097589 */ /* 0x0009e800000e0000 */
[----:B------:R-:W-:Y:S04]  /*18cc0*/  SHFL.IDX PT, R8, R47, R14, 0x1c1f ;  /* 0x001c1f0e2f087589 */ /* 0x000fe800000e0000 */
[----:B------:R3:W-:Y:S04]  /*18cd0*/  SHFL.IDX PT, R70, R49, R14, 0x1c1f ;  /* 0x001c1f0e31467589 */ /* 0x0007e800000e0000 */
[----:B------:R3:W-:Y:S04]  /*18ce0*/  SHFL.IDX PT, R5, R51, R14, 0x1c1f ;  /* 0x001c1f0e33057589 */ /* 0x0007e800000e0000 */
[----:B------:R-:W-:Y:S04]  /*18cf0*/  SHFL.IDX PT, R4, R55, R14, 0x1c1f ;  /* 0x001c1f0e37047589 */ /* 0x000fe800000e0000 */
[----:B------:R-:W-:Y:S04]  /*18d00*/  SHFL.IDX PT, R65, R65, R14, 0x1c1f ;  /* 0x001c1f0e41417589 */ /* 0x000fe800000e0000 */
[----:B------:R-:W-:Y:S04]  /*18d10*/  SHFL.IDX PT, R67, R67, R14, 0x1c1f ;  /* 0x001c1f0e43437589 */ /* 0x000fe800000e0000 */
[----:B------:R-:W-:Y:S04]  /*18d20*/  SHFL.IDX PT, R7, R77, R14, 0x1c1f ;  /* 0x001c1f0e4d077589 */ /* 0x000fe800000e0000 */
[----:B------:R-:W3:Y:S04]  /*18d30*/  SHFL.IDX PT, R26, R26, R45, 0x1c1f ;  /* 0x001c1f2d1a1a7589 */ /* 0x000ee800000e0000 */
[----:B------:R-:W3:Y:S04]  /*18d40*/  SHFL.IDX PT, R27, R27, R45, 0x1c1f ;  /* 0x001c1f2d1b1b7589 */ /* 0x000ee800000e0000 */
[----:B------:R-:W-:Y:S04]  /*18d50*/  SHFL.IDX PT, R69, R30, R45, 0x1c1f ;  /* 0x001c1f2d1e457589 */ /* 0x000fe800000e0000 */
        /* <DEDUP_REMOVED lines=8> */
[----:B------:R-:W-:Y:S04]  /*18de0*/  SHFL.IDX PT, R31, R31, R45, 0x1c1f ;  /* 0x001c1f2d1f1f7589 */ /* 0x000fe800000e0000 */
[----:B------:R-:W3:Y:S04]  /*18df0*/  SHFL.IDX PT, R119, R119, R45, 0x1c1f ;  /* 0x001c1f2d77777589 */ /* 0x000ee800000e0000 */
[----:B------:R3:W3:Y:S01]  /*18e00*/  SHFL.IDX PT, R134, R134, R45, 0x1c1f ;  /* 0x001c1f2d86867589 */ /* 0x0006e200000e0000 */
[----:B0-----:R-:W-:-:S02]  /*18e10*/  SEL R36, R38, R37, P0 ;  /* 0x0000002526247207 */ /* 0x001fc40000000000 */
[----:B------:R-:W-:Y:S02]  /*18e20*/  SEL R38, R37, R38, P0 ;  /* 0x0000002625267207 */ /* 0x000fe40000000000 */
[----:B-1----:R-:W-:Y:S02]  /*18e30*/  SEL R37, R12, R39, P0 ;  /* 0x000000270c257207 */ /* 0x002fe40000000000 */
[----:B------:R-:W-:Y:S02]  /*18e40*/  SEL R39, R39, R12, P0 ;  /* 0x0000000c27277207 */ /* 0x000fe40000000000 */
[----:B--2---:R-:W-:Y:S02]  /*18e50*/  SEL R40, R59, R90, P0 ;  /* 0x0000005a3b287207 */ /* 0x004fe40000000000 */
[----:B------:R-:W-:Y:S02]  /*18e60*/  SEL R42, R90, R59, P0 ;  /* 0x0000003b5a2a7207 */ /* 0x000fe40000000000 */
[----:B----4-:R-:W-:-:S02]  /*18e70*/  SEL R41, R57, R32, P0 ;  /* 0x0000002039297207 */ /* 0x010fc40000000000 */
        /* <DEDUP_REMOVED lines=59> */
[----:B------:R-:W-:Y:S02]  /*19230*/  F2FP.BF16.F32.PACK_AB R29, R73, R72 ;  /* 0x00000048491d723e */ /* 0x000fe400000010ff */
[----:B------:R-:W-:-:S02]  /*19240*/  F2FP.BF16.F32.PACK_AB R30, R71, R70 ;  /* 0x00000046471e723e */ /* 0x000fc400000010ff */
[----:B------:R-:W-:Y:S01]  /*19250*/  F2FP.BF16.F32.PACK_AB R31, R75, R74 ;  /* 0x0000004a4b1f723e */ /* 0x000fe200000010ff */
[----:B------:R1:W-:Y:S01]  /*19260*/  STSM.16.M88.4 [R85], R8 ;  /* 0x0000000855007844 */ /* 0x0003e20000000200 */
[----:B0-----:R-:W-:Y:S02]  /*19270*/  F2FP.BF16.F32.PACK_AB R4, R77, R76 ;  /* 0x0000004c4d04723e */ /* 0x001fe400000010ff */
[----:B------:R-:W-:Y:S02]  /*19280*/  F2FP.BF16.F32.PACK_AB R5, R33, R32 ;  /* 0x000000202105723e */ /* 0x000fe400000010ff */
[----:B------:R-:W-:Y:S02]  /*19290*/  F2FP.BF16.F32.PACK_AB R6, R79, R78 ;  /* 0x0000004e4f06723e */ /* 0x000fe400000010ff */
[----:B------:R-:W-:Y:S01]  /*192a0*/  F2FP.BF16.F32.PACK_AB R7, R35, R34 ;  /* 0x000000222307723e */ /* 0x000fe200000010ff */
[----:B------:R-:W-:Y:S04]  /*192b0*/  STSM.16.M88.4 [R86], R12 ;  /* 0x0000000c56007844 */ /* 0x000fe80000000200 */
[----:B------:R0:W-:Y:S04]  /*192c0*/  STSM.16.M88.4 [R82], R24 ;  /* 0x0000001852007844 */ /* 0x0001e80000000200 */
[----:B------:R-:W-:Y:S04]  /*192d0*/  STSM.16.M88.4 [R83], R28 ;  /* 0x0000001c53007844 */ /* 0x000fe80000000200 */
[----:B------:R2:W-:Y:S01]  /*192e0*/  STSM.16.M88.4 [R84], R4 ;  /* 0x0000000454007844 */ /* 0x0005e20000000200 */
[----:B------:R-:W-:Y:S01]  /*192f0*/  ISETP.NE.U32.AND P0, PT, RZ, UR4, PT ;  /* 0x00000004ff007c0c */ /* 0x000fe2000bf05070 */
[----:B------:R-:W-:-:S02]  /*19300*/  IMAD.MOV.U32 R0, RZ, RZ, RZ ;  /* 0x000000ffff007224 */ /* 0x000fc400078e00ff */
[----:B-1----:R-:W-:Y:S01]  /*19310*/  IMAD.WIDE R8, R94, 0x4, R80 ;  /* 0x000000045e087825 */ /* 0x002fe200078e0250 */
[----:B------:R-:W-:Y:S01]  /*19320*/  ISETP.NE.AND.EX P0, PT, RZ, UR5, PT, P0 ;  /* 0x00000005ff007c0c */ /* 0x000fe2000bf05300 */
[----:B------:R-:W-:Y:S01]  /*19330*/  BAR.SYNC.DEFER_BLOCKING 0x1, 0x180 ;  /* 0x0046000000007b1d */ /* 0x000fe20000010000 */
[----:B------:R-:W-:Y:S01]  /*19340*/  ISETP.NE.U32.AND P1, PT, RZ, UR6, PT ;  /* 0x00000006ff007c0c */ /* 0x000fe2000bf25070 */
[----:B0-----:R-:W-:Y:S01]  /*19350*/  IMAD.MOV.U32 R24, RZ, RZ, 0x9b8 ;  /* 0x000009b8ff187424 */ /* 0x001fe200078e00ff */
[----:B------:R-:W-:-:S05]  /*19360*/  ISETP.GT.AND P3, PT, R96, 0x1, PT ;  /* 0x000000016000780c */ /* 0x000fca0003f64270 */
[----:B------:R-:W0:Y:S01]  /*19370*/  LDC R80, c[0x0][0xbe8] ;  /* 0x0002fa00ff507b82 */ /* 0x000e220000000800 */
[----:B------:R-:W-:-:S07]  /*19380*/  ISETP.NE.U32.AND P2, PT, RZ, UR4, PT ;  /* 0x00000004ff007c0c */ /* 0x000fce000bf45070 */
[----:B------:R-:W1:Y:S01]  /*19390*/  LDC.64 R14, c[0x0][0xba8] ;  /* 0x0002ea00ff0e7b82 */ /* 0x000e620000000a00 */
[----:B------:R-:W3:Y:S01]  /*193a0*/  @P0 LDG.E R0, desc[UR42][R8.64] ;  /* 0x0000002a08000981 */ /* 0x000ee2000c1e1900 */
[----:B------:R-:W-:Y:S02]  /*193b0*/  ISETP.NE.AND.EX P1, PT, RZ, UR7, PT, P1 ;  /* 0x00000007ff007c0c */ /* 0x000fe4000bf25310 */
[----:B------:R-:W-:-:S04]  /*193c0*/  SEL R24, R24, 0x978, P3 ;  /* 0x0000097818187807 */ /* 0x000fc80001800000 */
[----:B--2---:R-:W2:Y:S08]  /*193d0*/  LDC.64 R6, c[0x0][R24+0x220] ;  /* 0x0000880018067b82 */ /* 0x004eb00000000a00 */
[----:B------:R-:W4:Y:S08]  /*193e0*/  @P1 LDC.64 R4, c[0x0][0xc08] ;  /* 0x00030200ff041b82 */ /* 0x000f300000000a00 */
[----:B------:R-:W1:Y:S01]  /*193f0*/  LDC.64 R10, c[0x0][R24+0x218] ;  /* 0x00008600180a7b82 */ /* 0x000e620000000a00 */
[----:B------:R-:W-:Y:S01]  /*19400*/  ULDC UR6, c[0x0][0xa88] ;  /* 0x0002a20000067ab9 */ /* 0x000fe20000000800 */
[----:B0-----:R-:W-:-:S06]  /*19410*/  ISETP.NE.AND P4, PT, R80, 0x1, PT ;  /* 0x000000015000780c */ /* 0x001fcc0003f85270 */
[----:B------:R-:W0:Y:S01]  /*19420*/  LDC.64 R12, c[0x0][R24+0x228] ;  /* 0x00008a00180c7b82 */ /* 0x000e220000000a00 */
[----:B------:R-:W-:Y:S02]  /*19430*/  IMAD.U32 R85, RZ, RZ, UR6 ;  /* 0x00000006ff557e24 */ /* 0x000fe4000f8e00ff */
[----:B----4-:R-:W-:-:S05]  /*19440*/  @P1 IMAD.WIDE R4, R94, 0x4, R4 ;  /* 0x000000045e041825 */ /* 0x010fca00078e0204 */
[----:B------:R-:W4:Y:S01]  /*19450*/  @P4 LDC R26, c[0x0][0xbec] ;  /* 0x0002fb00ff1a4b82 */ /* 0x000f220000000800 */
[----:B------:R2:W5:Y:S01]  /*19460*/  @P1 LDG.E R85, desc[UR42][R4.64] ;  /* 0x0000002a04551981 */ /* 0x000562000c1e1900 */
[----:B------:R-:W-:-:S06]  /*19470*/  ISETP.NE.AND.EX P2, PT, RZ, UR5, PT, P2 ;  /* 0x00000005ff007c0c */ /* 0x000fcc000bf45320 */
[----:B------:R-:W4:Y:S08]  /*19480*/  @P4 LDC R87, c[0x0][0xbf0] ;  /* 0x0002fc00ff574b82 */ /* 0x000f300000000800 */
[----:B--2---:R2:W2:Y:S01]  /*19490*/  LDC.64 R4, c[0x0][R24+0x210] ;  /* 0x0000840018047b82 */ /* 0x0044a20000000a00 */
[----:B------:R-:W-:Y:S02]  /*194a0*/  SHF.R.S32.HI R25, RZ, 0x1f, R94 ;  /* 0x0000001fff197819 */ /* 0x000fe4000001145e */
[----:B------:R-:W-:-:S02]  /*194b0*/  SEL R81, R94, RZ, !P2 ;  /* 0x000000ff5e517207 */ /* 0x000fc40005000000 */
[----:B------:R-:W-:-:S03]  /*194c0*/  SEL R25, R25, RZ, !P2 ;  /* 0x000000ff19197207 */ /* 0x000fc60005000000 */
[----:B------:R-:W-:Y:S01]  /*194d0*/  IMAD R7, R7, R81, RZ ;  /* 0x0000005107077224 */ /* 0x000fe200078e02ff */
[----:B------:R-:W-:Y:S01]  /*194e0*/  SEL R27, R88, RZ, P3 ;  /* 0x000000ff581b7207 */ /* 0x000fe20001800000 */
[----:B-1----:R-:W1:Y:S02]  /*194f0*/  @!P3 LDC R14, c[0x0][0xb50] ;  /* 0x0002d400ff0ebb82 */ /* 0x002e640000000800 */
[C---:B------:R-:W-:Y:S02]  /*19500*/  IMAD R31, R6.reuse, R25, R7 ;  /* 0x00000019061f7224 */ /* 0x040fe400078e0207 */
[----:B------:R-:W-:-:S04]  /*19510*/  IMAD.WIDE.U32 R6, R6, R81, RZ ;  /* 0x0000005106067225 */ /* 0x000fc800078e00ff */
[-C--:B------:R-:W-:Y:S01]  /*19520*/  IMAD R29, R11, R97.reuse, RZ ;  /* 0x000000610b1d7224 */ /* 0x080fe200078e02ff */
[----:B------:R-:W1:Y:S01]  /*19530*/  @!P3 LDC R15, c[0x0][0xb54] ;  /* 0x0002d500ff0fbb82 */ /* 0x000e620000000800 */
[----:B------:R-:W-:-:S04]  /*19540*/  IMAD.WIDE.U32 R10, R10, R97, RZ ;  /* 0x000000610a0a7225 */ /* 0x000fc800078e00ff */
[----:B------:R-:W-:Y:S02]  /*19550*/  IMAD.IADD R25, R93, 0x1, R92 ;  /* 0x000000015d197824 */ /* 0x000fe400078e025c */
[----:B------:R-:W-:Y:S02]  /*19560*/  IMAD.IADD R28, R11, 0x1, R29 ;  /* 0x000000010b1c7824 */ /* 0x000fe400078e021d */
[----:B------:R-:W-:Y:S02]  /*19570*/  IMAD.IADD R11, R7, 0x1, R31 ;  /* 0x00000001070b7824 */ /* 0x000fe400078e021f */
[----:B------:R-:W-:Y:S02]  /*19580*/  IMAD.MOV.U32 R7, RZ, RZ, R25 ;  /* 0x000000ffff077224 */ /* 0x000fe400078e0019 */
[-C--:B0-----:R-:W-:Y:S02]  /*19590*/  IMAD R29, R13, R27.reuse, RZ ;  /* 0x0000001b0d1d7224 */ /* 0x081fe400078e02ff */
[----:B------:R-:W-:-:S04]  /*195a0*/  IMAD.WIDE.U32 R12, R12, R27, RZ ;  /* 0x0000001b0c0c7225 */ /* 0x000fc800078e00ff */
[----:B------:R-:W-:Y:S01]  /*195b0*/  IMAD.IADD R29, R13, 0x1, R29 ;  /* 0x000000010d1d7824 */ /* 0x000fe200078e021d */
[--C-:B---3--:R-:W-:Y:S01]  /*195c0*/  IADD3 R10, P2, P5, R6, R10, R0.reuse ;  /* 0x0000000a060a7210 */ /* 0x108fe20007d5e000 */
[----:B----4-:R-:W-:Y:S01]  /*195d0*/  @P4 IMAD.HI.U32 R6, R25, R26, RZ ;  /* 0x0000001a19064227 */ /* 0x010fe200078e00ff */
        /* <DEDUP_REMOVED lines=12> */
[----:B-1----:R-:W-:-:S03]  /*196a0*/  LEA R14, P2, R12, R14, 0x2 ;  /* 0x0000000e0c0e7211 */ /* 0x002fc600078410ff */
[----:B------:R-:W-:-:S05]  /*196b0*/  IMAD.IADD R4, R13, 0x1, R5 ;  /* 0x000000010d047824 */ /* 0x000fca00078e0205 */
[----:B------:R-:W-:Y:S01]  /*196c0*/  LEA.HI.X R15, R12, R15, R4, 0x2, P2 ;  /* 0x0000000f0c0f7211 */ /* 0x000fe200010f1404 */
[----:B------:R-:W-:Y:S06]  /*196d0*/  @P1 BRA `(.L_x_10098) ;  /* 0x0000000000101947 */ /* 0x000fec0003800000 */
[----:B------:R-:W-:Y:S05]  /*196e0*/  @!P0 BRA `(.L_x_10098) ;  /* 0x00000000000c8947 */ /* 0x000fea0003800000 */
[----:B------:R-:W2:Y:S04]  /*196f0*/  LDG.E R4, desc[UR42][R8.64] ;  /* 0x0000002a08047981 */ /* 0x000ea8000c1e1900 */
[----:B-----5:R-:W2:Y:S02]  /*19700*/  LDG.E R85, desc[UR42][R8.64+0x4] ;  /* 0x0000042a08557981 */ /* 0x020ea4000c1e1900 */
[----:B--2---:R-:W-:-:S07]  /*19710*/  IMAD.IADD R85, R85, 0x1, -R4 ;  /* 0x0000000155557824 */ /* 0x004fce00078e0a04 */
.L_x_10098:
        /* <DEDUP_REMOVED lines=13> */
[----:B--2---:R-:W-:-:S04]  /*197f0*/  IMAD.IADD R11, R9, 0x1, R92 ;  /* 0x00000001090b7824 */ /* 0x004fc800078e025c */
[C---:B------:R-:W-:Y:S01]  /*19800*/  VIADD R9, R11.reuse, 0x8 ;  /* 0x000000080b097836 */ /* 0x040fe20000000000 */
[----:B------:R-:W-:-:S04]  /*19810*/  ISETP.GE.OR P1, PT, R11, R82, P0 ;  /* 0x000000520b00720c */ /* 0x000fc80000726670 */
[----:B------:R-:W-:-:S09]  /*19820*/  ISETP.GE.OR P0, PT, R9, R82, P0 ;  /* 0x000000520900720c */ /* 0x000fd20000706670 */
[----:B0-----:R0:W-:Y:S04]  /*19830*/  @!P1 ST.E desc[UR42][R4.64], R20 ;  /* 0x0000001404009985 */ /* 0x0011e8000c10192a */
[----:B------:R0:W-:Y:S01]  /*19840*/  @!P0 ST.E desc[UR42][R6.64], R21 ;  /* 0x0000001506008985 */ /* 0x0001e2000c10192a */
[----:B------:R-:W-:Y:S05]  /*19850*/  @P3 BRA `(.L_x_10099) ;  /* 0x00000008001c3947 */ /* 0x000fea0003800000 */
[----:B------:R-:W2:Y:S01]  /*19860*/  LDL R84, [R1+0x54] ;  /* 0x0000540001547983 */ /* 0x000ea20000100800 */
[----:B0-----:R-:W0:Y:S01]  /*19870*/  @P4 LDC R21, c[0x0][0xbec] ;  /* 0x0002fb00ff154b82 */ /* 0x001e220000000800 */
[----:B------:R-:W-:Y:S02]  /*19880*/  ULDC.64 UR4, c[0x0][0xaa0] ;  /* 0x0002a80000047ab9 */ /* 0x000fe40000000a00 */
[----:B------:R-:W5:Y:S04]  /*19890*/  LDL R46, [R1+0x88] ;  /* 0x00008800012e7983 */ /* 0x000f680000100800 */
[----:B------:R-:W5:Y:S01]  /*198a0*/  LDL R45, [R1+0x64] ;  /* 0x00006400012d7983 */ /* 0x000f620000100800 */
[----:B------:R-:W1:Y:S03]  /*198b0*/  @P4 LDC R37, c[0x0][0xbf0] ;  /* 0x0002fc00ff254b82 */ /* 0x000e660000000800 */
[----:B------:R-:W5:Y:S04]  /*198c0*/  LDL R44, [R1+0x84] ;  /* 0x00008400012c7983 */ /* 0x000f680000100800 */
[----:B------:R-:W5:Y:S01]  /*198d0*/  LDL R42, [R1+0x6c] ;  /* 0x00006c00012a7983 */ /* 0x000f620000100800 */
[----:B------:R-:W3:Y:S02]  /*198e0*/  S2R R8, SR_TID.X ;  /* 0x0000000000087919 */ /* 0x000ee40000002100 */
[----:B---3--:R-:W-:-:S05]  /*198f0*/  VIADD R87, R8, 0xffffff80 ;  /* 0xffffff8008577836 */ /* 0x008fca0000000000 */
[----:B------:R-:W-:-:S04]  /*19900*/  SHF.R.S32.HI R86, RZ, 0x1f, R87 ;  /* 0x0000001fff567819 */ /* 0x000fc80000011457 */
[----:B------:R-:W-:-:S04]  /*19910*/  LEA.HI R86, R86, R87, RZ, 0x2 ;  /* 0x0000005756567211 */ /* 0x000fc800078f10ff */
[----:B------:R-:W-:Y:S02]  /*19920*/  SHF.R.S32.HI R86, RZ, 0x2, R86 ;  /* 0x00000002ff567819 */ /* 0x000fe40000011456 */
[----:B------:R-:W-:-:S04]  /*19930*/  SHF.R.S32.HI R20, RZ, 0x1f, R87 ;  /* 0x0000001fff147819 */ /* 0x000fc80000011457 */
[----:B------:R-:W-:Y:S01]  /*19940*/  LEA.HI R20, R20, R87, RZ, 0x2 ;  /* 0x0000005714147211 */ /* 0x000fe200078f10ff */
[----:B------:R-:W-:-:S03]  /*19950*/  IMAD R83, R83, UR4, RZ ;  /* 0x0000000453537c24 */ /* 0x000fc6000f8e02ff */
[----:B------:R-:W-:Y:S01]  /*19960*/  LOP3.LUT R20, R20, 0xfffffffc, RZ, 0xc0, !PT ;  /* 0xfffffffc14147812 */ /* 0x000fe200078ec0ff */
[----:B------:R-:W-:-:S04]  /*19970*/  IMAD R83, R0, UR5, R83 ;  /* 0x0000000500537c24 */ /* 0x000fc8000f8e0253 */
[----:B------:R-:W-:Y:S02]  /*19980*/  IMAD.IADD R20, R87, 0x1, -R20 ;  /* 0x0000000157147824 */ /* 0x000fe400078e0a14 */
[C---:B------:R-:W-:Y:S01]  /*19990*/  IMAD.IADD R43, R86.reuse, 0x1, R92 ;  /* 0x00000001562b7824 */ /* 0x040fe200078e025c */
[----:B------:R-:W-:Y:S01]  /*199a0*/  BSSY B1, `(.L_x_10100) ;  /* 0x000005f000017945 */ /* 0x000fe20003800000 */
[----:B--2---:R-:W-:-:S04]  /*199b0*/  IMAD R5, R86, 0x20, R84 ;  /* 0x0000002056057824 */ /* 0x004fc800078e0254 */
[----:B------:R-:W-:-:S03]  /*199c0*/  IMAD.WIDE R2, R5, 0x2, R2 ;  /* 0x0000000205027825 */ /* 0x000fc600078e0202 */
[C---:B------:R-:W-:Y:S02]  /*199d0*/  IADD3 R5, P5, R2.reuse, 0x7800, RZ ;  /* 0x0000780002057810 */ /* 0x040fe40007fbe0ff */
[C---:B------:R-:W-:Y:S02]  /*199e0*/  IADD3 R9, P0, R2.reuse, 0x1800, RZ ;  /* 0x0000180002097810 */ /* 0x040fe40007f1e0ff */
[C---:B------:R-:W-:Y:S02]  /*199f0*/  IADD3 R13, P1, R2.reuse, 0x3000, RZ ;  /* 0x00003000020d7810 */ /* 0x040fe40007f3e0ff */
[C---:B------:R-:W-:Y:S02]  /*19a00*/  IADD3 R25, P2, R2.reuse, 0x4800, RZ ;  /* 0x0000480002197810 */ /* 0x040fe40007f5e0ff */
[C---:B------:R-:W-:Y:S02]  /*19a10*/  IADD3 R29, P3, R2.reuse, 0x6000, RZ ;  /* 0x00006000021d7810 */ /* 0x040fe40007f7e0ff */
[----:B------:R-:W-:-:S02]  /*19a20*/  LOP3.LUT R7, R2, 0x180, RZ, 0xc0, !PT ;  /* 0x0000018002077812 */ /* 0x000fc400078ec0ff */
        /* <DEDUP_REMOVED lines=22> */
[----:B------:R-:W5:Y:S04]  /*19b90*/  LD.E.128 R8, desc[UR42][R8.64] ;  /* 0x0000002a08087980 */ /* 0x000f68000c101d00 */
[----:B------:R2:W5:Y:S04]  /*19ba0*/  LD.E.128 R4, desc[UR42][R2.64] ;  /* 0x0000002a02047980 */ /* 0x000568000c101d00 */
[----:B------:R-:W5:Y:S04]  /*19bb0*/  LD.E.128 R12, desc[UR42][R12.64] ;  /* 0x0000002a0c0c7980 */ /* 0x000f68000c101d00 */
[----:B------:R-:W5:Y:S01]  /*19bc0*/  LD.E.128 R24, desc[UR42][R24.64] ;  /* 0x0000002a18187980 */ /* 0x000f62000c101d00 */
[----:B--2---:R-:W-:Y:S01]  /*19bd0*/  IMAD.WIDE.U32 R2, R0, UR4, RZ ;  /* 0x0000000400027c25 */ /* 0x004fe2000f8e00ff */
[----:B------:R-:W-:-:S02]  /*19be0*/  ULDC.64 UR4, c[0x0][0xae8] ;  /* 0x0002ba0000047ab9 */ /* 0x000fc40000000a00 */
[----:B------:R-:W5:Y:S01]  /*19bf0*/  LD.E.128 R28, desc[UR42][R28.64] ;  /* 0x0000002a1c1c7980 */ /* 0x000f62000c101d00 */
[----:B------:R-:W-:Y:S02]  /*19c00*/  IMAD R0, R20, 0x60, R86 ;  /* 0x0000006014007824 */ /* 0x000fe400078e0256 */
[----:B------:R-:W-:Y:S01]  /*19c10*/  IMAD.IADD R3, R3, 0x1, R83 ;  /* 0x0000000103037824 */ /* 0x000fe200078e0253 */
[----:B------:R-:W5:Y:S01]  /*19c20*/  LD.E.128 R32, desc[UR42][R32.64] ;  /* 0x0000002a20207980 */ /* 0x000f62000c101d00 */
[----:B------:R-:W-:Y:S02]  /*19c30*/  IMAD.IADD R36, R92, 0x1, R0 ;  /* 0x000000015c247824 */ /* 0x000fe400078e0200 */
[----:B------:R-:W-:Y:S01]  /*19c40*/  IMAD.WIDE.U32 R2, R97, UR4, R2 ;  /* 0x0000000461027c25 */ /* 0x000fe2000f8e0002 */
[----:B------:R-:W-:Y:S01]  /*19c50*/  SHF.R.S32.HI R20, RZ, 0x1f, R81 ;  /* 0x0000001fff147819 */ /* 0x000fe20000011451 */
[----:B------:R-:W-:Y:S01]  /*19c60*/  @!PT LDS RZ, [RZ] ;  /* 0x00000000fffff984 */ /* 0x000fe20000000800 */
[----:B------:R-:W-:Y:S01]  /*19c70*/  @!PT LDS RZ, [RZ] ;  /* 0x00000000fffff984 */ /* 0x000fe20000000800 */
[----:B------:R-:W-:Y:S01]  /*19c80*/  @!PT LDS RZ, [RZ] ;  /* 0x00000000fffff984 */ /* 0x000fe20000000800 */
[----:B------:R-:W-:Y:S01]  /*19c90*/  @!PT LDS RZ, [RZ] ;  /* 0x00000000fffff984 */ /* 0x000fe20000000800 */
[----:B------:R2:W-:Y:S06]  /*19ca0*/  MEMBAR.ALL.CTA ;  /* 0x0000000000007992 */ /* 0x0005ec0000008000 */
[----:B--2---:R-:W2:Y:S01]  /*19cb0*/  FENCE.VIEW.ASYNC.S ;  /* 0x00000000000073c6 */ /* 0x004ea20000000000 */
[----:B0-----:R-:W-:-:S04]  /*19cc0*/  @P4 IMAD.HI.U32 R0, R36, R21, RZ ;  /* 0x0000001524004227 */ /* 0x001fc800078e00ff */
[----:B------:R-:W-:Y:S01]  /*19cd0*/  IMAD R3, R97, UR5, R3 ;  /* 0x0000000561037c24 */ /* 0x000fe2000f8e0203 */
[----:B------:R-:W-:Y:S01]  /*19ce0*/  ULDC.64 UR4, c[0x0][0xaf0] ;  /* 0x0002bc0000047ab9 */ /* 0x000fe20000000a00 */
[----:B------:R-:W-:Y:S01]  /*19cf0*/  IMAD.MOV.U32 R21, RZ, RZ, R36 ;  /* 0x000000ffff157224 */ /* 0x000fe200078e0024 */
[----:B-1----:R-:W-:Y:S01]  /*19d00*/  @P4 SHF.R.U32.HI R21, RZ, R37, R0 ;  /* 0x00000025ff154219 */ /* 0x002fe20000011600 */
[----:B------:R-:W-:Y:S02]  /*19d10*/  IMAD R20, R20, UR4, RZ ;  /* 0x0000000414147c24 */ /* 0x000fe4000f8e02ff */
[----:B------:R-:W-:Y:S01]  /*19d20*/  IMAD.WIDE.U32 R2, R81, UR4, R2 ;  /* 0x0000000451027c25 */ /* 0x000fe2000f8e0002 */
[----:B------:R-:W-:-:S03]  /*19d30*/  SHF.R.S32.HI R0, RZ, 0x1f, R21 ;  /* 0x0000001fff007819 */ /* 0x000fc60000011415 */
[----:B------:R-:W-:Y:S01]  /*19d40*/  IMAD R37, R81, UR5, R20 ;  /* 0x0000000551257c24 */ /* 0x000fe2000f8e0214 */
[----:B------:R-:W-:Y:S01]  /*19d50*/  ULDC.64 UR4, c[0x0][0xae0] ;  /* 0x0002b80000047ab9 */ /* 0x000fe20000000a00 */
        /* <DEDUP_REMOVED lines=19> */
[----:B--2---:R0:W1:Y:S01]  /*19e90*/  SHFL.IDX PT, R20, R40, RZ, 0x1c1f ;  /* 0x001c1fff28147589 */ /* 0x00406200000e0000 */
[----:B------:R0:W-:Y:S03]  /*19ea0*/  SYNCS.ARRIVE.TRANS64.RED.A1T0 RZ, [R0+URZ], RZ ;  /* 0x000000ff00ff79a7 */ /* 0x0001e6000810043f */
[----:B------:R0:W2:Y:S01]  /*19eb0*/  SHFL.IDX PT, R21, R41, RZ, 0x1c1f ;  /* 0x001c1fff29157589 */ /* 0x0000a200000e0000 */
[----:B------:R-:W-:Y:S05]  /*19ec0*/  @P0 BRA `(.L_x_10101) ;  /* 0x0000000000300947 */ /* 0x000fea0003800000 */
[----:B------:R-:W-:Y:S02]  /*19ed0*/  ULDC UR4, c[0x0][0xac8] ;  /* 0x0002b20000047ab9 */ /* 0x000fe40000000800 */
[----:B-----5:R-:W-:Y:S02]  /*19ee0*/  ISETP.GE.AND P1, PT, R45, UR4, PT ;  /* 0x000000042d007c0c */ /* 0x020fe4000bf26270 */
[----:B------:R-:W-:Y:S02]  /*19ef0*/  ISETP.GE.AND P2, PT, R42, UR4, PT ;  /* 0x000000042a007c0c */ /* 0x000fe4000bf46270 */
[----:B------:R-:W-:-:S09]  /*19f00*/  ISETP.GE.AND P0, PT, R84, UR4, PT ;  /* 0x0000000454007c0c */ /* 0x000fd2000bf06270 */
[CC--:B-1----:R-:W-:Y:S02]  /*19f10*/  @!P1 LEA R36, P3, R45.reuse, R20.reuse, 0x1 ;  /* 0x000000142d249211 */ /* 0x0c2fe400078608ff */
[----:B------:R-:W-:Y:S02]  /*19f20*/  @!P2 LEA R38, P4, R42, R20, 0x1 ;  /* 0x000000142a26a211 */ /* 0x000fe400078808ff */
[----:B--2---:R-:W-:Y:S01]  /*19f30*/  @!P0 IMAD.WIDE R2, R84, 0x2, R20 ;  /* 0x0000000254028825 */ /* 0x004fe200078e0214 */
[-C--:B------:R-:W-:Y:S02]  /*19f40*/  @!P1 LEA.HI.X R37, R45, R21.reuse, R46, 0x1, P3 ;  /* 0x000000152d259211 */ /* 0x080fe400018f0c2e */
[----:B------:R-:W-:Y:S02]  /*19f50*/  @!P2 LEA.HI.X R39, R42, R21, R44, 0x1, P4 ;  /* 0x000000152a27a211 */ /* 0x000fe400020f0c2c */
[----:B------:R3:W-:Y:S04]  /*19f60*/  @!P0 ST.E.128 desc[UR42][R2.64], R4 ;  /* 0x0000000402008985 */ /* 0x0007e8000c101d2a */
[----:B------:R3:W-:Y:S04]  /*19f70*/  @!P1 ST.E.128 desc[UR42][R36.64], R12 ;  /* 0x0000000c24009985 */ /* 0x0007e8000c101d2a */
[----:B------:R3:W-:Y:S02]  /*19f80*/  @!P2 ST.E.128 desc[UR42][R38.64], R28 ;  /* 0x0000001c2600a985 */ /* 0x0007e4000c101d2a */
.L_x_10101:
[----:B------:R-:W-:Y:S05]  /*19f90*/  BSYNC B1 ;  /* 0x0000000000017941 */ /* 0x000fea0003800000 */
.L_x_10100:
        /* <DEDUP_REMOVED lines=19> */
.L_x_10099:
[----:B0-----:R-:W0:Y:S01]  /*1a0d0*/  @P4 LDC R4, c[0x0][0xbec] ;  /* 0x0002fb00ff044b82 */ /* 0x001e220000000800 */
[----:B------:R-:W-:Y:S01]  /*1a0e0*/  ULDC.64 UR4, c[0x0][0xb08] ;  /* 0x0002c20000047ab9 */ /* 0x000fe20000000a00 */
[----:B------:R-:W-:Y:S01]  /*1a0f0*/  IMAD.MOV.U32 R5, RZ, RZ, R25 ;  /* 0x000000ffff057224 */ /* 0x000fe200078e0019 */
[----:B------:R-:W-:Y:S01]  /*1a100*/  ULDC.64 UR6, c[0x0][0xb30] ;  /* 0x0002cc0000067ab9 */ /* 0x000fe20000000a00 */
[----:B------:R-:W-:Y:S01]  /*1a110*/  IMAD R83, R83, UR4, RZ ;  /* 0x0000000453537c24 */ /* 0x000fe2000f8e02ff */
[----:B------:R-:W-:Y:S01]  /*1a120*/  ISETP.GE.AND P0, PT, R11, R82, PT ;  /* 0x000000520b00720c */ /* 0x000fe20003f06270 */
[C---:B------:R-:W-:Y:S01]  /*1a130*/  IMAD.WIDE.U32 R2, R0.reuse, UR4, RZ ;  /* 0x0000000400027c25 */ /* 0x040fe2000f8e00ff */
[----:B------:R-:W-:Y:S01]  /*1a140*/  BSSY B1, `(.L_x_10103) ;  /* 0x0000073000017945 */ /* 0x000fe20003800000 */
[----:B------:R-:W1:Y:S02]  /*1a150*/  @P4 LDC R13, c[0x0][0xbf0] ;  /* 0x0002fc00ff0d4b82 */ /* 0x000e640000000800 */
[----:B------:R-:W-:Y:S01]  /*1a160*/  IMAD R83, R0, UR5, R83 ;  /* 0x0000000500537c24 */ /* 0x000fe2000f8e0253 */
[----:B------:R-:W-:Y:S01]  /*1a170*/  ULDC.64 UR4, c[0x0][0xb38] ;  /* 0x0002ce0000047ab9 */ /* 0x000fe20000000a00 */
[----:B------:R-:W-:Y:S01]  /*1a180*/  SHF.R.S32.HI R0, RZ, 0x1f, R81 ;  /* 0x0000001fff007819 */ /* 0x000fe20000011451 */
[----:B------:R-:W-:-:S02]  /*1a190*/  VIADD R84, R23, 0x8 ;  /* 0x0000000817547836 */ /* 0x000fc40000000000 */
[----:B------:R-:W-:Y:S02]  /*1a1a0*/  IMAD.IADD R3, R3, 0x1, R83 ;  /* 0x0000000103037824 */ /* 0x000fe400078e0253 */
[----:B------:R-:W-:Y:S01]  /*1a1b0*/  VIADD R86, R23, 0x10 ;  /* 0x0000001017567836 */ /* 0x000fe20000000000 */
[----:B------:R-:W-:Y:S01]  /*1a1c0*/  SHF.R.S32.HI R83, RZ, 0x1f, R84 ;  /* 0x0000001fff537819 */ /* 0x000fe20000011454 */
[----:B------:R-:W-:-:S03]  /*1a1d0*/  IMAD.WIDE.U32 R2, R97, UR4, R2 ;  /* 0x0000000461027c25 */ /* 0x000fc6000f8e0002 */
[----:B------:R-:W-:Y:S01]  /*1a1e0*/  SHF.R.S32.HI R85, RZ, 0x1f, R86 ;  /* 0x0000001fff557819 */ /* 0x000fe20000011456 */
[----:B------:R-:W-:Y:S01]  /*1a1f0*/  IMAD R3, R97, UR5, R3 ;  /* 0x0000000561037c24 */ /* 0x000fe2000f8e0203 */
[----:B------:R-:W-:Y:S01]  /*1a200*/  ULDC.64 UR4, c[0x0][0xb40] ;  /* 0x0002d00000047ab9 */ /* 0x000fe20000000a00 */
[----:B0-----:R-:W-:-:S04]  /*1a210*/  @P4 IMAD.HI.U32 R4, R25, R4, RZ ;  /* 0x0000000419044227 */ /* 0x001fc800078e00ff */
[----:B------:R-:W-:Y:S02]  /*1a220*/  IMAD R0, R0, UR4, RZ ;  /* 0x0000000400007c24 */ /* 0x000fe4000f8e02ff */
[----:B------:R-:W-:Y:S01]  /*1a230*/  IMAD.WIDE.U32 R2, R81, UR4, R2 ;  /* 0x0000000451027c25 */ /* 0x000fe2000f8e0002 */
[----:B-1----:R-:W-:-:S03]  /*1a240*/  @P4 SHF.R.U32.HI R5, RZ, R13, R4 ;  /* 0x0000000dff054219 */ /* 0x002fc60000011604 */
[----:B------:R-:W-:Y:S01]  /*1a250*/  IMAD R7, R81, UR5, R0 ;  /* 0x0000000551077c24 */ /* 0x000fe2000f8e0200 */
[----:B------:R-:W-:Y:S01]  /*1a260*/  SHF.R.S32.HI R0, RZ, 0x1f, R5 ;  /* 0x0000001fff007819 */ /* 0x000fe20000011405 */
[----:B------:R-:W-:Y:S01]  /*1a270*/  ULDC.64 UR4, c[0x0][0xb48] ;  /* 0x0002d20000047ab9 */ /* 0x000fe20000000a00 */
[----:B------:R-:W-:Y:S02]  /*1a280*/  VIADD R4, R16, 0x19c20 ;  /* 0x00019c2010047836 */ /* 0x000fe40000000000 */
[----:B------:R-:W-:Y:S02]  /*1a290*/  IMAD.IADD R3, R3, 0x1, R7 ;  /* 0x0000000103037824 */ /* 0x000fe400078e0207 */
[----:B------:R-:W-:Y:S01]  /*1a2a0*/  IMAD.MOV R7, RZ, RZ, -R5 ;  /* 0x000000ffff077224 */ /* 0x000fe200078e0a05 */
[----:B------:R-:W-:Y:S01]  /*1a2b0*/  PRMT R4, RZ, 0x654, R4 ;  /* 0x00000654ff047816 */ /* 0x000fe20000000004 */
[----:B------:R-:W-:-:S03]  /*1a2c0*/  IMAD.WIDE.U32 R2, R88, UR4, R2 ;  /* 0x0000000458027c25 */ /* 0x000fc6000f8e0002 */
[----:B------:R0:W-:Y:S01]  /*1a2d0*/  SYNCS.ARRIVE.TRANS64.RED.A1T0 RZ, [R4+URZ], RZ ;  /* 0x000000ff04ff79a7 */ /* 0x0001e2000810043f */
[----:B------:R-:W-:Y:S01]  /*1a2e0*/  IMAD R7, R80, R7, R25 ;  /* 0x0000000750077224 */ /* 0x000fe200078e0219 */
[----:B------:R-:W-:Y:S01]  /*1a2f0*/  SHF.R.S32.HI R80, RZ, 0x1f, R23 ;  /* 0x0000001fff507819 */ /* 0x000fe20000011417 */
        /* <DEDUP_REMOVED lines=36> */
[----:B------:R-:W-:Y:S01]  /*1a540*/  SHF.R.S32.HI R94, RZ, 0x1f, R94 ;  /* 0x0000001fff5e7819 */ /* 0x000fe2000001145e */
[----:B0-----:R-:W-:Y:S06]  /*1a550*/  @P0 BRA `(.L_x_10104) ;  /* 0x0000000000c40947 */ /* 0x001fec0003800000 */
[----:B------:R-:W-:Y:S02]  /*1a560*/  ULDC UR4, c[0x0][0xac8] ;  /* 0x0002b20000047ab9 */ /* 0x000fe40000000800 */
[----:B------:R-:W-:Y:S02]  /*1a570*/  ISETP.GE.AND P2, PT, R23, UR4, PT ;  /* 0x0000000417007c0c */ /* 0x000fe4000bf46270 */
[----:B------:R-:W-:Y:S02]  /*1a580*/  ISETP.GE.AND P4, PT, R84, UR4, PT ;  /* 0x0000000454007c0c */ /* 0x000fe4000bf86270 */
[----:B------:R-:W-:Y:S02]  /*1a590*/  ISETP.GE.AND P3, PT, R86, UR4, PT ;  /* 0x0000000456007c0c */ /* 0x000fe4000bf66270 */
[----:B------:R-:W-:-:S07]  /*1a5a0*/  ISETP.GE.AND P0, PT, R88, UR4, PT ;  /* 0x0000000458007c0c */ /* 0x000fce000bf06270 */
[CC--:B-1----:R-:W-:Y:S02]  /*1a5b0*/  @!P2 LEA R4, P1, R23.reuse, R81.reuse, 0x2 ;  /* 0x000000511704a211 */ /* 0x0c2fe400078210ff */
[----:B------:R-:W-:Y:S02]  /*1a5c0*/  @!P4 LEA R6, P6, R84, R81, 0x2 ;  /* 0x000000515406c211 */ /* 0x000fe400078c10ff */
[-C--:B--2---:R-:W-:Y:S02]  /*1a5d0*/  @!P2 LEA.HI.X R5, R23, R31.reuse, R80, 0x2, P1 ;  /* 0x0000001f1705a211 */ /* 0x084fe400008f1450 */
[----:B------:R-:W-:Y:S02]  /*1a5e0*/  ISETP.GE.AND P1, PT, R26, UR4, PT ;  /* 0x000000041a007c0c */ /* 0x000fe4000bf26270 */
[----:B------:R-:W-:Y:S01]  /*1a5f0*/  @!P4 LEA.HI.X R7, R84, R31, R83, 0x2, P6 ;  /* 0x0000001f5407c211 */ /* 0x000fe200030f1453 */
[----:B------:R-:W-:Y:S01]  /*1a600*/  @!P2 ST.E.64 desc[UR42][R4.64], R36 ;  /* 0x000000240400a985 */ /* 0x000fe2000c101b2a */
[----:B------:R-:W-:-:S02]  /*1a610*/  ISETP.GE.AND P2, PT, R24, UR4, PT ;  /* 0x0000000418007c0c */ /* 0x000fc4000bf46270 */
[----:B------:R-:W-:Y:S01]  /*1a620*/  @!P3 LEA R2, P5, R86, R81, 0x2 ;  /* 0x000000515602b211 */ /* 0x000fe200078a10ff */
[----:B------:R-:W-:Y:S01]  /*1a630*/  @!P4 ST.E.64 desc[UR42][R6.64], R38 ;  /* 0x000000260600c985 */ /* 0x000fe2000c101b2a */
        /* <DEDUP_REMOVED lines=8> */
[----:B------:R-:W-:Y:S01]  /*1a6c0*/  @!P0 ST.E.64 desc[UR42][R10.64], R46 ;  /* 0x0000002e0a008985 */ /* 0x000fe2000c101b2a */
[-C--:B------:R-:W-:Y:S02]  /*1a6d0*/  @!P1 LEA.HI.X R15, R26, R31.reuse, R29, 0x2, P5 ;  /* 0x0000001f1a0f9211 */ /* 0x080fe400028f141d */
[----:B------:R-:W-:Y:S02]  /*1a6e0*/  @!P2 LEA.HI.X R13, R24, R31, R25, 0x2, P6 ;  /* 0x0000001f180da211 */ /* 0x000fe400030f1419 */
[----:B------:R-:W-:Y:S01]  /*1a6f0*/  ISETP.GE.AND P0, PT, R95, UR4, PT ;  /* 0x000000045f007c0c */ /* 0x000fe2000bf06270 */
[----:B------:R-:W-:Y:S01]  /*1a700*/  @!P1 ST.E.64 desc[UR42][R14.64], R52 ;  /* 0x000000340e009985 */ /* 0x000fe2000c101b2a */
[----:B------:R-:W-:-:S02]  /*1a710*/  ISETP.GE.AND P5, PT, R93, UR4, PT ;  /* 0x000000045d007c0c */ /* 0x000fc4000bfa6270 */
[C---:B0-----:R-:W-:Y:S01]  /*1a720*/  @!P4 LEA R2, P1, R20.reuse, R81, 0x2 ;  /* 0x000000511402c211 */ /* 0x041fe200078210ff */
[----:B------:R0:W-:Y:S01]  /*1a730*/  @!P2 ST.E.64 desc[UR42][R12.64], R54 ;  /* 0x000000360c00a985 */ /* 0x0001e2000c101b2a */
[----:B------:R-:W-:Y:S02]  /*1a740*/  ISETP.GE.AND P2, PT, R91, UR4, PT ;  /* 0x000000045b007c0c */ /* 0x000fe4000bf46270 */
[----:B------:R-:W-:Y:S02]  /*1a750*/  @!P4 LEA.HI.X R3, R20, R31, R27, 0x2, P1 ;  /* 0x0000001f1403c211 */ /* 0x000fe400008f141b */
[----:B------:R-:W-:Y:S02]  /*1a760*/  ISETP.GE.AND P1, PT, R89, UR4, PT ;  /* 0x0000000459007c0c */ /* 0x000fe4000bf26270 */
[-C--:B------:R-:W-:Y:S01]  /*1a770*/  @!P3 LEA R6, P6, R8, R81.reuse, 0x2 ;  /* 0x000000510806b211 */ /* 0x080fe200078c10ff */
[----:B------:R3:W-:Y:S01]  /*1a780*/  @!P4 ST.E.64 desc[UR42][R2.64], R60 ;  /* 0x0000003c0200c985 */ /* 0x0007e2000c101b2a */
[----:B------:R-:W-:-:S02]  /*1a790*/  @!P0 LEA R4, P4, R95, R81, 0x2 ;  /* 0x000000515f048211 */ /* 0x000fc400078810ff */
[-C--:B------:R-:W-:Y:S02]  /*1a7a0*/  @!P3 LEA.HI.X R7, R8, R31.reuse, R21, 0x2, P6 ;  /* 0x0000001f0807b211 */ /* 0x080fe400030f1415 */
[----:B------:R-:W-:Y:S02]  /*1a7b0*/  @!P0 LEA.HI.X R5, R95, R31, R0, 0x2, P4 ;  /* 0x0000001f5f058211 */ /* 0x000fe400020f1400 */
[-C--:B0-----:R-:W-:Y:S01]  /*1a7c0*/  @!P2 LEA R12, P4, R91, R81.reuse, 0x2 ;  /* 0x000000515b0ca211 */ /* 0x081fe200078810ff */
[----:B------:R3:W-:Y:S01]  /*1a7d0*/  @!P3 ST.E.64 desc[UR42][R6.64], R62 ;  /* 0x0000003e0600b985 */ /* 0x0007e2000c101b2a */
[-C--:B------:R-:W-:Y:S02]  /*1a7e0*/  @!P5 LEA R10, P3, R93, R81.reuse, 0x2 ;  /* 0x000000515d0ad211 */ /* 0x080fe400078610ff */
[----:B------:R-:W-:Y:S01]  /*1a7f0*/  @!P1 LEA R14, P6, R89, R81, 0x2 ;  /* 0x00000051590e9211 */ /* 0x000fe200078c10ff */
[----:B------:R3:W-:Y:S01]  /*1a800*/  @!P0 ST.E.64 desc[UR42][R4.64], R68 ;  /* 0x0000004404008985 */ /* 0x0007e2000c101b2a */
[----:B------:R-:W-:-:S02]  /*1a810*/  @!P5 LEA.HI.X R11, R93, R31, R94, 0x2, P3 ;  /* 0x0000001f5d0bd211 */ /* 0x000fc400018f145e */
[-C--:B------:R-:W-:Y:S02]  /*1a820*/  @!P2 LEA.HI.X R13, R91, R31.reuse, R92, 0x2, P4 ;  /* 0x0000001f5b0da211 */ /* 0x080fe400020f145c */
[----:B------:R-:W-:Y:S01]  /*1a830*/  @!P1 LEA.HI.X R15, R89, R31, R90, 0x2, P6 ;  /* 0x0000001f590f9211 */ /* 0x000fe200030f145a */
[----:B------:R3:W-:Y:S04]  /*1a840*/  @!P5 ST.E.64 desc[UR42][R10.64], R70 ;  /* 0x000000460a00d985 */ /* 0x0007e8000c101b2a */
[----:B------:R3:W-:Y:S04]  /*1a850*/  @!P2 ST.E.64 desc[UR42][R12.64], R76 ;  /* 0x0000004c0c00a985 */ /* 0x0007e8000c101b2a */
[----:B------:R3:W-:Y:S02]  /*1a860*/  @!P1 ST.E.64 desc[UR42][R14.64], R78 ;  /* 0x0000004e0e009985 */ /* 0x0007e4000c101b2a */
.L_x_10104:
[----:B------:R-:W-:Y:S05]  /*1a870*/  BSYNC B1 ;  /* 0x0000000000017941 */ /* 0x000fea0003800000 */
.L_x_10103:
[----:B------:R-:W-:Y:S01]  /*1a880*/  ISETP.GE.AND P0, PT, R9, R82, PT ;  /* 0x000000520900720c */ /* 0x000fe20003f06270 */
[----:B------:R-:W0:Y:S04]  /*1a890*/  SHFL.IDX PT, R30, R30, 0x1, 0x1c1f ;  /* 0x003c1f001e1e7f89 */ /* 0x000e2800000e0000 */
[----:B--2---:R2:W4:Y:S08]  /*1a8a0*/  SHFL.IDX PT, R31, R28, 0x1, 0x1c1f ;  /* 0x003c1f001c1f7f89 */ /* 0x00453000000e0000 */
[----:B--2---:R-:W-:Y:S05]  /*1a8b0*/  @P0 BRA `(.L_x_10102) ;  /* 0x0000000c00840947 */ /* 0x004fea0003800000 */
[----:B------:R-:W-:Y:S02]  /*1a8c0*/  ULDC UR4, c[0x0][0xac8] ;  /* 0x0002b20000047ab9 */ /* 0x000fe40000000800 */
[----:B------:R-:W-:Y:S02]  /*1a8d0*/  ISETP.GE.AND P1, PT, R23, UR4, PT ;  /* 0x0000000417007c0c */ /* 0x000fe4000bf26270 */
[----:B------:R-:W-:Y:S02]  /*1a8e0*/  ISETP.GE.AND P6, PT, R84, UR4, PT ;  /* 0x0000000454007c0c */ /* 0x000fe4000bfc6270 */
[----:B------:R-:W-:Y:S02]  /*1a8f0*/  ISETP.GE.AND P4, PT, R86, UR4, PT ;  /* 0x0000000456007c0c */ /* 0x000fe4000bf86270 */
[----:B------:R-:W-:-:S07]  /*1a900*/  ISETP.GE.AND P3, PT, R88, UR4, PT ;  /* 0x0000000458007c0c */ /* 0x000fce000bf66270 */
[CC--:B---34-:R-:W-:Y:S02]  /*1a910*/  @!P1 LEA R4, P0, R23.reuse, R31.reuse, 0x2 ;  /* 0x0000001f17049211 */ /* 0x0d8fe400078010ff */
[C---:B------:R-:W-:Y:S02]  /*1a920*/  @!P6 LEA R2, P2, R84.reuse, R31, 0x2 ;  /* 0x0000001f5402e211 */ /* 0x040fe400078410ff */
[-C--:B0-----:R-:W-:Y:S02]  /*1a930*/  @!P1 LEA.HI.X R5, R23, R30.reuse, R80, 0x2, P0 ;  /* 0x0000001e17059211 */ /* 0x081fe400000f1450 */
[----:B------:R-:W-:Y:S02]  /*1a940*/  @!P6 LEA.HI.X R3, R84, R30, R83, 0x2, P2 ;  /* 0x0000001e5403e211 */ /* 0x000fe400010f1453 */
[----:B------:R-:W-:Y:S01]  /*1a950*/  ISETP.GE.AND P2, PT, R26, UR4, PT ;  /* 0x000000041a007c0c */ /* 0x000fe2000bf46270 */
[----:B------:R-:W-:Y:S01]  /*1a960*/  @!P1 ST.E.64 desc[UR42][R4.64], R40 ;  /* 0x0000002804009985 */ /* 0x000fe2000c101b2a */
[----:B------:R-:W-:-:S02]  /*1a970*/  ISETP.GE.AND P0, PT, R24, UR4, PT ;  /* 0x0000000418007c0c */ /* 0x000fc4000bf06270 */
[-C--:B------:R-:W-:Y:S01]  /*1a980*/  @!P4 LEA R6, P5, R86, R31.reuse, 0x2 ;  /* 0x0000001f5606c211 */ /* 0x080fe200078a10ff */
[----:B------:R0:W-:Y:S01]  /*1a990*/  @!P6 ST.E.64 desc[UR42][R2.64], R42 ;  /* 0x0000002a0200e985 */ /* 0x0001e2000c101b2a */
[-C--:B------:R-:W-:Y:S02]  /*1a9a0*/  @!P3 LEA R10, P6, R88, R31.reuse, 0x2 ;  /* 0x0000001f580ab211 */ /* 0x080fe400078c10ff */
[----:B------:R-:W-:Y:S02]  /*1a9b0*/  ISETP.GE.AND P1, PT, R20, UR4, PT ;  /* 0x0000000414007c0c */ /* 0x000fe4000bf26270 */
[-C--:B------:R-:W-:Y:S02]  /*1a9c0*/  @!P4 LEA.HI.X R7, R86, R30.reuse, R85, 0x2, P5 ;  /* 0x0000001e5607c211 */ /* 0x080fe400028f1455 */
[----:B------:R-:W-:Y:S02]  /*1a9d0*/  @!P3 LEA.HI.X R11, R88, R30, R87, 0x2, P6 ;  /* 0x0000001e580bb211 */ /* 0x000fe400030f1457 */
[-C--:B------:R-:W-:Y:S01]  /*1a9e0*/  @!P2 LEA R12, P5, R26, R31.reuse, 0x2 ;  /* 0x0000001f1a0ca211 */ /* 0x080fe200078a10ff */
[----:B------:R2:W-:Y:S01]  /*1a9f0*/  @!P4 ST.E.64 desc[UR42][R6.64], R48 ;  /* 0x000000300600c985 */ /* 0x0005e2000c101b2a */
[----:B------:R-:W-:-:S02]  /*1aa00*/  @!P0 LEA R14, P6, R24, R31, 0x2 ;  /* 0x0000001f180e8211 */ /* 0x000fc400078c10ff */
[-C--:B------:R-:W-:Y:S01]  /*1aa10*/  @!P2 LEA.HI.X R13, R26, R30.reuse, R29, 0x2, P5 ;  /* 0x0000001e1a0da211 */ /* 0x080fe200028f141d */
[----:B------:R3:W-:Y:S01]  /*1aa20*/  @!P3 ST.E.64 desc[UR42][R10.64], R50 ;  /* 0x000000320a00b985 */ /* 0x0007e2000c101b2a */
[----:B------:R-:W-:Y:S02]  /*1aa30*/  @!P0 LEA.HI.X R15, R24, R30, R25, 0x2, P6 ;  /* 0x0000001e180f8211 */ /* 0x000fe400030f1419 */
[----:B------:R-:W-:Y:S01]  /*1aa40*/  ISETP.GE.AND P6, PT, R8, UR4, PT ;  /* 0x0000000408007c0c */ /* 0x000fe2000bfc6270 */
[----:B------:R3:W-:Y:S01]  /*1aa50*/  @!P2 ST.E.64 desc[UR42][R12.64], R56 ;  /* 0x000000380c00a985 */ /* 0x0007e2000c101b2a */
[----:B------:R-:W-:Y:S02]  /*1aa60*/  ISETP.GE.AND P4, PT, R95, UR4, PT ;  /* 0x000000045f007c0c */ /* 0x000fe4000bf86270 */
[----:B------:R-:W-:Y:S01]  /*1aa70*/  ISETP.GE.AND P3, PT, R93, UR4, PT ;  /* 0x000000045d007c0c */ /* 0x000fe2000bf66270 */
[----:B------:R3:W-:Y:S01]  /*1aa80*/  @!P0 ST.E.64 desc[UR42][R14.64], R58 ;  /* 0x0000003a0e008985 */ /* 0x0007e2000c101b2a */
[----:B------:R-:W-:-:S02]  /*1aa90*/  ISETP.GE.AND P2, PT, R91, UR4, PT ;  /* 0x000000045b007c0c */ /* 0x000fc4000bf46270 */
[----:B------:R-:W-:-:S04]  /*1aaa0*/  @!P1 LEA R26, P5, R20, R31, 0x2 ;  /* 0x0000001f141a9211 */ /* 0x000fc800078a10ff */
[-C--:B------:R-:W-:Y:S02]  /*1aab0*/  @!P1 LEA.HI.X R27, R20, R30.reuse, R27, 0x2, P5 ;  /* 0x0000001e141b9211 */ /* 0x080fe400028f141b */
[CC--:B0-----:R-:W-:Y:S02]  /*1aac0*/  @!P6 LEA R2, P5, R8.reuse, R31.reuse, 0x2 ;  /* 0x0000001f0802e211 */ /* 0x0c1fe400078a10ff */
[-C--:B------:R-:W-:Y:S01]  /*1aad0*/  @!P4 LEA R4, P0, R95, R31.reuse, 0x2 ;  /* 0x0000001f5f04c211 */ /* 0x080fe200078010ff */
[----:B------:R3:W-:Y:S01]  /*1aae0*/  @!P1 ST.E.64 desc[UR42][R26.64], R64 ;  /* 0x000000401a009985 */ /* 0x0007e2000c101b2a */
[-C--:B------:R-:W-:Y:S02]  /*1aaf0*/  @!P6 LEA.HI.X R3, R8, R30.reuse, R21, 0x2, P5 ;  /* 0x0000001e0803e211 */ /* 0x080fe400028f1415 */
[-C--:B--2---:R-:W-:Y:S02]  /*1ab00*/  @!P3 LEA R6, P1, R93, R31.reuse, 0x2 ;  /* 0x0000001f5d06b211 */ /* 0x084fe400078210ff */
        /* <DEDUP_REMOVED lines=14> */
.L_x_10097:
[----:B------:R-:W2:Y:S01]  /*1abf0*/  LDL R7, [R1+0x5c] ;  /* 0x00005c0001077983 */ /* 0x000ea20000100800 */
[----:B------:R-:W-:Y:S01]  /*1ac00*/  ULDC.64 UR4, c[0x0][0xc08] ;  /* 0x0003020000047ab9 */ /* 0x000fe20000000a00 */
[----:B------:R-:W2:Y:S01]  /*1ac10*/  LDC.64 R2, c[0x0][0xc00] ;  /* 0x00030000ff027b82 */ /* 0x000ea20000000a00 */
[----:B------:R-:W-:Y:S01]  /*1ac20*/  ISETP.NE.U32.AND P0, PT, RZ, UR4, PT ;  /* 0x00000004ff007c0c */ /* 0x000fe2000bf05070 */
[----:B------:R-:W-:Y:S01]  /*1ac30*/  IMAD.MOV.U32 R15, RZ, RZ, RZ ;  /* 0x000000ffff0f7224 */ /* 0x000fe200078e00ff */
[----:B------:R-:W1:Y:S02]  /*1ac40*/  S2R R6, SR_TID.X ;  /* 0x0000000000067919 */ /* 0x000e640000002100 */
[----:B------:R-:W-:Y:S01]  /*1ac50*/  ISETP.NE.AND.EX P1, PT, RZ, UR5, PT, P0 ;  /* 0x00000005ff007c0c */ /* 0x000fe2000bf25300 */
[----:B------:R-:W-:Y:S02]  /*1ac60*/  ULDC.64 UR4, c[0x0][0xc00] ;  /* 0x0003000000047ab9 */ /* 0x000fe40000000a00 */
[----:B------:R-:W-:-:S04]  /*1ac70*/  ISETP.NE.U32.AND P0, PT, RZ, UR4, PT ;  /* 0x00000004ff007c0c */ /* 0x000fc8000bf05070 */
[----:B------:R-:W-:-:S06]  /*1ac80*/  ISETP.NE.AND.EX P0, PT, RZ, UR5, PT, P0 ;  /* 0x00000005ff007c0c */ /* 0x000fcc000bf05300 */
[----:B------:R-:W3:Y:S01]  /*1ac90*/  @P1 LDC.64 R4, c[0x0][0xc08] ;  /* 0x00030200ff041b82 */ /* 0x000ee20000000a00 */
[----:B------:R-:W-:Y:S02]  /*1aca0*/  ULDC UR4, c[0x0][0xa88] ;  /* 0x0002a20000047ab9 */ /* 0x000fe40000000800 */
[----:B------:R-:W-:Y:S02]  /*1acb0*/  IMAD.U32 R0, RZ, RZ, UR4 ;  /* 0x00000004ff007e24 */ /* 0x000fe4000f8e00ff */
[----:B--2---:R-:W-:-:S04]  /*1acc0*/  IMAD.WIDE R2, R7, 0x4, R2 ;  /* 0x0000000407027825 */ /* 0x004fc800078e0202 */
[----:B---3--:R-:W-:Y:S01]  /*1acd0*/  @P1 IMAD.WIDE R4, R7, 0x4, R4 ;  /* 0x0000000407041825 */ /* 0x008fe200078e0204 */
[----:B------:R2:W5:Y:S03]  /*1ace0*/  @P0 LDG.E R15, desc[UR42][R2.64] ;  /* 0x0000002a020f0981 */ /* 0x000566000c1e1900 */
[----:B-1----:R-:W-:Y:S01]  /*1acf0*/  VIADD R30, R6, 0xffffff80 ;  /* 0xffffff80061e7836 */ /* 0x002fe20000000000 */
[----:B------:R2:W5:Y:S01]  /*1ad00*/  @P1 LDG.E R0, desc[UR42][R4.64] ;  /* 0x0000002a04001981 */ /* 0x000562000c1e1900 */
[----:B------:R-:W-:Y:S02]  /*1ad10*/  ISETP.GT.AND P2, PT, R96, 0x1, PT ;  /* 0x000000016000780c */ /* 0x000fe40003f44270 */
[----:B-----5:R-:W-:Y:S02]  /*1ad20*/  SHF.R.S32.HI R24, RZ, 0x1f, R7 ;  /* 0x0000001fff187819 */ /* 0x020fe40000011407 */
[----:B------:R-:W-:Y:S01]  /*1ad30*/  ISETP.GT.AND P3, PT, R30, 0xbf, PT ;  /* 0x000000bf1e00780c */ /* 0x000fe20003f64270 */
[----:B------:R-:W-:-:S12]  /*1ad40*/  @P1 BRA `(.L_x_10105) ;  /* 0x0000000000101947 */ /* 0x000fd80003800000 */
[----:B------:R-:W-:Y:S05]  /*1ad50*/  @!P0 BRA `(.L_x_10105) ;  /* 0x00000000000c8947 */ /* 0x000fea0003800000 */
[----:B--2---:R-:W2:Y:S04]  /*1ad60*/  LDG.E R5, desc[UR42][R2.64] ;  /* 0x0000002a02057981 */ /* 0x004ea8000c1e1900 */
[----:B------:R-:W2:Y:S02]  /*1ad70*/  LDG.E R0, desc[UR42][R2.64+0x4] ;  /* 0x0000042a02007981 */ /* 0x000ea4000c1e1900 */
[----:B--2---:R-:W-:-:S07]  /*1ad80*/  IMAD.IADD R0, R0, 0x1, -R5 ;  /* 0x0000000100007824 */ /* 0x004fce00078e0a05 */
.L_x_10105:
[----:B------:R-:W-:Y:S01]  /*1ad90*/  BSSY B1, `(.L_x_10106) ;  /* 0x0000038000017945 */ /* 0x000fe20003800000 */
[----:B------:R-:W-:Y:S02]  /*1ada0*/  SEL R25, R7, RZ, !P0 ;  /* 0x000000ff07197207 */ /* 0x000fe40004000000 */
[----:B------:R-:W-:Y:S02]  /*1adb0*/  SEL R24, R24, RZ, !P0 ;  /* 0x000000ff18187207 */ /* 0x000fe40004000000 */
[----:B------:R-:W-:Y:S01]  /*1adc0*/  SHF.R.S32.HI R20, RZ, 0x1f, R15 ;  /* 0x0000001fff147819 */ /* 0x000fe2000001140f */
[----:B------:R-:W-:Y:S06]  /*1add0*/  @P3 BRA `(.L_x_10107) ;  /* 0x0000000000cc3947 */ /* 0x000fec0003800000 */
[----:B--2---:R-:W2:Y:S01]  /*1ade0*/  LDL R3, [R1+0xc] ;  /* 0x00000c0001037983 */ /* 0x004ea20000100800 */
[----:B------:R-:W1:Y:S02]  /*1adf0*/  LDC R29, c[0x0][0xbe8] ;  /* 0x0002fa00ff1d7b82 */ /* 0x000e640000000800 */
[----:B-1----:R-:W-:Y:S01]  /*1ae00*/  IMAD R2, R0, R29, RZ ;  /* 0x0000001d00027224 */ /* 0x002fe200078e02ff */
[----:B--2---:R-:W-:-:S04]  /*1ae10*/  IADD3 R27, R3, -0x80, R6 ;  /* 0xffffff80031b7810 */ /* 0x004fc80007ffe006 */
        /* <DEDUP_REMOVED lines=9> */
[----:B------:R-:W1:Y:S08]  /*1aeb0*/  LDC.64 R2, c[0x0][0xba8] ;  /* 0x0002ea00ff027b82 */ /* 0x000e700000000a00 */
        /* <DEDUP_REMOVED lines=11> */
[----:B0-----:R-:W-:Y:S01]  /*1af70*/  @P0 SHF.R.U32.HI R21, RZ, R33, R14 ;  /* 0x00000021ff150219 */ /* 0x001fe2000001160e */
        /* <DEDUP_REMOVED lines=8> */
[----:B------:R-:W-:-:S04]  /*1b000*/  IMAD.WIDE.U32 R6, R10, R33, RZ ;  /* 0x000000210a067225 */ /* 0x000fc800078e00ff */
[----:B------:R-:W-:Y:S02]  /*1b010*/  IMAD R11, R11, R33, RZ ;  /* 0x000000210b0b7224 */ /* 0x000fe400078e02ff */
[----:B------:R-:W-:Y:S01]  /*1b020*/  IMAD R9, R29, R8, R27 ;  /* 0x000000081d097224 */ /* 0x000fe200078e021b */
[----:B------:R-:W-:Y:S01]  /*1b030*/  IADD3.X R8, R14, R13, R20, P0, P1 ;  /* 0x0000000d0e087210 */ /* 0x000fe200007e2414 */
[----:B------:R-:W-:Y:S01]  /*1b040*/  IMAD.IADD R7, R11, 0x1, R7 ;  /* 0x000000010b077824 */ /* 0x000fe200078e0207 */
[----:B------:R-:W-:Y:S01]  /*1b050*/  IADD3 R6, P0, P1, R21, R12, R6 ;  /* 0x0000000c15067210 */ /* 0x000fe2000791e006 */
[----:B------:R-:W-:Y:S01]  /*1b060*/  IMAD R5, R5, R9, RZ ;  /* 0x0000000905057224 */ /* 0x000fe200078e02ff */
[----:B------:R-:W-:Y:S02]  /*1b070*/  SHF.R.S32.HI R21, RZ, 0x1f, R21 ;  /* 0x0000001fff157819 */ /* 0x000fe40000011415 */
[----:B------:R-:W-:Y:S02]  /*1b080*/  SHF.R.S32.HI R11, RZ, 0x1f, R9 ;  /* 0x0000001fff0b7819 */ /* 0x000fe40000011409 */
[----:B------:R-:W-:-:S03]  /*1b090*/  IADD3.X R7, R21, R8, R7, P0, P1 ;  /* 0x0000000815077210 */ /* 0x000fc600007e2407 */
[C---:B------:R-:W-:Y:S02]  /*1b0a0*/  IMAD R11, R4.reuse, R11, R5 ;  /* 0x0000000b040b7224 */ /* 0x040fe400078e0205 */
[----:B------:R-:W-:-:S04]  /*1b0b0*/  IMAD.WIDE.U32 R4, R4, R9, R6 ;  /* 0x0000000904047225 */ /* 0x000fc800078e0006 */
[----:B------:R-:W-:Y:S01]  /*1b0c0*/  IMAD.IADD R5, R5, 0x1, R11 ;  /* 0x0000000105057824 */ /* 0x000fe200078e020b */
[----:B-1----:R-:W-:-:S04]  /*1b0d0*/  LEA R2, P0, R4, R2, 0x2 ;  /* 0x0000000204027211 */ /* 0x002fc800078010ff */
[----:B----4-:R-:W-:Y:S01]  /*1b0e0*/  LEA.HI.X R3, R4, R3, R5, 0x2, P0 ;  /* 0x0000000304037211 */ /* 0x010fe200000f1405 */
[----:B------:R-:W-:-:S05]  /*1b0f0*/  IMAD.MOV.U32 R5, RZ, RZ, -0x800000 ;  /* 0xff800000ff057424 */ /* 0x000fca00078e00ff */
[----:B------:R1:W-:Y:S03]  /*1b100*/  STG.E desc[UR42][R2.64], R5 ;  /* 0x0000000502007986 */ /* 0x0003e6000c10192a */
.L_x_10107:
[----:B------:R-:W-:Y:S05]  /*1b110*/  BSYNC B1 ;  /* 0x0000000000017941 */ /* 0x000fea0003800000 */
.L_x_10106:
[----:B------:R-:W-:Y:S05]  /*1b120*/  @P2 BRA `(.L_x_10102) ;  /* 0x0000000400682947 */ /* 0x000fea0003800000 */
[----:B------:R-:W3:Y:S01]  /*1b130*/  LDL.LU R28, [R1+0x3c] ;  /* 0x00003c00011c7983 */ /* 0x000ee20000300800 */
[----:B------:R-:W4:Y:S01]  /*1b140*/  LDC R11, c[0x0][0xbe8] ;  /* 0x0002fa00ff0b7b82 */ /* 0x000f220000000800 */
[--C-:B--2---:R-:W-:Y:S01]  /*1b150*/  SHF.R.S32.HI R4, RZ, 0x1f, R30.reuse ;  /* 0x0000001fff047819 */ /* 0x104fe2000001141e */
        /* <DEDUP_REMOVED lines=8> */
[----:B------:R-:W2:Y:S01]  /*1b1e0*/  LDL.LU R13, [R1+0xc] ;  /* 0x00000c00010d7983 */ /* 0x000ea20000300800 */
[----:B----4-:R-:W-:Y:S01]  /*1b1f0*/  ISETP.NE.AND P0, PT, R11, 0x1, PT ;  /* 0x000000010b00780c */ /* 0x010fe20003f05270 */
[----:B-1----:R-:W-:Y:S01]  /*1b200*/  IMAD R2, R20, UR4, RZ ;  /* 0x0000000414027c24 */ /* 0x002fe2000f8e02ff */
        /* <DEDUP_REMOVED lines=10> */
[----:B------:R-:W1:Y:S01]  /*1b2b0*/  @P0 LDC R7, c[0x0][0xbec] ;  /* 0x0002fb00ff070b82 */ /* 0x000e620000000800 */
[----:B------:R-:W-:Y:S02]  /*1b2c0*/  IMAD.IADD R3, R3, 0x1, R5 ;  /* 0x0000000103037824 */ /* 0x000fe400078e0205 */
[----:B------:R-:W-:-:S05]  /*1b2d0*/  IMAD R4, R4, 0x60, R12 ;  /* 0x0000006004047824 */ /* 0x000fca00078e020c */
[----:B------:R-:W4:Y:S01]  /*1b2e0*/  @P0 LDC R9, c[0x0][0xbf0] ;  /* 0x0002fc00ff090b82 */ /* 0x000f220000000800 */
[----:B---3--:R-:W-:-:S04]  /*1b2f0*/  IMAD.WIDE.U32 R2, R28, UR4, R2 ;  /* 0x000000041c027c25 */ /* 0x008fc8000f8e0002 */
[----:B------:R-:W-:Y:S01]  /*1b300*/  IMAD R3, R28, UR5, R3 ;  /* 0x000000051c037c24 */ /* 0x000fe2000f8e0203 */
[----:B------:R-:W-:Y:S01]  /*1b310*/  ULDC.64 UR4, c[0x0][0xae0] ;  /* 0x0002b80000047ab9 */ /* 0x000fe20000000a00 */
[----:B------:R-:W-:-:S04]  /*1b320*/  IMAD.WIDE.U32 R2, R25, UR6, R2 ;  /* 0x0000000619027c25 */ /* 0x000fc8000f8e0002 */
[----:B--2---:R-:W-:-:S04]  /*1b330*/  IMAD.IADD R8, R13, 0x1, R4 ;  /* 0x000000010d087824 */ /* 0x004fc800078e0204 */
[----:B-1----:R-:W-:-:S04]  /*1b340*/  @P0 IMAD.HI.U32 R4, R8, R7, RZ ;  /* 0x0000000708040227 */ /* 0x002fc800078e00ff */
[----:B------:R-:W-:Y:S01]  /*1b350*/  IMAD.MOV.U32 R5, RZ, RZ, R8 ;  /* 0x000000ffff057224 */ /* 0x000fe200078e0008 */
[----:B----4-:R-:W-:Y:S01]  /*1b360*/  @P0 SHF.R.U32.HI R5, RZ, R9, R4 ;  /* 0x00000009ff050219 */ /* 0x010fe20000011604 */
        /* <DEDUP_REMOVED lines=13> */
[----:B------:R-:W-:Y:S02]  /*1b440*/  IMAD.IADD R0, R12, 0x1, R13 ;  /* 0x000000010c007824 */ /* 0x000fe400078e020d */
[----:B------:R-:W-:-:S02]  /*1b450*/  IMAD R5, R7, UR5, R4 ;  /* 0x0000000507057c24 */ /* 0x000fc4000f8e0204 */
[----:B------:R-:W-:Y:S01]  /*1b460*/  IMAD.WIDE.U32 R2, R7, UR4, R2 ;  /* 0x0000000407027c25 */ /* 0x000fe2000f8e0002 */
[----:B------:R-:W-:Y:S01]  /*1b470*/  ISETP.GE.AND P0, PT, R0, R11, PT ;  /* 0x0000000b0000720c */ /* 0x000fe20003f06270 */
[----:B------:R-:W-:Y:S02]  /*1b480*/  ULDC.64 UR4, c[0x0][0xa80] ;  /* 0x0002a00000047ab9 */ /* 0x000fe40000000a00 */
[----:B------:R-:W-:Y:S01]  /*1b490*/  IMAD.IADD R3, R3, 0x1, R5 ;  /* 0x0000000103037824 */ /* 0x000fe200078e0205 */
[----:B------:R-:W-:-:S04]  /*1b4a0*/  LEA R4, P1, R2, UR4, 0x1 ;  /* 0x0000000402047c11 */ /* 0x000fc8000f8208ff */
[----:B------:R-:W-:Y:S02]  /*1b4b0*/  LEA.HI.X R5, R2, UR5, R3, 0x1, P1 ;  /* 0x0000000502057c11 */ /* 0x000fe400088f0c03 */
[----:B------:R1:W2:Y:S04]  /*1b4c0*/  SHFL.IDX PT, R2, R4, RZ, 0x1c1f ;  /* 0x001c1fff04027589 */ /* 0x0002a800000e0000 */
[----:B------:R1:W3:Y:S01]  /*1b4d0*/  SHFL.IDX PT, R3, R5, RZ, 0x1c1f ;  /* 0x001c1fff05037589 */ /* 0x0002e200000e0000 */
[----:B------:R-:W-:Y:S05]  /*1b4e0*/  @P0 BRA `(.L_x_10109) ;  /* 0x0000000000300947 */ /* 0x000fea0003800000 */
[----:B------:R-:W-:Y:S02]  /*1b4f0*/  ULDC UR4, c[0x0][0xac8] ;  /* 0x0002b20000047ab9 */ /* 0x000fe40000000800 */
[----:B-----5:R-:W-:Y:S02]  /*1b500*/  ISETP.GE.AND P3, PT, R21, UR4, PT ;  /* 0x0000000415007c0c */ /* 0x020fe4000bf66270 */
[----:B------:R-:W-:Y:S02]  /*1b510*/  ISETP.GE.AND P4, PT, R10, UR4, PT ;  /* 0x000000040a007c0c */ /* 0x000fe4000bf86270 */
[----:B------:R-:W-:-:S09]  /*1b520*/  ISETP.GE.AND P2, PT, R27, UR4, PT ;  /* 0x000000041b007c0c */ /* 0x000fd2000bf46270 */
[-C--:B--2---:R-:W-:Y:S02]  /*1b530*/  @!P3 LEA R8, P0, R21, R2.reuse, 0x1 ;  /* 0x000000021508b211 */ /* 0x084fe400078008ff */
[C---:B------:R-:W-:Y:S02]  /*1b540*/  @!P4 LEA R12, P1, R10.reuse, R2, 0x1 ;  /* 0x000000020a0cc211 */ /* 0x040fe400078208ff */
[----:B---3--:R-:W-:Y:S01]  /*1b550*/  @!P2 IMAD.WIDE R6, R27, 0x2, R2 ;  /* 0x000000021b06a825 */ /* 0x008fe200078e0202 */
[-C--:B------:R-:W-:Y:S02]  /*1b560*/  @!P3 LEA.HI.X R9, R21, R3.reuse, R26, 0x1, P0 ;  /* 0x000000031509b211 */ /* 0x080fe400000f0c1a */
[----:B------:R-:W-:Y:S02]  /*1b570*/  @!P4 LEA.HI.X R13, R10, R3, R14, 0x1, P1 ;  /* 0x000000030a0dc211 */ /* 0x000fe400008f0c0e */
[----:B------:R4:W-:Y:S04]  /*1b580*/  @!P2 ST.E.128 desc[UR42][R6.64], RZ ;  /* 0x000000ff0600a985 */ /* 0x0009e8000c101d2a */
[----:B------:R4:W-:Y:S04]  /*1b590*/  @!P3 ST.E.128 desc[UR42][R8.64], RZ ;  /* 0x000000ff0800b985 */ /* 0x0009e8000c101d2a */
[----:B------:R4:W-:Y:S02]  /*1b5a0*/  @!P4 ST.E.128 desc[UR42][R12.64], RZ ;  /* 0x000000ff0c00c985 */ /* 0x0009e4000c101d2a */
.L_x_10109:
[----:B------:R-:W-:Y:S05]  /*1b5b0*/  BSYNC B1 ;  /* 0x0000000000017941 */ /* 0x000fea0003800000 */
.L_x_10108:
[----:B------:R-:W-:Y:S01]  /*1b5c0*/  VIADD R0, R0, 0x60 ;  /* 0x0000006000007836 */ /* 0x000fe20000000000 */
[----:B---3--:R3:W0:Y:S04]  /*1b5d0*/  SHFL.IDX PT, R3, R5, 0x1, 0x1c1f ;  /* 0x003c1f0005037f89 */ /* 0x00862800000e0000 */
[----:B------:R-:W-:Y:S01]  /*1b5e0*/  ISETP.GE.AND P0, PT, R0, R11, PT ;  /* 0x0000000b0000720c */ /* 0x000fe20003f06270 */
[----:B--2---:R3:W2:-:S12]  /*1b5f0*/  SHFL.IDX PT, R2, R4, 0x1, 0x1c1f ;  /* 0x003c1f0004027f89 */ /* 0x00469800000e0000 */
[----:B---3--:R-:W-:Y:S05]  /*1b600*/  @P0 BRA `(.L_x_10102) ;  /* 0x0000000000300947 */ /* 0x008fea0003800000 */
[----:B------:R-:W-:Y:S02]  /*1b610*/  ULDC UR4, c[0x0][0xac8] ;  /* 0x0002b20000047ab9 */ /* 0x000fe40000000800 */
[----:B-----5:R-:W-:Y:S02]  /*1b620*/  ISETP.GE.AND P3, PT, R21, UR4, PT ;  /* 0x0000000415007c0c */ /* 0x020fe4000bf66270 */
[----:B------:R-:W-:Y:S02]  /*1b630*/  ISETP.GE.AND P4, PT, R10, UR4, PT ;  /* 0x000000040a007c0c */ /* 0x000fe4000bf86270 */
[----:B------:R-:W-:-:S09]  /*1b640*/  ISETP.GE.AND P2, PT, R27, UR4, PT ;  /* 0x000000041b007c0c */ /* 0x000fd2000bf46270 */
[-C--:B--2-4-:R-:W-:Y:S02]  /*1b650*/  @!P3 LEA R6, P0, R21, R2.reuse, 0x1 ;  /* 0x000000021506b211 */ /* 0x094fe400078008ff */
[C---:B------:R-:W-:Y:S02]  /*1b660*/  @!P4 LEA R8, P1, R10.reuse, R2, 0x1 ;  /* 0x000000020a08c211 */ /* 0x040fe400078208ff */
[----:B01----:R-:W-:Y:S01]  /*1b670*/  @!P2 IMAD.WIDE R4, R27, 0x2, R2 ;  /* 0x000000021b04a825 */ /* 0x003fe200078e0202 */
[-C--:B------:R-:W-:Y:S02]  /*1b680*/  @!P3 LEA.HI.X R7, R21, R3.reuse, R26, 0x1, P0 ;  /* 0x000000031507b211 */ /* 0x080fe400000f0c1a */
[----:B------:R-:W-:Y:S02]  /*1b690*/  @!P4 LEA.HI.X R9, R10, R3, R14, 0x1, P1 ;  /* 0x000000030a09c211 */ /* 0x000fe400008f0c0e */
[----:B------:R3:W-:Y:S04]  /*1b6a0*/  @!P2 ST.E.128 desc[UR42][R4.64], RZ ;  /* 0x000000ff0400a985 */ /* 0x0007e8000c101d2a */
[----:B------:R3:W-:Y:S04]  /*1b6b0*/  @!P3 ST.E.128 desc[UR42][R6.64], RZ ;  /* 0x000000ff0600b985 */ /* 0x0007e8000c101d2a */
[----:B------:R3:W-:Y:S02]  /*1b6c0*/  @!P4 ST.E.128 desc[UR42][R8.64], RZ ;  /* 0x000000ff0800c985 */ /* 0x0007e4000c101d2a */
.L_x_10102:
[----:B------:R-:W-:Y:S05]  /*1b6d0*/  BSYNC B0 ;  /* 0x0000000000007941 */ /* 0x000fea0003800000 */
.L_x_10096:
[----:B0-----:R-:W2:Y:S01]  /*1b6e0*/  LDL R0, [R1+0x4c] ;  /* 0x00004c0001007983 */ /* 0x001ea20000100800 */
[----:B------:R-:W-:Y:S02]  /*1b6f0*/  ULDC UR4, c[0x0][0xc3c] ;  /* 0x00030f0000047ab9 */ /* 0x000fe40000000800 */
[----:B--2---:R-:W-:-:S13]  /*1b700*/  ISETP.GE.AND P0, PT, R0, UR4, PT ;  /* 0x0000000400007c0c */ /* 0x004fda000bf06270 */
[----:B------:R-:W-:Y:S05]  /*1b710*/  @!P0 BRA `(.L_x_10110) ;  /* 0xfffffe5800b88947 */ /* 0x000fea000383ffff */
[----:B------:R-:W-:Y:S05]  /*1b720*/  BRA `(.L_x_9911) ;  /* 0x0000008000847947 */ /* 0x000fea0003800000 */
.L_x_9909:
        /* <DEDUP_REMOVED lines=13> */
[----:B------:R-:W0:Y:S01]  /*1b800*/  LDS.128 R24, [UR4+0x19cd0] ;  /* 0x019cd004ff187984 */ /* 0x000e220008000c00 */
[----:B------:R-:W-:Y:S06]  /*1b810*/  BAR.ARV 0x4, 0x200 ;  /* 0x0108000000007b1d */ /* 0x000fec0000002000 */
[----:B------:R-:W-:Y:S05]  /*1b820*/  BRA `(.L_x_10112) ;  /* 0x0000000c008c7947 */ /* 0x000fea0003800000 */
.L_x_10111:
[----:B------:R-:W0:Y:S01]  /*1b830*/  S2R R0, SR_TID.X ;  /* 0x0000000000007919 */ /* 0x000e220000002100 */
[----:B------:R-:W-:Y:S01]  /*1b840*/  ULDC UR4, c[0x0][0xc3c] ;  /* 0x00030f0000047ab9 */ /* 0x000fe20000000800 */
[----:B------:R-:W-:Y:S01]  /*1b850*/  IMAD.MOV.U32 R8, RZ, RZ, RZ ;  /* 0x000000ffff087224 */ /* 0x000fe200078e00ff */
        /* <DEDUP_REMOVED lines=8> */
[----:B------:R-:W3:Y:S01]  /*1b8e0*/  @!P1 LDG.E R25, desc[UR42][R4.64] ;  /* 0x0000002a04199981 */ /* 0x000ee2000c1e1900 */
[----:B--2---:R-:W-:-:S05]  /*1b8f0*/  @!P1 IMAD.WIDE.U32 R2, R0, 0x4, R2 ;  /* 0x0000000400029825 */ /* 0x004fca00078e0002 */
        /* <DEDUP_REMOVED lines=25> */
[----:B-1----:R-:W-:Y:S01]  /*1ba90*/  ISETP.GT.AND P6, PT, R7, UR6, PT ;  /* 0x0000000607007c0c */ /* 0x002fe2000bfc4270 */
[----:B------:R-:W-:-:S12]  /*1baa0*/  IMAD.MOV.U32 R4, RZ, RZ, R7 ;  /* 0x000000ffff047224 */ /* 0x000fd800078e0007 */
[----:B------:R-:W-:Y:S05]  /*1bab0*/  @P6 BRA `(.L_x_10113) ;  /* 0x0000000000a06947 */ /* 0x000fea0003800000 */
[----:B------:R-:W-:Y:S01]  /*1bac0*/  IMAD.MOV.U32 R7, RZ, RZ, R4 ;  /* 0x000000ffff077224 */ /* 0x000fe200078e0004 */
[----:B------:R-:W-:Y:S01]  /*1bad0*/  UMOV UR4, URZ ;  /* 0x0000003f00047c82 */ /* 0x000fe20008000000 */
[----:B------:R-:W-:-:S05]  /*1bae0*/  ULDC UR5, c[0x0][0xc38] ;  /* 0x00030e0000057ab9 */ /* 0x000fca0000000800 */
.L_x_10115:
        /* <DEDUP_REMOVED lines=37> */
.L_x_10113:
        /* <DEDUP_REMOVED lines=8> */
[----:B------:R1:W2:Y:S01]  /*1bdc0*/  SHFL.IDX PT, R25, R25, R27, 0x1f ;  /* 0x00001f1b19197589 */ /* 0x0002a200000e0000 */
[----:B0-----:R-:W-:-:S07]  /*1bdd0*/  ISETP.NE.AND P1, PT, R8, 0x1, PT ;  /* 0x000000010800780c */ /* 0x001fce0003f25270 */
[----:B-1----:R-:W-:Y:S06]  /*1bde0*/  @!P0 BRA `(.L_x_10116) ;  /* 0x0000000000088947 */ /* 0x002fec0003800000 */
[----:B------:R-:W-:-:S05]  /*1bdf0*/  VIADD R3, R27, 0xffffffff ;  /* 0xffffffff1b037836 */ /* 0x000fca0000000000 */
[----:B------:R0:W1:Y:S02]  /*1be00*/  SHFL.IDX PT, R24, R2, R3, 0x1f ;  /* 0x00001f0302187589 */ /* 0x00006400000e0000 */
.L_x_10116:
[----:B-1----:R-:W-:Y:S02]  /*1be10*/  IMAD R24, R24, UR5, R5 ;  /* 0x0000000518187c24 */ /* 0x002fe4000f8e0205 */
[----:B------:R-:W-:-:S03]  /*1be20*/  VIADD R27, R27, UR4 ;  /* 0x000000041b1b7c36 */ /* 0x000fc60008000000 */
[----:B------:R-:W-:Y:S01]  /*1be30*/  IADD3 R4, -R24, UR6, RZ ;  /* 0x0000000618047c10 */ /* 0x000fe2000fffe1ff */
[----:B------:R-:W-:Y:S06]  /*1be40*/  @!P1 BRA `(.L_x_10117) ;  /* 0x0000000000e49947 */ /* 0x000fec0003800000 */
[-C--:B--2---:R-:W-:Y:S02]  /*1be50*/  IABS R7, R25.reuse ;  /* 0x0000001900077213 */ /* 0x084fe40000000000 */
[----:B------:R-:W-:Y:S02]  /*1be60*/  IABS R5, R8 ;  /* 0x0000000800057213 */ /* 0x000fe40000000000 */
[----:B------:R-:W1:Y:S08]  /*1be70*/  I2F.RP R9, R7 ;  /* 0x0000000700097306 */ /* 0x000e700000209400 */
[----:B-1----:R-:W0:Y:S02]  /*1be80*/  MUFU.RCP R9, R9 ;  /* 0x0000000900097308 */ /* 0x002e240000001000 */
[----:B0-----:R-:W-:Y:S01]  /*1be90*/  VIADD R2, R9, 0xffffffe ;  /* 0x0ffffffe09027836 */ /* 0x001fe20000000000 */
[----:B------:R-:W-:-:S05]  /*1bea0*/  IABS R9, R25 ;  /* 0x0000001900097213 */ /* 0x000fca0000000000 */
[----:B------:R0:W1:Y:S01]  /*1beb0*/  F2I.FTZ.U32.TRUNC.NTZ R3, R2 ;  /* 0x0000000200037305 */ /* 0x000062000021f000 */
[----:B------:R-:W-:Y:S02]  /*1bec0*/  IMAD.MOV R9, RZ, RZ, -R9 ;  /* 0x000000ffff097224 */ /* 0x000fe400078e0a09 */
[----:B0-----:R-:W-:Y:S02]  /*1bed0*/  IMAD.MOV.U32 R2, RZ, RZ, RZ ;  /* 0x000000ffff027224 */ /* 0x001fe400078e00ff */
[----:B-1----:R-:W-:-:S04]  /*1bee0*/  IMAD.MOV R10, RZ, RZ, -R3 ;  /* 0x000000ffff0a7224 */ /* 0x002fc800078e0a03 */
[----:B------:R-:W-:Y:S01]  /*1bef0*/  IMAD R11, R10, R7, RZ ;  /* 0x000000070a0b7224 */ /* 0x000fe200078e02ff */
[----:B------:R-:W-:-:S03]  /*1bf00*/  IABS R10, R4 ;  /* 0x00000004000a7213 */ /* 0x000fc60000000000 */
[----:B------:R-:W-:Y:S02]  /*1bf10*/  IMAD.HI.U32 R3, R3, R11, R2 ;  /* 0x0000000b03037227 */ /* 0x000fe400078e0002 */
[----:B------:R-:W0:Y:S04]  /*1bf20*/  I2F.RP R11, R5 ;  /* 0x00000005000b7306 */ /* 0x000e280000209400 */
[----:B------:R-:W-:-:S04]  /*1bf30*/  IMAD.HI.U32 R2, R3, R10, RZ ;  /* 0x0000000a03027227 */ /* 0x000fc800078e00ff */
[----:B------:R-:W-:-:S05]  /*1bf40*/  IMAD R10, R2, R9, R10 ;  /* 0x00000009020a7224 */ /* 0x000fca00078e020a */
        /* <DEDUP_REMOVED lines=14> */
[----:B0-----:R-:W-:-:S04]  /*1c030*/  IMAD.MOV R9, RZ, RZ, -R3 ;  /* 0x000000ffff097224 */ /* 0x001fc800078e0a03 */
[----:B------:R-:W-:-:S04]  /*1c040*/  IMAD.MOV.U32 R2, RZ, RZ, R9 ;  /* 0x000000ffff027224 */ /* 0x000fc800078e0009 */
[----:B------:R-:W-:Y:S02]  /*1c050*/  IMAD R9, R2, R5, RZ ;  /* 0x0000000502097224 */ /* 0x000fe400078e02ff */
[----:B------:R-:W-:-:S04]  /*1c060*/  IMAD.MOV.U32 R2, RZ, RZ, RZ ;  /* 0x000000ffff027224 */ /* 0x000fc800078e00ff */
[----:B------:R-:W-:Y:S01]  /*1c070*/  IMAD.HI.U32 R2, R3, R9, R2 ;  /* 0x0000000903027227 */ /* 0x000fe200078e0002 */
[----:B------:R-:W-:Y:S02]  /*1c080*/  IABS R9, R8 ;  /* 0x0000000800097213 */ /* 0x000fe40000000000 */
[----:B------:R-:W-:-:S03]  /*1c090*/  IABS R3, R7 ;  /* 0x0000000700037213 */ /* 0x000fc60000000000 */
[----:B------:R-:W-:Y:S02]  /*1c0a0*/  IMAD.MOV R10, RZ, RZ, -R9 ;  /* 0x000000ffff0a7224 */ /* 0x000fe400078e0a09 */
[----:B------:R-:W-:-:S04]  /*1c0b0*/  IMAD.HI.U32 R2, R2, R3, RZ ;  /* 0x0000000302027227 */ /* 0x000fc800078e00ff */
[----:B------:R-:W-:Y:S01]  /*1c0c0*/  IMAD R10, R2, R10, R3 ;  /* 0x0000000a020a7224 */ /* 0x000fe200078e0203 */
[----:B------:R-:W-:-:S04]  /*1c0d0*/  LOP3.LUT R3, R7, R8, RZ, 0x3c, !PT ;  /* 0x0000000807037212 */ /* 0x000fc800078e3cff */
[----:B------:R-:W-:Y:S02]  /*1c0e0*/  ISETP.GT.U32.AND P1, PT, R5, R10, PT ;  /* 0x0000000a0500720c */ /* 0x000fe40003f24070 */
[----:B------:R-:W-:Y:S01]  /*1c0f0*/  ISETP.GE.AND P2, PT, R3, RZ, PT ;  /* 0x000000ff0300720c */ /* 0x000fe20003f46270 */
[----:B------:R-:W-:-:S10]  /*1c100*/  IMAD.MOV R3, RZ, RZ, -R7 ;  /* 0x000000ffff037224 */ /* 0x000fd400078e0a07 */
[----:B------:R-:W-:Y:S02]  /*1c110*/  @!P1 IMAD.IADD R10, R10, 0x1, -R5 ;  /* 0x000000010a0a9824 */ /* 0x000fe400078e0a05 */
[----:B------:R-:W-:Y:S01]  /*1c120*/  @!P1 VIADD R2, R2, 0x1 ;  /* 0x0000000102029836 */ /* 0x000fe20000000000 */
[----:B------:R-:W-:Y:S02]  /*1c130*/  ISETP.NE.AND P1, PT, R8, RZ, PT ;  /* 0x000000ff0800720c */ /* 0x000fe40003f25270 */
[----:B------:R-:W-:-:S13]  /*1c140*/  ISETP.GE.U32.AND P0, PT, R10, R5, PT ;  /* 0x000000050a00720c */ /* 0x000fda0003f06070 */
[----:B------:R-:W-:-:S04]  /*1c150*/  @P0 VIADD R2, R2, 0x1 ;  /* 0x0000000102020836 */ /* 0x000fc80000000000 */
[----:B------:R-:W-:Y:S01]  /*1c160*/  @!P2 IMAD.MOV R2, RZ, RZ, -R2 ;  /* 0x000000ffff02a224 */ /* 0x000fe200078e0a02 */
[----:B------:R-:W-:-:S05]  /*1c170*/  @!P1 LOP3.LUT R2, RZ, R8, RZ, 0x33, !PT ;  /* 0x00000008ff029212 */ /* 0x000fca00078e33ff */
[----:B------:R-:W-:-:S04]  /*1c180*/  IMAD.MOV R5, RZ, RZ, -R2 ;  /* 0x000000ffff057224 */ /* 0x000fc800078e0a02 */
[C---:B------:R-:W-:Y:S02]  /*1c190*/  IMAD R7, R8.reuse, R5, R7 ;  /* 0x0000000508077224 */ /* 0x040fe400078e0207 */
[----:B------:R-:W-:Y:S02]  /*1c1a0*/  IMAD R8, R8, 0x1000000, R2 ;  /* 0x0100000008087824 */ /* 0x000fe400078e0202 */
[----:B------:R-:W-:Y:S02]  /*1c1b0*/  IMAD R2, R25, R3, R4 ;  /* 0x0000000319027224 */ /* 0x000fe400078e0204 */
[----:B------:R-:W-:Y:S01]  /*1c1c0*/  IMAD R26, R7, 0x10000, R8 ;  /* 0x00010000071a7824 */ /* 0x000fe200078e0208 */
[----:B------:R-:W-:Y:S06]  /*1c1d0*/  BRA `(.L_x_10118) ;  /* 0x0000000000f07947 */ /* 0x000fec0003800000 */
.L_x_10117:
[----:B0-----:R-:W0:Y:S02]  /*1c1e0*/  LDC.64 R2, c[0x0][0xc90] ;  /* 0x00032400ff027b82 */ /* 0x001e240000000a00 */
        /* <DEDUP_REMOVED lines=32> */
[----:B------:R-:W-:Y:S02]  /*1c3f0*/  VIADDMNMX R8, R3, UR5, R8, PT ;  /* 0x0000000503087c46 */ /* 0x000fe4000b800108 */
[----:B------:R-:W-:-:S02]  /*1c400*/  IADD3 R7, R7, 0x1000000, R11 ;  /* 0x0100000007077810 */ /* 0x000fc40007ffe00b */
[-C--:B------:R-:W-:Y:S01]  /*1c410*/  IABS R9, R8.reuse ;  /* 0x0000000800097213 */ /* 0x080fe20000000000 */
[----:B------:R-:W-:Y:S01]  /*1c420*/  IMAD.MOV R26, RZ, RZ, -R8 ;  /* 0x000000ffff1a7224 */ /* 0x000fe200078e0a08 */
[----:B------:R-:W-:Y:S02]  /*1c430*/  IABS R4, R8 ;  /* 0x0000000800047213 */ /* 0x000fe40000000000 */
[----:B------:R-:W0:Y:S03]  /*1c440*/  I2F.RP R10, R9 ;  /* 0x00000009000a7306 */ /* 0x000e260000209400 */
[----:B------:R-:W-:-:S05]  /*1c450*/  IMAD.MOV R4, RZ, RZ, -R4 ;  /* 0x000000ffff047224 */ /* 0x000fca00078e0a04 */
[----:B0-----:R-:W0:Y:S02]  /*1c460*/  MUFU.RCP R10, R10 ;  /* 0x0000000a000a7308 */ /* 0x001e240000001000 */
[----:B0-----:R-:W-:-:S06]  /*1c470*/  VIADD R3, R10, 0xffffffe ;  /* 0x0ffffffe0a037836 */ /* 0x001fcc0000000000 */
[----:B------:R-:W0:Y:S02]  /*1c480*/  F2I.FTZ.U32.TRUNC.NTZ R3, R3 ;  /* 0x0000000300037305 */ /* 0x000e24000021f000 */
[----:B0-----:R-:W-:-:S04]  /*1c490*/  IMAD.MOV R12, RZ, RZ, -R3 ;  /* 0x000000ffff0c7224 */ /* 0x001fc800078e0a03 */
[----:B------:R-:W-:-:S04]  /*1c4a0*/  IMAD R5, R12, R9, RZ ;  /* 0x000000090c057224 */ /* 0x000fc800078e02ff */
[----:B------:R-:W-:Y:S01]  /*1c4b0*/  IMAD.HI.U32 R2, R3, R5, R2 ;  /* 0x0000000503027227 */ /* 0x000fe200078e0002 */
        /* <DEDUP_REMOVED lines=13> */
[----:B------:R-:W-:-:S07]  /*1c590*/  IMAD R26, R2, R26, R7 ;  /* 0x0000001a021a7224 */ /* 0x000fce00078e0207 */
.L_x_10118:
[----:B------:R-:W-:-:S05]  /*1c5a0*/  LOP3.LUT R2, RZ, R2, RZ, 0x33, !PT ;  /* 0x00000002ff027212 */ /* 0x000fca00078e33ff */
[----:B------:R-:W-:Y:S01]  /*1c5b0*/  IMAD.IADD R25, R25, 0x1, R2 ;  /* 0x0000000119197824 */ /* 0x000fe200078e0202 */
[----:B------:R-:W-:Y:S06]  /*1c5c0*/  BRA `(.L_x_10119) ;  /* 0x00000000000c7947 */ /* 0x000fec0003800000 */
.L_x_10114:
[----:B------:R-:W-:Y:S02]  /*1c5d0*/  IMAD.MOV.U32 R25, RZ, RZ, RZ ;  /* 0x000000ffff197224 */ /* 0x000fe400078e00ff */
[----:B------:R-:W-:Y:S02]  /*1c5e0*/  IMAD.U32 R24, RZ, RZ, UR6 ;  /* 0x00000006ff187e24 */ /* 0x000fe4000f8e00ff */
[----:B------:R-:W-:-:S07]  /*1c5f0*/  IMAD.MOV.U32 R26, RZ, RZ, RZ ;  /* 0x000000ffff1a7224 */ /* 0x000fce00078e00ff */
.L_x_10119:
[----:B------:R-:W-:-:S13]  /*1c600*/  ISETP.NE.AND P0, PT, R0, RZ, PT ;  /* 0x000000ff0000720c */ /* 0x000fda0003f05270 */
[----:B------:R-:W0:Y:S01]  /*1c610*/  @!P0 S2R R3, SR_CgaCtaId ;  /* 0x0000000000038919 */ /* 0x000e220000008800 */
[----:B------:R-:W-:-:S04]  /*1c620*/  @!P0 MOV R0, 0x400 ;  /* 0x0000040000008802 */ /* 0x000fc80000000f00 */
[----:B0-----:R-:W-:-:S05]  /*1c630*/  @!P0 LEA R0, R3, R0, 0x18 ;  /* 0x0000000003008211 */ /* 0x001fca00078ec0ff */
[----:B------:R1:W-:Y:S01]  /*1c640*/  @!P0 STS.128 [R0+0x19cd0], R24 ;  /* 0x019cd01800008388 */ /* 0x0003e20000000c00 */
[----:B------:R-:W-:Y:S06]  /*1c650*/  BAR.ARV 0x5, 0x200 ;  /* 0x0148000000007b1d */ /* 0x000fec0000002000 */
.L_x_10112:
[----:B-1----:R-:W-:Y:S01]  /*1c660*/  IMAD.MOV.U32 R0, RZ, RZ, 0x1 ;  /* 0x00000001ff007424 */ /* 0x002fe200078e00ff */
[----:B------:R-:W-:Y:S01]  /*1c670*/  ULDC UR4, c[0x0][0xc3c] ;  /* 0x00030f0000047ab9 */ /* 0x000fe20000000800 */
[----:B------:R-:W-:Y:S01]  /*1c680*/  IMAD.MOV.U32 R23, RZ, RZ, RZ ;  /* 0x000000ffff177224 */ /* 0x000fe200078e00ff */
[----:B0-----:R-:W-:Y:S02]  /*1c690*/  ISETP.GE.AND P0, PT, R27, UR4, PT ;  /* 0x000000041b007c0c */ /* 0x001fe4000bf06270 */
[----:B------:R0:W-:Y:S04]  /*1c6a0*/  STL [R1], R0 ;  /* 0x0000000001007387 */ /* 0x0001e80000100800 */
[----:B------:R0:W-:Y:S07]  /*1c6b0*/  STL [R1+0x48], RZ ;  /* 0x000048ff01007387 */ /* 0x0001ee0000100800 */
[----:B------:R-:W-:Y:S05]  /*1c6c0*/  @P0 BRA `(.L_x_10120) ;  /* 0x0000006c00a00947 */ /* 0x000fea0003800000 */
[----:B------:R-:W1:Y:S01]  /*1c6d0*/  S2R R13, SR_TID.X ;  /* 0x00000000000d7919 */ /* 0x000e620000002100 */
[----:B------:R-:W2:Y:S01]  /*1c6e0*/  S2UR UR5, SR_CgaCtaId ;  /* 0x00000000000579c3 */ /* 0x000ea20000008800 */
[----:B------:R-:W-:Y:S01]  /*1c6f0*/  UMOV UR4, 0x400 ;  /* 0x0000040000047882 */ /* 0x000fe20000000000 */
[----:B------:R-:W-:Y:S01]  /*1c700*/  BSSY B7, `(.L_x_10120) ;  /* 0x00006e4000077945 */ /* 0x000fe20003800000 */
[----:B------:R-:W-:Y:S01]  /*1c710*/  IMAD.MOV.U32 R29, RZ, RZ, RZ ;  /* 0x000000ffff1d7224 */ /* 0x000fe200078e00ff */
[----:B------:R-:W-:Y:S01]  /*1c720*/  ULDC.64 UR40, c[0x0][0x198] ;  /* 0x0000660000287ab9 */ /* 0x000fe20000000a00 */
[----:B------:R-:W-:Y:S01]  /*1c730*/  IMAD.MOV.U32 R23, RZ, RZ, RZ ;  /* 0x000000ffff177224 */ /* 0x000fe200078e00ff */
[----:B------:R-:W-:Y:S02]  /*1c740*/  ULOP3.LUT UR36, UR37, 0x1, URZ, 0xfc, !UPT ;  /* 0x0000000125247892 */ /* 0x000fe4000f8efc3f */
[----:B------:R-:W-:Y:S01]  /*1c750*/  ULOP3.LUT UR39, UR37, 0x2, URZ, 0xfc, !UPT ;  /* 0x0000000225277892 */ /* 0x000fe2000f8efc3f */
[----:B------:R-:W-:Y:S01]  /*1c760*/  ULDC UR38, c[0x0][0xc] ;  /* 0x0000030000267ab9 */ /* 0x000fe20000000800 */
[----:B--2---:R-:W-:-:S06]  /*1c770*/  ULEA UR4, UR5, UR4, 0x18 ;  /* 0x0000000405047291 */ /* 0x004fcc000f8ec03f */
[----:B------:R-:W-:Y:S01]  /*1c780*/  IMAD.U32 R19, RZ, RZ, UR4 ;  /* 0x00000004ff137e24 */ /* 0x000fe2000f8e00ff */
[C---:B-1----:R-:W-:Y:S01]  /*1c790*/  LOP3.LUT R12, R13.reuse, 0x7f, RZ, 0xc0, !PT ;  /* 0x0000007f0d0c7812 */ /* 0x042fe200078ec0ff */
[C---:B------:R-:W-:Y:S01]  /*1c7a0*/  IMAD.SHL.U32 R2, R13.reuse, 0x20, RZ ;  /* 0x000000200d027824 */ /* 0x040fe200078e00ff */
[----:B------:R-:W-:Y:S01]  /*1c7b0*/  SHF.R.U32.HI R3, RZ, 0x1, R13 ;  /* 0x00000001ff037819 */ /* 0x000fe2000001160d */
[C---:B0-----:R-:W-:Y:S01]  /*1c7c0*/  IMAD.SHL.U32 R0, R13.reuse, 0x10, RZ ;  /* 0x000000100d007824 */ /* 0x041fe200078e00ff */
[C---:B------:R-:W-:Y:S01]  /*1c7d0*/  LOP3.LUT P0, RZ, R13.reuse, 0x4, RZ, 0xc0, !PT ;  /* 0x000000040dff7812 */ /* 0x040fe2000780c0ff */
[----:B------:R-:W-:Y:S01]  /*1c7e0*/  IMAD.SHL.U32 R5, R12, 0x10, RZ ;  /* 0x000000100c057824 */ /* 0x000fe200078e00ff */
[C---:B------:R-:W-:Y:S01]  /*1c7f0*/  LOP3.LUT R28, R2.reuse, 0x360, RZ, 0xc0, !PT ;  /* 0x00000360021c7812 */ /* 0x040fe200078ec0ff */
[C---:B------:R-:W-:Y:S01]  /*1c800*/  IMAD.SHL.U32 R7, R13.reuse, 0x2, RZ ;  /* 0x000000020d077824 */ /* 0x040fe200078e00ff */
[----:B------:R-:W-:Y:S01]  /*1c810*/  LOP3.LUT R2, R2, 0x80, RZ, 0xc0, !PT ;  /* 0x0000008002027812 */ /* 0x000fe200078ec0ff */
[----:B------:R-:W-:Y:S01]  /*1c820*/  IMAD.SHL.U32 R11, R13, 0x4, RZ ;  /* 0x000000040d0b7824 */ /* 0x000fe200078e00ff */
[----:B------:R-:W-:-:S02]  /*1c830*/  LOP3.LUT R8, R0, 0x60, RZ, 0xc0, !PT ;  /* 0x0000006000087812 */ /* 0x000fc400078ec0ff */
[----:B------:R-:W-:Y:S02]  /*1c840*/  LOP3.LUT R4, R0, 0x90, RZ, 0xc0, !PT ;  /* 0x0000009000047812 */ /* 0x000fe400078ec0ff */
[----:B------:R-:W-:Y:S02]  /*1c850*/  LOP3.LUT R2, R2, 0x10, R3, 0xf8, !PT ;  /* 0x0000001002027812 */ /* 0x000fe400078ef803 */
[----:B------:R-:W-:Y:S02]  /*1c860*/  LOP3.LUT R3, R3, 0x20, RZ, 0xc0, !PT ;  /* 0x0000002003037812 */ /* 0x000fe400078ec0ff */
[----:B------:R-:W-:Y:S02]  /*1c870*/  LOP3.LUT R9, R8, 0x700, R5, 0xf8, !PT ;  /* 0x0000070008097812 */ /* 0x000fe400078ef805 */
[----:B------:R-:W-:Y:S01]  /*1c880*/  LOP3.LUT R8, R4, 0x10, R7, 0x78, !PT ;  /* 0x0000001004087812 */ /* 0x000fe200078e7807 */
[----:B------:R-:W-:Y:S01]  /*1c890*/  IMAD.SHL.U32 R4, R13, 0x80, RZ ;  /* 0x000000800d047824 */ /* 0x000fe200078e00ff */
[----:B------:R-:W-:Y:S01]  /*1c8a0*/  LOP3.LUT R28, R28, 0x400, R5, 0xf8, !PT ;  /* 0x000004001c1c7812 */ /* 0x000fe200078ef805 */
[----:B------:R-:W-:Y:S01]  /*1c8b0*/  IMAD.SHL.U32 R7, R6, 0x800, RZ ;  /* 0x0000080006077824 */ /* 0x000fe200078e00ff */
[----:B------:R-:W-:-:S02]  /*1c8c0*/  LOP3.LUT R5, R3, 0x10, R13, 0xf8, !PT ;  /* 0x0000001003057812 */ /* 0x000fc400078ef80d */
[----:B------:R-:W-:Y:S02]  /*1c8d0*/  LOP3.LUT R6, R4, 0x400, RZ, 0xc0, !PT ;  /* 0x0000040004067812 */ /* 0x000fe400078ec0ff */
[----:B------:R-:W-:Y:S02]  /*1c8e0*/  LOP3.LUT R5, R5, 0x380, R4, 0xf8, !PT ;  /* 0x0000038005057812 */ /* 0x000fe400078ef804 */
[----:B------:R-:W-:Y:S01]  /*1c8f0*/  LOP3.LUT R3, R2, 0x10, R11, 0x78, !PT ;  /* 0x0000001002037812 */ /* 0x000fe200078e780b */
[----:B------:R-:W-:Y:S01]  /*1c900*/  IMAD.SHL.U32 R2, R13, 0x40, RZ ;  /* 0x000000400d027824 */ /* 0x000fe200078e00ff */
[----:B------:R-:W-:Y:S02]  /*1c910*/  LOP3.LUT R6, R6, 0x800, R7, 0xf8, !PT ;  /* 0x0000080006067812 */ /* 0x000fe400078ef807 */
[----:B------:R-:W-:Y:S02]  /*1c920*/  LOP3.LUT R5, R5, 0x70, R0, 0x78, !PT ;  /* 0x0000007005057812 */ /* 0x000fe400078e7800 */
[----:B------:R-:W-:-:S02]  /*1c930*/  LOP3.LUT R8, R9, R8, RZ, 0xfc, !PT ;  /* 0x0000000809087212 */ /* 0x000fc400078efcff */
[----:B------:R-:W-:Y:S02]  /*1c940*/  SHF.R.U32.HI R4, RZ, 0x1, R12 ;  /* 0x00000001ff047819 */ /* 0x000fe4000001160c */
[----:B------:R-:W-:Y:S01]  /*1c950*/  LOP3.LUT R10, R6, R5, RZ, 0xfc, !PT ;  /* 0x00000005060a7212 */ /* 0x000fe200078efcff */
[----:B------:R-:W-:Y:S01]  /*1c960*/  IMAD.MOV.U32 R5, RZ, RZ, 0x1 ;  /* 0x00000001ff057424 */ /* 0x000fe200078e00ff */
[----:B------:R-:W-:Y:S01]  /*1c970*/  LOP3.LUT R4, R4, 0x40, R2, 0xf8, !PT ;  /* 0x0000004004047812 */ /* 0x000fe200078ef802 */
[----:B------:R-:W-:Y:S01]  /*1c980*/  IMAD.IADD R2, R19, 0x1, R8 ;  /* 0x0000000113027824 */ /* 0x000fe200078e0208 */
[----:B------:R-:W-:Y:S01]  /*1c990*/  LOP3.LUT R28, R28, R3, RZ, 0xfc, !PT ;  /* 0x000000031c1c7212 */ /* 0x000fe200078efcff */
[----:B------:R-:W-:Y:S01]  /*1c9a0*/  STL [R1+0x4], R10 ;  /* 0x0000040a01007387 */ /* 0x000fe20000100800 */
[----:B------:R-:W-:Y:S01]  /*1c9b0*/  VIADD R3, R10, 0x40 ;  /* 0x000000400a037836 */ /* 0x000fe20000000000 */
[----:B------:R-:W-:Y:S01]  /*1c9c0*/  LOP3.LUT R0, R0, 0x10, RZ, 0xc0, !PT ;  /* 0x0000001000007812 */ /* 0x000fe200078ec0ff */
[----:B------:R-:W-:Y:S01]  /*1c9d0*/  @P0 VIADD R3, R10, 0xffffffc0 ;  /* 0xffffffc00a030836 */ /* 0x000fe20000000000 */
[----:B------:R-:W-:Y:S02]  /*1c9e0*/  STL [R1+0x8], R5 ;  /* 0x0000080501007387 */ /* 0x000fe40000100800 */
[----:B------:R-:W-:-:S02]  /*1c9f0*/  LOP3.LUT R4, R0, 0x20, RZ, 0xfc, !PT ;  /* 0x0000002000047812 */ /* 0x000fc400078efcff */
[----:B------:R0:W-:Y:S04]  /*1ca00*/  STL [R1+0x28], R2 ;  /* 0x0000280201007387 */ /* 0x0001e80000100800 */
[----:B------:R-:W-:Y:S04]  /*1ca10*/  STL [R1+0x48], RZ ;  /* 0x000048ff01007387 */ /* 0x000fe80000100800 */
[----:B------:R1:W-:Y:S01]  /*1ca20*/  STL [R1+0x14], R3 ;  /* 0x0000140301007387 */ /* 0x0003e20000100800 */
[----:B0-----:R-:W-:-:S05]  /*1ca30*/  IMAD.MOV.U32 R2, RZ, RZ, 0x1 ;  /* 0x00000001ff027424 */ /* 0x001fca00078e00ff */
[----:B------:R0:W-:Y:S01]  /*1ca40*/  STL [R1], R2 ;  /* 0x0000000201007387 */ /* 0x0001e20000100800 */
[----:B-1----:R-:W-:Y:S02]  /*1ca50*/  LOP3.LUT R3, R0, 0x40, RZ, 0xfc, !PT ;  /* 0x0000004000037812 */ /* 0x002fe400078efcff */
[C---:B------:R-:W-:Y:S02]  /*1ca60*/  LOP3.LUT R0, R28.reuse, 0x2800, RZ, 0xfc, !PT ;  /* 0x000028001c007812 */ /* 0x040fe400078efcff */
[----:B0-----:R-:W-:-:S07]  /*1ca70*/  LOP3.LUT R2, R28, 0x1800, RZ, 0xfc, !PT ;  /* 0x000018001c027812 */ /* 0x001fce00078efcff */
.L_x_10256:
[----:B------:R-:W-:Y:S05]  /*1ca80*/  YIELD ;  /* 0x0000000000007946 */ /* 0x000fea0003800000 */
[----:B------:R-:W-:Y:S01]  /*1ca90*/  ULDC.64 UR4, c[0x0][0xa28] ;  /* 0x00028a0000047ab9 */ /* 0x000fe20000000a00 */
[----:B------:R-:W-:Y:S02]  /*1caa0*/  CS2R R6, SRZ ;  /* 0x0000000000067805 */ /* 0x000fe4000001ff00 */
[----:B------:R-:W-:Y:S01]  /*1cab0*/  ISETP.NE.U32.AND P0, PT, RZ, UR4, PT ;  /* 0x00000004ff007c0c */ /* 0x000fe2000bf05070 */
[----:B0-----:R-:W0:Y:S01]  /*1cac0*/  LDC.64 R10, c[0x0][0xa00] ;  /* 0x00028000ff0a7b82 */ /* 0x001e220000000a00 */
[----:B------:R-:W-:Y:S01]  /*1cad0*/  IMAD.MOV.U32 R0, RZ, RZ, RZ ;  /* 0x000000ffff007224 */ /* 0x000fe200078e00ff */
[----:B------:R-:W-:Y:S01]  /*1cae0*/  ULDC.64 UR6, c[0x0][0xa08] ;  /* 0x0002820000067ab9 */ /* 0x000fe20000000a00 */
[----:B------:R-:W-:Y:S01]  /*1caf0*/  ISETP.NE.AND.EX P0, PT, RZ, UR5, PT, P0 ;  /* 0x00000005ff007c0c */ /* 0x000fe2000bf05300 */
[----:B------:R-:W-:Y:S01]  /*1cb00*/  ULDC.64 UR4, c[0x0][0xa18] ;  /* 0x0002860000047ab9 */ /* 0x000fe20000000a00 */
[----:B------:R-:W-:-:S03]  /*1cb10*/  ULDC.64 UR8, c[0x0][0xa10] ;  /* 0x0002840000087ab9 */ /* 0x000fc60000000a00 */
[----:B-1----:R-:W1:Y:S08]  /*1cb20*/  LDC.64 R4, c[0x0][0xa08] ;  /* 0x00028200ff047b82 */ /* 0x002e700000000a00 */
[----:B--23--:R-:W2:Y:S02]  /*1cb30*/  @P0 LDC.64 R2, c[0x0][0xa28] ;  /* 0x00028a00ff020b82 */ /* 0x00cea40000000a00 */
[----:B--2---:R-:W-:-:S05]  /*1cb40*/  @P0 IMAD.WIDE R2, R27, 0x4, R2 ;  /* 0x000000041b020825 */ /* 0x004fca00078e0202 */
[----:B------:R2:W5:Y:S01]  /*1cb50*/  @P0 LDG.E R7, desc[UR42][R2.64] ;  /* 0x0000002a02070981 */ /* 0x000562000c1e1900 */
[----:B------:R-:W-:Y:S01]  /*1cb60*/  ISETP.NE.U32.AND P0, PT, RZ, UR4, PT ;  /* 0x00000004ff007c0c */ /* 0x000fe2000bf05070 */
[C---:B0-----:R-:W-:Y:S01]  /*1cb70*/  IMAD.WIDE R10, R27.reuse, 0x4, R10 ;  /* 0x000000041b0a7825 */ /* 0x041fe200078e020a */
[----:B------:R-:W-:Y:S02]  /*1cb80*/  ISETP.NE.U32.AND P2, PT, RZ, UR6, PT ;  /* 0x00000006ff007c0c */ /* 0x000fe4000bf45070 */
[----:B------:R-:W-:Y:S01]  /*1cb90*/  ISETP.NE.AND.EX P0, PT, RZ, UR5, PT, P0 ;  /* 0x00000005ff007c0c */ /* 0x000fe2000bf05300 */
[----:B------:R-:W-:Y:S01]  /*1cba0*/  ULDC.64 UR4, c[0x0][0xa00] ;  /* 0x0002800000047ab9 */ /* 0x000fe20000000a00 */
[----:B------:R-:W-:Y:S01]  /*1cbb0*/  ISETP.NE.U32.AND P4, PT, RZ, UR8, PT ;  /* 0x00000008ff007c0c */ /* 0x000fe2000bf85070 */
[----:B------:R-:W-:Y:S01]  /*1cbc0*/  IMAD.MOV.U32 R9, RZ, RZ, RZ ;  /* 0x000000ffff097224 */ /* 0x000fe200078e00ff */
[----:B------:R-:W-:Y:S01]  /*1cbd0*/  ISETP.NE.U32.AND P1, PT, RZ, UR4, PT ;  /* 0x00000004ff007c0c */ /* 0x000fe2000bf25070 */
[----:B--2---:R-:W0:Y:S01]  /*1cbe0*/  LDC.64 R2, c[0x0][0xa10] ;  /* 0x00028400ff027b82 */ /* 0x004e220000000a00 */
[----:B-1----:R-:W-:-:S02]  /*1cbf0*/  IMAD.WIDE R4, R27, 0x4, R4 ;  /* 0x000000041b047825 */ /* 0x002fc400078e0204 */
[----:B------:R-:W-:-:S05]  /*1cc00*/  ISETP.NE.AND.EX P3, PT, RZ, UR5, PT, P1 ;  /* 0x00000005ff007c0c */ /* 0x000fca000bf65310 */
        /* <DEDUP_REMOVED lines=20> */
[----:B------:R-:W-:Y:S01]  /*1cd50*/  IMAD.U32 R8, RZ, RZ, UR5 ;  /* 0x00000005ff087e24 */ /* 0x000fe2000f8e00ff */
[----:B--2---:R0:W-:Y:S01]  /*1cd60*/  STL [R1+0x24], R0 ;  /* 0x0000240001007387 */ /* 0x0041e20000100800 */
[----:B------:R-:W-:Y:S02]  /*1cd70*/  IMAD.MOV.U32 R13, RZ, RZ, R0 ;  /* 0x000000ffff0d7224 */ /* 0x000fe400078e0000 */
[----:B0-----:R-:W-:Y:S01]  /*1cd80*/  IMAD.U32 R0, RZ, RZ, UR4 ;  /* 0x00000004ff007e24 */ /* 0x001fe2000f8e00ff */
[----:B---3--:R-:W-:Y:S06]  /*1cd90*/  @P0 BRA `(.L_x_10121) ;  /* 0x0000000000140947 */ /* 0x008fec0003800000 */
[----:B------:R-:W-:Y:S05]  /*1cda0*/  @!P3 BRA `(.L_x_10121) ;  /* 0x000000000010b947 */ /* 0x000fea0003800000 */
[----:B------:R-:W2:Y:S04]  /*1cdb0*/  LDG.E R12, desc[UR42][R10.64] ;  /* 0x0000002a0a0c7981 */ /* 0x000ea8000c1e1900 */
[----:B------:R-:W2:Y:S02]  /*1cdc0*/  LDG.E R10, desc[UR42][R10.64+0x4] ;  /* 0x0000042a0a0a7981 */ /* 0x000ea4000c1e1900 */
[----:B--2---:R-:W-:-:S05]  /*1cdd0*/  IMAD.IADD R13, R10, 0x1, -R12 ;  /* 0x000000010a0d7824 */ /* 0x004fca00078e0a0c */
[----:B------:R0:W-:Y:S02]  /*1cde0*/  STL [R1+0x24], R13 ;  /* 0x0000240d01007387 */ /* 0x0001e40000100800 */
.L_x_10121:
[----:B-----5:R-:W-:Y:S01]  /*1cdf0*/  IMAD.IADD R9, R9, 0x1, R7 ;  /* 0x0000000109097824 */ /* 0x020fe200078e0207 */
[----:B------:R-:W-:Y:S01]  /*1ce00*/  ULDC.64 UR4, c[0x0][0xa20] ;  /* 0x0002880000047ab9 */ /* 0x000fe20000000a00 */
[C---:B------:R-:W-:Y:S02]  /*1ce10*/  LOP3.LUT R11, R26.reuse, 0xff000000, RZ, 0xc0, !PT ;  /* 0xff0000001a0b7812 */ /* 0x040fe400078ec0ff */
[----:B------:R-:W-:Y:S01]  /*1ce20*/  ISETP.NE.U32.AND P0, PT, RZ, UR4, PT ;  /* 0x00000004ff007c0c */ /* 0x000fe2000bf05070 */
[----:B------:R1:W-:Y:S01]  /*1ce30*/  STL [R1+0x10], R9 ;  /* 0x0000100901007387 */ /* 0x0003e20000100800 */
[----:B------:R-:W-:Y:S02]  /*1ce40*/  SHF.R.U32.HI R11, RZ, 0x8, R11 ;  /* 0x00000008ff0b7819 */ /* 0x000fe4000001160b */
[----:B------:R-:W-:Y:S02]  /*1ce50*/  ISETP.NE.AND.EX P0, PT, RZ, UR5, PT, P0 ;  /* 0x00000005ff007c0c */ /* 0x000fe4000bf05300 */
[----:B------:R-:W-:-:S02]  /*1ce60*/  LOP3.LUT R10, R26, 0xff0000, RZ, 0xc0, !PT ;  /* 0x00ff00001a0a7812 */ /* 0x000fc400078ec0ff */
[----:B------:R-:W-:Y:S02]  /*1ce70*/  LOP3.LUT R16, R26, 0xffff, RZ, 0xc0, !PT ;  /* 0x0000ffff1a107812 */ /* 0x000fe400078ec0ff */
[----:B------:R-:W-:-:S07]  /*1ce80*/  LEA.HI R11, R10, R11, RZ, 0x10 ;  /* 0x0000000b0a0b7211 */ /* 0x000fce00078f80ff */
[----:B-1----:R-:W-:Y:S05]  /*1ce90*/  @!P0 BRA `(.L_x_10122) ;  /* 0x0000000000108947 */ /* 0x002fea0003800000 */
[----:B------:R-:W1:Y:S02]  /*1cea0*/  LDC.64 R4, c[0x0][0xa20] ;  /* 0x00028800ff047b82 */ /* 0x000e640000000a00 */
[----:B-1----:R-:W-:-:S05]  /*1ceb0*/  IMAD.WIDE R4, R27, 0x4, R4 ;  /* 0x000000041b047825 */ /* 0x002fca00078e0204 */
[----:B------:R1:W5:Y:S01]  /*1cec0*/  LDG.E R0, desc[UR42][R4.64] ;  /* 0x0000002a04007981 */ /* 0x000362000c1e1900 */
[----:B------:R-:W-:Y:S05]  /*1ced0*/  BRA `(.L_x_10123) ;  /* 0x0000000000107947 */ /* 0x000fea0003800000 */
.L_x_10122:
[----:B------:R-:W-:Y:S05]  /*1cee0*/  @!P1 BRA `(.L_x_10123) ;  /* 0x00000000000c9947 */ /* 0x000fea0003800000 */
[----:B------:R-:W2:Y:S04]  /*1cef0*/  LDG.E R0, desc[UR42][R4.64] ;  /* 0x0000002a04007981 */ /* 0x000ea8000c1e1900 */
[----:B------:R-:W2:Y:S02]  /*1cf00*/  LDG.E R4, desc[UR42][R4.64+0x4] ;  /* 0x0000042a04047981 */ /* 0x000ea4000c1e1900 */
[----:B--2---:R-:W-:-:S07]  /*1cf10*/  IMAD.IADD R0, R4, 0x1, -R0 ;  /* 0x0000000104007824 */ /* 0x004fce00078e0a00 */
.L_x_10123:
[----:B-1----:R-:W2:Y:S04]  /*1cf20*/  @P2 LDG.E R4, desc[UR42][R2.64] ;  /* 0x0000002a02042981 */ /* 0x002ea8000c1e1900 */
[----:B------:R1:W2:Y:S01]  /*1cf30*/  @P2 LDG.E R3, desc[UR42][R2.64+0x4] ;  /* 0x0000042a02032981 */ /* 0x0002a2000c1e1900 */
[----:B------:R-:W-:Y:S02]  /*1cf40*/  IMAD R12, R25, 0xc0, RZ ;  /* 0x000000c0190c7824 */ /* 0x000fe400078e02ff */
[----:B-----5:R-:W-:Y:S02]  /*1cf50*/  IMAD.IADD R7, R0, 0x1, -R7 ;  /* 0x0000000100077824 */ /* 0x020fe400078e0a07 */
[----:B------:R-:W-:Y:S01]  /*1cf60*/  VIADD R9, R12, 0xbf ;  /* 0x000000bf0c097836 */ /* 0x000fe20000000000 */
[----:B------:R3:W-:Y:S01]  /*1cf70*/  STL [R1+0x20], R12 ;  /* 0x0000200c01007387 */ /* 0x0007e20000100800 */
[----:B-1----:R-:W1:Y:S02]  /*1cf80*/  LDC R2, c[0x0][0x448] ;  /* 0x00011200ff027b82 */ /* 0x002e640000000800 */
[----:B-1----:R-:W-:-:S13]  /*1cf90*/  ISETP.NE.AND P1, PT, R2, 0x1, PT ;  /* 0x000000010200780c */ /* 0x002fda0003f25270 */
[----:B------:R-:W1:Y:S08]  /*1cfa0*/  @P1 LDC R2, c[0x0][0x44c] ;  /* 0x00011300ff021b82 */ /* 0x000e700000000800 */
[----:B------:R-:W4:Y:S01]  /*1cfb0*/  @P1 LDC R5, c[0x0][0x450] ;  /* 0x00011400ff051b82 */ /* 0x000f220000000800 */
[----:B-1----:R-:W-:-:S05]  /*1cfc0*/  @P1 IMAD.HI.U32 R2, R9, R2, RZ ;  /* 0x0000000209021227 */ /* 0x002fca00078e00ff */
[----:B----4-:R-:W-:Y:S01]  /*1cfd0*/  @P1 SHF.R.U32.HI R9, RZ, R5, R2 ;  /* 0x00000005ff091219 */ /* 0x010fe20000011602 */
[----:B--2---:R-:W-:-:S04]  /*1cfe0*/  @P2 IMAD.IADD R8, R3, 0x1, -R4 ;  /* 0x0000000103082824 */ /* 0x004fc800078e0a04 */
[----:B------:R-:W-:-:S04]  /*1cff0*/  IMAD.IADD R0, R7, 0x1, R8 ;  /* 0x0000000107007824 */ /* 0x000fc800078e0208 */
[C---:B------:R-:W-:Y:S01]  /*1d000*/  VIADD R21, R0.reuse, 0x7f ;  /* 0x0000007f00157836 */ /* 0x040fe20000000000 */
[----:B------:R-:W-:-:S04]  /*1d010*/  IADD3 R20, R0, 0x1, -R13 ;  /* 0x0000000100147810 */ /* 0x000fc80007ffe80d */
[----:B------:R-:W-:Y:S01]  /*1d020*/  SHF.R.S32.HI R2, RZ, 0x1f, R21 ;  /* 0x0000001fff027819 */ /* 0x000fe20000011415 */
[----:B------:R-:W-:-:S03]  /*1d030*/  IMAD.IADD R9, R20, 0x1, R9 ;  /* 0x0000000114097824 */ /* 0x000fc600078e0209 */
[----:B------:R-:W-:Y:S02]  /*1d040*/  LEA.HI R21, R2, R21, RZ, 0x7 ;  /* 0x0000001502157211 */ /* 0x000fe400078f38ff */
[----:B------:R-:W1:Y:S02]  /*1d050*/  LDC.64 R2, c[0x0][0x9e0] ;  /* 0x00027800ff027b82 */ /* 0x000e640000000a00 */
[----:B------:R-:W-:Y:S02]  /*1d060*/  SHF.R.S32.HI R21, RZ, 0x7, R21 ;  /* 0x00000007ff157819 */ /* 0x000fe40000011415 */
[----:B-1----:R-:W-:Y:S01]  /*1d070*/  ISETP.GE.AND P3, PT, R3, 0x1, PT ;  /* 0x000000010300780c */ /* 0x002fe20003f66270 */
[----:B------:R-:W-:-:S12]  /*1d080*/  IMAD.IADD R2, R9, 0x1, R2 ;  /* 0x0000000109027824 */ /* 0x000fd800078e0202 */
[----:B---3--:R-:W-:Y:S05]  /*1d090*/  @!P3 BRA `(.L_x_10124) ;  /* 0x000000000048b947 */ /* 0x008fea0003800000 */
        /* <DEDUP_REMOVED lines=11> */
.L_x_10126:
[----:B------:R-:W-:-:S13]  /*1d150*/  ISETP.NE.AND P0, PT, R3, 0x1, PT ;  /* 0x000000010300780c */ /* 0x000fda0003f05270 */
[----:B------:R-:W1:Y:S02]  /*1d160*/  @P0 LDC.64 R4, c[0x0][0x9e8] ;  /* 0x00027a00ff040b82 */ /* 0x000e640000000a00 */
[----:B-1----:R-:W-:-:S05]  /*1d170*/  @P0 IMAD.HI.U32 R4, R10, R4, RZ ;  /* 0x000000040a040227 */ /* 0x002fca00078e00ff */
[----:B------:R-:W-:-:S07]  /*1d180*/  @P0 SHF.R.U32.HI R10, RZ, R5, R4 ;  /* 0x00000005ff0a0219 */ /* 0x000fce0000011604 */
.L_x_10127:
[----:B------:R-:W-:Y:S05]  /*1d190*/  BSYNC B0 ;  /* 0x0000000000007941 */ /* 0x000fea0003800000 */
.L_x_10125:
[----:B------:R-:W-:-:S05]  /*1d1a0*/  IMAD R10, R10, R3, R3 ;  /* 0x000000030a0a7224 */ /* 0x000fca00078e0203 */
[----:B------:R-:W-:-:S07]  /*1d1b0*/  VIMNMX R2, R2, R10, PT ;  /* 0x0000000a02027248 */ /* 0x000fce0003fe0100 */
.L_x_10124:
[----:B------:R-:W1:Y:S01]  /*1d1c0*/  @P1 LDC R5, c[0x0][0x44c] ;  /* 0x00011300ff051b82 */ /* 0x000e620000000800 */
[----:B------:R-:W-:Y:S01]  /*1d1d0*/  VIADD R2, R2, 0x7f ;  /* 0x0000007f02027836 */ /* 0x000fe20000000000 */
[----:B------:R-:W-:Y:S01]  /*1d1e0*/  ULDC UR4, c[0x0][0x9dc] ;  /* 0x0002770000047ab9 */ /* 0x000fe20000000800 */
[----:B------:R-:W-:Y:S02]  /*1d1f0*/  IMAD.MOV.U32 R4, RZ, RZ, R12 ;  /* 0x000000ffff047224 */ /* 0x000fe400078e000c */
[----:B------:R-:W-:-:S03]  /*1d200*/  IMAD.IADD R18, R0, 0x1, -R13 ;  /* 0x0000000100127824 */ /* 0x000fc600078e0a0d */
[----:B------:R-:W2:Y:S01]  /*1d210*/  @P1 LDC R9, c[0x0][0x450] ;  /* 0x00011400ff091b82 */ /* 0x000ea20000000800 */
[----:B-1----:R-:W-:-:S05]  /*1d220*/  @P1 IMAD.HI.U32 R5, R12, R5, RZ ;  /* 0x000000050c051227 */ /* 0x002fca00078e00ff */
[----:B--2---:R-:W-:Y:S02]  /*1d230*/  @P1 SHF.R.U32.HI R4, RZ, R9, R5 ;  /* 0x00000009ff041219 */ /* 0x004fe40000011605 */
[----:B------:R-:W-:-:S04]  /*1d240*/  SHF.R.S32.HI R5, RZ, 0x1f, R2 ;  /* 0x0000001fff057819 */ /* 0x000fc80000011402 */
[----:B------:R-:W-:Y:S01]  /*1d250*/  LEA.HI R5, R5, R2, RZ, 0x7 ;  /* 0x0000000205057211 */ /* 0x000fe200078f38ff */
[----:B------:R-:W-:-:S03]  /*1d260*/  IMAD.IADD R2, R18, 0x1, R4 ;  /* 0x0000000112027824 */ /* 0x000fc600078e0204 */
[----:B------:R-:W-:Y:S01]  /*1d270*/  SHF.R.S32.HI R5, RZ, 0x7, R5 ;  /* 0x00000007ff057819 */ /* 0x000fe20000011405 */
[----:B------:R-:W-:-:S03]  /*1d280*/  VIADD R0, R2, -UR4 ;  /* 0x8000000402007c36 */ /* 0x000fc60008000000 */
        /* <DEDUP_REMOVED lines=12> */
.L_x_10130:
[----:B------:R-:W-:-:S13]  /*1d350*/  ISETP.NE.AND P0, PT, R3, 0x1, PT ;  /* 0x000000010300780c */ /* 0x000fda0003f05270 */
[----:B------:R-:W1:Y:S02]  /*1d360*/  @P0 LDC.64 R4, c[0x0][0x9e8] ;  /* 0x00027a00ff040b82 */ /* 0x000e640000000a00 */
[----:B-1----:R-:W-:-:S05]  /*1d370*/  @P0 IMAD.HI.U32 R4, R2, R4, RZ ;  /* 0x0000000402040227 */ /* 0x002fca00078e00ff */
[----:B------:R-:W-:-:S07]  /*1d380*/  @P0 SHF.R.U32.HI R2, RZ, R5, R4 ;  /* 0x00000005ff020219 */ /* 0x000fce0000011604 */
.L_x_10131:
[----:B------:R-:W-:Y:S05]  /*1d390*/  BSYNC B0 ;  /* 0x0000000000007941 */ /* 0x000fea0003800000 */
.L_x_10129:
[----:B------:R-:W-:-:S05]  /*1d3a0*/  IMAD R2, R2, R3, RZ ;  /* 0x0000000302027224 */ /* 0x000fca00078e02ff */
[----:B------:R-:W-:-:S07]  /*1d3b0*/  VIMNMX R0, R0, R2, !PT ;  /* 0x0000000200007248 */ /* 0x000fce0007fe0100 */
.L_x_10128:
[----:B------:R-:W-:Y:S01]  /*1d3c0*/  SHF.R.S32.HI R2, RZ, 0x1f, R0 ;  /* 0x0000001fff027819 */ /* 0x000fe20000011400 */
[----:B------:R-:W-:Y:S01]  /*1d3d0*/  BSSY B0, `(.L_x_10132) ;  /* 0x0000027000007945 */ /* 0x000fe20003800000 */
[----:B------:R-:W-:Y:S02]  /*1d3e0*/  LOP3.LUT R26, R11, 0xff, RZ, 0xc0, !PT ;  /* 0x000000ff0b1a7812 */ /* 0x000fe400078ec0ff */
[----:B------:R-:W-:Y:S02]  /*1d3f0*/  LEA.HI R2, R2, R0, RZ, 0x7 ;  /* 0x0000000002027211 */ /* 0x000fe400078f38ff */
[----:B------:R-:W-:Y:S02]  /*1d400*/  SHF.R.U32.HI R0, RZ, 0x10, R11 ;  /* 0x00000010ff007819 */ /* 0x000fe4000001160b */
        /* <DEDUP_REMOVED lines=35> */
.L_x_10133:
[----:B------:R-:W-:Y:S05]  /*1d640*/  BSYNC B0 ;  /* 0x0000000000007941 */ /* 0x000fea0003800000 */
.L_x_10132:
        /* <DEDUP_REMOVED lines=8> */
[----:B------:R-:W-:-:S13]  /*1d6d0*/  ISETP.GT.AND P0, PT, R2, R4, PT ;  /* 0x000000040200720c */ /* 0x000fda0003f04270 */
[----:B------:R-:W-:-:S05]  /*1d6e0*/  @P0 VIADD R2, R2, 0x7f ;  /* 0x0000007f02020836 */ /* 0x000fca0000000000 */
[----:B------:R-:W-:-:S04]  /*1d6f0*/  @P0 SHF.R.S32.HI R4, RZ, 0x1f, R2 ;  /* 0x0000001fff040819 */ /* 0x000fc80000011402 */
[----:B------:R-:W-:Y:S01]  /*1d700*/  @P0 LEA.HI R2, R4, R2, RZ, 0x7 ;  /* 0x0000000204020211 */ /* 0x000fe200078f38ff */
[----:B------:R-:W-:-:S03]  /*1d710*/  IMAD.MOV.U32 R4, RZ, RZ, R3 ;  /* 0x000000ffff047224 */ /* 0x000fc600078e0003 */
        /* <DEDUP_REMOVED lines=11> */
.L_x_10291:
[----:B--2---:R-:W-:Y:S02]  /*1d7d0*/  ISETP.NE.AND P0, PT, R14, RZ, PT ;  /* 0x000000ff0e00720c */ /* 0x004fe40003f05270 */
[----:B------:R-:W-:-:S11]  /*1d7e0*/  PLOP3.LUT P6, PT, PT, PT, PT, 0x8, 0x0 ;  /* 0x000000000000781c */ /* 0x000fd60003fce170 */
[----:B------:R-:W-:Y:S05]  /*1d7f0*/  @P0 BRA `(.L_x_10137) ;  /* 0x00000000000c0947 */ /* 0x000fea0003800000 */
[----:B------:R-:W-:-:S03]  /*1d800*/  UMOV UR4, 0xffffffff ;  /* 0xffffffff00047882 */ /* 0x000fc60000000000 */
[----:B------:R-:W-:Y:S05]  /*1d810*/  BRA.DIV UR4, `(.L_x_10138) ;  /* 0x0000006a04787947 */ /* 0x000fea000b800000 */
[----:B------:R-:W-:-:S13]  /*1d820*/  ELECT P6, URZ, PT ;  /* 0x00000000003f782f */ /* 0x000fda00038c0000 */
.L_x_10137:
        /* <DEDUP_REMOVED lines=9> */
.L_x_10294:
[----:B------:R-:W-:Y:S05]  /*1d8c0*/  BSYNC B1 ;  /* 0x0000000000017941 */ /* 0x000fea0003800000 */
.L_x_10139:
[----:B------:R-:W-:Y:S04]  /*1d8d0*/  BSSY B1, `(.L_x_10141) ;  /* 0x000008c000017945 */ /* 0x000fe80003800000 */
[----:B------:R-:W-:Y:S05]  /*1d8e0*/  @!P6 BRA `(.L_x_10142) ;  /* 0x000000080028e947 */ /* 0x000fea0003800000 */
[----:B------:R-:W2:Y:S01]  /*1d8f0*/  LDL R8, [R1+0x8] ;  /* 0x0000080001087983 */ /* 0x000ea20000100800 */
[----:B------:R-:W-:Y:S01]  /*1d900*/  IMAD R9, R29, 0x8, R19 ;  /* 0x000000081d097824 */ /* 0x000fe200078e0213 */
[----:B------:R-:W3:Y:S01]  /*1d910*/  S2R R7, SR_TID.X ;  /* 0x0000000000077919 */ /* 0x000ee20000002100 */
[----:B------:R-:W-:Y:S01]  /*1d920*/  BSSY B2, `(.L_x_10143) ;  /* 0x0000006000027945 */ /* 0x000fe20003800000 */
[----:B---3--:R-:W-:-:S04]  /*1d930*/  LOP3.LUT R7, R7, 0x7f, RZ, 0xc0, !PT ;  /* 0x0000007f07077812 */ /* 0x008fc800078ec0ff */
[----:B------:R-:W-:Y:S02]  /*1d940*/  ISETP.NE.AND P1, PT, R7, RZ, PT ;  /* 0x000000ff0700720c */ /* 0x000fe40003f25270 */
[----:B--2---:R-:W-:-:S04]  /*1d950*/  SHF.L.U32 R11, R8, 0x1f, RZ ;  /* 0x0000001f080b7819 */ /* 0x004fc800000006ff */
[----:B------:R-:W2:Y:S02]  /*1d960*/  SYNCS.PHASECHK.TRANS64.TRYWAIT P0, [R9+URZ+0x19ca0], R11 ;  /* 0x019ca00b090075a7 */ /* 0x000ea4000800017f */
[----:B--2---:R-:W-:Y:S05]  /*1d970*/  @!P0 BRA `(.L_x_10144) ;  /* 0x0000006800548947 */ /* 0x004fea0003800000 */
.L_x_10295:
[----:B------:R-:W-:Y:S05]  /*1d980*/  BSYNC B2 ;  /* 0x0000000000027941 */ /* 0x000fea0003800000 */
.L_x_10143:
        /* <DEDUP_REMOVED lines=9> */
.L_x_10146:
[----:B------:R-:W-:Y:S05]  /*1da20*/  BSYNC B2 ;  /* 0x0000000000027941 */ /* 0x000fea0003800000 */
.L_x_10145:
        /* <DEDUP_REMOVED lines=8> */
[----:B-1----:R-:W-:Y:S01]  /*1dab0*/  VIADD R5, R9, 0x19c90 ;  /* 0x00019c9009057836 */ /* 0x002fe20000000000 */
[----:B------:R-:W-:Y:S01]  /*1dac0*/  UMOV UR6, 0x0 ;  /* 0x0000000000067882 */ /* 0x000fe20000000000 */
[----:B------:R-:W-:Y:S01]  /*1dad0*/  VIADD R10, R8, 0x13800 ;  /* 0x00013800080a7836 */ /* 0x000fe20000000000 */
[----:B------:R-:W-:-:S09]  /*1dae0*/  UMOV UR7, 0x12f00000 ;  /* 0x12f0000000077882 */ /* 0x000fd20000000000 */
.L_x_10147:
        /* <DEDUP_REMOVED lines=10> */
[----:B0-----:R-:W-:Y:S01]  /*1db90*/  IMAD.MOV.U32 R13, RZ, RZ, 0x20 ;  /* 0x00000020ff0d7424 */ /* 0x001fe200078e00ff */
[----:B------:R-:W-:Y:S01]  /*1dba0*/  PLOP3.LUT P0, PT, PT, PT, PT, 0x80, 0x0 ;  /* 0x000000000000781c */ /* 0x000fe20003f0f070 */
[----:B------:R-:W-:Y:S01]  /*1dbb0*/  VIADD R10, R8, 0x14800 ;  /* 0x00014800080a7836 */ /* 0x000fe20000000000 */
[----:B------:R-:W-:Y:S01]  /*1dbc0*/  UMOV UR6, 0x0 ;  /* 0x0000000000067882 */ /* 0x000fe20000000000 */
[----:B------:R-:W-:Y:S01]  /*1dbd0*/  UMOV UR7, 0x12f00000 ;  /* 0x12f0000000077882 */ /* 0x000fe20000000000 */
[----:B------:R-:W-:-:S15]  /*1dbe0*/  R2UR UR10, R13 ;  /* 0x000000000d0a72ca */ /* 0x000fde00000e0000 */
.L_x_10148:
        /* <DEDUP_REMOVED lines=16> */
.L_x_10149:
        /* <DEDUP_REMOVED lines=13> */
.L_x_10296:
[----:B------:R-:W-:Y:S05]  /*1ddc0*/  BSYNC B2 ;  /* 0x0000000000027941 */ /* 0x000fea0003800000 */
.L_x_10150:
[----:B------:R-:W-:Y:S01]  /*1ddd0*/  BSSY B2, `(.L_x_10152) ;  /* 0x000000b000027945 */ /* 0x000fe20003800000 */
[----:B------:R-:W-:Y:S02]  /*1dde0*/  IMAD.MOV.U32 R10, RZ, RZ, 0x0 ;  /* 0x00000000ff0a7424 */ /* 0x000fe400078e00ff */
[----:B0-2---:R-:W-:Y:S01]  /*1ddf0*/  IMAD.MOV.U32 R11, RZ, RZ, 0x12f00000 ;  /* 0x12f00000ff0b7424 */ /* 0x005fe200078e00ff */
        /* <DEDUP_REMOVED lines=8> */
.L_x_10153:
[----:B------:R-:W-:Y:S05]  /*1de80*/  BSYNC B2 ;  /* 0x0000000000027941 */ /* 0x000fea0003800000 */
.L_x_10152:
        /* <DEDUP_REMOVED lines=8> */
.L_x_10154:
        /* <DEDUP_REMOVED lines=15> */
.L_x_10155:
        /* <DEDUP_REMOVED lines=15> */
.L_x_10156:
        /* <DEDUP_REMOVED lines=10> */
.L_x_10142:
[----:B------:R-:W-:Y:S05]  /*1e190*/  BSYNC B1 ;  /* 0x0000000000017941 */ /* 0x000fea0003800000 */
.L_x_10141:
[----:B-1----:R-:W2:Y:S01]  /*1e1a0*/  LDL.LU R5, [R1+0x8] ;  /* 0x0000080001057983 */ /* 0x002ea20000300800 */
[----:B------:R-:W-:Y:S01]  /*1e1b0*/  VIADD R29, R29, 0x1 ;  /* 0x000000011d1d7836 */ /* 0x000fe20000000000 */
[----:B------:R-:W-:Y:S01]  /*1e1c0*/  PLOP3.LUT P0, PT, PT, PT, PT, 0x8, 0x0 ;  /* 0x000000000000781c */ /* 0x000fe20003f0e170 */
[----:B------:R-:W-:-:S03]  /*1e1d0*/  VIADD R10, R4, 0xfffffffe ;  /* 0xfffffffe040a7836 */ /* 0x000fc60000000000 */
[C---:B------:R-:W-:Y:S02]  /*1e1e0*/  ISETP.NE.AND P1, PT, R29.reuse, 0x2, PT ;  /* 0x000000021d00780c */ /* 0x040fe40003f25270 */
[----:B------:R-:W-:Y:S02]  /*1e1f0*/  ISETP.GE.AND P2, PT, R10, R3, PT ;  /* 0x000000030a00720c */ /* 0x000fe40003f46270 */
[----:B------:R-:W-:Y:S02]  /*1e200*/  SEL R4, RZ, 0x1, P1 ;  /* 0x00000001ff047807 */ /* 0x000fe40000800000 */
[----:B------:R-:W-:Y:S02]  /*1e210*/  SEL R29, R29, RZ, P1 ;  /* 0x000000ff1d1d7207 */ /* 0x000fe40000800000 */
[----:B--2---:R-:W-:-:S05]  /*1e220*/  LOP3.LUT R5, R5, R4, RZ, 0x3c, !PT ;  /* 0x0000000405057212 */ /* 0x004fca00078e3cff */
[----:B------:R1:W-:Y:S02]  /*1e230*/  STL [R1+0x8], R5 ;  /* 0x0000080501007387 */ /* 0x0003e40000100800 */
[----:B------:R-:W-:Y:S05]  /*1e240*/  @!P2 BRA `(.L_x_10135) ;  /* 0x00000008005ca947 */ /* 0x000fea0003800000 */
.L_x_10173:
[----:B------:R-:W-:Y:S05]  /*1e250*/  YIELD ;  /* 0x0000000000007946 */ /* 0x000fea0003800000 */
[----:B------:R-:W-:Y:S04]  /*1e260*/  BSSY B1, `(.L_x_10157) ;  /* 0x000008b000017945 */ /* 0x000fe80003800000 */
[----:B--2---:R-:W-:Y:S05]  /*1e270*/  @!P6 BRA `(.L_x_10158) ;  /* 0x000000080024e947 */ /* 0x004fea0003800000 */
[----:B-1----:R-:W2:Y:S01]  /*1e280*/  LDL R5, [R1+0x8] ;  /* 0x0000080001057983 */ /* 0x002ea20000100800 */
        /* <DEDUP_REMOVED lines=8> */
.L_x_10297:
[----:B------:R-:W-:Y:S05]  /*1e310*/  BSYNC B2 ;  /* 0x0000000000027941 */ /* 0x000fea0003800000 */
.L_x_10159:
        /* <DEDUP_REMOVED lines=9> */
.L_x_10162:
[----:B------:R-:W-:Y:S05]  /*1e3b0*/  BSYNC B2 ;  /* 0x0000000000027941 */ /* 0x000fea0003800000 */
.L_x_10161:
        /* <DEDUP_REMOVED lines=11> */
.L_x_10163:
        /* <DEDUP_REMOVED lines=16> */
.L_x_10164:
        /* <DEDUP_REMOVED lines=16> */
.L_x_10165:
        /* <DEDUP_REMOVED lines=13> */
.L_x_10298:
[----:B------:R-:W-:Y:S05]  /*1e740*/  BSYNC B2 ;  /* 0x0000000000027941 */ /* 0x000fea0003800000 */
.L_x_10166:
        /* <DEDUP_REMOVED lines=11> */
.L_x_10169:
[----:B------:R-:W-:Y:S05]  /*1e800*/  BSYNC B2 ;  /* 0x0000000000027941 */ /* 0x000fea0003800000 */
.L_x_10168:
        /* <DEDUP_REMOVED lines=8> */
.L_x_10170:
        /* <DEDUP_REMOVED lines=15> */
.L_x_10171:
        /* <DEDUP_REMOVED lines=15> */
.L_x_10172:
        /* <DEDUP_REMOVED lines=10> */
.L_x_10158:
[----:B------:R-:W-:Y:S05]  /*1eb10*/  BSYNC B1 ;  /* 0x0000000000017941 */ /* 0x000fea0003800000 */
.L_x_10157:
        /* <DEDUP_REMOVED lines=10> */
.L_x_10135:
[----:B------:R-:W-:Y:S05]  /*1ebc0*/  BSYNC B0 ;  /* 0x0000000000007941 */ /* 0x000fea0003800000 */
.L_x_10134:
        /* <DEDUP_REMOVED lines=8> */
[----:B----4-:R-:W-:-:S05]  /*1ec50*/  @P1 IMAD.HI.U32 R4, R3, R4, RZ ;  /* 0x0000000403041227 */ /* 0x010fca00078e00ff */
[----:B-----5:R-:W-:-:S05]  /*1ec60*/  @P1 SHF.R.U32.HI R3, RZ, R2, R4 ;  /* 0x00000002ff031219 */ /* 0x020fca0000011604 */
[----:B------:R-:W-:Y:S02]  /*1ec70*/  IMAD.IADD R20, R20, 0x1, R3 ;  /* 0x0000000114147824 */ /* 0x000fe400078e0203 */
[----:B------:R-:W3:Y:S02]  /*1ec80*/  LDC.64 R2, c[0x0][0x9e0] ;  /* 0x00027800ff027b82 */ /* 0x000ee40000000a00 */
[----:B---3--:R-:W-:Y:S01]  /*1ec90*/  ISETP.GE.AND P2, PT, R3, 0x1, PT ;  /* 0x000000010300780c */ /* 0x008fe20003f46270 */
[----:B------:R-:W-:-:S12]  /*1eca0*/  IMAD.IADD R2, R20, 0x1, R2 ;  /* 0x0000000114027824 */ /* 0x000fd800078e0202 */
[----:B------:R-:W-:Y:S05]  /*1ecb0*/  @!P2 BRA `(.L_x_10174) ;  /* 0x000000000048a947 */ /* 0x000fea0003800000 */
[C---:B------:R-:W-:Y:S01]  /*1ecc0*/  ISETP.GT.AND P0, PT, R20.reuse, RZ, PT ;  /* 0x000000ff1400720c */ /* 0x040fe20003f04270 */
[----:B------:R-:W-:Y:S01]  /*1ecd0*/  BSSY B0, `(.L_x_10175) ;  /* 0x000000e000007945 */ /* 0x000fe20003800000 */
[----:B------:R-:W-:-:S11]  /*1ece0*/  VIADD R6, R20, 0xffffffff ;  /* 0xffffffff14067836 */ /* 0x000fd60000000000 */
[----:B------:R-:W-:Y:S05]  /*1ecf0*/  @P0 BRA `(.L_x_10176) ;  /* 0x00000000001c0947 */ /* 0x000fea0003800000 */
[----:B------:R-:W-:Y:S01]  /*1ed00*/  ISETP.NE.AND P0, PT, R3, 0x1, PT ;  /* 0x000000010300780c */ /* 0x000fe20003f05270 */
[----:B------:R-:W-:-:S12]  /*1ed10*/  IMAD.MOV R6, RZ, RZ, -R20 ;  /* 0x000000ffff067224 */ /* 0x000fd800078e0a14 */
[----:B-1----:R-:W1:Y:S02]  /*1ed20*/  @P0 LDC.64 R4, c[0x0][0x9e8] ;  /* 0x00027a00ff040b82 */ /* 0x002e640000000a00 */
[----:B-1----:R-:W-:-:S05]  /*1ed30*/  @P0 IMAD.HI.U32 R4, R6, R4, RZ ;  /* 0x0000000406040227 */ /* 0x002fca00078e00ff */
[----:B------:R-:W-:-:S04]  /*1ed40*/  @P0 SHF.R.U32.HI R6, RZ, R5, R4 ;  /* 0x00000005ff060219 */ /* 0x000fc80000011604 */
[----:B------:R-:W-:Y:S01]  /*1ed50*/  LOP3.LUT R6, RZ, R6, RZ, 0x33, !PT ;  /* 0x00000006ff067212 */ /* 0x000fe200078e33ff */
[----:B------:R-:W-:Y:S06]  /*1ed60*/  BRA `(.L_x_10177) ;  /* 0x0000000000107947 */ /* 0x000fec0003800000 */
.L_x_10176:
[----:B------:R-:W-:-:S13]  /*1ed70*/  ISETP.NE.AND P0, PT, R3, 0x1, PT ;  /* 0x000000010300780c */ /* 0x000fda0003f05270 */
[----:B-1----:R-:W1:Y:S02]  /*1ed80*/  @P0 LDC.64 R4, c[0x0][0x9e8] ;  /* 0x00027a00ff040b82 */ /* 0x002e640000000a00 */
[----:B-1----:R-:W-:-:S05]  /*1ed90*/  @P0 IMAD.HI.U32 R4, R6, R4, RZ ;  /* 0x0000000406040227 */ /* 0x002fca00078e00ff */
[----:B------:R-:W-:-:S07]  /*1eda0*/  @P0 SHF.R.U32.HI R6, RZ, R5, R4 ;  /* 0x00000005ff060219 */ /* 0x000fce0000011604 */
.L_x_10177:
[----:B------:R-:W-:Y:S05]  /*1edb0*/  BSYNC B0 ;  /* 0x0000000000007941 */ /* 0x000fea0003800000 */
.L_x_10175:
[----:B------:R-:W-:-:S05]  /*1edc0*/  IMAD R6, R6, R3, R3 ;  /* 0x0000000306067224 */ /* 0x000fca00078e0203 */
[----:B------:R-:W-:-:S07]  /*1edd0*/  VIMNMX R2, R2, R6, PT ;  /* 0x0000000602027248 */ /* 0x000fce0003fe0100 */
.L_x_10174:
[----:B------:R-:W-:Y:S01]  /*1ede0*/  VIADD R2, R2, 0x7f ;  /* 0x0000007f02027836 */ /* 0x000fe20000000000 */
[----:B------:R-:W-:Y:S01]  /*1edf0*/  ULDC UR4, c[0x0][0x9dc] ;  /* 0x0002770000047ab9 */ /* 0x000fe20000000800 */
[----:B-1----:R-:W-:-:S03]  /*1ee00*/  IMAD.MOV.U32 R5, RZ, RZ, R7 ;  /* 0x000000ffff057224 */ /* 0x002fc600078e0007 */
[----:B------:R-:W-:-:S04]  /*1ee10*/  SHF.R.S32.HI R4, RZ, 0x1f, R2 ;  /* 0x0000001fff047819 */ /* 0x000fc80000011402 */
[----:B------:R-:W-:Y:S02]  /*1ee20*/  LEA.HI R4, R4, R2, RZ, 0x7 ;  /* 0x0000000204047211 */ /* 0x000fe400078f38ff */
[----:B------:R-:W1:Y:S02]  /*1ee30*/  @P1 LDC R2, c[0x0][0x450] ;  /* 0x00011400ff021b82 */ /* 0x000e640000000800 */
[----:B------:R-:W-:-:S04]  /*1ee40*/  SHF.R.S32.HI R4, RZ, 0x7, R4 ;  /* 0x00000007ff047819 */ /* 0x000fc80000011404 */
[----:B------:R-:W-:Y:S02]  /*1ee50*/  VIMNMX R6, R21, R4, PT ;  /* 0x0000000415067248 */ /* 0x000fe40003fe0100 */
[----:B------:R-:W3:Y:S02]  /*1ee60*/  @P1 LDC R4, c[0x0][0x44c] ;  /* 0x00011300ff041b82 */ /* 0x000ee40000000800 */
[----:B---3--:R-:W-:-:S05]  /*1ee70*/  @P1 IMAD.HI.U32 R4, R7, R4, RZ ;  /* 0x0000000407041227 */ /* 0x008fca00078e00ff */
        /* <DEDUP_REMOVED lines=14> */
.L_x_10180:
[----:B------:R-:W-:-:S13]  /*1ef60*/  ISETP.NE.AND P0, PT, R3, 0x1, PT ;  /* 0x000000010300780c */ /* 0x000fda0003f05270 */
[----:B------:R-:W1:Y:S02]  /*1ef70*/  @P0 LDC.64 R4, c[0x0][0x9e8] ;  /* 0x00027a00ff040b82 */ /* 0x000e640000000a00 */
[----:B-1----:R-:W-:-:S05]  /*1ef80*/  @P0 IMAD.HI.U32 R4, R7, R4, RZ ;  /* 0x0000000407040227 */ /* 0x002fca00078e00ff */
[----:B------:R-:W-:-:S07]  /*1ef90*/  @P0 SHF.R.U32.HI R7, RZ, R5, R4 ;  /* 0x00000005ff070219 */ /* 0x000fce0000011604 */
.L_x_10181:
[----:B------:R-:W-:Y:S05]  /*1efa0*/  BSYNC B0 ;  /* 0x0000000000007941 */ /* 0x000fea0003800000 */
.L_x_10179:
[----:B------:R-:W-:-:S05]  /*1efb0*/  IMAD R3, R7, R3, RZ ;  /* 0x0000000307037224 */ /* 0x000fca00078e02ff */
[----:B------:R-:W-:-:S07]  /*1efc0*/  VIMNMX R2, R2, R3, !PT ;  /* 0x0000000302027248 */ /* 0x000fce0007fe0100 */
.L_x_10178:
[----:B------:R-:W-:Y:S01]  /*1efd0*/  ISETP.NE.AND P1, PT, R0, RZ, PT ;  /* 0x000000ff0000720c */ /* 0x000fe20003f25270 */
[----:B------:R-:W-:Y:S01]  /*1efe0*/  BSSY B0, `(.L_x_10182) ;  /* 0x0000024000007945 */ /* 0x000fe20003800000 */
[----:B------:R-:W-:-:S04]  /*1eff0*/  SHF.R.S32.HI R3, RZ, 0x1f, R2 ;  /* 0x0000001fff037819 */ /* 0x000fc80000011402 */
[----:B------:R-:W-:Y:S01]  /*1f000*/  LEA.HI R3, R3, R2, RZ, 0x7 ;  /* 0x0000000203037211 */ /* 0x000fe200078f38ff */
[----:B------:R-:W-:-:S03]  /*1f010*/  IMAD.MOV.U32 R2, RZ, RZ, RZ ;  /* 0x000000ffff027224 */ /* 0x000fc600078e00ff */
[----:B------:R-:W-:-:S03]  /*1f020*/  SHF.R.S32.HI R3, RZ, 0x7, R3 ;  /* 0x00000007ff037819 */ /* 0x000fc60000011403 */
[----:B------:R-:W1:Y:S01]  /*1f030*/  @!P1 LDC R0, c[0x0][0x9f0] ;  /* 0x00027c00ff009b82 */ /* 0x000e620000000800 */
[----:B------:R-:W-:-:S04]  /*1f040*/  VIMNMX R4, RZ, R3, !PT ;  /* 0x00000003ff047248 */ /* 0x000fc80007fe0100 */
[----:B------:R-:W-:-:S13]  /*1f050*/  ISETP.GT.AND P0, PT, R6, R4, PT ;  /* 0x000000040600720c */ /* 0x000fda0003f04270 */
[----:B------:R-:W-:Y:S05]  /*1f060*/  @!P0 BRA `(.L_x_10183) ;  /* 0x00000000006c8947 */ /* 0x000fea0003800000 */
[-C--:B-1----:R-:W-:Y:S02]  /*1f070*/  IABS R5, R0.reuse ;  /* 0x0000000000057213 */ /* 0x082fe40000000000 */
[----:B--2---:R-:W-:Y:S02]  /*1f080*/  IABS R8, R0 ;  /* 0x0000000000087213 */ /* 0x004fe40000000000 */
[----:B------:R-:W1:Y:S03]  /*1f090*/  I2F.RP R2, R5 ;  /* 0x0000000500027306 */ /* 0x000e660000209400 */
[----:B------:R-:W-:-:S05]  /*1f0a0*/  IMAD.MOV R8, RZ, RZ, -R8 ;  /* 0x000000ffff087224 */ /* 0x000fca00078e0a08 */
[----:B-1----:R-:W1:Y:S02]  /*1f0b0*/  MUFU.RCP R2, R2 ;  /* 0x0000000200027308 */ /* 0x002e640000001000 */
[----:B-1----:R-:W-:-:S06]  /*1f0c0*/  VIADD R2, R2, 0xffffffe ;  /* 0x0ffffffe02027836 */ /* 0x002fcc0000000000 */
[----:B------:R-:W1:Y:S02]  /*1f0d0*/  F2I.FTZ.U32.TRUNC.NTZ R3, R2 ;  /* 0x0000000200037305 */ /* 0x000e64000021f000 */
[----:B-1----:R-:W-:-:S04]  /*1f0e0*/  IMAD.MOV R2, RZ, RZ, -R3 ;  /* 0x000000ffff027224 */ /* 0x002fc800078e0a03 */
        /* <DEDUP_REMOVED lines=19> */
.L_x_10183:
[----:B------:R-:W-:Y:S05]  /*1f220*/  BSYNC B0 ;  /* 0x0000000000007941 */ /* 0x000fea0003800000 */
.L_x_10182:
[----:B------:R-:W-:-:S05]  /*1f230*/  IMAD R26, R26, R2, R4 ;  /* 0x000000021a1a7224 */ /* 0x000fca00078e0204 */
[----:B-1----:R-:W-:-:S04]  /*1f240*/  VIADDMNMX R0, R26, R2, R6, PT ;  /* 0x000000021a007246 */ /* 0x002fc80003800106 */
        /* <DEDUP_REMOVED lines=9> */
[----:B------:R-:W3:Y:S01]  /*1f2e0*/  LDC.64 R2, c[0x0][0xc60] ;  /* 0x00031800ff027b82 */ /* 0x000ee20000000a00 */
[----:B------:R-:W1:Y:S02]  /*1f2f0*/  FLO.U32 R0, UR4 ;  /* 0x0000000400007d00 */ /* 0x000e6400080e0000 */
[----:B-1----:R-:W-:-:S06]  /*1f300*/  ISETP.EQ.U32.AND P0, PT, R0, R5, PT ;  /* 0x000000050000720c */ /* 0x002fcc0003f02070 */
[----:B------:R-:W3:Y:S07]  /*1f310*/  POPC R5, UR4 ;  /* 0x0000000400057d09 */ /* 0x000eee0008000000 */
[----:B---3--:R-:W3:Y:S01]  /*1f320*/  @P0 ATOMG.E.ADD.STRONG.GPU PT, R3, desc[UR42][R2.64], R5 ;  /* 0x00000005020309a8 */ /* 0x008ee200081ee1ea */
[----:B------:R-:W1:Y:S02]  /*1f330*/  S2R R4, SR_LTMASK ;  /* 0x0000000000047919 */ /* 0x000e640000003900 */
[----:B-1----:R-:W-:-:S04]  /*1f340*/  LOP3.LUT R4, R4, UR4, RZ, 0xc0, !PT ;  /* 0x0000000404047c12 */ /* 0x002fc8000f8ec0ff */
[----:B------:R-:W1:Y:S01]  /*1f350*/  POPC R7, R4 ;  /* 0x0000000400077309 */ /* 0x000e620000000000 */
[----:B---3--:R-:W1:Y:S02]  /*1f360*/  SHFL.IDX PT, R0, R3, R0, 0x1f ;  /* 0x00001f0003007589 */ /* 0x008e6400000e0000 */
[----:B-1----:R-:W-:Y:S01]  /*1f370*/  IADD3 R24, R0, UR38, R7 ;  /* 0x0000002600187c10 */ /* 0x002fe2000fffe007 */
[----:B------:R-:W-:Y:S06]  /*1f380*/  BRA `(.L_x_10185) ;  /* 0x0000003000587947 */ /* 0x000fec0003800000 */
.L_x_10184:
        /* <DEDUP_REMOVED lines=15> */
[----:B--2---:R-:W-:Y:S02]  /*1f480*/  IMAD.MOV.U32 R8, RZ, RZ, 0x70 ;  /* 0x00000070ff087424 */ /* 0x004fe400078e00ff */
[----:B------:R-:W-:Y:S02]  /*1f490*/  IMAD.MOV.U32 R12, RZ, RZ, 0x1 ;  /* 0x00000001ff0c7424 */ /* 0x000fe400078e00ff */
[----:B0-----:R-:W-:-:S07]  /*1f4a0*/  IMAD.MOV.U32 R13, RZ, RZ, RZ ;  /* 0x000000ffff0d7224 */ /* 0x001fce00078e00ff */
[----:B------:R-:W-:-:S07]  /*1f4b0*/  LEPC R20, `(.L_x_10187) ;  /* 0x000000001014794e */ /* 0x000fce0000000000 */
[----:B-1----:R-:W-:Y:S05]  /*1f4c0*/  CALL.ABS.NOINC R2 ;  /* 0x0000000002007343 */ /* 0x002fea0003c00000 */
.L_x_10187:
[----:B------:R-:W-:Y:S05]  /*1f4d0*/  BSYNC B6 ;  /* 0x0000000000067941 */ /* 0x000fea0003800000 */
.L_x_10186:
        /* <DEDUP_REMOVED lines=22> */
.L_x_10189:
[----:B------:R-:W-:Y:S05]  /*1f640*/  BSYNC B6 ;  /* 0x0000000000067941 */ /* 0x000fea0003800000 */
.L_x_10188:
        /* <DEDUP_REMOVED lines=20> */
.L_x_10191:
[----:B------:R-:W-:Y:S05]  /*1f790*/  BSYNC B6 ;  /* 0x0000000000067941 */ /* 0x000fea0003800000 */
.L_x_10190:
        /* <DEDUP_REMOVED lines=19> */
.L_x_10193:
[----:B------:R-:W-:Y:S05]  /*1f8d0*/  BSYNC B6 ;  /* 0x0000000000067941 */ /* 0x000fea0003800000 */
.L_x_10192:
[----:B------:R-:W-:Y:S01]  /*1f8e0*/  ULDC.64 UR4, c[0x0][0x9f8] ;  /* 0x00027e0000047ab9 */ /* 0x000fe20000000a00 */
[----:B------:R-:W-:Y:S01]  /*1f8f0*/  IMAD.MOV.U32 R25, RZ, RZ, R27 ;  /* 0x000000ffff197224 */ /* 0x000fe200078e001b */
[----:B------:R-:W-:-:S04]  /*1f900*/  ISETP.NE.U32.AND P0, PT, RZ, UR4, PT ;  /* 0x00000004ff007c0c */ /* 0x000fc8000bf05070 */
[----:B------:R-:W-:Y:S01]  /*1f910*/  ISETP.NE.AND.EX P0, PT, RZ, UR5, PT, P0 ;  /* 0x00000005ff007c0c */ /* 0x000fe2000bf05300 */
[----:B------:R-:W-:-:S12]  /*1f920*/  ULDC.64 UR4, c[0x0][0xa08] ;  /* 0x0002820000047ab9 */ /* 0x000fd80000000a00 */
[----:B------:R-:W1:Y:S02]  /*1f930*/  @P0 LDC.64 R2, c[0x0][0x9f8] ;  /* 0x00027e00ff020b82 */ /* 0x000e640000000a00 */
[----:B-1----:R-:W-:-:S05]  /*1f940*/  @P0 IMAD.WIDE R2, R27, 0x4, R2 ;  /* 0x000000041b020825 */ /* 0x002fca00078e0202 */
[----:B------:R1:W2:Y:S02]  /*1f950*/  @P0 LDG.E R25, desc[UR42][R2.64] ;  /* 0x0000002a02190981 */ /* 0x0002a4000c1e1900 */
[----:B-1----:R-:W1:Y:S02]  /*1f960*/  LDC.64 R2, c[0x0][0x418] ;  /* 0x00010600ff027b82 */ /* 0x002e640000000a00 */
[----:B-1----:R-:W-:Y:S01]  /*1f970*/  LOP3.LUT P0, RZ, R2, UR4, RZ, 0xfc, !PT ;  /* 0x0000000402ff7c12 */ /* 0x002fe2000f80fcff */
[----:B------:R-:W-:-:S03]  /*1f980*/  UMOV UR4, 0xffffffff ;  /* 0xffffffff00047882 */ /* 0x000fc60000000000 */
[----:B------:R-:W-:Y:S02]  /*1f990*/  LOP3.LUT P0, RZ, R3, UR5, RZ, 0xfc, P0 ;  /* 0x0000000503ff7c12 */ /* 0x000fe4000800fcff */
[----:B--2---:R-:W-:Y:S02]  /*1f9a0*/  SHF.R.S32.HI R8, RZ, 0x1f, R25 ;  /* 0x0000001fff087819 */ /* 0x004fe40000011419 */
[----:B------:R-:W-:-:S03]  /*1f9b0*/  SEL R18, R25, RZ, !P0 ;  /* 0x000000ff19127207 */ /* 0x000fc60004000000 */
[----:B------:R1:W-:Y:S01]  /*1f9c0*/  STL [R1+0xc], R8 ;  /* 0x00000c0801007387 */ /* 0x0003e20000100800 */
[----:B------:R-:W-:Y:S05]  /*1f9d0*/  BRA.DIV UR4, `(.L_x_10194) ;  /* 0x0000004a048c7947 */ /* 0x000fea000b800000 */
[----:B------:R-:W2:Y:S02]  /*1f9e0*/  S2R R0, SR_TID.X ;  /* 0x0000000000007919 */ /* 0x000ea40000002100 */
[----:B--2---:R-:W-:-:S04]  /*1f9f0*/  SHF.R.U32.HI R0, RZ, 0x5, R0 ;  /* 0x00000005ff007819 */ /* 0x004fc80000011600 */
[----:B------:R-:W-:-:S05]  /*1fa00*/  LOP3.LUT R0, R0, 0x3, RZ, 0xc0, !PT ;  /* 0x0000000300007812 */ /* 0x000fca00078ec0ff */
[----:B------:R2:W3:Y:S02]  /*1fa10*/  SHFL.IDX PT, R14, R0, RZ, 0x1f ;  /* 0x00001fff000e7589 */ /* 0x0004e400000e0000 */
.L_x_10301:
        /* <DEDUP_REMOVED lines=8> */
.L_x_10304:
        /* <DEDUP_REMOVED lines=23> */
.L_x_10197:
        /* <DEDUP_REMOVED lines=8> */
.L_x_10305:
        /* <DEDUP_REMOVED lines=8> */
.L_x_10199:
        /* <DEDUP_REMOVED lines=28> */
.L_x_10306:
        /* <DEDUP_REMOVED lines=8> */
.L_x_10201:
        /* <DEDUP_REMOVED lines=19> */
[----:B----4-:R-:W-:Y:S01]  /*20080*/  UMOV UR8, UR14 ;  /* 0x0000000e00087c82 */ /* 0x010fe20008000000 */
[----:B------:R-:W-:Y:S01]  /*20090*/  UMOV UR10, UR16 ;  /* 0x00000010000a7c82 */ /* 0x000fe20008000000 */
[----:B------:R-:W-:Y:S01]  /*200a0*/  UMOV UR14, 0x40 ;  /* 0x00000040000e7882 */ /* 0x000fe20000000000 */
[----:B------:R4:W-:Y:S02]  /*200b0*/  UTMALDG.4D [UR8], [UR4], desc[UR6] ;  /* 0x00000608040075b4 */ /* 0x0009e40008019000 */
[----:B----4-:R-:W-:Y:S01]  /*200c0*/  UMOV UR8, UR15 ;  /* 0x0000000f00087c82 */ /* 0x010fe20008000000 */
[----:B------:R-:W-:Y:S02]  /*200d0*/  UMOV UR10, UR14 ;  /* 0x0000000e000a7c82 */ /* 0x000fe40008000000 */
[----:B------:R4:W-:Y:S02]  /*200e0*/  UTMALDG.4D [UR8], [UR4], desc[UR6] ;  /* 0x00000608040075b4 */ /* 0x0009e40008019000 */
[----:B----4-:R-:W-:Y:S01]  /*200f0*/  NOP ;  /* 0x0000000000007918 */ /* 0x010fe20000000000 */
.L_x_10195:
[----:B--23--:R-:W2:Y:S01]  /*20100*/  LDL.LU R3, [R1+0x2c] ;  /* 0x00002c0001037983 */ /* 0x00cea20000300800 */
[----:B------:R-:W-:Y:S05]  /*20110*/  WARPSYNC.ALL ;  /* 0x0000000000007948 */ /* 0x000fea0003800000 */
[----:B------:R-:W-:Y:S01]  /*20120*/  ULDC.64 UR4, c[0x0][0x298] ;  /* 0x0000a60000047ab9 */ /* 0x000fe20000000a00 */
[----:B------:R-:W-:Y:S01]  /*20130*/  VIADD R0, R19, 0xf000 ;  /* 0x0000f00013007836 */ /* 0x000fe20000000000 */
[----:B------:R-:W-:Y:S01]  /*20140*/  ULDC.64 UR6, c[0x0][0xa00] ;  /* 0x0002800000067ab9 */ /* 0x000fe20000000a00 */
[----:B------:R-:W-:Y:S01]  /*20150*/  BSSY B6, `(.L_x_10202) ;  /* 0x0000022000067945 */ /* 0x000fe20003800000 */
[----:B------:R-:W-:Y:S01]  /*20160*/  BAR.SYNC.DEFER_BLOCKING 0x8, 0x200 ;  /* 0x0208000000007b1d */ /* 0x000fe20000010000 */
[----:B------:R-:W-:-:S02]  /*20170*/  ISETP.NE.U32.AND P0, PT, RZ, UR6, PT ;  /* 0x00000006ff007c0c */ /* 0x000fc4000bf05070 */
[----:B------:R-:W-:Y:S02]  /*20180*/  LOP3.LUT P1, RZ, R0, 0x9f, RZ, 0xc0, !PT ;  /* 0x0000009f00ff7812 */ /* 0x000fe4000782c0ff */
[----:B------:R-:W-:Y:S02]  /*20190*/  ISETP.NE.AND.EX P0, PT, RZ, UR7, PT, P0 ;  /* 0x00000007ff007c0c */ /* 0x000fe4000bf05300 */
[----:B--2---:R-:W-:Y:S01]  /*201a0*/  SHF.R.S32.HI R2, RZ, 0x1f, R3 ;  /* 0x0000001fff027819 */ /* 0x004fe20000011403 */
[----:B------:R-:W-:-:S04]  /*201b0*/  IMAD.WIDE.U32 R4, R3, UR4, RZ ;  /* 0x0000000403047c25 */ /* 0x000fc8000f8e00ff */
[----:B------:R-:W-:Y:S01]  /*201c0*/  IMAD R2, R2, UR4, RZ ;  /* 0x0000000402027c24 */ /* 0x000fe2000f8e02ff */
[----:B------:R2:W-:Y:S03]  /*201d0*/  STL.64 [R1+0x38], R4 ;  /* 0x0000380401007387 */ /* 0x0005e60000100a00 */
[----:B------:R-:W-:Y:S01]  /*201e0*/  IMAD R0, R3, UR5, R2 ;  /* 0x0000000503007c24 */ /* 0x000fe2000f8e0202 */
[----:B------:R-:W-:-:S03]  /*201f0*/  SHF.R.S32.HI R2, RZ, 0x1f, R27 ;  /* 0x0000001fff027819 */ /* 0x000fc6000001141b */
[----:B------:R-:W-:Y:S01]  /*20200*/  IMAD.IADD R3, R5, 0x1, R0 ;  /* 0x0000000105037824 */ /* 0x000fe200078e0200 */
[----:B------:R-:W-:Y:S02]  /*20210*/  SEL R0, R27, RZ, !P0 ;  /* 0x000000ff1b007207 */ /* 0x000fe40004000000 */
[----:B------:R-:W-:Y:S02]  /*20220*/  SEL R2, R2, RZ, !P0 ;  /* 0x000000ff02027207 */ /* 0x000fe40004000000 */
[----:B------:R2:W-:Y:S04]  /*20230*/  STL [R1+0x34], R3 ;  /* 0x0000340301007387 */ /* 0x0005e80000100800 */
        /* <DEDUP_REMOVED lines=16> */
[----:B0-----:R-:W-:-:S07]  /*20340*/  IMAD.MOV.U32 R13, RZ, RZ, RZ ;  /* 0x000000ffff0d7224 */ /* 0x001fce00078e00ff */
[----:B------:R-:W-:-:S07]  /*20350*/  LEPC R20, `(.L_x_10203) ;  /* 0x000000001014794e */ /* 0x000fce0000000000 */
[----:B--2---:R-:W-:Y:S05]  /*20360*/  CALL.ABS.NOINC R2 ;  /* 0x0000000002007343 */ /* 0x004fea0003c00000 */
.L_x_10203:
[----:B------:R-:W-:Y:S05]  /*20370*/  BSYNC B6 ;  /* 0x0000000000067941 */ /* 0x000fea0003800000 */
.L_x_10202:
[----:B------:R-:W3:Y:S01]  /*20380*/  LDL.LU R20, [R1+0x34] ;  /* 0x0000340001147983 */ /* 0x000ee20000300800 */
[----:B------:R-:W4:Y:S01]  /*20390*/  LDC R9, c[0x0][0x448] ;  /* 0x00011200ff097b82 */ /* 0x000f220000000800 */
[----:B------:R-:W-:Y:S01]  /*203a0*/  ULDC.64 UR6, c[0x0][0x2e0] ;  /* 0x0000b80000067ab9 */ /* 0x000fe20000000a00 */
[----:B------:R-:W-:Y:S01]  /*203b0*/  ULDC.64 UR4, c[0x0][0x2d8] ;  /* 0x0000b60000047ab9 */ /* 0x000fe20000000a00 */
[----:B--2---:R-:W3:Y:S01]  /*203c0*/  LDL.LU.64 R2, [R1+0x38] ;  /* 0x0000380001027983 */ /* 0x004ee20000300a00 */
[----:B------:R-:W-:-:S03]  /*203d0*/  ULDC.64 UR8, c[0x0][0x280] ;  /* 0x0000a00000087ab9 */ /* 0x000fc60000000a00 */
[----:B------:R-:W2:Y:S04]  /*203e0*/  LDL.LU R21, [R1+0x44] ;  /* 0x0000440001157983 */ /* 0x000ea80000300800 */
[----:B------:R-:W2:Y:S04]  /*203f0*/  LDL.LU R4, [R1+0x2c] ;  /* 0x00002c0001047983 */ /* 0x000ea80000300800 */
[----:B------:R-:W2:Y:S01]  /*20400*/  LDL R12, [R1+0x20] ;  /* 0x00002000010c7983 */ /* 0x000ea20000100800 */
[----:B------:R-:W0:Y:S01]  /*20410*/  S2R R10, SR_TID.X ;  /* 0x00000000000a7919 */ /* 0x000e220000002100 */
[----:B----4-:R-:W-:-:S13]  /*20420*/  ISETP.NE.AND P1, PT, R9, 0x1, PT ;  /* 0x000000010900780c */ /* 0x010fda0003f25270 */
[----:B------:R-:W4:Y:S08]  /*20430*/  @P1 LDC R5, c[0x0][0x44c] ;  /* 0x00011300ff051b82 */ /* 0x000f300000000800 */
[----:B------:R-:W4:Y:S01]  /*20440*/  @P1 LDC R6, c[0x0][0x450] ;  /* 0x00011400ff061b82 */ /* 0x000f220000000800 */
[----:B0-----:R-:W-:-:S07]  /*20450*/  IMAD.SHL.U32 R10, R10, 0x10, RZ ;  /* 0x000000100a0a7824 */ /* 0x001fce00078e00ff */
[----:B-1----:R-:W0:Y:S01]  /*20460*/  @P1 LDC R8, c[0x0][0x450] ;  /* 0x00011400ff081b82 */ /* 0x002e220000000800 */
[----:B------:R-:W-:-:S04]  /*20470*/  LOP3.LUT R10, R10, 0x10, RZ, 0xc0, !PT ;  /* 0x000000100a0a7812 */ /* 0x000fc800078ec0ff */
[C---:B------:R-:W-:Y:S02]  /*20480*/  LOP3.LUT R11, R10.reuse, 0x20, RZ, 0xfc, !PT ;  /* 0x000000200a0b7812 */ /* 0x040fe400078efcff */
[----:B------:R-:W-:Y:S01]  /*20490*/  LOP3.LUT R10, R10, 0x40, RZ, 0xfc, !PT ;  /* 0x000000400a0a7812 */ /* 0x000fe200078efcff */
[----:B---3--:R-:W-:Y:S02]  /*204a0*/  IMAD.MOV.U32 R3, RZ, RZ, R20 ;  /* 0x000000ffff037224 */ /* 0x008fe400078e0014 */
[----:B------:R-:W1:Y:S01]  /*204b0*/  S2R R20, SR_TID.X ;  /* 0x0000000000147919 */ /* 0x000e620000002100 */
        /* <DEDUP_REMOVED lines=8> */
[C---:B-1----:R-:W-:Y:S01]  /*20540*/  LOP3.LUT R21, R20.reuse, 0x7f, RZ, 0xc0, !PT ;  /* 0x0000007f14157812 */ /* 0x042fe200078ec0ff */
[----:B------:R-:W-:-:S03]  /*20550*/  IMAD.SHL.U32 R20, R20, 0x40, RZ ;  /* 0x0000004014147824 */ /* 0x000fc600078e00ff */
[----:B------:R-:W-:-:S04]  /*20560*/  SHF.R.U32.HI R21, RZ, 0x1, R21 ;  /* 0x00000001ff157819 */ /* 0x000fc80000011615 */
[----:B------:R-:W-:Y:S02]  /*20570*/  LOP3.LUT R20, R21, 0x40, R20, 0xf8, !PT ;  /* 0x0000004015147812 */ /* 0x000fe400078ef814 */
[----:B------:R-:W1:Y:S03]  /*20580*/  S2R R21, SR_TID.X ;  /* 0x0000000000157919 */ /* 0x000e660000002100 */
[----:B------:R-:W-:-:S04]  /*20590*/  IMAD.IADD R0, R20, 0x1, R12 ;  /* 0x0000000114007824 */ /* 0x000fc800078e020c */
[----:B----4-:R-:W-:-:S04]  /*205a0*/  @P1 IMAD.HI.U32 R5, R0, R5, RZ ;  /* 0x0000000500051227 */ /* 0x010fc800078e00ff */
[----:B------:R-:W-:Y:S01]  /*205b0*/  IMAD.MOV.U32 R4, RZ, RZ, R0 ;  /* 0x000000ffff047224 */ /* 0x000fe200078e0000 */
[----:B------:R-:W-:-:S04]  /*205c0*/  @P1 SHF.R.U32.HI R4, RZ, R6, R5 ;  /* 0x00000006ff041219 */ /* 0x000fc80000011605 */
        /* <DEDUP_REMOVED lines=10> */
[C---:B-1----:R-:W-:Y:S01]  /*20670*/  IMAD.SHL.U32 R20, R21.reuse, 0x10, RZ ;  /* 0x0000001015147824 */ /* 0x042fe200078e00ff */
[----:B------:R-:W-:Y:S01]  /*20680*/  LOP3.LUT R21, R21, 0x7f, RZ, 0xc0, !PT ;  /* 0x0000007f15157812 */ /* 0x000fe200078ec0ff */
[----:B------:R-:W-:-:S03]  /*20690*/  IMAD R7, R7, UR6, RZ ;  /* 0x0000000607077c24 */ /* 0x000fc6000f8e02ff */
[----:B------:R-:W-:Y:S01]  /*206a0*/  LOP3.LUT R20, R20, 0x10, RZ, 0xc0, !PT ;  /* 0x0000001014147812 */ /* 0x000fe200078ec0ff */
[----:B------:R-:W-:Y:S01]  /*206b0*/  IMAD R7, R6, UR7, R7 ;  /* 0x0000000706077c24 */ /* 0x000fe2000f8e0207 */
[----:B------:R-:W-:Y:S01]  /*206c0*/  IADD3 R6, P0, R4, UR8, RZ ;  /* 0x0000000804067c10 */ /* 0x000fe2000ff1e0ff */
[----:B------:R-:W-:-:S03]  /*206d0*/  IMAD.MOV.U32 R4, RZ, RZ, R0 ;  /* 0x000000ffff047224 */ /* 0x000fc600078e0000 */
[----:B------:R-:W-:Y:S02]  /*206e0*/  IADD3.X R5, R5, UR9, R7, P0, !PT ;  /* 0x0000000905057c10 */ /* 0x000fe400087fe407 */
[----:B------:R-:W1:Y:S02]  /*206f0*/  @P1 LDC R7, c[0x0][0x44c] ;  /* 0x00011300ff071b82 */ /* 0x000e640000000800 */
[----:B-1----:R-:W-:-:S05]  /*20700*/  @P1 IMAD.HI.U32 R7, R0, R7, RZ ;  /* 0x0000000700071227 */ /* 0x002fca00078e00ff */
        /* <DEDUP_REMOVED lines=9> */
[----:B------:R0:W5:Y:S01]  /*207a0*/  LDL R10, [R1+0x28] ;  /* 0x00002800010a7983 */ /* 0x0001620000100800 */
[----:B------:R-:W-:Y:S02]  /*207b0*/  ISETP.GE.AND P2, PT, R20, UR4, PT ;  /* 0x0000000414007c0c */ /* 0x000fe4000bf46270 */
[----:B------:R-:W-:Y:S01]  /*207c0*/  IMAD.IADD R3, R3, 0x1, R4 ;  /* 0x0000000103037824 */ /* 0x000fe200078e0204 */
[----:B------:R-:W-:Y:S02]  /*207d0*/  SHF.R.S32.HI R4, RZ, 0x1f, R0 ;  /* 0x0000001fff047819 */ /* 0x000fe40000011400 */
[----:B------:R-:W-:Y:S01]  /*207e0*/  ISETP.GE.AND P1, PT, R11, UR4, PT ;  /* 0x000000040b007c0c */ /* 0x000fe2000bf26270 */
[----:B------:R-:W-:-:S04]  /*207f0*/  IMAD.WIDE.U32 R2, R0, UR6, R2 ;  /* 0x0000000600027c25 */ /* 0x000fc8000f8e0002 */
[----:B------:R-:W-:Y:S01]  /*20800*/  IMAD R4, R4, UR6, RZ ;  /* 0x0000000604047c24 */ /* 0x000fe2000f8e02ff */
[----:B------:R-:W-:-:S03]  /*20810*/  IADD3 R8, P3, R2, UR8, RZ ;  /* 0x0000000802087c10 */ /* 0x000fc6000ff7e0ff */
[----:B------:R-:W-:Y:S01]  /*20820*/  IMAD R4, R0, UR7, R4 ;  /* 0x0000000700047c24 */ /* 0x000fe2000f8e0204 */
[----:B------:R-:W-:Y:S01]  /*20830*/  UMOV UR4, 0xffffffff ;  /* 0xffffffff00047882 */ /* 0x000fe20000000000 */
[----:B------:R-:W-:-:S03]  /*20840*/  SHF.R.U32.HI R21, RZ, 0x1, R21 ;  /* 0x00000001ff157819 */ /* 0x000fc60000011615 */
[----:B------:R-:W-:Y:S01]  /*20850*/  IADD3.X R7, R3, UR9, R4, P3, !PT ;  /* 0x0000000903077c10 */ /* 0x000fe20009ffe404 */
[----:B0-----:R-:W-:Y:S06]  /*20860*/  BRA.DIV UR4, `(.L_x_10204) ;  /* 0x0000003e04647947 */ /* 0x001fec000b800000 */
[----:B------:R-:W2:Y:S04]  /*20870*/  LDL.LU R12, [R1+0x24] ;  /* 0x00002400010c7983 */ /* 0x000ea80000300800 */
[----:B------:R-:W3:Y:S04]  /*20880*/  LDL.LU R11, [R1+0x20] ;  /* 0x00002000010b7983 */ /* 0x000ee80000300800 */
[----:B------:R-:W0:Y:S04]  /*20890*/  SHFL.IDX PT, R3, R6, RZ, 0x1e1f ;  /* 0x001e1fff06037589 */ /* 0x000e2800000e0000 */
[----:B------:R-:W1:Y:S04]  /*208a0*/  SHFL.IDX PT, R2, R5, RZ, 0x1e1f ;  /* 0x001e1fff05027589 */ /* 0x000e6800000e0000 */
[----:B------:R-:W4:Y:S04]  /*208b0*/  SHFL.IDX PT, R6, R6, 0x1, 0x1e1f ;  /* 0x003e1f0006067f89 */ /* 0x000f2800000e0000 */
[----:B------:R-:W4:Y:S01]  /*208c0*/  SHFL.IDX PT, R5, R5, 0x1, 0x1e1f ;  /* 0x003e1f0005057f89 */ /* 0x000f2200000e0000 */
[----:B--2---:R-:W-:-:S02]  /*208d0*/  IMAD R4, R12, R9, RZ ;  /* 0x000000090c047224 */ /* 0x004fc400078e02ff */
[----:B---3--:R-:W-:-:S05]  /*208e0*/  IMAD.IADD R0, R21, 0x1, R11 ;  /* 0x0000000115007824 */ /* 0x008fca00078e020b */
[----:B------:R-:W-:-:S13]  /*208f0*/  ISETP.GE.AND P4, PT, R0, R4, PT ;  /* 0x000000040000720c */ /* 0x000fda0003f86270 */
[----:B0-----:R-:W-:-:S05]  /*20900*/  @!P4 IADD3 R3, P3, R20, R3, RZ ;  /* 0x000000031403c210 */ /* 0x001fca0007f7e0ff */
[----:B-1----:R-:W-:-:S05]  /*20910*/  @!P4 IMAD.X R2, RZ, RZ, R2, P3 ;  /* 0x000000ffff02c224 */ /* 0x002fca00018e0602 */
        /* <DEDUP_REMOVED lines=8> */
[----:B----4-:R-:W-:-:S05]  /*209a0*/  @!P4 IADD3 R2, P3, R20, R6, RZ ;  /* 0x000000061402c210 */ /* 0x010fca0007f7e0ff */
[----:B------:R-:W-:-:S05]  /*209b0*/  @!P4 IMAD.X R3, RZ, RZ, R5, P3 ;  /* 0x000000ffff03c224 */ /* 0x000fca00018e0605 */
[----:B------:R-:W-:Y:S04]  /*209c0*/  @!P4 LDGSTS.E.BYPASS.LTC128B.128 [R10+0xf800], desc[UR42][R2.64], !P2 ;  /* 0x0f800000020acfae */ /* 0x000fe8000d101d6a */
[----:B------:R-:W-:Y:S04]  /*209d0*/  @!P4 LDGSTS.E.BYPASS.LTC128B.128 [R10+0x11000], desc[UR42][R2.64+0x20], !P1 ;  /* 0x11000020020acfae */ /* 0x000fe8000c901d6a */
[----:B------:R0:W-:Y:S04]  /*209e0*/  @!P4 LDGSTS.E.BYPASS.LTC128B.128 [R10+0x12800], desc[UR42][R2.64+0x40], !P0 ;  /* 0x12800040020acfae */ /* 0x0001e8000c101d6a */
[----:B0-----:R0:W1:Y:S04]  /*209f0*/  SHFL.IDX PT, R3, R7, RZ, 0x1e1f ;  /* 0x001e1fff07037589 */ /* 0x00106800000e0000 */
[----:B------:R0:W2:Y:S02]  /*20a00*/  SHFL.IDX PT, R2, R8, RZ, 0x1e1f ;  /* 0x001e1fff08027589 */ /* 0x0000a400000e0000 */
.L_x_10313:
        /* <DEDUP_REMOVED lines=12> */
.L_x_10206:
[----:B------:R-:W-:Y:S05]  /*20ad0*/  BSYNC B0 ;  /* 0x0000000000007941 */ /* 0x000fea0003800000 */
.L_x_10205:
[----:B------:R-:W-:Y:S01]  /*20ae0*/  NOP ;  /* 0x0000000000007918 */ /* 0x000fe20000000000 */
[----:B------:R-:W-:-:S13]  /*20af0*/  PLOP3.LUT P0, PT, PT, PT, PT, 0x80, 0x0 ;  /* 0x000000000000781c */ /* 0x000fda0003f0f070 */
.L_x_10207:
        /* <DEDUP_REMOVED lines=18> */
.L_x_10314:
[----:B------:R-:W-:Y:S05]  /*20c20*/  BSYNC B0 ;  /* 0x0000000000007941 */ /* 0x000fea0003800000 */
.L_x_10208:
[----:B------:R-:W3:Y:S02]  /*20c30*/  LDL.LU R2, [R1+0x30] ;  /* 0x0000300001027983 */ /* 0x000ee40000300800 */
[----:B---3--:R-:W-:-:S05]  /*20c40*/  VIADD R2, R2, 0xfffffffe ;  /* 0xfffffffe02027836 */ /* 0x008fca0000000000 */
[----:B------:R-:W-:-:S13]  /*20c50*/  ISETP.GE.AND P0, PT, R2, R26, PT ;  /* 0x0000001a0200720c */ /* 0x000fda0003f06270 */
[----:B------:R-:W-:Y:S05]  /*20c60*/  @!P0 BRA `(.L_x_10210) ;  /* 0x0000001000448947 */ /* 0x000fea0003800000 */
[----:B0-----:R0:W5:Y:S01]  /*20c70*/  LDL.LU R8, [R1] ;  /* 0x0000000001087983 */ /* 0x0011620000300800 */
[----:B--2---:R-:W-:-:S07]  /*20c80*/  IMAD.MOV.U32 R0, RZ, RZ, R23 ;  /* 0x000000ffff007224 */ /* 0x004fce00078e0017 */
.L_x_10234:
[----:B------:R-:W-:Y:S01]  /*20c90*/  VIADD R23, R0, 0x1 ;  /* 0x0000000100177836 */ /* 0x000fe20000000000 */
[----:B------:R-:W-:Y:S01]  /*20ca0*/  LOP3.LUT P1, RZ, R17, 0x1, RZ, 0xc0, !PT ;  /* 0x0000000111ff7812 */ /* 0x000fe2000782c0ff */
[----:B------:R-:W-:Y:S05]  /*20cb0*/  YIELD ;  /* 0x0000000000007946 */ /* 0x000fea0003800000 */
[----:B------:R-:W-:Y:S01]  /*20cc0*/  ISETP.NE.AND P0, PT, R23, 0x2, PT ;  /* 0x000000021700780c */ /* 0x000fe20003f05270 */
[----:B------:R-:W-:Y:S03]  /*20cd0*/  BSSY B0, `(.L_x_10211) ;  /* 0x00000a6000007945 */ /* 0x000fe60003800000 */
[----:B-1----:R-:W-:-:S02]  /*20ce0*/  SEL R3, RZ, 0x1, P0 ;  /* 0x00000001ff037807 */ /* 0x002fc40000000000 */
[----:B------:R-:W-:Y:S02]  /*20cf0*/  SEL R23, R23, RZ, P0 ;  /* 0x000000ff17177207 */ /* 0x000fe40000000000 */
[----:B-----5:R-:W-:-:S05]  /*20d00*/  LOP3.LUT R9, R8, R3, RZ, 0x3c, !PT ;  /* 0x0000000308097212 */ /* 0x020fca00078e3cff */
        /* <DEDUP_REMOVED lines=9> */
[----:B------:R-:W-:Y:S01]  /*20da0*/  ULDC.64 UR6, c[0x0][0x428] ;  /* 0x00010a0000067ab9 */ /* 0x000fe20000000a00 */
[----:B---3--:R-:W-:-:S13]  /*20db0*/  ISETP.NE.AND P0, PT, R3, 0x1, PT ;  /* 0x000000010300780c */ /* 0x008fda0003f05270 */
[----:B------:R-:W3:Y:S02]  /*20dc0*/  @P0 LDC.64 R4, c[0x0][0x440] ;  /* 0x00011000ff040b82 */ /* 0x000ee40000000a00 */
[----:B---3--:R-:W-:-:S04]  /*20dd0*/  @P0 IMAD.HI.U32 R6, R2, R4, RZ ;  /* 0x0000000402060227 */ /* 0x008fc800078e00ff */
[----:B------:R-:W-:Y:S01]  /*20de0*/  IMAD.MOV.U32 R4, RZ, RZ, R2 ;  /* 0x000000ffff047224 */ /* 0x000fe200078e0002 */
[----:B------:R-:W-:-:S05]  /*20df0*/  @P0 SHF.R.U32.HI R4, RZ, R5, R6 ;  /* 0x00000005ff040219 */ /* 0x000fca0000011606 */
[----:B------:R-:W-:-:S04]  /*20e00*/  IMAD.MOV R5, RZ, RZ, -R4 ;  /* 0x000000ffff057224 */ /* 0x000fc800078e0a04 */
[----:B------:R-:W-:Y:S01]  /*20e10*/  IMAD R3, R3, R5, R2 ;  /* 0x0000000503037224 */ /* 0x000fe200078e0202 */
[----:B------:R-:W-:-:S03]  /*20e20*/  SHF.R.S32.HI R5, RZ, 0x1f, R4 ;  /* 0x0000001fff057819 */ /* 0x000fc60000011404 */
[----:B------:R-:W-:-:S04]  /*20e30*/  IMAD.WIDE.U32 R4, R25, UR6, R4 ;  /* 0x0000000619047c25 */ /* 0x000fc8000f8e0004 */
[----:B--2---:R-:W-:-:S04]  /*20e40*/  IMAD R6, R7, UR6, RZ ;  /* 0x0000000607067c24 */ /* 0x004fc8000f8e02ff */
[----:B------:R-:W-:-:S04]  /*20e50*/  IMAD R6, R25, UR7, R6 ;  /* 0x0000000719067c24 */ /* 0x000fc8000f8e0206 */
[----:B------:R-:W-:Y:S01]  /*20e60*/  IMAD.IADD R5, R6, 0x1, R5 ;  /* 0x0000000106057824 */ /* 0x000fe200078e0205 */
[----:B------:R-:W-:-:S04]  /*20e70*/  LEA R6, P0, R4, UR4, 0x2 ;  /* 0x0000000404067c11 */ /* 0x000fc8000f8010ff */
[----:B------:R-:W-:-:S05]  /*20e80*/  LEA.HI.X R7, R4, UR5, R5, 0x2, P0 ;  /* 0x0000000504077c11 */ /* 0x000fca00080f1405 */
[----:B------:R2:W5:Y:S04]  /*20e90*/  LDG.E R18, desc[UR42][R6.64] ;  /* 0x0000002a06127981 */ /* 0x000568000c1e1900 */
.L_x_10213:
        /* <DEDUP_REMOVED lines=8> */
.L_x_10315:
[----:B------:R-:W-:Y:S05]  /*20f20*/  BSYNC B1 ;  /* 0x0000000000017941 */ /* 0x000fea0003800000 */
.L_x_10214:
        /* <DEDUP_REMOVED lines=9> */
.L_x_10217:
[----:B------:R-:W-:Y:S05]  /*20fc0*/  BSYNC B1 ;  /* 0x0000000000017941 */ /* 0x000fea0003800000 */
.L_x_10216:
[----:B------:R-:W3:Y:S01]  /*20fd0*/  LDL R7, [R1+0x10] ;  /* 0x0000100001077983 */ /* 0x000ee20000100800 */
[----:B------:R-:W-:Y:S01]  /*20fe0*/  IMAD.MOV.U32 R14, RZ, RZ, RZ ;  /* 0x000000ffff0e7224 */ /* 0x000fe200078e00ff */
[----:B------:R-:W-:Y:S01]  /*20ff0*/  UIADD3 UR4, UP0, UR40, 0x470, URZ ;  /* 0x0000047028047890 */ /* 0x000fe2000ff1e03f */
[----:B------:R-:W-:Y:S01]  /*21000*/  IMAD R4, R23, 0x3000, R19 ;  /* 0x0000300017047824 */ /* 0x000fe200078e0213 */
[----:B------:R-:W-:Y:S01]  /*21010*/  PLOP3.LUT P0, PT, PT, PT, PT, 0x80, 0x0 ;  /* 0x000000000000781c */ /* 0x000fe20003f0f070 */
[----:B------:R-:W-:Y:S01]  /*21020*/  UMOV UR6, 0x0 ;  /* 0x0000000000067882 */ /* 0x000fe20000000000 */
[----:B------:R-:W-:Y:S01]  /*21030*/  R2UR UR10, R14 ;  /* 0x000000000e0a72ca */ /* 0x000fe200000e0000 */
[----:B-1----:R-:W-:Y:S01]  /*21040*/  VIADD R9, R4, 0x9000 ;  /* 0x0000900004097836 */ /* 0x002fe20000000000 */
[----:B------:R-:W-:Y:S01]  /*21050*/  UIADD3.X UR5, URZ, UR41, URZ, UP0, !UPT ;  /* 0x000000293f057290 */ /* 0x000fe200087fe43f */
[----:B------:R-:W-:Y:S01]  /*21060*/  UMOV UR7, 0x14f00000 ;  /* 0x14f0000000077882 */ /* 0x000fe20000000000 */
[----:B---3--:R-:W-:-:S02]  /*21070*/  IMAD R7, R3, 0x80, R7 ;  /* 0x0000008003077824 */ /* 0x008fc400078e0207 */
[----:B------:R-:W-:-:S09]  /*21080*/  VIADD R3, R6, 0x19c70 ;  /* 0x00019c7006037836 */ /* 0x000fd20000000000 */
.L_x_10218:
        /* <DEDUP_REMOVED lines=16> */
.L_x_10219:
        /* <DEDUP_REMOVED lines=16> */
.L_x_10220:
        /* <DEDUP_REMOVED lines=13> */
.L_x_10316:
[----:B------:R-:W-:Y:S05]  /*21360*/  BSYNC B1 ;  /* 0x0000000000017941 */ /* 0x000fea0003800000 */
.L_x_10221:
        /* <DEDUP_REMOVED lines=11> */
.L_x_10224:
[----:B------:R-:W-:Y:S05]  /*21420*/  BSYNC B1 ;  /* 0x0000000000017941 */ /* 0x000fea0003800000 */
.L_x_10223:
        /* <DEDUP_REMOVED lines=8> */
.L_x_10225:
        /* <DEDUP_REMOVED lines=15> */
.L_x_10226:
        /* <DEDUP_REMOVED lines=15> */
.L_x_10227:
        /* <DEDUP_REMOVED lines=10> */
.L_x_10212:
[----:B------:R-:W-:Y:S05]  /*21730*/  BSYNC B0 ;  /* 0x0000000000007941 */ /* 0x000fea0003800000 */
.L_x_10211:
[----:B------:R-:W-:-:S06]  /*21740*/  UISETP.NE.AND UP0, UPT, UR36, 0x3, UPT ;  /* 0x000000032400788c */ /* 0x000fcc000bf05270 */
[----:B------:R-:W-:-:S13]  /*21750*/  PLOP3.LUT P0, PT, PT, PT, UP0, 0x80, 0x0 ;  /* 0x000000000000781c */ /* 0x000fda0003f0f008 */
[----:B------:R-:W-:Y:S05]  /*21760*/  @!P0 BRA `(.L_x_10228) ;  /* 0x0000000000048947 */ /* 0x000fea0003800000 */
[----:B------:R-:W-:Y:S01]  /*21770*/  BPT.TRAP 0x1 ;  /* 0x000000040000795c */ /* 0x000fe20000300000 */
.L_x_10228:
        /* <DEDUP_REMOVED lines=8> */
.L_x_10317:
[----:B------:R-:W-:Y:S05]  /*21800*/  BSYNC B0 ;  /* 0x0000000000007941 */ /* 0x000fea0003800000 */
.L_x_10229:
[----:B------:R-:W-:Y:S05]  /*21810*/  @!P1 BRA `(.L_x_10231) ;  /* 0x0000000000049947 */ /* 0x000fea0003800000 */
[----:B------:R-:W-:Y:S01]  /*21820*/  BPT.TRAP 0x1 ;  /* 0x000000040000795c */ /* 0x000fe20000300000 */
.L_x_10231:
[----:B--2---:R-:W-:Y:S01]  /*21830*/  SHF.L.U32 R4, R8, 0x1f, RZ ;  /* 0x0000001f08047819 */ /* 0x004fe200000006ff */
[----:B------:R-:W-:-:S03]  /*21840*/  IMAD R0, R0, 0x3000, RZ ;  /* 0x0000300000007824 */ /* 0x000fc600078e02ff */
[----:B------:R-:W2:Y:S02]  /*21850*/  SYNCS.PHASECHK.TRANS64.TRYWAIT P0, [R3+URZ+0x19c60], R4 ;  /* 0x019c6004030075a7 */ /* 0x000ea4000800017f */
[----:B--2---:R-:W-:Y:S05]  /*21860*/  @!P0 BRA `(.L_x_10232) ;  /* 0x0000003000ac8947 */ /* 0x004fea0003800000 */
.L_x_10318:
[----:B------:R-:W3:Y:S04]  /*21870*/  LDL R13, [R1+0x4] ;  /* 0x00000400010d7983 */ /* 0x000ee80000100800 */
[----:B------:R-:W4:Y:S01]  /*21880*/  LDL R12, [R1+0x14] ;  /* 0x00001400010c7983 */ /* 0x000f220000100800 */
[----:B--2---:R-:W-:Y:S01]  /*21890*/  LOP3.LUT R4, R0, R28, RZ, 0xfc, !PT ;  /* 0x0000001c00047212 */ /* 0x004fe200078efcff */
[----:B------:R-:W-:Y:S05]  /*218a0*/  WARPSYNC.ALL ;  /* 0x0000000000007948 */ /* 0x000fea0003800000 */
[----:B------:R-:W-:-:S06]  /*218b0*/  IMAD.IADD R4, R19, 0x1, R4 ;  /* 0x0000000113047824 */ /* 0x000fcc00078e0204 */
[----:B------:R-:W2:Y:S02]  /*218c0*/  LDSM.16.MT88.4 R4, [R4+0x9000] ;  /* 0x009000000404783b */ /* 0x000ea40000004200 */
[C-C-:B--2---:R-:W-:Y:S02]  /*218d0*/  PRMT R8, R4.reuse, 0x6420, R5.reuse ;  /* 0x0000642004087816 */ /* 0x144fe40000000005 */
[----:B-1----:R-:W-:Y:S02]  /*218e0*/  PRMT R9, R4, 0x7531, R5 ;  /* 0x0000753104097816 */ /* 0x002fe40000000005 */
[C-C-:B------:R-:W-:Y:S02]  /*218f0*/  PRMT R10, R6.reuse, 0x6420, R7.reuse ;  /* 0x00006420060a7816 */ /* 0x140fe40000000007 */
[----:B------:R-:W-:Y:S02]  /*21900*/  PRMT R11, R6, 0x7531, R7 ;  /* 0x00007531060b7816 */ /* 0x000fe40000000007 */
[----:B---3--:R-:W-:-:S02]  /*21910*/  LOP3.LUT R4, R0, R13, RZ, 0xfc, !PT ;  /* 0x0000000d00047212 */ /* 0x008fc400078efcff */
[----:B----4-:R-:W-:-:S03]  /*21920*/  IADD3 R12, R22, R12, R0 ;  /* 0x0000000c160c7210 */ /* 0x010fc60007ffe000 */
        /* <DEDUP_REMOVED lines=23> */
[----:B------:R-:W-:-:S04]  /*21aa0*/  LOP3.LUT R13, R28, 0x1800, RZ, 0xfc, !PT ;  /* 0x000018001c0d7812 */ /* 0x000fc800078efcff */
[----:B------:R1:W-:Y:S02]  /*21ab0*/  STSM.16.M88.4 [R4], R8 ;  /* 0x0000000804007844 */ /* 0x0003e40000000200 */
[----:B-1----:R-:W-:-:S05]  /*21ac0*/  LOP3.LUT R4, R0, 0x800, R28, 0xfe, !PT ;  /* 0x0000080000047812 */ /* 0x002fca00078efe1c */
[----:B------:R-:W-:-:S06]  /*21ad0*/  IMAD.IADD R4, R19, 0x1, R4 ;  /* 0x0000000113047824 */ /* 0x000fcc00078e0204 */
[----:B------:R-:W1:Y:S02]  /*21ae0*/  LDSM.16.MT88.4 R4, [R4+0x9000] ;  /* 0x009000000404783b */ /* 0x000e640000004200 */
        /* <DEDUP_REMOVED lines=28> */
.L_x_10233:
[----:B-1----:R3:W5:Y:S01]  /*21cb0*/  LDL R8, [R1] ;  /* 0x0000000001087983 */ /* 0x0027620000100800 */
[----:B--2---:R1:W-:Y:S01]  /*21cc0*/  SYNCS.ARRIVE.TRANS64.A1T0 RZ, [R3+URZ+0x19c50], RZ ;  /* 0x019c50ff03ff79a7 */ /* 0x0043e2000810003f */
[----:B------:R-:W2:Y:S02]  /*21cd0*/  S2R R0, SR_TID.X ;  /* 0x0000000000007919 */ /* 0x000ea40000002100 */
        /* <DEDUP_REMOVED lines=9> */
[----:B---3--:R-:W-:Y:S05]  /*21d70*/  @P0 BRA `(.L_x_10234) ;  /* 0xffffffec00c40947 */ /* 0x008fea000383ffff */
.L_x_10210:
[----:B-1----:R-:W1:Y:S01]  /*21d80*/  S2R R3, SR_TID.X ;  /* 0x0000000000037919 */ /* 0x002e620000002100 */
[----:B------:R-:W-:Y:S01]  /*21d90*/  BSSY B0, `(.L_x_10235) ;  /* 0x0000010000007945 */ /* 0x000fe20003800000 */
[----:B-1----:R-:W-:-:S04]  /*21da0*/  LOP3.LUT R3, R3, 0x7f, RZ, 0xc0, !PT ;  /* 0x0000007f03037812 */ /* 0x002fc800078ec0ff */
[----:B------:R-:W-:-:S13]  /*21db0*/  ISETP.NE.AND P0, PT, R3, RZ, PT ;  /* 0x000000ff0300720c */ /* 0x000fda0003f05270 */
[----:B------:R-:W-:Y:S05]  /*21dc0*/  @P0 BRA `(.L_x_10236) ;  /* 0x0000000000300947 */ /* 0x000fea0003800000 */
[----:B------:R-:W1:Y:S01]  /*21dd0*/  S2R R5, SR_LANEID ;  /* 0x0000000000057919 */ /* 0x000e620000000000 */
[----:B------:R-:W-:Y:S01]  /*21de0*/  VOTEU.ANY UR4, UPT, PT ;  /* 0x0000000000047886 */ /* 0x000fe200038e0100 */
[----:B------:R-:W3:Y:S01]  /*21df0*/  LDC.64 R2, c[0x0][0xc60] ;  /* 0x00031800ff027b82 */ /* 0x000ee20000000a00 */
[----:B--2---:R-:W1:Y:S02]  /*21e00*/  FLO.U32 R0, UR4 ;  /* 0x0000000400007d00 */ /* 0x004e6400080e0000 */
[----:B-1----:R-:W-:-:S06]  /*21e10*/  ISETP.EQ.U32.AND P1, PT, R0, R5, PT ;  /* 0x000000050000720c */ /* 0x002fcc0003f22070 */
[----:B------:R-:W3:Y:S07]  /*21e20*/  POPC R5, UR4 ;  /* 0x0000000400057d09 */ /* 0x000eee0008000000 */
[----:B---3--:R-:W2:Y:S01]  /*21e30*/  @P1 ATOMG.E.ADD.STRONG.GPU PT, R3, desc[UR42][R2.64], R5 ;  /* 0x00000005020319a8 */ /* 0x008ea200081ee1ea */
[----:B------:R-:W1:Y:S02]  /*21e40*/  S2R R4, SR_LTMASK ;  /* 0x0000000000047919 */ /* 0x000e640000003900 */
[----:B-1----:R-:W-:-:S04]  /*21e50*/  LOP3.LUT R4, R4, UR4, RZ, 0xc0, !PT ;  /* 0x0000000404047c12 */ /* 0x002fc8000f8ec0ff */
[----:B0-----:R-:W0:Y:S01]  /*21e60*/  POPC R7, R4 ;  /* 0x0000000400077309 */ /* 0x001e220000000000 */
[----:B--2---:R-:W0:Y:S02]  /*21e70*/  SHFL.IDX PT, R0, R3, R0, 0x1f ;  /* 0x00001f0003007589 */ /* 0x004e2400000e0000 */
[----:B0-----:R-:W-:-:S07]  /*21e80*/  IADD3 R24, R0, UR38, R7 ;  /* 0x0000002600187c10 */ /* 0x001fce000fffe007 */
.L_x_10236:
[----:B------:R-:W-:Y:S05]  /*21e90*/  BSYNC B0 ;  /* 0x0000000000007941 */ /* 0x000fea0003800000 */
.L_x_10235:
[----:B------:R-:W-:-:S06]  /*21ea0*/  UISETP.NE.AND UP0, UPT, UR36, 0x3, UPT ;  /* 0x000000032400788c */ /* 0x000fcc000bf05270 */
[----:B------:R-:W-:-:S13]  /*21eb0*/  PLOP3.LUT P1, PT, PT, PT, UP0, 0x80, 0x0 ;  /* 0x000000000000781c */ /* 0x000fda0003f2f008 */
[----:B------:R-:W-:Y:S05]  /*21ec0*/  @!P1 BRA `(.L_x_10237) ;  /* 0x0000000000049947 */ /* 0x000fea0003800000 */
[----:B------:R-:W-:Y:S01]  /*21ed0*/  BPT.TRAP 0x1 ;  /* 0x000000040000795c */ /* 0x000fe20000300000 */
.L_x_10237:
[----:B--2---:R-:W2:Y:S01]  /*21ee0*/  LDL R0, [R1] ;  /* 0x0000000001007983 */ /* 0x004ea20000100800 */
[----:B------:R-:W-:Y:S01]  /*21ef0*/  IMAD.U32 R2, RZ, RZ, UR39 ;  /* 0x00000027ff027e24 */ /* 0x000fe2000f8e00ff */
[----:B------:R-:W-:Y:S04]  /*21f00*/  BSSY B0, `(.L_x_10238) ;  /* 0x0000007000007945 */ /* 0x000fe80003800000 */
[----:B------:R-:W-:Y:S02]  /*21f10*/  ISETP.NE.AND P2, PT, R2, 0x3, PT ;  /* 0x000000030200780c */ /* 0x000fe40003f45270 */
[----:B--2---:R-:W-:Y:S01]  /*21f20*/  LOP3.LUT R3, R0, 0x1, RZ, 0x3c, !PT ;  /* 0x0000000100037812 */ /* 0x004fe200078e3cff */
[----:B------:R-:W-:-:S03]  /*21f30*/  IMAD R0, R23, 0x8, R19 ;  /* 0x0000000817007824 */ /* 0x000fc600078e0213 */
[----:B------:R-:W-:-:S04]  /*21f40*/  SHF.L.U32 R3, R3, 0x1f, RZ ;  /* 0x0000001f03037819 */ /* 0x000fc800000006ff */
[----:B------:R-:W1:Y:S02]  /*21f50*/  SYNCS.PHASECHK.TRANS64.TRYWAIT P1, [R0+URZ+0x19c70], R3 ;  /* 0x019c7003000075a7 */ /* 0x000e64000802017f */
[----:B-1----:R-:W-:Y:S05]  /*21f60*/  @!P1 BRA `(.L_x_10239) ;  /* 0x0000002c00009947 */ /* 0x002fea0003800000 */
.L_x_10319:
[----:B------:R-:W-:Y:S05]  /*21f70*/  BSYNC B0 ;  /* 0x0000000000007941 */ /* 0x000fea0003800000 */
.L_x_10238:
[----:B------:R-:W-:Y:S05]  /*21f80*/  @!P2 BRA `(.L_x_10240) ;  /* 0x000000000004a947 */ /* 0x000fea0003800000 */
[----:B------:R-:W-:Y:S01]  /*21f90*/  BPT.TRAP 0x1 ;  /* 0x000000040000795c */ /* 0x000fe20000300000 */
.L_x_10240:
[----:B------:R-:W1:Y:S02]  /*21fa0*/  LDL R2, [R1] ;  /* 0x0000000001027983 */ /* 0x000e640000100800 */
[----:B-1----:R-:W-:-:S04]  /*21fb0*/  SHF.L.U32 R3, R2, 0x1f, RZ ;  /* 0x0000001f02037819 */ /* 0x002fc800000006ff */
[----:B------:R-:W1:Y:S02]  /*21fc0*/  SYNCS.PHASECHK.TRANS64.TRYWAIT P1, [R0+URZ+0x19c60], R3 ;  /* 0x019c6003000075a7 */ /* 0x000e64000802017f */
[----:B-1----:R-:W-:Y:S05]  /*21fd0*/  @!P1 BRA `(.L_x_10241) ;  /* 0x0000002800f89947 */ /* 0x002fea0003800000 */
.L_x_10320:
[----:B------:R-:W1:Y:S04]  /*21fe0*/  LDL R13, [R1+0x4] ;  /* 0x00000400010d7983 */ /* 0x000e680000100800 */
[----:B------:R-:W2:Y:S01]  /*21ff0*/  LDL R15, [R1+0x14] ;  /* 0x00001400010f7983 */ /* 0x000ea20000100800 */
[----:B------:R-:W-:Y:S01]  /*22000*/  IMAD R2, R23, 0x3000, RZ ;  /* 0x0000300017027824 */ /* 0x000fe200078e02ff */
[----:B------:R-:W-:Y:S05]  /*22010*/  WARPSYNC.ALL ;  /* 0x0000000000007948 */ /* 0x000fea0003800000 */
[----:B------:R-:W-:-:S02]  /*22020*/  LOP3.LUT R4, R2, R28, RZ, 0xfc, !PT ;  /* 0x0000001c02047212 */ /* 0x000fc400078efcff */
[----:B------:R-:W-:-:S03]  /*22030*/  LOP3.LUT R14, R28, 0x1800, RZ, 0xfc, !PT ;  /* 0x000018001c0e7812 */ /* 0x000fc600078efcff */
[----:B------:R-:W-:-:S06]  /*22040*/  IMAD.IADD R5, R19, 0x1, R4 ;  /* 0x0000000113057824 */ /* 0x000fcc00078e0204 */
[----:B0-----:R-:W0:Y:S02]  /*22050*/  LDSM.16.MT88.4 R4, [R5+0x9000] ;  /* 0x009000000504783b */ /* 0x001e240000004200 */
[C-C-:B0----5:R-:W-:Y:S02]  /*22060*/  PRMT R8, R4.reuse, 0x6420, R5.reuse ;  /* 0x0000642004087816 */ /* 0x161fe40000000005 */
[----:B------:R-:W-:Y:S02]  /*22070*/  PRMT R9, R4, 0x7531, R5 ;  /* 0x0000753104097816 */ /* 0x000fe40000000005 */
[C-C-:B------:R-:W-:Y:S02]  /*22080*/  PRMT R10, R6.reuse, 0x6420, R7.reuse ;  /* 0x00006420060a7816 */ /* 0x140fe40000000007 */
[----:B------:R-:W-:Y:S02]  /*22090*/  PRMT R11, R6, 0x7531, R7 ;  /* 0x00007531060b7816 */ /* 0x000fe40000000007 */
[----:B-1----:R-:W-:-:S05]  /*220a0*/  LOP3.LUT R3, R2, R13, RZ, 0xfc, !PT ;  /* 0x0000000d02037212 */ /* 0x002fca00078efcff */
        /* <DEDUP_REMOVED lines=16> */
[C---:B------:R-:W-:Y:S02]  /*221b0*/  IMAD.IADD R12, R19.reuse, 0x1, R4 ;  /* 0x00000001130c7824 */ /* 0x040fe400078e0204 */
[C---:B------:R-:W-:Y:S01]  /*221c0*/  IMAD.IADD R3, R22.reuse, 0x1, R3 ;  /* 0x0000000116037824 */ /* 0x040fe200078e0203 */
[--C-:B--2---:R-:W-:Y:S02]  /*221d0*/  IADD3 R22, R22, R15, R2.reuse ;  /* 0x0000000f16167210 */ /* 0x104fe40007ffe002 */
[----:B------:R0:W1:Y:S02]  /*221e0*/  LDSM.16.MT88.4 R4, [R12+0x9000] ;  /* 0x009000000c04783b */ /* 0x0000640000004200 */
[----:B0-----:R-:W-:Y:S02]  /*221f0*/  IADD3 R12, R19, R14, R2 ;  /* 0x0000000e130c7210 */ /* 0x001fe40007ffe002 */
[----:B------:R-:W-:Y:S02]  /*22200*/  LOP3.LUT R14, R28, 0x2800, RZ, 0xfc, !PT ;  /* 0x000028001c0e7812 */ /* 0x000fe400078efcff */
[----:B-1----:R-:W-:-:S02]  /*22210*/  PRMT R8, R4, 0x6420, R5 ;  /* 0x0000642004087816 */ /* 0x002fc40000000005 */
[----:B------:R-:W-:Y:S02]  /*22220*/  PRMT R9, R4, 0x7531, R5 ;  /* 0x0000753104097816 */ /* 0x000fe40000000005 */
        /* <DEDUP_REMOVED lines=32> */
.L_x_10242:
[----:B------:R-:W2:Y:S01]  /*22430*/  LDL.LU R3, [R1] ;  /* 0x0000000001037983 */ /* 0x000ea20000300800 */
        /* <DEDUP_REMOVED lines=9> */
[----:B--2---:R-:W-:-:S05]  /*224d0*/  LOP3.LUT R3, R3, R0, RZ, 0x3c, !PT ;  /* 0x0000000003037212 */ /* 0x004fca00078e3cff */
[----:B------:R3:W-:Y:S02]  /*224e0*/  STL [R1], R3 ;  /* 0x0000000301007387 */ /* 0x0007e40000100800 */
.L_x_10185:
[----:B------:R-:W-:-:S13]  /*224f0*/  LOP3.LUT P0, RZ, R17, 0x2, RZ, 0xc0, !PT ;  /* 0x0000000211ff7812 */ /* 0x000fda000780c0ff */
[----:B------:R-:W-:Y:S05]  /*22500*/  @!P0 BRA `(.L_x_10243) ;  /* 0x0000000000248947 */ /* 0x000fea0003800000 */
[----:B------:R-:W-:Y:S05]  /*22510*/  WARPSYNC.ALL ;  /* 0x0000000000007948 */ /* 0x000fea0003800000 */
[----:B------:R-:W1:Y:S08]  /*22520*/  S2UR UR5, SR_CgaCtaId ;  /* 0x00000000000579c3 */ /* 0x000e700000008800 */
[----:B------:R-:W-:Y:S06]  /*22530*/  BAR.SYNC.DEFER_BLOCKING 0x5, 0x200 ;  /* 0x0148000000007b1d */ /* 0x000fec0000010000 */
[----:B------:R-:W-:-:S02]  /*22540*/  UMOV UR4, 0x400 ;  /* 0x0000040000047882 */ /* 0x000fc40000000000 */
[----:B-1----:R-:W-:-:S06]  /*22550*/  ULEA UR4, UR5, UR4, 0x18 ;  /* 0x0000000405047291 */ /* 0x002fcc000f8ec03f */
[----:B------:R-:W-:-:S05]  /*22560*/  IMAD.U32 R19, RZ, RZ, UR4 ;  /* 0x00000004ff137e24 */ /* 0x000fca000f8e00ff */
[----:B------:R1:W4:Y:S01]  /*22570*/  LDS.128 R24, [R19+0x19cd0] ;  /* 0x019cd00013187984 */ /* 0x0003220000000c00 */
[----:B------:R-:W-:Y:S06]  /*22580*/  BAR.ARV 0x4, 0x200 ;  /* 0x0108000000007b1d */ /* 0x000fec0000002000 */
[----:B------:R-:W-:Y:S05]  /*22590*/  BRA `(.L_x_10244) ;  /* 0x0000000c00dc7947 */ /* 0x000fea0003800000 */
.L_x_10243:
        /* <DEDUP_REMOVED lines=8> */
[----:B---3--:R-:W0:Y:S08]  /*22620*/  @!P1 LDC.64 R2, c[0x0][0xc80] ;  /* 0x00032000ff029b82 */ /* 0x008e300000000a00 */
[----:B------:R-:W1:Y:S01]  /*22630*/  @!P1 LDC.64 R4, c[0x0][0xc78] ;  /* 0x00031e00ff049b82 */ /* 0x000e620000000a00 */
[----:B0-----:R-:W-:-:S05]  /*22640*/  @!P1 IMAD.WIDE R2, R0, 0x4, R2 ;  /* 0x0000000400029825 */ /* 0x001fca00078e0202 */
[----:B------:R1:W3:Y:S02]  /*22650*/  @!P1 LDG.E R7, desc[UR42][R2.64] ;  /* 0x0000002a02079981 */ /* 0x0002e4000c1e1900 */
[----:B-1----:R-:W-:-:S05]  /*22660*/  @!P1 IMAD.WIDE R2, R0, 0x4, R4 ;  /* 0x0000000400029825 */ /* 0x002fca00078e0204 */
[----:B------:R-:W4:Y:S01]  /*22670*/  @!P1 LDG.E R4, desc[UR42][R2.64] ;  /* 0x0000002a02049981 */ /* 0x000f22000c1e1900 */
        /* <DEDUP_REMOVED lines=8> */
[----:B---3--:R-:W-:Y:S02]  /*22700*/  @!P1 IMAD.MOV.U32 R25, RZ, RZ, R7 ;  /* 0x000000ffff199224 */ /* 0x008fe400078e0007 */
[----:B------:R-:W-:Y:S02]  /*22710*/  IMAD.MOV.U32 R7, RZ, RZ, RZ ;  /* 0x000000ffff077224 */ /* 0x000fe400078e00ff */
[----:B----4-:R-:W-:Y:S01]  /*22720*/  @!P1 IMAD.MOV.U32 R7, RZ, RZ, R4 ;  /* 0x000000ffff079224 */ /* 0x010fe200078e0004 */
        /* <DEDUP_REMOVED lines=18> */
.L_x_10330:
[----:B------:R-:W-:Y:S02]  /*22850*/  ULDC UR4, c[0x0][0xc38] ;  /* 0x00030e0000047ab9 */ /* 0x000fe40000000800 */
[----:B------:R-:W-:-:S04]  /*22860*/  IMAD.U32 R5, RZ, RZ, UR4 ;  /* 0x00000004ff057e24 */ /* 0x000fc8000f8e00ff */
[----:B-1----:R-:W-:-:S04]  /*22870*/  IMAD R3, R3, R5, RZ ;  /* 0x0000000503037224 */ /* 0x002fc800078e02ff */
[----:B------:R-:W-:-:S05]  /*22880*/  IMAD.IADD R4, R6, 0x1, R3 ;  /* 0x0000000106047824 */ /* 0x000fca00078e0203 */
[----:B------:R-:W-:-:S13]  /*22890*/  ISETP.GT.AND P6, PT, R4, R0, PT ;  /* 0x000000000400720c */ /* 0x000fda0003fc4270 */
[----:B------:R-:W-:Y:S05]  /*228a0*/  @P6 BRA `(.L_x_10246) ;  /* 0x0000000000a46947 */ /* 0x000fea0003800000 */
.L_x_10249:
        /* <DEDUP_REMOVED lines=11> */
[----:B------:R0:W3:Y:S01]  /*22960*/  @!P6 LDG.E R25, desc[UR42][R2.64] ;  /* 0x0000002a0219e981 */ /* 0x0000e2000c1e1900 */
[----:B------:R-:W-:Y:S01]  /*22970*/  IMAD.MOV.U32 R7, RZ, RZ, RZ ;  /* 0x000000ffff077224 */ /* 0x000fe200078e00ff */
[----:B0-----:R-:W0:Y:S02]  /*22980*/  @!P6 LDC.64 R2, c[0x0][0xc78] ;  /* 0x00031e00ff02eb82 */ /* 0x001e240000000a00 */
[----:B0-----:R-:W-:-:S05]  /*22990*/  @!P6 IMAD.WIDE R2, R5, 0x4, R2 ;  /* 0x000000040502e825 */ /* 0x001fca00078e0202 */
[----:B------:R-:W3:Y:S01]  /*229a0*/  @!P6 LDG.E R7, desc[UR42][R2.64] ;  /* 0x0000002a0207e981 */ /* 0x000ee2000c1e1900 */
[----:B------:R-:W-:Y:S01]  /*229b0*/  UMOV UR4, 0xffffffff ;  /* 0xffffffff00047882 */ /* 0x000fe20000000000 */
[----:B---3--:R-:W-:Y:S02]  /*229c0*/  IMAD R2, R7, R25, RZ ;  /* 0x0000001907027224 */ /* 0x008fe400078e02ff */
        /* <DEDUP_REMOVED lines=17> */
.L_x_10338:
[----:B------:R-:W-:Y:S02]  /*22ae0*/  ULDC UR4, c[0x0][0xc38] ;  /* 0x00030e0000047ab9 */ /* 0x000fe40000000800 */
[----:B------:R-:W-:-:S04]  /*22af0*/  IMAD.U32 R5, RZ, RZ, UR4 ;  /* 0x00000004ff057e24 */ /* 0x000fc8000f8e00ff */
[----:B-1----:R-:W-:-:S04]  /*22b00*/  IMAD R3, R3, R5, RZ ;  /* 0x0000000503037224 */ /* 0x002fc800078e02ff */
[----:B------:R-:W-:-:S05]  /*22b10*/  IMAD.IADD R4, R3, 0x1, R4 ;  /* 0x0000000103047824 */ /* 0x000fca00078e0204 */
[----:B------:R-:W-:-:S13]  /*22b20*/  ISETP.GT.AND P6, PT, R4, R0, PT ;  /* 0x000000000400720c */ /* 0x000fda0003fc4270 */
[----:B------:R-:W-:Y:S05]  /*22b30*/  @!P6 BRA `(.L_x_10249) ;  /* 0xfffffffc005ce947 */ /* 0x000fea000383ffff */
.L_x_10246:
[----:B------:R-:W-:Y:S01]  /*22b40*/  IMAD.IADD R4, R4, 0x1, -R3 ;  /* 0x0000000104047824 */ /* 0x000fe200078e0a03 */
[----:B------:R-:W-:-:S03]  /*22b50*/  UMOV UR4, 0xffffffff ;  /* 0xffffffff00047882 */ /* 0x000fc60000000000 */
[----:B------:R-:W-:-:S05]  /*22b60*/  IMAD R3, R2, R5, R4 ;  /* 0x0000000502037224 */ /* 0x000fca00078e0204 */
[----:B------:R-:W-:Y:S01]  /*22b70*/  ISETP.GT.AND P6, PT, R3, R0, PT ;  /* 0x000000000300720c */ /* 0x000fe20003fc4270 */
[----:B------:R-:W-:-:S12]  /*22b80*/  BRA.DIV UR4, `(.L_x_10250) ;  /* 0x0000002a04247947 */ /* 0x000fd8000b800000 */
[----:B------:R-:W-:-:S04]  /*22b90*/  VOTE.ANY R3, PT, !P6 ;  /* 0x0000000000037806 */ /* 0x000fc800070e0100 */
[----:B------:R-:W1:Y:S02]  /*22ba0*/  POPC R6, R3 ;  /* 0x0000000300067309 */ /* 0x000e640000000000 */
[----:B-1----:R1:W3:Y:S01]  /*22bb0*/  SHFL.IDX PT, R25, R25, R6, 0x1f ;  /* 0x00001f0619197589 */ /* 0x0022e200000e0000 */
[----:B------:R-:W-:-:S03]  /*22bc0*/  IMAD.IADD R27, R6, 0x1, R27 ;  /* 0x00000001061b7824 */ /* 0x000fc600078e021b */
[----:B------:R1:W4:Y:S04]  /*22bd0*/  SHFL.IDX PT, R7, R7, R6, 0x1f ;  /* 0x00001f0607077589 */ /* 0x00032800000e0000 */
.L_x_10343:
[----:B------:R-:W-:-:S13]  /*22be0*/  ISETP.NE.AND P0, PT, R3, RZ, PT ;  /* 0x000000ff0300720c */ /* 0x000fda0003f05270 */
[----:B------:R-:W-:Y:S05]  /*22bf0*/  @!P0 BRA `(.L_x_10251) ;  /* 0x0000000000108947 */ /* 0x000fea0003800000 */
[----:B------:R-:W-:Y:S01]  /*22c00*/  UMOV UR4, 0xffffffff ;  /* 0xffffffff00047882 */ /* 0x000fe20000000000 */
[----:B-1----:R-:W-:Y:S02]  /*22c10*/  VIADD R6, R6, 0xffffffff ;  /* 0xffffffff06067836 */ /* 0x002fe40000000000 */
[----:B------:R-:W-:Y:S05]  /*22c20*/  BRA.DIV UR4, `(.L_x_10252) ;  /* 0x0000002a045c7947 */ /* 0x000fea000b800000 */
[----:B------:R1:W0:Y:S02]  /*22c30*/  SHFL.IDX PT, R24, R2, R6, 0x1f ;  /* 0x00001f0602187589 */ /* 0x00022400000e0000 */
.L_x_10251:
[----:B----4-:R-:W-:Y:S01]  /*22c40*/  ISETP.NE.AND P0, PT, R7, 0x1, PT ;  /* 0x000000010700780c */ /* 0x010fe20003f05270 */
[----:B0-----:R-:W-:-:S04]  /*22c50*/  IMAD R24, R24, R5, R4 ;  /* 0x0000000518187224 */ /* 0x001fc800078e0204 */
[----:B------:R-:W-:-:S08]  /*22c60*/  IMAD.IADD R0, R0, 0x1, -R24 ;  /* 0x0000000100007824 */ /* 0x000fd000078e0a18 */
[----:B------:R-:W-:Y:S05]  /*22c70*/  @!P0 BRA `(.L_x_10253) ;  /* 0x0000000000e08947 */ /* 0x000fea0003800000 */
[----:B---3--:R-:W-:-:S04]  /*22c80*/  IABS R4, R25 ;  /* 0x0000001900047213 */ /* 0x008fc80000000000 */
[----:B------:R-:W0:Y:S08]  /*22c90*/  I2F.RP R5, R4 ;  /* 0x0000000400057306 */ /* 0x000e300000209400 */
[----:B0-----:R-:W2:Y:S02]  /*22ca0*/  MUFU.RCP R5, R5 ;  /* 0x0000000500057308 */ /* 0x001ea40000001000 */
[----:B--2---:R-:W-:-:S06]  /*22cb0*/  VIADD R8, R5, 0xffffffe ;  /* 0x0ffffffe05087836 */ /* 0x004fcc0000000000 */
        /* <DEDUP_REMOVED lines=50> */
[----:B------:R-:W-:Y:S01]  /*22fe0*/  IMAD R26, R3, 0x10000, R26 ;  /* 0x00010000031a7824 */ /* 0x000fe200078e021a */
[----:B------:R-:W-:Y:S06]  /*22ff0*/  BRA `(.L_x_10254) ;  /* 0x0000000000f47947 */ /* 0x000fec0003800000 */
.L_x_10253:
[----:B-1----:R-:W0:Y:S02]  /*23000*/  LDC.64 R2, c[0x0][0xc90] ;  /* 0x00032400ff027b82 */ /* 0x002e240000000a00 */
[----:B0-----:R-:W-:-:S05]  /*23010*/  IMAD.WIDE R2, R27, 0x4, R2 ;  /* 0x000000041b027825 */ /* 0x001fca00078e0202 */
[----:B------:R-:W3:Y:S02]  /*23020*/  LDG.E R6, desc[UR42][R2.64] ;  /* 0x0000002a02067981 */ /* 0x000ee4000c1e1900 */
[----:B---3--:R-:W-:-:S05]  /*23030*/  IMAD R4, R25, R6, RZ ;  /* 0x0000000619047224 */ /* 0x008fca00078e02ff */
[----:B------:R-:W-:-:S04]  /*23040*/  IABS R7, R4 ;  /* 0x0000000400077213 */ /* 0x000fc80000000000 */
[----:B------:R-:W0:Y:S08]  /*23050*/  I2F.RP R2, R7 ;  /* 0x0000000700027306 */ /* 0x000e300000209400 */
[----:B0-----:R-:W0:Y:S02]  /*23060*/  MUFU.RCP R2, R2 ;  /* 0x0000000200027308 */ /* 0x001e240000001000 */
[----:B0-----:R-:W-:-:S06]  /*23070*/  VIADD R2, R2, 0xffffffe ;  /* 0x0ffffffe02027836 */ /* 0x001fcc0000000000 */
[----:B------:R-:W0:Y:S02]  /*23080*/  F2I.FTZ.U32.TRUNC.NTZ R3, R2 ;  /* 0x0000000200037305 */ /* 0x000e24000021f000 */
[----:B0-----:R-:W-:-:S04]  /*23090*/  IMAD.MOV R2, RZ, RZ, -R3 ;  /* 0x000000ffff027224 */ /* 0x001fc800078e0a03 */
[----:B--2---:R-:W-:Y:S02]  /*230a0*/  IMAD R8, R2, R7, RZ ;  /* 0x0000000702087224 */ /* 0x004fe400078e02ff */
        /* <DEDUP_REMOVED lines=49> */
[----:B------:R-:W-:-:S07]  /*233c0*/  IMAD.MOV.U32 R0, RZ, RZ, R2 ;  /* 0x000000ffff007224 */ /* 0x000fce00078e0002 */
.L_x_10254:
[----:B------:R-:W-:-:S05]  /*233d0*/  LOP3.LUT R0, RZ, R0, RZ, 0x33, !PT ;  /* 0x00000000ff007212 */ /* 0x000fca00078e33ff */
[----:B------:R-:W-:Y:S01]  /*233e0*/  IMAD.IADD R25, R25, 0x1, R0 ;  /* 0x0000000119197824 */ /* 0x000fe200078e0200 */
[----:B------:R-:W-:Y:S06]  /*233f0*/  BRA `(.L_x_10255) ;  /* 0x00000000001c7947 */ /* 0x000fec0003800000 */
.L_x_10247:
[----:B------:R-:W-:Y:S01]  /*23400*/  UMOV UR4, URZ ;  /* 0x0000003f00047c82 */ /* 0x000fe20008000000 */
[----:B------:R-:W-:Y:S01]  /*23410*/  UMOV UR5, URZ ;  /* 0x0000003f00057c82 */ /* 0x000fe20008000000 */
[----:B------:R-:W-:Y:S01]  /*23420*/  ULDC UR6, c[0x0][0xc3c] ;  /* 0x00030f0000067ab9 */ /* 0x000fe20000000800 */
[----:B------:R-:W-:Y:S02]  /*23430*/  IMAD.MOV.U32 R24, RZ, RZ, R0 ;  /* 0x000000ffff187224 */ /* 0x000fe400078e0000 */
[----:B------:R-:W-:Y:S02]  /*23440*/  IMAD.U32 R25, RZ, RZ, UR4 ;  /* 0x00000004ff197e24 */ /* 0x000fe4000f8e00ff */
[----:B------:R-:W-:Y:S02]  /*23450*/  IMAD.U32 R26, RZ, RZ, UR5 ;  /* 0x00000005ff1a7e24 */ /* 0x000fe4000f8e00ff */
[----:B------:R-:W-:-:S07]  /*23460*/  IMAD.U32 R27, RZ, RZ, UR6 ;  /* 0x00000006ff1b7e24 */ /* 0x000fce000f8e00ff */
.L_x_10255:
        /* <DEDUP_REMOVED lines=10> */
.L_x_10244:
[----:B------:R-:W-:Y:S02]  /*23510*/  ULDC UR4, c[0x0][0xc3c] ;  /* 0x00030f0000047ab9 */ /* 0x000fe40000000800 */
[----:B----4-:R-:W-:-:S13]  /*23520*/  ISETP.GE.AND P0, PT, R27, UR4, PT ;  /* 0x000000041b007c0c */ /* 0x010fda000bf06270 */
[----:B------:R-:W-:Y:S05]  /*23530*/  @!P0 BRA `(.L_x_10256) ;  /* 0xffffff9400508947 */ /* 0x000fea000383ffff */
[----:B------:R-:W-:Y:S05]  /*23540*/  BSYNC B7 ;  /* 0x0000000000077941 */ /* 0x000fea0003800000 */
.L_x_10120:
[----:B0-----:R-:W4:Y:S01]  /*23550*/  LDL.LU R0, [R1+0x48] ;  /* 0x0000480001007983 */ /* 0x001f220000300800 */
[----:B------:R-:W-:Y:S01]  /*23560*/  BSSY B0, `(.L_x_10257) ;  /* 0x000000b000007945 */ /* 0x000fe20003800000 */
[----:B------:R-:W0:Y:S01]  /*23570*/  S2R R5, SR_CgaCtaId ;  /* 0x0000000000057919 */ /* 0x000e220000008800 */
[----:B----4-:R-:W-:-:S05]  /*23580*/  VIADD R0, R0, 0x1 ;  /* 0x0000000100007836 */ /* 0x010fca0000000000 */
[----:B---3--:R-:W-:-:S04]  /*23590*/  LEA.HI R2, R0, R0, RZ, 0x1 ;  /* 0x0000000000027211 */ /* 0x008fc800078f08ff */
[----:B------:R-:W-:Y:S02]  /*235a0*/  LOP3.LUT R3, R2, 0xfffffffe, RZ, 0xc0, !PT ;  /* 0xfffffffe02037812 */ /* 0x000fe400078ec0ff */
[----:B------:R-:W-:-:S03]  /*235b0*/  MOV R2, 0x400 ;  /* 0x0000040000027802 */ /* 0x000fc60000000f00 */
[----:B------:R-:W-:Y:S01]  /*235c0*/  IMAD.IADD R0, R0, 0x1, -R3 ;  /* 0x0000000100007824 */ /* 0x000fe200078e0a03 */
[----:B0-----:R-:W-:-:S04]  /*235d0*/  LEA R6, R5, R2, 0x18 ;  /* 0x0000000205067211 */ /* 0x001fc800078ec0ff */
[----:B------:R-:W-:-:S04]  /*235e0*/  SHF.L.U32 R0, R0, 0x1f, RZ ;  /* 0x0000001f00007819 */ /* 0x000fc800000006ff */
[----:B------:R-:W0:Y:S02]  /*235f0*/  SYNCS.PHASECHK.TRANS64.TRYWAIT P0, [R6+URZ+0x19c20], R0 ;  /* 0x019c2000060075a7 */ /* 0x000e24000800017f */
[----:B0-----:R-:W-:Y:S05]  /*23600*/  @!P0 BRA `(.L_x_10258) ;  /* 0x0000002000108947 */ /* 0x001fea0003800000 */
.L_x_10346:
[----:B------:R-:W-:Y:S05]  /*23610*/  BSYNC B0 ;  /* 0x0000000000007941 */ /* 0x000fea0003800000 */
.L_x_10257:
[----:B------:R-:W-:-:S03]  /*23620*/  UMOV UR4, 0xffffffff ;  /* 0xffffffff00047882 */ /* 0x000fc60000000000 */
[----:B------:R-:W-:Y:S05]  /*23630*/  BRA.DIV UR4, `(.L_x_10259) ;  /* 0x0000002204187947 */ /* 0x000fea000b800000 */
[----:B0-----:R-:W0:Y:S02]  /*23640*/  S2R R0, SR_TID.X ;  /* 0x0000000000007919 */ /* 0x001e240000002100 */
[----:B0-----:R-:W-:-:S04]  /*23650*/  SHF.R.U32.HI R0, RZ, 0x5, R0 ;  /* 0x00000005ff007819 */ /* 0x001fc80000011600 */
[----:B------:R-:W-:-:S05]  /*23660*/  LOP3.LUT R0, R0, 0x3, RZ, 0xc0, !PT ;  /* 0x0000000300007812 */ /* 0x000fca00078ec0ff */
[----:B------:R0:W3:Y:S02]  /*23670*/  SHFL.IDX PT, R14, R0, RZ, 0x1f ;  /* 0x00001fff000e7589 */ /* 0x0000e400000e0000 */
.L_x_10349:
[----:B---3--:R-:W-:-:S13]  /*23680*/  ISETP.NE.AND P0, PT, R14, RZ, PT ;  /* 0x000000ff0e00720c */ /* 0x008fda0003f05270 */
[----:B------:R-:W-:Y:S05]  /*23690*/  @P0 BRA `(.L_x_9911) ;  /* 0x0000000000a80947 */ /* 0x000fea0003800000 */
[----:B------:R-:W-:-:S03]  /*236a0*/  UMOV UR4, 0xffffffff ;  /* 0xffffffff00047882 */ /* 0x000fc60000000000 */
[----:B------:R-:W-:Y:S05]  /*236b0*/  BRA.DIV UR4, `(.L_x_10260) ;  /* 0x00000022042c7947 */ /* 0x000fea000b800000 */
[----:B------:R-:W-:-:S13]  /*236c0*/  ELECT P6, URZ, PT ;  /* 0x00000000003f782f */ /* 0x000fda00038c0000 */
.L_x_10352:
[----:B------:R-:W-:Y:S05]  /*236d0*/  @!P6 BRA `(.L_x_9911) ;  /* 0x000000000098e947 */ /* 0x000fea0003800000 */
[----:B------:R-:W-:-:S06]  /*236e0*/  ULOP3.LUT UR4, UR37, 0x2, URZ, 0xfc, !UPT ;  /* 0x0000000225047892 */ /* 0x000fcc000f8efc3f */
[----:B0-----:R-:W-:-:S05]  /*236f0*/  IMAD.U32 R0, RZ, RZ, UR4 ;  /* 0x00000004ff007e24 */ /* 0x001fca000f8e00ff */
[----:B------:R-:W-:-:S13]  /*23700*/  ISETP.NE.AND P0, PT, R0, 0x3, PT ;  /* 0x000000030000780c */ /* 0x000fda0003f05270 */
[----:B------:R-:W-:Y:S05]  /*23710*/  @!P0 BRA `(.L_x_10261) ;  /* 0x0000000000048947 */ /* 0x000fea0003800000 */
[----:B------:R-:W-:Y:S01]  /*23720*/  BPT.TRAP 0x1 ;  /* 0x000000040000795c */ /* 0x000fe20000300000 */
.L_x_10261:
[----:B--2---:R-:W2:Y:S01]  /*23730*/  LDL.LU R8, [R1] ;  /* 0x0000000001087983 */ /* 0x004ea20000300800 */
        /* <DEDUP_REMOVED lines=12> */
.L_x_10353:
[----:B------:R-:W2:Y:S02]  /*23800*/  SYNCS.PHASECHK.TRANS64.TRYWAIT P1, [R9+URZ], R0 ;  /* 0x00000000090075a7 */ /* 0x000ea4000802017f */
[----:B--2---:R-:W-:Y:S05]  /*23810*/  @!P1 BRA `(.L_x_10263) ;  /* 0x0000002000089947 */ /* 0x004fea0003800000 */
.L_x_10354:
[----:B------:R-:W-:Y:S05]  /*23820*/  @!P0 BRA `(.L_x_10264) ;  /* 0x0000000000048947 */ /* 0x000fea0003800000 */
[----:B------:R-:W-:Y:S01]  /*23830*/  BPT.TRAP 0x1 ;  /* 0x000000040000795c */ /* 0x000fe20000300000 */
.L_x_10264:
[----:B------:R-:W-:-:S04]  /*23840*/  IMAD R23, R23, 0x8, R6 ;  /* 0x0000000817177824 */ /* 0x000fc800078e0206 */
[----:B------:R-:W3:Y:S02]  /*23850*/  SYNCS.PHASECHK.TRANS64.TRYWAIT P1, [R23+URZ+0x19c60], R4 ;  /* 0x019c6004170075a7 */ /* 0x000ee4000802017f */
[----:B---3--:R-:W-:Y:S05]  /*23860*/  @!P1 BRA `(.L_x_10265) ;  /* 0x0000002000089947 */ /* 0x008fea0003800000 */
.L_x_10355:
[----:B------:R-:W-:Y:S05]  /*23870*/  @!P0 BRA `(.L_x_10266) ;  /* 0x0000000000048947 */ /* 0x000fea0003800000 */
[----:B------:R-:W-:Y:S01]  /*23880*/  BPT.TRAP 0x1 ;  /* 0x000000040000795c */ /* 0x000fe20000300000 */
.L_x_10266:
[----:B------:R-:W-:-:S04]  /*23890*/  IMAD R7, R7, 0x8, R6 ;  /* 0x0000000807077824 */ /* 0x000fc800078e0206 */
[----:B------:R-:W4:Y:S02]  /*238a0*/  SYNCS.PHASECHK.TRANS64.TRYWAIT P1, [R7+URZ+0x19c60], R0 ;  /* 0x019c6000070075a7 */ /* 0x000f24000802017f */
[----:B----4-:R-:W-:Y:S05]  /*238b0*/  @!P1 BRA `(.L_x_10267) ;  /* 0x0000002000089947 */ /* 0x010fea0003800000 */
.L_x_10356:
[----:B------:R-:W-:Y:S05]  /*238c0*/  @!P0 BRA `(.L_x_10268) ;  /* 0x0000000000048947 */ /* 0x000fea0003800000 */
[----:B------:R-:W-:Y:S01]  /*238d0*/  BPT.TRAP 0x1 ;  /* 0x000000040000795c */ /* 0x000fe20000300000 */
.L_x_10268:
[----:B------:R-:W5:Y:S02]  /*238e0*/  SYNCS.PHASECHK.TRANS64.TRYWAIT P0, [R23+URZ+0x19c80], R4 ;  /* 0x019c8004170075a7 */ /* 0x000f64000800017f */
[----:B-----5:R-:W-:Y:S05]  /*238f0*/  @!P0 BRA `(.L_x_10269) ;  /* 0x00000020000c8947 */ /* 0x020fea0003800000 */
.L_x_10270:
[----:B------:R0:W0:Y:S02]  /*23900*/  SYNCS.PHASECHK.TRANS64.TRYWAIT P0, [R7+URZ+0x19c80], R0 ;  /* 0x019c8000070075a7 */ /* 0x000024000800017f */
[----:B0-----:R-:W-:Y:S05]  /*23910*/  @!P0 NANOSLEEP.SYNCS 0x989680 ;  /* 0x009896800000895d */ /* 0x001fea0003900000 */
[----:B------:R-:W0:Y:S02]  /*23920*/  @!P0 SYNCS.PHASECHK.TRANS64 P0, [R7+URZ+0x19c80], R0 ;  /* 0x019c8000070085a7 */ /* 0x000e24000800007f */
[----:B0-----:R-:W-:Y:S05]  /*23930*/  @!P0 BRA `(.L_x_10270) ;  /* 0xfffffffc00f08947 */ /* 0x001fea000383ffff */
.L_x_9911:
[----:B------:R-:W-:Y:S05]  /*23940*/  BSYNC B8 ;  /* 0x0000000000087941 */ /* 0x000fea0003800000 */
.L_x_9908:
[----:B------:R-:W-:Y:S05]  /*23950*/  EXIT ;  /* 0x000000000000794d */ /* 0x000fea0003800000 */
.L_x_9937:
[----:B0-----:R0:W1:Y:S02]  /*23960*/  SYNCS.PHASECHK.TRANS64.TRYWAIT P5, [R82+URZ+0x19c90], R85 ;  /* 0x019c9055520075a7 */ /* 0x00106400080a017f */
[----:B-1----:R-:W-:Y:S05]  /*23970*/  @!P5 NANOSLEEP.SYNCS 0x989680 ;  /* 0x009896800000d95d */ /* 0x002fea0003900000 */
[----:B------:R-:W1:Y:S02]  /*23980*/  @!P5 SYNCS.PHASECHK.TRANS64 P5, [R82+URZ+0x19c90], R85 ;  /* 0x019c90555200d5a7 */ /* 0x000e6400080a007f */
[----:B-1----:R-:W-:Y:S05]  /*23990*/  @!P5 BRA `(.L_x_9937) ;  /* 0xfffffffc00f0d947 */ /* 0x002fea000383ffff */
[----:B------:R-:W-:Y:S05]  /*239a0*/  BRA `(.L_x_10271) ;  /* 0xfffffdf4006c7947 */ /* 0x000fea000383ffff */
.L_x_9953:
[----:B0-----:R0:W1:Y:S02]  /*239b0*/  SYNCS.PHASECHK.TRANS64.TRYWAIT P5, [R82+URZ+0x19c90], R85 ;  /* 0x019c9055520075a7 */ /* 0x00106400080a017f */
[----:B-1----:R-:W-:Y:S05]  /*239c0*/  @!P5 NANOSLEEP.SYNCS 0x989680 ;  /* 0x009896800000d95d */ /* 0x002fea0003900000 */
[----:B------:R-:W1:Y:S02]  /*239d0*/  @!P5 SYNCS.PHASECHK.TRANS64 P5, [R82+URZ+0x19c90], R85 ;  /* 0x019c90555200d5a7 */ /* 0x000e6400080a007f */
[----:B-1----:R-:W-:Y:S05]  /*239e0*/  @!P5 BRA `(.L_x_9953) ;  /* 0xfffffffc00f0d947 */ /* 0x002fea000383ffff */
[----:B------:R-:W-:Y:S05]  /*239f0*/  BRA `(.L_x_10272) ;  /* 0xfffffe0c00947947 */ /* 0x000fea000383ffff */
.L_x_9962:
[----:B0-----:R0:W1:Y:S02]  /*23a00*/  SYNCS.PHASECHK.TRANS64.TRYWAIT P5, [R82+URZ+0x19c90], R85 ;  /* 0x019c9055520075a7 */ /* 0x00106400080a017f */
[----:B-1----:R-:W-:Y:S05]  /*23a10*/  @!P5 NANOSLEEP.SYNCS 0x989680 ;  /* 0x009896800000d95d */ /* 0x002fea0003900000 */
[----:B------:R-:W1:Y:S02]  /*23a20*/  @!P5 SYNCS.PHASECHK.TRANS64 P5, [R82+URZ+0x19c90], R85 ;  /* 0x019c90555200d5a7 */ /* 0x000e6400080a007f */
[----:B-1----:R-:W-:Y:S05]  /*23a30*/  @!P5 BRA `(.L_x_9962) ;  /* 0xfffffffc00f0d947 */ /* 0x002fea000383ffff */
[----:B------:R-:W-:Y:S05]  /*23a40*/  BRA `(.L_x_10273) ;  /* 0xfffffe2c00d87947 */ /* 0x000fea000383ffff */
.L_x_9966:
[----:B--2---:R2:W0:Y:S02]  /*23a50*/  SYNCS.PHASECHK.TRANS64.TRYWAIT P5, [R82+URZ+0x19cb0], R85 ;  /* 0x019cb055520075a7 */ /* 0x00442400080a017f */
[----:B0-----:R-:W-:Y:S05]  /*23a60*/  @!P5 NANOSLEEP.SYNCS 0x989680 ;  /* 0x009896800000d95d */ /* 0x001fea0003900000 */
[----:B------:R-:W0:Y:S02]  /*23a70*/  @!P5 SYNCS.PHASECHK.TRANS64 P5, [R82+URZ+0x19cb0], R85 ;  /* 0x019cb0555200d5a7 */ /* 0x000e2400080a007f */
[----:B0-----:R-:W-:Y:S05]  /*23a80*/  @!P5 BRA `(.L_x_9966) ;  /* 0xfffffffc00f0d947 */ /* 0x001fea000383ffff */
[----:B------:R-:W-:Y:S05]  /*23a90*/  BRA `(.L_x_10274) ;  /* 0xfffffe3000487947 */ /* 0x000fea000383ffff */
.L_x_9994:
[----:B------:R-:W-:Y:S01]  /*23aa0*/  BSSY B1, `(.L_x_10275) ;  /* 0x0000007000017945 */ /* 0x000fe20003800000 */
[----:B------:R-:W-:Y:S02]  /*23ab0*/  IMAD.MOV.U32 R12, RZ, RZ, RZ ;  /* 0x000000ffff0c7224 */ /* 0x000fe400078e00ff */
[----:B------:R-:W-:Y:S02]  /*23ac0*/  IMAD.MOV.U32 R11, RZ, RZ, 0x1e1f ;  /* 0x00001e1fff0b7424 */ /* 0x000fe400078e00ff */
[----:B------:R-:W-:-:S07]  /*23ad0*/  IMAD.MOV.U32 R15, RZ, RZ, -0x1 ;  /* 0xffffffffff0f7424 */ /* 0x000fce00078e00ff */
[----:B------:R-:W-:Y:S05]  /*23ae0*/  WARPSYNC.COLLECTIVE R15, `(.L_x_10276) ;  /* 0x000000000f087348 */ /* 0x000fea0003c00000 */
[----:B------:R0:W1:Y:S02]  /*23af0*/  SHFL.IDX P6, R14, R13, R12, R11 ;  /* 0x0000000c0d0e7389 */ /* 0x00006400000c000b */
[----:B01----:R-:W-:Y:S01]  /*23b00*/  ENDCOLLECTIVE ;  /* 0x000000000000791b */ /* 0x003fe20003800000 */
.L_x_10276:
[----:B------:R-:W-:Y:S05]  /*23b10*/  BSYNC B1 ;  /* 0x0000000000017941 */ /* 0x000fea0003800000 */
.L_x_10275:
        /* <DEDUP_REMOVED lines=8> */
.L_x_10277:
[----:B------:R-:W-:Y:S02]  /*23ba0*/  IMAD.MOV.U32 R13, RZ, RZ, R4 ;  /* 0x000000ffff0d7224 */ /* 0x000fe400078e0004 */
[----:B------:R-:W-:-:S07]  /*23bb0*/  IMAD.MOV.U32 R3, RZ, RZ, R14 ;  /* 0x000000ffff037224 */ /* 0x000fce00078e000e */
[----:B------:R-:W-:Y:S05]  /*23bc0*/  WARPSYNC.COLLECTIVE R15, `(.L_x_10278) ;  /* 0x000000000f087348 */ /* 0x000fea0003c00000 */
[----:B------:R0:W1:Y:S02]  /*23bd0*/  SHFL.IDX P6, R14, R13, R12, R11 ;  /* 0x0000000c0d0e7389 */ /* 0x00006400000c000b */
[----:B01----:R-:W-:Y:S01]  /*23be0*/  ENDCOLLECTIVE ;  /* 0x000000000000791b */ /* 0x003fe20003800000 */
.L_x_10278:
[----:B------:R-:W-:Y:S02]  /*23bf0*/  IMAD.MOV.U32 R13, RZ, RZ, R5 ;  /* 0x000000ffff0d7224 */ /* 0x000fe400078e0005 */
[----:B------:R-:W-:-:S07]  /*23c00*/  IMAD.MOV.U32 R4, RZ, RZ, R14 ;  /* 0x000000ffff047224 */ /* 0x000fce00078e000e */
[----:B------:R-:W-:Y:S05]  /*23c10*/  WARPSYNC.COLLECTIVE R15, `(.L_x_10279) ;  /* 0x000000000f087348 */ /* 0x000fea0003c00000 */
[----:B------:R0:W1:Y:S02]  /*23c20*/  SHFL.IDX P6, R14, R13, R12, R11 ;  /* 0x0000000c0d0e7389 */ /* 0x00006400000c000b */
[----:B01----:R-:W-:Y:S01]  /*23c30*/  ENDCOLLECTIVE ;  /* 0x000000000000791b */ /* 0x003fe20003800000 */
.L_x_10279:
[----:B------:R-:W-:Y:S05]  /*23c40*/  BRA `(.L_x_10280) ;  /* 0xfffffe4400407947 */ /* 0x000fea000383ffff */
.L_x_9998:
[----:B-1----:R1:W2:Y:S02]  /*23c50*/  SYNCS.PHASECHK.TRANS64.TRYWAIT P0, [R16+URZ+0x19c00], R5 ;  /* 0x019c0005100075a7 */ /* 0x0022a4000800017f */
[----:B--2---:R-:W-:Y:S05]  /*23c60*/  @!P0 NANOSLEEP.SYNCS 0x989680 ;  /* 0x009896800000895d */ /* 0x004fea0003900000 */
[----:B------:R-:W2:Y:S02]  /*23c70*/  @!P0 SYNCS.PHASECHK.TRANS64 P0, [R16+URZ+0x19c00], R5 ;  /* 0x019c0005100085a7 */ /* 0x000ea4000800007f */
[----:B--2---:R-:W-:Y:S05]  /*23c80*/  @!P0 BRA `(.L_x_9998) ;  /* 0xfffffffc00f08947 */ /* 0x004fea000383ffff */
[----:B------:R-:W-:Y:S05]  /*23c90*/  BRA `(.L_x_10281) ;  /* 0xfffffe4800147947 */ /* 0x000fea000383ffff */
.L_x_10004:
[----:B------:R-:W-:Y:S01]  /*23ca0*/  BSSY B1, `(.L_x_10282) ;  /* 0x0000007000017945 */ /* 0x000fe20003800000 */
[----:B------:R-:W-:Y:S02]  /*23cb0*/  IMAD.MOV.U32 R12, RZ, RZ, RZ ;  /* 0x000000ffff0c7224 */ /* 0x000fe400078e00ff */
[----:B------:R-:W-:Y:S02]  /*23cc0*/  IMAD.MOV.U32 R11, RZ, RZ, 0x1e1f ;  /* 0x00001e1fff0b7424 */ /* 0x000fe400078e00ff */
[----:B------:R-:W-:-:S07]  /*23cd0*/  IMAD.MOV.U32 R15, RZ, RZ, -0x1 ;  /* 0xffffffffff0f7424 */ /* 0x000fce00078e00ff */
[----:B------:R-:W-:Y:S05]  /*23ce0*/  WARPSYNC.COLLECTIVE R15, `(.L_x_10283) ;  /* 0x000000000f087348 */ /* 0x000fea0003c00000 */
[----:B------:R0:W1:Y:S02]  /*23cf0*/  SHFL.IDX P6, R14, R13, R12, R11 ;  /* 0x0000000c0d0e7389 */ /* 0x00006400000c000b */
[----:B01----:R-:W-:Y:S01]  /*23d00*/  ENDCOLLECTIVE ;  /* 0x000000000000791b */ /* 0x003fe20003800000 */
.L_x_10283:
[----:B------:R-:W-:Y:S05]  /*23d10*/  BSYNC B1 ;  /* 0x0000000000017941 */ /* 0x000fea0003800000 */
.L_x_10282:
        /* <DEDUP_REMOVED lines=8> */
.L_x_10284:
[----:B------:R-:W-:Y:S02]  /*23da0*/  IMAD.MOV.U32 R13, RZ, RZ, R20 ;  /* 0x000000ffff0d7224 */ /* 0x000fe400078e0014 */
[----:B------:R-:W-:-:S07]  /*23db0*/  IMAD.MOV.U32 R3, RZ, RZ, R14 ;  /* 0x000000ffff037224 */ /* 0x000fce00078e000e */
[----:B------:R-:W-:Y:S05]  /*23dc0*/  WARPSYNC.COLLECTIVE R15, `(.L_x_10285) ;  /* 0x000000000f087348 */ /* 0x000fea0003c00000 */
[----:B------:R0:W1:Y:S02]  /*23dd0*/  SHFL.IDX P6, R14, R13, R12, R11 ;  /* 0x0000000c0d0e7389 */ /* 0x00006400000c000b */
[----:B01----:R-:W-:Y:S01]  /*23de0*/  ENDCOLLECTIVE ;  /* 0x000000000000791b */ /* 0x003fe20003800000 */
.L_x_10285:
[----:B------:R-:W-:Y:S02]  /*23df0*/  IMAD.MOV.U32 R13, RZ, RZ, R21 ;  /* 0x000000ffff0d7224 */ /* 0x000fe400078e0015 */
[----:B------:R-:W-:-:S07]  /*23e00*/  IMAD.MOV.U32 R20, RZ, RZ, R14 ;  /* 0x000000ffff147224 */ /* 0x000fce00078e000e */
[----:B------:R-:W-:Y:S05]  /*23e10*/  WARPSYNC.COLLECTIVE R15, `(.L_x_10286) ;  /* 0x000000000f087348 */ /* 0x000fea0003c00000 */
[----:B------:R0:W1:Y:S02]  /*23e20*/  SHFL.IDX P6, R14, R13, R12, R11 ;  /* 0x0000000c0d0e7389 */ /* 0x00006400000c000b */
[----:B01----:R-:W-:Y:S01]  /*23e30*/  ENDCOLLECTIVE ;  /* 0x000000000000791b */ /* 0x003fe20003800000 */
.L_x_10286:
[----:B------:R-:W-:Y:S01]  /*23e40*/  IMAD.MOV.U32 R21, RZ, RZ, R14 ;  /* 0x000000ffff157224 */ /* 0x000fe200078e000e */
[----:B------:R-:W-:Y:S06]  /*23e50*/  BRA `(.L_x_10287) ;  /* 0xfffffe6000007947 */ /* 0x000fec000383ffff */
.L_x_10008:
[----:B-1----:R1:W2:Y:S02]  /*23e60*/  SYNCS.PHASECHK.TRANS64.TRYWAIT P0, [R16+URZ+0x19c00], R39 ;  /* 0x019c0027100075a7 */ /* 0x0022a4000800017f */
[----:B--2---:R-:W-:Y:S05]  /*23e70*/  @!P0 NANOSLEEP.SYNCS 0x989680 ;  /* 0x009896800000895d */ /* 0x004fea0003900000 */
[----:B------:R-:W2:Y:S02]  /*23e80*/  @!P0 SYNCS.PHASECHK.TRANS64 P0, [R16+URZ+0x19c00], R39 ;  /* 0x019c0027100085a7 */ /* 0x000ea4000800007f */
[----:B--2---:R-:W-:Y:S05]  /*23e90*/  @!P0 BRA `(.L_x_10008) ;  /* 0xfffffffc00f08947 */ /* 0x004fea000383ffff */
[----:B------:R-:W-:Y:S05]  /*23ea0*/  BRA `(.L_x_10288) ;  /* 0xfffffe6000c47947 */ /* 0x000fea000383ffff */
.L_x_10014:
[----:B-1----:R1:W2:Y:S02]  /*23eb0*/  SYNCS.PHASECHK.TRANS64.TRYWAIT P1, [R3+URZ+0x19c30], R0 ;  /* 0x019c3000030075a7 */ /* 0x0022a4000802017f */
[----:B--2---:R-:W-:Y:S05]  /*23ec0*/  @!P1 NANOSLEEP.SYNCS 0x989680 ;  /* 0x009896800000995d */ /* 0x004fea0003900000 */
[----:B------:R-:W2:Y:S02]  /*23ed0*/  @!P1 SYNCS.PHASECHK.TRANS64 P1, [R3+URZ+0x19c30], R0 ;  /* 0x019c3000030095a7 */ /* 0x000ea4000802007f */
[----:B--2---:R-:W-:Y:S05]  /*23ee0*/  @!P1 BRA `(.L_x_10014) ;  /* 0xfffffffc00f09947 */ /* 0x004fea000383ffff */
[----:B------:R-:W-:Y:S05]  /*23ef0*/  BRA `(.L_x_10013) ;  /* 0xfffffe8400287947 */ /* 0x000fea000383ffff */
.L_x_10034:
[----:B-1----:R1:W2:Y:S02]  /*23f00*/  SYNCS.PHASECHK.TRANS64.TRYWAIT P1, [R21+URZ+0x19c30], R10 ;  /* 0x019c300a150075a7 */ /* 0x0022a4000802017f */
[----:B--2---:R-:W-:Y:S05]  /*23f10*/  @!P1 NANOSLEEP.SYNCS 0x989680 ;  /* 0x009896800000995d */ /* 0x004fea0003900000 */
[----:B------:R-:W2:Y:S02]  /*23f20*/  @!P1 SYNCS.PHASECHK.TRANS64 P1, [R21+URZ+0x19c30], R10 ;  /* 0x019c300a150095a7 */ /* 0x000ea4000802007f */
[----:B--2---:R-:W-:Y:S05]  /*23f30*/  @!P1 BRA `(.L_x_10034) ;  /* 0xfffffffc00f09947 */ /* 0x004fea000383ffff */
[----:B------:R-:W-:Y:S05]  /*23f40*/  BRA `(.L_x_10033) ;  /* 0xfffffeb8004c7947 */ /* 0x000fea000383ffff */
.L_x_10039:
[----:B-1----:R1:W2:Y:S02]  /*23f50*/  SYNCS.PHASECHK.TRANS64.TRYWAIT P1, [R22+URZ+0x19c50], R10 ;  /* 0x019c500a160075a7 */ /* 0x0022a4000802017f */
[----:B--2---:R-:W-:Y:S05]  /*23f60*/  @!P1 NANOSLEEP.SYNCS 0x989680 ;  /* 0x009896800000995d */ /* 0x004fea0003900000 */
[----:B------:R-:W2:Y:S02]  /*23f70*/  @!P1 SYNCS.PHASECHK.TRANS64 P1, [R22+URZ+0x19c50], R10 ;  /* 0x019c500a160095a7 */ /* 0x000ea4000802007f */
[----:B--2---:R-:W-:Y:S05]  /*23f80*/  @!P1 BRA `(.L_x_10039) ;  /* 0xfffffffc00f09947 */ /* 0x004fea000383ffff */
[----:B------:R-:W-:Y:S05]  /*23f90*/  BRA `(.L_x_10038) ;  /* 0xfffffeb800d47947 */ /* 0x000fea000383ffff */
.L_x_10060:
[----:B-1----:R1:W2:Y:S02]  /*23fa0*/  SYNCS.PHASECHK.TRANS64.TRYWAIT P1, [R21+URZ+0x19c30], R0 ;  /* 0x019c3000150075a7 */ /* 0x0022a4000802017f */
[----:B--2---:R-:W-:Y:S05]  /*23fb0*/  @!P1 NANOSLEEP.SYNCS 0x989680 ;  /* 0x009896800000995d */ /* 0x004fea0003900000 */
[----:B------:R-:W2:Y:S02]  /*23fc0*/  @!P1 SYNCS.PHASECHK.TRANS64 P1, [R21+URZ+0x19c30], R0 ;  /* 0x019c3000150095a7 */ /* 0x000ea4000802007f */
[----:B--2---:R-:W-:Y:S05]  /*23fd0*/  @!P1 BRA `(.L_x_10060) ;  /* 0xfffffffc00f09947 */ /* 0x004fea000383ffff */
[----:B------:R-:W-:Y:S05]  /*23fe0*/  BRA `(.L_x_10059) ;  /* 0xfffffeec00247947 */ /* 0x000fea000383ffff */
.L_x_10065:
[----:B-1----:R1:W2:Y:S02]  /*23ff0*/  SYNCS.PHASECHK.TRANS64.TRYWAIT P1, [R155+URZ+0x19c50], R0 ;  /* 0x019c50009b0075a7 */ /* 0x0022a4000802017f */
[----:B--2---:R-:W-:Y:S05]  /*24000*/  @!P1 NANOSLEEP.SYNCS 0x989680 ;  /* 0x009896800000995d */ /* 0x004fea0003900000 */
[----:B------:R-:W2:Y:S02]  /*24010*/  @!P1 SYNCS.PHASECHK.TRANS64 P1, [R155+URZ+0x19c50], R0 ;  /* 0x019c50009b0095a7 */ /* 0x000ea4000802007f */
[----:B--2---:R-:W-:Y:S05]  /*24020*/  @!P1 BRA `(.L_x_10065) ;  /* 0xfffffffc00f09947 */ /* 0x004fea000383ffff */
[----:B------:R-:W-:Y:S05]  /*24030*/  BRA `(.L_x_10064) ;  /* 0xfffffeec00ac7947 */ /* 0x000fea000383ffff */
.L_x_10074:
[----:B-1----:R1:W2:Y:S02]  /*24040*/  SYNCS.PHASECHK.TRANS64.TRYWAIT P1, [R0+URZ+0x19c30], R3 ;  /* 0x019c3003000075a7 */ /* 0x0022a4000802017f */
[----:B--2---:R-:W-:Y:S05]  /*24050*/  @!P1 NANOSLEEP.SYNCS 0x989680 ;  /* 0x009896800000995d */ /* 0x004fea0003900000 */
[----:B------:R-:W2:Y:S02]  /*24060*/  @!P1 SYNCS.PHASECHK.TRANS64 P1, [R0+URZ+0x19c30], R3 ;  /* 0x019c3003000095a7 */ /* 0x000ea4000802007f */
[----:B--2---:R-:W-:Y:S05]  /*24070*/  @!P1 BRA `(.L_x_10074) ;  /* 0xfffffffc00f09947 */ /* 0x004fea000383ffff */
[----:B------:R-:W-:Y:S05]  /*24080*/  BRA `(.L_x_10073) ;  /* 0xffffff0800a87947 */ /* 0x000fea000383ffff */
.L_x_10079:
[----:B-1----:R1:W2:Y:S02]  /*24090*/  SYNCS.PHASECHK.TRANS64.TRYWAIT P1, [R21+URZ+0x19c50], R3 ;  /* 0x019c5003150075a7 */ /* 0x0022a4000802017f */
[----:B--2---:R-:W-:Y:S05]  /*240a0*/  @!P1 NANOSLEEP.SYNCS 0x989680 ;  /* 0x009896800000995d */ /* 0x004fea0003900000 */
[----:B------:R-:W2:Y:S02]  /*240b0*/  @!P1 SYNCS.PHASECHK.TRANS64 P1, [R21+URZ+0x19c50], R3 ;  /* 0x019c5003150095a7 */ /* 0x000ea4000802007f */
[----:B--2---:R-:W-:Y:S05]  /*240c0*/  @!P1 BRA `(.L_x_10079) ;  /* 0xfffffffc00f09947 */ /* 0x004fea000383ffff */
[----:B------:R-:W-:Y:S05]  /*240d0*/  BRA `(.L_x_10078) ;  /* 0xffffff0c00307947 */ /* 0x000fea000383ffff */
.L_x_10094:
[----:B-1----:R1:W2:Y:S02]  /*240e0*/  SYNCS.PHASECHK.TRANS64.TRYWAIT P0, [R4+URZ+0x19c50], R7 ;  /* 0x019c5007040075a7 */ /* 0x0022a4000800017f */
[----:B--2---:R-:W-:Y:S05]  /*240f0*/  @!P0 NANOSLEEP.SYNCS 0x989680 ;  /* 0x009896800000895d */ /* 0x004fea0003900000 */
[----:B------:R-:W2:Y:S02]  /*24100*/  @!P0 SYNCS.PHASECHK.TRANS64 P0, [R4+URZ+0x19c50], R7 ;  /* 0x019c5007040085a7 */ /* 0x000ea4000800007f */
[----:B--2---:R-:W-:Y:S05]  /*24110*/  @!P0 BRA `(.L_x_10094) ;  /* 0xfffffffc00f08947 */ /* 0x004fea000383ffff */
[----:B------:R-:W-:Y:S05]  /*24120*/  BRA `(.L_x_10093) ;  /* 0xffffff3800407947 */ /* 0x000fea000383ffff */
.L_x_10136:
        /* <DEDUP_REMOVED lines=11> */
.L_x_10290:
[----:B------:R-:W-:Y:S05]  /*241e0*/  BSYNC B1 ;  /* 0x0000000000017941 */ /* 0x000fea0003800000 */
.L_x_10289:
[----:B------:R-:W-:Y:S05]  /*241f0*/  BRA `(.L_x_10291) ;  /* 0xffffff9400747947 */ /* 0x000fea000383ffff */
.L_x_10138:
[----:B------:R-:W-:Y:S01]  /*24200*/  BSSY B1, `(.L_x_10292) ;  /* 0x0000006000017945 */ /* 0x000fe20003800000 */
[----:B------:R-:W-:-:S07]  /*24210*/  IMAD.MOV.U32 R15, RZ, RZ, -0x1 ;  /* 0xffffffffff0f7424 */ /* 0x000fce00078e00ff */
[----:B01----:R-:W-:Y:S05]  /*24220*/  WARPSYNC.COLLECTIVE R15, `(.L_x_10293) ;  /* 0x000000000f0c7348 */ /* 0x003fea0003c00000 */
[----:B------:R-:W-:Y:S02]  /*24230*/  ELECT P6, UR62, PT ;  /* 0x00000000003e782f */ /* 0x000fe400038c0000 */
[----:B------:R-:W-:Y:S01]  /*24240*/  MOV R14, UR62 ;  /* 0x0000003e000e7c02 */ /* 0x000fe20008000f00 */
[----:B01----:R-:W-:Y:S10]  /*24250*/  ENDCOLLECTIVE ;  /* 0x000000000000791b */ /* 0x003ff40003800000 */
.L_x_10293:
[----:B------:R-:W-:Y:S05]  /*24260*/  BSYNC B1 ;  /* 0x0000000000017941 */ /* 0x000fea0003800000 */
.L_x_10292:
[----:B------:R-:W-:Y:S05]  /*24270*/  BRA `(.L_x_10137) ;  /* 0xffffff94006c7947 */ /* 0x000fea000383ffff */
.L_x_10140:
[----:B-1----:R1:W2:Y:S02]  /*24280*/  SYNCS.PHASECHK.TRANS64.TRYWAIT P0, [R19+URZ+0x19c20], R5 ;  /* 0x019c2005130075a7 */ /* 0x0022a4000800017f */
[----:B--2---:R-:W-:Y:S05]  /*24290*/  @!P0 NANOSLEEP.SYNCS 0x989680 ;  /* 0x009896800000895d */ /* 0x004fea0003900000 */
[----:B------:R-:W2:Y:S02]  /*242a0*/  @!P0 SYNCS.PHASECHK.TRANS64 P0, [R19+URZ+0x19c20], R5 ;  /* 0x019c2005130085a7 */ /* 0x000ea4000800007f */
[----:B--2---:R-:W-:Y:S05]  /*242b0*/  @!P0 BRA `(.L_x_10140) ;  /* 0xfffffffc00f08947 */ /* 0x004fea000383ffff */
[----:B------:R-:W-:Y:S05]  /*242c0*/  BRA `(.L_x_10294) ;  /* 0xffffff94007c7947 */ /* 0x000fea000383ffff */
.L_x_10144:
[----:B--2---:R2:W3:Y:S02]  /*242d0*/  SYNCS.PHASECHK.TRANS64.TRYWAIT P0, [R9+URZ+0x19ca0], R11 ;  /* 0x019ca00b090075a7 */ /* 0x0044e4000800017f */
[----:B---3--:R-:W-:Y:S05]  /*242e0*/  @!P0 NANOSLEEP.SYNCS 0x989680 ;  /* 0x009896800000895d */ /* 0x008fea0003900000 */
[----:B------:R-:W3:Y:S02]  /*242f0*/  @!P0 SYNCS.PHASECHK.TRANS64 P0, [R9+URZ+0x19ca0], R11 ;  /* 0x019ca00b090085a7 */ /* 0x000ee4000800007f */
[----:B---3--:R-:W-:Y:S05]  /*24300*/  @!P0 BRA `(.L_x_10144) ;  /* 0xfffffffc00f08947 */ /* 0x008fea000383ffff */
[----:B------:R-:W-:Y:S05]  /*24310*/  BRA `(.L_x_10295) ;  /* 0xffffff9400987947 */ /* 0x000fea000383ffff */
.L_x_10151:
[----:B0-----:R0:W1:Y:S02]  /*24320*/  SYNCS.PHASECHK.TRANS64.TRYWAIT P0, [R9+URZ+0x19cc0], R11 ;  /* 0x019cc00b090075a7 */ /* 0x001064000800017f */
[----:B-1----:R-:W-:Y:S05]  /*24330*/  @!P0 NANOSLEEP.SYNCS 0x989680 ;  /* 0x009896800000895d */ /* 0x002fea0003900000 */
[----:B------:R-:W1:Y:S02]  /*24340*/  @!P0 SYNCS.PHASECHK.TRANS64 P0, [R9+URZ+0x19cc0], R11 ;  /* 0x019cc00b090085a7 */ /* 0x000e64000800007f */
[----:B-1----:R-:W-:Y:S05]  /*24350*/  @!P0 BRA `(.L_x_10151) ;  /* 0xfffffffc00f08947 */ /* 0x002fea000383ffff */
[----:B------:R-:W-:Y:S05]  /*24360*/  BRA `(.L_x_10296) ;  /* 0xffffff9800947947 */ /* 0x000fea000383ffff */
.L_x_10160:
[----:B-1----:R1:W2:Y:S02]  /*24370*/  SYNCS.PHASECHK.TRANS64.TRYWAIT P1, [R9+URZ+0x19ca0], R8 ;  /* 0x019ca008090075a7 */ /* 0x0022a4000802017f */
[----:B--2---:R-:W-:Y:S05]  /*24380*/  @!P1 NANOSLEEP.SYNCS 0x989680 ;  /* 0x009896800000995d */ /* 0x004fea0003900000 */
[----:B------:R-:W2:Y:S02]  /*24390*/  @!P1 SYNCS.PHASECHK.TRANS64 P1, [R9+URZ+0x19ca0], R8 ;  /* 0x019ca008090095a7 */ /* 0x000ea4000802007f */
[----:B--2---:R-:W-:Y:S05]  /*243a0*/  @!P1 BRA `(.L_x_10160) ;  /* 0xfffffffc00f09947 */ /* 0x004fea000383ffff */
[----:B------:R-:W-:Y:S05]  /*243b0*/  BRA `(.L_x_10297) ;  /* 0xffffff9c00d47947 */ /* 0x000fea000383ffff */
.L_x_10167:
[----:B--2---:R2:W3:Y:S02]  /*243c0*/  SYNCS.PHASECHK.TRANS64.TRYWAIT P1, [R9+URZ+0x19cc0], R8 ;  /* 0x019cc008090075a7 */ /* 0x0044e4000802017f */
[----:B---3--:R-:W-:Y:S05]  /*243d0*/  @!P1 NANOSLEEP.SYNCS 0x989680 ;  /* 0x009896800000995d */ /* 0x008fea0003900000 */
[----:B------:R-:W3:Y:S02]  /*243e0*/  @!P1 SYNCS.PHASECHK.TRANS64 P1, [R9+URZ+0x19cc0], R8 ;  /* 0x019cc008090095a7 */ /* 0x000ee4000802007f */
[----:B---3--:R-:W-:Y:S05]  /*243f0*/  @!P1 BRA `(.L_x_10167) ;  /* 0xfffffffc00f09947 */ /* 0x008fea000383ffff */
[----:B------:R-:W-:Y:S05]  /*24400*/  BRA `(.L_x_10298) ;  /* 0xffffffa000cc7947 */ /* 0x000fea000383ffff */
.L_x_10194:
[----:B------:R-:W2:Y:S01]  /*24410*/  S2R R20, SR_TID.X ;  /* 0x0000000000147919 */ /* 0x000ea20000002100 */
[----:B------:R-:W-:Y:S01]  /*24420*/  BSSY B0, `(.L_x_10299) ;  /* 0x000000a000007945 */ /* 0x000fe20003800000 */
[----:B------:R-:W-:Y:S02]  /*24430*/  IMAD.MOV.U32 R12, RZ, RZ, RZ ;  /* 0x000000ffff0c7224 */ /* 0x000fe400078e00ff */
[----:B------:R-:W-:Y:S02]  /*24440*/  IMAD.MOV.U32 R11, RZ, RZ, 0x1f ;  /* 0x0000001fff0b7424 */ /* 0x000fe400078e00ff */
[----:B------:R-:W-:Y:S01]  /*24450*/  IMAD.MOV.U32 R15, RZ, RZ, -0x1 ;  /* 0xffffffffff0f7424 */ /* 0x000fe200078e00ff */
[----:B--2---:R-:W-:-:S04]  /*24460*/  SHF.R.U32.HI R20, RZ, 0x5, R20 ;  /* 0x00000005ff147819 */ /* 0x004fc80000011614 */
[----:B------:R-:W-:-:S05]  /*24470*/  LOP3.LUT R20, R20, 0x3, RZ, 0xc0, !PT ;  /* 0x0000000314147812 */ /* 0x000fca00078ec0ff */
[----:B0-----:R-:W-:-:S07]  /*24480*/  IMAD.MOV.U32 R13, RZ, RZ, R20 ;  /* 0x000000ffff0d7224 */ /* 0x001fce00078e0014 */
[----:B-1----:R-:W-:Y:S05]  /*24490*/  WARPSYNC.COLLECTIVE R15, `(.L_x_10300) ;  /* 0x000000000f087348 */ /* 0x002fea0003c00000 */
[----:B------:R0:W2:Y:S02]  /*244a0*/  SHFL.IDX P6, R14, R13, R12, R11 ;  /* 0x0000000c0d0e7389 */ /* 0x0000a400000c000b */
[----:B012---:R-:W-:Y:S01]  /*244b0*/  ENDCOLLECTIVE ;  /* 0x000000000000791b */ /* 0x007fe20003800000 */
.L_x_10300:
[----:B------:R-:W-:Y:S05]  /*244c0*/  BSYNC B0 ;  /* 0x0000000000007941 */ /* 0x000fea0003800000 */
.L_x_10299:
[----:B------:R-:W-:Y:S05]  /*244d0*/  BRA `(.L_x_10301) ;  /* 0xffffffb400507947 */ /* 0x000fea000383ffff */
.L_x_10196:
[----:B------:R-:W-:Y:S01]  /*244e0*/  BSSY B0, `(.L_x_10302) ;  /* 0x0000006000007945 */ /* 0x000fe20003800000 */
[----:B------:R-:W-:-:S07]  /*244f0*/  IMAD.MOV.U32 R15, RZ, RZ, -0x1 ;  /* 0xffffffffff0f7424 */ /* 0x000fce00078e00ff */
[----:B012---:R-:W-:Y:S05]  /*24500*/  WARPSYNC.COLLECTIVE R15, `(.L_x_10303) ;  /* 0x000000000f0c7348 */ /* 0x007fea0003c00000 */
[----:B------:R-:W-:Y:S02]  /*24510*/  ELECT P6, UR62, PT ;  /* 0x00000000003e782f */ /* 0x000fe400038c0000 */
[----:B------:R-:W-:Y:S01]  /*24520*/  MOV R14, UR62 ;  /* 0x0000003e000e7c02 */ /* 0x000fe20008000f00 */
[----:B012---:R-:W-:Y:S10]  /*24530*/  ENDCOLLECTIVE ;  /* 0x000000000000791b */ /* 0x007ff40003800000 */
.L_x_10303:
[----:B------:R-:W-:Y:S05]  /*24540*/  BSYNC B0 ;  /* 0x0000000000007941 */ /* 0x000fea0003800000 */
.L_x_10302:
[----:B------:R-:W-:Y:S05]  /*24550*/  BRA `(.L_x_10304) ;  /* 0xffffffb400507947 */ /* 0x000fea000383ffff */
.L_x_10198:
[----:B--2---:R2:W3:Y:S02]  /*24560*/  SYNCS.PHASECHK.TRANS64.TRYWAIT P0, [R4+URZ+0x19c80], R3 ;  /* 0x019c8003040075a7 */ /* 0x0044e4000800017f */
[----:B---3--:R-:W-:Y:S05]  /*24570*/  @!P0 NANOSLEEP.SYNCS 0x989680 ;  /* 0x009896800000895d */ /* 0x008fea0003900000 */
[----:B------:R-:W3:Y:S02]  /*24580*/  @!P0 SYNCS.PHASECHK.TRANS64 P0, [R4+URZ+0x19c80], R3 ;  /* 0x019c8003040085a7 */ /* 0x000ee4000800007f */
[----:B---3--:R-:W-:Y:S05]  /*24590*/  @!P0 BRA `(.L_x_10198) ;  /* 0xfffffffc00f08947 */ /* 0x008fea000383ffff */
[----:B------:R-:W-:Y:S05]  /*245a0*/  BRA `(.L_x_10305) ;  /* 0xffffffb400b87947 */ /* 0x000fea000383ffff */
.L_x_10200:
[----:B---3--:R3:W4:Y:S02]  /*245b0*/  SYNCS.PHASECHK.TRANS64.TRYWAIT P0, [R4+URZ+0x19c40], R3 ;  /* 0x019c4003040075a7 */ /* 0x008724000800017f */
[----:B----4-:R-:W-:Y:S05]  /*245c0*/  @!P0 NANOSLEEP.SYNCS 0x989680 ;  /* 0x009896800000895d */ /* 0x010fea0003900000 */
[----:B------:R-:W4:Y:S02]  /*245d0*/  @!P0 SYNCS.PHASECHK.TRANS64 P0, [R4+URZ+0x19c40], R3 ;  /* 0x019c4003040085a7 */ /* 0x000f24000800007f */
[----:B----4-:R-:W-:Y:S05]  /*245e0*/  @!P0 BRA `(.L_x_10200) ;  /* 0xfffffffc00f08947 */ /* 0x010fea000383ffff */
[----:B------:R-:W-:Y:S05]  /*245f0*/  BRA `(.L_x_10306) ;  /* 0xffffffb800347947 */ /* 0x000fea000383ffff */
.L_x_10204:
        /* <DEDUP_REMOVED lines=9> */
[----:B-----5:R-:W-:Y:S05]  /*24690*/  WARPSYNC.COLLECTIVE R15, `(.L_x_10307) ;  /* 0x000000000f087348 */ /* 0x020fea0003c00000 */
[----:B------:R0:W1:Y:S02]  /*246a0*/  SHFL.IDX P6, R14, R13, R12, R11 ;  /* 0x0000000c0d0e7389 */ /* 0x00006400000c000b */
[----:B01---5:R-:W-:Y:S01]  /*246b0*/  ENDCOLLECTIVE ;  /* 0x000000000000791b */ /* 0x023fe20003800000 */
.L_x_10307:
[----:B------:R-:W-:Y:S02]  /*246c0*/  IMAD.MOV.U32 R13, RZ, RZ, R6 ;  /* 0x000000ffff0d7224 */ /* 0x000fe400078e0006 */
[----:B------:R-:W-:-:S07]  /*246d0*/  IMAD.MOV.U32 R2, RZ, RZ, R14 ;  /* 0x000000ffff027224 */ /* 0x000fce00078e000e */
[----:B------:R-:W-:Y:S05]  /*246e0*/  WARPSYNC.COLLECTIVE R15, `(.L_x_10308) ;  /* 0x000000000f087348 */ /* 0x000fea0003c00000 */
[----:B------:R0:W1:Y:S02]  /*246f0*/  SHFL.IDX P6, R14, R13, R12, R11 ;  /* 0x0000000c0d0e7389 */ /* 0x00006400000c000b */
[----:B01----:R-:W-:Y:S01]  /*24700*/  ENDCOLLECTIVE ;  /* 0x000000000000791b */ /* 0x003fe20003800000 */
.L_x_10308:
[----:B------:R-:W-:Y:S02]  /*24710*/  IMAD.MOV.U32 R13, RZ, RZ, R5 ;  /* 0x000000ffff0d7224 */ /* 0x000fe400078e0005 */
[----:B------:R-:W-:Y:S02]  /*24720*/  IMAD.MOV.U32 R12, RZ, RZ, 0x1 ;  /* 0x00000001ff0c7424 */ /* 0x000fe400078e00ff */
[----:B------:R-:W-:-:S07]  /*24730*/  IMAD.MOV.U32 R3, RZ, RZ, R14 ;  /* 0x000000ffff037224 */ /* 0x000fce00078e000e */
[----:B------:R-:W-:Y:S05]  /*24740*/  WARPSYNC.COLLECTIVE R15, `(.L_x_10309) ;  /* 0x000000000f087348 */ /* 0x000fea0003c00000 */
[----:B------:R0:W1:Y:S02]  /*24750*/  SHFL.IDX P6, R14, R13, R12, R11 ;  /* 0x0000000c0d0e7389 */ /* 0x00006400000c000b */
[----:B01----:R-:W-:Y:S01]  /*24760*/  ENDCOLLECTIVE ;  /* 0x000000000000791b */ /* 0x003fe20003800000 */
.L_x_10309:
        /* <DEDUP_REMOVED lines=10> */
.L_x_10310:
[----:B------:R-:W-:Y:S01]  /*24810*/  @!PT LDS RZ, [RZ] ;  /* 0x00000000fffff984 */ /* 0x000fe20000000800 */
[----:B------:R-:W-:Y:S01]  /*24820*/  @!PT LDS RZ, [RZ] ;  /* 0x00000000fffff984 */ /* 0x000fe20000000800 */
[----:B------:R-:W-:Y:S01]  /*24830*/  @!PT LDS RZ, [RZ] ;  /* 0x00000000fffff984 */ /* 0x000fe20000000800 */
[----:B------:R-:W-:Y:S04]  /*24840*/  @!P4 LDGSTS.E.BYPASS.LTC128B.128 [R10+0xf000], desc[UR42][R2.64], !P2 ;  /* 0x0f000000020acfae */ /* 0x000fe8000d101d6a */
[----:B------:R-:W-:Y:S04]  /*24850*/  @!P4 LDGSTS.E.BYPASS.LTC128B.128 [R10+0x10800], desc[UR42][R2.64+0x20], !P1 ;  /* 0x10800020020acfae */ /* 0x000fe8000c901d6a */
[----:B------:R0:W-:Y:S01]  /*24860*/  @!P4 LDGSTS.E.BYPASS.LTC128B.128 [R10+0x12000], desc[UR42][R2.64+0x40], !P0 ;  /* 0x12000040020acfae */ /* 0x0001e2000c101d6a */
[----:B------:R-:W-:Y:S02]  /*24870*/  IMAD.MOV.U32 R13, RZ, RZ, R7 ;  /* 0x000000ffff0d7224 */ /* 0x000fe400078e0007 */
[----:B------:R-:W-:-:S02]  /*24880*/  IMAD.MOV.U32 R12, RZ, RZ, RZ ;  /* 0x000000ffff0c7224 */ /* 0x000fc400078e00ff */
[----:B0-----:R-:W-:Y:S02]  /*24890*/  VIADD R3, R0, 0x40 ;  /* 0x0000004000037836 */ /* 0x001fe40000000000 */
[----:B------:R-:W-:-:S07]  /*248a0*/  IMAD.MOV.U32 R6, RZ, RZ, R14 ;  /* 0x000000ffff067224 */ /* 0x000fce00078e000e */
[----:B------:R-:W-:Y:S05]  /*248b0*/  WARPSYNC.COLLECTIVE R15, `(.L_x_10311) ;  /* 0x000000000f087348 */ /* 0x000fea0003c00000 */
[----:B------:R0:W1:Y:S02]  /*248c0*/  SHFL.IDX P6, R14, R13, R12, R11 ;  /* 0x0000000c0d0e7389 */ /* 0x00006400000c000b */
[----:B01----:R-:W-:Y:S01]  /*248d0*/  ENDCOLLECTIVE ;  /* 0x000000000000791b */ /* 0x003fe20003800000 */
.L_x_10311:
[----:B------:R-:W-:-:S13]  /*248e0*/  ISETP.GE.AND P4, PT, R3, R4, PT ;  /* 0x000000040300720c */ /* 0x000fda0003f86270 */
[----:B------:R-:W-:Y:S01]  /*248f0*/  @!P4 IADD3 R2, P3, R20, R6, RZ ;  /* 0x000000061402c210 */ /* 0x000fe20007f7e0ff */
[----:B------:R-:W-:-:S04]  /*24900*/  IMAD.MOV.U32 R13, RZ, RZ, R8 ;  /* 0x000000ffff0d7224 */ /* 0x000fc800078e0008 */
[----:B------:R-:W-:-:S05]  /*24910*/  @!P4 IMAD.X R3, RZ, RZ, R5, P3 ;  /* 0x000000ffff03c224 */ /* 0x000fca00018e0605 */
        /* <DEDUP_REMOVED lines=10> */
.L_x_10312:
[----:B------:R-:W-:Y:S01]  /*249c0*/  IMAD.MOV.U32 R2, RZ, RZ, R14 ;  /* 0x000000ffff027224 */ /* 0x000fe200078e000e */
[----:B------:R-:W-:Y:S06]  /*249d0*/  BRA `(.L_x_10313) ;  /* 0xffffffc0000c7947 */ /* 0x000fec000383ffff */
.L_x_10209:
[----:B--2---:R2:W3:Y:S02]  /*249e0*/  SYNCS.PHASECHK.TRANS64.TRYWAIT P0, [R19+URZ+0x19c20], R0 ;  /* 0x019c2000130075a7 */ /* 0x0044e4000800017f */
[----:B---3--:R-:W-:Y:S05]  /*249f0*/  @!P0 NANOSLEEP.SYNCS 0x989680 ;  /* 0x009896800000895d */ /* 0x008fea0003900000 */
[----:B------:R-:W3:Y:S02]  /*24a00*/  @!P0 SYNCS.PHASECHK.TRANS64 P0, [R19+URZ+0x19c20], R0 ;  /* 0x019c2000130085a7 */ /* 0x000ee4000800007f */
[----:B---3--:R-:W-:Y:S05]  /*24a10*/  @!P0 BRA `(.L_x_10209) ;  /* 0xfffffffc00f08947 */ /* 0x008fea000383ffff */
[----:B------:R-:W-:Y:S05]  /*24a20*/  BRA `(.L_x_10314) ;  /* 0xffffffc0007c7947 */ /* 0x000fea000383ffff */
.L_x_10215:
[----:B--2---:R2:W3:Y:S02]  /*24a30*/  SYNCS.PHASECHK.TRANS64.TRYWAIT P0, [R6+URZ+0x19c80], R5 ;  /* 0x019c8005060075a7 */ /* 0x0044e4000800017f */
[----:B---3--:R-:W-:Y:S05]  /*24a40*/  @!P0 NANOSLEEP.SYNCS 0x989680 ;  /* 0x009896800000895d */ /* 0x008fea0003900000 */
[----:B------:R-:W3:Y:S02]  /*24a50*/  @!P0 SYNCS.PHASECHK.TRANS64 P0, [R6+URZ+0x19c80], R5 ;  /* 0x019c8005060085a7 */ /* 0x000ee4000800007f */
[----:B---3--:R-:W-:Y:S05]  /*24a60*/  @!P0 BRA `(.L_x_10215) ;  /* 0xfffffffc00f08947 */ /* 0x008fea000383ffff */
[----:B------:R-:W-:Y:S05]  /*24a70*/  BRA `(.L_x_10315) ;  /* 0xffffffc400287947 */ /* 0x000fea000383ffff */
.L_x_10222:
[----:B-1----:R1:W3:Y:S02]  /*24a80*/  SYNCS.PHASECHK.TRANS64.TRYWAIT P0, [R6+URZ+0x19c40], R5 ;  /* 0x019c4005060075a7 */ /* 0x0022e4000800017f */
[----:B---3--:R-:W-:Y:S05]  /*24a90*/  @!P0 NANOSLEEP.SYNCS 0x989680 ;  /* 0x009896800000895d */ /* 0x008fea0003900000 */
[----:B------:R-:W3:Y:S02]  /*24aa0*/  @!P0 SYNCS.PHASECHK.TRANS64 P0, [R6+URZ+0x19c40], R5 ;  /* 0x019c4005060085a7 */ /* 0x000ee4000800007f */
[----:B---3--:R-:W-:Y:S05]  /*24ab0*/  @!P0 BRA `(.L_x_10222) ;  /* 0xfffffffc00f08947 */ /* 0x008fea000383ffff */
[----:B------:R-:W-:Y:S05]  /*24ac0*/  BRA `(.L_x_10316) ;  /* 0xffffffc800247947 */ /* 0x000fea000383ffff */
.L_x_10230:
[----:B--2---:R2:W3:Y:S02]  /*24ad0*/  SYNCS.PHASECHK.TRANS64.TRYWAIT P0, [R3+URZ+0x19c70], R4 ;  /* 0x019c7004030075a7 */ /* 0x0044e4000800017f */
[----:B---3--:R-:W-:Y:S05]  /*24ae0*/  @!P0 NANOSLEEP.SYNCS 0x989680 ;  /* 0x009896800000895d */ /* 0x008fea0003900000 */
[----:B------:R-:W3:Y:S02]  /*24af0*/  @!P0 SYNCS.PHASECHK.TRANS64 P0, [R3+URZ+0x19c70], R4 ;  /* 0x019c7004030085a7 */ /* 0x000ee4000800007f */
[----:B---3--:R-:W-:Y:S05]  /*24b00*/  @!P0 BRA `(.L_x_10230) ;  /* 0xfffffffc00f08947 */ /* 0x008fea000383ffff */
[----:B------:R-:W-:Y:S05]  /*24b10*/  BRA `(.L_x_10317) ;  /* 0xffffffcc00387947 */ /* 0x000fea000383ffff */
.L_x_10232:
[----:B--2---:R2:W3:Y:S02]  /*24b20*/  SYNCS.PHASECHK.TRANS64.TRYWAIT P0, [R3+URZ+0x19c60], R4 ;  /* 0x019c6004030075a7 */ /* 0x0044e4000800017f */
[----:B---3--:R-:W-:Y:S05]  /*24b30*/  @!P0 NANOSLEEP.SYNCS 0x989680 ;  /* 0x009896800000895d */ /* 0x008fea0003900000 */
[----:B------:R-:W3:Y:S02]  /*24b40*/  @!P0 SYNCS.PHASECHK.TRANS64 P0, [R3+URZ+0x19c60], R4 ;  /* 0x019c6004030085a7 */ /* 0x000ee4000800007f */
[----:B---3--:R-:W-:Y:S05]  /*24b50*/  @!P0 BRA `(.L_x_10232) ;  /* 0xfffffffc00f08947 */ /* 0x008fea000383ffff */
[----:B------:R-:W-:Y:S05]  /*24b60*/  BRA `(.L_x_10318) ;  /* 0xffffffcc00407947 */ /* 0x000fea000383ffff */
.L_x_10239:
[----:B-1----:R1:W2:Y:S02]  /*24b70*/  SYNCS.PHASECHK.TRANS64.TRYWAIT P1, [R0+URZ+0x19c70], R3 ;  /* 0x019c7003000075a7 */ /* 0x0022a4000802017f */
[----:B--2---:R-:W-:Y:S05]  /*24b80*/  @!P1 NANOSLEEP.SYNCS 0x989680 ;  /* 0x009896800000995d */ /* 0x004fea0003900000 */
[----:B------:R-:W2:Y:S02]  /*24b90*/  @!P1 SYNCS.PHASECHK.TRANS64 P1, [R0+URZ+0x19c70], R3 ;  /* 0x019c7003000095a7 */ /* 0x000ea4000802007f */
[----:B--2---:R-:W-:Y:S05]  /*24ba0*/  @!P1 BRA `(.L_x_10239) ;  /* 0xfffffffc00f09947 */ /* 0x004fea000383ffff */
[----:B------:R-:W-:Y:S05]  /*24bb0*/  BRA `(.L_x_10319) ;  /* 0xffffffd000ec7947 */ /* 0x000fea000383ffff */
.L_x_10241:
[----:B-1----:R1:W2:Y:S02]  /*24bc0*/  SYNCS.PHASECHK.TRANS64.TRYWAIT P1, [R0+URZ+0x19c60], R3 ;  /* 0x019c6003000075a7 */ /* 0x0022a4000802017f */
[----:B--2---:R-:W-:Y:S05]  /*24bd0*/  @!P1 NANOSLEEP.SYNCS 0x989680 ;  /* 0x009896800000995d */ /* 0x004fea0003900000 */
[----:B------:R-:W2:Y:S02]  /*24be0*/  @!P1 SYNCS.PHASECHK.TRANS64 P1, [R0+URZ+0x19c60], R3 ;  /* 0x019c6003000095a7 */ /* 0x000ea4000802007f */
[----:B--2---:R-:W-:Y:S05]  /*24bf0*/  @!P1 BRA `(.L_x_10241) ;  /* 0xfffffffc00f09947 */ /* 0x004fea000383ffff */
[----:B------:R-:W-:Y:S05]  /*24c00*/  BRA `(.L_x_10320) ;  /* 0xffffffd000f47947 */ /* 0x000fea000383ffff */
.L_x_10245:
[----:B------:R-:W-:Y:S01]  /*24c10*/  BSSY B0, `(.L_x_10321) ;  /* 0x0000008000007945 */ /* 0x000fe20003800000 */
[----:B------:R-:W-:Y:S02]  /*24c20*/  IMAD.MOV.U32 R13, RZ, RZ, R24 ;  /* 0x000000ffff0d7224 */ /* 0x000fe400078e0018 */
[----:B------:R-:W-:Y:S02]  /*24c30*/  IMAD.MOV.U32 R12, RZ, RZ, RZ ;  /* 0x000000ffff0c7224 */ /* 0x000fe400078e00ff */
[----:B------:R-:W-:Y:S02]  /*24c40*/  IMAD.MOV.U32 R11, RZ, RZ, 0x1f ;  /* 0x0000001fff0b7424 */ /* 0x000fe400078e00ff */
[----:B------:R-:W-:-:S07]  /*24c50*/  IMAD.MOV.U32 R15, RZ, RZ, -0x1 ;  /* 0xffffffffff0f7424 */ /* 0x000fce00078e00ff */
[----:B--23--:R-:W-:Y:S05]  /*24c60*/  WARPSYNC.COLLECTIVE R15, `(.L_x_10322) ;  /* 0x000000000f087348 */ /* 0x00cfea0003c00000 */
[----:B------:R0:W1:Y:S02]  /*24c70*/  SHFL.IDX P6, R14, R13, R12, R11 ;  /* 0x0000000c0d0e7389 */ /* 0x00006400000c000b */
[----:B0123--:R-:W-:Y:S01]  /*24c80*/  ENDCOLLECTIVE ;  /* 0x000000000000791b */ /* 0x00ffe20003800000 */
.L_x_10322:
[----:B------:R-:W-:Y:S05]  /*24c90*/  BSYNC B0 ;  /* 0x0000000000007941 */ /* 0x000fea0003800000 */
.L_x_10321:
        /* <DEDUP_REMOVED lines=9> */
.L_x_10323:
[----:B------:R-:W-:Y:S02]  /*24d30*/  ULDC UR4, c[0x0][0xc3c] ;  /* 0x00030f0000047ab9 */ /* 0x000fe40000000800 */
[----:B------:R-:W-:-:S13]  /*24d40*/  ISETP.GE.OR P1, PT, R8, UR4, !P0 ;  /* 0x0000000408007c0c */ /* 0x000fda000c726670 */
[----:B------:R-:W0:Y:S08]  /*24d50*/  @!P1 LDC.64 R2, c[0x0][0xc80] ;  /* 0x00032000ff029b82 */ /* 0x000e300000000a00 */
[----:B------:R-:W1:Y:S01]  /*24d60*/  @!P1 LDC.64 R4, c[0x0][0xc78] ;  /* 0x00031e00ff049b82 */ /* 0x000e620000000a00 */
[----:B------:R-:W-:Y:S01]  /*24d70*/  CS2R R24, SRZ ;  /* 0x0000000000187805 */ /* 0x000fe2000001ff00 */
[----:B------:R-:W-:-:S02]  /*24d80*/  IMAD.MOV.U32 R11, RZ, RZ, RZ ;  /* 0x000000ffff0b7224 */ /* 0x000fc400078e00ff */
[----:B------:R-:W-:Y:S02]  /*24d90*/  IMAD.MOV.U32 R6, RZ, RZ, R14 ;  /* 0x000000ffff067224 */ /* 0x000fe400078e000e */
[----:B0-----:R-:W-:-:S05]  /*24da0*/  @!P1 IMAD.WIDE R2, R8, 0x4, R2 ;  /* 0x0000000408029825 */ /* 0x001fca00078e0202 */
[----:B------:R1:W2:Y:S02]  /*24db0*/  @!P1 LDG.E R7, desc[UR42][R2.64] ;  /* 0x0000002a02079981 */ /* 0x0002a4000c1e1900 */
[----:B-1----:R-:W-:-:S05]  /*24dc0*/  @!P1 IMAD.WIDE R2, R8, 0x4, R4 ;  /* 0x0000000408029825 */ /* 0x002fca00078e0204 */
[----:B------:R-:W3:Y:S01]  /*24dd0*/  @!P1 LDG.E R4, desc[UR42][R2.64] ;  /* 0x0000002a02049981 */ /* 0x000ee2000c1e1900 */
[C---:B------:R-:W-:Y:S02]  /*24de0*/  ISETP.GE.U32.AND P2, PT, R9.reuse, 0x2, PT ;  /* 0x000000020900780c */ /* 0x040fe40003f46070 */
        /* <DEDUP_REMOVED lines=12> */
.L_x_10324:
[----:B------:R-:W-:Y:S01]  /*24eb0*/  IMAD.MOV.U32 R12, RZ, RZ, 0x2 ;  /* 0x00000002ff0c7424 */ /* 0x000fe200078e00ff */
[----:B------:R-:W-:-:S05]  /*24ec0*/  SEL R3, R14, RZ, P1 ;  /* 0x000000ff0e037207 */ /* 0x000fca0000800000 */
[----:B------:R-:W-:-:S04]  /*24ed0*/  IMAD.IADD R2, R2, 0x1, R3 ;  /* 0x0000000102027824 */ /* 0x000fc800078e0203 */
[----:B------:R-:W-:-:S07]  /*24ee0*/  IMAD.MOV.U32 R13, RZ, RZ, R2 ;  /* 0x000000ffff0d7224 */ /* 0x000fce00078e0002 */
[----:B------:R-:W-:Y:S05]  /*24ef0*/  WARPSYNC.COLLECTIVE R15, `(.L_x_10325) ;  /* 0x000000000f087348 */ /* 0x000fea0003c00000 */
[----:B------:R0:W1:Y:S02]  /*24f00*/  SHFL.UP P6, R14, R13, R12, R11 ;  /* 0x0400000c0d0e7389 */ /* 0x00006400000c000b */
[----:B01----:R-:W-:Y:S01]  /*24f10*/  ENDCOLLECTIVE ;  /* 0x000000000000791b */ /* 0x003fe20003800000 */
.L_x_10325:
[----:B------:R-:W-:Y:S01]  /*24f20*/  IMAD.MOV.U32 R12, RZ, RZ, 0x4 ;  /* 0x00000004ff0c7424 */ /* 0x000fe200078e00ff */
[----:B------:R-:W-:-:S05]  /*24f30*/  SEL R3, R14, RZ, P2 ;  /* 0x000000ff0e037207 */ /* 0x000fca0001000000 */
[----:B------:R-:W-:-:S04]  /*24f40*/  IMAD.IADD R2, R2, 0x1, R3 ;  /* 0x0000000102027824 */ /* 0x000fc800078e0203 */
[----:B------:R-:W-:-:S07]  /*24f50*/  IMAD.MOV.U32 R13, RZ, RZ, R2 ;  /* 0x000000ffff0d7224 */ /* 0x000fce00078e0002 */
[----:B------:R-:W-:Y:S05]  /*24f60*/  WARPSYNC.COLLECTIVE R15, `(.L_x_10326) ;  /* 0x000000000f087348 */ /* 0x000fea0003c00000 */
[----:B------:R0:W1:Y:S02]  /*24f70*/  SHFL.UP P6, R14, R13, R12, R11 ;  /* 0x0400000c0d0e7389 */ /* 0x00006400000c000b */
[----:B01----:R-:W-:Y:S01]  /*24f80*/  ENDCOLLECTIVE ;  /* 0x000000000000791b */ /* 0x003fe20003800000 */
.L_x_10326:
[----:B------:R-:W-:Y:S01]  /*24f90*/  IMAD.MOV.U32 R12, RZ, RZ, 0x8 ;  /* 0x00000008ff0c7424 */ /* 0x000fe200078e00ff */
[----:B------:R-:W-:-:S05]  /*24fa0*/  SEL R3, R14, RZ, P3 ;  /* 0x000000ff0e037207 */ /* 0x000fca0001800000 */
[----:B------:R-:W-:-:S04]  /*24fb0*/  IMAD.IADD R2, R2, 0x1, R3 ;  /* 0x0000000102027824 */ /* 0x000fc800078e0203 */
[----:B------:R-:W-:-:S07]  /*24fc0*/  IMAD.MOV.U32 R13, RZ, RZ, R2 ;  /* 0x000000ffff0d7224 */ /* 0x000fce00078e0002 */
[----:B------:R-:W-:Y:S05]  /*24fd0*/  WARPSYNC.COLLECTIVE R15, `(.L_x_10327) ;  /* 0x000000000f087348 */ /* 0x000fea0003c00000 */
[----:B------:R0:W1:Y:S02]  /*24fe0*/  SHFL.UP P6, R14, R13, R12, R11 ;  /* 0x0400000c0d0e7389 */ /* 0x00006400000c000b */
[----:B01----:R-:W-:Y:S01]  /*24ff0*/  ENDCOLLECTIVE ;  /* 0x000000000000791b */ /* 0x003fe20003800000 */
.L_x_10327:
[----:B------:R-:W-:Y:S01]  /*25000*/  IMAD.MOV.U32 R12, RZ, RZ, 0x10 ;  /* 0x00000010ff0c7424 */ /* 0x000fe200078e00ff */
[----:B------:R-:W-:-:S05]  /*25010*/  SEL R3, R14, RZ, P4 ;  /* 0x000000ff0e037207 */ /* 0x000fca0002000000 */
[----:B------:R-:W-:-:S04]  /*25020*/  IMAD.IADD R2, R2, 0x1, R3 ;  /* 0x0000000102027824 */ /* 0x000fc800078e0203 */
[----:B------:R-:W-:-:S07]  /*25030*/  IMAD.MOV.U32 R13, RZ, RZ, R2 ;  /* 0x000000ffff0d7224 */ /* 0x000fce00078e0002 */
[----:B------:R-:W-:Y:S05]  /*25040*/  WARPSYNC.COLLECTIVE R15, `(.L_x_10328) ;  /* 0x000000000f087348 */ /* 0x000fea0003c00000 */
[----:B------:R0:W1:Y:S02]  /*25050*/  SHFL.UP P6, R14, R13, R12, R11 ;  /* 0x0400000c0d0e7389 */ /* 0x00006400000c000b */
[----:B01----:R-:W-:Y:S01]  /*25060*/  ENDCOLLECTIVE ;  /* 0x000000000000791b */ /* 0x003fe20003800000 */
.L_x_10328:
[----:B------:R-:W-:Y:S02]  /*25070*/  IMAD.MOV.U32 R12, RZ, RZ, 0x1f ;  /* 0x0000001fff0c7424 */ /* 0x000fe400078e00ff */
[----:B------:R-:W-:Y:S01]  /*25080*/  IMAD.MOV.U32 R11, RZ, RZ, 0x1f ;  /* 0x0000001fff0b7424 */ /* 0x000fe200078e00ff */
[----:B------:R-:W-:-:S05]  /*25090*/  SEL R3, R14, RZ, P5 ;  /* 0x000000ff0e037207 */ /* 0x000fca0002800000 */
[----:B------:R-:W-:-:S04]  /*250a0*/  IMAD.IADD R2, R2, 0x1, R3 ;  /* 0x0000000102027824 */ /* 0x000fc800078e0203 */
[----:B------:R-:W-:-:S07]  /*250b0*/  IMAD.MOV.U32 R13, RZ, RZ, R2 ;  /* 0x000000ffff0d7224 */ /* 0x000fce00078e0002 */
[----:B------:R-:W-:Y:S05]  /*250c0*/  WARPSYNC.COLLECTIVE R15, `(.L_x_10329) ;  /* 0x000000000f087348 */ /* 0x000fea0003c00000 */
[----:B------:R0:W1:Y:S02]  /*250d0*/  SHFL.IDX P6, R14, R13, R12, R11 ;  /* 0x0000000c0d0e7389 */ /* 0x00006400000c000b */
[----:B01----:R-:W-:Y:S01]  /*250e0*/  ENDCOLLECTIVE ;  /* 0x000000000000791b */ /* 0x003fe20003800000 */
.L_x_10329:
[----:B------:R-:W-:Y:S01]  /*250f0*/  IMAD.MOV.U32 R3, RZ, RZ, R14 ;  /* 0x000000ffff037224 */ /* 0x000fe200078e000e */
[----:B------:R-:W-:Y:S06]  /*25100*/  BRA `(.L_x_10330) ;  /* 0xffffffd400d07947 */ /* 0x000fec000383ffff */
.L_x_10248:
[----:B------:R-:W-:Y:S01]  /*25110*/  BSSY B0, `(.L_x_10331) ;  /* 0x0000008000007945 */ /* 0x000fe20003800000 */
[----:B------:R-:W-:Y:S02]  /*25120*/  IMAD.MOV.U32 R13, RZ, RZ, R2 ;  /* 0x000000ffff0d7224 */ /* 0x000fe400078e0002 */
[----:B------:R-:W-:Y:S02]  /*25130*/  IMAD.MOV.U32 R12, RZ, RZ, 0x1 ;  /* 0x00000001ff0c7424 */ /* 0x000fe400078e00ff */
[----:B------:R-:W-:Y:S02]  /*25140*/  IMAD.MOV.U32 R11, RZ, RZ, RZ ;  /* 0x000000ffff0b7224 */ /* 0x000fe400078e00ff */
[----:B------:R-:W-:-:S07]  /*25150*/  IMAD.MOV.U32 R15, RZ, RZ, -0x1 ;  /* 0xffffffffff0f7424 */ /* 0x000fce00078e00ff */
[----:B--2---:R-:W-:Y:S05]  /*25160*/  WARPSYNC.COLLECTIVE R15, `(.L_x_10332) ;  /* 0x000000000f087348 */ /* 0x004fea0003c00000 */
[----:B------:R0:W1:Y:S02]  /*25170*/  SHFL.UP P6, R14, R13, R12, R11 ;  /* 0x0400000c0d0e7389 */ /* 0x00006400000c000b */
[----:B012---:R-:W-:Y:S01]  /*25180*/  ENDCOLLECTIVE ;  /* 0x000000000000791b */ /* 0x007fe20003800000 */
.L_x_10332:
[----:B------:R-:W-:Y:S05]  /*25190*/  BSYNC B0 ;  /* 0x0000000000007941 */ /* 0x000fea0003800000 */
.L_x_10331:
[----:B------:R-:W-:Y:S01]  /*251a0*/  SEL R3, R14, RZ, P1 ;  /* 0x000000ff0e037207 */ /* 0x000fe20000800000 */
[----:B------:R-:W-:Y:S02]  /*251b0*/  IMAD.MOV.U32 R12, RZ, RZ, 0x2 ;  /* 0x00000002ff0c7424 */ /* 0x000fe400078e00ff */
[----:B------:R-:W-:Y:S02]  /*251c0*/  IMAD.MOV.U32 R11, RZ, RZ, RZ ;  /* 0x000000ffff0b7224 */ /* 0x000fe400078e00ff */
[----:B------:R-:W-:Y:S02]  /*251d0*/  IMAD.IADD R2, R2, 0x1, R3 ;  /* 0x0000000102027824 */ /* 0x000fe400078e0203 */
[----:B------:R-:W-:Y:S02]  /*251e0*/  IMAD.MOV.U32 R15, RZ, RZ, -0x1 ;  /* 0xffffffffff0f7424 */ /* 0x000fe400078e00ff */
[----:B------:R-:W-:-:S07]  /*251f0*/  IMAD.MOV.U32 R13, RZ, RZ, R2 ;  /* 0x000000ffff0d7224 */ /* 0x000fce00078e0002 */
[----:B------:R-:W-:Y:S05]  /*25200*/  WARPSYNC.COLLECTIVE R15, `(.L_x_10333) ;  /* 0x000000000f087348 */ /* 0x000fea0003c00000 */
[----:B------:R0:W1:Y:S02]  /*25210*/  SHFL.UP P6, R14, R13, R12, R11 ;  /* 0x0400000c0d0e7389 */ /* 0x00006400000c000b */
[----:B01----:R-:W-:Y:S01]  /*25220*/  ENDCOLLECTIVE ;  /* 0x000000000000791b */ /* 0x003fe20003800000 */
.L_x_10333:
[----:B------:R-:W-:Y:S01]  /*25230*/  IMAD.MOV.U32 R12, RZ, RZ, 0x4 ;  /* 0x00000004ff0c7424 */ /* 0x000fe200078e00ff */
[----:B------:R-:W-:-:S05]  /*25240*/  SEL R3, R14, RZ, P2 ;  /* 0x000000ff0e037207 */ /* 0x000fca0001000000 */
[----:B------:R-:W-:-:S04]  /*25250*/  IMAD.IADD R2, R2, 0x1, R3 ;  /* 0x0000000102027824 */ /* 0x000fc800078e0203 */
[----:B------:R-:W-:-:S07]  /*25260*/  IMAD.MOV.U32 R13, RZ, RZ, R2 ;  /* 0x000000ffff0d7224 */ /* 0x000fce00078e0002 */
[----:B------:R-:W-:Y:S05]  /*25270*/  WARPSYNC.COLLECTIVE R15, `(.L_x_10334) ;  /* 0x000000000f087348 */ /* 0x000fea0003c00000 */
[----:B------:R0:W1:Y:S02]  /*25280*/  SHFL.UP P6, R14, R13, R12, R11 ;  /* 0x0400000c0d0e7389 */ /* 0x00006400000c000b */
[----:B01----:R-:W-:Y:S01]  /*25290*/  ENDCOLLECTIVE ;  /* 0x000000000000791b */ /* 0x003fe20003800000 */
.L_x_10334:
[----:B------:R-:W-:Y:S01]  /*252a0*/  IMAD.MOV.U32 R12, RZ, RZ, 0x8 ;  /* 0x00000008ff0c7424 */ /* 0x000fe200078e00ff */
[----:B------:R-:W-:-:S05]  /*252b0*/  SEL R3, R14, RZ, P3 ;  /* 0x000000ff0e037207 */ /* 0x000fca0001800000 */
[----:B------:R-:W-:-:S04]  /*252c0*/  IMAD.IADD R2, R2, 0x1, R3 ;  /* 0x0000000102027824 */ /* 0x000fc800078e0203 */
[----:B------:R-:W-:-:S07]  /*252d0*/  IMAD.MOV.U32 R13, RZ, RZ, R2 ;  /* 0x000000ffff0d7224 */ /* 0x000fce00078e0002 */
[----:B------:R-:W-:Y:S05]  /*252e0*/  WARPSYNC.COLLECTIVE R15, `(.L_x_10335) ;  /* 0x000000000f087348 */ /* 0x000fea0003c00000 */
[----:B------:R0:W1:Y:S02]  /*252f0*/  SHFL.UP P6, R14, R13, R12, R11 ;  /* 0x0400000c0d0e7389 */ /* 0x00006400000c000b */
[----:B01----:R-:W-:Y:S01]  /*25300*/  ENDCOLLECTIVE ;  /* 0x000000000000791b */ /* 0x003fe20003800000 */
.L_x_10335:
[----:B------:R-:W-:Y:S01]  /*25310*/  IMAD.MOV.U32 R12, RZ, RZ, 0x10 ;  /* 0x00000010ff0c7424 */ /* 0x000fe200078e00ff */
[----:B------:R-:W-:-:S05]  /*25320*/  SEL R3, R14, RZ, P4 ;  /* 0x000000ff0e037207 */ /* 0x000fca0002000000 */
[----:B------:R-:W-:-:S04]  /*25330*/  IMAD.IADD R2, R2, 0x1, R3 ;  /* 0x0000000102027824 */ /* 0x000fc800078e0203 */
[----:B------:R-:W-:-:S07]  /*25340*/  IMAD.MOV.U32 R13, RZ, RZ, R2 ;  /* 0x000000ffff0d7224 */ /* 0x000fce00078e0002 */
[----:B------:R-:W-:Y:S05]  /*25350*/  WARPSYNC.COLLECTIVE R15, `(.L_x_10336) ;  /* 0x000000000f087348 */ /* 0x000fea0003c00000 */
[----:B------:R0:W1:Y:S02]  /*25360*/  SHFL.UP P6, R14, R13, R12, R11 ;  /* 0x0400000c0d0e7389 */ /* 0x00006400000c000b */
[----:B01----:R-:W-:Y:S01]  /*25370*/  ENDCOLLECTIVE ;  /* 0x000000000000791b */ /* 0x003fe20003800000 */
.L_x_10336:
        /* <DEDUP_REMOVED lines=8> */
.L_x_10337:
[----:B------:R-:W-:Y:S01]  /*25400*/  IMAD.MOV.U32 R3, RZ, RZ, R14 ;  /* 0x000000ffff037224 */ /* 0x000fe200078e000e */
[----:B------:R-:W-:Y:S06]  /*25410*/  BRA `(.L_x_10338) ;  /* 0xffffffd400b07947 */ /* 0x000fec000383ffff */
.L_x_10250:
[----:B------:R-:W-:Y:S01]  /*25420*/  BSSY B0, `(.L_x_10339) ;  /* 0x0000006000007945 */ /* 0x000fe20003800000 */
[----:B------:R-:W-:Y:S01]  /*25430*/  PLOP3.LUT P6, PT, P6, PT, PT, 0x8, 0x0 ;  /* 0x000000000000781c */ /* 0x000fe200037ce170 */
[----:B------:R-:W-:-:S12]  /*25440*/  IMAD.MOV.U32 R15, RZ, RZ, -0x1 ;  /* 0xffffffffff0f7424 */ /* 0x000fd800078e00ff */
[----:B0-2---:R-:W-:Y:S05]  /*25450*/  WARPSYNC.COLLECTIVE R15, `(.L_x_10340) ;  /* 0x000000000f087348 */ /* 0x005fea0003c00000 */
[----:B------:R-:W-:Y:S01]  /*25460*/  VOTE.ANY R14, PT, P6 ;  /* 0x00000000000e7806 */ /* 0x000fe200030e0100 */
[----:B0-2---:R-:W-:Y:S06]  /*25470*/  ENDCOLLECTIVE ;  /* 0x000000000000791b */ /* 0x005fec0003800000 */
.L_x_10340:
[----:B------:R-:W-:Y:S05]  /*25480*/  BSYNC B0 ;  /* 0x0000000000007941 */ /* 0x000fea0003800000 */
.L_x_10339:
[----:B------:R-:W-:Y:S02]  /*25490*/  IMAD.MOV.U32 R3, RZ, RZ, R14 ;  /* 0x000000ffff037224 */ /* 0x000fe400078e000e */
[----:B------:R-:W-:Y:S02]  /*254a0*/  IMAD.MOV.U32 R13, RZ, RZ, R25 ;  /* 0x000000ffff0d7224 */ /* 0x000fe400078e0019 */
[----:B------:R-:W0:Y:S01]  /*254b0*/  POPC R6, R3 ;  /* 0x0000000300067309 */ /* 0x000e220000000000 */
[----:B------:R-:W-:Y:S02]  /*254c0*/  IMAD.MOV.U32 R11, RZ, RZ, 0x1f ;  /* 0x0000001fff0b7424 */ /* 0x000fe400078e00ff */
[----:B------:R-:W-:Y:S02]  /*254d0*/  IMAD.MOV.U32 R15, RZ, RZ, -0x1 ;  /* 0xffffffffff0f7424 */ /* 0x000fe400078e00ff */
[----:B0-----:R-:W-:Y:S02]  /*254e0*/  IMAD.MOV.U32 R12, RZ, RZ, R6 ;  /* 0x000000ffff0c7224 */ /* 0x001fe400078e0006 */
[----:B------:R-:W-:-:S07]  /*254f0*/  IMAD.IADD R27, R6, 0x1, R27 ;  /* 0x00000001061b7824 */ /* 0x000fce00078e021b */
[----:B------:R-:W-:Y:S05]  /*25500*/  WARPSYNC.COLLECTIVE R15, `(.L_x_10341) ;  /* 0x000000000f087348 */ /* 0x000fea0003c00000 */
[----:B------:R0:W1:Y:S02]  /*25510*/  SHFL.IDX P6, R14, R13, R12, R11 ;  /* 0x0000000c0d0e7389 */ /* 0x00006400000c000b */
[----:B01----:R-:W-:Y:S01]  /*25520*/  ENDCOLLECTIVE ;  /* 0x000000000000791b */ /* 0x003fe20003800000 */
.L_x_10341:
[----:B------:R-:W-:Y:S02]  /*25530*/  IMAD.MOV.U32 R13, RZ, RZ, R7 ;  /* 0x000000ffff0d7224 */ /* 0x000fe400078e0007 */
[----:B------:R-:W-:-:S07]  /*25540*/  IMAD.MOV.U32 R25, RZ, RZ, R14 ;  /* 0x000000ffff197224 */ /* 0x000fce00078e000e */
[----:B------:R-:W-:Y:S05]  /*25550*/  WARPSYNC.COLLECTIVE R15, `(.L_x_10342) ;  /* 0x000000000f087348 */ /* 0x000fea0003c00000 */
[----:B------:R0:W1:Y:S02]  /*25560*/  SHFL.IDX P6, R14, R13, R12, R11 ;  /* 0x0000000c0d0e7389 */ /* 0x00006400000c000b */
[----:B01----:R-:W-:Y:S01]  /*25570*/  ENDCOLLECTIVE ;  /* 0x000000000000791b */ /* 0x003fe20003800000 */
.L_x_10342:
[----:B------:R-:W-:Y:S01]  /*25580*/  IMAD.MOV.U32 R7, RZ, RZ, R14 ;  /* 0x000000ffff077224 */ /* 0x000fe200078e000e */
[----:B------:R-:W-:Y:S06]  /*25590*/  BRA `(.L_x_10343) ;  /* 0xffffffd400907947 */ /* 0x000fec000383ffff */
.L_x_10252:
[----:B------:R-:W-:Y:S01]  /*255a0*/  BSSY B0, `(.L_x_10344) ;  /* 0x0000008000007945 */ /* 0x000fe20003800000 */
[----:B------:R-:W-:Y:S02]  /*255b0*/  IMAD.MOV.U32 R13, RZ, RZ, R2 ;  /* 0x000000ffff0d7224 */ /* 0x000fe400078e0002 */
[----:B------:R-:W-:Y:S02]  /*255c0*/  IMAD.MOV.U32 R12, RZ, RZ, R6 ;  /* 0x000000ffff0c7224 */ /* 0x000fe400078e0006 */
[----:B------:R-:W-:Y:S02]  /*255d0*/  IMAD.MOV.U32 R11, RZ, RZ, 0x1f ;  /* 0x0000001fff0b7424 */ /* 0x000fe400078e00ff */
[----:B------:R-:W-:-:S07]  /*255e0*/  IMAD.MOV.U32 R15, RZ, RZ, -0x1 ;  /* 0xffffffffff0f7424 */ /* 0x000fce00078e00ff */
[----:B0-234-:R-:W-:Y:S05]  /*255f0*/  WARPSYNC.COLLECTIVE R15, `(.L_x_10345) ;  /* 0x000000000f087348 */ /* 0x01dfea0003c00000 */
[----:B------:R1:W0:Y:S02]  /*25600*/  SHFL.IDX P6, R14, R13, R12, R11 ;  /* 0x0000000c0d0e7389 */ /* 0x00022400000c000b */
[----:B01234-:R-:W-:Y:S01]  /*25610*/  ENDCOLLECTIVE ;  /* 0x000000000000791b */ /* 0x01ffe20003800000 */
.L_x_10345:
[----:B------:R-:W-:Y:S05]  /*25620*/  BSYNC B0 ;  /* 0x0000000000007941 */ /* 0x000fea0003800000 */
.L_x_10344:
[----:B------:R-:W-:Y:S01]  /*25630*/  IMAD.MOV.U32 R24, RZ, RZ, R14 ;  /* 0x000000ffff187224 */ /* 0x000fe200078e000e */
[----:B------:R-:W-:Y:S06]  /*25640*/  BRA `(.L_x_10251) ;  /* 0xffffffd4007c7947 */ /* 0x000fec000383ffff */
.L_x_10258:
[----:B0-----:R0:W3:Y:S02]  /*25650*/  SYNCS.PHASECHK.TRANS64.TRYWAIT P0, [R6+URZ+0x19c20], R0 ;  /* 0x019c2000060075a7 */ /* 0x0010e4000800017f */
[----:B---3--:R-:W-:Y:S05]  /*25660*/  @!P0 NANOSLEEP.SYNCS 0x989680 ;  /* 0x009896800000895d */ /* 0x008fea0003900000 */
[----:B------:R-:W3:Y:S02]  /*25670*/  @!P0 SYNCS.PHASECHK.TRANS64 P0, [R6+URZ+0x19c20], R0 ;  /* 0x019c2000060085a7 */ /* 0x000ee4000800007f */
[----:B---3--:R-:W-:Y:S05]  /*25680*/  @!P0 BRA `(.L_x_10258) ;  /* 0xfffffffc00f08947 */ /* 0x008fea000383ffff */
[----:B------:R-:W-:Y:S05]  /*25690*/  BRA `(.L_x_10346) ;  /* 0xffffffdc00dc7947 */ /* 0x000fea000383ffff */
.L_x_10259:
[----:B------:R-:W3:Y:S01]  /*256a0*/  S2R R2, SR_TID.X ;  /* 0x0000000000027919 */ /* 0x000ee20000002100 */
[----:B------:R-:W-:Y:S01]  /*256b0*/  BSSY B0, `(.L_x_10347) ;  /* 0x000000a000007945 */ /* 0x000fe20003800000 */
[----:B------:R-:W-:Y:S02]  /*256c0*/  IMAD.MOV.U32 R12, RZ, RZ, RZ ;  /* 0x000000ffff0c7224 */ /* 0x000fe400078e00ff */
[----:B------:R-:W-:Y:S02]  /*256d0*/  IMAD.MOV.U32 R11, RZ, RZ, 0x1f ;  /* 0x0000001fff0b7424 */ /* 0x000fe400078e00ff */
[----:B------:R-:W-:Y:S01]  /*256e0*/  IMAD.MOV.U32 R15, RZ, RZ, -0x1 ;  /* 0xffffffffff0f7424 */ /* 0x000fe200078e00ff */
[----:B---3--:R-:W-:-:S04]  /*256f0*/  SHF.R.U32.HI R2, RZ, 0x5, R2 ;  /* 0x00000005ff027819 */ /* 0x008fc80000011602 */
[----:B------:R-:W-:-:S05]  /*25700*/  LOP3.LUT R2, R2, 0x3, RZ, 0xc0, !PT ;  /* 0x0000000302027812 */ /* 0x000fca00078ec0ff */
[----:B------:R-:W-:-:S07]  /*25710*/  IMAD.MOV.U32 R13, RZ, RZ, R2 ;  /* 0x000000ffff0d7224 */ /* 0x000fce00078e0002 */
[----:B012---:R-:W-:Y:S05]  /*25720*/  WARPSYNC.COLLECTIVE R15, `(.L_x_10348) ;  /* 0x000000000f087348 */ /* 0x007fea0003c00000 */
[----:B------:R3:W4:Y:S02]  /*25730*/  SHFL.IDX P6, R14, R13, R12, R11 ;  /* 0x0000000c0d0e7389 */ /* 0x00072400000c000b */
[----:B01234-:R-:W-:Y:S01]  /*25740*/  ENDCOLLECTIVE ;  /* 0x000000000000791b */ /* 0x01ffe20003800000 */
.L_x_10348:
[----:B------:R-:W-:Y:S05]  /*25750*/  BSYNC B0 ;  /* 0x0000000000007941 */ /* 0x000fea0003800000 */
.L_x_10347:
[----:B------:R-:W-:Y:S05]  /*25760*/  BRA `(.L_x_10349) ;  /* 0xffffffdc00c47947 */ /* 0x000fea000383ffff */
.L_x_10260:
[----:B------:R-:W-:Y:S01]  /*25770*/  BSSY B0, `(.L_x_10350) ;  /* 0x0000006000007945 */ /* 0x000fe20003800000 */
[----:B------:R-:W-:-:S07]  /*25780*/  IMAD.MOV.U32 R15, RZ, RZ, -0x1 ;  /* 0xffffffffff0f7424 */ /* 0x000fce00078e00ff */
[----:B012---:R-:W-:Y:S05]  /*25790*/  WARPSYNC.COLLECTIVE R15, `(.L_x_10351) ;  /* 0x000000000f0c7348 */ /* 0x007fea0003c00000 */
[----:B------:R-:W-:Y:S02]  /*257a0*/  ELECT P6, UR62, PT ;  /* 0x00000000003e782f */ /* 0x000fe400038c0000 */
[----:B------:R-:W-:Y:S01]  /*257b0*/  MOV R14, UR62 ;  /* 0x0000003e000e7c02 */ /* 0x000fe20008000f00 */
[----:B012---:R-:W-:Y:S10]  /*257c0*/  ENDCOLLECTIVE ;  /* 0x000000000000791b */ /* 0x007ff40003800000 */
.L_x_10351:
[----:B------:R-:W-:Y:S05]  /*257d0*/  BSYNC B0 ;  /* 0x0000000000007941 */ /* 0x000fea0003800000 */
.L_x_10350:
[----:B------:R-:W-:Y:S05]  /*257e0*/  BRA `(.L_x_10352) ;  /* 0xffffffdc00b87947 */ /* 0x000fea000383ffff */
.L_x_10262:
[----:B0-----:R0:W2:Y:S02]  /*257f0*/  SYNCS.PHASECHK.TRANS64.TRYWAIT P1, [R5+URZ], R4 ;  /* 0x00000004050075a7 */ /* 0x0010a4000802017f */
[----:B--2---:R-:W-:Y:S05]  /*25800*/  @!P1 NANOSLEEP.SYNCS 0x989680 ;  /* 0x009896800000995d */ /* 0x004fea0003900000 */
[----:B------:R-:W2:Y:S02]  /*25810*/  @!P1 SYNCS.PHASECHK.TRANS64 P1, [R5+URZ], R4 ;  /* 0x00000004050095a7 */ /* 0x000ea4000802007f */
[----:B--2---:R-:W-:Y:S05]  /*25820*/  @!P1 BRA `(.L_x_10262) ;  /* 0xfffffffc00f09947 */ /* 0x004fea000383ffff */
[----:B------:R-:W-:Y:S05]  /*25830*/  BRA `(.L_x_10353) ;  /* 0xffffffdc00f07947 */ /* 0x000fea000383ffff */
.L_x_10263:
[----:B--2---:R2:W3:Y:S02]  /*25840*/  SYNCS.PHASECHK.TRANS64.TRYWAIT P1, [R9+URZ], R0 ;  /* 0x00000000090075a7 */ /* 0x0044e4000802017f */
[----:B---3--:R-:W-:Y:S05]  /*25850*/  @!P1 NANOSLEEP.SYNCS 0x989680 ;  /* 0x009896800000995d */ /* 0x008fea0003900000 */
[----:B------:R-:W3:Y:S02]  /*25860*/  @!P1 SYNCS.PHASECHK.TRANS64 P1, [R9+URZ], R0 ;  /* 0x00000000090095a7 */ /* 0x000ee4000802007f */
[----:B---3--:R-:W-:Y:S05]  /*25870*/  @!P1 BRA `(.L_x_10263) ;  /* 0xfffffffc00f09947 */ /* 0x008fea000383ffff */
[----:B------:R-:W-:Y:S05]  /*25880*/  BRA `(.L_x_10354) ;  /* 0xffffffdc00e47947 */ /* 0x000fea000383ffff */
.L_x_10265:
[----:B---3--:R3:W4:Y:S02]  /*25890*/  SYNCS.PHASECHK.TRANS64.TRYWAIT P1, [R23+URZ+0x19c60], R4 ;  /* 0x019c6004170075a7 */ /* 0x008724000802017f */
[----:B----4-:R-:W-:Y:S05]  /*258a0*/  @!P1 NANOSLEEP.SYNCS 0x989680 ;  /* 0x009896800000995d */ /* 0x010fea0003900000 */
[----:B------:R-:W4:Y:S02]  /*258b0*/  @!P1 SYNCS.PHASECHK.TRANS64 P1, [R23+URZ+0x19c60], R4 ;  /* 0x019c6004170095a7 */ /* 0x000f24000802007f */
[----:B----4-:R-:W-:Y:S05]  /*258c0*/  @!P1 BRA `(.L_x_10265) ;  /* 0xfffffffc00f09947 */ /* 0x010fea000383ffff */
[----:B------:R-:W-:Y:S05]  /*258d0*/  BRA `(.L_x_10355) ;  /* 0xffffffdc00e47947 */ /* 0x000fea000383ffff */
.L_x_10267:
[----:B----4-:R4:W0:Y:S02]  /*258e0*/  SYNCS.PHASECHK.TRANS64.TRYWAIT P1, [R7+URZ+0x19c60], R0 ;  /* 0x019c6000070075a7 */ /* 0x010824000802017f */
[----:B0-----:R-:W-:Y:S05]  /*258f0*/  @!P1 NANOSLEEP.SYNCS 0x989680 ;  /* 0x009896800000995d */ /* 0x001fea0003900000 */
[----:B------:R-:W0:Y:S02]  /*25900*/  @!P1 SYNCS.PHASECHK.TRANS64 P1, [R7+URZ+0x19c60], R0 ;  /* 0x019c6000070095a7 */ /* 0x000e24000802007f */
[----:B0-----:R-:W-:Y:S05]  /*25910*/  @!P1 BRA `(.L_x_10267) ;  /* 0xfffffffc00f09947 */ /* 0x001fea000383ffff */
[----:B------:R-:W-:Y:S05]  /*25920*/  BRA `(.L_x_10356) ;  /* 0xffffffdc00e47947 */ /* 0x000fea000383ffff */
.L_x_10269:
[----:B------:R0:W0:Y:S02]  /*25930*/  SYNCS.PHASECHK.TRANS64.TRYWAIT P0, [R23+URZ+0x19c80], R4 ;  /* 0x019c8004170075a7 */ /* 0x000024000800017f */
[----:B0-----:R-:W-:Y:S05]  /*25940*/  @!P0 NANOSLEEP.SYNCS 0x989680 ;  /* 0x009896800000895d */ /* 0x001fea0003900000 */
[----:B------:R-:W0:Y:S02]  /*25950*/  @!P0 SYNCS.PHASECHK.TRANS64 P0, [R23+URZ+0x19c80], R4 ;  /* 0x019c8004170085a7 */ /* 0x000e24000800007f */
[----:B0-----:R-:W-:Y:S05]  /*25960*/  @!P0 BRA `(.L_x_10269) ;  /* 0xfffffffc00f08947 */ /* 0x001fea000383ffff */
[----:B------:R-:W-:Y:S05]  /*25970*/  BRA `(.L_x_10270) ;  /* 0xffffffdc00e07947 */ /* 0x000fea000383ffff */
.L_x_10357:
        /* <DEDUP_REMOVED lines=16> */
.L_x_13290:


//--------------------- .text._ZN7cutlass13device_kernelIN5flash11enable_sm90INS1_16FlashAttnFwdSm90INS1_25CollectiveMainloopFwdSm90ILi2EN4cute5tupleIJNS5_1CILi1EEES8_S8_EEENS6_IJNS7_ILi192EEENS7_ILi128EEENS7_ILi96EEEEEELi96ENS_12float_e4m3_tEfNS_4arch4Sm90ELb1ELb0ELb0ELb0ELb0ELb0ELb0ELb1ELb1ELb1ELb1ELb0EEENS1_21CollectiveEpilogueFwdINS6_IJSA_SC_SB_EEES9_NS_10bfloat16_tESG_Li384ELb0ELb1ELb1ELb1EEENS1_19SingleTileSchedulerILb0ELb1ELb1ELi192EEEEEEEEEvNT_6ParamsE --------------------------
	.section	.text._ZN7cutlass13device_kernelIN5flash11enable_sm90INS1_16FlashAttnFwdSm90INS1_25CollectiveMainloopFwdSm90ILi2EN4cute5tupleIJNS5_1CILi1EEES8_S8_EEENS6_IJNS7_ILi192EEENS7_ILi128EEENS7_ILi96EEEEEELi96ENS_12float_e4m3_tEfNS_4arch4Sm90ELb1ELb0ELb0ELb0ELb0ELb0ELb0ELb1ELb1ELb1ELb1ELb0EEENS1_21CollectiveEpilogueFwdINS6_IJSA_SC_SB_EEES9_NS_10bfloat16_tESG_Li384ELb0ELb1ELb1ELb1EEENS1_19SingleTileSchedulerILb0ELb1ELb1ELi192EEEEEEEEEvNT_6ParamsE,"ax",@progbits
	.align	128
.text._ZN7cutlass13device_kernelIN5flash11enable_sm90INS1_16FlashAttnFwdSm90INS1_25CollectiveMainloopFwdSm90ILi2EN4cute5tupleIJNS5_1CILi1EEES8_S8_EEENS6_IJNS7_ILi192EEENS7_ILi128EEENS7_ILi96EEEEEELi96ENS_12float_e4m3_tEfNS_4arch4Sm90ELb1ELb0ELb0ELb0ELb0ELb0ELb0ELb1ELb1ELb1ELb1ELb0EEENS1_21CollectiveEpilogueFwdINS6_IJSA_SC_SB_EEES9_NS_10bfloat16_tESG_Li384ELb0ELb1ELb1ELb1EEENS1_19SingleTileSchedulerILb0ELb1ELb1ELi192EEEEEEEEEvNT_6ParamsE:
        .type           _ZN7cutlass13device_kernelIN5flash11enable_sm90INS1_16FlashAttnFwdSm90INS1_25CollectiveMainloopFwdSm90ILi2EN4cute5tupleIJNS5_1CILi1EEES8_S8_EEENS6_IJNS7_ILi192EEENS7_ILi128EEENS7_ILi96EEEEEELi96ENS_12float_e4m3_tEfNS_4arch4Sm90ELb1ELb0ELb0ELb0ELb0ELb0ELb0ELb1ELb1ELb1ELb1ELb0EEENS1_21CollectiveEpilogueFwdINS6_IJSA_SC_SB_EEES9_NS_10bfloat16_tESG_Li384ELb0ELb1ELb1ELb1EEENS1_19SingleTileSchedulerILb0ELb1ELb1ELi192EEEEEEEEEvNT_6ParamsE,@function
        .size           _ZN7cutlass13device_kernelIN5flash11enable_sm90INS1_16FlashAttnFwdSm90INS1_25CollectiveMainloopFwdSm90ILi2EN4cute5tupleIJNS5_1CILi1EEES8_S8_EEENS6_IJNS7_ILi192EEENS7_ILi128EEENS7_ILi96EEEEEELi96ENS_12float_e4m3_tEfNS_4arch4Sm90ELb1ELb0ELb0ELb0ELb0ELb0ELb0ELb1ELb1ELb1ELb1ELb0EEENS1_21CollectiveEpilogueFwdINS6_IJSA_SC_SB_EEES9_NS_10bfloat16_tESG_Li384ELb0ELb1ELb1ELb1EEENS1_19SingleTileSchedulerILb0ELb1ELb1ELi192EEEEEEEEEvNT_6ParamsE,(.L_x_13291 - _ZN7cutlass13device_kernelIN5flash11enable_sm90INS1_16FlashAttnFwdSm90INS1_25CollectiveMainloopFwdSm90ILi2EN4cute5tupleIJNS5_1CILi1EEES8_S8_EEENS6_IJNS7_ILi192EEENS7_ILi128EEENS7_ILi96EEEEEELi96ENS_12float_e4m3_tEfNS_4arch4Sm90ELb1ELb0ELb0ELb0ELb0ELb0ELb0ELb1ELb1ELb1ELb1ELb0EEENS1_21CollectiveEpilogueFwdINS6_IJSA_SC_SB_EEES9_NS_10bfloat16_tESG_Li384ELb0ELb1ELb1ELb1EEENS1_19SingleTileSchedulerILb0ELb1ELb1ELi192EEEEEEEEEvNT_6ParamsE)
        .other          _ZN7cutlass13device_kernelIN5flash11enable_sm90INS1_16FlashAttnFwdSm90INS1_25CollectiveMainloopFwdSm90ILi2EN4cute5tupleIJNS5_1CILi1EEES8_S8_EEENS6_IJNS7_ILi192EEENS7_ILi128EEENS7_ILi96EEEEEELi96ENS_12float_e4m3_tEfNS_4arch4Sm90ELb1ELb0ELb0ELb0ELb0ELb0ELb0ELb1ELb1ELb1ELb1ELb0EEENS1_21CollectiveEpilogueFwdINS6_IJSA_SC_SB_EEES9_NS_10bfloat16_tESG_Li384ELb0ELb1ELb1ELb1EEENS1_19SingleTileSchedulerILb0ELb1ELb1ELi192EEEEEEEEEvNT_6ParamsE,@"STO_CUDA_ENTRY STV_DEFAULT"
_ZN7cutlass13device_kernelIN5flash11enable_sm90INS1_16FlashAttnFwdSm90INS1_25CollectiveMainloopFwdSm90ILi2EN4cute5tupleIJNS5_1CILi1EEES8_S8_EEENS6_IJNS7_ILi192EEENS7_ILi128EEENS7_ILi96EEEEEELi96ENS_12float_e4m3_tEfNS_4arch4Sm90ELb1ELb0ELb0ELb0ELb0ELb0ELb0ELb1ELb1ELb1ELb1ELb0EEENS1_21CollectiveEpilogueFwdINS6_IJSA_SC_SB_EEES9_NS_10bfloat16_tESG_Li384ELb0ELb1ELb1ELb1EEENS1_19SingleTileSchedulerILb0ELb1ELb1ELi192EEEEEEEEEvNT_6ParamsE:
        /* <DEDUP_REMOVED lines=17> */
.L_x_10359:
[----:B------:R-:W-:Y:S05]  /*0110*/  BSYNC B0 ;  /* 0x0000000000007941 */ /* 0x000fea0003800000 */
.L_x_10358:
        /* <DEDUP_REMOVED lines=41> */
.L_x_10360:
        /* <DEDUP_REMOVED lines=22> */
.L_x_10361:
        /* <DEDUP_REMOVED lines=18> */
.L_x_10362:
        /* <DEDUP_REMOVED lines=22> */
.L_x_10363:
        /* <DEDUP_REMOVED lines=22> */
.L_x_10364:
        /* <DEDUP_REMOVED lines=9> */
.L_x_10367:
        /* <DEDUP_REMOVED lines=30> */
[----:B------:R-:W-:Y:S02]  /*0b60*/  ULDC UR37, c[0x0][0x424] ;  /* 0x0001090000257ab9 */ /* 0x000fe40000000800 */
        /* <DEDUP_REMOVED lines=30> */
[----:B0-----:R-:W-:Y:S01]  /*0d50*/  UIMAD UR46, UR46, 0xc0, URZ ;  /* 0x000000c02e2e78a4 */ /* 0x001fe2000f8e023f */
[----:B------:R-:W-:Y:S01]  /*0d60*/  IMAD.U32 R7, RZ, RZ, UR9 ;  /* 0x00000009ff077e24 */ /* 0x000fe2000f8e00ff */
[----:B------:R-:W-:Y:S02]  /*0d70*/  UISETP.NE.AND UP1, UPT, UR5, 0x1, UPT ;  /* 0x000000010500788c */ /* 0x000fe4000bf25270 */
[----:B------:R-:W2:Y:S01]  /*0d80*/  @P0 LDG.E R5, desc[UR44][R2.64] ;  /* 0x0000002c02050981 */ /* 0x000ea2000c1e1900 */
[----:B------:R-:W-:Y:S01]  /*0d90*/  ULDC.64 UR6, c[0x0][0x418] ;  /* 0x0001060000067ab9 */ /* 0x000fe20000000a00 */
[----:B------:R-:W-:Y:S01]  /*0da0*/  ULDC UR8, c[0x0][0x288] ;  /* 0x0000a20000087ab9 */ /* 0x000fe20000000800 */
[----:B------:R-:W-:Y:S01]  /*0db0*/  ULDC UR9, c[0x0][0x2f0] ;  /* 0x0000bc0000097ab9 */ /* 0x000fe20000000800 */
[----:B------:R-:W2:Y:S01]  /*0dc0*/  @P1 LDG.E R0, desc[UR44][R6.64] ;  /* 0x0000002c06001981 */ /* 0x000ea2000c1e1900 */
[----:B------:R-:W-:-:S02]  /*0dd0*/  UISETP.NE.U32.AND UP0, UPT, UR6, URZ, UPT ;  /* 0x0000003f0600728c */ /* 0x000fc4000bf05070 */
[----:B------:R-:W-:Y:S02]  /*0de0*/  UIADD3 UR8, -UR8, 0x80, URZ ;  /* 0x0000008008087890 */ /* 0x000fe4000fffe13f */
[----:B------:R-:W-:Y:S02]  /*0df0*/  UISETP.NE.AND.EX UP0, UPT, UR7, URZ, UPT, UP0 ;  /* 0x0000003f0700728c */ /* 0x000fe4000bf05300 */
[----:B------:R-:W-:Y:S01]  /*0e00*/  @UP1 UIADD3 UR6, UR46, 0xbf, URZ ;  /* 0x000000bf2e061890 */ /* 0x000fe2000fffe03f */
[----:B------:R-:W-:Y:S01]  /*0e10*/  @UP1 ULDC UR7, c[0x0][0x44c] ;  /* 0x0001130000071ab9 */ /* 0x000fe20000000800 */
[----:B------:R-:W-:Y:S02]  /*0e20*/  USEL UR37, UR37, 0x1, UP0 ;  /* 0x0000000125257887 */ /* 0x000fe40008000000 */
[----:B------:R-:W-:Y:S01]  /*0e30*/  UIMAD.WIDE.U32 UR6, UR6, UR7, URZ ;  /* 0x00000007060672a5 */ /* 0x000fe2000f8e003f */
[----:B------:R-:W-:Y:S01]  /*0e40*/  @UP1 ULDC UR10, c[0x0][0x450] ;  /* 0x00011400000a1ab9 */ /* 0x000fe20000000800 */
[----:B------:R-:W-:-:S02]  /*0e50*/  UIADD3 UR5, UR46, 0xbf, URZ ;  /* 0x000000bf2e057890 */ /* 0x000fc4000fffe03f */
[----:B------:R-:W-:Y:S02]  /*0e60*/  UIMAD UR8, UR37, UR9, UR8 ;  /* 0x00000009250872a4 */ /* 0x000fe4000f8e0208 */
[----:B------:R-:W-:Y:S02]  /*0e70*/  @UP1 USHF.R.U32.HI UR5, URZ, UR10, UR7 ;  /* 0x0000000a3f051299 */ /* 0x000fe40008011607 */
[----:B------:R-:W-:Y:S02]  /*0e80*/  UIMAD UR6, UR37, UR9, 0x7f ;  /* 0x0000007f250674a4 */ /* 0x000fe4000f8e0209 */
[----:B------:R-:W-:Y:S02]  /*0e90*/  UIADD3 UR8, UR8, UR5, URZ ;  /* 0x0000000508087290 */ /* 0x000fe4000fffe03f */
[----:B------:R-:W-:Y:S02]  /*0ea0*/  USHF.R.S32.HI UR5, URZ, 0x1f, UR6 ;  /* 0x0000001f3f057899 */ /* 0x000fe40008011406 */
[----:B------:R-:W-:-:S02]  /*0eb0*/  USHF.R.S32.HI UR7, URZ, 0x1f, UR8 ;  /* 0x0000001f3f077899 */ /* 0x000fc40008011408 */
[----:B------:R-:W-:Y:S02]  /*0ec0*/  ULEA.HI UR5, UR5, UR6, URZ, 0x7 ;  /* 0x0000000605057291 */ /* 0x000fe4000f8f383f */
[----:B------:R-:W-:Y:S02]  /*0ed0*/  ULEA.HI UR7, UR7, UR8, URZ, 0x7 ;  /* 0x0000000807077291 */ /* 0x000fe4000f8f383f */
[----:B------:R-:W-:Y:S02]  /*0ee0*/  USHF.R.S32.HI UR5, URZ, 0x7, UR5 ;  /* 0x000000073f057899 */ /* 0x000fe40008011405 */
[----:B------:R-:W-:Y:S02]  /*0ef0*/  USHF.R.S32.HI UR7, URZ, 0x7, UR7 ;  /* 0x000000073f077899 */ /* 0x000fe40008011407 */
[----:B------:R-:W-:Y:S02]  /*0f00*/  USHF.R.U32.HI UR10, URZ, 0x10, UR4 ;  /* 0x000000103f0a7899 */ /* 0x000fe40008011604 */
[----:B------:R-:W-:-:S02]  /*0f10*/  UISETP.LT.AND UP0, UPT, UR5, UR7, UPT ;  /* 0x000000070500728c */ /* 0x000fc4000bf01270 */
[----:B------:R-:W-:Y:S02]  /*0f20*/  ULOP3.LUT UR38, UR4, 0xffff, URZ, 0xc0, !UPT ;  /* 0x0000ffff04267892 */ /* 0x000fe4000f8ec03f */
[----:B------:R-:W-:Y:S02]  /*0f30*/  USEL UR9, UR5, UR7, UP0 ;  /* 0x0000000705097287 */ /* 0x000fe40008000000 */
[----:B------:R-:W-:Y:S02]  /*0f40*/  UISETP.NE.AND UP0, UPT, UR10, URZ, UPT ;  /* 0x0000003f0a00728c */ /* 0x000fe4000bf05270 */
[----:B------:R-:W-:Y:S01]  /*0f50*/  UISETP.GE.AND UP1, UPT, UR9, 0x1, UPT ;  /* 0x000000010900788c */ /* 0x000fe2000bf26270 */
[----:B------:R-:W-:Y:S01]  /*0f60*/  ULDC UR11, c[0x0][0x988] ;  /* 0x00026200000b7ab9 */ /* 0x000fe20000000800 */
[----:B------:R-:W-:-:S04]  /*0f70*/  UMOV UR4, URZ ;  /* 0x0000003f00047c82 */ /* 0x000fc80008000000 */
[----:B------:R-:W-:-:S03]  /*0f80*/  PLOP3.LUT P0, PT, PT, PT, UP1, 0x80, 0x0 ;  /* 0x000000000000781c */ /* 0x000fc60003f0f018 */
[----:B------:R-:W-:Y:S01]  /*0f90*/  @!UP0 ULDC UR10, c[0x0][0x9f0] ;  /* 0x00027c00000a8ab9 */ /* 0x000fe20000000800 */
[----:B--2---:R-:W-:-:S09]  /*0fa0*/  FMUL.FTZ R0, R5, R0 ;  /* 0x0000000005007220 */ /* 0x004fd20000410000 */
[----:B------:R-:W-:Y:S05]  /*0fb0*/  @!P0 BRA `(.L_x_10369) ;  /* 0x0000000000848947 */ /* 0x000fea0003800000 */
[----:B------:R-:W-:Y:S01]  /*0fc0*/  IMAD.U32 R4, RZ, RZ, UR10 ;  /* 0x0000000aff047e24 */ /* 0x000fe2000f8e00ff */
[----:B------:R-:W-:Y:S01]  /*0fd0*/  UIADD3 UR6, UR10, -0x1, UR9 ;  /* 0xffffffff0a067890 */ /* 0x000fe2000fffe009 */
[----:B------:R-:W-:-:S03]  /*0fe0*/  UMOV UR4, URZ ;  /* 0x0000003f00047c82 */ /* 0x000fc60008000000 */
        /* <DEDUP_REMOVED lines=30> */
.L_x_10369:
[----:B------:R-:W-:Y:S01]  /*11d0*/  UIMAD UR38, UR38, UR4, URZ ;  /* 0x00000004262672a4 */ /* 0x000fe2000f8e023f */
[----:B------:R-:W-:Y:S01]  /*11e0*/  IMAD.U32 R2, RZ, RZ, UR9 ;  /* 0x00000009ff027e24 */ /* 0x000fe2000f8e00ff */
[----:B------:R-:W0:Y:S01]  /*11f0*/  S2R R4, SR_TID.X ;  /* 0x0000000000047919 */ /* 0x000e220000002100 */
[----:B------:R-:W-:Y:S02]  /*1200*/  IMAD.U32 R3, RZ, RZ, UR4 ;  /* 0x00000004ff037e24 */ /* 0x000fe4000f8e00ff */
[----:B------:R-:W-:Y:S01]  /*1210*/  FMUL.FTZ R0, R0, UR11 ;  /* 0x0000000b00007c20 */ /* 0x000fe20008410000 */
[----:B------:R-:W-:Y:S02]  /*1220*/  PLOP3.LUT P0, PT, PT, PT, PT, 0x80, 0x0 ;  /* 0x000000000000781c */ /* 0x000fe40003f0f070 */
[----:B------:R-:W-:Y:S02]  /*1230*/  CS2R R14, SRZ ;  /* 0x00000000000e7805 */ /* 0x000fe4000001ff00 */
[----:B------:R-:W-:-:S02]  /*1240*/  CS2R R94, SRZ ;  /* 0x00000000005e7805 */ /* 0x000fc4000001ff00 */
[----:B------:R-:W-:Y:S02]  /*1250*/  VIADDMNMX R2, R3, UR38, R2, PT ;  /* 0x0000002603027c46 */ /* 0x000fe4000b800102 */
[----:B------:R-:W-:Y:S02]  /*1260*/  CS2R R90, SRZ ;  /* 0x00000000005a7805 */ /* 0x000fe4000001ff00 */
[----:B------:R-:W-:Y:S01]  /*1270*/  R2UR UR43, R0 ;  /* 0x00000000002b72ca */ /* 0x000fe200000e0000 */
[----:B------:R-:W-:Y:S01]  /*1280*/  IMAD.MOV.U32 R93, RZ, RZ, RZ ;  /* 0x000000ffff5d7224 */ /* 0x000fe200078e00ff */
[----:B------:R-:W-:Y:S02]  /*1290*/  R2UR UR47, R2 ;  /* 0x00000000022f72ca */ /* 0x000fe400000e0000 */
        /* <DEDUP_REMOVED lines=21> */
[----:B0-----:R-:W-:Y:S01]  /*13f0*/  VIADD R16, R4, 0xffffff80 ;  /* 0xffffff8004107836 */ /* 0x001fe20000000000 */
[----:B------:R-:W-:Y:S01]  /*1400*/  CS2R R4, SRZ ;  /* 0x0000000000047805 */ /* 0x000fe2000001ff00 */
[----:B------:R-:W-:Y:S01]  /*1410*/  IMAD.MOV.U32 R47, RZ, RZ, RZ ;  /* 0x000000ffff2f7224 */ /* 0x000fe200078e00ff */
[----:B------:R-:W-:Y:S01]  /*1420*/  CS2R R122, SRZ ;  /* 0x00000000007a7805 */ /* 0x000fe2000001ff00 */
[----:B------:R-:W-:Y:S01]  /*1430*/  IMAD.MOV.U32 R20, RZ, RZ, RZ ;  /* 0x000000ffff147224 */ /* 0x000fe200078e00ff */
[----:B------:R-:W-:Y:S01]  /*1440*/  CS2R R132, SRZ ;  /* 0x0000000000847805 */ /* 0x000fe2000001ff00 */
[----:B------:R-:W-:Y:S01]  /*1450*/  IMAD.MOV.U32 R51, RZ, RZ, RZ ;  /* 0x000000ffff337224 */ /* 0x000fe200078e00ff */
[----:B------:R-:W-:-:S02]  /*1460*/  CS2R R134, SRZ ;  /* 0x0000000000867805 */ /* 0x000fc4000001ff00 */
        /* <DEDUP_REMOVED lines=37> */
.L_x_10371:
[----:B------:R-:W-:-:S04]  /*16c0*/  SHF.L.U32 R0, RZ, 0x1f, RZ ;  /* 0x0000001fff007819 */ /* 0x000fc800000006ff */
[----:B------:R-:W0:Y:S02]  /*16d0*/  SYNCS.PHASECHK.TRANS64.TRYWAIT P0, [UR42+0x17000], R0 ;  /* 0x01700000ff0075a7 */ /* 0x000e24000800016a */
[----:B0-----:R-:W-:Y:S05]  /*16e0*/  @!P0 BRA `(.L_x_10372) ;  /* 0x000000c400948947 */ /* 0x001fea0003800000 */
.L_x_10468:
[----:B------:R-:W-:-:S06]  /*16f0*/  ULOP3.LUT UR4, UR41, 0x1, URZ, 0xfc, !UPT ;  /* 0x0000000129047892 */ /* 0x000fcc000f8efc3f */
[----:B------:R-:W-:-:S05]  /*1700*/  IMAD.U32 R2, RZ, RZ, UR4 ;  /* 0x00000004ff027e24 */ /* 0x000fca000f8e00ff */
[----:B------:R-:W-:-:S13]  /*1710*/  ISETP.NE.AND P0, PT, R2, 0x3, PT ;  /* 0x000000030200780c */ /* 0x000fda0003f05270 */
[----:B------:R-:W-:Y:S05]  /*1720*/  @!P0 BRA `(.L_x_10373) ;  /* 0x0000000000048947 */ /* 0x000fea0003800000 */
[----:B------:R-:W-:Y:S01]  /*1730*/  BPT.TRAP 0x1 ;  /* 0x000000040000795c */ /* 0x000fe20000300000 */
.L_x_10373:
[----:B------:R1:W2:Y:S01]  /*1740*/  SYNCS.PHASECHK.TRANS64.TRYWAIT P2, [UR42+0x17030], R0 ;  /* 0x01703000ff0075a7 */ /* 0x0002a2000804016a */
[----:B------:R-:W-:Y:S05]  /*1750*/  @!P0 BRA `(.L_x_10374) ;  /* 0x0000000000048947 */ /* 0x000fea0003800000 */
[----:B------:R-:W-:Y:S01]  /*1760*/  BPT.TRAP 0x1 ;  /* 0x000000040000795c */ /* 0x000fe20000300000 */
.L_x_10374:
[----:B------:R-:W-:Y:S01]  /*1770*/  IMAD.U32 R4, RZ, RZ, UR48 ;  /* 0x00000030ff047e24 */ /* 0x000fe2000f8e00ff */
[----:B------:R-:W-:-:S04]  /*1780*/  ISETP.NE.AND P1, PT, R29, RZ, PT ;  /* 0x000000ff1d00720c */ /* 0x000fc80003f25270 */
[----:B------:R-:W-:Y:S01]  /*1790*/  LOP3.LUT R4, R4, 0x10000, RZ, 0xfc, !PT ;  /* 0x0001000004047812 */ /* 0x000fe200078efcff */
[----:B--2---:R-:W-:Y:S08]  /*17a0*/  @P2 BRA `(.L_x_10375) ;  /* 0x0000000000082947 */ /* 0x004ff00003800000 */
[----:B------:R-:W2:Y:S02]  /*17b0*/  SYNCS.PHASECHK.TRANS64.TRYWAIT P2, [UR42+0x17030], R0 ;  /* 0x01703000ff0075a7 */ /* 0x000ea4000804016a */
[----:B--2---:R-:W-:Y:S05]  /*17c0*/  @!P2 BRA `(.L_x_10376) ;  /* 0x000000c40074a947 */ /* 0x004fea0003800000 */
.L_x_10375:
        /* <DEDUP_REMOVED lines=38> */
[----:B------:R-:W-:Y:S01]  /*1a30*/  IMAD.U32 R23, RZ, RZ, UR43 ;  /* 0x0000002bff177e24 */ /* 0x000fe2000f8e00ff */
[----:B------:R-:W-:Y:S01]  /*1a40*/  SHF.R.S32.HI R6, RZ, 0x5, R6 ;  /* 0x00000005ff067819 */ /* 0x000fe20000011406 */
[----:B------:R-:W0:Y:S01]  /*1a50*/  S2UR UR21, SR_CgaCtaId ;  /* 0x00000000001579c3 */ /* 0x000e220000008800 */
[----:B------:R-:W-:-:S02]  /*1a60*/  LEA.HI R7, R7, R0, RZ, 0x3 ;  /* 0x0000000007077211 */ /* 0x000fc400078f18ff */
[----:B------:R-:W-:Y:S02]  /*1a70*/  CS2R R88, SRZ ;  /* 0x0000000000587805 */ /* 0x000fe4000001ff00 */
[----:B------:R-:W-:Y:S01]  /*1a80*/  LEA R9, R6, UR46, 0x4 ;  /* 0x0000002e06097c11 */ /* 0x000fe2000f8e20ff */
[----:B------:R-:W-:Y:S01]  /*1a90*/  @UP0 ULDC UR4, c[0x0][0x44c] ;  /* 0x0001130000040ab9 */ /* 0x000fe20000000800 */
[----:B------:R-:W-:Y:S01]  /*1aa0*/  LOP3.LUT R7, R7, 0xfffffff8, RZ, 0xc0, !PT ;  /* 0xfffffff807077812 */ /* 0x000fe200078ec0ff */
[----:B------:R-:W-:Y:S01]  /*1ab0*/  @UP0 ULDC UR5, c[0x0][0x450] ;  /* 0x0001140000050ab9 */ /* 0x000fe20000000800 */
[----:B------:R-:W-:Y:S02]  /*1ac0*/  LEA.HI R6, R17, R17, RZ, 0x1 ;  /* 0x0000001111067211 */ /* 0x000fe400078f08ff */
[----:B------:R-:W-:Y:S02]  /*1ad0*/  CS2R R90, SRZ ;  /* 0x00000000005a7805 */ /* 0x000fe4000001ff00 */
[----:B------:R-:W-:-:S02]  /*1ae0*/  IADD3 R7, R9, R0, -R7 ;  /* 0x0000000009077210 */ /* 0x000fc40007ffe807 */
[----:B------:R-:W-:Y:S02]  /*1af0*/  CS2R R92, SRZ ;  /* 0x00000000005c7805 */ /* 0x000fe4000001ff00 */
[----:B------:R-:W-:Y:S02]  /*1b00*/  LOP3.LUT R6, R6, 0x1ffffffe, RZ, 0xc0, !PT ;  /* 0x1ffffffe06067812 */ /* 0x000fe400078ec0ff */
[----:B------:R-:W-:Y:S02]  /*1b10*/  CS2R R94, SRZ ;  /* 0x00000000005e7805 */ /* 0x000fe4000001ff00 */
[----:B------:R-:W-:Y:S01]  /*1b20*/  PLOP3.LUT P2, PT, PT, PT, UP0, 0x80, 0x0 ;  /* 0x000000000000781c */ /* 0x000fe20003f4f008 */
[----:B------:R-:W-:Y:S01]  /*1b30*/  IMAD R7, R8, 0x40, R7 ;  /* 0x0000004008077824 */ /* 0x000fe200078e0207 */
[----:B------:R-:W-:Y:S01]  /*1b40*/  LOP3.LUT R2, R2, 0x7ffffffc, RZ, 0xc0, !PT ;  /* 0x7ffffffc02027812 */ /* 0x000fe200078ec0ff */
[----:B------:R-:W-:Y:S01]  /*1b50*/  IMAD.IADD R6, R17, 0x1, -R6 ;  /* 0x0000000111067824 */ /* 0x000fe200078e0a06 */
[----:B------:R-:W-:-:S02]  /*1b60*/  CS2R R96, SRZ ;  /* 0x0000000000607805 */ /* 0x000fc4000001ff00 */
[----:B------:R-:W-:Y:S02]  /*1b70*/  CS2R R98, SRZ ;  /* 0x0000000000627805 */ /* 0x000fe4000001ff00 */
[----:B------:R-:W-:Y:S01]  /*1b80*/  CS2R R100, SRZ ;  /* 0x0000000000647805 */ /* 0x000fe2000001ff00 */
[----:B------:R-:W-:Y:S01]  /*1b90*/  IMAD R6, R6, 0x8, R7 ;  /* 0x0000000806067824 */ /* 0x000fe200078e0207 */
[----:B------:R-:W-:Y:S01]  /*1ba0*/  CS2R R102, SRZ ;  /* 0x0000000000667805 */ /* 0x000fe2000001ff00 */
[----:B------:R-:W-:Y:S01]  /*1bb0*/  IMAD.IADD R7, R3, 0x1, -R2 ;  /* 0x0000000103077824 */ /* 0x000fe200078e0a02 */
[----:B------:R-:W-:Y:S01]  /*1bc0*/  CS2R R104, SRZ ;  /* 0x0000000000687805 */ /* 0x000fe2000001ff00 */
[----:B------:R-:W-:Y:S01]  /*1bd0*/  IMAD.MOV.U32 R8, RZ, RZ, R6 ;  /* 0x000000ffff087224 */ /* 0x000fe200078e0006 */
[----:B------:R-:W-:Y:S01]  /*1be0*/  CS2R R106, SRZ ;  /* 0x00000000006a7805 */ /* 0x000fe2000001ff00 */
[----:B------:R-:W-:Y:S01]  /*1bf0*/  @P2 IMAD.HI.U32 R0, R6, UR4, RZ ;  /* 0x0000000406002c27 */ /* 0x000fe2000f8e00ff */
[----:B------:R-:W-:Y:S01]  /*1c00*/  UMOV UR4, 0xffffff80 ;  /* 0xffffff8000047882 */ /* 0x000fe20000000000 */
[----:B------:R-:W-:Y:S01]  /*1c10*/  CS2R R108, SRZ ;  /* 0x00000000006c7805 */ /* 0x000fe2000001ff00 */
[----:B------:R-:W-:Y:S01]  /*1c20*/  UIMAD UR4, UR47, UR4, 0x80 ;  /* 0x000000802f0474a4 */ /* 0x000fe2000f8e0204 */
[----:B------:R-:W-:Y:S01]  /*1c30*/  IMAD.U32 R3, RZ, RZ, UR6 ;  /* 0x00000006ff037e24 */ /* 0x000fe2000f8e00ff */
[----:B------:R-:W-:Y:S01]  /*1c40*/  @P2 SHF.R.U32.HI R8, RZ, UR5, R0 ;  /* 0x00000005ff082c19 */ /* 0x000fe20008011600 */
[----:B------:R-:W-:Y:S01]  /*1c50*/  UIADD3 UR47, UR47, -0x2, URZ ;  /* 0xfffffffe2f2f7890 */ /* 0x000fe2000fffe03f */
[----:B------:R-:W-:Y:S01]  /*1c60*/  CS2R R110, SRZ ;  /* 0x00000000006e7805 */ /* 0x000fe2000001ff00 */
[----:B------:R-:W-:Y:S01]  /*1c70*/  UIADD3 UR5, UR4, 0x1, URZ ;  /* 0x0000000104057890 */ /* 0x000fe2000fffe03f */
[----:B------:R-:W-:Y:S01]  /*1c80*/  CS2R R112, SRZ ;  /* 0x0000000000707805 */ /* 0x000fe2000001ff00 */
[----:B------:R-:W1:Y:S01]  /*1c90*/  SHFL.IDX PT, R9, R8, RZ, 0x1c1f ;  /* 0x001c1fff08097589 */ /* 0x000e6200000e0000 */
[----:B------:R-:W-:Y:S01]  /*1ca0*/  UIMAD UR4, UR37, UR6, UR4 ;  /* 0x00000006250472a4 */ /* 0x000fe2000f8e0204 */
[----:B------:R-:W-:Y:S01]  /*1cb0*/  CS2R R114, SRZ ;  /* 0x0000000000727805 */ /* 0x000fe2000001ff00 */
[----:B------:R-:W-:Y:S01]  /*1cc0*/  UIMAD UR6, UR37, UR6, -UR7 ;  /* 0x00000006250672a4 */ /* 0x000fe2000f8e0a07 */
[----:B------:R-:W-:Y:S01]  /*1cd0*/  IMAD.U32 R0, RZ, RZ, UR5 ;  /* 0x00000005ff007e24 */ /* 0x000fe2000f8e00ff */
[----:B------:R-:W-:-:S02]  /*1ce0*/  CS2R R116, SRZ ;  /* 0x0000000000747805 */ /* 0x000fc4000001ff00 */
[----:B------:R-:W-:Y:S01]  /*1cf0*/  CS2R R118, SRZ ;  /* 0x0000000000767805 */ /* 0x000fe2000001ff00 */
[----:B------:R-:W-:Y:S01]  /*1d00*/  IMAD.U32 R18, RZ, RZ, UR4 ;  /* 0x00000004ff127e24 */ /* 0x000fe2000f8e00ff */
[----:B------:R-:W-:Y:S01]  /*1d10*/  @UP0 ULDC UR4, c[0x0][0x44c] ;  /* 0x0001130000040ab9 */ /* 0x000fe20000000800 */
[C---:B------:R-:W-:Y:S01]  /*1d20*/  IMAD R0, R7.reuse, -0x2, R0 ;  /* 0xfffffffe07007824 */ /* 0x040fe200078e0200 */
[----:B------:R-:W-:Y:S01]  /*1d30*/  UIMAD.WIDE.U32 UR4, UR46, UR4, URZ ;  /* 0x000000042e0472a5 */ /* 0x000fe2000f8e003f */
[----:B------:R-:W-:Y:S01]  /*1d40*/  IMAD R18, R7, -0x2, R18 ;  /* 0xfffffffe07127824 */ /* 0x000fe200078e0212 */
[----:B------:R-:W-:Y:S01]  /*1d50*/  CS2R R120, SRZ ;  /* 0x0000000000787805 */ /* 0x000fe2000001ff00 */
[----:B------:R-:W-:Y:S01]  /*1d60*/  IMAD R2, R3, UR37, R0 ;  /* 0x0000002503027c24 */ /* 0x000fe2000f8e0200 */
[----:B------:R-:W-:Y:S02]  /*1d70*/  CS2R R122, SRZ ;  /* 0x00000000007a7805 */ /* 0x000fe4000001ff00 */
[----:B------:R-:W-:-:S02]  /*1d80*/  CS2R R124, SRZ ;  /* 0x00000000007c7805 */ /* 0x000fc4000001ff00 */
[----:B------:R-:W-:Y:S01]  /*1d90*/  CS2R R126, SRZ ;  /* 0x00000000007e7805 */ /* 0x000fe2000001ff00 */
[----:B------:R-:W-:Y:S01]  /*1da0*/  VIADD R3, R2, -UR7 ;  /* 0x8000000702037c36 */ /* 0x000fe20008000000 */
[----:B------:R-:W-:Y:S02]  /*1db0*/  CS2R R128, SRZ ;  /* 0x0000000000807805 */ /* 0x000fe4000001ff00 */
[----:B------:R-:W-:Y:S02]  /*1dc0*/  CS2R R130, SRZ ;  /* 0x0000000000827805 */ /* 0x000fe4000001ff00 */
[----:B------:R-:W-:Y:S02]  /*1dd0*/  CS2R R132, SRZ ;  /* 0x0000000000847805 */ /* 0x000fe4000001ff00 */
[----:B------:R-:W-:Y:S02]  /*1de0*/  CS2R R134, SRZ ;  /* 0x0000000000867805 */ /* 0x000fe4000001ff00 */
[----:B-1----:R-:W-:-:S04]  /*1df0*/  VIADDMNMX R3, R9, R3, R18, PT ;  /* 0x0000000309037246 */ /* 0x002fc80003800112 */
[C---:B------:R-:W-:Y:S02]  /*1e00*/  ISETP.GT.AND P3, PT, R3.reuse, RZ, PT ;  /* 0x000000ff0300720c */ /* 0x040fe40003f64270 */
[C---:B------:R-:W-:Y:S02]  /*1e10*/  ISETP.GT.AND P4, PT, R3.reuse, 0x1, PT ;  /* 0x000000010300780c */ /* 0x040fe40003f84270 */
[----:B------:R-:W-:Y:S01]  /*1e20*/  ISETP.GT.AND P5, PT, R3, 0x8, PT ;  /* 0x000000080300780c */ /* 0x000fe20003fa4270 */
        /* <DEDUP_REMOVED lines=101> */
[----:B------:R-:W1:Y:S04]  /*2480*/  SHFL.IDX PT, R3, R8, 0x1, 0x1c1f ;  /* 0x003c1f0008037f89 */ /* 0x000e6800000e0000 */
[----:B------:R-:W2:Y:S01]  /*2490*/  SHFL.BFLY PT, R21, R14, 0x1, 0x1f ;  /* 0x0c201f000e157f89 */ /* 0x000ea200000e0000 */
[----:B-1----:R-:W-:Y:S01]  /*24a0*/  IADD3 R3, R3, -UR7, R2 ;  /* 0x8000000703037c10 */ /* 0x002fe2000fffe002 */
[----:B------:R-:W-:-:S02]  /*24b0*/  @UP0 ULDC UR7, c[0x0][0x450] ;  /* 0x0001140000070ab9 */ /* 0x000fc40000000800 */
[----:B------:R-:W-:Y:S01]  /*24c0*/  @UP0 USHF.R.U32.HI UR46, URZ, UR7, UR5 ;  /* 0x000000073f2e0299 */ /* 0x000fe20008011605 */
[----:B--2---:R-:W-:Y:S02]  /*24d0*/  FMNMX.FTZ R0, R14, R21, !PT ;  /* 0x000000150e007209 */ /* 0x004fe40007810000 */
[----:B------:R-:W-:Y:S01]  /*24e0*/  VIMNMX R18, R18, R3, PT ;  /* 0x0000000312127248 */ /* 0x000fe20003fe0100 */
[----:B------:R-:W-:Y:S01]  /*24f0*/  UIADD3 UR6, UR6, UR46, URZ ;  /* 0x0000002e06067290 */ /* 0x000fe2000fffe03f */
[C---:B------:R-:W-:Y:S01]  /*2500*/  FSETP.NEU.FTZ.AND P3, PT, R0.reuse, -INF , PT ;  /* 0xff8000000000780b */ /* 0x040fe20003f7d000 */
[----:B------:R-:W-:Y:S01]  /*2510*/  FFMA.FTZ R12, R0, R23, -8 ;  /* 0xc1000000000c7423 */ /* 0x000fe20000010017 */
[C---:B------:R-:W-:Y:S01]  /*2520*/  ISETP.GT.AND P4, PT, R18.reuse, 0x1, PT ;  /* 0x000000011200780c */ /* 0x040fe20003f84270 */
[----:B------:R-:W-:Y:S01]  /*2530*/  USHF.R.S32.HI UR4, URZ, 0x1f, UR6 ;  /* 0x0000001f3f047899 */ /* 0x000fe20008011406 */
[----:B------:R-:W-:Y:S01]  /*2540*/  ISETP.GT.AND P5, PT, R18, 0x8, PT ;  /* 0x000000081200780c */ /* 0x000fe20003fa4270 */
[----:B------:R-:W-:Y:S01]  /*2550*/  UMOV UR5, URZ ;  /* 0x0000003f00057c82 */ /* 0x000fe20008000000 */
[----:B------:R-:W-:Y:S01]  /*2560*/  FSEL R12, R12, RZ, P3 ;  /* 0x000000ff0c0c7208 */ /* 0x000fe20001800000 */
[----:B------:R-:W-:Y:S01]  /*2570*/  ULEA.HI UR4, UR4, UR6, URZ, 0x7 ;  /* 0x0000000604047291 */ /* 0x000fe2000f8f383f */
[----:B------:R-:W-:-:S02]  /*2580*/  ISETP.GT.AND P3, PT, R18, RZ, PT ;  /* 0x000000ff1200720c */ /* 0x000fc40003f64270 */
[----:B------:R-:W-:Y:S01]  /*2590*/  FSEL R27, R27, -INF , P4 ;  /* 0xff8000001b1b7808 */ /* 0x000fe20002000000 */
[--C-:B------:R-:W-:Y:S01]  /*25a0*/  FFMA.FTZ R11, R11, UR43, -R12.reuse ;  /* 0x0000002b0b0b7c23 */ /* 0x100fe2000801080c */
[----:B------:R-:W-:Y:S01]  /*25b0*/  FSEL R26, R26, -INF , P3 ;  /* 0xff8000001a1a7808 */ /* 0x000fe20001800000 */
[--C-:B------:R-:W-:Y:S01]  /*25c0*/  FFMA.FTZ R8, R13, UR43, -R12.reuse ;  /* 0x0000002b0d087c23 */ /* 0x100fe2000801080c */
[----:B------:R-:W-:Y:S01]  /*25d0*/  ISETP.GT.AND P3, PT, R18, 0x9, PT ;  /* 0x000000091200780c */ /* 0x000fe20003f64270 */
[----:B------:R1:W-:Y:S01]  /*25e0*/  MUFU.EX2 R2, R11 ;  /* 0x0000000b00027308 */ /* 0x0003e20000000800 */
[----:B------:R-:W-:Y:S01]  /*25f0*/  FSEL R30, R30, -INF , P5 ;  /* 0xff8000001e1e7808 */ /* 0x000fe20002800000 */
[--C-:B------:R-:W-:Y:S01]  /*2600*/  FFMA.FTZ R21, R9, UR43, -R12.reuse ;  /* 0x0000002b09157c23 */ /* 0x100fe2000801080c */
[----:B------:R-:W-:Y:S01]  /*2610*/  ISETP.GT.AND P4, PT, R18, 0x10, PT ;  /* 0x000000101200780c */ /* 0x000fe20003f84270 */
[--C-:B------:R-:W-:Y:S01]  /*2620*/  FFMA.FTZ R23, R52, UR43, -R12.reuse ;  /* 0x0000002b34177c23 */ /* 0x100fe2000801080c */
[----:B------:R-:W-:Y:S01]  /*2630*/  FSEL R31, R31, -INF , P3 ;  /* 0xff8000001f1f7808 */ /* 0x000fe20001800000 */
[--C-:B------:R-:W-:Y:S01]  /*2640*/  FFMA.FTZ R56, R56, UR43, -R12.reuse ;  /* 0x0000002b38387c23 */ /* 0x100fe2000801080c */
[----:B------:R-:W-:Y:S01]  /*2650*/  ISETP.GT.AND P3, PT, R18, 0x11, PT ;  /* 0x000000111200780c */ /* 0x000fe20003f64270 */
[--C-:B------:R-:W-:Y:S01]  /*2660*/  FFMA.FTZ R29, R29, UR43, -R12.reuse ;  /* 0x0000002b1d1d7c23 */ /* 0x100fe2000801080c */
[----:B-1----:R-:W-:Y:S01]  /*2670*/  FMNMX.FTZ R11, R26, R27, !PT ;  /* 0x0000001b1a0b7209 */ /* 0x002fe20007810000 */
        /* <DEDUP_REMOVED lines=15> */
[----:B------:R-:W-:Y:S01]  /*2770*/  FSEL R38, R38, -INF , P4 ;  /* 0xff80000026267808 */ /* 0x000fe20002000000 */
[--C-:B------:R-:W-:Y:S01]  /*2780*/  FFMA.FTZ R36, R68, UR43, -R12.reuse ;  /* 0x0000002b44247c23 */ /* 0x100fe2000801080c */
[----:B------:R-:W-:Y:S01]  /*2790*/  FMNMX.FTZ R13, R35, R14, !PT ;  /* 0x0000000e230d7209 */ /* 0x000fe20007810000 */
[--C-:B------:R-:W-:Y:S01]  /*27a0*/  FFMA.FTZ R44, R76, UR43, -R12.reuse ;  /* 0x0000002b4c2c7c23 */ /* 0x100fe2000801080c */
[----:B------:R-:W-:Y:S01]  /*27b0*/  ISETP.GT.AND P4, PT, R18, 0x20, PT ;  /* 0x000000201200780c */ /* 0x000fe20003f84270 */
[----:B------:R-:W-:Y:S01]  /*27c0*/  MUFU.EX2 R3, R3 ;  /* 0x0000000300037308 */ /* 0x000fe20000000800 */
[----:B------:R-:W-:Y:S01]  /*27d0*/  FSEL R39, R39, -INF , P3 ;  /* 0xff80000027277808 */ /* 0x000fe20001800000 */
[----:B-1----:R-:W-:Y:S01]  /*27e0*/  FFMA.FTZ R29, R61, UR43, -R12 ;  /* 0x0000002b3d1d7c23 */ /* 0x002fe2000801080c */
[----:B------:R-:W-:Y:S01]  /*27f0*/  FMNMX.FTZ R14, R38, R13, !PT ;  /* 0x0000000d260e7209 */ /* 0x000fe20007810000 */
[----:B------:R-:W-:Y:S01]  /*2800*/  USHF.R.S32.HI UR4, URZ, 0x7, UR4 ;  /* 0x000000073f047899 */ /* 0x000fe20008011404 */
[----:B------:R-:W-:-:S02]  /*2810*/  ISETP.GT.AND P3, PT, R18, 0x21, PT ;  /* 0x000000211200780c */ /* 0x000fc40003f64270 */
[----:B------:R-:W-:Y:S01]  /*2820*/  FSEL R42, R42, -INF , P4 ;  /* 0xff8000002a2a7808 */ /* 0x000fe20002000000 */
[----:B------:R1:W-:Y:S01]  /*2830*/  MUFU.EX2 R13, R33 ;  /* 0x00000021000d7308 */ /* 0x0003e20000000800 */
[----:B------:R-:W-:Y:S01]  /*2840*/  FMNMX.FTZ R19, R39, R14, !PT ;  /* 0x0000000e27137209 */ /* 0x000fe20007810000 */
[--C-:B------:R-:W-:Y:S01]  /*2850*/  FFMA.FTZ R14, R15, UR43, -R12.reuse ;  /* 0x0000002b0f0e7c23 */ /* 0x100fe2000801080c */
[----:B------:R-:W-:Y:S01]  /*2860*/  ISETP.GT.AND P4, PT, R18, 0x28, PT ;  /* 0x000000281200780c */ /* 0x000fe20003f84270 */
[----:B------:R-:W-:Y:S01]  /*2870*/  UISETP.LT.AND UP1, UPT, UR38, UR4, UPT ;  /* 0x000000042600728c */ /* 0x000fe2000bf21270 */
[----:B------:R-:W-:Y:S02]  /*2880*/  FSEL R43, R43, -INF , P3 ;  /* 0xff8000002b2b7808 */ /* 0x000fe40001800000 */
[----:B------:R-:W-:Y:S01]  /*2890*/  FMNMX.FTZ R16, R42, R19, !PT ;  /* 0x000000132a107209 */ /* 0x000fe20007810000 */
[----:B------:R-:W2:Y:S01]  /*28a0*/  MUFU.EX2 R8, R8 ;  /* 0x0000000800087308 */ /* 0x000ea20000000800 */
[----:B------:R-:W-:Y:S01]  /*28b0*/  ISETP.GT.AND P3, PT, R18, 0x29, PT ;  /* 0x000000291200780c */ /* 0x000fe20003f64270 */
[----:B-1----:R-:W-:Y:S01]  /*28c0*/  FFMA.FTZ R33, R65, UR43, -R12 ;  /* 0x0000002b41217c23 */ /* 0x002fe2000801080c */
[----:B------:R-:W-:Y:S01]  /*28d0*/  FSEL R46, R46, -INF , P4 ;  /* 0xff8000002e2e7808 */ /* 0x000fe20002000000 */
[----:B------:R-:W-:Y:S01]  /*28e0*/  USEL UR22, UR38, UR4, !UP1 ;  /* 0x0000000426167287 */ /* 0x000fe2000c800000 */
[----:B------:R-:W-:-:S02]  /*28f0*/  FMNMX.FTZ R15, R43, R16, !PT ;  /* 0x000000102b0f7209 */ /* 0x000fc40007810000 */
[----:B------:R-:W-:Y:S01]  /*2900*/  ISETP.GT.AND P4, PT, R18, 0x30, PT ;  /* 0x000000301200780c */ /* 0x000fe20003f84270 */
[----:B------:R-:W-:Y:S01]  /*2910*/  MUFU.EX2 R10, R10 ;  /* 0x0000000a000a7308 */ /* 0x000fe20000000800 */
[----:B------:R-:W-:Y:S01]  /*2920*/  FSEL R47, R47, -INF , P3 ;  /* 0xff8000002f2f7808 */ /* 0x000fe20001800000 */
[----:B------:R-:W-:Y:S01]  /*2930*/  UISETP.GE.AND UP1, UPT, UR47, UR22, UPT ;  /* 0x000000162f00728c */ /* 0x000fe2000bf26270 */
[----:B------:R-:W-:Y:S01]  /*2940*/  FMNMX.FTZ R16, R46, R15, !PT ;  /* 0x0000000f2e107209 */ /* 0x000fe20007810000 */
[----:B------:R-:W-:Y:S01]  /*2950*/  UMOV UR4, URZ ;  /* 0x0000003f00047c82 */ /* 0x000fe20008000000 */
[----:B------:R-:W-:Y:S02]  /*2960*/  ISETP.GT.AND P3, PT, R18, 0x31, PT ;  /* 0x000000311200780c */ /* 0x000fe40003f64270 */
[----:B------:R-:W-:Y:S01]  /*2970*/  FSEL R50, R50, -INF , P4 ;  /* 0xff80000032327808 */ /* 0x000fe20002000000 */
[----:B------:R1:W-:Y:S01]  /*2980*/  MUFU.EX2 R15, R37 ;  /* 0x00000025000f7308 */ /* 0x0003e20000000800 */
[----:B------:R-:W-:Y:S01]  /*2990*/  FMNMX.FTZ R19, R47, R16, !PT ;  /* 0x000000102f137209 */ /* 0x000fe20007810000 */
[----:B------:R-:W-:Y:S01]  /*29a0*/  FFMA.FTZ R16, R17, UR43, -R12 ;  /* 0x0000002b11107c23 */ /* 0x000fe2000801080c */
[----:B------:R-:W-:-:S02]  /*29b0*/  ISETP.GT.AND P4, PT, R18, 0x38, PT ;  /* 0x000000381200780c */ /* 0x000fc40003f84270 */
[----:B------:R-:W-:Y:S02]  /*29c0*/  FSEL R51, R51, -INF , P3 ;  /* 0xff80000033337808 */ /* 0x000fe40001800000 */
[----:B------:R-:W-:Y:S01]  /*29d0*/  FMNMX.FTZ R20, R50, R19, !PT ;  /* 0x0000001332147209 */ /* 0x000fe20007810000 */
[----:B------:R-:W3:Y:S01]  /*29e0*/  MUFU.EX2 R14, R14 ;  /* 0x0000000e000e7308 */ /* 0x000ee20000000800 */
[----:B------:R-:W-:Y:S01]  /*29f0*/  ISETP.GT.AND P3, PT, R18, 0x39, PT ;  /* 0x000000391200780c */ /* 0x000fe20003f64270 */
[----:B-1----:R-:W-:Y:S01]  /*2a00*/  FFMA.FTZ R37, R69, UR43, -R12 ;  /* 0x0000002b45257c23 */ /* 0x002fe2000801080c */
        /* <DEDUP_REMOVED lines=13> */
[----:B------:R-:W-:Y:S01]  /*2ae0*/  MUFU.EX2 R23, R23 ;  /* 0x0000001700177308 */ /* 0x000fe20000000800 */
[----:B------:R-:W-:Y:S01]  /*2af0*/  ISETP.GT.AND P3, PT, R18, 0x49, PT ;  /* 0x000000491200780c */ /* 0x000fe20003f64270 */
[--C-:B-1----:R-:W-:Y:S01]  /*2b00*/  FFMA.FTZ R41, R73, UR43, -R12.reuse ;  /* 0x0000002b49297c23 */ /* 0x102fe2000801080c */
[----:B------:R-:W-:Y:S02]  /*2b10*/  FSEL R62, R62, -INF , P4 ;  /* 0xff8000003e3e7808 */ /* 0x000fe40002000000 */
[----:B------:R-:W-:Y:S01]  /*2b20*/  FMNMX.FTZ R9, R59, R20, !PT ;  /* 0x000000143b097209 */ /* 0x000fe20007810000 */
[--C-:B------:R-:W-:Y:S01]  /*2b30*/  FFMA.FTZ R20, R45, UR43, -R12.reuse ;  /* 0x0000002b2d147c23 */ /* 0x100fe2000801080c */
[----:B------:R-:W-:Y:S01]  /*2b40*/  ISETP.GT.AND P4, PT, R18, 0x50, PT ;  /* 0x000000501200780c */ /* 0x000fe20003f84270 */
[----:B------:R1:W-:Y:S01]  /*2b50*/  MUFU.EX2 R19, R21 ;  /* 0x0000001500137308 */ /* 0x0003e20000000800 */
[----:B------:R-:W-:Y:S01]  /*2b60*/  FSEL R63, R63, -INF , P3 ;  /* 0xff8000003f3f7808 */ /* 0x000fe20001800000 */
[----:B------:R-:W-:Y:S01]  /*2b70*/  FFMA.FTZ R45, R77, UR43, -R12 ;  /* 0x0000002b4d2d7c23 */ /* 0x000fe2000801080c */
[----:B------:R-:W-:-:S02]  /*2b80*/  FMNMX.FTZ R22, R62, R9, !PT ;  /* 0x000000093e167209 */ /* 0x000fc40007810000 */
[----:B------:R-:W-:Y:S02]  /*2b90*/  ISETP.GT.AND P3, PT, R18, 0x51, PT ;  /* 0x000000511200780c */ /* 0x000fe40003f64270 */
[----:B------:R-:W-:Y:S01]  /*2ba0*/  FSEL R66, R66, -INF , P4 ;  /* 0xff80000042427808 */ /* 0x000fe20002000000 */
[----:B------:R-:W4:Y:S01]  /*2bb0*/  MUFU.EX2 R20, R20 ;  /* 0x0000001400147308 */ /* 0x000f220000000800 */
[----:B------:R-:W-:Y:S01]  /*2bc0*/  FMNMX.FTZ R9, R63, R22, !PT ;  /* 0x000000163f097209 */ /* 0x000fe20007810000 */
[--C-:B-1----:R-:W-:Y:S01]  /*2bd0*/  FFMA.FTZ R21, R48, UR43, -R12.reuse ;  /* 0x0000002b30157c23 */ /* 0x102fe2000801080c */
[----:B------:R-:W-:Y:S01]  /*2be0*/  ISETP.GT.AND P4, PT, R18, 0x58, PT ;  /* 0x000000581200780c */ /* 0x000fe20003f84270 */
[----:B------:R-:W-:Y:S01]  /*2bf0*/  FFMA.FTZ R48, R80, UR43, -R12 ;  /* 0x0000002b50307c23 */ /* 0x000fe2000801080c */
[----:B------:R-:W-:Y:S02]  /*2c00*/  FSEL R67, R67, -INF , P3 ;  /* 0xff80000043437808 */ /* 0x000fe40001800000 */
[----:B------:R-:W-:Y:S01]  /*2c10*/  FMNMX.FTZ R22, R66, R9, !PT ;  /* 0x0000000942167209 */ /* 0x000fe20007810000 */
[----:B------:R-:W-:Y:S01]  /*2c20*/  MUFU.EX2 R21, R21 ;  /* 0x0000001500157308 */ /* 0x000fe20000000800 */
[----:B------:R-:W-:-:S02]  /*2c30*/  ISETP.GT.AND P3, PT, R18, 0x59, PT ;  /* 0x000000591200780c */ /* 0x000fc40003f64270 */
[----:B------:R-:W-:Y:S02]  /*2c40*/  FSEL R70, R70, -INF , P4 ;  /* 0xff80000046467808 */ /* 0x000fe40002000000 */
[----:B------:R-:W-:Y:S01]  /*2c50*/  FMNMX.FTZ R9, R67, R22, !PT ;  /* 0x0000001643097209 */ /* 0x000fe20007810000 */
[----:B------:R-:W-:Y:S01]  /*2c60*/  FFMA.FTZ R22, R49, UR43, -R12 ;  /* 0x0000002b31167c23 */ /* 0x000fe2000801080c */
        /* <DEDUP_REMOVED lines=14> */
[----:B------:R-:W-:Y:S01]  /*2d50*/  FMNMX.FTZ R9, R75, R24, !PT ;  /* 0x000000184b097209 */ /* 0x000fe20007810000 */
[--C-:B------:R-:W-:Y:S01]  /*2d60*/  FFMA.FTZ R24, R53, UR43, -R12.reuse ;  /* 0x0000002b35187c23 */ /* 0x100fe2000801080c */
[----:B------:R-:W-:Y:S01]  /*2d70*/  ISETP.GT.AND P4, PT, R18, 0x70, PT ;  /* 0x000000701200780c */ /* 0x000fe20003f84270 */
[----:B------:R-:W-:Y:S01]  /*2d80*/  FFMA.FTZ R53, R85, UR43, -R12 ;  /* 0x0000002b55357c23 */ /* 0x000fe2000801080c */
[----:B------:R-:W-:Y:S01]  /*2d90*/  FSEL R79, R79, -INF , P3 ;  /* 0xff8000004f4f7808 */ /* 0x000fe20001800000 */
[----:B------:R-:W-:Y:S01]  /*2da0*/  MUFU.EX2 R36, R36 ;  /* 0x0000002400247308 */ /* 0x000fe20000000800 */
[----:B------:R-:W-:Y:S02]  /*2db0*/  FMNMX.FTZ R28, R78, R9, !PT ;  /* 0x000000094e1c7209 */ /* 0x000fe40007810000 */
[----:B------:R-:W-:-:S02]  /*2dc0*/  ISETP.GT.AND P3, PT, R18, 0x71, PT ;  /* 0x000000711200780c */ /* 0x000fc40003f64270 */
[----:B------:R-:W-:Y:S02]  /*2dd0*/  FSEL R82, R82, -INF , P4 ;  /* 0xff80000052527808 */ /* 0x000fe40002000000 */
[----:B------:R-:W-:Y:S01]  /*2de0*/  FMNMX.FTZ R9, R79, R28, !PT ;  /* 0x0000001c4f097209 */ /* 0x000fe20007810000 */
[----:B------:R-:W1:Y:S01]  /*2df0*/  MUFU.EX2 R24, R24 ;  /* 0x0000001800187308 */ /* 0x000e620000000800 */
[----:B------:R-:W-:Y:S02]  /*2e00*/  ISETP.GT.AND P4, PT, R18, 0x78, PT ;  /* 0x000000781200780c */ /* 0x000fe40003f84270 */
[----:B------:R-:W-:Y:S02]  /*2e10*/  FSEL R83, R83, -INF , P3 ;  /* 0xff80000053537808 */ /* 0x000fe40001800000 */
[----:B------:R-:W-:Y:S02]  /*2e20*/  FMNMX.FTZ R28, R82, R9, !PT ;  /* 0x00000009521c7209 */ /* 0x000fe40007810000 */
[----:B------:R-:W-:Y:S01]  /*2e30*/  ISETP.GT.AND P3, PT, R18, 0x79, PT ;  /* 0x000000791200780c */ /* 0x000fe20003f64270 */
[----:B------:R-:W-:Y:S01]  /*2e40*/  MUFU.EX2 R37, R37 ;  /* 0x0000002500257308 */ /* 0x000fe20000000800 */
[----:B------:R-:W-:-:S02]  /*2e50*/  FSEL R86, R86, -INF , P4 ;  /* 0xff80000056567808 */ /* 0x000fc40002000000 */
[----:B------:R-:W-:Y:S02]  /*2e60*/  FMNMX.FTZ R9, R83, R28, !PT ;  /* 0x0000001c53097209 */ /* 0x000fe40007810000 */
[----:B------:R-:W-:Y:S02]  /*2e70*/  FSEL R87, R87, -INF , P3 ;  /* 0xff80000057577808 */ /* 0x000fe40001800000 */
[----:B------:R-:W-:Y:S01]  /*2e80*/  FMNMX.FTZ R28, R86, R9, !PT ;  /* 0x00000009561c7209 */ /* 0x000fe20007810000 */
[----:B------:R5:W-:Y:S01]  /*2e90*/  MUFU.EX2 R18, R56 ;  /* 0x0000003800127308 */ /* 0x000be20000000800 */
[----:B--2---:R-:W-:Y:S02]  /*2ea0*/  F2FP.SATFINITE.E4M3.F32.PACK_AB_MERGE_C R148, R11, R8, RZ ;  /* 0x000000080b94723e */ /* 0x004fe400048070ff */
[----:B------:R-:W-:Y:S01]  /*2eb0*/  FMNMX.FTZ R9, R87, R28, !PT ;  /* 0x0000001c57097209 */ /* 0x000fe20007810000 */
[----:B------:R-:W-:Y:S01]  /*2ec0*/  FFMA.FTZ R28, R60, UR43, -R12 ;  /* 0x0000002b3c1c7c23 */ /* 0x000fe2000801080c */
[----:B---3--:R-:W-:-:S02]  /*2ed0*/  F2FP.SATFINITE.E4M3.F32.PACK_AB_MERGE_C R150, R15, R14, RZ ;  /* 0x0000000e0f96723e */ /* 0x008fc400048070ff */
[----:B------:R-:W-:Y:S01]  /*2ee0*/  F2FP.SATFINITE.E4M3.F32.PACK_AB_MERGE_C R148, R3, R2, R148 ;  /* 0x000000020394723e */ /* 0x000fe20004807094 */
[----:B------:R-:W2:Y:S01]  /*2ef0*/  SHFL.BFLY PT, R40, R9, 0x2, 0x1f ;  /* 0x0c401f0009287f89 */ /* 0x000ea200000e0000 */
[----:B-----5:R-:W-:Y:S01]  /*2f00*/  IMAD.U32 R56, RZ, RZ, UR43 ;  /* 0x0000002bff387e24 */ /* 0x020fe2000f8e00ff */
[----:B------:R-:W3:Y:S01]  /*2f10*/  MUFU.EX2 R28, R28 ;  /* 0x0000001c001c7308 */ /* 0x000ee20000000800 */
[----:B------:R-:W-:Y:S02]  /*2f20*/  F2FP.SATFINITE.E4M3.F32.PACK_AB_MERGE_C R150, R13, R10, R150 ;  /* 0x0000000a0d96723e */ /* 0x000fe40004807096 */
[----:B----4-:R-:W-:Y:S02]  /*2f30*/  F2FP.SATFINITE.E4M3.F32.PACK_AB_MERGE_C R144, R20, R19, RZ ;  /* 0x000000131490723e */ /* 0x010fe400048070ff */
[----:B-1----:R-:W-:Y:S02]  /*2f40*/  F2FP.SATFINITE.E4M3.F32.PACK_AB_MERGE_C R146, R24, R23, RZ ;  /* 0x000000171892723e */ /* 0x002fe400048070ff */
[----:B------:R-:W-:Y:S01]  /*2f50*/  F2FP.SATFINITE.E4M3.F32.PACK_AB_MERGE_C R144, R17, R16, R144 ;  /* 0x000000101190723e */ /* 0x000fe20004807090 */
[----:B------:R-:W-:Y:S01]  /*2f60*/  MUFU.EX2 R32, R32 ;  /* 0x0000002000207308 */ /* 0x000fe20000000800 */
[----:B------:R-:W-:-:S07]  /*2f70*/  F2FP.SATFINITE.E4M3.F32.PACK_AB_MERGE_C R146, R22, R21, R146 ;  /* 0x000000151692723e */ /* 0x000fce0004807092 */
[----:B------:R-:W-:Y:S01]  /*2f80*/  MUFU.EX2 R33, R33 ;  /* 0x0000002100217308 */ /* 0x000fe20000000800 */
[----:B---3--:R-:W-:-:S04]  /*2f90*/  F2FP.SATFINITE.E4M3.F32.PACK_AB_MERGE_C R140, R29, R28, RZ ;  /* 0x0000001c1d8c723e */ /* 0x008fc800048070ff */
[----:B------:R-:W-:Y:S02]  /*2fa0*/  F2FP.SATFINITE.E4M3.F32.PACK_AB_MERGE_C R140, R25, R18, R140 ;  /* 0x00000012198c723e */ /* 0x000fe4000480708c */
[----:B--2---:R-:W-:Y:S01]  /*2fb0*/  FMNMX.FTZ R49, R9, R40, !PT ;  /* 0x0000002809317209 */ /* 0x004fe20007810000 */
[--C-:B------:R-:W-:Y:S01]  /*2fc0*/  FFMA.FTZ R40, R72, UR43, -R12.reuse ;  /* 0x0000002b48287c23 */ /* 0x100fe2000801080c */
[----:B------:R-:W-:Y:S03]  /*2fd0*/  MUFU.EX2 R44, R44 ;  /* 0x0000002c002c7308 */ /* 0x000fe60000000800 */
[----:B------:R-:W1:Y:S05]  /*2fe0*/  SHFL.BFLY PT, R52, R49, 0x1, 0x1f ;  /* 0x0c201f0031347f89 */ /* 0x000e6a00000e0000 */
[----:B------:R-:W-:Y:S08]  /*2ff0*/  MUFU.EX2 R45, R45 ;  /* 0x0000002d002d7308 */ /* 0x000ff00000000800 */
[----:B------:R-:W-:Y:S08]  /*3000*/  MUFU.EX2 R40, R40 ;  /* 0x0000002800287308 */ /* 0x000ff00000000800 */
[----:B------:R-:W-:Y:S01]  /*3010*/  MUFU.EX2 R41, R41 ;  /* 0x0000002900297308 */ /* 0x000fe20000000800 */
[----:B-1----:R-:W-:Y:S01]  /*3020*/  FMNMX.FTZ R9, R49, R52, !PT ;  /* 0x0000003431097209 */ /* 0x002fe20007810000 */
[--C-:B------:R-:W-:Y:S01]  /*3030*/  FFMA.FTZ R49, R81, UR43, -R12.reuse ;  /* 0x0000002b51317c23 */ /* 0x100fe2000801080c */
[----:B------:R-:W-:-:S02]  /*3040*/  FFMA.FTZ R52, R84, UR43, -R12 ;  /* 0x0000002b54347c23 */ /* 0x000fc4000801080c */
[C---:B------:R-:W-:Y:S01]  /*3050*/  FSETP.NEU.FTZ.AND P3, PT, R9.reuse, -INF , PT ;  /* 0xff8000000900780b */ /* 0x040fe20003f7d000 */
[----:B------:R-:W-:Y:S02]  /*3060*/  FFMA.FTZ R56, R9, R56, -8 ;  /* 0xc100000009387423 */ /* 0x000fe40000010038 */
[----:B------:R-:W-:Y:S03]  /*3070*/  MUFU.EX2 R53, R53 ;  /* 0x0000003500357308 */ /* 0x000fe60000000800 */
        /* <DEDUP_REMOVED lines=12> */
[----:B------:R-:W-:Y:S01]  /*3140*/  FADD.FTZ R59, R2, R3 ;  /* 0x00000003023b7221 */ /* 0x000fe20000010000 */
[--C-:B------:R-:W-:Y:S01]  /*3150*/  FFMA.FTZ R34, R38, UR43, -R64.reuse ;  /* 0x0000002b26227c23 */ /* 0x100fe20008010840 */
[--C-:B------:R-:W-:Y:S01]  /*3160*/  FFMA.FTZ R39, R39, UR43, -R64.reuse ;  /* 0x0000002b27277c23 */ /* 0x100fe20008010840 */
[--C-:B------:R-:W-:Y:S01]  /*3170*/  FFMA.FTZ R38, R42, UR43, -R64.reuse ;  /* 0x0000002b2a267c23 */ /* 0x100fe20008010840 */
[----:B------:R-:W-:Y:S01]  /*3180*/  FADD.FTZ R60, R8, R59 ;  /* 0x0000003b083c7221 */ /* 0x000fe20000010000 */
[--C-:B------:R-:W-:Y:S01]  /*3190*/  FFMA.FTZ R61, R63, UR43, -R64.reuse ;  /* 0x0000002b3f3d7c23 */ /* 0x100fe20008010840 */
[----:B------:R-:W1:Y:S01]  /*31a0*/  MUFU.EX2 R27, R27 ;  /* 0x0000001b001b7308 */ /* 0x000e620000000800 */
[----:B------:R-:W-:Y:S01]  /*31b0*/  FFMA.FTZ R42, R46, UR43, -R64 ;  /* 0x0000002b2e2a7c23 */ /* 0x000fe20008010840 */
[----:B------:R-:W-:Y:S01]  /*31c0*/  FADD.FTZ R63, R11, R60 ;  /* 0x0000003c0b3f7221 */ /* 0x000fe20000010000 */
[--C-:B------:R-:W-:Y:S01]  /*31d0*/  FFMA.FTZ R46, R50, UR43, -R64.reuse ;  /* 0x0000002b322e7c23 */ /* 0x100fe20008010840 */
[--C-:B------:R-:W-:Y:S01]  /*31e0*/  FFMA.FTZ R50, R58, UR43, -R64.reuse ;  /* 0x0000002b3a327c23 */ /* 0x100fe20008010840 */
[--C-:B------:R-:W-:Y:S01]  /*31f0*/  FFMA.FTZ R58, R62, UR43, -R64.reuse ;  /* 0x0000002b3e3a7c23 */ /* 0x100fe20008010840 */
[----:B------:R-:W-:Y:S01]  /*3200*/  FADD.FTZ R62, R10, R63 ;  /* 0x0000003f0a3e7221 */ /* 0x000fe20000010000 */
[--C-:B------:R-:W-:Y:S01]  /*3210*/  FFMA.FTZ R43, R43, UR43, -R64.reuse ;  /* 0x0000002b2b2b7c23 */ /* 0x100fe20008010840 */
[----:B------:R-:W2:Y:S01]  /*3220*/  MUFU.EX2 R26, R26 ;  /* 0x0000001a001a7308 */ /* 0x000ea20000000800 */
[----:B------:R-:W-:Y:S01]  /*3230*/  FFMA.FTZ R56, R54, UR43, -R64 ;  /* 0x0000002b36387c23 */ /* 0x000fe20008010840 */
[----:B------:R-:W-:Y:S01]  /*3240*/  FADD.FTZ R65, R13, R62 ;  /* 0x0000003e0d417221 */ /* 0x000fe20000010000 */
[--C-:B------:R-:W-:Y:S01]  /*3250*/  FFMA.FTZ R54, R66, UR43, -R64.reuse ;  /* 0x0000002b42367c23 */ /* 0x100fe20008010840 */
[--C-:B------:R-:W-:Y:S01]  /*3260*/  FFMA.FTZ R47, R47, UR43, -R64.reuse ;  /* 0x0000002b2f2f7c23 */ /* 0x100fe20008010840 */
[--C-:B------:R-:W-:Y:S01]  /*3270*/  FFMA.FTZ R51, R51, UR43, -R64.reuse ;  /* 0x0000002b33337c23 */ /* 0x100fe20008010840 */
[----:B------:R-:W-:Y:S01]  /*3280*/  FADD.FTZ R66, R14, R65 ;  /* 0x000000410e427221 */ /* 0x000fe20000010000 */
[----:B------:R-:W-:Y:S01]  /*3290*/  FFMA.FTZ R67, R67, UR43, -R64 ;  /* 0x0000002b43437c23 */ /* 0x000fe20008010840 */
[----:B------:R-:W3:Y:S01]  /*32a0*/  MUFU.EX2 R31, R31 ;  /* 0x0000001f001f7308 */ /* 0x000ee20000000800 */
[----:B-1----:R-:W-:Y:S01]  /*32b0*/  FADD.FTZ R59, R12, R27 ;  /* 0x0000001b0c3b7221 */ /* 0x002fe20000010000 */
[----:B------:R-:W-:Y:S01]  /*32c0*/  FADD.FTZ R65, R15, R66 ;  /* 0x000000420f417221 */ /* 0x000fe20000010000 */
[--C-:B------:R-:W-:Y:S01]  /*32d0*/  FFMA.FTZ R70, R70, UR43, -R64.reuse ;  /* 0x0000002b46467c23 */ /* 0x100fe20008010840 */
[--C-:B------:R-:W-:Y:S01]  /*32e0*/  FFMA.FTZ R71, R71, UR43, -R64.reuse ;  /* 0x0000002b47477c23 */ /* 0x100fe20008010840 */
[--C-:B------:R-:W-:Y:S01]  /*32f0*/  FFMA.FTZ R74, R74, UR43, -R64.reuse ;  /* 0x0000002b4a4a7c23 */ /* 0x100fe20008010840 */
[----:B------:R-:W-:Y:S01]  /*3300*/  FFMA.FTZ R75, R75, UR43, -R64 ;  /* 0x0000002b4b4b7c23 */ /* 0x000fe20008010840 */
[----:B------:R-:W-:Y:S01]  /*3310*/  F2FP.SATFINITE.E4M3.F32.PACK_AB_MERGE_C R10, R37, R36, RZ ;  /* 0x00000024250a723e */ /* 0x000fe200048070ff */
[----:B------:R-:W1:Y:S01]  /*3320*/  MUFU.EX2 R30, R30 ;  /* 0x0000001e001e7308 */ /* 0x000e620000000800 */
[----:B--2---:R-:W-:Y:S01]  /*3330*/  FADD.FTZ R60, R26, R59 ;  /* 0x0000003b1a3c7221 */ /* 0x004fe20000010000 */
[----:B------:R-:W-:-:S02]  /*3340*/  IMAD.U32 R59, RZ, RZ, UR42 ;  /* 0x0000002aff3b7e24 */ /* 0x000fc4000f8e00ff */
[----:B------:R-:W-:Y:S01]  /*3350*/  FFMA.FTZ R78, R78, UR43, -R64 ;  /* 0x0000002b4e4e7c23 */ /* 0x000fe20008010840 */
[----:B------:R-:W-:Y:S01]  /*3360*/  F2FP.SATFINITE.E4M3.F32.PACK_AB_MERGE_C R142, R33, R32, R10 ;  /* 0x00000020218e723e */ /* 0x000fe2000480700a */
[--C-:B------:R-:W-:Y:S01]  /*3370*/  FFMA.FTZ R79, R79, UR43, -R64.reuse ;  /* 0x0000002b4f4f7c23 */ /* 0x100fe20008010840 */
[----:B------:R-:W-:Y:S02]  /*3380*/  @!P1 VIADD R59, R59, 0x17040 ;  /* 0x000170403b3b9836 */ /* 0x000fe40000000000 */
[----:B------:R-:W-:Y:S01]  /*3390*/  FFMA.FTZ R82, R82, UR43, -R64 ;  /* 0x0000002b52527c23 */ /* 0x000fe20008010840 */
[----:B------:R-:W2:Y:S01]  /*33a0*/  MUFU.EX2 R35, R35 ;  /* 0x0000002300237308 */ /* 0x000ea20000000800 */
[----:B---3--:R-:W-:Y:S01]  /*33b0*/  FADD.FTZ R63, R31, R60 ;  /* 0x0000003c1f3f7221 */ /* 0x008fe20000010000 */
[--C-:B------:R-:W-:Y:S01]  /*33c0*/  FFMA.FTZ R83, R83, UR43, -R64.reuse ;  /* 0x0000002b53537c23 */ /* 0x100fe20008010840 */
[----:B------:R-:W-:Y:S01]  /*33d0*/  @!P1 PRMT R60, RZ, 0x654, R59 ;  /* 0x00000654ff3c9816 */ /* 0x000fe2000000003b */
[--C-:B------:R-:W-:Y:S01]  /*33e0*/  FFMA.FTZ R86, R86, UR43, -R64.reuse ;  /* 0x0000002b56567c23 */ /* 0x100fe20008010840 */
[----:B------:R-:W-:Y:S01]  /*33f0*/  F2FP.SATFINITE.E4M3.F32.PACK_AB_MERGE_C R10, R45, R44, RZ ;  /* 0x0000002c2d0a723e */ /* 0x000fe200048070ff */
[----:B------:R-:W-:Y:S01]  /*3400*/  FFMA.FTZ R64, R87, UR43, -R64 ;  /* 0x0000002b57407c23 */ /* 0x000fe20008010840 */
[----:B------:R3:W-:Y:S01]  /*3410*/  @!P1 SYNCS.ARRIVE.TRANS64.RED.A1T0 RZ, [R60+URZ], RZ ;  /* 0x000000ff3cff99a7 */ /* 0x0007e2000810043f */
[----:B------:R-:W3:Y:S01]  /*3420*/  MUFU.EX2 R34, R34 ;  /* 0x0000002200227308 */ /* 0x000ee20000000800 */
[----:B-1----:R-:W-:Y:S01]  /*3430*/  FADD.FTZ R62, R30, R63 ;  /* 0x0000003f1e3e7221 */ /* 0x002fe20000010000 */
[----:B------:R-:W-:-:S02]  /*3440*/  F2FP.SATFINITE.E4M3.F32.PACK_AB_MERGE_C R136, R41, R40, R10 ;  /* 0x000000282988723e */ /* 0x000fc4000480700a */
[----:B------:R-:W-:-:S04]  /*3450*/  F2FP.SATFINITE.E4M3.F32.PACK_AB_MERGE_C R26, R31, R26, RZ ;  /* 0x0000001a1f1a723e */ /* 0x000fc800048070ff */
[----:B------:R-:W1:Y:S01]  /*3460*/  MUFU.EX2 R39, R39 ;  /* 0x0000002700277308 */ /* 0x000e620000000800 */
[----:B--2---:R-:W-:Y:S01]  /*3470*/  FADD.FTZ R63, R35, R62 ;  /* 0x0000003e233f7221 */ /* 0x004fe20000010000 */
[----:B------:R-:W-:Y:S01]  /*3480*/  FADD.FTZ R62, R16, R65 ;  /* 0x00000041103e7221 */ /* 0x000fe20000010000 */
[----:B------:R-:W-:-:S03]  /*3490*/  F2FP.SATFINITE.E4M3.F32.PACK_AB_MERGE_C R149, R27, R12, R26 ;  /* 0x0000000c1b95723e */ /* 0x000fc6000480701a */
[----:B------:R-:W-:Y:S02]  /*34a0*/  FADD.FTZ R62, R17, R62 ;  /* 0x0000003e113e7221 */ /* 0x000fe40000010000 */
[----:B------:R-:W2:Y:S01]  /*34b0*/  MUFU.EX2 R38, R38 ;  /* 0x0000002600267308 */ /* 0x000ea20000000800 */
[----:B---3--:R-:W-:Y:S01]  /*34c0*/  FADD.FTZ R60, R34, R63 ;  /* 0x0000003f223c7221 */ /* 0x008fe20000010000 */
[----:B------:R-:W-:-:S04]  /*34d0*/  FADD.FTZ R65, R19, R62 ;  /* 0x0000003e13417221 */ /* 0x000fc80000010000 */
[----:B------:R-:W-:Y:S02]  /*34e0*/  FADD.FTZ R62, R20, R65 ;  /* 0x00000041143e7221 */ /* 0x000fe40000010000 */
[----:B------:R-:W3:Y:S01]  /*34f0*/  MUFU.EX2 R43, R43 ;  /* 0x0000002b002b7308 */ /* 0x000ee20000000800 */
[----:B-1----:R-:W-:Y:S01]  /*3500*/  FADD.FTZ R63, R39, R60 ;  /* 0x0000003c273f7221 */ /* 0x002fe20000010000 */
[----:B------:R-:W-:Y:S01]  /*3510*/  FADD.FTZ R65, R21, R62 ;  /* 0x0000003e15417221 */ /* 0x000fe20000010000 */
[----:B------:R-:W-:-:S03]  /*3520*/  F2FP.SATFINITE.E4M3.F32.PACK_AB_MERGE_C R34, R39, R34, RZ ;  /* 0x000000222722723e */ /* 0x000fc600048070ff */
[----:B------:R-:W-:Y:S01]  /*3530*/  FADD.FTZ R62, R22, R65 ;  /* 0x00000041163e7221 */ /* 0x000fe20000010000 */
[----:B------:R-:W-:Y:S01]  /*3540*/  F2FP.SATFINITE.E4M3.F32.PACK_AB_MERGE_C R151, R35, R30, R34 ;  /* 0x0000001e2397723e */ /* 0x000fe20004807022 */
[----:B------:R-:W1:Y:S01]  /*3550*/  MUFU.EX2 R42, R42 ;  /* 0x0000002a002a7308 */ /* 0x000e620000000800 */
[----:B--2---:R-:W-:-:S07]  /*3560*/  FADD.FTZ R60, R38, R63 ;  /* 0x0000003f263c7221 */ /* 0x004fce0000010000 */
[----:B------:R-:W2:Y:S01]  /*3570*/  MUFU.EX2 R47, R47 ;  /* 0x0000002f002f7308 */ /* 0x000ea20000000800 */
[----:B---3--:R-:W-:-:S07]  /*3580*/  FADD.FTZ R63, R43, R60 ;  /* 0x0000003c2b3f7221 */ /* 0x008fce0000010000 */
[----:B------:R-:W3:Y:S01]  /*3590*/  MUFU.EX2 R46, R46 ;  /* 0x0000002e002e7308 */ /* 0x000ee20000000800 */
[----:B-1----:R-:W-:-:S07]  /*35a0*/  FADD.FTZ R60, R42, R63 ;  /* 0x0000003f2a3c7221 */ /* 0x002fce0000010000 */
[----:B------:R-:W1:Y:S01]  /*35b0*/  MUFU.EX2 R51, R51 ;  /* 0x0000003300337308 */ /* 0x000e620000000800 */
[C---:B--2---:R-:W-:Y:S01]  /*35c0*/  FADD.FTZ R63, R47.reuse, R60 ;  /* 0x0000003c2f3f7221 */ /* 0x044fe20000010000 */
[----:B------:R-:W-:-:S04]  /*35d0*/  F2FP.SATFINITE.E4M3.F32.PACK_AB_MERGE_C R42, R47, R42, RZ ;  /* 0x0000002a2f2a723e */ /* 0x000fc800048070ff */
[----:B------:R-:W-:Y:S02]  /*35e0*/  F2FP.SATFINITE.E4M3.F32.PACK_AB_MERGE_C R145, R43, R38, R42 ;  /* 0x000000262b91723e */ /* 0x000fe4000480702a */
[----:B------:R-:W2:Y:S01]  /*35f0*/  MUFU.EX2 R56, R56 ;  /* 0x0000003800387308 */ /* 0x000ea20000000800 */
[----:B---3--:R-:W-:Y:S01]  /*3600*/  FADD.FTZ R60, R46, R63 ;  /* 0x0000003f2e3c7221 */ /* 0x008fe20000010000 */
[----:B------:R-:W-:-:S04]  /*3610*/  FADD.FTZ R63, R23, R62 ;  /* 0x0000003e173f7221 */ /* 0x000fc80000010000 */
[----:B------:R-:W-:Y:S02]  /*3620*/  FADD.FTZ R63, R24, R63 ;  /* 0x0000003f183f7221 */ /* 0x000fe40000010000 */
[----:B------:R-:W3:Y:S01]  /*3630*/  MUFU.EX2 R57, R57 ;  /* 0x0000003900397308 */ /* 0x000ee20000000800 */
[----:B-1----:R-:W-:Y:S01]  /*3640*/  FADD.FTZ R11, R51, R60 ;  /* 0x0000003c330b7221 */ /* 0x002fe20000010000 */
[----:B------:R-:W-:-:S04]  /*3650*/  FADD.FTZ R14, R18, R63 ;  /* 0x0000003f120e7221 */ /* 0x000fc80000010000 */
[----:B------:R-:W-:Y:S02]  /*3660*/  FADD.FTZ R3, R25, R14 ;  /* 0x0000000e19037221 */ /* 0x000fe40000010000 */
[----:B------:R-:W1:Y:S01]  /*3670*/  MUFU.EX2 R50, R50 ;  /* 0x0000003200327308 */ /* 0x000e620000000800 */
[----:B--2---:R-:W-:-:S07]  /*3680*/  FADD.FTZ R8, R56, R11 ;  /* 0x0000000b38087221 */ /* 0x004fce0000010000 */
[----:B------:R-:W2:Y:S01]  /*3690*/  MUFU.EX2 R55, R55 ;  /* 0x0000003700377308 */ /* 0x000ea20000000800 */
[C---:B---3--:R-:W-:Y:S01]  /*36a0*/  FADD.FTZ R11, R57.reuse, R8 ;  /* 0x00000008390b7221 */ /* 0x048fe20000010000 */
[----:B------:R-:W-:Y:S01]  /*36b0*/  FADD.FTZ R8, R28, R3 ;  /* 0x000000031c087221 */ /* 0x000fe20000010000 */
[----:B------:R-:W-:-:S03]  /*36c0*/  F2FP.SATFINITE.E4M3.F32.PACK_AB_MERGE_C R56, R57, R56, RZ ;  /* 0x000000383938723e */ /* 0x000fc600048070ff */
[----:B------:R-:W-:Y:S01]  /*36d0*/  FADD.FTZ R29, R29, R8 ;  /* 0x000000081d1d7221 */ /* 0x000fe20000010000 */
[----:B------:R-:W-:Y:S01]  /*36e0*/  F2FP.SATFINITE.E4M3.F32.PACK_AB_MERGE_C R147, R51, R46, R56 ;  /* 0x0000002e3393723e */ /* 0x000fe20004807038 */
[----:B------:R-:W3:Y:S01]  /*36f0*/  MUFU.EX2 R58, R58 ;  /* 0x0000003a003a7308 */ /* 0x000ee20000000800 */
[----:B-1----:R-:W-:Y:S01]  /*3700*/  FADD.FTZ R2, R50, R11 ;  /* 0x0000000b32027221 */ /* 0x002fe20000010000 */
[----:B------:R-:W-:-:S04]  /*3710*/  FADD.FTZ R8, R32, R29 ;  /* 0x0000001d20087221 */ /* 0x000fc80000010000 */
[----:B------:R-:W-:Y:S02]  /*3720*/  FADD.FTZ R33, R33, R8 ;  /* 0x0000000821217221 */ /* 0x000fe40000010000 */
[----:B------:R-:W1:Y:S01]  /*3730*/  MUFU.EX2 R61, R61 ;  /* 0x0000003d003d7308 */ /* 0x000e620000000800 */
[----:B--2---:R-:W-:Y:S01]  /*3740*/  FADD.FTZ R3, R55, R2 ;  /* 0x0000000237037221 */ /* 0x004fe20000010000 */
[----:B------:R-:W-:-:S04]  /*3750*/  FADD.FTZ R36, R36, R33 ;  /* 0x0000002124247221 */ /* 0x000fc80000010000 */
[----:B------:R-:W-:Y:S02]  /*3760*/  FADD.FTZ R37, R37, R36 ;  /* 0x0000002425257221 */ /* 0x000fe40000010000 */
[----:B------:R-:W2:Y:S01]  /*3770*/  MUFU.EX2 R54, R54 ;  /* 0x0000003600367308 */ /* 0x000ea20000000800 */
[----:B---3--:R-:W-:Y:S01]  /*3780*/  FADD.FTZ R2, R58, R3 ;  /* 0x000000033a027221 */ /* 0x008fe20000010000 */
[----:B------:R-:W-:-:S04]  /*3790*/  FADD.FTZ R8, R40, R37 ;  /* 0x0000002528087221 */ /* 0x000fc80000010000 */
[----:B------:R-:W-:Y:S02]  /*37a0*/  FADD.FTZ R41, R41, R8 ;  /* 0x0000000829297221 */ /* 0x000fe40000010000 */
[----:B------:R-:W3:Y:S01]  /*37b0*/  MUFU.EX2 R59, R67 ;  /* 0x00000043003b7308 */ /* 0x000ee20000000800 */
[C---:B-1----:R-:W-:Y:S01]  /*37c0*/  FADD.FTZ R3, R61.reuse, R2 ;  /* 0x000000023d037221 */ /* 0x042fe20000010000 */
        /* <DEDUP_REMOVED lines=15> */
[----:B---3--:R-:W-:-:S07]  /*38c0*/  FADD.FTZ R2, R74, R3 ;  /* 0x000000034a027221 */ /* 0x008fce0000010000 */
[----:B------:R-:W3:Y:S01]  /*38d0*/  MUFU.EX2 R79, R79 ;  /* 0x0000004f004f7308 */ /* 0x000ee20000000800 */
[----:B-1----:R-:W-:-:S07]  /*38e0*/  FADD.FTZ R3, R75, R2 ;  /* 0x000000024b037221 */ /* 0x002fce0000010000 */
[----:B------:R-:W-:Y:S01]  /*38f0*/  MUFU.EX2 R48, R48 ;  /* 0x0000003000307308 */ /* 0x000fe20000000800 */
[----:B--2---:R-:W-:Y:S01]  /*3900*/  FADD.FTZ R2, R78, R3 ;  /* 0x000000034e027221 */ /* 0x004fe20000010000 */
[----:B------:R-:W-:-:S06]  /*3910*/  F2FP.SATFINITE.E4M3.F32.PACK_AB_MERGE_C R3, R53, R52, RZ ;  /* 0x000000343503723e */ /* 0x000fcc00048070ff */
[----:B------:R-:W1:Y:S01]  /*3920*/  MUFU.EX2 R49, R49 ;  /* 0x0000003100317308 */ /* 0x000e620000000800 */
[C---:B---3--:R-:W-:Y:S01]  /*3930*/  F2FP.SATFINITE.E4M3.F32.PACK_AB_MERGE_C R78, R79.reuse, R78, RZ ;  /* 0x0000004e4f4e723e */ /* 0x048fe200048070ff */
[----:B------:R-:W-:-:S03]  /*3940*/  FADD.FTZ R79, R79, R2 ;  /* 0x000000024f4f7221 */ /* 0x000fc60000010000 */
[----:B------:R-:W-:-:S03]  /*3950*/  F2FP.SATFINITE.E4M3.F32.PACK_AB_MERGE_C R137, R75, R74, R78 ;  /* 0x0000004a4b89723e */ /* 0x000fc6000480704e */
[----:B------:R-:W2:Y:S08]  /*3960*/  MUFU.EX2 R82, R82 ;  /* 0x0000005200527308 */ /* 0x000eb00000000800 */
[----:B------:R-:W3:Y:S01]  /*3970*/  MUFU.EX2 R83, R83 ;  /* 0x0000005300537308 */ /* 0x000ee20000000800 */
[----:B-1----:R-:W-:Y:S01]  /*3980*/  F2FP.SATFINITE.E4M3.F32.PACK_AB_MERGE_C R138, R49, R48, R3 ;  /* 0x00000030318a723e */ /* 0x002fe20004807003 */
[----:B------:R-:W-:-:S04]  /*3990*/  FADD.FTZ R48, R48, R45 ;  /* 0x0000002d30307221 */ /* 0x000fc80000010000 */
[----:B------:R-:W-:Y:S02]  /*39a0*/  FADD.FTZ R49, R49, R48 ;  /* 0x0000003031317221 */ /* 0x000fe40000010000 */
[----:B------:R-:W1:Y:S01]  /*39b0*/  MUFU.EX2 R86, R86 ;  /* 0x0000005600567308 */ /* 0x000e620000000800 */
[----:B--2---:R-:W-:Y:S01]  /*39c0*/  FADD.FTZ R2, R82, R79 ;  /* 0x0000004f52027221 */ /* 0x004fe20000010000 */
[----:B------:R-:W-:-:S06]  /*39d0*/  FADD.FTZ R52, R52, R49 ;  /* 0x0000003134347221 */ /* 0x000fcc0000010000 */
[----:B------:R-:W2:Y:S01]  /*39e0*/  MUFU.EX2 R11, R64 ;  /* 0x00000040000b7308 */ /* 0x000ea20000000800 */
[----:B---3--:R-:W-:-:S04]  /*39f0*/  FADD.FTZ R3, R83, R2 ;  /* 0x0000000253037221 */ /* 0x008fc80000010000 */
[----:B-1----:R-:W-:Y:S01]  /*3a00*/  FADD.FTZ R2, R86, R3 ;  /* 0x0000000356027221 */ /* 0x002fe20000010000 */
[----:B------:R-:W-:Y:S01]  /*3a10*/  FADD.FTZ R3, R53, R52 ;  /* 0x0000003435037221 */ /* 0x000fe20000010000 */
[C---:B--2---:R-:W-:Y:S02]  /*3a20*/  F2FP.SATFINITE.E4M3.F32.PACK_AB_MERGE_C R8, R11.reuse, R86, RZ ;  /* 0x000000560b08723e */ /* 0x044fe400048070ff */
[----:B------:R-:W-:Y:S02]  /*3a30*/  FADD.FTZ R2, R11, R2 ;  /* 0x000000020b027221 */ /* 0x000fe40000010000 */
[----:B------:R-:W-:Y:S01]  /*3a40*/  F2FP.SATFINITE.E4M3.F32.PACK_AB_MERGE_C R139, R83, R82, R8 ;  /* 0x00000052538b723e */ /* 0x000fe20004807008 */
[----:B0-----:R-:W-:Y:S06]  /*3a50*/  @!P3 BRA `(.L_x_10377) ;  /* 0x0000002400b0b947 */ /* 0x001fec0003800000 */
        /* <DEDUP_REMOVED lines=29> */
[----:B------:R-:W-:-:S05]  /*3c30*/  ULDC UR24, c[0x0][0x2f0] ;  /* 0x0000bc0000187ab9 */ /* 0x000fca0000000800 */
.L_x_10387:
[----:B------:R-:W-:-:S04]  /*3c40*/  UISETP.NE.AND UP1, UPT, UR7, 0x1, UPT ;  /* 0x000000010700788c */ /* 0x000fc8000bf25270 */
[----:B------:R-:W-:-:S04]  /*3c50*/  USEL UR5, URZ, 0x1, UP1 ;  /* 0x000000013f057887 */ /* 0x000fc80008800000 */
[----:B------:R-:W-:Y:S01]  /*3c60*/  ULOP3.LUT UR5, UR6, UR5, URZ, 0x3c, !UPT ;  /* 0x0000000506057292 */ /* 0x000fe2000f8e3c3f */
[----:B------:R-:W-:Y:S11]  /*3c70*/  @!P0 BRA `(.L_x_10378) ;  /* 0x0000000000048947 */ /* 0x000ff60003800000 */
[----:B------:R-:W-:Y:S01]  /*3c80*/  BPT.TRAP 0x1 ;  /* 0x000000040000795c */ /* 0x000fe20000300000 */
.L_x_10378:
        /* <DEDUP_REMOVED lines=9> */
.L_x_10379:
[----:B-1----:R-:W-:Y:S05]  /*3d20*/  @P3 BRA `(.L_x_10380) ;  /* 0x0000000000083947 */ /* 0x002fea0003800000 */
[----:B------:R-:W1:Y:S02]  /*3d30*/  SYNCS.PHASECHK.TRANS64.TRYWAIT P3, [UR25+0x17030], R0 ;  /* 0x01703000ff0075a7 */ /* 0x000e640008060159 */
[----:B-1----:R-:W-:Y:S05]  /*3d40*/  @!P3 BRA `(.L_x_10381) ;  /* 0x000000a0002cb947 */ /* 0x002fea0003800000 */
.L_x_10380:
        /* <DEDUP_REMOVED lines=19> */
.L_x_10382:
[----:B------:R-:W-:Y:S01]  /*3e80*/  ULEA UR11, UR7, UR42, 0x3 ;  /* 0x0000002a070b7291 */ /* 0x000fe2000f8e183f */
[----:B01----:R-:W-:-:S05]  /*3e90*/  IMAD.U32 R0, RZ, RZ, UR6 ;  /* 0x00000006ff007e24 */ /* 0x003fca000f8e00ff */
[----:B------:R-:W-:-:S04]  /*3ea0*/  SHF.L.U32 R0, R0, 0x1f, RZ ;  /* 0x0000001f00007819 */ /* 0x000fc800000006ff */
[----:B------:R0:W1:Y:S01]  /*3eb0*/  SYNCS.PHASECHK.TRANS64.TRYWAIT P3, [UR11+0x17050], R0 ;  /* 0x01705000ff0075a7 */ /* 0x000062000806014b */
[----:B------:R-:W-:Y:S05]  /*3ec0*/  @!P0 BRA `(.L_x_10383) ;  /* 0x0000000000048947 */ /* 0x000fea0003800000 */
[----:B------:R-:W-:Y:S01]  /*3ed0*/  BPT.TRAP 0x1 ;  /* 0x000000040000795c */ /* 0x000fe20000300000 */
.L_x_10383:
[----:B-1----:R-:W-:Y:S05]  /*3ee0*/  @P3 BRA `(.L_x_10384) ;  /* 0x0000000000083947 */ /* 0x002fea0003800000 */
[----:B------:R-:W1:Y:S02]  /*3ef0*/  SYNCS.PHASECHK.TRANS64.TRYWAIT P3, [UR11+0x17050], R0 ;  /* 0x01705000ff0075a7 */ /* 0x000e64000806014b */
[----:B-1----:R-:W-:Y:S05]  /*3f00*/  @!P3 BRA `(.L_x_10385) ;  /* 0x0000009c00d4b947 */ /* 0x002fea0003800000 */
.L_x_10384:
[----:B------:R-:W-:Y:S01]  /*3f10*/  @UP0 ULDC UR6, c[0x0][0x44c] ;  /* 0x0001130000060ab9 */ /* 0x000fe20000000800 */
[----:B------:R-:W-:Y:S01]  /*3f20*/  IMAD.MOV.U32 R11, RZ, RZ, R6 ;  /* 0x000000ffff0b7224 */ /* 0x000fe200078e0006 */
[----:B------:R-:W-:Y:S01]  /*3f30*/  WARPGROUP.ARRIVE ;  /* 0x00000000000079c5 */ /* 0x000fe20000000000 */
[----:B01----:R-:W-:Y:S01]  /*3f40*/  @P2 IMAD.HI.U32 R0, R6, UR6, RZ ;  /* 0x0000000606002c27 */ /* 0x003fe2000f8e00ff */
[----:B------:R-:W-:-:S03]  /*3f50*/  @UP0 ULDC UR6, c[0x0][0x450] ;  /* 0x0001140000060ab9 */ /* 0x000fc60000000800 */
[----:B------:R-:W-:Y:S01]  /*3f60*/  IMAD.MOV.U32 R14, RZ, RZ, -0x2 ;  /* 0xfffffffeff0e7424 */ /* 0x000fe200078e00ff */
[----:B------:R-:W-:Y:S01]  /*3f70*/  @P2 SHF.R.U32.HI R11, RZ, UR6, R0 ;  /* 0x00000006ff0b2c19 */ /* 0x000fe20008011600 */
[----:B------:R-:W-:Y:S01]  /*3f80*/  UMOV UR6, 0xffffff80 ;  /* 0xffffff8000067882 */ /* 0x000fe20000000000 */
[----:B------:R-:W-:Y:S01]  /*3f90*/  IMAD.U32 R12, RZ, RZ, UR24 ;  /* 0x00000018ff0c7e24 */ /* 0x000fe2000f8e00ff */
[----:B------:R-:W-:Y:S01]  /*3fa0*/  UIMAD UR6, UR47, UR6, 0x1 ;  /* 0x000000012f0674a4 */ /* 0x000fe2000f8e0206 */
[----:B------:R-:W-:Y:S01]  /*3fb0*/  IMAD.U32 R17, RZ, RZ, UR43 ;  /* 0x0000002bff117e24 */ /* 0x000fe2000f8e00ff */
[----:B------:R-:W0:Y:S04]  /*3fc0*/  SHFL.IDX PT, R0, R11, RZ, 0x1c1f ;  /* 0x001c1fff0b007589 */ /* 0x000e2800000e0000 */
[----:B------:R-:W-:Y:S01]  /*3fd0*/  IMAD R9, R7, R14, UR6 ;  /* 0x0000000607097e24 */ /* 0x000fe2000f8e020e */
[----:B------:R-:W1:Y:S01]  /*3fe0*/  SHFL.IDX PT, R16, R11, 0x1, 0x1c1f ;  /* 0x003c1f000b107f89 */ /* 0x000e6200000e0000 */
[----:B------:R-:W-:-:S02]  /*3ff0*/  UIADD3 UR6, UR42, 0x400, URZ ;  /* 0x000004002a067890 */ /* 0x000fc4000fffe03f */
[----:B------:R-:W-:Y:S02]  /*4000*/  IMAD R9, R12, UR37, R9 ;  /* 0x000000250c097c24 */ /* 0x000fe4000f8e0209 */
[----:B------:R-:W-:-:S04]  /*4010*/  USHF.R.U32.HI UR6, URZ, 0x4, UR6 ;  /* 0x000000043f067899 */ /* 0x000fc80008011606 */
[----:B------:R-:W-:-:S04]  /*4020*/  ULOP3.LUT UR6, UR6, 0x3fff, URZ, 0xc0, !UPT ;  /* 0x00003fff06067892 */ /* 0x000fc8000f8ec03f */
[----:B------:R-:W-:-:S04]  /*4030*/  ULOP3.LUT UR6, UR6, 0x10000, URZ, 0xfc, !UPT ;  /* 0x0001000006067892 */ /* 0x000fc8000f8efc3f */
[----:B------:R-:W-:Y:S01]  /*4040*/  UIMAD UR10, UR7, 0x300, UR6 ;  /* 0x00000300070a78a4 */ /* 0x000fe2000f8e0206 */
[----:B0-----:R-:W-:Y:S02]  /*4050*/  IADD3 R0, R0, -UR23, R9 ;  /* 0x8000001700007c10 */ /* 0x001fe4000fffe009 */
[----:B------:R-:W-:Y:S02]  /*4060*/  UMOV UR7, 0x40000040 ;  /* 0x4000004000077882 */ /* 0x000fe40000000000 */
[C---:B------:R-:W-:Y:S02]  /*4070*/  ISETP.GT.AND P3, PT, R0.reuse, RZ, PT ;  /* 0x000000ff0000720c */ /* 0x040fe40003f64270 */
[----:B------:R-:W-:Y:S01]  /*4080*/  UMOV UR6, UR10 ;  /* 0x0000000a00067c82 */ /* 0x000fe20008000000 */
[----:B------:R-:W-:Y:S01]  /*4090*/  ISETP.GT.AND P4, PT, R0, 0x1, PT ;  /* 0x000000010000780c */ /* 0x000fe20003f84270 */
[----:B------:R-:W-:Y:S01]  /*40a0*/  QGMMA.64x96x32.F32.E4M3.E4M3 R88, R148, gdesc[UR4], R88, gsb0 ;  /* 0x0160000494587df3 */ /* 0x000fe20008000858 */
[----:B------:R-:W-:Y:S01]  /*40b0*/  FSEL R13, R24, -INF , P3 ;  /* 0xff800000180d7808 */ /* 0x000fe20001800000 */
[----:B------:R-:W-:Y:S01]  /*40c0*/  UIADD3 UR6, UR10, 0x2, URZ ;  /* 0x000000020a067890 */ /* 0x000fe2000fffe03f */
[----:B------:R-:W-:Y:S01]  /*40d0*/  ISETP.GT.AND P3, PT, R0, 0x8, PT ;  /* 0x000000080000780c */ /* 0x000fe20003f64270 */
[----:B------:R-:W-:Y:S01]  /*40e0*/  UMOV UR7, 0x40000040 ;  /* 0x4000004000077882 */ /* 0x000fe20000000000 */
        /* <DEDUP_REMOVED lines=53> */
[----:B------:R-:W-:Y:S02]  /*4440*/  WARPGROUP.DEPBAR.LE gsb0, 0x0 ;  /* 0x00008000000079c5 */ /* 0x000fe40000010000 */
[----:B------:R-:W-:Y:S01]  /*4450*/  ISETP.GT.AND P3, PT, R0, 0x50, PT ;  /* 0x000000500000780c */ /* 0x000fe20003f64270 */
[----:B------:R-:W-:Y:S01]  /*4460*/  WARPGROUP.ARRIVE ;  /* 0x00000000000079c5 */ /* 0x000fe20000000000 */
[----:B------:R-:W-:-:S02]  /*4470*/  FSEL R61, R61, -INF , P4 ;  /* 0xff8000003d3d7808 */ /* 0x000fc40002000000 */
[----:B------:R-:W-:Y:S02]  /*4480*/  FMNMX.FTZ R12, R60, R15, !PT ;  /* 0x0000000f3c0c7209 */ /* 0x000fe40007810000 */
[----:B------:R-:W-:Y:S01]  /*4490*/  ISETP.GT.AND P4, PT, R0, 0x51, PT ;  /* 0x000000510000780c */ /* 0x000fe20003f84270 */
[----:B------:R-:W-:Y:S01]  /*44a0*/  QGMMA.64x96x32.F32.E4M3.E4M3 R88, R144, gdesc[UR4], R88, gsb0 ;  /* 0x0160000490587df3 */ /* 0x000fe20008000858 */
[----:B------:R-:W-:Y:S01]  /*44b0*/  FSEL R64, R64, -INF , P3 ;  /* 0xff80000040407808 */ /* 0x000fe20001800000 */
[----:B------:R-:W-:Y:S01]  /*44c0*/  UIADD3 UR6, UR10, 0x4, URZ ;  /* 0x000000040a067890 */ /* 0x000fe2000fffe03f */
[----:B------:R-:W-:Y:S01]  /*44d0*/  FMNMX.FTZ R15, R61, R12, !PT ;  /* 0x0000000c3d0f7209 */ /* 0x000fe20007810000 */
[----:B------:R-:W-:Y:S01]  /*44e0*/  UMOV UR7, 0x40000040 ;  /* 0x4000004000077882 */ /* 0x000fe20000000000 */
        /* <DEDUP_REMOVED lines=30> */
[----:B------:R-:W-:Y:S02]  /*46d0*/  FSEL R85, R85, -INF , P4 ;  /* 0xff80000055557808 */ /* 0x000fe40002000000 */
[----:B------:R-:W-:-:S02]  /*46e0*/  FMNMX.FTZ R0, R84, R15, !PT ;  /* 0x0000000f54007209 */ /* 0x000fc40007810000 */
[----:B-1----:R-:W-:Y:S02]  /*46f0*/  IADD3 R9, R16, -UR23, R9 ;  /* 0x8000001710097c10 */ /* 0x002fe4000fffe009 */
[----:B------:R-:W-:Y:S02]  /*4700*/  FMNMX.FTZ R14, R85, R0, !PT ;  /* 0x00000000550e7209 */ /* 0x000fe40007810000 */
[C---:B------:R-:W-:Y:S02]  /*4710*/  ISETP.GT.AND P4, PT, R9.reuse, RZ, PT ;  /* 0x000000ff0900720c */ /* 0x040fe40003f84270 */
        /* <DEDUP_REMOVED lines=14> */
[----:B------:R-:W-:Y:S01]  /*4800*/  FSEL R47, R47, -INF , P5 ;  /* 0xff8000002f2f7808 */ /* 0x000fe20002800000 */
[----:B------:R-:W-:-:S02]  /*4810*/  WARPGROUP.DEPBAR.LE gsb0, 0x0 ;  /* 0x00008000000079c5 */ /* 0x000fc40000010000 */
[----:B------:R-:W-:Y:S01]  /*4820*/  ISETP.GT.AND P5, PT, R9, 0x31, PT ;  /* 0x000000310900780c */ /* 0x000fe20003fa4270 */
[----:B------:R-:W-:-:S03]  /*4830*/  WARPGROUP.ARRIVE ;  /* 0x00000000000079c5 */ /* 0x000fc60000000000 */
[----:B------:R-:W-:Y:S02]  /*4840*/  FSEL R51, R51, -INF , P5 ;  /* 0xff80000033337808 */ /* 0x000fe40002800000 */
[----:B------:R-:W-:Y:S01]  /*4850*/  ISETP.GT.AND P5, PT, R9, 0x39, PT ;  /* 0x000000390900780c */ /* 0x000fe20003fa4270 */
[----:B------:R-:W-:Y:S01]  /*4860*/  QGMMA.64x96x32.F32.E4M3.E4M3 R88, R140, gdesc[UR4], R88, gsb0 ;  /* 0x016000048c587df3 */ /* 0x000fe20008000858 */
[----:B------:R-:W-:Y:S02]  /*4870*/  UIADD3 UR6, UR10, 0x6, URZ ;  /* 0x000000060a067890 */ /* 0x000fe4000fffe03f */
[----:B------:R-:W-:Y:S01]  /*4880*/  FSEL R55, R55, -INF , P5 ;  /* 0xff80000037377808 */ /* 0x000fe20002800000 */
[----:B------:R-:W-:Y:S01]  /*4890*/  UMOV UR7, 0x40000040 ;  /* 0x4000004000077882 */ /* 0x000fe20000000000 */
[----:B------:R-:W-:-:S04]  /*48a0*/  ISETP.GT.AND P5, PT, R9, 0x41, PT ;  /* 0x000000410900780c */ /* 0x000fc80003fa4270 */
[----:B------:R-:W-:Y:S02]  /*48b0*/  FSEL R59, R59, -INF , P5 ;  /* 0xff8000003b3b7808 */ /* 0x000fe40002800000 */
[----:B0-----:R-:W-:Y:S02]  /*48c0*/  FMNMX.FTZ R0, R15, R0, !PT ;  /* 0x000000000f007209 */ /* 0x001fe40007810000 */
[----:B------:R-:W-:Y:S02]  /*48d0*/  ISETP.GT.AND P5, PT, R9, 0x49, PT ;  /* 0x000000490900780c */ /* 0x000fe40003fa4270 */
[C---:B------:R-:W-:Y:S01]  /*48e0*/  FSETP.NEU.FTZ.AND P3, PT, R0.reuse, -INF , PT ;  /* 0xff8000000000780b */ /* 0x040fe20003f7d000 */
[----:B------:R-:W-:-:S01]  /*48f0*/  FFMA.FTZ R12, R0, R17, -8 ;  /* 0xc1000000000c7423 */ /* 0x000fc20000010011 */
[----:B------:R-:W-:Y:S02]  /*4900*/  FSEL R63, R63, -INF , P5 ;  /* 0xff8000003f3f7808 */ /* 0x000fe40002800000 */
[----:B------:R-:W-:-:S02]  /*4910*/  ISETP.GT.AND P5, PT, R9, 0x51, PT ;  /* 0x000000510900780c */ /* 0x000fc40003fa4270 */
        /* <DEDUP_REMOVED lines=15> */
[----:B------:R-:W-:Y:S01]  /*4a10*/  MUFU.EX2 R16, R29 ;  /* 0x0000001d00107308 */ /* 0x000fe20000000800 */
        /* <DEDUP_REMOVED lines=15> */
[----:B------:R-:W-:Y:S01]  /*4b10*/  MUFU.EX2 R18, R33 ;  /* 0x0000002100127308 */ /* 0x000fe20000000800 */
[----:B------:R-:W-:Y:S01]  /*4b20*/  FMNMX.FTZ R20, R38, R19, !PT ;  /* 0x0000001326147209 */ /* 0x000fe20007810000 */
[--C-:B------:R-:W-:Y:S01]  /*4b30*/  FFMA.FTZ R19, R36, UR43, -R12.reuse ;  /* 0x0000002b24137c23 */ /* 0x100fe2000801080c */
[----:B------:R-:W-:Y:S01]  /*4b40*/  FSEL R42, R42, -INF , P4 ;  /* 0xff8000002a2a7808 */ /* 0x000fe20002000000 */
[----:B------:R-:W-:Y:S01]  /*4b50*/  FFMA.FTZ R81, R81, UR43, -R12 ;  /* 0x0000002b51517c23 */ /* 0x000fe2000801080c */
[----:B------:R-:W-:-:S02]  /*4b60*/  FMNMX.FTZ R21, R39, R20, !PT ;  /* 0x0000001427157209 */ /* 0x000fc40007810000 */
[----:B------:R-:W-:Y:S01]  /*4b70*/  ISETP.GT.AND P4, PT, R9, 0x28, PT ;  /* 0x000000280900780c */ /* 0x000fe20003f84270 */
[----:B------:R-:W-:Y:S01]  /*4b80*/  MUFU.EX2 R14, R14 ;  /* 0x0000000e000e7308 */ /* 0x000fe20000000800 */
[----:B------:R-:W-:Y:S02]  /*4b90*/  FMNMX.FTZ R20, R42, R21, !PT ;  /* 0x000000152a147209 */ /* 0x000fe40007810000 */
[----:B------:R-:W-:Y:S02]  /*4ba0*/  FSEL R46, R46, -INF , P4 ;  /* 0xff8000002e2e7808 */ /* 0x000fe40002000000 */
[----:B------:R-:W-:Y:S02]  /*4bb0*/  FMNMX.FTZ R21, R43, R20, !PT ;  /* 0x000000142b157209 */ /* 0x000fe40007810000 */
[----:B------:R-:W-:Y:S01]  /*4bc0*/  ISETP.GT.AND P4, PT, R9, 0x30, PT ;  /* 0x000000300900780c */ /* 0x000fe20003f84270 */
[----:B------:R0:W-:Y:S01]  /*4bd0*/  MUFU.EX2 R20, R37 ;  /* 0x0000002500147308 */ /* 0x0001e20000000800 */
[----:B------:R-:W-:Y:S01]  /*4be0*/  FMNMX.FTZ R22, R46, R21, !PT ;  /* 0x000000152e167209 */ /* 0x000fe20007810000 */
[--C-:B------:R-:W-:Y:S01]  /*4bf0*/  FFMA.FTZ R21, R40, UR43, -R12.reuse ;  /* 0x0000002b28157c23 */ /* 0x100fe2000801080c */
[----:B------:R-:W-:Y:S01]  /*4c00*/  FSEL R50, R50, -INF , P4 ;  /* 0xff80000032327808 */ /* 0x000fe20002000000 */
[--C-:B------:R-:W-:Y:S01]  /*4c10*/  FFMA.FTZ R40, R64, UR43, -R12.reuse ;  /* 0x0000002b40287c23 */ /* 0x100fe2000801080c */
[----:B------:R-:W-:Y:S01]  /*4c20*/  FMNMX.FTZ R23, R47, R22, !PT ;  /* 0x000000162f177209 */ /* 0x000fe20007810000 */
[----:B------:R-:W-:Y:S01]  /*4c30*/  IMAD.U32 R64, RZ, RZ, UR43 ;  /* 0x0000002bff407e24 */ /* 0x000fe2000f8e00ff */
[----:B------:R-:W-:Y:S01]  /*4c40*/  ISETP.GT.AND P4, PT, R9, 0x38, PT ;  /* 0x000000380900780c */ /* 0x000fe20003f84270 */
[----:B------:R-:W-:Y:S01]  /*4c50*/  MUFU.EX2 R11, R11 ;  /* 0x0000000b000b7308 */ /* 0x000fe20000000800 */
[----:B------:R-:W-:Y:S01]  /*4c60*/  FMNMX.FTZ R22, R50, R23, !PT ;  /* 0x0000001732167209 */ /* 0x000fe20007810000 */
[--C-:B0-----:R-:W-:Y:S01]  /*4c70*/  FFMA.FTZ R37, R61, UR43, -R12.reuse ;  /* 0x0000002b3d257c23 */ /* 0x101fe2000801080c */
[----:B------:R-:W-:Y:S01]  /*4c80*/  FSEL R54, R54, -INF , P4 ;  /* 0xff80000036367808 */ /* 0x000fe20002000000 */
[----:B------:R-:W-:Y:S01]  /*4c90*/  FFMA.FTZ R61, R85, UR43, -R12 ;  /* 0x0000002b553d7c23 */ /* 0x000fe2000801080c */
[----:B------:R-:W-:-:S02]  /*4ca0*/  FMNMX.FTZ R23, R51, R22, !PT ;  /* 0x0000001633177209 */ /* 0x000fc40007810000 */
[----:B------:R-:W-:Y:S01]  /*4cb0*/  ISETP.GT.AND P4, PT, R9, 0x40, PT ;  /* 0x000000400900780c */ /* 0x000fe20003f84270 */
[----:B------:R0:W-:Y:S01]  /*4cc0*/  MUFU.EX2 R22, R41 ;  /* 0x0000002900167308 */ /* 0x0001e20000000800 */
[----:B------:R-:W-:Y:S01]  /*4cd0*/  FMNMX.FTZ R24, R54, R23, !PT ;  /* 0x0000001736187209 */ /* 0x000fe20007810000 */
[--C-:B------:R-:W-:Y:S01]  /*4ce0*/  FFMA.FTZ R23, R44, UR43, -R12.reuse ;  /* 0x0000002b2c177c23 */ /* 0x100fe2000801080c */
[----:B------:R-:W-:Y:S01]  /*4cf0*/  FSEL R58, R58, -INF , P4 ;  /* 0xff8000003a3a7808 */ /* 0x000fe20002000000 */
[--C-:B------:R-:W-:Y:S01]  /*4d00*/  FFMA.FTZ R44, R68, UR43, -R12.reuse ;  /* 0x0000002b442c7c23 */ /* 0x100fe2000801080c */
[----:B------:R-:W-:Y:S02]  /*4d10*/  FMNMX.FTZ R25, R55, R24, !PT ;  /* 0x0000001837197209 */ /* 0x000fe40007810000 */
[----:B------:R-:W-:Y:S01]  /*4d20*/  ISETP.GT.AND P4, PT, R9, 0x48, PT ;  /* 0x000000480900780c */ /* 0x000fe20003f84270 */
[----:B------:R-:W-:Y:S01]  /*4d30*/  MUFU.EX2 R15, R15 ;  /* 0x0000000f000f7308 */ /* 0x000fe20000000800 */
[----:B------:R-:W-:Y:S01]  /*4d40*/  FMNMX.FTZ R24, R58, R25, !PT ;  /* 0x000000193a187209 */ /* 0x000fe20007810000 */
[----:B0-----:R-:W-:Y:S01]  /*4d50*/  FFMA.FTZ R41, R65, UR43, -R12 ;  /* 0x0000002b41297c23 */ /* 0x001fe2000801080c */
[----:B------:R-:W-:-:S02]  /*4d60*/  FSEL R62, R62, -INF , P4 ;  /* 0xff8000003e3e7808 */ /* 0x000fc40002000000 */
[----:B------:R-:W-:Y:S02]  /*4d70*/  FMNMX.FTZ R25, R59, R24, !PT ;  /* 0x000000183b197209 */ /* 0x000fe40007810000 */
[----:B------:R-:W-:Y:S01]  /*4d80*/  ISETP.GT.AND P4, PT, R9, 0x50, PT ;  /* 0x000000500900780c */ /* 0x000fe20003f84270 */
[----:B------:R0:W-:Y:S01]  /*4d90*/  MUFU.EX2 R24, R45 ;  /* 0x0000002d00187308 */ /* 0x0001e20000000800 */
[----:B------:R-:W-:Y:S01]  /*4da0*/  FMNMX.FTZ R26, R62, R25, !PT ;  /* 0x000000193e1a7209 */ /* 0x000fe20007810000 */
[--C-:B------:R-:W-:Y:S01]  /*4db0*/  FFMA.FTZ R25, R48, UR43, -R12.reuse ;  /* 0x0000002b30197c23 */ /* 0x100fe2000801080c */
[----:B------:R-:W-:Y:S02]  /*4dc0*/  FSEL R66, R66, -INF , P4 ;  /* 0xff80000042427808 */ /* 0x000fe40002000000 */
[----:B------:R-:W-:Y:S02]  /*4dd0*/  FMNMX.FTZ R29, R63, R26, !PT ;  /* 0x0000001a3f1d7209 */ /* 0x000fe40007810000 */
[----:B------:R-:W-:Y:S01]  /*4de0*/  ISETP.GT.AND P4, PT, R9, 0x58, PT ;  /* 0x000000580900780c */ /* 0x000fe20003f84270 */
[----:B------:R-:W-:Y:S01]  /*4df0*/  MUFU.EX2 R17, R17 ;  /* 0x0000001100117308 */ /* 0x000fe20000000800 */
[----:B------:R-:W-:Y:S01]  /*4e00*/  FMNMX.FTZ R26, R66, R29, !PT ;  /* 0x0000001d421a7209 */ /* 0x000fe20007810000 */
[----:B0-----:R-:W-:Y:S01]  /*4e10*/  FFMA.FTZ R45, R69, UR43, -R12 ;  /* 0x0000002b452d7c23 */ /* 0x001fe2000801080c */
[----:B------:R-:W-:Y:S01]  /*4e20*/  FSEL R70, R70, -INF , P4 ;  /* 0xff80000046467808 */ /* 0x000fe20002000000 */
[----:B------:R-:W-:-:S02]  /*4e30*/  WARPGROUP.DEPBAR.LE gsb0, 0x0 ;  /* 0x00008000000079c5 */ /* 0x000fc40000010000 */
[----:B------:R-:W-:Y:S01]  /*4e40*/  FMNMX.FTZ R29, R67, R26, !PT ;  /* 0x0000001a431d7209 */ /* 0x000fe20007810000 */
[----:B------:R-:W-:Y:S01]  /*4e50*/  WARPGROUP.ARRIVE ;  /* 0x00000000000079c5 */ /* 0x000fe20000000000 */
[----:B------:R-:W-:Y:S01]  /*4e60*/  ISETP.GT.AND P4, PT, R9, 0x60, PT ;  /* 0x000000600900780c */ /* 0x000fe20003f84270 */
[----:B------:R0:W-:Y:S01]  /*4e70*/  MUFU.EX2 R26, R49 ;  /* 0x00000031001a7308 */ /* 0x0001e20000000800 */
[----:B------:R-:W-:Y:S02]  /*4e80*/  FSEL R71, R71, -INF , P5 ;  /* 0xff80000047477808 */ /* 0x000fe40002800000 */
[----:B------:R-:W-:Y:S01]  /*4e90*/  FMNMX.FTZ R28, R70, R29, !PT ;  /* 0x0000001d461c7209 */ /* 0x000fe20007810000 */
[----:B------:R-:W-:Y:S01]  /*4ea0*/  QGMMA.64x96x32.F32.E4M3.E4M3 R88, R136, gdesc[UR4], R88, gsb0 ;  /* 0x0160000488587df3 */ /* 0x000fe20008000858 */
[----:B------:R-:W-:Y:S02]  /*4eb0*/  ISETP.GT.AND P5, PT, R9, 0x61, PT ;  /* 0x000000610900780c */ /* 0x000fe40003fa4270 */
[----:B------:R-:W-:Y:S01]  /*4ec0*/  FSEL R74, R74, -INF , P4 ;  /* 0xff8000004a4a7808 */ /* 0x000fe20002000000 */
[----:B------:R-:W-:Y:S01]  /*4ed0*/  MUFU.EX2 R19, R19 ;  /* 0x0000001300137308 */ /* 0x000fe20000000800 */
[----:B------:R-:W-:Y:S01]  /*4ee0*/  FMNMX.FTZ R29, R71, R28, !PT ;  /* 0x0000001c471d7209 */ /* 0x000fe20007810000 */
[----:B0-----:R-:W-:Y:S01]  /*4ef0*/  FFMA.FTZ R49, R73, UR43, -R12 ;  /* 0x0000002b49317c23 */ /* 0x001fe2000801080c */
[----:B------:R-:W-:-:S02]  /*4f00*/  ISETP.GT.AND P4, PT, R9, 0x68, PT ;  /* 0x000000680900780c */ /* 0x000fc40003f84270 */
[----:B------:R-:W-:Y:S02]  /*4f10*/  FSEL R75, R75, -INF , P5 ;  /* 0xff8000004b4b7808 */ /* 0x000fe40002800000 */
[----:B------:R-:W-:Y:S01]  /*4f20*/  FMNMX.FTZ R32, R74, R29, !PT ;  /* 0x0000001d4a207209 */ /* 0x000fe20007810000 */
[----:B------:R0:W-:Y:S01]  /*4f30*/  MUFU.EX2 R28, R52 ;  /* 0x00000034001c7308 */ /* 0x0001e20000000800 */
[----:B------:R-:W-:Y:S01]  /*4f40*/  ISETP.GT.AND P5, PT, R9, 0x69, PT ;  /* 0x000000690900780c */ /* 0x000fe20003fa4270 */
[--C-:B------:R-:W-:Y:S01]  /*4f50*/  FFMA.FTZ R29, R53, UR43, -R12.reuse ;  /* 0x0000002b351d7c23 */ /* 0x100fe2000801080c */
[----:B------:R-:W-:Y:S01]  /*4f60*/  FSEL R78, R78, -INF , P4 ;  /* 0xff8000004e4e7808 */ /* 0x000fe20002000000 */
[--C-:B------:R-:W-:Y:S01]  /*4f70*/  FFMA.FTZ R53, R77, UR43, -R12.reuse ;  /* 0x0000002b4d357c23 */ /* 0x100fe2000801080c */
[----:B------:R-:W-:Y:S02]  /*4f80*/  FMNMX.FTZ R33, R75, R32, !PT ;  /* 0x000000204b217209 */ /* 0x000fe40007810000 */
[----:B------:R-:W-:Y:S01]  /*4f90*/  ISETP.GT.AND P4, PT, R9, 0x70, PT ;  /* 0x000000700900780c */ /* 0x000fe20003f84270 */
[----:B------:R-:W-:Y:S01]  /*4fa0*/  MUFU.EX2 R21, R21 ;  /* 0x0000001500157308 */ /* 0x000fe20000000800 */
[----:B------:R-:W-:Y:S01]  /*4fb0*/  FSEL R79, R79, -INF , P5 ;  /* 0xff8000004f4f7808 */ /* 0x000fe20002800000 */
[----:B0-----:R-:W-:Y:S01]  /*4fc0*/  FFMA.FTZ R52, R76, UR43, -R12 ;  /* 0x0000002b4c347c23 */ /* 0x001fe2000801080c */
[----:B------:R-:W-:-:S02]  /*4fd0*/  FMNMX.FTZ R32, R78, R33, !PT ;  /* 0x000000214e207209 */ /* 0x000fc40007810000 */
[----:B------:R-:W-:Y:S02]  /*4fe0*/  ISETP.GT.AND P5, PT, R9, 0x71, PT ;  /* 0x000000710900780c */ /* 0x000fe40003fa4270 */
[----:B------:R-:W-:Y:S01]  /*4ff0*/  FSEL R82, R82, -INF , P4 ;  /* 0xff80000052527808 */ /* 0x000fe20002000000 */
[----:B------:R-:W-:Y:S01]  /*5000*/  MUFU.EX2 R23, R23 ;  /* 0x0000001700177308 */ /* 0x000fe20000000800 */
[----:B------:R-:W-:Y:S02]  /*5010*/  FMNMX.FTZ R33, R79, R32, !PT ;  /* 0x000000204f217209 */ /* 0x000fe40007810000 */
[----:B------:R-:W-:Y:S02]  /*5020*/  ISETP.GT.AND P4, PT, R9, 0x78, PT ;  /* 0x000000780900780c */ /* 0x000fe40003f84270 */
[----:B------:R-:W-:Y:S02]  /*5030*/  FSEL R83, R83, -INF , P5 ;  /* 0xff80000053537808 */ /* 0x000fe40002800000 */
[----:B------:R-:W-:Y:S01]  /*5040*/  FMNMX.FTZ R36, R82, R33, !PT ;  /* 0x0000002152247209 */ /* 0x000fe20007810000 */
[----:B------:R-:W-:-:S01]  /*5050*/  FFMA.FTZ R33, R57, UR43, -R12 ;  /* 0x0000002b39217c23 */ /* 0x000fc2000801080c */
[----:B------:R-:W-:Y:S01]  /*5060*/  ISETP.GT.AND P5, PT, R9, 0x79, PT ;  /* 0x000000790900780c */ /* 0x000fe20003fa4270 */
[----:B------:R0:W-:Y:S01]  /*5070*/  MUFU.EX2 R32, R56 ;  /* 0x0000003800207308 */ /* 0x0001e20000000800 */
[----:B------:R-:W-:-:S02]  /*5080*/  FSEL R86, R86, -INF , P4 ;  /* 0xff80000056567808 */ /* 0x000fc40002000000 */
[----:B------:R-:W-:Y:S02]  /*5090*/  FMNMX.FTZ R9, R83, R36, !PT ;  /* 0x0000002453097209 */ /* 0x000fe40007810000 */
[----:B------:R-:W-:Y:S02]  /*50a0*/  FSEL R87, R87, -INF , P5 ;  /* 0xff80000057577808 */ /* 0x000fe40002800000 */
[----:B------:R-:W-:Y:S01]  /*50b0*/  FMNMX.FTZ R36, R86, R9, !PT ;  /* 0x0000000956247209 */ /* 0x000fe20007810000 */
[----:B------:R-:W-:Y:S01]  /*50c0*/  MUFU.EX2 R25, R25 ;  /* 0x0000001900197308 */ /* 0x000fe20000000800 */
[----:B0-----:R-:W-:-:S02]  /*50d0*/  FFMA.FTZ R56, R80, UR43, -R12 ;  /* 0x0000002b50387c23 */ /* 0x001fc4000801080c */
[----:B------:R-:W-:-:S05]  /*50e0*/  FMNMX.FTZ R9, R87, R36, !PT ;  /* 0x0000002457097209 */ /* 0x000fca0007810000 */
[----:B------:R-:W0:Y:S01]  /*50f0*/  SHFL.BFLY PT, R48, R9, 0x2, 0x1f ;  /* 0x0c401f0009307f89 */ /* 0x000e2200000e0000 */
[----:B------:R1:W-:Y:S08]  /*5100*/  MUFU.EX2 R36, R60 ;  /* 0x0000003c00247308 */ /* 0x0003f00000000800 */
[----:B------:R-:W-:Y:S08]  /*5110*/  MUFU.EX2 R29, R29 ;  /* 0x0000001d001d7308 */ /* 0x000ff00000000800 */
[----:B------:R-:W-:Y:S01]  /*5120*/  MUFU.EX2 R33, R33 ;  /* 0x0000002100217308 */ /* 0x000fe20000000800 */
[----:B0-----:R-:W-:Y:S01]  /*5130*/  FMNMX.FTZ R57, R9, R48, !PT ;  /* 0x0000003009397209 */ /* 0x001fe20007810000 */
[----:B------:R-:W-:-:S06]  /*5140*/  FFMA.FTZ R48, R72, UR43, -R12 ;  /* 0x0000002b48307c23 */ /* 0x000fcc000801080c */
[----:B------:R-:W-:Y:S01]  /*5150*/  MUFU.EX2 R37, R37 ;  /* 0x0000002500257308 */ /* 0x000fe20000000800 */
[----:B-1----:R-:W0:Y:S07]  /*5160*/  SHFL.BFLY PT, R60, R57, 0x1, 0x1f ;  /* 0x0c201f00393c7f89 */ /* 0x002e2e00000e0000 */
[----:B------:R-:W-:Y:S08]  /*5170*/  MUFU.EX2 R40, R40 ;  /* 0x0000002800287308 */ /* 0x000ff00000000800 */
[----:B------:R-:W-:Y:S08]  /*5180*/  MUFU.EX2 R41, R41 ;  /* 0x0000002900297308 */ /* 0x000ff00000000800 */
[----:B------:R-:W-:Y:S01]  /*5190*/  MUFU.EX2 R44, R44 ;  /* 0x0000002c002c7308 */ /* 0x000fe20000000800 */
[----:B0-----:R-:W-:Y:S01]  /*51a0*/  FMNMX.FTZ R9, R57, R60, !PT ;  /* 0x0000003c39097209 */ /* 0x001fe20007810000 */
[----:B------:R-:W-:Y:S01]  /*51b0*/  FFMA.FTZ R60, R84, UR43, -R12 ;  /* 0x0000002b543c7c23 */ /* 0x000fe2000801080c */
[----:B------:R-:W-:-:S03]  /*51c0*/  WARPGROUP.DEPBAR.LE gsb0, 0x0 ;  /* 0x00008000000079c5 */ /* 0x000fc60000010000 */
[C---:B------:R-:W-:Y:S01]  /*51d0*/  FFMA.FTZ R64, R9.reuse, R64, -8 ;  /* 0xc100000009407423 */ /* 0x040fe20000010040 */
[C---:B------:R-:W-:Y:S01]  /*51e0*/  FSETP.NEU.FTZ.AND P4, PT, R9.reuse, -INF , PT ;  /* 0xff8000000900780b */ /* 0x040fe20003f9d000 */
[----:B------:R-:W-:Y:S03]  /*51f0*/  MUFU.EX2 R45, R45 ;  /* 0x0000002d002d7308 */ /* 0x000fe60000000800 */
[----:B------:R-:W-:Y:S02]  /*5200*/  FSEL R12, R64, RZ, P4 ;  /* 0x000000ff400c7208 */ /* 0x000fe40002000000 */
[----:B------:R-:W-:-:S03]  /*5210*/  FSEL R65, R9, RZ, P4 ;  /* 0x000000ff09417208 */ /* 0x000fc60002000000 */
        /* <DEDUP_REMOVED lines=13> */
[----:B------:R-:W-:Y:S01]  /*52f0*/  FSEL R51, R0, RZ, P3 ;  /* 0x000000ff00337208 */ /* 0x000fe20001800000 */
[----:B------:R-:W-:Y:S01]  /*5300*/  FADD.FTZ R65, -R65, R8 ;  /* 0x0000000841417221 */ /* 0x000fe20000010100 */
[----:B------:R-:W-:-:S01]  /*5310*/  FFMA.FTZ R13, R13, UR43, -R12 ;  /* 0x0000002b0d0d7c23 */ /* 0x000fc2000801080c */
[----:B------:R-:W-:Y:S01]  /*5320*/  MUFU.EX2 R64, R64 ;  /* 0x0000004000407308 */ /* 0x000fe20000000800 */
[----:B------:R-:W-:-:S01]  /*5330*/  FFMA.FTZ R55, R55, UR43, -R12 ;  /* 0x0000002b37377c23 */ /* 0x000fc2000801080c */
[----:B------:R-:W-:Y:S01]  /*5340*/  FADD.FTZ R51, -R51, R10 ;  /* 0x0000000a33337221 */ /* 0x000fe20000010100 */
[----:B------:R-:W-:Y:S01]  /*5350*/  FMUL.FTZ R8, R65, UR43 ;  /* 0x0000002b41087c20 */ /* 0x000fe20008410000 */
[--C-:B------:R-:W-:Y:S01]  /*5360*/  FFMA.FTZ R10, R54, UR43, -R12.reuse ;  /* 0x0000002b360a7c23 */ /* 0x100fe2000801080c */
[----:B------:R-:W-:-:S01]  /*5370*/  FFMA.FTZ R54, R58, UR43, -R12 ;  /* 0x0000002b3a367c23 */ /* 0x000fc2000801080c */
[----:B------:R-:W-:Y:S01]  /*5380*/  FMUL.FTZ R51, R51, UR43 ;  /* 0x0000002b33337c20 */ /* 0x000fe20008410000 */
[----:B------:R-:W-:-:S01]  /*5390*/  FFMA.FTZ R58, R62, UR43, -R12 ;  /* 0x0000002b3e3a7c23 */ /* 0x000fc2000801080c */
[----:B------:R-:W-:Y:S01]  /*53a0*/  MUFU.EX2 R13, R13 ;  /* 0x0000000d000d7308 */ /* 0x000fe20000000800 */
[----:B------:R-:W-:-:S01]  /*53b0*/  FFMA.FTZ R59, R59, UR43, -R12 ;  /* 0x0000002b3b3b7c23 */ /* 0x000fc2000801080c */
[--C-:B------:R-:W-:Y:S01]  /*53c0*/  FFMA.FTZ R63, R63, UR43, -R12.reuse ;  /* 0x0000002b3f3f7c23 */ /* 0x100fe2000801080c */
[----:B------:R-:W-:-:S05]  /*53d0*/  FFMA.FTZ R86, R86, UR43, -R12 ;  /* 0x0000002b56567c23 */ /* 0x000fca000801080c */
[----:B------:R-:W0:Y:S08]  /*53e0*/  MUFU.EX2 R51, R51 ;  /* 0x0000003300337308 */ /* 0x000e300000000800 */
[----:B------:R-:W1:Y:S08]  /*53f0*/  MUFU.EX2 R8, R8 ;  /* 0x0000000800087308 */ /* 0x000e700000000800 */
[----:B------:R-:W2:Y:S01]  /*5400*/  MUFU.EX2 R27, R27 ;  /* 0x0000001b001b7308 */ /* 0x000ea20000000800 */
[----:B0-----:R-:W-:-:S04]  /*5410*/  FFMA.FTZ R62, R51, R3, R14 ;  /* 0x00000003333e7223 */ /* 0x001fc8000001000e */
[----:B------:R-:W-:-:S03]  /*5420*/  FADD.FTZ R62, R11, R62 ;  /* 0x0000003e0b3e7221 */ /* 0x000fc60000010000 */
[----:B------:R-:W0:Y:S01]  /*5430*/  MUFU.EX2 R30, R30 ;  /* 0x0000001e001e7308 */ /* 0x000e220000000800 */
[----:B-1----:R-:W-:-:S04]  /*5440*/  FFMA.FTZ R3, R8, R2, R13 ;  /* 0x0000000208037223 */ /* 0x002fc8000001000d */
[----:B------:R-:W-:Y:S01]  /*5450*/  FADD.FTZ R2, R64, R3 ;  /* 0x0000000340027221 */ /* 0x000fe20000010000 */
[----:B------:R-:W-:-:S01]  /*5460*/  FADD.FTZ R3, R15, R62 ;  /* 0x0000003e0f037221 */ /* 0x000fc20000010000 */
[----:B------:R-:W-:Y:S01]  /*5470*/  FFMA.FTZ R62, R66, UR43, -R12 ;  /* 0x0000002b423e7c23 */ /* 0x000fe2000801080c */
        /* <DEDUP_REMOVED lines=14> */
[----:B------:R-:W-:Y:S01]  /*5560*/  FFMA.FTZ R65, R67, UR43, -R12 ;  /* 0x0000002b43417c23 */ /* 0x000fe2000801080c */
[----:B------:R-:W-:-:S04]  /*5570*/  FADD.FTZ R2, R22, R3 ;  /* 0x0000000316027221 */ /* 0x000fc80000010000 */
[----:B------:R-:W-:Y:S01]  /*5580*/  FADD.FTZ R3, R23, R2 ;  /* 0x0000000217037221 */ /* 0x000fe20000010000 */
[----:B------:R-:W2:Y:S01]  /*5590*/  MUFU.EX2 R39, R39 ;  /* 0x0000002700277308 */ /* 0x000ea20000000800 */
[----:B0-----:R-:W-:-:S01]  /*55a0*/  FADD.FTZ R67, R35, R66 ;  /* 0x0000004223437221 */ /* 0x001fc20000010000 */
[----:B------:R-:W-:Y:S01]  /*55b0*/  FFMA.FTZ R66, R70, UR43, -R12 ;  /* 0x0000002b46427c23 */ /* 0x000fe2000801080c */
[----:B------:R-:W-:-:S04]  /*55c0*/  FADD.FTZ R2, R24, R3 ;  /* 0x0000000318027221 */ /* 0x000fc80000010000 */
[----:B------:R-:W-:Y:S01]  /*55d0*/  FADD.FTZ R3, R25, R2 ;  /* 0x0000000219037221 */ /* 0x000fe20000010000 */
[----:B------:R-:W0:Y:S01]  /*55e0*/  MUFU.EX2 R42, R42 ;  /* 0x0000002a002a7308 */ /* 0x000e220000000800 */
[----:B-1----:R-:W-:-:S02]  /*55f0*/  FADD.FTZ R68, R38, R67 ;  /* 0x0000004326447221 */ /* 0x002fc40000010000 */
[----:B------:R-:W-:-:S04]  /*5600*/  FADD.FTZ R3, R26, R3 ;  /* 0x000000031a037221 */ /* 0x000fc80000010000 */
[----:B------:R-:W-:Y:S01]  /*5610*/  FADD.FTZ R2, R28, R3 ;  /* 0x000000031c027221 */ /* 0x000fe20000010000 */
[----:B------:R-:W1:Y:S01]  /*5620*/  MUFU.EX2 R43, R43 ;  /* 0x0000002b002b7308 */ /* 0x000e620000000800 */
[----:B--2---:R-:W-:-:S02]  /*5630*/  FADD.FTZ R67, R39, R68 ;  /* 0x0000004427437221 */ /* 0x004fc40000010000 */
        /* <DEDUP_REMOVED lines=8> */
[----:B-1----:R-:W-:-:S01]  /*56c0*/  FADD.FTZ R69, R43, R68 ;  /* 0x000000442b457221 */ /* 0x002fc20000010000 */
[----:B------:R-:W-:Y:S01]  /*56d0*/  FFMA.FTZ R68, R74, UR43, -R12 ;  /* 0x0000002b4a447c23 */ /* 0x000fe2000801080c */
        /* <DEDUP_REMOVED lines=8> */
[----:B------:R-:W-:Y:S01]  /*5760*/  FADD.FTZ R3, R45, R2 ;  /* 0x000000022d037221 */ /* 0x000fe20000010000 */
[----:B------:R-:W-:-:S04]  /*5770*/  IMAD.U32 R2, RZ, RZ, UR25 ;  /* 0x00000019ff027e24 */ /* 0x000fc8000f8e00ff */
[----:B------:R-:W0:Y:S01]  /*5780*/  MUFU.EX2 R55, R55 ;  /* 0x0000003700377308 */ /* 0x000e220000000800 */
[----:B-1----:R-:W-:-:S01]  /*5790*/  FADD.FTZ R71, R50, R69 ;  /* 0x0000004532477221 */ /* 0x002fc20000010000 */
[----:B------:R-:W-:Y:S01]  /*57a0*/  FFMA.FTZ R69, R75, UR43, -R12 ;  /* 0x0000002b4b457c23 */ /* 0x000fe2000801080c */
[----:B------:R-:W-:-:S05]  /*57b0*/  @!P1 VIADD R2, R2, 0x17040 ;  /* 0x0001704002029836 */ /* 0x000fca0000000000 */
[----:B------:R-:W1:Y:S01]  /*57c0*/  MUFU.EX2 R54, R54 ;  /* 0x0000003600367308 */ /* 0x000e620000000800 */
[----:B--2---:R-:W-:-:S01]  /*57d0*/  FADD.FTZ R70, R10, R71 ;  /* 0x000000470a467221 */ /* 0x004fc20000010000 */
[----:B------:R-:W-:-:S04]  /*57e0*/  @!P1 PRMT R2, RZ, 0x654, R2 ;  /* 0x00000654ff029816 */ /* 0x000fc80000000002 */
[----:B------:R2:W-:Y:S02]  /*57f0*/  @!P1 SYNCS.ARRIVE.TRANS64.RED.A1T0 RZ, [R2+URZ], RZ ;  /* 0x000000ff02ff99a7 */ /* 0x0005e4000810043f */
[----:B------:R-:W3:Y:S01]  /*5800*/  MUFU.EX2 R59, R59 ;  /* 0x0000003b003b7308 */ /* 0x000ee20000000800 */
[----:B0-----:R-:W-:-:S01]  /*5810*/  FADD.FTZ R71, R55, R70 ;  /* 0x0000004637477221 */ /* 0x001fc20000010000 */
[----:B------:R-:W-:-:S06]  /*5820*/  FFMA.FTZ R70, R78, UR43, -R12 ;  /* 0x0000002b4e467c23 */ /* 0x000fcc000801080c */
[----:B------:R-:W0:Y:S01]  /*5830*/  MUFU.EX2 R58, R58 ;  /* 0x0000003a003a7308 */ /* 0x000e220000000800 */
[----:B-1----:R-:W-:-:S01]  /*5840*/  FADD.FTZ R72, R54, R71 ;  /* 0x0000004736487221 */ /* 0x002fc20000010000 */
[----:B------:R-:W-:-:S06]  /*5850*/  FFMA.FTZ R71, R79, UR43, -R12 ;  /* 0x0000002b4f477c23 */ /* 0x000fcc000801080c */
[----:B------:R-:W1:Y:S01]  /*5860*/  MUFU.EX2 R63, R63 ;  /* 0x0000003f003f7308 */ /* 0x000e620000000800 */
[----:B---3--:R-:W-:-:S07]  /*5870*/  FADD.FTZ R73, R59, R72 ;  /* 0x000000483b497221 */ /* 0x008fce0000010000 */
[----:B------:R-:W3:Y:S01]  /*5880*/  MUFU.EX2 R62, R62 ;  /* 0x0000003e003e7308 */ /* 0x000ee20000000800 */
[----:B0-----:R-:W-:-:S07]  /*5890*/  FADD.FTZ R72, R58, R73 ;  /* 0x000000493a487221 */ /* 0x001fce0000010000 */
[----:B------:R-:W0:Y:S01]  /*58a0*/  MUFU.EX2 R65, R65 ;  /* 0x0000004100417308 */ /* 0x000e220000000800 */
[----:B-1----:R-:W-:-:S01]  /*58b0*/  FADD.FTZ R73, R63, R72 ;  /* 0x000000483f497221 */ /* 0x002fc20000010000 */
[----:B------:R-:W-:-:S06]  /*58c0*/  FFMA.FTZ R72, R82, UR43, -R12 ;  /* 0x0000002b52487c23 */ /* 0x000fcc000801080c */
[----:B------:R-:W1:Y:S01]  /*58d0*/  MUFU.EX2 R66, R66 ;  /* 0x0000004200427308 */ /* 0x000e620000000800 */
[----:B---3--:R-:W-:-:S01]  /*58e0*/  FADD.FTZ R74, R62, R73 ;  /* 0x000000493e4a7221 */ /* 0x008fc20000010000 */
[--C-:B------:R-:W-:Y:S01]  /*58f0*/  FFMA.FTZ R73, R83, UR43, -R12.reuse ;  /* 0x0000002b53497c23 */ /* 0x100fe2000801080c */
[----:B------:R-:W-:-:S05]  /*5900*/  FFMA.FTZ R12, R87, UR43, -R12 ;  /* 0x0000002b570c7c23 */ /* 0x000fca000801080c */
[----:B------:R-:W3:Y:S01]  /*5910*/  MUFU.EX2 R67, R67 ;  /* 0x0000004300437308 */ /* 0x000ee20000000800 */
[----:B0-----:R-:W-:-:S07]  /*5920*/  FADD.FTZ R75, R65, R74 ;  /* 0x0000004a414b7221 */ /* 0x001fce0000010000 */
[----:B------:R-:W0:Y:S01]  /*5930*/  MUFU.EX2 R48, R48 ;  /* 0x0000003000307308 */ /* 0x000e220000000800 */
[----:B-1----:R-:W-:-:S07]  /*5940*/  FADD.FTZ R74, R66, R75 ;  /* 0x0000004b424a7221 */ /* 0x002fce0000010000 */
[----:B------:R-:W1:Y:S01]  /*5950*/  MUFU.EX2 R68, R68 ;  /* 0x0000004400447308 */ /* 0x000e620000000800 */
[----:B---3--:R-:W-:-:S07]  /*5960*/  FADD.FTZ R75, R67, R74 ;  /* 0x0000004a434b7221 */ /* 0x008fce0000010000 */
        /* <DEDUP_REMOVED lines=32> */
.L_x_10386:
        /* <DEDUP_REMOVED lines=8> */
[-C--:B------:R-:W-:Y:S01]  /*5bf0*/  FMUL.FTZ R90, R90, R8.reuse ;  /* 0x000000085a5a7220 */ /* 0x080fe20000410000 */
[----:B------:R-:W-:Y:S01]  /*5c00*/  F2FP.SATFINITE.E4M3.F32.PACK_AB_MERGE_C R19, R20, R19, RZ ;  /* 0x000000131413723e */ /* 0x000fe200048070ff */
[----:B------:R-:W-:Y:S01]  /*5c10*/  UMOV UR6, UR5 ;  /* 0x0000000500067c82 */ /* 0x000fe20008000000 */
        /* <DEDUP_REMOVED lines=80> */
.L_x_10377:
[----:B------:R-:W-:-:S06]  /*6120*/  UISETP.GE.AND UP0, UPT, UR47, UR38, UPT ;  /* 0x000000262f00728c */ /* 0x000fcc000bf06270 */
[----:B------:R-:W-:-:S13]  /*6130*/  PLOP3.LUT P2, PT, PT, PT, UP0, 0x80, 0x0 ;  /* 0x000000000000781c */ /* 0x000fda0003f4f008 */
[----:B------:R-:W-:Y:S05]  /*6140*/  @!P2 BRA `(.L_x_10388) ;  /* 0x0000001800f0a947 */ /* 0x000fea0003800000 */
[----:B------:R-:W-:Y:S01]  /*6150*/  IMAD.MOV.U32 R6, RZ, RZ, R9 ;  /* 0x000000ffff067224 */ /* 0x000fe200078e0009 */
[----:B------:R-:W-:Y:S01]  /*6160*/  UMOV UR6, UR5 ;  /* 0x0000000500067c82 */ /* 0x000fe20008000000 */
[----:B------:R-:W-:Y:S01]  /*6170*/  IMAD.MOV.U32 R7, RZ, RZ, R0 ;  /* 0x000000ffff077224 */ /* 0x000fe200078e0000 */
[----:B------:R-:W-:-:S06]  /*6180*/  UMOV UR7, UR4 ;  /* 0x0000000400077c82 */ /* 0x000fcc0008000000 */
.L_x_10398:
[----:B------:R-:W-:-:S04]  /*6190*/  UIADD3 UR4, UR7, 0x1, URZ ;  /* 0x0000000107047890 */ /* 0x000fc8000fffe03f */
[----:B------:R-:W-:-:S04]  /*61a0*/  UISETP.NE.AND UP0, UPT, UR4, 0x2, UPT ;  /* 0x000000020400788c */ /* 0x000fc8000bf05270 */
[----:B------:R-:W-:Y:S02]  /*61b0*/  USEL UR5, URZ, 0x1, UP0 ;  /* 0x000000013f057887 */ /* 0x000fe40008000000 */
[----:B------:R-:W-:Y:S02]  /*61c0*/  USEL UR4, UR4, URZ, UP0 ;  /* 0x0000003f04047287 */ /* 0x000fe40008000000 */
[----:B------:R-:W-:Y:S01]  /*61d0*/  ULOP3.LUT UR5, UR6, UR5, URZ, 0x3c, !UPT ;  /* 0x0000000506057292 */ /* 0x000fe2000f8e3c3f */
[----:B------:R-:W-:Y:S11]  /*61e0*/  @!P0 BRA `(.L_x_10389) ;  /* 0x0000000000048947 */ /* 0x000ff60003800000 */
[----:B------:R-:W-:Y:S01]  /*61f0*/  BPT.TRAP 0x1 ;  /* 0x000000040000795c */ /* 0x000fe20000300000 */
.L_x_10389:
[----:B------:R-:W-:Y:S01]  /*6200*/  ULEA UR22, UR4, UR42, 0x3 ;  /* 0x0000002a04167291 */ /* 0x000fe2000f8e183f */
[----:B------:R-:W-:-:S05]  /*6210*/  IMAD.U32 R0, RZ, RZ, UR5 ;  /* 0x00000005ff007e24 */ /* 0x000fca000f8e00ff */
[----:B------:R-:W-:-:S04]  /*6220*/  SHF.L.U32 R0, R0, 0x1f, RZ ;  /* 0x0000001f00007819 */ /* 0x000fc800000006ff */
[----:B------:R0:W1:Y:S01]  /*6230*/  SYNCS.PHASECHK.TRANS64.TRYWAIT P2, [UR22+0x17030], R0 ;  /* 0x01703000ff0075a7 */ /* 0x0000620008040156 */
[----:B------:R-:W-:Y:S05]  /*6240*/  @!P0 BRA `(.L_x_10390) ;  /* 0x0000000000048947 */ /* 0x000fea0003800000 */
[----:B------:R-:W-:Y:S01]  /*6250*/  BPT.TRAP 0x1 ;  /* 0x000000040000795c */ /* 0x000fe20000300000 */
.L_x_10390:
[----:B-1----:R-:W-:Y:S05]  /*6260*/  @P2 BRA `(.L_x_10391) ;  /* 0x0000000000082947 */ /* 0x002fea0003800000 */
[----:B------:R-:W1:Y:S02]  /*6270*/  SYNCS.PHASECHK.TRANS64.TRYWAIT P2, [UR22+0x17030], R0 ;  /* 0x01703000ff0075a7 */ /* 0x000e640008040156 */
[----:B-1----:R-:W-:Y:S05]  /*6280*/  @!P2 BRA `(.L_x_10392) ;  /* 0x0000007c000ca947 */ /* 0x002fea0003800000 */
.L_x_10391:
        /* <DEDUP_REMOVED lines=19> */
.L_x_10393:
[----:B------:R-:W-:Y:S01]  /*63c0*/  ULEA UR14, UR7, UR42, 0x3 ;  /* 0x0000002a070e7291 */ /* 0x000fe2000f8e183f */
[----:B01----:R-:W-:-:S05]  /*63d0*/  IMAD.U32 R0, RZ, RZ, UR6 ;  /* 0x00000006ff007e24 */ /* 0x003fca000f8e00ff */
[----:B------:R-:W-:-:S04]  /*63e0*/  SHF.L.U32 R0, R0, 0x1f, RZ ;  /* 0x0000001f00007819 */ /* 0x000fc800000006ff */
[----:B------:R0:W1:Y:S01]  /*63f0*/  SYNCS.PHASECHK.TRANS64.TRYWAIT P2, [UR14+0x17050], R0 ;  /* 0x01705000ff0075a7 */ /* 0x000062000804014e */
[----:B------:R-:W-:Y:S05]  /*6400*/  @!P0 BRA `(.L_x_10394) ;  /* 0x0000000000048947 */ /* 0x000fea0003800000 */
[----:B------:R-:W-:Y:S01]  /*6410*/  BPT.TRAP 0x1 ;  /* 0x000000040000795c */ /* 0x000fe20000300000 */
.L_x_10394:
        /* <DEDUP_REMOVED lines=66> */
.L_x_10395:
[----:B------:R-:W-:Y:S01]  /*6840*/  UIADD3 UR6, UR42, 0x400, URZ ;  /* 0x000004002a067890 */ /* 0x000fe2000fffe03f */
[----:B------:R-:W-:Y:S01]  /*6850*/  WARPGROUP.ARRIVE ;  /* 0x00000000000079c5 */ /* 0x000fe20000000000 */
[----:B-1----:R-:W1:Y:S01]  /*6860*/  SHFL.BFLY PT, R9, R8, 0x2, 0x1f ;  /* 0x0c401f0008097f89 */ /* 0x002e6200000e0000 */
[----:B------:R-:W-:Y:S01]  /*6870*/  FMNMX.FTZ R10, R87, R10, !PT ;  /* 0x0000000a570a7209 */ /* 0x000fe20007810000 */
[----:B------:R-:W-:Y:S01]  /*6880*/  USHF.R.U32.HI UR6, URZ, 0x4, UR6 ;  /* 0x000000043f067899 */ /* 0x000fe20008011606 */
[----:B------:R-:W-:Y:S01]  /*6890*/  IMAD.U32 R15, RZ, RZ, UR43 ;  /* 0x0000002bff0f7e24 */ /* 0x000fe2000f8e00ff */
[----:B------:R-:W-:Y:S02]  /*68a0*/  UMOV UR11, 0x40000040 ;  /* 0x40000040000b7882 */ /* 0x000fe40000000000 */
[----:B------:R-:W-:Y:S01]  /*68b0*/  ULOP3.LUT UR6, UR6, 0x3fff, URZ, 0xc0, !UPT ;  /* 0x00003fff06067892 */ /* 0x000fe2000f8ec03f */
[----:B------:R-:W2:Y:S03]  /*68c0*/  SHFL.BFLY PT, R13, R10, 0x2, 0x1f ;  /* 0x0c401f000a0d7f89 */ /* 0x000ea600000e0000 */
[----:B------:R-:W-:-:S04]  /*68d0*/  ULOP3.LUT UR6, UR6, 0x10000, URZ, 0xfc, !UPT ;  /* 0x0001000006067892 */ /* 0x000fc8000f8efc3f */
[----:B------:R-:W-:-:S03]  /*68e0*/  UIMAD UR10, UR7, 0x300, UR6 ;  /* 0x00000300070a78a4 */ /* 0x000fc6000f8e0206 */
[----:B------:R-:W-:-:S04]  /*68f0*/  UMOV UR7, 0x40000040 ;  /* 0x4000004000077882 */ /* 0x000fc80000000000 */
        /* <DEDUP_REMOVED lines=9> */
[C---:B------:R-:W-:Y:S01]  /*6990*/  FADD.FTZ R7, -R0.reuse, R7 ;  /* 0x0000000700077221 */ /* 0x040fe20000010100 */
[----:B-1----:R-:W-:Y:S01]  /*69a0*/  FMNMX.FTZ R9, R13, R12, !PT ;  /* 0x0000000c0d097209 */ /* 0x002fe20007810000 */
[----:B------:R-:W-:Y:S02]  /*69b0*/  FFMA.FTZ R8, R0, R15, -8 ;  /* 0xc100000000087423 */ /* 0x000fe4000001000f */
[----:B------:R-:W-:Y:S02]  /*69c0*/  FMUL.FTZ R14, R7, UR43 ;  /* 0x0000002b070e7c20 */ /* 0x000fe40008410000 */
[----:B------:R-:W-:Y:S01]  /*69d0*/  FADD.FTZ R7, -R9, R6 ;  /* 0x0000000609077221 */ /* 0x000fe20000010100 */
[----:B------:R-:W-:-:S01]  /*69e0*/  FFMA.FTZ R11, R24, UR43, -R8 ;  /* 0x0000002b180b7c23 */ /* 0x000fc20008010808 */
[----:B------:R0:W-:Y:S01]  /*69f0*/  MUFU.EX2 R6, R14 ;  /* 0x0000000e00067308 */ /* 0x0001e20000000800 */
        /* <DEDUP_REMOVED lines=8> */
[----:B0-----:R-:W-:-:S01]  /*6a80*/  FFMA.FTZ R14, R32, UR43, -R8 ;  /* 0x0000002b200e7c23 */ /* 0x001fc20008010808 */
[----:B------:R-:W-:Y:S01]  /*6a90*/  FFMA.FTZ R32, R60, UR43, -R8 ;  /* 0x0000002b3c207c23 */ /* 0x000fe20008010808 */
[----:B------:R-:W-:-:S02]  /*6aa0*/  IMAD.U32 R60, RZ, RZ, UR43 ;  /* 0x0000002bff3c7e24 */ /* 0x000fc4000f8e00ff */
        /* <DEDUP_REMOVED lines=49> */
[----:B------:R-:W-:-:S02]  /*6dc0*/  WARPGROUP.DEPBAR.LE gsb0, 0x0 ;  /* 0x00008000000079c5 */ /* 0x000fc40000010000 */
[----:B------:R-:W-:-:S03]  /*6dd0*/  WARPGROUP.ARRIVE ;  /* 0x00000000000079c5 */ /* 0x000fc60000000000 */
[----:B------:R-:W2:Y:S01]  /*6de0*/  MUFU.EX2 R27, R27 ;  /* 0x0000001b001b7308 */ /* 0x000ea20000000800 */
[----:B-1----:R-:W-:-:S02]  /*6df0*/  FFMA.FTZ R2, R7, R2, R26 ;  /* 0x0000000207027223 */ /* 0x002fc4000001001a */
[----:B------:R-:W-:Y:S01]  /*6e00*/  QGMMA.64x96x32.F32.E4M3.E4M3 R88, R144, gdesc[UR4], R88, gsb0 ;  /* 0x0160000490587df3 */ /* 0x000fe20008000858 */
[----:B------:R-:W-:Y:S01]  /*6e10*/  UIADD3 UR6, UR10, 0x4, URZ ;  /* 0x000000040a067890 */ /* 0x000fe2000fffe03f */
[----:B0-----:R-:W-:Y:S01]  /*6e20*/  FADD.FTZ R3, R10, R3 ;  /* 0x000000030a037221 */ /* 0x001fe20000010000 */
[----:B------:R-:W-:Y:S02]  /*6e30*/  UMOV UR7, 0x40000040 ;  /* 0x4000004000077882 */ /* 0x000fe40000000000 */
[----:B------:R-:W0:Y:S01]  /*6e40*/  MUFU.EX2 R12, R12 ;  /* 0x0000000c000c7308 */ /* 0x000e220000000800 */
[----:B------:R-:W-:-:S07]  /*6e50*/  UIADD3 UR10, UR10, 0x6, URZ ;  /* 0x000000060a0a7890 */ /* 0x000fce000fffe03f */
        /* <DEDUP_REMOVED lines=14> */
[----:B--2---:R-:W-:-:S01]  /*6f40*/  FADD.FTZ R64, R34, R63 ;  /* 0x0000003f22407221 */ /* 0x004fc20000010000 */
[----:B------:R-:W-:-:S06]  /*6f50*/  FFMA.FTZ R63, R67, UR43, -R8 ;  /* 0x0000002b433f7c23 */ /* 0x000fcc0008010808 */
        /* <DEDUP_REMOVED lines=13> */
[----:B------:R-:W-:Y:S01]  /*7030*/  WARPGROUP.ARRIVE ;  /* 0x00000000000079c5 */ /* 0x000fe20000000000 */
[----:B------:R-:W-:-:S03]  /*7040*/  FFMA.FTZ R64, R70, UR43, -R8 ;  /* 0x0000002b46407c23 */ /* 0x000fc60008010808 */
[----:B------:R-:W2:Y:S01]  /*7050*/  MUFU.EX2 R19, R19 ;  /* 0x0000001300137308 */ /* 0x000ea20000000800 */
[----:B0-----:R-:W-:-:S01]  /*7060*/  FADD.FTZ R2, R18, R3 ;  /* 0x0000000312027221 */ /* 0x001fc20000010000 */
[----:B------:R-:W-:Y:S06]  /*7070*/  QGMMA.64x96x32.F32.E4M3.E4M3 R88, R140, gdesc[UR4], R88, gsb0 ;  /* 0x016000048c587df3 */ /* 0x000fec0008000858 */
        /* <DEDUP_REMOVED lines=33> */
[----:B------:R-:W-:Y:S01]  /*7290*/  QGMMA.64x96x32.F32.E4M3.E4M3 R88, R136, gdesc[UR8], R88, gsb0 ;  /* 0x0160000888587df3 */ /* 0x000fe20008000858 */
[----:B0-----:R-:W-:-:S01]  /*72a0*/  FADD.FTZ R69, R55, R68 ;  /* 0x0000004437457221 */ /* 0x001fc20000010000 */
[----:B------:R-:W-:-:S04]  /*72b0*/  FFMA.FTZ R68, R78, UR43, -R8 ;  /* 0x0000002b4e447c23 */ /* 0x000fc80008010808 */
[----:B------:R-:W0:Y:S08]  /*72c0*/  MUFU.EX2 R58, R58 ;  /* 0x0000003a003a7308 */ /* 0x000e300000000800 */
        /* <DEDUP_REMOVED lines=27> */
[----:B--2---:R-:W-:-:S07]  /*7480*/  FADD.FTZ R73, R63, R72 ;  /* 0x000000483f497221 */ /* 0x004fce0000010000 */
[----:B------:R-:W2:Y:S01]  /*7490*/  MUFU.EX2 R41, R41 ;  /* 0x0000002900297308 */ /* 0x000ea20000000800 */
[----:B-1----:R-:W-:-:S01]  /*74a0*/  FADD.FTZ R2, R40, R3 ;  /* 0x0000000328027221 */ /* 0x002fc20000010000 */
[----:B------:R-:W-:-:S06]  /*74b0*/  WARPGROUP.DEPBAR.LE gsb0, 0x0 ;  /* 0x00008000000079c5 */ /* 0x000fcc0000010000 */
[----:B------:R-:W1:Y:S01]  /*74c0*/  MUFU.EX2 R65, R65 ;  /* 0x0000004100417308 */ /* 0x000e620000000800 */
[----:B0-----:R-:W-:-:S07]  /*74d0*/  FADD.FTZ R72, R64, R73 ;  /* 0x0000004940487221 */ /* 0x001fce0000010000 */
[----:B------:R-:W0:Y:S01]  /*74e0*/  MUFU.EX2 R44, R44 ;  /* 0x0000002c002c7308 */ /* 0x000e220000000800 */
[----:B--2---:R-:W-:-:S01]  /*74f0*/  FADD.FTZ R3, R41, R2 ;  /* 0x0000000229037221 */ /* 0x004fc20000010000 */
[----:B------:R-:W-:-:S04]  /*7500*/  IMAD.U32 R2, RZ, RZ, UR22 ;  /* 0x00000016ff027e24 */ /* 0x000fc8000f8e00ff */
[----:B------:R-:W-:Y:S02]  /*7510*/  @!P1 VIADD R2, R2, 0x17040 ;  /* 0x0001704002029836 */ /* 0x000fe40000000000 */
[----:B------:R-:W2:Y:S01]  /*7520*/  MUFU.EX2 R66, R66 ;  /* 0x0000004200427308 */ /* 0x000ea20000000800 */
[----:B-1----:R-:W-:-:S02]  /*7530*/  FADD.FTZ R73, R65, R72 ;  /* 0x0000004841497221 */ /* 0x002fc40000010000 */
[----:B------:R-:W-:-:S04]  /*7540*/  @!P1 PRMT R2, RZ, 0x654, R2 ;  /* 0x00000654ff029816 */ /* 0x000fc80000000002 */
[----:B------:R1:W-:Y:S01]  /*7550*/  @!P1 SYNCS.ARRIVE.TRANS64.RED.A1T0 RZ, [R2+URZ], RZ ;  /* 0x000000ff02ff99a7 */ /* 0x0003e2000810043f */
        /* <DEDUP_REMOVED lines=32> */
.L_x_10397:
        /* <DEDUP_REMOVED lines=91> */
.L_x_10388:
[----:B------:R-:W-:Y:S06]  /*7d10*/  BAR.ARV 0x8, 0x200 ;  /* 0x0208000000007b1d */ /* 0x000fec0000002000 */
[----:B------:R-:W-:Y:S05]  /*7d20*/  @!P0 BRA `(.L_x_10399) ;  /* 0x0000000000048947 */ /* 0x000fea0003800000 */
[----:B------:R-:W-:Y:S01]  /*7d30*/  BPT.TRAP 0x1 ;  /* 0x000000040000795c */ /* 0x000fe20000300000 */
.L_x_10399:
[----:B------:R-:W-:Y:S01]  /*7d40*/  ULEA UR16, UR4, UR42, 0x3 ;  /* 0x0000002a04107291 */ /* 0x000fe2000f8e183f */
[----:B------:R-:W-:-:S05]  /*7d50*/  IMAD.U32 R4, RZ, RZ, UR5 ;  /* 0x00000005ff047e24 */ /* 0x000fca000f8e00ff */
[----:B------:R-:W-:-:S04]  /*7d60*/  SHF.L.U32 R4, R4, 0x1f, RZ ;  /* 0x0000001f04047819 */ /* 0x000fc800000006ff */
[----:B------:R0:W1:Y:S01]  /*7d70*/  SYNCS.PHASECHK.TRANS64.TRYWAIT P1, [UR16+0x17050], R4 ;  /* 0x01705004ff0075a7 */ /* 0x0000620008020150 */
[----:B------:R-:W-:Y:S05]  /*7d80*/  @!P0 BRA `(.L_x_10400) ;  /* 0x0000000000048947 */ /* 0x000fea0003800000 */
[----:B------:R-:W-:Y:S01]  /*7d90*/  BPT.TRAP 0x1 ;  /* 0x000000040000795c */ /* 0x000fe20000300000 */
.L_x_10400:
[----:B-1----:R-:W-:Y:S05]  /*7da0*/  @P1 BRA `(.L_x_10401) ;  /* 0x0000000000081947 */ /* 0x002fea0003800000 */
[----:B------:R-:W1:Y:S02]  /*7db0*/  SYNCS.PHASECHK.TRANS64.TRYWAIT P1, [UR16+0x17050], R4 ;  /* 0x01705004ff0075a7 */ /* 0x000e640008020150 */
[----:B-1----:R-:W-:Y:S05]  /*7dc0*/  @!P1 BRA `(.L_x_10402) ;  /* 0x00000060006c9947 */ /* 0x002fea0003800000 */
.L_x_10401:
        /* <DEDUP_REMOVED lines=84> */
.L_x_10403:
        /* <DEDUP_REMOVED lines=52> */
.L_x_10370:
        /* <DEDUP_REMOVED lines=275> */
[C---:B------:R-:W-:Y:S01]  /*9780*/  VIADD R40, R55.reuse, 0x8 ;  /* 0x0000000837287836 */ /* 0x040fe20000000000 */
[----:B------:R-:W-:Y:S01]  /*9790*/  ULDC UR4, c[0x0][0xac8] ;  /* 0x0002b20000047ab9 */ /* 0x000fe20000000800 */
[C---:B------:R-:W-:Y:S01]  /*97a0*/  VIADD R54, R55.reuse, 0x10 ;  /* 0x0000001037367836 */ /* 0x040fe20000000000 */
[C---:B------:R-:W-:Y:S01]  /*97b0*/  ISETP.GE.AND P1, PT, R55.reuse, UR4, PT ;  /* 0x0000000437007c0c */ /* 0x040fe2000bf26270 */
[C---:B-1----:R-:W-:Y:S01]  /*97c0*/  VIADD R60, R55.reuse, 0x18 ;  /* 0x00000018373c7836 */ /* 0x042fe20000000000 */
[----:B------:R-:W-:Y:S01]  /*97d0*/  ISETP.GE.AND P2, PT, R40, UR4, PT ;  /* 0x0000000428007c0c */ /* 0x000fe2000bf46270 */
[C---:B------:R-:W-:Y:S01]  /*97e0*/  VIADD R62, R55.reuse, 0x20 ;  /* 0x00000020373e7836 */ /* 0x040fe20000000000 */
[----:B------:R-:W-:Y:S01]  /*97f0*/  ISETP.GE.AND P3, PT, R54, UR4, PT ;  /* 0x0000000436007c0c */ /* 0x000fe2000bf66270 */
[----:B------:R-:W-:Y:S01]  /*9800*/  VIADD R66, R55, 0x28 ;  /* 0x0000002837427836 */ /* 0x000fe20000000000 */
[----:B------:R-:W-:Y:S02]  /*9810*/  ISETP.GE.AND P4, PT, R60, UR4, PT ;  /* 0x000000043c007c0c */ /* 0x000fe4000bf86270 */
[----:B------:R-:W-:-:S02]  /*9820*/  ISETP.GE.AND P5, PT, R62, UR4, PT ;  /* 0x000000043e007c0c */ /* 0x000fc4000bfa6270 */
[----:B------:R-:W-:-:S03]  /*9830*/  ISETP.GE.AND P6, PT, R66, UR4, PT ;  /* 0x0000000442007c0c */ /* 0x000fc6000bfc6270 */
[C-C-:B0---4-:R-:W-:Y:S02]  /*9840*/  @!P1 IMAD.WIDE R56, R55.reuse, 0x4, R44.reuse ;  /* 0x0000000437389825 */ /* 0x151fe400078e022c */
        /* <DEDUP_REMOVED lines=8> */
[----:B------:R-:W-:-:S02]  /*98d0*/  @!P5 LEA.HI R62, R62, R62, RZ, 0x1 ;  /* 0x0000003e3e3ed211 */ /* 0x000fc400078f08ff */
[----:B------:R-:W-:Y:S01]  /*98e0*/  @!P6 LEA.HI R66, R66, R66, RZ, 0x1 ;  /* 0x000000424242e211 */ /* 0x000fe200078f08ff */
[----:B------:R-:W-:Y:S01]  /*98f0*/  VIADD R54, R55, 0x38 ;  /* 0x0000003837367836 */ /* 0x000fe20000000000 */
[----:B------:R-:W-:Y:S01]  /*9900*/  @!P4 LOP3.LUT R63, R60, 0xfffffffe, RZ, 0xc0, !PT ;  /* 0xfffffffe3c3fc812 */ /* 0x000fe200078ec0ff */
[--C-:B------:R-:W-:Y:S01]  /*9910*/  @!P3 IMAD.WIDE R60, R61, 0x4, R44.reuse ;  /* 0x000000043d3cb825 */ /* 0x100fe200078e022c */
[----:B------:R-:W-:Y:S01]  /*9920*/  @!P5 LOP3.LUT R67, R62, 0xfffffffe, RZ, 0xc0, !PT ;  /* 0xfffffffe3e43d812 */ /* 0x000fe200078ec0ff */
[----:B------:R1:W-:Y:S01]  /*9930*/  @!P2 ST.E.64 desc[UR44][R58.64], R20 ;  /* 0x000000143a00a985 */ /* 0x0003e2000c101b2c */
[----:B0-----:R-:W-:Y:S01]  /*9940*/  @!P6 LOP3.LUT R57, R66, 0xfffffffe, RZ, 0xc0, !PT ;  /* 0xfffffffe4239e812 */ /* 0x001fe200078ec0ff */
[--C-:B------:R-:W-:Y:S01]  /*9950*/  @!P4 IMAD.WIDE R62, R63, 0x4, R44.reuse ;  /* 0x000000043f3ec825 */ /* 0x100fe200078e022c */
[----:B------:R-:W-:Y:S01]  /*9960*/  ISETP.GE.AND P1, PT, R40, UR4, PT ;  /* 0x0000000428007c0c */ /* 0x000fe2000bf26270 */
[----:B------:R0:W-:Y:S01]  /*9970*/  @!P3 ST.E.64 desc[UR44][R60.64], R18 ;  /* 0x000000123c00b985 */ /* 0x0001e2000c101b2c */
[----:B------:R-:W-:Y:S01]  /*9980*/  ISETP.GE.AND P2, PT, R54, UR4, PT ;  /* 0x0000000436007c0c */ /* 0x000fe2000bf46270 */
[----:B------:R-:W-:-:S02]  /*9990*/  @!P5 IMAD.WIDE R12, R67, 0x4, R44 ;  /* 0x00000004430cd825 */ /* 0x000fc400078e022c */
[----:B------:R-:W-:Y:S02]  /*99a0*/  @!P4 ST.E.64 desc[UR44][R62.64], R14 ;  /* 0x0000000e3e00c985 */ /* 0x000fe4000c101b2c */
[----:B------:R-:W-:Y:S02]  /*99b0*/  VIADD R56, R55, 0x40 ;  /* 0x0000004037387836 */ /* 0x000fe40000000000 */
[----:B------:R2:W-:Y:S01]  /*99c0*/  @!P5 ST.E.64 desc[UR44][R12.64], R26 ;  /* 0x0000001a0c00d985 */ /* 0x0005e2000c101b2c */
[----:B-1----:R-:W-:Y:S02]  /*99d0*/  @!P6 IMAD.WIDE R20, R57, 0x4, R44 ;  /* 0x000000043914e825 */ /* 0x002fe400078e022c */
[----:B------:R-:W-:Y:S02]  /*99e0*/  ISETP.GE.AND P3, PT, R56, UR4, PT ;  /* 0x0000000438007c0c */ /* 0x000fe4000bf66270 */
[----:B------:R-:W-:Y:S01]  /*99f0*/  @!P1 LEA.HI R40, R40, R40, RZ, 0x1 ;  /* 0x0000002828289211 */ /* 0x000fe200078f08ff */
[C---:B------:R-:W-:Y:S01]  /*9a00*/  VIADD R57, R55.reuse, 0x48 ;  /* 0x0000004837397836 */ /* 0x040fe20000000000 */
[----:B------:R1:W-:Y:S01]  /*9a10*/  @!P6 ST.E.64 desc[UR44][R20.64], R30 ;  /* 0x0000001e1400e985 */ /* 0x0003e2000c101b2c */
[C---:B0-----:R-:W-:Y:S01]  /*9a20*/  VIADD R18, R55.reuse, 0x50 ;  /* 0x0000005037127836 */ /* 0x041fe20000000000 */
[----:B------:R-:W-:Y:S01]  /*9a30*/  @!P2 LEA.HI R54, R54, R54, RZ, 0x1 ;  /* 0x000000363636a211 */ /* 0x000fe200078f08ff */
[----:B------:R-:W-:Y:S01]  /*9a40*/  VIADD R19, R55, 0x58 ;  /* 0x0000005837137836 */ /* 0x000fe20000000000 */
[----:B------:R-:W-:-:S02]  /*9a50*/  ISETP.GE.AND P4, PT, R57, UR4, PT ;  /* 0x0000000439007c0c */ /* 0x000fc4000bf86270 */
[----:B------:R-:W-:Y:S02]  /*9a60*/  ISETP.GE.AND P5, PT, R18, UR4, PT ;  /* 0x0000000412007c0c */ /* 0x000fe4000bfa6270 */
[----:B------:R-:W-:Y:S02]  /*9a70*/  ISETP.GE.AND P6, PT, R19, UR4, PT ;  /* 0x0000000413007c0c */ /* 0x000fe4000bfc6270 */
[----:B------:R-:W-:Y:S02]  /*9a80*/  @!P3 LEA.HI R56, R56, R56, RZ, 0x1 ;  /* 0x000000383838b211 */ /* 0x000fe400078f08ff */
[----:B--2---:R-:W-:Y:S02]  /*9a90*/  @!P1 LOP3.LUT R13, R40, 0xfffffffe, RZ, 0xc0, !PT ;  /* 0xfffffffe280d9812 */ /* 0x004fe400078ec0ff */
[----:B------:R-:W-:-:S03]  /*9aa0*/  @!P2 LOP3.LUT R15, R54, 0xfffffffe, RZ, 0xc0, !PT ;  /* 0xfffffffe360fa812 */ /* 0x000fc600078ec0ff */
[----:B------:R-:W-:Y:S02]  /*9ab0*/  @!P4 LEA.HI R57, R57, R57, RZ, 0x1 ;  /* 0x000000393939c211 */ /* 0x000fe400078f08ff */
[----:B------:R-:W-:Y:S01]  /*9ac0*/  @!P5 LEA.HI R18, R18, R18, RZ, 0x1 ;  /* 0x000000121212d211 */ /* 0x000fe200078f08ff */
[--C-:B------:R-:W-:Y:S01]  /*9ad0*/  @!P2 IMAD.WIDE R14, R15, 0x4, R44.reuse ;  /* 0x000000040f0ea825 */ /* 0x100fe200078e022c */
[----:B------:R-:W-:Y:S02]  /*9ae0*/  @!P6 LEA.HI R12, R19, R19, RZ, 0x1 ;  /* 0x00000013130ce211 */ /* 0x000fe400078f08ff */
        /* <DEDUP_REMOVED lines=15> */
.L_x_10406:
[----:B------:R-:W-:Y:S05]  /*9be0*/  BSYNC B0 ;  /* 0x0000000000007941 */ /* 0x000fea0003800000 */
.L_x_10405:
        /* <DEDUP_REMOVED lines=98> */
.L_x_10404:
        /* <DEDUP_REMOVED lines=58> */
.L_x_10366:
        /* <DEDUP_REMOVED lines=18> */
.L_x_10407:
[----:B------:R-:W-:Y:S01]  /*a6d0*/  ULDC UR40, c[0x0][0xc50] ;  /* 0x0003140000287ab9 */ /* 0x000fe20000000800 */
[----:B------:R-:W-:Y:S01]  /*a6e0*/  UMOV UR36, UR6 ;  /* 0x0000000600247c82 */ /* 0x000fe20008000000 */
[----:B------:R-:W-:-:S11]  /*a6f0*/  UISETP.NE.AND UP0, UPT, UR40, 0x1, UPT ;  /* 0x000000012800788c */ /* 0x000fd6000bf05270 */
[----:B------:R-:W-:Y:S01]  /*a700*/  @UP0 ULDC UR4, c[0x0][0xc54] ;  /* 0x0003150000040ab9 */ /* 0x000fe20000000800 */
[----:B------:R-:W-:Y:S01]  /*a710*/  @UP0 ULDC UR7, c[0x0][0xc58] ;  /* 0x0003160000070ab9 */ /* 0x000fe20000000800 */
[----:B------:R-:W-:-:S04]  /*a720*/  UIMAD.WIDE.U32 UR4, UR6, UR4, URZ ;  /* 0x00000004060472a5 */ /* 0x000fc8000f8e003f */
[----:B------:R-:W-:-:S12]  /*a730*/  @UP0 USHF.R.U32.HI UR36, URZ, UR7, UR5 ;  /* 0x000000073f240299 */ /* 0x000fd80008011605 */
.L_x_10408:
        /* <DEDUP_REMOVED lines=10> */
[----:B------:R-:W-:Y:S02]  /*a7e0*/  UISETP.NE.AND UP1, UPT, UR7, 0x1, UPT ;  /* 0x000000010700788c */ /* 0x000fe4000bf25270 */
[----:B------:R-:W-:Y:S01]  /*a7f0*/  UISETP.NE.U32.AND UP0, UPT, UR4, URZ, UPT ;  /* 0x0000003f0400728c */ /* 0x000fe2000bf05070 */
[----:B------:R-:W-:Y:S02]  /*a800*/  ULDC UR7, c[0x0][0x424] ;  /* 0x0001090000077ab9 */ /* 0x000fe40000000800 */
[----:B------:R-:W-:Y:S01]  /*a810*/  ULDC UR4, c[0x0][0x288] ;  /* 0x0000a20000047ab9 */ /* 0x000fe20000000800 */
[----:B------:R-:W-:Y:S02]  /*a820*/  UISETP.NE.AND.EX UP0, UPT, UR5, URZ, UPT, UP0 ;  /* 0x0000003f0500728c */ /* 0x000fe4000bf05300 */
[----:B------:R-:W-:Y:S01]  /*a830*/  UIADD3 UR9, -UR4, 0x80, URZ ;  /* 0x0000008004097890 */ /* 0x000fe2000fffe13f */
[----:B------:R-:W-:-:S02]  /*a840*/  UMOV UR5, 0xc0 ;  /* 0x000000c000057882 */ /* 0x000fc40000000000 */
[----:B------:R-:W-:Y:S01]  /*a850*/  @UP1 ULDC UR4, c[0x0][0x44c] ;  /* 0x0001130000041ab9 */ /* 0x000fe20000000800 */
[----:B------:R-:W-:Y:S01]  /*a860*/  USEL UR7, UR7, 0x1, UP0 ;  /* 0x0000000107077887 */ /* 0x000fe20008000000 */
[----:B------:R-:W-:Y:S01]  /*a870*/  ULDC UR8, c[0x0][0x2f0] ;  /* 0x0000bc0000087ab9 */ /* 0x000fe20000000800 */
[----:B------:R-:W-:Y:S02]  /*a880*/  @UP1 ULDC UR10, c[0x0][0x450] ;  /* 0x00011400000a1ab9 */ /* 0x000fe40000000800 */
[----:B------:R-:W-:Y:S02]  /*a890*/  UIMAD UR9, UR7, UR8, UR9 ;  /* 0x00000008070972a4 */ /* 0x000fe4000f8e0209 */
[----:B------:R-:W-:Y:S02]  /*a8a0*/  UIMAD UR7, UR7, UR8, 0x7f ;  /* 0x0000007f070774a4 */ /* 0x000fe4000f8e0208 */
[----:B0-----:R-:W-:-:S04]  /*a8b0*/  UIMAD UR6, UR6, UR5, 0xbf ;  /* 0x000000bf060674a4 */ /* 0x001fc8000f8e0205 */
        /* <DEDUP_REMOVED lines=9> */
[----:B------:R-:W-:Y:S02]  /*a950*/  USHF.R.S32.HI UR4, URZ, 0x7, UR4 ;  /* 0x000000073f047899 */ /* 0x000fe40008011404 */
[----:B------:R-:W-:Y:S02]  /*a960*/  ULOP3.LUT UR40, UR40, 0xffff, URZ, 0xc0, !UPT ;  /* 0x0000ffff28287892 */ /* 0x000fe4000f8ec03f */
[----:B------:R-:W-:-:S04]  /*a970*/  UISETP.LT.AND UP0, UPT, UR5, UR4, UPT ;  /* 0x000000040500728c */ /* 0x000fc8000bf01270 */
[----:B------:R-:W-:Y:S02]  /*a980*/  USEL UR9, UR5, UR4, UP0 ;  /* 0x0000000405097287 */ /* 0x000fe40008000000 */
[----:B------:R-:W-:Y:S02]  /*a990*/  UISETP.NE.AND UP0, UPT, UR10, URZ, UPT ;  /* 0x0000003f0a00728c */ /* 0x000fe4000bf05270 */
[----:B------:R-:W-:Y:S01]  /*a9a0*/  UISETP.GE.AND UP1, UPT, UR9, 0x1, UPT ;  /* 0x000000010900788c */ /* 0x000fe2000bf26270 */
[----:B------:R-:W-:-:S05]  /*a9b0*/  UMOV UR4, URZ ;  /* 0x0000003f00047c82 */ /* 0x000fca0008000000 */
[----:B------:R-:W-:-:S03]  /*a9c0*/  PLOP3.LUT P0, PT, PT, PT, UP1, 0x80, 0x0 ;  /* 0x000000000000781c */ /* 0x000fc60003f0f018 */
[----:B------:R-:W-:-:S10]  /*a9d0*/  @!UP0 ULDC UR10, c[0x0][0x9f0] ;  /* 0x00027c00000a8ab9 */ /* 0x000fd40000000800 */
        /* <DEDUP_REMOVED lines=34> */
.L_x_10410:
        /* <DEDUP_REMOVED lines=33> */
.L_x_10411:
        /* <DEDUP_REMOVED lines=20> */
.L_x_10412:
        /* <DEDUP_REMOVED lines=20> */
.L_x_10413:
        /* <DEDUP_REMOVED lines=18> */
.L_x_10414:
        /* <DEDUP_REMOVED lines=9> */
[C---:B-1----:R-:W-:Y:S01]  /*b240*/  IMAD.SHL.U32 R0, R17.reuse, 0x20, RZ ;  /* 0x0000002011007824 */ /* 0x042fe200078e00ff */
[----:B------:R-:W-:Y:S01]  /*b250*/  SHF.R.U32.HI R7, RZ, 0x1, R17 ;  /* 0x00000001ff077819 */ /* 0x000fe20000011611 */
[----:B------:R-:W-:Y:S01]  /*b260*/  IMAD.SHL.U32 R19, R17, 0x4, RZ ;  /* 0x0000000411137824 */ /* 0x000fe200078e00ff */
[----:B--2---:R-:W-:Y:S01]  /*b270*/  ISETP.NE.U32.AND P0, PT, R4, RZ, PT ;  /* 0x000000ff0400720c */ /* 0x004fe20003f05070 */
[----:B------:R-:W-:Y:S01]  /*b280*/  IMAD.SHL.U32 R8, R29, 0x10, RZ ;  /* 0x000000101d087824 */ /* 0x000fe200078e00ff */
[C---:B------:R-:W-:Y:S01]  /*b290*/  LOP3.LUT R6, R0.reuse, 0x80, RZ, 0xc0, !PT ;  /* 0x0000008000067812 */ /* 0x040fe200078ec0ff */
[----:B------:R-:W-:Y:S01]  /*b2a0*/  IMAD.MOV.U32 R28, RZ, RZ, 0x40 ;  /* 0x00000040ff1c7424 */ /* 0x000fe200078e00ff */
[----:B------:R-:W-:Y:S01]  /*b2b0*/  LOP3.LUT R0, R0, 0x360, RZ, 0xc0, !PT ;  /* 0x0000036000007812 */ /* 0x000fe200078ec0ff */
[----:B------:R-:W-:Y:S01]  /*b2c0*/  UMOV UR4, 0xffffffff ;  /* 0xffffffff00047882 */ /* 0x000fe20000000000 */
[----:B------:R-:W-:Y:S01]  /*b2d0*/  LOP3.LUT R6, R6, 0x10, R7, 0xf8, !PT ;  /* 0x0000001006067812 */ /* 0x000fe200078ef807 */
[----:B0-----:R-:W-:Y:S01]  /*b2e0*/  IMAD.SHL.U32 R3, R16, 0x800, RZ ;  /* 0x0000080010037824 */ /* 0x001fe200078e00ff */
[----:B------:R-:W-:-:S02]  /*b2f0*/  LOP3.LUT R7, R7, 0x20, RZ, 0xc0, !PT ;  /* 0x0000002007077812 */ /* 0x000fc400078ec0ff */
[----:B------:R-:W-:Y:S01]  /*b300*/  LOP3.LUT R19, R6, 0x10, R19, 0x78, !PT ;  /* 0x0000001006137812 */ /* 0x000fe200078e7813 */
[----:B------:R-:W-:Y:S01]  /*b310*/  IMAD.SHL.U32 R6, R17, 0x80, RZ ;  /* 0x0000008011067824 */ /* 0x000fe200078e00ff */
[----:B------:R-:W-:Y:S02]  /*b320*/  LOP3.LUT R7, R7, 0x10, R17, 0xf8, !PT ;  /* 0x0000001007077812 */ /* 0x000fe400078ef811 */
[----:B------:R-:W-:Y:S01]  /*b330*/  LOP3.LUT R0, R0, 0x400, R8, 0xf8, !PT ;  /* 0x0000040000007812 */ /* 0x000fe200078ef808 */
[----:B------:R-:W-:Y:S01]  /*b340*/  IMAD.SHL.U32 R8, R17, 0x10, RZ ;  /* 0x0000001011087824 */ /* 0x000fe200078e00ff */
[----:B------:R-:W-:Y:S02]  /*b350*/  LOP3.LUT R2, R6, 0x400, RZ, 0xc0, !PT ;  /* 0x0000040006027812 */ /* 0x000fe400078ec0ff */
[----:B------:R-:W-:Y:S02]  /*b360*/  LOP3.LUT R7, R7, 0x380, R6, 0xf8, !PT ;  /* 0x0000038007077812 */ /* 0x000fe400078ef806 */
[----:B------:R-:W-:-:S02]  /*b370*/  LOP3.LUT P1, RZ, R17, 0x4, RZ, 0xc0, !PT ;  /* 0x0000000411ff7812 */ /* 0x000fc4000782c0ff */
[----:B------:R-:W-:Y:S02]  /*b380*/  LOP3.LUT R2, R2, 0x800, R3, 0xf8, !PT ;  /* 0x0000080002027812 */ /* 0x000fe400078ef803 */
[----:B------:R-:W-:Y:S02]  /*b390*/  SHF.R.U32.HI R17, RZ, 0x3, R17 ;  /* 0x00000003ff117819 */ /* 0x000fe40000011611 */
[----:B------:R-:W-:Y:S02]  /*b3a0*/  LOP3.LUT R7, R7, 0x70, R8, 0x78, !PT ;  /* 0x0000007007077812 */ /* 0x000fe400078e7808 */
[----:B------:R-:W-:Y:S02]  /*b3b0*/  ISETP.NE.AND.EX P2, PT, R5, RZ, PT, P0 ;  /* 0x000000ff0500720c */ /* 0x000fe40003f45300 */
[----:B------:R-:W-:Y:S02]  /*b3c0*/  LOP3.LUT R19, R0, R19, RZ, 0xfc, !PT ;  /* 0x0000001300137212 */ /* 0x000fe400078efcff */
[----:B------:R-:W-:-:S02]  /*b3d0*/  LOP3.LUT R18, R2, R7, RZ, 0xfc, !PT ;  /* 0x0000000702127212 */ /* 0x000fc400078efcff */
[----:B------:R-:W-:Y:S02]  /*b3e0*/  LOP3.LUT R17, R17, 0x1, RZ, 0xc0, !PT ;  /* 0x0000000111117812 */ /* 0x000fe400078ec0ff */
[----:B------:R-:W-:Y:S02]  /*b3f0*/  P2R R25, PR, RZ, 0x4 ;  /* 0x00000004ff197803 */ /* 0x000fe40000000000 */
[----:B------:R-:W-:Y:S02]  /*b400*/  SEL R28, R28, 0xffffffc0, !P1 ;  /* 0xffffffc01c1c7807 */ /* 0x000fe40004800000 */
[----:B---3--:R-:W-:Y:S02]  /*b410*/  SHF.R.S32.HI R23, RZ, 0x1f, R22 ;  /* 0x0000001fff177819 */ /* 0x008fe40000011416 */
[----:B------:R-:W-:Y:S01]  /*b420*/  SEL R16, R22, RZ, !P2 ;  /* 0x000000ff16107207 */ /* 0x000fe20005000000 */
[----:B------:R-:W-:Y:S06]  /*b430*/  BRA.DIV UR4, `(.L_x_10415) ;  /* 0x0000002a04e87947 */ /* 0x000fec000b800000 */
[----:B------:R0:W1:Y:S02]  /*b440*/  SHFL.IDX PT, R14, R24, RZ, 0x1f ;  /* 0x00001fff180e7589 */ /* 0x00006400000e0000 */
.L_x_10470:
[----:B-1----:R-:W-:Y:S02]  /*b450*/  ISETP.NE.AND P0, PT, R14, RZ, PT ;  /* 0x000000ff0e00720c */ /* 0x002fe40003f05270 */
[----:B------:R-:W-:-:S04]  /*b460*/  PLOP3.LUT P1, PT, PT, PT, PT, 0x8, 0x0 ;  /* 0x000000000000781c */ /* 0x000fc80003f2e170 */
[----:B0-----:R-:W-:-:S07]  /*b470*/  P2R R24, PR, RZ, 0x2 ;  /* 0x00000002ff187803 */ /* 0x001fce0000000000 */
[----:B------:R-:W-:Y:S05]  /*b480*/  @P0 BRA `(.L_x_10416) ;  /* 0x0000000400940947 */ /* 0x000fea0003800000 */
[----:B------:R-:W-:-:S06]  /*b490*/  UIADD3 UR4, UR39, -0x1, URZ ;  /* 0xffffffff27047890 */ /* 0x000fcc000fffe03f */
[----:B------:R-:W-:Y:S01]  /*b4a0*/  IMAD.U32 R0, RZ, RZ, UR4 ;  /* 0x00000004ff007e24 */ /* 0x000fe2000f8e00ff */
[----:B------:R-:W-:-:S03]  /*b4b0*/  UMOV UR4, 0xffffffff ;  /* 0xffffffff00047882 */ /* 0x000fc60000000000 */
[----:B------:R-:W-:Y:S05]  /*b4c0*/  BRA.DIV UR4, `(.L_x_10417) ;  /* 0x0000002a04e47947 */ /* 0x000fea000b800000 */
[----:B------:R-:W-:-:S13]  /*b4d0*/  ELECT P6, URZ, PT ;  /* 0x00000000003f782f */ /* 0x000fda00038c0000 */
.L_x_10473:
[----:B------:R-:W-:Y:S05]  /*b4e0*/  @!P6 BRA `(.L_x_10416) ;  /* 0x00000004007ce947 */ /* 0x000fea0003800000 */
[----:B------:R-:W-:Y:S01]  /*b4f0*/  IMAD.MOV.U32 R16, RZ, RZ, R22 ;  /* 0x000000ffff107224 */ /* 0x000fe200078e0016 */
[----:B------:R-:W-:Y:S06]  /*b500*/  @!P2 BRA `(.L_x_10418) ;  /* 0x000000000048a947 */ /* 0x000fec0003800000 */
[----:B------:R-:W0:Y:S01]  /*b510*/  LDC R7, c[0x0][0x43c] ;  /* 0x00010f00ff077b82 */ /* 0x000e220000000800 */
[----:B------:R-:W-:Y:S01]  /*b520*/  IMAD.MOV.U32 R9, RZ, RZ, R0 ;  /* 0x000000ffff097224 */ /* 0x000fe200078e0000 */
[----:B------:R-:W-:Y:S02]  /*b530*/  ULDC.64 UR4, c[0x0][0x428] ;  /* 0x00010a0000047ab9 */ /* 0x000fe40000000a00 */
[----:B------:R-:W-:-:S04]  /*b540*/  IMAD R11, R23, UR4, RZ ;  /* 0x00000004170b7c24 */ /* 0x000fc8000f8e02ff */
        /* <DEDUP_REMOVED lines=14> */
.L_x_10418:
[----:B------:R-:W-:Y:S01]  /*b630*/  IMAD.MOV.U32 R3, RZ, RZ, 0x1 ;  /* 0x00000001ff037424 */ /* 0x000fe200078e00ff */
[----:B------:R-:W-:-:S04]  /*b640*/  ISETP.NE.AND P1, PT, R29, RZ, PT ;  /* 0x000000ff1d00720c */ /* 0x000fc80003f25270 */
[----:B------:R-:W-:-:S04]  /*b650*/  SHF.L.U32 R3, R3, 0x1f, RZ ;  /* 0x0000001f03037819 */ /* 0x000fc800000006ff */
[----:B------:R-:W1:Y:S02]  /*b660*/  SYNCS.PHASECHK.TRANS64.TRYWAIT P0, [UR38+0x17080], R3 ;  /* 0x01708003ff0075a7 */ /* 0x000e640008000166 */
[----:B-1----:R-:W-:Y:S05]  /*b670*/  @!P0 BRA `(.L_x_10419) ;  /* 0x0000002800988947 */ /* 0x002fea0003800000 */
.L_x_10474:
[----:B------:R-:W-:Y:S05]  /*b680*/  @P1 BRA `(.L_x_10420) ;  /* 0x0000000000181947 */ /* 0x000fea0003800000 */
[----:B0-----:R-:W0:Y:S01]  /*b690*/  S2R R4, SR_TID.X ;  /* 0x0000000000047919 */ /* 0x001e220000002100 */
[----:B------:R-:W-:-:S04]  /*b6a0*/  IMAD.MOV.U32 R2, RZ, RZ, 0x3000 ;  /* 0x00003000ff027424 */ /* 0x000fc800078e00ff */
[----:B------:R2:W-:Y:S01]  /*b6b0*/  SYNCS.ARRIVE.TRANS64 RZ, [UR38+0x17070], R2 ;  /* 0x01707002ffff79a7 */ /* 0x0005e20008000026 */
[----:B0-----:R-:W-:-:S13]  /*b6c0*/  LOP3.LUT P0, RZ, R4, 0x1f, RZ, 0xc0, !PT ;  /* 0x0000001f04ff7812 */ /* 0x001fda000780c0ff */
[----:B--2---:R-:W-:Y:S05]  /*b6d0*/  @!P0 BRA `(.L_x_10420) ;  /* 0x0000000000048947 */ /* 0x004fea0003800000 */
[----:B------:R-:W-:Y:S01]  /*b6e0*/  BPT.TRAP 0x1 ;  /* 0x000000040000795c */ /* 0x000fe20000300000 */
.L_x_10420:
        /* <DEDUP_REMOVED lines=28> */
.L_x_10475:
[----:B------:R-:W-:Y:S05]  /*b8b0*/  @P1 BRA `(.L_x_10422) ;  /* 0x0000000000181947 */ /* 0x000fea0003800000 */
[----:B0-----:R-:W0:Y:S01]  /*b8c0*/  S2R R4, SR_TID.X ;  /* 0x0000000000047919 */ /* 0x001e220000002100 */
[----:B------:R-:W-:-:S04]  /*b8d0*/  IMAD.MOV.U32 R2, RZ, RZ, 0x3000 ;  /* 0x00003000ff027424 */ /* 0x000fc800078e00ff */
[----:B------:R3:W-:Y:S01]  /*b8e0*/  SYNCS.ARRIVE.TRANS64 RZ, [UR38+0x17030], R2 ;  /* 0x01703002ffff79a7 */ /* 0x0007e20008000026 */
[----:B0-----:R-:W-:-:S13]  /*b8f0*/  LOP3.LUT P0, RZ, R4, 0x1f, RZ, 0xc0, !PT ;  /* 0x0000001f04ff7812 */ /* 0x001fda000780c0ff */
[----:B---3--:R-:W-:Y:S05]  /*b900*/  @!P0 BRA `(.L_x_10422) ;  /* 0x0000000000048947 */ /* 0x008fea0003800000 */
[----:B------:R-:W-:Y:S01]  /*b910*/  BPT.TRAP 0x1 ;  /* 0x000000040000795c */ /* 0x000fe20000300000 */
.L_x_10422:
        /* <DEDUP_REMOVED lines=26> */
[----:B------:R3:W-:Y:S02]  /*bac0*/  UTMALDG.4D [UR32], [UR4], desc[UR6] ;  /* 0x00000620040075b4 */ /* 0x0007e40008019000 */
[----:B---3--:R-:W-:Y:S01]  /*bad0*/  NOP ;  /* 0x0000000000007918 */ /* 0x008fe20000000000 */
.L_x_10416:
        /* <DEDUP_REMOVED lines=16> */
[----:B0-----:R-:W-:Y:S02]  /*bbe0*/  IMAD.U32 R4, RZ, RZ, UR6 ;  /* 0x00000006ff047e24 */ /* 0x001fe4000f8e00ff */
[----:B-12---:R-:W0:Y:S01]  /*bbf0*/  LDC.64 R2, c[0x4][R2] ;  /* 0x0100000002027b82 */ /* 0x006e220000000a00 */
        /* <DEDUP_REMOVED lines=10> */
.L_x_10423:
[----:B------:R-:W3:Y:S01]  /*bca0*/  S2R R2, SR_TID.X ;  /* 0x0000000000027919 */ /* 0x000ee20000002100 */
[----:B------:R-:W4:Y:S01]  /*bcb0*/  LDC R20, c[0x0][0x448] ;  /* 0x00011200ff147b82 */ /* 0x000f220000000800 */
[----:B------:R-:W-:Y:S01]  /*bcc0*/  SHF.R.U32.HI R9, RZ, 0x1, R29 ;  /* 0x00000001ff097819 */ /* 0x000fe2000001161d */
[----:B------:R-:W-:Y:S01]  /*bcd0*/  UMOV UR42, UR46 ;  /* 0x0000002e002a7c82 */ /* 0x000fe20008000000 */
[----:B------:R-:W5:Y:S01]  /*bce0*/  S2R R12, SR_CTAID.X ;  /* 0x00000000000c7919 */ /* 0x000f620000002500 */
[----:B------:R-:W-:Y:S01]  /*bcf0*/  ULDC.64 UR4, c[0x0][0x2d0] ;  /* 0x0000b40000047ab9 */ /* 0x000fe20000000a00 */
[----:B------:R-:W-:Y:S01]  /*bd00*/  ULDC.64 UR6, c[0x0][0x2c8] ;  /* 0x0000b20000067ab9 */ /* 0x000fe20000000a00 */
[----:B------:R-:W-:Y:S01]  /*bd10*/  ULDC.64 UR8, c[0x0][0x280] ;  /* 0x0000a00000087ab9 */ /* 0x000fe20000000a00 */
[----:B------:R-:W1:Y:S01]  /*bd20*/  S2R R13, SR_CTAID.Z ;  /* 0x00000000000d7919 */ /* 0x000e620000002700 */
[----:B----4-:R-:W-:Y:S02]  /*bd30*/  ISETP.NE.AND P0, PT, R20, 0x1, PT ;  /* 0x000000011400780c */ /* 0x010fe40003f05270 */
[----:B---3--:R-:W-:Y:S01]  /*bd40*/  SHF.R.U32.HI R21, RZ, 0x1, R2 ;  /* 0x00000001ff157819 */ /* 0x008fe20000011602 */
[----:B------:R-:W-:-:S04]  /*bd50*/  IMAD.SHL.U32 R2, R2, 0x10, RZ ;  /* 0x0000001002027824 */ /* 0x000fc800078e00ff */
[----:B------:R-:W-:Y:S01]  /*bd60*/  IMAD.SHL.U32 R0, R21, 0x20, RZ ;  /* 0x0000002015007824 */ /* 0x000fe200078e00ff */
[----:B------:R-:W-:Y:S01]  /*bd70*/  LOP3.LUT R6, R2, 0x10, RZ, 0xc0, !PT ;  /* 0x0000001002067812 */ /* 0x000fe200078ec0ff */
[----:B------:R-:W-:-:S04]  /*bd80*/  IMAD.SHL.U32 R21, R29, 0x10, RZ ;  /* 0x000000101d157824 */ /* 0x000fc800078e00ff */
[----:B0-----:R-:W0:Y:S01]  /*bd90*/  @P0 LDC R5, c[0x0][0x44c] ;  /* 0x00011300ff050b82 */ /* 0x001e220000000800 */
[C---:B------:R-:W-:Y:S01]  /*bda0*/  IMAD.SHL.U32 R2, R17.reuse, 0x10, RZ ;  /* 0x0000001011027824 */ /* 0x040fe200078e00ff */
[----:B------:R-:W-:Y:S01]  /*bdb0*/  LOP3.LUT R0, R0, 0x60, RZ, 0xc0, !PT ;  /* 0x0000006000007812 */ /* 0x000fe200078ec0ff */
[----:B------:R-:W-:Y:S01]  /*bdc0*/  IMAD R17, R17, 0x80, R6 ;  /* 0x0000008011117824 */ /* 0x000fe200078e0206 */
[----:B-1----:R-:W-:Y:S02]  /*bdd0*/  SHF.R.S32.HI R13, RZ, 0x1f, R13 ;  /* 0x0000001fff0d7819 */ /* 0x002fe4000001140d */
[----:B------:R-:W-:Y:S02]  /*bde0*/  LOP3.LUT R0, R0, 0x700, R21, 0xf8, !PT ;  /* 0x0000070000007812 */ /* 0x000fe400078ef815 */
[----:B------:R-:W1:Y:S01]  /*bdf0*/  S2R R21, SR_TID.X ;  /* 0x0000000000157919 */ /* 0x000e620000002100 */
[----:B------:R-:W3:Y:S01]  /*be00*/  @P0 LDC R7, c[0x0][0x450] ;  /* 0x00011400ff070b82 */ /* 0x000ee20000000800 */
[----:B------:R-:W-:-:S07]  /*be10*/  LOP3.LUT R0, R0, R17, R2, 0xf6, !PT ;  /* 0x0000001100007212 */ /* 0x000fce00078ef602 */
[----:B------:R-:W4:Y:S08]  /*be20*/  @P0 LDC R11, c[0x0][0x44c] ;  /* 0x00011300ff0b0b82 */ /* 0x000f300000000800 */
[----:B------:R-:W4:Y:S01]  /*be30*/  @P0 LDC R10, c[0x0][0x450] ;  /* 0x00011400ff0a0b82 */ /* 0x000f220000000800 */
[----:B-1----:R-:W-:Y:S02]  /*be40*/  IMAD.SHL.U32 R2, R21, 0x40, RZ ;  /* 0x0000004015027824 */ /* 0x002fe400078e00ff */
[----:B------:R-:W1:Y:S03]  /*be50*/  S2R R21, SR_CTAID.Z ;  /* 0x0000000000157919 */ /* 0x000e660000002700 */
[----:B--2---:R-:W-:-:S05]  /*be60*/  LOP3.LUT R3, R9, 0x40, R2, 0xf8, !PT ;  /* 0x0000004009037812 */ /* 0x004fca00078ef802 */
[----:B-----5:R-:W-:Y:S02]  /*be70*/  IMAD R4, R12, 0xc0, R3 ;  /* 0x000000c00c047824 */ /* 0x020fe400078e0203 */
[----:B------:R-:W2:Y:S02]  /*be80*/  LDC.64 R2, c[0x0][0x2e0] ;  /* 0x0000b800ff027b82 */ /* 0x000ea40000000a00 */
[----:B0-----:R-:W-:-:S04]  /*be90*/  @P0 IMAD.HI.U32 R8, R4, R5, RZ ;  /* 0x0000000504080227 */ /* 0x001fc800078e00ff */
[----:B------:R-:W-:Y:S01]  /*bea0*/  IMAD.MOV.U32 R5, RZ, RZ, R4 ;  /* 0x000000ffff057224 */ /* 0x000fe200078e0004 */
[----:B---3--:R-:W-:Y:S01]  /*beb0*/  @P0 SHF.R.U32.HI R5, RZ, R7, R8 ;  /* 0x00000007ff050219 */ /* 0x008fe20000011608 */
[----:B------:R-:W-:-:S04]  /*bec0*/  VIADD R8, R4, 0x80 ;  /* 0x0000008004087836 */ /* 0x000fc80000000000 */
[----:B----4-:R-:W-:-:S04]  /*bed0*/  @P0 IMAD.HI.U32 R11, R8, R11, RZ ;  /* 0x0000000b080b0227 */ /* 0x010fc800078e00ff */
[----:B------:R-:W-:Y:S01]  /*bee0*/  IMAD.MOV.U32 R7, RZ, RZ, R8 ;  /* 0x000000ffff077224 */ /* 0x000fe200078e0008 */
[----:B------:R-:W-:Y:S01]  /*bef0*/  @P0 SHF.R.U32.HI R7, RZ, R10, R11 ;  /* 0x0000000aff070219 */ /* 0x000fe2000001160b */
[----:B--2---:R-:W-:-:S04]  /*bf00*/  IMAD R10, R13, R2, RZ ;  /* 0x000000020d0a7224 */ /* 0x004fc800078e02ff */
[C---:B-1----:R-:W-:Y:S01]  /*bf10*/  IMAD R11, R21.reuse, R3, R10 ;  /* 0x00000003150b7224 */ /* 0x042fe200078e020a */
[----:B------:R-:W-:Y:S01]  /*bf20*/  SHF.R.S32.HI R10, RZ, 0x1f, R5 ;  /* 0x0000001fff0a7819 */ /* 0x000fe20000011405 */
[----:B------:R-:W-:-:S04]  /*bf30*/  IMAD.WIDE.U32 R2, R21, R2, UR42 ;  /* 0x0000002a15027e25 */ /* 0x000fc8000f8e0002 */
[----:B------:R-:W-:Y:S02]  /*bf40*/  IMAD.IADD R3, R3, 0x1, R11 ;  /* 0x0000000103037824 */ /* 0x000fe400078e020b */
[----:B------:R-:W-:Y:S02]  /*bf50*/  IMAD.MOV R11, RZ, RZ, -R5 ;  /* 0x000000ffff0b7224 */ /* 0x000fe400078e0a05 */
[----:B------:R-:W-:Y:S02]  /*bf60*/  IMAD R14, R10, UR4, RZ ;  /* 0x000000040a0e7c24 */ /* 0x000fe4000f8e02ff */
[----:B------:R-:W-:Y:S02]  /*bf70*/  IMAD R10, R20, R11, R4 ;  /* 0x0000000b140a7224 */ /* 0x000fe400078e0204 */
[C---:B------:R-:W-:Y:S02]  /*bf80*/  IMAD R11, R5.reuse, UR5, R14 ;  /* 0x00000005050b7c24 */ /* 0x040fe4000f8e020e */
[----:B------:R-:W-:-:S04]  /*bf90*/  IMAD.WIDE.U32 R4, R5, UR4, R2 ;  /* 0x0000000405047c25 */ /* 0x000fc8000f8e0002 */
[----:B------:R-:W-:Y:S01]  /*bfa0*/  IMAD.IADD R5, R5, 0x1, R11 ;  /* 0x0000000105057824 */ /* 0x000fe200078e020b */
[----:B------:R-:W-:Y:S01]  /*bfb0*/  SHF.R.S32.HI R11, RZ, 0x1f, R10 ;  /* 0x0000001fff0b7819 */ /* 0x000fe2000001140a */
[----:B------:R-:W-:-:S04]  /*bfc0*/  IMAD.WIDE.U32 R2, R7, UR4, R2 ;  /* 0x0000000407027c25 */ /* 0x000fc8000f8e0002 */
[----:B------:R-:W-:Y:S02]  /*bfd0*/  IMAD R11, R11, UR6, RZ ;  /* 0x000000060b0b7c24 */ /* 0x000fe4000f8e02ff */
[----:B------:R-:W-:-:S04]  /*bfe0*/  IMAD.WIDE.U32 R4, R10, UR6, R4 ;  /* 0x000000060a047c25 */ /* 0x000fc8000f8e0004 */
[----:B------:R-:W-:Y:S01]  /*bff0*/  IMAD R11, R10, UR7, R11 ;  /* 0x000000070a0b7c24 */ /* 0x000fe2000f8e020b */
[----:B------:R-:W-:Y:S02]  /*c000*/  IADD3 R4, P0, R4, UR8, RZ ;  /* 0x0000000804047c10 */ /* 0x000fe4000ff1e0ff */
[----:B------:R-:W-:Y:S02]  /*c010*/  SHF.R.S32.HI R10, RZ, 0x1f, R7 ;  /* 0x0000001fff0a7819 */ /* 0x000fe40000011407 */
[----:B------:R-:W-:Y:S01]  /*c020*/  IADD3.X R5, R5, UR9, R11, P0, !PT ;  /* 0x0000000905057c10 */ /* 0x000fe200087fe40b */
[----:B------:R-:W-:Y:S02]  /*c030*/  IMAD.MOV R11, RZ, RZ, -R7 ;  /* 0x000000ffff0b7224 */ /* 0x000fe400078e0a07 */
[----:B------:R-:W-:Y:S01]  /*c040*/  IMAD R10, R10, UR4, RZ ;  /* 0x000000040a0a7c24 */ /* 0x000fe2000f8e02ff */
[----:B------:R-:W-:Y:S01]  /*c050*/  ULDC UR4, c[0x0][0x2b8] ;  /* 0x0000ae0000047ab9 */ /* 0x000fe20000000800 */
[----:B------:R-:W-:Y:S01]  /*c060*/  IMAD R11, R20, R11, R8 ;  /* 0x0000000b140b7224 */ /* 0x000fe200078e0208 */
[----:B------:R-:W-:Y:S01]  /*c070*/  ISETP.GE.AND P2, PT, R6, UR4, PT ;  /* 0x0000000406007c0c */ /* 0x000fe2000bf46270 */
[----:B------:R-:W-:-:S03]  /*c080*/  IMAD R13, R7, UR5, R10 ;  /* 0x00000005070d7c24 */ /* 0x000fc6000f8e020a */
[----:B------:R-:W-:Y:S01]  /*c090*/  SHF.R.S32.HI R7, RZ, 0x1f, R11 ;  /* 0x0000001fff077819 */ /* 0x000fe2000001140b */
[----:B------:R-:W-:-:S04]  /*c0a0*/  IMAD.IADD R3, R3, 0x1, R13 ;  /* 0x0000000103037824 */ /* 0x000fc800078e020d */
        /* <DEDUP_REMOVED lines=11> */
[----:B------:R-:W0:Y:S01]  /*c160*/  SHFL.IDX PT, R3, R4, RZ, 0x1e1f ;  /* 0x001e1fff04037589 */ /* 0x000e2200000e0000 */
[----:B------:R-:W-:Y:S01]  /*c170*/  ULDC UR4, c[0x0][0x288] ;  /* 0x0000a20000047ab9 */ /* 0x000fe20000000800 */
[----:B------:R-:W-:Y:S02]  /*c180*/  IMAD R10, R12, 0xc0, R9 ;  /* 0x000000c00c0a7824 */ /* 0x000fe400078e0209 */
[----:B------:R-:W1:Y:S01]  /*c190*/  SHFL.IDX PT, R2, R5, RZ, 0x1e1f ;  /* 0x001e1fff05027589 */ /* 0x000e6200000e0000 */
[----:B------:R-:W-:Y:S02]  /*c1a0*/  IMAD R9, R20, UR4, RZ ;  /* 0x0000000414097c24 */ /* 0x000fe4000f8e02ff */
[C---:B------:R-:W-:Y:S01]  /*c1b0*/  VIADD R12, R10.reuse, 0x40 ;  /* 0x000000400a0c7836 */ /* 0x040fe20000000000 */
[----:B------:R-:W2:Y:S02]  /*c1c0*/  SHFL.IDX PT, R14, R4, 0x1, 0x1e1f ;  /* 0x003e1f00040e7f89 */ /* 0x000ea400000e0000 */
[----:B------:R-:W-:-:S02]  /*c1d0*/  ISETP.GE.AND P3, PT, R10, R9, PT ;  /* 0x000000090a00720c */ /* 0x000fc40003f66270 */
[----:B------:R3:W4:Y:S04]  /*c1e0*/  SHFL.IDX PT, R17, R5, 0x1, 0x1e1f ;  /* 0x003e1f0005117f89 */ /* 0x00072800000e0000 */
[----:B------:R-:W2:Y:S07]  /*c1f0*/  SHFL.IDX PT, R8, R8, RZ, 0x1e1f ;  /* 0x001e1fff08087589 */ /* 0x000eae00000e0000 */
[----:B------:R-:W-:Y:S01]  /*c200*/  @!P3 VIADD R21, R0, UR38 ;  /* 0x000000260015bc36 */ /* 0x000fe20008000000 */
[----:B0-----:R-:W-:-:S05]  /*c210*/  @!P3 IADD3 R20, P4, R6, R3, RZ ;  /* 0x000000030614b210 */ /* 0x001fca0007f9e0ff */
[----:B-1----:R-:W-:Y:S01]  /*c220*/  @!P3 IMAD.X R3, RZ, RZ, R2, P4 ;  /* 0x000000ffff03b224 */ /* 0x002fe200020e0602 */
[----:B------:R-:W-:Y:S01]  /*c230*/  ISETP.GE.AND P4, PT, R12, R9, PT ;  /* 0x000000090c00720c */ /* 0x000fe20003f86270 */
[----:B------:R-:W-:-:S05]  /*c240*/  @!P3 IMAD.MOV.U32 R2, RZ, RZ, R20 ;  /* 0x000000ffff02b224 */ /* 0x000fca00078e0014 */
[----:B------:R-:W-:Y:S04]  /*c250*/  @!P3 LDGSTS.E.BYPASS.LTC128B.128 [R21+0xc400], desc[UR44][R2.64], !P2 ;  /* 0x0c4000000215bfae */ /* 0x000fe8000d101d6c */
[----:B------:R-:W-:Y:S03]  /*c260*/  @!P3 LDGSTS.E.BYPASS.LTC128B.128 [R21+0xdc00], desc[UR44][R2.64+0x20], !P0 ;  /* 0x0dc000200215bfae */ /* 0x000fe6000c101d6c */
[----:B---3--:R-:W-:Y:S01]  /*c270*/  @!P4 VIADD R5, R0, UR38 ;  /* 0x000000260005cc36 */ /* 0x008fe20008000000 */
[----:B------:R0:W-:Y:S01]  /*c280*/  @!P3 LDGSTS.E.BYPASS.LTC128B.128 [R21+0xf400], desc[UR44][R2.64+0x40], !P1 ;  /* 0x0f4000400215bfae */ /* 0x0001e2000c901d6c */
[----:B--2---:R-:W-:-:S05]  /*c290*/  @!P4 IADD3 R14, P3, R6, R14, RZ ;  /* 0x0000000e060ec210 */ /* 0x004fca0007f7e0ff */
[----:B----4-:R-:W-:Y:S02]  /*c2a0*/  @!P4 IMAD.X R17, RZ, RZ, R17, P3 ;  /* 0x000000ffff11c224 */ /* 0x010fe400018e0611 */
[----:B0-----:R-:W-:Y:S02]  /*c2b0*/  @!P4 IMAD.MOV.U32 R2, RZ, RZ, R14 ;  /* 0x000000ffff02c224 */ /* 0x001fe400078e000e */
[----:B------:R-:W-:Y:S01]  /*c2c0*/  @!P4 IMAD.MOV.U32 R3, RZ, RZ, R17 ;  /* 0x000000ffff03c224 */ /* 0x000fe200078e0011 */
[----:B------:R0:W1:Y:S04]  /*c2d0*/  SHFL.IDX PT, R14, R7, RZ, 0x1e1f ;  /* 0x001e1fff070e7589 */ /* 0x00006800000e0000 */
[----:B------:R0:W-:Y:S04]  /*c2e0*/  @!P4 LDGSTS.E.BYPASS.LTC128B.128 [R5+0xcc00], desc[UR44][R2.64], !P2 ;  /* 0x0cc000000205cfae */ /* 0x0001e8000d101d6c */
[----:B------:R0:W-:Y:S04]  /*c2f0*/  @!P4 LDGSTS.E.BYPASS.LTC128B.128 [R5+0xe400], desc[UR44][R2.64+0x20], !P0 ;  /* 0x0e4000200205cfae */ /* 0x0001e8000c101d6c */
[----:B------:R0:W-:Y:S02]  /*c300*/  @!P4 LDGSTS.E.BYPASS.LTC128B.128 [R5+0xfc00], desc[UR44][R2.64+0x40], !P1 ;  /* 0x0fc000400205cfae */ /* 0x0001e4000c901d6c */
.L_x_10482:
[----:B------:R-:W-:Y:S01]  /*c310*/  VIADD R10, R10, 0x80 ;  /* 0x000000800a0a7836 */ /* 0x000fe20000000000 */
[----:B------:R-:W-:Y:S01]  /*c320*/  BSSY B0, `(.L_x_10425) ;  /* 0x000000e000007945 */ /* 0x000fe20003800000 */
[----:B0-----:R-:W-:-:S03]  /*c330*/  IMAD.MOV.U32 R7, RZ, RZ, 0x1 ;  /* 0x00000001ff077424 */ /* 0x001fc600078e00ff */
[----:B------:R-:W-:Y:S02]  /*c340*/  ISETP.GE.AND P3, PT, R10, R9, PT ;  /* 0x000000090a00720c */ /* 0x000fe40003f66270 */
[----:B------:R-:W-:-:S11]  /*c350*/  SHF.L.U32 R7, R7, 0x1f, RZ ;  /* 0x0000001f07077819 */ /* 0x000fd600000006ff */
        /* <DEDUP_REMOVED lines=10> */
.L_x_10426:
[----:B------:R-:W-:Y:S05]  /*c400*/  BSYNC B0 ;  /* 0x0000000000007941 */ /* 0x000fea0003800000 */
.L_x_10425:
[----:B------:R-:W-:Y:S01]  /*c410*/  NOP ;  /* 0x0000000000007918 */ /* 0x000fe20000000000 */
[----:B------:R-:W-:Y:S01]  /*c420*/  SYNCS.ARRIVE.TRANS64.RED.A0T1 RZ, [UR38+0x17000], RZ ;  /* 0x017000ffffff79a7 */ /* 0x000fe20008200426 */
[----:B------:R-:W-:Y:S01]  /*c430*/  ARRIVES.LDGSTSBAR.64.TRANSCNT [UR38+0x17000] ;  /* 0x01700000ff0079b0 */ /* 0x000fe20008000aa6 */
[----:B------:R-:W-:Y:S01]  /*c440*/  NOP ;  /* 0x0000000000007918 */ /* 0x000fe20000000000 */
[----:B------:R-:W-:Y:S01]  /*c450*/  SYNCS.ARRIVE.TRANS64.A1T0 RZ, [UR38+0x17000], RZ ;  /* 0x017000ffffff79a7 */ /* 0x000fe20008100026 */
[----:B------:R-:W2:Y:S02]  /*c460*/  SYNCS.PHASECHK.TRANS64.TRYWAIT P0, [UR38+0x17020], R7 ;  /* 0x01702007ff0075a7 */ /* 0x000ea40008000166 */
[----:B--2---:R-:W-:Y:S05]  /*c470*/  @!P0 BRA `(.L_x_10427) ;  /* 0x0000002000348947 */ /* 0x004fea0003800000 */
.L_x_10483:
[----:B------:R-:W-:Y:S01]  /*c480*/  UIADD3 UR4, UR39, -0x2, URZ ;  /* 0xfffffffe27047890 */ /* 0x000fe2000fffe03f */
[----:B-1----:R-:W-:-:S03]  /*c490*/  IMAD.MOV.U32 R14, RZ, RZ, 0x1 ;  /* 0x00000001ff0e7424 */ /* 0x002fc600078e00ff */
[----:B------:R-:W-:-:S06]  /*c4a0*/  UISETP.GE.AND UP0, UPT, UR4, UR40, UPT ;  /* 0x000000280400728c */ /* 0x000fcc000bf06270 */
[----:B------:R-:W-:-:S13]  /*c4b0*/  PLOP3.LUT P0, PT, PT, PT, UP0, 0x80, 0x0 ;  /* 0x000000000000781c */ /* 0x000fda0003f0f008 */
[----:B------:R-:W-:Y:S05]  /*c4c0*/  @!P0 BRA `(.L_x_10428) ;  /* 0x0000000c00d88947 */ /* 0x000fea0003800000 */
[----:B------:R-:W1:Y:S01]  /*c4d0*/  S2R R0, SR_TID.X ;  /* 0x0000000000007919 */ /* 0x000e620000002100 */
[----:B------:R-:W-:Y:S02]  /*c4e0*/  IMAD.U32 R21, RZ, RZ, UR41 ;  /* 0x00000029ff157e24 */ /* 0x000fe4000f8e00ff */
[----:B------:R-:W-:Y:S02]  /*c4f0*/  IMAD.IADD R15, R28, 0x1, R18 ;  /* 0x000000011c0f7824 */ /* 0x000fe400078e0212 */
[----:B------:R-:W-:Y:S01]  /*c500*/  IMAD.MOV.U32 R4, RZ, RZ, 0x1 ;  /* 0x00000001ff047424 */ /* 0x000fe200078e00ff */
[----:B------:R-:W-:Y:S01]  /*c510*/  LOP3.LUT R21, R21, 0x1, RZ, 0xfc, !PT ;  /* 0x0000000115157812 */ /* 0x000fe200078efcff */
[----:B0-----:R-:W-:Y:S01]  /*c520*/  IMAD.MOV.U32 R5, RZ, RZ, RZ ;  /* 0x000000ffff057224 */ /* 0x001fe200078e00ff */
[----:B-1----:R-:W-:Y:S01]  /*c530*/  LOP3.LUT R20, R0, 0x1f, RZ, 0xc0, !PT ;  /* 0x0000001f00147812 */ /* 0x002fe200078ec0ff */
[----:B------:R-:W-:-:S07]  /*c540*/  IMAD.U32 R0, RZ, RZ, UR4 ;  /* 0x00000004ff007e24 */ /* 0x000fce000f8e00ff */
.L_x_10449:
[----:B------:R-:W-:Y:S01]  /*c550*/  ISETP.NE.AND P1, PT, R24, RZ, PT ;  /* 0x000000ff1800720c */ /* 0x000fe20003f25270 */
[----:B------:R-:W-:Y:S01]  /*c560*/  VIADD R13, R5, 0x1 ;  /* 0x00000001050d7836 */ /* 0x000fe20000000000 */
[----:B------:R-:W-:Y:S04]  /*c570*/  BSSY B0, `(.L_x_10429) ;  /* 0x0000095000007945 */ /* 0x000fe80003800000 */
[----:B------:R-:W-:-:S04]  /*c580*/  ISETP.NE.AND P0, PT, R13, 0x2, PT ;  /* 0x000000020d00780c */ /* 0x000fc80003f05270 */
[----:B------:R-:W-:Y:S02]  /*c590*/  SEL R3, RZ, 0x1, P0 ;  /* 0x00000001ff037807 */ /* 0x000fe40000000000 */
[----:B------:R-:W-:Y:S02]  /*c5a0*/  SEL R13, R13, RZ, P0 ;  /* 0x000000ff0d0d7207 */ /* 0x000fe40000000000 */
[----:B------:R-:W-:Y:S01]  /*c5b0*/  LOP3.LUT R14, R4, R3, RZ, 0x3c, !PT ;  /* 0x00000003040e7212 */ /* 0x000fe200078e3cff */
[----:B------:R-:W-:Y:S06]  /*c5c0*/  @!P1 BRA `(.L_x_10430) ;  /* 0x00000008003c9947 */ /* 0x000fec0003800000 */
[----:B------:R-:W-:Y:S01]  /*c5d0*/  ISETP.NE.AND P1, PT, R25, RZ, PT ;  /* 0x000000ff1900720c */ /* 0x000fe20003f25270 */
[----:B------:R-:W-:-:S12]  /*c5e0*/  IMAD.MOV.U32 R2, RZ, RZ, R0 ;  /* 0x000000ffff027224 */ /* 0x000fd800078e0000 */
[----:B------:R-:W-:Y:S05]  /*c5f0*/  @!P1 BRA `(.L_x_10431) ;  /* 0x00000000004c9947 */ /* 0x000fea0003800000 */
[----:B------:R-:W0:Y:S01]  /*c600*/  LDC R6, c[0x0][0x43c] ;  /* 0x00010f00ff067b82 */ /* 0x000e220000000800 */
[----:B--2---:R-:W-:Y:S01]  /*c610*/  IMAD.MOV.U32 R7, RZ, RZ, R0 ;  /* 0x000000ffff077224 */ /* 0x004fe200078e0000 */
        /* <DEDUP_REMOVED lines=17> */
.L_x_10431:
[----:B------:R-:W-:Y:S02]  /*c730*/  LEA R6, R13, UR38, 0x3 ;  /* 0x000000260d067c11 */ /* 0x000fe4000f8e18ff */
[----:B------:R-:W-:Y:S02]  /*c740*/  SHF.L.U32 R3, R14, 0x1f, RZ ;  /* 0x0000001f0e037819 */ /* 0x000fe400000006ff */
[----:B------:R-:W-:Y:S02]  /*c750*/  ISETP.NE.AND P1, PT, R29, RZ, PT ;  /* 0x000000ff1d00720c */ /* 0x000fe40003f25270 */
[----:B------:R-:W1:Y:S02]  /*c760*/  SYNCS.PHASECHK.TRANS64.TRYWAIT P0, [R6+URZ+0x17080], R3 ;  /* 0x01708003060075a7 */ /* 0x000e64000800017f */
[----:B-1----:R-:W-:Y:S09]  /*c770*/  @!P0 BRA `(.L_x_10432) ;  /* 0x0000001c00888947 */ /* 0x002ff20003800000 */
.L_x_10484:
[----:B------:R-:W-:Y:S04]  /*c780*/  BSSY B1, `(.L_x_10433) ;  /* 0x0000007000017945 */ /* 0x000fe80003800000 */
[----:B------:R-:W-:Y:S05]  /*c790*/  @P1 BRA `(.L_x_10434) ;  /* 0x0000000000141947 */ /* 0x000fea0003800000 */
[----:B------:R-:W-:Y:S01]  /*c7a0*/  ISETP.NE.AND P0, PT, R20, RZ, PT ;  /* 0x000000ff1400720c */ /* 0x000fe20003f05270 */
[----:B--2---:R-:W-:-:S04]  /*c7b0*/  IMAD.MOV.U32 R7, RZ, RZ, 0x3000 ;  /* 0x00003000ff077424 */ /* 0x004fc800078e00ff */
[----:B------:R3:W-:Y:S08]  /*c7c0*/  SYNCS.ARRIVE.TRANS64 RZ, [R6+URZ+0x17070], R7 ;  /* 0x0170700706ff79a7 */ /* 0x0007f0000800003f */
[----:B------:R-:W-:Y:S05]  /*c7d0*/  @!P0 BRA `(.L_x_10434) ;  /* 0x0000000000048947 */ /* 0x000fea0003800000 */
[----:B------:R-:W-:Y:S01]  /*c7e0*/  BPT.TRAP 0x1 ;  /* 0x000000040000795c */ /* 0x000fe20000300000 */
.L_x_10434:
[----:B------:R-:W-:Y:S05]  /*c7f0*/  BSYNC B1 ;  /* 0x0000000000017941 */ /* 0x000fea0003800000 */
.L_x_10433:
[----:B--23--:R-:W-:Y:S01]  /*c800*/  IMAD R7, R13, 0x3000, R26 ;  /* 0x000030000d077824 */ /* 0x00cfe200078e021a */
        /* <DEDUP_REMOVED lines=14> */
.L_x_10435:
        /* <DEDUP_REMOVED lines=13> */
.L_x_10436:
        /* <DEDUP_REMOVED lines=15> */
.L_x_10437:
        /* <DEDUP_REMOVED lines=10> */
.L_x_10485:
[----:B------:R-:W-:Y:S01]  /*cb50*/  BSSY B1, `(.L_x_10439) ;  /* 0x0000009000017945 */ /* 0x000fe20003800000 */
[----:B------:R-:W-:Y:S02]  /*cb60*/  IMAD.MOV.U32 R2, RZ, RZ, 0x0 ;  /* 0x00000000ff027424 */ /* 0x000fe400078e00ff */
[----:B-12---:R-:W-:Y:S01]  /*cb70*/  IMAD.MOV.U32 R3, RZ, RZ, 0x14f00000 ;  /* 0x14f00000ff037424 */ /* 0x006fe200078e00ff */
[----:B------:R-:W-:Y:S06]  /*cb80*/  @P1 BRA `(.L_x_10440) ;  /* 0x0000000000141947 */ /* 0x000fec0003800000 */
[----:B------:R-:W-:Y:S01]  /*cb90*/  ISETP.NE.AND P0, PT, R20, RZ, PT ;  /* 0x000000ff1400720c */ /* 0x000fe20003f05270 */
[----:B------:R-:W-:-:S04]  /*cba0*/  IMAD.MOV.U32 R12, RZ, RZ, 0x3000 ;  /* 0x00003000ff0c7424 */ /* 0x000fc800078e00ff */
[----:B------:R1:W-:Y:S08]  /*cbb0*/  SYNCS.ARRIVE.TRANS64 RZ, [R6+URZ+0x17030], R12 ;  /* 0x0170300c06ff79a7 */ /* 0x0003f0000800003f */
[----:B------:R-:W-:Y:S05]  /*cbc0*/  @!P0 BRA `(.L_x_10440) ;  /* 0x0000000000048947 */ /* 0x000fea0003800000 */
[----:B------:R-:W-:Y:S01]  /*cbd0*/  BPT.TRAP 0x1 ;  /* 0x000000040000795c */ /* 0x000fe20000300000 */
.L_x_10440:
[----:B------:R-:W-:Y:S05]  /*cbe0*/  BSYNC B1 ;  /* 0x0000000000017941 */ /* 0x000fea0003800000 */
.L_x_10439:
        /* <DEDUP_REMOVED lines=12> */
.L_x_10441:
        /* <DEDUP_REMOVED lines=13> */
.L_x_10442:
        /* <DEDUP_REMOVED lines=13> */
.L_x_10443:
[----:B------:R-:W-:-:S13]  /*ce50*/  @P0 ELECT P1, URZ, PT ;  /* 0x00000000003f082f */ /* 0x000fda0003820000 */
[----:B------:R-:W-:Y:S01]  /*ce60*/  @P1 R2UR UR13, R16 ;  /* 0x00000000100d12ca */ /* 0x000fe200000e0000 */
[----:B------:R-:W-:Y:S01]  /*ce70*/  UMOV UR12, UR36 ;  /* 0x00000024000c7c82 */ /* 0x000fe20008000000 */
[----:B------:R-:W-:-:S11]  /*ce80*/  @P1 PLOP3.LUT P0, PT, P1, PT, PT, 0x8, 0x0 ;  /* 0x000000000000181c */ /* 0x000fd60000f0e170 */
[----:B------:R3:W-:Y:S01]  /*ce90*/  UTMALDG.4D [UR8], [UR6], desc[UR14] ;  /* 0x00000e08060075b4 */ /* 0x0007e20008019000 */
[----:B------:R-:W-:Y:S01]  /*cea0*/  PLOP3.LUT P1, PT, PT, PT, PT, 0x8, 0x0 ;  /* 0x000000000000781c */ /* 0x000fe20003f2e170 */
[----:B---3--:R-:W-:-:S12]  /*ceb0*/  @P0 BRA.U.ANY `(.L_x_10443) ;  /* 0xfffffffd00e40947 */ /* 0x008fd8000393ffff */
.L_x_10430:
[----:B------:R-:W-:Y:S05]  /*cec0*/  BSYNC B0 ;  /* 0x0000000000007941 */ /* 0x000fea0003800000 */
.L_x_10429:
[----:B------:R-:W-:-:S13]  /*ced0*/  ISETP.NE.AND P0, PT, R21, 0x3, PT ;  /* 0x000000031500780c */ /* 0x000fda0003f05270 */
[----:B------:R-:W-:Y:S05]  /*cee0*/  @!P0 BRA `(.L_x_10444) ;  /* 0x0000000000048947 */ /* 0x000fea0003800000 */
[----:B------:R-:W-:Y:S01]  /*cef0*/  BPT.TRAP 0x1 ;  /* 0x000000040000795c */ /* 0x000fe20000300000 */
.L_x_10444:
[----:B------:R-:W-:Y:S01]  /*cf00*/  LOP3.LUT R2, R4, 0x1, RZ, 0x3c, !PT ;  /* 0x0000000104027812 */ /* 0x000fe200078e3cff */
[----:B-1----:R-:W-:Y:S01]  /*cf10*/  IMAD.U32 R6, RZ, RZ, UR41 ;  /* 0x00000029ff067e24 */ /* 0x002fe2000f8e00ff */
[----:B------:R-:W-:Y:S02]  /*cf20*/  LEA R3, R5, UR38, 0x3 ;  /* 0x0000002605037c11 */ /* 0x000fe4000f8e18ff */
[----:B------:R-:W-:Y:S02]  /*cf30*/  SHF.L.U32 R2, R2, 0x1f, RZ ;  /* 0x0000001f02027819 */ /* 0x000fe400000006ff */
[----:B------:R-:W-:Y:S02]  /*cf40*/  LOP3.LUT R6, R6, 0x2, RZ, 0xfc, !PT ;  /* 0x0000000206067812 */ /* 0x000fe400078efcff */
[----:B------:R-:W1:Y:S02]  /*cf50*/  SYNCS.PHASECHK.TRANS64.TRYWAIT P0, [R3+URZ+0x17070], R2 ;  /* 0x01707002030075a7 */ /* 0x000e64000800017f */
[----:B------:R-:W-:Y:S01]  /*cf60*/  ISETP.NE.AND P1, PT, R6, 0x3, PT ;  /* 0x000000030600780c */ /* 0x000fe20003f25270 */
[----:B-1----:R-:W-:-:S12]  /*cf70*/  @!P0 BRA `(.L_x_10445) ;  /* 0x0000001400b08947 */ /* 0x002fd80003800000 */
.L_x_10486:
[----:B------:R-:W-:Y:S05]  /*cf80*/  @!P1 BRA `(.L_x_10446) ;  /* 0x0000000000049947 */ /* 0x000fea0003800000 */
[----:B------:R-:W-:Y:S01]  /*cf90*/  BPT.TRAP 0x1 ;  /* 0x000000040000795c */ /* 0x000fe20000300000 */
.L_x_10446:
[----:B------:R-:W-:Y:S01]  /*cfa0*/  SHF.L.U32 R4, R4, 0x1f, RZ ;  /* 0x0000001f04047819 */ /* 0x000fe200000006ff */
[----:B-1----:R-:W-:-:S03]  /*cfb0*/  IMAD R2, R5, 0x3000, RZ ;  /* 0x0000300005027824 */ /* 0x002fc600078e02ff */
[----:B------:R-:W1:Y:S02]  /*cfc0*/  SYNCS.PHASECHK.TRANS64.TRYWAIT P0, [R3+URZ+0x17060], R4 ;  /* 0x01706004030075a7 */ /* 0x000e64000800017f */
[----:B-1----:R-:W-:Y:S05]  /*cfd0*/  @!P0 BRA `(.L_x_10447) ;  /* 0x0000001400ac8947 */ /* 0x002fea0003800000 */
.L_x_10487:
[C---:B------:R-:W-:Y:S01]  /*cfe0*/  LOP3.LUT R12, R2.reuse, R19, RZ, 0xfc, !PT ;  /* 0x00000013020c7212 */ /* 0x040fe200078efcff */
[----:B------:R-:W-:Y:S05]  /*cff0*/  WARPSYNC.ALL ;  /* 0x0000000000007948 */ /* 0x000fea0003800000 */
[----:B-12---:R-:W1:Y:S01]  /*d000*/  LDSM.16.MT88.4 R4, [R12+UR38+0x6400] ;  /* 0x006400260c04783b */ /* 0x006e620008004200 */
[----:B0-----:R-:W-:Y:S01]  /*d010*/  VIADD R17, R2, 0x1000 ;  /* 0x0000100002117836 */ /* 0x001fe20000000000 */
        /* <DEDUP_REMOVED lines=8> */
[----:B------:R-:W-:Y:S03]  /*d0a0*/  STSM.16.M88.4 [R4], R8 ;  /* 0x0000000804007844 */ /* 0x000fe60000000200 */
[----:B------:R-:W-:Y:S01]  /*d0b0*/  IMAD.IADD R17, R27, 0x1, R17 ;  /* 0x000000011b117824 */ /* 0x000fe200078e0211 */
[----:B------:R-:W0:Y:S02]  /*d0c0*/  LDSM.16.MT88.4 R4, [R5+UR38+0x6400] ;  /* 0x006400260504783b */ /* 0x000e240008004200 */
[----:B0-----:R-:W-:-:S02]  /*d0d0*/  PRMT R8, R4, 0x6420, R5 ;  /* 0x0000642004087816 */ /* 0x001fc40000000005 */
[----:B------:R-:W-:Y:S02]  /*d0e0*/  PRMT R9, R4, 0x7531, R5 ;  /* 0x0000753104097816 */ /* 0x000fe40000000005 */
[C-C-:B------:R-:W-:Y:S02]  /*d0f0*/  PRMT R10, R6.reuse, 0x6420, R7.reuse ;  /* 0x00006420060a7816 */ /* 0x140fe40000000007 */
[----:B------:R-:W-:-:S05]  /*d100*/  PRMT R11, R6, 0x7531, R7 ;  /* 0x00007531060b7816 */ /* 0x000fca0000000007 */
[----:B------:R0:W-:Y:S02]  /*d110*/  STSM.16.M88.4 [R17], R8 ;  /* 0x0000000811007844 */ /* 0x0001e40000000200 */
[----:B0-----:R-:W-:Y:S01]  /*d120*/  VIADD R17, R2, 0x2000 ;  /* 0x0000200002117836 */ /* 0x001fe20000000000 */
[----:B------:R-:W-:-:S04]  /*d130*/  IADD3 R2, R27, R15, R2 ;  /* 0x0000000f1b027210 */ /* 0x000fc80007ffe002 */
        /* <DEDUP_REMOVED lines=35> */
.L_x_10448:
        /* <DEDUP_REMOVED lines=12> */
.L_x_10428:
[----:B------:R-:W-:-:S07]  /*d430*/  IMAD.MOV.U32 R13, RZ, RZ, RZ ;  /* 0x000000ffff0d7224 */ /* 0x000fce00078e00ff */
.L_x_10450:
[----:B------:R-:W-:-:S04]  /*d440*/  ULOP3.LUT UR4, UR41, 0x1, URZ, 0xfc, !UPT ;  /* 0x0000000129047892 */ /* 0x000fc8000f8efc3f */
[----:B------:R-:W-:-:S06]  /*d450*/  UISETP.NE.AND UP0, UPT, UR4, 0x3, UPT ;  /* 0x000000030400788c */ /* 0x000fcc000bf05270 */
[----:B------:R-:W-:-:S13]  /*d460*/  PLOP3.LUT P0, PT, PT, PT, UP0, 0x80, 0x0 ;  /* 0x000000000000781c */ /* 0x000fda0003f0f008 */
[----:B------:R-:W-:Y:S05]  /*d470*/  @!P0 BRA `(.L_x_10451) ;  /* 0x0000000000048947 */ /* 0x000fea0003800000 */
[----:B------:R-:W-:Y:S01]  /*d480*/  BPT.TRAP 0x1 ;  /* 0x000000040000795c */ /* 0x000fe20000300000 */
.L_x_10451:
[----:B0-----:R-:W-:Y:S01]  /*d490*/  LOP3.LUT R3, R14, 0x1, RZ, 0x3c, !PT ;  /* 0x000000010e037812 */ /* 0x001fe200078e3cff */
[----:B------:R-:W-:Y:S01]  /*d4a0*/  BSSY B0, `(.L_x_10452) ;  /* 0x0000005000007945 */ /* 0x000fe20003800000 */
[----:B------:R-:W-:Y:S02]  /*d4b0*/  LEA R2, R13, UR38, 0x3 ;  /* 0x000000260d027c11 */ /* 0x000fe4000f8e18ff */
[----:B------:R-:W-:-:S04]  /*d4c0*/  SHF.L.U32 R3, R3, 0x1f, RZ ;  /* 0x0000001f03037819 */ /* 0x000fc800000006ff */
[----:B------:R-:W0:Y:S02]  /*d4d0*/  SYNCS.PHASECHK.TRANS64.TRYWAIT P0, [R2+URZ+0x17070], R3 ;  /* 0x01707003020075a7 */ /* 0x000e24000800017f */
[----:B0-----:R-:W-:Y:S05]  /*d4e0*/  @!P0 BRA `(.L_x_10453) ;  /* 0x00000010007c8947 */ /* 0x001fea0003800000 */
.L_x_10488:
[----:B------:R-:W-:Y:S05]  /*d4f0*/  BSYNC B0 ;  /* 0x0000000000007941 */ /* 0x000fea0003800000 */
.L_x_10452:
[----:B------:R-:W-:-:S06]  /*d500*/  ULOP3.LUT UR4, UR41, 0x2, URZ, 0xfc, !UPT ;  /* 0x0000000229047892 */ /* 0x000fcc000f8efc3f */
[----:B------:R-:W-:-:S05]  /*d510*/  IMAD.U32 R0, RZ, RZ, UR4 ;  /* 0x00000004ff007e24 */ /* 0x000fca000f8e00ff */
[----:B------:R-:W-:-:S13]  /*d520*/  ISETP.NE.AND P1, PT, R0, 0x3, PT ;  /* 0x000000030000780c */ /* 0x000fda0003f25270 */
[----:B------:R-:W-:Y:S05]  /*d530*/  @!P1 BRA `(.L_x_10454) ;  /* 0x0000000000049947 */ /* 0x000fea0003800000 */
[----:B------:R-:W-:Y:S01]  /*d540*/  BPT.TRAP 0x1 ;  /* 0x000000040000795c */ /* 0x000fe20000300000 */
.L_x_10454:
[----:B------:R-:W-:Y:S01]  /*d550*/  SHF.L.U32 R5, R14, 0x1f, RZ ;  /* 0x0000001f0e057819 */ /* 0x000fe200000006ff */
[----:B------:R-:W-:-:S03]  /*d560*/  IMAD R0, R13, 0x3000, RZ ;  /* 0x000030000d007824 */ /* 0x000fc600078e02ff */
[----:B------:R-:W1:Y:S02]  /*d570*/  SYNCS.PHASECHK.TRANS64.TRYWAIT P0, [R2+URZ+0x17060], R5 ;  /* 0x01706005020075a7 */ /* 0x000e64000800017f */
[----:B0-----:R-:W-:Y:S01]  /*d580*/  LOP3.LUT R3, R0, R19, RZ, 0xfc, !PT ;  /* 0x0000001300037212 */ /* 0x001fe200078efcff */
[----:B-1----:R-:W-:Y:S06]  /*d590*/  @!P0 BRA `(.L_x_10455) ;  /* 0x0000001000648947 */ /* 0x002fec0003800000 */
.L_x_10489:
[----:B------:R-:W-:Y:S05]  /*d5a0*/  WARPSYNC.ALL ;  /* 0x0000000000007948 */ /* 0x000fea0003800000 */
[----:B0-2---:R-:W0:Y:S01]  /*d5b0*/  LDSM.16.MT88.4 R4, [R3+UR38+0x6400] ;  /* 0x006400260304783b */ /* 0x005e220008004200 */
        /* <DEDUP_REMOVED lines=55> */
.L_x_10456:
        /* <DEDUP_REMOVED lines=12> */
.L_x_10409:
[----:B------:R-:W1:Y:S01]  /*d9f0*/  S2R R4, SR_CgaCtaId ;  /* 0x0000000000047919 */ /* 0x000e620000008800 */
[----:B------:R-:W-:Y:S02]  /*da00*/  MOV R3, 0x400 ;  /* 0x0000040000037802 */ /* 0x000fe40000000f00 */
[----:B------:R-:W-:Y:S02]  /*da10*/  SHF.L.U32 R2, R2, 0x1f, RZ ;  /* 0x0000001f02027819 */ /* 0x000fe400000006ff */
[----:B-1----:R-:W-:-:S04]  /*da20*/  LEA R7, R4, R3, 0x18 ;  /* 0x0000000304077211 */ /* 0x002fc800078ec0ff */
[----:B------:R-:W1:Y:S02]  /*da30*/  SYNCS.PHASECHK.TRANS64.TRYWAIT P0, [R7+URZ+0x17020], R2 ;  /* 0x01702002070075a7 */ /* 0x000e64000800017f */
[----:B-1----:R-:W-:Y:S05]  /*da40*/  @!P0 BRA `(.L_x_10457) ;  /* 0x0000000c004c8947 */ /* 0x002fea0003800000 */
.L_x_10490:
        /* <DEDUP_REMOVED lines=13> */
.L_x_10458:
        /* <DEDUP_REMOVED lines=12> */
.L_x_10491:
[----:B------:R-:W1:Y:S02]  /*dbe0*/  SYNCS.PHASECHK.TRANS64.TRYWAIT P1, [R3+URZ], R2 ;  /* 0x00000002030075a7 */ /* 0x000e64000802017f */
[----:B-1----:R-:W-:Y:S05]  /*dbf0*/  @!P1 BRA `(.L_x_10460) ;  /* 0x0000000c00089947 */ /* 0x002fea0003800000 */
.L_x_10492:
[----:B------:R-:W-:Y:S05]  /*dc00*/  @!P0 BRA `(.L_x_10461) ;  /* 0x0000000000048947 */ /* 0x000fea0003800000 */
[----:B------:R-:W-:Y:S01]  /*dc10*/  BPT.TRAP 0x1 ;  /* 0x000000040000795c */ /* 0x000fe20000300000 */
.L_x_10461:
[----:B-1----:R-:W-:-:S04]  /*dc20*/  IMAD R3, R0, 0x8, R7 ;  /* 0x0000000800037824 */ /* 0x002fc800078e0207 */
[----:B------:R-:W1:Y:S02]  /*dc30*/  SYNCS.PHASECHK.TRANS64.TRYWAIT P1, [R3+URZ+0x17060], R4 ;  /* 0x01706004030075a7 */ /* 0x000e64000802017f */
[----:B-1----:R-:W-:Y:S05]  /*dc40*/  @!P1 BRA `(.L_x_10462) ;  /* 0x0000000c00089947 */ /* 0x002fea0003800000 */
.L_x_10493:
[----:B------:R-:W-:Y:S05]  /*dc50*/  @!P0 BRA `(.L_x_10463) ;  /* 0x0000000000048947 */ /* 0x000fea0003800000 */
[----:B------:R-:W-:Y:S01]  /*dc60*/  BPT.TRAP 0x1 ;  /* 0x000000040000795c */ /* 0x000fe20000300000 */
.L_x_10463:
[----:B0-----:R-:W-:-:S04]  /*dc70*/  IMAD R5, R6, 0x8, R7 ;  /* 0x0000000806057824 */ /* 0x001fc800078e0207 */
[----:B------:R-:W0:Y:S02]  /*dc80*/  SYNCS.PHASECHK.TRANS64.TRYWAIT P1, [R5+URZ+0x17060], R2 ;  /* 0x01706002050075a7 */ /* 0x000e24000802017f */
[----:B0-----:R-:W-:Y:S05]  /*dc90*/  @!P1 BRA `(.L_x_10464) ;  /* 0x0000000c00089947 */ /* 0x001fea0003800000 */
.L_x_10494:
[----:B------:R-:W-:Y:S05]  /*dca0*/  @!P0 BRA `(.L_x_10465) ;  /* 0x0000000000048947 */ /* 0x000fea0003800000 */
[----:B------:R-:W-:Y:S01]  /*dcb0*/  BPT.TRAP 0x1 ;  /* 0x000000040000795c */ /* 0x000fe20000300000 */
.L_x_10465:
[----:B------:R-:W2:Y:S02]  /*dcc0*/  SYNCS.PHASECHK.TRANS64.TRYWAIT P0, [R3+URZ+0x17080], R4 ;  /* 0x01708004030075a7 */ /* 0x000ea4000800017f */
[----:B--2---:R-:W-:Y:S05]  /*dcd0*/  @!P0 BRA `(.L_x_10466) ;  /* 0x0000000c000c8947 */ /* 0x004fea0003800000 */
.L_x_10467:
[----:B---3--:R3:W4:Y:S02]  /*dce0*/  SYNCS.PHASECHK.TRANS64.TRYWAIT P0, [R5+URZ+0x17080], R2 ;  /* 0x01708002050075a7 */ /* 0x008724000800017f */
[----:B----4-:R-:W-:Y:S05]  /*dcf0*/  @!P0 NANOSLEEP.SYNCS 0x989680 ;  /* 0x009896800000895d */ /* 0x010fea0003900000 */
[----:B------:R-:W4:Y:S02]  /*dd00*/  @!P0 SYNCS.PHASECHK.TRANS64 P0, [R5+URZ+0x17080], R2 ;  /* 0x01708002050085a7 */ /* 0x000f24000800007f */
[----:B----4-:R-:W-:Y:S05]  /*dd10*/  @!P0 BRA `(.L_x_10467) ;  /* 0xfffffffc00f08947 */ /* 0x010fea000383ffff */
.L_x_10368:
[----:B------:R-:W-:Y:S05]  /*dd20*/  BSYNC B6 ;  /* 0x0000000000067941 */ /* 0x000fea0003800000 */
.L_x_10365:
[----:B------:R-:W-:Y:S05]  /*dd30*/  EXIT ;  /* 0x000000000000794d */ /* 0x000fea0003800000 */
.L_x_10372:
[----:B0-----:R-:W-:-:S04]  /*dd40*/  IMAD.U32 R3, RZ, RZ, UR42 ;  /* 0x0000002aff037e24 */ /* 0x001fc8000f8e00ff */
[----:B------:R0:W1:Y:S03]  /*dd50*/  SYNCS.PHASECHK.TRANS64.TRYWAIT P0, [R3+URZ+0x17000], R0 ;  /* 0x01700000030075a7 */ /* 0x000066000800017f */
[----:B-1----:R-:W-:Y:S05]  /*dd60*/  @!P0 NANOSLEEP.SYNCS 0x989680 ;  /* 0x009896800000895d */ /* 0x002fea0003900000 */
[----:B------:R-:W1:Y:S02]  /*dd70*/  @!P0 SYNCS.PHASECHK.TRANS64 P0, [R3+URZ+0x17000], R0 ;  /* 0x01700000030085a7 */ /* 0x000e64000800007f */
[----:B-1----:R-:W-:Y:S05]  /*dd80*/  @!P0 BRA `(.L_x_10372) ;  /* 0xfffffffc00ec8947 */ /* 0x002fea000383ffff */
[----:B------:R-:W-:Y:S05]  /*dd90*/  BRA `(.L_x_10468) ;  /* 0xffffff3800547947 */ /* 0x000fea000383ffff */
.L_x_10376:
[----:B0-----:R-:W-:-:S04]  /*dda0*/  IMAD.U32 R3, RZ, RZ, UR42 ;  /* 0x0000002aff037e24 */ /* 0x001fc8000f8e00ff */
[----:B------:R0:W2:Y:S03]  /*ddb0*/  SYNCS.PHASECHK.TRANS64.TRYWAIT P2, [R3+URZ+0x17030], R0 ;  /* 0x01703000030075a7 */ /* 0x0000a6000804017f */
[----:B--2---:R-:W-:Y:S05]  /*ddc0*/  @!P2 NANOSLEEP.SYNCS 0x989680 ;  /* 0x009896800000a95d */ /* 0x004fea0003900000 */
[----:B------:R-:W2:Y:S02]  /*ddd0*/  @!P2 SYNCS.PHASECHK.TRANS64 P2, [R3+URZ+0x17030], R0 ;  /* 0x017030000300a5a7 */ /* 0x000ea4000804007f */
[----:B--2---:R-:W-:Y:S05]  /*dde0*/  @!P2 BRA `(.L_x_10376) ;  /* 0xfffffffc00eca947 */ /* 0x004fea000383ffff */
[----:B------:R-:W-:Y:S05]  /*ddf0*/  BRA `(.L_x_10375) ;  /* 0xffffff3800747947 */ /* 0x000fea000383ffff */
.L_x_10381:
[----:B-1----:R-:W-:-:S04]  /*de00*/  IMAD.U32 R9, RZ, RZ, UR25 ;  /* 0x00000019ff097e24 */ /* 0x002fc8000f8e00ff */
[----:B------:R1:W2:Y:S03]  /*de10*/  SYNCS.PHASECHK.TRANS64.TRYWAIT P3, [R9+URZ+0x17030], R0 ;  /* 0x01703000090075a7 */ /* 0x0002a6000806017f */
[----:B--2---:R-:W-:Y:S05]  /*de20*/  @!P3 NANOSLEEP.SYNCS 0x989680 ;  /* 0x009896800000b95d */ /* 0x004fea0003900000 */
[----:B------:R-:W2:Y:S02]  /*de30*/  @!P3 SYNCS.PHASECHK.TRANS64 P3, [R9+URZ+0x17030], R0 ;  /* 0x017030000900b5a7 */ /* 0x000ea4000806007f */
[----:B--2---:R-:W-:Y:S05]  /*de40*/  @!P3 BRA `(.L_x_10381) ;  /* 0xfffffffc00ecb947 */ /* 0x004fea000383ffff */
[----:B------:R-:W-:Y:S05]  /*de50*/  BRA `(.L_x_10380) ;  /* 0xffffff5c00bc7947 */ /* 0x000fea000383ffff */
.L_x_10385:
[----:B-1----:R-:W-:-:S04]  /*de60*/  IMAD.U32 R9, RZ, RZ, UR11 ;  /* 0x0000000bff097e24 */ /* 0x002fc8000f8e00ff */
[----:B------:R1:W2:Y:S03]  /*de70*/  SYNCS.PHASECHK.TRANS64.TRYWAIT P3, [R9+URZ+0x17050], R0 ;  /* 0x01705000090075a7 */ /* 0x0002a6000806017f */
[----:B--2---:R-:W-:Y:S05]  /*de80*/  @!P3 NANOSLEEP.SYNCS 0x989680 ;  /* 0x009896800000b95d */ /* 0x004fea0003900000 */
[----:B------:R-:W2:Y:S02]  /*de90*/  @!P3 SYNCS.PHASECHK.TRANS64 P3, [R9+URZ+0x17050], R0 ;  /* 0x017050000900b5a7 */ /* 0x000ea4000806007f */
[----:B--2---:R-:W-:Y:S05]  /*dea0*/  @!P3 BRA `(.L_x_10385) ;  /* 0xfffffffc00ecb947 */ /* 0x004fea000383ffff */
[----:B------:R-:W-:Y:S05]  /*deb0*/  BRA `(.L_x_10384) ;  /* 0xffffff6000147947 */ /* 0x000fea000383ffff */
.L_x_10392:
[----:B-1----:R-:W-:-:S04]  /*dec0*/  IMAD.U32 R9, RZ, RZ, UR22 ;  /* 0x00000016ff097e24 */ /* 0x002fc8000f8e00ff */
[----:B------:R1:W2:Y:S03]  /*ded0*/  SYNCS.PHASECHK.TRANS64.TRYWAIT P2, [R9+URZ+0x17030], R0 ;  /* 0x01703000090075a7 */ /* 0x0002a6000804017f */
[----:B--2---:R-:W-:Y:S05]  /*dee0*/  @!P2 NANOSLEEP.SYNCS 0x989680 ;  /* 0x009896800000a95d */ /* 0x004fea0003900000 */
[----:B------:R-:W2:Y:S02]  /*def0*/  @!P2 SYNCS.PHASECHK.TRANS64 P2, [R9+URZ+0x17030], R0 ;  /* 0x017030000900a5a7 */ /* 0x000ea4000804007f */
[----:B--2---:R-:W-:Y:S05]  /*df00*/  @!P2 BRA `(.L_x_10392) ;  /* 0xfffffffc00eca947 */ /* 0x004fea000383ffff */
[----:B------:R-:W-:Y:S05]  /*df10*/  BRA `(.L_x_10391) ;  /* 0xffffff8000dc7947 */ /* 0x000fea000383ffff */
.L_x_10396:
[----:B-1----:R-:W-:-:S04]  /*df20*/  IMAD.U32 R9, RZ, RZ, UR14 ;  /* 0x0000000eff097e24 */ /* 0x002fc8000f8e00ff */
[----:B------:R1:W2:Y:S03]  /*df30*/  SYNCS.PHASECHK.TRANS64.TRYWAIT P2, [R9+URZ+0x17050], R0 ;  /* 0x01705000090075a7 */ /* 0x0002a6000804017f */
[----:B--2---:R-:W-:Y:S05]  /*df40*/  @!P2 NANOSLEEP.SYNCS 0x989680 ;  /* 0x009896800000a95d */ /* 0x004fea0003900000 */
[----:B------:R-:W2:Y:S02]  /*df50*/  @!P2 SYNCS.PHASECHK.TRANS64 P2, [R9+URZ+0x17050], R0 ;  /* 0x017050000900a5a7 */ /* 0x000ea4000804007f */
[----:B--2---:R-:W-:Y:S05]  /*df60*/  @!P2 BRA `(.L_x_10396) ;  /* 0xfffffffc00eca947 */ /* 0x004fea000383ffff */
[----:B------:R-:W-:Y:S05]  /*df70*/  BRA `(.L_x_10395) ;  /* 0xffffff8800307947 */ /* 0x000fea000383ffff */
.L_x_10402:
[----:B-1----:R-:W-:-:S04]  /*df80*/  IMAD.U32 R5, RZ, RZ, UR16 ;  /* 0x00000010ff057e24 */ /* 0x002fc8000f8e00ff */
[----:B------:R1:W2:Y:S03]  /*df90*/  SYNCS.PHASECHK.TRANS64.TRYWAIT P1, [R5+URZ+0x17050], R4 ;  /* 0x01705004050075a7 */ /* 0x0002a6000802017f */
[----:B--2---:R-:W-:Y:S05]  /*dfa0*/  @!P1 NANOSLEEP.SYNCS 0x989680 ;  /* 0x009896800000995d */ /* 0x004fea0003900000 */
[----:B------:R-:W2:Y:S02]  /*dfb0*/  @!P1 SYNCS.PHASECHK.TRANS64 P1, [R5+URZ+0x17050], R4 ;  /* 0x01705004050095a7 */ /* 0x000ea4000802007f */
[----:B--2---:R-:W-:Y:S05]  /*dfc0*/  @!P1 BRA `(.L_x_10402) ;  /* 0xfffffffc00ec9947 */ /* 0x004fea000383ffff */
[----:B------:R-:W-:Y:S05]  /*dfd0*/  BRA `(.L_x_10401) ;  /* 0xffffff9c007c7947 */ /* 0x000fea000383ffff */
.L_x_10415:
[----:B------:R-:W-:Y:S02]  /*dfe0*/  IMAD.MOV.U32 R13, RZ, RZ, R24 ;  /* 0x000000ffff0d7224 */ /* 0x000fe400078e0018 */
[----:B------:R-:W-:Y:S02]  /*dff0*/  IMAD.MOV.U32 R12, RZ, RZ, RZ ;  /* 0x000000ffff0c7224 */ /* 0x000fe400078e00ff */
[----:B------:R-:W-:Y:S02]  /*e000*/  IMAD.MOV.U32 R11, RZ, RZ, 0x1f ;  /* 0x0000001fff0b7424 */ /* 0x000fe400078e00ff */
[----:B------:R-:W-:-:S07]  /*e010*/  IMAD.MOV.U32 R15, RZ, RZ, -0x1 ;  /* 0xffffffffff0f7424 */ /* 0x000fce00078e00ff */
[----:B------:R-:W-:Y:S05]  /*e020*/  WARPSYNC.COLLECTIVE R15, `(.L_x_10469) ;  /* 0x000000000f087348 */ /* 0x000fea0003c00000 */
[----:B------:R0:W1:Y:S02]  /*e030*/  SHFL.IDX P6, R14, R13, R12, R11 ;  /* 0x0000000c0d0e7389 */ /* 0x00006400000c000b */
[----:B01----:R-:W-:Y:S01]  /*e040*/  ENDCOLLECTIVE ;  /* 0x000000000000791b */ /* 0x003fe20003800000 */
.L_x_10469:
[----:B------:R-:W-:Y:S05]  /*e050*/  BRA `(.L_x_10470) ;  /* 0xffffffd000fc7947 */ /* 0x000fea000383ffff */
.L_x_10417:
[----:B------:R-:W-:Y:S01]  /*e060*/  BSSY B0, `(.L_x_10471) ;  /* 0x0000006000007945 */ /* 0x000fe20003800000 */
[----:B------:R-:W-:-:S07]  /*e070*/  IMAD.MOV.U32 R15, RZ, RZ, -0x1 ;  /* 0xffffffffff0f7424 */ /* 0x000fce00078e00ff */
[----:B------:R-:W-:Y:S05]  /*e080*/  WARPSYNC.COLLECTIVE R15, `(.L_x_10472) ;  /* 0x000000000f0c7348 */ /* 0x000fea0003c00000 */
[----:B------:R-:W-:Y:S02]  /*e090*/  ELECT P6, UR62, PT ;  /* 0x00000000003e782f */ /* 0x000fe400038c0000 */
[----:B------:R-:W-:Y:S01]  /*e0a0*/  MOV R14, UR62 ;  /* 0x0000003e000e7c02 */ /* 0x000fe20008000f00 */
[----:B------:R-:W-:Y:S10]  /*e0b0*/  ENDCOLLECTIVE ;  /* 0x000000000000791b */ /* 0x000ff40003800000 */
.L_x_10472:
[----:B------:R-:W-:Y:S05]  /*e0c0*/  BSYNC B0 ;  /* 0x0000000000007941 */ /* 0x000fea0003800000 */
.L_x_10471:
[----:B------:R-:W-:Y:S05]  /*e0d0*/  BRA `(.L_x_10473) ;  /* 0xffffffd400007947 */ /* 0x000fea000383ffff */
.L_x_10419:
[----:B-1----:R1:W2:Y:S02]  /*e0e0*/  SYNCS.PHASECHK.TRANS64.TRYWAIT P0, [R26+URZ+0x17080], R3 ;  /* 0x017080031a0075a7 */ /* 0x0022a4000800017f */
[----:B--2---:R-:W-:Y:S05]  /*e0f0*/  @!P0 NANOSLEEP.SYNCS 0x989680 ;  /* 0x009896800000895d */ /* 0x004fea0003900000 */
[----:B------:R-:W2:Y:S02]  /*e100*/  @!P0 SYNCS.PHASECHK.TRANS64 P0, [R26+URZ+0x17080], R3 ;  /* 0x017080031a0085a7 */ /* 0x000ea4000800007f */
[----:B--2---:R-:W-:Y:S05]  /*e110*/  @!P0 BRA `(.L_x_10419) ;  /* 0xfffffffc00f08947 */ /* 0x004fea000383ffff */
[----:B------:R-:W-:Y:S05]  /*e120*/  BRA `(.L_x_10474) ;  /* 0xffffffd400547947 */ /* 0x000fea000383ffff */
.L_x_10421:
[----:B--2---:R2:W3:Y:S02]  /*e130*/  SYNCS.PHASECHK.TRANS64.TRYWAIT P0, [R26+URZ+0x17040], R3 ;  /* 0x017040031a0075a7 */ /* 0x0044e4000800017f */
[----:B---3--:R-:W-:Y:S05]  /*e140*/  @!P0 NANOSLEEP.SYNCS 0x989680 ;  /* 0x009896800000895d */ /* 0x008fea0003900000 */
[----:B------:R-:W3:Y:S02]  /*e150*/  @!P0 SYNCS.PHASECHK.TRANS64 P0, [R26+URZ+0x17040], R3 ;  /* 0x017040031a0085a7 */ /* 0x000ee4000800007f */
[----:B---3--:R-:W-:Y:S05]  /*e160*/  @!P0 BRA `(.L_x_10421) ;  /* 0xfffffffc00f08947 */ /* 0x008fea000383ffff */
[----:B------:R-:W-:Y:S05]  /*e170*/  BRA `(.L_x_10475) ;  /* 0xffffffd400cc7947 */ /* 0x000fea000383ffff */
.L_x_10424:
[----:B------:R-:W-:Y:S02]  /*e180*/  IMAD R10, R12, 0xc0, R9 ;  /* 0x000000c00c0a7824 */ /* 0x000fe400078e0209 */
[----:B------:R-:W-:Y:S02]  /*e190*/  IMAD.MOV.U32 R13, RZ, RZ, R5 ;  /* 0x000000ffff0d7224 */ /* 0x000fe400078e0005 */
[----:B------:R-:W-:Y:S02]  /*e1a0*/  IMAD.MOV.U32 R12, RZ, RZ, RZ ;  /* 0x000000ffff0c7224 */ /* 0x000fe400078e00ff */
[----:B------:R-:W-:Y:S02]  /*e1b0*/  IMAD.MOV.U32 R11, RZ, RZ, 0x1e1f ;  /* 0x00001e1fff0b7424 */ /* 0x000fe400078e00ff */
[----:B------:R-:W-:-:S07]  /*e1c0*/  IMAD.MOV.U32 R15, RZ, RZ, -0x1 ;  /* 0xffffffffff0f7424 */ /* 0x000fce00078e00ff */
[----:B------:R-:W-:Y:S05]  /*e1d0*/  WARPSYNC.COLLECTIVE R15, `(.L_x_10476) ;  /* 0x000000000f087348 */ /* 0x000fea0003c00000 */
[----:B------:R0:W1:Y:S02]  /*e1e0*/  SHFL.IDX P6, R14, R13, R12, R11 ;  /* 0x0000000c0d0e7389 */ /* 0x00006400000c000b */
[----:B01----:R-:W-:Y:S01]  /*e1f0*/  ENDCOLLECTIVE ;  /* 0x000000000000791b */ /* 0x003fe20003800000 */
.L_x_10476:
[----:B------:R-:W-:Y:S02]  /*e200*/  IMAD.MOV.U32 R13, RZ, RZ, R4 ;  /* 0x000000ffff0d7224 */ /* 0x000fe400078e0004 */
[----:B------:R-:W-:-:S07]  /*e210*/  IMAD.MOV.U32 R2, RZ, RZ, R14 ;  /* 0x000000ffff027224 */ /* 0x000fce00078e000e */
[----:B------:R-:W-:Y:S05]  /*e220*/  WARPSYNC.COLLECTIVE R15, `(.L_x_10477) ;  /* 0x000000000f087348 */ /* 0x000fea0003c00000 */
[----:B------:R0:W1:Y:S02]  /*e230*/  SHFL.IDX P6, R14, R13, R12, R11 ;  /* 0x0000000c0d0e7389 */ /* 0x00006400000c000b */
[----:B01----:R-:W-:Y:S01]  /*e240*/  ENDCOLLECTIVE ;  /* 0x000000000000791b */ /* 0x003fe20003800000 */
.L_x_10477:
        /* <DEDUP_REMOVED lines=10> */
.L_x_10478:
        /* <DEDUP_REMOVED lines=14> */
.L_x_10479:
        /* <DEDUP_REMOVED lines=10> */
.L_x_10480:
        /* <DEDUP_REMOVED lines=13> */
.L_x_10481:
[----:B------:R-:W-:Y:S05]  /*e540*/  BRA `(.L_x_10482) ;  /* 0xffffffdc00707947 */ /* 0x000fea000383ffff */
.L_x_10427:
[----:B--2---:R2:W3:Y:S02]  /*e550*/  SYNCS.PHASECHK.TRANS64.TRYWAIT P0, [R26+URZ+0x17020], R7 ;  /* 0x017020071a0075a7 */ /* 0x0044e4000800017f */
[----:B---3--:R-:W-:Y:S05]  /*e560*/  @!P0 NANOSLEEP.SYNCS 0x989680 ;  /* 0x009896800000895d */ /* 0x008fea0003900000 */
[----:B------:R-:W3:Y:S02]  /*e570*/  @!P0 SYNCS.PHASECHK.TRANS64 P0, [R26+URZ+0x17020], R7 ;  /* 0x017020071a0085a7 */ /* 0x000ee4000800007f */
[----:B---3--:R-:W-:Y:S05]  /*e580*/  @!P0 BRA `(.L_x_10427) ;  /* 0xfffffffc00f08947 */ /* 0x008fea000383ffff */
[----:B------:R-:W-:Y:S05]  /*e590*/  BRA `(.L_x_10483) ;  /* 0xffffffdc00b87947 */ /* 0x000fea000383ffff */
.L_x_10432:
[----:B-1----:R1:W3:Y:S02]  /*e5a0*/  SYNCS.PHASECHK.TRANS64.TRYWAIT P0, [R6+URZ+0x17080], R3 ;  /* 0x01708003060075a7 */ /* 0x0022e4000800017f */
[----:B---3--:R-:W-:Y:S05]  /*e5b0*/  @!P0 NANOSLEEP.SYNCS 0x989680 ;  /* 0x009896800000895d */ /* 0x008fea0003900000 */
[----:B------:R-:W3:Y:S02]  /*e5c0*/  @!P0 SYNCS.PHASECHK.TRANS64 P0, [R6+URZ+0x17080], R3 ;  /* 0x01708003060085a7 */ /* 0x000ee4000800007f */
[----:B---3--:R-:W-:Y:S05]  /*e5d0*/  @!P0 BRA `(.L_x_10432) ;  /* 0xfffffffc00f08947 */ /* 0x008fea000383ffff */
[----:B------:R-:W-:Y:S05]  /*e5e0*/  BRA `(.L_x_10484) ;  /* 0xffffffe000647947 */ /* 0x000fea000383ffff */
.L_x_10438:
[----:B--2---:R2:W3:Y:S02]  /*e5f0*/  SYNCS.PHASECHK.TRANS64.TRYWAIT P0, [R6+URZ+0x17040], R3 ;  /* 0x01704003060075a7 */ /* 0x0044e4000800017f */
[----:B---3--:R-:W-:Y:S05]  /*e600*/  @!P0 NANOSLEEP.SYNCS 0x989680 ;  /* 0x009896800000895d */ /* 0x008fea0003900000 */
[----:B------:R-:W3:Y:S02]  /*e610*/  @!P0 SYNCS.PHASECHK.TRANS64 P0, [R6+URZ+0x17040], R3 ;  /* 0x01704003060085a7 */ /* 0x000ee4000800007f */
[----:B---3--:R-:W-:Y:S05]  /*e620*/  @!P0 BRA `(.L_x_10438) ;  /* 0xfffffffc00f08947 */ /* 0x008fea000383ffff */
[----:B------:R-:W-:Y:S05]  /*e630*/  BRA `(.L_x_10485) ;  /* 0xffffffe400447947 */ /* 0x000fea000383ffff */
.L_x_10445:
[----:B-1----:R1:W3:Y:S02]  /*e640*/  SYNCS.PHASECHK.TRANS64.TRYWAIT P0, [R3+URZ+0x17070], R2 ;  /* 0x01707002030075a7 */ /* 0x0022e4000800017f */
[----:B---3--:R-:W-:Y:S05]  /*e650*/  @!P0 NANOSLEEP.SYNCS 0x989680 ;  /* 0x009896800000895d */ /* 0x008fea0003900000 */
[----:B------:R-:W3:Y:S02]  /*e660*/  @!P0 SYNCS.PHASECHK.TRANS64 P0, [R3+URZ+0x17070], R2 ;  /* 0x01707002030085a7 */ /* 0x000ee4000800007f */
[----:B---3--:R-:W-:Y:S05]  /*e670*/  @!P0 BRA `(.L_x_10445) ;  /* 0xfffffffc00f08947 */ /* 0x008fea000383ffff */
[----:B------:R-:W-:Y:S05]  /*e680*/  BRA `(.L_x_10486) ;  /* 0xffffffe8003c7947 */ /* 0x000fea000383ffff */
.L_x_10447:
[----:B-1----:R1:W3:Y:S02]  /*e690*/  SYNCS.PHASECHK.TRANS64.TRYWAIT P0, [R3+URZ+0x17060], R4 ;  /* 0x01706004030075a7 */ /* 0x0022e4000800017f */
[----:B---3--:R-:W-:Y:S05]  /*e6a0*/  @!P0 NANOSLEEP.SYNCS 0x989680 ;  /* 0x009896800000895d */ /* 0x008fea0003900000 */
[----:B------:R-:W3:Y:S02]  /*e6b0*/  @!P0 SYNCS.PHASECHK.TRANS64 P0, [R3+URZ+0x17060], R4 ;  /* 0x01706004030085a7 */ /* 0x000ee4000800007f */
[----:B---3--:R-:W-:Y:S05]  /*e6c0*/  @!P0 BRA `(.L_x_10447) ;  /* 0xfffffffc00f08947 */ /* 0x008fea000383ffff */
[----:B------:R-:W-:Y:S05]  /*e6d0*/  BRA `(.L_x_10487) ;  /* 0xffffffe800407947 */ /* 0x000fea000383ffff */
.L_x_10453:
[----:B0-----:R0:W1:Y:S02]  /*e6e0*/  SYNCS.PHASECHK.TRANS64.TRYWAIT P0, [R2+URZ+0x17070], R3 ;  /* 0x01707003020075a7 */ /* 0x001064000800017f */
[----:B-1----:R-:W-:Y:S05]  /*e6f0*/  @!P0 NANOSLEEP.SYNCS 0x989680 ;  /* 0x009896800000895d */ /* 0x002fea0003900000 */
[----:B------:R-:W1:Y:S02]  /*e700*/  @!P0 SYNCS.PHASECHK.TRANS64 P0, [R2+URZ+0x17070], R3 ;  /* 0x01707003020085a7 */ /* 0x000e64000800007f */
[----:B-1----:R-:W-:Y:S05]  /*e710*/  @!P0 BRA `(.L_x_10453) ;  /* 0xfffffffc00f08947 */ /* 0x002fea000383ffff */
[----:B------:R-:W-:Y:S05]  /*e720*/  BRA `(.L_x_10488) ;  /* 0xffffffec00707947 */ /* 0x000fea000383ffff */
.L_x_10455:
[----:B0-----:R0:W1:Y:S02]  /*e730*/  SYNCS.PHASECHK.TRANS64.TRYWAIT P0, [R2+URZ+0x17060], R5 ;  /* 0x01706005020075a7 */ /* 0x001064000800017f */
[----:B-1----:R-:W-:Y:S05]  /*e740*/  @!P0 NANOSLEEP.SYNCS 0x989680 ;  /* 0x009896800000895d */ /* 0x002fea0003900000 */
[----:B------:R-:W1:Y:S02]  /*e750*/  @!P0 SYNCS.PHASECHK.TRANS64 P0, [R2+URZ+0x17060], R5 ;  /* 0x01706005020085a7 */ /* 0x000e64000800007f */
[----:B-1----:R-:W-:Y:S05]  /*e760*/  @!P0 BRA `(.L_x_10455) ;  /* 0xfffffffc00f08947 */ /* 0x002fea000383ffff */
[----:B------:R-:W-:Y:S05]  /*e770*/  BRA `(.L_x_10489) ;  /* 0xffffffec00887947 */ /* 0x000fea000383ffff */
.L_x_10457:
[----:B-1----:R1:W2:Y:S02]  /*e780*/  SYNCS.PHASECHK.TRANS64.TRYWAIT P0, [R7+URZ+0x17020], R2 ;  /* 0x01702002070075a7 */ /* 0x0022a4000800017f */
[----:B--2---:R-:W-:Y:S05]  /*e790*/  @!P0 NANOSLEEP.SYNCS 0x989680 ;  /* 0x009896800000895d */ /* 0x004fea0003900000 */
[----:B------:R-:W2:Y:S02]  /*e7a0*/  @!P0 SYNCS.PHASECHK.TRANS64 P0, [R7+URZ+0x17020], R2 ;  /* 0x01702002070085a7 */ /* 0x000ea4000800007f */
[----:B--2---:R-:W-:Y:S05]  /*e7b0*/  @!P0 BRA `(.L_x_10457) ;  /* 0xfffffffc00f08947 */ /* 0x004fea000383ffff */
[----:B------:R-:W-:Y:S05]  /*e7c0*/  BRA `(.L_x_10490) ;  /* 0xfffffff000a07947 */ /* 0x000fea000383ffff */
.L_x_10459:
[----:B0-----:R0:W1:Y:S02]  /*e7d0*/  SYNCS.PHASECHK.TRANS64.TRYWAIT P1, [R5+URZ], R4 ;  /* 0x00000004050075a7 */ /* 0x001064000802017f */
[----:B-1----:R-:W-:Y:S05]  /*e7e0*/  @!P1 NANOSLEEP.SYNCS 0x989680 ;  /* 0x009896800000995d */ /* 0x002fea0003900000 */
[----:B------:R-:W1:Y:S02]  /*e7f0*/  @!P1 SYNCS.PHASECHK.TRANS64 P1, [R5+URZ], R4 ;  /* 0x00000004050095a7 */ /* 0x000e64000802007f */
[----:B-1----:R-:W-:Y:S05]  /*e800*/  @!P1 BRA `(.L_x_10459) ;  /* 0xfffffffc00f09947 */ /* 0x002fea000383ffff */
[----:B------:R-:W-:Y:S05]  /*e810*/  BRA `(.L_x_10491) ;  /* 0xfffffff000f07947 */ /* 0x000fea000383ffff */
.L_x_10460:
[----:B-1----:R1:W2:Y:S02]  /*e820*/  SYNCS.PHASECHK.TRANS64.TRYWAIT P1, [R3+URZ], R2 ;  /* 0x00000002030075a7 */ /* 0x0022a4000802017f */
[----:B--2---:R-:W-:Y:S05]  /*e830*/  @!P1 NANOSLEEP.SYNCS 0x989680 ;  /* 0x009896800000995d */ /* 0x004fea0003900000 */
[----:B------:R-:W2:Y:S02]  /*e840*/  @!P1 SYNCS.PHASECHK.TRANS64 P1, [R3+URZ], R2 ;  /* 0x00000002030095a7 */ /* 0x000ea4000802007f */
[----:B--2---:R-:W-:Y:S05]  /*e850*/  @!P1 BRA `(.L_x_10460) ;  /* 0xfffffffc00f09947 */ /* 0x004fea000383ffff */
[----:B------:R-:W-:Y:S05]  /*e860*/  BRA `(.L_x_10492) ;  /* 0xfffffff000e47947 */ /* 0x000fea000383ffff */
.L_x_10462:
[----:B-1----:R1:W2:Y:S02]  /*e870*/  SYNCS.PHASECHK.TRANS64.TRYWAIT P1, [R3+URZ+0x17060], R4 ;  /* 0x01706004030075a7 */ /* 0x0022a4000802017f */
[----:B--2---:R-:W-:Y:S05]  /*e880*/  @!P1 NANOSLEEP.SYNCS 0x989680 ;  /* 0x009896800000995d */ /* 0x004fea0003900000 */
[----:B------:R-:W2:Y:S02]  /*e890*/  @!P1 SYNCS.PHASECHK.TRANS64 P1, [R3+URZ+0x17060], R4 ;  /* 0x01706004030095a7 */ /* 0x000ea4000802007f */
[----:B--2---:R-:W-:Y:S05]  /*e8a0*/  @!P1 BRA `(.L_x_10462) ;  /* 0xfffffffc00f09947 */ /* 0x004fea000383ffff */
[----:B------:R-:W-:Y:S05]  /*e8b0*/  BRA `(.L_x_10493) ;  /* 0xfffffff000e47947 */ /* 0x000fea000383ffff */
.L_x_10464:
[----:B0-----:R0:W2:Y:S02]  /*e8c0*/  SYNCS.PHASECHK.TRANS64.TRYWAIT P1, [R5+URZ+0x17060], R2 ;  /* 0x01706002050075a7 */ /* 0x0010a4000802017f */
[----:B--2---:R-:W-:Y:S05]  /*e8d0*/  @!P1 NANOSLEEP.SYNCS 0x989680 ;  /* 0x009896800000995d */ /* 0x004fea0003900000 */
[----:B------:R-:W2:Y:S02]  /*e8e0*/  @!P1 SYNCS.PHASECHK.TRANS64 P1, [R5+URZ+0x17060], R2 ;  /* 0x01706002050095a7 */ /* 0x000ea4000802007f */
[----:B--2---:R-:W-:Y:S05]  /*e8f0*/  @!P1 BRA `(.L_x_10464) ;  /* 0xfffffffc00f09947 */ /* 0x004fea000383ffff */
[----:B------:R-:W-:Y:S05]  /*e900*/  BRA `(.L_x_10494) ;  /* 0xfffffff000e47947 */ /* 0x000fea000383ffff */
.L_x_10466:
[----:B--2---:R2:W3:Y:S02]  /*e910*/  SYNCS.PHASECHK.TRANS64.TRYWAIT P0, [R3+URZ+0x17080], R4 ;  /* 0x01708004030075a7 */ /* 0x0044e4000800017f */
[----:B---3--:R-:W-:Y:S05]  /*e920*/  @!P0 NANOSLEEP.SYNCS 0x989680 ;  /* 0x009896800000895d */ /* 0x008fea0003900000 */
[----:B------:R-:W3:Y:S02]  /*e930*/  @!P0 SYNCS.PHASECHK.TRANS64 P0, [R3+URZ+0x17080], R4 ;  /* 0x01708004030085a7 */ /* 0x000ee4000800007f */
[----:B---3--:R-:W-:Y:S05]  /*e940*/  @!P0 BRA `(.L_x_10466) ;  /* 0xfffffffc00f08947 */ /* 0x008fea000383ffff */
[----:B------:R-:W-:Y:S05]  /*e950*/  BRA `(.L_x_10467) ;  /* 0xfffffff000e07947 */ /* 0x000fea000383ffff */
.L_x_10495:
        /* <DEDUP_REMOVED lines=10> */
.L_x_13291:


//--------------------- .text._ZN7cutlass13device_kernelIN5flash11enable_sm90INS1_16FlashAttnFwdSm90INS1_25CollectiveMainloopFwdSm90ILi2EN4cute5tupleIJNS5_1CILi1EEES8_S8_EEENS6_IJNS7_ILi192EEENS7_ILi128EEENS7_ILi96EEEEEELi96ENS_12float_e4m3_tEfNS_4arch4Sm90ELb1ELb0ELb0ELb1ELb0ELb0ELb0ELb1ELb1ELb1ELb1ELb0EEENS1_21CollectiveEpilogueFwdINS6_IJSA_SC_SB_EEES9_NS_10bfloat16_tESG_Li384ELb1ELb1ELb1ELb1EEENS1_36VarlenDynamicPersistentTileSchedulerILi192ELi128ELi384ELi128ELb1ELb1ELb1ELb1ELb1ELb1EEEEEEEEEvNT_6ParamsE --------------------------
	.section	.text._ZN7cutlass13device_kernelIN5flash11enable_sm90INS1_16FlashAttnFwdSm90INS1_25CollectiveMainloopFwdSm90ILi2EN4cute5tupleIJNS5_1CILi1EEES8_S8_EEENS6_IJNS7_ILi192EEENS7_ILi128EEENS7_ILi96EEEEEELi96ENS_12float_e4m3_tEfNS_4arch4Sm90ELb1ELb0ELb0ELb1ELb0ELb0ELb0ELb1ELb1ELb1ELb1ELb0EEENS1_21CollectiveEpilogueFwdINS6_IJSA_SC_SB_EEES9_NS_10bfloat16_tESG_Li384ELb1ELb1ELb1ELb1EEENS1_36VarlenDynamicPersistentTileSchedulerILi192ELi128ELi384ELi128ELb1ELb1ELb1ELb1ELb1ELb1EEEEEEEEEvNT_6ParamsE,"ax",@progbits
	.align	128
.text._ZN7cutlass13device_kernelIN5flash11enable_sm90INS1_16FlashAttnFwdSm90INS1_25CollectiveMainloopFwdSm90ILi2EN4cute5tupleIJNS5_1CILi1EEES8_S8_EEENS6_IJNS7_ILi192EEENS7_ILi128EEENS7_ILi96EEEEEELi96ENS_12float_e4m3_tEfNS_4arch4Sm90ELb1ELb0ELb0ELb1ELb0ELb0ELb0ELb1ELb1ELb1ELb1ELb0EEENS1_21CollectiveEpilogueFwdINS6_IJSA_SC_SB_EEES9_NS_10bfloat16_tESG_Li384ELb1ELb1ELb1ELb1EEENS1_36VarlenDynamicPersistentTileSchedulerILi192ELi128ELi384ELi128ELb1ELb1ELb1ELb1ELb1ELb1EEEEEEEEEvNT_6ParamsE:
        .type           _ZN7cutlass13device_kernelIN5flash11enable_sm90INS1_16FlashAttnFwdSm90INS1_25CollectiveMainloopFwdSm90ILi2EN4cute5tupleIJNS5_1CILi1EEES8_S8_EEENS6_IJNS7_ILi192EEENS7_ILi128EEENS7_ILi96EEEEEELi96ENS_12float_e4m3_tEfNS_4arch4Sm90ELb1ELb0ELb0ELb1ELb0ELb0ELb0ELb1ELb1ELb1ELb1ELb0EEENS1_21CollectiveEpilogueFwdINS6_IJSA_SC_SB_EEES9_NS_10bfloat16_tESG_Li384ELb1ELb1ELb1ELb1EEENS1_36VarlenDynamicPersistentTileSchedulerILi192ELi128ELi384ELi128ELb1ELb1ELb1ELb1ELb1ELb1EEEEEEEEEvNT_6ParamsE,@function
        .size           _ZN7cutlass13device_kernelIN5flash11enable_sm90INS1_16FlashAttnFwdSm90INS1_25CollectiveMainloopFwdSm90ILi2EN4cute5tupleIJNS5_1CILi1EEES8_S8_EEENS6_IJNS7_ILi192EEENS7_ILi128EEENS7_ILi96EEEEEELi96ENS_12float_e4m3_tEfNS_4arch4Sm90ELb1ELb0ELb0ELb1ELb0ELb0ELb0ELb1ELb1ELb1ELb1ELb0EEENS1_21CollectiveEpilogueFwdINS6_IJSA_SC_SB_EEES9_NS_10bfloat16_tESG_Li384ELb1ELb1ELb1ELb1EEENS1_36VarlenDynamicPersistentTileSchedulerILi192ELi128ELi384ELi128ELb1ELb1ELb1ELb1ELb1ELb1EEEEEEEEEvNT_6ParamsE,(.L_x_13292 - _ZN7cutlass13device_kernelIN5flash11enable_sm90INS1_16FlashAttnFwdSm90INS1_25CollectiveMainloopFwdSm90ILi2EN4cute5tupleIJNS5_1CILi1EEES8_S8_EEENS6_IJNS7_ILi192EEENS7_ILi128EEENS7_ILi96EEEEEELi96ENS_12float_e4m3_tEfNS_4arch4Sm90ELb1ELb0ELb0ELb1ELb0ELb0ELb0ELb1ELb1ELb1ELb1ELb0EEENS1_21CollectiveEpilogueFwdINS6_IJSA_SC_SB_EEES9_NS_10bfloat16_tESG_Li384ELb1ELb1ELb1ELb1EEENS1_36VarlenDynamicPersistentTileSchedulerILi192ELi128ELi384ELi128ELb1ELb1ELb1ELb1ELb1ELb1EEEEEEEEEvNT_6ParamsE)
        .other          _ZN7cutlass13device_kernelIN5flash11enable_sm90INS1_16FlashAttnFwdSm90INS1_25CollectiveMainloopFwdSm90ILi2EN4cute5tupleIJNS5_1CILi1EEES8_S8_EEENS6_IJNS7_ILi192EEENS7_ILi128EEENS7_ILi96EEEEEELi96ENS_12float_e4m3_tEfNS_4arch4Sm90ELb1ELb0ELb0ELb1ELb0ELb0ELb0ELb1ELb1ELb1ELb1ELb0EEENS1_21CollectiveEpilogueFwdINS6_IJSA_SC_SB_EEES9_NS_10bfloat16_tESG_Li384ELb1ELb1ELb1ELb1EEENS1_36VarlenDynamicPersistentTileSchedulerILi192ELi128ELi384ELi128ELb1ELb1ELb1ELb1ELb1ELb1EEEEEEEEEvNT_6ParamsE,@"STO_CUDA_ENTRY STV_DEFAULT"
_ZN7cutlass13device_kernelIN5flash11enable_sm90INS1_16FlashAttnFwdSm90INS1_25CollectiveMainloopFwdSm90ILi2EN4cute5tupleIJNS5_1CILi1EEES8_S8_EEENS6_IJNS7_ILi192EEENS7_ILi128EEENS7_ILi96EEEEEELi96ENS_12float_e4m3_tEfNS_4arch4Sm90ELb1ELb0ELb0ELb1ELb0ELb0ELb0ELb1ELb1ELb1ELb1ELb0EEENS1_21CollectiveEpilogueFwdINS6_IJSA_SC_SB_EEES9_NS_10bfloat16_tESG_Li384ELb1ELb1ELb1ELb1EEENS1_36VarlenDynamicPersistentTileSchedulerILi192ELi128ELi384ELi128ELb1ELb1ELb1ELb1ELb1ELb1EEEEEEEEEvNT_6ParamsE:
        /* <DEDUP_REMOVED lines=18> */
.L_x_10497:
[----:B------:R-:W-:Y:S05]  /*0120*/  BSYNC B0 ;  /* 0x0000000000007941 */ /* 0x000fea0003800000 */
.L_x_10496:
        /* <DEDUP_REMOVED lines=41> */
.L_x_10498:
        /* <DEDUP_REMOVED lines=22> */
.L_x_10499:
        /* <DEDUP_REMOVED lines=18> */
.L_x_10500:
        /* <DEDUP_REMOVED lines=22> */
.L_x_10501:
        /* <DEDUP_REMOVED lines=22> */
.L_x_10502:
[----:B------:R-:W-:Y:S01]  /*0900*/  PLOP3.LUT P0, PT, PT, PT, UP0, 0x80, 0x0 ;  /* 0x000000000000781c */ /* 0x000fe20003f0f008 */
[----:B------:R-:W-:Y:S01]  /*0910*/  UMOV UR40, 0x1 ;  /* 0x0000000100287882 */ /* 0x000fe20000000000 */
[----:B------:R-:W-:Y:S01]  /*0920*/  NOP ;  /* 0x0000000000007918 */ /* 0x000fe20000000000 */
[----:B------:R-:W-:Y:S01]  /*0930*/  USEL UR40, UR40, 0x2, !UP0 ;  /* 0x0000000228287887 */ /* 0x000fe2000c000000 */
[----:B------:R-:W-:Y:S01]  /*0940*/  ULDC.64 UR44, c[0x0][0x208] ;  /* 0x00008200002c7ab9 */ /* 0x000fe20000000a00 */
[----:B012-4-:R-:W-:Y:S08]  /*0950*/  BAR.SYNC.DEFER_BLOCKING 0x0 ;  /* 0x0000000000007b1d */ /* 0x017ff00000010000 */
[----:B------:R-:W-:Y:S05]  /*0960*/  @!P0 BRA `(.L_x_10503) ;  /* 0x000000b400848947 */ /* 0x000fea0003800000 */
.L_x_10504:
        /* <DEDUP_REMOVED lines=92> */
.L_x_10557:
[----:B01--4-:R-:W0:Y:S01]  /*0f30*/  LDC.64 R2, c[0x0][0xc88] ;  /* 0x00032200ff027b82 */ /* 0x013e220000000a00 */
[----:B------:R-:W-:Y:S01]  /*0f40*/  ULDC.64 UR8, c[0x0][0xa28] ;  /* 0x00028a0000087ab9 */ /* 0x000fe20000000a00 */
[----:B------:R-:W-:Y:S01]  /*0f50*/  ULDC.64 UR10, c[0x0][0xa18] ;  /* 0x00028600000a7ab9 */ /* 0x000fe20000000a00 */
[----:B------:R-:W-:Y:S01]  /*0f60*/  ULOP3.LUT UR4, UR6, 0xff000000, URZ, 0xc0, !UPT ;  /* 0xff00000006047892 */ /* 0x000fe2000f8ec03f */
[----:B------:R-:W-:Y:S01]  /*0f70*/  ULDC UR7, c[0x0][0x424] ;  /* 0x0001090000077ab9 */ /* 0x000fe20000000800 */
[----:B0-----:R-:W-:-:S06]  /*0f80*/  IMAD.WIDE R2, R39, 0x4, R2 ;  /* 0x0000000427027825 */ /* 0x001fcc00078e0202 */
[----:B--2---:R-:W2:Y:S01]  /*0f90*/  LDG.E R2, desc[UR44][R2.64] ;  /* 0x0000002c02027981 */ /* 0x004ea2000c1e1900 */
        /* <DEDUP_REMOVED lines=16> */
[----:B---3--:R-:W-:Y:S01]  /*10a0*/  IMAD.U32 R5, RZ, RZ, UR11 ;  /* 0x0000000bff057e24 */ /* 0x008fe2000f8e00ff */
        /* <DEDUP_REMOVED lines=32> */
.L_x_10505:
        /* <DEDUP_REMOVED lines=8> */
.L_x_10506:
        /* <DEDUP_REMOVED lines=13> */
.L_x_10507:
[----:B------:R-:W-:Y:S01]  /*1400*/  ULDC.64 UR8, c[0x0][0x998] ;  /* 0x0002660000087ab9 */ /* 0x000fe20000000a00 */
[----:B------:R-:W-:Y:S01]  /*1410*/  ULDC.64 UR6, c[0x0][0x990] ;  /* 0x0002640000067ab9 */ /* 0x000fe20000000a00 */
[----:B------:R-:W-:Y:S01]  /*1420*/  ISETP.NE.U32.AND P1, PT, RZ, UR8, PT ;  /* 0x00000008ff007c0c */ /* 0x000fe2000bf25070 */
[----:B------:R-:W-:Y:S01]  /*1430*/  UIMAD UR41, UR5, 0xc0, URZ ;  /* 0x000000c0052978a4 */ /* 0x000fe2000f8e023f */
        /* <DEDUP_REMOVED lines=90> */
.L_x_10508:
        /* <DEDUP_REMOVED lines=10> */
[----:B------:R-:W-:Y:S01]  /*1a80*/  CS2R R44, SRZ ;  /* 0x00000000002c7805 */ /* 0x000fe2000001ff00 */
[----:B------:R-:W-:Y:S01]  /*1a90*/  IMAD.MOV.U32 R93, RZ, RZ, RZ ;  /* 0x000000ffff5d7224 */ /* 0x000fe200078e00ff */
[----:B------:R-:W-:Y:S02]  /*1aa0*/  CS2R R6, SRZ ;  /* 0x0000000000067805 */ /* 0x000fe4000001ff00 */
[----:B------:R-:W-:Y:S02]  /*1ab0*/  R2UR UR55, R2 ;  /* 0x00000000023772ca */ /* 0x000fe400000e0000 */
[----:B------:R-:W-:Y:S01]  /*1ac0*/  CS2R R2, SRZ ;  /* 0x0000000000027805 */ /* 0x000fe2000001ff00 */
[----:B------:R-:W-:Y:S01]  /*1ad0*/  IMAD.MOV.U32 R91, RZ, RZ, RZ ;  /* 0x000000ffff5b7224 */ /* 0x000fe200078e00ff */
[----:B------:R-:W-:Y:S02]  /*1ae0*/  CS2R R26, SRZ ;  /* 0x00000000001a7805 */ /* 0x000fe4000001ff00 */
[----:B------:R-:W-:-:S02]  /*1af0*/  CS2R R102, SRZ ;  /* 0x0000000000667805 */ /* 0x000fc4000001ff00 */
[----:B------:R-:W-:Y:S01]  /*1b00*/  CS2R R34, SRZ ;  /* 0x0000000000227805 */ /* 0x000fe2000001ff00 */
[----:B------:R-:W-:Y:S01]  /*1b10*/  IMAD.MOV.U32 R101, RZ, RZ, RZ ;  /* 0x000000ffff657224 */ /* 0x000fe200078e00ff */
[----:B------:R-:W-:Y:S01]  /*1b20*/  CS2R R8, SRZ ;  /* 0x0000000000087805 */ /* 0x000fe2000001ff00 */
[----:B------:R-:W-:Y:S01]  /*1b30*/  IMAD.MOV.U32 R10, RZ, RZ, RZ ;  /* 0x000000ffff0a7224 */ /* 0x000fe200078e00ff */
[----:B------:R-:W-:Y:S02]  /*1b40*/  CS2R R28, SRZ ;  /* 0x00000000001c7805 */ /* 0x000fe4000001ff00 */
[----:B------:R-:W-:Y:S02]  /*1b50*/  CS2R R40, SRZ ;  /* 0x0000000000287805 */ /* 0x000fe4000001ff00 */
[----:B------:R-:W-:Y:S01]  /*1b60*/  CS2R R106, SRZ ;  /* 0x00000000006a7805 */ /* 0x000fe2000001ff00 */
[----:B------:R-:W-:Y:S01]  /*1b70*/  IMAD.MOV.U32 R109, RZ, RZ, RZ ;  /* 0x000000ffff6d7224 */ /* 0x000fe200078e00ff */
        /* <DEDUP_REMOVED lines=9> */
[----:B------:R-:W-:Y:S01]  /*1c10*/  CS2R R32, SRZ ;  /* 0x0000000000207805 */ /* 0x000fe2000001ff00 */
[----:B------:R-:W-:Y:S01]  /*1c20*/  IMAD.MOV.U32 R50, RZ, RZ, RZ ;  /* 0x000000ffff327224 */ /* 0x000fe200078e00ff */
[----:B------:R-:W-:Y:S01]  /*1c30*/  CS2R R134, SRZ ;  /* 0x0000000000867805 */ /* 0x000fe2000001ff00 */
        /* <DEDUP_REMOVED lines=43> */
.L_x_10510:
        /* <DEDUP_REMOVED lines=9> */
.L_x_10658:
[----:B------:R-:W-:Y:S05]  /*1f80*/  @!P1 BRA `(.L_x_10512) ;  /* 0x0000000000049947 */ /* 0x000fea0003800000 */
[----:B------:R-:W-:Y:S01]  /*1f90*/  BPT.TRAP 0x1 ;  /* 0x000000040000795c */ /* 0x000fe20000300000 */
.L_x_10512:
[----:B0-----:R-:W-:Y:S02]  /*1fa0*/  IMAD.U32 R3, RZ, RZ, UR36 ;  /* 0x00000024ff037e24 */ /* 0x001fe4000f8e00ff */
[----:B------:R-:W-:-:S03]  /*1fb0*/  IMAD.U32 R0, RZ, RZ, UR48 ;  /* 0x00000030ff007e24 */ /* 0x000fc6000f8e00ff */
[----:B------:R-:W-:Y:S02]  /*1fc0*/  LEA R3, R3, UR51, 0x3 ;  /* 0x0000003303037c11 */ /* 0x000fe4000f8e18ff */
[----:B------:R-:W-:-:S04]  /*1fd0*/  SHF.L.U32 R0, R0, 0x1f, RZ ;  /* 0x0000001f00007819 */ /* 0x000fc800000006ff */
[----:B------:R0:W1:Y:S01]  /*1fe0*/  SYNCS.PHASECHK.TRANS64.TRYWAIT P2, [R3+URZ+0x19c30], R0 ;  /* 0x019c3000030075a7 */ /* 0x000062000804017f */
[----:B------:R-:W-:Y:S05]  /*1ff0*/  @!P1 BRA `(.L_x_10513) ;  /* 0x0000000000049947 */ /* 0x000fea0003800000 */
[----:B------:R-:W-:Y:S01]  /*2000*/  BPT.TRAP 0x1 ;  /* 0x000000040000795c */ /* 0x000fe20000300000 */
.L_x_10513:
[----:B------:R-:W2:Y:S02]  /*2010*/  S2R R2, SR_TID.X ;  /* 0x0000000000027919 */ /* 0x000ea40000002100 */
[----:B--2---:R-:W-:Y:S01]  /*2020*/  LOP3.LUT P0, RZ, R2, 0x7f, RZ, 0xc0, !PT ;  /* 0x0000007f02ff7812 */ /* 0x004fe2000780c0ff */
[----:B-1----:R-:W-:-:S12]  /*2030*/  @P2 BRA `(.L_x_10514) ;  /* 0x0000000000082947 */ /* 0x002fd80003800000 */
[----:B------:R-:W1:Y:S02]  /*2040*/  SYNCS.PHASECHK.TRANS64.TRYWAIT P2, [R3+URZ+0x19c30], R0 ;  /* 0x019c3000030075a7 */ /* 0x000e64000804017f */
[----:B-1----:R-:W-:Y:S05]  /*2050*/  @!P2 BRA `(.L_x_10515) ;  /* 0x0000010000d4a947 */ /* 0x002fea0003800000 */
.L_x_10514:
        /* <DEDUP_REMOVED lines=14> */
[----:B------:R-:W-:Y:S01]  /*2140*/  CS2R R92, SRZ ;  /* 0x00000000005c7805 */ /* 0x000fe2000001ff00 */
[----:B------:R-:W-:Y:S01]  /*2150*/  UIADD3 UR4, UR12, 0x180, URZ ;  /* 0x000001800c047890 */ /* 0x000fe2000fffe03f */
[----:B------:R-:W-:Y:S01]  /*2160*/  CS2R R94, SRZ ;  /* 0x00000000005e7805 */ /* 0x000fe2000001ff00 */
[----:B------:R-:W-:Y:S01]  /*2170*/  UIMAD UR14, UR36, 0x300, UR16 ;  /* 0x00000300240e78a4 */ /* 0x000fe2000f8e0210 */
[----:B------:R-:W-:Y:S01]  /*2180*/  CS2R R96, SRZ ;  /* 0x0000000000607805 */ /* 0x000fe2000001ff00 */
[----:B------:R-:W-:Y:S01]  /*2190*/  UIADD3 UR8, UR12, 0x300, URZ ;  /* 0x000003000c087890 */ /* 0x000fe2000fffe03f */
[----:B------:R-:W-:Y:S01]  /*21a0*/  CS2R R98, SRZ ;  /* 0x0000000000627805 */ /* 0x000fe2000001ff00 */
[----:B------:R-:W-:Y:S01]  /*21b0*/  UIADD3 UR6, UR14, 0x100, URZ ;  /* 0x000001000e067890 */ /* 0x000fe2000fffe03f */
[----:B------:R-:W-:Y:S01]  /*21c0*/  CS2R R100, SRZ ;  /* 0x0000000000647805 */ /* 0x000fe2000001ff00 */
[----:B------:R-:W-:Y:S01]  /*21d0*/  UIADD3 UR10, UR14, 0x200, URZ ;  /* 0x000002000e0a7890 */ /* 0x000fe2000fffe03f */
[----:B------:R-:W-:Y:S01]  /*21e0*/  CS2R R102, SRZ ;  /* 0x0000000000667805 */ /* 0x000fe2000001ff00 */
[----:B------:R-:W-:Y:S01]  /*21f0*/  UMOV UR9, 0xc0000010 ;  /* 0xc000001000097882 */ /* 0x000fe20000000000 */
[----:B------:R-:W-:Y:S01]  /*2200*/  QGMMA.64x128x32.F32.E4M3.E4M3 R24, gdesc[UR12], RZ, !UPT, gsb0 ;  /* 0x01e000000c1879f3 */ /* 0x000fe2000c0008ff */
        /* <DEDUP_REMOVED lines=25> */
[----:B01----:R-:W-:Y:S01]  /*23a0*/  @P2 IMAD.HI.U32 R0, R6, UR6, RZ ;  /* 0x0000000606002c27 */ /* 0x003fe2000f8e00ff */
[----:B------:R-:W-:-:S04]  /*23b0*/  @UP0 ULDC UR6, c[0x0][0x450] ;  /* 0x0001140000060ab9 */ /* 0x000fc80000000800 */
[----:B------:R-:W-:Y:S01]  /*23c0*/  @P2 SHF.R.U32.HI R6, RZ, UR6, R0 ;  /* 0x00000006ff062c19 */ /* 0x000fe20008011600 */
[----:B------:R-:W-:Y:S02]  /*23d0*/  UMOV UR6, 0xffffff80 ;  /* 0xffffff8000067882 */ /* 0x000fe40000000000 */
[----:B------:R-:W-:Y:S02]  /*23e0*/  UIMAD UR6, UR55, UR6, 0x80 ;  /* 0x00000080370674a4 */ /* 0x000fe4000f8e0206 */
[----:B------:R-:W0:Y:S04]  /*23f0*/  SHFL.IDX PT, R0, R6, 0x1, 0x1c1f ;  /* 0x003c1f0006007f89 */ /* 0x000e2800000e0000 */
[----:B------:R-:W-:Y:S01]  /*2400*/  IMAD.U32 R5, RZ, RZ, UR6 ;  /* 0x00000006ff057e24 */ /* 0x000fe2000f8e00ff */
[----:B------:R-:W1:Y:S01]  /*2410*/  SHFL.IDX PT, R6, R6, RZ, 0x1c1f ;  /* 0x001c1fff06067589 */ /* 0x000e6200000e0000 */
[----:B------:R-:W-:-:S02]  /*2420*/  @UP0 ULDC UR6, c[0x0][0x44c] ;  /* 0x0001130000060ab9 */ /* 0x000fc40000000800 */
[----:B------:R-:W-:Y:S01]  /*2430*/  UIMAD.WIDE.U32 UR6, UR41, UR6, URZ ;  /* 0x00000006290672a5 */ /* 0x000fe2000f8e003f */
[----:B------:R-:W-:-:S04]  /*2440*/  IADD3 R7, -R16, 0x1, R5 ;  /* 0x0000000110077810 */ /* 0x000fc80007ffe105 */
[----:B------:R-:W-:Y:S02]  /*2450*/  IADD3 R7, -R2, UR53, R7 ;  /* 0x0000003502077c10 */ /* 0x000fe4000fffe107 */
[----:B------:R-:W-:-:S04]  /*2460*/  IADD3 R2, -R16, UR53, R5 ;  /* 0x0000003510027c10 */ /* 0x000fc8000fffe105 */
[----:B0-----:R-:W-:-:S04]  /*2470*/  VIADDMNMX R0, R0, R7, R2, PT ;  /* 0x0000000700007246 */ /* 0x001fc80003800102 */
[C---:B------:R-:W-:Y:S02]  /*2480*/  ISETP.GT.AND P3, PT, R0.reuse, RZ, PT ;  /* 0x000000ff0000720c */ /* 0x040fe40003f64270 */
[C---:B------:R-:W-:Y:S02]  /*2490*/  ISETP.GT.AND P4, PT, R0.reuse, 0x1, PT ;  /* 0x000000010000780c */ /* 0x040fe40003f84270 */
[----:B------:R-:W-:Y:S02]  /*24a0*/  ISETP.GT.AND P5, PT, R0, 0x8, PT ;  /* 0x000000080000780c */ /* 0x000fe40003fa4270 */
[----:B-1----:R-:W-:Y:S01]  /*24b0*/  VIADDMNMX R2, R6, R7, R2, PT ;  /* 0x0000000706027246 */ /* 0x002fe20003800102 */
        /* <DEDUP_REMOVED lines=14> */
[----:B------:R-:W-:Y:S02]  /*25a0*/  FSEL R5, R26, -INF , P3 ;  /* 0xff8000001a057808 */ /* 0x000fe40001800000 */
[----:B------:R-:W-:Y:S02]  /*25b0*/  FSEL R27, R27, -INF , P4 ;  /* 0xff8000001b1b7808 */ /* 0x000fe40002000000 */
        /* <DEDUP_REMOVED lines=88> */
[----:B------:R-:W-:Y:S02]  /*2b40*/  FMNMX.FTZ R0, R86, R89, !PT ;  /* 0x0000005956007209 */ /* 0x000fe40007810000 */
[C---:B------:R-:W-:Y:S02]  /*2b50*/  ISETP.GT.AND P4, PT, R2.reuse, 0x1, PT ;  /* 0x000000010200780c */ /* 0x040fe40003f84270 */
[----:B------:R-:W-:Y:S02]  /*2b60*/  FMNMX.FTZ R8, R87, R0, !PT ;  /* 0x0000000057087209 */ /* 0x000fe40007810000 */
[----:B------:R-:W-:Y:S02]  /*2b70*/  ISETP.GT.AND P5, PT, R2, 0x8, PT ;  /* 0x000000080200780c */ /* 0x000fe40003fa4270 */
[----:B------:R-:W-:Y:S01]  /*2b80*/  FSEL R25, R25, -INF , P4 ;  /* 0xff80000019197808 */ /* 0x000fe20002000000 */
[----:B------:R-:W0:Y:S01]  /*2b90*/  SHFL.BFLY PT, R89, R8, 0x2, 0x1f ;  /* 0x0c401f0008597f89 */ /* 0x000e2200000e0000 */
        /* <DEDUP_REMOVED lines=21> */
[----:B------:R-:W-:Y:S02]  /*2cf0*/  CS2R R88, SRZ ;  /* 0x0000000000587805 */ /* 0x000fe4000001ff00 */
[----:B------:R-:W-:Y:S02]  /*2d00*/  FSEL R64, R64, -INF , P4 ;  /* 0xff80000040407808 */ /* 0x000fe40002000000 */
[C---:B------:R-:W-:Y:S01]  /*2d10*/  FSETP.NEU.FTZ.AND P3, PT, R0.reuse, -INF , PT ;  /* 0xff8000000000780b */ /* 0x040fe20003f7d000 */
[----:B------:R-:W-:-:S01]  /*2d20*/  FFMA.FTZ R4, R0, R91, -8 ;  /* 0xc100000000047423 */ /* 0x000fc2000001005b */
[----:B------:R-:W-:-:S02]  /*2d30*/  ISETP.GT.AND P4, PT, R2, 0x58, PT ;  /* 0x000000580200780c */ /* 0x000fc40003f84270 */
[----:B------:R-:W-:Y:S02]  /*2d40*/  CS2R R90, SRZ ;  /* 0x00000000005a7805 */ /* 0x000fe4000001ff00 */
        /* <DEDUP_REMOVED lines=9> */
[----:B------:R0:W-:Y:S01]  /*2de0*/  MUFU.EX2 R6, R27 ;  /* 0x0000001b00067308 */ /* 0x0001e20000000800 */
[----:B------:R-:W-:Y:S01]  /*2df0*/  FSEL R29, R29, -INF , P3 ;  /* 0xff8000001d1d7808 */ /* 0x000fe20001800000 */
[--C-:B------:R-:W-:Y:S01]  /*2e00*/  FFMA.FTZ R58, R58, UR46, -R4.reuse ;  /* 0x0000002e3a3a7c23 */ /* 0x100fe20008010804 */
[----:B------:R-:W-:Y:S01]  /*2e10*/  FMNMX.FTZ R10, R28, R21, !PT ;  /* 0x000000151c0a7209 */ /* 0x000fe20007810000 */
[--C-:B------:R-:W-:Y:S01]  /*2e20*/  FFMA.FTZ R46, R63, UR46, -R4.reuse ;  /* 0x0000002e3f2e7c23 */ /* 0x100fe20008010804 */
[----:B------:R-:W-:Y:S01]  /*2e30*/  ISETP.GT.AND P3, PT, R2, 0x11, PT ;  /* 0x000000110200780c */ /* 0x000fe20003f64270 */
[----:B------:R-:W-:Y:S01]  /*2e40*/  IMAD.U32 R63, RZ, RZ, UR46 ;  /* 0x0000002eff3f7e24 */ /* 0x000fe2000f8e00ff */
[----:B------:R-:W-:Y:S01]  /*2e50*/  FMNMX.FTZ R21, R29, R10, !PT ;  /* 0x0000000a1d157209 */ /* 0x000fe20007810000 */
[--C-:B------:R-:W-:Y:S01]  /*2e60*/  FFMA.FTZ R5, R5, UR46, -R4.reuse ;  /* 0x0000002e05057c23 */ /* 0x100fe20008010804 */
[----:B------:R-:W-:Y:S01]  /*2e70*/  FSEL R33, R33, -INF , P3 ;  /* 0xff80000021217808 */ /* 0x000fe20001800000 */
[----:B------:R-:W-:Y:S01]  /*2e80*/  MUFU.EX2 R7, R7 ;  /* 0x0000000700077308 */ /* 0x000fe20000000800 */
[----:B------:R-:W-:Y:S01]  /*2e90*/  FMNMX.FTZ R10, R32, R21, !PT ;  /* 0x00000015200a7209 */ /* 0x000fe20007810000 */
[--C-:B------:R-:W-:Y:S01]  /*2ea0*/  FFMA.FTZ R9, R9, UR46, -R4.reuse ;  /* 0x0000002e09097c23 */ /* 0x100fe20008010804 */
[----:B------:R-:W-:Y:S01]  /*2eb0*/  ISETP.GT.AND P3, PT, R2, 0x19, PT ;  /* 0x000000190200780c */ /* 0x000fe20003f64270 */
[--C-:B------:R-:W-:Y:S01]  /*2ec0*/  FFMA.FTZ R38, R67, UR46, -R4.reuse ;  /* 0x0000002e43267c23 */ /* 0x100fe20008010804 */
        /* <DEDUP_REMOVED lines=11> */
[----:B------:R-:W1:Y:S01]  /*2f80*/  MUFU.EX2 R8, R8 ;  /* 0x0000000800087308 */ /* 0x000e620000000800 */
        /* <DEDUP_REMOVED lines=9> */
[----:B------:R-:W-:Y:S01]  /*3020*/  MUFU.EX2 R9, R9 ;  /* 0x0000000900097308 */ /* 0x000fe20000000800 */
[----:B------:R-:W-:Y:S01]  /*3030*/  ISETP.GT.AND P3, PT, R2, 0x31, PT ;  /* 0x000000310200780c */ /* 0x000fe20003f64270 */
[----:B------:R-:W-:Y:S01]  /*3040*/  FFMA.FTZ R54, R54, UR46, -R4 ;  /* 0x0000002e36367c23 */ /* 0x000fe20008010804 */
[----:B------:R-:W-:-:S02]  /*3050*/  FMNMX.FTZ R21, R45, R14, !PT ;  /* 0x0000000e2d157209 */ /* 0x000fc40007810000 */
[----:B------:R-:W-:Y:S02]  /*3060*/  FSEL R49, R49, -INF , P3 ;  /* 0xff80000031317808 */ /* 0x000fe40001800000 */
[----:B------:R-:W-:Y:S01]  /*3070*/  FMNMX.FTZ R14, R48, R21, !PT ;  /* 0x00000015300e7209 */ /* 0x000fe20007810000 */
[----:B------:R-:W-:Y:S01]  /*3080*/  MUFU.EX2 R10, R10 ;  /* 0x0000000a000a7308 */ /* 0x000fe20000000800 */
[----:B------:R-:W-:Y:S02]  /*3090*/  ISETP.GT.AND P3, PT, R2, 0x39, PT ;  /* 0x000000390200780c */ /* 0x000fe40003f64270 */
[----:B------:R-:W-:Y:S01]  /*30a0*/  FMNMX.FTZ R21, R49, R14, !PT ;  /* 0x0000000e31157209 */ /* 0x000fe20007810000 */
[----:B------:R-:W-:-:S01]  /*30b0*/  FFMA.FTZ R14, R43, UR46, -R4 ;  /* 0x0000002e2b0e7c23 */ /* 0x000fc20008010804 */
[----:B------:R-:W-:Y:S02]  /*30c0*/  FSEL R53, R53, -INF , P3 ;  /* 0xff80000035357808 */ /* 0x000fe40001800000 */
[----:B------:R-:W-:Y:S01]  /*30d0*/  FMNMX.FTZ R20, R52, R21, !PT ;  /* 0x0000001534147209 */ /* 0x000fe20007810000 */
[----:B------:R-:W-:Y:S01]  /*30e0*/  MUFU.EX2 R11, R11 ;  /* 0x0000000b000b7308 */ /* 0x000fe20000000800 */
[----:B------:R-:W-:-:S02]  /*30f0*/  ISETP.GT.AND P3, PT, R2, 0x41, PT ;  /* 0x000000410200780c */ /* 0x000fc40003f64270 */
[----:B------:R-:W-:Y:S02]  /*3100*/  FMNMX.FTZ R21, R53, R20, !PT ;  /* 0x0000001435157209 */ /* 0x000fe40007810000 */
[----:B------:R-:W-:Y:S02]  /*3110*/  FSEL R57, R57, -INF , P3 ;  /* 0xff80000039397808 */ /* 0x000fe40001800000 */
[----:B------:R-:W-:Y:S01]  /*3120*/  FMNMX.FTZ R20, R56, R21, !PT ;  /* 0x0000001538147209 */ /* 0x000fe20007810000 */
[----:B------:R-:W2:Y:S01]  /*3130*/  MUFU.EX2 R12, R12 ;  /* 0x0000000c000c7308 */ /* 0x000ea20000000800 */
[----:B------:R-:W-:Y:S02]  /*3140*/  ISETP.GT.AND P3, PT, R2, 0x49, PT ;  /* 0x000000490200780c */ /* 0x000fe40003f64270 */
[----:B------:R-:W-:Y:S01]  /*3150*/  FMNMX.FTZ R21, R57, R20, !PT ;  /* 0x0000001439157209 */ /* 0x000fe20007810000 */
[----:B------:R-:W-:-:S01]  /*3160*/  FFMA.FTZ R20, R47, UR46, -R4 ;  /* 0x0000002e2f147c23 */ /* 0x000fc20008010804 */
[----:B------:R-:W-:Y:S01]  /*3170*/  FSEL R61, R61, -INF , P3 ;  /* 0xff8000003d3d7808 */ /* 0x000fe20001800000 */
[----:B------:R-:W-:-:S01]  /*3180*/  FFMA.FTZ R47, R75, UR46, -R4 ;  /* 0x0000002e4b2f7c23 */ /* 0x000fc20008010804 */
[----:B------:R-:W-:Y:S01]  /*3190*/  FMNMX.FTZ R26, R60, R21, !PT ;  /* 0x000000153c1a7209 */ /* 0x000fe20007810000 */
[----:B------:R-:W-:Y:S01]  /*31a0*/  MUFU.EX2 R13, R13 ;  /* 0x0000000d000d7308 */ /* 0x000fe20000000800 */
[----:B------:R-:W-:-:S02]  /*31b0*/  ISETP.GT.AND P3, PT, R2, 0x51, PT ;  /* 0x000000510200780c */ /* 0x000fc40003f64270 */
[----:B------:R-:W-:Y:S02]  /*31c0*/  FMNMX.FTZ R21, R61, R26, !PT ;  /* 0x0000001a3d157209 */ /* 0x000fe40007810000 */
[----:B------:R-:W-:Y:S02]  /*31d0*/  FSEL R65, R65, -INF , P3 ;  /* 0xff80000041417808 */ /* 0x000fe40001800000 */
[----:B------:R-:W-:Y:S01]  /*31e0*/  FMNMX.FTZ R26, R64, R21, !PT ;  /* 0x00000015401a7209 */ /* 0x000fe20007810000 */
[----:B------:R-:W-:Y:S01]  /*31f0*/  MUFU.EX2 R14, R14 ;  /* 0x0000000e000e7308 */ /* 0x000fe20000000800 */
[----:B------:R-:W-:Y:S02]  /*3200*/  ISETP.GT.AND P3, PT, R2, 0x59, PT ;  /* 0x000000590200780c */ /* 0x000fe40003f64270 */
[----:B0-----:R-:W-:Y:S01]  /*3210*/  FMNMX.FTZ R27, R65, R26, !PT ;  /* 0x0000001a411b7209 */ /* 0x001fe20007810000 */
[----:B------:R-:W-:-:S01]  /*3220*/  FFMA.FTZ R26, R51, UR46, -R4 ;  /* 0x0000002e331a7c23 */ /* 0x000fc20008010804 */
[----:B------:R-:W-:Y:S01]  /*3230*/  ISETP.GT.AND P4, PT, R2, 0x60, PT ;  /* 0x000000600200780c */ /* 0x000fe20003f84270 */
[----:B------:R-:W-:-:S01]  /*3240*/  FFMA.FTZ R51, R71, UR46, -R4 ;  /* 0x0000002e47337c23 */ /* 0x000fc20008010804 */
[----:B------:R-:W-:Y:S01]  /*3250*/  FSEL R69, R69, -INF , P3 ;  /* 0xff80000045457808 */ /* 0x000fe20001800000 */
[----:B------:R0:W-:Y:S01]  /*3260*/  MUFU.EX2 R21, R50 ;  /* 0x0000003200157308 */ /* 0x0001e20000000800 */
[----:B------:R-:W-:-:S02]  /*3270*/  FMNMX.FTZ R30, R68, R27, !PT ;  /* 0x0000001b441e7209 */ /* 0x000fc40007810000 */
[----:B------:R-:W-:Y:S02]  /*3280*/  ISETP.GT.AND P3, PT, R2, 0x61, PT ;  /* 0x000000610200780c */ /* 0x000fe40003f64270 */
[----:B------:R-:W-:Y:S02]  /*3290*/  FSEL R72, R72, -INF , P4 ;  /* 0xff80000048487808 */ /* 0x000fe40002000000 */
[----:B------:R-:W-:Y:S01]  /*32a0*/  FMNMX.FTZ R27, R69, R30, !PT ;  /* 0x0000001e451b7209 */ /* 0x000fe20007810000 */
[----:B------:R-:W-:Y:S01]  /*32b0*/  MUFU.EX2 R15, R15 ;  /* 0x0000000f000f7308 */ /* 0x000fe20000000800 */
[----:B------:R-:W-:Y:S01]  /*32c0*/  ISETP.GT.AND P4, PT, R2, 0x68, PT ;  /* 0x000000680200780c */ /* 0x000fe20003f84270 */
[----:B0-----:R-:W-:Y:S01]  /*32d0*/  FFMA.FTZ R50, R74, UR46, -R4 ;  /* 0x0000002e4a327c23 */ /* 0x001fe20008010804 */
[----:B------:R-:W-:Y:S02]  /*32e0*/  FSEL R73, R73, -INF , P3 ;  /* 0xff80000049497808 */ /* 0x000fe40001800000 */
[----:B------:R-:W-:-:S02]  /*32f0*/  FMNMX.FTZ R30, R72, R27, !PT ;  /* 0x0000001b481e7209 */ /* 0x000fc40007810000 */
[----:B------:R-:W-:Y:S01]  /*3300*/  ISETP.GT.AND P3, PT, R2, 0x69, PT ;  /* 0x000000690200780c */ /* 0x000fe20003f64270 */
[----:B------:R-:W0:Y:S01]  /*3310*/  MUFU.EX2 R20, R20 ;  /* 0x0000001400147308 */ /* 0x000e220000000800 */
[----:B------:R-:W-:Y:S02]  /*3320*/  FSEL R76, R76, -INF , P4 ;  /* 0xff8000004c4c7808 */ /* 0x000fe40002000000 */
[----:B------:R-:W-:Y:S01]  /*3330*/  FMNMX.FTZ R31, R73, R30, !PT ;  /* 0x0000001e491f7209 */ /* 0x000fe20007810000 */
[----:B------:R-:W-:-:S01]  /*3340*/  FFMA.FTZ R30, R55, UR46, -R4 ;  /* 0x0000002e371e7c23 */ /* 0x000fc20008010804 */
[----:B------:R-:W-:Y:S01]  /*3350*/  ISETP.GT.AND P4, PT, R2, 0x70, PT ;  /* 0x000000700200780c */ /* 0x000fe20003f84270 */
[----:B------:R-:W-:-:S01]  /*3360*/  FFMA.FTZ R55, R82, UR46, -R4 ;  /* 0x0000002e52377c23 */ /* 0x000fc20008010804 */
        /* <DEDUP_REMOVED lines=12> */
[----:B------:R-:W-:Y:S01]  /*3430*/  FSEL R84, R84, -INF , P4 ;  /* 0xff80000054547808 */ /* 0x000fe20002000000 */
[--C-:B---3--:R-:W-:Y:S01]  /*3440*/  FFMA.FTZ R54, R79, UR46, -R4.reuse ;  /* 0x0000002e4f367c23 */ /* 0x108fe20008010804 */
[----:B------:R-:W-:Y:S01]  /*3450*/  FMNMX.FTZ R35, R81, R34, !PT ;  /* 0x0000002251237209 */ /* 0x000fe20007810000 */
[--C-:B------:R-:W-:Y:S01]  /*3460*/  FFMA.FTZ R34, R59, UR46, -R4.reuse ;  /* 0x0000002e3b227c23 */ /* 0x100fe20008010804 */
[----:B------:R-:W-:Y:S02]  /*3470*/  FSEL R85, R85, -INF , P3 ;  /* 0xff80000055557808 */ /* 0x000fe40001800000 */
[----:B------:R-:W-:Y:S01]  /*3480*/  FMNMX.FTZ R2, R84, R35, !PT ;  /* 0x0000002354027209 */ /* 0x000fe20007810000 */
[----:B------:R-:W-:-:S01]  /*3490*/  FFMA.FTZ R35, R66, UR46, -R4 ;  /* 0x0000002e42237c23 */ /* 0x000fc20008010804 */
[----:B------:R-:W3:Y:S01]  /*34a0*/  MUFU.EX2 R30, R30 ;  /* 0x0000001e001e7308 */ /* 0x000ee20000000800 */
[----:B-1----:R-:W-:-:S02]  /*34b0*/  F2FP.SATFINITE.E4M3.F32.PACK_AB_MERGE_C R149, R8, R7, RZ ;  /* 0x000000070895723e */ /* 0x002fc400048070ff */
[----:B------:R-:W-:Y:S02]  /*34c0*/  FMNMX.FTZ R2, R85, R2, !PT ;  /* 0x0000000255027209 */ /* 0x000fe40007810000 */
[----:B--2---:R-:W-:Y:S02]  /*34d0*/  F2FP.SATFINITE.E4M3.F32.PACK_AB_MERGE_C R151, R12, R11, RZ ;  /* 0x0000000b0c97723e */ /* 0x004fe400048070ff */
[----:B0-----:R-:W-:Y:S01]  /*34e0*/  F2FP.SATFINITE.E4M3.F32.PACK_AB_MERGE_C R145, R20, R15, RZ ;  /* 0x0000000f1491723e */ /* 0x001fe200048070ff */
[----:B------:R-:W0:Y:S01]  /*34f0*/  SHFL.BFLY PT, R43, R2, 0x2, 0x1f ;  /* 0x0c401f00022b7f89 */ /* 0x000e2200000e0000 */
[----:B------:R-:W-:Y:S01]  /*3500*/  MUFU.EX2 R34, R34 ;  /* 0x0000002200227308 */ /* 0x000fe20000000800 */
[----:B------:R-:W-:Y:S02]  /*3510*/  F2FP.SATFINITE.E4M3.F32.PACK_AB_MERGE_C R149, R6, R5, R149 ;  /* 0x000000050695723e */ /* 0x000fe40004807095 */
[----:B------:R-:W-:Y:S02]  /*3520*/  F2FP.SATFINITE.E4M3.F32.PACK_AB_MERGE_C R151, R10, R9, R151 ;  /* 0x000000090a97723e */ /* 0x000fe40004807097 */
[----:B------:R-:W-:-:S03]  /*3530*/  F2FP.SATFINITE.E4M3.F32.PACK_AB_MERGE_C R145, R14, R13, R145 ;  /* 0x0000000d0e91723e */ /* 0x000fc60004807091 */
[----:B------:R-:W-:Y:S01]  /*3540*/  MUFU.EX2 R39, R39 ;  /* 0x0000002700277308 */ /* 0x000fe20000000800 */
[----:B---3--:R-:W-:-:S04]  /*3550*/  F2FP.SATFINITE.E4M3.F32.PACK_AB_MERGE_C R147, R30, R27, RZ ;  /* 0x0000001b1e93723e */ /* 0x008fc800048070ff */
[----:B------:R-:W-:-:S03]  /*3560*/  F2FP.SATFINITE.E4M3.F32.PACK_AB_MERGE_C R147, R26, R21, R147 ;  /* 0x000000151a93723e */ /* 0x000fc60004807093 */
[----:B------:R-:W1:Y:S01]  /*3570*/  MUFU.EX2 R46, R46 ;  /* 0x0000002e002e7308 */ /* 0x000e620000000800 */
[----:B0-----:R-:W-:Y:S01]  /*3580*/  FMNMX.FTZ R58, R2, R43, !PT ;  /* 0x0000002b023a7209 */ /* 0x001fe20007810000 */
[----:B------:R-:W-:-:S06]  /*3590*/  FFMA.FTZ R43, R78, UR46, -R4 ;  /* 0x0000002e4e2b7c23 */ /* 0x000fcc0008010804 */
[----:B------:R-:W-:Y:S01]  /*35a0*/  MUFU.EX2 R35, R35 ;  /* 0x0000002300237308 */ /* 0x000fe20000000800 */
[----:B------:R-:W0:Y:S07]  /*35b0*/  SHFL.BFLY PT, R59, R58, 0x1, 0x1f ;  /* 0x0c201f003a3b7f89 */ /* 0x000e2e00000e0000 */
[----:B------:R-:W-:Y:S01]  /*35c0*/  MUFU.EX2 R38, R38 ;  /* 0x0000002600267308 */ /* 0x000fe20000000800 */
[----:B-1----:R-:W-:-:S04]  /*35d0*/  F2FP.SATFINITE.E4M3.F32.PACK_AB_MERGE_C R141, R46, R39, RZ ;  /* 0x000000272e8d723e */ /* 0x002fc800048070ff */
[----:B------:R-:W-:-:S03]  /*35e0*/  F2FP.SATFINITE.E4M3.F32.PACK_AB_MERGE_C R141, R34, R31, R141 ;  /* 0x0000001f228d723e */ /* 0x000fc6000480708d */
[----:B------:R-:W-:Y:S08]  /*35f0*/  MUFU.EX2 R42, R42 ;  /* 0x0000002a002a7308 */ /* 0x000ff00000000800 */
[----:B------:R-:W-:Y:S01]  /*3600*/  MUFU.EX2 R51, R51 ;  /* 0x0000003300337308 */ /* 0x000fe20000000800 */
[----:B0-----:R-:W-:Y:S01]  /*3610*/  FMNMX.FTZ R2, R58, R59, !PT ;  /* 0x0000003b3a027209 */ /* 0x001fe20007810000 */
[--C-:B------:R-:W-:Y:S01]  /*3620*/  FFMA.FTZ R58, R83, UR46, -R4.reuse ;  /* 0x0000002e533a7c23 */ /* 0x100fe20008010804 */
[----:B------:R-:W-:-:S01]  /*3630*/  FFMA.FTZ R59, R86, UR46, -R4 ;  /* 0x0000002e563b7c23 */ /* 0x000fc20008010804 */
[----:B------:R-:W-:Y:S01]  /*3640*/  FFMA.FTZ R4, R87, UR46, -R4 ;  /* 0x0000002e57047c23 */ /* 0x000fe20008010804 */
        /* <DEDUP_REMOVED lines=19> */
[----:B------:R-:W-:Y:S01]  /*3780*/  FFMA.FTZ R40, R56, UR46, -R62 ;  /* 0x0000002e38287c23 */ /* 0x000fe2000801083e */
[----:B------:R-:W-:-:S01]  /*3790*/  FADD.FTZ R60, R5, R6 ;  /* 0x00000006053c7221 */ /* 0x000fc20000010000 */
        /* <DEDUP_REMOVED lines=20> */
[----:B------:R-:W-:Y:S01]  /*38e0*/  F2FP.SATFINITE.E4M3.F32.PACK_AB_MERGE_C R143, R51, R42, RZ ;  /* 0x0000002a338f723e */ /* 0x000fe200048070ff */
[----:B------:R-:W-:-:S01]  /*38f0*/  FFMA.FTZ R81, R81, UR46, -R62 ;  /* 0x0000002e51517c23 */ /* 0x000fc2000801083e */
[----:B------:R-:W-:Y:S01]  /*3900*/  FADD.FTZ R78, R10, R61 ;  /* 0x0000003d0a4e7221 */ /* 0x000fe20000010000 */
[----:B------:R-:W-:-:S01]  /*3910*/  FFMA.FTZ R61, R69, UR46, -R62 ;  /* 0x0000002e453d7c23 */ /* 0x000fc2000801083e */
[----:B------:R-:W0:Y:S01]  /*3920*/  MUFU.EX2 R28, R28 ;  /* 0x0000001c001c7308 */ /* 0x000e220000000800 */
[----:B-1----:R-:W-:-:S01]  /*3930*/  FADD.FTZ R57, R63, R56 ;  /* 0x000000383f397221 */ /* 0x002fc20000010000 */
[----:B------:R-:W-:-:S02]  /*3940*/  @!P0 VIADD R56, R3, 0x19c40 ;  /* 0x00019c4003388836 */ /* 0x000fc40000000000 */
[----:B------:R-:W-:-:S01]  /*3950*/  FFMA.FTZ R84, R84, UR46, -R62 ;  /* 0x0000002e54547c23 */ /* 0x000fc2000801083e */
[----:B------:R-:W-:Y:S02]  /*3960*/  F2FP.SATFINITE.E4M3.F32.PACK_AB_MERGE_C R143, R38, R35, R143 ;  /* 0x00000023268f723e */ /* 0x000fe4000480708f */
[----:B------:R-:W-:Y:S01]  /*3970*/  @!P0 PRMT R56, RZ, 0x654, R56 ;  /* 0x00000654ff388816 */ /* 0x000fe20000000038 */
[----:B------:R-:W1:Y:S01]  /*3980*/  MUFU.EX2 R29, R29 ;  /* 0x0000001d001d7308 */ /* 0x000e620000000800 */
[----:B--2---:R-:W-:-:S01]  /*3990*/  FADD.FTZ R57, R66, R57 ;  /* 0x0000003942397221 */ /* 0x004fc20000010000 */
[----:B------:R-:W-:Y:S01]  /*39a0*/  F2FP.SATFINITE.E4M3.F32.PACK_AB_MERGE_C R148, R66, R63, RZ ;  /* 0x0000003f4294723e */ /* 0x000fe200048070ff */
[----:B------:R2:W-:Y:S03]  /*39b0*/  @!P0 SYNCS.ARRIVE.TRANS64.RED.A1T0 RZ, [R56+URZ], RZ ;  /* 0x000000ff38ff89a7 */ /* 0x0005e6000810043f */
[----:B------:R-:W-:-:S02]  /*39c0*/  F2FP.SATFINITE.E4M3.F32.PACK_AB_MERGE_C R148, R25, R24, R148 ;  /* 0x000000181994723e */ /* 0x000fc40004807094 */
[----:B------:R-:W3:Y:S01]  /*39d0*/  MUFU.EX2 R67, R67 ;  /* 0x0000004300437308 */ /* 0x000ee20000000800 */
[----:B0-----:R-:W-:-:S01]  /*39e0*/  FADD.FTZ R60, R28, R57 ;  /* 0x000000391c3c7221 */ /* 0x001fc20000010000 */
[----:B------:R-:W-:-:S06]  /*39f0*/  FADD.FTZ R57, R11, R78 ;  /* 0x0000004e0b397221 */ /* 0x000fcc0000010000 */
[----:B------:R-:W0:Y:S01]  /*3a00*/  MUFU.EX2 R70, R70 ;  /* 0x0000004600467308 */ /* 0x000e220000000800 */
[----:B-1----:R-:W-:-:S01]  /*3a10*/  FADD.FTZ R74, R29, R60 ;  /* 0x0000003c1d4a7221 */ /* 0x002fc20000010000 */
[----:B------:R-:W-:-:S06]  /*3a20*/  FFMA.FTZ R60, R68, UR46, -R62 ;  /* 0x0000002e443c7c23 */ /* 0x000fcc000801083e */
        /* <DEDUP_REMOVED lines=9> */
[----:B----4-:R-:W-:-:S01]  /*3ac0*/  FADD.FTZ R64, R12, R57 ;  /* 0x000000390c407221 */ /* 0x010fc20000010000 */
[--C-:B------:R-:W-:Y:S01]  /*3ad0*/  FFMA.FTZ R57, R72, UR46, -R62.reuse ;  /* 0x0000002e48397c23 */ /* 0x100fe2000801083e */
[----:B------:R-:W-:-:S02]  /*3ae0*/  FFMA.FTZ R62, R85, UR46, -R62 ;  /* 0x0000002e553e7c23 */ /* 0x000fc4000801083e */
[----:B------:R-:W-:Y:S01]  /*3af0*/  FADD.FTZ R69, R13, R64 ;  /* 0x000000400d457221 */ /* 0x000fe20000010000 */
[----:B-1----:R-:W-:-:S02]  /*3b00*/  FADD.FTZ R64, R32, R71 ;  /* 0x0000004720407221 */ /* 0x002fc40000010000 */
[----:B------:R-:W1:Y:S01]  /*3b10*/  MUFU.EX2 R36, R36 ;  /* 0x0000002400247308 */ /* 0x000e620000000800 */
[----:B------:R-:W-:-:S01]  /*3b20*/  FADD.FTZ R68, R14, R69 ;  /* 0x000000450e447221 */ /* 0x000fc20000010000 */
[----:B---3--:R-:W-:-:S03]  /*3b30*/  FADD.FTZ R64, R33, R64 ;  /* 0x0000004021407221 */ /* 0x008fc60000010000 */
[----:B------:R-:W-:-:S03]  /*3b40*/  FADD.FTZ R69, R15, R68 ;  /* 0x000000440f457221 */ /* 0x000fc60000010000 */
[----:B------:R-:W3:Y:S08]  /*3b50*/  MUFU.EX2 R37, R37 ;  /* 0x0000002500257308 */ /* 0x000ef00000000800 */
[----:B------:R-:W4:Y:S08]  /*3b60*/  MUFU.EX2 R48, R48 ;  /* 0x0000003000307308 */ /* 0x000f300000000800 */
[----:B--2---:R0:W-:Y:S08]  /*3b70*/  MUFU.EX2 R56, R65 ;  /* 0x0000004100387308 */ /* 0x0041f00000000800 */
[----:B------:R-:W2:Y:S01]  /*3b80*/  MUFU.EX2 R49, R49 ;  /* 0x0000003100317308 */ /* 0x000ea20000000800 */
[----:B0-----:R-:W-:-:S01]  /*3b90*/  FADD.FTZ R65, R41, R64 ;  /* 0x0000004029417221 */ /* 0x001fc20000010000 */
[----:B------:R-:W-:Y:S01]  /*3ba0*/  FADD.FTZ R64, R20, R69 ;  /* 0x0000004514407221 */ /* 0x000fe20000010000 */
[----:B-----5:R-:W-:-:S02]  /*3bb0*/  F2FP.SATFINITE.E4M3.F32.PACK_AB_MERGE_C R41, R44, R41, RZ ;  /* 0x000000292c29723e */ /* 0x020fc400048070ff */
[----:B------:R-:W-:Y:S01]  /*3bc0*/  FADD.FTZ R65, R44, R65 ;  /* 0x000000412c417221 */ /* 0x000fe20000010000 */
[----:B------:R-:W-:-:S01]  /*3bd0*/  FADD.FTZ R69, R21, R64 ;  /* 0x0000004015457221 */ /* 0x000fc20000010000 */
[----:B------:R-:W-:Y:S01]  /*3be0*/  F2FP.SATFINITE.E4M3.F32.PACK_AB_MERGE_C R144, R33, R32, R41 ;  /* 0x000000202190723e */ /* 0x000fe20004807029 */
[----:B------:R-:W0:Y:S01]  /*3bf0*/  MUFU.EX2 R40, R40 ;  /* 0x0000002800287308 */ /* 0x000e220000000800 */
[----:B-1----:R-:W-:-:S01]  /*3c00*/  FADD.FTZ R64, R36, R65 ;  /* 0x0000004124407221 */ /* 0x002fc20000010000 */
[----:B------:R-:W-:-:S03]  /*3c10*/  FADD.FTZ R68, R26, R69 ;  /* 0x000000451a447221 */ /* 0x000fc60000010000 */
[----:B---3--:R-:W-:Y:S01]  /*3c20*/  FADD.FTZ R7, R37, R64 ;  /* 0x0000004025077221 */ /* 0x008fe20000010000 */
[----:B------:R-:W-:-:S02]  /*3c30*/  FADD.FTZ R11, R27, R68 ;  /* 0x000000441b0b7221 */ /* 0x000fc40000010000 */
[----:B------:R-:W1:Y:S01]  /*3c40*/  MUFU.EX2 R45, R45 ;  /* 0x0000002d002d7308 */ /* 0x000e620000000800 */
[----:B----4-:R-:W-:-:S01]  /*3c50*/  FADD.FTZ R12, R48, R7 ;  /* 0x00000007300c7221 */ /* 0x010fc20000010000 */
[----:B------:R-:W-:Y:S01]  /*3c60*/  FADD.FTZ R30, R30, R11 ;  /* 0x0000000b1e1e7221 */ /* 0x000fe20000010000 */
[C---:B--2---:R-:W-:Y:S02]  /*3c70*/  F2FP.SATFINITE.E4M3.F32.PACK_AB_MERGE_C R48, R49.reuse, R48, RZ ;  /* 0x000000303130723e */ /* 0x044fe400048070ff */
[----:B------:R-:W-:Y:S01]  /*3c80*/  FADD.FTZ R7, R49, R12 ;  /* 0x0000000c31077221 */ /* 0x000fe20000010000 */
[----:B------:R-:W-:-:S01]  /*3c90*/  FADD.FTZ R11, R31, R30 ;  /* 0x0000001e1f0b7221 */ /* 0x000fc20000010000 */
[----:B------:R-:W-:Y:S01]  /*3ca0*/  F2FP.SATFINITE.E4M3.F32.PACK_AB_MERGE_C R146, R37, R36, R48 ;  /* 0x000000242592723e */ /* 0x000fe20004807030 */
        /* <DEDUP_REMOVED lines=8> */
[----:B--2---:R-:W-:-:S01]  /*3d30*/  FADD.FTZ R6, R52, R7 ;  /* 0x0000000734067221 */ /* 0x004fc20000010000 */
[----:B------:R-:W-:-:S04]  /*3d40*/  FADD.FTZ R7, R35, R46 ;  /* 0x0000002e23077221 */ /* 0x000fc80000010000 */
[----:B------:R-:W-:Y:S02]  /*3d50*/  FADD.FTZ R7, R38, R7 ;  /* 0x0000000726077221 */ /* 0x000fe40000010000 */
[----:B------:R-:W2:Y:S01]  /*3d60*/  MUFU.EX2 R61, R61 ;  /* 0x0000003d003d7308 */ /* 0x000ea20000000800 */
[----:B0-----:R-:W-:-:S01]  /*3d70*/  FADD.FTZ R6, R53, R6 ;  /* 0x0000000635067221 */ /* 0x001fc20000010000 */
[----:B------:R-:W-:Y:S01]  /*3d80*/  FADD.FTZ R10, R42, R7 ;  /* 0x000000072a0a7221 */ /* 0x000fe20000010000 */
[----:B------:R-:W-:Y:S02]  /*3d90*/  F2FP.SATFINITE.E4M3.F32.PACK_AB_MERGE_C R52, R53, R52, RZ ;  /* 0x000000343534723e */ /* 0x000fe400048070ff */
[----:B------:R-:W-:Y:S01]  /*3da0*/  FADD.FTZ R5, R3, R6 ;  /* 0x0000000603057221 */ /* 0x000fe20000010000 */
[----:B------:R-:W-:-:S01]  /*3db0*/  FADD.FTZ R51, R51, R10 ;  /* 0x0000000a33337221 */ /* 0x000fc20000010000 */
[----:B------:R-:W-:Y:S01]  /*3dc0*/  F2FP.SATFINITE.E4M3.F32.PACK_AB_MERGE_C R140, R45, R40, R52 ;  /* 0x000000282d8c723e */ /* 0x000fe20004807034 */
[----:B------:R-:W0:Y:S01]  /*3dd0*/  MUFU.EX2 R57, R57 ;  /* 0x0000003900397308 */ /* 0x000e220000000800 */
[----:B------:R-:W-:-:S01]  /*3de0*/  FADD.FTZ R5, R56, R5 ;  /* 0x0000000538057221 */ /* 0x000fc20000010000 */
[----:B------:R-:W-:-:S03]  /*3df0*/  FADD.FTZ R10, R50, R51 ;  /* 0x00000033320a7221 */ /* 0x000fc60000010000 */
[----:B-1----:R-:W-:Y:S01]  /*3e00*/  FADD.FTZ R6, R60, R5 ;  /* 0x000000053c067221 */ /* 0x002fe20000010000 */
[----:B------:R-:W-:-:S02]  /*3e10*/  FADD.FTZ R10, R47, R10 ;  /* 0x0000000a2f0a7221 */ /* 0x000fc40000010000 */
        /* <DEDUP_REMOVED lines=13> */
[----:B------:R-:W-:-:S02]  /*3ef0*/  FADD.FTZ R54, R54, R43 ;  /* 0x0000002b36367221 */ /* 0x000fc40000010000 */
[----:B------:R-:W-:Y:S01]  /*3f00*/  MUFU.EX2 R59, R59 ;  /* 0x0000003b003b7308 */ /* 0x000fe20000000800 */
[----:B-1----:R-:W-:-:S07]  /*3f10*/  FADD.FTZ R6, R76, R7 ;  /* 0x000000074c067221 */ /* 0x002fce0000010000 */
        /* <DEDUP_REMOVED lines=11> */
[----:B------:R-:W-:Y:S01]  /*3fd0*/  MUFU.EX2 R84, R84 ;  /* 0x0000005400547308 */ /* 0x000fe20000000800 */
[C---:B0-----:R-:W-:Y:S01]  /*3fe0*/  F2FP.SATFINITE.E4M3.F32.PACK_AB_MERGE_C R139, R58.reuse, R55, R9 ;  /* 0x000000373a8b723e */ /* 0x041fe20004807009 */
[----:B------:R-:W-:-:S04]  /*3ff0*/  FADD.FTZ R58, R58, R7 ;  /* 0x000000073a3a7221 */ /* 0x000fc80000010000 */
[----:B------:R-:W-:Y:S02]  /*4000*/  FADD.FTZ R3, R59, R58 ;  /* 0x0000003a3b037221 */ /* 0x000fe40000010000 */
[----:B------:R-:W0:Y:S01]  /*4010*/  MUFU.EX2 R5, R62 ;  /* 0x0000003e00057308 */ /* 0x000e220000000800 */
[----:B-1----:R-:W-:-:S01]  /*4020*/  FADD.FTZ R7, R81, R6 ;  /* 0x0000000651077221 */ /* 0x002fc20000010000 */
[----:B------:R-:W-:Y:S01]  /*4030*/  FADD.FTZ R3, R4, R3 ;  /* 0x0000000304037221 */ /* 0x000fe20000010000 */
[----:B0-----:R-:W-:Y:S02]  /*4040*/  F2FP.SATFINITE.E4M3.F32.PACK_AB_MERGE_C R6, R5, R84, RZ ;  /* 0x000000540506723e */ /* 0x001fe400048070ff */
[----:B------:R-:W-:Y:S02]  /*4050*/  FADD.FTZ R84, R84, R7 ;  /* 0x0000000754547221 */ /* 0x000fe40000010000 */
[----:B------:R-:W-:Y:S02]  /*4060*/  F2FP.SATFINITE.E4M3.F32.PACK_AB_MERGE_C R138, R81, R80, R6 ;  /* 0x00000050518a723e */ /* 0x000fe40004807006 */
        /* <DEDUP_REMOVED lines=30> */
.L_x_10526:
[----:B------:R-:W-:-:S04]  /*4250*/  UISETP.NE.AND UP1, UPT, UR20, 0x1, UPT ;  /* 0x000000011400788c */ /* 0x000fc8000bf25270 */
[----:B------:R-:W-:-:S04]  /*4260*/  USEL UR48, URZ, 0x1, UP1 ;  /* 0x000000013f307887 */ /* 0x000fc80008800000 */
[----:B------:R-:W-:Y:S01]  /*4270*/  ULOP3.LUT UR48, UR19, UR48, URZ, 0x3c, !UPT ;  /* 0x0000003013307292 */ /* 0x000fe2000f8e3c3f */
[----:B------:R-:W-:Y:S11]  /*4280*/  @!P1 BRA `(.L_x_10517) ;  /* 0x0000000000049947 */ /* 0x000ff60003800000 */
[----:B------:R-:W-:Y:S01]  /*4290*/  BPT.TRAP 0x1 ;  /* 0x000000040000795c */ /* 0x000fe20000300000 */
.L_x_10517:
        /* <DEDUP_REMOVED lines=9> */
.L_x_10518:
[----:B-1----:R-:W-:Y:S05]  /*4330*/  @P3 BRA `(.L_x_10519) ;  /* 0x0000000000083947 */ /* 0x002fea0003800000 */
[----:B------:R-:W1:Y:S02]  /*4340*/  SYNCS.PHASECHK.TRANS64.TRYWAIT P3, [UR21+0x19c30], R0 ;  /* 0x019c3000ff0075a7 */ /* 0x000e640008060155 */
[----:B-1----:R-:W-:Y:S05]  /*4350*/  @!P3 BRA `(.L_x_10520) ;  /* 0x000000e00028b947 */ /* 0x002fea0003800000 */
.L_x_10519:
        /* <DEDUP_REMOVED lines=17> */
.L_x_10521:
[----:B------:R-:W-:Y:S01]  /*4470*/  ULEA UR11, UR20, UR51, 0x3 ;  /* 0x00000033140b7291 */ /* 0x000fe2000f8e183f */
[----:B01----:R-:W-:-:S05]  /*4480*/  IMAD.U32 R0, RZ, RZ, UR19 ;  /* 0x00000013ff007e24 */ /* 0x003fca000f8e00ff */
[----:B------:R-:W-:-:S04]  /*4490*/  SHF.L.U32 R0, R0, 0x1f, RZ ;  /* 0x0000001f00007819 */ /* 0x000fc800000006ff */
[----:B------:R0:W1:Y:S01]  /*44a0*/  SYNCS.PHASECHK.TRANS64.TRYWAIT P3, [UR11+0x19c50], R0 ;  /* 0x019c5000ff0075a7 */ /* 0x000062000806014b */
[----:B------:R-:W-:Y:S05]  /*44b0*/  @!P1 BRA `(.L_x_10522) ;  /* 0x0000000000049947 */ /* 0x000fea0003800000 */
[----:B------:R-:W-:Y:S01]  /*44c0*/  BPT.TRAP 0x1 ;  /* 0x000000040000795c */ /* 0x000fe20000300000 */
.L_x_10522:
[----:B-1----:R-:W-:Y:S05]  /*44d0*/  @P3 BRA `(.L_x_10523) ;  /* 0x0000000000083947 */ /* 0x002fea0003800000 */
[----:B------:R-:W1:Y:S02]  /*44e0*/  SYNCS.PHASECHK.TRANS64.TRYWAIT P3, [UR11+0x19c50], R0 ;  /* 0x019c5000ff0075a7 */ /* 0x000e64000806014b */
[----:B-1----:R-:W-:Y:S05]  /*44f0*/  @!P3 BRA `(.L_x_10524) ;  /* 0x000000dc00d8b947 */ /* 0x002fea0003800000 */
.L_x_10523:
[----:B------:R-:W-:Y:S01]  /*4500*/  UIADD3 UR6, UR51, 0x3000, URZ ;  /* 0x0000300033067890 */ /* 0x000fe2000fffe03f */
[----:B------:R-:W-:Y:S01]  /*4510*/  WARPGROUP.ARRIVE ;  /* 0x00000000000079c5 */ /* 0x000fe20000000000 */
[----:B------:R-:W-:Y:S01]  /*4520*/  UMOV UR7, 0x40000040 ;  /* 0x4000004000077882 */ /* 0x000fe20000000000 */
[----:B-1----:R-:W-:Y:S01]  /*4530*/  VIADD R2, R17, UR41 ;  /* 0x0000002911027c36 */ /* 0x002fe20008000000 */
[----:B------:R-:W-:Y:S01]  /*4540*/  USHF.R.U32.HI UR6, URZ, 0x4, UR6 ;  /* 0x000000043f067899 */ /* 0x000fe20008011606 */
[----:B------:R-:W-:-:S03]  /*4550*/  IMAD.U32 R11, RZ, RZ, UR46 ;  /* 0x0000002eff0b7e24 */ /* 0x000fc6000f8e00ff */
[----:B------:R-:W-:-:S04]  /*4560*/  ULOP3.LUT UR6, UR6, 0x3fff, URZ, 0xc0, !UPT ;  /* 0x00003fff06067892 */ /* 0x000fc8000f8ec03f */
        /* <DEDUP_REMOVED lines=28> */
[C---:B------:R-:W-:Y:S01]  /*4730*/  ISETP.GT.AND P4, PT, R7.reuse, 0x1, PT ;  /* 0x000000010700780c */ /* 0x040fe20003f84270 */
[----:B-1----:R-:W-:Y:S01]  /*4740*/  IMAD.IADD R9, R0, 0x1, R9 ;  /* 0x0000000100097824 */ /* 0x002fe200078e0209 */
[----:B------:R-:W-:Y:S02]  /*4750*/  ISETP.GT.AND P3, PT, R7, RZ, PT ;  /* 0x000000ff0700720c */ /* 0x000fe40003f64270 */
        /* <DEDUP_REMOVED lines=8> */
[----:B------:R-:W-:Y:S02]  /*47e0*/  FMNMX.FTZ R8, R24, R6, !PT ;  /* 0x0000000618087209 */ /* 0x000fe40007810000 */
[----:B------:R-:W-:-:S02]  /*47f0*/  FSEL R37, R37, -INF , P4 ;  /* 0xff80000025257808 */ /* 0x000fc40002000000 */
[----:B------:R-:W-:Y:S02]  /*4800*/  ISETP.GT.AND P4, PT, R7, 0x21, PT ;  /* 0x000000210700780c */ /* 0x000fe40003f84270 */
[----:B------:R-:W-:Y:S02]  /*4810*/  FSEL R28, R28, -INF , P3 ;  /* 0xff8000001c1c7808 */ /* 0x000fe40001800000 */
[----:B------:R-:W-:Y:S02]  /*4820*/  FSEL R41, R41, -INF , P4 ;  /* 0xff80000029297808 */ /* 0x000fe40002000000 */
[----:B------:R-:W-:Y:S02]  /*4830*/  ISETP.GT.AND P4, PT, R7, 0x29, PT ;  /* 0x000000290700780c */ /* 0x000fe40003f84270 */
[----:B------:R-:W-:Y:S02]  /*4840*/  FMNMX.FTZ R8, R25, R8, !PT ;  /* 0x0000000819087209 */ /* 0x000fe40007810000 */
        /* <DEDUP_REMOVED lines=16> */
[----:B------:R-:W-:Y:S02]  /*4950*/  FSEL R61, R61, -INF , P4 ;  /* 0xff8000003d3d7808 */ /* 0x000fe40002000000 */
[C---:B------:R-:W-:Y:S01]  /*4960*/  ISETP.GT.AND P4, PT, R7.reuse, 0x51, PT ;  /* 0x000000510700780c */ /* 0x040fe20003f84270 */
[----:B------:R-:W-:Y:S02]  /*4970*/  WARPGROUP.DEPBAR.LE gsb0, 0x0 ;  /* 0x00008000000079c5 */ /* 0x000fe40000010000 */
[----:B------:R-:W-:Y:S01]  /*4980*/  ISETP.GT.AND P3, PT, R7, 0x20, PT ;  /* 0x000000200700780c */ /* 0x000fe20003f64270 */
[----:B------:R-:W-:Y:S01]  /*4990*/  WARPGROUP.ARRIVE ;  /* 0x00000000000079c5 */ /* 0x000fe20000000000 */
[----:B------:R-:W-:-:S02]  /*49a0*/  FMNMX.FTZ R8, R36, R8, !PT ;  /* 0x0000000824087209 */ /* 0x000fc40007810000 */
[----:B------:R-:W-:Y:S02]  /*49b0*/  FSEL R65, R65, -INF , P4 ;  /* 0xff80000041417808 */ /* 0x000fe40002000000 */
[C---:B------:R-:W-:Y:S01]  /*49c0*/  ISETP.GT.AND P4, PT, R7.reuse, 0x59, PT ;  /* 0x000000590700780c */ /* 0x040fe20003f84270 */
[----:B------:R-:W-:Y:S01]  /*49d0*/  QGMMA.64x96x32.F32.E4M3.E4M3 R88, R136, gdesc[UR4], R88, gsb0 ;  /* 0x0160000488587df3 */ /* 0x000fe20008000858 */
[----:B------:R-:W-:Y:S02]  /*49e0*/  ISETP.GT.AND P5, PT, R7, 0x69, PT ;  /* 0x000000690700780c */ /* 0x000fe40003fa4270 */
[----:B------:R-:W-:Y:S02]  /*49f0*/  FSEL R40, R40, -INF , P3 ;  /* 0xff80000028287808 */ /* 0x000fe40001800000 */
[----:B------:R-:W-:Y:S02]  /*4a00*/  FMNMX.FTZ R8, R37, R8, !PT ;  /* 0x0000000825087209 */ /* 0x000fe40007810000 */
[----:B------:R-:W-:-:S02]  /*4a10*/  FSEL R69, R69, -INF , P4 ;  /* 0xff80000045457808 */ /* 0x000fc40002000000 */
[----:B------:R-:W-:Y:S02]  /*4a20*/  ISETP.GT.AND P4, PT, R7, 0x61, PT ;  /* 0x000000610700780c */ /* 0x000fe40003f84270 */
[----:B------:R-:W-:Y:S02]  /*4a30*/  FSEL R77, R77, -INF , P5 ;  /* 0xff8000004d4d7808 */ /* 0x000fe40002800000 */
[C---:B------:R-:W-:Y:S02]  /*4a40*/  ISETP.GT.AND P3, PT, R7.reuse, 0x28, PT ;  /* 0x000000280700780c */ /* 0x040fe40003f64270 */
[----:B------:R-:W-:Y:S02]  /*4a50*/  FMNMX.FTZ R8, R40, R8, !PT ;  /* 0x0000000828087209 */ /* 0x000fe40007810000 */
[C---:B------:R-:W-:Y:S02]  /*4a60*/  ISETP.GT.AND P5, PT, R7.reuse, 0x79, PT ;  /* 0x000000790700780c */ /* 0x040fe40003fa4270 */
[----:B------:R-:W-:-:S02]  /*4a70*/  ISETP.GT.AND P6, PT, R7, 0x68, PT ;  /* 0x000000680700780c */ /* 0x000fc40003fc4270 */
[----:B------:R-:W-:Y:S02]  /*4a80*/  FSEL R73, R73, -INF , P4 ;  /* 0xff80000049497808 */ /* 0x000fe40002000000 */
[----:B------:R-:W-:Y:S02]  /*4a90*/  FSEL R44, R44, -INF , P3 ;  /* 0xff8000002c2c7808 */ /* 0x000fe40001800000 */
[----:B------:R-:W-:Y:S02]  /*4aa0*/  FMNMX.FTZ R8, R41, R8, !PT ;  /* 0x0000000829087209 */ /* 0x000fe40007810000 */
[----:B------:R-:W-:Y:S02]  /*4ab0*/  ISETP.GT.AND P4, PT, R7, 0x71, PT ;  /* 0x000000710700780c */ /* 0x000fe40003f84270 */
[----:B------:R-:W-:Y:S02]  /*4ac0*/  FSEL R85, R85, -INF , P5 ;  /* 0xff80000055557808 */ /* 0x000fe40002800000 */
[----:B------:R-:W-:-:S02]  /*4ad0*/  ISETP.GT.AND P5, PT, R9, RZ, PT ;  /* 0x000000ff0900720c */ /* 0x000fc40003fa4270 */
[----:B------:R-:W-:Y:S02]  /*4ae0*/  FSEL R76, R76, -INF , P6 ;  /* 0xff8000004c4c7808 */ /* 0x000fe40003000000 */
[C---:B------:R-:W-:Y:S02]  /*4af0*/  ISETP.GT.AND P3, PT, R7.reuse, 0x30, PT ;  /* 0x000000300700780c */ /* 0x040fe40003f64270 */
[----:B------:R-:W-:Y:S02]  /*4b00*/  FMNMX.FTZ R8, R44, R8, !PT ;  /* 0x000000082c087209 */ /* 0x000fe40007810000 */
[----:B------:R-:W-:Y:S02]  /*4b10*/  ISETP.GT.AND P6, PT, R7, 0x78, PT ;  /* 0x000000780700780c */ /* 0x000fe40003fc4270 */
[----:B------:R-:W-:Y:S02]  /*4b20*/  FSEL R81, R81, -INF , P4 ;  /* 0xff80000051517808 */ /* 0x000fe40002000000 */
[----:B------:R-:W-:-:S02]  /*4b30*/  ISETP.GT.AND P4, PT, R9, 0x1, PT ;  /* 0x000000010900780c */ /* 0x000fc40003f84270 */
[----:B------:R-:W-:Y:S02]  /*4b40*/  FSEL R26, R26, -INF , P5 ;  /* 0xff8000001a1a7808 */ /* 0x000fe40002800000 */
[----:B------:R-:W-:Y:S02]  /*4b50*/  FSEL R48, R48, -INF , P3 ;  /* 0xff80000030307808 */ /* 0x000fe40001800000 */
[----:B------:R-:W-:Y:S02]  /*4b60*/  FMNMX.FTZ R8, R45, R8, !PT ;  /* 0x000000082d087209 */ /* 0x000fe40007810000 */
[----:B------:R-:W-:Y:S02]  /*4b70*/  FSEL R84, R84, -INF , P6 ;  /* 0xff80000054547808 */ /* 0x000fe40003000000 */
[----:B------:R-:W-:Y:S02]  /*4b80*/  ISETP.GT.AND P6, PT, R9, 0x8, PT ;  /* 0x000000080900780c */ /* 0x000fe40003fc4270 */
[----:B------:R-:W-:-:S02]  /*4b90*/  FSEL R27, R27, -INF , P4 ;  /* 0xff8000001b1b7808 */ /* 0x000fc40002000000 */
[----:B------:R-:W-:Y:S02]  /*4ba0*/  FMNMX.FTZ R0, R26, R5, !PT ;  /* 0x000000051a007209 */ /* 0x000fe40007810000 */
[----:B------:R-:W-:Y:S02]  /*4bb0*/  ISETP.GT.AND P3, PT, R7, 0x38, PT ;  /* 0x000000380700780c */ /* 0x000fe40003f64270 */
[----:B------:R-:W-:Y:S02]  /*4bc0*/  FMNMX.FTZ R8, R48, R8, !PT ;  /* 0x0000000830087209 */ /* 0x000fe40007810000 */
[----:B------:R-:W-:Y:S02]  /*4bd0*/  ISETP.GT.AND P5, PT, R9, 0x9, PT ;  /* 0x000000090900780c */ /* 0x000fe40003fa4270 */
[----:B------:R-:W-:Y:S02]  /*4be0*/  FSEL R30, R30, -INF , P6 ;  /* 0xff8000001e1e7808 */ /* 0x000fe40003000000 */
[----:B------:R-:W-:-:S02]  /*4bf0*/  FMNMX.FTZ R15, R27, R0, !PT ;  /* 0x000000001b0f7209 */ /* 0x000fc40007810000 */
[----:B------:R-:W-:Y:S02]  /*4c00*/  FSEL R52, R52, -INF , P3 ;  /* 0xff80000034347808 */ /* 0x000fe40001800000 */
[----:B------:R-:W-:Y:S02]  /*4c10*/  FMNMX.FTZ R8, R49, R8, !PT ;  /* 0x0000000831087209 */ /* 0x000fe40007810000 */
[----:B------:R-:W-:Y:S02]  /*4c20*/  ISETP.GT.AND P4, PT, R9, 0x10, PT ;  /* 0x000000100900780c */ /* 0x000fe40003f84270 */
[----:B------:R-:W-:Y:S02]  /*4c30*/  FSEL R31, R31, -INF , P5 ;  /* 0xff8000001f1f7808 */ /* 0x000fe40002800000 */
[----:B------:R-:W-:Y:S02]  /*4c40*/  FMNMX.FTZ R0, R30, R15, !PT ;  /* 0x0000000f1e007209 */ /* 0x000fe40007810000 */
[----:B------:R-:W-:-:S02]  /*4c50*/  ISETP.GT.AND P3, PT, R7, 0x40, PT ;  /* 0x000000400700780c */ /* 0x000fc40003f64270 */
[----:B------:R-:W-:Y:S02]  /*4c60*/  FMNMX.FTZ R8, R52, R8, !PT ;  /* 0x0000000834087209 */ /* 0x000fe40007810000 */
[----:B------:R-:W-:Y:S02]  /*4c70*/  ISETP.GT.AND P6, PT, R9, 0x11, PT ;  /* 0x000000110900780c */ /* 0x000fe40003fc4270 */
        /* <DEDUP_REMOVED lines=8> */
[----:B------:R-:W-:Y:S02]  /*4d00*/  FMNMX.FTZ R8, R56, R8, !PT ;  /* 0x0000000838087209 */ /* 0x000fe40007810000 */
[----:B------:R-:W-:-:S02]  /*4d10*/  ISETP.GT.AND P4, PT, R9, 0x19, PT ;  /* 0x000000190900780c */ /* 0x000fc40003f84270 */
[----:B------:R-:W-:Y:S02]  /*4d20*/  FSEL R38, R38, -INF , P5 ;  /* 0xff80000026267808 */ /* 0x000fe40002800000 */
[----:B------:R-:W-:Y:S02]  /*4d30*/  FMNMX.FTZ R15, R35, R0, !PT ;  /* 0x00000000230f7209 */ /* 0x000fe40007810000 */
[----:B------:R-:W-:Y:S01]  /*4d40*/  FSEL R60, R60, -INF , P3 ;  /* 0xff8000003c3c7808 */ /* 0x000fe20001800000 */
[----:B------:R-:W-:Y:S02]  /*4d50*/  WARPGROUP.DEPBAR.LE gsb0, 0x0 ;  /* 0x00008000000079c5 */ /* 0x000fe40000010000 */
[----:B------:R-:W-:Y:S02]  /*4d60*/  FMNMX.FTZ R8, R57, R8, !PT ;  /* 0x0000000839087209 */ /* 0x000fe40007810000 */
        /* <DEDUP_REMOVED lines=28> */
[----:B------:R-:W-:Y:S02]  /*4f30*/  FSEL R72, R72, -INF , P3 ;  /* 0xff80000048487808 */ /* 0x000fe40001800000 */
[----:B------:R-:W-:Y:S02]  /*4f40*/  FMNMX.FTZ R8, R69, R8, !PT ;  /* 0x0000000845087209 */ /* 0x000fe40007810000 */
[----:B------:R-:W-:Y:S02]  /*4f50*/  ISETP.GT.AND P6, PT, R9, 0x38, PT ;  /* 0x000000380900780c */ /* 0x000fe40003fc4270 */
[----:B------:R-:W-:-:S02]  /*4f60*/  FSEL R51, R51, -INF , P4 ;  /* 0xff80000033337808 */ /* 0x000fc40002000000 */
[----:B------:R-:W-:Y:S02]  /*4f70*/  FMNMX.FTZ R0, R50, R15, !PT ;  /* 0x0000000f32007209 */ /* 0x000fe40007810000 */
[----:B------:R-:W-:Y:S02]  /*4f80*/  FMNMX.FTZ R8, R72, R8, !PT ;  /* 0x0000000848087209 */ /* 0x000fe40007810000 */
[----:B------:R-:W-:Y:S02]  /*4f90*/  ISETP.GT.AND P5, PT, R9, 0x39, PT ;  /* 0x000000390900780c */ /* 0x000fe40003fa4270 */
[----:B------:R-:W-:Y:S02]  /*4fa0*/  FSEL R54, R54, -INF , P6 ;  /* 0xff80000036367808 */ /* 0x000fe40003000000 */
[----:B------:R-:W-:Y:S02]  /*4fb0*/  FMNMX.FTZ R15, R51, R0, !PT ;  /* 0x00000000330f7209 */ /* 0x000fe40007810000 */
        /* <DEDUP_REMOVED lines=27> */
[----:B------:R-:W-:Y:S02]  /*5170*/  ISETP.GT.AND P4, PT, R9, 0x58, PT ;  /* 0x000000580900780c */ /* 0x000fe40003f84270 */
[----:B------:R-:W-:Y:S01]  /*5180*/  FSEL R67, R67, -INF , P5 ;  /* 0xff80000043437808 */ /* 0x000fe20002800000 */
[----:B------:R-:W0:Y:S01]  /*5190*/  SHFL.BFLY PT, R8, R7, 0x2, 0x1f ;  /* 0x0c401f0007087f89 */ /* 0x000e2200000e0000 */
        /* <DEDUP_REMOVED lines=21> */
[C---:B------:R-:W-:Y:S02]  /*52f0*/  ISETP.GT.AND P5, PT, R9.reuse, 0x78, PT ;  /* 0x000000780900780c */ /* 0x040fe40003fa4270 */
[----:B------:R-:W-:Y:S02]  /*5300*/  ISETP.GT.AND P4, PT, R9, 0x79, PT ;  /* 0x000000790900780c */ /* 0x000fe40003f84270 */
[----:B0-----:R-:W-:Y:S02]  /*5310*/  FMNMX.FTZ R8, R7, R8, !PT ;  /* 0x0000000807087209 */ /* 0x001fe40007810000 */
[----:B------:R-:W-:Y:S02]  /*5320*/  FMNMX.FTZ R9, R79, R0, !PT ;  /* 0x000000004f097209 */ /* 0x000fe40007810000 */
[----:B------:R-:W-:Y:S01]  /*5330*/  FSEL R83, R83, -INF , P6 ;  /* 0xff80000053537808 */ /* 0x000fe20003000000 */
[----:B------:R-:W0:Y:S01]  /*5340*/  SHFL.BFLY PT, R7, R8, 0x1, 0x1f ;  /* 0x0c201f0008077f89 */ /* 0x000e2200000e0000 */
[----:B------:R-:W-:-:S02]  /*5350*/  FMNMX.FTZ R0, R82, R9, !PT ;  /* 0x0000000952007209 */ /* 0x000fc40007810000 */
[----:B------:R-:W-:Y:S02]  /*5360*/  FSEL R86, R86, -INF , P5 ;  /* 0xff80000056567808 */ /* 0x000fe40002800000 */
[----:B------:R-:W-:Y:S02]  /*5370*/  FMNMX.FTZ R15, R83, R0, !PT ;  /* 0x00000000530f7209 */ /* 0x000fe40007810000 */
[----:B------:R-:W-:Y:S02]  /*5380*/  FSEL R87, R87, -INF , P4 ;  /* 0xff80000057577808 */ /* 0x000fe40002000000 */
[----:B------:R-:W-:-:S04]  /*5390*/  FMNMX.FTZ R0, R86, R15, !PT ;  /* 0x0000000f56007209 */ /* 0x000fc80007810000 */
[----:B------:R-:W-:-:S05]  /*53a0*/  FMNMX.FTZ R0, R87, R0, !PT ;  /* 0x0000000057007209 */ /* 0x000fca0007810000 */
[----:B------:R-:W1:Y:S01]  /*53b0*/  SHFL.BFLY PT, R21, R0, 0x2, 0x1f ;  /* 0x0c401f0000157f89 */ /* 0x000e6200000e0000 */
[----:B0-----:R-:W-:-:S04]  /*53c0*/  FMNMX.FTZ R2, R8, R7, !PT ;  /* 0x0000000708027209 */ /* 0x001fc80007810000 */
[C---:B------:R-:W-:Y:S01]  /*53d0*/  FSETP.NEU.FTZ.AND P3, PT, R2.reuse, -INF , PT ;  /* 0xff8000000200780b */ /* 0x040fe20003f7d000 */
[----:B------:R-:W-:-:S05]  /*53e0*/  FFMA.FTZ R10, R2, R11, -8 ;  /* 0xc1000000020a7423 */ /* 0x000fca000001000b */
[----:B------:R-:W-:-:S05]  /*53f0*/  FSEL R7, R10, RZ, P3 ;  /* 0x000000ff0a077208 */ /* 0x000fca0001800000 */
[--C-:B------:R-:W-:Y:S01]  /*5400*/  FFMA.FTZ R11, R24, UR46, -R7.reuse ;  /* 0x0000002e180b7c23 */ /* 0x100fe20008010807 */
[----:B------:R-:W-:-:S01]  /*5410*/  FFMA.FTZ R57, R57, UR46, -R7 ;  /* 0x0000002e39397c23 */ /* 0x000fc20008010807 */
[--C-:B------:R-:W-:Y:S01]  /*5420*/  FFMA.FTZ R8, R25, UR46, -R7.reuse ;  /* 0x0000002e19087c23 */ /* 0x100fe20008010807 */
[----:B-1----:R-:W-:Y:S01]  /*5430*/  FMNMX.FTZ R24, R0, R21, !PT ;  /* 0x0000001500187209 */ /* 0x002fe20007810000 */
[--C-:B------:R-:W-:Y:S01]  /*5440*/  FFMA.FTZ R25, R65, UR46, -R7.reuse ;  /* 0x0000002e41197c23 */ /* 0x100fe20008010807 */
[----:B------:R0:W-:Y:S01]  /*5450*/  MUFU.EX2 R9, R57 ;  /* 0x0000003900097308 */ /* 0x0001e20000000800 */
[----:B------:R-:W-:Y:S02]  /*5460*/  IMAD.U32 R65, RZ, RZ, UR46 ;  /* 0x0000002eff417e24 */ /* 0x000fe4000f8e00ff */
[--C-:B------:R-:W-:Y:S01]  /*5470*/  FFMA.FTZ R13, R29, UR46, -R7.reuse ;  /* 0x0000002e1d0d7c23 */ /* 0x100fe20008010807 */
[----:B------:R-:W-:-:S01]  /*5480*/  FFMA.FTZ R29, R69, UR46, -R7 ;  /* 0x0000002e451d7c23 */ /* 0x000fc20008010807 */
[--C-:B------:R-:W-:Y:S01]  /*5490*/  FFMA.FTZ R20, R68, UR46, -R7.reuse ;  /* 0x0000002e44147c23 */ /* 0x100fe20008010807 */
[----:B------:R-:W-:Y:S01]  /*54a0*/  FSEL R69, R2, RZ, P3 ;  /* 0x000000ff02457208 */ /* 0x000fe20001800000 */
[--C-:B------:R-:W-:Y:S01]  /*54b0*/  FFMA.FTZ R21, R72, UR46, -R7.reuse ;  /* 0x0000002e48157c23 */ /* 0x100fe20008010807 */
[----:B------:R-:W-:-:S01]  /*54c0*/  FFMA.FTZ R10, R28, UR46, -R7 ;  /* 0x0000002e1c0a7c23 */ /* 0x000fc20008010807 */
[----:B------:R-:W-:Y:S01]  /*54d0*/  MUFU.EX2 R11, R11 ;  /* 0x0000000b000b7308 */ /* 0x000fe20000000800 */
[----:B0-----:R-:W0:Y:S01]  /*54e0*/  SHFL.BFLY PT, R57, R24, 0x1, 0x1f ;  /* 0x0c201f0018397f89 */ /* 0x001e2200000e0000 */
[----:B------:R-:W-:-:S01]  /*54f0*/  FADD.FTZ R69, -R69, R6 ;  /* 0x0000000645457221 */ /* 0x000fc20000010100 */
        /* <DEDUP_REMOVED lines=22> */
[----:B0-----:R-:W-:Y:S01]  /*5660*/  FMNMX.FTZ R0, R24, R57, !PT ;  /* 0x0000003918007209 */ /* 0x001fe20007810000 */
[--C-:B------:R-:W-:Y:S01]  /*5670*/  FFMA.FTZ R64, R80, UR46, -R7.reuse ;  /* 0x0000002e50407c23 */ /* 0x100fe20008010807 */
[----:B------:R-:W-:-:S01]  /*5680*/  FFMA.FTZ R81, R81, UR46, -R7 ;  /* 0x0000002e51517c23 */ /* 0x000fc20008010807 */
[--C-:B------:R-:W-:Y:S01]  /*5690*/  FFMA.FTZ R24, R84, UR46, -R7.reuse ;  /* 0x0000002e54187c23 */ /* 0x100fe20008010807 */
[C---:B------:R-:W-:Y:S01]  /*56a0*/  FSETP.NEU.FTZ.AND P4, PT, R0.reuse, -INF , PT ;  /* 0xff8000000000780b */ /* 0x040fe20003f9d000 */
[----:B------:R-:W-:Y:S01]  /*56b0*/  FFMA.FTZ R65, R0, R65, -8 ;  /* 0xc100000000417423 */ /* 0x000fe20000010041 */
[----:B------:R-:W-:-:S01]  /*56c0*/  FFMA.FTZ R7, R85, UR46, -R7 ;  /* 0x0000002e55077c23 */ /* 0x000fc20008010807 */
[----:B------:R-:W-:Y:S01]  /*56d0*/  MUFU.EX2 R32, R32 ;  /* 0x0000002000207308 */ /* 0x000fe20000000800 */
[----:B------:R-:W-:-:S02]  /*56e0*/  FSEL R68, R0, RZ, P4 ;  /* 0x000000ff00447208 */ /* 0x000fc40002000000 */
[----:B------:R-:W-:-:S03]  /*56f0*/  FSEL R65, R65, RZ, P4 ;  /* 0x000000ff41417208 */ /* 0x000fc60002000000 */
[----:B------:R-:W-:Y:S02]  /*5700*/  FADD.FTZ R68, -R68, R5 ;  /* 0x0000000544447221 */ /* 0x000fe40000010100 */
[----:B------:R-:W-:-:S01]  /*5710*/  FFMA.FTZ R72, R54, UR46, -R65 ;  /* 0x0000002e36487c23 */ /* 0x000fc20008010841 */
[----:B------:R-:W-:Y:S01]  /*5720*/  FMUL.FTZ R54, R69, UR46 ;  /* 0x0000002e45367c20 */ /* 0x000fe20008410000 */
[----:B------:R-:W-:-:S01]  /*5730*/  FFMA.FTZ R26, R26, UR46, -R65 ;  /* 0x0000002e1a1a7c23 */ /* 0x000fc20008010841 */
[----:B------:R-:W-:Y:S01]  /*5740*/  FMUL.FTZ R5, R68, UR46 ;  /* 0x0000002e44057c20 */ /* 0x000fe20008410000 */
        /* <DEDUP_REMOVED lines=25> */
[----:B------:R-:W-:-:S02]  /*58e0*/  FFMA.FTZ R83, R83, UR46, -R65 ;  /* 0x0000002e53537c23 */ /* 0x000fc40008010841 */
[----:B------:R-:W0:Y:S08]  /*58f0*/  MUFU.EX2 R27, R27 ;  /* 0x0000001b001b7308 */ /* 0x000e300000000800 */
[----:B------:R-:W2:Y:S01]  /*5900*/  MUFU.EX2 R30, R30 ;  /* 0x0000001e001e7308 */ /* 0x000ea20000000800 */
[----:B-1----:R-:W-:-:S07]  /*5910*/  FFMA.FTZ R4, R5, R3, R26 ;  /* 0x0000000305047223 */ /* 0x002fce000001001a */
        /* <DEDUP_REMOVED lines=39> */
[----:B------:R-:W-:Y:S01]  /*5b90*/  MUFU.EX2 R50, R50 ;  /* 0x0000003200327308 */ /* 0x000fe20000000800 */
[----:B-1----:R-:W-:-:S01]  /*5ba0*/  FADD.FTZ R71, R47, R70 ;  /* 0x000000462f477221 */ /* 0x002fc20000010000 */
[----:B------:R-:W-:-:S06]  /*5bb0*/  FFMA.FTZ R70, R74, UR46, -R65 ;  /* 0x0000002e4a467c23 */ /* 0x000fcc0008010841 */
[----:B------:R-:W1:Y:S01]  /*5bc0*/  MUFU.EX2 R49, R49 ;  /* 0x0000003100317308 */ /* 0x000e620000000800 */
[----:B0-----:R-:W-:-:S07]  /*5bd0*/  FADD.FTZ R4, R48, R3 ;  /* 0x0000000330047221 */ /* 0x001fce0000010000 */
[----:B------:R-:W-:Y:S08]  /*5be0*/  MUFU.EX2 R51, R51 ;  /* 0x0000003300337308 */ /* 0x000ff00000000800 */
[----:B------:R-:W0:Y:S01]  /*5bf0*/  MUFU.EX2 R52, R52 ;  /* 0x0000003400347308 */ /* 0x000e220000000800 */
[----:B-1----:R-:W-:-:S07]  /*5c00*/  FADD.FTZ R3, R49, R4 ;  /* 0x0000000431037221 */ /* 0x002fce0000010000 */
[----:B------:R1:W2:Y:S08]  /*5c10*/  MUFU.EX2 R6, R72 ;  /* 0x0000004800067308 */ /* 0x0002b00000000800 */
[----:B------:R-:W3:Y:S01]  /*5c20*/  MUFU.EX2 R53, R53 ;  /* 0x0000003500357308 */ /* 0x000ee20000000800 */
[----:B-1----:R-:W-:-:S01]  /*5c30*/  FADD.FTZ R72, R50, R71 ;  /* 0x0000004732487221 */ /* 0x002fc20000010000 */
[----:B0-----:R-:W-:Y:S01]  /*5c40*/  FADD.FTZ R4, R52, R3 ;  /* 0x0000000334047221 */ /* 0x001fe20000010000 */
[----:B------:R-:W-:-:S02]  /*5c50*/  FFMA.FTZ R71, R75, UR46, -R65 ;  /* 0x0000002e4b477c23 */ /* 0x000fc40008010841 */
[----:B------:R-:W-:-:S03]  /*5c60*/  FADD.FTZ R73, R51, R72 ;  /* 0x0000004833497221 */ /* 0x000fc60000010000 */
[----:B------:R-:W0:Y:S01]  /*5c70*/  MUFU.EX2 R55, R55 ;  /* 0x0000003700377308 */ /* 0x000e220000000800 */
[----:B--2---:R-:W-:-:S07]  /*5c80*/  FADD.FTZ R72, R6, R73 ;  /* 0x0000004906487221 */ /* 0x004fce0000010000 */
[----:B------:R-:W1:Y:S01]  /*5c90*/  MUFU.EX2 R56, R56 ;  /* 0x0000003800387308 */ /* 0x000e620000000800 */
[----:B---3--:R-:W-:-:S07]  /*5ca0*/  FADD.FTZ R3, R53, R4 ;  /* 0x0000000435037221 */ /* 0x008fce0000010000 */
[----:B------:R-:W2:Y:S01]  /*5cb0*/  MUFU.EX2 R58, R58 ;  /* 0x0000003a003a7308 */ /* 0x000ea20000000800 */
[----:B0-----:R-:W-:-:S01]  /*5cc0*/  FADD.FTZ R73, R55, R72 ;  /* 0x0000004837497221 */ /* 0x001fc20000010000 */
[----:B------:R-:W-:-:S06]  /*5cd0*/  FFMA.FTZ R72, R78, UR46, -R65 ;  /* 0x0000002e4e487c23 */ /* 0x000fcc0008010841 */
[----:B------:R-:W0:Y:S01]  /*5ce0*/  MUFU.EX2 R59, R59 ;  /* 0x0000003b003b7308 */ /* 0x000e220000000800 */
[----:B-1----:R-:W-:-:S04]  /*5cf0*/  FADD.FTZ R4, R56, R3 ;  /* 0x0000000338047221 */ /* 0x002fc80000010000 */
[----:B------:R-:W-:-:S03]  /*5d00*/  FADD.FTZ R3, R9, R4 ;  /* 0x0000000409037221 */ /* 0x000fc60000010000 */
        /* <DEDUP_REMOVED lines=36> */
[----:B--2---:R-:W-:-:S01]  /*5f50*/  FADD.FTZ R4, R70, R3 ;  /* 0x0000000346047221 */ /* 0x004fc20000010000 */
[----:B------:R-:W-:-:S05]  /*5f60*/  @!P0 VIADD R3, R78, 0x19c40 ;  /* 0x00019c404e038836 */ /* 0x000fca0000000000 */
[----:B------:R-:W-:Y:S01]  /*5f70*/  @!P0 PRMT R3, RZ, 0x654, R3 ;  /* 0x00000654ff038816 */ /* 0x000fe20000000003 */
[----:B------:R-:W2:Y:S01]  /*5f80*/  MUFU.EX2 R60, R60 ;  /* 0x0000003c003c7308 */ /* 0x000ea20000000800 */
[----:B0-----:R-:W-:-:S02]  /*5f90*/  FADD.FTZ R77, R28, R77 ;  /* 0x0000004d1c4d7221 */ /* 0x001fc40000010000 */
[----:B------:R0:W-:Y:S05]  /*5fa0*/  @!P0 SYNCS.ARRIVE.TRANS64.RED.A1T0 RZ, [R3+URZ], RZ ;  /* 0x000000ff03ff89a7 */ /* 0x0001ea000810043f */
[----:B------:R-:W3:Y:S01]  /*5fb0*/  MUFU.EX2 R72, R72 ;  /* 0x0000004800487308 */ /* 0x000ee20000000800 */
[----:B-1----:R-:W-:-:S07]  /*5fc0*/  FADD.FTZ R79, R71, R4 ;  /* 0x00000004474f7221 */ /* 0x002fce0000010000 */
        /* <DEDUP_REMOVED lines=24> */
.L_x_10525:
        /* <DEDUP_REMOVED lines=8> */
[----:B------:R-:W-:Y:S01]  /*61d0*/  UMOV UR19, UR48 ;  /* 0x0000003000137c82 */ /* 0x000fe20008000000 */
[----:B------:R-:W-:Y:S01]  /*61e0*/  F2FP.SATFINITE.E4M3.F32.PACK_AB_MERGE_C R36, R37, R36, RZ ;  /* 0x000000242524723e */ /* 0x000fe200048070ff */
[----:B------:R-:W-:Y:S01]  /*61f0*/  UMOV UR20, UR36 ;  /* 0x0000002400147c82 */ /* 0x000fe20008000000 */
        /* <DEDUP_REMOVED lines=80> */
.L_x_10516:
[----:B------:R-:W-:-:S06]  /*6700*/  UISETP.GE.AND UP0, UPT, UR18, UR52, UPT ;  /* 0x000000341200728c */ /* 0x000fcc000bf06270 */
[----:B------:R-:W-:-:S13]  /*6710*/  PLOP3.LUT P2, PT, PT, PT, UP0, 0x80, 0x0 ;  /* 0x000000000000781c */ /* 0x000fda0003f4f008 */
[----:B------:R-:W-:Y:S05]  /*6720*/  @!P2 BRA `(.L_x_10527) ;  /* 0x0000001800eca947 */ /* 0x000fea0003800000 */
[----:B------:R-:W-:Y:S01]  /*6730*/  IMAD.MOV.U32 R5, RZ, RZ, R0 ;  /* 0x000000ffff057224 */ /* 0x000fe200078e0000 */
[----:B------:R-:W-:Y:S01]  /*6740*/  UMOV UR17, UR48 ;  /* 0x0000003000117c82 */ /* 0x000fe20008000000 */
[----:B------:R-:W-:Y:S01]  /*6750*/  IMAD.MOV.U32 R6, RZ, RZ, R2 ;  /* 0x000000ffff067224 */ /* 0x000fe200078e0002 */
[----:B------:R-:W-:-:S06]  /*6760*/  UMOV UR19, UR36 ;  /* 0x0000002400137c82 */ /* 0x000fcc0008000000 */
.L_x_10537:
[----:B------:R-:W-:-:S04]  /*6770*/  UIADD3 UR36, UR19, 0x1, URZ ;  /* 0x0000000113247890 */ /* 0x000fc8000fffe03f */
[----:B------:R-:W-:-:S04]  /*6780*/  UISETP.NE.AND UP0, UPT, UR36, 0x2, UPT ;  /* 0x000000022400788c */ /* 0x000fc8000bf05270 */
[----:B------:R-:W-:Y:S02]  /*6790*/  USEL UR48, URZ, 0x1, UP0 ;  /* 0x000000013f307887 */ /* 0x000fe40008000000 */
[----:B------:R-:W-:Y:S02]  /*67a0*/  USEL UR36, UR36, URZ, UP0 ;  /* 0x0000003f24247287 */ /* 0x000fe40008000000 */
[----:B------:R-:W-:Y:S01]  /*67b0*/  ULOP3.LUT UR48, UR17, UR48, URZ, 0x3c, !UPT ;  /* 0x0000003011307292 */ /* 0x000fe2000f8e3c3f */
[----:B------:R-:W-:Y:S11]  /*67c0*/  @!P1 BRA `(.L_x_10528) ;  /* 0x0000000000049947 */ /* 0x000ff60003800000 */
[----:B------:R-:W-:Y:S01]  /*67d0*/  BPT.TRAP 0x1 ;  /* 0x000000040000795c */ /* 0x000fe20000300000 */
.L_x_10528:
[----:B------:R-:W-:Y:S01]  /*67e0*/  ULEA UR6, UR36, UR51, 0x3 ;  /* 0x0000003324067291 */ /* 0x000fe2000f8e183f */
[----:B------:R-:W-:-:S05]  /*67f0*/  IMAD.U32 R0, RZ, RZ, UR48 ;  /* 0x00000030ff007e24 */ /* 0x000fca000f8e00ff */
[----:B------:R-:W-:-:S04]  /*6800*/  SHF.L.U32 R0, R0, 0x1f, RZ ;  /* 0x0000001f00007819 */ /* 0x000fc800000006ff */
[----:B------:R0:W1:Y:S01]  /*6810*/  SYNCS.PHASECHK.TRANS64.TRYWAIT P2, [UR6+0x19c30], R0 ;  /* 0x019c3000ff0075a7 */ /* 0x0000620008040146 */
[----:B------:R-:W-:Y:S05]  /*6820*/  @!P1 BRA `(.L_x_10529) ;  /* 0x0000000000049947 */ /* 0x000fea0003800000 */
[----:B------:R-:W-:Y:S01]  /*6830*/  BPT.TRAP 0x1 ;  /* 0x000000040000795c */ /* 0x000fe20000300000 */
.L_x_10529:
[----:B-1----:R-:W-:Y:S05]  /*6840*/  @P2 BRA `(.L_x_10530) ;  /* 0x0000000000082947 */ /* 0x002fea0003800000 */
[----:B------:R-:W1:Y:S02]  /*6850*/  SYNCS.PHASECHK.TRANS64.TRYWAIT P2, [UR6+0x19c30], R0 ;  /* 0x019c3000ff0075a7 */ /* 0x000e640008040146 */
[----:B-1----:R-:W-:Y:S05]  /*6860*/  @!P2 BRA `(.L_x_10531) ;  /* 0x000000bc0014a947 */ /* 0x002fea0003800000 */
.L_x_10530:
        /* <DEDUP_REMOVED lines=17> */
.L_x_10532:
[----:B------:R-:W-:Y:S01]  /*6980*/  ULEA UR11, UR19, UR51, 0x3 ;  /* 0x00000033130b7291 */ /* 0x000fe2000f8e183f */
[----:B01----:R-:W-:-:S05]  /*6990*/  IMAD.U32 R0, RZ, RZ, UR17 ;  /* 0x00000011ff007e24 */ /* 0x003fca000f8e00ff */
[----:B------:R-:W-:-:S04]  /*69a0*/  SHF.L.U32 R0, R0, 0x1f, RZ ;  /* 0x0000001f00007819 */ /* 0x000fc800000006ff */
[----:B------:R0:W1:Y:S01]  /*69b0*/  SYNCS.PHASECHK.TRANS64.TRYWAIT P2, [UR11+0x19c50], R0 ;  /* 0x019c5000ff0075a7 */ /* 0x000062000804014b */
[----:B------:R-:W-:Y:S05]  /*69c0*/  @!P1 BRA `(.L_x_10533) ;  /* 0x0000000000049947 */ /* 0x000fea0003800000 */
[----:B------:R-:W-:Y:S01]  /*69d0*/  BPT.TRAP 0x1 ;  /* 0x000000040000795c */ /* 0x000fe20000300000 */
.L_x_10533:
[----:B-1----:R-:W-:Y:S05]  /*69e0*/  @P2 BRA `(.L_x_10534) ;  /* 0x0000000000082947 */ /* 0x002fea0003800000 */
[----:B------:R-:W1:Y:S02]  /*69f0*/  SYNCS.PHASECHK.TRANS64.TRYWAIT P2, [UR11+0x19c50], R0 ;  /* 0x019c5000ff0075a7 */ /* 0x000e64000804014b */
[----:B-1----:R-:W-:Y:S05]  /*6a00*/  @!P2 BRA `(.L_x_10535) ;  /* 0x000000b800c4a947 */ /* 0x002fea0003800000 */
.L_x_10534:
        /* <DEDUP_REMOVED lines=96> */
[----:B------:R-:W-:Y:S02]  /*7010*/  IMAD.U32 R65, RZ, RZ, UR46 ;  /* 0x0000002eff417e24 */ /* 0x000fe4000f8e00ff */
[----:B------:R-:W-:-:S01]  /*7020*/  FFMA.FTZ R29, R29, UR46, -R7 ;  /* 0x0000002e1d1d7c23 */ /* 0x000fc20008010807 */
[----:B------:R-:W-:Y:S01]  /*7030*/  MUFU.EX2 R5, R11 ;  /* 0x0000000b00057308 */ /* 0x000fe20000000800 */
[----:B------:R-:W-:-:S01]  /*7040*/  FFMA.FTZ R8, R24, UR46, -R7 ;  /* 0x0000002e18087c23 */ /* 0x000fc20008010807 */
[----:B------:R-:W-:Y:S01]  /*7050*/  FFMA.FTZ R65, R0, R65, -8 ;  /* 0xc100000000417423 */ /* 0x000fe20000010041 */
[----:B------:R-:W-:Y:S01]  /*7060*/  FMUL.FTZ R6, R6, UR46 ;  /* 0x0000002e06067c20 */ /* 0x000fe20008410000 */
[--C-:B------:R-:W-:Y:S01]  /*7070*/  FFMA.FTZ R10, R28, UR46, -R7.reuse ;  /* 0x0000002e1c0a7c23 */ /* 0x100fe20008010807 */
[----:B------:R-:W-:-:S01]  /*7080*/  FFMA.FTZ R12, R32, UR46, -R7 ;  /* 0x0000002e200c7c23 */ /* 0x000fc20008010807 */
[--C-:B------:R-:W-:Y:S01]  /*7090*/  FFMA.FTZ R13, R33, UR46, -R7.reuse ;  /* 0x0000002e210d7c23 */ /* 0x100fe20008010807 */
        /* <DEDUP_REMOVED lines=10> */
[----:B0-----:R-:W-:-:S01]  /*7140*/  FFMA.FTZ R29, R49, UR46, -R7 ;  /* 0x0000002e311d7c23 */ /* 0x001fc20008010807 */
[----:B------:R-:W-:Y:S01]  /*7150*/  FFMA.FTZ R49, R69, UR46, -R7 ;  /* 0x0000002e45317c23 */ /* 0x000fe20008010807 */
        /* <DEDUP_REMOVED lines=31> */
[----:B------:R-:W2:Y:S01]  /*7350*/  MUFU.EX2 R26, R26 ;  /* 0x0000001a001a7308 */ /* 0x000ea20000000800 */
[----:B0-----:R-:W-:-:S01]  /*7360*/  FFMA.FTZ R3, R6, R3, R69 ;  /* 0x0000000306037223 */ /* 0x001fc20000010045 */
[--C-:B------:R-:W-:Y:S01]  /*7370*/  FFMA.FTZ R52, R72, UR46, -R7.reuse ;  /* 0x0000002e48347c23 */ /* 0x100fe20008010807 */
[----:B------:R-:W-:-:S01]  /*7380*/  FFMA.FTZ R40, R60, UR46, -R7 ;  /* 0x0000002e3c287c23 */ /* 0x000fc20008010807 */
[----:B------:R-:W-:Y:S01]  /*7390*/  FFMA.FTZ R41, R61, UR46, -R7 ;  /* 0x0000002e3d297c23 */ /* 0x000fe20008010807 */
[----:B------:R-:W-:Y:S01]  /*73a0*/  QGMMA.64x96x32.F32.E4M3.E4M3 R88, R140, gdesc[UR4], R88, gsb0 ;  /* 0x016000048c587df3 */ /* 0x000fe20008000858 */
[----:B-1----:R-:W-:-:S01]  /*73b0*/  FADD.FTZ R73, R9, R4 ;  /* 0x0000000409497221 */ /* 0x002fc20000010000 */
[----:B------:R-:W-:Y:S01]  /*73c0*/  UIADD3 UR6, UR10, 0x6, URZ ;  /* 0x000000060a067890 */ /* 0x000fe2000fffe03f */
[----:B------:R-:W0:Y:S01]  /*73d0*/  MUFU.EX2 R10, R10 ;  /* 0x0000000a000a7308 */ /* 0x000e220000000800 */
[----:B------:R-:W-:Y:S01]  /*73e0*/  UMOV UR7, 0x40000040 ;  /* 0x4000004000077882 */ /* 0x000fe20000000000 */
[--C-:B------:R-:W-:Y:S01]  /*73f0*/  FFMA.FTZ R44, R64, UR46, -R7.reuse ;  /* 0x0000002e402c7c23 */ /* 0x100fe20008010807 */
[----:B------:R-:W-:-:S01]  /*7400*/  FFMA.FTZ R56, R76, UR46, -R7 ;  /* 0x0000002e4c387c23 */ /* 0x000fc20008010807 */
[--C-:B------:R-:W-:Y:S01]  /*7410*/  FFMA.FTZ R57, R77, UR46, -R7.reuse ;  /* 0x0000002e4d397c23 */ /* 0x100fe20008010807 */
        /* <DEDUP_REMOVED lines=8> */
[----:B------:R-:W-:-:S03]  /*74a0*/  FFMA.FTZ R7, R85, UR46, -R7 ;  /* 0x0000002e55077c23 */ /* 0x000fc60008010807 */
        /* <DEDUP_REMOVED lines=64> */
[----:B------:R-:W-:-:S06]  /*78b0*/  WARPGROUP.DEPBAR.LE gsb0, 0x0 ;  /* 0x00008000000079c5 */ /* 0x000fcc0000010000 */
        /* <DEDUP_REMOVED lines=26> */
[----:B------:R-:W-:-:S05]  /*7a60*/  IMAD.U32 R3, RZ, RZ, UR36 ;  /* 0x00000024ff037e24 */ /* 0x000fca000f8e00ff */
[----:B------:R-:W-:Y:S01]  /*7a70*/  @!P0 LEA R3, R3, UR51, 0x3 ;  /* 0x0000003303038c11 */ /* 0x000fe2000f8e18ff */
[----:B------:R-:W2:Y:S01]  /*7a80*/  MUFU.EX2 R49, R49 ;  /* 0x0000003100317308 */ /* 0x000ea20000000800 */
[----:B0-----:R-:W-:-:S03]  /*7a90*/  FADD.FTZ R76, R48, R75 ;  /* 0x0000004b304c7221 */ /* 0x001fc60000010000 */
[----:B------:R-:W-:-:S04]  /*7aa0*/  @!P0 VIADD R3, R3, 0x19c40 ;  /* 0x00019c4003038836 */ /* 0x000fc80000000000 */
[----:B------:R-:W0:Y:S01]  /*7ab0*/  MUFU.EX2 R68, R68 ;  /* 0x0000004400447308 */ /* 0x000e220000000800 */
[----:B-1----:R-:W-:-:S01]  /*7ac0*/  FADD.FTZ R75, R67, R4 ;  /* 0x00000004434b7221 */ /* 0x002fc20000010000 */
[----:B------:R-:W-:-:S04]  /*7ad0*/  @!P0 PRMT R3, RZ, 0x654, R3 ;  /* 0x00000654ff038816 */ /* 0x000fc80000000003 */
[----:B------:R1:W-:Y:S02]  /*7ae0*/  @!P0 SYNCS.ARRIVE.TRANS64.RED.A1T0 RZ, [R3+URZ], RZ ;  /* 0x000000ff03ff89a7 */ /* 0x0003e4000810043f */
        /* <DEDUP_REMOVED lines=36> */
.L_x_10536:
        /* <DEDUP_REMOVED lines=91> */
.L_x_10527:
[----:B------:R-:W-:Y:S06]  /*82e0*/  BAR.ARV 0x8, 0x200 ;  /* 0x0208000000007b1d */ /* 0x000fec0000002000 */
[----:B------:R-:W-:Y:S05]  /*82f0*/  @!P1 BRA `(.L_x_10538) ;  /* 0x0000000000049947 */ /* 0x000fea0003800000 */
[----:B------:R-:W-:Y:S01]  /*8300*/  BPT.TRAP 0x1 ;  /* 0x000000040000795c */ /* 0x000fe20000300000 */
.L_x_10538:
[----:B------:R-:W-:Y:S01]  /*8310*/  ULEA UR5, UR36, UR51, 0x3 ;  /* 0x0000003324057291 */ /* 0x000fe2000f8e183f */
[----:B------:R-:W-:-:S05]  /*8320*/  IMAD.U32 R5, RZ, RZ, UR48 ;  /* 0x00000030ff057e24 */ /* 0x000fca000f8e00ff */
[----:B------:R-:W-:-:S04]  /*8330*/  SHF.L.U32 R5, R5, 0x1f, RZ ;  /* 0x0000001f05057819 */ /* 0x000fc800000006ff */
[----:B------:R0:W1:Y:S01]  /*8340*/  SYNCS.PHASECHK.TRANS64.TRYWAIT P0, [UR5+0x19c50], R5 ;  /* 0x019c5005ff0075a7 */ /* 0x0000620008000145 */
[----:B------:R-:W-:Y:S05]  /*8350*/  @!P1 BRA `(.L_x_10539) ;  /* 0x0000000000049947 */ /* 0x000fea0003800000 */
[----:B------:R-:W-:Y:S01]  /*8360*/  BPT.TRAP 0x1 ;  /* 0x000000040000795c */ /* 0x000fe20000300000 */
.L_x_10539:
[----:B-1----:R-:W-:Y:S05]  /*8370*/  @P0 BRA `(.L_x_10540) ;  /* 0x0000000000080947 */ /* 0x002fea0003800000 */
[----:B------:R-:W1:Y:S02]  /*8380*/  SYNCS.PHASECHK.TRANS64.TRYWAIT P0, [UR5+0x19c50], R5 ;  /* 0x019c5005ff0075a7 */ /* 0x000e640008000145 */
[----:B-1----:R-:W-:Y:S05]  /*8390*/  @!P0 BRA `(.L_x_10541) ;  /* 0x000000a000788947 */ /* 0x002fea0003800000 */
.L_x_10540:
[----:B------:R-:W-:Y:S01]  /*83a0*/  UIADD3 UR51, UR51, 0x3000, URZ ;  /* 0x0000300033337890 */ /* 0x000fe2000fffe03f */
[----:B------:R-:W-:Y:S01]  /*83b0*/  WARPGROUP.ARRIVE ;  /* 0x00000000000079c5 */ /* 0x000fe20000000000 */
[----:B------:R-:W-:Y:S01]  /*83c0*/  ULDC.64 UR8, c[0x0][0x9a0] ;  /* 0x0002680000087ab9 */ /* 0x000fe20000000a00 */
[----:B------:R-:W-:Y:S01]  /*83d0*/  UMOV UR7, 0x40000040 ;  /* 0x4000004000077882 */ /* 0x000fe20000000000 */
[----:B------:R-:W-:Y:S01]  /*83e0*/  USHF.R.U32.HI UR51, URZ, 0x4, UR51 ;  /* 0x000000043f337899 */ /* 0x000fe20008011633 */
[----:B------:R-:W-:-:S03]  /*83f0*/  ISETP.NE.U32.AND P0, PT, RZ, UR8, PT ;  /* 0x00000008ff007c0c */ /* 0x000fc6000bf05070 */
[----:B------:R-:W-:Y:S01]  /*8400*/  ULOP3.LUT UR51, UR51, 0x3fff, URZ, 0xc0, !UPT ;  /* 0x00003fff33337892 */ /* 0x000fe2000f8ec03f */
[----:B------:R-:W-:-:S03]  /*8410*/  ISETP.NE.AND.EX P0, PT, RZ, UR9, PT, P0 ;  /* 0x00000009ff007c0c */ /* 0x000fc6000bf05300 */
[----:B------:R-:W-:-:S04]  /*8420*/  ULOP3.LUT UR4, UR51, 0x10000, URZ, 0xfc, !UPT ;  /* 0x0001000033047892 */ /* 0x000fc8000f8efc3f */
[----:B------:R-:W-:-:S06]  /*8430*/  UIMAD UR4, UR36, 0x300, UR4 ;  /* 0x00000300240478a4 */ /* 0x000fcc000f8e0204 */
[----:B------:R-:W2:Y:S01]  /*8440*/  @P0 LDC.64 R10, c[0x0][0x9c8] ;  /* 0x00027200ff0a0b82 */ /* 0x000ea20000000a00 */
[----:B------:R-:W-:Y:S02]  /*8450*/  UMOV UR6, UR4 ;  /* 0x0000000400067c82 */ /* 0x000fe40008000000 */
[----:B------:R-:W-:Y:S05]  /*8460*/  QGMMA.64x96x32.F32.E4M3.E4M3 R88, R148, gdesc[UR4], R88, gsb0 ;  /* 0x0160000494587df3 */ /* 0x000fea0008000858 */
        /* <DEDUP_REMOVED lines=18> */
[----:B------:R-:W1:Y:S04]  /*8590*/  SHFL.BFLY PT, R9, R4, 0x2, 0x1f ;  /* 0x0c401f0004097f89 */ /* 0x000e6800000e0000 */
[----:B------:R-:W3:Y:S01]  /*85a0*/  SHFL.BFLY PT, R8, R3, 0x2, 0x1f ;  /* 0x0c401f0003087f89 */ /* 0x000ee200000e0000 */
[----:B------:R-:W-:Y:S02]  /*85b0*/  WARPGROUP.DEPBAR.LE gsb0, 0x0 ;  /* 0x00008000000079c5 */ /* 0x000fe40000010000 */
[----:B------:R-:W-:-:S06]  /*85c0*/  WARPGROUP.ARRIVE ;  /* 0x00000000000079c5 */ /* 0x000fcc0000000000 */
[----:B------:R-:W-:Y:S01]  /*85d0*/  QGMMA.64x96x32.F32.E4M3.E4M3 R88, R140, gdesc[UR4], R88, gsb0 ;  /* 0x016000048c587df3 */ /* 0x000fe20008000858 */
        /* <DEDUP_REMOVED lines=38> */
.L_x_10542:
        /* <DEDUP_REMOVED lines=58> */
.L_x_10509:
        /* <DEDUP_REMOVED lines=93> */
[----:B------:R-:W-:Y:S01]  /*91b0*/  IMAD.X R9, RZ, RZ, R11, P4 ;  /* 0x000000ffff097224 */ /* 0x000fe200020e060b */
[----:B------:R-:W-:Y:S01]  /*91c0*/  LOP3.LUT R5, R10, 0x180, RZ, 0xc0, !PT ;  /* 0x000001800a057812 */ /* 0x000fe200078ec0ff */
[----:B------:R-:W-:Y:S01]  /*91d0*/  SHFL.IDX PT, R56, R75, R14, 0x1c1f ;  /* 0x001c1f0e4b387589 */ /* 0x000fe200000e0000 */
[----:B------:R-:W-:-:S02]  /*91e0*/  LOP3.LUT R12, R2, R21, RZ, 0x3c, !PT ;  /* 0x00000015020c7212 */ /* 0x000fc400078e3cff */
[----:B------:R-:W-:Y:S01]  /*91f0*/  LOP3.LUT R4, R103, 0x180, RZ, 0xc0, !PT ;  /* 0x0000018067047812 */ /* 0x000fe200078ec0ff */
[----:B------:R-:W-:Y:S01]  /*9200*/  SHFL.IDX PT, R86, R85, R14, 0x1c1f ;  /* 0x001c1f0e55567589 */ /* 0x000fe200000e0000 */
[----:B------:R-:W-:Y:S02]  /*9210*/  IADD3 R105, P1, R10, 0x6020, RZ ;  /* 0x000060200a697810 */ /* 0x000fe40007f3e0ff */
[----:B------:R-:W-:Y:S01]  /*9220*/  LOP3.LUT R2, R101, 0x180, RZ, 0xc0, !PT ;  /* 0x0000018065027812 */ /* 0x000fe200078ec0ff */
[----:B------:R-:W-:Y:S01]  /*9230*/  SHFL.IDX PT, R64, R135, R54, 0x1c1f ;  /* 0x001c1f3687407589 */ /* 0x000fe200000e0000 */
[----:B------:R-:W-:Y:S01]  /*9240*/  LOP3.LUT R21, R38, 0x180, RZ, 0xc0, !PT ;  /* 0x0000018026157812 */ /* 0x000fe200078ec0ff */
[----:B------:R-:W-:Y:S01]  /*9250*/  IMAD.X R81, RZ, RZ, R11, P1 ;  /* 0x000000ffff517224 */ /* 0x000fe200008e060b */
[----:B------:R-:W-:Y:S01]  /*9260*/  SHF.R.U64 R5, R5, 0x3, RZ ;  /* 0x0000000305057819 */ /* 0x000fe200000012ff */
[----:B------:R-:W2:Y:S01]  /*9270*/  SHFL.IDX PT, R24, R24, R54, 0x1c1f ;  /* 0x001c1f3618187589 */ /* 0x000ea200000e0000 */
[----:B------:R-:W-:-:S02]  /*9280*/  SHF.R.U64 R4, R4, 0x3, RZ ;  /* 0x0000000304047819 */ /* 0x000fc400000012ff */
[----:B------:R-:W-:Y:S01]  /*9290*/  LOP3.LUT R42, R105, 0x180, RZ, 0xc0, !PT ;  /* 0x00000180692a7812 */ /* 0x000fe200078ec0ff */
[----:B------:R-:W3:Y:S01]  /*92a0*/  SHFL.IDX PT, R45, R45, R54, 0x1c1f ;  /* 0x001c1f362d2d7589 */ /* 0x000ee200000e0000 */
[----:B------:R-:W-:Y:S02]  /*92b0*/  SHF.R.U64 R2, R2, 0x3, RZ ;  /* 0x0000000302027819 */ /* 0x000fe400000012ff */
[----:B------:R-:W-:Y:S01]  /*92c0*/  SHF.R.U64 R21, R21, 0x3, RZ ;  /* 0x0000000315157819 */ /* 0x000fe200000012ff */
[----:B------:R-:W-:Y:S01]  /*92d0*/  SHFL.IDX PT, R53, R53, R14, 0x1c1f ;  /* 0x001c1f0e35357589 */ /* 0x000fe200000e0000 */
[----:B------:R-:W-:Y:S01]  /*92e0*/  LOP3.LUT R10, R5, R10, RZ, 0x3c, !PT ;  /* 0x0000000a050a7212 */ /* 0x000fe200078e3cff */
[----:B------:R-:W-:Y:S01]  /*92f0*/  IMAD.X R5, RZ, RZ, R11, P2 ;  /* 0x000000ffff057224 */ /* 0x000fe200010e060b */
[----:B------:R-:W-:Y:S01]  /*9300*/  LOP3.LUT R6, R4, R103, RZ, 0x3c, !PT ;  /* 0x0000006704067212 */ /* 0x000fe200078e3cff */
[----:B------:R-:W-:Y:S01]  /*9310*/  SHFL.IDX PT, R52, R55, R14, 0x1c1f ;  /* 0x001c1f0e37347589 */ /* 0x000fe200000e0000 */
[----:B------:R-:W-:-:S02]  /*9320*/  SHF.R.U64 R42, R42, 0x3, RZ ;  /* 0x000000032a2a7819 */ /* 0x000fc400000012ff */
[----:B------:R-:W-:Y:S01]  /*9330*/  LOP3.LUT R8, R2, R101, RZ, 0x3c, !PT ;  /* 0x0000006502087212 */ /* 0x000fe200078e3cff */
[----:B------:R2:W-:Y:S01]  /*9340*/  SHFL.IDX PT, R62, R77, R14, 0x1c1f ;  /* 0x001c1f0e4d3e7589 */ /* 0x0005e200000e0000 */
[----:B------:R-:W-:Y:S02]  /*9350*/  LOP3.LUT R4, R21, R38, RZ, 0x3c, !PT ;  /* 0x0000002615047212 */ /* 0x000fe400078e3cff */
[----:B------:R-:W-:Y:S01]  /*9360*/  MOV R82, R12 ;  /* 0x0000000c00527202 */ /* 0x000fe20000000f00 */
[----:B------:R-:W4:Y:S01]  /*9370*/  SHFL.IDX PT, R66, R25, R54, 0x1c1f ;  /* 0x001c1f3619427589 */ /* 0x000f2200000e0000 */
[----:B------:R-:W-:Y:S02]  /*9380*/  LOP3.LUT R80, R42, R105, RZ, 0x3c, !PT ;  /* 0x000000692a507212 */ /* 0x000fe400078e3cff */
[----:B------:R-:W-:Y:S01]  /*9390*/  MOV R10, R10 ;  /* 0x0000000a000a7202 */ /* 0x000fe20000000f00 */
[----:B------:R-:W-:Y:S01]  /*93a0*/  SHFL.IDX PT, R12, R59, R14, 0x1c1f ;  /* 0x001c1f0e3b0c7589 */ /* 0x000fe200000e0000 */
[----:B------:R-:W-:-:S02]  /*93b0*/  MOV R2, R8 ;  /* 0x0000000800027202 */ /* 0x000fc40000000f00 */
[----:B------:R-:W-:Y:S01]  /*93c0*/  MOV R21, R6 ;  /* 0x0000000600157202 */ /* 0x000fe20000000f00 */
[----:B------:R-:W-:Y:S01]  /*93d0*/  SHFL.IDX PT, R59, R95, R14, 0x1c1f ;  /* 0x001c1f0e5f3b7589 */ /* 0x000fe200000e0000 */
[----:B------:R-:W-:Y:S02]  /*93e0*/  MOV R38, R4 ;  /* 0x0000000400267202 */ /* 0x000fe40000000f00 */
[----:B------:R-:W-:Y:S01]  /*93f0*/  MOV R80, R80 ;  /* 0x0000005000507202 */ /* 0x000fe20000000f00 */
[----:B------:R-:W4:Y:S01]  /*9400*/  SHFL.IDX PT, R57, R28, R54, 0x1c1f ;  /* 0x001c1f361c397589 */ /* 0x000f2200000e0000 */
[----:B0-----:R-:W-:Y:S02]  /*9410*/  SEL R76, R74, R15, P0 ;  /* 0x0000000f4a4c7207 */ /* 0x001fe40000000000 */
[----:B-1----:R-:W-:Y:S01]  /*9420*/  SEL R72, R73, R44, P0 ;  /* 0x0000002c49487207 */ /* 0x002fe20000000000 */
[----:B------:R-:W-:Y:S01]  /*9430*/  SHFL.IDX PT, R85, R32, R54, 0x1c1f ;  /* 0x001c1f3620557589 */ /* 0x000fe200000e0000 */
[----:B------:R-:W-:-:S02]  /*9440*/  SEL R70, R44, R73, P0 ;  /* 0x000000492c467207 */ /* 0x000fc40000000000 */
[----:B------:R-:W-:Y:S01]  /*9450*/  SEL R74, R15, R74, P0 ;  /* 0x0000004a0f4a7207 */ /* 0x000fe20000000000 */
[----:B------:R-:W-:Y:S01]  /*9460*/  SHFL.IDX PT, R35, R35, R54, 0x1c1f ;  /* 0x001c1f3623237589 */ /* 0x000fe200000e0000 */
[----:B--2---:R-:W-:Y:S02]  /*9470*/  SEL R77, R51, R24, P0 ;  /* 0x00000018334d7207 */ /* 0x004fe40000000000 */
[----:B------:R-:W-:Y:S01]  /*9480*/  SEL R75, R24, R51, P0 ;  /* 0x00000033184b7207 */ /* 0x000fe20000000000 */
[----:B------:R0:W-:Y:S01]  /*9490*/  SHFL.IDX PT, R50, R61, R14, 0x1c1f ;  /* 0x001c1f0e3d327589 */ /* 0x0001e200000e0000 */
[----:B---3--:R-:W-:Y:S02]  /*94a0*/  SEL R73, R56, R45, P0 ;  /* 0x0000002d38497207 */ /* 0x008fe40000000000 */
[----:B----4-:R-:W-:Y:S01]  /*94b0*/  SEL R68, R53, R66, P0 ;  /* 0x0000004235447207 */ /* 0x010fe20000000000 */
[----:B------:R-:W-:Y:S01]  /*94c0*/  SHFL.IDX PT, R8, R63, R14, 0x1c1f ;  /* 0x001c1f0e3f087589 */ /* 0x000fe200000e0000 */
[----:B------:R-:W-:-:S03]  /*94d0*/  SEL R66, R66, R53, P0 ;  /* 0x0000003542427207 */ /* 0x000fc60000000000 */
[----:B------:R-:W-:Y:S04]  /*94e0*/  SHFL.IDX PT, R42, R65, R14, 0x1c1f ;  /* 0x001c1f0e412a7589 */ /* 0x000fe800000e0000 */
[----:B------:R-:W1:Y:S01]  /*94f0*/  SHFL.IDX PT, R6, R67, R14, 0x1c1f ;  /* 0x001c1f0e43067589 */ /* 0x000e6200000e0000 */
[----:B0-----:R-:W-:-:S03]  /*9500*/  SEL R61, R12, R57, P0 ;  /* 0x000000390c3d7207 */ /* 0x001fc60000000000 */
[----:B------:R-:W-:Y:S04]  /*9510*/  SHFL.IDX PT, R5, R69, R14, 0x1c1f ;  /* 0x001c1f0e45057589 */ /* 0x000fe800000e0000 */
[----:B------:R0:W-:Y:S04]  /*9520*/  SHFL.IDX PT, R4, R71, R14, 0x1c1f ;  /* 0x001c1f0e47047589 */ /* 0x0001e800000e0000 */
[----:B------:R-:W-:Y:S04]  /*9530*/  SHFL.IDX PT, R60, R83, R14, 0x1c1f ;  /* 0x001c1f0e533c7589 */ /* 0x000fe800000e0000 */
[----:B------:R-:W-:Y:S01]  /*9540*/  SHFL.IDX PT, R84, R87, R14, 0x1c1f ;  /* 0x001c1f0e57547589 */ /* 0x000fe200000e0000 */
[----:B0-----:R-:W-:-:S03]  /*9550*/  SEL R71, R45, R56, P0 ;  /* 0x000000382d477207 */ /* 0x001fc60000000000 */
[----:B------:R-:W-:Y:S01]  /*9560*/  SHFL.IDX PT, R49, R89, R14, 0x1c1f ;  /* 0x001c1f0e59317589 */ /* 0x000fe200000e0000 */
[----:B------:R-:W-:-:S03]  /*9570*/  F2FP.BF16.F32.PACK_AB R15, R71, R70 ;  /* 0x00000046470f723e */ /* 0x000fc600000010ff */
[----:B------:R-:W-:Y:S01]  /*9580*/  SHFL.IDX PT, R13, R91, R14, 0x1c1f ;  /* 0x001c1f0e5b0d7589 */ /* 0x000fe200000e0000 */
[----:B-1----:R-:W-:-:S03]  /*9590*/  SEL R45, R6, R85, P0 ;  /* 0x00000055062d7207 */ /* 0x002fc60000000000 */
[----:B------:R-:W-:Y:S04]  /*95a0*/  SHFL.IDX PT, R11, R97, R14, 0x1c1f ;  /* 0x001c1f0e610b7589 */ /* 0x000fe800000e0000 */
[----:B------:R-:W-:Y:S04]  /*95b0*/  SHFL.IDX PT, R9, R99, R14, 0x1c1f ;  /* 0x001c1f0e63097589 */ /* 0x000fe800000e0000 */
[----:B------:R-:W-:Y:S04]  /*95c0*/  SHFL.IDX PT, R7, R93, R14, 0x1c1f ;  /* 0x001c1f0e5d077589 */ /* 0x000fe800000e0000 */
[----:B------:R-:W0:Y:S04]  /*95d0*/  SHFL.IDX PT, R55, R26, R54, 0x1c1f ;  /* 0x001c1f361a377589 */ /* 0x000e2800000e0000 */
[----:B------:R-:W1:Y:S04]  /*95e0*/  SHFL.IDX PT, R25, R36, R54, 0x1c1f ;  /* 0x001c1f3624197589 */ /* 0x000e6800000e0000 */
[----:B------:R-:W2:Y:S04]  /*95f0*/  SHFL.IDX PT, R28, R41, R54, 0x1c1f ;  /* 0x001c1f36291c7589 */ /* 0x000ea800000e0000 */
[----:B------:R3:W4:Y:S04]  /*9600*/  SHFL.IDX PT, R32, R43, R54, 0x1c1f ;  /* 0x001c1f362b207589 */ /* 0x00072800000e0000 */
[----:B------:R-:W4:Y:S04]  /*9610*/  SHFL.IDX PT, R14, R33, R54, 0x1c1f ;  /* 0x001c1f36210e7589 */ /* 0x000f2800000e0000 */
[----:B------:R2:W-:Y:S01]  /*9620*/  SHFL.IDX PT, R26, R46, R54, 0x1c1f ;  /* 0x001c1f362e1a7589 */ /* 0x0005e200000e0000 */
[----:B---3--:R-:W-:-:S03]  /*9630*/  SEL R43, R85, R6, P0 ;  /* 0x00000006552b7207 */ /* 0x008fc60000000000 */
[----:B------:R-:W3:Y:S01]  /*9640*/  SHFL.IDX PT, R27, R27, R54, 0x1c1f ;  /* 0x001c1f361b1b7589 */ /* 0x000ee200000e0000 */
[----:B0-----:R-:W-:Y:S02]  /*9650*/  SEL R69, R52, R55, P0 ;  /* 0x0000003734457207 */ /* 0x001fe40000000000 */
[----:B------:R-:W-:Y:S01]  /*9660*/  SEL R67, R55, R52, P0 ;  /* 0x0000003437437207 */ /* 0x000fe20000000000 */
[----:B------:R0:W3:Y:S01]  /*9670*/  SHFL.IDX PT, R83, R29, R54, 0x1c1f ;  /* 0x001c1f361d537589 */ /* 0x0000e200000e0000 */
[----:B-1----:R-:W-:Y:S02]  /*9680*/  SEL R65, R60, R25, P0 ;  /* 0x000000193c417207 */ /* 0x002fe40000000000 */
[----:B------:R-:W-:Y:S01]  /*9690*/  SEL R63, R25, R60, P0 ;  /* 0x0000003c193f7207 */ /* 0x000fe20000000000 */
[----:B------:R1:W-:Y:S01]  /*96a0*/  SHFL.IDX PT, R91, R40, R54, 0x1c1f ;  /* 0x001c1f36285b7589 */ /* 0x0003e200000e0000 */
[----:B--2---:R-:W-:Y:S02]  /*96b0*/  SEL R46, R28, R49, P0 ;  /* 0x000000311c2e7207 */ /* 0x004fe40000000000 */
[----:B------:R-:W-:Y:S01]  /*96c0*/  F2FP.BF16.F32.PACK_AB R24, R69, R68 ;  /* 0x000000444518723e */ /* 0x000fe200000010ff */
[----:B------:R-:W2:Y:S01]  /*96d0*/  SHFL.IDX PT, R37, R37, R54, 0x1c1f ;  /* 0x001c1f3625257589 */ /* 0x000ea200000e0000 */
[----:B----4-:R-:W-:-:S02]  /*96e0*/  SEL R36, R32, R11, P0 ;  /* 0x0000000b20247207 */ /* 0x010fc40000000000 */
[----:B0-----:R-:W-:Y:S01]  /*96f0*/  SEL R29, R64, R59, P0 ;  /* 0x0000003b401d7207 */ /* 0x001fe20000000000 */
[----:B------:R-:W0:Y:S01]  /*9700*/  SHFL.IDX PT, R81, R30, R54, 0x1c1f ;  /* 0x001c1f361e517589 */ /* 0x000e2200000e0000 */
[----:B-1----:R-:W-:-:S03]  /*9710*/  SEL R40, R11, R32, P0 ;  /* 0x000000200b287207 */ /* 0x002fc60000000000 */
[----:B------:R1:W4:Y:S01]  /*9720*/  SHFL.IDX PT, R87, R31, R54, 0x1c1f ;  /* 0x001c1f361f577589 */ /* 0x00032200000e0000 */
[----:B------:R-:W-:-:S03]  /*9730*/  SEL R32, R14, R5, P0 ;  /* 0x000000050e207207 */ /* 0x000fc60000000000 */
[----:B------:R2:W4:Y:S01]  /*9740*/  SHFL.IDX PT, R30, R47, R54, 0x1c1f ;  /* 0x001c1f362f1e7589 */ /* 0x00052200000e0000 */
[----:B---3--:R-:W-:Y:S02]  /*9750*/  SEL R60, R58, R27, P0 ;  /* 0x0000001b3a3c7207 */ /* 0x008fe40000000000 */
[----:B------:R-:W-:Y:S01]  /*9760*/  SEL R58, R27, R58, P0 ;  /* 0x0000003a1b3a7207 */ /* 0x000fe20000000000 */
[----:B------:R3:W4:Y:S01]  /*9770*/  SHFL.IDX PT, R89, R34, R54, 0x1c1f ;  /* 0x001c1f3622597589 */ /* 0x00072200000e0000 */
[----:B------:R-:W-:Y:S02]  /*9780*/  SEL R52, R50, R83, P0 ;  /* 0x0000005332347207 */ /* 0x000fe40000000000 */
[----:B-1----:R-:W-:Y:S01]  /*9790*/  SEL R31, R59, R64, P0 ;  /* 0x000000403b1f7207 */ /* 0x002fe20000000000 */
[----:B------:R1:W4:Y:S01]  /*97a0*/  SHFL.IDX PT, R88, R48, R54, 0x1c1f ;  /* 0x001c1f3630587589 */ /* 0x00032200000e0000 */
[----:B------:R-:W-:Y:S02]  /*97b0*/  SEL R64, R62, R35, P0 ;  /* 0x000000233e407207 */ /* 0x000fe40000000000 */
[----:B------:R-:W-:-:S02]  /*97c0*/  SEL R62, R35, R62, P0 ;  /* 0x0000003e233e7207 */ /* 0x000fc40000000000 */
[----:B------:R-:W-:Y:S02]  /*97d0*/  SEL R59, R57, R12, P0 ;  /* 0x0000000c393b7207 */ /* 0x000fe40000000000 */
[----:B--2---:R-:W-:Y:S02]  /*97e0*/  SEL R47, R26, R13, P0 ;  /* 0x0000000d1a2f7207 */ /* 0x004fe40000000000 */
[----:B---3--:R-:W-:Y:S02]  /*97f0*/  SEL R34, R5, R14, P0 ;  /* 0x0000000e05227207 */ /* 0x008fe40000000000 */
[----:B-1----:R-:W-:Y:S02]  /*9800*/  SEL R48, R49, R28, P0 ;  /* 0x0000001c31307207 */ /* 0x002fe40000000000 */
[----:B------:R-:W-:Y:S02]  /*9810*/  SEL R49, R13, R26, P0 ;  /* 0x0000001a0d317207 */ /* 0x000fe40000000000 */
[----:B------:R-:W-:-:S02]  /*9820*/  F2FP.BF16.F32.PACK_AB R12, R77, R76 ;  /* 0x0000004c4d0c723e */ /* 0x000fc400000010ff */
[----:B------:R-:W-:Y:S02]  /*9830*/  F2FP.BF16.F32.PACK_AB R13, R73, R72 ;  /* 0x00000048490d723e */ /* 0x000fe400000010ff */
[----:B------:R-:W-:Y:S02]  /*9840*/  F2FP.BF16.F32.PACK_AB R14, R75, R74 ;  /* 0x0000004a4b0e723e */ /* 0x000fe400000010ff */
[----:B------:R-:W-:Y:S02]  /*9850*/  SEL R56, R86, R37, P0 ;  /* 0x0000002556387207 */ /* 0x000fe40000000000 */
[----:B------:R-:W-:Y:S01]  /*9860*/  SEL R54, R37, R86, P0 ;  /* 0x0000005625367207 */ /* 0x000fe20000000000 */
[----:B------:R-:W-:Y:S01]  /*9870*/  STSM.16.M88.4 [R10], R12 ;  /* 0x0000000c0a007844 */ /* 0x000fe20000000200 */
[----:B------:R-:W-:Y:S02]  /*9880*/  SEL R57, R84, R91, P0 ;  /* 0x0000005b54397207 */ /* 0x000fe40000000000 */
[----:B------:R-:W-:-:S02]  /*9890*/  SEL R55, R91, R84, P0 ;  /* 0x000000545b377207 */ /* 0x000fc40000000000 */
[----:B------:R-:W-:Y:S01]  /*98a0*/  SEL R50, R83, R50, P0 ;  /* 0x0000003253327207 */ /* 0x000fe20000000000 */
[----:B------:R-:W-:Y:S01]  /*98b0*/  IMAD.U32 R83, RZ, RZ, UR9 ;  /* 0x00000009ff537e24 */ /* 0x000fe2000f8e00ff */
[----:B0-----:R-:W-:Y:S02]  /*98c0*/  SEL R53, R8, R81, P0 ;  /* 0x0000005108357207 */ /* 0x001fe40000000000 */
[----:B------:R-:W-:Y:S02]  /*98d0*/  SEL R51, R81, R8, P0 ;  /* 0x0000000851337207 */ /* 0x000fe40000000000 */
[----:B----4-:R-:W-:Y:S02]  /*98e0*/  SEL R44, R42, R87, P0 ;  /* 0x000000572a2c7207 */ /* 0x010fe40000000000 */
        /* <DEDUP_REMOVED lines=34> */
[----:B------:R-:W-:Y:S01]  /*9b10*/  BAR.SYNC.DEFER_BLOCKING 0x1, 0x180 ;  /* 0x0046000000007b1d */ /* 0x000fe20000010000 */
[----:B------:R-:W-:-:S07]  /*9b20*/  ISETP.NE.AND.EX P0, PT, RZ, UR11, PT, P0 ;  /* 0x0000000bff007c0c */ /* 0x000fce000bf05300 */
[----:B0-----:R-:W0:Y:S06]  /*9b30*/  LDC R21, c[0x0][0xbe8] ;  /* 0x0002fa00ff157b82 */ /* 0x001e2c0000000800 */
[----:B------:R-:W3:Y:S01]  /*9b40*/  @P0 LDG.E R81, desc[UR44][R82.64] ;  /* 0x0000002c52510981 */ /* 0x000ee2000c1e1900 */
[----:B------:R-:W-:Y:S01]  /*9b50*/  UISETP.NE.U32.AND UP0, UPT, UR8, URZ, UPT ;  /* 0x0000003f0800728c */ /* 0x000fe2000bf05070 */
[----:B------:R-:W-:-:S03]  /*9b60*/  ULDC UR4, c[0x0][0xa88] ;  /* 0x0002a20000047ab9 */ /* 0x000fc60000000800 */
[----:B------:R-:W-:Y:S01]  /*9b70*/  UISETP.NE.AND.EX UP0, UPT, UR9, URZ, UPT, UP0 ;  /* 0x0000003f0900728c */ /* 0x000fe2000bf05300 */
[----:B0-----:R-:W-:Y:S01]  /*9b80*/  ISETP.NE.AND P1, PT, R21, 0x1, PT ;  /* 0x000000011500780c */ /* 0x001fe20003f25270 */
[----:B------:R-:W-:Y:S01]  /*9b90*/  UMOV UR16, 0x9b8 ;  /* 0x000009b800107882 */ /* 0x000fe20000000000 */
[----:B------:R-:W-:-:S03]  /*9ba0*/  IMAD.U32 R2, RZ, RZ, UR4 ;  /* 0x00000004ff027e24 */ /* 0x000fc6000f8e00ff */
[----:B------:R-:W-:-:S05]  /*9bb0*/  PLOP3.LUT P4, PT, PT, PT, UP0, 0x80, 0x0 ;  /* 0x000000000000781c */ /* 0x000fca0003f8f008 */
[----:B------:R-:W-:-:S03]  /*9bc0*/  @UP0 ULEA UR8, UP1, UR37, UR8, 0x2 ;  /* 0x0000000825080291 */ /* 0x000fc6000f82103f */
[----:B------:R-:W0:Y:S01]  /*9bd0*/  @P1 LDC R6, c[0x0][0xbec] ;  /* 0x0002fb00ff061b82 */ /* 0x000e220000000800 */
[----:B------:R-:W-:Y:S02]  /*9be0*/  @UP0 ULEA.HI.X UR9, UR37, UR9, UR38, 0x2, UP1 ;  /* 0x0000000925090291 */ /* 0x000fe400088f1426 */
[----:B------:R-:W-:Y:S01]  /*9bf0*/  UISETP.GT.AND UP1, UPT, UR43, 0x1, UPT ;  /* 0x000000012b00788c */ /* 0x000fe2000bf24270 */
[----:B------:R-:W-:-:S04]  /*9c00*/  IMAD.U32 R4, RZ, RZ, UR8 ;  /* 0x00000008ff047e24 */ /* 0x000fc8000f8e00ff */
[----:B------:R-:W4:Y:S01]  /*9c10*/  @P1 LDC R9, c[0x0][0xbf0] ;  /* 0x0002fc00ff091b82 */ /* 0x000f220000000800 */
[----:B------:R-:W-:Y:S01]  /*9c20*/  USEL UR16, UR16, 0x978, UP1 ;  /* 0x0000097810107887 */ /* 0x000fe20008800000 */
[----:B------:R-:W-:Y:S01]  /*9c30*/  IMAD.U32 R5, RZ, RZ, UR9 ;  /* 0x00000009ff057e24 */ /* 0x000fe2000f8e00ff */
[----:B------:R-:W-:Y:S01]  /*9c40*/  UISETP.NE.U32.AND UP0, UPT, UR10, URZ, UPT ;  /* 0x0000003f0a00728c */ /* 0x000fe2000bf05070 */
[----:B-1----:R-:W-:Y:S01]  /*9c50*/  VIADD R13, R17, UR41 ;  /* 0x00000029110d7c36 */ /* 0x002fe20008000000 */
[----:B------:R-:W-:Y:S02]  /*9c60*/  UMOV UR4, URZ ;  /* 0x0000003f00047c82 */ /* 0x000fe40008000000 */
[----:B------:R-:W-:Y:S01]  /*9c70*/  UISETP.NE.AND.EX UP0, UPT, UR11, URZ, UPT, UP0 ;  /* 0x0000003f0b00728c */ /* 0x000fe2000bf05300 */
[----:B------:R0:W5:Y:S01]  /*9c80*/  @P4 LDG.E R2, desc[UR44][R4.64] ;  /* 0x0000002c04024981 */ /* 0x000162000c1e1900 */
[----:B------:R-:W-:Y:S01]  /*9c90*/  USEL UR7, UR42, URZ, UP1 ;  /* 0x0000003f2a077287 */ /* 0x000fe20008800000 */
[----:B------:R-:W-:Y:S01]  /*9ca0*/  IMAD.MOV.U32 R7, RZ, RZ, R13 ;  /* 0x000000ffff077224 */ /* 0x000fe200078e000d */
[----:B------:R-:W-:-:S02]  /*9cb0*/  USEL UR37, UR37, URZ, !UP0 ;  /* 0x0000003f25257287 */ /* 0x000fc4000c000000 */
[----:B------:R-:W-:Y:S01]  /*9cc0*/  ULDC.64 UR10, c[0x0][UR16+0x218] ;  /* 0x00008600100a7abb */ /* 0x000fe20008000a00 */
[----:B------:R-:W-:Y:S01]  /*9cd0*/  ULDC.64 UR14, c[0x0][UR16+0x228] ;  /* 0x00008a00100e7abb */ /* 0x000fe20008000a00 */
[----:B------:R-:W-:Y:S01]  /*9ce0*/  ULDC.64 UR12, c[0x0][UR16+0x220] ;  /* 0x00008800100c7abb */ /* 0x000fe20008000a00 */
[----:B------:R-:W-:Y:S02]  /*9cf0*/  UIMAD.WIDE.U32 UR8, UR10, UR39, URZ ;  /* 0x000000270a0872a5 */ /* 0x000fe4000f8e003f */
[----:B------:R-:W-:Y:S01]  /*9d00*/  UIMAD.WIDE.U32 UR18, UR14, UR7, URZ ;  /* 0x000000070e1272a5 */ /* 0x000fe2000f8e003f */
[----:B0-----:R-:W-:Y:S01]  /*9d10*/  @P1 IMAD.HI.U32 R4, R13, R6, RZ ;  /* 0x000000060d041227 */ /* 0x001fe200078e00ff */
[----:B------:R-:W-:Y:S02]  /*9d20*/  UIMAD UR10, UR11, UR39, URZ ;  /* 0x000000270b0a72a4 */ /* 0x000fe4000f8e023f */
[----:B------:R-:W-:Y:S02]  /*9d30*/  UIMAD UR14, UR15, UR7, URZ ;  /* 0x000000070f0e72a4 */ /* 0x000fe4000f8e023f */
[----:B------:R-:W-:Y:S01]  /*9d40*/  USEL UR38, UR38, URZ, !UP0 ;  /* 0x0000003f26267287 */ /* 0x000fe2000c000000 */
[----:B----4-:R-:W-:Y:S01]  /*9d50*/  @P1 SHF.R.U32.HI R7, RZ, R9, R4 ;  /* 0x00000009ff071219 */ /* 0x010fe20000011604 */
        /* <DEDUP_REMOVED lines=34> */
.L_x_10545:
        /* <DEDUP_REMOVED lines=37> */
[----:B------:R-:W-:Y:S01]  /*a1d0*/  UIMAD.WIDE.U32 UR8, UR4, UR10, URZ ;  /* 0x0000000a040872a5 */ /* 0x000fe2000f8e003f */
[----:B------:R-:W-:Y:S01]  /*a1e0*/  IADD3 R9, P0, R78, 0x1800, RZ ;  /* 0x000018004e097810 */ /* 0x000fe20007f1e0ff */
[----:B------:R-:W-:Y:S01]  /*a1f0*/  UIMAD UR7, UR4, UR11, UR7 ;  /* 0x0000000b040772a4 */ /* 0x000fe2000f8e0207 */
[----:B------:R-:W-:Y:S01]  /*a200*/  SHF.R.U64 R3, R3, 0x3, RZ ;  /* 0x0000000303037819 */ /* 0x000fe200000012ff */
[----:B------:R-:W-:Y:S01]  /*a210*/  IMAD.IADD R20, R38, 0x1, -R20 ;  /* 0x0000000126147824 */ /* 0x000fe200078e0a14 */
[----:B------:R-:W-:Y:S01]  /*a220*/  ULDC.64 UR10, c[0x0][0xae8] ;  /* 0x0002ba00000a7ab9 */ /* 0x000fe20000000a00 */
[----:B------:R-:W-:Y:S01]  /*a230*/  UIADD3 UR9, UR9, UR7, URZ ;  /* 0x0000000709097290 */ /* 0x000fe2000fffe03f */
[----:B------:R-:W-:Y:S01]  /*a240*/  LOP3.LUT R32, R3, R4, RZ, 0x3c, !PT ;  /* 0x0000000403207212 */ /* 0x000fe200078e3cff */
[----:B------:R-:W-:Y:S01]  /*a250*/  IMAD R3, R20, 0x60, R80 ;  /* 0x0000006014037824 */ /* 0x000fe200078e0250 */
[C---:B------:R-:W-:Y:S01]  /*a260*/  IADD3 R13, P2, R78.reuse, 0x3000, RZ ;  /* 0x000030004e0d7810 */ /* 0x040fe20007f5e0ff */
[----:B------:R-:W-:Y:S01]  /*a270*/  UIMAD.WIDE.U32 UR8, UR39, UR10, UR8 ;  /* 0x0000000a270872a5 */ /* 0x000fe2000f8e0008 */
[C---:B------:R-:W-:Y:S01]  /*a280*/  IADD3 R25, P3, R78.reuse, 0x4800, RZ ;  /* 0x000048004e197810 */ /* 0x040fe20007f7e0ff */
[----:B------:R-:W-:Y:S01]  /*a290*/  VIADD R40, R3, UR41 ;  /* 0x0000002903287c36 */ /* 0x000fe20008000000 */
[----:B------:R-:W-:Y:S01]  /*a2a0*/  USHF.R.S32.HI UR4, URZ, 0x1f, UR37 ;  /* 0x0000001f3f047899 */ /* 0x000fe20008011425 */
[----:B------:R-:W-:Y:S01]  /*a2b0*/  IADD3 R29, P4, R78, 0x6000, RZ ;  /* 0x000060004e1d7810 */ /* 0x000fe20007f9e0ff */
        /* <DEDUP_REMOVED lines=13> */
[----:B------:R-:W-:Y:S01]  /*a390*/  IMAD.X R33, RZ, RZ, R79, P5 ;  /* 0x000000ffff217224 */ /* 0x000fe200028e064f */
[----:B------:R-:W-:-:S02]  /*a3a0*/  SHF.R.U64 R8, R8, 0x3, RZ ;  /* 0x0000000308087819 */ /* 0x000fc400000012ff */
[----:B------:R-:W-:Y:S02]  /*a3b0*/  SHF.R.U64 R12, R12, 0x3, RZ ;  /* 0x000000030c0c7819 */ /* 0x000fe400000012ff */
[----:B------:R-:W-:Y:S02]  /*a3c0*/  SHF.R.U64 R24, R24, 0x3, RZ ;  /* 0x0000000318187819 */ /* 0x000fe400000012ff */
[----:B------:R-:W-:Y:S01]  /*a3d0*/  SHF.R.U64 R28, R28, 0x3, RZ ;  /* 0x000000031c1c7819 */ /* 0x000fe200000012ff */
[----:B------:R-:W-:Y:S01]  /*a3e0*/  UIADD3 UR4, UR9, UR4, URZ ;  /* 0x0000000409047290 */ /* 0x000fe2000fffe03f */
[----:B------:R-:W-:Y:S01]  /*a3f0*/  SHF.R.U64 R5, R5, 0x3, RZ ;  /* 0x0000000305057819 */ /* 0x000fe200000012ff */
[--C-:B------:R-:W-:Y:S01]  /*a400*/  IMAD.MOV R38, RZ, RZ, -R3.reuse ;  /* 0x000000ffff267224 */ /* 0x100fe200078e0a03 */
[----:B------:R-:W-:Y:S01]  /*a410*/  SHF.R.S32.HI R20, RZ, 0x1f, R3 ;  /* 0x0000001fff147819 */ /* 0x000fe20000011403 */
        /* <DEDUP_REMOVED lines=31> */
[----:B------:R-:W-:-:S02]  /*a610*/  IMAD.IADD R21, R21, 0x1, R43 ;  /* 0x0000000115157824 */ /* 0x000fc400078e022b */
[----:B------:R-:W-:Y:S02]  /*a620*/  IMAD R36, R3, UR8, RZ ;  /* 0x0000000803247c24 */ /* 0x000fe4000f8e02ff */
        /* <DEDUP_REMOVED lines=23> */
[----:B--2---:R-:W-:Y:S01]  /*a7a0*/  @!P0 IMAD.WIDE R20, R18, 0x2, R36 ;  /* 0x0000000212148825 */ /* 0x004fe200078e0224 */
[-C--:B------:R-:W-:Y:S02]  /*a7b0*/  @!P1 LEA.HI.X R41, R19, R37.reuse, R47, 0x1, P3 ;  /* 0x0000002513299211 */ /* 0x080fe400018f0c2f */
[----:B------:R-:W-:Y:S02]  /*a7c0*/  @!P2 LEA.HI.X R43, R23, R37, R46, 0x1, P4 ;  /* 0x00000025172ba211 */ /* 0x000fe400020f0c2e */
[----:B-----5:R3:W-:Y:S04]  /*a7d0*/  @!P0 ST.E.128 desc[UR44][R20.64], R4 ;  /* 0x0000000414008985 */ /* 0x0207e8000c101d2c */
[----:B------:R3:W-:Y:S04]  /*a7e0*/  @!P1 ST.E.128 desc[UR44][R40.64], R12 ;  /* 0x0000000c28009985 */ /* 0x0007e8000c101d2c */
[----:B------:R3:W-:Y:S02]  /*a7f0*/  @!P2 ST.E.128 desc[UR44][R42.64], R28 ;  /* 0x0000001c2a00a985 */ /* 0x0007e4000c101d2c */
.L_x_10548:
[----:B------:R-:W-:Y:S05]  /*a800*/  BSYNC B1 ;  /* 0x0000000000017941 */ /* 0x000fea0003800000 */
.L_x_10547:
        /* <DEDUP_REMOVED lines=19> */
.L_x_10546:
        /* <DEDUP_REMOVED lines=25> */
[----:B------:R-:W-:Y:S01]  /*aad0*/  UIMAD.WIDE.U32 UR8, UR37, UR10, UR8 ;  /* 0x0000000a250872a5 */ /* 0x000fe2000f8e0008 */
[----:B0-----:R-:W-:Y:S01]  /*aae0*/  @P1 IMAD.HI.U32 R4, R13, R4, RZ ;  /* 0x000000040d041227 */ /* 0x001fe200078e00ff */
[----:B------:R-:W-:Y:S01]  /*aaf0*/  UIMAD UR4, UR37, UR11, UR4 ;  /* 0x0000000b250472a4 */ /* 0x000fe2000f8e0204 */
[----:B------:R-:W-:-:S02]  /*ab00*/  SHF.R.S32.HI R78, RZ, 0x1f, R155 ;  /* 0x0000001fff4e7819 */ /* 0x000fc4000001149b */
[----:B------:R-:W-:Y:S01]  /*ab10*/  ULDC.64 UR10, c[0x0][0xb48] ;  /* 0x0002d200000a7ab9 */ /* 0x000fe20000000a00 */
[----:B------:R-:W-:Y:S01]  /*ab20*/  UIADD3 UR9, UR9, UR4, URZ ;  /* 0x0000000409097290 */ /* 0x000fe2000fffe03f */
[----:B------:R-:W-:Y:S01]  /*ab30*/  SHF.R.S32.HI R79, RZ, 0x1f, R156 ;  /* 0x0000001fff4f7819 */ /* 0x000fe2000001149c */
[C---:B------:R-:W-:Y:S01]  /*ab40*/  VIADD R83, R16.reuse, 0x20 ;  /* 0x0000002010537836 */ /* 0x040fe20000000000 */
[----:B-1----:R-:W-:Y:S01]  /*ab50*/  @P1 SHF.R.U32.HI R3, RZ, R5, R4 ;  /* 0x00000005ff031219 */ /* 0x002fe20000011604 */
[----:B------:R-:W-:Y:S01]  /*ab60*/  UIMAD.WIDE.U32 UR8, UR42, UR10, UR8 ;  /* 0x0000000a2a0872a5 */ /* 0x000fe2000f8e0008 */
[----:B------:R-:W-:Y:S01]  /*ab70*/  SHF.R.S32.HI R80, RZ, 0x1f, R157 ;  /* 0x0000001fff507819 */ /* 0x000fe2000001149d */
[----:B------:R-:W-:Y:S01]  /*ab80*/  VIADD R85, R16, 0x18 ;  /* 0x0000001810557836 */ /* 0x000fe20000000000 */
[--C-:B------:R-:W-:Y:S01]  /*ab90*/  SHF.R.S32.HI R4, RZ, 0x1f, R3.reuse ;  /* 0x0000001fff047819 */ /* 0x100fe20000011403 */
[----:B------:R-:W-:Y:S01]  /*aba0*/  IMAD.MOV R6, RZ, RZ, -R3 ;  /* 0x000000ffff067224 */ /* 0x000fe200078e0a03 */
[----:B------:R-:W-:-:S02]  /*abb0*/  UIMAD UR42, UR42, UR11, UR9 ;  /* 0x0000000b2a2a72a4 */ /* 0x000fc4000f8e0209 */
[----:B------:R-:W-:Y:S01]  /*abc0*/  IMAD.U32 R5, RZ, RZ, UR9 ;  /* 0x00000009ff057e24 */ /* 0x000fe2000f8e00ff */
[----:B------:R-:W-:Y:S01]  /*abd0*/  SHF.R.S32.HI R82, RZ, 0x1f, R82 ;  /* 0x0000001fff527819 */ /* 0x000fe20000011452 */
[----:B------:R-:W-:Y:S01]  /*abe0*/  ULDC.64 UR10, c[0x0][0xb30] ;  /* 0x0002cc00000a7ab9 */ /* 0x000fe20000000a00 */
[----:B------:R-:W-:Y:S01]  /*abf0*/  IMAD R21, R21, R6, R13 ;  /* 0x0000000615157224 */ /* 0x000fe200078e020d */
        /* <DEDUP_REMOVED lines=15> */
[----:B------:R-:W-:Y:S01]  /*acf0*/  VIADD R6, R0, 0x19c20 ;  /* 0x00019c2000067836 */ /* 0x000fe20000000000 */
[----:B------:R-:W-:Y:S01]  /*ad00*/  LEA R0, P1, R4, UR8, 0x2 ;  /* 0x0000000804007c11 */ /* 0x000fe2000f8210ff */
[----:B------:R-:W-:Y:S02]  /*ad10*/  IMAD.IADD R3, R5, 0x1, R3 ;  /* 0x0000000105037824 */ /* 0x000fe400078e0203 */
[----:B------:R-:W-:Y:S01]  /*ad20*/  VIADD R87, R16, 0x10 ;  /* 0x0000001010577836 */ /* 0x000fe20000000000 */
        /* <DEDUP_REMOVED lines=45> */
[CC--:B-----5:R-:W-:Y:S01]  /*b000*/  @!P4 LEA R14, P1, R153.reuse, R6.reuse, 0x2 ;  /* 0x00000006990ec211 */ /* 0x0e0fe200078210ff */
        /* <DEDUP_REMOVED lines=8> */
.L_x_10551:
[----:B------:R-:W-:Y:S05]  /*b090*/  BSYNC B1 ;  /* 0x0000000000017941 */ /* 0x000fea0003800000 */
.L_x_10550:
[----:B------:R-:W-:Y:S01]  /*b0a0*/  ISETP.GE.AND P0, PT, R25, R2, PT ;  /* 0x000000021900720c */ /* 0x000fe20003f06270 */
[----:B0-----:R0:W3:Y:S04]  /*b0b0*/  SHFL.IDX PT, R5, R3, 0x1, 0x1c1f ;  /* 0x003c1f0003057f89 */ /* 0x0010e800000e0000 */
[----:B------:R0:W4:Y:S08]  /*b0c0*/  SHFL.IDX PT, R4, R0, 0x1, 0x1c1f ;  /* 0x003c1f0000047f89 */ /* 0x00013000000e0000 */
[----:B0-----:R-:W-:Y:S05]  /*b0d0*/  @P0 BRA `(.L_x_10549) ;  /* 0x0000000c00940947 */ /* 0x001fea0003800000 */
[----:B------:R-:W-:Y:S02]  /*b0e0*/  ULDC UR4, c[0x0][0xac8] ;  /* 0x0002b20000047ab9 */ /* 0x000fe40000000800 */
[----:B------:R-:W-:Y:S02]  /*b0f0*/  ISETP.GE.AND P5, PT, R22, UR4, PT ;  /* 0x0000000416007c0c */ /* 0x000fe4000bfa6270 */
[----:B------:R-:W-:Y:S02]  /*b100*/  ISETP.GE.AND P1, PT, R16, UR4, PT ;  /* 0x0000000410007c0c */ /* 0x000fe4000bf26270 */
[----:B------:R-:W-:Y:S02]  /*b110*/  ISETP.GE.AND P2, PT, R87, UR4, PT ;  /* 0x0000000457007c0c */ /* 0x000fe4000bf46270 */
[----:B------:R-:W-:Y:S02]  /*b120*/  ISETP.GE.AND P4, PT, R85, UR4, PT ;  /* 0x0000000455007c0c */ /* 0x000fe4000bf86270 */
[----:B------:R-:W-:-:S05]  /*b130*/  ISETP.GE.AND P3, PT, R83, UR4, PT ;  /* 0x0000000453007c0c */ /* 0x000fca000bf66270 */
[-C--:B----4-:R-:W-:Y:S02]  /*b140*/  @!P5 LEA R6, P0, R22, R4.reuse, 0x2 ;  /* 0x000000041606d211 */ /* 0x090fe400078010ff */
[----:B-1-3--:R-:W-:Y:S02]  /*b150*/  @!P1 IMAD.WIDE R2, R16, 0x4, R4 ;  /* 0x0000000410029825 */ /* 0x00afe400078e0204 */
[----:B--2---:R-:W-:Y:S02]  /*b160*/  @!P5 LEA.HI.X R7, R22, R5, R27, 0x2, P0 ;  /* 0x000000051607d211 */ /* 0x004fe400000f141b */
        /* <DEDUP_REMOVED lines=20> */
[----:B-1----:R-:W-:-:S04]  /*b2b0*/  @!P1 LEA R6, P6, R157, R4, 0x2 ;  /* 0x000000049d069211 */ /* 0x002fc800078c10ff */
[-C--:B------:R-:W-:Y:S02]  /*b2c0*/  @!P1 LEA.HI.X R7, R157, R5.reuse, R80, 0x2, P6 ;  /* 0x000000059d079211 */ /* 0x080fe400030f1450 */
[CC--:B--2---:R-:W-:Y:S02]  /*b2d0*/  @!P2 LEA R8, P6, R156.reuse, R4.reuse, 0x2 ;  /* 0x000000049c08a211 */ /* 0x0c4fe400078c10ff */
[-C--:B---3--:R-:W-:Y:S01]  /*b2e0*/  @!P5 LEA R10, P0, R155, R4.reuse, 0x2 ;  /* 0x000000049b0ad211 */ /* 0x088fe200078010ff */
[----:B------:R4:W-:Y:S01]  /*b2f0*/  @!P1 ST.E.64 desc[UR44][R6.64], R48 ;  /* 0x0000003006009985 */ /* 0x0009e2000c101b2c */
[-C--:B------:R-:W-:Y:S02]  /*b300*/  @!P2 LEA.HI.X R9, R156, R5.reuse, R79, 0x2, P6 ;  /* 0x000000059c09a211 */ /* 0x080fe400030f144f */
[-C--:B0-----:R-:W-:Y:S02]  /*b310*/  @!P4 LEA R12, P1, R154, R4.reuse, 0x2 ;  /* 0x000000049a0cc211 */ /* 0x081fe400078210ff */
        /* <DEDUP_REMOVED lines=14> */
.L_x_10544:
        /* <DEDUP_REMOVED lines=31> */
.L_x_10552:
        /* <DEDUP_REMOVED lines=56> */
.L_x_10554:
[----:B------:R-:W-:Y:S05]  /*b970*/  BSYNC B1 ;  /* 0x0000000000017941 */ /* 0x000fea0003800000 */
.L_x_10553:
        /* <DEDUP_REMOVED lines=70> */
[----:B------:R3:W-:Y:S04]  /*bde0*/  @!P2 ST.E.128 desc[UR44][R6.64], RZ ;  /* 0x000000ff0600a985 */ /* 0x0007e8000c101d2c */
[----:B------:R3:W-:Y:S04]  /*bdf0*/  @!P3 ST.E.128 desc[UR44][R8.64], RZ ;  /* 0x000000ff0800b985 */ /* 0x0007e8000c101d2c */
[----:B------:R3:W-:Y:S02]  /*be00*/  @!P4 ST.E.128 desc[UR44][R12.64], RZ ;  /* 0x000000ff0c00c985 */ /* 0x0007e4000c101d2c */
.L_x_10556:
[----:B------:R-:W-:Y:S05]  /*be10*/  BSYNC B1 ;  /* 0x0000000000017941 */ /* 0x000fea0003800000 */
.L_x_10555:
        /* <DEDUP_REMOVED lines=9> */
[-C--:B-1-3--:R-:W-:Y:S02]  /*beb0*/  @!P3 LEA R6, P0, R19, R2.reuse, 0x1 ;  /* 0x000000021306b211 */ /* 0x08afe400078008ff */
[----:B------:R-:W-:Y:S02]  /*bec0*/  @!P4 LEA R8, P1, R23, R2, 0x1 ;  /* 0x000000021708c211 */ /* 0x000fe400078208ff */
[----:B0---4-:R-:W-:Y:S01]  /*bed0*/  @!P2 IMAD.WIDE R4, R18, 0x2, R2 ;  /* 0x000000021204a825 */ /* 0x011fe200078e0202 */
[-C--:B------:R-:W-:Y:S02]  /*bee0*/  @!P3 LEA.HI.X R7, R19, R3.reuse, R14, 0x1, P0 ;  /* 0x000000031307b211 */ /* 0x080fe400000f0c0e */
[----:B------:R-:W-:Y:S02]  /*bef0*/  @!P4 LEA.HI.X R9, R23, R3, R10, 0x1, P1 ;  /* 0x000000031709c211 */ /* 0x000fe400008f0c0a */
[----:B------:R2:W-:Y:S04]  /*bf00*/  @!P2 ST.E.128 desc[UR44][R4.64], RZ ;  /* 0x000000ff0400a985 */ /* 0x0005e8000c101d2c */
[----:B------:R2:W-:Y:S04]  /*bf10*/  @!P3 ST.E.128 desc[UR44][R6.64], RZ ;  /* 0x000000ff0600b985 */ /* 0x0005e8000c101d2c */
[----:B------:R2:W-:Y:S02]  /*bf20*/  @!P4 ST.E.128 desc[UR44][R8.64], RZ ;  /* 0x000000ff0800c985 */ /* 0x0005e4000c101d2c */
.L_x_10549:
[----:B------:R-:W-:Y:S05]  /*bf30*/  BSYNC B0 ;  /* 0x0000000000007941 */ /* 0x000fea0003800000 */
.L_x_10543:
[----:B------:R-:W-:Y:S02]  /*bf40*/  ULDC UR4, c[0x0][0xc3c] ;  /* 0x00030f0000047ab9 */ /* 0x000fe40000000800 */
[----:B------:R-:W-:-:S13]  /*bf50*/  ISETP.GE.AND P0, PT, R39, UR4, PT ;  /* 0x0000000427007c0c */ /* 0x000fda000bf06270 */
[----:B------:R-:W-:Y:S05]  /*bf60*/  @!P0 BRA `(.L_x_10557) ;  /* 0xffffff4c00f08947 */ /* 0x000fea000383ffff */
[----:B------:R-:W-:Y:S05]  /*bf70*/  EXIT ;  /* 0x000000000000794d */ /* 0x000fea0003800000 */
.L_x_10503:
        /* <DEDUP_REMOVED lines=14> */
[----:B-1----:R1:W-:Y:S01]  /*c060*/  STL.64 [R1], R8 ;  /* 0x0000000801007387 */ /* 0x0023e20000100a00 */
[----:B0-----:R-:W-:-:S03]  /*c070*/  IMAD.MOV.U32 R0, RZ, RZ, R11 ;  /* 0x000000ffff007224 */ /* 0x001fc600078e000b */
[----:B------:R1:W-:Y:S02]  /*c080*/  STL [R1+0x8], R10 ;  /* 0x0000080a01007387 */ /* 0x0003e40000100800 */
[----:B------:R-:W-:Y:S01]  /*c090*/  R2UR UR43, R0 ;  /* 0x00000000002b72ca */ /* 0x000fe200000e0000 */
[----:B------:R-:W-:Y:S06]  /*c0a0*/  BAR.ARV 0x4, 0x200 ;  /* 0x0108000000007b1d */ /* 0x000fec0000002000 */
[----:B------:R-:W-:Y:S08]  /*c0b0*/  BRA `(.L_x_10559) ;  /* 0x0000000c00d07947 */ /* 0x000ff00003800000 */
.L_x_10558:
[----:B0-----:R-:W0:Y:S01]  /*c0c0*/  S2R R0, SR_TID.X ;  /* 0x0000000000007919 */ /* 0x001e220000002100 */
        /* <DEDUP_REMOVED lines=43> */
.L_x_10562:
        /* <DEDUP_REMOVED lines=38> */
.L_x_10560:
        /* <DEDUP_REMOVED lines=17> */
.L_x_10563:
        /* <DEDUP_REMOVED lines=63> */
.L_x_10564:
        /* <DEDUP_REMOVED lines=64> */
.L_x_10565:
[----:B01----:R-:W-:-:S05]  /*cee0*/  LOP3.LUT R3, RZ, R2, RZ, 0x33, !PT ;  /* 0x00000002ff037212 */ /* 0x003fca00078e33ff */
[----:B------:R-:W-:-:S05]  /*cef0*/  IMAD.IADD R2, R4, 0x1, R3 ;  /* 0x0000000104027824 */ /* 0x000fca00078e0203 */
[----:B------:R1:W-:Y:S01]  /*cf00*/  STL [R1+0x4], R2 ;  /* 0x0000040201007387 */ /* 0x0003e20000100800 */
[----:B------:R-:W-:Y:S05]  /*cf10*/  BRA `(.L_x_10566) ;  /* 0x00000000000c7947 */ /* 0x000fea0003800000 */
.L_x_10561:
[----:B------:R0:W-:Y:S04]  /*cf20*/  STL [R1], R9 ;  /* 0x0000000901007387 */ /* 0x0001e80000100800 */
[----:B------:R0:W-:Y:S04]  /*cf30*/  STL [R1+0x4], RZ ;  /* 0x000004ff01007387 */ /* 0x0001e80000100800 */
[----:B------:R0:W-:Y:S02]  /*cf40*/  STL [R1+0x8], RZ ;  /* 0x000008ff01007387 */ /* 0x0001e40000100800 */
.L_x_10566:
        /* <DEDUP_REMOVED lines=11> */
.L_x_10559:
        /* <DEDUP_REMOVED lines=9> */
[----:B------:R-:W-:Y:S01]  /*d090*/  UMOV UR4, 0x400 ;  /* 0x0000040000047882 */ /* 0x000fe20000000000 */
[----:B------:R-:W-:Y:S01]  /*d0a0*/  IMAD.SHL.U32 R7, R6, 0x800, RZ ;  /* 0x0000080006077824 */ /* 0x000fe200078e00ff */
        /* <DEDUP_REMOVED lines=9> */
[C---:B01----:R-:W-:Y:S01]  /*d140*/  LOP3.LUT R10, R12.reuse, 0x7f, RZ, 0xc0, !PT ;  /* 0x0000007f0c0a7812 */ /* 0x043fe200078ec0ff */
[C---:B------:R-:W-:Y:S01]  /*d150*/  IMAD.SHL.U32 R2, R12.reuse, 0x20, RZ ;  /* 0x000000200c027824 */ /* 0x040fe200078e00ff */
[C---:B------:R-:W-:Y:S01]  /*d160*/  LOP3.LUT P0, RZ, R12.reuse, 0x4, RZ, 0xc0, !PT ;  /* 0x000000040cff7812 */ /* 0x040fe2000780c0ff */
[----:B------:R-:W-:Y:S02]  /*d170*/  IMAD.SHL.U32 R0, R12, 0x10, RZ ;  /* 0x000000100c007824 */ /* 0x000fe400078e00ff */
[----:B------:R-:W-:Y:S01]  /*d180*/  IMAD.SHL.U32 R3, R10, 0x10, RZ ;  /* 0x000000100a037824 */ /* 0x000fe200078e00ff */
[----:B------:R-:W-:Y:S01]  /*d190*/  LOP3.LUT R22, R2, 0x360, RZ, 0xc0, !PT ;  /* 0x0000036002167812 */ /* 0x000fe200078ec0ff */
[----:B------:R-:W-:Y:S01]  /*d1a0*/  IMAD.SHL.U32 R13, R12, 0x4, RZ ;  /* 0x000000040c0d7824 */ /* 0x000fe200078e00ff */
[----:B------:R-:W-:Y:S01]  /*d1b0*/  LOP3.LUT R4, R0, 0x60, RZ, 0xc0, !PT ;  /* 0x0000006000047812 */ /* 0x000fe200078ec0ff */
[----:B------:R-:W-:Y:S01]  /*d1c0*/  IMAD.SHL.U32 R9, R12, 0x2, RZ ;  /* 0x000000020c097824 */ /* 0x000fe200078e00ff */
[----:B------:R-:W-:-:S02]  /*d1d0*/  LOP3.LUT R22, R22, 0x400, R3, 0xf8, !PT ;  /* 0x0000040016167812 */ /* 0x000fc400078ef803 */
[----:B------:R-:W-:Y:S01]  /*d1e0*/  LOP3.LUT R11, R4, 0x700, R3, 0xf8, !PT ;  /* 0x00000700040b7812 */ /* 0x000fe200078ef803 */
[----:B------:R-:W-:Y:S01]  /*d1f0*/  IMAD.SHL.U32 R4, R12, 0x80, RZ ;  /* 0x000000800c047824 */ /* 0x000fe200078e00ff */
[----:B------:R-:W-:Y:S02]  /*d200*/  SHF.R.U32.HI R3, RZ, 0x1, R12 ;  /* 0x00000001ff037819 */ /* 0x000fe4000001160c */
[----:B------:R-:W-:Y:S02]  /*d210*/  LOP3.LUT R2, R2, 0x80, RZ, 0xc0, !PT ;  /* 0x0000008002027812 */ /* 0x000fe400078ec0ff */
[----:B------:R-:W-:Y:S02]  /*d220*/  LOP3.LUT R8, R0, 0x90, RZ, 0xc0, !PT ;  /* 0x0000009000087812 */ /* 0x000fe400078ec0ff */
[----:B------:R-:W-:Y:S02]  /*d230*/  LOP3.LUT R2, R2, 0x10, R3, 0xf8, !PT ;  /* 0x0000001002027812 */ /* 0x000fe400078ef803 */
[----:B------:R-:W-:-:S02]  /*d240*/  LOP3.LUT R3, R3, 0x20, RZ, 0xc0, !PT ;  /* 0x0000002003037812 */ /* 0x000fc400078ec0ff */
[----:B------:R-:W-:Y:S02]  /*d250*/  LOP3.LUT R8, R8, 0x10, R9, 0x78, !PT ;  /* 0x0000001008087812 */ /* 0x000fe400078e7809 */
[----:B------:R-:W-:Y:S02]  /*d260*/  LOP3.LUT R5, R3, 0x10, R12, 0xf8, !PT ;  /* 0x0000001003057812 */ /* 0x000fe400078ef80c */
[----:B------:R-:W-:Y:S01]  /*d270*/  LOP3.LUT R3, R2, 0x10, R13, 0x78, !PT ;  /* 0x0000001002037812 */ /* 0x000fe200078e780d */
[----:B------:R-:W-:Y:S01]  /*d280*/  IMAD.SHL.U32 R2, R12, 0x40, RZ ;  /* 0x000000400c027824 */ /* 0x000fe200078e00ff */
[----:B------:R-:W-:Y:S02]  /*d290*/  LOP3.LUT R6, R4, 0x400, RZ, 0xc0, !PT ;  /* 0x0000040004067812 */ /* 0x000fe400078ec0ff */
[----:B------:R-:W-:Y:S02]  /*d2a0*/  LOP3.LUT R5, R5, 0x380, R4, 0xf8, !PT ;  /* 0x0000038005057812 */ /* 0x000fe400078ef804 */
[----:B------:R-:W-:-:S02]  /*d2b0*/  LOP3.LUT R22, R22, R3, RZ, 0xfc, !PT ;  /* 0x0000000316167212 */ /* 0x000fc400078efcff */
[----:B------:R-:W-:Y:S02]  /*d2c0*/  LOP3.LUT R11, R11, R8, RZ, 0xfc, !PT ;  /* 0x000000080b0b7212 */ /* 0x000fe400078efcff */
[----:B------:R-:W-:Y:S02]  /*d2d0*/  SHF.R.U32.HI R3, RZ, 0x1, R10 ;  /* 0x00000001ff037819 */ /* 0x000fe4000001160a */
[----:B------:R-:W-:Y:S02]  /*d2e0*/  LOP3.LUT R6, R6, 0x800, R7, 0xf8, !PT ;  /* 0x0000080006067812 */ /* 0x000fe400078ef807 */
[----:B------:R-:W-:Y:S02]  /*d2f0*/  LOP3.LUT R5, R5, 0x70, R0, 0x78, !PT ;  /* 0x0000007005057812 */ /* 0x000fe400078e7800 */
[----:B------:R-:W-:Y:S01]  /*d300*/  LOP3.LUT R3, R3, 0x40, R2, 0xf8, !PT ;  /* 0x0000004003037812 */ /* 0x000fe200078ef802 */
[----:B------:R-:W-:Y:S01]  /*d310*/  IMAD.IADD R2, R16, 0x1, R11 ;  /* 0x0000000110027824 */ /* 0x000fe200078e020b */
[----:B------:R-:W-:-:S02]  /*d320*/  LOP3.LUT R24, R6, R5, RZ, 0xfc, !PT ;  /* 0x0000000506187212 */ /* 0x000fc400078efcff */
[----:B------:R-:W-:Y:S02]  /*d330*/  LOP3.LUT R0, R0, 0x10, RZ, 0xc0, !PT ;  /* 0x0000001000007812 */ /* 0x000fe400078ec0ff */
[----:B------:R0:W-:Y:S01]  /*d340*/  STL [R1+0x10], R2 ;  /* 0x0000100201007387 */ /* 0x0001e20000100800 */
[----:B------:R-:W-:Y:S01]  /*d350*/  VIADD R29, R24, 0x40 ;  /* 0x00000040181d7836 */ /* 0x000fe20000000000 */
[----:B------:R-:W-:Y:S01]  /*d360*/  LOP3.LUT R4, R0, 0x20, RZ, 0xfc, !PT ;  /* 0x0000002000047812 */ /* 0x000fe200078efcff */
[----:B------:R-:W-:Y:S01]  /*d370*/  @P0 VIADD R29, R24, 0xffffffc0 ;  /* 0xffffffc0181d0836 */ /* 0x000fe20000000000 */
[----:B------:R-:W-:Y:S02]  /*d380*/  LOP3.LUT R3, R0, 0x40, RZ, 0xfc, !PT ;  /* 0x0000004000037812 */ /* 0x000fe400078efcff */
[C---:B------:R-:W-:Y:S02]  /*d390*/  LOP3.LUT R0, R22.reuse, 0x2800, RZ, 0xfc, !PT ;  /* 0x0000280016007812 */ /* 0x040fe400078efcff */
[----:B0-----:R-:W-:-:S07]  /*d3a0*/  LOP3.LUT R2, R22, 0x1800, RZ, 0xfc, !PT ;  /* 0x0000180016027812 */ /* 0x001fce00078efcff */
.L_x_10641:
[----:B------:R-:W-:Y:S01]  /*d3b0*/  ULDC.64 UR4, c[0x0][0xc88] ;  /* 0x0003220000047ab9 */ /* 0x000fe20000000a00 */
[----:B------:R-:W-:Y:S01]  /*d3c0*/  ULDC.64 UR6, c[0x0][0xa18] ;  /* 0x0002860000067ab9 */ /* 0x000fe20000000a00 */
[----:B------:R-:W-:Y:S01]  /*d3d0*/  UIMAD.WIDE UR4, UR43, 0x4, UR4 ;  /* 0x000000042b0478a5 */ /* 0x000fe2000f8e0204 */
[----:B0-----:R-:W0:Y:S01]  /*d3e0*/  LDC R0, c[0x0][0x288] ;  /* 0x0000a200ff007b82 */ /* 0x001e220000000800 */
[----:B------:R-:W-:Y:S01]  /*d3f0*/  ULDC.64 UR8, c[0x0][0xa08] ;  /* 0x0002820000087ab9 */ /* 0x000fe20000000a00 */
[----:B--2---:R-:W2:Y:S03]  /*d400*/  LDL.LU R9, [R1+0x8] ;  /* 0x0000080001097983 */ /* 0x004ea60000300800 */
[----:B------:R-:W-:Y:S02]  /*d410*/  IMAD.U32 R2, RZ, RZ, UR4 ;  /* 0x00000004ff027e24 */ /* 0x000fe4000f8e00ff */
[----:B------:R-:W-:Y:S01]  /*d420*/  IMAD.U32 R3, RZ, RZ, UR5 ;  /* 0x00000005ff037e24 */ /* 0x000fe2000f8e00ff */
[----:B------:R-:W-:Y:S01]  /*d430*/  UISETP.NE.U32.AND UP1, UPT, UR6, URZ, UPT ;  /* 0x0000003f0600728c */ /* 0x000fe2000bf25070 */
[----:B-1----:R-:W1:Y:S01]  /*d440*/  LDC.64 R6, c[0x0][0x418] ;  /* 0x00010600ff067b82 */ /* 0x002e620000000a00 */
[----:B------:R-:W-:-:S02]  /*d450*/  ULDC.64 UR4, c[0x0][0xa28] ;  /* 0x00028a0000047ab9 */ /* 0x000fc40000000a00 */
[----:B------:R-:W3:Y:S01]  /*d460*/  LDG.E R2, desc[UR44][R2.64] ;  /* 0x0000002c02027981 */ /* 0x000ee2000c1e1900 */
[----:B------:R-:W-:Y:S02]  /*d470*/  UISETP.NE.AND.EX UP1, UPT, UR7, URZ, UPT, UP1 ;  /* 0x0000003f0700728c */ /* 0x000fe4000bf25310 */
[----:B------:R-:W-:-:S04]  /*d480*/  UISETP.NE.U32.AND UP0, UPT, UR4, URZ, UPT ;  /* 0x0000003f0400728c */ /* 0x000fc8000bf05070 */
[----:B------:R-:W-:Y:S01]  /*d490*/  PLOP3.LUT P3, PT, PT, PT, UP1, 0x80, 0x0 ;  /* 0x000000000000781c */ /* 0x000fe20003f6f018 */
[----:B------:R-:W-:-:S06]  /*d4a0*/  UISETP.NE.AND.EX UP0, UPT, UR5, URZ, UPT, UP0 ;  /* 0x0000003f0500728c */ /* 0x000fcc000bf05300 */
[----:B------:R-:W-:Y:S02]  /*d4b0*/  PLOP3.LUT P4, PT, PT, PT, UP0, 0x80, 0x0 ;  /* 0x000000000000781c */ /* 0x000fe40003f8f008 */
[----:B---3--:R-:W-:-:S13]  /*d4c0*/  R2UR UR49, R2 ;  /* 0x00000000023172ca */ /* 0x008fda00000e0000 */
[----:B------:R-:W-:Y:S02]  /*d4d0*/  USHF.R.S32.HI UR48, URZ, 0x1f, UR49 ;  /* 0x0000001f3f307899 */ /* 0x000fe40008011431 */
[----:B------:R-:W-:Y:S02]  /*d4e0*/  USHF.L.U32 UR46, UR49, 0x2, URZ ;  /* 0x00000002312e7899 */ /* 0x000fe4000800063f */
[----:B------:R-:W-:Y:S02]  /*d4f0*/  USHF.L.U64.HI UR47, UR49, 0x2, UR48 ;  /* 0x00000002312f7899 */ /* 0x000fe40008010230 */
[----:B------:R-:W-:-:S04]  /*d500*/  @UP1 UIADD3 UR6, UP2, UR46, UR6, URZ ;  /* 0x000000062e061290 */ /* 0x000fc8000ff5e03f */
[----:B------:R-:W-:Y:S02]  /*d510*/  @UP1 UIADD3.X UR7, UR47, UR7, URZ, UP2, !UPT ;  /* 0x000000072f071290 */ /* 0x000fe400097fe43f */
[----:B------:R-:W-:Y:S01]  /*d520*/  IMAD.U32 R2, RZ, RZ, UR6 ;  /* 0x00000006ff027e24 */ /* 0x000fe2000f8e00ff */
[----:B------:R-:W-:-:S03]  /*d530*/  @UP0 ULEA UR4, UP1, UR49, UR4, 0x2 ;  /* 0x0000000431040291 */ /* 0x000fc6000f82103f */
[----:B------:R-:W-:Y:S01]  /*d540*/  IMAD.U32 R3, RZ, RZ, UR7 ;  /* 0x00000007ff037e24 */ /* 0x000fe2000f8e00ff */
[----:B------:R-:W-:Y:S01]  /*d550*/  @UP0 ULEA.HI.X UR5, UR49, UR5, UR48, 0x2, UP1 ;  /* 0x0000000531050291 */ /* 0x000fe200088f1430 */
[----:B------:R-:W-:-:S03]  /*d560*/  ULDC.64 UR6, c[0x0][0xa00] ;  /* 0x0002800000067ab9 */ /* 0x000fc60000000a00 */
[----:B0-----:R0:W3:Y:S01]  /*d570*/  @P3 LDG.E R0, desc[UR44][R2.64] ;  /* 0x0000002c02003981 */ /* 0x0010e2000c1e1900 */
[----:B------:R-:W-:Y:S02]  /*d580*/  ISETP.NE.U32.AND P0, PT, RZ, UR6, PT ;  /* 0x00000006ff007c0c */ /* 0x000fe4000bf05070 */
[----:B------:R-:W-:Y:S02]  /*d590*/  ISETP.NE.U32.AND P2, PT, RZ, UR8, PT ;  /* 0x00000008ff007c0c */ /* 0x000fe4000bf45070 */
[----:B------:R-:W-:Y:S02]  /*d5a0*/  ISETP.NE.AND.EX P0, PT, RZ, UR7, PT, P0 ;  /* 0x00000007ff007c0c */ /* 0x000fe4000bf05300 */
[----:B-1----:R-:W-:Y:S01]  /*d5b0*/  ISETP.NE.U32.AND P1, PT, R6, RZ, PT ;  /* 0x000000ff0600720c */ /* 0x002fe20003f25070 */
[----:B0-----:R-:W-:Y:S02]  /*d5c0*/  IMAD.U32 R2, RZ, RZ, UR4 ;  /* 0x00000004ff027e24 */ /* 0x001fe4000f8e00ff */
[----:B------:R-:W-:Y:S01]  /*d5d0*/  IMAD.U32 R3, RZ, RZ, UR5 ;  /* 0x00000005ff037e24 */ /* 0x000fe2000f8e00ff */
[----:B------:R-:W-:-:S02]  /*d5e0*/  UIADD3 UR4, UP0, UR46, UR6, URZ ;  /* 0x000000062e047290 */ /* 0x000fc4000ff1e03f */
[----:B------:R-:W-:Y:S02]  /*d5f0*/  UIADD3 UR6, UP1, UR46, UR8, URZ ;  /* 0x000000082e067290 */ /* 0x000fe4000ff3e03f */
[----:B------:R0:W4:Y:S01]  /*d600*/  @P4 LDG.E R8, desc[UR44][R2.64] ;  /* 0x0000002c02084981 */ /* 0x000122000c1e1900 */
[----:B------:R-:W-:Y:S01]  /*d610*/  UIADD3.X UR5, UR47, UR7, URZ, UP0, !UPT ;  /* 0x000000072f057290 */ /* 0x000fe200087fe43f */
[----:B------:R-:W-:Y:S01]  /*d620*/  ISETP.NE.AND.EX P2, PT, RZ, UR9, PT, P2 ;  /* 0x00000009ff007c0c */ /* 0x000fe2000bf45320 */
[----:B------:R-:W-:Y:S01]  /*d630*/  UIADD3.X UR7, UR47, UR9, URZ, UP1, !UPT ;  /* 0x000000092f077290 */ /* 0x000fe20008ffe43f */
[----:B------:R-:W-:Y:S02]  /*d640*/  IMAD.U32 R4, RZ, RZ, UR6 ;  /* 0x00000006ff047e24 */ /* 0x000fe4000f8e00ff */
[----:B0-----:R-:W-:Y:S02]  /*d650*/  IMAD.U32 R2, RZ, RZ, UR4 ;  /* 0x00000004ff027e24 */ /* 0x001fe4000f8e00ff */
[----:B------:R-:W-:-:S02]  /*d660*/  IMAD.U32 R3, RZ, RZ, UR5 ;  /* 0x00000005ff037e24 */ /* 0x000fc4000f8e00ff */
[----:B------:R-:W-:-:S05]  /*d670*/  IMAD.U32 R5, RZ, RZ, UR7 ;  /* 0x00000007ff057e24 */ /* 0x000fca000f8e00ff */
[----:B------:R-:W5:Y:S04]  /*d680*/  @P2 LDG.E R6, desc[UR44][R4.64] ;  /* 0x0000002c04062981 */ /* 0x000f68000c1e1900 */
[----:B---3--:R0:W-:Y:S01]  /*d690*/  STL [R1+0xc], R0 ;  /* 0x00000c0001007387 */ /* 0x0081e20000100800 */
[----:B------:R-:W-:-:S03]  /*d6a0*/  IMAD.MOV.U32 R10, RZ, RZ, R0 ;  /* 0x000000ffff0a7224 */ /* 0x000fc600078e0000 */
[----:B0-----:R-:W3:Y:S01]  /*d6b0*/  @P0 LDG.E R0, desc[UR44][R2.64] ;  /* 0x0000002c02000981 */ /* 0x001ee2000c1e1900 */
[----:B------:R-:W-:Y:S01]  /*d6c0*/  UMOV UR4, URZ ;  /* 0x0000003f00047c82 */ /* 0x000fe20008000000 */
[----:B------:R-:W-:Y:S02]  /*d6d0*/  ISETP.NE.AND.EX P1, PT, R7, RZ, PT, P1 ;  /* 0x000000ff0700720c */ /* 0x000fe40003f25310 */
        /* <DEDUP_REMOVED lines=18> */
.L_x_10568:
[----:B------:R-:W-:Y:S01]  /*d800*/  ULDC.64 UR6, c[0x0][0xa20] ;  /* 0x0002880000067ab9 */ /* 0x000fe20000000a00 */
[----:B------:R-:W-:Y:S01]  /*d810*/  SEL R7, R7, 0x1, P1 ;  /* 0x0000000107077807 */ /* 0x000fe20000800000 */
[----:B------:R-:W-:Y:S01]  /*d820*/  ULOP3.LUT UR36, UR36, 0xffff, URZ, 0xc0, !UPT ;  /* 0x0000ffff24247892 */ /* 0x000fe2000f8ec03f */
[----:B------:R-:W-:Y:S01]  /*d830*/  ISETP.NE.U32.AND P0, PT, RZ, UR6, PT ;  /* 0x00000006ff007c0c */ /* 0x000fe2000bf05070 */
[----:B------:R-:W-:Y:S01]  /*d840*/  UIADD3 UR39, UR39, UR4, URZ ;  /* 0x0000000427277290 */ /* 0x000fe2000fffe03f */
[----:B------:R-:W-:Y:S02]  /*d850*/  IMAD.U32 R25, RZ, RZ, UR49 ;  /* 0x00000031ff197e24 */ /* 0x000fe4000f8e00ff */
[----:B------:R-:W-:Y:S01]  /*d860*/  ISETP.NE.AND.EX P0, PT, RZ, UR7, PT, P0 ;  /* 0x00000007ff007c0c */ /* 0x000fe2000bf05300 */
[----:B------:R-:W-:-:S12]  /*d870*/  IMAD R2, R7, R8, RZ ;  /* 0x0000000807027224 */ /* 0x000fd800078e02ff */
[----:B------:R-:W-:Y:S05]  /*d880*/  @!P0 BRA `(.L_x_10569) ;  /* 0x0000000000188947 */ /* 0x000fea0003800000 */
[----:B------:R-:W-:-:S04]  /*d890*/  UIADD3 UR5, UP0, UR46, UR6, URZ ;  /* 0x000000062e057290 */ /* 0x000fc8000ff1e03f */
[----:B------:R-:W-:Y:S02]  /*d8a0*/  UIADD3.X UR6, UR47, UR7, URZ, UP0, !UPT ;  /* 0x000000072f067290 */ /* 0x000fe400087fe43f */
[----:B------:R-:W-:-:S04]  /*d8b0*/  IMAD.U32 R2, RZ, RZ, UR5 ;  /* 0x00000005ff027e24 */ /* 0x000fc8000f8e00ff */
[----:B------:R-:W-:-:S05]  /*d8c0*/  IMAD.U32 R3, RZ, RZ, UR6 ;  /* 0x00000006ff037e24 */ /* 0x000fca000f8e00ff */
[----:B------:R1:W5:Y:S01]  /*d8d0*/  LDG.E R2, desc[UR44][R2.64] ;  /* 0x0000002c02027981 */ /* 0x000362000c1e1900 */
[----:B------:R-:W-:Y:S05]  /*d8e0*/  BRA `(.L_x_10570) ;  /* 0x0000000000107947 */ /* 0x000fea0003800000 */
.L_x_10569:
[----:B------:R-:W-:Y:S05]  /*d8f0*/  @!P2 BRA `(.L_x_10570) ;  /* 0x00000000000ca947 */ /* 0x000fea0003800000 */
[----:B------:R-:W2:Y:S04]  /*d900*/  LDG.E R3, desc[UR44][R4.64] ;  /* 0x0000002c04037981 */ /* 0x000ea8000c1e1900 */
[----:B------:R-:W2:Y:S02]  /*d910*/  LDG.E R2, desc[UR44][R4.64+0x4] ;  /* 0x0000042c04027981 */ /* 0x000ea4000c1e1900 */
[----:B--2---:R-:W-:-:S07]  /*d920*/  IMAD.IADD R2, R2, 0x1, -R3 ;  /* 0x0000000102027824 */ /* 0x004fce00078e0a03 */
.L_x_10570:
[----:B------:R-:W2:Y:S01]  /*d930*/  LDL R5, [R1+0x4] ;  /* 0x0000040001057983 */ /* 0x000ea20000100800 */
[----:B-1----:R-:W1:Y:S01]  /*d940*/  LDC R3, c[0x0][0x448] ;  /* 0x00011200ff037b82 */ /* 0x002e620000000800 */
[----:B-----5:R-:W-:Y:S01]  /*d950*/  VIADD R2, R2, -UR4 ;  /* 0x8000000402027c36 */ /* 0x020fe20008000000 */
[----:B------:R-:W-:Y:S02]  /*d960*/  LOP3.LUT R26, R0, 0xff, RZ, 0xc0, !PT ;  /* 0x000000ff001a7812 */ /* 0x000fe400078ec0ff */
[----:B-1----:R-:W-:-:S13]  /*d970*/  ISETP.NE.AND P0, PT, R3, 0x1, PT ;  /* 0x000000010300780c */ /* 0x002fda0003f05270 */
[----:B------:R-:W1:Y:S08]  /*d980*/  @P0 LDC R6, c[0x0][0x44c] ;  /* 0x00011300ff060b82 */ /* 0x000e700000000800 */
[----:B------:R-:W3:Y:S01]  /*d990*/  @P0 LDC R4, c[0x0][0x450] ;  /* 0x00011400ff040b82 */ /* 0x000ee20000000800 */
[----:B--2---:R-:W-:-:S04]  /*d9a0*/  IMAD R3, R5, 0xc0, RZ ;  /* 0x000000c005037824 */ /* 0x004fc800078e02ff */
[----:B------:R-:W-:-:S04]  /*d9b0*/  VIADD R3, R3, 0xbf ;  /* 0x000000bf03037836 */ /* 0x000fc80000000000 */
[----:B-1----:R-:W-:-:S05]  /*d9c0*/  @P0 IMAD.HI.U32 R5, R3, R6, RZ ;  /* 0x0000000603050227 */ /* 0x002fca00078e00ff */
[----:B---3--:R-:W-:Y:S02]  /*d9d0*/  @P0 SHF.R.U32.HI R3, RZ, R4, R5 ;  /* 0x00000004ff030219 */ /* 0x008fe40000011605 */
        /* <DEDUP_REMOVED lines=8> */
[----:B------:R-:W-:Y:S02]  /*da60*/  SHF.R.S32.HI R4, RZ, 0x7, R5 ;  /* 0x00000007ff047819 */ /* 0x000fe40000011405 */
[----:B------:R-:W-:-:S02]  /*da70*/  SHF.R.U32.HI R5, RZ, 0x10, R0 ;  /* 0x00000010ff057819 */ /* 0x000fc40000011600 */
[----:B------:R-:W-:Y:S01]  /*da80*/  VIMNMX R4, R3, R4, PT ;  /* 0x0000000403047248 */ /* 0x000fe20003fe0100 */
[----:B------:R-:W-:Y:S01]  /*da90*/  IMAD.MOV.U32 R3, RZ, RZ, RZ ;  /* 0x000000ffff037224 */ /* 0x000fe200078e00ff */
[----:B------:R-:W-:Y:S02]  /*daa0*/  ISETP.NE.AND P0, PT, R5, RZ, PT ;  /* 0x000000ff0500720c */ /* 0x000fe40003f05270 */
[----:B------:R-:W-:-:S11]  /*dab0*/  ISETP.GE.AND P1, PT, R4, 0x1, PT ;  /* 0x000000010400780c */ /* 0x000fd60003f26270 */
[----:B------:R-:W1:Y:S02]  /*dac0*/  @!P0 LDC R5, c[0x0][0x9f0] ;  /* 0x00027c00ff058b82 */ /* 0x000e640000000800 */
[----:B------:R-:W-:Y:S05]  /*dad0*/  @!P1 BRA `(.L_x_10571) ;  /* 0x0000000000689947 */ /* 0x000fea0003800000 */
[-C--:B-1----:R-:W-:Y:S02]  /*dae0*/  IABS R0, R5.reuse ;  /* 0x0000000500007213 */ /* 0x082fe40000000000 */
[----:B------:R-:W-:Y:S02]  /*daf0*/  IABS R7, R5 ;  /* 0x0000000500077213 */ /* 0x000fe40000000000 */
        /* <DEDUP_REMOVED lines=24> */
.L_x_10571:
[-C--:B------:R-:W-:Y:S01]  /*dc80*/  IMAD R26, R26, R3.reuse, RZ ;  /* 0x000000031a1a7224 */ /* 0x080fe200078e02ff */
[----:B------:R-:W-:Y:S04]  /*dc90*/  BSSY B7, `(.L_x_10572) ;  /* 0x000031f000077945 */ /* 0x000fe80003800000 */
        /* <DEDUP_REMOVED lines=8> */
[----:B-1----:R-:W1:Y:S01]  /*dd20*/  S2R R5, SR_LANEID ;  /* 0x0000000000057919 */ /* 0x002e620000000000 */
        /* <DEDUP_REMOVED lines=11> */
[----:B------:R2:W-:Y:S01]  /*dde0*/  STL [R1], R0 ;  /* 0x0000000001007387 */ /* 0x0005e20000100800 */
[----:B------:R-:W-:Y:S05]  /*ddf0*/  BRA `(.L_x_10574) ;  /* 0x0000003000207947 */ /* 0x000fea0003800000 */
.L_x_10573:
        /* <DEDUP_REMOVED lines=20> */
.L_x_10576:
[----:B------:R-:W-:Y:S05]  /*df40*/  BSYNC B6 ;  /* 0x0000000000067941 */ /* 0x000fea0003800000 */
.L_x_10575:
        /* <DEDUP_REMOVED lines=21> */
.L_x_10578:
[----:B------:R-:W-:Y:S05]  /*e0a0*/  BSYNC B6 ;  /* 0x0000000000067941 */ /* 0x000fea0003800000 */
.L_x_10577:
        /* <DEDUP_REMOVED lines=20> */
.L_x_10580:
[----:B------:R-:W-:Y:S05]  /*e1f0*/  BSYNC B6 ;  /* 0x0000000000067941 */ /* 0x000fea0003800000 */
.L_x_10579:
[----:B------:R-:W-:Y:S01]  /*e200*/  ISETP.NE.AND P6, PT, R17, RZ, PT ;  /* 0x000000ff1100720c */ /* 0x000fe20003fc5270 */
        /* <DEDUP_REMOVED lines=18> */
.L_x_10582:
[----:B------:R-:W-:Y:S05]  /*e330*/  BSYNC B6 ;  /* 0x0000000000067941 */ /* 0x000fea0003800000 */
.L_x_10581:
        /* <DEDUP_REMOVED lines=21> */
.L_x_10660:
[----:B---3--:R-:W-:Y:S02]  /*e490*/  ISETP.NE.AND P0, PT, R14, RZ, PT ;  /* 0x000000ff0e00720c */ /* 0x008fe40003f05270 */
[----:B------:R-:W-:-:S04]  /*e4a0*/  PLOP3.LUT P1, PT, PT, PT, PT, 0x8, 0x0 ;  /* 0x000000000000781c */ /* 0x000fc80003f2e170 */
[----:B------:R-:W-:-:S07]  /*e4b0*/  P2R R28, PR, RZ, 0x2 ;  /* 0x00000002ff1c7803 */ /* 0x000fce0000000000 */
[----:B------:R-:W-:Y:S05]  /*e4c0*/  @P0 BRA `(.L_x_10584) ;  /* 0x0000000400b40947 */ /* 0x000fea0003800000 */
[----:B------:R-:W3:Y:S01]  /*e4d0*/  LDL R0, [R1+0x8] ;  /* 0x0000080001007983 */ /* 0x000ee20000100800 */
[----:B------:R-:W-:Y:S01]  /*e4e0*/  UMOV UR4, 0xffffffff ;  /* 0xffffffff00047882 */ /* 0x000fe20000000000 */
[----:B---3--:R-:W-:Y:S02]  /*e4f0*/  VIADD R0, R0, 0xffffffff ;  /* 0xffffffff00007836 */ /* 0x008fe40000000000 */
[----:B------:R-:W-:Y:S05]  /*e500*/  BRA.DIV UR4, `(.L_x_10585) ;  /* 0x0000004204547947 */ /* 0x000fea000b800000 */
[----:B------:R-:W-:-:S13]  /*e510*/  ELECT P6, URZ, PT ;  /* 0x00000000003f782f */ /* 0x000fda00038c0000 */
.L_x_10663:
        /* <DEDUP_REMOVED lines=21> */
.L_x_10586:
[----:B------:R-:W-:Y:S01]  /*e670*/  IMAD R4, R18, 0x8, R16 ;  /* 0x0000000812047824 */ /* 0x000fe200078e0210 */
[----:B---3--:R-:W-:Y:S01]  /*e680*/  SHF.L.U32 R3, R23, 0x1f, RZ ;  /* 0x0000001f17037819 */ /* 0x008fe200000006ff */
[----:B------:R-:W3:Y:S03]  /*e690*/  S2R R2, SR_TID.X ;  /* 0x0000000000027919 */ /* 0x000ee60000002100 */
[----:B------:R-:W4:Y:S01]  /*e6a0*/  SYNCS.PHASECHK.TRANS64.TRYWAIT P0, [R4+URZ+0x19c80], R3 ;  /* 0x019c8003040075a7 */ /* 0x000f22000800017f */
[----:B---3--:R-:W-:-:S04]  /*e6b0*/  LOP3.LUT R2, R2, 0x7f, RZ, 0xc0, !PT ;  /* 0x0000007f02027812 */ /* 0x008fc800078ec0ff */
[----:B------:R-:W-:Y:S01]  /*e6c0*/  ISETP.NE.AND P1, PT, R2, RZ, PT ;  /* 0x000000ff0200720c */ /* 0x000fe20003f25270 */
[----:B----4-:R-:W-:-:S12]  /*e6d0*/  @!P0 BRA `(.L_x_10587) ;  /* 0x0000004000008947 */ /* 0x010fd80003800000 */
.L_x_10664:
[----:B------:R-:W-:Y:S05]  /*e6e0*/  @P1 BRA `(.L_x_10588) ;  /* 0x00000000001c1947 */ /* 0x000fea0003800000 */
[----:B------:R-:W1:Y:S02]  /*e6f0*/  S2R R2, SR_TID.X ;  /* 0x0000000000027919 */ /* 0x000e640000002100 */
[----:B-1----:R-:W-:Y:S01]  /*e700*/  LOP3.LUT R5, R2, 0x1f, RZ, 0xc0, !PT ;  /* 0x0000001f02057812 */ /* 0x002fe200078ec0ff */
[----:B------:R-:W-:-:S03]  /*e710*/  IMAD.MOV.U32 R2, RZ, RZ, 0x3000 ;  /* 0x00003000ff027424 */ /* 0x000fc600078e00ff */
[----:B------:R-:W-:Y:S01]  /*e720*/  ISETP.NE.AND P0, PT, R5, RZ, PT ;  /* 0x000000ff0500720c */ /* 0x000fe20003f05270 */
[----:B------:R4:W-:-:S12]  /*e730*/  SYNCS.ARRIVE.TRANS64 RZ, [R4+URZ+0x19c70], R2 ;  /* 0x019c700204ff79a7 */ /* 0x0009d8000800003f */
[----:B----4-:R-:W-:Y:S05]  /*e740*/  @!P0 BRA `(.L_x_10588) ;  /* 0x0000000000048947 */ /* 0x010fea0003800000 */
[----:B------:R-:W-:Y:S01]  /*e750*/  BPT.TRAP 0x1 ;  /* 0x000000040000795c */ /* 0x000fe20000300000 */
.L_x_10588:
        /* <DEDUP_REMOVED lines=28> */
[----:B------:R-:W0:Y:S02]  /*e920*/  SYNCS.PHASECHK.TRANS64.TRYWAIT P0, [R4+URZ+0x19c40], R3 ;  /* 0x019c4003040075a7 */ /* 0x000e24000800017f */
[----:B0---4-:R-:W-:Y:S05]  /*e930*/  @!P0 BRA `(.L_x_10589) ;  /* 0x0000003c007c8947 */ /* 0x011fea0003800000 */
.L_x_10665:
[----:B------:R-:W-:Y:S05]  /*e940*/  @P1 BRA `(.L_x_10590) ;  /* 0x00000000001c1947 */ /* 0x000fea0003800000 */
[----:B-1----:R-:W1:Y:S01]  /*e950*/  S2R R5, SR_TID.X ;  /* 0x0000000000057919 */ /* 0x002e620000002100 */
[----:B0--3--:R-:W-:-:S04]  /*e960*/  IMAD.MOV.U32 R3, RZ, RZ, 0x3000 ;  /* 0x00003000ff037424 */ /* 0x009fc800078e00ff */
[----:B------:R4:W-:Y:S01]  /*e970*/  SYNCS.ARRIVE.TRANS64 RZ, [R4+URZ+0x19c30], R3 ;  /* 0x019c300304ff79a7 */ /* 0x0009e2000800003f */
[----:B-1----:R-:W-:-:S04]  /*e980*/  LOP3.LUT R5, R5, 0x1f, RZ, 0xc0, !PT ;  /* 0x0000001f05057812 */ /* 0x002fc800078ec0ff */
[----:B------:R-:W-:-:S13]  /*e990*/  ISETP.NE.AND P0, PT, R5, RZ, PT ;  /* 0x000000ff0500720c */ /* 0x000fda0003f05270 */
[----:B----4-:R-:W-:Y:S05]  /*e9a0*/  @!P0 BRA `(.L_x_10590) ;  /* 0x0000000000048947 */ /* 0x010fea0003800000 */
[----:B------:R-:W-:Y:S01]  /*e9b0*/  BPT.TRAP 0x1 ;  /* 0x000000040000795c */ /* 0x000fe20000300000 */
.L_x_10590:
        /* <DEDUP_REMOVED lines=15> */
[----:B------:R-:W-:-:S02]  /*eab0*/  UIADD3 UR25, UR25, 0x19c30, URZ ;  /* 0x00019c3019197890 */ /* 0x000fc4000fffe03f */
[----:B------:R-:W-:Y:S01]  /*eac0*/  UIADD3 UR16, UR8, 0x14800, URZ ;  /* 0x0001480008107890 */ /* 0x000fe2000fffe03f */
[----:B------:R-:W-:Y:S01]  /*ead0*/  P2R R28, PR, RZ, 0x1 ;  /* 0x00000001ff1c7803 */ /* 0x000fe20000000000 */
        /* <DEDUP_REMOVED lines=12> */
.L_x_10584:
[----:B------:R-:W-:Y:S05]  /*eba0*/  WARPSYNC.ALL ;  /* 0x0000000000007948 */ /* 0x000fea0003800000 */
[----:B------:R-:W-:Y:S01]  /*ebb0*/  VIADD R0, R16, 0xf000 ;  /* 0x0000f00010007836 */ /* 0x000fe20000000000 */
        /* <DEDUP_REMOVED lines=19> */
[----:B0--3--:R-:W-:Y:S02]  /*ecf0*/  IMAD.U32 R4, RZ, RZ, UR6 ;  /* 0x00000006ff047e24 */ /* 0x009fe4000f8e00ff */
[----:B------:R-:W0:Y:S01]  /*ed00*/  LDC.64 R2, c[0x4][R2] ;  /* 0x0100000002027b82 */ /* 0x000e220000000a00 */
        /* <DEDUP_REMOVED lines=9> */
[----:B0-----:R-:W-:Y:S05]  /*eda0*/  CALL.ABS.NOINC R2 ;  /* 0x0000000002007343 */ /* 0x001fea0003c00000 */
.L_x_10592:
[----:B------:R-:W-:Y:S05]  /*edb0*/  BSYNC B6 ;  /* 0x0000000000067941 */ /* 0x000fea0003800000 */
.L_x_10591:
[----:B------:R-:W1:Y:S01]  /*edc0*/  LDL R21, [R1+0x4] ;  /* 0x0000040001157983 */ /* 0x000e620000100800 */
[----:B------:R-:W4:Y:S01]  /*edd0*/  LDC R9, c[0x0][0x448] ;  /* 0x00011200ff097b82 */ /* 0x000f220000000800 */
[----:B------:R-:W-:Y:S01]  /*ede0*/  ULDC.64 UR6, c[0x0][0x2d8] ;  /* 0x0000b60000067ab9 */ /* 0x000fe20000000a00 */
[----:B------:R-:W2:Y:S01]  /*edf0*/  S2R R2, SR_TID.X ;  /* 0x0000000000027919 */ /* 0x000ea20000002100 */
[----:B------:R-:W-:Y:S01]  /*ee00*/  UMOV UR4, UR46 ;  /* 0x0000002e00047c82 */ /* 0x000fe20008000000 */
[----:B------:R-:W-:Y:S01]  /*ee10*/  UMOV UR5, UR37 ;  /* 0x0000002500057c82 */ /* 0x000fe20008000000 */
[----:B------:R-:W-:Y:S01]  /*ee20*/  ULDC.64 UR8, c[0x0][0x2e0] ;  /* 0x0000b80000087ab9 */ /* 0x000fe20000000a00 */
[----:B------:R-:W-:Y:S01]  /*ee30*/  ULDC.64 UR10, c[0x0][0x280] ;  /* 0x0000a000000a7ab9 */ /* 0x000fe20000000a00 */
[----:B----4-:R-:W-:Y:S02]  /*ee40*/  ISETP.NE.AND P1, PT, R9, 0x1, PT ;  /* 0x000000010900780c */ /* 0x010fe40003f25270 */
[----:B--2---:R-:W-:-:S11]  /*ee50*/  LOP3.LUT R20, R2, 0x7f, RZ, 0xc0, !PT ;  /* 0x0000007f02147812 */ /* 0x004fd600078ec0ff */
[----:B0--3--:R-:W0:Y:S01]  /*ee60*/  @P1 LDC R3, c[0x0][0x44c] ;  /* 0x00011300ff031b82 */ /* 0x009e220000000800 */
[----:B------:R-:W-:Y:S01]  /*ee70*/  IMAD.SHL.U32 R2, R2, 0x40, RZ ;  /* 0x0000004002027824 */ /* 0x000fe200078e00ff */
[----:B------:R-:W-:-:S06]  /*ee80*/  SHF.R.U32.HI R20, RZ, 0x1, R20 ;  /* 0x00000001ff147819 */ /* 0x000fcc0000011614 */
[----:B------:R-:W2:Y:S01]  /*ee90*/  @P1 LDC R0, c[0x0][0x450] ;  /* 0x00011400ff001b82 */ /* 0x000ea20000000800 */
        /* <DEDUP_REMOVED lines=15> */
[----:B-1----:R-:W-:-:S04]  /*ef90*/  IMAD R5, R21, 0xc0, R2 ;  /* 0x000000c015057824 */ /* 0x002fc800078e0202 */
[----:B0-----:R-:W-:-:S04]  /*efa0*/  @P1 IMAD.HI.U32 R3, R5, R3, RZ ;  /* 0x0000000305031227 */ /* 0x001fc800078e00ff */
[----:B------:R-:W-:Y:S01]  /*efb0*/  IMAD.MOV.U32 R2, RZ, RZ, R5 ;  /* 0x000000ffff027224 */ /* 0x000fe200078e0005 */
[----:B--2---:R-:W-:-:S04]  /*efc0*/  @P1 SHF.R.U32.HI R2, RZ, R0, R3 ;  /* 0x00000000ff021219 */ /* 0x004fc80000011603 */
        /* <DEDUP_REMOVED lines=71> */
.L_x_10672:
        /* <DEDUP_REMOVED lines=12> */
.L_x_10595:
[----:B------:R-:W-:Y:S05]  /*f500*/  BSYNC B0 ;  /* 0x0000000000007941 */ /* 0x000fea0003800000 */
.L_x_10594:
[----:B------:R-:W-:Y:S01]  /*f510*/  NOP ;  /* 0x0000000000007918 */ /* 0x000fe20000000000 */
[----:B------:R-:W-:-:S13]  /*f520*/  PLOP3.LUT P0, PT, PT, PT, PT, 0x80, 0x0 ;  /* 0x000000000000781c */ /* 0x000fda0003f0f070 */
.L_x_10596:
        /* <DEDUP_REMOVED lines=21> */
.L_x_10673:
[----:B------:R-:W-:Y:S05]  /*f680*/  BSYNC B0 ;  /* 0x0000000000007941 */ /* 0x000fea0003800000 */
.L_x_10597:
[----:B------:R-:W-:Y:S05]  /*f690*/  @!P1 BRA `(.L_x_10599) ;  /* 0x0000001000309947 */ /* 0x000fea0003800000 */
[----:B0-----:R-:W-:Y:S02]  /*f6a0*/  IMAD.MOV.U32 R8, RZ, RZ, R23 ;  /* 0x000000ffff087224 */ /* 0x001fe400078e0017 */
[----:B------:R-:W-:-:S07]  /*f6b0*/  IMAD.MOV.U32 R0, RZ, RZ, R18 ;  /* 0x000000ffff007224 */ /* 0x000fce00078e0012 */
.L_x_10623:
[----:B------:R-:W-:Y:S01]  /*f6c0*/  ISETP.NE.AND P1, PT, R28, RZ, PT ;  /* 0x000000ff1c00720c */ /* 0x000fe20003f25270 */
[----:B------:R-:W-:Y:S01]  /*f6d0*/  VIADD R18, R0, 0x1 ;  /* 0x0000000100127836 */ /* 0x000fe20000000000 */
[----:B------:R-:W-:Y:S05]  /*f6e0*/  YIELD ;  /* 0x0000000000007946 */ /* 0x000fea0003800000 */
[----:B------:R-:W-:Y:S01]  /*f6f0*/  ISETP.NE.AND P0, PT, R18, 0x2, PT ;  /* 0x000000021200780c */ /* 0x000fe20003f05270 */
[----:B------:R-:W-:Y:S03]  /*f700*/  BSSY B0, `(.L_x_10600) ;  /* 0x00000a3000007945 */ /* 0x000fe60003800000 */
[----:B------:R-:W-:-:S02]  /*f710*/  SEL R23, RZ, 0x1, P0 ;  /* 0x00000001ff177807 */ /* 0x000fc40000000000 */
[----:B------:R-:W-:Y:S02]  /*f720*/  SEL R18, R18, RZ, P0 ;  /* 0x000000ff12127207 */ /* 0x000fe40000000000 */
[----:B------:R-:W-:Y:S01]  /*f730*/  LOP3.LUT R23, R8, R23, RZ, 0x3c, !PT ;  /* 0x0000001708177212 */ /* 0x000fe200078e3cff */
[----:B------:R-:W-:Y:S06]  /*f740*/  @!P1 BRA `(.L_x_10601) ;  /* 0x0000000800789947 */ /* 0x000fec0003800000 */
[----:B------:R-:W-:Y:S01]  /*f750*/  ULDC.64 UR4, c[0x0][0x418] ;  /* 0x0001060000047ab9 */ /* 0x000fe20000000a00 */
[----:B-1----:R-:W-:Y:S01]  /*f760*/  IMAD.MOV.U32 R3, RZ, RZ, R2 ;  /* 0x000000ffff037224 */ /* 0x002fe200078e0002 */
        /* <DEDUP_REMOVED lines=20> */
.L_x_10602:
        /* <DEDUP_REMOVED lines=8> */
.L_x_10674:
[----:B------:R-:W-:Y:S05]  /*f930*/  BSYNC B1 ;  /* 0x0000000000017941 */ /* 0x000fea0003800000 */
.L_x_10603:
        /* <DEDUP_REMOVED lines=9> */
.L_x_10606:
[----:B------:R-:W-:Y:S05]  /*f9d0*/  BSYNC B1 ;  /* 0x0000000000017941 */ /* 0x000fea0003800000 */
.L_x_10605:
        /* <DEDUP_REMOVED lines=11> */
.L_x_10607:
        /* <DEDUP_REMOVED lines=16> */
.L_x_10608:
        /* <DEDUP_REMOVED lines=16> */
.L_x_10609:
        /* <DEDUP_REMOVED lines=13> */
.L_x_10675:
[----:B------:R-:W-:Y:S05]  /*fd60*/  BSYNC B1 ;  /* 0x0000000000017941 */ /* 0x000fea0003800000 */
.L_x_10610:
        /* <DEDUP_REMOVED lines=11> */
.L_x_10613:
[----:B------:R-:W-:Y:S05]  /*fe20*/  BSYNC B1 ;  /* 0x0000000000017941 */ /* 0x000fea0003800000 */
.L_x_10612:
        /* <DEDUP_REMOVED lines=8> */
.L_x_10614:
        /* <DEDUP_REMOVED lines=15> */
.L_x_10615:
        /* <DEDUP_REMOVED lines=15> */
.L_x_10616:
        /* <DEDUP_REMOVED lines=10> */
.L_x_10601:
[----:B------:R-:W-:Y:S05]  /*10130*/  BSYNC B0 ;  /* 0x0000000000007941 */ /* 0x000fea0003800000 */
.L_x_10600:
[----:B------:R-:W-:-:S06]  /*10140*/  UISETP.NE.AND UP0, UPT, UR38, 0x3, UPT ;  /* 0x000000032600788c */ /* 0x000fcc000bf05270 */
[----:B------:R-:W-:-:S13]  /*10150*/  PLOP3.LUT P0, PT, PT, PT, UP0, 0x80, 0x0 ;  /* 0x000000000000781c */ /* 0x000fda0003f0f008 */
[----:B------:R-:W-:Y:S05]  /*10160*/  @!P0 BRA `(.L_x_10617) ;  /* 0x0000000000048947 */ /* 0x000fea0003800000 */
[----:B------:R-:W-:Y:S01]  /*10170*/  BPT.TRAP 0x1 ;  /* 0x000000040000795c */ /* 0x000fe20000300000 */
.L_x_10617:
[----:B-1----:R-:W-:Y:S01]  /*10180*/  IMAD.U32 R3, RZ, RZ, UR42 ;  /* 0x0000002aff037e24 */ /* 0x002fe2000f8e00ff */
[----:B------:R-:W-:Y:S01]  /*10190*/  LOP3.LUT R4, R8, 0x1, RZ, 0x3c, !PT ;  /* 0x0000000108047812 */ /* 0x000fe200078e3cff */
[----:B------:R-:W-:Y:S03]  /*101a0*/  BSSY B0, `(.L_x_10618) ;  /* 0x0000006000007945 */ /* 0x000fe60003800000 */
[----:B------:R-:W-:Y:S01]  /*101b0*/  ISETP.NE.AND P1, PT, R3, 0x3, PT ;  /* 0x000000030300780c */ /* 0x000fe20003f25270 */
[----:B------:R-:W-:Y:S01]  /*101c0*/  IMAD R3, R0, 0x8, R16 ;  /* 0x0000000800037824 */ /* 0x000fe200078e0210 */
[----:B------:R-:W-:-:S04]  /*101d0*/  SHF.L.U32 R4, R4, 0x1f, RZ ;  /* 0x0000001f04047819 */ /* 0x000fc800000006ff */
[----:B------:R-:W0:Y:S02]  /*101e0*/  SYNCS.PHASECHK.TRANS64.TRYWAIT P0, [R3+URZ+0x19c70], R4 ;  /* 0x019c7004030075a7 */ /* 0x000e24000800017f */
[----:B0-----:R-:W-:Y:S05]  /*101f0*/  @!P0 BRA `(.L_x_10619) ;  /* 0x00000028009c8947 */ /* 0x001fea0003800000 */
.L_x_10676:
[----:B------:R-:W-:Y:S05]  /*10200*/  BSYNC B0 ;  /* 0x0000000000007941 */ /* 0x000fea0003800000 */
.L_x_10618:
[----:B------:R-:W-:Y:S05]  /*10210*/  @!P1 BRA `(.L_x_10620) ;  /* 0x0000000000049947 */ /* 0x000fea0003800000 */
[----:B------:R-:W-:Y:S01]  /*10220*/  BPT.TRAP 0x1 ;  /* 0x000000040000795c */ /* 0x000fe20000300000 */
.L_x_10620:
[----:B0-----:R-:W-:Y:S01]  /*10230*/  SHF.L.U32 R4, R8, 0x1f, RZ ;  /* 0x0000001f08047819 */ /* 0x001fe200000006ff */
[----:B------:R-:W-:-:S03]  /*10240*/  IMAD R0, R0, 0x3000, RZ ;  /* 0x0000300000007824 */ /* 0x000fc600078e02ff */
[----:B------:R-:W0:Y:S02]  /*10250*/  SYNCS.PHASECHK.TRANS64.TRYWAIT P0, [R3+URZ+0x19c60], R4 ;  /* 0x019c6004030075a7 */ /* 0x000e24000800017f */
[----:B0-----:R-:W-:Y:S05]  /*10260*/  @!P0 BRA `(.L_x_10621) ;  /* 0x0000002800948947 */ /* 0x001fea0003800000 */
.L_x_10677:
[----:B0-----:R-:W-:Y:S01]  /*10270*/  LOP3.LUT R4, R0, R22, RZ, 0xfc, !PT ;  /* 0x0000001600047212 */ /* 0x001fe200078efcff */
[----:B------:R-:W-:Y:S05]  /*10280*/  WARPSYNC.ALL ;  /* 0x0000000000007948 */ /* 0x000fea0003800000 */
[----:B------:R-:W-:Y:S01]  /*10290*/  IMAD.IADD R4, R16, 0x1, R4 ;  /* 0x0000000110047824 */ /* 0x000fe200078e0204 */
[----:B------:R-:W-:Y:S02]  /*102a0*/  LOP3.LUT R13, R22, 0x1800, RZ, 0xfc, !PT ;  /* 0x00001800160d7812 */ /* 0x000fe400078efcff */
[----:B------:R-:W-:-:S03]  /*102b0*/  IADD3 R12, R19, R29, R0 ;  /* 0x0000001d130c7210 */ /* 0x000fc60007ffe000 */
        /* <DEDUP_REMOVED lines=61> */
.L_x_10622:
        /* <DEDUP_REMOVED lines=13> */
.L_x_10599:
        /* <DEDUP_REMOVED lines=18> */
.L_x_10625:
[----:B------:R-:W-:Y:S05]  /*10880*/  BSYNC B0 ;  /* 0x0000000000007941 */ /* 0x000fea0003800000 */
.L_x_10624:
[----:B------:R-:W-:-:S06]  /*10890*/  UISETP.NE.AND UP0, UPT, UR38, 0x3, UPT ;  /* 0x000000032600788c */ /* 0x000fcc000bf05270 */
[----:B------:R-:W-:-:S13]  /*108a0*/  PLOP3.LUT P1, PT, PT, PT, UP0, 0x80, 0x0 ;  /* 0x000000000000781c */ /* 0x000fda0003f2f008 */
[----:B------:R-:W-:Y:S05]  /*108b0*/  @!P1 BRA `(.L_x_10626) ;  /* 0x0000000000049947 */ /* 0x000fea0003800000 */
[----:B------:R-:W-:Y:S01]  /*108c0*/  BPT.TRAP 0x1 ;  /* 0x000000040000795c */ /* 0x000fe20000300000 */
.L_x_10626:
        /* <DEDUP_REMOVED lines=8> */
.L_x_10678:
[----:B------:R-:W-:Y:S05]  /*10950*/  BSYNC B0 ;  /* 0x0000000000007941 */ /* 0x000fea0003800000 */
.L_x_10627:
[----:B------:R-:W-:Y:S05]  /*10960*/  @!P2 BRA `(.L_x_10629) ;  /* 0x000000000004a947 */ /* 0x000fea0003800000 */
[----:B------:R-:W-:Y:S01]  /*10970*/  BPT.TRAP 0x1 ;  /* 0x000000040000795c */ /* 0x000fe20000300000 */
.L_x_10629:
[----:B-1----:R-:W-:-:S04]  /*10980*/  SHF.L.U32 R3, R23, 0x1f, RZ ;  /* 0x0000001f17037819 */ /* 0x002fc800000006ff */
[----:B------:R-:W1:Y:S02]  /*10990*/  SYNCS.PHASECHK.TRANS64.TRYWAIT P1, [R0+URZ+0x19c60], R3 ;  /* 0x019c6003000075a7 */ /* 0x000e64000802017f */
[----:B-1----:R-:W-:Y:S05]  /*109a0*/  @!P1 BRA `(.L_x_10630) ;  /* 0x0000002000ec9947 */ /* 0x002fea0003800000 */
.L_x_10679:
        /* <DEDUP_REMOVED lines=67> */
.L_x_10631:
        /* <DEDUP_REMOVED lines=10> */
.L_x_10574:
[----:B------:R-:W-:Y:S05]  /*10e80*/  BSYNC B7 ;  /* 0x0000000000077941 */ /* 0x000fea0003800000 */
.L_x_10572:
[----:B--2---:R-:W2:Y:S02]  /*10e90*/  LDL R0, [R1+0x18] ;  /* 0x0000180001007983 */ /* 0x004ea40000100800 */
[----:B--2---:R-:W-:-:S13]  /*10ea0*/  ISETP.NE.AND P0, PT, R0, RZ, PT ;  /* 0x000000ff0000720c */ /* 0x004fda0003f05270 */
[----:B------:R-:W-:Y:S05]  /*10eb0*/  @!P0 BRA `(.L_x_10632) ;  /* 0x0000000000308947 */ /* 0x000fea0003800000 */
[----:B------:R-:W2:Y:S08]  /*10ec0*/  S2UR UR5, SR_CgaCtaId ;  /* 0x00000000000579c3 */ /* 0x000eb00000008800 */
[----:B------:R-:W-:Y:S06]  /*10ed0*/  BAR.SYNC.DEFER_BLOCKING 0x5, 0x200 ;  /* 0x0148000000007b1d */ /* 0x000fec0000010000 */
[----:B------:R-:W-:-:S02]  /*10ee0*/  UMOV UR4, 0x400 ;  /* 0x0000040000047882 */ /* 0x000fc40000000000 */
[----:B--2---:R-:W-:-:S06]  /*10ef0*/  ULEA UR4, UR5, UR4, 0x18 ;  /* 0x0000000405047291 */ /* 0x004fcc000f8ec03f */
[----:B------:R-:W-:-:S05]  /*10f00*/  IMAD.U32 R16, RZ, RZ, UR4 ;  /* 0x00000004ff107e24 */ /* 0x000fca000f8e00ff */
[----:B-1----:R-:W1:Y:S04]  /*10f10*/  LDS.128 R4, [R16+0x19cd0] ;  /* 0x019cd00010047984 */ /* 0x002e680000000c00 */
[----:B-1----:R1:W-:Y:S01]  /*10f20*/  STL.64 [R1], R4 ;  /* 0x0000000401007387 */ /* 0x0023e20000100a00 */
[----:B------:R-:W-:-:S03]  /*10f30*/  IMAD.MOV.U32 R0, RZ, RZ, R7 ;  /* 0x000000ffff007224 */ /* 0x000fc600078e0007 */
[----:B------:R1:W-:Y:S02]  /*10f40*/  STL [R1+0x8], R6 ;  /* 0x0000080601007387 */ /* 0x0003e40000100800 */
[----:B------:R-:W-:Y:S01]  /*10f50*/  R2UR UR43, R0 ;  /* 0x00000000002b72ca */ /* 0x000fe200000e0000 */
[----:B------:R-:W-:Y:S06]  /*10f60*/  BAR.ARV 0x4, 0x200 ;  /* 0x0108000000007b1d */ /* 0x000fec0000002000 */
[----:B------:R-:W-:Y:S08]  /*10f70*/  BRA `(.L_x_10633) ;  /* 0x0000000c00e07947 */ /* 0x000ff00003800000 */
.L_x_10632:
[----:B------:R-:W2:Y:S01]  /*10f80*/  LDL.LU R0, [R1] ;  /* 0x0000000001007983 */ /* 0x000ea20000300800 */
        /* <DEDUP_REMOVED lines=12> */
[----:B-1----:R-:W1:Y:S01]  /*11050*/  @!P1 LDC.64 R4, c[0x0][0xc78] ;  /* 0x00031e00ff049b82 */ /* 0x002e620000000a00 */
        /* <DEDUP_REMOVED lines=33> */
.L_x_10636:
        /* <DEDUP_REMOVED lines=38> */
.L_x_10634:
        /* <DEDUP_REMOVED lines=14> */
.L_x_10637:
        /* <DEDUP_REMOVED lines=62> */
.L_x_10638:
        /* <DEDUP_REMOVED lines=63> */
.L_x_10639:
[----:B01----:R-:W-:-:S05]  /*11d80*/  LOP3.LUT R3, RZ, R2, RZ, 0x33, !PT ;  /* 0x00000002ff037212 */ /* 0x003fca00078e33ff */
[----:B------:R-:W-:-:S05]  /*11d90*/  IMAD.IADD R0, R0, 0x1, R3 ;  /* 0x0000000100007824 */ /* 0x000fca00078e0203 */
[----:B------:R1:W-:Y:S01]  /*11da0*/  STL [R1+0x4], R0 ;  /* 0x0000040001007387 */ /* 0x0003e20000100800 */
[----:B------:R-:W-:Y:S05]  /*11db0*/  BRA `(.L_x_10640) ;  /* 0x0000000000107947 */ /* 0x000fea0003800000 */
.L_x_10635:
[----:B------:R0:W-:Y:S01]  /*11dc0*/  STL [R1], R4 ;  /* 0x0000000401007387 */ /* 0x0001e20000100800 */
[----:B------:R-:W-:-:S03]  /*11dd0*/  ULDC UR43, c[0x0][0xc3c] ;  /* 0x00030f00002b7ab9 */ /* 0x000fc60000000800 */
[----:B------:R0:W-:Y:S04]  /*11de0*/  STL [R1+0x4], RZ ;  /* 0x000004ff01007387 */ /* 0x0001e80000100800 */
[----:B------:R0:W-:Y:S02]  /*11df0*/  STL [R1+0x8], RZ ;  /* 0x000008ff01007387 */ /* 0x0001e40000100800 */
.L_x_10640:
[----:B------:R-:W2:Y:S04]  /*11e00*/  LDL R3, [R1+0x4] ;  /* 0x0000040001037983 */ /* 0x000ea80000100800 */
[----:B------:R-:W3:Y:S04]  /*11e10*/  LDL R2, [R1+0x8] ;  /* 0x0000080001027983 */ /* 0x000ee80000100800 */
[----:B0-----:R-:W4:Y:S01]  /*11e20*/  LDL R4, [R1] ;  /* 0x0000000001047983 */ /* 0x001f220000100800 */
        /* <DEDUP_REMOVED lines=13> */
.L_x_10633:
[----:B------:R-:W-:Y:S02]  /*11f00*/  ULDC UR4, c[0x0][0xc3c] ;  /* 0x00030f0000047ab9 */ /* 0x000fe40000000800 */
[----:B------:R-:W-:-:S06]  /*11f10*/  UISETP.GE.AND UP0, UPT, UR43, UR4, UPT ;  /* 0x000000042b00728c */ /* 0x000fcc000bf06270 */
[----:B------:R-:W-:-:S13]  /*11f20*/  PLOP3.LUT P0, PT, PT, PT, UP0, 0x80, 0x0 ;  /* 0x000000000000781c */ /* 0x000fda0003f0f008 */
[----:B------:R-:W-:Y:S05]  /*11f30*/  @!P0 BRA `(.L_x_10641) ;  /* 0xffffffb4001c8947 */ /* 0x000fea000383ffff */
.L_x_10567:
        /* <DEDUP_REMOVED lines=12> */
.L_x_10680:
[----:B------:R-:W-:Y:S05]  /*12000*/  BSYNC B0 ;  /* 0x0000000000007941 */ /* 0x000fea0003800000 */
.L_x_10642:
[----:B------:R-:W-:-:S03]  /*12010*/  UMOV UR4, 0xffffffff ;  /* 0xffffffff00047882 */ /* 0x000fc60000000000 */
[----:B------:R-:W-:Y:S05]  /*12020*/  BRA.DIV UR4, `(.L_x_10644) ;  /* 0x0000000e04747947 */ /* 0x000fea000b800000 */
[----:B0-----:R-:W0:Y:S02]  /*12030*/  S2R R0, SR_TID.X ;  /* 0x0000000000007919 */ /* 0x001e240000002100 */
[----:B0-----:R-:W-:-:S04]  /*12040*/  SHF.R.U32.HI R0, RZ, 0x5, R0 ;  /* 0x00000005ff007819 */ /* 0x001fc80000011600 */
[----:B------:R-:W-:-:S05]  /*12050*/  LOP3.LUT R0, R0, 0x3, RZ, 0xc0, !PT ;  /* 0x0000000300007812 */ /* 0x000fca00078ec0ff */
[----:B------:R0:W1:Y:S02]  /*12060*/  SHFL.IDX PT, R14, R0, RZ, 0x1f ;  /* 0x00001fff000e7589 */ /* 0x00006400000e0000 */
.L_x_10683:
[----:B-1----:R-:W-:Y:S01]  /*12070*/  ISETP.NE.AND P0, PT, R14, RZ, PT ;  /* 0x000000ff0e00720c */ /* 0x002fe20003f05270 */
[----:B------:R-:W-:-:S12]  /*12080*/  BSSY B0, `(.L_x_10645) ;  /* 0x000002b000007945 */ /* 0x000fd80003800000 */
[----:B------:R-:W-:Y:S05]  /*12090*/  @P0 BRA `(.L_x_10646) ;  /* 0x0000000000a40947 */ /* 0x000fea0003800000 */
[----:B------:R-:W-:-:S03]  /*120a0*/  UMOV UR4, 0xffffffff ;  /* 0xffffffff00047882 */ /* 0x000fc60000000000 */
[----:B------:R-:W-:Y:S05]  /*120b0*/  BRA.DIV UR4, `(.L_x_10647) ;  /* 0x0000000e04847947 */ /* 0x000fea000b800000 */
[----:B------:R-:W-:-:S13]  /*120c0*/  ELECT P6, URZ, PT ;  /* 0x00000000003f782f */ /* 0x000fda00038c0000 */
.L_x_10686:
[----:B------:R-:W-:Y:S05]  /*120d0*/  @!P6 BRA `(.L_x_10646) ;  /* 0x000000000094e947 */ /* 0x000fea0003800000 */
[----:B------:R-:W-:-:S06]  /*120e0*/  ULOP3.LUT UR4, UR40, 0x2, URZ, 0xfc, !UPT ;  /* 0x0000000228047892 */ /* 0x000fcc000f8efc3f */
[----:B0-----:R-:W-:-:S05]  /*120f0*/  IMAD.U32 R0, RZ, RZ, UR4 ;  /* 0x00000004ff007e24 */ /* 0x001fca000f8e00ff */
[----:B------:R-:W-:-:S13]  /*12100*/  ISETP.NE.AND P0, PT, R0, 0x3, PT ;  /* 0x000000030000780c */ /* 0x000fda0003f05270 */
[----:B------:R-:W-:Y:S05]  /*12110*/  @!P0 BRA `(.L_x_10648) ;  /* 0x0000000000048947 */ /* 0x000fea0003800000 */
[----:B------:R-:W-:Y:S01]  /*12120*/  BPT.TRAP 0x1 ;  /* 0x000000040000795c */ /* 0x000fe20000300000 */
.L_x_10648:
        /* <DEDUP_REMOVED lines=12> */
.L_x_10687:
[----:B------:R-:W1:Y:S02]  /*121f0*/  SYNCS.PHASECHK.TRANS64.TRYWAIT P1, [R3+URZ], R0 ;  /* 0x00000000030075a7 */ /* 0x000e64000802017f */
[----:B-1----:R-:W-:Y:S05]  /*12200*/  @!P1 BRA `(.L_x_10650) ;  /* 0x0000000c00649947 */ /* 0x002fea0003800000 */
.L_x_10688:
[----:B------:R-:W-:Y:S05]  /*12210*/  @!P0 BRA `(.L_x_10651) ;  /* 0x0000000000048947 */ /* 0x000fea0003800000 */
[----:B------:R-:W-:Y:S01]  /*12220*/  BPT.TRAP 0x1 ;  /* 0x000000040000795c */ /* 0x000fe20000300000 */
.L_x_10651:
[----:B-1----:R-:W-:-:S04]  /*12230*/  IMAD R3, R18, 0x8, R7 ;  /* 0x0000000812037824 */ /* 0x002fc800078e0207 */
[----:B------:R-:W1:Y:S02]  /*12240*/  SYNCS.PHASECHK.TRANS64.TRYWAIT P1, [R3+URZ+0x19c60], R4 ;  /* 0x019c6004030075a7 */ /* 0x000e64000802017f */
[----:B-1----:R-:W-:Y:S05]  /*12250*/  @!P1 BRA `(.L_x_10652) ;  /* 0x0000000c00649947 */ /* 0x002fea0003800000 */
.L_x_10689:
[----:B------:R-:W-:Y:S05]  /*12260*/  @!P0 BRA `(.L_x_10653) ;  /* 0x0000000000048947 */ /* 0x000fea0003800000 */
[----:B------:R-:W-:Y:S01]  /*12270*/  BPT.TRAP 0x1 ;  /* 0x000000040000795c */ /* 0x000fe20000300000 */
.L_x_10653:
[----:B0-----:R-:W-:-:S04]  /*12280*/  IMAD R5, R6, 0x8, R7 ;  /* 0x0000000806057824 */ /* 0x001fc800078e0207 */
[----:B------:R-:W0:Y:S02]  /*12290*/  SYNCS.PHASECHK.TRANS64.TRYWAIT P1, [R5+URZ+0x19c60], R0 ;  /* 0x019c6000050075a7 */ /* 0x000e24000802017f */
[----:B0-----:R-:W-:Y:S05]  /*122a0*/  @!P1 BRA `(.L_x_10654) ;  /* 0x0000000c00649947 */ /* 0x001fea0003800000 */
.L_x_10690:
[----:B------:R-:W-:Y:S05]  /*122b0*/  @!P0 BRA `(.L_x_10655) ;  /* 0x0000000000048947 */ /* 0x000fea0003800000 */
[----:B------:R-:W-:Y:S01]  /*122c0*/  BPT.TRAP 0x1 ;  /* 0x000000040000795c */ /* 0x000fe20000300000 */
.L_x_10655:
[----:B------:R-:W2:Y:S02]  /*122d0*/  SYNCS.PHASECHK.TRANS64.TRYWAIT P0, [R3+URZ+0x19c80], R4 ;  /* 0x019c8004030075a7 */ /* 0x000ea4000800017f */
[----:B--2---:R-:W-:Y:S05]  /*122e0*/  @!P0 BRA `(.L_x_10656) ;  /* 0x0000000c00688947 */ /* 0x004fea0003800000 */
.L_x_10657:
[----:B---3--:R3:W4:Y:S02]  /*122f0*/  SYNCS.PHASECHK.TRANS64.TRYWAIT P0, [R5+URZ+0x19c80], R0 ;  /* 0x019c8000050075a7 */ /* 0x008724000800017f */
[----:B----4-:R-:W-:Y:S05]  /*12300*/  @!P0 NANOSLEEP.SYNCS 0x989680 ;  /* 0x009896800000895d */ /* 0x010fea0003900000 */
[----:B------:R-:W4:Y:S02]  /*12310*/  @!P0 SYNCS.PHASECHK.TRANS64 P0, [R5+URZ+0x19c80], R0 ;  /* 0x019c8000050085a7 */ /* 0x000f24000800007f */
[----:B----4-:R-:W-:Y:S05]  /*12320*/  @!P0 BRA `(.L_x_10657) ;  /* 0xfffffffc00f08947 */ /* 0x010fea000383ffff */
.L_x_10646:
[----:B------:R-:W-:Y:S05]  /*12330*/  BSYNC B0 ;  /* 0x0000000000007941 */ /* 0x000fea0003800000 */
.L_x_10645:
[----:B------:R-:W-:Y:S05]  /*12340*/  EXIT ;  /* 0x000000000000794d */ /* 0x000fea0003800000 */
.L_x_10511:
[----:B0-----:R-:W-:-:S04]  /*12350*/  IMAD.U32 R3, RZ, RZ, UR51 ;  /* 0x00000033ff037e24 */ /* 0x001fc8000f8e00ff */
[----:B------:R0:W1:Y:S03]  /*12360*/  SYNCS.PHASECHK.TRANS64.TRYWAIT P0, [R3+URZ+0x19c00], R0 ;  /* 0x019c0000030075a7 */ /* 0x000066000800017f */
[----:B-1----:R-:W-:Y:S05]  /*12370*/  @!P0 NANOSLEEP.SYNCS 0x989680 ;  /* 0x009896800000895d */ /* 0x002fea0003900000 */
[----:B------:R-:W1:Y:S02]  /*12380*/  @!P0 SYNCS.PHASECHK.TRANS64 P0, [R3+URZ+0x19c00], R0 ;  /* 0x019c0000030085a7 */ /* 0x000e64000800007f */
[----:B-1----:R-:W-:Y:S05]  /*12390*/  @!P0 BRA `(.L_x_10511) ;  /* 0xfffffffc00ec8947 */ /* 0x002fea000383ffff */
[----:B------:R-:W-:Y:S05]  /*123a0*/  BRA `(.L_x_10658) ;  /* 0xfffffef800f47947 */ /* 0x000fea000383ffff */
.L_x_10515:
[----:B-1----:R1:W2:Y:S02]  /*123b0*/  SYNCS.PHASECHK.TRANS64.TRYWAIT P2, [R3+URZ+0x19c30], R0 ;  /* 0x019c3000030075a7 */ /* 0x0022a4000804017f */
[----:B--2---:R-:W-:Y:S05]  /*123c0*/  @!P2 NANOSLEEP.SYNCS 0x989680 ;  /* 0x009896800000a95d */ /* 0x004fea0003900000 */
[----:B------:R-:W2:Y:S02]  /*123d0*/  @!P2 SYNCS.PHASECHK.TRANS64 P2, [R3+URZ+0x19c30], R0 ;  /* 0x019c30000300a5a7 */ /* 0x000ea4000804007f */
[----:B--2---:R-:W-:Y:S05]  /*123e0*/  @!P2 BRA `(.L_x_10515) ;  /* 0xfffffffc00f0a947 */ /* 0x004fea000383ffff */
[----:B------:R-:W-:Y:S05]  /*123f0*/  BRA `(.L_x_10514) ;  /* 0xfffffefc00187947 */ /* 0x000fea000383ffff */
.L_x_10520:
[----:B-1----:R-:W-:-:S04]  /*12400*/  IMAD.U32 R7, RZ, RZ, UR21 ;  /* 0x00000015ff077e24 */ /* 0x002fc8000f8e00ff */
[----:B------:R1:W2:Y:S03]  /*12410*/  SYNCS.PHASECHK.TRANS64.TRYWAIT P3, [R7+URZ+0x19c30], R0 ;  /* 0x019c3000070075a7 */ /* 0x0002a6000806017f */
[----:B--2---:R-:W-:Y:S05]  /*12420*/  @!P3 NANOSLEEP.SYNCS 0x989680 ;  /* 0x009896800000b95d */ /* 0x004fea0003900000 */
[----:B------:R-:W2:Y:S02]  /*12430*/  @!P3 SYNCS.PHASECHK.TRANS64 P3, [R7+URZ+0x19c30], R0 ;  /* 0x019c30000700b5a7 */ /* 0x000ea4000806007f */
[----:B--2---:R-:W-:Y:S05]  /*12440*/  @!P3 BRA `(.L_x_10520) ;  /* 0xfffffffc00ecb947 */ /* 0x004fea000383ffff */
[----:B------:R-:W-:Y:S05]  /*12450*/  BRA `(.L_x_10519) ;  /* 0xffffff1c00c07947 */ /* 0x000fea000383ffff */
.L_x_10524:
[----:B-1----:R-:W-:-:S04]  /*12460*/  IMAD.U32 R2, RZ, RZ, UR11 ;  /* 0x0000000bff027e24 */ /* 0x002fc8000f8e00ff */
[----:B------:R1:W2:Y:S03]  /*12470*/  SYNCS.PHASECHK.TRANS64.TRYWAIT P3, [R2+URZ+0x19c50], R0 ;  /* 0x019c5000020075a7 */ /* 0x0002a6000806017f */
[----:B--2---:R-:W-:Y:S05]  /*12480*/  @!P3 NANOSLEEP.SYNCS 0x989680 ;  /* 0x009896800000b95d */ /* 0x004fea0003900000 */
[----:B------:R-:W2:Y:S02]  /*12490*/  @!P3 SYNCS.PHASECHK.TRANS64 P3, [R2+URZ+0x19c50], R0 ;  /* 0x019c50000200b5a7 */ /* 0x000ea4000806007f */
[----:B--2---:R-:W-:Y:S05]  /*124a0*/  @!P3 BRA `(.L_x_10524) ;  /* 0xfffffffc00ecb947 */ /* 0x004fea000383ffff */
[----:B------:R-:W-:Y:S05]  /*124b0*/  BRA `(.L_x_10523) ;  /* 0xffffff2000107947 */ /* 0x000fea000383ffff */
.L_x_10531:
[----:B-1----:R-:W-:-:S04]  /*124c0*/  IMAD.U32 R7, RZ, RZ, UR6 ;  /* 0x00000006ff077e24 */ /* 0x002fc8000f8e00ff */
[----:B------:R1:W2:Y:S03]  /*124d0*/  SYNCS.PHASECHK.TRANS64.TRYWAIT P2, [R7+URZ+0x19c30], R0 ;  /* 0x019c3000070075a7 */ /* 0x0002a6000804017f */
[----:B--2---:R-:W-:Y:S05]  /*124e0*/  @!P2 NANOSLEEP.SYNCS 0x989680 ;  /* 0x009896800000a95d */ /* 0x004fea0003900000 */
[----:B------:R-:W2:Y:S02]  /*124f0*/  @!P2 SYNCS.PHASECHK.TRANS64 P2, [R7+URZ+0x19c30], R0 ;  /* 0x019c30000700a5a7 */ /* 0x000ea4000804007f */
[----:B--2---:R-:W-:Y:S05]  /*12500*/  @!P2 BRA `(.L_x_10531) ;  /* 0xfffffffc00eca947 */ /* 0x004fea000383ffff */
[----:B------:R-:W-:Y:S05]  /*12510*/  BRA `(.L_x_10530) ;  /* 0xffffff4000d47947 */ /* 0x000fea000383ffff */
.L_x_10535:
[----:B-1----:R-:W-:-:S04]  /*12520*/  IMAD.U32 R2, RZ, RZ, UR11 ;  /* 0x0000000bff027e24 */ /* 0x002fc8000f8e00ff */
[----:B------:R1:W2:Y:S03]  /*12530*/  SYNCS.PHASECHK.TRANS64.TRYWAIT P2, [R2+URZ+0x19c50], R0 ;  /* 0x019c5000020075a7 */ /* 0x0002a6000804017f */
[----:B--2---:R-:W-:Y:S05]  /*12540*/  @!P2 NANOSLEEP.SYNCS 0x989680 ;  /* 0x009896800000a95d */ /* 0x004fea0003900000 */
[----:B------:R-:W2:Y:S02]  /*12550*/  @!P2 SYNCS.PHASECHK.TRANS64 P2, [R2+URZ+0x19c50], R0 ;  /* 0x019c50000200a5a7 */ /* 0x000ea4000804007f */
[----:B--2---:R-:W-:Y:S05]  /*12560*/  @!P2 BRA `(.L_x_10535) ;  /* 0xfffffffc00eca947 */ /* 0x004fea000383ffff */
[----:B------:R-:W-:Y:S05]  /*12570*/  BRA `(.L_x_10534) ;  /* 0xffffff4400247947 */ /* 0x000fea000383ffff */
.L_x_10541:
[----:B-1----:R-:W-:-:S04]  /*12580*/  IMAD.U32 R6, RZ, RZ, UR5 ;  /* 0x00000005ff067e24 */ /* 0x002fc8000f8e00ff */
[----:B------:R1:W2:Y:S03]  /*12590*/  SYNCS.PHASECHK.TRANS64.TRYWAIT P0, [R6+URZ+0x19c50], R5 ;  /* 0x019c5005060075a7 */ /* 0x0002a6000800017f */
[----:B--2---:R-:W-:Y:S05]  /*125a0*/  @!P0 NANOSLEEP.SYNCS 0x989680 ;  /* 0x009896800000895d */ /* 0x004fea0003900000 */
[----:B------:R-:W2:Y:S02]  /*125b0*/  @!P0 SYNCS.PHASECHK.TRANS64 P0, [R6+URZ+0x19c50], R5 ;  /* 0x019c5005060085a7 */ /* 0x000ea4000800007f */
[----:B--2---:R-:W-:Y:S05]  /*125c0*/  @!P0 BRA `(.L_x_10541) ;  /* 0xfffffffc00ec8947 */ /* 0x004fea000383ffff */
[----:B------:R-:W-:Y:S05]  /*125d0*/  BRA `(.L_x_10540) ;  /* 0xffffff5c00707947 */ /* 0x000fea000383ffff */
.L_x_10583:
[----:B------:R-:W-:Y:S02]  /*125e0*/  IMAD.MOV.U32 R13, RZ, RZ, R20 ;  /* 0x000000ffff0d7224 */ /* 0x000fe400078e0014 */
[----:B------:R-:W-:Y:S02]  /*125f0*/  IMAD.MOV.U32 R12, RZ, RZ, RZ ;  /* 0x000000ffff0c7224 */ /* 0x000fe400078e00ff */
[----:B------:R-:W-:Y:S02]  /*12600*/  IMAD.MOV.U32 R11, RZ, RZ, 0x1f ;  /* 0x0000001fff0b7424 */ /* 0x000fe400078e00ff */
[----:B------:R-:W-:-:S07]  /*12610*/  IMAD.MOV.U32 R15, RZ, RZ, -0x1 ;  /* 0xffffffffff0f7424 */ /* 0x000fce00078e00ff */
[----:B01----:R-:W-:Y:S05]  /*12620*/  WARPSYNC.COLLECTIVE R15, `(.L_x_10659) ;  /* 0x000000000f087348 */ /* 0x003fea0003c00000 */
[----:B------:R2:W3:Y:S02]  /*12630*/  SHFL.IDX P6, R14, R13, R12, R11 ;  /* 0x0000000c0d0e7389 */ /* 0x0004e400000c000b */
[----:B0123--:R-:W-:Y:S01]  /*12640*/  ENDCOLLECTIVE ;  /* 0x000000000000791b */ /* 0x00ffe20003800000 */
.L_x_10659:
[----:B------:R-:W-:Y:S05]  /*12650*/  BRA `(.L_x_10660) ;  /* 0xffffffbc008c7947 */ /* 0x000fea000383ffff */
.L_x_10585:
[----:B------:R-:W-:Y:S01]  /*12660*/  BSSY B0, `(.L_x_10661) ;  /* 0x0000006000007945 */ /* 0x000fe20003800000 */
[----:B------:R-:W-:-:S07]  /*12670*/  IMAD.MOV.U32 R15, RZ, RZ, -0x1 ;  /* 0xffffffffff0f7424 */ /* 0x000fce00078e00ff */
[----:B012---:R-:W-:Y:S05]  /*12680*/  WARPSYNC.COLLECTIVE R15, `(.L_x_10662) ;  /* 0x000000000f0c7348 */ /* 0x007fea0003c00000 */
[----:B------:R-:W-:Y:S02]  /*12690*/  ELECT P6, UR62, PT ;  /* 0x00000000003e782f */ /* 0x000fe400038c0000 */
[----:B------:R-:W-:Y:S01]  /*126a0*/  MOV R14, UR62 ;  /* 0x0000003e000e7c02 */ /* 0x000fe20008000f00 */
[----:B012---:R-:W-:Y:S10]  /*126b0*/  ENDCOLLECTIVE ;  /* 0x000000000000791b */ /* 0x007ff40003800000 */
.L_x_10662:
[----:B------:R-:W-:Y:S05]  /*126c0*/  BSYNC B0 ;  /* 0x0000000000007941 */ /* 0x000fea0003800000 */
.L_x_10661:
[----:B------:R-:W-:Y:S05]  /*126d0*/  BRA `(.L_x_10663) ;  /* 0xffffffbc00907947 */ /* 0x000fea000383ffff */
.L_x_10587:
[----:B---3--:R3:W4:Y:S02]  /*126e0*/  SYNCS.PHASECHK.TRANS64.TRYWAIT P0, [R4+URZ+0x19c80], R3 ;  /* 0x019c8003040075a7 */ /* 0x008724000800017f */
[----:B----4-:R-:W-:Y:S05]  /*126f0*/  @!P0 NANOSLEEP.SYNCS 0x989680 ;  /* 0x009896800000895d */ /* 0x010fea0003900000 */
[----:B------:R-:W4:Y:S02]  /*12700*/  @!P0 SYNCS.PHASECHK.TRANS64 P0, [R4+URZ+0x19c80], R3 ;  /* 0x019c8003040085a7 */ /* 0x000f24000800007f */
[----:B----4-:R-:W-:Y:S05]  /*12710*/  @!P0 BRA `(.L_x_10587) ;  /* 0xfffffffc00f08947 */ /* 0x010fea000383ffff */
[----:B------:R-:W-:Y:S05]  /*12720*/  BRA `(.L_x_10664) ;  /* 0xffffffbc00ec7947 */ /* 0x000fea000383ffff */
.L_x_10589:
[----:B0-----:R0:W4:Y:S02]  /*12730*/  SYNCS.PHASECHK.TRANS64.TRYWAIT P0, [R4+URZ+0x19c40], R3 ;  /* 0x019c4003040075a7 */ /* 0x001124000800017f */
[----:B----4-:R-:W-:Y:S05]  /*12740*/  @!P0 NANOSLEEP.SYNCS 0x989680 ;  /* 0x009896800000895d */ /* 0x010fea0003900000 */
[----:B------:R-:W4:Y:S02]  /*12750*/  @!P0 SYNCS.PHASECHK.TRANS64 P0, [R4+URZ+0x19c40], R3 ;  /* 0x019c4003040085a7 */ /* 0x000f24000800007f */
[----:B----4-:R-:W-:Y:S05]  /*12760*/  @!P0 BRA `(.L_x_10589) ;  /* 0xfffffffc00f08947 */ /* 0x010fea000383ffff */
[----:B------:R-:W-:Y:S05]  /*12770*/  BRA `(.L_x_10665) ;  /* 0xffffffc000707947 */ /* 0x000fea000383ffff */
.L_x_10593:
        /* <DEDUP_REMOVED lines=13> */
.L_x_10666:
[----:B------:R-:W-:Y:S02]  /*12850*/  IMAD.MOV.U32 R13, RZ, RZ, R6 ;  /* 0x000000ffff0d7224 */ /* 0x000fe400078e0006 */
[----:B------:R-:W-:-:S07]  /*12860*/  IMAD.MOV.U32 R2, RZ, RZ, R14 ;  /* 0x000000ffff027224 */ /* 0x000fce00078e000e */
[----:B------:R-:W-:Y:S05]  /*12870*/  WARPSYNC.COLLECTIVE R15, `(.L_x_10667) ;  /* 0x000000000f087348 */ /* 0x000fea0003c00000 */
[----:B------:R0:W1:Y:S02]  /*12880*/  SHFL.IDX P6, R14, R13, R12, R11 ;  /* 0x0000000c0d0e7389 */ /* 0x00006400000c000b */
[----:B01----:R-:W-:Y:S01]  /*12890*/  ENDCOLLECTIVE ;  /* 0x000000000000791b */ /* 0x003fe20003800000 */
.L_x_10667:
[----:B------:R-:W-:Y:S02]  /*128a0*/  IMAD.MOV.U32 R13, RZ, RZ, R0 ;  /* 0x000000ffff0d7224 */ /* 0x000fe400078e0000 */
[----:B------:R-:W-:Y:S02]  /*128b0*/  IMAD.MOV.U32 R12, RZ, RZ, 0x1 ;  /* 0x00000001ff0c7424 */ /* 0x000fe400078e00ff */
[----:B------:R-:W-:-:S07]  /*128c0*/  IMAD.MOV.U32 R3, RZ, RZ, R14 ;  /* 0x000000ffff037224 */ /* 0x000fce00078e000e */
[----:B------:R-:W-:Y:S05]  /*128d0*/  WARPSYNC.COLLECTIVE R15, `(.L_x_10668) ;  /* 0x000000000f087348 */ /* 0x000fea0003c00000 */
[----:B------:R0:W1:Y:S02]  /*128e0*/  SHFL.IDX P6, R14, R13, R12, R11 ;  /* 0x0000000c0d0e7389 */ /* 0x00006400000c000b */
[----:B01----:R-:W-:Y:S01]  /*128f0*/  ENDCOLLECTIVE ;  /* 0x000000000000791b */ /* 0x003fe20003800000 */
.L_x_10668:
        /* <DEDUP_REMOVED lines=10> */
.L_x_10669:
        /* <DEDUP_REMOVED lines=12> */
.L_x_10670:
        /* <DEDUP_REMOVED lines=8> */
.L_x_10671:
        /* <DEDUP_REMOVED lines=10> */
.L_x_10598:
[----:B-1----:R1:W2:Y:S02]  /*12b80*/  SYNCS.PHASECHK.TRANS64.TRYWAIT P0, [R16+URZ+0x19c20], R3 ;  /* 0x019c2003100075a7 */ /* 0x0022a4000800017f */
[----:B--2---:R-:W-:Y:S05]  /*12b90*/  @!P0 NANOSLEEP.SYNCS 0x989680 ;  /* 0x009896800000895d */ /* 0x004fea0003900000 */
[----:B------:R-:W2:Y:S02]  /*12ba0*/  @!P0 SYNCS.PHASECHK.TRANS64 P0, [R16+URZ+0x19c20], R3 ;  /* 0x019c2003100085a7 */ /* 0x000ea4000800007f */
[----:B--2---:R-:W-:Y:S05]  /*12bb0*/  @!P0 BRA `(.L_x_10598) ;  /* 0xfffffffc00f08947 */ /* 0x004fea000383ffff */
[----:B------:R-:W-:Y:S05]  /*12bc0*/  BRA `(.L_x_10673) ;  /* 0xffffffc800ac7947 */ /* 0x000fea000383ffff */
.L_x_10604:
[----:B0-----:R0:W1:Y:S02]  /*12bd0*/  SYNCS.PHASECHK.TRANS64.TRYWAIT P0, [R6+URZ+0x19c80], R4 ;  /* 0x019c8004060075a7 */ /* 0x001064000800017f */
[----:B-1----:R-:W-:Y:S05]  /*12be0*/  @!P0 NANOSLEEP.SYNCS 0x989680 ;  /* 0x009896800000895d */ /* 0x002fea0003900000 */
[----:B------:R-:W1:Y:S02]  /*12bf0*/  @!P0 SYNCS.PHASECHK.TRANS64 P0, [R6+URZ+0x19c80], R4 ;  /* 0x019c8004060085a7 */ /* 0x000e64000800007f */
[----:B-1----:R-:W-:Y:S05]  /*12c00*/  @!P0 BRA `(.L_x_10604) ;  /* 0xfffffffc00f08947 */ /* 0x002fea000383ffff */
[----:B------:R-:W-:Y:S05]  /*12c10*/  BRA `(.L_x_10674) ;  /* 0xffffffcc00447947 */ /* 0x000fea000383ffff */
.L_x_10611:
[----:B-1----:R1:W2:Y:S02]  /*12c20*/  SYNCS.PHASECHK.TRANS64.TRYWAIT P0, [R6+URZ+0x19c40], R4 ;  /* 0x019c4004060075a7 */ /* 0x0022a4000800017f */
[----:B--2---:R-:W-:Y:S05]  /*12c30*/  @!P0 NANOSLEEP.SYNCS 0x989680 ;  /* 0x009896800000895d */ /* 0x004fea0003900000 */
[----:B------:R-:W2:Y:S02]  /*12c40*/  @!P0 SYNCS.PHASECHK.TRANS64 P0, [R6+URZ+0x19c40], R4 ;  /* 0x019c4004060085a7 */ /* 0x000ea4000800007f */
[----:B--2---:R-:W-:Y:S05]  /*12c50*/  @!P0 BRA `(.L_x_10611) ;  /* 0xfffffffc00f08947 */ /* 0x004fea000383ffff */
[----:B------:R-:W-:Y:S05]  /*12c60*/  BRA `(.L_x_10675) ;  /* 0xffffffd0003c7947 */ /* 0x000fea000383ffff */
.L_x_10619:
[----:B0-----:R0:W1:Y:S02]  /*12c70*/  SYNCS.PHASECHK.TRANS64.TRYWAIT P0, [R3+URZ+0x19c70], R4 ;  /* 0x019c7004030075a7 */ /* 0x001064000800017f */
[----:B-1----:R-:W-:Y:S05]  /*12c80*/  @!P0 NANOSLEEP.SYNCS 0x989680 ;  /* 0x009896800000895d */ /* 0x002fea0003900000 */
[----:B------:R-:W1:Y:S02]  /*12c90*/  @!P0 SYNCS.PHASECHK.TRANS64 P0, [R3+URZ+0x19c70], R4 ;  /* 0x019c7004030085a7 */ /* 0x000e64000800007f */
[----:B-1----:R-:W-:Y:S05]  /*12ca0*/  @!P0 BRA `(.L_x_10619) ;  /* 0xfffffffc00f08947 */ /* 0x002fea000383ffff */
[----:B------:R-:W-:Y:S05]  /*12cb0*/  BRA `(.L_x_10676) ;  /* 0xffffffd400507947 */ /* 0x000fea000383ffff */
.L_x_10621:
[----:B0-----:R0:W1:Y:S02]  /*12cc0*/  SYNCS.PHASECHK.TRANS64.TRYWAIT P0, [R3+URZ+0x19c60], R4 ;  /* 0x019c6004030075a7 */ /* 0x001064000800017f */
[----:B-1----:R-:W-:Y:S05]  /*12cd0*/  @!P0 NANOSLEEP.SYNCS 0x989680 ;  /* 0x009896800000895d */ /* 0x002fea0003900000 */
[----:B------:R-:W1:Y:S02]  /*12ce0*/  @!P0 SYNCS.PHASECHK.TRANS64 P0, [R3+URZ+0x19c60], R4 ;  /* 0x019c6004030085a7 */ /* 0x000e64000800007f */
[----:B-1----:R-:W-:Y:S05]  /*12cf0*/  @!P0 BRA `(.L_x_10621) ;  /* 0xfffffffc00f08947 */ /* 0x002fea000383ffff */
[----:B------:R-:W-:Y:S05]  /*12d00*/  BRA `(.L_x_10677) ;  /* 0xffffffd400587947 */ /* 0x000fea000383ffff */
.L_x_10628:
[----:B-1----:R1:W2:Y:S02]  /*12d10*/  SYNCS.PHASECHK.TRANS64.TRYWAIT P1, [R0+URZ+0x19c70], R3 ;  /* 0x019c7003000075a7 */ /* 0x0022a4000802017f */
[----:B--2---:R-:W-:Y:S05]  /*12d20*/  @!P1 NANOSLEEP.SYNCS 0x989680 ;  /* 0x009896800000995d */ /* 0x004fea0003900000 */
[----:B------:R-:W2:Y:S02]  /*12d30*/  @!P1 SYNCS.PHASECHK.TRANS64 P1, [R0+URZ+0x19c70], R3 ;  /* 0x019c7003000095a7 */ /* 0x000ea4000802007f */
[----:B--2---:R-:W-:Y:S05]  /*12d40*/  @!P1 BRA `(.L_x_10628) ;  /* 0xfffffffc00f09947 */ /* 0x004fea000383ffff */
[----:B------:R-:W-:Y:S05]  /*12d50*/  BRA `(.L_x_10678) ;  /* 0xffffffd800fc7947 */ /* 0x000fea000383ffff */
.L_x_10630:
[----:B-1----:R1:W2:Y:S02]  /*12d60*/  SYNCS.PHASECHK.TRANS64.TRYWAIT P1, [R0+URZ+0x19c60], R3 ;  /* 0x019c6003000075a7 */ /* 0x0022a4000802017f */
[----:B--2---:R-:W-:Y:S05]  /*12d70*/  @!P1 NANOSLEEP.SYNCS 0x989680 ;  /* 0x009896800000995d */ /* 0x004fea0003900000 */
[----:B------:R-:W2:Y:S02]  /*12d80*/  @!P1 SYNCS.PHASECHK.TRANS64 P1, [R0+URZ+0x19c60], R3 ;  /* 0x019c6003000095a7 */ /* 0x000ea4000802007f */
[----:B--2---:R-:W-:Y:S05]  /*12d90*/  @!P1 BRA `(.L_x_10630) ;  /* 0xfffffffc00f09947 */ /* 0x004fea000383ffff */
[----:B------:R-:W-:Y:S05]  /*12da0*/  BRA `(.L_x_10679) ;  /* 0xffffffdc00007947 */ /* 0x000fea000383ffff */
.L_x_10643:
[----:B0-----:R0:W1:Y:S02]  /*12db0*/  SYNCS.PHASECHK.TRANS64.TRYWAIT P0, [R7+URZ+0x19c20], R0 ;  /* 0x019c2000070075a7 */ /* 0x001064000800017f */
[----:B-1----:R-:W-:Y:S05]  /*12dc0*/  @!P0 NANOSLEEP.SYNCS 0x989680 ;  /* 0x009896800000895d */ /* 0x002fea0003900000 */
[----:B------:R-:W1:Y:S02]  /*12dd0*/  @!P0 SYNCS.PHASECHK.TRANS64 P0, [R7+URZ+0x19c20], R0 ;  /* 0x019c2000070085a7 */ /* 0x000e64000800007f */
[----:B-1----:R-:W-:Y:S05]  /*12de0*/  @!P0 BRA `(.L_x_10643) ;  /* 0xfffffffc00f08947 */ /* 0x002fea000383ffff */
[----:B------:R-:W-:Y:S05]  /*12df0*/  BRA `(.L_x_10680) ;  /* 0xfffffff000807947 */ /* 0x000fea000383ffff */
.L_x_10644:
        /* <DEDUP_REMOVED lines=11> */
.L_x_10682:
[----:B------:R-:W-:Y:S05]  /*12eb0*/  BSYNC B0 ;  /* 0x0000000000007941 */ /* 0x000fea0003800000 */
.L_x_10681:
[----:B------:R-:W-:Y:S05]  /*12ec0*/  BRA `(.L_x_10683) ;  /* 0xfffffff000687947 */ /* 0x000fea000383ffff */
.L_x_10647:
[----:B------:R-:W-:Y:S01]  /*12ed0*/  BSSY B1, `(.L_x_10684) ;  /* 0x0000006000017945 */ /* 0x000fe20003800000 */
[----:B------:R-:W-:-:S07]  /*12ee0*/  IMAD.MOV.U32 R15, RZ, RZ, -0x1 ;  /* 0xffffffffff0f7424 */ /* 0x000fce00078e00ff */
[----:B0-----:R-:W-:Y:S05]  /*12ef0*/  WARPSYNC.COLLECTIVE R15, `(.L_x_10685) ;  /* 0x000000000f0c7348 */ /* 0x001fea0003c00000 */
[----:B------:R-:W-:Y:S02]  /*12f00*/  ELECT P6, UR62, PT ;  /* 0x00000000003e782f */ /* 0x000fe400038c0000 */
[----:B------:R-:W-:Y:S01]  /*12f10*/  MOV R14, UR62 ;  /* 0x0000003e000e7c02 */ /* 0x000fe20008000f00 */
[----:B0-----:R-:W-:Y:S10]  /*12f20*/  ENDCOLLECTIVE ;  /* 0x000000000000791b */ /* 0x001ff40003800000 */
.L_x_10685:
[----:B------:R-:W-:Y:S05]  /*12f30*/  BSYNC B1 ;  /* 0x0000000000017941 */ /* 0x000fea0003800000 */
.L_x_10684:
[----:B------:R-:W-:Y:S05]  /*12f40*/  BRA `(.L_x_10686) ;  /* 0xfffffff000607947 */ /* 0x000fea000383ffff */
.L_x_10649:
[----:B0-----:R0:W1:Y:S02]  /*12f50*/  SYNCS.PHASECHK.TRANS64.TRYWAIT P1, [R5+URZ], R4 ;  /* 0x00000004050075a7 */ /* 0x001064000802017f */
[----:B-1----:R-:W-:Y:S05]  /*12f60*/  @!P1 NANOSLEEP.SYNCS 0x989680 ;  /* 0x009896800000995d */ /* 0x002fea0003900000 */
[----:B------:R-:W1:Y:S02]  /*12f70*/  @!P1 SYNCS.PHASECHK.TRANS64 P1, [R5+URZ], R4 ;  /* 0x00000004050095a7 */ /* 0x000e64000802007f */
[----:B-1----:R-:W-:Y:S05]  /*12f80*/  @!P1 BRA `(.L_x_10649) ;  /* 0xfffffffc00f09947 */ /* 0x002fea000383ffff */
[----:B------:R-:W-:Y:S05]  /*12f90*/  BRA `(.L_x_10687) ;  /* 0xfffffff000947947 */ /* 0x000fea000383ffff */
.L_x_10650:
[----:B-1----:R1:W2:Y:S02]  /*12fa0*/  SYNCS.PHASECHK.TRANS64.TRYWAIT P1, [R3+URZ], R0 ;  /* 0x00000000030075a7 */ /* 0x0022a4000802017f */
[----:B--2---:R-:W-:Y:S05]  /*12fb0*/  @!P1 NANOSLEEP.SYNCS 0x989680 ;  /* 0x009896800000995d */ /* 0x004fea0003900000 */
[----:B------:R-:W2:Y:S02]  /*12fc0*/  @!P1 SYNCS.PHASECHK.TRANS64 P1, [R3+URZ], R0 ;  /* 0x00000000030095a7 */ /* 0x000ea4000802007f */
[----:B--2---:R-:W-:Y:S05]  /*12fd0*/  @!P1 BRA `(.L_x_10650) ;  /* 0xfffffffc00f09947 */ /* 0x004fea000383ffff */
[----:B------:R-:W-:Y:S05]  /*12fe0*/  BRA `(.L_x_10688) ;  /* 0xfffffff000887947 */ /* 0x000fea000383ffff */
.L_x_10652:
[----:B-1----:R1:W2:Y:S02]  /*12ff0*/  SYNCS.PHASECHK.TRANS64.TRYWAIT P1, [R3+URZ+0x19c60], R4 ;  /* 0x019c6004030075a7 */ /* 0x0022a4000802017f */
[----:B--2---:R-:W-:Y:S05]  /*13000*/  @!P1 NANOSLEEP.SYNCS 0x989680 ;  /* 0x009896800000995d */ /* 0x004fea0003900000 */
[----:B------:R-:W2:Y:S02]  /*13010*/  @!P1 SYNCS.PHASECHK.TRANS64 P1, [R3+URZ+0x19c60], R4 ;  /* 0x019c6004030095a7 */ /* 0x000ea4000802007f */
[----:B--2---:R-:W-:Y:S05]  /*13020*/  @!P1 BRA `(.L_x_10652) ;  /* 0xfffffffc00f09947 */ /* 0x004fea000383ffff */
[----:B------:R-:W-:Y:S05]  /*13030*/  BRA `(.L_x_10689) ;  /* 0xfffffff000887947 */ /* 0x000fea000383ffff */
.L_x_10654:
[----:B0-----:R0:W2:Y:S02]  /*13040*/  SYNCS.PHASECHK.TRANS64.TRYWAIT P1, [R5+URZ+0x19c60], R0 ;  /* 0x019c6000050075a7 */ /* 0x0010a4000802017f */
[----:B--2---:R-:W-:Y:S05]  /*13050*/  @!P1 NANOSLEEP.SYNCS 0x989680 ;  /* 0x009896800000995d */ /* 0x004fea0003900000 */
[----:B------:R-:W2:Y:S02]  /*13060*/  @!P1 SYNCS.PHASECHK.TRANS64 P1, [R5+URZ+0x19c60], R0 ;  /* 0x019c6000050095a7 */ /* 0x000ea4000802007f */
[----:B--2---:R-:W-:Y:S05]  /*13070*/  @!P1 BRA `(.L_x_10654) ;  /* 0xfffffffc00f09947 */ /* 0x004fea000383ffff */
[----:B------:R-:W-:Y:S05]  /*13080*/  BRA `(.L_x_10690) ;  /* 0xfffffff000887947 */ /* 0x000fea000383ffff */
.L_x_10656:
[----:B--2---:R2:W3:Y:S02]  /*13090*/  SYNCS.PHASECHK.TRANS64.TRYWAIT P0, [R3+URZ+0x19c80], R4 ;  /* 0x019c8004030075a7 */ /* 0x0044e4000800017f */
[----:B---3--:R-:W-:Y:S05]  /*130a0*/  @!P0 NANOSLEEP.SYNCS 0x989680 ;  /* 0x009896800000895d */ /* 0x008fea0003900000 */
[----:B------:R-:W3:Y:S02]  /*130b0*/  @!P0 SYNCS.PHASECHK.TRANS64 P0, [R3+URZ+0x19c80], R4 ;  /* 0x019c8004030085a7 */ /* 0x000ee4000800007f */
[----:B---3--:R-:W-:Y:S05]  /*130c0*/  @!P0 BRA `(.L_x_10656) ;  /* 0xfffffffc00f08947 */ /* 0x008fea000383ffff */
[----:B------:R-:W-:Y:S05]  /*130d0*/  BRA `(.L_x_10657) ;  /* 0xfffffff000847947 */ /* 0x000fea000383ffff */
.L_x_10691:
        /* <DEDUP_REMOVED lines=10> */
.L_x_13292:


//--------------------- .text._ZN7cutlass13device_kernelIN5flash11enable_sm90INS1_16FlashAttnFwdSm90INS1_25CollectiveMainloopFwdSm90ILi2EN4cute5tupleIJNS5_1CILi1EEES8_S8_EEENS6_IJNS7_ILi192EEENS7_ILi128EEENS7_ILi96EEEEEELi96ENS_12float_e4m3_tEfNS_4arch4Sm90ELb1ELb0ELb0ELb1ELb0ELb1ELb0ELb1ELb1ELb1ELb1ELb0EEENS1_21CollectiveEpilogueFwdINS6_IJSA_SC_SB_EEES9_NS_10bfloat16_tESG_Li384ELb1ELb1ELb1ELb1EEENS1_36VarlenDynamicPersistentTileSchedulerILi192ELi128ELi384ELi128ELb1ELb1ELb1ELb1ELb1ELb1EEEEEEEEEvNT_6ParamsE --------------------------
	.section	.text._ZN7cutlass13device_kernelIN5flash11enable_sm90INS1_16FlashAttnFwdSm90INS1_25CollectiveMainloopFwdSm90ILi2EN4cute5tupleIJNS5_1CILi1EEES8_S8_EEENS6_IJNS7_ILi192EEENS7_ILi128EEENS7_ILi96EEEEEELi96ENS_12float_e4m3_tEfNS_4arch4Sm90ELb1ELb0ELb0ELb1ELb0ELb1ELb0ELb1ELb1ELb1ELb1ELb0EEENS1_21CollectiveEpilogueFwdINS6_IJSA_SC_SB_EEES9_NS_10bfloat16_tESG_Li384ELb1ELb1ELb1ELb1EEENS1_36VarlenDynamicPersistentTileSchedulerILi192ELi128ELi384ELi128ELb1ELb1ELb1ELb1ELb1ELb1EEEEEEEEEvNT_6ParamsE,"ax",@progbits
	.align	128
.text._ZN7cutlass13device_kernelIN5flash11enable_sm90INS1_16FlashAttnFwdSm90INS1_25CollectiveMainloopFwdSm90ILi2EN4cute5tupleIJNS5_1CILi1EEES8_S8_EEENS6_IJNS7_ILi192EEENS7_ILi128EEENS7_ILi96EEEEEELi96ENS_12float_e4m3_tEfNS_4arch4Sm90ELb1ELb0ELb0ELb1ELb0ELb1ELb0ELb1ELb1ELb1ELb1ELb0EEENS1_21CollectiveEpilogueFwdINS6_IJSA_SC_SB_EEES9_NS_10bfloat16_tESG_Li384ELb1ELb1ELb1ELb1EEENS1_36VarlenDynamicPersistentTileSchedulerILi192ELi128ELi384ELi128ELb1ELb1ELb1ELb1ELb1ELb1EEEEEEEEEvNT_6ParamsE:
        .type           _ZN7cutlass13device_kernelIN5flash11enable_sm90INS1_16FlashAttnFwdSm90INS1_25CollectiveMainloopFwdSm90ILi2EN4cute5tupleIJNS5_1CILi1EEES8_S8_EEENS6_IJNS7_ILi192EEENS7_ILi128EEENS7_ILi96EEEEEELi96ENS_12float_e4m3_tEfNS_4arch4Sm90ELb1ELb0ELb0ELb1ELb0ELb1ELb0ELb1ELb1ELb1ELb1ELb0EEENS1_21CollectiveEpilogueFwdINS6_IJSA_SC_SB_EEES9_NS_10bfloat16_tESG_Li384ELb1ELb1ELb1ELb1EEENS1_36VarlenDynamicPersistentTileSchedulerILi192ELi128ELi384ELi128ELb1ELb1ELb1ELb1ELb1ELb1EEEEEEEEEvNT_6ParamsE,@function
        .size           _ZN7cutlass13device_kernelIN5flash11enable_sm90INS1_16FlashAttnFwdSm90INS1_25CollectiveMainloopFwdSm90ILi2EN4cute5tupleIJNS5_1CILi1EEES8_S8_EEENS6_IJNS7_ILi192EEENS7_ILi128EEENS7_ILi96EEEEEELi96ENS_12float_e4m3_tEfNS_4arch4Sm90ELb1ELb0ELb0ELb1ELb0ELb1ELb0ELb1ELb1ELb1ELb1ELb0EEENS1_21CollectiveEpilogueFwdINS6_IJSA_SC_SB_EEES9_NS_10bfloat16_tESG_Li384ELb1ELb1ELb1ELb1EEENS1_36VarlenDynamicPersistentTileSchedulerILi192ELi128ELi384ELi128ELb1ELb1ELb1ELb1ELb1ELb1EEEEEEEEEvNT_6ParamsE,(.L_x_13293 - _ZN7cutlass13device_kernelIN5flash11enable_sm90INS1_16FlashAttnFwdSm90INS1_25CollectiveMainloopFwdSm90ILi2EN4cute5tupleIJNS5_1CILi1EEES8_S8_EEENS6_IJNS7_ILi192EEENS7_ILi128EEENS7_ILi96EEEEEELi96ENS_12float_e4m3_tEfNS_4arch4Sm90ELb1ELb0ELb0ELb1ELb0ELb1ELb0ELb1ELb1ELb1ELb1ELb0EEENS1_21CollectiveEpilogueFwdINS6_IJSA_SC_SB_EEES9_NS_10bfloat16_tESG_Li384ELb1ELb1ELb1ELb1EEENS1_36VarlenDynamicPersistentTileSchedulerILi192ELi128ELi384ELi128ELb1ELb1ELb1ELb1ELb1ELb1EEEEEEEEEvNT_6ParamsE)
        .other          _ZN7cutlass13device_kernelIN5flash11enable_sm90INS1_16FlashAttnFwdSm90INS1_25CollectiveMainloopFwdSm90ILi2EN4cute5tupleIJNS5_1CILi1EEES8_S8_EEENS6_IJNS7_ILi192EEENS7_ILi128EEENS7_ILi96EEEEEELi96ENS_12float_e4m3_tEfNS_4arch4Sm90ELb1ELb0ELb0ELb1ELb0ELb1ELb0ELb1ELb1ELb1ELb1ELb0EEENS1_21CollectiveEpilogueFwdINS6_IJSA_SC_SB_EEES9_NS_10bfloat16_tESG_Li384ELb1ELb1ELb1ELb1EEENS1_36VarlenDynamicPersistentTileSchedulerILi192ELi128ELi384ELi128ELb1ELb1ELb1ELb1ELb1ELb1EEEEEEEEEvNT_6ParamsE,@"STO_CUDA_ENTRY STV_DEFAULT"
_ZN7cutlass13device_kernelIN5flash11enable_sm90INS1_16FlashAttnFwdSm90INS1_25CollectiveMainloopFwdSm90ILi2EN4cute5tupleIJNS5_1CILi1EEES8_S8_EEENS6_IJNS7_ILi192EEENS7_ILi128EEENS7_ILi96EEEEEELi96ENS_12float_e4m3_tEfNS_4arch4Sm90ELb1ELb0ELb0ELb1ELb0ELb1ELb0ELb1ELb1ELb1ELb1ELb0EEENS1_21CollectiveEpilogueFwdINS6_IJSA_SC_SB_EEES9_NS_10bfloat16_tESG_Li384ELb1ELb1ELb1ELb1EEENS1_36VarlenDynamicPersistentTileSchedulerILi192ELi128ELi384ELi128ELb1ELb1ELb1ELb1ELb1ELb1EEEEEEEEEvNT_6ParamsE:
        /* <DEDUP_REMOVED lines=23> */
.L_x_10693:
[----:B------:R-:W-:Y:S05]  /*0170*/  BSYNC B0 ;  /* 0x0000000000007941 */ /* 0x000fea0003800000 */
.L_x_10692:
        /* <DEDUP_REMOVED lines=40> */
.L_x_10694:
        /* <DEDUP_REMOVED lines=22> */
.L_x_10695:
        /* <DEDUP_REMOVED lines=18> */
.L_x_10696:
        /* <DEDUP_REMOVED lines=22> */
.L_x_10697:
        /* <DEDUP_REMOVED lines=22> */
.L_x_10698:
        /* <DEDUP_REMOVED lines=9> */
.L_x_10701:
        /* <DEDUP_REMOVED lines=18> */
[-C--:B------:R-:W-:Y:S02]  /*0af0*/  LEA.HI R3, R21, R21.reuse, RZ, 0x1 ;  /* 0x0000001515037211 */ /* 0x080fe400078f08ff */
[----:B------:R-:W-:Y:S02]  /*0b00*/  SHF.R.S32.HI R0, RZ, 0x1f, R21 ;  /* 0x0000001fff007819 */ /* 0x000fe40000011415 */
[--C-:B------:R-:W-:Y:S02]  /*0b10*/  SHF.R.S32.HI R19, RZ, 0x1, R3.reuse ;  /* 0x00000001ff137819 */ /* 0x100fe40000011403 */
[----:B------:R-:W-:Y:S02]  /*0b20*/  SHF.R.S32.HI R6, RZ, 0x1f, R3 ;  /* 0x0000001fff067819 */ /* 0x000fe40000011403 */
[----:B------:R-:W-:Y:S02]  /*0b30*/  LOP3.LUT R3, R3, 0xfffffffe, RZ, 0xc0, !PT ;  /* 0xfffffffe03037812 */ /* 0x000fe400078ec0ff */
[----:B------:R-:W-:-:S02]  /*0b40*/  LEA.HI R2, R0, R21, RZ, 0x5 ;  /* 0x0000001500027211 */ /* 0x000fc400078f28ff */
[----:B------:R-:W-:Y:S01]  /*0b50*/  LEA.HI R5, R0, R21, RZ, 0x4 ;  /* 0x0000001500057211 */ /* 0x000fe200078f20ff */
[----:B------:R-:W-:Y:S01]  /*0b60*/  IMAD.IADD R20, R21, 0x1, -R3 ;  /* 0x0000000115147824 */ /* 0x000fe200078e0a03 */
[----:B------:R-:W-:Y:S01]  /*0b70*/  LEA.HI R6, R6, R19, RZ, 0x2 ;  /* 0x0000001306067211 */ /* 0x000fe200078f10ff */
[----:B------:R-:W-:Y:S01]  /*0b80*/  IMAD.SHL.U32 R4, R2, 0x10, RZ ;  /* 0x0000001002047824 */ /* 0x000fe200078e00ff */
[----:B------:R-:W-:Y:S01]  /*0b90*/  LOP3.LUT R2, R5, 0x7fffff0, RZ, 0xc0, !PT ;  /* 0x07fffff005027812 */ /* 0x000fe200078ec0ff */
[----:B------:R-:W-:Y:S01]  /*0ba0*/  IMAD.SHL.U32 R154, R20, 0x8, RZ ;  /* 0x00000008149a7824 */ /* 0x000fe200078e00ff */
[----:B------:R-:W-:Y:S02]  /*0bb0*/  LOP3.LUT R6, R6, 0x7fffffc, RZ, 0xc0, !PT ;  /* 0x07fffffc06067812 */ /* 0x000fe400078ec0ff */
[----:B------:R-:W-:Y:S01]  /*0bc0*/  LOP3.LUT R7, R4, 0xfffffe00, RZ, 0xc0, !PT ;  /* 0xfffffe0004077812 */ /* 0x000fe200078ec0ff */
[----:B------:R-:W-:Y:S02]  /*0bd0*/  VIADD R13, R154, 0x20 ;  /* 0x000000209a0d7836 */ /* 0x000fe40000000000 */
[----:B------:R-:W-:Y:S01]  /*0be0*/  IMAD.IADD R4, R21, 0x1, -R2 ;  /* 0x0000000115047824 */ /* 0x000fe200078e0a02 */
[----:B------:R-:W-:Y:S01]  /*0bf0*/  LEA.HI R2, R0, R21, RZ, 0x7 ;  /* 0x0000001500027211 */ /* 0x000fe200078f38ff */
[----:B------:R-:W-:Y:S01]  /*0c00*/  IMAD.IADD R6, R19, 0x1, -R6 ;  /* 0x0000000113067824 */ /* 0x000fe200078e0a06 */
[----:B------:R0:W-:Y:S01]  /*0c10*/  STL [R1+0x14], R13 ;  /* 0x0000140d01007387 */ /* 0x0001e20000100800 */
[----:B------:R-:W-:Y:S01]  /*0c20*/  IMAD R9, R4, 0x20, R7 ;  /* 0x0000002004097824 */ /* 0x000fe200078e0207 */
[----:B------:R-:W-:-:S02]  /*0c30*/  LOP3.LUT R7, R2, 0xffffff80, RZ, 0xc0, !PT ;  /* 0xffffff8002077812 */ /* 0x000fc400078ec0ff */
[----:B------:R-:W2:Y:S01]  /*0c40*/  LDL.LU R17, [R1+0x4c] ;  /* 0x00004c0001117983 */ /* 0x000ea20000300800 */
[----:B------:R-:W-:Y:S02]  /*0c50*/  LEA.HI R4, R0, R21, RZ, 0x3 ;  /* 0x0000001500047211 */ /* 0x000fe400078f18ff */
[----:B------:R-:W-:Y:S01]  /*0c60*/  IMAD.IADD R15, R21, 0x1, -R7 ;  /* 0x00000001150f7824 */ /* 0x000fe200078e0a07 */
[----:B------:R-:W-:Y:S02]  /*0c70*/  SHF.R.S32.HI R7, RZ, 0x4, R5 ;  /* 0x00000004ff077819 */ /* 0x000fe40000011405 */
[----:B------:R-:W-:Y:S02]  /*0c80*/  SHF.R.S32.HI R18, RZ, 0x7, R2 ;  /* 0x00000007ff127819 */ /* 0x000fe40000011402 */
[----:B------:R-:W-:Y:S01]  /*0c90*/  LEA.HI R5, R5, R7, RZ, 0x1 ;  /* 0x0000000705057211 */ /* 0x000fe200078f08ff */
[----:B------:R-:W-:Y:S01]  /*0ca0*/  IMAD R11, R7, 0x8, R6 ;  /* 0x00000008070b7824 */ /* 0x000fe200078e0206 */
[----:B------:R-:W-:Y:S01]  /*0cb0*/  SHF.R.S32.HI R8, RZ, 0x1f, R15 ;  /* 0x0000001fff087819 */ /* 0x000fe2000001140f */
[----:B------:R-:W-:Y:S01]  /*0cc0*/  IMAD.IADD R6, R154, 0x1, R13 ;  /* 0x000000019a067824 */ /* 0x000fe200078e020d */
[----:B------:R-:W-:-:S02]  /*0cd0*/  LOP3.LUT R2, R5, 0x1ffffffe, RZ, 0xc0, !PT ;  /* 0x1ffffffe05027812 */ /* 0x000fc400078ec0ff */
[----:B------:R-:W-:Y:S02]  /*0ce0*/  LEA.HI R10, R8, R15, RZ, 0x2 ;  /* 0x0000000f080a7211 */ /* 0x000fe400078f10ff */
[----:B------:R-:W-:Y:S01]  /*0cf0*/  SHF.R.S32.HI R4, RZ, 0x3, R4 ;  /* 0x00000003ff047819 */ /* 0x000fe20000011404 */
[----:B------:R-:W-:Y:S01]  /*0d00*/  IMAD.IADD R2, R7, 0x1, -R2 ;  /* 0x0000000107027824 */ /* 0x000fe200078e0a02 */
[--C-:B------:R-:W-:Y:S02]  /*0d10*/  SHF.R.S32.HI R5, RZ, 0x2, R10.reuse ;  /* 0x00000002ff057819 */ /* 0x100fe4000001140a */
[----:B------:R-:W-:Y:S02]  /*0d20*/  SHF.R.S32.HI R12, RZ, 0x1f, R10 ;  /* 0x0000001fff0c7819 */ /* 0x000fe4000001140a */
[----:B------:R-:W-:Y:S01]  /*0d30*/  SHF.R.S32.HI R7, RZ, 0x1f, R6 ;  /* 0x0000001fff077819 */ /* 0x000fe20000011406 */
[----:B------:R-:W-:Y:S01]  /*0d40*/  IMAD.SHL.U32 R4, R4, 0x80, RZ ;  /* 0x0000008004047824 */ /* 0x000fe200078e00ff */
[----:B------:R-:W-:-:S02]  /*0d50*/  LEA.HI R12, R12, R5, RZ, 0x3 ;  /* 0x000000050c0c7211 */ /* 0x000fc400078f18ff */
[CC--:B------:R-:W-:Y:S02]  /*0d60*/  LEA.HI R14, R7.reuse, R6.reuse, RZ, 0x4 ;  /* 0x00000006070e7211 */ /* 0x0c0fe400078f20ff */
[----:B------:R-:W-:Y:S02]  /*0d70*/  LEA.HI R6, R7, R6, RZ, 0x5 ;  /* 0x0000000607067211 */ /* 0x000fe400078f28ff */
[----:B------:R-:W-:Y:S02]  /*0d80*/  LOP3.LUT R157, R4, 0x80, RZ, 0xc0, !PT ;  /* 0x00000080049d7812 */ /* 0x000fe400078ec0ff */
[----:B------:R-:W-:Y:S02]  /*0d90*/  LOP3.LUT R12, R12, 0xfffffff8, RZ, 0xc0, !PT ;  /* 0xfffffff80c0c7812 */ /* 0x000fe400078ec0ff */
[----:B------:R-:W-:Y:S01]  /*0da0*/  LEA.HI R8, R8, R15, RZ, 0x5 ;  /* 0x0000000f08087211 */ /* 0x000fe200078f28ff */
[----:B------:R-:W-:Y:S01]  /*0db0*/  IMAD.SHL.U32 R11, R11, 0x20, RZ ;  /* 0x000000200b0b7824 */ /* 0x000fe200078e00ff */
[----:B------:R-:W-:-:S02]  /*0dc0*/  SHF.R.S32.HI R6, RZ, 0x5, R6 ;  /* 0x00000005ff067819 */ /* 0x000fc40000011406 */
[----:B0-----:R-:W-:Y:S02]  /*0dd0*/  SHF.R.U32.HI R13, RZ, 0x3, R157 ;  /* 0x00000003ff0d7819 */ /* 0x001fe4000001169d */
[----:B------:R-:W-:Y:S01]  /*0de0*/  LOP3.LUT R4, R157, 0x10, R14, 0xf8, !PT ;  /* 0x000000109d047812 */ /* 0x000fe200078ef80e */
[----:B------:R-:W-:Y:S01]  /*0df0*/  IMAD.IADD R5, R5, 0x1, -R12 ;  /* 0x0000000105057824 */ /* 0x000fe200078e0a0c */
[----:B------:R-:W-:Y:S01]  /*0e00*/  SHF.R.S32.HI R8, RZ, 0x5, R8 ;  /* 0x00000005ff087819 */ /* 0x000fe20000011408 */
[----:B------:R-:W-:Y:S01]  /*0e10*/  IMAD R7, R6, 0x1800, R11 ;  /* 0x0000180006077824 */ /* 0x000fe200078e020b */
[----:B------:R-:W-:Y:S01]  /*0e20*/  LOP3.LUT R4, R4, R13, RZ, 0x3c, !PT ;  /* 0x0000000d04047212 */ /* 0x000fe200078e3cff */
[----:B------:R-:W-:-:S04]  /*0e30*/  IMAD.HI R3, R18, 0x55555556, RZ ;  /* 0x5555555612037827 */ /* 0x000fc800078e02ff */
[----:B------:R-:W-:Y:S02]  /*0e40*/  IMAD R8, R8, 0x10, R5 ;  /* 0x0000001008087824 */ /* 0x000fe400078e0205 */
[----:B------:R-:W-:Y:S01]  /*0e50*/  IMAD R5, R2, 0x8, R9 ;  /* 0x0000000802057824 */ /* 0x000fe200078e0209 */
[----:B------:R-:W-:Y:S01]  /*0e60*/  IADD3 R2, R16, R7, R4 ;  /* 0x0000000710027210 */ /* 0x000fe20007ffe004 */
[----:B------:R-:W-:Y:S01]  /*0e70*/  STL [R1+0x18], R11 ;  /* 0x0000180b01007387 */ /* 0x000fe20000100800 */
[----:B------:R-:W-:Y:S02]  /*0e80*/  LEA.HI R0, R0, R21, RZ, 0x2 ;  /* 0x0000001500007211 */ /* 0x000fe400078f10ff */
[----:B------:R-:W-:Y:S01]  /*0e90*/  LEA.HI R3, R3, R3, RZ, 0x1 ;  /* 0x0000000303037211 */ /* 0x000fe200078f08ff */
[----:B------:R-:W-:Y:S04]  /*0ea0*/  STL [R1+0x90], R5 ;  /* 0x0000900501007387 */ /* 0x000fe80000100800 */
[----:B------:R0:W-:Y:S01]  /*0eb0*/  STL [R1+0x88], R2 ;  /* 0x0000880201007387 */ /* 0x0001e20000100800 */
[----:B------:R-:W-:Y:S01]  /*0ec0*/  IMAD R3, R3, -0x3, R18 ;  /* 0xfffffffd03037824 */ /* 0x000fe200078e0212 */
[----:B0-----:R-:W-:-:S03]  /*0ed0*/  LOP3.LUT R2, R0, 0xfffffffc, RZ, 0xc0, !PT ;  /* 0xfffffffc00027812 */ /* 0x001fc600078ec0ff */
[----:B------:R-:W-:Y:S02]  /*0ee0*/  IMAD R3, R3, 0x40, R8 ;  /* 0x0000004003037824 */ /* 0x000fe400078e0208 */
[----:B------:R-:W-:Y:S01]  /*0ef0*/  IMAD.IADD R6, R21, 0x1, -R2 ;  /* 0x0000000115067824 */ /* 0x000fe200078e0a02 */
[----:B------:R-:W-:Y:S01]  /*0f00*/  SHF.R.S32.HI R2, RZ, 0x2, R0 ;  /* 0x00000002ff027819 */ /* 0x000fe20000011400 */
[----:B------:R-:W-:Y:S01]  /*0f10*/  VIADD R5, R154, 0x10 ;  /* 0x000000109a057836 */ /* 0x000fe20000000000 */
[----:B------:R-:W-:Y:S01]  /*0f20*/  SHF.R.S32.HI R0, RZ, 0x1f, R19 ;  /* 0x0000001fff007819 */ /* 0x000fe20000011413 */
[----:B------:R-:W-:Y:S01]  /*0f30*/  IMAD.SHL.U32 R22, R20, 0x10, RZ ;  /* 0x0000001014167824 */ /* 0x000fe200078e00ff */
[C---:B------:R-:W-:Y:S01]  /*0f40*/  LEA.HI R0, R6.reuse, R6, RZ, 0x1 ;  /* 0x0000000606007211 */ /* 0x040fe200078f08ff */
[----:B------:R-:W-:Y:S01]  /*0f50*/  IMAD.SHL.U32 R4, R6, 0x8, RZ ;  /* 0x0000000806047824 */ /* 0x000fe200078e00ff */
[----:B------:R-:W-:Y:S01]  /*0f60*/  STL [R1+0x8c], R3 ;  /* 0x00008c0301007387 */ /* 0x000fe20000100800 */
[----:B------:R-:W-:-:S03]  /*0f70*/  LOP3.LUT R10, R10, 0x7ffffffc, RZ, 0xc0, !PT ;  /* 0x7ffffffc0a0a7812 */ /* 0x000fc600078ec0ff */
[----:B------:R-:W-:Y:S01]  /*0f80*/  STL [R1+0x58], RZ ;  /* 0x000058ff01007387 */ /* 0x000fe20000100800 */
[----:B------:R-:W-:-:S03]  /*0f90*/  LOP3.LUT R2, R0, 0x1ffffffe, RZ, 0xc0, !PT ;  /* 0x1ffffffe00027812 */ /* 0x000fc600078ec0ff */
[----:B------:R0:W-:Y:S01]  /*0fa0*/  STL [R1+0x10], R5 ;  /* 0x0000100501007387 */ /* 0x0001e20000100800 */
[----:B------:R-:W-:Y:S01]  /*0fb0*/  LOP3.LUT R0, R157, 0x10, R22, 0xf8, !PT ;  /* 0x000000109d007812 */ /* 0x000fe200078ef816 */
[----:B------:R-:W-:Y:S02]  /*0fc0*/  IMAD.IADD R10, R15, 0x1, -R10 ;  /* 0x000000010f0a7824 */ /* 0x000fe400078e0a0a */
[----:B------:R1:W-:Y:S01]  /*0fd0*/  STL [R1+0x48], R4 ;  /* 0x0000480401007387 */ /* 0x0003e20000100800 */
[----:B------:R-:W-:Y:S01]  /*0fe0*/  LOP3.LUT R0, R0, R13, RZ, 0x3c, !PT ;  /* 0x0000000d00007212 */ /* 0x000fe200078e3cff */
[C---:B0-----:R-:W-:Y:S02]  /*0ff0*/  VIADD R5, R4.reuse, 0x20 ;  /* 0x0000002004057836 */ /* 0x041fe40000000000 */
[----:B-1----:R-:W-:-:S03]  /*1000*/  VIADD R4, R4, 0x40 ;  /* 0x0000004004047836 */ /* 0x002fc60000000000 */
[----:B------:R0:W-:Y:S01]  /*1010*/  STL [R1+0x60], R5 ;  /* 0x0000600501007387 */ /* 0x0001e20000100800 */
[----:B------:R-:W-:Y:S02]  /*1020*/  IMAD.IADD R2, R6, 0x1, -R2 ;  /* 0x0000000106027824 */ /* 0x000fe400078e0a02 */
[----:B------:R-:W-:Y:S01]  /*1030*/  IMAD.SHL.U32 R6, R10, 0x2, RZ ;  /* 0x000000020a067824 */ /* 0x000fe200078e00ff */
[----:B------:R1:W-:Y:S01]  /*1040*/  STL [R1+0x68], R4 ;  /* 0x0000680401007387 */ /* 0x0003e20000100800 */
[----:B------:R-:W-:Y:S01]  /*1050*/  IMAD.IADD R0, R11, 0x1, R0 ;  /* 0x000000010b007824 */ /* 0x000fe200078e0200 */
[----:B0-----:R-:W-:Y:S02]  /*1060*/  SHF.R.S32.HI R5, RZ, 0x1f, R5 ;  /* 0x0000001fff057819 */ /* 0x001fe40000011405 */
[----:B-1----:R-:W-:-:S03]  /*1070*/  SHF.R.S32.HI R4, RZ, 0x1f, R4 ;  /* 0x0000001fff047819 */ /* 0x002fc60000011404 */
[----:B------:R0:W-:Y:S01]  /*1080*/  STL [R1+0x98], R5 ;  /* 0x0000980501007387 */ /* 0x0001e20000100800 */
[----:B------:R-:W-:-:S03]  /*1090*/  SHF.R.S32.HI R7, RZ, 0x4, R14 ;  /* 0x00000004ff077819 */ /* 0x000fc6000001140e */
[----:B------:R-:W-:Y:S04]  /*10a0*/  STL [R1+0x28], R6 ;  /* 0x0000280601007387 */ /* 0x000fe80000100800 */
[----:B------:R1:W-:Y:S01]  /*10b0*/  STL [R1+0x94], R4 ;  /* 0x0000940401007387 */ /* 0x0003e20000100800 */
[----:B0-----:R-:W-:-:S03]  /*10c0*/  VIADD R5, R6, 0x48 ;  /* 0x0000004806057836 */ /* 0x001fc60000000000 */
[----:B------:R0:W-:Y:S01]  /*10d0*/  STL [R1+0x3c], R0 ;  /* 0x00003c0001007387 */ /* 0x0001e20000100800 */
[----:B-1----:R-:W-:-:S03]  /*10e0*/  VIADD R4, R6, 0x50 ;  /* 0x0000005006047836 */ /* 0x002fc60000000000 */
[----:B------:R1:W-:Y:S01]  /*10f0*/  STL [R1+0x74], R5 ;  /* 0x0000740501007387 */ /* 0x0003e20000100800 */
[----:B0-----:R-:W-:Y:S01]  /*1100*/  VIADD R0, R6, 0x58 ;  /* 0x0000005806007836 */ /* 0x001fe20000000000 */
[----:B------:R-:W-:Y:S02]  /*1110*/  SHF.R.S32.HI R6, RZ, 0x1f, R5 ;  /* 0x0000001fff067819 */ /* 0x000fe40000011405 */
[----:B------:R-:W-:Y:S04]  /*1120*/  STL [R1+0x78], R7 ;  /* 0x0000780701007387 */ /* 0x000fe80000100800 */
[----:B------:R0:W-:Y:S01]  /*1130*/  STL [R1+0x70], R4 ;  /* 0x0000700401007387 */ /* 0x0001e20000100800 */
[----:B-1----:R-:W-:-:S03]  /*1140*/  SHF.R.S32.HI R5, RZ, 0x1f, R4 ;  /* 0x0000001fff057819 */ /* 0x002fc60000011404 */
[----:B------:R-:W-:Y:S04]  /*1150*/  STL [R1+0x84], R6 ;  /* 0x0000840601007387 */ /* 0x000fe80000100800 */
[----:B------:R1:W-:Y:S01]  /*1160*/  STL [R1+0x6c], R0 ;  /* 0x00006c0001007387 */ /* 0x0003e20000100800 */
[----:B0-----:R-:W-:-:S03]  /*1170*/  SHF.R.S32.HI R4, RZ, 0x1f, R0 ;  /* 0x0000001fff047819 */ /* 0x001fc60000011400 */
[----:B------:R0:W-:Y:S01]  /*1180*/  STL [R1+0x80], R5 ;  /* 0x0000800501007387 */ /* 0x0001e20000100800 */
[----:B-1----:R-:W-:-:S05]  /*1190*/  IMAD R0, R2, 0x8, R3 ;  /* 0x0000000802007824 */ /* 0x002fca00078e0203 */
[----:B------:R0:W-:Y:S04]  /*11a0*/  STL [R1+0x40], R0 ;  /* 0x0000400001007387 */ /* 0x0001e80000100800 */
[----:B------:R0:W-:Y:S01]  /*11b0*/  STL [R1+0x7c], R4 ;  /* 0x00007c0401007387 */ /* 0x0001e20000100800 */
[----:B------:R-:W-:Y:S02]  /*11c0*/  IMAD.MOV.U32 R156, RZ, RZ, RZ ;  /* 0x000000ffff9c7224 */ /* 0x000fe400078e00ff */
[----:B------:R-:W-:Y:S02]  /*11d0*/  IMAD.MOV.U32 R152, RZ, RZ, RZ ;  /* 0x000000ffff987224 */ /* 0x000fe400078e00ff */
[----:B------:R-:W-:Y:S01]  /*11e0*/  IMAD.MOV.U32 R18, RZ, RZ, RZ ;  /* 0x000000ffff127224 */ /* 0x000fe200078e00ff */
[----:B--2---:R-:W-:Y:S01]  /*11f0*/  LOP3.LUT R153, R17, 0x1, RZ, 0xfc, !PT ;  /* 0x0000000111997812 */ /* 0x004fe200078efcff */
[----:B0-----:R-:W-:-:S07]  /*1200*/  IMAD.MOV.U32 R17, RZ, RZ, RZ ;  /* 0x000000ffff117224 */ /* 0x001fce00078e00ff */
.L_x_10838:
[----:B012-4-:R-:W0:Y:S01]  /*1210*/  LDC.64 R2, c[0x0][0xc88] ;  /* 0x00032200ff027b82 */ /* 0x017e220000000a00 */
[----:B------:R-:W-:Y:S01]  /*1220*/  ULDC.64 UR4, c[0x0][0xa28] ;  /* 0x00028a0000047ab9 */ /* 0x000fe20000000a00 */
[----:B------:R-:W-:Y:S01]  /*1230*/  ULDC.64 UR8, c[0x0][0xa18] ;  /* 0x0002860000087ab9 */ /* 0x000fe20000000a00 */
[----:B------:R-:W-:Y:S01]  /*1240*/  ULDC.64 UR6, c[0x0][0xa08] ;  /* 0x0002820000067ab9 */ /* 0x000fe20000000a00 */
[----:B0-----:R-:W-:-:S05]  /*1250*/  IMAD.WIDE R2, R31, 0x4, R2 ;  /* 0x000000041f027825 */ /* 0x001fca00078e0202 */
[----:B---3--:R-:W2:Y:S01]  /*1260*/  LDG.E R32, desc[UR40][R2.64] ;  /* 0x0000002802207981 */ /* 0x008ea2000c1e1900 */
[----:B------:R-:W-:Y:S01]  /*1270*/  ISETP.NE.U32.AND P2, PT, RZ, UR4, PT ;  /* 0x00000004ff007c0c */ /* 0x000fe2000bf45070 */
[----:B------:R-:W-:Y:S01]  /*1280*/  IMAD.MOV.U32 R9, RZ, RZ, RZ ;  /* 0x000000ffff097224 */ /* 0x000fe200078e00ff */
[----:B------:R-:W-:Y:S01]  /*1290*/  ISETP.NE.U32.AND P1, PT, RZ, UR8, PT ;  /* 0x00000008ff007c0c */ /* 0x000fe2000bf25070 */
[----:B-----5:R-:W-:Y:S01]  /*12a0*/  IMAD.MOV.U32 R27, RZ, RZ, RZ ;  /* 0x000000ffff1b7224 */ /* 0x020fe200078e00ff */
[----:B------:R-:W-:Y:S02]  /*12b0*/  ISETP.NE.AND.EX P2, PT, RZ, UR5, PT, P2 ;  /* 0x00000005ff007c0c */ /* 0x000fe4000bf45320 */
[----:B------:R-:W-:Y:S02]  /*12c0*/  ISETP.NE.AND.EX P1, PT, RZ, UR9, PT, P1 ;  /* 0x00000009ff007c0c */ /* 0x000fe4000bf25310 */
[----:B------:R-:W-:-:S04]  /*12d0*/  ISETP.NE.U32.AND P0, PT, RZ, UR6, PT ;  /* 0x00000006ff007c0c */ /* 0x000fc8000bf05070 */
[----:B------:R-:W-:Y:S02]  /*12e0*/  ISETP.NE.AND.EX P0, PT, RZ, UR7, PT, P0 ;  /* 0x00000007ff007c0c */ /* 0x000fe4000bf05300 */
[----:B--2---:R-:W-:Y:S01]  /*12f0*/  SHF.R.S32.HI R0, RZ, 0x1f, R32 ;  /* 0x0000001fff007819 */ /* 0x004fe20000011420 */
[C---:B------:R-:W-:Y:S02]  /*1300*/  IMAD.SHL.U32 R34, R32.reuse, 0x4, RZ ;  /* 0x0000000420227824 */ /* 0x040fe400078e00ff */
[C---:B------:R-:W-:Y:S01]  /*1310*/  @P2 LEA R2, P3, R32.reuse, UR4, 0x2 ;  /* 0x0000000420022c11 */ /* 0x040fe2000f8610ff */
[----:B------:R-:W-:Y:S01]  /*1320*/  STL [R1+0x44], R32 ;  /* 0x0000442001007387 */ /* 0x000fe20000100800 */
[C-C-:B------:R-:W-:Y:S02]  /*1330*/  SHF.L.U64.HI R33, R32.reuse, 0x2, R0.reuse ;  /* 0x0000000220217819 */ /* 0x140fe40000010200 */
[----:B------:R-:W-:Y:S01]  /*1340*/  @P2 LEA.HI.X R3, R32, UR5, R0, 0x2, P3 ;  /* 0x0000000520032c11 */ /* 0x000fe200098f1400 */
[----:B------:R-:W-:Y:S01]  /*1350*/  ULDC UR4, c[0x0][0x288] ;  /* 0x0000a20000047ab9 */ /* 0x000fe20000000800 */
[----:B------:R0:W-:Y:S01]  /*1360*/  STL [R1+0x5c], R0 ;  /* 0x00005c0001007387 */ /* 0x0001e20000100800 */
[----:B------:R-:W-:-:S03]  /*1370*/  IADD3 R6, P4, R34, UR6, RZ ;  /* 0x0000000622067c10 */ /* 0x000fc6000ff9e0ff */
[----:B------:R1:W5:Y:S01]  /*1380*/  @P2 LDG.E R9, desc[UR40][R2.64] ;  /* 0x0000002802092981 */ /* 0x000362000c1e1900 */
[----:B------:R-:W-:Y:S02]  /*1390*/  @P1 IADD3 R4, P2, R34, UR8, RZ ;  /* 0x0000000822041c10 */ /* 0x000fe4000ff5e0ff */
[C---:B------:R-:W-:Y:S01]  /*13a0*/  IADD3.X R7, R33.reuse, UR7, RZ, P4, !PT ;  /* 0x0000000721077c10 */ /* 0x040fe2000a7fe4ff */
[----:B------:R-:W-:Y:S01]  /*13b0*/  STL [R1+0x50], R34 ;  /* 0x0000502201007387 */ /* 0x000fe20000100800 */
[----:B------:R-:W-:Y:S01]  /*13c0*/  @P1 IADD3.X R5, R33, UR9, RZ, P2, !PT ;  /* 0x0000000921051c10 */ /* 0x000fe200097fe4ff */
[----:B0-----:R-:W-:Y:S01]  /*13d0*/  IMAD.U32 R0, RZ, RZ, UR4 ;  /* 0x00000004ff007e24 */ /* 0x001fe2000f8e00ff */
[----:B------:R-:W-:Y:S01]  /*13e0*/  LOP3.LUT R31, R30, 0xffff, RZ, 0xc0, !PT ;  /* 0x0000ffff1e1f7812 */ /* 0x000fe200078ec0ff */
[----:B------:R0:W5:Y:S01]  /*13f0*/  @P0 LDG.E R27, desc[UR40][R6.64] ;  /* 0x00000028061b0981 */ /* 0x000162000c1e1900 */
[----:B------:R-:W-:Y:S01]  /*1400*/  ULDC.64 UR4, c[0x0][0x418] ;  /* 0x0001060000047ab9 */ /* 0x000fe20000000a00 */
[----:B------:R-:W-:-:S02]  /*1410*/  ULDC.64 UR8, c[0x0][0xa20] ;  /* 0x0002880000087ab9 */ /* 0x000fc40000000a00 */
[----:B------:R-:W2:Y:S04]  /*1420*/  @P1 LDG.E R0, desc[UR40][R4.64] ;  /* 0x0000002804001981 */ /* 0x000ea8000c1e1900 */
[----:B------:R-:W-:Y:S01]  /*1430*/  STL [R1+0x54], R33 ;  /* 0x0000542101007387 */ /* 0x000fe20000100800 */
[----:B------:R-:W-:Y:S01]  /*1440*/  UISETP.NE.U32.AND UP0, UPT, UR4, URZ, UPT ;  /* 0x0000003f0400728c */ /* 0x000fe2000bf05070 */
[----:B-1----:R-:W-:Y:S02]  /*1450*/  LOP3.LUT R2, R30, 0xff000000, RZ, 0xc0, !PT ;  /* 0xff0000001e027812 */ /* 0x002fe400078ec0ff */
[----:B------:R-:W-:Y:S01]  /*1460*/  ULDC UR4, c[0x0][0x424] ;  /* 0x0001090000047ab9 */ /* 0x000fe20000000800 */
[----:B------:R-:W-:Y:S01]  /*1470*/  UISETP.NE.AND.EX UP0, UPT, UR5, URZ, UPT, UP0 ;  /* 0x0000003f0500728c */ /* 0x000fe2000bf05300 */
[----:B------:R-:W-:-:S02]  /*1480*/  ISETP.NE.U32.AND P2, PT, RZ, UR8, PT ;  /* 0x00000008ff007c0c */ /* 0x000fc4000bf45070 */
[----:B------:R-:W-:Y:S01]  /*1490*/  ULDC UR5, c[0x0][0x2f0] ;  /* 0x0000bc0000057ab9 */ /* 0x000fe20000000800 */
[----:B------:R-:W-:Y:S01]  /*14a0*/  USEL UR4, UR4, 0x1, UP0 ;  /* 0x0000000104047887 */ /* 0x000fe20008000000 */
[----:B------:R-:W-:Y:S02]  /*14b0*/  SHF.R.U32.HI R3, RZ, 0x8, R2 ;  /* 0x00000008ff037819 */ /* 0x000fe40000011602 */
[----:B------:R-:W-:Y:S01]  /*14c0*/  ISETP.NE.AND.EX P2, PT, RZ, UR9, PT, P2 ;  /* 0x00000009ff007c0c */ /* 0x000fe2000bf45320 */
[----:B------:R-:W-:-:S03]  /*14d0*/  UIMAD UR4, UR4, UR5, URZ ;  /* 0x00000005040472a4 */ /* 0x000fc6000f8e023f */
[----:B------:R-:W-:Y:S01]  /*14e0*/  ULDC UR5, c[0x0][0x348] ;  /* 0x0000d20000057ab9 */ /* 0x000fe20000000800 */
[----:B--2---:R1:W-:Y:S04]  /*14f0*/  STL [R1+0x2c], R0 ;  /* 0x00002c0001007387 */ /* 0x0043e80000100800 */
[----:B------:R0:W-:Y:S01]  /*1500*/  STL [R1+0x38], R31 ;  /* 0x0000381f01007387 */ /* 0x0001e20000100800 */
[----:B------:R-:W-:Y:S01]  /*1510*/  IMAD.MOV.U32 R10, RZ, RZ, R0 ;  /* 0x000000ffff0a7224 */ /* 0x000fe200078e0000 */
[----:B-1----:R-:W-:-:S04]  /*1520*/  LOP3.LUT R0, R30, 0xff0000, RZ, 0xc0, !PT ;  /* 0x00ff00001e007812 */ /* 0x002fc800078ec0ff */
[----:B------:R-:W-:Y:S01]  /*1530*/  LEA.HI R8, R0, R3, RZ, 0x10 ;  /* 0x0000000300087211 */ /* 0x000fe200078f80ff */
[----:B------:R-:W-:Y:S06]  /*1540*/  @P1 BRA `(.L_x_10703) ;  /* 0x0000000000281947 */ /* 0x000fec0003800000 */
[----:B------:R-:W-:Y:S02]  /*1550*/  ULDC.64 UR6, c[0x0][0xa00] ;  /* 0x0002800000067ab9 */ /* 0x000fe40000000a00 */
[----:B------:R-:W-:-:S04]  /*1560*/  ISETP.NE.U32.AND P1, PT, RZ, UR6, PT ;  /* 0x00000006ff007c0c */ /* 0x000fc8000bf25070 */
[----:B------:R-:W-:-:S13]  /*1570*/  ISETP.NE.AND.EX P1, PT, RZ, UR7, PT, P1 ;  /* 0x00000007ff007c0c */ /* 0x000fda000bf25310 */
[----:B------:R-:W-:Y:S05]  /*1580*/  @!P1 BRA `(.L_x_10703) ;  /* 0x0000000000189947 */ /* 0x000fea0003800000 */
[----:B------:R-:W1:Y:S02]  /*1590*/  LDC.64 R2, c[0x0][0xa00] ;  /* 0x00028000ff027b82 */ /* 0x000e640000000a00 */
[----:B-1----:R-:W-:-:S05]  /*15a0*/  IMAD.WIDE R2, R32, 0x4, R2 ;  /* 0x0000000420027825 */ /* 0x002fca00078e0202 */
[----:B------:R-:W2:Y:S04]  /*15b0*/  LDG.E R0, desc[UR40][R2.64] ;  /* 0x0000002802007981 */ /* 0x000ea8000c1e1900 */
[----:B------:R-:W2:Y:S02]  /*15c0*/  LDG.E R5, desc[UR40][R2.64+0x4] ;  /* 0x0000042802057981 */ /* 0x000ea4000c1e1900 */
[----:B--2---:R-:W-:-:S05]  /*15d0*/  IMAD.IADD R10, R5, 0x1, -R0 ;  /* 0x00000001050a7824 */ /* 0x004fca00078e0a00 */
[----:B------:R1:W-:Y:S02]  /*15e0*/  STL [R1+0x2c], R10 ;  /* 0x00002c0a01007387 */ /* 0x0003e40000100800 */
.L_x_10703:
[----:B------:R-:W-:Y:S02]  /*15f0*/  IMAD.U32 R26, RZ, RZ, UR5 ;  /* 0x00000005ff1a7e24 */ /* 0x000fe4000f8e00ff */
[----:B------:R-:W-:Y:S01]  /*1600*/  IMAD.U32 R28, RZ, RZ, UR4 ;  /* 0x00000004ff1c7e24 */ /* 0x000fe2000f8e00ff */
[----:B------:R-:W-:Y:S06]  /*1610*/  @!P2 BRA `(.L_x_10704) ;  /* 0x000000000010a947 */ /* 0x000fec0003800000 */
[----:B------:R-:W-:-:S04]  /*1620*/  IADD3 R2, P0, R34, UR8, RZ ;  /* 0x0000000822027c10 */ /* 0x000fc8000ff1e0ff */
[----:B------:R-:W-:-:S05]  /*1630*/  IADD3.X R3, R33, UR9, RZ, P0, !PT ;  /* 0x0000000921037c10 */ /* 0x000fca00087fe4ff */
[----:B------:R2:W5:Y:S01]  /*1640*/  LDG.E R28, desc[UR40][R2.64] ;  /* 0x00000028021c7981 */ /* 0x000562000c1e1900 */
[----:B------:R-:W-:Y:S05]  /*1650*/  BRA `(.L_x_10705) ;  /* 0x0000000000107947 */ /* 0x000fea0003800000 */
.L_x_10704:
[----:B------:R-:W-:Y:S05]  /*1660*/  @!P0 BRA `(.L_x_10705) ;  /* 0x00000000000c8947 */ /* 0x000fea0003800000 */
[----:B------:R-:W2:Y:S04]  /*1670*/  LDG.E R3, desc[UR40][R6.64] ;  /* 0x0000002806037981 */ /* 0x000ea8000c1e1900 */
[----:B------:R-:W2:Y:S02]  /*1680*/  LDG.E R28, desc[UR40][R6.64+0x4] ;  /* 0x00000428061c7981 */ /* 0x000ea4000c1e1900 */
[----:B--2---:R-:W-:-:S07]  /*1690*/  IMAD.IADD R28, R28, 0x1, -R3 ;  /* 0x000000011c1c7824 */ /* 0x004fce00078e0a03 */
.L_x_10705:
[----:B------:R-:W-:Y:S01]  /*16a0*/  ULDC.64 UR4, c[0x0][0xa10] ;  /* 0x0002840000047ab9 */ /* 0x000fe20000000a00 */
[----:B0-----:R-:W0:Y:S01]  /*16b0*/  LDC R6, c[0x0][0x448] ;  /* 0x00011200ff067b82 */ /* 0x001e220000000800 */
[----:B------:R-:W-:-:S04]  /*16c0*/  ISETP.NE.U32.AND P0, PT, RZ, UR4, PT ;  /* 0x00000004ff007c0c */ /* 0x000fc8000bf05070 */
[----:B------:R-:W-:Y:S01]  /*16d0*/  ISETP.NE.AND.EX P0, PT, RZ, UR5, PT, P0 ;  /* 0x00000005ff007c0c */ /* 0x000fe2000bf05300 */
[----:B------:R-:W-:-:S12]  /*16e0*/  ULDC.64 UR4, c[0x0][0xa30] ;  /* 0x00028c0000047ab9 */ /* 0x000fd80000000a00 */
[----:B--2---:R-:W2:Y:S02]  /*16f0*/  @P0 LDC.64 R2, c[0x0][0xa10] ;  /* 0x00028400ff020b82 */ /* 0x004ea40000000a00 */
[----:B--2---:R-:W-:-:S05]  /*1700*/  @P0 IMAD.WIDE R2, R32, 0x4, R2 ;  /* 0x0000000420020825 */ /* 0x004fca00078e0202 */
[----:B------:R-:W2:Y:S04]  /*1710*/  @P0 LDG.E R0, desc[UR40][R2.64] ;  /* 0x0000002802000981 */ /* 0x000ea8000c1e1900 */
[----:B------:R3:W2:Y:S01]  /*1720*/  @P0 LDG.E R7, desc[UR40][R2.64+0x4] ;  /* 0x0000042802070981 */ /* 0x0006a2000c1e1900 */
[----:B------:R-:W-:Y:S01]  /*1730*/  ISETP.NE.U32.AND P1, PT, RZ, UR4, PT ;  /* 0x00000004ff007c0c */ /* 0x000fe2000bf25070 */
[----:B-----5:R-:W-:-:S03]  /*1740*/  IMAD.MOV.U32 R24, RZ, RZ, R28 ;  /* 0x000000ffff187224 */ /* 0x020fc600078e001c */
[----:B------:R-:W-:-:S13]  /*1750*/  ISETP.NE.AND.EX P1, PT, RZ, UR5, PT, P1 ;  /* 0x00000005ff007c0c */ /* 0x000fda000bf25310 */
[----:B------:R-:W-:-:S04]  /*1760*/  @P1 IADD3 R4, P2, R34, UR4, RZ ;  /* 0x0000000422041c10 */ /* 0x000fc8000ff5e0ff */
[----:B------:R-:W-:-:S05]  /*1770*/  @P1 IADD3.X R5, R33, UR5, RZ, P2, !PT ;  /* 0x0000000521051c10 */ /* 0x000fca00097fe4ff */
[----:B------:R4:W5:Y:S01]  /*1780*/  @P1 LDG.E R24, desc[UR40][R4.64] ;  /* 0x0000002804181981 */ /* 0x000962000c1e1900 */
[----:B0-----:R-:W-:Y:S01]  /*1790*/  ISETP.NE.AND P1, PT, R6, 0x1, PT ;  /* 0x000000010600780c */ /* 0x001fe20003f25270 */
[----:B------:R-:W-:Y:S01]  /*17a0*/  IMAD R12, R29, 0xc0, RZ ;  /* 0x000000c01d0c7824 */ /* 0x000fe200078e02ff */
[----:B------:R-:W-:Y:S01]  /*17b0*/  BSSY B0, `(.L_x_10706) ;  /* 0x000003a000007945 */ /* 0x000fe20003800000 */
[----:B------:R-:W-:Y:S02]  /*17c0*/  IMAD.IADD R9, R28, 0x1, -R9 ;  /* 0x000000011c097824 */ /* 0x000fe400078e0a09 */
[----:B---3--:R-:W-:Y:S01]  /*17d0*/  VIADD R2, R12, 0xbf ;  /* 0x000000bf0c027836 */ /* 0x008fe20000000000 */
[----:B------:R0:W-:Y:S07]  /*17e0*/  STL [R1+0x24], R12 ;  /* 0x0000240c01007387 */ /* 0x0001ee0000100800 */
[----:B------:R-:W3:Y:S01]  /*17f0*/  @P1 LDC R11, c[0x0][0x44c] ;  /* 0x00011300ff0b1b82 */ /* 0x000ee20000000800 */
[----:B0-----:R-:W-:-:S07]  /*1800*/  LOP3.LUT R12, R8, 0xff, RZ, 0xc0, !PT ;  /* 0x000000ff080c7812 */ /* 0x001fce00078ec0ff */
[----:B------:R-:W0:Y:S01]  /*1810*/  @P1 LDC R3, c[0x0][0x450] ;  /* 0x00011400ff031b82 */ /* 0x000e220000000800 */
[----:B--2---:R-:W-:Y:S02]  /*1820*/  @P0 IMAD.IADD R26, R7, 0x1, -R0 ;  /* 0x00000001071a0824 */ /* 0x004fe400078e0a00 */
[----:B---3--:R-:W-:-:S04]  /*1830*/  @P1 IMAD.HI.U32 R0, R2, R11, RZ ;  /* 0x0000000b02001227 */ /* 0x008fc800078e00ff */
[----:B----4-:R-:W-:Y:S01]  /*1840*/  IMAD.IADD R4, R9, 0x1, R26 ;  /* 0x0000000109047824 */ /* 0x010fe200078e021a */
[----:B0-----:R-:W-:-:S03]  /*1850*/  @P1 SHF.R.U32.HI R2, RZ, R3, R0 ;  /* 0x00000003ff021219 */ /* 0x001fc60000011600 */
[C---:B------:R-:W-:Y:S01]  /*1860*/  VIADD R0, R4.reuse, 0x7f ;  /* 0x0000007f04007836 */ /* 0x040fe20000000000 */
[----:B------:R-:W-:Y:S01]  /*1870*/  IADD3 R88, R4, 0x80, -R10 ;  /* 0x0000008004587810 */ /* 0x000fe20007ffe80a */
[----:B------:R0:W-:Y:S03]  /*1880*/  STL [R1+0x30], R4 ;  /* 0x0000300401007387 */ /* 0x0001e60000100800 */
[----:B------:R-:W-:Y:S01]  /*1890*/  SHF.R.S32.HI R3, RZ, 0x1f, R0 ;  /* 0x0000001fff037819 */ /* 0x000fe20000011400 */
[----:B------:R-:W-:Y:S01]  /*18a0*/  IMAD.IADD R2, R88, 0x1, R2 ;  /* 0x0000000158027824 */ /* 0x000fe200078e0202 */
[----:B------:R2:W-:Y:S02]  /*18b0*/  STL [R1+0x64], R12 ;  /* 0x0000640c01007387 */ /* 0x0005e40000100800 */
[----:B------:R-:W-:Y:S02]  /*18c0*/  LEA.HI R3, R3, R0, RZ, 0x7 ;  /* 0x0000000003037211 */ /* 0x000fe400078f38ff */
[----:B------:R-:W-:-:S02]  /*18d0*/  SHF.R.S32.HI R5, RZ, 0x1f, R2 ;  /* 0x0000001fff057819 */ /* 0x000fc40000011402 */
[----:B0-----:R-:W-:Y:S02]  /*18e0*/  SHF.R.U32.HI R4, RZ, 0x10, R8 ;  /* 0x00000010ff047819 */ /* 0x001fe40000011608 */
[----:B------:R-:W-:Y:S02]  /*18f0*/  LEA.HI R5, R5, R2, RZ, 0x7 ;  /* 0x0000000205057211 */ /* 0x000fe400078f38ff */
[----:B------:R-:W-:Y:S01]  /*1900*/  SHF.R.S32.HI R89, RZ, 0x7, R3 ;  /* 0x00000007ff597819 */ /* 0x000fe20000011403 */
[----:B------:R2:W-:Y:S01]  /*1910*/  STL [R1+0x4c], R4 ;  /* 0x00004c0401007387 */ /* 0x0005e20000100800 */
[----:B------:R-:W-:-:S04]  /*1920*/  SHF.R.S32.HI R0, RZ, 0x7, R5 ;  /* 0x00000007ff007819 */ /* 0x000fc80000011405 */
[----:B------:R-:W-:Y:S01]  /*1930*/  VIMNMX R6, R89, R0, PT ;  /* 0x0000000059067248 */ /* 0x000fe20003fe0100 */
[----:B------:R-:W-:-:S03]  /*1940*/  IMAD.MOV.U32 R0, RZ, RZ, RZ ;  /* 0x000000ffff007224 */ /* 0x000fc600078e00ff */
[----:B------:R-:W-:-:S13]  /*1950*/  ISETP.GE.AND P0, PT, R6, 0x1, PT ;  /* 0x000000010600780c */ /* 0x000fda0003f06270 */
[----:B--2---:R-:W-:Y:S05]  /*1960*/  @!P0 BRA `(.L_x_10707) ;  /* 0x0000000000788947 */ /* 0x004fea0003800000 */
[----:B------:R-:W-:Y:S01]  /*1970*/  ISETP.NE.AND P0, PT, R4, RZ, PT ;  /* 0x000000ff0400720c */ /* 0x000fe20003f05270 */
[----:B------:R-:W-:-:S03]  /*1980*/  ULDC UR4, c[0x0][0x9f0] ;  /* 0x00027c0000047ab9 */ /* 0x000fc60000000800 */
[----:B------:R-:W-:-:S04]  /*1990*/  SEL R11, R4, UR4, P0 ;  /* 0x00000004040b7c07 */ /* 0x000fc80008000000 */
[-C--:B------:R-:W-:Y:S02]  /*19a0*/  IABS R5, R11.reuse ;  /* 0x0000000b00057213 */ /* 0x080fe40000000000 */
[----:B------:R-:W-:Y:S02]  /*19b0*/  IADD3 R0, R11, -0x1, R6 ;  /* 0xffffffff0b007810 */ /* 0x000fe40007ffe006 */
[----:B------:R-:W0:Y:S01]  /*19c0*/  I2F.RP R4, R5 ;  /* 0x0000000500047306 */ /* 0x000e220000209400 */
[----:B-1----:R-:W-:-:S05]  /*19d0*/  IABS R10, R11 ;  /* 0x0000000b000a7213 */ /* 0x002fca0000000000 */
        /* <DEDUP_REMOVED lines=23> */
.L_x_10707:
[----:B------:R-:W-:Y:S05]  /*1b50*/  BSYNC B0 ;  /* 0x0000000000007941 */ /* 0x000fea0003800000 */
.L_x_10706:
        /* <DEDUP_REMOVED lines=27> */
[----:B-1----:R-:W-:Y:S02]  /*1d10*/  IMAD.U32 R10, RZ, RZ, UR6 ;  /* 0x00000006ff0a7e24 */ /* 0x002fe4000f8e00ff */
[----:B------:R-:W-:Y:S02]  /*1d20*/  IMAD.U32 R6, RZ, RZ, UR4 ;  /* 0x00000004ff067e24 */ /* 0x000fe4000f8e00ff */
[----:B------:R-:W-:-:S02]  /*1d30*/  IMAD.U32 R7, RZ, RZ, UR5 ;  /* 0x00000005ff077e24 */ /* 0x000fc4000f8e00ff */
[----:B------:R-:W-:Y:S02]  /*1d40*/  IMAD.U32 R11, RZ, RZ, UR7 ;  /* 0x00000007ff0b7e24 */ /* 0x000fe4000f8e00ff */
[----:B------:R-:W-:Y:S02]  /*1d50*/  IMAD.MOV.U32 R8, RZ, RZ, 0x70 ;  /* 0x00000070ff087424 */ /* 0x000fe400078e00ff */
[----:B------:R-:W-:Y:S02]  /*1d60*/  IMAD.MOV.U32 R12, RZ, RZ, 0x1 ;  /* 0x00000001ff0c7424 */ /* 0x000fe400078e00ff */
[----:B0-----:R-:W-:-:S07]  /*1d70*/  IMAD.MOV.U32 R13, RZ, RZ, RZ ;  /* 0x000000ffff0d7224 */ /* 0x001fce00078e00ff */
[----:B------:R-:W-:-:S07]  /*1d80*/  LEPC R20, `(.L_x_10710) ;  /* 0x000000001014794e */ /* 0x000fce0000000000 */
[----:B--2--5:R-:W-:Y:S05]  /*1d90*/  CALL.ABS.NOINC R14 ;  /* 0x000000000e007343 */ /* 0x024fea0003c00000 */
.L_x_10710:
[----:B------:R-:W-:Y:S05]  /*1da0*/  BSYNC B6 ;  /* 0x0000000000067941 */ /* 0x000fea0003800000 */
.L_x_10709:
        /* <DEDUP_REMOVED lines=20> */
.L_x_10712:
[----:B------:R-:W-:Y:S05]  /*1ef0*/  BSYNC B6 ;  /* 0x0000000000067941 */ /* 0x000fea0003800000 */
.L_x_10711:
[----:B------:R-:W-:Y:S01]  /*1f00*/  ULDC.64 UR4, c[0x0][0x9f8] ;  /* 0x00027e0000047ab9 */ /* 0x000fe20000000a00 */
[----:B------:R-:W-:Y:S01]  /*1f10*/  IMAD.MOV.U32 R0, RZ, RZ, R32 ;  /* 0x000000ffff007224 */ /* 0x000fe200078e0020 */
[----:B------:R-:W-:Y:S01]  /*1f20*/  ISETP.NE.U32.AND P0, PT, RZ, UR4, PT ;  /* 0x00000004ff007c0c */ /* 0x000fe2000bf05070 */
[----:B------:R-:W2:Y:S01]  /*1f30*/  LDL R20, [R1+0x18] ;  /* 0x0000180001147983 */ /* 0x000ea20000100800 */
[----:B------:R-:W0:Y:S01]  /*1f40*/  LDC.64 R68, c[0x0][0x300] ;  /* 0x0000c000ff447b82 */ /* 0x000e220000000a00 */
[----:B------:R-:W-:Y:S01]  /*1f50*/  IMAD.IADD R30, R27, 0x1, R28 ;  /* 0x000000011b1e7824 */ /* 0x000fe200078e021c */
[----:B------:R-:W-:Y:S01]  /*1f60*/  ISETP.NE.AND.EX P0, PT, RZ, UR5, PT, P0 ;  /* 0x00000005ff007c0c */ /* 0x000fe2000bf05300 */
[----:B------:R-:W-:Y:S01]  /*1f70*/  ULDC.64 UR8, c[0x0][0xa08] ;  /* 0x0002820000087ab9 */ /* 0x000fe20000000a00 */
[----:B------:R-:W-:Y:S01]  /*1f80*/  SHF.R.S32.HI R23, RZ, 0x1f, R22 ;  /* 0x0000001fff177819 */ /* 0x000fe20000011416 */
[----:B------:R-:W-:-:S03]  /*1f90*/  ULDC.64 UR6, c[0x0][0x330] ;  /* 0x0000cc0000067ab9 */ /* 0x000fc60000000a00 */
[----:B------:R-:W3:Y:S07]  /*1fa0*/  LDC.64 R66, c[0x0][0x3f8] ;  /* 0x0000fe00ff427b82 */ /* 0x000eee0000000a00 */
[----:B------:R-:W-:Y:S01]  /*1fb0*/  @P0 IADD3 R4, P1, R34, UR4, RZ ;  /* 0x0000000422040c10 */ /* 0x000fe2000ff3e0ff */
[----:B------:R-:W4:Y:S03]  /*1fc0*/  LDC R61, c[0x0][0x3f4] ;  /* 0x0000fd00ff3d7b82 */ /* 0x000f260000000800 */
[----:B------:R-:W-:Y:S01]  /*1fd0*/  @P0 IADD3.X R5, R33, UR5, RZ, P1, !PT ;  /* 0x0000000521050c10 */ /* 0x000fe20008ffe4ff */
[----:B------:R-:W-:-:S04]  /*1fe0*/  ULDC.64 UR4, c[0x0][0x308] ;  /* 0x0000c20000047ab9 */ /* 0x000fc80000000a00 */
[----:B------:R1:W2:Y:S01]  /*1ff0*/  @P0 LDG.E R0, desc[UR40][R4.64] ;  /* 0x0000002804000981 */ /* 0x0002a2000c1e1900 */
[----:B------:R-:W-:Y:S01]  /*2000*/  SHF.R.S32.HI R3, RZ, 0x1f, R30 ;  /* 0x0000001fff037819 */ /* 0x000fe2000001141e */
[----:B0-----:R-:W-:Y:S01]  /*2010*/  IMAD.WIDE.U32 R6, R30, R68, RZ ;  /* 0x000000441e067225 */ /* 0x001fe200078e00ff */
[----:B------:R-:W-:-:S03]  /*2020*/  ISETP.NE.U32.AND P0, PT, RZ, UR8, PT ;  /* 0x00000008ff007c0c */ /* 0x000fc6000bf05070 */
[----:B------:R-:W-:Y:S01]  /*2030*/  IMAD R8, R3, R68, RZ ;  /* 0x0000004403087224 */ /* 0x000fe200078e02ff */
[----:B------:R-:W-:Y:S01]  /*2040*/  ISETP.NE.AND.EX P0, PT, RZ, UR9, PT, P0 ;  /* 0x00000009ff007c0c */ /* 0x000fe2000bf05300 */
[----:B------:R-:W-:Y:S02]  /*2050*/  VIADD R81, R22, 0x20 ;  /* 0x0000002016517836 */ /* 0x000fe40000000000 */
[----:B------:R-:W-:Y:S01]  /*2060*/  IMAD R9, R30, R69, R8 ;  /* 0x000000451e097224 */ /* 0x000fe200078e0208 */
[----:B------:R-:W-:Y:S01]  /*2070*/  SHF.R.S32.HI R14, RZ, 0x1f, R19 ;  /* 0x0000001fff0e7819 */ /* 0x000fe20000011413 */
[----:B------:R-:W-:-:S04]  /*2080*/  IMAD.WIDE.U32 R56, R31, UR6, R22 ;  /* 0x000000061f387c25 */ /* 0x000fc8000f8e0016 */
[----:B------:R-:W-:Y:S02]  /*2090*/  IMAD.IADD R7, R7, 0x1, R9 ;  /* 0x0000000107077824 */ /* 0x000fe400078e0209 */
[----:B------:R-:W-:Y:S02]  /*20a0*/  IMAD R12, R14, R68, RZ ;  /* 0x000000440e0c7224 */ /* 0x000fe400078e02ff */
[----:B-1----:R-:W-:-:S04]  /*20b0*/  IMAD.WIDE.U32 R4, R31, UR4, R6 ;  /* 0x000000041f047c25 */ /* 0x002fc8000f8e0006 */
[----:B------:R-:W-:Y:S01]  /*20c0*/  IMAD R59, R31, UR5, R5 ;  /* 0x000000051f3b7c24 */ /* 0x000fe2000f8e0205 */
[----:B------:R-:W-:Y:S01]  /*20d0*/  ULDC.64 UR4, c[0x0][0x310] ;  /* 0x0000c40000047ab9 */ /* 0x000fe20000000a00 */
[----:B------:R-:W-:Y:S02]  /*20e0*/  IMAD.MOV.U32 R58, RZ, RZ, R4 ;  /* 0x000000ffff3a7224 */ /* 0x000fe400078e0004 */
[----:B------:R-:W-:-:S04]  /*20f0*/  IMAD.WIDE.U32 R6, R19, R68, R22 ;  /* 0x0000004413067225 */ /* 0x000fc800078e0016 */
[----:B------:R-:W-:Y:S01]  /*2100*/  IMAD R12, R19, R69, R12 ;  /* 0x00000045130c7224 */ /* 0x000fe200078e020c */
[----:B----4-:R-:W-:Y:S02]  /*2110*/  ISETP.GE.AND P2, PT, R81, R61, PT ;  /* 0x0000003d5100720c */ /* 0x010fe40003f46270 */
[----:B------:R-:W-:Y:S01]  /*2120*/  SHF.R.S32.HI R155, RZ, 0x1f, R154 ;  /* 0x0000001fff9b7819 */ /* 0x000fe2000001149a */
[----:B---3--:R-:W-:-:S04]  /*2130*/  IMAD.WIDE.U32 R52, R19, R66, R22 ;  /* 0x0000004213347225 */ /* 0x008fc800078e0016 */
[----:B------:R-:W-:-:S04]  /*2140*/  IMAD.WIDE.U32 R54, R19, R66, R154 ;  /* 0x0000004213367225 */ /* 0x000fc800078e009a */
[----:B------:R-:W-:Y:S01]  /*2150*/  IMAD R57, R31, UR7, R57 ;  /* 0x000000071f397c24 */ /* 0x000fe2000f8e0239 */
[----:B------:R-:W-:Y:S01]  /*2160*/  ULDC.64 UR6, c[0x0][0x338] ;  /* 0x0000ce0000067ab9 */ /* 0x000fe20000000a00 */
[----:B------:R-:W-:Y:S02]  /*2170*/  SHF.R.U32.HI R21, RZ, 0x3, R157 ;  /* 0x00000003ff157819 */ /* 0x000fe4000001169d */
[----:B-----5:R-:W-:Y:S02]  /*2180*/  SHF.R.S32.HI R13, RZ, 0x1f, R24 ;  /* 0x0000001fff0d7819 */ /* 0x020fe40000011418 */
[----:B------:R-:W-:Y:S01]  /*2190*/  P2R R82, PR, RZ, 0x4 ;  /* 0x00000004ff527803 */ /* 0x000fe20000000000 */
[----:B------:R-:W-:Y:S01]  /*21a0*/  VIADD R65, R22, 0x40 ;  /* 0x0000004016417836 */ /* 0x000fe20000000000 */
[C---:B------:R-:W-:Y:S01]  /*21b0*/  SHF.L.U64.HI R69, R68.reuse, 0x7, R69 ;  /* 0x0000000744457819 */ /* 0x040fe20000010245 */
[----:B------:R-:W-:Y:S01]  /*21c0*/  IMAD.SHL.U32 R68, R68, 0x80, RZ ;  /* 0x0000008044447824 */ /* 0x000fe200078e00ff */
[----:B--2---:R-:W-:-:S02]  /*21d0*/  SHF.R.S32.HI R5, RZ, 0x1f, R0 ;  /* 0x0000001fff057819 */ /* 0x004fc40000011400 */
[----:B------:R-:W-:Y:S02]  /*21e0*/  SEL R9, R0, RZ, !P0 ;  /* 0x000000ff00097207 */ /* 0x000fe40004000000 */
[----:B------:R-:W-:Y:S02]  /*21f0*/  SEL R10, R5, RZ, !P0 ;  /* 0x000000ff050a7207 */ /* 0x000fe40004000000 */
[----:B------:R-:W0:Y:S01]  /*2200*/  LDC.64 R4, c[0x0][0x408] ;  /* 0x00010200ff047b82 */ /* 0x000e220000000a00 */
[----:B------:R-:W-:-:S04]  /*2210*/  IMAD.WIDE.U32 R58, R9, UR4, R58 ;  /* 0x00000004093a7c25 */ /* 0x000fc8000f8e003a */
[----:B------:R-:W-:Y:S01]  /*2220*/  IMAD R0, R10, UR4, RZ ;  /* 0x000000040a007c24 */ /* 0x000fe2000f8e02ff */
[----:B------:R-:W-:Y:S02]  /*2230*/  ULDC UR4, c[0x0][0x2f4] ;  /* 0x0000bd0000047ab9 */ /* 0x000fe40000000800 */
[----:B------:R-:W-:Y:S01]  /*2240*/  ISETP.GE.AND P1, PT, R81, UR4, PT ;  /* 0x0000000451007c0c */ /* 0x000fe2000bf26270 */
[----:B------:R-:W-:Y:S01]  /*2250*/  IMAD R75, R9, UR5, R0 ;  /* 0x00000005094b7c24 */ /* 0x000fe2000f8e0200 */
[----:B------:R-:W-:Y:S02]  /*2260*/  ISETP.GE.AND P0, PT, R22, UR4, PT ;  /* 0x0000000416007c0c */ /* 0x000fe4000bf06270 */
[----:B------:R-:W-:Y:S01]  /*2270*/  SEL R8, RZ, 0xffffffff, P1 ;  /* 0xffffffffff087807 */ /* 0x000fe20000800000 */
[----:B------:R-:W-:Y:S01]  /*2280*/  IMAD.IADD R75, R59, 0x1, R75 ;  /* 0x000000013b4b7824 */ /* 0x000fe200078e024b */
[----:B------:R-:W-:Y:S02]  /*2290*/  SEL R0, RZ, 0x1, P0 ;  /* 0x00000001ff007807 */ /* 0x000fe40000000000 */
[----:B------:R-:W-:Y:S01]  /*22a0*/  IADD3 R80, P0, R58, R6, RZ ;  /* 0x000000063a507210 */ /* 0x000fe20007f1e0ff */
[----:B------:R-:W-:-:S02]  /*22b0*/  IMAD.SHL.U32 R11, R8, 0x2, RZ ;  /* 0x00000002080b7824 */ /* 0x000fc400078e00ff */
[----:B------:R-:W-:Y:S01]  /*22c0*/  IMAD R6, R14, R66, RZ ;  /* 0x000000420e067224 */ /* 0x000fe200078e02ff */
[----:B------:R-:W-:Y:S02]  /*22d0*/  IADD3.X R74, R75, R7, R12, P0, !PT ;  /* 0x000000074b4a7210 */ /* 0x000fe400007fe40c */
[----:B------:R-:W-:Y:S02]  /*22e0*/  ISETP.GE.AND P0, PT, R22, R61, PT ;  /* 0x0000003d1600720c */ /* 0x000fe40003f06270 */
[----:B------:R-:W-:Y:S01]  /*22f0*/  LOP3.LUT R0, R11, 0x2, R0, 0xe2, !PT ;  /* 0x000000020b007812 */ /* 0x000fe200078ee200 */
[----:B------:R-:W-:Y:S01]  /*2300*/  IMAD R11, R19, R67, R6 ;  /* 0x00000043130b7224 */ /* 0x000fe200078e0206 */
[C---:B------:R-:W-:Y:S01]  /*2310*/  SEL R7, R61.reuse, RZ, P0 ;  /* 0x000000ff3d077207 */ /* 0x040fe20000000000 */
[----:B0-----:R-:W-:Y:S01]  /*2320*/  IMAD R8, R14, R4, RZ ;  /* 0x000000040e087224 */ /* 0x001fe200078e02ff */
[----:B------:R-:W-:-:S03]  /*2330*/  SEL R6, R61, RZ, P2 ;  /* 0x000000ff3d067207 */ /* 0x000fc60001000000 */
[----:B------:R-:W-:Y:S02]  /*2340*/  IMAD R15, R19, R5, R8 ;  /* 0x00000005130f7224 */ /* 0x000fe400078e0208 */
[----:B------:R-:W-:Y:S02]  /*2350*/  IMAD.IADD R7, R22, 0x1, R7 ;  /* 0x0000000116077824 */ /* 0x000fe400078e0207 */
[----:B------:R-:W-:Y:S02]  /*2360*/  IMAD.IADD R8, R81, 0x1, R6 ;  /* 0x0000000151087824 */ /* 0x000fe400078e0206 */
[----:B------:R-:W-:Y:S01]  /*2370*/  IMAD.IADD R55, R55, 0x1, R11 ;  /* 0x0000000137377824 */ /* 0x000fe200078e020b */
[----:B------:R-:W-:Y:S01]  /*2380*/  SHF.R.S32.HI R6, RZ, 0x1f, R7 ;  /* 0x0000001fff067819 */ /* 0x000fe20000011407 */
[----:B------:R-:W-:Y:S01]  /*2390*/  IMAD.IADD R53, R11, 0x1, R53 ;  /* 0x000000010b357824 */ /* 0x000fe200078e0235 */
[----:B------:R-:W-:Y:S01]  /*23a0*/  SHF.R.S32.HI R11, RZ, 0x1f, R8 ;  /* 0x0000001fff0b7819 */ /* 0x000fe20000011408 */
[----:B------:R-:W-:Y:S01]  /*23b0*/  IMAD R10, R10, UR6, RZ ;  /* 0x000000060a0a7c24 */ /* 0x000fe2000f8e02ff */
[----:B------:R-:W-:-:S02]  /*23c0*/  LEA.HI R73, R6, R7, RZ, 0x4 ;  /* 0x0000000706497211 */ /* 0x000fc400078f20ff */
[CC--:B------:R-:W-:Y:S02]  /*23d0*/  LEA.HI R72, R11.reuse, R8.reuse, RZ, 0x4 ;  /* 0x000000080b487211 */ /* 0x0c0fe400078f20ff */
[----:B------:R-:W-:Y:S02]  /*23e0*/  LEA.HI R6, R6, R7, RZ, 0x5 ;  /* 0x0000000706067211 */ /* 0x000fe400078f28ff */
[----:B------:R-:W-:Y:S01]  /*23f0*/  LEA.HI R8, R11, R8, RZ, 0x5 ;  /* 0x000000080b087211 */ /* 0x000fe200078f28ff */
[----:B------:R-:W-:-:S04]  /*2400*/  IMAD.WIDE.U32 R56, R9, UR6, R56 ;  /* 0x0000000609387c25 */ /* 0x000fc8000f8e0038 */
[----:B------:R-:W-:Y:S02]  /*2410*/  IMAD R9, R9, UR7, R10 ;  /* 0x0000000709097c24 */ /* 0x000fe4000f8e020a */
[----:B------:R-:W-:Y:S01]  /*2420*/  IMAD.SHL.U32 R7, R6, 0x80, RZ ;  /* 0x0000008006077824 */ /* 0x000fe200078e00ff */
[C---:B------:R-:W-:Y:S01]  /*2430*/  LOP3.LUT R6, R157.reuse, 0x10, R73, 0xf8, !PT ;  /* 0x000000109d067812 */ /* 0x040fe200078ef849 */
[----:B------:R-:W-:Y:S01]  /*2440*/  IMAD.SHL.U32 R10, R8, 0x80, RZ ;  /* 0x00000080080a7824 */ /* 0x000fe200078e00ff */
[----:B------:R-:W-:Y:S02]  /*2450*/  LOP3.LUT R8, R157, 0x10, R72, 0xf8, !PT ;  /* 0x000000109d087812 */ /* 0x000fe400078ef848 */
[----:B------:R-:W-:Y:S02]  /*2460*/  LOP3.LUT R7, R7, 0xfffff000, RZ, 0xc0, !PT ;  /* 0xfffff00007077812 */ /* 0x000fe400078ec0ff */
[----:B------:R-:W-:Y:S02]  /*2470*/  LOP3.LUT R6, R6, R21, RZ, 0x3c, !PT ;  /* 0x0000001506067212 */ /* 0x000fe400078e3cff */
[----:B------:R-:W-:-:S02]  /*2480*/  LOP3.LUT R10, R10, 0xfffff000, RZ, 0xc0, !PT ;  /* 0xfffff0000a0a7812 */ /* 0x000fc400078ec0ff */
[----:B------:R-:W-:Y:S02]  /*2490*/  LOP3.LUT R11, R8, R21, RZ, 0x3c, !PT ;  /* 0x00000015080b7212 */ /* 0x000fe400078e3cff */
[--C-:B------:R-:W-:Y:S02]  /*24a0*/  IADD3 R71, R6, R7, R20.reuse ;  /* 0x0000000706477210 */ /* 0x100fe40007ffe014 */
[----:B------:R-:W-:Y:S02]  /*24b0*/  IADD3 R70, R11, R10, R20 ;  /* 0x0000000a0b467210 */ /* 0x000fe40007ffe014 */
[----:B------:R-:W0:Y:S01]  /*24c0*/  S2R R20, SR_TID.X ;  /* 0x0000000000147919 */ /* 0x000e220000002100 */
[----:B------:R-:W-:-:S04]  /*24d0*/  IMAD.WIDE.U32 R50, R19, R4, R154 ;  /* 0x0000000413327225 */ /* 0x000fc800078e009a */
[C---:B------:R-:W-:Y:S01]  /*24e0*/  IMAD.WIDE.U32 R48, R19.reuse, R4, R22 ;  /* 0x0000000413307225 */ /* 0x040fe200078e0016 */
[----:B------:R-:W-:-:S03]  /*24f0*/  IADD3 R30, P2, R19, R30, RZ ;  /* 0x0000001e131e7210 */ /* 0x000fc60007f5e0ff */
[----:B------:R-:W-:Y:S02]  /*2500*/  IMAD R6, R13, R66, RZ ;  /* 0x000000420d067224 */ /* 0x000fe400078e02ff */
[----:B------:R-:W-:Y:S02]  /*2510*/  IMAD.IADD R51, R51, 0x1, R15 ;  /* 0x0000000133337824 */ /* 0x000fe400078e020f */
[----:B------:R-:W-:Y:S02]  /*2520*/  IMAD.IADD R49, R15, 0x1, R49 ;  /* 0x000000010f317824 */ /* 0x000fe400078e0231 */
[----:B------:R-:W-:Y:S01]  /*2530*/  IMAD R13, R13, R4, RZ ;  /* 0x000000040d0d7224 */ /* 0x000fe200078e02ff */
[----:B------:R-:W-:Y:S01]  /*2540*/  LOP3.LUT R7, R72, 0xfffffff0, RZ, 0xc0, !PT ;  /* 0xfffffff048077812 */ /* 0x000fe200078ec0ff */
[C---:B------:R-:W-:Y:S02]  /*2550*/  IMAD R21, R24.reuse, R67, R6 ;  /* 0x0000004318157224 */ /* 0x040fe400078e0206 */
[----:B------:R-:W-:Y:S01]  /*2560*/  IMAD.WIDE.U32 R54, R24, R66, R54 ;  /* 0x0000004218367225 */ /* 0x000fe200078e0036 */
[----:B------:R-:W-:-:S03]  /*2570*/  SHF.L.U64.HI R67, R66, 0x7, R67 ;  /* 0x0000000742437819 */ /* 0x000fc60000010243 */
[----:B------:R-:W-:Y:S01]  /*2580*/  IMAD.WIDE.U32 R52, R24, R66, R52 ;  /* 0x0000004218347225 */ /* 0x000fe200078e0034 */
[----:B0-----:R-:W-:-:S03]  /*2590*/  SHF.R.U32.HI R20, RZ, 0x7, R20 ;  /* 0x00000007ff147819 */ /* 0x001fc60000011614 */
[C---:B------:R-:W-:Y:S02]  /*25a0*/  IMAD R13, R24.reuse, R5, R13 ;  /* 0x00000005180d7224 */ /* 0x040fe400078e020d */
[----:B------:R-:W-:-:S04]  /*25b0*/  IMAD.WIDE.U32 R50, R24, R4, R50 ;  /* 0x0000000418327225 */ /* 0x000fc800078e0032 */
[----:B------:R-:W-:Y:S01]  /*25c0*/  VIADD R62, R20, 0x8 ;  /* 0x00000008143e7836 */ /* 0x000fe20000000000 */
[----:B------:R-:W-:Y:S01]  /*25d0*/  LOP3.LUT R20, R73, 0xfffffff0, RZ, 0xc0, !PT ;  /* 0xfffffff049147812 */ /* 0x000fe200078ec0ff */
[----:B------:R-:W-:Y:S01]  /*25e0*/  IMAD.WIDE.U32 R48, R24, R4, R48 ;  /* 0x0000000418307225 */ /* 0x000fe200078e0030 */
[----:B------:R-:W-:Y:S02]  /*25f0*/  SHF.L.U64.HI R64, R4, 0x7, R5 ;  /* 0x0000000704407819 */ /* 0x000fe40000010205 */
[----:B------:R-:W-:Y:S01]  /*2600*/  LOP3.LUT R60, R0, 0x1, RZ, 0xc0, !PT ;  /* 0x00000001003c7812 */ /* 0x000fe200078ec0ff */
[----:B------:R-:W-:Y:S01]  /*2610*/  IMAD.SHL.U32 R63, R4, 0x80, RZ ;  /* 0x00000080043f7824 */ /* 0x000fe200078e00ff */
[----:B------:R-:W-:Y:S01]  /*2620*/  LOP3.LUT R28, R0, 0x2, RZ, 0xc0, !PT ;  /* 0x00000002001c7812 */ /* 0x000fe200078ec0ff */
[----:B------:R-:W-:Y:S01]  /*2630*/  IMAD.X R31, R14, 0x1, R3, P2 ;  /* 0x000000010e1f7824 */ /* 0x000fe200010e0603 */
[----:B------:R-:W-:Y:S01]  /*2640*/  ISETP.GE.AND P1, PT, R65, UR4, PT ;  /* 0x0000000441007c0c */ /* 0x000fe2000bf26270 */
[----:B------:R-:W-:Y:S01]  /*2650*/  IMAD.IADD R27, R55, 0x1, R21 ;  /* 0x00000001371b7824 */ /* 0x000fe200078e0215 */
[----:B------:R-:W-:Y:S01]  /*2660*/  SHF.R.S32.HI R4, RZ, 0x1f, R20 ;  /* 0x0000001fff047819 */ /* 0x000fe20000011414 */
[----:B------:R-:W-:Y:S01]  /*2670*/  IMAD.SHL.U32 R66, R66, 0x80, RZ ;  /* 0x0000008042427824 */ /* 0x000fe200078e00ff */
[----:B------:R-:W-:Y:S01]  /*2680*/  SHF.R.S32.HI R3, RZ, 0x1f, R7 ;  /* 0x0000001fff037819 */ /* 0x000fe20000011407 */
[----:B------:R-:W-:-:S02]  /*2690*/  IMAD.SHL.U32 R61, R61, 0x2, RZ ;  /* 0x000000023d3d7824 */ /* 0x000fc400078e00ff */
[----:B------:R-:W-:Y:S02]  /*26a0*/  IMAD.IADD R21, R21, 0x1, R53 ;  /* 0x0000000115157824 */ /* 0x000fe400078e0235 */
[----:B------:R-:W-:Y:S02]  /*26b0*/  IMAD.IADD R6, R51, 0x1, R13 ;  /* 0x0000000133067824 */ /* 0x000fe400078e020d */
[----:B------:R-:W-:Y:S02]  /*26c0*/  IMAD.IADD R5, R13, 0x1, R49 ;  /* 0x000000010d057824 */ /* 0x000fe400078e0231 */
[----:B------:R-:W-:-:S07]  /*26d0*/  IMAD.IADD R0, R57, 0x1, R9 ;  /* 0x0000000139007824 */ /* 0x000fce00078e0209 */
.L_x_10752:
[----:B-1----:R-:W2:Y:S01]  /*26e0*/  LDL R8, [R1+0x3c] ;  /* 0x00003c0001087983 */ /* 0x002ea20000100800 */
[----:B------:R-:W0:Y:S01]  /*26f0*/  LDC R87, c[0x0][0x3f4] ;  /* 0x0000fd00ff577b82 */ /* 0x000e220000000800 */
[----:B------:R-:W-:Y:S01]  /*2700*/  VIADD R2, R2, 0xffffffff ;  /* 0xffffffff02027836 */ /* 0x000fe20000000000 */
[----:B------:R-:W-:Y:S05]  /*2710*/  YIELD ;  /* 0x0000000000007946 */ /* 0x000fea0003800000 */
[----:B------:R-:W-:Y:S01]  /*2720*/  SHF.R.S32.HI R11, RZ, 0x1f, R2 ;  /* 0x0000001fff0b7819 */ /* 0x000fe20000011402 */
[----:B----4-:R-:W1:Y:S01]  /*2730*/  LDC.64 R76, c[0x0][0x2e8] ;  /* 0x0000ba00ff4c7b82 */ /* 0x010e620000000a00 */
[-C--:B------:R-:W-:Y:S01]  /*2740*/  IMAD R9, R69, R2.reuse, RZ ;  /* 0x0000000245097224 */ /* 0x080fe200078e02ff */
[----:B------:R-:W-:Y:S01]  /*2750*/  BSSY B0, `(.L_x_10713) ;  /* 0x00003f2000007945 */ /* 0x000fe20003800000 */
[----:B---3--:R-:W-:Y:S01]  /*2760*/  IMAD.WIDE.U32 R40, R68, R2, RZ ;  /* 0x0000000244287225 */ /* 0x008fe200078e00ff */
[----:B------:R-:W-:-:S03]  /*2770*/  ISETP.GT.AND P2, PT, R2, R25, PT ;  /* 0x000000190200720c */ /* 0x000fc60003f44270 */
[----:B------:R-:W-:-:S04]  /*2780*/  IMAD R79, R11, R68, R9 ;  /* 0x000000440b4f7224 */ /* 0x000fc800078e0209 */
        /* <DEDUP_REMOVED lines=11> */
[C---:B------:R-:W-:Y:S02]  /*2840*/  IMAD R9, R11.reuse, R66, R9 ;  /* 0x000000420b097224 */ /* 0x040fe400078e0209 */
        /* <DEDUP_REMOVED lines=18> */
[----:B------:R-:W-:Y:S01]  /*2970*/  ULDC.64 UR4, c[0x0][0x3e8] ;  /* 0x0000fa0000047ab9 */ /* 0x000fe20000000a00 */
[----:B------:R-:W-:Y:S02]  /*2980*/  ULDC.64 UR6, c[0x0][0x400] ;  /* 0x0001000000067ab9 */ /* 0x000fe40000000a00 */
[----:B------:R-:W3:Y:S01]  /*2990*/  LDL R10, [R1+0x14] ;  /* 0x00001400010a7983 */ /* 0x000ee20000100800 */
[----:B------:R-:W-:Y:S02]  /*29a0*/  IADD3 R44, P3, P5, R54, UR4, R44 ;  /* 0x00000004362c7c10 */ /* 0x000fe4000fd7e02c */
[----:B------:R-:W-:Y:S02]  /*29b0*/  CS2R R38, SRZ ;  /* 0x0000000000267805 */ /* 0x000fe4000001ff00 */
[----:B------:R-:W-:Y:S02]  /*29c0*/  CS2R R40, SRZ ;  /* 0x0000000000287805 */ /* 0x000fe4000001ff00 */
[----:B------:R-:W-:-:S02]  /*29d0*/  IADD3.X R45, R27, UR5, R78, P3, P5 ;  /* 0x000000051b2d7c10 */ /* 0x000fc40009fea44e */
[----:B------:R-:W-:-:S04]  /*29e0*/  IADD3 R42, P3, P5, R50, UR6, R42 ;  /* 0x00000006322a7c10 */ /* 0x000fc8000fd7e02a */
[----:B------:R-:W-:Y:S02]  /*29f0*/  IADD3.X R43, R6, UR7, R46, P3, P5 ;  /* 0x00000007062b7c10 */ /* 0x000fe40009fea42e */
[----:B------:R-:W-:Y:S02]  /*2a00*/  ISETP.GE.AND P5, PT, R154, R87, PT ;  /* 0x000000579a00720c */ /* 0x000fe40003fa6270 */
[----:B------:R-:W-:Y:S02]  /*2a10*/  CS2R R32, SRZ ;  /* 0x0000000000207805 */ /* 0x000fe4000001ff00 */
[----:B------:R-:W-:Y:S02]  /*2a20*/  CS2R R12, SRZ ;  /* 0x00000000000c7805 */ /* 0x000fe4000001ff00 */
[----:B------:R-:W-:Y:S02]  /*2a30*/  CS2R R34, SRZ ;  /* 0x0000000000227805 */ /* 0x000fe4000001ff00 */
[----:B------:R-:W-:-:S05]  /*2a40*/  CS2R R14, SRZ ;  /* 0x00000000000e7805 */ /* 0x000fca000001ff00 */
[----:B------:R0:W5:Y:S04]  /*2a50*/  @!P5 LDG.E.64 R38, desc[UR40][R44.64] ;  /* 0x000000282c26d981 */ /* 0x000168000c1e1b00 */
[----:B------:R0:W5:Y:S01]  /*2a60*/  @!P5 LDG.E.64 R40, desc[UR40][R42.64] ;  /* 0x000000282a28d981 */ /* 0x000162000c1e1b00 */
[-C--:B--2---:R-:W-:Y:S02]  /*2a70*/  ISETP.GE.AND P3, PT, R47, R87.reuse, PT ;  /* 0x000000572f00720c */ /* 0x084fe40003f66270 */
[----:B---3--:R-:W-:-:S11]  /*2a80*/  ISETP.GE.AND P5, PT, R10, R87, PT ;  /* 0x000000570a00720c */ /* 0x008fd60003fa6270 */
[----:B------:R0:W5:Y:S04]  /*2a90*/  @!P3 LDG.E.64 R32, desc[UR40][R44.64+0x10] ;  /* 0x000010282c20b981 */ /* 0x000168000c1e1b00 */
[----:B------:R0:W5:Y:S04]  /*2aa0*/  @!P5 LDG.E.64 R12, desc[UR40][R44.64+0x20] ;  /* 0x000020282c0cd981 */ /* 0x000168000c1e1b00 */
[----:B------:R0:W5:Y:S04]  /*2ab0*/  @!P3 LDG.E.64 R34, desc[UR40][R42.64+0x10] ;  /* 0x000010282a22b981 */ /* 0x000168000c1e1b00 */
[----:B------:R0:W5:Y:S02]  /*2ac0*/  @!P5 LDG.E.64 R14, desc[UR40][R42.64+0x20] ;  /* 0x000020282a0ed981 */ /* 0x000164000c1e1b00 */
.L_x_10717:
[----:B------:R-:W-:Y:S05]  /*2ad0*/  BSYNC B1 ;  /* 0x0000000000017941 */ /* 0x000fea0003800000 */
.L_x_10716:
        /* <DEDUP_REMOVED lines=9> */
.L_x_10718:
[----:B------:R-:W-:Y:S01]  /*2b70*/  IMAD R83, R17, 0x8, R16 ;  /* 0x0000000811537824 */ /* 0x000fe200078e0210 */
[----:B------:R-:W-:Y:S01]  /*2b80*/  SHF.L.U32 R86, R156, 0x1f, RZ ;  /* 0x0000001f9c567819 */ /* 0x000fe200000006ff */
[----:B------:R-:W-:Y:S03]  /*2b90*/  BSSY B1, `(.L_x_10719) ;  /* 0x0000003000017945 */ /* 0x000fe60003800000 */
[----:B------:R-:W0:Y:S02]  /*2ba0*/  SYNCS.PHASECHK.TRANS64.TRYWAIT P5, [R83+URZ+0x19c90], R86 ;  /* 0x019c9056530075a7 */ /* 0x000e2400080a017f */
[----:B0-----:R-:W-:Y:S05]  /*2bb0*/  @!P5 BRA `(.L_x_10720) ;  /* 0x000001b000d0d947 */ /* 0x001fea0003800000 */
.L_x_10983:
[----:B------:R-:W-:Y:S05]  /*2bc0*/  BSYNC B1 ;  /* 0x0000000000017941 */ /* 0x000fea0003800000 */
.L_x_10719:
        /* <DEDUP_REMOVED lines=115> */
.L_x_10725:
[----:B------:R-:W-:Y:S05]  /*3300*/  BSYNC B2 ;  /* 0x0000000000027941 */ /* 0x000fea0003800000 */
.L_x_10724:
[----:B--2---:R1:W-:Y:S02]  /*3310*/  STG.E.128 desc[UR40][R36.64], R8 ;  /* 0x0000000824007986 */ /* 0x0043e4000c101d28 */
.L_x_10723:
[----:B------:R-:W-:Y:S05]  /*3320*/  BSYNC B1 ;  /* 0x0000000000017941 */ /* 0x000fea0003800000 */
.L_x_10722:
        /* <DEDUP_REMOVED lines=115> */
.L_x_10729:
[----:B------:R-:W-:Y:S05]  /*3a60*/  BSYNC B2 ;  /* 0x0000000000027941 */ /* 0x000fea0003800000 */
.L_x_10728:
[----:B------:R2:W-:Y:S02]  /*3a70*/  STG.E.128 desc[UR40][R36.64+0x20], R8 ;  /* 0x0000200824007986 */ /* 0x0005e4000c101d28 */
.L_x_10727:
[----:B------:R-:W-:Y:S05]  /*3a80*/  BSYNC B1 ;  /* 0x0000000000017941 */ /* 0x000fea0003800000 */
.L_x_10726:
        /* <DEDUP_REMOVED lines=112> */
.L_x_10731:
[----:B------:R-:W-:Y:S05]  /*4190*/  BSYNC B1 ;  /* 0x0000000000017941 */ /* 0x000fea0003800000 */
.L_x_10730:
[----:B------:R1:W-:Y:S01]  /*41a0*/  STG.E.128 desc[UR40][R36.64+0x40], R8 ;  /* 0x0000400824007986 */ /* 0x0003e2000c101d28 */
[----:B------:R-:W-:Y:S05]  /*41b0*/  BRA `(.L_x_10721) ;  /* 0x00000024002c7947 */ /* 0x000fea0003800000 */
.L_x_10715:
        /* <DEDUP_REMOVED lines=27> */
.L_x_10733:
[----:B------:R-:W-:Y:S05]  /*4370*/  BSYNC B1 ;  /* 0x0000000000017941 */ /* 0x000fea0003800000 */
.L_x_10732:
        /* <DEDUP_REMOVED lines=11> */
.L_x_10734:
[----:B------:R-:W-:Y:S01]  /*4430*/  IMAD R83, R17, 0x8, R16 ;  /* 0x0000000811537824 */ /* 0x000fe200078e0210 */
[----:B------:R-:W-:Y:S01]  /*4440*/  SHF.L.U32 R86, R156, 0x1f, RZ ;  /* 0x0000001f9c567819 */ /* 0x000fe200000006ff */
[----:B------:R-:W-:Y:S03]  /*4450*/  BSSY B1, `(.L_x_10735) ;  /* 0x0000003000017945 */ /* 0x000fe60003800000 */
[----:B------:R-:W1:Y:S02]  /*4460*/  SYNCS.PHASECHK.TRANS64.TRYWAIT P5, [R83+URZ+0x19c90], R86 ;  /* 0x019c9056530075a7 */ /* 0x000e6400080a017f */
[----:B-1----:R-:W-:Y:S05]  /*4470*/  @!P5 BRA `(.L_x_10736) ;  /* 0x0000019800b4d947 */ /* 0x002fea0003800000 */
.L_x_10984:
[----:B------:R-:W-:Y:S05]  /*4480*/  BSYNC B1 ;  /* 0x0000000000017941 */ /* 0x000fea0003800000 */
.L_x_10735:
        /* <DEDUP_REMOVED lines=252> */
.L_x_10740:
[----:B------:R-:W-:Y:S05]  /*5450*/  BSYNC B2 ;  /* 0x0000000000027941 */ /* 0x000fea0003800000 */
.L_x_10739:
        /* <DEDUP_REMOVED lines=12> */
.L_x_10738:
[----:B------:R-:W-:Y:S05]  /*5520*/  BSYNC B1 ;  /* 0x0000000000017941 */ /* 0x000fea0003800000 */
.L_x_10737:
[----:B------:R-:W-:-:S13]  /*5530*/  ISETP.NE.AND P4, PT, R28, RZ, PT ;  /* 0x000000ff1c00720c */ /* 0x000fda0003f85270 */
[----:B------:R-:W-:Y:S05]  /*5540*/  @!P4 BRA `(.L_x_10721) ;  /* 0x000000100048c947 */ /* 0x000fea0003800000 */
[----:B0-----:R-:W2:Y:S01]  /*5550*/  LDL R14, [R1+0x18] ;  /* 0x00001800010e7983 */ /* 0x001ea20000100800 */
[----:B------:R-:W-:Y:S01]  /*5560*/  ISETP.NE.AND P5, PT, R82, RZ, PT ;  /* 0x000000ff5200720c */ /* 0x000fe20003fa5270 */
[----:B------:R-:W-:Y:S01]  /*5570*/  BSSY B1, `(.L_x_10741) ;  /* 0x00000f0000017945 */ /* 0x000fe20003800000 */
[----:B------:R-:W-:Y:S02]  /*5580*/  SHF.R.U32.HI R15, RZ, 0x3, R157 ;  /* 0x00000003ff0f7819 */ /* 0x000fe4000001169d */
[----:B------:R-:W-:Y:S02]  /*5590*/  SEL R96, R61, R96, !P5 ;  /* 0x000000603d607207 */ /* 0x000fe40006800000 */
[----:B------:R-:W-:Y:S02]  /*55a0*/  IADD3 R41, P4, P5, R58, R78, R7 ;  /* 0x0000004e3a297210 */ /* 0x000fe40007d9e007 */
[----:B------:R-:W-:Y:S02]  /*55b0*/  SHF.R.S32.HI R13, RZ, 0x1f, R96 ;  /* 0x0000001fff0d7819 */ /* 0x000fe40000011460 */
[----:B------:R-:W-:-:S02]  /*55c0*/  IADD3.X R44, R75, R95, R3, P4, P5 ;  /* 0x0000005f4b2c7210 */ /* 0x000fc400027ea403 */
[----:B------:R-:W-:Y:S02]  /*55d0*/  LEA.HI R13, R13, R96, RZ, 0x5 ;  /* 0x000000600d0d7211 */ /* 0x000fe400078f28ff */
[----:B------:R-:W-:Y:S02]  /*55e0*/  ISETP.GE.AND P5, PT, R81, R87, PT ;  /* 0x000000575100720c */ /* 0x000fe40003fa6270 */
[----:B------:R-:W-:Y:S02]  /*55f0*/  SHF.R.S32.HI R13, RZ, 0x5, R13 ;  /* 0x00000005ff0d7819 */ /* 0x000fe4000001140d */
[----:B------:R-:W-:Y:S02]  /*5600*/  IADD3 R40, P4, R41, R76, RZ ;  /* 0x0000004c29287210 */ /* 0x000fe40007f9e0ff */
[----:B------:R-:W-:-:S03]  /*5610*/  LEA.HI.SX32 R13, R72, R13, 0x1c ;  /* 0x0000000d480d7211 */ /* 0x000fc600078fe2ff */
[----:B------:R-:W-:Y:S01]  /*5620*/  IMAD.X R41, R44, 0x1, R77, P4 ;  /* 0x000000012c297824 */ /* 0x000fe200020e064d */
        /* <DEDUP_REMOVED lines=14> */
[----:B0-----:R-:W-:Y:S01]  /*5710*/  IMAD.MOV.U32 R32, RZ, RZ, R12 ;  /* 0x000000ffff207224 */ /* 0x001fe200078e000c */
[----:B------:R-:W-:Y:S02]  /*5720*/  F2FP.F16.E4M3.UNPACK_B R34, R93.H1 ;  /* 0x0000005dff22723e */ /* 0x000fe400030006ff */
[----:B--2---:R-:W-:Y:S02]  /*5730*/  F2FP.F16.E4M3.UNPACK_B R10, R36.H1 ;  /* 0x00000024ff0a723e */ /* 0x004fe400030006ff */
[----:B------:R-:W-:Y:S01]  /*5740*/  F2FP.F16.E4M3.UNPACK_B R12, R32.H1 ;  /* 0x00000020ff0c723e */ /* 0x000fe200030006ff */
[----:B------:R-:W-:Y:S01]  /*5750*/  HADD2.F32 R46, -RZ, R34.H0_H0 ;  /* 0x20000022ff2e7230 */ /* 0x000fe20000004100 */
[----:B------:R-:W-:Y:S01]  /*5760*/  F2FP.F16.E4M3.UNPACK_B R44, R90.H1 ;  /* 0x0000005aff2c723e */ /* 0x000fe200030006ff */
[----:B------:R-:W-:Y:S01]  /*5770*/  HADD2.F32 R43, -RZ, R10.H0_H0 ;  /* 0x2000000aff2b7230 */ /* 0x000fe20000004100 */
[----:B------:R-:W-:Y:S01]  /*5780*/  F2FP.F16.E4M3.UNPACK_B R36, R36 ;  /* 0x00000024ff24723e */ /* 0x000fe200020006ff */
[----:B------:R-:W-:Y:S01]  /*5790*/  HADD2.F32 R8, -RZ, R12.H0_H0 ;  /* 0x2000000cff087230 */ /* 0x000fe20000004100 */
[----:B------:R-:W-:Y:S01]  /*57a0*/  SHF.R.U32.HI R96, RZ, 0x10, R11 ;  /* 0x00000010ff607819 */ /* 0x000fe2000001160b */
[----:B------:R-:W-:-:S02]  /*57b0*/  HADD2.F32 R45, -RZ, R44.H0_H0 ;  /* 0x2000002cff2d7230 */ /* 0x000fc40000004100 */
[CC--:B------:R-:W-:Y:S01]  /*57c0*/  FMUL.FTZ R47, R43.reuse, R46.reuse ;  /* 0x0000002e2b2f7220 */ /* 0x0c0fe20000410000 */
[----:B------:R-:W-:Y:S02]  /*57d0*/  HADD2.F32 R12, -RZ, R12.H1_H1 ;  /* 0x3000000cff0c7230 */ /* 0x000fe40000004100 */
[C---:B------:R-:W-:Y:S01]  /*57e0*/  FMUL.FTZ R46, R8.reuse, R46 ;  /* 0x0000002e082e7220 */ /* 0x040fe20000410000 */
[----:B------:R-:W-:Y:S01]  /*57f0*/  F2FP.F16.E4M3.UNPACK_B R101, R92.H1 ;  /* 0x0000005cff65723e */ /* 0x000fe200030006ff */
[-C--:B------:R-:W-:Y:S01]  /*5800*/  FFMA.FTZ R8, R8, R45.reuse, -R47 ;  /* 0x0000002d08087223 */ /* 0x080fe2000001082f */
[----:B------:R-:W-:Y:S01]  /*5810*/  HADD2.F32 R47, -RZ, R34.H1_H1 ;  /* 0x30000022ff2f7230 */ /* 0x000fe20000004100 */
[----:B------:R-:W-:Y:S01]  /*5820*/  F2FP.F16.E4M3.UNPACK_B R102, R38.H1 ;  /* 0x00000026ff66723e */ /* 0x000fe200030006ff */
[----:B------:R-:W-:Y:S02]  /*5830*/  HADD2.F32 R34, -RZ, R10.H1_H1 ;  /* 0x3000000aff227230 */ /* 0x000fe40000004100 */
[----:B------:R-:W-:Y:S01]  /*5840*/  FFMA.FTZ R10, R43, R45, R46 ;  /* 0x0000002d2b0a7223 */ /* 0x000fe2000001002e */
[----:B------:R-:W-:Y:S01]  /*5850*/  HADD2.F32 R45, -RZ, R44.H1_H1 ;  /* 0x3000002cff2d7230 */ /* 0x000fe20000004100 */
[----:B------:R-:W-:Y:S01]  /*5860*/  F2FP.F16.E4M3.UNPACK_B R44, R32 ;  /* 0x00000020ff2c723e */ /* 0x000fe200020006ff */
[----:B------:R-:W-:-:S02]  /*5870*/  HADD2.F32 R109, -RZ, R101.H0_H0 ;  /* 0x20000065ff6d7230 */ /* 0x000fc40000004100 */
[-C--:B------:R-:W-:Y:S01]  /*5880*/  FMUL.FTZ R43, R34, R47.reuse ;  /* 0x0000002f222b7220 */ /* 0x080fe20000410000 */
[C---:B------:R-:W-:Y:S01]  /*5890*/  FMUL.FTZ R47, R12.reuse, R47 ;  /* 0x0000002f0c2f7220 */ /* 0x040fe20000410000 */
[----:B------:R-:W-:Y:S01]  /*58a0*/  F2FP.F16.E4M3.UNPACK_B R46, R90 ;  /* 0x0000005aff2e723e */ /* 0x000fe200020006ff */
[----:B------:R-:W-:Y:S02]  /*58b0*/  HADD2.F32 R105, -RZ, R102.H0_H0 ;  /* 0x20000066ff697230 */ /* 0x000fe40000004100 */
[----:B------:R-:W-:Y:S01]  /*58c0*/  FFMA.FTZ R12, R12, R45, -R43 ;  /* 0x0000002d0c0c7223 */ /* 0x000fe2000001082b */
[----:B------:R-:W-:Y:S01]  /*58d0*/  F2FP.F16.E4M3.UNPACK_B R43, R93 ;  /* 0x0000005dff2b723e */ /* 0x000fe200020006ff */
[----:B------:R-:W-:Y:S01]  /*58e0*/  FFMA.FTZ R32, R34, R45, R47 ;  /* 0x0000002d22207223 */ /* 0x000fe2000001002f */
[----:B------:R-:W-:Y:S01]  /*58f0*/  HADD2.F32 R45, -RZ, R36.H0_H0 ;  /* 0x20000024ff2d7230 */ /* 0x000fe20000004100 */
[----:B------:R-:W-:Y:S01]  /*5900*/  F2FP.F16.E4M3.UNPACK_B R103, R14.H1 ;  /* 0x0000000eff67723e */ /* 0x000fe200030006ff */
[----:B------:R-:W-:Y:S01]  /*5910*/  HADD2.F32 R34, -RZ, R44.H0_H0 ;  /* 0x2000002cff227230 */ /* 0x000fe20000004100 */
[----:B------:R-:W-:Y:S01]  /*5920*/  SHF.R.U32.HI R97, RZ, 0x18, R33 ;  /* 0x00000018ff617819 */ /* 0x000fe20000011621 */
[--C-:B------:R-:W-:Y:S01]  /*5930*/  HADD2.F32 R87, -RZ, R43.reuse.H0_H0 ;  /* 0x2000002bff577230 */ /* 0x100fe20000004100 */
[----:B------:R-:W-:Y:S01]  /*5940*/  LOP3.LUT R98, R33, 0xff, RZ, 0xc0, !PT ;  /* 0x000000ff21627812 */ /* 0x000fe200078ec0ff */
[----:B------:R-:W-:Y:S01]  /*5950*/  HADD2.F32 R47, -RZ, R46.H0_H0 ;  /* 0x2000002eff2f7230 */ /* 0x000fe20000004100 */
[----:B------:R-:W-:Y:S01]  /*5960*/  F2FP.F16.E4M3.UNPACK_B R104, R91.H1 ;  /* 0x0000005bff68723e */ /* 0x000fe200030006ff */
[----:B------:R-:W-:-:S02]  /*5970*/  HADD2.F32 R43, -RZ, R43.H1_H1 ;  /* 0x3000002bff2b7230 */ /* 0x000fc40000004100 */
[-C--:B------:R-:W-:Y:S01]  /*5980*/  FMUL.FTZ R93, R45, R87.reuse ;  /* 0x000000572d5d7220 */ /* 0x080fe20000410000 */
[C---:B------:R-:W-:Y:S01]  /*5990*/  FMUL.FTZ R90, R34.reuse, R87 ;  /* 0x00000057225a7220 */ /* 0x040fe20000410000 */
[----:B------:R-:W-:Y:S01]  /*59a0*/  HADD2.F32 R36, -RZ, R36.H1_H1 ;  /* 0x30000024ff247230 */ /* 0x000fe20000004100 */
[----:B------:R-:W-:Y:S01]  /*59b0*/  PRMT R97, R97, 0x654, R98 ;  /* 0x0000065461617816 */ /* 0x000fe20000000062 */
[----:B------:R-:W-:Y:S02]  /*59c0*/  HADD2.F32 R44, -RZ, R44.H1_H1 ;  /* 0x3000002cff2c7230 */ /* 0x000fe40000004100 */
[-C--:B------:R-:W-:Y:S01]  /*59d0*/  FFMA.FTZ R34, R34, R47.reuse, -R93 ;  /* 0x0000002f22227223 */ /* 0x080fe2000001085d */
[----:B------:R-:W-:Y:S01]  /*59e0*/  FFMA.FTZ R45, R45, R47, R90 ;  /* 0x0000002f2d2d7223 */ /* 0x000fe2000001005a */
[----:B------:R-:W-:Y:S02]  /*59f0*/  HADD2.F32 R47, -RZ, R46.H1_H1 ;  /* 0x3000002eff2f7230 */ /* 0x000fe40000004100 */
[-C--:B------:R-:W-:Y:S01]  /*5a00*/  FMUL.FTZ R87, R36, R43.reuse ;  /* 0x0000002b24577220 */ /* 0x080fe20000410000 */
[----:B------:R-:W-:Y:S01]  /*5a10*/  FMUL.FTZ R93, R44, R43 ;  /* 0x0000002b2c5d7220 */ /* 0x000fe20000410000 */
[----:B------:R-:W-:Y:S01]  /*5a20*/  SHF.R.U32.HI R46, RZ, 0x18, R9 ;  /* 0x00000018ff2e7819 */ /* 0x000fe20000011609 */
[----:B------:R-:W-:-:S02]  /*5a30*/  HADD2.F32 R107, -RZ, R103.H0_H0 ;  /* 0x20000067ff6b7230 */ /* 0x000fc40000004100 */
[-C--:B------:R-:W-:Y:S01]  /*5a40*/  FFMA.FTZ R43, R44, R47.reuse, -R87 ;  /* 0x0000002f2c2b7223 */ /* 0x080fe20000010857 */
[----:B------:R-:W-:Y:S01]  /*5a50*/  FFMA.FTZ R36, R36, R47, R93 ;  /* 0x0000002f24247223 */ /* 0x000fe2000001005d */
[--C-:B------:R-:W-:Y:S01]  /*5a60*/  SHF.R.U32.HI R47, RZ, 0x8, R9.reuse ;  /* 0x00000008ff2f7819 */ /* 0x100fe20000011609 */
[----:B------:R-:W-:Y:S01]  /*5a70*/  HADD2.F32 R106, -RZ, R104.H0_H0 ;  /* 0x20000068ff6a7230 */ /* 0x000fe20000004100 */
[----:B------:R-:W-:Y:S01]  /*5a80*/  LOP3.LUT R44, R9, 0xff, RZ, 0xc0, !PT ;  /* 0x000000ff092c7812 */ /* 0x000fe200078ec0ff */
[-C--:B------:R-:W-:Y:S01]  /*5a90*/  FMUL.FTZ R108, R105, R109.reuse ;  /* 0x0000006d696c7220 */ /* 0x080fe20000410000 */
[----:B------:R-:W-:Y:S01]  /*5aa0*/  SHF.R.U32.HI R90, RZ, 0x10, R9 ;  /* 0x00000010ff5a7819 */ /* 0x000fe20000011609 */
[----:B------:R-:W-:Y:S01]  /*5ab0*/  IMAD.SHL.U32 R47, R47, 0x100, RZ ;  /* 0x000001002f2f7824 */ /* 0x000fe200078e00ff */
[--C-:B------:R-:W-:Y:S01]  /*5ac0*/  SHF.R.U32.HI R9, RZ, 0x18, R11.reuse ;  /* 0x00000018ff097819 */ /* 0x100fe2000001160b */
[----:B------:R-:W-:Y:S01]  /*5ad0*/  FMUL.FTZ R109, R107, R109 ;  /* 0x0000006d6b6d7220 */ /* 0x000fe20000410000 */
[----:B------:R-:W-:Y:S01]  /*5ae0*/  LOP3.LUT R87, R11, 0xff, RZ, 0xc0, !PT ;  /* 0x000000ff0b577812 */ /* 0x000fe200078ec0ff */
[----:B------:R-:W-:Y:S01]  /*5af0*/  HADD2.F32 R101, -RZ, R101.H1_H1 ;  /* 0x30000065ff657230 */ /* 0x000fe20000004100 */
[----:B------:R-:W-:Y:S01]  /*5b00*/  SHF.R.U32.HI R93, RZ, 0x8, R11 ;  /* 0x00000008ff5d7819 */ /* 0x000fe2000001160b */
[----:B------:R-:W-:Y:S01]  /*5b10*/  HADD2.F32 R102, -RZ, R102.H1_H1 ;  /* 0x30000066ff667230 */ /* 0x000fe20000004100 */
[----:B------:R-:W-:Y:S01]  /*5b20*/  PRMT R44, R46, 0x654, R44 ;  /* 0x000006542e2c7816 */ /* 0x000fe2000000002c */
[-C--:B------:R-:W-:Y:S01]  /*5b30*/  FFMA.FTZ R108, R107, R106.reuse, -R108 ;  /* 0x0000006a6b6c7223 */ /* 0x080fe2000001086c */
[----:B------:R-:W-:Y:S01]  /*5b40*/  SHF.R.U32.HI R11, RZ, 0x8, R33 ;  /* 0x00000008ff0b7819 */ /* 0x000fe20000011621 */
[----:B------:R-:W-:Y:S01]  /*5b50*/  FFMA.FTZ R109, R105, R106, R109 ;  /* 0x0000006a696d7223 */ /* 0x000fe2000001006d */
[----:B------:R-:W-:Y:S01]  /*5b60*/  PRMT R87, R9, 0x654, R87 ;  /* 0x0000065409577816 */ /* 0x000fe20000000057 */
[----:B------:R-:W-:Y:S01]  /*5b70*/  HADD2.F32 R106, -RZ, R103.H1_H1 ;  /* 0x30000067ff6a7230 */ /* 0x000fe20000004100 */
[----:B------:R-:W-:Y:S01]  /*5b80*/  LOP3.LUT R9, R44, 0xff00, R47, 0xf8, !PT ;  /* 0x0000ff002c097812 */ /* 0x000fe200078ef82f */
[----:B------:R-:W-:Y:S01]  /*5b90*/  IMAD.SHL.U32 R44, R93, 0x100, RZ ;  /* 0x000001005d2c7824 */ /* 0x000fe200078e00ff */
[----:B------:R-:W-:Y:S01]  /*5ba0*/  F2FP.F16.E4M3.UNPACK_B R92, R92 ;  /* 0x0000005cff5c723e */ /* 0x000fe200020006ff */
[----:B------:R-:W-:Y:S01]  /*5bb0*/  IMAD.SHL.U32 R46, R11, 0x100, RZ ;  /* 0x000001000b2e7824 */ /* 0x000fe200078e00ff */
[----:B------:R-:W-:Y:S01]  /*5bc0*/  F2FP.F16.E4M3.UNPACK_B R47, R38 ;  /* 0x00000026ff2f723e */ /* 0x000fe200020006ff */
[----:B------:R-:W-:Y:S01]  /*5bd0*/  HADD2.F32 R103, -RZ, R104.H1_H1 ;  /* 0x30000068ff677230 */ /* 0x000fe20000004100 */
[----:B------:R-:W-:Y:S01]  /*5be0*/  LOP3.LUT R11, R87, 0xff00, R44, 0xf8, !PT ;  /* 0x0000ff00570b7812 */ /* 0x000fe200078ef82c */
[--C-:B------:R-:W-:Y:S01]  /*5bf0*/  HADD2.F32 R93, -RZ, R92.reuse.H0_H0 ;  /* 0x2000005cff5d7230 */ /* 0x100fe20000004100 */
[----:B------:R-:W-:Y:S01]  /*5c00*/  LOP3.LUT R44, R97, 0xff00, R46, 0xf8, !PT ;  /* 0x0000ff00612c7812 */ /* 0x000fe200078ef82e */
[----:B------:R-:W-:Y:S01]  /*5c10*/  HADD2.F32 R92, -RZ, R92.H1_H1 ;  /* 0x3000005cff5c7230 */ /* 0x000fe20000004100 */
[----:B------:R-:W-:Y:S01]  /*5c20*/  SHF.R.U32.HI R33, RZ, 0x10, R33 ;  /* 0x00000010ff217819 */ /* 0x000fe20000011621 */
[----:B------:R-:W-:Y:S01]  /*5c30*/  FMUL.FTZ R105, R102, R101 ;  /* 0x0000006566697220 */ /* 0x000fe20000410000 */
[----:B------:R-:W-:Y:S01]  /*5c40*/  F2FP.F16.E4M3.UNPACK_B R46, R14 ;  /* 0x0000000eff2e723e */ /* 0x000fe200020006ff */
[----:B------:R-:W-:Y:S01]  /*5c50*/  HADD2.F32 R14, -RZ, R47.H0_H0 ;  /* 0x2000002fff0e7230 */ /* 0x000fe20000004100 */
[----:B------:R-:W-:Y:S01]  /*5c60*/  F2FP.F16.E4M3.UNPACK_B R91, R91 ;  /* 0x0000005bff5b723e */ /* 0x000fe200020006ff */
[----:B------:R-:W-:Y:S01]  /*5c70*/  IMAD.U32 R33, R33, 0x10000, RZ ;  /* 0x0001000021217824 */ /* 0x000fe200078e00ff */
[----:B------:R-:W-:Y:S01]  /*5c80*/  F2FP.SATFINITE.E4M3.F32.PACK_AB_MERGE_C R12, R12, R8, RZ ;  /* 0x000000080c0c723e */ /* 0x000fe200048070ff */
[----:B------:R-:W-:-:S02]  /*5c90*/  HADD2.F32 R38, -RZ, R46.H0_H0 ;  /* 0x2000002eff267230 */ /* 0x000fc40000004100 */
[-C--:B------:R-:W-:Y:S01]  /*5ca0*/  FMUL.FTZ R97, R14, R93.reuse ;  /* 0x0000005d0e617220 */ /* 0x080fe20000410000 */
[----:B------:R-:W-:Y:S01]  /*5cb0*/  HADD2.F32 R47, -RZ, R47.H1_H1 ;  /* 0x3000002fff2f7230 */ /* 0x000fe20000004100 */
[----:B------:R-:W-:Y:S01]  /*5cc0*/  LOP3.LUT R44, R44, 0xff0000, R33, 0xf8, !PT ;  /* 0x00ff00002c2c7812 */ /* 0x000fe200078ef821 */
[----:B------:R-:W-:Y:S02]  /*5cd0*/  IMAD.U32 R90, R90, 0x10000, RZ ;  /* 0x000100005a5a7824 */ /* 0x000fe400078e00ff */
[----:B------:R-:W-:Y:S01]  /*5ce0*/  FMUL.FTZ R93, R38, R93 ;  /* 0x0000005d265d7220 */ /* 0x000fe20000410000 */
[--C-:B------:R-:W-:Y:S02]  /*5cf0*/  HADD2.F32 R87, -RZ, R91.reuse.H0_H0 ;  /* 0x2000005bff577230 */ /* 0x100fe40000004100 */
[----:B------:R-:W-:Y:S01]  /*5d00*/  FFMA.FTZ R105, R106, R103, -R105 ;  /* 0x000000676a697223 */ /* 0x000fe20000010869 */
[----:B------:R-:W-:Y:S02]  /*5d10*/  HADD2.F32 R46, -RZ, R46.H1_H1 ;  /* 0x3000002eff2e7230 */ /* 0x000fe40000004100 */
[----:B------:R-:W-:Y:S01]  /*5d20*/  FMUL.FTZ R33, R47, R92 ;  /* 0x0000005c2f217220 */ /* 0x000fe20000410000 */
[----:B------:R-:W-:Y:S01]  /*5d30*/  HADD2.F32 R91, -RZ, R91.H1_H1 ;  /* 0x3000005bff5b7230 */ /* 0x000fe20000004100 */
[----:B------:R-:W-:Y:S01]  /*5d40*/  F2FP.SATFINITE.E4M3.F32.PACK_AB_MERGE_C R10, R32, R10, RZ ;  /* 0x0000000a200a723e */ /* 0x000fe200048070ff */
[-C--:B------:R-:W-:Y:S01]  /*5d50*/  FFMA.FTZ R14, R14, R87.reuse, R93 ;  /* 0x000000570e0e7223 */ /* 0x080fe2000001005d */
[----:B------:R-:W-:Y:S01]  /*5d60*/  F2FP.SATFINITE.E4M3.F32.PACK_AB_MERGE_C R12, R43, R34, R12 ;  /* 0x000000222b0c723e */ /* 0x000fe2000480700c */
[----:B------:R-:W-:Y:S01]  /*5d70*/  FFMA.FTZ R38, R38, R87, -R97 ;  /* 0x0000005726267223 */ /* 0x000fe20000010861 */
[----:B------:R-:W-:Y:S01]  /*5d80*/  LOP3.LUT R9, R9, 0xff0000, R90, 0xf8, !PT ;  /* 0x00ff000009097812 */ /* 0x000fe200078ef85a */
[C---:B------:R-:W-:Y:S01]  /*5d90*/  FFMA.FTZ R93, R46.reuse, R91, -R33 ;  /* 0x0000005b2e5d7223 */ /* 0x040fe20000010821 */
[----:B------:R-:W-:Y:S01]  /*5da0*/  F2FP.F16.E4M3.UNPACK_B R32, R37 ;  /* 0x00000025ff20723e */ /* 0x000fe200020006ff */
[----:B------:R-:W-:Y:S01]  /*5db0*/  FMUL.FTZ R92, R46, R92 ;  /* 0x0000005c2e5c7220 */ /* 0x000fe20000410000 */
[----:B------:R-:W-:Y:S01]  /*5dc0*/  F2FP.F16.E4M3.UNPACK_B R43, R44 ;  /* 0x0000002cff2b723e */ /* 0x000fe200020006ff */
[----:B------:R-:W-:Y:S01]  /*5dd0*/  IMAD.U32 R96, R96, 0x10000, RZ ;  /* 0x0001000060607824 */ /* 0x000fe200078e00ff */
[----:B------:R-:W-:Y:S01]  /*5de0*/  F2FP.SATFINITE.E4M3.F32.PACK_AB_MERGE_C R8, R105, R108, RZ ;  /* 0x0000006c6908723e */ /* 0x000fe200048070ff */
[--C-:B------:R-:W-:Y:S01]  /*5df0*/  HADD2.F32 R34, -RZ, R32.reuse.H0_H0 ;  /* 0x20000020ff227230 */ /* 0x100fe20000004100 */
[----:B------:R-:W-:Y:S01]  /*5e00*/  F2FP.SATFINITE.E4M3.F32.PACK_AB_MERGE_C R36, R36, R45, R10 ;  /* 0x0000002d2424723e */ /* 0x000fe2000480700a */
[--C-:B------:R-:W-:Y:S01]  /*5e10*/  HADD2.F32 R87, -RZ, R43.reuse.H0_H0 ;  /* 0x2000002bff577230 */ /* 0x100fe20000004100 */
[----:B------:R-:W-:Y:S01]  /*5e20*/  F2FP.F16.E4M3.UNPACK_B R10, R13 ;  /* 0x0000000dff0a723e */ /* 0x000fe200020006ff */
[----:B------:R-:W-:Y:S01]  /*5e30*/  FFMA.FTZ R33, R47, R91, R92 ;  /* 0x0000005b2f217223 */ /* 0x000fe2000001005c */
[----:B------:R-:W-:Y:S01]  /*5e40*/  F2FP.F16.E4M3.UNPACK_B R45, R9 ;  /* 0x00000009ff2d723e */ /* 0x000fe200020006ff */
[----:B------:R-:W-:Y:S01]  /*5e50*/  HADD2.F32 R46, -RZ, R43.H1_H1 ;  /* 0x3000002bff2e7230 */ /* 0x000fe20000004100 */
[----:B------:R-:W-:Y:S01]  /*5e60*/  F2FP.SATFINITE.E4M3.F32.PACK_AB_MERGE_C R8, R93, R38, R8 ;  /* 0x000000265d08723e */ /* 0x000fe20004807008 */
[----:B------:R-:W-:-:S02]  /*5e70*/  HADD2.F32 R38, -RZ, R32.H1_H1 ;  /* 0x30000020ff267230 */ /* 0x000fc40000004100 */
[-C--:B------:R-:W-:Y:S01]  /*5e80*/  FMUL.FTZ R91, R34, R87.reuse ;  /* 0x00000057225b7220 */ /* 0x080fe20000410000 */
[--C-:B------:R-:W-:Y:S01]  /*5e90*/  HADD2.F32 R32, -RZ, R10.reuse.H0_H0 ;  /* 0x2000000aff207230 */ /* 0x100fe20000004100 */
[----:B------:R-:W-:Y:S01]  /*5ea0*/  SHF.R.U32.HI R99, RZ, 0x8, R35 ;  /* 0x00000008ff637819 */ /* 0x000fe20000011623 */
[--C-:B------:R-:W-:Y:S02]  /*5eb0*/  HADD2.F32 R47, -RZ, R45.reuse.H0_H0 ;  /* 0x2000002dff2f7230 */ /* 0x100fe40000004100 */
[----:B------:R-:W-:Y:S01]  /*5ec0*/  FMUL.FTZ R90, R38, R46 ;  /* 0x0000002e265a7220 */ /* 0x000fe20000410000 */
[----:B------:R-:W-:Y:S02]  /*5ed0*/  HADD2.F32 R43, -RZ, R10.H1_H1 ;  /* 0x3000000aff2b7230 */ /* 0x000fe40000004100 */
[C---:B------:R-:W-:Y:S01]  /*5ee0*/  FMUL.FTZ R87, R32.reuse, R87 ;  /* 0x0000005720577220 */ /* 0x040fe20000410000 */
[----:B------:R-:W-:Y:S02]  /*5ef0*/  HADD2.F32 R45, -RZ, R45.H1_H1 ;  /* 0x3000002dff2d7230 */ /* 0x000fe40000004100 */
[-C--:B------:R-:W-:Y:S01]  /*5f00*/  FFMA.FTZ R32, R32, R47.reuse, -R91 ;  /* 0x0000002f20207223 */ /* 0x080fe2000001085b */
[----:B------:R-:W-:Y:S01]  /*5f10*/  F2FP.F16.E4M3.UNPACK_B R44, R44.H1 ;  /* 0x0000002cff2c723e */ /* 0x000fe200030006ff */
[C---:B------:R-:W-:Y:S01]  /*5f20*/  FMUL.FTZ R91, R43.reuse, R46 ;  /* 0x0000002e2b5b7220 */ /* 0x040fe20000410000 */
[----:B------:R-:W-:Y:S01]  /*5f30*/  FFMA.FTZ R10, R34, R47, R87 ;  /* 0x0000002f220a7223 */ /* 0x000fe20000010057 */
[----:B------:R-:W-:Y:S01]  /*5f40*/  F2FP.F16.E4M3.UNPACK_B R34, R13.H1 ;  /* 0x0000000dff22723e */ /* 0x000fe200030006ff */
[-C--:B------:R-:W-:Y:S01]  /*5f50*/  FFMA.FTZ R43, R43, R45.reuse, -R90 ;  /* 0x0000002d2b2b7223 */ /* 0x080fe2000001085a */
[----:B------:R-:W-:Y:S01]  /*5f60*/  FFMA.FTZ R13, R38, R45, R91 ;  /* 0x0000002d260d7223 */ /* 0x000fe2000001005b */
[----:B------:R-:W-:Y:S01]  /*5f70*/  F2FP.F16.E4M3.UNPACK_B R45, R37.H1 ;  /* 0x00000025ff2d723e */ /* 0x000fe200030006ff */
[----:B------:R-:W-:Y:S01]  /*5f80*/  IMAD.SHL.U32 R99, R99, 0x100, RZ ;  /* 0x0000010063637824 */ /* 0x000fe200078e00ff */
[----:B------:R-:W-:Y:S01]  /*5f90*/  LOP3.LUT R100, R35, 0xff0000ff, RZ, 0xc0, !PT ;  /* 0xff0000ff23647812 */ /* 0x000fe200078ec0ff */
[--C-:B------:R-:W-:Y:S01]  /*5fa0*/  HADD2.F32 R37, -RZ, R34.reuse.H0_H0 ;  /* 0x20000022ff257230 */ /* 0x100fe20000004100 */
[----:B------:R-:W-:Y:S01]  /*5fb0*/  SHF.R.U32.HI R35, RZ, 0x10, R35 ;  /* 0x00000010ff237819 */ /* 0x000fe20000011623 */
[----:B------:R-:W-:Y:S01]  /*5fc0*/  HADD2.F32 R38, -RZ, R34.H1_H1 ;  /* 0x30000022ff267230 */ /* 0x000fe20000004100 */
[----:B------:R-:W-:Y:S01]  /*5fd0*/  F2FP.F16.E4M3.UNPACK_B R34, R9.H1 ;  /* 0x00000009ff22723e */ /* 0x000fe200030006ff */
[--C-:B------:R-:W-:Y:S01]  /*5fe0*/  HADD2.F32 R9, -RZ, R45.reuse.H0_H0 ;  /* 0x2000002dff097230 */ /* 0x100fe20000004100 */
[----:B------:R-:W-:Y:S01]  /*5ff0*/  LOP3.LUT R100, R100, 0xff00, R99, 0xf8, !PT ;  /* 0x0000ff0064647812 */ /* 0x000fe200078ef863 */
[----:B------:R-:W-:Y:S01]  /*6000*/  HADD2.F32 R90, -RZ, R44.H0_H0 ;  /* 0x2000002cff5a7230 */ /* 0x000fe20000004100 */
[----:B------:R-:W-:Y:S01]  /*6010*/  LOP3.LUT R11, R11, 0xff0000, R96, 0xf8, !PT ;  /* 0x00ff00000b0b7812 */ /* 0x000fe200078ef860 */
[----:B------:R-:W-:-:S02]  /*6020*/  HADD2.F32 R45, -RZ, R45.H1_H1 ;  /* 0x3000002dff2d7230 */ /* 0x000fc40000004100 */
[----:B------:R-:W-:Y:S01]  /*6030*/  FMUL.FTZ R101, R106, R101 ;  /* 0x000000656a657220 */ /* 0x000fe20000410000 */
[----:B------:R-:W-:Y:S02]  /*6040*/  HADD2.F32 R47, -RZ, R44.H1_H1 ;  /* 0x3000002cff2f7230 */ /* 0x000fe40000004100 */
[----:B------:R-:W-:Y:S02]  /*6050*/  IMAD.U32 R35, R35, 0x10000, RZ ;  /* 0x0001000023237824 */ /* 0x000fe400078e00ff */
[----:B------:R-:W-:Y:S01]  /*6060*/  FFMA.FTZ R102, R102, R103, R101 ;  /* 0x0000006766667223 */ /* 0x000fe20000010065 */
[--C-:B------:R-:W-:Y:S02]  /*6070*/  HADD2.F32 R44, -RZ, R34.reuse.H0_H0 ;  /* 0x20000022ff2c7230 */ /* 0x100fe40000004100 */
[-C--:B------:R-:W-:Y:S01]  /*6080*/  FMUL.FTZ R87, R45, R47.reuse ;  /* 0x0000002f2d577220 */ /* 0x080fe20000410000 */
[----:B------:R-:W-:Y:S02]  /*6090*/  HADD2.F32 R46, -RZ, R34.H1_H1 ;  /* 0x30000022ff2e7230 */ /* 0x000fe40000004100 */
[-C--:B------:R-:W-:Y:S01]  /*60a0*/  FMUL.FTZ R34, R9, R90.reuse ;  /* 0x0000005a09227220 */ /* 0x080fe20000410000 */
[----:B------:R-:W-:Y:S01]  /*60b0*/  FMUL.FTZ R92, R38, R47 ;  /* 0x0000002f265c7220 */ /* 0x000fe20000410000 */
[----:B------:R-:W-:Y:S01]  /*60c0*/  LOP3.LUT R35, R100, 0xff0000, R35, 0xf8, !PT ;  /* 0x00ff000064237812 */ /* 0x000fe200078ef823 */
[C---:B------:R-:W-:Y:S01]  /*60d0*/  FMUL.FTZ R90, R37.reuse, R90 ;  /* 0x0000005a255a7220 */ /* 0x040fe20000410000 */
[----:B------:R-:W-:Y:S01]  /*60e0*/  FFMA.FTZ R34, R37, R44, -R34 ;  /* 0x0000002c25227223 */ /* 0x000fe20000010822 */
[-C--:B------:R-:W-:Y:S01]  /*60f0*/  FFMA.FTZ R37, R38, R46.reuse, -R87 ;  /* 0x0000002e26257223 */ /* 0x080fe20000010857 */
[----:B------:R-:W-:Y:S01]  /*6100*/  FFMA.FTZ R38, R45, R46, R92 ;  /* 0x0000002e2d267223 */ /* 0x000fe2000001005c */
[----:B------:R-:W-:Y:S01]  /*6110*/  FFMA.FTZ R9, R9, R44, R90 ;  /* 0x0000002c09097223 */ /* 0x000fe2000001005a */
[----:B------:R-:W-:-:S02]  /*6120*/  F2FP.F16.E4M3.UNPACK_B R46, R39 ;  /* 0x00000027ff2e723e */ /* 0x000fc400020006ff */
[----:B------:R-:W-:Y:S02]  /*6130*/  F2FP.F16.E4M3.UNPACK_B R45, R35 ;  /* 0x00000023ff2d723e */ /* 0x000fe400020006ff */
[-C--:B------:R-:W-:Y:S01]  /*6140*/  F2FP.F16.E4M3.UNPACK_B R44, R15.reuse ;  /* 0x0000000fff2c723e */ /* 0x080fe200020006ff */
[--C-:B------:R-:W-:Y:S01]  /*6150*/  HADD2.F32 R93, -RZ, R46.reuse.H0_H0 ;  /* 0x2000002eff5d7230 */ /* 0x100fe20000004100 */
[----:B------:R-:W-:Y:S01]  /*6160*/  F2FP.F16.E4M3.UNPACK_B R47, R15.H1 ;  /* 0x0000000fff2f723e */ /* 0x000fe200030006ff */
[----:B------:R-:W-:Y:S01]  /*6170*/  HADD2.F32 R92, -RZ, R45.H0_H0 ;  /* 0x2000002dff5c7230 */ /* 0x000fe20000004100 */
[----:B------:R-:W-:Y:S01]  /*6180*/  F2FP.F16.E4M3.UNPACK_B R15, R11 ;  /* 0x0000000bff0f723e */ /* 0x000fe200020006ff */
        /* <DEDUP_REMOVED lines=8> */
[--C-:B------:R-:W-:Y:S02]  /*6210*/  HADD2.F32 R98, -RZ, R91.reuse.H0_H0 ;  /* 0x2000005bff627230 */ /* 0x100fe40000004100 */
[C---:B------:R-:W-:Y:S01]  /*6220*/  FMUL.FTZ R104, R39.reuse, R92 ;  /* 0x0000005c27687220 */ /* 0x040fe20000410000 */
[----:B------:R-:W-:Y:S02]  /*6230*/  HADD2.F32 R90, -RZ, R90.H1_H1 ;  /* 0x3000005aff5a7230 */ /* 0x000fe40000004100 */
[-C--:B------:R-:W-:Y:S01]  /*6240*/  FFMA.FTZ R11, R39, R96.reuse, -R100 ;  /* 0x00000060270b7223 */ /* 0x080fe20000010864 */
[----:B------:R-:W-:Y:S02]  /*6250*/  HADD2.F32 R91, -RZ, R91.H1_H1 ;  /* 0x3000005bff5b7230 */ /* 0x000fe40000004100 */
[----:B------:R-:W-:Y:S01]  /*6260*/  FFMA.FTZ R39, R93, R96, R104 ;  /* 0x000000605d277223 */ /* 0x000fe20000010068 */
[----:B------:R-:W-:-:S02]  /*6270*/  HADD2.F32 R92, -RZ, R47.H0_H0 ;  /* 0x2000002fff5c7230 */ /* 0x000fc40000004100 */
[-C--:B------:R-:W-:Y:S01]  /*6280*/  FMUL.FTZ R99, R87, R98.reuse ;  /* 0x0000006257637220 */ /* 0x080fe20000410000 */
[----:B------:R-:W-:Y:S02]  /*6290*/  HADD2.F32 R47, -RZ, R47.H1_H1 ;  /* 0x3000002fff2f7230 */ /* 0x000fe40000004100 */
[-C--:B------:R-:W-:Y:S01]  /*62a0*/  FMUL.FTZ R96, R90, R91.reuse ;  /* 0x0000005b5a607220 */ /* 0x080fe20000410000 */
[--C-:B------:R-:W-:Y:S02]  /*62b0*/  HADD2.F32 R97, -RZ, R35.reuse.H0_H0 ;  /* 0x20000023ff617230 */ /* 0x100fe40000004100 */
[----:B------:R-:W-:Y:S01]  /*62c0*/  FMUL.FTZ R98, R92, R98 ;  /* 0x000000625c627220 */ /* 0x000fe20000410000 */
[----:B------:R-:W-:Y:S02]  /*62d0*/  HADD2.F32 R35, -RZ, R35.H1_H1 ;  /* 0x30000023ff237230 */ /* 0x000fe40000004100 */
[----:B------:R-:W-:Y:S01]  /*62e0*/  FMUL.FTZ R93, R47, R91 ;  /* 0x0000005b2f5d7220 */ /* 0x000fe20000410000 */
[----:B------:R-:W-:Y:S01]  /*62f0*/  HADD2.F32 R45, -RZ, R45.H1_H1 ;  /* 0x3000002dff2d7230 */ /* 0x000fe20000004100 */
[----:B------:R-:W-:Y:S01]  /*6300*/  F2FP.SATFINITE.E4M3.F32.PACK_AB_MERGE_C R102, R102, R109, RZ ;  /* 0x0000006d6666723e */ /* 0x000fe200048070ff */
[----:B------:R-:W-:-:S02]  /*6310*/  HADD2.F32 R44, -RZ, R44.H1_H1 ;  /* 0x3000002cff2c7230 */ /* 0x000fc40000004100 */
[----:B------:R-:W-:Y:S01]  /*6320*/  FFMA.FTZ R91, R47, R35, -R96 ;  /* 0x000000232f5b7223 */ /* 0x000fe20000010860 */
[----:B------:R-:W-:Y:S02]  /*6330*/  HADD2.F32 R15, -RZ, R15.H1_H1 ;  /* 0x3000000fff0f7230 */ /* 0x000fe40000004100 */
[----:B------:R-:W-:Y:S01]  /*6340*/  FMUL.FTZ R47, R46, R45 ;  /* 0x0000002d2e2f7220 */ /* 0x000fe20000410000 */
[-C--:B------:R-:W-:Y:S01]  /*6350*/  FFMA.FTZ R92, R92, R97.reuse, -R99 ;  /* 0x000000615c5c7223 */ /* 0x080fe20000010863 */
[----:B------:R-:W-:Y:S01]  /*6360*/  FFMA.FTZ R87, R87, R97, R98 ;  /* 0x0000006157577223 */ /* 0x000fe20000010062 */
[----:B------:R-:W-:Y:S01]  /*6370*/  FMUL.FTZ R45, R44, R45 ;  /* 0x0000002d2c2d7220 */ /* 0x000fe20000410000 */
[----:B------:R-:W-:Y:S01]  /*6380*/  FFMA.FTZ R90, R90, R35, R93 ;  /* 0x000000235a5a7223 */ /* 0x000fe2000001005d */
[----:B------:R-:W-:Y:S01]  /*6390*/  F2FP.SATFINITE.E4M3.F32.PACK_AB_MERGE_C R34, R37, R34, RZ ;  /* 0x000000222522723e */ /* 0x000fe200048070ff */
[-C--:B------:R-:W-:Y:S01]  /*63a0*/  FFMA.FTZ R44, R44, R15.reuse, -R47 ;  /* 0x0000000f2c2c7223 */ /* 0x080fe2000001082f */
[----:B------:R-:W-:Y:S01]  /*63b0*/  F2FP.SATFINITE.E4M3.F32.PACK_AB_MERGE_C R33, R33, R14, R102 ;  /* 0x0000000e2121723e */ /* 0x000fe20004807066 */
[----:B------:R-:W-:Y:S01]  /*63c0*/  FFMA.FTZ R46, R46, R15, R45 ;  /* 0x0000000f2e2e7223 */ /* 0x000fe2000001002d */
[----:B------:R-:W-:Y:S01]  /*63d0*/  F2FP.SATFINITE.E4M3.F32.PACK_AB_MERGE_C R9, R38, R9, RZ ;  /* 0x000000092609723e */ /* 0x000fe200048070ff */
[----:B------:R-:W-:Y:S01]  /*63e0*/  IMAD.MOV.U32 R14, RZ, RZ, R8 ;  /* 0x000000ffff0e7224 */ /* 0x000fe200078e0008 */
[----:B------:R-:W-:Y:S01]  /*63f0*/  F2FP.SATFINITE.E4M3.F32.PACK_AB_MERGE_C R43, R43, R32, R34 ;  /* 0x000000202b2b723e */ /* 0x000fe20004807022 */
[----:B------:R-:W-:Y:S01]  /*6400*/  IMAD.MOV.U32 R38, RZ, RZ, R33 ;  /* 0x000000ffff267224 */ /* 0x000fe200078e0021 */
[----:B------:R-:W-:-:S02]  /*6410*/  F2FP.SATFINITE.E4M3.F32.PACK_AB_MERGE_C R91, R91, R92, RZ ;  /* 0x0000005c5b5b723e */ /* 0x000fc400048070ff */
[----:B------:R-:W-:Y:S02]  /*6420*/  F2FP.SATFINITE.E4M3.F32.PACK_AB_MERGE_C R87, R90, R87, RZ ;  /* 0x000000575a57723e */ /* 0x000fe400048070ff */
[----:B------:R-:W-:Y:S01]  /*6430*/  F2FP.SATFINITE.E4M3.F32.PACK_AB_MERGE_C R37, R13, R10, R9 ;  /* 0x0000000a0d25723e */ /* 0x000fe20004807009 */
[----:B------:R-:W-:Y:S01]  /*6440*/  IMAD.MOV.U32 R13, RZ, RZ, R43 ;  /* 0x000000ffff0d7224 */ /* 0x000fe200078e002b */
[----:B------:R-:W-:Y:S02]  /*6450*/  F2FP.SATFINITE.E4M3.F32.PACK_AB_MERGE_C R15, R44, R11, R91 ;  /* 0x0000000b2c0f723e */ /* 0x000fe4000480705b */
[----:B------:R-:W-:-:S07]  /*6460*/  F2FP.SATFINITE.E4M3.F32.PACK_AB_MERGE_C R39, R46, R39, R87 ;  /* 0x000000272e27723e */ /* 0x000fce0004807057 */
.L_x_10742:
[----:B------:R-:W-:Y:S05]  /*6470*/  BSYNC B1 ;  /* 0x0000000000017941 */ /* 0x000fea0003800000 */
.L_x_10741:
[----:B0-----:R3:W-:Y:S01]  /*6480*/  STG.E.128 desc[UR40][R40.64], R12 ;  /* 0x0000000c28007986 */ /* 0x0017e2000c101d28 */
        /* <DEDUP_REMOVED lines=9> */
.L_x_10714:
[----:B------:R-:W-:-:S13]  /*6520*/  ISETP.NE.AND P3, PT, R153, 0x3, PT ;  /* 0x000000039900780c */ /* 0x000fda0003f65270 */
[----:B------:R-:W-:Y:S05]  /*6530*/  @!P3 BRA `(.L_x_10743) ;  /* 0x000000000004b947 */ /* 0x000fea0003800000 */
[----:B------:R-:W-:Y:S01]  /*6540*/  BPT.TRAP 0x1 ;  /* 0x000000040000795c */ /* 0x000fe20000300000 */
.L_x_10743:
[----:B------:R-:W-:Y:S01]  /*6550*/  IMAD R83, R17, 0x8, R16 ;  /* 0x0000000811537824 */ /* 0x000fe200078e0210 */
[----:B------:R-:W-:Y:S01]  /*6560*/  SHF.L.U32 R86, R156, 0x1f, RZ ;  /* 0x0000001f9c567819 */ /* 0x000fe200000006ff */
[----:B------:R-:W-:Y:S01]  /*6570*/  IMAD R85, R2, -0x80, R26 ;  /* 0xffffff8002557824 */ /* 0x000fe200078e021a */
[----:B------:R-:W-:Y:S02]  /*6580*/  BSSY B1, `(.L_x_10744) ;  /* 0x0000005000017945 */ /* 0x000fe40003800000 */
[----:B------:R-:W0:Y:S02]  /*6590*/  SYNCS.PHASECHK.TRANS64.TRYWAIT P5, [R83+URZ+0x19c90], R86 ;  /* 0x019c9056530075a7 */ /* 0x000e2400080a017f */
[----:B------:R-:W-:-:S04]  /*65a0*/  VIMNMX R85, R85, 0x80, PT ;  /* 0x0000008055557848 */ /* 0x000fc80003fe0100 */
[----:B------:R-:W-:Y:S01]  /*65b0*/  ISETP.GE.AND P4, PT, R19, R85, PT ;  /* 0x000000551300720c */ /* 0x000fe20003f86270 */
[----:B0-----:R-:W-:-:S12]  /*65c0*/  @!P5 BRA `(.L_x_10745) ;  /* 0x000001780074d947 */ /* 0x001fd80003800000 */
.L_x_10985:
[----:B------:R-:W-:Y:S05]  /*65d0*/  BSYNC B1 ;  /* 0x0000000000017941 */ /* 0x000fea0003800000 */
.L_x_10744:
        /* <DEDUP_REMOVED lines=9> */
.L_x_10721:
[----:B------:R-:W-:Y:S05]  /*6670*/  BSYNC B0 ;  /* 0x0000000000007941 */ /* 0x000fea0003800000 */
.L_x_10713:
        /* <DEDUP_REMOVED lines=17> */
.L_x_10747:
[----:B------:R-:W-:Y:S05]  /*6790*/  BSYNC B0 ;  /* 0x0000000000007941 */ /* 0x000fea0003800000 */
.L_x_10746:
[----:B------:R-:W2:Y:S01]  /*67a0*/  SYNCS.PHASECHK.TRANS64.TRYWAIT P5, [R83+URZ+0x19cb0], R86 ;  /* 0x019cb056530075a7 */ /* 0x000ea200080a017f */
[----:B------:R-:W-:Y:S01]  /*67b0*/  BSSY B0, `(.L_x_10748) ;  /* 0x0000003000007945 */ /* 0x000fe20003800000 */
[----:B------:R-:W-:-:S03]  /*67c0*/  ISETP.GE.AND P3, PT, R19, R85, PT ;  /* 0x000000551300720c */ /* 0x000fc60003f66270 */
[----:B--2---:R-:W-:Y:S10]  /*67d0*/  @!P5 BRA `(.L_x_10749) ;  /* 0x000001780004d947 */ /* 0x004ff40003800000 */
.L_x_10986:
[----:B------:R-:W-:Y:S05]  /*67e0*/  BSYNC B0 ;  /* 0x0000000000007941 */ /* 0x000fea0003800000 */
.L_x_10748:
[----:B------:R-:W-:Y:S04]  /*67f0*/  BSSY B0, `(.L_x_10750) ;  /* 0x0000016000007945 */ /* 0x000fe80003800000 */
[----:B------:R-:W-:Y:S05]  /*6800*/  @P3 BRA `(.L_x_10751) ;  /* 0x0000000000503947 */ /* 0x000fea0003800000 */
[----:B------:R-:W-:Y:S01]  /*6810*/  ULDC UR8, c[0x0][0x2f4] ;  /* 0x0000bd0000087ab9 */ /* 0x000fe20000000800 */
[----:B0--3--:R-:W-:Y:S01]  /*6820*/  IMAD.WIDE R12, R2, 0x80, R30 ;  /* 0x00000080020c7825 */ /* 0x009fe200078e021e */
[----:B------:R-:W-:Y:S01]  /*6830*/  ISETP.GE.AND P5, PT, R22, UR8, PT ;  /* 0x0000000816007c0c */ /* 0x000fe2000bfa6270 */
[----:B------:R-:W-:Y:S01]  /*6840*/  ULDC.64 UR4, c[0x0][0x328] ;  /* 0x0000ca0000047ab9 */ /* 0x000fe20000000a00 */
[----:B------:R-:W-:Y:S01]  /*6850*/  ULDC.64 UR6, c[0x0][0x318] ;  /* 0x0000c60000067ab9 */ /* 0x000fe20000000a00 */
[----:B------:R-:W-:Y:S02]  /*6860*/  IMAD.MOV.U32 R14, RZ, RZ, R56 ;  /* 0x000000ffff0e7224 */ /* 0x000fe400078e0038 */
[----:B------:R-:W-:Y:S02]  /*6870*/  IMAD.MOV.U32 R15, RZ, RZ, R0 ;  /* 0x000000ffff0f7224 */ /* 0x000fe400078e0000 */
[----:B------:R-:W-:Y:S02]  /*6880*/  IMAD R13, R13, UR4, RZ ;  /* 0x000000040d0d7c24 */ /* 0x000fe4000f8e02ff */
[----:B------:R-:W-:-:S04]  /*6890*/  IMAD.WIDE.U32 R14, R12, UR4, R14 ;  /* 0x000000040c0e7c25 */ /* 0x000fc8000f8e000e */
[----:B-1----:R-:W0:Y:S01]  /*68a0*/  @!P5 LDS.128 R8, [R84+0x9000] ;  /* 0x009000005408d984 */ /* 0x002e220000000c00 */
[----:B------:R-:W-:Y:S01]  /*68b0*/  IMAD R13, R12, UR5, R13 ;  /* 0x000000050c0d7c24 */ /* 0x000fe2000f8e020d */
[----:B------:R-:W-:-:S04]  /*68c0*/  IADD3 R32, P3, R14, UR6, RZ ;  /* 0x000000060e207c10 */ /* 0x000fc8000ff7e0ff */
[----:B------:R-:W-:Y:S02]  /*68d0*/  IADD3.X R33, R15, UR7, R13, P3, !PT ;  /* 0x000000070f217c10 */ /* 0x000fe40009ffe40d */
[----:B------:R-:W-:-:S03]  /*68e0*/  ISETP.GE.AND P3, PT, R81, UR8, PT ;  /* 0x0000000851007c0c */ /* 0x000fc6000bf66270 */
[----:B0-----:R-:W-:Y:S01]  /*68f0*/  @!P5 STG.E.128 desc[UR40][R32.64], R8 ;  /* 0x000000082000d986 */ /* 0x001fe2000c101d28 */
[----:B------:R-:W-:-:S09]  /*6900*/  ISETP.GE.AND P5, PT, R65, UR8, PT ;  /* 0x0000000841007c0c */ /* 0x000fd2000bfa6270 */
[----:B------:R-:W0:Y:S04]  /*6910*/  @!P3 LDS.128 R8, [R84+0xa000] ;  /* 0x00a000005408b984 */ /* 0x000e280000000c00 */
[----:B------:R-:W1:Y:S04]  /*6920*/  @!P5 LDS.128 R12, [R84+0xb000] ;  /* 0x00b00000540cd984 */ /* 0x000e680000000c00 */
[----:B0-----:R0:W-:Y:S04]  /*6930*/  @!P3 STG.E.128 desc[UR40][R32.64+0x20], R8 ;  /* 0x000020082000b986 */ /* 0x0011e8000c101d28 */
[----:B-1----:R0:W-:Y:S02]  /*6940*/  @!P5 STG.E.128 desc[UR40][R32.64+0x40], R12 ;  /* 0x0000400c2000d986 */ /* 0x0021e4000c101d28 */
.L_x_10751:
[----:B------:R-:W-:Y:S05]  /*6950*/  BSYNC B0 ;  /* 0x0000000000007941 */ /* 0x000fea0003800000 */
.L_x_10750:
        /* <DEDUP_REMOVED lines=13> */
[----:B------:R-:W-:Y:S02]  /*6a30*/  SEL R9, RZ, 0x1, P4 ;  /* 0x00000001ff097807 */ /* 0x000fe40002000000 */
[----:B------:R-:W-:Y:S02]  /*6a40*/  SEL R17, R17, RZ, P4 ;  /* 0x000000ff11117207 */ /* 0x000fe40002000000 */
[----:B------:R-:W-:Y:S01]  /*6a50*/  LOP3.LUT R156, R156, R9, RZ, 0x3c, !PT ;  /* 0x000000099c9c7212 */ /* 0x000fe200078e3cff */
[----:B0-----:R-:W-:Y:S06]  /*6a60*/  @P2 BRA `(.L_x_10752) ;  /* 0xffffffbc001c2947 */ /* 0x001fec000383ffff */
.L_x_10708:
[----:B------:R-:W-:Y:S04]  /*6a70*/  BSSY B0, `(.L_x_10753) ;  /* 0x0000004000007945 */ /* 0x000fe80003800000 */
[----:B------:R-:W-:Y:S05]  /*6a80*/  @P3 BRA `(.L_x_10754) ;  /* 0x0000000000083947 */ /* 0x000fea0003800000 */
[----:B------:R-:W0:Y:S02]  /*6a90*/  FENCE.VIEW.ASYNC.G ;  /* 0x00000000000073c6 */ /* 0x000e240000000100 */
[----:B0-----:R-:W-:Y:S06]  /*6aa0*/  BAR.ARV 0xc, 0x200 ;  /* 0x0308000000007b1d */ /* 0x001fec0000002000 */
.L_x_10754:
[----:B------:R-:W-:Y:S05]  /*6ab0*/  BSYNC B0 ;  /* 0x0000000000007941 */ /* 0x000fea0003800000 */
.L_x_10753:
[----:B------:R-:W2:Y:S01]  /*6ac0*/  LDL R2, [R1+0x5c] ;  /* 0x00005c0001027983 */ /* 0x000ea20000100800 */
[----:B------:R-:W-:Y:S01]  /*6ad0*/  ULDC.64 UR4, c[0x0][0x990] ;  /* 0x0002640000047ab9 */ /* 0x000fe20000000a00 */
[----:B------:R-:W-:Y:S02]  /*6ae0*/  ULDC.64 UR6, c[0x0][0x998] ;  /* 0x0002660000067ab9 */ /* 0x000fe40000000a00 */
[----:B------:R-:W4:Y:S04]  /*6af0*/  LDL R4, [R1+0x44] ;  /* 0x0000440001047983 */ /* 0x000f280000100800 */
[----:B---3--:R-:W3:Y:S01]  /*6b00*/  LDL R15, [R1+0x38] ;  /* 0x00003800010f7983 */ /* 0x008ee20000100800 */
[----:B------:R-:W-:Y:S02]  /*6b10*/  ISETP.NE.U32.AND P0, PT, RZ, UR4, PT ;  /* 0x00000004ff007c0c */ /* 0x000fe4000bf05070 */
[----:B------:R-:W-:Y:S01]  /*6b20*/  ISETP.NE.U32.AND P1, PT, RZ, UR6, PT ;  /* 0x00000006ff007c0c */ /* 0x000fe2000bf25070 */
[----:B------:R-:W3:Y:S01]  /*6b30*/  LDL R14, [R1+0x24] ;  /* 0x00002400010e7983 */ /* 0x000ee20000100800 */
[----:B------:R-:W-:-:S02]  /*6b40*/  ISETP.NE.AND.EX P0, PT, RZ, UR5, PT, P0 ;  /* 0x00000005ff007c0c */ /* 0x000fc4000bf05300 */
[----:B------:R-:W-:-:S11]  /*6b50*/  ISETP.NE.AND.EX P1, PT, RZ, UR7, PT, P1 ;  /* 0x00000007ff007c0c */ /* 0x000fd6000bf25310 */
[----:B------:R-:W2:Y:S08]  /*6b60*/  @P0 LDC.64 R6, c[0x0][0x9a8] ;  /* 0x00026a00ff060b82 */ /* 0x000eb00000000a00 */
[----:B-1----:R-:W0:Y:S08]  /*6b70*/  @P1 LDC.64 R8, c[0x0][0x9b8] ;  /* 0x00026e00ff081b82 */ /* 0x002e300000000a00 */
[----:B------:R-:W3:Y:S08]  /*6b80*/  @P0 LDC.64 R10, c[0x0][0x9b0] ;  /* 0x00026c00ff0a0b82 */ /* 0x000ef00000000a00 */
[----:B------:R-:W1:Y:S01]  /*6b90*/  @P1 LDC.64 R12, c[0x0][0x9c0] ;  /* 0x00027000ff0c1b82 */ /* 0x000e620000000a00 */
[----:B--2---:R-:W-:-:S02]  /*6ba0*/  @P0 IMAD R0, R2, R6, RZ ;  /* 0x0000000602000224 */ /* 0x004fc400078e02ff */
[----:B0-----:R-:W-:Y:S02]  /*6bb0*/  @P1 IMAD R2, R2, R8, RZ ;  /* 0x0000000802021224 */ /* 0x001fe400078e02ff */
[C---:B----4-:R-:W-:Y:S02]  /*6bc0*/  @P0 IMAD R7, R4.reuse, R7, R0 ;  /* 0x0000000704070224 */ /* 0x050fe400078e0200 */
[C---:B------:R-:W-:Y:S02]  /*6bd0*/  @P1 IMAD R9, R4.reuse, R9, R2 ;  /* 0x0000000904091224 */ /* 0x040fe400078e0202 */
[----:B------:R-:W-:-:S04]  /*6be0*/  @P0 IMAD.WIDE.U32 R2, R4, R6, RZ ;  /* 0x0000000604020225 */ /* 0x000fc800078e00ff */
[----:B------:R-:W-:-:S04]  /*6bf0*/  @P1 IMAD.WIDE.U32 R4, R4, R8, RZ ;  /* 0x0000000804041225 */ /* 0x000fc800078e00ff */
[----:B------:R-:W-:Y:S02]  /*6c00*/  @P0 IMAD.IADD R3, R3, 0x1, R7 ;  /* 0x0000000103030824 */ /* 0x000fe400078e0207 */
[----:B------:R-:W-:Y:S02]  /*6c10*/  @P1 IMAD.IADD R5, R5, 0x1, R9 ;  /* 0x0000000105051824 */ /* 0x000fe400078e0209 */
[----:B---3--:R-:W-:-:S04]  /*6c20*/  @P0 IMAD.WIDE.U32 R2, R15, R10, R2 ;  /* 0x0000000a0f020225 */ /* 0x008fc800078e0002 */
[C---:B-1----:R-:W-:Y:S01]  /*6c30*/  @P1 IMAD.WIDE.U32 R6, R15.reuse, R12, R4 ;  /* 0x0000000c0f061225 */ /* 0x042fe200078e0004 */
[----:B------:R-:W-:Y:S01]  /*6c40*/  @P0 LEA R4, P2, R2, UR4, 0x2 ;  /* 0x0000000402040c11 */ /* 0x000fe2000f8410ff */
[----:B------:R-:W-:Y:S02]  /*6c50*/  ULDC UR4, c[0x0][0x988] ;  /* 0x0002620000047ab9 */ /* 0x000fe40000000800 */
[C---:B------:R-:W-:Y:S01]  /*6c60*/  @P0 IMAD R5, R15.reuse, R11, R3 ;  /* 0x0000000b0f050224 */ /* 0x040fe200078e0203 */
[----:B------:R-:W-:Y:S01]  /*6c70*/  @P1 LEA R8, P3, R6, UR6, 0x2 ;  /* 0x0000000606081c11 */ /* 0x000fe2000f8610ff */
[----:B------:R-:W-:Y:S02]  /*6c80*/  @P1 IMAD R3, R15, R13, R7 ;  /* 0x0000000d0f031224 */ /* 0x000fe400078e0207 */
[----:B------:R-:W-:Y:S01]  /*6c90*/  IMAD.MOV.U32 R0, RZ, RZ, 0x3f800000 ;  /* 0x3f800000ff007424 */ /* 0x000fe200078e00ff */
[----:B------:R-:W-:Y:S02]  /*6ca0*/  @P0 LEA.HI.X R5, R2, UR5, R5, 0x2, P2 ;  /* 0x0000000502050c11 */ /* 0x000fe400090f1405 */
[----:B------:R-:W-:Y:S01]  /*6cb0*/  @P1 LEA.HI.X R9, R6, UR7, R3, 0x2, P3 ;  /* 0x0000000706091c11 */ /* 0x000fe200098f1403 */
[----:B------:R-:W-:Y:S01]  /*6cc0*/  IMAD.MOV.U32 R3, RZ, RZ, 0x3f800000 ;  /* 0x3f800000ff037424 */ /* 0x000fe200078e00ff */
[----:B------:R-:W0:Y:S03]  /*6cd0*/  LDC R2, c[0x0][0x448] ;  /* 0x00011200ff027b82 */ /* 0x000e260000000800 */
[----:B------:R-:W2:Y:S04]  /*6ce0*/  @P1 LDG.E R0, desc[UR40][R8.64] ;  /* 0x0000002808001981 */ /* 0x000ea8000c1e1900 */
[----:B------:R-:W2:Y:S01]  /*6cf0*/  @P0 LDG.E R3, desc[UR40][R4.64] ;  /* 0x0000002804030981 */ /* 0x000ea2000c1e1900 */
[----:B0-----:R-:W-:-:S13]  /*6d00*/  ISETP.NE.AND P0, PT, R2, 0x1, PT ;  /* 0x000000010200780c */ /* 0x001fda0003f05270 */
[----:B------:R-:W0:Y:S08]  /*6d10*/  @P0 LDC R2, c[0x0][0x44c] ;  /* 0x00011300ff020b82 */ /* 0x000e300000000800 */
[----:B------:R-:W1:Y:S01]  /*6d20*/  @P0 LDC R11, c[0x0][0x450] ;  /* 0x00011400ff0b0b82 */ /* 0x000e620000000800 */
[----:B------:R-:W-:-:S04]  /*6d30*/  VIADD R7, R14, 0xbf ;  /* 0x000000bf0e077836 */ /* 0x000fc80000000000 */
[----:B0-----:R-:W-:-:S05]  /*6d40*/  @P0 IMAD.HI.U32 R2, R7, R2, RZ ;  /* 0x0000000207020227 */ /* 0x001fca00078e00ff */
[----:B-1----:R-:W-:-:S05]  /*6d50*/  @P0 SHF.R.U32.HI R7, RZ, R11, R2 ;  /* 0x0000000bff070219 */ /* 0x002fca0000011602 */
[----:B------:R-:W-:-:S05]  /*6d60*/  IMAD.IADD R7, R88, 0x1, R7 ;  /* 0x0000000158077824 */ /* 0x000fca00078e0207 */
[----:B------:R-:W-:-:S04]  /*6d70*/  SHF.R.S32.HI R2, RZ, 0x1f, R7 ;  /* 0x0000001fff027819 */ /* 0x000fc80000011407 */
[----:B------:R-:W-:-:S04]  /*6d80*/  LEA.HI R2, R2, R7, RZ, 0x7 ;  /* 0x0000000702027211 */ /* 0x000fc800078f38ff */
[----:B------:R-:W-:-:S04]  /*6d90*/  SHF.R.S32.HI R2, RZ, 0x7, R2 ;  /* 0x00000007ff027819 */ /* 0x000fc80000011402 */
[----:B------:R-:W-:-:S04]  /*6da0*/  VIMNMX R89, R89, R2, PT ;  /* 0x0000000259597248 */ /* 0x000fc80003fe0100 */
[----:B------:R-:W-:Y:S01]  /*6db0*/  ISETP.GE.AND P0, PT, R89, 0x1, PT ;  /* 0x000000015900780c */ /* 0x000fe20003f06270 */
[----:B------:R-:W-:Y:S01]  /*6dc0*/  BSSY B0, `(.L_x_10755) ;  /* 0x0000023000007945 */ /* 0x000fe20003800000 */
[----:B------:R-:W-:Y:S02]  /*6dd0*/  IMAD.MOV.U32 R88, RZ, RZ, RZ ;  /* 0x000000ffff587224 */ /* 0x000fe400078e00ff */
[----:B--2---:R-:W-:-:S04]  /*6de0*/  FMUL.FTZ R0, R3, R0 ;  /* 0x0000000003007220 */ /* 0x004fc80000410000 */
[----:B------:R-:W-:-:S05]  /*6df0*/  FMUL.FTZ R2, R0, UR4 ;  /* 0x0000000400027c20 */ /* 0x000fca0008410000 */
        /* <DEDUP_REMOVED lines=31> */
.L_x_10756:
[----:B------:R-:W-:Y:S05]  /*6ff0*/  BSYNC B0 ;  /* 0x0000000000007941 */ /* 0x000fea0003800000 */
.L_x_10755:
[----:B------:R-:W2:Y:S01]  /*7000*/  LDL R0, [R1+0x64] ;  /* 0x0000640001007983 */ /* 0x000ea20000100800 */
[----:B------:R-:W-:Y:S01]  /*7010*/  PLOP3.LUT P0, PT, PT, PT, PT, 0x80, 0x0 ;  /* 0x000000000000781c */ /* 0x000fe20003f0f070 */
        /* <DEDUP_REMOVED lines=30> */
[----:B--2---:R-:W-:Y:S02]  /*7200*/  IMAD R3, R0, R88, RZ ;  /* 0x0000005800037224 */ /* 0x004fe400078e02ff */
[----:B------:R-:W-:-:S03]  /*7210*/  IMAD.MOV.U32 R0, RZ, RZ, RZ ;  /* 0x000000ffff007224 */ /* 0x000fc600078e00ff */
[----:B------:R0:W-:Y:S01]  /*7220*/  STL [R1+0x34], R3 ;  /* 0x0000340301007387 */ /* 0x0001e20000100800 */
[----:B------:R-:W-:-:S04]  /*7230*/  VIADDMNMX R88, R3, R88, R89, PT ;  /* 0x0000005803587246 */ /* 0x000fc80003800159 */
        /* <DEDUP_REMOVED lines=34> */
.L_x_10759:
[----:B------:R-:W-:Y:S05]  /*7460*/  BSYNC B6 ;  /* 0x0000000000067941 */ /* 0x000fea0003800000 */
.L_x_10758:
        /* <DEDUP_REMOVED lines=13> */
.L_x_10763:
[----:B-1----:R1:W2:Y:S02]  /*7540*/  SYNCS.PHASECHK.TRANS64.TRYWAIT P0, [R16+URZ+0x19c00], R3 ;  /* 0x019c0003100075a7 */ /* 0x0022a4000800017f */
[----:B--2---:R-:W-:Y:S05]  /*7550*/  @!P0 NANOSLEEP.SYNCS 0x989680 ;  /* 0x009896800000895d */ /* 0x004fea0003900000 */
[----:B------:R-:W2:Y:S02]  /*7560*/  @!P0 SYNCS.PHASECHK.TRANS64 P0, [R16+URZ+0x19c00], R3 ;  /* 0x019c0003100085a7 */ /* 0x000ea4000800007f */
[----:B--2---:R-:W-:Y:S05]  /*7570*/  @!P0 BRA `(.L_x_10763) ;  /* 0xfffffffc00f08947 */ /* 0x004fea000383ffff */
.L_x_10762:
[----:B------:R-:W-:Y:S05]  /*7580*/  BSYNC B0 ;  /* 0x0000000000007941 */ /* 0x000fea0003800000 */
.L_x_10761:
[----:B------:R-:W-:Y:S05]  /*7590*/  BRA `(.L_x_10764) ;  /* 0x0000004400587947 */ /* 0x000fea0003800000 */
.L_x_10760:
        /* <DEDUP_REMOVED lines=30> */
.L_x_10766:
[----:B------:R-:W-:Y:S05]  /*7780*/  BSYNC B6 ;  /* 0x0000000000067941 */ /* 0x000fea0003800000 */
.L_x_10765:
        /* <DEDUP_REMOVED lines=40> */
.L_x_10992:
[----:B0-----:R-:W5:Y:S04]  /*7a10*/  LDL R5, [R1+0x2c] ;  /* 0x00002c0001057983 */ /* 0x001f680000100800 */
        /* <DEDUP_REMOVED lines=24> */
[----:B------:R-:W-:Y:S02]  /*7ba0*/  @!P1 IADD3 R32, P3, R154, R3, RZ ;  /* 0x000000039a209210 */ /* 0x000fe40007f7e0ff */
[----:B--2---:R-:W-:Y:S02]  /*7bb0*/  ISETP.GE.AND P2, PT, R30, UR4, PT ;  /* 0x000000041e007c0c */ /* 0x004fe4000bf46270 */
[----:B------:R-:W-:Y:S02]  /*7bc0*/  SHF.R.S32.HI R7, RZ, 0x1f, R30 ;  /* 0x0000001fff077819 */ /* 0x000fe4000001141e */
[----:B---3--:R-:W-:Y:S02]  /*7bd0*/  ISETP.GE.AND P0, PT, R15, UR4, PT ;  /* 0x000000040f007c0c */ /* 0x008fe4000bf06270 */
[----:B------:R-:W-:-:S07]  /*7be0*/  SHF.R.S32.HI R9, RZ, 0x1f, R15 ;  /* 0x0000001fff097819 */ /* 0x000fce000001140f */
[CC--:B------:R-:W-:Y:S02]  /*7bf0*/  @!P2 IADD3 R34, P6, R30.reuse, R3.reuse, RZ ;  /* 0x000000031e22a210 */ /* 0x0c0fe40007fde0ff */
[-C--:B----4-:R-:W-:Y:S02]  /*7c00*/  @!P2 IADD3 R38, P5, R30, R14.reuse, RZ ;  /* 0x0000000e1e26a210 */ /* 0x090fe40007fbe0ff */
[C---:B------:R-:W-:Y:S01]  /*7c10*/  @!P0 IADD3 R6, P4, R15.reuse, R3, RZ ;  /* 0x000000030f068210 */ /* 0x040fe20007f9e0ff */
[--C-:B-1----:R-:W-:Y:S01]  /*7c20*/  @!P2 IMAD.X R35, R0, 0x1, R7.reuse, P6 ;  /* 0x000000010023a824 */ /* 0x102fe200030e0607 */
[-C--:B------:R-:W-:Y:S01]  /*7c30*/  @!P1 IADD3 R30, P6, R154, R14.reuse, RZ ;  /* 0x0000000e9a1e9210 */ /* 0x080fe20007fde0ff */
[----:B------:R-:W-:Y:S01]  /*7c40*/  @!P2 IMAD.X R39, R4, 0x1, R7, P5 ;  /* 0x000000010427a824 */ /* 0x000fe200028e0607 */
[----:B------:R-:W-:Y:S01]  /*7c50*/  @!P0 IADD3 R14, P5, R15, R14, RZ ;  /* 0x0000000e0f0e8210 */ /* 0x000fe20007fbe0ff */
[--C-:B------:R-:W-:Y:S01]  /*7c60*/  @!P0 IMAD.X R7, R0, 0x1, R9.reuse, P4 ;  /* 0x0000000100078824 */ /* 0x100fe200020e0609 */
[----:B------:R-:W-:Y:S01]  /*7c70*/  @!P1 SHF.R.S32.HI R3, RZ, 0x1f, R154 ;  /* 0x0000001fff039819 */ /* 0x000fe2000001149a */
[----:B------:R0:W5:Y:S02]  /*7c80*/  @!P2 LD.E.64 R20, desc[UR40][R34.64] ;  /* 0x000000282214a980 */ /* 0x000164000c101b00 */
[----:B------:R-:W-:Y:S01]  /*7c90*/  @!P0 IMAD.X R15, R4, 0x1, R9, P5 ;  /* 0x00000001040f8824 */ /* 0x000fe200028e0609 */
[----:B------:R-:W-:Y:S01]  /*7ca0*/  CS2R R8, SRZ ;  /* 0x0000000000087805 */ /* 0x000fe2000001ff00 */
[--C-:B------:R-:W-:Y:S01]  /*7cb0*/  @!P1 IMAD.X R33, R0, 0x1, R3.reuse, P3 ;  /* 0x0000000100219824 */ /* 0x100fe200018e0603 */
[----:B------:R0:W5:Y:S01]  /*7cc0*/  @!P2 LD.E.64 R12, desc[UR40][R38.64] ;  /* 0x00000028260ca980 */ /* 0x000162000c101b00 */
[----:B------:R-:W-:-:S03]  /*7cd0*/  @!P1 IMAD.X R31, R4, 0x1, R3, P6 ;  /* 0x00000001041f9824 */ /* 0x000fc600030e0603 */
[----:B------:R0:W5:Y:S04]  /*7ce0*/  @!P1 LD.E.64 R24, desc[UR40][R32.64] ;  /* 0x0000002820189980 */ /* 0x000168000c101b00 */
[----:B------:R0:W5:Y:S04]  /*7cf0*/  @!P1 LD.E.64 R26, desc[UR40][R30.64] ;  /* 0x000000281e1a9980 */ /* 0x000168000c101b00 */
[----:B------:R0:W5:Y:S04]  /*7d00*/  @!P0 LD.E.64 R10, desc[UR40][R6.64] ;  /* 0x00000028060a8980 */ /* 0x000168000c101b00 */
[----:B------:R0:W5:Y:S02]  /*7d10*/  @!P0 LD.E.64 R8, desc[UR40][R14.64] ;  /* 0x000000280e088980 */ /* 0x000164000c101b00 */
.L_x_10771:
[----:B------:R-:W-:Y:S05]  /*7d20*/  BSYNC B1 ;  /* 0x0000000000017941 */ /* 0x000fea0003800000 */
.L_x_10770:
[----:B------:R-:W2:Y:S01]  /*7d30*/  SYNCS.PHASECHK.TRANS64.TRYWAIT P0, [R16+URZ+0x19c00], R5 ;  /* 0x019c0005100075a7 */ /* 0x000ea2000800017f */
[----:B------:R-:W-:Y:S01]  /*7d40*/  IMAD R29, R29, -0xc0, R28 ;  /* 0xffffff401d1d7824 */ /* 0x000fe200078e021c */
[----:B------:R-:W-:Y:S04]  /*7d50*/  BSSY B1, `(.L_x_10772) ;  /* 0x0000004000017945 */ /* 0x000fe80003800000 */
[----:B-1----:R-:W-:-:S04]  /*7d60*/  VIMNMX R0, R29, 0xc0, PT ;  /* 0x000000c01d007848 */ /* 0x002fc80003fe0100 */
[----:B------:R-:W-:Y:S01]  /*7d70*/  ISETP.GE.AND P1, PT, R19, R0, PT ;  /* 0x000000001300720c */ /* 0x000fe20003f26270 */
[----:B--2---:R-:W-:-:S12]  /*7d80*/  @!P0 BRA `(.L_x_10773) ;  /* 0x0000016400188947 */ /* 0x004fd80003800000 */
.L_x_10993:
[----:B------:R-:W-:Y:S05]  /*7d90*/  BSYNC B1 ;  /* 0x0000000000017941 */ /* 0x000fea0003800000 */
.L_x_10772:
[----:B------:R-:W-:Y:S05]  /*7da0*/  @P1 BRA `(.L_x_10774) ;  /* 0x0000003c00301947 */ /* 0x000fea0003800000 */
[----:B---3--:R-:W2:Y:S01]  /*7db0*/  LDL R4, [R1+0x10] ;  /* 0x0000100001047983 */ /* 0x008ea20000100800 */
[----:B------:R-:W3:Y:S03]  /*7dc0*/  LDC R3, c[0x0][0x3f4] ;  /* 0x0000fd00ff037b82 */ /* 0x000ee60000000800 */
[----:B------:R-:W4:Y:S01]  /*7dd0*/  LDL R0, [R1+0x14] ;  /* 0x0000140001007983 */ /* 0x000f220000100800 */
[----:B------:R-:W-:Y:S01]  /*7de0*/  BSSY B1, `(.L_x_10775) ;  /* 0x000007b000017945 */ /* 0x000fe20003800000 */
[-C--:B---3--:R-:W-:Y:S02]  /*7df0*/  ISETP.GE.AND P0, PT, R154, R3.reuse, PT ;  /* 0x000000039a00720c */ /* 0x088fe40003f06270 */
[-C--:B--2---:R-:W-:Y:S02]  /*7e00*/  ISETP.GE.AND P1, PT, R4, R3.reuse, PT ;  /* 0x000000030400720c */ /* 0x084fe40003f26270 */
[----:B----4-:R-:W-:-:S09]  /*7e10*/  ISETP.GE.AND P2, PT, R0, R3, PT ;  /* 0x000000030000720c */ /* 0x010fd20003f46270 */
[----:B------:R-:W-:Y:S05]  /*7e20*/  @P0 BRA `(.L_x_10776) ;  /* 0x0000000400d80947 */ /* 0x000fea0003800000 */
[----:B01----:R-:W0:Y:S01]  /*7e30*/  LDS.128 R4, [R37+0xf000] ;  /* 0x00f0000025047984 */ /* 0x003e220000000c00 */
        /* <DEDUP_REMOVED lines=117> */
.L_x_10776:
[----:B------:R-:W-:Y:S05]  /*8590*/  BSYNC B1 ;  /* 0x0000000000017941 */ /* 0x000fea0003800000 */
.L_x_10775:
        /* <DEDUP_REMOVED lines=124> */
.L_x_10778:
[----:B------:R-:W-:Y:S05]  /*8d60*/  BSYNC B1 ;  /* 0x0000000000017941 */ /* 0x000fea0003800000 */
.L_x_10777:
        /* <DEDUP_REMOVED lines=120> */
.L_x_10768:
        /* <DEDUP_REMOVED lines=32> */
.L_x_10999:
[----:B------:R-:W5:Y:S04]  /*96f0*/  LDL R4, [R1+0x2c] ;  /* 0x00002c0001047983 */ /* 0x000f680000100800 */
[----:B------:R-:W2:Y:S01]  /*9700*/  LDL R9, [R1+0x58] ;  /* 0x0000580001097983 */ /* 0x000ea20000100800 */
[----:B------:R-:W-:Y:S01]  /*9710*/  BSSY B1, `(.L_x_10780) ;  /* 0x000002c000017945 */ /* 0x000fe20003800000 */
[----:B------:R-:W-:Y:S02]  /*9720*/  CS2R R12, SRZ ;  /* 0x00000000000c7805 */ /* 0x000fe4000001ff00 */
[----:B------:R-:W-:Y:S02]  /*9730*/  CS2R R14, SRZ ;  /* 0x00000000000e7805 */ /* 0x000fe4000001ff00 */
[----:B------:R-:W-:-:S02]  /*9740*/  CS2R R6, SRZ ;  /* 0x0000000000067805 */ /* 0x000fc4000001ff00 */
[----:B------:R-:W-:Y:S01]  /*9750*/  CS2R R26, SRZ ;  /* 0x00000000001a7805 */ /* 0x000fe2000001ff00 */
[----:B-----5:R-:W-:Y:S01]  /*9760*/  IMAD R28, R4, R25, RZ ;  /* 0x00000019041c7224 */ /* 0x020fe200078e02ff */
[----:B------:R-:W-:Y:S02]  /*9770*/  CS2R R24, SRZ ;  /* 0x0000000000187805 */ /* 0x000fe4000001ff00 */
[----:B--2---:R-:W-:Y:S02]  /*9780*/  LEA.HI R4, R9, R9, RZ, 0x1 ;  /* 0x0000000909047211 */ /* 0x004fe400078f08ff */
[----:B------:R-:W-:Y:S02]  /*9790*/  ISETP.GE.AND P0, PT, R10, R28, PT ;  /* 0x0000001c0a00720c */ /* 0x000fe40003f06270 */
[----:B------:R-:W-:Y:S02]  /*97a0*/  CS2R R10, SRZ ;  /* 0x00000000000a7805 */ /* 0x000fe4000001ff00 */
[----:B------:R-:W-:-:S02]  /*97b0*/  LOP3.LUT R8, R4, 0xfffffffe, RZ, 0xc0, !PT ;  /* 0xfffffffe04087812 */ /* 0x000fc400078ec0ff */
        /* <DEDUP_REMOVED lines=27> */
[----:B------:R-:W-:Y:S01]  /*9970*/  CS2R R4, SRZ ;  /* 0x0000000000047805 */ /* 0x000fe2000001ff00 */
[----:B------:R0:W5:Y:S02]  /*9980*/  @!P4 LD.E.128 R12, desc[UR40][R30.64] ;  /* 0x000000281e0cc980 */ /* 0x000164000c101d00 */
[--C-:B------:R-:W-:Y:S02]  /*9990*/  @!P5 IMAD.X R33, R0, 0x1, R3.reuse, P2 ;  /* 0x000000010021d824 */ /* 0x100fe400010e0603 */
[----:B------:R-:W-:-:S03]  /*99a0*/  @!P5 IMAD.X R35, R20, 0x1, R3, P3 ;  /* 0x000000011423d824 */ /* 0x000fc600018e0603 */
[----:B------:R0:W5:Y:S04]  /*99b0*/  @!P5 LD.E.128 R8, desc[UR40][R32.64] ;  /* 0x000000282008d980 */ /* 0x000168000c101d00 */
[----:B------:R0:W5:Y:S02]  /*99c0*/  @!P5 LD.E.128 R4, desc[UR40][R34.64] ;  /* 0x000000282204d980 */ /* 0x000164000c101d00 */
.L_x_10781:
[----:B------:R-:W-:Y:S05]  /*99d0*/  BSYNC B1 ;  /* 0x0000000000017941 */ /* 0x000fea0003800000 */
.L_x_10780:
[----:B------:R-:W2:Y:S01]  /*99e0*/  SYNCS.PHASECHK.TRANS64.TRYWAIT P0, [R16+URZ+0x19c00], R41 ;  /* 0x019c0029100075a7 */ /* 0x000ea2000800017f */
[----:B------:R-:W-:Y:S01]  /*99f0*/  IMAD R29, R29, -0xc0, R28 ;  /* 0xffffff401d1d7824 */ /* 0x000fe200078e021c */
[----:B------:R-:W-:Y:S04]  /*9a00*/  BSSY B1, `(.L_x_10782) ;  /* 0x0000004000017945 */ /* 0x000fe80003800000 */
[----:B-1----:R-:W-:-:S04]  /*9a10*/  VIMNMX R0, R29, 0xc0, PT ;  /* 0x000000c01d007848 */ /* 0x002fc80003fe0100 */
[----:B------:R-:W-:Y:S01]  /*9a20*/  ISETP.GE.AND P1, PT, R19, R0, PT ;  /* 0x000000001300720c */ /* 0x000fe20003f26270 */
[----:B--2---:R-:W-:-:S12]  /*9a30*/  @!P0 BRA `(.L_x_10783) ;  /* 0x0000014800708947 */ /* 0x004fd80003800000 */
.L_x_11000:
[----:B------:R-:W-:Y:S05]  /*9a40*/  BSYNC B1 ;  /* 0x0000000000017941 */ /* 0x000fea0003800000 */
.L_x_10782:
[----:B------:R-:W-:Y:S05]  /*9a50*/  @P1 BRA `(.L_x_10774) ;  /* 0x0000002000041947 */ /* 0x000fea0003800000 */
[----:B------:R2:W5:Y:S01]  /*9a60*/  LDL R61, [R1+0x18] ;  /* 0x00001800013d7983 */ /* 0x0005620000100800 */
[----:B------:R-:W0:Y:S01]  /*9a70*/  LDC R3, c[0x0][0x3f4] ;  /* 0x0000fd00ff037b82 */ /* 0x000e220000000800 */
[C---:B------:R-:W-:Y:S01]  /*9a80*/  VIADD R0, R22.reuse, 0x20 ;  /* 0x0000002016007836 */ /* 0x040fe20000000000 */
[----:B------:R-:W-:Y:S01]  /*9a90*/  BSSY B1, `(.L_x_10784) ;  /* 0x00000fe000017945 */ /* 0x000fe20003800000 */
[----:B------:R-:W-:Y:S02]  /*9aa0*/  SHF.R.U32.HI R60, RZ, 0x3, R157 ;  /* 0x00000003ff3c7819 */ /* 0x000fe4000001169d */
[-C--:B0-----:R-:W-:Y:S02]  /*9ab0*/  ISETP.GE.AND P0, PT, R22, R3.reuse, PT ;  /* 0x000000031600720c */ /* 0x081fe40003f06270 */
[----:B------:R-:W-:-:S11]  /*9ac0*/  ISETP.GE.AND P1, PT, R0, R3, PT ;  /* 0x000000030000720c */ /* 0x000fd60003f26270 */
        /* <DEDUP_REMOVED lines=23> */
[----:B------:R-:W-:Y:S02]  /*9c40*/  PRMT R39, R21, 0x7604, R0 ;  /* 0x0000760415277816 */ /* 0x000fe40000000000 */
        /* <DEDUP_REMOVED lines=21> */
[----:B------:R-:W2:Y:S01]  /*9da0*/  LDS.128 R32, [R0+0xf000] ;  /* 0x00f0000000207984 */ /* 0x000ea20000000c00 */
[----:B------:R-:W-:-:S02]  /*9db0*/  PRMT R40, R40, 0x7604, R21 ;  /* 0x0000760428287816 */ /* 0x000fc40000000015 */
[----:B------:R-:W-:Y:S02]  /*9dc0*/  SHF.R.U32.HI R21, RZ, 0x10, R25 ;  /* 0x00000010ff157819 */ /* 0x000fe40000011619 */
[----:B------:R-:W-:Y:S02]  /*9dd0*/  SHF.R.U32.HI R45, RZ, 0x10, R27 ;  /* 0x00000010ff2d7819 */ /* 0x000fe4000001161b */
[----:B-1----:R-:W-:Y:S01]  /*9de0*/  LOP3.LUT R41, R14, 0xff, RZ, 0xc0, !PT ;  /* 0x000000ff0e297812 */ /* 0x002fe200078ec0ff */
        /* <DEDUP_REMOVED lines=16> */
[----:B0-----:R-:W-:-:S02]  /*9ef0*/  F2FP.F16.E4M3.UNPACK_B R26, R28 ;  /* 0x0000001cff1a723e */ /* 0x001fc400020006ff */
[----:B------:R-:W-:Y:S02]  /*9f00*/  F2FP.F16.E4M3.UNPACK_B R39, R28.H1 ;  /* 0x0000001cff27723e */ /* 0x000fe400030006ff */
[----:B--2---:R-:W-:Y:S02]  /*9f10*/  F2FP.F16.E4M3.UNPACK_B R27, R33 ;  /* 0x00000021ff1b723e */ /* 0x004fe400020006ff */
[----:B------:R-:W-:Y:S02]  /*9f20*/  F2FP.F16.E4M3.UNPACK_B R28, R45 ;  /* 0x0000002dff1c723e */ /* 0x000fe400020006ff */
[----:B------:R-:W-:Y:S02]  /*9f30*/  LOP3.LUT R21, R21, 0xff000000, R24, 0xf8, !PT ;  /* 0xff00000015157812 */ /* 0x000fe400078ef818 */
[----:B------:R-:W-:Y:S01]  /*9f40*/  LOP3.LUT R38, R49, 0xff000000, R12, 0xf8, !PT ;  /* 0xff00000031267812 */ /* 0x000fe200078ef80c */
[--C-:B------:R-:W-:Y:S01]  /*9f50*/  HADD2.F32 R49, -RZ, R48.reuse.H0_H0 ;  /* 0x20000030ff317230 */ /* 0x100fe20000004100 */
[----:B------:R-:W-:Y:S01]  /*9f60*/  LOP3.LUT R12, R53, 0xff000000, R14, 0xf8, !PT ;  /* 0xff000000350c7812 */ /* 0x000fe200078ef80e */
[--C-:B------:R-:W-:Y:S01]  /*9f70*/  HADD2.F32 R14, -RZ, R27.reuse.H0_H0 ;  /* 0x2000001bff0e7230 */ /* 0x100fe20000004100 */
[-C--:B------:R-:W-:Y:S01]  /*9f80*/  F2FP.F16.E4M3.UNPACK_B R24, R29.reuse ;  /* 0x0000001dff18723e */ /* 0x080fe200020006ff */
[----:B------:R-:W-:Y:S01]  /*9f90*/  HADD2.F32 R48, -RZ, R48.H1_H1 ;  /* 0x30000030ff307230 */ /* 0x000fe20000004100 */
[----:B------:R-:W-:Y:S01]  /*9fa0*/  F2FP.F16.E4M3.UNPACK_B R40, R29.H1 ;  /* 0x0000001dff28723e */ /* 0x000fe200030006ff */
[----:B------:R-:W-:Y:S01]  /*9fb0*/  HADD2.F32 R29, -RZ, R28.H0_H0 ;  /* 0x2000001cff1d7230 */ /* 0x000fe20000004100 */
[----:B------:R-:W-:Y:S01]  /*9fc0*/  SHF.R.U32.HI R55, RZ, 0x10, R15 ;  /* 0x00000010ff377819 */ /* 0x000fe2000001160f */
[--C-:B------:R-:W-:Y:S01]  /*9fd0*/  HADD2.F32 R25, -RZ, R24.reuse.H0_H0 ;  /* 0x20000018ff197230 */ /* 0x100fe20000004100 */
[-C--:B------:R-:W-:Y:S01]  /*9fe0*/  F2FP.F16.E4M3.UNPACK_B R43, R31.reuse ;  /* 0x0000001fff2b723e */ /* 0x080fe200020006ff */
[----:B------:R-:W-:Y:S01]  /*9ff0*/  HADD2.F32 R27, -RZ, R27.H1_H1 ;  /* 0x3000001bff1b7230 */ /* 0x000fe20000004100 */
[----:B------:R-:W-:Y:S01]  /*a000*/  F2FP.F16.E4M3.UNPACK_B R46, R31.H1 ;  /* 0x0000001fff2e723e */ /* 0x000fe200030006ff */
[C---:B------:R-:W-:Y:S01]  /*a010*/  FMUL.FTZ R50, R14.reuse, R29 ;  /* 0x0000001d0e327220 */ /* 0x040fe20000410000 */
[-C--:B------:R-:W-:Y:S01]  /*a020*/  F2FP.F16.E4M3.UNPACK_B R31, R32.reuse ;  /* 0x00000020ff1f723e */ /* 0x080fe200020006ff */
[----:B------:R-:W-:Y:S01]  /*a030*/  IMAD.U32 R55, R55, 0x10000, RZ ;  /* 0x0001000037377824 */ /* 0x000fe200078e00ff */
[----:B------:R-:W-:Y:S01]  /*a040*/  F2FP.F16.E4M3.UNPACK_B R41, R32.H1 ;  /* 0x00000020ff29723e */ /* 0x000fe200030006ff */
[----:B------:R-:W-:Y:S01]  /*a050*/  FMUL.FTZ R32, R14, R49 ;  /* 0x000000310e207220 */ /* 0x000fe20000410000 */
[----:B------:R-:W-:Y:S01]  /*a060*/  F2FP.F16.E4M3.UNPACK_B R33, R33.H1 ;  /* 0x00000021ff21723e */ /* 0x000fe200030006ff */
[----:B------:R-:W-:Y:S01]  /*a070*/  HADD2.F32 R24, -RZ, R24.H1_H1 ;  /* 0x30000018ff187230 */ /* 0x000fe20000004100 */
[----:B------:R-:W-:Y:S01]  /*a080*/  F2FP.F16.E4M3.UNPACK_B R51, R51.H1 ;  /* 0x00000033ff33723e */ /* 0x000fe200030006ff */
[C---:B------:R-:W-:Y:S01]  /*a090*/  FFMA.FTZ R14, R25.reuse, R29, -R32 ;  /* 0x0000001d190e7223 */ /* 0x040fe20000010820 */
[----:B------:R-:W-:Y:S01]  /*a0a0*/  F2FP.F16.E4M3.UNPACK_B R45, R45.H1 ;  /* 0x0000002dff2d723e */ /* 0x000fe200030006ff */
[----:B------:R-:W-:Y:S01]  /*a0b0*/  FFMA.FTZ R25, R25, R49, R50 ;  /* 0x0000003119197223 */ /* 0x000fe20000010032 */
[----:B------:R-:W-:Y:S01]  /*a0c0*/  HADD2.F32 R32, -RZ, R28.H1_H1 ;  /* 0x3000001cff207230 */ /* 0x000fe20000004100 */
[----:B------:R-:W-:Y:S01]  /*a0d0*/  LOP3.LUT R55, R44, 0xff0000, R55, 0xf8, !PT ;  /* 0x00ff00002c377812 */ /* 0x000fe200078ef837 */
[----:B------:R-:W-:Y:S01]  /*a0e0*/  HADD2.F32 R49, -RZ, R51.H0_H0 ;  /* 0x20000033ff317230 */ /* 0x000fe20000004100 */
[-C--:B------:R-:W-:Y:S01]  /*a0f0*/  F2FP.F16.E4M3.UNPACK_B R44, R35.reuse ;  /* 0x00000023ff2c723e */ /* 0x080fe200020006ff */
[----:B------:R-:W-:Y:S01]  /*a100*/  HADD2.F32 R28, -RZ, R33.H0_H0 ;  /* 0x20000021ff1c7230 */ /* 0x000fe20000004100 */
[----:B------:R-:W-:Y:S01]  /*a110*/  F2FP.F16.E4M3.UNPACK_B R47, R35.H1 ;  /* 0x00000023ff2f723e */ /* 0x000fe200030006ff */
[----:B------:R-:W-:Y:S01]  /*a120*/  HADD2.F32 R35, -RZ, R45.H0_H0 ;  /* 0x2000002dff237230 */ /* 0x000fe20000004100 */
[----:B------:R-:W-:Y:S01]  /*a130*/  LOP3.LUT R55, R55, 0xff000000, R15, 0xf8, !PT ;  /* 0xff00000037377812 */ /* 0x000fe200078ef80f */
[----:B------:R-:W-:-:S02]  /*a140*/  HADD2.F32 R29, -RZ, R40.H0_H0 ;  /* 0x20000028ff1d7230 */ /* 0x000fc40000004100 */
[C---:B------:R-:W-:Y:S01]  /*a150*/  FMUL.FTZ R50, R28.reuse, R49 ;  /* 0x000000311c327220 */ /* 0x040fe20000410000 */
[C---:B------:R-:W-:Y:S01]  /*a160*/  FMUL.FTZ R53, R27.reuse, R48 ;  /* 0x000000301b357220 */ /* 0x040fe20000410000 */
[-C--:B------:R-:W-:Y:S01]  /*a170*/  FMUL.FTZ R57, R27, R32.reuse ;  /* 0x000000201b397220 */ /* 0x080fe20000410000 */
[-C--:B------:R-:W-:Y:S01]  /*a180*/  FMUL.FTZ R52, R28, R35.reuse ;  /* 0x000000231c347220 */ /* 0x080fe20000410000 */
[C---:B------:R-:W-:Y:S01]  /*a190*/  FFMA.FTZ R28, R29.reuse, R35, -R50 ;  /* 0x000000231d1c7223 */ /* 0x040fe20000010832 */
[----:B------:R-:W-:Y:S01]  /*a1a0*/  F2FP.F16.E4M3.UNPACK_B R50, R55 ;  /* 0x00000037ff32723e */ /* 0x000fe200020006ff */
[C---:B------:R-:W-:Y:S01]  /*a1b0*/  FFMA.FTZ R27, R24.reuse, R32, -R53 ;  /* 0x00000020181b7223 */ /* 0x040fe20000010835 */
[----:B------:R-:W-:Y:S01]  /*a1c0*/  FFMA.FTZ R24, R24, R48, R57 ;  /* 0x0000003018187223 */ /* 0x000fe20000010039 */
[----:B------:R-:W-:Y:S01]  /*a1d0*/  F2FP.F16.E4M3.UNPACK_B R48, R42 ;  /* 0x0000002aff30723e */ /* 0x000fe200020006ff */
[----:B------:R-:W-:Y:S01]  /*a1e0*/  FFMA.FTZ R29, R29, R49, R52 ;  /* 0x000000311d1d7223 */ /* 0x000fe20000010034 */
[----:B------:R-:W-:Y:S01]  /*a1f0*/  HADD2.F32 R52, -RZ, R50.H0_H0 ;  /* 0x20000032ff347230 */ /* 0x000fe20000004100 */
[----:B------:R-:W-:Y:S01]  /*a200*/  F2FP.F16.E4M3.UNPACK_B R55, R55.H1 ;  /* 0x00000037ff37723e */ /* 0x000fe200030006ff */
[----:B------:R-:W-:Y:S01]  /*a210*/  HADD2.F32 R35, -RZ, R44.H0_H0 ;  /* 0x2000002cff237230 */ /* 0x000fe20000004100 */
[-C--:B------:R-:W-:Y:S01]  /*a220*/  F2FP.F16.E4M3.UNPACK_B R15, R34.reuse ;  /* 0x00000022ff0f723e */ /* 0x080fe200020006ff */
[----:B------:R-:W-:Y:S01]  /*a230*/  HADD2.F32 R51, -RZ, R51.H1_H1 ;  /* 0x30000033ff337230 */ /* 0x000fe20000004100 */
[----:B------:R-:W-:Y:S01]  /*a240*/  F2FP.F16.E4M3.UNPACK_B R34, R34.H1 ;  /* 0x00000022ff22723e */ /* 0x000fe200030006ff */
[----:B------:R-:W-:-:S02]  /*a250*/  HADD2.F32 R33, -RZ, R33.H1_H1 ;  /* 0x30000021ff217230 */ /* 0x000fc40000004100 */
[----:B------:R-:W-:Y:S01]  /*a260*/  FMUL.FTZ R57, R35, R52 ;  /* 0x0000003423397220 */ /* 0x000fe20000410000 */
[----:B------:R-:W-:Y:S01]  /*a270*/  HADD2.F32 R45, -RZ, R45.H1_H1 ;  /* 0x3000002dff2d7230 */ /* 0x000fe20000004100 */
[----:B------:R-:W-:Y:S01]  /*a280*/  F2FP.F16.E4M3.UNPACK_B R13, R30 ;  /* 0x0000001eff0d723e */ /* 0x000fe200020006ff */
[----:B------:R-:W-:Y:S02]  /*a290*/  HADD2.F32 R49, -RZ, R48.H0_H0 ;  /* 0x20000030ff317230 */ /* 0x000fe40000004100 */
[C---:B------:R-:W-:Y:S01]  /*a2a0*/  FMUL.FTZ R53, R33.reuse, R51 ;  /* 0x0000003321357220 */ /* 0x040fe20000410000 */
[----:B------:R-:W-:Y:S02]  /*a2b0*/  HADD2.F32 R32, -RZ, R43.H0_H0 ;  /* 0x2000002bff207230 */ /* 0x000fe40000004100 */
[----:B------:R-:W-:Y:S01]  /*a2c0*/  FMUL.FTZ R54, R33, R45 ;  /* 0x0000002d21367220 */ /* 0x000fe20000410000 */
[----:B------:R-:W-:Y:S02]  /*a2d0*/  HADD2.F32 R40, -RZ, R40.H1_H1 ;  /* 0x30000028ff287230 */ /* 0x000fe40000004100 */
[----:B------:R-:W-:Y:S01]  /*a2e0*/  FMUL.FTZ R59, R35, R49 ;  /* 0x00000031233b7220 */ /* 0x000fe20000410000 */
[----:B------:R-:W-:-:S02]  /*a2f0*/  HADD2.F32 R44, -RZ, R44.H1_H1 ;  /* 0x3000002cff2c7230 */ /* 0x000fc40000004100 */
[----:B------:R-:W-:Y:S01]  /*a300*/  FFMA.FTZ R35, R32, R49, -R57 ;  /* 0x0000003120237223 */ /* 0x000fe20000010839 */
[----:B------:R-:W-:Y:S02]  /*a310*/  HADD2.F32 R49, -RZ, R48.H1_H1 ;  /* 0x30000030ff317230 */ /* 0x000fe40000004100 */
[C---:B------:R-:W-:Y:S01]  /*a320*/  FFMA.FTZ R33, R40.reuse, R45, -R53 ;  /* 0x0000002d28217223 */ /* 0x040fe20000010835 */
        /* <DEDUP_REMOVED lines=24> */
[----:B------:R-:W-:Y:S02]  /*a4b0*/  HADD2.F32 R54, -RZ, R53.H0_H0 ;  /* 0x20000035ff367230 */ /* 0x000fe40000004100 */
        /* <DEDUP_REMOVED lines=13> */
[C---:B------:R-:W-:Y:S01]  /*a590*/  FFMA.FTZ R47, R46.reuse, R51, -R59 ;  /* 0x000000332e2f7223 */ /* 0x040fe2000001083b */
[----:B------:R-:W-:Y:S02]  /*a5a0*/  HADD2.F32 R39, -RZ, R39.H1_H1 ;  /* 0x30000027ff277230 */ /* 0x000fe40000004100 */
[----:B------:R-:W-:Y:S01]  /*a5b0*/  FFMA.FTZ R46, R46, R55, R56 ;  /* 0x000000372e2e7223 */ /* 0x000fe20000010038 */
[----:B------:R-:W-:Y:S01]  /*a5c0*/  FMUL.FTZ R38, R41, R52 ;  /* 0x0000003429267220 */ /* 0x000fe20000410000 */
[----:B------:R-:W-:Y:S01]  /*a5d0*/  FFMA.FTZ R49, R49, R54, R57 ;  /* 0x0000003631317223 */ /* 0x000fe20000010039 */
        /* <DEDUP_REMOVED lines=18> */
[----:B------:R-:W-:Y:S01]  /*a700*/  F2FP.F16.E4M3.UNPACK_B R41, R20.H1 ;  /* 0x00000014ff29723e */ /* 0x000fe200030006ff */
[-C--:B------:R-:W-:Y:S01]  /*a710*/  FMUL.FTZ R50, R50, R51.reuse ;  /* 0x0000003332327220 */ /* 0x080fe20000410000 */
[----:B------:R-:W-:Y:S01]  /*a720*/  FFMA.FTZ R58, R39, R54, R58 ;  /* 0x00000036273a7223 */ /* 0x000fe2000001003a */
[----:B------:R-:W-:Y:S01]  /*a730*/  FFMA.FTZ R54, R26, R51, -R55 ;  /* 0x000000331a367223 */ /* 0x000fe20000010837 */
[----:B------:R-:W-:-:S02]  /*a740*/  HADD2.F32 R51, -RZ, R52.H0_H0 ;  /* 0x20000034ff337230 */ /* 0x000fc40000004100 */
[----:B------:R-:W-:Y:S01]  /*a750*/  FFMA.FTZ R55, R26, R53, R50 ;  /* 0x000000351a377223 */ /* 0x000fe20000010032 */
[----:B------:R-:W-:Y:S01]  /*a760*/  HADD2.F32 R39, -RZ, R34.H0_H0 ;  /* 0x20000022ff277230 */ /* 0x000fe20000004100 */
[----:B------:R-:W-:Y:S01]  /*a770*/  F2FP.F16.E4M3.UNPACK_B R20, R20 ;  /* 0x00000014ff14723e */ /* 0x000fe200020006ff */
[--C-:B------:R-:W-:Y:S01]  /*a780*/  HADD2.F32 R50, -RZ, R41.reuse.H0_H0 ;  /* 0x20000029ff327230 */ /* 0x100fe20000004100 */
        /* <DEDUP_REMOVED lines=11> */
[----:B------:R-:W-:Y:S01]  /*a840*/  F2FP.SATFINITE.E4M3.F32.PACK_AB_MERGE_C R25, R24, R25, R29 ;  /* 0x000000191819723e */ /* 0x000fe2000480701d */
[C---:B------:R-:W-:Y:S01]  /*a850*/  FFMA.FTZ R57, R26.reuse, R50, -R57 ;  /* 0x000000321a397223 */ /* 0x040fe20000010839 */
[----:B------:R-:W-:Y:S01]  /*a860*/  FFMA.FTZ R50, R26, R51, R39 ;  /* 0x000000331a327223 */ /* 0x000fe20000010027 */
[--C-:B------:R-:W-:Y:S02]  /*a870*/  HADD2.F32 R39, -RZ, R20.reuse.H0_H0 ;  /* 0x20000014ff277230 */ /* 0x100fe40000004100 */
[----:B------:R-:W-:Y:S01]  /*a880*/  FFMA.FTZ R52, R30, R41, -R59 ;  /* 0x000000291e347223 */ /* 0x000fe2000001083b */
[----:B------:R-:W-:-:S02]  /*a890*/  HADD2.F32 R26, -RZ, R20.H1_H1 ;  /* 0x30000014ff1a7230 */ /* 0x000fc40000004100 */
[----:B------:R-:W-:Y:S01]  /*a8a0*/  FFMA.FTZ R53, R30, R53, R34 ;  /* 0x000000351e357223 */ /* 0x000fe20000010022 */
[--C-:B------:R-:W-:Y:S01]  /*a8b0*/  HADD2.F32 R20, -RZ, R15.reuse.H0_H0 ;  /* 0x2000000fff147230 */ /* 0x100fe20000004100 */
[----:B------:R-:W-:Y:S01]  /*a8c0*/  F2FP.SATFINITE.E4M3.F32.PACK_AB_MERGE_C R24, R55, R58, R38 ;  /* 0x0000003a3718723e */ /* 0x000fe20004807026 */
[--C-:B------:R-:W-:Y:S01]  /*a8d0*/  HADD2.F32 R41, -RZ, R12.reuse.H0_H0 ;  /* 0x2000000cff297230 */ /* 0x100fe20000004100 */
[----:B------:R-:W-:Y:S01]  /*a8e0*/  F2FP.SATFINITE.E4M3.F32.PACK_AB_MERGE_C R52, R52, R57, RZ ;  /* 0x000000393434723e */ /* 0x000fe200048070ff */
        /* <DEDUP_REMOVED lines=24> */
.L_x_10785:
[----:B------:R-:W-:Y:S05]  /*aa70*/  BSYNC B1 ;  /* 0x0000000000017941 */ /* 0x000fea0003800000 */
.L_x_10784:
[----:B------:R-:W-:Y:S05]  /*aa80*/  @P1 BRA `(.L_x_10774) ;  /* 0x0000000c00f81947 */ /* 0x000fea0003800000 */
[----:B0----5:R-:W2:Y:S04]  /*aa90*/  LDL R24, [R1+0x78] ;  /* 0x0000780001187983 */ /* 0x021ea80000100800 */
[----:B------:R-:W2:Y:S01]  /*aaa0*/  LDL R51, [R1+0x88] ;  /* 0x0000880001337983 */ /* 0x000ea20000100800 */
[----:B------:R-:W-:Y:S02]  /*aab0*/  SHF.R.U32.HI R0, RZ, 0x8, R8 ;  /* 0x00000008ff007819 */ /* 0x000fe40000011608 */
[----:B------:R-:W-:Y:S02]  /*aac0*/  LOP3.LUT R13, R8, 0xff, RZ, 0xc0, !PT ;  /* 0x000000ff080d7812 */ /* 0x000fe400078ec0ff */
[----:B------:R-:W-:Y:S02]  /*aad0*/  LOP3.LUT R0, R0, 0xff, RZ, 0xc0, !PT ;  /* 0x000000ff00007812 */ /* 0x000fe400078ec0ff */
[----:B----4-:R-:W-:-:S02]  /*aae0*/  SHF.R.U32.HI R21, RZ, 0x8, R9 ;  /* 0x00000008ff157819 */ /* 0x010fc40000011609 */
[----:B---3--:R-:W-:Y:S02]  /*aaf0*/  SHF.R.U32.HI R20, RZ, 0x8, R4 ;  /* 0x00000008ff147819 */ /* 0x008fe40000011604 */
        /* <DEDUP_REMOVED lines=22> */
[----:B--2---:R-:W-:-:S02]  /*ac60*/  LEA.HI R3, R3, R24, RZ, 0x1c ;  /* 0x0000001803037211 */ /* 0x004fc400078fe0ff */
[----:B------:R-:W-:Y:S02]  /*ac70*/  SHF.R.U32.HI R24, RZ, 0x8, R5 ;  /* 0x00000008ff187819 */ /* 0x000fe40000011605 */
[C---:B------:R-:W-:Y:S01]  /*ac80*/  LEA.HI R0, R3.reuse, R3, RZ, 0x1 ;  /* 0x0000000303007211 */ /* 0x040fe200078f08ff */
[----:B------:R-:W-:Y:S01]  /*ac90*/  IMAD.SHL.U32 R20, R3, 0x10, RZ ;  /* 0x0000001003147824 */ /* 0x000fe200078e00ff */
[----:B------:R-:W-:Y:S01]  /*aca0*/  LOP3.LUT R24, R24, 0xff, RZ, 0xc0, !PT ;  /* 0x000000ff18187812 */ /* 0x000fe200078ec0ff */
[----:B------:R-:W0:Y:S01]  /*acb0*/  LDS.128 R12, [R51+0xf000] ;  /* 0x00f00000330c7984 */ /* 0x000e220000000c00 */
        /* <DEDUP_REMOVED lines=8> */
[----:B-1----:R-:W-:Y:S01]  /*ad40*/  PRMT R41, R20, 0x7604, R29 ;  /* 0x0000760414297816 */ /* 0x002fe2000000001d */
[----:B------:R-:W1:Y:S01]  /*ad50*/  LDS.128 R24, [R0+0xf000] ;  /* 0x00f0000000187984 */ /* 0x000e620000000c00 */
[----:B------:R-:W-:Y:S02]  /*ad60*/  SHF.R.U32.HI R20, RZ, 0x10, R9 ;  /* 0x00000010ff147819 */ /* 0x000fe40000011609 */
[----:B------:R-:W-:-:S02]  /*ad70*/  SHF.R.U32.HI R29, RZ, 0x10, R10 ;  /* 0x00000010ff1d7819 */ /* 0x000fc4000001160a */
[----:B------:R-:W-:Y:S02]  /*ad80*/  LOP3.LUT R3, R3, 0xff, RZ, 0xc0, !PT ;  /* 0x000000ff03037812 */ /* 0x000fe400078ec0ff */
[----:B------:R-:W-:Y:S02]  /*ad90*/  LOP3.LUT R20, R20, 0xff, RZ, 0xc0, !PT ;  /* 0x000000ff14147812 */ /* 0x000fe400078ec0ff */
[----:B------:R-:W-:Y:S02]  /*ada0*/  LOP3.LUT R29, R29, 0xff, RZ, 0xc0, !PT ;  /* 0x000000ff1d1d7812 */ /* 0x000fe400078ec0ff */
[----:B------:R-:W-:Y:S02]  /*adb0*/  PRMT R3, R3, 0x7054, R28 ;  /* 0x0000705403037816 */ /* 0x000fe4000000001c */
[----:B------:R-:W-:Y:S02]  /*adc0*/  SHF.R.U32.HI R28, RZ, 0x10, R5 ;  /* 0x00000010ff1c7819 */ /* 0x000fe40000011605 */
[----:B------:R-:W-:-:S02]  /*add0*/  SHF.R.U32.HI R31, RZ, 0x10, R11 ;  /* 0x00000010ff1f7819 */ /* 0x000fc4000001160b */
        /* <DEDUP_REMOVED lines=10> */
[----:B------:R-:W-:Y:S02]  /*ae80*/  PRMT R35, R20, 0x7054, R33 ;  /* 0x0000705414237816 */ /* 0x000fe40000000021 */
        /* <DEDUP_REMOVED lines=8> */
[-C--:B0-----:R-:W-:Y:S02]  /*af10*/  F2FP.F16.E4M3.UNPACK_B R10, R12.reuse ;  /* 0x0000000cff0a723e */ /* 0x081fe400020006ff */
[----:B------:R-:W-:Y:S02]  /*af20*/  F2FP.F16.E4M3.UNPACK_B R28, R12.H1 ;  /* 0x0000000cff1c723e */ /* 0x000fe400030006ff */
[----:B------:R-:W-:Y:S02]  /*af30*/  F2FP.F16.E4M3.UNPACK_B R39, R38 ;  /* 0x00000026ff27723e */ /* 0x000fe400020006ff */
[----:B-1----:R-:W-:Y:S02]  /*af40*/  F2FP.F16.E4M3.UNPACK_B R12, R25 ;  /* 0x00000019ff0c723e */ /* 0x002fe400020006ff */
[-C--:B------:R-:W-:Y:S01]  /*af50*/  F2FP.F16.E4M3.UNPACK_B R20, R13.reuse ;  /* 0x0000000dff14723e */ /* 0x080fe200020006ff */
[--C-:B------:R-:W-:Y:S01]  /*af60*/  HADD2.F32 R40, -RZ, R39.reuse.H0_H0 ;  /* 0x20000027ff287230 */ /* 0x100fe20000004100 */
[----:B------:R-:W-:Y:S01]  /*af70*/  F2FP.F16.E4M3.UNPACK_B R29, R13.H1 ;  /* 0x0000000dff1d723e */ /* 0x000fe200030006ff */
[----:B------:R-:W-:Y:S01]  /*af80*/  HADD2.F32 R6, -RZ, R12.H0_H0 ;  /* 0x2000000cff067230 */ /* 0x000fe20000004100 */
[----:B------:R-:W-:Y:S01]  /*af90*/  SHF.R.U32.HI R32, RZ, 0x10, R7 ;  /* 0x00000010ff207819 */ /* 0x000fe20000011607 */
[----:B------:R-:W-:Y:S01]  /*afa0*/  HADD2.F32 R9, -RZ, R20.H0_H0 ;  /* 0x20000014ff097230 */ /* 0x000fe20000004100 */
[----:B------:R-:W-:Y:S01]  /*afb0*/  F2FP.F16.E4M3.UNPACK_B R13, R33 ;  /* 0x00000021ff0d723e */ /* 0x000fe200020006ff */
[----:B------:R-:W-:Y:S01]  /*afc0*/  HADD2.F32 R39, -RZ, R39.H1_H1 ;  /* 0x30000027ff277230 */ /* 0x000fe20000004100 */
[----:B------:R-:W-:Y:S01]  /*afd0*/  LOP3.LUT R32, R32, 0xff, RZ, 0xc0, !PT ;  /* 0x000000ff20207812 */ /* 0x000fe200078ec0ff */
[----:B------:R-:W-:Y:S01]  /*afe0*/  HADD2.F32 R12, -RZ, R12.H1_H1 ;  /* 0x3000000cff0c7230 */ /* 0x000fe20000004100 */
[-C--:B------:R-:W-:Y:S01]  /*aff0*/  F2FP.F16.E4M3.UNPACK_B R30, R15.reuse ;  /* 0x0000000fff1e723e */ /* 0x080fe200020006ff */
[----:B------:R-:W-:Y:S01]  /*b000*/  HADD2.F32 R20, -RZ, R20.H1_H1 ;  /* 0x30000014ff147230 */ /* 0x000fe20000004100 */
[----:B------:R-:W-:Y:S01]  /*b010*/  F2FP.F16.E4M3.UNPACK_B R35, R15.H1 ;  /* 0x0000000fff23723e */ /* 0x000fe200030006ff */
[----:B------:R-:W-:Y:S01]  /*b020*/  HADD2.F32 R15, -RZ, R13.H0_H0 ;  /* 0x2000000dff0f7230 */ /* 0x000fe20000004100 */
[-C--:B------:R-:W-:Y:S01]  /*b030*/  F2FP.F16.E4M3.UNPACK_B R21, R24.reuse ;  /* 0x00000018ff15723e */ /* 0x080fe200020006ff */
[----:B------:R-:W-:Y:S01]  /*b040*/  FMUL.FTZ R43, R12, R39 ;  /* 0x000000270c2b7220 */ /* 0x000fe20000410000 */
[----:B------:R-:W-:Y:S01]  /*b050*/  F2FP.F16.E4M3.UNPACK_B R31, R24.H1 ;  /* 0x00000018ff1f723e */ /* 0x000fe200030006ff */
[----:B------:R-:W-:Y:S01]  /*b060*/  FMUL.FTZ R24, R6, R40 ;  /* 0x0000002806187220 */ /* 0x000fe20000410000 */
[----:B------:R-:W-:-:S02]  /*b070*/  PRMT R41, R32, 0x7054, R41 ;  /* 0x0000705420297816 */ /* 0x000fc40000000029 */
[-C--:B------:R-:W-:Y:S02]  /*b080*/  F2FP.F16.E4M3.UNPACK_B R32, R27.reuse ;  /* 0x0000001bff20723e */ /* 0x080fe400020006ff */
[----:B------:R-:W-:Y:S01]  /*b090*/  F2FP.F16.E4M3.UNPACK_B R37, R27.H1 ;  /* 0x0000001bff25723e */ /* 0x000fe200030006ff */
[-C--:B------:R-:W-:Y:S01]  /*b0a0*/  FMUL.FTZ R27, R6, R15.reuse ;  /* 0x0000000f061b7220 */ /* 0x080fe20000410000 */
[C---:B------:R-:W-:Y:S01]  /*b0b0*/  FFMA.FTZ R6, R9.reuse, R15, -R24 ;  /* 0x0000000f09067223 */ /* 0x040fe20000010818 */
[----:B------:R-:W-:Y:S01]  /*b0c0*/  F2FP.F16.E4M3.UNPACK_B R25, R25.H1 ;  /* 0x00000019ff19723e */ /* 0x000fe200030006ff */
[----:B------:R-:W-:Y:S01]  /*b0d0*/  HADD2.F32 R15, -RZ, R13.H1_H1 ;  /* 0x3000000dff0f7230 */ /* 0x000fe20000004100 */
[----:B------:R-:W-:Y:S01]  /*b0e0*/  F2FP.F16.E4M3.UNPACK_B R38, R38.H1 ;  /* 0x00000026ff26723e */ /* 0x000fe200030006ff */
[----:B------:R-:W-:Y:S01]  /*b0f0*/  FFMA.FTZ R9, R9, R40, R27 ;  /* 0x0000002809097223 */ /* 0x000fe2000001001b */
[----:B------:R-:W-:Y:S01]  /*b100*/  F2FP.F16.E4M3.UNPACK_B R33, R33.H1 ;  /* 0x00000021ff21723e */ /* 0x000fe200030006ff */
[----:B------:R-:W-:-:S02]  /*b110*/  HADD2.F32 R13, -RZ, R25.H0_H0 ;  /* 0x20000019ff0d7230 */ /* 0x000fc40000004100 */
[----:B------:R-:W-:Y:S01]  /*b120*/  FMUL.FTZ R12, R12, R15 ;  /* 0x0000000f0c0c7220 */ /* 0x000fe20000410000 */
[--C-:B------:R-:W-:Y:S01]  /*b130*/  HADD2.F32 R40, -RZ, R38.reuse.H0_H0 ;  /* 0x20000026ff287230 */ /* 0x100fe20000004100 */
[----:B------:R-:W-:Y:S01]  /*b140*/  LOP3.LUT R41, R41, 0xff000000, R7, 0xf8, !PT ;  /* 0xff00000029297812 */ /* 0x000fe200078ef807 */
[----:B------:R-:W-:Y:S02]  /*b150*/  HADD2.F32 R27, -RZ, R33.H0_H0 ;  /* 0x20000021ff1b7230 */ /* 0x000fe40000004100 */
[----:B------:R-:W-:Y:S01]  /*b160*/  FFMA.FTZ R12, R20, R39, R12 ;  /* 0x00000027140c7223 */ /* 0x000fe2000001000c */
[----:B------:R-:W-:Y:S02]  /*b170*/  HADD2.F32 R24, -RZ, R29.H0_H0 ;  /* 0x2000001dff187230 */ /* 0x000fe40000004100 */
[----:B------:R-:W-:Y:S01]  /*b180*/  FMUL.FTZ R45, R13, R40 ;  /* 0x000000280d2d7220 */ /* 0x000fe20000410000 */
[----:B------:R-:W-:Y:S01]  /*b190*/  F2FP.F16.E4M3.UNPACK_B R42, R41 ;  /* 0x00000029ff2a723e */ /* 0x000fe200020006ff */
[----:B------:R-:W-:-:S02]  /*b1a0*/  HADD2.F32 R39, -RZ, R38.H1_H1 ;  /* 0x30000026ff277230 */ /* 0x000fc40000004100 */
[----:B------:R-:W-:Y:S01]  /*b1b0*/  FMUL.FTZ R47, R13, R27 ;  /* 0x0000001b0d2f7220 */ /* 0x000fe20000410000 */
[----:B------:R-:W-:Y:S01]  /*b1c0*/  F2FP.F16.E4M3.UNPACK_B R38, R34 ;  /* 0x00000022ff26723e */ /* 0x000fe200020006ff */
[----:B------:R-:W-:Y:S01]  /*b1d0*/  FFMA.FTZ R13, R20, R15, -R43 ;  /* 0x0000000f140d7223 */ /* 0x000fe2000001082b */
[C---:B------:R-:W-:Y:S01]  /*b1e0*/  FFMA.FTZ R15, R24.reuse, R27, -R45 ;  /* 0x0000001b180f7223 */ /* 0x040fe2000001082d */
[----:B------:R-:W-:Y:S01]  /*b1f0*/  FFMA.FTZ R20, R24, R40, R47 ;  /* 0x0000002818147223 */ /* 0x000fe2000001002f */
[----:B------:R-:W-:Y:S01]  /*b200*/  HADD2.F32 R44, -RZ, R42.H0_H0 ;  /* 0x2000002aff2c7230 */ /* 0x000fe20000004100 */
[-C--:B------:R-:W-:Y:S01]  /*b210*/  F2FP.F16.E4M3.UNPACK_B R7, R26.reuse ;  /* 0x0000001aff07723e */ /* 0x080fe200020006ff */
        /* <DEDUP_REMOVED lines=16> */
[----:B------:R-:W-:Y:S01]  /*b320*/  F2FP.F16.E4M3.UNPACK_B R44, R41.H1 ;  /* 0x00000029ff2c723e */ /* 0x000fe200030006ff */
[----:B------:R-:W-:Y:S01]  /*b330*/  FFMA.FTZ R29, R29, R39, R48 ;  /* 0x000000271d1d7223 */ /* 0x000fe20000010030 */
        /* <DEDUP_REMOVED lines=19> */
[----:B------:R-:W-:Y:S01]  /*b470*/  HADD2.F32 R45, -RZ, R44.H1_H1 ;  /* 0x3000002cff2d7230 */ /* 0x000fe20000004100 */
[----:B------:R-:W-:Y:S01]  /*b480*/  F2FP.F16.E4M3.UNPACK_B R40, R8.H1 ;  /* 0x00000008ff28723e */ /* 0x000fe200030006ff */
[----:B------:R-:W-:Y:S02]  /*b490*/  HADD2.F32 R38, -RZ, R37.H1_H1 ;  /* 0x30000025ff267230 */ /* 0x000fe40000004100 */
[----:B------:R-:W-:Y:S01]  /*b4a0*/  FFMA.FTZ R34, R34, R42, R47 ;  /* 0x0000002a22227223 */ /* 0x000fe2000001002f */
[----:B------:R-:W-:Y:S01]  /*b4b0*/  HADD2.F32 R35, -RZ, R35.H1_H1 ;  /* 0x30000023ff237230 */ /* 0x000fe20000004100 */
[----:B------:R-:W-:Y:S01]  /*b4c0*/  F2FP.SATFINITE.E4M3.F32.PACK_AB_MERGE_C R9, R12, R9, R20 ;  /* 0x000000090c09723e */ /* 0x000fe20004807014 */
[----:B------:R-:W-:Y:S02]  /*b4d0*/  HADD2.F32 R44, -RZ, R43.H0_H0 ;  /* 0x2000002bff2c7230 */ /* 0x000fe40000004100 */
[----:B------:R-:W-:Y:S01]  /*b4e0*/  FMUL.FTZ R48, R38, R45 ;  /* 0x0000002d26307220 */ /* 0x000fe20000410000 */
[----:B------:R-:W-:-:S02]  /*b4f0*/  HADD2.F32 R37, -RZ, R31.H0_H0 ;  /* 0x2000001fff257230 */ /* 0x000fc40000004100 */
[-C--:B------:R-:W-:Y:S01]  /*b500*/  FMUL.FTZ R50, R38, R41.reuse ;  /* 0x0000002926327220 */ /* 0x080fe20000410000 */
[----:B------:R-:W-:Y:S02]  /*b510*/  HADD2.F32 R42, -RZ, R40.H0_H0 ;  /* 0x20000028ff2a7230 */ /* 0x000fe40000004100 */
[----:B------:R-:W-:Y:S01]  /*b520*/  FFMA.FTZ R38, R35, R41, -R48 ;  /* 0x0000002923267223 */ /* 0x000fe20000010830 */
[----:B------:R-:W-:Y:S02]  /*b530*/  HADD2.F32 R39, -RZ, R28.H0_H0 ;  /* 0x2000001cff277230 */ /* 0x000fe40000004100 */
[C---:B------:R-:W-:Y:S01]  /*b540*/  FMUL.FTZ R46, R37.reuse, R44 ;  /* 0x0000002c252e7220 */ /* 0x040fe20000410000 */
[----:B------:R-:W-:Y:S02]  /*b550*/  HADD2.F32 R43, -RZ, R43.H1_H1 ;  /* 0x3000002bff2b7230 */ /* 0x000fe40000004100 */
[----:B------:R-:W-:Y:S01]  /*b560*/  FMUL.FTZ R47, R37, R42 ;  /* 0x0000002a252f7220 */ /* 0x000fe20000410000 */
[----:B------:R-:W-:-:S02]  /*b570*/  HADD2.F32 R31, -RZ, R31.H1_H1 ;  /* 0x3000001fff1f7230 */ /* 0x000fc40000004100 */
[----:B------:R-:W-:Y:S01]  /*b580*/  FFMA.FTZ R37, R39, R42, -R46 ;  /* 0x0000002a27257223 */ /* 0x000fe2000001082e */
[----:B------:R-:W-:Y:S02]  /*b590*/  HADD2.F32 R41, -RZ, R40.H1_H1 ;  /* 0x30000028ff297230 */ /* 0x000fe40000004100 */
[----:B------:R-:W-:Y:S01]  /*b5a0*/  FFMA.FTZ R35, R35, R45, R50 ;  /* 0x0000002d23237223 */ /* 0x000fe20000010032 */
        /* <DEDUP_REMOVED lines=36> */
[C---:B------:R-:W-:Y:S01]  /*b7f0*/  FFMA.FTZ R31, R8.reuse, R31, R11 ;  /* 0x0000001f081f7223 */ /* 0x040fe2000001000b */
[----:B------:R-:W-:Y:S01]  /*b800*/  HADD2.F32 R14, -RZ, R14.H1_H1 ;  /* 0x3000000eff0e7230 */ /* 0x000fe20000004100 */
[----:B------:R-:W-:Y:S01]  /*b810*/  F2FP.F16.E4M3.UNPACK_B R11, R4 ;  /* 0x00000004ff0b723e */ /* 0x000fe200020006ff */
[----:B------:R-:W-:Y:S01]  /*b820*/  FFMA.FTZ R47, R8, R10, -R47 ;  /* 0x0000000a082f7223 */ /* 0x000fe2000001082f */
        /* <DEDUP_REMOVED lines=36> */
.L_x_10774:
[----:B------:R-:W-:Y:S05]  /*ba70*/  BSYNC B0 ;  /* 0x0000000000007941 */ /* 0x000fea0003800000 */
.L_x_10767:
        /* <DEDUP_REMOVED lines=8> */
.L_x_10764:
[----:B------:R-:W-:-:S13]  /*bb00*/  ISETP.NE.AND P1, PT, R153, 0x3, PT ;  /* 0x000000039900780c */ /* 0x000fda0003f25270 */
[----:B------:R-:W-:Y:S05]  /*bb10*/  @!P1 BRA `(.L_x_10786) ;  /* 0x0000000000049947 */ /* 0x000fea0003800000 */
[----:B------:R-:W-:Y:S01]  /*bb20*/  BPT.TRAP 0x1 ;  /* 0x000000040000795c */ /* 0x000fe20000300000 */
.L_x_10786:
[----:B--2--5:R-:W-:Y:S01]  /*bb30*/  IMAD R10, R18, 0x8, R16 ;  /* 0x00000008120a7824 */ /* 0x024fe200078e0210 */
[----:B01----:R-:W-:-:S04]  /*bb40*/  SHF.L.U32 R3, R152, 0x1f, RZ ;  /* 0x0000001f98037819 */ /* 0x003fc800000006ff */
[----:B------:R0:W1:Y:S01]  /*bb50*/  SYNCS.PHASECHK.TRANS64.TRYWAIT P0, [R10+URZ+0x19c30], R3 ;  /* 0x019c30030a0075a7 */ /* 0x000062000800017f */
[----:B------:R-:W-:Y:S05]  /*bb60*/  @!P1 BRA `(.L_x_10787) ;  /* 0x0000000000049947 */ /* 0x000fea0003800000 */
[----:B------:R-:W-:Y:S01]  /*bb70*/  BPT.TRAP 0x1 ;  /* 0x000000040000795c */ /* 0x000fe20000300000 */
.L_x_10787:
[----:B------:R-:W2:Y:S02]  /*bb80*/  S2R R0, SR_TID.X ;  /* 0x0000000000007919 */ /* 0x000ea40000002100 */
[----:B--2---:R-:W-:-:S04]  /*bb90*/  LOP3.LUT R0, R0, 0x7f, RZ, 0xc0, !PT ;  /* 0x0000007f00007812 */ /* 0x004fc800078ec0ff */
[----:B------:R-:W-:Y:S01]  /*bba0*/  ISETP.NE.AND P2, PT, R0, RZ, PT ;  /* 0x000000ff0000720c */ /* 0x000fe20003f45270 */
[----:B-1----:R-:W-:-:S12]  /*bbb0*/  @P0 BRA `(.L_x_10788) ;  /* 0x0000000000080947 */ /* 0x002fd80003800000 */
[----:B------:R-:W1:Y:S02]  /*bbc0*/  SYNCS.PHASECHK.TRANS64.TRYWAIT P0, [R10+URZ+0x19c30], R3 ;  /* 0x019c30030a0075a7 */ /* 0x000e64000800017f */
[----:B-1----:R-:W-:Y:S05]  /*bbd0*/  @!P0 BRA `(.L_x_10789) ;  /* 0x00000128001c8947 */ /* 0x002fea0003800000 */
.L_x_10788:
[----:B------:R-:W-:Y:S05]  /*bbe0*/  WARPSYNC.ALL ;  /* 0x0000000000007948 */ /* 0x000fea0003800000 */
[----:B------:R-:W-:Y:S01]  /*bbf0*/  VIADD R0, R16, 0x13800 ;  /* 0x0001380010007836 */ /* 0x000fe20000000000 */
[----:B------:R-:W2:Y:S04]  /*bc00*/  LDL R12, [R1+0x40] ;  /* 0x00004000010c7983 */ /* 0x000ea80000100800 */
[----:B------:R-:W-:Y:S01]  /*bc10*/  SHF.R.U32.HI R0, RZ, 0x4, R0 ;  /* 0x00000004ff007819 */ /* 0x000fe20000011600 */
[----:B------:R-:W2:Y:S03]  /*bc20*/  LDL R94, [R1+0x24] ;  /* 0x00002400015e7983 */ /* 0x000ea60000100800 */
[----:B------:R-:W-:Y:S01]  /*bc30*/  LOP3.LUT R0, R0, 0x3fff, RZ, 0xc0, !PT ;  /* 0x00003fff00007812 */ /* 0x000fe200078ec0ff */
[----:B------:R-:W5:Y:S03]  /*bc40*/  LDL R11, [R1+0x28] ;  /* 0x00002800010b7983 */ /* 0x000f660000100800 */
[----:B----4-:R-:W-:Y:S01]  /*bc50*/  LOP3.LUT R21, R0, 0x10000, RZ, 0xfc, !PT ;  /* 0x0001000000157812 */ /* 0x010fe200078efcff */
[----:B---3--:R-:W-:Y:S01]  /*bc60*/  IMAD.MOV.U32 R7, RZ, RZ, -0x3ffffff0 ;  /* 0xc0000010ff077424 */ /* 0x008fe200078e00ff */
[----:B------:R-:W-:Y:S01]  /*bc70*/  LOP3.LUT R6, R36, 0x10000, RZ, 0xfc, !PT ;  /* 0x0001000024067812 */ /* 0x000fe200078efcff */
[----:B------:R-:W-:Y:S01]  /*bc80*/  IMAD.MOV.U32 R5, RZ, RZ, -0x3ffffff0 ;  /* 0xc0000010ff057424 */ /* 0x000fe200078e00ff */
[----:B------:R-:W3:Y:S01]  /*bc90*/  LDL R92, [R1+0x2c] ;  /* 0x00002c00015c7983 */ /* 0x000ee20000100800 */
[----:B------:R-:W-:Y:S01]  /*bca0*/  IMAD R4, R18, 0x300, R21 ;  /* 0x0000030012047824 */ /* 0x000fe200078e0215 */
[----:B------:R-:W-:-:S02]  /*bcb0*/  R2UR UR4, R6 ;  /* 0x00000000060472ca */ /* 0x000fc400000e0000 */
[----:B------:R-:W4:Y:S01]  /*bcc0*/  LDL R90, [R1+0x30] ;  /* 0x00003000015a7983 */ /* 0x000f220000100800 */
[----:B------:R-:W-:Y:S01]  /*bcd0*/  R2UR UR5, R7 ;  /* 0x00000000070572ca */ /* 0x000fe200000e0000 */
[----:B------:R-:W-:Y:S01]  /*bce0*/  IMAD.MOV.U32 R97, RZ, RZ, -0x3ffffff0 ;  /* 0xc0000010ff617424 */ /* 0x000fe200078e00ff */
[----:B------:R-:W-:Y:S01]  /*bcf0*/  R2UR UR6, R4 ;  /* 0x00000000040672ca */ /* 0x000fe200000e0000 */
[----:B------:R-:W-:Y:S01]  /*bd00*/  IMAD.MOV.U32 R9, RZ, RZ, -0x3ffffff0 ;  /* 0xc0000010ff097424 */ /* 0x000fe200078e00ff */
[----:B------:R-:W-:Y:S01]  /*bd10*/  R2UR UR7, R5 ;  /* 0x00000000050772ca */ /* 0x000fe200000e0000 */
[----:B------:R-:W-:Y:S01]  /*bd20*/  WARPGROUP.ARRIVE ;  /* 0x00000000000079c5 */ /* 0x000fe20000000000 */
[----:B------:R-:W-:Y:S01]  /*bd30*/  IMAD.MOV.U32 R15, RZ, RZ, -0x3ffffff0 ;  /* 0xc0000010ff0f7424 */ /* 0x000fe200078e00ff */
[----:B------:R-:W0:Y:S10]  /*bd40*/  LDC R0, c[0x0][0x448] ;  /* 0x00011200ff007b82 */ /* 0x000e340000000800 */
[----:B------:R-:W-:Y:S01]  /*bd50*/  QGMMA.64x128x32.F32.E4M3.E4M3 R24, gdesc[UR4], RZ, !UPT, gsb0 ;  /* 0x01e00000041879f3 */ /* 0x000fe2000c0008ff */
[----:B------:R-:W-:-:S02]  /*bd60*/  VIADD R96, R6, 0x180 ;  /* 0x0000018006607836 */ /* 0x000fc40000000000 */
[----:B------:R-:W-:Y:S01]  /*bd70*/  VIADD R8, R4, 0x100 ;  /* 0x0000010004087836 */ /* 0x000fe20000000000 */
[----:B------:R-:W-:Y:S02]  /*bd80*/  R2UR UR5, R97 ;  /* 0x00000000610572ca */ /* 0x000fe400000e0000 */
[----:B------:R-:W-:Y:S02]  /*bd90*/  R2UR UR4, R96 ;  /* 0x00000000600472ca */ /* 0x000fe400000e0000 */
[----:B------:R-:W-:Y:S02]  /*bda0*/  R2UR UR6, R8 ;  /* 0x00000000080672ca */ /* 0x000fe400000e0000 */
[----:B------:R-:W-:Y:S01]  /*bdb0*/  R2UR UR7, R9 ;  /* 0x00000000090772ca */ /* 0x000fe200000e0000 */
[----:B------:R-:W-:Y:S02]  /*bdc0*/  VIADD R14, R6, 0x300 ;  /* 0x00000300060e7836 */ /* 0x000fe40000000000 */
[----:B------:R-:W-:-:S02]  /*bdd0*/  VIADD R4, R4, 0x200 ;  /* 0x0000020004047836 */ /* 0x000fc40000000000 */
        /* <DEDUP_REMOVED lines=9> */
[----:B-1----:R-:W0:Y:S08]  /*be70*/  @P0 LDC R3, c[0x0][0x44c] ;  /* 0x00011300ff030b82 */ /* 0x002e300000000800 */
[----:B------:R-:W1:Y:S01]  /*be80*/  @P0 LDC R5, c[0x0][0x450] ;  /* 0x00011400ff050b82 */ /* 0x000e620000000800 */
[----:B------:R-:W-:Y:S02]  /*be90*/  WARPGROUP.DEPBAR.LE gsb0, 0x0 ;  /* 0x00008000000079c5 */ /* 0x000fe40000010000 */
[----:B------:R-:W-:-:S06]  /*bea0*/  WARPGROUP.ARRIVE ;  /* 0x00000000000079c5 */ /* 0x000fcc0000000000 */
[----:B------:R-:W-:Y:S01]  /*beb0*/  QGMMA.64x128x32.F32.E4M3.E4M3 R24, gdesc[UR4], R24, gsb0 ;  /* 0x01e00000041879f3 */ /* 0x000fe20008000818 */
[----:B--2---:R-:W-:-:S04]  /*bec0*/  IMAD.IADD R8, R12, 0x1, R94 ;  /* 0x000000010c087824 */ /* 0x004fc800078e025e */
[----:B0-----:R-:W-:-:S05]  /*bed0*/  @P0 IMAD.HI.U32 R0, R8, R3, RZ ;  /* 0x0000000308000227 */ /* 0x001fca00078e00ff */
[----:B-1----:R-:W-:-:S05]  /*bee0*/  @P0 SHF.R.U32.HI R8, RZ, R5, R0 ;  /* 0x00000005ff080219 */ /* 0x002fca0000011600 */
[----:B------:R-:W0:Y:S01]  /*bef0*/  SHFL.IDX PT, R0, R8, 0x1, 0x1c1f ;  /* 0x003c1f0008007f89 */ /* 0x000e2200000e0000 */
[----:B------:R-:W-:-:S04]  /*bf00*/  IMAD.MOV.U32 R3, RZ, RZ, -0x80 ;  /* 0xffffff80ff037424 */ /* 0x000fc800078e00ff */
[----:B------:R-:W-:-:S05]  /*bf10*/  IMAD R4, R88, R3, 0x80 ;  /* 0x0000008058047424 */ /* 0x000fca00078e0203 */
[C-C-:B-----5:R-:W-:Y:S02]  /*bf20*/  IADD3 R3, -R11.reuse, 0x1, R4.reuse ;  /* 0x000000010b037810 */ /* 0x160fe40007ffe104 */
[----:B----4-:R-:W-:Y:S02]  /*bf30*/  IADD3 R4, -R11, R90, R4 ;  /* 0x0000005a0b047210 */ /* 0x010fe40007ffe104 */
[----:B---3--:R-:W-:-:S04]  /*bf40*/  IADD3 R3, -R92, R3, R90 ;  /* 0x000000035c037210 */ /* 0x008fc80007ffe15a */
[----:B0-----:R-:W-:-:S04]  /*bf50*/  VIADDMNMX R0, R0, R3, R4, PT ;  /* 0x0000000300007246 */ /* 0x001fc80003800104 */
[C---:B------:R-:W-:Y:S02]  /*bf60*/  ISETP.GT.AND P3, PT, R0.reuse, RZ, PT ;  /* 0x000000ff0000720c */ /* 0x040fe40003f64270 */
[C---:B------:R-:W-:Y:S02]  /*bf70*/  ISETP.GT.AND P4, PT, R0.reuse, 0x1, PT ;  /* 0x000000010000780c */ /* 0x040fe40003f84270 */
[----:B------:R-:W-:Y:S01]  /*bf80*/  ISETP.GT.AND P5, PT, R0, 0x8, PT ;  /* 0x000000080000780c */ /* 0x000fe20003fa4270 */
[----:B------:R-:W-:Y:S04]  /*bf90*/  STL.64 [R1+0x8], R96 ;  /* 0x0000086001007387 */ /* 0x000fe80000100a00 */
[----:B------:R0:W-:Y:S01]  /*bfa0*/  STL.64 [R1], R14 ;  /* 0x0000000e01007387 */ /* 0x0001e20000100a00 */
[----:B------:R-:W-:-:S02]  /*bfb0*/  WARPGROUP.DEPBAR.LE gsb0, 0x0 ;  /* 0x00008000000079c5 */ /* 0x000fc40000010000 */
        /* <DEDUP_REMOVED lines=21> */
[----:B0-----:R-:W-:Y:S02]  /*c110*/  FSEL R15, R42, -INF , P4 ;  /* 0xff8000002a0f7808 */ /* 0x001fe40002000000 */
        /* <DEDUP_REMOVED lines=71> */
[----:B------:R-:W1:Y:S01]  /*c590*/  SHFL.IDX PT, R8, R8, RZ, 0x1c1f ;  /* 0x001c1fff08087589 */ /* 0x000e6200000e0000 */
[----:B0-----:R-:W-:-:S05]  /*c5a0*/  FMNMX.FTZ R14, R12, R111, !PT ;  /* 0x0000006f0c0e7209 */ /* 0x001fca0007810000 */
[----:B------:R-:W0:Y:S01]  /*c5b0*/  SHFL.BFLY PT, R111, R14, 0x1, 0x1f ;  /* 0x0c201f000e6f7f89 */ /* 0x000e2200000e0000 */
[----:B-1----:R-:W-:-:S04]  /*c5c0*/  VIADDMNMX R3, R8, R3, R4, PT ;  /* 0x0000000308037246 */ /* 0x002fc80003800104 */
[C---:B------:R-:W-:Y:S02]  /*c5d0*/  ISETP.GT.AND P4, PT, R3.reuse, 0x1, PT ;  /* 0x000000010300780c */ /* 0x040fe40003f84270 */
[----:B------:R-:W-:Y:S02]  /*c5e0*/  ISETP.GT.AND P5, PT, R3, 0x8, PT ;  /* 0x000000080300780c */ /* 0x000fe40003fa4270 */
[----:B0-----:R-:W-:-:S04]  /*c5f0*/  FMNMX.FTZ R0, R14, R111, !PT ;  /* 0x0000006f0e007209 */ /* 0x001fc80007810000 */
[----:B------:R-:W-:Y:S01]  /*c600*/  FSETP.NEU.FTZ.AND P3, PT, R0, -INF , PT ;  /* 0xff8000000000780b */ /* 0x000fe20003f7d000 */
[----:B------:R-:W-:-:S05]  /*c610*/  FFMA.FTZ R111, R2, R0, -8 ;  /* 0xc1000000026f7423 */ /* 0x000fca0000010000 */
[----:B------:R-:W-:Y:S02]  /*c620*/  FSEL R111, R111, RZ, P3 ;  /* 0x000000ff6f6f7208 */ /* 0x000fe40001800000 */
[----:B------:R-:W-:Y:S02]  /*c630*/  ISETP.GT.AND P3, PT, R3, RZ, PT ;  /* 0x000000ff0300720c */ /* 0x000fe40003f64270 */
        /* <DEDUP_REMOVED lines=30> */
[----:B------:R0:W-:Y:S01]  /*c820*/  MUFU.EX2 R12, R20 ;  /* 0x00000014000c7308 */ /* 0x0001e20000000800 */
[C---:B------:R-:W-:Y:S02]  /*c830*/  ISETP.GT.AND P3, PT, R3.reuse, 0x29, PT ;  /* 0x000000290300780c */ /* 0x040fe40003f64270 */
[----:B------:R-:W-:Y:S02]  /*c840*/  FSEL R117, R44, -INF , P4 ;  /* 0xff8000002c757808 */ /* 0x000fe40002000000 */
[----:B------:R-:W-:-:S02]  /*c850*/  ISETP.GT.AND P4, PT, R3, 0x30, PT ;  /* 0x000000300300780c */ /* 0x000fc40003f84270 */
[----:B0-----:R-:W-:Y:S02]  /*c860*/  FMNMX.FTZ R20, R41, R14, !PT ;  /* 0x0000000e29147209 */ /* 0x001fe40007810000 */
[----:B------:R-:W-:Y:S02]  /*c870*/  FSEL R45, R45, -INF , P3 ;  /* 0xff8000002d2d7808 */ /* 0x000fe40001800000 */
[----:B------:R-:W-:Y:S01]  /*c880*/  FMNMX.FTZ R20, R117, R20, !PT ;  /* 0x0000001475147209 */ /* 0x000fe20007810000 */
[----:B------:R-:W-:-:S01]  /*c890*/  FFMA.FTZ R24, R2, R39, -R111 ;  /* 0x0000002702187223 */ /* 0x000fc2000001086f */
[----:B------:R-:W-:Y:S02]  /*c8a0*/  ISETP.GT.AND P3, PT, R3, 0x31, PT ;  /* 0x000000310300780c */ /* 0x000fe40003f64270 */
[----:B------:R-:W-:Y:S02]  /*c8b0*/  FSEL R39, R48, -INF , P4 ;  /* 0xff80000030277808 */ /* 0x000fe40002000000 */
[----:B------:R-:W-:-:S02]  /*c8c0*/  FMNMX.FTZ R20, R45, R20, !PT ;  /* 0x000000142d147209 */ /* 0x000fc40007810000 */
        /* <DEDUP_REMOVED lines=64> */
[----:B------:R-:W-:Y:S02]  /*ccd0*/  FSEL R127, R85, -INF , P3 ;  /* 0xff800000557f7808 */ /* 0x000fe40001800000 */
[----:B------:R-:W-:-:S04]  /*cce0*/  FMNMX.FTZ R32, R95, R32, !PT ;  /* 0x000000205f207209 */ /* 0x000fc80007810000 */
[----:B------:R-:W-:-:S05]  /*ccf0*/  FMNMX.FTZ R3, R127, R32, !PT ;  /* 0x000000207f037209 */ /* 0x000fca0007810000 */
[----:B------:R-:W0:Y:S02]  /*cd00*/  SHFL.BFLY PT, R36, R3, 0x2, 0x1f ;  /* 0x0c401f0003247f89 */ /* 0x000e2400000e0000 */
[----:B0-----:R-:W-:-:S05]  /*cd10*/  FMNMX.FTZ R44, R3, R36, !PT ;  /* 0x00000024032c7209 */ /* 0x001fca0007810000 */
[----:B------:R-:W0:Y:S01]  /*cd20*/  SHFL.BFLY PT, R3, R44, 0x1, 0x1f ;  /* 0x0c201f002c037f89 */ /* 0x000e2200000e0000 */
[----:B------:R-:W-:-:S01]  /*cd30*/  FFMA.FTZ R5, R2, R5, -R111 ;  /* 0x0000000502057223 */ /* 0x000fc2000001086f */
[C-C-:B------:R-:W-:Y:S01]  /*cd40*/  FFMA.FTZ R31, R2.reuse, R31, -R111.reuse ;  /* 0x0000001f021f7223 */ /* 0x140fe2000001086f */
[----:B------:R-:W-:Y:S01]  /*cd50*/  MUFU.EX2 R8, R8 ;  /* 0x0000000800087308 */ /* 0x000fe20000000800 */
[----:B------:R-:W-:-:S07]  /*cd60*/  FFMA.FTZ R11, R2, R11, -R111 ;  /* 0x0000000b020b7223 */ /* 0x000fce000001086f */
        /* <DEDUP_REMOVED lines=9> */
[C---:B------:R-:W-:Y:S01]  /*ce00*/  FFMA.FTZ R29, R2.reuse, R29, -R46 ;  /* 0x0000001d021d7223 */ /* 0x040fe2000001082e */
[----:B------:R-:W-:Y:S01]  /*ce10*/  MUFU.EX2 R11, R11 ;  /* 0x0000000b000b7308 */ /* 0x000fe20000000800 */
[----:B------:R-:W-:-:S01]  /*ce20*/  FFMA.FTZ R13, R2, R13, -R111 ;  /* 0x0000000d020d7223 */ /* 0x000fc2000001086f */
[C-C-:B------:R-:W-:Y:S01]  /*ce30*/  FFMA.FTZ R144, R2.reuse, R35, -R46.reuse ;  /* 0x0000002302907223 */ /* 0x140fe2000001082e */
[----:B------:R-:W-:-:S05]  /*ce40*/  FFMA.FTZ R35, R2, R43, -R46 ;  /* 0x0000002b02237223 */ /* 0x000fca000001082e */
[----:B------:R-:W-:Y:S01]  /*ce50*/  MUFU.EX2 R148, R148 ;  /* 0x0000009400947308 */ /* 0x000fe20000000800 */
[----:B------:R-:W-:-:S01]  /*ce60*/  FFMA.FTZ R150, R2, R113, -R46 ;  /* 0x0000007102967223 */ /* 0x000fc2000001082e */
[----:B-1----:R-:W-:-:S06]  /*ce70*/  FADD.FTZ R43, R5, R4 ;  /* 0x00000004052b7221 */ /* 0x002fcc0000010000 */
[----:B------:R-:W1:Y:S01]  /*ce80*/  MUFU.EX2 R9, R9 ;  /* 0x0000000900097308 */ /* 0x000e620000000800 */
[----:B------:R-:W-:-:S01]  /*ce90*/  FFMA.FTZ R25, R2, R33, -R46 ;  /* 0x0000002102197223 */ /* 0x000fc2000001082e */
[----:B------:R-:W-:-:S06]  /*cea0*/  FADD.FTZ R60, R8, R43 ;  /* 0x0000002b083c7221 */ /* 0x000fcc0000010000 */
[----:B------:R-:W2:Y:S01]  /*ceb0*/  MUFU.EX2 R48, R48 ;  /* 0x0000003000307308 */ /* 0x000ea20000000800 */
[----:B------:R-:W-:-:S01]  /*cec0*/  FFMA.FTZ R15, R2, R15, -R111 ;  /* 0x0000000f020f7223 */ /* 0x000fc2000001086f */
[----:B------:R-:W-:-:S06]  /*ced0*/  FFMA.FTZ R50, R2, R115, -R46 ;  /* 0x0000007302327223 */ /* 0x000fcc000001082e */
[----:B------:R-:W3:Y:S01]  /*cee0*/  MUFU.EX2 R29, R29 ;  /* 0x0000001d001d7308 */ /* 0x000ee20000000800 */
[----:B0-----:R-:W-:-:S07]  /*cef0*/  FADD.FTZ R60, R31, R60 ;  /* 0x0000003c1f3c7221 */ /* 0x001fce0000010000 */
[----:B------:R-:W0:Y:S01]  /*cf00*/  MUFU.EX2 R13, R13 ;  /* 0x0000000d000d7308 */ /* 0x000e220000000800 */
[----:B------:R-:W-:-:S01]  /*cf10*/  FFMA.FTZ R56, R2, R53, -R46 ;  /* 0x0000003502387223 */ /* 0x000fc2000001082e */
[----:B------:R-:W-:Y:S01]  /*cf20*/  FFMA.FTZ R52, R2, R57, -R46 ;  /* 0x0000003902347223 */ /* 0x000fe2000001082e */
[----:B-1----:R-:W-:-:S05]  /*cf30*/  FADD.FTZ R53, R148, R9 ;  /* 0x0000000994357221 */ /* 0x002fca0000010000 */
[----:B------:R-:W1:Y:S01]  /*cf40*/  MUFU.EX2 R150, R150 ;  /* 0x0000009600967308 */ /* 0x000e620000000800 */
[----:B------:R-:W-:-:S01]  /*cf50*/  FFMA.FTZ R37, R2, R37, -R46 ;  /* 0x0000002502257223 */ /* 0x000fc2000001082e */
[----:B------:R-:W-:Y:S01]  /*cf60*/  FADD.FTZ R57, R11, R60 ;  /* 0x0000003c0b397221 */ /* 0x000fe20000010000 */
[----:B--2---:R-:W-:-:S05]  /*cf70*/  FADD.FTZ R62, R48, R53 ;  /* 0x00000035303e7221 */ /* 0x004fca0000010000 */
[----:B------:R-:W2:Y:S01]  /*cf80*/  MUFU.EX2 R25, R25 ;  /* 0x0000001900197308 */ /* 0x000ea20000000800 */
[----:B------:R-:W-:-:S01]  /*cf90*/  FADD.FTZ R64, R12, R57 ;  /* 0x000000390c407221 */ /* 0x000fc20000010000 */
[----:B------:R-:W-:-:S06]  /*cfa0*/  FFMA.FTZ R47, R2, R47, -R111 ;  /* 0x0000002f022f7223 */ /* 0x000fcc000001086f */
[----:B------:R-:W4:Y:S01]  /*cfb0*/  MUFU.EX2 R15, R15 ;  /* 0x0000000f000f7308 */ /* 0x000f220000000800 */
[----:B---3--:R-:W-:-:S01]  /*cfc0*/  FADD.FTZ R53, R29, R62 ;  /* 0x0000003e1d357221 */ /* 0x008fc20000010000 */
[----:B------:R-:W-:-:S06]  /*cfd0*/  FFMA.FTZ R27, R2, R41, -R46 ;  /* 0x00000029021b7223 */ /* 0x000fcc000001082e */
[----:B------:R-:W3:Y:S01]  /*cfe0*/  MUFU.EX2 R50, R50 ;  /* 0x0000003200327308 */ /* 0x000ee20000000800 */
[----:B0-----:R-:W-:-:S01]  /*cff0*/  FADD.FTZ R57, R13, R64 ;  /* 0x000000400d397221 */ /* 0x001fc20000010000 */
[----:B-1----:R-:W-:-:S06]  /*d000*/  FADD.FTZ R62, R150, R53 ;  /* 0x00000035963e7221 */ /* 0x002fcc0000010000 */
[----:B------:R-:W0:Y:S01]  /*d010*/  MUFU.EX2 R37, R37 ;  /* 0x0000002500257308 */ /* 0x000e220000000800 */
[----:B------:R-:W-:-:S01]  /*d020*/  FFMA.FTZ R54, R2, R117, -R46 ;  /* 0x0000007502367223 */ /* 0x000fc2000001082e */
[----:B------:R-:W-:Y:S01]  /*d030*/  FADD.FTZ R64, R14, R57 ;  /* 0x000000390e407221 */ /* 0x000fe20000010000 */
[----:B------:R-:W-:-:S05]  /*d040*/  FFMA.FTZ R51, R2, R51, -R111 ;  /* 0x0000003302337223 */ /* 0x000fca000001086f */
[----:B------:R-:W1:Y:S01]  /*d050*/  MUFU.EX2 R144, R144 ;  /* 0x0000009000907308 */ /* 0x000e620000000800 */
[----:B--2---:R-:W-:-:S01]  /*d060*/  FADD.FTZ R53, R25, R62 ;  /* 0x0000003e19357221 */ /* 0x004fc20000010000 */
[----:B----4-:R-:W-:-:S06]  /*d070*/  FADD.FTZ R57, R15, R64 ;  /* 0x000000400f397221 */ /* 0x010fcc0000010000 */
[----:B------:R-:W2:Y:S01]  /*d080*/  MUFU.EX2 R47, R47 ;  /* 0x0000002f002f7308 */ /* 0x000ea20000000800 */
[----:B------:R-:W-:-:S01]  /*d090*/  FFMA.FTZ R45, R2, R45, -R46 ;  /* 0x0000002d022d7223 */ /* 0x000fc2000001082e */
[----:B---3--:R-:W-:-:S06]  /*d0a0*/  FADD.FTZ R62, R50, R53 ;  /* 0x00000035323e7221 */ /* 0x008fcc0000010000 */
[----:B------:R-:W3:Y:S01]  /*d0b0*/  MUFU.EX2 R27, R27 ;  /* 0x0000001b001b7308 */ /* 0x000ee20000000800 */
[----:B------:R-:W-:-:S01]  /*d0c0*/  FFMA.FTZ R55, R2, R55, -R111 ;  /* 0x0000003702377223 */ /* 0x000fc2000001086f */
[----:B------:R-:W-:Y:S01]  /*d0d0*/  FADD.FTZ R57, R20, R57 ;  /* 0x0000003914397221 */ /* 0x000fe20000010000 */
[----:B------:R-:W-:-:S05]  /*d0e0*/  FFMA.FTZ R146, R2, R39, -R46 ;  /* 0x0000002702927223 */ /* 0x000fca000001082e */
[----:B------:R-:W4:Y:S01]  /*d0f0*/  MUFU.EX2 R54, R54 ;  /* 0x0000003600367308 */ /* 0x000f220000000800 */
[----:B0-----:R-:W-:-:S01]  /*d100*/  FADD.FTZ R53, R37, R62 ;  /* 0x0000003e25357221 */ /* 0x001fc20000010000 */
[----:B------:R-:W-:-:S06]  /*d110*/  FADD.FTZ R64, R24, R57 ;  /* 0x0000003918407221 */ /* 0x000fcc0000010000 */
[----:B------:R-:W0:Y:S01]  /*d120*/  MUFU.EX2 R51, R51 ;  /* 0x0000003300337308 */ /* 0x000e220000000800 */
[----:B------:R-:W-:-:S01]  /*d130*/  FFMA.FTZ R33, R2, R49, -R46 ;  /* 0x0000003102217223 */ /* 0x000fc2000001082e */
[----:B-1----:R-:W-:Y:S01]  /*d140*/  FADD.FTZ R62, R144, R53 ;  /* 0x00000035903e7221 */ /* 0x002fe20000010000 */
[----:B------:R-:W-:-:S05]  /*d150*/  F2FP.SATFINITE.E4M3.F32.PACK_AB_MERGE_C R151, R14, R13, RZ ;  /* 0x0000000d0e97723e */ /* 0x000fca00048070ff */
[----:B------:R-:W1:Y:S01]  /*d160*/  MUFU.EX2 R45, R45 ;  /* 0x0000002d002d7308 */ /* 0x000e620000000800 */
[----:B--2---:R-:W-:-:S01]  /*d170*/  FADD.FTZ R13, R47, R64 ;  /* 0x000000402f0d7221 */ /* 0x004fc20000010000 */
[C---:B------:R-:W-:Y:S01]  /*d180*/  FFMA.FTZ R59, R2.reuse, R59, -R111 ;  /* 0x0000003b023b7223 */ /* 0x040fe2000001086f */
[----:B------:R-:W-:-:S01]  /*d190*/  FFMA.FTZ R39, R2, R119, -R46 ;  /* 0x0000007702277223 */ /* 0x000fc2000001082e */
[----:B------:R-:W-:-:S04]  /*d1a0*/  F2FP.SATFINITE.E4M3.F32.PACK_AB_MERGE_C R149, R31, R8, RZ ;  /* 0x000000081f95723e */ /* 0x000fc800048070ff */
[----:B------:R-:W2:Y:S01]  /*d1b0*/  MUFU.EX2 R55, R55 ;  /* 0x0000003700377308 */ /* 0x000ea20000000800 */
[----:B---3--:R-:W-:-:S01]  /*d1c0*/  FADD.FTZ R31, R27, R62 ;  /* 0x0000003e1b1f7221 */ /* 0x008fc20000010000 */
[----:B------:R-:W-:-:S06]  /*d1d0*/  FADD.FTZ R14, R26, R13 ;  /* 0x0000000d1a0e7221 */ /* 0x000fcc0000010000 */
[----:B------:R-:W3:Y:S01]  /*d1e0*/  MUFU.EX2 R146, R146 ;  /* 0x0000009200927308 */ /* 0x000ee20000000800 */
[----:B----4-:R-:W-:-:S01]  /*d1f0*/  FADD.FTZ R8, R54, R31 ;  /* 0x0000001f36087221 */ /* 0x010fc20000010000 */
[----:B------:R-:W-:Y:S01]  /*d200*/  FFMA.FTZ R40, R2, R97, -R111 ;  /* 0x0000006102287223 */ /* 0x000fe2000001086f */
[----:B0-----:R-:W-:-:S05]  /*d210*/  FADD.FTZ R31, R51, R14 ;  /* 0x0000000e331f7221 */ /* 0x001fca0000010000 */
[----:B------:R-:W-:Y:S08]  /*d220*/  MUFU.EX2 R30, R34 ;  /* 0x00000022001e7308 */ /* 0x000ff00000000800 */
[----:B------:R-:W0:Y:S01]  /*d230*/  MUFU.EX2 R33, R33 ;  /* 0x0000002100217308 */ /* 0x000e220000000800 */
[----:B-1----:R-:W-:-:S01]  /*d240*/  FADD.FTZ R13, R45, R8 ;  /* 0x000000082d0d7221 */ /* 0x002fc20000010000 */
[----:B------:R-:W-:-:S06]  /*d250*/  FADD.FTZ R14, R28, R31 ;  /* 0x0000001f1c0e7221 */ /* 0x000fcc0000010000 */
[----:B------:R-:W-:Y:S08]  /*d260*/  MUFU.EX2 R59, R59 ;  /* 0x0000003b003b7308 */ /* 0x000ff00000000800 */
[----:B------:R-:W1:Y:S01]  /*d270*/  MUFU.EX2 R39, R39 ;  /* 0x0000002700277308 */ /* 0x000e620000000800 */
[----:B------:R-:W-:Y:S01]  /*d280*/  @!P2 VIADD R10, R10, 0x19c40 ;  /* 0x00019c400a0aa836 */ /* 0x000fe20000000000 */
[----:B--2---:R-:W-:-:S06]  /*d290*/  F2FP.SATFINITE.E4M3.F32.PACK_AB_MERGE_C R147, R55, R28, RZ ;  /* 0x0000001c3793723e */ /* 0x004fcc00048070ff */
[----:B------:R-:W2:Y:S01]  /*d2a0*/  MUFU.EX2 R56, R56 ;  /* 0x0000003800387308 */ /* 0x000ea20000000800 */
[----:B---3--:R-:W-:-:S01]  /*d2b0*/  FADD.FTZ R8, R146, R13 ;  /* 0x0000000d92087221 */ /* 0x008fc20000010000 */
[----:B------:R-:W-:Y:S01]  /*d2c0*/  FADD.FTZ R55, R55, R14 ;  /* 0x0000000e37377221 */ /* 0x000fe20000010000 */
[----:B------:R-:W-:-:S05]  /*d2d0*/  FFMA.FTZ R41, R2, R89, -R46 ;  /* 0x0000005902297223 */ /* 0x000fca000001082e */
[----:B------:R-:W3:Y:S01]  /*d2e0*/  MUFU.EX2 R34, R40 ;  /* 0x0000002800227308 */ /* 0x000ee20000000800 */
[----:B------:R-:W-:Y:S01]  /*d2f0*/  F2FP.SATFINITE.E4M3.F32.PACK_AB_MERGE_C R149, R4, R5, R149 ;  /* 0x000000050495723e */ /* 0x000fe20004807095 */
[----:B0-----:R-:W-:Y:S01]  /*d300*/  FADD.FTZ R8, R33, R8 ;  /* 0x0000000821087221 */ /* 0x001fe20000010000 */
[----:B------:R-:W-:-:S05]  /*d310*/  @!P2 PRMT R10, RZ, 0x654, R10 ;  /* 0x00000654ff0aa816 */ /* 0x000fca000000000a */
[----:B------:R-:W0:Y:S01]  /*d320*/  MUFU.EX2 R35, R35 ;  /* 0x0000002300237308 */ /* 0x000e220000000800 */
[----:B------:R-:W-:Y:S01]  /*d330*/  F2FP.SATFINITE.E4M3.F32.PACK_AB_MERGE_C R29, R29, R48, RZ ;  /* 0x000000301d1d723e */ /* 0x000fe200048070ff */
[----:B------:R-:W-:Y:S01]  /*d340*/  FADD.FTZ R4, R30, R55 ;  /* 0x000000371e047221 */ /* 0x000fe20000010000 */
[----:B------:R-:W-:-:S01]  /*d350*/  FFMA.FTZ R58, R2, R61, -R46 ;  /* 0x0000003d023a7223 */ /* 0x000fc2000001082e */
[C-C-:B------:R-:W-:Y:S01]  /*d360*/  FFMA.FTZ R49, R2.reuse, R91, -R46.reuse ;  /* 0x0000005b02317223 */ /* 0x140fe2000001082e */
[----:B------:R-:W-:-:S03]  /*d370*/  FFMA.FTZ R60, R2, R69, -R46 ;  /* 0x00000045023c7223 */ /* 0x000fc6000001082e */
[----:B------:R-:W4:Y:S01]  /*d380*/  MUFU.EX2 R52, R52 ;  /* 0x0000003400347308 */ /* 0x000f220000000800 */
[----:B------:R-:W-:Y:S01]  /*d390*/  F2FP.SATFINITE.E4M3.F32.PACK_AB_MERGE_C R151, R12, R11, R151 ;  /* 0x0000000b0c97723e */ /* 0x000fe20004807097 */
[----:B------:R5:W-:Y:S01]  /*d3a0*/  @!P2 SYNCS.ARRIVE.TRANS64.RED.A1T0 RZ, [R10+URZ], RZ ;  /* 0x000000ff0affa9a7 */ /* 0x000be2000810043f */
[----:B-1----:R-:W-:-:S01]  /*d3b0*/  FADD.FTZ R5, R39, R8 ;  /* 0x0000000827057221 */ /* 0x002fc20000010000 */
[----:B------:R-:W-:Y:S01]  /*d3c0*/  FADD.FTZ R11, R59, R4 ;  /* 0x000000043b0b7221 */ /* 0x000fe20000010000 */
[----:B------:R-:W-:Y:S01]  /*d3d0*/  F2FP.SATFINITE.E4M3.F32.PACK_AB_MERGE_C R148, R9, R148, R29 ;  /* 0x000000940994723e */ /* 0x000fe2000480701d */
[C-C-:B------:R-:W-:Y:S02]  /*d3e0*/  FFMA.FTZ R43, R2.reuse, R65, -R46.reuse ;  /* 0x00000041022b7223 */ /* 0x140fe4000001082e */
[----:B------:R-:W1:Y:S01]  /*d3f0*/  MUFU.EX2 R41, R41 ;  /* 0x0000002900297308 */ /* 0x000e620000000800 */
[----:B-----5:R-:W-:-:S01]  /*d400*/  FFMA.FTZ R10, R2, R121, -R46 ;  /* 0x00000079020a7223 */ /* 0x020fc2000001082e */
[----:B------:R-:W5:Y:S01]  /*d410*/  @P0 LDC R9, c[0x0][0x44c] ;  /* 0x00011300ff090b82 */ /* 0x000f620000000800 */
[C---:B--2---:R-:W-:Y:S01]  /*d420*/  F2FP.SATFINITE.E4M3.F32.PACK_AB_MERGE_C R39, R56.reuse, R39, RZ ;  /* 0x000000273827723e */ /* 0x044fe200048070ff */
[----:B------:R-:W-:Y:S01]  /*d430*/  FADD.FTZ R56, R56, R5 ;  /* 0x0000000538387221 */ /* 0x000fe20000010000 */
[----:B---3--:R-:W-:-:S03]  /*d440*/  FADD.FTZ R12, R34, R11 ;  /* 0x0000000b220c7221 */ /* 0x008fc60000010000 */
[----:B------:R-:W-:Y:S01]  /*d450*/  MUFU.EX2 R58, R58 ;  /* 0x0000003a003a7308 */ /* 0x000fe20000000800 */
[----:B0-----:R-:W-:-:S01]  /*d460*/  FADD.FTZ R5, R35, R56 ;  /* 0x0000003823057221 */ /* 0x001fc20000010000 */
[----:B------:R-:W0:Y:S06]  /*d470*/  @P0 LDC R11, c[0x0][0x450] ;  /* 0x00011400ff0b0b82 */ /* 0x000e2c0000000800 */
[----:B------:R-:W-:Y:S08]  /*d480*/  MUFU.EX2 R49, R49 ;  /* 0x0000003100317308 */ /* 0x000ff00000000800 */
[----:B------:R-:W2:Y:S01]  /*d490*/  MUFU.EX2 R60, R60 ;  /* 0x0000003c003c7308 */ /* 0x000ea20000000800 */
[----:B----4-:R-:W-:-:S07]  /*d4a0*/  FADD.FTZ R8, R52, R5 ;  /* 0x0000000534087221 */ /* 0x010fce0000010000 */
[----:B------:R-:W3:Y:S08]  /*d4b0*/  MUFU.EX2 R10, R10 ;  /* 0x0000000a000a7308 */ /* 0x000ef00000000800 */
[----:B------:R-:W4:Y:S01]  /*d4c0*/  MUFU.EX2 R43, R43 ;  /* 0x0000002b002b7308 */ /* 0x000f220000000800 */
[----:B-1----:R-:W-:-:S01]  /*d4d0*/  FADD.FTZ R5, R41, R8 ;  /* 0x0000000829057221 */ /* 0x002fc20000010000 */
[----:B--2---:R-:W-:-:S03]  /*d4e0*/  F2FP.SATFINITE.E4M3.F32.PACK_AB_MERGE_C R142, R60, R49, RZ ;  /* 0x000000313c8e723e */ /* 0x004fc600048070ff */
[----:B------:R-:W-:-:S04]  /*d4f0*/  FADD.FTZ R5, R58, R5 ;  /* 0x000000053a057221 */ /* 0x000fc80000010000 */
[----:B---3--:R-:W-:Y:S01]  /*d500*/  FADD.FTZ R8, R10, R5 ;  /* 0x000000050a087221 */ /* 0x008fe20000010000 */
[----:B----4-:R-:W-:Y:S01]  /*d510*/  F2FP.SATFINITE.E4M3.F32.PACK_AB_MERGE_C R142, R43, R10, R142 ;  /* 0x0000000a2b8e723e */ /* 0x010fe2000480708e */
[----:B-----5:R-:W-:-:S04]  /*d520*/  @P0 IMAD.HI.U32 R10, R94, R9, RZ ;  /* 0x000000095e0a0227 */ /* 0x020fc800078e00ff */
[----:B------:R-:W-:Y:S01]  /*d530*/  IMAD.MOV.U32 R9, RZ, RZ, R94 ;  /* 0x000000ffff097224 */ /* 0x000fe200078e005e */
[----:B0-----:R-:W-:Y:S02]  /*d540*/  @P0 SHF.R.U32.HI R9, RZ, R11, R10 ;  /* 0x0000000bff090219 */ /* 0x001fe4000001160a */
[----:B------:R-:W2:Y:S01]  /*d550*/  LDL R11, [R1+0x34] ;  /* 0x00003400010b7983 */ /* 0x000ea20000100800 */
[----:B------:R-:W-:-:S01]  /*d560*/  FFMA.FTZ R85, R2, R63, -R111 ;  /* 0x0000003f02557223 */ /* 0x000fc2000001086f */
[C-C-:B------:R-:W-:Y:S01]  /*d570*/  FFMA.FTZ R63, R2.reuse, R101, -R111.reuse ;  /* 0x00000065023f7223 */ /* 0x140fe2000001086f */
[----:B------:R-:W-:-:S01]  /*d580*/  FFMA.FTZ R32, R2, R71, -R111 ;  /* 0x0000004702207223 */ /* 0x000fc2000001086f */
[C-C-:B------:R-:W-:Y:S01]  /*d590*/  FFMA.FTZ R38, R2.reuse, R99, -R111.reuse ;  /* 0x0000006302267223 */ /* 0x140fe2000001086f */
[----:B------:R-:W-:-:S02]  /*d5a0*/  FFMA.FTZ R97, R2, R67, -R111 ;  /* 0x0000004302617223 */ /* 0x000fc4000001086f */
[----:B------:R-:W0:Y:S08]  /*d5b0*/  MUFU.EX2 R85, R85 ;  /* 0x0000005500557308 */ /* 0x000e300000000800 */
[----:B------:R-:W-:Y:S08]  /*d5c0*/  MUFU.EX2 R63, R63 ;  /* 0x0000003f003f7308 */ /* 0x000ff00000000800 */
[----:B------:R-:W1:Y:S08]  /*d5d0*/  MUFU.EX2 R32, R32 ;  /* 0x0000002000207308 */ /* 0x000e700000000800 */
[----:B------:R-:W-:Y:S08]  /*d5e0*/  MUFU.EX2 R38, R38 ;  /* 0x0000002600267308 */ /* 0x000ff00000000800 */
[----:B------:R-:W3:Y:S01]  /*d5f0*/  MUFU.EX2 R97, R97 ;  /* 0x0000006100617308 */ /* 0x000ee20000000800 */
[----:B------:R-:W-:-:S01]  /*d600*/  FFMA.FTZ R40, R2, R105, -R111 ;  /* 0x0000006902287223 */ /* 0x000fc2000001086f */
[C-C-:B------:R-:W-:Y:S01]  /*d610*/  FFMA.FTZ R71, R2.reuse, R79, -R111.reuse ;  /* 0x0000004f02477223 */ /* 0x140fe2000001086f */
[----:B------:R-:W-:-:S01]  /*d620*/  FFMA.FTZ R36, R2, R103, -R111 ;  /* 0x0000006702247223 */ /* 0x000fc2000001086f */
[C---:B------:R-:W-:Y:S01]  /*d630*/  FFMA.FTZ R123, R2.reuse, R123, -R46 ;  /* 0x0000007b027b7223 */ /* 0x040fe2000001082e */
[C---:B0-----:R-:W-:Y:S01]  /*d640*/  F2FP.SATFINITE.E4M3.F32.PACK_AB_MERGE_C R141, R85.reuse, R34, RZ ;  /* 0x00000022558d723e */ /* 0x041fe200048070ff */
[----:B------:R-:W-:Y:S01]  /*d650*/  FFMA.FTZ R67, R2, R75, -R111 ;  /* 0x0000004b02437223 */ /* 0x000fe2000001086f */
[----:B-1----:R-:W-:Y:S01]  /*d660*/  F2FP.SATFINITE.E4M3.F32.PACK_AB_MERGE_C R143, R32, R63, RZ ;  /* 0x0000003f208f723e */ /* 0x002fe200048070ff */
[----:B------:R-:W-:Y:S01]  /*d670*/  FADD.FTZ R85, R85, R12 ;  /* 0x0000000c55557221 */ /* 0x000fe20000010000 */
[----:B------:R-:W-:Y:S01]  /*d680*/  MUFU.EX2 R40, R40 ;  /* 0x0000002800287308 */ /* 0x000fe20000000800 */
[----:B------:R-:W-:-:S01]  /*d690*/  FFMA.FTZ R73, R2, R73, -R46 ;  /* 0x0000004902497223 */ /* 0x000fc2000001082e */
[C-C-:B------:R-:W-:Y:S01]  /*d6a0*/  FFMA.FTZ R93, R2.reuse, R93, -R46.reuse ;  /* 0x0000005d025d7223 */ /* 0x140fe2000001082e */
[----:B------:R-:W-:-:S05]  /*d6b0*/  FFMA.FTZ R77, R2, R77, -R46 ;  /* 0x0000004d024d7223 */ /* 0x000fca000001082e */
[----:B------:R-:W0:Y:S01]  /*d6c0*/  MUFU.EX2 R71, R71 ;  /* 0x0000004700477308 */ /* 0x000e220000000800 */
[----:B---3--:R-:W-:Y:S01]  /*d6d0*/  F2FP.SATFINITE.E4M3.F32.PACK_AB_MERGE_C R143, R97, R38, R143 ;  /* 0x00000026618f723e */ /* 0x008fe2000480708f */
[----:B------:R-:W-:Y:S01]  /*d6e0*/  FADD.FTZ R38, R38, R85 ;  /* 0x0000005526267221 */ /* 0x000fe20000010000 */
[----:B------:R-:W-:-:S05]  /*d6f0*/  IADD3 R9, R9, R90, -R92 ;  /* 0x0000005a09097210 */ /* 0x000fca0007ffe85c */
[----:B------:R-:W1:Y:S01]  /*d700*/  MUFU.EX2 R36, R36 ;  /* 0x0000002400247308 */ /* 0x000e620000000800 */
[----:B------:R-:W-:-:S01]  /*d710*/  FADD.FTZ R38, R97, R38 ;  /* 0x0000002661267221 */ /* 0x000fc20000010000 */
[----:B------:R-:W-:-:S06]  /*d720*/  FADD.FTZ R8, R43, R8 ;  /* 0x000000082b087221 */ /* 0x000fcc0000010000 */
[----:B------:R-:W3:Y:S01]  /*d730*/  MUFU.EX2 R123, R123 ;  /* 0x0000007b007b7308 */ /* 0x000ee20000000800 */
[----:B------:R-:W-:-:S01]  /*d740*/  FADD.FTZ R63, R63, R38 ;  /* 0x000000263f3f7221 */ /* 0x000fc20000010000 */
[----:B------:R-:W-:-:S06]  /*d750*/  SHF.R.S32.HI R10, RZ, 0x1f, R9 ;  /* 0x0000001fff0a7819 */ /* 0x000fcc0000011409 */
[----:B------:R-:W4:Y:S01]  /*d760*/  MUFU.EX2 R67, R67 ;  /* 0x0000004300437308 */ /* 0x000f220000000800 */
[----:B------:R-:W-:-:S01]  /*d770*/  FFMA.FTZ R44, R2, R109, -R111 ;  /* 0x0000006d022c7223 */ /* 0x000fc2000001086f */
[----:B------:R-:W-:Y:S01]  /*d780*/  FFMA.FTZ R79, R2, R87, -R111 ;  /* 0x00000057024f7223 */ /* 0x000fe2000001086f */
[----:B------:R-:W-:-:S05]  /*d790*/  FADD.FTZ R5, R49, R8 ;  /* 0x0000000831057221 */ /* 0x000fca0000010000 */
[----:B------:R-:W5:Y:S01]  /*d7a0*/  MUFU.EX2 R136, R73 ;  /* 0x0000004900887308 */ /* 0x000f620000000800 */
[----:B------:R-:W-:-:S01]  /*d7b0*/  FFMA.FTZ R42, R2, R107, -R111 ;  /* 0x0000006b022a7223 */ /* 0x000fc2000001086f */
[----:B------:R-:W-:Y:S01]  /*d7c0*/  FFMA.FTZ R125, R2, R125, -R46 ;  /* 0x0000007d027d7223 */ /* 0x000fe2000001082e */
[----:B------:R-:W-:-:S05]  /*d7d0*/  FADD.FTZ R63, R32, R63 ;  /* 0x0000003f203f7221 */ /* 0x000fca0000010000 */
[----:B------:R-:W-:Y:S01]  /*d7e0*/  MUFU.EX2 R93, R93 ;  /* 0x0000005d005d7308 */ /* 0x000fe20000000800 */
[----:B------:R-:W-:Y:S01]  /*d7f0*/  LEA.HI R10, R10, R9, RZ, 0x7 ;  /* 0x000000090a0a7211 */ /* 0x000fe200078f38ff */
[----:B------:R-:W-:-:S06]  /*d800*/  FFMA.FTZ R75, R2, R83, -R111 ;  /* 0x00000053024b7223 */ /* 0x000fcc000001086f */
[----:B------:R-:W5:Y:S01]  /*d810*/  MUFU.EX2 R4, R77 ;  /* 0x0000004d00047308 */ /* 0x000f620000000800 */
[----:B------:R-:W-:-:S01]  /*d820*/  FADD.FTZ R60, R60, R5 ;  /* 0x000000053c3c7221 */ /* 0x000fc20000010000 */
[----:B0-----:R-:W-:Y:S01]  /*d830*/  F2FP.SATFINITE.E4M3.F32.PACK_AB_MERGE_C R137, R71, R40, RZ ;  /* 0x000000284789723e */ /* 0x001fe200048070ff */
[----:B------:R-:W-:-:S01]  /*d840*/  FFMA.FTZ R81, R2, R81, -R46 ;  /* 0x0000005102517223 */ /* 0x000fc2000001082e */
[----:B------:R-:W-:Y:S01]  /*d850*/  FFMA.FTZ R95, R2, R95, -R46 ;  /* 0x0000005f025f7223 */ /* 0x000fe2000001082e */
[----:B-1----:R-:W-:-:S01]  /*d860*/  FADD.FTZ R8, R36, R63 ;  /* 0x0000003f24087221 */ /* 0x002fc20000010000 */
[----:B------:R-:W-:Y:S02]  /*d870*/  SHF.R.S32.HI R10, RZ, 0x7, R10 ;  /* 0x00000007ff0a7819 */ /* 0x000fe4000001140a */
[----:B------:R-:W-:Y:S01]  /*d880*/  MUFU.EX2 R44, R44 ;  /* 0x0000002c002c7308 */ /* 0x000fe20000000800 */
[----:B------:R-:W-:-:S01]  /*d890*/  FFMA.FTZ R46, R2, R127, -R46 ;  /* 0x0000007f022e7223 */ /* 0x000fc2000001082e */
[----:B---3--:R-:W-:Y:S01]  /*d8a0*/  FADD.FTZ R5, R123, R60 ;  /* 0x0000003c7b057221 */ /* 0x008fe20000010000 */
[----:B----4-:R-:W-:-:S05]  /*d8b0*/  F2FP.SATFINITE.E4M3.F32.PACK_AB_MERGE_C R137, R67, R36, R137 ;  /* 0x000000244389723e */ /* 0x010fca0004807089 */
[----:B------:R-:W-:Y:S01]  /*d8c0*/  MUFU.EX2 R79, R79 ;  /* 0x0000004f004f7308 */ /* 0x000fe20000000800 */
[----:B------:R-:W-:-:S01]  /*d8d0*/  FADD.FTZ R67, R67, R8 ;  /* 0x0000000843437221 */ /* 0x000fc20000010000 */
[----:B-----5:R-:W-:-:S06]  /*d8e0*/  FADD.FTZ R8, R136, R5 ;  /* 0x0000000588087221 */ /* 0x020fcc0000010000 */
[----:B------:R-:W0:Y:S08]  /*d8f0*/  MUFU.EX2 R42, R42 ;  /* 0x0000002a002a7308 */ /* 0x000e300000000800 */
[----:B------:R-:W1:Y:S01]  /*d900*/  MUFU.EX2 R125, R125 ;  /* 0x0000007d007d7308 */ /* 0x000e620000000800 */
[----:B------:R-:W-:Y:S01]  /*d910*/  F2FP.SATFINITE.E4M3.F32.PACK_AB_MERGE_C R5, R4, R93, RZ ;  /* 0x0000005d0405723e */ /* 0x000fe200048070ff */
[----:B------:R-:W-:-:S06]  /*d920*/  FADD.FTZ R40, R40, R67 ;  /* 0x0000004328287221 */ /* 0x000fcc0000010000 */
[----:B------:R-:W3:Y:S01]  /*d930*/  MUFU.EX2 R75, R75 ;  /* 0x0000004b004b7308 */ /* 0x000ee20000000800 */
[----:B------:R-:W-:-:S01]  /*d940*/  FADD.FTZ R93, R93, R8 ;  /* 0x000000085d5d7221 */ /* 0x000fc20000010000 */
[----:B------:R-:W-:-:S06]  /*d950*/  VIADD R14, R88, 0xfffffffe ;  /* 0xfffffffe580e7836 */ /* 0x000fcc0000000000 */
[----:B------:R-:W4:Y:S01]  /*d960*/  MUFU.EX2 R138, R81 ;  /* 0x00000051008a7308 */ /* 0x000f220000000800 */
[----:B------:R-:W-:-:S01]  /*d970*/  FADD.FTZ R71, R71, R40 ;  /* 0x0000002847477221 */ /* 0x000fc20000010000 */
[----:B------:R-:W-:-:S06]  /*d980*/  FADD.FTZ R4, R4, R93 ;  /* 0x0000005d04047221 */ /* 0x000fcc0000010000 */
[----:B------:R-:W5:Y:S08]  /*d990*/  MUFU.EX2 R95, R95 ;  /* 0x0000005f005f7308 */ /* 0x000f700000000800 */
[----:B------:R-:W5:Y:S01]  /*d9a0*/  MUFU.EX2 R46, R46 ;  /* 0x0000002e002e7308 */ /* 0x000f620000000800 */
[----:B------:R-:W-:Y:S01]  /*d9b0*/  F2FP.SATFINITE.E4M3.F32.PACK_AB_MERGE_C R136, R136, R123, R5 ;  /* 0x0000007b8888723e */ /* 0x000fe20004807005 */
[----:B0-----:R-:W-:Y:S01]  /*d9c0*/  FADD.FTZ R8, R42, R71 ;  /* 0x000000472a087221 */ /* 0x001fe20000010000 */
[----:B------:R-:W-:Y:S01]  /*d9d0*/  F2FP.SATFINITE.E4M3.F32.PACK_AB_MERGE_C R139, R79, R44, RZ ;  /* 0x0000002c4f8b723e */ /* 0x000fe200048070ff */
[----:B-1----:R-:W-:-:S03]  /*d9e0*/  FADD.FTZ R5, R125, R4 ;  /* 0x000000047d057221 */ /* 0x002fc60000010000 */
[C---:B---3--:R-:W-:Y:S01]  /*d9f0*/  F2FP.SATFINITE.E4M3.F32.PACK_AB_MERGE_C R139, R75.reuse, R42, R139 ;  /* 0x0000002a4b8b723e */ /* 0x048fe2000480708b */
[----:B------:R-:W-:-:S01]  /*da00*/  FADD.FTZ R75, R75, R8 ;  /* 0x000000084b4b7221 */ /* 0x000fc20000010000 */
[----:B----4-:R-:W-:Y:S01]  /*da10*/  FADD.FTZ R4, R138, R5 ;  /* 0x000000058a047221 */ /* 0x010fe20000010000 */
[----:B------:R-:W-:Y:S01]  /*da20*/  F2FP.SATFINITE.E4M3.F32.PACK_AB_MERGE_C R145, R47, R24, RZ ;  /* 0x000000182f91723e */ /* 0x000fe200048070ff */
[----:B------:R-:W-:Y:S01]  /*da30*/  BSSY B0, `(.L_x_10790) ;  /* 0x00002c2000007945 */ /* 0x000fe20003800000 */
[----:B------:R-:W-:Y:S01]  /*da40*/  F2FP.SATFINITE.E4M3.F32.PACK_AB_MERGE_C R37, R37, R50, RZ ;  /* 0x000000322525723e */ /* 0x000fe200048070ff */
[----:B------:R-:W-:Y:S01]  /*da50*/  FADD.FTZ R44, R44, R75 ;  /* 0x0000004b2c2c7221 */ /* 0x000fe20000010000 */
[----:B------:R-:W-:Y:S01]  /*da60*/  F2FP.SATFINITE.E4M3.F32.PACK_AB_MERGE_C R45, R45, R54, RZ ;  /* 0x000000362d2d723e */ /* 0x000fe200048070ff */
[----:B-----5:R-:W-:Y:S01]  /*da70*/  FADD.FTZ R5, R95, R4 ;  /* 0x000000045f057221 */ /* 0x020fe20000010000 */
        /* <DEDUP_REMOVED lines=36> */
[----:B--2---:R-:W-:-:S05]  /*dcc0*/  VIMNMX R11, R11, R10, !PT ;  /* 0x0000000a0b0b7248 */ /* 0x004fca0007fe0100 */
[----:B------:R0:W-:Y:S01]  /*dcd0*/  STL [R1+0x20], R11 ;  /* 0x0000200b01007387 */ /* 0x0001e20000100800 */
[----:B------:R-:W-:-:S13]  /*dce0*/  ISETP.GE.AND P2, PT, R14, R11, PT ;  /* 0x0000000b0e00720c */ /* 0x000fda0003f46270 */
[----:B0-----:R-:W-:Y:S05]  /*dcf0*/  @!P2 BRA `(.L_x_10791) ;  /* 0x000000280054a947 */ /* 0x001fea0003800000 */
[----:B------:R-:W-:Y:S01]  /*dd00*/  BSSY B1, `(.L_x_10791) ;  /* 0x0000294000017945 */ /* 0x000fe20003800000 */
        /* <DEDUP_REMOVED lines=28> */
.L_x_10803:
[----:B------:R-:W-:-:S04]  /*ded0*/  ISETP.NE.AND P2, PT, R8, 0x1, PT ;  /* 0x000000010800780c */ /* 0x000fc80003f45270 */
[----:B------:R-:W-:-:S04]  /*dee0*/  SEL R152, RZ, 0x1, P2 ;  /* 0x00000001ff987807 */ /* 0x000fc80001000000 */
[----:B------:R-:W-:Y:S01]  /*def0*/  LOP3.LUT R152, R9, R152, RZ, 0x3c, !PT ;  /* 0x0000009809987212 */ /* 0x000fe200078e3cff */
[----:B------:R-:W-:Y:S06]  /*df00*/  @!P1 BRA `(.L_x_10792) ;  /* 0x0000000000049947 */ /* 0x000fec0003800000 */
[----:B------:R-:W-:Y:S01]  /*df10*/  BPT.TRAP 0x1 ;  /* 0x000000040000795c */ /* 0x000fe20000300000 */
.L_x_10792:
        /* <DEDUP_REMOVED lines=8> */
.L_x_10793:
[----:B------:R-:W-:Y:S01]  /*dfa0*/  BSSY B2, `(.L_x_10794) ;  /* 0x0000006000027945 */ /* 0x000fe20003800000 */
[----:B------:R-:W-:Y:S02]  /*dfb0*/  IMAD R24, R18, 0x300, R21 ;  /* 0x0000030012187824 */ /* 0x000fe400078e0215 */
[----:B------:R-:W-:Y:S01]  /*dfc0*/  IMAD.MOV.U32 R25, RZ, RZ, -0x3ffffff0 ;  /* 0xc0000010ff197424 */ /* 0x000fe200078e00ff */
[----:B-1----:R-:W-:Y:S06]  /*dfd0*/  @P2 BRA `(.L_x_10795) ;  /* 0x0000000000082947 */ /* 0x002fec0003800000 */
[----:B------:R-:W1:Y:S02]  /*dfe0*/  SYNCS.PHASECHK.TRANS64.TRYWAIT P2, [R15+URZ+0x19c30], R0 ;  /* 0x019c30000f0075a7 */ /* 0x000e64000804017f */
[----:B-1----:R-:W-:Y:S05]  /*dff0*/  @!P2 BRA `(.L_x_10796) ;  /* 0x000001040028a947 */ /* 0x002fea0003800000 */
.L_x_10795:
[----:B------:R-:W-:Y:S05]  /*e000*/  BSYNC B2 ;  /* 0x0000000000027941 */ /* 0x000fea0003800000 */
.L_x_10794:
[----:B------:R2:W-:Y:S04]  /*e010*/  STL [R1+0x9c], R2 ;  /* 0x00009c0201007387 */ /* 0x0005e80000100800 */
[----:B--2---:R-:W2:Y:S01]  /*e020*/  LDL.64 R2, [R1+0x8] ;  /* 0x0000080001027983 */ /* 0x004ea20000100a00 */
[C---:B------:R-:W-:Y:S01]  /*e030*/  VIADD R12, R24.reuse, 0x100 ;  /* 0x00000100180c7836 */ /* 0x040fe20000000000 */
[C---:B------:R-:W-:Y:S01]  /*e040*/  R2UR UR6, R24.reuse ;  /* 0x00000000180672ca */ /* 0x040fe200000e0000 */
[----:B------:R-:W-:Y:S01]  /*e050*/  IMAD.MOV.U32 R13, RZ, RZ, -0x3ffffff0 ;  /* 0xc0000010ff0d7424 */ /* 0x000fe200078e00ff */
[----:B------:R-:W-:Y:S01]  /*e060*/  R2UR UR7, R25 ;  /* 0x00000000190772ca */ /* 0x000fe200000e0000 */
[----:B------:R-:W-:Y:S01]  /*e070*/  VIADD R24, R24, 0x200 ;  /* 0x0000020018187836 */ /* 0x000fe20000000000 */
[----:B------:R-:W-:-:S02]  /*e080*/  R2UR UR10, R12 ;  /* 0x000000000c0a72ca */ /* 0x000fc400000e0000 */
[----:B------:R-:W-:Y:S02]  /*e090*/  R2UR UR11, R13 ;  /* 0x000000000d0b72ca */ /* 0x000fe400000e0000 */
[----:B------:R-:W3:Y:S01]  /*e0a0*/  LDL.64 R12, [R1] ;  /* 0x00000000010c7983 */ /* 0x000ee20000100a00 */
[----:B------:R-:W-:Y:S01]  /*e0b0*/  R2UR UR4, R6 ;  /* 0x00000000060472ca */ /* 0x000fe200000e0000 */
[----:B------:R-:W-:Y:S01]  /*e0c0*/  IMAD.MOV.U32 R25, RZ, RZ, -0x3ffffff0 ;  /* 0xc0000010ff197424 */ /* 0x000fe200078e00ff */
[----:B------:R-:W-:Y:S02]  /*e0d0*/  R2UR UR5, R7 ;  /* 0x00000000070572ca */ /* 0x000fe400000e0000 */
[----:B------:R-:W-:Y:S02]  /*e0e0*/  R2UR UR14, R24 ;  /* 0x00000000180e72ca */ /* 0x000fe400000e0000 */
[----:B------:R-:W-:Y:S02]  /*e0f0*/  R2UR UR15, R25 ;  /* 0x00000000190f72ca */ /* 0x000fe400000e0000 */
[----:B------:R-:W-:-:S07]  /*e100*/  WARPGROUP.ARRIVE ;  /* 0x00000000000079c5 */ /* 0x000fce0000000000 */
[----:B------:R-:W-:Y:S03]  /*e110*/  QGMMA.64x128x32.F32.E4M3.E4M3 R24, gdesc[UR4], RZ, !UPT, gsb0 ;  /* 0x01e00000041879f3 */ /* 0x000fe6000c0008ff */
[----:B------:R-:W-:Y:S02]  /*e120*/  WARPGROUP.DEPBAR.LE gsb0, 0x0 ;  /* 0x00008000000079c5 */ /* 0x000fe40000010000 */
[----:B------:R-:W-:Y:S01]  /*e130*/  WARPGROUP.ARRIVE ;  /* 0x00000000000079c5 */ /* 0x000fe20000000000 */
[----:B--2---:R-:W-:Y:S02]  /*e140*/  R2UR UR8, R2 ;  /* 0x00000000020872ca */ /* 0x004fe400000e0000 */
[----:B------:R2:W5:Y:S01]  /*e150*/  LDL.LU R2, [R1+0x9c] ;  /* 0x00009c0001027983 */ /* 0x0005620000300800 */
[----:B------:R-:W-:-:S13]  /*e160*/  R2UR UR9, R3 ;  /* 0x00000000030972ca */ /* 0x000fda00000e0000 */
[----:B------:R-:W-:Y:S01]  /*e170*/  QGMMA.64x128x32.F32.E4M3.E4M3 R24, gdesc[UR8], R24, gsb0 ;  /* 0x01e00000081879f3 */ /* 0x000fe20008000818 */
[----:B---3--:R-:W-:Y:S02]  /*e180*/  R2UR UR12, R12 ;  /* 0x000000000c0c72ca */ /* 0x008fe400000e0000 */
[----:B------:R-:W-:Y:S01]  /*e190*/  R2UR UR13, R13 ;  /* 0x000000000d0d72ca */ /* 0x000fe200000e0000 */
[----:B------:R-:W-:Y:S02]  /*e1a0*/  WARPGROUP.DEPBAR.LE gsb0, 0x0 ;  /* 0x00008000000079c5 */ /* 0x000fe40000010000 */
[----:B------:R-:W-:-:S10]  /*e1b0*/  WARPGROUP.ARRIVE ;  /* 0x00000000000079c5 */ /* 0x000fd40000000000 */
[----:B------:R-:W-:Y:S03]  /*e1c0*/  QGMMA.64x128x32.F32.E4M3.E4M3 R24, gdesc[UR12], R24, gsb0 ;  /* 0x01e000000c1879f3 */ /* 0x000fe60008000818 */
[----:B------:R-:W-:Y:S02]  /*e1d0*/  WARPGROUP.DEPBAR.LE gsb0, 0x0 ;  /* 0x00008000000079c5 */ /* 0x000fe40000010000 */
[----:B--2---:R-:W-:Y:S05]  /*e1e0*/  @!P1 BRA `(.L_x_10797) ;  /* 0x0000000000049947 */ /* 0x004fea0003800000 */
[----:B------:R-:W-:Y:S01]  /*e1f0*/  BPT.TRAP 0x1 ;  /* 0x000000040000795c */ /* 0x000fe20000300000 */
.L_x_10797:
[----:B01----:R-:W-:Y:S01]  /*e200*/  SHF.L.U32 R0, R9, 0x1f, RZ ;  /* 0x0000001f09007819 */ /* 0x003fe200000006ff */
[----:B------:R-:W-:-:S04]  /*e210*/  IMAD R20, R8, 0x8, R16 ;  /* 0x0000000808147824 */ /* 0x000fc800078e0210 */
[----:B------:R0:W1:Y:S01]  /*e220*/  SYNCS.PHASECHK.TRANS64.TRYWAIT P2, [R20+URZ+0x19c50], R0 ;  /* 0x019c5000140075a7 */ /* 0x000062000804017f */
[----:B------:R-:W-:Y:S05]  /*e230*/  @!P1 BRA `(.L_x_10798) ;  /* 0x0000000000049947 */ /* 0x000fea0003800000 */
[----:B------:R-:W-:Y:S01]  /*e240*/  BPT.TRAP 0x1 ;  /* 0x000000040000795c */ /* 0x000fe20000300000 */
.L_x_10798:
[----:B------:R-:W-:Y:S04]  /*e250*/  BSSY B2, `(.L_x_10799) ;  /* 0x0000004000027945 */ /* 0x000fe80003800000 */
[----:B-1----:R-:W-:Y:S05]  /*e260*/  @P2 BRA `(.L_x_10800) ;  /* 0x0000000000082947 */ /* 0x002fea0003800000 */
[----:B------:R-:W1:Y:S02]  /*e270*/  SYNCS.PHASECHK.TRANS64.TRYWAIT P2, [R20+URZ+0x19c50], R0 ;  /* 0x019c5000140075a7 */ /* 0x000e64000804017f */
[----:B-1----:R-:W-:Y:S05]  /*e280*/  @!P2 BRA `(.L_x_10801) ;  /* 0x000001000098a947 */ /* 0x002fea0003800000 */
.L_x_10800:
[----:B------:R-:W-:Y:S05]  /*e290*/  BSYNC B2 ;  /* 0x0000000000027941 */ /* 0x000fea0003800000 */
.L_x_10799:
[----:B01----:R-:W-:Y:S01]  /*e2a0*/  VIADD R0, R16, 0x3000 ;  /* 0x0000300010007836 */ /* 0x003fe20000000000 */
[----:B------:R-:W-:Y:S01]  /*e2b0*/  WARPGROUP.ARRIVE ;  /* 0x00000000000079c5 */ /* 0x000fe20000000000 */
[----:B------:R-:W-:Y:S01]  /*e2c0*/  IMAD.MOV.U32 R9, RZ, RZ, 0x40000040 ;  /* 0x40000040ff097424 */ /* 0x000fe200078e00ff */
[----:B------:R-:W0:Y:S02]  /*e2d0*/  @P0 LDC R3, c[0x0][0x450] ;  /* 0x00011400ff030b82 */ /* 0x000e240000000800 */
[----:B------:R-:W-:Y:S02]  /*e2e0*/  SHF.R.U32.HI R0, RZ, 0x4, R0 ;  /* 0x00000004ff007819 */ /* 0x000fe40000011600 */
[----:B------:R-:W-:Y:S02]  /*e2f0*/  R2UR UR7, R9 ;  /* 0x00000000090772ca */ /* 0x000fe400000e0000 */
[----:B------:R-:W-:-:S04]  /*e300*/  LOP3.LUT R0, R0, 0x3fff, RZ, 0xc0, !PT ;  /* 0x00003fff00007812 */ /* 0x000fc800078ec0ff */
[----:B------:R-:W-:-:S05]  /*e310*/  LOP3.LUT R0, R0, 0x10000, RZ, 0xfc, !PT ;  /* 0x0001000000007812 */ /* 0x000fca00078efcff */
[----:B------:R-:W-:Y:S02]  /*e320*/  IMAD R8, R8, 0x300, R0 ;  /* 0x0000030008087824 */ /* 0x000fe400078e0200 */
[----:B------:R-:W-:Y:S01]  /*e330*/  IMAD.MOV.U32 R13, RZ, RZ, 0x40000040 ;  /* 0x40000040ff0d7424 */ /* 0x000fe200078e00ff */
[----:B------:R-:W1:Y:S02]  /*e340*/  @P0 LDC R0, c[0x0][0x44c] ;  /* 0x00011300ff000b82 */ /* 0x000e640000000800 */
[----:B------:R-:W-:-:S13]  /*e350*/  R2UR UR6, R8 ;  /* 0x00000000080672ca */ /* 0x000fda00000e0000 */
[----:B------:R-:W-:Y:S01]  /*e360*/  QGMMA.64x96x32.F32.E4M3.E4M3 R88, R148, gdesc[UR4], R88, gsb0 ;  /* 0x0160000494587df3 */ /* 0x000fe20008000858 */
[----:B------:R-:W-:Y:S01]  /*e370*/  VIADD R12, R8, 0x2 ;  /* 0x00000002080c7836 */ /* 0x000fe20000000000 */
[----:B------:R-:W-:-:S04]  /*e380*/  R2UR UR7, R13 ;  /* 0x000000000d0772ca */ /* 0x000fc800000e0000 */
[----:B------:R-:W-:Y:S01]  /*e390*/  R2UR UR6, R12 ;  /* 0x000000000c0672ca */ /* 0x000fe200000e0000 */
[----:B------:R-:W-:Y:S02]  /*e3a0*/  WARPGROUP.DEPBAR.LE gsb0, 0x0 ;  /* 0x00008000000079c5 */ /* 0x000fe40000010000 */
[----:B------:R-:W-:Y:S01]  /*e3b0*/  WARPGROUP.ARRIVE ;  /* 0x00000000000079c5 */ /* 0x000fe20000000000 */
[----:B------:R-:W2:Y:S04]  /*e3c0*/  LDL R148, [R1+0x40] ;  /* 0x0000400001947983 */ /* 0x000ea80000100800 */
[----:B------:R-:W3:Y:S05]  /*e3d0*/  LDL R149, [R1+0x28] ;  /* 0x0000280001957983 */ /* 0x000eea0000100800 */
[----:B------:R-:W-:Y:S01]  /*e3e0*/  QGMMA.64x96x32.F32.E4M3.E4M3 R88, R144, gdesc[UR4], R88, gsb0 ;  /* 0x0160000490587df3 */ /* 0x000fe20008000858 */
[----:B------:R-:W3:Y:S04]  /*e3f0*/  LDL R150, [R1+0x30] ;  /* 0x0000300001967983 */ /* 0x000ee80000100800 */
[----:B------:R-:W4:Y:S01]  /*e400*/  LDL R151, [R1+0x2c] ;  /* 0x00002c0001977983 */ /* 0x000f220000100800 */
[----:B------:R-:W-:-:S03]  /*e410*/  WARPGROUP.DEPBAR.LE gsb0, 0x0 ;  /* 0x00008000000079c5 */ /* 0x000fc60000010000 */
[----:B------:R-:W2:Y:S01]  /*e420*/  LDL R147, [R1+0x24] ;  /* 0x0000240001937983 */ /* 0x000ea20000100800 */
[----:B------:R-:W-:Y:S01]  /*e430*/  VIADD R12, R8, 0x4 ;  /* 0x00000004080c7836 */ /* 0x000fe20000000000 */
[----:B------:R-:W-:Y:S01]  /*e440*/  WARPGROUP.ARRIVE ;  /* 0x00000000000079c5 */ /* 0x000fe20000000000 */
[----:B------:R-:W-:-:S03]  /*e450*/  IMAD.MOV.U32 R13, RZ, RZ, 0x40000040 ;  /* 0x40000040ff0d7424 */ /* 0x000fc600078e00ff */
[----:B------:R-:W-:Y:S02]  /*e460*/  R2UR UR6, R12 ;  /* 0x000000000c0672ca */ /* 0x000fe400000e0000 */
[----:B------:R-:W-:-:S13]  /*e470*/  R2UR UR7, R13 ;  /* 0x000000000d0772ca */ /* 0x000fda00000e0000 */
[----:B------:R-:W-:Y:S03]  /*e480*/  QGMMA.64x96x32.F32.E4M3.E4M3 R88, R140, gdesc[UR4], R88, gsb0 ;  /* 0x016000048c587df3 */ /* 0x000fe60008000858 */
[----:B------:R-:W-:Y:S02]  /*e490*/  WARPGROUP.DEPBAR.LE gsb0, 0x0 ;  /* 0x00008000000079c5 */ /* 0x000fe40000010000 */
[----:B------:R-:W-:Y:S01]  /*e4a0*/  WARPGROUP.ARRIVE ;  /* 0x00000000000079c5 */ /* 0x000fe20000000000 */
[----:B--2---:R-:W-:-:S04]  /*e4b0*/  IMAD.IADD R9, R148, 0x1, R147 ;  /* 0x0000000194097824 */ /* 0x004fc800078e0293 */
[----:B-1----:R-:W-:-:S05]  /*e4c0*/  @P0 IMAD.HI.U32 R0, R9, R0, RZ ;  /* 0x0000000009000227 */ /* 0x002fca00078e00ff */
[----:B0-----:R-:W-:Y:S01]  /*e4d0*/  @P0 SHF.R.U32.HI R9, RZ, R3, R0 ;  /* 0x00000003ff090219 */ /* 0x001fe20000011600 */
[----:B------:R-:W-:-:S04]  /*e4e0*/  IMAD.MOV.U32 R0, RZ, RZ, -0x80 ;  /* 0xffffff80ff007424 */ /* 0x000fc800078e00ff */
[----:B------:R-:W0:Y:S01]  /*e4f0*/  SHFL.IDX PT, R3, R9, RZ, 0x1c1f ;  /* 0x001c1fff09037589 */ /* 0x000e2200000e0000 */
[----:B------:R-:W-:-:S03]  /*e500*/  IMAD R0, R14, R0, 0x1 ;  /* 0x000000010e007424 */ /* 0x000fc600078e0200 */
[----:B------:R-:W1:Y:S02]  /*e510*/  SHFL.IDX PT, R9, R9, 0x1, 0x1c1f ;  /* 0x003c1f0009097f89 */ /* 0x000e6400000e0000 */
[----:B---3--:R-:W-:-:S05]  /*e520*/  IADD3 R0, R150, R0, -R149 ;  /* 0x0000000096007210 */ /* 0x008fca0007ffe895 */
[----:B----4-:R-:W-:Y:S02]  /*e530*/  IMAD.IADD R0, R0, 0x1, -R151 ;  /* 0x0000000100007824 */ /* 0x010fe400078e0a97 */
[----:B------:R-:W2:Y:S02]  /*e540*/  S2R R151, SR_TID.X ;  /* 0x0000000000977919 */ /* 0x000ea40000002100 */
[C---:B0-----:R-:W-:Y:S02]  /*e550*/  IMAD.IADD R3, R0.reuse, 0x1, R3 ;  /* 0x0000000100037824 */ /* 0x041fe400078e0203 */
[----:B-1----:R-:W-:-:S03]  /*e560*/  IMAD.IADD R0, R0, 0x1, R9 ;  /* 0x0000000100007824 */ /* 0x002fc600078e0209 */
        /* <DEDUP_REMOVED lines=95> */
[----:B------:R-:W-:Y:S01]  /*eb60*/  VIADD R12, R8, 0x6 ;  /* 0x00000006080c7836 */ /* 0x000fe20000000000 */
[----:B------:R-:W-:-:S02]  /*eb70*/  ISETP.GT.AND P5, PT, R0, RZ, PT ;  /* 0x000000ff0000720c */ /* 0x000fc40003fa4270 */
[----:B------:R-:W-:Y:S02]  /*eb80*/  FMNMX.FTZ R3, R85, R3, !PT ;  /* 0x0000000355037209 */ /* 0x000fe40007810000 */
[----:B------:R-:W-:Y:S02]  /*eb90*/  ISETP.GT.AND P6, PT, R0, 0x1, PT ;  /* 0x000000010000780c */ /* 0x000fe40003fc4270 */
[----:B------:R-:W-:Y:S01]  /*eba0*/  FSEL R26, R26, -INF , P5 ;  /* 0xff8000001a1a7808 */ /* 0x000fe20002800000 */
[----:B------:R-:W0:Y:S01]  /*ebb0*/  SHFL.BFLY PT, R13, R3, 0x2, 0x1f ;  /* 0x0c401f00030d7f89 */ /* 0x000e2200000e0000 */
        /* <DEDUP_REMOVED lines=12> */
[----:B0-----:R-:W-:Y:S01]  /*ec80*/  FMNMX.FTZ R3, R3, R13, !PT ;  /* 0x0000000d03037209 */ /* 0x001fe20007810000 */
[----:B------:R-:W-:Y:S01]  /*ec90*/  IMAD.MOV.U32 R13, RZ, RZ, 0x40000040 ;  /* 0x40000040ff0d7424 */ /* 0x000fe200078e00ff */
[----:B------:R-:W-:Y:S02]  /*eca0*/  ISETP.GT.AND P5, PT, R0, 0x20, PT ;  /* 0x000000200000780c */ /* 0x000fe40003fa4270 */
[----:B------:R-:W-:Y:S01]  /*ecb0*/  FSEL R39, R39, -INF , P4 ;  /* 0xff80000027277808 */ /* 0x000fe20002000000 */
[----:B------:R-:W0:Y:S01]  /*ecc0*/  SHFL.BFLY PT, R8, R3, 0x1, 0x1f ;  /* 0x0c201f0003087f89 */ /* 0x000e2200000e0000 */
[----:B------:R-:W-:-:S02]  /*ecd0*/  R2UR UR7, R13 ;  /* 0x000000000d0772ca */ /* 0x000fc400000e0000 */
[----:B------:R-:W-:Y:S02]  /*ece0*/  ISETP.GT.AND P6, PT, R0, 0x21, PT ;  /* 0x000000210000780c */ /* 0x000fe40003fc4270 */
[----:B------:R-:W-:Y:S02]  /*ecf0*/  FSEL R42, R42, -INF , P5 ;  /* 0xff8000002a2a7808 */ /* 0x000fe40002800000 */
[C---:B------:R-:W-:Y:S02]  /*ed00*/  ISETP.GT.AND P3, PT, R0.reuse, 0x28, PT ;  /* 0x000000280000780c */ /* 0x040fe40003f64270 */
        /* <DEDUP_REMOVED lines=8> */
[----:B0-----:R-:W-:-:S02]  /*ed90*/  FMNMX.FTZ R3, R3, R8, !PT ;  /* 0x0000000803037209 */ /* 0x001fc40007810000 */
[----:B------:R-:W-:Y:S02]  /*eda0*/  FSEL R51, R51, -INF , P6 ;  /* 0xff80000033337808 */ /* 0x000fe40003000000 */
[----:B------:R-:W-:Y:S01]  /*edb0*/  FSETP.NEU.FTZ.AND P2, PT, R3, -INF , PT ;  /* 0xff8000000300780b */ /* 0x000fe20003f5d000 */
[----:B-----5:R-:W-:-:S01]  /*edc0*/  FFMA.FTZ R13, R2, R3, -8 ;  /* 0xc1000000020d7423 */ /* 0x020fc20000010003 */
[----:B------:R-:W-:Y:S02]  /*edd0*/  ISETP.GT.AND P4, PT, R0, 0x39, PT ;  /* 0x000000390000780c */ /* 0x000fe40003f84270 */
[----:B------:R-:W-:Y:S02]  /*ede0*/  FSEL R54, R54, -INF , P3 ;  /* 0xff80000036367808 */ /* 0x000fe40001800000 */
[----:B------:R-:W-:Y:S02]  /*edf0*/  FSEL R13, R13, RZ, P2 ;  /* 0x000000ff0d0d7208 */ /* 0x000fe40001000000 */
[----:B------:R-:W-:-:S02]  /*ee00*/  ISETP.GT.AND P5, PT, R0, 0x40, PT ;  /* 0x000000400000780c */ /* 0x000fc40003fa4270 */
        /* <DEDUP_REMOVED lines=11> */
[----:B------:R-:W-:Y:S01]  /*eec0*/  MUFU.EX2 R8, R8 ;  /* 0x0000000800087308 */ /* 0x000fe20000000800 */
[----:B------:R-:W-:Y:S01]  /*eed0*/  ISETP.GT.AND P3, PT, R0, 0x48, PT ;  /* 0x000000480000780c */ /* 0x000fe20003f64270 */
[C-C-:B------:R-:W-:Y:S01]  /*eee0*/  FFMA.FTZ R32, R2.reuse, R32, -R13.reuse ;  /* 0x0000002002207223 */ /* 0x140fe2000001080d */
[----:B------:R-:W-:Y:S01]  /*eef0*/  FMNMX.FTZ R25, R31, R25, !PT ;  /* 0x000000191f197209 */ /* 0x000fe20007810000 */
[C-C-:B------:R-:W-:Y:S01]  /*ef00*/  FFMA.FTZ R33, R2.reuse, R33, -R13.reuse ;  /* 0x0000002102217223 */ /* 0x140fe2000001080d */
[----:B------:R-:W-:Y:S01]  /*ef10*/  FSEL R59, R59, -INF , P6 ;  /* 0xff8000003b3b7808 */ /* 0x000fe20003000000 */
[--C-:B------:R-:W-:Y:S01]  /*ef20*/  FFMA.FTZ R36, R2, R36, -R13.reuse ;  /* 0x0000002402247223 */ /* 0x100fe2000001080d */
[----:B------:R-:W-:Y:S01]  /*ef30*/  FMNMX.FTZ R25, R34, R25, !PT ;  /* 0x0000001922197209 */ /* 0x000fe20007810000 */
[----:B------:R-:W-:Y:S01]  /*ef40*/  MUFU.EX2 R9, R9 ;  /* 0x0000000900097308 */ /* 0x000fe20000000800 */
[----:B------:R-:W-:Y:S01]  /*ef50*/  ISETP.GT.AND P4, PT, R0, 0x49, PT ;  /* 0x000000490000780c */ /* 0x000fe20003f84270 */
[C-C-:B------:R-:W-:Y:S01]  /*ef60*/  FFMA.FTZ R37, R2.reuse, R37, -R13.reuse ;  /* 0x0000002502257223 */ /* 0x140fe2000001080d */
[----:B------:R-:W-:Y:S01]  /*ef70*/  FMNMX.FTZ R25, R35, R25, !PT ;  /* 0x0000001923197209 */ /* 0x000fe20007810000 */
[--C-:B------:R-:W-:Y:S01]  /*ef80*/  FFMA.FTZ R40, R2, R40, -R13.reuse ;  /* 0x0000002802287223 */ /* 0x100fe2000001080d */
[----:B------:R-:W-:Y:S01]  /*ef90*/  FSEL R62, R62, -INF , P3 ;  /* 0xff8000003e3e7808 */ /* 0x000fe20001800000 */
[--C-:B------:R-:W-:Y:S01]  /*efa0*/  FFMA.FTZ R41, R2, R41, -R13.reuse ;  /* 0x0000002902297223 */ /* 0x100fe2000001080d */
        /* <DEDUP_REMOVED lines=19> */
[----:B------:R-:W-:Y:S01]  /*f0e0*/  FFMA.FTZ R81, R2, R81, -R13 ;  /* 0x0000005102517223 */ /* 0x000fe2000001080d */
[----:B------:R-:W-:-:S02]  /*f0f0*/  FMNMX.FTZ R25, R47, R25, !PT ;  /* 0x000000192f197209 */ /* 0x000fc40007810000 */
[----:B------:R-:W-:Y:S02]  /*f100*/  FSEL R67, R67, -INF , P6 ;  /* 0xff80000043437808 */ /* 0x000fe40003000000 */
[----:B------:R-:W-:Y:S01]  /*f110*/  FMNMX.FTZ R25, R50, R25, !PT ;  /* 0x0000001932197209 */ /* 0x000fe20007810000 */
[----:B------:R-:W-:Y:S01]  /*f120*/  MUFU.EX2 R36, R36 ;  /* 0x0000002400247308 */ /* 0x000fe20000000800 */
[----:B------:R-:W-:Y:S02]  /*f130*/  ISETP.GT.AND P4, PT, R0, 0x59, PT ;  /* 0x000000590000780c */ /* 0x000fe40003f84270 */
[----:B------:R-:W-:Y:S02]  /*f140*/  FMNMX.FTZ R25, R51, R25, !PT ;  /* 0x0000001933197209 */ /* 0x000fe40007810000 */
[----:B------:R-:W-:Y:S02]  /*f150*/  FSEL R70, R70, -INF , P3 ;  /* 0xff80000046467808 */ /* 0x000fe40001800000 */
        /* <DEDUP_REMOVED lines=8> */
[----:B------:R-:W-:Y:S02]  /*f1e0*/  FMNMX.FTZ R25, R59, R25, !PT ;  /* 0x000000193b197209 */ /* 0x000fe40007810000 */
[----:B------:R-:W-:-:S02]  /*f1f0*/  FSEL R74, R74, -INF , P5 ;  /* 0xff8000004a4a7808 */ /* 0x000fc40002800000 */
        /* <DEDUP_REMOVED lines=12> */
[----:B------:R-:W-:Y:S02]  /*f2c0*/  FSEL R79, R79, -INF , P4 ;  /* 0xff8000004f4f7808 */ /* 0x000fe40002000000 */
[----:B------:R-:W-:Y:S02]  /*f2d0*/  FMNMX.FTZ R25, R71, R25, !PT ;  /* 0x0000001947197209 */ /* 0x000fe40007810000 */
[----:B------:R-:W-:-:S02]  /*f2e0*/  ISETP.GT.AND P5, PT, R0, 0x70, PT ;  /* 0x000000700000780c */ /* 0x000fc40003fa4270 */
[----:B------:R-:W-:Y:S01]  /*f2f0*/  FMNMX.FTZ R25, R74, R25, !PT ;  /* 0x000000194a197209 */ /* 0x000fe20007810000 */
[----:B------:R-:W-:Y:S01]  /*f300*/  MUFU.EX2 R48, R48 ;  /* 0x0000003000307308 */ /* 0x000fe20000000800 */
[C---:B------:R-:W-:Y:S02]  /*f310*/  ISETP.GT.AND P6, PT, R0.reuse, 0x71, PT ;  /* 0x000000710000780c */ /* 0x040fe40003fc4270 */
[----:B------:R-:W-:Y:S02]  /*f320*/  FMNMX.FTZ R25, R75, R25, !PT ;  /* 0x000000194b197209 */ /* 0x000fe40007810000 */
[C---:B------:R-:W-:Y:S02]  /*f330*/  ISETP.GT.AND P3, PT, R0.reuse, 0x78, PT ;  /* 0x000000780000780c */ /* 0x040fe40003f64270 */
[----:B------:R-:W-:Y:S01]  /*f340*/  ISETP.GT.AND P4, PT, R0, 0x79, PT ;  /* 0x000000790000780c */ /* 0x000fe20003f84270 */
[----:B------:R-:W-:Y:S01]  /*f350*/  MUFU.EX2 R49, R49 ;  /* 0x0000003100317308 */ /* 0x000fe20000000800 */
[----:B------:R-:W-:-:S02]  /*f360*/  FMNMX.FTZ R0, R78, R25, !PT ;  /* 0x000000194e007209 */ /* 0x000fc40007810000 */
[----:B------:R-:W-:Y:S02]  /*f370*/  FSEL R82, R82, -INF , P5 ;  /* 0xff80000052527808 */ /* 0x000fe40002800000 */
[----:B------:R-:W-:Y:S02]  /*f380*/  FMNMX.FTZ R0, R79, R0, !PT ;  /* 0x000000004f007209 */ /* 0x000fe40007810000 */
[----:B------:R-:W-:Y:S01]  /*f390*/  FSEL R83, R83, -INF , P6 ;  /* 0xff80000053537808 */ /* 0x000fe20003000000 */
[----:B------:R0:W-:Y:S01]  /*f3a0*/  MUFU.EX2 R25, R56 ;  /* 0x0000003800197308 */ /* 0x0001e20000000800 */
[----:B------:R-:W-:Y:S02]  /*f3b0*/  FMNMX.FTZ R0, R82, R0, !PT ;  /* 0x0000000052007209 */ /* 0x000fe40007810000 */
[----:B------:R-:W-:Y:S02]  /*f3c0*/  FSEL R86, R86, -INF , P3 ;  /* 0xff80000056567808 */ /* 0x000fe40001800000 */
[----:B------:R-:W-:-:S02]  /*f3d0*/  FMNMX.FTZ R0, R83, R0, !PT ;  /* 0x0000000053007209 */ /* 0x000fc40007810000 */
[----:B------:R-:W-:Y:S01]  /*f3e0*/  FSEL R87, R87, -INF , P4 ;  /* 0xff80000057577808 */ /* 0x000fe20002000000 */
[----:B------:R-:W-:Y:S01]  /*f3f0*/  MUFU.EX2 R52, R52 ;  /* 0x0000003400347308 */ /* 0x000fe20000000800 */
[----:B------:R-:W-:Y:S01]  /*f400*/  FMNMX.FTZ R0, R86, R0, !PT ;  /* 0x0000000056007209 */ /* 0x000fe20007810000 */
[C-C-:B0-----:R-:W-:Y:S01]  /*f410*/  FFMA.FTZ R56, R2.reuse, R61, -R13.reuse ;  /* 0x0000003d02387223 */ /* 0x141fe2000001080d */
[----:B------:R-:W-:-:S01]  /*f420*/  FFMA.FTZ R61, R2, R65, -R13 ;  /* 0x00000041023d7223 */ /* 0x000fc2000001080d */
[--C-:B------:R-:W-:Y:S01]  /*f430*/  FFMA.FTZ R65, R2, R69, -R13.reuse ;  /* 0x0000004502417223 */ /* 0x100fe2000001080d */
[----:B------:R-:W-:Y:S02]  /*f440*/  FMNMX.FTZ R0, R87, R0, !PT ;  /* 0x0000000057007209 */ /* 0x000fe40007810000 */
[----:B------:R-:W-:Y:S01]  /*f450*/  R2UR UR6, R12 ;  /* 0x000000000c0672ca */ /* 0x000fe200000e0000 */
[----:B------:R-:W-:-:S01]  /*f460*/  FFMA.FTZ R12, R2, R28, -R13 ;  /* 0x0000001c020c7223 */ /* 0x000fc2000001080d */
[C-C-:B------:R-:W-:Y:S01]  /*f470*/  FFMA.FTZ R28, R2.reuse, R57, -R13.reuse ;  /* 0x00000039021c7223 */ /* 0x140fe2000001080d */
[----:B------:R-:W0:Y:S01]  /*f480*/  SHFL.BFLY PT, R60, R0, 0x2, 0x1f ;  /* 0x0c401f00003c7f89 */ /* 0x000e2200000e0000 */
[----:B------:R-:W-:-:S01]  /*f490*/  FFMA.FTZ R57, R2, R64, -R13 ;  /* 0x0000004002397223 */ /* 0x000fc2000001080d */
[C-C-:B------:R-:W-:Y:S01]  /*f4a0*/  FFMA.FTZ R64, R2.reuse, R68, -R13.reuse ;  /* 0x0000004402407223 */ /* 0x140fe2000001080d */
[----:B------:R-:W-:-:S01]  /*f4b0*/  FFMA.FTZ R68, R2, R73, -R13 ;  /* 0x0000004902447223 */ /* 0x000fc2000001080d */
[----:B------:R-:W-:Y:S01]  /*f4c0*/  FFMA.FTZ R73, R2, R77, -R13 ;  /* 0x0000004d02497223 */ /* 0x000fe2000001080d */
[----:B------:R-:W-:Y:S01]  /*f4d0*/  MUFU.EX2 R12, R12 ;  /* 0x0000000c000c7308 */ /* 0x000fe20000000800 */
[----:B--2---:R-:W-:-:S04]  /*f4e0*/  LOP3.LUT R140, R151, 0x7f, RZ, 0xc0, !PT ;  /* 0x0000007f978c7812 */ /* 0x004fc800078ec0ff */
[----:B------:R-:W-:Y:S03]  /*f4f0*/  QGMMA.64x96x32.F32.E4M3.E4M3 R88, R136, gdesc[UR4], R88, gsb0 ;  /* 0x0160000488587df3 */ /* 0x000fe60008000858 */
[----:B------:R-:W-:Y:S08]  /*f500*/  MUFU.EX2 R53, R53 ;  /* 0x0000003500357308 */ /* 0x000ff00000000800 */
[----:B------:R-:W-:Y:S01]  /*f510*/  MUFU.EX2 R28, R28 ;  /* 0x0000001c001c7308 */ /* 0x000fe20000000800 */
[----:B0-----:R-:W-:Y:S01]  /*f520*/  FMNMX.FTZ R0, R0, R60, !PT ;  /* 0x0000003c00007209 */ /* 0x001fe20007810000 */
[C-C-:B------:R-:W-:Y:S01]  /*f530*/  FFMA.FTZ R60, R2.reuse, R72, -R13.reuse ;  /* 0x00000048023c7223 */ /* 0x140fe2000001080d */
[----:B------:R-:W-:-:S01]  /*f540*/  FFMA.FTZ R72, R2, R76, -R13 ;  /* 0x0000004c02487223 */ /* 0x000fc2000001080d */
[----:B------:R-:W-:Y:S01]  /*f550*/  FFMA.FTZ R76, R2, R80, -R13 ;  /* 0x00000050024c7223 */ /* 0x000fe2000001080d */
[----:B------:R-:W-:Y:S01]  /*f560*/  FSEL R80, R3, RZ, P2 ;  /* 0x000000ff03507208 */ /* 0x000fe20001000000 */
[----:B------:R-:W0:Y:S02]  /*f570*/  SHFL.BFLY PT, R69, R0, 0x1, 0x1f ;  /* 0x0c201f0000457f89 */ /* 0x000e2400000e0000 */
[----:B------:R-:W-:Y:S01]  /*f580*/  MUFU.EX2 R29, R29 ;  /* 0x0000001d001d7308 */ /* 0x000fe20000000800 */
[----:B------:R-:W-:Y:S01]  /*f590*/  ISETP.NE.AND P2, PT, R140, RZ, PT ;  /* 0x000000ff8c00720c */ /* 0x000fe20003f45270 */
[----:B------:R-:W-:-:S04]  /*f5a0*/  FADD.FTZ R80, -R80, R11 ;  /* 0x0000000b50507221 */ /* 0x000fc80000010100 */
[----:B------:R-:W-:Y:S02]  /*f5b0*/  FMUL.FTZ R80, R2, R80 ;  /* 0x0000005002507220 */ /* 0x000fe40000410000 */
[----:B------:R-:W-:Y:S06]  /*f5c0*/  MUFU.EX2 R56, R56 ;  /* 0x0000003800387308 */ /* 0x000fec0000000800 */
[----:B------:R-:W-:Y:S02]  /*f5d0*/  @!P2 VIADD R15, R15, 0x19c40 ;  /* 0x00019c400f0fa836 */ /* 0x000fe40000000000 */
[----:B------:R-:W-:Y:S03]  /*f5e0*/  MUFU.EX2 R57, R57 ;  /* 0x0000003900397308 */ /* 0x000fe60000000800 */
[----:B------:R-:W-:-:S02]  /*f5f0*/  @!P2 PRMT R15, RZ, 0x654, R15 ;  /* 0x00000654ff0fa816 */ /* 0x000fc4000000000f */
[----:B0-----:R-:W-:-:S03]  /*f600*/  FMNMX.FTZ R0, R0, R69, !PT ;  /* 0x0000004500007209 */ /* 0x001fc60007810000 */
[----:B------:R-:W-:Y:S01]  /*f610*/  MUFU.EX2 R61, R61 ;  /* 0x0000003d003d7308 */ /* 0x000fe20000000800 */
[----:B------:R-:W-:-:S01]  /*f620*/  FFMA.FTZ R69, R2, R84, -R13 ;  /* 0x0000005402457223 */ /* 0x000fc2000001080d */
[----:B------:R-:W-:Y:S01]  /*f630*/  FFMA.FTZ R13, R2, R85, -R13 ;  /* 0x00000055020d7223 */ /* 0x000fe2000001080d */
[----:B------:R-:W-:Y:S01]  /*f640*/  FSETP.NEU.FTZ.AND P3, PT, R0, -INF , PT ;  /* 0xff8000000000780b */ /* 0x000fe20003f7d000 */
[----:B------:R-:W-:-:S04]  /*f650*/  FFMA.FTZ R77, R2, R0, -8 ;  /* 0xc1000000024d7423 */ /* 0x000fc80000010000 */
[----:B------:R-:W-:Y:S01]  /*f660*/  MUFU.EX2 R64, R64 ;  /* 0x0000004000407308 */ /* 0x000fe20000000800 */
[----:B------:R-:W-:-:S05]  /*f670*/  FSEL R77, R77, RZ, P3 ;  /* 0x000000ff4d4d7208 */ /* 0x000fca0001800000 */
        /* <DEDUP_REMOVED lines=13> */
[----:B0-----:R-:W-:Y:S01]  /*f750*/  FSEL R54, R0, RZ, P3 ;  /* 0x000000ff00367208 */ /* 0x001fe20001800000 */
[C-C-:B------:R-:W-:Y:S01]  /*f760*/  FFMA.FTZ R46, R2.reuse, R46, -R77.reuse ;  /* 0x0000002e022e7223 */ /* 0x140fe2000001084d */
[----:B------:R-:W-:-:S01]  /*f770*/  FFMA.FTZ R47, R2, R47, -R77 ;  /* 0x0000002f022f7223 */ /* 0x000fc2000001084d */
[C-C-:B------:R-:W-:Y:S01]  /*f780*/  FFMA.FTZ R50, R2.reuse, R50, -R77.reuse ;  /* 0x0000003202327223 */ /* 0x140fe2000001084d */
[----:B------:R-:W-:-:S01]  /*f790*/  FFMA.FTZ R51, R2, R51, -R77 ;  /* 0x0000003302337223 */ /* 0x000fc2000001084d */
[----:B------:R-:W-:Y:S01]  /*f7a0*/  FADD.FTZ R10, -R54, R10 ;  /* 0x0000000a360a7221 */ /* 0x000fe20000010100 */
[----:B------:R-:W-:-:S01]  /*f7b0*/  FFMA.FTZ R55, R2, R55, -R77 ;  /* 0x0000003702377223 */ /* 0x000fc2000001084d */
[----:B------:R0:W1:Y:S01]  /*f7c0*/  MUFU.EX2 R54, R80 ;  /* 0x0000005000367308 */ /* 0x0000620000000800 */
[----:B------:R-:W-:-:S01]  /*f7d0*/  FFMA.FTZ R58, R2, R58, -R77 ;  /* 0x0000003a023a7223 */ /* 0x000fc2000001084d */
[C---:B------:R-:W-:Y:S01]  /*f7e0*/  FMUL.FTZ R10, R2.reuse, R10 ;  /* 0x0000000a020a7220 */ /* 0x040fe20000410000 */
        /* <DEDUP_REMOVED lines=12> */
[----:B0-----:R-:W-:-:S01]  /*f8b0*/  FFMA.FTZ R80, R2, R82, -R77 ;  /* 0x0000005202507223 */ /* 0x001fc2000001084d */
[----:B------:R-:W0:Y:S01]  /*f8c0*/  MUFU.EX2 R27, R27 ;  /* 0x0000001b001b7308 */ /* 0x000e220000000800 */
[----:B-1----:R-:W-:-:S01]  /*f8d0*/  FFMA.FTZ R5, R54, R5, R8 ;  /* 0x0000000536057223 */ /* 0x002fc20000010008 */
[C-C-:B------:R-:W-:Y:S01]  /*f8e0*/  FFMA.FTZ R82, R2.reuse, R83, -R77.reuse ;  /* 0x0000005302527223 */ /* 0x140fe2000001084d */
[----:B------:R-:W-:-:S01]  /*f8f0*/  FFMA.FTZ R86, R2, R86, -R77 ;  /* 0x0000005602567223 */ /* 0x000fc2000001084d */
[----:B------:R-:W-:Y:S01]  /*f900*/  FFMA.FTZ R77, R2, R87, -R77 ;  /* 0x00000057024d7223 */ /* 0x000fe2000001084d */
[----:B------:R-:W-:-:S03]  /*f910*/  FADD.FTZ R5, R9, R5 ;  /* 0x0000000509057221 */ /* 0x000fc60000010000 */
[----:B------:R-:W1:Y:S01]  /*f920*/  MUFU.EX2 R30, R30 ;  /* 0x0000001e001e7308 */ /* 0x000e620000000800 */
[----:B--2---:R-:W-:-:S01]  /*f930*/  FFMA.FTZ R4, R10, R4, R26 ;  /* 0x000000040a047223 */ /* 0x004fc2000001001a */
[----:B------:R-:W-:-:S04]  /*f940*/  FADD.FTZ R5, R12, R5 ;  /* 0x000000050c057221 */ /* 0x000fc80000010000 */
[----:B------:R-:W-:Y:S02]  /*f950*/  FADD.FTZ R5, R24, R5 ;  /* 0x0000000518057221 */ /* 0x000fe40000010000 */
[----:B------:R-:W2:Y:S01]  /*f960*/  MUFU.EX2 R31, R31 ;  /* 0x0000001f001f7308 */ /* 0x000ea20000000800 */
[----:B0-----:R-:W-:-:S01]  /*f970*/  FADD.FTZ R4, R27, R4 ;  /* 0x000000041b047221 */ /* 0x001fc20000010000 */
[----:B------:R-:W-:Y:S01]  /*f980*/  FADD.FTZ R5, R32, R5 ;  /* 0x0000000520057221 */ /* 0x000fe20000010000 */
[----:B------:R-:W-:Y:S02]  /*f990*/  WARPGROUP.DEPBAR.LE gsb0, 0x0 ;  /* 0x00008000000079c5 */ /* 0x000fe40000010000 */
[----:B------:R0:W-:Y:S01]  /*f9a0*/  @!P2 SYNCS.ARRIVE.TRANS64.RED.A1T0 RZ, [R15+URZ], RZ ;  /* 0x000000ff0fffa9a7 */ /* 0x0001e2000810043f */
[----:B------:R-:W-:-:S02]  /*f9b0*/  FADD.FTZ R5, R33, R5 ;  /* 0x0000000521057221 */ /* 0x000fc40000010000 */
[----:B------:R-:W3:Y:S01]  /*f9c0*/  MUFU.EX2 R34, R34 ;  /* 0x0000002200227308 */ /* 0x000ee20000000800 */
        /* <DEDUP_REMOVED lines=33> */
[----:B------:R-:W-:-:S06]  /*fbe0*/  FADD.FTZ R5, R64, R5 ;  /* 0x0000000540057221 */ /* 0x000fcc0000010000 */
[----:B------:R-:W3:Y:S01]  /*fbf0*/  MUFU.EX2 R51, R51 ;  /* 0x0000003300337308 */ /* 0x000ee20000000800 */
[----:B-1----:R-:W-:-:S07]  /*fc00*/  FADD.FTZ R4, R47, R4 ;  /* 0x000000042f047221 */ /* 0x002fce0000010000 */
[----:B------:R-:W1:Y:S01]  /*fc10*/  MUFU.EX2 R55, R55 ;  /* 0x0000003700377308 */ /* 0x000e620000000800 */
[----:B--2---:R-:W-:-:S07]  /*fc20*/  FADD.FTZ R4, R50, R4 ;  /* 0x0000000432047221 */ /* 0x004fce0000010000 */
[----:B------:R-:W2:Y:S01]  /*fc30*/  MUFU.EX2 R58, R58 ;  /* 0x0000003a003a7308 */ /* 0x000ea20000000800 */
[----:B---3--:R-:W-:-:S04]  /*fc40*/  FADD.FTZ R4, R51, R4 ;  /* 0x0000000433047221 */ /* 0x008fc80000010000 */
[----:B------:R-:W-:-:S03]  /*fc50*/  FADD.FTZ R4, R11, R4 ;  /* 0x000000040b047221 */ /* 0x000fc60000010000 */
        /* <DEDUP_REMOVED lines=52> */
.L_x_10802:
        /* <DEDUP_REMOVED lines=106> */
[----:B------:R-:W-:Y:S05]  /*10640*/  BSYNC B1 ;  /* 0x0000000000017941 */ /* 0x000fea0003800000 */
.L_x_10791:
[----:B------:R-:W-:Y:S05]  /*10650*/  BSYNC B0 ;  /* 0x0000000000007941 */ /* 0x000fea0003800000 */
.L_x_10790:
        /* <DEDUP_REMOVED lines=8> */
.L_x_10817:
[----:B------:R-:W-:-:S05]  /*106e0*/  VIADD R18, R8, 0x1 ;  /* 0x0000000108127836 */ /* 0x000fca0000000000 */
[----:B------:R-:W-:-:S04]  /*106f0*/  ISETP.NE.AND P0, PT, R18, 0x2, PT ;  /* 0x000000021200780c */ /* 0x000fc80003f05270 */
[----:B------:R-:W-:Y:S02]  /*10700*/  SEL R152, RZ, 0x1, P0 ;  /* 0x00000001ff987807 */ /* 0x000fe40000000000 */
[----:B------:R-:W-:Y:S02]  /*10710*/  SEL R18, R18, RZ, P0 ;  /* 0x000000ff12127207 */ /* 0x000fe40000000000 */
[----:B------:R-:W-:Y:S01]  /*10720*/  LOP3.LUT R152, R9, R152, RZ, 0x3c, !PT ;  /* 0x0000009809987212 */ /* 0x000fe200078e3cff */
[----:B------:R-:W-:Y:S06]  /*10730*/  @!P1 BRA `(.L_x_10806) ;  /* 0x0000000000049947 */ /* 0x000fec0003800000 */
[----:B------:R-:W-:Y:S01]  /*10740*/  BPT.TRAP 0x1 ;  /* 0x000000040000795c */ /* 0x000fe20000300000 */
.L_x_10806:
[----:B------:R-:W-:Y:S01]  /*10750*/  IMAD R0, R18, 0x8, R16 ;  /* 0x0000000812007824 */ /* 0x000fe200078e0210 */
[----:B------:R-:W-:-:S04]  /*10760*/  SHF.L.U32 R3, R152, 0x1f, RZ ;  /* 0x0000001f98037819 */ /* 0x000fc800000006ff */
[----:B------:R0:W1:Y:S01]  /*10770*/  SYNCS.PHASECHK.TRANS64.TRYWAIT P0, [R0+URZ+0x19c30], R3 ;  /* 0x019c3003000075a7 */ /* 0x000062000800017f */
[----:B------:R-:W-:Y:S05]  /*10780*/  @!P1 BRA `(.L_x_10807) ;  /* 0x0000000000049947 */ /* 0x000fea0003800000 */
[----:B------:R-:W-:Y:S01]  /*10790*/  BPT.TRAP 0x1 ;  /* 0x000000040000795c */ /* 0x000fe20000300000 */
.L_x_10807:
[----:B------:R-:W-:Y:S01]  /*107a0*/  BSSY B1, `(.L_x_10808) ;  /* 0x0000006000017945 */ /* 0x000fe20003800000 */
[----:B------:R-:W-:Y:S02]  /*107b0*/  IMAD R24, R18, 0x300, R21 ;  /* 0x0000030012187824 */ /* 0x000fe400078e0215 */
[----:B------:R-:W-:Y:S01]  /*107c0*/  IMAD.MOV.U32 R25, RZ, RZ, -0x3ffffff0 ;  /* 0xc0000010ff197424 */ /* 0x000fe200078e00ff */
[----:B-1----:R-:W-:Y:S06]  /*107d0*/  @P0 BRA `(.L_x_10809) ;  /* 0x0000000000080947 */ /* 0x002fec0003800000 */
[----:B------:R-:W1:Y:S02]  /*107e0*/  SYNCS.PHASECHK.TRANS64.TRYWAIT P0, [R0+URZ+0x19c30], R3 ;  /* 0x019c3003000075a7 */ /* 0x000e64000800017f */
[----:B-1----:R-:W-:Y:S05]  /*107f0*/  @!P0 BRA `(.L_x_10810) ;  /* 0x000000dc00508947 */ /* 0x002fea0003800000 */
.L_x_10809:
[----:B------:R-:W-:Y:S05]  /*10800*/  BSYNC B1 ;  /* 0x0000000000017941 */ /* 0x000fea0003800000 */
.L_x_10808:
[----:B------:R0:W-:Y:S04]  /*10810*/  STL [R1+0x9c], R2 ;  /* 0x00009c0201007387 */ /* 0x0001e80000100800 */
[----:B01----:R-:W2:Y:S01]  /*10820*/  LDL.64 R2, [R1+0x8] ;  /* 0x0000080001027983 */ /* 0x003ea20000100a00 */
        /* <DEDUP_REMOVED lines=27> */
[----:B0-----:R-:W-:Y:S05]  /*109e0*/  @!P1 BRA `(.L_x_10811) ;  /* 0x0000000000049947 */ /* 0x001fea0003800000 */
[----:B------:R-:W-:Y:S01]  /*109f0*/  BPT.TRAP 0x1 ;  /* 0x000000040000795c */ /* 0x000fe20000300000 */
.L_x_10811:
[----:B------:R-:W-:Y:S01]  /*10a00*/  SHF.L.U32 R0, R9, 0x1f, RZ ;  /* 0x0000001f09007819 */ /* 0x000fe200000006ff */
[----:B------:R-:W-:-:S04]  /*10a10*/  IMAD R15, R8, 0x8, R16 ;  /* 0x00000008080f7824 */ /* 0x000fc800078e0210 */
[----:B------:R0:W1:Y:S01]  /*10a20*/  SYNCS.PHASECHK.TRANS64.TRYWAIT P0, [R15+URZ+0x19c50], R0 ;  /* 0x019c50000f0075a7 */ /* 0x000062000800017f */
[----:B------:R-:W-:Y:S05]  /*10a30*/  @!P1 BRA `(.L_x_10812) ;  /* 0x0000000000049947 */ /* 0x000fea0003800000 */
[----:B------:R-:W-:Y:S01]  /*10a40*/  BPT.TRAP 0x1 ;  /* 0x000000040000795c */ /* 0x000fe20000300000 */
.L_x_10812:
[----:B------:R-:W-:Y:S04]  /*10a50*/  BSSY B1, `(.L_x_10813) ;  /* 0x0000004000017945 */ /* 0x000fe80003800000 */
[----:B-1----:R-:W-:Y:S05]  /*10a60*/  @P0 BRA `(.L_x_10814) ;  /* 0x0000000000080947 */ /* 0x002fea0003800000 */
[----:B------:R-:W1:Y:S02]  /*10a70*/  SYNCS.PHASECHK.TRANS64.TRYWAIT P0, [R15+URZ+0x19c50], R0 ;  /* 0x019c50000f0075a7 */ /* 0x000e64000800017f */
[----:B-1----:R-:W-:Y:S05]  /*10a80*/  @!P0 BRA `(.L_x_10815) ;  /* 0x000000d800c08947 */ /* 0x002fea0003800000 */
.L_x_10814:
[----:B------:R-:W-:Y:S05]  /*10a90*/  BSYNC B1 ;  /* 0x0000000000017941 */ /* 0x000fea0003800000 */
.L_x_10813:
[----:B01----:R-:W-:Y:S01]  /*10aa0*/  VIADD R0, R16, 0x3000 ;  /* 0x0000300010007836 */ /* 0x003fe20000000000 */
[----:B------:R-:W-:Y:S01]  /*10ab0*/  WARPGROUP.ARRIVE ;  /* 0x00000000000079c5 */ /* 0x000fe20000000000 */
[----:B------:R-:W-:Y:S01]  /*10ac0*/  IMAD.MOV.U32 R9, RZ, RZ, 0x40000040 ;  /* 0x40000040ff097424 */ /* 0x000fe200078e00ff */
[----:B------:R-:W-:Y:S01]  /*10ad0*/  FMNMX.FTZ R3, R26, R12, !PT ;  /* 0x0000000c1a037209 */ /* 0x000fe20007810000 */
[----:B------:R-:W-:Y:S01]  /*10ae0*/  IMAD.MOV.U32 R11, RZ, RZ, 0x40000040 ;  /* 0x40000040ff0b7424 */ /* 0x000fe200078e00ff */
[----:B------:R-:W-:Y:S02]  /*10af0*/  SHF.R.U32.HI R0, RZ, 0x4, R0 ;  /* 0x00000004ff007819 */ /* 0x000fe40000011600 */
[----:B------:R-:W-:Y:S02]  /*10b00*/  R2UR UR7, R9 ;  /* 0x00000000090772ca */ /* 0x000fe400000e0000 */
[----:B------:R-:W-:Y:S02]  /*10b10*/  LOP3.LUT R0, R0, 0x3fff, RZ, 0xc0, !PT ;  /* 0x00003fff00007812 */ /* 0x000fe400078ec0ff */
[----:B------:R-:W-:-:S02]  /*10b20*/  FMNMX.FTZ R3, R27, R3, !PT ;  /* 0x000000031b037209 */ /* 0x000fc40007810000 */
        /* <DEDUP_REMOVED lines=13> */
[----:B------:R-:W-:Y:S01]  /*10c00*/  QGMMA.64x96x32.F32.E4M3.E4M3 R88, R148, gdesc[UR4], R88, gsb0 ;  /* 0x0160000494587df3 */ /* 0x000fe20008000858 */
        /* <DEDUP_REMOVED lines=59> */
[----:B------:R-:W-:-:S06]  /*10fc0*/  WARPGROUP.ARRIVE ;  /* 0x00000000000079c5 */ /* 0x000fcc0000000000 */
[----:B------:R-:W0:Y:S01]  /*10fd0*/  S2R R151, SR_TID.X ;  /* 0x0000000000977919 */ /* 0x000e220000002100 */
[----:B------:R-:W1:Y:S01]  /*10fe0*/  SHFL.BFLY PT, R9, R0, 0x2, 0x1f ;  /* 0x0c401f0000097f89 */ /* 0x000e6200000e0000 */
[----:B------:R-:W-:Y:S01]  /*10ff0*/  QGMMA.64x96x32.F32.E4M3.E4M3 R88, R144, gdesc[UR4], R88, gsb0 ;  /* 0x0160000490587df3 */ /* 0x000fe20008000858 */
[----:B------:R-:W-:Y:S02]  /*11000*/  R2UR UR6, R10 ;  /* 0x000000000a0672ca */ /* 0x000fe400000e0000 */
[----:B------:R-:W2:Y:S01]  /*11010*/  SHFL.BFLY PT, R10, R3, 0x2, 0x1f ;  /* 0x0c401f00030a7f89 */ /* 0x000ea200000e0000 */
[----:B------:R-:W-:Y:S02]  /*11020*/  R2UR UR7, R11 ;  /* 0x000000000b0772ca */ /* 0x000fe400000e0000 */
[----:B-1----:R-:W-:Y:S01]  /*11030*/  FMNMX.FTZ R0, R0, R9, !PT ;  /* 0x0000000900007209 */ /* 0x002fe20007810000 */
[----:B------:R-:W-:Y:S01]  /*11040*/  IMAD.MOV.U32 R9, RZ, RZ, 0x40000040 ;  /* 0x40000040ff097424 */ /* 0x000fe200078e00ff */
[----:B--2---:R-:W-:-:S03]  /*11050*/  FMNMX.FTZ R10, R3, R10, !PT ;  /* 0x0000000a030a7209 */ /* 0x004fc60007810000 */
[----:B------:R-:W1:Y:S01]  /*11060*/  SHFL.BFLY PT, R3, R0, 0x1, 0x1f ;  /* 0x0c201f0000037f89 */ /* 0x000e6200000e0000 */
[----:B0-----:R-:W-:-:S04]  /*11070*/  LOP3.LUT R151, R151, 0x7f, RZ, 0xc0, !PT ;  /* 0x0000007f97977812 */ /* 0x001fc800078ec0ff */
[----:B------:R-:W-:Y:S02]  /*11080*/  ISETP.NE.AND P0, PT, R151, RZ, PT ;  /* 0x000000ff9700720c */ /* 0x000fe40003f05270 */
[----:B-1----:R-:W-:-:S05]  /*11090*/  FMNMX.FTZ R3, R0, R3, !PT ;  /* 0x0000000300037209 */ /* 0x002fca0007810000 */
[----:B-----5:R-:W-:-:S04]  /*110a0*/  FFMA.FTZ R11, R2, R3, -8 ;  /* 0xc1000000020b7423 */ /* 0x020fc80000010003 */
        /* <DEDUP_REMOVED lines=12> */
[----:B------:R-:W-:Y:S01]  /*11170*/  MUFU.EX2 R61, R61 ;  /* 0x0000003d003d7308 */ /* 0x000fe20000000800 */
[----:B------:R-:W-:-:S02]  /*11180*/  WARPGROUP.DEPBAR.LE gsb0, 0x0 ;  /* 0x00008000000079c5 */ /* 0x000fc40000010000 */
[----:B------:R-:W-:-:S05]  /*11190*/  WARPGROUP.ARRIVE ;  /* 0x00000000000079c5 */ /* 0x000fca0000000000 */
[----:B------:R-:W-:Y:S01]  /*111a0*/  MUFU.EX2 R69, R69 ;  /* 0x0000004500457308 */ /* 0x000fe20000000800 */
[----:B------:R-:W-:Y:S01]  /*111b0*/  QGMMA.64x96x32.F32.E4M3.E4M3 R88, R140, gdesc[UR4], R88, gsb0 ;  /* 0x016000048c587df3 */ /* 0x000fe20008000858 */
[----:B------:R-:W-:Y:S02]  /*111c0*/  R2UR UR6, R8 ;  /* 0x00000000080672ca */ /* 0x000fe400000e0000 */
[----:B------:R-:W0:Y:S01]  /*111d0*/  SHFL.BFLY PT, R8, R10, 0x1, 0x1f ;  /* 0x0c201f000a087f89 */ /* 0x000e2200000e0000 */
[----:B------:R-:W-:Y:S01]  /*111e0*/  R2UR UR7, R9 ;  /* 0x00000000090772ca */ /* 0x000fe200000e0000 */
[----:B------:R-:W-:Y:S01]  /*111f0*/  FADD.FTZ R9, -R3, R13 ;  /* 0x0000000d03097221 */ /* 0x000fe20000010100 */
[----:B------:R-:W-:-:S01]  /*11200*/  FFMA.FTZ R13, R2, R28, -R11 ;  /* 0x0000001c020d7223 */ /* 0x000fc2000001080b */
[C-C-:B------:R-:W-:Y:S01]  /*11210*/  FFMA.FTZ R28, R2.reuse, R36, -R11.reuse ;  /* 0x00000024021c7223 */ /* 0x140fe2000001080b */
[----:B------:R-:W-:-:S01]  /*11220*/  FFMA.FTZ R36, R2, R44, -R11 ;  /* 0x0000002c02247223 */ /* 0x000fc2000001080b */
[C---:B------:R-:W-:Y:S01]  /*11230*/  FMUL.FTZ R9, R2.reuse, R9 ;  /* 0x0000000902097220 */ /* 0x040fe20000410000 */
[----:B------:R-:W-:-:S01]  /*11240*/  FFMA.FTZ R44, R2, R52, -R11 ;  /* 0x00000034022c7223 */ /* 0x000fc2000001080b */
[C-C-:B------:R-:W-:Y:S01]  /*11250*/  FFMA.FTZ R52, R2.reuse, R60, -R11.reuse ;  /* 0x0000003c02347223 */ /* 0x140fe2000001080b */
[----:B------:R-:W-:Y:S01]  /*11260*/  MUFU.EX2 R13, R13 ;  /* 0x0000000d000d7308 */ /* 0x000fe20000000800 */
[----:B------:R-:W-:-:S01]  /*11270*/  FFMA.FTZ R60, R2, R68, -R11 ;  /* 0x00000044023c7223 */ /* 0x000fc2000001080b */
[C-C-:B------:R-:W-:Y:S01]  /*11280*/  FFMA.FTZ R68, R2.reuse, R76, -R11.reuse ;  /* 0x0000004c02447223 */ /* 0x140fe2000001080b */
[----:B------:R-:W-:-:S05]  /*11290*/  FFMA.FTZ R76, R2, R84, -R11 ;  /* 0x00000054024c7223 */ /* 0x000fca000001080b */
[----:B------:R-:W-:Y:S01]  /*112a0*/  MUFU.EX2 R9, R9 ;  /* 0x0000000900097308 */ /* 0x000fe20000000800 */
[----:B0-----:R-:W-:Y:S01]  /*112b0*/  FMNMX.FTZ R0, R10, R8, !PT ;  /* 0x000000080a007209 */ /* 0x001fe20007810000 */
[C-C-:B------:R-:W-:Y:S01]  /*112c0*/  FFMA.FTZ R10, R2.reuse, R24, -R11.reuse ;  /* 0x00000018020a7223 */ /* 0x140fe2000001080b */
[----:B------:R-:W-:-:S05]  /*112d0*/  FFMA.FTZ R24, R2, R32, -R11 ;  /* 0x0000002002187223 */ /* 0x000fca000001080b */
[----:B------:R-:W-:Y:S01]  /*112e0*/  MUFU.EX2 R28, R28 ;  /* 0x0000001c001c7308 */ /* 0x000fe20000000800 */
[----:B------:R-:W-:-:S01]  /*112f0*/  FFMA.FTZ R32, R2, R40, -R11 ;  /* 0x0000002802207223 */ /* 0x000fc2000001080b */
[----:B------:R-:W-:Y:S01]  /*11300*/  FADD.FTZ R8, -R0, R12 ;  /* 0x0000000c00087221 */ /* 0x000fe20000010100 */
[----:B------:R-:W-:-:S01]  /*11310*/  FFMA.FTZ R77, R2, R0, -8 ;  /* 0xc1000000024d7423 */ /* 0x000fc20000010000 */
[C-C-:B------:R-:W-:Y:S01]  /*11320*/  FFMA.FTZ R12, R2.reuse, R25, -R11.reuse ;  /* 0x00000019020c7223 */ /* 0x140fe2000001080b */
[----:B------:R-:W-:-:S01]  /*11330*/  FFMA.FTZ R25, R2, R33, -R11 ;  /* 0x0000002102197223 */ /* 0x000fc2000001080b */
[C---:B------:R-:W-:Y:S01]  /*11340*/  FMUL.FTZ R8, R2.reuse, R8 ;  /* 0x0000000802087220 */ /* 0x040fe20000410000 */
        /* <DEDUP_REMOVED lines=43> */
[----:B0-----:R-:W-:-:S01]  /*11600*/  FADD.FTZ R5, R12, R5 ;  /* 0x000000050c057221 */ /* 0x001fc20000010000 */
[C-C-:B------:R-:W-:Y:S01]  /*11610*/  FFMA.FTZ R78, R2.reuse, R78, -R77.reuse ;  /* 0x0000004e024e7223 */ /* 0x140fe2000001084d */
[----:B------:R-:W-:-:S01]  /*11620*/  FFMA.FTZ R79, R2, R79, -R77 ;  /* 0x0000004f024f7223 */ /* 0x000fc2000001084d */
[----:B------:R-:W-:Y:S01]  /*11630*/  FFMA.FTZ R72, R2, R80, -R11 ;  /* 0x0000005002487223 */ /* 0x000fe2000001080b */
[----:B------:R-:W-:-:S01]  /*11640*/  FADD.FTZ R5, R13, R5 ;  /* 0x000000050d057221 */ /* 0x000fc20000010000 */
[C---:B------:R-:W-:Y:S01]  /*11650*/  FFMA.FTZ R80, R2.reuse, R82, -R77 ;  /* 0x0000005202507223 */ /* 0x040fe2000001084d */
[----:B------:R-:W-:-:S01]  /*11660*/  FFMA.FTZ R73, R2, R81, -R11 ;  /* 0x0000005102497223 */ /* 0x000fc2000001080b */
[----:B------:R-:W0:Y:S01]  /*11670*/  MUFU.EX2 R31, R31 ;  /* 0x0000001f001f7308 */ /* 0x000e220000000800 */
[----:B--2---:R-:W-:-:S01]  /*11680*/  FADD.FTZ R4, R27, R4 ;  /* 0x000000041b047221 */ /* 0x004fc20000010000 */
[----:B------:R-:W-:Y:S01]  /*11690*/  FADD.FTZ R5, R20, R5 ;  /* 0x0000000514057221 */ /* 0x000fe20000010000 */
[----:B------:R-:W-:-:S01]  /*116a0*/  FFMA.FTZ R81, R2, R83, -R77 ;  /* 0x0000005302517223 */ /* 0x000fc2000001084d */
[C---:B------:R-:W-:Y:S01]  /*116b0*/  FFMA.FTZ R86, R2.reuse, R86, -R77 ;  /* 0x0000005602567223 */ /* 0x040fe2000001084d */
[----:B------:R-:W-:-:S01]  /*116c0*/  FFMA.FTZ R11, R2, R85, -R11 ;  /* 0x00000055020b7223 */ /* 0x000fc2000001080b */
[----:B------:R-:W-:Y:S01]  /*116d0*/  FFMA.FTZ R77, R2, R87, -R77 ;  /* 0x00000057024d7223 */ /* 0x000fe2000001084d */
[----:B------:R-:W-:Y:S01]  /*116e0*/  @!P0 IMAD R82, R18, 0x8, R16 ;  /* 0x0000000812528824 */ /* 0x000fe200078e0210 */
[----:B------:R-:W2:Y:S01]  /*116f0*/  MUFU.EX2 R24, R24 ;  /* 0x0000001800187308 */ /* 0x000ea20000000800 */
[----:B-1----:R-:W-:-:S02]  /*11700*/  FADD.FTZ R4, R30, R4 ;  /* 0x000000041e047221 */ /* 0x002fc40000010000 */
[----:B------:R-:W-:-:S05]  /*11710*/  @!P0 VIADD R82, R82, 0x19c40 ;  /* 0x00019c4052528836 */ /* 0x000fca0000000000 */
[----:B------:R-:W1:Y:S01]  /*11720*/  MUFU.EX2 R34, R34 ;  /* 0x0000002200227308 */ /* 0x000e620000000800 */
[----:B0-----:R-:W-:-:S01]  /*11730*/  FADD.FTZ R4, R31, R4 ;  /* 0x000000041f047221 */ /* 0x001fc20000010000 */
[----:B------:R-:W-:Y:S01]  /*11740*/  @!P0 PRMT R82, RZ, 0x654, R82 ;  /* 0x00000654ff528816 */ /* 0x000fe20000000052 */
[----:B------:R-:W-:-:S05]  /*11750*/  WARPGROUP.DEPBAR.LE gsb0, 0x0 ;  /* 0x00008000000079c5 */ /* 0x000fca0000010000 */
[----:B------:R-:W0:Y:S01]  /*11760*/  MUFU.EX2 R25, R25 ;  /* 0x0000001900197308 */ /* 0x000e220000000800 */
[----:B--2---:R-:W-:-:S01]  /*11770*/  FADD.FTZ R5, R24, R5 ;  /* 0x0000000518057221 */ /* 0x004fc20000010000 */
[----:B------:R-:W-:-:S06]  /*11780*/  WARPGROUP.ARRIVE ;  /* 0x00000000000079c5 */ /* 0x000fcc0000000000 */
[----:B------:R-:W2:Y:S01]  /*11790*/  MUFU.EX2 R35, R35 ;  /* 0x0000002300237308 */ /* 0x000ea20000000800 */
[----:B-1----:R-:W-:-:S01]  /*117a0*/  FADD.FTZ R4, R34, R4 ;  /* 0x0000000422047221 */ /* 0x002fc20000010000 */
[----:B------:R-:W-:Y:S06]  /*117b0*/  QGMMA.64x96x32.F32.E4M3.E4M3 R88, R136, gdesc[UR4], R88, gsb0 ;  /* 0x0160000488587df3 */ /* 0x000fec0008000858 */
[----:B------:R-:W1:Y:S01]  /*117c0*/  MUFU.EX2 R38, R38 ;  /* 0x0000002600267308 */ /* 0x000e620000000800 */
[----:B0-----:R-:W-:-:S04]  /*117d0*/  FADD.FTZ R5, R25, R5 ;  /* 0x0000000519057221 */ /* 0x001fc80000010000 */
[----:B------:R-:W-:-:S03]  /*117e0*/  FADD.FTZ R5, R28, R5 ;  /* 0x000000051c057221 */ /* 0x000fc60000010000 */
        /* <DEDUP_REMOVED lines=33> */
[----:B0-----:R-:W-:-:S04]  /*11a00*/  FADD.FTZ R5, R44, R5 ;  /* 0x000000052c057221 */ /* 0x001fc80000010000 */
[----:B------:R-:W-:-:S03]  /*11a10*/  FADD.FTZ R5, R45, R5 ;  /* 0x000000052d057221 */ /* 0x000fc60000010000 */
        /* <DEDUP_REMOVED lines=13> */
[----:B---3--:R-:W-:-:S04]  /*11af0*/  FADD.FTZ R5, R52, R5 ;  /* 0x0000000534057221 */ /* 0x008fc80000010000 */
[----:B------:R-:W-:-:S03]  /*11b00*/  FADD.FTZ R5, R53, R5 ;  /* 0x0000000535057221 */ /* 0x000fc60000010000 */
        /* <DEDUP_REMOVED lines=13> */
[----:B-1----:R-:W-:-:S04]  /*11be0*/  FADD.FTZ R5, R60, R5 ;  /* 0x000000053c057221 */ /* 0x002fc80000010000 */
[----:B------:R-:W-:-:S03]  /*11bf0*/  FADD.FTZ R5, R61, R5 ;  /* 0x000000053d057221 */ /* 0x000fc60000010000 */
        /* <DEDUP_REMOVED lines=30> */
[----:B-1----:R-:W-:-:S01]  /*11de0*/  FADD.FTZ R4, R86, R4 ;  /* 0x0000000456047221 */ /* 0x002fc20000010000 */
[----:B0-----:R-:W-:-:S03]  /*11df0*/  FADD.FTZ R5, R11, R5 ;  /* 0x000000050b057221 */ /* 0x001fc60000010000 */
[----:B---3--:R-:W-:Y:S01]  /*11e00*/  FADD.FTZ R4, R77, R4 ;  /* 0x000000044d047221 */ /* 0x008fe20000010000 */
[----:B--2---:R-:W-:Y:S06]  /*11e10*/  @!P1 BRA `(.L_x_10816) ;  /* 0x0000000000049947 */ /* 0x004fec0003800000 */
[----:B------:R-:W-:Y:S01]  /*11e20*/  BPT.TRAP 0x1 ;  /* 0x000000040000795c */ /* 0x000fe20000300000 */
.L_x_10816:
        /* <DEDUP_REMOVED lines=99> */
[----:B------:R-:W-:Y:S01]  /*12460*/  IMAD.MOV.U32 R142, RZ, RZ, R60 ;  /* 0x000000ffff8e7224 */ /* 0x000fe200078e003c */
[C---:B--2---:R-:W-:Y:S01]  /*12470*/  ISETP.GT.AND P0, PT, R14.reuse, R82, PT ;  /* 0x000000520e00720c */ /* 0x044fe20003f04270 */
[----:B------:R-:W-:-:S12]  /*12480*/  VIADD R14, R14, 0xffffffff ;  /* 0xffffffff0e0e7836 */ /* 0x000fd80000000000 */
[----:B0-----:R-:W-:Y:S05]  /*12490*/  @P0 BRA `(.L_x_10817) ;  /* 0xffffffe000900947 */ /* 0x001fea000383ffff */
.L_x_10805:
[----:B------:R-:W-:Y:S05]  /*124a0*/  BSYNC B0 ;  /* 0x0000000000007941 */ /* 0x000fea0003800000 */
.L_x_10804:
[----:B------:R-:W-:Y:S06]  /*124b0*/  BAR.ARV 0x8, 0x200 ;  /* 0x0208000000007b1d */ /* 0x000fec0000002000 */
[----:B------:R-:W-:Y:S05]  /*124c0*/  @!P1 BRA `(.L_x_10818) ;  /* 0x0000000000049947 */ /* 0x000fea0003800000 */
[----:B------:R-:W-:Y:S01]  /*124d0*/  BPT.TRAP 0x1 ;  /* 0x000000040000795c */ /* 0x000fe20000300000 */
.L_x_10818:
[----:B------:R-:W-:Y:S01]  /*124e0*/  IMAD R12, R18, 0x8, R16 ;  /* 0x00000008120c7824 */ /* 0x000fe200078e0210 */
[----:B------:R-:W-:-:S04]  /*124f0*/  SHF.L.U32 R7, R152, 0x1f, RZ ;  /* 0x0000001f98077819 */ /* 0x000fc800000006ff */
[----:B------:R0:W1:Y:S01]  /*12500*/  SYNCS.PHASECHK.TRANS64.TRYWAIT P0, [R12+URZ+0x19c50], R7 ;  /* 0x019c50070c0075a7 */ /* 0x000062000800017f */
[----:B------:R-:W-:Y:S05]  /*12510*/  @!P1 BRA `(.L_x_10819) ;  /* 0x0000000000049947 */ /* 0x000fea0003800000 */
[----:B------:R-:W-:Y:S01]  /*12520*/  BPT.TRAP 0x1 ;  /* 0x000000040000795c */ /* 0x000fe20000300000 */
.L_x_10819:
[----:B------:R-:W-:Y:S04]  /*12530*/  BSSY B0, `(.L_x_10820) ;  /* 0x0000004000007945 */ /* 0x000fe80003800000 */
[----:B-1----:R-:W-:Y:S05]  /*12540*/  @P0 BRA `(.L_x_10821) ;  /* 0x0000000000080947 */ /* 0x002fea0003800000 */
[----:B------:R-:W1:Y:S02]  /*12550*/  SYNCS.PHASECHK.TRANS64.TRYWAIT P0, [R12+URZ+0x19c50], R7 ;  /* 0x019c50070c0075a7 */ /* 0x000e64000800017f */
[----:B-1----:R-:W-:Y:S05]  /*12560*/  @!P0 BRA `(.L_x_10822) ;  /* 0x000000c0001c8947 */ /* 0x002fea0003800000 */
.L_x_10821:
[----:B------:R-:W-:Y:S05]  /*12570*/  BSYNC B0 ;  /* 0x0000000000007941 */ /* 0x000fea0003800000 */
.L_x_10820:
        /* <DEDUP_REMOVED lines=10> */
[----:B01----:R-:W-:-:S05]  /*12620*/  LOP3.LUT R7, R16, 0x10000, RZ, 0xfc, !PT ;  /* 0x0001000010077812 */ /* 0x003fca00078efcff */
[----:B------:R-:W-:Y:S02]  /*12630*/  IMAD R6, R18, 0x300, R7 ;  /* 0x0000030012067824 */ /* 0x000fe400078e0207 */
        /* <DEDUP_REMOVED lines=17> */
[----:B------:R0:W2:Y:S01]  /*12750*/  @P0 LDG.E R10, desc[UR40][R8.64] ;  /* 0x00000028080a0981 */ /* 0x0000a2000c1e1900 */
[----:B------:R-:W-:Y:S02]  /*12760*/  IMAD.MOV.U32 R7, RZ, RZ, 0x40000040 ;  /* 0x40000040ff077424 */ /* 0x000fe400078e00ff */
[----:B------:R-:W-:Y:S01]  /*12770*/  IMAD.MOV.U32 R21, RZ, RZ, -0x800000 ;  /* 0xff800000ff157424 */ /* 0x000fe200078e00ff */
[----:B------:R-:W1:Y:S01]  /*12780*/  SHFL.BFLY PT, R14, R5, 0x2, 0x1f ;  /* 0x0c401f00050e7f89 */ /* 0x000e6200000e0000 */
[----:B------:R-:W-:-:S03]  /*12790*/  IMAD.MOV.U32 R20, RZ, RZ, -0x800000 ;  /* 0xff800000ff147424 */ /* 0x000fc600078e00ff */
        /* <DEDUP_REMOVED lines=8> */
[----:B-1----:R-:W-:-:S01]  /*12820*/  FADD.FTZ R14, R14, R5 ;  /* 0x000000050e0e7221 */ /* 0x002fc20000010000 */
[----:B------:R-:W-:-:S07]  /*12830*/  IMAD.MOV.U32 R5, RZ, RZ, RZ ;  /* 0x000000ffff057224 */ /* 0x000fce00078e00ff */
[----:B------:R-:W-:Y:S01]  /*12840*/  QGMMA.64x96x32.F32.E4M3.E4M3 R88, R144, gdesc[UR4], R88, gsb0 ;  /* 0x0160000490587df3 */ /* 0x000fe20008000858 */
[----:B------:R-:W-:Y:S01]  /*12850*/  R2UR UR6, R8 ;  /* 0x00000000080672ca */ /* 0x000fe200000e0000 */
[----:B---3--:R-:W-:Y:S01]  /*12860*/  FADD.FTZ R11, R11, R4 ;  /* 0x000000040b0b7221 */ /* 0x008fe20000010000 */
[----:B------:R-:W-:Y:S01]  /*12870*/  R2UR UR7, R9 ;  /* 0x00000000090772ca */ /* 0x000fe200000e0000 */
[----:B------:R-:W-:Y:S01]  /*12880*/  IMAD.MOV.U32 R9, RZ, RZ, RZ ;  /* 0x000000ffff097224 */ /* 0x000fe200078e00ff */
[----:B------:R-:W-:Y:S02]  /*12890*/  WARPGROUP.DEPBAR.LE gsb0, 0x0 ;  /* 0x00008000000079c5 */ /* 0x000fe40000010000 */
[----:B------:R-:W-:-:S09]  /*128a0*/  WARPGROUP.ARRIVE ;  /* 0x00000000000079c5 */ /* 0x000fd20000000000 */
[----:B------:R-:W-:Y:S01]  /*128b0*/  QGMMA.64x96x32.F32.E4M3.E4M3 R88, R140, gdesc[UR4], R88, gsb0 ;  /* 0x016000048c587df3 */ /* 0x000fe20008000858 */
[----:B------:R-:W-:Y:S02]  /*128c0*/  R2UR UR6, R6 ;  /* 0x00000000060672ca */ /* 0x000fe400000e0000 */
[----:B------:R-:W-:Y:S01]  /*128d0*/  R2UR UR7, R7 ;  /* 0x00000000070772ca */ /* 0x000fe200000e0000 */
[----:B------:R-:W0:Y:S04]  /*128e0*/  SHFL.BFLY PT, R6, R11, 0x1, 0x1f ;  /* 0x0c201f000b067f89 */ /* 0x000e2800000e0000 */
[----:B------:R-:W1:Y:S01]  /*128f0*/  SHFL.BFLY PT, R7, R14, 0x1, 0x1f ;  /* 0x0c201f000e077f89 */ /* 0x000e6200000e0000 */
[----:B0-----:R-:W-:-:S01]  /*12900*/  FADD.FTZ R13, R11, R6 ;  /* 0x000000060b0d7221 */ /* 0x001fc20000010000 */
[----:B-1----:R-:W-:-:S03]  /*12910*/  FADD.FTZ R7, R14, R7 ;  /* 0x000000070e077221 */ /* 0x002fc60000010000 */
[----:B------:R-:W-:Y:S01]  /*12920*/  FMUL.FTZ R8, R13, 0.00390625 ;  /* 0x3b8000000d087820 */ /* 0x000fe20000410000 */
[C---:B------:R-:W-:Y:S01]  /*12930*/  FMUL.FTZ R15, R7.reuse, 0.00390625 ;  /* 0x3b800000070f7820 */ /* 0x040fe20000410000 */
[----:B------:R-:W-:-:S03]  /*12940*/  FSETP.NE.FTZ.AND P0, PT, R7, RZ, PT ;  /* 0x000000ff0700720b */ /* 0x000fc60003f15000 */
[----:B------:R-:W-:Y:S02]  /*12950*/  FSETP.NE.FTZ.AND P3, PT, R8, RZ, PT ;  /* 0x000000ff0800720b */ /* 0x000fe40003f75000 */
[----:B------:R-:W-:-:S08]  /*12960*/  FSETP.NE.FTZ.AND P2, PT, R15, RZ, PT ;  /* 0x000000ff0f00720b */ /* 0x000fd00003f55000 */
[----:B------:R-:W-:Y:S01]  /*12970*/  @P0 MUFU.RCP R5, R7 ;  /* 0x0000000700050308 */ /* 0x000fe20000001000 */
[----:B------:R-:W-:-:S04]  /*12980*/  FSETP.NE.FTZ.AND P0, PT, R13, RZ, PT ;  /* 0x000000ff0d00720b */ /* 0x000fc80003f15000 */
[C---:B------:R-:W-:Y:S01]  /*12990*/  @P2 FMUL.FTZ R4, R2.reuse, 0.69314718246459960938 ;  /* 0x3f31721802042820 */ /* 0x040fe20000410000 */
[----:B------:R-:W-:Y:S02]  /*129a0*/  @P3 FMUL.FTZ R2, R2, 0.69314718246459960938 ;  /* 0x3f31721802023820 */ /* 0x000fe40000410000 */
[----:B------:R-:W0:Y:S08]  /*129b0*/  @P3 MUFU.LG2 R8, R8 ;  /* 0x0000000800083308 */ /* 0x000e300000000c00 */
[----:B------:R-:W1:Y:S08]  /*129c0*/  @P2 MUFU.LG2 R6, R15 ;  /* 0x0000000f00062308 */ /* 0x000e700000000c00 */
[----:B------:R-:W3:Y:S01]  /*129d0*/  @P0 MUFU.RCP R9, R13 ;  /* 0x0000000d00090308 */ /* 0x000ee20000001000 */
[----:B0-----:R-:W-:-:S04]  /*129e0*/  @P3 FMUL.FTZ R11, R8, 0.69314718246459960938 ;  /* 0x3f317218080b3820 */ /* 0x001fc80000410000 */
[----:B------:R-:W-:Y:S01]  /*129f0*/  @P3 FFMA.FTZ R21, R2, R0, R11 ;  /* 0x0000000002153223 */ /* 0x000fe2000001000b */
[----:B-1----:R-:W-:-:S04]  /*12a00*/  @P2 FMUL.FTZ R7, R6, 0.69314718246459960938 ;  /* 0x3f31721806072820 */ /* 0x002fc80000410000 */
[----:B------:R-:W-:Y:S01]  /*12a10*/  @P2 FFMA.FTZ R20, R4, R3, R7 ;  /* 0x0000000304142223 */ /* 0x000fe20000010007 */
[----:B------:R-:W-:Y:S02]  /*12a20*/  WARPGROUP.DEPBAR.LE gsb0, 0x0 ;  /* 0x00008000000079c5 */ /* 0x000fe40000010000 */
[----:B------:R-:W-:-:S06]  /*12a30*/  WARPGROUP.ARRIVE ;  /* 0x00000000000079c5 */ /* 0x000fcc0000000000 */
[----:B------:R-:W-:Y:S01]  /*12a40*/  QGMMA.64x96x32.F32.E4M3.E4M3 R88, R136, gdesc[UR4], R88, gsb0 ;  /* 0x0160000488587df3 */ /* 0x000fe20008000858 */
[-C--:B--2---:R-:W-:Y:S01]  /*12a50*/  FMUL.FTZ R2, R5, R10.reuse ;  /* 0x0000000a05027220 */ /* 0x084fe20000410000 */
[----:B---3--:R-:W-:Y:S01]  /*12a60*/  FMUL.FTZ R10, R9, R10 ;  /* 0x0000000a090a7220 */ /* 0x008fe20000410000 */
[----:B------:R-:W-:Y:S02]  /*12a70*/  WARPGROUP.DEPBAR.LE gsb0, 0x0 ;  /* 0x00008000000079c5 */ /* 0x000fe40000010000 */
[----:B------:R-:W-:Y:S05]  /*12a80*/  @!P1 BRA `(.L_x_10823) ;  /* 0x0000000000049947 */ /* 0x000fea0003800000 */
[----:B------:R-:W-:Y:S01]  /*12a90*/  BPT.TRAP 0x1 ;  /* 0x000000040000795c */ /* 0x000fe20000300000 */
.L_x_10823:
[----:B------:R-:W2:Y:S01]  /*12aa0*/  LDL.LU R0, [R1+0x1c] ;  /* 0x00001c0001007983 */ /* 0x000ea20000300800 */
[----:B------:R-:W-:Y:S02]  /*12ab0*/  VIADD R12, R12, 0x19c60 ;  /* 0x00019c600c0c7836 */ /* 0x000fe40000000000 */
[-C--:B------:R-:W-:Y:S01]  /*12ac0*/  FMUL.FTZ R25, R88, R2.reuse ;  /* 0x0000000258197220 */ /* 0x080fe20000410000 */
[----:B------:R-:W-:Y:S01]  /*12ad0*/  FMUL.FTZ R26, R93, R2 ;  /* 0x000000025d1a7220 */ /* 0x000fe20000410000 */
[----:B------:R-:W3:Y:S01]  /*12ae0*/  LDL.LU R8, [R1+0x58] ;  /* 0x0000580001087983 */ /* 0x000ee20000300800 */
[----:B------:R-:W-:-:S05]  /*12af0*/  VIADD R18, R18, 0x1 ;  /* 0x0000000112127836 */ /* 0x000fca0000000000 */
[----:B------:R-:W-:-:S04]  /*12b00*/  ISETP.NE.AND P1, PT, R18, 0x2, PT ;  /* 0x000000021200780c */ /* 0x000fc80003f25270 */
        /* <DEDUP_REMOVED lines=53> */
[----:B------:R-:W-:-:S07]  /*12e60*/  FMUL.FTZ R0, R105, R2 ;  /* 0x0000000269007220 */ /* 0x000fce0000410000 */
.L_x_10757:
[----:B------:R-:W2:Y:S01]  /*12e70*/  LDL R92, [R1+0x4c] ;  /* 0x00004c00015c7983 */ /* 0x000ea20000100800 */
[----:B------:R-:W1:Y:S01]  /*12e80*/  S2UR UR4, SR_CgaCtaId ;  /* 0x00000000000479c3 */ /* 0x000e620000008800 */
[----:B------:R-:W-:Y:S01]  /*12e90*/  MOV R16, 0x400 ;  /* 0x0000040000107802 */ /* 0x000fe20000000f00 */
[----:B------:R-:W-:Y:S01]  /*12ea0*/  BSSY B0, `(.L_x_10824) ;  /* 0x0000337000007945 */ /* 0x000fe20003800000 */
[----:B-1----:R-:W-:-:S05]  /*12eb0*/  IMAD.U32 R2, RZ, RZ, UR4 ;  /* 0x00000004ff027e24 */ /* 0x002fca000f8e00ff */
[----:B------:R1:W-:Y:S01]  /*12ec0*/  STL [R1+0x1c], R2 ;  /* 0x00001c0201007387 */ /* 0x0003e20000100800 */
[----:B------:R-:W-:Y:S01]  /*12ed0*/  LEA R16, R2, R16, 0x18 ;  /* 0x0000001002107211 */ /* 0x000fe200078ec0ff */
[----:B------:R-:W-:Y:S06]  /*12ee0*/  BAR.SYNC.DEFER_BLOCKING 0x5, 0x200 ;  /* 0x0148000000007b1d */ /* 0x000fec0000010000 */
[----:B------:R1:W3:Y:S02]  /*12ef0*/  LDS.128 R28, [R16+0x19cd0] ;  /* 0x019cd000101c7984 */ /* 0x0002e40000000c00 */
[----:B------:R-:W-:Y:S06]  /*12f00*/  BAR.ARV 0x4, 0x200 ;  /* 0x0108000000007b1d */ /* 0x000fec0000002000 */
[----:B--2---:R-:W-:-:S13]  /*12f10*/  ISETP.NE.AND P1, PT, R92, RZ, PT ;  /* 0x000000ff5c00720c */ /* 0x004fda0003f25270 */
[----:B------:R-:W2:Y:S02]  /*12f20*/  @!P1 LDC R92, c[0x0][0xad4] ;  /* 0x0002b500ff5c9b82 */ /* 0x000ea40000000800 */
[----:B--2---:R1:W-:Y:S01]  /*12f30*/  @!P1 STL [R1+0x4c], R92 ;  /* 0x00004c5c01009387 */ /* 0x0043e20000100800 */
[----:B---3--:R-:W-:Y:S05]  /*12f40*/  @P0 BRA `(.L_x_10825) ;  /* 0x0000002400f00947 */ /* 0x008fea0003800000 */
[----:B------:R-:W2:Y:S01]  /*12f50*/  LDL.LU R10, [R1+0x44] ;  /* 0x00004400010a7983 */ /* 0x000ea20000300800 */
[----:B------:R-:W-:Y:S01]  /*12f60*/  ULDC.64 UR4, c[0x4][0x70] ;  /* 0x01001c0000047ab9 */ /* 0x000fe20000000a00 */
[----:B------:R-:W-:Y:S02]  /*12f70*/  ULDC.64 UR6, c[0x0][0xc08] ;  /* 0x0003020000067ab9 */ /* 0x000fe40000000a00 */
[----:B------:R-:W3:Y:S04]  /*12f80*/  LDL.LU R3, [R1+0x5c] ;  /* 0x00005c0001037983 */ /* 0x000ee80000300800 */
[----:B-1----:R-:W4:Y:S01]  /*12f90*/  LDL R2, [R1+0x38] ;  /* 0x0000380001027983 */ /* 0x002f220000100800 */
[----:B0-----:R-:W0:Y:S01]  /*12fa0*/  S2R R8, SR_TID.X ;  /* 0x0000000000087919 */ /* 0x001e220000002100 */
[----:B------:R-:W-:Y:S01]  /*12fb0*/  BAR.SYNC.DEFER_BLOCKING 0x1, 0x180 ;  /* 0x0046000000007b1d */ /* 0x000fe20000010000 */
[----:B---3--:R-:W-:-:S02]  /*12fc0*/  IMAD.MOV.U32 R13, RZ, RZ, R3 ;  /* 0x000000ffff0d7224 */ /* 0x008fc400078e0003 */
[----:B----4-:R-:W-:Y:S02]  /*12fd0*/  IMAD.MOV.U32 R12, RZ, RZ, R2 ;  /* 0x000000ffff0c7224 */ /* 0x010fe400078e0002 */
[----:B0-----:R-:W-:Y:S02]  /*12fe0*/  IMAD.SHL.U32 R2, R8, 0x4, RZ ;  /* 0x0000000408027824 */ /* 0x001fe400078e00ff */
[----:B------:R-:W-:Y:S02]  /*12ff0*/  IMAD.MOV.U32 R15, RZ, RZ, R12 ;  /* 0x000000ffff0f7224 */ /* 0x000fe400078e000c */
[----:B------:R-:W3:Y:S01]  /*13000*/  LDL R12, [R1+0x90] ;  /* 0x00009000010c7983 */ /* 0x000ee20000100800 */
[----:B------:R-:W-:-:S03]  /*13010*/  LOP3.LUT R2, R2, 0xc, RZ, 0xc0, !PT ;  /* 0x0000000c02027812 */ /* 0x000fc600078ec0ff */
[----:B------:R-:W4:Y:S01]  /*13020*/  LDL.LU R98, [R1+0x50] ;  /* 0x0000500001627983 */ /* 0x000f220000300800 */
[----:B------:R-:W-:-:S03]  /*13030*/  IADD3 R2, P0, R2, UR4, RZ ;  /* 0x0000000402027c10 */ /* 0x000fc6000ff1e0ff */
[----:B------:R-:W4:Y:S02]  /*13040*/  LDL.LU R97, [R1+0x54] ;  /* 0x0000540001617983 */ /* 0x000f240000300800 */
[----:B------:R-:W-:Y:S01]  /*13050*/  IMAD.X R3, RZ, RZ, UR5, P0 ;  /* 0x00000005ff037e24 */ /* 0x000fe200080e06ff */
[----:B------:R-:W-:Y:S01]  /*13060*/  ULDC.64 UR4, c[0x0][0xc00] ;  /* 0x0003000000047ab9 */ /* 0x000fe20000000a00 */
[----:B------:R-:W-:Y:S01]  /*13070*/  IMAD.MOV.U32 R14, RZ, RZ, R13 ;  /* 0x000000ffff0e7224 */ /* 0x000fe200078e000d */
[----:B------:R-:W4:Y:S04]  /*13080*/  LDL R94, [R1+0x40] ;  /* 0x00004000015e7983 */ /* 0x000f280000100800 */
[----:B-----5:R0:W4:Y:S01]  /*13090*/  LDG.E.CONSTANT R24, desc[UR40][R2.64] ;  /* 0x0000002802187981 */ /* 0x020122000c1e9900 */
[----:B------:R-:W-:Y:S01]  /*130a0*/  LOP3.LUT P0, R8, R8, 0x3, RZ, 0xc0, !PT ;  /* 0x0000000308087812 */ /* 0x000fe2000780c0ff */
[----:B--2---:R-:W-:-:S02]  /*130b0*/  IMAD.MOV.U32 R96, RZ, RZ, R10 ;  /* 0x000000ffff607224 */ /* 0x004fc400078e000a */
[----:B------:R-:W-:Y:S01]  /*130c0*/  IMAD.MOV.U32 R90, RZ, RZ, R15 ;  /* 0x000000ffff5a7224 */ /* 0x000fe200078e000f */
[----:B------:R-:W-:Y:S01]  /*130d0*/  ISETP.EQ.OR P0, PT, R8, 0x3, !P0 ;  /* 0x000000030800780c */ /* 0x000fe20004702670 */
[----:B------:R-:W2:Y:S03]  /*130e0*/  LDL R93, [R1+0x24] ;  /* 0x00002400015d7983 */ /* 0x000ea60000100800 */
[----:B------:R-:W-:Y:S01]  /*130f0*/  SEL R43, R7, R32, P0 ;  /* 0x00000020072b7207 */ /* 0x000fe20000000000 */
[----:B------:R-:W2:Y:S01]  /*13100*/  LDL R88, [R1+0x64] ;  /* 0x0000640001587983 */ /* 0x000ea20000100800 */
[----:B------:R-:W-:Y:S02]  /*13110*/  SEL R32, R32, R7, P0 ;  /* 0x0000000720207207 */ /* 0x000fe40000000000 */
[----:B------:R-:W1:Y:S01]  /*13120*/  S2R R7, SR_SWINHI ;  /* 0x0000000000077919 */ /* 0x000e620000002f00 */
[----:B------:R-:W-:-:S02]  /*13130*/  SEL R45, R33, R0, P0 ;  /* 0x00000000212d7207 */ /* 0x000fc40000000000 */
[----:B------:R-:W-:Y:S02]  /*13140*/  SEL R33, R0, R33, P0 ;  /* 0x0000002100217207 */ /* 0x000fe40000000000 */
[----:B------:R-:W-:Y:S02]  /*13150*/  SEL R61, R38, R91, P0 ;  /* 0x0000005b263d7207 */ /* 0x000fe40000000000 */
[----:B------:R-:W-:Y:S01]  /*13160*/  SEL R38, R91, R38, P0 ;  /* 0x000000265b267207 */ /* 0x000fe20000000000 */
[----:B------:R-:W-:Y:S01]  /*13170*/  IMAD.MOV.U32 R95, RZ, RZ, R14 ;  /* 0x000000ffff5f7224 */ /* 0x000fe200078e000e */
[----:B------:R-:W-:Y:S02]  /*13180*/  SEL R41, R27, R4, P0 ;  /* 0x000000041b297207 */ /* 0x000fe40000000000 */
[----:B------:R-:W-:Y:S02]  /*13190*/  SEL R47, R5, R34, P0 ;  /* 0x00000022052f7207 */ /* 0x000fe40000000000 */
[----:B0-----:R-:W-:-:S02]  /*131a0*/  MOV R2, R16 ;  /* 0x0000001000027202 */ /* 0x001fc40000000f00 */
[----:B-1----:R-:W-:Y:S02]  /*131b0*/  MOV R3, R7 ;  /* 0x0000000700037202 */ /* 0x002fe40000000f00 */
        /* <DEDUP_REMOVED lines=41> */
[----:B------:R-:W-:-:S04]  /*13450*/  IADD3 R35, P5, R12, 0x20, RZ ;  /* 0x000000200c237810 */ /* 0x000fc80007fbe0ff */
[----:B------:R-:W-:Y:S02]  /*13460*/  LOP3.LUT R0, R35, 0x180, RZ, 0xc0, !PT ;  /* 0x0000018023007812 */ /* 0x000fe400078ec0ff */
[----:B------:R-:W-:Y:S02]  /*13470*/  IADD3 R87, P3, R12, 0x3020, RZ ;  /* 0x000030200c577810 */ /* 0x000fe40007f7e0ff */
[----:B------:R-:W-:Y:S02]  /*13480*/  SHF.R.U64 R0, R0, 0x3, RZ ;  /* 0x0000000300007819 */ /* 0x000fe400000012ff */
[C---:B------:R-:W-:Y:S02]  /*13490*/  IADD3 R85, P4, R12.reuse, 0x3000, RZ ;  /* 0x000030000c557810 */ /* 0x040fe40007f9e0ff */
[C---:B------:R-:W-:Y:S02]  /*134a0*/  IADD3 R89, P2, R12.reuse, 0x6000, RZ ;  /* 0x000060000c597810 */ /* 0x040fe40007f5e0ff */
[----:B------:R-:W-:-:S02]  /*134b0*/  IADD3 R91, P1, R12, 0x6020, RZ ;  /* 0x000060200c5b7810 */ /* 0x000fc40007f3e0ff */
[----:B------:R-:W-:Y:S02]  /*134c0*/  LOP3.LUT R5, R12, 0x180, RZ, 0xc0, !PT ;  /* 0x000001800c057812 */ /* 0x000fe400078ec0ff */
[----:B------:R-:W-:Y:S02]  /*134d0*/  LOP3.LUT R14, R0, R35, RZ, 0x3c, !PT ;  /* 0x00000023000e7212 */ /* 0x000fe400078e3cff */
        /* <DEDUP_REMOVED lines=17> */
[----:B----4-:R0:W-:Y:S01]  /*135f0*/  SHFL.IDX PT, R66, R49, R24, 0x1c1f ;  /* 0x001c1f1831427589 */ /* 0x0101e200000e0000 */
[----:B------:R-:W-:Y:S01]  /*13600*/  LOP3.LUT R4, R28, R91, RZ, 0x3c, !PT ;  /* 0x0000005b1c047212 */ /* 0x000fe200078e3cff */
[----:B------:R-:W-:Y:S01]  /*13610*/  IMAD.X R15, RZ, RZ, R13, P5 ;  /* 0x000000ffff0f7224 */ /* 0x000fe200028e060d */
[----:B------:R-:W-:Y:S01]  /*13620*/  MOV R0, R12 ;  /* 0x0000000c00007202 */ /* 0x000fe20000000f00 */
[----:B------:R-:W-:Y:S01]  /*13630*/  SHFL.IDX PT, R50, R41, R24, 0x1c1f ;  /* 0x001c1f1829327589 */ /* 0x000fe200000e0000 */
[----:B------:R-:W-:-:S02]  /*13640*/  MOV R86, R10 ;  /* 0x0000000a00567202 */ /* 0x000fc40000000f00 */
[----:B0-----:R-:W-:Y:S01]  /*13650*/  LOP3.LUT R49, R24, 0x2, RZ, 0x3c, !PT ;  /* 0x0000000218317812 */ /* 0x001fe200078e3cff */
[----:B------:R-:W-:Y:S01]  /*13660*/  SHFL.IDX PT, R12, R39, R24, 0x1c1f ;  /* 0x001c1f18270c7589 */ /* 0x000fe200000e0000 */
[----:B------:R-:W-:Y:S02]  /*13670*/  MOV R28, R8 ;  /* 0x00000008001c7202 */ /* 0x000fe40000000f00 */
[----:B------:R-:W-:Y:S01]  /*13680*/  MOV R84, R6 ;  /* 0x0000000600547202 */ /* 0x000fe20000000f00 */
        /* <DEDUP_REMOVED lines=22> */
[----:B------:R-:W0:Y:S01]  /*137f0*/  SHFL.IDX PT, R54, R40, R49, 0x1c1f ;  /* 0x001c1f3128367589 */ /* 0x000e2200000e0000 */
[----:B------:R-:W-:-:S03]  /*13800*/  MOV R35, R14 ;  /* 0x0000000e00237202 */ /* 0x000fc60000000f00 */
[----:B------:R-:W-:Y:S04]  /*13810*/  SHFL.IDX PT, R43, R26, R49, 0x1c1f ;  /* 0x001c1f311a2b7589 */ /* 0x000fe800000e0000 */
[----:B------:R-:W1:Y:S04]  /*13820*/  SHFL.IDX PT, R44, R25, R49, 0x1c1f ;  /* 0x001c1f31192c7589 */ /* 0x000e6800000e0000 */
[----:B------:R3:W4:Y:S04]  /*13830*/  SHFL.IDX PT, R48, R42, R49, 0x1c1f ;  /* 0x001c1f312a307589 */ /* 0x00072800000e0000 */
[----:B------:R-:W2:Y:S04]  /*13840*/  SHFL.IDX PT, R24, R103, R49, 0x1c1f ;  /* 0x001c1f3167187589 */ /* 0x000ea800000e0000 */
[----:B------:R-:W-:Y:S04]  /*13850*/  SHFL.IDX PT, R27, R27, R49, 0x1c1f ;  /* 0x001c1f311b1b7589 */ /* 0x000fe800000e0000 */
[----:B------:R-:W2:Y:S04]  /*13860*/  SHFL.IDX PT, R38, R38, R49, 0x1c1f ;  /* 0x001c1f3126267589 */ /* 0x000ea800000e0000 */
[----:B------:R-:W2:Y:S04]  /*13870*/  SHFL.IDX PT, R68, R117, R49, 0x1c1f ;  /* 0x001c1f3175447589 */ /* 0x000ea800000e0000 */
[----:B------:R-:W2:Y:S04]  /*13880*/  SHFL.IDX PT, R32, R32, R49, 0x1c1f ;  /* 0x001c1f3120207589 */ /* 0x000ea800000e0000 */
[----:B------:R-:W2:Y:S04]  /*13890*/  SHFL.IDX PT, R73, R36, R49, 0x1c1f ;  /* 0x001c1f3124497589 */ /* 0x000ea800000e0000 */
[----:B------:R-:W-:Y:S04]  /*138a0*/  SHFL.IDX PT, R75, R120, R49, 0x1c1f ;  /* 0x001c1f31784b7589 */ /* 0x000fe800000e0000 */
[----:B------:R-:W-:Y:S04]  /*138b0*/  SHFL.IDX PT, R83, R128, R49, 0x1c1f ;  /* 0x001c1f3180537589 */ /* 0x000fe800000e0000 */
[----:B------:R-:W2:Y:S04]  /*138c0*/  SHFL.IDX PT, R81, R114, R49, 0x1c1f ;  /* 0x001c1f3172517589 */ /* 0x000ea800000e0000 */
[----:B------:R-:W-:Y:S04]  /*138d0*/  SHFL.IDX PT, R26, R111, R49, 0x1c1f ;  /* 0x001c1f316f1a7589 */ /* 0x000fe800000e0000 */
[----:B------:R-:W2:Y:S04]  /*138e0*/  SHFL.IDX PT, R106, R106, R49, 0x1c1f ;  /* 0x001c1f316a6a7589 */ /* 0x000ea800000e0000 */
[----:B------:R-:W2:Y:S04]  /*138f0*/  SHFL.IDX PT, R79, R122, R49, 0x1c1f ;  /* 0x001c1f317a4f7589 */ /* 0x000ea800000e0000 */
[----:B------:R-:W-:Y:S04]  /*13900*/  SHFL.IDX PT, R14, R125, R49, 0x1c1f ;  /* 0x001c1f317d0e7589 */ /* 0x000fe800000e0000 */
[----:B------:R-:W-:Y:S04]  /*13910*/  SHFL.IDX PT, R133, R133, R49, 0x1c1f ;  /* 0x001c1f3185857589 */ /* 0x000fe800000e0000 */
[----:B------:R-:W2:Y:S04]  /*13920*/  SHFL.IDX PT, R77, R118, R49, 0x1c1f ;  /* 0x001c1f31764d7589 */ /* 0x000ea800000e0000 */
[----:B------:R-:W2:Y:S04]  /*13930*/  SHFL.IDX PT, R15, R130, R49, 0x1c1f ;  /* 0x001c1f31820f7589 */ /* 0x000ea800000e0000 */
[----:B------:R-:W-:Y:S04]  /*13940*/  SHFL.IDX PT, R34, R34, R49, 0x1c1f ;  /* 0x001c1f3122227589 */ /* 0x000fe800000e0000 */
[----:B------:R-:W2:Y:S04]  /*13950*/  SHFL.IDX PT, R33, R33, R49, 0x1c1f ;  /* 0x001c1f3121217589 */ /* 0x000ea800000e0000 */
[----:B------:R-:W2:Y:S04]  /*13960*/  SHFL.IDX PT, R25, R126, R49, 0x1c1f ;  /* 0x001c1f317e197589 */ /* 0x000ea800000e0000 */
[----:B------:R2:W2:Y:S01]  /*13970*/  SHFL.IDX PT, R134, R134, R49, 0x1c1f ;  /* 0x001c1f3186867589 */ /* 0x0004a200000e0000 */
[----:B0-----:R-:W-:-:S02]  /*13980*/  SEL R52, R65, R54, P0 ;  /* 0x0000003641347207 */ /* 0x001fc40000000000 */
[----:B-1----:R-:W-:Y:S02]  /*13990*/  SEL R40, R13, R44, P0 ;  /* 0x0000002c0d287207 */ /* 0x002fe40000000000 */
[----:B---3--:R-:W-:Y:S02]  /*139a0*/  SEL R42, R44, R13, P0 ;  /* 0x0000000d2c2a7207 */ /* 0x008fe40000000000 */
[----:B------:R-:W-:Y:S02]  /*139b0*/  SEL R41, R12, R43, P0 ;  /* 0x0000002b0c297207 */ /* 0x000fe40000000000 */
[----:B----4-:R-:W-:Y:S02]  /*139c0*/  SEL R45, R63, R48, P0 ;  /* 0x000000303f2d7207 */ /* 0x010fe40000000000 */
[----:B------:R-:W-:Y:S02]  /*139d0*/  SEL R47, R48, R63, P0 ;  /* 0x0000003f302f7207 */ /* 0x000fe40000000000 */
[----:B------:R-:W-:-:S02]  /*139e0*/  SEL R54, R54, R65, P0 ;  /* 0x0000004136367207 */ /* 0x000fc40000000000 */
[----:B--2---:R-:W-:Y:S02]  /*139f0*/  SEL R53, R67, R24, P0 ;  /* 0x0000001843357207 */ /* 0x004fe40000000000 */
        /* <DEDUP_REMOVED lines=46> */
[----:B------:R-:W-:Y:S01]  /*13ce0*/  SEL R37, R39, R134, P0 ;  /* 0x0000008627257207 */ /* 0x000fe20000000000 */
[----:B------:R-:W-:Y:S01]  /*13cf0*/  STSM.16.M88.4 [R0], R4 ;  /* 0x0000000400007844 */ /* 0x000fe20000000200 */
[----:B------:R-:W-:-:S02]  /*13d00*/  SEL R39, R134, R39, P0 ;  /* 0x0000002786277207 */ /* 0x000fc40000000000 */
[----:B------:R-:W-:Y:S01]  /*13d10*/  F2FP.BF16.F32.PACK_AB R12, R57, R56 ;  /* 0x00000038390c723e */ /* 0x000fe200000010ff */
[----:B------:R0:W-:Y:S01]  /*13d20*/  STSM.16.M88.4 [R35], R8 ;  /* 0x0000000823007844 */ /* 0x0001e20000000200 */
        /* <DEDUP_REMOVED lines=10> */
[----:B0-----:R-:W-:-:S02]  /*13dd0*/  F2FP.BF16.F32.PACK_AB R35, R79, R78 ;  /* 0x0000004e4f23723e */ /* 0x001fc400000010ff */
        /* <DEDUP_REMOVED lines=46> */
[----:B------:R-:W-:Y:S02]  /*140c0*/  IMAD.IADD R25, R94, 0x1, R93 ;  /* 0x000000015e197824 */ /* 0x000fe400078e025d */
        /* <DEDUP_REMOVED lines=28> */
.L_x_10826:
[----:B------:R-:W2:Y:S01]  /*14290*/  LDL R9, [R1+0x8c] ;  /* 0x00008c0001097983 */ /* 0x000ea20000100800 */
[----:B------:R-:W0:Y:S03]  /*142a0*/  S2R R4, SR_TID.X ;  /* 0x0000000000047919 */ /* 0x000e260000002100 */
[----:B------:R-:W-:Y:S04]  /*142b0*/  SHFL.IDX PT, R5, R15, RZ, 0x1c1f ;  /* 0x001c1fff0f057589 */ /* 0x000fe800000e0000 */
[----:B------:R-:W-:Y:S04]  /*142c0*/  SHFL.IDX PT, R6, R14, 0x1, 0x1c1f ;  /* 0x003c1f000e067f89 */ /* 0x000fe800000e0000 */
[----:B------:R-:W-:Y:S01]  /*142d0*/  SHFL.IDX PT, R7, R15, 0x1, 0x1c1f ;  /* 0x003c1f000f077f89 */ /* 0x000fe200000e0000 */
[----:B0-----:R-:W-:-:S05]  /*142e0*/  VIADD R10, R4, 0xffffff80 ;  /* 0xffffff80040a7836 */ /* 0x001fca0000000000 */
[----:B------:R-:W-:-:S04]  /*142f0*/  SHF.R.S32.HI R8, RZ, 0x1f, R10 ;  /* 0x0000001fff087819 */ /* 0x000fc8000001140a */
[----:B------:R-:W-:-:S04]  /*14300*/  LEA.HI R8, R8, R10, RZ, 0x7 ;  /* 0x0000000a08087211 */ /* 0x000fc800078f38ff */
[----:B------:R-:W-:Y:S01]  /*14310*/  LOP3.LUT R8, R8, 0xffffff80, RZ, 0xc0, !PT ;  /* 0xffffff8008087812 */ /* 0x000fe200078ec0ff */
[----:B------:R-:W0:Y:S04]  /*14320*/  SHFL.IDX PT, R4, R14, RZ, 0x1c1f ;  /* 0x001c1fff0e047589 */ /* 0x000e2800000e0000 */
[----:B------:R-:W-:Y:S02]  /*14330*/  IMAD.IADD R8, R10, 0x1, -R8 ;  /* 0x000000010a087824 */ /* 0x000fe400078e0a08 */
[----:B-----5:R-:W-:-:S03]  /*14340*/  IMAD R85, R27, R28, RZ ;  /* 0x0000001c1b557224 */ /* 0x020fc600078e02ff */
        /* <DEDUP_REMOVED lines=11> */
[----:B------:R-:W5:Y:S04]  /*14400*/  LDL R50, [R1+0x98] ;  /* 0x0000980001327983 */ /* 0x000f680000100800 */
[----:B------:R-:W5:Y:S01]  /*14410*/  LDL R49, [R1+0x60] ;  /* 0x0000600001317983 */ /* 0x000f620000100800 */
[----:B------:R-:W3:Y:S03]  /*14420*/  @P4 LDC R45, c[0x0][0xbf0] ;  /* 0x0002fc00ff2d4b82 */ /* 0x000ee60000000800 */
[----:B------:R-:W5:Y:S04]  /*14430*/  LDL R48, [R1+0x94] ;  /* 0x0000940001307983 */ /* 0x000f680000100800 */
[----:B------:R-:W5:Y:S01]  /*14440*/  LDL R47, [R1+0x68] ;  /* 0x00006800012f7983 */ /* 0x000f620000100800 */
[----:B------:R-:W4:Y:S02]  /*14450*/  S2R R9, SR_TID.X ;  /* 0x0000000000097919 */ /* 0x000f240000002100 */
[----:B----4-:R-:W-:-:S05]  /*14460*/  VIADD R91, R9, 0xffffff80 ;  /* 0xffffff80095b7836 */ /* 0x010fca0000000000 */
[----:B------:R-:W-:-:S04]  /*14470*/  SHF.R.S32.HI R89, RZ, 0x1f, R91 ;  /* 0x0000001fff597819 */ /* 0x000fc8000001145b */
[----:B------:R-:W-:-:S04]  /*14480*/  LEA.HI R89, R89, R91, RZ, 0x2 ;  /* 0x0000005b59597211 */ /* 0x000fc800078f10ff */
[----:B------:R-:W-:Y:S02]  /*14490*/  SHF.R.S32.HI R89, RZ, 0x2, R89 ;  /* 0x00000002ff597819 */ /* 0x000fe40000011459 */
[----:B0-----:R-:W-:-:S04]  /*144a0*/  SHF.R.S32.HI R20, RZ, 0x1f, R91 ;  /* 0x0000001fff147819 */ /* 0x001fc8000001145b */
[----:B------:R-:W-:Y:S01]  /*144b0*/  LEA.HI R20, R20, R91, RZ, 0x2 ;  /* 0x0000005b14147211 */ /* 0x000fe200078f10ff */
[----:B------:R-:W-:-:S03]  /*144c0*/  IMAD R21, R86, UR4, RZ ;  /* 0x0000000456157c24 */ /* 0x000fc6000f8e02ff */
[----:B------:R-:W-:Y:S01]  /*144d0*/  LOP3.LUT R20, R20, 0xfffffffc, RZ, 0xc0, !PT ;  /* 0xfffffffc14147812 */ /* 0x000fe200078ec0ff */
[----:B------:R-:W-:-:S04]  /*144e0*/  IMAD R21, R0, UR5, R21 ;  /* 0x0000000500157c24 */ /* 0x000fc8000f8e0215 */
[----:B------:R-:W-:Y:S01]  /*144f0*/  IMAD.IADD R20, R91, 0x1, -R20 ;  /* 0x000000015b147824 */ /* 0x000fe200078e0a14 */
[----:B------:R-:W-:Y:S01]  /*14500*/  SHF.R.S32.HI R41, RZ, 0x1f, R84 ;  /* 0x0000001fff297819 */ /* 0x000fe20000011454 */
        /* <DEDUP_REMOVED lines=36> */
[----:B0-----:R-:W-:Y:S01]  /*14750*/  IMAD.WIDE.U32 R2, R0, UR4, RZ ;  /* 0x0000000400027c25 */ /* 0x001fe2000f8e00ff */
[----:B------:R-:W-:-:S02]  /*14760*/  ULDC.64 UR4, c[0x0][0xae8] ;  /* 0x0002ba0000047ab9 */ /* 0x000fc40000000a00 */
[----:B------:R-:W5:Y:S01]  /*14770*/  LD.E.128 R32, desc[UR40][R32.64] ;  /* 0x0000002820207980 */ /* 0x000f62000c101d00 */
[----:B------:R-:W-:Y:S02]  /*14780*/  IMAD R0, R20, 0x60, R89 ;  /* 0x0000006014007824 */ /* 0x000fe400078e0259 */
[----:B------:R-:W-:Y:S01]  /*14790*/  IMAD.IADD R3, R3, 0x1, R21 ;  /* 0x0000000103037824 */ /* 0x000fe200078e0215 */
[----:B------:R-:W5:Y:S01]  /*147a0*/  LD.E.128 R36, desc[UR40][R36.64] ;  /* 0x0000002824247980 */ /* 0x000f62000c101d00 */
[----:B------:R-:W-:Y:S02]  /*147b0*/  IMAD.IADD R20, R93, 0x1, R0 ;  /* 0x000000015d147824 */ /* 0x000fe400078e0200 */
[----:B------:R-:W-:Y:S01]  /*147c0*/  IMAD.WIDE.U32 R2, R90, UR4, R2 ;  /* 0x000000045a027c25 */ /* 0x000fe2000f8e0002 */
[----:B------:R-:W-:Y:S01]  /*147d0*/  @!PT LDS RZ, [RZ] ;  /* 0x00000000fffff984 */ /* 0x000fe20000000800 */
[----:B------:R-:W-:Y:S01]  /*147e0*/  @!PT LDS RZ, [RZ] ;  /* 0x00000000fffff984 */ /* 0x000fe20000000800 */
[----:B------:R-:W-:Y:S01]  /*147f0*/  @!PT LDS RZ, [RZ] ;  /* 0x00000000fffff984 */ /* 0x000fe20000000800 */
[----:B------:R-:W-:Y:S01]  /*14800*/  @!PT LDS RZ, [RZ] ;  /* 0x00000000fffff984 */ /* 0x000fe20000000800 */
[----:B------:R0:W-:Y:S06]  /*14810*/  MEMBAR.ALL.CTA ;  /* 0x0000000000007992 */ /* 0x0001ec0000008000 */
[----:B0-----:R-:W0:Y:S01]  /*14820*/  FENCE.VIEW.ASYNC.S ;  /* 0x00000000000073c6 */ /* 0x001e220000000000 */
[----:B-1----:R-:W-:-:S04]  /*14830*/  @P4 IMAD.HI.U32 R0, R20, R43, RZ ;  /* 0x0000002b14004227 */ /* 0x002fc800078e00ff */
[----:B------:R-:W-:Y:S01]  /*14840*/  IMAD R3, R90, UR5, R3 ;  /* 0x000000055a037c24 */ /* 0x000fe2000f8e0203 */
[----:B------:R-:W-:Y:S01]  /*14850*/  ULDC.64 UR4, c[0x0][0xaf0] ;  /* 0x0002bc0000047ab9 */ /* 0x000fe20000000a00 */
[----:B------:R-:W-:Y:S01]  /*14860*/  IMAD.MOV.U32 R21, RZ, RZ, R20 ;  /* 0x000000ffff157224 */ /* 0x000fe200078e0014 */
[----:B---3--:R-:W-:Y:S01]  /*14870*/  @P4 SHF.R.U32.HI R21, RZ, R45, R0 ;  /* 0x0000002dff154219 */ /* 0x008fe20000011600 */
        /* <DEDUP_REMOVED lines=24> */
[----:B0-----:R0:W1:Y:S01]  /*14a00*/  SHFL.IDX PT, R20, R28, RZ, 0x1c1f ;  /* 0x001c1fff1c147589 */ /* 0x00106200000e0000 */
[----:B------:R0:W-:Y:S03]  /*14a10*/  SYNCS.ARRIVE.TRANS64.RED.A1T0 RZ, [R0+URZ], RZ ;  /* 0x000000ff00ff79a7 */ /* 0x0001e6000810043f */
[----:B------:R0:W2:Y:S01]  /*14a20*/  SHFL.IDX PT, R21, R44, RZ, 0x1c1f ;  /* 0x001c1fff2c157589 */ /* 0x0000a200000e0000 */
[----:B------:R-:W-:Y:S05]  /*14a30*/  @P0 BRA `(.L_x_10829) ;  /* 0x0000000000300947 */ /* 0x000fea0003800000 */
[----:B------:R-:W-:Y:S02]  /*14a40*/  ULDC UR4, c[0x0][0xac8] ;  /* 0x0002b20000047ab9 */ /* 0x000fe40000000800 */
[----:B-----5:R-:W-:Y:S02]  /*14a50*/  ISETP.GE.AND P1, PT, R49, UR4, PT ;  /* 0x0000000431007c0c */ /* 0x020fe4000bf26270 */
[----:B------:R-:W-:Y:S02]  /*14a60*/  ISETP.GE.AND P2, PT, R47, UR4, PT ;  /* 0x000000042f007c0c */ /* 0x000fe4000bf46270 */
[----:B------:R-:W-:-:S09]  /*14a70*/  ISETP.GE.AND P0, PT, R87, UR4, PT ;  /* 0x0000000457007c0c */ /* 0x000fd2000bf06270 */
[-C--:B-1----:R-:W-:Y:S02]  /*14a80*/  @!P1 LEA R40, P3, R49, R20.reuse, 0x1 ;  /* 0x0000001431289211 */ /* 0x082fe400078608ff */
[----:B------:R-:W-:Y:S02]  /*14a90*/  @!P2 LEA R42, P4, R47, R20, 0x1 ;  /* 0x000000142f2aa211 */ /* 0x000fe400078808ff */
[----:B--2---:R-:W-:Y:S01]  /*14aa0*/  @!P0 IMAD.WIDE R2, R87, 0x2, R20 ;  /* 0x0000000257028825 */ /* 0x004fe200078e0214 */
[-C--:B------:R-:W-:Y:S02]  /*14ab0*/  @!P1 LEA.HI.X R41, R49, R21.reuse, R50, 0x1, P3 ;  /* 0x0000001531299211 */ /* 0x080fe400018f0c32 */
[----:B------:R-:W-:Y:S02]  /*14ac0*/  @!P2 LEA.HI.X R43, R47, R21, R48, 0x1, P4 ;  /* 0x000000152f2ba211 */ /* 0x000fe400020f0c30 */
[----:B------:R3:W-:Y:S04]  /*14ad0*/  @!P0 ST.E.128 desc[UR40][R2.64], R4 ;  /* 0x0000000402008985 */ /* 0x0007e8000c101d28 */
[----:B------:R3:W-:Y:S04]  /*14ae0*/  @!P1 ST.E.128 desc[UR40][R40.64], R12 ;  /* 0x0000000c28009985 */ /* 0x0007e8000c101d28 */
[----:B------:R3:W-:Y:S02]  /*14af0*/  @!P2 ST.E.128 desc[UR40][R42.64], R32 ;  /* 0x000000202a00a985 */ /* 0x0007e4000c101d28 */
.L_x_10829:
[----:B------:R-:W-:Y:S05]  /*14b00*/  BSYNC B1 ;  /* 0x0000000000017941 */ /* 0x000fea0003800000 */
.L_x_10828:
[----:B0-----:R-:W-:Y:S01]  /*14b10*/  VIADD R0, R46, 0x60 ;  /* 0x000000602e007836 */ /* 0x001fe20000000000 */
[----:B---3-5:R0:W3:Y:S04]  /*14b20*/  SHFL.IDX PT, R5, R44, 0x1, 0x1c1f ;  /* 0x003c1f002c057f89 */ /* 0x0280e800000e0000 */
[----:B------:R-:W-:Y:S01]  /*14b30*/  ISETP.GE.AND P0, PT, R0, R85, PT ;  /* 0x000000550000720c */ /* 0x000fe20003f06270 */
[----:B------:R0:W4:-:S12]  /*14b40*/  SHFL.IDX PT, R4, R28, 0x1, 0x1c1f ;  /* 0x003c1f001c047f89 */ /* 0x00011800000e0000 */
[----:B0-----:R-:W-:Y:S05]  /*14b50*/  @P0 BRA `(.L_x_10830) ;  /* 0x0000001400ac0947 */ /* 0x001fea0003800000 */
[----:B------:R-:W-:Y:S02]  /*14b60*/  ULDC UR4, c[0x0][0xac8] ;  /* 0x0002b20000047ab9 */ /* 0x000fe40000000800 */
[----:B------:R-:W-:Y:S02]  /*14b70*/  ISETP.GE.AND P2, PT, R49, UR4, PT ;  /* 0x0000000431007c0c */ /* 0x000fe4000bf46270 */
[----:B------:R-:W-:-:S11]  /*14b80*/  ISETP.GE.AND P1, PT, R87, UR4, PT ;  /* 0x0000000457007c0c */ /* 0x000fd6000bf26270 */
[----:B----4-:R-:W-:Y:S02]  /*14b90*/  @!P2 LEA R6, P0, R49, R4, 0x1 ;  /* 0x000000043106a211 */ /* 0x010fe400078008ff */
[----:B---3--:R-:W-:Y:S02]  /*14ba0*/  @!P1 IMAD.WIDE R2, R87, 0x2, R4 ;  /* 0x0000000257029825 */ /* 0x008fe400078e0204 */
        /* <DEDUP_REMOVED lines=9> */
.L_x_10827:
[----:B------:R-:W2:Y:S01]  /*14c40*/  LDL R98, [R1+0x28] ;  /* 0x0000280001627983 */ /* 0x000ea20000100800 */
[----:B0-----:R-:W0:Y:S01]  /*14c50*/  @P4 LDC R4, c[0x0][0xbec] ;  /* 0x0002fb00ff044b82 */ /* 0x001e220000000800 */
[----:B------:R-:W-:Y:S01]  /*14c60*/  ULDC.64 UR4, c[0x0][0xb08] ;  /* 0x0002c20000047ab9 */ /* 0x000fe20000000a00 */
[----:B------:R-:W-:Y:S01]  /*14c70*/  ULDC.64 UR6, c[0x0][0xb30] ;  /* 0x0002cc0000067ab9 */ /* 0x000fe20000000a00 */
[----:B------:R1:W5:Y:S01]  /*14c80*/  LDL R97, [R1+0x84] ;  /* 0x0000840001617983 */ /* 0x0003620000100800 */
[----:B------:R-:W-:Y:S02]  /*14c90*/  IMAD R5, R86, UR4, RZ ;  /* 0x0000000456057c24 */ /* 0x000fe4000f8e02ff */
[C---:B------:R-:W-:Y:S01]  /*14ca0*/  IMAD.WIDE.U32 R2, R0.reuse, UR4, RZ ;  /* 0x0000000400027c25 */ /* 0x040fe2000f8e00ff */
[----:B------:R1:W5:Y:S01]  /*14cb0*/  LDL R96, [R1+0x74] ;  /* 0x0000740001607983 */ /* 0x0003620000100800 */
[----:B------:R-:W3:Y:S02]  /*14cc0*/  @P4 LDC R9, c[0x0][0xbf0] ;  /* 0x0002fc00ff094b82 */ /* 0x000ee40000000800 */
[----:B------:R-:W-:Y:S01]  /*14cd0*/  IMAD R5, R0, UR5, R5 ;  /* 0x0000000500057c24 */ /* 0x000fe2000f8e0205 */
[----:B------:R1:W5:Y:S01]  /*14ce0*/  LDL R95, [R1+0x80] ;  /* 0x00008000015f7983 */ /* 0x0003620000100800 */
[----:B------:R-:W-:-:S02]  /*14cf0*/  ULDC.64 UR4, c[0x0][0xb38] ;  /* 0x0002ce0000047ab9 */ /* 0x000fc40000000a00 */
[----:B------:R-:W-:Y:S01]  /*14d00*/  IMAD.IADD R3, R3, 0x1, R5 ;  /* 0x0000000103037824 */ /* 0x000fe200078e0205 */
[----:B------:R1:W5:Y:S01]  /*14d10*/  LDL R94, [R1+0x70] ;  /* 0x00007000015e7983 */ /* 0x0003620000100800 */
[----:B------:R-:W-:Y:S01]  /*14d20*/  SHF.R.S32.HI R5, RZ, 0x1f, R84 ;  /* 0x0000001fff057819 */ /* 0x000fe20000011454 */
[C---:B------:R-:W-:Y:S02]  /*14d30*/  IMAD.WIDE.U32 R2, R90.reuse, UR4, R2 ;  /* 0x000000045a027c25 */ /* 0x040fe4000f8e0002 */
[----:B------:R1:W5:Y:S02]  /*14d40*/  LDL R93, [R1+0x7c] ;  /* 0x00007c00015d7983 */ /* 0x0003640000100800 */
[----:B------:R-:W-:Y:S02]  /*14d50*/  IMAD R3, R90, UR5, R3 ;  /* 0x000000055a037c24 */ /* 0x000fe4000f8e0203 */
[----:B------:R1:W5:Y:S01]  /*14d60*/  LDL R92, [R1+0x6c] ;  /* 0x00006c00015c7983 */ /* 0x0003620000100800 */
[----:B------:R-:W-:Y:S01]  /*14d70*/  ULDC.64 UR4, c[0x0][0xb40] ;  /* 0x0002d00000047ab9 */ /* 0x000fe20000000a00 */
[----:B0-----:R-:W-:-:S04]  /*14d80*/  @P4 IMAD.HI.U32 R4, R25, R4, RZ ;  /* 0x0000000419044227 */ /* 0x001fc800078e00ff */
[----:B------:R-:W-:Y:S02]  /*14d90*/  IMAD R5, R5, UR4, RZ ;  /* 0x0000000405057c24 */ /* 0x000fe4000f8e02ff */
[----:B------:R-:W-:-:S04]  /*14da0*/  IMAD.WIDE.U32 R2, R84, UR4, R2 ;  /* 0x0000000454027c25 */ /* 0x000fc8000f8e0002 */
[----:B------:R-:W-:Y:S01]  /*14db0*/  IMAD R7, R84, UR5, R5 ;  /* 0x0000000554077c24 */ /* 0x000fe2000f8e0205 */
[----:B------:R-:W-:Y:S01]  /*14dc0*/  ULDC.64 UR4, c[0x0][0xb48] ;  /* 0x0002d20000047ab9 */ /* 0x000fe20000000a00 */
[----:B------:R-:W-:Y:S01]  /*14dd0*/  IMAD.MOV.U32 R5, RZ, RZ, R25 ;  /* 0x000000ffff057224 */ /* 0x000fe200078e0019 */
[----:B---3--:R-:W-:Y:S01]  /*14de0*/  @P4 SHF.R.U32.HI R5, RZ, R9, R4 ;  /* 0x00000009ff054219 */ /* 0x008fe20000011604 */
        /* <DEDUP_REMOVED lines=22> */
[----:B------:R1:W0:Y:S01]  /*14f50*/  SHFL.IDX PT, R2, R28, RZ, 0x1c1f ;  /* 0x001c1fff1c027589 */ /* 0x00022200000e0000 */
[----:B------:R-:W-:Y:S02]  /*14f60*/  BSSY B1, `(.L_x_10831) ;  /* 0x0000044000017945 */ /* 0x000fe40003800000 */
[----:B------:R1:W-:Y:S01]  /*14f70*/  SYNCS.ARRIVE.TRANS64.RED.A1T0 RZ, [R4+URZ], RZ ;  /* 0x000000ff04ff79a7 */ /* 0x0003e2000810043f */
[----:B------:R1:W3:Y:S01]  /*14f80*/  SHFL.IDX PT, R3, R32, RZ, 0x1c1f ;  /* 0x001c1fff20037589 */ /* 0x0002e200000e0000 */
[C---:B--2---:R-:W-:Y:S02]  /*14f90*/  VIADD R33, R98.reuse, 0x8 ;  /* 0x0000000862217836 */ /* 0x044fe40000000000 */
[----:B------:R-:W-:-:S02]  /*14fa0*/  VIADD R35, R98, 0x10 ;  /* 0x0000001062237836 */ /* 0x000fc40000000000 */
[C---:B------:R-:W-:Y:S02]  /*14fb0*/  VIADD R87, R98.reuse, 0x18 ;  /* 0x0000001862577836 */ /* 0x040fe40000000000 */
[C---:B------:R-:W-:Y:S02]  /*14fc0*/  VIADD R89, R98.reuse, 0x20 ;  /* 0x0000002062597836 */ /* 0x040fe40000000000 */
[C---:B------:R-:W-:Y:S02]  /*14fd0*/  VIADD R91, R98.reuse, 0x28 ;  /* 0x00000028625b7836 */ /* 0x040fe40000000000 */
[C---:B------:R-:W-:Y:S02]  /*14fe0*/  VIADD R27, R98.reuse, 0x30 ;  /* 0x00000030621b7836 */ /* 0x040fe40000000000 */
[C---:B------:R-:W-:Y:S02]  /*14ff0*/  VIADD R25, R98.reuse, 0x38 ;  /* 0x0000003862197836 */ /* 0x040fe40000000000 */
[----:B------:R-:W-:Y:S01]  /*15000*/  VIADD R9, R98, 0x40 ;  /* 0x0000004062097836 */ /* 0x000fe20000000000 */
[----:B------:R-:W-:-:S02]  /*15010*/  SHF.R.S32.HI R34, RZ, 0x1f, R33 ;  /* 0x0000001fff227819 */ /* 0x000fc40000011421 */
[----:B------:R-:W-:Y:S02]  /*15020*/  SHF.R.S32.HI R84, RZ, 0x1f, R35 ;  /* 0x0000001fff547819 */ /* 0x000fe40000011423 */
[----:B------:R-:W-:Y:S02]  /*15030*/  SHF.R.S32.HI R86, RZ, 0x1f, R87 ;  /* 0x0000001fff567819 */ /* 0x000fe40000011457 */
[----:B------:R-:W-:Y:S02]  /*15040*/  SHF.R.S32.HI R88, RZ, 0x1f, R89 ;  /* 0x0000001fff587819 */ /* 0x000fe40000011459 */
[----:B------:R-:W-:Y:S02]  /*15050*/  SHF.R.S32.HI R90, RZ, 0x1f, R91 ;  /* 0x0000001fff5a7819 */ /* 0x000fe4000001145b */
[----:B------:R-:W-:Y:S02]  /*15060*/  SHF.R.S32.HI R26, RZ, 0x1f, R27 ;  /* 0x0000001fff1a7819 */ /* 0x000fe4000001141b */
[----:B------:R-:W-:-:S02]  /*15070*/  SHF.R.S32.HI R24, RZ, 0x1f, R25 ;  /* 0x0000001fff187819 */ /* 0x000fc40000011419 */
        /* <DEDUP_REMOVED lines=15> */
[----:B------:R-:W-:Y:S01]  /*15170*/  @!P1 ST.E.64 desc[UR40][R6.64], R42 ;  /* 0x0000002a06009985 */ /* 0x000fe2000c101b28 */
        /* <DEDUP_REMOVED lines=10> */
[----:B------:R-:W-:Y:S01]  /*15220*/  @!P4 ST.E.64 desc[UR40][R20.64], R56 ;  /* 0x000000381400c985 */ /* 0x000fe2000c101b28 */
[-C--:B------:R-:W-:Y:S02]  /*15230*/  @!P2 LEA.HI.X R15, R91, R3.reuse, R90, 0x2, P6 ;  /* 0x000000035b0fa211 */ /* 0x080fe400030f145a */
[C---:B0-----:R-:W-:Y:S02]  /*15240*/  @!P1 LEA R4, P4, R27.reuse, R2, 0x2 ;  /* 0x000000021b049211 */ /* 0x041fe400078810ff */
[----:B-----5:R-:W-:Y:S01]  /*15250*/  ISETP.GE.AND P5, PT, R96, UR4, PT ;  /* 0x0000000460007c0c */ /* 0x020fe2000bfa6270 */
[----:B------:R0:W-:Y:S01]  /*15260*/  @!P2 ST.E.64 desc[UR40][R14.64], R58 ;  /* 0x0000003a0e00a985 */ /* 0x0001e2000c101b28 */
[----:B------:R-:W-:Y:S02]  /*15270*/  @!P1 LEA.HI.X R5, R27, R3, R26, 0x2, P4 ;  /* 0x000000031b059211 */ /* 0x000fe400020f141a */
[----:B------:R-:W-:-:S02]  /*15280*/  ISETP.GE.AND P4, PT, R94, UR4, PT ;  /* 0x000000045e007c0c */ /* 0x000fc4000bf86270 */
[----:B------:R-:W-:Y:S01]  /*15290*/  ISETP.GE.AND P2, PT, R92, UR4, PT ;  /* 0x000000045c007c0c */ /* 0x000fe2000bf46270 */
[----:B------:R2:W-:Y:S01]  /*152a0*/  @!P1 ST.E.64 desc[UR40][R4.64], R64 ;  /* 0x0000004004009985 */ /* 0x0005e2000c101b28 */
[-C--:B------:R-:W-:Y:S02]  /*152b0*/  @!P0 LEA R10, P6, R25, R2.reuse, 0x2 ;  /* 0x00000002190a8211 */ /* 0x080fe400078c10ff */
[----:B------:R-:W-:Y:S02]  /*152c0*/  @!P3 LEA R6, P1, R9, R2, 0x2 ;  /* 0x000000020906b211 */ /* 0x000fe400078210ff */
[-C--:B------:R-:W-:Y:S02]  /*152d0*/  @!P0 LEA.HI.X R11, R25, R3.reuse, R24, 0x2, P6 ;  /* 0x00000003190b8211 */ /* 0x080fe400030f1418 */
[----:B------:R-:W-:-:S03]  /*152e0*/  @!P3 LEA.HI.X R7, R9, R3, R0, 0x2, P1 ;  /* 0x000000030907b211 */ /* 0x000fc600008f1400 */
[----:B------:R2:W-:Y:S01]  /*152f0*/  @!P0 ST.E.64 desc[UR40][R10.64], R66 ;  /* 0x000000420a008985 */ /* 0x0005e2000c101b28 */
[-C--:B-1----:R-:W-:Y:S02]  /*15300*/  @!P5 LEA R12, P0, R96, R2.reuse, 0x2 ;  /* 0x00000002600cd211 */ /* 0x082fe400078010ff */
        /* <DEDUP_REMOVED lines=9> */
.L_x_10832:
[----:B------:R-:W-:Y:S05]  /*153a0*/  BSYNC B1 ;  /* 0x0000000000017941 */ /* 0x000fea0003800000 */
.L_x_10831:
[----:B------:R-:W-:Y:S01]  /*153b0*/  ISETP.GE.AND P0, PT, R8, R85, PT ;  /* 0x000000550800720c */ /* 0x000fe20003f06270 */
        /* <DEDUP_REMOVED lines=9> */
[----:B--2---:R-:W-:-:S04]  /*15450*/  @!P5 LEA R6, P0, R33, R2, 0x2 ;  /* 0x000000022106d211 */ /* 0x004fc800078010ff */
[-C--:B-1----:R-:W-:Y:S01]  /*15460*/  @!P5 LEA.HI.X R7, R33, R3.reuse, R34, 0x2, P0 ;  /* 0x000000032107d211 */ /* 0x082fe200000f1422 */
[----:B------:R-:W-:Y:S01]  /*15470*/  @!P1 IMAD.WIDE R12, R98, 0x4, R2 ;  /* 0x00000004620c9825 */ /* 0x000fe200078e0202 */
[-C--:B------:R-:W-:Y:S02]  /*15480*/  @!P4 LEA R10, P0, R35, R2.reuse, 0x2 ;  /* 0x00000002230ac211 */ /* 0x080fe400078010ff */
[----:B------:R-:W-:Y:S02]  /*15490*/  @!P3 LEA R4, P6, R87, R2, 0x2 ;  /* 0x000000025704b211 */ /* 0x000fe400078c10ff */
[-C--:B------:R-:W-:Y:S01]  /*154a0*/  @!P4 LEA.HI.X R11, R35, R3.reuse, R84, 0x2, P0 ;  /* 0x00000003230bc211 */ /* 0x080fe200000f1454 */
[----:B------:R0:W-:Y:S01]  /*154b0*/  @!P1 ST.E.64 desc[UR40][R12.64], R44 ;  /* 0x0000002c0c009985 */ /* 0x0001e2000c101b28 */
[----:B------:R-:W-:Y:S02]  /*154c0*/  ISETP.GE.AND P0, PT, R91, UR4, PT ;  /* 0x000000045b007c0c */ /* 0x000fe4000bf06270 */
[----:B------:R-:W-:Y:S01]  /*154d0*/  ISETP.GE.AND P1, PT, R27, UR4, PT ;  /* 0x000000041b007c0c */ /* 0x000fe2000bf26270 */
[----:B------:R1:W-:Y:S01]  /*154e0*/  @!P5 ST.E.64 desc[UR40][R6.64], R46 ;  /* 0x0000002e0600d985 */ /* 0x0003e2000c101b28 */
        /* <DEDUP_REMOVED lines=9> */
[----:B-----5:R-:W-:-:S02]  /*15580*/  ISETP.GE.AND P3, PT, R96, UR4, PT ;  /* 0x0000000460007c0c */ /* 0x020fc4000bf66270 */
[-C--:B------:R-:W-:Y:S02]  /*15590*/  @!P0 LEA.HI.X R21, R91, R3.reuse, R90, 0x2, P6 ;  /* 0x000000035b158211 */ /* 0x080fe400030f145a */
[----:B------:R-:W-:Y:S02]  /*155a0*/  ISETP.GE.AND P2, PT, R94, UR4, PT ;  /* 0x000000045e007c0c */ /* 0x000fe4000bf46270 */
[CC--:B------:R-:W-:Y:S01]  /*155b0*/  @!P1 LEA R32, P6, R27.reuse, R2.reuse, 0x2 ;  /* 0x000000021b209211 */ /* 0x0c0fe200078c10ff */
[----:B------:R3:W-:Y:S03]  /*155c0*/  @!P0 ST.E.64 desc[UR40][R20.64], R62 ;  /* 0x0000003e14008985 */ /* 0x0007e6000c101b28 */
[----:B------:R-:W-:Y:S02]  /*155d0*/  @!P1 LEA.HI.X R33, R27, R3, R26, 0x2, P6 ;  /* 0x000000031b219211 */ /* 0x000fe400030f141a */
[----:B0-----:R-:W-:-:S02]  /*155e0*/  @!P5 LEA R12, P6, R25, R2, 0x2 ;  /* 0x00000002190cd211 */ /* 0x001fc400078c10ff */
[-C--:B------:R-:W-:Y:S01]  /*155f0*/  @!P3 LEA R8, P0, R96, R2.reuse, 0x2 ;  /* 0x000000026008b211 */ /* 0x080fe200078010ff */
[----:B------:R3:W-:Y:S01]  /*15600*/  @!P1 ST.E.64 desc[UR40][R32.64], R68 ;  /* 0x0000004420009985 */ /* 0x0007e2000c101b28 */
[-C--:B------:R-:W-:Y:S02]  /*15610*/  @!P5 LEA.HI.X R13, R25, R3.reuse, R24, 0x2, P6 ;  /* 0x00000003190dd211 */ /* 0x080fe400030f1418 */
[CC--:B-1----:R-:W-:Y:S02]  /*15620*/  @!P4 LEA R6, P6, R9.reuse, R2.reuse, 0x2 ;  /* 0x000000020906c211 */ /* 0x0c2fe400078c10ff */
[----:B--2---:R-:W-:Y:S01]  /*15630*/  @!P2 LEA R10, P1, R94, R2, 0x2 ;  /* 0x000000025e0aa211 */ /* 0x004fe200078210ff */
[----:B------:R3:W-:Y:S01]  /*15640*/  @!P5 ST.E.64 desc[UR40][R12.64], R70 ;  /* 0x000000460c00d985 */ /* 0x0007e2000c101b28 */
[-C--:B------:R-:W-:Y:S02]  /*15650*/  @!P4 LEA.HI.X R7, R9, R3.reuse, R0, 0x2, P6 ;  /* 0x000000030907c211 */ /* 0x080fe400030f1400 */
[----:B------:R-:W-:-:S02]  /*15660*/  @!P3 LEA.HI.X R9, R96, R3, R97, 0x2, P0 ;  /* 0x000000036009b211 */ /* 0x000fc400000f1461 */
[----:B------:R-:W-:Y:S01]  /*15670*/  @!P2 LEA.HI.X R11, R94, R3, R95, 0x2, P1 ;  /* 0x000000035e0ba211 */ /* 0x000fe200008f145f */
[----:B------:R3:W-:Y:S01]  /*15680*/  @!P4 ST.E.64 desc[UR40][R6.64], R76 ;  /* 0x0000004c0600c985 */ /* 0x0007e2000c101b28 */
[----:B------:R-:W-:-:S03]  /*15690*/  ISETP.GE.AND P0, PT, R92, UR4, PT ;  /* 0x000000045c007c0c */ /* 0x000fc6000bf06270 */
[----:B------:R3:W-:Y:S04]  /*156a0*/  @!P3 ST.E.64 desc[UR40][R8.64], R78 ;  /* 0x0000004e0800b985 */ /* 0x0007e8000c101b28 */
[----:B------:R3:W-:Y:S06]  /*156b0*/  @!P2 ST.E.64 desc[UR40][R10.64], R36 ;  /* 0x000000240a00a985 */ /* 0x0007ec000c101b28 */
[----:B------:R-:W-:Y:S05]  /*156c0*/  @P0 BRA `(.L_x_10830) ;  /* 0x0000000800d00947 */ /* 0x000fea0003800000 */
[----:B------:R-:W-:-:S04]  /*156d0*/  LEA R2, P0, R92, R2, 0x2 ;  /* 0x000000025c027211 */ /* 0x000fc800078010ff */
[----:B------:R-:W-:-:S05]  /*156e0*/  LEA.HI.X R3, R92, R3, R93, 0x2, P0 ;  /* 0x000000035c037211 */ /* 0x000fca00000f145d */
[----:B------:R0:W-:Y:S01]  /*156f0*/  ST.E.64 desc[UR40][R2.64], R38 ;  /* 0x0000002602007985 */ /* 0x0001e2000c101b28 */
[----:B------:R-:W-:Y:S05]  /*15700*/  BRA `(.L_x_10830) ;  /* 0x0000000800c07947 */ /* 0x000fea0003800000 */
.L_x_10825:
[----:B------:R-:W1:Y:S01]  /*15710*/  LDL.LU R4, [R1+0x50] ;  /* 0x0000500001047983 */ /* 0x000e620000300800 */
[----:B------:R-:W-:Y:S01]  /*15720*/  ULDC.64 UR6, c[0x0][0xc08] ;  /* 0x0003020000067ab9 */ /* 0x000fe20000000a00 */
[----:B------:R-:W-:Y:S02]  /*15730*/  ULDC.64 UR4, c[0x0][0xc00] ;  /* 0x0003000000047ab9 */ /* 0x000fe40000000a00 */
[----:B------:R-:W2:Y:S01]  /*15740*/  LDL.LU R0, [R1+0x54] ;  /* 0x0000540001007983 */ /* 0x000ea20000300800 */
[----:B------:R-:W-:Y:S01]  /*15750*/  ISETP.NE.U32.AND P1, PT, RZ, UR6, PT ;  /* 0x00000006ff007c0c */ /* 0x000fe2000bf25070 */
[----:B------:R-:W-:Y:S01]  /*15760*/  IMAD.MOV.U32 R15, RZ, RZ, RZ ;  /* 0x000000ffff0f7224 */ /* 0x000fe200078e00ff */
[----:B------:R-:W-:Y:S01]  /*15770*/  ISETP.NE.U32.AND P0, PT, RZ, UR4, PT ;  /* 0x00000004ff007c0c */ /* 0x000fe2000bf05070 */
[----:B------:R-:W3:Y:S01]  /*15780*/  S2R R6, SR_TID.X ;  /* 0x0000000000067919 */ /* 0x000ee20000002100 */
[----:B------:R-:W-:Y:S02]  /*15790*/  ISETP.NE.AND.EX P1, PT, RZ, UR7, PT, P1 ;  /* 0x00000007ff007c0c */ /* 0x000fe4000bf25310 */
[----:B------:R-:W-:-:S02]  /*157a0*/  ISETP.NE.AND.EX P0, PT, RZ, UR5, PT, P0 ;  /* 0x00000005ff007c0c */ /* 0x000fc4000bf05300 */
[----:B-1----:R-:W-:-:S04]  /*157b0*/  IADD3 R2, P2, R4, UR4, RZ ;  /* 0x0000000404027c10 */ /* 0x002fc8000ff5e0ff */
[----:B--2---:R-:W-:-:S05]  /*157c0*/  IADD3.X R3, R0, UR5, RZ, P2, !PT ;  /* 0x0000000500037c10 */ /* 0x004fca00097fe4ff */
[----:B------:R-:W-:Y:S01]  /*157d0*/  @P1 IADD3 R4, P2, R4, UR6, RZ ;  /* 0x0000000604041c10 */ /* 0x000fe2000ff5e0ff */
[----:B------:R-:W-:Y:S01]  /*157e0*/  ULDC UR4, c[0x0][0xa88] ;  /* 0x0002a20000047ab9 */ /* 0x000fe20000000800 */
[----:B------:R1:W5:Y:S02]  /*157f0*/  @P0 LDG.E R15, desc[UR40][R2.64] ;  /* 0x00000028020f0981 */ /* 0x000364000c1e1900 */
[----:B------:R-:W-:Y:S01]  /*15800*/  @P1 IADD3.X R5, R0, UR7, RZ, P2, !PT ;  /* 0x0000000700051c10 */ /* 0x000fe200097fe4ff */
[----:B------:R-:W-:Y:S02]  /*15810*/  IMAD.U32 R0, RZ, RZ, UR4 ;  /* 0x00000004ff007e24 */ /* 0x000fe4000f8e00ff */
[----:B---3--:R-:W-:-:S04]  /*15820*/  VIADD R32, R6, 0xffffff80 ;  /* 0xffffff8006207836 */ /* 0x008fc80000000000 */
[----:B------:R1:W5:Y:S01]  /*15830*/  @P1 LDG.E R0, desc[UR40][R4.64] ;  /* 0x0000002804001981 */ /* 0x000362000c1e1900 */
[----:B------:R-:W-:Y:S02]  /*15840*/  ISETP.GT.AND P3, PT, R32, 0xbf, PT ;  /* 0x000000bf2000780c */ /* 0x000fe40003f64270 */
[----:B------:R-:W-:Y:S01]  /*15850*/  ISETP.GT.AND P2, PT, R92, 0x1, PT ;  /* 0x000000015c00780c */ /* 0x000fe20003f44270 */
[----:B------:R-:W-:-:S12]  /*15860*/  @P1 BRA `(.L_x_10833) ;  /* 0x0000000000101947 */ /* 0x000fd80003800000 */
[----:B------:R-:W-:Y:S05]  /*15870*/  @!P0 BRA `(.L_x_10833) ;  /* 0x00000000000c8947 */ /* 0x000fea0003800000 */
[----:B-1----:R-:W2:Y:S04]  /*15880*/  LDG.E R5, desc[UR40][R2.64] ;  /* 0x0000002802057981 */ /* 0x002ea8000c1e1900 */
[----:B-----5:R-:W2:Y:S02]  /*15890*/  LDG.E R0, desc[UR40][R2.64+0x4] ;  /* 0x0000042802007981 */ /* 0x020ea4000c1e1900 */
[----:B--2---:R-:W-:-:S07]  /*158a0*/  IMAD.IADD R0, R0, 0x1, -R5 ;  /* 0x0000000100007824 */ /* 0x004fce00078e0a05 */
.L_x_10833:
[----:B-1----:R-:W2:Y:S04]  /*158b0*/  LDL.LU R2, [R1+0x5c] ;  /* 0x00005c0001027983 */ /* 0x002ea80000300800 */
        /* <DEDUP_REMOVED lines=12> */
[----:B0-----:R-:W2:Y:S04]  /*15980*/  LDL R12, [R1+0x38] ;  /* 0x00003800010c7983 */ /* 0x001ea80000100800 */
[----:B------:R-:W3:Y:S01]  /*15990*/  LDL.LU R28, [R1+0x64] ;  /* 0x00006400011c7983 */ /* 0x000ee20000300800 */
[----:B------:R-:W-:Y:S01]  /*159a0*/  IMAD.MOV.U32 R2, RZ, RZ, 0x9b8 ;  /* 0x000009b8ff027424 */ /* 0x000fe200078e00ff */
[----:B------:R-:W-:Y:S01]  /*159b0*/  ISETP.GT.AND P3, PT, R92, 0x1, PT ;  /* 0x000000015c00780c */ /* 0x000fe20003f64270 */
[----:B------:R-:W-:Y:S01]  /*159c0*/  IMAD.MOV.U32 R21, RZ, RZ, R27 ;  /* 0x000000ffff157224 */ /* 0x000fe200078e001b */
[----:B------:R-:W-:Y:S02]  /*159d0*/  ISETP.NE.AND P0, PT, R33, 0x1, PT ;  /* 0x000000012100780c */ /* 0x000fe40003f05270 */
[----:B------:R-:W-:-:S02]  /*159e0*/  SEL R26, R2, 0x978, P3 ;  /* 0x00000978021a7807 */ /* 0x000fc40001800000 */
[----:B------:R-:W0:Y:S08]  /*159f0*/  LDC.64 R2, c[0x0][0xba8] ;  /* 0x0002ea00ff027b82 */ /* 0x000e300000000a00 */
        /* <DEDUP_REMOVED lines=11> */
[----:B-----5:R-:W-:Y:S01]  /*15ab0*/  @P0 SHF.R.U32.HI R21, RZ, R37, R14 ;  /* 0x00000025ff150219 */ /* 0x020fe2000001160e */
        /* <DEDUP_REMOVED lines=25> */
.L_x_10835:
[----:B------:R-:W-:Y:S05]  /*15c50*/  BSYNC B1 ;  /* 0x0000000000017941 */ /* 0x000fea0003800000 */
.L_x_10834:
[----:B------:R-:W-:Y:S05]  /*15c60*/  @P2 BRA `(.L_x_10830) ;  /* 0x0000000400682947 */ /* 0x000fea0003800000 */
[----:B------:R-:W2:Y:S01]  /*15c70*/  LDL.LU R28, [R1+0x38] ;  /* 0x00003800011c7983 */ /* 0x000ea20000300800 */
[----:B------:R-:W3:Y:S01]  /*15c80*/  LDC R11, c[0x0][0xbe8] ;  /* 0x0002fa00ff0b7b82 */ /* 0x000ee20000000800 */
[--C-:B------:R-:W-:Y:S01]  /*15c90*/  SHF.R.S32.HI R4, RZ, 0x1f, R32.reuse ;  /* 0x0000001fff047819 */ /* 0x100fe20000011420 */
[----:B------:R-:W-:Y:S01]  /*15ca0*/  ULDC.64 UR4, c[0x0][0xaa0] ;  /* 0x0002a80000047ab9 */ /* 0x000fe20000000a00 */
[----:B------:R4:W5:Y:S01]  /*15cb0*/  LDL R10, [R1+0x68] ;  /* 0x00006800010a7983 */ /* 0x0009620000100800 */
[----:B0-----:R-:W-:Y:S01]  /*15cc0*/  SHF.R.S32.HI R12, RZ, 0x1f, R32 ;  /* 0x0000001fff0c7819 */ /* 0x001fe20000011420 */
[----:B------:R-:W-:Y:S02]  /*15cd0*/  ULDC.64 UR6, c[0x0][0xaf0] ;  /* 0x0002bc0000067ab9 */ /* 0x000fe40000000a00 */
[----:B------:R4:W5:Y:S04]  /*15ce0*/  LDL R14, [R1+0x94] ;  /* 0x00009400010e7983 */ /* 0x0009680000100800 */
[----:B------:R4:W5:Y:S04]  /*15cf0*/  LDL R21, [R1+0x60] ;  /* 0x0000600001157983 */ /* 0x0009680000100800 */
[----:B------:R4:W5:Y:S04]  /*15d00*/  LDL R26, [R1+0x98] ;  /* 0x00009800011a7983 */ /* 0x0009680000100800 */
[----:B------:R4:W5:Y:S04]  /*15d10*/  LDL R27, [R1+0x48] ;  /* 0x00004800011b7983 */ /* 0x0009680000100800 */
[----:B------:R-:W4:Y:S01]  /*15d20*/  LDL.LU R13, [R1+0x24] ;  /* 0x00002400010d7983 */ /* 0x000f220000300800 */
[----:B---3--:R-:W-:Y:S01]  /*15d30*/  ISETP.NE.AND P0, PT, R11, 0x1, PT ;  /* 0x000000010b00780c */ /* 0x008fe20003f05270 */
        /* <DEDUP_REMOVED lines=19> */
[----:B----4-:R-:W-:-:S04]  /*15e70*/  IMAD.IADD R8, R13, 0x1, R4 ;  /* 0x000000010d087824 */ /* 0x010fc800078e0204 */
        /* <DEDUP_REMOVED lines=30> */
[----:B------:R-:W-:-:S09]  /*16060*/  ISETP.GE.AND P2, PT, R27, UR4, PT ;  /* 0x000000041b007c0c */ /* 0x000fd2000bf46270 */
[-C--:B-1----:R-:W-:Y:S02]  /*16070*/  @!P3 LEA R8, P0, R21, R2.reuse, 0x1 ;  /* 0x000000021508b211 */ /* 0x082fe400078008ff */
[C---:B------:R-:W-:Y:S02]  /*16080*/  @!P4 LEA R12, P1, R10.reuse, R2, 0x1 ;  /* 0x000000020a0cc211 */ /* 0x040fe400078208ff */
[----:B--2---:R-:W-:Y:S01]  /*16090*/  @!P2 IMAD.WIDE R6, R27, 0x2, R2 ;  /* 0x000000021b06a825 */ /* 0x004fe200078e0202 */
[-C--:B------:R-:W-:Y:S02]  /*160a0*/  @!P3 LEA.HI.X R9, R21, R3.reuse, R26, 0x1, P0 ;  /* 0x000000031509b211 */ /* 0x080fe400000f0c1a */
[----:B------:R-:W-:Y:S02]  /*160b0*/  @!P4 LEA.HI.X R13, R10, R3, R14, 0x1, P1 ;  /* 0x000000030a0dc211 */ /* 0x000fe400008f0c0e */
[----:B------:R3:W-:Y:S04]  /*160c0*/  @!P2 ST.E.128 desc[UR40][R6.64], RZ ;  /* 0x000000ff0600a985 */ /* 0x0007e8000c101d28 */
[----:B------:R3:W-:Y:S04]  /*160d0*/  @!P3 ST.E.128 desc[UR40][R8.64], RZ ;  /* 0x000000ff0800b985 */ /* 0x0007e8000c101d28 */
[----:B------:R3:W-:Y:S02]  /*160e0*/  @!P4 ST.E.128 desc[UR40][R12.64], RZ ;  /* 0x000000ff0c00c985 */ /* 0x0007e4000c101d28 */
.L_x_10837:
[----:B------:R-:W-:Y:S05]  /*160f0*/  BSYNC B1 ;  /* 0x0000000000017941 */ /* 0x000fea0003800000 */
.L_x_10836:
[----:B------:R-:W-:Y:S01]  /*16100*/  VIADD R0, R0, 0x60 ;  /* 0x0000006000007836 */ /* 0x000fe20000000000 */
[----:B--2---:R2:W4:Y:S04]  /*16110*/  SHFL.IDX PT, R3, R5, 0x1, 0x1c1f ;  /* 0x003c1f0005037f89 */ /* 0x00452800000e0000 */
[----:B------:R-:W-:Y:S01]  /*16120*/  ISETP.GE.AND P0, PT, R0, R11, PT ;  /* 0x0000000b0000720c */ /* 0x000fe20003f06270 */
[----:B-1----:R2:W1:-:S12]  /*16130*/  SHFL.IDX PT, R2, R4, 0x1, 0x1c1f ;  /* 0x003c1f0004027f89 */ /* 0x00245800000e0000 */
[----:B--2---:R-:W-:Y:S05]  /*16140*/  @P0 BRA `(.L_x_10830) ;  /* 0x0000000000300947 */ /* 0x004fea0003800000 */
[----:B------:R-:W-:Y:S02]  /*16150*/  ULDC UR4, c[0x0][0xac8] ;  /* 0x0002b20000047ab9 */ /* 0x000fe40000000800 */
[----:B-----5:R-:W-:Y:S02]  /*16160*/  ISETP.GE.AND P3, PT, R21, UR4, PT ;  /* 0x0000000415007c0c */ /* 0x020fe4000bf66270 */
[----:B------:R-:W-:Y:S02]  /*16170*/  ISETP.GE.AND P4, PT, R10, UR4, PT ;  /* 0x000000040a007c0c */ /* 0x000fe4000bf86270 */
[----:B------:R-:W-:-:S09]  /*16180*/  ISETP.GE.AND P2, PT, R27, UR4, PT ;  /* 0x000000041b007c0c */ /* 0x000fd2000bf46270 */
[-C--:B-1-3--:R-:W-:Y:S02]  /*16190*/  @!P3 LEA R6, P0, R21, R2.reuse, 0x1 ;  /* 0x000000021506b211 */ /* 0x08afe400078008ff */
[C---:B------:R-:W-:Y:S02]  /*161a0*/  @!P4 LEA R8, P1, R10.reuse, R2, 0x1 ;  /* 0x000000020a08c211 */ /* 0x040fe400078208ff */
[----:B0---4-:R-:W-:Y:S01]  /*161b0*/  @!P2 IMAD.WIDE R4, R27, 0x2, R2 ;  /* 0x000000021b04a825 */ /* 0x011fe200078e0202 */
[-C--:B------:R-:W-:Y:S02]  /*161c0*/  @!P3 LEA.HI.X R7, R21, R3.reuse, R26, 0x1, P0 ;  /* 0x000000031507b211 */ /* 0x080fe400000f0c1a */
[----:B------:R-:W-:Y:S02]  /*161d0*/  @!P4 LEA.HI.X R9, R10, R3, R14, 0x1, P1 ;  /* 0x000000030a09c211 */ /* 0x000fe400008f0c0e */
[----:B------:R2:W-:Y:S04]  /*161e0*/  @!P2 ST.E.128 desc[UR40][R4.64], RZ ;  /* 0x000000ff0400a985 */ /* 0x0005e8000c101d28 */
[----:B------:R2:W-:Y:S04]  /*161f0*/  @!P3 ST.E.128 desc[UR40][R6.64], RZ ;  /* 0x000000ff0600b985 */ /* 0x0005e8000c101d28 */
[----:B------:R2:W-:Y:S02]  /*16200*/  @!P4 ST.E.128 desc[UR40][R8.64], RZ ;  /* 0x000000ff0800c985 */ /* 0x0005e4000c101d28 */
.L_x_10830:
[----:B------:R-:W-:Y:S05]  /*16210*/  BSYNC B0 ;  /* 0x0000000000007941 */ /* 0x000fea0003800000 */
.L_x_10824:
[----:B------:R-:W-:Y:S02]  /*16220*/  ULDC UR4, c[0x0][0xc3c] ;  /* 0x00030f0000047ab9 */ /* 0x000fe40000000800 */
[----:B------:R-:W-:-:S13]  /*16230*/  ISETP.GE.AND P0, PT, R31, UR4, PT ;  /* 0x000000041f007c0c */ /* 0x000fda000bf06270 */
[----:B------:R-:W-:Y:S05]  /*16240*/  @!P0 BRA `(.L_x_10838) ;  /* 0xfffffeac00f08947 */ /* 0x000fea000383ffff */
[----:B------:R-:W-:Y:S05]  /*16250*/  BRA `(.L_x_10702) ;  /* 0x0000007c00207947 */ /* 0x000fea0003800000 */
.L_x_10700:
        /* <DEDUP_REMOVED lines=18> */
.L_x_10839:
        /* <DEDUP_REMOVED lines=44> */
.L_x_10843:
        /* <DEDUP_REMOVED lines=37> */
.L_x_10841:
        /* <DEDUP_REMOVED lines=13> */
.L_x_10844:
[----:B-1----:R-:W-:Y:S02]  /*16960*/  IMAD R24, R24, UR5, R5 ;  /* 0x0000000518187c24 */ /* 0x002fe4000f8e0205 */
[----:B------:R-:W-:-:S03]  /*16970*/  VIADD R27, R27, UR4 ;  /* 0x000000041b1b7c36 */ /* 0x000fc60008000000 */
[----:B------:R-:W-:Y:S01]  /*16980*/  IADD3 R4, -R24, UR6, RZ ;  /* 0x0000000618047c10 */ /* 0x000fe2000fffe1ff */
[----:B------:R-:W-:Y:S06]  /*16990*/  @!P1 BRA `(.L_x_10845) ;  /* 0x0000000000e49947 */ /* 0x000fec0003800000 */
[----:B--2---:R-:W-:Y:S02]  /*169a0*/  IABS R7, R25 ;  /* 0x0000001900077213 */ /* 0x004fe40000000000 */
[----:B------:R-:W-:Y:S02]  /*169b0*/  IABS R5, R8 ;  /* 0x0000000800057213 */ /* 0x000fe40000000000 */
[----:B------:R-:W1:Y:S08]  /*169c0*/  I2F.RP R9, R7 ;  /* 0x0000000700097306 */ /* 0x000e700000209400 */
[----:B-1----:R-:W0:Y:S02]  /*169d0*/  MUFU.RCP R9, R9 ;  /* 0x0000000900097308 */ /* 0x002e240000001000 */
[----:B0-----:R-:W-:-:S06]  /*169e0*/  VIADD R2, R9, 0xffffffe ;  /* 0x0ffffffe09027836 */ /* 0x001fcc0000000000 */
[----:B------:R-:W0:Y:S08]  /*169f0*/  I2F.RP R9, R5 ;  /* 0x0000000500097306 */ /* 0x000e300000209400 */
[----:B------:R1:W2:Y:S08]  /*16a00*/  F2I.FTZ.U32.TRUNC.NTZ R3, R2 ;  /* 0x0000000200037305 */ /* 0x0002b0000021f000 */
[----:B0-----:R-:W0:Y:S01]  /*16a10*/  MUFU.RCP R9, R9 ;  /* 0x0000000900097308 */ /* 0x001e220000001000 */
[----:B-1----:R-:W-:-:S02]  /*16a20*/  IMAD.MOV.U32 R2, RZ, RZ, RZ ;  /* 0x000000ffff027224 */ /* 0x002fc400078e00ff */
[----:B--2---:R-:W-:-:S04]  /*16a30*/  IMAD.MOV R10, RZ, RZ, -R3 ;  /* 0x000000ffff0a7224 */ /* 0x004fc800078e0a03 */
[----:B------:R-:W-:Y:S01]  /*16a40*/  IMAD R11, R10, R7, RZ ;  /* 0x000000070a0b7224 */ /* 0x000fe200078e02ff */
[----:B------:R-:W-:-:S03]  /*16a50*/  IABS R10, R4 ;  /* 0x00000004000a7213 */ /* 0x000fc60000000000 */
[----:B------:R-:W-:Y:S01]  /*16a60*/  IMAD.HI.U32 R3, R3, R11, R2 ;  /* 0x0000000b03037227 */ /* 0x000fe200078e0002 */
[----:B------:R-:W-:-:S05]  /*16a70*/  IABS R11, R25 ;  /* 0x00000019000b7213 */ /* 0x000fca0000000000 */
[----:B------:R-:W-:Y:S02]  /*16a80*/  IMAD.MOV R11, RZ, RZ, -R11 ;  /* 0x000000ffff0b7224 */ /* 0x000fe400078e0a0b */
[----:B------:R-:W-:-:S04]  /*16a90*/  IMAD.HI.U32 R2, R3, R10, RZ ;  /* 0x0000000a03027227 */ /* 0x000fc800078e00ff */
[----:B------:R-:W-:Y:S02]  /*16aa0*/  IMAD R10, R2, R11, R10 ;  /* 0x0000000b020a7224 */ /* 0x000fe400078e020a */
[----:B0-----:R-:W-:-:S03]  /*16ab0*/  VIADD R3, R9, 0xffffffe ;  /* 0x0ffffffe09037836 */ /* 0x001fc60000000000 */
[----:B------:R-:W-:-:S03]  /*16ac0*/  ISETP.GT.U32.AND P1, PT, R7, R10, PT ;  /* 0x0000000a0700720c */ /* 0x000fc60003f24070 */
[----:B------:R-:W0:Y:S10]  /*16ad0*/  F2I.FTZ.U32.TRUNC.NTZ R3, R3 ;  /* 0x0000000300037305 */ /* 0x000e34000021f000 */
[----:B------:R-:W-:-:S02]  /*16ae0*/  @!P1 IMAD.IADD R10, R10, 0x1, -R7 ;  /* 0x000000010a0a9824 */ /* 0x000fc400078e0a07 */
[----:B------:R-:W-:Y:S01]  /*16af0*/  @!P1 VIADD R2, R2, 0x1 ;  /* 0x0000000102029836 */ /* 0x000fe20000000000 */
[----:B------:R-:W-:Y:S02]  /*16b00*/  ISETP.NE.AND P1, PT, R25, RZ, PT ;  /* 0x000000ff1900720c */ /* 0x000fe40003f25270 */
[----:B------:R-:W-:Y:S01]  /*16b10*/  ISETP.GE.U32.AND P0, PT, R10, R7, PT ;  /* 0x000000070a00720c */ /* 0x000fe20003f06070 */
[----:B0-----:R-:W-:Y:S01]  /*16b20*/  IMAD.MOV R9, RZ, RZ, -R3 ;  /* 0x000000ffff097224 */ /* 0x001fe200078e0a03 */
[----:B------:R-:W-:-:S04]  /*16b30*/  LOP3.LUT R7, R4, R25, RZ, 0x3c, !PT ;  /* 0x0000001904077212 */ /* 0x000fc800078e3cff */
[----:B------:R-:W-:-:S07]  /*16b40*/  ISETP.GE.AND P2, PT, R7, RZ, PT ;  /* 0x000000ff0700720c */ /* 0x000fce0003f46270 */
[----:B------:R-:W-:-:S04]  /*16b50*/  @P0 VIADD R2, R2, 0x1 ;  /* 0x0000000102020836 */ /* 0x000fc80000000000 */
[----:B------:R-:W-:Y:S02]  /*16b60*/  IMAD.MOV.U32 R7, RZ, RZ, R2 ;  /* 0x000000ffff077224 */ /* 0x000fe400078e0002 */
[----:B------:R-:W-:Y:S02]  /*16b70*/  IMAD.MOV.U32 R2, RZ, RZ, R9 ;  /* 0x000000ffff027224 */ /* 0x000fe400078e0009 */
[----:B------:R-:W-:Y:S01]  /*16b80*/  @!P2 IMAD.MOV R7, RZ, RZ, -R7 ;  /* 0x000000ffff07a224 */ /* 0x000fe200078e0a07 */
[----:B------:R-:W-:Y:S01]  /*16b90*/  @!P1 LOP3.LUT R7, RZ, R25, RZ, 0x33, !PT ;  /* 0x00000019ff079212 */ /* 0x000fe200078e33ff */
        /* <DEDUP_REMOVED lines=25> */
.L_x_10845:
        /* <DEDUP_REMOVED lines=60> */
.L_x_10846:
[----:B------:R-:W-:-:S05]  /*170f0*/  LOP3.LUT R2, RZ, R2, RZ, 0x33, !PT ;  /* 0x00000002ff027212 */ /* 0x000fca00078e33ff */
[----:B------:R-:W-:Y:S01]  /*17100*/  IMAD.IADD R25, R25, 0x1, R2 ;  /* 0x0000000119197824 */ /* 0x000fe200078e0202 */
[----:B------:R-:W-:Y:S06]  /*17110*/  BRA `(.L_x_10847) ;  /* 0x00000000000c7947 */ /* 0x000fec0003800000 */
.L_x_10842:
[----:B------:R-:W-:Y:S02]  /*17120*/  IMAD.MOV.U32 R25, RZ, RZ, RZ ;  /* 0x000000ffff197224 */ /* 0x000fe400078e00ff */
[----:B------:R-:W-:Y:S02]  /*17130*/  IMAD.U32 R24, RZ, RZ, UR6 ;  /* 0x00000006ff187e24 */ /* 0x000fe4000f8e00ff */
[----:B------:R-:W-:-:S07]  /*17140*/  IMAD.MOV.U32 R26, RZ, RZ, RZ ;  /* 0x000000ffff1a7224 */ /* 0x000fce00078e00ff */
.L_x_10847:
[----:B------:R-:W-:-:S13]  /*17150*/  ISETP.NE.AND P0, PT, R0, RZ, PT ;  /* 0x000000ff0000720c */ /* 0x000fda0003f05270 */
[----:B------:R-:W0:Y:S01]  /*17160*/  @!P0 S2R R3, SR_CgaCtaId ;  /* 0x0000000000038919 */ /* 0x000e220000008800 */
[----:B------:R-:W-:-:S04]  /*17170*/  @!P0 MOV R0, 0x400 ;  /* 0x0000040000008802 */ /* 0x000fc80000000f00 */
[----:B0-----:R-:W-:-:S05]  /*17180*/  @!P0 LEA R0, R3, R0, 0x18 ;  /* 0x0000000003008211 */ /* 0x001fca00078ec0ff */
[----:B------:R0:W-:Y:S01]  /*17190*/  @!P0 STS.128 [R0+0x19cd0], R24 ;  /* 0x019cd01800008388 */ /* 0x0001e20000000c00 */
[----:B------:R-:W-:Y:S06]  /*171a0*/  BAR.ARV 0x5, 0x200 ;  /* 0x0148000000007b1d */ /* 0x000fec0000002000 */
.L_x_10840:
[----:B0-----:R-:W-:Y:S01]  /*171b0*/  IMAD.MOV.U32 R0, RZ, RZ, 0x1 ;  /* 0x00000001ff007424 */ /* 0x001fe200078e00ff */
[----:B------:R-:W-:Y:S01]  /*171c0*/  ULDC UR4, c[0x0][0xc3c] ;  /* 0x00030f0000047ab9 */ /* 0x000fe20000000800 */
[----:B------:R-:W-:Y:S01]  /*171d0*/  IMAD.MOV.U32 R22, RZ, RZ, RZ ;  /* 0x000000ffff167224 */ /* 0x000fe200078e00ff */
[----:B-1----:R-:W-:Y:S02]  /*171e0*/  ISETP.GE.AND P0, PT, R27, UR4, PT ;  /* 0x000000041b007c0c */ /* 0x002fe4000bf06270 */
[----:B------:R0:W-:Y:S04]  /*171f0*/  STL [R1], R0 ;  /* 0x0000000001007387 */ /* 0x0001e80000100800 */
[----:B------:R0:W-:Y:S07]  /*17200*/  STL [R1+0x50], RZ ;  /* 0x000050ff01007387 */ /* 0x0001ee0000100800 */
[----:B------:R-:W-:Y:S05]  /*17210*/  @P0 BRA `(.L_x_10848) ;  /* 0x0000006800340947 */ /* 0x000fea0003800000 */
[----:B------:R-:W2:Y:S01]  /*17220*/  LDL R11, [R1+0x4c] ;  /* 0x00004c00010b7983 */ /* 0x000ea20000100800 */
[----:B------:R-:W1:Y:S01]  /*17230*/  S2R R14, SR_TID.X ;  /* 0x00000000000e7919 */ /* 0x000e620000002100 */
[----:B------:R-:W-:Y:S01]  /*17240*/  IMAD.SHL.U32 R5, R6, 0x800, RZ ;  /* 0x0000080006057824 */ /* 0x000fe200078e00ff */
[----:B------:R-:W3:Y:S01]  /*17250*/  S2UR UR5, SR_CgaCtaId ;  /* 0x00000000000579c3 */ /* 0x000ee20000008800 */
[----:B------:R-:W-:Y:S01]  /*17260*/  UMOV UR4, 0x400 ;  /* 0x0000040000047882 */ /* 0x000fe20000000000 */
[C---:B-1----:R-:W-:Y:S02]  /*17270*/  IMAD.SHL.U32 R3, R14.reuse, 0x80, RZ ;  /* 0x000000800e037824 */ /* 0x042fe400078e00ff */
[----:B------:R-:W-:-:S03]  /*17280*/  IMAD.SHL.U32 R4, R14, 0x20, RZ ;  /* 0x000000200e047824 */ /* 0x000fc600078e00ff */
[----:B------:R-:W-:Y:S02]  /*17290*/  LOP3.LUT R2, R3, 0x400, RZ, 0xc0, !PT ;  /* 0x0000040003027812 */ /* 0x000fe400078ec0ff */
[----:B------:R-:W-:Y:S02]  /*172a0*/  SHF.R.U32.HI R6, RZ, 0x1, R14 ;  /* 0x00000001ff067819 */ /* 0x000fe4000001160e */
[----:B------:R-:W-:Y:S02]  /*172b0*/  LOP3.LUT R2, R2, 0x800, R5, 0xf8, !PT ;  /* 0x0000080002027812 */ /* 0x000fe400078ef805 */
[----:B------:R-:W-:Y:S02]  /*172c0*/  LOP3.LUT R5, R4, 0x80, RZ, 0xc0, !PT ;  /* 0x0000008004057812 */ /* 0x000fe400078ec0ff */
[C---:B------:R-:W-:Y:S01]  /*172d0*/  LOP3.LUT R13, R14.reuse, 0x7f, RZ, 0xc0, !PT ;  /* 0x0000007f0e0d7812 */ /* 0x040fe200078ec0ff */
[----:B0-----:R-:W-:Y:S01]  /*172e0*/  IMAD.SHL.U32 R0, R14, 0x10, RZ ;  /* 0x000000100e007824 */ /* 0x001fe200078e00ff */
        /* <DEDUP_REMOVED lines=13> */
[----:B---3--:R-:W-:Y:S01]  /*173c0*/  ULEA UR4, UR5, UR4, 0x18 ;  /* 0x0000000405047291 */ /* 0x008fe2000f8ec03f */
        /* <DEDUP_REMOVED lines=34> */
.L_x_10968:
        /* <DEDUP_REMOVED lines=20> */
[----:B------:R-:W-:Y:S01]  /*17730*/  IADD3 R6, P3, R18, UR6, RZ ;  /* 0x0000000612067c10 */ /* 0x000fe2000ff7e0ff */
        /* <DEDUP_REMOVED lines=31> */
[----:B------:R-:W-:-:S03]  /*17930*/  ULDC UR5, c[0x0][0x348] ;  /* 0x0000d20000057ab9 */ /* 0x000fc60000000800 */
[----:B0-----:R-:W-:Y:S01]  /*17940*/  IMAD.U32 R10, RZ, RZ, UR4 ;  /* 0x00000004ff0a7e24 */ /* 0x001fe2000f8e00ff */
[----:B--2---:R0:W-:Y:S01]  /*17950*/  STL [R1+0x38], R8 ;  /* 0x0000380801007387 */ /* 0x0041e20000100800 */
[----:B------:R-:W-:Y:S02]  /*17960*/  IMAD.MOV.U32 R13, RZ, RZ, R8 ;  /* 0x000000ffff0d7224 */ /* 0x000fe400078e0008 */
[----:B0-----:R-:W-:Y:S01]  /*17970*/  IMAD.U32 R8, RZ, RZ, UR5 ;  /* 0x00000005ff087e24 */ /* 0x001fe2000f8e00ff */
[----:B----4-:R-:W-:Y:S06]  /*17980*/  @P3 BRA `(.L_x_10849) ;  /* 0x0000000000143947 */ /* 0x010fec0003800000 */
[----:B------:R-:W-:Y:S05]  /*17990*/  @!P0 BRA `(.L_x_10849) ;  /* 0x0000000000108947 */ /* 0x000fea0003800000 */
[----:B------:R-:W2:Y:S04]  /*179a0*/  LDG.E R11, desc[UR40][R2.64] ;  /* 0x00000028020b7981 */ /* 0x000ea8000c1e1900 */
[----:B------:R-:W2:Y:S02]  /*179b0*/  LDG.E R2, desc[UR40][R2.64+0x4] ;  /* 0x0000042802027981 */ /* 0x000ea4000c1e1900 */
[----:B--2---:R-:W-:-:S05]  /*179c0*/  IMAD.IADD R13, R2, 0x1, -R11 ;  /* 0x00000001020d7824 */ /* 0x004fca00078e0a0b */
[----:B------:R0:W-:Y:S02]  /*179d0*/  STL [R1+0x38], R13 ;  /* 0x0000380d01007387 */ /* 0x0001e40000100800 */
.L_x_10849:
[C---:B------:R-:W-:Y:S01]  /*179e0*/  LOP3.LUT R2, R26.reuse, 0xff000000, RZ, 0xc0, !PT ;  /* 0xff0000001a027812 */ /* 0x040fe200078ec0ff */
[----:B------:R-:W-:Y:S01]  /*179f0*/  ULDC.64 UR4, c[0x0][0xa20] ;  /* 0x0002880000047ab9 */ /* 0x000fe20000000a00 */
[----:B------:R-:W-:Y:S02]  /*17a00*/  LOP3.LUT R3, R26, 0xff0000, RZ, 0xc0, !PT ;  /* 0x00ff00001a037812 */ /* 0x000fe400078ec0ff */
        /* <DEDUP_REMOVED lines=9> */
[----:B------:R-:W-:-:S04]  /*17aa0*/  IADD3 R10, P0, R18, UR4, RZ ;  /* 0x00000004120a7c10 */ /* 0x000fc8000ff1e0ff */
[----:B------:R-:W-:-:S05]  /*17ab0*/  IADD3.X R11, R14, UR5, RZ, P0, !PT ;  /* 0x000000050e0b7c10 */ /* 0x000fca00087fe4ff */
[----:B------:R2:W5:Y:S01]  /*17ac0*/  LDG.E R10, desc[UR40][R10.64] ;  /* 0x000000280a0a7981 */ /* 0x000562000c1e1900 */
[----:B------:R-:W-:Y:S05]  /*17ad0*/  BRA `(.L_x_10851) ;  /* 0x0000000000107947 */ /* 0x000fea0003800000 */
.L_x_10850:
[----:B------:R-:W-:Y:S05]  /*17ae0*/  @!P1 BRA `(.L_x_10851) ;  /* 0x00000000000c9947 */ /* 0x000fea0003800000 */
[----:B------:R-:W2:Y:S04]  /*17af0*/  LDG.E R10, desc[UR40][R6.64] ;  /* 0x00000028060a7981 */ /* 0x000ea8000c1e1900 */
[----:B------:R-:W2:Y:S02]  /*17b00*/  LDG.E R6, desc[UR40][R6.64+0x4] ;  /* 0x0000042806067981 */ /* 0x000ea4000c1e1900 */
[----:B--2---:R-:W-:-:S07]  /*17b10*/  IMAD.IADD R10, R6, 0x1, -R10 ;  /* 0x00000001060a7824 */ /* 0x004fce00078e0a0a */
.L_x_10851:
[----:B-1----:R-:W3:Y:S04]  /*17b20*/  @P2 LDG.E R3, desc[UR40][R4.64] ;  /* 0x0000002804032981 */ /* 0x002ee8000c1e1900 */
[----:B------:R1:W3:Y:S01]  /*17b30*/  @P2 LDG.E R4, desc[UR40][R4.64+0x4] ;  /* 0x0000042804042981 */ /* 0x0002e2000c1e1900 */
[----:B-----5:R-:W-:Y:S01]  /*17b40*/  IMAD.IADD R10, R10, 0x1, -R9 ;  /* 0x000000010a0a7824 */ /* 0x020fe200078e0a09 */
[----:B------:R-:W-:Y:S01]  /*17b50*/  BSSY B0, `(.L_x_10852) ;  /* 0x0000037000007945 */ /* 0x000fe20003800000 */
[----:B------:R-:W-:Y:S01]  /*17b60*/  LOP3.LUT R23, R2, 0xff, RZ, 0xc0, !PT ;  /* 0x000000ff02177812 */ /* 0x000fe200078ec0ff */
[----:B-1----:R-:W1:Y:S02]  /*17b70*/  LDC R5, c[0x0][0x448] ;  /* 0x00011200ff057b82 */ /* 0x002e640000000800 */
[----:B-1----:R-:W-:-:S13]  /*17b80*/  ISETP.NE.AND P0, PT, R5, 0x1, PT ;  /* 0x000000010500780c */ /* 0x002fda0003f05270 */
[----:B------:R-:W1:Y:S08]  /*17b90*/  @P0 LDC R5, c[0x0][0x44c] ;  /* 0x00011300ff050b82 */ /* 0x000e700000000800 */
[----:B------:R-:W4:Y:S01]  /*17ba0*/  @P0 LDC R6, c[0x0][0x450] ;  /* 0x00011400ff060b82 */ /* 0x000f220000000800 */
[----:B---3--:R-:W-:Y:S02]  /*17bb0*/  @P2 IMAD.IADD R8, R4, 0x1, -R3 ;  /* 0x0000000104082824 */ /* 0x008fe400078e0a03 */
[----:B------:R-:W-:-:S04]  /*17bc0*/  IMAD R3, R25, 0xc0, RZ ;  /* 0x000000c019037824 */ /* 0x000fc800078e02ff */
        /* <DEDUP_REMOVED lines=8> */
[----:B------:R-:W-:Y:S02]  /*17c50*/  LEA.HI R20, R5, R4, RZ, 0x7 ;  /* 0x0000000405147211 */ /* 0x000fe400078f38ff */
[----:B------:R-:W-:Y:S02]  /*17c60*/  SHF.R.S32.HI R5, RZ, 0x1f, R3 ;  /* 0x0000001fff057819 */ /* 0x000fe40000011403 */
[----:B------:R-:W-:Y:S02]  /*17c70*/  SHF.R.S32.HI R20, RZ, 0x7, R20 ;  /* 0x00000007ff147819 */ /* 0x000fe40000011414 */
[----:B------:R-:W-:Y:S02]  /*17c80*/  LEA.HI R5, R5, R3, RZ, 0x7 ;  /* 0x0000000305057211 */ /* 0x000fe400078f38ff */
[----:B------:R-:W-:Y:S01]  /*17c90*/  SHF.R.U32.HI R4, RZ, 0x10, R2 ;  /* 0x00000010ff047819 */ /* 0x000fe20000011602 */
[----:B------:R-:W-:Y:S01]  /*17ca0*/  IMAD.MOV.U32 R2, RZ, RZ, RZ ;  /* 0x000000ffff027224 */ /* 0x000fe200078e00ff */
[----:B------:R-:W-:-:S04]  /*17cb0*/  SHF.R.S32.HI R5, RZ, 0x7, R5 ;  /* 0x00000007ff057819 */ /* 0x000fc80000011405 */
        /* <DEDUP_REMOVED lines=11> */
[----:B------:R1:W3:Y:S02]  /*17d70*/  F2I.FTZ.U32.TRUNC.NTZ R3, R2 ;  /* 0x0000000200037305 */ /* 0x0002e4000021f000 */
[----:B-1----:R-:W-:-:S04]  /*17d80*/  LOP3.LUT R2, R9, R6, RZ, 0x3c, !PT ;  /* 0x0000000609027212 */ /* 0x002fc800078e3cff */
[----:B------:R-:W-:Y:S01]  /*17d90*/  ISETP.GE.AND P3, PT, R2, RZ, PT ;  /* 0x000000ff0200720c */ /* 0x000fe20003f66270 */
[----:B---3--:R-:W-:-:S04]  /*17da0*/  IMAD.MOV R2, RZ, RZ, -R3 ;  /* 0x000000ffff027224 */ /* 0x008fc800078e0a03 */
[----:B--2---:R-:W-:Y:S02]  /*17db0*/  IMAD R11, R2, R7, RZ ;  /* 0x00000007020b7224 */ /* 0x004fe400078e02ff */
        /* <DEDUP_REMOVED lines=16> */
.L_x_10853:
[----:B------:R-:W-:Y:S05]  /*17ec0*/  BSYNC B0 ;  /* 0x0000000000007941 */ /* 0x000fea0003800000 */
.L_x_10852:
        /* <DEDUP_REMOVED lines=23> */
[----:B------:R1:W3:Y:S02]  /*18040*/  SHFL.IDX PT, R14, R5, RZ, 0x1f ;  /* 0x00001fff050e7589 */ /* 0x0002e400000e0000 */
.L_x_11003:
[----:B---3--:R-:W-:Y:S02]  /*18050*/  ISETP.NE.AND P0, PT, R14, RZ, PT ;  /* 0x000000ff0e00720c */ /* 0x008fe40003f05270 */
[----:B------:R-:W-:-:S11]  /*18060*/  PLOP3.LUT P6, PT, PT, PT, PT, 0x8, 0x0 ;  /* 0x000000000000781c */ /* 0x000fd60003fce170 */
[----:B------:R-:W-:Y:S05]  /*18070*/  @P0 BRA `(.L_x_10857) ;  /* 0x00000000000c0947 */ /* 0x000fea0003800000 */
[----:B------:R-:W-:-:S03]  /*18080*/  UMOV UR4, 0xffffffff ;  /* 0xffffffff00047882 */ /* 0x000fc60000000000 */
[----:B------:R-:W-:Y:S05]  /*18090*/  BRA.DIV UR4, `(.L_x_10858) ;  /* 0x0000006604987947 */ /* 0x000fea000b800000 */
[----:B------:R-:W-:-:S13]  /*180a0*/  ELECT P6, URZ, PT ;  /* 0x00000000003f782f */ /* 0x000fda00038c0000 */
.L_x_10857:
[----:B-1----:R-:W3:Y:S01]  /*180b0*/  LDL R5, [R1+0x50] ;  /* 0x0000500001057983 */ /* 0x002ee20000100800 */
[----:B------:R-:W-:Y:S01]  /*180c0*/  BSSY B1, `(.L_x_10859) ;  /* 0x0000008000017945 */ /* 0x000fe20003800000 */
[----:B---3--:R-:W-:-:S05]  /*180d0*/  VIADD R5, R5, 0x1 ;  /* 0x0000000105057836 */ /* 0x008fca0000000000 */
[----:B------:R-:W-:-:S04]  /*180e0*/  LEA.HI R6, R5, R5, RZ, 0x1 ;  /* 0x0000000505067211 */ /* 0x000fc800078f08ff */
[----:B------:R-:W-:-:S05]  /*180f0*/  LOP3.LUT R6, R6, 0xfffffffe, RZ, 0xc0, !PT ;  /* 0xfffffffe06067812 */ /* 0x000fca00078ec0ff */
[----:B------:R-:W-:-:S05]  /*18100*/  IMAD.IADD R5, R5, 0x1, -R6 ;  /* 0x0000000105057824 */ /* 0x000fca00078e0a06 */
[----:B------:R-:W-:-:S04]  /*18110*/  SHF.L.U32 R5, R5, 0x1f, RZ ;  /* 0x0000001f05057819 */ /* 0x000fc800000006ff */
[----:B------:R-:W1:Y:S02]  /*18120*/  SYNCS.PHASECHK.TRANS64.TRYWAIT P0, [R17+URZ+0x19c20], R5 ;  /* 0x019c2005110075a7 */ /* 0x000e64000800017f */
[----:B-1----:R-:W-:Y:S05]  /*18130*/  @!P0 BRA `(.L_x_10860) ;  /* 0x0000006400908947 */ /* 0x002fea0003800000 */
.L_x_11006:
[----:B------:R-:W-:Y:S05]  /*18140*/  BSYNC B1 ;  /* 0x0000000000017941 */ /* 0x000fea0003800000 */
.L_x_10859:
        /* <DEDUP_REMOVED lines=11> */
.L_x_11007:
[----:B------:R-:W-:Y:S05]  /*18200*/  BSYNC B2 ;  /* 0x0000000000027941 */ /* 0x000fea0003800000 */
.L_x_10863:
        /* <DEDUP_REMOVED lines=9> */
.L_x_10866:
[----:B------:R-:W-:Y:S05]  /*182a0*/  BSYNC B2 ;  /* 0x0000000000027941 */ /* 0x000fea0003800000 */
.L_x_10865:
[----:B-1----:R-:W-:Y:S01]  /*182b0*/  IMAD.MOV.U32 R5, RZ, RZ, RZ ;  /* 0x000000ffff057224 */ /* 0x002fe200078e00ff */
        /* <DEDUP_REMOVED lines=9> */
[----:B------:R-:W-:Y:S01]  /*18350*/  VIADD R9, R7, 0x13800 ;  /* 0x0001380007097836 */ /* 0x000fe20000000000 */
[----:B------:R-:W-:-:S09]  /*18360*/  UMOV UR7, 0x12f00000 ;  /* 0x12f0000000077882 */ /* 0x000fd20000000000 */
.L_x_10867:
        /* <DEDUP_REMOVED lines=16> */
.L_x_10868:
        /* <DEDUP_REMOVED lines=16> */
.L_x_10869:
        /* <DEDUP_REMOVED lines=13> */
.L_x_11008:
[----:B------:R-:W-:Y:S05]  /*18640*/  BSYNC B2 ;  /* 0x0000000000027941 */ /* 0x000fea0003800000 */
.L_x_10870:
        /* <DEDUP_REMOVED lines=11> */
.L_x_10873:
[----:B------:R-:W-:Y:S05]  /*18700*/  BSYNC B2 ;  /* 0x0000000000027941 */ /* 0x000fea0003800000 */
.L_x_10872:
[----:B------:R-:W-:Y:S01]  /*18710*/  R2UR UR6, R12 ;  /* 0x000000000c0672ca */ /* 0x000fe200000e0000 */
[----:B------:R-:W-:Y:S01]  /*18720*/  IMAD.MOV.U32 R5, RZ, RZ, RZ ;  /* 0x000000ffff057224 */ /* 0x000fe200078e00ff */
[----:B------:R-:W-:Y:S01]  /*18730*/  R2UR UR7, R13 ;  /* 0x000000000d0772ca */ /* 0x000fe200000e0000 */
[----:B------:R-:W-:Y:S01]  /*18740*/  UIADD3 UR4, UP0, UR38, 0x670, URZ ;  /* 0x0000067026047890 */ /* 0x000fe2000ff1e03f */
[----:B------:R-:W-:Y:S01]  /*18750*/  PLOP3.LUT P0, PT, PT, PT, PT, 0x80, 0x0 ;  /* 0x000000000000781c */ /* 0x000fe20003f0f070 */
[----:B-12---:R-:W-:Y:S01]  /*18760*/  VIADD R8, R8, 0x19cb0 ;  /* 0x00019cb008087836 */ /* 0x006fe20000000000 */
[----:B------:R-:W-:Y:S01]  /*18770*/  R2UR UR10, R5 ;  /* 0x00000000050a72ca */ /* 0x000fe200000e0000 */
[----:B------:R-:W-:Y:S01]  /*18780*/  VIADD R5, R7, 0x9000 ;  /* 0x0000900007057836 */ /* 0x000fe20000000000 */
[----:B------:R-:W-:-:S13]  /*18790*/  UIADD3.X UR5, URZ, UR39, URZ, UP0, !UPT ;  /* 0x000000273f057290 */ /* 0x000fda00087fe43f */
.L_x_10874:
        /* <DEDUP_REMOVED lines=15> */
.L_x_10875:
        /* <DEDUP_REMOVED lines=15> */
.L_x_10876:
        /* <DEDUP_REMOVED lines=10> */
.L_x_10862:
[----:B------:R-:W-:Y:S05]  /*18a20*/  BSYNC B1 ;  /* 0x0000000000017941 */ /* 0x000fea0003800000 */
.L_x_10861:
[----:B------:R-:W3:Y:S01]  /*18a30*/  LDL.LU R9, [R1+0x8] ;  /* 0x0000080001097983 */ /* 0x000ee20000300800 */
[----:B------:R-:W-:Y:S01]  /*18a40*/  VIADD R29, R29, 0x1 ;  /* 0x000000011d1d7836 */ /* 0x000fe20000000000 */
[----:B------:R-:W-:Y:S01]  /*18a50*/  PLOP3.LUT P0, PT, PT, PT, PT, 0x8, 0x0 ;  /* 0x000000000000781c */ /* 0x000fe20003f0e170 */
[----:B------:R-:W-:-:S03]  /*18a60*/  VIADD R10, R10, 0xfffffffe ;  /* 0xfffffffe0a0a7836 */ /* 0x000fc60000000000 */
[C---:B------:R-:W-:Y:S02]  /*18a70*/  ISETP.NE.AND P1, PT, R29.reuse, 0x2, PT ;  /* 0x000000021d00780c */ /* 0x040fe40003f25270 */
[----:B------:R-:W-:Y:S02]  /*18a80*/  ISETP.GE.AND P2, PT, R10, R3, PT ;  /* 0x000000030a00720c */ /* 0x000fe40003f46270 */
[----:B-1----:R-:W-:Y:S02]  /*18a90*/  SEL R5, RZ, 0x1, P1 ;  /* 0x00000001ff057807 */ /* 0x002fe40000800000 */
[----:B------:R-:W-:Y:S02]  /*18aa0*/  SEL R29, R29, RZ, P1 ;  /* 0x000000ff1d1d7207 */ /* 0x000fe40000800000 */
[----:B---3--:R-:W-:-:S05]  /*18ab0*/  LOP3.LUT R9, R9, R5, RZ, 0x3c, !PT ;  /* 0x0000000509097212 */ /* 0x008fca00078e3cff */
[----:B------:R1:W-:Y:S02]  /*18ac0*/  STL [R1+0x8], R9 ;  /* 0x0000080901007387 */ /* 0x0003e40000100800 */
[----:B------:R-:W-:Y:S05]  /*18ad0*/  @!P2 BRA `(.L_x_10855) ;  /* 0x000000080060a947 */ /* 0x000fea0003800000 */
.L_x_10893:
[----:B------:R-:W-:Y:S05]  /*18ae0*/  YIELD ;  /* 0x0000000000007946 */ /* 0x000fea0003800000 */
[----:B------:R-:W-:Y:S04]  /*18af0*/  BSSY B1, `(.L_x_10877) ;  /* 0x000008c000017945 */ /* 0x000fe80003800000 */
[----:B---3--:R-:W-:Y:S05]  /*18b00*/  @!P6 BRA `(.L_x_10878) ;  /* 0x000000080028e947 */ /* 0x008fea0003800000 */
[----:B------:R-:W3:Y:S01]  /*18b10*/  LDL R6, [R1+0x8] ;  /* 0x0000080001067983 */ /* 0x000ee20000100800 */
[----:B-1----:R-:W-:Y:S01]  /*18b20*/  IMAD R9, R29, 0x8, R17 ;  /* 0x000000081d097824 */ /* 0x002fe200078e0211 */
[----:B------:R-:W1:Y:S01]  /*18b30*/  S2R R5, SR_TID.X ;  /* 0x0000000000057919 */ /* 0x000e620000002100 */
[----:B------:R-:W-:Y:S01]  /*18b40*/  BSSY B2, `(.L_x_10879) ;  /* 0x0000006000027945 */ /* 0x000fe20003800000 */
[----:B-1----:R-:W-:-:S04]  /*18b50*/  LOP3.LUT R5, R5, 0x7f, RZ, 0xc0, !PT ;  /* 0x0000007f05057812 */ /* 0x002fc800078ec0ff */
[----:B------:R-:W-:Y:S02]  /*18b60*/  ISETP.NE.AND P2, PT, R5, RZ, PT ;  /* 0x000000ff0500720c */ /* 0x000fe40003f45270 */
[----:B---3--:R-:W-:-:S04]  /*18b70*/  SHF.L.U32 R8, R6, 0x1f, RZ ;  /* 0x0000001f06087819 */ /* 0x008fc800000006ff */
[----:B------:R-:W1:Y:S02]  /*18b80*/  SYNCS.PHASECHK.TRANS64.TRYWAIT P1, [R9+URZ+0x19ca0], R8 ;  /* 0x019ca008090075a7 */ /* 0x000e64000802017f */
[----:B-1----:R-:W-:Y:S05]  /*18b90*/  @!P1 BRA `(.L_x_10880) ;  /* 0x0000005c00349947 */ /* 0x002fea0003800000 */
.L_x_11009:
[----:B------:R-:W-:Y:S05]  /*18ba0*/  BSYNC B2 ;  /* 0x0000000000027941 */ /* 0x000fea0003800000 */
.L_x_10879:
        /* <DEDUP_REMOVED lines=9> */
.L_x_10882:
[----:B------:R-:W-:Y:S05]  /*18c40*/  BSYNC B2 ;  /* 0x0000000000027941 */ /* 0x000fea0003800000 */
.L_x_10881:
        /* <DEDUP_REMOVED lines=8> */
[----:B--2---:R-:W-:Y:S01]  /*18cd0*/  VIADD R11, R7, 0x13800 ;  /* 0x00013800070b7836 */ /* 0x004fe20000000000 */
[----:B------:R-:W-:Y:S01]  /*18ce0*/  UMOV UR6, 0x0 ;  /* 0x0000000000067882 */ /* 0x000fe20000000000 */
[----:B------:R-:W-:-:S10]  /*18cf0*/  UMOV UR7, 0x12f00000 ;  /* 0x12f0000000077882 */ /* 0x000fd40000000000 */
.L_x_10883:
        /* <DEDUP_REMOVED lines=12> */
[----:B------:R-:W-:Y:S01]  /*18dc0*/  UMOV UR6, 0x0 ;  /* 0x0000000000067882 */ /* 0x000fe20000000000 */
[----:B------:R-:W-:Y:S02]  /*18dd0*/  UMOV UR7, 0x12f00000 ;  /* 0x12f0000000077882 */ /* 0x000fe40000000000 */
[----:B------:R-:W-:Y:S01]  /*18de0*/  R2UR UR10, R11 ;  /* 0x000000000b0a72ca */ /* 0x000fe200000e0000 */
[----:B------:R-:W-:-:S14]  /*18df0*/  VIADD R11, R7, 0x14800 ;  /* 0x00014800070b7836 */ /* 0x000fdc0000000000 */
.L_x_10884:
        /* <DEDUP_REMOVED lines=16> */
.L_x_10885:
        /* <DEDUP_REMOVED lines=13> */
.L_x_11010:
[----:B------:R-:W-:Y:S05]  /*18fd0*/  BSYNC B2 ;  /* 0x0000000000027941 */ /* 0x000fea0003800000 */
.L_x_10886:
        /* <DEDUP_REMOVED lines=11> */
.L_x_10889:
[----:B------:R-:W-:Y:S05]  /*19090*/  BSYNC B2 ;  /* 0x0000000000027941 */ /* 0x000fea0003800000 */
.L_x_10888:
        /* <DEDUP_REMOVED lines=8> */
.L_x_10890:
        /* <DEDUP_REMOVED lines=11> */
[----:B------:R-:W-:Y:S01]  /*191d0*/  R2UR UR6, R12 ;  /* 0x000000000c0672ca */ /* 0x000fe200000e0000 */
[----:B------:R-:W-:Y:S01]  /*191e0*/  VIADD R5, R7, 0xa000 ;  /* 0x0000a00007057836 */ /* 0x000fe20000000000 */
[----:B------:R-:W-:Y:S02]  /*191f0*/  R2UR UR7, R13 ;  /* 0x000000000d0772ca */ /* 0x000fe400000e0000 */
[----:B------:R-:W-:Y:S02]  /*19200*/  R2UR UR10, R8 ;  /* 0x00000000080a72ca */ /* 0x000fe400000e0000 */
[----:B------:R-:W-:-:S13]  /*19210*/  PLOP3.LUT P1, PT, PT, PT, PT, 0x80, 0x0 ;  /* 0x000000000000781c */ /* 0x000fda0003f2f070 */
.L_x_10891:
        /* <DEDUP_REMOVED lines=15> */
.L_x_10892:
        /* <DEDUP_REMOVED lines=10> */
.L_x_10878:
[----:B------:R-:W-:Y:S05]  /*193b0*/  BSYNC B1 ;  /* 0x0000000000017941 */ /* 0x000fea0003800000 */
.L_x_10877:
[----:B------:R-:W3:Y:S01]  /*193c0*/  LDL.LU R8, [R1+0x8] ;  /* 0x0000080001087983 */ /* 0x000ee20000300800 */
[----:B------:R-:W-:Y:S01]  /*193d0*/  VIADD R29, R29, 0x1 ;  /* 0x000000011d1d7836 */ /* 0x000fe20000000000 */
[C---:B------:R-:W-:Y:S01]  /*193e0*/  ISETP.GT.AND P2, PT, R10.reuse, R3, PT ;  /* 0x000000030a00720c */ /* 0x040fe20003f44270 */
[----:B------:R-:W-:-:S03]  /*193f0*/  VIADD R10, R10, 0xffffffff ;  /* 0xffffffff0a0a7836 */ /* 0x000fc60000000000 */
[----:B------:R-:W-:-:S04]  /*19400*/  ISETP.NE.AND P1, PT, R29, 0x2, PT ;  /* 0x000000021d00780c */ /* 0x000fc80003f25270 */
[----:B------:R-:W-:Y:S02]  /*19410*/  SEL R5, RZ, 0x1, P1 ;  /* 0x00000001ff057807 */ /* 0x000fe40000800000 */
[----:B------:R-:W-:Y:S02]  /*19420*/  SEL R29, R29, RZ, P1 ;  /* 0x000000ff1d1d7207 */ /* 0x000fe40000800000 */
[----:B---3--:R-:W-:-:S05]  /*19430*/  LOP3.LUT R8, R8, R5, RZ, 0x3c, !PT ;  /* 0x0000000508087212 */ /* 0x008fca00078e3cff */
[----:B------:R3:W-:Y:S01]  /*19440*/  STL [R1+0x8], R8 ;  /* 0x0000080801007387 */ /* 0x0007e20000100800 */
[----:B------:R-:W-:Y:S05]  /*19450*/  @P2 BRA `(.L_x_10893) ;  /* 0xfffffff400a02947 */ /* 0x000fea000383ffff */
.L_x_10855:
[----:B------:R-:W-:Y:S05]  /*19460*/  BSYNC B0 ;  /* 0x0000000000007941 */ /* 0x000fea0003800000 */
.L_x_10854:
[----:B------:R-:W4:Y:S01]  /*19470*/  LDC R0, c[0x0][0x448] ;  /* 0x00011200ff007b82 */ /* 0x000f220000000800 */
[----:B------:R-:W-:Y:S01]  /*19480*/  IMAD.MOV.U32 R2, RZ, RZ, 0xc0 ;  /* 0x000000c0ff027424 */ /* 0x000fe200078e00ff */
[----:B------:R-:W-:Y:S01]  /*19490*/  ISETP.NE.AND P2, PT, R4, RZ, PT ;  /* 0x000000ff0400720c */ /* 0x000fe20003f45270 */
[----:B------:R-:W-:Y:S05]  /*194a0*/  @!P0 WARPSYNC.ALL ;  /* 0x0000000000008948 */ /* 0x000fea0003800000 */
[----:B------:R-:W-:Y:S01]  /*194b0*/  IMAD R2, R25, R2, 0xbf ;  /* 0x000000bf19027424 */ /* 0x000fe200078e0202 */
[----:B------:R-:W-:Y:S06]  /*194c0*/  BSSY B0, `(.L_x_10894) ;  /* 0x000002a000007945 */ /* 0x000fec0003800000 */
[----:B------:R-:W0:Y:S08]  /*194d0*/  @!P2 LDC R4, c[0x0][0x9f0] ;  /* 0x00027c00ff04ab82 */ /* 0x000e300000000800 */
[----:B------:R-:W-:Y:S01]  /*194e0*/  @!P0 BAR.SYNC.DEFER_BLOCKING 0xc, 0x200 ;  /* 0x0308000000008b1d */ /* 0x000fe20000010000 */
[----:B----4-:R-:W-:-:S13]  /*194f0*/  ISETP.NE.AND P1, PT, R0, 0x1, PT ;  /* 0x000000010000780c */ /* 0x010fda0003f25270 */
[----:B------:R-:W4:Y:S08]  /*19500*/  @P1 LDC R0, c[0x0][0x44c] ;  /* 0x00011300ff001b82 */ /* 0x000f300000000800 */
[----:B------:R-:W5:Y:S01]  /*19510*/  @P1 LDC R3, c[0x0][0x450] ;  /* 0x00011400ff031b82 */ /* 0x000f620000000800 */
[----:B----4-:R-:W-:-:S05]  /*19520*/  @P1 IMAD.HI.U32 R0, R2, R0, RZ ;  /* 0x0000000002001227 */ /* 0x010fca00078e00ff */
[----:B-----5:R-:W-:-:S05]  /*19530*/  @P1 SHF.R.U32.HI R2, RZ, R3, R0 ;  /* 0x00000003ff021219 */ /* 0x020fca0000011600 */
[----:B------:R-:W-:-:S05]  /*19540*/  IMAD.IADD R2, R21, 0x1, R2 ;  /* 0x0000000115027824 */ /* 0x000fca00078e0202 */
[----:B------:R-:W-:-:S04]  /*19550*/  SHF.R.S32.HI R0, RZ, 0x1f, R2 ;  /* 0x0000001fff007819 */ /* 0x000fc80000011402 */
[----:B------:R-:W-:Y:S01]  /*19560*/  LEA.HI R0, R0, R2, RZ, 0x7 ;  /* 0x0000000200007211 */ /* 0x000fe200078f38ff */
[----:B------:R-:W-:-:S03]  /*19570*/  IMAD.MOV.U32 R2, RZ, RZ, RZ ;  /* 0x000000ffff027224 */ /* 0x000fc600078e00ff */
        /* <DEDUP_REMOVED lines=12> */
[----:B---3--:R-:W-:Y:S01]  /*19640*/  IMAD.HI.U32 R8, R3, R6, R2 ;  /* 0x0000000603087227 */ /* 0x008fe200078e0002 */
        /* <DEDUP_REMOVED lines=17> */
.L_x_10895:
[----:B------:R-:W-:Y:S05]  /*19760*/  BSYNC B0 ;  /* 0x0000000000007941 */ /* 0x000fea0003800000 */
.L_x_10894:
        /* <DEDUP_REMOVED lines=13> */
[----:B------:R-:W4:Y:S01]  /*19840*/  POPC R5, UR4 ;  /* 0x0000000400057d09 */ /* 0x000f220008000000 */
[----:B0-----:R-:W-:-:S02]  /*19850*/  ISETP.EQ.U32.AND P0, PT, R0, R3, PT ;  /* 0x000000030000720c */ /* 0x001fc40003f02070 */
[----:B------:R-:W4:Y:S11]  /*19860*/  LDC.64 R2, c[0x0][0xc60] ;  /* 0x00031800ff027b82 */ /* 0x000f360000000a00 */
[----:B----4-:R-:W4:Y:S01]  /*19870*/  @P0 ATOMG.E.ADD.STRONG.GPU PT, R3, desc[UR40][R2.64], R5 ;  /* 0x00000005020309a8 */ /* 0x010f2200081ee1e8 */
[----:B------:R-:W0:Y:S02]  /*19880*/  S2R R4, SR_LTMASK ;  /* 0x0000000000047919 */ /* 0x000e240000003900 */
[----:B0-----:R-:W-:-:S04]  /*19890*/  LOP3.LUT R4, R4, UR4, RZ, 0xc0, !PT ;  /* 0x0000000404047c12 */ /* 0x001fc8000f8ec0ff */
[----:B------:R-:W0:Y:S01]  /*198a0*/  POPC R7, R4 ;  /* 0x0000000400077309 */ /* 0x000e220000000000 */
[----:B----4-:R-:W0:Y:S02]  /*198b0*/  SHFL.IDX PT, R0, R3, R0, 0x1f ;  /* 0x00001f0003007589 */ /* 0x010e2400000e0000 */
[----:B0-----:R-:W-:Y:S01]  /*198c0*/  IADD3 R24, R0, UR36, R7 ;  /* 0x0000002400187c10 */ /* 0x001fe2000fffe007 */
[----:B------:R-:W-:Y:S06]  /*198d0*/  BRA `(.L_x_10897) ;  /* 0x0000003000647947 */ /* 0x000fec0003800000 */
.L_x_10896:
        /* <DEDUP_REMOVED lines=14> */
[----:B--2---:R-:W-:Y:S02]  /*199c0*/  IMAD.U32 R11, RZ, RZ, UR5 ;  /* 0x00000005ff0b7e24 */ /* 0x004fe4000f8e00ff */
[----:B---3--:R-:W-:Y:S02]  /*199d0*/  IMAD.MOV.U32 R8, RZ, RZ, 0x70 ;  /* 0x00000070ff087424 */ /* 0x008fe400078e00ff */
[----:B------:R-:W-:Y:S02]  /*199e0*/  IMAD.MOV.U32 R12, RZ, RZ, 0x1 ;  /* 0x00000001ff0c7424 */ /* 0x000fe400078e00ff */
[----:B------:R-:W-:-:S07]  /*199f0*/  IMAD.MOV.U32 R13, RZ, RZ, RZ ;  /* 0x000000ffff0d7224 */ /* 0x000fce00078e00ff */
[----:B------:R-:W-:-:S07]  /*19a00*/  LEPC R20, `(.L_x_10899) ;  /* 0x000000001014794e */ /* 0x000fce0000000000 */
[----:B01----:R-:W-:Y:S05]  /*19a10*/  CALL.ABS.NOINC R2 ;  /* 0x0000000002007343 */ /* 0x003fea0003c00000 */
.L_x_10899:
[----:B------:R-:W-:Y:S05]  /*19a20*/  BSYNC B6 ;  /* 0x0000000000067941 */ /* 0x000fea0003800000 */
.L_x_10898:
[----:B------:R-:W4:Y:S01]  /*19a30*/  LDL.LU R2, [R1+0xc] ;  /* 0x00000c0001027983 */ /* 0x000f220000300800 */
[----:B------:R-:W-:Y:S01]  /*19a40*/  VIADD R0, R17, 0x9000 ;  /* 0x0000900011007836 */ /* 0x000fe20000000000 */
[----:B------:R-:W-:Y:S04]  /*19a50*/  BSSY B6, `(.L_x_10900) ;  /* 0x0000016000067945 */ /* 0x000fe80003800000 */
[----:B------:R-:W-:Y:S02]  /*19a60*/  LOP3.LUT P0, RZ, R0, 0x9f, RZ, 0xc0, !PT ;  /* 0x0000009f00ff7812 */ /* 0x000fe4000780c0ff */
[----:B----4-:R-:W-:-:S11]  /*19a70*/  LOP3.LUT R2, R2, 0xfffffffe, RZ, 0xc0, !PT ;  /* 0xfffffffe02027812 */ /* 0x010fd600078ec0ff */
[----:B------:R-:W-:-:S05]  /*19a80*/  @P0 LOP3.LUT R2, R2, 0x1, RZ, 0xfc, !PT ;  /* 0x0000000102020812 */ /* 0x000fca00078efcff */
        /* <DEDUP_REMOVED lines=18> */
.L_x_10901:
[----:B------:R-:W-:Y:S05]  /*19bb0*/  BSYNC B6 ;  /* 0x0000000000067941 */ /* 0x000fea0003800000 */
.L_x_10900:
[----:B------:R-:W-:Y:S01]  /*19bc0*/  VIADD R23, R17, 0x3000 ;  /* 0x0000300011177836 */ /* 0x000fe20000000000 */
[----:B------:R-:W-:Y:S04]  /*19bd0*/  BSSY B6, `(.L_x_10902) ;  /* 0x0000013000067945 */ /* 0x000fe80003800000 */
[----:B------:R-:W-:-:S13]  /*19be0*/  LOP3.LUT P0, RZ, R23, 0x3ff, RZ, 0xc0, !PT ;  /* 0x000003ff17ff7812 */ /* 0x000fda000780c0ff */
        /* <DEDUP_REMOVED lines=17> */
.L_x_10903:
[----:B------:R-:W-:Y:S05]  /*19d00*/  BSYNC B6 ;  /* 0x0000000000067941 */ /* 0x000fea0003800000 */
.L_x_10902:
[----:B0-----:R-:W4:Y:S01]  /*19d10*/  LDL R2, [R1+0xc] ;  /* 0x00000c0001027983 */ /* 0x001f220000100800 */
[----:B------:R-:W-:Y:S01]  /*19d20*/  BSSY B6, `(.L_x_10904) ;  /* 0x0000013000067945 */ /* 0x000fe20003800000 */
[----:B----4-:R-:W-:-:S13]  /*19d30*/  LOP3.LUT P6, RZ, R2, 0x1, RZ, 0xc0, !PT ;  /* 0x0000000102ff7812 */ /* 0x010fda00078cc0ff */
        /* <DEDUP_REMOVED lines=17> */
.L_x_10905:
[----:B------:R-:W-:Y:S05]  /*19e50*/  BSYNC B6 ;  /* 0x0000000000067941 */ /* 0x000fea0003800000 */
.L_x_10904:
[----:B------:R-:W4:Y:S01]  /*19e60*/  LDL.LU R20, [R1+0x14] ;  /* 0x0000140001147983 */ /* 0x000f220000300800 */
[----:B------:R-:W-:Y:S02]  /*19e70*/  ULDC.64 UR4, c[0x0][0x9f8] ;  /* 0x00027e0000047ab9 */ /* 0x000fe40000000a00 */
[----:B------:R-:W-:-:S04]  /*19e80*/  ISETP.NE.U32.AND P0, PT, RZ, UR4, PT ;  /* 0x00000004ff007c0c */ /* 0x000fc8000bf05070 */
[----:B------:R-:W-:-:S13]  /*19e90*/  ISETP.NE.AND.EX P0, PT, RZ, UR5, PT, P0 ;  /* 0x00000005ff007c0c */ /* 0x000fda000bf05300 */
[----:B------:R-:W-:-:S04]  /*19ea0*/  @P0 IADD3 R2, P1, R18, UR4, RZ ;  /* 0x0000000412020c10 */ /* 0x000fc8000ff3e0ff */
[----:B----4-:R-:W-:Y:S01]  /*19eb0*/  @P0 IADD3.X R3, R20, UR5, RZ, P1, !PT ;  /* 0x0000000514030c10 */ /* 0x010fe20008ffe4ff */
[----:B------:R-:W-:-:S04]  /*19ec0*/  ULDC.64 UR4, c[0x0][0xa08] ;  /* 0x0002820000047ab9 */ /* 0x000fc80000000a00 */
[----:B------:R0:W3:Y:S02]  /*19ed0*/  @P0 LDG.E R26, desc[UR40][R2.64] ;  /* 0x00000028021a0981 */ /* 0x0000e4000c1e1900 */
[----:B0-----:R-:W0:Y:S02]  /*19ee0*/  LDC.64 R2, c[0x0][0x418] ;  /* 0x00010600ff027b82 */ /* 0x001e240000000a00 */
[----:B0-----:R-:W-:Y:S01]  /*19ef0*/  LOP3.LUT P0, RZ, R2, UR4, RZ, 0xfc, !PT ;  /* 0x0000000402ff7c12 */ /* 0x001fe2000f80fcff */
[----:B------:R-:W-:-:S03]  /*19f00*/  UMOV UR4, 0xffffffff ;  /* 0xffffffff00047882 */ /* 0x000fc60000000000 */
[----:B------:R-:W-:Y:S02]  /*19f10*/  LOP3.LUT P0, RZ, R3, UR5, RZ, 0xfc, P0 ;  /* 0x0000000503ff7c12 */ /* 0x000fe4000800fcff */
[----:B---3--:R-:W-:Y:S02]  /*19f20*/  SHF.R.S32.HI R8, RZ, 0x1f, R26 ;  /* 0x0000001fff087819 */ /* 0x008fe4000001141a */
[----:B------:R-:W-:-:S03]  /*19f30*/  SEL R18, R26, RZ, !P0 ;  /* 0x000000ff1a127207 */ /* 0x000fc60004000000 */
[----:B------:R0:W-:Y:S01]  /*19f40*/  STL [R1+0x14], R8 ;  /* 0x0000140801007387 */ /* 0x0001e20000100800 */
[----:B------:R-:W-:Y:S05]  /*19f50*/  BRA.DIV UR4, `(.L_x_10906) ;  /* 0x0000004a046c7947 */ /* 0x000fea000b800000 */
[----:B------:R-:W3:Y:S02]  /*19f60*/  S2R R0, SR_TID.X ;  /* 0x0000000000007919 */ /* 0x000ee40000002100 */
[----:B---3--:R-:W-:-:S04]  /*19f70*/  SHF.R.U32.HI R0, RZ, 0x5, R0 ;  /* 0x00000005ff007819 */ /* 0x008fc80000011600 */
[----:B------:R-:W-:-:S05]  /*19f80*/  LOP3.LUT R0, R0, 0x3, RZ, 0xc0, !PT ;  /* 0x0000000300007812 */ /* 0x000fca00078ec0ff */
[----:B------:R3:W4:Y:S02]  /*19f90*/  SHFL.IDX PT, R14, R0, RZ, 0x1f ;  /* 0x00001fff000e7589 */ /* 0x00072400000e0000 */
.L_x_11013:
[----:B---3--:R-:W3:Y:S01]  /*19fa0*/  LDL.LU R0, [R1+0xc] ;  /* 0x00000c0001007983 */ /* 0x008ee20000300800 */
[----:B------:R-:W-:Y:S02]  /*19fb0*/  PLOP3.LUT P1, PT, PT, PT, PT, 0x8, 0x0 ;  /* 0x000000000000781c */ /* 0x000fe40003f2e170 */
[----:B----4-:R-:W-:Y:S02]  /*19fc0*/  ISETP.NE.AND P0, PT, R14, RZ, PT ;  /* 0x000000ff0e00720c */ /* 0x010fe40003f05270 */
[----:B---3--:R-:W-:-:S09]  /*19fd0*/  LOP3.LUT R0, R0, 0xfffffffe, RZ, 0xc0, !PT ;  /* 0xfffffffe00007812 */ /* 0x008fd200078ec0ff */
[----:B------:R-:W-:-:S05]  /*19fe0*/  @P1 LOP3.LUT R0, R0, 0x1, RZ, 0xfc, !PT ;  /* 0x0000000100001812 */ /* 0x000fca00078efcff */
[----:B------:R3:W-:Y:S01]  /*19ff0*/  STL [R1+0xc], R0 ;  /* 0x00000c0001007387 */ /* 0x0007e20000100800 */
[----:B------:R-:W-:Y:S05]  /*1a000*/  @P0 BRA `(.L_x_10907) ;  /* 0x0000000400ac0947 */ /* 0x000fea0003800000 */
[----:B------:R-:W-:-:S03]  /*1a010*/  UMOV UR4, 0xffffffff ;  /* 0xffffffff00047882 */ /* 0x000fc60000000000 */
[----:B------:R-:W-:Y:S05]  /*1a020*/  BRA.DIV UR4, `(.L_x_10908) ;  /* 0x0000004a046c7947 */ /* 0x000fea000b800000 */
[----:B------:R-:W-:-:S13]  /*1a030*/  ELECT P6, URZ, PT ;  /* 0x00000000003f782f */ /* 0x000fda00038c0000 */
.L_x_11016:
[----:B------:R-:W-:Y:S05]  /*1a040*/  @!P6 BRA `(.L_x_10907) ;  /* 0x00000004009ce947 */ /* 0x000fea0003800000 */
[----:B---3--:R-:W3:Y:S01]  /*1a050*/  LDL R0, [R1+0x3c] ;  /* 0x00003c0001007983 */ /* 0x008ee20000100800 */
[----:B------:R-:W-:-:S04]  /*1a060*/  ISETP.NE.U32.AND P0, PT, R2, RZ, PT ;  /* 0x000000ff0200720c */ /* 0x000fc80003f05070 */
[----:B------:R-:W-:Y:S01]  /*1a070*/  ISETP.NE.AND.EX P0, PT, R3, RZ, PT, P0 ;  /* 0x000000ff0300720c */ /* 0x000fe20003f05300 */
[----:B---3--:R-:W-:-:S12]  /*1a080*/  VIADD R0, R0, 0xffffffff ;  /* 0xffffffff00007836 */ /* 0x008fd80000000000 */
[----:B------:R-:W-:Y:S05]  /*1a090*/  @!P0 BRA `(.L_x_10909) ;  /* 0x0000000000448947 */ /* 0x000fea0003800000 */
[----:B------:R-:W3:Y:S01]  /*1a0a0*/  LDC R7, c[0x0][0x43c] ;  /* 0x00010f00ff077b82 */ /* 0x000ee20000000800 */
[----:B------:R-:W-:Y:S01]  /*1a0b0*/  ULDC.64 UR4, c[0x0][0x428] ;  /* 0x00010a0000047ab9 */ /* 0x000fe20000000a00 */
[----:B---3--:R-:W-:-:S13]  /*1a0c0*/  ISETP.NE.AND P0, PT, R7, 0x1, PT ;  /* 0x000000010700780c */ /* 0x008fda0003f05270 */
[----:B------:R-:W3:Y:S02]  /*1a0d0*/  @P0 LDC.64 R4, c[0x0][0x440] ;  /* 0x00011000ff040b82 */ /* 0x000ee40000000a00 */
[----:B---3--:R-:W-:-:S04]  /*1a0e0*/  @P0 IMAD.HI.U32 R6, R0, R4, RZ ;  /* 0x0000000400060227 */ /* 0x008fc800078e00ff */
        /* <DEDUP_REMOVED lines=12> */
.L_x_10909:
[----:B---3--:R-:W3:Y:S01]  /*1a1b0*/  LDL R3, [R1] ;  /* 0x0000000001037983 */ /* 0x008ee20000100800 */
[----:B------:R-:W-:Y:S01]  /*1a1c0*/  IMAD R4, R22, 0x8, R17 ;  /* 0x0000000816047824 */ /* 0x000fe200078e0211 */
[----:B------:R-:W4:Y:S02]  /*1a1d0*/  S2R R2, SR_TID.X ;  /* 0x0000000000027919 */ /* 0x000f240000002100 */
[----:B----4-:R-:W-:-:S04]  /*1a1e0*/  LOP3.LUT R2, R2, 0x7f, RZ, 0xc0, !PT ;  /* 0x0000007f02027812 */ /* 0x010fc800078ec0ff */
[----:B------:R-:W-:Y:S02]  /*1a1f0*/  ISETP.NE.AND P1, PT, R2, RZ, PT ;  /* 0x000000ff0200720c */ /* 0x000fe40003f25270 */
[----:B---3--:R-:W-:-:S04]  /*1a200*/  SHF.L.U32 R3, R3, 0x1f, RZ ;  /* 0x0000001f03037819 */ /* 0x008fc800000006ff */
[----:B------:R-:W3:Y:S02]  /*1a210*/  SYNCS.PHASECHK.TRANS64.TRYWAIT P0, [R4+URZ+0x19c80], R3 ;  /* 0x019c8003040075a7 */ /* 0x000ee4000800017f */
[----:B---3--:R-:W-:Y:S05]  /*1a220*/  @!P0 BRA `(.L_x_10910) ;  /* 0x00000048000c8947 */ /* 0x008fea0003800000 */
.L_x_11017:
        /* <DEDUP_REMOVED lines=8> */
.L_x_10911:
[----:B------:R-:W4:Y:S01]  /*1a2b0*/  LDL R5, [R1+0x18] ;  /* 0x0000180001057983 */ /* 0x000f220000100800 */
        /* <DEDUP_REMOVED lines=15> */
[----:B----4-:R-:W-:-:S05]  /*1a3b0*/  IMAD R0, R0, 0x80, R5 ;  /* 0x0000008000007824 */ /* 0x010fca00078e0205 */
[----:B------:R-:W-:-:S13]  /*1a3c0*/  R2UR UR11, R0 ;  /* 0x00000000000b72ca */ /* 0x000fda00000e0000 */
[----:B------:R4:W-:Y:S02]  /*1a3d0*/  UTMALDG.4D [UR8], [UR4], desc[UR6] ;  /* 0x00000608040075b4 */ /* 0x0009e40008019000 */
[----:B----4-:R-:W-:Y:S01]  /*1a3e0*/  UMOV UR8, UR14 ;  /* 0x0000000e00087c82 */ /* 0x010fe20008000000 */
[----:B------:R-:W-:Y:S01]  /*1a3f0*/  UMOV UR10, UR16 ;  /* 0x00000010000a7c82 */ /* 0x000fe20008000000 */
[----:B------:R-:W-:Y:S01]  /*1a400*/  UMOV UR14, 0x40 ;  /* 0x00000040000e7882 */ /* 0x000fe20000000000 */
[----:B------:R4:W-:Y:S02]  /*1a410*/  UTMALDG.4D [UR8], [UR4], desc[UR6] ;  /* 0x00000608040075b4 */ /* 0x0009e40008019000 */
[----:B----4-:R-:W-:Y:S01]  /*1a420*/  UMOV UR8, UR15 ;  /* 0x0000000f00087c82 */ /* 0x010fe20008000000 */
[----:B------:R-:W-:Y:S02]  /*1a430*/  UMOV UR10, UR14 ;  /* 0x0000000e000a7c82 */ /* 0x000fe40008000000 */
[----:B------:R4:W-:Y:S01]  /*1a440*/  UTMALDG.4D [UR8], [UR4], desc[UR6] ;  /* 0x00000608040075b4 */ /* 0x0009e20008019000 */
[----:B------:R-:W0:Y:S02]  /*1a450*/  SYNCS.PHASECHK.TRANS64.TRYWAIT P0, [R4+URZ+0x19c40], R3 ;  /* 0x019c4003040075a7 */ /* 0x000e24000800017f */
[----:B0---4-:R-:W-:Y:S05]  /*1a460*/  @!P0 BRA `(.L_x_10912) ;  /* 0x0000004400908947 */ /* 0x011fea0003800000 */
.L_x_11018:
[----:B------:R-:W-:Y:S05]  /*1a470*/  @P1 BRA `(.L_x_10913) ;  /* 0x00000000001c1947 */ /* 0x000fea0003800000 */
[----:B------:R-:W4:Y:S01]  /*1a480*/  S2R R5, SR_TID.X ;  /* 0x0000000000057919 */ /* 0x000f220000002100 */
[----:B0--3--:R-:W-:-:S04]  /*1a490*/  IMAD.MOV.U32 R3, RZ, RZ, 0x3000 ;  /* 0x00003000ff037424 */ /* 0x009fc800078e00ff */
[----:B------:R0:W-:Y:S01]  /*1a4a0*/  SYNCS.ARRIVE.TRANS64 RZ, [R4+URZ+0x19c30], R3 ;  /* 0x019c300304ff79a7 */ /* 0x0001e2000800003f */
[----:B----4-:R-:W-:-:S04]  /*1a4b0*/  LOP3.LUT R5, R5, 0x1f, RZ, 0xc0, !PT ;  /* 0x0000001f05057812 */ /* 0x010fc800078ec0ff */
[----:B------:R-:W-:-:S13]  /*1a4c0*/  ISETP.NE.AND P0, PT, R5, RZ, PT ;  /* 0x000000ff0500720c */ /* 0x000fda0003f05270 */
[----:B0-----:R-:W-:Y:S05]  /*1a4d0*/  @!P0 BRA `(.L_x_10913) ;  /* 0x0000000000048947 */ /* 0x001fea0003800000 */
[----:B------:R-:W-:Y:S01]  /*1a4e0*/  BPT.TRAP 0x1 ;  /* 0x000000040000795c */ /* 0x000fe20000300000 */
.L_x_10913:
[----:B0--3--:R-:W3:Y:S01]  /*1a4f0*/  LDL.LU R3, [R1+0xc] ;  /* 0x00000c0001037983 */ /* 0x009ee20000300800 */
        /* <DEDUP_REMOVED lines=24> */
[----:B---3--:R-:W-:-:S04]  /*1a680*/  LOP3.LUT R3, R3, 0xfffffffe, RZ, 0xc0, !PT ;  /* 0xfffffffe03037812 */ /* 0x008fc800078ec0ff */
[----:B------:R-:W-:-:S05]  /*1a690*/  @P0 LOP3.LUT R3, R3, 0x1, RZ, 0xfc, !PT ;  /* 0x0000000103030812 */ /* 0x000fca00078efcff */
[----:B------:R4:W-:Y:S01]  /*1a6a0*/  STL [R1+0xc], R3 ;  /* 0x00000c0301007387 */ /* 0x0009e20000100800 */
[----:B------:R-:W-:Y:S01]  /*1a6b0*/  NOP ;  /* 0x0000000000007918 */ /* 0x000fe20000000000 */
.L_x_10907:
[----:B------:R-:W5:Y:S04]  /*1a6c0*/  LDL.LU R4, [R1+0x2c] ;  /* 0x00002c0001047983 */ /* 0x000f680000300800 */
[----:B----4-:R-:W4:Y:S01]  /*1a6d0*/  LDL.LU R3, [R1+0x44] ;  /* 0x0000440001037983 */ /* 0x010f220000300800 */
[----:B------:R-:W-:Y:S05]  /*1a6e0*/  WARPSYNC.ALL ;  /* 0x0000000000007948 */ /* 0x000fea0003800000 */
[----:B------:R-:W-:Y:S01]  /*1a6f0*/  ULDC.64 UR4, c[0x0][0x298] ;  /* 0x0000a60000047ab9 */ /* 0x000fe20000000a00 */
[----:B------:R-:W-:Y:S01]  /*1a700*/  ULDC.64 UR6, c[0x0][0xa00] ;  /* 0x0002800000067ab9 */ /* 0x000fe20000000a00 */
[----:B---3--:R-:W-:Y:S01]  /*1a710*/  VIADD R0, R17, 0xf000 ;  /* 0x0000f00011007836 */ /* 0x008fe20000000000 */
[----:B------:R-:W-:Y:S01]  /*1a720*/  BAR.SYNC.DEFER_BLOCKING 0x8, 0x200 ;  /* 0x0208000000007b1d */ /* 0x000fe20000010000 */
[----:B------:R-:W-:-:S03]  /*1a730*/  ISETP.NE.U32.AND P0, PT, RZ, UR6, PT ;  /* 0x00000006ff007c0c */ /* 0x000fc6000bf05070 */
[----:B------:R-:W-:Y:S02]  /*1a740*/  LOP3.LUT P1, RZ, R0, 0x9f, RZ, 0xc0, !PT ;  /* 0x0000009f00ff7812 */ /* 0x000fe4000782c0ff */
[----:B------:R-:W-:Y:S01]  /*1a750*/  ISETP.NE.AND.EX P0, PT, RZ, UR7, PT, P0 ;  /* 0x00000007ff007c0c */ /* 0x000fe2000bf05300 */
[----:B------:R-:W-:Y:S03]  /*1a760*/  BSSY B6, `(.L_x_10914) ;  /* 0x000001c000067945 */ /* 0x000fe60003800000 */
[----:B------:R-:W-:Y:S02]  /*1a770*/  SEL R19, R19, RZ, !P0 ;  /* 0x000000ff13137207 */ /* 0x000fe40004000000 */
[----:B-----5:R-:W-:-:S05]  /*1a780*/  SHF.R.S32.HI R2, RZ, 0x1f, R4 ;  /* 0x0000001fff027819 */ /* 0x020fca0000011404 */
[----:B------:R-:W-:-:S04]  /*1a790*/  IMAD R2, R2, UR4, RZ ;  /* 0x0000000402027c24 */ /* 0x000fc8000f8e02ff */
[C---:B------:R-:W-:Y:S01]  /*1a7a0*/  IMAD R0, R4.reuse, UR5, R2 ;  /* 0x0000000504007c24 */ /* 0x040fe2000f8e0202 */
[----:B----4-:R-:W-:Y:S01]  /*1a7b0*/  SEL R2, R3, RZ, !P0 ;  /* 0x000000ff03027207 */ /* 0x010fe20004000000 */
[----:B------:R-:W-:-:S04]  /*1a7c0*/  IMAD.WIDE.U32 R4, R4, UR4, RZ ;  /* 0x0000000404047c25 */ /* 0x000fc8000f8e00ff */
[----:B------:R-:W-:Y:S01]  /*1a7d0*/  IMAD.IADD R0, R5, 0x1, R0 ;  /* 0x0000000105007824 */ /* 0x000fe200078e0200 */
[----:B------:R3:W-:Y:S04]  /*1a7e0*/  STL.64 [R1+0x30], R4 ;  /* 0x0000300401007387 */ /* 0x0007e80000100a00 */
[----:B------:R3:W-:Y:S04]  /*1a7f0*/  STL [R1+0x44], R2 ;  /* 0x0000440201007387 */ /* 0x0007e80000100800 */
[----:B------:R3:W-:Y:S01]  /*1a800*/  STL [R1+0x2c], R0 ;  /* 0x00002c0001007387 */ /* 0x0007e20000100800 */
[----:B------:R-:W-:Y:S05]  /*1a810*/  @!P1 BRA `(.L_x_10915) ;  /* 0x0000000000409947 */ /* 0x000fea0003800000 */
[----:B---3--:R-:W-:Y:S01]  /*1a820*/  MOV R2, 0x0 ;  /* 0x0000000000027802 */ /* 0x008fe20000000f00 */
[----:B------:R-:W-:Y:S01]  /*1a830*/  ULDC.64 UR4, c[0x4][0x198] ;  /* 0x0100660000047ab9 */ /* 0x000fe20000000a00 */
[----:B------:R-:W-:Y:S01]  /*1a840*/  ULDC.64 UR6, c[0x4][0x1a0] ;  /* 0x0100680000067ab9 */ /* 0x000fe20000000a00 */
[----:B------:R-:W-:Y:S01]  /*1a850*/  ULDC.64 UR8, c[0x4][0x60] ;  /* 0x0100180000087ab9 */ /* 0x000fe20000000a00 */
[----:B------:R-:W-:Y:S02]  /*1a860*/  IMAD.U32 R4, RZ, RZ, UR4 ;  /* 0x00000004ff047e24 */ /* 0x000fe4000f8e00ff */
[----:B------:R-:W3:Y:S01]  /*1a870*/  LDC.64 R2, c[0x4][R2] ;  /* 0x0100000002027b82 */ /* 0x000ee20000000a00 */
[----:B------:R-:W-:Y:S02]  /*1a880*/  IMAD.U32 R5, RZ, RZ, UR5 ;  /* 0x00000005ff057e24 */ /* 0x000fe4000f8e00ff */
[----:B------:R-:W-:Y:S02]  /*1a890*/  IMAD.U32 R6, RZ, RZ, UR6 ;  /* 0x00000006ff067e24 */ /* 0x000fe4000f8e00ff */
[----:B------:R-:W-:-:S02]  /*1a8a0*/  IMAD.U32 R7, RZ, RZ, UR7 ;  /* 0x00000007ff077e24 */ /* 0x000fc4000f8e00ff */
[----:B------:R-:W-:Y:S02]  /*1a8b0*/  IMAD.U32 R10, RZ, RZ, UR8 ;  /* 0x00000008ff0a7e24 */ /* 0x000fe4000f8e00ff */
[----:B--2---:R-:W-:Y:S02]  /*1a8c0*/  IMAD.U32 R11, RZ, RZ, UR9 ;  /* 0x00000009ff0b7e24 */ /* 0x004fe4000f8e00ff */
[----:B0-----:R-:W-:Y:S02]  /*1a8d0*/  IMAD.MOV.U32 R8, RZ, RZ, 0x70 ;  /* 0x00000070ff087424 */ /* 0x001fe400078e00ff */
[----:B------:R-:W-:Y:S02]  /*1a8e0*/  IMAD.MOV.U32 R12, RZ, RZ, 0x1 ;  /* 0x00000001ff0c7424 */ /* 0x000fe400078e00ff */
[----:B------:R-:W-:-:S07]  /*1a8f0*/  IMAD.MOV.U32 R13, RZ, RZ, RZ ;  /* 0x000000ffff0d7224 */ /* 0x000fce00078e00ff */
[----:B------:R-:W-:-:S07]  /*1a900*/  LEPC R20, `(.L_x_10915) ;  /* 0x000000001014794e */ /* 0x000fce0000000000 */
[----:B-1-3--:R-:W-:Y:S05]  /*1a910*/  CALL.ABS.NOINC R2 ;  /* 0x0000000002007343 */ /* 0x00afea0003c00000 */
.L_x_10915:
[----:B------:R-:W-:Y:S05]  /*1a920*/  BSYNC B6 ;  /* 0x0000000000067941 */ /* 0x000fea0003800000 */
.L_x_10914:
[----:B------:R-:W4:Y:S01]  /*1a930*/  LDL.LU R20, [R1+0x2c] ;  /* 0x00002c0001147983 */ /* 0x000f220000300800 */
[----:B-1----:R-:W1:Y:S01]  /*1a940*/  LDC R9, c[0x0][0x448] ;  /* 0x00011200ff097b82 */ /* 0x002e620000000800 */
[----:B------:R-:W-:Y:S01]  /*1a950*/  ULDC.64 UR6, c[0x0][0x2e0] ;  /* 0x0000b80000067ab9 */ /* 0x000fe20000000a00 */
[----:B------:R-:W-:Y:S01]  /*1a960*/  ULDC.64 UR4, c[0x0][0x2d8] ;  /* 0x0000b60000047ab9 */ /* 0x000fe20000000a00 */
[----:B---3--:R-:W4:Y:S01]  /*1a970*/  LDL.LU.64 R2, [R1+0x30] ;  /* 0x0000300001027983 */ /* 0x008f220000300a00 */
[----:B------:R-:W-:-:S03]  /*1a980*/  ULDC.64 UR8, c[0x0][0x280] ;  /* 0x0000a00000087ab9 */ /* 0x000fc60000000a00 */
[----:B------:R-:W3:Y:S01]  /*1a990*/  LDL.LU R21, [R1+0x44] ;  /* 0x0000440001157983 */ /* 0x000ee20000300800 */
[----:B-1----:R-:W-:-:S13]  /*1a9a0*/  ISETP.NE.AND P1, PT, R9, 0x1, PT ;  /* 0x000000010900780c */ /* 0x002fda0003f25270 */
[----:B------:R-:W1:Y:S08]  /*1a9b0*/  @P1 LDC R5, c[0x0][0x44c] ;  /* 0x00011300ff051b82 */ /* 0x000e700000000800 */
[----:B------:R-:W2:Y:S08]  /*1a9c0*/  @P1 LDC R6, c[0x0][0x450] ;  /* 0x00011400ff061b82 */ /* 0x000eb00000000800 */
[----:B0-----:R-:W0:Y:S01]  /*1a9d0*/  @P1 LDC R8, c[0x0][0x450] ;  /* 0x00011400ff081b82 */ /* 0x001e220000000800 */
[----:B----4-:R-:W-:-:S02]  /*1a9e0*/  IMAD.MOV.U32 R3, RZ, RZ, R20 ;  /* 0x000000ffff037224 */ /* 0x010fc400078e0014 */
[----:B------:R-:W4:Y:S01]  /*1a9f0*/  S2R R20, SR_TID.X ;  /* 0x0000000000147919 */ /* 0x000f220000002100 */
[----:B---3--:R-:W-:Y:S02]  /*1aa00*/  IMAD R0, R21, UR6, RZ ;  /* 0x0000000615007c24 */ /* 0x008fe4000f8e02ff */
[----:B------:R-:W-:-:S04]  /*1aa10*/  IMAD.WIDE.U32 R2, R16, UR4, R2 ;  /* 0x0000000410027c25 */ /* 0x000fc8000f8e0002 */
[----:B------:R-:W-:Y:S01]  /*1aa20*/  IMAD R3, R16, UR5, R3 ;  /* 0x0000000510037c24 */ /* 0x000fe2000f8e0203 */
[----:B------:R-:W-:Y:S01]  /*1aa30*/  ULDC.64 UR4, c[0x0][0x2d0] ;  /* 0x0000b40000047ab9 */ /* 0x000fe20000000a00 */
[C---:B------:R-:W-:Y:S02]  /*1aa40*/  IMAD R0, R19.reuse, UR7, R0 ;  /* 0x0000000713007c24 */ /* 0x040fe4000f8e0200 */
[----:B------:R-:W-:Y:S01]  /*1aa50*/  IMAD.WIDE.U32 R2, R19, UR6, R2 ;  /* 0x0000000613027c25 */ /* 0x000fe2000f8e0002 */
[----:B------:R-:W-:-:S03]  /*1aa60*/  ULDC.64 UR6, c[0x0][0x2c8] ;  /* 0x0000b20000067ab9 */ /* 0x000fc60000000a00 */
[----:B------:R-:W-:Y:S01]  /*1aa70*/  IMAD.IADD R3, R3, 0x1, R0 ;  /* 0x0000000103037824 */ /* 0x000fe200078e0200 */
[C---:B----4-:R-:W-:Y:S01]  /*1aa80*/  LOP3.LUT R21, R20.reuse, 0x7f, RZ, 0xc0, !PT ;  /* 0x0000007f14157812 */ /* 0x050fe200078ec0ff */
[----:B------:R-:W-:-:S03]  /*1aa90*/  IMAD.SHL.U32 R20, R20, 0x40, RZ ;  /* 0x0000004014147824 */ /* 0x000fc600078e00ff */
[----:B------:R-:W-:-:S04]  /*1aaa0*/  SHF.R.U32.HI R21, RZ, 0x1, R21 ;  /* 0x00000001ff157819 */ /* 0x000fc80000011615 */
[----:B------:R-:W-:-:S05]  /*1aab0*/  LOP3.LUT R20, R21, 0x40, R20, 0xf8, !PT ;  /* 0x0000004015147812 */ /* 0x000fca00078ef814 */
[----:B------:R-:W-:Y:S02]  /*1aac0*/  IMAD R0, R25, 0xc0, R20 ;  /* 0x000000c019007824 */ /* 0x000fe400078e0214 */
[----:B------:R3:W5:Y:S02]  /*1aad0*/  LDL R20, [R1+0x38] ;  /* 0x0000380001147983 */ /* 0x0007640000100800 */
[----:B-1----:R-:W-:Y:S01]  /*1aae0*/  @P1 IMAD.HI.U32 R5, R0, R5, RZ ;  /* 0x0000000500051227 */ /* 0x002fe200078e00ff */
[----:B--2---:R-:W1:Y:S03]  /*1aaf0*/  S2R R11, SR_TID.X ;  /* 0x00000000000b7919 */ /* 0x004e660000002100 */
[----:B------:R-:W-:Y:S01]  /*1ab00*/  IMAD.MOV.U32 R4, RZ, RZ, R0 ;  /* 0x000000ffff047224 */ /* 0x000fe200078e0000 */
[----:B------:R-:W-:Y:S01]  /*1ab10*/  @P1 SHF.R.U32.HI R4, RZ, R6, R5 ;  /* 0x00000006ff041219 */ /* 0x000fe20000011605 */
[----:B------:R-:W2:Y:S03]  /*1ab20*/  S2R R21, SR_TID.X ;  /* 0x0000000000157919 */ /* 0x000ea60000002100 */
        /* <DEDUP_REMOVED lines=10> */
[----:B-1----:R-:W-:Y:S02]  /*1abd0*/  IMAD.SHL.U32 R11, R11, 0x10, RZ ;  /* 0x000000100b0b7824 */ /* 0x002fe400078e00ff */
[----:B------:R-:W-:Y:S02]  /*1abe0*/  IMAD R7, R7, UR6, RZ ;  /* 0x0000000607077c24 */ /* 0x000fe4000f8e02ff */
[----:B--2---:R-:W-:Y:S01]  /*1abf0*/  IMAD.SHL.U32 R10, R21, 0x10, RZ ;  /* 0x00000010150a7824 */ /* 0x004fe200078e00ff */
[----:B------:R-:W-:Y:S01]  /*1ac00*/  LOP3.LUT R11, R11, 0x10, RZ, 0xc0, !PT ;  /* 0x000000100b0b7812 */ /* 0x000fe200078ec0ff */
[----:B------:R-:W-:Y:S01]  /*1ac10*/  IMAD R7, R6, UR7, R7 ;  /* 0x0000000706077c24 */ /* 0x000fe2000f8e0207 */
[----:B------:R-:W-:Y:S01]  /*1ac20*/  IADD3 R6, P0, R4, UR8, RZ ;  /* 0x0000000804067c10 */ /* 0x000fe2000ff1e0ff */
[----:B------:R-:W-:Y:S01]  /*1ac30*/  IMAD.MOV.U32 R4, RZ, RZ, R0 ;  /* 0x000000ffff047224 */ /* 0x000fe200078e0000 */
[----:B------:R-:W-:Y:S02]  /*1ac40*/  LOP3.LUT R12, R11, 0x20, RZ, 0xfc, !PT ;  /* 0x000000200b0c7812 */ /* 0x000fe400078efcff */
[----:B------:R-:W-:-:S02]  /*1ac50*/  IADD3.X R5, R5, UR9, R7, P0, !PT ;  /* 0x0000000905057c10 */ /* 0x000fc400087fe407 */
[----:B------:R-:W1:Y:S01]  /*1ac60*/  @P1 LDC R7, c[0x0][0x44c] ;  /* 0x00011300ff071b82 */ /* 0x000e620000000800 */
[----:B------:R-:W-:Y:S02]  /*1ac70*/  LOP3.LUT R10, R10, 0x10, RZ, 0xc0, !PT ;  /* 0x000000100a0a7812 */ /* 0x000fe400078ec0ff */
[----:B------:R-:W-:Y:S01]  /*1ac80*/  LOP3.LUT R11, R11, 0x40, RZ, 0xfc, !PT ;  /* 0x000000400b0b7812 */ /* 0x000fe200078efcff */
[----:B-1----:R-:W-:-:S05]  /*1ac90*/  @P1 IMAD.HI.U32 R7, R0, R7, RZ ;  /* 0x0000000700071227 */ /* 0x002fca00078e00ff */
[----:B0-----:R-:W-:Y:S02]  /*1aca0*/  @P1 SHF.R.U32.HI R4, RZ, R8, R7 ;  /* 0x00000008ff041219 */ /* 0x001fe40000011607 */
        /* <DEDUP_REMOVED lines=21> */
[----:B---3--:R-:W-:Y:S06]  /*1ae00*/  BRA.DIV UR4, `(.L_x_10916) ;  /* 0x0000003e043c7947 */ /* 0x008fec000b800000 */
        /* <DEDUP_REMOVED lines=21> */
.L_x_11025:
        /* <DEDUP_REMOVED lines=12> */
.L_x_10918:
[----:B------:R-:W-:Y:S05]  /*1b020*/  BSYNC B0 ;  /* 0x0000000000007941 */ /* 0x000fea0003800000 */
.L_x_10917:
[----:B------:R-:W-:Y:S01]  /*1b030*/  NOP ;  /* 0x0000000000007918 */ /* 0x000fe20000000000 */
[----:B------:R-:W-:-:S13]  /*1b040*/  PLOP3.LUT P0, PT, PT, PT, PT, 0x80, 0x0 ;  /* 0x000000000000781c */ /* 0x000fda0003f0f070 */
.L_x_10919:
        /* <DEDUP_REMOVED lines=18> */
.L_x_11026:
[----:B------:R-:W-:Y:S05]  /*1b170*/  BSYNC B0 ;  /* 0x0000000000007941 */ /* 0x000fea0003800000 */
.L_x_10920:
[----:B------:R-:W3:Y:S04]  /*1b180*/  LDL.LU R2, [R1+0x3c] ;  /* 0x00003c0001027983 */ /* 0x000ee80000300800 */
[----:B-1----:R-:W4:Y:S01]  /*1b190*/  LDL R3, [R1+0x10] ;  /* 0x0000100001037983 */ /* 0x002f220000100800 */
[----:B---3--:R-:W-:-:S05]  /*1b1a0*/  VIADD R2, R2, 0xfffffffe ;  /* 0xfffffffe02027836 */ /* 0x008fca0000000000 */
[----:B----4-:R-:W-:-:S13]  /*1b1b0*/  ISETP.GE.AND P0, PT, R2, R3, PT ;  /* 0x000000030200720c */ /* 0x010fda0003f06270 */
[----:B------:R-:W-:Y:S05]  /*1b1c0*/  @!P0 BRA `(.L_x_10922) ;  /* 0x00000010004c8947 */ /* 0x000fea0003800000 */
[----:B------:R1:W5:Y:S01]  /*1b1d0*/  LDL.LU R6, [R1] ;  /* 0x0000000001067983 */ /* 0x0003620000300800 */
[----:B--2---:R-:W-:-:S07]  /*1b1e0*/  IMAD.MOV.U32 R0, RZ, RZ, R22 ;  /* 0x000000ffff007224 */ /* 0x004fce00078e0016 */
.L_x_10946:
        /* <DEDUP_REMOVED lines=34> */
.L_x_10925:
        /* <DEDUP_REMOVED lines=8> */
.L_x_11027:
[----:B------:R-:W-:Y:S05]  /*1b490*/  BSYNC B1 ;  /* 0x0000000000017941 */ /* 0x000fea0003800000 */
.L_x_10926:
        /* <DEDUP_REMOVED lines=9> */
.L_x_10929:
[----:B------:R-:W-:Y:S05]  /*1b530*/  BSYNC B1 ;  /* 0x0000000000017941 */ /* 0x000fea0003800000 */
.L_x_10928:
        /* <DEDUP_REMOVED lines=12> */
.L_x_10930:
        /* <DEDUP_REMOVED lines=16> */
.L_x_10931:
        /* <DEDUP_REMOVED lines=16> */
.L_x_10932:
        /* <DEDUP_REMOVED lines=13> */
.L_x_11028:
[----:B------:R-:W-:Y:S05]  /*1b8d0*/  BSYNC B1 ;  /* 0x0000000000017941 */ /* 0x000fea0003800000 */
.L_x_10933:
        /* <DEDUP_REMOVED lines=11> */
.L_x_10936:
[----:B------:R-:W-:Y:S05]  /*1b990*/  BSYNC B1 ;  /* 0x0000000000017941 */ /* 0x000fea0003800000 */
.L_x_10935:
        /* <DEDUP_REMOVED lines=8> */
.L_x_10937:
        /* <DEDUP_REMOVED lines=15> */
.L_x_10938:
        /* <DEDUP_REMOVED lines=15> */
.L_x_10939:
        /* <DEDUP_REMOVED lines=10> */
.L_x_10924:
[----:B------:R-:W-:Y:S05]  /*1bca0*/  BSYNC B0 ;  /* 0x0000000000007941 */ /* 0x000fea0003800000 */
.L_x_10923:
[----:B------:R-:W4:Y:S02]  /*1bcb0*/  LDL R3, [R1+0x54] ;  /* 0x0000540001037983 */ /* 0x000f240000100800 */
[----:B----4-:R-:W-:-:S13]  /*1bcc0*/  ISETP.NE.AND P0, PT, R3, 0x3, PT ;  /* 0x000000030300780c */ /* 0x010fda0003f05270 */
[----:B------:R-:W-:Y:S05]  /*1bcd0*/  @!P0 BRA `(.L_x_10940) ;  /* 0x0000000000048947 */ /* 0x000fea0003800000 */
[----:B------:R-:W-:Y:S01]  /*1bce0*/  BPT.TRAP 0x1 ;  /* 0x000000040000795c */ /* 0x000fe20000300000 */
.L_x_10940:
        /* <DEDUP_REMOVED lines=8> */
.L_x_11029:
[----:B------:R-:W-:Y:S05]  /*1bd70*/  BSYNC B0 ;  /* 0x0000000000007941 */ /* 0x000fea0003800000 */
.L_x_10941:
[----:B------:R-:W-:Y:S05]  /*1bd80*/  @!P1 BRA `(.L_x_10943) ;  /* 0x0000000000049947 */ /* 0x000fea0003800000 */
[----:B------:R-:W-:Y:S01]  /*1bd90*/  BPT.TRAP 0x1 ;  /* 0x000000040000795c */ /* 0x000fe20000300000 */
.L_x_10943:
[----:B0-----:R-:W-:Y:S01]  /*1bda0*/  SHF.L.U32 R4, R6, 0x1f, RZ ;  /* 0x0000001f06047819 */ /* 0x001fe200000006ff */
[----:B------:R-:W-:-:S03]  /*1bdb0*/  IMAD R0, R0, 0x3000, RZ ;  /* 0x0000300000007824 */ /* 0x000fc600078e02ff */
[----:B------:R-:W0:Y:S02]  /*1bdc0*/  SYNCS.PHASECHK.TRANS64.TRYWAIT P0, [R3+URZ+0x19c60], R4 ;  /* 0x019c6004030075a7 */ /* 0x000e24000800017f */
[----:B0-----:R-:W-:Y:S05]  /*1bdd0*/  @!P0 BRA `(.L_x_10944) ;  /* 0x00000030007c8947 */ /* 0x001fea0003800000 */
.L_x_11030:
        /* <DEDUP_REMOVED lines=68> */
.L_x_10945:
        /* <DEDUP_REMOVED lines=14> */
.L_x_10922:
        /* <DEDUP_REMOVED lines=19> */
.L_x_10948:
[----:B------:R-:W-:Y:S05]  /*1c430*/  BSYNC B0 ;  /* 0x0000000000007941 */ /* 0x000fea0003800000 */
.L_x_10947:
[----:B------:R-:W-:Y:S05]  /*1c440*/  @!P2 BRA `(.L_x_10949) ;  /* 0x000000000004a947 */ /* 0x000fea0003800000 */
[----:B------:R-:W-:Y:S01]  /*1c450*/  BPT.TRAP 0x1 ;  /* 0x000000040000795c */ /* 0x000fe20000300000 */
.L_x_10949:
        /* <DEDUP_REMOVED lines=9> */
.L_x_11031:
[----:B------:R-:W-:Y:S05]  /*1c4f0*/  BSYNC B0 ;  /* 0x0000000000007941 */ /* 0x000fea0003800000 */
.L_x_10950:
[----:B------:R-:W-:Y:S05]  /*1c500*/  @!P2 BRA `(.L_x_10952) ;  /* 0x000000000004a947 */ /* 0x000fea0003800000 */
[----:B------:R-:W-:Y:S01]  /*1c510*/  BPT.TRAP 0x1 ;  /* 0x000000040000795c */ /* 0x000fe20000300000 */
.L_x_10952:
[----:B------:R-:W0:Y:S02]  /*1c520*/  LDL R2, [R1] ;  /* 0x0000000001027983 */ /* 0x000e240000100800 */
[----:B0-----:R-:W-:-:S04]  /*1c530*/  SHF.L.U32 R3, R2, 0x1f, RZ ;  /* 0x0000001f02037819 */ /* 0x001fc800000006ff */
[----:B------:R-:W0:Y:S02]  /*1c540*/  SYNCS.PHASECHK.TRANS64.TRYWAIT P1, [R0+URZ+0x19c60], R3 ;  /* 0x019c6003000075a7 */ /* 0x000e24000802017f */
[----:B0-----:R-:W-:Y:S05]  /*1c550*/  @!P1 BRA `(.L_x_10953) ;  /* 0x0000002800c49947 */ /* 0x001fea0003800000 */
.L_x_11032:
        /* <DEDUP_REMOVED lines=69> */
.L_x_10954:
        /* <DEDUP_REMOVED lines=12> */
.L_x_10897:
        /* <DEDUP_REMOVED lines=12> */
.L_x_10955:
[----:B------:R-:W0:Y:S01]  /*1cb30*/  S2R R0, SR_TID.X ;  /* 0x0000000000007919 */ /* 0x000e220000002100 */
[----:B------:R-:W-:Y:S01]  /*1cb40*/  UMOV UR4, 0xffffffff ;  /* 0xffffffff00047882 */ /* 0x000fe20000000000 */
[----:B01----:R-:W-:-:S04]  /*1cb50*/  LOP3.LUT R9, R0, 0x1f, RZ, 0xc0, !PT ;  /* 0x0000001f00097812 */ /* 0x003fc800078ec0ff */
[----:B------:R-:W-:Y:S01]  /*1cb60*/  ISETP.NE.AND P0, PT, R9, 0x1f, PT ;  /* 0x0000001f0900780c */ /* 0x000fe20003f05270 */
[----:B------:R-:W-:-:S12]  /*1cb70*/  BRA.DIV UR4, `(.L_x_10957) ;  /* 0x0000002604507947 */ /* 0x000fd8000b800000 */
[----:B------:R-:W-:Y:S01]  /*1cb80*/  IMAD.IADD R0, R27, 0x1, R9 ;  /* 0x000000011b007824 */ /* 0x000fe200078e0209 */
[----:B------:R-:W-:-:S04]  /*1cb90*/  ULDC UR4, c[0x0][0xc3c] ;  /* 0x00030f0000047ab9 */ /* 0x000fc80000000800 */
[----:B------:R-:W-:-:S13]  /*1cba0*/  ISETP.GE.OR P1, PT, R0, UR4, !P0 ;  /* 0x0000000400007c0c */ /* 0x000fda000c726670 */
[----:B--2---:R-:W0:Y:S08]  /*1cbb0*/  @!P1 LDC.64 R2, c[0x0][0xc80] ;  /* 0x00032000ff029b82 */ /* 0x004e300000000a00 */
[----:B------:R-:W1:Y:S01]  /*1cbc0*/  @!P1 LDC.64 R4, c[0x0][0xc78] ;  /* 0x00031e00ff049b82 */ /* 0x000e620000000a00 */
[----:B0-----:R-:W-:-:S05]  /*1cbd0*/  @!P1 IMAD.WIDE R2, R0, 0x4, R2 ;  /* 0x0000000400029825 */ /* 0x001fca00078e0202 */
[----:B------:R1:W2:Y:S02]  /*1cbe0*/  @!P1 LDG.E R7, desc[UR40][R2.64] ;  /* 0x0000002802079981 */ /* 0x0002a4000c1e1900 */
[----:B-1----:R-:W-:-:S06]  /*1cbf0*/  @!P1 IMAD.WIDE R2, R0, 0x4, R4 ;  /* 0x0000000400029825 */ /* 0x002fcc00078e0204 */
[----:B------:R-:W4:Y:S01]  /*1cc00*/  @!P1 LDG.E R2, desc[UR40][R2.64] ;  /* 0x0000002802029981 */ /* 0x000f22000c1e1900 */
[----:B------:R-:W-:Y:S01]  /*1cc10*/  IMAD.MOV.U32 R25, RZ, RZ, RZ ;  /* 0x000000ffff197224 */ /* 0x000fe200078e00ff */
[C---:B------:R-:W-:Y:S01]  /*1cc20*/  ISETP.GE.U32.AND P2, PT, R9.reuse, 0x2, PT ;  /* 0x000000020900780c */ /* 0x040fe20003f46070 */
[----:B------:R-:W-:Y:S01]  /*1cc30*/  IMAD.MOV.U32 R5, RZ, RZ, RZ ;  /* 0x000000ffff057224 */ /* 0x000fe200078e00ff */
[C---:B------:R-:W-:Y:S01]  /*1cc40*/  ISETP.GE.U32.AND P3, PT, R9.reuse, 0x4, PT ;  /* 0x000000040900780c */ /* 0x040fe20003f66070 */
[----:B------:R-:W-:Y:S01]  /*1cc50*/  SHFL.IDX PT, R0, R24, RZ, 0x1f ;  /* 0x00001fff18007589 */ /* 0x000fe200000e0000 */
[C---:B------:R-:W-:Y:S02]  /*1cc60*/  ISETP.GE.U32.AND P4, PT, R9.reuse, 0x8, PT ;  /* 0x000000080900780c */ /* 0x040fe40003f86070 */
[----:B------:R-:W-:Y:S01]  /*1cc70*/  ISETP.GE.U32.AND P5, PT, R9, 0x10, PT ;  /* 0x000000100900780c */ /* 0x000fe20003fa6070 */
[----:B------:R0:W-:Y:S02]  /*1cc80*/  SHFL.IDX PT, R6, R24, 0x1, 0x1f ;  /* 0x00201f0018067f89 */ /* 0x0001e400000e0000 */
[----:B0-----:R-:W-:-:S02]  /*1cc90*/  IMAD.MOV.U32 R24, RZ, RZ, RZ ;  /* 0x000000ffff187224 */ /* 0x001fc400078e00ff */
[----:B--2---:R-:W-:Y:S02]  /*1cca0*/  @!P1 IMAD.MOV.U32 R25, RZ, RZ, R7 ;  /* 0x000000ffff199224 */ /* 0x004fe400078e0007 */
        /* <DEDUP_REMOVED lines=19> */
.L_x_11042:
[----:B------:R-:W-:Y:S02]  /*1cde0*/  ULDC UR4, c[0x0][0xc38] ;  /* 0x00030e0000047ab9 */ /* 0x000fe40000000800 */
[----:B------:R-:W-:-:S04]  /*1cdf0*/  IMAD.U32 R7, RZ, RZ, UR4 ;  /* 0x00000004ff077e24 */ /* 0x000fc8000f8e00ff */
[----:B-1----:R-:W-:-:S04]  /*1ce00*/  IMAD R3, R3, R7, RZ ;  /* 0x0000000703037224 */ /* 0x002fc800078e02ff */
[----:B------:R-:W-:-:S05]  /*1ce10*/  IMAD.IADD R4, R6, 0x1, R3 ;  /* 0x0000000106047824 */ /* 0x000fca00078e0203 */
[----:B------:R-:W-:-:S13]  /*1ce20*/  ISETP.GT.AND P6, PT, R4, R0, PT ;  /* 0x000000000400720c */ /* 0x000fda0003fc4270 */
[----:B------:R-:W-:Y:S05]  /*1ce30*/  @P6 BRA `(.L_x_10958) ;  /* 0x0000000000a46947 */ /* 0x000fea0003800000 */
.L_x_10961:
        /* <DEDUP_REMOVED lines=35> */
.L_x_11050:
[----:B------:R-:W-:Y:S02]  /*1d070*/  ULDC UR4, c[0x0][0xc38] ;  /* 0x00030e0000047ab9 */ /* 0x000fe40000000800 */
[----:B------:R-:W-:-:S04]  /*1d080*/  IMAD.U32 R7, RZ, RZ, UR4 ;  /* 0x00000004ff077e24 */ /* 0x000fc8000f8e00ff */
[----:B-1----:R-:W-:-:S04]  /*1d090*/  IMAD R3, R3, R7, RZ ;  /* 0x0000000703037224 */ /* 0x002fc800078e02ff */
[----:B------:R-:W-:-:S05]  /*1d0a0*/  IMAD.IADD R4, R3, 0x1, R4 ;  /* 0x0000000103047824 */ /* 0x000fca00078e0204 */
[----:B------:R-:W-:-:S13]  /*1d0b0*/  ISETP.GT.AND P6, PT, R4, R0, PT ;  /* 0x000000000400720c */ /* 0x000fda0003fc4270 */
[----:B------:R-:W-:Y:S05]  /*1d0c0*/  @!P6 BRA `(.L_x_10961) ;  /* 0xfffffffc005ce947 */ /* 0x000fea000383ffff */
.L_x_10958:
[----:B------:R-:W-:Y:S01]  /*1d0d0*/  IMAD.IADD R4, R4, 0x1, -R3 ;  /* 0x0000000104047824 */ /* 0x000fe200078e0a03 */
[----:B------:R-:W-:-:S03]  /*1d0e0*/  UMOV UR4, 0xffffffff ;  /* 0xffffffff00047882 */ /* 0x000fc60000000000 */
[----:B------:R-:W-:-:S05]  /*1d0f0*/  IMAD R3, R2, R7, R4 ;  /* 0x0000000702037224 */ /* 0x000fca00078e0204 */
[----:B------:R-:W-:Y:S01]  /*1d100*/  ISETP.GT.AND P6, PT, R3, R0, PT ;  /* 0x000000000300720c */ /* 0x000fe20003fc4270 */
[----:B------:R-:W-:-:S12]  /*1d110*/  BRA.DIV UR4, `(.L_x_10962) ;  /* 0x0000002a04147947 */ /* 0x000fd8000b800000 */
[----:B------:R-:W-:-:S04]  /*1d120*/  VOTE.ANY R3, PT, !P6 ;  /* 0x0000000000037806 */ /* 0x000fc800070e0100 */
[----:B------:R-:W1:Y:S02]  /*1d130*/  POPC R6, R3 ;  /* 0x0000000300067309 */ /* 0x000e640000000000 */
[----:B-1----:R1:W2:Y:S01]  /*1d140*/  SHFL.IDX PT, R25, R25, R6, 0x1f ;  /* 0x00001f0619197589 */ /* 0x0022a200000e0000 */
[----:B------:R-:W-:-:S03]  /*1d150*/  IMAD.IADD R27, R6, 0x1, R27 ;  /* 0x00000001061b7824 */ /* 0x000fc600078e021b */
[----:B------:R1:W4:Y:S04]  /*1d160*/  SHFL.IDX PT, R5, R5, R6, 0x1f ;  /* 0x00001f0605057589 */ /* 0x00032800000e0000 */
.L_x_11055:
[----:B------:R-:W-:-:S13]  /*1d170*/  ISETP.NE.AND P0, PT, R3, RZ, PT ;  /* 0x000000ff0300720c */ /* 0x000fda0003f05270 */
[----:B------:R-:W-:Y:S05]  /*1d180*/  @!P0 BRA `(.L_x_10963) ;  /* 0x0000000000148947 */ /* 0x000fea0003800000 */
[----:B------:R-:W-:Y:S01]  /*1d190*/  UMOV UR4, 0xffffffff ;  /* 0xffffffff00047882 */ /* 0x000fe20000000000 */
[----:B-1----:R-:W-:Y:S02]  /*1d1a0*/  VIADD R6, R6, 0xffffffff ;  /* 0xffffffff06067836 */ /* 0x002fe40000000000 */
[----:B------:R-:W-:Y:S05]  /*1d1b0*/  BRA.DIV UR4, `(.L_x_10964) ;  /* 0x0000002a044c7947 */ /* 0x000fea000b800000 */
[----:B0-----:R0:W1:Y:S02]  /*1d1c0*/  SHFL.IDX PT, R2, R2, R6, 0x1f ;  /* 0x00001f0602027589 */ /* 0x00106400000e0000 */
.L_x_11058:
[----:B-1----:R-:W-:-:S07]  /*1d1d0*/  IMAD.MOV.U32 R24, RZ, RZ, R2 ;  /* 0x000000ffff187224 */ /* 0x002fce00078e0002 */
.L_x_10963:
[----:B----4-:R-:W-:Y:S01]  /*1d1e0*/  ISETP.NE.AND P0, PT, R5, 0x1, PT ;  /* 0x000000010500780c */ /* 0x010fe20003f05270 */
[----:B------:R-:W-:-:S04]  /*1d1f0*/  IMAD R24, R24, R7, R4 ;  /* 0x0000000718187224 */ /* 0x000fc800078e0204 */
[----:B------:R-:W-:-:S08]  /*1d200*/  IMAD.IADD R0, R0, 0x1, -R24 ;  /* 0x0000000100007824 */ /* 0x000fd000078e0a18 */
        /* <DEDUP_REMOVED lines=27> */
[----:B-1----:R-:W-:Y:S02]  /*1d3c0*/  IMAD R6, R2, R4, RZ ;  /* 0x0000000402067224 */ /* 0x002fe400078e02ff */
        /* <DEDUP_REMOVED lines=27> */
[----:B------:R-:W-:Y:S01]  /*1d580*/  IMAD R26, R2, 0x10000, R5 ;  /* 0x00010000021a7824 */ /* 0x000fe200078e0205 */
[----:B------:R-:W-:Y:S06]  /*1d590*/  BRA `(.L_x_10966) ;  /* 0x0000000000f47947 */ /* 0x000fec0003800000 */
.L_x_10965:
[----:B0-----:R-:W0:Y:S02]  /*1d5a0*/  LDC.64 R2, c[0x0][0xc90] ;  /* 0x00032400ff027b82 */ /* 0x001e240000000a00 */
[----:B0-----:R-:W-:-:S05]  /*1d5b0*/  IMAD.WIDE R2, R27, 0x4, R2 ;  /* 0x000000041b027825 */ /* 0x001fca00078e0202 */
[----:B------:R-:W2:Y:S02]  /*1d5c0*/  LDG.E R5, desc[UR40][R2.64] ;  /* 0x0000002802057981 */ /* 0x000ea4000c1e1900 */
[----:B--2---:R-:W-:-:S05]  /*1d5d0*/  IMAD R4, R25, R5, RZ ;  /* 0x0000000519047224 */ /* 0x004fca00078e02ff */
[----:B-1----:R-:W-:-:S04]  /*1d5e0*/  IABS R6, R4 ;  /* 0x0000000400067213 */ /* 0x002fc80000000000 */
[----:B------:R-:W0:Y:S08]  /*1d5f0*/  I2F.RP R2, R6 ;  /* 0x0000000600027306 */ /* 0x000e300000209400 */
[----:B0-----:R-:W0:Y:S02]  /*1d600*/  MUFU.RCP R2, R2 ;  /* 0x0000000200027308 */ /* 0x001e240000001000 */
[----:B0-----:R-:W-:-:S06]  /*1d610*/  VIADD R2, R2, 0xffffffe ;  /* 0x0ffffffe02027836 */ /* 0x001fcc0000000000 */
[----:B------:R-:W0:Y:S02]  /*1d620*/  F2I.FTZ.U32.TRUNC.NTZ R3, R2 ;  /* 0x0000000200037305 */ /* 0x000e24000021f000 */
[----:B0-----:R-:W-:-:S04]  /*1d630*/  IMAD.MOV R2, RZ, RZ, -R3 ;  /* 0x000000ffff027224 */ /* 0x001fc800078e0a03 */
[----:B---3--:R-:W-:Y:S02]  /*1d640*/  IMAD R8, R2, R6, RZ ;  /* 0x0000000602087224 */ /* 0x008fe400078e02ff */
        /* <DEDUP_REMOVED lines=49> */
[----:B------:R-:W-:-:S07]  /*1d960*/  IMAD.MOV.U32 R0, RZ, RZ, R2 ;  /* 0x000000ffff007224 */ /* 0x000fce00078e0002 */
.L_x_10966:
[----:B------:R-:W-:-:S05]  /*1d970*/  LOP3.LUT R0, RZ, R0, RZ, 0x33, !PT ;  /* 0x00000000ff007212 */ /* 0x000fca00078e33ff */
[----:B------:R-:W-:Y:S01]  /*1d980*/  IMAD.IADD R25, R25, 0x1, R0 ;  /* 0x0000000119197824 */ /* 0x000fe200078e0200 */
[----:B------:R-:W-:Y:S06]  /*1d990*/  BRA `(.L_x_10967) ;  /* 0x00000000001c7947 */ /* 0x000fec0003800000 */
.L_x_10959:
[----:B------:R-:W-:Y:S01]  /*1d9a0*/  UMOV UR4, URZ ;  /* 0x0000003f00047c82 */ /* 0x000fe20008000000 */
[----:B------:R-:W-:Y:S01]  /*1d9b0*/  UMOV UR5, URZ ;  /* 0x0000003f00057c82 */ /* 0x000fe20008000000 */
[----:B------:R-:W-:Y:S01]  /*1d9c0*/  ULDC UR6, c[0x0][0xc3c] ;  /* 0x00030f0000067ab9 */ /* 0x000fe20000000800 */
[----:B------:R-:W-:Y:S02]  /*1d9d0*/  IMAD.MOV.U32 R24, RZ, RZ, R0 ;  /* 0x000000ffff187224 */ /* 0x000fe400078e0000 */
[----:B------:R-:W-:Y:S02]  /*1d9e0*/  IMAD.U32 R25, RZ, RZ, UR4 ;  /* 0x00000004ff197e24 */ /* 0x000fe4000f8e00ff */
[----:B------:R-:W-:Y:S02]  /*1d9f0*/  IMAD.U32 R26, RZ, RZ, UR5 ;  /* 0x00000005ff1a7e24 */ /* 0x000fe4000f8e00ff */
[----:B------:R-:W-:-:S07]  /*1da00*/  IMAD.U32 R27, RZ, RZ, UR6 ;  /* 0x00000006ff1b7e24 */ /* 0x000fce000f8e00ff */
.L_x_10967:
        /* <DEDUP_REMOVED lines=10> */
.L_x_10956:
[----:B------:R-:W-:Y:S02]  /*1dab0*/  ULDC UR4, c[0x0][0xc3c] ;  /* 0x00030f0000047ab9 */ /* 0x000fe40000000800 */
[----:B0-----:R-:W-:-:S13]  /*1dac0*/  ISETP.GE.AND P0, PT, R27, UR4, PT ;  /* 0x000000041b007c0c */ /* 0x001fda000bf06270 */
[----:B------:R-:W-:Y:S05]  /*1dad0*/  @!P0 BRA `(.L_x_10968) ;  /* 0xffffff9800c48947 */ /* 0x000fea000383ffff */
[----:B------:R-:W-:Y:S05]  /*1dae0*/  BSYNC B7 ;  /* 0x0000000000077941 */ /* 0x000fea0003800000 */
.L_x_10848:
[----:B0-----:R-:W5:Y:S01]  /*1daf0*/  LDL.LU R0, [R1+0x50] ;  /* 0x0000500001007983 */ /* 0x001f620000300800 */
[----:B------:R-:W-:Y:S01]  /*1db00*/  BSSY B0, `(.L_x_10969) ;  /* 0x000000b000007945 */ /* 0x000fe20003800000 */
[----:B------:R-:W0:Y:S01]  /*1db10*/  S2R R5, SR_CgaCtaId ;  /* 0x0000000000057919 */ /* 0x000e220000008800 */
[----:B-----5:R-:W-:-:S05]  /*1db20*/  VIADD R0, R0, 0x1 ;  /* 0x0000000100007836 */ /* 0x020fca0000000000 */
[----:B--2---:R-:W-:-:S04]  /*1db30*/  LEA.HI R2, R0, R0, RZ, 0x1 ;  /* 0x0000000000027211 */ /* 0x004fc800078f08ff */
[----:B------:R-:W-:Y:S02]  /*1db40*/  LOP3.LUT R3, R2, 0xfffffffe, RZ, 0xc0, !PT ;  /* 0xfffffffe02037812 */ /* 0x000fe400078ec0ff */
[----:B------:R-:W-:-:S03]  /*1db50*/  MOV R2, 0x400 ;  /* 0x0000040000027802 */ /* 0x000fc60000000f00 */
[----:B------:R-:W-:Y:S01]  /*1db60*/  IMAD.IADD R0, R0, 0x1, -R3 ;  /* 0x0000000100007824 */ /* 0x000fe200078e0a03 */
[----:B0-----:R-:W-:-:S04]  /*1db70*/  LEA R7, R5, R2, 0x18 ;  /* 0x0000000205077211 */ /* 0x001fc800078ec0ff */
[----:B------:R-:W-:-:S04]  /*1db80*/  SHF.L.U32 R0, R0, 0x1f, RZ ;  /* 0x0000001f00007819 */ /* 0x000fc800000006ff */
[----:B------:R-:W0:Y:S02]  /*1db90*/  SYNCS.PHASECHK.TRANS64.TRYWAIT P0, [R7+URZ+0x19c20], R0 ;  /* 0x019c2000070075a7 */ /* 0x000e24000800017f */
[----:B0-----:R-:W-:Y:S05]  /*1dba0*/  @!P0 BRA `(.L_x_10970) ;  /* 0x0000001c00fc8947 */ /* 0x001fea0003800000 */
.L_x_11059:
[----:B------:R-:W-:Y:S05]  /*1dbb0*/  BSYNC B0 ;  /* 0x0000000000007941 */ /* 0x000fea0003800000 */
.L_x_10969:
[----:B------:R-:W-:-:S03]  /*1dbc0*/  UMOV UR4, 0xffffffff ;  /* 0xffffffff00047882 */ /* 0x000fc60000000000 */
[----:B------:R-:W-:Y:S05]  /*1dbd0*/  BRA.DIV UR4, `(.L_x_10971) ;  /* 0x0000002204047947 */ /* 0x000fea000b800000 */
[----:B0-----:R-:W0:Y:S02]  /*1dbe0*/  S2R R0, SR_TID.X ;  /* 0x0000000000007919 */ /* 0x001e240000002100 */
[----:B0-----:R-:W-:-:S04]  /*1dbf0*/  SHF.R.U32.HI R0, RZ, 0x5, R0 ;  /* 0x00000005ff007819 */ /* 0x001fc80000011600 */
[----:B------:R-:W-:-:S05]  /*1dc00*/  LOP3.LUT R0, R0, 0x3, RZ, 0xc0, !PT ;  /* 0x0000000300007812 */ /* 0x000fca00078ec0ff */
[----:B------:R0:W2:Y:S02]  /*1dc10*/  SHFL.IDX PT, R14, R0, RZ, 0x1f ;  /* 0x00001fff000e7589 */ /* 0x0000a400000e0000 */
.L_x_11062:
[----:B--2---:R-:W-:-:S13]  /*1dc20*/  ISETP.NE.AND P0, PT, R14, RZ, PT ;  /* 0x000000ff0e00720c */ /* 0x004fda0003f05270 */
[----:B------:R-:W-:Y:S05]  /*1dc30*/  @P0 BRA `(.L_x_10702) ;  /* 0x0000000000a80947 */ /* 0x000fea0003800000 */
[----:B------:R-:W-:-:S03]  /*1dc40*/  UMOV UR4, 0xffffffff ;  /* 0xffffffff00047882 */ /* 0x000fc60000000000 */
[----:B------:R-:W-:Y:S05]  /*1dc50*/  BRA.DIV UR4, `(.L_x_10972) ;  /* 0x0000002204187947 */ /* 0x000fea000b800000 */
[----:B------:R-:W-:-:S13]  /*1dc60*/  ELECT P6, URZ, PT ;  /* 0x00000000003f782f */ /* 0x000fda00038c0000 */
.L_x_11065:
[----:B------:R-:W-:Y:S05]  /*1dc70*/  @!P6 BRA `(.L_x_10702) ;  /* 0x000000000098e947 */ /* 0x000fea0003800000 */
[----:B0-----:R-:W2:Y:S02]  /*1dc80*/  LDL.LU R0, [R1+0x4c] ;  /* 0x00004c0001007983 */ /* 0x001ea40000300800 */
[----:B--2---:R-:W-:-:S04]  /*1dc90*/  LOP3.LUT R0, R0, 0x2, RZ, 0xfc, !PT ;  /* 0x0000000200007812 */ /* 0x004fc800078efcff */
[----:B------:R-:W-:-:S13]  /*1dca0*/  ISETP.NE.AND P0, PT, R0, 0x3, PT ;  /* 0x000000030000780c */ /* 0x000fda0003f05270 */
[----:B------:R-:W-:Y:S05]  /*1dcb0*/  @!P0 BRA `(.L_x_10973) ;  /* 0x0000000000048947 */ /* 0x000fea0003800000 */
[----:B------:R-:W-:Y:S01]  /*1dcc0*/  BPT.TRAP 0x1 ;  /* 0x000000040000795c */ /* 0x000fe20000300000 */
.L_x_10973:
[----:B---3--:R-:W2:Y:S01]  /*1dcd0*/  LDL.LU R8, [R1] ;  /* 0x0000000001087983 */ /* 0x008ea20000300800 */
        /* <DEDUP_REMOVED lines=12> */
.L_x_11066:
[----:B------:R-:W2:Y:S02]  /*1dda0*/  SYNCS.PHASECHK.TRANS64.TRYWAIT P1, [R3+URZ], R0 ;  /* 0x00000000030075a7 */ /* 0x000ea4000802017f */
[----:B--2---:R-:W-:Y:S05]  /*1ddb0*/  @!P1 BRA `(.L_x_10975) ;  /* 0x0000001c00f49947 */ /* 0x004fea0003800000 */
.L_x_11067:
[----:B------:R-:W-:Y:S05]  /*1ddc0*/  @!P0 BRA `(.L_x_10976) ;  /* 0x0000000000048947 */ /* 0x000fea0003800000 */
[----:B------:R-:W-:Y:S01]  /*1ddd0*/  BPT.TRAP 0x1 ;  /* 0x000000040000795c */ /* 0x000fe20000300000 */
.L_x_10976:
[----:B--2---:R-:W-:-:S04]  /*1dde0*/  IMAD R3, R22, 0x8, R7 ;  /* 0x0000000816037824 */ /* 0x004fc800078e0207 */
[----:B------:R-:W2:Y:S02]  /*1ddf0*/  SYNCS.PHASECHK.TRANS64.TRYWAIT P1, [R3+URZ+0x19c60], R4 ;  /* 0x019c6004030075a7 */ /* 0x000ea4000802017f */
[----:B--2---:R-:W-:Y:S05]  /*1de00*/  @!P1 BRA `(.L_x_10977) ;  /* 0x0000001c00f49947 */ /* 0x004fea0003800000 */
.L_x_11068:
[----:B------:R-:W-:Y:S05]  /*1de10*/  @!P0 BRA `(.L_x_10978) ;  /* 0x0000000000048947 */ /* 0x000fea0003800000 */
[----:B------:R-:W-:Y:S01]  /*1de20*/  BPT.TRAP 0x1 ;  /* 0x000000040000795c */ /* 0x000fe20000300000 */
.L_x_10978:
[----:B0-----:R-:W-:-:S04]  /*1de30*/  IMAD R5, R6, 0x8, R7 ;  /* 0x0000000806057824 */ /* 0x001fc800078e0207 */
[----:B------:R-:W0:Y:S02]  /*1de40*/  SYNCS.PHASECHK.TRANS64.TRYWAIT P1, [R5+URZ+0x19c60], R0 ;  /* 0x019c6000050075a7 */ /* 0x000e24000802017f */
[----:B0-----:R-:W-:Y:S05]  /*1de50*/  @!P1 BRA `(.L_x_10979) ;  /* 0x0000001c00f49947 */ /* 0x001fea0003800000 */
.L_x_11069:
[----:B------:R-:W-:Y:S05]  /*1de60*/  @!P0 BRA `(.L_x_10980) ;  /* 0x0000000000048947 */ /* 0x000fea0003800000 */
[----:B------:R-:W-:Y:S01]  /*1de70*/  BPT.TRAP 0x1 ;  /* 0x000000040000795c */ /* 0x000fe20000300000 */
.L_x_10980:
[----:B------:R-:W3:Y:S02]  /*1de80*/  SYNCS.PHASECHK.TRANS64.TRYWAIT P0, [R3+URZ+0x19c80], R4 ;  /* 0x019c8004030075a7 */ /* 0x000ee4000800017f */
[----:B---3--:R-:W-:Y:S05]  /*1de90*/  @!P0 BRA `(.L_x_10981) ;  /* 0x0000001c00f88947 */ /* 0x008fea0003800000 */
.L_x_10982:
[----:B------:R0:W0:Y:S02]  /*1dea0*/  SYNCS.PHASECHK.TRANS64.TRYWAIT P0, [R5+URZ+0x19c80], R0 ;  /* 0x019c8000050075a7 */ /* 0x000024000800017f */
[----:B0-----:R-:W-:Y:S05]  /*1deb0*/  @!P0 NANOSLEEP.SYNCS 0x989680 ;  /* 0x009896800000895d */ /* 0x001fea0003900000 */
[----:B------:R-:W0:Y:S02]  /*1dec0*/  @!P0 SYNCS.PHASECHK.TRANS64 P0, [R5+URZ+0x19c80], R0 ;  /* 0x019c8000050085a7 */ /* 0x000e24000800007f */
[----:B0-----:R-:W-:Y:S05]  /*1ded0*/  @!P0 BRA `(.L_x_10982) ;  /* 0xfffffffc00f08947 */ /* 0x001fea000383ffff */
.L_x_10702:
[----:B------:R-:W-:Y:S05]  /*1dee0*/  BSYNC B8 ;  /* 0x0000000000087941 */ /* 0x000fea0003800000 */
.L_x_10699:
[----:B------:R-:W-:Y:S05]  /*1def0*/  EXIT ;  /* 0x000000000000794d */ /* 0x000fea0003800000 */
.L_x_10720:
[----:B0-----:R0:W1:Y:S02]  /*1df00*/  SYNCS.PHASECHK.TRANS64.TRYWAIT P5, [R83+URZ+0x19c90], R86 ;  /* 0x019c9056530075a7 */ /* 0x00106400080a017f */
[----:B-1----:R-:W-:Y:S05]  /*1df10*/  @!P5 NANOSLEEP.SYNCS 0x989680 ;  /* 0x009896800000d95d */ /* 0x002fea0003900000 */
[----:B------:R-:W1:Y:S02]  /*1df20*/  @!P5 SYNCS.PHASECHK.TRANS64 P5, [R83+URZ+0x19c90], R86 ;  /* 0x019c90565300d5a7 */ /* 0x000e6400080a007f */
[----:B-1----:R-:W-:Y:S05]  /*1df30*/  @!P5 BRA `(.L_x_10720) ;  /* 0xfffffffc00f0d947 */ /* 0x002fea000383ffff */
[----:B------:R-:W-:Y:S05]  /*1df40*/  BRA `(.L_x_10983) ;  /* 0xfffffe4c001c7947 */ /* 0x000fea000383ffff */
.L_x_10736:
[----:B-1----:R1:W2:Y:S02]  /*1df50*/  SYNCS.PHASECHK.TRANS64.TRYWAIT P5, [R83+URZ+0x19c90], R86 ;  /* 0x019c9056530075a7 */ /* 0x0022a400080a017f */
[----:B--2---:R-:W-:Y:S05]  /*1df60*/  @!P5 NANOSLEEP.SYNCS 0x989680 ;  /* 0x009896800000d95d */ /* 0x004fea0003900000 */
[----:B------:R-:W2:Y:S02]  /*1df70*/  @!P5 SYNCS.PHASECHK.TRANS64 P5, [R83+URZ+0x19c90], R86 ;  /* 0x019c90565300d5a7 */ /* 0x000ea400080a007f */
[----:B--2---:R-:W-:Y:S05]  /*1df80*/  @!P5 BRA `(.L_x_10736) ;  /* 0xfffffffc00f0d947 */ /* 0x004fea000383ffff */
[----:B------:R-:W-:Y:S05]  /*1df90*/  BRA `(.L_x_10984) ;  /* 0xfffffe6400387947 */ /* 0x000fea000383ffff */
.L_x_10745:
[----:B0-----:R0:W1:Y:S02]  /*1dfa0*/  SYNCS.PHASECHK.TRANS64.TRYWAIT P5, [R83+URZ+0x19c90], R86 ;  /* 0x019c9056530075a7 */ /* 0x00106400080a017f */
[----:B-1----:R-:W-:Y:S05]  /*1dfb0*/  @!P5 NANOSLEEP.SYNCS 0x989680 ;  /* 0x009896800000d95d */ /* 0x002fea0003900000 */
[----:B------:R-:W1:Y:S02]  /*1dfc0*/  @!P5 SYNCS.PHASECHK.TRANS64 P5, [R83+URZ+0x19c90], R86 ;  /* 0x019c90565300d5a7 */ /* 0x000e6400080a007f */
[----:B-1----:R-:W-:Y:S05]  /*1dfd0*/  @!P5 BRA `(.L_x_10745) ;  /* 0xfffffffc00f0d947 */ /* 0x002fea000383ffff */
[----:B------:R-:W-:Y:S05]  /*1dfe0*/  BRA `(.L_x_10985) ;  /* 0xfffffe8400787947 */ /* 0x000fea000383ffff */
.L_x_10749:
[----:B--2---:R2:W0:Y:S02]  /*1dff0*/  SYNCS.PHASECHK.TRANS64.TRYWAIT P5, [R83+URZ+0x19cb0], R86 ;  /* 0x019cb056530075a7 */ /* 0x00442400080a017f */
[----:B0-----:R-:W-:Y:S05]  /*1e000*/  @!P5 NANOSLEEP.SYNCS 0x989680 ;  /* 0x009896800000d95d */ /* 0x001fea0003900000 */
[----:B------:R-:W0:Y:S02]  /*1e010*/  @!P5 SYNCS.PHASECHK.TRANS64 P5, [R83+URZ+0x19cb0], R86 ;  /* 0x019cb0565300d5a7 */ /* 0x000e2400080a007f */
[----:B0-----:R-:W-:Y:S05]  /*1e020*/  @!P5 BRA `(.L_x_10749) ;  /* 0xfffffffc00f0d947 */ /* 0x001fea000383ffff */
[----:B------:R-:W-:Y:S05]  /*1e030*/  BRA `(.L_x_10986) ;  /* 0xfffffe8400e87947 */ /* 0x000fea000383ffff */
.L_x_10769:
[----:B------:R-:W-:Y:S01]  /*1e040*/  BSSY B1, `(.L_x_10987) ;  /* 0x0000007000017945 */ /* 0x000fe20003800000 */
[----:B------:R-:W-:Y:S02]  /*1e050*/  IMAD.MOV.U32 R12, RZ, RZ, RZ ;  /* 0x000000ffff0c7224 */ /* 0x000fe400078e00ff */
[----:B------:R-:W-:Y:S02]  /*1e060*/  IMAD.MOV.U32 R11, RZ, RZ, 0x1e1f ;  /* 0x00001e1fff0b7424 */ /* 0x000fe400078e00ff */
[----:B------:R-:W-:-:S07]  /*1e070*/  IMAD.MOV.U32 R15, RZ, RZ, -0x1 ;  /* 0xffffffffff0f7424 */ /* 0x000fce00078e00ff */
[----:B------:R-:W-:Y:S05]  /*1e080*/  WARPSYNC.COLLECTIVE R15, `(.L_x_10988) ;  /* 0x000000000f087348 */ /* 0x000fea0003c00000 */
[----:B------:R0:W1:Y:S02]  /*1e090*/  SHFL.IDX P6, R14, R13, R12, R11 ;  /* 0x0000000c0d0e7389 */ /* 0x00006400000c000b */
[----:B01----:R-:W-:Y:S01]  /*1e0a0*/  ENDCOLLECTIVE ;  /* 0x000000000000791b */ /* 0x003fe20003800000 */
.L_x_10988:
[----:B------:R-:W-:Y:S05]  /*1e0b0*/  BSYNC B1 ;  /* 0x0000000000017941 */ /* 0x000fea0003800000 */
.L_x_10987:
        /* <DEDUP_REMOVED lines=8> */
.L_x_10989:
[----:B------:R-:W-:Y:S02]  /*1e140*/  IMAD.MOV.U32 R13, RZ, RZ, R4 ;  /* 0x000000ffff0d7224 */ /* 0x000fe400078e0004 */
[----:B------:R-:W-:-:S07]  /*1e150*/  IMAD.MOV.U32 R3, RZ, RZ, R14 ;  /* 0x000000ffff037224 */ /* 0x000fce00078e000e */
[----:B------:R-:W-:Y:S05]  /*1e160*/  WARPSYNC.COLLECTIVE R15, `(.L_x_10990) ;  /* 0x000000000f087348 */ /* 0x000fea0003c00000 */
[----:B------:R0:W1:Y:S02]  /*1e170*/  SHFL.IDX P6, R14, R13, R12, R11 ;  /* 0x0000000c0d0e7389 */ /* 0x00006400000c000b */
[----:B01----:R-:W-:Y:S01]  /*1e180*/  ENDCOLLECTIVE ;  /* 0x000000000000791b */ /* 0x003fe20003800000 */
.L_x_10990:
[----:B------:R-:W-:Y:S02]  /*1e190*/  IMAD.MOV.U32 R13, RZ, RZ, R5 ;  /* 0x000000ffff0d7224 */ /* 0x000fe400078e0005 */
[----:B------:R-:W-:-:S07]  /*1e1a0*/  IMAD.MOV.U32 R4, RZ, RZ, R14 ;  /* 0x000000ffff047224 */ /* 0x000fce00078e000e */
[----:B------:R-:W-:Y:S05]  /*1e1b0*/  WARPSYNC.COLLECTIVE R15, `(.L_x_10991) ;  /* 0x000000000f087348 */ /* 0x000fea0003c00000 */
[----:B------:R0:W1:Y:S02]  /*1e1c0*/  SHFL.IDX P6, R14, R13, R12, R11 ;  /* 0x0000000c0d0e7389 */ /* 0x00006400000c000b */
[----:B01----:R-:W-:Y:S01]  /*1e1d0*/  ENDCOLLECTIVE ;  /* 0x000000000000791b */ /* 0x003fe20003800000 */
.L_x_10991:
[----:B------:R-:W-:Y:S05]  /*1e1e0*/  BRA `(.L_x_10992) ;  /* 0xfffffe9800087947 */ /* 0x000fea000383ffff */
.L_x_10773:
[----:B-1----:R1:W2:Y:S02]  /*1e1f0*/  SYNCS.PHASECHK.TRANS64.TRYWAIT P0, [R16+URZ+0x19c00], R5 ;  /* 0x019c0005100075a7 */ /* 0x0022a4000800017f */
[----:B--2---:R-:W-:Y:S05]  /*1e200*/  @!P0 NANOSLEEP.SYNCS 0x989680 ;  /* 0x009896800000895d */ /* 0x004fea0003900000 */
[----:B------:R-:W2:Y:S02]  /*1e210*/  @!P0 SYNCS.PHASECHK.TRANS64 P0, [R16+URZ+0x19c00], R5 ;  /* 0x019c0005100085a7 */ /* 0x000ea4000800007f */
[----:B--2---:R-:W-:Y:S05]  /*1e220*/  @!P0 BRA `(.L_x_10773) ;  /* 0xfffffffc00f08947 */ /* 0x004fea000383ffff */
[----:B------:R-:W-:Y:S05]  /*1e230*/  BRA `(.L_x_10993) ;  /* 0xfffffe9800d47947 */ /* 0x000fea000383ffff */
.L_x_10779:
[----:B------:R-:W-:Y:S01]  /*1e240*/  BSSY B1, `(.L_x_10994) ;  /* 0x0000007000017945 */ /* 0x000fe20003800000 */
[----:B------:R-:W-:Y:S02]  /*1e250*/  IMAD.MOV.U32 R12, RZ, RZ, RZ ;  /* 0x000000ffff0c7224 */ /* 0x000fe400078e00ff */
[----:B------:R-:W-:Y:S02]  /*1e260*/  IMAD.MOV.U32 R11, RZ, RZ, 0x1e1f ;  /* 0x00001e1fff0b7424 */ /* 0x000fe400078e00ff */
[----:B------:R-:W-:-:S07]  /*1e270*/  IMAD.MOV.U32 R15, RZ, RZ, -0x1 ;  /* 0xffffffffff0f7424 */ /* 0x000fce00078e00ff */
[----:B------:R-:W-:Y:S05]  /*1e280*/  WARPSYNC.COLLECTIVE R15, `(.L_x_10995) ;  /* 0x000000000f087348 */ /* 0x000fea0003c00000 */
[----:B------:R0:W1:Y:S02]  /*1e290*/  SHFL.IDX P6, R14, R13, R12, R11 ;  /* 0x0000000c0d0e7389 */ /* 0x00006400000c000b */
[----:B01----:R-:W-:Y:S01]  /*1e2a0*/  ENDCOLLECTIVE ;  /* 0x000000000000791b */ /* 0x003fe20003800000 */
.L_x_10995:
[----:B------:R-:W-:Y:S05]  /*1e2b0*/  BSYNC B1 ;  /* 0x0000000000017941 */ /* 0x000fea0003800000 */
.L_x_10994:
        /* <DEDUP_REMOVED lines=8> */
.L_x_10996:
[----:B------:R-:W-:Y:S02]  /*1e340*/  IMAD.MOV.U32 R13, RZ, RZ, R20 ;  /* 0x000000ffff0d7224 */ /* 0x000fe400078e0014 */
[----:B------:R-:W-:-:S07]  /*1e350*/  IMAD.MOV.U32 R3, RZ, RZ, R14 ;  /* 0x000000ffff037224 */ /* 0x000fce00078e000e */
[----:B------:R-:W-:Y:S05]  /*1e360*/  WARPSYNC.COLLECTIVE R15, `(.L_x_10997) ;  /* 0x000000000f087348 */ /* 0x000fea0003c00000 */
[----:B------:R0:W1:Y:S02]  /*1e370*/  SHFL.IDX P6, R14, R13, R12, R11 ;  /* 0x0000000c0d0e7389 */ /* 0x00006400000c000b */
[----:B01----:R-:W-:Y:S01]  /*1e380*/  ENDCOLLECTIVE ;  /* 0x000000000000791b */ /* 0x003fe20003800000 */
.L_x_10997:
[----:B------:R-:W-:Y:S02]  /*1e390*/  IMAD.MOV.U32 R13, RZ, RZ, R21 ;  /* 0x000000ffff0d7224 */ /* 0x000fe400078e0015 */
[----:B------:R-:W-:-:S07]  /*1e3a0*/  IMAD.MOV.U32 R20, RZ, RZ, R14 ;  /* 0x000000ffff147224 */ /* 0x000fce00078e000e */
[----:B------:R-:W-:Y:S05]  /*1e3b0*/  WARPSYNC.COLLECTIVE R15, `(.L_x_10998) ;  /* 0x000000000f087348 */ /* 0x000fea0003c00000 */
[----:B------:R0:W1:Y:S02]  /*1e3c0*/  SHFL.IDX P6, R14, R13, R12, R11 ;  /* 0x0000000c0d0e7389 */ /* 0x00006400000c000b */
[----:B01----:R-:W-:Y:S01]  /*1e3d0*/  ENDCOLLECTIVE ;  /* 0x000000000000791b */ /* 0x003fe20003800000 */
.L_x_10998:
[----:B------:R-:W-:Y:S01]  /*1e3e0*/  IMAD.MOV.U32 R21, RZ, RZ, R14 ;  /* 0x000000ffff157224 */ /* 0x000fe200078e000e */
[----:B------:R-:W-:Y:S06]  /*1e3f0*/  BRA `(.L_x_10999) ;  /* 0xfffffeb000bc7947 */ /* 0x000fec000383ffff */
.L_x_10783:
[----:B-1----:R1:W2:Y:S02]  /*1e400*/  SYNCS.PHASECHK.TRANS64.TRYWAIT P0, [R16+URZ+0x19c00], R41 ;  /* 0x019c0029100075a7 */ /* 0x0022a4000800017f */
[----:B--2---:R-:W-:Y:S05]  /*1e410*/  @!P0 NANOSLEEP.SYNCS 0x989680 ;  /* 0x009896800000895d */ /* 0x004fea0003900000 */
[----:B------:R-:W2:Y:S02]  /*1e420*/  @!P0 SYNCS.PHASECHK.TRANS64 P0, [R16+URZ+0x19c00], R41 ;  /* 0x019c0029100085a7 */ /* 0x000ea4000800007f */
[----:B--2---:R-:W-:Y:S05]  /*1e430*/  @!P0 BRA `(.L_x_10783) ;  /* 0xfffffffc00f08947 */ /* 0x004fea000383ffff */
[----:B------:R-:W-:Y:S05]  /*1e440*/  BRA `(.L_x_11000) ;  /* 0xfffffeb4007c7947 */ /* 0x000fea000383ffff */
.L_x_10789:
[----:B-1----:R1:W2:Y:S02]  /*1e450*/  SYNCS.PHASECHK.TRANS64.TRYWAIT P0, [R10+URZ+0x19c30], R3 ;  /* 0x019c30030a0075a7 */ /* 0x0022a4000800017f */
[----:B--2---:R-:W-:Y:S05]  /*1e460*/  @!P0 NANOSLEEP.SYNCS 0x989680 ;  /* 0x009896800000895d */ /* 0x004fea0003900000 */
[----:B------:R-:W2:Y:S02]  /*1e470*/  @!P0 SYNCS.PHASECHK.TRANS64 P0, [R10+URZ+0x19c30], R3 ;  /* 0x019c30030a0085a7 */ /* 0x000ea4000800007f */
[----:B--2---:R-:W-:Y:S05]  /*1e480*/  @!P0 BRA `(.L_x_10789) ;  /* 0xfffffffc00f08947 */ /* 0x004fea000383ffff */
[----:B------:R-:W-:Y:S05]  /*1e490*/  BRA `(.L_x_10788) ;  /* 0xfffffed400d07947 */ /* 0x000fea000383ffff */
.L_x_10796:
[----:B-1----:R1:W2:Y:S02]  /*1e4a0*/  SYNCS.PHASECHK.TRANS64.TRYWAIT P2, [R15+URZ+0x19c30], R0 ;  /* 0x019c30000f0075a7 */ /* 0x0022a4000804017f */
[----:B--2---:R-:W-:Y:S05]  /*1e4b0*/  @!P2 NANOSLEEP.SYNCS 0x989680 ;  /* 0x009896800000a95d */ /* 0x004fea0003900000 */
[----:B------:R-:W2:Y:S02]  /*1e4c0*/  @!P2 SYNCS.PHASECHK.TRANS64 P2, [R15+URZ+0x19c30], R0 ;  /* 0x019c30000f00a5a7 */ /* 0x000ea4000804007f */
[----:B--2---:R-:W-:Y:S05]  /*1e4d0*/  @!P2 BRA `(.L_x_10796) ;  /* 0xfffffffc00f0a947 */ /* 0x004fea000383ffff */
[----:B------:R-:W-:Y:S05]  /*1e4e0*/  BRA `(.L_x_10795) ;  /* 0xfffffef800c47947 */ /* 0x000fea000383ffff */
.L_x_10801:
[----:B-1----:R1:W2:Y:S02]  /*1e4f0*/  SYNCS.PHASECHK.TRANS64.TRYWAIT P2, [R20+URZ+0x19c50], R0 ;  /* 0x019c5000140075a7 */ /* 0x0022a4000804017f */
[----:B--2---:R-:W-:Y:S05]  /*1e500*/  @!P2 NANOSLEEP.SYNCS 0x989680 ;  /* 0x009896800000a95d */ /* 0x004fea0003900000 */
[----:B------:R-:W2:Y:S02]  /*1e510*/  @!P2 SYNCS.PHASECHK.TRANS64 P2, [R20+URZ+0x19c50], R0 ;  /* 0x019c50001400a5a7 */ /* 0x000ea4000804007f */
[----:B--2---:R-:W-:Y:S05]  /*1e520*/  @!P2 BRA `(.L_x_10801) ;  /* 0xfffffffc00f0a947 */ /* 0x004fea000383ffff */
[----:B------:R-:W-:Y:S05]  /*1e530*/  BRA `(.L_x_10800) ;  /* 0xfffffefc00547947 */ /* 0x000fea000383ffff */
.L_x_10810:
[----:B-1----:R1:W2:Y:S02]  /*1e540*/  SYNCS.PHASECHK.TRANS64.TRYWAIT P0, [R0+URZ+0x19c30], R3 ;  /* 0x019c3003000075a7 */ /* 0x0022a4000800017f */
[----:B--2---:R-:W-:Y:S05]  /*1e550*/  @!P0 NANOSLEEP.SYNCS 0x989680 ;  /* 0x009896800000895d */ /* 0x004fea0003900000 */
[----:B------:R-:W2:Y:S02]  /*1e560*/  @!P0 SYNCS.PHASECHK.TRANS64 P0, [R0+URZ+0x19c30], R3 ;  /* 0x019c3003000085a7 */ /* 0x000ea4000800007f */
[----:B--2---:R-:W-:Y:S05]  /*1e570*/  @!P0 BRA `(.L_x_10810) ;  /* 0xfffffffc00f08947 */ /* 0x004fea000383ffff */
[----:B------:R-:W-:Y:S05]  /*1e580*/  BRA `(.L_x_10809) ;  /* 0xffffff20009c7947 */ /* 0x000fea000383ffff */
.L_x_10815:
[----:B-1----:R1:W2:Y:S02]  /*1e590*/  SYNCS.PHASECHK.TRANS64.TRYWAIT P0, [R15+URZ+0x19c50], R0 ;  /* 0x019c50000f0075a7 */ /* 0x0022a4000800017f */
[----:B--2---:R-:W-:Y:S05]  /*1e5a0*/  @!P0 NANOSLEEP.SYNCS 0x989680 ;  /* 0x009896800000895d */ /* 0x004fea0003900000 */
[----:B------:R-:W2:Y:S02]  /*1e5b0*/  @!P0 SYNCS.PHASECHK.TRANS64 P0, [R15+URZ+0x19c50], R0 ;  /* 0x019c50000f0085a7 */ /* 0x000ea4000800007f */
[----:B--2---:R-:W-:Y:S05]  /*1e5c0*/  @!P0 BRA `(.L_x_10815) ;  /* 0xfffffffc00f08947 */ /* 0x004fea000383ffff */
[----:B------:R-:W-:Y:S05]  /*1e5d0*/  BRA `(.L_x_10814) ;  /* 0xffffff24002c7947 */ /* 0x000fea000383ffff */
.L_x_10822:
[----:B-1----:R1:W2:Y:S02]  /*1e5e0*/  SYNCS.PHASECHK.TRANS64.TRYWAIT P0, [R12+URZ+0x19c50], R7 ;  /* 0x019c50070c0075a7 */ /* 0x0022a4000800017f */
[----:B--2---:R-:W-:Y:S05]  /*1e5f0*/  @!P0 NANOSLEEP.SYNCS 0x989680 ;  /* 0x009896800000895d */ /* 0x004fea0003900000 */
[----:B------:R-:W2:Y:S02]  /*1e600*/  @!P0 SYNCS.PHASECHK.TRANS64 P0, [R12+URZ+0x19c50], R7 ;  /* 0x019c50070c0085a7 */ /* 0x000ea4000800007f */
[----:B--2---:R-:W-:Y:S05]  /*1e610*/  @!P0 BRA `(.L_x_10822) ;  /* 0xfffffffc00f08947 */ /* 0x004fea000383ffff */
[----:B------:R-:W-:Y:S05]  /*1e620*/  BRA `(.L_x_10821) ;  /* 0xffffff3c00d07947 */ /* 0x000fea000383ffff */
.L_x_10856:
[----:B------:R-:W1:Y:S01]  /*1e630*/  S2R R6, SR_TID.X ;  /* 0x0000000000067919 */ /* 0x000e620000002100 */
[----:B------:R-:W-:Y:S01]  /*1e640*/  BSSY B1, `(.L_x_11001) ;  /* 0x000000a000017945 */ /* 0x000fe20003800000 */
[----:B------:R-:W-:Y:S02]  /*1e650*/  IMAD.MOV.U32 R12, RZ, RZ, RZ ;  /* 0x000000ffff0c7224 */ /* 0x000fe400078e00ff */
[----:B--2---:R-:W-:Y:S02]  /*1e660*/  IMAD.MOV.U32 R11, RZ, RZ, 0x1f ;  /* 0x0000001fff0b7424 */ /* 0x004fe400078e00ff */
[----:B------:R-:W-:Y:S01]  /*1e670*/  IMAD.MOV.U32 R15, RZ, RZ, -0x1 ;  /* 0xffffffffff0f7424 */ /* 0x000fe200078e00ff */
[----:B-1----:R-:W-:-:S04]  /*1e680*/  SHF.R.U32.HI R6, RZ, 0x5, R6 ;  /* 0x00000005ff067819 */ /* 0x002fc80000011606 */
[----:B------:R-:W-:-:S05]  /*1e690*/  LOP3.LUT R6, R6, 0x3, RZ, 0xc0, !PT ;  /* 0x0000000306067812 */ /* 0x000fca00078ec0ff */
[----:B0-----:R-:W-:-:S07]  /*1e6a0*/  IMAD.MOV.U32 R13, RZ, RZ, R6 ;  /* 0x000000ffff0d7224 */ /* 0x001fce00078e0006 */
[----:B------:R-:W-:Y:S05]  /*1e6b0*/  WARPSYNC.COLLECTIVE R15, `(.L_x_11002) ;  /* 0x000000000f087348 */ /* 0x000fea0003c00000 */
[----:B------:R0:W1:Y:S02]  /*1e6c0*/  SHFL.IDX P6, R14, R13, R12, R11 ;  /* 0x0000000c0d0e7389 */ /* 0x00006400000c000b */
[----:B01----:R-:W-:Y:S01]  /*1e6d0*/  ENDCOLLECTIVE ;  /* 0x000000000000791b */ /* 0x003fe20003800000 */
.L_x_11002:
[----:B------:R-:W-:Y:S05]  /*1e6e0*/  BSYNC B1 ;  /* 0x0000000000017941 */ /* 0x000fea0003800000 */
.L_x_11001:
[----:B------:R-:W-:Y:S05]  /*1e6f0*/  BRA `(.L_x_11003) ;  /* 0xffffff9800547947 */ /* 0x000fea000383ffff */
.L_x_10858:
[----:B------:R-:W-:Y:S01]  /*1e700*/  BSSY B1, `(.L_x_11004) ;  /* 0x0000006000017945 */ /* 0x000fe20003800000 */
[----:B------:R-:W-:-:S07]  /*1e710*/  IMAD.MOV.U32 R15, RZ, RZ, -0x1 ;  /* 0xffffffffff0f7424 */ /* 0x000fce00078e00ff */
[----:B012---:R-:W-:Y:S05]  /*1e720*/  WARPSYNC.COLLECTIVE R15, `(.L_x_11005) ;  /* 0x000000000f0c7348 */ /* 0x007fea0003c00000 */
[----:B------:R-:W-:Y:S02]  /*1e730*/  ELECT P6, UR62, PT ;  /* 0x00000000003e782f */ /* 0x000fe400038c0000 */
[----:B------:R-:W-:Y:S01]  /*1e740*/  MOV R14, UR62 ;  /* 0x0000003e000e7c02 */ /* 0x000fe20008000f00 */
[----:B012---:R-:W-:Y:S10]  /*1e750*/  ENDCOLLECTIVE ;  /* 0x000000000000791b */ /* 0x007ff40003800000 */
.L_x_11005:
[----:B------:R-:W-:Y:S05]  /*1e760*/  BSYNC B1 ;  /* 0x0000000000017941 */ /* 0x000fea0003800000 */
.L_x_11004:
[----:B------:R-:W-:Y:S05]  /*1e770*/  BRA `(.L_x_10857) ;  /* 0xffffff98004c7947 */ /* 0x000fea000383ffff */
.L_x_10860:
[----:B-1----:R1:W3:Y:S02]  /*1e780*/  SYNCS.PHASECHK.TRANS64.TRYWAIT P0, [R17+URZ+0x19c20], R5 ;  /* 0x019c2005110075a7 */ /* 0x0022e4000800017f */
[----:B---3--:R-:W-:Y:S05]  /*1e790*/  @!P0 NANOSLEEP.SYNCS 0x989680 ;  /* 0x009896800000895d */ /* 0x008fea0003900000 */
[----:B------:R-:W3:Y:S02]  /*1e7a0*/  @!P0 SYNCS.PHASECHK.TRANS64 P0, [R17+URZ+0x19c20], R5 ;  /* 0x019c2005110085a7 */ /* 0x000ee4000800007f */
[----:B---3--:R-:W-:Y:S05]  /*1e7b0*/  @!P0 BRA `(.L_x_10860) ;  /* 0xfffffffc00f08947 */ /* 0x008fea000383ffff */
[----:B------:R-:W-:Y:S05]  /*1e7c0*/  BRA `(.L_x_11006) ;  /* 0xffffff98005c7947 */ /* 0x000fea000383ffff */
.L_x_10864:
[----:B--2---:R2:W3:Y:S02]  /*1e7d0*/  SYNCS.PHASECHK.TRANS64.TRYWAIT P0, [R8+URZ+0x19ca0], R11 ;  /* 0x019ca00b080075a7 */ /* 0x0044e4000800017f */
[----:B---3--:R-:W-:Y:S05]  /*1e7e0*/  @!P0 NANOSLEEP.SYNCS 0x989680 ;  /* 0x009896800000895d */ /* 0x008fea0003900000 */
[----:B------:R-:W3:Y:S02]  /*1e7f0*/  @!P0 SYNCS.PHASECHK.TRANS64 P0, [R8+URZ+0x19ca0], R11 ;  /* 0x019ca00b080085a7 */ /* 0x000ee4000800007f */
[----:B---3--:R-:W-:Y:S05]  /*1e800*/  @!P0 BRA `(.L_x_10864) ;  /* 0xfffffffc00f08947 */ /* 0x008fea000383ffff */
[----:B------:R-:W-:Y:S05]  /*1e810*/  BRA `(.L_x_11007) ;  /* 0xffffff9800787947 */ /* 0x000fea000383ffff */
.L_x_10871:
[----:B-1----:R1:W3:Y:S02]  /*1e820*/  SYNCS.PHASECHK.TRANS64.TRYWAIT P0, [R8+URZ+0x19cc0], R11 ;  /* 0x019cc00b080075a7 */ /* 0x0022e4000800017f */
[----:B---3--:R-:W-:Y:S05]  /*1e830*/  @!P0 NANOSLEEP.SYNCS 0x989680 ;  /* 0x009896800000895d */ /* 0x008fea0003900000 */
[----:B------:R-:W3:Y:S02]  /*1e840*/  @!P0 SYNCS.PHASECHK.TRANS64 P0, [R8+URZ+0x19cc0], R11 ;  /* 0x019cc00b080085a7 */ /* 0x000ee4000800007f */
[----:B---3--:R-:W-:Y:S05]  /*1e850*/  @!P0 BRA `(.L_x_10871) ;  /* 0xfffffffc00f08947 */ /* 0x008fea000383ffff */
[----:B------:R-:W-:Y:S05]  /*1e860*/  BRA `(.L_x_11008) ;  /* 0xffffff9c00747947 */ /* 0x000fea000383ffff */
.L_x_10880:
[----:B-1----:R1:W3:Y:S02]  /*1e870*/  SYNCS.PHASECHK.TRANS64.TRYWAIT P1, [R9+URZ+0x19ca0], R8 ;  /* 0x019ca008090075a7 */ /* 0x0022e4000802017f */
[----:B---3--:R-:W-:Y:S05]  /*1e880*/  @!P1 NANOSLEEP.SYNCS 0x989680 ;  /* 0x009896800000995d */ /* 0x008fea0003900000 */
[----:B------:R-:W3:Y:S02]  /*1e890*/  @!P1 SYNCS.PHASECHK.TRANS64 P1, [R9+URZ+0x19ca0], R8 ;  /* 0x019ca008090095a7 */ /* 0x000ee4000802007f */
[----:B---3--:R-:W-:Y:S05]  /*1e8a0*/  @!P1 BRA `(.L_x_10880) ;  /* 0xfffffffc00f09947 */ /* 0x008fea000383ffff */
[----:B------:R-:W-:Y:S05]  /*1e8b0*/  BRA `(.L_x_11009) ;  /* 0xffffffa000b87947 */ /* 0x000fea000383ffff */
.L_x_10887:
[----:B--2---:R2:W3:Y:S02]  /*1e8c0*/  SYNCS.PHASECHK.TRANS64.TRYWAIT P1, [R9+URZ+0x19cc0], R8 ;  /* 0x019cc008090075a7 */ /* 0x0044e4000802017f */
[----:B---3--:R-:W-:Y:S05]  /*1e8d0*/  @!P1 NANOSLEEP.SYNCS 0x989680 ;  /* 0x009896800000995d */ /* 0x008fea0003900000 */
[----:B------:R-:W3:Y:S02]  /*1e8e0*/  @!P1 SYNCS.PHASECHK.TRANS64 P1, [R9+URZ+0x19cc0], R8 ;  /* 0x019cc008090095a7 */ /* 0x000ee4000802007f */
[----:B---3--:R-:W-:Y:S05]  /*1e8f0*/  @!P1 BRA `(.L_x_10887) ;  /* 0xfffffffc00f09947 */ /* 0x008fea000383ffff */
[----:B------:R-:W-:Y:S05]  /*1e900*/  BRA `(.L_x_11010) ;  /* 0xffffffa400b07947 */ /* 0x000fea000383ffff */
.L_x_10906:
[----:B------:R-:W3:Y:S01]  /*1e910*/  S2R R20, SR_TID.X ;  /* 0x0000000000147919 */ /* 0x000ee20000002100 */
[----:B------:R-:W-:Y:S01]  /*1e920*/  BSSY B0, `(.L_x_11011) ;  /* 0x000000a000007945 */ /* 0x000fe20003800000 */
[----:B------:R-:W-:Y:S02]  /*1e930*/  IMAD.MOV.U32 R12, RZ, RZ, RZ ;  /* 0x000000ffff0c7224 */ /* 0x000fe400078e00ff */
[----:B--2---:R-:W-:Y:S02]  /*1e940*/  IMAD.MOV.U32 R11, RZ, RZ, 0x1f ;  /* 0x0000001fff0b7424 */ /* 0x004fe400078e00ff */
[----:B------:R-:W-:Y:S01]  /*1e950*/  IMAD.MOV.U32 R15, RZ, RZ, -0x1 ;  /* 0xffffffffff0f7424 */ /* 0x000fe200078e00ff */
[----:B---3--:R-:W-:-:S04]  /*1e960*/  SHF.R.U32.HI R20, RZ, 0x5, R20 ;  /* 0x00000005ff147819 */ /* 0x008fc80000011614 */
[----:B------:R-:W-:-:S05]  /*1e970*/  LOP3.LUT R20, R20, 0x3, RZ, 0xc0, !PT ;  /* 0x0000000314147812 */ /* 0x000fca00078ec0ff */
[----:B------:R-:W-:-:S07]  /*1e980*/  IMAD.MOV.U32 R13, RZ, RZ, R20 ;  /* 0x000000ffff0d7224 */ /* 0x000fce00078e0014 */
[----:B01----:R-:W-:Y:S05]  /*1e990*/  WARPSYNC.COLLECTIVE R15, `(.L_x_11012) ;  /* 0x000000000f087348 */ /* 0x003fea0003c00000 */
[----:B------:R2:W3:Y:S02]  /*1e9a0*/  SHFL.IDX P6, R14, R13, R12, R11 ;  /* 0x0000000c0d0e7389 */ /* 0x0004e400000c000b */
[----:B0123--:R-:W-:Y:S01]  /*1e9b0*/  ENDCOLLECTIVE ;  /* 0x000000000000791b */ /* 0x00ffe20003800000 */
.L_x_11012:
[----:B------:R-:W-:Y:S05]  /*1e9c0*/  BSYNC B0 ;  /* 0x0000000000007941 */ /* 0x000fea0003800000 */
.L_x_11011:
[----:B------:R-:W-:Y:S05]  /*1e9d0*/  BRA `(.L_x_11013) ;  /* 0xffffffb400707947 */ /* 0x000fea000383ffff */
.L_x_10908:
[----:B------:R-:W-:Y:S01]  /*1e9e0*/  BSSY B0, `(.L_x_11014) ;  /* 0x0000006000007945 */ /* 0x000fe20003800000 */
[----:B------:R-:W-:-:S07]  /*1e9f0*/  IMAD.MOV.U32 R15, RZ, RZ, -0x1 ;  /* 0xffffffffff0f7424 */ /* 0x000fce00078e00ff */
[----:B0123--:R-:W-:Y:S05]  /*1ea00*/  WARPSYNC.COLLECTIVE R15, `(.L_x_11015) ;  /* 0x000000000f0c7348 */ /* 0x00ffea0003c00000 */
[----:B------:R-:W-:Y:S02]  /*1ea10*/  ELECT P6, UR62, PT ;  /* 0x00000000003e782f */ /* 0x000fe400038c0000 */
[----:B------:R-:W-:Y:S01]  /*1ea20*/  MOV R14, UR62 ;  /* 0x0000003e000e7c02 */ /* 0x000fe20008000f00 */
[----:B0123--:R-:W-:Y:S10]  /*1ea30*/  ENDCOLLECTIVE ;  /* 0x000000000000791b */ /* 0x00fff40003800000 */
.L_x_11015:
[----:B------:R-:W-:Y:S05]  /*1ea40*/  BSYNC B0 ;  /* 0x0000000000007941 */ /* 0x000fea0003800000 */
.L_x_11014:
[----:B------:R-:W-:Y:S05]  /*1ea50*/  BRA `(.L_x_11016) ;  /* 0xffffffb400787947 */ /* 0x000fea000383ffff */
.L_x_10910:
[----:B---3--:R3:W4:Y:S02]  /*1ea60*/  SYNCS.PHASECHK.TRANS64.TRYWAIT P0, [R4+URZ+0x19c80], R3 ;  /* 0x019c8003040075a7 */ /* 0x008724000800017f */
[----:B----4-:R-:W-:Y:S05]  /*1ea70*/  @!P0 NANOSLEEP.SYNCS 0x989680 ;  /* 0x009896800000895d */ /* 0x010fea0003900000 */
[----:B------:R-:W4:Y:S02]  /*1ea80*/  @!P0 SYNCS.PHASECHK.TRANS64 P0, [R4+URZ+0x19c80], R3 ;  /* 0x019c8003040085a7 */ /* 0x000f24000800007f */
[----:B----4-:R-:W-:Y:S05]  /*1ea90*/  @!P0 BRA `(.L_x_10910) ;  /* 0xfffffffc00f08947 */ /* 0x010fea000383ffff */
[----:B------:R-:W-:Y:S05]  /*1eaa0*/  BRA `(.L_x_11017) ;  /* 0xffffffb400e07947 */ /* 0x000fea000383ffff */
.L_x_10912:
[----:B0-----:R0:W4:Y:S02]  /*1eab0*/  SYNCS.PHASECHK.TRANS64.TRYWAIT P0, [R4+URZ+0x19c40], R3 ;  /* 0x019c4003040075a7 */ /* 0x001124000800017f */
[----:B----4-:R-:W-:Y:S05]  /*1eac0*/  @!P0 NANOSLEEP.SYNCS 0x989680 ;  /* 0x009896800000895d */ /* 0x010fea0003900000 */
[----:B------:R-:W4:Y:S02]  /*1ead0*/  @!P0 SYNCS.PHASECHK.TRANS64 P0, [R4+URZ+0x19c40], R3 ;  /* 0x019c4003040085a7 */ /* 0x000f24000800007f */
[----:B----4-:R-:W-:Y:S05]  /*1eae0*/  @!P0 BRA `(.L_x_10912) ;  /* 0xfffffffc00f08947 */ /* 0x010fea000383ffff */
[----:B------:R-:W-:Y:S05]  /*1eaf0*/  BRA `(.L_x_11018) ;  /* 0xffffffb8005c7947 */ /* 0x000fea000383ffff */
.L_x_10916:
        /* <DEDUP_REMOVED lines=9> */
.L_x_11019:
[----:B------:R-:W-:Y:S01]  /*1eb90*/  ISETP.GE.AND P4, PT, R25, R0, PT ;  /* 0x000000001900720c */ /* 0x000fe20003f86270 */
[----:B------:R-:W-:Y:S02]  /*1eba0*/  IMAD.MOV.U32 R13, RZ, RZ, R6 ;  /* 0x000000ffff0d7224 */ /* 0x000fe400078e0006 */
[----:B------:R-:W-:-:S10]  /*1ebb0*/  IMAD.MOV.U32 R3, RZ, RZ, R14 ;  /* 0x000000ffff037224 */ /* 0x000fd400078e000e */
[----:B------:R-:W-:Y:S05]  /*1ebc0*/  WARPSYNC.COLLECTIVE R15, `(.L_x_11020) ;  /* 0x000000000f087348 */ /* 0x000fea0003c00000 */
[----:B------:R0:W1:Y:S02]  /*1ebd0*/  SHFL.IDX P6, R14, R13, R12, R11 ;  /* 0x0000000c0d0e7389 */ /* 0x00006400000c000b */
[----:B01----:R-:W-:Y:S01]  /*1ebe0*/  ENDCOLLECTIVE ;  /* 0x000000000000791b */ /* 0x003fe20003800000 */
.L_x_11020:
[----:B------:R-:W-:Y:S02]  /*1ebf0*/  IMAD.MOV.U32 R13, RZ, RZ, R5 ;  /* 0x000000ffff0d7224 */ /* 0x000fe400078e0005 */
[----:B------:R-:W-:Y:S02]  /*1ec00*/  IMAD.MOV.U32 R12, RZ, RZ, 0x1 ;  /* 0x00000001ff0c7424 */ /* 0x000fe400078e00ff */
[----:B------:R-:W-:-:S07]  /*1ec10*/  IMAD.MOV.U32 R2, RZ, RZ, R14 ;  /* 0x000000ffff027224 */ /* 0x000fce00078e000e */
[----:B------:R-:W-:Y:S05]  /*1ec20*/  WARPSYNC.COLLECTIVE R15, `(.L_x_11021) ;  /* 0x000000000f087348 */ /* 0x000fea0003c00000 */
[----:B------:R0:W1:Y:S02]  /*1ec30*/  SHFL.IDX P6, R14, R13, R12, R11 ;  /* 0x0000000c0d0e7389 */ /* 0x00006400000c000b */
[----:B01----:R-:W-:Y:S01]  /*1ec40*/  ENDCOLLECTIVE ;  /* 0x000000000000791b */ /* 0x003fe20003800000 */
.L_x_11021:
        /* <DEDUP_REMOVED lines=13> */
.L_x_11022:
        /* <DEDUP_REMOVED lines=8> */
.L_x_11023:
        /* <DEDUP_REMOVED lines=13> */
.L_x_11024:
[----:B------:R-:W-:Y:S01]  /*1ee70*/  IMAD.MOV.U32 R2, RZ, RZ, R14 ;  /* 0x000000ffff027224 */ /* 0x000fe200078e000e */
[----:B------:R-:W-:Y:S06]  /*1ee80*/  BRA `(.L_x_11025) ;  /* 0xffffffc000347947 */ /* 0x000fec000383ffff */
.L_x_10921:
[----:B--2---:R2:W3:Y:S02]  /*1ee90*/  SYNCS.PHASECHK.TRANS64.TRYWAIT P0, [R17+URZ+0x19c20], R0 ;  /* 0x019c2000110075a7 */ /* 0x0044e4000800017f */
[----:B---3--:R-:W-:Y:S05]  /*1eea0*/  @!P0 NANOSLEEP.SYNCS 0x989680 ;  /* 0x009896800000895d */ /* 0x008fea0003900000 */
[----:B------:R-:W3:Y:S02]  /*1eeb0*/  @!P0 SYNCS.PHASECHK.TRANS64 P0, [R17+URZ+0x19c20], R0 ;  /* 0x019c2000110085a7 */ /* 0x000ee4000800007f */
[----:B---3--:R-:W-:Y:S05]  /*1eec0*/  @!P0 BRA `(.L_x_10921) ;  /* 0xfffffffc00f08947 */ /* 0x008fea000383ffff */
[----:B------:R-:W-:Y:S05]  /*1eed0*/  BRA `(.L_x_11026) ;  /* 0xffffffc000a47947 */ /* 0x000fea000383ffff */
.L_x_10927:
[----:B0-----:R0:W4:Y:S02]  /*1eee0*/  SYNCS.PHASECHK.TRANS64.TRYWAIT P0, [R7+URZ+0x19c80], R5 ;  /* 0x019c8005070075a7 */ /* 0x001124000800017f */
[----:B----4-:R-:W-:Y:S05]  /*1eef0*/  @!P0 NANOSLEEP.SYNCS 0x989680 ;  /* 0x009896800000895d */ /* 0x010fea0003900000 */
[----:B------:R-:W4:Y:S02]  /*1ef00*/  @!P0 SYNCS.PHASECHK.TRANS64 P0, [R7+URZ+0x19c80], R5 ;  /* 0x019c8005070085a7 */ /* 0x000f24000800007f */
[----:B----4-:R-:W-:Y:S05]  /*1ef10*/  @!P0 BRA `(.L_x_10927) ;  /* 0xfffffffc00f08947 */ /* 0x010fea000383ffff */
[----:B------:R-:W-:Y:S05]  /*1ef20*/  BRA `(.L_x_11027) ;  /* 0xffffffc400587947 */ /* 0x000fea000383ffff */
.L_x_10934:
[----:B--2---:R2:W4:Y:S02]  /*1ef30*/  SYNCS.PHASECHK.TRANS64.TRYWAIT P0, [R7+URZ+0x19c40], R5 ;  /* 0x019c4005070075a7 */ /* 0x004524000800017f */
[----:B----4-:R-:W-:Y:S05]  /*1ef40*/  @!P0 NANOSLEEP.SYNCS 0x989680 ;  /* 0x009896800000895d */ /* 0x010fea0003900000 */
[----:B------:R-:W4:Y:S02]  /*1ef50*/  @!P0 SYNCS.PHASECHK.TRANS64 P0, [R7+URZ+0x19c40], R5 ;  /* 0x019c4005070085a7 */ /* 0x000f24000800007f */
[----:B----4-:R-:W-:Y:S05]  /*1ef60*/  @!P0 BRA `(.L_x_10934) ;  /* 0xfffffffc00f08947 */ /* 0x010fea000383ffff */
[----:B------:R-:W-:Y:S05]  /*1ef70*/  BRA `(.L_x_11028) ;  /* 0xffffffc800547947 */ /* 0x000fea000383ffff */
.L_x_10942:
[----:B0-----:R0:W4:Y:S02]  /*1ef80*/  SYNCS.PHASECHK.TRANS64.TRYWAIT P0, [R3+URZ+0x19c70], R4 ;  /* 0x019c7004030075a7 */ /* 0x001124000800017f */
[----:B----4-:R-:W-:Y:S05]  /*1ef90*/  @!P0 NANOSLEEP.SYNCS 0x989680 ;  /* 0x009896800000895d */ /* 0x010fea0003900000 */
[----:B------:R-:W4:Y:S02]  /*1efa0*/  @!P0 SYNCS.PHASECHK.TRANS64 P0, [R3+URZ+0x19c70], R4 ;  /* 0x019c7004030085a7 */ /* 0x000f24000800007f */
[----:B----4-:R-:W-:Y:S05]  /*1efb0*/  @!P0 BRA `(.L_x_10942) ;  /* 0xfffffffc00f08947 */ /* 0x010fea000383ffff */
[----:B------:R-:W-:Y:S05]  /*1efc0*/  BRA `(.L_x_11029) ;  /* 0xffffffcc00687947 */ /* 0x000fea000383ffff */
.L_x_10944:
[----:B0-----:R0:W4:Y:S02]  /*1efd0*/  SYNCS.PHASECHK.TRANS64.TRYWAIT P0, [R3+URZ+0x19c60], R4 ;  /* 0x019c6004030075a7 */ /* 0x001124000800017f */
[----:B----4-:R-:W-:Y:S05]  /*1efe0*/  @!P0 NANOSLEEP.SYNCS 0x989680 ;  /* 0x009896800000895d */ /* 0x010fea0003900000 */
[----:B------:R-:W4:Y:S02]  /*1eff0*/  @!P0 SYNCS.PHASECHK.TRANS64 P0, [R3+URZ+0x19c60], R4 ;  /* 0x019c6004030085a7 */ /* 0x000f24000800007f */
[----:B----4-:R-:W-:Y:S05]  /*1f000*/  @!P0 BRA `(.L_x_10944) ;  /* 0xfffffffc00f08947 */ /* 0x010fea000383ffff */
[----:B------:R-:W-:Y:S05]  /*1f010*/  BRA `(.L_x_11030) ;  /* 0xffffffcc00707947 */ /* 0x000fea000383ffff */
.L_x_10951:
[----:B0-----:R0:W2:Y:S02]  /*1f020*/  SYNCS.PHASECHK.TRANS64.TRYWAIT P1, [R0+URZ+0x19c70], R3 ;  /* 0x019c7003000075a7 */ /* 0x0010a4000802017f */
[----:B--2---:R-:W-:Y:S05]  /*1f030*/  @!P1 NANOSLEEP.SYNCS 0x989680 ;  /* 0x009896800000995d */ /* 0x004fea0003900000 */
[----:B------:R-:W2:Y:S02]  /*1f040*/  @!P1 SYNCS.PHASECHK.TRANS64 P1, [R0+URZ+0x19c70], R3 ;  /* 0x019c7003000095a7 */ /* 0x000ea4000802007f */
[----:B--2---:R-:W-:Y:S05]  /*1f050*/  @!P1 BRA `(.L_x_10951) ;  /* 0xfffffffc00f09947 */ /* 0x004fea000383ffff */
[----:B------:R-:W-:Y:S05]  /*1f060*/  BRA `(.L_x_11031) ;  /* 0xffffffd400207947 */ /* 0x000fea000383ffff */
.L_x_10953:
[----:B0-----:R0:W2:Y:S02]  /*1f070*/  SYNCS.PHASECHK.TRANS64.TRYWAIT P1, [R0+URZ+0x19c60], R3 ;  /* 0x019c6003000075a7 */ /* 0x0010a4000802017f */
[----:B--2---:R-:W-:Y:S05]  /*1f080*/  @!P1 NANOSLEEP.SYNCS 0x989680 ;  /* 0x009896800000995d */ /* 0x004fea0003900000 */
[----:B------:R-:W2:Y:S02]  /*1f090*/  @!P1 SYNCS.PHASECHK.TRANS64 P1, [R0+URZ+0x19c60], R3 ;  /* 0x019c6003000095a7 */ /* 0x000ea4000802007f */
[----:B--2---:R-:W-:Y:S05]  /*1f0a0*/  @!P1 BRA `(.L_x_10953) ;  /* 0xfffffffc00f09947 */ /* 0x004fea000383ffff */
[----:B------:R-:W-:Y:S05]  /*1f0b0*/  BRA `(.L_x_11032) ;  /* 0xffffffd400287947 */ /* 0x000fea000383ffff */
.L_x_10957:
[----:B------:R-:W-:Y:S01]  /*1f0c0*/  BSSY B0, `(.L_x_11033) ;  /* 0x0000008000007945 */ /* 0x000fe20003800000 */
[----:B------:R-:W-:Y:S02]  /*1f0d0*/  IMAD.MOV.U32 R13, RZ, RZ, R24 ;  /* 0x000000ffff0d7224 */ /* 0x000fe400078e0018 */
[----:B------:R-:W-:Y:S02]  /*1f0e0*/  IMAD.MOV.U32 R12, RZ, RZ, RZ ;  /* 0x000000ffff0c7224 */ /* 0x000fe400078e00ff */
[----:B--2---:R-:W-:Y:S02]  /*1f0f0*/  IMAD.MOV.U32 R11, RZ, RZ, 0x1f ;  /* 0x0000001fff0b7424 */ /* 0x004fe400078e00ff */
[----:B------:R-:W-:-:S07]  /*1f100*/  IMAD.MOV.U32 R15, RZ, RZ, -0x1 ;  /* 0xffffffffff0f7424 */ /* 0x000fce00078e00ff */
[----:B---3--:R-:W-:Y:S05]  /*1f110*/  WARPSYNC.COLLECTIVE R15, `(.L_x_11034) ;  /* 0x000000000f087348 */ /* 0x008fea0003c00000 */
[----:B------:R0:W1:Y:S02]  /*1f120*/  SHFL.IDX P6, R14, R13, R12, R11 ;  /* 0x0000000c0d0e7389 */ /* 0x00006400000c000b */
[----:B01-3--:R-:W-:Y:S01]  /*1f130*/  ENDCOLLECTIVE ;  /* 0x000000000000791b */ /* 0x00bfe20003800000 */
.L_x_11034:
[----:B------:R-:W-:Y:S05]  /*1f140*/  BSYNC B0 ;  /* 0x0000000000007941 */ /* 0x000fea0003800000 */
.L_x_11033:
        /* <DEDUP_REMOVED lines=9> */
.L_x_11035:
        /* <DEDUP_REMOVED lines=9> */
[----:B-1----:R-:W-:-:S06]  /*1f270*/  @!P1 IMAD.WIDE R2, R8, 0x4, R4 ;  /* 0x0000000408029825 */ /* 0x002fcc00078e0204 */
[----:B------:R-:W3:Y:S01]  /*1f280*/  @!P1 LDG.E R2, desc[UR40][R2.64] ;  /* 0x0000002802029981 */ /* 0x000ee2000c1e1900 */
[----:B------:R-:W-:Y:S01]  /*1f290*/  IMAD.MOV.U32 R5, RZ, RZ, RZ ;  /* 0x000000ffff057224 */ /* 0x000fe200078e00ff */
[C---:B------:R-:W-:Y:S02]  /*1f2a0*/  ISETP.GE.U32.AND P2, PT, R9.reuse, 0x2, PT ;  /* 0x000000020900780c */ /* 0x040fe40003f46070 */
[C---:B------:R-:W-:Y:S02]  /*1f2b0*/  ISETP.GE.U32.AND P3, PT, R9.reuse, 0x4, PT ;  /* 0x000000040900780c */ /* 0x040fe40003f66070 */
        /* <DEDUP_REMOVED lines=10> */
.L_x_11036:
        /* <DEDUP_REMOVED lines=8> */
.L_x_11037:
        /* <DEDUP_REMOVED lines=8> */
.L_x_11038:
        /* <DEDUP_REMOVED lines=8> */
.L_x_11039:
        /* <DEDUP_REMOVED lines=8> */
.L_x_11040:
        /* <DEDUP_REMOVED lines=9> */
.L_x_11041:
[----:B------:R-:W-:Y:S01]  /*1f5f0*/  IMAD.MOV.U32 R3, RZ, RZ, R14 ;  /* 0x000000ffff037224 */ /* 0x000fe200078e000e */
[----:B------:R-:W-:Y:S06]  /*1f600*/  BRA `(.L_x_11042) ;  /* 0xffffffd400f47947 */ /* 0x000fec000383ffff */
.L_x_10960:
        /* <DEDUP_REMOVED lines=8> */
.L_x_11044:
[----:B------:R-:W-:Y:S05]  /*1f690*/  BSYNC B0 ;  /* 0x0000000000007941 */ /* 0x000fea0003800000 */
.L_x_11043:
        /* <DEDUP_REMOVED lines=10> */
.L_x_11045:
        /* <DEDUP_REMOVED lines=8> */
.L_x_11046:
        /* <DEDUP_REMOVED lines=8> */
.L_x_11047:
        /* <DEDUP_REMOVED lines=8> */
.L_x_11048:
        /* <DEDUP_REMOVED lines=9> */
.L_x_11049:
[----:B------:R-:W-:Y:S01]  /*1f950*/  IMAD.MOV.U32 R3, RZ, RZ, R14 ;  /* 0x000000ffff037224 */ /* 0x000fe200078e000e */
[----:B------:R-:W-:Y:S06]  /*1f960*/  BRA `(.L_x_11050) ;  /* 0xffffffd400c07947 */ /* 0x000fec000383ffff */
.L_x_10962:
[----:B------:R-:W-:Y:S01]  /*1f970*/  BSSY B0, `(.L_x_11051) ;  /* 0x0000006000007945 */ /* 0x000fe20003800000 */
[----:B------:R-:W-:Y:S01]  /*1f980*/  PLOP3.LUT P6, PT, P6, PT, PT, 0x8, 0x0 ;  /* 0x000000000000781c */ /* 0x000fe200037ce170 */
[----:B------:R-:W-:-:S12]  /*1f990*/  IMAD.MOV.U32 R15, RZ, RZ, -0x1 ;  /* 0xffffffffff0f7424 */ /* 0x000fd800078e00ff */
[----:B0--3--:R-:W-:Y:S05]  /*1f9a0*/  WARPSYNC.COLLECTIVE R15, `(.L_x_11052) ;  /* 0x000000000f087348 */ /* 0x009fea0003c00000 */
[----:B------:R-:W-:Y:S01]  /*1f9b0*/  VOTE.ANY R14, PT, P6 ;  /* 0x00000000000e7806 */ /* 0x000fe200030e0100 */
[----:B0--3--:R-:W-:Y:S06]  /*1f9c0*/  ENDCOLLECTIVE ;  /* 0x000000000000791b */ /* 0x009fec0003800000 */
.L_x_11052:
[----:B------:R-:W-:Y:S05]  /*1f9d0*/  BSYNC B0 ;  /* 0x0000000000007941 */ /* 0x000fea0003800000 */
.L_x_11051:
        /* <DEDUP_REMOVED lines=10> */
.L_x_11053:
[----:B------:R-:W-:Y:S02]  /*1fa80*/  IMAD.MOV.U32 R13, RZ, RZ, R5 ;  /* 0x000000ffff0d7224 */ /* 0x000fe400078e0005 */
[----:B------:R-:W-:-:S07]  /*1fa90*/  IMAD.MOV.U32 R25, RZ, RZ, R14 ;  /* 0x000000ffff197224 */ /* 0x000fce00078e000e */
[----:B------:R-:W-:Y:S05]  /*1faa0*/  WARPSYNC.COLLECTIVE R15, `(.L_x_11054) ;  /* 0x000000000f087348 */ /* 0x000fea0003c00000 */
[----:B------:R0:W1:Y:S02]  /*1fab0*/  SHFL.IDX P6, R14, R13, R12, R11 ;  /* 0x0000000c0d0e7389 */ /* 0x00006400000c000b */
[----:B01----:R-:W-:Y:S01]  /*1fac0*/  ENDCOLLECTIVE ;  /* 0x000000000000791b */ /* 0x003fe20003800000 */
.L_x_11054:
[----:B------:R-:W-:Y:S01]  /*1fad0*/  IMAD.MOV.U32 R5, RZ, RZ, R14 ;  /* 0x000000ffff057224 */ /* 0x000fe200078e000e */
[----:B------:R-:W-:Y:S06]  /*1fae0*/  BRA `(.L_x_11055) ;  /* 0xffffffd400a07947 */ /* 0x000fec000383ffff */
.L_x_10964:
        /* <DEDUP_REMOVED lines=8> */
.L_x_11057:
[----:B------:R-:W-:Y:S05]  /*1fb70*/  BSYNC B0 ;  /* 0x0000000000007941 */ /* 0x000fea0003800000 */
.L_x_11056:
[----:B------:R-:W-:Y:S01]  /*1fb80*/  IMAD.MOV.U32 R2, RZ, RZ, R14 ;  /* 0x000000ffff027224 */ /* 0x000fe200078e000e */
[----:B------:R-:W-:Y:S06]  /*1fb90*/  BRA `(.L_x_11058) ;  /* 0xffffffd4008c7947 */ /* 0x000fec000383ffff */
.L_x_10970:
[----:B0-----:R0:W2:Y:S02]  /*1fba0*/  SYNCS.PHASECHK.TRANS64.TRYWAIT P0, [R7+URZ+0x19c20], R0 ;  /* 0x019c2000070075a7 */ /* 0x0010a4000800017f */
[----:B--2---:R-:W-:Y:S05]  /*1fbb0*/  @!P0 NANOSLEEP.SYNCS 0x989680 ;  /* 0x009896800000895d */ /* 0x004fea0003900000 */
[----:B------:R-:W2:Y:S02]  /*1fbc0*/  @!P0 SYNCS.PHASECHK.TRANS64 P0, [R7+URZ+0x19c20], R0 ;  /* 0x019c2000070085a7 */ /* 0x000ea4000800007f */
[----:B--2---:R-:W-:Y:S05]  /*1fbd0*/  @!P0 BRA `(.L_x_10970) ;  /* 0xfffffffc00f08947 */ /* 0x004fea000383ffff */
[----:B------:R-:W-:Y:S05]  /*1fbe0*/  BRA `(.L_x_11059) ;  /* 0xffffffdc00f07947 */ /* 0x000fea000383ffff */
.L_x_10971:
        /* <DEDUP_REMOVED lines=8> */
[----:B01-34-:R-:W-:Y:S05]  /*1fc70*/  WARPSYNC.COLLECTIVE R15, `(.L_x_11061) ;  /* 0x000000000f087348 */ /* 0x01bfea0003c00000 */
[----:B------:R2:W0:Y:S02]  /*1fc80*/  SHFL.IDX P6, R14, R13, R12, R11 ;  /* 0x0000000c0d0e7389 */ /* 0x00042400000c000b */
[----:B01234-:R-:W-:Y:S01]  /*1fc90*/  ENDCOLLECTIVE ;  /* 0x000000000000791b */ /* 0x01ffe20003800000 */
.L_x_11061:
[----:B------:R-:W-:Y:S05]  /*1fca0*/  BSYNC B0 ;  /* 0x0000000000007941 */ /* 0x000fea0003800000 */
.L_x_11060:
[----:B------:R-:W-:Y:S05]  /*1fcb0*/  BRA `(.L_x_11062) ;  /* 0xffffffdc00d87947 */ /* 0x000fea000383ffff */
.L_x_10972:
[----:B------:R-:W-:Y:S01]  /*1fcc0*/  BSSY B0, `(.L_x_11063) ;  /* 0x0000006000007945 */ /* 0x000fe20003800000 */
[----:B------:R-:W-:-:S07]  /*1fcd0*/  IMAD.MOV.U32 R15, RZ, RZ, -0x1 ;  /* 0xffffffffff0f7424 */ /* 0x000fce00078e00ff */
[----:B01-34-:R-:W-:Y:S05]  /*1fce0*/  WARPSYNC.COLLECTIVE R15, `(.L_x_11064) ;  /* 0x000000000f0c7348 */ /* 0x01bfea0003c00000 */
[----:B------:R-:W-:Y:S02]  /*1fcf0*/  ELECT P6, UR62, PT ;  /* 0x00000000003e782f */ /* 0x000fe400038c0000 */
[----:B------:R-:W-:Y:S01]  /*1fd00*/  MOV R14, UR62 ;  /* 0x0000003e000e7c02 */ /* 0x000fe20008000f00 */
[----:B01-34-:R-:W-:Y:S10]  /*1fd10*/  ENDCOLLECTIVE ;  /* 0x000000000000791b */ /* 0x01bff40003800000 */
.L_x_11064:
[----:B------:R-:W-:Y:S05]  /*1fd20*/  BSYNC B0 ;  /* 0x0000000000007941 */ /* 0x000fea0003800000 */
.L_x_11063:
[----:B------:R-:W-:Y:S05]  /*1fd30*/  BRA `(.L_x_11065) ;  /* 0xffffffdc00cc7947 */ /* 0x000fea000383ffff */
.L_x_10974:
[----:B0-----:R0:W2:Y:S02]  /*1fd40*/  SYNCS.PHASECHK.TRANS64.TRYWAIT P1, [R5+URZ], R4 ;  /* 0x00000004050075a7 */ /* 0x0010a4000802017f */
[----:B--2---:R-:W-:Y:S05]  /*1fd50*/  @!P1 NANOSLEEP.SYNCS 0x989680 ;  /* 0x009896800000995d */ /* 0x004fea0003900000 */
[----:B------:R-:W2:Y:S02]  /*1fd60*/  @!P1 SYNCS.PHASECHK.TRANS64 P1, [R5+URZ], R4 ;  /* 0x00000004050095a7 */ /* 0x000ea4000802007f */
[----:B--2---:R-:W-:Y:S05]  /*1fd70*/  @!P1 BRA `(.L_x_10974) ;  /* 0xfffffffc00f09947 */ /* 0x004fea000383ffff */
[----:B------:R-:W-:Y:S05]  /*1fd80*/  BRA `(.L_x_11066) ;  /* 0xffffffe000047947 */ /* 0x000fea000383ffff */
.L_x_10975:
[----:B--2---:R2:W3:Y:S02]  /*1fd90*/  SYNCS.PHASECHK.TRANS64.TRYWAIT P1, [R3+URZ], R0 ;  /* 0x00000000030075a7 */ /* 0x0044e4000802017f */
[----:B---3--:R-:W-:Y:S05]  /*1fda0*/  @!P1 NANOSLEEP.SYNCS 0x989680 ;  /* 0x009896800000995d */ /* 0x008fea0003900000 */
[----:B------:R-:W3:Y:S02]  /*1fdb0*/  @!P1 SYNCS.PHASECHK.TRANS64 P1, [R3+URZ], R0 ;  /* 0x00000000030095a7 */ /* 0x000ee4000802007f */
[----:B---3--:R-:W-:Y:S05]  /*1fdc0*/  @!P1 BRA `(.L_x_10975) ;  /* 0xfffffffc00f09947 */ /* 0x008fea000383ffff */
[----:B------:R-:W-:Y:S05]  /*1fdd0*/  BRA `(.L_x_11067) ;  /* 0xffffffdc00f87947 */ /* 0x000fea000383ffff */
.L_x_10977:
[----:B--2---:R2:W3:Y:S02]  /*1fde0*/  SYNCS.PHASECHK.TRANS64.TRYWAIT P1, [R3+URZ+0x19c60], R4 ;  /* 0x019c6004030075a7 */ /* 0x0044e4000802017f */
[----:B---3--:R-:W-:Y:S05]  /*1fdf0*/  @!P1 NANOSLEEP.SYNCS 0x989680 ;  /* 0x009896800000995d */ /* 0x008fea0003900000 */
[----:B------:R-:W3:Y:S02]  /*1fe00*/  @!P1 SYNCS.PHASECHK.TRANS64 P1, [R3+URZ+0x19c60], R4 ;  /* 0x019c6004030095a7 */ /* 0x000ee4000802007f */
[----:B---3--:R-:W-:Y:S05]  /*1fe10*/  @!P1 BRA `(.L_x_10977) ;  /* 0xfffffffc00f09947 */ /* 0x008fea000383ffff */
[----:B------:R-:W-:Y:S05]  /*1fe20*/  BRA `(.L_x_11068) ;  /* 0xffffffdc00f87947 */ /* 0x000fea000383ffff */
.L_x_10979:
[----:B0-----:R0:W3:Y:S02]  /*1fe30*/  SYNCS.PHASECHK.TRANS64.TRYWAIT P1, [R5+URZ+0x19c60], R0 ;  /* 0x019c6000050075a7 */ /* 0x0010e4000802017f */
[----:B---3--:R-:W-:Y:S05]  /*1fe40*/  @!P1 NANOSLEEP.SYNCS 0x989680 ;  /* 0x009896800000995d */ /* 0x008fea0003900000 */
[----:B------:R-:W3:Y:S02]  /*1fe50*/  @!P1 SYNCS.PHASECHK.TRANS64 P1, [R5+URZ+0x19c60], R0 ;  /* 0x019c6000050095a7 */ /* 0x000ee4000802007f */
[----:B---3--:R-:W-:Y:S05]  /*1fe60*/  @!P1 BRA `(.L_x_10979) ;  /* 0xfffffffc00f09947 */ /* 0x008fea000383ffff */
[----:B------:R-:W-:Y:S05]  /*1fe70*/  BRA `(.L_x_11069) ;  /* 0xffffffdc00f87947 */ /* 0x000fea000383ffff */
.L_x_10981:
[----:B---3--:R3:W0:Y:S02]  /*1fe80*/  SYNCS.PHASECHK.TRANS64.TRYWAIT P0, [R3+URZ+0x19c80], R4 ;  /* 0x019c8004030075a7 */ /* 0x008624000800017f */
[----:B0-----:R-:W-:Y:S05]  /*1fe90*/  @!P0 NANOSLEEP.SYNCS 0x989680 ;  /* 0x009896800000895d */ /* 0x001fea0003900000 */
[----:B------:R-:W0:Y:S02]  /*1fea0*/  @!P0 SYNCS.PHASECHK.TRANS64 P0, [R3+URZ+0x19c80], R4 ;  /* 0x019c8004030085a7 */ /* 0x000e24000800007f */
[----:B0-----:R-:W-:Y:S05]  /*1feb0*/  @!P0 BRA `(.L_x_10981) ;  /* 0xfffffffc00f08947 */ /* 0x001fea000383ffff */
[----:B------:R-:W-:Y:S05]  /*1fec0*/  BRA `(.L_x_10982) ;  /* 0xffffffdc00f47947 */ /* 0x000fea000383ffff */
.L_x_11070:
        /* <DEDUP_REMOVED lines=11> */
.L_x_13293:


//--------------------- .text._ZN7cutlass13device_kernelIN5flash11enable_sm90INS1_16FlashAttnFwdSm90INS1_25CollectiveMainloopFwdSm90ILi2EN4cute5tupleIJNS5_1CILi1EEES8_S8_EEENS6_IJNS7_ILi192EEENS7_ILi160EEENS7_ILi64EEEEEELi64ENS_12float_e4m3_tEfNS_4arch4Sm90ELb0ELb0ELb0ELb0ELb0ELb0ELb0ELb1ELb1ELb1ELb1ELb0EEENS1_21CollectiveEpilogueFwdINS6_IJSA_SC_SB_EEES9_NS_10bfloat16_tESG_Li384ELb0ELb1ELb1ELb1EEENS1_19SingleTileSchedulerILb0ELb1ELb1ELi192EEEEEEEEEvNT_6ParamsE --------------------------
	.section	.text._ZN7cutlass13device_kernelIN5flash11enable_sm90INS1_16FlashAttnFwdSm90INS1_25CollectiveMainloopFwdSm90ILi2EN4cute5tupleIJNS5_1CILi1EEES8_S8_EEENS6_IJNS7_ILi192EEENS7_ILi160EEENS7_ILi64EEEEEELi64ENS_12float_e4m3_tEfNS_4arch4Sm90ELb0ELb0ELb0ELb0ELb0ELb0ELb0ELb1ELb1ELb1ELb1ELb0EEENS1_21CollectiveEpilogueFwdINS6_IJSA_SC_SB_EEES9_NS_10bfloat16_tESG_Li384ELb0ELb1ELb1ELb1EEENS1_19SingleTileSchedulerILb0ELb1ELb1ELi192EEEEEEEEEvNT_6ParamsE,"ax",@progbits
	.align	128
.text._ZN7cutlass13device_kernelIN5flash11enable_sm90INS1_16FlashAttnFwdSm90INS1_25CollectiveMainloopFwdSm90ILi2EN4cute5tupleIJNS5_1CILi1EEES8_S8_EEENS6_IJNS7_ILi192EEENS7_ILi160EEENS7_ILi64EEEEEELi64ENS_12float_e4m3_tEfNS_4arch4Sm90ELb0ELb0ELb0ELb0ELb0ELb0ELb0ELb1ELb1ELb1ELb1ELb0EEENS1_21CollectiveEpilogueFwdINS6_IJSA_SC_SB_EEES9_NS_10bfloat16_tESG_Li384ELb0ELb1ELb1ELb1EEENS1_19SingleTileSchedulerILb0ELb1ELb1ELi192EEEEEEEEEvNT_6ParamsE:
        .type           _ZN7cutlass13device_kernelIN5flash11enable_sm90INS1_16FlashAttnFwdSm90INS1_25CollectiveMainloopFwdSm90ILi2EN4cute5tupleIJNS5_1CILi1EEES8_S8_EEENS6_IJNS7_ILi192EEENS7_ILi160EEENS7_ILi64EEEEEELi64ENS_12float_e4m3_tEfNS_4arch4Sm90ELb0ELb0ELb0ELb0ELb0ELb0ELb0ELb1ELb1ELb1ELb1ELb0EEENS1_21CollectiveEpilogueFwdINS6_IJSA_SC_SB_EEES9_NS_10bfloat16_tESG_Li384ELb0ELb1ELb1ELb1EEENS1_19SingleTileSchedulerILb0ELb1ELb1ELi192EEEEEEEEEvNT_6ParamsE,@function
        .size           _ZN7cutlass13device_kernelIN5flash11enable_sm90INS1_16FlashAttnFwdSm90INS1_25CollectiveMainloopFwdSm90ILi2EN4cute5tupleIJNS5_1CILi1EEES8_S8_EEENS6_IJNS7_ILi192EEENS7_ILi160EEENS7_ILi64EEEEEELi64ENS_12float_e4m3_tEfNS_4arch4Sm90ELb0ELb0ELb0ELb0ELb0ELb0ELb0ELb1ELb1ELb1ELb1ELb0EEENS1_21CollectiveEpilogueFwdINS6_IJSA_SC_SB_EEES9_NS_10bfloat16_tESG_Li384ELb0ELb1ELb1ELb1EEENS1_19SingleTileSchedulerILb0ELb1ELb1ELi192EEEEEEEEEvNT_6ParamsE,(.L_x_13294 - _ZN7cutlass13device_kernelIN5flash11enable_sm90INS1_16FlashAttnFwdSm90INS1_25CollectiveMainloopFwdSm90ILi2EN4cute5tupleIJNS5_1CILi1EEES8_S8_EEENS6_IJNS7_ILi192EEENS7_ILi160EEENS7_ILi64EEEEEELi64ENS_12float_e4m3_tEfNS_4arch4Sm90ELb0ELb0ELb0ELb0ELb0ELb0ELb0ELb1ELb1ELb1ELb1ELb0EEENS1_21CollectiveEpilogueFwdINS6_IJSA_SC_SB_EEES9_NS_10bfloat16_tESG_Li384ELb0ELb1ELb1ELb1EEENS1_19SingleTileSchedulerILb0ELb1ELb1ELi192EEEEEEEEEvNT_6ParamsE)
        .other          _ZN7cutlass13device_kernelIN5flash11enable_sm90INS1_16FlashAttnFwdSm90INS1_25CollectiveMainloopFwdSm90ILi2EN4cute5tupleIJNS5_1CILi1EEES8_S8_EEENS6_IJNS7_ILi192EEENS7_ILi160EEENS7_ILi64EEEEEELi64ENS_12float_e4m3_tEfNS_4arch4Sm90ELb0ELb0ELb0ELb0ELb0ELb0ELb0ELb1ELb1ELb1ELb1ELb0EEENS1_21CollectiveEpilogueFwdINS6_IJSA_SC_SB_EEES9_NS_10bfloat16_tESG_Li384ELb0ELb1ELb1ELb1EEENS1_19SingleTileSchedulerILb0ELb1ELb1ELi192EEEEEEEEEvNT_6ParamsE,@"STO_CUDA_ENTRY STV_DEFAULT"
_ZN7cutlass13device_kernelIN5flash11enable_sm90INS1_16FlashAttnFwdSm90INS1_25CollectiveMainloopFwdSm90ILi2EN4cute5tupleIJNS5_1CILi1EEES8_S8_EEENS6_IJNS7_ILi192EEENS7_ILi160EEENS7_ILi64EEEEEELi64ENS_12float_e4m3_tEfNS_4arch4Sm90ELb0ELb0ELb0ELb0ELb0ELb0ELb0ELb1ELb1ELb1ELb1ELb0EEENS1_21CollectiveEpilogueFwdINS6_IJSA_SC_SB_EEES9_NS_10bfloat16_tESG_Li384ELb0ELb1ELb1ELb1EEENS1_19SingleTileSchedulerILb0ELb1ELb1ELi192EEEEEEEEEvNT_6ParamsE:
        /* <DEDUP_REMOVED lines=17> */
.L_x_11072:
[----:B------:R-:W-:Y:S05]  /*0110*/  BSYNC B0 ;  /* 0x0000000000007941 */ /* 0x000fea0003800000 */
.L_x_11071:
        /* <DEDUP_REMOVED lines=41> */
.L_x_11073:
        /* <DEDUP_REMOVED lines=22> */
.L_x_11074:
        /* <DEDUP_REMOVED lines=18> */
.L_x_11075:
        /* <DEDUP_REMOVED lines=22> */
.L_x_11076:
        /* <DEDUP_REMOVED lines=22> */
.L_x_11077:
        /* <DEDUP_REMOVED lines=9> */
.L_x_11080:
        /* <DEDUP_REMOVED lines=71> */
[----:B------:R-:W-:-:S04]  /*0df0*/  UIMAD.WIDE UR4, UR4, 0x66666667, URZ ;  /* 0x66666667040478a5 */ /* 0x000fc8000f8e023f */
[----:B------:R-:W-:Y:S02]  /*0e00*/  USHF.R.U32.HI UR6, URZ, 0x1f, UR5 ;  /* 0x0000001f3f067899 */ /* 0x000fe40008011605 */
[----:B------:R-:W-:Y:S01]  /*0e10*/  ULOP3.LUT UR44, UR8, 0xffff, URZ, 0xc0, !UPT ;  /* 0x0000ffff082c7892 */ /* 0x000fe2000f8ec03f */
[----:B------:R-:W-:Y:S01]  /*0e20*/  UMOV UR4, URZ ;  /* 0x0000003f00047c82 */ /* 0x000fe20008000000 */
[----:B------:R-:W-:-:S04]  /*0e30*/  ULEA.HI.SX32 UR6, UR5, UR6, 0x1a ;  /* 0x0000000605067291 */ /* 0x000fc8000f8fd23f */
        /* <DEDUP_REMOVED lines=37> */
.L_x_11082:
[----:B------:R-:W-:Y:S01]  /*1090*/  UIMAD UR44, UR44, UR4, URZ ;  /* 0x000000042c2c72a4 */ /* 0x000fe2000f8e023f */
[----:B------:R-:W-:Y:S02]  /*10a0*/  IMAD.U32 R2, RZ, RZ, UR6 ;  /* 0x00000006ff027e24 */ /* 0x000fe4000f8e00ff */
[----:B-----5:R-:W-:Y:S01]  /*10b0*/  FMUL.FTZ R0, R5, R0 ;  /* 0x0000000005007220 */ /* 0x020fe20000410000 */
[----:B------:R-:W-:Y:S01]  /*10c0*/  IMAD.U32 R3, RZ, RZ, UR4 ;  /* 0x00000004ff037e24 */ /* 0x000fe2000f8e00ff */
[----:B------:R-:W-:Y:S01]  /*10d0*/  ULDC UR4, c[0x0][0x988] ;  /* 0x0002620000047ab9 */ /* 0x000fe20000000800 */
[----:B------:R-:W-:Y:S02]  /*10e0*/  VIADD R27, R27, 0xffffff80 ;  /* 0xffffff801b1b7836 */ /* 0x000fe40000000000 */
[----:B------:R-:W-:Y:S01]  /*10f0*/  FMUL.FTZ R0, R0, UR4 ;  /* 0x0000000400007c20 */ /* 0x000fe20008410000 */
[----:B------:R-:W-:Y:S02]  /*1100*/  PLOP3.LUT P0, PT, PT, PT, PT, 0x80, 0x0 ;  /* 0x000000000000781c */ /* 0x000fe40003f0f070 */
        /* <DEDUP_REMOVED lines=25> */
[----:B------:R-:W-:-:S02]  /*12a0*/  IMAD.MOV.U32 R17, RZ, RZ, RZ ;  /* 0x000000ffff117224 */ /* 0x000fc400078e00ff */
[----:B------:R-:W-:-:S10]  /*12b0*/  IMAD.MOV.U32 R49, RZ, RZ, RZ ;  /* 0x000000ffff317224 */ /* 0x000fd400078e00ff */
[----:B------:R-:W-:Y:S05]  /*12c0*/  @!P1 BRA `(.L_x_11083) ;  /* 0x0000005400c49947 */ /* 0x000fea0003800000 */
[----:B------:R-:W-:Y:S01]  /*12d0*/  SHF.R.S32.HI R0, RZ, 0x1f, R27 ;  /* 0x0000001fff007819 */ /* 0x000fe2000001141b */
[----:B------:R-:W0:Y:S01]  /*12e0*/  S2UR UR7, SR_CgaCtaId ;  /* 0x00000000000779c3 */ /* 0x000e220000008800 */
[----:B------:R-:W-:Y:S01]  /*12f0*/  UMOV UR45, 0x400 ;  /* 0x00000400002d7882 */ /* 0x000fe20000000000 */
[----:B------:R-:W-:Y:S01]  /*1300*/  UMOV UR37, 0x80000020 ;  /* 0x8000002000257882 */ /* 0x000fe20000000000 */
        /* <DEDUP_REMOVED lines=10> */
[----:B------:R-:W-:Y:S01]  /*13b0*/  ULEA UR5, UR5, UR4, 0xc ;  /* 0x0000000405057291 */ /* 0x000fe2000f8e603f */
[----:B------:R-:W-:-:S03]  /*13c0*/  PLOP3.LUT P0, PT, PT, PT, UP0, 0x80, 0x0 ;  /* 0x000000000000781c */ /* 0x000fc60003f0f008 */
[----:B------:R-:W-:-:S04]  /*13d0*/  USHF.R.U32.HI UR5, URZ, 0x4, UR5 ;  /* 0x000000043f057899 */ /* 0x000fc80008011605 */
[----:B------:R-:W-:-:S04]  /*13e0*/  ULOP3.LUT UR5, UR5, 0x3fff, URZ, 0xc0, !UPT ;  /* 0x00003fff05057892 */ /* 0x000fc8000f8ec03f */
[----:B------:R-:W-:Y:S02]  /*13f0*/  ULOP3.LUT UR36, UR5, 0x10000, URZ, 0xfc, !UPT ;  /* 0x0001000005247892 */ /* 0x000fe4000f8efc3f */
[----:B------:R-:W-:Y:S10]  /*1400*/  @!P0 BRA `(.L_x_11084) ;  /* 0x0000000000408947 */ /* 0x000ff40003800000 */
        /* <DEDUP_REMOVED lines=16> */
.L_x_11084:
[----:B------:R-:W-:-:S04]  /*1510*/  SHF.L.U32 R2, RZ, 0x1f, RZ ;  /* 0x0000001fff027819 */ /* 0x000fc800000006ff */
[----:B------:R-:W0:Y:S02]  /*1520*/  SYNCS.PHASECHK.TRANS64.TRYWAIT P0, [UR45+0x12400], R2 ;  /* 0x01240002ff0075a7 */ /* 0x000e24000800016d */
[----:B0-----:R-:W-:Y:S05]  /*1530*/  @!P0 BRA `(.L_x_11085) ;  /* 0x0000009c00488947 */ /* 0x001fea0003800000 */
.L_x_11164:
[----:B------:R-:W-:-:S06]  /*1540*/  ULOP3.LUT UR4, UR40, 0x1, URZ, 0xfc, !UPT ;  /* 0x0000000128047892 */ /* 0x000fcc000f8efc3f */
[----:B------:R-:W-:-:S05]  /*1550*/  IMAD.U32 R0, RZ, RZ, UR4 ;  /* 0x00000004ff007e24 */ /* 0x000fca000f8e00ff */
[----:B------:R-:W-:-:S13]  /*1560*/  ISETP.NE.AND P0, PT, R0, 0x3, PT ;  /* 0x000000030000780c */ /* 0x000fda0003f05270 */
[----:B------:R-:W-:Y:S05]  /*1570*/  @!P0 BRA `(.L_x_11086) ;  /* 0x0000000000048947 */ /* 0x000fea0003800000 */
[----:B------:R-:W-:Y:S01]  /*1580*/  BPT.TRAP 0x1 ;  /* 0x000000040000795c */ /* 0x000fe20000300000 */
.L_x_11086:
[----:B------:R1:W2:Y:S01]  /*1590*/  SYNCS.PHASECHK.TRANS64.TRYWAIT P2, [UR45+0x12430], R2 ;  /* 0x01243002ff0075a7 */ /* 0x0002a2000804016d */
[----:B------:R-:W-:Y:S05]  /*15a0*/  @!P0 BRA `(.L_x_11087) ;  /* 0x0000000000048947 */ /* 0x000fea0003800000 */
[----:B------:R-:W-:Y:S01]  /*15b0*/  BPT.TRAP 0x1 ;  /* 0x000000040000795c */ /* 0x000fe20000300000 */
.L_x_11087:
[----:B------:R-:W-:Y:S01]  /*15c0*/  ISETP.NE.AND P1, PT, R16, RZ, PT ;  /* 0x000000ff1000720c */ /* 0x000fe20003f25270 */
[----:B------:R-:W-:Y:S01]  /*15d0*/  IMAD.MOV.U32 R0, RZ, RZ, RZ ;  /* 0x000000ffff007224 */ /* 0x000fe200078e00ff */
[----:B--2---:R-:W-:Y:S11]  /*15e0*/  @P2 BRA `(.L_x_11088) ;  /* 0x0000000000082947 */ /* 0x004ff60003800000 */
[----:B------:R-:W2:Y:S02]  /*15f0*/  SYNCS.PHASECHK.TRANS64.TRYWAIT P2, [UR45+0x12430], R2 ;  /* 0x01243002ff0075a7 */ /* 0x000ea4000804016d */
[----:B--2---:R-:W-:Y:S05]  /*1600*/  @!P2 BRA `(.L_x_11089) ;  /* 0x0000009c002ca947 */ /* 0x004fea0003800000 */
.L_x_11088:
[----:B------:R-:W-:Y:S05]  /*1610*/  WARPSYNC.ALL ;  /* 0x0000000000007948 */ /* 0x000fea0003800000 */
[----:B------:R-:W-:Y:S01]  /*1620*/  IMAD.MOV.U32 R25, RZ, RZ, RZ ;  /* 0x000000ffff197224 */ /* 0x000fe200078e00ff */
[----:B------:R-:W-:Y:S01]  /*1630*/  UIADD3 UR4, UR45, 0xd200, URZ ;  /* 0x0000d2002d047890 */ /* 0x000fe2000fffe03f */
[----:B------:R-:W-:Y:S01]  /*1640*/  WARPGROUP.ARRIVE ;  /* 0x00000000000079c5 */ /* 0x000fe20000000000 */
[----:B------:R-:W-:Y:S01]  /*1650*/  UMOV UR5, UR37 ;  /* 0x0000002500057c82 */ /* 0x000fe20008000000 */
[----:B------:R-:W-:Y:S01]  /*1660*/  UMOV UR7, 0x80000020 ;  /* 0x8000002000077882 */ /* 0x000fe20000000000 */
[----:B------:R-:W-:Y:S01]  /*1670*/  USHF.R.U32.HI UR4, URZ, 0x4, UR4 ;  /* 0x000000043f047899 */ /* 0x000fe20008011604 */
[----:B01----:R-:W-:Y:S01]  /*1680*/  LOP3.LUT R2, R17, 0xffffff80, RZ, 0xc0, !PT ;  /* 0xffffff8011027812 */ /* 0x003fe200078ec0ff */
[----:B------:R-:W-:Y:S01]  /*1690*/  UIADD3 UR10, UR36, 0x2, URZ ;  /* 0x00000002240a7890 */ /* 0x000fe2000fffe03f */
[----:B------:R-:W-:Y:S01]  /*16a0*/  IMAD.MOV.U32 R6, RZ, RZ, -0x2 ;  /* 0xfffffffeff067424 */ /* 0x000fe200078e00ff */
[----:B------:R-:W-:Y:S01]  /*16b0*/  ULOP3.LUT UR4, UR4, 0x3fff, URZ, 0xc0, !UPT ;  /* 0x00003fff04047892 */ /* 0x000fe2000f8ec03f */
[----:B------:R-:W-:Y:S01]  /*16c0*/  P2R R5, PR, RZ, 0x2 ;  /* 0x00000002ff057803 */ /* 0x000fe20000000000 */
[----:B------:R-:W-:Y:S01]  /*16d0*/  UMOV UR11, 0x80000020 ;  /* 0x80000020000b7882 */ /* 0x000fe20000000000 */
[----:B------:R-:W-:Y:S01]  /*16e0*/  IMAD.IADD R2, R27, 0x1, -R2 ;  /* 0x000000011b027824 */ /* 0x000fe200078e0a02 */
[----:B------:R-:W-:Y:S01]  /*16f0*/  ULOP3.LUT UR16, UR4, 0x10000, URZ, 0xfc, !UPT ;  /* 0x0001000004107892 */ /* 0x000fe2000f8efc3f */
[----:B------:R-:W-:Y:S01]  /*1700*/  P2R R4, PR, RZ, 0x1 ;  /* 0x00000001ff047803 */ /* 0x000fe20000000000 */
[----:B------:R-:W-:Y:S01]  /*1710*/  UMOV UR15, 0x80000020 ;  /* 0x80000020000f7882 */ /* 0x000fe20000000000 */
[----:B------:R-:W-:Y:S01]  /*1720*/  UMOV UR4, UR36 ;  /* 0x0000002400047c82 */ /* 0x000fe20008000000 */
[----:B------:R-:W-:Y:S01]  /*1730*/  UIADD3 UR8, UR16, 0x180, URZ ;  /* 0x0000018010087890 */ /* 0x000fe2000fffe03f */
[----:B------:R-:W-:Y:S01]  /*1740*/  SHF.R.S32.HI R3, RZ, 0x1f, R2 ;  /* 0x0000001fff037819 */ /* 0x000fe20000011402 */
[----:B------:R-:W-:Y:S01]  /*1750*/  UIADD3 UR9, UR16, 0x200, URZ ;  /* 0x0000020010097890 */ /* 0x000fe2000fffe03f */
[----:B------:R-:W-:Y:S01]  /*1760*/  IMAD.U32 R11, RZ, RZ, UR48 ;  /* 0x00000030ff0b7e24 */ /* 0x000fe2000f8e00ff */
[----:B------:R-:W-:Y:S01]  /*1770*/  UMOV UR6, UR16 ;  /* 0x0000001000067c82 */ /* 0x000fe20008000000 */
[----:B------:R-:W-:Y:S01]  /*1780*/  UIADD3 UR12, UR16, 0x2, URZ ;  /* 0x00000002100c7890 */ /* 0x000fe2000fffe03f */
[----:B------:R-:W-:Y:S01]  /*1790*/  QGMMA.64x32x32.F32.E4M3.E4M3 R92, gdesc[UR4], RZ, !UPT, gsb0 ;  /* 0x00600000045c79f3 */ /* 0x000fe2000c0008ff */
[----:B------:R-:W-:Y:S01]  /*17a0*/  UIADD3 UR6, UR16, 0x80, URZ ;  /* 0x0000008010067890 */ /* 0x000fe2000fffe03f */
[----:B------:R-:W-:Y:S01]  /*17b0*/  LEA.HI R3, R3, R2, RZ, 0x2 ;  /* 0x0000000203037211 */ /* 0x000fe200078f10ff */
[----:B------:R-:W-:Y:S01]  /*17c0*/  UMOV UR4, UR36 ;  /* 0x0000002400047c82 */ /* 0x000fe20008000000 */
[----:B------:R-:W-:Y:S01]  /*17d0*/  UMOV UR5, UR37 ;  /* 0x0000002500057c82 */ /* 0x000fe20008000000 */
[----:B------:R-:W-:Y:S01]  /*17e0*/  UMOV UR7, 0x80000020 ;  /* 0x8000002000077882 */ /* 0x000fe20000000000 */
[----:B------:R-:W-:Y:S01]  /*17f0*/  LOP3.LUT R3, R3, 0x7ffffffc, RZ, 0xc0, !PT ;  /* 0x7ffffffc03037812 */ /* 0x000fe200078ec0ff */
[----:B------:R-:W-:-:S02]  /*1800*/  UIADD3 UR14, UR16, 0x202, URZ ;  /* 0x00000202100e7890 */ /* 0x000fc4000fffe03f */
[----:B------:R-:W-:Y:S02]  /*1810*/  UIADD3 UR17, UR39, -0x2, URZ ;  /* 0xfffffffe27117890 */ /* 0x000fe4000fffe03f */
[----:B------:R-:W-:Y:S02]  /*1820*/  IMAD.IADD R3, R2, 0x1, -R3 ;  /* 0x0000000102037824 */ /* 0x000fe400078e0a03 */
[----:B------:R-:W-:Y:S01]  /*1830*/  IMAD.U32 R2, RZ, RZ, UR39 ;  /* 0x00000027ff027e24 */ /* 0x000fe2000f8e00ff */
[----:B------:R-:W-:Y:S01]  /*1840*/  UISETP.GE.AND UP0, UPT, UR17, UR44, UPT ;  /* 0x0000002c1100728c */ /* 0x000fe2000bf06270 */
[----:B------:R-:W-:-:S04]  /*1850*/  IMAD R3, R3, R6, 0xa0 ;  /* 0x000000a003037424 */ /* 0x000fc800078e0206 */
[----:B------:R-:W-:-:S04]  /*1860*/  VIADD R3, R3, UR38 ;  /* 0x0000002603037c36 */ /* 0x000fc80008000000 */
        /* <DEDUP_REMOVED lines=19> */
[----:B------:R-:W-:Y:S01]  /*19a0*/  UMOV UR5, UR37 ;  /* 0x0000002500057c82 */ /* 0x000fe20008000000 */
[----:B------:R-:W-:Y:S01]  /*19b0*/  UMOV UR6, UR8 ;  /* 0x0000000800067c82 */ /* 0x000fe20008000000 */
[----:B------:R-:W-:Y:S01]  /*19c0*/  UMOV UR7, 0x80000020 ;  /* 0x8000002000077882 */ /* 0x000fe20000000000 */
[----:B------:R-:W-:Y:S01]  /*19d0*/  UMOV UR8, UR10 ;  /* 0x0000000a00087c82 */ /* 0x000fe20008000000 */
[----:B------:R-:W-:Y:S01]  /*19e0*/  UMOV UR10, UR12 ;  /* 0x0000000c000a7c82 */ /* 0x000fe20008000000 */
[----:B------:R-:W-:Y:S01]  /*19f0*/  UMOV UR12, UR8 ;  /* 0x00000008000c7c82 */ /* 0x000fe20008000000 */
[----:B------:R-:W-:Y:S02]  /*1a00*/  WARPGROUP.DEPBAR.LE gsb0, 0x0 ;  /* 0x00008000000079c5 */ /* 0x000fe40000010000 */
[----:B------:R-:W-:-:S06]  /*1a10*/  WARPGROUP.ARRIVE ;  /* 0x00000000000079c5 */ /* 0x000fcc0000000000 */
[----:B------:R-:W-:Y:S01]  /*1a20*/  QGMMA.64x32x32.F32.E4M3.E4M3 R44, gdesc[UR4], RZ, !UPT, gsb0 ;  /* 0x00600000042c79f3 */ /* 0x000fe2000c0008ff */
[----:B------:R-:W-:Y:S01]  /*1a30*/  UMOV UR4, UR36 ;  /* 0x0000002400047c82 */ /* 0x000fe20008000000 */
[----:B------:R-:W-:Y:S01]  /*1a40*/  UMOV UR5, UR37 ;  /* 0x0000002500057c82 */ /* 0x000fe20008000000 */
[----:B------:R-:W-:Y:S01]  /*1a50*/  UMOV UR6, UR9 ;  /* 0x0000000900067c82 */ /* 0x000fe20008000000 */
[----:B------:R-:W-:Y:S01]  /*1a60*/  UMOV UR7, 0x80000020 ;  /* 0x8000002000077882 */ /* 0x000fe20000000000 */
[----:B------:R-:W-:Y:S02]  /*1a70*/  UMOV UR9, 0x80000020 ;  /* 0x8000002000097882 */ /* 0x000fe40000000000 */
        /* <DEDUP_REMOVED lines=77> */
[----:B------:R-:W-:Y:S02]  /*1f50*/  FMNMX.FTZ R7, R89, R2, !PT ;  /* 0x0000000259077209 */ /* 0x000fe40007810000 */
[----:B------:R-:W-:Y:S02]  /*1f60*/  FSEL R87, R87, -INF , P4 ;  /* 0xff80000057577808 */ /* 0x000fe40002000000 */
[----:B------:R-:W-:-:S02]  /*1f70*/  ISETP.GT.AND P4, PT, R3, 0x48, PT ;  /* 0x000000480300780c */ /* 0x000fc40003f84270 */
[----:B------:R-:W-:Y:S02]  /*1f80*/  FSEL R90, R90, -INF , P3 ;  /* 0xff8000005a5a7808 */ /* 0x000fe40001800000 */
[----:B------:R-:W-:Y:S02]  /*1f90*/  ISETP.GT.AND P3, PT, R3, 0x49, PT ;  /* 0x000000490300780c */ /* 0x000fe40003f64270 */
        /* <DEDUP_REMOVED lines=9> */
[----:B------:R-:W0:Y:S01]  /*2030*/  S2UR UR7, SR_CgaCtaId ;  /* 0x00000000000779c3 */ /* 0x000e220000008800 */
[----:B------:R-:W-:Y:S01]  /*2040*/  FMNMX.FTZ R7, R61, R2, !PT ;  /* 0x000000023d077209 */ /* 0x000fe20007810000 */
[----:B------:R-:W-:Y:S01]  /*2050*/  UMOV UR4, URZ ;  /* 0x0000003f00047c82 */ /* 0x000fe20008000000 */
        /* <DEDUP_REMOVED lines=50> */
[----:B------:R-:W-:Y:S02]  /*2380*/  FMNMX.FTZ R7, R57, R2, !PT ;  /* 0x0000000239077209 */ /* 0x000fe40007810000 */
[----:B------:R-:W-:-:S02]  /*2390*/  FSEL R58, R58, -INF , P2 ;  /* 0xff8000003a3a7808 */ /* 0x000fc40001000000 */
        /* <DEDUP_REMOVED lines=9> */
[----:B------:R-:W-:Y:S02]  /*2430*/  P2R R12, PR, RZ, 0x2 ;  /* 0x00000002ff0c7803 */ /* 0x000fe40000000000 */
[----:B------:R-:W-:Y:S01]  /*2440*/  P2R R8, PR, RZ, 0x4 ;  /* 0x00000004ff087803 */ /* 0x000fe20000000000 */
[----:B------:R-:W-:Y:S02]  /*2450*/  WARPGROUP.DEPBAR.LE gsb0, 0x0 ;  /* 0x00008000000079c5 */ /* 0x000fe40000010000 */
        /* <DEDUP_REMOVED lines=19> */
[----:B------:R-:W-:Y:S01]  /*2590*/  ISETP.NE.AND P1, PT, R12, RZ, PT ;  /* 0x000000ff0c00720c */ /* 0x000fe20003f25270 */
[----:B------:R-:W1:Y:S01]  /*25a0*/  SHFL.BFLY PT, R9, R6, 0x2, 0x1f ;  /* 0x0c401f0006097f89 */ /* 0x000e6200000e0000 */
[----:B------:R-:W-:Y:S02]  /*25b0*/  P2R R10, PR, RZ, 0x1 ;  /* 0x00000001ff0a7803 */ /* 0x000fe40000000000 */
[----:B------:R-:W-:Y:S02]  /*25c0*/  ISETP.GT.AND P0, PT, R3, 0x79, PT ;  /* 0x000000790300780c */ /* 0x000fe40003f04270 */
[----:B------:R-:W-:Y:S02]  /*25d0*/  FSEL R31, R31, -INF , P1 ;  /* 0xff8000001f1f7808 */ /* 0x000fe40000800000 */
[----:B------:R-:W-:Y:S02]  /*25e0*/  FSEL R59, R59, -INF , P0 ;  /* 0xff8000003b3b7808 */ /* 0x000fe40000000000 */
[----:B------:R-:W-:-:S02]  /*25f0*/  ISETP.NE.AND P0, PT, R10, RZ, PT ;  /* 0x000000ff0a00720c */ /* 0x000fc40003f05270 */
[----:B------:R-:W-:Y:S02]  /*2600*/  FSEL R38, R38, -INF , P3 ;  /* 0xff80000026267808 */ /* 0x000fe40001800000 */
[----:B------:R-:W-:Y:S02]  /*2610*/  FSEL R34, R34, -INF , P0 ;  /* 0xff80000022227808 */ /* 0x000fe40000000000 */
[----:B------:R-:W-:Y:S02]  /*2620*/  FSEL R39, R39, -INF , P4 ;  /* 0xff80000027277808 */ /* 0x000fe40002000000 */
[----:B------:R-:W-:Y:S02]  /*2630*/  FSEL R42, R42, -INF , P5 ;  /* 0xff8000002a2a7808 */ /* 0x000fe40002800000 */
[----:B------:R-:W-:Y:S02]  /*2640*/  ISETP.NE.AND P1, PT, R5, RZ, PT ;  /* 0x000000ff0500720c */ /* 0x000fe40003f25270 */
[----:B------:R-:W-:-:S02]  /*2650*/  ISETP.NE.AND P0, PT, R4, RZ, PT ;  /* 0x000000ff0400720c */ /* 0x000fc40003f05270 */
[----:B-1----:R-:W-:-:S05]  /*2660*/  FMNMX.FTZ R9, R6, R9, !PT ;  /* 0x0000000906097209 */ /* 0x002fca0007810000 */
[----:B------:R-:W1:Y:S02]  /*2670*/  SHFL.BFLY PT, R2, R9, 0x1, 0x1f ;  /* 0x0c201f0009027f89 */ /* 0x000e6400000e0000 */
[----:B-1----:R-:W-:-:S04]  /*2680*/  FMNMX.FTZ R2, R9, R2, !PT ;  /* 0x0000000209027209 */ /* 0x002fc80007810000 */
[C---:B------:R-:W-:Y:S01]  /*2690*/  FSETP.NEU.FTZ.AND P2, PT, R2.reuse, -INF , PT ;  /* 0xff8000000200780b */ /* 0x040fe20003f5d000 */
[----:B------:R-:W-:Y:S01]  /*26a0*/  FFMA.FTZ R18, R2, R11, -8 ;  /* 0xc100000002127423 */ /* 0x000fe2000001000b */
[----:B------:R-:W-:-:S04]  /*26b0*/  FMNMX.FTZ R11, R94, R95, !PT ;  /* 0x0000005f5e0b7209 */ /* 0x000fc80007810000 */
[----:B------:R-:W-:Y:S02]  /*26c0*/  FMNMX.FTZ R12, R98, R11, !PT ;  /* 0x0000000b620c7209 */ /* 0x000fe40007810000 */
[----:B------:R-:W-:Y:S02]  /*26d0*/  FSEL R18, R18, RZ, P2 ;  /* 0x000000ff12127208 */ /* 0x000fe40001000000 */
[----:B------:R-:W-:Y:S02]  /*26e0*/  FMNMX.FTZ R13, R99, R12, !PT ;  /* 0x0000000c630d7209 */ /* 0x000fe40007810000 */
[----:B------:R-:W-:Y:S01]  /*26f0*/  ISETP.NE.AND P2, PT, R8, RZ, PT ;  /* 0x000000ff0800720c */ /* 0x000fe20003f45270 */
[--C-:B------:R-:W-:Y:S01]  /*2700*/  FFMA.FTZ R36, R65, UR48, -R18.reuse ;  /* 0x0000003041247c23 */ /* 0x100fe20008010812 */
[----:B------:R-:W-:Y:S01]  /*2710*/  FMNMX.FTZ R14, R102, R13, !PT ;  /* 0x0000000d660e7209 */ /* 0x000fe20007810000 */
[--C-:B------:R-:W-:Y:S01]  /*2720*/  FFMA.FTZ R69, R69, UR48, -R18.reuse ;  /* 0x0000003045457c23 */ /* 0x100fe20008010812 */
[----:B------:R-:W-:Y:S01]  /*2730*/  FSEL R35, R35, -INF , P2 ;  /* 0xff80000023237808 */ /* 0x000fe20001000000 */
        /* <DEDUP_REMOVED lines=24> */
[----:B------:R-:W-:Y:S01]  /*28c0*/  FFMA.FTZ R19, R19, UR48, -R18 ;  /* 0x0000003013137c23 */ /* 0x000fe20008010812 */
[----:B------:R-:W-:Y:S01]  /*28d0*/  FMNMX.FTZ R15, R83, R16, !PT ;  /* 0x00000010530f7209 */ /* 0x000fe20007810000 */
[----:B------:R-:W-:Y:S03]  /*28e0*/  MUFU.EX2 R3, R3 ;  /* 0x0000000300037308 */ /* 0x000fe60000000800 */
[----:B------:R-:W-:-:S04]  /*28f0*/  FMNMX.FTZ R16, R86, R15, !PT ;  /* 0x0000000f56107209 */ /* 0x000fc80007810000 */
[----:B------:R-:W-:Y:S01]  /*2900*/  FMNMX.FTZ R21, R87, R16, !PT ;  /* 0x0000001057157209 */ /* 0x000fe20007810000 */
[----:B------:R-:W-:Y:S01]  /*2910*/  FFMA.FTZ R16, R85, UR48, -R18 ;  /* 0x0000003055107c23 */ /* 0x000fe20008010812 */
[----:B------:R-:W-:Y:S02]  /*2920*/  MUFU.EX2 R4, R4 ;  /* 0x0000000400047308 */ /* 0x000fe40000000800 */
[----:B------:R-:W-:-:S04]  /*2930*/  FMNMX.FTZ R20, R90, R21, !PT ;  /* 0x000000155a147209 */ /* 0x000fc80007810000 */
        /* <DEDUP_REMOVED lines=8> */
[----:B------:R-:W1:Y:S02]  /*29c0*/  MUFU.EX2 R8, R8 ;  /* 0x0000000800087308 */ /* 0x000e640000000800 */
[----:B------:R-:W-:-:S04]  /*29d0*/  FMNMX.FTZ R22, R70, R21, !PT ;  /* 0x0000001546167209 */ /* 0x000fc80007810000 */
[----:B------:R-:W-:Y:S01]  /*29e0*/  FMNMX.FTZ R27, R71, R22, !PT ;  /* 0x00000016471b7209 */ /* 0x000fe20007810000 */
[----:B------:R-:W-:Y:S01]  /*29f0*/  FFMA.FTZ R22, R61, UR48, -R18 ;  /* 0x000000303d167c23 */ /* 0x000fe20008010812 */
[----:B------:R-:W-:Y:S02]  /*2a00*/  MUFU.EX2 R21, R60 ;  /* 0x0000003c00157308 */ /* 0x000fe40000000800 */
[----:B------:R-:W-:-:S04]  /*2a10*/  FMNMX.FTZ R24, R74, R27, !PT ;  /* 0x0000001b4a187209 */ /* 0x000fc80007810000 */
[----:B------:R-:W-:Y:S01]  /*2a20*/  FMNMX.FTZ R27, R75, R24, !PT ;  /* 0x000000184b1b7209 */ /* 0x000fe20007810000 */
[----:B------:R-:W-:Y:S01]  /*2a30*/  FFMA.FTZ R24, R64, UR48, -R18 ;  /* 0x0000003040187c23 */ /* 0x000fe20008010812 */
[----:B------:R-:W-:Y:S01]  /*2a40*/  MUFU.EX2 R6, R6 ;  /* 0x0000000600067308 */ /* 0x000fe20000000800 */
[----:B-1----:R-:W-:Y:S02]  /*2a50*/  F2FP.SATFINITE.E4M3.F32.PACK_AB_MERGE_C R152, R8, R5, RZ ;  /* 0x000000050898723e */ /* 0x002fe400048070ff */
[----:B------:R-:W-:Y:S02]  /*2a60*/  FMNMX.FTZ R26, R46, R27, !PT ;  /* 0x0000001b2e1a7209 */ /* 0x000fe40007810000 */
[----:B------:R-:W-:Y:S02]  /*2a70*/  F2FP.SATFINITE.E4M3.F32.PACK_AB_MERGE_C R152, R4, R3, R152 ;  /* 0x000000030498723e */ /* 0x000fe40004807098 */
[----:B------:R-:W-:Y:S01]  /*2a80*/  FMNMX.FTZ R27, R47, R26, !PT ;  /* 0x0000001a2f1b7209 */ /* 0x000fe20007810000 */
[----:B------:R-:W-:Y:S03]  /*2a90*/  MUFU.EX2 R9, R9 ;  /* 0x0000000900097308 */ /* 0x000fe60000000800 */
[----:B------:R-:W-:-:S04]  /*2aa0*/  FMNMX.FTZ R26, R50, R27, !PT ;  /* 0x0000001b321a7209 */ /* 0x000fc80007810000 */
[----:B------:R-:W-:Y:S01]  /*2ab0*/  FMNMX.FTZ R61, R51, R26, !PT ;  /* 0x0000001a333d7209 */ /* 0x000fe20007810000 */
[----:B------:R1:W-:Y:S01]  /*2ac0*/  MUFU.EX2 R27, R36 ;  /* 0x00000024001b7308 */ /* 0x0003e20000000800 */
[----:B------:R-:W-:Y:S01]  /*2ad0*/  FFMA.FTZ R26, R68, UR48, -R18 ;  /* 0x00000030441a7c23 */ /* 0x000fe20008010812 */
[----:B------:R-:W-:Y:S01]  /*2ae0*/  IMAD.U32 R68, RZ, RZ, UR48 ;  /* 0x00000030ff447e24 */ /* 0x000fe2000f8e00ff */
[----:B------:R-:W-:-:S04]  /*2af0*/  FMNMX.FTZ R32, R54, R61, !PT ;  /* 0x0000003d36207209 */ /* 0x000fc80007810000 */
[----:B------:R-:W-:Y:S01]  /*2b00*/  FMNMX.FTZ R61, R55, R32, !PT ;  /* 0x00000020373d7209 */ /* 0x000fe20007810000 */
[----:B------:R-:W-:Y:S03]  /*2b10*/  MUFU.EX2 R10, R10 ;  /* 0x0000000a000a7308 */ /* 0x000fe60000000800 */
[----:B------:R-:W-:-:S04]  /*2b20*/  FMNMX.FTZ R32, R58, R61, !PT ;  /* 0x0000003d3a207209 */ /* 0x000fc80007810000 */
[----:B------:R-:W-:Y:S01]  /*2b30*/  FMNMX.FTZ R65, R59, R32, !PT ;  /* 0x000000203b417209 */ /* 0x000fe20007810000 */
[----:B------:R2:W-:Y:S01]  /*2b40*/  MUFU.EX2 R61, R69 ;  /* 0x00000045003d7308 */ /* 0x0005e20000000800 */
[----:B------:R-:W-:Y:S02]  /*2b50*/  FFMA.FTZ R32, R72, UR48, -R18 ;  /* 0x0000003048207c23 */ /* 0x000fe40008010812 */
[----:B-1----:R-:W-:-:S04]  /*2b60*/  FMNMX.FTZ R36, R30, R65, !PT ;  /* 0x000000411e247209 */ /* 0x002fc80007810000 */
[----:B------:R-:W-:Y:S01]  /*2b70*/  FMNMX.FTZ R65, R31, R36, !PT ;  /* 0x000000241f417209 */ /* 0x000fe20007810000 */
[----:B------:R-:W1:Y:S03]  /*2b80*/  MUFU.EX2 R11, R105 ;  /* 0x00000069000b7308 */ /* 0x000e660000000800 */
[----:B------:R-:W-:-:S04]  /*2b90*/  FMNMX.FTZ R36, R34, R65, !PT ;  /* 0x0000004122247209 */ /* 0x000fc80007810000 */
[----:B--2---:R-:W-:Y:S01]  /*2ba0*/  FMNMX.FTZ R69, R35, R36, !PT ;  /* 0x0000002423457209 */ /* 0x004fe20007810000 */
[----:B------:R-:W-:Y:S01]  /*2bb0*/  FFMA.FTZ R36, R44, UR48, -R18 ;  /* 0x000000302c247c23 */ /* 0x000fe20008010812 */
[----:B------:R-:W-:Y:S02]  /*2bc0*/  MUFU.EX2 R65, R73 ;  /* 0x0000004900417308 */ /* 0x000fe40000000800 */
[----:B------:R-:W-:-:S04]  /*2bd0*/  FMNMX.FTZ R44, R38, R69, !PT ;  /* 0x00000045262c7209 */ /* 0x000fc80007810000 */
[----:B------:R-:W-:Y:S02]  /*2be0*/  FMNMX.FTZ R69, R39, R44, !PT ;  /* 0x0000002c27457209 */ /* 0x000fe40007810000 */
        /* <DEDUP_REMOVED lines=10> */
[----:B------:R-:W-:Y:S01]  /*2c90*/  MUFU.EX2 R15, R84 ;  /* 0x00000054000f7308 */ /* 0x000fe20000000800 */
[----:B------:R-:W2:Y:S01]  /*2ca0*/  SHFL.BFLY PT, R60, R69, 0x2, 0x1f ;  /* 0x0c401f00453c7f89 */ /* 0x000ea200000e0000 */
[----:B-1----:R-:W-:-:S04]  /*2cb0*/  F2FP.SATFINITE.E4M3.F32.PACK_AB_MERGE_C R154, R11, R10, RZ ;  /* 0x0000000a0b9a723e */ /* 0x002fc800048070ff */
[----:B------:R-:W-:Y:S02]  /*2cc0*/  F2FP.SATFINITE.E4M3.F32.PACK_AB_MERGE_C R154, R9, R6, R154 ;  /* 0x00000006099a723e */ /* 0x000fe4000480709a */
[----:B------:R-:W-:Y:S08]  /*2cd0*/  MUFU.EX2 R12, R12 ;  /* 0x0000000c000c7308 */ /* 0x000ff00000000800 */
[----:B------:R-:W-:Y:S08]  /*2ce0*/  MUFU.EX2 R14, R14 ;  /* 0x0000000e000e7308 */ /* 0x000ff00000000800 */
[----:B------:R-:W1:Y:S01]  /*2cf0*/  MUFU.EX2 R17, R17 ;  /* 0x0000001100117308 */ /* 0x000e620000000800 */
[----:B--2---:R-:W-:Y:S01]  /*2d00*/  FMNMX.FTZ R57, R69, R60, !PT ;  /* 0x0000003c45397209 */ /* 0x004fe20007810000 */
[--C-:B------:R-:W-:Y:S01]  /*2d10*/  FFMA.FTZ R60, R33, UR48, -R18.reuse ;  /* 0x00000030213c7c23 */ /* 0x100fe20008010812 */
[----:B------:R-:W-:-:S03]  /*2d20*/  FFMA.FTZ R33, R7, UR48, -R18 ;  /* 0x0000003007217c23 */ /* 0x000fc60008010812 */
[----:B------:R-:W2:Y:S02]  /*2d30*/  SHFL.BFLY PT, R64, R57, 0x1, 0x1f ;  /* 0x0c201f0039407f89 */ /* 0x000ea400000e0000 */
[----:B------:R-:W-:Y:S08]  /*2d40*/  MUFU.EX2 R16, R16 ;  /* 0x0000001000107308 */ /* 0x000ff00000000800 */
[----:B------:R-:W-:Y:S01]  /*2d50*/  MUFU.EX2 R20, R20 ;  /* 0x0000001400147308 */ /* 0x000fe20000000800 */
[----:B-1----:R-:W-:-:S04]  /*2d60*/  F2FP.SATFINITE.E4M3.F32.PACK_AB_MERGE_C R136, R17, R14, RZ ;  /* 0x0000000e1188723e */ /* 0x002fc800048070ff */
[----:B------:R-:W-:-:S03]  /*2d70*/  F2FP.SATFINITE.E4M3.F32.PACK_AB_MERGE_C R136, R13, R12, R136 ;  /* 0x0000000c0d88723e */ /* 0x000fc60004807088 */
[----:B------:R-:W-:Y:S01]  /*2d80*/  MUFU.EX2 R23, R23 ;  /* 0x0000001700177308 */ /* 0x000fe20000000800 */
[----:B--2---:R-:W-:Y:S01]  /*2d90*/  FMNMX.FTZ R7, R57, R64, !PT ;  /* 0x0000004039077209 */ /* 0x004fe20007810000 */
[--C-:B------:R-:W-:Y:S01]  /*2da0*/  FFMA.FTZ R64, R37, UR48, -R18.reuse ;  /* 0x0000003025407c23 */ /* 0x100fe20008010812 */
[--C-:B------:R-:W-:Y:S01]  /*2db0*/  FFMA.FTZ R37, R40, UR48, -R18.reuse ;  /* 0x0000003028257c23 */ /* 0x100fe20008010812 */
[----:B------:R-:W-:Y:S01]  /*2dc0*/  FFMA.FTZ R18, R41, UR48, -R18 ;  /* 0x0000003029127c23 */ /* 0x000fe20008010812 */
[C---:B------:R-:W-:Y:S01]  /*2dd0*/  FSETP.NEU.FTZ.AND P2, PT, R7.reuse, -INF , PT ;  /* 0xff8000000700780b */ /* 0x040fe20003f5d000 */
[----:B------:R-:W-:Y:S02]  /*2de0*/  FFMA.FTZ R69, R7, R68, -8 ;  /* 0xc100000007457423 */ /* 0x000fe40000010044 */
[----:B------:R-:W-:Y:S03]  /*2df0*/  MUFU.EX2 R22, R22 ;  /* 0x0000001600167308 */ /* 0x000fe60000000800 */
[----:B------:R-:W-:-:S02]  /*2e00*/  FSEL R69, R69, RZ, P2 ;  /* 0x000000ff45457208 */ /* 0x000fc40001000000 */
        /* <DEDUP_REMOVED lines=21> */
[----:B------:R-:W-:Y:S01]  /*2f60*/  FADD.FTZ R74, R3, R4 ;  /* 0x00000004034a7221 */ /* 0x000fe20000010000 */
[--C-:B------:R-:W-:Y:S01]  /*2f70*/  FFMA.FTZ R81, R107, UR48, -R69.reuse ;  /* 0x000000306b517c23 */ /* 0x100fe20008010845 */
[--C-:B------:R-:W-:Y:S01]  /*2f80*/  FFMA.FTZ R84, R90, UR48, -R69.reuse ;  /* 0x000000305a547c23 */ /* 0x100fe20008010845 */
[----:B------:R-:W-:Y:S01]  /*2f90*/  FFMA.FTZ R82, R82, UR48, -R69 ;  /* 0x0000003052527c23 */ /* 0x000fe20008010845 */
[----:B------:R-:W2:Y:S01]  /*2fa0*/  MUFU.EX2 R72, R72 ;  /* 0x0000004800487308 */ /* 0x000ea20000000800 */
[----:B------:R-:W-:Y:S01]  /*2fb0*/  FADD.FTZ R89, R5, R74 ;  /* 0x0000004a05597221 */ /* 0x000fe20000010000 */
[----:B------:R-:W-:-:S02]  /*2fc0*/  IMAD.U32 R74, RZ, RZ, UR45 ;  /* 0x0000002dff4a7e24 */ /* 0x000fc4000f8e00ff */
[--C-:B------:R-:W-:Y:S01]  /*2fd0*/  FFMA.FTZ R83, R83, UR48, -R69.reuse ;  /* 0x0000003053537c23 */ /* 0x100fe20008010845 */
[----:B------:R-:W-:Y:S01]  /*2fe0*/  FFMA.FTZ R85, R91, UR48, -R69 ;  /* 0x000000305b557c23 */ /* 0x000fe20008010845 */
[----:B------:R-:W-:Y:S01]  /*2ff0*/  FADD.FTZ R89, R8, R89 ;  /* 0x0000005908597221 */ /* 0x000fe20000010000 */
[----:B------:R-:W-:Y:S02]  /*3000*/  @!P1 VIADD R74, R74, 0x12440 ;  /* 0x000124404a4a9836 */ /* 0x000fe40000000000 */
[----:B------:R-:W-:Y:S01]  /*3010*/  FFMA.FTZ R62, R62, UR48, -R69 ;  /* 0x000000303e3e7c23 */ /* 0x000fe20008010845 */
[----:B------:R-:W3:Y:S01]  /*3020*/  MUFU.EX2 R77, R77 ;  /* 0x0000004d004d7308 */ /* 0x000ee20000000800 */
[----:B-1----:R-:W-:Y:S01]  /*3030*/  FADD.FTZ R75, R40, R41 ;  /* 0x00000029284b7221 */ /* 0x002fe20000010000 */
[----:B------:R-:W-:Y:S01]  /*3040*/  FADD.FTZ R90, R6, R89 ;  /* 0x00000059065a7221 */ /* 0x000fe20000010000 */
[----:B------:R-:W-:Y:S01]  /*3050*/  @!P1 PRMT R74, RZ, 0x654, R74 ;  /* 0x00000654ff4a9816 */ /* 0x000fe2000000004a */
[--C-:B------:R-:W-:Y:S01]  /*3060*/  FFMA.FTZ R63, R63, UR48, -R69.reuse ;  /* 0x000000303f3f7c23 */ /* 0x100fe20008010845 */
[----:B------:R-:W-:Y:S01]  /*3070*/  FFMA.FTZ R54, R54, UR48, -R69 ;  /* 0x0000003036367c23 */ /* 0x000fe20008010845 */
[----:B------:R-:W-:Y:S01]  /*3080*/  FADD.FTZ R89, R9, R90 ;  /* 0x0000005a09597221 */ /* 0x000fe20000010000 */
[----:B------:R1:W-:Y:S01]  /*3090*/  @!P1 SYNCS.ARRIVE.TRANS64.RED.A1T0 RZ, [R74+URZ], RZ ;  /* 0x000000ff4aff99a7 */ /* 0x0003e2000810043f */
[----:B------:R-:W4:Y:S01]  /*30a0*/  MUFU.EX2 R57, R57 ;  /* 0x0000003900397308 */ /* 0x000f220000000800 */
[----:B--2---:R-:W-:Y:S01]  /*30b0*/  FADD.FTZ R88, R72, R75 ;  /* 0x0000004b48587221 */ /* 0x004fe20000010000 */
[--C-:B------:R-:W-:Y:S01]  /*30c0*/  FFMA.FTZ R46, R46, UR48, -R69.reuse ;  /* 0x000000302e2e7c23 */ /* 0x100fe20008010845 */
[--C-:B------:R-:W-:Y:S01]  /*30d0*/  FFMA.FTZ R47, R47, UR48, -R69.reuse ;  /* 0x000000302f2f7c23 */ /* 0x100fe20008010845 */
[--C-:B------:R-:W-:Y:S01]  /*30e0*/  FFMA.FTZ R50, R50, UR48, -R69.reuse ;  /* 0x0000003032327c23 */ /* 0x100fe20008010845 */
[--C-:B------:R-:W-:Y:S01]  /*30f0*/  FFMA.FTZ R51, R51, UR48, -R69.reuse ;  /* 0x0000003033337c23 */ /* 0x100fe20008010845 */
[----:B------:R-:W-:Y:S01]  /*3100*/  FFMA.FTZ R55, R55, UR48, -R69 ;  /* 0x0000003037377c23 */ /* 0x000fe20008010845 */
[----:B-1----:R-:W-:Y:S01]  /*3110*/  FADD.FTZ R74, R10, R89 ;  /* 0x000000590a4a7221 */ /* 0x002fe20000010000 */
[----:B------:R-:W1:Y:S01]  /*3120*/  MUFU.EX2 R68, R68 ;  /* 0x0000004400447308 */ /* 0x000e620000000800 */
[----:B---3--:R-:W-:Y:S01]  /*3130*/  FADD.FTZ R88, R77, R88 ;  /* 0x000000584d587221 */ /* 0x008fe20000010000 */
[--C-:B------:R-:W-:Y:S01]  /*3140*/  FFMA.FTZ R58, R58, UR48, -R69.reuse ;  /* 0x000000303a3a7c23 */ /* 0x100fe20008010845 */
[--C-:B------:R-:W-:Y:S01]  /*3150*/  FFMA.FTZ R59, R59, UR48, -R69.reuse ;  /* 0x000000303b3b7c23 */ /* 0x100fe20008010845 */
[--C-:B------:R-:W-:Y:S01]  /*3160*/  FFMA.FTZ R34, R34, UR48, -R69.reuse ;  /* 0x0000003022227c23 */ /* 0x100fe20008010845 */
[--C-:B------:R-:W-:Y:S01]  /*3170*/  FFMA.FTZ R35, R35, UR48, -R69.reuse ;  /* 0x0000003023237c23 */ /* 0x100fe20008010845 */
[--C-:B------:R-:W-:Y:S01]  /*3180*/  FFMA.FTZ R38, R38, UR48, -R69.reuse ;  /* 0x0000003026267c23 */ /* 0x100fe20008010845 */
[--C-:B------:R-:W-:Y:S01]  /*3190*/  FFMA.FTZ R39, R39, UR48, -R69.reuse ;  /* 0x0000003027277c23 */ /* 0x100fe20008010845 */
[----:B------:R-:W2:Y:S01]  /*31a0*/  MUFU.EX2 R80, R80 ;  /* 0x0000005000507308 */ /* 0x000ea20000000800 */
[----:B----4-:R-:W-:Y:S01]  /*31b0*/  FADD.FTZ R75, R57, R88 ;  /* 0x00000058394b7221 */ /* 0x010fe20000010000 */
[--C-:B------:R-:W-:Y:S01]  /*31c0*/  FFMA.FTZ R42, R42, UR48, -R69.reuse ;  /* 0x000000302a2a7c23 */ /* 0x100fe20008010845 */
[----:B------:R-:W-:Y:S01]  /*31d0*/  FFMA.FTZ R44, R44, UR48, -R69 ;  /* 0x000000302c2c7c23 */ /* 0x000fe20008010845 */
[----:B------:R-:W-:-:S02]  /*31e0*/  F2FP.SATFINITE.E4M3.F32.PACK_AB_MERGE_C R72, R77, R72, RZ ;  /* 0x000000484d48723e */ /* 0x000fc400048070ff */
[----:B------:R-:W-:Y:S02]  /*31f0*/  F2FP.SATFINITE.E4M3.F32.PACK_AB_MERGE_C R138, R23, R20, RZ ;  /* 0x00000014178a723e */ /* 0x000fe400048070ff */
[----:B------:R-:W3:Y:S01]  /*3200*/  MUFU.EX2 R81, R81 ;  /* 0x0000005100517308 */ /* 0x000ee20000000800 */
[----:B-1----:R-:W-:Y:S01]  /*3210*/  FADD.FTZ R75, R68, R75 ;  /* 0x0000004b444b7221 */ /* 0x002fe20000010000 */
[----:B------:R-:W-:Y:S01]  /*3220*/  F2FP.SATFINITE.E4M3.F32.PACK_AB_MERGE_C R153, R41, R40, R72 ;  /* 0x000000282999723e */ /* 0x000fe20004807048 */
[--C-:B------:R-:W-:Y:S01]  /*3230*/  IMAD.MOV.U32 R41, RZ, RZ, R25.reuse ;  /* 0x000000ffff297224 */ /* 0x100fe200078e0019 */
[----:B------:R-:W-:Y:S01]  /*3240*/  F2FP.SATFINITE.E4M3.F32.PACK_AB_MERGE_C R138, R16, R15, R138 ;  /* 0x0000000f108a723e */ /* 0x000fe2000480708a */
[----:B------:R-:W-:-:S03]  /*3250*/  IMAD.MOV.U32 R40, RZ, RZ, R25 ;  /* 0x000000ffff287224 */ /* 0x000fc600078e0019 */
[----:B------:R-:W1:Y:S01]  /*3260*/  MUFU.EX2 R73, R73 ;  /* 0x0000004900497308 */ /* 0x000e620000000800 */
[----:B--2---:R-:W-:Y:S01]  /*3270*/  FADD.FTZ R88, R80, R75 ;  /* 0x0000004b50587221 */ /* 0x004fe20000010000 */
[----:B------:R-:W-:-:S04]  /*3280*/  FADD.FTZ R75, R11, R74 ;  /* 0x0000004a0b4b7221 */ /* 0x000fc80000010000 */
[----:B------:R-:W-:Y:S02]  /*3290*/  FADD.FTZ R74, R12, R75 ;  /* 0x0000004b0c4a7221 */ /* 0x000fe40000010000 */
[----:B------:R-:W2:Y:S01]  /*32a0*/  MUFU.EX2 R76, R76 ;  /* 0x0000004c004c7308 */ /* 0x000ea20000000800 */
[----:B---3--:R-:W-:Y:S01]  /*32b0*/  FADD.FTZ R88, R81, R88 ;  /* 0x0000005851587221 */ /* 0x008fe20000010000 */
[----:B------:R-:W-:Y:S01]  /*32c0*/  FADD.FTZ R89, R13, R74 ;  /* 0x0000004a0d597221 */ /* 0x000fe20000010000 */
[----:B------:R-:W-:Y:S01]  /*32d0*/  FFMA.FTZ R74, R30, UR48, -R69 ;  /* 0x000000301e4a7c23 */ /* 0x000fe20008010845 */
[----:B------:R-:W-:-:S04]  /*32e0*/  F2FP.SATFINITE.E4M3.F32.PACK_AB_MERGE_C R80, R81, R80, RZ ;  /* 0x000000505150723e */ /* 0x000fc800048070ff */
[----:B------:R-:W3:Y:S01]  /*32f0*/  MUFU.EX2 R82, R82 ;  /* 0x0000005200527308 */ /* 0x000ee20000000800 */
[----:B-1----:R-:W-:Y:S01]  /*3300*/  FADD.FTZ R75, R73, R88 ;  /* 0x00000058494b7221 */ /* 0x002fe20000010000 */
[----:B------:R-:W-:Y:S01]  /*3310*/  FADD.FTZ R88, R14, R89 ;  /* 0x000000590e587221 */ /* 0x000fe20000010000 */
[----:B------:R-:W-:-:S03]  /*3320*/  F2FP.SATFINITE.E4M3.F32.PACK_AB_MERGE_C R155, R68, R57, R80 ;  /* 0x00000039449b723e */ /* 0x000fc60004807050 */
[----:B------:R-:W-:Y:S02]  /*3330*/  FADD.FTZ R88, R17, R88 ;  /* 0x0000005811587221 */ /* 0x000fe40000010000 */
[----:B------:R-:W1:Y:S01]  /*3340*/  MUFU.EX2 R83, R83 ;  /* 0x0000005300537308 */ /* 0x000e620000000800 */
[----:B--2---:R-:W-:Y:S01]  /*3350*/  FADD.FTZ R75, R76, R75 ;  /* 0x0000004b4c4b7221 */ /* 0x004fe20000010000 */
[----:B------:R-:W-:-:S04]  /*3360*/  FADD.FTZ R89, R15, R88 ;  /* 0x000000580f597221 */ /* 0x000fc80000010000 */
[----:B------:R-:W-:Y:S02]  /*3370*/  FADD.FTZ R89, R16, R89 ;  /* 0x0000005910597221 */ /* 0x000fe40000010000 */
[----:B------:R-:W2:Y:S01]  /*3380*/  MUFU.EX2 R78, R78 ;  /* 0x0000004e004e7308 */ /* 0x000ea20000000800 */
[----:B---3--:R-:W-:Y:S01]  /*3390*/  FADD.FTZ R30, R82, R75 ;  /* 0x0000004b521e7221 */ /* 0x008fe20000010000 */
[----:B------:R-:W-:-:S06]  /*33a0*/  FFMA.FTZ R75, R31, UR48, -R69 ;  /* 0x000000301f4b7c23 */ /* 0x000fcc0008010845 */
[----:B------:R-:W3:Y:S01]  /*33b0*/  MUFU.EX2 R79, R79 ;  /* 0x0000004f004f7308 */ /* 0x000ee20000000800 */
[C---:B-1----:R-:W-:Y:S01]  /*33c0*/  FADD.FTZ R31, R83.reuse, R30 ;  /* 0x0000001e531f7221 */ /* 0x042fe20000010000 */
[----:B------:R-:W-:-:S04]  /*33d0*/  F2FP.SATFINITE.E4M3.F32.PACK_AB_MERGE_C R82, R83, R82, RZ ;  /* 0x000000525352723e */ /* 0x000fc800048070ff */
[----:B------:R-:W-:Y:S02]  /*33e0*/  F2FP.SATFINITE.E4M3.F32.PACK_AB_MERGE_C R137, R76, R73, R82 ;  /* 0x000000494c89723e */ /* 0x000fe40004807052 */
[----:B------:R-:W1:Y:S01]  /*33f0*/  MUFU.EX2 R84, R84 ;  /* 0x0000005400547308 */ /* 0x000e620000000800 */
[----:B--2---:R-:W-:-:S07]  /*3400*/  FADD.FTZ R88, R78, R31 ;  /* 0x0000001f4e587221 */ /* 0x004fce0000010000 */
[----:B------:R-:W2:Y:S01]  /*3410*/  MUFU.EX2 R85, R85 ;  /* 0x0000005500557308 */ /* 0x000ea20000000800 */
[----:B---3--:R-:W-:Y:S01]  /*3420*/  FADD.FTZ R91, R79, R88 ;  /* 0x000000584f5b7221 */ /* 0x008fe20000010000 */
[----:B------:R-:W-:-:S04]  /*3430*/  FADD.FTZ R88, R20, R89 ;  /* 0x0000005914587221 */ /* 0x000fc80000010000 */
[----:B------:R-:W-:Y:S02]  /*3440*/  FADD.FTZ R88, R23, R88 ;  /* 0x0000005817587221 */ /* 0x000fe40000010000 */
[----:B------:R-:W3:Y:S02]  /*3450*/  MUFU.EX2 R62, R62 ;  /* 0x0000003e003e7308 */ /* 0x000ee40000000800 */
[----:B------:R-:W-:-:S04]  /*3460*/  FADD.FTZ R69, R21, R88 ;  /* 0x0000005815457221 */ /* 0x000fc80000010000 */
[----:B------:R-:W-:Y:S02]  /*3470*/  FADD.FTZ R69, R22, R69 ;  /* 0x0000004516457221 */ /* 0x000fe40000010000 */
[----:B------:R-:W4:Y:S08]  /*3480*/  MUFU.EX2 R63, R63 ;  /* 0x0000003f003f7308 */ /* 0x000f300000000800 */
[----:B------:R-:W5:Y:S08]  /*3490*/  MUFU.EX2 R86, R86 ;  /* 0x0000005600567308 */ /* 0x000f700000000800 */
[----:B------:R1:W-:Y:S08]  /*34a0*/  MUFU.EX2 R30, R54 ;  /* 0x00000036001e7308 */ /* 0x0003f00000000800 */
[----:B------:R-:W0:Y:S01]  /*34b0*/  MUFU.EX2 R87, R87 ;  /* 0x0000005700577308 */ /* 0x000e220000000800 */
[----:B-1----:R-:W-:Y:S01]  /*34c0*/  FADD.FTZ R54, R84, R91 ;  /* 0x0000005b54367221 */ /* 0x002fe20000010000 */
[----:B--2---:R-:W-:-:S03]  /*34d0*/  F2FP.SATFINITE.E4M3.F32.PACK_AB_MERGE_C R84, R85, R84, RZ ;  /* 0x000000545554723e */ /* 0x004fc600048070ff */
[----:B------:R-:W-:Y:S01]  /*34e0*/  FADD.FTZ R5, R85, R54 ;  /* 0x0000003655057221 */ /* 0x000fe20000010000 */
[----:B------:R-:W-:Y:S01]  /*34f0*/  F2FP.SATFINITE.E4M3.F32.PACK_AB_MERGE_C R139, R79, R78, R84 ;  /* 0x0000004e4f8b723e */ /* 0x000fe20004807054 */
[----:B------:R-:W-:Y:S01]  /*3500*/  IMAD.MOV.U32 R54, RZ, RZ, R25 ;  /* 0x000000ffff367224 */ /* 0x000fe200078e0019 */
[----:B------:R-:W1:Y:S01]  /*3510*/  MUFU.EX2 R26, R26 ;  /* 0x0000001a001a7308 */ /* 0x000e620000000800 */
[----:B---3--:R-:W-:-:S04]  /*3520*/  FADD.FTZ R8, R62, R5 ;  /* 0x000000053e087221 */ /* 0x008fc80000010000 */
[----:B----4-:R-:W-:Y:S01]  /*3530*/  FADD.FTZ R5, R63, R8 ;  /* 0x000000083f057221 */ /* 0x010fe20000010000 */
[----:B------:R-:W-:Y:S01]  /*3540*/  FADD.FTZ R8, R24, R69 ;  /* 0x0000004518087221 */ /* 0x000fe20000010000 */
[C---:B------:R-:W-:Y:S01]  /*3550*/  F2FP.SATFINITE.E4M3.F32.PACK_AB_MERGE_C R24, R27.reuse, R24, RZ ;  /* 0x000000181b18723e */ /* 0x040fe200048070ff */
[----:B------:R-:W2:Y:S01]  /*3560*/  MUFU.EX2 R66, R66 ;  /* 0x0000004200427308 */ /* 0x000ea20000000800 */
[----:B-----5:R-:W-:Y:S01]  /*3570*/  FADD.FTZ R10, R86, R5 ;  /* 0x00000005560a7221 */ /* 0x020fe20000010000 */
[----:B------:R-:W-:Y:S01]  /*3580*/  FADD.FTZ R27, R27, R8 ;  /* 0x000000081b1b7221 */ /* 0x000fe20000010000 */
[C---:B0-----:R-:W-:Y:S02]  /*3590*/  F2FP.SATFINITE.E4M3.F32.PACK_AB_MERGE_C R86, R87.reuse, R86, RZ ;  /* 0x000000565756723e */ /* 0x041fe400048070ff */
[----:B------:R-:W-:Y:S01]  /*35a0*/  FADD.FTZ R5, R87, R10 ;  /* 0x0000000a57057221 */ /* 0x000fe20000010000 */
[----:B------:R-:W-:Y:S01]  /*35b0*/  F2FP.SATFINITE.E4M3.F32.PACK_AB_MERGE_C R140, R22, R21, R24 ;  /* 0x00000015168c723e */ /* 0x000fe20004807018 */
[----:B------:R-:W-:Y:S01]  /*35c0*/  IMAD.MOV.U32 R24, RZ, RZ, R25 ;  /* 0x000000ffff187224 */ /* 0x000fe200078e0019 */
[----:B------:R-:W0:Y:S01]  /*35d0*/  MUFU.EX2 R67, R67 ;  /* 0x0000004300437308 */ /* 0x000e220000000800 */
[----:B-1----:R-:W-:Y:S01]  /*35e0*/  FADD.FTZ R8, R26, R27 ;  /* 0x0000001b1a087221 */ /* 0x002fe20000010000 */
[----:B------:R-:W-:Y:S01]  /*35f0*/  F2FP.SATFINITE.E4M3.F32.PACK_AB_MERGE_C R141, R63, R62, R86 ;  /* 0x0000003e3f8d723e */ /* 0x000fe20004807056 */
[----:B------:R-:W-:-:S05]  /*3600*/  IMAD.MOV.U32 R27, RZ, RZ, R25 ;  /* 0x000000ffff1b7224 */ /* 0x000fca00078e0019 */
[----:B------:R-:W1:Y:S01]  /*3610*/  MUFU.EX2 R32, R32 ;  /* 0x0000002000207308 */ /* 0x000e620000000800 */
[----:B--2---:R-:W-:Y:S01]  /*3620*/  FADD.FTZ R10, R66, R5 ;  /* 0x00000005420a7221 */ /* 0x004fe20000010000 */
[----:B------:R-:W-:-:S06]  /*3630*/  FADD.FTZ R5, R61, R8 ;  /* 0x000000083d057221 */ /* 0x000fcc0000010000 */
[----:B------:R-:W2:Y:S01]  /*3640*/  MUFU.EX2 R70, R70 ;  /* 0x0000004600467308 */ /* 0x000ea20000000800 */
[----:B0-----:R-:W-:-:S07]  /*3650*/  FADD.FTZ R11, R67, R10 ;  /* 0x0000000a430b7221 */ /* 0x001fce0000010000 */
[----:B------:R-:W0:Y:S01]  /*3660*/  MUFU.EX2 R71, R71 ;  /* 0x0000004700477308 */ /* 0x000e220000000800 */
[----:B-1----:R-:W-:Y:S01]  /*3670*/  FADD.FTZ R8, R32, R5 ;  /* 0x0000000520087221 */ /* 0x002fe20000010000 */
[----:B------:R-:W-:-:S03]  /*3680*/  F2FP.SATFINITE.E4M3.F32.PACK_AB_MERGE_C R32, R65, R32, RZ ;  /* 0x000000204120723e */ /* 0x000fc600048070ff */
[----:B------:R-:W-:Y:S01]  /*3690*/  FADD.FTZ R65, R65, R8 ;  /* 0x0000000841417221 */ /* 0x000fe20000010000 */
[----:B------:R-:W-:Y:S01]  /*36a0*/  F2FP.SATFINITE.E4M3.F32.PACK_AB_MERGE_C R142, R61, R26, R32 ;  /* 0x0000001a3d8e723e */ /* 0x000fe20004807020 */
[----:B------:R-:W-:Y:S01]  /*36b0*/  IMAD.MOV.U32 R26, RZ, RZ, R25 ;  /* 0x000000ffff1a7224 */ /* 0x000fe200078e0019 */
[----:B------:R-:W1:Y:S01]  /*36c0*/  MUFU.EX2 R36, R36 ;  /* 0x0000002400247308 */ /* 0x000e620000000800 */
[----:B--2---:R-:W-:Y:S01]  /*36d0*/  FADD.FTZ R4, R70, R11 ;  /* 0x0000000b46047221 */ /* 0x004fe20000010000 */
[----:B------:R-:W-:-:S06]  /*36e0*/  IMAD.MOV.U32 R32, RZ, RZ, R25 ;  /* 0x000000ffff207224 */ /* 0x000fcc00078e0019 */
[----:B------:R-:W2:Y:S01]  /*36f0*/  MUFU.EX2 R46, R46 ;  /* 0x0000002e002e7308 */ /* 0x000ea20000000800 */
[C---:B0-----:R-:W-:Y:S01]  /*3700*/  F2FP.SATFINITE.E4M3.F32.PACK_AB_MERGE_C R70, R71.reuse, R70, RZ ;  /* 0x000000464746723e */ /* 0x041fe200048070ff */
[----:B------:R-:W-:-:S03]  /*3710*/  FADD.FTZ R71, R71, R4 ;  /* 0x0000000447477221 */ /* 0x000fc60000010000 */
[----:B------:R-:W-:-:S03]  /*3720*/  F2FP.SATFINITE.E4M3.F32.PACK_AB_MERGE_C R143, R67, R66, R70 ;  /* 0x00000042438f723e */ /* 0x000fc60004807046 */
        /* <DEDUP_REMOVED lines=14> */
[----:B------:R-:W-:-:S03]  /*3810*/  FADD.FTZ R48, R48, R5 ;  /* 0x0000000530307221 */ /* 0x000fc60000010000 */
[----:B------:R-:W-:Y:S01]  /*3820*/  F2FP.SATFINITE.E4M3.F32.PACK_AB_MERGE_C R144, R43, R36, R45 ;  /* 0x000000242b90723e */ /* 0x000fe2000480702d */
[--C-:B------:R-:W-:Y:S02]  /*3830*/  IMAD.MOV.U32 R36, RZ, RZ, R25.reuse ;  /* 0x000000ffff247224 */ /* 0x100fe400078e0019 */
[----:B------:R-:W1:Y:S01]  /*3840*/  MUFU.EX2 R52, R52 ;  /* 0x0000003400347308 */ /* 0x000e620000000800 */
[C---:B--2---:R-:W-:Y:S01]  /*3850*/  F2FP.SATFINITE.E4M3.F32.PACK_AB_MERGE_C R50, R51.reuse, R50, RZ ;  /* 0x000000323332723e */ /* 0x044fe200048070ff */
[----:B------:R-:W-:Y:S01]  /*3860*/  FADD.FTZ R51, R51, R4 ;  /* 0x0000000433337221 */ /* 0x000fe20000010000 */
[----:B------:R-:W-:Y:S02]  /*3870*/  IMAD.MOV.U32 R43, RZ, RZ, R25 ;  /* 0x000000ffff2b7224 */ /* 0x000fe400078e0019 */
[----:B------:R-:W-:Y:S01]  /*3880*/  F2FP.SATFINITE.E4M3.F32.PACK_AB_MERGE_C R145, R47, R46, R50 ;  /* 0x0000002e2f91723e */ /* 0x000fe20004807032 */
[----:B------:R-:W-:Y:S01]  /*3890*/  FADD.FTZ R4, R30, R51 ;  /* 0x000000331e047221 */ /* 0x000fe20000010000 */
[--C-:B------:R-:W-:Y:S01]  /*38a0*/  IMAD.MOV.U32 R45, RZ, RZ, R25.reuse ;  /* 0x000000ffff2d7224 */ /* 0x100fe200078e0019 */
[----:B------:R2:W3:Y:S01]  /*38b0*/  MUFU.EX2 R31, R55 ;  /* 0x00000037001f7308 */ /* 0x0004e20000000800 */
[----:B0-----:R-:W-:Y:S01]  /*38c0*/  FADD.FTZ R3, R49, R48 ;  /* 0x0000003031037221 */ /* 0x001fe20000010000 */
[----:B------:R-:W-:-:S02]  /*38d0*/  IMAD.MOV.U32 R47, RZ, RZ, R25 ;  /* 0x000000ffff2f7224 */ /* 0x000fc400078e0019 */
[--C-:B------:R-:W-:Y:S02]  /*38e0*/  IMAD.MOV.U32 R46, RZ, RZ, R25.reuse ;  /* 0x000000ffff2e7224 */ /* 0x100fe400078e0019 */
[----:B------:R-:W-:Y:S02]  /*38f0*/  IMAD.MOV.U32 R48, RZ, RZ, R25 ;  /* 0x000000ffff307224 */ /* 0x000fe400078e0019 */
[----:B------:R-:W-:Y:S01]  /*3900*/  MUFU.EX2 R53, R53 ;  /* 0x0000003500357308 */ /* 0x000fe20000000800 */
[----:B-1----:R-:W-:Y:S01]  /*3910*/  FADD.FTZ R6, R52, R3 ;  /* 0x0000000334067221 */ /* 0x002fe20000010000 */
[--C-:B------:R-:W-:Y:S02]  /*3920*/  IMAD.MOV.U32 R51, RZ, RZ, R25.reuse ;  /* 0x000000ffff337224 */ /* 0x100fe400078e0019 */
[--C-:B------:R-:W-:Y:S02]  /*3930*/  IMAD.MOV.U32 R50, RZ, RZ, R25.reuse ;  /* 0x000000ffff327224 */ /* 0x100fe400078e0019 */
[----:B--2---:R-:W-:-:S02]  /*3940*/  IMAD.MOV.U32 R55, RZ, RZ, R25 ;  /* 0x000000ffff377224 */ /* 0x004fc400078e0019 */
[----:B------:R-:W0:Y:S01]  /*3950*/  MUFU.EX2 R56, R56 ;  /* 0x0000003800387308 */ /* 0x000e220000000800 */
[----:B---3--:R-:W-:-:S07]  /*3960*/  FADD.FTZ R3, R31, R4 ;  /* 0x000000041f037221 */ /* 0x008fce0000010000 */
[----:B------:R-:W1:Y:S08]  /*3970*/  MUFU.EX2 R58, R58 ;  /* 0x0000003a003a7308 */ /* 0x000e700000000800 */
[----:B------:R-:W2:Y:S01]  /*3980*/  MUFU.EX2 R59, R59 ;  /* 0x0000003b003b7308 */ /* 0x000ea20000000800 */
[----:B0-----:R-:W-:Y:S01]  /*3990*/  F2FP.SATFINITE.E4M3.F32.PACK_AB_MERGE_C R5, R56, R53, RZ ;  /* 0x000000353805723e */ /* 0x001fe200048070ff */
[----:B------:R-:W-:-:S03]  /*39a0*/  FADD.FTZ R53, R53, R6 ;  /* 0x0000000635357221 */ /* 0x000fc60000010000 */
[----:B------:R-:W-:Y:S01]  /*39b0*/  F2FP.SATFINITE.E4M3.F32.PACK_AB_MERGE_C R146, R52, R49, R5 ;  /* 0x000000313492723e */ /* 0x000fe20004807005 */
[----:B------:R-:W-:Y:S01]  /*39c0*/  FADD.FTZ R53, R56, R53 ;  /* 0x0000003538357221 */ /* 0x000fe20000010000 */
[----:B------:R-:W-:Y:S01]  /*39d0*/  IMAD.MOV.U32 R49, RZ, RZ, R25 ;  /* 0x000000ffff317224 */ /* 0x000fe200078e0019 */
[----:B------:R-:W0:Y:S01]  /*39e0*/  MUFU.EX2 R28, R28 ;  /* 0x0000001c001c7308 */ /* 0x000e220000000800 */
[----:B-1----:R-:W-:Y:S01]  /*39f0*/  FADD.FTZ R4, R58, R3 ;  /* 0x000000033a047221 */ /* 0x002fe20000010000 */
[----:B------:R-:W-:-:S06]  /*3a00*/  IMAD.MOV.U32 R52, RZ, RZ, R25 ;  /* 0x000000ffff347224 */ /* 0x000fcc00078e0019 */
[----:B------:R-:W-:Y:S01]  /*3a10*/  MUFU.EX2 R19, R19 ;  /* 0x0000001300137308 */ /* 0x000fe20000000800 */
[C---:B--2---:R-:W-:Y:S01]  /*3a20*/  F2FP.SATFINITE.E4M3.F32.PACK_AB_MERGE_C R58, R59.reuse, R58, RZ ;  /* 0x0000003a3b3a723e */ /* 0x044fe200048070ff */
[----:B------:R-:W-:-:S03]  /*3a30*/  FADD.FTZ R59, R59, R4 ;  /* 0x000000043b3b7221 */ /* 0x000fc60000010000 */
[----:B------:R-:W-:Y:S01]  /*3a40*/  F2FP.SATFINITE.E4M3.F32.PACK_AB_MERGE_C R147, R31, R30, R58 ;  /* 0x0000001e1f93723e */ /* 0x000fe2000480703a */
[----:B------:R-:W-:Y:S02]  /*3a50*/  IMAD.MOV.U32 R31, RZ, RZ, R25 ;  /* 0x000000ffff1f7224 */ /* 0x000fe400078e0019 */
[----:B------:R-:W1:Y:S01]  /*3a60*/  MUFU.EX2 R60, R60 ;  /* 0x0000003c003c7308 */ /* 0x000e620000000800 */
[----:B0-----:R-:W-:Y:S01]  /*3a70*/  FADD.FTZ R4, R28, R53 ;  /* 0x000000351c047221 */ /* 0x001fe20000010000 */
[--C-:B------:R-:W-:Y:S02]  /*3a80*/  IMAD.MOV.U32 R30, RZ, RZ, R25.reuse ;  /* 0x000000ffff1e7224 */ /* 0x100fe400078e0019 */
[----:B------:R-:W-:-:S04]  /*3a90*/  IMAD.MOV.U32 R53, RZ, RZ, R25 ;  /* 0x000000ffff357224 */ /* 0x000fc800078e0019 */
[----:B------:R-:W0:Y:S08]  /*3aa0*/  MUFU.EX2 R74, R74 ;  /* 0x0000004a004a7308 */ /* 0x000e300000000800 */
[----:B------:R-:W2:Y:S01]  /*3ab0*/  MUFU.EX2 R29, R29 ;  /* 0x0000001d001d7308 */ /* 0x000ea20000000800 */
[----:B-1----:R-:W-:-:S07]  /*3ac0*/  F2FP.SATFINITE.E4M3.F32.PACK_AB_MERGE_C R3, R60, R19, RZ ;  /* 0x000000133c03723e */ /* 0x002fce00048070ff */
[----:B------:R-:W1:Y:S01]  /*3ad0*/  MUFU.EX2 R75, R75 ;  /* 0x0000004b004b7308 */ /* 0x000e620000000800 */
[----:B0-----:R-:W-:-:S07]  /*3ae0*/  FADD.FTZ R6, R74, R59 ;  /* 0x0000003b4a067221 */ /* 0x001fce0000010000 */
[----:B------:R-:W0:Y:S01]  /*3af0*/  MUFU.EX2 R34, R34 ;  /* 0x0000002200227308 */ /* 0x000e220000000800 */
[C---:B--2---:R-:W-:Y:S01]  /*3b00*/  FADD.FTZ R4, R29.reuse, R4 ;  /* 0x000000041d047221 */ /* 0x044fe20000010000 */
[----:B------:R-:W-:Y:S01]  /*3b10*/  F2FP.SATFINITE.E4M3.F32.PACK_AB_MERGE_C R148, R29, R28, R3 ;  /* 0x0000001c1d94723e */ /* 0x000fe20004807003 */
[--C-:B------:R-:W-:Y:S02]  /*3b20*/  IMAD.MOV.U32 R29, RZ, RZ, R25.reuse ;  /* 0x000000ffff1d7224 */ /* 0x100fe400078e0019 */
[----:B------:R-:W-:Y:S01]  /*3b30*/  FADD.FTZ R19, R19, R4 ;  /* 0x0000000413137221 */ /* 0x000fe20000010000 */
[----:B------:R-:W-:Y:S02]  /*3b40*/  IMAD.MOV.U32 R28, RZ, RZ, R25 ;  /* 0x000000ffff1c7224 */ /* 0x000fe400078e0019 */
[----:B------:R-:W2:Y:S01]  /*3b50*/  MUFU.EX2 R35, R35 ;  /* 0x0000002300237308 */ /* 0x000ea20000000800 */
[----:B-1----:R-:W-:Y:S01]  /*3b60*/  FADD.FTZ R5, R75, R6 ;  /* 0x000000064b057221 */ /* 0x002fe20000010000 */
[----:B------:R-:W-:-:S06]  /*3b70*/  FADD.FTZ R60, R60, R19 ;  /* 0x000000133c3c7221 */ /* 0x000fcc0000010000 */
[----:B------:R-:W-:Y:S01]  /*3b80*/  MUFU.EX2 R37, R37 ;  /* 0x0000002500257308 */ /* 0x000fe20000000800 */
[----:B0-----:R-:W-:-:S07]  /*3b90*/  FADD.FTZ R4, R34, R5 ;  /* 0x0000000522047221 */ /* 0x001fce0000010000 */
        /* <DEDUP_REMOVED lines=9> */
[----:B-1----:R-:W-:-:S07]  /*3c30*/  FADD.FTZ R5, R33, R60 ;  /* 0x0000003c21057221 */ /* 0x002fce0000010000 */
[----:B------:R-:W1:Y:S01]  /*3c40*/  MUFU.EX2 R39, R39 ;  /* 0x0000002700277308 */ /* 0x000e620000000800 */
[----:B--2---:R-:W-:Y:S01]  /*3c50*/  FADD.FTZ R4, R38, R35 ;  /* 0x0000002326047221 */ /* 0x004fe20000010000 */
[----:B------:R-:W-:-:S06]  /*3c60*/  IMAD.MOV.U32 R35, RZ, RZ, R25 ;  /* 0x000000ffff237224 */ /* 0x000fcc00078e0019 */
[----:B------:R-:W2:Y:S01]  /*3c70*/  MUFU.EX2 R42, R42 ;  /* 0x0000002a002a7308 */ /* 0x000ea20000000800 */
[C---:B0-----:R-:W-:Y:S01]  /*3c80*/  F2FP.SATFINITE.E4M3.F32.PACK_AB_MERGE_C R150, R64.reuse, R33, R6 ;  /* 0x000000214096723e */ /* 0x041fe20004807006 */
[----:B------:R-:W-:Y:S01]  /*3c90*/  FADD.FTZ R64, R64, R5 ;  /* 0x0000000540407221 */ /* 0x000fe20000010000 */
[----:B------:R-:W-:-:S03]  /*3ca0*/  IMAD.MOV.U32 R33, RZ, RZ, R25 ;  /* 0x000000ffff217224 */ /* 0x000fc600078e0019 */
[----:B------:R-:W-:Y:S02]  /*3cb0*/  FADD.FTZ R37, R37, R64 ;  /* 0x0000004025257221 */ /* 0x000fe40000010000 */
[----:B------:R0:W3:Y:S01]  /*3cc0*/  MUFU.EX2 R3, R44 ;  /* 0x0000002c00037308 */ /* 0x0000e20000000800 */
[----:B-1----:R-:W-:-:S04]  /*3cd0*/  FADD.FTZ R5, R39, R4 ;  /* 0x0000000427057221 */ /* 0x002fc80000010000 */
[----:B--2---:R-:W-:Y:S01]  /*3ce0*/  FADD.FTZ R6, R42, R5 ;  /* 0x000000052a067221 */ /* 0x004fe20000010000 */
[----:B------:R-:W-:Y:S01]  /*3cf0*/  FADD.FTZ R5, R18, R37 ;  /* 0x0000002512057221 */ /* 0x000fe20000010000 */
[--C-:B------:R-:W-:Y:S02]  /*3d00*/  IMAD.MOV.U32 R37, RZ, RZ, R25.reuse ;  /* 0x000000ffff257224 */ /* 0x100fe400078e0019 */
[--C-:B0-----:R-:W-:Y:S01]  /*3d10*/  IMAD.MOV.U32 R44, RZ, RZ, R25.reuse ;  /* 0x000000ffff2c7224 */ /* 0x101fe200078e0019 */
[C---:B---3--:R-:W-:Y:S01]  /*3d20*/  F2FP.SATFINITE.E4M3.F32.PACK_AB_MERGE_C R4, R3.reuse, R42, RZ ;  /* 0x0000002a0304723e */ /* 0x048fe200048070ff */
[----:B------:R-:W-:Y:S01]  /*3d30*/  FADD.FTZ R6, R3, R6 ;  /* 0x0000000603067221 */ /* 0x000fe20000010000 */
[--C-:B------:R-:W-:Y:S02]  /*3d40*/  IMAD.MOV.U32 R42, RZ, RZ, R25.reuse ;  /* 0x000000ffff2a7224 */ /* 0x100fe400078e0019 */
[----:B------:R-:W-:Y:S01]  /*3d50*/  F2FP.SATFINITE.E4M3.F32.PACK_AB_MERGE_C R151, R39, R38, R4 ;  /* 0x000000262797723e */ /* 0x000fe20004807004 */
[----:B------:R-:W-:-:S02]  /*3d60*/  IMAD.MOV.U32 R39, RZ, RZ, R25 ;  /* 0x000000ffff277224 */ /* 0x000fc400078e0019 */
        /* <DEDUP_REMOVED lines=21> */
[----:B------:R-:W-:-:S05]  /*3ec0*/  UMOV UR6, URZ ;  /* 0x0000003f00067c82 */ /* 0x000fca0008000000 */
.L_x_11100:
[----:B------:R-:W-:-:S04]  /*3ed0*/  UISETP.NE.AND UP0, UPT, UR6, 0x1, UPT ;  /* 0x000000010600788c */ /* 0x000fc8000bf05270 */
[----:B------:R-:W-:-:S04]  /*3ee0*/  USEL UR4, URZ, 0x1, UP0 ;  /* 0x000000013f047887 */ /* 0x000fc80008000000 */
[----:B------:R-:W-:Y:S01]  /*3ef0*/  ULOP3.LUT UR4, UR5, UR4, URZ, 0x3c, !UPT ;  /* 0x0000000405047292 */ /* 0x000fe2000f8e3c3f */
[----:B------:R-:W-:Y:S11]  /*3f00*/  @!P0 BRA `(.L_x_11091) ;  /* 0x0000000000048947 */ /* 0x000ff60003800000 */
[----:B------:R-:W-:Y:S01]  /*3f10*/  BPT.TRAP 0x1 ;  /* 0x000000040000795c */ /* 0x000fe20000300000 */
.L_x_11091:
        /* <DEDUP_REMOVED lines=10> */
.L_x_11092:
[----:B-1----:R-:W-:Y:S05]  /*3fc0*/  @P2 BRA `(.L_x_11093) ;  /* 0x0000000000082947 */ /* 0x002fea0003800000 */
[----:B------:R-:W1:Y:S02]  /*3fd0*/  SYNCS.PHASECHK.TRANS64.TRYWAIT P2, [UR19+0x12430], R2 ;  /* 0x01243002ff0075a7 */ /* 0x000e640008040153 */
[----:B-1----:R-:W-:Y:S05]  /*3fe0*/  @!P2 BRA `(.L_x_11094) ;  /* 0x0000007000cca947 */ /* 0x002fea0003800000 */
.L_x_11093:
[----:B------:R-:W-:Y:S01]  /*3ff0*/  R2UR UR18, R0 ;  /* 0x00000000001272ca */ /* 0x000fe200000e0000 */
[----:B------:R-:W-:Y:S01]  /*4000*/  WARPGROUP.ARRIVE ;  /* 0x00000000000079c5 */ /* 0x000fe20000000000 */
[----:B------:R-:W-:Y:S01]  /*4010*/  UMOV UR39, 0x80000020 ;  /* 0x8000002000277882 */ /* 0x000fe20000000000 */
[----:B------:R-:W-:Y:S01]  /*4020*/  UMOV UR12, UR36 ;  /* 0x00000024000c7c82 */ /* 0x000fe20008000000 */
[----:B------:R-:W-:Y:S01]  /*4030*/  UMOV UR13, UR37 ;  /* 0x00000025000d7c82 */ /* 0x000fe20008000000 */
[----:B------:R-:W-:-:S08]  /*4040*/  UMOV UR15, 0x80000020 ;  /* 0x80000020000f7882 */ /* 0x000fd00000000000 */
        /* <DEDUP_REMOVED lines=29> */
[----:B------:R-:W-:Y:S02]  /*4220*/  UIADD3 UR10, UR18, 0x2, URZ ;  /* 0x00000002120a7890 */ /* 0x000fe4000fffe03f */
[----:B------:R-:W-:Y:S01]  /*4230*/  UIADD3 UR18, UR18, 0x202, URZ ;  /* 0x0000020212127890 */ /* 0x000fe2000fffe03f */
        /* <DEDUP_REMOVED lines=26> */
[----:B------:R-:W-:Y:S05]  /*43e0*/  @!P0 BRA `(.L_x_11095) ;  /* 0x0000000000048947 */ /* 0x000fea0003800000 */
[----:B------:R-:W-:Y:S01]  /*43f0*/  BPT.TRAP 0x1 ;  /* 0x000000040000795c */ /* 0x000fe20000300000 */
.L_x_11095:
[----:B------:R-:W-:Y:S01]  /*4400*/  ULEA UR12, UR6, UR45, 0x3 ;  /* 0x0000002d060c7291 */ /* 0x000fe2000f8e183f */
[----:B01----:R-:W-:-:S05]  /*4410*/  IMAD.U32 R2, RZ, RZ, UR5 ;  /* 0x00000005ff027e24 */ /* 0x003fca000f8e00ff */
[----:B------:R-:W-:-:S04]  /*4420*/  SHF.L.U32 R2, R2, 0x1f, RZ ;  /* 0x0000001f02027819 */ /* 0x000fc800000006ff */
[----:B------:R0:W1:Y:S01]  /*4430*/  SYNCS.PHASECHK.TRANS64.TRYWAIT P2, [UR12+0x12450], R2 ;  /* 0x01245002ff0075a7 */ /* 0x000062000804014c */
[----:B------:R-:W-:Y:S05]  /*4440*/  @!P0 BRA `(.L_x_11096) ;  /* 0x0000000000048947 */ /* 0x000fea0003800000 */
[----:B------:R-:W-:Y:S01]  /*4450*/  BPT.TRAP 0x1 ;  /* 0x000000040000795c */ /* 0x000fe20000300000 */
.L_x_11096:
        /* <DEDUP_REMOVED lines=79> */
[----:B-1----:R-:W-:Y:S06]  /*4950*/  @P2 BRA `(.L_x_11097) ;  /* 0x0000000000082947 */ /* 0x002fec0003800000 */
[----:B------:R-:W1:Y:S02]  /*4960*/  SYNCS.PHASECHK.TRANS64.TRYWAIT P2, [UR12+0x12450], R2 ;  /* 0x01245002ff0075a7 */ /* 0x000e64000804014c */
[----:B-1----:R-:W-:Y:S05]  /*4970*/  @!P2 BRA `(.L_x_11098) ;  /* 0x000000680080a947 */ /* 0x002fea0003800000 */
.L_x_11097:
        /* <DEDUP_REMOVED lines=12> */
[----:B------:R-:W-:Y:S01]  /*4a40*/  QGMMA.64x64x32.F32.E4M3.E4M3 R24, R152, gdesc[UR8], R24, gsb0 ;  /* 0x00e0000898187df3 */ /* 0x000fe20008000818 */
[----:B------:R-:W-:Y:S01]  /*4a50*/  UIADD3 UR10, UR6, 0x80, URZ ;  /* 0x00000080060a7890 */ /* 0x000fe2000fffe03f */
[----:B-1----:R-:W-:Y:S01]  /*4a60*/  FMNMX.FTZ R10, R4, R7, !PT ;  /* 0x00000007040a7209 */ /* 0x002fe20007810000 */
[----:B------:R-:W-:-:S04]  /*4a70*/  UMOV UR11, 0xc0000010 ;  /* 0xc0000010000b7882 */ /* 0x000fc80000000000 */
[----:B------:R-:W0:Y:S01]  /*4a80*/  SHFL.BFLY PT, R7, R10, 0x1, 0x1f ;  /* 0x0c201f000a077f89 */ /* 0x000e2200000e0000 */
[----:B--2---:R-:W-:-:S05]  /*4a90*/  FMNMX.FTZ R11, R8, R11, !PT ;  /* 0x0000000b080b7209 */ /* 0x004fca0007810000 */
[----:B------:R-:W1:Y:S01]  /*4aa0*/  SHFL.BFLY PT, R12, R11, 0x1, 0x1f ;  /* 0x0c201f000b0c7f89 */ /* 0x000e6200000e0000 */
[----:B0-----:R-:W-:-:S05]  /*4ab0*/  FMNMX.FTZ R2, R10, R7, !PT ;  /* 0x000000070a027209 */ /* 0x001fca0007810000 */
[C---:B------:R-:W-:Y:S01]  /*4ac0*/  FFMA.FTZ R8, R2.reuse, R13, -8 ;  /* 0xc100000002087423 */ /* 0x040fe2000001000d */
[----:B------:R-:W-:-:S01]  /*4ad0*/  FADD.FTZ R9, -R2, R9 ;  /* 0x0000000902097221 */ /* 0x000fc20000010100 */
[----:B-1----:R-:W-:Y:S02]  /*4ae0*/  FMNMX.FTZ R7, R11, R12, !PT ;  /* 0x0000000c0b077209 */ /* 0x002fe40007810000 */
[----:B------:R-:W-:-:S01]  /*4af0*/  FFMA.FTZ R19, R108, UR48, -R8 ;  /* 0x000000306c137c23 */ /* 0x000fc20008010808 */
[----:B------:R-:W-:Y:S02]  /*4b00*/  IMAD.U32 R108, RZ, RZ, UR48 ;  /* 0x00000030ff6c7e24 */ /* 0x000fe4000f8e00ff */
        /* <DEDUP_REMOVED lines=36> */
[----:B------:R-:W-:-:S02]  /*4d50*/  WARPGROUP.DEPBAR.LE gsb0, 0x0 ;  /* 0x00008000000079c5 */ /* 0x000fc40000010000 */
[----:B------:R-:W-:Y:S01]  /*4d60*/  WARPGROUP.ARRIVE ;  /* 0x00000000000079c5 */ /* 0x000fe20000000000 */
[----:B------:R-:W-:-:S01]  /*4d70*/  FFMA.FTZ R64, R64, UR48, -R8 ;  /* 0x0000003040407c23 */ /* 0x000fc20008010808 */
[--C-:B------:R-:W-:Y:S01]  /*4d80*/  FFMA.FTZ R65, R65, UR48, -R8.reuse ;  /* 0x0000003041417c23 */ /* 0x100fe20008010808 */
[----:B------:R-:W-:-:S01]  /*4d90*/  FFMA.FTZ R68, R68, UR48, -R8 ;  /* 0x0000003044447c23 */ /* 0x000fc20008010808 */
[----:B------:R-:W-:Y:S01]  /*4da0*/  FFMA.FTZ R69, R69, UR48, -R8 ;  /* 0x0000003045457c23 */ /* 0x000fe20008010808 */
[----:B------:R-:W-:-:S01]  /*4db0*/  FADD.FTZ R3, -R7, R3 ;  /* 0x0000000307037221 */ /* 0x000fc20000010100 */
[----:B------:R-:W-:Y:S01]  /*4dc0*/  QGMMA.64x64x32.F32.E4M3.E4M3 R24, R136, gdesc[UR8], R24, gsb0 ;  /* 0x00e0000888187df3 */ /* 0x000fe20008000818 */
[----:B------:R-:W-:Y:S01]  /*4dd0*/  UIADD3 UR10, UR6, 0x100, URZ ;  /* 0x00000100060a7890 */ /* 0x000fe2000fffe03f */
[----:B------:R-:W-:Y:S01]  /*4de0*/  FFMA.FTZ R8, R7, R108, -8 ;  /* 0xc100000007087423 */ /* 0x000fe2000001006c */
[----:B------:R-:W-:Y:S01]  /*4df0*/  UMOV UR11, 0xc0000010 ;  /* 0xc0000010000b7882 */ /* 0x000fe20000000000 */
[----:B------:R-:W-:Y:S01]  /*4e00*/  FMUL.FTZ R3, R3, UR48 ;  /* 0x0000003003037c20 */ /* 0x000fe20008410000 */
        /* <DEDUP_REMOVED lines=46> */
[----:B------:R-:W-:-:S02]  /*50f0*/  IMAD.U32 R123, RZ, RZ, UR19 ;  /* 0x00000013ff7b7e24 */ /* 0x000fc4000f8e00ff */
[----:B------:R-:W-:-:S01]  /*5100*/  FFMA.FTZ R70, R70, UR48, -R8 ;  /* 0x0000003046467c23 */ /* 0x000fc20008010808 */
        /* <DEDUP_REMOVED lines=8> */
[----:B------:R-:W-:Y:S02]  /*5190*/  WARPGROUP.DEPBAR.LE gsb0, 0x0 ;  /* 0x00008000000079c5 */ /* 0x000fe40000010000 */
[----:B------:R-:W-:Y:S01]  /*51a0*/  WARPGROUP.ARRIVE ;  /* 0x00000000000079c5 */ /* 0x000fe20000000000 */
[----:B0-----:R-:W-:-:S04]  /*51b0*/  FADD.FTZ R121, R109, R6 ;  /* 0x000000066d797221 */ /* 0x001fc80000010000 */
[----:B------:R-:W0:Y:S01]  /*51c0*/  MUFU.EX2 R13, R13 ;  /* 0x0000000d000d7308 */ /* 0x000e220000000800 */
[----:B------:R-:W-:Y:S01]  /*51d0*/  QGMMA.64x64x32.F32.E4M3.E4M3 R24, R140, gdesc[UR8], R24, gsb0 ;  /* 0x00e000088c187df3 */ /* 0x000fe20008000818 */
[----:B------:R-:W-:Y:S01]  /*51e0*/  UIADD3 UR10, UR6, 0x180, URZ ;  /* 0x00000180060a7890 */ /* 0x000fe2000fffe03f */
[----:B--2---:R-:W-:Y:S01]  /*51f0*/  FADD.FTZ R6, R12, R5 ;  /* 0x000000050c067221 */ /* 0x004fe20000010000 */
[----:B------:R-:W-:Y:S01]  /*5200*/  UMOV UR11, 0xc0000010 ;  /* 0xc0000010000b7882 */ /* 0x000fe20000000000 */
[----:B------:R-:W-:-:S03]  /*5210*/  UIADD3 UR6, UR6, 0x200, URZ ;  /* 0x0000020006067890 */ /* 0x000fc6000fffe03f */
        /* <DEDUP_REMOVED lines=22> */
[----:B------:R-:W-:Y:S01]  /*5380*/  QGMMA.64x64x32.F32.E4M3.E4M3 R24, R144, gdesc[UR8], R24, gsb0 ;  /* 0x00e0000890187df3 */ /* 0x000fe20008000818 */
[----:B------:R-:W-:Y:S01]  /*5390*/  UMOV UR10, UR6 ;  /* 0x00000006000a7c82 */ /* 0x000fe20008000000 */
[----:B0-----:R-:W-:-:S04]  /*53a0*/  FADD.FTZ R6, R106, R121 ;  /* 0x000000796a067221 */ /* 0x001fc80000010000 */
        /* <DEDUP_REMOVED lines=24> */
[----:B------:R-:W-:Y:S06]  /*5530*/  QGMMA.64x64x32.F32.E4M3.E4M3 R24, R148, gdesc[UR8], R24, gsb0 ;  /* 0x00e0000894187df3 */ /* 0x000fec0008000818 */
        /* <DEDUP_REMOVED lines=78> */
[----:B-1----:R-:W-:-:S02]  /*5a20*/  FADD.FTZ R122, R58, R121 ;  /* 0x000000793a7a7221 */ /* 0x002fc40000010000 */
[----:B------:R1:W-:Y:S05]  /*5a30*/  @!P1 SYNCS.ARRIVE.TRANS64.RED.A1T0 RZ, [R5+URZ], RZ ;  /* 0x000000ff05ff99a7 */ /* 0x0003ea000810043f */
        /* <DEDUP_REMOVED lines=16> */
[----:B0-----:R-:W-:-:S07]  /*5b40*/  FADD.FTZ R5, R65, R6 ;  /* 0x0000000641057221 */ /* 0x001fce0000010000 */
[----:B------:R0:W2:Y:S08]  /*5b50*/  MUFU.EX2 R125, R70 ;  /* 0x00000046007d7308 */ /* 0x0000b00000000800 */
[----:B------:R-:W3:Y:S01]  /*5b60*/  MUFU.EX2 R69, R69 ;  /* 0x0000004500457308 */ /* 0x000ee20000000800 */
[----:B0-----:R-:W-:-:S01]  /*5b70*/  FADD.FTZ R70, R66, R71 ;  /* 0x0000004742467221 */ /* 0x001fc20000010000 */
[----:B-1----:R-:W-:-:S03]  /*5b80*/  FADD.FTZ R6, R68, R5 ;  /* 0x0000000544067221 */ /* 0x002fc60000010000 */
[----:B------:R-:W-:-:S03]  /*5b90*/  FADD.FTZ R70, R67, R70 ;  /* 0x0000004643467221 */ /* 0x000fc60000010000 */
[----:B------:R-:W0:Y:S01]  /*5ba0*/  MUFU.EX2 R8, R8 ;  /* 0x0000000800087308 */ /* 0x000e220000000800 */
[----:B--2---:R-:W-:-:S01]  /*5bb0*/  FADD.FTZ R70, R125, R70 ;  /* 0x000000467d467221 */ /* 0x004fc20000010000 */
[----:B---3--:R-:W-:-:S03]  /*5bc0*/  FADD.FTZ R5, R69, R6 ;  /* 0x0000000645057221 */ /* 0x008fc60000010000 */
[----:B0-----:R-:W-:Y:S01]  /*5bd0*/  FADD.FTZ R6, R8, R70 ;  /* 0x0000004608067221 */ /* 0x001fe20000010000 */
[----:B------:R-:W-:Y:S06]  /*5be0*/  @!P0 BRA `(.L_x_11099) ;  /* 0x0000000000048947 */ /* 0x000fec0003800000 */
[----:B------:R-:W-:Y:S01]  /*5bf0*/  BPT.TRAP 0x1 ;  /* 0x000000040000795c */ /* 0x000fe20000300000 */
.L_x_11099:
        /* <DEDUP_REMOVED lines=43> */
[----:B------:R-:W-:Y:S01]  /*5eb0*/  R2UR UR6, R0 ;  /* 0x00000000000672ca */ /* 0x000fe200000e0000 */
        /* <DEDUP_REMOVED lines=35> */
[----:B------:R-:W-:-:S02]  /*60f0*/  F2FP.SATFINITE.E4M3.F32.PACK_AB_MERGE_C R149, R59, R58, R62 ;  /* 0x0000003a3b95723e */ /* 0x000fc4000480703e */
[----:B------:R-:W-:Y:S02]  /*6100*/  F2FP.SATFINITE.E4M3.F32.PACK_AB_MERGE_C R150, R65, R64, R68 ;  /* 0x000000404196723e */ /* 0x000fe40004807044 */
[----:B------:R-:W-:Y:S01]  /*6110*/  F2FP.SATFINITE.E4M3.F32.PACK_AB_MERGE_C R151, R67, R66, R8 ;  /* 0x000000424397723e */ /* 0x000fe20004807008 */
[----:B------:R-:W-:Y:S06]  /*6120*/  @P2 BRA `(.L_x_11100) ;  /* 0xffffffdc00682947 */ /* 0x000fec000383ffff */
.L_x_11090:
[----:B------:R-:W-:Y:S06]  /*6130*/  BAR.ARV 0x8, 0x200 ;  /* 0x0208000000007b1d */ /* 0x000fec0000002000 */
[----:B------:R-:W-:Y:S05]  /*6140*/  @!P0 BRA `(.L_x_11101) ;  /* 0x0000000000048947 */ /* 0x000fea0003800000 */
[----:B------:R-:W-:Y:S01]  /*6150*/  BPT.TRAP 0x1 ;  /* 0x000000040000795c */ /* 0x000fe20000300000 */
.L_x_11101:
[----:B------:R-:W-:Y:S01]  /*6160*/  R2UR UR16, R0 ;  /* 0x00000000001072ca */ /* 0x000fe200000e0000 */
[----:B------:R-:W-:-:S05]  /*6170*/  IMAD.U32 R3, RZ, RZ, UR4 ;  /* 0x00000004ff037e24 */ /* 0x000fca000f8e00ff */
[----:B------:R-:W-:-:S07]  /*6180*/  SHF.L.U32 R3, R3, 0x1f, RZ ;  /* 0x0000001f03037819 */ /* 0x000fce00000006ff */
[----:B------:R-:W-:-:S09]  /*6190*/  ULEA UR16, UR16, UR45, 0x3 ;  /* 0x0000002d10107291 */ /* 0x000fd2000f8e183f */
[----:B------:R0:W1:Y:S01]  /*61a0*/  SYNCS.PHASECHK.TRANS64.TRYWAIT P1, [UR16+0x12450], R3 ;  /* 0x01245003ff0075a7 */ /* 0x0000620008020150 */
[----:B------:R-:W-:Y:S05]  /*61b0*/  @!P0 BRA `(.L_x_11102) ;  /* 0x0000000000048947 */ /* 0x000fea0003800000 */
[----:B------:R-:W-:Y:S01]  /*61c0*/  BPT.TRAP 0x1 ;  /* 0x000000040000795c */ /* 0x000fe20000300000 */
.L_x_11102:
[----:B-1----:R-:W-:Y:S05]  /*61d0*/  @P1 BRA `(.L_x_11103) ;  /* 0x0000000000081947 */ /* 0x002fea0003800000 */
[----:B------:R-:W1:Y:S02]  /*61e0*/  SYNCS.PHASECHK.TRANS64.TRYWAIT P1, [UR16+0x12450], R3 ;  /* 0x01245003ff0075a7 */ /* 0x000e640008020150 */
[----:B-1----:R-:W-:Y:S05]  /*61f0*/  @!P1 BRA `(.L_x_11104) ;  /* 0x0000005000789947 */ /* 0x002fea0003800000 */
.L_x_11103:
[----:B------:R-:W-:Y:S01]  /*6200*/  ULDC.64 UR10, c[0x0][0x9a0] ;  /* 0x00026800000a7ab9 */ /* 0x000fe20000000a00 */
[----:B------:R-:W-:Y:S01]  /*6210*/  UIADD3 UR45, UR45, 0x200, URZ ;  /* 0x000002002d2d7890 */ /* 0x000fe2000fffe03f */
[----:B------:R-:W-:Y:S01]  /*6220*/  R2UR UR15, R0 ;  /* 0x00000000000f72ca */ /* 0x000fe200000e0000 */
[----:B------:R-:W-:Y:S01]  /*6230*/  UISETP.NE.U32.AND UP0, UPT, UR10, URZ, UPT ;  /* 0x0000003f0a00728c */ /* 0x000fe2000bf05070 */
[----:B------:R-:W-:Y:S01]  /*6240*/  WARPGROUP.ARRIVE ;  /* 0x00000000000079c5 */ /* 0x000fe20000000000 */
[----:B------:R-:W-:Y:S01]  /*6250*/  USHF.R.U32.HI UR45, URZ, 0x4, UR45 ;  /* 0x000000043f2d7899 */ /* 0x000fe2000801162d */
[----:B-1----:R-:W-:Y:S01]  /*6260*/  IMAD.MOV.U32 R4, RZ, RZ, 0x3f800000 ;  /* 0x3f800000ff047424 */ /* 0x002fe200078e00ff */
        /* <DEDUP_REMOVED lines=16> */
[----:B------:R-:W-:Y:S01]  /*6370*/  QGMMA.64x64x32.F32.E4M3.E4M3 R24, R152, gdesc[UR12], R24, gsb0 ;  /* 0x00e0000c98187df3 */ /* 0x000fe20008000818 */
[----:B------:R-:W-:-:S04]  /*6380*/  @UP0 UIMAD.WIDE.U32 UR4, UR41, UR12, UR4 ;  /* 0x0000000c290402a5 */ /* 0x000fc8000f8e0004 */
[----:B------:R-:W-:Y:S02]  /*6390*/  @UP0 UIADD3 UR5, UR5, UR9, URZ ;  /* 0x0000000905050290 */ /* 0x000fe4000fffe03f */
[----:B------:R-:W-:-:S04]  /*63a0*/  @UP0 ULEA UR8, UP1, UR4, UR10, 0x2 ;  /* 0x0000000a04080291 */ /* 0x000fc8000f82103f */
[----:B------:R-:W-:Y:S02]  /*63b0*/  @UP0 ULEA.HI.X UR9, UR4, UR11, UR5, 0x2, UP1 ;  /* 0x0000000b04090291 */ /* 0x000fe400088f1405 */
[----:B------:R-:W-:-:S04]  /*63c0*/  IMAD.U32 R8, RZ, RZ, UR8 ;  /* 0x00000008ff087e24 */ /* 0x000fc8000f8e00ff */
[----:B------:R-:W-:Y:S01]  /*63d0*/  IMAD.U32 R9, RZ, RZ, UR9 ;  /* 0x00000009ff097e24 */ /* 0x000fe2000f8e00ff */
[----:B------:R-:W-:-:S04]  /*63e0*/  UIADD3 UR4, UR6, 0x80, URZ ;  /* 0x0000008006047890 */ /* 0x000fc8000fffe03f */
[----:B------:R1:W2:Y:S01]  /*63f0*/  @P1 LDG.E R4, desc[UR42][R8.64] ;  /* 0x0000002a08041981 */ /* 0x0002a2000c1e1900 */
[----:B------:R-:W-:Y:S02]  /*6400*/  UMOV UR11, 0xc0000010 ;  /* 0xc0000010000b7882 */ /* 0x000fe40000000000 */
[----:B------:R-:W-:Y:S01]  /*6410*/  UMOV UR10, UR4 ;  /* 0x00000004000a7c82 */ /* 0x000fe20008000000 */
[----:B------:R-:W-:Y:S02]  /*6420*/  WARPGROUP.DEPBAR.LE gsb0, 0x0 ;  /* 0x00008000000079c5 */ /* 0x000fe40000010000 */
[----:B------:R-:W-:-:S06]  /*6430*/  WARPGROUP.ARRIVE ;  /* 0x00000000000079c5 */ /* 0x000fcc0000000000 */
[----:B------:R-:W-:Y:S01]  /*6440*/  QGMMA.64x64x32.F32.E4M3.E4M3 R24, R136, gdesc[UR8], R24, gsb0 ;  /* 0x00e0000888187df3 */ /* 0x000fe20008000818 */
[----:B------:R-:W-:Y:S01]  /*6450*/  UIADD3 UR4, UR6, 0x100, URZ ;  /* 0x0000010006047890 */ /* 0x000fe2000fffe03f */
[----:B------:R-:W-:-:S06]  /*6460*/  UMOV UR11, 0xc0000010 ;  /* 0xc0000010000b7882 */ /* 0x000fcc0000000000 */
[----:B------:R-:W-:Y:S01]  /*6470*/  UMOV UR10, UR4 ;  /* 0x00000004000a7c82 */ /* 0x000fe20008000000 */
[----:B------:R-:W-:Y:S02]  /*6480*/  WARPGROUP.DEPBAR.LE gsb0, 0x0 ;  /* 0x00008000000079c5 */ /* 0x000fe40000010000 */
[----:B------:R-:W-:-:S06]  /*6490*/  WARPGROUP.ARRIVE ;  /* 0x00000000000079c5 */ /* 0x000fcc0000000000 */
[----:B------:R-:W-:Y:S01]  /*64a0*/  QGMMA.64x64x32.F32.E4M3.E4M3 R24, R140, gdesc[UR8], R24, gsb0 ;  /* 0x00e000088c187df3 */ /* 0x000fe20008000818 */
[----:B------:R-:W-:Y:S01]  /*64b0*/  UIADD3 UR4, UR6, 0x180, URZ ;  /* 0x0000018006047890 */ /* 0x000fe2000fffe03f */
[----:B------:R-:W-:-:S06]  /*64c0*/  UMOV UR11, 0xc0000010 ;  /* 0xc0000010000b7882 */ /* 0x000fcc0000000000 */
[----:B------:R-:W-:Y:S01]  /*64d0*/  UMOV UR10, UR4 ;  /* 0x00000004000a7c82 */ /* 0x000fe20008000000 */
[----:B------:R-:W3:Y:S04]  /*64e0*/  SHFL.BFLY PT, R0, R5, 0x2, 0x1f ;  /* 0x0c401f0005007f89 */ /* 0x000ee800000e0000 */
[----:B-1----:R-:W1:Y:S01]  /*64f0*/  SHFL.BFLY PT, R9, R6, 0x2, 0x1f ;  /* 0x0c401f0006097f89 */ /* 0x002e6200000e0000 */
[----:B------:R-:W-:Y:S02]  /*6500*/  WARPGROUP.DEPBAR.LE gsb0, 0x0 ;  /* 0x00008000000079c5 */ /* 0x000fe40000010000 */
[----:B------:R-:W-:-:S06]  /*6510*/  WARPGROUP.ARRIVE ;  /* 0x00000000000079c5 */ /* 0x000fcc0000000000 */
[----:B------:R-:W-:Y:S01]  /*6520*/  QGMMA.64x64x32.F32.E4M3.E4M3 R24, R144, gdesc[UR8], R24, gsb0 ;  /* 0x00e0000890187df3 */ /* 0x000fe20008000818 */
[----:B---3--:R-:W-:Y:S01]  /*6530*/  FADD.FTZ R0, R0, R5 ;  /* 0x0000000500007221 */ /* 0x008fe20000010000 */
[----:B------:R-:W-:Y:S01]  /*6540*/  UIADD3 UR6, UR6, 0x200, URZ ;  /* 0x0000020006067890 */ /* 0x000fe2000fffe03f */
[----:B-1----:R-:W-:Y:S01]  /*6550*/  FADD.FTZ R9, R9, R6 ;  /* 0x0000000609097221 */ /* 0x002fe20000010000 */
[----:B------:R-:W-:Y:S02]  /*6560*/  UMOV UR11, 0xc0000010 ;  /* 0xc0000010000b7882 */ /* 0x000fe40000000000 */
[----:B0-----:R-:W0:Y:S03]  /*6570*/  SHFL.BFLY PT, R3, R0, 0x1, 0x1f ;  /* 0x0c201f0000037f89 */ /* 0x001e2600000e0000 */
[----:B------:R-:W-:Y:S01]  /*6580*/  UMOV UR10, UR6 ;  /* 0x00000006000a7c82 */ /* 0x000fe20008000000 */
[----:B------:R-:W1:Y:S01]  /*6590*/  SHFL.BFLY PT, R8, R9, 0x1, 0x1f ;  /* 0x0c201f0009087f89 */ /* 0x000e6200000e0000 */
[----:B------:R-:W-:-:S02]  /*65a0*/  IMAD.MOV.U32 R5, RZ, RZ, RZ ;  /* 0x000000ffff057224 */ /* 0x000fc400078e00ff */
[----:B0-----:R-:W-:Y:S01]  /*65b0*/  FADD.FTZ R10, R0, R3 ;  /* 0x00000003000a7221 */ /* 0x001fe20000010000 */
[----:B-1----:R-:W-:-:S04]  /*65c0*/  FADD.FTZ R12, R9, R8 ;  /* 0x00000008090c7221 */ /* 0x002fc80000010000 */
[C---:B------:R-:W-:Y:S01]  /*65d0*/  FSETP.NE.FTZ.AND P1, PT, R10.reuse, RZ, PT ;  /* 0x000000ff0a00720b */ /* 0x040fe20003f35000 */
[----:B------:R-:W-:Y:S01]  /*65e0*/  FMUL.FTZ R13, R10, 0.00390625 ;  /* 0x3b8000000a0d7820 */ /* 0x000fe20000410000 */
[----:B------:R-:W-:Y:S01]  /*65f0*/  FMUL.FTZ R14, R12, 0.00390625 ;  /* 0x3b8000000c0e7820 */ /* 0x000fe20000410000 */
[----:B------:R-:W-:Y:S02]  /*6600*/  WARPGROUP.DEPBAR.LE gsb0, 0x0 ;  /* 0x00008000000079c5 */ /* 0x000fe40000010000 */
[----:B------:R-:W-:-:S06]  /*6610*/  WARPGROUP.ARRIVE ;  /* 0x00000000000079c5 */ /* 0x000fcc0000000000 */
[----:B------:R-:W-:Y:S01]  /*6620*/  QGMMA.64x64x32.F32.E4M3.E4M3 R24, R148, gdesc[UR8], R24, gsb0 ;  /* 0x00e0000894187df3 */ /* 0x000fe20008000818 */
[----:B------:R-:W-:Y:S02]  /*6630*/  FSETP.NE.FTZ.AND P2, PT, R13, RZ, PT ;  /* 0x000000ff0d00720b */ /* 0x000fe40003f55000 */
[----:B------:R-:W-:Y:S01]  /*6640*/  FSETP.NE.FTZ.AND P3, PT, R14, RZ, PT ;  /* 0x000000ff0e00720b */ /* 0x000fe20003f75000 */
[----:B------:R-:W-:Y:S01]  /*6650*/  @P1 MUFU.RCP R5, R10 ;  /* 0x0000000a00051308 */ /* 0x000fe20000001000 */
[----:B------:R-:W-:Y:S01]  /*6660*/  FSETP.NE.FTZ.AND P1, PT, R12, RZ, PT ;  /* 0x000000ff0c00720b */ /* 0x000fe20003f35000 */
[----:B------:R-:W-:-:S08]  /*6670*/  IMAD.MOV.U32 R11, RZ, RZ, RZ ;  /* 0x000000ffff0b7224 */ /* 0x000fd000078e00ff */
        /* <DEDUP_REMOVED lines=18> */
.L_x_11105:
        /* <DEDUP_REMOVED lines=36> */
.L_x_11083:
[----:B------:R-:W-:Y:S05]  /*69e0*/  @P0 BRA `(.L_x_11106) ;  /* 0x00000014006c0947 */ /* 0x000fea0003800000 */
[----:B------:R-:W0:Y:S01]  /*69f0*/  S2R R16, SR_TID.X ;  /* 0x0000000000107919 */ /* 0x000e220000002100 */
[----:B------:R-:W-:Y:S01]  /*6a00*/  ULDC.64 UR4, c[0x4][0x38] ;  /* 0x01000e0000047ab9 */ /* 0x000fe20000000a00 */
[----:B------:R-:W-:Y:S01]  /*6a10*/  ULDC.64 UR8, c[0x0][0xbd0] ;  /* 0x0002f40000087ab9 */ /* 0x000fe20000000a00 */
[----:B------:R-:W-:Y:S01]  /*6a20*/  USHF.R.S32.HI UR7, URZ, 0x1f, UR41 ;  /* 0x0000001f3f077899 */ /* 0x000fe20008011429 */
[----:B------:R-:W1:Y:S01]  /*6a30*/  S2R R37, SR_CTAID.X ;  /* 0x0000000000257919 */ /* 0x000e620000002500 */
[----:B------:R-:W2:Y:S01]  /*6a40*/  LDC R74, c[0x0][0xc50] ;  /* 0x00031400ff4a7b82 */ /* 0x000ea20000000800 */
[----:B------:R-:W-:-:S07]  /*6a50*/  ULDC.64 UR10, c[0x0][0xb38] ;  /* 0x0002ce00000a7ab9 */ /* 0x000fce0000000a00 */
[----:B------:R-:W3:Y:S01]  /*6a60*/  LDC.64 R72, c[0x0][0xb40] ;  /* 0x0002d000ff487b82 */ /* 0x000ee20000000a00 */
[----:B0-----:R-:W-:-:S05]  /*6a70*/  IMAD.SHL.U32 R4, R16, 0x4, RZ ;  /* 0x0000000410047824 */ /* 0x001fca00078e00ff */
[----:B------:R-:W-:Y:S02]  /*6a80*/  LOP3.LUT R4, R4, 0xc, RZ, 0xc0, !PT ;  /* 0x0000000c04047812 */ /* 0x000fe400078ec0ff */
[----:B------:R-:W-:Y:S02]  /*6a90*/  BAR.SYNC.DEFER_BLOCKING 0x1, 0x180 ;  /* 0x0046000000007b1d */ /* 0x000fe40000010000 */
[----:B------:R-:W-:-:S05]  /*6aa0*/  IADD3 R4, P0, R4, UR4, RZ ;  /* 0x0000000404047c10 */ /* 0x000fca000ff1e0ff */
[----:B------:R-:W-:-:S05]  /*6ab0*/  IMAD.X R5, RZ, RZ, UR5, P0 ;  /* 0x00000005ff057e24 */ /* 0x000fca00080e06ff */
[----:B------:R0:W4:Y:S01]  /*6ac0*/  LDG.E.CONSTANT R18, desc[UR42][R4.64] ;  /* 0x0000002a04127981 */ /* 0x000122000c1e9900 */
[----:B------:R-:W-:Y:S01]  /*6ad0*/  LOP3.LUT P0, R14, R16, 0x3, RZ, 0xc0, !PT ;  /* 0x00000003100e7812 */ /* 0x000fe2000780c0ff */
[----:B------:R-:W-:Y:S01]  /*6ae0*/  UIMAD.WIDE.U32 UR4, UR41, UR8, URZ ;  /* 0x00000008290472a5 */ /* 0x000fe2000f8e003f */
[----:B------:R-:W-:Y:S01]  /*6af0*/  BSSY B0, `(.L_x_11107) ;  /* 0x0000106000007945 */ /* 0x000fe20003800000 */
[----:B------:R-:W-:Y:S01]  /*6b00*/  UIMAD UR6, UR7, UR8, URZ ;  /* 0x00000008070672a4 */ /* 0x000fe2000f8e023f */
[----:B------:R-:W-:Y:S01]  /*6b10*/  ISETP.EQ.OR P0, PT, R14, 0x3, !P0 ;  /* 0x000000030e00780c */ /* 0x000fe20004702670 */
[----:B------:R-:W-:Y:S02]  /*6b20*/  UIMAD UR8, UR7, UR10, URZ ;  /* 0x0000000a070872a4 */ /* 0x000fe4000f8e023f */
        /* <DEDUP_REMOVED lines=10> */
[----:B------:R-:W-:Y:S01]  /*6bd0*/  IMAD.U32 R21, RZ, RZ, UR5 ;  /* 0x00000005ff157e24 */ /* 0x000fe2000f8e00ff */
[----:B------:R-:W-:Y:S01]  /*6be0*/  SEL R45, R12, R49, P0 ;  /* 0x000000310c2d7207 */ /* 0x000fe20000000000 */
[----:B------:R-:W-:Y:S01]  /*6bf0*/  UIMAD.WIDE.U32 UR6, UR41, UR10, URZ ;  /* 0x0000000a290672a5 */ /* 0x000fe2000f8e003f */
[----:B------:R-:W-:Y:S01]  /*6c00*/  LEA.HI R6, R2, R9, RZ, 0x7 ;  /* 0x0000000902067211 */ /* 0x000fe200078f38ff */
[----:B------:R-:W-:Y:S01]  /*6c10*/  IMAD.U32 R21, RZ, RZ, UR9 ;  /* 0x00000009ff157e24 */ /* 0x000fe2000f8e00ff */
[----:B------:R-:W-:Y:S01]  /*6c20*/  SEL R48, R49, R12, P0 ;  /* 0x0000000c31307207 */ /* 0x000fe20000000000 */
[----:B------:R-:W-:Y:S01]  /*6c30*/  UIMAD UR8, UR41, UR11, UR8 ;  /* 0x0000000b290872a4 */ /* 0x000fe2000f8e0208 */
[----:B0-----:R-:W-:-:S02]  /*6c40*/  LOP3.LUT R4, R6, 0xffffff80, RZ, 0xc0, !PT ;  /* 0xffffff8006047812 */ /* 0x001fc400078ec0ff */
[----:B------:R-:W-:Y:S01]  /*6c50*/  SEL R53, R10, R41, P0 ;  /* 0x000000290a357207 */ /* 0x000fe20000000000 */
[----:B------:R-:W-:Y:S01]  /*6c60*/  UIADD3 UR8, UR7, UR8, URZ ;  /* 0x0000000807087290 */ /* 0x000fe2000fffe03f */
[----:B------:R-:W-:Y:S01]  /*6c70*/  SEL R58, R41, R10, P0 ;  /* 0x0000000a293a7207 */ /* 0x000fe20000000000 */
[----:B------:R-:W-:Y:S01]  /*6c80*/  IMAD.IADD R28, R9, 0x1, -R4 ;  /* 0x00000001091c7824 */ /* 0x000fe200078e0a04 */
[----:B------:R-:W-:Y:S02]  /*6c90*/  SEL R49, R52, R17, P0 ;  /* 0x0000001134317207 */ /* 0x000fe40000000000 */
[----:B------:R-:W-:Y:S02]  /*6ca0*/  SEL R56, R17, R52, P0 ;  /* 0x0000003411387207 */ /* 0x000fe40000000000 */
[----:B------:R-:W-:Y:S02]  /*6cb0*/  SEL R41, R26, R11, P0 ;  /* 0x0000000b1a297207 */ /* 0x000fe40000000000 */
[----:B------:R-:W-:-:S02]  /*6cc0*/  SEL R52, R11, R26, P0 ;  /* 0x0000001a0b347207 */ /* 0x000fc40000000000 */
[----:B------:R-:W-:Y:S01]  /*6cd0*/  SHF.R.S32.HI R11, RZ, 0x1f, R28 ;  /* 0x0000001fff0b7819 */ /* 0x000fe2000001141c */
[----:B------:R-:W0:Y:S01]  /*6ce0*/  LDC R26, c[0x0][0xbe8] ;  /* 0x0002fa00ff1a7b82 */ /* 0x000e220000000800 */
[----:B------:R-:W-:Y:S02]  /*6cf0*/  LEA.HI R2, R2, R9, RZ, 0x2 ;  /* 0x0000000902027211 */ /* 0x000fe400078f10ff */
[----:B------:R-:W-:Y:S02]  /*6d00*/  LEA.HI R10, R11, R28, RZ, 0x2 ;  /* 0x0000001c0b0a7211 */ /* 0x000fe400078f10ff */
[----:B------:R-:W-:Y:S02]  /*6d10*/  SHF.R.S32.HI R7, RZ, 0x7, R6 ;  /* 0x00000007ff077819 */ /* 0x000fe40000011406 */
[--C-:B------:R-:W-:Y:S02]  /*6d20*/  SHF.R.S32.HI R4, RZ, 0x2, R10.reuse ;  /* 0x00000002ff047819 */ /* 0x100fe4000001140a */
[----:B------:R-:W-:-:S02]  /*6d30*/  SHF.R.S32.HI R5, RZ, 0x1f, R10 ;  /* 0x0000001fff057819 */ /* 0x000fc4000001140a */
[----:B------:R-:W-:Y:S01]  /*6d40*/  LOP3.LUT R6, R2, 0xfffffffc, RZ, 0xc0, !PT ;  /* 0xfffffffc02067812 */ /* 0x000fe200078ec0ff */
[----:B------:R-:W-:Y:S01]  /*6d50*/  IMAD.HI R2, R7, 0x55555556, RZ ;  /* 0x5555555607027827 */ /* 0x000fe200078e02ff */
[----:B------:R-:W-:Y:S02]  /*6d60*/  LEA.HI R5, R5, R4, RZ, 0x3 ;  /* 0x0000000405057211 */ /* 0x000fe400078f18ff */
[----:B------:R-:W-:Y:S01]  /*6d70*/  SEL R59, R8, R33, P0 ;  /* 0x00000021083b7207 */ /* 0x000fe20000000000 */
[----:B------:R-:W-:Y:S01]  /*6d80*/  IMAD.IADD R6, R9, 0x1, -R6 ;  /* 0x0000000109067824 */ /* 0x000fe200078e0a06 */
[----:B------:R-:W-:Y:S02]  /*6d90*/  LOP3.LUT R5, R5, 0xfffffff8, RZ, 0xc0, !PT ;  /* 0xfffffff805057812 */ /* 0x000fe400078ec0ff */
[----:B------:R-:W-:Y:S02]  /*6da0*/  LEA.HI R2, R2, R2, RZ, 0x1 ;  /* 0x0000000202027211 */ /* 0x000fe400078f08ff */
[----:B------:R-:W-:Y:S01]  /*6db0*/  SEL R40, R33, R8, P0 ;  /* 0x0000000821287207 */ /* 0x000fe20000000000 */
[----:B------:R-:W-:Y:S01]  /*6dc0*/  IMAD.IADD R5, R4, 0x1, -R5 ;  /* 0x0000000104057824 */ /* 0x000fe200078e0a05 */
[----:B------:R-:W-:Y:S01]  /*6dd0*/  LEA.HI R4, R11, R28, RZ, 0x5 ;  /* 0x0000001c0b047211 */ /* 0x000fe200078f28ff */
[----:B------:R-:W-:Y:S01]  /*6de0*/  IMAD R2, R2, -0x3, R7 ;  /* 0xfffffffd02027824 */ /* 0x000fe200078e0207 */
[----:B0-----:R-:W-:-:S02]  /*6df0*/  ISETP.NE.AND P2, PT, R26, 0x1, PT ;  /* 0x000000011a00780c */ /* 0x001fc40003f45270 */
[----:B------:R-:W-:Y:S02]  /*6e00*/  SHF.R.S32.HI R4, RZ, 0x5, R4 ;  /* 0x00000005ff047819 */ /* 0x000fe40000011404 */
[----:B------:R-:W-:Y:S02]  /*6e10*/  LEA.HI R8, R6, R6, RZ, 0x1 ;  /* 0x0000000606087211 */ /* 0x000fe400078f08ff */
[----:B------:R-:W-:Y:S01]  /*6e20*/  SEL R57, R44, R15, P0 ;  /* 0x0000000f2c397207 */ /* 0x000fe20000000000 */
[----:B------:R-:W-:Y:S01]  /*6e30*/  IMAD R7, R4, 0x10, R5 ;  /* 0x0000001004077824 */ /* 0x000fe200078e0205 */
[----:B------:R-:W-:Y:S01]  /*6e40*/  SEL R60, R15, R44, P0 ;  /* 0x0000002c0f3c7207 */ /* 0x000fe20000000000 */
[----:B------:R-:W0:Y:S01]  /*6e50*/  LDC.64 R4, c[0x0][0xbd8] ;  /* 0x0002f600ff047b82 */ /* 0x000e220000000a00 */
[----:B------:R-:W-:Y:S01]  /*6e60*/  SEL R27, R34, R35, P0 ;  /* 0x00000023221b7207 */ /* 0x000fe20000000000 */
[----:B------:R-:W-:Y:S01]  /*6e70*/  IMAD R2, R2, 0x40, R7 ;  /* 0x0000004002027824 */ /* 0x000fe200078e0207 */
[----:B------:R-:W-:-:S02]  /*6e80*/  SEL R44, R35, R34, P0 ;  /* 0x00000022232c7207 */ /* 0x000fc40000000000 */
[----:B------:R-:W-:Y:S01]  /*6e90*/  LOP3.LUT R9, R8, 0x1ffffffe, RZ, 0xc0, !PT ;  /* 0x1ffffffe08097812 */ /* 0x000fe200078ec0ff */
[--C-:B-1----:R-:W-:Y:S01]  /*6ea0*/  IMAD R29, R37, 0xc0, R2.reuse ;  /* 0x000000c0251d7824 */ /* 0x102fe200078e0202 */
[----:B------:R-:W-:Y:S01]  /*6eb0*/  LOP3.LUT R7, R10, 0x7ffffffc, RZ, 0xc0, !PT ;  /* 0x7ffffffc0a077812 */ /* 0x000fe200078ec0ff */
[----:B------:R-:W1:Y:S01]  /*6ec0*/  @P2 LDC R68, c[0x0][0xbec] ;  /* 0x0002fb00ff442b82 */ /* 0x000e620000000800 */
[----:B------:R-:W-:Y:S01]  /*6ed0*/  LOP3.LUT P1, RZ, R28, 0x3, RZ, 0xc0, !PT ;  /* 0x000000031cff7812 */ /* 0x000fe2000782c0ff */
[----:B------:R-:W-:Y:S01]  /*6ee0*/  IMAD.IADD R11, R6, 0x1, -R9 ;  /* 0x00000001060b7824 */ /* 0x000fe200078e0a09 */
[----:B------:R-:W-:Y:S01]  /*6ef0*/  SEL R61, R36, R13, P0 ;  /* 0x0000000d243d7207 */ /* 0x000fe20000000000 */
[----:B------:R-:W-:Y:S01]  /*6f00*/  IMAD.IADD R28, R28, 0x1, -R7 ;  /* 0x000000011c1c7824 */ /* 0x000fe200078e0a07 */
[----:B------:R-:W-:Y:S01]  /*6f10*/  SEL R62, R13, R36, P0 ;  /* 0x000000240d3e7207 */ /* 0x000fe20000000000 */
[----:B------:R-:W-:Y:S01]  /*6f20*/  IMAD R11, R11, 0x8, R2 ;  /* 0x000000080b0b7824 */ /* 0x000fe200078e0202 */
[----:B------:R-:W-:Y:S01]  /*6f30*/  SEL R23, R42, R43, P0 ;  /* 0x0000002b2a177207 */ /* 0x000fe20000000000 */
[----:B------:R-:W5:Y:S01]  /*6f40*/  @P2 LDC R70, c[0x0][0xbf0] ;  /* 0x0002fc00ff462b82 */ /* 0x000f620000000800 */
[----:B------:R-:W-:Y:S01]  /*6f50*/  SEL R36, R43, R42, P0 ;  /* 0x0000002a2b247207 */ /* 0x000fe20000000000 */
[----:B------:R-:W-:Y:S01]  /*6f60*/  IMAD R37, R37, 0xc0, R11 ;  /* 0x000000c025257824 */ /* 0x000fe200078e020b */
[----:B------:R-:W-:Y:S01]  /*6f70*/  SEL R25, R46, R47, P0 ;  /* 0x0000002f2e197207 */ /* 0x000fe20000000000 */
[----:B------:R-:W-:Y:S01]  /*6f80*/  IMAD.U32 R9, RZ, RZ, UR7 ;  /* 0x00000007ff097e24 */ /* 0x000fe2000f8e00ff */
[----:B------:R-:W-:Y:S01]  /*6f90*/  SEL R46, R47, R46, P0 ;  /* 0x0000002e2f2e7207 */ /* 0x000fe20000000000 */
[----:B------:R-:W-:Y:S01]  /*6fa0*/  IMAD R47, RZ, RZ, -UR41 ;  /* 0x80000029ff2f7e24 */ /* 0x000fe2000f8e02ff */
[----:B------:R-:W-:Y:S01]  /*6fb0*/  SEL R15, R30, R31, P0 ;  /* 0x0000001f1e0f7207 */ /* 0x000fe20000000000 */
[C---:B0-----:R-:W-:Y:S01]  /*6fc0*/  IMAD R34, R4.reuse, UR46, RZ ;  /* 0x0000002e04227c24 */ /* 0x041fe2000f8e02ff */
[----:B------:R-:W0:Y:S01]  /*6fd0*/  @P2 LDC R76, c[0x0][0xbec] ;  /* 0x0002fb00ff4c2b82 */ /* 0x000e220000000800 */
[----:B------:R-:W-:Y:S01]  /*6fe0*/  IMAD.WIDE.U32 R20, R4, UR47, R20 ;  /* 0x0000002f04147c25 */ /* 0x000fe2000f8e0014 */
[----:B------:R-:W-:-:S02]  /*6ff0*/  SEL R13, R38, R39, P0 ;  /* 0x00000027260d7207 */ /* 0x000fc40000000000 */
[----:B------:R-:W-:Y:S01]  /*7000*/  SEL R24, R31, R30, P0 ;  /* 0x0000001e1f187207 */ /* 0x000fe20000000000 */
[----:B------:R-:W-:Y:S01]  /*7010*/  IMAD R35, R5, UR47, R34 ;  /* 0x0000002f05237c24 */ /* 0x000fe2000f8e0222 */
[----:B------:R-:W-:Y:S01]  /*7020*/  SEL R22, R39, R38, P0 ;  /* 0x0000002627167207 */ /* 0x000fe20000000000 */
[----:B--2---:R-:W-:Y:S01]  /*7030*/  IMAD R74, R74, R47, UR4 ;  /* 0x000000044a4a7e24 */ /* 0x004fe2000f8e022f */
[----:B------:R-:W-:Y:S01]  /*7040*/  SEL R17, R50, R51, P0 ;  /* 0x0000003332117207 */ /* 0x000fe20000000000 */
[----:B------:R-:W-:Y:S01]  /*7050*/  IMAD.IADD R21, R21, 0x1, R35 ;  /* 0x0000000115157824 */ /* 0x000fe200078e0223 */
[----:B------:R-:W-:Y:S01]  /*7060*/  SEL R19, R54, R55, P0 ;  /* 0x0000003736137207 */ /* 0x000fe20000000000 */
[----:B-1----:R-:W-:Y:S01]  /*7070*/  @P2 IMAD.HI.U32 R35, R37, R68, RZ ;  /* 0x0000004425232227 */ /* 0x002fe200078e00ff */
[----:B------:R-:W-:Y:S01]  /*7080*/  SEL R50, R51, R50, P0 ;  /* 0x0000003233327207 */ /* 0x000fe20000000000 */
[----:B------:R-:W-:Y:S01]  /*7090*/  ULDC.64 UR4, c[0x0][0xbe0] ;  /* 0x0002f80000047ab9 */ /* 0x000fe20000000a00 */
[----:B------:R-:W-:Y:S01]  /*70a0*/  SEL R54, R55, R54, P0 ;  /* 0x0000003637367207 */ /* 0x000fe20000000000 */
[----:B------:R-:W-:Y:S01]  /*70b0*/  IMAD.U32 R8, RZ, RZ, UR6 ;  /* 0x00000006ff087e24 */ /* 0x000fe2000f8e00ff */
[----:B------:R-:W-:Y:S01]  /*70c0*/  ULDC.64 UR6, c[0x0][0xb48] ;  /* 0x0002d20000067ab9 */ /* 0x000fe20000000a00 */
[----:B------:R-:W-:Y:S01]  /*70d0*/  IMAD.U32 R9, RZ, RZ, UR8 ;  /* 0x00000008ff097e24 */ /* 0x000fe2000f8e00ff */
[----:B------:R-:W-:Y:S01]  /*70e0*/  ULDC.64 UR8, c[0x0][0xb28] ;  /* 0x0002ca0000087ab9 */ /* 0x000fe20000000a00 */
[----:B------:R-:W-:-:S02]  /*70f0*/  IMAD.MOV.U32 R47, RZ, RZ, R37 ;  /* 0x000000ffff2f7224 */ /* 0x000fc400078e0025 */
[----:B---3--:R-:W-:-:S04]  /*7100*/  IMAD.WIDE.U32 R8, R72, UR47, R8 ;  /* 0x0000002f48087c25 */ /* 0x008fc8000f8e0008 */
[----:B0-----:R-:W-:Y:S01]  /*7110*/  @P2 IMAD.HI.U32 R76, R37, R76, RZ ;  /* 0x0000004c254c2227 */ /* 0x001fe200078e00ff */
[----:B----4-:R-:W-:Y:S01]  /*7120*/  LOP3.LUT R33, R18, 0x2, RZ, 0x3c, !PT ;  /* 0x0000000212217812 */ /* 0x010fe200078e3cff */
[----:B------:R-:W-:Y:S04]  /*7130*/  SHFL.IDX PT, R6, R63, R18, 0x1c1f ;  /* 0x001c1f123f067589 */ /* 0x000fe800000e0000 */
[----:B------:R-:W0:Y:S04]  /*7140*/  SHFL.IDX PT, R5, R64, R33, 0x1c1f ;  /* 0x001c1f2140057589 */ /* 0x000e2800000e0000 */
[----:B------:R-:W-:Y:S04]  /*7150*/  SHFL.IDX PT, R7, R65, R18, 0x1c1f ;  /* 0x001c1f1241077589 */ /* 0x000fe800000e0000 */
[----:B------:R-:W1:Y:S04]  /*7160*/  SHFL.IDX PT, R34, R66, R33, 0x1c1f ;  /* 0x001c1f2142227589 */ /* 0x000e6800000e0000 */
[----:B------:R2:W-:Y:S04]  /*7170*/  SHFL.IDX PT, R42, R53, R18, 0x1c1f ;  /* 0x001c1f12352a7589 */ /* 0x0005e800000e0000 */
[----:B------:R3:W-:Y:S04]  /*7180*/  SHFL.IDX PT, R31, R45, R18, 0x1c1f ;  /* 0x001c1f122d1f7589 */ /* 0x0007e800000e0000 */
[----:B------:R-:W-:Y:S01]  /*7190*/  SHFL.IDX PT, R39, R59, R18, 0x1c1f ;  /* 0x001c1f123b277589 */ /* 0x000fe200000e0000 */
[----:B--2---:R-:W2:Y:S01]  /*71a0*/  @P2 LDC R53, c[0x0][0xbf0] ;  /* 0x0002fc00ff352b82 */ /* 0x004ea20000000800 */
[----:B0-----:R-:W-:-:S02]  /*71b0*/  SEL R4, R6, R5, P0 ;  /* 0x0000000506047207 */ /* 0x001fc40000000000 */
[----:B------:R-:W-:Y:S01]  /*71c0*/  SHFL.IDX PT, R38, R61, R18, 0x1c1f ;  /* 0x001c1f123d267589 */ /* 0x000fe200000e0000 */
[----:B------:R-:W-:Y:S01]  /*71d0*/  SEL R6, R5, R6, P0 ;  /* 0x0000000605067207 */ /* 0x000fe20000000000 */
[----:B---3--:R-:W-:Y:S01]  /*71e0*/  IMAD.MOV.U32 R45, RZ, RZ, R37 ;  /* 0x000000ffff2d7224 */ /* 0x008fe200078e0025 */
[----:B-----5:R-:W-:Y:S01]  /*71f0*/  @P2 SHF.R.U32.HI R45, RZ, R70, R35 ;  /* 0x00000046ff2d2219 */ /* 0x020fe20000011623 */
[----:B------:R-:W-:Y:S01]  /*7200*/  SHFL.IDX PT, R32, R57, R18, 0x1c1f ;  /* 0x001c1f1239207589 */ /* 0x000fe200000e0000 */
[----:B-1----:R-:W-:-:S03]  /*7210*/  SEL R5, R7, R34, P0 ;  /* 0x0000002207057207 */ /* 0x002fc60000000000 */
[----:B------:R-:W-:Y:S01]  /*7220*/  SHFL.IDX PT, R30, R49, R18, 0x1c1f ;  /* 0x001c1f12311e7589 */ /* 0x000fe200000e0000 */
[----:B------:R-:W-:Y:S01]  /*7230*/  SEL R7, R34, R7, P0 ;  /* 0x0000000722077207 */ /* 0x000fe20000000000 */
[----:B------:R-:W-:Y:S02]  /*7240*/  IMAD R34, R72, UR46, RZ ;  /* 0x0000002e48227c24 */ /* 0x000fe4000f8e02ff */
[----:B------:R-:W-:Y:S02]  /*7250*/  SHFL.IDX PT, R16, R41, R18, 0x1c1f ;  /* 0x001c1f1229107589 */ /* 0x000fe400000e0000 */
[----:B------:R-:W-:Y:S02]  /*7260*/  IMAD R35, R73, UR47, R34 ;  /* 0x0000002f49237c24 */ /* 0x000fe4000f8e0222 */
[----:B------:R-:W-:Y:S01]  /*7270*/  SHFL.IDX PT, R15, R15, R18, 0x1c1f ;  /* 0x001c1f120f0f7589 */ /* 0x000fe200000e0000 */
[----:B------:R-:W-:Y:S02]  /*7280*/  IMAD.MOV.U32 R34, RZ, RZ, R8 ;  /* 0x000000ffff227224 */ /* 0x000fe400078e0008 */
[----:B------:R-:W-:Y:S01]  /*7290*/  IMAD.IADD R35, R9, 0x1, R35 ;  /* 0x0000000109237824 */ /* 0x000fe200078e0223 */
[----:B------:R-:W-:Y:S01]  /*72a0*/  SHFL.IDX PT, R14, R27, R18, 0x1c1f ;  /* 0x001c1f121b0e7589 */ /* 0x000fe200000e0000 */
[----:B--2---:R-:W-:-:S03]  /*72b0*/  @P2 SHF.R.U32.HI R47, RZ, R53, R76 ;  /* 0x00000035ff2f2219 */ /* 0x004fc6000001164c */
        /* <DEDUP_REMOVED lines=8> */
[----:B------:R-:W1:Y:S04]  /*7340*/  SHFL.IDX PT, R49, R58, R33, 0x1c1f ;  /* 0x001c1f213a317589 */ /* 0x000e6800000e0000 */
[----:B------:R-:W-:Y:S04]  /*7350*/  SHFL.IDX PT, R51, R56, R33, 0x1c1f ;  /* 0x001c1f2138337589 */ /* 0x000fe800000e0000 */
[----:B------:R-:W2:Y:S04]  /*7360*/  SHFL.IDX PT, R48, R48, R33, 0x1c1f ;  /* 0x001c1f2130307589 */ /* 0x000ea800000e0000 */
[----:B------:R-:W-:Y:S04]  /*7370*/  SHFL.IDX PT, R24, R24, R33, 0x1c1f ;  /* 0x001c1f2118187589 */ /* 0x000fe800000e0000 */
[----:B------:R-:W-:Y:S04]  /*7380*/  SHFL.IDX PT, R27, R52, R33, 0x1c1f ;  /* 0x001c1f21341b7589 */ /* 0x000fe800000e0000 */
[----:B------:R-:W-:Y:S04]  /*7390*/  SHFL.IDX PT, R22, R22, R33, 0x1c1f ;  /* 0x001c1f2116167589 */ /* 0x000fe800000e0000 */
[----:B------:R3:W-:Y:S04]  /*73a0*/  SHFL.IDX PT, R25, R44, R33, 0x1c1f ;  /* 0x001c1f212c197589 */ /* 0x0007e800000e0000 */
[----:B------:R-:W-:Y:S04]  /*73b0*/  SHFL.IDX PT, R18, R46, R33, 0x1c1f ;  /* 0x001c1f212e127589 */ /* 0x000fe800000e0000 */
[----:B------:R-:W-:Y:S01]  /*73c0*/  SHFL.IDX PT, R23, R36, R33, 0x1c1f ;  /* 0x001c1f2124177589 */ /* 0x000fe200000e0000 */
[----:B---3--:R-:W-:-:S03]  /*73d0*/  IMAD.MOV R44, RZ, RZ, -R45 ;  /* 0x000000ffff2c7224 */ /* 0x008fc600078e0a2d */
[----:B------:R-:W-:Y:S04]  /*73e0*/  SHFL.IDX PT, R17, R54, R33, 0x1c1f ;  /* 0x001c1f2136117589 */ /* 0x000fe800000e0000 */
[----:B------:R3:W-:Y:S02]  /*73f0*/  SHFL.IDX PT, R19, R50, R33, 0x1c1f ;  /* 0x001c1f2132137589 */ /* 0x0007e400000e0000 */
[----:B---3--:R-:W-:-:S05]  /*7400*/  SHF.R.S32.HI R33, RZ, 0x1f, R74 ;  /* 0x0000001fff217819 */ /* 0x008fca000001144a */
[C---:B------:R-:W-:Y:S02]  /*7410*/  IMAD R9, R33.reuse, UR4, RZ ;  /* 0x0000000421097c24 */ /* 0x040fe4000f8e02ff */
[----:B------:R-:W-:Y:S02]  /*7420*/  IMAD R33, R33, UR6, RZ ;  /* 0x0000000621217c24 */ /* 0x000fe4000f8e02ff */
[C---:B------:R-:W-:Y:S02]  /*7430*/  IMAD R36, R74.reuse, UR5, R9 ;  /* 0x000000054a247c24 */ /* 0x040fe4000f8e0209 */
[----:B------:R-:W-:Y:S01]  /*7440*/  IMAD.WIDE.U32 R8, R74, UR4, R20 ;  /* 0x000000044a087c25 */ /* 0x000fe2000f8e0014 */
[----:B------:R-:W-:-:S03]  /*7450*/  ULDC.64 UR4, c[0x0][0xb30] ;  /* 0x0002cc0000047ab9 */ /* 0x000fc60000000a00 */
[C---:B------:R-:W-:Y:S01]  /*7460*/  IMAD.WIDE.U32 R20, R74.reuse, UR6, R34 ;  /* 0x000000064a147c25 */ /* 0x040fe2000f8e0022 */
[----:B------:R-:W-:Y:S02]  /*7470*/  IADD3 R34, P2, R45, R8, RZ ;  /* 0x000000082d227210 */ /* 0x000fe40007f5e0ff */
[----:B------:R-:W-:Y:S01]  /*7480*/  SHF.R.S32.HI R8, RZ, 0x1f, R47 ;  /* 0x0000001fff087819 */ /* 0x000fe2000001142f */
[----:B------:R-:W-:Y:S01]  /*7490*/  IMAD R53, R74, UR7, R33 ;  /* 0x000000074a357c24 */ /* 0x000fe2000f8e0221 */
[----:B------:R-:W-:Y:S01]  /*74a0*/  SHF.R.S32.HI R33, RZ, 0x1f, R45 ;  /* 0x0000001fff217819 */ /* 0x000fe2000001142d */
[----:B------:R-:W-:Y:S01]  /*74b0*/  IMAD.MOV R45, RZ, RZ, -R47 ;  /* 0x000000ffff2d7224 */ /* 0x000fe200078e0a2f */
[----:B------:R-:W-:Y:S01]  /*74c0*/  ULDC.64 UR6, c[0x0][0xbc8] ;  /* 0x0002f20000067ab9 */ /* 0x000fe20000000a00 */
[----:B------:R-:W-:Y:S01]  /*74d0*/  IMAD R8, R8, UR4, RZ ;  /* 0x0000000408087c24 */ /* 0x000fe2000f8e02ff */
[----:B------:R-:W-:Y:S01]  /*74e0*/  IADD3.X R35, R33, R9, R36, P2, !PT ;  /* 0x0000000921237210 */ /* 0x000fe200017fe424 */
[----:B------:R-:W-:-:S02]  /*74f0*/  IMAD.IADD R21, R21, 0x1, R53 ;  /* 0x0000000115157824 */ /* 0x000fc400078e0235 */
[C-C-:B------:R-:W-:Y:S02]  /*7500*/  IMAD R33, R26.reuse, R44, R37.reuse ;  /* 0x0000002c1a217224 */ /* 0x140fe400078e0225 */
[----:B------:R-:W-:Y:S02]  /*7510*/  IMAD R37, R26, R45, R37 ;  /* 0x0000002d1a257224 */ /* 0x000fe400078e0225 */
[C---:B------:R-:W-:Y:S01]  /*7520*/  IMAD R45, R47.reuse, UR5, R8 ;  /* 0x000000052f2d7c24 */ /* 0x040fe2000f8e0208 */
[----:B------:R-:W3:Y:S01]  /*7530*/  S2UR UR5, SR_CgaCtaId ;  /* 0x00000000000579c3 */ /* 0x000ee20000008800 */
[----:B------:R-:W-:Y:S01]  /*7540*/  IMAD.WIDE.U32 R8, R47, UR4, R20 ;  /* 0x000000042f087c25 */ /* 0x000fe2000f8e0014 */
[----:B------:R-:W-:Y:S01]  /*7550*/  SHF.R.S32.HI R20, RZ, 0x1f, R33 ;  /* 0x0000001fff147819 */ /* 0x000fe20000011421 */
[----:B------:R-:W-:Y:S01]  /*7560*/  UMOV UR4, 0x400 ;  /* 0x0000040000047882 */ /* 0x000fe20000000000 */
[----:B------:R-:W-:Y:S01]  /*7570*/  SHF.R.S32.HI R21, RZ, 0x1f, R37 ;  /* 0x0000001fff157819 */ /* 0x000fe20000011425 */
[----:B------:R-:W-:-:S02]  /*7580*/  IMAD.IADD R9, R9, 0x1, R45 ;  /* 0x0000000109097824 */ /* 0x000fc400078e022d */
[----:B------:R-:W-:Y:S02]  /*7590*/  IMAD R20, R20, UR6, RZ ;  /* 0x0000000614147c24 */ /* 0x000fe4000f8e02ff */
[----:B------:R-:W-:Y:S02]  /*75a0*/  IMAD R36, R21, UR8, RZ ;  /* 0x0000000815247c24 */ /* 0x000fe4000f8e02ff */
[C---:B------:R-:W-:Y:S01]  /*75b0*/  IMAD R21, R33.reuse, UR7, R20 ;  /* 0x0000000721157c24 */ /* 0x040fe2000f8e0214 */
[----:B0-----:R-:W-:Y:S01]  /*75c0*/  SEL R20, R40, R39, P0 ;  /* 0x0000002728147207 */ /* 0x001fe20000000000 */
[----:B------:R-:W-:Y:S01]  /*75d0*/  IMAD.WIDE.U32 R34, R33, UR6, R34 ;  /* 0x0000000621227c25 */ /* 0x000fe2000f8e0022 */
[----:B------:R-:W-:-:S03]  /*75e0*/  ULDC.64 UR6, c[0x0][0xba8] ;  /* 0x0002ea0000067ab9 */ /* 0x000fc60000000a00 */
[C---:B------:R-:W-:Y:S02]  /*75f0*/  IMAD R33, R37.reuse, UR9, R36 ;  /* 0x0000000925217c24 */ /* 0x040fe4000f8e0224 */
[----:B------:R-:W-:Y:S01]  /*7600*/  IMAD.WIDE.U32 R36, R37, UR8, R8 ;  /* 0x0000000825247c25 */ /* 0x000fe2000f8e0008 */
[----:B------:R-:W-:Y:S01]  /*7610*/  SEL R8, R39, R40, P0 ;  /* 0x0000002827087207 */ /* 0x000fe20000000000 */
[----:B------:R-:W-:Y:S01]  /*7620*/  ULDC.64 UR8, c[0x0][0xb00] ;  /* 0x0002c00000087ab9 */ /* 0x000fe20000000a00 */
[C---:B------:R-:W-:Y:S01]  /*7630*/  LEA R40, P2, R34.reuse, UR6, 0x2 ;  /* 0x0000000622287c11 */ /* 0x040fe2000f8410ff */
[----:B------:R-:W-:Y:S01]  /*7640*/  IMAD.IADD R21, R35, 0x1, R21 ;  /* 0x0000000123157824 */ /* 0x000fe200078e0215 */
[----:B------:R-:W-:Y:S01]  /*7650*/  ULDC UR6, c[0x0][0xa88] ;  /* 0x0002a20000067ab9 */ /* 0x000fe20000000800 */
[----:B------:R-:W-:Y:S01]  /*7660*/  IMAD.IADD R9, R37, 0x1, R33 ;  /* 0x0000000125097824 */ /* 0x000fe200078e0221 */
[----:B---3--:R-:W-:Y:S01]  /*7670*/  ULEA UR4, UR5, UR4, 0x18 ;  /* 0x0000000405047291 */ /* 0x008fe2000f8ec03f */
[----:B------:R-:W-:Y:S01]  /*7680*/  SHFL.IDX PT, R44, R40, 0x1, 0x1c1f ;  /* 0x003c1f00282c7f89 */ /* 0x000fe200000e0000 */
[----:B------:R-:W-:Y:S01]  /*7690*/  LEA.HI.X R33, R34, UR7, R21, 0x2, P2 ;  /* 0x0000000722217c11 */ /* 0x000fe200090f1415 */
[----:B------:R-:W-:Y:S01]  /*76a0*/  IMAD R50, R26, UR6, RZ ;  /* 0x000000061a327c24 */ /* 0x000fe2000f8e02ff */
[----:B------:R-:W-:Y:S01]  /*76b0*/  UIADD3 UR4, UR4, 0x12420, URZ ;  /* 0x0001242004047890 */ /* 0x000fe2000fffe03f */
[----:B------:R2:W-:Y:S01]  /*76c0*/  SHFL.IDX PT, R34, R40, RZ, 0x1c1f ;  /* 0x001c1fff28227589 */ /* 0x0005e200000e0000 */
[C---:B------:R-:W-:Y:S01]  /*76d0*/  VIADD R53, R29.reuse, 0x8 ;  /* 0x000000081d357836 */ /* 0x040fe20000000000 */
[----:B------:R-:W-:Y:S01]  /*76e0*/  LEA R52, P3, R36, UR8, 0x2 ;  /* 0x0000000824347c11 */ /* 0x000fe2000f8610ff */
[----:B------:R-:W-:Y:S01]  /*76f0*/  UPRMT UR4, URZ, 0x654, UR4 ;  /* 0x000006543f047896 */ /* 0x000fe20008000004 */
[----:B------:R-:W0:Y:S01]  /*7700*/  SHFL.IDX PT, R35, R33, RZ, 0x1c1f ;  /* 0x001c1fff21237589 */ /* 0x000e2200000e0000 */
[----:B------:R-:W-:-:S02]  /*7710*/  ISETP.GE.OR P2, PT, R29, R50, P1 ;  /* 0x000000321d00720c */ /* 0x000fc40000f46670 */
[-C--:B------:R-:W-:Y:S01]  /*7720*/  ISETP.GE.OR P1, PT, R53, R50.reuse, P1 ;  /* 0x000000323500720c */ /* 0x080fe20000f26670 */
[----:B------:R-:W3:Y:S01]  /*7730*/  SHFL.IDX PT, R45, R33, 0x1, 0x1c1f ;  /* 0x003c1f00212d7f89 */ /* 0x000ee200000e0000 */
[----:B------:R-:W-:Y:S02]  /*7740*/  LEA.HI.X R54, R36, UR9, R9, 0x2, P3 ;  /* 0x0000000924367c11 */ /* 0x000fe400098f1409 */
[----:B------:R-:W-:Y:S01]  /*7750*/  ISETP.GE.AND P3, PT, R29, R50, PT ;  /* 0x000000321d00720c */ /* 0x000fe20003f66270 */
[----:B------:R-:W-:Y:S01]  /*7760*/  SYNCS.ARRIVE.TRANS64.RED.A1T0 RZ, [UR4], RZ ;  /* 0x000000ffffff79a7 */ /* 0x000fe20008100404 */
[----:B------:R4:W4:Y:S01]  /*7770*/  SHFL.IDX PT, R46, R52, RZ, 0x1c1f ;  /* 0x001c1fff342e7589 */ /* 0x00092200000e0000 */
[----:B------:R-:W-:Y:S02]  /*7780*/  SEL R9, R38, R41, P0 ;  /* 0x0000002926097207 */ /* 0x000fe40000000000 */
[----:B------:R-:W-:Y:S01]  /*7790*/  SEL R21, R41, R38, P0 ;  /* 0x0000002629157207 */ /* 0x000fe20000000000 */
[----:B------:R0:W4:Y:S01]  /*77a0*/  SHFL.IDX PT, R47, R54, RZ, 0x1c1f ;  /* 0x001c1fff362f7589 */ /* 0x00012200000e0000 */
[----:B-1----:R-:W-:-:S02]  /*77b0*/  SEL R36, R42, R49, P0 ;  /* 0x000000312a247207 */ /* 0x002fc40000000000 */
[----:B------:R-:W-:Y:S01]  /*77c0*/  SEL R38, R49, R42, P0 ;  /* 0x0000002a31267207 */ /* 0x000fe20000000000 */
[----:B------:R-:W-:Y:S01]  /*77d0*/  IMAD.SHL.U32 R49, R28, 0x2, RZ ;  /* 0x000000021c317824 */ /* 0x000fe200078e00ff */
[----:B------:R-:W-:Y:S02]  /*77e0*/  SEL R37, R32, R43, P0 ;  /* 0x0000002b20257207 */ /* 0x000fe40000000000 */
[----:B------:R-:W-:Y:S02]  /*77f0*/  SEL R39, R43, R32, P0 ;  /* 0x000000202b277207 */ /* 0x000fe40000000000 */
[----:B--2---:R-:W-:Y:S01]  /*7800*/  SEL R40, R31, R48, P0 ;  /* 0x000000301f287207 */ /* 0x004fe20000000000 */
[----:B0-----:R0:W-:Y:S01]  /*7810*/  @!P2 ST.E desc[UR42][R34.64], R0 ;  /* 0x000000002200a985 */ /* 0x0011e2000c10192a */
[----:B------:R-:W-:Y:S02]  /*7820*/  SEL R42, R48, R31, P0 ;  /* 0x0000001f302a7207 */ /* 0x000fe40000000000 */
[----:B------:R-:W-:Y:S01]  /*7830*/  SEL R41, R30, R51, P0 ;  /* 0x000000331e297207 */ /* 0x000fe20000000000 */
[----:B---3--:R0:W-:Y:S01]  /*7840*/  @!P1 ST.E desc[UR42][R44.64], R3 ;  /* 0x000000032c009985 */ /* 0x0081e2000c10192a */
        /* <DEDUP_REMOVED lines=8> */
[C---:B------:R-:W-:Y:S02]  /*78d0*/  VIADD R32, R49.reuse, 0x28 ;  /* 0x0000002831207836 */ /* 0x040fe40000000000 */
[C---:B------:R-:W-:Y:S01]  /*78e0*/  VIADD R33, R49.reuse, 0x30 ;  /* 0x0000003031217836 */ /* 0x040fe20000000000 */
[----:B------:R-:W-:Y:S01]  /*78f0*/  ISETP.GE.AND P3, PT, R26, UR4, PT ;  /* 0x000000041a007c0c */ /* 0x000fe2000bf66270 */
[----:B------:R-:W-:Y:S01]  /*7900*/  VIADD R34, R49, 0x38 ;  /* 0x0000003831227836 */ /* 0x000fe20000000000 */
[----:B------:R-:W-:-:S02]  /*7910*/  ISETP.GE.AND P4, PT, R32, UR4, PT ;  /* 0x0000000420007c0c */ /* 0x000fc4000bf86270 */
[----:B------:R-:W-:Y:S02]  /*7920*/  ISETP.GE.AND P5, PT, R33, UR4, PT ;  /* 0x0000000421007c0c */ /* 0x000fe4000bfa6270 */
[----:B------:R-:W-:Y:S01]  /*7930*/  ISETP.GE.AND P6, PT, R34, UR4, PT ;  /* 0x0000000422007c0c */ /* 0x000fe2000bfc6270 */
[----:B----4-:R-:W-:Y:S02]  /*7940*/  @!P1 IMAD.WIDE R28, R49, 0x4, R46 ;  /* 0x00000004311c9825 */ /* 0x010fe400078e022e */
[----:B------:R-:W-:-:S03]  /*7950*/  @!P2 LEA.HI R0, R0, R0, RZ, 0x1 ;  /* 0x000000000000a211 */ /* 0x000fc600078f08ff */
[----:B------:R0:W-:Y:S01]  /*7960*/  @!P1 ST.E.64 desc[UR42][R28.64], R4 ;  /* 0x000000041c009985 */ /* 0x0001e2000c101b2a */
[----:B------:R-:W-:Y:S01]  /*7970*/  @!P2 LOP3.LUT R31, R0, 0xfffffffe, RZ, 0xc0, !PT ;  /* 0xfffffffe001fa812 */ /* 0x000fe200078ec0ff */
[----:B------:R-:W-:Y:S01]  /*7980*/  VIADD R0, R49, 0x10 ;  /* 0x0000001031007836 */ /* 0x000fe20000000000 */
[----:B------:R-:W-:Y:S02]  /*7990*/  @!P3 LEA.HI R26, R26, R26, RZ, 0x1 ;  /* 0x0000001a1a1ab211 */ /* 0x000fe400078f08ff */
[----:B------:R-:W-:Y:S01]  /*79a0*/  @!P4 LEA.HI R32, R32, R32, RZ, 0x1 ;  /* 0x000000202020c211 */ /* 0x000fe200078f08ff */
[----:B------:R-:W-:Y:S01]  /*79b0*/  @!P2 IMAD.WIDE R30, R31, 0x4, R46 ;  /* 0x000000041f1ea825 */ /* 0x000fe200078e022e */
[----:B------:R-:W-:Y:S02]  /*79c0*/  ISETP.GE.AND P1, PT, R0, UR4, PT ;  /* 0x0000000400007c0c */ /* 0x000fe4000bf26270 */
[----:B------:R-:W-:Y:S02]  /*79d0*/  @!P5 LEA.HI R33, R33, R33, RZ, 0x1 ;  /* 0x000000212121d211 */ /* 0x000fe400078f08ff */
[----:B------:R1:W-:Y:S01]  /*79e0*/  @!P2 ST.E.64 desc[UR42][R30.64], R6 ;  /* 0x000000061e00a985 */ /* 0x0003e2000c101b2a */
[----:B------:R-:W-:-:S02]  /*79f0*/  ISETP.GE.AND P2, PT, R3, UR4, PT ;  /* 0x0000000403007c0c */ /* 0x000fc4000bf46270 */
[----:B------:R-:W-:Y:S02]  /*7a00*/  @!P6 LEA.HI R34, R34, R34, RZ, 0x1 ;  /* 0x000000222222e211 */ /* 0x000fe400078f08ff */
[----:B0-----:R-:W-:Y:S02]  /*7a10*/  @!P3 LOP3.LUT R29, R26, 0xfffffffe, RZ, 0xc0, !PT ;  /* 0xfffffffe1a1db812 */ /* 0x001fe400078ec0ff */
[----:B------:R-:W-:Y:S02]  /*7a20*/  @!P5 LOP3.LUT R33, R33, 0xfffffffe, RZ, 0xc0, !PT ;  /* 0xfffffffe2121d812 */ /* 0x000fe400078ec0ff */
[----:B------:R-:W-:Y:S01]  /*7a30*/  @!P1 LEA.HI R0, R0, R0, RZ, 0x1 ;  /* 0x0000000000009211 */ /* 0x000fe200078f08ff */
[----:B------:R-:W-:Y:S01]  /*7a40*/  @!P3 IMAD.WIDE R28, R29, 0x4, R46 ;  /* 0x000000041d1cb825 */ /* 0x000fe200078e022e */
[----:B------:R-:W-:Y:S02]  /*7a50*/  @!P6 LOP3.LUT R35, R34, 0xfffffffe, RZ, 0xc0, !PT ;  /* 0xfffffffe2223e812 */ /* 0x000fe400078ec0ff */
[----:B------:R-:W-:-:S02]  /*7a60*/  @!P1 LOP3.LUT R5, R0, 0xfffffffe, RZ, 0xc0, !PT ;  /* 0xfffffffe00059812 */ /* 0x000fc400078ec0ff */
[----:B------:R-:W-:Y:S01]  /*7a70*/  @!P2 LEA.HI R3, R3, R3, RZ, 0x1 ;  /* 0x000000030303a211 */ /* 0x000fe200078f08ff */
[--C-:B------:R-:W-:Y:S01]  /*7a80*/  @!P6 IMAD.WIDE R34, R35, 0x4, R46.reuse ;  /* 0x000000042322e825 */ /* 0x100fe200078e022e */
[----:B-1----:R-:W-:Y:S02]  /*7a90*/  @!P4 LOP3.LUT R31, R32, 0xfffffffe, RZ, 0xc0, !PT ;  /* 0xfffffffe201fc812 */ /* 0x002fe400078ec0ff */
[----:B------:R-:W-:Y:S01]  /*7aa0*/  @!P2 LOP3.LUT R3, R3, 0xfffffffe, RZ, 0xc0, !PT ;  /* 0xfffffffe0303a812 */ /* 0x000fe200078ec0ff */
        /* <DEDUP_REMOVED lines=10> */
.L_x_11108:
[----:B------:R-:W-:Y:S05]  /*7b50*/  BSYNC B0 ;  /* 0x0000000000007941 */ /* 0x000fea0003800000 */
.L_x_11107:
[----:B------:R-:W-:Y:S01]  /*7b60*/  ISETP.GE.AND P1, PT, R53, R50, PT ;  /* 0x000000323500720c */ /* 0x000fe20003f26270 */
[----:B-1----:R1:W2:Y:S01]  /*7b70*/  SHFL.IDX PT, R29, R54, 0x1, 0x1c1f ;  /* 0x003c1f00361d7f89 */ /* 0x0022a200000e0000 */
        /* <DEDUP_REMOVED lines=31> */
[----:B------:R-:W-:-:S03]  /*7d70*/  ISETP.GE.AND P6, PT, R11, UR4, PT ;  /* 0x000000040b007c0c */ /* 0x000fc6000bfc6270 */
[----:B------:R-:W-:-:S04]  /*7d80*/  @!P1 LEA.HI R0, R0, R0, RZ, 0x1 ;  /* 0x0000000000009211 */ /* 0x000fc800078f08ff */
[----:B------:R-:W-:Y:S02]  /*7d90*/  @!P1 LOP3.LUT R5, R0, 0xfffffffe, RZ, 0xc0, !PT ;  /* 0xfffffffe00059812 */ /* 0x000fe400078ec0ff */
[----:B------:R-:W-:Y:S02]  /*7da0*/  @!P3 LEA.HI R0, R6, R6, RZ, 0x1 ;  /* 0x000000060600b211 */ /* 0x000fe400078f08ff */
[----:B------:R-:W-:Y:S01]  /*7db0*/  @!P2 LEA.HI R4, R2, R2, RZ, 0x1 ;  /* 0x000000020204a211 */ /* 0x000fe200078f08ff */
[C-C-:B------:R-:W-:Y:S01]  /*7dc0*/  @!P0 IMAD.WIDE R2, R49.reuse, 0x4, R28.reuse ;  /* 0x0000000431028825 */ /* 0x140fe200078e021c */
[----:B------:R-:W-:Y:S02]  /*7dd0*/  @!P4 LEA.HI R8, R8, R8, RZ, 0x1 ;  /* 0x000000080808c211 */ /* 0x000fe400078f08ff */
[----:B------:R-:W-:Y:S01]  /*7de0*/  @!P3 LOP3.LUT R9, R0, 0xfffffffe, RZ, 0xc0, !PT ;  /* 0xfffffffe0009b812 */ /* 0x000fe200078ec0ff */
[----:B------:R-:W-:Y:S01]  /*7df0*/  VIADD R49, R49, 0x38 ;  /* 0x0000003831317836 */ /* 0x000fe20000000000 */
[----:B------:R-:W-:Y:S01]  /*7e00*/  @!P5 LEA.HI R10, R10, R10, RZ, 0x1 ;  /* 0x0000000a0a0ad211 */ /* 0x000fe200078f08ff */
[----:B------:R0:W-:Y:S01]  /*7e10*/  @!P0 ST.E.64 desc[UR42][R2.64], R20 ;  /* 0x0000001402008985 */ /* 0x0001e2000c101b2a */
        /* <DEDUP_REMOVED lines=9> */
[----:B------:R2:W-:Y:S01]  /*7eb0*/  @!P2 ST.E.64 desc[UR42][R6.64], R24 ;  /* 0x000000180600a985 */ /* 0x0005e2000c101b2a */
[----:B0-----:R-:W-:Y:S01]  /*7ec0*/  @!P5 LOP3.LUT R21, R10, 0xfffffffe, RZ, 0xc0, !PT ;  /* 0xfffffffe0a15d812 */ /* 0x001fe200078ec0ff */
[--C-:B------:R-:W-:Y:S02]  /*7ed0*/  @!P4 IMAD.WIDE R2, R11, 0x4, R28.reuse ;  /* 0x000000040b02c825 */ /* 0x100fe400078e021c */
[----:B------:R2:W-:Y:S02]  /*7ee0*/  @!P3 ST.E.64 desc[UR42][R8.64], R14 ;  /* 0x0000000e0800b985 */ /* 0x0005e4000c101b2a */
[----:B------:R-:W-:-:S02]  /*7ef0*/  @!P6 IMAD.WIDE R10, R31, 0x4, R28 ;  /* 0x000000041f0ae825 */ /* 0x000fc400078e021c */
[----:B------:R2:W-:Y:S02]  /*7f00*/  @!P4 ST.E.64 desc[UR42][R2.64], R22 ;  /* 0x000000160200c985 */ /* 0x0005e4000c101b2a */
[----:B-1----:R-:W-:-:S05]  /*7f10*/  @!P5 IMAD.WIDE R4, R21, 0x4, R28 ;  /* 0x000000041504d825 */ /* 0x002fca00078e021c */
[----:B------:R2:W-:Y:S04]  /*7f20*/  @!P5 ST.E.64 desc[UR42][R4.64], R12 ;  /* 0x0000000c0400d985 */ /* 0x0005e8000c101b2a */
[----:B------:R2:W-:Y:S01]  /*7f30*/  @!P6 ST.E.64 desc[UR42][R10.64], R18 ;  /* 0x000000120a00e985 */ /* 0x0005e2000c101b2a */
[----:B------:R-:W-:Y:S05]  /*7f40*/  @P0 BRA `(.L_x_11081) ;  /* 0x0000003000bc0947 */ /* 0x000fea0003800000 */
[----:B------:R-:W-:-:S04]  /*7f50*/  LEA.HI R49, R49, R49, RZ, 0x1 ;  /* 0x0000003131317211 */ /* 0x000fc800078f08ff */
[----:B--2---:R-:W-:-:S05]  /*7f60*/  LOP3.LUT R3, R49, 0xfffffffe, RZ, 0xc0, !PT ;  /* 0xfffffffe31037812 */ /* 0x004fca00078ec0ff */
[----:B------:R-:W-:-:S05]  /*7f70*/  IMAD.WIDE R2, R3, 0x4, R28 ;  /* 0x0000000403027825 */ /* 0x000fca00078e021c */
[----:B------:R0:W-:Y:S01]  /*7f80*/  ST.E.64 desc[UR42][R2.64], R16 ;  /* 0x0000001002007985 */ /* 0x0001e2000c101b2a */
[----:B------:R-:W-:Y:S05]  /*7f90*/  BRA `(.L_x_11081) ;  /* 0x0000003000a87947 */ /* 0x000fea0003800000 */
.L_x_11106:
        /* <DEDUP_REMOVED lines=58> */
.L_x_11079:
        /* <DEDUP_REMOVED lines=18> */
.L_x_11109:
[----:B------:R-:W-:Y:S01]  /*8460*/  ULDC UR7, c[0x0][0xc50] ;  /* 0x0003140000077ab9 */ /* 0x000fe20000000800 */
[----:B------:R-:W-:Y:S01]  /*8470*/  UMOV UR36, UR6 ;  /* 0x0000000600247c82 */ /* 0x000fe20008000000 */
[----:B------:R-:W-:-:S11]  /*8480*/  UISETP.NE.AND UP0, UPT, UR7, 0x1, UPT ;  /* 0x000000010700788c */ /* 0x000fd6000bf05270 */
[----:B------:R-:W-:Y:S01]  /*8490*/  @UP0 ULDC UR4, c[0x0][0xc54] ;  /* 0x0003150000040ab9 */ /* 0x000fe20000000800 */
[----:B------:R-:W-:Y:S01]  /*84a0*/  @UP0 ULDC UR8, c[0x0][0xc58] ;  /* 0x0003160000080ab9 */ /* 0x000fe20000000800 */
[----:B------:R-:W-:-:S04]  /*84b0*/  UIMAD.WIDE.U32 UR4, UR6, UR4, URZ ;  /* 0x00000004060472a5 */ /* 0x000fc8000f8e003f */
[----:B------:R-:W-:-:S12]  /*84c0*/  @UP0 USHF.R.U32.HI UR36, URZ, UR8, UR5 ;  /* 0x000000083f240299 */ /* 0x000fd80008011605 */
.L_x_11110:
        /* <DEDUP_REMOVED lines=8> */
[----:B------:R-:W0:Y:S01]  /*8550*/  S2R R25, SR_CTAID.X ;  /* 0x0000000000197919 */ /* 0x000e220000002500 */
[----:B------:R-:W-:Y:S02]  /*8560*/  UISETP.NE.U32.AND UP0, UPT, UR4, URZ, UPT ;  /* 0x0000003f0400728c */ /* 0x000fe4000bf05070 */
[----:B------:R-:W-:Y:S02]  /*8570*/  ULOP3.LUT UR41, UR6, 0xffff, URZ, 0xc0, !UPT ;  /* 0x0000ffff06297892 */ /* 0x000fe4000f8ec03f */
[----:B------:R-:W-:Y:S01]  /*8580*/  UISETP.NE.AND.EX UP0, UPT, UR5, URZ, UPT, UP0 ;  /* 0x0000003f0500728c */ /* 0x000fe2000bf05300 */
[----:B------:R-:W-:Y:S02]  /*8590*/  ULDC UR4, c[0x0][0x424] ;  /* 0x0001090000047ab9 */ /* 0x000fe40000000800 */
[----:B------:R-:W-:Y:S01]  /*85a0*/  ULDC UR5, c[0x0][0x2f0] ;  /* 0x0000bc0000057ab9 */ /* 0x000fe20000000800 */
[----:B------:R-:W-:-:S04]  /*85b0*/  USEL UR4, UR4, 0x1, UP0 ;  /* 0x0000000104047887 */ /* 0x000fc80008000000 */
[----:B------:R-:W-:-:S04]  /*85c0*/  UIMAD UR4, UR4, UR5, URZ ;  /* 0x00000005040472a4 */ /* 0x000fc8000f8e023f */
[----:B------:R-:W-:Y:S02]  /*85d0*/  UISETP.GE.AND UP0, UPT, UR4, 0x1, UPT ;  /* 0x000000010400788c */ /* 0x000fe4000bf06270 */
[----:B------:R-:W-:-:S04]  /*85e0*/  UIADD3 UR5, UR4, 0x9f, URZ ;  /* 0x0000009f04057890 */ /* 0x000fc8000fffe03f */
[----:B------:R-:W-:Y:S01]  /*85f0*/  PLOP3.LUT P0, PT, PT, PT, UP0, 0x80, 0x0 ;  /* 0x000000000000781c */ /* 0x000fe20003f0f008 */
[----:B------:R-:W-:-:S04]  /*8600*/  UIMAD.WIDE UR4, UR5, 0x66666667, URZ ;  /* 0x66666667050478a5 */ /* 0x000fc8000f8e023f */
[----:B------:R-:W-:-:S03]  /*8610*/  USHF.R.U32.HI UR7, URZ, 0x1f, UR5 ;  /* 0x0000001f3f077899 */ /* 0x000fc60008011605 */
        /* <DEDUP_REMOVED lines=39> */
.L_x_11112:
[----:B------:R-:W-:Y:S01]  /*8890*/  UIMAD UR41, UR41, UR4, URZ ;  /* 0x00000004292972a4 */ /* 0x000fe2000f8e023f */
[----:B------:R-:W-:-:S05]  /*88a0*/  IMAD.U32 R3, RZ, RZ, UR10 ;  /* 0x0000000aff037e24 */ /* 0x000fca000f8e00ff */
[----:B------:R-:W-:-:S05]  /*88b0*/  IMAD.U32 R4, RZ, RZ, UR41 ;  /* 0x00000029ff047e24 */ /* 0x000fca000f8e00ff */
[----:B------:R-:W-:Y:S01]  /*88c0*/  VIADDMNMX R3, R4, UR4, R3, PT ;  /* 0x0000000404037c46 */ /* 0x000fe2000b800103 */
[----:B------:R-:W-:-:S03]  /*88d0*/  IMAD.MOV.U32 R4, RZ, RZ, 0x1 ;  /* 0x00000001ff047424 */ /* 0x000fc600078e00ff */
        /* <DEDUP_REMOVED lines=28> */
.L_x_11113:
        /* <DEDUP_REMOVED lines=20> */
.L_x_11114:
        /* <DEDUP_REMOVED lines=20> */
.L_x_11115:
        /* <DEDUP_REMOVED lines=18> */
.L_x_11116:
[----:B------:R-:W0:Y:S01]  /*8e40*/  LDC.64 R4, c[0x0][0x9f8] ;  /* 0x00027e00ff047b82 */ /* 0x000e220000000a00 */
[----:B------:R-:W-:Y:S01]  /*8e50*/  IMAD.MOV.U32 R23, RZ, RZ, R26 ;  /* 0x000000ffff177224 */ /* 0x000fe200078e001a */
[----:B0-----:R-:W-:-:S04]  /*8e60*/  ISETP.NE.U32.AND P0, PT, R4, RZ, PT ;  /* 0x000000ff0400720c */ /* 0x001fc80003f05070 */
[----:B------:R-:W-:-:S13]  /*8e70*/  ISETP.NE.AND.EX P0, PT, R5, RZ, PT, P0 ;  /* 0x000000ff0500720c */ /* 0x000fda0003f05300 */
[----:B------:R-:W0:Y:S02]  /*8e80*/  @P0 LDC.64 R4, c[0x0][0x9f8] ;  /* 0x00027e00ff040b82 */ /* 0x000e240000000a00 */
[----:B0-----:R-:W-:-:S06]  /*8e90*/  @P0 IMAD.WIDE R6, R26, 0x4, R4 ;  /* 0x000000041a060825 */ /* 0x001fcc00078e0204 */
[----:B------:R-:W0:Y:S01]  /*8ea0*/  LDC.64 R4, c[0x0][0x418] ;  /* 0x00010600ff047b82 */ /* 0x000e220000000a00 */
[----:B------:R1:W2:Y:S01]  /*8eb0*/  @P0 LDG.E R23, desc[UR42][R6.64] ;  /* 0x0000002a06170981 */ /* 0x0002a2000c1e1900 */
[C---:B------:R-:W-:Y:S01]  /*8ec0*/  IMAD.SHL.U32 R22, R27.reuse, 0x40, RZ ;  /* 0x000000401b167824 */ /* 0x040fe200078e00ff */
[--C-:B------:R-:W-:Y:S01]  /*8ed0*/  SHF.R.U32.HI R0, RZ, 0x1, R27.reuse ;  /* 0x00000001ff007819 */ /* 0x100fe2000001161b */
[----:B------:R-:W-:Y:S01]  /*8ee0*/  IMAD.SHL.U32 R9, R27, 0x20, RZ ;  /* 0x000000201b097824 */ /* 0x000fe200078e00ff */
[----:B------:R-:W-:Y:S01]  /*8ef0*/  UMOV UR4, 0xffffffff ;  /* 0xffffffff00047882 */ /* 0x000fe20000000000 */
[----:B------:R-:W-:Y:S01]  /*8f00*/  IMAD.SHL.U32 R28, R16, 0x10, RZ ;  /* 0x00000010101c7824 */ /* 0x000fe200078e00ff */
[----:B------:R-:W-:Y:S02]  /*8f10*/  LOP3.LUT R3, R22, 0x180, RZ, 0xc0, !PT ;  /* 0x0000018016037812 */ /* 0x000fe400078ec0ff */
[----:B------:R-:W-:Y:S02]  /*8f20*/  LOP3.LUT R8, R9, 0x80, RZ, 0xc0, !PT ;  /* 0x0000008009087812 */ /* 0x000fe400078ec0ff */
[----:B------:R-:W-:Y:S01]  /*8f30*/  LOP3.LUT R28, R28, 0x600, RZ, 0xc0, !PT ;  /* 0x000006001c1c7812 */ /* 0x000fe200078ec0ff */
[----:B-1----:R-:W-:Y:S01]  /*8f40*/  IMAD.SHL.U32 R7, R27, 0x4, RZ ;  /* 0x000000041b077824 */ /* 0x002fe200078e00ff */
[----:B------:R-:W-:Y:S01]  /*8f50*/  LOP3.LUT R0, R3, 0x30, R0, 0xf8, !PT ;  /* 0x0000003003007812 */ /* 0x000fe200078ef800 */
[----:B------:R-:W-:Y:S01]  /*8f60*/  IMAD.SHL.U32 R3, R27, 0x8, RZ ;  /* 0x000000081b037824 */ /* 0x000fe200078e00ff */
[----:B------:R-:W-:-:S02]  /*8f70*/  LOP3.LUT R8, R8, 0x10, R27, 0xf8, !PT ;  /* 0x0000001008087812 */ /* 0x000fc400078ef81b */
[----:B------:R-:W-:Y:S02]  /*8f80*/  LOP3.LUT R6, R28, 0x60, R9, 0xf8, !PT ;  /* 0x000000601c067812 */ /* 0x000fe400078ef809 */
[----:B------:R-:W-:Y:S02]  /*8f90*/  LOP3.LUT R3, R0, 0x30, R3, 0x78, !PT ;  /* 0x0000003000037812 */ /* 0x000fe400078e7803 */
[----:B------:R-:W-:Y:S02]  /*8fa0*/  LOP3.LUT R8, R8, 0x10, R7, 0x78, !PT ;  /* 0x0000001008087812 */ /* 0x000fe400078e7807 */
[----:B0-----:R-:W-:Y:S02]  /*8fb0*/  ISETP.NE.U32.AND P0, PT, R4, RZ, PT ;  /* 0x000000ff0400720c */ /* 0x001fe40003f05070 */
[----:B------:R-:W-:Y:S02]  /*8fc0*/  LOP3.LUT R17, R6, 0x100, R9, 0xf8, !PT ;  /* 0x0000010006117812 */ /* 0x000fe400078ef809 */
[----:B------:R-:W-:-:S02]  /*8fd0*/  ISETP.NE.AND.EX P1, PT, R5, RZ, PT, P0 ;  /* 0x000000ff0500720c */ /* 0x000fc40003f25300 */
[----:B------:R-:W-:Y:S02]  /*8fe0*/  LOP3.LUT R24, R24, 0xfffffffe, RZ, 0xc0, !PT ;  /* 0xfffffffe18187812 */ /* 0x000fe400078ec0ff */
[----:B------:R-:W-:Y:S02]  /*8ff0*/  LOP3.LUT R22, R3, 0x640, R22, 0xf8, !PT ;  /* 0x0000064003167812 */ /* 0x000fe400078ef816 */
[----:B------:R-:W-:Y:S02]  /*9000*/  LOP3.LUT R17, R17, R8, RZ, 0xfc, !PT ;  /* 0x0000000811117212 */ /* 0x000fe400078efcff */
[----:B------:R-:W-:-:S05]  /*9010*/  SHF.R.U32.HI R29, RZ, 0x3, R27 ;  /* 0x00000003ff1d7819 */ /* 0x000fca000001161b */
[----:B------:R-:W-:Y:S02]  /*9020*/  @P1 LOP3.LUT R24, R24, 0x1, RZ, 0xfc, !PT ;  /* 0x0000000118181812 */ /* 0x000fe400078efcff */
[----:B--2---:R-:W-:Y:S02]  /*9030*/  SHF.R.S32.HI R18, RZ, 0x1f, R23 ;  /* 0x0000001fff127819 */ /* 0x004fe40000011417 */
[----:B------:R-:W-:Y:S01]  /*9040*/  SEL R19, R23, RZ, !P1 ;  /* 0x000000ff17137207 */ /* 0x000fe20004800000 */
[----:B------:R-:W-:Y:S06]  /*9050*/  BRA.DIV UR4, `(.L_x_11117) ;  /* 0x0000002204f87947 */ /* 0x000fec000b800000 */
[----:B------:R0:W1:Y:S02]  /*9060*/  SHFL.IDX PT, R14, R2, RZ, 0x1f ;  /* 0x00001fff020e7589 */ /* 0x00006400000e0000 */
.L_x_11166:
        /* <DEDUP_REMOVED lines=10> */
.L_x_11169:
[----:B------:R-:W-:Y:S05]  /*9110*/  @!P6 BRA `(.L_x_11118) ;  /* 0x00000004000ce947 */ /* 0x000fea0003800000 */
[----:B------:R-:W-:Y:S02]  /*9120*/  IMAD.MOV.U32 R0, RZ, RZ, 0x1 ;  /* 0x00000001ff007424 */ /* 0x000fe400078e00ff */
[----:B------:R-:W-:-:S03]  /*9130*/  IMAD.MOV.U32 R19, RZ, RZ, R23 ;  /* 0x000000ffff137224 */ /* 0x000fc600078e0017 */
[----:B------:R-:W-:Y:S01]  /*9140*/  SHF.L.U32 R0, R0, 0x1f, RZ ;  /* 0x0000001f00007819 */ /* 0x000fe200000006ff */
        /* <DEDUP_REMOVED lines=19> */
.L_x_11120:
[----:B------:R-:W2:Y:S01]  /*9280*/  SYNCS.PHASECHK.TRANS64.TRYWAIT P0, [UR38+0x12480], R0 ;  /* 0x01248000ff0075a7 */ /* 0x000ea20008000166 */
[----:B------:R-:W-:Y:S01]  /*9290*/  ISETP.NE.AND P1, PT, R16, RZ, PT ;  /* 0x000000ff1000720c */ /* 0x000fe20003f25270 */
[----:B--2---:R-:W-:-:S12]  /*92a0*/  @!P0 BRA `(.L_x_11121) ;  /* 0x0000002000a48947 */ /* 0x004fd80003800000 */
.L_x_11170:
[----:B------:R-:W-:Y:S05]  /*92b0*/  @P1 BRA `(.L_x_11122) ;  /* 0x0000000000141947 */ /* 0x000fea0003800000 */
[----:B------:R-:W-:Y:S01]  /*92c0*/  LOP3.LUT P0, RZ, R27, 0x1f, RZ, 0xc0, !PT ;  /* 0x0000001f1bff7812 */ /* 0x000fe2000780c0ff */
[----:B-1----:R-:W-:-:S04]  /*92d0*/  IMAD.MOV.U32 R4, RZ, RZ, 0x2800 ;  /* 0x00002800ff047424 */ /* 0x002fc800078e00ff */
[----:B------:R2:W-:Y:S08]  /*92e0*/  SYNCS.ARRIVE.TRANS64 RZ, [UR38+0x12470], R4 ;  /* 0x01247004ffff79a7 */ /* 0x0005f00008000026 */
[----:B--2---:R-:W-:Y:S05]  /*92f0*/  @!P0 BRA `(.L_x_11122) ;  /* 0x0000000000048947 */ /* 0x004fea0003800000 */
[----:B------:R-:W-:Y:S01]  /*9300*/  BPT.TRAP 0x1 ;  /* 0x000000040000795c */ /* 0x000fe20000300000 */
.L_x_11122:
        /* <DEDUP_REMOVED lines=15> */
.L_x_11171:
[----:B------:R-:W-:Y:S05]  /*9400*/  @P1 BRA `(.L_x_11124) ;  /* 0x0000000000141947 */ /* 0x000fea0003800000 */
[----:B------:R-:W-:Y:S01]  /*9410*/  LOP3.LUT P0, RZ, R27, 0x1f, RZ, 0xc0, !PT ;  /* 0x0000001f1bff7812 */ /* 0x000fe2000780c0ff */
[----:B-1----:R-:W-:-:S04]  /*9420*/  IMAD.MOV.U32 R0, RZ, RZ, 0x2800 ;  /* 0x00002800ff007424 */ /* 0x002fc800078e00ff */
[----:B------:R2:W-:Y:S08]  /*9430*/  SYNCS.ARRIVE.TRANS64 RZ, [UR38+0x12430], R0 ;  /* 0x01243000ffff79a7 */ /* 0x0005f00008000026 */
[----:B--2---:R-:W-:Y:S05]  /*9440*/  @!P0 BRA `(.L_x_11124) ;  /* 0x0000000000048947 */ /* 0x004fea0003800000 */
[----:B------:R-:W-:Y:S01]  /*9450*/  BPT.TRAP 0x1 ;  /* 0x000000040000795c */ /* 0x000fe20000300000 */
.L_x_11124:
        /* <DEDUP_REMOVED lines=14> */
[----:B--2---:R-:W-:-:S07]  /*9540*/  @P0 LOP3.LUT R24, R24, 0x2, RZ, 0xfc, !PT ;  /* 0x0000000218180812 */ /* 0x004fce00078efcff */
.L_x_11118:
        /* <DEDUP_REMOVED lines=28> */
.L_x_11125:
[----:B-1----:R-:W1:Y:S01]  /*9710*/  LDC R0, c[0x0][0x448] ;  /* 0x00011200ff007b82 */ /* 0x002e620000000800 */
[----:B------:R-:W-:Y:S01]  /*9720*/  IMAD.SHL.U32 R3, R27, 0x10, RZ ;  /* 0x000000101b037824 */ /* 0x000fe200078e00ff */
[----:B------:R-:W-:Y:S01]  /*9730*/  UMOV UR46, UR44 ;  /* 0x0000002c002e7c82 */ /* 0x000fe20008000000 */
[C---:B------:R-:W-:Y:S01]  /*9740*/  IMAD.SHL.U32 R4, R29.reuse, 0x80, RZ ;  /* 0x000000801d047824 */ /* 0x040fe200078e00ff */
[----:B------:R-:W-:Y:S01]  /*9750*/  ULDC.64 UR4, c[0x0][0x2d0] ;  /* 0x0000b40000047ab9 */ /* 0x000fe20000000a00 */
[----:B------:R-:W-:Y:S01]  /*9760*/  IMAD.SHL.U32 R29, R29, 0x10, RZ ;  /* 0x000000101d1d7824 */ /* 0x000fe200078e00ff */
[----:B------:R-:W-:Y:S01]  /*9770*/  LOP3.LUT R3, R3, 0x30, RZ, 0xe2, !PT ;  /* 0x0000003003037812 */ /* 0x000fe200078ee2ff */
[----:B------:R-:W-:Y:S01]  /*9780*/  IMAD.SHL.U32 R20, R27, 0x20, RZ ;  /* 0x000000201b147824 */ /* 0x000fe200078e00ff */
[----:B------:R-:W-:Y:S01]  /*9790*/  ULDC.64 UR6, c[0x0][0x2c8] ;  /* 0x0000b20000067ab9 */ /* 0x000fe20000000a00 */
[----:B------:R-:W-:Y:S01]  /*97a0*/  ULDC.64 UR8, c[0x0][0x280] ;  /* 0x0000a00000087ab9 */ /* 0x000fe20000000a00 */
[----:B------:R-:W-:-:S02]  /*97b0*/  LOP3.LUT R4, R3, 0x180, R4, 0xf8, !PT ;  /* 0x0000018003047812 */ /* 0x000fc400078ef804 */
[----:B------:R-:W-:Y:S02]  /*97c0*/  LOP3.LUT R20, R20, 0x60, RZ, 0xc0, !PT ;  /* 0x0000006014147812 */ /* 0x000fe400078ec0ff */
[----:B------:R-:W-:Y:S01]  /*97d0*/  LOP3.LUT R29, R4, 0x30, R29, 0x78, !PT ;  /* 0x00000030041d7812 */ /* 0x000fe200078e781d */
[----:B------:R-:W-:-:S05]  /*97e0*/  IMAD.SHL.U32 R4, R27, 0x10, RZ ;  /* 0x000000101b047824 */ /* 0x000fca00078e00ff */
[----:B------:R-:W-:Y:S02]  /*97f0*/  LOP3.LUT R5, R4, 0x40, RZ, 0xc0, !PT ;  /* 0x0000004004057812 */ /* 0x000fe400078ec0ff */
[----:B------:R-:W-:Y:S02]  /*9800*/  LEA.HI R4, R16, R20, RZ, 0x1e ;  /* 0x0000001410047211 */ /* 0x000fe400078ff0ff */
[----:B-1----:R-:W-:Y:S02]  /*9810*/  ISETP.NE.AND P0, PT, R0, 0x1, PT ;  /* 0x000000010000780c */ /* 0x002fe40003f05270 */
[----:B------:R-:W-:Y:S01]  /*9820*/  IADD3 R28, R29, R5, R28 ;  /* 0x000000051d1c7210 */ /* 0x000fe20007ffe01c */
[----:B------:R-:W-:Y:S01]  /*9830*/  IMAD R13, R25, 0xc0, R4 ;  /* 0x000000c0190d7824 */ /* 0x000fe200078e0204 */
[----:B------:R-:W-:Y:S01]  /*9840*/  SHF.R.S32.HI R20, RZ, 0x1f, R26 ;  /* 0x0000001fff147819 */ /* 0x000fe2000001141a */
[----:B------:R-:W1:Y:S02]  /*9850*/  LDC.64 R4, c[0x0][0x2e0] ;  /* 0x0000b800ff047b82 */ /* 0x000e640000000a00 */
[----:B------:R-:W-:-:S02]  /*9860*/  VIADD R9, R13, 0x80 ;  /* 0x000000800d097836 */ /* 0x000fc40000000000 */
[----:B------:R-:W-:-:S04]  /*9870*/  IMAD.MOV.U32 R11, RZ, RZ, R13 ;  /* 0x000000ffff0b7224 */ /* 0x000fc800078e000d */
[----:B------:R-:W2:Y:S08]  /*9880*/  @P0 LDC R6, c[0x0][0x44c] ;  /* 0x00011300ff060b82 */ /* 0x000eb00000000800 */
[----:B------:R-:W3:Y:S08]  /*9890*/  @P0 LDC R7, c[0x0][0x450] ;  /* 0x00011400ff070b82 */ /* 0x000ef00000000800 */
[----:B------:R-:W4:Y:S08]  /*98a0*/  @P0 LDC R8, c[0x0][0x44c] ;  /* 0x00011300ff080b82 */ /* 0x000f300000000800 */
[----:B------:R-:W5:Y:S01]  /*98b0*/  @P0 LDC R15, c[0x0][0x450] ;  /* 0x00011400ff0f0b82 */ /* 0x000f620000000800 */
[----:B--2---:R-:W-:-:S05]  /*98c0*/  @P0 IMAD.HI.U32 R6, R13, R6, RZ ;  /* 0x000000060d060227 */ /* 0x004fca00078e00ff */
[----:B---3--:R-:W-:Y:S01]  /*98d0*/  @P0 SHF.R.U32.HI R11, RZ, R7, R6 ;  /* 0x00000007ff0b0219 */ /* 0x008fe20000011606 */
[----:B----4-:R-:W-:-:S04]  /*98e0*/  @P0 IMAD.HI.U32 R6, R9, R8, RZ ;  /* 0x0000000809060227 */ /* 0x010fc800078e00ff */
[----:B------:R-:W-:Y:S01]  /*98f0*/  IMAD.MOV.U32 R8, RZ, RZ, R9 ;  /* 0x000000ffff087224 */ /* 0x000fe200078e0009 */
[----:B-----5:R-:W-:Y:S01]  /*9900*/  @P0 SHF.R.U32.HI R8, RZ, R15, R6 ;  /* 0x0000000fff080219 */ /* 0x020fe20000011606 */
[----:B-1----:R-:W-:-:S04]  /*9910*/  IMAD R6, R20, R4, RZ ;  /* 0x0000000414067224 */ /* 0x002fc800078e02ff */
[C---:B------:R-:W-:Y:S02]  /*9920*/  IMAD R7, R26.reuse, R5, R6 ;  /* 0x000000051a077224 */ /* 0x040fe400078e0206 */
[----:B------:R-:W-:-:S04]  /*9930*/  IMAD.WIDE.U32 R4, R26, R4, UR46 ;  /* 0x0000002e1a047e25 */ /* 0x000fc8000f8e0004 */
[----:B------:R-:W-:Y:S01]  /*9940*/  IMAD.MOV.U32 R6, RZ, RZ, R4 ;  /* 0x000000ffff067224 */ /* 0x000fe200078e0004 */
[----:B------:R-:W-:Y:S01]  /*9950*/  SHF.R.S32.HI R4, RZ, 0x1f, R11 ;  /* 0x0000001fff047819 */ /* 0x000fe2000001140b */
[----:B------:R-:W-:Y:S02]  /*9960*/  IMAD.IADD R7, R5, 0x1, R7 ;  /* 0x0000000105077824 */ /* 0x000fe400078e0207 */
[----:B------:R-:W-:Y:S02]  /*9970*/  IMAD.MOV R5, RZ, RZ, -R11 ;  /* 0x000000ffff057224 */ /* 0x000fe400078e0a0b */
[----:B------:R-:W-:Y:S02]  /*9980*/  IMAD R4, R4, UR4, RZ ;  /* 0x0000000404047c24 */ /* 0x000fe4000f8e02ff */
[----:B------:R-:W-:Y:S02]  /*9990*/  IMAD R13, R0, R5, R13 ;  /* 0x00000005000d7224 */ /* 0x000fe400078e020d */
[----:B------:R-:W-:-:S02]  /*99a0*/  IMAD R15, R11, UR5, R4 ;  /* 0x000000050b0f7c24 */ /* 0x000fc4000f8e0204 */
[----:B------:R-:W-:Y:S01]  /*99b0*/  IMAD.WIDE.U32 R4, R11, UR4, R6 ;  /* 0x000000040b047c25 */ /* 0x000fe2000f8e0006 */
[----:B------:R-:W-:-:S03]  /*99c0*/  SHF.R.S32.HI R10, RZ, 0x1f, R13 ;  /* 0x0000001fff0a7819 */ /* 0x000fc6000001140d */
[----:B------:R-:W-:Y:S02]  /*99d0*/  IMAD.IADD R5, R5, 0x1, R15 ;  /* 0x0000000105057824 */ /* 0x000fe400078e020f */
[----:B------:R-:W-:Y:S02]  /*99e0*/  IMAD R10, R10, UR6, RZ ;  /* 0x000000060a0a7c24 */ /* 0x000fe4000f8e02ff */
[----:B------:R-:W-:-:S04]  /*99f0*/  IMAD.WIDE.U32 R4, R13, UR6, R4 ;  /* 0x000000060d047c25 */ /* 0x000fc8000f8e0004 */
[----:B------:R-:W-:Y:S01]  /*9a00*/  IMAD R13, R13, UR7, R10 ;  /* 0x000000070d0d7c24 */ /* 0x000fe2000f8e020a */
[----:B------:R-:W-:Y:S01]  /*9a10*/  IADD3 R10, P0, R4, UR8, RZ ;  /* 0x00000008040a7c10 */ /* 0x000fe2000ff1e0ff */
[----:B------:R-:W-:Y:S01]  /*9a20*/  IMAD.WIDE.U32 R6, R8, UR4, R6 ;  /* 0x0000000408067c25 */ /* 0x000fe2000f8e0006 */
[----:B------:R-:W-:Y:S02]  /*9a30*/  SHF.R.S32.HI R4, RZ, 0x1f, R8 ;  /* 0x0000001fff047819 */ /* 0x000fe40000011408 */
[----:B------:R-:W-:-:S03]  /*9a40*/  IADD3.X R20, R5, UR9, R13, P0, !PT ;  /* 0x0000000905147c10 */ /* 0x000fc600087fe40d */
[----:B------:R-:W-:Y:S01]  /*9a50*/  IMAD R5, R4, UR4, RZ ;  /* 0x0000000404057c24 */ /* 0x000fe2000f8e02ff */
[----:B------:R-:W-:Y:S01]  /*9a60*/  ULDC UR4, c[0x0][0x2b8] ;  /* 0x0000ae0000047ab9 */ /* 0x000fe20000000800 */
[----:B------:R-:W-:Y:S01]  /*9a70*/  IMAD.MOV R4, RZ, RZ, -R8 ;  /* 0x000000ffff047224 */ /* 0x000fe200078e0a08 */
[----:B------:R-:W-:Y:S01]  /*9a80*/  ISETP.GE.AND P0, PT, R3, UR4, PT ;  /* 0x0000000403007c0c */ /* 0x000fe2000bf06270 */
[----:B------:R-:W-:Y:S01]  /*9a90*/  IMAD R5, R8, UR5, R5 ;  /* 0x0000000508057c24 */ /* 0x000fe2000f8e0205 */
[----:B------:R-:W-:Y:S01]  /*9aa0*/  UMOV UR4, 0xffffffff ;  /* 0xffffffff00047882 */ /* 0x000fe20000000000 */
[----:B------:R-:W-:Y:S02]  /*9ab0*/  IMAD R9, R0, R4, R9 ;  /* 0x0000000400097224 */ /* 0x000fe400078e0209 */
[----:B------:R-:W-:Y:S02]  /*9ac0*/  IMAD.MOV.U32 R4, RZ, RZ, R6 ;  /* 0x000000ffff047224 */ /* 0x000fe400078e0006 */
[----:B------:R-:W-:Y:S01]  /*9ad0*/  IMAD.IADD R5, R7, 0x1, R5 ;  /* 0x0000000107057824 */ /* 0x000fe200078e0205 */
[----:B------:R-:W-:Y:S01]  /*9ae0*/  SHF.R.S32.HI R6, RZ, 0x1f, R9 ;  /* 0x0000001fff067819 */ /* 0x000fe20000011409 */
[----:B------:R-:W-:-:S04]  /*9af0*/  IMAD.WIDE.U32 R4, R9, UR6, R4 ;  /* 0x0000000609047c25 */ /* 0x000fc8000f8e0004 */
[----:B------:R-:W-:-:S04]  /*9b00*/  IMAD R6, R6, UR6, RZ ;  /* 0x0000000606067c24 */ /* 0x000fc8000f8e02ff */
[----:B------:R-:W-:Y:S01]  /*9b10*/  IMAD R7, R9, UR7, R6 ;  /* 0x0000000709077c24 */ /* 0x000fe2000f8e0206 */
[----:B------:R-:W-:Y:S02]  /*9b20*/  IADD3 R6, P1, R4, UR8, RZ ;  /* 0x0000000804067c10 */ /* 0x000fe4000ff3e0ff */
[----:B------:R-:W-:Y:S02]  /*9b30*/  SHF.R.U32.HI R4, RZ, 0x2, R16 ;  /* 0x00000002ff047819 */ /* 0x000fe40000011610 */
[----:B------:R-:W-:Y:S01]  /*9b40*/  IADD3.X R7, R5, UR9, R7, P1, !PT ;  /* 0x0000000905077c10 */ /* 0x000fe20008ffe407 */
[----:B------:R-:W-:Y:S08]  /*9b50*/  BRA.DIV UR4, `(.L_x_11126) ;  /* 0x0000001a04a87947 */ /* 0x000ff0000b800000 */
[----:B------:R-:W1:Y:S01]  /*9b60*/  SHFL.IDX PT, R14, R10, RZ, 0x1c1f ;  /* 0x001c1fff0a0e7589 */ /* 0x000e6200000e0000 */
[----:B------:R-:W-:Y:S01]  /*9b70*/  IMAD R25, R25, 0xc0, R4 ;  /* 0x000000c019197824 */ /* 0x000fe200078e0204 */
[----:B------:R-:W-:Y:S02]  /*9b80*/  ULDC UR4, c[0x0][0x288] ;  /* 0x0000a20000047ab9 */ /* 0x000fe40000000800 */
[----:B------:R-:W2:Y:S01]  /*9b90*/  SHFL.IDX PT, R4, R20, RZ, 0x1c1f ;  /* 0x001c1fff14047589 */ /* 0x000ea200000e0000 */
[----:B------:R-:W-:Y:S02]  /*9ba0*/  IMAD R0, R0, UR4, RZ ;  /* 0x0000000400007c24 */ /* 0x000fe4000f8e02ff */
[C---:B------:R-:W-:Y:S01]  /*9bb0*/  VIADD R11, R25.reuse, 0x20 ;  /* 0x00000020190b7836 */ /* 0x040fe20000000000 */
[----:B------:R-:W-:Y:S02]  /*9bc0*/  SHFL.IDX PT, R21, R20, 0x1, 0x1c1f ;  /* 0x003c1f0014157f89 */ /* 0x000fe400000e0000 */
[----:B------:R-:W-:-:S02]  /*9bd0*/  ISETP.GE.AND P1, PT, R25, R0, PT ;  /* 0x000000001900720c */ /* 0x000fc40003f26270 */
[----:B------:R-:W-:Y:S04]  /*9be0*/  SHFL.IDX PT, R26, R10, 0x2, 0x1c1f ;  /* 0x005c1f000a1a7f89 */ /* 0x000fe800000e0000 */
[----:B------:R-:W-:Y:S04]  /*9bf0*/  SHFL.IDX PT, R8, R20, 0x2, 0x1c1f ;  /* 0x005c1f0014087f89 */ /* 0x000fe800000e0000 */
[----:B------:R-:W-:Y:S03]  /*9c00*/  SHFL.IDX PT, R20, R20, 0x3, 0x1c1f ;  /* 0x007c1f0014147f89 */ /* 0x000fe600000e0000 */
[----:B------:R-:W-:Y:S01]  /*9c10*/  @!P1 VIADD R9, R28, UR38 ;  /* 0x000000261c099c36 */ /* 0x000fe20008000000 */
[----:B-1----:R-:W-:-:S05]  /*9c20*/  @!P1 IADD3 R14, P2, R3, R14, RZ ;  /* 0x0000000e030e9210 */ /* 0x002fca0007f5e0ff */
[----:B--2---:R-:W-:Y:S02]  /*9c30*/  @!P1 IMAD.X R5, RZ, RZ, R4, P2 ;  /* 0x000000ffff059224 */ /* 0x004fe400010e0604 */
[----:B------:R-:W-:Y:S02]  /*9c40*/  @!P1 IMAD.MOV.U32 R4, RZ, RZ, R14 ;  /* 0x000000ffff049224 */ /* 0x000fe400078e000e */
[----:B------:R-:W1:Y:S04]  /*9c50*/  SHFL.IDX PT, R14, R10, 0x1, 0x1c1f ;  /* 0x003c1f000a0e7f89 */ /* 0x000e6800000e0000 */
[----:B------:R2:W-:Y:S01]  /*9c60*/  @!P1 LDGSTS.E.BYPASS.LTC128B.128 [R9+0xa200], desc[UR42][R4.64], !P0 ;  /* 0x0a20000004099fae */ /* 0x0005e2000c101d6a */
[----:B------:R-:W-:Y:S01]  /*9c70*/  ISETP.GE.AND P1, PT, R11, R0, PT ;  /* 0x000000000b00720c */ /* 0x000fe20003f26270 */
[----:B------:R-:W-:-:S05]  /*9c80*/  VIADD R11, R25, 0x40 ;  /* 0x00000040190b7836 */ /* 0x000fca0000000000 */
[----:B------:R-:W-:Y:S01]  /*9c90*/  ISETP.GE.AND P2, PT, R11, R0, PT ;  /* 0x000000000b00720c */ /* 0x000fe20003f46270 */
[----:B------:R-:W-:-:S06]  /*9ca0*/  VIADD R11, R25, 0x60 ;  /* 0x00000060190b7836 */ /* 0x000fcc0000000000 */
[C---:B--2---:R-:W-:Y:S01]  /*9cb0*/  @!P1 VIADD R9, R28.reuse, UR38 ;  /* 0x000000261c099c36 */ /* 0x044fe20008000000 */
[----:B-1----:R-:W-:Y:S02]  /*9cc0*/  @!P1 IADD3 R4, P3, R3, R14, RZ ;  /* 0x0000000e03049210 */ /* 0x002fe40007f7e0ff */
[----:B------:R-:W1:Y:S03]  /*9cd0*/  SHFL.IDX PT, R14, R10, 0x3, 0x1c1f ;  /* 0x007c1f000a0e7f89 */ /* 0x000e6600000e0000 */
[----:B------:R-:W-:Y:S02]  /*9ce0*/  @!P1 IMAD.X R5, RZ, RZ, R21, P3 ;  /* 0x000000ffff059224 */ /* 0x000fe400018e0615 */
[----:B------:R-:W-:-:S03]  /*9cf0*/  @!P2 VIADD R21, R28, UR38 ;  /* 0x000000261c15ac36 */ /* 0x000fc60008000000 */
[----:B------:R2:W-:Y:S02]  /*9d00*/  @!P1 LDGSTS.E.BYPASS.LTC128B.128 [R9+0xaa00], desc[UR42][R4.64], !P0 ;  /* 0x0aa0000004099fae */ /* 0x0005e4000c101d6a */
[----:B--2---:R-:W-:Y:S01]  /*9d10*/  @!P2 IADD3 R4, P1, R3, R26, RZ ;  /* 0x0000001a0304a210 */ /* 0x004fe20007f3e0ff */
[----:B------:R-:W-:Y:S01]  /*9d20*/  VIADD R9, R25, 0x80 ;  /* 0x0000008019097836 */ /* 0x000fe20000000000 */
[----:B------:R-:W2:Y:S03]  /*9d30*/  SHFL.IDX PT, R26, R6, RZ, 0x1c1f ;  /* 0x001c1fff061a7589 */ /* 0x000ea600000e0000 */
[----:B------:R-:W-:Y:S01]  /*9d40*/  @!P2 IMAD.X R5, RZ, RZ, R8, P1 ;  /* 0x000000ffff05a224 */ /* 0x000fe200008e0608 */
[-C--:B------:R-:W-:Y:S01]  /*9d50*/  ISETP.GE.AND P1, PT, R11, R0.reuse, PT ;  /* 0x000000000b00720c */ /* 0x080fe20003f26270 */
[----:B------:R-:W3:Y:S04]  /*9d60*/  SHFL.IDX PT, R8, R7, RZ, 0x1c1f ;  /* 0x001c1fff07087589 */ /* 0x000ee800000e0000 */
[----:B------:R1:W-:Y:S01]  /*9d70*/  @!P2 LDGSTS.E.BYPASS.LTC128B.128 [R21+0xb200], desc[UR42][R4.64], !P0 ;  /* 0x0b2000000415afae */ /* 0x0003e2000c101d6a */
[----:B------:R-:W-:-:S03]  /*9d80*/  ISETP.GE.AND P2, PT, R9, R0, PT ;  /* 0x000000000900720c */ /* 0x000fc60003f46270 */
[----:B------:R-:W4:Y:S04]  /*9d90*/  SHFL.IDX PT, R7, R7, 0x1, 0x1c1f ;  /* 0x003c1f0007077f89 */ /* 0x000f2800000e0000 */
[----:B------:R-:W-:Y:S01]  /*9da0*/  @!P1 VIADD R9, R28, UR38 ;  /* 0x000000261c099c36 */ /* 0x000fe20008000000 */
[----:B-1----:R-:W-:-:S05]  /*9db0*/  @!P1 IADD3 R4, P3, R3, R14, RZ ;  /* 0x0000000e03049210 */ /* 0x002fca0007f7e0ff */
[----:B------:R-:W-:Y:S01]  /*9dc0*/  @!P2 VIADD R21, R28, UR38 ;  /* 0x000000261c15ac36 */ /* 0x000fe20008000000 */
[----:B------:R1:W0:Y:S01]  /*9dd0*/  SHFL.IDX PT, R14, R6, 0x1, 0x1c1f ;  /* 0x003c1f00060e7f89 */ /* 0x00022200000e0000 */
[----:B------:R-:W-:-:S05]  /*9de0*/  @!P1 IMAD.X R5, RZ, RZ, R20, P3 ;  /* 0x000000ffff059224 */ /* 0x000fca00018e0614 */
[----:B------:R2:W-:Y:S02]  /*9df0*/  @!P1 LDGSTS.E.BYPASS.LTC128B.128 [R9+0xba00], desc[UR42][R4.64], !P0 ;  /* 0x0ba0000004099fae */ /* 0x0005e4000c101d6a */
[----:B--2---:R-:W-:-:S05]  /*9e00*/  @!P2 IADD3 R4, P1, R3, R26, RZ ;  /* 0x0000001a0304a210 */ /* 0x004fca0007f3e0ff */
[----:B---3--:R-:W-:-:S05]  /*9e10*/  @!P2 IMAD.X R5, RZ, RZ, R8, P1 ;  /* 0x000000ffff05a224 */ /* 0x008fca00008e0608 */
[----:B0---4-:R1:W-:Y:S03]  /*9e20*/  @!P2 LDGSTS.E.BYPASS.LTC128B.128 [R21+0xc200], desc[UR42][R4.64], !P0 ;  /* 0x0c2000000415afae */ /* 0x0113e6000c101d6a */
.L_x_11184:
[----:B------:R-:W-:-:S05]  /*9e30*/  VIADD R25, R25, 0xa0 ;  /* 0x000000a019197836 */ /* 0x000fca0000000000 */
[----:B------:R-:W-:Y:S01]  /*9e40*/  ISETP.GE.AND P1, PT, R25, R0, PT ;  /* 0x000000001900720c */ /* 0x000fe20003f26270 */
[----:B------:R-:W-:-:S05]  /*9e50*/  IMAD.MOV.U32 R0, RZ, RZ, 0x1 ;  /* 0x00000001ff007424 */ /* 0x000fca00078e00ff */
[----:B------:R-:W-:-:S07]  /*9e60*/  SHF.L.U32 R0, R0, 0x1f, RZ ;  /* 0x0000001f00007819 */ /* 0x000fce00000006ff */
[----:B-1----:R-:W-:Y:S01]  /*9e70*/  @!P1 IADD3 R4, P2, R3, R14, RZ ;  /* 0x0000000e03049210 */ /* 0x002fe20007f5e0ff */
        /* <DEDUP_REMOVED lines=11> */
[----:B------:R-:W1:Y:S02]  /*9f30*/  SYNCS.PHASECHK.TRANS64.TRYWAIT P0, [UR38+0x12420], R0 ;  /* 0x01242000ff0075a7 */ /* 0x000e640008000166 */
[----:B01----:R-:W-:Y:S05]  /*9f40*/  @!P0 BRA `(.L_x_11127) ;  /* 0x0000001c00708947 */ /* 0x003fea0003800000 */
.L_x_11185:
[----:B------:R-:W-:-:S04]  /*9f50*/  UIADD3 UR4, UR39, -0x2, URZ ;  /* 0xfffffffe27047890 */ /* 0x000fc8000fffe03f */
[----:B------:R-:W-:-:S06]  /*9f60*/  UISETP.GE.AND UP0, UPT, UR4, UR41, UPT ;  /* 0x000000290400728c */ /* 0x000fcc000bf06270 */
[----:B------:R-:W-:-:S13]  /*9f70*/  PLOP3.LUT P0, PT, PT, PT, UP0, 0x80, 0x0 ;  /* 0x000000000000781c */ /* 0x000fda0003f0f008 */
[----:B------:R-:W-:Y:S05]  /*9f80*/  @!P0 BRA `(.L_x_11128) ;  /* 0x0000000800b88947 */ /* 0x000fea0003800000 */
[----:B------:R-:W-:Y:S01]  /*9f90*/  IMAD.U32 R12, RZ, RZ, UR40 ;  /* 0x00000028ff0c7e24 */ /* 0x000fe2000f8e00ff */
[----:B------:R-:W-:Y:S01]  /*9fa0*/  LOP3.LUT R13, R27, 0x1f, RZ, 0xc0, !PT ;  /* 0x0000001f1b0d7812 */ /* 0x000fe200078ec0ff */
[----:B------:R-:W-:Y:S02]  /*9fb0*/  IMAD.U32 R14, RZ, RZ, UR40 ;  /* 0x00000028ff0e7e24 */ /* 0x000fe4000f8e00ff */
[----:B------:R-:W-:Y:S01]  /*9fc0*/  IMAD.U32 R15, RZ, RZ, UR4 ;  /* 0x00000004ff0f7e24 */ /* 0x000fe2000f8e00ff */
[----:B------:R-:W-:Y:S01]  /*9fd0*/  LOP3.LUT R12, R12, 0x1, RZ, 0xfc, !PT ;  /* 0x000000010c0c7812 */ /* 0x000fe200078efcff */
[----:B------:R-:W-:Y:S01]  /*9fe0*/  IMAD.MOV.U32 R8, RZ, RZ, 0x1 ;  /* 0x00000001ff087424 */ /* 0x000fe200078e00ff */
[----:B------:R-:W-:Y:S01]  /*9ff0*/  LOP3.LUT R14, R14, 0x2, RZ, 0xfc, !PT ;  /* 0x000000020e0e7812 */ /* 0x000fe200078efcff */
[----:B------:R-:W-:-:S07]  /*a000*/  IMAD.MOV.U32 R9, RZ, RZ, RZ ;  /* 0x000000ffff097224 */ /* 0x000fce00078e00ff */
.L_x_11145:
[----:B------:R-:W-:Y:S01]  /*a010*/  LOP3.LUT P1, RZ, R24, 0x2, RZ, 0xc0, !PT ;  /* 0x0000000218ff7812 */ /* 0x000fe2000782c0ff */
[----:B0-----:R-:W-:Y:S01]  /*a020*/  VIADD R3, R9, 0x1 ;  /* 0x0000000109037836 */ /* 0x001fe20000000000 */
        /* <DEDUP_REMOVED lines=28> */
.L_x_11131:
[----:B0-----:R-:W-:Y:S02]  /*a1f0*/  LEA R7, R3, UR38, 0x3 ;  /* 0x0000002603077c11 */ /* 0x001fe4000f8e18ff */
[----:B------:R-:W-:Y:S02]  /*a200*/  SHF.L.U32 R4, R0, 0x1f, RZ ;  /* 0x0000001f00047819 */ /* 0x000fe400000006ff */
[----:B------:R-:W-:Y:S02]  /*a210*/  ISETP.NE.AND P1, PT, R16, RZ, PT ;  /* 0x000000ff1000720c */ /* 0x000fe40003f25270 */
[----:B------:R-:W0:Y:S02]  /*a220*/  SYNCS.PHASECHK.TRANS64.TRYWAIT P0, [R7+URZ+0x12480], R4 ;  /* 0x01248004070075a7 */ /* 0x000e24000800017f */
[----:B0-----:R-:W-:Y:S09]  /*a230*/  @!P0 BRA `(.L_x_11132) ;  /* 0x0000001800cc8947 */ /* 0x001ff20003800000 */
.L_x_11186:
[----:B------:R-:W-:Y:S04]  /*a240*/  BSSY B1, `(.L_x_11133) ;  /* 0x0000007000017945 */ /* 0x000fe80003800000 */
[----:B------:R-:W-:Y:S05]  /*a250*/  @P1 BRA `(.L_x_11134) ;  /* 0x0000000000141947 */ /* 0x000fea0003800000 */
[----:B------:R-:W-:Y:S01]  /*a260*/  ISETP.NE.AND P0, PT, R13, RZ, PT ;  /* 0x000000ff0d00720c */ /* 0x000fe20003f05270 */
[----:B------:R-:W-:-:S04]  /*a270*/  IMAD.MOV.U32 R6, RZ, RZ, 0x2800 ;  /* 0x00002800ff067424 */ /* 0x000fc800078e00ff */
[----:B------:R1:W-:Y:S08]  /*a280*/  SYNCS.ARRIVE.TRANS64 RZ, [R7+URZ+0x12470], R6 ;  /* 0x0124700607ff79a7 */ /* 0x0003f0000800003f */
[----:B------:R-:W-:Y:S05]  /*a290*/  @!P0 BRA `(.L_x_11134) ;  /* 0x0000000000048947 */ /* 0x000fea0003800000 */
[----:B------:R-:W-:Y:S01]  /*a2a0*/  BPT.TRAP 0x1 ;  /* 0x000000040000795c */ /* 0x000fe20000300000 */
.L_x_11134:
[----:B------:R-:W-:Y:S05]  /*a2b0*/  BSYNC B1 ;  /* 0x0000000000017941 */ /* 0x000fea0003800000 */
.L_x_11133:
[----:B-1----:R-:W-:Y:S01]  /*a2c0*/  IMAD.U32 R6, RZ, RZ, UR38 ;  /* 0x00000026ff067e24 */ /* 0x002fe2000f8e00ff */
        /* <DEDUP_REMOVED lines=15> */
.L_x_11135:
        /* <DEDUP_REMOVED lines=8> */
.L_x_11187:
[----:B------:R-:W-:Y:S01]  /*a440*/  BSSY B1, `(.L_x_11137) ;  /* 0x0000009000017945 */ /* 0x000fe20003800000 */
[----:B01----:R-:W-:Y:S02]  /*a450*/  IMAD.MOV.U32 R4, RZ, RZ, 0x0 ;  /* 0x00000000ff047424 */ /* 0x003fe400078e00ff */
[----:B------:R-:W-:Y:S01]  /*a460*/  IMAD.MOV.U32 R5, RZ, RZ, 0x14f00000 ;  /* 0x14f00000ff057424 */ /* 0x000fe200078e00ff */
[----:B------:R-:W-:Y:S06]  /*a470*/  @P1 BRA `(.L_x_11138) ;  /* 0x0000000000141947 */ /* 0x000fec0003800000 */
[----:B------:R-:W-:Y:S01]  /*a480*/  ISETP.NE.AND P0, PT, R13, RZ, PT ;  /* 0x000000ff0d00720c */ /* 0x000fe20003f05270 */
[----:B------:R-:W-:-:S04]  /*a490*/  IMAD.MOV.U32 R10, RZ, RZ, 0x2800 ;  /* 0x00002800ff0a7424 */ /* 0x000fc800078e00ff */
[----:B------:R0:W-:Y:S08]  /*a4a0*/  SYNCS.ARRIVE.TRANS64 RZ, [R7+URZ+0x12430], R10 ;  /* 0x0124300a07ff79a7 */ /* 0x0001f0000800003f */
[----:B------:R-:W-:Y:S05]  /*a4b0*/  @!P0 BRA `(.L_x_11138) ;  /* 0x0000000000048947 */ /* 0x000fea0003800000 */
[----:B------:R-:W-:Y:S01]  /*a4c0*/  BPT.TRAP 0x1 ;  /* 0x000000040000795c */ /* 0x000fe20000300000 */
.L_x_11138:
[----:B------:R-:W-:Y:S05]  /*a4d0*/  BSYNC B1 ;  /* 0x0000000000017941 */ /* 0x000fea0003800000 */
.L_x_11137:
        /* <DEDUP_REMOVED lines=12> */
.L_x_11139:
[----:B------:R-:W-:-:S13]  /*a5a0*/  @P0 ELECT P1, URZ, PT ;  /* 0x00000000003f082f */ /* 0x000fda0003820000 */
[----:B------:R-:W-:Y:S01]  /*a5b0*/  @P1 R2UR UR13, R19 ;  /* 0x00000000130d12ca */ /* 0x000fe200000e0000 */
[----:B------:R-:W-:Y:S01]  /*a5c0*/  UMOV UR12, UR36 ;  /* 0x00000024000c7c82 */ /* 0x000fe20008000000 */
[----:B------:R-:W-:-:S11]  /*a5d0*/  @P1 PLOP3.LUT P0, PT, P1, PT, PT, 0x8, 0x0 ;  /* 0x000000000000181c */ /* 0x000fd60000f0e170 */
[----:B------:R1:W-:Y:S01]  /*a5e0*/  UTMALDG.4D [UR8], [UR4], desc[UR6] ;  /* 0x00000608040075b4 */ /* 0x0003e20008019000 */
[----:B------:R-:W-:Y:S01]  /*a5f0*/  PLOP3.LUT P1, PT, PT, PT, PT, 0x8, 0x0 ;  /* 0x000000000000781c */ /* 0x000fe20003f2e170 */
[----:B-1----:R-:W-:-:S12]  /*a600*/  @P0 BRA.U.ANY `(.L_x_11139) ;  /* 0xfffffffd00e40947 */ /* 0x002fd8000393ffff */
.L_x_11130:
[----:B------:R-:W-:Y:S05]  /*a610*/  BSYNC B0 ;  /* 0x0000000000007941 */ /* 0x000fea0003800000 */
.L_x_11129:
[----:B------:R-:W-:-:S13]  /*a620*/  ISETP.NE.AND P0, PT, R12, 0x3, PT ;  /* 0x000000030c00780c */ /* 0x000fda0003f05270 */
[----:B------:R-:W-:Y:S05]  /*a630*/  @!P0 BRA `(.L_x_11140) ;  /* 0x0000000000048947 */ /* 0x000fea0003800000 */
[----:B------:R-:W-:Y:S01]  /*a640*/  BPT.TRAP 0x1 ;  /* 0x000000040000795c */ /* 0x000fe20000300000 */
.L_x_11140:
[----:B------:R-:W-:Y:S02]  /*a650*/  LOP3.LUT R5, R8, 0x1, RZ, 0x3c, !PT ;  /* 0x0000000108057812 */ /* 0x000fe400078e3cff */
[----:B------:R-:W-:Y:S02]  /*a660*/  LEA R20, R9, UR38, 0x3 ;  /* 0x0000002609147c11 */ /* 0x000fe4000f8e18ff */
[----:B------:R-:W-:Y:S02]  /*a670*/  SHF.L.U32 R5, R5, 0x1f, RZ ;  /* 0x0000001f05057819 */ /* 0x000fe400000006ff */
[----:B------:R-:W-:Y:S02]  /*a680*/  ISETP.NE.AND P1, PT, R14, 0x3, PT ;  /* 0x000000030e00780c */ /* 0x000fe40003f25270 */
[----:B------:R-:W1:Y:S02]  /*a690*/  SYNCS.PHASECHK.TRANS64.TRYWAIT P0, [R20+URZ+0x12470], R5 ;  /* 0x01247005140075a7 */ /* 0x000e64000800017f */
[----:B-1----:R-:W-:Y:S09]  /*a6a0*/  @!P0 BRA `(.L_x_11141) ;  /* 0x0000001400d88947 */ /* 0x002ff20003800000 */
.L_x_11188:
[----:B------:R-:W-:Y:S05]  /*a6b0*/  @!P1 BRA `(.L_x_11142) ;  /* 0x0000000000049947 */ /* 0x000fea0003800000 */
[----:B------:R-:W-:Y:S01]  /*a6c0*/  BPT.TRAP 0x1 ;  /* 0x000000040000795c */ /* 0x000fe20000300000 */
.L_x_11142:
[----:B-1----:R-:W-:Y:S01]  /*a6d0*/  SHF.L.U32 R5, R8, 0x1f, RZ ;  /* 0x0000001f08057819 */ /* 0x002fe200000006ff */
[----:B0-----:R-:W-:-:S03]  /*a6e0*/  IMAD R10, R9, 0x2800, RZ ;  /* 0x00002800090a7824 */ /* 0x001fc600078e02ff */
[----:B------:R-:W0:Y:S02]  /*a6f0*/  SYNCS.PHASECHK.TRANS64.TRYWAIT P0, [R20+URZ+0x12460], R5 ;  /* 0x01246005140075a7 */ /* 0x000e24000800017f */
[----:B0-----:R-:W-:Y:S05]  /*a700*/  @!P0 BRA `(.L_x_11143) ;  /* 0x0000001400d48947 */ /* 0x001fea0003800000 */
.L_x_11189:
[C---:B------:R-:W-:Y:S01]  /*a710*/  LOP3.LUT R25, R10.reuse, R22, RZ, 0xfc, !PT ;  /* 0x000000160a197212 */ /* 0x040fe200078efcff */
[----:B------:R-:W-:Y:S05]  /*a720*/  WARPSYNC.ALL ;  /* 0x0000000000007948 */ /* 0x000fea0003800000 */
[----:B0-----:R-:W0:Y:S01]  /*a730*/  LDSM.16.MT88.4 R4, [R25+UR38+0x5200] ;  /* 0x005200261904783b */ /* 0x001e220008004200 */
[----:B------:R-:W-:-:S05]  /*a740*/  LOP3.LUT R21, R10, R17, RZ, 0xfc, !PT ;  /* 0x000000110a157212 */ /* 0x000fca00078efcff */
[----:B------:R-:W-:Y:S01]  /*a750*/  VIADD R21, R21, UR38 ;  /* 0x0000002615157c36 */ /* 0x000fe20008000000 */
[C-C-:B0-----:R-:W-:Y:S02]  /*a760*/  PRMT R8, R4.reuse, 0x6420, R5.reuse ;  /* 0x0000642004087816 */ /* 0x141fe40000000005 */
[----:B------:R-:W-:Y:S02]  /*a770*/  PRMT R9, R4, 0x7531, R5 ;  /* 0x0000753104097816 */ /* 0x000fe40000000005 */
[C-C-:B------:R-:W-:Y:S02]  /*a780*/  PRMT R10, R6.reuse, 0x6420, R7.reuse ;  /* 0x00006420060a7816 */ /* 0x140fe40000000007 */
[----:B------:R-:W-:-:S05]  /*a790*/  PRMT R11, R6, 0x7531, R7 ;  /* 0x00007531060b7816 */ /* 0x000fca0000000007 */
[----:B------:R-:W-:Y:S04]  /*a7a0*/  STSM.16.M88.4 [R21+0x200], R8 ;  /* 0x0002000815007844 */ /* 0x000fe80000000200 */
        /* <DEDUP_REMOVED lines=32> */
.L_x_11144:
[----:B-1----:R1:W-:Y:S01]  /*a9b0*/  SYNCS.ARRIVE.TRANS64.A1T0 RZ, [R20+URZ+0x12450], RZ ;  /* 0x012450ff14ff79a7 */ /* 0x0023e2000810003f */
[----:B------:R-:W-:Y:S01]  /*a9c0*/  BAR.SYNC.DEFER_BLOCKING 0x2, 0x80 ;  /* 0x0082000000007b1d */ /* 0x000fe20000010000 */
[----:B------:R-:W-:Y:S01]  /*a9d0*/  ISETP.NE.AND P0, PT, R16, RZ, PT ;  /* 0x000000ff1000720c */ /* 0x000fe20003f05270 */
[----:B0-----:R-:W-:Y:S02]  /*a9e0*/  IMAD.MOV.U32 R9, RZ, RZ, R3 ;  /* 0x000000ffff097224 */ /* 0x001fe400078e0003 */
[----:B------:R-:W-:-:S10]  /*a9f0*/  IMAD.MOV.U32 R8, RZ, RZ, R0 ;  /* 0x000000ffff087224 */ /* 0x000fd400078e0000 */
[----:B------:R-:W-:-:S05]  /*aa00*/  @!P0 VIADD R4, R20, 0x12480 ;  /* 0x0001248014048836 */ /* 0x000fca0000000000 */
[----:B------:R-:W-:-:S04]  /*aa10*/  @!P0 PRMT R4, RZ, 0x654, R4 ;  /* 0x00000654ff048816 */ /* 0x000fc80000000004 */
[----:B------:R1:W-:Y:S01]  /*aa20*/  @!P0 SYNCS.ARRIVE.TRANS64.RED.A1T0 RZ, [R4+URZ], RZ ;  /* 0x000000ff04ff89a7 */ /* 0x0003e2000810043f */
[C---:B------:R-:W-:Y:S01]  /*aa30*/  ISETP.GT.AND P0, PT, R15.reuse, UR41, PT ;  /* 0x000000290f007c0c */ /* 0x040fe2000bf04270 */
[----:B------:R-:W-:-:S12]  /*aa40*/  VIADD R15, R15, 0xffffffff ;  /* 0xffffffff0f0f7836 */ /* 0x000fd80000000000 */
[----:B-1----:R-:W-:Y:S05]  /*aa50*/  @P0 BRA `(.L_x_11145) ;  /* 0xfffffff4006c0947 */ /* 0x002fea000383ffff */
[----:B------:R-:W-:Y:S05]  /*aa60*/  BRA `(.L_x_11146) ;  /* 0x0000000000087947 */ /* 0x000fea0003800000 */
.L_x_11128:
[----:B0-----:R-:W-:Y:S02]  /*aa70*/  IMAD.MOV.U32 R3, RZ, RZ, RZ ;  /* 0x000000ffff037224 */ /* 0x001fe400078e00ff */
[----:B------:R-:W-:-:S07]  /*aa80*/  IMAD.MOV.U32 R0, RZ, RZ, 0x1 ;  /* 0x00000001ff007424 */ /* 0x000fce00078e00ff */
.L_x_11146:
[----:B------:R-:W-:-:S04]  /*aa90*/  ULOP3.LUT UR4, UR40, 0x1, URZ, 0xfc, !UPT ;  /* 0x0000000128047892 */ /* 0x000fc8000f8efc3f */
[----:B------:R-:W-:-:S06]  /*aaa0*/  UISETP.NE.AND UP0, UPT, UR4, 0x3, UPT ;  /* 0x000000030400788c */ /* 0x000fcc000bf05270 */
[----:B------:R-:W-:-:S13]  /*aab0*/  PLOP3.LUT P0, PT, PT, PT, UP0, 0x80, 0x0 ;  /* 0x000000000000781c */ /* 0x000fda0003f0f008 */
[----:B------:R-:W-:Y:S05]  /*aac0*/  @!P0 BRA `(.L_x_11147) ;  /* 0x0000000000048947 */ /* 0x000fea0003800000 */
[----:B------:R-:W-:Y:S01]  /*aad0*/  BPT.TRAP 0x1 ;  /* 0x000000040000795c */ /* 0x000fe20000300000 */
.L_x_11147:
[----:B------:R-:W-:Y:S01]  /*aae0*/  LOP3.LUT R5, R0, 0x1, RZ, 0x3c, !PT ;  /* 0x0000000100057812 */ /* 0x000fe200078e3cff */
[----:B------:R-:W-:Y:S01]  /*aaf0*/  BSSY B0, `(.L_x_11148) ;  /* 0x0000005000007945 */ /* 0x000fe20003800000 */
[----:B------:R-:W-:Y:S02]  /*ab00*/  LEA R12, R3, UR38, 0x3 ;  /* 0x00000026030c7c11 */ /* 0x000fe4000f8e18ff */
[----:B------:R-:W-:-:S04]  /*ab10*/  SHF.L.U32 R5, R5, 0x1f, RZ ;  /* 0x0000001f05057819 */ /* 0x000fc800000006ff */
[----:B------:R-:W0:Y:S02]  /*ab20*/  SYNCS.PHASECHK.TRANS64.TRYWAIT P0, [R12+URZ+0x12470], R5 ;  /* 0x012470050c0075a7 */ /* 0x000e24000800017f */
[----:B0-----:R-:W-:Y:S05]  /*ab30*/  @!P0 BRA `(.L_x_11149) ;  /* 0x0000001000dc8947 */ /* 0x001fea0003800000 */
.L_x_11190:
[----:B------:R-:W-:Y:S05]  /*ab40*/  BSYNC B0 ;  /* 0x0000000000007941 */ /* 0x000fea0003800000 */
.L_x_11148:
[----:B------:R-:W-:-:S06]  /*ab50*/  ULOP3.LUT UR4, UR40, 0x2, URZ, 0xfc, !UPT ;  /* 0x0000000228047892 */ /* 0x000fcc000f8efc3f */
[----:B------:R-:W-:-:S05]  /*ab60*/  IMAD.U32 R4, RZ, RZ, UR4 ;  /* 0x00000004ff047e24 */ /* 0x000fca000f8e00ff */
[----:B------:R-:W-:-:S13]  /*ab70*/  ISETP.NE.AND P1, PT, R4, 0x3, PT ;  /* 0x000000030400780c */ /* 0x000fda0003f25270 */
[----:B------:R-:W-:Y:S05]  /*ab80*/  @!P1 BRA `(.L_x_11150) ;  /* 0x0000000000049947 */ /* 0x000fea0003800000 */
[----:B------:R-:W-:Y:S01]  /*ab90*/  BPT.TRAP 0x1 ;  /* 0x000000040000795c */ /* 0x000fe20000300000 */
.L_x_11150:
[----:B0-----:R-:W-:Y:S01]  /*aba0*/  SHF.L.U32 R5, R0, 0x1f, RZ ;  /* 0x0000001f00057819 */ /* 0x001fe200000006ff */
[----:B------:R-:W-:-:S03]  /*abb0*/  IMAD R8, R3, 0x2800, RZ ;  /* 0x0000280003087824 */ /* 0x000fc600078e02ff */
[----:B------:R-:W0:Y:S02]  /*abc0*/  SYNCS.PHASECHK.TRANS64.TRYWAIT P0, [R12+URZ+0x12460], R5 ;  /* 0x012460050c0075a7 */ /* 0x000e24000800017f */
[----:B------:R-:W-:Y:S01]  /*abd0*/  LOP3.LUT R22, R8, R22, RZ, 0xfc, !PT ;  /* 0x0000001608167212 */ /* 0x000fe200078efcff */
[----:B0-----:R-:W-:Y:S06]  /*abe0*/  @!P0 BRA `(.L_x_11151) ;  /* 0x0000001000c48947 */ /* 0x001fec0003800000 */
.L_x_11191:
        /* <DEDUP_REMOVED lines=41> */
.L_x_11152:
[----:B-1----:R-:W-:Y:S01]  /*ae80*/  SYNCS.ARRIVE.TRANS64.A1T0 RZ, [R12+URZ+0x12450], RZ ;  /* 0x012450ff0cff79a7 */ /* 0x002fe2000810003f */
[----:B------:R-:W-:Y:S01]  /*ae90*/  BAR.SYNC.DEFER_BLOCKING 0x2, 0x80 ;  /* 0x0082000000007b1d */ /* 0x000fe20000010000 */
[----:B------:R-:W-:Y:S01]  /*aea0*/  ISETP.NE.AND P0, PT, R16, RZ, PT ;  /* 0x000000ff1000720c */ /* 0x000fe20003f05270 */
[----:B------:R-:W-:-:S12]  /*aeb0*/  VIADD R3, R3, 0x1 ;  /* 0x0000000103037836 */ /* 0x000fd80000000000 */
[----:B------:R-:W-:-:S05]  /*aec0*/  @!P0 VIADD R4, R12, 0x12480 ;  /* 0x000124800c048836 */ /* 0x000fca0000000000 */
[----:B------:R-:W-:-:S04]  /*aed0*/  @!P0 PRMT R4, RZ, 0x654, R4 ;  /* 0x00000654ff048816 */ /* 0x000fc80000000004 */
[----:B------:R1:W-:Y:S01]  /*aee0*/  @!P0 SYNCS.ARRIVE.TRANS64.RED.A1T0 RZ, [R4+URZ], RZ ;  /* 0x000000ff04ff89a7 */ /* 0x0003e2000810043f */
[----:B------:R-:W-:-:S04]  /*aef0*/  ISETP.NE.AND P0, PT, R3, 0x2, PT ;  /* 0x000000020300780c */ /* 0x000fc80003f05270 */
[----:B------:R-:W-:Y:S02]  /*af00*/  SEL R5, RZ, 0x1, P0 ;  /* 0x00000001ff057807 */ /* 0x000fe40000000000 */
[----:B------:R-:W-:Y:S01]  /*af10*/  SEL R3, R3, RZ, P0 ;  /* 0x000000ff03037207 */ /* 0x000fe20000000000 */
[----:B-1----:R-:W-:Y:S01]  /*af20*/  IMAD.MOV.U32 R4, RZ, RZ, RZ ;  /* 0x000000ffff047224 */ /* 0x002fe200078e00ff */
[----:B------:R-:W-:-:S07]  /*af30*/  LOP3.LUT R0, R0, R5, RZ, 0x3c, !PT ;  /* 0x0000000500007212 */ /* 0x000fce00078e3cff */
.L_x_11111:
[----:B------:R-:W0:Y:S01]  /*af40*/  S2R R6, SR_CgaCtaId ;  /* 0x0000000000067919 */ /* 0x000e220000008800 */
[----:B------:R-:W-:Y:S02]  /*af50*/  MOV R5, 0x400 ;  /* 0x0000040000057802 */ /* 0x000fe40000000f00 */
[----:B------:R-:W-:Y:S02]  /*af60*/  SHF.L.U32 R4, R4, 0x1f, RZ ;  /* 0x0000001f04047819 */ /* 0x000fe400000006ff */
[----:B0-----:R-:W-:-:S04]  /*af70*/  LEA R9, R6, R5, 0x18 ;  /* 0x0000000506097211 */ /* 0x001fc800078ec0ff */
[----:B------:R-:W0:Y:S02]  /*af80*/  SYNCS.PHASECHK.TRANS64.TRYWAIT P0, [R9+URZ+0x12420], R4 ;  /* 0x01242004090075a7 */ /* 0x000e24000800017f */
[----:B0-----:R-:W-:Y:S05]  /*af90*/  @!P0 BRA `(.L_x_11153) ;  /* 0x0000000c00ec8947 */ /* 0x001fea0003800000 */
.L_x_11192:
[----:B------:R-:W1:Y:S02]  /*afa0*/  SHFL.IDX PT, R2, R2, RZ, 0x1f ;  /* 0x00001fff02027589 */ /* 0x000e6400000e0000 */
        /* <DEDUP_REMOVED lines=9> */
.L_x_11154:
[----:B------:R-:W-:Y:S01]  /*b040*/  VIADD R6, R9, 0x12440 ;  /* 0x0001244009067836 */ /* 0x000fe20000000000 */
[----:B0-----:R-:W-:Y:S01]  /*b050*/  SHF.L.U32 R4, R0, 0x1f, RZ ;  /* 0x0000001f00047819 */ /* 0x001fe200000006ff */
        /* <DEDUP_REMOVED lines=10> */
.L_x_11193:
[----:B------:R-:W1:Y:S02]  /*b100*/  SYNCS.PHASECHK.TRANS64.TRYWAIT P1, [R5+URZ], R0 ;  /* 0x00000000050075a7 */ /* 0x000e64000802017f */
[----:B-1----:R-:W-:Y:S05]  /*b110*/  @!P1 BRA `(.L_x_11156) ;  /* 0x0000000c00b49947 */ /* 0x002fea0003800000 */
.L_x_11194:
[----:B------:R-:W-:Y:S05]  /*b120*/  @!P0 BRA `(.L_x_11157) ;  /* 0x0000000000048947 */ /* 0x000fea0003800000 */
[----:B------:R-:W-:Y:S01]  /*b130*/  BPT.TRAP 0x1 ;  /* 0x000000040000795c */ /* 0x000fe20000300000 */
.L_x_11157:
[----:B------:R-:W-:-:S04]  /*b140*/  IMAD R3, R3, 0x8, R9 ;  /* 0x0000000803037824 */ /* 0x000fc800078e0209 */
[----:B------:R-:W2:Y:S02]  /*b150*/  SYNCS.PHASECHK.TRANS64.TRYWAIT P1, [R3+URZ+0x12460], R4 ;  /* 0x01246004030075a7 */ /* 0x000ea4000802017f */
[----:B--2---:R-:W-:Y:S05]  /*b160*/  @!P1 BRA `(.L_x_11158) ;  /* 0x0000000c00b49947 */ /* 0x004fea0003800000 */
.L_x_11195:
[----:B------:R-:W-:Y:S05]  /*b170*/  @!P0 BRA `(.L_x_11159) ;  /* 0x0000000000048947 */ /* 0x000fea0003800000 */
[----:B------:R-:W-:Y:S01]  /*b180*/  BPT.TRAP 0x1 ;  /* 0x000000040000795c */ /* 0x000fe20000300000 */
.L_x_11159:
[----:B-1----:R-:W-:-:S04]  /*b190*/  IMAD R5, R2, 0x8, R9 ;  /* 0x0000000802057824 */ /* 0x002fc800078e0209 */
[----:B------:R-:W1:Y:S02]  /*b1a0*/  SYNCS.PHASECHK.TRANS64.TRYWAIT P1, [R5+URZ+0x12460], R0 ;  /* 0x01246000050075a7 */ /* 0x000e64000802017f */
[----:B-1----:R-:W-:Y:S05]  /*b1b0*/  @!P1 BRA `(.L_x_11160) ;  /* 0x0000000c00b49947 */ /* 0x002fea0003800000 */
.L_x_11196:
[----:B------:R-:W-:Y:S05]  /*b1c0*/  @!P0 BRA `(.L_x_11161) ;  /* 0x0000000000048947 */ /* 0x000fea0003800000 */
[----:B------:R-:W-:Y:S01]  /*b1d0*/  BPT.TRAP 0x1 ;  /* 0x000000040000795c */ /* 0x000fe20000300000 */
.L_x_11161:
[----:B------:R-:W3:Y:S02]  /*b1e0*/  SYNCS.PHASECHK.TRANS64.TRYWAIT P0, [R3+URZ+0x12480], R4 ;  /* 0x01248004030075a7 */ /* 0x000ee4000800017f */
[----:B---3--:R-:W-:Y:S05]  /*b1f0*/  @!P0 BRA `(.L_x_11162) ;  /* 0x0000000c00b88947 */ /* 0x008fea0003800000 */
.L_x_11163:
[----:B----4-:R4:W0:Y:S02]  /*b200*/  SYNCS.PHASECHK.TRANS64.TRYWAIT P0, [R5+URZ+0x12480], R0 ;  /* 0x01248000050075a7 */ /* 0x010824000800017f */
[----:B0-----:R-:W-:Y:S05]  /*b210*/  @!P0 NANOSLEEP.SYNCS 0x989680 ;  /* 0x009896800000895d */ /* 0x001fea0003900000 */
[----:B------:R-:W0:Y:S02]  /*b220*/  @!P0 SYNCS.PHASECHK.TRANS64 P0, [R5+URZ+0x12480], R0 ;  /* 0x01248000050085a7 */ /* 0x000e24000800007f */
[----:B0-----:R-:W-:Y:S05]  /*b230*/  @!P0 BRA `(.L_x_11163) ;  /* 0xfffffffc00f08947 */ /* 0x001fea000383ffff */
.L_x_11081:
[----:B------:R-:W-:Y:S05]  /*b240*/  BSYNC B6 ;  /* 0x0000000000067941 */ /* 0x000fea0003800000 */
.L_x_11078:
[----:B------:R-:W-:Y:S05]  /*b250*/  EXIT ;  /* 0x000000000000794d */ /* 0x000fea0003800000 */
.L_x_11085:
[----:B0-----:R-:W-:-:S04]  /*b260*/  IMAD.U32 R3, RZ, RZ, UR45 ;  /* 0x0000002dff037e24 */ /* 0x001fc8000f8e00ff */
[----:B------:R0:W1:Y:S03]  /*b270*/  SYNCS.PHASECHK.TRANS64.TRYWAIT P0, [R3+URZ+0x12400], R2 ;  /* 0x01240002030075a7 */ /* 0x000066000800017f */
[----:B-1----:R-:W-:Y:S05]  /*b280*/  @!P0 NANOSLEEP.SYNCS 0x989680 ;  /* 0x009896800000895d */ /* 0x002fea0003900000 */
[----:B------:R-:W1:Y:S02]  /*b290*/  @!P0 SYNCS.PHASECHK.TRANS64 P0, [R3+URZ+0x12400], R2 ;  /* 0x01240002030085a7 */ /* 0x000e64000800007f */
[----:B-1----:R-:W-:Y:S05]  /*b2a0*/  @!P0 BRA `(.L_x_11085) ;  /* 0xfffffffc00ec8947 */ /* 0x002fea000383ffff */
[----:B------:R-:W-:Y:S05]  /*b2b0*/  BRA `(.L_x_11164) ;  /* 0xffffff6000a07947 */ /* 0x000fea000383ffff */
.L_x_11089:
[----:B0-----:R-:W-:-:S04]  /*b2c0*/  IMAD.U32 R3, RZ, RZ, UR45 ;  /* 0x0000002dff037e24 */ /* 0x001fc8000f8e00ff */
[----:B------:R0:W2:Y:S03]  /*b2d0*/  SYNCS.PHASECHK.TRANS64.TRYWAIT P2, [R3+URZ+0x12430], R2 ;  /* 0x01243002030075a7 */ /* 0x0000a6000804017f */
[----:B--2---:R-:W-:Y:S05]  /*b2e0*/  @!P2 NANOSLEEP.SYNCS 0x989680 ;  /* 0x009896800000a95d */ /* 0x004fea0003900000 */
[----:B------:R-:W2:Y:S02]  /*b2f0*/  @!P2 SYNCS.PHASECHK.TRANS64 P2, [R3+URZ+0x12430], R2 ;  /* 0x012430020300a5a7 */ /* 0x000ea4000804007f */
[----:B--2---:R-:W-:Y:S05]  /*b300*/  @!P2 BRA `(.L_x_11089) ;  /* 0xfffffffc00eca947 */ /* 0x004fea000383ffff */
[----:B------:R-:W-:Y:S05]  /*b310*/  BRA `(.L_x_11088) ;  /* 0xffffff6000bc7947 */ /* 0x000fea000383ffff */
.L_x_11094:
[----:B-1----:R-:W-:-:S04]  /*b320*/  IMAD.U32 R7, RZ, RZ, UR19 ;  /* 0x00000013ff077e24 */ /* 0x002fc8000f8e00ff */
[----:B------:R1:W2:Y:S03]  /*b330*/  SYNCS.PHASECHK.TRANS64.TRYWAIT P2, [R7+URZ+0x12430], R2 ;  /* 0x01243002070075a7 */ /* 0x0002a6000804017f */
[----:B--2---:R-:W-:Y:S05]  /*b340*/  @!P2 NANOSLEEP.SYNCS 0x989680 ;  /* 0x009896800000a95d */ /* 0x004fea0003900000 */
[----:B------:R-:W2:Y:S02]  /*b350*/  @!P2 SYNCS.PHASECHK.TRANS64 P2, [R7+URZ+0x12430], R2 ;  /* 0x012430020700a5a7 */ /* 0x000ea4000804007f */
[----:B--2---:R-:W-:Y:S05]  /*b360*/  @!P2 BRA `(.L_x_11094) ;  /* 0xfffffffc00eca947 */ /* 0x004fea000383ffff */
[----:B------:R-:W-:Y:S05]  /*b370*/  BRA `(.L_x_11093) ;  /* 0xffffff8c001c7947 */ /* 0x000fea000383ffff */
.L_x_11098:
[----:B-1----:R-:W-:-:S04]  /*b380*/  IMAD.U32 R7, RZ, RZ, UR12 ;  /* 0x0000000cff077e24 */ /* 0x002fc8000f8e00ff */
[----:B------:R1:W2:Y:S03]  /*b390*/  SYNCS.PHASECHK.TRANS64.TRYWAIT P2, [R7+URZ+0x12450], R2 ;  /* 0x01245002070075a7 */ /* 0x0002a6000804017f */
[----:B--2---:R-:W-:Y:S05]  /*b3a0*/  @!P2 NANOSLEEP.SYNCS 0x989680 ;  /* 0x009896800000a95d */ /* 0x004fea0003900000 */
[----:B------:R-:W2:Y:S02]  /*b3b0*/  @!P2 SYNCS.PHASECHK.TRANS64 P2, [R7+URZ+0x12450], R2 ;  /* 0x012450020700a5a7 */ /* 0x000ea4000804007f */
[----:B--2---:R-:W-:Y:S05]  /*b3c0*/  @!P2 BRA `(.L_x_11098) ;  /* 0xfffffffc00eca947 */ /* 0x004fea000383ffff */
[----:B------:R-:W-:Y:S05]  /*b3d0*/  BRA `(.L_x_11097) ;  /* 0xffffff9400687947 */ /* 0x000fea000383ffff */
.L_x_11104:
[----:B-1----:R-:W-:-:S04]  /*b3e0*/  IMAD.U32 R4, RZ, RZ, UR16 ;  /* 0x00000010ff047e24 */ /* 0x002fc8000f8e00ff */
[----:B------:R1:W2:Y:S03]  /*b3f0*/  SYNCS.PHASECHK.TRANS64.TRYWAIT P1, [R4+URZ+0x12450], R3 ;  /* 0x01245003040075a7 */ /* 0x0002a6000802017f */
[----:B--2---:R-:W-:Y:S05]  /*b400*/  @!P1 NANOSLEEP.SYNCS 0x989680 ;  /* 0x009896800000995d */ /* 0x004fea0003900000 */
[----:B------:R-:W2:Y:S02]  /*b410*/  @!P1 SYNCS.PHASECHK.TRANS64 P1, [R4+URZ+0x12450], R3 ;  /* 0x01245003040095a7 */ /* 0x000ea4000802007f */
[----:B--2---:R-:W-:Y:S05]  /*b420*/  @!P1 BRA `(.L_x_11104) ;  /* 0xfffffffc00ec9947 */ /* 0x004fea000383ffff */
[----:B------:R-:W-:Y:S05]  /*b430*/  BRA `(.L_x_11103) ;  /* 0xffffffac00707947 */ /* 0x000fea000383ffff */
.L_x_11117:
[----:B------:R-:W-:Y:S02]  /*b440*/  IMAD.MOV.U32 R13, RZ, RZ, R2 ;  /* 0x000000ffff0d7224 */ /* 0x000fe400078e0002 */
[----:B------:R-:W-:Y:S02]  /*b450*/  IMAD.MOV.U32 R12, RZ, RZ, RZ ;  /* 0x000000ffff0c7224 */ /* 0x000fe400078e00ff */
[----:B------:R-:W-:Y:S02]  /*b460*/  IMAD.MOV.U32 R11, RZ, RZ, 0x1f ;  /* 0x0000001fff0b7424 */ /* 0x000fe400078e00ff */
[----:B------:R-:W-:-:S07]  /*b470*/  IMAD.MOV.U32 R15, RZ, RZ, -0x1 ;  /* 0xffffffffff0f7424 */ /* 0x000fce00078e00ff */
[----:B------:R-:W-:Y:S05]  /*b480*/  WARPSYNC.COLLECTIVE R15, `(.L_x_11165) ;  /* 0x000000000f087348 */ /* 0x000fea0003c00000 */
[----:B------:R0:W1:Y:S02]  /*b490*/  SHFL.IDX P6, R14, R13, R12, R11 ;  /* 0x0000000c0d0e7389 */ /* 0x00006400000c000b */
[----:B01----:R-:W-:Y:S01]  /*b4a0*/  ENDCOLLECTIVE ;  /* 0x000000000000791b */ /* 0x003fe20003800000 */
.L_x_11165:
[----:B------:R-:W-:Y:S05]  /*b4b0*/  BRA `(.L_x_11166) ;  /* 0xffffffd800ec7947 */ /* 0x000fea000383ffff */
.L_x_11119:
[----:B------:R-:W-:Y:S01]  /*b4c0*/  BSSY B0, `(.L_x_11167) ;  /* 0x0000006000007945 */ /* 0x000fe20003800000 */
[----:B------:R-:W-:-:S07]  /*b4d0*/  IMAD.MOV.U32 R15, RZ, RZ, -0x1 ;  /* 0xffffffffff0f7424 */ /* 0x000fce00078e00ff */
[----:B0-----:R-:W-:Y:S05]  /*b4e0*/  WARPSYNC.COLLECTIVE R15, `(.L_x_11168) ;  /* 0x000000000f0c7348 */ /* 0x001fea0003c00000 */
[----:B------:R-:W-:Y:S02]  /*b4f0*/  ELECT P6, UR62, PT ;  /* 0x00000000003e782f */ /* 0x000fe400038c0000 */
[----:B------:R-:W-:Y:S01]  /*b500*/  MOV R14, UR62 ;  /* 0x0000003e000e7c02 */ /* 0x000fe20008000f00 */
[----:B0-----:R-:W-:Y:S10]  /*b510*/  ENDCOLLECTIVE ;  /* 0x000000000000791b */ /* 0x001ff40003800000 */
.L_x_11168:
[----:B------:R-:W-:Y:S05]  /*b520*/  BSYNC B0 ;  /* 0x0000000000007941 */ /* 0x000fea0003800000 */
.L_x_11167:
[----:B------:R-:W-:Y:S05]  /*b530*/  BRA `(.L_x_11169) ;  /* 0xffffffd800f47947 */ /* 0x000fea000383ffff */
.L_x_11121:
[----:B-1----:R-:W-:-:S04]  /*b540*/  IMAD.U32 R5, RZ, RZ, UR38 ;  /* 0x00000026ff057e24 */ /* 0x002fc8000f8e00ff */
[----:B------:R1:W2:Y:S03]  /*b550*/  SYNCS.PHASECHK.TRANS64.TRYWAIT P0, [R5+URZ+0x12480], R0 ;  /* 0x01248000050075a7 */ /* 0x0002a6000800017f */
[----:B--2---:R-:W-:Y:S05]  /*b560*/  @!P0 NANOSLEEP.SYNCS 0x989680 ;  /* 0x009896800000895d */ /* 0x004fea0003900000 */
[----:B------:R-:W2:Y:S02]  /*b570*/  @!P0 SYNCS.PHASECHK.TRANS64 P0, [R5+URZ+0x12480], R0 ;  /* 0x01248000050085a7 */ /* 0x000ea4000800007f */
[----:B--2---:R-:W-:Y:S05]  /*b580*/  @!P0 BRA `(.L_x_11121) ;  /* 0xfffffffc00ec8947 */ /* 0x004fea000383ffff */
[----:B------:R-:W-:Y:S05]  /*b590*/  BRA `(.L_x_11170) ;  /* 0xffffffdc00447947 */ /* 0x000fea000383ffff */
.L_x_11123:
[----:B-1----:R-:W-:-:S04]  /*b5a0*/  IMAD.U32 R5, RZ, RZ, UR38 ;  /* 0x00000026ff057e24 */ /* 0x002fc8000f8e00ff */
[----:B------:R1:W2:Y:S03]  /*b5b0*/  SYNCS.PHASECHK.TRANS64.TRYWAIT P0, [R5+URZ+0x12440], R0 ;  /* 0x01244000050075a7 */ /* 0x0002a6000800017f */
[----:B--2---:R-:W-:Y:S05]  /*b5c0*/  @!P0 NANOSLEEP.SYNCS 0x989680 ;  /* 0x009896800000895d */ /* 0x004fea0003900000 */
[----:B------:R-:W2:Y:S02]  /*b5d0*/  @!P0 SYNCS.PHASECHK.TRANS64 P0, [R5+URZ+0x12440], R0 ;  /* 0x01244000050085a7 */ /* 0x000ea4000800007f */
[----:B--2---:R-:W-:Y:S05]  /*b5e0*/  @!P0 BRA `(.L_x_11123) ;  /* 0xfffffffc00ec8947 */ /* 0x004fea000383ffff */
[----:B------:R-:W-:Y:S05]  /*b5f0*/  BRA `(.L_x_11171) ;  /* 0xffffffdc00807947 */ /* 0x000fea000383ffff */
.L_x_11126:
[----:B------:R-:W-:Y:S02]  /*b600*/  IMAD.MOV.U32 R13, RZ, RZ, R20 ;  /* 0x000000ffff0d7224 */ /* 0x000fe400078e0014 */
[----:B------:R-:W-:Y:S02]  /*b610*/  IMAD.MOV.U32 R12, RZ, RZ, RZ ;  /* 0x000000ffff0c7224 */ /* 0x000fe400078e00ff */
[----:B------:R-:W-:Y:S02]  /*b620*/  IMAD.MOV.U32 R11, RZ, RZ, 0x1c1f ;  /* 0x00001c1fff0b7424 */ /* 0x000fe400078e00ff */
[----:B------:R-:W-:Y:S02]  /*b630*/  IMAD.MOV.U32 R15, RZ, RZ, -0x1 ;  /* 0xffffffffff0f7424 */ /* 0x000fe400078e00ff */
[----:B------:R-:W-:-:S07]  /*b640*/  IMAD R25, R25, 0xc0, R4 ;  /* 0x000000c019197824 */ /* 0x000fce00078e0204 */
[----:B0-----:R-:W-:Y:S05]  /*b650*/  WARPSYNC.COLLECTIVE R15, `(.L_x_11172) ;  /* 0x000000000f087348 */ /* 0x001fea0003c00000 */
[----:B------:R1:W2:Y:S02]  /*b660*/  SHFL.IDX P6, R14, R13, R12, R11 ;  /* 0x0000000c0d0e7389 */ /* 0x0002a400000c000b */
[----:B012---:R-:W-:Y:S01]  /*b670*/  ENDCOLLECTIVE ;  /* 0x000000000000791b */ /* 0x007fe20003800000 */
.L_x_11172:
[----:B------:R-:W-:Y:S02]  /*b680*/  VIADD R21, R25, 0x20 ;  /* 0x0000002019157836 */ /* 0x000fe40000000000 */
[----:B------:R-:W-:Y:S02]  /*b690*/  IMAD.MOV.U32 R13, RZ, RZ, R10 ;  /* 0x000000ffff0d7224 */ /* 0x000fe400078e000a */
[----:B------:R-:W-:-:S07]  /*b6a0*/  IMAD.MOV.U32 R4, RZ, RZ, R14 ;  /* 0x000000ffff047224 */ /* 0x000fce00078e000e */
[----:B------:R-:W-:Y:S05]  /*b6b0*/  WARPSYNC.COLLECTIVE R15, `(.L_x_11173) ;  /* 0x000000000f087348 */ /* 0x000fea0003c00000 */
[----:B------:R0:W1:Y:S02]  /*b6c0*/  SHFL.IDX P6, R14, R13, R12, R11 ;  /* 0x0000000c0d0e7389 */ /* 0x00006400000c000b */
[----:B01----:R-:W-:Y:S01]  /*b6d0*/  ENDCOLLECTIVE ;  /* 0x000000000000791b */ /* 0x003fe20003800000 */
.L_x_11173:
[----:B------:R-:W-:Y:S02]  /*b6e0*/  ULDC UR4, c[0x0][0x288] ;  /* 0x0000a20000047ab9 */ /* 0x000fe40000000800 */
[----:B------:R-:W-:-:S05]  /*b6f0*/  IMAD R0, R0, UR4, RZ ;  /* 0x0000000400007c24 */ /* 0x000fca000f8e02ff */
[----:B------:R-:W-:Y:S01]  /*b700*/  ISETP.GE.AND P1, PT, R25, R0, PT ;  /* 0x000000001900720c */ /* 0x000fe20003f26270 */
[----:B------:R-:W-:Y:S02]  /*b710*/  IMAD.MOV.U32 R13, RZ, RZ, R20 ;  /* 0x000000ffff0d7224 */ /* 0x000fe400078e0014 */
[----:B------:R-:W-:-:S10]  /*b720*/  IMAD.MOV.U32 R12, RZ, RZ, 0x1 ;  /* 0x00000001ff0c7424 */ /* 0x000fd400078e00ff */
[----:B------:R-:W-:Y:S01]  /*b730*/  @!P1 VIADD R9, R28, UR38 ;  /* 0x000000261c099c36 */ /* 0x000fe20008000000 */
[----:B------:R-:W-:-:S05]  /*b740*/  @!P1 IADD3 R14, P2, R3, R14, RZ ;  /* 0x0000000e030e9210 */ /* 0x000fca0007f5e0ff */
[----:B------:R-:W-:Y:S02]  /*b750*/  @!P1 IMAD.X R5, RZ, RZ, R4, P2 ;  /* 0x000000ffff059224 */ /* 0x000fe400010e0604 */
[----:B------:R-:W-:-:S07]  /*b760*/  @!P1 IMAD.MOV.U32 R4, RZ, RZ, R14 ;  /* 0x000000ffff049224 */ /* 0x000fce00078e000e */
[----:B------:R-:W-:Y:S05]  /*b770*/  WARPSYNC.COLLECTIVE R15, `(.L_x_11174) ;  /* 0x000000000f087348 */ /* 0x000fea0003c00000 */
[----:B------:R0:W1:Y:S02]  /*b780*/  SHFL.IDX P6, R14, R13, R12, R11 ;  /* 0x0000000c0d0e7389 */ /* 0x00006400000c000b */
[----:B01----:R-:W-:Y:S01]  /*b790*/  ENDCOLLECTIVE ;  /* 0x000000000000791b */ /* 0x003fe20003800000 */
.L_x_11174:
[----:B------:R-:W-:Y:S01]  /*b7a0*/  @!PT LDS RZ, [RZ] ;  /* 0x00000000fffff984 */ /* 0x000fe20000000800 */
[----:B------:R-:W-:Y:S01]  /*b7b0*/  @!PT LDS RZ, [RZ] ;  /* 0x00000000fffff984 */ /* 0x000fe20000000800 */
[----:B------:R-:W-:Y:S01]  /*b7c0*/  @!PT LDS RZ, [RZ] ;  /* 0x00000000fffff984 */ /* 0x000fe20000000800 */
[----:B------:R0:W-:Y:S01]  /*b7d0*/  @!P1 LDGSTS.E.BYPASS.LTC128B.128 [R9+0xa200], desc[UR42][R4.64], !P0 ;  /* 0x0a20000004099fae */ /* 0x0001e2000c101d6a */
[----:B------:R-:W-:Y:S01]  /*b7e0*/  ISETP.GE.AND P1, PT, R21, R0, PT ;  /* 0x000000001500720c */ /* 0x000fe20003f26270 */
[----:B------:R-:W-:-:S12]  /*b7f0*/  IMAD.MOV.U32 R13, RZ, RZ, R10 ;  /* 0x000000ffff0d7224 */ /* 0x000fd800078e000a */
[----:B0-----:R-:W-:Y:S02]  /*b800*/  @!P1 VIADD R9, R28, UR38 ;  /* 0x000000261c099c36 */ /* 0x001fe40008000000 */
[----:B------:R-:W-:-:S07]  /*b810*/  IMAD.MOV.U32 R21, RZ, RZ, R14 ;  /* 0x000000ffff157224 */ /* 0x000fce00078e000e */
[----:B------:R-:W-:Y:S05]  /*b820*/  WARPSYNC.COLLECTIVE R15, `(.L_x_11175) ;  /* 0x000000000f087348 */ /* 0x000fea0003c00000 */
[----:B------:R0:W1:Y:S02]  /*b830*/  SHFL.IDX P6, R14, R13, R12, R11 ;  /* 0x0000000c0d0e7389 */ /* 0x00006400000c000b */
[----:B01----:R-:W-:Y:S01]  /*b840*/  ENDCOLLECTIVE ;  /* 0x000000000000791b */ /* 0x003fe20003800000 */
.L_x_11175:
[----:B------:R-:W-:Y:S02]  /*b850*/  IMAD.MOV.U32 R13, RZ, RZ, R20 ;  /* 0x000000ffff0d7224 */ /* 0x000fe400078e0014 */
[----:B------:R-:W-:Y:S01]  /*b860*/  IMAD.MOV.U32 R12, RZ, RZ, 0x2 ;  /* 0x00000002ff0c7424 */ /* 0x000fe200078e00ff */
[----:B------:R-:W-:-:S13]  /*b870*/  @!P1 IADD3 R4, P3, R3, R14, RZ ;  /* 0x0000000e03049210 */ /* 0x000fda0007f7e0ff */
[----:B------:R-:W-:Y:S05]  /*b880*/  WARPSYNC.COLLECTIVE R15, `(.L_x_11176) ;  /* 0x000000000f087348 */ /* 0x000fea0003c00000 */
[----:B------:R0:W1:Y:S02]  /*b890*/  SHFL.IDX P6, R14, R13, R12, R11 ;  /* 0x0000000c0d0e7389 */ /* 0x00006400000c000b */
[----:B01----:R-:W-:Y:S01]  /*b8a0*/  ENDCOLLECTIVE ;  /* 0x000000000000791b */ /* 0x003fe20003800000 */
.L_x_11176:
[----:B------:R-:W-:-:S05]  /*b8b0*/  @!P1 IMAD.X R5, RZ, RZ, R21, P3 ;  /* 0x000000ffff059224 */ /* 0x000fca00018e0615 */
[----:B------:R-:W-:Y:S01]  /*b8c0*/  @!PT LDS RZ, [RZ] ;  /* 0x00000000fffff984 */ /* 0x000fe20000000800 */
[----:B------:R-:W-:Y:S01]  /*b8d0*/  @!PT LDS RZ, [RZ] ;  /* 0x00000000fffff984 */ /* 0x000fe20000000800 */
[----:B------:R-:W-:Y:S01]  /*b8e0*/  @!PT LDS RZ, [RZ] ;  /* 0x00000000fffff984 */ /* 0x000fe20000000800 */
[----:B------:R0:W-:Y:S01]  /*b8f0*/  @!P1 LDGSTS.E.BYPASS.LTC128B.128 [R9+0xaa00], desc[UR42][R4.64], !P0 ;  /* 0x0aa0000004099fae */ /* 0x0001e2000c101d6a */
[----:B------:R-:W-:Y:S02]  /*b900*/  IMAD.MOV.U32 R13, RZ, RZ, R10 ;  /* 0x000000ffff0d7224 */ /* 0x000fe400078e000a */
[----:B0-----:R-:W-:Y:S02]  /*b910*/  VIADD R5, R25, 0x40 ;  /* 0x0000004019057836 */ /* 0x001fe40000000000 */
[----:B------:R-:W-:-:S03]  /*b920*/  IMAD.MOV.U32 R8, RZ, RZ, R14 ;  /* 0x000000ffff087224 */ /* 0x000fc600078e000e */
[----:B------:R-:W-:-:S13]  /*b930*/  ISETP.GE.AND P2, PT, R5, R0, PT ;  /* 0x000000000500720c */ /* 0x000fda0003f46270 */
[----:B------:R-:W-:Y:S05]  /*b940*/  WARPSYNC.COLLECTIVE R15, `(.L_x_11177) ;  /* 0x000000000f087348 */ /* 0x000fea0003c00000 */
[----:B------:R0:W1:Y:S02]  /*b950*/  SHFL.IDX P6, R14, R13, R12, R11 ;  /* 0x0000000c0d0e7389 */ /* 0x00006400000c000b */
[----:B01----:R-:W-:Y:S01]  /*b960*/  ENDCOLLECTIVE ;  /* 0x000000000000791b */ /* 0x003fe20003800000 */
.L_x_11177:
[----:B------:R-:W-:Y:S02]  /*b970*/  @!P2 VIADD R21, R28, UR38 ;  /* 0x000000261c15ac36 */ /* 0x000fe40008000000 */
[----:B------:R-:W-:Y:S02]  /*b980*/  IMAD.MOV.U32 R13, RZ, RZ, R20 ;  /* 0x000000ffff0d7224 */ /* 0x000fe400078e0014 */
[----:B------:R-:W-:Y:S02]  /*b990*/  IMAD.MOV.U32 R12, RZ, RZ, 0x3 ;  /* 0x00000003ff0c7424 */ /* 0x000fe400078e00ff */
[----:B------:R-:W-:-:S07]  /*b9a0*/  IMAD.MOV.U32 R26, RZ, RZ, R14 ;  /* 0x000000ffff1a7224 */ /* 0x000fce00078e000e */
[----:B------:R-:W-:Y:S05]  /*b9b0*/  WARPSYNC.COLLECTIVE R15, `(.L_x_11178) ;  /* 0x000000000f087348 */ /* 0x000fea0003c00000 */
[----:B------:R0:W1:Y:S02]  /*b9c0*/  SHFL.IDX P6, R14, R13, R12, R11 ;  /* 0x0000000c0d0e7389 */ /* 0x00006400000c000b */
[----:B01----:R-:W-:Y:S01]  /*b9d0*/  ENDCOLLECTIVE ;  /* 0x000000000000791b */ /* 0x003fe20003800000 */
.L_x_11178:
[----:B------:R-:W-:-:S05]  /*b9e0*/  @!P2 IADD3 R4, P1, R3, R26, RZ ;  /* 0x0000001a0304a210 */ /* 0x000fca0007f3e0ff */
[----:B------:R-:W-:-:S05]  /*b9f0*/  @!P2 IMAD.X R5, RZ, RZ, R8, P1 ;  /* 0x000000ffff05a224 */ /* 0x000fca00008e0608 */
[----:B------:R-:W-:Y:S01]  /*ba00*/  @!PT LDS RZ, [RZ] ;  /* 0x00000000fffff984 */ /* 0x000fe20000000800 */
[----:B------:R-:W-:Y:S01]  /*ba10*/  @!PT LDS RZ, [RZ] ;  /* 0x00000000fffff984 */ /* 0x000fe20000000800 */
[----:B------:R-:W-:Y:S01]  /*ba20*/  @!PT LDS RZ, [RZ] ;  /* 0x00000000fffff984 */ /* 0x000fe20000000800 */
[----:B------:R0:W-:Y:S01]  /*ba30*/  @!P2 LDGSTS.E.BYPASS.LTC128B.128 [R21+0xb200], desc[UR42][R4.64], !P0 ;  /* 0x0b2000000415afae */ /* 0x0001e2000c101d6a */
[----:B------:R-:W-:Y:S02]  /*ba40*/  IMAD.MOV.U32 R13, RZ, RZ, R10 ;  /* 0x000000ffff0d7224 */ /* 0x000fe400078e000a */
[----:B------:R-:W-:-:S07]  /*ba50*/  IMAD.MOV.U32 R20, RZ, RZ, R14 ;  /* 0x000000ffff147224 */ /* 0x000fce00078e000e */
[----:B0-----:R-:W-:Y:S05]  /*ba60*/  WARPSYNC.COLLECTIVE R15, `(.L_x_11179) ;  /* 0x000000000f087348 */ /* 0x001fea0003c00000 */
[----:B------:R1:W2:Y:S02]  /*ba70*/  SHFL.IDX P6, R14, R13, R12, R11 ;  /* 0x0000000c0d0e7389 */ /* 0x0002a400000c000b */
[----:B012---:R-:W-:Y:S01]  /*ba80*/  ENDCOLLECTIVE ;  /* 0x000000000000791b */ /* 0x007fe20003800000 */
.L_x_11179:
[----:B------:R-:W-:-:S05]  /*ba90*/  VIADD R5, R25, 0x60 ;  /* 0x0000006019057836 */ /* 0x000fca0000000000 */
[----:B------:R-:W-:Y:S01]  /*baa0*/  ISETP.GE.AND P1, PT, R5, R0, PT ;  /* 0x000000000500720c */ /* 0x000fe20003f26270 */
[----:B------:R-:W-:Y:S02]  /*bab0*/  IMAD.MOV.U32 R13, RZ, RZ, R7 ;  /* 0x000000ffff0d7224 */ /* 0x000fe400078e0007 */
[----:B------:R-:W-:-:S10]  /*bac0*/  IMAD.MOV.U32 R12, RZ, RZ, RZ ;  /* 0x000000ffff0c7224 */ /* 0x000fd400078e00ff */
[----:B------:R-:W-:Y:S01]  /*bad0*/  @!P1 VIADD R9, R28, UR38 ;  /* 0x000000261c099c36 */ /* 0x000fe20008000000 */
[----:B------:R-:W-:-:S13]  /*bae0*/  @!P1 IADD3 R4, P3, R3, R14, RZ ;  /* 0x0000000e03049210 */ /* 0x000fda0007f7e0ff */
[----:B------:R-:W-:Y:S05]  /*baf0*/  WARPSYNC.COLLECTIVE R15, `(.L_x_11180) ;  /* 0x000000000f087348 */ /* 0x000fea0003c00000 */
[----:B------:R0:W1:Y:S02]  /*bb00*/  SHFL.IDX P6, R14, R13, R12, R11 ;  /* 0x0000000c0d0e7389 */ /* 0x00006400000c000b */
[----:B01----:R-:W-:Y:S01]  /*bb10*/  ENDCOLLECTIVE ;  /* 0x000000000000791b */ /* 0x003fe20003800000 */
.L_x_11180:
        /* <DEDUP_REMOVED lines=12> */
.L_x_11181:
[----:B------:R-:W-:Y:S02]  /*bbe0*/  @!P2 VIADD R21, R28, UR38 ;  /* 0x000000261c15ac36 */ /* 0x000fe40008000000 */
[----:B------:R-:W-:Y:S02]  /*bbf0*/  IMAD.MOV.U32 R13, RZ, RZ, R7 ;  /* 0x000000ffff0d7224 */ /* 0x000fe400078e0007 */
[----:B------:R-:W-:Y:S02]  /*bc00*/  IMAD.MOV.U32 R12, RZ, RZ, 0x1 ;  /* 0x00000001ff0c7424 */ /* 0x000fe400078e00ff */
[----:B------:R-:W-:-:S07]  /*bc10*/  IMAD.MOV.U32 R26, RZ, RZ, R14 ;  /* 0x000000ffff1a7224 */ /* 0x000fce00078e000e */
[----:B------:R-:W-:Y:S05]  /*bc20*/  WARPSYNC.COLLECTIVE R15, `(.L_x_11182) ;  /* 0x000000000f087348 */ /* 0x000fea0003c00000 */
[----:B------:R0:W1:Y:S02]  /*bc30*/  SHFL.IDX P6, R14, R13, R12, R11 ;  /* 0x0000000c0d0e7389 */ /* 0x00006400000c000b */
[----:B01----:R-:W-:Y:S01]  /*bc40*/  ENDCOLLECTIVE ;  /* 0x000000000000791b */ /* 0x003fe20003800000 */
.L_x_11182:
        /* <DEDUP_REMOVED lines=11> */
.L_x_11183:
[----:B------:R-:W-:Y:S05]  /*bd00*/  BRA `(.L_x_11184) ;  /* 0xffffffe000487947 */ /* 0x000fea000383ffff */
.L_x_11127:
[----:B0-----:R-:W-:-:S04]  /*bd10*/  IMAD.U32 R3, RZ, RZ, UR38 ;  /* 0x00000026ff037e24 */ /* 0x001fc8000f8e00ff */
[----:B------:R0:W1:Y:S03]  /*bd20*/  SYNCS.PHASECHK.TRANS64.TRYWAIT P0, [R3+URZ+0x12420], R0 ;  /* 0x01242000030075a7 */ /* 0x000066000800017f */
[----:B-1----:R-:W-:Y:S05]  /*bd30*/  @!P0 NANOSLEEP.SYNCS 0x989680 ;  /* 0x009896800000895d */ /* 0x002fea0003900000 */
[----:B------:R-:W1:Y:S02]  /*bd40*/  @!P0 SYNCS.PHASECHK.TRANS64 P0, [R3+URZ+0x12420], R0 ;  /* 0x01242000030085a7 */ /* 0x000e64000800007f */
[----:B-1----:R-:W-:Y:S05]  /*bd50*/  @!P0 BRA `(.L_x_11127) ;  /* 0xfffffffc00ec8947 */ /* 0x002fea000383ffff */
[----:B------:R-:W-:Y:S05]  /*bd60*/  BRA `(.L_x_11185) ;  /* 0xffffffe000787947 */ /* 0x000fea000383ffff */
.L_x_11132:
[----:B0-----:R0:W1:Y:S02]  /*bd70*/  SYNCS.PHASECHK.TRANS64.TRYWAIT P0, [R7+URZ+0x12480], R4 ;  /* 0x01248004070075a7 */ /* 0x001064000800017f */
[----:B-1----:R-:W-:Y:S05]  /*bd80*/  @!P0 NANOSLEEP.SYNCS 0x989680 ;  /* 0x009896800000895d */ /* 0x002fea0003900000 */
[----:B------:R-:W1:Y:S02]  /*bd90*/  @!P0 SYNCS.PHASECHK.TRANS64 P0, [R7+URZ+0x12480], R4 ;  /* 0x01248004070085a7 */ /* 0x000e64000800007f */
[----:B-1----:R-:W-:Y:S05]  /*bda0*/  @!P0 BRA `(.L_x_11132) ;  /* 0xfffffffc00f08947 */ /* 0x002fea000383ffff */
[----:B------:R-:W-:Y:S05]  /*bdb0*/  BRA `(.L_x_11186) ;  /* 0xffffffe400207947 */ /* 0x000fea000383ffff */
.L_x_11136:
[----:B-1----:R1:W2:Y:S02]  /*bdc0*/  SYNCS.PHASECHK.TRANS64.TRYWAIT P0, [R7+URZ+0x12440], R4 ;  /* 0x01244004070075a7 */ /* 0x0022a4000800017f */
[----:B--2---:R-:W-:Y:S05]  /*bdd0*/  @!P0 NANOSLEEP.SYNCS 0x989680 ;  /* 0x009896800000895d */ /* 0x004fea0003900000 */
[----:B------:R-:W2:Y:S02]  /*bde0*/  @!P0 SYNCS.PHASECHK.TRANS64 P0, [R7+URZ+0x12440], R4 ;  /* 0x01244004070085a7 */ /* 0x000ea4000800007f */
[----:B--2---:R-:W-:Y:S05]  /*bdf0*/  @!P0 BRA `(.L_x_11136) ;  /* 0xfffffffc00f08947 */ /* 0x004fea000383ffff */
[----:B------:R-:W-:Y:S05]  /*be00*/  BRA `(.L_x_11187) ;  /* 0xffffffe4008c7947 */ /* 0x000fea000383ffff */
.L_x_11141:
[----:B-1----:R1:W2:Y:S02]  /*be10*/  SYNCS.PHASECHK.TRANS64.TRYWAIT P0, [R20+URZ+0x12470], R5 ;  /* 0x01247005140075a7 */ /* 0x0022a4000800017f */
[----:B--2---:R-:W-:Y:S05]  /*be20*/  @!P0 NANOSLEEP.SYNCS 0x989680 ;  /* 0x009896800000895d */ /* 0x004fea0003900000 */
[----:B------:R-:W2:Y:S02]  /*be30*/  @!P0 SYNCS.PHASECHK.TRANS64 P0, [R20+URZ+0x12470], R5 ;  /* 0x01247005140085a7 */ /* 0x000ea4000800007f */
[----:B--2---:R-:W-:Y:S05]  /*be40*/  @!P0 BRA `(.L_x_11141) ;  /* 0xfffffffc00f08947 */ /* 0x004fea000383ffff */
[----:B------:R-:W-:Y:S05]  /*be50*/  BRA `(.L_x_11188) ;  /* 0xffffffe800147947 */ /* 0x000fea000383ffff */
.L_x_11143:
[----:B0-----:R0:W1:Y:S02]  /*be60*/  SYNCS.PHASECHK.TRANS64.TRYWAIT P0, [R20+URZ+0x12460], R5 ;  /* 0x01246005140075a7 */ /* 0x001064000800017f */
[----:B-1----:R-:W-:Y:S05]  /*be70*/  @!P0 NANOSLEEP.SYNCS 0x989680 ;  /* 0x009896800000895d */ /* 0x002fea0003900000 */
[----:B------:R-:W1:Y:S02]  /*be80*/  @!P0 SYNCS.PHASECHK.TRANS64 P0, [R20+URZ+0x12460], R5 ;  /* 0x01246005140085a7 */ /* 0x000e64000800007f */
[----:B-1----:R-:W-:Y:S05]  /*be90*/  @!P0 BRA `(.L_x_11143) ;  /* 0xfffffffc00f08947 */ /* 0x002fea000383ffff */
[----:B------:R-:W-:Y:S05]  /*bea0*/  BRA `(.L_x_11189) ;  /* 0xffffffe800187947 */ /* 0x000fea000383ffff */
.L_x_11149:
[----:B0-----:R0:W1:Y:S02]  /*beb0*/  SYNCS.PHASECHK.TRANS64.TRYWAIT P0, [R12+URZ+0x12470], R5 ;  /* 0x012470050c0075a7 */ /* 0x001064000800017f */
[----:B-1----:R-:W-:Y:S05]  /*bec0*/  @!P0 NANOSLEEP.SYNCS 0x989680 ;  /* 0x009896800000895d */ /* 0x002fea0003900000 */
[----:B------:R-:W1:Y:S02]  /*bed0*/  @!P0 SYNCS.PHASECHK.TRANS64 P0, [R12+URZ+0x12470], R5 ;  /* 0x012470050c0085a7 */ /* 0x000e64000800007f */
[----:B-1----:R-:W-:Y:S05]  /*bee0*/  @!P0 BRA `(.L_x_11149) ;  /* 0xfffffffc00f08947 */ /* 0x002fea000383ffff */
[----:B------:R-:W-:Y:S05]  /*bef0*/  BRA `(.L_x_11190) ;  /* 0xffffffec00107947 */ /* 0x000fea000383ffff */
.L_x_11151:
[----:B0-----:R0:W1:Y:S02]  /*bf00*/  SYNCS.PHASECHK.TRANS64.TRYWAIT P0, [R12+URZ+0x12460], R5 ;  /* 0x012460050c0075a7 */ /* 0x001064000800017f */
[----:B-1----:R-:W-:Y:S05]  /*bf10*/  @!P0 NANOSLEEP.SYNCS 0x989680 ;  /* 0x009896800000895d */ /* 0x002fea0003900000 */
[----:B------:R-:W1:Y:S02]  /*bf20*/  @!P0 SYNCS.PHASECHK.TRANS64 P0, [R12+URZ+0x12460], R5 ;  /* 0x012460050c0085a7 */ /* 0x000e64000800007f */
[----:B-1----:R-:W-:Y:S05]  /*bf30*/  @!P0 BRA `(.L_x_11151) ;  /* 0xfffffffc00f08947 */ /* 0x002fea000383ffff */
[----:B------:R-:W-:Y:S05]  /*bf40*/  BRA `(.L_x_11191) ;  /* 0xffffffec00287947 */ /* 0x000fea000383ffff */
.L_x_11153:
[----:B0-----:R0:W1:Y:S02]  /*bf50*/  SYNCS.PHASECHK.TRANS64.TRYWAIT P0, [R9+URZ+0x12420], R4 ;  /* 0x01242004090075a7 */ /* 0x001064000800017f */
[----:B-1----:R-:W-:Y:S05]  /*bf60*/  @!P0 NANOSLEEP.SYNCS 0x989680 ;  /* 0x009896800000895d */ /* 0x002fea0003900000 */
[----:B------:R-:W1:Y:S02]  /*bf70*/  @!P0 SYNCS.PHASECHK.TRANS64 P0, [R9+URZ+0x12420], R4 ;  /* 0x01242004090085a7 */ /* 0x000e64000800007f */
[----:B-1----:R-:W-:Y:S05]  /*bf80*/  @!P0 BRA `(.L_x_11153) ;  /* 0xfffffffc00f08947 */ /* 0x002fea000383ffff */
[----:B------:R-:W-:Y:S05]  /*bf90*/  BRA `(.L_x_11192) ;  /* 0xfffffff000007947 */ /* 0x000fea000383ffff */
.L_x_11155:
[----:B0-----:R0:W1:Y:S02]  /*bfa0*/  SYNCS.PHASECHK.TRANS64.TRYWAIT P1, [R7+URZ], R4 ;  /* 0x00000004070075a7 */ /* 0x001064000802017f */
[----:B-1----:R-:W-:Y:S05]  /*bfb0*/  @!P1 NANOSLEEP.SYNCS 0x989680 ;  /* 0x009896800000995d */ /* 0x002fea0003900000 */
[----:B------:R-:W1:Y:S02]  /*bfc0*/  @!P1 SYNCS.PHASECHK.TRANS64 P1, [R7+URZ], R4 ;  /* 0x00000004070095a7 */ /* 0x000e64000802007f */
[----:B-1----:R-:W-:Y:S05]  /*bfd0*/  @!P1 BRA `(.L_x_11155) ;  /* 0xfffffffc00f09947 */ /* 0x002fea000383ffff */
[----:B------:R-:W-:Y:S05]  /*bfe0*/  BRA `(.L_x_11193) ;  /* 0xfffffff000447947 */ /* 0x000fea000383ffff */
.L_x_11156:
[----:B-1----:R1:W2:Y:S02]  /*bff0*/  SYNCS.PHASECHK.TRANS64.TRYWAIT P1, [R5+URZ], R0 ;  /* 0x00000000050075a7 */ /* 0x0022a4000802017f */
[----:B--2---:R-:W-:Y:S05]  /*c000*/  @!P1 NANOSLEEP.SYNCS 0x989680 ;  /* 0x009896800000995d */ /* 0x004fea0003900000 */
[----:B------:R-:W2:Y:S02]  /*c010*/  @!P1 SYNCS.PHASECHK.TRANS64 P1, [R5+URZ], R0 ;  /* 0x00000000050095a7 */ /* 0x000ea4000802007f */
[----:B--2---:R-:W-:Y:S05]  /*c020*/  @!P1 BRA `(.L_x_11156) ;  /* 0xfffffffc00f09947 */ /* 0x004fea000383ffff */
[----:B------:R-:W-:Y:S05]  /*c030*/  BRA `(.L_x_11194) ;  /* 0xfffffff000387947 */ /* 0x000fea000383ffff */
.L_x_11158:
[----:B--2---:R2:W3:Y:S02]  /*c040*/  SYNCS.PHASECHK.TRANS64.TRYWAIT P1, [R3+URZ+0x12460], R4 ;  /* 0x01246004030075a7 */ /* 0x0044e4000802017f */
[----:B---3--:R-:W-:Y:S05]  /*c050*/  @!P1 NANOSLEEP.SYNCS 0x989680 ;  /* 0x009896800000995d */ /* 0x008fea0003900000 */
[----:B------:R-:W3:Y:S02]  /*c060*/  @!P1 SYNCS.PHASECHK.TRANS64 P1, [R3+URZ+0x12460], R4 ;  /* 0x01246004030095a7 */ /* 0x000ee4000802007f */
[----:B---3--:R-:W-:Y:S05]  /*c070*/  @!P1 BRA `(.L_x_11158) ;  /* 0xfffffffc00f09947 */ /* 0x008fea000383ffff */
[----:B------:R-:W-:Y:S05]  /*c080*/  BRA `(.L_x_11195) ;  /* 0xfffffff000387947 */ /* 0x000fea000383ffff */
.L_x_11160:
[----:B-1----:R1:W3:Y:S02]  /*c090*/  SYNCS.PHASECHK.TRANS64.TRYWAIT P1, [R5+URZ+0x12460], R0 ;  /* 0x01246000050075a7 */ /* 0x0022e4000802017f */
[----:B---3--:R-:W-:Y:S05]  /*c0a0*/  @!P1 NANOSLEEP.SYNCS 0x989680 ;  /* 0x009896800000995d */ /* 0x008fea0003900000 */
[----:B------:R-:W3:Y:S02]  /*c0b0*/  @!P1 SYNCS.PHASECHK.TRANS64 P1, [R5+URZ+0x12460], R0 ;  /* 0x01246000050095a7 */ /* 0x000ee4000802007f */
[----:B---3--:R-:W-:Y:S05]  /*c0c0*/  @!P1 BRA `(.L_x_11160) ;  /* 0xfffffffc00f09947 */ /* 0x008fea000383ffff */
[----:B------:R-:W-:Y:S05]  /*c0d0*/  BRA `(.L_x_11196) ;  /* 0xfffffff000387947 */ /* 0x000fea000383ffff */
.L_x_11162:
[----:B---3--:R3:W4:Y:S02]  /*c0e0*/  SYNCS.PHASECHK.TRANS64.TRYWAIT P0, [R3+URZ+0x12480], R4 ;  /* 0x01248004030075a7 */ /* 0x008724000800017f */
[----:B----4-:R-:W-:Y:S05]  /*c0f0*/  @!P0 NANOSLEEP.SYNCS 0x989680 ;  /* 0x009896800000895d */ /* 0x010fea0003900000 */
[----:B------:R-:W4:Y:S02]  /*c100*/  @!P0 SYNCS.PHASECHK.TRANS64 P0, [R3+URZ+0x12480], R4 ;  /* 0x01248004030085a7 */ /* 0x000f24000800007f */
[----:B----4-:R-:W-:Y:S05]  /*c110*/  @!P0 BRA `(.L_x_11162) ;  /* 0xfffffffc00f08947 */ /* 0x010fea000383ffff */
[----:B------:R-:W-:Y:S05]  /*c120*/  BRA `(.L_x_11163) ;  /* 0xfffffff000347947 */ /* 0x000fea000383ffff */
.L_x_11197:
        /* <DEDUP_REMOVED lines=13> */
.L_x_13294:


//--------------------- .text._ZN7cutlass13device_kernelIN5flash11enable_sm90INS1_16FlashAttnFwdSm90INS1_25CollectiveMainloopFwdSm90ILi2EN4cute5tupleIJNS5_1CILi1EEES8_S8_EEENS6_IJNS7_ILi192EEENS7_ILi160EEENS7_ILi64EEEEEELi64ENS_12float_e4m3_tEfNS_4arch4Sm90ELb0ELb0ELb0ELb1ELb0ELb0ELb0ELb1ELb1ELb1ELb1ELb0EEENS1_21CollectiveEpilogueFwdINS6_IJSA_SC_SB_EEES9_NS_10bfloat16_tESG_Li384ELb1ELb1ELb1ELb1EEENS1_36VarlenDynamicPersistentTileSchedulerILi192ELi160ELi384ELi128ELb1ELb1ELb1ELb0ELb1ELb1EEEEEEEEEvNT_6ParamsE --------------------------
	.section	.text._ZN7cutlass13device_kernelIN5flash11enable_sm90INS1_16FlashAttnFwdSm90INS1_25CollectiveMainloopFwdSm90ILi2EN4cute5tupleIJNS5_1CILi1EEES8_S8_EEENS6_IJNS7_ILi192EEENS7_ILi160EEENS7_ILi64EEEEEELi64ENS_12float_e4m3_tEfNS_4arch4Sm90ELb0ELb0ELb0ELb1ELb0ELb0ELb0ELb1ELb1ELb1ELb1ELb0EEENS1_21CollectiveEpilogueFwdINS6_IJSA_SC_SB_EEES9_NS_10bfloat16_tESG_Li384ELb1ELb1ELb1ELb1EEENS1_36VarlenDynamicPersistentTileSchedulerILi192ELi160ELi384ELi128ELb1ELb1ELb1ELb0ELb1ELb1EEEEEEEEEvNT_6ParamsE,"ax",@progbits
	.align	128
.text._ZN7cutlass13device_kernelIN5flash11enable_sm90INS1_16FlashAttnFwdSm90INS1_25CollectiveMainloopFwdSm90ILi2EN4cute5tupleIJNS5_1CILi1EEES8_S8_EEENS6_IJNS7_ILi192EEENS7_ILi160EEENS7_ILi64EEEEEELi64ENS_12float_e4m3_tEfNS_4arch4Sm90ELb0ELb0ELb0ELb1ELb0ELb0ELb0ELb1ELb1ELb1ELb1ELb0EEENS1_21CollectiveEpilogueFwdINS6_IJSA_SC_SB_EEES9_NS_10bfloat16_tESG_Li384ELb1ELb1ELb1ELb1EEENS1_36VarlenDynamicPersistentTileSchedulerILi192ELi160ELi384ELi128ELb1ELb1ELb1ELb0ELb1ELb1EEEEEEEEEvNT_6ParamsE:
        .type           _ZN7cutlass13device_kernelIN5flash11enable_sm90INS1_16FlashAttnFwdSm90INS1_25CollectiveMainloopFwdSm90ILi2EN4cute5tupleIJNS5_1CILi1EEES8_S8_EEENS6_IJNS7_ILi192EEENS7_ILi160EEENS7_ILi64EEEEEELi64ENS_12float_e4m3_tEfNS_4arch4Sm90ELb0ELb0ELb0ELb1ELb0ELb0ELb0ELb1ELb1ELb1ELb1ELb0EEENS1_21CollectiveEpilogueFwdINS6_IJSA_SC_SB_EEES9_NS_10bfloat16_tESG_Li384ELb1ELb1ELb1ELb1EEENS1_36VarlenDynamicPersistentTileSchedulerILi192ELi160ELi384ELi128ELb1ELb1ELb1ELb0ELb1ELb1EEEEEEEEEvNT_6ParamsE,@function
        .size           _ZN7cutlass13device_kernelIN5flash11enable_sm90INS1_16FlashAttnFwdSm90INS1_25CollectiveMainloopFwdSm90ILi2EN4cute5tupleIJNS5_1CILi1EEES8_S8_EEENS6_IJNS7_ILi192EEENS7_ILi160EEENS7_ILi64EEEEEELi64ENS_12float_e4m3_tEfNS_4arch4Sm90ELb0ELb0ELb0ELb1ELb0ELb0ELb0ELb1ELb1ELb1ELb1ELb0EEENS1_21CollectiveEpilogueFwdINS6_IJSA_SC_SB_EEES9_NS_10bfloat16_tESG_Li384ELb1ELb1ELb1ELb1EEENS1_36VarlenDynamicPersistentTileSchedulerILi192ELi160ELi384ELi128ELb1ELb1ELb1ELb0ELb1ELb1EEEEEEEEEvNT_6ParamsE,(.L_x_13295 - _ZN7cutlass13device_kernelIN5flash11enable_sm90INS1_16FlashAttnFwdSm90INS1_25CollectiveMainloopFwdSm90ILi2EN4cute5tupleIJNS5_1CILi1EEES8_S8_EEENS6_IJNS7_ILi192EEENS7_ILi160EEENS7_ILi64EEEEEELi64ENS_12float_e4m3_tEfNS_4arch4Sm90ELb0ELb0ELb0ELb1ELb0ELb0ELb0ELb1ELb1ELb1ELb1ELb0EEENS1_21CollectiveEpilogueFwdINS6_IJSA_SC_SB_EEES9_NS_10bfloat16_tESG_Li384ELb1ELb1ELb1ELb1EEENS1_36VarlenDynamicPersistentTileSchedulerILi192ELi160ELi384ELi128ELb1ELb1ELb1ELb0ELb1ELb1EEEEEEEEEvNT_6ParamsE)
        .other          _ZN7cutlass13device_kernelIN5flash11enable_sm90INS1_16FlashAttnFwdSm90INS1_25CollectiveMainloopFwdSm90ILi2EN4cute5tupleIJNS5_1CILi1EEES8_S8_EEENS6_IJNS7_ILi192EEENS7_ILi160EEENS7_ILi64EEEEEELi64ENS_12float_e4m3_tEfNS_4arch4Sm90ELb0ELb0ELb0ELb1ELb0ELb0ELb0ELb1ELb1ELb1ELb1ELb0EEENS1_21CollectiveEpilogueFwdINS6_IJSA_SC_SB_EEES9_NS_10bfloat16_tESG_Li384ELb1ELb1ELb1ELb1EEENS1_36VarlenDynamicPersistentTileSchedulerILi192ELi160ELi384ELi128ELb1ELb1ELb1ELb0ELb1ELb1EEEEEEEEEvNT_6ParamsE,@"STO_CUDA_ENTRY STV_DEFAULT"
_ZN7cutlass13device_kernelIN5flash11enable_sm90INS1_16FlashAttnFwdSm90INS1_25CollectiveMainloopFwdSm90ILi2EN4cute5tupleIJNS5_1CILi1EEES8_S8_EEENS6_IJNS7_ILi192EEENS7_ILi160EEENS7_ILi64EEEEEELi64ENS_12float_e4m3_tEfNS_4arch4Sm90ELb0ELb0ELb0ELb1ELb0ELb0ELb0ELb1ELb1ELb1ELb1ELb0EEENS1_21CollectiveEpilogueFwdINS6_IJSA_SC_SB_EEES9_NS_10bfloat16_tESG_Li384ELb1ELb1ELb1ELb1EEENS1_36VarlenDynamicPersistentTileSchedulerILi192ELi160ELi384ELi128ELb1ELb1ELb1ELb0ELb1ELb1EEEEEEEEEvNT_6ParamsE:
        /* <DEDUP_REMOVED lines=18> */
.L_x_11199:
[----:B------:R-:W-:Y:S05]  /*0120*/  BSYNC B0 ;  /* 0x0000000000007941 */ /* 0x000fea0003800000 */
.L_x_11198:
        /* <DEDUP_REMOVED lines=41> */
.L_x_11200:
        /* <DEDUP_REMOVED lines=22> */
.L_x_11201:
        /* <DEDUP_REMOVED lines=18> */
.L_x_11202:
        /* <DEDUP_REMOVED lines=22> */
.L_x_11203:
        /* <DEDUP_REMOVED lines=22> */
.L_x_11204:
[----:B------:R-:W-:Y:S01]  /*0900*/  PLOP3.LUT P0, PT, PT, PT, UP0, 0x80, 0x0 ;  /* 0x000000000000781c */ /* 0x000fe20003f0f008 */
[----:B------:R-:W-:Y:S01]  /*0910*/  UMOV UR40, 0x1 ;  /* 0x0000000100287882 */ /* 0x000fe20000000000 */
[----:B------:R-:W-:Y:S01]  /*0920*/  NOP ;  /* 0x0000000000007918 */ /* 0x000fe20000000000 */
[----:B------:R-:W-:Y:S01]  /*0930*/  USEL UR40, UR40, 0x2, !UP0 ;  /* 0x0000000228287887 */ /* 0x000fe2000c000000 */
[----:B------:R-:W-:Y:S01]  /*0940*/  ULDC.64 UR54, c[0x0][0x208] ;  /* 0x0000820000367ab9 */ /* 0x000fe20000000a00 */
[----:B012-4-:R-:W-:Y:S08]  /*0950*/  BAR.SYNC.DEFER_BLOCKING 0x0 ;  /* 0x0000000000007b1d */ /* 0x017ff00000010000 */
[----:B------:R-:W-:Y:S05]  /*0960*/  @!P0 BRA `(.L_x_11205) ;  /* 0x0000009000a08947 */ /* 0x000fea0003800000 */
.L_x_11206:
        /* <DEDUP_REMOVED lines=26> */
[----:B------:R-:W-:Y:S02]  /*0b10*/  SHF.R.S32.HI R6, RZ, 0x4, R3 ;  /* 0x00000004ff067819 */ /* 0x000fe40000011403 */
[----:B------:R-:W-:Y:S01]  /*0b20*/  SHF.R.S32.HI R14, RZ, 0x7, R2 ;  /* 0x00000007ff0e7819 */ /* 0x000fe20000011402 */
[----:B------:R-:W-:Y:S01]  /*0b30*/  IMAD.IADD R12, R13, 0x1, -R4 ;  /* 0x000000010d0c7824 */ /* 0x000fe200078e0a04 */
[----:B------:R-:W-:-:S02]  /*0b40*/  LEA.HI R4, R0, R13, RZ, 0x5 ;  /* 0x0000000d00047211 */ /* 0x000fc400078f28ff */
[----:B------:R-:W-:Y:S01]  /*0b50*/  LEA.HI R11, R0, R13, RZ, 0x2 ;  /* 0x0000000d000b7211 */ /* 0x000fe200078f10ff */
[----:B------:R-:W-:Y:S01]  /*0b60*/  IMAD.HI R2, R14, 0x55555556, RZ ;  /* 0x555555560e027827 */ /* 0x000fe200078e02ff */
[----:B------:R-:W-:Y:S02]  /*0b70*/  SHF.R.S32.HI R7, RZ, 0x1f, R12 ;  /* 0x0000001fff077819 */ /* 0x000fe4000001140c */
[----:B------:R-:W-:Y:S01]  /*0b80*/  LOP3.LUT R11, R11, 0xfffffffc, RZ, 0xc0, !PT ;  /* 0xfffffffc0b0b7812 */ /* 0x000fe200078ec0ff */
[----:B------:R-:W-:Y:S01]  /*0b90*/  IMAD.SHL.U32 R5, R4, 0x20, RZ ;  /* 0x0000002004057824 */ /* 0x000fe200078e00ff */
[----:B------:R-:W-:Y:S02]  /*0ba0*/  LEA.HI R8, R7, R12, RZ, 0x2 ;  /* 0x0000000c07087211 */ /* 0x000fe400078f10ff */
[----:B------:R-:W-:Y:S01]  /*0bb0*/  LOP3.LUT R4, R3, 0x3fffff0, RZ, 0xc0, !PT ;  /* 0x03fffff003047812 */ /* 0x000fe200078ec0ff */
[----:B------:R-:W-:Y:S01]  /*0bc0*/  IMAD.IADD R11, R13, 0x1, -R11 ;  /* 0x000000010d0b7824 */ /* 0x000fe200078e0a0b */
[----:B------:R-:W-:-:S02]  /*0bd0*/  SHF.R.S32.HI R9, RZ, 0x2, R8 ;  /* 0x00000002ff097819 */ /* 0x000fc40000011408 */
[----:B------:R-:W-:Y:S01]  /*0be0*/  SHF.R.S32.HI R10, RZ, 0x1f, R8 ;  /* 0x0000001fff0a7819 */ /* 0x000fe20000011408 */
[----:B------:R-:W-:Y:S01]  /*0bf0*/  IMAD.IADD R4, R13, 0x1, -R4 ;  /* 0x000000010d047824 */ /* 0x000fe200078e0a04 */
        /* <DEDUP_REMOVED lines=10> */
[----:B------:R-:W-:Y:S01]  /*0ca0*/  SHF.R.S32.HI R7, RZ, 0x5, R7 ;  /* 0x00000005ff077819 */ /* 0x000fe20000011407 */
[----:B------:R-:W-:Y:S01]  /*0cb0*/  IMAD R3, R3, 0x8, R4 ;  /* 0x0000000803037824 */ /* 0x000fe200078e0204 */
[----:B------:R-:W-:Y:S01]  /*0cc0*/  LOP3.LUT R8, R8, 0x7ffffffc, RZ, 0xc0, !PT ;  /* 0x7ffffffc08087812 */ /* 0x000fe200078ec0ff */
[----:B------:R-:W-:Y:S01]  /*0cd0*/  IMAD R2, R2, -0x3, R14 ;  /* 0xfffffffd02027824 */ /* 0x000fe200078e020e */
[----:B------:R-:W-:Y:S01]  /*0ce0*/  LEA.HI R0, R0, R13, RZ, 0x3 ;  /* 0x0000000d00007211 */ /* 0x000fe200078f18ff */
[----:B------:R-:W-:Y:S01]  /*0cf0*/  IMAD R7, R7, 0x10, R10 ;  /* 0x0000001007077824 */ /* 0x000fe200078e020a */
[----:B------:R0:W-:Y:S01]  /*0d00*/  STL [R1+0x1c], R3 ;  /* 0x00001c0301007387 */ /* 0x0001e20000100800 */
[----:B------:R-:W-:Y:S01]  /*0d10*/  IMAD.IADD R8, R12, 0x1, -R8 ;  /* 0x000000010c087824 */ /* 0x000fe200078e0a08 */
[----:B------:R-:W-:Y:S01]  /*0d20*/  LOP3.LUT R16, R0, 0xfffffff8, RZ, 0xc0, !PT ;  /* 0xfffffff800107812 */ /* 0x000fe200078ec0ff */
[----:B------:R-:W-:Y:S01]  /*0d30*/  IMAD R5, R2, 0x40, R7 ;  /* 0x0000004002057824 */ /* 0x000fe200078e0207 */
[----:B------:R-:W-:Y:S01]  /*0d40*/  SHF.R.S32.HI R0, RZ, 0x3, R0 ;  /* 0x00000003ff007819 */ /* 0x000fe20000011400 */
[----:B------:R-:W-:-:S02]  /*0d50*/  IMAD.SHL.U32 R2, R8, 0x2, RZ ;  /* 0x0000000208027824 */ /* 0x000fc400078e00ff */
[----:B------:R-:W-:Y:S01]  /*0d60*/  IMAD.IADD R16, R13, 0x1, -R16 ;  /* 0x000000010d107824 */ /* 0x000fe200078e0a10 */
[----:B------:R-:W-:Y:S01]  /*0d70*/  STL [R1+0x14], R5 ;  /* 0x0000140501007387 */ /* 0x000fe20000100800 */
[C---:B------:R-:W-:Y:S01]  /*0d80*/  VIADD R0, R2.reuse, 0x8 ;  /* 0x0000000802007836 */ /* 0x040fe20000000000 */
[----:B0-----:R-:W-:Y:S01]  /*0d90*/  LEA.HI R3, R11, R11, RZ, 0x1 ;  /* 0x0000000b0b037211 */ /* 0x001fe200078f08ff */
[C---:B------:R-:W-:Y:S01]  /*0da0*/  VIADD R157, R2.reuse, 0x10 ;  /* 0x00000010029d7836 */ /* 0x040fe20000000000 */
[----:B------:R0:W-:Y:S01]  /*0db0*/  STL [R1+0x4], R2 ;  /* 0x0000040201007387 */ /* 0x0001e20000100800 */
[C---:B------:R-:W-:Y:S01]  /*0dc0*/  VIADD R22, R2.reuse, 0x28 ;  /* 0x0000002802167836 */ /* 0x040fe20000000000 */
[----:B------:R-:W-:Y:S01]  /*0dd0*/  LOP3.LUT R4, R3, 0x1ffffffe, RZ, 0xc0, !PT ;  /* 0x1ffffffe03047812 */ /* 0x000fe200078ec0ff */
[C---:B------:R-:W-:Y:S01]  /*0de0*/  VIADD R156, R2.reuse, 0x18 ;  /* 0x00000018029c7836 */ /* 0x040fe20000000000 */
[----:B------:R1:W-:Y:S01]  /*0df0*/  STL [R1], R0 ;  /* 0x0000000001007387 */ /* 0x0003e20000100800 */
[----:B------:R-:W-:-:S02]  /*0e00*/  VIADD R23, R2, 0x20 ;  /* 0x0000002002177836 */ /* 0x000fc40000000000 */
[----:B------:R-:W-:Y:S02]  /*0e10*/  IMAD.IADD R4, R11, 0x1, -R4 ;  /* 0x000000010b047824 */ /* 0x000fe400078e0a04 */
[C---:B------:R-:W-:Y:S02]  /*0e20*/  VIADD R19, R2.reuse, 0x30 ;  /* 0x0000003002137836 */ /* 0x040fe40000000000 */
[----:B------:R-:W-:Y:S01]  /*0e30*/  VIADD R18, R2, 0x38 ;  /* 0x0000003802127836 */ /* 0x000fe20000000000 */
[----:B0-----:R-:W-:Y:S01]  /*0e40*/  SHF.R.S32.HI R2, RZ, 0x1f, R0 ;  /* 0x0000001fff027819 */ /* 0x001fe20000011400 */
[----:B------:R-:W-:Y:S01]  /*0e50*/  IMAD.SHL.U32 R17, R16, 0x8, RZ ;  /* 0x0000000810117824 */ /* 0x000fe200078e00ff */
[----:B-1----:R-:W-:Y:S02]  /*0e60*/  SHF.R.S32.HI R0, RZ, 0x1f, R157 ;  /* 0x0000001fff007819 */ /* 0x002fe4000001149d */
[----:B------:R-:W-:Y:S01]  /*0e70*/  SHF.R.S32.HI R0, RZ, 0x1f, R22 ;  /* 0x0000001fff007819 */ /* 0x000fe20000011416 */
[----:B------:R-:W-:Y:S01]  /*0e80*/  IMAD R0, R4, 0x8, R5 ;  /* 0x0000000804007824 */ /* 0x000fe200078e0205 */
[----:B------:R0:W-:Y:S01]  /*0e90*/  STL [R1+0x10], R2 ;  /* 0x0000100201007387 */ /* 0x0001e20000100800 */
[----:B------:R-:W-:-:S02]  /*0ea0*/  SHF.R.S32.HI R3, RZ, 0x1f, R17 ;  /* 0x0000001fff037819 */ /* 0x000fc40000011411 */
[----:B------:R-:W-:Y:S01]  /*0eb0*/  SHF.R.S32.HI R3, RZ, 0x1f, R156 ;  /* 0x0000001fff037819 */ /* 0x000fe2000001149c */
[----:B------:R1:W-:Y:S01]  /*0ec0*/  STL [R1+0x18], R0 ;  /* 0x0000180001007387 */ /* 0x0003e20000100800 */
[----:B------:R-:W-:Y:S02]  /*0ed0*/  SHF.R.S32.HI R3, RZ, 0x1f, R19 ;  /* 0x0000001fff037819 */ /* 0x000fe40000011413 */
[----:B0-----:R-:W-:Y:S02]  /*0ee0*/  SHF.R.S32.HI R2, RZ, 0x1f, R23 ;  /* 0x0000001fff027819 */ /* 0x001fe40000011417 */
[----:B------:R-:W-:-:S07]  /*0ef0*/  SHF.R.S32.HI R2, RZ, 0x1f, R18 ;  /* 0x0000001fff027819 */ /* 0x000fce0000011412 */
.L_x_11242:
[----:B012---:R-:W0:Y:S01]  /*0f00*/  LDC.64 R2, c[0x0][0xc88] ;  /* 0x00032200ff027b82 */ /* 0x007e220000000a00 */
        /* <DEDUP_REMOVED lines=19> */
[----:B---34-:R-:W1:Y:S08]  /*1040*/  @P0 LDC.64 R6, c[0x0][0x9a8] ;  /* 0x00026a00ff060b82 */ /* 0x018e700000000a00 */
        /* <DEDUP_REMOVED lines=60> */
.L_x_11207:
        /* <DEDUP_REMOVED lines=51> */
.L_x_11208:
        /* <DEDUP_REMOVED lines=11> */
[----:B------:R-:W-:Y:S01]  /*17f0*/  CS2R R8, SRZ ;  /* 0x0000000000087805 */ /* 0x000fe2000001ff00 */
[----:B------:R-:W-:Y:S01]  /*1800*/  IMAD.MOV.U32 R36, RZ, RZ, RZ ;  /* 0x000000ffff247224 */ /* 0x000fe200078e00ff */
[----:B------:R-:W-:Y:S02]  /*1810*/  R2UR UR53, R2 ;  /* 0x00000000023572ca */ /* 0x000fe400000e0000 */
        /* <DEDUP_REMOVED lines=12> */
[----:B------:R-:W-:Y:S01]  /*18e0*/  UISETP.GT.AND UP0, UPT, UR53, UR48, UPT ;  /* 0x000000303500728c */ /* 0x000fe2000bf04270 */
[----:B------:R-:W-:Y:S01]  /*18f0*/  CS2R R50, SRZ ;  /* 0x0000000000327805 */ /* 0x000fe2000001ff00 */
[----:B------:R-:W-:-:S04]  /*1900*/  IMAD.MOV.U32 R49, RZ, RZ, RZ ;  /* 0x000000ffff317224 */ /* 0x000fc800078e00ff */
[----:B------:R-:W-:-:S13]  /*1910*/  PLOP3.LUT P1, PT, PT, PT, UP0, 0x80, 0x0 ;  /* 0x000000000000781c */ /* 0x000fda0003f2f008 */
[----:B------:R-:W-:Y:S05]  /*1920*/  @!P1 BRA `(.L_x_11209) ;  /* 0x0000005400e89947 */ /* 0x000fea0003800000 */
[----:B------:R-:W0:Y:S01]  /*1930*/  S2R R24, SR_TID.X ;  /* 0x0000000000187919 */ /* 0x000e220000002100 */
[----:B------:R-:W1:Y:S01]  /*1940*/  S2UR UR8, SR_CgaCtaId ;  /* 0x00000000000879c3 */ /* 0x000e620000008800 */
[----:B------:R-:W-:Y:S01]  /*1950*/  UMOV UR7, 0x400 ;  /* 0x0000040000077882 */ /* 0x000fe20000000000 */
[----:B------:R-:W-:Y:S01]  /*1960*/  UMOV UR37, 0x80000020 ;  /* 0x8000002000257882 */ /* 0x000fe20000000000 */
        /* <DEDUP_REMOVED lines=16> */
[----:B------:R-:W-:-:S07]  /*1a70*/  ULOP3.LUT UR57, UR5, 0x10000, URZ, 0xfc, !UPT ;  /* 0x0001000005397892 */ /* 0x000fce000f8efc3f */
[----:B------:R-:W-:Y:S01]  /*1a80*/  UMOV UR36, UR57 ;  /* 0x0000003900247c82 */ /* 0x000fe20008000000 */
        /* <DEDUP_REMOVED lines=17> */
.L_x_11210:
        /* <DEDUP_REMOVED lines=13> */
.L_x_11333:
[----:B------:R-:W-:Y:S05]  /*1c70*/  @!P0 BRA `(.L_x_11212) ;  /* 0x0000000000048947 */ /* 0x000fea0003800000 */
[----:B------:R-:W-:Y:S01]  /*1c80*/  BPT.TRAP 0x1 ;  /* 0x000000040000795c */ /* 0x000fe20000300000 */
.L_x_11212:
[----:B------:R-:W-:Y:S02]  /*1c90*/  IMAD.U32 R6, RZ, RZ, UR50 ;  /* 0x00000032ff067e24 */ /* 0x000fe4000f8e00ff */
[----:B------:R-:W-:-:S03]  /*1ca0*/  IMAD.U32 R7, RZ, RZ, UR41 ;  /* 0x00000029ff077e24 */ /* 0x000fc6000f8e00ff */
[----:B------:R-:W-:Y:S01]  /*1cb0*/  SHF.L.U32 R6, R6, 0x1f, RZ ;  /* 0x0000001f06067819 */ /* 0x000fe200000006ff */
[----:B------:R-:W-:-:S04]  /*1cc0*/  IMAD R7, R7, 0x8, R0 ;  /* 0x0000000807077824 */ /* 0x000fc800078e0200 */
[----:B------:R1:W2:Y:S01]  /*1cd0*/  SYNCS.PHASECHK.TRANS64.TRYWAIT P2, [R7+URZ+0x13230], R6 ;  /* 0x01323006070075a7 */ /* 0x0002a2000804017f */
[----:B------:R-:W-:Y:S05]  /*1ce0*/  @!P0 BRA `(.L_x_11213) ;  /* 0x0000000000048947 */ /* 0x000fea0003800000 */
[----:B------:R-:W-:Y:S01]  /*1cf0*/  BPT.TRAP 0x1 ;  /* 0x000000040000795c */ /* 0x000fe20000300000 */
.L_x_11213:
        /* <DEDUP_REMOVED lines=8> */
.L_x_11214:
[----:B------:R-:W-:Y:S05]  /*1d80*/  WARPSYNC.ALL ;  /* 0x0000000000007948 */ /* 0x000fea0003800000 */
[----:B------:R-:W-:Y:S01]  /*1d90*/  IMAD.MOV.U32 R25, RZ, RZ, RZ ;  /* 0x000000ffff197224 */ /* 0x000fe200078e00ff */
[----:B------:R-:W-:-:S04]  /*1da0*/  LOP3.LUT R4, R4, 0x10000, RZ, 0xfc, !PT ;  /* 0x0001000004047812 */ /* 0x000fc800078efcff */
[----:B------:R-:W-:Y:S01]  /*1db0*/  R2UR UR8, R4 ;  /* 0x00000000040872ca */ /* 0x000fe200000e0000 */
[----:B------:R-:W-:Y:S01]  /*1dc0*/  WARPGROUP.ARRIVE ;  /* 0x00000000000079c5 */ /* 0x000fe20000000000 */
[----:B------:R-:W-:Y:S01]  /*1dd0*/  UMOV UR39, 0x80000020 ;  /* 0x8000002000277882 */ /* 0x000fe20000000000 */
[----:B------:R-:W2:Y:S01]  /*1de0*/  LDL R10, [R1+0x4] ;  /* 0x00000400010a7983 */ /* 0x000ea20000100800 */
[----:B------:R-:W-:Y:S01]  /*1df0*/  UMOV UR4, UR36 ;  /* 0x0000002400047c82 */ /* 0x000fe20008000000 */
[----:B------:R-:W-:Y:S01]  /*1e00*/  UMOV UR5, UR37 ;  /* 0x0000002500057c82 */ /* 0x000fe20008000000 */
[----:B------:R-:W-:Y:S01]  /*1e10*/  UMOV UR7, 0x80000020 ;  /* 0x8000002000077882 */ /* 0x000fe20000000000 */
[----:B------:R-:W-:Y:S01]  /*1e20*/  UIADD3 UR10, UR57, 0x2, URZ ;  /* 0x00000002390a7890 */ /* 0x000fe2000fffe03f */
[----:B01----:R-:W-:Y:S01]  /*1e30*/  IMAD.U32 R6, RZ, RZ, UR56 ;  /* 0x00000038ff067e24 */ /* 0x003fe2000f8e00ff */
[----:B------:R-:W-:Y:S01]  /*1e40*/  P2R R8, PR, RZ, 0x2 ;  /* 0x00000002ff087803 */ /* 0x000fe20000000000 */
[----:B------:R-:W-:Y:S01]  /*1e50*/  IMAD.U32 R5, RZ, RZ, UR53 ;  /* 0x00000035ff057e24 */ /* 0x000fe2000f8e00ff */
[----:B------:R-:W-:Y:S01]  /*1e60*/  P2R R9, PR, RZ, 0x1 ;  /* 0x00000001ff097803 */ /* 0x000fe20000000000 */
[----:B------:R-:W-:-:S02]  /*1e70*/  UIADD3 UR16, UR53, -0x2, URZ ;  /* 0xfffffffe35107890 */ /* 0x000fc4000fffe03f */
[----:B------:R-:W-:Y:S02]  /*1e80*/  UIMAD UR8, UR41, 0x280, UR8 ;  /* 0x00000280290878a4 */ /* 0x000fe4000f8e0208 */
[----:B------:R-:W-:Y:S02]  /*1e90*/  UISETP.GE.AND UP0, UPT, UR16, UR48, UPT ;  /* 0x000000301000728c */ /* 0x000fe4000bf06270 */
[----:B------:R-:W-:Y:S02]  /*1ea0*/  UIADD3 UR6, UR8, 0x180, URZ ;  /* 0x0000018008067890 */ /* 0x000fe4000fffe03f */
[----:B------:R-:W-:Y:S02]  /*1eb0*/  UIADD3 UR9, UR8, 0x200, URZ ;  /* 0x0000020008097890 */ /* 0x000fe4000fffe03f */
[----:B------:R-:W-:Y:S01]  /*1ec0*/  UMOV UR38, UR8 ;  /* 0x0000000800267c82 */ /* 0x000fe20008000000 */
[----:B------:R-:W-:Y:S01]  /*1ed0*/  UIADD3 UR11, UR8, 0x2, URZ ;  /* 0x00000002080b7890 */ /* 0x000fe2000fffe03f */
[----:B------:R-:W-:Y:S01]  /*1ee0*/  QGMMA.64x32x32.F32.E4M3.E4M3 R92, gdesc[UR36], RZ, !UPT, gsb0 ;  /* 0x00600000245c79f3 */ /* 0x000fe2000c0008ff */
[----:B------:R-:W-:Y:S01]  /*1ef0*/  UIADD3 UR38, UR8, 0x80, URZ ;  /* 0x0000008008267890 */ /* 0x000fe2000fffe03f */
[----:B------:R-:W-:Y:S01]  /*1f00*/  UMOV UR39, 0x80000020 ;  /* 0x8000002000277882 */ /* 0x000fe20000000000 */
        /* <DEDUP_REMOVED lines=20> */
[----:B------:R-:W-:Y:S01]  /*2050*/  UMOV UR11, 0x80000020 ;  /* 0x80000020000b7882 */ /* 0x000fe20000000000 */
[----:B------:R-:W-:Y:S02]  /*2060*/  WARPGROUP.DEPBAR.LE gsb0, 0x0 ;  /* 0x00008000000079c5 */ /* 0x000fe40000010000 */
[----:B------:R-:W-:-:S06]  /*2070*/  WARPGROUP.ARRIVE ;  /* 0x00000000000079c5 */ /* 0x000fcc0000000000 */
[----:B------:R-:W-:Y:S01]  /*2080*/  QGMMA.64x32x32.F32.E4M3.E4M3 R28, gdesc[UR36], RZ, !UPT, gsb0 ;  /* 0x00600000241c79f3 */ /* 0x000fe2000c0008ff */
        /* <DEDUP_REMOVED lines=23> */
[----:B------:R-:W-:Y:S01]  /*2200*/  FSEL R97, R97, -INF , P2 ;  /* 0xff80000061617808 */ /* 0x000fe20001000000 */
[----:B------:R-:W-:Y:S01]  /*2210*/  UMOV UR8, UR4 ;  /* 0x0000000400087c82 */ /* 0x000fe20008000000 */
        /* <DEDUP_REMOVED lines=26> */
[----:B------:R-:W-:Y:S01]  /*23c0*/  FMNMX.FTZ R21, R94, R95, !PT ;  /* 0x0000005f5e157209 */ /* 0x000fe20007810000 */
        /* <DEDUP_REMOVED lines=8> */
[----:B------:R-:W-:Y:S01]  /*2450*/  FSEL R80, R80, -INF , P2 ;  /* 0xff80000050507808 */ /* 0x000fe20001000000 */
[----:B------:R-:W-:Y:S01]  /*2460*/  UMOV UR10, UR12 ;  /* 0x0000000c000a7c82 */ /* 0x000fe20008000000 */
        /* <DEDUP_REMOVED lines=21> */
[----:B------:R-:W-:Y:S02]  /*25c0*/  FMNMX.FTZ R5, R89, R10, !PT ;  /* 0x0000000a59057209 */ /* 0x000fe40007810000 */
[----:B------:R-:W-:Y:S02]  /*25d0*/  FSEL R87, R87, -INF , P4 ;  /* 0xff80000057577808 */ /* 0x000fe40002000000 */
[----:B------:R-:W-:Y:S02]  /*25e0*/  ISETP.GT.AND P4, PT, R6, 0x48, PT ;  /* 0x000000480600780c */ /* 0x000fe40003f84270 */
[----:B------:R-:W-:-:S02]  /*25f0*/  FSEL R90, R90, -INF , P3 ;  /* 0xff8000005a5a7808 */ /* 0x000fc40001800000 */
[C---:B------:R-:W-:Y:S02]  /*2600*/  ISETP.GT.AND P3, PT, R6.reuse, 0x49, PT ;  /* 0x000000490600780c */ /* 0x040fe40003f64270 */
        /* <DEDUP_REMOVED lines=32> */
[----:B------:R-:W-:Y:S02]  /*2810*/  ISETP.GT.AND P6, PT, R6, 0x68, PT ;  /* 0x000000680600780c */ /* 0x000fe40003fc4270 */
[----:B------:R-:W-:Y:S02]  /*2820*/  FSEL R74, R74, -INF , P5 ;  /* 0xff8000004a4a7808 */ /* 0x000fe40002800000 */
[C---:B------:R-:W-:Y:S02]  /*2830*/  ISETP.GT.AND P5, PT, R6.reuse, 0x69, PT ;  /* 0x000000690600780c */ /* 0x040fe40003fa4270 */
        /* <DEDUP_REMOVED lines=29> */
[----:B------:R-:W-:Y:S02]  /*2a10*/  ISETP.GT.AND P3, PT, R6, 0x90, PT ;  /* 0x000000900600780c */ /* 0x000fe40003f64270 */
[----:B------:R-:W-:Y:S02]  /*2a20*/  FSEL R54, R54, -INF , P4 ;  /* 0xff80000036367808 */ /* 0x000fe40002000000 */
[C---:B------:R-:W-:Y:S02]  /*2a30*/  ISETP.GT.AND P4, PT, R6.reuse, 0x91, PT ;  /* 0x000000910600780c */ /* 0x040fe40003f84270 */
[----:B------:R-:W-:Y:S02]  /*2a40*/  FSEL R51, R51, -INF , P5 ;  /* 0xff80000033337808 */ /* 0x000fe40002800000 */
[----:B------:R-:W-:Y:S02]  /*2a50*/  ISETP.GT.AND P5, PT, R6, 0x98, PT ;  /* 0x000000980600780c */ /* 0x000fe40003fa4270 */
[----:B------:R-:W-:-:S02]  /*2a60*/  FSEL R50, R50, -INF , P6 ;  /* 0xff80000032327808 */ /* 0x000fc40003000000 */
[----:B------:R-:W-:Y:S02]  /*2a70*/  ISETP.GT.AND P6, PT, R6, 0x99, PT ;  /* 0x000000990600780c */ /* 0x000fe40003fc4270 */
        /* <DEDUP_REMOVED lines=36> */
[----:B0-----:R-:W-:Y:S01]  /*2cc0*/  FMNMX.FTZ R12, R11, R10, !PT ;  /* 0x0000000a0b0c7209 */ /* 0x001fe20007810000 */
[----:B------:R-:W-:Y:S01]  /*2cd0*/  IMAD.U32 R10, RZ, RZ, UR49 ;  /* 0x00000031ff0a7e24 */ /* 0x000fe2000f8e00ff */
[----:B------:R-:W-:-:S02]  /*2ce0*/  FMNMX.FTZ R6, R78, R27, !PT ;  /* 0x0000001b4e067209 */ /* 0x000fc40007810000 */
[----:B------:R-:W-:Y:S01]  /*2cf0*/  FSEL R38, R38, -INF , P3 ;  /* 0xff80000026267808 */ /* 0x000fe20001800000 */
[----:B------:R-:W0:Y:S01]  /*2d00*/  SHFL.BFLY PT, R5, R12, 0x1, 0x1f ;  /* 0x0c201f000c057f89 */ /* 0x000e2200000e0000 */
[----:B------:R-:W-:Y:S02]  /*2d10*/  FMNMX.FTZ R27, R79, R6, !PT ;  /* 0x000000064f1b7209 */ /* 0x000fe40007810000 */
[----:B------:R-:W-:Y:S02]  /*2d20*/  FSEL R39, R39, -INF , P4 ;  /* 0xff80000027277808 */ /* 0x000fe40002000000 */
[----:B------:R-:W-:Y:S02]  /*2d30*/  FMNMX.FTZ R6, R82, R27, !PT ;  /* 0x0000001b52067209 */ /* 0x000fe40007810000 */
[----:B------:R-:W-:Y:S02]  /*2d40*/  FSEL R42, R42, -INF , P5 ;  /* 0xff8000002a2a7808 */ /* 0x000fe40002800000 */
[----:B------:R-:W-:-:S02]  /*2d50*/  FSEL R43, R43, -INF , P6 ;  /* 0xff8000002b2b7808 */ /* 0x000fc40003000000 */
[----:B------:R-:W-:Y:S02]  /*2d60*/  ISETP.NE.AND P1, PT, R8, RZ, PT ;  /* 0x000000ff0800720c */ /* 0x000fe40003f25270 */
[----:B------:R-:W-:Y:S02]  /*2d70*/  ISETP.NE.AND P0, PT, R9, RZ, PT ;  /* 0x000000ff0900720c */ /* 0x000fe40003f05270 */
[----:B0-----:R-:W-:-:S04]  /*2d80*/  FMNMX.FTZ R5, R12, R5, !PT ;  /* 0x000000050c057209 */ /* 0x001fc80007810000 */
        /* <DEDUP_REMOVED lines=22> */
[--C-:B0-----:R-:W-:Y:S01]  /*2ef0*/  FFMA.FTZ R76, R84, UR49, -R10.reuse ;  /* 0x00000031544c7c23 */ /* 0x101fe2000801080a */
        /* <DEDUP_REMOVED lines=55> */
[----:B------:R-:W1:Y:S02]  /*3270*/  MUFU.EX2 R81, R89 ;  /* 0x0000005900517308 */ /* 0x000e640000000800 */
[----:B------:R-:W-:-:S04]  /*3280*/  FMNMX.FTZ R6, R38, R85, !PT ;  /* 0x0000005526067209 */ /* 0x000fc80007810000 */
[----:B------:R-:W-:Y:S02]  /*3290*/  FMNMX.FTZ R85, R39, R6, !PT ;  /* 0x0000000627557209 */ /* 0x000fe40007810000 */
[----:B------:R-:W-:Y:S01]  /*32a0*/  MUFU.EX2 R13, R13 ;  /* 0x0000000d000d7308 */ /* 0x000fe20000000800 */
[----:B0-----:R-:W-:Y:S02]  /*32b0*/  F2FP.SATFINITE.E4M3.F32.PACK_AB_MERGE_C R152, R12, R11, RZ ;  /* 0x0000000b0c98723e */ /* 0x001fe400048070ff */
[----:B------:R-:W-:Y:S02]  /*32c0*/  FMNMX.FTZ R6, R42, R85, !PT ;  /* 0x000000552a067209 */ /* 0x000fe40007810000 */
[----:B------:R-:W-:Y:S02]  /*32d0*/  F2FP.SATFINITE.E4M3.F32.PACK_AB_MERGE_C R152, R9, R8, R152 ;  /* 0x000000080998723e */ /* 0x000fe40004807098 */
[----:B------:R-:W-:Y:S01]  /*32e0*/  FMNMX.FTZ R6, R43, R6, !PT ;  /* 0x000000062b067209 */ /* 0x000fe20007810000 */
[----:B------:R-:W-:Y:S01]  /*32f0*/  MUFU.EX2 R14, R14 ;  /* 0x0000000e000e7308 */ /* 0x000fe20000000800 */
[----:B-1----:R-:W-:-:S03]  /*3300*/  F2FP.SATFINITE.E4M3.F32.PACK_AB_MERGE_C R138, R81, R80, RZ ;  /* 0x00000050518a723e */ /* 0x002fc600048070ff */
[----:B------:R-:W0:Y:S04]  /*3310*/  SHFL.BFLY PT, R85, R6, 0x2, 0x1f ;  /* 0x0c401f0006557f89 */ /* 0x000e2800000e0000 */
[----:B------:R-:W-:Y:S08]  /*3320*/  MUFU.EX2 R15, R15 ;  /* 0x0000000f000f7308 */ /* 0x000ff00000000800 */
[----:B------:R-:W1:Y:S08]  /*3330*/  MUFU.EX2 R20, R20 ;  /* 0x0000001400147308 */ /* 0x000e700000000800 */
[----:B------:R-:W-:Y:S01]  /*3340*/  MUFU.EX2 R24, R24 ;  /* 0x0000001800187308 */ /* 0x000fe20000000800 */
[----:B0-----:R-:W-:-:S07]  /*3350*/  FMNMX.FTZ R85, R6, R85, !PT ;  /* 0x0000005506557209 */ /* 0x001fce0007810000 */
[----:B------:R-:W0:Y:S01]  /*3360*/  MUFU.EX2 R26, R26 ;  /* 0x0000001a001a7308 */ /* 0x000e220000000800 */
[----:B------:R-:W2:Y:S01]  /*3370*/  SHFL.BFLY PT, R6, R85, 0x1, 0x1f ;  /* 0x0c201f0055067f89 */ /* 0x000ea200000e0000 */
[----:B-1----:R-:W-:-:S04]  /*3380*/  F2FP.SATFINITE.E4M3.F32.PACK_AB_MERGE_C R154, R20, R15, RZ ;  /* 0x0000000f149a723e */ /* 0x002fc800048070ff */
[----:B------:R-:W-:Y:S02]  /*3390*/  F2FP.SATFINITE.E4M3.F32.PACK_AB_MERGE_C R154, R14, R13, R154 ;  /* 0x0000000d0e9a723e */ /* 0x000fe4000480709a */
[----:B------:R-:W1:Y:S08]  /*33a0*/  MUFU.EX2 R76, R76 ;  /* 0x0000004c004c7308 */ /* 0x000e700000000800 */
[----:B------:R-:W-:Y:S01]  /*33b0*/  MUFU.EX2 R60, R60 ;  /* 0x0000003c003c7308 */ /* 0x000fe20000000800 */
[----:B0-----:R-:W-:-:S04]  /*33c0*/  F2FP.SATFINITE.E4M3.F32.PACK_AB_MERGE_C R136, R27, R26, RZ ;  /* 0x0000001a1b88723e */ /* 0x001fc800048070ff */
[----:B------:R-:W-:-:S03]  /*33d0*/  F2FP.SATFINITE.E4M3.F32.PACK_AB_MERGE_C R136, R24, R21, R136 ;  /* 0x000000151888723e */ /* 0x000fc60004807088 */
[----:B------:R-:W-:Y:S01]  /*33e0*/  MUFU.EX2 R61, R61 ;  /* 0x0000003d003d7308 */ /* 0x000fe20000000800 */
[----:B--2---:R-:W-:Y:S01]  /*33f0*/  FMNMX.FTZ R6, R85, R6, !PT ;  /* 0x0000000655067209 */ /* 0x004fe20007810000 */
[----:B------:R-:W-:Y:S01]  /*3400*/  IMAD.U32 R85, RZ, RZ, UR49 ;  /* 0x00000031ff557e24 */ /* 0x000fe2000f8e00ff */
[----:B-1----:R-:W-:Y:S02]  /*3410*/  F2FP.SATFINITE.E4M3.F32.PACK_AB_MERGE_C R138, R77, R76, R138 ;  /* 0x0000004c4d8a723e */ /* 0x002fe4000480708a */
        /* <DEDUP_REMOVED lines=32> */
[----:B------:R-:W-:-:S02]  /*3620*/  @!P1 VIADD R46, R7, 0x13240 ;  /* 0x00013240072e9836 */ /* 0x000fc40000000000 */
[----:B------:R-:W-:-:S01]  /*3630*/  FADD.FTZ R100, R12, R99 ;  /* 0x000000630c647221 */ /* 0x000fc20000010000 */
[----:B------:R-:W2:Y:S01]  /*3640*/  MUFU.EX2 R93, R93 ;  /* 0x0000005d005d7308 */ /* 0x000ea20000000800 */
[----:B0-----:R-:W-:-:S01]  /*3650*/  FADD.FTZ R75, R10, R85 ;  /* 0x000000550a4b7221 */ /* 0x001fc20000010000 */
[----:B------:R-:W-:Y:S01]  /*3660*/  FFMA.FTZ R62, R62, UR49, -R88 ;  /* 0x000000313e3e7c23 */ /* 0x000fe20008010858 */
[----:B------:R-:W-:-:S01]  /*3670*/  FADD.FTZ R99, R13, R100 ;  /* 0x000000640d637221 */ /* 0x000fc20000010000 */
[----:B------:R-:W-:Y:S01]  /*3680*/  @!P1 PRMT R46, RZ, 0x654, R46 ;  /* 0x00000654ff2e9816 */ /* 0x000fe2000000002e */
[----:B------:R-:W-:-:S01]  /*3690*/  FFMA.FTZ R63, R63, UR49, -R88 ;  /* 0x000000313f3f7c23 */ /* 0x000fc20008010858 */
[----:B------:R-:W-:Y:S01]  /*36a0*/  FFMA.FTZ R54, R54, UR49, -R88 ;  /* 0x0000003136367c23 */ /* 0x000fe20008010858 */
        /* <DEDUP_REMOVED lines=11> */
[--C-:B------:R-:W-:Y:S01]  /*3760*/  FFMA.FTZ R35, R35, UR49, -R88.reuse ;  /* 0x0000003123237c23 */ /* 0x100fe20008010858 */
[----:B------:R-:W-:-:S01]  /*3770*/  FFMA.FTZ R38, R38, UR49, -R88 ;  /* 0x0000003126267c23 */ /* 0x000fc20008010858 */
[----:B------:R-:W-:Y:S01]  /*3780*/  F2FP.SATFINITE.E4M3.F32.PACK_AB_MERGE_C R92, R93, R92, RZ ;  /* 0x0000005c5d5c723e */ /* 0x000fe200048070ff */
[----:B------:R-:W-:-:S01]  /*3790*/  FFMA.FTZ R39, R39, UR49, -R88 ;  /* 0x0000003127277c23 */ /* 0x000fc20008010858 */
[--C-:B------:R-:W-:Y:S01]  /*37a0*/  FFMA.FTZ R42, R42, UR49, -R88.reuse ;  /* 0x000000312a2a7c23 */ /* 0x100fe20008010858 */
[----:B------:R-:W-:-:S01]  /*37b0*/  FFMA.FTZ R43, R43, UR49, -R88 ;  /* 0x000000312b2b7c23 */ /* 0x000fc20008010858 */
[----:B------:R-:W2:Y:S01]  /*37c0*/  MUFU.EX2 R94, R94 ;  /* 0x0000005e005e7308 */ /* 0x000ea20000000800 */
[----:B0-----:R-:W-:-:S01]  /*37d0*/  FADD.FTZ R98, R84, R75 ;  /* 0x0000004b54627221 */ /* 0x001fc20000010000 */
[--C-:B------:R-:W-:Y:S01]  /*37e0*/  FFMA.FTZ R75, R47, UR49, -R88.reuse ;  /* 0x000000312f4b7c23 */ /* 0x100fe20008010858 */
[----:B------:R-:W-:-:S01]  /*37f0*/  FFMA.FTZ R47, R50, UR49, -R88 ;  /* 0x00000031322f7c23 */ /* 0x000fc20008010858 */
[----:B------:R-:W-:Y:S01]  /*3800*/  FFMA.FTZ R50, R51, UR49, -R88 ;  /* 0x0000003133327c23 */ /* 0x000fe20008010858 */
[----:B------:R-:W-:-:S02]  /*3810*/  F2FP.SATFINITE.E4M3.F32.PACK_AB_MERGE_C R153, R85, R10, R92 ;  /* 0x0000000a5599723e */ /* 0x000fc4000480705c */
[----:B------:R-:W-:Y:S01]  /*3820*/  PLOP3.LUT P1, PT, PT, PT, UP0, 0x80, 0x0 ;  /* 0x000000000000781c */ /* 0x000fe20003f2f008 */
[----:B------:R-:W0:Y:S01]  /*3830*/  MUFU.EX2 R95, R95 ;  /* 0x0000005f005f7308 */ /* 0x000e220000000800 */
[----:B---3--:R-:W-:-:S01]  /*3840*/  FADD.FTZ R99, R89, R98 ;  /* 0x0000006259637221 */ /* 0x008fc20000010000 */
[----:B------:R-:W-:-:S06]  /*3850*/  FADD.FTZ R98, R20, R101 ;  /* 0x0000006514627221 */ /* 0x000fcc0000010000 */
[----:B------:R-:W3:Y:S08]  /*3860*/  MUFU.EX2 R78, R78 ;  /* 0x0000004e004e7308 */ /* 0x000ef00000000800 */
[----:B------:R-:W4:Y:S08]  /*3870*/  MUFU.EX2 R79, R79 ;  /* 0x0000004f004f7308 */ /* 0x000f300000000800 */
[----:B------:R-:W5:Y:S08]  /*3880*/  MUFU.EX2 R96, R96 ;  /* 0x0000006000607308 */ /* 0x000f700000000800 */
[----:B------:R2:W-:Y:S08]  /*3890*/  MUFU.EX2 R7, R74 ;  /* 0x0000004a00077308 */ /* 0x0005f00000000800 */
[----:B------:R-:W1:Y:S01]  /*38a0*/  MUFU.EX2 R97, R97 ;  /* 0x0000006100617308 */ /* 0x000e620000000800 */
[----:B--2---:R-:W-:-:S01]  /*38b0*/  FADD.FTZ R74, R94, R99 ;  /* 0x000000635e4a7221 */ /* 0x004fc20000010000 */
[----:B------:R-:W-:Y:S01]  /*38c0*/  FADD.FTZ R99, R21, R98 ;  /* 0x0000006215637221 */ /* 0x000fe20000010000 */
[----:B0-----:R-:W-:-:S02]  /*38d0*/  F2FP.SATFINITE.E4M3.F32.PACK_AB_MERGE_C R94, R95, R94, RZ ;  /* 0x0000005e5f5e723e */ /* 0x001fc400048070ff */
[----:B------:R-:W-:Y:S01]  /*38e0*/  FADD.FTZ R51, R95, R74 ;  /* 0x0000004a5f337221 */ /* 0x000fe20000010000 */
[----:B------:R-:W-:-:S01]  /*38f0*/  FADD.FTZ R99, R24, R99 ;  /* 0x0000006318637221 */ /* 0x000fc20000010000 */
[----:B------:R-:W-:Y:S01]  /*3900*/  F2FP.SATFINITE.E4M3.F32.PACK_AB_MERGE_C R155, R89, R84, R94 ;  /* 0x00000054599b723e */ /* 0x000fe2000480705e */
[----:B------:R-:W0:Y:S01]  /*3910*/  MUFU.EX2 R82, R82 ;  /* 0x0000005200527308 */ /* 0x000e220000000800 */
[----:B---3--:R-:W-:-:S01]  /*3920*/  FADD.FTZ R74, R78, R51 ;  /* 0x000000334e4a7221 */ /* 0x008fc20000010000 */
[----:B------:R-:W-:Y:S01]  /*3930*/  FADD.FTZ R98, R26, R99 ;  /* 0x000000631a627221 */ /* 0x000fe20000010000 */
[----:B------:R-:W-:Y:S02]  /*3940*/  IMAD.MOV.U32 R24, RZ, RZ, R25 ;  /* 0x000000ffff187224 */ /* 0x000fe400078e0019 */
[----:B----4-:R-:W-:Y:S01]  /*3950*/  FADD.FTZ R51, R79, R74 ;  /* 0x0000004a4f337221 */ /* 0x010fe20000010000 */
[----:B------:R-:W-:-:S02]  /*3960*/  FFMA.FTZ R74, R30, UR49, -R88 ;  /* 0x000000311e4a7c23 */ /* 0x000fc40008010858 */
[----:B------:R-:W2:Y:S01]  /*3970*/  MUFU.EX2 R83, R83 ;  /* 0x0000005300537308 */ /* 0x000ea20000000800 */
[----:B-----5:R-:W-:-:S01]  /*3980*/  FADD.FTZ R30, R96, R51 ;  /* 0x00000033601e7221 */ /* 0x020fc20000010000 */
[----:B------:R-:W-:Y:S01]  /*3990*/  FFMA.FTZ R51, R31, UR49, -R88 ;  /* 0x000000311f337c23 */ /* 0x000fe20008010858 */
[----:B------:R-:W-:-:S01]  /*39a0*/  FADD.FTZ R31, R27, R98 ;  /* 0x000000621b1f7221 */ /* 0x000fc20000010000 */
[----:B-1----:R-:W-:-:S03]  /*39b0*/  F2FP.SATFINITE.E4M3.F32.PACK_AB_MERGE_C R96, R97, R96, RZ ;  /* 0x000000606160723e */ /* 0x002fc600048070ff */
[----:B------:R-:W-:Y:S01]  /*39c0*/  FADD.FTZ R98, R76, R31 ;  /* 0x0000001f4c627221 */ /* 0x000fe20000010000 */
[----:B------:R-:W1:Y:S01]  /*39d0*/  MUFU.EX2 R86, R86 ;  /* 0x0000005600567308 */ /* 0x000e620000000800 */
[----:B------:R-:W-:-:S07]  /*39e0*/  F2FP.SATFINITE.E4M3.F32.PACK_AB_MERGE_C R137, R79, R78, R96 ;  /* 0x0000004e4f89723e */ /* 0x000fce0004807060 */
[----:B------:R-:W3:Y:S08]  /*39f0*/  MUFU.EX2 R87, R87 ;  /* 0x0000005700577308 */ /* 0x000ef00000000800 */
[----:B------:R4:W-:Y:S08]  /*3a00*/  MUFU.EX2 R46, R75 ;  /* 0x0000004b002e7308 */ /* 0x0009f00000000800 */
[----:B------:R-:W5:Y:S01]  /*3a10*/  MUFU.EX2 R62, R62 ;  /* 0x0000003e003e7308 */ /* 0x000f620000000800 */
[----:B----4-:R-:W-:-:S04]  /*3a20*/  FADD.FTZ R75, R97, R30 ;  /* 0x0000001e614b7221 */ /* 0x010fc80000010000 */
[----:B0-----:R-:W-:Y:S01]  /*3a30*/  FADD.FTZ R100, R82, R75 ;  /* 0x0000004b52647221 */ /* 0x001fe20000010000 */
[----:B------:R-:W-:-:S02]  /*3a40*/  FADD.FTZ R75, R77, R98 ;  /* 0x000000624d4b7221 */ /* 0x000fc40000010000 */
[----:B------:R-:W0:Y:S01]  /*3a50*/  MUFU.EX2 R63, R63 ;  /* 0x0000003f003f7308 */ /* 0x000e220000000800 */
[----:B--2---:R-:W-:-:S01]  /*3a60*/  FADD.FTZ R99, R83, R100 ;  /* 0x0000006453637221 */ /* 0x004fc20000010000 */
[----:B------:R-:W-:-:S04]  /*3a70*/  FADD.FTZ R98, R80, R75 ;  /* 0x0000004b50627221 */ /* 0x000fc80000010000 */
[----:B------:R-:W-:Y:S02]  /*3a80*/  FADD.FTZ R75, R81, R98 ;  /* 0x00000062514b7221 */ /* 0x000fe40000010000 */
[----:B------:R-:W2:Y:S02]  /*3a90*/  MUFU.EX2 R90, R90 ;  /* 0x0000005a005a7308 */ /* 0x000ea40000000800 */
[----:B------:R-:W-:-:S04]  /*3aa0*/  FADD.FTZ R12, R60, R75 ;  /* 0x0000004b3c0c7221 */ /* 0x000fc80000010000 */
[----:B------:R-:W-:Y:S02]  /*3ab0*/  FADD.FTZ R15, R61, R12 ;  /* 0x0000000c3d0f7221 */ /* 0x000fe40000010000 */
[----:B------:R1:W-:Y:S02]  /*3ac0*/  MUFU.EX2 R30, R54 ;  /* 0x00000036001e7308 */ /* 0x0003e40000000800 */
[----:B------:R-:W-:-:S06]  /*3ad0*/  FADD.FTZ R12, R64, R15 ;  /* 0x0000000f400c7221 */ /* 0x000fcc0000010000 */
[----:B------:R-:W4:Y:S01]  /*3ae0*/  MUFU.EX2 R65, R65 ;  /* 0x0000004100417308 */ /* 0x000f220000000800 */
[----:B-1----:R-:W-:-:S01]  /*3af0*/  FADD.FTZ R54, R86, R99 ;  /* 0x0000006356367221 */ /* 0x002fc20000010000 */
[----:B---3--:R-:W-:-:S03]  /*3b00*/  F2FP.SATFINITE.E4M3.F32.PACK_AB_MERGE_C R86, R87, R86, RZ ;  /* 0x000000565756723e */ /* 0x008fc600048070ff */
[----:B------:R-:W-:Y:S01]  /*3b10*/  FADD.FTZ R99, R87, R54 ;  /* 0x0000003657637221 */ /* 0x000fe20000010000 */
[----:B------:R-:W-:Y:S02]  /*3b20*/  F2FP.SATFINITE.E4M3.F32.PACK_AB_MERGE_C R139, R83, R82, R86 ;  /* 0x00000052538b723e */ /* 0x000fe40004807056 */
[----:B------:R-:W1:Y:S01]  /*3b30*/  MUFU.EX2 R91, R91 ;  /* 0x0000005b005b7308 */ /* 0x000e620000000800 */
[----:B-----5:R-:W-:-:S04]  /*3b40*/  FADD.FTZ R20, R62, R99 ;  /* 0x000000633e147221 */ /* 0x020fc80000010000 */
[----:B0-----:R-:W-:-:S03]  /*3b50*/  FADD.FTZ R27, R63, R20 ;  /* 0x000000143f1b7221 */ /* 0x001fc60000010000 */
[----:B------:R-:W0:Y:S01]  /*3b60*/  MUFU.EX2 R68, R68 ;  /* 0x0000004400447308 */ /* 0x000e220000000800 */
[----:B--2---:R-:W-:-:S01]  /*3b70*/  FADD.FTZ R26, R90, R27 ;  /* 0x0000001b5a1a7221 */ /* 0x004fc20000010000 */
[C---:B----4-:R-:W-:Y:S01]  /*3b80*/  F2FP.SATFINITE.E4M3.F32.PACK_AB_MERGE_C R140, R65.reuse, R64, RZ ;  /* 0x00000040418c723e */ /* 0x050fe200048070ff */
[----:B------:R-:W-:-:S03]  /*3b90*/  FADD.FTZ R65, R65, R12 ;  /* 0x0000000c41417221 */ /* 0x000fc60000010000 */
[----:B------:R-:W-:Y:S02]  /*3ba0*/  F2FP.SATFINITE.E4M3.F32.PACK_AB_MERGE_C R140, R61, R60, R140 ;  /* 0x0000003c3d8c723e */ /* 0x000fe4000480708c */
[----:B------:R-:W2:Y:S01]  /*3bb0*/  MUFU.EX2 R66, R66 ;  /* 0x0000004200427308 */ /* 0x000ea20000000800 */
[----:B-1----:R-:W-:-:S01]  /*3bc0*/  FADD.FTZ R15, R91, R26 ;  /* 0x0000001a5b0f7221 */ /* 0x002fc20000010000 */
[----:B------:R-:W-:-:S04]  /*3bd0*/  F2FP.SATFINITE.E4M3.F32.PACK_AB_MERGE_C R90, R91, R90, RZ ;  /* 0x0000005a5b5a723e */ /* 0x000fc800048070ff */
[----:B------:R-:W-:Y:S02]  /*3be0*/  F2FP.SATFINITE.E4M3.F32.PACK_AB_MERGE_C R141, R63, R62, R90 ;  /* 0x0000003e3f8d723e */ /* 0x000fe4000480705a */
        /* <DEDUP_REMOVED lines=8> */
[----:B------:R-:W-:-:S06]  /*3c70*/  IMAD.MOV.U32 R54, RZ, RZ, R25 ;  /* 0x000000ffff367224 */ /* 0x000fcc00078e0019 */
[----:B------:R-:W0:Y:S01]  /*3c80*/  MUFU.EX2 R73, R73 ;  /* 0x0000004900497308 */ /* 0x000e220000000800 */
[----:B--2---:R-:W-:-:S07]  /*3c90*/  FADD.FTZ R26, R72, R15 ;  /* 0x0000000f481a7221 */ /* 0x004fce0000010000 */
[----:B------:R-:W2:Y:S01]  /*3ca0*/  MUFU.EX2 R71, R71 ;  /* 0x0000004700477308 */ /* 0x000ea20000000800 */
[----:B-1----:R-:W-:-:S01]  /*3cb0*/  FADD.FTZ R8, R70, R27 ;  /* 0x0000001b46087221 */ /* 0x002fc20000010000 */
[----:B------:R-:W-:-:S06]  /*3cc0*/  IMAD.MOV.U32 R27, RZ, RZ, R25 ;  /* 0x000000ffff1b7224 */ /* 0x000fcc00078e0019 */
[----:B------:R-:W1:Y:S01]  /*3cd0*/  MUFU.EX2 R44, R44 ;  /* 0x0000002c002c7308 */ /* 0x000e620000000800 */
[C---:B0-----:R-:W-:Y:S01]  /*3ce0*/  F2FP.SATFINITE.E4M3.F32.PACK_AB_MERGE_C R142, R73.reuse, R72, RZ ;  /* 0x00000048498e723e */ /* 0x041fe200048070ff */
[----:B------:R-:W-:-:S03]  /*3cf0*/  FADD.FTZ R73, R73, R26 ;  /* 0x0000001a49497221 */ /* 0x000fc60000010000 */
[----:B------:R-:W-:-:S03]  /*3d00*/  F2FP.SATFINITE.E4M3.F32.PACK_AB_MERGE_C R142, R69, R68, R142 ;  /* 0x00000044458e723e */ /* 0x000fc6000480708e */
[----:B------:R-:W0:Y:S01]  /*3d10*/  MUFU.EX2 R45, R45 ;  /* 0x0000002d002d7308 */ /* 0x000e220000000800 */
[----:B--2---:R-:W-:-:S01]  /*3d20*/  FADD.FTZ R8, R71, R8 ;  /* 0x0000000847087221 */ /* 0x004fc20000010000 */
[----:B------:R-:W-:-:S03]  /*3d30*/  F2FP.SATFINITE.E4M3.F32.PACK_AB_MERGE_C R70, R71, R70, RZ ;  /* 0x000000464746723e */ /* 0x000fc600048070ff */
[----:B------:R-:W-:Y:S01]  /*3d40*/  FADD.FTZ R9, R7, R8 ;  /* 0x0000000807097221 */ /* 0x000fe20000010000 */
[----:B------:R-:W-:Y:S02]  /*3d50*/  F2FP.SATFINITE.E4M3.F32.PACK_AB_MERGE_C R143, R67, R66, R70 ;  /* 0x00000042438f723e */ /* 0x000fe40004807046 */
[----:B------:R-:W2:Y:S01]  /*3d60*/  MUFU.EX2 R48, R48 ;  /* 0x0000003000307308 */ /* 0x000ea20000000800 */
[----:B-1----:R-:W-:-:S01]  /*3d70*/  FADD.FTZ R26, R44, R73 ;  /* 0x000000492c1a7221 */ /* 0x002fc20000010000 */
[----:B------:R-:W-:-:S06]  /*3d80*/  FADD.FTZ R8, R46, R9 ;  /* 0x000000092e087221 */ /* 0x000fcc0000010000 */
[----:B------:R-:W1:Y:S01]  /*3d90*/  MUFU.EX2 R47, R47 ;  /* 0x0000002f002f7308 */ /* 0x000e620000000800 */
[----:B0-----:R-:W-:-:S01]  /*3da0*/  FADD.FTZ R13, R45, R26 ;  /* 0x0000001a2d0d7221 */ /* 0x001fc20000010000 */
[----:B------:R-:W-:-:S06]  /*3db0*/  IMAD.MOV.U32 R26, RZ, RZ, R25 ;  /* 0x000000ffff1a7224 */ /* 0x000fcc00078e0019 */
[----:B------:R-:W0:Y:S01]  /*3dc0*/  MUFU.EX2 R49, R49 ;  /* 0x0000003100317308 */ /* 0x000e220000000800 */
[----:B--2---:R-:W-:-:S07]  /*3dd0*/  FADD.FTZ R14, R48, R13 ;  /* 0x0000000d300e7221 */ /* 0x004fce0000010000 */
[----:B------:R-:W2:Y:S01]  /*3de0*/  MUFU.EX2 R50, R50 ;  /* 0x0000003200327308 */ /* 0x000ea20000000800 */
[----:B-1----:R-:W-:-:S07]  /*3df0*/  FADD.FTZ R9, R47, R8 ;  /* 0x000000082f097221 */ /* 0x002fce0000010000 */
[----:B------:R-:W1:Y:S01]  /*3e00*/  MUFU.EX2 R52, R52 ;  /* 0x0000003400347308 */ /* 0x000e620000000800 */
[C---:B0-----:R-:W-:Y:S01]  /*3e10*/  F2FP.SATFINITE.E4M3.F32.PACK_AB_MERGE_C R144, R49.reuse, R48, RZ ;  /* 0x000000303190723e */ /* 0x041fe200048070ff */
[----:B------:R-:W-:Y:S01]  /*3e20*/  FADD.FTZ R49, R49, R14 ;  /* 0x0000000e31317221 */ /* 0x000fe20000010000 */
[--C-:B------:R-:W-:Y:S02]  /*3e30*/  IMAD.MOV.U32 R48, RZ, RZ, R25.reuse ;  /* 0x000000ffff307224 */ /* 0x100fe400078e0019 */
[----:B------:R-:W-:Y:S01]  /*3e40*/  F2FP.SATFINITE.E4M3.F32.PACK_AB_MERGE_C R144, R45, R44, R144 ;  /* 0x0000002c2d90723e */ /* 0x000fe20004807090 */
[----:B------:R-:W-:Y:S02]  /*3e50*/  IMAD.MOV.U32 R45, RZ, RZ, R25 ;  /* 0x000000ffff2d7224 */ /* 0x000fe400078e0019 */
[----:B------:R-:W0:Y:S01]  /*3e60*/  MUFU.EX2 R53, R53 ;  /* 0x0000003500357308 */ /* 0x000e220000000800 */
[----:B--2---:R-:W-:-:S01]  /*3e70*/  FADD.FTZ R9, R50, R9 ;  /* 0x0000000932097221 */ /* 0x004fc20000010000 */
[----:B------:R-:W-:Y:S01]  /*3e80*/  F2FP.SATFINITE.E4M3.F32.PACK_AB_MERGE_C R47, R50, R47, RZ ;  /* 0x0000002f322f723e */ /* 0x000fe200048070ff */
[----:B------:R-:W-:-:S02]  /*3e90*/  IMAD.MOV.U32 R44, RZ, RZ, R25 ;  /* 0x000000ffff2c7224 */ /* 0x000fc400078e0019 */
[----:B------:R-:W-:Y:S01]  /*3ea0*/  FADD.FTZ R14, R30, R9 ;  /* 0x000000091e0e7221 */ /* 0x000fe20000010000 */
[----:B------:R-:W-:Y:S01]  /*3eb0*/  F2FP.SATFINITE.E4M3.F32.PACK_AB_MERGE_C R145, R46, R7, R47 ;  /* 0x000000072e91723e */ /* 0x000fe2000480702f */
[----:B------:R-:W-:Y:S01]  /*3ec0*/  IMAD.MOV.U32 R47, RZ, RZ, R25 ;  /* 0x000000ffff2f7224 */ /* 0x000fe200078e0019 */
[----:B------:R2:W3:Y:S01]  /*3ed0*/  MUFU.EX2 R31, R55 ;  /* 0x00000037001f7308 */ /* 0x0004e20000000800 */
[----:B-1----:R-:W-:-:S01]  /*3ee0*/  FADD.FTZ R8, R52, R49 ;  /* 0x0000003134087221 */ /* 0x002fc20000010000 */
[--C-:B------:R-:W-:Y:S02]  /*3ef0*/  IMAD.MOV.U32 R46, RZ, RZ, R25.reuse ;  /* 0x000000ffff2e7224 */ /* 0x100fe400078e0019 */
[--C-:B------:R-:W-:Y:S02]  /*3f00*/  IMAD.MOV.U32 R49, RZ, RZ, R25.reuse ;  /* 0x000000ffff317224 */ /* 0x100fe400078e0019 */
[----:B------:R-:W-:Y:S02]  /*3f10*/  IMAD.MOV.U32 R50, RZ, RZ, R25 ;  /* 0x000000ffff327224 */ /* 0x000fe400078e0019 */
[----:B------:R-:W-:Y:S01]  /*3f20*/  MUFU.EX2 R56, R56 ;  /* 0x0000003800387308 */ /* 0x000fe20000000800 */
[----:B0-----:R-:W-:-:S01]  /*3f30*/  FADD.FTZ R9, R53, R8 ;  /* 0x0000000835097221 */ /* 0x001fc20000010000 */
[----:B--2---:R-:W-:-:S06]  /*3f40*/  IMAD.MOV.U32 R55, RZ, RZ, R25 ;  /* 0x000000ffff377224 */ /* 0x004fcc00078e0019 */
[----:B------:R-:W0:Y:S01]  /*3f50*/  MUFU.EX2 R57, R57 ;  /* 0x0000003900397308 */ /* 0x000e220000000800 */
[----:B---3--:R-:W-:-:S07]  /*3f60*/  FADD.FTZ R14, R31, R14 ;  /* 0x0000000e1f0e7221 */ /* 0x008fce0000010000 */
        /* <DEDUP_REMOVED lines=9> */
[----:B------:R-:W-:-:S06]  /*4000*/  IMAD.MOV.U32 R52, RZ, RZ, R25 ;  /* 0x000000ffff347224 */ /* 0x000fcc00078e0019 */
[----:B------:R-:W0:Y:S01]  /*4010*/  MUFU.EX2 R33, R33 ;  /* 0x0000002100217308 */ /* 0x000e220000000800 */
[----:B--2---:R-:W-:-:S01]  /*4020*/  FADD.FTZ R9, R20, R9 ;  /* 0x0000000914097221 */ /* 0x004fc20000010000 */
[----:B------:R-:W-:-:S04]  /*4030*/  F2FP.SATFINITE.E4M3.F32.PACK_AB_MERGE_C R11, R20, R11, RZ ;  /* 0x0000000b140b723e */ /* 0x000fc800048070ff */
[----:B------:R-:W-:Y:S01]  /*4040*/  F2FP.SATFINITE.E4M3.F32.PACK_AB_MERGE_C R147, R31, R30, R11 ;  /* 0x0000001e1f93723e */ /* 0x000fe2000480700b */
[--C-:B------:R-:W-:Y:S01]  /*4050*/  IMAD.MOV.U32 R31, RZ, RZ, R25.reuse ;  /* 0x000000ffff1f7224 */ /* 0x100fe200078e0019 */
[----:B------:R-:W1:Y:S01]  /*4060*/  MUFU.EX2 R28, R28 ;  /* 0x0000001c001c7308 */ /* 0x000e620000000800 */
[----:B------:R-:W-:-:S07]  /*4070*/  IMAD.MOV.U32 R30, RZ, RZ, R25 ;  /* 0x000000ffff1e7224 */ /* 0x000fce00078e0019 */
        /* <DEDUP_REMOVED lines=40> */
[----:B0-----:R-:W-:-:S04]  /*4300*/  FADD.FTZ R7, R39, R10 ;  /* 0x0000000a27077221 */ /* 0x001fc80000010000 */
[----:B--2---:R-:W-:Y:S01]  /*4310*/  FADD.FTZ R8, R42, R7 ;  /* 0x000000072a087221 */ /* 0x004fe20000010000 */
[----:B------:R-:W-:-:S01]  /*4320*/  FADD.FTZ R7, R41, R40 ;  /* 0x0000002829077221 */ /* 0x000fc20000010000 */
[--C-:B------:R-:W-:Y:S02]  /*4330*/  IMAD.MOV.U32 R41, RZ, RZ, R25.reuse ;  /* 0x000000ffff297224 */ /* 0x100fe400078e0019 */
[----:B------:R-:W-:Y:S01]  /*4340*/  IMAD.MOV.U32 R40, RZ, RZ, R25 ;  /* 0x000000ffff287224 */ /* 0x000fe200078e0019 */
[C---:B-1----:R-:W-:Y:S01]  /*4350*/  F2FP.SATFINITE.E4M3.F32.PACK_AB_MERGE_C R9, R43.reuse, R42, RZ ;  /* 0x0000002a2b09723e */ /* 0x042fe200048070ff */
[----:B------:R-:W-:-:S01]  /*4360*/  FADD.FTZ R8, R43, R8 ;  /* 0x000000082b087221 */ /* 0x000fc20000010000 */
[----:B------:R-:W-:Y:S02]  /*4370*/  IMAD.MOV.U32 R43, RZ, RZ, R25 ;  /* 0x000000ffff2b7224 */ /* 0x000fe400078e0019 */
[----:B------:R-:W-:Y:S01]  /*4380*/  F2FP.SATFINITE.E4M3.F32.PACK_AB_MERGE_C R151, R39, R38, R9 ;  /* 0x000000262797723e */ /* 0x000fe20004807009 */
        /* <DEDUP_REMOVED lines=24> */
.L_x_11226:
[----:B------:R-:W-:-:S04]  /*4510*/  UISETP.NE.AND UP0, UPT, UR17, 0x1, UPT ;  /* 0x000000011100788c */ /* 0x000fc8000bf05270 */
[----:B------:R-:W-:-:S04]  /*4520*/  USEL UR50, URZ, 0x1, UP0 ;  /* 0x000000013f327887 */ /* 0x000fc80008000000 */
[----:B------:R-:W-:Y:S01]  /*4530*/  ULOP3.LUT UR50, UR18, UR50, URZ, 0x3c, !UPT ;  /* 0x0000003212327292 */ /* 0x000fe2000f8e3c3f */
[----:B------:R-:W-:Y:S11]  /*4540*/  @!P0 BRA `(.L_x_11217) ;  /* 0x0000000000048947 */ /* 0x000ff60003800000 */
[----:B------:R-:W-:Y:S01]  /*4550*/  BPT.TRAP 0x1 ;  /* 0x000000040000795c */ /* 0x000fe20000300000 */
.L_x_11217:
        /* <DEDUP_REMOVED lines=14> */
.L_x_11218:
[----:B-1----:R-:W-:Y:S05]  /*4640*/  @P1 BRA `(.L_x_11219) ;  /* 0x0000000000081947 */ /* 0x002fea0003800000 */
[----:B------:R-:W1:Y:S02]  /*4650*/  SYNCS.PHASECHK.TRANS64.TRYWAIT P1, [R11+URZ+0x13230], R6 ;  /* 0x013230060b0075a7 */ /* 0x000e64000802017f */
[----:B-1----:R-:W-:Y:S05]  /*4660*/  @!P1 BRA `(.L_x_11220) ;  /* 0x000000a400909947 */ /* 0x002fea0003800000 */
.L_x_11219:
[----:B------:R-:W-:Y:S01]  /*4670*/  R2UR UR19, R4 ;  /* 0x00000000041372ca */ /* 0x000fe200000e0000 */
[----:B------:R-:W-:Y:S01]  /*4680*/  WARPGROUP.ARRIVE ;  /* 0x00000000000079c5 */ /* 0x000fe20000000000 */
[----:B------:R-:W-:Y:S01]  /*4690*/  UMOV UR39, 0x80000020 ;  /* 0x8000002000277882 */ /* 0x000fe20000000000 */
[----:B------:R-:W-:Y:S01]  /*46a0*/  UMOV UR8, UR36 ;  /* 0x0000002400087c82 */ /* 0x000fe20008000000 */
[----:B------:R-:W-:Y:S01]  /*46b0*/  UMOV UR9, UR37 ;  /* 0x0000002500097c82 */ /* 0x000fe20008000000 */
[----:B------:R-:W-:Y:S01]  /*46c0*/  UMOV UR11, 0x80000020 ;  /* 0x80000020000b7882 */ /* 0x000fe20000000000 */
[----:B------:R-:W-:Y:S01]  /*46d0*/  UMOV UR12, UR36 ;  /* 0x00000024000c7c82 */ /* 0x000fe20008000000 */
[----:B------:R-:W-:Y:S01]  /*46e0*/  UMOV UR13, UR37 ;  /* 0x00000025000d7c82 */ /* 0x000fe20008000000 */
[----:B------:R-:W-:Y:S01]  /*46f0*/  UMOV UR15, 0x80000020 ;  /* 0x80000020000f7882 */ /* 0x000fe20000000000 */
[----:B------:R-:W-:-:S04]  /*4700*/  UMOV UR7, 0x80000020 ;  /* 0x8000002000077882 */ /* 0x000fc80000000000 */
[----:B------:R-:W-:-:S04]  /*4710*/  UIMAD UR19, UR41, 0x280, UR19 ;  /* 0x00000280291378a4 */ /* 0x000fc8000f8e0213 */
[----:B------:R-:W-:Y:S02]  /*4720*/  UIADD3 UR10, UR19, 0x80, URZ ;  /* 0x00000080130a7890 */ /* 0x000fe4000fffe03f */
[----:B------:R-:W-:Y:S02]  /*4730*/  UIADD3 UR14, UR19, 0x100, URZ ;  /* 0x00000100130e7890 */ /* 0x000fe4000fffe03f */
[----:B------:R-:W-:Y:S01]  /*4740*/  UMOV UR38, UR19 ;  /* 0x0000001300267c82 */ /* 0x000fe20008000000 */
[----:B------:R-:W-:Y:S01]  /*4750*/  UIADD3 UR6, UR19, 0x200, URZ ;  /* 0x0000020013067890 */ /* 0x000fe2000fffe03f */
        /* <DEDUP_REMOVED lines=49> */
.L_x_11221:
[----:B------:R-:W-:Y:S01]  /*4a70*/  R2UR UR9, R0 ;  /* 0x00000000000972ca */ /* 0x000fe200000e0000 */
[----:B------:R-:W-:-:S05]  /*4a80*/  IMAD.U32 R5, RZ, RZ, UR18 ;  /* 0x00000012ff057e24 */ /* 0x000fca000f8e00ff */
[----:B------:R-:W-:-:S07]  /*4a90*/  SHF.L.U32 R5, R5, 0x1f, RZ ;  /* 0x0000001f05057819 */ /* 0x000fce00000006ff */
[----:B------:R-:W-:-:S09]  /*4aa0*/  ULEA UR9, UR17, UR9, 0x3 ;  /* 0x0000000911097291 */ /* 0x000fd2000f8e183f */
[----:B------:R2:W3:Y:S01]  /*4ab0*/  SYNCS.PHASECHK.TRANS64.TRYWAIT P1, [UR9+0x13250], R5 ;  /* 0x01325005ff0075a7 */ /* 0x0004e20008020149 */
[----:B------:R-:W-:Y:S05]  /*4ac0*/  @!P0 BRA `(.L_x_11222) ;  /* 0x0000000000048947 */ /* 0x000fea0003800000 */
[----:B------:R-:W-:Y:S01]  /*4ad0*/  BPT.TRAP 0x1 ;  /* 0x000000040000795c */ /* 0x000fe20000300000 */
.L_x_11222:
[----:B---3--:R-:W-:Y:S05]  /*4ae0*/  @P1 BRA `(.L_x_11223) ;  /* 0x0000000000081947 */ /* 0x008fea0003800000 */
[----:B------:R-:W3:Y:S02]  /*4af0*/  SYNCS.PHASECHK.TRANS64.TRYWAIT P1, [UR9+0x13250], R5 ;  /* 0x01325005ff0075a7 */ /* 0x000ee40008020149 */
[----:B---3--:R-:W-:Y:S05]  /*4b00*/  @!P1 BRA `(.L_x_11224) ;  /* 0x000000a0007c9947 */ /* 0x008fea0003800000 */
.L_x_11223:
[----:B01----:R-:W-:Y:S01]  /*4b10*/  FMNMX.FTZ R6, R120, R10, !PT ;  /* 0x0000000a78067209 */ /* 0x003fe20007810000 */
[----:B------:R-:W-:Y:S01]  /*4b20*/  WARPGROUP.ARRIVE ;  /* 0x00000000000079c5 */ /* 0x000fe20000000000 */
[----:B------:R-:W-:Y:S01]  /*4b30*/  R2UR UR6, R0 ;  /* 0x00000000000672ca */ /* 0x000fe200000e0000 */
[----:B------:R-:W-:Y:S01]  /*4b40*/  UMOV UR7, 0xc0000010 ;  /* 0xc000001000077882 */ /* 0x000fe20000000000 */
[----:B------:R-:W-:Y:S02]  /*4b50*/  FMNMX.FTZ R13, R121, R6, !PT ;  /* 0x00000006790d7209 */ /* 0x000fe40007810000 */
[----:B------:R-:W-:Y:S02]  /*4b60*/  FMNMX.FTZ R6, R122, R9, !PT ;  /* 0x000000097a067209 */ /* 0x000fe40007810000 */
[----:B------:R-:W-:Y:S02]  /*4b70*/  FMNMX.FTZ R12, R124, R13, !PT ;  /* 0x0000000d7c0c7209 */ /* 0x000fe40007810000 */
[----:B--2---:R-:W-:-:S02]  /*4b80*/  FMNMX.FTZ R5, R123, R6, !PT ;  /* 0x000000067b057209 */ /* 0x004fc40007810000 */
[----:B------:R-:W-:Y:S02]  /*4b90*/  FMNMX.FTZ R13, R125, R12, !PT ;  /* 0x0000000c7d0d7209 */ /* 0x000fe40007810000 */
[----:B------:R-:W-:Y:S01]  /*4ba0*/  FMNMX.FTZ R6, R126, R5, !PT ;  /* 0x000000057e067209 */ /* 0x000fe20007810000 */
[----:B------:R-:W-:Y:S01]  /*4bb0*/  UIADD3 UR6, UR6, 0x1000, URZ ;  /* 0x0000100006067890 */ /* 0x000fe2000fffe03f */
[----:B------:R-:W-:Y:S02]  /*4bc0*/  FMNMX.FTZ R12, R128, R13, !PT ;  /* 0x0000000d800c7209 */ /* 0x000fe40007810000 */
[----:B------:R-:W-:Y:S01]  /*4bd0*/  FMNMX.FTZ R5, R127, R6, !PT ;  /* 0x000000067f057209 */ /* 0x000fe20007810000 */
[----:B------:R-:W-:Y:S01]  /*4be0*/  USHF.R.U32.HI UR6, URZ, 0x4, UR6 ;  /* 0x000000043f067899 */ /* 0x000fe20008011606 */
[----:B------:R-:W-:Y:S02]  /*4bf0*/  FMNMX.FTZ R13, R129, R12, !PT ;  /* 0x0000000c810d7209 */ /* 0x000fe40007810000 */
        /* <DEDUP_REMOVED lines=13> */
[----:B------:R-:W-:Y:S01]  /*4cd0*/  QGMMA.64x64x32.F32.E4M3.E4M3 R24, R152, gdesc[UR4], R24, gsb0 ;  /* 0x00e0000498187df3 */ /* 0x000fe20008000818 */
[----:B------:R-:W-:Y:S01]  /*4ce0*/  FMNMX.FTZ R12, R108, R13, !PT ;  /* 0x0000000d6c0c7209 */ /* 0x000fe20007810000 */
        /* <DEDUP_REMOVED lines=39> */
[----:B------:R-:W-:Y:S01]  /*4f60*/  FMNMX.FTZ R13, R81, R12, !PT ;  /* 0x0000000c510d7209 */ /* 0x000fe20007810000 */
[----:B------:R-:W-:Y:S02]  /*4f70*/  WARPGROUP.DEPBAR.LE gsb0, 0x0 ;  /* 0x00008000000079c5 */ /* 0x000fe40000010000 */
[----:B------:R-:W-:Y:S01]  /*4f80*/  WARPGROUP.ARRIVE ;  /* 0x00000000000079c5 */ /* 0x000fe20000000000 */
[----:B------:R-:W-:-:S02]  /*4f90*/  FMNMX.FTZ R6, R82, R5, !PT ;  /* 0x0000000552067209 */ /* 0x000fc40007810000 */
[----:B------:R-:W-:Y:S02]  /*4fa0*/  FMNMX.FTZ R12, R84, R13, !PT ;  /* 0x0000000d540c7209 */ /* 0x000fe40007810000 */
[----:B------:R-:W-:Y:S01]  /*4fb0*/  FMNMX.FTZ R5, R83, R6, !PT ;  /* 0x0000000653057209 */ /* 0x000fe20007810000 */
[----:B------:R-:W-:Y:S01]  /*4fc0*/  QGMMA.64x64x32.F32.E4M3.E4M3 R24, R136, gdesc[UR4], R24, gsb0 ;  /* 0x00e0000488187df3 */ /* 0x000fe20008000818 */
[----:B------:R-:W-:Y:S01]  /*4fd0*/  FMNMX.FTZ R13, R85, R12, !PT ;  /* 0x0000000c550d7209 */ /* 0x000fe20007810000 */
        /* <DEDUP_REMOVED lines=17> */
[----:B------:R-:W-:Y:S02]  /*50f0*/  ISETP.NE.AND P1, PT, R3, RZ, PT ;  /* 0x000000ff0300720c */ /* 0x000fe40003f25270 */
        /* <DEDUP_REMOVED lines=9> */
[----:B------:R-:W-:Y:S02]  /*5190*/  WARPGROUP.DEPBAR.LE gsb0, 0x0 ;  /* 0x00008000000079c5 */ /* 0x000fe40000010000 */
[----:B------:R-:W-:-:S06]  /*51a0*/  WARPGROUP.ARRIVE ;  /* 0x00000000000079c5 */ /* 0x000fcc0000000000 */
[----:B------:R-:W-:Y:S01]  /*51b0*/  QGMMA.64x64x32.F32.E4M3.E4M3 R24, R140, gdesc[UR4], R24, gsb0 ;  /* 0x00e000048c187df3 */ /* 0x000fe20008000818 */
[----:B------:R-:W-:Y:S01]  /*51c0*/  UIADD3 UR6, UR8, 0x180, URZ ;  /* 0x0000018008067890 */ /* 0x000fe2000fffe03f */
[----:B------:R-:W-:Y:S01]  /*51d0*/  UMOV UR7, 0xc0000010 ;  /* 0xc000001000077882 */ /* 0x000fe20000000000 */
[----:B0-----:R-:W-:Y:S02]  /*51e0*/  FMNMX.FTZ R5, R5, R13, !PT ;  /* 0x0000000d05057209 */ /* 0x001fe40007810000 */
[----:B-1----:R-:W-:Y:S01]  /*51f0*/  FMNMX.FTZ R6, R6, R12, !PT ;  /* 0x0000000c06067209 */ /* 0x002fe20007810000 */
[----:B------:R-:W-:Y:S02]  /*5200*/  IMAD.U32 R12, RZ, RZ, UR49 ;  /* 0x00000031ff0c7e24 */ /* 0x000fe4000f8e00ff */
[----:B------:R-:W-:-:S02]  /*5210*/  FADD.FTZ R10, -R5, R10 ;  /* 0x0000000a050a7221 */ /* 0x000fc40000010100 */
[----:B------:R-:W-:Y:S01]  /*5220*/  FFMA.FTZ R12, R5, R12, -8 ;  /* 0xc1000000050c7423 */ /* 0x000fe2000001000c */
[----:B------:R-:W-:-:S01]  /*5230*/  FADD.FTZ R9, -R6, R9 ;  /* 0x0000000906097221 */ /* 0x000fc20000010100 */
[----:B------:R-:W-:-:S02]  /*5240*/  FMUL.FTZ R10, R10, UR49 ;  /* 0x000000310a0a7c20 */ /* 0x000fc40008410000 */
        /* <DEDUP_REMOVED lines=54> */
[----:B------:R-:W-:Y:S01]  /*55b0*/  FFMA.FTZ R107, R107, UR49, -R12 ;  /* 0x000000316b6b7c23 */ /* 0x000fe2000801080c */
[----:B------:R-:W-:-:S02]  /*55c0*/  WARPGROUP.DEPBAR.LE gsb0, 0x0 ;  /* 0x00008000000079c5 */ /* 0x000fc40000010000 */
[----:B------:R-:W-:Y:S01]  /*55d0*/  WARPGROUP.ARRIVE ;  /* 0x00000000000079c5 */ /* 0x000fe20000000000 */
[----:B------:R-:W-:Y:S01]  /*55e0*/  MUFU.EX2 R9, R9 ;  /* 0x0000000900097308 */ /* 0x000fe20000000800 */
[----:B------:R-:W-:-:S01]  /*55f0*/  FFMA.FTZ R110, R110, UR49, -R12 ;  /* 0x000000316e6e7c23 */ /* 0x000fc2000801080c */
[--C-:B------:R-:W-:Y:S01]  /*5600*/  FFMA.FTZ R111, R111, UR49, -R12.reuse ;  /* 0x000000316f6f7c23 */ /* 0x100fe2000801080c */
[----:B------:R-:W-:-:S01]  /*5610*/  FFMA.FTZ R114, R114, UR49, -R12 ;  /* 0x0000003172727c23 */ /* 0x000fc2000801080c */
[--C-:B------:R-:W-:Y:S01]  /*5620*/  FFMA.FTZ R115, R115, UR49, -R12.reuse ;  /* 0x0000003173737c23 */ /* 0x100fe2000801080c */
[----:B------:R-:W-:Y:S01]  /*5630*/  QGMMA.64x64x32.F32.E4M3.E4M3 R24, R144, gdesc[UR4], R24, gsb0 ;  /* 0x00e0000490187df3 */ /* 0x000fe20008000818 */
[----:B------:R-:W-:-:S01]  /*5640*/  FFMA.FTZ R118, R118, UR49, -R12 ;  /* 0x0000003176767c23 */ /* 0x000fc2000801080c */
[----:B------:R-:W-:Y:S01]  /*5650*/  FFMA.FTZ R119, R119, UR49, -R12 ;  /* 0x0000003177777c23 */ /* 0x000fe2000801080c */
        /* <DEDUP_REMOVED lines=9> */
[----:B------:R-:W-:Y:S01]  /*56f0*/  UIADD3 UR6, UR8, 0x200, URZ ;  /* 0x0000020008067890 */ /* 0x000fe2000fffe03f */
[--C-:B------:R-:W-:Y:S01]  /*5700*/  FFMA.FTZ R102, R102, UR49, -R12.reuse ;  /* 0x0000003166667c23 */ /* 0x100fe2000801080c */
[----:B------:R-:W-:-:S01]  /*5710*/  FFMA.FTZ R103, R103, UR49, -R12 ;  /* 0x0000003167677c23 */ /* 0x000fc2000801080c */
[----:B------:R-:W-:Y:S01]  /*5720*/  UMOV UR7, 0xc0000010 ;  /* 0xc000001000077882 */ /* 0x000fe20000000000 */
        /* <DEDUP_REMOVED lines=36> */
[----:B------:R-:W-:Y:S06]  /*5970*/  QGMMA.64x64x32.F32.E4M3.E4M3 R24, R148, gdesc[UR4], R24, gsb0 ;  /* 0x00e0000494187df3 */ /* 0x000fec0008000818 */
        /* <DEDUP_REMOVED lines=114> */
[----:B0-----:R-:W-:-:S02]  /*60a0*/  FADD.FTZ R132, R58, R131 ;  /* 0x000000833a847221 */ /* 0x001fc40000010000 */
[----:B------:R0:W-:Y:S05]  /*60b0*/  @!P1 SYNCS.ARRIVE.TRANS64.RED.A1T0 RZ, [R7+URZ], RZ ;  /* 0x000000ff07ff99a7 */ /* 0x0001ea000810043f */
[----:B------:R-:W3:Y:S01]  /*60c0*/  MUFU.EX2 R60, R60 ;  /* 0x0000003c003c7308 */ /* 0x000ee20000000800 */
[----:B--2---:R-:W-:-:S07]  /*60d0*/  FADD.FTZ R131, R57, R8 ;  /* 0x0000000839837221 */ /* 0x004fce0000010000 */
[----:B------:R-:W2:Y:S01]  /*60e0*/  MUFU.EX2 R62, R62 ;  /* 0x0000003e003e7308 */ /* 0x000ea20000000800 */
[----:B-1----:R-:W-:-:S07]  /*60f0*/  FADD.FTZ R133, R59, R132 ;  /* 0x000000843b857221 */ /* 0x002fce0000010000 */
[----:B------:R-:W0:Y:S01]  /*6100*/  MUFU.EX2 R61, R61 ;  /* 0x0000003d003d7308 */ /* 0x000e220000000800 */
[----:B---3--:R-:W-:-:S07]  /*6110*/  FADD.FTZ R8, R60, R131 ;  /* 0x000000833c087221 */ /* 0x008fce0000010000 */
[----:B------:R-:W1:Y:S01]  /*6120*/  MUFU.EX2 R63, R63 ;  /* 0x0000003f003f7308 */ /* 0x000e620000000800 */
[----:B--2---:R-:W-:-:S07]  /*6130*/  FADD.FTZ R132, R62, R133 ;  /* 0x000000853e847221 */ /* 0x004fce0000010000 */
[----:B------:R-:W2:Y:S01]  /*6140*/  MUFU.EX2 R64, R64 ;  /* 0x0000004000407308 */ /* 0x000ea20000000800 */
[----:B0-----:R-:W-:-:S07]  /*6150*/  FADD.FTZ R7, R61, R8 ;  /* 0x000000083d077221 */ /* 0x001fce0000010000 */
[----:B------:R-:W-:Y:S01]  /*6160*/  MUFU.EX2 R66, R66 ;  /* 0x0000004200427308 */ /* 0x000fe20000000800 */
[----:B-1----:R-:W-:-:S07]  /*6170*/  FADD.FTZ R71, R63, R132 ;  /* 0x000000843f477221 */ /* 0x002fce0000010000 */
        /* <DEDUP_REMOVED lines=16> */
.L_x_11225:
[----:B------:R-:W-:Y:S01]  /*6280*/  R2UR UR7, R2 ;  /* 0x00000000020772ca */ /* 0x000fe200000e0000 */
[----:B------:R-:W-:Y:S01]  /*6290*/  UISETP.GT.AND UP0, UPT, UR16, UR48, UPT ;  /* 0x000000301000728c */ /* 0x000fe2000bf04270 */
[----:B------:R-:W-:Y:S01]  /*62a0*/  F2FP.SATFINITE.E4M3.F32.PACK_AB_MERGE_C R15, R20, R15, RZ ;  /* 0x0000000f140f723e */ /* 0x000fe200048070ff */
[----:B------:R-:W-:Y:S01]  /*62b0*/  UIADD3 UR6, UR9, 0x13260, URZ ;  /* 0x0001326009067890 */ /* 0x000fe2000fffe03f */
[----:B------:R-:W-:Y:S01]  /*62c0*/  F2FP.SATFINITE.E4M3.F32.PACK_AB_MERGE_C R125, R126, R125, RZ ;  /* 0x0000007d7e7d723e */ /* 0x000fe200048070ff */
[----:B------:R-:W-:Y:S01]  /*62d0*/  UIADD3 UR16, UR16, -0x1, URZ ;  /* 0xffffffff10107890 */ /* 0x000fe2000fffe03f */
[----:B------:R-:W-:Y:S01]  /*62e0*/  F2FP.SATFINITE.E4M3.F32.PACK_AB_MERGE_C R121, R124, R121, RZ ;  /* 0x000000797c79723e */ /* 0x000fe200048070ff */
[----:B------:R-:W-:Y:S01]  /*62f0*/  UMOV UR18, UR50 ;  /* 0x0000003200127c82 */ /* 0x000fe20008000000 */
[----:B------:R-:W-:Y:S01]  /*6300*/  PLOP3.LUT P1, PT, PT, PT, UP0, 0x80, 0x0 ;  /* 0x000000000000781c */ /* 0x000fe20003f2f008 */
[----:B------:R-:W-:Y:S01]  /*6310*/  UMOV UR17, UR41 ;  /* 0x0000002900117c82 */ /* 0x000fe20008000000 */
        /* <DEDUP_REMOVED lines=74> */
.L_x_11216:
[----:B------:R-:W-:Y:S06]  /*67c0*/  BAR.ARV 0x8, 0x200 ;  /* 0x0208000000007b1d */ /* 0x000fec0000002000 */
[----:B------:R-:W-:Y:S05]  /*67d0*/  @!P0 BRA `(.L_x_11227) ;  /* 0x0000000000048947 */ /* 0x000fea0003800000 */
[----:B------:R-:W-:Y:S01]  /*67e0*/  BPT.TRAP 0x1 ;  /* 0x000000040000795c */ /* 0x000fe20000300000 */
.L_x_11227:
[----:B------:R-:W-:Y:S02]  /*67f0*/  IMAD.U32 R3, RZ, RZ, UR41 ;  /* 0x00000029ff037e24 */ /* 0x000fe4000f8e00ff */
[----:B------:R-:W-:Y:S02]  /*6800*/  IMAD.U32 R4, RZ, RZ, UR50 ;  /* 0x00000032ff047e24 */ /* 0x000fe4000f8e00ff */
[----:B------:R-:W-:-:S03]  /*6810*/  IMAD R20, R3, 0x8, R0 ;  /* 0x0000000803147824 */ /* 0x000fc600078e0200 */
[----:B------:R-:W-:-:S04]  /*6820*/  SHF.L.U32 R3, R4, 0x1f, RZ ;  /* 0x0000001f04037819 */ /* 0x000fc800000006ff */
[----:B------:R0:W1:Y:S01]  /*6830*/  SYNCS.PHASECHK.TRANS64.TRYWAIT P1, [R20+URZ+0x13250], R3 ;  /* 0x01325003140075a7 */ /* 0x000062000802017f */
[----:B------:R-:W-:Y:S05]  /*6840*/  @!P0 BRA `(.L_x_11228) ;  /* 0x0000000000048947 */ /* 0x000fea0003800000 */
[----:B------:R-:W-:Y:S01]  /*6850*/  BPT.TRAP 0x1 ;  /* 0x000000040000795c */ /* 0x000fe20000300000 */
.L_x_11228:
[----:B-1----:R-:W-:Y:S05]  /*6860*/  @P1 BRA `(.L_x_11229) ;  /* 0x0000000000081947 */ /* 0x002fea0003800000 */
[----:B------:R-:W1:Y:S02]  /*6870*/  SYNCS.PHASECHK.TRANS64.TRYWAIT P1, [R20+URZ+0x13250], R3 ;  /* 0x01325003140075a7 */ /* 0x000e64000802017f */
[----:B-1----:R-:W-:Y:S05]  /*6880*/  @!P1 BRA `(.L_x_11230) ;  /* 0x0000008400349947 */ /* 0x002fea0003800000 */
.L_x_11229:
[----:B------:R-:W-:Y:S01]  /*6890*/  VIADD R0, R0, 0x1000 ;  /* 0x0000100000007836 */ /* 0x000fe20000000000 */
[----:B------:R-:W-:Y:S05]  /*68a0*/  WARPSYNC.ALL ;  /* 0x0000000000007948 */ /* 0x000fea0003800000 */
[----:B------:R-:W-:Y:S01]  /*68b0*/  SHF.R.U32.HI R0, RZ, 0x4, R0 ;  /* 0x00000004ff007819 */ /* 0x000fe20000011600 */
[----:B------:R-:W-:Y:S01]  /*68c0*/  IMAD.U32 R11, RZ, RZ, UR41 ;  /* 0x00000029ff0b7e24 */ /* 0x000fe2000f8e00ff */
[----:B------:R-:W-:Y:S01]  /*68d0*/  ULDC.64 UR4, c[0x0][0x9a0] ;  /* 0x0002680000047ab9 */ /* 0x000fe20000000a00 */
[----:B------:R-:W-:Y:S01]  /*68e0*/  WARPGROUP.ARRIVE ;  /* 0x00000000000079c5 */ /* 0x000fe20000000000 */
[----:B------:R-:W-:-:S02]  /*68f0*/  LOP3.LUT R0, R0, 0x3fff, RZ, 0xc0, !PT ;  /* 0x00003fff00007812 */ /* 0x000fc400078ec0ff */
[----:B------:R-:W-:Y:S02]  /*6900*/  ISETP.NE.U32.AND P1, PT, RZ, UR4, PT ;  /* 0x00000004ff007c0c */ /* 0x000fe4000bf25070 */
[----:B------:R-:W-:Y:S02]  /*6910*/  LOP3.LUT R0, R0, 0x10000, RZ, 0xfc, !PT ;  /* 0x0001000000007812 */ /* 0x000fe400078efcff */
[----:B------:R-:W-:-:S03]  /*6920*/  ISETP.NE.AND.EX P1, PT, RZ, UR5, PT, P1 ;  /* 0x00000005ff007c0c */ /* 0x000fc6000bf25310 */
[----:B------:R-:W-:Y:S02]  /*6930*/  IMAD R10, R11, 0x280, R0 ;  /* 0x000002800b0a7824 */ /* 0x000fe400078e0200 */
[----:B------:R-:W-:-:S03]  /*6940*/  IMAD.MOV.U32 R11, RZ, RZ, -0x3ffffff0 ;  /* 0xc0000010ff0b7424 */ /* 0x000fc600078e00ff */
[----:B------:R-:W-:Y:S02]  /*6950*/  R2UR UR6, R10 ;  /* 0x000000000a0672ca */ /* 0x000fe400000e0000 */
[----:B------:R-:W-:-:S03]  /*6960*/  R2UR UR7, R11 ;  /* 0x000000000b0772ca */ /* 0x000fc600000e0000 */
[----:B------:R-:W2:Y:S08]  /*6970*/  @P1 LDC.64 R12, c[0x0][0x9c8] ;  /* 0x00027200ff0c1b82 */ /* 0x000eb00000000a00 */
[----:B------:R-:W3:Y:S02]  /*6980*/  @P1 LDC.64 R14, c[0x0][0x9d0] ;  /* 0x00027400ff0e1b82 */ /* 0x000ee40000000a00 */
[----:B------:R-:W-:Y:S01]  /*6990*/  QGMMA.64x64x32.F32.E4M3.E4M3 R24, R152, gdesc[UR4], R24, gsb0 ;  /* 0x00e0000498187df3 */ /* 0x000fe20008000818 */
[----:B--2---:R-:W-:-:S04]  /*69a0*/  @P1 IMAD R0, R12, UR43, RZ ;  /* 0x0000002b0c001c24 */ /* 0x004fc8000f8e02ff */
[----:B01----:R-:W-:Y:S02]  /*69b0*/  @P1 IMAD R3, R13, UR42, R0 ;  /* 0x0000002a0d031c24 */ /* 0x003fe4000f8e0200 */
[----:B------:R-:W-:-:S04]  /*69c0*/  @P1 IMAD.WIDE.U32 R12, R12, UR42, RZ ;  /* 0x0000002a0c0c1c25 */ /* 0x000fc8000f8e00ff */
[----:B------:R-:W-:Y:S02]  /*69d0*/  @P1 IMAD.IADD R13, R13, 0x1, R3 ;  /* 0x000000010d0d1824 */ /* 0x000fe400078e0203 */
[----:B------:R-:W-:Y:S02]  /*69e0*/  IMAD.MOV.U32 R0, RZ, RZ, 0x3f800000 ;  /* 0x3f800000ff007424 */ /* 0x000fe400078e00ff */
[----:B---3--:R-:W-:-:S04]  /*69f0*/  @P1 IMAD.WIDE.U32 R12, R14, UR44, R12 ;  /* 0x0000002c0e0c1c25 */ /* 0x008fc8000f8e000c */
[----:B------:R-:W-:Y:S01]  /*6a00*/  @P1 IMAD R3, R15, UR44, R13 ;  /* 0x0000002c0f031c24 */ /* 0x000fe2000f8e020d */
[----:B------:R-:W-:Y:S01]  /*6a10*/  @P1 LEA R14, P2, R12, UR4, 0x2 ;  /* 0x000000040c0e1c11 */ /* 0x000fe2000f8410ff */
[----:B------:R-:W-:-:S03]  /*6a20*/  IMAD.MOV.U32 R13, RZ, RZ, -0x3ffffff0 ;  /* 0xc0000010ff0d7424 */ /* 0x000fc600078e00ff */
[----:B------:R-:W-:Y:S01]  /*6a30*/  @P1 LEA.HI.X R15, R12, UR5, R3, 0x2, P2 ;  /* 0x000000050c0f1c11 */ /* 0x000fe200090f1403 */
[----:B------:R-:W-:Y:S01]  /*6a40*/  VIADD R12, R10, 0x80 ;  /* 0x000000800a0c7836 */ /* 0x000fe20000000000 */
[----:B------:R-:W-:-:S03]  /*6a50*/  R2UR UR7, R13 ;  /* 0x000000000d0772ca */ /* 0x000fc600000e0000 */
[----:B------:R-:W2:Y:S01]  /*6a60*/  @P1 LDG.E R0, desc[UR54][R14.64] ;  /* 0x000000360e001981 */ /* 0x000ea2000c1e1900 */
[----:B------:R-:W-:Y:S01]  /*6a70*/  R2UR UR6, R12 ;  /* 0x000000000c0672ca */ /* 0x000fe200000e0000 */
[----:B------:R-:W-:Y:S02]  /*6a80*/  WARPGROUP.DEPBAR.LE gsb0, 0x0 ;  /* 0x00008000000079c5 */ /* 0x000fe40000010000 */
[----:B------:R-:W-:-:S10]  /*6a90*/  WARPGROUP.ARRIVE ;  /* 0x00000000000079c5 */ /* 0x000fd40000000000 */
[----:B------:R-:W-:Y:S01]  /*6aa0*/  QGMMA.64x64x32.F32.E4M3.E4M3 R24, R136, gdesc[UR4], R24, gsb0 ;  /* 0x00e0000488187df3 */ /* 0x000fe20008000818 */
[----:B------:R-:W-:Y:S02]  /*6ab0*/  VIADD R12, R10, 0x100 ;  /* 0x000001000a0c7836 */ /* 0x000fe40000000000 */
[----:B------:R-:W-:-:S03]  /*6ac0*/  IMAD.MOV.U32 R13, RZ, RZ, -0x3ffffff0 ;  /* 0xc0000010ff0d7424 */ /* 0x000fc600078e00ff */
[----:B------:R-:W-:Y:S02]  /*6ad0*/  R2UR UR6, R12 ;  /* 0x000000000c0672ca */ /* 0x000fe400000e0000 */
[----:B------:R-:W-:Y:S01]  /*6ae0*/  R2UR UR7, R13 ;  /* 0x000000000d0772ca */ /* 0x000fe200000e0000 */
[----:B------:R-:W-:Y:S02]  /*6af0*/  VIADD R12, R10, 0x180 ;  /* 0x000001800a0c7836 */ /* 0x000fe40000000000 */
[----:B------:R-:W-:Y:S01]  /*6b00*/  IMAD.MOV.U32 R13, RZ, RZ, -0x3ffffff0 ;  /* 0xc0000010ff0d7424 */ /* 0x000fe200078e00ff */
[----:B------:R-:W-:Y:S02]  /*6b10*/  WARPGROUP.DEPBAR.LE gsb0, 0x0 ;  /* 0x00008000000079c5 */ /* 0x000fe40000010000 */
[----:B------:R-:W-:-:S07]  /*6b20*/  WARPGROUP.ARRIVE ;  /* 0x00000000000079c5 */ /* 0x000fce0000000000 */
[----:B------:R-:W-:Y:S01]  /*6b30*/  QGMMA.64x64x32.F32.E4M3.E4M3 R24, R140, gdesc[UR4], R24, gsb0 ;  /* 0x00e000048c187df3 */ /* 0x000fe20008000818 */
[----:B------:R-:W-:Y:S02]  /*6b40*/  R2UR UR6, R12 ;  /* 0x000000000c0672ca */ /* 0x000fe400000e0000 */
[----:B------:R-:W-:Y:S01]  /*6b50*/  R2UR UR7, R13 ;  /* 0x000000000d0772ca */ /* 0x000fe200000e0000 */
[----:B------:R-:W0:Y:S04]  /*6b60*/  SHFL.BFLY PT, R4, R7, 0x2, 0x1f ;  /* 0x0c401f0007047f89 */ /* 0x000e2800000e0000 */
[----:B------:R-:W1:Y:S01]  /*6b70*/  SHFL.BFLY PT, R9, R8, 0x2, 0x1f ;  /* 0x0c401f0008097f89 */ /* 0x000e6200000e0000 */
[----:B------:R-:W-:Y:S02]  /*6b80*/  VIADD R10, R10, 0x200 ;  /* 0x000002000a0a7836 */ /* 0x000fe40000000000 */
[----:B------:R-:W-:Y:S01]  /*6b90*/  IMAD.MOV.U32 R11, RZ, RZ, -0x3ffffff0 ;  /* 0xc0000010ff0b7424 */ /* 0x000fe200078e00ff */
[----:B------:R-:W-:-:S02]  /*6ba0*/  WARPGROUP.DEPBAR.LE gsb0, 0x0 ;  /* 0x00008000000079c5 */ /* 0x000fc40000010000 */
[----:B------:R-:W-:-:S06]  /*6bb0*/  WARPGROUP.ARRIVE ;  /* 0x00000000000079c5 */ /* 0x000fcc0000000000 */
[----:B------:R-:W-:Y:S01]  /*6bc0*/  QGMMA.64x64x32.F32.E4M3.E4M3 R24, R144, gdesc[UR4], R24, gsb0 ;  /* 0x00e0000490187df3 */ /* 0x000fe20008000818 */
[----:B------:R-:W-:Y:S02]  /*6bd0*/  R2UR UR6, R10 ;  /* 0x000000000a0672ca */ /* 0x000fe400000e0000 */
[----:B------:R-:W-:Y:S01]  /*6be0*/  R2UR UR7, R11 ;  /* 0x000000000b0772ca */ /* 0x000fe200000e0000 */
[----:B0-----:R-:W-:-:S01]  /*6bf0*/  FADD.FTZ R4, R4, R7 ;  /* 0x0000000704047221 */ /* 0x001fc20000010000 */
[----:B-1----:R-:W-:-:S04]  /*6c00*/  FADD.FTZ R9, R9, R8 ;  /* 0x0000000809097221 */ /* 0x002fc80000010000 */
[----:B------:R-:W0:Y:S04]  /*6c10*/  SHFL.BFLY PT, R3, R4, 0x1, 0x1f ;  /* 0x0c201f0004037f89 */ /* 0x000e2800000e0000 */
[----:B------:R-:W1:Y:S01]  /*6c20*/  SHFL.BFLY PT, R10, R9, 0x1, 0x1f ;  /* 0x0c201f00090a7f89 */ /* 0x000e6200000e0000 */
[----:B0-----:R-:W-:-:S01]  /*6c30*/  FADD.FTZ R11, R4, R3 ;  /* 0x00000003040b7221 */ /* 0x001fc20000010000 */
[----:B-1----:R-:W-:-:S04]  /*6c40*/  FADD.FTZ R10, R9, R10 ;  /* 0x0000000a090a7221 */ /* 0x002fc80000010000 */
[C---:B------:R-:W-:Y:S01]  /*6c50*/  FSETP.NE.FTZ.AND P1, PT, R11.reuse, RZ, PT ;  /* 0x000000ff0b00720b */ /* 0x040fe20003f35000 */
[----:B------:R-:W-:Y:S01]  /*6c60*/  FMUL.FTZ R7, R11, 0.00390625 ;  /* 0x3b8000000b077820 */ /* 0x000fe20000410000 */
[----:B------:R-:W-:Y:S01]  /*6c70*/  FMUL.FTZ R8, R10, 0.00390625 ;  /* 0x3b8000000a087820 */ /* 0x000fe20000410000 */
[----:B------:R-:W-:Y:S02]  /*6c80*/  WARPGROUP.DEPBAR.LE gsb0, 0x0 ;  /* 0x00008000000079c5 */ /* 0x000fe40000010000 */
[----:B------:R-:W-:-:S06]  /*6c90*/  WARPGROUP.ARRIVE ;  /* 0x00000000000079c5 */ /* 0x000fcc0000000000 */
[----:B------:R-:W-:Y:S01]  /*6ca0*/  QGMMA.64x64x32.F32.E4M3.E4M3 R24, R148, gdesc[UR4], R24, gsb0 ;  /* 0x00e0000494187df3 */ /* 0x000fe20008000818 */
[----:B------:R-:W-:Y:S01]  /*6cb0*/  IMAD.MOV.U32 R3, RZ, RZ, RZ ;  /* 0x000000ffff037224 */ /* 0x000fe200078e00ff */
[----:B------:R-:W-:Y:S02]  /*6cc0*/  FSETP.NE.FTZ.AND P3, PT, R8, RZ, PT ;  /* 0x000000ff0800720b */ /* 0x000fe40003f75000 */
[----:B------:R-:W-:-:S03]  /*6cd0*/  FSETP.NE.FTZ.AND P2, PT, R7, RZ, PT ;  /* 0x000000ff0700720b */ /* 0x000fc60003f55000 */
[----:B------:R-:W-:Y:S01]  /*6ce0*/  @P1 MUFU.RCP R3, R11 ;  /* 0x0000000b00031308 */ /* 0x000fe20000001000 */
[----:B------:R-:W-:Y:S01]  /*6cf0*/  FSETP.NE.FTZ.AND P1, PT, R10, RZ, PT ;  /* 0x000000ff0a00720b */ /* 0x000fe20003f35000 */
[----:B------:R-:W-:-:S06]  /*6d00*/  IMAD.MOV.U32 R9, RZ, RZ, RZ ;  /* 0x000000ffff097224 */ /* 0x000fcc00078e00ff */
[----:B------:R-:W0:Y:S08]  /*6d10*/  @P3 MUFU.LG2 R8, R8 ;  /* 0x0000000800083308 */ /* 0x000e300000000c00 */
[----:B------:R-:W1:Y:S01]  /*6d20*/  @P2 MUFU.LG2 R7, R7 ;  /* 0x0000000700072308 */ /* 0x000e620000000c00 */
[----:B------:R-:W-:-:S07]  /*6d30*/  IMAD.U32 R12, RZ, RZ, UR49 ;  /* 0x00000031ff0c7e24 */ /* 0x000fce000f8e00ff */
[----:B------:R-:W3:Y:S01]  /*6d40*/  @P1 MUFU.RCP R9, R10 ;  /* 0x0000000a00091308 */ /* 0x000ee20000001000 */
[----:B------:R-:W-:Y:S02]  /*6d50*/  IMAD.U32 R4, RZ, RZ, UR49 ;  /* 0x00000031ff047e24 */ /* 0x000fe4000f8e00ff */
[----:B------:R-:W-:Y:S01]  /*6d60*/  @P3 FMUL.FTZ R12, R12, 0.69314718246459960938 ;  /* 0x3f3172180c0c3820 */ /* 0x000fe20000410000 */
[----:B0-----:R-:W-:Y:S01]  /*6d70*/  @P3 FMUL.FTZ R11, R8, 0.69314718246459960938 ;  /* 0x3f317218080b3820 */ /* 0x001fe20000410000 */
[----:B------:R-:W-:Y:S02]  /*6d80*/  IMAD.MOV.U32 R57, RZ, RZ, -0x800000 ;  /* 0xff800000ff397424 */ /* 0x000fe400078e00ff */
[----:B------:R-:W-:Y:S01]  /*6d90*/  @P2 FMUL.FTZ R4, R4, 0.69314718246459960938 ;  /* 0x3f31721804042820 */ /* 0x000fe20000410000 */
[----:B------:R-:W-:Y:S02]  /*6da0*/  IMAD.MOV.U32 R56, RZ, RZ, -0x800000 ;  /* 0xff800000ff387424 */ /* 0x000fe400078e00ff */
[----:B------:R-:W-:-:S01]  /*6db0*/  @P3 FFMA.FTZ R57, R12, R6, R11 ;  /* 0x000000060c393223 */ /* 0x000fc2000001000b */
[----:B-1----:R-:W-:Y:S01]  /*6dc0*/  @P2 FMUL.FTZ R7, R7, 0.69314718246459960938 ;  /* 0x3f31721807072820 */ /* 0x002fe20000410000 */
[----:B--2---:R-:W-:-:S03]  /*6dd0*/  FMUL.FTZ R6, R3, R0 ;  /* 0x0000000003067220 */ /* 0x004fc60000410000 */
[----:B------:R-:W-:Y:S01]  /*6de0*/  @P2 FFMA.FTZ R56, R4, R5, R7 ;  /* 0x0000000504382223 */ /* 0x000fe20000010007 */
[----:B---3--:R-:W-:Y:S01]  /*6df0*/  FMUL.FTZ R0, R9, R0 ;  /* 0x0000000009007220 */ /* 0x008fe20000410000 */
[----:B------:R-:W-:Y:S02]  /*6e00*/  WARPGROUP.DEPBAR.LE gsb0, 0x0 ;  /* 0x00008000000079c5 */ /* 0x000fe40000010000 */
[----:B------:R-:W-:Y:S05]  /*6e10*/  @!P0 BRA `(.L_x_11231) ;  /* 0x0000000000048947 */ /* 0x000fea0003800000 */
[----:B------:R-:W-:Y:S01]  /*6e20*/  BPT.TRAP 0x1 ;  /* 0x000000040000795c */ /* 0x000fe20000300000 */
.L_x_11231:
        /* <DEDUP_REMOVED lines=42> */
.L_x_11209:
        /* <DEDUP_REMOVED lines=16> */
[----:B------:R-:W1:Y:S03]  /*71d0*/  S2R R29, SR_SWINHI ;  /* 0x00000000001d7919 */ /* 0x000e660000002f00 */
[----:B------:R-:W3:Y:S01]  /*71e0*/  LDL R69, [R1+0x18] ;  /* 0x0000180001457983 */ /* 0x000ee20000100800 */
[----:B0-----:R-:W-:-:S05]  /*71f0*/  IMAD.SHL.U32 R2, R24, 0x4, RZ ;  /* 0x0000000418027824 */ /* 0x001fca00078e00ff */
[----:B------:R-:W-:Y:S01]  /*7200*/  LOP3.LUT R2, R2, 0xc, RZ, 0xc0, !PT ;  /* 0x0000000c02027812 */ /* 0x000fe200078ec0ff */
[----:B------:R-:W-:Y:S03]  /*7210*/  BAR.SYNC.DEFER_BLOCKING 0x1, 0x180 ;  /* 0x0046000000007b1d */ /* 0x000fe60000010000 */
[----:B------:R-:W-:-:S05]  /*7220*/  IADD3 R2, P0, R2, UR8, RZ ;  /* 0x0000000802027c10 */ /* 0x000fca000ff1e0ff */
[----:B------:R-:W-:Y:S01]  /*7230*/  IMAD.X R3, RZ, RZ, UR9, P0 ;  /* 0x00000009ff037e24 */ /* 0x000fe200080e06ff */
[----:B------:R-:W-:Y:S02]  /*7240*/  MOV R42, R0 ;  /* 0x00000000002a7202 */ /* 0x000fe40000000f00 */
[----:B-1----:R-:W-:Y:S01]  /*7250*/  MOV R43, R29 ;  /* 0x0000001d002b7202 */ /* 0x002fe20000000f00 */
[----:B------:R-:W-:Y:S01]  /*7260*/  ULDC.64 UR8, c[0x0][0xc00] ;  /* 0x0003000000087ab9 */ /* 0x000fe20000000a00 */
[----:B------:R2:W4:Y:S01]  /*7270*/  LDG.E.CONSTANT R25, desc[UR54][R2.64] ;  /* 0x0000003602197981 */ /* 0x000522000c1e9900 */
        /* <DEDUP_REMOVED lines=35> */
[C---:B------:R-:W-:Y:S02]  /*74b0*/  LOP3.LUT R7, R2.reuse, 0x380, RZ, 0xc0, !PT ;  /* 0x0000038002077812 */ /* 0x040fe400078ec0ff */
[C---:B------:R-:W-:Y:S02]  /*74c0*/  IADD3 R11, P2, R2.reuse, 0x40, RZ ;  /* 0x00000040020b7810 */ /* 0x040fe40007f5e0ff */
[----:B------:R-:W-:Y:S02]  /*74d0*/  LOP3.LUT R8, R9, 0x380, RZ, 0xc0, !PT ;  /* 0x0000038009087812 */ /* 0x000fe400078ec0ff */
[----:B------:R-:W-:Y:S02]  /*74e0*/  IADD3 R34, P1, R2, 0x60, RZ ;  /* 0x0000006002227810 */ /* 0x000fe40007f3e0ff */
[----:B------:R-:W-:-:S02]  /*74f0*/  SHF.R.U64 R7, R7, 0x3, RZ ;  /* 0x0000000307077819 */ /* 0x000fc400000012ff */
[----:B------:R-:W-:Y:S02]  /*7500*/  SEL R32, R14, R13, P0 ;  /* 0x0000000d0e207207 */ /* 0x000fe40000000000 */
[----:B------:R-:W-:Y:S02]  /*7510*/  LOP3.LUT R4, R11, 0x380, RZ, 0xc0, !PT ;  /* 0x000003800b047812 */ /* 0x000fe400078ec0ff */
[----:B------:R-:W-:Y:S02]  /*7520*/  SHF.R.U64 R8, R8, 0x3, RZ ;  /* 0x0000000308087819 */ /* 0x000fe400000012ff */
[----:B------:R-:W-:Y:S02]  /*7530*/  LOP3.LUT R13, R34, 0x380, RZ, 0xc0, !PT ;  /* 0x00000380220d7812 */ /* 0x000fe400078ec0ff */
[----:B------:R-:W-:Y:S02]  /*7540*/  LOP3.LUT R2, R7, R2, RZ, 0x3c, !PT ;  /* 0x0000000207027212 */ /* 0x000fe400078e3cff */
[----:B------:R-:W-:Y:S01]  /*7550*/  SHF.R.U64 R4, R4, 0x3, RZ ;  /* 0x0000000304047819 */ /* 0x000fe200000012ff */
[--C-:B------:R-:W-:Y:S01]  /*7560*/  IMAD.X R5, RZ, RZ, R3.reuse, P1 ;  /* 0x000000ffff057224 */ /* 0x100fe200008e0603 */
[----:B------:R-:W-:Y:S01]  /*7570*/  LOP3.LUT R8, R8, R9, RZ, 0x3c, !PT ;  /* 0x0000000908087212 */ /* 0x000fe200078e3cff */
[--C-:B------:R-:W-:Y:S01]  /*7580*/  IMAD.X R7, RZ, RZ, R3.reuse, P2 ;  /* 0x000000ffff077224 */ /* 0x100fe200010e0603 */
[----:B------:R-:W-:Y:S01]  /*7590*/  SHF.R.U64 R13, R13, 0x3, RZ ;  /* 0x000000030d0d7819 */ /* 0x000fe200000012ff */
[----:B------:R-:W-:Y:S01]  /*75a0*/  IMAD.X R9, RZ, RZ, R3, P3 ;  /* 0x000000ffff097224 */ /* 0x000fe200018e0603 */
[----:B------:R-:W-:-:S02]  /*75b0*/  MOV R67, R2 ;  /* 0x0000000200437202 */ /* 0x000fc40000000f00 */
[----:B------:R-:W-:Y:S02]  /*75c0*/  LOP3.LUT R6, R4, R11, RZ, 0x3c, !PT ;  /* 0x0000000b04067212 */ /* 0x000fe400078e3cff */
[----:B------:R-:W-:Y:S02]  /*75d0*/  LOP3.LUT R4, R13, R34, RZ, 0x3c, !PT ;  /* 0x000000220d047212 */ /* 0x000fe400078e3cff */
[----:B------:R-:W-:Y:S02]  /*75e0*/  SEL R14, R46, R47, P0 ;  /* 0x0000002f2e0e7207 */ /* 0x000fe40000000000 */
[----:B------:R-:W-:Y:S02]  /*75f0*/  MOV R64, R4 ;  /* 0x0000000400407202 */ /* 0x000fe40000000f00 */
[----:B----4-:R-:W-:Y:S01]  /*7600*/  LOP3.LUT R3, R25, 0x2, RZ, 0x3c, !PT ;  /* 0x0000000219037812 */ /* 0x010fe200078e3cff */
[----:B------:R-:W-:Y:S01]  /*7610*/  SHFL.IDX PT, R46, R94, R25, 0x1c1f ;  /* 0x001c1f195e2e7589 */ /* 0x000fe200000e0000 */
[----:B------:R-:W-:-:S03]  /*7620*/  MOV R65, R6 ;  /* 0x0000000600417202 */ /* 0x000fc60000000f00 */
[----:B------:R-:W0:Y:S01]  /*7630*/  SHFL.IDX PT, R47, R90, R3, 0x1c1f ;  /* 0x001c1f035a2f7589 */ /* 0x000e2200000e0000 */
[----:B------:R-:W-:-:S03]  /*7640*/  MOV R66, R8 ;  /* 0x0000000800427202 */ /* 0x000fc60000000f00 */
[----:B------:R-:W-:Y:S04]  /*7650*/  SHFL.IDX PT, R38, R62, R25, 0x1c1f ;  /* 0x001c1f193e267589 */ /* 0x000fe800000e0000 */
[----:B------:R-:W1:Y:S04]  /*7660*/  SHFL.IDX PT, R39, R52, R3, 0x1c1f ;  /* 0x001c1f0334277589 */ /* 0x000e6800000e0000 */
[----:B------:R-:W-:Y:S04]  /*7670*/  SHFL.IDX PT, R54, R86, R25, 0x1c1f ;  /* 0x001c1f1956367589 */ /* 0x000fe800000e0000 */
[----:B------:R-:W2:Y:S04]  /*7680*/  SHFL.IDX PT, R55, R82, R3, 0x1c1f ;  /* 0x001c1f0352377589 */ /* 0x000ea800000e0000 */
[----:B------:R0:W-:Y:S04]  /*7690*/  SHFL.IDX PT, R34, R44, R25, 0x1c1f ;  /* 0x001c1f192c227589 */ /* 0x0001e800000e0000 */
[----:B------:R1:W4:Y:S04]  /*76a0*/  SHFL.IDX PT, R35, R40, R3, 0x1c1f ;  /* 0x001c1f0328237589 */ /* 0x00032800000e0000 */
[----:B------:R-:W-:Y:S04]  /*76b0*/  SHFL.IDX PT, R2, R96, R25, 0x1c1f ;  /* 0x001c1f1960027589 */ /* 0x000fe800000e0000 */
[----:B------:R-:W-:Y:S04]  /*76c0*/  SHFL.IDX PT, R50, R78, R25, 0x1c1f ;  /* 0x001c1f194e327589 */ /* 0x000fe800000e0000 */
[----:B------:R-:W3:Y:S04]  /*76d0*/  SHFL.IDX PT, R5, R92, R3, 0x1c1f ;  /* 0x001c1f035c057589 */ /* 0x000ee800000e0000 */
[----:B------:R-:W-:Y:S04]  /*76e0*/  SHFL.IDX PT, R10, R10, R25, 0x1c1f ;  /* 0x001c1f190a0a7589 */ /* 0x000fe800000e0000 */
[----:B------:R-:W3:Y:S04]  /*76f0*/  SHFL.IDX PT, R51, R74, R3, 0x1c1f ;  /* 0x001c1f034a337589 */ /* 0x000ee800000e0000 */
[----:B------:R-:W-:Y:S04]  /*7700*/  SHFL.IDX PT, R28, R28, R25, 0x1c1f ;  /* 0x001c1f191c1c7589 */ /* 0x000fe800000e0000 */
[----:B------:R-:W3:Y:S04]  /*7710*/  SHFL.IDX PT, R13, R58, R3, 0x1c1f ;  /* 0x001c1f033a0d7589 */ /* 0x000ee800000e0000 */
[----:B------:R-:W3:Y:S04]  /*7720*/  SHFL.IDX PT, R29, R32, R3, 0x1c1f ;  /* 0x001c1f03201d7589 */ /* 0x000ee800000e0000 */
[----:B------:R-:W-:Y:S04]  /*7730*/  SHFL.IDX PT, R4, R88, R25, 0x1c1f ;  /* 0x001c1f1958047589 */ /* 0x000fe800000e0000 */
[----:B------:R-:W-:Y:S04]  /*7740*/  SHFL.IDX PT, R60, R60, R25, 0x1c1f ;  /* 0x001c1f193c3c7589 */ /* 0x000fe800000e0000 */
[----:B------:R-:W3:Y:S04]  /*7750*/  SHFL.IDX PT, R7, R84, R3, 0x1c1f ;  /* 0x001c1f0354077589 */ /* 0x000ee800000e0000 */
[----:B------:R-:W-:Y:S04]  /*7760*/  SHFL.IDX PT, R12, R12, R25, 0x1c1f ;  /* 0x001c1f190c0c7589 */ /* 0x000fe800000e0000 */
[----:B------:R-:W3:Y:S04]  /*7770*/  SHFL.IDX PT, R61, R68, R3, 0x1c1f ;  /* 0x001c1f03443d7589 */ /* 0x000ee800000e0000 */
[----:B------:R-:W3:Y:S04]  /*7780*/  SHFL.IDX PT, R15, R48, R3, 0x1c1f ;  /* 0x001c1f03300f7589 */ /* 0x000ee800000e0000 */
[----:B------:R-:W-:Y:S04]  /*7790*/  SHFL.IDX PT, R6, R80, R25, 0x1c1f ;  /* 0x001c1f1950067589 */ /* 0x000fe800000e0000 */
[----:B------:R-:W3:Y:S04]  /*77a0*/  SHFL.IDX PT, R9, R76, R3, 0x1c1f ;  /* 0x001c1f034c097589 */ /* 0x000ee800000e0000 */
[----:B------:R-:W-:Y:S04]  /*77b0*/  SHFL.IDX PT, R14, R14, R25, 0x1c1f ;  /* 0x001c1f190e0e7589 */ /* 0x000fe800000e0000 */
[----:B------:R4:W3:Y:S04]  /*77c0*/  SHFL.IDX PT, R21, R36, R3, 0x1c1f ;  /* 0x001c1f0324157589 */ /* 0x0008e800000e0000 */
[----:B------:R-:W-:Y:S04]  /*77d0*/  SHFL.IDX PT, R8, R72, R25, 0x1c1f ;  /* 0x001c1f1948087589 */ /* 0x000fe800000e0000 */
[----:B------:R-:W-:Y:S04]  /*77e0*/  SHFL.IDX PT, R24, R24, R25, 0x1c1f ;  /* 0x001c1f1918187589 */ /* 0x000fe800000e0000 */
[----:B------:R-:W3:Y:S04]  /*77f0*/  SHFL.IDX PT, R11, R70, R3, 0x1c1f ;  /* 0x001c1f03460b7589 */ /* 0x000ee800000e0000 */
[----:B------:R-:W-:Y:S04]  /*7800*/  SHFL.IDX PT, R26, R26, R25, 0x1c1f ;  /* 0x001c1f191a1a7589 */ /* 0x000fe800000e0000 */
[----:B------:R-:W-:Y:S04]  /*7810*/  SHFL.IDX PT, R27, R30, R3, 0x1c1f ;  /* 0x001c1f031e1b7589 */ /* 0x000fe800000e0000 */
[----:B------:R-:W3:Y:S01]  /*7820*/  SHFL.IDX PT, R63, R20, R3, 0x1c1f ;  /* 0x001c1f03143f7589 */ /* 0x000ee200000e0000 */
        /* <DEDUP_REMOVED lines=48> */
[----:B------:R-:W-:Y:S04]  /*7b30*/  STSM.16.M88.4 [R67], R4 ;  /* 0x0000000443007844 */ /* 0x000fe80000000200 */
[----:B------:R-:W-:Y:S04]  /*7b40*/  STSM.16.M88.4 [R66], R8 ;  /* 0x0000000842007844 */ /* 0x000fe80000000200 */
[----:B------:R-:W-:Y:S04]  /*7b50*/  STSM.16.M88.4 [R65], R12 ;  /* 0x0000000c41007844 */ /* 0x000fe80000000200 */
[----:B------:R0:W-:Y:S01]  /*7b60*/  STSM.16.M88.4 [R64], R24 ;  /* 0x0000001840007844 */ /* 0x0001e20000000200 */
[----:B------:R-:W-:-:S04]  /*7b70*/  ISETP.NE.U32.AND P0, PT, RZ, UR10, PT ;  /* 0x0000000aff007c0c */ /* 0x000fc8000bf05070 */
[----:B------:R-:W-:Y:S01]  /*7b80*/  ISETP.NE.AND.EX P0, PT, RZ, UR11, PT, P0 ;  /* 0x0000000bff007c0c */ /* 0x000fe2000bf05300 */
[----:B------:R-:W-:Y:S02]  /*7b90*/  IMAD.U32 R62, RZ, RZ, UR8 ;  /* 0x00000008ff3e7e24 */ /* 0x000fe4000f8e00ff */
[----:B------:R-:W-:Y:S01]  /*7ba0*/  IMAD.U32 R63, RZ, RZ, UR9 ;  /* 0x00000009ff3f7e24 */ /* 0x000fe2000f8e00ff */
[----:B------:R-:W-:Y:S06]  /*7bb0*/  BAR.SYNC.DEFER_BLOCKING 0x1, 0x180 ;  /* 0x0046000000007b1d */ /* 0x000fec0000010000 */
[----:B------:R-:W-:-:S02]  /*7bc0*/  ULDC.64 UR8, c[0x0][0xc08] ;  /* 0x0003020000087ab9 */ /* 0x000fc40000000a00 */
[----:B0-----:R-:W0:Y:S01]  /*7bd0*/  LDC R64, c[0x0][0xbe8] ;  /* 0x0002fa00ff407b82 */ /* 0x001e220000000800 */
[----:B------:R-:W2:Y:S01]  /*7be0*/  @P0 LDG.E R30, desc[UR54][R62.64] ;  /* 0x000000363e1e0981 */ /* 0x000ea2000c1e1900 */
        /* <DEDUP_REMOVED lines=8> */
[----:B------:R-:W1:Y:S01]  /*7c70*/  @P1 LDC R11, c[0x0][0xbf0] ;  /* 0x0002fc00ff0b1b82 */ /* 0x000e620000000800 */
[----:B------:R-:W-:Y:S01]  /*7c80*/  USEL UR16, UR16, 0x978, UP1 ;  /* 0x0000097810107887 */ /* 0x000fe20008800000 */
[----:B------:R-:W-:Y:S01]  /*7c90*/  PLOP3.LUT P4, PT, PT, PT, UP0, 0x80, 0x0 ;  /* 0x000000000000781c */ /* 0x000fe20003f8f008 */
[----:B------:R-:W-:Y:S01]  /*7ca0*/  UISETP.NE.U32.AND UP0, UPT, UR10, URZ, UPT ;  /* 0x0000003f0a00728c */ /* 0x000fe2000bf05070 */
[----:B------:R-:W-:Y:S01]  /*7cb0*/  IMAD.U32 R13, RZ, RZ, UR45 ;  /* 0x0000002dff0d7e24 */ /* 0x000fe2000f8e00ff */
        /* <DEDUP_REMOVED lines=33> */
[----:B------:R-:W-:Y:S01]  /*7ed0*/  SHF.R.S32.HI R6, RZ, 0x1f, R11 ;  /* 0x0000001fff067819 */ /* 0x000fe2000001140b */
[----:B------:R-:W-:Y:S01]  /*7ee0*/  IMAD.U32 R15, RZ, RZ, UR45 ;  /* 0x0000002dff0f7e24 */ /* 0x000fe2000f8e00ff */
        /* <DEDUP_REMOVED lines=21> */
.L_x_11234:
        /* <DEDUP_REMOVED lines=33> */
[----:B------:R-:W-:Y:S02]  /*8250*/  LOP3.LUT R8, R9, 0x380, RZ, 0xc0, !PT ;  /* 0x0000038009087812 */ /* 0x000fe400078ec0ff */
[----:B------:R-:W-:Y:S02]  /*8260*/  LOP3.LUT R12, R13, 0x380, RZ, 0xc0, !PT ;  /* 0x000003800d0c7812 */ /* 0x000fe400078ec0ff */
[----:B------:R-:W-:-:S02]  /*8270*/  SHF.R.U64 R5, R5, 0x3, RZ ;  /* 0x0000000305057819 */ /* 0x000fc400000012ff */
[----:B------:R-:W-:Y:S02]  /*8280*/  SHF.R.U64 R8, R8, 0x3, RZ ;  /* 0x0000000308087819 */ /* 0x000fe400000012ff */
[----:B------:R-:W-:Y:S02]  /*8290*/  SHF.R.U64 R12, R12, 0x3, RZ ;  /* 0x000000030c0c7819 */ /* 0x000fe400000012ff */
[----:B------:R-:W-:Y:S01]  /*82a0*/  LOP3.LUT R4, R5, R42, RZ, 0x3c, !PT ;  /* 0x0000002a05047212 */ /* 0x000fe200078e3cff */
[--C-:B------:R-:W-:Y:S01]  /*82b0*/  IMAD.MOV.U32 R5, RZ, RZ, R43.reuse ;  /* 0x000000ffff057224 */ /* 0x100fe200078e002b */
[----:B------:R-:W-:Y:S01]  /*82c0*/  LOP3.LUT R8, R8, R9, RZ, 0x3c, !PT ;  /* 0x0000000908087212 */ /* 0x000fe200078e3cff */
[--C-:B------:R-:W-:Y:S01]  /*82d0*/  IMAD.X R9, RZ, RZ, R43.reuse, P0 ;  /* 0x000000ffff097224 */ /* 0x100fe200000e062b */
[----:B------:R-:W-:Y:S01]  /*82e0*/  LOP3.LUT R12, R12, R13, RZ, 0x3c, !PT ;  /* 0x0000000d0c0c7212 */ /* 0x000fe200078e3cff */
[----:B------:R-:W-:Y:S02]  /*82f0*/  IMAD.X R13, RZ, RZ, R43, P2 ;  /* 0x000000ffff0d7224 */ /* 0x000fe400010e062b */
[----:B------:R-:W2:Y:S04]  /*8300*/  LD.E.128 R4, desc[UR54][R4.64] ;  /* 0x0000003604047980 */ /* 0x000ea8000c101d00 */
[----:B------:R-:W3:Y:S04]  /*8310*/  LD.E.128 R8, desc[UR54][R8.64] ;  /* 0x0000003608087980 */ /* 0x000ee8000c101d00 */
[----:B------:R-:W4:Y:S01]  /*8320*/  LD.E.128 R12, desc[UR54][R12.64] ;  /* 0x000000360c0c7980 */ /* 0x000f22000c101d00 */
[----:B------:R-:W-:-:S04]  /*8330*/  IADD3 R3, P0, R42, 0x4800, RZ ;  /* 0x000048002a037810 */ /* 0x000fc80007f1e0ff */
[----:B------:R-:W-:Y:S01]  /*8340*/  LOP3.LUT R2, R3, 0x380, RZ, 0xc0, !PT ;  /* 0x0000038003027812 */ /* 0x000fe200078ec0ff */
[----:B------:R-:W-:Y:S01]  /*8350*/  UIMAD UR7, UR12, UR10, URZ ;  /* 0x0000000a0c0772a4 */ /* 0x000fe2000f8e023f */
[----:B------:R-:W-:Y:S02]  /*8360*/  IMAD.U32 R21, RZ, RZ, UR45 ;  /* 0x0000002dff157e24 */ /* 0x000fe4000f8e00ff */
[----:B------:R-:W-:Y:S01]  /*8370*/  SHF.R.U64 R2, R2, 0x3, RZ ;  /* 0x0000000302027819 */ /* 0x000fe200000012ff */
[----:B------:R-:W-:Y:S01]  /*8380*/  UIMAD.WIDE.U32 UR8, UR4, UR10, URZ ;  /* 0x0000000a040872a5 */ /* 0x000fe2000f8e003f */
[----:B------:R-:W-:Y:S01]  /*8390*/  IMAD.X R25, RZ, RZ, R43, P0 ;  /* 0x000000ffff197224 */ /* 0x000fe200000e062b */
[----:B------:R-:W-:Y:S01]  /*83a0*/  ULDC.64 UR12, c[0x0][0xaf0] ;  /* 0x0002bc00000c7ab9 */ /* 0x000fe20000000a00 */
[----:B------:R-:W-:Y:S02]  /*83b0*/  LOP3.LUT R24, R2, R3, RZ, 0x3c, !PT ;  /* 0x0000000302187212 */ /* 0x000fe400078e3cff */
[----:B------:R-:W0:Y:S01]  /*83c0*/  @P1 LDC R3, c[0x0][0xbec] ;  /* 0x0002fb00ff031b82 */ /* 0x000e220000000800 */
[----:B------:R-:W-:Y:S01]  /*83d0*/  UIMAD UR7, UR4, UR11, UR7 ;  /* 0x0000000b040772a4 */ /* 0x000fe2000f8e0207 */
[----:B------:R-:W-:Y:S01]  /*83e0*/  IMAD R2, R16, 0x30, R62 ;  /* 0x0000003010027824 */ /* 0x000fe200078e023e */
[----:B------:R-:W-:Y:S01]  /*83f0*/  USHF.R.S32.HI UR4, URZ, 0x1f, UR42 ;  /* 0x0000001f3f047899 */ /* 0x000fe2000801142a */
[----:B------:R-:W5:Y:S01]  /*8400*/  LD.E.128 R24, desc[UR54][R24.64] ;  /* 0x0000003618187980 */ /* 0x000f62000c101d00 */
[----:B------:R-:W-:Y:S01]  /*8410*/  UIADD3 UR9, UR9, UR7, URZ ;  /* 0x0000000709097290 */ /* 0x000fe2000fffe03f */
[----:B------:R-:W-:Y:S01]  /*8420*/  IMAD R28, R21, 0xc0, R2 ;  /* 0x000000c0151c7824 */ /* 0x000fe200078e0202 */
[----:B------:R-:W-:Y:S01]  /*8430*/  ULDC.64 UR10, c[0x0][0xae8] ;  /* 0x0002ba00000a7ab9 */ /* 0x000fe20000000a00 */
[----:B------:R-:W-:Y:S01]  /*8440*/  UIMAD UR4, UR4, UR12, URZ ;  /* 0x0000000c040472a4 */ /* 0x000fe2000f8e023f */
[----:B------:R-:W-:Y:S01]  /*8450*/  @!PT LDS RZ, [RZ] ;  /* 0x00000000fffff984 */ /* 0x000fe20000000800 */
[----:B------:R-:W-:Y:S01]  /*8460*/  @!PT LDS RZ, [RZ] ;  /* 0x00000000fffff984 */ /* 0x000fe20000000800 */
[----:B------:R-:W-:Y:S01]  /*8470*/  @!PT LDS RZ, [RZ] ;  /* 0x00000000fffff984 */ /* 0x000fe20000000800 */
[----:B------:R-:W-:Y:S01]  /*8480*/  @!PT LDS RZ, [RZ] ;  /* 0x00000000fffff984 */ /* 0x000fe20000000800 */
[----:B------:R1:W-:Y:S06]  /*8490*/  MEMBAR.ALL.CTA ;  /* 0x0000000000007992 */ /* 0x0003ec0000008000 */
[----:B-1----:R-:W1:Y:S01]  /*84a0*/  FENCE.VIEW.ASYNC.S ;  /* 0x00000000000073c6 */ /* 0x002e620000000000 */
[----:B------:R-:W-:Y:S01]  /*84b0*/  UIMAD.WIDE.U32 UR8, UR44, UR10, UR8 ;  /* 0x0000000a2c0872a5 */ /* 0x000fe2000f8e0008 */
[----:B------:R-:W-:Y:S01]  /*84c0*/  IMAD.MOV.U32 R21, RZ, RZ, R28 ;  /* 0x000000ffff157224 */ /* 0x000fe200078e001c */
[----:B------:R-:W-:Y:S01]  /*84d0*/  UIMAD UR4, UR42, UR13, UR4 ;  /* 0x0000000d2a0472a4 */ /* 0x000fe2000f8e0204 */
[----:B------:R-:W-:Y:S01]  /*84e0*/  VIADD R0, R0, 0x13220 ;  /* 0x0001322000007836 */ /* 0x000fe20000000000 */
[----:B------:R-:W-:-:S04]  /*84f0*/  UIMAD UR9, UR44, UR11, UR9 ;  /* 0x0000000b2c0972a4 */ /* 0x000fc8000f8e0209 */
[----:B------:R-:W-:Y:S01]  /*8500*/  UIMAD.WIDE.U32 UR42, UR42, UR12, UR8 ;  /* 0x0000000c2a2a72a5 */ /* 0x000fe2000f8e0008 */
[----:B------:R-:W-:Y:S02]  /*8510*/  PRMT R0, RZ, 0x654, R0 ;  /* 0x00000654ff007816 */ /* 0x000fe40000000000 */
[----:B------:R-:W-:Y:S01]  /*8520*/  ULDC.64 UR8, c[0x0][0xae0] ;  /* 0x0002b80000087ab9 */ /* 0x000fe20000000a00 */
[----:B------:R-:W-:Y:S01]  /*8530*/  UIADD3 UR4, UR43, UR4, URZ ;  /* 0x000000042b047290 */ /* 0x000fe2000fffe03f */
[----:B0-----:R-:W-:-:S04]  /*8540*/  @P1 IMAD.HI.U32 R2, R28, R3, RZ ;  /* 0x000000031c021227 */ /* 0x001fc800078e00ff */
[----:B------:R-:W-:Y:S01]  /*8550*/  IMAD.U32 R3, RZ, RZ, UR43 ;  /* 0x0000002bff037e24 */ /* 0x000fe2000f8e00ff */
[----:B------:R-:W-:Y:S01]  /*8560*/  @P1 SHF.R.U32.HI R21, RZ, R29, R2 ;  /* 0x0000001dff151219 */ /* 0x000fe20000011602 */
[----:B------:R-:W-:Y:S02]  /*8570*/  IMAD.U32 R2, RZ, RZ, UR42 ;  /* 0x0000002aff027e24 */ /* 0x000fe4000f8e00ff */
[----:B------:R-:W-:Y:S01]  /*8580*/  IMAD.U32 R3, RZ, RZ, UR4 ;  /* 0x00000004ff037e24 */ /* 0x000fe2000f8e00ff */
[--C-:B------:R-:W-:Y:S01]  /*8590*/  SHF.R.S32.HI R20, RZ, 0x1f, R21.reuse ;  /* 0x0000001fff147819 */ /* 0x100fe20000011415 */
[----:B------:R-:W-:Y:S01]  /*85a0*/  IMAD.MOV R29, RZ, RZ, -R21 ;  /* 0x000000ffff1d7224 */ /* 0x000fe200078e0a15 */
[----:B------:R-:W-:Y:S01]  /*85b0*/  ULDC UR4, c[0x0][0xac8] ;  /* 0x0002b20000047ab9 */ /* 0x000fe20000000800 */
[----:B------:R-:W-:Y:S01]  /*85c0*/  IMAD.WIDE.U32 R2, R21, UR8, R2 ;  /* 0x0000000815027c25 */ /* 0x000fe2000f8e0002 */
[----:B-1----:R0:W-:Y:S03]  /*85d0*/  SYNCS.ARRIVE.TRANS64.RED.A1T0 RZ, [R0+URZ], RZ ;  /* 0x000000ff00ff79a7 */ /* 0x0021e6000810043f */
[----:B------:R-:W-:-:S02]  /*85e0*/  IMAD R20, R20, UR8, RZ ;  /* 0x0000000814147c24 */ /* 0x000fc4000f8e02ff */
[----:B------:R-:W-:Y:S02]  /*85f0*/  IMAD R29, R64, R29, R28 ;  /* 0x0000001d401d7224 */ /* 0x000fe400078e021c */
[----:B------:R-:W-:Y:S01]  /*8600*/  IMAD R33, R21, UR9, R20 ;  /* 0x0000000915217c24 */ /* 0x000fe2000f8e0214 */
[----:B------:R-:W-:Y:S02]  /*8610*/  ULDC.64 UR8, c[0x0][0xad8] ;  /* 0x0002b60000087ab9 */ /* 0x000fe40000000a00 */
[----:B------:R-:W-:Y:S01]  /*8620*/  SHF.R.S32.HI R20, RZ, 0x1f, R29 ;  /* 0x0000001fff147819 */ /* 0x000fe2000001141d */
[----:B------:R-:W-:Y:S02]  /*8630*/  IMAD.IADD R3, R3, 0x1, R33 ;  /* 0x0000000103037824 */ /* 0x000fe400078e0221 */
[----:B------:R-:W-:Y:S02]  /*8640*/  IMAD.U32 R33, RZ, RZ, UR45 ;  /* 0x0000002dff217e24 */ /* 0x000fe4000f8e00ff */
[----:B------:R-:W-:-:S02]  /*8650*/  IMAD R20, R20, UR8, RZ ;  /* 0x0000000814147c24 */ /* 0x000fc4000f8e02ff */
[----:B------:R-:W-:-:S04]  /*8660*/  IMAD.WIDE.U32 R2, R29, UR8, R2 ;  /* 0x000000081d027c25 */ /* 0x000fc8000f8e0002 */
[----:B------:R-:W-:Y:S01]  /*8670*/  IMAD R21, R29, UR9, R20 ;  /* 0x000000091d157c24 */ /* 0x000fe2000f8e0214 */
[----:B------:R-:W-:Y:S01]  /*8680*/  ULDC.64 UR8, c[0x0][0xa80] ;  /* 0x0002a00000087ab9 */ /* 0x000fe20000000a00 */
[----:B------:R-:W-:Y:S01]  /*8690*/  IMAD R33, R33, 0xc0, R62 ;  /* 0x000000c021217824 */ /* 0x000fe200078e023e */
[C---:B------:R-:W-:Y:S01]  /*86a0*/  LEA R32, P0, R2.reuse, UR8, 0x1 ;  /* 0x0000000802207c11 */ /* 0x040fe2000f8008ff */
[----:B------:R-:W-:Y:S01]  /*86b0*/  IMAD.IADD R3, R3, 0x1, R21 ;  /* 0x0000000103037824 */ /* 0x000fe200078e0215 */
[----:B------:R-:W-:Y:S01]  /*86c0*/  SHF.R.S32.HI R62, RZ, 0x1f, R17 ;  /* 0x0000001fff3e7819 */ /* 0x000fe20000011411 */
[C---:B------:R-:W-:Y:S02]  /*86d0*/  VIADD R21, R33.reuse, 0x60 ;  /* 0x0000006021157836 */ /* 0x040fe40000000000 */
[----:B------:R-:W1:Y:S01]  /*86e0*/  SHFL.IDX PT, R20, R32, 0x1, 0x181f ;  /* 0x00381f0020147f89 */ /* 0x000e6200000e0000 */
[----:B------:R-:W-:Y:S01]  /*86f0*/  LEA.HI.X R34, R2, UR9, R3, 0x1, P0 ;  /* 0x0000000902227c11 */ /* 0x000fe200080f0c03 */
[----:B------:R-:W-:Y:S01]  /*8700*/  VIADD R3, R33, 0x30 ;  /* 0x0000003021037836 */ /* 0x000fe20000000000 */
[----:B------:R-:W-:Y:S01]  /*8710*/  ISETP.GE.AND P0, PT, R17, UR4, PT ;  /* 0x0000000411007c0c */ /* 0x000fe2000bf06270 */
[----:B------:R-:W0:Y:S03]  /*8720*/  SHFL.IDX PT, R2, R32, RZ, 0x181f ;  /* 0x00181fff20027589 */ /* 0x000e2600000e0000 */
[-C--:B------:R-:W-:Y:S01]  /*8730*/  ISETP.GE.OR P1, PT, R33, R30.reuse, P0 ;  /* 0x0000001e2100720c */ /* 0x080fe20000726670 */
[----:B------:R-:W0:Y:S01]  /*8740*/  SHFL.IDX PT, R28, R32, 0x2, 0x181f ;  /* 0x00581f00201c7f89 */ /* 0x000e2200000e0000 */
[-C--:B------:R-:W-:Y:S01]  /*8750*/  ISETP.GE.OR P2, PT, R3, R30.reuse, P0 ;  /* 0x0000001e0300720c */ /* 0x080fe20000746670 */
[----:B------:R-:W-:Y:S01]  /*8760*/  VIADD R33, R33, 0x90 ;  /* 0x0000009021217836 */ /* 0x000fe20000000000 */
[-C--:B------:R-:W-:Y:S01]  /*8770*/  ISETP.GE.OR P3, PT, R21, R30.reuse, P0 ;  /* 0x0000001e1500720c */ /* 0x080fe20000766670 */
[----:B------:R-:W0:Y:S03]  /*8780*/  SHFL.IDX PT, R36, R34, RZ, 0x181f ;  /* 0x00181fff22247589 */ /* 0x000e2600000e0000 */
[----:B------:R-:W-:Y:S01]  /*8790*/  ISETP.GE.OR P0, PT, R33, R30, P0 ;  /* 0x0000001e2100720c */ /* 0x000fe20000706670 */
[----:B------:R-:W0:Y:S04]  /*87a0*/  SHFL.IDX PT, R38, R34, 0x1, 0x181f ;  /* 0x00381f0022267f89 */ /* 0x000e2800000e0000 */
[----:B------:R-:W0:Y:S02]  /*87b0*/  SHFL.IDX PT, R40, R34, 0x2, 0x181f ;  /* 0x00581f0022287f89 */ /* 0x000e2400000e0000 */
[----:B-1----:R-:W-:-:S02]  /*87c0*/  @!P2 LEA R20, P5, R17, R20, 0x1 ;  /* 0x000000141114a211 */ /* 0x002fc400078a08ff */
[----:B------:R-:W1:Y:S01]  /*87d0*/  SHFL.IDX PT, R32, R32, 0x3, 0x181f ;  /* 0x00781f0020207f89 */ /* 0x000e6200000e0000 */
[----:B0-----:R-:W-:-:S03]  /*87e0*/  @!P1 LEA R2, P4, R17, R2, 0x1 ;  /* 0x0000000211029211 */ /* 0x001fc600078808ff */
[----:B------:R-:W0:Y:S01]  /*87f0*/  SHFL.IDX PT, R34, R34, 0x3, 0x181f ;  /* 0x00781f0022227f89 */ /* 0x000e2200000e0000 */
[C---:B------:R-:W-:Y:S02]  /*8800*/  @!P3 LEA R28, P6, R17.reuse, R28, 0x1 ;  /* 0x0000001c111cb211 */ /* 0x040fe400078c08ff */
[C-C-:B------:R-:W-:Y:S02]  /*8810*/  @!P1 LEA.HI.X R3, R17.reuse, R36, R62.reuse, 0x1, P4 ;  /* 0x0000002411039211 */ /* 0x140fe400020f0c3e */
[C-C-:B------:R-:W-:Y:S02]  /*8820*/  @!P2 LEA.HI.X R21, R17.reuse, R38, R62.reuse, 0x1, P5 ;  /* 0x000000261115a211 */ /* 0x140fe400028f0c3e */
[----:B------:R-:W-:Y:S01]  /*8830*/  @!P3 LEA.HI.X R29, R17, R40, R62, 0x1, P6 ;  /* 0x00000028111db211 */ /* 0x000fe200030f0c3e */
[----:B--2---:R2:W-:Y:S04]  /*8840*/  @!P1 ST.E.128 desc[UR54][R2.64], R4 ;  /* 0x0000000402009985 */ /* 0x0045e8000c101d36 */
[----:B---3--:R2:W-:Y:S04]  /*8850*/  @!P2 ST.E.128 desc[UR54][R20.64], R8 ;  /* 0x000000081400a985 */ /* 0x0085e8000c101d36 */
[----:B----4-:R2:W-:Y:S01]  /*8860*/  @!P3 ST.E.128 desc[UR54][R28.64], R12 ;  /* 0x0000000c1c00b985 */ /* 0x0105e2000c101d36 */
[----:B01----:R-:W-:Y:S05]  /*8870*/  @P0 BRA `(.L_x_11236) ;  /* 0x0000001000c80947 */ /* 0x003fea0003800000 */
[----:B--2---:R-:W-:-:S04]  /*8880*/  LEA R2, P0, R17, R32, 0x1 ;  /* 0x0000002011027211 */ /* 0x004fc800078008ff */
[----:B------:R-:W-:-:S05]  /*8890*/  LEA.HI.X R3, R17, R34, R62, 0x1, P0 ;  /* 0x0000002211037211 */ /* 0x000fca00000f0c3e */
[----:B-----5:R0:W-:Y:S01]  /*88a0*/  ST.E.128 desc[UR54][R2.64], R24 ;  /* 0x0000001802007985 */ /* 0x0201e2000c101d36 */
[----:B------:R-:W-:Y:S05]  /*88b0*/  BRA `(.L_x_11236) ;  /* 0x0000001000b87947 */ /* 0x000fea0003800000 */
.L_x_11235:
[----:B------:R0:W5:Y:S01]  /*88c0*/  LDL R65, [R1+0x4] ;  /* 0x0000040001417983 */ /* 0x0001620000100800 */
[----:B------:R-:W-:Y:S01]  /*88d0*/  ULDC.64 UR10, c[0x0][0xb08] ;  /* 0x0002c200000a7ab9 */ /* 0x000fe20000000a00 */
[----:B------:R-:W1:Y:S02]  /*88e0*/  @P1 LDC R4, c[0x0][0xbec] ;  /* 0x0002fb00ff041b82 */ /* 0x000e640000000800 */
        /* <DEDUP_REMOVED lines=9> */
[----:B------:R-:W-:Y:S01]  /*8980*/  BSSY B1, `(.L_x_11237) ;  /* 0x0000050000017945 */ /* 0x000fe20003800000 */
[----:B------:R-:W-:Y:S01]  /*8990*/  UIADD3 UR9, UR9, UR7, URZ ;  /* 0x0000000709097290 */ /* 0x000fe2000fffe03f */
[----:B------:R-:W-:Y:S01]  /*89a0*/  SHF.R.S32.HI R26, RZ, 0x1f, R18 ;  /* 0x0000001fff1a7819 */ /* 0x000fe20000011412 */
[----:B------:R-:W-:Y:S01]  /*89b0*/  ULDC.64 UR10, c[0x0][0xb38] ;  /* 0x0002ce00000a7ab9 */ /* 0x000fe20000000a00 */
[----:B------:R-:W-:Y:S01]  /*89c0*/  SHF.R.S32.HI R27, RZ, 0x1f, R19 ;  /* 0x0000001fff1b7819 */ /* 0x000fe20000011413 */
[----:B------:R-:W-:Y:S01]  /*89d0*/  UIMAD.WIDE.U32 UR8, UR44, UR10, UR8 ;  /* 0x0000000a2c0872a5 */ /* 0x000fe2000f8e0008 */
[----:B------:R-:W-:-:S02]  /*89e0*/  SHF.R.S32.HI R42, RZ, 0x1f, R22 ;  /* 0x0000001fff2a7819 */ /* 0x000fc40000011416 */
[----:B------:R-:W-:Y:S01]  /*89f0*/  SHF.R.S32.HI R43, RZ, 0x1f, R23 ;  /* 0x0000001fff2b7819 */ /* 0x000fe20000011417 */
[----:B------:R-:W-:Y:S01]  /*8a00*/  UIMAD UR9, UR44, UR11, UR9 ;  /* 0x0000000b2c0972a4 */ /* 0x000fe2000f8e0209 */
[----:B-1----:R-:W-:Y:S01]  /*8a10*/  @P1 IMAD.HI.U32 R4, R13, R4, RZ ;  /* 0x000000040d041227 */ /* 0x002fe200078e00ff */
[----:B------:R-:W-:Y:S01]  /*8a20*/  SHF.R.S32.HI R56, RZ, 0x1f, R156 ;  /* 0x0000001fff387819 */ /* 0x000fe2000001149c */
[----:B------:R-:W-:Y:S01]  /*8a30*/  ULDC.64 UR10, c[0x0][0xb40] ;  /* 0x0002d000000a7ab9 */ /* 0x000fe20000000a00 */
[----:B------:R-:W-:Y:S01]  /*8a40*/  SHF.R.S32.HI R57, RZ, 0x1f, R157 ;  /* 0x0000001fff397819 */ /* 0x000fe2000001149d */
[----:B------:R-:W-:-:S04]  /*8a50*/  UIMAD UR4, UR4, UR10, URZ ;  /* 0x0000000a040472a4 */ /* 0x000fc8000f8e023f */
[----:B------:R-:W-:Y:S01]  /*8a60*/  UIMAD UR4, UR42, UR11, UR4 ;  /* 0x0000000b2a0472a4 */ /* 0x000fe2000f8e0204 */
[----:B--2---:R-:W-:Y:S01]  /*8a70*/  @P1 SHF.R.U32.HI R7, RZ, R5, R4 ;  /* 0x00000005ff071219 */ /* 0x004fe20000011604 */
[----:B------:R-:W-:-:S03]  /*8a80*/  UIMAD.WIDE.U32 UR42, UR42, UR10, UR8 ;  /* 0x0000000a2a2a72a5 */ /* 0x000fc6000f8e0008 */
[----:B------:R-:W-:Y:S01]  /*8a90*/  ULDC.64 UR10, c[0x0][0xb48] ;  /* 0x0002d200000a7ab9 */ /* 0x000fe20000000a00 */
[----:B------:R-:W-:Y:S01]  /*8aa0*/  UIADD3 UR9, UR43, UR4, URZ ;  /* 0x000000042b097290 */ /* 0x000fe2000fffe03f */
[--C-:B------:R-:W-:Y:S01]  /*8ab0*/  SHF.R.S32.HI R4, RZ, 0x1f, R7.reuse ;  /* 0x0000001fff047819 */ /* 0x100fe20000011407 */
[----:B------:R-:W-:Y:S01]  /*8ac0*/  IMAD.MOV R9, RZ, RZ, -R7 ;  /* 0x000000ffff097224 */ /* 0x000fe200078e0a07 */
[----:B------:R-:W-:Y:S02]  /*8ad0*/  UMOV UR8, UR42 ;  /* 0x0000002a00087c82 */ /* 0x000fe40008000000 */
[----:B------:R-:W-:Y:S01]  /*8ae0*/  UIMAD.WIDE.U32 UR8, UR46, UR10, UR8 ;  /* 0x0000000a2e0872a5 */ /* 0x000fe2000f8e0008 */
[----:B------:R-:W-:-:S03]  /*8af0*/  IMAD R9, R64, R9, R13 ;  /* 0x0000000940097224 */ /* 0x000fc600078e020d */
[----:B------:R-:W-:Y:S02]  /*8b00*/  UIMAD UR46, UR46, UR11, UR9 ;  /* 0x0000000b2e2e72a4 */ /* 0x000fe4000f8e0209 */
[----:B------:R-:W-:Y:S01]  /*8b10*/  IMAD.U32 R5, RZ, RZ, UR9 ;  /* 0x00000009ff057e24 */ /* 0x000fe2000f8e00ff */
[----:B------:R-:W-:Y:S02]  /*8b20*/  ULDC.64 UR10, c[0x0][0xb30] ;  /* 0x0002cc00000a7ab9 */ /* 0x000fe40000000a00 */
[----:B------:R-:W-:Y:S02]  /*8b30*/  IMAD R6, R4, UR10, RZ ;  /* 0x0000000a04067c24 */ /* 0x000fe4000f8e02ff */
        /* <DEDUP_REMOVED lines=18> */
[----:B-1----:R0:W1:Y:S01]  /*8c60*/  SHFL.IDX PT, R6, R0, RZ, 0x1c1f ;  /* 0x001c1fff00067589 */ /* 0x00206200000e0000 */
[----:B------:R-:W-:Y:S05]  /*8c70*/  @P0 BRA `(.L_x_11238) ;  /* 0x0000000000800947 */ /* 0x000fea0003800000 */
[----:B------:R-:W-:Y:S02]  /*8c80*/  ULDC UR4, c[0x0][0xac8] ;  /* 0x0002b20000047ab9 */ /* 0x000fe40000000800 */
[----:B-----5:R-:W-:Y:S02]  /*8c90*/  ISETP.GE.AND P1, PT, R62, UR4, PT ;  /* 0x000000043e007c0c */ /* 0x020fe4000bf26270 */
[----:B------:R-:W-:Y:S02]  /*8ca0*/  ISETP.GE.AND P0, PT, R65, UR4, PT ;  /* 0x0000000441007c0c */ /* 0x000fe4000bf06270 */
[----:B------:R-:W-:Y:S02]  /*8cb0*/  ISETP.GE.AND P4, PT, R157, UR4, PT ;  /* 0x000000049d007c0c */ /* 0x000fe4000bf86270 */
[----:B------:R-:W-:Y:S02]  /*8cc0*/  ISETP.GE.AND P5, PT, R156, UR4, PT ;  /* 0x000000049c007c0c */ /* 0x000fe4000bfa6270 */
[----:B------:R-:W-:-:S05]  /*8cd0*/  ISETP.GE.AND P3, PT, R23, UR4, PT ;  /* 0x0000000417007c0c */ /* 0x000fca000bf66270 */
[CC--:B-1----:R-:W-:Y:S02]  /*8ce0*/  @!P1 LEA R8, P2, R62.reuse, R6.reuse, 0x2 ;  /* 0x000000063e089211 */ /* 0x0c2fe400078410ff */
[----:B--2---:R-:W-:Y:S02]  /*8cf0*/  @!P0 IMAD.WIDE R4, R65, 0x4, R6 ;  /* 0x0000000441048825 */ /* 0x004fe400078e0206 */
[-C--:B------:R-:W-:Y:S02]  /*8d00*/  @!P1 LEA.HI.X R9, R62, R7.reuse, R63, 0x2, P2 ;  /* 0x000000073e099211 */ /* 0x080fe400010f143f */
[----:B------:R-:W-:Y:S01]  /*8d10*/  ISETP.GE.AND P2, PT, R22, UR4, PT ;  /* 0x0000000416007c0c */ /* 0x000fe2000bf46270 */
[----:B------:R1:W-:Y:S01]  /*8d20*/  @!P0 ST.E.64 desc[UR54][R4.64], R44 ;  /* 0x0000002c04008985 */ /* 0x0003e2000c101b36 */
[CC--:B------:R-:W-:Y:S02]  /*8d30*/  @!P4 LEA R10, P0, R157.reuse, R6.reuse, 0x2 ;  /* 0x000000069d0ac211 */ /* 0x0c0fe400078010ff */
[----:B------:R-:W-:Y:S01]  /*8d40*/  @!P5 LEA R12, P6, R156, R6, 0x2 ;  /* 0x000000069c0cd211 */ /* 0x000fe200078c10ff */
[----:B------:R2:W-:Y:S01]  /*8d50*/  @!P1 ST.E.64 desc[UR54][R8.64], R46 ;  /* 0x0000002e08009985 */ /* 0x0005e2000c101b36 */
[----:B------:R-:W-:-:S02]  /*8d60*/  @!P4 LEA.HI.X R11, R157, R7, R57, 0x2, P0 ;  /* 0x000000079d0bc211 */ /* 0x000fc400000f1439 */
[----:B------:R-:W-:Y:S02]  /*8d70*/  ISETP.GE.AND P1, PT, R19, UR4, PT ;  /* 0x0000000413007c0c */ /* 0x000fe4000bf26270 */
[----:B------:R-:W-:Y:S01]  /*8d80*/  ISETP.GE.AND P0, PT, R18, UR4, PT ;  /* 0x0000000412007c0c */ /* 0x000fe2000bf06270 */
[----:B------:R3:W-:Y:S01]  /*8d90*/  @!P4 ST.E.64 desc[UR54][R10.64], R52 ;  /* 0x000000340a00c985 */ /* 0x0007e2000c101b36 */
[-C--:B------:R-:W-:Y:S02]  /*8da0*/  @!P5 LEA.HI.X R13, R156, R7.reuse, R56, 0x2, P6 ;  /* 0x000000079c0dd211 */ /* 0x080fe400030f1438 */
[CC--:B------:R-:W-:Y:S02]  /*8db0*/  @!P2 LEA R14, P4, R22.reuse, R6.reuse, 0x2 ;  /* 0x00000006160ea211 */ /* 0x0c0fe400078810ff */
[----:B-1----:R-:W-:Y:S01]  /*8dc0*/  @!P3 LEA R4, P6, R23, R6, 0x2 ;  /* 0x000000061704b211 */ /* 0x002fe200078c10ff */
[----:B------:R3:W-:Y:S01]  /*8dd0*/  @!P5 ST.E.64 desc[UR54][R12.64], R54 ;  /* 0x000000360c00d985 */ /* 0x0007e2000c101b36 */
[----:B------:R-:W-:-:S02]  /*8de0*/  @!P2 LEA.HI.X R15, R22, R7, R42, 0x2, P4 ;  /* 0x00000007160fa211 */ /* 0x000fc400020f142a */
[-C--:B------:R-:W-:Y:S02]  /*8df0*/  @!P3 LEA.HI.X R5, R23, R7.reuse, R43, 0x2, P6 ;  /* 0x000000071705b211 */ /* 0x080fe400030f142b */
[CC--:B--2---:R-:W-:Y:S02]  /*8e00*/  @!P1 LEA R8, P5, R19.reuse, R6.reuse, 0x2 ;  /* 0x0000000613089211 */ /* 0x0c4fe400078a10ff */
[C---:B------:R-:W-:Y:S01]  /*8e10*/  @!P0 LEA R6, P6, R18.reuse, R6, 0x2 ;  /* 0x0000000612068211 */ /* 0x040fe200078c10ff */
[----:B------:R3:W-:Y:S01]  /*8e20*/  @!P3 ST.E.64 desc[UR54][R4.64], R48 ;  /* 0x000000300400b985 */ /* 0x0007e2000c101b36 */
[-C--:B------:R-:W-:Y:S02]  /*8e30*/  @!P1 LEA.HI.X R9, R19, R7.reuse, R27, 0x2, P5 ;  /* 0x0000000713099211 */ /* 0x080fe400028f141b */
[----:B------:R-:W-:Y:S01]  /*8e40*/  @!P0 LEA.HI.X R7, R18, R7, R26, 0x2, P6 ;  /* 0x0000000712078211 */ /* 0x000fe200030f141a */
[----:B------:R3:W-:Y:S04]  /*8e50*/  @!P2 ST.E.64 desc[UR54][R14.64], R50 ;  /* 0x000000320e00a985 */ /* 0x0007e8000c101b36 */
[----:B------:R3:W-:Y:S04]  /*8e60*/  @!P1 ST.E.64 desc[UR54][R8.64], R58 ;  /* 0x0000003a08009985 */ /* 0x0007e8000c101b36 */
[----:B------:R3:W-:Y:S02]  /*8e70*/  @!P0 ST.E.64 desc[UR54][R6.64], R60 ;  /* 0x0000003c06008985 */ /* 0x0007e4000c101b36 */
.L_x_11238:
[----:B------:R-:W-:Y:S05]  /*8e80*/  BSYNC B1 ;  /* 0x0000000000017941 */ /* 0x000fea0003800000 */
.L_x_11237:
[----:B------:R-:W-:Y:S01]  /*8e90*/  ISETP.GE.AND P0, PT, R25, R30, PT ;  /* 0x0000001e1900720c */ /* 0x000fe20003f06270 */
[----:B--23--:R2:W3:Y:S04]  /*8ea0*/  SHFL.IDX PT, R7, R24, 0x1, 0x1c1f ;  /* 0x003c1f0018077f89 */ /* 0x00c4e800000e0000 */
[----:B-1----:R2:W4:Y:S08]  /*8eb0*/  SHFL.IDX PT, R6, R0, 0x1, 0x1c1f ;  /* 0x003c1f0000067f89 */ /* 0x00253000000e0000 */
[----:B--2---:R-:W-:Y:S05]  /*8ec0*/  @P0 BRA `(.L_x_11236) ;  /* 0x0000000c00340947 */ /* 0x004fea0003800000 */
[----:B------:R-:W-:Y:S02]  /*8ed0*/  ULDC UR4, c[0x0][0xac8] ;  /* 0x0002b20000047ab9 */ /* 0x000fe40000000800 */
[----:B-----5:R-:W-:Y:S02]  /*8ee0*/  ISETP.GE.AND P1, PT, R65, UR4, PT ;  /* 0x0000000441007c0c */ /* 0x020fe4000bf26270 */
[----:B------:R-:W-:Y:S02]  /*8ef0*/  ISETP.GE.AND P4, PT, R62, UR4, PT ;  /* 0x000000043e007c0c */ /* 0x000fe4000bf86270 */
[----:B------:R-:W-:Y:S02]  /*8f00*/  ISETP.GE.AND P5, PT, R157, UR4, PT ;  /* 0x000000049d007c0c */ /* 0x000fe4000bfa6270 */
[----:B------:R-:W-:Y:S02]  /*8f10*/  ISETP.GE.AND P3, PT, R156, UR4, PT ;  /* 0x000000049c007c0c */ /* 0x000fe4000bf66270 */
[----:B------:R-:W-:-:S05]  /*8f20*/  ISETP.GE.AND P2, PT, R23, UR4, PT ;  /* 0x0000000417007c0c */ /* 0x000fca000bf46270 */
[----:B---34-:R-:W-:Y:S02]  /*8f30*/  @!P1 IMAD.WIDE R4, R65, 0x4, R6 ;  /* 0x0000000441049825 */ /* 0x018fe400078e0206 */
[CC--:B------:R-:W-:Y:S02]  /*8f40*/  @!P4 LEA R8, P0, R62.reuse, R6.reuse, 0x2 ;  /* 0x000000063e08c211 */ /* 0x0c0fe400078010ff */
[----:B------:R-:W-:Y:S01]  /*8f50*/  @!P5 LEA R10, P6, R157, R6, 0x2 ;  /* 0x000000069d0ad211 */ /* 0x000fe200078c10ff */
[----:B------:R1:W-:Y:S01]  /*8f60*/  @!P1 ST.E.64 desc[UR54][R4.64], R40 ;  /* 0x0000002804009985 */ /* 0x0003e2000c101b36 */
[-C--:B------:R-:W-:Y:S02]  /*8f70*/  @!P4 LEA.HI.X R9, R62, R7.reuse, R63, 0x2, P0 ;  /* 0x000000073e09c211 */ /* 0x080fe400000f143f */
[----:B------:R-:W-:Y:S02]  /*8f80*/  ISETP.GE.AND P1, PT, R22, UR4, PT ;  /* 0x0000000416007c0c */ /* 0x000fe4000bf26270 */
[----:B------:R-:W-:Y:S01]  /*8f90*/  ISETP.GE.AND P0, PT, R19, UR4, PT ;  /* 0x0000000413007c0c */ /* 0x000fe2000bf06270 */
[----:B------:R2:W-:Y:S01]  /*8fa0*/  @!P4 ST.E.64 desc[UR54][R8.64], R38 ;  /* 0x000000260800c985 */ /* 0x0005e2000c101b36 */
[----:B------:R-:W-:-:S02]  /*8fb0*/  @!P5 LEA.HI.X R11, R157, R7, R57, 0x2, P6 ;  /* 0x000000079d0bd211 */ /* 0x000fc400030f1439 */
[CC--:B------:R-:W-:Y:S02]  /*8fc0*/  @!P3 LEA R12, P6, R156.reuse, R6.reuse, 0x2 ;  /* 0x000000069c0cb211 */ /* 0x0c0fe400078c10ff */
[CC--:B------:R-:W-:Y:S01]  /*8fd0*/  @!P2 LEA R14, P4, R23.reuse, R6.reuse, 0x2 ;  /* 0x00000006170ea211 */ /* 0x0c0fe200078810ff */
[----:B------:R2:W-:Y:S01]  /*8fe0*/  @!P5 ST.E.64 desc[UR54][R10.64], R36 ;  /* 0x000000240a00d985 */ /* 0x0005e2000c101b36 */
[-C--:B------:R-:W-:Y:S02]  /*8ff0*/  @!P3 LEA.HI.X R13, R156, R7.reuse, R56, 0x2, P6 ;  /* 0x000000079c0db211 */ /* 0x080fe400030f1438 */
[----:B------:R-:W-:Y:S02]  /*9000*/  @!P2 LEA.HI.X R15, R23, R7, R43, 0x2, P4 ;  /* 0x00000007170fa211 */ /* 0x000fe400020f142b */
[-C--:B-1----:R-:W-:Y:S01]  /*9010*/  @!P1 LEA R4, P5, R22, R6.reuse, 0x2 ;  /* 0x0000000616049211 */ /* 0x082fe200078a10ff */
[----:B------:R2:W-:Y:S01]  /*9020*/  @!P3 ST.E.64 desc[UR54][R12.64], R34 ;  /* 0x000000220c00b985 */ /* 0x0005e2000c101b36 */
[----:B0-----:R-:W-:-:S02]  /*9030*/  @!P0 LEA R24, P6, R19, R6, 0x2 ;  /* 0x0000000613188211 */ /* 0x001fc400078c10ff */
[-C--:B------:R-:W-:Y:S01]  /*9040*/  @!P1 LEA.HI.X R5, R22, R7.reuse, R42, 0x2, P5 ;  /* 0x0000000716059211 */ /* 0x080fe200028f142a */
[----:B------:R2:W-:Y:S01]  /*9050*/  @!P2 ST.E.64 desc[UR54][R14.64], R32 ;  /* 0x000000200e00a985 */ /* 0x0005e2000c101b36 */
[----:B------:R-:W-:-:S03]  /*9060*/  @!P0 LEA.HI.X R25, R19, R7, R27, 0x2, P6 ;  /* 0x0000000713198211 */ /* 0x000fc600030f141b */
        /* <DEDUP_REMOVED lines=8> */
.L_x_11233:
        /* <DEDUP_REMOVED lines=31> */
.L_x_11239:
        /* <DEDUP_REMOVED lines=57> */
.L_x_11241:
[----:B------:R-:W-:Y:S05]  /*9670*/  BSYNC B1 ;  /* 0x0000000000017941 */ /* 0x000fea0003800000 */
.L_x_11240:
        /* <DEDUP_REMOVED lines=10> */
[----:B------:R-:W-:Y:S01]  /*9720*/  IMAD.U32 R30, RZ, RZ, UR45 ;  /* 0x0000002dff1e7e24 */ /* 0x000fe2000f8e00ff */
[----:B------:R-:W-:Y:S01]  /*9730*/  UIMAD UR7, UR4, UR11, UR7 ;  /* 0x0000000b040772a4 */ /* 0x000fe2000f8e0207 */
[----:B------:R-:W-:Y:S02]  /*9740*/  SHF.R.S32.HI R6, RZ, 0x3, R6 ;  /* 0x00000003ff067819 */ /* 0x000fe40000011406 */
[----:B------:R-:W-:Y:S01]  /*9750*/  ULDC.64 UR10, c[0x0][0xae8] ;  /* 0x0002ba00000a7ab9 */ /* 0x000fe20000000a00 */
[----:B------:R-:W-:Y:S01]  /*9760*/  UIADD3 UR9, UR9, UR7, URZ ;  /* 0x0000000709097290 */ /* 0x000fe2000fffe03f */
[----:B------:R-:W-:Y:S01]  /*9770*/  SHF.R.S32.HI R13, RZ, 0x1f, R17 ;  /* 0x0000001fff0d7819 */ /* 0x000fe20000011411 */
[----:B------:R-:W-:-:S02]  /*9780*/  IMAD R2, R16, 0x30, R6 ;  /* 0x0000003010027824 */ /* 0x000fc400078e0206 */
[----:B------:R-:W-:Y:S01]  /*9790*/  UIMAD.WIDE.U32 UR8, UR44, UR10, UR8 ;  /* 0x0000000a2c0872a5 */ /* 0x000fe2000f8e0008 */
[----:B------:R-:W-:Y:S02]  /*97a0*/  IMAD R30, R30, 0xc0, R6 ;  /* 0x000000c01e1e7824 */ /* 0x000fe400078e0206 */
[----:B------:R-:W-:Y:S01]  /*97b0*/  IMAD R4, R5, 0xc0, R2 ;  /* 0x000000c005047824 */ /* 0x000fe200078e0202 */
[----:B------:R-:W-:-:S03]  /*97c0*/  UIMAD UR9, UR44, UR11, UR9 ;  /* 0x0000000b2c0972a4 */ /* 0x000fc6000f8e0209 */
[----:B------:R-:W-:Y:S01]  /*97d0*/  ULDC.64 UR10, c[0x0][0xaf0] ;  /* 0x0002bc00000a7ab9 */ /* 0x000fe20000000a00 */
[----:B-1----:R-:W-:Y:S01]  /*97e0*/  ISETP.NE.AND P0, PT, R11, 0x1, PT ;  /* 0x000000010b00780c */ /* 0x002fe20003f05270 */
[----:B------:R-:W-:Y:S01]  /*97f0*/  UIMAD UR43, UR43, UR10, URZ ;  /* 0x0000000a2b2b72a4 */ /* 0x000fe2000f8e023f */
[----:B------:R-:W-:-:S03]  /*9800*/  IMAD.MOV.U32 R5, RZ, RZ, R4 ;  /* 0x000000ffff057224 */ /* 0x000fc600078e0004 */
        /* <DEDUP_REMOVED lines=9> */
[----:B------:R-:W-:Y:S01]  /*98a0*/  ULDC UR4, c[0x0][0xac8] ;  /* 0x0002b20000047ab9 */ /* 0x000fe20000000800 */
[----:B-1----:R-:W-:-:S04]  /*98b0*/  @P0 SHF.R.U32.HI R5, RZ, R7, R2 ;  /* 0x00000007ff050219 */ /* 0x002fc80000011602 */
[--C-:B------:R-:W-:Y:S01]  /*98c0*/  SHF.R.S32.HI R2, RZ, 0x1f, R5.reuse ;  /* 0x0000001fff027819 */ /* 0x100fe20000011405 */
[----:B------:R-:W-:-:S04]  /*98d0*/  IMAD.MOV R7, RZ, RZ, -R5 ;  /* 0x000000ffff077224 */ /* 0x000fc800078e0a05 */
[----:B------:R-:W-:Y:S02]  /*98e0*/  IMAD R7, R11, R7, R4 ;  /* 0x000000070b077224 */ /* 0x000fe400078e0204 */
[----:B------:R-:W-:Y:S02]  /*98f0*/  IMAD R4, R2, UR8, RZ ;  /* 0x0000000802047c24 */ /* 0x000fe4000f8e02ff */
[----:B------:R-:W-:Y:S02]  /*9900*/  IMAD.U32 R2, RZ, RZ, UR42 ;  /* 0x0000002aff027e24 */ /* 0x000fe4000f8e00ff */
[C---:B------:R-:W-:Y:S01]  /*9910*/  IMAD R9, R5.reuse, UR9, R4 ;  /* 0x0000000905097c24 */ /* 0x040fe2000f8e0204 */
[----:B------:R-:W-:Y:S01]  /*9920*/  SHF.R.S32.HI R4, RZ, 0x1f, R7 ;  /* 0x0000001fff047819 */ /* 0x000fe20000011407 */
[----:B------:R-:W-:Y:S01]  /*9930*/  IMAD.WIDE.U32 R2, R5, UR8, R2 ;  /* 0x0000000805027c25 */ /* 0x000fe2000f8e0002 */
[----:B------:R-:W-:-:S03]  /*9940*/  ULDC.64 UR8, c[0x0][0xad8] ;  /* 0x0002b60000087ab9 */ /* 0x000fc60000000a00 */
[----:B------:R-:W-:Y:S02]  /*9950*/  IMAD R4, R4, UR8, RZ ;  /* 0x0000000804047c24 */ /* 0x000fe4000f8e02ff */
[----:B------:R-:W-:Y:S02]  /*9960*/  IMAD.IADD R3, R3, 0x1, R9 ;  /* 0x0000000103037824 */ /* 0x000fe400078e0209 */
[C---:B------:R-:W-:Y:S02]  /*9970*/  IMAD R5, R7.reuse, UR9, R4 ;  /* 0x0000000907057c24 */ /* 0x040fe4000f8e0204 */
[----:B------:R-:W-:Y:S01]  /*9980*/  IMAD.WIDE.U32 R2, R7, UR8, R2 ;  /* 0x0000000807027c25 */ /* 0x000fe2000f8e0002 */
[----:B------:R-:W-:-:S03]  /*9990*/  ULDC.64 UR8, c[0x0][0xa80] ;  /* 0x0002a00000087ab9 */ /* 0x000fc60000000a00 */
[----:B------:R-:W-:Y:S01]  /*99a0*/  IMAD.IADD R3, R3, 0x1, R5 ;  /* 0x0000000103037824 */ /* 0x000fe200078e0205 */
[----:B------:R-:W-:Y:S01]  /*99b0*/  LEA R4, P0, R2, UR8, 0x1 ;  /* 0x0000000802047c11 */ /* 0x000fe2000f8008ff */
[----:B-----5:R-:W-:Y:S02]  /*99c0*/  IMAD R11, R0, R11, RZ ;  /* 0x0000000b000b7224 */ /* 0x020fe400078e02ff */
[----:B------:R-:W-:Y:S01]  /*99d0*/  VIADD R0, R30, 0x30 ;  /* 0x000000301e007836 */ /* 0x000fe20000000000 */
[----:B------:R-:W-:Y:S01]  /*99e0*/  LEA.HI.X R8, R2, UR9, R3, 0x1, P0 ;  /* 0x0000000902087c11 */ /* 0x000fe200080f0c03 */
[----:B------:R-:W0:Y:S01]  /*99f0*/  SHFL.IDX PT, R6, R4, RZ, 0x181f ;  /* 0x00181fff04067589 */ /* 0x000e2200000e0000 */
[----:B------:R-:W-:Y:S01]  /*9a00*/  ISETP.GE.AND P0, PT, R17, UR4, PT ;  /* 0x0000000411007c0c */ /* 0x000fe2000bf06270 */
[C---:B------:R-:W-:Y:S02]  /*9a10*/  VIADD R2, R30.reuse, 0x60 ;  /* 0x000000601e027836 */ /* 0x040fe40000000000 */
[----:B------:R-:W1:Y:S01]  /*9a20*/  SHFL.IDX PT, R14, R4, 0x1, 0x181f ;  /* 0x00381f00040e7f89 */ /* 0x000e6200000e0000 */
[CC--:B------:R-:W-:Y:S01]  /*9a30*/  ISETP.GE.OR P3, PT, R30.reuse, R11.reuse, P0 ;  /* 0x0000000b1e00720c */ /* 0x0c0fe20000766670 */
[----:B------:R-:W-:Y:S01]  /*9a40*/  VIADD R3, R30, 0x90 ;  /* 0x000000901e037836 */ /* 0x000fe20000000000 */
[-C--:B------:R-:W-:Y:S01]  /*9a50*/  ISETP.GE.OR P2, PT, R0, R11.reuse, P0 ;  /* 0x0000000b0000720c */ /* 0x080fe20000746670 */
[----:B------:R-:W2:Y:S01]  /*9a60*/  SHFL.IDX PT, R24, R4, 0x2, 0x181f ;  /* 0x00581f0004187f89 */ /* 0x000ea200000e0000 */
[----:B------:R-:W-:-:S02]  /*9a70*/  ISETP.GE.OR P1, PT, R2, R11, P0 ;  /* 0x0000000b0200720c */ /* 0x000fc40000726670 */
[----:B------:R-:W-:Y:S01]  /*9a80*/  ISETP.GE.OR P0, PT, R3, R11, P0 ;  /* 0x0000000b0300720c */ /* 0x000fe20000706670 */
[----:B------:R-:W3:Y:S04]  /*9a90*/  SHFL.IDX PT, R10, R8, RZ, 0x181f ;  /* 0x00181fff080a7589 */ /* 0x000ee800000e0000 */
[----:B------:R1:W4:Y:S04]  /*9aa0*/  SHFL.IDX PT, R28, R4, 0x3, 0x181f ;  /* 0x00781f00041c7f89 */ /* 0x00032800000e0000 */
[----:B------:R-:W4:Y:S04]  /*9ab0*/  SHFL.IDX PT, R12, R8, 0x1, 0x181f ;  /* 0x00381f00080c7f89 */ /* 0x000f2800000e0000 */
[----:B------:R-:W4:Y:S01]  /*9ac0*/  SHFL.IDX PT, R20, R8, 0x2, 0x181f ;  /* 0x00581f0008147f89 */ /* 0x000f2200000e0000 */
[----:B0-----:R-:W-:-:S03]  /*9ad0*/  @!P3 LEA R2, P6, R17, R6, 0x1 ;  /* 0x000000061102b211 */ /* 0x001fc600078c08ff */
[----:B------:R4:W0:Y:S01]  /*9ae0*/  SHFL.IDX PT, R26, R8, 0x3, 0x181f ;  /* 0x00781f00081a7f89 */ /* 0x00082200000e0000 */
[C---:B-1----:R-:W-:Y:S02]  /*9af0*/  @!P2 LEA R4, P5, R17.reuse, R14, 0x1 ;  /* 0x0000000e1104a211 */ /* 0x042fe400078a08ff */
[C---:B--2---:R-:W-:Y:S02]  /*9b00*/  @!P1 LEA R6, P4, R17.reuse, R24, 0x1 ;  /* 0x0000001811069211 */ /* 0x044fe400078808ff */
[C---:B---3--:R-:W-:Y:S02]  /*9b10*/  @!P3 LEA.HI.X R3, R17.reuse, R10, R13, 0x1, P6 ;  /* 0x0000000a1103b211 */ /* 0x048fe400030f0c0d */
[----:B----4-:R-:W-:-:S03]  /*9b20*/  @!P0 LEA R8, P6, R17, R28, 0x1 ;  /* 0x0000001c11088211 */ /* 0x010fc600078c08ff */
[----:B------:R1:W-:Y:S01]  /*9b30*/  @!P3 ST.E.128 desc[UR54][R2.64], RZ ;  /* 0x000000ff0200b985 */ /* 0x0003e2000c101d36 */
[C-C-:B------:R-:W-:Y:S02]  /*9b40*/  @!P2 LEA.HI.X R5, R17.reuse, R12, R13.reuse, 0x1, P5 ;  /* 0x0000000c1105a211 */ /* 0x140fe400028f0c0d */
[----:B------:R-:W-:-:S03]  /*9b50*/  @!P1 LEA.HI.X R7, R17, R20, R13, 0x1, P4 ;  /* 0x0000001411079211 */ /* 0x000fc600020f0c0d */
[----:B------:R1:W-:Y:S01]  /*9b60*/  @!P2 ST.E.128 desc[UR54][R4.64], RZ ;  /* 0x000000ff0400a985 */ /* 0x0003e2000c101d36 */
[----:B0-----:R-:W-:-:S03]  /*9b70*/  @!P0 LEA.HI.X R9, R17, R26, R13, 0x1, P6 ;  /* 0x0000001a11098211 */ /* 0x001fc600030f0c0d */
[----:B------:R1:W-:Y:S04]  /*9b80*/  @!P1 ST.E.128 desc[UR54][R6.64], RZ ;  /* 0x000000ff06009985 */ /* 0x0003e8000c101d36 */
[----:B------:R1:W-:Y:S02]  /*9b90*/  @!P0 ST.E.128 desc[UR54][R8.64], RZ ;  /* 0x000000ff08008985 */ /* 0x0003e4000c101d36 */
.L_x_11236:
[----:B------:R-:W-:Y:S05]  /*9ba0*/  BSYNC B0 ;  /* 0x0000000000007941 */ /* 0x000fea0003800000 */
.L_x_11232:
[----:B------:R-:W-:Y:S02]  /*9bb0*/  ULDC UR4, c[0x0][0xc3c] ;  /* 0x00030f0000047ab9 */ /* 0x000fe40000000800 */
[----:B------:R-:W-:-:S13]  /*9bc0*/  ISETP.GE.AND P0, PT, R31, UR4, PT ;  /* 0x000000041f007c0c */ /* 0x000fda000bf06270 */
[----:B------:R-:W-:Y:S05]  /*9bd0*/  @!P0 BRA `(.L_x_11242) ;  /* 0xffffff7000c88947 */ /* 0x000fea000383ffff */
[----:B------:R-:W-:Y:S05]  /*9be0*/  EXIT ;  /* 0x000000000000794d */ /* 0x000fea0003800000 */
.L_x_11205:
[----:B------:R-:W-:-:S08]  /*9bf0*/  NOP ;  /* 0x0000000000007918 */ /* 0x000fd00000000000 */
[----:B------:R-:W0:-:S00]  /*9c00*/  USETMAXREG.DEALLOC.CTAPOOL 0x20 ;  /* 0x00000020000079c8 */ /* 0x000e0000080e0500 */
[----:B0-----:R-:W-:Y:S02]  /*9c10*/  LOP3.LUT R0, R0, 0x3, RZ, 0xc0, !PT ;  /* 0x0000000300007812 */ /* 0x001fe400078ec0ff */
[----:B------:R-:W-:-:S04]  /*9c20*/  LOP3.LUT R23, R23, 0xfffffffd, RZ, 0xc0, !PT ;  /* 0xfffffffd17177812 */ /* 0x000fc800078ec0ff */
[----:B------:R-:W0:Y:S02]  /*9c30*/  SHFL.IDX PT, R0, R0, RZ, 0x1f ;  /* 0x00001fff00007589 */ /* 0x000e2400000e0000 */
[----:B0-----:R-:W-:Y:S01]  /*9c40*/  ISETP.NE.AND P0, PT, R0, RZ, PT ;  /* 0x000000ff0000720c */ /* 0x001fe20003f05270 */
[----:B------:R-:W-:-:S12]  /*9c50*/  IMAD.MOV.U32 R0, RZ, RZ, RZ ;  /* 0x000000ffff007224 */ /* 0x000fd800078e00ff */
[----:B------:R-:W-:Y:S01]  /*9c60*/  @P0 LOP3.LUT R23, R23, 0x2, RZ, 0xfc, !PT ;  /* 0x0000000217170812 */ /* 0x000fe200078efcff */
[----:B------:R-:W-:Y:S06]  /*9c70*/  @!P0 BRA `(.L_x_11243) ;  /* 0x0000000000208947 */ /* 0x000fec0003800000 */
[----:B------:R-:W0:Y:S08]  /*9c80*/  S2UR UR5, SR_CgaCtaId ;  /* 0x00000000000579c3 */ /* 0x000e300000008800 */
[----:B------:R-:W-:Y:S06]  /*9c90*/  BAR.SYNC.DEFER_BLOCKING 0x5, 0x200 ;  /* 0x0148000000007b1d */ /* 0x000fec0000010000 */
[----:B------:R-:W-:-:S02]  /*9ca0*/  UMOV UR4, 0x400 ;  /* 0x0000040000047882 */ /* 0x000fc40000000000 */
[----:B0-----:R-:W-:-:S09]  /*9cb0*/  ULEA UR4, UR5, UR4, 0x18 ;  /* 0x0000000405047291 */ /* 0x001fd2000f8ec03f */
[----:B------:R-:W0:Y:S02]  /*9cc0*/  LDS.128 R24, [UR4+0x132d0] ;  /* 0x0132d004ff187984 */ /* 0x000e240008000c00 */
[----:B0-----:R-:W-:Y:S01]  /*9cd0*/  R2UR UR43, R27 ;  /* 0x000000001b2b72ca */ /* 0x001fe200000e0000 */
[----:B------:R-:W-:Y:S06]  /*9ce0*/  BAR.ARV 0x4, 0x200 ;  /* 0x0108000000007b1d */ /* 0x000fec0000002000 */
[----:B------:R-:W-:Y:S08]  /*9cf0*/  BRA `(.L_x_11244) ;  /* 0x0000000800b47947 */ /* 0x000ff00003800000 */
.L_x_11243:
[----:B------:R-:W0:Y:S01]  /*9d00*/  S2R R2, SR_TID.X ;  /* 0x0000000000027919 */ /* 0x000e220000002100 */
[----:B------:R-:W-:Y:S01]  /*9d10*/  ULDC UR4, c[0x0][0xc3c] ;  /* 0x00030f0000047ab9 */ /* 0x000fe20000000800 */
[----:B------:R-:W-:Y:S01]  /*9d20*/  IMAD.MOV.U32 R9, RZ, RZ, RZ ;  /* 0x000000ffff097224 */ /* 0x000fe200078e00ff */
[----:B------:R-:W1:Y:S01]  /*9d30*/  LDC R24, c[0x0][0xc38] ;  /* 0x00030e00ff187b82 */ /* 0x000e620000000800 */
        /* <DEDUP_REMOVED lines=29> */
[----:B------:R-:W2:Y:S01]  /*9f10*/  S2R R11, SR_CTAID.X ;  /* 0x00000000000b7919 */ /* 0x000ea20000002500 */
[----:B0-----:R-:W-:-:S05]  /*9f20*/  SEL R5, R4, RZ, P5 ;  /* 0x000000ff04057207 */ /* 0x001fca0002800000 */
[----:B------:R-:W-:-:S05]  /*9f30*/  IMAD.IADD R5, R2, 0x1, R5 ;  /* 0x0000000102057824 */ /* 0x000fca00078e0205 */
[----:B------:R-:W1:Y:S02]  /*9f40*/  SHFL.IDX PT, R13, R5, 0x1f, 0x1f ;  /* 0x03e01f00050d7f89 */ /* 0x000e6400000e0000 */
[----:B-1----:R-:W-:-:S05]  /*9f50*/  IMAD R6, R13, R24, RZ ;  /* 0x000000180d067224 */ /* 0x002fca00078e02ff */
[----:B--2---:R-:W-:Y:S01]  /*9f60*/  ISETP.GT.AND P6, PT, R6, R11, PT ;  /* 0x0000000b0600720c */ /* 0x004fe20003fc4270 */
[----:B------:R-:W-:-:S12]  /*9f70*/  IMAD.MOV.U32 R3, RZ, RZ, R6 ;  /* 0x000000ffff037224 */ /* 0x000fd800078e0006 */
[----:B------:R-:W-:Y:S05]  /*9f80*/  @P6 BRA `(.L_x_11245) ;  /* 0x0000000000a86947 */ /* 0x000fea0003800000 */
[----:B------:R-:W-:Y:S01]  /*9f90*/  IMAD.MOV.U32 R6, RZ, RZ, R3 ;  /* 0x000000ffff067224 */ /* 0x000fe200078e0003 */
[----:B------:R-:W-:Y:S01]  /*9fa0*/  UMOV UR43, URZ ;  /* 0x0000003f002b7c82 */ /* 0x000fe20008000000 */
[----:B------:R-:W-:-:S05]  /*9fb0*/  ULDC UR5, c[0x0][0xc3c] ;  /* 0x00030f0000057ab9 */ /* 0x000fca0000000800 */
.L_x_11247:
[----:B------:R-:W-:-:S03]  /*9fc0*/  UIADD3 UR4, UR43, 0x1f, URZ ;  /* 0x0000001f2b047890 */ /* 0x000fc6000fffe03f */
[----:B------:R-:W-:Y:S01]  /*9fd0*/  ULDC UR43, c[0x0][0xc3c] ;  /* 0x00030f00002b7ab9 */ /* 0x000fe20000000800 */
[----:B------:R-:W-:-:S06]  /*9fe0*/  UISETP.GE.AND UP0, UPT, UR4, UR5, UPT ;  /* 0x000000050400728c */ /* 0x000fcc000bf06270 */
[----:B------:R-:W-:-:S13]  /*9ff0*/  PLOP3.LUT P6, PT, PT, PT, UP0, 0x40, 0x0 ;  /* 0x000000000000781c */ /* 0x000fda0003fce808 */
[----:B------:R-:W-:Y:S05]  /*a000*/  @!P6 BRA `(.L_x_11246) ;  /* 0x0000000400c8e947 */ /* 0x000fea0003800000 */
[----:B------:R-:W-:Y:S01]  /*a010*/  UMOV UR43, UR4 ;  /* 0x00000004002b7c82 */ /* 0x000fe20008000000 */
[----:B------:R-:W-:Y:S01]  /*a020*/  IMAD.MOV.U32 R0, RZ, RZ, RZ ;  /* 0x000000ffff007224 */ /* 0x000fe200078e00ff */
[----:B------:R-:W0:Y:S01]  /*a030*/  LDC R24, c[0x0][0xc38] ;  /* 0x00030e00ff187b82 */ /* 0x000e220000000800 */
[----:B------:R-:W-:-:S05]  /*a040*/  VIADD R9, R7, UR43 ;  /* 0x0000002b07097c36 */ /* 0x000fca0008000000 */
[----:B------:R-:W-:-:S13]  /*a050*/  ISETP.GE.OR P6, PT, R9, UR5, !P0 ;  /* 0x0000000509007c0c */ /* 0x000fda000c7c6670 */
[----:B------:R-:W1:Y:S08]  /*a060*/  @!P6 LDC.64 R4, c[0x0][0xc80] ;  /* 0x00032000ff04eb82 */ /* 0x000e700000000a00 */
[----:B------:R-:W2:Y:S01]  /*a070*/  @!P6 LDC.64 R2, c[0x0][0xc78] ;  /* 0x00031e00ff02eb82 */ /* 0x000ea20000000a00 */
[----:B-1----:R-:W-:-:S05]  /*a080*/  @!P6 IMAD.WIDE R4, R9, 0x4, R4 ;  /* 0x000000040904e825 */ /* 0x002fca00078e0204 */
[----:B------:R-:W3:Y:S01]  /*a090*/  @!P6 LDG.E R0, desc[UR54][R4.64] ;  /* 0x000000360400e981 */ /* 0x000ee2000c1e1900 */
[----:B--2---:R-:W-:-:S04]  /*a0a0*/  @!P6 IMAD.WIDE R2, R9, 0x4, R2 ;  /* 0x000000040902e825 */ /* 0x004fc800078e0202 */
[----:B------:R-:W-:-:S06]  /*a0b0*/  IMAD.MOV.U32 R9, RZ, RZ, RZ ;  /* 0x000000ffff097224 */ /* 0x000fcc00078e00ff */
[----:B------:R-:W3:Y:S02]  /*a0c0*/  @!P6 LDG.E R9, desc[UR54][R2.64] ;  /* 0x000000360209e981 */ /* 0x000ee4000c1e1900 */
[----:B---3--:R-:W-:-:S05]  /*a0d0*/  IMAD R15, R0, R9, RZ ;  /* 0x00000009000f7224 */ /* 0x008fca00078e02ff */
        /* <DEDUP_REMOVED lines=21> */
.L_x_11245:
        /* <DEDUP_REMOVED lines=9> */
[----:B------:R2:W3:Y:S01]  /*a2c0*/  SHFL.IDX PT, R9, R9, R10, 0x1f ;  /* 0x00001f0a09097589 */ /* 0x0004e200000e0000 */
[----:B0-----:R-:W-:Y:S01]  /*a2d0*/  IMAD.MOV.U32 R13, RZ, RZ, RZ ;  /* 0x000000ffff0d7224 */ /* 0x001fe200078e00ff */
[----:B-1----:R-:W-:-:S04]  /*a2e0*/  IABS R4, R0 ;  /* 0x0000000000047213 */ /* 0x002fc80000000000 */
[----:B------:R-:W0:Y:S08]  /*a2f0*/  I2F.RP R6, R4 ;  /* 0x0000000400067306 */ /* 0x000e300000209400 */
[----:B0-----:R-:W0:Y:S02]  /*a300*/  MUFU.RCP R6, R6 ;  /* 0x0000000600067308 */ /* 0x001e240000001000 */
[----:B0-----:R-:W-:-:S06]  /*a310*/  VIADD R2, R6, 0xffffffe ;  /* 0x0ffffffe06027836 */ /* 0x001fcc0000000000 */
[----:B------:R-:W0:Y:S02]  /*a320*/  F2I.FTZ.U32.TRUNC.NTZ R3, R2 ;  /* 0x0000000200037305 */ /* 0x000e24000021f000 */
[----:B0-----:R-:W-:Y:S01]  /*a330*/  IMAD.MOV R12, RZ, RZ, -R3 ;  /* 0x000000ffff0c7224 */ /* 0x001fe200078e0a03 */
[----:B--23--:R-:W-:Y:S06]  /*a340*/  @!P0 BRA `(.L_x_11248) ;  /* 0x00000000000c8947 */ /* 0x00cfec0003800000 */
[----:B------:R-:W-:-:S06]  /*a350*/  UIADD3 UR5, UR4, -0x1, URZ ;  /* 0xffffffff04057890 */ /* 0x000fcc000fffe03f */
[----:B------:R-:W-:-:S05]  /*a360*/  IMAD.U32 R6, RZ, RZ, UR5 ;  /* 0x00000005ff067e24 */ /* 0x000fca000f8e00ff */
[----:B------:R0:W1:Y:S02]  /*a370*/  SHFL.IDX PT, R13, R5, R6, 0x1f ;  /* 0x00001f06050d7589 */ /* 0x00006400000e0000 */
.L_x_11248:
[----:B-1----:R-:W-:Y:S01]  /*a380*/  IMAD R24, R13, R24, R8 ;  /* 0x000000180d187224 */ /* 0x002fe200078e0208 */
[----:B------:R-:W-:Y:S01]  /*a390*/  IABS R2, R9 ;  /* 0x0000000900027213 */ /* 0x000fe20000000000 */
[----:B0-----:R-:W-:Y:S01]  /*a3a0*/  IMAD.MOV.U32 R5, RZ, RZ, R12 ;  /* 0x000000ffff057224 */ /* 0x001fe200078e000c */
[----:B------:R-:W-:Y:S01]  /*a3b0*/  IABS R10, R0 ;  /* 0x00000000000a7213 */ /* 0x000fe20000000000 */
[----:B------:R-:W-:Y:S01]  /*a3c0*/  IMAD.IADD R25, R11, 0x1, -R24 ;  /* 0x000000010b197824 */ /* 0x000fe200078e0a18 */
[----:B------:R-:W-:Y:S01]  /*a3d0*/  UIADD3 UR43, UR4, UR43, URZ ;  /* 0x0000002b042b7290 */ /* 0x000fe2000fffe03f */
[----:B------:R-:W-:Y:S02]  /*a3e0*/  IMAD R11, R5, R4, RZ ;  /* 0x00000004050b7224 */ /* 0x000fe400078e02ff */
[----:B------:R-:W-:Y:S01]  /*a3f0*/  IMAD.MOV.U32 R5, RZ, RZ, R2 ;  /* 0x000000ffff057224 */ /* 0x000fe200078e0002 */
[----:B------:R-:W-:Y:S01]  /*a400*/  IABS R8, R25 ;  /* 0x0000001900087213 */ /* 0x000fe20000000000 */
[----:B------:R-:W-:-:S02]  /*a410*/  IMAD.MOV.U32 R2, RZ, RZ, RZ ;  /* 0x000000ffff027224 */ /* 0x000fc400078e00ff */
[----:B------:R-:W0:Y:S01]  /*a420*/  I2F.RP R6, R5 ;  /* 0x0000000500067306 */ /* 0x000e220000209400 */
[----:B------:R-:W-:Y:S02]  /*a430*/  IMAD.MOV R10, RZ, RZ, -R10 ;  /* 0x000000ffff0a7224 */ /* 0x000fe400078e0a0a */
[----:B------:R-:W-:-:S04]  /*a440*/  IMAD.HI.U32 R2, R3, R11, R2 ;  /* 0x0000000b03027227 */ /* 0x000fc800078e0002 */
[----:B------:R-:W-:Y:S02]  /*a450*/  IMAD.MOV.U32 R3, RZ, RZ, R8 ;  /* 0x000000ffff037224 */ /* 0x000fe400078e0008 */
[----:B------:R-:W-:Y:S02]  /*a460*/  IMAD.MOV.U32 R8, RZ, RZ, R10 ;  /* 0x000000ffff087224 */ /* 0x000fe400078e000a */
        /* <DEDUP_REMOVED lines=9> */
[----:B------:R0:W1:Y:S01]  /*a500*/  F2I.FTZ.U32.TRUNC.NTZ R3, R8 ;  /* 0x0000000800037305 */ /* 0x000062000021f000 */
[----:B------:R-:W-:Y:S02]  /*a510*/  ISETP.NE.AND P1, PT, R0, RZ, PT ;  /* 0x000000ff0000720c */ /* 0x000fe40003f25270 */
[----:B------:R-:W-:-:S02]  /*a520*/  ISETP.GE.AND P2, PT, R4, RZ, PT ;  /* 0x000000ff0400720c */ /* 0x000fc40003f46270 */
[----:B0-----:R-:W-:-:S05]  /*a530*/  IABS R8, R9 ;  /* 0x0000000900087213 */ /* 0x001fca0000000000 */
[----:B------:R-:W-:-:S04]  /*a540*/  @P0 VIADD R2, R2, 0x1 ;  /* 0x0000000102020836 */ /* 0x000fc80000000000 */
[----:B------:R-:W-:Y:S02]  /*a550*/  IMAD.MOV.U32 R6, RZ, RZ, R2 ;  /* 0x000000ffff067224 */ /* 0x000fe400078e0002 */
[----:B-1----:R-:W-:Y:S02]  /*a560*/  IMAD.MOV R2, RZ, RZ, -R3 ;  /* 0x000000ffff027224 */ /* 0x002fe400078e0a03 */
[----:B------:R-:W-:Y:S01]  /*a570*/  @!P2 IMAD.MOV R6, RZ, RZ, -R6 ;  /* 0x000000ffff06a224 */ /* 0x000fe200078e0a06 */
[----:B------:R-:W-:Y:S01]  /*a580*/  @!P1 LOP3.LUT R6, RZ, R0, RZ, 0x33, !PT ;  /* 0x00000000ff069212 */ /* 0x000fe200078e33ff */
[----:B------:R-:W-:Y:S02]  /*a590*/  IMAD R11, R2, R5, RZ ;  /* 0x00000005020b7224 */ /* 0x000fe400078e02ff */
[----:B------:R-:W-:Y:S01]  /*a5a0*/  IMAD.MOV.U32 R2, RZ, RZ, RZ ;  /* 0x000000ffff027224 */ /* 0x000fe200078e00ff */
[----:B------:R-:W-:Y:S01]  /*a5b0*/  IABS R4, R6 ;  /* 0x0000000600047213 */ /* 0x000fe20000000000 */
[----:B------:R-:W-:-:S02]  /*a5c0*/  IMAD.MOV R8, RZ, RZ, -R8 ;  /* 0x000000ffff087224 */ /* 0x000fc400078e0a08 */
[----:B------:R-:W-:-:S04]  /*a5d0*/  IMAD.HI.U32 R2, R3, R11, R2 ;  /* 0x0000000b03027227 */ /* 0x000fc800078e0002 */
[----:B------:R-:W-:Y:S02]  /*a5e0*/  IMAD.MOV.U32 R3, RZ, RZ, R4 ;  /* 0x000000ffff037224 */ /* 0x000fe400078e0004 */
[----:B------:R-:W-:Y:S02]  /*a5f0*/  IMAD.MOV.U32 R4, RZ, RZ, R8 ;  /* 0x000000ffff047224 */ /* 0x000fe400078e0008 */
[----:B------:R-:W-:-:S04]  /*a600*/  IMAD.HI.U32 R2, R2, R3, RZ ;  /* 0x0000000302027227 */ /* 0x000fc800078e00ff */
[----:B------:R-:W-:Y:S01]  /*a610*/  IMAD R4, R2, R4, R3 ;  /* 0x0000000402047224 */ /* 0x000fe200078e0203 */
[----:B------:R-:W-:Y:S01]  /*a620*/  LOP3.LUT R3, R6, R9, RZ, 0x3c, !PT ;  /* 0x0000000906037212 */ /* 0x000fe200078e3cff */
[----:B------:R-:W-:-:S03]  /*a630*/  IMAD R0, R0, R6, RZ ;  /* 0x0000000600007224 */ /* 0x000fc600078e02ff */
[----:B------:R-:W-:Y:S01]  /*a640*/  ISETP.GT.U32.AND P1, PT, R5, R4, PT ;  /* 0x000000040500720c */ /* 0x000fe20003f24070 */
[----:B------:R-:W-:Y:S01]  /*a650*/  IMAD.IADD R25, R25, 0x1, -R0 ;  /* 0x0000000119197824 */ /* 0x000fe200078e0a00 */
        /* <DEDUP_REMOVED lines=10> */
[----:B------:R-:W-:-:S04]  /*a700*/  IMAD R9, R9, 0x1000000, R2 ;  /* 0x0100000009097824 */ /* 0x000fc800078e0202 */
[----:B------:R-:W-:Y:S01]  /*a710*/  IMAD R26, R26, 0x10000, R9 ;  /* 0x000100001a1a7824 */ /* 0x000fe200078e0209 */
[----:B------:R-:W-:Y:S06]  /*a720*/  BRA `(.L_x_11249) ;  /* 0x00000000000c7947 */ /* 0x000fec0003800000 */
.L_x_11246:
[----:B------:R-:W-:Y:S02]  /*a730*/  IMAD.MOV.U32 R24, RZ, RZ, R11 ;  /* 0x000000ffff187224 */ /* 0x000fe400078e000b */
[----:B------:R-:W-:Y:S02]  /*a740*/  IMAD.MOV.U32 R25, RZ, RZ, RZ ;  /* 0x000000ffff197224 */ /* 0x000fe400078e00ff */
[----:B------:R-:W-:-:S07]  /*a750*/  IMAD.MOV.U32 R26, RZ, RZ, RZ ;  /* 0x000000ffff1a7224 */ /* 0x000fce00078e00ff */
.L_x_11249:
[----:B------:R-:W-:Y:S01]  /*a760*/  ISETP.NE.AND P0, PT, R7, RZ, PT ;  /* 0x000000ff0700720c */ /* 0x000fe20003f05270 */
[----:B------:R-:W-:-:S12]  /*a770*/  IMAD.U32 R27, RZ, RZ, UR43 ;  /* 0x0000002bff1b7e24 */ /* 0x000fd8000f8e00ff */
[----:B------:R-:W0:Y:S01]  /*a780*/  @!P0 S2R R3, SR_CgaCtaId ;  /* 0x0000000000038919 */ /* 0x000e220000008800 */
[----:B------:R-:W-:-:S04]  /*a790*/  @!P0 MOV R0, 0x400 ;  /* 0x0000040000008802 */ /* 0x000fc80000000f00 */
[----:B0-----:R-:W-:-:S05]  /*a7a0*/  @!P0 LEA R0, R3, R0, 0x18 ;  /* 0x0000000003008211 */ /* 0x001fca00078ec0ff */
[----:B------:R0:W-:Y:S01]  /*a7b0*/  @!P0 STS.128 [R0+0x132d0], R24 ;  /* 0x0132d01800008388 */ /* 0x0001e20000000c00 */
[----:B------:R-:W-:Y:S06]  /*a7c0*/  BAR.ARV 0x5, 0x200 ;  /* 0x0148000000007b1d */ /* 0x000fec0000002000 */
.L_x_11244:
[----:B------:R-:W-:Y:S01]  /*a7d0*/  ULDC UR4, c[0x0][0xc3c] ;  /* 0x00030f0000047ab9 */ /* 0x000fe20000000800 */
[----:B------:R1:W-:Y:S01]  /*a7e0*/  STL [R1+0xc], RZ ;  /* 0x00000cff01007387 */ /* 0x0003e20000100800 */
[----:B------:R-:W-:Y:S01]  /*a7f0*/  UISETP.GE.AND UP0, UPT, UR43, UR4, UPT ;  /* 0x000000042b00728c */ /* 0x000fe2000bf06270 */
[----:B------:R-:W-:Y:S02]  /*a800*/  IMAD.MOV.U32 R19, RZ, RZ, 0x1 ;  /* 0x00000001ff137424 */ /* 0x000fe400078e00ff */
[----:B------:R-:W-:-:S03]  /*a810*/  IMAD.MOV.U32 R18, RZ, RZ, RZ ;  /* 0x000000ffff127224 */ /* 0x000fc600078e00ff */
[----:B------:R-:W-:-:S13]  /*a820*/  PLOP3.LUT P0, PT, PT, PT, UP0, 0x80, 0x0 ;  /* 0x000000000000781c */ /* 0x000fda0003f0f008 */
[----:B-1----:R-:W-:Y:S05]  /*a830*/  @P0 BRA `(.L_x_11250) ;  /* 0x0000003c00f00947 */ /* 0x002fea0003800000 */
[----:B------:R-:W1:Y:S01]  /*a840*/  S2R R11, SR_TID.X ;  /* 0x00000000000b7919 */ /* 0x000e620000002100 */
[----:B------:R-:W2:Y:S01]  /*a850*/  S2UR UR5, SR_CgaCtaId ;  /* 0x00000000000579c3 */ /* 0x000ea20000008800 */
[----:B------:R-:W-:Y:S01]  /*a860*/  UMOV UR4, 0x400 ;  /* 0x0000040000047882 */ /* 0x000fe20000000000 */
[----:B------:R-:W-:Y:S01]  /*a870*/  IMAD.MOV.U32 R19, RZ, RZ, 0x1 ;  /* 0x00000001ff137424 */ /* 0x000fe200078e00ff */
[----:B------:R3:W-:Y:S01]  /*a880*/  STL [R1+0xc], RZ ;  /* 0x00000cff01007387 */ /* 0x0007e20000100800 */
[----:B------:R-:W-:Y:S01]  /*a890*/  IMAD.MOV.U32 R18, RZ, RZ, RZ ;  /* 0x000000ffff127224 */ /* 0x000fe200078e00ff */
[----:B------:R-:W-:Y:S02]  /*a8a0*/  ULOP3.LUT UR38, UR40, 0x1, URZ, 0xfc, !UPT ;  /* 0x0000000128267892 */ /* 0x000fe4000f8efc3f */
[----:B------:R-:W-:Y:S01]  /*a8b0*/  ULOP3.LUT UR42, UR40, 0x2, URZ, 0xfc, !UPT ;  /* 0x00000002282a7892 */ /* 0x000fe2000f8efc3f */
[----:B------:R-:W-:Y:S01]  /*a8c0*/  ULDC UR41, c[0x0][0xc] ;  /* 0x0000030000297ab9 */ /* 0x000fe20000000800 */
[----:B------:R-:W-:Y:S01]  /*a8d0*/  ULDC.64 UR50, c[0x0][0x198] ;  /* 0x0000660000327ab9 */ /* 0x000fe20000000a00 */
[----:B--2---:R-:W-:-:S06]  /*a8e0*/  ULEA UR4, UR5, UR4, 0x18 ;  /* 0x0000000405047291 */ /* 0x004fcc000f8ec03f */
[----:B------:R-:W-:Y:S01]  /*a8f0*/  IMAD.U32 R16, RZ, RZ, UR4 ;  /* 0x00000004ff107e24 */ /* 0x000fe2000f8e00ff */
[C---:B-1----:R-:W-:Y:S01]  /*a900*/  LOP3.LUT R10, R11.reuse, 0x7f, RZ, 0xc0, !PT ;  /* 0x0000007f0b0a7812 */ /* 0x042fe200078ec0ff */
[C---:B------:R-:W-:Y:S01]  /*a910*/  IMAD.SHL.U32 R29, R11.reuse, 0x40, RZ ;  /* 0x000000400b1d7824 */ /* 0x040fe200078e00ff */
[----:B------:R-:W-:Y:S01]  /*a920*/  SHF.R.U32.HI R3, RZ, 0x1, R11 ;  /* 0x00000001ff037819 */ /* 0x000fe2000001160b */
[----:B------:R-:W-:Y:S02]  /*a930*/  IMAD.SHL.U32 R2, R11, 0x10, RZ ;  /* 0x000000100b027824 */ /* 0x000fe400078e00ff */
[----:B------:R-:W-:Y:S01]  /*a940*/  IMAD.SHL.U32 R6, R10, 0x10, RZ ;  /* 0x000000100a067824 */ /* 0x000fe200078e00ff */
[----:B------:R-:W-:Y:S01]  /*a950*/  LOP3.LUT R4, R29, 0x180, RZ, 0xc0, !PT ;  /* 0x000001801d047812 */ /* 0x000fe200078ec0ff */
[C---:B------:R-:W-:Y:S01]  /*a960*/  IMAD.SHL.U32 R8, R11.reuse, 0x2, RZ ;  /* 0x000000020b087824 */ /* 0x040fe200078e00ff */
[----:B------:R-:W-:Y:S01]  /*a970*/  LOP3.LUT R5, R2, 0x1b0, RZ, 0xc0, !PT ;  /* 0x000001b002057812 */ /* 0x000fe200078ec0ff */
[----:B0-----:R-:W-:Y:S01]  /*a980*/  IMAD.SHL.U32 R0, R11, 0x20, RZ ;  /* 0x000000200b007824 */ /* 0x001fe200078e00ff */
[----:B------:R-:W-:-:S02]  /*a990*/  LOP3.LUT R7, R6, 0x600, RZ, 0xc0, !PT ;  /* 0x0000060006077812 */ /* 0x000fc400078ec0ff */
[----:B------:R-:W-:Y:S01]  /*a9a0*/  LOP3.LUT R3, R4, 0x30, R3, 0xf8, !PT ;  /* 0x0000003004037812 */ /* 0x000fe200078ef803 */
[----:B------:R-:W-:Y:S01]  /*a9b0*/  IMAD.SHL.U32 R4, R11, 0x8, RZ ;  /* 0x000000080b047824 */ /* 0x000fe200078e00ff */
[----:B------:R-:W-:Y:S01]  /*a9c0*/  LOP3.LUT R9, R5, 0x30, R8, 0x78, !PT ;  /* 0x0000003005097812 */ /* 0x000fe200078e7808 */
[----:B------:R-:W-:Y:S01]  /*a9d0*/  IMAD.SHL.U32 R8, R11, 0x4, RZ ;  /* 0x000000040b087824 */ /* 0x000fe200078e00ff */
[----:B------:R-:W-:Y:S02]  /*a9e0*/  LOP3.LUT R6, R7, 0x40, R2, 0xf8, !PT ;  /* 0x0000004007067812 */ /* 0x000fe400078ef802 */
[----:B------:R-:W-:Y:S02]  /*a9f0*/  LOP3.LUT R4, R3, 0x30, R4, 0x78, !PT ;  /* 0x0000003003047812 */ /* 0x000fe400078e7804 */
[----:B------:R-:W-:Y:S02]  /*aa00*/  LOP3.LUT R7, R7, 0x60, R0, 0xf8, !PT ;  /* 0x0000006007077812 */ /* 0x000fe400078ef800 */
[----:B------:R-:W-:-:S02]  /*aa10*/  LOP3.LUT R9, R6, R9, RZ, 0xfc, !PT ;  /* 0x0000000906097212 */ /* 0x000fc400078efcff */
[----:B------:R-:W-:Y:S02]  /*aa20*/  SHF.R.U32.HI R3, RZ, 0x2, R10 ;  /* 0x00000002ff037819 */ /* 0x000fe4000001160a */
[----:B------:R-:W-:Y:S02]  /*aa30*/  LOP3.LUT R5, R0, 0x80, RZ, 0xc0, !PT ;  /* 0x0000008000057812 */ /* 0x000fe400078ec0ff */
[--C-:B------:R-:W-:Y:S02]  /*aa40*/  LOP3.LUT R28, R7, 0x100, R0.reuse, 0xf8, !PT ;  /* 0x00000100071c7812 */ /* 0x100fe400078ef800 */
[----:B------:R-:W-:Y:S01]  /*aa50*/  LOP3.LUT R2, R3, 0x60, R0, 0xf8, !PT ;  /* 0x0000006003027812 */ /* 0x000fe200078ef800 */
[----:B------:R-:W-:Y:S01]  /*aa60*/  IMAD.IADD R0, R16, 0x1, R9 ;  /* 0x0000000110007824 */ /* 0x000fe200078e0209 */
[----:B------:R-:W-:Y:S02]  /*aa70*/  LOP3.LUT R5, R5, 0x10, R11, 0xf8, !PT ;  /* 0x0000001005057812 */ /* 0x000fe400078ef80b */
[----:B------:R-:W-:-:S02]  /*aa80*/  LOP3.LUT R29, R4, 0x640, R29, 0xf8, !PT ;  /* 0x00000640041d7812 */ /* 0x000fc400078ef81d */
[----:B------:R3:W-:Y:S01]  /*aa90*/  STL [R1+0x8], R0 ;  /* 0x0000080001007387 */ /* 0x0007e20000100800 */
[----:B------:R-:W-:-:S04]  /*aaa0*/  LOP3.LUT R5, R5, 0x10, R8, 0x78, !PT ;  /* 0x0000001005057812 */ /* 0x000fc800078e7808 */
[----:B------:R-:W-:-:S07]  /*aab0*/  LOP3.LUT R28, R28, R5, RZ, 0xfc, !PT ;  /* 0x000000051c1c7212 */ /* 0x000fce00078efcff */
.L_x_11316:
[----:B------:R-:W-:Y:S01]  /*aac0*/  ULDC.64 UR4, c[0x0][0xc88] ;  /* 0x0003220000047ab9 */ /* 0x000fe20000000a00 */
[----:B------:R-:W-:Y:S01]  /*aad0*/  ULDC.64 UR6, c[0x0][0xa08] ;  /* 0x0002820000067ab9 */ /* 0x000fe20000000a00 */
[----:B------:R-:W-:-:S06]  /*aae0*/  UIMAD.WIDE UR4, UR43, 0x4, UR4 ;  /* 0x000000042b0478a5 */ /* 0x000fcc000f8e0204 */
[----:B------:R-:W-:Y:S02]  /*aaf0*/  IMAD.U32 R2, RZ, RZ, UR4 ;  /* 0x00000004ff027e24 */ /* 0x000fe4000f8e00ff */
[----:B0-----:R-:W-:Y:S01]  /*ab00*/  IMAD.U32 R3, RZ, RZ, UR5 ;  /* 0x00000005ff037e24 */ /* 0x001fe2000f8e00ff */
[----:B------:R-:W-:-:S04]  /*ab10*/  ULDC.64 UR4, c[0x0][0xa28] ;  /* 0x00028a0000047ab9 */ /* 0x000fc80000000a00 */
[----:B------:R-:W2:Y:S01]  /*ab20*/  LDG.E R2, desc[UR54][R2.64] ;  /* 0x0000003602027981 */ /* 0x000ea2000c1e1900 */
[----:B------:R-:W-:-:S04]  /*ab30*/  UISETP.NE.U32.AND UP0, UPT, UR4, URZ, UPT ;  /* 0x0000003f0400728c */ /* 0x000fc8000bf05070 */
[----:B------:R-:W-:-:S06]  /*ab40*/  UISETP.NE.AND.EX UP0, UPT, UR5, URZ, UPT, UP0 ;  /* 0x0000003f0500728c */ /* 0x000fcc000bf05300 */
[----:B------:R-:W-:Y:S02]  /*ab50*/  PLOP3.LUT P2, PT, PT, PT, UP0, 0x80, 0x0 ;  /* 0x000000000000781c */ /* 0x000fe40003f4f008 */
[----:B------:R-:W-:-:S04]  /*ab60*/  ISETP.NE.U32.AND P0, PT, RZ, UR6, PT ;  /* 0x00000006ff007c0c */ /* 0x000fc8000bf05070 */
[----:B------:R-:W-:Y:S02]  /*ab70*/  ISETP.NE.AND.EX P0, PT, RZ, UR7, PT, P0 ;  /* 0x00000007ff007c0c */ /* 0x000fe4000bf05300 */
[----:B--2---:R-:W-:-:S13]  /*ab80*/  R2UR UR45, R2 ;  /* 0x00000000022d72ca */ /* 0x004fda00000e0000 */
[----:B------:R-:W-:Y:S02]  /*ab90*/  USHF.R.S32.HI UR46, URZ, 0x1f, UR45 ;  /* 0x0000001f3f2e7899 */ /* 0x000fe4000801142d */
[----:B------:R-:W-:-:S04]  /*aba0*/  @UP0 ULEA UR4, UP1, UR45, UR4, 0x2 ;  /* 0x000000042d040291 */ /* 0x000fc8000f82103f */
[----:B------:R-:W-:Y:S02]  /*abb0*/  @UP0 ULEA.HI.X UR5, UR45, UR5, UR46, 0x2, UP1 ;  /* 0x000000052d050291 */ /* 0x000fe400088f142e */
[----:B------:R-:W-:Y:S01]  /*abc0*/  IMAD.U32 R2, RZ, RZ, UR4 ;  /* 0x00000004ff027e24 */ /* 0x000fe2000f8e00ff */
[----:B------:R-:W-:-:S03]  /*abd0*/  USHF.L.U32 UR47, UR45, 0x2, URZ ;  /* 0x000000022d2f7899 */ /* 0x000fc6000800063f */
[----:B------:R-:W-:Y:S01]  /*abe0*/  IMAD.U32 R3, RZ, RZ, UR5 ;  /* 0x00000005ff037e24 */ /* 0x000fe2000f8e00ff */
[----:B------:R-:W-:Y:S01]  /*abf0*/  ULDC.64 UR4, c[0x0][0xa00] ;  /* 0x0002800000047ab9 */ /* 0x000fe20000000a00 */
[----:B------:R-:W-:Y:S01]  /*ac00*/  USHF.L.U64.HI UR48, UR45, 0x2, UR46 ;  /* 0x000000022d307899 */ /* 0x000fe2000801022e */
[----:B------:R-:W-:Y:S01]  /*ac10*/  ISETP.NE.U32.AND P1, PT, RZ, UR4, PT ;  /* 0x00000004ff007c0c */ /* 0x000fe2000bf25070 */
[----:B------:R-:W-:Y:S01]  /*ac20*/  UIADD3 UR4, UP0, UR47, UR4, URZ ;  /* 0x000000042f047290 */ /* 0x000fe2000ff1e03f */
[----:B------:R0:W2:Y:S01]  /*ac30*/  @P2 LDG.E R8, desc[UR54][R2.64] ;  /* 0x0000003602082981 */ /* 0x0000a2000c1e1900 */
[----:B------:R-:W-:Y:S01]  /*ac40*/  UIADD3 UR6, UP1, UR47, UR6, URZ ;  /* 0x000000062f067290 */ /* 0x000fe2000ff3e03f */
[----:B------:R-:W-:Y:S01]  /*ac50*/  ISETP.NE.AND.EX P1, PT, RZ, UR5, PT, P1 ;  /* 0x00000005ff007c0c */ /* 0x000fe2000bf25310 */
[----:B------:R-:W-:Y:S02]  /*ac60*/  UIADD3.X UR5, UR48, UR5, URZ, UP0, !UPT ;  /* 0x0000000530057290 */ /* 0x000fe400087fe43f */
[----:B------:R-:W-:-:S02]  /*ac70*/  UIADD3.X UR7, UR48, UR7, URZ, UP1, !UPT ;  /* 0x0000000730077290 */ /* 0x000fc40008ffe43f */
[----:B------:R-:W-:Y:S02]  /*ac80*/  IMAD.U32 R4, RZ, RZ, UR6 ;  /* 0x00000006ff047e24 */ /* 0x000fe4000f8e00ff */
[----:B0-----:R-:W-:Y:S02]  /*ac90*/  IMAD.U32 R2, RZ, RZ, UR4 ;  /* 0x00000004ff027e24 */ /* 0x001fe4000f8e00ff */
[----:B------:R-:W-:Y:S01]  /*aca0*/  IMAD.U32 R3, RZ, RZ, UR5 ;  /* 0x00000005ff037e24 */ /* 0x000fe2000f8e00ff */
[----:B------:R-:W-:Y:S01]  /*acb0*/  ULDC.64 UR4, c[0x0][0xa18] ;  /* 0x0002860000047ab9 */ /* 0x000fe20000000a00 */
[----:B------:R-:W-:Y:S01]  /*acc0*/  IMAD.U32 R5, RZ, RZ, UR7 ;  /* 0x00000007ff057e24 */ /* 0x000fe2000f8e00ff */
[----:B------:R-:W-:Y:S01]  /*acd0*/  UISETP.NE.U32.AND UP0, UPT, UR4, URZ, UPT ;  /* 0x0000003f0400728c */ /* 0x000fe2000bf05070 */
[----:B------:R-:W-:Y:S01]  /*ace0*/  ULDC UR6, c[0x0][0x288] ;  /* 0x0000a20000067ab9 */ /* 0x000fe20000000800 */
[----:B------:R-:W5:Y:S02]  /*acf0*/  @P1 LDG.E R9, desc[UR54][R2.64] ;  /* 0x0000003602091981 */ /* 0x000f64000c1e1900 */
[----:B------:R-:W-:-:S02]  /*ad00*/  UISETP.NE.AND.EX UP0, UPT, UR5, URZ, UPT, UP0 ;  /* 0x0000003f0500728c */ /* 0x000fc4000bf05300 */
[----:B---3--:R-:W5:Y:S01]  /*ad10*/  @P0 LDG.E R0, desc[UR54][R4.64] ;  /* 0x0000003604000981 */ /* 0x008f62000c1e1900 */
[----:B------:R-:W-:-:S03]  /*ad20*/  IMAD.U32 R10, RZ, RZ, UR6 ;  /* 0x00000006ff0a7e24 */ /* 0x000fc6000f8e00ff */
[----:B------:R-:W-:-:S05]  /*ad30*/  PLOP3.LUT P3, PT, PT, PT, UP0, 0x80, 0x0 ;  /* 0x000000000000781c */ /* 0x000fca0003f6f008 */
[----:B------:R-:W-:-:S04]  /*ad40*/  @UP0 UIADD3 UR4, UP1, UR47, UR4, URZ ;  /* 0x000000042f040290 */ /* 0x000fc8000ff3e03f */
[----:B------:R-:W-:Y:S02]  /*ad50*/  @UP0 UIADD3.X UR5, UR48, UR5, URZ, UP1, !UPT ;  /* 0x0000000530050290 */ /* 0x000fe40008ffe43f */
[----:B------:R-:W-:-:S04]  /*ad60*/  IMAD.U32 R6, RZ, RZ, UR4 ;  /* 0x00000004ff067e24 */ /* 0x000fc8000f8e00ff */
[----:B------:R-:W-:-:S05]  /*ad70*/  IMAD.U32 R7, RZ, RZ, UR5 ;  /* 0x00000005ff077e24 */ /* 0x000fca000f8e00ff */
[----:B------:R0:W3:Y:S01]  /*ad80*/  @P3 LDG.E R10, desc[UR54][R6.64] ;  /* 0x00000036060a3981 */ /* 0x0000e2000c1e1900 */
[----:B------:R-:W-:Y:S01]  /*ad90*/  UMOV UR4, URZ ;  /* 0x0000003f00047c82 */ /* 0x000fe20008000000 */
[----:B0-----:R-:W0:Y:S01]  /*ada0*/  LDC.64 R6, c[0x0][0x418] ;  /* 0x00010600ff067b82 */ /* 0x001e220000000a00 */
[----:B--2---:R-:W-:Y:S02]  /*adb0*/  @P2 R2UR UR4, R8 ;  /* 0x00000000080422ca */ /* 0x004fe400000e0000 */
[----:B0-----:R-:W-:Y:S01]  /*adc0*/  ISETP.NE.U32.AND P2, PT, R6, RZ, PT ;  /* 0x000000ff0600720c */ /* 0x001fe20003f45070 */
[----:B---3--:R0:W-:Y:S01]  /*add0*/  STL [R1+0x4], R10 ;  /* 0x0000040a01007387 */ /* 0x0081e20000100800 */
[----:B-1----:R-:W-:Y:S11]  /*ade0*/  @P3 BRA `(.L_x_11251) ;  /* 0x0000000000143947 */ /* 0x002ff60003800000 */
[----:B------:R-:W-:Y:S05]  /*adf0*/  @!P1 BRA `(.L_x_11251) ;  /* 0x0000000000109947 */ /* 0x000fea0003800000 */
[----:B------:R-:W2:Y:S04]  /*ae00*/  LDG.E R11, desc[UR54][R2.64] ;  /* 0x00000036020b7981 */ /* 0x000ea8000c1e1900 */
[----:B------:R-:W2:Y:S02]  /*ae10*/  LDG.E R6, desc[UR54][R2.64+0x4] ;  /* 0x0000043602067981 */ /* 0x000ea4000c1e1900 */
[----:B--2---:R-:W-:-:S05]  /*ae20*/  IMAD.IADD R2, R6, 0x1, -R11 ;  /* 0x0000000106027824 */ /* 0x004fca00078e0a0b */
[----:B------:R1:W-:Y:S02]  /*ae30*/  STL [R1+0x4], R2 ;  /* 0x0000040201007387 */ /* 0x0003e40000100800 */
.L_x_11251:
[----:B------:R-:W2:Y:S01]  /*ae40*/  LDC R6, c[0x0][0x424] ;  /* 0x00010900ff067b82 */ /* 0x000ea20000000800 */
[----:B------:R-:W-:Y:S01]  /*ae50*/  ISETP.NE.AND.EX P2, PT, R7, RZ, PT, P2 ;  /* 0x000000ff0700720c */ /* 0x000fe20003f45320 */
[----:B------:R-:W-:Y:S01]  /*ae60*/  UMOV UR44, URZ ;  /* 0x0000003f002c7c82 */ /* 0x000fe20008000000 */
[----:B------:R-:W-:Y:S01]  /*ae70*/  ULDC.64 UR6, c[0x0][0xa20] ;  /* 0x0002880000067ab9 */ /* 0x000fe20000000a00 */
[----:B-----5:R-:W-:Y:S01]  /*ae80*/  @P1 R2UR UR44, R9 ;  /* 0x00000000092c12ca */ /* 0x020fe200000e0000 */
[----:B------:R-:W-:Y:S01]  /*ae90*/  UMOV UR39, URZ ;  /* 0x0000003f00277c82 */ /* 0x000fe20008000000 */
[----:B------:R-:W-:Y:S01]  /*aea0*/  ISETP.NE.U32.AND P1, PT, RZ, UR6, PT ;  /* 0x00000006ff007c0c */ /* 0x000fe2000bf25070 */
[----:B------:R-:W-:Y:S01]  /*aeb0*/  IMAD.U32 R22, RZ, RZ, UR45 ;  /* 0x0000002dff167e24 */ /* 0x000fe2000f8e00ff */
[----:B------:R-:W3:Y:S01]  /*aec0*/  LDC R7, c[0x0][0x2f0] ;  /* 0x0000bc00ff077b82 */ /* 0x000ee20000000800 */
[----:B------:R-:W-:Y:S02]  /*aed0*/  R2UR UR36, R26 ;  /* 0x000000001a2472ca */ /* 0x000fe400000e0000 */
[----:B------:R-:W-:-:S02]  /*aee0*/  @P0 R2UR UR39, R0 ;  /* 0x00000000002702ca */ /* 0x000fc400000e0000 */
[----:B------:R-:W-:Y:S02]  /*aef0*/  ISETP.NE.AND.EX P1, PT, RZ, UR7, PT, P1 ;  /* 0x00000007ff007c0c */ /* 0x000fe4000bf25310 */
[C---:B-1----:R-:W-:Y:S02]  /*af00*/  LOP3.LUT R2, R26.reuse, 0xff000000, RZ, 0xc0, !PT ;  /* 0xff0000001a027812 */ /* 0x042fe400078ec0ff */
[----:B------:R-:W-:Y:S02]  /*af10*/  LOP3.LUT R0, R26, 0xff0000, RZ, 0xc0, !PT ;  /* 0x00ff00001a007812 */ /* 0x000fe400078ec0ff */
[----:B------:R-:W-:-:S03]  /*af20*/  SHF.R.U32.HI R3, RZ, 0x8, R2 ;  /* 0x00000008ff037819 */ /* 0x000fc60000011602 */
[----:B------:R-:W-:Y:S01]  /*af30*/  ULOP3.LUT UR36, UR36, 0xffff, URZ, 0xc0, !UPT ;  /* 0x0000ffff24247892 */ /* 0x000fe2000f8ec03f */
[----:B------:R-:W-:Y:S01]  /*af40*/  LEA.HI R0, R0, R3, RZ, 0x10 ;  /* 0x0000000300007211 */ /* 0x000fe200078f80ff */
[----:B------:R-:W-:Y:S01]  /*af50*/  UIADD3 UR39, UR39, UR4, URZ ;  /* 0x0000000427277290 */ /* 0x000fe2000fffe03f */
[----:B--2---:R-:W-:-:S05]  /*af60*/  SEL R6, R6, 0x1, P2 ;  /* 0x0000000106067807 */ /* 0x004fca0001000000 */
[----:B---3--:R-:W-:Y:S01]  /*af70*/  IMAD R2, R6, R7, RZ ;  /* 0x0000000706027224 */ /* 0x008fe200078e02ff */
[----:B------:R-:W-:Y:S06]  /*af80*/  @!P1 BRA `(.L_x_11252) ;  /* 0x0000000000189947 */ /* 0x000fec0003800000 */
[----:B------:R-:W-:-:S04]  /*af90*/  UIADD3 UR5, UP0, UR47, UR6, URZ ;  /* 0x000000062f057290 */ /* 0x000fc8000ff1e03f */
[----:B------:R-:W-:Y:S02]  /*afa0*/  UIADD3.X UR6, UR48, UR7, URZ, UP0, !UPT ;  /* 0x0000000730067290 */ /* 0x000fe400087fe43f */
[----:B------:R-:W-:-:S04]  /*afb0*/  IMAD.U32 R2, RZ, RZ, UR5 ;  /* 0x00000005ff027e24 */ /* 0x000fc8000f8e00ff */
[----:B------:R-:W-:-:S05]  /*afc0*/  IMAD.U32 R3, RZ, RZ, UR6 ;  /* 0x00000006ff037e24 */ /* 0x000fca000f8e00ff */
[----:B------:R1:W5:Y:S01]  /*afd0*/  LDG.E R2, desc[UR54][R2.64] ;  /* 0x0000003602027981 */ /* 0x000362000c1e1900 */
[----:B------:R-:W-:Y:S05]  /*afe0*/  BRA `(.L_x_11253) ;  /* 0x0000000000107947 */ /* 0x000fea0003800000 */
.L_x_11252:
[----:B------:R-:W-:Y:S05]  /*aff0*/  @!P0 BRA `(.L_x_11253) ;  /* 0x00000000000c8947 */ /* 0x000fea0003800000 */
[----:B------:R-:W2:Y:S04]  /*b000*/  LDG.E R3, desc[UR54][R4.64] ;  /* 0x0000003604037981 */ /* 0x000ea8000c1e1900 */
[----:B------:R-:W2:Y:S02]  /*b010*/  LDG.E R2, desc[UR54][R4.64+0x4] ;  /* 0x0000043604027981 */ /* 0x000ea4000c1e1900 */
[----:B--2---:R-:W-:-:S07]  /*b020*/  IMAD.IADD R2, R2, 0x1, -R3 ;  /* 0x0000000102027824 */ /* 0x004fce00078e0a03 */
.L_x_11253:
[----:B-----5:R-:W-:Y:S01]  /*b030*/  VIADD R2, R2, -UR4 ;  /* 0x8000000402027c36 */ /* 0x020fe20008000000 */
[----:B------:R-:W-:-:S03]  /*b040*/  LOP3.LUT R26, R0, 0xff, RZ, 0xc0, !PT ;  /* 0x000000ff001a7812 */ /* 0x000fc600078ec0ff */
[C---:B-1----:R-:W-:Y:S01]  /*b050*/  VIADD R3, R2.reuse, 0x9f ;  /* 0x0000009f02037836 */ /* 0x042fe20000000000 */
[----:B------:R-:W-:-:S03]  /*b060*/  ISETP.GE.AND P0, PT, R2, 0x1, PT ;  /* 0x000000010200780c */ /* 0x000fc60003f06270 */
[----:B------:R-:W-:-:S05]  /*b070*/  IMAD.HI R3, R3, 0x66666667, RZ ;  /* 0x6666666703037827 */ /* 0x000fca00078e02ff */
[----:B------:R-:W-:-:S04]  /*b080*/  SHF.R.U32.HI R2, RZ, 0x1f, R3 ;  /* 0x0000001fff027819 */ /* 0x000fc80000011603 */
[----:B------:R-:W-:Y:S01]  /*b090*/  LEA.HI.SX32 R5, R3, R2, 0x1a ;  /* 0x0000000203057211 */ /* 0x000fe200078fd2ff */
[----:B------:R-:W-:Y:S01]  /*b0a0*/  IMAD.MOV.U32 R3, RZ, RZ, RZ ;  /* 0x000000ffff037224 */ /* 0x000fe200078e00ff */
[----:B------:R-:W-:Y:S06]  /*b0b0*/  @!P0 BRA `(.L_x_11254) ;  /* 0x0000000000708947 */ /* 0x000fec0003800000 */
[----:B------:R-:W-:-:S04]  /*b0c0*/  SHF.R.U32.HI R0, RZ, 0x10, R0 ;  /* 0x00000010ff007819 */ /* 0x000fc80000011600 */
[----:B------:R-:W-:-:S13]  /*b0d0*/  ISETP.NE.AND P0, PT, R0, RZ, PT ;  /* 0x000000ff0000720c */ /* 0x000fda0003f05270 */
[----:B------:R-:W1:Y:S02]  /*b0e0*/  @!P0 LDC R0, c[0x0][0x9f0] ;  /* 0x00027c00ff008b82 */ /* 0x000e640000000800 */
[-C--:B-1----:R-:W-:Y:S02]  /*b0f0*/  IABS R4, R0.reuse ;  /* 0x0000000000047213 */ /* 0x082fe40000000000 */
[----:B------:R-:W-:Y:S02]  /*b100*/  IADD3 R7, R0, -0x1, R5 ;  /* 0xffffffff00077810 */ /* 0x000fe40007ffe005 */
[----:B------:R-:W1:Y:S02]  /*b110*/  I2F.RP R6, R4 ;  /* 0x0000000400067306 */ /* 0x000e640000209400 */
[----:B------:R-:W-:-:S04]  /*b120*/  LOP3.LUT R8, R7, R0, RZ, 0x3c, !PT ;  /* 0x0000000007087212 */ /* 0x000fc800078e3cff */
[----:B------:R-:W-:Y:S02]  /*b130*/  ISETP.GE.AND P2, PT, R8, RZ, PT ;  /* 0x000000ff0800720c */ /* 0x000fe40003f46270 */
[----:B-1----:R-:W1:Y:S02]  /*b140*/  MUFU.RCP R6, R6 ;  /* 0x0000000600067308 */ /* 0x002e640000001000 */
[----:B-1----:R-:W-:Y:S01]  /*b150*/  VIADD R2, R6, 0xffffffe ;  /* 0x0ffffffe06027836 */ /* 0x002fe20000000000 */
[----:B------:R-:W-:-:S05]  /*b160*/  IABS R6, R0 ;  /* 0x0000000000067213 */ /* 0x000fca0000000000 */
[----:B------:R1:W2:Y:S02]  /*b170*/  F2I.FTZ.U32.TRUNC.NTZ R3, R2 ;  /* 0x0000000200037305 */ /* 0x0002a4000021f000 */
[----:B-1----:R-:W-:Y:S02]  /*b180*/  IMAD.MOV.U32 R2, RZ, RZ, RZ ;  /* 0x000000ffff027224 */ /* 0x002fe400078e00ff */
[----:B--2---:R-:W-:-:S04]  /*b190*/  IMAD.MOV R9, RZ, RZ, -R3 ;  /* 0x000000ffff097224 */ /* 0x004fc800078e0a03 */
[----:B------:R-:W-:-:S04]  /*b1a0*/  IMAD R9, R9, R4, RZ ;  /* 0x0000000409097224 */ /* 0x000fc800078e02ff */
[----:B------:R-:W-:Y:S01]  /*b1b0*/  IMAD.HI.U32 R3, R3, R9, R2 ;  /* 0x0000000903037227 */ /* 0x000fe200078e0002 */
[----:B------:R-:W-:-:S03]  /*b1c0*/  IABS R2, R7 ;  /* 0x0000000700027213 */ /* 0x000fc60000000000 */
[----:B------:R-:W-:Y:S02]  /*b1d0*/  IMAD.MOV R7, RZ, RZ, -R6 ;  /* 0x000000ffff077224 */ /* 0x000fe400078e0a06 */
        /* <DEDUP_REMOVED lines=10> */
.L_x_11254:
[-C--:B------:R-:W-:Y:S01]  /*b280*/  IMAD R26, R26, R3.reuse, RZ ;  /* 0x000000031a1a7224 */ /* 0x080fe200078e02ff */
[----:B------:R-:W-:Y:S04]  /*b290*/  BSSY B7, `(.L_x_11255) ;  /* 0x000029d000077945 */ /* 0x000fe80003800000 */
[----:B------:R-:W-:-:S04]  /*b2a0*/  VIADDMNMX R0, R26, R3, R5, PT ;  /* 0x000000031a007246 */ /* 0x000fc80003800105 */
[----:B------:R-:W-:Y:S01]  /*b2b0*/  ISETP.GT.AND P0, PT, R0, R26, PT ;  /* 0x0000001a0000720c */ /* 0x000fe20003f04270 */
[----:B------:R1:W-:-:S12]  /*b2c0*/  STL [R1], R0 ;  /* 0x0000000001007387 */ /* 0x0003d80000100800 */
        /* <DEDUP_REMOVED lines=16> */
[----:B-1----:R-:W-:Y:S01]  /*b3d0*/  IADD3 R24, R0, UR41, R7 ;  /* 0x0000002900187c10 */ /* 0x002fe2000fffe007 */
[----:B------:R-:W-:Y:S06]  /*b3e0*/  BRA `(.L_x_11257) ;  /* 0x00000028001c7947 */ /* 0x000fec0003800000 */
.L_x_11256:
        /* <DEDUP_REMOVED lines=20> */
.L_x_11259:
[----:B------:R-:W-:Y:S05]  /*b530*/  BSYNC B6 ;  /* 0x0000000000067941 */ /* 0x000fea0003800000 */
.L_x_11258:
        /* <DEDUP_REMOVED lines=22> */
.L_x_11261:
[----:B------:R-:W-:Y:S05]  /*b6a0*/  BSYNC B6 ;  /* 0x0000000000067941 */ /* 0x000fea0003800000 */
.L_x_11260:
        /* <DEDUP_REMOVED lines=20> */
.L_x_11263:
[----:B------:R-:W-:Y:S05]  /*b7f0*/  BSYNC B6 ;  /* 0x0000000000067941 */ /* 0x000fea0003800000 */
.L_x_11262:
        /* <DEDUP_REMOVED lines=19> */
.L_x_11265:
[----:B------:R-:W-:Y:S05]  /*b930*/  BSYNC B6 ;  /* 0x0000000000067941 */ /* 0x000fea0003800000 */
.L_x_11264:
        /* <DEDUP_REMOVED lines=17> */
[----:B---3--:R-:W-:Y:S02]  /*ba50*/  SHF.R.S32.HI R27, RZ, 0x1f, R22 ;  /* 0x0000001fff1b7819 */ /* 0x008fe40000011416 */
[----:B------:R-:W-:Y:S01]  /*ba60*/  SEL R17, R22, RZ, !P0 ;  /* 0x000000ff16117207 */ /* 0x000fe20004000000 */
[----:B------:R-:W-:Y:S08]  /*ba70*/  BRA.DIV UR4, `(.L_x_11266) ;  /* 0x0000003204cc7947 */ /* 0x000ff0000b800000 */
[----:B------:R1:W2:Y:S02]  /*ba80*/  SHFL.IDX PT, R14, R20, RZ, 0x1f ;  /* 0x00001fff140e7589 */ /* 0x0002a400000e0000 */
.L_x_11335:
[----:B--2---:R-:W-:Y:S02]  /*ba90*/  ISETP.NE.AND P0, PT, R14, RZ, PT ;  /* 0x000000ff0e00720c */ /* 0x004fe40003f05270 */
[----:B------:R-:W-:Y:S02]  /*baa0*/  PLOP3.LUT P1, PT, PT, PT, PT, 0x8, 0x0 ;  /* 0x000000000000781c */ /* 0x000fe40003f2e170 */
[----:B------:R-:W-:-:S11]  /*bab0*/  LOP3.LUT R23, R23, 0xfffffffe, RZ, 0xc0, !PT ;  /* 0xfffffffe17177812 */ /* 0x000fd600078ec0ff */
[----:B------:R-:W-:Y:S01]  /*bac0*/  @P1 LOP3.LUT R23, R23, 0x1, RZ, 0xfc, !PT ;  /* 0x0000000117171812 */ /* 0x000fe200078efcff */
[----:B------:R-:W-:Y:S06]  /*bad0*/  @P0 BRA `(.L_x_11267) ;  /* 0x00000004004c0947 */ /* 0x000fec0003800000 */
[----:B------:R-:W2:Y:S01]  /*bae0*/  LDL R0, [R1] ;  /* 0x0000000001007983 */ /* 0x000ea20000100800 */
[----:B------:R-:W-:Y:S01]  /*baf0*/  UMOV UR4, 0xffffffff ;  /* 0xffffffff00047882 */ /* 0x000fe20000000000 */
[----:B--2---:R-:W-:Y:S02]  /*bb00*/  VIADD R0, R0, 0xffffffff ;  /* 0xffffffff00007836 */ /* 0x004fe40000000000 */
[----:B------:R-:W-:Y:S05]  /*bb10*/  BRA.DIV UR4, `(.L_x_11268) ;  /* 0x0000003204c47947 */ /* 0x000fea000b800000 */
[----:B------:R-:W-:-:S13]  /*bb20*/  ELECT P6, URZ, PT ;  /* 0x00000000003f782f */ /* 0x000fda00038c0000 */
.L_x_11338:
[----:B------:R-:W-:Y:S05]  /*bb30*/  @!P6 BRA `(.L_x_11267) ;  /* 0x000000040034e947 */ /* 0x000fea0003800000 */
[----:B------:R-:W-:-:S04]  /*bb40*/  ISETP.NE.U32.AND P0, PT, R2, RZ, PT ;  /* 0x000000ff0200720c */ /* 0x000fc80003f05070 */
[----:B------:R-:W-:-:S13]  /*bb50*/  ISETP.NE.AND.EX P0, PT, R3, RZ, PT, P0 ;  /* 0x000000ff0300720c */ /* 0x000fda0003f05300 */
[----:B------:R-:W-:Y:S05]  /*bb60*/  @!P0 BRA `(.L_x_11269) ;  /* 0x0000000000448947 */ /* 0x000fea0003800000 */
[----:B------:R-:W2:Y:S01]  /*bb70*/  LDC R7, c[0x0][0x43c] ;  /* 0x00010f00ff077b82 */ /* 0x000ea20000000800 */
[----:B------:R-:W-:Y:S01]  /*bb80*/  ULDC.64 UR4, c[0x0][0x428] ;  /* 0x00010a0000047ab9 */ /* 0x000fe20000000a00 */
[----:B--2---:R-:W-:-:S13]  /*bb90*/  ISETP.NE.AND P0, PT, R7, 0x1, PT ;  /* 0x000000010700780c */ /* 0x004fda0003f05270 */
[----:B------:R-:W2:Y:S02]  /*bba0*/  @P0 LDC.64 R4, c[0x0][0x440] ;  /* 0x00011000ff040b82 */ /* 0x000ea40000000a00 */
[----:B--2---:R-:W-:-:S04]  /*bbb0*/  @P0 IMAD.HI.U32 R6, R0, R4, RZ ;  /* 0x0000000400060227 */ /* 0x004fc800078e00ff */
[----:B------:R-:W-:Y:S01]  /*bbc0*/  IMAD.MOV.U32 R4, RZ, RZ, R0 ;  /* 0x000000ffff047224 */ /* 0x000fe200078e0000 */
[----:B------:R-:W-:-:S05]  /*bbd0*/  @P0 SHF.R.U32.HI R4, RZ, R5, R6 ;  /* 0x00000005ff040219 */ /* 0x000fca0000011606 */
[----:B------:R-:W-:-:S04]  /*bbe0*/  IMAD.MOV R5, RZ, RZ, -R4 ;  /* 0x000000ffff057224 */ /* 0x000fc800078e0a04 */
[----:B------:R-:W-:Y:S01]  /*bbf0*/  IMAD R0, R7, R5, R0 ;  /* 0x0000000507007224 */ /* 0x000fe200078e0200 */
[--C-:B------:R-:W-:Y:S01]  /*bc00*/  SHF.R.S32.HI R5, RZ, 0x1f, R4.reuse ;  /* 0x0000001fff057819 */ /* 0x100fe20000011404 */
[----:B------:R-:W-:Y:S02]  /*bc10*/  IMAD R7, R27, UR4, RZ ;  /* 0x000000041b077c24 */ /* 0x000fe4000f8e02ff */
[----:B------:R-:W-:-:S04]  /*bc20*/  IMAD.WIDE.U32 R4, R22, UR4, R4 ;  /* 0x0000000416047c25 */ /* 0x000fc8000f8e0004 */
[----:B------:R-:W-:Y:S01]  /*bc30*/  IMAD R7, R22, UR5, R7 ;  /* 0x0000000516077c24 */ /* 0x000fe2000f8e0207 */
[----:B------:R-:W-:-:S03]  /*bc40*/  LEA R2, P0, R4, R2, 0x2 ;  /* 0x0000000204027211 */ /* 0x000fc600078010ff */
[----:B------:R-:W-:-:S05]  /*bc50*/  IMAD.IADD R5, R5, 0x1, R7 ;  /* 0x0000000105057824 */ /* 0x000fca00078e0207 */
[----:B------:R-:W-:-:S05]  /*bc60*/  LEA.HI.X R3, R4, R3, R5, 0x2, P0 ;  /* 0x0000000304037211 */ /* 0x000fca00000f1405 */
[----:B------:R2:W5:Y:S02]  /*bc70*/  LDG.E R17, desc[UR54][R2.64] ;  /* 0x0000003602117981 */ /* 0x000564000c1e1900 */
.L_x_11269:
[----:B--2---:R-:W2:Y:S01]  /*bc80*/  S2R R2, SR_TID.X ;  /* 0x0000000000027919 */ /* 0x004ea20000002100 */
[----:B------:R-:W-:Y:S02]  /*bc90*/  SHF.L.U32 R3, R19, 0x1f, RZ ;  /* 0x0000001f13037819 */ /* 0x000fe400000006ff */
[----:B--2---:R-:W-:Y:S01]  /*bca0*/  LOP3.LUT R4, R2, 0x7f, RZ, 0xc0, !PT ;  /* 0x0000007f02047812 */ /* 0x004fe200078ec0ff */
[----:B------:R-:W-:-:S03]  /*bcb0*/  IMAD R2, R18, 0x8, R16 ;  /* 0x0000000812027824 */ /* 0x000fc600078e0210 */
[----:B------:R-:W-:Y:S01]  /*bcc0*/  ISETP.NE.AND P1, PT, R4, RZ, PT ;  /* 0x000000ff0400720c */ /* 0x000fe20003f25270 */
[----:B------:R-:W2:Y:S02]  /*bcd0*/  SYNCS.PHASECHK.TRANS64.TRYWAIT P0, [R2+URZ+0x13280], R3 ;  /* 0x01328003020075a7 */ /* 0x000ea4000800017f */
[----:B--2---:R-:W-:Y:S10]  /*bce0*/  @!P0 BRA `(.L_x_11270) ;  /* 0x0000003000708947 */ /* 0x004ff40003800000 */
.L_x_11339:
[----:B------:R-:W-:Y:S05]  /*bcf0*/  @P1 BRA `(.L_x_11271) ;  /* 0x00000000001c1947 */ /* 0x000fea0003800000 */
[----:B------:R-:W3:Y:S01]  /*bd00*/  S2R R4, SR_TID.X ;  /* 0x0000000000047919 */ /* 0x000ee20000002100 */
[----:B------:R-:W-:-:S04]  /*bd10*/  IMAD.MOV.U32 R5, RZ, RZ, 0x2800 ;  /* 0x00002800ff057424 */ /* 0x000fc800078e00ff */
[----:B------:R4:W-:Y:S01]  /*bd20*/  SYNCS.ARRIVE.TRANS64 RZ, [R2+URZ+0x13270], R5 ;  /* 0x0132700502ff79a7 */ /* 0x0009e2000800003f */
[----:B---3--:R-:W-:-:S04]  /*bd30*/  LOP3.LUT R4, R4, 0x1f, RZ, 0xc0, !PT ;  /* 0x0000001f04047812 */ /* 0x008fc800078ec0ff */
[----:B------:R-:W-:-:S13]  /*bd40*/  ISETP.NE.AND P0, PT, R4, RZ, PT ;  /* 0x000000ff0400720c */ /* 0x000fda0003f05270 */
[----:B----4-:R-:W-:Y:S05]  /*bd50*/  @!P0 BRA `(.L_x_11271) ;  /* 0x0000000000048947 */ /* 0x010fea0003800000 */
[----:B------:R-:W-:Y:S01]  /*bd60*/  BPT.TRAP 0x1 ;  /* 0x000000040000795c */ /* 0x000fe20000300000 */
.L_x_11271:
[----:B------:R-:W-:Y:S01]  /*bd70*/  IMAD R4, R18, 0x2800, R16 ;  /* 0x0000280012047824 */ /* 0x000fe200078e0210 */
[----:B------:R-:W-:Y:S01]  /*bd80*/  R2UR UR33, R2 ;  /* 0x00000000022172ca */ /* 0x000fe200000e0000 */
[----:B------:R-:W-:Y:S01]  /*bd90*/  IMAD.MOV.U32 R5, RZ, RZ, 0xa0 ;  /* 0x000000a0ff057424 */ /* 0x000fe200078e00ff */
[----:B-----5:R-:W-:Y:S01]  /*bda0*/  R2UR UR37, R17 ;  /* 0x00000000112572ca */ /* 0x020fe200000e0000 */
[----:B------:R-:W-:Y:S01]  /*bdb0*/  UIADD3 UR4, UP0, UR50, 0x470, URZ ;  /* 0x0000047032047890 */ /* 0x000fe2000ff1e03f */
[----:B------:R-:W-:Y:S01]  /*bdc0*/  R2UR UR32, R4 ;  /* 0x00000000042072ca */ /* 0x000fe200000e0000 */
[----:B------:R-:W-:Y:S01]  /*bdd0*/  IMAD R0, R0, R5, UR39 ;  /* 0x0000002700007e24 */ /* 0x000fe2000f8e0205 */
[----:B------:R-:W-:Y:S01]  /*bde0*/  UMOV UR6, 0x0 ;  /* 0x0000000000067882 */ /* 0x000fe20000000000 */
[----:B------:R-:W-:Y:S01]  /*bdf0*/  UIADD3.X UR5, URZ, UR51, URZ, UP0, !UPT ;  /* 0x000000333f057290 */ /* 0x000fe200087fe43f */
[----:B------:R-:W-:Y:S02]  /*be00*/  UMOV UR7, 0x14f00000 ;  /* 0x14f0000000077882 */ /* 0x000fe40000000000 */
[----:B------:R-:W-:Y:S01]  /*be10*/  R2UR UR35, R0 ;  /* 0x00000000002372ca */ /* 0x000fe200000e0000 */
[----:B------:R-:W-:-:S02]  /*be20*/  UMOV UR34, URZ ;  /* 0x0000003f00227c82 */ /* 0x000fc40008000000 */
[----:B------:R-:W-:-:S04]  /*be30*/  UIADD3 UR33, UR33, 0x13270, URZ ;  /* 0x0001327021217890 */ /* 0x000fc8000fffe03f */
[----:B------:R-:W-:-:S09]  /*be40*/  UIADD3 UR32, UR32, 0x6000, URZ ;  /* 0x0000600020207890 */ /* 0x000fd2000fffe03f */
[----:B------:R3:W-:Y:S01]  /*be50*/  UTMALDG.4D [UR32], [UR4], desc[UR6] ;  /* 0x00000620040075b4 */ /* 0x0007e20008019000 */
[----:B------:R-:W4:Y:S02]  /*be60*/  SYNCS.PHASECHK.TRANS64.TRYWAIT P0, [R2+URZ+0x13240], R3 ;  /* 0x01324003020075a7 */ /* 0x000f24000800017f */
[----:B---34-:R-:W-:Y:S05]  /*be70*/  @!P0 BRA `(.L_x_11272) ;  /* 0x0000003000208947 */ /* 0x018fea0003800000 */
.L_x_11340:
        /* <DEDUP_REMOVED lines=8> */
.L_x_11273:
        /* <DEDUP_REMOVED lines=16> */
[----:B----4-:R-:W-:-:S04]  /*c000*/  NOP ;  /* 0x0000000000007918 */ /* 0x010fc80000000000 */
.L_x_11267:
        /* <DEDUP_REMOVED lines=17> */
[----:B--23--:R-:W-:Y:S01]  /*c120*/  MOV R2, 0x0 ;  /* 0x0000000000027802 */ /* 0x00cfe20000000f00 */
        /* <DEDUP_REMOVED lines=13> */
[----:B-1----:R-:W-:-:S07]  /*c200*/  LEPC R20, `(.L_x_11275) ;  /* 0x000000001014794e */ /* 0x002fce0000000000 */
[----:B--2---:R-:W-:Y:S05]  /*c210*/  CALL.ABS.NOINC R2 ;  /* 0x0000000002007343 */ /* 0x004fea0003c00000 */
.L_x_11275:
[----:B------:R-:W-:Y:S05]  /*c220*/  BSYNC B6 ;  /* 0x0000000000067941 */ /* 0x000fea0003800000 */
.L_x_11274:
[----:B------:R-:W4:Y:S01]  /*c230*/  LDC R7, c[0x0][0x448] ;  /* 0x00011200ff077b82 */ /* 0x000f220000000800 */
[----:B--23--:R-:W1:Y:S01]  /*c240*/  S2R R2, SR_TID.X ;  /* 0x0000000000027919 */ /* 0x00ce620000002100 */
[----:B------:R-:W-:Y:S01]  /*c250*/  ULDC.64 UR6, c[0x0][0x2d8] ;  /* 0x0000b60000067ab9 */ /* 0x000fe20000000a00 */
[----:B------:R-:W-:Y:S01]  /*c260*/  UMOV UR4, UR48 ;  /* 0x0000003000047c82 */ /* 0x000fe20008000000 */
[----:B------:R-:W-:Y:S01]  /*c270*/  UMOV UR5, UR37 ;  /* 0x0000002500057c82 */ /* 0x000fe20008000000 */
[----:B------:R-:W-:Y:S01]  /*c280*/  ULDC.64 UR8, c[0x0][0x2e0] ;  /* 0x0000b80000087ab9 */ /* 0x000fe20000000a00 */
[----:B------:R-:W-:Y:S01]  /*c290*/  ULDC.64 UR10, c[0x0][0x280] ;  /* 0x0000a000000a7ab9 */ /* 0x000fe20000000a00 */
[----:B----4-:R-:W-:Y:S02]  /*c2a0*/  ISETP.NE.AND P0, PT, R7, 0x1, PT ;  /* 0x000000010700780c */ /* 0x010fe40003f05270 */
[C---:B-1----:R-:W-:Y:S01]  /*c2b0*/  LOP3.LUT R20, R2.reuse, 0x7f, RZ, 0xc0, !PT ;  /* 0x0000007f02147812 */ /* 0x042fe200078ec0ff */
[----:B------:R-:W-:-:S10]  /*c2c0*/  IMAD.SHL.U32 R2, R2, 0x20, RZ ;  /* 0x0000002002027824 */ /* 0x000fd400078e00ff */
[----:B------:R-:W1:Y:S01]  /*c2d0*/  @P0 LDC R3, c[0x0][0x44c] ;  /* 0x00011300ff030b82 */ /* 0x000e620000000800 */
[----:B------:R-:W-:-:S04]  /*c2e0*/  SHF.R.U32.HI R20, RZ, 0x2, R20 ;  /* 0x00000002ff147819 */ /* 0x000fc80000011614 */
[----:B------:R-:W-:Y:S01]  /*c2f0*/  LOP3.LUT R2, R20, 0x60, R2, 0xf8, !PT ;  /* 0x0000006014027812 */ /* 0x000fe200078ef802 */
[----:B------:R-:W-:Y:S01]  /*c300*/  UIMAD.WIDE.U32 UR4, UR36, UR6, UR4 ;  /* 0x00000006240472a5 */ /* 0x000fe2000f8e0004 */
[----:B------:R2:W5:Y:S01]  /*c310*/  LDL R20, [R1+0x8] ;  /* 0x0000080001147983 */ /* 0x0005620000100800 */
[----:B------:R-:W3:Y:S02]  /*c320*/  @P0 LDC R5, c[0x0][0x450] ;  /* 0x00011400ff050b82 */ /* 0x000ee40000000800 */
[----:B------:R-:W-:Y:S01]  /*c330*/  IMAD R6, R25, 0xc0, R2 ;  /* 0x000000c019067824 */ /* 0x000fe200078e0202 */
[----:B------:R-:W-:Y:S02]  /*c340*/  UIMAD UR6, UR46, UR8, URZ ;  /* 0x000000082e0672a4 */ /* 0x000fe4000f8e023f */
[----:B------:R-:W-:Y:S02]  /*c350*/  UIMAD UR5, UR36, UR7, UR5 ;  /* 0x00000007240572a4 */ /* 0x000fe4000f8e0205 */
[----:B------:R-:W-:-:S02]  /*c360*/  UIMAD UR6, UR45, UR9, UR6 ;  /* 0x000000092d0672a4 */ /* 0x000fc4000f8e0206 */
[----:B------:R-:W-:-:S03]  /*c370*/  UIMAD.WIDE.U32 UR4, UR45, UR8, UR4 ;  /* 0x000000082d0472a5 */ /* 0x000fc6000f8e0004 */
[----:B------:R-:W-:Y:S01]  /*c380*/  ULDC.64 UR8, c[0x0][0x2c8] ;  /* 0x0000b20000087ab9 */ /* 0x000fe20000000a00 */
[----:B-1----:R-:W-:-:S04]  /*c390*/  @P0 IMAD.HI.U32 R0, R6, R3, RZ ;  /* 0x0000000306000227 */ /* 0x002fc800078e00ff */
[----:B------:R-:W-:Y:S01]  /*c3a0*/  IMAD.MOV.U32 R3, RZ, RZ, R6 ;  /* 0x000000ffff037224 */ /* 0x000fe200078e0006 */
[----:B---3--:R-:W-:Y:S01]  /*c3b0*/  @P0 SHF.R.U32.HI R3, RZ, R5, R0 ;  /* 0x00000005ff030219 */ /* 0x008fe20000011600 */
[----:B------:R-:W-:-:S03]  /*c3c0*/  UIADD3 UR5, UR5, UR6, URZ ;  /* 0x0000000605057290 */ /* 0x000fc6000fffe03f */
[----:B------:R-:W-:Y:S01]  /*c3d0*/  SHF.R.S32.HI R0, RZ, 0x1f, R3 ;  /* 0x0000001fff007819 */ /* 0x000fe20000011403 */
[----:B------:R-:W-:-:S04]  /*c3e0*/  ULDC.64 UR6, c[0x0][0x2d0] ;  /* 0x0000b40000067ab9 */ /* 0x000fc80000000a00 */
[----:B------:R-:W-:Y:S02]  /*c3f0*/  IMAD R0, R0, UR6, RZ ;  /* 0x0000000600007c24 */ /* 0x000fe4000f8e02ff */
[----:B------:R-:W-:Y:S02]  /*c400*/  IMAD.U32 R4, RZ, RZ, UR6 ;  /* 0x00000006ff047e24 */ /* 0x000fe4000f8e00ff */
[C---:B------:R-:W-:Y:S02]  /*c410*/  IMAD R5, R3.reuse, UR7, R0 ;  /* 0x0000000703057c24 */ /* 0x040fe4000f8e0200 */
[----:B------:R-:W-:Y:S02]  /*c420*/  IMAD.MOV R0, RZ, RZ, -R3 ;  /* 0x000000ffff007224 */ /* 0x000fe400078e0a03 */
[----:B------:R-:W-:-:S04]  /*c430*/  IMAD.WIDE.U32 R2, R3, R4, UR4 ;  /* 0x0000000403027e25 */ /* 0x000fc8000f8e0004 */
[----:B------:R-:W-:Y:S02]  /*c440*/  IMAD R0, R7, R0, R6 ;  /* 0x0000000007007224 */ /* 0x000fe400078e0206 */
[----:B------:R-:W-:-:S03]  /*c450*/  IMAD.IADD R3, R3, 0x1, R5 ;  /* 0x0000000103037824 */ /* 0x000fc600078e0205 */
[----:B------:R-:W-:Y:S01]  /*c460*/  SHF.R.S32.HI R5, RZ, 0x1f, R0 ;  /* 0x0000001fff057819 */ /* 0x000fe20000011400 */
[----:B------:R-:W-:-:S04]  /*c470*/  IMAD.WIDE.U32 R2, R0, UR8, R2 ;  /* 0x0000000800027c25 */ /* 0x000fc8000f8e0002 */
[----:B------:R-:W-:-:S04]  /*c480*/  IMAD R5, R5, UR8, RZ ;  /* 0x0000000805057c24 */ /* 0x000fc8000f8e02ff */
[----:B------:R-:W-:Y:S01]  /*c490*/  IMAD R5, R0, UR9, R5 ;  /* 0x0000000900057c24 */ /* 0x000fe2000f8e0205 */
[----:B------:R-:W-:Y:S02]  /*c4a0*/  IADD3 R0, P1, R2, UR10, RZ ;  /* 0x0000000a02007c10 */ /* 0x000fe4000ff3e0ff */
[----:B------:R-:W1:Y:S02]  /*c4b0*/  @P0 LDC R2, c[0x0][0x44c] ;  /* 0x00011300ff020b82 */ /* 0x000e640000000800 */
[----:B------:R-:W-:-:S06]  /*c4c0*/  IADD3.X R5, R3, UR11, R5, P1, !PT ;  /* 0x0000000b03057c10 */ /* 0x000fcc0008ffe405 */
[----:B------:R-:W3:Y:S01]  /*c4d0*/  @P0 LDC R3, c[0x0][0x450] ;  /* 0x00011400ff030b82 */ /* 0x000ee20000000800 */
[----:B------:R-:W-:-:S04]  /*c4e0*/  VIADD R6, R6, 0x80 ;  /* 0x0000008006067836 */ /* 0x000fc80000000000 */
[----:B-1----:R-:W-:-:S04]  /*c4f0*/  @P0 IMAD.HI.U32 R8, R6, R2, RZ ;  /* 0x0000000206080227 */ /* 0x002fc800078e00ff */
[----:B------:R-:W-:Y:S01]  /*c500*/  IMAD.MOV.U32 R2, RZ, RZ, R6 ;  /* 0x000000ffff027224 */ /* 0x000fe200078e0006 */
[----:B---3--:R-:W-:-:S05]  /*c510*/  @P0 SHF.R.U32.HI R2, RZ, R3, R8 ;  /* 0x00000003ff020219 */ /* 0x008fca0000011608 */
[----:B------:R-:W-:-:S04]  /*c520*/  IMAD.MOV R3, RZ, RZ, -R2 ;  /* 0x000000ffff037224 */ /* 0x000fc800078e0a02 */
[----:B------:R-:W-:Y:S01]  /*c530*/  IMAD R6, R7, R3, R6 ;  /* 0x0000000307067224 */ /* 0x000fe200078e0206 */
[----:B------:R-:W-:-:S05]  /*c540*/  SHF.R.S32.HI R3, RZ, 0x1f, R2 ;  /* 0x0000001fff037819 */ /* 0x000fca0000011402 */
[----:B------:R-:W-:-:S04]  /*c550*/  IMAD R3, R3, UR6, RZ ;  /* 0x0000000603037c24 */ /* 0x000fc8000f8e02ff */
[C---:B------:R-:W-:Y:S02]  /*c560*/  IMAD R8, R2.reuse, UR7, R3 ;  /* 0x0000000702087c24 */ /* 0x040fe4000f8e0203 */
[----:B------:R-:W-:Y:S01]  /*c570*/  IMAD.WIDE.U32 R2, R2, R4, UR4 ;  /* 0x0000000402027e25 */ /* 0x000fe2000f8e0004 */
[----:B------:R-:W-:Y:S01]  /*c580*/  SHF.R.S32.HI R4, RZ, 0x1f, R6 ;  /* 0x0000001fff047819 */ /* 0x000fe20000011406 */
[----:B0-----:R-:W0:Y:S01]  /*c590*/  S2R R10, SR_TID.X ;  /* 0x00000000000a7919 */ /* 0x001e220000002100 */
[----:B------:R-:W-:Y:S01]  /*c5a0*/  ULDC UR4, c[0x0][0x2b8] ;  /* 0x0000ae0000047ab9 */ /* 0x000fe20000000800 */
[----:B------:R-:W-:Y:S02]  /*c5b0*/  IMAD.IADD R3, R3, 0x1, R8 ;  /* 0x0000000103037824 */ /* 0x000fe400078e0208 */
[----:B------:R-:W-:Y:S02]  /*c5c0*/  IMAD R4, R4, UR8, RZ ;  /* 0x0000000804047c24 */ /* 0x000fe4000f8e02ff */
[----:B------:R-:W-:-:S04]  /*c5d0*/  IMAD.WIDE.U32 R2, R6, UR8, R2 ;  /* 0x0000000806027c25 */ /* 0x000fc8000f8e0002 */
[----:B------:R-:W-:Y:S01]  /*c5e0*/  IMAD R9, R6, UR9, R4 ;  /* 0x0000000906097c24 */ /* 0x000fe2000f8e0204 */
[----:B------:R-:W-:-:S04]  /*c5f0*/  IADD3 R4, P0, R2, UR10, RZ ;  /* 0x0000000a02047c10 */ /* 0x000fc8000ff1e0ff */
[----:B------:R-:W-:Y:S02]  /*c600*/  IADD3.X R6, R3, UR11, R9, P0, !PT ;  /* 0x0000000b03067c10 */ /* 0x000fe400087fe409 */
[----:B------:R2:W5:Y:S01]  /*c610*/  LDL R9, [R1+0x4] ;  /* 0x0000040001097983 */ /* 0x0005620000100800 */
[----:B0-----:R-:W-:-:S05]  /*c620*/  IMAD.SHL.U32 R21, R10, 0x10, RZ ;  /* 0x000000100a157824 */ /* 0x001fca00078e00ff */
[----:B------:R-:W-:Y:S02]  /*c630*/  LOP3.LUT R21, R21, 0x30, RZ, 0xc0, !PT ;  /* 0x0000003015157812 */ /* 0x000fe400078ec0ff */
[----:B------:R-:W-:Y:S02]  /*c640*/  LOP3.LUT R10, R10, 0x7f, RZ, 0xc0, !PT ;  /* 0x0000007f0a0a7812 */ /* 0x000fe400078ec0ff */
[----:B------:R-:W-:Y:S01]  /*c650*/  ISETP.GE.AND P0, PT, R21, UR4, PT ;  /* 0x0000000415007c0c */ /* 0x000fe2000bf06270 */
[----:B------:R-:W-:Y:S01]  /*c660*/  UMOV UR4, 0xffffffff ;  /* 0xffffffff00047882 */ /* 0x000fe20000000000 */
[----:B------:R-:W-:Y:S02]  /*c670*/  SHF.R.U32.HI R10, RZ, 0x2, R10 ;  /* 0x00000002ff0a7819 */ /* 0x000fe4000001160a */
[----:B--2---:R-:W-:Y:S09]  /*c680*/  BRA.DIV UR4, `(.L_x_11276) ;  /* 0x0000002a04307947 */ /* 0x004ff2000b800000 */
[----:B------:R-:W0:Y:S01]  /*c690*/  SHFL.IDX PT, R14, R0, RZ, 0x1c1f ;  /* 0x001c1fff000e7589 */ /* 0x000e2200000e0000 */
[----:B-----5:R-:W-:Y:S02]  /*c6a0*/  IMAD R7, R9, R7, RZ ;  /* 0x0000000709077224 */ /* 0x020fe400078e02ff */
[----:B------:R-:W-:Y:S01]  /*c6b0*/  IMAD R25, R25, 0xc0, R10 ;  /* 0x000000c019197824 */ /* 0x000fe200078e020a */
[----:B------:R-:W1:Y:S03]  /*c6c0*/  SHFL.IDX PT, R2, R5, RZ, 0x1c1f ;  /* 0x001c1fff05027589 */ /* 0x000e6600000e0000 */
[C---:B------:R-:W-:Y:S01]  /*c6d0*/  VIADD R8, R25.reuse, 0x20 ;  /* 0x0000002019087836 */ /* 0x040fe20000000000 */
[C---:B------:R-:W-:Y:S01]  /*c6e0*/  ISETP.GE.AND P1, PT, R25.reuse, R7, PT ;  /* 0x000000071900720c */ /* 0x040fe20003f26270 */
[----:B------:R-:W-:-:S12]  /*c6f0*/  VIADD R10, R25, 0x80 ;  /* 0x00000080190a7836 */ /* 0x000fd80000000000 */
[----:B0-----:R-:W-:-:S05]  /*c700*/  @!P1 IADD3 R14, P2, R21, R14, RZ ;  /* 0x0000000e150e9210 */ /* 0x001fca0007f5e0ff */
[----:B-1----:R-:W-:Y:S02]  /*c710*/  @!P1 IMAD.X R3, RZ, RZ, R2, P2 ;  /* 0x000000ffff039224 */ /* 0x002fe400010e0602 */
[----:B------:R-:W-:Y:S02]  /*c720*/  @!P1 IMAD.MOV.U32 R2, RZ, RZ, R14 ;  /* 0x000000ffff029224 */ /* 0x000fe400078e000e */
[----:B------:R-:W0:Y:S04]  /*c730*/  SHFL.IDX PT, R14, R0, 0x1, 0x1c1f ;  /* 0x003c1f00000e7f89 */ /* 0x000e2800000e0000 */
[----:B------:R1:W-:Y:S01]  /*c740*/  @!P1 LDGSTS.E.BYPASS.LTC128B.128 [R20+0xb000], desc[UR54][R2.64], !P0 ;  /* 0x0b00000002149fae */ /* 0x0003e2000c101d76 */
[----:B------:R-:W-:Y:S01]  /*c750*/  ISETP.GE.AND P1, PT, R8, R7, PT ;  /* 0x000000070800720c */ /* 0x000fe20003f26270 */
[----:B------:R-:W-:-:S02]  /*c760*/  VIADD R8, R25, 0x40 ;  /* 0x0000004019087836 */ /* 0x000fc40000000000 */
[----:B-1----:R-:W1:Y:S10]  /*c770*/  SHFL.IDX PT, R2, R5, 0x1, 0x1c1f ;  /* 0x003c1f0005027f89 */ /* 0x002e7400000e0000 */
[----:B0-----:R-:W-:-:S05]  /*c780*/  @!P1 IADD3 R14, P2, R21, R14, RZ ;  /* 0x0000000e150e9210 */ /* 0x001fca0007f5e0ff */
[----:B-1----:R-:W-:Y:S02]  /*c790*/  @!P1 IMAD.X R3, RZ, RZ, R2, P2 ;  /* 0x000000ffff039224 */ /* 0x002fe400010e0602 */
[----:B------:R-:W-:Y:S02]  /*c7a0*/  @!P1 IMAD.MOV.U32 R2, RZ, RZ, R14 ;  /* 0x000000ffff029224 */ /* 0x000fe400078e000e */
[----:B------:R-:W0:Y:S04]  /*c7b0*/  SHFL.IDX PT, R14, R0, 0x2, 0x1c1f ;  /* 0x005c1f00000e7f89 */ /* 0x000e2800000e0000 */
[----:B------:R1:W-:Y:S01]  /*c7c0*/  @!P1 LDGSTS.E.BYPASS.LTC128B.128 [R20+0xb800], desc[UR54][R2.64], !P0 ;  /* 0x0b80000002149fae */ /* 0x0003e2000c101d76 */
[----:B------:R-:W-:-:S03]  /*c7d0*/  ISETP.GE.AND P1, PT, R8, R7, PT ;  /* 0x000000070800720c */ /* 0x000fc60003f26270 */
[----:B------:R-:W-:Y:S04]  /*c7e0*/  SHFL.IDX PT, R8, R0, 0x3, 0x1c1f ;  /* 0x007c1f0000087f89 */ /* 0x000fe800000e0000 */
[----:B------:R-:W-:Y:S04]  /*c7f0*/  SHFL.IDX PT, R0, R6, RZ, 0x1c1f ;  /* 0x001c1fff06007589 */ /* 0x000fe800000e0000 */
[----:B-1----:R-:W1:Y:S04]  /*c800*/  SHFL.IDX PT, R2, R5, 0x2, 0x1c1f ;  /* 0x005c1f0005027f89 */ /* 0x002e6800000e0000 */
[----:B------:R-:W2:Y:S01]  /*c810*/  SHFL.IDX PT, R5, R5, 0x3, 0x1c1f ;  /* 0x007c1f0005057f89 */ /* 0x000ea200000e0000 */
[----:B0-----:R-:W-:-:S03]  /*c820*/  @!P1 IADD3 R14, P2, R21, R14, RZ ;  /* 0x0000000e150e9210 */ /* 0x001fc60007f5e0ff */
[----:B------:R-:W-:Y:S02]  /*c830*/  SHFL.IDX PT, R6, R6, 0x1, 0x1c1f ;  /* 0x003c1f0006067f89 */ /* 0x000fe400000e0000 */
[----:B-1----:R-:W-:Y:S01]  /*c840*/  @!P1 IMAD.X R3, RZ, RZ, R2, P2 ;  /* 0x000000ffff039224 */ /* 0x002fe200010e0602 */
[-C--:B------:R-:W-:Y:S01]  /*c850*/  ISETP.GE.AND P2, PT, R10, R7.reuse, PT ;  /* 0x000000070a00720c */ /* 0x080fe20003f46270 */
[----:B------:R-:W-:Y:S02]  /*c860*/  @!P1 IMAD.MOV.U32 R2, RZ, RZ, R14 ;  /* 0x000000ffff029224 */ /* 0x000fe400078e000e */
[----:B------:R-:W-:Y:S01]  /*c870*/  VIADD R10, R25, 0x60 ;  /* 0x00000060190a7836 */ /* 0x000fe20000000000 */
[----:B------:R-:W0:Y:S04]  /*c880*/  SHFL.IDX PT, R14, R4, RZ, 0x1c1f ;  /* 0x001c1fff040e7589 */ /* 0x000e2800000e0000 */
[----:B------:R1:W-:Y:S01]  /*c890*/  @!P1 LDGSTS.E.BYPASS.LTC128B.128 [R20+0xc000], desc[UR54][R2.64], !P0 ;  /* 0x0c00000002149fae */ /* 0x0003e2000c101d76 */
[----:B------:R-:W-:-:S13]  /*c8a0*/  ISETP.GE.AND P1, PT, R10, R7, PT ;  /* 0x000000070a00720c */ /* 0x000fda0003f26270 */
[----:B-1----:R-:W-:-:S05]  /*c8b0*/  @!P1 IADD3 R2, P3, R21, R8, RZ ;  /* 0x0000000815029210 */ /* 0x002fca0007f7e0ff */
[----:B--2---:R-:W-:-:S05]  /*c8c0*/  @!P1 IMAD.X R3, RZ, RZ, R5, P3 ;  /* 0x000000ffff039224 */ /* 0x004fca00018e0605 */
[----:B------:R0:W-:Y:S02]  /*c8d0*/  @!P1 LDGSTS.E.BYPASS.LTC128B.128 [R20+0xc800], desc[UR54][R2.64], !P0 ;  /* 0x0c80000002149fae */ /* 0x0001e4000c101d76 */
[----:B0-----:R-:W-:Y:S02]  /*c8e0*/  @!P2 IADD3 R2, P1, R21, R14, RZ ;  /* 0x0000000e1502a210 */ /* 0x001fe40007f3e0ff */
[----:B------:R0:W1:Y:S03]  /*c8f0*/  SHFL.IDX PT, R14, R4, 0x1, 0x1c1f ;  /* 0x003c1f00040e7f89 */ /* 0x00006600000e0000 */
[----:B------:R-:W-:-:S05]  /*c900*/  @!P2 IMAD.X R3, RZ, RZ, R0, P1 ;  /* 0x000000ffff03a224 */ /* 0x000fca00008e0600 */
[----:B------:R0:W-:Y:S03]  /*c910*/  @!P2 LDGSTS.E.BYPASS.LTC128B.128 [R20+0xd000], desc[UR54][R2.64], !P0 ;  /* 0x0d0000000214afae */ /* 0x0001e6000c101d76 */
.L_x_11353:
[----:B------:R-:W-:-:S05]  /*c920*/  VIADD R0, R25, 0xa0 ;  /* 0x000000a019007836 */ /* 0x000fca0000000000 */
[----:B------:R-:W-:-:S13]  /*c930*/  ISETP.GE.AND P1, PT, R0, R7, PT ;  /* 0x000000070000720c */ /* 0x000fda0003f26270 */
[----:B01----:R-:W-:-:S05]  /*c940*/  @!P1 IADD3 R2, P2, R21, R14, RZ ;  /* 0x0000000e15029210 */ /* 0x003fca0007f5e0ff */
[----:B------:R-:W-:-:S05]  /*c950*/  @!P1 IMAD.X R3, RZ, RZ, R6, P2 ;  /* 0x000000ffff039224 */ /* 0x000fca00010e0606 */
[----:B------:R-:W-:Y:S01]  /*c960*/  @!PT LDS RZ, [RZ] ;  /* 0x00000000fffff984 */ /* 0x000fe20000000800 */
[----:B------:R-:W-:Y:S01]  /*c970*/  @!PT LDS RZ, [RZ] ;  /* 0x00000000fffff984 */ /* 0x000fe20000000800 */
[----:B------:R-:W-:Y:S01]  /*c980*/  @!PT LDS RZ, [RZ] ;  /* 0x00000000fffff984 */ /* 0x000fe20000000800 */
[----:B------:R0:W-:Y:S01]  /*c990*/  @!P1 LDGSTS.E.BYPASS.LTC128B.128 [R20+0xd800], desc[UR54][R2.64], !P0 ;  /* 0x0d80000002149fae */ /* 0x0001e2000c101d76 */
[----:B------:R-:W-:Y:S01]  /*c9a0*/  PLOP3.LUT P0, PT, PT, PT, PT, 0x80, 0x0 ;  /* 0x000000000000781c */ /* 0x000fe20003f0f070 */
[----:B------:R-:W-:-:S12]  /*c9b0*/  NOP ;  /* 0x0000000000007918 */ /* 0x000fd80000000000 */
.L_x_11277:
        /* <DEDUP_REMOVED lines=14> */
[----:B0-----:R-:W2:Y:S01]  /*caa0*/  LDL.LU R2, [R1] ;  /* 0x0000000001027983 */ /* 0x001ea20000300800 */
[----:B------:R0:W-:Y:S01]  /*cab0*/  SYNCS.ARRIVE.TRANS64.A1T0 RZ, [R16+URZ+0x13200], RZ ;  /* 0x013200ff10ff79a7 */ /* 0x0001e2000810003f */
[----:B------:R-:W-:Y:S01]  /*cac0*/  BSSY B0, `(.L_x_11278) ;  /* 0x0000005000007945 */ /* 0x000fe20003800000 */
[----:B------:R-:W1:Y:S01]  /*cad0*/  SYNCS.PHASECHK.TRANS64.TRYWAIT P0, [R16+URZ+0x13220], R3 ;  /* 0x01322003100075a7 */ /* 0x000e62000800017f */
[----:B--2---:R-:W-:-:S05]  /*cae0*/  VIADD R0, R2, 0xfffffffe ;  /* 0xfffffffe02007836 */ /* 0x004fca0000000000 */
[----:B------:R-:W-:Y:S01]  /*caf0*/  ISETP.GE.AND P1, PT, R0, R26, PT ;  /* 0x0000001a0000720c */ /* 0x000fe20003f26270 */
[----:B01----:R-:W-:-:S12]  /*cb00*/  @!P0 BRA `(.L_x_11279) ;  /* 0x0000002800c08947 */ /* 0x003fd80003800000 */
.L_x_11354:
[----:B------:R-:W-:Y:S05]  /*cb10*/  BSYNC B0 ;  /* 0x0000000000007941 */ /* 0x000fea0003800000 */
.L_x_11278:
[----:B------:R-:W-:Y:S05]  /*cb20*/  @!P1 BRA `(.L_x_11280) ;  /* 0x0000000800e49947 */ /* 0x000fea0003800000 */
[----:B------:R-:W-:Y:S02]  /*cb30*/  IMAD.MOV.U32 R7, RZ, RZ, R19 ;  /* 0x000000ffff077224 */ /* 0x000fe400078e0013 */
[----:B------:R-:W-:-:S07]  /*cb40*/  IMAD.MOV.U32 R6, RZ, RZ, R18 ;  /* 0x000000ffff067224 */ /* 0x000fce00078e0012 */
.L_x_11300:
[----:B------:R-:W-:Y:S01]  /*cb50*/  LOP3.LUT P1, RZ, R23, 0x1, RZ, 0xc0, !PT ;  /* 0x0000000117ff7812 */ /* 0x000fe2000782c0ff */
[----:B------:R-:W-:Y:S01]  /*cb60*/  VIADD R18, R6, 0x1 ;  /* 0x0000000106127836 */ /* 0x000fe20000000000 */
[----:B------:R-:W-:Y:S05]  /*cb70*/  YIELD ;  /* 0x0000000000007946 */ /* 0x000fea0003800000 */
[----:B------:R-:W-:Y:S01]  /*cb80*/  ISETP.NE.AND P0, PT, R18, 0x2, PT ;  /* 0x000000021200780c */ /* 0x000fe20003f05270 */
[----:B------:R-:W-:Y:S03]  /*cb90*/  BSSY B0, `(.L_x_11281) ;  /* 0x0000067000007945 */ /* 0x000fe60003800000 */
[----:B------:R-:W-:-:S02]  /*cba0*/  SEL R2, RZ, 0x1, P0 ;  /* 0x00000001ff027807 */ /* 0x000fc40000000000 */
[----:B------:R-:W-:Y:S02]  /*cbb0*/  SEL R18, R18, RZ, P0 ;  /* 0x000000ff12127207 */ /* 0x000fe40000000000 */
[----:B------:R-:W-:Y:S01]  /*cbc0*/  LOP3.LUT R19, R7, R2, RZ, 0x3c, !PT ;  /* 0x0000000207137212 */ /* 0x000fe200078e3cff */
[----:B0-----:R-:W-:Y:S06]  /*cbd0*/  @!P1 BRA `(.L_x_11282) ;  /* 0x0000000400889947 */ /* 0x001fec0003800000 */
[----:B------:R-:W-:Y:S01]  /*cbe0*/  ULDC.64 UR4, c[0x0][0x418] ;  /* 0x0001060000047ab9 */ /* 0x000fe20000000a00 */
[----:B------:R-:W-:Y:S01]  /*cbf0*/  IMAD.MOV.U32 R8, RZ, RZ, R0 ;  /* 0x000000ffff087224 */ /* 0x000fe200078e0000 */
[----:B------:R-:W-:-:S04]  /*cc00*/  ISETP.NE.U32.AND P0, PT, RZ, UR4, PT ;  /* 0x00000004ff007c0c */ /* 0x000fc8000bf05070 */
[----:B------:R-:W-:-:S13]  /*cc10*/  ISETP.NE.AND.EX P0, PT, RZ, UR5, PT, P0 ;  /* 0x00000005ff007c0c */ /* 0x000fda000bf05300 */
[----:B------:R-:W-:Y:S05]  /*cc20*/  @!P0 BRA `(.L_x_11283) ;  /* 0x0000000000488947 */ /* 0x000fea0003800000 */
[----:B------:R-:W1:Y:S01]  /*cc30*/  LDC R8, c[0x0][0x43c] ;  /* 0x00010f00ff087b82 */ /* 0x000e620000000800 */
[----:B------:R-:W-:Y:S01]  /*cc40*/  IMAD.MOV.U32 R9, RZ, RZ, R0 ;  /* 0x000000ffff097224 */ /* 0x000fe200078e0000 */
[----:B------:R-:W-:Y:S02]  /*cc50*/  ULDC.64 UR6, c[0x0][0x428] ;  /* 0x00010a0000067ab9 */ /* 0x000fe40000000a00 */
[----:B------:R-:W-:-:S04]  /*cc60*/  IMAD R5, R27, UR6, RZ ;  /* 0x000000061b057c24 */ /* 0x000fc8000f8e02ff */
[----:B------:R-:W-:Y:S01]  /*cc70*/  IMAD R5, R22, UR7, R5 ;  /* 0x0000000716057c24 */ /* 0x000fe2000f8e0205 */
[----:B-1----:R-:W-:-:S13]  /*cc80*/  ISETP.NE.AND P0, PT, R8, 0x1, PT ;  /* 0x000000010800780c */ /* 0x002fda0003f05270 */
[----:B0-----:R-:W0:Y:S02]  /*cc90*/  @P0 LDC.64 R2, c[0x0][0x440] ;  /* 0x00011000ff020b82 */ /* 0x001e240000000a00 */
[----:B0-----:R-:W-:-:S05]  /*cca0*/  @P0 IMAD.HI.U32 R2, R0, R2, RZ ;  /* 0x0000000200020227 */ /* 0x001fca00078e00ff */
[----:B------:R-:W-:-:S04]  /*ccb0*/  @P0 SHF.R.U32.HI R9, RZ, R3, R2 ;  /* 0x00000003ff090219 */ /* 0x000fc80000011602 */
[--C-:B------:R-:W-:Y:S01]  /*ccc0*/  SHF.R.S32.HI R3, RZ, 0x1f, R9.reuse ;  /* 0x0000001fff037819 */ /* 0x100fe20000011409 */
[----:B------:R-:W-:-:S04]  /*ccd0*/  IMAD.MOV.U32 R2, RZ, RZ, R9 ;  /* 0x000000ffff027224 */ /* 0x000fc800078e0009 */
[----:B------:R-:W-:-:S04]  /*cce0*/  IMAD.WIDE.U32 R2, R22, UR6, R2 ;  /* 0x0000000616027c25 */ /* 0x000fc8000f8e0002 */
[----:B------:R-:W-:Y:S01]  /*ccf0*/  IMAD.IADD R3, R5, 0x1, R3 ;  /* 0x0000000105037824 */ /* 0x000fe200078e0203 */
[----:B------:R-:W-:-:S04]  /*cd00*/  LEA R4, P0, R2, UR4, 0x2 ;  /* 0x0000000402047c11 */ /* 0x000fc8000f8010ff */
[----:B------:R-:W-:-:S05]  /*cd10*/  LEA.HI.X R5, R2, UR5, R3, 0x2, P0 ;  /* 0x0000000502057c11 */ /* 0x000fca00080f1403 */
[----:B------:R1:W5:Y:S01]  /*cd20*/  LDG.E R17, desc[UR54][R4.64] ;  /* 0x0000003604117981 */ /* 0x000362000c1e1900 */
[----:B------:R-:W-:-:S04]  /*cd30*/  IMAD.MOV R3, RZ, RZ, -R9 ;  /* 0x000000ffff037224 */ /* 0x000fc800078e0a09 */
[----:B------:R-:W-:-:S07]  /*cd40*/  IMAD R8, R8, R3, R0 ;  /* 0x0000000308087224 */ /* 0x000fce00078e0200 */
.L_x_11283:
[----:B-1----:R-:W-:Y:S01]  /*cd50*/  IMAD R4, R18, 0x8, R16 ;  /* 0x0000000812047824 */ /* 0x002fe200078e0210 */
[----:B0-----:R-:W-:Y:S01]  /*cd60*/  SHF.L.U32 R3, R19, 0x1f, RZ ;  /* 0x0000001f13037819 */ /* 0x001fe200000006ff */
[----:B------:R-:W0:Y:S01]  /*cd70*/  S2R R2, SR_TID.X ;  /* 0x0000000000027919 */ /* 0x000e220000002100 */
[----:B------:R-:W-:Y:S02]  /*cd80*/  BSSY B1, `(.L_x_11284) ;  /* 0x0000005000017945 */ /* 0x000fe40003800000 */
[----:B------:R-:W1:Y:S01]  /*cd90*/  SYNCS.PHASECHK.TRANS64.TRYWAIT P0, [R4+URZ+0x13280], R3 ;  /* 0x01328003040075a7 */ /* 0x000e62000800017f */
[----:B0-----:R-:W-:-:S04]  /*cda0*/  LOP3.LUT R2, R2, 0x7f, RZ, 0xc0, !PT ;  /* 0x0000007f02027812 */ /* 0x001fc800078ec0ff */
[----:B------:R-:W-:Y:S01]  /*cdb0*/  ISETP.NE.AND P1, PT, R2, RZ, PT ;  /* 0x000000ff0200720c */ /* 0x000fe20003f25270 */
[----:B-1----:R-:W-:-:S12]  /*cdc0*/  @!P0 BRA `(.L_x_11285) ;  /* 0x0000002800248947 */ /* 0x002fd80003800000 */
.L_x_11355:
[----:B------:R-:W-:Y:S05]  /*cdd0*/  BSYNC B1 ;  /* 0x0000000000017941 */ /* 0x000fea0003800000 */
.L_x_11284:
[----:B------:R-:W-:Y:S04]  /*cde0*/  BSSY B1, `(.L_x_11286) ;  /* 0x0000009000017945 */ /* 0x000fe80003800000 */
[----:B------:R-:W-:Y:S05]  /*cdf0*/  @P1 BRA `(.L_x_11287) ;  /* 0x00000000001c1947 */ /* 0x000fea0003800000 */
[----:B------:R-:W1:Y:S01]  /*ce00*/  S2R R2, SR_TID.X ;  /* 0x0000000000027919 */ /* 0x000e620000002100 */
[----:B------:R-:W-:-:S04]  /*ce10*/  IMAD.MOV.U32 R5, RZ, RZ, 0x2800 ;  /* 0x00002800ff057424 */ /* 0x000fc800078e00ff */
[----:B------:R2:W-:Y:S01]  /*ce20*/  SYNCS.ARRIVE.TRANS64 RZ, [R4+URZ+0x13270], R5 ;  /* 0x0132700504ff79a7 */ /* 0x0005e2000800003f */
[----:B-1----:R-:W-:-:S04]  /*ce30*/  LOP3.LUT R2, R2, 0x1f, RZ, 0xc0, !PT ;  /* 0x0000001f02027812 */ /* 0x002fc800078ec0ff */
[----:B------:R-:W-:-:S13]  /*ce40*/  ISETP.NE.AND P0, PT, R2, RZ, PT ;  /* 0x000000ff0200720c */ /* 0x000fda0003f05270 */
[----:B--2---:R-:W-:Y:S05]  /*ce50*/  @!P0 BRA `(.L_x_11287) ;  /* 0x0000000000048947 */ /* 0x004fea0003800000 */
[----:B------:R-:W-:Y:S01]  /*ce60*/  BPT.TRAP 0x1 ;  /* 0x000000040000795c */ /* 0x000fe20000300000 */
.L_x_11287:
[----:B------:R-:W-:Y:S05]  /*ce70*/  BSYNC B1 ;  /* 0x0000000000017941 */ /* 0x000fea0003800000 */
.L_x_11286:
[----:B------:R-:W-:Y:S01]  /*ce80*/  IMAD.MOV.U32 R9, RZ, RZ, RZ ;  /* 0x000000ffff097224 */ /* 0x000fe200078e00ff */
[----:B------:R-:W-:Y:S01]  /*ce90*/  UIADD3 UR4, UP0, UR50, 0x470, URZ ;  /* 0x0000047032047890 */ /* 0x000fe2000ff1e03f */
[----:B------:R-:W-:Y:S01]  /*cea0*/  IMAD.MOV.U32 R5, RZ, RZ, 0xa0 ;  /* 0x000000a0ff057424 */ /* 0x000fe200078e00ff */
[----:B------:R-:W-:Y:S01]  /*ceb0*/  PLOP3.LUT P0, PT, PT, PT, PT, 0x80, 0x0 ;  /* 0x000000000000781c */ /* 0x000fe20003f0f070 */
[----:B------:R-:W-:Y:S01]  /*cec0*/  VIADD R10, R4, 0x13270 ;  /* 0x00013270040a7836 */ /* 0x000fe20000000000 */
[----:B------:R-:W-:Y:S01]  /*ced0*/  R2UR UR10, R9 ;  /* 0x00000000090a72ca */ /* 0x000fe200000e0000 */
[----:B------:R-:W-:Y:S01]  /*cee0*/  IMAD R5, R8, R5, UR39 ;  /* 0x0000002708057e24 */ /* 0x000fe2000f8e0205 */
[----:B------:R-:W-:Y:S01]  /*cef0*/  UIADD3.X UR5, URZ, UR51, URZ, UP0, !UPT ;  /* 0x000000333f057290 */ /* 0x000fe200087fe43f */
[----:B------:R-:W-:Y:S01]  /*cf00*/  IMAD R8, R18, 0x2800, R16 ;  /* 0x0000280012087824 */ /* 0x000fe200078e0210 */
[----:B------:R-:W-:Y:S01]  /*cf10*/  UMOV UR6, 0x0 ;  /* 0x0000000000067882 */ /* 0x000fe20000000000 */
[----:B------:R-:W-:-:S02]  /*cf20*/  UMOV UR7, 0x14f00000 ;  /* 0x14f0000000077882 */ /* 0x000fc40000000000 */
[----:B------:R-:W-:-:S08]  /*cf30*/  VIADD R2, R8, 0x6000 ;  /* 0x0000600008027836 */ /* 0x000fd00000000000 */
.L_x_11288:
        /* <DEDUP_REMOVED lines=13> */
.L_x_11356:
[----:B------:R-:W-:Y:S05]  /*d010*/  BSYNC B1 ;  /* 0x0000000000017941 */ /* 0x000fea0003800000 */
.L_x_11289:
[----:B------:R-:W-:Y:S01]  /*d020*/  BSSY B1, `(.L_x_11291) ;  /* 0x000000b000017945 */ /* 0x000fe20003800000 */
[----:B------:R-:W-:Y:S02]  /*d030*/  IMAD.MOV.U32 R2, RZ, RZ, 0x0 ;  /* 0x00000000ff027424 */ /* 0x000fe400078e00ff */
[----:B01----:R-:W-:Y:S01]  /*d040*/  IMAD.MOV.U32 R3, RZ, RZ, 0x14f00000 ;  /* 0x14f00000ff037424 */ /* 0x003fe200078e00ff */
[----:B------:R-:W-:Y:S06]  /*d050*/  @P1 BRA `(.L_x_11292) ;  /* 0x00000000001c1947 */ /* 0x000fec0003800000 */
[----:B------:R-:W0:Y:S01]  /*d060*/  S2R R10, SR_TID.X ;  /* 0x00000000000a7919 */ /* 0x000e220000002100 */
[----:B------:R-:W-:-:S04]  /*d070*/  IMAD.MOV.U32 R11, RZ, RZ, 0x2800 ;  /* 0x00002800ff0b7424 */ /* 0x000fc800078e00ff */
[----:B------:R1:W-:Y:S01]  /*d080*/  SYNCS.ARRIVE.TRANS64 RZ, [R4+URZ+0x13230], R11 ;  /* 0x0132300b04ff79a7 */ /* 0x0003e2000800003f */
[----:B0-----:R-:W-:-:S04]  /*d090*/  LOP3.LUT R10, R10, 0x1f, RZ, 0xc0, !PT ;  /* 0x0000001f0a0a7812 */ /* 0x001fc800078ec0ff */
[----:B------:R-:W-:-:S13]  /*d0a0*/  ISETP.NE.AND P0, PT, R10, RZ, PT ;  /* 0x000000ff0a00720c */ /* 0x000fda0003f05270 */
[----:B-1----:R-:W-:Y:S05]  /*d0b0*/  @!P0 BRA `(.L_x_11292) ;  /* 0x0000000000048947 */ /* 0x002fea0003800000 */
[----:B------:R-:W-:Y:S01]  /*d0c0*/  BPT.TRAP 0x1 ;  /* 0x000000040000795c */ /* 0x000fe20000300000 */
.L_x_11292:
[----:B------:R-:W-:Y:S05]  /*d0d0*/  BSYNC B1 ;  /* 0x0000000000017941 */ /* 0x000fea0003800000 */
.L_x_11291:
        /* <DEDUP_REMOVED lines=8> */
.L_x_11293:
        /* <DEDUP_REMOVED lines=10> */
.L_x_11282:
[----:B------:R-:W-:Y:S05]  /*d200*/  BSYNC B0 ;  /* 0x0000000000007941 */ /* 0x000fea0003800000 */
.L_x_11281:
[----:B------:R-:W-:-:S06]  /*d210*/  UISETP.NE.AND UP0, UPT, UR38, 0x3, UPT ;  /* 0x000000032600788c */ /* 0x000fcc000bf05270 */
[----:B------:R-:W-:-:S13]  /*d220*/  PLOP3.LUT P0, PT, PT, PT, UP0, 0x80, 0x0 ;  /* 0x000000000000781c */ /* 0x000fda0003f0f008 */
[----:B------:R-:W-:Y:S05]  /*d230*/  @!P0 BRA `(.L_x_11294) ;  /* 0x0000000000048947 */ /* 0x000fea0003800000 */
[----:B------:R-:W-:Y:S01]  /*d240*/  BPT.TRAP 0x1 ;  /* 0x000000040000795c */ /* 0x000fe20000300000 */
.L_x_11294:
[----:B------:R-:W-:Y:S01]  /*d250*/  LOP3.LUT R2, R7, 0x1, RZ, 0x3c, !PT ;  /* 0x0000000107027812 */ /* 0x000fe200078e3cff */
[----:B0-----:R-:W-:Y:S01]  /*d260*/  IMAD R3, R6, 0x8, R16 ;  /* 0x0000000806037824 */ /* 0x001fe200078e0210 */
[----:B------:R-:W-:Y:S01]  /*d270*/  BSSY B0, `(.L_x_11295) ;  /* 0x0000006000007945 */ /* 0x000fe20003800000 */
[----:B------:R-:W-:Y:S01]  /*d280*/  IMAD.U32 R4, RZ, RZ, UR42 ;  /* 0x0000002aff047e24 */ /* 0x000fe2000f8e00ff */
[----:B------:R-:W-:-:S04]  /*d290*/  SHF.L.U32 R2, R2, 0x1f, RZ ;  /* 0x0000001f02027819 */ /* 0x000fc800000006ff */
[----:B------:R-:W0:Y:S01]  /*d2a0*/  SYNCS.PHASECHK.TRANS64.TRYWAIT P0, [R3+URZ+0x13270], R2 ;  /* 0x01327002030075a7 */ /* 0x000e22000800017f */
[----:B------:R-:W-:Y:S01]  /*d2b0*/  ISETP.NE.AND P1, PT, R4, 0x3, PT ;  /* 0x000000030400780c */ /* 0x000fe20003f25270 */
[----:B0-----:R-:W-:-:S12]  /*d2c0*/  @!P0 BRA `(.L_x_11296) ;  /* 0x00000024000c8947 */ /* 0x001fd80003800000 */
.L_x_11357:
[----:B------:R-:W-:Y:S05]  /*d2d0*/  BSYNC B0 ;  /* 0x0000000000007941 */ /* 0x000fea0003800000 */
.L_x_11295:
[----:B------:R-:W-:Y:S05]  /*d2e0*/  @!P1 BRA `(.L_x_11297) ;  /* 0x0000000000049947 */ /* 0x000fea0003800000 */
[----:B------:R-:W-:Y:S01]  /*d2f0*/  BPT.TRAP 0x1 ;  /* 0x000000040000795c */ /* 0x000fe20000300000 */
.L_x_11297:
[----:B0-----:R-:W-:Y:S01]  /*d300*/  SHF.L.U32 R2, R7, 0x1f, RZ ;  /* 0x0000001f07027819 */ /* 0x001fe200000006ff */
[----:B------:R-:W-:-:S03]  /*d310*/  IMAD R10, R6, 0x2800, RZ ;  /* 0x00002800060a7824 */ /* 0x000fc600078e02ff */
[----:B------:R-:W0:Y:S02]  /*d320*/  SYNCS.PHASECHK.TRANS64.TRYWAIT P0, [R3+URZ+0x13260], R2 ;  /* 0x01326002030075a7 */ /* 0x000e24000800017f */
[----:B0-----:R-:W-:Y:S05]  /*d330*/  @!P0 BRA `(.L_x_11298) ;  /* 0x0000002400048947 */ /* 0x001fea0003800000 */
.L_x_11358:
[----:B------:R-:W-:Y:S01]  /*d340*/  LOP3.LUT R5, R10, R29, RZ, 0xfc, !PT ;  /* 0x0000001d0a057212 */ /* 0x000fe200078efcff */
[----:B------:R-:W-:Y:S05]  /*d350*/  WARPSYNC.ALL ;  /* 0x0000000000007948 */ /* 0x000fea0003800000 */
[----:B0-----:R-:W-:-:S05]  /*d360*/  IMAD.IADD R2, R16, 0x1, R5 ;  /* 0x0000000110027824 */ /* 0x001fca00078e0205 */
[----:B------:R-:W0:Y:S02]  /*d370*/  LDSM.16.MT88.4 R4, [R2+0x6000] ;  /* 0x006000000204783b */ /* 0x000e240000004200 */
[C-C-:B0-----:R-:W-:Y:S02]  /*d380*/  PRMT R8, R4.reuse, 0x6420, R5.reuse ;  /* 0x0000642004087816 */ /* 0x141fe40000000005 */
[----:B------:R-:W-:Y:S02]  /*d390*/  PRMT R9, R4, 0x7531, R5 ;  /* 0x0000753104097816 */ /* 0x000fe40000000005 */
[----:B------:R-:W-:Y:S02]  /*d3a0*/  LOP3.LUT R5, R10, R28, RZ, 0xfc, !PT ;  /* 0x0000001c0a057212 */ /* 0x000fe400078efcff */
[C-C-:B------:R-:W-:Y:S02]  /*d3b0*/  PRMT R10, R6.reuse, 0x6420, R7.reuse ;  /* 0x00006420060a7816 */ /* 0x140fe40000000007 */
[----:B------:R-:W-:Y:S01]  /*d3c0*/  PRMT R11, R6, 0x7531, R7 ;  /* 0x00007531060b7816 */ /* 0x000fe20000000007 */
[----:B------:R-:W-:-:S05]  /*d3d0*/  IMAD.IADD R12, R16, 0x1, R5 ;  /* 0x00000001100c7824 */ /* 0x000fca00078e0205 */
[----:B------:R-:W-:Y:S04]  /*d3e0*/  STSM.16.M88.4 [R12+0x1000], R8 ;  /* 0x001000080c007844 */ /* 0x000fe80000000200 */
[----:B------:R-:W0:Y:S02]  /*d3f0*/  LDSM.16.MT88.4 R4, [R2+0x6800] ;  /* 0x006800000204783b */ /* 0x000e240000004200 */
        /* <DEDUP_REMOVED lines=31> */
.L_x_11299:
[----:B------:R-:W2:Y:S01]  /*d5f0*/  S2R R2, SR_TID.X ;  /* 0x0000000000027919 */ /* 0x000ea20000002100 */
[----:B-1----:R1:W-:Y:S01]  /*d600*/  SYNCS.ARRIVE.TRANS64.A1T0 RZ, [R3+URZ+0x13250], RZ ;  /* 0x013250ff03ff79a7 */ /* 0x0023e2000810003f */
[----:B------:R-:W-:Y:S02]  /*d610*/  IMAD.MOV.U32 R7, RZ, RZ, R19 ;  /* 0x000000ffff077224 */ /* 0x000fe400078e0013 */
[----:B------:R-:W-:Y:S01]  /*d620*/  IMAD.MOV.U32 R6, RZ, RZ, R18 ;  /* 0x000000ffff067224 */ /* 0x000fe200078e0012 */
[----:B--2---:R-:W-:Y:S01]  /*d630*/  LOP3.LUT R2, R2, 0x7f, RZ, 0xc0, !PT ;  /* 0x0000007f02027812 */ /* 0x004fe200078ec0ff */
[----:B------:R-:W-:Y:S03]  /*d640*/  BAR.SYNC.DEFER_BLOCKING 0x2, 0x80 ;  /* 0x0082000000007b1d */ /* 0x000fe60000010000 */
[----:B------:R-:W-:-:S13]  /*d650*/  ISETP.NE.AND P0, PT, R2, RZ, PT ;  /* 0x000000ff0200720c */ /* 0x000fda0003f05270 */
[----:B------:R-:W-:-:S05]  /*d660*/  @!P0 VIADD R2, R3, 0x13280 ;  /* 0x0001328003028836 */ /* 0x000fca0000000000 */
[----:B------:R-:W-:-:S04]  /*d670*/  @!P0 PRMT R2, RZ, 0x654, R2 ;  /* 0x00000654ff028816 */ /* 0x000fc80000000002 */
[----:B------:R1:W-:Y:S01]  /*d680*/  @!P0 SYNCS.ARRIVE.TRANS64.RED.A1T0 RZ, [R2+URZ], RZ ;  /* 0x000000ff02ff89a7 */ /* 0x0003e2000810043f */
[C---:B------:R-:W-:Y:S01]  /*d690*/  ISETP.GT.AND P0, PT, R0.reuse, R26, PT ;  /* 0x0000001a0000720c */ /* 0x040fe20003f04270 */
[----:B------:R-:W-:-:S12]  /*d6a0*/  VIADD R0, R0, 0xffffffff ;  /* 0xffffffff00007836 */ /* 0x000fd80000000000 */
[----:B-1----:R-:W-:Y:S05]  /*d6b0*/  @P0 BRA `(.L_x_11300) ;  /* 0xfffffff400240947 */ /* 0x002fea000383ffff */
.L_x_11280:
[----:B------:R-:W1:Y:S01]  /*d6c0*/  S2R R2, SR_TID.X ;  /* 0x0000000000027919 */ /* 0x000e620000002100 */
[----:B------:R-:W-:Y:S01]  /*d6d0*/  BSSY B0, `(.L_x_11301) ;  /* 0x0000010000007945 */ /* 0x000fe20003800000 */
[----:B-1----:R-:W-:-:S04]  /*d6e0*/  LOP3.LUT R2, R2, 0x7f, RZ, 0xc0, !PT ;  /* 0x0000007f02027812 */ /* 0x002fc800078ec0ff */
[----:B------:R-:W-:-:S13]  /*d6f0*/  ISETP.NE.AND P0, PT, R2, RZ, PT ;  /* 0x000000ff0200720c */ /* 0x000fda0003f05270 */
[----:B------:R-:W-:Y:S05]  /*d700*/  @P0 BRA `(.L_x_11302) ;  /* 0x0000000000300947 */ /* 0x000fea0003800000 */
[----:B------:R-:W1:Y:S01]  /*d710*/  S2R R5, SR_LANEID ;  /* 0x0000000000057919 */ /* 0x000e620000000000 */
[----:B------:R-:W-:Y:S01]  /*d720*/  VOTEU.ANY UR4, UPT, PT ;  /* 0x0000000000047886 */ /* 0x000fe200038e0100 */
[----:B0-----:R-:W0:Y:S01]  /*d730*/  LDC.64 R2, c[0x0][0xc60] ;  /* 0x00031800ff027b82 */ /* 0x001e220000000a00 */
[----:B------:R-:W1:Y:S02]  /*d740*/  FLO.U32 R0, UR4 ;  /* 0x0000000400007d00 */ /* 0x000e6400080e0000 */
[----:B-1----:R-:W-:-:S06]  /*d750*/  ISETP.EQ.U32.AND P1, PT, R0, R5, PT ;  /* 0x000000050000720c */ /* 0x002fcc0003f22070 */
[----:B------:R-:W0:Y:S07]  /*d760*/  POPC R5, UR4 ;  /* 0x0000000400057d09 */ /* 0x000e2e0008000000 */
[----:B0-----:R-:W2:Y:S01]  /*d770*/  @P1 ATOMG.E.ADD.STRONG.GPU PT, R3, desc[UR54][R2.64], R5 ;  /* 0x00000005020319a8 */ /* 0x001ea200081ee1f6 */
[----:B------:R-:W0:Y:S02]  /*d780*/  S2R R4, SR_LTMASK ;  /* 0x0000000000047919 */ /* 0x000e240000003900 */
[----:B0-----:R-:W-:-:S04]  /*d790*/  LOP3.LUT R4, R4, UR4, RZ, 0xc0, !PT ;  /* 0x0000000404047c12 */ /* 0x001fc8000f8ec0ff */
[----:B------:R-:W0:Y:S01]  /*d7a0*/  POPC R7, R4 ;  /* 0x0000000400077309 */ /* 0x000e220000000000 */
[----:B--2---:R-:W0:Y:S02]  /*d7b0*/  SHFL.IDX PT, R0, R3, R0, 0x1f ;  /* 0x00001f0003007589 */ /* 0x004e2400000e0000 */
[----:B0-----:R-:W-:-:S07]  /*d7c0*/  IADD3 R24, R0, UR41, R7 ;  /* 0x0000002900187c10 */ /* 0x001fce000fffe007 */
.L_x_11302:
[----:B------:R-:W-:Y:S05]  /*d7d0*/  BSYNC B0 ;  /* 0x0000000000007941 */ /* 0x000fea0003800000 */
.L_x_11301:
[----:B------:R-:W-:-:S06]  /*d7e0*/  UISETP.NE.AND UP0, UPT, UR38, 0x3, UPT ;  /* 0x000000032600788c */ /* 0x000fcc000bf05270 */
[----:B------:R-:W-:-:S13]  /*d7f0*/  PLOP3.LUT P1, PT, PT, PT, UP0, 0x80, 0x0 ;  /* 0x000000000000781c */ /* 0x000fda0003f2f008 */
[----:B------:R-:W-:Y:S05]  /*d800*/  @!P1 BRA `(.L_x_11303) ;  /* 0x0000000000049947 */ /* 0x000fea0003800000 */
[----:B------:R-:W-:Y:S01]  /*d810*/  BPT.TRAP 0x1 ;  /* 0x000000040000795c */ /* 0x000fe20000300000 */
.L_x_11303:
[----:B0-----:R-:W-:Y:S01]  /*d820*/  LOP3.LUT R3, R19, 0x1, RZ, 0x3c, !PT ;  /* 0x0000000113037812 */ /* 0x001fe200078e3cff */
[----:B------:R-:W-:Y:S01]  /*d830*/  IMAD R2, R18, 0x8, R16 ;  /* 0x0000000812027824 */ /* 0x000fe200078e0210 */
[----:B------:R-:W-:Y:S01]  /*d840*/  BSSY B0, `(.L_x_11304) ;  /* 0x0000006000007945 */ /* 0x000fe20003800000 */
[----:B------:R-:W-:Y:S01]  /*d850*/  IMAD.U32 R0, RZ, RZ, UR42 ;  /* 0x0000002aff007e24 */ /* 0x000fe2000f8e00ff */
[----:B------:R-:W-:-:S04]  /*d860*/  SHF.L.U32 R3, R3, 0x1f, RZ ;  /* 0x0000001f03037819 */ /* 0x000fc800000006ff */
[----:B------:R-:W0:Y:S01]  /*d870*/  SYNCS.PHASECHK.TRANS64.TRYWAIT P1, [R2+URZ+0x13270], R3 ;  /* 0x01327003020075a7 */ /* 0x000e22000802017f */
[----:B------:R-:W-:Y:S01]  /*d880*/  ISETP.NE.AND P2, PT, R0, 0x3, PT ;  /* 0x000000030000780c */ /* 0x000fe20003f45270 */
[----:B0-----:R-:W-:-:S12]  /*d890*/  @!P1 BRA `(.L_x_11305) ;  /* 0x0000001c00c09947 */ /* 0x001fd80003800000 */
.L_x_11359:
[----:B------:R-:W-:Y:S05]  /*d8a0*/  BSYNC B0 ;  /* 0x0000000000007941 */ /* 0x000fea0003800000 */
.L_x_11304:
[----:B------:R-:W-:Y:S05]  /*d8b0*/  @!P2 BRA `(.L_x_11306) ;  /* 0x000000000004a947 */ /* 0x000fea0003800000 */
[----:B------:R-:W-:Y:S01]  /*d8c0*/  BPT.TRAP 0x1 ;  /* 0x000000040000795c */ /* 0x000fe20000300000 */
.L_x_11306:
[----:B------:R-:W-:Y:S01]  /*d8d0*/  SHF.L.U32 R5, R19, 0x1f, RZ ;  /* 0x0000001f13057819 */ /* 0x000fe200000006ff */
[----:B0-----:R-:W-:-:S03]  /*d8e0*/  IMAD R3, R18, 0x2800, RZ ;  /* 0x0000280012037824 */ /* 0x001fc600078e02ff */
[----:B------:R-:W0:Y:S02]  /*d8f0*/  SYNCS.PHASECHK.TRANS64.TRYWAIT P1, [R2+URZ+0x13260], R5 ;  /* 0x01326005020075a7 */ /* 0x000e24000802017f */
[----:B0-----:R-:W-:Y:S05]  /*d900*/  @!P1 BRA `(.L_x_11307) ;  /* 0x0000001c00b89947 */ /* 0x001fea0003800000 */
.L_x_11360:
[C---:B0-----:R-:W-:Y:S01]  /*d910*/  LOP3.LUT R5, R3.reuse, R29, RZ, 0xfc, !PT ;  /* 0x0000001d03057212 */ /* 0x041fe200078efcff */
[----:B------:R-:W-:Y:S05]  /*d920*/  WARPSYNC.ALL ;  /* 0x0000000000007948 */ /* 0x000fea0003800000 */
[----:B------:R-:W-:Y:S01]  /*d930*/  IMAD.IADD R0, R16, 0x1, R5 ;  /* 0x0000000110007824 */ /* 0x000fe200078e0205 */
[----:B------:R-:W-:-:S04]  /*d940*/  LOP3.LUT R3, R3, R28, RZ, 0xfc, !PT ;  /* 0x0000001c03037212 */ /* 0x000fc800078efcff */
[----:B------:R-:W0:Y:S01]  /*d950*/  LDSM.16.MT88.4 R4, [R0+0x6000] ;  /* 0x006000000004783b */ /* 0x000e220000004200 */
        /* <DEDUP_REMOVED lines=38> */
.L_x_11308:
[----:B-1----:R-:W-:Y:S01]  /*dbc0*/  SYNCS.ARRIVE.TRANS64.A1T0 RZ, [R2+URZ+0x13250], RZ ;  /* 0x013250ff02ff79a7 */ /* 0x002fe2000810003f */
[----:B------:R-:W-:Y:S02]  /*dbd0*/  @!P0 VIADD R0, R2, 0x13280 ;  /* 0x0001328002008836 */ /* 0x000fe40000000000 */
[----:B------:R-:W-:-:S03]  /*dbe0*/  VIADD R18, R18, 0x1 ;  /* 0x0000000112127836 */ /* 0x000fc60000000000 */
[----:B------:R-:W-:Y:S01]  /*dbf0*/  @!P0 PRMT R0, RZ, 0x654, R0 ;  /* 0x00000654ff008816 */ /* 0x000fe20000000000 */
[----:B------:R-:W-:Y:S06]  /*dc00*/  BAR.SYNC.DEFER_BLOCKING 0x2, 0x80 ;  /* 0x0082000000007b1d */ /* 0x000fec0000010000 */
[----:B------:R1:W-:Y:S01]  /*dc10*/  @!P0 SYNCS.ARRIVE.TRANS64.RED.A1T0 RZ, [R0+URZ], RZ ;  /* 0x000000ff00ff89a7 */ /* 0x0003e2000810043f */
[----:B------:R-:W-:-:S04]  /*dc20*/  ISETP.NE.AND P0, PT, R18, 0x2, PT ;  /* 0x000000021200780c */ /* 0x000fc80003f05270 */
[----:B------:R-:W-:Y:S02]  /*dc30*/  SEL R18, R18, RZ, P0 ;  /* 0x000000ff12127207 */ /* 0x000fe40000000000 */
[----:B-1----:R-:W-:-:S04]  /*dc40*/  SEL R0, RZ, 0x1, P0 ;  /* 0x00000001ff007807 */ /* 0x002fc80000000000 */
[----:B------:R-:W-:-:S07]  /*dc50*/  LOP3.LUT R19, R19, R0, RZ, 0x3c, !PT ;  /* 0x0000000013137212 */ /* 0x000fce00078e3cff */
.L_x_11257:
[----:B------:R-:W-:Y:S05]  /*dc60*/  BSYNC B7 ;  /* 0x0000000000077941 */ /* 0x000fea0003800000 */
.L_x_11255:
[----:B------:R-:W-:-:S13]  /*dc70*/  LOP3.LUT P0, RZ, R23, 0x2, RZ, 0xc0, !PT ;  /* 0x0000000217ff7812 */ /* 0x000fda000780c0ff */
[----:B------:R-:W-:Y:S05]  /*dc80*/  @!P0 BRA `(.L_x_11309) ;  /* 0x0000000000248947 */ /* 0x000fea0003800000 */
[----:B------:R-:W1:Y:S08]  /*dc90*/  S2UR UR5, SR_CgaCtaId ;  /* 0x00000000000579c3 */ /* 0x000e700000008800 */
[----:B------:R-:W-:Y:S06]  /*dca0*/  BAR.SYNC.DEFER_BLOCKING 0x5, 0x200 ;  /* 0x0148000000007b1d */ /* 0x000fec0000010000 */
[----:B------:R-:W-:-:S02]  /*dcb0*/  UMOV UR4, 0x400 ;  /* 0x0000040000047882 */ /* 0x000fc40000000000 */
[----:B-1----:R-:W-:-:S06]  /*dcc0*/  ULEA UR4, UR5, UR4, 0x18 ;  /* 0x0000000405047291 */ /* 0x002fcc000f8ec03f */
[----:B------:R-:W-:-:S05]  /*dcd0*/  IMAD.U32 R16, RZ, RZ, UR4 ;  /* 0x00000004ff107e24 */ /* 0x000fca000f8e00ff */
[----:B------:R-:W1:Y:S02]  /*dce0*/  LDS.128 R24, [R16+0x132d0] ;  /* 0x0132d00010187984 */ /* 0x000e640000000c00 */
[----:B-1----:R-:W-:Y:S01]  /*dcf0*/  R2UR UR43, R27 ;  /* 0x000000001b2b72ca */ /* 0x002fe200000e0000 */
[----:B------:R-:W-:Y:S06]  /*dd00*/  BAR.ARV 0x4, 0x200 ;  /* 0x0108000000007b1d */ /* 0x000fec0000002000 */
[----:B------:R-:W-:Y:S08]  /*dd10*/  BRA `(.L_x_11310) ;  /* 0x0000000800a87947 */ /* 0x000ff00003800000 */
.L_x_11309:
[----:B------:R-:W0:Y:S01]  /*dd20*/  S2R R0, SR_TID.X ;  /* 0x0000000000007919 */ /* 0x000e220000002100 */
[----:B------:R-:W-:Y:S01]  /*dd30*/  ULDC UR4, c[0x0][0xc3c] ;  /* 0x00030f0000047ab9 */ /* 0x000fe20000000800 */
[----:B0-----:R-:W-:Y:S01]  /*dd40*/  LOP3.LUT R10, R0, 0x1f, RZ, 0xc0, !PT ;  /* 0x0000001f000a7812 */ /* 0x001fe200078ec0ff */
[----:B------:R-:W-:-:S03]  /*dd50*/  IMAD.MOV.U32 R0, RZ, RZ, RZ ;  /* 0x000000ffff007224 */ /* 0x000fc600078e00ff */
[C---:B------:R-:W-:Y:S01]  /*dd60*/  ISETP.NE.AND P0, PT, R10.reuse, 0x1f, PT ;  /* 0x0000001f0a00780c */ /* 0x040fe20003f05270 */
[----:B------:R-:W-:-:S05]  /*dd70*/  VIADD R7, R10, UR43 ;  /* 0x0000002b0a077c36 */ /* 0x000fca0008000000 */
[----:B------:R-:W-:Y:S01]  /*dd80*/  ISETP.GE.OR P1, PT, R7, UR4, !P0 ;  /* 0x0000000407007c0c */ /* 0x000fe2000c726670 */
[----:B------:R-:W-:-:S12]  /*dd90*/  ULDC UR4, c[0x0][0xc3c] ;  /* 0x00030f0000047ab9 */ /* 0x000fd80000000800 */
[----:B------:R-:W0:Y:S08]  /*dda0*/  @!P1 LDC.64 R2, c[0x0][0xc80] ;  /* 0x00032000ff029b82 */ /* 0x000e300000000a00 */
[----:B------:R-:W1:Y:S01]  /*ddb0*/  @!P1 LDC.64 R4, c[0x0][0xc78] ;  /* 0x00031e00ff049b82 */ /* 0x000e620000000a00 */
[----:B0-----:R-:W-:-:S05]  /*ddc0*/  @!P1 IMAD.WIDE R2, R7, 0x4, R2 ;  /* 0x0000000407029825 */ /* 0x001fca00078e0202 */
        /* <DEDUP_REMOVED lines=16> */
[----:B------:R-:W-:Y:S04]  /*ded0*/  SHFL.IDX PT, R7, R24, RZ, 0x1f ;  /* 0x00001fff18077589 */ /* 0x000fe800000e0000 */
[----:B------:R-:W0:Y:S02]  /*dee0*/  SHFL.UP PT, R8, R6, 0x4, RZ ;  /* 0x0480000006087989 */ /* 0x000e2400000e00ff */
[----:B0-----:R-:W-:Y:S02]  /*def0*/  SEL R3, R8, RZ, P3 ;  /* 0x000000ff08037207 */ /* 0x001fe40001800000 */
[----:B------:R-:W-:Y:S03]  /*df00*/  SHFL.IDX PT, R8, R24, 0x1, 0x1f ;  /* 0x00201f0018087f89 */ /* 0x000fe600000e0000 */
        /* <DEDUP_REMOVED lines=8> */
[----:B------:R-:W0:Y:S02]  /*df90*/  SHFL.IDX PT, R6, R2, 0x1f, 0x1f ;  /* 0x03e01f0002067f89 */ /* 0x000e2400000e0000 */
[----:B0-----:R-:W-:Y:S02]  /*dfa0*/  IMAD R11, R6, R3, RZ ;  /* 0x00000003060b7224 */ /* 0x001fe400078e02ff */
[----:B------:R-:W-:Y:S02]  /*dfb0*/  IMAD.MOV.U32 R6, RZ, RZ, RZ ;  /* 0x000000ffff067224 */ /* 0x000fe400078e00ff */
[----:B------:R-:W-:-:S05]  /*dfc0*/  IMAD.IADD R8, R8, 0x1, R11 ;  /* 0x0000000108087824 */ /* 0x000fca00078e020b */
[----:B------:R-:W-:-:S13]  /*dfd0*/  ISETP.GT.AND P6, PT, R8, R7, PT ;  /* 0x000000070800720c */ /* 0x000fda0003fc4270 */
[----:B------:R-:W-:Y:S05]  /*dfe0*/  @P6 BRA `(.L_x_11311) ;  /* 0x0000000000986947 */ /* 0x000fea0003800000 */
.L_x_11313:
        /* <DEDUP_REMOVED lines=38> */
.L_x_11311:
        /* <DEDUP_REMOVED lines=17> */
[----:B------:R-:W-:-:S05]  /*e360*/  IMAD.U32 R11, RZ, RZ, UR5 ;  /* 0x00000005ff0b7e24 */ /* 0x000fca000f8e00ff */
[----:B------:R1:W2:Y:S02]  /*e370*/  SHFL.IDX PT, R6, R2, R11, 0x1f ;  /* 0x00001f0b02067589 */ /* 0x0002a400000e0000 */
.L_x_11314:
[----:B--2---:R-:W-:Y:S01]  /*e380*/  IMAD R24, R6, R3, R8 ;  /* 0x0000000306187224 */ /* 0x004fe200078e0208 */
[----:B------:R-:W-:Y:S01]  /*e390*/  IABS R6, R5 ;  /* 0x0000000500067213 */ /* 0x000fe20000000000 */
[--C-:B0-----:R-:W-:Y:S01]  /*e3a0*/  IMAD.MOV R3, RZ, RZ, -R9.reuse ;  /* 0x000000ffff037224 */ /* 0x101fe200078e0a09 */
[----:B------:R-:W-:Y:S01]  /*e3b0*/  UIADD3 UR43, UR4, UR43, URZ ;  /* 0x0000002b042b7290 */ /* 0x000fe2000fffe03f */
[----:B-1----:R-:W-:Y:S01]  /*e3c0*/  IMAD.MOV.U32 R2, RZ, RZ, RZ ;  /* 0x000000ffff027224 */ /* 0x002fe200078e00ff */
[----:B------:R-:W0:Y:S01]  /*e3d0*/  I2F.RP R8, R6 ;  /* 0x0000000600087306 */ /* 0x000e220000209400 */
[----:B------:R-:W-:Y:S02]  /*e3e0*/  IMAD R10, R3, R4, RZ ;  /* 0x00000004030a7224 */ /* 0x000fe400078e02ff */
[----:B------:R-:W-:Y:S02]  /*e3f0*/  IMAD.MOV.U32 R3, RZ, RZ, R9 ;  /* 0x000000ffff037224 */ /* 0x000fe400078e0009 */
[----:B------:R-:W-:-:S02]  /*e400*/  IMAD.IADD R25, R7, 0x1, -R24 ;  /* 0x0000000107197824 */ /* 0x000fc400078e0a18 */
[----:B------:R-:W-:Y:S01]  /*e410*/  IMAD.HI.U32 R9, R9, R10, R2 ;  /* 0x0000000a09097227 */ /* 0x000fe200078e0002 */
[----:B------:R-:W-:Y:S02]  /*e420*/  IABS R3, R0 ;  /* 0x0000000000037213 */ /* 0x000fe40000000000 */
[----:B------:R-:W-:-:S03]  /*e430*/  IABS R2, R25 ;  /* 0x0000001900027213 */ /* 0x000fc60000000000 */
[----:B------:R-:W-:Y:S01]  /*e440*/  IMAD.MOV R3, RZ, RZ, -R3 ;  /* 0x000000ffff037224 */ /* 0x000fe200078e0a03 */
[----:B0-----:R-:W0:Y:S01]  /*e450*/  MUFU.RCP R8, R8 ;  /* 0x0000000800087308 */ /* 0x001e220000001000 */
        /* <DEDUP_REMOVED lines=40> */
.L_x_11312:
[----:B------:R-:W-:Y:S01]  /*e6e0*/  IMAD.MOV.U32 R24, RZ, RZ, R7 ;  /* 0x000000ffff187224 */ /* 0x000fe200078e0007 */
[----:B------:R-:W-:Y:S01]  /*e6f0*/  ULDC UR43, c[0x0][0xc3c] ;  /* 0x00030f00002b7ab9 */ /* 0x000fe20000000800 */
[----:B------:R-:W-:Y:S02]  /*e700*/  IMAD.MOV.U32 R25, RZ, RZ, RZ ;  /* 0x000000ffff197224 */ /* 0x000fe400078e00ff */
[----:B------:R-:W-:-:S07]  /*e710*/  IMAD.MOV.U32 R26, RZ, RZ, RZ ;  /* 0x000000ffff1a7224 */ /* 0x000fce00078e00ff */
.L_x_11315:
[----:B------:R-:W0:Y:S01]  /*e720*/  S2R R0, SR_TID.X ;  /* 0x0000000000007919 */ /* 0x000e220000002100 */
[----:B------:R-:W-:Y:S01]  /*e730*/  IMAD.U32 R27, RZ, RZ, UR43 ;  /* 0x0000002bff1b7e24 */ /* 0x000fe2000f8e00ff */
        /* <DEDUP_REMOVED lines=8> */
.L_x_11310:
[----:B------:R-:W-:Y:S02]  /*e7c0*/  ULDC UR4, c[0x0][0xc3c] ;  /* 0x00030f0000047ab9 */ /* 0x000fe40000000800 */
[----:B------:R-:W-:-:S06]  /*e7d0*/  UISETP.GE.AND UP0, UPT, UR43, UR4, UPT ;  /* 0x000000042b00728c */ /* 0x000fcc000bf06270 */
[----:B------:R-:W-:-:S13]  /*e7e0*/  PLOP3.LUT P0, PT, PT, PT, UP0, 0x80, 0x0 ;  /* 0x000000000000781c */ /* 0x000fda0003f0f008 */
[----:B------:R-:W-:Y:S05]  /*e7f0*/  @!P0 BRA `(.L_x_11316) ;  /* 0xffffffc000b08947 */ /* 0x000fea000383ffff */
.L_x_11250:
[----:B0-----:R-:W2:Y:S01]  /*e800*/  LDL.LU R0, [R1+0xc] ;  /* 0x00000c0001007983 */ /* 0x001ea20000300800 */
[----:B------:R-:W-:Y:S01]  /*e810*/  BSSY B0, `(.L_x_11317) ;  /* 0x000000b000007945 */ /* 0x000fe20003800000 */
[----:B------:R-:W0:Y:S01]  /*e820*/  S2R R5, SR_CgaCtaId ;  /* 0x0000000000057919 */ /* 0x000e220000008800 */
[----:B--2---:R-:W-:-:S05]  /*e830*/  VIADD R0, R0, 0x1 ;  /* 0x0000000100007836 */ /* 0x004fca0000000000 */
        /* <DEDUP_REMOVED lines=8> */
.L_x_11361:
[----:B------:R-:W-:Y:S05]  /*e8c0*/  BSYNC B0 ;  /* 0x0000000000007941 */ /* 0x000fea0003800000 */
.L_x_11317:
[----:B------:R-:W-:-:S03]  /*e8d0*/  UMOV UR4, 0xffffffff ;  /* 0xffffffff00047882 */ /* 0x000fc60000000000 */
[----:B------:R-:W-:Y:S05]  /*e8e0*/  BRA.DIV UR4, `(.L_x_11319) ;  /* 0x0000000e04e87947 */ /* 0x000fea000b800000 */
[----:B0-----:R-:W0:Y:S02]  /*e8f0*/  S2R R0, SR_TID.X ;  /* 0x0000000000007919 */ /* 0x001e240000002100 */
[----:B0-----:R-:W-:-:S04]  /*e900*/  SHF.R.U32.HI R0, RZ, 0x5, R0 ;  /* 0x00000005ff007819 */ /* 0x001fc80000011600 */
[----:B------:R-:W-:-:S05]  /*e910*/  LOP3.LUT R0, R0, 0x3, RZ, 0xc0, !PT ;  /* 0x0000000300007812 */ /* 0x000fca00078ec0ff */
[----:B------:R0:W2:Y:S02]  /*e920*/  SHFL.IDX PT, R14, R0, RZ, 0x1f ;  /* 0x00001fff000e7589 */ /* 0x0000a400000e0000 */
.L_x_11364:
[----:B--2---:R-:W-:Y:S01]  /*e930*/  ISETP.NE.AND P0, PT, R14, RZ, PT ;  /* 0x000000ff0e00720c */ /* 0x004fe20003f05270 */
[----:B------:R-:W-:-:S12]  /*e940*/  BSSY B0, `(.L_x_11320) ;  /* 0x000002b000007945 */ /* 0x000fd80003800000 */
[----:B------:R-:W-:Y:S05]  /*e950*/  @P0 BRA `(.L_x_11321) ;  /* 0x0000000000a40947 */ /* 0x000fea0003800000 */
[----:B------:R-:W-:-:S03]  /*e960*/  UMOV UR4, 0xffffffff ;  /* 0xffffffff00047882 */ /* 0x000fc60000000000 */
[----:B------:R-:W-:Y:S05]  /*e970*/  BRA.DIV UR4, `(.L_x_11322) ;  /* 0x0000000e04f87947 */ /* 0x000fea000b800000 */
[----:B------:R-:W-:-:S13]  /*e980*/  ELECT P6, URZ, PT ;  /* 0x00000000003f782f */ /* 0x000fda00038c0000 */
.L_x_11367:
[----:B------:R-:W-:Y:S05]  /*e990*/  @!P6 BRA `(.L_x_11321) ;  /* 0x000000000094e947 */ /* 0x000fea0003800000 */
[----:B------:R-:W-:-:S06]  /*e9a0*/  ULOP3.LUT UR4, UR40, 0x2, URZ, 0xfc, !UPT ;  /* 0x0000000228047892 */ /* 0x000fcc000f8efc3f */
[----:B0-----:R-:W-:-:S05]  /*e9b0*/  IMAD.U32 R0, RZ, RZ, UR4 ;  /* 0x00000004ff007e24 */ /* 0x001fca000f8e00ff */
[----:B------:R-:W-:-:S13]  /*e9c0*/  ISETP.NE.AND P0, PT, R0, 0x3, PT ;  /* 0x000000030000780c */ /* 0x000fda0003f05270 */
[----:B------:R-:W-:Y:S05]  /*e9d0*/  @!P0 BRA `(.L_x_11323) ;  /* 0x0000000000048947 */ /* 0x000fea0003800000 */
[----:B------:R-:W-:Y:S01]  /*e9e0*/  BPT.TRAP 0x1 ;  /* 0x000000040000795c */ /* 0x000fe20000300000 */
.L_x_11323:
        /* <DEDUP_REMOVED lines=12> */
.L_x_11368:
[----:B------:R-:W2:Y:S02]  /*eab0*/  SYNCS.PHASECHK.TRANS64.TRYWAIT P1, [R3+URZ], R0 ;  /* 0x00000000030075a7 */ /* 0x000ea4000802017f */
[----:B--2---:R-:W-:Y:S05]  /*eac0*/  @!P1 BRA `(.L_x_11325) ;  /* 0x0000000c00d89947 */ /* 0x004fea0003800000 */
.L_x_11369:
[----:B------:R-:W-:Y:S05]  /*ead0*/  @!P0 BRA `(.L_x_11326) ;  /* 0x0000000000048947 */ /* 0x000fea0003800000 */
[----:B------:R-:W-:Y:S01]  /*eae0*/  BPT.TRAP 0x1 ;  /* 0x000000040000795c */ /* 0x000fe20000300000 */
.L_x_11326:
[----:B--2---:R-:W-:-:S04]  /*eaf0*/  IMAD R3, R18, 0x8, R7 ;  /* 0x0000000812037824 */ /* 0x004fc800078e0207 */
[----:B------:R-:W2:Y:S02]  /*eb00*/  SYNCS.PHASECHK.TRANS64.TRYWAIT P1, [R3+URZ+0x13260], R4 ;  /* 0x01326004030075a7 */ /* 0x000ea4000802017f */
[----:B--2---:R-:W-:Y:S05]  /*eb10*/  @!P1 BRA `(.L_x_11327) ;  /* 0x0000000c00d89947 */ /* 0x004fea0003800000 */
.L_x_11370:
[----:B------:R-:W-:Y:S05]  /*eb20*/  @!P0 BRA `(.L_x_11328) ;  /* 0x0000000000048947 */ /* 0x000fea0003800000 */
[----:B------:R-:W-:Y:S01]  /*eb30*/  BPT.TRAP 0x1 ;  /* 0x000000040000795c */ /* 0x000fe20000300000 */
.L_x_11328:
[----:B0-----:R-:W-:-:S04]  /*eb40*/  IMAD R5, R6, 0x8, R7 ;  /* 0x0000000806057824 */ /* 0x001fc800078e0207 */
[----:B------:R-:W0:Y:S02]  /*eb50*/  SYNCS.PHASECHK.TRANS64.TRYWAIT P1, [R5+URZ+0x13260], R0 ;  /* 0x01326000050075a7 */ /* 0x000e24000802017f */
[----:B0-----:R-:W-:Y:S05]  /*eb60*/  @!P1 BRA `(.L_x_11329) ;  /* 0x0000000c00d89947 */ /* 0x001fea0003800000 */
.L_x_11371:
[----:B------:R-:W-:Y:S05]  /*eb70*/  @!P0 BRA `(.L_x_11330) ;  /* 0x0000000000048947 */ /* 0x000fea0003800000 */
[----:B------:R-:W-:Y:S01]  /*eb80*/  BPT.TRAP 0x1 ;  /* 0x000000040000795c */ /* 0x000fe20000300000 */
.L_x_11330:
[----:B------:R-:W3:Y:S02]  /*eb90*/  SYNCS.PHASECHK.TRANS64.TRYWAIT P0, [R3+URZ+0x13280], R4 ;  /* 0x01328004030075a7 */ /* 0x000ee4000800017f */
[----:B---3--:R-:W-:Y:S05]  /*eba0*/  @!P0 BRA `(.L_x_11331) ;  /* 0x0000000c00dc8947 */ /* 0x008fea0003800000 */
.L_x_11332:
[----:B----4-:R4:W0:Y:S02]  /*ebb0*/  SYNCS.PHASECHK.TRANS64.TRYWAIT P0, [R5+URZ+0x13280], R0 ;  /* 0x01328000050075a7 */ /* 0x010824000800017f */
[----:B0-----:R-:W-:Y:S05]  /*ebc0*/  @!P0 NANOSLEEP.SYNCS 0x989680 ;  /* 0x009896800000895d */ /* 0x001fea0003900000 */
[----:B------:R-:W0:Y:S02]  /*ebd0*/  @!P0 SYNCS.PHASECHK.TRANS64 P0, [R5+URZ+0x13280], R0 ;  /* 0x01328000050085a7 */ /* 0x000e24000800007f */
[----:B0-----:R-:W-:Y:S05]  /*ebe0*/  @!P0 BRA `(.L_x_11332) ;  /* 0xfffffffc00f08947 */ /* 0x001fea000383ffff */
.L_x_11321:
[----:B------:R-:W-:Y:S05]  /*ebf0*/  BSYNC B0 ;  /* 0x0000000000007941 */ /* 0x000fea0003800000 */
.L_x_11320:
[----:B------:R-:W-:Y:S05]  /*ec00*/  EXIT ;  /* 0x000000000000794d */ /* 0x000fea0003800000 */
.L_x_11211:
[----:B0-----:R0:W1:Y:S02]  /*ec10*/  SYNCS.PHASECHK.TRANS64.TRYWAIT P1, [R0+URZ+0x13200], R3 ;  /* 0x01320003000075a7 */ /* 0x001064000802017f */
[----:B-1----:R-:W-:Y:S05]  /*ec20*/  @!P1 NANOSLEEP.SYNCS 0x989680 ;  /* 0x009896800000995d */ /* 0x002fea0003900000 */
[----:B------:R-:W1:Y:S02]  /*ec30*/  @!P1 SYNCS.PHASECHK.TRANS64 P1, [R0+URZ+0x13200], R3 ;  /* 0x01320003000095a7 */ /* 0x000e64000802007f */
[----:B-1----:R-:W-:Y:S05]  /*ec40*/  @!P1 BRA `(.L_x_11211) ;  /* 0xfffffffc00f09947 */ /* 0x002fea000383ffff */
[----:B------:R-:W-:Y:S05]  /*ec50*/  BRA `(.L_x_11333) ;  /* 0xffffff3000047947 */ /* 0x000fea000383ffff */
.L_x_11215:
[----:B0-----:R0:W2:Y:S02]  /*ec60*/  SYNCS.PHASECHK.TRANS64.TRYWAIT P2, [R7+URZ+0x13230], R6 ;  /* 0x01323006070075a7 */ /* 0x0010a4000804017f */
[----:B--2---:R-:W-:Y:S05]  /*ec70*/  @!P2 NANOSLEEP.SYNCS 0x989680 ;  /* 0x009896800000a95d */ /* 0x004fea0003900000 */
[----:B------:R-:W2:Y:S02]  /*ec80*/  @!P2 SYNCS.PHASECHK.TRANS64 P2, [R7+URZ+0x13230], R6 ;  /* 0x013230060700a5a7 */ /* 0x000ea4000804007f */
[----:B--2---:R-:W-:Y:S05]  /*ec90*/  @!P2 BRA `(.L_x_11215) ;  /* 0xfffffffc00f0a947 */ /* 0x004fea000383ffff */
[----:B------:R-:W-:Y:S05]  /*eca0*/  BRA `(.L_x_11214) ;  /* 0xffffff3000347947 */ /* 0x000fea000383ffff */
.L_x_11220:
[----:B-1----:R1:W2:Y:S02]  /*ecb0*/  SYNCS.PHASECHK.TRANS64.TRYWAIT P1, [R11+URZ+0x13230], R6 ;  /* 0x013230060b0075a7 */ /* 0x0022a4000802017f */
[----:B--2---:R-:W-:Y:S05]  /*ecc0*/  @!P1 NANOSLEEP.SYNCS 0x989680 ;  /* 0x009896800000995d */ /* 0x004fea0003900000 */
[----:B------:R-:W2:Y:S02]  /*ecd0*/  @!P1 SYNCS.PHASECHK.TRANS64 P1, [R11+URZ+0x13230], R6 ;  /* 0x013230060b0095a7 */ /* 0x000ea4000802007f */
[----:B--2---:R-:W-:Y:S05]  /*ece0*/  @!P1 BRA `(.L_x_11220) ;  /* 0xfffffffc00f09947 */ /* 0x004fea000383ffff */
[----:B------:R-:W-:Y:S05]  /*ecf0*/  BRA `(.L_x_11219) ;  /* 0xffffff58005c7947 */ /* 0x000fea000383ffff */
.L_x_11224:
[----:B01----:R-:W-:-:S04]  /*ed00*/  IMAD.U32 R6, RZ, RZ, UR9 ;  /* 0x00000009ff067e24 */ /* 0x003fc8000f8e00ff */
[----:B------:R0:W1:Y:S03]  /*ed10*/  SYNCS.PHASECHK.TRANS64.TRYWAIT P1, [R6+URZ+0x13250], R5 ;  /* 0x01325005060075a7 */ /* 0x000066000802017f */
[----:B-1----:R-:W-:Y:S05]  /*ed20*/  @!P1 NANOSLEEP.SYNCS 0x989680 ;  /* 0x009896800000995d */ /* 0x002fea0003900000 */
[----:B------:R-:W1:Y:S02]  /*ed30*/  @!P1 SYNCS.PHASECHK.TRANS64 P1, [R6+URZ+0x13250], R5 ;  /* 0x01325005060095a7 */ /* 0x000e64000802007f */
[----:B-1----:R-:W-:Y:S05]  /*ed40*/  @!P1 BRA `(.L_x_11224) ;  /* 0xfffffffc00ec9947 */ /* 0x002fea000383ffff */
[----:B------:R-:W-:Y:S05]  /*ed50*/  BRA `(.L_x_11223) ;  /* 0xffffff5c006c7947 */ /* 0x000fea000383ffff */
.L_x_11230:
[----:B-1----:R1:W2:Y:S02]  /*ed60*/  SYNCS.PHASECHK.TRANS64.TRYWAIT P1, [R20+URZ+0x13250], R3 ;  /* 0x01325003140075a7 */ /* 0x0022a4000802017f */
[----:B--2---:R-:W-:Y:S05]  /*ed70*/  @!P1 NANOSLEEP.SYNCS 0x989680 ;  /* 0x009896800000995d */ /* 0x004fea0003900000 */
[----:B------:R-:W2:Y:S02]  /*ed80*/  @!P1 SYNCS.PHASECHK.TRANS64 P1, [R20+URZ+0x13250], R3 ;  /* 0x01325003140095a7 */ /* 0x000ea4000802007f */
[----:B--2---:R-:W-:Y:S05]  /*ed90*/  @!P1 BRA `(.L_x_11230) ;  /* 0xfffffffc00f09947 */ /* 0x004fea000383ffff */
[----:B------:R-:W-:Y:S05]  /*eda0*/  BRA `(.L_x_11229) ;  /* 0xffffff7800b87947 */ /* 0x000fea000383ffff */
.L_x_11266:
[----:B------:R-:W-:Y:S02]  /*edb0*/  IMAD.MOV.U32 R13, RZ, RZ, R20 ;  /* 0x000000ffff0d7224 */ /* 0x000fe400078e0014 */
[----:B------:R-:W-:Y:S02]  /*edc0*/  IMAD.MOV.U32 R12, RZ, RZ, RZ ;  /* 0x000000ffff0c7224 */ /* 0x000fe400078e00ff */
[----:B------:R-:W-:Y:S02]  /*edd0*/  IMAD.MOV.U32 R11, RZ, RZ, 0x1f ;  /* 0x0000001fff0b7424 */ /* 0x000fe400078e00ff */
[----:B------:R-:W-:-:S07]  /*ede0*/  IMAD.MOV.U32 R15, RZ, RZ, -0x1 ;  /* 0xffffffffff0f7424 */ /* 0x000fce00078e00ff */
[----:B0-----:R-:W-:Y:S05]  /*edf0*/  WARPSYNC.COLLECTIVE R15, `(.L_x_11334) ;  /* 0x000000000f087348 */ /* 0x001fea0003c00000 */
[----:B------:R1:W2:Y:S02]  /*ee00*/  SHFL.IDX P6, R14, R13, R12, R11 ;  /* 0x0000000c0d0e7389 */ /* 0x0002a400000c000b */
[----:B012---:R-:W-:Y:S01]  /*ee10*/  ENDCOLLECTIVE ;  /* 0x000000000000791b */ /* 0x007fe20003800000 */
.L_x_11334:
[----:B------:R-:W-:Y:S05]  /*ee20*/  BRA `(.L_x_11335) ;  /* 0xffffffcc00187947 */ /* 0x000fea000383ffff */
.L_x_11268:
[----:B------:R-:W-:Y:S01]  /*ee30*/  BSSY B0, `(.L_x_11336) ;  /* 0x0000006000007945 */ /* 0x000fe20003800000 */
[----:B------:R-:W-:-:S07]  /*ee40*/  IMAD.MOV.U32 R15, RZ, RZ, -0x1 ;  /* 0xffffffffff0f7424 */ /* 0x000fce00078e00ff */
[----:B01----:R-:W-:Y:S05]  /*ee50*/  WARPSYNC.COLLECTIVE R15, `(.L_x_11337) ;  /* 0x000000000f0c7348 */ /* 0x003fea0003c00000 */
[----:B------:R-:W-:Y:S02]  /*ee60*/  ELECT P6, UR62, PT ;  /* 0x00000000003e782f */ /* 0x000fe400038c0000 */
[----:B------:R-:W-:Y:S01]  /*ee70*/  MOV R14, UR62 ;  /* 0x0000003e000e7c02 */ /* 0x000fe20008000f00 */
[----:B01----:R-:W-:Y:S10]  /*ee80*/  ENDCOLLECTIVE ;  /* 0x000000000000791b */ /* 0x003ff40003800000 */
.L_x_11337:
[----:B------:R-:W-:Y:S05]  /*ee90*/  BSYNC B0 ;  /* 0x0000000000007941 */ /* 0x000fea0003800000 */
.L_x_11336:
[----:B------:R-:W-:Y:S05]  /*eea0*/  BRA `(.L_x_11338) ;  /* 0xffffffcc00207947 */ /* 0x000fea000383ffff */
.L_x_11270:
[----:B--2---:R2:W3:Y:S02]  /*eeb0*/  SYNCS.PHASECHK.TRANS64.TRYWAIT P0, [R2+URZ+0x13280], R3 ;  /* 0x01328003020075a7 */ /* 0x0044e4000800017f */
[----:B---3--:R-:W-:Y:S05]  /*eec0*/  @!P0 NANOSLEEP.SYNCS 0x989680 ;  /* 0x009896800000895d */ /* 0x008fea0003900000 */
[----:B------:R-:W3:Y:S02]  /*eed0*/  @!P0 SYNCS.PHASECHK.TRANS64 P0, [R2+URZ+0x13280], R3 ;  /* 0x01328003020085a7 */ /* 0x000ee4000800007f */
[----:B---3--:R-:W-:Y:S05]  /*eee0*/  @!P0 BRA `(.L_x_11270) ;  /* 0xfffffffc00f08947 */ /* 0x008fea000383ffff */
[----:B------:R-:W-:Y:S05]  /*eef0*/  BRA `(.L_x_11339) ;  /* 0xffffffcc007c7947 */ /* 0x000fea000383ffff */
.L_x_11272:
[----:B---3--:R3:W4:Y:S02]  /*ef00*/  SYNCS.PHASECHK.TRANS64.TRYWAIT P0, [R2+URZ+0x13240], R3 ;  /* 0x01324003020075a7 */ /* 0x008724000800017f */
[----:B----4-:R-:W-:Y:S05]  /*ef10*/  @!P0 NANOSLEEP.SYNCS 0x989680 ;  /* 0x009896800000895d */ /* 0x010fea0003900000 */
[----:B------:R-:W4:Y:S02]  /*ef20*/  @!P0 SYNCS.PHASECHK.TRANS64 P0, [R2+URZ+0x13240], R3 ;  /* 0x01324003020085a7 */ /* 0x000f24000800007f */
[----:B----4-:R-:W-:Y:S05]  /*ef30*/  @!P0 BRA `(.L_x_11272) ;  /* 0xfffffffc00f08947 */ /* 0x010fea000383ffff */
[----:B------:R-:W-:Y:S05]  /*ef40*/  BRA `(.L_x_11340) ;  /* 0xffffffcc00cc7947 */ /* 0x000fea000383ffff */
.L_x_11276:
        /* <DEDUP_REMOVED lines=9> */
.L_x_11341:
[C---:B------:R-:W-:Y:S01]  /*efe0*/  VIADD R8, R25.reuse, 0x20 ;  /* 0x0000002019087836 */ /* 0x040fe20000000000 */
[----:B------:R-:W-:Y:S01]  /*eff0*/  ISETP.GE.AND P1, PT, R25, R7, PT ;  /* 0x000000071900720c */ /* 0x000fe20003f26270 */
[----:B------:R-:W-:Y:S02]  /*f000*/  IMAD.MOV.U32 R13, RZ, RZ, R0 ;  /* 0x000000ffff0d7224 */ /* 0x000fe400078e0000 */
[----:B------:R-:W-:-:S10]  /*f010*/  IMAD.MOV.U32 R2, RZ, RZ, R14 ;  /* 0x000000ffff027224 */ /* 0x000fd400078e000e */
[----:B------:R-:W-:Y:S05]  /*f020*/  WARPSYNC.COLLECTIVE R15, `(.L_x_11342) ;  /* 0x000000000f087348 */ /* 0x000fea0003c00000 */
[----:B------:R0:W1:Y:S02]  /*f030*/  SHFL.IDX P6, R14, R13, R12, R11 ;  /* 0x0000000c0d0e7389 */ /* 0x00006400000c000b */
[----:B01----:R-:W-:Y:S01]  /*f040*/  ENDCOLLECTIVE ;  /* 0x000000000000791b */ /* 0x003fe20003800000 */
.L_x_11342:
[----:B------:R-:W-:Y:S02]  /*f050*/  IMAD.MOV.U32 R13, RZ, RZ, R5 ;  /* 0x000000ffff0d7224 */ /* 0x000fe400078e0005 */
[----:B------:R-:W-:Y:S01]  /*f060*/  IMAD.MOV.U32 R12, RZ, RZ, 0x1 ;  /* 0x00000001ff0c7424 */ /* 0x000fe200078e00ff */
[----:B------:R-:W-:-:S05]  /*f070*/  @!P1 IADD3 R14, P2, R21, R14, RZ ;  /* 0x0000000e150e9210 */ /* 0x000fca0007f5e0ff */
[----:B------:R-:W-:Y:S02]  /*f080*/  @!P1 IMAD.X R3, RZ, RZ, R2, P2 ;  /* 0x000000ffff039224 */ /* 0x000fe400010e0602 */
[----:B------:R-:W-:-:S07]  /*f090*/  @!P1 IMAD.MOV.U32 R2, RZ, RZ, R14 ;  /* 0x000000ffff029224 */ /* 0x000fce00078e000e */
[----:B------:R-:W-:Y:S05]  /*f0a0*/  WARPSYNC.COLLECTIVE R15, `(.L_x_11343) ;  /* 0x000000000f087348 */ /* 0x000fea0003c00000 */
[----:B------:R0:W1:Y:S02]  /*f0b0*/  SHFL.IDX P6, R14, R13, R12, R11 ;  /* 0x0000000c0d0e7389 */ /* 0x00006400000c000b */
[----:B01----:R-:W-:Y:S01]  /*f0c0*/  ENDCOLLECTIVE ;  /* 0x000000000000791b */ /* 0x003fe20003800000 */
.L_x_11343:
[----:B------:R-:W-:Y:S01]  /*f0d0*/  @!PT LDS RZ, [RZ] ;  /* 0x00000000fffff984 */ /* 0x000fe20000000800 */
[----:B------:R-:W-:Y:S01]  /*f0e0*/  @!PT LDS RZ, [RZ] ;  /* 0x00000000fffff984 */ /* 0x000fe20000000800 */
[----:B------:R-:W-:Y:S01]  /*f0f0*/  @!PT LDS RZ, [RZ] ;  /* 0x00000000fffff984 */ /* 0x000fe20000000800 */
[----:B------:R0:W-:Y:S01]  /*f100*/  @!P1 LDGSTS.E.BYPASS.LTC128B.128 [R20+0xb000], desc[UR54][R2.64], !P0 ;  /* 0x0b00000002149fae */ /* 0x0001e2000c101d76 */
[----:B------:R-:W-:Y:S01]  /*f110*/  ISETP.GE.AND P1, PT, R8, R7, PT ;  /* 0x000000070800720c */ /* 0x000fe20003f26270 */
[----:B------:R-:W-:Y:S02]  /*f120*/  VIADD R8, R25, 0x40 ;  /* 0x0000004019087836 */ /* 0x000fe40000000000 */
[----:B------:R-:W-:Y:S02]  /*f130*/  IMAD.MOV.U32 R13, RZ, RZ, R0 ;  /* 0x000000ffff0d7224 */ /* 0x000fe400078e0000 */
[----:B0-----:R-:W-:-:S08]  /*f140*/  IMAD.MOV.U32 R2, RZ, RZ, R14 ;  /* 0x000000ffff027224 */ /* 0x001fd000078e000e */
[----:B------:R-:W-:Y:S05]  /*f150*/  WARPSYNC.COLLECTIVE R15, `(.L_x_11344) ;  /* 0x000000000f087348 */ /* 0x000fea0003c00000 */
[----:B------:R0:W1:Y:S02]  /*f160*/  SHFL.IDX P6, R14, R13, R12, R11 ;  /* 0x0000000c0d0e7389 */ /* 0x00006400000c000b */
[----:B01----:R-:W-:Y:S01]  /*f170*/  ENDCOLLECTIVE ;  /* 0x000000000000791b */ /* 0x003fe20003800000 */
.L_x_11344:
        /* <DEDUP_REMOVED lines=8> */
.L_x_11345:
[----:B------:R-:W-:Y:S01]  /*f200*/  @!PT LDS RZ, [RZ] ;  /* 0x00000000fffff984 */ /* 0x000fe20000000800 */
[----:B------:R-:W-:Y:S01]  /*f210*/  @!PT LDS RZ, [RZ] ;  /* 0x00000000fffff984 */ /* 0x000fe20000000800 */
[----:B------:R-:W-:Y:S01]  /*f220*/  @!PT LDS RZ, [RZ] ;  /* 0x00000000fffff984 */ /* 0x000fe20000000800 */
[----:B------:R0:W-:Y:S01]  /*f230*/  @!P1 LDGSTS.E.BYPASS.LTC128B.128 [R20+0xb800], desc[UR54][R2.64], !P0 ;  /* 0x0b80000002149fae */ /* 0x0001e2000c101d76 */
[----:B------:R-:W-:Y:S01]  /*f240*/  ISETP.GE.AND P1, PT, R8, R7, PT ;  /* 0x000000070800720c */ /* 0x000fe20003f26270 */
[----:B------:R-:W-:Y:S02]  /*f250*/  IMAD.MOV.U32 R13, RZ, RZ, R0 ;  /* 0x000000ffff0d7224 */ /* 0x000fe400078e0000 */
[----:B0-----:R-:W-:-:S10]  /*f260*/  IMAD.MOV.U32 R2, RZ, RZ, R14 ;  /* 0x000000ffff027224 */ /* 0x001fd400078e000e */
[----:B------:R-:W-:Y:S05]  /*f270*/  WARPSYNC.COLLECTIVE R15, `(.L_x_11346) ;  /* 0x000000000f087348 */ /* 0x000fea0003c00000 */
[----:B------:R0:W1:Y:S02]  /*f280*/  SHFL.IDX P6, R14, R13, R12, R11 ;  /* 0x0000000c0d0e7389 */ /* 0x00006400000c000b */
[----:B01----:R-:W-:Y:S01]  /*f290*/  ENDCOLLECTIVE ;  /* 0x000000000000791b */ /* 0x003fe20003800000 */
.L_x_11346:
        /* <DEDUP_REMOVED lines=8> */
.L_x_11347:
[----:B------:R-:W-:Y:S01]  /*f320*/  @!PT LDS RZ, [RZ] ;  /* 0x00000000fffff984 */ /* 0x000fe20000000800 */
[----:B------:R-:W-:Y:S01]  /*f330*/  @!PT LDS RZ, [RZ] ;  /* 0x00000000fffff984 */ /* 0x000fe20000000800 */
[----:B------:R-:W-:Y:S01]  /*f340*/  @!PT LDS RZ, [RZ] ;  /* 0x00000000fffff984 */ /* 0x000fe20000000800 */
[----:B------:R0:W-:Y:S01]  /*f350*/  @!P1 LDGSTS.E.BYPASS.LTC128B.128 [R20+0xc000], desc[UR54][R2.64], !P0 ;  /* 0x0c00000002149fae */ /* 0x0001e2000c101d76 */
[----:B------:R-:W-:Y:S02]  /*f360*/  IMAD.MOV.U32 R13, RZ, RZ, R0 ;  /* 0x000000ffff0d7224 */ /* 0x000fe400078e0000 */
[----:B------:R-:W-:-:S05]  /*f370*/  VIADD R0, R25, 0x60 ;  /* 0x0000006019007836 */ /* 0x000fca0000000000 */
[----:B------:R-:W-:Y:S01]  /*f380*/  ISETP.GE.AND P1, PT, R0, R7, PT ;  /* 0x000000070000720c */ /* 0x000fe20003f26270 */
[----:B------:R-:W-:-:S12]  /*f390*/  IMAD.MOV.U32 R5, RZ, RZ, R14 ;  /* 0x000000ffff057224 */ /* 0x000fd800078e000e */
[----:B0-----:R-:W-:Y:S05]  /*f3a0*/  WARPSYNC.COLLECTIVE R15, `(.L_x_11348) ;  /* 0x000000000f087348 */ /* 0x001fea0003c00000 */
[----:B------:R1:W2:Y:S02]  /*f3b0*/  SHFL.IDX P6, R14, R13, R12, R11 ;  /* 0x0000000c0d0e7389 */ /* 0x0002a400000c000b */
[----:B012---:R-:W-:Y:S01]  /*f3c0*/  ENDCOLLECTIVE ;  /* 0x000000000000791b */ /* 0x007fe20003800000 */
.L_x_11348:
[----:B------:R-:W-:Y:S02]  /*f3d0*/  IMAD.MOV.U32 R13, RZ, RZ, R6 ;  /* 0x000000ffff0d7224 */ /* 0x000fe400078e0006 */
[----:B------:R-:W-:Y:S02]  /*f3e0*/  IMAD.MOV.U32 R12, RZ, RZ, RZ ;  /* 0x000000ffff0c7224 */ /* 0x000fe400078e00ff */
[----:B------:R-:W-:-:S07]  /*f3f0*/  IMAD.MOV.U32 R8, RZ, RZ, R14 ;  /* 0x000000ffff087224 */ /* 0x000fce00078e000e */
[----:B------:R-:W-:Y:S05]  /*f400*/  WARPSYNC.COLLECTIVE R15, `(.L_x_11349) ;  /* 0x000000000f087348 */ /* 0x000fea0003c00000 */
[----:B------:R0:W1:Y:S02]  /*f410*/  SHFL.IDX P6, R14, R13, R12, R11 ;  /* 0x0000000c0d0e7389 */ /* 0x00006400000c000b */
[----:B01----:R-:W-:Y:S01]  /*f420*/  ENDCOLLECTIVE ;  /* 0x000000000000791b */ /* 0x003fe20003800000 */
.L_x_11349:
        /* <DEDUP_REMOVED lines=11> */
.L_x_11350:
[----:B------:R-:W-:-:S05]  /*f4e0*/  VIADD R2, R25, 0x80 ;  /* 0x0000008019027836 */ /* 0x000fca0000000000 */
[----:B------:R-:W-:Y:S01]  /*f4f0*/  ISETP.GE.AND P2, PT, R2, R7, PT ;  /* 0x000000070200720c */ /* 0x000fe20003f46270 */
[----:B------:R-:W-:Y:S02]  /*f500*/  IMAD.MOV.U32 R13, RZ, RZ, R6 ;  /* 0x000000ffff0d7224 */ /* 0x000fe400078e0006 */
[----:B------:R-:W-:-:S10]  /*f510*/  IMAD.MOV.U32 R12, RZ, RZ, 0x1 ;  /* 0x00000001ff0c7424 */ /* 0x000fd400078e00ff */
[----:B------:R-:W-:-:S13]  /*f520*/  @!P2 IADD3 R2, P1, R21, R14, RZ ;  /* 0x0000000e1502a210 */ /* 0x000fda0007f3e0ff */
[----:B------:R-:W-:Y:S05]  /*f530*/  WARPSYNC.COLLECTIVE R15, `(.L_x_11351) ;  /* 0x000000000f087348 */ /* 0x000fea0003c00000 */
[----:B------:R0:W1:Y:S02]  /*f540*/  SHFL.IDX P6, R14, R13, R12, R11 ;  /* 0x0000000c0d0e7389 */ /* 0x00006400000c000b */
[----:B01----:R-:W-:Y:S01]  /*f550*/  ENDCOLLECTIVE ;  /* 0x000000000000791b */ /* 0x003fe20003800000 */
.L_x_11351:
        /* <DEDUP_REMOVED lines=10> */
.L_x_11352:
[----:B------:R-:W-:Y:S05]  /*f600*/  BRA `(.L_x_11353) ;  /* 0xffffffd000c47947 */ /* 0x000fea000383ffff */
.L_x_11279:
[----:B0-----:R0:W1:Y:S02]  /*f610*/  SYNCS.PHASECHK.TRANS64.TRYWAIT P0, [R16+URZ+0x13220], R3 ;  /* 0x01322003100075a7 */ /* 0x001064000800017f */
[----:B-1----:R-:W-:Y:S05]  /*f620*/  @!P0 NANOSLEEP.SYNCS 0x989680 ;  /* 0x009896800000895d */ /* 0x002fea0003900000 */
[----:B------:R-:W1:Y:S02]  /*f630*/  @!P0 SYNCS.PHASECHK.TRANS64 P0, [R16+URZ+0x13220], R3 ;  /* 0x01322003100085a7 */ /* 0x000e64000800007f */
[----:B-1----:R-:W-:Y:S05]  /*f640*/  @!P0 BRA `(.L_x_11279) ;  /* 0xfffffffc00f08947 */ /* 0x002fea000383ffff */
[----:B------:R-:W-:Y:S05]  /*f650*/  BRA `(.L_x_11354) ;  /* 0xffffffd4002c7947 */ /* 0x000fea000383ffff */
.L_x_11285:
[----:B0-----:R0:W1:Y:S02]  /*f660*/  SYNCS.PHASECHK.TRANS64.TRYWAIT P0, [R4+URZ+0x13280], R3 ;  /* 0x01328003040075a7 */ /* 0x001064000800017f */
[----:B-1----:R-:W-:Y:S05]  /*f670*/  @!P0 NANOSLEEP.SYNCS 0x989680 ;  /* 0x009896800000895d */ /* 0x002fea0003900000 */
[----:B------:R-:W1:Y:S02]  /*f680*/  @!P0 SYNCS.PHASECHK.TRANS64 P0, [R4+URZ+0x13280], R3 ;  /* 0x01328003040085a7 */ /* 0x000e64000800007f */
[----:B-1----:R-:W-:Y:S05]  /*f690*/  @!P0 BRA `(.L_x_11285) ;  /* 0xfffffffc00f08947 */ /* 0x002fea000383ffff */
[----:B------:R-:W-:Y:S05]  /*f6a0*/  BRA `(.L_x_11355) ;  /* 0xffffffd400c87947 */ /* 0x000fea000383ffff */
.L_x_11290:
[----:B-1----:R1:W2:Y:S02]  /*f6b0*/  SYNCS.PHASECHK.TRANS64.TRYWAIT P0, [R4+URZ+0x13240], R3 ;  /* 0x01324003040075a7 */ /* 0x0022a4000800017f */
[----:B--2---:R-:W-:Y:S05]  /*f6c0*/  @!P0 NANOSLEEP.SYNCS 0x989680 ;  /* 0x009896800000895d */ /* 0x004fea0003900000 */
[----:B------:R-:W2:Y:S02]  /*f6d0*/  @!P0 SYNCS.PHASECHK.TRANS64 P0, [R4+URZ+0x13240], R3 ;  /* 0x01324003040085a7 */ /* 0x000ea4000800007f */
[----:B--2---:R-:W-:Y:S05]  /*f6e0*/  @!P0 BRA `(.L_x_11290) ;  /* 0xfffffffc00f08947 */ /* 0x004fea000383ffff */
[----:B------:R-:W-:Y:S05]  /*f6f0*/  BRA `(.L_x_11356) ;  /* 0xffffffd800447947 */ /* 0x000fea000383ffff */
.L_x_11296:
[----:B0-----:R0:W1:Y:S02]  /*f700*/  SYNCS.PHASECHK.TRANS64.TRYWAIT P0, [R3+URZ+0x13270], R2 ;  /* 0x01327002030075a7 */ /* 0x001064000800017f */
[----:B-1----:R-:W-:Y:S05]  /*f710*/  @!P0 NANOSLEEP.SYNCS 0x989680 ;  /* 0x009896800000895d */ /* 0x002fea0003900000 */
[----:B------:R-:W1:Y:S02]  /*f720*/  @!P0 SYNCS.PHASECHK.TRANS64 P0, [R3+URZ+0x13270], R2 ;  /* 0x01327002030085a7 */ /* 0x000e64000800007f */
[----:B-1----:R-:W-:Y:S05]  /*f730*/  @!P0 BRA `(.L_x_11296) ;  /* 0xfffffffc00f08947 */ /* 0x002fea000383ffff */
[----:B------:R-:W-:Y:S05]  /*f740*/  BRA `(.L_x_11357) ;  /* 0xffffffd800e07947 */ /* 0x000fea000383ffff */
.L_x_11298:
[----:B0-----:R0:W1:Y:S02]  /*f750*/  SYNCS.PHASECHK.TRANS64.TRYWAIT P0, [R3+URZ+0x13260], R2 ;  /* 0x01326002030075a7 */ /* 0x001064000800017f */
[----:B-1----:R-:W-:Y:S05]  /*f760*/  @!P0 NANOSLEEP.SYNCS 0x989680 ;  /* 0x009896800000895d */ /* 0x002fea0003900000 */
[----:B------:R-:W1:Y:S02]  /*f770*/  @!P0 SYNCS.PHASECHK.TRANS64 P0, [R3+URZ+0x13260], R2 ;  /* 0x01326002030085a7 */ /* 0x000e64000800007f */
[----:B-1----:R-:W-:Y:S05]  /*f780*/  @!P0 BRA `(.L_x_11298) ;  /* 0xfffffffc00f08947 */ /* 0x002fea000383ffff */
[----:B------:R-:W-:Y:S05]  /*f790*/  BRA `(.L_x_11358) ;  /* 0xffffffd800e87947 */ /* 0x000fea000383ffff */
.L_x_11305:
[----:B0-----:R0:W1:Y:S02]  /*f7a0*/  SYNCS.PHASECHK.TRANS64.TRYWAIT P1, [R2+URZ+0x13270], R3 ;  /* 0x01327003020075a7 */ /* 0x001064000802017f */
[----:B-1----:R-:W-:Y:S05]  /*f7b0*/  @!P1 NANOSLEEP.SYNCS 0x989680 ;  /* 0x009896800000995d */ /* 0x002fea0003900000 */
[----:B------:R-:W1:Y:S02]  /*f7c0*/  @!P1 SYNCS.PHASECHK.TRANS64 P1, [R2+URZ+0x13270], R3 ;  /* 0x01327003020095a7 */ /* 0x000e64000802007f */
[----:B-1----:R-:W-:Y:S05]  /*f7d0*/  @!P1 BRA `(.L_x_11305) ;  /* 0xfffffffc00f09947 */ /* 0x002fea000383ffff */
[----:B------:R-:W-:Y:S05]  /*f7e0*/  BRA `(.L_x_11359) ;  /* 0xffffffe0002c7947 */ /* 0x000fea000383ffff */
.L_x_11307:
[----:B0-----:R0:W1:Y:S02]  /*f7f0*/  SYNCS.PHASECHK.TRANS64.TRYWAIT P1, [R2+URZ+0x13260], R5 ;  /* 0x01326005020075a7 */ /* 0x001064000802017f */
[----:B-1----:R-:W-:Y:S05]  /*f800*/  @!P1 NANOSLEEP.SYNCS 0x989680 ;  /* 0x009896800000995d */ /* 0x002fea0003900000 */
[----:B------:R-:W1:Y:S02]  /*f810*/  @!P1 SYNCS.PHASECHK.TRANS64 P1, [R2+URZ+0x13260], R5 ;  /* 0x01326005020095a7 */ /* 0x000e64000802007f */
[----:B-1----:R-:W-:Y:S05]  /*f820*/  @!P1 BRA `(.L_x_11307) ;  /* 0xfffffffc00f09947 */ /* 0x002fea000383ffff */
[----:B------:R-:W-:Y:S05]  /*f830*/  BRA `(.L_x_11360) ;  /* 0xffffffe000347947 */ /* 0x000fea000383ffff */
.L_x_11318:
[----:B0-----:R0:W2:Y:S02]  /*f840*/  SYNCS.PHASECHK.TRANS64.TRYWAIT P0, [R7+URZ+0x13220], R0 ;  /* 0x01322000070075a7 */ /* 0x0010a4000800017f */
[----:B--2---:R-:W-:Y:S05]  /*f850*/  @!P0 NANOSLEEP.SYNCS 0x989680 ;  /* 0x009896800000895d */ /* 0x004fea0003900000 */
[----:B------:R-:W2:Y:S02]  /*f860*/  @!P0 SYNCS.PHASECHK.TRANS64 P0, [R7+URZ+0x13220], R0 ;  /* 0x01322000070085a7 */ /* 0x000ea4000800007f */
[----:B--2---:R-:W-:Y:S05]  /*f870*/  @!P0 BRA `(.L_x_11318) ;  /* 0xfffffffc00f08947 */ /* 0x004fea000383ffff */
[----:B------:R-:W-:Y:S05]  /*f880*/  BRA `(.L_x_11361) ;  /* 0xfffffff0000c7947 */ /* 0x000fea000383ffff */
.L_x_11319:
        /* <DEDUP_REMOVED lines=11> */
.L_x_11363:
[----:B------:R-:W-:Y:S05]  /*f940*/  BSYNC B0 ;  /* 0x0000000000007941 */ /* 0x000fea0003800000 */
.L_x_11362:
[----:B------:R-:W-:Y:S05]  /*f950*/  BRA `(.L_x_11364) ;  /* 0xffffffec00f47947 */ /* 0x000fea000383ffff */
.L_x_11322:
[----:B------:R-:W-:Y:S01]  /*f960*/  BSSY B1, `(.L_x_11365) ;  /* 0x0000006000017945 */ /* 0x000fe20003800000 */
[----:B------:R-:W-:-:S07]  /*f970*/  IMAD.MOV.U32 R15, RZ, RZ, -0x1 ;  /* 0xffffffffff0f7424 */ /* 0x000fce00078e00ff */
[----:B01----:R-:W-:Y:S05]  /*f980*/  WARPSYNC.COLLECTIVE R15, `(.L_x_11366) ;  /* 0x000000000f0c7348 */ /* 0x003fea0003c00000 */
[----:B------:R-:W-:Y:S02]  /*f990*/  ELECT P6, UR62, PT ;  /* 0x00000000003e782f */ /* 0x000fe400038c0000 */
[----:B------:R-:W-:Y:S01]  /*f9a0*/  MOV R14, UR62 ;  /* 0x0000003e000e7c02 */ /* 0x000fe20008000f00 */
[----:B01----:R-:W-:Y:S10]  /*f9b0*/  ENDCOLLECTIVE ;  /* 0x000000000000791b */ /* 0x003ff40003800000 */
.L_x_11366:
[----:B------:R-:W-:Y:S05]  /*f9c0*/  BSYNC B1 ;  /* 0x0000000000017941 */ /* 0x000fea0003800000 */
.L_x_11365:
[----:B------:R-:W-:Y:S05]  /*f9d0*/  BRA `(.L_x_11367) ;  /* 0xffffffec00ec7947 */ /* 0x000fea000383ffff */
.L_x_11324:
[----:B0-----:R0:W2:Y:S02]  /*f9e0*/  SYNCS.PHASECHK.TRANS64.TRYWAIT P1, [R5+URZ], R4 ;  /* 0x00000004050075a7 */ /* 0x0010a4000802017f */
[----:B--2---:R-:W-:Y:S05]  /*f9f0*/  @!P1 NANOSLEEP.SYNCS 0x989680 ;  /* 0x009896800000995d */ /* 0x004fea0003900000 */
[----:B------:R-:W2:Y:S02]  /*fa00*/  @!P1 SYNCS.PHASECHK.TRANS64 P1, [R5+URZ], R4 ;  /* 0x00000004050095a7 */ /* 0x000ea4000802007f */
[----:B--2---:R-:W-:Y:S05]  /*fa10*/  @!P1 BRA `(.L_x_11324) ;  /* 0xfffffffc00f09947 */ /* 0x004fea000383ffff */
[----:B------:R-:W-:Y:S05]  /*fa20*/  BRA `(.L_x_11368) ;  /* 0xfffffff000207947 */ /* 0x000fea000383ffff */
.L_x_11325:
[----:B--2---:R2:W3:Y:S02]  /*fa30*/  SYNCS.PHASECHK.TRANS64.TRYWAIT P1, [R3+URZ], R0 ;  /* 0x00000000030075a7 */ /* 0x0044e4000802017f */
[----:B---3--:R-:W-:Y:S05]  /*fa40*/  @!P1 NANOSLEEP.SYNCS 0x989680 ;  /* 0x009896800000995d */ /* 0x008fea0003900000 */
[----:B------:R-:W3:Y:S02]  /*fa50*/  @!P1 SYNCS.PHASECHK.TRANS64 P1, [R3+URZ], R0 ;  /* 0x00000000030095a7 */ /* 0x000ee4000802007f */
[----:B---3--:R-:W-:Y:S05]  /*fa60*/  @!P1 BRA `(.L_x_11325) ;  /* 0xfffffffc00f09947 */ /* 0x008fea000383ffff */
[----:B------:R-:W-:Y:S05]  /*fa70*/  BRA `(.L_x_11369) ;  /* 0xfffffff000147947 */ /* 0x000fea000383ffff */
.L_x_11327:
[----:B--2---:R2:W3:Y:S02]  /*fa80*/  SYNCS.PHASECHK.TRANS64.TRYWAIT P1, [R3+URZ+0x13260], R4 ;  /* 0x01326004030075a7 */ /* 0x0044e4000802017f */
[----:B---3--:R-:W-:Y:S05]  /*fa90*/  @!P1 NANOSLEEP.SYNCS 0x989680 ;  /* 0x009896800000995d */ /* 0x008fea0003900000 */
[----:B------:R-:W3:Y:S02]  /*faa0*/  @!P1 SYNCS.PHASECHK.TRANS64 P1, [R3+URZ+0x13260], R4 ;  /* 0x01326004030095a7 */ /* 0x000ee4000802007f */
[----:B---3--:R-:W-:Y:S05]  /*fab0*/  @!P1 BRA `(.L_x_11327) ;  /* 0xfffffffc00f09947 */ /* 0x008fea000383ffff */
[----:B------:R-:W-:Y:S05]  /*fac0*/  BRA `(.L_x_11370) ;  /* 0xfffffff000147947 */ /* 0x000fea000383ffff */
.L_x_11329:
[----:B0-----:R0:W3:Y:S02]  /*fad0*/  SYNCS.PHASECHK.TRANS64.TRYWAIT P1, [R5+URZ+0x13260], R0 ;  /* 0x01326000050075a7 */ /* 0x0010e4000802017f */
[----:B---3--:R-:W-:Y:S05]  /*fae0*/  @!P1 NANOSLEEP.SYNCS 0x989680 ;  /* 0x009896800000995d */ /* 0x008fea0003900000 */
[----:B------:R-:W3:Y:S02]  /*faf0*/  @!P1 SYNCS.PHASECHK.TRANS64 P1, [R5+URZ+0x13260], R0 ;  /* 0x01326000050095a7 */ /* 0x000ee4000802007f */
[----:B---3--:R-:W-:Y:S05]  /*fb00*/  @!P1 BRA `(.L_x_11329) ;  /* 0xfffffffc00f09947 */ /* 0x008fea000383ffff */
[----:B------:R-:W-:Y:S05]  /*fb10*/  BRA `(.L_x_11371) ;  /* 0xfffffff000147947 */ /* 0x000fea000383ffff */
.L_x_11331:
[----:B---3--:R3:W4:Y:S02]  /*fb20*/  SYNCS.PHASECHK.TRANS64.TRYWAIT P0, [R3+URZ+0x13280], R4 ;  /* 0x01328004030075a7 */ /* 0x008724000800017f */
[----:B----4-:R-:W-:Y:S05]  /*fb30*/  @!P0 NANOSLEEP.SYNCS 0x989680 ;  /* 0x009896800000895d */ /* 0x010fea0003900000 */
[----:B------:R-:W4:Y:S02]  /*fb40*/  @!P0 SYNCS.PHASECHK.TRANS64 P0, [R3+URZ+0x13280], R4 ;  /* 0x01328004030085a7 */ /* 0x000f24000800007f */
[----:B----4-:R-:W-:Y:S05]  /*fb50*/  @!P0 BRA `(.L_x_11331) ;  /* 0xfffffffc00f08947 */ /* 0x010fea000383ffff */
[----:B------:R-:W-:Y:S05]  /*fb60*/  BRA `(.L_x_11332) ;  /* 0xfffffff000107947 */ /* 0x000fea000383ffff */
.L_x_11372:
        /* <DEDUP_REMOVED lines=9> */
.L_x_13295:


//--------------------- .text._ZN7cutlass13device_kernelIN5flash11enable_sm90INS1_16FlashAttnFwdSm90INS1_25CollectiveMainloopFwdSm90ILi2EN4cute5tupleIJNS5_1CILi1EEES8_S8_EEENS6_IJNS7_ILi192EEENS7_ILi160EEENS7_ILi64EEEEEELi64ENS_12float_e4m3_tEfNS_4arch4Sm90ELb0ELb0ELb0ELb1ELb0ELb1ELb0ELb1ELb1ELb1ELb1ELb0EEENS1_21CollectiveEpilogueFwdINS6_IJSA_SC_SB_EEES9_NS_10bfloat16_tESG_Li384ELb1ELb1ELb1ELb1EEENS1_36VarlenDynamicPersistentTileSchedulerILi192ELi160ELi384ELi128ELb1ELb1ELb1ELb0ELb1ELb1EEEEEEEEEvNT_6ParamsE --------------------------
	.section	.text._ZN7cutlass13device_kernelIN5flash11enable_sm90INS1_16FlashAttnFwdSm90INS1_25CollectiveMainloopFwdSm90ILi2EN4cute5tupleIJNS5_1CILi1EEES8_S8_EEENS6_IJNS7_ILi192EEENS7_ILi160EEENS7_ILi64EEEEEELi64ENS_12float_e4m3_tEfNS_4arch4Sm90ELb0ELb0ELb0ELb1ELb0ELb1ELb0ELb1ELb1ELb1ELb1ELb0EEENS1_21CollectiveEpilogueFwdINS6_IJSA_SC_SB_EEES9_NS_10bfloat16_tESG_Li384ELb1ELb1ELb1ELb1EEENS1_36VarlenDynamicPersistentTileSchedulerILi192ELi160ELi384ELi128ELb1ELb1ELb1ELb0ELb1ELb1EEEEEEEEEvNT_6ParamsE,"ax",@progbits
	.align	128
.text._ZN7cutlass13device_kernelIN5flash11enable_sm90INS1_16FlashAttnFwdSm90INS1_25CollectiveMainloopFwdSm90ILi2EN4cute5tupleIJNS5_1CILi1EEES8_S8_EEENS6_IJNS7_ILi192EEENS7_ILi160EEENS7_ILi64EEEEEELi64ENS_12float_e4m3_tEfNS_4arch4Sm90ELb0ELb0ELb0ELb1ELb0ELb1ELb0ELb1ELb1ELb1ELb1ELb0EEENS1_21CollectiveEpilogueFwdINS6_IJSA_SC_SB_EEES9_NS_10bfloat16_tESG_Li384ELb1ELb1ELb1ELb1EEENS1_36VarlenDynamicPersistentTileSchedulerILi192ELi160ELi384ELi128ELb1ELb1ELb1ELb0ELb1ELb1EEEEEEEEEvNT_6ParamsE:
        .type           _ZN7cutlass13device_kernelIN5flash11enable_sm90INS1_16FlashAttnFwdSm90INS1_25CollectiveMainloopFwdSm90ILi2EN4cute5tupleIJNS5_1CILi1EEES8_S8_EEENS6_IJNS7_ILi192EEENS7_ILi160EEENS7_ILi64EEEEEELi64ENS_12float_e4m3_tEfNS_4arch4Sm90ELb0ELb0ELb0ELb1ELb0ELb1ELb0ELb1ELb1ELb1ELb1ELb0EEENS1_21CollectiveEpilogueFwdINS6_IJSA_SC_SB_EEES9_NS_10bfloat16_tESG_Li384ELb1ELb1ELb1ELb1EEENS1_36VarlenDynamicPersistentTileSchedulerILi192ELi160ELi384ELi128ELb1ELb1ELb1ELb0ELb1ELb1EEEEEEEEEvNT_6ParamsE,@function
        .size           _ZN7cutlass13device_kernelIN5flash11enable_sm90INS1_16FlashAttnFwdSm90INS1_25CollectiveMainloopFwdSm90ILi2EN4cute5tupleIJNS5_1CILi1EEES8_S8_EEENS6_IJNS7_ILi192EEENS7_ILi160EEENS7_ILi64EEEEEELi64ENS_12float_e4m3_tEfNS_4arch4Sm90ELb0ELb0ELb0ELb1ELb0ELb1ELb0ELb1ELb1ELb1ELb1ELb0EEENS1_21CollectiveEpilogueFwdINS6_IJSA_SC_SB_EEES9_NS_10bfloat16_tESG_Li384ELb1ELb1ELb1ELb1EEENS1_36VarlenDynamicPersistentTileSchedulerILi192ELi160ELi384ELi128ELb1ELb1ELb1ELb0ELb1ELb1EEEEEEEEEvNT_6ParamsE,(.L_x_13296 - _ZN7cutlass13device_kernelIN5flash11enable_sm90INS1_16FlashAttnFwdSm90INS1_25CollectiveMainloopFwdSm90ILi2EN4cute5tupleIJNS5_1CILi1EEES8_S8_EEENS6_IJNS7_ILi192EEENS7_ILi160EEENS7_ILi64EEEEEELi64ENS_12float_e4m3_tEfNS_4arch4Sm90ELb0ELb0ELb0ELb1ELb0ELb1ELb0ELb1ELb1ELb1ELb1ELb0EEENS1_21CollectiveEpilogueFwdINS6_IJSA_SC_SB_EEES9_NS_10bfloat16_tESG_Li384ELb1ELb1ELb1ELb1EEENS1_36VarlenDynamicPersistentTileSchedulerILi192ELi160ELi384ELi128ELb1ELb1ELb1ELb0ELb1ELb1EEEEEEEEEvNT_6ParamsE)
        .other          _ZN7cutlass13device_kernelIN5flash11enable_sm90INS1_16FlashAttnFwdSm90INS1_25CollectiveMainloopFwdSm90ILi2EN4cute5tupleIJNS5_1CILi1EEES8_S8_EEENS6_IJNS7_ILi192EEENS7_ILi160EEENS7_ILi64EEEEEELi64ENS_12float_e4m3_tEfNS_4arch4Sm90ELb0ELb0ELb0ELb1ELb0ELb1ELb0ELb1ELb1ELb1ELb1ELb0EEENS1_21CollectiveEpilogueFwdINS6_IJSA_SC_SB_EEES9_NS_10bfloat16_tESG_Li384ELb1ELb1ELb1ELb1EEENS1_36VarlenDynamicPersistentTileSchedulerILi192ELi160ELi384ELi128ELb1ELb1ELb1ELb0ELb1ELb1EEEEEEEEEvNT_6ParamsE,@"STO_CUDA_ENTRY STV_DEFAULT"
_ZN7cutlass13device_kernelIN5flash11enable_sm90INS1_16FlashAttnFwdSm90INS1_25CollectiveMainloopFwdSm90ILi2EN4cute5tupleIJNS5_1CILi1EEES8_S8_EEENS6_IJNS7_ILi192EEENS7_ILi160EEENS7_ILi64EEEEEELi64ENS_12float_e4m3_tEfNS_4arch4Sm90ELb0ELb0ELb0ELb1ELb0ELb1ELb0ELb1ELb1ELb1ELb1ELb0EEENS1_21CollectiveEpilogueFwdINS6_IJSA_SC_SB_EEES9_NS_10bfloat16_tESG_Li384ELb1ELb1ELb1ELb1EEENS1_36VarlenDynamicPersistentTileSchedulerILi192ELi160ELi384ELi128ELb1ELb1ELb1ELb0ELb1ELb1EEEEEEEEEvNT_6ParamsE:
        /* <DEDUP_REMOVED lines=23> */
.L_x_11374:
[----:B------:R-:W-:Y:S05]  /*0170*/  BSYNC B0 ;  /* 0x0000000000007941 */ /* 0x000fea0003800000 */
.L_x_11373:
        /* <DEDUP_REMOVED lines=40> */
.L_x_11375:
        /* <DEDUP_REMOVED lines=22> */
.L_x_11376:
        /* <DEDUP_REMOVED lines=18> */
.L_x_11377:
        /* <DEDUP_REMOVED lines=22> */
.L_x_11378:
        /* <DEDUP_REMOVED lines=22> */
.L_x_11379:
        /* <DEDUP_REMOVED lines=9> */
.L_x_11382:
        /* <DEDUP_REMOVED lines=16> */
[----:B------:R-:W3:Y:S01]  /*0ad0*/  LDL.LU R17, [R1+0x3c] ;  /* 0x00003c0001117983 */ /* 0x000ee20000300800 */
[----:B------:R-:W0:Y:S02]  /*0ae0*/  S2R R0, SR_TID.X ;  /* 0x0000000000007919 */ /* 0x000e240000002100 */
[----:B0-----:R-:W-:-:S05]  /*0af0*/  VIADD R15, R0, 0xffffff80 ;  /* 0xffffff80000f7836 */ /* 0x001fca0000000000 */
[----:B------:R-:W-:Y:S02]  /*0b00*/  SHF.R.S32.HI R0, RZ, 0x1f, R15 ;  /* 0x0000001fff007819 */ /* 0x000fe4000001140f */
[-C--:B------:R-:W-:Y:S02]  /*0b10*/  LEA.HI R4, R15, R15.reuse, RZ, 0x1 ;  /* 0x0000000f0f047211 */ /* 0x080fe400078f08ff */
[CC--:B--2---:R-:W-:Y:S02]  /*0b20*/  LEA.HI R2, R0.reuse, R15.reuse, RZ, 0x7 ;  /* 0x0000000f00027211 */ /* 0x0c4fe400078f38ff */
[CC--:B------:R-:W-:Y:S02]  /*0b30*/  LEA.HI R3, R0.reuse, R15.reuse, RZ, 0x5 ;  /* 0x0000000f00037211 */ /* 0x0c0fe400078f28ff */
[----:B------:R-:W-:Y:S02]  /*0b40*/  LEA.HI R5, R0, R15, RZ, 0x4 ;  /* 0x0000000f00057211 */ /* 0x000fe400078f20ff */
[----:B------:R-:W-:-:S02]  /*0b50*/  SHF.R.S32.HI R23, RZ, 0x1, R4 ;  /* 0x00000001ff177819 */ /* 0x000fc40000011404 */
[----:B------:R-:W-:Y:S01]  /*0b60*/  LOP3.LUT R10, R2, 0xffffff80, RZ, 0xc0, !PT ;  /* 0xffffff80020a7812 */ /* 0x000fe200078ec0ff */
[----:B------:R-:W-:Y:S01]  /*0b70*/  IMAD.SHL.U32 R6, R3, 0x20, RZ ;  /* 0x0000002003067824 */ /* 0x000fe200078e00ff */
[----:B------:R-:W-:Y:S02]  /*0b80*/  LOP3.LUT R8, R5, 0x3fffff0, RZ, 0xc0, !PT ;  /* 0x03fffff005087812 */ /* 0x000fe400078ec0ff */
[----:B------:R-:W-:Y:S01]  /*0b90*/  LEA.HI R3, R4, R23, RZ, 0x1 ;  /* 0x0000001704037211 */ /* 0x000fe200078f08ff */
[C---:B------:R-:W-:Y:S01]  /*0ba0*/  IMAD.IADD R14, R15.reuse, 0x1, -R10 ;  /* 0x000000010f0e7824 */ /* 0x040fe200078e0a0a */
[----:B------:R-:W-:Y:S02]  /*0bb0*/  SHF.R.S32.HI R7, RZ, 0x4, R5 ;  /* 0x00000004ff077819 */ /* 0x000fe40000011405 */
[----:B------:R-:W-:Y:S01]  /*0bc0*/  LOP3.LUT R9, R6, 0xfffffc00, RZ, 0xc0, !PT ;  /* 0xfffffc0006097812 */ /* 0x000fe200078ec0ff */
[----:B------:R-:W-:Y:S01]  /*0bd0*/  IMAD.IADD R8, R15, 0x1, -R8 ;  /* 0x000000010f087824 */ /* 0x000fe200078e0a08 */
[----:B------:R-:W-:-:S02]  /*0be0*/  LOP3.LUT R6, R3, 0x3fffffe, RZ, 0xc0, !PT ;  /* 0x03fffffe03067812 */ /* 0x000fc400078ec0ff */
[----:B------:R-:W-:Y:S02]  /*0bf0*/  LEA.HI R5, R5, R7, RZ, 0x1 ;  /* 0x0000000705057211 */ /* 0x000fe400078f08ff */
[----:B------:R-:W-:Y:S01]  /*0c00*/  SHF.R.S32.HI R11, RZ, 0x1f, R14 ;  /* 0x0000001fff0b7819 */ /* 0x000fe2000001140e */
[----:B------:R-:W-:Y:S01]  /*0c10*/  IMAD.IADD R6, R23, 0x1, -R6 ;  /* 0x0000000117067824 */ /* 0x000fe200078e0a06 */
[----:B------:R-:W-:Y:S01]  /*0c20*/  LOP3.LUT R10, R5, 0x1ffffffe, RZ, 0xc0, !PT ;  /* 0x1ffffffe050a7812 */ /* 0x000fe200078ec0ff */
[----:B------:R-:W-:Y:S01]  /*0c30*/  IMAD R9, R8, 0x40, R9 ;  /* 0x0000004008097824 */ /* 0x000fe200078e0209 */
[----:B------:R-:W-:Y:S01]  /*0c40*/  LEA.HI R8, R11, R14, RZ, 0x2 ;  /* 0x0000000e0b087211 */ /* 0x000fe200078f10ff */
[C---:B------:R-:W-:Y:S01]  /*0c50*/  IMAD R13, R7.reuse, 0x8, R6 ;  /* 0x00000008070d7824 */ /* 0x040fe200078e0206 */
[----:B------:R-:W-:Y:S01]  /*0c60*/  LEA.HI R3, R0, R15, RZ, 0x2 ;  /* 0x0000000f00037211 */ /* 0x000fe200078f10ff */
[----:B------:R-:W-:Y:S01]  /*0c70*/  IMAD.IADD R10, R7, 0x1, -R10 ;  /* 0x00000001070a7824 */ /* 0x000fe200078e0a0a */
[----:B------:R-:W-:-:S02]  /*0c80*/  SHF.R.S32.HI R6, RZ, 0x2, R8 ;  /* 0x00000002ff067819 */ /* 0x000fc40000011408 */
[----:B------:R-:W-:Y:S02]  /*0c90*/  SHF.R.S32.HI R7, RZ, 0x1f, R8 ;  /* 0x0000001fff077819 */ /* 0x000fe40000011408 */
[----:B------:R-:W-:Y:S02]  /*0ca0*/  SHF.R.S32.HI R18, RZ, 0x7, R2 ;  /* 0x00000007ff127819 */ /* 0x000fe40000011402 */
[--C-:B------:R-:W-:Y:S02]  /*0cb0*/  SHF.R.S32.HI R2, RZ, 0x2, R3.reuse ;  /* 0x00000002ff027819 */ /* 0x100fe40000011403 */
[----:B------:R-:W-:Y:S02]  /*0cc0*/  SHF.R.S32.HI R5, RZ, 0x1f, R3 ;  /* 0x0000001fff057819 */ /* 0x000fe40000011403 */
[----:B------:R-:W-:Y:S02]  /*0cd0*/  LEA.HI R7, R7, R6, RZ, 0x3 ;  /* 0x0000000607077211 */ /* 0x000fe400078f18ff */
[----:B------:R-:W-:Y:S01]  /*0ce0*/  LOP3.LUT R12, R3, 0xfffffffc, RZ, 0xc0, !PT ;  /* 0xfffffffc030c7812 */ /* 0x000fe200078ec0ff */
[----:B------:R-:W-:Y:S01]  /*0cf0*/  IMAD.HI R3, R18, 0x55555556, RZ ;  /* 0x5555555612037827 */ /* 0x000fe200078e02ff */
[----:B------:R-:W-:-:S02]  /*0d00*/  LEA.HI R5, R5, R2, RZ, 0x2 ;  /* 0x0000000205057211 */ /* 0x000fc400078f10ff */
[----:B------:R-:W-:Y:S02]  /*0d10*/  LOP3.LUT R7, R7, 0xfffffff8, RZ, 0xc0, !PT ;  /* 0xfffffff807077812 */ /* 0x000fe400078ec0ff */
[----:B------:R-:W-:Y:S02]  /*0d20*/  LEA.HI R11, R11, R14, RZ, 0x5 ;  /* 0x0000000e0b0b7211 */ /* 0x000fe400078f28ff */
[----:B------:R-:W-:Y:S02]  /*0d30*/  LEA.HI R3, R3, R3, RZ, 0x1 ;  /* 0x0000000303037211 */ /* 0x000fe400078f08ff */
[----:B------:R-:W-:Y:S01]  /*0d40*/  LOP3.LUT R5, R5, 0xfffffffc, RZ, 0xc0, !PT ;  /* 0xfffffffc05057812 */ /* 0x000fe200078ec0ff */
[----:B------:R-:W-:Y:S01]  /*0d50*/  IMAD.IADD R6, R6, 0x1, -R7 ;  /* 0x0000000106067824 */ /* 0x000fe200078e0a07 */
[----:B------:R-:W-:Y:S01]  /*0d60*/  SHF.R.S32.HI R11, RZ, 0x5, R11 ;  /* 0x00000005ff0b7819 */ /* 0x000fe2000001140b */
[----:B------:R-:W-:Y:S02]  /*0d70*/  IMAD R3, R3, -0x3, R18 ;  /* 0xfffffffd03037824 */ /* 0x000fe400078e0212 */
[----:B------:R-:W-:-:S02]  /*0d80*/  IMAD.IADD R18, R2, 0x1, -R5 ;  /* 0x0000000102127824 */ /* 0x000fc400078e0a05 */
[----:B------:R-:W-:Y:S02]  /*0d90*/  IMAD R6, R11, 0x10, R6 ;  /* 0x000000100b067824 */ /* 0x000fe400078e0206 */
[----:B------:R-:W-:Y:S02]  /*0da0*/  IMAD R2, R10, 0x8, R9 ;  /* 0x000000080a027824 */ /* 0x000fe400078e0209 */
[----:B------:R-:W-:Y:S01]  /*0db0*/  IMAD R5, R3, 0x40, R6 ;  /* 0x0000004003057824 */ /* 0x000fe200078e0206 */
[----:B------:R-:W-:Y:S02]  /*0dc0*/  LOP3.LUT R4, R4, 0xfffffffe, RZ, 0xc0, !PT ;  /* 0xfffffffe04047812 */ /* 0x000fe400078ec0ff */
[----:B------:R3:W-:Y:S01]  /*0dd0*/  STL [R1+0x94], R2 ;  /* 0x0000940201007387 */ /* 0x0007e20000100800 */
[----:B------:R-:W-:-:S03]  /*0de0*/  LEA.HI R0, R0, R15, RZ, 0x3 ;  /* 0x0000000f00007211 */ /* 0x000fc600078f18ff */
[----:B------:R-:W-:Y:S01]  /*0df0*/  STL [R1+0x70], R18 ;  /* 0x0000701201007387 */ /* 0x000fe20000100800 */
[----:B------:R-:W-:-:S03]  /*0e00*/  IMAD.IADD R4, R15, 0x1, -R4 ;  /* 0x000000010f047824 */ /* 0x000fc600078e0a04 */
[----:B------:R-:W-:Y:S01]  /*0e10*/  STL [R1+0x8c], R5 ;  /* 0x00008c0501007387 */ /* 0x000fe20000100800 */
[----:B------:R-:W-:-:S03]  /*0e20*/  SHF.R.S32.HI R6, RZ, 0x3, R0 ;  /* 0x00000003ff067819 */ /* 0x000fc60000011400 */
[----:B------:R-:W-:Y:S01]  /*0e30*/  STL [R1+0x48], RZ ;  /* 0x000048ff01007387 */ /* 0x000fe20000100800 */
[----:B------:R-:W-:Y:S01]  /*0e40*/  IMAD.SHL.U32 R156, R4, 0x8, RZ ;  /* 0x00000008049c7824 */ /* 0x000fe200078e00ff */
[----:B------:R-:W-:Y:S02]  /*0e50*/  LOP3.LUT R8, R8, 0x7ffffffc, RZ, 0xc0, !PT ;  /* 0x7ffffffc08087812 */ /* 0x000fe400078ec0ff */
[----:B------:R-:W-:-:S03]  /*0e60*/  SHF.R.S32.HI R3, RZ, 0x1f, R23 ;  /* 0x0000001fff037819 */ /* 0x000fc60000011417 */
[----:B------:R-:W-:-:S04]  /*0e70*/  IMAD.IADD R8, R14, 0x1, -R8 ;  /* 0x000000010e087824 */ /* 0x000fc800078e0a08 */
[----:B------:R-:W-:Y:S02]  /*0e80*/  IMAD.SHL.U32 R11, R8, 0x2, RZ ;  /* 0x00000002080b7824 */ /* 0x000fe400078e00ff */
[----:B------:R-:W-:Y:S02]  /*0e90*/  IMAD.SHL.U32 R10, R13, 0x40, RZ ;  /* 0x000000400d0a7824 */ /* 0x000fe400078e00ff */
[C---:B------:R-:W-:Y:S02]  /*0ea0*/  VIADD R9, R11.reuse, 0x18 ;  /* 0x000000180b097836 */ /* 0x040fe40000000000 */
[----:B------:R-:W-:Y:S02]  /*0eb0*/  VIADD R8, R11, 0x20 ;  /* 0x000000200b087836 */ /* 0x000fe40000000000 */
[----:B------:R-:W-:-:S05]  /*0ec0*/  IMAD.IADD R12, R15, 0x1, -R12 ;  /* 0x000000010f0c7824 */ /* 0x000fca00078e0a0c */
[----:B------:R-:W-:-:S04]  /*0ed0*/  LEA.HI R7, R12, R12, RZ, 0x1 ;  /* 0x0000000c0c077211 */ /* 0x000fc800078f08ff */
[----:B------:R-:W-:-:S05]  /*0ee0*/  LOP3.LUT R7, R7, 0x1ffffffe, RZ, 0xc0, !PT ;  /* 0x1ffffffe07077812 */ /* 0x000fca00078ec0ff */
[----:B------:R-:W-:Y:S01]  /*0ef0*/  IMAD.IADD R7, R12, 0x1, -R7 ;  /* 0x000000010c077824 */ /* 0x000fe200078e0a07 */
[----:B---3--:R-:W-:-:S05]  /*0f00*/  LOP3.LUT R2, R17, 0x1, RZ, 0xfc, !PT ;  /* 0x0000000111027812 */ /* 0x008fca00078efcff */
[----:B------:R0:W-:Y:S02]  /*0f10*/  STL [R1+0x8], R2 ;  /* 0x0000080201007387 */ /* 0x0001e40000100800 */
[----:B0-----:R-:W-:Y:S01]  /*0f20*/  LOP3.LUT R2, R0, 0xfffffff8, RZ, 0xc0, !PT ;  /* 0xfffffff800027812 */ /* 0x001fe200078ec0ff */
[----:B------:R-:W-:Y:S01]  /*0f30*/  IMAD.SHL.U32 R0, R18, 0x80, RZ ;  /* 0x0000008012007824 */ /* 0x000fe200078e00ff */
[----:B------:R-:W-:Y:S01]  /*0f40*/  STL [R1], RZ ;  /* 0x000000ff01007387 */ /* 0x000fe20000100800 */
[----:B------:R-:W-:-:S03]  /*0f50*/  IMAD.SHL.U32 R18, R4, 0x10, RZ ;  /* 0x0000001004127824 */ /* 0x000fc600078e00ff */
[----:B------:R-:W-:Y:S01]  /*0f60*/  LOP3.LUT R6, R0, 0x180, RZ, 0xc0, !PT ;  /* 0x0000018000067812 */ /* 0x000fe200078ec0ff */
[----:B------:R-:W-:Y:S01]  /*0f70*/  VIADD R0, R156, 0x10 ;  /* 0x000000109c007836 */ /* 0x000fe20000000000 */
[----:B------:R-:W-:Y:S04]  /*0f80*/  STL [R1+0xc], RZ ;  /* 0x00000cff01007387 */ /* 0x000fe80000100800 */
[----:B------:R-:W-:Y:S01]  /*0f90*/  STL [R1+0x4], RZ ;  /* 0x000004ff01007387 */ /* 0x000fe20000100800 */
[----:B------:R-:W-:-:S03]  /*0fa0*/  SHF.R.U32.HI R3, RZ, 0x3, R6 ;  /* 0x00000003ff037819 */ /* 0x000fc60000011606 */
[----:B------:R-:W-:Y:S04]  /*0fb0*/  STL [R1+0x28], R6 ;  /* 0x0000280601007387 */ /* 0x000fe80000100800 */
[----:B------:R0:W-:Y:S01]  /*0fc0*/  STL [R1+0x10], R0 ;  /* 0x0000100001007387 */ /* 0x0001e20000100800 */
[----:B------:R-:W-:Y:S01]  /*0fd0*/  IMAD.IADD R2, R15, 0x1, -R2 ;  /* 0x000000010f027824 */ /* 0x000fe200078e0a02 */
[C-C-:B------:R-:W-:Y:S02]  /*0fe0*/  LOP3.LUT R2, R6.reuse, 0x30, R18.reuse, 0xf8, !PT ;  /* 0x0000003006027812 */ /* 0x140fe400078ef812 */
[----:B0-----:R-:W-:-:S04]  /*0ff0*/  LOP3.LUT R0, R6, 0x10, R18, 0xf8, !PT ;  /* 0x0000001006007812 */ /* 0x001fc800078ef812 */
[----:B------:R-:W-:Y:S01]  /*1000*/  LOP3.LUT R0, R0, R3, RZ, 0x3c, !PT ;  /* 0x0000000300007212 */ /* 0x000fe200078e3cff */
[----:B------:R0:W-:Y:S01]  /*1010*/  STL [R1+0x2c], R3 ;  /* 0x00002c0301007387 */ /* 0x0001e20000100800 */
[----:B------:R-:W-:-:S03]  /*1020*/  VIADD R6, R11, 0x28 ;  /* 0x000000280b067836 */ /* 0x000fc60000000000 */
[----:B------:R-:W-:Y:S01]  /*1030*/  STL [R1+0x54], R11 ;  /* 0x0000540b01007387 */ /* 0x000fe20000100800 */
[----:B------:R-:W-:-:S03]  /*1040*/  IMAD.IADD R0, R10, 0x1, R0 ;  /* 0x000000010a007824 */ /* 0x000fc600078e0200 */
[----:B------:R-:W-:Y:S01]  /*1050*/  STL [R1+0x30], R10 ;  /* 0x0000300a01007387 */ /* 0x000fe20000100800 */
[----:B0-----:R-:W-:Y:S01]  /*1060*/  LOP3.LUT R3, R2, R3, RZ, 0x3c, !PT ;  /* 0x0000000302037212 */ /* 0x001fe200078e3cff */
[C---:B------:R-:W-:Y:S02]  /*1070*/  VIADD R4, R11.reuse, 0x30 ;  /* 0x000000300b047836 */ /* 0x040fe40000000000 */
[----:B------:R-:W-:Y:S01]  /*1080*/  STL [R1+0x6c], R9 ;  /* 0x00006c0901007387 */ /* 0x000fe20000100800 */
[----:B------:R-:W-:Y:S01]  /*1090*/  VIADD R2, R11, 0x38 ;  /* 0x000000380b027836 */ /* 0x000fe20000000000 */
[----:B------:R-:W-:Y:S02]  /*10a0*/  IADD3 R3, R16, R10, R3 ;  /* 0x0000000a10037210 */ /* 0x000fe40007ffe003 */
[----:B------:R0:W-:Y:S04]  /*10b0*/  STL [R1+0x68], R8 ;  /* 0x0000680801007387 */ /* 0x0001e80000100800 */
[----:B------:R-:W-:Y:S04]  /*10c0*/  STL [R1+0x64], R6 ;  /* 0x0000640601007387 */ /* 0x000fe80000100800 */
[----:B------:R1:W-:Y:S04]  /*10d0*/  STL [R1+0x14], R0 ;  /* 0x0000140001007387 */ /* 0x0003e80000100800 */
[----:B------:R-:W-:Y:S01]  /*10e0*/  STL [R1+0x60], R4 ;  /* 0x0000600401007387 */ /* 0x000fe20000100800 */
[----:B0-----:R-:W-:-:S02]  /*10f0*/  SHF.R.S32.HI R8, RZ, 0x1f, R8 ;  /* 0x0000001fff087819 */ /* 0x001fc40000011408 */
[----:B-1----:R-:W-:Y:S01]  /*1100*/  SHF.R.S32.HI R0, RZ, 0x1f, R9 ;  /* 0x0000001fff007819 */ /* 0x002fe20000011409 */
[----:B------:R0:W-:Y:S04]  /*1110*/  STL [R1+0x88], R3 ;  /* 0x0000880301007387 */ /* 0x0001e80000100800 */
[----:B------:R-:W-:Y:S04]  /*1120*/  STL [R1+0x5c], R2 ;  /* 0x00005c0201007387 */ /* 0x000fe80000100800 */
[----:B------:R1:W-:Y:S01]  /*1130*/  STL [R1+0x84], R0 ;  /* 0x0000840001007387 */ /* 0x0003e20000100800 */
[----:B0-----:R-:W-:-:S03]  /*1140*/  SHF.R.S32.HI R3, RZ, 0x1f, R4 ;  /* 0x0000001fff037819 */ /* 0x001fc60000011404 */
[----:B------:R-:W-:Y:S01]  /*1150*/  STL [R1+0x80], R8 ;  /* 0x0000800801007387 */ /* 0x000fe20000100800 */
[----:B-1----:R-:W-:Y:S02]  /*1160*/  SHF.R.S32.HI R0, RZ, 0x1f, R6 ;  /* 0x0000001fff007819 */ /* 0x002fe40000011406 */
[----:B------:R-:W-:-:S03]  /*1170*/  SHF.R.S32.HI R2, RZ, 0x1f, R2 ;  /* 0x0000001fff027819 */ /* 0x000fc60000011402 */
[----:B------:R0:W-:Y:S04]  /*1180*/  STL [R1+0x7c], R0 ;  /* 0x00007c0001007387 */ /* 0x0001e80000100800 */
[----:B------:R1:W-:Y:S01]  /*1190*/  STL [R1+0x78], R3 ;  /* 0x0000780301007387 */ /* 0x0003e20000100800 */
[----:B0-----:R-:W-:-:S05]  /*11a0*/  IMAD R0, R7, 0x8, R5 ;  /* 0x0000000807007824 */ /* 0x001fca00078e0205 */
[----:B------:R1:W-:Y:S04]  /*11b0*/  STL [R1+0x90], R0 ;  /* 0x0000900001007387 */ /* 0x0003e80000100800 */
[----:B------:R1:W-:Y:S01]  /*11c0*/  STL [R1+0x74], R2 ;  /* 0x0000740201007387 */ /* 0x0003e20000100800 */
[----:B------:R-:W-:-:S07]  /*11d0*/  IMAD.MOV.U32 R17, RZ, RZ, RZ ;  /* 0x000000ffff117224 */ /* 0x000fce00078e00ff */
.L_x_11487:
[----:B0123--:R-:W0:Y:S01]  /*11e0*/  LDC.64 R2, c[0x0][0xc88] ;  /* 0x00032200ff027b82 */ /* 0x00fe220000000a00 */
        /* <DEDUP_REMOVED lines=20> */
[C---:B-----5:R-:W-:Y:S01]  /*1330*/  IADD3 R6, P4, R34.reuse, UR6, RZ ;  /* 0x0000000622067c10 */ /* 0x060fe2000ff9e0ff */
[----:B------:R0:W-:Y:S04]  /*1340*/  STL [R1+0x4c], R0 ;  /* 0x00004c0001007387 */ /* 0x0001e80000100800 */
[----:B------:R1:W5:Y:S01]  /*1350*/  @P2 LDG.E R8, desc[UR40][R2.64] ;  /* 0x0000002802082981 */ /* 0x000362000c1e1900 */
[----:B------:R-:W-:Y:S01]  /*1360*/  @P1 IADD3 R4, P2, R34, UR8, RZ ;  /* 0x0000000822041c10 */ /* 0x000fe2000ff5e0ff */
[----:B------:R-:W-:Y:S01]  /*1370*/  IMAD.U32 R24, RZ, RZ, UR4 ;  /* 0x00000004ff187e24 */ /* 0x000fe2000f8e00ff */
[C---:B------:R-:W-:Y:S01]  /*1380*/  IADD3.X R7, R33.reuse, UR7, RZ, P4, !PT ;  /* 0x0000000721077c10 */ /* 0x040fe2000a7fe4ff */
[----:B------:R2:W-:Y:S01]  /*1390*/  STL [R1+0x40], R34 ;  /* 0x0000402201007387 */ /* 0x0005e20000100800 */
[----:B----4-:R-:W-:Y:S01]  /*13a0*/  @P1 IADD3.X R5, R33, UR9, RZ, P2, !PT ;  /* 0x0000000921051c10 */ /* 0x010fe200097fe4ff */
        /* <DEDUP_REMOVED lines=31> */
.L_x_11384:
[----:B------:R-:W-:Y:S02]  /*15a0*/  IMAD.U32 R32, RZ, RZ, UR5 ;  /* 0x00000005ff207e24 */ /* 0x000fe4000f8e00ff */
[----:B------:R-:W-:Y:S01]  /*15b0*/  IMAD.U32 R29, RZ, RZ, UR4 ;  /* 0x00000004ff1d7e24 */ /* 0x000fe2000f8e00ff */
[----:B------:R-:W-:Y:S06]  /*15c0*/  @!P2 BRA `(.L_x_11385) ;  /* 0x000000000010a947 */ /* 0x000fec0003800000 */
[----:B------:R-:W-:-:S04]  /*15d0*/  IADD3 R2, P0, R34, UR8, RZ ;  /* 0x0000000822027c10 */ /* 0x000fc8000ff1e0ff */
[----:B------:R-:W-:-:S05]  /*15e0*/  IADD3.X R3, R33, UR9, RZ, P0, !PT ;  /* 0x0000000921037c10 */ /* 0x000fca00087fe4ff */
[----:B------:R0:W5:Y:S01]  /*15f0*/  LDG.E R29, desc[UR40][R2.64] ;  /* 0x00000028021d7981 */ /* 0x000162000c1e1900 */
[----:B------:R-:W-:Y:S05]  /*1600*/  BRA `(.L_x_11386) ;  /* 0x0000000000107947 */ /* 0x000fea0003800000 */
.L_x_11385:
[----:B------:R-:W-:Y:S05]  /*1610*/  @!P0 BRA `(.L_x_11386) ;  /* 0x00000000000c8947 */ /* 0x000fea0003800000 */
[----:B------:R-:W2:Y:S04]  /*1620*/  LDG.E R0, desc[UR40][R6.64] ;  /* 0x0000002806007981 */ /* 0x000ea8000c1e1900 */
[----:B------:R-:W2:Y:S02]  /*1630*/  LDG.E R29, desc[UR40][R6.64+0x4] ;  /* 0x00000428061d7981 */ /* 0x000ea4000c1e1900 */
[----:B--2---:R-:W-:-:S07]  /*1640*/  IMAD.IADD R29, R29, 0x1, -R0 ;  /* 0x000000011d1d7824 */ /* 0x004fce00078e0a00 */
.L_x_11386:
[----:B------:R-:W-:Y:S02]  /*1650*/  ULDC.64 UR4, c[0x0][0xa10] ;  /* 0x0002840000047ab9 */ /* 0x000fe40000000a00 */
[----:B------:R-:W-:-:S04]  /*1660*/  ISETP.NE.U32.AND P0, PT, RZ, UR4, PT ;  /* 0x00000004ff007c0c */ /* 0x000fc8000bf05070 */
[----:B------:R-:W-:Y:S01]  /*1670*/  ISETP.NE.AND.EX P0, PT, RZ, UR5, PT, P0 ;  /* 0x00000005ff007c0c */ /* 0x000fe2000bf05300 */
[----:B------:R-:W-:-:S12]  /*1680*/  ULDC.64 UR4, c[0x0][0xa30] ;  /* 0x00028c0000047ab9 */ /* 0x000fd80000000a00 */
[----:B0-----:R-:W0:Y:S01]  /*1690*/  @P0 LDC.64 R2, c[0x0][0xa10] ;  /* 0x00028400ff020b82 */ /* 0x001e220000000a00 */
[----:B------:R-:W-:-:S04]  /*16a0*/  ISETP.NE.U32.AND P1, PT, RZ, UR4, PT ;  /* 0x00000004ff007c0c */ /* 0x000fc8000bf25070 */
[----:B------:R-:W-:Y:S01]  /*16b0*/  ISETP.NE.AND.EX P1, PT, RZ, UR5, PT, P1 ;  /* 0x00000005ff007c0c */ /* 0x000fe2000bf25310 */
[----:B0-----:R-:W-:-:S05]  /*16c0*/  @P0 IMAD.WIDE R2, R31, 0x4, R2 ;  /* 0x000000041f020825 */ /* 0x001fca00078e0202 */
[----:B------:R-:W2:Y:S04]  /*16d0*/  @P0 LDG.E R0, desc[UR40][R2.64] ;  /* 0x0000002802000981 */ /* 0x000ea8000c1e1900 */
[----:B------:R-:W2:Y:S03]  /*16e0*/  @P0 LDG.E R7, desc[UR40][R2.64+0x4] ;  /* 0x0000042802070981 */ /* 0x000ea6000c1e1900 */
[----:B------:R-:W-:Y:S01]  /*16f0*/  @P1 IADD3 R4, P2, R34, UR4, RZ ;  /* 0x0000000422041c10 */ /* 0x000fe2000ff5e0ff */
[----:B-----5:R-:W-:-:S03]  /*1700*/  IMAD.MOV.U32 R26, RZ, RZ, R29 ;  /* 0x000000ffff1a7224 */ /* 0x020fc600078e001d */
[----:B------:R-:W-:-:S05]  /*1710*/  @P1 IADD3.X R5, R33, UR5, RZ, P2, !PT ;  /* 0x0000000521051c10 */ /* 0x000fca00097fe4ff */
[----:B------:R0:W5:Y:S01]  /*1720*/  @P1 LDG.E R26, desc[UR40][R4.64] ;  /* 0x00000028041a1981 */ /* 0x000162000c1e1900 */
[----:B------:R-:W-:Y:S01]  /*1730*/  LOP3.LUT R10, R9, 0xff, RZ, 0xc0, !PT ;  /* 0x000000ff090a7812 */ /* 0x000fe200078ec0ff */
[----:B------:R-:W-:Y:S01]  /*1740*/  IMAD.IADD R11, R29, 0x1, -R8 ;  /* 0x000000011d0b7824 */ /* 0x000fe200078e0a08 */
[----:B------:R-:W-:Y:S01]  /*1750*/  SHF.R.U32.HI R6, RZ, 0x10, R9 ;  /* 0x00000010ff067819 */ /* 0x000fe20000011609 */
[----:B------:R-:W-:Y:S01]  /*1760*/  BSSY B0, `(.L_x_11387) ;  /* 0x000002b000007945 */ /* 0x000fe20003800000 */
[----:B------:R-:W-:Y:S01]  /*1770*/  LOP3.LUT R22, R22, 0xfffffff7, RZ, 0xc0, !PT ;  /* 0xfffffff716167812 */ /* 0x000fe200078ec0ff */
[----:B------:R0:W-:Y:S04]  /*1780*/  STL [R1+0x58], R10 ;  /* 0x0000580a01007387 */ /* 0x0001e80000100800 */
[----:B------:R0:W-:Y:S01]  /*1790*/  STL [R1+0x3c], R6 ;  /* 0x00003c0601007387 */ /* 0x0001e20000100800 */
        /* <DEDUP_REMOVED lines=8> */
[----:B------:R-:W-:Y:S01]  /*1820*/  @P3 LOP3.LUT R22, R22, 0x8, RZ, 0xfc, !PT ;  /* 0x0000000816163812 */ /* 0x000fe200078efcff */
[----:B0-----:R-:W-:Y:S06]  /*1830*/  @!P3 BRA `(.L_x_11388) ;  /* 0x000000000074b947 */ /* 0x001fec0003800000 */
[----:B------:R-:W-:Y:S01]  /*1840*/  ISETP.NE.AND P0, PT, R6, RZ, PT ;  /* 0x000000ff0600720c */ /* 0x000fe20003f05270 */
[----:B------:R-:W-:-:S03]  /*1850*/  ULDC UR4, c[0x0][0x9f0] ;  /* 0x00027c0000047ab9 */ /* 0x000fc60000000800 */
[----:B------:R-:W-:-:S04]  /*1860*/  SEL R9, R6, UR4, P0 ;  /* 0x0000000406097c07 */ /* 0x000fc80008000000 */
        /* <DEDUP_REMOVED lines=26> */
.L_x_11388:
[----:B------:R-:W-:Y:S05]  /*1a10*/  BSYNC B0 ;  /* 0x0000000000007941 */ /* 0x000fea0003800000 */
.L_x_11387:
        /* <DEDUP_REMOVED lines=37> */
.L_x_11391:
[----:B------:R-:W-:Y:S05]  /*1c70*/  BSYNC B6 ;  /* 0x0000000000067941 */ /* 0x000fea0003800000 */
.L_x_11390:
        /* <DEDUP_REMOVED lines=20> */
.L_x_11393:
[----:B------:R-:W-:Y:S05]  /*1dc0*/  BSYNC B6 ;  /* 0x0000000000067941 */ /* 0x000fea0003800000 */
.L_x_11392:
[----:B------:R-:W-:Y:S01]  /*1dd0*/  ULDC.64 UR4, c[0x0][0x9f8] ;  /* 0x00027e0000047ab9 */ /* 0x000fe20000000a00 */
[----:B------:R-:W-:Y:S01]  /*1de0*/  IMAD.MOV.U32 R0, RZ, RZ, R31 ;  /* 0x000000ffff007224 */ /* 0x000fe200078e001f */
[----:B------:R-:W-:Y:S01]  /*1df0*/  ISETP.NE.U32.AND P0, PT, RZ, UR4, PT ;  /* 0x00000004ff007c0c */ /* 0x000fe2000bf05070 */
[----:B------:R-:W0:Y:S01]  /*1e00*/  LDC.64 R46, c[0x0][0x300] ;  /* 0x0000c000ff2e7b82 */ /* 0x000e220000000a00 */
[----:B------:R-:W-:Y:S01]  /*1e10*/  IMAD.IADD R28, R28, 0x1, R29 ;  /* 0x000000011c1c7824 */ /* 0x000fe200078e021d */
[----:B------:R-:W-:Y:S01]  /*1e20*/  SHF.R.S32.HI R19, RZ, 0x1f, R18 ;  /* 0x0000001fff137819 */ /* 0x000fe20000011412 */
[----:B------:R-:W2:Y:S01]  /*1e30*/  LDL R14, [R1+0x28] ;  /* 0x00002800010e7983 */ /* 0x000ea20000100800 */
[----:B------:R-:W-:Y:S01]  /*1e40*/  ISETP.NE.AND.EX P0, PT, RZ, UR5, PT, P0 ;  /* 0x00000005ff007c0c */ /* 0x000fe2000bf05300 */
[----:B------:R-:W-:Y:S02]  /*1e50*/  ULDC.64 UR6, c[0x0][0x330] ;  /* 0x0000cc0000067ab9 */ /* 0x000fe40000000a00 */
[----:B------:R-:W3:Y:S01]  /*1e60*/  LDL R12, [R1+0x2c] ;  /* 0x00002c00010c7983 */ /* 0x000ee20000100800 */
[----:B------:R-:W1:Y:S03]  /*1e70*/  LDC R55, c[0x0][0x3f4] ;  /* 0x0000fd00ff377b82 */ /* 0x000e660000000800 */
[----:B------:R-:W4:Y:S05]  /*1e80*/  LDL R10, [R1+0x30] ;  /* 0x00003000010a7983 */ /* 0x000f2a0000100800 */
[----:B------:R-:W1:Y:S01]  /*1e90*/  LDC.64 R40, c[0x0][0x3f8] ;  /* 0x0000fe00ff287b82 */ /* 0x000e620000000a00 */
[----:B------:R-:W-:-:S04]  /*1ea0*/  @P0 IADD3 R4, P1, R34, UR4, RZ ;  /* 0x0000000422040c10 */ /* 0x000fc8000ff3e0ff */
[----:B------:R-:W-:Y:S01]  /*1eb0*/  @P0 IADD3.X R5, R33, UR5, RZ, P1, !PT ;  /* 0x0000000521050c10 */ /* 0x000fe20008ffe4ff */
[----:B------:R-:W-:Y:S01]  /*1ec0*/  ULDC.64 UR4, c[0x0][0xa08] ;  /* 0x0002820000047ab9 */ /* 0x000fe20000000a00 */
[----:B------:R-:W-:Y:S01]  /*1ed0*/  SHF.R.S32.HI R11, RZ, 0x1f, R28 ;  /* 0x0000001fff0b7819 */ /* 0x000fe2000001141c */
[-C--:B0-----:R-:W-:Y:S01]  /*1ee0*/  IMAD.WIDE.U32 R6, R28, R46.reuse, RZ ;  /* 0x0000002e1c067225 */ /* 0x081fe200078e00ff */
[----:B------:R-:W0:Y:S01]  /*1ef0*/  LDC.64 R34, c[0x0][0x408] ;  /* 0x00010200ff227b82 */ /* 0x000e220000000a00 */
[----:B------:R1:W2:Y:S01]  /*1f00*/  @P0 LDG.E R0, desc[UR40][R4.64] ;  /* 0x0000002804000981 */ /* 0x0002a2000c1e1900 */
[----:B------:R-:W-:Y:S01]  /*1f10*/  ISETP.NE.U32.AND P0, PT, RZ, UR4, PT ;  /* 0x00000004ff007c0c */ /* 0x000fe2000bf05070 */
[----:B------:R-:W-:Y:S02]  /*1f20*/  IMAD R3, R11, R46, RZ ;  /* 0x0000002e0b037224 */ /* 0x000fe400078e02ff */
[----:B------:R-:W-:Y:S01]  /*1f30*/  IMAD.WIDE.U32 R8, R30, UR6, R18 ;  /* 0x000000061e087c25 */ /* 0x000fe2000f8e0012 */
[----:B------:R-:W-:Y:S01]  /*1f40*/  ISETP.NE.AND.EX P0, PT, RZ, UR5, PT, P0 ;  /* 0x00000005ff007c0c */ /* 0x000fe2000bf05300 */
[----:B------:R-:W-:-:S02]  /*1f50*/  ULDC.64 UR4, c[0x0][0x308] ;  /* 0x0000c20000047ab9 */ /* 0x000fc40000000a00 */
[----:B------:R-:W-:Y:S02]  /*1f60*/  IMAD R3, R28, R47, R3 ;  /* 0x0000002f1c037224 */ /* 0x000fe400078e0203 */
[C---:B------:R-:W-:Y:S01]  /*1f70*/  IMAD R9, R30.reuse, UR7, R9 ;  /* 0x000000071e097c24 */ /* 0x040fe2000f8e0209 */
[----:B------:R-:W-:Y:S01]  /*1f80*/  SHF.R.S32.HI R15, RZ, 0x1f, R23 ;  /* 0x0000001fff0f7819 */ /* 0x000fe20000011417 */
[----:B------:R-:W-:Y:S01]  /*1f90*/  IMAD.IADD R7, R7, 0x1, R3 ;  /* 0x0000000107077824 */ /* 0x000fe200078e0203 */
[----:B------:R-:W-:Y:S01]  /*1fa0*/  ULDC.64 UR6, c[0x0][0x338] ;  /* 0x0000ce0000067ab9 */ /* 0x000fe20000000a00 */
[----:B-1----:R-:W-:-:S04]  /*1fb0*/  IMAD.WIDE.U32 R4, R30, UR4, R6 ;  /* 0x000000041e047c25 */ /* 0x002fc8000f8e0006 */
[----:B------:R-:W-:Y:S01]  /*1fc0*/  IMAD R5, R30, UR5, R5 ;  /* 0x000000051e057c24 */ /* 0x000fe2000f8e0205 */
[----:B------:R-:W-:Y:S01]  /*1fd0*/  ULDC.64 UR4, c[0x0][0x310] ;  /* 0x0000c40000047ab9 */ /* 0x000fe20000000a00 */
[----:B------:R-:W4:Y:S01]  /*1fe0*/  LDL R30, [R1+0x70] ;  /* 0x00007000011e7983 */ /* 0x000f220000100800 */
[C---:B------:R-:W-:Y:S01]  /*1ff0*/  IMAD.WIDE.U32 R20, R23.reuse, R46, R18 ;  /* 0x0000002e17147225 */ /* 0x040fe200078e0012 */
[----:B------:R-:W1:Y:S01]  /*2000*/  S2R R31, SR_TID.X ;  /* 0x00000000001f7919 */ /* 0x000e620000002100 */
[----:B------:R-:W-:Y:S02]  /*2010*/  ISETP.GE.AND P2, PT, R18, R55, PT ;  /* 0x000000371200720c */ /* 0x000fe40003f46270 */
[----:B------:R-:W-:Y:S01]  /*2020*/  SHF.R.S32.HI R157, RZ, 0x1f, R156 ;  /* 0x0000001fff9d7819 */ /* 0x000fe2000001149c */
[----:B------:R-:W-:-:S04]  /*2030*/  IMAD.WIDE.U32 R42, R23, R40, R18 ;  /* 0x00000028172a7225 */ /* 0x000fc800078e0012 */
[----:B------:R-:W-:-:S04]  /*2040*/  IMAD.WIDE.U32 R44, R23, R40, R156 ;  /* 0x00000028172c7225 */ /* 0x000fc800078e009c */
[----:B0-----:R-:W-:-:S04]  /*2050*/  IMAD.WIDE.U32 R38, R23, R34, R156 ;  /* 0x0000002217267225 */ /* 0x001fc800078e009c */
[----:B------:R-:W-:Y:S01]  /*2060*/  IMAD.WIDE.U32 R36, R23, R34, R18 ;  /* 0x0000002217247225 */ /* 0x000fe200078e0012 */
[----:B------:R-:W-:-:S03]  /*2070*/  LOP3.LUT R22, R22, 0xfffffffb, RZ, 0xc0, !PT ;  /* 0xfffffffb16167812 */ /* 0x000fc600078ec0ff */
[----:B------:R-:W-:Y:S02]  /*2080*/  IMAD R57, R41, 0xa0, RZ ;  /* 0x000000a029397824 */ /* 0x000fe400078e02ff */
[----:B------:R-:W-:Y:S01]  /*2090*/  VIADD R33, R18, 0x20 ;  /* 0x0000002012217836 */ /* 0x000fe20000000000 */
[----:B------:R-:W-:Y:S02]  /*20a0*/  @P2 LOP3.LUT R22, R22, 0x4, RZ, 0xfc, !PT ;  /* 0x0000000416162812 */ /* 0x000fe400078efcff */
[----:B-1----:R-:W-:-:S05]  /*20b0*/  SHF.R.U32.HI R29, RZ, 0x7, R31 ;  /* 0x00000007ff1d7819 */ /* 0x002fca000001161f */
[----:B------:R-:W-:Y:S01]  /*20c0*/  VIADD R54, R29, 0x8 ;  /* 0x000000081d367836 */ /* 0x000fe20000000000 */
[----:B--2---:R-:W-:-:S04]  /*20d0*/  SHF.R.S32.HI R3, RZ, 0x1f, R0 ;  /* 0x0000001fff037819 */ /* 0x004fc80000011400 */
[----:B------:R-:W-:Y:S02]  /*20e0*/  SEL R6, R3, RZ, !P0 ;  /* 0x000000ff03067207 */ /* 0x000fe40004000000 */
[----:B------:R-:W-:-:S03]  /*20f0*/  SEL R3, R0, RZ, !P0 ;  /* 0x000000ff00037207 */ /* 0x000fc60004000000 */
[C---:B------:R-:W-:Y:S02]  /*2100*/  IMAD R0, R6.reuse, UR4, RZ ;  /* 0x0000000406007c24 */ /* 0x040fe4000f8e02ff */
[----:B------:R-:W-:Y:S02]  /*2110*/  IMAD R6, R6, UR6, RZ ;  /* 0x0000000606067c24 */ /* 0x000fe4000f8e02ff */
[C---:B------:R-:W-:Y:S02]  /*2120*/  IMAD R7, R3.reuse, UR5, R0 ;  /* 0x0000000503077c24 */ /* 0x040fe4000f8e0200 */
[----:B------:R-:W-:Y:S01]  /*2130*/  IMAD.WIDE.U32 R50, R3, UR4, R4 ;  /* 0x0000000403327c25 */ /* 0x000fe2000f8e0004 */
[----:B------:R-:W-:-:S03]  /*2140*/  ULDC UR4, c[0x0][0x2f4] ;  /* 0x0000bd0000047ab9 */ /* 0x000fc60000000800 */
[----:B------:R-:W-:Y:S02]  /*2150*/  IMAD R0, R15, R46, RZ ;  /* 0x0000002e0f007224 */ /* 0x000fe400078e02ff */
[----:B------:R-:W-:-:S04]  /*2160*/  IMAD.WIDE.U32 R48, R3, UR6, R8 ;  /* 0x0000000603307c25 */ /* 0x000fc8000f8e0008 */
[----:B------:R-:W-:Y:S02]  /*2170*/  IMAD R13, R3, UR7, R6 ;  /* 0x00000007030d7c24 */ /* 0x000fe4000f8e0206 */
[----:B------:R-:W-:Y:S01]  /*2180*/  IMAD R5, R23, R47, R0 ;  /* 0x0000002f17057224 */ /* 0x000fe200078e0200 */
[----:B------:R-:W-:Y:S01]  /*2190*/  IADD3 R0, P0, R50, R20, RZ ;  /* 0x0000001432007210 */ /* 0x000fe20007f1e0ff */
[----:B------:R-:W-:Y:S02]  /*21a0*/  IMAD.IADD R3, R51, 0x1, R7 ;  /* 0x0000000133037824 */ /* 0x000fe400078e0207 */
[----:B------:R-:W-:-:S03]  /*21b0*/  IMAD R4, R15, R40, RZ ;  /* 0x000000280f047224 */ /* 0x000fc600078e02ff */
[----:B------:R-:W-:Y:S02]  /*21c0*/  IADD3.X R20, R3, R21, R5, P0, !PT ;  /* 0x0000001503147210 */ /* 0x000fe400007fe405 */
[----:B------:R-:W-:Y:S01]  /*21d0*/  SEL R5, R55, RZ, P2 ;  /* 0x000000ff37057207 */ /* 0x000fe20001000000 */
[----:B------:R-:W-:Y:S02]  /*21e0*/  IMAD R7, R23, R41, R4 ;  /* 0x0000002917077224 */ /* 0x000fe400078e0204 */
[----:B------:R-:W-:Y:S02]  /*21f0*/  IMAD R4, R15, R34, RZ ;  /* 0x000000220f047224 */ /* 0x000fe400078e02ff */
[----:B------:R-:W-:Y:S02]  /*2200*/  IMAD.IADD R5, R18, 0x1, R5 ;  /* 0x0000000112057824 */ /* 0x000fe400078e0205 */
[----:B------:R-:W-:Y:S02]  /*2210*/  IMAD R9, R23, R35, R4 ;  /* 0x0000002317097224 */ /* 0x000fe400078e0204 */
[----:B------:R-:W-:Y:S01]  /*2220*/  IMAD.IADD R45, R45, 0x1, R7 ;  /* 0x000000012d2d7824 */ /* 0x000fe200078e0207 */
[----:B------:R-:W-:Y:S01]  /*2230*/  SHF.R.S32.HI R4, RZ, 0x1f, R5 ;  /* 0x0000001fff047819 */ /* 0x000fe20000011405 */
[----:B------:R-:W-:Y:S01]  /*2240*/  IMAD.IADD R43, R7, 0x1, R43 ;  /* 0x00000001072b7824 */ /* 0x000fe200078e022b */
[----:B-----5:R-:W-:-:S02]  /*2250*/  SHF.R.S32.HI R7, RZ, 0x1f, R26 ;  /* 0x0000001fff077819 */ /* 0x020fc4000001141a */
[----:B------:R-:W-:Y:S01]  /*2260*/  LEA.HI R21, R4, R5, RZ, 0x4 ;  /* 0x0000000504157211 */ /* 0x000fe200078f20ff */
[----:B------:R-:W-:Y:S02]  /*2270*/  IMAD.IADD R39, R39, 0x1, R9 ;  /* 0x0000000127277824 */ /* 0x000fe400078e0209 */
[C---:B------:R-:W-:Y:S01]  /*2280*/  IMAD R6, R7.reuse, R40, RZ ;  /* 0x0000002807067224 */ /* 0x040fe200078e02ff */
[----:B------:R-:W-:Y:S01]  /*2290*/  LOP3.LUT R4, R14, 0x30, R21, 0xf8, !PT ;  /* 0x000000300e047812 */ /* 0x000fe200078ef815 */
[----:B------:R-:W-:Y:S02]  /*22a0*/  IMAD R7, R7, R34, RZ ;  /* 0x0000002207077224 */ /* 0x000fe400078e02ff */
[----:B------:R-:W-:Y:S01]  /*22b0*/  IMAD.IADD R37, R9, 0x1, R37 ;  /* 0x0000000109257824 */ /* 0x000fe200078e0225 */
[----:B------:R-:W-:Y:S01]  /*22c0*/  IADD3 R52, P0, R23, R28, RZ ;  /* 0x0000001c17347210 */ /* 0x000fe20007f1e0ff */
[----:B------:R-:W-:Y:S01]  /*22d0*/  IMAD R63, R26, R35, R7 ;  /* 0x000000231a3f7224 */ /* 0x000fe200078e0207 */
[----:B---3--:R-:W-:Y:S01]  /*22e0*/  LOP3.LUT R4, R4, R12, RZ, 0x3c, !PT ;  /* 0x0000000c04047212 */ /* 0x008fe200078e3cff */
[----:B------:R-:W-:Y:S01]  /*22f0*/  IMAD R5, R47, 0xa0, RZ ;  /* 0x000000a02f057824 */ /* 0x000fe200078e02ff */
[----:B------:R-:W-:Y:S01]  /*2300*/  LOP3.LUT R61, R21, 0xfffffff0, RZ, 0xc0, !PT ;  /* 0xfffffff0153d7812 */ /* 0x000fe200078ec0ff */
[----:B------:R-:W-:-:S02]  /*2310*/  IMAD R9, R26, R41, R6 ;  /* 0x000000291a097224 */ /* 0x000fc400078e0206 */
[----:B------:R-:W-:-:S04]  /*2320*/  IMAD.WIDE.U32 R44, R26, R40, R44 ;  /* 0x000000281a2c7225 */ /* 0x000fc800078e002c */
[----:B------:R-:W-:-:S04]  /*2330*/  IMAD.WIDE.U32 R42, R26, R40, R42 ;  /* 0x000000281a2a7225 */ /* 0x000fc800078e002a */
[----:B------:R-:W-:Y:S02]  /*2340*/  IMAD R7, R35, 0xa0, RZ ;  /* 0x000000a023077824 */ /* 0x000fe400078e02ff */
[----:B------:R-:W-:-:S04]  /*2350*/  IMAD.WIDE.U32 R38, R26, R34, R38 ;  /* 0x000000221a267225 */ /* 0x000fc800078e0026 */
[----:B------:R-:W-:-:S04]  /*2360*/  IMAD.WIDE.U32 R36, R26, R34, R36 ;  /* 0x000000221a247225 */ /* 0x000fc800078e0024 */
[----:B------:R-:W-:-:S04]  /*2370*/  IMAD.WIDE.U32 R46, R46, 0xa0, RZ ;  /* 0x000000a02e2e7825 */ /* 0x000fc800078e00ff */
[----:B------:R-:W-:-:S04]  /*2380*/  IMAD.WIDE.U32 R40, R40, 0xa0, RZ ;  /* 0x000000a028287825 */ /* 0x000fc800078e00ff */
[----:B------:R-:W-:Y:S01]  /*2390*/  IMAD.WIDE.U32 R34, R34, 0xa0, RZ ;  /* 0x000000a022227825 */ /* 0x000fe200078e00ff */
[----:B----4-:R-:W-:Y:S02]  /*23a0*/  LOP3.LUT P4, RZ, R30, 0x2, RZ, 0xc0, !PT ;  /* 0x000000021eff7812 */ /* 0x010fe4000788c0ff */
[----:B------:R-:W-:Y:S01]  /*23b0*/  ISETP.GE.AND P3, PT, R18, UR4, PT ;  /* 0x0000000412007c0c */ /* 0x000fe2000bf66270 */
[----:B------:R-:W-:Y:S01]  /*23c0*/  IMAD.IADD R62, R39, 0x1, R63 ;  /* 0x00000001273e7824 */ /* 0x000fe200078e023f */
[----:B------:R-:W-:Y:S01]  /*23d0*/  ISETP.GE.AND P2, PT, R33, UR4, PT ;  /* 0x0000000421007c0c */ /* 0x000fe2000bf46270 */
[----:B------:R-:W-:Y:S01]  /*23e0*/  IMAD.SHL.U32 R55, R55, 0x2, RZ ;  /* 0x0000000237377824 */ /* 0x000fe200078e00ff */
[----:B------:R-:W-:Y:S01]  /*23f0*/  SHF.R.S32.HI R70, RZ, 0x1f, R61 ;  /* 0x0000001fff467819 */ /* 0x000fe2000001143d */
[----:B------:R-:W-:Y:S02]  /*2400*/  IMAD.X R53, R15, 0x1, R11, P0 ;  /* 0x000000010f357824 */ /* 0x000fe400000e060b */
[----:B------:R-:W-:-:S02]  /*2410*/  IMAD.IADD R56, R47, 0x1, R5 ;  /* 0x000000012f387824 */ /* 0x000fc400078e0205 */
[----:B------:R-:W-:Y:S02]  /*2420*/  IMAD.IADD R57, R41, 0x1, R57 ;  /* 0x0000000129397824 */ /* 0x000fe400078e0239 */
[----:B------:R-:W-:Y:S02]  /*2430*/  IMAD.IADD R58, R35, 0x1, R7 ;  /* 0x00000001233a7824 */ /* 0x000fe400078e0207 */
[----:B------:R-:W-:Y:S02]  /*2440*/  IMAD.IADD R59, R45, 0x1, R9 ;  /* 0x000000012d3b7824 */ /* 0x000fe400078e0209 */
[----:B------:R-:W-:Y:S02]  /*2450*/  IMAD.IADD R60, R9, 0x1, R43 ;  /* 0x00000001093c7824 */ /* 0x000fe400078e022b */
[----:B------:R-:W-:Y:S02]  /*2460*/  IMAD.IADD R63, R63, 0x1, R37 ;  /* 0x000000013f3f7824 */ /* 0x000fe400078e0225 */
[----:B------:R-:W-:-:S02]  /*2470*/  IMAD.IADD R71, R10, 0x1, R4 ;  /* 0x000000010a477824 */ /* 0x000fc400078e0204 */
[----:B------:R-:W-:-:S07]  /*2480*/  IMAD.IADD R72, R49, 0x1, R13 ;  /* 0x0000000131487824 */ /* 0x000fce00078e020d */
.L_x_11423:
[----:B------:R-:W2:Y:S01]  /*2490*/  LDL R4, [R1+0x14] ;  /* 0x0000140001047983 */ /* 0x000ea20000100800 */
[----:B0---4-:R-:W0:Y:S01]  /*24a0*/  LDC.64 R64, c[0x0][0x2e8] ;  /* 0x0000ba00ff407b82 */ /* 0x011e220000000a00 */
[----:B------:R-:W-:Y:S01]  /*24b0*/  VIADD R67, R2, 0xffffffff ;  /* 0xffffffff02437836 */ /* 0x000fe20000000000 */
[----:B------:R-:W-:Y:S01]  /*24c0*/  LOP3.LUT R22, R22, 0xfffffffd, RZ, 0xc0, !PT ;  /* 0xfffffffd16167812 */ /* 0x000fe200078ec0ff */
[----:B------:R-:W-:Y:S05]  /*24d0*/  YIELD ;  /* 0x0000000000007946 */ /* 0x000fea0003800000 */
[----:B---3--:R-:W-:Y:S01]  /*24e0*/  SHF.R.S32.HI R69, RZ, 0x1f, R67 ;  /* 0x0000001fff457819 */ /* 0x008fe20000011443 */
[-C--:B------:R-:W-:Y:S01]  /*24f0*/  IMAD R5, R56, R67.reuse, RZ ;  /* 0x0000004338057224 */ /* 0x080fe200078e02ff */
[----:B------:R-:W1:Y:S01]  /*2500*/  LDC R31, c[0x0][0x3f4] ;  /* 0x0000fd00ff1f7b82 */ /* 0x000e620000000800 */
[----:B------:R-:W-:Y:S01]  /*2510*/  IMAD.WIDE.U32 R14, R46, R67, RZ ;  /* 0x000000432e0e7225 */ /* 0x000fe200078e00ff */
[----:B------:R-:W-:Y:S03]  /*2520*/  BSSY B0, `(.L_x_11394) ;  /* 0x000026e000007945 */ /* 0x000fe60003800000 */
[----:B------:R-:W-:-:S02]  /*2530*/  IMAD R7, R69, R46, R5 ;  /* 0x0000002e45077224 */ /* 0x000fc400078e0205 */
[----:B------:R-:W-:Y:S02]  /*2540*/  IMAD.MOV.U32 R2, RZ, RZ, R67 ;  /* 0x000000ffff027224 */ /* 0x000fe400078e0043 */
[----:B------:R-:W-:Y:S01]  /*2550*/  IMAD.IADD R79, R15, 0x1, R7 ;  /* 0x000000010f4f7824 */ /* 0x000fe200078e0207 */
[----:B0-----:R-:W-:-:S04]  /*2560*/  IADD3 R12, P0, P1, R14, R64, R0 ;  /* 0x000000400e0c7210 */ /* 0x001fc8000791e000 */
[----:B------:R-:W-:Y:S02]  /*2570*/  IADD3.X R13, R79, R65, R20, P0, P1 ;  /* 0x000000414f0d7210 */ /* 0x000fe400007e2414 */
[----:B------:R-:W-:-:S13]  /*2580*/  ISETP.GT.AND P0, PT, R67, R27, PT ;  /* 0x0000001b4300720c */ /* 0x000fda0003f04270 */
[----:B------:R-:W-:Y:S02]  /*2590*/  @P0 LOP3.LUT R22, R22, 0x2, RZ, 0xfc, !PT ;  /* 0x0000000216160812 */ /* 0x000fe400078efcff */
[----:B-1----:R-:W-:Y:S01]  /*25a0*/  ISETP.GE.AND P0, PT, R31, 0x1, PT ;  /* 0x000000011f00780c */ /* 0x002fe20003f06270 */
[----:B--2---:R-:W-:-:S04]  /*25b0*/  IMAD R5, R17, 0x2800, R4 ;  /* 0x0000280011057824 */ /* 0x004fc800078e0204 */
[C---:B------:R-:W-:Y:S02]  /*25c0*/  VIADD R73, R5.reuse, 0x20 ;  /* 0x0000002005497836 */ /* 0x040fe40000000000 */
[----:B------:R-:W-:Y:S02]  /*25d0*/  @P4 VIADD R73, R5, 0xffffffe0 ;  /* 0xffffffe005494836 */ /* 0x000fe40000000000 */
[C---:B------:R-:W-:Y:S02]  /*25e0*/  IMAD.IADD R74, R16.reuse, 0x1, R5 ;  /* 0x00000001104a7824 */ /* 0x040fe400078e0205 */
[----:B------:R-:W-:Y:S02]  /*25f0*/  IMAD.IADD R73, R16, 0x1, R73 ;  /* 0x0000000110497824 */ /* 0x000fe400078e0249 */
[----:B------:R-:W-:Y:S05]  /*2600*/  @!P0 BRA `(.L_x_11395) ;  /* 0x0000002400308947 */ /* 0x000fea0003800000 */
[----:B------:R-:W-:Y:S01]  /*2610*/  ULDC.U8 UR4, c[0x0][0x410] ;  /* 0x0001040000047ab9 */ /* 0x000fe20000000000 */
[-C--:B------:R-:W-:Y:S01]  /*2620*/  IMAD R7, R57, R67.reuse, RZ ;  /* 0x0000004339077224 */ /* 0x080fe200078e02ff */
[----:B------:R-:W-:Y:S01]  /*2630*/  ISETP.NE.AND P0, PT, RZ, UR4, PT ;  /* 0x00000004ff007c0c */ /* 0x000fe2000bf05270 */
[----:B------:R-:W-:-:S04]  /*2640*/  IMAD.WIDE.U32 R4, R40, R67, RZ ;  /* 0x0000004328047225 */ /* 0x000fc800078e00ff */
[----:B------:R-:W-:-:S04]  /*2650*/  IMAD R7, R69, R40, R7 ;  /* 0x0000002845077224 */ /* 0x000fc800078e0207 */
[----:B------:R-:W-:-:S04]  /*2660*/  IMAD.IADD R30, R5, 0x1, R7 ;  /* 0x00000001051e7824 */ /* 0x000fc800078e0207 */
[----:B------:R-:W-:Y:S05]  /*2670*/  @!P0 BRA `(.L_x_11396) ;  /* 0x00000010006c8947 */ /* 0x000fea0003800000 */
[----:B------:R-:W-:Y:S01]  /*2680*/  IMAD R6, R2, -0xa0, R32 ;  /* 0xffffff6002067824 */ /* 0x000fe200078e0220 */
[----:B------:R-:W-:Y:S01]  /*2690*/  BSSY B1, `(.L_x_11397) ;  /* 0x000001c000017945 */ /* 0x000fe20003800000 */
[----:B------:R-:W-:Y:S02]  /*26a0*/  CS2R R8, SRZ ;  /* 0x0000000000087805 */ /* 0x000fe4000001ff00 */
[----:B------:R-:W-:Y:S02]  /*26b0*/  CS2R R14, SRZ ;  /* 0x00000000000e7805 */ /* 0x000fe4000001ff00 */
[----:B------:R-:W-:Y:S02]  /*26c0*/  CS2R R10, SRZ ;  /* 0x00000000000a7805 */ /* 0x000fe4000001ff00 */
[----:B------:R-:W-:Y:S02]  /*26d0*/  VIMNMX R6, R6, 0xa0, PT ;  /* 0x000000a006067848 */ /* 0x000fe40003fe0100 */
[----:B------:R-:W-:-:S02]  /*26e0*/  CS2R R28, SRZ ;  /* 0x00000000001c7805 */ /* 0x000fc4000001ff00 */
[----:B------:R-:W-:-:S13]  /*26f0*/  ISETP.GE.AND P1, PT, R23, R6, PT ;  /* 0x000000061700720c */ /* 0x000fda0003f26270 */
[----:B------:R-:W-:Y:S05]  /*2700*/  @P1 BRA `(.L_x_11398) ;  /* 0x0000000000501947 */ /* 0x000fea0003800000 */
[----:B------:R-:W2:Y:S01]  /*2710*/  LDL R66, [R1+0x10] ;  /* 0x0000100001427983 */ /* 0x000ea20000100800 */
[----:B------:R-:W-:Y:S01]  /*2720*/  ULDC.64 UR4, c[0x0][0x3e8] ;  /* 0x0000fa0000047ab9 */ /* 0x000fe20000000a00 */
[----:B------:R-:W-:Y:S01]  /*2730*/  IMAD.MOV.U32 R6, RZ, RZ, R38 ;  /* 0x000000ffff067224 */ /* 0x000fe200078e0026 */
[----:B------:R-:W-:Y:S01]  /*2740*/  IADD3 R4, P0, P5, R44, UR4, R4 ;  /* 0x000000042c047c10 */ /* 0x000fe2000fd1e004 */
[----:B------:R-:W-:Y:S02]  /*2750*/  IMAD.MOV.U32 R7, RZ, RZ, R62 ;  /* 0x000000ffff077224 */ /* 0x000fe400078e003e */
[----:B------:R-:W-:Y:S01]  /*2760*/  IMAD R9, R58, R67, RZ ;  /* 0x000000433a097224 */ /* 0x000fe200078e02ff */
[----:B------:R-:W-:Y:S01]  /*2770*/  IADD3.X R5, R59, UR5, R30, P0, P5 ;  /* 0x000000053b057c10 */ /* 0x000fe200087ea41e */
[----:B------:R-:W-:Y:S01]  /*2780*/  IMAD.WIDE.U32 R6, R67, R34, R6 ;  /* 0x0000002243067225 */ /* 0x000fe200078e0006 */
[----:B------:R-:W-:-:S03]  /*2790*/  ULDC.64 UR4, c[0x0][0x400] ;  /* 0x0001000000047ab9 */ /* 0x000fc60000000a00 */
[----:B------:R-:W-:Y:S01]  /*27a0*/  IMAD R9, R69, R34, R9 ;  /* 0x0000002245097224 */ /* 0x000fe200078e0209 */
[----:B------:R-:W-:-:S04]  /*27b0*/  IADD3 R6, P0, R6, UR4, RZ ;  /* 0x0000000406067c10 */ /* 0x000fc8000ff1e0ff */
[----:B------:R-:W-:Y:S02]  /*27c0*/  IADD3.X R7, R7, UR5, R9, P0, !PT ;  /* 0x0000000507077c10 */ /* 0x000fe400087fe409 */
[----:B------:R-:W-:Y:S02]  /*27d0*/  ISETP.GE.AND P0, PT, R156, R31, PT ;  /* 0x0000001f9c00720c */ /* 0x000fe40003f06270 */
[----:B------:R-:W-:Y:S02]  /*27e0*/  CS2R R8, SRZ ;  /* 0x0000000000087805 */ /* 0x000fe4000001ff00 */
[----:B------:R-:W-:-:S09]  /*27f0*/  CS2R R10, SRZ ;  /* 0x00000000000a7805 */ /* 0x000fd2000001ff00 */
[----:B------:R0:W5:Y:S04]  /*2800*/  @!P0 LDG.E.64 R14, desc[UR40][R4.64] ;  /* 0x00000028040e8981 */ /* 0x000168000c1e1b00 */
[----:B------:R0:W5:Y:S01]  /*2810*/  @!P0 LDG.E.64 R28, desc[UR40][R6.64] ;  /* 0x00000028061c8981 */ /* 0x000162000c1e1b00 */
[----:B--2---:R-:W-:-:S13]  /*2820*/  ISETP.GE.AND P0, PT, R66, R31, PT ;  /* 0x0000001f4200720c */ /* 0x004fda0003f06270 */
[----:B------:R0:W5:Y:S04]  /*2830*/  @!P0 LDG.E.64 R8, desc[UR40][R4.64+0x10] ;  /* 0x0000102804088981 */ /* 0x000168000c1e1b00 */
[----:B------:R0:W5:Y:S02]  /*2840*/  @!P0 LDG.E.64 R10, desc[UR40][R6.64+0x10] ;  /* 0x00001028060a8981 */ /* 0x000164000c1e1b00 */
.L_x_11398:
[----:B------:R-:W-:Y:S05]  /*2850*/  BSYNC B1 ;  /* 0x0000000000017941 */ /* 0x000fea0003800000 */
.L_x_11397:
[----:B0-----:R-:W2:Y:S01]  /*2860*/  LDL R4, [R1+0x8] ;  /* 0x0000080001047983 */ /* 0x001ea20000100800 */
[----:B-----5:R-:W-:Y:S02]  /*2870*/  IMAD.MOV.U32 R30, RZ, RZ, R8 ;  /* 0x000000ffff1e7224 */ /* 0x020fe400078e0008 */
[----:B------:R-:W-:Y:S02]  /*2880*/  IMAD.MOV.U32 R65, RZ, RZ, R14 ;  /* 0x000000ffff417224 */ /* 0x000fe400078e000e */
[----:B------:R-:W-:Y:S02]  /*2890*/  IMAD.MOV.U32 R64, RZ, RZ, R10 ;  /* 0x000000ffff407224 */ /* 0x000fe400078e000a */
[----:B------:R-:W-:Y:S01]  /*28a0*/  IMAD.MOV.U32 R66, RZ, RZ, R28 ;  /* 0x000000ffff427224 */ /* 0x000fe200078e001c */
[----:B--2---:R-:W-:-:S13]  /*28b0*/  ISETP.NE.AND P0, PT, R4, 0x3, PT ;  /* 0x000000030400780c */ /* 0x004fda0003f05270 */
[----:B------:R-:W-:Y:S05]  /*28c0*/  @!P0 BRA `(.L_x_11399) ;  /* 0x0000000000048947 */ /* 0x000fea0003800000 */
[----:B------:R-:W-:Y:S01]  /*28d0*/  BPT.TRAP 0x1 ;  /* 0x000000040000795c */ /* 0x000fe20000300000 */
.L_x_11399:
[----:B------:R-:W2:Y:S01]  /*28e0*/  LDL R4, [R1] ;  /* 0x0000000001047983 */ /* 0x000ea20000100800 */
[----:B------:R-:W-:Y:S01]  /*28f0*/  IMAD R75, R17, 0x8, R16 ;  /* 0x00000008114b7824 */ /* 0x000fe200078e0210 */
[----:B------:R-:W-:Y:S01]  /*2900*/  BSSY B1, `(.L_x_11400) ;  /* 0x0000004000017945 */ /* 0x000fe20003800000 */
[----:B--2---:R-:W-:-:S04]  /*2910*/  SHF.L.U32 R76, R4, 0x1f, RZ ;  /* 0x0000001f044c7819 */ /* 0x004fc800000006ff */
[----:B------:R-:W0:Y:S02]  /*2920*/  SYNCS.PHASECHK.TRANS64.TRYWAIT P5, [R75+URZ+0x13290], R76 ;  /* 0x0132904c4b0075a7 */ /* 0x000e2400080a017f */
[----:B0-----:R-:W-:Y:S05]  /*2930*/  @!P5 BRA `(.L_x_11401) ;  /* 0x000001400074d947 */ /* 0x001fea0003800000 */
.L_x_11614:
[----:B------:R-:W-:Y:S05]  /*2940*/  BSYNC B1 ;  /* 0x0000000000017941 */ /* 0x000fea0003800000 */
.L_x_11400:
[----:B------:R-:W-:Y:S05]  /*2950*/  @P1 BRA `(.L_x_11402) ;  /* 0x0000002000a81947 */ /* 0x000fea0003800000 */
[----:B------:R-:W-:Y:S04]  /*2960*/  BSSY B1, `(.L_x_11403) ;  /* 0x0000074000017945 */ /* 0x000fe80003800000 */
[----:B------:R-:W-:Y:S05]  /*2970*/  @P3 BRA `(.L_x_11404) ;  /* 0x0000000400c83947 */ /* 0x000fea0003800000 */
        /* <DEDUP_REMOVED lines=25> */
[--C-:B------:R-:W-:Y:S01]  /*2b10*/  HADD2.F32 R78, -RZ, R67.reuse.H0_H0 ;  /* 0x20000043ff4e7230 */ /* 0x100fe20000004100 */
        /* <DEDUP_REMOVED lines=14> */
[C---:B------:R-:W-:Y:S01]  /*2c00*/  FMUL.FTZ R80, R68.reuse, R79 ;  /* 0x0000004f44507220 */ /* 0x040fe20000410000 */
[----:B------:R-:W-:Y:S01]  /*2c10*/  FFMA.FTZ R15, R29, R77, R78 ;  /* 0x0000004d1d0f7223 */ /* 0x000fe2000001004e */
[C---:B------:R-:W-:Y:S01]  /*2c20*/  FMUL.FTZ R81, R67.reuse, R79 ;  /* 0x0000004f43517220 */ /* 0x040fe20000410000 */
[-C--:B------:R-:W-:Y:S01]  /*2c30*/  F2FP.F16.E4M3.UNPACK_B R29, R28.reuse.H1 ;  /* 0x0000001cff1d723e */ /* 0x080fe200030006ff */
[-C--:B------:R-:W-:Y:S01]  /*2c40*/  FFMA.FTZ R79, R67, R69.reuse, -R80 ;  /* 0x00000045434f7223 */ /* 0x080fe20000010850 */
[----:B------:R-:W-:Y:S01]  /*2c50*/  F2FP.F16.E4M3.UNPACK_B R28, R28 ;  /* 0x0000001cff1c723e */ /* 0x000fe200020006ff */
        /* <DEDUP_REMOVED lines=23> */
[----:B------:R-:W-:Y:S01]  /*2dd0*/  F2FP.F16.E4M3.UNPACK_B R67, R6.H1 ;  /* 0x00000006ff43723e */ /* 0x000fe200030006ff */
[--C-:B------:R-:W-:Y:S01]  /*2de0*/  HADD2.F32 R69, -RZ, R68.reuse.H0_H0 ;  /* 0x20000044ff457230 */ /* 0x100fe20000004100 */
[----:B------:R-:W-:Y:S01]  /*2df0*/  F2FP.F16.E4M3.UNPACK_B R78, R5.H1 ;  /* 0x00000005ff4e723e */ /* 0x000fe200030006ff */
[----:B------:R-:W-:Y:S01]  /*2e00*/  HADD2.F32 R68, -RZ, R68.H1_H1 ;  /* 0x30000044ff447230 */ /* 0x000fe20000004100 */
[----:B------:R-:W-:Y:S01]  /*2e10*/  F2FP.F16.E4M3.UNPACK_B R80, R14 ;  /* 0x0000000eff50723e */ /* 0x000fe200020006ff */
[----:B------:R-:W-:Y:S01]  /*2e20*/  HADD2.F32 R14, -RZ, R67.H1_H1 ;  /* 0x30000043ff0e7230 */ /* 0x000fe20000004100 */
[----:B------:R-:W-:Y:S01]  /*2e30*/  F2FP.SATFINITE.E4M3.F32.PACK_AB_MERGE_C R65, R84, R79, RZ ;  /* 0x0000004f5441723e */ /* 0x000fe200048070ff */
[----:B------:R-:W-:Y:S01]  /*2e40*/  HADD2.F32 R79, -RZ, R78.H1_H1 ;  /* 0x3000004eff4f7230 */ /* 0x000fe20000004100 */
[----:B------:R-:W-:Y:S01]  /*2e50*/  F2FP.F16.E4M3.UNPACK_B R77, R5 ;  /* 0x00000005ff4d723e */ /* 0x000fe200020006ff */
        /* <DEDUP_REMOVED lines=21> */
[----:B------:R-:W-:Y:S01]  /*2fb0*/  FMUL.FTZ R79, R7, R81 ;  /* 0x00000051074f7220 */ /* 0x000fe20000410000 */
        /* <DEDUP_REMOVED lines=12> */
.L_x_11406:
[----:B------:R-:W-:Y:S05]  /*3080*/  BSYNC B2 ;  /* 0x0000000000027941 */ /* 0x000fea0003800000 */
.L_x_11405:
[----:B--2---:R1:W-:Y:S02]  /*3090*/  STG.E.128 desc[UR40][R12.64], R4 ;  /* 0x000000040c007986 */ /* 0x0043e4000c101d28 */
.L_x_11404:
[----:B------:R-:W-:Y:S05]  /*30a0*/  BSYNC B1 ;  /* 0x0000000000017941 */ /* 0x000fea0003800000 */
.L_x_11403:
[----:B------:R-:W-:Y:S05]  /*30b0*/  @P2 BRA `(.L_x_11402) ;  /* 0x0000001800d02947 */ /* 0x000fea0003800000 */
[----:B-1----:R-:W2:Y:S04]  /*30c0*/  LDL R6, [R1+0x14] ;  /* 0x0000140001067983 */ /* 0x002ea80000100800 */
[----:B------:R-:W3:Y:S01]  /*30d0*/  LDL R14, [R1+0x10] ;  /* 0x00001000010e7983 */ /* 0x000ee20000100800 */
[----:B------:R-:W-:Y:S01]  /*30e0*/  IMAD.MOV.U32 R5, RZ, RZ, 0x20 ;  /* 0x00000020ff057424 */ /* 0x000fe200078e00ff */
[----:B------:R-:W-:Y:S01]  /*30f0*/  BSSY B1, `(.L_x_11407) ;  /* 0x0000071000017945 */ /* 0x000fe20003800000 */
[----:B------:R-:W-:-:S03]  /*3100*/  IMAD R4, R17, 0x2800, RZ ;  /* 0x0000280011047824 */ /* 0x000fc600078e02ff */
[----:B------:R-:W-:-:S04]  /*3110*/  SEL R5, R5, 0xffffffe0, !P4 ;  /* 0xffffffe005057807 */ /* 0x000fc80006000000 */
[----:B--2---:R-:W-:Y:S02]  /*3120*/  IADD3 R5, R5, R6, R4 ;  /* 0x0000000605057210 */ /* 0x004fe40007ffe004 */
[----:B---3--:R-:W-:-:S03]  /*3130*/  ISETP.GE.AND P5, PT, R14, R31, PT ;  /* 0x0000001f0e00720c */ /* 0x008fc60003fa6270 */
[----:B------:R-:W-:-:S06]  /*3140*/  IMAD.IADD R4, R16, 0x1, R5 ;  /* 0x0000000110047824 */ /* 0x000fcc00078e0205 */
[----:B------:R-:W1:Y:S04]  /*3150*/  LDS.128 R4, [R4+0xe000] ;  /* 0x00e0000004047984 */ /* 0x000e680000000c00 */
[----:B------:R-:W-:Y:S05]  /*3160*/  @P5 BRA `(.L_x_11408) ;  /* 0x0000000400a45947 */ /* 0x000fea0003800000 */
[--C-:B------:R-:W-:Y:S02]  /*3170*/  SHF.R.U32.HI R29, RZ, 0x8, R9.reuse ;  /* 0x00000008ff1d7819 */ /* 0x100fe40000011609 */
[----:B------:R-:W-:Y:S02]  /*3180*/  SHF.R.U32.HI R31, RZ, 0x18, R9 ;  /* 0x00000018ff1f7819 */ /* 0x000fe40000011609 */
[----:B------:R-:W-:Y:S02]  /*3190*/  LOP3.LUT R8, R9, 0xff, RZ, 0xc0, !PT ;  /* 0x000000ff09087812 */ /* 0x000fe400078ec0ff */
[----:B------:R-:W-:Y:S02]  /*31a0*/  SHF.R.U32.HI R10, RZ, 0x8, R11 ;  /* 0x00000008ff0a7819 */ /* 0x000fe4000001160b */
[----:B------:R-:W-:Y:S01]  /*31b0*/  SHF.R.U32.HI R15, RZ, 0x10, R9 ;  /* 0x00000010ff0f7819 */ /* 0x000fe20000011609 */
[----:B------:R-:W-:Y:S01]  /*31c0*/  IMAD.SHL.U32 R9, R29, 0x100, RZ ;  /* 0x000001001d097824 */ /* 0x000fe200078e00ff */
[----:B------:R-:W-:-:S02]  /*31d0*/  PRMT R8, R31, 0x654, R8 ;  /* 0x000006541f087816 */ /* 0x000fc40000000008 */
[----:B------:R-:W-:Y:S02]  /*31e0*/  LOP3.LUT R14, R11, 0xff0000ff, RZ, 0xc0, !PT ;  /* 0xff0000ff0b0e7812 */ /* 0x000fe400078ec0ff */
[----:B------:R-:W-:Y:S01]  /*31f0*/  SHF.R.U32.HI R28, RZ, 0x10, R11 ;  /* 0x00000010ff1c7819 */ /* 0x000fe2000001160b */
[----:B------:R-:W-:Y:S01]  /*3200*/  IMAD.SHL.U32 R11, R10, 0x100, RZ ;  /* 0x000001000a0b7824 */ /* 0x000fe200078e00ff */
[----:B------:R-:W-:Y:S01]  /*3210*/  LOP3.LUT R8, R8, 0xff00, R9, 0xf8, !PT ;  /* 0x0000ff0008087812 */ /* 0x000fe200078ef809 */
[----:B------:R-:W-:Y:S02]  /*3220*/  IMAD.U32 R9, R15, 0x10000, RZ ;  /* 0x000100000f097824 */ /* 0x000fe400078e00ff */
[----:B-1----:R-:W-:Y:S01]  /*3230*/  IMAD.MOV.U32 R10, RZ, RZ, R4 ;  /* 0x000000ffff0a7224 */ /* 0x002fe200078e0004 */
[----:B------:R-:W-:Y:S01]  /*3240*/  LOP3.LUT R11, R14, 0xff00, R11, 0xf8, !PT ;  /* 0x0000ff000e0b7812 */ /* 0x000fe200078ef80b */
[----:B------:R-:W-:Y:S01]  /*3250*/  IMAD.U32 R28, R28, 0x10000, RZ ;  /* 0x000100001c1c7824 */ /* 0x000fe200078e00ff */
[----:B------:R-:W-:-:S02]  /*3260*/  F2FP.F16.E4M3.UNPACK_B R4, R5 ;  /* 0x00000005ff04723e */ /* 0x000fc400020006ff */
[----:B------:R-:W-:Y:S02]  /*3270*/  F2FP.F16.E4M3.UNPACK_B R14, R64.H1 ;  /* 0x00000040ff0e723e */ /* 0x000fe400030006ff */
[----:B------:R-:W-:Y:S02]  /*3280*/  LOP3.LUT R8, R8, 0xff0000, R9, 0xf8, !PT ;  /* 0x00ff000008087812 */ /* 0x000fe400078ef809 */
[----:B------:R-:W-:Y:S01]  /*3290*/  LOP3.LUT R9, R11, 0xff0000, R28, 0xf8, !PT ;  /* 0x00ff00000b097812 */ /* 0x000fe200078ef81c */
[----:B------:R-:W-:Y:S01]  /*32a0*/  HADD2.F32 R11, -RZ, R4.H1_H1 ;  /* 0x30000004ff0b7230 */ /* 0x000fe20000004100 */
[----:B------:R-:W-:Y:S01]  /*32b0*/  F2FP.F16.E4M3.UNPACK_B R28, R30.H1 ;  /* 0x0000001eff1c723e */ /* 0x000fe200030006ff */
[----:B------:R-:W-:Y:S01]  /*32c0*/  HADD2.F32 R31, -RZ, R14.H0_H0 ;  /* 0x2000000eff1f7230 */ /* 0x000fe20000004100 */
[----:B------:R-:W-:Y:S01]  /*32d0*/  F2FP.F16.E4M3.UNPACK_B R5, R5.H1 ;  /* 0x00000005ff05723e */ /* 0x000fe200030006ff */
[----:B------:R-:W-:Y:S01]  /*32e0*/  HADD2.F32 R4, -RZ, R4.H0_H0 ;  /* 0x20000004ff047230 */ /* 0x000fe20000004100 */
[----:B------:R-:W-:Y:S01]  /*32f0*/  F2FP.F16.E4M3.UNPACK_B R64, R64 ;  /* 0x00000040ff40723e */ /* 0x000fe200020006ff */
        /* <DEDUP_REMOVED lines=16> */
[----:B------:R-:W-:-:S02]  /*3400*/  HADD2.F32 R29, -RZ, R64.H1_H1 ;  /* 0x30000040ff1d7230 */ /* 0x000fc40000004100 */
[--C-:B------:R-:W-:Y:S02]  /*3410*/  HADD2.F32 R15, -RZ, R11.reuse.H0_H0 ;  /* 0x2000000bff0f7230 */ /* 0x100fe40000004100 */
[----:B------:R-:W-:Y:S02]  /*3420*/  HADD2.F32 R28, -RZ, R11.H1_H1 ;  /* 0x3000000bff1c7230 */ /* 0x000fe40000004100 */
[----:B------:R-:W-:Y:S02]  /*3430*/  HADD2.F32 R64, -RZ, R64.H0_H0 ;  /* 0x20000040ff407230 */ /* 0x000fe40000004100 */
[-C--:B------:R-:W-:Y:S01]  /*3440*/  FMUL.FTZ R31, R15, R29.reuse ;  /* 0x0000001d0f1f7220 */ /* 0x080fe20000410000 */
[--C-:B------:R-:W-:Y:S02]  /*3450*/  HADD2.F32 R14, -RZ, R10.reuse.H1_H1 ;  /* 0x3000000aff0e7230 */ /* 0x100fe40000004100 */
[----:B------:R-:W-:Y:S01]  /*3460*/  FMUL.FTZ R68, R28, R29 ;  /* 0x0000001d1c447220 */ /* 0x000fe20000410000 */
[----:B------:R-:W-:-:S02]  /*3470*/  HADD2.F32 R11, -RZ, R10.H0_H0 ;  /* 0x2000000aff0b7230 */ /* 0x000fc40000004100 */
[--C-:B------:R-:W-:Y:S02]  /*3480*/  HADD2.F32 R10, -RZ, R30.reuse.H1_H1 ;  /* 0x3000001eff0a7230 */ /* 0x100fe40000004100 */
        /* <DEDUP_REMOVED lines=10> */
[--C-:B------:R-:W-:Y:S01]  /*3530*/  HADD2.F32 R29, -RZ, R28.reuse.H0_H0 ;  /* 0x2000001cff1d7230 */ /* 0x100fe20000004100 */
[----:B------:R-:W-:Y:S01]  /*3540*/  F2FP.F16.E4M3.UNPACK_B R31, R8.H1 ;  /* 0x00000008ff1f723e */ /* 0x000fe200030006ff */
[----:B------:R-:W-:Y:S01]  /*3550*/  HADD2.F32 R28, -RZ, R28.H1_H1 ;  /* 0x3000001cff1c7230 */ /* 0x000fe20000004100 */
[----:B------:R-:W-:Y:S01]  /*3560*/  F2FP.SATFINITE.E4M3.F32.PACK_AB_MERGE_C R14, R78, R65, RZ ;  /* 0x000000414e0e723e */ /* 0x000fe200048070ff */
[--C-:B------:R-:W-:Y:S01]  /*3570*/  HADD2.F32 R67, -RZ, R66.reuse.H1_H1 ;  /* 0x30000042ff437230 */ /* 0x100fe20000004100 */
        /* <DEDUP_REMOVED lines=37> */
[----:B------:R-:W-:Y:S02]  /*37d0*/  F2FP.SATFINITE.E4M3.F32.PACK_AB_MERGE_C R4, R11, R10, R77 ;  /* 0x0000000a0b04723e */ /* 0x000fe4000480704d */
[----:B------:R-:W-:-:S02]  /*37e0*/  F2FP.SATFINITE.E4M3.F32.PACK_AB_MERGE_C R7, R66, R29, R64 ;  /* 0x0000001d4207723e */ /* 0x000fc40004807040 */
[----:B------:R-:W-:-:S07]  /*37f0*/  F2FP.SATFINITE.E4M3.F32.PACK_AB_MERGE_C R6, R65, R28, R15 ;  /* 0x0000001c4106723e */ /* 0x000fce000480700f */
.L_x_11408:
[----:B------:R-:W-:Y:S05]  /*3800*/  BSYNC B1 ;  /* 0x0000000000017941 */ /* 0x000fea0003800000 */
.L_x_11407:
[----:B-1----:R2:W-:Y:S01]  /*3810*/  STG.E.128 desc[UR40][R12.64+0x20], R4 ;  /* 0x000020040c007986 */ /* 0x0025e2000c101d28 */
[----:B------:R-:W-:Y:S05]  /*3820*/  BRA `(.L_x_11402) ;  /* 0x0000001000f47947 */ /* 0x000fea0003800000 */
.L_x_11396:
[----:B------:R-:W-:Y:S01]  /*3830*/  IMAD R5, R2, -0xa0, R32 ;  /* 0xffffff6002057824 */ /* 0x000fe200078e0220 */
[----:B------:R-:W2:Y:S01]  /*3840*/  LDL R66, [R1+0x8] ;  /* 0x0000080001427983 */ /* 0x000ea20000100800 */
[----:B------:R-:W-:Y:S02]  /*3850*/  CS2R R8, SRZ ;  /* 0x0000000000087805 */ /* 0x000fe4000001ff00 */
[----:B------:R-:W-:Y:S02]  /*3860*/  CS2R R10, SRZ ;  /* 0x00000000000a7805 */ /* 0x000fe4000001ff00 */
[----:B------:R-:W-:-:S04]  /*3870*/  VIMNMX R6, R5, 0xa0, PT ;  /* 0x000000a005067848 */ /* 0x000fc80003fe0100 */
[----:B------:R-:W-:-:S04]  /*3880*/  ISETP.GE.AND P1, PT, R23, R6, PT ;  /* 0x000000061700720c */ /* 0x000fc80003f26270 */
[----:B------:R-:W-:-:S13]  /*3890*/  ISETP.GE.OR P0, PT, R18, R31, P1 ;  /* 0x0000001f1200720c */ /* 0x000fda0000f06670 */
[----:B------:R-:W0:Y:S01]  /*38a0*/  @!P0 LDC.64 R12, c[0x0][0x3e8] ;  /* 0x0000fa00ff0c8b82 */ /* 0x000e220000000a00 */
[----:B------:R-:W-:Y:S02]  /*38b0*/  @!P0 IMAD.MOV.U32 R5, RZ, RZ, R63 ;  /* 0x000000ffff058224 */ /* 0x000fe400078e003f */
[----:B------:R-:W-:-:S04]  /*38c0*/  @!P0 IMAD R6, R58, R67, RZ ;  /* 0x000000433a068224 */ /* 0x000fc800078e02ff */
[----:B------:R-:W-:Y:S01]  /*38d0*/  @!P0 IMAD R6, R69, R34, R6 ;  /* 0x0000002245068224 */ /* 0x000fe200078e0206 */
[----:B------:R-:W1:Y:S01]  /*38e0*/  @!P0 LDC.64 R28, c[0x0][0x400] ;  /* 0x00010000ff1c8b82 */ /* 0x000e620000000a00 */
[----:B0-----:R-:W-:Y:S01]  /*38f0*/  @!P0 IADD3 R12, P5, P6, R42, R12, R4 ;  /* 0x0000000c2a0c8210 */ /* 0x001fe20007ebe004 */
[----:B------:R-:W-:-:S03]  /*3900*/  @!P0 IMAD.MOV.U32 R4, RZ, RZ, R36 ;  /* 0x000000ffff048224 */ /* 0x000fc600078e0024 */
[----:B------:R-:W-:Y:S01]  /*3910*/  @!P0 IADD3.X R13, R60, R13, R30, P5, P6 ;  /* 0x0000000d3c0d8210 */ /* 0x000fe20002fec41e */
[----:B------:R-:W-:-:S03]  /*3920*/  @!P0 IMAD.WIDE.U32 R4, R67, R34, R4 ;  /* 0x0000002243048225 */ /* 0x000fc600078e0004 */
[----:B-1----:R-:W-:-:S04]  /*3930*/  @!P0 IADD3 R28, P5, R4, R28, RZ ;  /* 0x0000001c041c8210 */ /* 0x002fc80007fbe0ff */
[----:B------:R-:W-:Y:S02]  /*3940*/  @!P0 IADD3.X R29, R29, R6, R5, P5, !PT ;  /* 0x000000061d1d8210 */ /* 0x000fe40002ffe405 */
[----:B------:R-:W-:Y:S02]  /*3950*/  CS2R R4, SRZ ;  /* 0x0000000000047805 */ /* 0x000fe4000001ff00 */
[----:B------:R-:W-:Y:S01]  /*3960*/  CS2R R6, SRZ ;  /* 0x0000000000067805 */ /* 0x000fe2000001ff00 */
[----:B------:R-:W3:Y:S05]  /*3970*/  @!P0 LDG.E.128 R8, desc[UR40][R28.64] ;  /* 0x000000281c088981 */ /* 0x000eea000c1e1d00 */
[----:B------:R-:W4:Y:S01]  /*3980*/  @!P0 LDG.E.128 R4, desc[UR40][R12.64] ;  /* 0x000000280c048981 */ /* 0x000f22000c1e1d00 */
[----:B------:R-:W-:-:S02]  /*3990*/  ISETP.GE.AND P5, PT, R18, R31, PT ;  /* 0x0000001f1200720c */ /* 0x000fc40003fa6270 */
[----:B------:R-:W-:-:S11]  /*39a0*/  LOP3.LUT R22, R22, 0xfffffffe, RZ, 0xc0, !PT ;  /* 0xfffffffe16167812 */ /* 0x000fd600078ec0ff */
[----:B------:R-:W-:Y:S02]  /*39b0*/  @P5 LOP3.LUT R22, R22, 0x1, RZ, 0xfc, !PT ;  /* 0x0000000116165812 */ /* 0x000fe400078efcff */
[----:B--2---:R-:W-:Y:S01]  /*39c0*/  ISETP.NE.AND P0, PT, R66, 0x3, PT ;  /* 0x000000034200780c */ /* 0x004fe20003f05270 */
[----:B---3--:R-:W-:Y:S02]  /*39d0*/  IMAD.MOV.U32 R83, RZ, RZ, R8 ;  /* 0x000000ffff537224 */ /* 0x008fe400078e0008 */
[----:B------:R-:W-:Y:S02]  /*39e0*/  IMAD.MOV.U32 R80, RZ, RZ, R10 ;  /* 0x000000ffff507224 */ /* 0x000fe400078e000a */
[----:B----4-:R-:W-:Y:S02]  /*39f0*/  IMAD.MOV.U32 R82, RZ, RZ, R4 ;  /* 0x000000ffff527224 */ /* 0x010fe400078e0004 */
[----:B------:R-:W-:-:S06]  /*3a00*/  IMAD.MOV.U32 R81, RZ, RZ, R6 ;  /* 0x000000ffff517224 */ /* 0x000fcc00078e0006 */
[----:B------:R-:W-:Y:S05]  /*3a10*/  @!P0 BRA `(.L_x_11409) ;  /* 0x0000000000048947 */ /* 0x000fea0003800000 */
[----:B------:R-:W-:Y:S01]  /*3a20*/  BPT.TRAP 0x1 ;  /* 0x000000040000795c */ /* 0x000fe20000300000 */
.L_x_11409:
[----:B------:R-:W2:Y:S01]  /*3a30*/  LDL R12, [R1] ;  /* 0x00000000010c7983 */ /* 0x000ea20000100800 */
[----:B------:R-:W-:Y:S01]  /*3a40*/  IMAD R75, R17, 0x8, R16 ;  /* 0x00000008114b7824 */ /* 0x000fe200078e0210 */
[----:B------:R-:W0:Y:S01]  /*3a50*/  LDC R77, c[0x0][0x2f4] ;  /* 0x0000bd00ff4d7b82 */ /* 0x000e220000000800 */
[----:B------:R-:W-:Y:S01]  /*3a60*/  BSSY B1, `(.L_x_11410) ;  /* 0x0000004000017945 */ /* 0x000fe20003800000 */
[----:B--2---:R-:W-:-:S04]  /*3a70*/  SHF.L.U32 R76, R12, 0x1f, RZ ;  /* 0x0000001f0c4c7819 */ /* 0x004fc800000006ff */
[----:B------:R-:W1:Y:S02]  /*3a80*/  SYNCS.PHASECHK.TRANS64.TRYWAIT P5, [R75+URZ+0x13290], R76 ;  /* 0x0132904c4b0075a7 */ /* 0x000e6400080a017f */
[----:B01----:R-:W-:Y:S05]  /*3a90*/  @!P5 BRA `(.L_x_11411) ;  /* 0x000001300030d947 */ /* 0x003fea0003800000 */
.L_x_11615:
[----:B------:R-:W-:Y:S05]  /*3aa0*/  BSYNC B1 ;  /* 0x0000000000017941 */ /* 0x000fea0003800000 */
.L_x_11410:
[----:B------:R-:W-:Y:S01]  /*3ab0*/  ISETP.GE.OR P5, PT, R18, R77, P1 ;  /* 0x0000004d1200720c */ /* 0x000fe20000fa6670 */
[----:B------:R-:W-:Y:S01]  /*3ac0*/  ULDC.64 UR4, c[0x0][0x300] ;  /* 0x0000c00000047ab9 */ /* 0x000fe20000000a00 */
[----:B------:R-:W-:Y:S01]  /*3ad0*/  SHF.R.S32.HI R12, RZ, 0x1f, R23 ;  /* 0x0000001fff0c7819 */ /* 0x000fe20000011417 */
[----:B------:R-:W-:Y:S02]  /*3ae0*/  IMAD.MOV.U32 R66, RZ, RZ, R14 ;  /* 0x000000ffff427224 */ /* 0x000fe400078e000e */
[----:B------:R-:W-:Y:S02]  /*3af0*/  IMAD.MOV.U32 R67, RZ, RZ, R79 ;  /* 0x000000ffff437224 */ /* 0x000fe400078e004f */
[----:B------:R-:W-:Y:S02]  /*3b00*/  IMAD R12, R12, UR4, RZ ;  /* 0x000000040c0c7c24 */ /* 0x000fe4000f8e02ff */
[----:B------:R-:W-:-:S04]  /*3b10*/  IMAD.WIDE.U32 R66, R23, UR4, R66 ;  /* 0x0000000417427c25 */ /* 0x000fc8000f8e0042 */
[----:B------:R-:W-:Y:S01]  /*3b20*/  IMAD R13, R23, UR5, R12 ;  /* 0x00000005170d7c24 */ /* 0x000fe2000f8e020c */
[----:B------:R-:W-:Y:S06]  /*3b30*/  @P5 BRA `(.L_x_11402) ;  /* 0x0000001000305947 */ /* 0x000fec0003800000 */
[----:B------:R-:W2:Y:S04]  /*3b40*/  LDL R30, [R1+0x28] ;  /* 0x00002800011e7983 */ /* 0x000ea80000100800 */
[----:B------:R-:W3:Y:S04]  /*3b50*/  LDL R29, [R1+0x2c] ;  /* 0x00002c00011d7983 */ /* 0x000ee80000100800 */
[----:B------:R-:W4:Y:S01]  /*3b60*/  LDL R28, [R1+0x30] ;  /* 0x00003000011c7983 */ /* 0x000f220000100800 */
[----:B------:R-:W-:Y:S01]  /*3b70*/  IMAD.IADD R78, R13, 0x1, R67 ;  /* 0x000000010d4e7824 */ /* 0x000fe200078e0243 */
[----:B------:R-:W-:Y:S01]  /*3b80*/  IADD3 R69, P5, P6, R50, R66, R61 ;  /* 0x0000004232457210 */ /* 0x000fe20007ebe03d */
[----:B------:R-:W-:Y:S03]  /*3b90*/  BSSY B1, `(.L_x_11412) ;  /* 0x00000e9000017945 */ /* 0x000fe60003800000 */
[----:B------:R-:W-:-:S02]  /*3ba0*/  IADD3.X R12, R3, R78, R70, P5, P6 ;  /* 0x0000004e030c7210 */ /* 0x000fc40002fec446 */
[----:B------:R-:W-:Y:S02]  /*3bb0*/  IADD3 R68, P5, R69, R64, RZ ;  /* 0x0000004045447210 */ /* 0x000fe40007fbe0ff */
[----:B------:R-:W-:-:S03]  /*3bc0*/  LOP3.LUT P6, RZ, R22, 0x1, RZ, 0xc0, !PT ;  /* 0x0000000116ff7812 */ /* 0x000fc600078cc0ff */
[----:B------:R-:W-:Y:S01]  /*3bd0*/  IMAD.X R69, R12, 0x1, R65, P5 ;  /* 0x000000010c457824 */ /* 0x000fe200028e0641 */
[----:B------:R-:W-:Y:S01]  /*3be0*/  LOP3.LUT P5, RZ, R22, 0x4, RZ, 0xc0, !PT ;  /* 0x0000000416ff7812 */ /* 0x000fe200078ac0ff */
[----:B------:R-:W-:-:S05]  /*3bf0*/  IMAD.IADD R12, R77, 0x1, -R55 ;  /* 0x000000014d0c7824 */ /* 0x000fca00078e0a37 */
[----:B------:R-:W-:-:S04]  /*3c00*/  SEL R12, R55, R12, !P5 ;  /* 0x0000000c370c7207 */ /* 0x000fc80006800000 */
[----:B------:R-:W-:-:S04]  /*3c10*/  SHF.R.S32.HI R13, RZ, 0x1f, R12 ;  /* 0x0000001fff0d7819 */ /* 0x000fc8000001140c */
[----:B------:R-:W-:-:S04]  /*3c20*/  LEA.HI R13, R13, R12, RZ, 0x5 ;  /* 0x0000000c0d0d7211 */ /* 0x000fc800078f28ff */
[----:B------:R-:W-:Y:S01]  /*3c30*/  SHF.R.S32.HI R12, RZ, 0x5, R13 ;  /* 0x00000005ff0c7819 */ /* 0x000fe2000001140d */
[----:B------:R-:W-:-:S03]  /*3c40*/  IMAD R13, R17, 0x2800, R71 ;  /* 0x00002800110d7824 */ /* 0x000fc600078e0247 */
[----:B------:R-:W-:Y:S01]  /*3c50*/  LEA.HI.SX32 R12, R21, R12, 0x1c ;  /* 0x0000000c150c7211 */ /* 0x000fe200078fe2ff */
[----:B------:R-:W-:-:S04]  /*3c60*/  IMAD.IADD R13, R16, 0x1, R13 ;  /* 0x00000001100d7824 */ /* 0x000fc800078e020d */
[----:B------:R-:W-:-:S05]  /*3c70*/  IMAD.SHL.U32 R79, R12, 0x10, RZ ;  /* 0x000000100c4f7824 */ /* 0x000fca00078e00ff */
[----:B--2---:R-:W-:-:S04]  /*3c80*/  LOP3.LUT R12, R30, 0x30, R79, 0xf8, !PT ;  /* 0x000000301e0c7812 */ /* 0x004fc800078ef84f */
[----:B---3--:R-:W-:-:S05]  /*3c90*/  LOP3.LUT R12, R12, R29, RZ, 0x3c, !PT ;  /* 0x0000001d0c0c7212 */ /* 0x008fca00078e3cff */
[----:B----4-:R-:W-:-:S04]  /*3ca0*/  IMAD.IADD R12, R28, 0x1, R12 ;  /* 0x000000011c0c7824 */ /* 0x010fc800078e020c */
        /* <DEDUP_REMOVED lines=15> */
[--C-:B------:R-:W-:Y:S02]  /*3da0*/  SHF.R.U32.HI R89, RZ, 0x8, R7.reuse ;  /* 0x00000008ff597819 */ /* 0x100fe40000011607 */
[----:B------:R-:W-:Y:S01]  /*3db0*/  PRMT R10, R93, 0x654, R10 ;  /* 0x000006545d0a7816 */ /* 0x000fe2000000000a */
[----:B------:R-:W-:Y:S01]  /*3dc0*/  IMAD.U32 R5, R5, 0x10000, RZ ;  /* 0x0001000005057824 */ /* 0x000fe200078e00ff */
[--C-:B------:R-:W-:Y:S02]  /*3dd0*/  SHF.R.U32.HI R91, RZ, 0x18, R7.reuse ;  /* 0x00000018ff5b7819 */ /* 0x100fe40000011607 */
[----:B------:R-:W-:Y:S02]  /*3de0*/  LOP3.LUT R84, R7, 0xff, RZ, 0xc0, !PT ;  /* 0x000000ff07547812 */ /* 0x000fe400078ec0ff */
[----:B------:R-:W-:-:S02]  /*3df0*/  SHF.R.U32.HI R4, RZ, 0x10, R7 ;  /* 0x00000010ff047819 */ /* 0x000fc40000011607 */
[--C-:B------:R-:W-:Y:S02]  /*3e00*/  SHF.R.U32.HI R87, RZ, 0x8, R11.reuse ;  /* 0x00000008ff577819 */ /* 0x100fe4000001160b */
[----:B------:R-:W-:Y:S02]  /*3e10*/  LOP3.LUT R8, R11, 0xff0000ff, RZ, 0xc0, !PT ;  /* 0xff0000ff0b087812 */ /* 0x000fe400078ec0ff */
[----:B------:R-:W-:Y:S01]  /*3e20*/  SHF.R.U32.HI R7, RZ, 0x10, R11 ;  /* 0x00000010ff077819 */ /* 0x000fe2000001160b */
[----:B------:R-:W-:Y:S01]  /*3e30*/  IMAD.SHL.U32 R11, R89, 0x100, RZ ;  /* 0x00000100590b7824 */ /* 0x000fe200078e00ff */
[----:B------:R-:W-:Y:S01]  /*3e40*/  LOP3.LUT R9, R10, 0xff00, R9, 0xf8, !PT ;  /* 0x0000ff000a097812 */ /* 0x000fe200078ef809 */
[----:B------:R-:W-:Y:S01]  /*3e50*/  IMAD.SHL.U32 R10, R86, 0x100, RZ ;  /* 0x00000100560a7824 */ /* 0x000fe200078e00ff */
[----:B------:R-:W-:Y:S01]  /*3e60*/  PRMT R84, R91, 0x654, R84 ;  /* 0x000006545b547816 */ /* 0x000fe20000000054 */
[----:B------:R-:W-:Y:S01]  /*3e70*/  IMAD.SHL.U32 R87, R87, 0x100, RZ ;  /* 0x0000010057577824 */ /* 0x000fe200078e00ff */
[----:B------:R-:W-:Y:S01]  /*3e80*/  PRMT R85, R88, 0x654, R85 ;  /* 0x0000065458557816 */ /* 0x000fe20000000055 */
[----:B------:R-:W-:Y:S01]  /*3e90*/  IMAD.U32 R90, R7, 0x10000, RZ ;  /* 0x00010000075a7824 */ /* 0x000fe200078e00ff */
[----:B------:R-:W-:Y:S01]  /*3ea0*/  LOP3.LUT R6, R9, 0xff0000, R6, 0xf8, !PT ;  /* 0x00ff000009067812 */ /* 0x000fe200078ef806 */
[----:B------:R-:W-:Y:S01]  /*3eb0*/  IMAD.U32 R9, R4, 0x10000, RZ ;  /* 0x0001000004097824 */ /* 0x000fe200078e00ff */
[----:B------:R-:W-:-:S02]  /*3ec0*/  LOP3.LUT R84, R84, 0xff00, R11, 0xf8, !PT ;  /* 0x0000ff0054547812 */ /* 0x000fc400078ef80b */
[----:B------:R-:W-:Y:S02]  /*3ed0*/  LOP3.LUT R88, R85, 0xff00, R10, 0xf8, !PT ;  /* 0x0000ff0055587812 */ /* 0x000fe400078ef80a */
[----:B------:R-:W-:Y:S02]  /*3ee0*/  F2FP.F16.E4M3.UNPACK_B R86, R83.H1 ;  /* 0x00000053ff56723e */ /* 0x000fe400030006ff */
[----:B--2---:R-:W-:Y:S02]  /*3ef0*/  F2FP.F16.E4M3.UNPACK_B R11, R28.H1 ;  /* 0x0000001cff0b723e */ /* 0x004fe400030006ff */
[----:B-1----:R-:W-:Y:S02]  /*3f00*/  F2FP.F16.E4M3.UNPACK_B R10, R12.H1 ;  /* 0x0000000cff0a723e */ /* 0x002fe400030006ff */
[----:B------:R-:W-:Y:S01]  /*3f10*/  LOP3.LUT R4, R84, 0xff0000, R9, 0xf8, !PT ;  /* 0x00ff000054047812 */ /* 0x000fe200078ef809 */
[----:B------:R-:W-:Y:S01]  /*3f20*/  HADD2.F32 R9, -RZ, R11.H0_H0 ;  /* 0x2000000bff097230 */ /* 0x000fe20000004100 */
[----:B------:R-:W-:Y:S01]  /*3f30*/  LOP3.LUT R89, R8, 0xff00, R87, 0xf8, !PT ;  /* 0x0000ff0008597812 */ /* 0x000fe200078ef857 */
[----:B------:R-:W-:Y:S01]  /*3f40*/  HADD2.F32 R87, -RZ, R86.H0_H0 ;  /* 0x20000056ff577230 */ /* 0x000fe20000004100 */
[----:B------:R-:W-:Y:S01]  /*3f50*/  F2FP.F16.E4M3.UNPACK_B R84, R82.H1 ;  /* 0x00000052ff54723e */ /* 0x000fe200030006ff */
[--C-:B------:R-:W-:Y:S01]  /*3f60*/  HADD2.F32 R8, -RZ, R10.reuse.H0_H0 ;  /* 0x2000000aff087230 */ /* 0x100fe20000004100 */
[----:B------:R-:W-:Y:S01]  /*3f70*/  LOP3.LUT R7, R88, 0xff0000, R5, 0xf8, !PT ;  /* 0x00ff000058077812 */ /* 0x000fe200078ef805 */
[----:B------:R-:W-:-:S02]  /*3f80*/  HADD2.F32 R10, -RZ, R10.H1_H1 ;  /* 0x3000000aff0a7230 */ /* 0x000fc40000004100 */
[CC--:B------:R-:W-:Y:S01]  /*3f90*/  FMUL.FTZ R91, R9.reuse, R87.reuse ;  /* 0x00000057095b7220 */ /* 0x0c0fe20000410000 */
[--C-:B------:R-:W-:Y:S02]  /*3fa0*/  HADD2.F32 R85, -RZ, R84.reuse.H0_H0 ;  /* 0x20000054ff557230 */ /* 0x100fe40000004100 */
[C---:B------:R-:W-:Y:S01]  /*3fb0*/  FMUL.FTZ R92, R8.reuse, R87 ;  /* 0x00000057085c7220 */ /* 0x040fe20000410000 */
[----:B------:R-:W-:Y:S01]  /*3fc0*/  HADD2.F32 R87, -RZ, R84.H1_H1 ;  /* 0x30000054ff577230 */ /* 0x000fe20000004100 */
[----:B------:R-:W-:Y:S01]  /*3fd0*/  F2FP.F16.E4M3.UNPACK_B R88, R83 ;  /* 0x00000053ff58723e */ /* 0x000fe200020006ff */
[----:B------:R-:W-:Y:S02]  /*3fe0*/  HADD2.F32 R84, -RZ, R11.H1_H1 ;  /* 0x3000000bff547230 */ /* 0x000fe40000004100 */
[-C--:B------:R-:W-:Y:S01]  /*3ff0*/  FFMA.FTZ R8, R8, R85.reuse, -R91 ;  /* 0x0000005508087223 */ /* 0x080fe2000001085b */
[----:B------:R-:W-:Y:S01]  /*4000*/  FFMA.FTZ R9, R9, R85, R92 ;  /* 0x0000005509097223 */ /* 0x000fe2000001005c */
[----:B------:R-:W-:Y:S01]  /*4010*/  F2FP.F16.E4M3.UNPACK_B R85, R82 ;  /* 0x00000052ff55723e */ /* 0x000fe200020006ff */
[----:B------:R-:W-:Y:S01]  /*4020*/  HADD2.F32 R91, -RZ, R86.H1_H1 ;  /* 0x30000056ff5b7230 */ /* 0x000fe20000004100 */
[----:B------:R-:W-:-:S02]  /*4030*/  F2FP.F16.E4M3.UNPACK_B R82, R12 ;  /* 0x0000000cff52723e */ /* 0x000fc400020006ff */
[----:B------:R-:W-:Y:S01]  /*4040*/  LOP3.LUT R5, R89, 0xff0000, R90, 0xf8, !PT ;  /* 0x00ff000059057812 */ /* 0x000fe200078ef85a */
[----:B------:R-:W-:Y:S01]  /*4050*/  HADD2.F32 R89, -RZ, R88.H0_H0 ;  /* 0x20000058ff597230 */ /* 0x000fe20000004100 */
[----:B------:R-:W-:Y:S01]  /*4060*/  F2FP.F16.E4M3.UNPACK_B R28, R28 ;  /* 0x0000001cff1c723e */ /* 0x000fe200020006ff */
[-C--:B------:R-:W-:Y:S01]  /*4070*/  FMUL.FTZ R11, R84, R91.reuse ;  /* 0x0000005b540b7220 */ /* 0x080fe20000410000 */
[----:B------:R-:W-:Y:S02]  /*4080*/  HADD2.F32 R12, -RZ, R82.H0_H0 ;  /* 0x20000052ff0c7230 */ /* 0x000fe40000004100 */
[C---:B------:R-:W-:Y:S01]  /*4090*/  FMUL.FTZ R91, R10.reuse, R91 ;  /* 0x0000005b0a5b7220 */ /* 0x040fe20000410000 */
[----:B------:R-:W-:Y:S02]  /*40a0*/  HADD2.F32 R86, -RZ, R85.H0_H0 ;  /* 0x20000055ff567230 */ /* 0x000fe40000004100 */
[----:B------:R-:W-:Y:S01]  /*40b0*/  FFMA.FTZ R11, R10, R87, -R11 ;  /* 0x000000570a0b7223 */ /* 0x000fe2000001080b */
[----:B------:R-:W-:-:S02]  /*40c0*/  HADD2.F32 R83, -RZ, R28.H0_H0 ;  /* 0x2000001cff537230 */ /* 0x000fc40000004100 */
[----:B------:R-:W-:Y:S01]  /*40d0*/  FFMA.FTZ R10, R84, R87, R91 ;  /* 0x00000057540a7223 */ /* 0x000fe2000001005b */
[-C--:B------:R-:W-:Y:S01]  /*40e0*/  FMUL.FTZ R90, R12, R89.reuse ;  /* 0x000000590c5a7220 */ /* 0x080fe20000410000 */
[----:B------:R-:W-:Y:S01]  /*40f0*/  HADD2.F32 R87, -RZ, R88.H1_H1 ;  /* 0x30000058ff577230 */ /* 0x000fe20000004100 */
[----:B------:R-:W-:Y:S01]  /*4100*/  F2FP.SATFINITE.E4M3.F32.PACK_AB_MERGE_C R8, R11, R8, RZ ;  /* 0x000000080b08723e */ /* 0x000fe200048070ff */
[----:B------:R-:W-:Y:S02]  /*4110*/  HADD2.F32 R84, -RZ, R28.H1_H1 ;  /* 0x3000001cff547230 */ /* 0x000fe40000004100 */
[C---:B------:R-:W-:Y:S01]  /*4120*/  FMUL.FTZ R91, R83.reuse, R89 ;  /* 0x00000059535b7220 */ /* 0x040fe20000410000 */
[----:B------:R-:W-:Y:S01]  /*4130*/  FFMA.FTZ R28, R83, R86, R90 ;  /* 0x00000056531c7223 */ /* 0x000fe2000001005a */
[----:B------:R-:W-:Y:S01]  /*4140*/  HADD2.F32 R82, -RZ, R82.H1_H1 ;  /* 0x30000052ff527230 */ /* 0x000fe20000004100 */
[----:B------:R-:W-:Y:S01]  /*4150*/  F2FP.F16.E4M3.UNPACK_B R90, R80.H1 ;  /* 0x00000050ff5a723e */ /* 0x000fe200030006ff */
[----:B------:R-:W-:-:S02]  /*4160*/  HADD2.F32 R83, -RZ, R85.H1_H1 ;  /* 0x30000055ff537230 */ /* 0x000fc40000004100 */
[-C--:B------:R-:W-:Y:S01]  /*4170*/  FMUL.FTZ R85, R84, R87.reuse ;  /* 0x0000005754557220 */ /* 0x080fe20000410000 */
[----:B------:R-:W-:Y:S01]  /*4180*/  FFMA.FTZ R12, R12, R86, -R91 ;  /* 0x000000560c0c7223 */ /* 0x000fe2000001085b */
[----:B------:R-:W-:Y:S01]  /*4190*/  F2FP.F16.E4M3.UNPACK_B R86, R30.H1 ;  /* 0x0000001eff56723e */ /* 0x000fe200030006ff */
[C---:B------:R-:W-:Y:S01]  /*41a0*/  FMUL.FTZ R87, R82.reuse, R87 ;  /* 0x0000005752577220 */ /* 0x040fe20000410000 */
[----:B------:R-:W-:Y:S01]  /*41b0*/  FFMA.FTZ R85, R82, R83, -R85 ;  /* 0x0000005352557223 */ /* 0x000fe20000010855 */
[-C--:B------:R-:W-:Y:S01]  /*41c0*/  F2FP.F16.E4M3.UNPACK_B R82, R14.reuse.H1 ;  /* 0x0000000eff52723e */ /* 0x080fe200030006ff */
        /* <DEDUP_REMOVED lines=16> */
[----:B------:R-:W-:Y:S01]  /*42d0*/  F2FP.F16.E4M3.UNPACK_B R88, R80 ;  /* 0x00000050ff58723e */ /* 0x000fe200020006ff */
[C---:B------:R-:W-:Y:S01]  /*42e0*/  FMUL.FTZ R92, R86.reuse, R90 ;  /* 0x0000005a565c7220 */ /* 0x040fe20000410000 */
[----:B------:R-:W-:Y:S01]  /*42f0*/  F2FP.F16.E4M3.UNPACK_B R80, R30 ;  /* 0x0000001eff50723e */ /* 0x000fe200020006ff */
[----:B------:R-:W-:Y:S01]  /*4300*/  FFMA.FTZ R97, R86, R89, R95 ;  /* 0x0000005956617223 */ /* 0x000fe2000001005f */
[----:B------:R-:W-:Y:S01]  /*4310*/  F2FP.F16.E4M3.UNPACK_B R86, R81 ;  /* 0x00000051ff56723e */ /* 0x000fe200020006ff */
[----:B------:R-:W-:Y:S01]  /*4320*/  HADD2.F32 R90, -RZ, R88.H0_H0 ;  /* 0x20000058ff5a7230 */ /* 0x000fe20000004100 */
[----:B------:R-:W-:Y:S01]  /*4330*/  F2FP.SATFINITE.E4M3.F32.PACK_AB_MERGE_C R9, R10, R9, RZ ;  /* 0x000000090a09723e */ /* 0x000fe200048070ff */
[----:B------:R-:W-:Y:S02]  /*4340*/  HADD2.F32 R81, -RZ, R80.H0_H0 ;  /* 0x20000050ff517230 */ /* 0x000fe40000004100 */
[----:B------:R-:W-:Y:S01]  /*4350*/  FFMA.FTZ R87, R87, R89, -R92 ;  /* 0x0000005957577223 */ /* 0x000fe2000001085c */
[----:B------:R-:W-:Y:S01]  /*4360*/  HADD2.F32 R91, -RZ, R88.H1_H1 ;  /* 0x30000058ff5b7230 */ /* 0x000fe20000004100 */
[----:B------:R-:W-:Y:S01]  /*4370*/  F2FP.F16.E4M3.UNPACK_B R10, R29 ;  /* 0x0000001dff0a723e */ /* 0x000fe200020006ff */
[----:B------:R-:W-:-:S02]  /*4380*/  HADD2.F32 R30, -RZ, R14.H0_H0 ;  /* 0x2000000eff1e7230 */ /* 0x000fc40000004100 */
[-C--:B------:R-:W-:Y:S01]  /*4390*/  FMUL.FTZ R93, R81, R90.reuse ;  /* 0x0000005a515d7220 */ /* 0x080fe20000410000 */
[----:B------:R-:W-:Y:S01]  /*43a0*/  HADD2.F32 R80, -RZ, R80.H1_H1 ;  /* 0x30000050ff507230 */ /* 0x000fe20000004100 */
[----:B------:R-:W-:Y:S01]  /*43b0*/  F2FP.F16.E4M3.UNPACK_B R11, R7 ;  /* 0x00000007ff0b723e */ /* 0x000fe200020006ff */
[----:B------:R-:W-:Y:S02]  /*43c0*/  HADD2.F32 R14, -RZ, R14.H1_H1 ;  /* 0x3000000eff0e7230 */ /* 0x000fe40000004100 */
[----:B------:R-:W-:Y:S01]  /*43d0*/  FMUL.FTZ R90, R30, R90 ;  /* 0x0000005a1e5a7220 */ /* 0x000fe20000410000 */
[--C-:B------:R-:W-:Y:S02]  /*43e0*/  HADD2.F32 R88, -RZ, R86.reuse.H0_H0 ;  /* 0x20000056ff587230 */ /* 0x100fe40000004100 */
[-C--:B------:R-:W-:Y:S01]  /*43f0*/  FMUL.FTZ R95, R80, R91.reuse ;  /* 0x0000005b505f7220 */ /* 0x080fe20000410000 */
[----:B------:R-:W-:Y:S02]  /*4400*/  HADD2.F32 R89, -RZ, R86.H1_H1 ;  /* 0x30000056ff597230 */ /* 0x000fe40000004100 */
[----:B------:R-:W-:Y:S01]  /*4410*/  FMUL.FTZ R91, R14, R91 ;  /* 0x0000005b0e5b7220 */ /* 0x000fe20000410000 */
[----:B------:R-:W-:Y:S01]  /*4420*/  F2FP.SATFINITE.E4M3.F32.PACK_AB_MERGE_C R28, R83, R28, R9 ;  /* 0x0000001c531c723e */ /* 0x000fe20004807009 */
[-C--:B------:R-:W-:Y:S01]  /*4430*/  FFMA.FTZ R93, R30, R88.reuse, -R93 ;  /* 0x000000581e5d7223 */ /* 0x080fe2000001085d */
[----:B------:R-:W-:Y:S01]  /*4440*/  F2FP.F16.E4M3.UNPACK_B R9, R13 ;  /* 0x0000000dff09723e */ /* 0x000fe200020006ff */
[----:B------:R-:W-:Y:S01]  /*4450*/  FFMA.FTZ R30, R81, R88, R90 ;  /* 0x00000058511e7223 */ /* 0x000fe2000001005a */
[-C--:B------:R-:W-:Y:S01]  /*4460*/  FFMA.FTZ R14, R14, R89.reuse, -R95 ;  /* 0x000000590e0e7223 */ /* 0x080fe2000001085f */
        /* <DEDUP_REMOVED lines=18> */
[CC--:B------:R-:W-:Y:S01]  /*4590*/  FMUL.FTZ R80, R10.reuse, R82.reuse ;  /* 0x000000520a507220 */ /* 0x0c0fe20000410000 */
[C---:B------:R-:W-:Y:S01]  /*45a0*/  FMUL.FTZ R83, R11.reuse, R82 ;  /* 0x000000520b537220 */ /* 0x040fe20000410000 */
[----:B------:R-:W-:Y:S02]  /*45b0*/  F2FP.F16.E4M3.UNPACK_B R82, R7.H1 ;  /* 0x00000007ff52723e */ /* 0x000fe400030006ff */
        /* <DEDUP_REMOVED lines=11> */
[CC--:B------:R-:W-:Y:S01]  /*4670*/  FMUL.FTZ R86, R80.reuse, R83.reuse ;  /* 0x0000005350567220 */ /* 0x0c0fe20000410000 */
[----:B------:R-:W-:Y:S02]  /*4680*/  HADD2.F32 R29, -RZ, R6.H0_H0 ;  /* 0x20000006ff1d7230 */ /* 0x000fe40000004100 */
[C---:B------:R-:W-:Y:S01]  /*4690*/  FMUL.FTZ R83, R7.reuse, R83 ;  /* 0x0000005307537220 */ /* 0x040fe20000410000 */
[----:B------:R-:W-:Y:S01]  /*46a0*/  HADD2.F32 R13, -RZ, R13.H1_H1 ;  /* 0x3000000dff0d7230 */ /* 0x000fe20000004100 */
[----:B------:R-:W-:Y:S01]  /*46b0*/  F2FP.F16.E4M3.UNPACK_B R87, R4.H1 ;  /* 0x00000004ff57723e */ /* 0x000fe200030006ff */
[----:B------:R-:W-:Y:S01]  /*46c0*/  HADD2.F32 R82, -RZ, R82.H1_H1 ;  /* 0x30000052ff527230 */ /* 0x000fe20000004100 */
[----:B------:R-:W-:Y:S01]  /*46d0*/  F2FP.F16.E4M3.UNPACK_B R90, R5.H1 ;  /* 0x00000005ff5a723e */ /* 0x000fe200030006ff */
[----:B------:R-:W-:Y:S02]  /*46e0*/  HADD2.F32 R84, -RZ, R6.H1_H1 ;  /* 0x30000006ff547230 */ /* 0x000fe40000004100 */
[-C--:B------:R-:W-:Y:S01]  /*46f0*/  FFMA.FTZ R6, R7, R29.reuse, -R86 ;  /* 0x0000001d07067223 */ /* 0x080fe20000010856 */
[----:B------:R-:W-:Y:S01]  /*4700*/  FFMA.FTZ R7, R80, R29, R83 ;  /* 0x0000001d50077223 */ /* 0x000fe20000010053 */
[-C--:B------:R-:W-:Y:S01]  /*4710*/  FMUL.FTZ R88, R81, R82.reuse ;  /* 0x0000005251587220 */ /* 0x080fe20000410000 */
[C---:B------:R-:W-:Y:S01]  /*4720*/  FMUL.FTZ R80, R13.reuse, R82 ;  /* 0x000000520d507220 */ /* 0x040fe20000410000 */
[----:B------:R-:W-:Y:S01]  /*4730*/  F2FP.F16.E4M3.UNPACK_B R82, R31 ;  /* 0x0000001fff52723e */ /* 0x000fe200020006ff */
[----:B------:R-:W-:Y:S01]  /*4740*/  HADD2.F32 R92, -RZ, R90.H0_H0 ;  /* 0x2000005aff5c7230 */ /* 0x000fe20000004100 */
[----:B------:R-:W-:Y:S01]  /*4750*/  F2FP.F16.E4M3.UNPACK_B R29, R15 ;  /* 0x0000000fff1d723e */ /* 0x000fe200020006ff */
[-C--:B------:R-:W-:Y:S01]  /*4760*/  FFMA.FTZ R13, R13, R84.reuse, -R88 ;  /* 0x000000540d0d7223 */ /* 0x080fe20000010858 */
        /* <DEDUP_REMOVED lines=9> */
[-C--:B------:R-:W-:Y:S01]  /*4800*/  FMUL.FTZ R94, R84, R4.reuse ;  /* 0x00000004545e7220 */ /* 0x080fe20000410000 */
[----:B------:R-:W-:Y:S02]  /*4810*/  HADD2.F32 R85, -RZ, R83.H0_H0 ;  /* 0x20000053ff557230 */ /* 0x000fe40000004100 */
[C---:B------:R-:W-:Y:S01]  /*4820*/  FMUL.FTZ R91, R31.reuse, R4 ;  /* 0x000000041f5b7220 */ /* 0x040fe20000410000 */
[----:B------:R-:W-:Y:S02]  /*4830*/  HADD2.F32 R81, -RZ, R15.H0_H0 ;  /* 0x2000000fff517230 */ /* 0x000fe40000004100 */
[----:B------:R-:W-:Y:S01]  /*4840*/  FFMA.FTZ R4, R31, R5, -R94 ;  /* 0x000000051f047223 */ /* 0x000fe2000001085e */
[----:B------:R-:W-:Y:S02]  /*4850*/  HADD2.F32 R83, -RZ, R83.H1_H1 ;  /* 0x30000053ff537230 */ /* 0x000fe40000004100 */
[----:B------:R-:W-:Y:S01]  /*4860*/  FMUL.FTZ R96, R85, R92 ;  /* 0x0000005c55607220 */ /* 0x000fe20000410000 */
[----:B------:R-:W-:-:S02]  /*4870*/  HADD2.F32 R90, -RZ, R90.H1_H1 ;  /* 0x3000005aff5a7230 */ /* 0x000fc40000004100 */
[----:B------:R-:W-:Y:S01]  /*4880*/  FFMA.FTZ R5, R84, R5, R91 ;  /* 0x0000000554057223 */ /* 0x000fe2000001005b */
[----:B------:R-:W-:Y:S02]  /*4890*/  HADD2.F32 R15, -RZ, R15.H1_H1 ;  /* 0x3000000fff0f7230 */ /* 0x000fe40000004100 */
        /* <DEDUP_REMOVED lines=20> */
[----:B------:R-:W-:Y:S02]  /*49e0*/  F2FP.SATFINITE.E4M3.F32.PACK_AB_MERGE_C R15, R29, R4, R15 ;  /* 0x000000041d0f723e */ /* 0x000fe4000480700f */
[----:B------:R-:W-:Y:S02]  /*49f0*/  F2FP.SATFINITE.E4M3.F32.PACK_AB_MERGE_C R13, R11, R8, R6 ;  /* 0x000000080b0d723e */ /* 0x000fe40004807006 */
[----:B------:R-:W-:Y:S02]  /*4a00*/  F2FP.SATFINITE.E4M3.F32.PACK_AB_MERGE_C R29, R10, R9, R7 ;  /* 0x000000090a1d723e */ /* 0x000fe40004807007 */
[----:B------:R-:W-:-:S07]  /*4a10*/  F2FP.SATFINITE.E4M3.F32.PACK_AB_MERGE_C R31, R82, R5, R83 ;  /* 0x00000005521f723e */ /* 0x000fce0004807053 */
.L_x_11413:
[----:B------:R-:W-:Y:S05]  /*4a20*/  BSYNC B1 ;  /* 0x0000000000017941 */ /* 0x000fea0003800000 */
.L_x_11412:
[----:B-1----:R3:W-:Y:S01]  /*4a30*/  STG.E.128 desc[UR40][R68.64], R12 ;  /* 0x0000000c44007986 */ /* 0x0027e2000c101d28 */
        /* <DEDUP_REMOVED lines=9> */
.L_x_11395:
[----:B------:R-:W2:Y:S02]  /*4ad0*/  LDL R4, [R1+0x8] ;  /* 0x0000080001047983 */ /* 0x000ea40000100800 */
[----:B--2---:R-:W-:-:S13]  /*4ae0*/  ISETP.NE.AND P0, PT, R4, 0x3, PT ;  /* 0x000000030400780c */ /* 0x004fda0003f05270 */
[----:B------:R-:W-:Y:S05]  /*4af0*/  @!P0 BRA `(.L_x_11414) ;  /* 0x0000000000048947 */ /* 0x000fea0003800000 */
[----:B------:R-:W-:Y:S01]  /*4b00*/  BPT.TRAP 0x1 ;  /* 0x000000040000795c */ /* 0x000fe20000300000 */
.L_x_11414:
[----:B------:R-:W2:Y:S01]  /*4b10*/  LDL R5, [R1] ;  /* 0x0000000001057983 */ /* 0x000ea20000100800 */
[----:B------:R-:W-:Y:S01]  /*4b20*/  IMAD R75, R17, 0x8, R16 ;  /* 0x00000008114b7824 */ /* 0x000fe200078e0210 */
[----:B------:R-:W-:Y:S01]  /*4b30*/  BSSY B1, `(.L_x_11415) ;  /* 0x0000006000017945 */ /* 0x000fe20003800000 */
[----:B------:R-:W-:-:S05]  /*4b40*/  IMAD R4, R2, -0xa0, R32 ;  /* 0xffffff6002047824 */ /* 0x000fca00078e0220 */
[----:B------:R-:W-:Y:S02]  /*4b50*/  VIMNMX R4, R4, 0xa0, PT ;  /* 0x000000a004047848 */ /* 0x000fe40003fe0100 */
[----:B--2---:R-:W-:-:S04]  /*4b60*/  SHF.L.U32 R76, R5, 0x1f, RZ ;  /* 0x0000001f054c7819 */ /* 0x004fc800000006ff */
[----:B------:R-:W0:Y:S02]  /*4b70*/  SYNCS.PHASECHK.TRANS64.TRYWAIT P1, [R75+URZ+0x13290], R76 ;  /* 0x0132904c4b0075a7 */ /* 0x000e24000802017f */
[----:B0-----:R-:W-:Y:S05]  /*4b80*/  @!P1 BRA `(.L_x_11416) ;  /* 0x0000012000089947 */ /* 0x001fea0003800000 */
.L_x_11616:
[----:B------:R-:W-:Y:S05]  /*4b90*/  BSYNC B1 ;  /* 0x0000000000017941 */ /* 0x000fea0003800000 */
.L_x_11415:
[----:B------:R-:W-:-:S13]  /*4ba0*/  ISETP.GE.AND P1, PT, R23, R4, PT ;  /* 0x000000041700720c */ /* 0x000fda0003f26270 */
[----:B------:R-:W-:Y:S05]  /*4bb0*/  @P1 BRA `(.L_x_11402) ;  /* 0x0000000000101947 */ /* 0x000fea0003800000 */
[----:B------:R-:W1:Y:S04]  /*4bc0*/  @!P3 LDS.128 R4, [R74+0xe000] ;  /* 0x00e000004a04b984 */ /* 0x000e680000000c00 */
[----:B------:R-:W2:Y:S04]  /*4bd0*/  @!P2 LDS.128 R8, [R73+0xe000] ;  /* 0x00e000004908a984 */ /* 0x000ea80000000c00 */
[----:B-1----:R1:W-:Y:S04]  /*4be0*/  @!P3 STG.E.128 desc[UR40][R12.64], R4 ;  /* 0x000000040c00b986 */ /* 0x0023e8000c101d28 */
[----:B--2---:R1:W-:Y:S02]  /*4bf0*/  @!P2 STG.E.128 desc[UR40][R12.64+0x20], R8 ;  /* 0x000020080c00a986 */ /* 0x0043e4000c101d28 */
.L_x_11402:
[----:B------:R-:W-:Y:S05]  /*4c00*/  BSYNC B0 ;  /* 0x0000000000007941 */ /* 0x000fea0003800000 */
.L_x_11394:
        /* <DEDUP_REMOVED lines=17> */
.L_x_11418:
[----:B------:R-:W-:Y:S05]  /*4d20*/  BSYNC B0 ;  /* 0x0000000000007941 */ /* 0x000fea0003800000 */
.L_x_11417:
[----:B------:R-:W2:Y:S01]  /*4d30*/  SYNCS.PHASECHK.TRANS64.TRYWAIT P0, [R75+URZ+0x132b0], R76 ;  /* 0x0132b04c4b0075a7 */ /* 0x000ea2000800017f */
[----:B------:R-:W-:Y:S04]  /*4d40*/  BSSY B0, `(.L_x_11419) ;  /* 0x0000002000007945 */ /* 0x000fe80003800000 */
[----:B--2---:R-:W-:Y:S05]  /*4d50*/  @!P0 BRA `(.L_x_11420) ;  /* 0x0000011c00a88947 */ /* 0x004fea0003800000 */
.L_x_11617:
[----:B------:R-:W-:Y:S05]  /*4d60*/  BSYNC B0 ;  /* 0x0000000000007941 */ /* 0x000fea0003800000 */
.L_x_11419:
[----:B------:R-:W-:Y:S04]  /*4d70*/  BSSY B0, `(.L_x_11421) ;  /* 0x0000013000007945 */ /* 0x000fe80003800000 */
        /* <DEDUP_REMOVED lines=10> */
[----:B------:R-:W-:-:S04]  /*4e20*/  IADD3 R8, P0, R6, UR6, RZ ;  /* 0x0000000606087c10 */ /* 0x000fc8000ff1e0ff */
[----:B------:R-:W-:Y:S02]  /*4e30*/  IADD3.X R9, R7, UR7, R5, P0, !PT ;  /* 0x0000000707097c10 */ /* 0x000fe400087fe405 */
[----:B------:R-:W-:-:S13]  /*4e40*/  ISETP.GE.AND P0, PT, R18, UR4, PT ;  /* 0x0000000412007c0c */ /* 0x000fda000bf06270 */
[----:B------:R-:W1:Y:S04]  /*4e50*/  @!P0 LDS.128 R4, [R74+0x6000] ;  /* 0x006000004a048984 */ /* 0x000e680000000c00 */
[----:B-1----:R-:W-:Y:S01]  /*4e60*/  @!P0 STG.E.128 desc[UR40][R8.64], R4 ;  /* 0x0000000408008986 */ /* 0x002fe2000c101d28 */
[----:B------:R-:W-:-:S13]  /*4e70*/  ISETP.GE.AND P0, PT, R33, UR4, PT ;  /* 0x0000000421007c0c */ /* 0x000fda000bf06270 */
[----:B------:R-:W1:Y:S04]  /*4e80*/  @!P0 LDS.128 R4, [R73+0x6000] ;  /* 0x0060000049048984 */ /* 0x000e680000000c00 */
[----:B-1----:R1:W-:Y:S02]  /*4e90*/  @!P0 STG.E.128 desc[UR40][R8.64+0x20], R4 ;  /* 0x0000200408008986 */ /* 0x0023e4000c101d28 */
.L_x_11422:
[----:B------:R-:W-:Y:S05]  /*4ea0*/  BSYNC B0 ;  /* 0x0000000000007941 */ /* 0x000fea0003800000 */
.L_x_11421:
[----:B-1----:R-:W5:Y:S01]  /*4eb0*/  LDL.LU R5, [R1] ;  /* 0x0000000001057983 */ /* 0x002f620000300800 */
[----:B------:R-:W-:Y:S01]  /*4ec0*/  VIADD R17, R17, 0x1 ;  /* 0x0000000111117836 */ /* 0x000fe20000000000 */
[----:B------:R-:W-:Y:S01]  /*4ed0*/  LOP3.LUT P1, RZ, R22, 0x2, RZ, 0xc0, !PT ;  /* 0x0000000216ff7812 */ /* 0x000fe2000782c0ff */
[----:B0-2---:R-:W-:Y:S01]  /*4ee0*/  @!P5 VIADD R75, R75, 0x132c0 ;  /* 0x000132c04b4bd836 */ /* 0x005fe20000000000 */
[----:B------:R-:W-:Y:S01]  /*4ef0*/  @!PT LDS RZ, [RZ] ;  /* 0x00000000fffff984 */ /* 0x000fe20000000800 */
[----:B------:R-:W-:Y:S01]  /*4f00*/  @!PT LDS RZ, [RZ] ;  /* 0x00000000fffff984 */ /* 0x000fe20000000800 */
[----:B------:R-:W-:Y:S01]  /*4f10*/  @!PT LDS RZ, [RZ] ;  /* 0x00000000fffff984 */ /* 0x000fe20000000800 */
[----:B------:R-:W-:Y:S01]  /*4f20*/  @!PT LDS RZ, [RZ] ;  /* 0x00000000fffff984 */ /* 0x000fe20000000800 */
[----:B------:R0:W-:Y:S06]  /*4f30*/  MEMBAR.ALL.CTA ;  /* 0x0000000000007992 */ /* 0x0001ec0000008000 */
[----:B0-----:R-:W0:Y:S02]  /*4f40*/  FENCE.VIEW.ASYNC.S ;  /* 0x00000000000073c6 */ /* 0x001e240000000000 */
[----:B0-----:R0:W-:Y:S01]  /*4f50*/  BAR.SYNC.DEFER_BLOCKING R54, 0x80 ;  /* 0x000200360000751d */ /* 0x0011e20000010000 */
[----:B------:R-:W-:-:S02]  /*4f60*/  ISETP.NE.AND P0, PT, R17, 0x2, PT ;  /* 0x000000021100780c */ /* 0x000fc40003f05270 */
[----:B------:R-:W-:Y:S02]  /*4f70*/  @!P5 PRMT R75, RZ, 0x654, R75 ;  /* 0x00000654ff4bd816 */ /* 0x000fe4000000004b */
[----:B------:R-:W-:Y:S02]  /*4f80*/  SEL R4, RZ, 0x1, P0 ;  /* 0x00000001ff047807 */ /* 0x000fe40000000000 */
[----:B------:R-:W-:Y:S02]  /*4f90*/  SEL R17, R17, RZ, P0 ;  /* 0x000000ff11117207 */ /* 0x000fe40000000000 */
[----:B------:R-:W-:Y:S01]  /*4fa0*/  PLOP3.LUT P0, PT, PT, PT, PT, 0x8, 0x0 ;  /* 0x000000000000781c */ /* 0x000fe20003f0e170 */
[----:B------:R0:W-:Y:S01]  /*4fb0*/  @!P5 SYNCS.ARRIVE.TRANS64.RED.A1T0 RZ, [R75+URZ], RZ ;  /* 0x000000ff4bffd9a7 */ /* 0x0001e2000810043f */
[----:B-----5:R-:W-:-:S05]  /*4fc0*/  LOP3.LUT R5, R5, R4, RZ, 0x3c, !PT ;  /* 0x0000000405057212 */ /* 0x020fca00078e3cff */
[----:B------:R0:W-:Y:S01]  /*4fd0*/  STL [R1], R5 ;  /* 0x0000000501007387 */ /* 0x0001e20000100800 */
[----:B------:R-:W-:Y:S05]  /*4fe0*/  @P1 BRA `(.L_x_11423) ;  /* 0xffffffd400281947 */ /* 0x000fea000383ffff */
.L_x_11389:
[----:B------:R-:W-:Y:S04]  /*4ff0*/  BSSY B0, `(.L_x_11424) ;  /* 0x0000004000007945 */ /* 0x000fe80003800000 */
[----:B------:R-:W-:Y:S05]  /*5000*/  @P0 BRA `(.L_x_11425) ;  /* 0x0000000000080947 */ /* 0x000fea0003800000 */
[----:B------:R-:W1:Y:S02]  /*5010*/  FENCE.VIEW.ASYNC.G ;  /* 0x00000000000073c6 */ /* 0x000e640000000100 */
[----:B-1----:R-:W-:Y:S06]  /*5020*/  BAR.ARV 0xc, 0x200 ;  /* 0x0308000000007b1d */ /* 0x002fec0000002000 */
.L_x_11425:
[----:B------:R-:W-:Y:S05]  /*5030*/  BSYNC B0 ;  /* 0x0000000000007941 */ /* 0x000fea0003800000 */
.L_x_11424:
[----:B------:R-:W2:Y:S01]  /*5040*/  LDL R2, [R1+0x4c] ;  /* 0x00004c0001027983 */ /* 0x000ea20000100800 */
[----:B------:R-:W-:Y:S01]  /*5050*/  ULDC.64 UR4, c[0x0][0x990] ;  /* 0x0002640000047ab9 */ /* 0x000fe20000000a00 */
[----:B------:R-:W-:Y:S02]  /*5060*/  ULDC.64 UR6, c[0x0][0x998] ;  /* 0x0002660000067ab9 */ /* 0x000fe40000000a00 */
[----:B------:R-:W4:Y:S04]  /*5070*/  LDL R4, [R1+0x34] ;  /* 0x0000340001047983 */ /* 0x000f280000100800 */
[----:B---3--:R-:W3:Y:S01]  /*5080*/  LDL R14, [R1+0x18] ;  /* 0x00001800010e7983 */ /* 0x008ee20000100800 */
[----:B------:R-:W-:Y:S02]  /*5090*/  ISETP.NE.U32.AND P0, PT, RZ, UR4, PT ;  /* 0x00000004ff007c0c */ /* 0x000fe4000bf05070 */
[----:B------:R-:W-:-:S02]  /*50a0*/  ISETP.NE.U32.AND P1, PT, RZ, UR6, PT ;  /* 0x00000006ff007c0c */ /* 0x000fc4000bf25070 */
[----:B------:R-:W-:Y:S02]  /*50b0*/  ISETP.NE.AND.EX P0, PT, RZ, UR5, PT, P0 ;  /* 0x00000005ff007c0c */ /* 0x000fe4000bf05300 */
[----:B------:R-:W-:Y:S02]  /*50c0*/  ISETP.NE.AND.EX P1, PT, RZ, UR7, PT, P1 ;  /* 0x00000007ff007c0c */ /* 0x000fe4000bf25310 */
[----:B------:R-:W-:-:S09]  /*50d0*/  LOP3.LUT P4, RZ, R22, 0x8, RZ, 0xc0, !PT ;  /* 0x0000000816ff7812 */ /* 0x000fd2000788c0ff */
[----:B------:R-:W2:Y:S08]  /*50e0*/  @P0 LDC.64 R6, c[0x0][0x9a8] ;  /* 0x00026a00ff060b82 */ /* 0x000eb00000000a00 */
[----:B------:R-:W1:Y:S08]  /*50f0*/  @P1 LDC.64 R8, c[0x0][0x9b8] ;  /* 0x00026e00ff081b82 */ /* 0x000e700000000a00 */
[----:B------:R-:W3:Y:S08]  /*5100*/  @P0 LDC.64 R10, c[0x0][0x9b0] ;  /* 0x00026c00ff0a0b82 */ /* 0x000ef00000000a00 */
[----:B------:R-:W3:Y:S01]  /*5110*/  @P1 LDC.64 R12, c[0x0][0x9c0] ;  /* 0x00027000ff0c1b82 */ /* 0x000ee20000000a00 */
[----:B--2---:R-:W-:-:S02]  /*5120*/  @P0 IMAD R0, R2, R6, RZ ;  /* 0x0000000602000224 */ /* 0x004fc400078e02ff */
[----:B-1----:R-:W-:Y:S02]  /*5130*/  @P1 IMAD R2, R2, R8, RZ ;  /* 0x0000000802021224 */ /* 0x002fe400078e02ff */
[C---:B----4-:R-:W-:Y:S02]  /*5140*/  @P0 IMAD R7, R4.reuse, R7, R0 ;  /* 0x0000000704070224 */ /* 0x050fe400078e0200 */
[C---:B------:R-:W-:Y:S02]  /*5150*/  @P1 IMAD R9, R4.reuse, R9, R2 ;  /* 0x0000000904091224 */ /* 0x040fe400078e0202 */
[----:B------:R-:W-:-:S04]  /*5160*/  @P0 IMAD.WIDE.U32 R2, R4, R6, RZ ;  /* 0x0000000604020225 */ /* 0x000fc800078e00ff */
[----:B0-----:R-:W-:-:S04]  /*5170*/  @P1 IMAD.WIDE.U32 R4, R4, R8, RZ ;  /* 0x0000000804041225 */ /* 0x001fc800078e00ff */
[----:B------:R-:W-:Y:S02]  /*5180*/  @P0 IMAD.IADD R3, R3, 0x1, R7 ;  /* 0x0000000103030824 */ /* 0x000fe400078e0207 */
[----:B------:R-:W-:Y:S02]  /*5190*/  @P1 IMAD.IADD R5, R5, 0x1, R9 ;  /* 0x0000000105051824 */ /* 0x000fe400078e0209 */
[----:B---3--:R-:W-:-:S04]  /*51a0*/  @P0 IMAD.WIDE.U32 R2, R14, R10, R2 ;  /* 0x0000000a0e020225 */ /* 0x008fc800078e0002 */
        /* <DEDUP_REMOVED lines=47> */
.L_x_11427:
[----:B------:R-:W-:Y:S05]  /*54a0*/  BSYNC B0 ;  /* 0x0000000000007941 */ /* 0x000fea0003800000 */
.L_x_11426:
        /* <DEDUP_REMOVED lines=18> */
[----:B------:R-:W-:Y:S01]  /*55d0*/  CS2R R50, SRZ ;  /* 0x0000000000327805 */ /* 0x000fe2000001ff00 */
[----:B------:R-:W-:Y:S02]  /*55e0*/  IMAD.MOV.U32 R37, RZ, RZ, RZ ;  /* 0x000000ffff257224 */ /* 0x000fe400078e00ff */
[----:B------:R-:W-:Y:S02]  /*55f0*/  IMAD.MOV.U32 R32, RZ, RZ, RZ ;  /* 0x000000ffff207224 */ /* 0x000fe400078e00ff */
[----:B--2---:R-:W-:-:S05]  /*5600*/  IMAD R0, R0, R3, RZ ;  /* 0x0000000300007224 */ /* 0x004fca00078e02ff */
        /* <DEDUP_REMOVED lines=11> */
[----:B------:R-:W-:-:S06]  /*56c0*/  SHF.R.S32.HI R0, RZ, 0x7, R0 ;  /* 0x00000007ff007819 */ /* 0x000fcc0000011400 */
        /* <DEDUP_REMOVED lines=24> */
.L_x_11430:
[----:B------:R-:W-:Y:S05]  /*5850*/  BSYNC B6 ;  /* 0x0000000000067941 */ /* 0x000fea0003800000 */
.L_x_11429:
        /* <DEDUP_REMOVED lines=13> */
.L_x_11434:
[----:B-1----:R1:W2:Y:S02]  /*5930*/  SYNCS.PHASECHK.TRANS64.TRYWAIT P0, [R16+URZ+0x13200], R3 ;  /* 0x01320003100075a7 */ /* 0x0022a4000800017f */
[----:B--2---:R-:W-:Y:S05]  /*5940*/  @!P0 NANOSLEEP.SYNCS 0x989680 ;  /* 0x009896800000895d */ /* 0x004fea0003900000 */
[----:B------:R-:W2:Y:S02]  /*5950*/  @!P0 SYNCS.PHASECHK.TRANS64 P0, [R16+URZ+0x13200], R3 ;  /* 0x01320003100085a7 */ /* 0x000ea4000800007f */
[----:B--2---:R-:W-:Y:S05]  /*5960*/  @!P0 BRA `(.L_x_11434) ;  /* 0xfffffffc00f08947 */ /* 0x004fea000383ffff */
.L_x_11433:
[----:B------:R-:W-:Y:S05]  /*5970*/  BSYNC B0 ;  /* 0x0000000000007941 */ /* 0x000fea0003800000 */
.L_x_11432:
[----:B------:R-:W-:Y:S05]  /*5980*/  BRA `(.L_x_11435) ;  /* 0x0000002800207947 */ /* 0x000fea0003800000 */
.L_x_11431:
        /* <DEDUP_REMOVED lines=32> */
.L_x_11437:
[----:B------:R-:W-:Y:S05]  /*5b90*/  BSYNC B6 ;  /* 0x0000000000067941 */ /* 0x000fea0003800000 */
.L_x_11436:
[----:B------:R-:W-:Y:S01]  /*5ba0*/  ULDC.U8 UR4, c[0x0][0x410] ;  /* 0x0001040000047ab9 */ /* 0x000fe20000000000 */
[----:B------:R-:W-:Y:S01]  /*5bb0*/  BSSY B0, `(.L_x_11438) ;  /* 0x000025d000007945 */ /* 0x000fe20003800000 */
[----:B------:R-:W-:Y:S01]  /*5bc0*/  ISETP.NE.AND P0, PT, RZ, UR4, PT ;  /* 0x00000004ff007c0c */ /* 0x000fe2000bf05270 */
[----:B------:R-:W-:-:S12]  /*5bd0*/  IMAD R4, R25, 0xc0, R23 ;  /* 0x000000c019047824 */ /* 0x000fd800078e0217 */
[----:B------:R-:W-:Y:S05]  /*5be0*/  @!P0 BRA `(.L_x_11439) ;  /* 0x0000001000cc8947 */ /* 0x000fea0003800000 */
[----:B------:R-:W-:-:S03]  /*5bf0*/  UMOV UR4, 0xffffffff ;  /* 0xffffffff00047882 */ /* 0x000fc60000000000 */
[----:B------:R-:W-:Y:S05]  /*5c00*/  BRA.DIV UR4, `(.L_x_11440) ;  /* 0x0000011204107947 */ /* 0x000fea000b800000 */
[----:B------:R0:W1:Y:S04]  /*5c10*/  SHFL.IDX PT, R29, R28, RZ, 0x1e1f ;  /* 0x001e1fff1c1d7589 */ /* 0x00006800000e0000 */
[----:B------:R0:W2:Y:S04]  /*5c20*/  SHFL.IDX PT, R14, R26, RZ, 0x1e1f ;  /* 0x001e1fff1a0e7589 */ /* 0x0000a800000e0000 */
[----:B------:R0:W3:Y:S04]  /*5c30*/  SHFL.IDX PT, R0, R30, RZ, 0x1e1f ;  /* 0x001e1fff1e007589 */ /* 0x0000e800000e0000 */
[----:B------:R0:W4:Y:S02]  /*5c40*/  SHFL.IDX PT, R3, R31, RZ, 0x1e1f ;  /* 0x001e1fff1f037589 */ /* 0x00012400000e0000 */
.L_x_11623:
[----:B------:R-:W5:Y:S01]  /*5c50*/  LDL R6, [R1+0x48] ;  /* 0x0000480001067983 */ /* 0x000f620000100800 */
[----:B------:R-:W-:Y:S01]  /*5c60*/  ULDC UR4, c[0x0][0x448] ;  /* 0x0001120000047ab9 */ /* 0x000fe20000000800 */
[----:B------:R-:W-:Y:S01]  /*5c70*/  BSSY B1, `(.L_x_11441) ;  /* 0x0000022000017945 */ /* 0x000fe20003800000 */
[----:B------:R-:W-:Y:S01]  /*5c80*/  IMAD R24, R24, UR4, RZ ;  /* 0x0000000418187c24 */ /* 0x000fe2000f8e02ff */
[----:B------:R-:W-:Y:S02]  /*5c90*/  CS2R R12, SRZ ;  /* 0x00000000000c7805 */ /* 0x000fe4000001ff00 */
[----:B------:R-:W-:Y:S02]  /*5ca0*/  CS2R R8, SRZ ;  /* 0x0000000000087805 */ /* 0x000fe4000001ff00 */
[----:B------:R-:W-:Y:S02]  /*5cb0*/  CS2R R20, SRZ ;  /* 0x0000000000147805 */ /* 0x000fe4000001ff00 */
[----:B------:R-:W-:-:S02]  /*5cc0*/  CS2R R10, SRZ ;  /* 0x00000000000a7805 */ /* 0x000fc4000001ff00 */
[----:B------:R-:W-:Y:S02]  /*5cd0*/  ISETP.GE.AND P0, PT, R4, R24, PT ;  /* 0x000000180400720c */ /* 0x000fe40003f06270 */
[----:B-----5:R-:W-:-:S04]  /*5ce0*/  LEA.HI R5, R6, R6, RZ, 0x1 ;  /* 0x0000000606057211 */ /* 0x020fc800078f08ff */
[----:B------:R-:W-:-:S05]  /*5cf0*/  LOP3.LUT R5, R5, 0xfffffffe, RZ, 0xc0, !PT ;  /* 0xfffffffe05057812 */ /* 0x000fca00078ec0ff */
[----:B------:R-:W-:-:S05]  /*5d00*/  IMAD.IADD R5, R6, 0x1, -R5 ;  /* 0x0000000106057824 */ /* 0x000fca00078e0a05 */
[----:B------:R-:W-:Y:S01]  /*5d10*/  SHF.L.U32 R27, R5, 0x1f, RZ ;  /* 0x0000001f051b7819 */ /* 0x000fe200000006ff */
[----:B------:R-:W-:Y:S06]  /*5d20*/  @P0 BRA `(.L_x_11442) ;  /* 0x0000000000580947 */ /* 0x000fec0003800000 */
[----:B------:R-:W4:Y:S01]  /*5d30*/  LDL R15, [R1+0x10] ;  /* 0x00001000010f7983 */ /* 0x000f220000100800 */
[----:B------:R-:W-:Y:S01]  /*5d40*/  ULDC UR4, c[0x0][0x3f4] ;  /* 0x0000fd0000047ab9 */ /* 0x000fe20000000800 */
[----:B------:R-:W-:Y:S02]  /*5d50*/  CS2R R10, SRZ ;  /* 0x00000000000a7805 */ /* 0x000fe4000001ff00 */
[----:B------:R-:W-:Y:S02]  /*5d60*/  ISETP.GE.AND P4, PT, R156, UR4, PT ;  /* 0x000000049c007c0c */ /* 0x000fe4000bf86270 */
[----:B------:R-:W-:Y:S02]  /*5d70*/  CS2R R20, SRZ ;  /* 0x0000000000147805 */ /* 0x000fe4000001ff00 */
[----:B------:R-:W-:-:S09]  /*5d80*/  CS2R R12, SRZ ;  /* 0x00000000000c7805 */ /* 0x000fd2000001ff00 */
[C---:B0-2---:R-:W-:Y:S02]  /*5d90*/  @!P4 IADD3 R28, P1, R156.reuse, R14, RZ ;  /* 0x0000000e9c1cc210 */ /* 0x045fe40007f3e0ff */
[----:B-1----:R-:W-:Y:S02]  /*5da0*/  @!P4 IADD3 R4, P0, R156, R29, RZ ;  /* 0x0000001d9c04c210 */ /* 0x002fe40007f1e0ff */
[----:B------:R-:W-:-:S05]  /*5db0*/  @!P4 SHF.R.S32.HI R8, RZ, 0x1f, R156 ;  /* 0x0000001fff08c819 */ /* 0x000fca000001149c */
[----:B---3--:R-:W-:-:S05]  /*5dc0*/  @!P4 IMAD.X R5, R0, 0x1, R8, P0 ;  /* 0x000000010005c824 */ /* 0x008fca00000e0608 */
[----:B------:R0:W5:Y:S01]  /*5dd0*/  @!P4 LD.E.64 R20, desc[UR40][R4.64] ;  /* 0x000000280414c980 */ /* 0x000162000c101b00 */
[----:B----4-:R-:W-:Y:S02]  /*5de0*/  ISETP.GE.AND P5, PT, R15, UR4, PT ;  /* 0x000000040f007c0c */ /* 0x010fe4000bfa6270 */
[----:B------:R-:W-:-:S11]  /*5df0*/  SHF.R.S32.HI R9, RZ, 0x1f, R15 ;  /* 0x0000001fff097819 */ /* 0x000fd6000001140f */
[----:B------:R-:W-:Y:S01]  /*5e00*/  @!P5 IADD3 R6, P2, R15, R29, RZ ;  /* 0x0000001d0f06d210 */ /* 0x000fe20007f5e0ff */
[----:B------:R-:W-:Y:S01]  /*5e10*/  @!P4 IMAD.X R29, R3, 0x1, R8, P1 ;  /* 0x00000001031dc824 */ /* 0x000fe200008e0608 */
[----:B------:R-:W-:-:S03]  /*5e20*/  @!P5 IADD3 R14, P3, R15, R14, RZ ;  /* 0x0000000e0f0ed210 */ /* 0x000fc60007f7e0ff */
[--C-:B------:R-:W-:Y:S01]  /*5e30*/  @!P5 IMAD.X R7, R0, 0x1, R9.reuse, P2 ;  /* 0x000000010007d824 */ /* 0x100fe200010e0609 */
[----:B------:R0:W5:Y:S01]  /*5e40*/  @!P4 LD.E.64 R12, desc[UR40][R28.64] ;  /* 0x000000281c0cc980 */ /* 0x000162000c101b00 */
[----:B------:R-:W-:Y:S01]  /*5e50*/  @!P5 IMAD.X R15, R3, 0x1, R9, P3 ;  /* 0x00000001030fd824 */ /* 0x000fe200018e0609 */
[----:B------:R-:W-:Y:S02]  /*5e60*/  CS2R R8, SRZ ;  /* 0x0000000000087805 */ /* 0x000fe4000001ff00 */
[----:B------:R0:W5:Y:S04]  /*5e70*/  @!P5 LD.E.64 R10, desc[UR40][R6.64] ;  /* 0x00000028060ad980 */ /* 0x000168000c101b00 */
[----:B------:R0:W5:Y:S02]  /*5e80*/  @!P5 LD.E.64 R8, desc[UR40][R14.64] ;  /* 0x000000280e08d980 */ /* 0x000164000c101b00 */
.L_x_11442:
[----:B------:R-:W-:Y:S05]  /*5e90*/  BSYNC B1 ;  /* 0x0000000000017941 */ /* 0x000fea0003800000 */
.L_x_11441:
[----:B------:R-:W1:Y:S01]  /*5ea0*/  SYNCS.PHASECHK.TRANS64.TRYWAIT P0, [R16+URZ+0x13200], R27 ;  /* 0x0132001b100075a7 */ /* 0x000e62000800017f */
[----:B---3--:R-:W-:Y:S01]  /*5eb0*/  IMAD R0, R25, -0xc0, R24 ;  /* 0xffffff4019007824 */ /* 0x008fe200078e0218 */
[----:B------:R-:W-:Y:S04]  /*5ec0*/  BSSY B1, `(.L_x_11443) ;  /* 0x0000004000017945 */ /* 0x000fe80003800000 */
[----:B------:R-:W-:-:S04]  /*5ed0*/  VIMNMX R0, R0, 0xc0, PT ;  /* 0x000000c000007848 */ /* 0x000fc80003fe0100 */
[----:B------:R-:W-:Y:S01]  /*5ee0*/  ISETP.GE.AND P1, PT, R23, R0, PT ;  /* 0x000000001700720c */ /* 0x000fe20003f26270 */
[----:B-1----:R-:W-:-:S12]  /*5ef0*/  @!P0 BRA `(.L_x_11444) ;  /* 0x0000010c00c48947 */ /* 0x002fd80003800000 */
.L_x_11624:
[----:B------:R-:W-:Y:S05]  /*5f00*/  BSYNC B1 ;  /* 0x0000000000017941 */ /* 0x000fea0003800000 */
.L_x_11443:
[----:B------:R-:W-:Y:S05]  /*5f10*/  @P1 BRA `(.L_x_11445) ;  /* 0x0000002000981947 */ /* 0x000fea0003800000 */
[----:B------:R-:W3:Y:S01]  /*5f20*/  LDL R0, [R1+0x10] ;  /* 0x0000100001007983 */ /* 0x000ee20000100800 */
[----:B----4-:R-:W4:Y:S03]  /*5f30*/  LDC R3, c[0x0][0x3f4] ;  /* 0x0000fd00ff037b82 */ /* 0x010f260000000800 */
[----:B------:R0:W5:Y:S01]  /*5f40*/  LDL R37, [R1+0x14] ;  /* 0x0000140001257983 */ /* 0x0001620000100800 */
[----:B------:R-:W-:Y:S01]  /*5f50*/  BSSY B1, `(.L_x_11446) ;  /* 0x000007b000017945 */ /* 0x000fe20003800000 */
[-C--:B----4-:R-:W-:Y:S02]  /*5f60*/  ISETP.GE.AND P0, PT, R156, R3.reuse, PT ;  /* 0x000000039c00720c */ /* 0x090fe40003f06270 */
[----:B---3--:R-:W-:-:S11]  /*5f70*/  ISETP.GE.AND P1, PT, R0, R3, PT ;  /* 0x000000030000720c */ /* 0x008fd60003f26270 */
[----:B0-----:R-:W-:Y:S05]  /*5f80*/  @P0 BRA `(.L_x_11447) ;  /* 0x0000000400dc0947 */ /* 0x001fea0003800000 */
[----:B-----5:R-:W-:Y:S01]  /*5f90*/  IMAD.IADD R0, R16, 0x1, R37 ;  /* 0x0000000110007824 */ /* 0x020fe200078e0225 */
[----:B--2---:R-:W-:Y:S02]  /*5fa0*/  SHF.R.U32.HI R14, RZ, 0x8, R20 ;  /* 0x00000008ff0e7819 */ /* 0x004fe40000011614 */
[----:B------:R-:W-:Y:S02]  /*5fb0*/  LOP3.LUT R3, R20, 0xff, RZ, 0xc0, !PT ;  /* 0x000000ff14037812 */ /* 0x000fe400078ec0ff */
[----:B------:R-:W0:Y:S01]  /*5fc0*/  LDS.128 R4, [R0+0xb000] ;  /* 0x00b0000000047984 */ /* 0x000e220000000c00 */
[----:B------:R-:W-:Y:S02]  /*5fd0*/  LOP3.LUT R14, R14, 0xff, RZ, 0xc0, !PT ;  /* 0x000000ff0e0e7812 */ /* 0x000fe400078ec0ff */
[----:B------:R-:W-:Y:S02]  /*5fe0*/  SHF.R.U32.HI R24, RZ, 0x8, R21 ;  /* 0x00000008ff187819 */ /* 0x000fe40000011615 */
[----:B-1----:R-:W-:-:S02]  /*5ff0*/  SHF.R.U32.HI R27, RZ, 0x8, R13 ;  /* 0x00000008ff1b7819 */ /* 0x002fc4000001160d */
[----:B------:R-:W-:Y:S02]  /*6000*/  PRMT R3, R14, 0x7604, R3 ;  /* 0x000076040e037816 */ /* 0x000fe40000000003 */
[----:B------:R-:W-:Y:S02]  /*6010*/  LOP3.LUT R15, R21, 0xff, RZ, 0xc0, !PT ;  /* 0x000000ff150f7812 */ /* 0x000fe400078ec0ff */
[----:B------:R-:W-:Y:S02]  /*6020*/  LOP3.LUT R24, R24, 0xff, RZ, 0xc0, !PT ;  /* 0x000000ff18187812 */ /* 0x000fe400078ec0ff */
[----:B------:R-:W-:Y:S02]  /*6030*/  SHF.R.U32.HI R28, RZ, 0x10, R21 ;  /* 0x00000010ff1c7819 */ /* 0x000fe40000011615 */
[----:B------:R-:W-:Y:S02]  /*6040*/  SHF.R.U32.HI R14, RZ, 0x8, R12 ;  /* 0x00000008ff0e7819 */ /* 0x000fe4000001160c */
[----:B------:R-:W-:-:S02]  /*6050*/  SHF.R.U32.HI R29, RZ, 0x10, R13 ;  /* 0x00000010ff1d7819 */ /* 0x000fc4000001160d */
[----:B------:R-:W-:Y:S02]  /*6060*/  LOP3.LUT R26, R13, 0xff, RZ, 0xc0, !PT ;  /* 0x000000ff0d1a7812 */ /* 0x000fe400078ec0ff */
[----:B------:R-:W-:Y:S01]  /*6070*/  LOP3.LUT R27, R27, 0xff, RZ, 0xc0, !PT ;  /* 0x000000ff1b1b7812 */ /* 0x000fe200078ec0ff */
[----:B------:R-:W-:Y:S01]  /*6080*/  IMAD.U32 R29, R29, 0x10000, RZ ;  /* 0x000100001d1d7824 */ /* 0x000fe200078e00ff */
[----:B------:R-:W-:Y:S02]  /*6090*/  PRMT R15, R24, 0x7604, R15 ;  /* 0x00007604180f7816 */ /* 0x000fe4000000000f */
[----:B------:R-:W-:Y:S01]  /*60a0*/  LOP3.LUT R25, R14, 0xff, RZ, 0xc0, !PT ;  /* 0x000000ff0e197812 */ /* 0x000fe200078ec0ff */
[----:B------:R-:W-:Y:S01]  /*60b0*/  IMAD.U32 R14, R28, 0x10000, RZ ;  /* 0x000100001c0e7824 */ /* 0x000fe200078e00ff */
[----:B------:R-:W-:Y:S02]  /*60c0*/  LOP3.LUT R24, R12, 0xff, RZ, 0xc0, !PT ;  /* 0x000000ff0c187812 */ /* 0x000fe400078ec0ff */
[----:B------:R-:W-:-:S02]  /*60d0*/  PRMT R26, R27, 0x7604, R26 ;  /* 0x000076041b1a7816 */ /* 0x000fc4000000001a */
[----:B------:R-:W-:Y:S02]  /*60e0*/  PRMT R27, R25, 0x7604, R24 ;  /* 0x00007604191b7816 */ /* 0x000fe40000000018 */
[----:B------:R-:W-:Y:S02]  /*60f0*/  LOP3.LUT R25, R15, 0xff0000, R14, 0xf8, !PT ;  /* 0x00ff00000f197812 */ /* 0x000fe400078ef80e */
[----:B------:R-:W-:Y:S02]  /*6100*/  LOP3.LUT R29, R26, 0xff0000, R29, 0xf8, !PT ;  /* 0x00ff00001a1d7812 */ /* 0x000fe400078ef81d */
        /* <DEDUP_REMOVED lines=74> */
[--C-:B------:R-:W-:Y:S02]  /*65b0*/  HADD2.F32 R3, -RZ, R7.reuse.H1_H1 ;  /* 0x30000007ff037230 */ /* 0x100fe40000004100 */
[C---:B------:R-:W-:Y:S01]  /*65c0*/  FMUL.FTZ R25, R4.reuse, R13 ;  /* 0x0000000d04197220 */ /* 0x040fe20000410000 */
        /* <DEDUP_REMOVED lines=19> */
.L_x_11447:
[----:B------:R-:W-:Y:S05]  /*6700*/  BSYNC B1 ;  /* 0x0000000000017941 */ /* 0x000fea0003800000 */
.L_x_11446:
[----:B------:R-:W-:Y:S05]  /*6710*/  @P1 BRA `(.L_x_11445) ;  /* 0x0000001800981947 */ /* 0x000fea0003800000 */
[----:B0-----:R-:W3:Y:S01]  /*6720*/  LDL R0, [R1+0x70] ;  /* 0x0000700001007983 */ /* 0x001ee20000100800 */
[----:B-----5:R-:W-:Y:S01]  /*6730*/  IMAD.IADD R3, R16, 0x1, R37 ;  /* 0x0000000110037824 */ /* 0x020fe200078e0225 */
[----:B------:R-:W-:Y:S02]  /*6740*/  SHF.R.U32.HI R13, RZ, 0x8, R11 ;  /* 0x00000008ff0d7819 */ /* 0x000fe4000001160b */
[----:B------:R-:W-:Y:S02]  /*6750*/  SHF.R.U32.HI R24, RZ, 0x8, R9 ;  /* 0x00000008ff187819 */ /* 0x000fe40000011609 */
[----:B------:R-:W-:Y:S02]  /*6760*/  SHF.R.U32.HI R15, RZ, 0x8, R8 ;  /* 0x00000008ff0f7819 */ /* 0x000fe40000011608 */
[----:B--2---:R-:W-:Y:S02]  /*6770*/  LOP3.LUT R14, R11, 0xff, RZ, 0xc0, !PT ;  /* 0x000000ff0b0e7812 */ /* 0x004fe400078ec0ff */
        /* <DEDUP_REMOVED lines=12> */
[----:B------:R-:W-:-:S02]  /*6840*/  SHF.R.U32.HI R13, RZ, 0x10, R8 ;  /* 0x00000010ff0d7819 */ /* 0x000fc40000011608 */
[----:B------:R-:W-:Y:S02]  /*6850*/  PRMT R15, R14, 0x7054, R15 ;  /* 0x000070540e0f7816 */ /* 0x000fe4000000000f */
[----:B------:R-:W-:Y:S02]  /*6860*/  PRMT R25, R24, 0x7054, R25 ;  /* 0x0000705418197816 */ /* 0x000fe40000000019 */
[----:B------:R-:W-:Y:S02]  /*6870*/  PRMT R21, R20, 0x7604, R21 ;  /* 0x0000760414157816 */ /* 0x000fe40000000015 */
[----:B------:R-:W-:Y:S02]  /*6880*/  LOP3.LUT R20, R13, 0xff, RZ, 0xc0, !PT ;  /* 0x000000ff0d147812 */ /* 0x000fe400078ec0ff */
[----:B------:R-:W-:Y:S02]  /*6890*/  LOP3.LUT R25, R25, 0xff000000, R9, 0xf8, !PT ;  /* 0xff00000019197812 */ /* 0x000fe400078ef809 */
[----:B------:R-:W-:-:S02]  /*68a0*/  LOP3.LUT R15, R15, 0xff000000, R11, 0xf8, !PT ;  /* 0xff0000000f0f7812 */ /* 0x000fc400078ef80b */
[----:B------:R-:W-:Y:S02]  /*68b0*/  PRMT R21, R20, 0x7054, R21 ;  /* 0x0000705414157816 */ /* 0x000fe40000000015 */
[-C--:B------:R-:W-:Y:S02]  /*68c0*/  F2FP.F16.E4M3.UNPACK_B R20, R25.reuse ;  /* 0x00000019ff14723e */ /* 0x080fe400020006ff */
[----:B------:R-:W-:Y:S02]  /*68d0*/  LOP3.LUT R21, R21, 0xff000000, R8, 0xf8, !PT ;  /* 0xff00000015157812 */ /* 0x000fe400078ef808 */
[----:B------:R-:W-:Y:S01]  /*68e0*/  F2FP.F16.E4M3.UNPACK_B R25, R25.H1 ;  /* 0x00000019ff19723e */ /* 0x000fe200030006ff */
[--C-:B------:R-:W-:Y:S02]  /*68f0*/  HADD2.F32 R24, -RZ, R20.reuse.H1_H1 ;  /* 0x30000014ff187230 */ /* 0x100fe40000004100 */
[----:B------:R-:W-:Y:S01]  /*6900*/  HADD2.F32 R20, -RZ, R20.H0_H0 ;  /* 0x20000014ff147230 */ /* 0x000fe20000004100 */
[----:B---3--:R-:W-:Y:S01]  /*6910*/  LOP3.LUT P0, RZ, R0, 0x2, RZ, 0xc0, !PT ;  /* 0x0000000200ff7812 */ /* 0x008fe2000780c0ff */
[----:B------:R-:W-:-:S12]  /*6920*/  VIADD R0, R3, 0x20 ;  /* 0x0000002003007836 */ /* 0x000fd80000000000 */
[----:B------:R-:W-:Y:S01]  /*6930*/  @P0 VIADD R0, R3, 0xffffffe0 ;  /* 0xffffffe003000836 */ /* 0x000fe20000000000 */
[----:B------:R-:W-:-:S04]  /*6940*/  SHF.R.U32.HI R3, RZ, 0x8, R10 ;  /* 0x00000008ff037819 */ /* 0x000fc8000001160a */
[----:B------:R-:W0:Y:S01]  /*6950*/  LDS.128 R4, [R0+0xb000] ;  /* 0x00b0000000047984 */ /* 0x000e220000000c00 */
[----:B------:R-:W-:-:S04]  /*6960*/  LOP3.LUT R3, R3, 0xff, RZ, 0xc0, !PT ;  /* 0x000000ff03037812 */ /* 0x000fc800078ec0ff */
[----:B------:R-:W-:Y:S02]  /*6970*/  PRMT R12, R3, 0x7604, R12 ;  /* 0x00007604030c7816 */ /* 0x000fe4000000000c */
[----:B------:R-:W-:-:S04]  /*6980*/  SHF.R.U32.HI R3, RZ, 0x10, R10 ;  /* 0x00000010ff037819 */ /* 0x000fc8000001160a */
[----:B------:R-:W-:-:S04]  /*6990*/  LOP3.LUT R3, R3, 0xff, RZ, 0xc0, !PT ;  /* 0x000000ff03037812 */ /* 0x000fc800078ec0ff */
[----:B------:R-:W-:Y:S02]  /*69a0*/  PRMT R13, R3, 0x7054, R12 ;  /* 0x00007054030d7816 */ /* 0x000fe4000000000c */
[-C--:B------:R-:W-:Y:S02]  /*69b0*/  F2FP.F16.E4M3.UNPACK_B R12, R15.reuse ;  /* 0x0000000fff0c723e */ /* 0x080fe400020006ff */
[----:B------:R-:W-:Y:S02]  /*69c0*/  LOP3.LUT R13, R13, 0xff000000, R10, 0xf8, !PT ;  /* 0xff0000000d0d7812 */ /* 0x000fe400078ef80a */
[----:B------:R-:W-:Y:S01]  /*69d0*/  F2FP.F16.E4M3.UNPACK_B R15, R15.H1 ;  /* 0x0000000fff0f723e */ /* 0x000fe200030006ff */
[--C-:B------:R-:W-:Y:S02]  /*69e0*/  HADD2.F32 R14, -RZ, R12.reuse.H1_H1 ;  /* 0x3000000cff0e7230 */ /* 0x100fe40000004100 */
[----:B------:R-:W-:Y:S01]  /*69f0*/  HADD2.F32 R12, -RZ, R12.H0_H0 ;  /* 0x2000000cff0c7230 */ /* 0x000fe20000004100 */
[----:B0-----:R-:W-:-:S02]  /*6a00*/  F2FP.F16.E4M3.UNPACK_B R3, R6.H1 ;  /* 0x00000006ff03723e */ /* 0x001fc400030006ff */
[----:B------:R-:W-:Y:S02]  /*6a10*/  F2FP.F16.E4M3.UNPACK_B R6, R6 ;  /* 0x00000006ff06723e */ /* 0x000fe400020006ff */
[-C--:B------:R-:W-:Y:S01]  /*6a20*/  F2FP.F16.E4M3.UNPACK_B R10, R7.reuse ;  /* 0x00000007ff0a723e */ /* 0x080fe200020006ff */
[--C-:B------:R-:W-:Y:S01]  /*6a30*/  HADD2.F32 R8, -RZ, R3.reuse.H1_H1 ;  /* 0x30000003ff087230 */ /* 0x100fe20000004100 */
[----:B------:R-:W-:Y:S01]  /*6a40*/  F2FP.F16.E4M3.UNPACK_B R11, R7.H1 ;  /* 0x00000007ff0b723e */ /* 0x000fe200030006ff */
[----:B------:R-:W-:Y:S01]  /*6a50*/  HADD2.F32 R9, -RZ, R3.H0_H0 ;  /* 0x20000003ff097230 */ /* 0x000fe20000004100 */
[-C--:B------:R-:W-:Y:S02]  /*6a60*/  F2FP.F16.E4M3.UNPACK_B R7, R5.reuse ;  /* 0x00000005ff07723e */ /* 0x080fe400020006ff */
[C---:B------:R-:W-:Y:S01]  /*6a70*/  FMUL.FTZ R26, R8.reuse, R24 ;  /* 0x00000018081a7220 */ /* 0x040fe20000410000 */
[----:B-1----:R-:W-:Y:S01]  /*6a80*/  FMUL.FTZ R27, R8, R14 ;  /* 0x0000000e081b7220 */ /* 0x002fe20000410000 */
[----:B------:R-:W-:Y:S01]  /*6a90*/  F2FP.F16.E4M3.UNPACK_B R8, R5.H1 ;  /* 0x00000005ff08723e */ /* 0x000fe200030006ff */
[----:B------:R-:W-:-:S02]  /*6aa0*/  HADD2.F32 R5, -RZ, R6.H1_H1 ;  /* 0x30000006ff057230 */ /* 0x000fc40000004100 */
[C---:B------:R-:W-:Y:S01]  /*6ab0*/  FFMA.FTZ R26, R9.reuse, R14, -R26 ;  /* 0x0000000e091a7223 */ /* 0x040fe2000001081a */
[----:B------:R-:W-:Y:S01]  /*6ac0*/  FFMA.FTZ R29, R9, R24, R27 ;  /* 0x00000018091d7223 */ /* 0x000fe2000001001b */
[----:B------:R-:W-:Y:S01]  /*6ad0*/  HADD2.F32 R6, -RZ, R6.H0_H0 ;  /* 0x20000006ff067230 */ /* 0x000fe20000004100 */
[----:B------:R-:W-:Y:S01]  /*6ae0*/  F2FP.F16.E4M3.UNPACK_B R3, R4 ;  /* 0x00000004ff03723e */ /* 0x000fe200020006ff */
[C---:B------:R-:W-:Y:S01]  /*6af0*/  FMUL.FTZ R9, R5.reuse, R20 ;  /* 0x0000001405097220 */ /* 0x040fe20000410000 */
[----:B------:R-:W-:Y:S01]  /*6b00*/  FMUL.FTZ R27, R5, R12 ;  /* 0x0000000c051b7220 */ /* 0x000fe20000410000 */
[----:B------:R-:W-:Y:S01]  /*6b10*/  HADD2.F32 R5, -RZ, R10.H1_H1 ;  /* 0x3000000aff057230 */ /* 0x000fe20000004100 */
[----:B------:R-:W-:Y:S01]  /*6b20*/  F2FP.F16.E4M3.UNPACK_B R4, R4.H1 ;  /* 0x00000004ff04723e */ /* 0x000fe200030006ff */
        /* <DEDUP_REMOVED lines=15> */
[----:B------:R-:W-:Y:S01]  /*6c20*/  FMUL.FTZ R10, R6, R15 ;  /* 0x0000000f060a7220 */ /* 0x000fe20000410000 */
[----:B------:R-:W-:Y:S01]  /*6c30*/  F2FP.F16.E4M3.UNPACK_B R9, R13 ;  /* 0x0000000dff09723e */ /* 0x000fe200020006ff */
[C---:B------:R-:W-:Y:S01]  /*6c40*/  FFMA.FTZ R30, R11.reuse, R15, -R12 ;  /* 0x0000000f0b1e7223 */ /* 0x040fe2000001080c */
[----:B------:R-:W-:Y:S02]  /*6c50*/  HADD2.F32 R6, -RZ, R4.H1_H1 ;  /* 0x30000004ff067230 */ /* 0x000fe40000004100 */
[----:B------:R-:W-:Y:S01]  /*6c60*/  FFMA.FTZ R25, R11, R25, R10 ;  /* 0x000000190b197223 */ /* 0x000fe2000001000a */
[--C-:B------:R-:W-:Y:S01]  /*6c70*/  HADD2.F32 R12, -RZ, R5.reuse.H1_H1 ;  /* 0x30000005ff0c7230 */ /* 0x100fe20000004100 */
[----:B------:R-:W-:Y:S01]  /*6c80*/  F2FP.F16.E4M3.UNPACK_B R13, R13.H1 ;  /* 0x0000000dff0d723e */ /* 0x000fe200030006ff */
[----:B------:R-:W-:Y:S01]  /*6c90*/  HADD2.F32 R11, -RZ, R5.H0_H0 ;  /* 0x20000005ff0b7230 */ /* 0x000fe20000004100 */
[----:B------:R-:W-:Y:S01]  /*6ca0*/  F2FP.F16.E4M3.UNPACK_B R21, R21.H1 ;  /* 0x00000015ff15723e */ /* 0x000fe200030006ff */
[----:B------:R-:W-:-:S02]  /*6cb0*/  HADD2.F32 R10, -RZ, R9.H1_H1 ;  /* 0x30000009ff0a7230 */ /* 0x000fc40000004100 */
[C---:B------:R-:W-:Y:S01]  /*6cc0*/  FMUL.FTZ R14, R6.reuse, R12 ;  /* 0x0000000c060e7220 */ /* 0x040fe20000410000 */
[----:B------:R-:W-:Y:S02]  /*6cd0*/  HADD2.F32 R5, -RZ, R4.H0_H0 ;  /* 0x20000004ff057230 */ /* 0x000fe40000004100 */
        /* <DEDUP_REMOVED lines=10> */
[--C-:B------:R-:W-:Y:S02]  /*6d80*/  HADD2.F32 R9, -RZ, R21.reuse.H1_H1 ;  /* 0x30000015ff097230 */ /* 0x100fe40000004100 */
[----:B------:R-:W-:Y:S01]  /*6d90*/  FFMA.FTZ R11, R3, R11, R4 ;  /* 0x0000000b030b7223 */ /* 0x000fe20000010004 */
[----:B------:R-:W-:Y:S02]  /*6da0*/  HADD2.F32 R4, -RZ, R8.H1_H1 ;  /* 0x30000008ff047230 */ /* 0x000fe40000004100 */
[----:B------:R-:W-:Y:S02]  /*6db0*/  HADD2.F32 R10, -RZ, R21.H0_H0 ;  /* 0x20000015ff0a7230 */ /* 0x000fe40000004100 */
[----:B------:R-:W-:Y:S02]  /*6dc0*/  HADD2.F32 R3, -RZ, R7.H1_H1 ;  /* 0x30000007ff037230 */ /* 0x000fe40000004100 */
[----:B------:R-:W-:Y:S01]  /*6dd0*/  FMUL.FTZ R20, R4, R5 ;  /* 0x0000000504147220 */ /* 0x000fe20000410000 */
        /* <DEDUP_REMOVED lines=20> */
.L_x_11439:
[----:B------:R-:W-:-:S03]  /*6f20*/  UMOV UR4, 0xffffffff ;  /* 0xffffffff00047882 */ /* 0x000fc60000000000 */
[----:B------:R-:W-:Y:S05]  /*6f30*/  BRA.DIV UR4, `(.L_x_11448) ;  /* 0x000000fe04c87947 */ /* 0x000fea000b800000 */
[----:B------:R0:W1:Y:S04]  /*6f40*/  SHFL.IDX PT, R29, R28, RZ, 0x1e1f ;  /* 0x001e1fff1c1d7589 */ /* 0x00006800000e0000 */
[----:B------:R0:W2:Y:S04]  /*6f50*/  SHFL.IDX PT, R14, R26, RZ, 0x1e1f ;  /* 0x001e1fff1a0e7589 */ /* 0x0000a800000e0000 */
[----:B------:R0:W3:Y:S04]  /*6f60*/  SHFL.IDX PT, R0, R30, RZ, 0x1e1f ;  /* 0x001e1fff1e007589 */ /* 0x0000e800000e0000 */
[----:B------:R0:W4:Y:S02]  /*6f70*/  SHFL.IDX PT, R3, R31, RZ, 0x1e1f ;  /* 0x001e1fff1f037589 */ /* 0x00012400000e0000 */
.L_x_11630:
[----:B------:R-:W5:Y:S01]  /*6f80*/  LDL R6, [R1+0x48] ;  /* 0x0000480001067983 */ /* 0x000f620000100800 */
[----:B------:R-:W-:Y:S01]  /*6f90*/  ULDC UR4, c[0x0][0x448] ;  /* 0x0001120000047ab9 */ /* 0x000fe20000000800 */
[----:B------:R-:W0:Y:S01]  /*6fa0*/  LDC R27, c[0x0][0x3f4] ;  /* 0x0000fd00ff1b7b82 */ /* 0x000e220000000800 */
[----:B------:R-:W-:Y:S01]  /*6fb0*/  IMAD R24, R24, UR4, RZ ;  /* 0x0000000418187c24 */ /* 0x000fe2000f8e02ff */
[----:B------:R-:W-:Y:S01]  /*6fc0*/  BSSY B1, `(.L_x_11449) ;  /* 0x0000016000017945 */ /* 0x000fe20003800000 */
[----:B------:R-:W-:Y:S02]  /*6fd0*/  CS2R R8, SRZ ;  /* 0x0000000000087805 */ /* 0x000fe4000001ff00 */
[----:B------:R-:W-:Y:S02]  /*6fe0*/  CS2R R10, SRZ ;  /* 0x00000000000a7805 */ /* 0x000fe4000001ff00 */
[----:B------:R-:W-:Y:S02]  /*6ff0*/  ISETP.GE.AND P0, PT, R4, R24, PT ;  /* 0x000000180400720c */ /* 0x000fe40003f06270 */
[----:B-----5:R-:W-:-:S04]  /*7000*/  LEA.HI R5, R6, R6, RZ, 0x1 ;  /* 0x0000000606057211 */ /* 0x020fc800078f08ff */
[----:B------:R-:W-:-:S05]  /*7010*/  LOP3.LUT R5, R5, 0xfffffffe, RZ, 0xc0, !PT ;  /* 0xfffffffe05057812 */ /* 0x000fca00078ec0ff */
[----:B------:R-:W-:Y:S01]  /*7020*/  IMAD.IADD R21, R6, 0x1, -R5 ;  /* 0x0000000106157824 */ /* 0x000fe200078e0a05 */
[----:B------:R-:W-:Y:S02]  /*7030*/  CS2R R4, SRZ ;  /* 0x0000000000047805 */ /* 0x000fe4000001ff00 */
[----:B------:R-:W-:Y:S02]  /*7040*/  CS2R R6, SRZ ;  /* 0x0000000000067805 */ /* 0x000fe4000001ff00 */
[----:B------:R-:W-:Y:S01]  /*7050*/  SHF.L.U32 R21, R21, 0x1f, RZ ;  /* 0x0000001f15157819 */ /* 0x000fe200000006ff */
[----:B0-----:R-:W-:Y:S06]  /*7060*/  @P0 BRA `(.L_x_11450) ;  /* 0x00000000002c0947 */ /* 0x001fec0003800000 */
[----:B------:R-:W-:Y:S01]  /*7070*/  ULDC UR4, c[0x0][0x3f4] ;  /* 0x0000fd0000047ab9 */ /* 0x000fe20000000800 */
[C---:B-1----:R-:W-:Y:S02]  /*7080*/  IADD3 R12, P0, R18.reuse, R29, RZ ;  /* 0x0000001d120c7210 */ /* 0x042fe40007f1e0ff */
[C---:B------:R-:W-:Y:S02]  /*7090*/  ISETP.GE.AND P2, PT, R18.reuse, UR4, PT ;  /* 0x0000000412007c0c */ /* 0x040fe4000bf46270 */
[----:B------:R-:W-:Y:S02]  /*70a0*/  SHF.R.S32.HI R8, RZ, 0x1f, R18 ;  /* 0x0000001fff087819 */ /* 0x000fe40000011412 */
[----:B--2---:R-:W-:-:S03]  /*70b0*/  IADD3 R14, P1, R18, R14, RZ ;  /* 0x0000000e120e7210 */ /* 0x004fc60007f3e0ff */
[--C-:B---3--:R-:W-:Y:S02]  /*70c0*/  IMAD.X R13, R0, 0x1, R8.reuse, P0 ;  /* 0x00000001000d7824 */ /* 0x108fe400000e0608 */
[----:B----4-:R-:W-:Y:S01]  /*70d0*/  IMAD.X R15, R3, 0x1, R8, P1 ;  /* 0x00000001030f7824 */ /* 0x010fe200008e0608 */
[----:B------:R-:W-:-:S03]  /*70e0*/  CS2R R8, SRZ ;  /* 0x0000000000087805 */ /* 0x000fc6000001ff00 */
[----:B------:R-:W-:Y:S05]  /*70f0*/  @P2 BRA `(.L_x_11450) ;  /* 0x0000000000082947 */ /* 0x000fea0003800000 */
[----:B------:R0:W5:Y:S04]  /*7100*/  LD.E.128 R8, desc[UR40][R12.64] ;  /* 0x000000280c087980 */ /* 0x000168000c101d00 */
[----:B------:R0:W5:Y:S02]  /*7110*/  LD.E.128 R4, desc[UR40][R14.64] ;  /* 0x000000280e047980 */ /* 0x000164000c101d00 */
.L_x_11450:
[----:B------:R-:W-:Y:S05]  /*7120*/  BSYNC B1 ;  /* 0x0000000000017941 */ /* 0x000fea0003800000 */
.L_x_11449:
[----:B------:R-:W1:Y:S01]  /*7130*/  SYNCS.PHASECHK.TRANS64.TRYWAIT P1, [R16+URZ+0x13200], R21 ;  /* 0x01320015100075a7 */ /* 0x000e62000802017f */
[----:B---3--:R-:W-:Y:S01]  /*7140*/  IMAD R0, R25, -0xc0, R24 ;  /* 0xffffff4019007824 */ /* 0x008fe200078e0218 */
[----:B------:R-:W-:Y:S01]  /*7150*/  ISETP.GE.AND P0, PT, R18, R27, PT ;  /* 0x0000001b1200720c */ /* 0x000fe20003f06270 */
[----:B------:R-:W-:Y:S03]  /*7160*/  BSSY B1, `(.L_x_11451) ;  /* 0x0000004000017945 */ /* 0x000fe60003800000 */
[----:B------:R-:W-:-:S04]  /*7170*/  VIMNMX R0, R0, 0xc0, PT ;  /* 0x000000c000007848 */ /* 0x000fc80003fe0100 */
[----:B------:R-:W-:Y:S01]  /*7180*/  ISETP.GE.OR P0, PT, R23, R0, P0 ;  /* 0x000000001700720c */ /* 0x000fe20000706670 */
[----:B-1----:R-:W-:-:S12]  /*7190*/  @!P1 BRA `(.L_x_11452) ;  /* 0x000000fc00a09947 */ /* 0x002fd80003800000 */
.L_x_11631:
[----:B------:R-:W-:Y:S05]  /*71a0*/  BSYNC B1 ;  /* 0x0000000000017941 */ /* 0x000fea0003800000 */
.L_x_11451:
[----:B------:R-:W-:Y:S05]  /*71b0*/  @P0 BRA `(.L_x_11445) ;  /* 0x0000000c00f00947 */ /* 0x000fea0003800000 */
[----:B------:R-:W3:Y:S04]  /*71c0*/  LDL R35, [R1+0x28] ;  /* 0x0000280001237983 */ /* 0x000ee80000100800 */
[----:B------:R-:W3:Y:S04]  /*71d0*/  LDL R31, [R1+0x2c] ;  /* 0x00002c00011f7983 */ /* 0x000ee80000100800 */
[----:B------:R-:W3:Y:S04]  /*71e0*/  LDL R29, [R1+0x30] ;  /* 0x00003000011d7983 */ /* 0x000ee80000100800 */
[----:B------:R-:W3:Y:S01]  /*71f0*/  LDL R52, [R1+0x88] ;  /* 0x0000880001347983 */ /* 0x000ee20000100800 */
[----:B-----5:R-:W-:-:S02]  /*7200*/  SHF.R.U32.HI R0, RZ, 0x8, R8 ;  /* 0x00000008ff007819 */ /* 0x020fc40000011608 */
[----:B----4-:R-:W-:Y:S02]  /*7210*/  LOP3.LUT R3, R8, 0xff, RZ, 0xc0, !PT ;  /* 0x000000ff08037812 */ /* 0x010fe400078ec0ff */
[----:B------:R-:W-:Y:S02]  /*7220*/  LOP3.LUT R0, R0, 0xff, RZ, 0xc0, !PT ;  /* 0x000000ff00007812 */ /* 0x000fe400078ec0ff */
[----:B------:R-:W-:Y:S02]  /*7230*/  SHF.R.U32.HI R25, RZ, 0x8, R9 ;  /* 0x00000008ff197819 */ /* 0x000fe40000011609 */
[----:B------:R-:W-:Y:S02]  /*7240*/  PRMT R20, R0, 0x7604, R3 ;  /* 0x0000760400147816 */ /* 0x000fe40000000003 */
[----:B0-----:R-:W-:Y:S02]  /*7250*/  LOP3.LUT R13, R9, 0xff, RZ, 0xc0, !PT ;  /* 0x000000ff090d7812 */ /* 0x001fe400078ec0ff */
[----:B------:R-:W-:-:S02]  /*7260*/  SHF.R.U32.HI R3, RZ, 0x8, R10 ;  /* 0x00000008ff037819 */ /* 0x000fc4000001160a */
[----:B------:R-:W-:Y:S02]  /*7270*/  LOP3.LUT R0, R25, 0xff, RZ, 0xc0, !PT ;  /* 0x000000ff19007812 */ /* 0x000fe400078ec0ff */
[----:B------:R-:W-:Y:S02]  /*7280*/  LOP3.LUT R12, R10, 0xff, RZ, 0xc0, !PT ;  /* 0x000000ff0a0c7812 */ /* 0x000fe400078ec0ff */
[----:B------:R-:W-:Y:S02]  /*7290*/  LOP3.LUT R3, R3, 0xff, RZ, 0xc0, !PT ;  /* 0x000000ff03037812 */ /* 0x000fe400078ec0ff */
[----:B------:R-:W-:Y:S01]  /*72a0*/  PRMT R28, R0, 0x7604, R13 ;  /* 0x00007604001c7816 */ /* 0x000fe2000000000d */
[----:B------:R-:W-:Y:S01]  /*72b0*/  IMAD.IADD R0, R18, 0x1, R27 ;  /* 0x0000000112007824 */ /* 0x000fe200078e021b */
[----:B-1----:R-:W-:Y:S02]  /*72c0*/  SHF.R.U32.HI R21, RZ, 0x8, R4 ;  /* 0x00000008ff157819 */ /* 0x002fe40000011604 */
[----:B------:R-:W-:-:S02]  /*72d0*/  PRMT R30, R3, 0x7604, R12 ;  /* 0x00007604031e7816 */ /* 0x000fc4000000000c */
[----:B------:R-:W-:Y:S02]  /*72e0*/  LOP3.LUT R24, R4, 0xff, RZ, 0xc0, !PT ;  /* 0x000000ff04187812 */ /* 0x000fe400078ec0ff */
[----:B------:R-:W-:Y:S02]  /*72f0*/  LOP3.LUT R21, R21, 0xff, RZ, 0xc0, !PT ;  /* 0x000000ff15157812 */ /* 0x000fe400078ec0ff */
[----:B------:R-:W-:Y:S02]  /*7300*/  SHF.R.U32.HI R3, RZ, 0x8, R6 ;  /* 0x00000008ff037819 */ /* 0x000fe40000011606 */
[----:B--2---:R-:W-:Y:S02]  /*7310*/  SHF.R.U32.HI R14, RZ, 0x8, R11 ;  /* 0x00000008ff0e7819 */ /* 0x004fe4000001160b */
[----:B------:R-:W-:Y:S02]  /*7320*/  PRMT R33, R21, 0x7604, R24 ;  /* 0x0000760415217816 */ /* 0x000fe40000000018 */
[----:B------:R-:W-:-:S02]  /*7330*/  SHF.R.U32.HI R27, RZ, 0x8, R7 ;  /* 0x00000008ff1b7819 */ /* 0x000fc40000011607 */
[----:B------:R-:W-:Y:S02]  /*7340*/  LOP3.LUT R25, R3, 0xff, RZ, 0xc0, !PT ;  /* 0x000000ff03197812 */ /* 0x000fe400078ec0ff */
[----:B------:R-:W-:Y:S02]  /*7350*/  SHF.R.U32.HI R21, RZ, 0x8, R5 ;  /* 0x00000008ff157819 */ /* 0x000fe40000011605 */
[----:B------:R-:W-:Y:S02]  /*7360*/  LOP3.LUT R15, R11, 0xff, RZ, 0xc0, !PT ;  /* 0x000000ff0b0f7812 */ /* 0x000fe400078ec0ff */
        /* <DEDUP_REMOVED lines=9> */
[----:B---3--:R-:W-:Y:S02]  /*7400*/  LOP3.LUT R0, R35, 0x30, R0, 0xf8, !PT ;  /* 0x0000003023007812 */ /* 0x008fe400078ef800 */
[----:B------:R-:W-:Y:S02]  /*7410*/  PRMT R35, R21, 0x7604, R24 ;  /* 0x0000760415237816 */ /* 0x000fe40000000018 */
[----:B------:R-:W-:Y:S02]  /*7420*/  LOP3.LUT R3, R0, R31, RZ, 0x3c, !PT ;  /* 0x0000001f00037212 */ /* 0x000fe400078e3cff */
[----:B------:R-:W-:Y:S02]  /*7430*/  SHF.R.U32.HI R21, RZ, 0x10, R9 ;  /* 0x00000010ff157819 */ /* 0x000fe40000011609 */
[----:B------:R-:W-:Y:S02]  /*7440*/  IADD3 R0, R16, R29, R3 ;  /* 0x0000001d10007210 */ /* 0x000fe40007ffe003 */
[----:B------:R-:W-:Y:S01]  /*7450*/  SHF.R.U32.HI R3, RZ, 0x10, R8 ;  /* 0x00000010ff037819 */ /* 0x000fe20000011608 */
[----:B------:R-:W0:Y:S01]  /*7460*/  LDS.128 R12, [R52+0xb000] ;  /* 0x00b00000340c7984 */ /* 0x000e220000000c00 */
[----:B------:R-:W-:-:S02]  /*7470*/  SHF.R.U32.HI R29, RZ, 0x10, R10 ;  /* 0x00000010ff1d7819 */ /* 0x000fc4000001160a */
[----:B------:R-:W-:Y:S01]  /*7480*/  SHF.R.U32.HI R31, RZ, 0x10, R11 ;  /* 0x00000010ff1f7819 */ /* 0x000fe2000001160b */
[----:B------:R-:W1:Y:S01]  /*7490*/  LDS.128 R24, [R0+0xb000] ;  /* 0x00b0000000187984 */ /* 0x000e620000000c00 */
[----:B------:R-:W-:Y:S02]  /*74a0*/  LOP3.LUT R21, R21, 0xff, RZ, 0xc0, !PT ;  /* 0x000000ff15157812 */ /* 0x000fe400078ec0ff */
[----:B------:R-:W-:Y:S02]  /*74b0*/  LOP3.LUT R3, R3, 0xff, RZ, 0xc0, !PT ;  /* 0x000000ff03037812 */ /* 0x000fe400078ec0ff */
[----:B------:R-:W-:Y:S02]  /*74c0*/  LOP3.LUT R29, R29, 0xff, RZ, 0xc0, !PT ;  /* 0x000000ff1d1d7812 */ /* 0x000fe400078ec0ff */
[----:B------:R-:W-:Y:S02]  /*74d0*/  LOP3.LUT R31, R31, 0xff, RZ, 0xc0, !PT ;  /* 0x000000ff1f1f7812 */ /* 0x000fe400078ec0ff */
[----:B------:R-:W-:-:S02]  /*74e0*/  PRMT R21, R21, 0x7054, R28 ;  /* 0x0000705415157816 */ /* 0x000fc4000000001c */
[----:B------:R-:W-:Y:S02]  /*74f0*/  SHF.R.U32.HI R28, RZ, 0x10, R5 ;  /* 0x00000010ff1c7819 */ /* 0x000fe40000011605 */
[----:B------:R-:W-:Y:S02]  /*7500*/  PRMT R3, R3, 0x7054, R20 ;  /* 0x0000705403037816 */ /* 0x000fe40000000014 */
[----:B------:R-:W-:Y:S02]  /*7510*/  PRMT R29, R29, 0x7054, R30 ;  /* 0x000070541d1d7816 */ /* 0x000fe4000000001e */
        /* <DEDUP_REMOVED lines=10> */
[----:B------:R-:W-:Y:S02]  /*75c0*/  PRMT R39, R30, 0x7054, R39 ;  /* 0x000070541e277816 */ /* 0x000fe40000000027 */
[----:B------:R-:W-:Y:S02]  /*75d0*/  PRMT R41, R34, 0x7054, R41 ;  /* 0x0000705422297816 */ /* 0x000fe40000000029 */
[----:B------:R-:W-:Y:S02]  /*75e0*/  LOP3.LUT R38, R37, 0xff000000, R5, 0xf8, !PT ;  /* 0xff00000025267812 */ /* 0x000fe400078ef805 */
[----:B------:R-:W-:Y:S02]  /*75f0*/  LOP3.LUT R8, R3, 0xff000000, R8, 0xf8, !PT ;  /* 0xff00000003087812 */ /* 0x000fe400078ef808 */
[----:B------:R-:W-:-:S02]  /*7600*/  LOP3.LUT R34, R21, 0xff000000, R9, 0xf8, !PT ;  /* 0xff00000015227812 */ /* 0x000fc400078ef809 */
[----:B------:R-:W-:Y:S02]  /*7610*/  LOP3.LUT R3, R29, 0xff000000, R10, 0xf8, !PT ;  /* 0xff0000001d037812 */ /* 0x000fe400078ef80a */
[----:B------:R-:W-:Y:S02]  /*7620*/  LOP3.LUT R20, R33, 0xff000000, R4, 0xf8, !PT ;  /* 0xff00000021147812 */ /* 0x000fe400078ef804 */
[----:B------:R-:W-:Y:S02]  /*7630*/  LOP3.LUT R35, R31, 0xff000000, R11, 0xf8, !PT ;  /* 0xff0000001f237812 */ /* 0x000fe400078ef80b */
[----:B------:R-:W-:Y:S02]  /*7640*/  LOP3.LUT R4, R39, 0xff000000, R6, 0xf8, !PT ;  /* 0xff00000027047812 */ /* 0x000fe400078ef806 */
[-C--:B0-----:R-:W-:Y:S02]  /*7650*/  F2FP.F16.E4M3.UNPACK_B R10, R13.reuse ;  /* 0x0000000dff0a723e */ /* 0x081fe400020006ff */
[----:B------:R-:W-:-:S02]  /*7660*/  F2FP.F16.E4M3.UNPACK_B R28, R13.H1 ;  /* 0x0000000dff1c723e */ /* 0x000fc400030006ff */
[-C--:B------:R-:W-:Y:S01]  /*7670*/  F2FP.F16.E4M3.UNPACK_B R13, R12.reuse ;  /* 0x0000000cff0d723e */ /* 0x080fe200020006ff */
[--C-:B------:R-:W-:Y:S01]  /*7680*/  HADD2.F32 R9, -RZ, R10.reuse.H0_H0 ;  /* 0x2000000aff097230 */ /* 0x100fe20000004100 */
[----:B------:R-:W-:Y:S01]  /*7690*/  F2FP.F16.E4M3.UNPACK_B R29, R12.H1 ;  /* 0x0000000cff1d723e */ /* 0x000fe200030006ff */
[----:B------:R-:W-:Y:S01]  /*76a0*/  HADD2.F32 R10, -RZ, R10.H1_H1 ;  /* 0x3000000aff0a7230 */ /* 0x000fe20000004100 */
[----:B------:R-:W-:Y:S02]  /*76b0*/  F2FP.F16.E4M3.UNPACK_B R39, R38 ;  /* 0x00000026ff27723e */ /* 0x000fe400020006ff */
[----:B-1----:R-:W-:Y:S02]  /*76c0*/  F2FP.F16.E4M3.UNPACK_B R11, R25 ;  /* 0x00000019ff0b723e */ /* 0x002fe400020006ff */
[----:B------:R-:W-:Y:S01]  /*76d0*/  F2FP.F16.E4M3.UNPACK_B R12, R34 ;  /* 0x00000022ff0c723e */ /* 0x000fe200020006ff */
[----:B------:R-:W-:Y:S01]  /*76e0*/  HADD2.F32 R40, -RZ, R39.H0_H0 ;  /* 0x20000027ff287230 */ /* 0x000fe20000004100 */
[-C--:B------:R-:W-:Y:S01]  /*76f0*/  F2FP.F16.E4M3.UNPACK_B R31, R15.reuse ;  /* 0x0000000fff1f723e */ /* 0x080fe200020006ff */
[----:B------:R-:W-:Y:S01]  /*7700*/  HADD2.F32 R6, -RZ, R11.H0_H0 ;  /* 0x2000000bff067230 */ /* 0x000fe20000004100 */
[----:B------:R-:W-:Y:S01]  /*7710*/  F2FP.F16.E4M3.UNPACK_B R36, R15.H1 ;  /* 0x0000000fff24723e */ /* 0x000fe200030006ff */
[--C-:B------:R-:W-:Y:S01]  /*7720*/  HADD2.F32 R15, -RZ, R12.reuse.H0_H0 ;  /* 0x2000000cff0f7230 */ /* 0x100fe20000004100 */
[-C--:B------:R-:W-:Y:S01]  /*7730*/  F2FP.F16.E4M3.UNPACK_B R21, R24.reuse ;  /* 0x00000018ff15723e */ /* 0x080fe200020006ff */
[----:B------:R-:W-:Y:S01]  /*7740*/  HADD2.F32 R39, -RZ, R39.H1_H1 ;  /* 0x30000027ff277230 */ /* 0x000fe20000004100 */
[----:B------:R-:W-:Y:S01]  /*7750*/  F2FP.F16.E4M3.UNPACK_B R30, R24.H1 ;  /* 0x00000018ff1e723e */ /* 0x000fe200030006ff */
[C---:B------:R-:W-:Y:S01]  /*7760*/  FMUL.FTZ R24, R6.reuse, R40 ;  /* 0x0000002806187220 */ /* 0x040fe20000410000 */
[-C--:B------:R-:W-:Y:S01]  /*7770*/  F2FP.F16.E4M3.UNPACK_B R33, R27.reuse ;  /* 0x0000001bff21723e */ /* 0x080fe200020006ff */
[----:B------:R-:W-:Y:S01]  /*7780*/  HADD2.F32 R11, -RZ, R11.H1_H1 ;  /* 0x3000000bff0b7230 */ /* 0x000fe20000004100 */
[----:B------:R-:W-:Y:S01]  /*7790*/  F2FP.F16.E4M3.UNPACK_B R37, R27.H1 ;  /* 0x0000001bff25723e */ /* 0x000fe200030006ff */
[----:B------:R-:W-:Y:S01]  /*77a0*/  FMUL.FTZ R27, R6, R15 ;  /* 0x0000000f061b7220 */ /* 0x000fe20000410000 */
[----:B------:R-:W-:Y:S01]  /*77b0*/  F2FP.F16.E4M3.UNPACK_B R25, R25.H1 ;  /* 0x00000019ff19723e */ /* 0x000fe200030006ff */
[C---:B------:R-:W-:Y:S01]  /*77c0*/  FFMA.FTZ R6, R9.reuse, R15, -R24 ;  /* 0x0000000f09067223 */ /* 0x040fe20000010818 */
[----:B------:R-:W-:Y:S01]  /*77d0*/  F2FP.F16.E4M3.UNPACK_B R38, R38.H1 ;  /* 0x00000026ff26723e */ /* 0x000fe200030006ff */
[----:B------:R-:W-:Y:S01]  /*77e0*/  FFMA.FTZ R9, R9, R40, R27 ;  /* 0x0000002809097223 */ /* 0x000fe2000001001b */
[----:B------:R-:W-:Y:S01]  /*77f0*/  F2FP.F16.E4M3.UNPACK_B R34, R34.H1 ;  /* 0x00000022ff22723e */ /* 0x000fe200030006ff */
[----:B------:R-:W-:-:S02]  /*7800*/  HADD2.F32 R24, -RZ, R12.H1_H1 ;  /* 0x3000000cff187230 */ /* 0x000fc40000004100 */
[-C--:B------:R-:W-:Y:S01]  /*7810*/  FMUL.FTZ R43, R11, R39.reuse ;  /* 0x000000270b2b7220 */ /* 0x080fe20000410000 */
[----:B------:R-:W-:Y:S01]  /*7820*/  HADD2.F32 R40, -RZ, R38.H0_H0 ;  /* 0x20000026ff287230 */ /* 0x000fe20000004100 */
[----:B------:R-:W-:Y:S01]  /*7830*/  LOP3.LUT R41, R41, 0xff000000, R7, 0xf8, !PT ;  /* 0xff00000029297812 */ /* 0x000fe200078ef807 */
[--C-:B------:R-:W-:Y:S02]  /*7840*/  HADD2.F32 R12, -RZ, R25.reuse.H0_H0 ;  /* 0x20000019ff0c7230 */ /* 0x100fe40000004100 */
        /* <DEDUP_REMOVED lines=15> */
[----:B------:R-:W-:Y:S02]  /*7940*/  HADD2.F32 R28, -RZ, R28.H1_H1 ;  /* 0x3000001cff1c7230 */ /* 0x000fe40000004100 */
[C---:B------:R-:W-:Y:S01]  /*7950*/  FMUL.FTZ R45, R25.reuse, R40 ;  /* 0x00000028192d7220 */ /* 0x040fe20000410000 */
[----:B------:R-:W-:Y:S02]  /*7960*/  HADD2.F32 R43, -RZ, R42.H0_H0 ;  /* 0x2000002aff2b7230 */ /* 0x000fe40000004100 */
[----:B------:R-:W-:Y:S01]  /*7970*/  FMUL.FTZ R47, R25, R34 ;  /* 0x00000022192f7220 */ /* 0x000fe20000410000 */
[----:B------:R-:W-:-:S02]  /*7980*/  HADD2.F32 R27, -RZ, R33.H0_H0 ;  /* 0x20000021ff1b7230 */ /* 0x000fc40000004100 */
[C---:B------:R-:W-:Y:S01]  /*7990*/  FFMA.FTZ R25, R28.reuse, R34, -R45 ;  /* 0x000000221c197223 */ /* 0x040fe2000001082d */
[--C-:B------:R-:W-:Y:S02]  /*79a0*/  HADD2.F32 R39, -RZ, R38.reuse.H0_H0 ;  /* 0x20000026ff277230 */ /* 0x100fe40000004100 */
[----:B------:R-:W-:Y:S01]  /*79b0*/  FFMA.FTZ R28, R28, R40, R47 ;  /* 0x000000281c1c7223 */ /* 0x000fe2000001002f */
[----:B------:R-:W-:Y:S02]  /*79c0*/  HADD2.F32 R24, -RZ, R31.H0_H0 ;  /* 0x2000001fff187230 */ /* 0x000fe40000004100 */
[C---:B------:R-:W-:Y:S01]  /*79d0*/  FMUL.FTZ R49, R27.reuse, R43 ;  /* 0x0000002b1b317220 */ /* 0x040fe20000410000 */
[----:B------:R-:W-:Y:S02]  /*79e0*/  HADD2.F32 R40, -RZ, R38.H1_H1 ;  /* 0x30000026ff287230 */ /* 0x000fe40000004100 */
[----:B------:R-:W-:Y:S01]  /*79f0*/  FMUL.FTZ R44, R27, R39 ;  /* 0x000000271b2c7220 */ /* 0x000fe20000410000 */
[----:B------:R-:W-:Y:S01]  /*7a00*/  F2FP.F16.E4M3.UNPACK_B R38, R35.H1 ;  /* 0x00000023ff26723e */ /* 0x000fe200030006ff */
[----:B------:R-:W-:Y:S01]  /*7a10*/  FFMA.FTZ R27, R24, R39, -R49 ;  /* 0x00000027181b7223 */ /* 0x000fe20000010831 */
[----:B------:R-:W-:-:S02]  /*7a20*/  HADD2.F32 R42, -RZ, R42.H1_H1 ;  /* 0x3000002aff2a7230 */ /* 0x000fc40000004100 */
[----:B------:R-:W-:Y:S01]  /*7a30*/  FFMA.FTZ R24, R24, R43, R44 ;  /* 0x0000002b18187223 */ /* 0x000fe2000001002c */
[----:B------:R-:W-:Y:S01]  /*7a40*/  HADD2.F32 R33, -RZ, R33.H1_H1 ;  /* 0x30000021ff217230 */ /* 0x000fe20000004100 */
[-C--:B------:R-:W-:Y:S01]  /*7a50*/  F2FP.F16.E4M3.UNPACK_B R7, R26.reuse ;  /* 0x0000001aff07723e */ /* 0x080fe200020006ff */
[----:B------:R-:W-:Y:S01]  /*7a60*/  HADD2.F32 R43, -RZ, R41.H0_H0 ;  /* 0x20000029ff2b7230 */ /* 0x000fe20000004100 */
[----:B------:R-:W-:Y:S01]  /*7a70*/  F2FP.F16.E4M3.UNPACK_B R26, R26.H1 ;  /* 0x0000001aff1a723e */ /* 0x000fe200030006ff */
        /* <DEDUP_REMOVED lines=17> */
[----:B------:R-:W-:Y:S01]  /*7b90*/  F2FP.F16.E4M3.UNPACK_B R5, R14 ;  /* 0x0000000eff05723e */ /* 0x000fe200020006ff */
[----:B------:R-:W-:-:S02]  /*7ba0*/  HADD2.F32 R38, -RZ, R36.H1_H1 ;  /* 0x30000024ff267230 */ /* 0x000fc40000004100 */
[C---:B------:R-:W-:Y:S01]  /*7bb0*/  FMUL.FTZ R49, R37.reuse, R45 ;  /* 0x0000002d25317220 */ /* 0x040fe20000410000 */
[----:B------:R-:W-:Y:S02]  /*7bc0*/  HADD2.F32 R44, -RZ, R43.H0_H0 ;  /* 0x2000002bff2c7230 */ /* 0x000fe40000004100 */
[----:B------:R-:W-:Y:S01]  /*7bd0*/  FMUL.FTZ R48, R37, R42 ;  /* 0x0000002a25307220 */ /* 0x000fe20000410000 */
[----:B------:R-:W-:Y:S01]  /*7be0*/  HADD2.F32 R36, -RZ, R30.H0_H0 ;  /* 0x2000001eff247230 */ /* 0x000fe20000004100 */
[----:B------:R-:W-:Y:S01]  /*7bf0*/  F2FP.F16.E4M3.UNPACK_B R14, R14.H1 ;  /* 0x0000000eff0e723e */ /* 0x000fe200030006ff */
[----:B------:R-:W-:Y:S01]  /*7c00*/  HADD2.F32 R41, -RZ, R40.H0_H0 ;  /* 0x20000028ff297230 */ /* 0x000fe20000004100 */
[----:B------:R-:W-:Y:S01]  /*7c10*/  F2FP.SATFINITE.E4M3.F32.PACK_AB_MERGE_C R15, R28, R15, RZ ;  /* 0x0000000f1c0f723e */ /* 0x000fe200048070ff */
[----:B------:R-:W-:Y:S02]  /*7c20*/  HADD2.F32 R39, -RZ, R29.H0_H0 ;  /* 0x2000001dff277230 */ /* 0x000fe40000004100 */
[----:B------:R-:W-:Y:S01]  /*7c30*/  FMUL.FTZ R46, R36, R44 ;  /* 0x0000002c242e7220 */ /* 0x000fe20000410000 */
[----:B------:R-:W-:-:S02]  /*7c40*/  HADD2.F32 R30, -RZ, R30.H1_H1 ;  /* 0x3000001eff1e7230 */ /* 0x000fc40000004100 */
[-C--:B------:R-:W-:Y:S01]  /*7c50*/  FMUL.FTZ R47, R36, R41.reuse ;  /* 0x00000029242f7220 */ /* 0x080fe20000410000 */
[C---:B------:R-:W-:Y:S01]  /*7c60*/  FFMA.FTZ R36, R38.reuse, R42, -R49 ;  /* 0x0000002a26247223 */ /* 0x040fe20000010831 */
[----:B------:R-:W-:Y:S02]  /*7c70*/  HADD2.F32 R42, -RZ, R43.H1_H1 ;  /* 0x3000002bff2a7230 */ /* 0x000fe40000004100 */
[C---:B------:R-:W-:Y:S01]  /*7c80*/  FFMA.FTZ R37, R39.reuse, R41, -R46 ;  /* 0x0000002927257223 */ /* 0x040fe2000001082e */
[----:B------:R-:W-:Y:S02]  /*7c90*/  HADD2.F32 R40, -RZ, R40.H1_H1 ;  /* 0x30000028ff287230 */ /* 0x000fe40000004100 */
[----:B------:R-:W-:Y:S01]  /*7ca0*/  FFMA.FTZ R47, R39, R44, R47 ;  /* 0x0000002c272f7223 */ /* 0x000fe2000001002f */
[----:B------:R-:W-:Y:S01]  /*7cb0*/  F2FP.F16.E4M3.UNPACK_B R41, R20 ;  /* 0x00000014ff29723e */ /* 0x000fe200020006ff */
[----:B------:R-:W-:Y:S01]  /*7cc0*/  FFMA.FTZ R38, R38, R45, R48 ;  /* 0x0000002d26267223 */ /* 0x000fe20000010030 */
        /* <DEDUP_REMOVED lines=41> */
[----:B------:R-:W-:Y:S01]  /*7f60*/  FMUL.FTZ R26, R26, R21 ;  /* 0x000000151a1a7220 */ /* 0x000fe20000410000 */
[----:B------:R-:W-:Y:S02]  /*7f70*/  HADD2.F32 R8, -RZ, R3.H0_H0 ;  /* 0x20000003ff087230 */ /* 0x000fe40000004100 */
[----:B------:R-:W-:Y:S02]  /*7f80*/  HADD2.F32 R20, -RZ, R13.H0_H0 ;  /* 0x2000000dff147230 */ /* 0x000fe40000004100 */
[----:B------:R-:W-:Y:S01]  /*7f90*/  FFMA.FTZ R50, R14, R29, R26 ;  /* 0x0000001d0e327223 */ /* 0x000fe2000001001a */
[----:B------:R-:W-:-:S02]  /*7fa0*/  HADD2.F32 R4, -RZ, R7.H0_H0 ;  /* 0x20000007ff047230 */ /* 0x000fc40000004100 */
[----:B------:R-:W-:Y:S01]  /*7fb0*/  FFMA.FTZ R48, R14, R21, -R51 ;  /* 0x000000150e307223 */ /* 0x000fe20000010833 */
[----:B------:R-:W-:Y:S02]  /*7fc0*/  HADD2.F32 R26, -RZ, R13.H1_H1 ;  /* 0x3000000dff1a7230 */ /* 0x000fe40000004100 */
        /* <DEDUP_REMOVED lines=27> */
.L_x_11445:
[----:B------:R-:W-:Y:S05]  /*8180*/  BSYNC B0 ;  /* 0x0000000000007941 */ /* 0x000fea0003800000 */
.L_x_11438:
        /* <DEDUP_REMOVED lines=8> */
.L_x_11435:
[----:B0--3--:R-:W3:Y:S02]  /*8210*/  LDL R0, [R1+0x8] ;  /* 0x0000080001007983 */ /* 0x009ee40000100800 */
[----:B---3--:R-:W-:-:S13]  /*8220*/  ISETP.NE.AND P0, PT, R0, 0x3, PT ;  /* 0x000000030000780c */ /* 0x008fda0003f05270 */
[----:B------:R-:W-:Y:S05]  /*8230*/  @!P0 BRA `(.L_x_11453) ;  /* 0x0000000000048947 */ /* 0x000fea0003800000 */
[----:B------:R-:W-:Y:S01]  /*8240*/  BPT.TRAP 0x1 ;  /* 0x000000040000795c */ /* 0x000fe20000300000 */
.L_x_11453:
[----:B-1--4-:R-:W3:Y:S04]  /*8250*/  LDL R3, [R1+0x4] ;  /* 0x0000040001037983 */ /* 0x012ee80000100800 */
[----:B------:R-:W4:Y:S01]  /*8260*/  LDL R0, [R1+0xc] ;  /* 0x00000c0001007983 */ /* 0x000f220000100800 */
[----:B---3--:R-:W-:Y:S01]  /*8270*/  IMAD R3, R3, 0x8, R16 ;  /* 0x0000000803037824 */ /* 0x008fe200078e0210 */
[----:B----45:R-:W-:-:S04]  /*8280*/  SHF.L.U32 R6, R0, 0x1f, RZ ;  /* 0x0000001f00067819 */ /* 0x030fc800000006ff */
[----:B------:R0:W1:Y:S01]  /*8290*/  SYNCS.PHASECHK.TRANS64.TRYWAIT P1, [R3+URZ+0x13230], R6 ;  /* 0x01323006030075a7 */ /* 0x000062000802017f */
[----:B------:R-:W-:Y:S05]  /*82a0*/  @!P0 BRA `(.L_x_11454) ;  /* 0x0000000000048947 */ /* 0x000fea0003800000 */
[----:B------:R-:W-:Y:S01]  /*82b0*/  BPT.TRAP 0x1 ;  /* 0x000000040000795c */ /* 0x000fe20000300000 */
.L_x_11454:
        /* <DEDUP_REMOVED lines=10> */
.L_x_11455:
[----:B---3--:R-:W3:Y:S04]  /*8360*/  LDL R0, [R1+0x20] ;  /* 0x0000200001007983 */ /* 0x008ee80000100800 */
[----:B------:R-:W3:Y:S01]  /*8370*/  LDL R106, [R1+0x4] ;  /* 0x00000400016a7983 */ /* 0x000ee20000100800 */
[----:B------:R-:W-:Y:S01]  /*8380*/  IMAD.MOV.U32 R9, RZ, RZ, -0x7fffffe0 ;  /* 0x80000020ff097424 */ /* 0x000fe200078e00ff */
[----:B------:R-:W-:Y:S05]  /*8390*/  WARPSYNC.ALL ;  /* 0x0000000000007948 */ /* 0x000fea0003800000 */
[----:B------:R-:W-:-:S02]  /*83a0*/  R2UR UR4, R4 ;  /* 0x00000000040472ca */ /* 0x000fc400000e0000 */
[----:B------:R-:W-:Y:S02]  /*83b0*/  R2UR UR5, R5 ;  /* 0x00000000050572ca */ /* 0x000fe400000e0000 */
[----:B------:R-:W-:Y:S01]  /*83c0*/  R2UR UR7, R9 ;  /* 0x00000000090772ca */ /* 0x000fe200000e0000 */
[----:B------:R-:W-:Y:S01]  /*83d0*/  WARPGROUP.ARRIVE ;  /* 0x00000000000079c5 */ /* 0x000fe20000000000 */
[----:B------:R-:W-:Y:S01]  /*83e0*/  IMAD.MOV.U32 R7, RZ, RZ, -0x7fffffe0 ;  /* 0x80000020ff077424 */ /* 0x000fe200078e00ff */
[----:B--2---:R-:W-:Y:S01]  /*83f0*/  P2R R14, PR, RZ, 0x1 ;  /* 0x00000001ff0e7803 */ /* 0x004fe20000000000 */
[----:B------:R-:W-:Y:S01]  /*8400*/  IMAD.MOV.U32 R11, RZ, RZ, -0x7fffffe0 ;  /* 0x80000020ff0b7424 */ /* 0x000fe200078e00ff */
[C---:B------:R-:W-:Y:S02]  /*8410*/  R2UR UR8, R4.reuse ;  /* 0x00000000040872ca */ /* 0x040fe400000e0000 */
[----:B------:R-:W-:Y:S02]  /*8420*/  R2UR UR9, R5 ;  /* 0x00000000050972ca */ /* 0x000fe400000e0000 */
[----:B------:R-:W-:-:S02]  /*8430*/  R2UR UR12, R4 ;  /* 0x00000000040c72ca */ /* 0x000fc400000e0000 */
[----:B------:R-:W-:Y:S01]  /*8440*/  R2UR UR13, R5 ;  /* 0x00000000050d72ca */ /* 0x000fe200000e0000 */
[----:B---3--:R-:W-:Y:S02]  /*8450*/  IMAD R8, R106, 0x280, R0 ;  /* 0x000002806a087824 */ /* 0x008fe400078e0200 */
[----:B------:R-:W2:Y:S01]  /*8460*/  LDL R0, [R1+0x54] ;  /* 0x0000540001007983 */ /* 0x000ea20000100800 */
[----:B------:R-:W-:Y:S02]  /*8470*/  IMAD.MOV.U32 R13, RZ, RZ, -0x7fffffe0 ;  /* 0x80000020ff0d7424 */ /* 0x000fe400078e00ff */
[C---:B------:R-:W-:Y:S01]  /*8480*/  R2UR UR6, R8.reuse ;  /* 0x00000000080672ca */ /* 0x040fe200000e0000 */
[C---:B01----:R-:W-:Y:S01]  /*8490*/  VIADD R6, R8.reuse, 0x80 ;  /* 0x0000008008067836 */ /* 0x043fe20000000000 */
[----:B------:R-:W0:Y:S01]  /*84a0*/  S2R R108, SR_TID.X ;  /* 0x00000000006c7919 */ /* 0x000e220000002100 */
[C---:B------:R-:W-:Y:S01]  /*84b0*/  VIADD R10, R8.reuse, 0x100 ;  /* 0x00000100080a7836 */ /* 0x040fe20000000000 */
[----:B------:R-:W-:Y:S01]  /*84c0*/  R2UR UR19, R13 ;  /* 0x000000000d1372ca */ /* 0x000fe200000e0000 */
[----:B------:R-:W-:-:S02]  /*84d0*/  VIADD R12, R8, 0x2 ;  /* 0x00000002080c7836 */ /* 0x000fc40000000000 */
[----:B------:R-:W-:-:S03]  /*84e0*/  IMAD.MOV.U32 R9, RZ, RZ, -0x7fffffe0 ;  /* 0x80000020ff097424 */ /* 0x000fc600078e00ff */
[----:B------:R-:W-:-:S03]  /*84f0*/  R2UR UR18, R12 ;  /* 0x000000000c1272ca */ /* 0x000fc600000e0000 */
[----:B------:R-:W-:Y:S01]  /*8500*/  QGMMA.64x32x32.F32.E4M3.E4M3 R88, gdesc[UR4], RZ, !UPT, gsb0 ;  /* 0x00600000045879f3 */ /* 0x000fe2000c0008ff */
[----:B------:R-:W-:Y:S02]  /*8510*/  R2UR UR4, R4 ;  /* 0x00000000040472ca */ /* 0x000fe400000e0000 */
[----:B------:R-:W-:Y:S02]  /*8520*/  R2UR UR5, R5 ;  /* 0x00000000050572ca */ /* 0x000fe400000e0000 */
        /* <DEDUP_REMOVED lines=8> */
[----:B------:R-:W-:Y:S02]  /*85b0*/  R2UR UR16, R6 ;  /* 0x00000000061072ca */ /* 0x000fe400000e0000 */
[----:B------:R-:W-:Y:S02]  /*85c0*/  R2UR UR17, R7 ;  /* 0x00000000071172ca */ /* 0x000fe400000e0000 */
[----:B0-----:R-:W-:Y:S01]  /*85d0*/  LOP3.LUT R108, R108, 0x7f, RZ, 0xc0, !PT ;  /* 0x0000007f6c6c7812 */ /* 0x001fe200078ec0ff */
[----:B------:R-:W-:Y:S02]  /*85e0*/  WARPGROUP.DEPBAR.LE gsb0, 0x0 ;  /* 0x00008000000079c5 */ /* 0x000fe40000010000 */
[----:B------:R-:W-:-:S06]  /*85f0*/  WARPGROUP.ARRIVE ;  /* 0x00000000000079c5 */ /* 0x000fcc0000000000 */
[----:B------:R-:W-:Y:S01]  /*8600*/  QGMMA.64x32x32.F32.E4M3.E4M3 R72, gdesc[UR4], RZ, !UPT, gsb0 ;  /* 0x00600000044879f3 */ /* 0x000fe2000c0008ff */
[----:B------:R-:W-:Y:S01]  /*8610*/  R2UR UR6, R10 ;  /* 0x000000000a0672ca */ /* 0x000fe200000e0000 */
[----:B------:R-:W-:Y:S01]  /*8620*/  VIADD R10, R8, 0x200 ;  /* 0x00000200080a7836 */ /* 0x000fe20000000000 */
[----:B------:R-:W-:Y:S01]  /*8630*/  R2UR UR7, R11 ;  /* 0x000000000b0772ca */ /* 0x000fe200000e0000 */
[----:B------:R-:W-:Y:S01]  /*8640*/  IMAD.MOV.U32 R11, RZ, RZ, -0x7fffffe0 ;  /* 0x80000020ff0b7424 */ /* 0x000fe200078e00ff */
[----:B------:R-:W-:Y:S02]  /*8650*/  R2UR UR4, R4 ;  /* 0x00000000040472ca */ /* 0x000fe400000e0000 */
[----:B------:R-:W-:Y:S02]  /*8660*/  R2UR UR5, R5 ;  /* 0x00000000050572ca */ /* 0x000fe400000e0000 */
[----:B------:R-:W-:Y:S01]  /*8670*/  R2UR UR14, R10 ;  /* 0x000000000a0e72ca */ /* 0x000fe200000e0000 */
[----:B------:R-:W-:Y:S01]  /*8680*/  VIADD R10, R8, 0x82 ;  /* 0x00000082080a7836 */ /* 0x000fe20000000000 */
[----:B------:R-:W-:Y:S01]  /*8690*/  R2UR UR15, R11 ;  /* 0x000000000b0f72ca */ /* 0x000fe200000e0000 */
[----:B------:R-:W-:Y:S01]  /*86a0*/  IMAD.MOV.U32 R11, RZ, RZ, -0x7fffffe0 ;  /* 0x80000020ff0b7424 */ /* 0x000fe200078e00ff */
[----:B------:R-:W-:-:S02]  /*86b0*/  WARPGROUP.DEPBAR.LE gsb0, 0x0 ;  /* 0x00008000000079c5 */ /* 0x000fc40000010000 */
[----:B------:R-:W-:-:S06]  /*86c0*/  WARPGROUP.ARRIVE ;  /* 0x00000000000079c5 */ /* 0x000fcc0000000000 */
[----:B------:R-:W-:Y:S01]  /*86d0*/  QGMMA.64x32x32.F32.E4M3.E4M3 R56, gdesc[UR4], RZ, !UPT, gsb0 ;  /* 0x00600000043879f3 */ /* 0x000fe2000c0008ff */
[----:B------:R-:W-:Y:S02]  /*86e0*/  R2UR UR4, R6 ;  /* 0x00000000060472ca */ /* 0x000fe400000e0000 */
[----:B------:R-:W-:Y:S02]  /*86f0*/  R2UR UR5, R7 ;  /* 0x00000000070572ca */ /* 0x000fe400000e0000 */
[----:B------:R-:W-:Y:S01]  /*8700*/  R2UR UR6, R10 ;  /* 0x000000000a0672ca */ /* 0x000fe200000e0000 */
[----:B------:R-:W-:Y:S01]  /*8710*/  VIADD R10, R8, 0x102 ;  /* 0x00000102080a7836 */ /* 0x000fe20000000000 */
[----:B------:R-:W-:Y:S01]  /*8720*/  R2UR UR7, R11 ;  /* 0x000000000b0772ca */ /* 0x000fe200000e0000 */
[----:B------:R-:W-:Y:S01]  /*8730*/  IMAD.MOV.U32 R11, RZ, RZ, -0x7fffffe0 ;  /* 0x80000020ff0b7424 */ /* 0x000fe200078e00ff */
        /* <DEDUP_REMOVED lines=29> */
[----:B------:R-:W-:Y:S01]  /*8910*/  IMAD.MOV.U32 R11, RZ, RZ, -0x7fffffe0 ;  /* 0x80000020ff0b7424 */ /* 0x000fe200078e00ff */
[----:B------:R-:W-:Y:S01]  /*8920*/  R2UR UR4, R6 ;  /* 0x00000000060472ca */ /* 0x000fe200000e0000 */
[----:B------:R-:W-:Y:S01]  /*8930*/  VIADD R8, R8, 0x202 ;  /* 0x0000020208087836 */ /* 0x000fe20000000000 */
[----:B------:R-:W-:Y:S01]  /*8940*/  R2UR UR5, R7 ;  /* 0x00000000070572ca */ /* 0x000fe200000e0000 */
[----:B------:R-:W2:Y:S01]  /*8950*/  LDL R92, [R1+0x1c] ;  /* 0x00001c00015c7983 */ /* 0x000ea20000100800 */
[----:B------:R-:W-:-:S02]  /*8960*/  R2UR UR10, R10 ;  /* 0x000000000a0a72ca */ /* 0x000fc400000e0000 */
[----:B------:R-:W-:Y:S02]  /*8970*/  R2UR UR11, R11 ;  /* 0x000000000b0b72ca */ /* 0x000fe400000e0000 */
[----:B------:R-:W-:Y:S02]  /*8980*/  FMNMX.FTZ R0, R13, R89, !PT ;  /* 0x000000590d007209 */ /* 0x000fe40007810000 */
[----:B------:R-:W-:Y:S02]  /*8990*/  FSEL R93, R93, -INF , P4 ;  /* 0xff8000005d5d7808 */ /* 0x000fe40002000000 */
[----:B------:R-:W-:Y:S02]  /*89a0*/  FMNMX.FTZ R0, R15, R0, !PT ;  /* 0x000000000f007209 */ /* 0x000fe40007810000 */
        /* <DEDUP_REMOVED lines=11> */
[----:B------:R-:W-:Y:S02]  /*8a60*/  FSEL R101, R101, -INF , P6 ;  /* 0xff80000065657808 */ /* 0x000fe40003000000 */
[----:B------:R-:W-:Y:S02]  /*8a70*/  ISETP.GT.AND P4, PT, R12, 0x20, PT ;  /* 0x000000200c00780c */ /* 0x000fe40003f84270 */
[----:B------:R-:W-:-:S02]  /*8a80*/  FMNMX.FTZ R0, R111, R0, !PT ;  /* 0x000000006f007209 */ /* 0x000fc40007810000 */
[----:B------:R-:W-:Y:S02]  /*8a90*/  FSEL R105, R98, -INF , P3 ;  /* 0xff80000062697808 */ /* 0x000fe40001800000 */
[----:B------:R-:W-:Y:S02]  /*8aa0*/  ISETP.GT.AND P3, PT, R12, 0x21, PT ;  /* 0x000000210c00780c */ /* 0x000fe40003f64270 */
[----:B------:R-:W-:Y:S02]  /*8ab0*/  FMNMX.FTZ R0, R101, R0, !PT ;  /* 0x0000000065007209 */ /* 0x000fe40007810000 */
        /* <DEDUP_REMOVED lines=10> */
[----:B------:R-:W-:-:S02]  /*8b60*/  R2UR UR7, R9 ;  /* 0x00000000090772ca */ /* 0x000fc400000e0000 */
        /* <DEDUP_REMOVED lines=14> */
[----:B------:R-:W-:Y:S02]  /*8c50*/  R2UR UR6, R8 ;  /* 0x00000000080672ca */ /* 0x000fe400000e0000 */
[----:B------:R-:W-:Y:S02]  /*8c60*/  R2UR UR4, R6 ;  /* 0x00000000060472ca */ /* 0x000fe400000e0000 */
[----:B------:R-:W-:Y:S02]  /*8c70*/  R2UR UR5, R7 ;  /* 0x00000000070572ca */ /* 0x000fe400000e0000 */
        /* <DEDUP_REMOVED lines=11> */
[----:B------:R-:W-:Y:S01]  /*8d30*/  FSEL R85, R82, -INF , P6 ;  /* 0xff80000052557808 */ /* 0x000fe20003000000 */
[----:B------:R-:W-:Y:S02]  /*8d40*/  WARPGROUP.DEPBAR.LE gsb0, 0x0 ;  /* 0x00008000000079c5 */ /* 0x000fe40000010000 */
[----:B------:R-:W-:Y:S01]  /*8d50*/  WARPGROUP.ARRIVE ;  /* 0x00000000000079c5 */ /* 0x000fe20000000000 */
[----:B------:R-:W-:-:S02]  /*8d60*/  FSEL R125, R56, -INF , P1 ;  /* 0xff800000387d7808 */ /* 0x000fc40000800000 */
[C---:B------:R-:W-:Y:S02]  /*8d70*/  ISETP.GT.AND P6, PT, R12.reuse, 0x48, PT ;  /* 0x000000480c00780c */ /* 0x040fe40003fc4270 */
[----:B------:R-:W-:Y:S01]  /*8d80*/  FSEL R57, R57, -INF , P2 ;  /* 0xff80000039397808 */ /* 0x000fe20001000000 */
[----:B------:R-:W-:Y:S01]  /*8d90*/  QGMMA.64x32x32.F32.E4M3.E4M3 R40, gdesc[UR8], R40, gsb0 ;  /* 0x00600000082879f3 */ /* 0x000fe20008000828 */
        /* <DEDUP_REMOVED lines=23> */
[----:B------:R-:W-:Y:S02]  /*8f10*/  FSEL R69, R69, -INF , P2 ;  /* 0xff80000045457808 */ /* 0x000fe40001000000 */
[----:B------:R-:W-:Y:S02]  /*8f20*/  FMNMX.FTZ R0, R135, R0, !PT ;  /* 0x0000000087007209 */ /* 0x000fe40007810000 */
[----:B------:R-:W-:Y:S02]  /*8f30*/  FSEL R63, R63, -INF , P5 ;  /* 0xff8000003f3f7808 */ /* 0x000fe40002800000 */
[----:B------:R-:W-:Y:S02]  /*8f40*/  ISETP.GT.AND P5, PT, R12, 0x61, PT ;  /* 0x000000610c00780c */ /* 0x000fe40003fa4270 */
[----:B------:R-:W-:-:S02]  /*8f50*/  FMNMX.FTZ R0, R69, R0, !PT ;  /* 0x0000000045007209 */ /* 0x000fc40007810000 */
        /* <DEDUP_REMOVED lines=27> */
[C---:B------:R-:W-:Y:S02]  /*9110*/  ISETP.GT.AND P5, PT, R12.reuse, 0x80, PT ;  /* 0x000000800c00780c */ /* 0x040fe40003fa4270 */
[----:B------:R-:W-:Y:S02]  /*9120*/  FSEL R53, R53, -INF , P0 ;  /* 0xff80000035357808 */ /* 0x000fe40000000000 */
[----:B------:R-:W-:Y:S02]  /*9130*/  FMNMX.FTZ R0, R153, R0, !PT ;  /* 0x0000000099007209 */ /* 0x000fe40007810000 */
[----:B------:R-:W-:Y:S02]  /*9140*/  ISETP.GT.AND P0, PT, R12, 0x81, PT ;  /* 0x000000810c00780c */ /* 0x000fe40003f04270 */
[----:B------:R-:W-:Y:S02]  /*9150*/  FMNMX.FTZ R0, R53, R0, !PT ;  /* 0x0000000035007209 */ /* 0x000fe40007810000 */
[----:B------:R-:W-:-:S02]  /*9160*/  FSEL R155, R50, -INF , P1 ;  /* 0xff800000329b7808 */ /* 0x000fc40000800000 */
[C---:B------:R-:W-:Y:S02]  /*9170*/  ISETP.GT.AND P1, PT, R12.reuse, 0x88, PT ;  /* 0x000000880c00780c */ /* 0x040fe40003f24270 */
[----:B------:R-:W-:Y:S02]  /*9180*/  FSEL R51, R51, -INF , P2 ;  /* 0xff80000033337808 */ /* 0x000fe40001000000 */
[C---:B------:R-:W-:Y:S02]  /*9190*/  ISETP.GT.AND P2, PT, R12.reuse, 0x89, PT ;  /* 0x000000890c00780c */ /* 0x040fe40003f44270 */
[----:B------:R-:W-:Y:S02]  /*91a0*/  FSEL R47, R47, -INF , P3 ;  /* 0xff8000002f2f7808 */ /* 0x000fe40001800000 */
[----:B------:R-:W-:Y:S01]  /*91b0*/  ISETP.GT.AND P3, PT, R12, 0x90, PT ;  /* 0x000000900c00780c */ /* 0x000fe20003f64270 */
[----:B------:R-:W-:Y:S02]  /*91c0*/  WARPGROUP.DEPBAR.LE gsb0, 0x0 ;  /* 0x00008000000079c5 */ /* 0x000fe40000010000 */
[----:B------:R-:W-:-:S02]  /*91d0*/  FSEL R24, R24, -INF , P5 ;  /* 0xff80000018187808 */ /* 0x000fc40002800000 */
[----:B------:R-:W-:Y:S02]  /*91e0*/  FSEL R25, R25, -INF , P0 ;  /* 0xff80000019197808 */ /* 0x000fe40000000000 */
[----:B------:R-:W-:Y:S02]  /*91f0*/  FMNMX.FTZ R0, R24, R0, !PT ;  /* 0x0000000018007209 */ /* 0x000fe40007810000 */
[----:B------:R-:W-:Y:S02]  /*9200*/  FSEL R28, R28, -INF , P1 ;  /* 0xff8000001c1c7808 */ /* 0x000fe40000800000 */
[----:B------:R-:W-:Y:S02]  /*9210*/  FMNMX.FTZ R0, R25, R0, !PT ;  /* 0x0000000019007209 */ /* 0x000fe40007810000 */
        /* <DEDUP_REMOVED lines=11> */
[----:B------:R-:W-:Y:S02]  /*92d0*/  ISETP.GT.AND P6, PT, R12, 0x99, PT ;  /* 0x000000990c00780c */ /* 0x000fe40003fc4270 */
[----:B------:R-:W-:Y:S02]  /*92e0*/  FMNMX.FTZ R0, R36, R0, !PT ;  /* 0x0000000024007209 */ /* 0x000fe40007810000 */
[----:B------:R-:W-:-:S02]  /*92f0*/  FSEL R37, R37, -INF , P6 ;  /* 0xff80000025257808 */ /* 0x000fc40003000000 */
[----:B------:R-:W-:Y:S02]  /*9300*/  P2R R40, PR, RZ, 0x4 ;  /* 0x00000004ff287803 */ /* 0x000fe40000000000 */
[----:B------:R-:W-:Y:S02]  /*9310*/  FMNMX.FTZ R44, R37, R0, !PT ;  /* 0x00000000252c7209 */ /* 0x000fe40007810000 */
[----:B------:R-:W-:Y:S02]  /*9320*/  ISETP.GT.AND P2, PT, R12, 0x78, PT ;  /* 0x000000780c00780c */ /* 0x000fe40003f44270 */
[----:B------:R-:W-:Y:S01]  /*9330*/  P2R R42, PR, RZ, 0x8 ;  /* 0x00000008ff2a7803 */ /* 0x000fe20000000000 */
[----:B------:R-:W0:Y:S01]  /*9340*/  SHFL.BFLY PT, R0, R44, 0x2, 0x1f ;  /* 0x0c401f002c007f89 */ /* 0x000e2200000e0000 */
[----:B------:R-:W-:Y:S02]  /*9350*/  FSEL R54, R54, -INF , P2 ;  /* 0xff80000036367808 */ /* 0x000fe40001000000 */
[----:B------:R-:W-:-:S02]  /*9360*/  ISETP.NE.AND P2, PT, R40, RZ, PT ;  /* 0x000000ff2800720c */ /* 0x000fc40003f45270 */
[----:B------:R-:W-:Y:S02]  /*9370*/  FMNMX.FTZ R40, R11, R91, !PT ;  /* 0x0000005b0b287209 */ /* 0x000fe40007810000 */
[----:B------:R-:W-:Y:S02]  /*9380*/  P2R R20, PR, RZ, 0x2 ;  /* 0x00000002ff147803 */ /* 0x000fe40000000000 */
[----:B------:R-:W-:Y:S02]  /*9390*/  FMNMX.FTZ R40, R21, R40, !PT ;  /* 0x0000002815287209 */ /* 0x000fe40007810000 */
[C---:B------:R-:W-:Y:S02]  /*93a0*/  ISETP.GT.AND P1, PT, R12.reuse, 0x79, PT ;  /* 0x000000790c00780c */ /* 0x040fe40003f24270 */
[----:B------:R-:W-:Y:S02]  /*93b0*/  P2R R10, PR, RZ, 0x1 ;  /* 0x00000001ff0a7803 */ /* 0x000fe40000000000 */
[----:B------:R-:W-:-:S02]  /*93c0*/  ISETP.GT.AND P0, PT, R12, 0x80, PT ;  /* 0x000000800c00780c */ /* 0x000fc40003f04270 */
[----:B------:R-:W-:Y:S02]  /*93d0*/  FSEL R55, R55, -INF , P1 ;  /* 0xff80000037377808 */ /* 0x000fe40000800000 */
[----:B------:R-:W-:Y:S02]  /*93e0*/  FSEL R26, R26, -INF , P0 ;  /* 0xff8000001a1a7808 */ /* 0x000fe40000000000 */
[----:B------:R-:W-:Y:S02]  /*93f0*/  ISETP.NE.AND P0, PT, R10, RZ, PT ;  /* 0x000000ff0a00720c */ /* 0x000fe40003f05270 */
[----:B------:R-:W-:Y:S02]  /*9400*/  ISETP.NE.AND P1, PT, R20, RZ, PT ;  /* 0x000000ff1400720c */ /* 0x000fe40003f25270 */
[----:B0-----:R-:W-:Y:S02]  /*9410*/  FMNMX.FTZ R46, R44, R0, !PT ;  /* 0x000000002c2e7209 */ /* 0x001fe40007810000 */
[----:B------:R-:W-:-:S02]  /*9420*/  FSEL R27, R27, -INF , P0 ;  /* 0xff8000001b1b7808 */ /* 0x000fc40000000000 */
[----:B------:R-:W-:Y:S01]  /*9430*/  FSEL R31, R31, -INF , P2 ;  /* 0xff8000001f1f7808 */ /* 0x000fe20001000000 */
[----:B------:R-:W0:Y:S01]  /*9440*/  SHFL.BFLY PT, R0, R46, 0x1, 0x1f ;  /* 0x0c201f002e007f89 */ /* 0x000e2200000e0000 */
[----:B------:R-:W-:Y:S02]  /*9450*/  FSEL R35, R35, -INF , P4 ;  /* 0xff80000023237808 */ /* 0x000fe40002000000 */
[----:B------:R-:W-:Y:S02]  /*9460*/  ISETP.NE.AND P0, PT, R14, RZ, PT ;  /* 0x000000ff0e00720c */ /* 0x000fe40003f05270 */
[----:B0-----:R-:W-:-:S04]  /*9470*/  FMNMX.FTZ R0, R46, R0, !PT ;  /* 0x000000002e007209 */ /* 0x001fc80007810000 */
[----:B------:R-:W-:Y:S01]  /*9480*/  FSETP.NEU.FTZ.AND P3, PT, R0, -INF , PT ;  /* 0xff8000000000780b */ /* 0x000fe20003f7d000 */
[----:B------:R-:W-:-:S05]  /*9490*/  FFMA.FTZ R8, R2, R0, -8 ;  /* 0xc100000002087423 */ /* 0x000fca0000010000 */
[----:B------:R-:W-:Y:S02]  /*94a0*/  FSEL R8, R8, RZ, P3 ;  /* 0x000000ff08087208 */ /* 0x000fe40001800000 */
[----:B------:R-:W-:Y:S02]  /*94b0*/  ISETP.NE.AND P3, PT, R42, RZ, PT ;  /* 0x000000ff2a00720c */ /* 0x000fe40003f65270 */
[----:B------:R-:W-:Y:S01]  /*94c0*/  FMNMX.FTZ R42, R95, R40, !PT ;  /* 0x000000285f2a7209 */ /* 0x000fe20007810000 */
[----:B------:R-:W-:-:S01]  /*94d0*/  FFMA.FTZ R9, R2, R9, -R8 ;  /* 0x0000000902097223 */ /* 0x000fc20000010808 */
[--C-:B------:R-:W-:Y:S01]  /*94e0*/  FFMA.FTZ R20, R2, R111, -R8.reuse ;  /* 0x0000006f02147223 */ /* 0x100fe20000010808 */
[----:B------:R-:W-:Y:S01]  /*94f0*/  FSEL R111, R30, -INF , P1 ;  /* 0xff8000001e6f7808 */ /* 0x000fe20000800000 */
[C-C-:B------:R-:W-:Y:S01]  /*9500*/  FFMA.FTZ R113, R2.reuse, R113, -R8.reuse ;  /* 0x0000007102717223 */ /* 0x140fe20000010808 */
[----:B------:R-:W-:Y:S01]  /*9510*/  FMNMX.FTZ R42, R105, R42, !PT ;  /* 0x0000002a692a7209 */ /* 0x000fe20007810000 */
[C-C-:B------:R-:W-:Y:S01]  /*9520*/  FFMA.FTZ R10, R2.reuse, R13, -R8.reuse ;  /* 0x0000000d020a7223 */ /* 0x140fe20000010808 */
[----:B------:R-:W-:-:S01]  /*9530*/  FFMA.FTZ R13, R2, R89, -R8 ;  /* 0x00000059020d7223 */ /* 0x000fc20000010808 */
[----:B------:R0:W-:Y:S01]  /*9540*/  MUFU.EX2 R40, R113 ;  /* 0x0000007100287308 */ /* 0x0001e20000000800 */
[----:B------:R-:W-:Y:S01]  /*9550*/  FMNMX.FTZ R42, R99, R42, !PT ;  /* 0x0000002a632a7209 */ /* 0x000fe20007810000 */
[C-C-:B------:R-:W-:Y:S01]  /*9560*/  FFMA.FTZ R89, R2.reuse, R97, -R8.reuse ;  /* 0x0000006102597223 */ /* 0x140fe20000010808 */
[----:B------:R-:W-:-:S01]  /*9570*/  FFMA.FTZ R97, R2, R115, -R8 ;  /* 0x0000007302617223 */ /* 0x000fc20000010808 */
[----:B------:R-:W-:Y:S01]  /*9580*/  FSEL R115, R38, -INF , P5 ;  /* 0xff80000026737808 */ /* 0x000fe20002800000 */
[----:B------:R-:W-:-:S01]  /*9590*/  FFMA.FTZ R62, R2, R41, -R8 ;  /* 0x00000029023e7223 */ /* 0x000fc20000010808 */
[----:B------:R-:W-:Y:S01]  /*95a0*/  FMNMX.FTZ R42, R109, R42, !PT ;  /* 0x0000002a6d2a7209 */ /* 0x000fe20007810000 */
[----:B------:R-:W-:-:S01]  /*95b0*/  FFMA.FTZ R12, R2, R15, -R8 ;  /* 0x0000000f020c7223 */ /* 0x000fc20000010808 */
[----:B------:R-:W-:Y:S01]  /*95c0*/  FSEL R41, R39, -INF , P6 ;  /* 0xff80000027297808 */ /* 0x000fe20003000000 */
[----:B------:R-:W-:-:S01]  /*95d0*/  FFMA.FTZ R15, R2, R93, -R8 ;  /* 0x0000005d020f7223 */ /* 0x000fc20000010808 */
[----:B------:R-:W-:Y:S01]  /*95e0*/  FMNMX.FTZ R44, R103, R42, !PT ;  /* 0x0000002a672c7209 */ /* 0x000fe20007810000 */
[----:B------:R-:W-:-:S01]  /*95f0*/  FFMA.FTZ R14, R2, R107, -R8 ;  /* 0x0000006b020e7223 */ /* 0x000fc20000010808 */
[----:B------:R1:W-:Y:S01]  /*9600*/  MUFU.EX2 R42, R9 ;  /* 0x00000009002a7308 */ /* 0x0003e20000000800 */
[----:B0-----:R-:W-:Y:S01]  /*9610*/  FSEL R113, R34, -INF , P3 ;  /* 0xff80000022717808 */ /* 0x001fe20001800000 */
        /* <DEDUP_REMOVED lines=36> */
[----:B------:R-:W-:Y:S01]  /*9860*/  FFMA.FTZ R37, R2, R37, -R8 ;  /* 0x0000002502257223 */ /* 0x000fe20000010808 */
        /* <DEDUP_REMOVED lines=18> */
[----:B-1----:R-:W-:Y:S01]  /*9990*/  FMNMX.FTZ R9, R51, R56, !PT ;  /* 0x0000003833097209 */ /* 0x002fe20007810000 */
[----:B------:R-:W-:Y:S03]  /*99a0*/  MUFU.EX2 R89, R89 ;  /* 0x0000005900597308 */ /* 0x000fe60000000800 */
[----:B------:R-:W-:-:S04]  /*99b0*/  FMNMX.FTZ R56, R54, R9, !PT ;  /* 0x0000000936387209 */ /* 0x000fc80007810000 */
[----:B------:R-:W-:Y:S01]  /*99c0*/  FMNMX.FTZ R9, R55, R56, !PT ;  /* 0x0000003837097209 */ /* 0x000fe20007810000 */
[----:B------:R-:W-:Y:S03]  /*99d0*/  MUFU.EX2 R20, R20 ;  /* 0x0000001400147308 */ /* 0x000fe60000000800 */
[----:B------:R-:W-:-:S04]  /*99e0*/  FMNMX.FTZ R58, R26, R9, !PT ;  /* 0x000000091a3a7209 */ /* 0x000fc80007810000 */
[----:B------:R-:W-:Y:S01]  /*99f0*/  FMNMX.FTZ R58, R27, R58, !PT ;  /* 0x0000003a1b3a7209 */ /* 0x000fe20007810000 */
[----:B------:R-:W1:Y:S03]  /*9a00*/  MUFU.EX2 R93, R93 ;  /* 0x0000005d005d7308 */ /* 0x000e660000000800 */
        /* <DEDUP_REMOVED lines=8> */
[----:B------:R-:W-:-:S01]  /*9a90*/  FFMA.FTZ R58, R2, R153, -R8 ;  /* 0x00000099023a7223 */ /* 0x000fc20000010808 */
[----:B------:R-:W-:Y:S03]  /*9aa0*/  MUFU.EX2 R44, R117 ;  /* 0x00000075002c7308 */ /* 0x000fe60000000800 */
[----:B------:R-:W3:Y:S05]  /*9ab0*/  SHFL.BFLY PT, R60, R9, 0x2, 0x1f ;  /* 0x0c401f00093c7f89 */ /* 0x000eea00000e0000 */
[----:B------:R-:W-:Y:S08]  /*9ac0*/  MUFU.EX2 R101, R101 ;  /* 0x0000006500657308 */ /* 0x000ff00000000800 */
[----:B------:R-:W-:Y:S08]  /*9ad0*/  MUFU.EX2 R46, R121 ;  /* 0x00000079002e7308 */ /* 0x000ff00000000800 */
[----:B------:R-:W-:Y:S01]  /*9ae0*/  MUFU.EX2 R107, R107 ;  /* 0x0000006b006b7308 */ /* 0x000fe20000000800 */
[----:B---3--:R-:W-:-:S05]  /*9af0*/  FMNMX.FTZ R60, R9, R60, !PT ;  /* 0x0000003c093c7209 */ /* 0x008fca0007810000 */
[----:B------:R-:W3:Y:S02]  /*9b00*/  SHFL.BFLY PT, R9, R60, 0x1, 0x1f ;  /* 0x0c201f003c097f89 */ /* 0x000ee400000e0000 */
[----:B------:R-:W-:Y:S08]  /*9b10*/  MUFU.EX2 R48, R125 ;  /* 0x0000007d00307308 */ /* 0x000ff00000000800 */
[----:B------:R-:W-:Y:S01]  /*9b20*/  MUFU.EX2 R57, R57 ;  /* 0x0000003900397308 */ /* 0x000fe20000000800 */
[----:B0-----:R-:W-:-:S02]  /*9b30*/  F2FP.SATFINITE.E4M3.F32.PACK_AB_MERGE_C R152, R15, R12, RZ ;  /* 0x0000000c0f98723e */ /* 0x001fc400048070ff */
[----:B-1----:R-:W-:-:S05]  /*9b40*/  F2FP.SATFINITE.E4M3.F32.PACK_AB_MERGE_C R154, R93, R20, RZ ;  /* 0x000000145d9a723e */ /* 0x002fca00048070ff */
[----:B------:R-:W-:Y:S01]  /*9b50*/  MUFU.EX2 R50, R127 ;  /* 0x0000007f00327308 */ /* 0x000fe20000000800 */
[----:B---3--:R-:W-:-:S07]  /*9b60*/  FMNMX.FTZ R9, R60, R9, !PT ;  /* 0x000000093c097209 */ /* 0x008fce0007810000 */
[----:B------:R-:W-:Y:S01]  /*9b70*/  MUFU.EX2 R61, R61 ;  /* 0x0000003d003d7308 */ /* 0x000fe20000000800 */
[----:B------:R-:W-:Y:S01]  /*9b80*/  FSETP.NEU.FTZ.AND P1, PT, R9, -INF , PT ;  /* 0xff8000000900780b */ /* 0x000fe20003f3d000 */
[----:B------:R-:W-:-:S06]  /*9b90*/  FFMA.FTZ R60, R2, R9, -8 ;  /* 0xc1000000023c7423 */ /* 0x000fcc0000010009 */
[----:B------:R-:W-:Y:S01]  /*9ba0*/  MUFU.EX2 R52, R131 ;  /* 0x0000008300347308 */ /* 0x000fe20000000800 */
[----:B------:R-:W-:Y:S02]  /*9bb0*/  FSEL R8, R60, RZ, P1 ;  /* 0x000000ff3c087208 */ /* 0x000fe40000800000 */
        /* <DEDUP_REMOVED lines=20> */
[----:B------:R-:W-:-:S03]  /*9d00*/  FFMA.FTZ R80, R2, R67, -R8 ;  /* 0x0000004302507223 */ /* 0x000fc60000010808 */
[----:B------:R-:W1:Y:S01]  /*9d10*/  MUFU.EX2 R21, R21 ;  /* 0x0000001500157308 */ /* 0x000e620000000800 */
[----:B------:R-:W-:-:S01]  /*9d20*/  FADD.FTZ R71, R10, R13 ;  /* 0x0000000d0a477221 */ /* 0x000fc20000010000 */
[C-C-:B------:R-:W-:Y:S01]  /*9d30*/  FFMA.FTZ R81, R2.reuse, R87, -R8.reuse ;  /* 0x0000005702517223 */ /* 0x140fe20000010808 */
[----:B------:R-:W-:-:S01]  /*9d40*/  FFMA.FTZ R77, R2, R79, -R8 ;  /* 0x0000004f024d7223 */ /* 0x000fc20000010808 */
[----:B------:R-:W-:-:S04]  /*9d50*/  FFMA.FTZ R79, R2, R83, -R8 ;  /* 0x00000053024f7223 */ /* 0x000fc80000010808 */
[----:B------:R-:W3:Y:S01]  /*9d60*/  MUFU.EX2 R62, R62 ;  /* 0x0000003e003e7308 */ /* 0x000ee20000000800 */
[----:B------:R-:W-:-:S01]  /*9d70*/  FADD.FTZ R86, R12, R71 ;  /* 0x000000470c567221 */ /* 0x000fc20000010000 */
[----:B0-----:R-:W-:-:S06]  /*9d80*/  FADD.FTZ R84, R11, R60 ;  /* 0x0000003c0b547221 */ /* 0x001fcc0000010000 */
[----:B------:R-:W0:Y:S01]  /*9d90*/  MUFU.EX2 R64, R64 ;  /* 0x0000004000407308 */ /* 0x000e220000000800 */
[----:B------:R-:W-:Y:S02]  /*9da0*/  @!P1 VIADD R71, R3, 0x13240 ;  /* 0x0001324003479836 */ /* 0x000fe40000000000 */
[----:B------:R-:W-:Y:S01]  /*9db0*/  FADD.FTZ R87, R15, R86 ;  /* 0x000000560f577221 */ /* 0x000fe20000010000 */
[----:B-1----:R-:W-:-:S01]  /*9dc0*/  FADD.FTZ R85, R21, R84 ;  /* 0x0000005415557221 */ /* 0x002fc20000010000 */
[C-C-:B------:R-:W-:Y:S01]  /*9dd0*/  FFMA.FTZ R83, R2.reuse, R63, -R8.reuse ;  /* 0x0000003f02537223 */ /* 0x140fe20000010808 */
[----:B------:R-:W-:-:S02]  /*9de0*/  FFMA.FTZ R63, R2, R141, -R8 ;  /* 0x0000008d023f7223 */ /* 0x000fc40000010808 */
[----:B------:R-:W1:Y:S01]  /*9df0*/  MUFU.EX2 R91, R91 ;  /* 0x0000005b005b7308 */ /* 0x000e620000000800 */
[----:B------:R-:W-:Y:S01]  /*9e00*/  @!P1 PRMT R71, RZ, 0x654, R71 ;  /* 0x00000654ff479816 */ /* 0x000fe20000000047 */
[----:B------:R-:W-:Y:S01]  /*9e10*/  FADD.FTZ R86, R14, R87 ;  /* 0x000000570e567221 */ /* 0x000fe20000010000 */
[----:B---3--:R-:W-:-:S02]  /*9e20*/  FADD.FTZ R85, R62, R85 ;  /* 0x000000553e557221 */ /* 0x008fc40000010000 */
[----:B------:R3:W-:Y:S03]  /*9e30*/  @!P1 SYNCS.ARRIVE.TRANS64.RED.A1T0 RZ, [R71+URZ], RZ ;  /* 0x000000ff47ff99a7 */ /* 0x0007e6000810043f */
[----:B------:R-:W4:Y:S08]  /*9e40*/  MUFU.EX2 R66, R66 ;  /* 0x0000004200427308 */ /* 0x000f300000000800 */
[----:B------:R-:W5:Y:S01]  /*9e50*/  MUFU.EX2 R95, R95 ;  /* 0x0000005f005f7308 */ /* 0x000f620000000800 */
[----:B---3--:R-:W-:-:S01]  /*9e60*/  FADD.FTZ R71, R89, R86 ;  /* 0x0000005659477221 */ /* 0x008fc20000010000 */
[----:B0-----:R-:W-:-:S06]  /*9e70*/  FADD.FTZ R86, R64, R85 ;  /* 0x0000005540567221 */ /* 0x001fcc0000010000 */
[----:B------:R-:W0:Y:S01]  /*9e80*/  MUFU.EX2 R68, R68 ;  /* 0x0000004400447308 */ /* 0x000e220000000800 */
[----:B------:R-:W-:-:S01]  /*9e90*/  FADD.FTZ R88, R20, R71 ;  /* 0x0000004714587221 */ /* 0x000fc20000010000 */
[----:B-1----:R-:W-:Y:S01]  /*9ea0*/  FADD.FTZ R71, R91, R86 ;  /* 0x000000565b477221 */ /* 0x002fe20000010000 */
[----:B------:R-:W-:-:S05]  /*9eb0*/  FFMA.FTZ R86, R2, R47, -R8 ;  /* 0x0000002f02567223 */ /* 0x000fca0000010808 */
[----:B------:R-:W1:Y:S01]  /*9ec0*/  MUFU.EX2 R75, R75 ;  /* 0x0000004b004b7308 */ /* 0x000e620000000800 */
[----:B------:R-:W-:-:S01]  /*9ed0*/  FADD.FTZ R47, R93, R88 ;  /* 0x000000585d2f7221 */ /* 0x000fc20000010000 */
[----:B----4-:R-:W-:-:S06]  /*9ee0*/  FADD.FTZ R88, R66, R71 ;  /* 0x0000004742587221 */ /* 0x010fcc0000010000 */
[----:B------:R-:W3:Y:S01]  /*9ef0*/  MUFU.EX2 R70, R70 ;  /* 0x0000004600467308 */ /* 0x000ee20000000800 */
[----:B------:R-:W-:-:S01]  /*9f00*/  FADD.FTZ R90, R40, R47 ;  /* 0x0000002f285a7221 */ /* 0x000fc20000010000 */
[----:B-----5:R-:W-:-:S06]  /*9f10*/  FADD.FTZ R47, R95, R88 ;  /* 0x000000585f2f7221 */ /* 0x020fcc0000010000 */
[----:B------:R-:W4:Y:S01]  /*9f20*/  MUFU.EX2 R77, R77 ;  /* 0x0000004d004d7308 */ /* 0x000f220000000800 */
[----:B------:R-:W-:-:S01]  /*9f30*/  FADD.FTZ R87, R73, R90 ;  /* 0x0000005a49577221 */ /* 0x000fc20000010000 */
[----:B0-----:R-:W-:Y:S01]  /*9f40*/  FADD.FTZ R88, R68, R47 ;  /* 0x0000002f44587221 */ /* 0x001fe20000010000 */
[----:B------:R-:W-:-:S01]  /*9f50*/  FFMA.FTZ R85, R2, R51, -R8 ;  /* 0x0000003302557223 */ /* 0x000fc20000010808 */
[----:B------:R-:W-:-:S04]  /*9f60*/  FFMA.FTZ R51, R2, R26, -R8 ;  /* 0x0000001a02337223 */ /* 0x000fc80000010808 */
[----:B------:R-:W0:Y:S01]  /*9f70*/  MUFU.EX2 R72, R72 ;  /* 0x0000004800487308 */ /* 0x000e220000000800 */
[----:B------:R-:W-:-:S01]  /*9f80*/  FADD.FTZ R26, R42, R87 ;  /* 0x000000572a1a7221 */ /* 0x000fc20000010000 */
[----:B-1----:R-:W-:Y:S01]  /*9f90*/  FADD.FTZ R87, R75, R88 ;  /* 0x000000584b577221 */ /* 0x002fe20000010000 */
[----:B------:R-:W-:-:S05]  /*9fa0*/  FFMA.FTZ R47, R2, R27, -R8 ;  /* 0x0000001b022f7223 */ /* 0x000fca0000010808 */
[----:B------:R-:W1:Y:S01]  /*9fb0*/  MUFU.EX2 R79, R79 ;  /* 0x0000004f004f7308 */ /* 0x000e620000000800 */
[----:B------:R-:W-:-:S01]  /*9fc0*/  FADD.FTZ R27, R97, R26 ;  /* 0x0000001a611b7221 */ /* 0x000fc20000010000 */
[----:B---3--:R-:W-:-:S06]  /*9fd0*/  FADD.FTZ R88, R70, R87 ;  /* 0x0000005746587221 */ /* 0x008fcc0000010000 */
[----:B------:R-:W3:Y:S01]  /*9fe0*/  MUFU.EX2 R74, R74 ;  /* 0x0000004a004a7308 */ /* 0x000ee20000000800 */
[----:B------:R-:W-:-:S01]  /*9ff0*/  FADD.FTZ R90, R44, R27 ;  /* 0x0000001b2c5a7221 */ /* 0x000fc20000010000 */
[----:B----4-:R-:W-:Y:S01]  /*a000*/  FADD.FTZ R27, R77, R88 ;  /* 0x000000584d1b7221 */ /* 0x010fe20000010000 */
[----:B------:R-:W-:-:S05]  /*a010*/  FFMA.FTZ R71, R2, R54, -R8 ;  /* 0x0000003602477223 */ /* 0x000fca0000010808 */
[----:B------:R-:W4:Y:S01]  /*a020*/  MUFU.EX2 R81, R81 ;  /* 0x0000005100517308 */ /* 0x000f220000000800 */
[----:B------:R-:W-:-:S07]  /*a030*/  FADD.FTZ R87, R101, R90 ;  /* 0x0000005a65577221 */ /* 0x000fce0000010000 */
[----:B------:R-:W5:Y:S01]  /*a040*/  MUFU.EX2 R76, R76 ;  /* 0x0000004c004c7308 */ /* 0x000f620000000800 */
[----:B------:R-:W-:-:S07]  /*a050*/  FADD.FTZ R88, R46, R87 ;  /* 0x000000572e587221 */ /* 0x000fce0000010000 */
[----:B------:R0:W-:Y:S01]  /*a060*/  MUFU.EX2 R54, R86 ;  /* 0x0000005600367308 */ /* 0x0001e20000000800 */
[----:B------:R-:W-:-:S07]  /*a070*/  FADD.FTZ R15, R107, R88 ;  /* 0x000000586b0f7221 */ /* 0x000fce0000010000 */
[----:B------:R-:W2:Y:S01]  /*a080*/  MUFU.EX2 R59, R59 ;  /* 0x0000003b003b7308 */ /* 0x000ea20000000800 */
[----:B0-----:R-:W-:-:S04]  /*a090*/  FADD.FTZ R86, R72, R27 ;  /* 0x0000001b48567221 */ /* 0x001fc80000010000 */
[----:B-1----:R-:W-:-:S03]  /*a0a0*/  FADD.FTZ R87, R79, R86 ;  /* 0x000000564f577221 */ /* 0x002fc60000010000 */
[----:B------:R-:W0:Y:S01]  /*a0b0*/  MUFU.EX2 R78, R78 ;  /* 0x0000004e004e7308 */ /* 0x000e220000000800 */
[----:B---3--:R-:W-:-:S01]  /*a0c0*/  FADD.FTZ R86, R74, R87 ;  /* 0x000000574a567221 */ /* 0x008fc20000010000 */
[----:B------:R-:W-:Y:S01]  /*a0d0*/  FADD.FTZ R20, R48, R15 ;  /* 0x0000000f30147221 */ /* 0x000fe20000010000 */
[----:B------:R-:W-:-:S01]  /*a0e0*/  FFMA.FTZ R84, R2, R43, -R8 ;  /* 0x0000002b02547223 */ /* 0x000fc20000010808 */
[----:B------:R-:W-:Y:S01]  /*a0f0*/  FFMA.FTZ R67, R2, R143, -R8 ;  /* 0x0000008f02437223 */ /* 0x000fe20000010808 */
[----:B----4-:R-:W-:-:S01]  /*a100*/  FADD.FTZ R15, R81, R86 ;  /* 0x00000056510f7221 */ /* 0x010fc20000010000 */
[C-C-:B------:R-:W-:Y:S02]  /*a110*/  FFMA.FTZ R147, R2.reuse, R147, -R8.reuse ;  /* 0x0000009302937223 */ /* 0x140fe40000010808 */
        /* <DEDUP_REMOVED lines=11> */
[----:B------:R-:W-:-:S01]  /*a1d0*/  FADD.FTZ R41, R57, R20 ;  /* 0x0000001439297221 */ /* 0x000fc20000010000 */
[----:B-----5:R-:W-:-:S04]  /*a1e0*/  FADD.FTZ R20, R76, R15 ;  /* 0x0000000f4c147221 */ /* 0x020fc80000010000 */
[----:B--2---:R-:W-:Y:S02]  /*a1f0*/  FADD.FTZ R15, R59, R20 ;  /* 0x000000143b0f7221 */ /* 0x004fe40000010000 */
[----:B------:R-:W2:Y:S01]  /*a200*/  MUFU.EX2 R80, R80 ;  /* 0x0000005000507308 */ /* 0x000ea20000000800 */
[----:B------:R-:W-:Y:S01]  /*a210*/  F2FP.SATFINITE.E4M3.F32.PACK_AB_MERGE_C R148, R97, R42, RZ ;  /* 0x0000002a6194723e */ /* 0x000fe200048070ff */
[----:B0-----:R-:W-:Y:S01]  /*a220*/  FADD.FTZ R20, R78, R15 ;  /* 0x0000000f4e147221 */ /* 0x001fe20000010000 */
[----:B------:R-:W-:-:S05]  /*a230*/  FADD.FTZ R42, R50, R41 ;  /* 0x00000029322a7221 */ /* 0x000fca0000010000 */
[----:B------:R-:W0:Y:S01]  /*a240*/  MUFU.EX2 R65, R65 ;  /* 0x0000004100417308 */ /* 0x000e220000000800 */
[----:B-1----:R-:W-:-:S01]  /*a250*/  FADD.FTZ R20, R83, R20 ;  /* 0x0000001453147221 */ /* 0x002fc20000010000 */
[----:B------:R-:W-:-:S06]  /*a260*/  F2FP.SATFINITE.E4M3.F32.PACK_AB_MERGE_C R136, R61, R50, RZ ;  /* 0x000000323d88723e */ /* 0x000fcc00048070ff */
[----:B------:R-:W1:Y:S01]  /*a270*/  MUFU.EX2 R67, R67 ;  /* 0x0000004300437308 */ /* 0x000e620000000800 */
[----:B------:R-:W-:-:S07]  /*a280*/  FADD.FTZ R61, R61, R42 ;  /* 0x0000002a3d3d7221 */ /* 0x000fce0000010000 */
[----:B------:R-:W4:Y:S01]  /*a290*/  MUFU.EX2 R56, R135 ;  /* 0x0000008700387308 */ /* 0x000f220000000800 */
[----:B---3--:R-:W-:-:S07]  /*a2a0*/  FADD.FTZ R15, R63, R20 ;  /* 0x000000143f0f7221 */ /* 0x008fce0000010000 */
[----:B------:R-:W3:Y:S01]  /*a2b0*/  MUFU.EX2 R82, R82 ;  /* 0x0000005200527308 */ /* 0x000ee20000000800 */
[----:B------:R-:W-:-:S07]  /*a2c0*/  FADD.FTZ R42, R52, R61 ;  /* 0x0000003d342a7221 */ /* 0x000fce0000010000 */
[----:B------:R-:W5:Y:S01]  /*a2d0*/  MUFU.EX2 R69, R69 ;  /* 0x0000004500457308 */ /* 0x000f620000000800 */
[----:B------:R-:W-:Y:S01]  /*a2e0*/  F2FP.SATFINITE.E4M3.F32.PACK_AB_MERGE_C R152, R13, R10, R152 ;  /* 0x0000000a0d98723e */ /* 0x000fe20004807098 */
[----:B--2---:R-:W-:-:S06]  /*a2f0*/  FADD.FTZ R10, R80, R15 ;  /* 0x0000000f500a7221 */ /* 0x004fcc0000010000 */
[----:B------:R-:W2:Y:S01]  /*a300*/  MUFU.EX2 R3, R147 ;  /* 0x0000009300037308 */ /* 0x000ea20000000800 */
[----:B0-----:R-:W-:-:S07]  /*a310*/  FADD.FTZ R41, R65, R42 ;  /* 0x0000002a41297221 */ /* 0x001fce0000010000 */
[----:B------:R-:W0:Y:S01]  /*a320*/  MUFU.EX2 R30, R30 ;  /* 0x0000001e001e7308 */ /* 0x000e220000000800 */
[----:B-1----:R-:W-:-:S07]  /*a330*/  FADD.FTZ R13, R67, R10 ;  /* 0x0000000a430d7221 */ /* 0x002fce0000010000 */
[----:B------:R-:W1:Y:S01]  /*a340*/  MUFU.EX2 R84, R84 ;  /* 0x0000005400547308 */ /* 0x000e620000000800 */
[----:B----4-:R-:W-:-:S01]  /*a350*/  FADD.FTZ R42, R56, R41 ;  /* 0x00000029382a7221 */ /* 0x010fc20000010000 */
[C---:B---3--:R-:W-:Y:S01]  /*a360*/  F2FP.SATFINITE.E4M3.F32.PACK_AB_MERGE_C R67, R82.reuse, R67, RZ ;  /* 0x000000435243723e */ /* 0x048fe200048070ff */
[----:B------:R-:W-:-:S05]  /*a370*/  FADD.FTZ R82, R82, R13 ;  /* 0x0000000d52527221 */ /* 0x000fca0000010000 */
[----:B------:R-:W3:Y:S01]  /*a380*/  MUFU.EX2 R43, R43 ;  /* 0x0000002b002b7308 */ /* 0x000ee20000000800 */
[C---:B-----5:R-:W-:Y:S01]  /*a390*/  F2FP.SATFINITE.E4M3.F32.PACK_AB_MERGE_C R138, R69.reuse, R56, RZ ;  /* 0x00000038458a723e */ /* 0x060fe200048070ff */
[----:B------:R-:W-:-:S06]  /*a3a0*/  FADD.FTZ R69, R69, R42 ;  /* 0x0000002a45457221 */ /* 0x000fcc0000010000 */
[----:B------:R-:W4:Y:S01]  /*a3b0*/  MUFU.EX2 R34, R34 ;  /* 0x0000002200227308 */ /* 0x000f220000000800 */
[----:B--2---:R-:W-:-:S07]  /*a3c0*/  FADD.FTZ R13, R3, R82 ;  /* 0x00000052030d7221 */ /* 0x004fce0000010000 */
[----:B------:R-:W2:Y:S01]  /*a3d0*/  MUFU.EX2 R45, R45 ;  /* 0x0000002d002d7308 */ /* 0x000ea20000000800 */
[----:B0-----:R-:W-:-:S01]  /*a3e0*/  FADD.FTZ R10, R30, R69 ;  /* 0x000000451e0a7221 */ /* 0x001fc20000010000 */
[----:B------:R-:W-:Y:S01]  /*a3f0*/  F2FP.SATFINITE.E4M3.F32.PACK_AB_MERGE_C R154, R89, R14, R154 ;  /* 0x0000000e599a723e */ /* 0x000fe2000480709a */
[----:B-1----:R-:W-:-:S05]  /*a400*/  FADD.FTZ R14, R84, R13 ;  /* 0x0000000d540e7221 */ /* 0x002fca0000010000 */
[----:B------:R-:W0:Y:S01]  /*a410*/  MUFU.EX2 R26, R155 ;  /* 0x0000009b001a7308 */ /* 0x000e220000000800 */
[----:B------:R-:W-:-:S07]  /*a420*/  FADD.FTZ R15, R39, R10 ;  /* 0x0000000a270f7221 */ /* 0x000fce0000010000 */
[----:B------:R-:W-:Y:S08]  /*a430*/  MUFU.EX2 R58, R58 ;  /* 0x0000003a003a7308 */ /* 0x000ff00000000800 */
[----:B------:R-:W1:Y:S01]  /*a440*/  MUFU.EX2 R53, R53 ;  /* 0x0000003500357308 */ /* 0x000e620000000800 */
[----:B---3--:R-:W-:-:S07]  /*a450*/  FADD.FTZ R13, R43, R14 ;  /* 0x0000000e2b0d7221 */ /* 0x008fce0000010000 */
[----:B------:R-:W3:Y:S01]  /*a460*/  MUFU.EX2 R38, R38 ;  /* 0x0000002600267308 */ /* 0x000ee20000000800 */
[----:B------:R-:W-:-:S07]  /*a470*/  F2FP.SATFINITE.E4M3.F32.PACK_AB_MERGE_C R148, R73, R40, R148 ;  /* 0x000000284994723e */ /* 0x000fce0004807094 */
[----:B------:R-:W5:Y:S01]  /*a480*/  MUFU.EX2 R27, R85 ;  /* 0x00000055001b7308 */ /* 0x000f620000000800 */
[----:B----4-:R-:W-:-:S07]  /*a490*/  FADD.FTZ R40, R34, R15 ;  /* 0x0000000f22287221 */ /* 0x010fce0000010000 */
[----:B------:R-:W4:Y:S01]  /*a4a0*/  MUFU.EX2 R49, R49 ;  /* 0x0000003100317308 */ /* 0x000f220000000800 */
[----:B--2---:R-:W-:Y:S01]  /*a4b0*/  F2FP.SATFINITE.E4M3.F32.PACK_AB_MERGE_C R140, R45, R34, RZ ;  /* 0x000000222d8c723e */ /* 0x004fe200048070ff */
[----:B------:R-:W-:-:S06]  /*a4c0*/  FADD.FTZ R13, R54, R13 ;  /* 0x0000000d360d7221 */ /* 0x000fcc0000010000 */
[----:B------:R-:W2:Y:S01]  /*a4d0*/  MUFU.EX2 R12, R71 ;  /* 0x00000047000c7308 */ /* 0x000ea20000000800 */
[----:B------:R-:W-:-:S07]  /*a4e0*/  FADD.FTZ R45, R45, R40 ;  /* 0x000000282d2d7221 */ /* 0x000fce0000010000 */
[----:B------:R-:W2:Y:S01]  /*a4f0*/  MUFU.EX2 R55, R55 ;  /* 0x0000003700377308 */ /* 0x000ea20000000800 */
[----:B------:R-:W-:Y:S02]  /*a500*/  F2FP.SATFINITE.E4M3.F32.PACK_AB_MERGE_C R21, R62, R21, RZ ;  /* 0x000000153e15723e */ /* 0x000fe400048070ff */
[----:B------:R-:W-:Y:S01]  /*a510*/  F2FP.SATFINITE.E4M3.F32.PACK_AB_MERGE_C R140, R39, R30, R140 ;  /* 0x0000001e278c723e */ /* 0x000fe2000480708c */
[----:B0-----:R-:W-:-:S01]  /*a520*/  FADD.FTZ R30, R26, R13 ;  /* 0x0000000d1a1e7221 */ /* 0x001fc20000010000 */
[----:B-1----:R-:W-:Y:S01]  /*a530*/  F2FP.SATFINITE.E4M3.F32.PACK_AB_MERGE_C R142, R53, R58, RZ ;  /* 0x0000003a358e723e */ /* 0x002fe200048070ff */
[----:B---3--:R-:W-:-:S02]  /*a540*/  FADD.FTZ R14, R38, R45 ;  /* 0x0000002d260e7221 */ /* 0x008fc40000010000 */
[----:B------:R-:W0:Y:S01]  /*a550*/  MUFU.EX2 R24, R24 ;  /* 0x0000001800187308 */ /* 0x000e220000000800 */
[----:B------:R-:W-:Y:S01]  /*a560*/  F2FP.SATFINITE.E4M3.F32.PACK_AB_MERGE_C R153, R60, R11, R21 ;  /* 0x0000000b3c99723e */ /* 0x000fe20004807015 */
[----:B-----5:R-:W-:Y:S01]  /*a570*/  FADD.FTZ R11, R27, R30 ;  /* 0x0000001e1b0b7221 */ /* 0x020fe20000010000 */
[C---:B----4-:R-:W-:Y:S01]  /*a580*/  F2FP.SATFINITE.E4M3.F32.PACK_AB_MERGE_C R142, R49.reuse, R38, R142 ;  /* 0x00000026318e723e */ /* 0x050fe2000480708e */
[----:B------:R-:W-:-:S04]  /*a590*/  FADD.FTZ R49, R49, R14 ;  /* 0x0000000e31317221 */ /* 0x000fc80000010000 */
[----:B------:R-:W1:Y:S01]  /*a5a0*/  MUFU.EX2 R51, R51 ;  /* 0x0000003300337308 */ /* 0x000e620000000800 */
[----:B--2---:R-:W-:-:S01]  /*a5b0*/  FADD.FTZ R14, R12, R11 ;  /* 0x0000000b0c0e7221 */ /* 0x004fc20000010000 */
[----:B------:R-:W-:Y:S01]  /*a5c0*/  F2FP.SATFINITE.E4M3.F32.PACK_AB_MERGE_C R143, R55, R12, RZ ;  /* 0x0000000c378f723e */ /* 0x000fe200048070ff */
[----:B------:R-:W-:-:S05]  /*a5d0*/  FADD.FTZ R58, R58, R49 ;  /* 0x000000313a3a7221 */ /* 0x000fca0000010000 */
[----:B------:R-:W2:Y:S08]  /*a5e0*/  MUFU.EX2 R25, R25 ;  /* 0x0000001900197308 */ /* 0x000eb00000000800 */
[----:B------:R-:W-:Y:S08]  /*a5f0*/  MUFU.EX2 R115, R115 ;  /* 0x0000007300737308 */ /* 0x000ff00000000800 */
[----:B------:R-:W3:Y:S08]  /*a600*/  MUFU.EX2 R8, R8 ;  /* 0x0000000800087308 */ /* 0x000ef00000000800 */
[----:B------:R-:W4:Y:S01]  /*a610*/  MUFU.EX2 R20, R47 ;  /* 0x0000002f00147308 */ /* 0x000f220000000800 */
[----:B------:R-:W-:-:S01]  /*a620*/  FADD.FTZ R53, R53, R58 ;  /* 0x0000003a35357221 */ /* 0x000fc20000010000 */
[----:B------:R-:W-:-:S06]  /*a630*/  FADD.FTZ R14, R55, R14 ;  /* 0x0000000e370e7221 */ /* 0x000fcc0000010000 */
[----:B------:R-:W5:Y:S08]  /*a640*/  MUFU.EX2 R28, R28 ;  /* 0x0000001c001c7308 */ /* 0x000f700000000800 */
[----:B------:R-:W-:Y:S08]  /*a650*/  MUFU.EX2 R113, R113 ;  /* 0x0000007100717308 */ /* 0x000ff00000000800 */
[----:B------:R-:W-:Y:S08]  /*a660*/  MUFU.EX2 R12, R35 ;  /* 0x00000023000c7308 */ /* 0x000ff00000000800 */
[----:B------:R-:W5:Y:S01]  /*a670*/  MUFU.EX2 R111, R111 ;  /* 0x0000006f006f7308 */ /* 0x000f620000000800 */
[----:B0-----:R-:W-:-:S07]  /*a680*/  FADD.FTZ R30, R24, R53 ;  /* 0x00000035181e7221 */ /* 0x001fce0000010000 */
[----:B------:R-:W0:Y:S01]  /*a690*/  MUFU.EX2 R29, R29 ;  /* 0x0000001d001d7308 */ /* 0x000e220000000800 */
[----:B-1----:R-:W-:-:S07]  /*a6a0*/  FADD.FTZ R11, R51, R14 ;  /* 0x0000000e330b7221 */ /* 0x002fce0000010000 */
[----:B------:R-:W1:Y:S01]  /*a6b0*/  MUFU.EX2 R10, R31 ;  /* 0x0000001f000a7308 */ /* 0x000e620000000800 */
[----:B------:R-:W-:Y:S01]  /*a6c0*/  F2FP.SATFINITE.E4M3.F32.PACK_AB_MERGE_C R141, R54, R43, RZ ;  /* 0x0000002b368d723e */ /* 0x000fe200048070ff */
[----:B--2---:R-:W-:Y:S01]  /*a6d0*/  FADD.FTZ R13, R25, R30 ;  /* 0x0000001e190d7221 */ /* 0x004fe20000010000 */
[----:B---3--:R-:W-:-:S05]  /*a6e0*/  F2FP.SATFINITE.E4M3.F32.PACK_AB_MERGE_C R15, R8, R115, RZ ;  /* 0x00000073080f723e */ /* 0x008fca00048070ff */
[----:B------:R-:W2:Y:S01]  /*a6f0*/  MUFU.EX2 R32, R32 ;  /* 0x0000002000207308 */ /* 0x000ea20000000800 */
[----:B----4-:R-:W-:-:S01]  /*a700*/  FADD.FTZ R14, R20, R11 ;  /* 0x0000000b140e7221 */ /* 0x010fc20000010000 */
[----:B------:R-:W-:Y:S01]  /*a710*/  F2FP.SATFINITE.E4M3.F32.PACK_AB_MERGE_C R143, R27, R26, R143 ;  /* 0x0000001a1b8f723e */ /* 0x000fe2000480708f */
[----:B-----5:R-:W-:-:S05]  /*a720*/  FADD.FTZ R26, R28, R13 ;  /* 0x0000000d1c1a7221 */ /* 0x020fca0000010000 */
[----:B------:R-:W3:Y:S01]  /*a730*/  MUFU.EX2 R33, R33 ;  /* 0x0000002100217308 */ /* 0x000ee20000000800 */
[----:B------:R-:W-:Y:S01]  /*a740*/  F2FP.SATFINITE.E4M3.F32.PACK_AB_MERGE_C R141, R84, R3, R141 ;  /* 0x00000003548d723e */ /* 0x000fe2000480708d */
[----:B------:R-:W-:Y:S01]  /*a750*/  FADD.FTZ R3, R111, R14 ;  /* 0x0000000e6f037221 */ /* 0x000fe20000010000 */
[----:B------:R-:W-:Y:S01]  /*a760*/  F2FP.SATFINITE.E4M3.F32.PACK_AB_MERGE_C R147, R12, R113, R15 ;  /* 0x000000710c93723e */ /* 0x000fe2000480700f */
[----:B------:R-:W-:-:S04]  /*a770*/  VIADD R15, R104, 0xfffffffe ;  /* 0xfffffffe680f7836 */ /* 0x000fc80000000000 */
[----:B------:R-:W-:Y:S01]  /*a780*/  MUFU.EX2 R36, R36 ;  /* 0x0000002400247308 */ /* 0x000fe20000000800 */
[C---:B0-----:R-:W-:Y:S01]  /*a790*/  F2FP.SATFINITE.E4M3.F32.PACK_AB_MERGE_C R28, R29.reuse, R28, RZ ;  /* 0x0000001c1d1c723e */ /* 0x041fe200048070ff */
[----:B------:R-:W-:-:S06]  /*a7a0*/  FADD.FTZ R29, R29, R26 ;  /* 0x0000001a1d1d7221 */ /* 0x000fcc0000010000 */
[----:B------:R-:W0:Y:S01]  /*a7b0*/  MUFU.EX2 R37, R37 ;  /* 0x0000002500257308 */ /* 0x000e220000000800 */
[C---:B-1----:R-:W-:Y:S01]  /*a7c0*/  F2FP.SATFINITE.E4M3.F32.PACK_AB_MERGE_C R111, R10.reuse, R111, RZ ;  /* 0x0000006f0a6f723e */ /* 0x042fe200048070ff */
[----:B------:R-:W-:Y:S01]  /*a7d0*/  FADD.FTZ R10, R10, R3 ;  /* 0x000000030a0a7221 */ /* 0x000fe20000010000 */
[----:B------:R-:W-:Y:S01]  /*a7e0*/  ISETP.GE.AND P1, PT, R15, R92, PT ;  /* 0x0000005c0f00720c */ /* 0x000fe20003f26270 */
[----:B--2---:R-:W-:Y:S02]  /*a7f0*/  FADD.FTZ R14, R32, R29 ;  /* 0x0000001d200e7221 */ /* 0x004fe40000010000 */
[----:B------:R-:W-:-:S02]  /*a800*/  FADD.FTZ R3, R113, R10 ;  /* 0x0000000a71037221 */ /* 0x000fc40000010000 */
[----:B---3--:R-:W-:Y:S02]  /*a810*/  FADD.FTZ R11, R33, R14 ;  /* 0x0000000e210b7221 */ /* 0x008fe40000010000 */
[----:B------:R-:W-:-:S01]  /*a820*/  FADD.FTZ R10, R12, R3 ;  /* 0x000000030c0a7221 */ /* 0x000fc20000010000 */
[----:B------:R-:W-:-:S02]  /*a830*/  F2FP.SATFINITE.E4M3.F32.PACK_AB_MERGE_C R150, R107, R46, RZ ;  /* 0x0000002e6b96723e */ /* 0x000fc400048070ff */
[----:B------:R-:W-:Y:S01]  /*a840*/  F2FP.SATFINITE.E4M3.F32.PACK_AB_MERGE_C R144, R25, R24, R28 ;  /* 0x000000181990723e */ /* 0x000fe2000480701c */
[----:B------:R-:W-:Y:S01]  /*a850*/  FADD.FTZ R115, R115, R10 ;  /* 0x0000000a73737221 */ /* 0x000fe20000010000 */
[----:B------:R-:W-:Y:S02]  /*a860*/  F2FP.SATFINITE.E4M3.F32.PACK_AB_MERGE_C R66, R95, R66, RZ ;  /* 0x000000425f42723e */ /* 0x000fe400048070ff */
[----:B0-----:R-:W-:Y:S01]  /*a870*/  F2FP.SATFINITE.E4M3.F32.PACK_AB_MERGE_C R13, R37, R36, RZ ;  /* 0x00000024250d723e */ /* 0x001fe200048070ff */
[----:B------:R-:W-:-:S01]  /*a880*/  FADD.FTZ R36, R36, R11 ;  /* 0x0000000b24247221 */ /* 0x000fc20000010000 */
[----:B------:R-:W-:Y:S01]  /*a890*/  F2FP.SATFINITE.E4M3.F32.PACK_AB_MERGE_C R70, R77, R70, RZ ;  /* 0x000000464d46723e */ /* 0x000fe200048070ff */
[----:B------:R-:W-:Y:S01]  /*a8a0*/  IMAD.MOV.U32 R25, RZ, RZ, RZ ;  /* 0x000000ffff197224 */ /* 0x000fe200078e00ff */
[----:B------:R-:W-:Y:S01]  /*a8b0*/  F2FP.SATFINITE.E4M3.F32.PACK_AB_MERGE_C R74, R81, R74, RZ ;  /* 0x0000004a514a723e */ /* 0x000fe200048070ff */
[----:B------:R-:W-:Y:S01]  /*a8c0*/  BSSY B0, `(.L_x_11457) ;  /* 0x0000291000007945 */ /* 0x000fe20003800000 */
[----:B------:R-:W-:Y:S01]  /*a8d0*/  F2FP.SATFINITE.E4M3.F32.PACK_AB_MERGE_C R78, R83, R78, RZ ;  /* 0x0000004e534e723e */ /* 0x000fe200048070ff */
        /* <DEDUP_REMOVED lines=42> */
[----:B------:R-:W-:Y:S01]  /*ab80*/  IMAD.MOV.U32 R54, RZ, RZ, R25 ;  /* 0x000000ffff367224 */ /* 0x000fe200078e0019 */
[----:B------:R-:W-:Y:S06]  /*ab90*/  @!P1 BRA `(.L_x_11458) ;  /* 0x00000024008c9947 */ /* 0x000fec0003800000 */
[----:B------:R0:W5:Y:S01]  /*aba0*/  LDL.LU R12, [R1+0xc] ;  /* 0x00000c00010c7983 */ /* 0x0001620000300800 */
        /* <DEDUP_REMOVED lines=18> */
[----:B0-----:R-:W-:-:S07]  /*acd0*/  CS2R R24, SRZ ;  /* 0x0000000000187805 */ /* 0x001fce000001ff00 */
.L_x_11470:
[----:B-----5:R-:W-:-:S04]  /*ace0*/  ISETP.NE.AND P1, PT, R8, 0x1, PT ;  /* 0x000000010800780c */ /* 0x020fc80003f25270 */
[----:B------:R-:W-:-:S04]  /*acf0*/  SEL R9, RZ, 0x1, P1 ;  /* 0x00000001ff097807 */ /* 0x000fc80000800000 */
[----:B-----5:R-:W-:-:S05]  /*ad00*/  LOP3.LUT R11, R12, R9, RZ, 0x3c, !PT ;  /* 0x000000090c0b7212 */ /* 0x020fca00078e3cff */
[----:B------:R0:W-:Y:S01]  /*ad10*/  STL [R1+0xc], R11 ;  /* 0x00000c0b01007387 */ /* 0x0001e20000100800 */
[----:B------:R-:W-:Y:S05]  /*ad20*/  @!P0 BRA `(.L_x_11459) ;  /* 0x0000000000048947 */ /* 0x000fea0003800000 */
[----:B------:R-:W-:Y:S01]  /*ad30*/  BPT.TRAP 0x1 ;  /* 0x000000040000795c */ /* 0x000fe20000300000 */
.L_x_11459:
[----:B------:R-:W-:-:S05]  /*ad40*/  VIADD R0, R8, 0x1 ;  /* 0x0000000108007836 */ /* 0x000fca0000000000 */
[----:B------:R-:W-:-:S04]  /*ad50*/  ISETP.NE.AND P1, PT, R0, 0x2, PT ;  /* 0x000000020000780c */ /* 0x000fc80003f25270 */
[----:B------:R-:W-:Y:S02]  /*ad60*/  SEL R9, R0, RZ, P1 ;  /* 0x000000ff00097207 */ /* 0x000fe40000800000 */
[----:B------:R-:W-:-:S03]  /*ad70*/  SHF.L.U32 R0, R11, 0x1f, RZ ;  /* 0x0000001f0b007819 */ /* 0x000fc600000006ff */
[----:B------:R1:W-:Y:S01]  /*ad80*/  STL [R1+0x4], R9 ;  /* 0x0000040901007387 */ /* 0x0003e20000100800 */
[----:B0-----:R-:W-:-:S04]  /*ad90*/  IMAD R11, R9, 0x8, R16 ;  /* 0x00000008090b7824 */ /* 0x001fc800078e0210 */
[----:B------:R1:W0:Y:S01]  /*ada0*/  SYNCS.PHASECHK.TRANS64.TRYWAIT P1, [R11+URZ+0x13230], R0 ;  /* 0x013230000b0075a7 */ /* 0x000222000802017f */
[----:B------:R-:W-:Y:S05]  /*adb0*/  @!P0 BRA `(.L_x_11460) ;  /* 0x0000000000048947 */ /* 0x000fea0003800000 */
[----:B------:R-:W-:Y:S01]  /*adc0*/  BPT.TRAP 0x1 ;  /* 0x000000040000795c */ /* 0x000fe20000300000 */
.L_x_11460:
[----:B------:R-:W1:Y:S01]  /*add0*/  LDL R13, [R1+0x20] ;  /* 0x00002000010d7983 */ /* 0x000e620000100800 */
[----:B------:R-:W-:Y:S01]  /*ade0*/  BSSY B1, `(.L_x_11461) ;  /* 0x0000007000017945 */ /* 0x000fe20003800000 */
[----:B-1----:R-:W-:-:S04]  /*adf0*/  IMAD R9, R9, 0x280, R13 ;  /* 0x0000028009097824 */ /* 0x002fc800078e020d */
[C---:B------:R-:W-:Y:S02]  /*ae00*/  VIADD R13, R9.reuse, 0x80 ;  /* 0x00000080090d7836 */ /* 0x040fe40000000000 */
[----:B------:R-:W-:Y:S01]  /*ae10*/  VIADD R14, R9, 0x100 ;  /* 0x00000100090e7836 */ /* 0x000fe20000000000 */
[----:B0-----:R-:W-:Y:S06]  /*ae20*/  @P1 BRA `(.L_x_11462) ;  /* 0x0000000000081947 */ /* 0x001fec0003800000 */
[----:B------:R-:W0:Y:S02]  /*ae30*/  SYNCS.PHASECHK.TRANS64.TRYWAIT P1, [R11+URZ+0x13230], R0 ;  /* 0x013230000b0075a7 */ /* 0x000e24000802017f */
[----:B0-----:R-:W-:Y:S05]  /*ae40*/  @!P1 BRA `(.L_x_11463) ;  /* 0x000000c0009c9947 */ /* 0x001fea0003800000 */
.L_x_11462:
[----:B------:R-:W-:Y:S05]  /*ae50*/  BSYNC B1 ;  /* 0x0000000000017941 */ /* 0x000fea0003800000 */
.L_x_11461:
[----:B------:R-:W-:Y:S01]  /*ae60*/  IMAD.MOV.U32 R56, RZ, RZ, R9 ;  /* 0x000000ffff387224 */ /* 0x000fe200078e0009 */
[----:B------:R-:W-:Y:S01]  /*ae70*/  R2UR UR4, R4 ;  /* 0x00000000040472ca */ /* 0x000fe200000e0000 */
[----:B------:R-:W-:Y:S01]  /*ae80*/  IMAD.MOV.U32 R57, RZ, RZ, -0x7fffffe0 ;  /* 0x80000020ff397424 */ /* 0x000fe200078e00ff */
[----:B------:R-:W-:Y:S01]  /*ae90*/  R2UR UR5, R5 ;  /* 0x00000000050572ca */ /* 0x000fe200000e0000 */
[----:B------:R-:W-:Y:S01]  /*aea0*/  WARPGROUP.ARRIVE ;  /* 0x00000000000079c5 */ /* 0x000fe20000000000 */
[----:B------:R-:W-:Y:S01]  /*aeb0*/  R2UR UR6, R56 ;  /* 0x00000000380672ca */ /* 0x000fe200000e0000 */
[----:B------:R-:W-:Y:S01]  /*aec0*/  IMAD.MOV.U32 R56, RZ, RZ, R13 ;  /* 0x000000ffff387224 */ /* 0x000fe200078e000d */
[----:B------:R-:W-:Y:S01]  /*aed0*/  R2UR UR7, R57 ;  /* 0x00000000390772ca */ /* 0x000fe200000e0000 */
[----:B------:R-:W-:Y:S01]  /*aee0*/  VIADD R58, R9, 0x180 ;  /* 0x00000180093a7836 */ /* 0x000fe20000000000 */
[----:B------:R-:W-:Y:S01]  /*aef0*/  R2UR UR11, R57 ;  /* 0x00000000390b72ca */ /* 0x000fe200000e0000 */
[----:B------:R-:W-:Y:S01]  /*af00*/  IMAD.MOV.U32 R59, RZ, RZ, -0x7fffffe0 ;  /* 0x80000020ff3b7424 */ /* 0x000fe200078e00ff */
[----:B------:R-:W-:Y:S01]  /*af10*/  R2UR UR10, R56 ;  /* 0x00000000380a72ca */ /* 0x000fe200000e0000 */
[----:B------:R-:W-:Y:S01]  /*af20*/  IMAD.MOV.U32 R56, RZ, RZ, R14 ;  /* 0x000000ffff387224 */ /* 0x000fe200078e000e */
[----:B------:R-:W-:Y:S01]  /*af30*/  R2UR UR8, R4 ;  /* 0x00000000040872ca */ /* 0x000fe200000e0000 */
[----:B------:R-:W-:Y:S01]  /*af40*/  VIADD R60, R9, 0x102 ;  /* 0x00000102093c7836 */ /* 0x000fe20000000000 */
[----:B------:R-:W-:Y:S01]  /*af50*/  R2UR UR9, R5 ;  /* 0x00000000050972ca */ /* 0x000fe200000e0000 */
[----:B------:R-:W-:Y:S01]  /*af60*/  IMAD.MOV.U32 R61, RZ, RZ, -0x7fffffe0 ;  /* 0x80000020ff3d7424 */ /* 0x000fe200078e00ff */
[----:B------:R-:W-:Y:S01]  /*af70*/  R2UR UR14, R56 ;  /* 0x00000000380e72ca */ /* 0x000fe200000e0000 */
[----:B------:R-:W-:Y:S01]  /*af80*/  VIADD R56, R9, 0x200 ;  /* 0x0000020009387836 */ /* 0x000fe20000000000 */
[----:B------:R-:W-:Y:S01]  /*af90*/  R2UR UR15, R57 ;  /* 0x00000000390f72ca */ /* 0x000fe200000e0000 */
[----:B------:R-:W-:Y:S01]  /*afa0*/  QGMMA.64x32x32.F32.E4M3.E4M3 R120, gdesc[UR4], RZ, !UPT, gsb0 ;  /* 0x00600000047879f3 */ /* 0x000fe2000c0008ff */
[----:B------:R-:W-:-:S02]  /*afb0*/  R2UR UR12, R4 ;  /* 0x00000000040c72ca */ /* 0x000fc400000e0000 */
[----:B------:R-:W-:Y:S02]  /*afc0*/  R2UR UR13, R5 ;  /* 0x00000000050d72ca */ /* 0x000fe400000e0000 */
[----:B------:R-:W-:Y:S01]  /*afd0*/  R2UR UR18, R58 ;  /* 0x000000003a1272ca */ /* 0x000fe200000e0000 */
[----:B------:R-:W-:Y:S01]  /*afe0*/  VIADD R58, R9, 0x2 ;  /* 0x00000002093a7836 */ /* 0x000fe20000000000 */
[----:B------:R-:W-:Y:S02]  /*aff0*/  R2UR UR19, R59 ;  /* 0x000000003b1372ca */ /* 0x000fe400000e0000 */
[----:B------:R-:W-:Y:S02]  /*b000*/  R2UR UR16, R4 ;  /* 0x00000000041072ca */ /* 0x000fe400000e0000 */
[----:B------:R-:W-:Y:S02]  /*b010*/  R2UR UR17, R5 ;  /* 0x00000000051172ca */ /* 0x000fe400000e0000 */
[----:B------:R-:W-:Y:S01]  /*b020*/  R2UR UR22, R56 ;  /* 0x00000000381672ca */ /* 0x000fe200000e0000 */
[----:B------:R-:W-:Y:S01]  /*b030*/  VIADD R56, R9, 0x82 ;  /* 0x0000008209387836 */ /* 0x000fe20000000000 */
[----:B------:R-:W-:-:S02]  /*b040*/  R2UR UR23, R57 ;  /* 0x00000000391772ca */ /* 0x000fc400000e0000 */
        /* <DEDUP_REMOVED lines=10> */
[----:B------:R-:W-:-:S02]  /*b0f0*/  R2UR UR30, R58 ;  /* 0x000000003a1e72ca */ /* 0x000fc400000e0000 */
[----:B------:R-:W-:Y:S02]  /*b100*/  R2UR UR31, R59 ;  /* 0x000000003b1f72ca */ /* 0x000fe400000e0000 */
[C---:B------:R-:W-:Y:S02]  /*b110*/  R2UR UR24, R6.reuse ;  /* 0x00000000061872ca */ /* 0x040fe400000e0000 */
[C---:B------:R-:W-:Y:S02]  /*b120*/  R2UR UR25, R7.reuse ;  /* 0x00000000071972ca */ /* 0x040fe400000e0000 */
[C---:B------:R-:W-:Y:S02]  /*b130*/  R2UR UR4, R6.reuse ;  /* 0x00000000060472ca */ /* 0x040fe400000e0000 */
[----:B------:R-:W-:Y:S02]  /*b140*/  R2UR UR5, R7 ;  /* 0x00000000070572ca */ /* 0x000fe400000e0000 */
[----:B------:R-:W-:-:S02]  /*b150*/  R2UR UR28, R6 ;  /* 0x00000000061c72ca */ /* 0x000fc400000e0000 */
[----:B------:R-:W-:Y:S01]  /*b160*/  R2UR UR29, R7 ;  /* 0x00000000071d72ca */ /* 0x000fe200000e0000 */
[----:B------:R-:W-:Y:S02]  /*b170*/  WARPGROUP.DEPBAR.LE gsb0, 0x0 ;  /* 0x00008000000079c5 */ /* 0x000fe40000010000 */
[----:B------:R-:W-:-:S06]  /*b180*/  WARPGROUP.ARRIVE ;  /* 0x00000000000079c5 */ /* 0x000fcc0000000000 */
[----:B------:R-:W-:Y:S01]  /*b190*/  QGMMA.64x32x32.F32.E4M3.E4M3 R104, gdesc[UR8], RZ, !UPT, gsb0 ;  /* 0x00600000086879f3 */ /* 0x000fe2000c0008ff */
[----:B------:R-:W-:Y:S02]  /*b1a0*/  R2UR UR10, R60 ;  /* 0x000000003c0a72ca */ /* 0x000fe400000e0000 */
[----:B------:R-:W-:Y:S02]  /*b1b0*/  R2UR UR11, R61 ;  /* 0x000000003d0b72ca */ /* 0x000fe400000e0000 */
[----:B------:R-:W-:Y:S02]  /*b1c0*/  R2UR UR8, R6 ;  /* 0x00000000060872ca */ /* 0x000fe400000e0000 */
        /* <DEDUP_REMOVED lines=30> */
[----:B------:R-:W-:Y:S05]  /*b3b0*/  @!P0 BRA `(.L_x_11464) ;  /* 0x0000000000048947 */ /* 0x000fea0003800000 */
[----:B------:R-:W-:Y:S01]  /*b3c0*/  BPT.TRAP 0x1 ;  /* 0x000000040000795c */ /* 0x000fe20000300000 */
.L_x_11464:
[----:B0-----:R-:W-:Y:S01]  /*b3d0*/  SHF.L.U32 R0, R12, 0x1f, RZ ;  /* 0x0000001f0c007819 */ /* 0x001fe200000006ff */
[----:B------:R-:W-:-:S04]  /*b3e0*/  IMAD R14, R8, 0x8, R16 ;  /* 0x00000008080e7824 */ /* 0x000fc800078e0210 */
[----:B------:R0:W1:Y:S01]  /*b3f0*/  SYNCS.PHASECHK.TRANS64.TRYWAIT P1, [R14+URZ+0x13250], R0 ;  /* 0x013250000e0075a7 */ /* 0x000062000802017f */
[----:B------:R-:W-:Y:S05]  /*b400*/  @!P0 BRA `(.L_x_11465) ;  /* 0x0000000000048947 */ /* 0x000fea0003800000 */
[----:B------:R-:W-:Y:S01]  /*b410*/  BPT.TRAP 0x1 ;  /* 0x000000040000795c */ /* 0x000fe20000300000 */
.L_x_11465:
[----:B------:R-:W-:Y:S04]  /*b420*/  BSSY B1, `(.L_x_11466) ;  /* 0x0000004000017945 */ /* 0x000fe80003800000 */
[----:B-1----:R-:W-:Y:S05]  /*b430*/  @P1 BRA `(.L_x_11467) ;  /* 0x0000000000081947 */ /* 0x002fea0003800000 */
[----:B------:R-:W1:Y:S02]  /*b440*/  SYNCS.PHASECHK.TRANS64.TRYWAIT P1, [R14+URZ+0x13250], R0 ;  /* 0x013250000e0075a7 */ /* 0x000e64000802017f */
[----:B-1----:R-:W-:Y:S05]  /*b450*/  @!P1 BRA `(.L_x_11468) ;  /* 0x000000bc002c9947 */ /* 0x002fea0003800000 */
.L_x_11467:
[----:B------:R-:W-:Y:S05]  /*b460*/  BSYNC B1 ;  /* 0x0000000000017941 */ /* 0x000fea0003800000 */
.L_x_11466:
[----:B01----:R-:W-:Y:S01]  /*b470*/  VIADD R0, R16, 0x1000 ;  /* 0x0000100010007836 */ /* 0x003fe20000000000 */
[----:B------:R-:W-:Y:S01]  /*b480*/  WARPGROUP.ARRIVE ;  /* 0x00000000000079c5 */ /* 0x000fe20000000000 */
[----:B------:R-:W-:Y:S02]  /*b490*/  IMAD.MOV.U32 R9, RZ, RZ, -0x3ffffff0 ;  /* 0xc0000010ff097424 */ /* 0x000fe400078e00ff */
[----:B------:R-:W-:Y:S01]  /*b4a0*/  IMAD.MOV.U32 R13, RZ, RZ, -0x3ffffff0 ;  /* 0xc0000010ff0d7424 */ /* 0x000fe200078e00ff */
[----:B------:R-:W-:Y:S02]  /*b4b0*/  SHF.R.U32.HI R0, RZ, 0x4, R0 ;  /* 0x00000004ff007819 */ /* 0x000fe40000011600 */
[----:B------:R-:W-:Y:S02]  /*b4c0*/  R2UR UR7, R9 ;  /* 0x00000000090772ca */ /* 0x000fe400000e0000 */
[----:B------:R-:W-:-:S04]  /*b4d0*/  LOP3.LUT R0, R0, 0x3fff, RZ, 0xc0, !PT ;  /* 0x00003fff00007812 */ /* 0x000fc800078ec0ff */
[----:B------:R-:W-:-:S05]  /*b4e0*/  LOP3.LUT R0, R0, 0x10000, RZ, 0xfc, !PT ;  /* 0x0001000000007812 */ /* 0x000fca00078efcff */
[----:B------:R-:W-:Y:S01]  /*b4f0*/  IMAD R8, R8, 0x280, R0 ;  /* 0x0000028008087824 */ /* 0x000fe200078e0200 */
[----:B------:R-:W-:-:S03]  /*b500*/  FMNMX.FTZ R0, R120, R10, !PT ;  /* 0x0000000a78007209 */ /* 0x000fc60007810000 */
[C---:B------:R-:W-:Y:S01]  /*b510*/  VIADD R12, R8.reuse, 0x80 ;  /* 0x00000080080c7836 */ /* 0x040fe20000000000 */
[----:B------:R-:W-:Y:S02]  /*b520*/  R2UR UR6, R8 ;  /* 0x00000000080672ca */ /* 0x000fe400000e0000 */
[----:B------:R-:W-:-:S11]  /*b530*/  FMNMX.FTZ R0, R121, R0, !PT ;  /* 0x0000000079007209 */ /* 0x000fd60007810000 */
[----:B------:R-:W-:Y:S01]  /*b540*/  QGMMA.64x64x32.F32.E4M3.E4M3 R24, R152, gdesc[UR4], R24, gsb0 ;  /* 0x00e0000498187df3 */ /* 0x000fe20008000818 */
[----:B------:R-:W-:Y:S01]  /*b550*/  R2UR UR6, R12 ;  /* 0x000000000c0672ca */ /* 0x000fe200000e0000 */
[----:B------:R-:W-:Y:S01]  /*b560*/  VIADD R12, R8, 0x100 ;  /* 0x00000100080c7836 */ /* 0x000fe20000000000 */
[----:B------:R-:W-:Y:S01]  /*b570*/  R2UR UR7, R13 ;  /* 0x000000000d0772ca */ /* 0x000fe200000e0000 */
[----:B------:R-:W-:Y:S01]  /*b580*/  IMAD.MOV.U32 R13, RZ, RZ, -0x3ffffff0 ;  /* 0xc0000010ff0d7424 */ /* 0x000fe200078e00ff */
[----:B------:R-:W-:Y:S02]  /*b590*/  WARPGROUP.DEPBAR.LE gsb0, 0x0 ;  /* 0x00008000000079c5 */ /* 0x000fe40000010000 */
[----:B------:R-:W-:-:S06]  /*b5a0*/  WARPGROUP.ARRIVE ;  /* 0x00000000000079c5 */ /* 0x000fcc0000000000 */
[----:B------:R-:W0:Y:S03]  /*b5b0*/  S2R R155, SR_TID.X ;  /* 0x00000000009b7919 */ /* 0x000e260000002100 */
[----:B------:R-:W-:Y:S01]  /*b5c0*/  QGMMA.64x64x32.F32.E4M3.E4M3 R24, R148, gdesc[UR4], R24, gsb0 ;  /* 0x00e0000494187df3 */ /* 0x000fe20008000818 */
[----:B------:R-:W-:Y:S02]  /*b5d0*/  R2UR UR6, R12 ;  /* 0x000000000c0672ca */ /* 0x000fe400000e0000 */
[----:B------:R-:W-:Y:S01]  /*b5e0*/  R2UR UR7, R13 ;  /* 0x000000000d0772ca */ /* 0x000fe200000e0000 */
[----:B------:R-:W-:Y:S01]  /*b5f0*/  IMAD.MOV.U32 R13, RZ, RZ, -0x3ffffff0 ;  /* 0xc0000010ff0d7424 */ /* 0x000fe200078e00ff */
[----:B0-----:R-:W-:-:S04]  /*b600*/  LOP3.LUT R155, R155, 0x7f, RZ, 0xc0, !PT ;  /* 0x0000007f9b9b7812 */ /* 0x001fc800078ec0ff */
[----:B------:R-:W-:-:S13]  /*b610*/  ISETP.NE.AND P1, PT, R155, RZ, PT ;  /* 0x000000ff9b00720c */ /* 0x000fda0003f25270 */
[----:B------:R-:W-:-:S05]  /*b620*/  @!P1 VIADD R11, R11, 0x13240 ;  /* 0x000132400b0b9836 */ /* 0x000fca0000000000 */
[----:B------:R-:W-:Y:S01]  /*b630*/  @!P1 PRMT R11, RZ, 0x654, R11 ;  /* 0x00000654ff0b9816 */ /* 0x000fe2000000000b */
[----:B------:R-:W-:Y:S02]  /*b640*/  WARPGROUP.DEPBAR.LE gsb0, 0x0 ;  /* 0x00008000000079c5 */ /* 0x000fe40000010000 */
[----:B------:R-:W-:-:S06]  /*b650*/  WARPGROUP.ARRIVE ;  /* 0x00000000000079c5 */ /* 0x000fcc0000000000 */
[----:B------:R-:W-:Y:S01]  /*b660*/  QGMMA.64x64x32.F32.E4M3.E4M3 R24, R136, gdesc[UR4], R24, gsb0 ;  /* 0x00e0000488187df3 */ /* 0x000fe20008000818 */
[----:B------:R-:W-:Y:S01]  /*b670*/  R2UR UR7, R13 ;  /* 0x000000000d0772ca */ /* 0x000fe200000e0000 */
[----:B------:R-:W-:Y:S01]  /*b680*/  IMAD.MOV.U32 R13, RZ, RZ, -0x3ffffff0 ;  /* 0xc0000010ff0d7424 */ /* 0x000fe200078e00ff */
[----:B------:R-:W-:Y:S02]  /*b690*/  WARPGROUP.DEPBAR.LE gsb0, 0x0 ;  /* 0x00008000000079c5 */ /* 0x000fe40000010000 */
[----:B------:R-:W-:Y:S01]  /*b6a0*/  FMNMX.FTZ R136, R124, R0, !PT ;  /* 0x000000007c887209 */ /* 0x000fe20007810000 */
[----:B------:R-:W-:Y:S01]  /*b6b0*/  WARPGROUP.ARRIVE ;  /* 0x00000000000079c5 */ /* 0x000fe20000000000 */
        /* <DEDUP_REMOVED lines=75> */
[----:B------:R-:W0:Y:S01]  /*bb70*/  SHFL.BFLY PT, R12, R136, 0x2, 0x1f ;  /* 0x0c401f00880c7f89 */ /* 0x000e2200000e0000 */
[----:B------:R-:W-:-:S04]  /*bb80*/  FMNMX.FTZ R0, R70, R0, !PT ;  /* 0x0000000046007209 */ /* 0x000fc80007810000 */
[----:B------:R-:W-:-:S05]  /*bb90*/  FMNMX.FTZ R0, R71, R0, !PT ;  /* 0x0000000047007209 */ /* 0x000fca0007810000 */
[----:B------:R-:W1:Y:S01]  /*bba0*/  SHFL.BFLY PT, R9, R0, 0x2, 0x1f ;  /* 0x0c401f0000097f89 */ /* 0x000e6200000e0000 */
[----:B0-----:R-:W-:Y:S01]  /*bbb0*/  FMNMX.FTZ R136, R136, R12, !PT ;  /* 0x0000000c88887209 */ /* 0x001fe20007810000 */
[----:B------:R-:W-:-:S05]  /*bbc0*/  VIADD R12, R8, 0x180 ;  /* 0x00000180080c7836 */ /* 0x000fca0000000000 */
[----:B------:R-:W-:Y:S02]  /*bbd0*/  R2UR UR6, R12 ;  /* 0x000000000c0672ca */ /* 0x000fe400000e0000 */
[----:B-1----:R-:W-:Y:S02]  /*bbe0*/  FMNMX.FTZ R9, R0, R9, !PT ;  /* 0x0000000900097209 */ /* 0x002fe40007810000 */
[----:B------:R-:W0:Y:S04]  /*bbf0*/  SHFL.BFLY PT, R0, R136, 0x1, 0x1f ;  /* 0x0c201f0088007f89 */ /* 0x000e2800000e0000 */
[----:B------:R-:W1:Y:S05]  /*bc00*/  SHFL.BFLY PT, R12, R9, 0x1, 0x1f ;  /* 0x0c201f00090c7f89 */ /* 0x000e6a00000e0000 */
[----:B------:R-:W-:Y:S01]  /*bc10*/  QGMMA.64x64x32.F32.E4M3.E4M3 R24, R140, gdesc[UR4], R24, gsb0 ;  /* 0x00e000048c187df3 */ /* 0x000fe20008000818 */
[----:B------:R-:W-:-:S02]  /*bc20*/  R2UR UR7, R13 ;  /* 0x000000000d0772ca */ /* 0x000fc400000e0000 */
[----:B0-----:R-:W-:Y:S02]  /*bc30*/  FMNMX.FTZ R0, R136, R0, !PT ;  /* 0x0000000088007209 */ /* 0x001fe40007810000 */
[----:B-1----:R-:W-:Y:S01]  /*bc40*/  FMNMX.FTZ R9, R9, R12, !PT ;  /* 0x0000000c09097209 */ /* 0x002fe20007810000 */
[----:B------:R-:W-:Y:S02]  /*bc50*/  VIADD R12, R8, 0x200 ;  /* 0x00000200080c7836 */ /* 0x000fe40000000000 */
[----:B------:R-:W-:-:S01]  /*bc60*/  FFMA.FTZ R13, R2, R0, -8 ;  /* 0xc1000000020d7423 */ /* 0x000fc20000010000 */
[----:B------:R-:W-:Y:S01]  /*bc70*/  FADD.FTZ R10, -R0, R10 ;  /* 0x0000000a000a7221 */ /* 0x000fe20000010100 */
[----:B------:R-:W-:-:S01]  /*bc80*/  FADD.FTZ R3, -R9, R3 ;  /* 0x0000000309037221 */ /* 0x000fc20000010100 */
[----:B------:R-:W-:Y:S01]  /*bc90*/  R2UR UR6, R12 ;  /* 0x000000000c0672ca */ /* 0x000fe200000e0000 */
        /* <DEDUP_REMOVED lines=73> */
[----:B------:R-:W-:Y:S01]  /*c130*/  FFMA.FTZ R75, R2, R75, -R69 ;  /* 0x0000004b024b7223 */ /* 0x000fe20000010845 */
[----:B------:R-:W-:-:S02]  /*c140*/  WARPGROUP.DEPBAR.LE gsb0, 0x0 ;  /* 0x00008000000079c5 */ /* 0x000fc40000010000 */
[----:B------:R-:W0:Y:S01]  /*c150*/  MUFU.EX2 R12, R12 ;  /* 0x0000000c000c7308 */ /* 0x000e220000000800 */
[----:B------:R-:W-:Y:S01]  /*c160*/  WARPGROUP.ARRIVE ;  /* 0x00000000000079c5 */ /* 0x000fe20000000000 */
[C-C-:B------:R-:W-:Y:S01]  /*c170*/  FFMA.FTZ R78, R2.reuse, R78, -R69.reuse ;  /* 0x0000004e024e7223 */ /* 0x140fe20000010845 */
[----:B------:R-:W-:-:S01]  /*c180*/  FFMA.FTZ R79, R2, R79, -R69 ;  /* 0x0000004f024f7223 */ /* 0x000fc20000010845 */
[C-C-:B------:R-:W-:Y:S01]  /*c190*/  FFMA.FTZ R82, R2.reuse, R82, -R69.reuse ;  /* 0x0000005202527223 */ /* 0x140fe20000010845 */
[----:B------:R-:W-:-:S01]  /*c1a0*/  FFMA.FTZ R83, R2, R83, -R69 ;  /* 0x0000005302537223 */ /* 0x000fc20000010845 */
[----:B------:R-:W-:Y:S01]  /*c1b0*/  FFMA.FTZ R86, R2, R86, -R69 ;  /* 0x0000005602567223 */ /* 0x000fe20000010845 */
[----:B------:R-:W-:Y:S01]  /*c1c0*/  QGMMA.64x64x32.F32.E4M3.E4M3 R24, R144, gdesc[UR4], R24, gsb0 ;  /* 0x00e0000490187df3 */ /* 0x000fe20008000818 */
        /* <DEDUP_REMOVED lines=12> */
[----:B------:R-:W-:-:S04]  /*c290*/  FFMA.FTZ R69, R2, R71, -R69 ;  /* 0x0000004702457223 */ /* 0x000fc80000010845 */
        /* <DEDUP_REMOVED lines=156> */
.L_x_11469:
[----:B------:R-:W2:Y:S01]  /*cc60*/  LDL R11, [R1+0x24] ;  /* 0x00002400010b7983 */ /* 0x000ea20000100800 */
[----:B------:R-:W-:Y:S01]  /*cc70*/  VIADD R14, R14, 0x13260 ;  /* 0x000132600e0e7836 */ /* 0x000fe20000000000 */
[----:B------:R-:W-:-:S04]  /*cc80*/  F2FP.SATFINITE.E4M3.F32.PACK_AB_MERGE_C R120, R121, R120, RZ ;  /* 0x000000787978723e */ /* 0x000fc800048070ff */
[----:B------:R-:W-:Y:S02]  /*cc90*/  F2FP.SATFINITE.E4M3.F32.PACK_AB_MERGE_C R120, R12, R8, R120 ;  /* 0x000000080c78723e */ /* 0x000fe40004807078 */
[----:B------:R0:W5:Y:S04]  /*cca0*/  LDL R12, [R1+0xc] ;  /* 0x00000c00010c7983 */ /* 0x0001680000100800 */
[----:B------:R0:W5:Y:S01]  /*ccb0*/  LDL R8, [R1+0x4] ;  /* 0x0000040001087983 */ /* 0x0001620000100800 */
[----:B--2---:R-:W-:-:S03]  /*ccc0*/  PRMT R14, R11, 0x654, R14 ;  /* 0x000006540b0e7816 */ /* 0x004fc6000000000e */
[----:B------:R-:W2:Y:S01]  /*ccd0*/  LDL R11, [R1+0x1c] ;  /* 0x00001c00010b7983 */ /* 0x000ea20000100800 */
[----:B------:R-:W-:Y:S01]  /*cce0*/  F2FP.SATFINITE.E4M3.F32.PACK_AB_MERGE_C R126, R127, R126, RZ ;  /* 0x0000007e7f7e723e */ /* 0x000fe200048070ff */
[----:B------:R0:W-:Y:S01]  /*ccf0*/  SYNCS.ARRIVE.TRANS64.RED.A1T0 RZ, [R14+URZ], RZ ;  /* 0x000000ff0eff79a7 */ /* 0x0001e2000810043f */
[----:B------:R-:W-:Y:S01]  /*cd00*/  F2FP.SATFINITE.E4M3.F32.PACK_AB_MERGE_C R128, R129, R128, RZ ;  /* 0x000000808180723e */ /* 0x000fe200048070ff */
        /* <DEDUP_REMOVED lines=73> */
[C---:B--2---:R-:W-:Y:S01]  /*d1a0*/  ISETP.GT.AND P1, PT, R15.reuse, R11, PT ;  /* 0x0000000b0f00720c */ /* 0x044fe20003f24270 */
[----:B------:R-:W-:-:S12]  /*d1b0*/  VIADD R15, R15, 0xffffffff ;  /* 0xffffffff0f0f7836 */ /* 0x000fd80000000000 */
[----:B0-----:R-:W-:Y:S05]  /*d1c0*/  @P1 BRA `(.L_x_11470) ;  /* 0xffffffd800c41947 */ /* 0x001fea000383ffff */
.L_x_11458:
[----:B------:R-:W-:Y:S05]  /*d1d0*/  BSYNC B0 ;  /* 0x0000000000007941 */ /* 0x000fea0003800000 */
.L_x_11457:
[----:B------:R-:W-:Y:S06]  /*d1e0*/  BAR.ARV 0x8, 0x200 ;  /* 0x0208000000007b1d */ /* 0x000fec0000002000 */
[----:B------:R-:W-:Y:S05]  /*d1f0*/  @!P0 BRA `(.L_x_11471) ;  /* 0x0000000000048947 */ /* 0x000fea0003800000 */
[----:B------:R-:W-:Y:S01]  /*d200*/  BPT.TRAP 0x1 ;  /* 0x000000040000795c */ /* 0x000fe20000300000 */
.L_x_11471:
[----:B------:R-:W2:Y:S04]  /*d210*/  LDL R4, [R1+0xc] ;  /* 0x00000c0001047983 */ /* 0x000ea80000100800 */
[----:B------:R-:W3:Y:S01]  /*d220*/  LDL R3, [R1+0x4] ;  /* 0x0000040001037983 */ /* 0x000ee20000100800 */
[----:B--2---:R-:W-:Y:S01]  /*d230*/  SHF.L.U32 R4, R4, 0x1f, RZ ;  /* 0x0000001f04047819 */ /* 0x004fe200000006ff */
[----:B---3--:R-:W-:-:S04]  /*d240*/  IMAD R3, R3, 0x8, R16 ;  /* 0x0000000803037824 */ /* 0x008fc800078e0210 */
[----:B------:R0:W1:Y:S01]  /*d250*/  SYNCS.PHASECHK.TRANS64.TRYWAIT P1, [R3+URZ+0x13250], R4 ;  /* 0x01325004030075a7 */ /* 0x000062000802017f */
[----:B------:R-:W-:Y:S05]  /*d260*/  @!P0 BRA `(.L_x_11472) ;  /* 0x0000000000048947 */ /* 0x000fea0003800000 */
[----:B------:R-:W-:Y:S01]  /*d270*/  BPT.TRAP 0x1 ;  /* 0x000000040000795c */ /* 0x000fe20000300000 */
.L_x_11472:
[----:B------:R-:W-:Y:S04]  /*d280*/  BSSY B0, `(.L_x_11473) ;  /* 0x0000004000007945 */ /* 0x000fe80003800000 */
[----:B-1----:R-:W-:Y:S05]  /*d290*/  @P1 BRA `(.L_x_11474) ;  /* 0x0000000000081947 */ /* 0x002fea0003800000 */
[----:B------:R-:W1:Y:S02]  /*d2a0*/  SYNCS.PHASECHK.TRANS64.TRYWAIT P1, [R3+URZ+0x13250], R4 ;  /* 0x01325004030075a7 */ /* 0x000e64000802017f */
[----:B-1----:R-:W-:Y:S05]  /*d2b0*/  @!P1 BRA `(.L_x_11475) ;  /* 0x0000009c00a89947 */ /* 0x002fea0003800000 */
.L_x_11474:
[----:B------:R-:W-:Y:S05]  /*d2c0*/  BSYNC B0 ;  /* 0x0000000000007941 */ /* 0x000fea0003800000 */
.L_x_11473:
[----:B------:R-:W0:Y:S04]  /*d2d0*/  LDL R56, [R1+0x4] ;  /* 0x0000040001387983 */ /* 0x000e280000100800 */
[----:B-----5:R-:W2:Y:S04]  /*d2e0*/  LDL R8, [R1+0x4c] ;  /* 0x00004c0001087983 */ /* 0x020ea80000100800 */
[----:B------:R-:W3:Y:S04]  /*d2f0*/  LDL R13, [R1+0x34] ;  /* 0x00003400010d7983 */ /* 0x000ee80000100800 */
[----:B------:R-:W4:Y:S01]  /*d300*/  LDL R12, [R1+0x18] ;  /* 0x00001800010c7983 */ /* 0x000f220000100800 */
[----:B------:R-:W-:Y:S01]  /*d310*/  VIADD R16, R16, 0x1000 ;  /* 0x0000100010107836 */ /* 0x000fe20000000000 */
[----:B------:R-:W-:-:S04]  /*d320*/  ULDC.64 UR4, c[0x0][0x9a0] ;  /* 0x0002680000047ab9 */ /* 0x000fc80000000a00 */
[----:B------:R-:W-:-:S04]  /*d330*/  SHF.R.U32.HI R16, RZ, 0x4, R16 ;  /* 0x00000004ff107819 */ /* 0x000fc80000011610 */
[----:B------:R-:W-:-:S04]  /*d340*/  LOP3.LUT R16, R16, 0x3fff, RZ, 0xc0, !PT ;  /* 0x00003fff10107812 */ /* 0x000fc800078ec0ff */
[----:B------:R-:W-:Y:S01]  /*d350*/  LOP3.LUT R16, R16, 0x10000, RZ, 0xfc, !PT ;  /* 0x0001000010107812 */ /* 0x000fe200078efcff */
[----:B------:R-:W-:Y:S01]  /*d360*/  IMAD.MOV.U32 R5, RZ, RZ, -0x3ffffff0 ;  /* 0xc0000010ff057424 */ /* 0x000fe200078e00ff */
[----:B------:R-:W-:-:S04]  /*d370*/  ISETP.NE.U32.AND P1, PT, RZ, UR4, PT ;  /* 0x00000004ff007c0c */ /* 0x000fc8000bf25070 */
[----:B------:R-:W-:Y:S02]  /*d380*/  R2UR UR7, R5 ;  /* 0x00000000050772ca */ /* 0x000fe400000e0000 */
[----:B------:R-:W-:Y:S01]  /*d390*/  ISETP.NE.AND.EX P1, PT, RZ, UR5, PT, P1 ;  /* 0x00000005ff007c0c */ /* 0x000fe2000bf25310 */
[----:B------:R-:W-:-:S12]  /*d3a0*/  WARPGROUP.ARRIVE ;  /* 0x00000000000079c5 */ /* 0x000fd80000000000 */
[----:B------:R-:W2:Y:S08]  /*d3b0*/  @P1 LDC.64 R10, c[0x0][0x9c8] ;  /* 0x00027200ff0a1b82 */ /* 0x000eb00000000a00 */
[----:B------:R-:W4:Y:S01]  /*d3c0*/  @P1 LDC.64 R6, c[0x0][0x9d0] ;  /* 0x00027400ff061b82 */ /* 0x000f220000000a00 */
[----:B01----:R-:W-:-:S05]  /*d3d0*/  IMAD R4, R56, 0x280, R16 ;  /* 0x0000028038047824 */ /* 0x003fca00078e0210 */
[----:B------:R-:W-:-:S13]  /*d3e0*/  R2UR UR6, R4 ;  /* 0x00000000040672ca */ /* 0x000fda00000e0000 */
[----:B------:R-:W-:Y:S01]  /*d3f0*/  QGMMA.64x64x32.F32.E4M3.E4M3 R24, R152, gdesc[UR4], R24, gsb0 ;  /* 0x00e0000498187df3 */ /* 0x000fe20008000818 */
        /* <DEDUP_REMOVED lines=9> */
[----:B------:R0:W2:Y:S02]  /*d490*/  @P1 LDG.E R8, desc[UR40][R6.64] ;  /* 0x0000002806081981 */ /* 0x0000a4000c1e1900 */
[----:B0-----:R-:W-:Y:S02]  /*d4a0*/  VIADD R6, R4, 0x80 ;  /* 0x0000008004067836 */ /* 0x001fe40000000000 */
[----:B------:R-:W-:-:S03]  /*d4b0*/  IMAD.MOV.U32 R7, RZ, RZ, -0x3ffffff0 ;  /* 0xc0000010ff077424 */ /* 0x000fc600078e00ff */
[----:B------:R-:W-:Y:S02]  /*d4c0*/  R2UR UR6, R6 ;  /* 0x00000000060672ca */ /* 0x000fe400000e0000 */
        /* <DEDUP_REMOVED lines=17> */
[----:B------:R-:W-:Y:S01]  /*d5e0*/  VIADD R4, R4, 0x200 ;  /* 0x0000020004047836 */ /* 0x000fe20000000000 */
[----:B------:R-:W-:-:S02]  /*d5f0*/  WARPGROUP.DEPBAR.LE gsb0, 0x0 ;  /* 0x00008000000079c5 */ /* 0x000fc40000010000 */
[----:B------:R-:W-:-:S06]  /*d600*/  WARPGROUP.ARRIVE ;  /* 0x00000000000079c5 */ /* 0x000fcc0000000000 */
[----:B------:R-:W-:Y:S01]  /*d610*/  QGMMA.64x64x32.F32.E4M3.E4M3 R24, R140, gdesc[UR4], R24, gsb0 ;  /* 0x00e000048c187df3 */ /* 0x000fe20008000818 */
[----:B0-----:R-:W-:-:S01]  /*d620*/  FADD.FTZ R10, R5, R20 ;  /* 0x00000014050a7221 */ /* 0x001fc20000010000 */
[----:B------:R-:W-:Y:S01]  /*d630*/  IMAD.MOV.U32 R5, RZ, RZ, -0x3ffffff0 ;  /* 0xc0000010ff057424 */ /* 0x000fe200078e00ff */
[----:B------:R-:W-:-:S04]  /*d640*/  R2UR UR6, R4 ;  /* 0x00000000040672ca */ /* 0x000fc800000e0000 */
[----:B------:R-:W-:Y:S01]  /*d650*/  R2UR UR7, R5 ;  /* 0x00000000050772ca */ /* 0x000fe200000e0000 */
[----:B-1----:R-:W-:-:S05]  /*d660*/  FADD.FTZ R6, R6, R21 ;  /* 0x0000001506067221 */ /* 0x002fca0000010000 */
[----:B------:R-:W0:Y:S04]  /*d670*/  SHFL.BFLY PT, R7, R6, 0x1, 0x1f ;  /* 0x0c201f0006077f89 */ /* 0x000e2800000e0000 */
[----:B------:R-:W1:Y:S01]  /*d680*/  SHFL.BFLY PT, R5, R10, 0x1, 0x1f ;  /* 0x0c201f000a057f89 */ /* 0x000e6200000e0000 */
[----:B0-----:R-:W-:-:S01]  /*d690*/  FADD.FTZ R12, R6, R7 ;  /* 0x00000007060c7221 */ /* 0x001fc20000010000 */
[----:B-1----:R-:W-:-:S04]  /*d6a0*/  FADD.FTZ R13, R10, R5 ;  /* 0x000000050a0d7221 */ /* 0x002fc80000010000 */
[----:B------:R-:W-:Y:S01]  /*d6b0*/  FSETP.NE.FTZ.AND P1, PT, R12, RZ, PT ;  /* 0x000000ff0c00720b */ /* 0x000fe20003f35000 */
[----:B------:R-:W-:Y:S02]  /*d6c0*/  WARPGROUP.DEPBAR.LE gsb0, 0x0 ;  /* 0x00008000000079c5 */ /* 0x000fe40000010000 */
[----:B------:R-:W-:-:S06]  /*d6d0*/  WARPGROUP.ARRIVE ;  /* 0x00000000000079c5 */ /* 0x000fcc0000000000 */
[----:B------:R-:W-:Y:S01]  /*d6e0*/  QGMMA.64x64x32.F32.E4M3.E4M3 R24, R144, gdesc[UR4], R24, gsb0 ;  /* 0x00e0000490187df3 */ /* 0x000fe20008000818 */
[----:B------:R-:W-:Y:S01]  /*d6f0*/  FMUL.FTZ R14, R12, 0.00390625 ;  /* 0x3b8000000c0e7820 */ /* 0x000fe20000410000 */
[----:B------:R-:W-:Y:S01]  /*d700*/  FMUL.FTZ R15, R13, 0.00390625 ;  /* 0x3b8000000d0f7820 */ /* 0x000fe20000410000 */
[----:B------:R-:W-:-:S03]  /*d710*/  IMAD.MOV.U32 R5, RZ, RZ, RZ ;  /* 0x000000ffff057224 */ /* 0x000fc600078e00ff */
        /* <DEDUP_REMOVED lines=21> */
.L_x_11476:
[----:B------:R-:W2:Y:S01]  /*d870*/  LDL.LU R0, [R1+0x24] ;  /* 0x0000240001007983 */ /* 0x000ea20000300800 */
[-C--:B------:R-:W-:Y:S01]  /*d880*/  FMUL.FTZ R11, R24, R5.reuse ;  /* 0x00000005180b7220 */ /* 0x080fe20000410000 */
[----:B------:R-:W-:Y:S02]  /*d890*/  VIADD R3, R3, 0x13260 ;  /* 0x0001326003037836 */ /* 0x000fe40000000000 */
[-C--:B------:R-:W-:Y:S01]  /*d8a0*/  FMUL.FTZ R7, R29, R5.reuse ;  /* 0x000000051d077220 */ /* 0x080fe20000410000 */
[----:B------:R-:W3:Y:S04]  /*d8b0*/  LDL.LU R24, [R1+0xc] ;  /* 0x00000c0001187983 */ /* 0x000ee80000300800 */
[----:B------:R-:W4:Y:S01]  /*d8c0*/  LDL.LU R16, [R1+0x48] ;  /* 0x0000480001107983 */ /* 0x000f220000300800 */
        /* <DEDUP_REMOVED lines=31> */
[----:B--2---:R-:W-:Y:S01]  /*dac0*/  PRMT R3, R0, 0x654, R3 ;  /* 0x0000065400037816 */ /* 0x004fe20000000003 */
[----:B------:R-:W-:-:S03]  /*dad0*/  VIADD R0, R56, 0x1 ;  /* 0x0000000138007836 */ /* 0x000fc60000000000 */
[----:B------:R0:W-:Y:S02]  /*dae0*/  SYNCS.ARRIVE.TRANS64.RED.A1T0 RZ, [R3+URZ], RZ ;  /* 0x000000ff03ff79a7 */ /* 0x0001e4000810043f */
[----:B------:R-:W-:-:S04]  /*daf0*/  ISETP.NE.AND P1, PT, R0, 0x2, PT ;  /* 0x000000020000780c */ /* 0x000fc80003f25270 */
[----:B------:R-:W-:Y:S02]  /*db00*/  SEL R2, RZ, 0x1, P1 ;  /* 0x00000001ff027807 */ /* 0x000fe40000800000 */
[----:B------:R-:W-:Y:S01]  /*db10*/  SEL R0, R0, RZ, P1 ;  /* 0x000000ff00007207 */ /* 0x000fe20000800000 */
[----:B----4-:R-:W-:Y:S01]  /*db20*/  VIADD R16, R16, 0x1 ;  /* 0x0000000110107836 */ /* 0x010fe20000000000 */
[----:B---3--:R-:W-:-:S03]  /*db30*/  LOP3.LUT R24, R24, R2, RZ, 0x3c, !PT ;  /* 0x0000000218187212 */ /* 0x008fc600078e3cff */
[----:B------:R0:W-:Y:S04]  /*db40*/  STL [R1+0x4], R0 ;  /* 0x0000040001007387 */ /* 0x0001e80000100800 */
[----:B------:R0:W-:Y:S04]  /*db50*/  STL [R1+0xc], R24 ;  /* 0x00000c1801007387 */ /* 0x0001e80000100800 */
[----:B------:R0:W-:Y:S02]  /*db60*/  STL [R1+0x48], R16 ;  /* 0x0000481001007387 */ /* 0x0001e40000100800 */
.L_x_11428:
[----:B------:R-:W2:Y:S01]  /*db70*/  LDL R76, [R1+0x3c] ;  /* 0x00003c00014c7983 */ /* 0x000ea20000100800 */
[----:B------:R-:W1:Y:S01]  /*db80*/  S2UR UR4, SR_CgaCtaId ;  /* 0x00000000000479c3 */ /* 0x000e620000008800 */
[----:B0-----:R-:W-:Y:S01]  /*db90*/  MOV R16, 0x400 ;  /* 0x0000040000107802 */ /* 0x001fe20000000f00 */
[----:B------:R-:W-:Y:S01]  /*dba0*/  BSSY B0, `(.L_x_11477) ;  /* 0x00002a2000007945 */ /* 0x000fe20003800000 */
[----:B------:R-:W0:Y:S01]  /*dbb0*/  S2R R41, SR_TID.X ;  /* 0x0000000000297919 */ /* 0x000e220000002100 */
[----:B-1----:R-:W-:-:S05]  /*dbc0*/  IMAD.U32 R0, RZ, RZ, UR4 ;  /* 0x00000004ff007e24 */ /* 0x002fca000f8e00ff */
[----:B------:R1:W-:Y:S01]  /*dbd0*/  STL [R1+0x24], R0 ;  /* 0x0000240001007387 */ /* 0x0003e20000100800 */
[----:B------:R-:W-:Y:S01]  /*dbe0*/  LEA R16, R0, R16, 0x18 ;  /* 0x0000001000107211 */ /* 0x000fe200078ec0ff */
[----:B------:R-:W-:Y:S01]  /*dbf0*/  BAR.SYNC.DEFER_BLOCKING 0x5, 0x200 ;  /* 0x0148000000007b1d */ /* 0x000fe20000010000 */
[----:B0-----:R-:W-:-:S05]  /*dc00*/  VIADD R83, R41, 0xffffff80 ;  /* 0xffffff8029537836 */ /* 0x001fca0000000000 */
[----:B------:R-:W-:-:S04]  /*dc10*/  SHF.R.S32.HI R74, RZ, 0x1f, R83 ;  /* 0x0000001fff4a7819 */ /* 0x000fc80000011453 */
[----:B------:R-:W-:-:S04]  /*dc20*/  LEA.HI R74, R74, R83, RZ, 0x3 ;  /* 0x000000534a4a7211 */ /* 0x000fc800078f18ff */
[----:B------:R-:W-:-:S05]  /*dc30*/  LOP3.LUT R74, R74, 0xfffffff8, RZ, 0xc0, !PT ;  /* 0xfffffff84a4a7812 */ /* 0x000fca00078ec0ff */
[----:B------:R-:W-:-:S04]  /*dc40*/  IMAD.IADD R74, R83, 0x1, -R74 ;  /* 0x00000001534a7824 */ /* 0x000fc800078e0a4a */
[----:B-1----:R-:W-:Y:S01]  /*dc50*/  IMAD.SHL.U32 R0, R74, 0x8, RZ ;  /* 0x000000084a007824 */ /* 0x002fe200078e00ff */
[----:B-----5:R0:W1:Y:S04]  /*dc60*/  LDS.128 R24, [R16+0x132d0] ;  /* 0x0132d00010187984 */ /* 0x0200680000000c00 */
[----:B------:R-:W-:Y:S01]  /*dc70*/  SHF.R.S32.HI R63, RZ, 0x1f, R0 ;  /* 0x0000001fff3f7819 */ /* 0x000fe20000011400 */
[----:B------:R-:W-:Y:S06]  /*dc80*/  BAR.ARV 0x4, 0x200 ;  /* 0x0108000000007b1d */ /* 0x000fec0000002000 */
[----:B--2---:R-:W-:-:S13]  /*dc90*/  ISETP.NE.AND P1, PT, R76, RZ, PT ;  /* 0x000000ff4c00720c */ /* 0x004fda0003f25270 */
[----:B------:R-:W2:Y:S02]  /*dca0*/  @!P1 LDC R76, c[0x0][0xad4] ;  /* 0x0002b500ff4c9b82 */ /* 0x000ea40000000800 */
[----:B--2---:R0:W-:Y:S01]  /*dcb0*/  @!P1 STL [R1+0x3c], R76 ;  /* 0x00003c4c01009387 */ /* 0x0041e20000100800 */
[----:B-1----:R-:W-:Y:S05]  /*dcc0*/  @P0 BRA `(.L_x_11478) ;  /* 0x0000001c00b40947 */ /* 0x002fea0003800000 */
[----:B------:R-:W2:Y:S01]  /*dcd0*/  LDL.LU R36, [R1+0x34] ;  /* 0x0000340001247983 */ /* 0x000ea20000300800 */
[----:B------:R-:W-:Y:S01]  /*dce0*/  IMAD.SHL.U32 R2, R41, 0x4, RZ ;  /* 0x0000000429027824 */ /* 0x000fe200078e00ff */
[----:B------:R-:W-:Y:S01]  /*dcf0*/  ULDC.64 UR4, c[0x4][0x38] ;  /* 0x01000e0000047ab9 */ /* 0x000fe20000000a00 */
[----:B------:R-:W-:Y:S01]  /*dd00*/  ULDC.64 UR6, c[0x0][0xc08] ;  /* 0x0003020000067ab9 */ /* 0x000fe20000000a00 */
[----:B------:R-:W3:Y:S04]  /*dd10*/  LDL.LU R40, [R1+0x4c] ;  /* 0x00004c0001287983 */ /* 0x000ee80000300800 */
[----:B------:R-:W4:Y:S01]  /*dd20*/  LDL R48, [R1+0x94] ;  /* 0x0000940001307983 */ /* 0x000f220000100800 */
[----:B------:R-:W-:-:S03]  /*dd30*/  LOP3.LUT R2, R2, 0xc, RZ, 0xc0, !PT ;  /* 0x0000000c02027812 */ /* 0x000fc600078ec0ff */
[----:B------:R-:W2:Y:S01]  /*dd40*/  LDL R44, [R1+0x18] ;  /* 0x00001800012c7983 */ /* 0x000ea20000100800 */
[----:B------:R-:W-:Y:S01]  /*dd50*/  BAR.SYNC.DEFER_BLOCKING 0x1, 0x180 ;  /* 0x0046000000007b1d */ /* 0x000fe20000010000 */
[----:B------:R-:W-:-:S05]  /*dd60*/  IADD3 R2, P0, R2, UR4, RZ ;  /* 0x0000000402027c10 */ /* 0x000fca000ff1e0ff */
[----:B------:R-:W-:Y:S01]  /*dd70*/  IMAD.X R3, RZ, RZ, UR5, P0 ;  /* 0x00000005ff037e24 */ /* 0x000fe200080e06ff */
[----:B------:R-:W-:Y:S01]  /*dd80*/  ULDC.64 UR4, c[0x0][0xc00] ;  /* 0x0003000000047ab9 */ /* 0x000fe20000000a00 */
[----:B------:R-:W3:Y:S04]  /*dd90*/  LDL.LU R88, [R1+0x40] ;  /* 0x0000400001587983 */ /* 0x000ee80000300800 */
[----:B------:R1:W2:Y:S04]  /*dda0*/  LDG.E.CONSTANT R10, desc[UR40][R2.64] ;  /* 0x00000028020a7981 */ /* 0x0002a8000c1e9900 */
[----:B------:R-:W3:Y:S01]  /*ddb0*/  LDL.LU R87, [R1+0x44] ;  /* 0x0000440001577983 */ /* 0x000ee20000300800 */
[----:B------:R-:W0:Y:S01]  /*ddc0*/  S2R R33, SR_SWINHI ;  /* 0x0000000000217919 */ /* 0x000e220000002f00 */
[----:B------:R-:W-:-:S02]  /*ddd0*/  LOP3.LUT P0, R24, R41, 0x3, RZ, 0xc0, !PT ;  /* 0x0000000329187812 */ /* 0x000fc4000780c0ff */
[----:B------:R-:W3:Y:S02]  /*dde0*/  LDL R84, [R1+0x90] ;  /* 0x0000900001547983 */ /* 0x000ee40000100800 */
[----:B------:R-:W-:Y:S02]  /*ddf0*/  ISETP.EQ.OR P0, PT, R24, 0x3, !P0 ;  /* 0x000000031800780c */ /* 0x000fe40004702670 */
[----:B------:R-:W3:Y:S02]  /*de00*/  LDL R82, [R1+0x50] ;  /* 0x0000500001527983 */ /* 0x000ee40000100800 */
[----:B------:R-:W-:Y:S02]  /*de10*/  SEL R67, R5, R30, P0 ;  /* 0x0000001e05437207 */ /* 0x000fe40000000000 */
[----:B------:R-:W-:Y:S01]  /*de20*/  SEL R30, R30, R5, P0 ;  /* 0x000000051e1e7207 */ /* 0x000fe20000000000 */
[----:B------:R-:W3:Y:S01]  /*de30*/  LDL R78, [R1+0x58] ;  /* 0x00005800014e7983 */ /* 0x000ee20000100800 */
[----:B------:R-:W-:-:S02]  /*de40*/  SEL R45, R4, R31, P0 ;  /* 0x0000001f042d7207 */ /* 0x000fc40000000000 */
[----:B------:R-:W-:Y:S02]  /*de50*/  SEL R72, R31, R4, P0 ;  /* 0x000000041f487207 */ /* 0x000fe40000000000 */
[----:B------:R-:W-:Y:S02]  /*de60*/  SEL R77, R14, R9, P0 ;  /* 0x000000090e4d7207 */ /* 0x000fe40000000000 */
[----:B------:R-:W-:Y:S02]  /*de70*/  SEL R81, R12, R7, P0 ;  /* 0x000000070c517207 */ /* 0x000fe40000000000 */
[----:B------:R-:W-:Y:S02]  /*de80*/  SEL R14, R9, R14, P0 ;  /* 0x0000000e090e7207 */ /* 0x000fe40000000000 */
[----:B-1----:R-:W-:Y:S02]  /*de90*/  MOV R2, R16 ;  /* 0x0000001000027202 */ /* 0x002fe40000000f00 */
[----:B0-----:R-:W-:-:S02]  /*dea0*/  MOV R3, R33 ;  /* 0x0000002100037202 */ /* 0x001fc40000000f00 */
        /* <DEDUP_REMOVED lines=25> */
[----:B----4-:R-:W-:-:S03]  /*e040*/  IMAD.WIDE R4, R48, 0x2, R2 ;  /* 0x0000000230047825 */ /* 0x010fc600078e0202 */
[C---:B------:R-:W-:Y:S02]  /*e050*/  IADD3 R9, P3, R4.reuse, 0x20, RZ ;  /* 0x0000002004097810 */ /* 0x040fe40007f7e0ff */
[C---:B------:R-:W-:Y:S02]  /*e060*/  LOP3.LUT R7, R4.reuse, 0x380, RZ, 0xc0, !PT ;  /* 0x0000038004077812 */ /* 0x040fe400078ec0ff */
[----:B------:R-:W-:Y:S02]  /*e070*/  LOP3.LUT R8, R9, 0x380, RZ, 0xc0, !PT ;  /* 0x0000038009087812 */ /* 0x000fe400078ec0ff */
[----:B------:R-:W-:Y:S02]  /*e080*/  IADD3 R29, P2, R4, 0x40, RZ ;  /* 0x00000040041d7810 */ /* 0x000fe40007f5e0ff */
[----:B------:R-:W-:Y:S02]  /*e090*/  SHF.R.U64 R7, R7, 0x3, RZ ;  /* 0x0000000307077819 */ /* 0x000fe400000012ff */
[----:B------:R-:W-:-:S02]  /*e0a0*/  SHF.R.U64 R8, R8, 0x3, RZ ;  /* 0x0000000308087819 */ /* 0x000fc400000012ff */
[----:B------:R-:W-:Y:S02]  /*e0b0*/  IADD3 R35, P1, R4, 0x60, RZ ;  /* 0x0000006004237810 */ /* 0x000fe40007f3e0ff */
[----:B------:R-:W-:Y:S02]  /*e0c0*/  LOP3.LUT R6, R29, 0x380, RZ, 0xc0, !PT ;  /* 0x000003801d067812 */ /* 0x000fe400078ec0ff */
[----:B------:R-:W-:Y:S01]  /*e0d0*/  LOP3.LUT R4, R7, R4, RZ, 0x3c, !PT ;  /* 0x0000000407047212 */ /* 0x000fe200078e3cff */
[--C-:B------:R-:W-:Y:S01]  /*e0e0*/  IMAD.X R65, RZ, RZ, R5.reuse, P1 ;  /* 0x000000ffff417224 */ /* 0x100fe200008e0605 */
[----:B------:R-:W-:Y:S01]  /*e0f0*/  LOP3.LUT R8, R8, R9, RZ, 0x3c, !PT ;  /* 0x0000000908087212 */ /* 0x000fe200078e3cff */
[--C-:B------:R-:W-:Y:S01]  /*e100*/  IMAD.X R7, RZ, RZ, R5.reuse, P2 ;  /* 0x000000ffff077224 */ /* 0x100fe200010e0605 */
[----:B------:R-:W-:Y:S01]  /*e110*/  LOP3.LUT R24, R35, 0x380, RZ, 0xc0, !PT ;  /* 0x0000038023187812 */ /* 0x000fe200078ec0ff */
[----:B------:R-:W-:Y:S01]  /*e120*/  IMAD.X R9, RZ, RZ, R5, P3 ;  /* 0x000000ffff097224 */ /* 0x000fe200018e0605 */
[----:B------:R-:W-:-:S02]  /*e130*/  SHF.R.U64 R6, R6, 0x3, RZ ;  /* 0x0000000306067819 */ /* 0x000fc400000012ff */
[----:B------:R-:W-:Y:S02]  /*e140*/  MOV R66, R4 ;  /* 0x0000000400427202 */ /* 0x000fe40000000f00 */
[----:B--2---:R-:W-:Y:S02]  /*e150*/  LOP3.LUT R5, R10, 0x2, RZ, 0x3c, !PT ;  /* 0x000000020a057812 */ /* 0x004fe400078e3cff */
[----:B------:R-:W-:Y:S02]  /*e160*/  SHF.R.U64 R24, R24, 0x3, RZ ;  /* 0x0000000318187819 */ /* 0x000fe400000012ff */
[----:B------:R-:W-:Y:S01]  /*e170*/  LOP3.LUT R6, R6, R29, RZ, 0x3c, !PT ;  /* 0x0000001d06067212 */ /* 0x000fe200078e3cff */
[----:B------:R-:W-:Y:S01]  /*e180*/  SHFL.IDX PT, R48, R59, R10, 0x1c1f ;  /* 0x001c1f0a3b307589 */ /* 0x000fe200000e0000 */
[----:B------:R-:W-:Y:S01]  /*e190*/  IMAD.MOV.U32 R80, RZ, RZ, R44 ;  /* 0x000000ffff507224 */ /* 0x000fe200078e002c */
[----:B------:R-:W-:Y:S02]  /*e1a0*/  LOP3.LUT R64, R24, R35, RZ, 0x3c, !PT ;  /* 0x0000002318407212 */ /* 0x000fe400078e3cff */
[----:B------:R-:W0:Y:S01]  /*e1b0*/  SHFL.IDX PT, R47, R68, R5, 0x1c1f ;  /* 0x001c1f05442f7589 */ /* 0x000e2200000e0000 */
[----:B------:R-:W-:-:S02]  /*e1c0*/  MOV R24, R8 ;  /* 0x0000000800187202 */ /* 0x000fc40000000f00 */
[----:B------:R-:W-:Y:S01]  /*e1d0*/  MOV R62, R6 ;  /* 0x00000006003e7202 */ /* 0x000fe20000000f00 */
[----:B------:R-:W-:Y:S04]  /*e1e0*/  SHFL.IDX PT, R44, R67, R10, 0x1c1f ;  /* 0x001c1f0a432c7589 */ /* 0x000fe800000e0000 */
[----:B------:R-:W-:Y:S04]  /*e1f0*/  SHFL.IDX PT, R49, R49, R10, 0x1c1f ;  /* 0x001c1f0a31317589 */ /* 0x000fe800000e0000 */
[----:B------:R-:W1:Y:S04]  /*e200*/  SHFL.IDX PT, R43, R30, R5, 0x1c1f ;  /* 0x001c1f051e2b7589 */ /* 0x000e6800000e0000 */
[----:B------:R-:W2:Y:S01]  /*e210*/  SHFL.IDX PT, R50, R70, R5, 0x1c1f ;  /* 0x001c1f0546327589 */ /* 0x000ea200000e0000 */
[----:B------:R-:W-:-:S03]  /*e220*/  IMAD.MOV.U32 R86, RZ, RZ, R36 ;  /* 0x000000ffff567224 */ /* 0x000fc600078e0024 */
[----:B------:R-:W-:Y:S04]  /*e230*/  SHFL.IDX PT, R9, R14, R5, 0x1c1f ;  /* 0x001c1f050e097589 */ /* 0x000fe800000e0000 */
[----:B------:R-:W-:Y:S04]  /*e240*/  SHFL.IDX PT, R29, R79, R10, 0x1c1f ;  /* 0x001c1f0a4f1d7589 */ /* 0x000fe800000e0000 */
[----:B------:R-:W4:Y:S04]  /*e250*/  SHFL.IDX PT, R6, R11, R5, 0x1c1f ;  /* 0x001c1f050b067589 */ /* 0x000f2800000e0000 */
[----:B------:R-:W-:Y:S04]  /*e260*/  SHFL.IDX PT, R45, R45, R10, 0x1c1f ;  /* 0x001c1f0a2d2d7589 */ /* 0x000fe800000e0000 */
[----:B------:R-:W-:Y:S04]  /*e270*/  SHFL.IDX PT, R52, R33, R10, 0x1c1f ;  /* 0x001c1f0a21347589 */ /* 0x000fe800000e0000 */
[----:B------:R-:W4:Y:S04]  /*e280*/  SHFL.IDX PT, R14, R72, R5, 0x1c1f ;  /* 0x001c1f05480e7589 */ /* 0x000f2800000e0000 */
[----:B------:R-:W4:Y:S04]  /*e290*/  SHFL.IDX PT, R51, R34, R5, 0x1c1f ;  /* 0x001c1f0522337589 */ /* 0x000f2800000e0000 */
[----:B------:R-:W-:Y:S04]  /*e2a0*/  SHFL.IDX PT, R4, R81, R10, 0x1c1f ;  /* 0x001c1f0a51047589 */ /* 0x000fe800000e0000 */
[----:B------:R-:W4:Y:S01]  /*e2b0*/  SHFL.IDX PT, R7, R12, R5, 0x1c1f ;  /* 0x001c1f050c077589 */ /* 0x000f2200000e0000 */
[----:B---3--:R-:W-:-:S03]  /*e2c0*/  IMAD.MOV.U32 R85, RZ, RZ, R40 ;  /* 0x000000ffff557224 */ /* 0x008fc600078e0028 */
[----:B------:R-:W-:Y:S04]  /*e2d0*/  SHFL.IDX PT, R53, R53, R10, 0x1c1f ;  /* 0x001c1f0a35357589 */ /* 0x000fe800000e0000 */
[----:B------:R0:W3:Y:S04]  /*e2e0*/  SHFL.IDX PT, R54, R46, R5, 0x1c1f ;  /* 0x001c1f052e367589 */ /* 0x0000e800000e0000 */
        /* <DEDUP_REMOVED lines=8> */
[----:B------:R-:W-:Y:S04]  /*e370*/  SHFL.IDX PT, R56, R31, R10, 0x1c1f ;  /* 0x001c1f0a1f387589 */ /* 0x000fe800000e0000 */
[----:B------:R1:W3:Y:S04]  /*e380*/  SHFL.IDX PT, R55, R42, R5, 0x1c1f ;  /* 0x001c1f052a377589 */ /* 0x0002e800000e0000 */
[----:B------:R-:W3:Y:S04]  /*e390*/  SHFL.IDX PT, R8, R77, R10, 0x1c1f ;  /* 0x001c1f0a4d087589 */ /* 0x000ee800000e0000 */
[----:B------:R-:W-:Y:S04]  /*e3a0*/  SHFL.IDX PT, R40, R69, R10, 0x1c1f ;  /* 0x001c1f0a45287589 */ /* 0x000fe800000e0000 */
[----:B------:R3:W3:Y:S04]  /*e3b0*/  SHFL.IDX PT, R11, R21, R5, 0x1c1f ;  /* 0x001c1f05150b7589 */ /* 0x0006e800000e0000 */
[----:B------:R-:W-:Y:S04]  /*e3c0*/  SHFL.IDX PT, R57, R57, R10, 0x1c1f ;  /* 0x001c1f0a39397589 */ /* 0x000fe800000e0000 */
[----:B------:R-:W3:Y:S01]  /*e3d0*/  SHFL.IDX PT, R58, R58, R5, 0x1c1f ;  /* 0x001c1f053a3a7589 */ /* 0x000ee200000e0000 */
[----:B0-----:R-:W-:-:S02]  /*e3e0*/  SEL R46, R48, R47, P0 ;  /* 0x0000002f302e7207 */ /* 0x001fc40000000000 */
[----:B------:R-:W-:Y:S02]  /*e3f0*/  SEL R48, R47, R48, P0 ;  /* 0x000000302f307207 */ /* 0x000fe40000000000 */
[----:B-1----:R-:W-:Y:S02]  /*e400*/  SEL R42, R44, R43, P0 ;  /* 0x0000002b2c2a7207 */ /* 0x002fe40000000000 */
[----:B--2---:R-:W-:Y:S02]  /*e410*/  SEL R47, R49, R50, P0 ;  /* 0x00000032312f7207 */ /* 0x004fe40000000000 */
[----:B------:R-:W-:Y:S02]  /*e420*/  SEL R44, R43, R44, P0 ;  /* 0x0000002c2b2c7207 */ /* 0x000fe40000000000 */
[----:B------:R-:W-:Y:S02]  /*e430*/  SEL R49, R50, R49, P0 ;  /* 0x0000003132317207 */ /* 0x000fe40000000000 */
[----:B----4-:R-:W-:-:S02]  /*e440*/  SEL R20, R29, R6, P0 ;  /* 0x000000061d147207 */ /* 0x010fc40000000000 */
[----:B------:R-:W-:Y:S02]  /*e450*/  SEL R28, R6, R29, P0 ;  /* 0x0000001d061c7207 */ /* 0x000fe40000000000 */
[----:B------:R-:W-:Y:S02]  /*e460*/  SEL R43, R45, R14, P0 ;  /* 0x0000000e2d2b7207 */ /* 0x000fe40000000000 */
        /* <DEDUP_REMOVED lines=36> */
[----:B------:R-:W-:Y:S02]  /*e6b0*/  MOV R64, R64 ;  /* 0x0000004000407202 */ /* 0x000fe40000000f00 */
[----:B0-----:R-:W-:Y:S02]  /*e6c0*/  F2FP.BF16.F32.PACK_AB R12, R39, R38 ;  /* 0x00000026270c723e */ /* 0x001fe400000010ff */
[----:B------:R-:W-:Y:S02]  /*e6d0*/  F2FP.BF16.F32.PACK_AB R13, R55, R54 ;  /* 0x00000036370d723e */ /* 0x000fe400000010ff */
[----:B------:R-:W-:Y:S02]  /*e6e0*/  F2FP.BF16.F32.PACK_AB R14, R41, R40 ;  /* 0x00000028290e723e */ /* 0x000fe400000010ff */
[----:B------:R-:W-:Y:S01]  /*e6f0*/  F2FP.BF16.F32.PACK_AB R15, R57, R56 ;  /* 0x00000038390f723e */ /* 0x000fe200000010ff */
        /* <DEDUP_REMOVED lines=9> */
[----:B0-----:R-:W0:Y:S01]  /*e790*/  LDC R24, c[0x0][0xbe8] ;  /* 0x0002fa00ff187b82 */ /* 0x001e220000000800 */
[----:B------:R-:W-:-:S07]  /*e7a0*/  IADD3.X R59, R87, UR5, RZ, P1, !PT ;  /* 0x00000005573b7c10 */ /* 0x000fce0008ffe4ff */
[----:B-1----:R-:W1:Y:S01]  /*e7b0*/  LDC.64 R12, c[0x0][0xba8] ;  /* 0x0002ea00ff0c7b82 */ /* 0x002e620000000a00 */
[----:B------:R-:W2:Y:S01]  /*e7c0*/  @P0 LDG.E R65, desc[UR40][R58.64] ;  /* 0x000000283a410981 */ /* 0x000ea2000c1e1900 */
[----:B------:R-:W-:-:S05]  /*e7d0*/  IMAD.MOV.U32 R14, RZ, RZ, 0x9b8 ;  /* 0x000009b8ff0e7424 */ /* 0x000fca00078e00ff */
[----:B------:R-:W-:-:S04]  /*e7e0*/  SEL R14, R14, 0x978, P3 ;  /* 0x000009780e0e7807 */ /* 0x000fc80001800000 */
[----:B------:R-:W3:Y:S08]  /*e7f0*/  LDC.64 R4, c[0x0][R14+0x220] ;  /* 0x000088000e047b82 */ /* 0x000ef00000000a00 */
[----:B------:R-:W4:Y:S01]  /*e800*/  LDC.64 R10, c[0x0][R14+0x218] ;  /* 0x000086000e0a7b82 */ /* 0x000f220000000a00 */
[----:B------:R-:W-:-:S04]  /*e810*/  ISETP.NE.U32.AND P1, PT, RZ, UR6, PT ;  /* 0x00000006ff007c0c */ /* 0x000fc8000bf25070 */
[----:B------:R-:W-:-:S03]  /*e820*/  ISETP.NE.AND.EX P1, PT, RZ, UR7, PT, P1 ;  /* 0x00000007ff007c0c */ /* 0x000fc6000bf25310 */
[----:B------:R-:W4:Y:S01]  /*e830*/  LDC.64 R6, c[0x0][R14+0x228] ;  /* 0x00008a000e067b82 */ /* 0x000f220000000a00 */
[----:B0-----:R-:W-:-:S07]  /*e840*/  ISETP.NE.AND P4, PT, R24, 0x1, PT ;  /* 0x000000011800780c */ /* 0x001fce0003f85270 */
[----:B------:R0:W0:Y:S02]  /*e850*/  LDC.64 R8, c[0x0][R14+0x210] ;  /* 0x000084000e087b82 */ /* 0x0000240000000a00 */
[----:B------:R-:W-:Y:S01]  /*e860*/  @P1 IADD3 R66, P2, R88, UR6, RZ ;  /* 0x0000000658421c10 */ /* 0x000fe2000ff5e0ff */
[----:B------:R-:W-:-:S03]  /*e870*/  ULDC UR6, c[0x0][0xa88] ;  /* 0x0002a20000067ab9 */ /* 0x000fc60000000800 */
[----:B------:R-:W-:Y:S01]  /*e880*/  @P1 IADD3.X R67, R87, UR7, RZ, P2, !PT ;  /* 0x0000000757431c10 */ /* 0x000fe200097fe4ff */
[----:B------:R-:W-:Y:S01]  /*e890*/  IMAD.U32 R69, RZ, RZ, UR6 ;  /* 0x00000006ff457e24 */ /* 0x000fe2000f8e00ff */
[----:B------:R-:W-:Y:S01]  /*e8a0*/  ISETP.NE.U32.AND P2, PT, RZ, UR4, PT ;  /* 0x00000004ff007c0c */ /* 0x000fe2000bf45070 */
[----:B------:R-:W0:Y:S03]  /*e8b0*/  @P4 LDC R62, c[0x0][0xbec] ;  /* 0x0002fb00ff3e4b82 */ /* 0x000e260000000800 */
[----:B------:R-:W-:Y:S01]  /*e8c0*/  ISETP.NE.AND.EX P2, PT, RZ, UR5, PT, P2 ;  /* 0x00000005ff007c0c */ /* 0x000fe2000bf45320 */
[----:B------:R1:W5:Y:S04]  /*e8d0*/  @P1 LDG.E R69, desc[UR40][R66.64] ;  /* 0x0000002842451981 */ /* 0x000368000c1e1900 */
[----:B------:R-:W0:Y:S01]  /*e8e0*/  @P4 LDC R77, c[0x0][0xbf0] ;  /* 0x0002fc00ff4d4b82 */ /* 0x000e220000000800 */
[----:B------:R-:W-:-:S02]  /*e8f0*/  SEL R15, R85, RZ, !P2 ;  /* 0x000000ff550f7207 */ /* 0x000fc40005000000 */
[----:B-1----:R-:W-:Y:S02]  /*e900*/  SEL R67, R86, RZ, !P2 ;  /* 0x000000ff56437207 */ /* 0x002fe40005000000 */
[----:B------:R-:W-:-:S03]  /*e910*/  SEL R71, R78, RZ, P3 ;  /* 0x000000ff4e477207 */ /* 0x000fc60001800000 */
[----:B------:R-:W1:Y:S01]  /*e920*/  @!P3 LDC R12, c[0x0][0xb50] ;  /* 0x0002d400ff0cbb82 */ /* 0x000e620000000800 */
[----:B---3--:R-:W-:-:S04]  /*e930*/  IMAD R5, R5, R67, RZ ;  /* 0x0000004305057224 */ /* 0x008fc800078e02ff */
[----:B------:R-:W-:Y:S02]  /*e940*/  IMAD R75, R4, R15, R5 ;  /* 0x0000000f044b7224 */ /* 0x000fe400078e0205 */
[-C--:B----4-:R-:W-:Y:S01]  /*e950*/  IMAD R73, R11, R80.reuse, RZ ;  /* 0x000000500b497224 */ /* 0x090fe200078e02ff */
[----:B------:R-:W3:Y:S01]  /*e960*/  @!P3 LDC R13, c[0x0][0xb54] ;  /* 0x0002d500ff0dbb82 */ /* 0x000ee20000000800 */
[----:B------:R-:W-:-:S04]  /*e970*/  IMAD.WIDE.U32 R10, R10, R80, RZ ;  /* 0x000000500a0a7225 */ /* 0x000fc800078e00ff */
[----:B------:R-:W-:-:S04]  /*e980*/  IMAD.WIDE.U32 R4, R4, R67, RZ ;  /* 0x0000004304047225 */ /* 0x000fc800078e00ff */
[----:B------:R-:W-:Y:S02]  /*e990*/  IMAD R15, R82, 0xc0, R84 ;  /* 0x000000c0520f7824 */ /* 0x000fe400078e0254 */
[----:B------:R-:W-:Y:S02]  /*e9a0*/  IMAD.IADD R75, R5, 0x1, R75 ;  /* 0x00000001054b7824 */ /* 0x000fe400078e024b */
[----:B------:R-:W-:Y:S02]  /*e9b0*/  IMAD.MOV.U32 R5, RZ, RZ, R15 ;  /* 0x000000ffff057224 */ /* 0x000fe400078e000f */
[----:B------:R-:W-:Y:S02]  /*e9c0*/  IMAD.IADD R11, R11, 0x1, R73 ;  /* 0x000000010b0b7824 */ /* 0x000fe400078e0249 */
[-C--:B------:R-:W-:Y:S02]  /*e9d0*/  IMAD R73, R7, R71.reuse, RZ ;  /* 0x0000004707497224 */ /* 0x080fe400078e02ff */
[----:B------:R-:W-:-:S04]  /*e9e0*/  IMAD.WIDE.U32 R6, R6, R71, RZ ;  /* 0x0000004706067225 */ /* 0x000fc800078e00ff */
[----:B------:R-:W-:Y:S01]  /*e9f0*/  IMAD.IADD R73, R7, 0x1, R73 ;  /* 0x0000000107497824 */ /* 0x000fe200078e0249 */
[--C-:B--2---:R-:W-:Y:S01]  /*ea00*/  IADD3 R10, P2, P5, R4, R10, R65.reuse ;  /* 0x0000000a040a7210 */ /* 0x104fe20007d5e041 */
[----:B0-----:R-:W-:Y:S01]  /*ea10*/  @P4 IMAD.HI.U32 R4, R15, R62, RZ ;  /* 0x0000003e0f044227 */ /* 0x001fe200078e00ff */
[----:B------:R-:W-:-:S04]  /*ea20*/  SHF.R.S32.HI R62, RZ, 0x1f, R65 ;  /* 0x0000001fff3e7819 */ /* 0x000fc80000011441 */
[----:B------:R-:W-:Y:S02]  /*ea30*/  @P4 SHF.R.U32.HI R5, RZ, R77, R4 ;  /* 0x0000004dff054219 */ /* 0x000fe40000011604 */
[----:B------:R-:W-:-:S03]  /*ea40*/  IADD3.X R11, R75, R11, R62, P2, P5 ;  /* 0x0000000b4b0b7210 */ /* 0x000fc600017ea43e */
[--C-:B------:R-:W-:Y:S01]  /*ea50*/  IMAD.MOV R14, RZ, RZ, -R5.reuse ;  /* 0x000000ffff0e7224 */ /* 0x100fe200078e0a05 */
        /* <DEDUP_REMOVED lines=10> */
[----:B---3--:R-:W-:Y:S01]  /*eb00*/  LEA.HI.X R13, R6, R13, R4, 0x2, P2 ;  /* 0x0000000d060d7211 */ /* 0x008fe200010f1404 */
[----:B------:R-:W-:Y:S06]  /*eb10*/  @P1 BRA `(.L_x_11479) ;  /* 0x0000000000101947 */ /* 0x000fec0003800000 */
[----:B------:R-:W-:Y:S05]  /*eb20*/  @!P0 BRA `(.L_x_11479) ;  /* 0x00000000000c8947 */ /* 0x000fea0003800000 */
[----:B------:R-:W2:Y:S04]  /*eb30*/  LDG.E R4, desc[UR40][R58.64] ;  /* 0x000000283a047981 */ /* 0x000ea8000c1e1900 */
[----:B-----5:R-:W2:Y:S02]  /*eb40*/  LDG.E R69, desc[UR40][R58.64+0x4] ;  /* 0x000004283a457981 */ /* 0x020ea4000c1e1900 */
[----:B--2---:R-:W-:-:S07]  /*eb50*/  IMAD.IADD R69, R69, 0x1, -R4 ;  /* 0x0000000145457824 */ /* 0x004fce00078e0a04 */
.L_x_11479:
        /* <DEDUP_REMOVED lines=20> */
[----:B------:R-:W-:Y:S01]  /*eca0*/  SHF.R.S32.HI R64, RZ, 0x1f, R83 ;  /* 0x0000001fff407819 */ /* 0x000fe20000011453 */
[----:B------:R-:W1:Y:S01]  /*ecb0*/  @P4 LDC R33, c[0x0][0xbec] ;  /* 0x0002fb00ff214b82 */ /* 0x000e620000000800 */
[----:B------:R-:W-:Y:S02]  /*ecc0*/  ULDC.64 UR4, c[0x0][0xaa0] ;  /* 0x0002a80000047ab9 */ /* 0x000fe40000000a00 */
[----:B------:R-:W-:-:S04]  /*ecd0*/  LEA.HI R64, R64, R83, RZ, 0x3 ;  /* 0x0000005340407211 */ /* 0x000fc800078f18ff */
[----:B------:R-:W-:Y:S01]  /*ece0*/  SHF.R.S32.HI R64, RZ, 0x3, R64 ;  /* 0x00000003ff407819 */ /* 0x000fe20000011440 */
[----:B------:R-:W2:Y:S04]  /*ecf0*/  @P4 LDC R35, c[0x0][0xbf0] ;  /* 0x0002fc00ff234b82 */ /* 0x000ea80000000800 */
[----:B0-----:R-:W-:-:S04]  /*ed00*/  IMAD R5, R64, 0x40, R0 ;  /* 0x0000004040057824 */ /* 0x001fc800078e0200 */
        /* <DEDUP_REMOVED lines=15> */
[----:B------:R-:W3:Y:S04]  /*ee00*/  LD.E.128 R8, desc[UR40][R8.64] ;  /* 0x0000002808087980 */ /* 0x000ee8000c101d00 */
[----:B------:R-:W4:Y:S04]  /*ee10*/  LD.E.128 R12, desc[UR40][R12.64] ;  /* 0x000000280c0c7980 */ /* 0x000f28000c101d00 */
[----:B------:R-:W4:Y:S01]  /*ee20*/  LD.E.128 R28, desc[UR40][R28.64] ;  /* 0x000000281c1c7980 */ /* 0x000f22000c101d00 */
[----:B------:R-:W-:-:S04]  /*ee30*/  IADD3 R7, P0, R2, 0x4800, RZ ;  /* 0x0000480002077810 */ /* 0x000fc80007f1e0ff */
[----:B------:R-:W-:Y:S01]  /*ee40*/  LOP3.LUT R2, R7, 0x380, RZ, 0xc0, !PT ;  /* 0x0000038007027812 */ /* 0x000fe200078ec0ff */
[----:B------:R-:W-:Y:S02]  /*ee50*/  IMAD R62, R62, UR4, RZ ;  /* 0x000000043e3e7c24 */ /* 0x000fe4000f8e02ff */
[----:B------:R-:W-:Y:S01]  /*ee60*/  IMAD.X R5, RZ, RZ, R3, P0 ;  /* 0x000000ffff057224 */ /* 0x000fe200000e0603 */
[----:B------:R-:W-:Y:S01]  /*ee70*/  SHF.R.U64 R2, R2, 0x3, RZ ;  /* 0x0000000302027819 */ /* 0x000fe200000012ff */
[----:B------:R-:W-:-:S03]  /*ee80*/  IMAD R21, R65, UR5, R62 ;  /* 0x0000000541157c24 */ /* 0x000fc6000f8e023e */
[----:B------:R-:W-:Y:S01]  /*ee90*/  LOP3.LUT R4, R2, R7, RZ, 0x3c, !PT ;  /* 0x0000000702047212 */ /* 0x000fe200078e3cff */
[----:B------:R-:W-:Y:S01]  /*eea0*/  IMAD.WIDE.U32 R2, R65, UR4, RZ ;  /* 0x0000000441027c25 */ /* 0x000fe2000f8e00ff */
[----:B------:R-:W-:-:S03]  /*eeb0*/  ULDC.64 UR4, c[0x0][0xae8] ;  /* 0x0002ba0000047ab9 */ /* 0x000fc60000000a00 */
[----:B------:R-:W-:Y:S01]  /*eec0*/  IMAD R20, R74, 0x30, R64 ;  /* 0x000000304a147824 */ /* 0x000fe200078e0240 */
[----:B------:R-:W-:Y:S01]  /*eed0*/  SHF.R.S32.HI R32, RZ, 0x1f, R67 ;  /* 0x0000001fff207819 */ /* 0x000fe20000011443 */
[----:B------:R-:W-:Y:S01]  /*eee0*/  IMAD.IADD R3, R3, 0x1, R21 ;  /* 0x0000000103037824 */ /* 0x000fe200078e0215 */
[----:B------:R-:W5:Y:S01]  /*eef0*/  LD.E.128 R4, desc[UR40][R4.64] ;  /* 0x0000002804047980 */ /* 0x000f62000c101d00 */
[----:B------:R-:W-:Y:S02]  /*ef00*/  IMAD R34, R82, 0xc0, R20 ;  /* 0x000000c052227824 */ /* 0x000fe400078e0214 */
        /* <DEDUP_REMOVED lines=11> */
[----:B--2---:R-:W-:Y:S01]  /*efc0*/  @P4 SHF.R.U32.HI R21, RZ, R35, R20 ;  /* 0x00000023ff154219 */ /* 0x004fe20000011614 */
        /* <DEDUP_REMOVED lines=18> */
[----:B------:R-:W-:Y:S01]  /*f0f0*/  IMAD R37, R82, 0xc0, R64 ;  /* 0x000000c052257824 */ /* 0x000fe200078e0240 */
[C---:B------:R-:W-:Y:S01]  /*f100*/  LEA R24, P0, R2.reuse, UR4, 0x1 ;  /* 0x0000000402187c11 */ /* 0x040fe2000f8008ff */
[----:B------:R-:W-:Y:S01]  /*f110*/  IMAD.IADD R3, R3, 0x1, R21 ;  /* 0x0000000103037824 */ /* 0x000fe200078e0215 */
[----:B------:R-:W-:Y:S01]  /*f120*/  ULDC UR4, c[0x0][0xac8] ;  /* 0x0002b20000047ab9 */ /* 0x000fe20000000800 */
[C---:B------:R-:W-:Y:S02]  /*f130*/  VIADD R21, R37.reuse, 0x60 ;  /* 0x0000006025157836 */ /* 0x040fe40000000000 */
[----:B0-----:R-:W0:Y:S01]  /*f140*/  SHFL.IDX PT, R35, R24, RZ, 0x181f ;  /* 0x00181fff18237589 */ /* 0x001e2200000e0000 */
[----:B------:R-:W-:Y:S01]  /*f150*/  LEA.HI.X R34, R2, UR5, R3, 0x1, P0 ;  /* 0x0000000502227c11 */ /* 0x000fe200080f0c03 */
[C---:B------:R-:W-:Y:S01]  /*f160*/  VIADD R3, R37.reuse, 0x30 ;  /* 0x0000003025037836 */ /* 0x040fe20000000000 */
[----:B------:R-:W-:Y:S01]  /*f170*/  ISETP.GE.AND P0, PT, R0, UR4, PT ;  /* 0x0000000400007c0c */ /* 0x000fe2000bf06270 */
[----:B------:R-:W1:Y:S03]  /*f180*/  SHFL.IDX PT, R39, R24, 0x1, 0x181f ;  /* 0x00381f0018277f89 */ /* 0x000e6600000e0000 */
[-C--:B------:R-:W-:Y:S01]  /*f190*/  ISETP.GE.OR P1, PT, R37, R58.reuse, P0 ;  /* 0x0000003a2500720c */ /* 0x080fe20000726670 */
[----:B------:R-:W2:Y:S01]  /*f1a0*/  SHFL.IDX PT, R41, R24, 0x2, 0x181f ;  /* 0x00581f0018297f89 */ /* 0x000ea200000e0000 */
[-C--:B------:R-:W-:Y:S01]  /*f1b0*/  ISETP.GE.OR P2, PT, R3, R58.reuse, P0 ;  /* 0x0000003a0300720c */ /* 0x080fe20000746670 */
[----:B------:R-:W-:Y:S01]  /*f1c0*/  VIADD R3, R16, 0x13220 ;  /* 0x0001322010037836 */ /* 0x000fe20000000000 */
[----:B------:R-:W-:Y:S01]  /*f1d0*/  ISETP.GE.OR P3, PT, R21, R58, P0 ;  /* 0x0000003a1500720c */ /* 0x000fe20000766670 */
[----:B------:R-:W2:Y:S03]  /*f1e0*/  SHFL.IDX PT, R33, R34, RZ, 0x181f ;  /* 0x00181fff22217589 */ /* 0x000ea600000e0000 */
[----:B------:R-:W-:Y:S01]  /*f1f0*/  PRMT R21, RZ, 0x654, R3 ;  /* 0x00000654ff157816 */ /* 0x000fe20000000003 */
[----:B------:R-:W2:Y:S03]  /*f200*/  SHFL.IDX PT, R36, R34, 0x1, 0x181f ;  /* 0x00381f0022247f89 */ /* 0x000ea600000e0000 */
[----:B------:R2:W-:Y:S01]  /*f210*/  SYNCS.ARRIVE.TRANS64.RED.A1T0 RZ, [R21+URZ], RZ ;  /* 0x000000ff15ff79a7 */ /* 0x0005e2000810043f */
[----:B------:R-:W2:Y:S01]  /*f220*/  SHFL.IDX PT, R38, R34, 0x2, 0x181f ;  /* 0x00581f0022267f89 */ /* 0x000ea200000e0000 */
[----:B0-----:R-:W-:Y:S01]  /*f230*/  @!P1 LEA R2, P4, R0, R35, 0x1 ;  /* 0x0000002300029211 */ /* 0x001fe200078808ff */
[----:B------:R-:W-:-:S02]  /*f240*/  VIADD R35, R37, 0x90 ;  /* 0x0000009025237836 */ /* 0x000fc40000000000 */
[----:B------:R-:W0:Y:S01]  /*f250*/  SHFL.IDX PT, R34, R34, 0x3, 0x181f ;  /* 0x00781f0022227f89 */ /* 0x000e2200000e0000 */
[C---:B-1----:R-:W-:Y:S02]  /*f260*/  @!P2 LEA R20, P5, R0.reuse, R39, 0x1 ;  /* 0x000000270014a211 */ /* 0x042fe400078a08ff */
[----:B------:R-:W-:Y:S01]  /*f270*/  ISETP.GE.OR P0, PT, R35, R58, P0 ;  /* 0x0000003a2300720c */ /* 0x000fe20000706670 */
[----:B------:R1:W0:Y:S01]  /*f280*/  SHFL.IDX PT, R39, R24, 0x3, 0x181f ;  /* 0x00781f0018277f89 */ /* 0x00022200000e0000 */
[C---:B--2---:R-:W-:Y:S02]  /*f290*/  @!P3 LEA R32, P6, R0.reuse, R41, 0x1 ;  /* 0x000000290020b211 */ /* 0x044fe400078c08ff */
[C-C-:B------:R-:W-:Y:S02]  /*f2a0*/  @!P1 LEA.HI.X R3, R0.reuse, R33, R63.reuse, 0x1, P4 ;  /* 0x0000002100039211 */ /* 0x140fe400020f0c3f */
[C-C-:B------:R-:W-:Y:S02]  /*f2b0*/  @!P2 LEA.HI.X R21, R0.reuse, R36, R63.reuse, 0x1, P5 ;  /* 0x000000240015a211 */ /* 0x140fe400028f0c3f */
[----:B------:R-:W-:Y:S01]  /*f2c0*/  @!P3 LEA.HI.X R33, R0, R38, R63, 0x1, P6 ;  /* 0x000000260021b211 */ /* 0x000fe200030f0c3f */
[----:B---3--:R1:W-:Y:S04]  /*f2d0*/  @!P1 ST.E.128 desc[UR40][R2.64], R8 ;  /* 0x0000000802009985 */ /* 0x0083e8000c101d28 */
[----:B----4-:R1:W-:Y:S04]  /*f2e0*/  @!P2 ST.E.128 desc[UR40][R20.64], R12 ;  /* 0x0000000c1400a985 */ /* 0x0103e8000c101d28 */
[----:B------:R1:W-:Y:S01]  /*f2f0*/  @!P3 ST.E.128 desc[UR40][R32.64], R28 ;  /* 0x0000001c2000b985 */ /* 0x0003e2000c101d28 */
[----:B0-----:R-:W-:Y:S05]  /*f300*/  @P0 BRA `(.L_x_11481) ;  /* 0x0000001000ac0947 */ /* 0x001fea0003800000 */
[----:B-1----:R-:W-:-:S04]  /*f310*/  LEA R2, P0, R0, R39, 0x1 ;  /* 0x0000002700027211 */ /* 0x002fc800078008ff */
[----:B------:R-:W-:-:S05]  /*f320*/  LEA.HI.X R3, R0, R34, R63, 0x1, P0 ;  /* 0x0000002200037211 */ /* 0x000fca00000f0c3f */
[----:B-----5:R0:W-:Y:S01]  /*f330*/  ST.E.128 desc[UR40][R2.64], R4 ;  /* 0x0000000402007985 */ /* 0x0201e2000c101d28 */
[----:B------:R-:W-:Y:S05]  /*f340*/  BRA `(.L_x_11481) ;  /* 0x00000010009c7947 */ /* 0x000fea0003800000 */
.L_x_11480:
[----:B------:R-:W-:Y:S01]  /*f350*/  ULDC.64 UR4, c[0x0][0xb08] ;  /* 0x0002c20000047ab9 */ /* 0x000fe20000000a00 */
[----:B------:R-:W-:Y:S01]  /*f360*/  SHF.R.S32.HI R0, RZ, 0x1f, R67 ;  /* 0x0000001fff007819 */ /* 0x000fe20000011443 */
[----:B------:R-:W-:Y:S01]  /*f370*/  IMAD R62, R62, UR4, RZ ;  /* 0x000000043e3e7c24 */ /* 0x000fe2000f8e02ff */
[----:B------:R-:W2:Y:S01]  /*f380*/  LDL R72, [R1+0x54] ;  /* 0x0000540001487983 */ /* 0x000ea20000100800 */
[C---:B------:R-:W-:Y:S01]  /*f390*/  IMAD.WIDE.U32 R2, R65.reuse, UR4, RZ ;  /* 0x0000000441027c25 */ /* 0x040fe2000f8e00ff */
[----:B0-----:R-:W0:Y:S01]  /*f3a0*/  @P4 LDC R4, c[0x0][0xbec] ;  /* 0x0002fb00ff044b82 */ /* 0x001e220000000800 */
[----:B------:R-:W-:Y:S01]  /*f3b0*/  ULDC.64 UR6, c[0x0][0xb30] ;  /* 0x0002cc0000067ab9 */ /* 0x000fe20000000a00 */
[----:B------:R1:W5:Y:S01]  /*f3c0*/  LDL R71, [R1+0x84] ;  /* 0x0000840001477983 */ /* 0x0003620000100800 */
[----:B------:R-:W-:Y:S01]  /*f3d0*/  IMAD R65, R65, UR5, R62 ;  /* 0x0000000541417c24 */ /* 0x000fe2000f8e023e */
[----:B------:R-:W-:Y:S02]  /*f3e0*/  ULDC.64 UR4, c[0x0][0xb38] ;  /* 0x0002ce0000047ab9 */ /* 0x000fe40000000a00 */
        /* <DEDUP_REMOVED lines=14> */
[----:B------:R1:W5:Y:S04]  /*f4d0*/  LDL R67, [R1+0x7c] ;  /* 0x00007c0001437983 */ /* 0x0003680000100800 */
[----:B------:R1:W5:Y:S04]  /*f4e0*/  LDL R64, [R1+0x60] ;  /* 0x0000600001407983 */ /* 0x0003680000100800 */
[----:B------:R1:W5:Y:S04]  /*f4f0*/  LDL R63, [R1+0x74] ;  /* 0x00007400013f7983 */ /* 0x0003680000100800 */
[----:B------:R1:W5:Y:S01]  /*f500*/  LDL R62, [R1+0x5c] ;  /* 0x00005c00013e7983 */ /* 0x0003620000100800 */
[----:B0-----:R-:W-:-:S04]  /*f510*/  @P4 IMAD.HI.U32 R4, R15, R4, RZ ;  /* 0x000000040f044227 */ /* 0x001fc800078e00ff */
        /* <DEDUP_REMOVED lines=29> */
[----:B------:R-:W-:-:S03]  /*f6f0*/  VIADD R61, R72, 0x10 ;  /* 0x00000010483d7836 */ /* 0x000fc60000000000 */
[----:B------:R-:W-:Y:S02]  /*f700*/  SHF.R.S32.HI R24, RZ, 0x1f, R59 ;  /* 0x0000001fff187819 */ /* 0x000fe4000001143b */
[----:B------:R-:W-:Y:S01]  /*f710*/  SHF.R.S32.HI R60, RZ, 0x1f, R61 ;  /* 0x0000001fff3c7819 */ /* 0x000fe2000001143d */
[----:B01-3--:R-:W-:Y:S06]  /*f720*/  @P0 BRA `(.L_x_11483) ;  /* 0x0000000000800947 */ /* 0x00bfec0003800000 */
[----:B------:R-:W-:Y:S02]  /*f730*/  ULDC UR4, c[0x0][0xac8] ;  /* 0x0002b20000047ab9 */ /* 0x000fe40000000800 */
[----:B------:R-:W-:Y:S02]  /*f740*/  ISETP.GE.AND P1, PT, R59, UR4, PT ;  /* 0x000000043b007c0c */ /* 0x000fe4000bf26270 */
[----:B------:R-:W-:Y:S02]  /*f750*/  ISETP.GE.AND P0, PT, R72, UR4, PT ;  /* 0x0000000448007c0c */ /* 0x000fe4000bf06270 */
[----:B------:R-:W-:Y:S02]  /*f760*/  ISETP.GE.AND P4, PT, R61, UR4, PT ;  /* 0x000000043d007c0c */ /* 0x000fe4000bf86270 */
[----:B-----5:R-:W-:Y:S02]  /*f770*/  ISETP.GE.AND P5, PT, R70, UR4, PT ;  /* 0x0000000446007c0c */ /* 0x020fe4000bfa6270 */
[----:B------:R-:W-:-:S05]  /*f780*/  ISETP.GE.AND P3, PT, R68, UR4, PT ;  /* 0x0000000444007c0c */ /* 0x000fca000bf66270 */
[CC--:B------:R-:W-:Y:S02]  /*f790*/  @!P1 LEA R6, P2, R59.reuse, R4.reuse, 0x2 ;  /* 0x000000043b069211 */ /* 0x0c0fe400078410ff */
[----:B------:R-:W-:Y:S02]  /*f7a0*/  @!P0 IMAD.WIDE R2, R72, 0x4, R4 ;  /* 0x0000000448028825 */ /* 0x000fe400078e0204 */
        /* <DEDUP_REMOVED lines=11> */
[-C--:B------:R-:W-:Y:S02]  /*f860*/  @!P2 LEA R14, P4, R66, R4.reuse, 0x2 ;  /* 0x00000004420ea211 */ /* 0x080fe400078810ff */
[----:B0-----:R-:W-:Y:S01]  /*f870*/  @!P3 LEA R2, P6, R68, R4, 0x2 ;  /* 0x000000044402b211 */ /* 0x001fe200078c10ff */
[----:B------:R2:W-:Y:S01]  /*f880*/  @!P5 ST.E.64 desc[UR40][R12.64], R32 ;  /* 0x000000200c00d985 */ /* 0x0005e2000c101b28 */
[----:B------:R-:W-:-:S02]  /*f890*/  @!P2 LEA.HI.X R15, R66, R5, R67, 0x2, P4 ;  /* 0x00000005420fa211 */ /* 0x000fc400020f1443 */
[-C--:B------:R-:W-:Y:S02]  /*f8a0*/  @!P3 LEA.HI.X R3, R68, R5.reuse, R69, 0x2, P6 ;  /* 0x000000054403b211 */ /* 0x080fe400030f1445 */
[-C--:B-1----:R-:W-:Y:S02]  /*f8b0*/  @!P1 LEA R6, P5, R64, R4.reuse, 0x2 ;  /* 0x0000000440069211 */ /* 0x082fe400078a10ff */
[----:B------:R-:W-:Y:S01]  /*f8c0*/  @!P0 LEA R4, P6, R62, R4, 0x2 ;  /* 0x000000043e048211 */ /* 0x000fe200078c10ff */
[----:B------:R2:W-:Y:S01]  /*f8d0*/  @!P3 ST.E.64 desc[UR40][R2.64], R34 ;  /* 0x000000220200b985 */ /* 0x0005e2000c101b28 */
[-C--:B------:R-:W-:Y:S02]  /*f8e0*/  @!P1 LEA.HI.X R7, R64, R5.reuse, R65, 0x2, P5 ;  /* 0x0000000540079211 */ /* 0x080fe400028f1441 */
[----:B------:R-:W-:Y:S01]  /*f8f0*/  @!P0 LEA.HI.X R5, R62, R5, R63, 0x2, P6 ;  /* 0x000000053e058211 */ /* 0x000fe200030f143f */
[----:B------:R2:W-:Y:S04]  /*f900*/  @!P2 ST.E.64 desc[UR40][R14.64], R36 ;  /* 0x000000240e00a985 */ /* 0x0005e8000c101b28 */
[----:B------:R2:W-:Y:S04]  /*f910*/  @!P1 ST.E.64 desc[UR40][R6.64], R38 ;  /* 0x0000002606009985 */ /* 0x0005e8000c101b28 */
[----:B------:R2:W-:Y:S02]  /*f920*/  @!P0 ST.E.64 desc[UR40][R4.64], R40 ;  /* 0x0000002804008985 */ /* 0x0005e4000c101b28 */
.L_x_11483:
[----:B------:R-:W-:Y:S05]  /*f930*/  BSYNC B1 ;  /* 0x0000000000017941 */ /* 0x000fea0003800000 */
.L_x_11482:
[----:B------:R-:W-:Y:S01]  /*f940*/  ISETP.GE.AND P0, PT, R9, R58, PT ;  /* 0x0000003a0900720c */ /* 0x000fe20003f06270 */
[----:B--2---:R3:W4:Y:S04]  /*f950*/  SHFL.IDX PT, R5, R8, 0x1, 0x1c1f ;  /* 0x003c1f0008057f89 */ /* 0x00472800000e0000 */
[----:B------:R3:W0:Y:S08]  /*f960*/  SHFL.IDX PT, R4, R0, 0x1, 0x1c1f ;  /* 0x003c1f0000047f89 */ /* 0x00063000000e0000 */
[----:B---3--:R-:W-:Y:S05]  /*f970*/  @P0 BRA `(.L_x_11481) ;  /* 0x0000000c00100947 */ /* 0x008fea0003800000 */
[----:B------:R-:W-:Y:S02]  /*f980*/  ULDC UR4, c[0x0][0xac8] ;  /* 0x0002b20000047ab9 */ /* 0x000fe40000000800 */
[----:B------:R-:W-:Y:S02]  /*f990*/  ISETP.GE.AND P4, PT, R59, UR4, PT ;  /* 0x000000043b007c0c */ /* 0x000fe4000bf86270 */
[----:B------:R-:W-:Y:S02]  /*f9a0*/  ISETP.GE.AND P2, PT, R72, UR4, PT ;  /* 0x0000000448007c0c */ /* 0x000fe4000bf46270 */
[----:B------:R-:W-:Y:S02]  /*f9b0*/  ISETP.GE.AND P5, PT, R61, UR4, PT ;  /* 0x000000043d007c0c */ /* 0x000fe4000bfa6270 */
[----:B-----5:R-:W-:Y:S02]  /*f9c0*/  ISETP.GE.AND P1, PT, R70, UR4, PT ;  /* 0x0000000446007c0c */ /* 0x020fe4000bf26270 */
[----:B------:R-:W-:-:S05]  /*f9d0*/  ISETP.GE.AND P3, PT, R64, UR4, PT ;  /* 0x0000000440007c0c */ /* 0x000fca000bf66270 */
[CC--:B0-----:R-:W-:Y:S02]  /*f9e0*/  @!P4 LEA R6, P0, R59.reuse, R4.reuse, 0x2 ;  /* 0x000000043b06c211 */ /* 0x0c1fe400078010ff */
[----:B----4-:R-:W-:Y:S02]  /*f9f0*/  @!P2 IMAD.WIDE R2, R72, 0x4, R4 ;  /* 0x000000044802a825 */ /* 0x010fe400078e0204 */
[-C--:B------:R-:W-:Y:S02]  /*fa00*/  @!P4 LEA.HI.X R7, R59, R5.reuse, R24, 0x2, P0 ;  /* 0x000000053b07c211 */ /* 0x080fe400000f1418 */
[----:B------:R-:W-:Y:S01]  /*fa10*/  ISETP.GE.AND P0, PT, R68, UR4, PT ;  /* 0x0000000444007c0c */ /* 0x000fe2000bf06270 */
[----:B------:R3:W-:Y:S01]  /*fa20*/  @!P2 ST.E.64 desc[UR40][R2.64], R42 ;  /* 0x0000002a0200a985 */ /* 0x0007e2000c101b28 */
[----:B------:R-:W-:Y:S02]  /*fa30*/  ISETP.GE.AND P2, PT, R66, UR4, PT ;  /* 0x0000000442007c0c */ /* 0x000fe4000bf46270 */
[C---:B------:R-:W-:Y:S01]  /*fa40*/  @!P5 LEA R8, P6, R61.reuse, R4, 0x2 ;  /* 0x000000043d08d211 */ /* 0x040fe200078c10ff */
[----:B------:R3:W-:Y:S03]  /*fa50*/  @!P4 ST.E.64 desc[UR40][R6.64], R44 ;  /* 0x0000002c0600c985 */ /* 0x0007e6000c101b28 */
[----:B------:R-:W-:-:S02]  /*fa60*/  @!P5 LEA.HI.X R9, R61, R5, R60, 0x2, P6 ;  /* 0x000000053d09d211 */ /* 0x000fc400030f143c */
[----:B------:R-:W-:-:S03]  /*fa70*/  @!P1 LEA R10, P6, R70, R4, 0x2 ;  /* 0x00000004460a9211 */ /* 0x000fc600078c10ff */
[----:B------:R3:W-:Y:S01]  /*fa80*/  @!P5 ST.E.64 desc[UR40][R8.64], R46 ;  /* 0x0000002e0800d985 */ /* 0x0007e2000c101b28 */
[-C--:B------:R-:W-:Y:S02]  /*fa90*/  @!P0 LEA R12, P4, R68, R4.reuse, 0x2 ;  /* 0x00000004440c8211 */ /* 0x080fe400078810ff */
[-C--:B------:R-:W-:Y:S02]  /*faa0*/  @!P1 LEA.HI.X R11, R70, R5.reuse, R71, 0x2, P6 ;  /* 0x00000005460b9211 */ /* 0x080fe400030f1447 */
[-C--:B------:R-:W-:Y:S02]  /*fab0*/  @!P2 LEA R14, P5, R66, R4.reuse, 0x2 ;  /* 0x00000004420ea211 */ /* 0x080fe400078a10ff */
[----:B------:R-:W-:Y:S01]  /*fac0*/  @!P3 LEA R20, P6, R64, R4, 0x2 ;  /* 0x000000044014b211 */ /* 0x000fe200078c10ff */
        /* <DEDUP_REMOVED lines=13> */
.L_x_11478:
[----:B------:R-:W2:Y:S01]  /*fba0*/  LDL.LU R4, [R1+0x40] ;  /* 0x0000400001047983 */ /* 0x000ea20000300800 */
[----:B------:R-:W-:Y:S01]  /*fbb0*/  ULDC.64 UR6, c[0x0][0xc08] ;  /* 0x0003020000067ab9 */ /* 0x000fe20000000a00 */
[----:B------:R-:W-:Y:S02]  /*fbc0*/  ULDC.64 UR4, c[0x0][0xc00] ;  /* 0x0003000000047ab9 */ /* 0x000fe40000000a00 */
[----:B------:R-:W3:Y:S01]  /*fbd0*/  LDL.LU R7, [R1+0x44] ;  /* 0x0000440001077983 */ /* 0x000ee20000300800 */
[----:B------:R-:W-:Y:S01]  /*fbe0*/  ISETP.NE.U32.AND P1, PT, RZ, UR6, PT ;  /* 0x00000006ff007c0c */ /* 0x000fe2000bf25070 */
[----:B------:R-:W-:Y:S01]  /*fbf0*/  IMAD.MOV.U32 R15, RZ, RZ, RZ ;  /* 0x000000ffff0f7224 */ /* 0x000fe200078e00ff */
[----:B------:R-:W-:Y:S01]  /*fc00*/  ISETP.NE.U32.AND P0, PT, RZ, UR4, PT ;  /* 0x00000004ff007c0c */ /* 0x000fe2000bf05070 */
[----:B------:R-:W1:Y:S01]  /*fc10*/  S2R R6, SR_TID.X ;  /* 0x0000000000067919 */ /* 0x000e620000002100 */
[----:B------:R-:W-:Y:S02]  /*fc20*/  ISETP.NE.AND.EX P1, PT, RZ, UR7, PT, P1 ;  /* 0x00000007ff007c0c */ /* 0x000fe4000bf25310 */
[----:B------:R-:W-:-:S02]  /*fc30*/  ISETP.NE.AND.EX P0, PT, RZ, UR5, PT, P0 ;  /* 0x00000005ff007c0c */ /* 0x000fc4000bf05300 */
[----:B--2---:R-:W-:Y:S01]  /*fc40*/  IADD3 R2, P2, R4, UR4, RZ ;  /* 0x0000000404027c10 */ /* 0x004fe2000ff5e0ff */
[----:B------:R-:W-:-:S03]  /*fc50*/  ULDC UR4, c[0x0][0xa88] ;  /* 0x0002a20000047ab9 */ /* 0x000fc60000000800 */
[----:B---3--:R-:W-:-:S05]  /*fc60*/  IADD3.X R3, R7, UR5, RZ, P2, !PT ;  /* 0x0000000507037c10 */ /* 0x008fca00097fe4ff */
[----:B------:R-:W-:Y:S01]  /*fc70*/  @P1 IADD3 R4, P2, R4, UR6, RZ ;  /* 0x0000000604041c10 */ /* 0x000fe2000ff5e0ff */
[----:B------:R-:W-:Y:S01]  /*fc80*/  IMAD.U32 R14, RZ, RZ, UR4 ;  /* 0x00000004ff0e7e24 */ /* 0x000fe2000f8e00ff */
[----:B------:R2:W5:Y:S02]  /*fc90*/  @P0 LDG.E R15, desc[UR40][R2.64] ;  /* 0x00000028020f0981 */ /* 0x000564000c1e1900 */
[----:B------:R-:W-:Y:S01]  /*fca0*/  @P1 IADD3.X R5, R7, UR7, RZ, P2, !PT ;  /* 0x0000000707051c10 */ /* 0x000fe200097fe4ff */
[----:B-1----:R-:W-:-:S04]  /*fcb0*/  VIADD R34, R6, 0xffffff80 ;  /* 0xffffff8006227836 */ /* 0x002fc80000000000 */
[----:B------:R2:W5:Y:S01]  /*fcc0*/  @P1 LDG.E R14, desc[UR40][R4.64] ;  /* 0x00000028040e1981 */ /* 0x000562000c1e1900 */
[----:B------:R-:W-:Y:S02]  /*fcd0*/  ISETP.GT.AND P3, PT, R34, 0xbf, PT ;  /* 0x000000bf2200780c */ /* 0x000fe40003f64270 */
[----:B------:R-:W-:Y:S01]  /*fce0*/  ISETP.GT.AND P2, PT, R76, 0x1, PT ;  /* 0x000000014c00780c */ /* 0x000fe20003f44270 */
[----:B------:R-:W-:-:S12]  /*fcf0*/  @P1 BRA `(.L_x_11484) ;  /* 0x0000000000101947 */ /* 0x000fd80003800000 */
[----:B------:R-:W-:Y:S05]  /*fd00*/  @!P0 BRA `(.L_x_11484) ;  /* 0x00000000000c8947 */ /* 0x000fea0003800000 */
[----:B--2---:R-:W2:Y:S04]  /*fd10*/  LDG.E R5, desc[UR40][R2.64] ;  /* 0x0000002802057981 */ /* 0x004ea8000c1e1900 */
[----:B-----5:R-:W2:Y:S02]  /*fd20*/  LDG.E R14, desc[UR40][R2.64+0x4] ;  /* 0x00000428020e7981 */ /* 0x020ea4000c1e1900 */
[----:B--2---:R-:W-:-:S07]  /*fd30*/  IMAD.IADD R14, R14, 0x1, -R5 ;  /* 0x000000010e0e7824 */ /* 0x004fce00078e0a05 */
.L_x_11484:
        /* <DEDUP_REMOVED lines=59> */
.L_x_11486:
[----:B------:R-:W-:Y:S05]  /*100f0*/  BSYNC B1 ;  /* 0x0000000000017941 */ /* 0x000fea0003800000 */
.L_x_11485:
[----:B------:R-:W-:Y:S05]  /*10100*/  @P2 BRA `(.L_x_11481) ;  /* 0x00000004002c2947 */ /* 0x000fea0003800000 */
[----:B------:R-:W2:Y:S01]  /*10110*/  LDL.LU R13, [R1+0x18] ;  /* 0x00001800010d7983 */ /* 0x000ea20000300800 */
[----:B------:R-:W3:Y:S01]  /*10120*/  LDC R11, c[0x0][0xbe8] ;  /* 0x0002fa00ff0b7b82 */ /* 0x000ee20000000800 */
[----:B------:R-:W-:Y:S01]  /*10130*/  SHF.R.S32.HI R12, RZ, 0x1f, R34 ;  /* 0x0000001fff0c7819 */ /* 0x000fe20000011422 */
[----:B------:R-:W-:Y:S01]  /*10140*/  ULDC.64 UR4, c[0x0][0xaa0] ;  /* 0x0002a80000047ab9 */ /* 0x000fe20000000a00 */
[----:B------:R-:W4:Y:S01]  /*10150*/  LDL.LU R10, [R1+0x50] ;  /* 0x00005000010a7983 */ /* 0x000f220000300800 */
[----:B-1----:R-:W-:Y:S01]  /*10160*/  IMAD R2, R24, UR4, RZ ;  /* 0x0000000418027c24 */ /* 0x002fe2000f8e02ff */
[----:B------:R-:W-:Y:S01]  /*10170*/  LEA.HI R12, R12, R34, RZ, 0x3 ;  /* 0x000000220c0c7211 */ /* 0x000fe200078f18ff */
[----:B------:R-:W-:Y:S02]  /*10180*/  ULDC.64 UR6, c[0x0][0xaf0] ;  /* 0x0002bc0000067ab9 */ /* 0x000fe40000000a00 */
[C---:B------:R-:W-:Y:S01]  /*10190*/  IMAD R5, R15.reuse, UR5, R2 ;  /* 0x000000050f057c24 */ /* 0x040fe2000f8e0202 */
[----:B------:R-:W-:Y:S01]  /*101a0*/  SHF.R.S32.HI R12, RZ, 0x3, R12 ;  /* 0x00000003ff0c7819 */ /* 0x000fe2000001140c */
[----:B------:R-:W-:Y:S01]  /*101b0*/  IMAD.WIDE.U32 R2, R15, UR4, RZ ;  /* 0x000000040f027c25 */ /* 0x000fe2000f8e00ff */
[----:B------:R-:W-:-:S03]  /*101c0*/  ULDC.64 UR4, c[0x0][0xae8] ;  /* 0x0002ba0000047ab9 */ /* 0x000fc60000000a00 */
[----:B------:R-:W-:Y:S02]  /*101d0*/  IMAD R4, R74, 0x30, R12 ;  /* 0x000000304a047824 */ /* 0x000fe400078e020c */
[----:B------:R-:W-:Y:S02]  /*101e0*/  IMAD.IADD R3, R3, 0x1, R5 ;  /* 0x0000000103037824 */ /* 0x000fe400078e0205 */
[----:B------:R-:W-:Y:S01]  /*101f0*/  IMAD R6, R28, UR6, RZ ;  /* 0x000000061c067c24 */ /* 0x000fe2000f8e02ff */
[----:B---3--:R-:W-:Y:S01]  /*10200*/  ISETP.NE.AND P0, PT, R11, 0x1, PT ;  /* 0x000000010b00780c */ /* 0x008fe20003f05270 */
[----:B------:R-:W-:-:S12]  /*10210*/  IMAD R21, R14, R11, RZ ;  /* 0x0000000b0e157224 */ /* 0x000fd800078e02ff */
[----:B------:R-:W1:Y:S08]  /*10220*/  @P0 LDC R7, c[0x0][0xbec] ;  /* 0x0002fb00ff070b82 */ /* 0x000e700000000800 */
[----:B------:R-:W3:Y:S01]  /*10230*/  @P0 LDC R9, c[0x0][0xbf0] ;  /* 0x0002fc00ff090b82 */ /* 0x000ee20000000800 */
[----:B--2---:R-:W-:-:S04]  /*10240*/  IMAD.WIDE.U32 R2, R13, UR4, R2 ;  /* 0x000000040d027c25 */ /* 0x004fc8000f8e0002 */
[----:B----4-:R-:W-:Y:S02]  /*10250*/  IMAD R8, R10, 0xc0, R4 ;  /* 0x000000c00a087824 */ /* 0x010fe400078e0204 */
[----:B------:R-:W-:Y:S01]  /*10260*/  IMAD R3, R13, UR5, R3 ;  /* 0x000000050d037c24 */ /* 0x000fe2000f8e0203 */
[----:B------:R-:W-:Y:S01]  /*10270*/  ULDC.64 UR4, c[0x0][0xae0] ;  /* 0x0002b80000047ab9 */ /* 0x000fe20000000a00 */
[----:B-1----:R-:W-:-:S04]  /*10280*/  @P0 IMAD.HI.U32 R4, R8, R7, RZ ;  /* 0x0000000708040227 */ /* 0x002fc800078e00ff */
[----:B------:R-:W-:Y:S01]  /*10290*/  IMAD.MOV.U32 R5, RZ, RZ, R8 ;  /* 0x000000ffff057224 */ /* 0x000fe200078e0008 */
[----:B---3--:R-:W-:Y:S01]  /*102a0*/  @P0 SHF.R.U32.HI R5, RZ, R9, R4 ;  /* 0x00000009ff050219 */ /* 0x008fe20000011604 */
[C---:B------:R-:W-:Y:S02]  /*102b0*/  IMAD R9, R29.reuse, UR7, R6 ;  /* 0x000000071d097c24 */ /* 0x040fe4000f8e0206 */
[----:B------:R-:W-:Y:S01]  /*102c0*/  IMAD.WIDE.U32 R2, R29, UR6, R2 ;  /* 0x000000061d027c25 */ /* 0x000fe2000f8e0002 */
[----:B------:R-:W-:-:S03]  /*102d0*/  SHF.R.S32.HI R4, RZ, 0x1f, R5 ;  /* 0x0000001fff047819 */ /* 0x000fc60000011405 */
[----:B------:R-:W-:Y:S02]  /*102e0*/  IMAD.MOV R7, RZ, RZ, -R5 ;  /* 0x000000ffff077224 */ /* 0x000fe400078e0a05 */
[----:B------:R-:W-:Y:S02]  /*102f0*/  IMAD R4, R4, UR4, RZ ;  /* 0x0000000404047c24 */ /* 0x000fe4000f8e02ff */
[----:B------:R-:W-:Y:S02]  /*10300*/  IMAD R7, R11, R7, R8 ;  /* 0x000000070b077224 */ /* 0x000fe400078e0208 */
[----:B------:R-:W-:Y:S02]  /*10310*/  IMAD.IADD R3, R3, 0x1, R9 ;  /* 0x0000000103037824 */ /* 0x000fe400078e0209 */
        /* <DEDUP_REMOVED lines=11> */
[----:B------:R-:W-:Y:S01]  /*103d0*/  ULDC UR4, c[0x0][0xac8] ;  /* 0x0002b20000047ab9 */ /* 0x000fe20000000800 */
[----:B------:R-:W-:Y:S02]  /*103e0*/  IMAD R4, R10, 0xc0, R12 ;  /* 0x000000c00a047824 */ /* 0x000fe400078e020c */
[----:B------:R-:W-:Y:S01]  /*103f0*/  LEA.HI.X R8, R2, UR5, R3, 0x1, P0 ;  /* 0x0000000502087c11 */ /* 0x000fe200080f0c03 */
[----:B------:R-:W1:Y:S01]  /*10400*/  SHFL.IDX PT, R9, R5, RZ, 0x181f ;  /* 0x00181fff05097589 */ /* 0x000e6200000e0000 */
[----:B------:R-:W-:Y:S01]  /*10410*/  ISETP.GE.AND P0, PT, R0, UR4, PT ;  /* 0x0000000400007c0c */ /* 0x000fe2000bf06270 */
[C---:B------:R-:W-:Y:S02]  /*10420*/  VIADD R2, R4.reuse, 0x30 ;  /* 0x0000003004027836 */ /* 0x040fe40000000000 */
[----:B------:R-:W2:Y:S01]  /*10430*/  SHFL.IDX PT, R11, R5, 0x1, 0x181f ;  /* 0x00381f00050b7f89 */ /* 0x000ea200000e0000 */
[C---:B------:R-:W-:Y:S01]  /*10440*/  VIADD R3, R4.reuse, 0x60 ;  /* 0x0000006004037836 */ /* 0x040fe20000000000 */
[CC--:B------:R-:W-:Y:S01]  /*10450*/  ISETP.GE.OR P3, PT, R4.reuse, R21.reuse, P0 ;  /* 0x000000150400720c */ /* 0x0c0fe20000766670 */
[----:B------:R-:W-:Y:S01]  /*10460*/  VIADD R4, R4, 0x90 ;  /* 0x0000009004047836 */ /* 0x000fe20000000000 */
[----:B------:R-:W3:Y:S01]  /*10470*/  SHFL.IDX PT, R13, R5, 0x2, 0x181f ;  /* 0x00581f00050d7f89 */ /* 0x000ee200000e0000 */
[----:B------:R-:W-:-:S02]  /*10480*/  ISETP.GE.OR P2, PT, R2, R21, P0 ;  /* 0x000000150200720c */ /* 0x000fc40000746670 */
[-C--:B------:R-:W-:Y:S01]  /*10490*/  ISETP.GE.OR P1, PT, R3, R21.reuse, P0 ;  /* 0x000000150300720c */ /* 0x080fe20000726670 */
[----:B------:R-:W4:Y:S01]  /*104a0*/  SHFL.IDX PT, R7, R8, RZ, 0x181f ;  /* 0x00181fff08077589 */ /* 0x000f2200000e0000 */
[----:B------:R-:W-:-:S03]  /*104b0*/  ISETP.GE.OR P0, PT, R4, R21, P0 ;  /* 0x000000150400720c */ /* 0x000fc60000706670 */
[----:B------:R-:W5:Y:S04]  /*104c0*/  SHFL.IDX PT, R15, R5, 0x3, 0x181f ;  /* 0x00781f00050f7f89 */ /* 0x000f6800000e0000 */
[----:B------:R-:W0:Y:S04]  /*104d0*/  SHFL.IDX PT, R10, R8, 0x1, 0x181f ;  /* 0x00381f00080a7f89 */ /* 0x000e2800000e0000 */
[----:B------:R-:W0:Y:S01]  /*104e0*/  SHFL.IDX PT, R12, R8, 0x2, 0x181f ;  /* 0x00581f00080c7f89 */ /* 0x000e2200000e0000 */
[----:B-1----:R-:W-:-:S03]  /*104f0*/  @!P3 LEA R2, P6, R0, R9, 0x1 ;  /* 0x000000090002b211 */ /* 0x002fc600078c08ff */
[----:B------:R5:W1:Y:S01]  /*10500*/  SHFL.IDX PT, R14, R8, 0x3, 0x181f ;  /* 0x00781f00080e7f89 */ /* 0x000a6200000e0000 */
[C---:B--2---:R-:W-:Y:S02]  /*10510*/  @!P2 LEA R4, P5, R0.reuse, R11, 0x1 ;  /* 0x0000000b0004a211 */ /* 0x044fe400078a08ff */
[C---:B---3--:R-:W-:Y:S02]  /*10520*/  @!P1 LEA R6, P4, R0.reuse, R13, 0x1 ;  /* 0x0000000d00069211 */ /* 0x048fe400078808ff */
[C---:B----4-:R-:W-:Y:S02]  /*10530*/  @!P3 LEA.HI.X R3, R0.reuse, R7, R63, 0x1, P6 ;  /* 0x000000070003b211 */ /* 0x050fe400030f0c3f */
[----:B-----5:R-:W-:-:S03]  /*10540*/  @!P0 LEA R8, P6, R0, R15, 0x1 ;  /* 0x0000000f00088211 */ /* 0x020fc600078c08ff */
[----:B------:R2:W-:Y:S01]  /*10550*/  @!P3 ST.E.128 desc[UR40][R2.64], RZ ;  /* 0x000000ff0200b985 */ /* 0x0005e2000c101d28 */
[C-C-:B0-----:R-:W-:Y:S02]  /*10560*/  @!P2 LEA.HI.X R5, R0.reuse, R10, R63.reuse, 0x1, P5 ;  /* 0x0000000a0005a211 */ /* 0x141fe400028f0c3f */
[----:B------:R-:W-:-:S03]  /*10570*/  @!P1 LEA.HI.X R7, R0, R12, R63, 0x1, P4 ;  /* 0x0000000c00079211 */ /* 0x000fc600020f0c3f */
[----:B------:R2:W-:Y:S01]  /*10580*/  @!P2 ST.E.128 desc[UR40][R4.64], RZ ;  /* 0x000000ff0400a985 */ /* 0x0005e2000c101d28 */
[----:B-1----:R-:W-:-:S03]  /*10590*/  @!P0 LEA.HI.X R9, R0, R14, R63, 0x1, P6 ;  /* 0x0000000e00098211 */ /* 0x002fc600030f0c3f */
[----:B------:R2:W-:Y:S04]  /*105a0*/  @!P1 ST.E.128 desc[UR40][R6.64], RZ ;  /* 0x000000ff06009985 */ /* 0x0005e8000c101d28 */
[----:B------:R2:W-:Y:S02]  /*105b0*/  @!P0 ST.E.128 desc[UR40][R8.64], RZ ;  /* 0x000000ff08008985 */ /* 0x0005e4000c101d28 */
.L_x_11481:
[----:B------:R-:W-:Y:S05]  /*105c0*/  BSYNC B0 ;  /* 0x0000000000007941 */ /* 0x000fea0003800000 */
.L_x_11477:
[----:B------:R-:W-:Y:S02]  /*105d0*/  ULDC UR4, c[0x0][0xc3c] ;  /* 0x00030f0000047ab9 */ /* 0x000fe40000000800 */
[----:B------:R-:W-:-:S13]  /*105e0*/  ISETP.GE.AND P0, PT, R27, UR4, PT ;  /* 0x000000041b007c0c */ /* 0x000fda000bf06270 */
[----:B------:R-:W-:Y:S05]  /*105f0*/  @!P0 BRA `(.L_x_11487) ;  /* 0xffffff0800f88947 */ /* 0x000fea000383ffff */
[----:B------:R-:W-:Y:S05]  /*10600*/  BRA `(.L_x_11383) ;  /* 0x0000006400387947 */ /* 0x000fea0003800000 */
.L_x_11381:
[----:B------:R-:W-:-:S08]  /*10610*/  NOP ;  /* 0x0000000000007918 */ /* 0x000fd00000000000 */
[----:B--2---:R-:W0:-:S00]  /*10620*/  USETMAXREG.DEALLOC.CTAPOOL 0x20 ;  /* 0x00000020000079c8 */ /* 0x004e0000080e0500 */
        /* <DEDUP_REMOVED lines=14> */
.L_x_11488:
        /* <DEDUP_REMOVED lines=44> */
.L_x_11492:
[----:B------:R-:W0:Y:S01]  /*109d0*/  LDC R2, c[0x0][0xc3c] ;  /* 0x00030f00ff027b82 */ /* 0x000e220000000800 */
[----:B------:R-:W-:Y:S01]  /*109e0*/  UIADD3 UR4, UR4, 0x1f, URZ ;  /* 0x0000001f04047890 */ /* 0x000fe2000fffe03f */
[----:B------:R-:W-:Y:S02]  /*109f0*/  ULDC UR7, c[0x0][0xc3c] ;  /* 0x00030f0000077ab9 */ /* 0x000fe40000000800 */
[----:B------:R-:W-:-:S03]  /*10a00*/  IMAD.U32 R27, RZ, RZ, UR7 ;  /* 0x00000007ff1b7e24 */ /* 0x000fc6000f8e00ff */
[----:B0-----:R-:W-:-:S13]  /*10a10*/  ISETP.LE.AND P6, PT, R2, UR4, PT ;  /* 0x0000000402007c0c */ /* 0x001fda000bfc3270 */
[----:B------:R-:W-:Y:S05]  /*10a20*/  @P6 BRA `(.L_x_11491) ;  /* 0x00000004009c6947 */ /* 0x000fea0003800000 */
[----:B------:R-:W-:-:S05]  /*10a30*/  VIADD R7, R0, UR4 ;  /* 0x0000000400077c36 */ /* 0x000fca0008000000 */
[----:B------:R-:W-:-:S13]  /*10a40*/  ISETP.GE.OR P6, PT, R7, R2, !P0 ;  /* 0x000000020700720c */ /* 0x000fda00047c6670 */
[----:B------:R-:W0:Y:S08]  /*10a50*/  @!P6 LDC.64 R4, c[0x0][0xc80] ;  /* 0x00032000ff04eb82 */ /* 0x000e300000000a00 */
[----:B------:R-:W1:Y:S01]  /*10a60*/  @!P6 LDC.64 R2, c[0x0][0xc78] ;  /* 0x00031e00ff02eb82 */ /* 0x000e620000000a00 */
[----:B0-----:R-:W-:-:S04]  /*10a70*/  @!P6 IMAD.WIDE R4, R7, 0x4, R4 ;  /* 0x000000040704e825 */ /* 0x001fc800078e0204 */
[----:B-1----:R-:W-:Y:S01]  /*10a80*/  @!P6 IMAD.WIDE R2, R7, 0x4, R2 ;  /* 0x000000040702e825 */ /* 0x002fe200078e0202 */
[----:B------:R-:W-:-:S06]  /*10a90*/  CS2R R6, SRZ ;  /* 0x0000000000067805 */ /* 0x000fcc000001ff00 */
[----:B------:R-:W2:Y:S04]  /*10aa0*/  @!P6 LDG.E R6, desc[UR40][R4.64] ;  /* 0x000000280406e981 */ /* 0x000ea8000c1e1900 */
        /* <DEDUP_REMOVED lines=22> */
.L_x_11490:
        /* <DEDUP_REMOVED lines=19> */
.L_x_11493:
        /* <DEDUP_REMOVED lines=12> */
[----:B0-----:R-:W0:Y:S03]  /*10e00*/  MUFU.RCP R8, R8 ;  /* 0x0000000800087308 */ /* 0x001e260000001000 */
[----:B------:R-:W-:-:S05]  /*10e10*/  IMAD R9, R2, R3, R9 ;  /* 0x0000000302097224 */ /* 0x000fca00078e0209 */
[----:B------:R-:W-:Y:S01]  /*10e20*/  ISETP.GT.U32.AND P1, PT, R4, R9, PT ;  /* 0x000000090400720c */ /* 0x000fe20003f24070 */
[----:B0-----:R-:W-:-:S12]  /*10e30*/  VIADD R3, R8, 0xffffffe ;  /* 0x0ffffffe08037836 */ /* 0x001fd80000000000 */
[----:B------:R-:W-:Y:S01]  /*10e40*/  @!P1 IMAD.IADD R9, R9, 0x1, -R4 ;  /* 0x0000000109099824 */ /* 0x000fe200078e0a04 */
[----:B------:R-:W0:Y:S01]  /*10e50*/  F2I.FTZ.U32.TRUNC.NTZ R3, R3 ;  /* 0x0000000300037305 */ /* 0x000e22000021f000 */
[----:B------:R-:W-:Y:S01]  /*10e60*/  @!P1 VIADD R2, R2, 0x1 ;  /* 0x0000000102029836 */ /* 0x000fe20000000000 */
[----:B------:R-:W-:Y:S02]  /*10e70*/  ISETP.NE.AND P1, PT, R6, RZ, PT ;  /* 0x000000ff0600720c */ /* 0x000fe40003f25270 */
[----:B------:R-:W-:Y:S02]  /*10e80*/  ISETP.GE.U32.AND P0, PT, R9, R4, PT ;  /* 0x000000040900720c */ /* 0x000fe40003f06070 */
[----:B------:R-:W-:-:S04]  /*10e90*/  LOP3.LUT R4, R25, R6, RZ, 0x3c, !PT ;  /* 0x0000000619047212 */ /* 0x000fc800078e3cff */
[----:B------:R-:W-:Y:S01]  /*10ea0*/  ISETP.GE.AND P2, PT, R4, RZ, PT ;  /* 0x000000ff0400720c */ /* 0x000fe20003f46270 */
[----:B0-----:R-:W-:-:S06]  /*10eb0*/  IMAD.MOV R8, RZ, RZ, -R3 ;  /* 0x000000ffff087224 */ /* 0x001fcc00078e0a03 */
[----:B------:R-:W-:-:S04]  /*10ec0*/  @P0 VIADD R2, R2, 0x1 ;  /* 0x0000000102020836 */ /* 0x000fc80000000000 */
[----:B------:R-:W-:Y:S02]  /*10ed0*/  IMAD.MOV.U32 R4, RZ, RZ, R2 ;  /* 0x000000ffff047224 */ /* 0x000fe400078e0002 */
[----:B------:R-:W-:Y:S01]  /*10ee0*/  IMAD.MOV.U32 R2, RZ, RZ, R8 ;  /* 0x000000ffff027224 */ /* 0x000fe200078e0008 */
[----:B------:R-:W-:Y:S01]  /*10ef0*/  IABS R8, R7 ;  /* 0x0000000700087213 */ /* 0x000fe20000000000 */
[----:B------:R-:W-:Y:S01]  /*10f00*/  @!P2 IMAD.MOV R4, RZ, RZ, -R4 ;  /* 0x000000ffff04a224 */ /* 0x000fe200078e0a04 */
[----:B------:R-:W-:Y:S01]  /*10f10*/  @!P1 LOP3.LUT R4, RZ, R6, RZ, 0x33, !PT ;  /* 0x00000006ff049212 */ /* 0x000fe200078e33ff */
[----:B------:R-:W-:Y:S02]  /*10f20*/  IMAD R9, R2, R5, RZ ;  /* 0x0000000502097224 */ /* 0x000fe400078e02ff */
[----:B------:R-:W-:Y:S02]  /*10f30*/  IMAD.MOV.U32 R2, RZ, RZ, RZ ;  /* 0x000000ffff027224 */ /* 0x000fe400078e00ff */
[----:B------:R-:W-:-:S02]  /*10f40*/  IMAD.MOV R8, RZ, RZ, -R8 ;  /* 0x000000ffff087224 */ /* 0x000fc400078e0a08 */
        /* <DEDUP_REMOVED lines=21> */
.L_x_11491:
[----:B------:R-:W-:Y:S02]  /*110a0*/  IMAD.MOV.U32 R25, RZ, RZ, RZ ;  /* 0x000000ffff197224 */ /* 0x000fe400078e00ff */
[----:B------:R-:W-:Y:S02]  /*110b0*/  IMAD.U32 R24, RZ, RZ, UR6 ;  /* 0x00000006ff187e24 */ /* 0x000fe4000f8e00ff */
[----:B------:R-:W-:-:S07]  /*110c0*/  IMAD.MOV.U32 R26, RZ, RZ, RZ ;  /* 0x000000ffff1a7224 */ /* 0x000fce00078e00ff */
.L_x_11494:
[----:B------:R-:W-:-:S13]  /*110d0*/  ISETP.NE.AND P0, PT, R0, RZ, PT ;  /* 0x000000ff0000720c */ /* 0x000fda0003f05270 */
[----:B------:R-:W0:Y:S01]  /*110e0*/  @!P0 S2R R3, SR_CgaCtaId ;  /* 0x0000000000038919 */ /* 0x000e220000008800 */
[----:B------:R-:W-:-:S04]  /*110f0*/  @!P0 MOV R0, 0x400 ;  /* 0x0000040000008802 */ /* 0x000fc80000000f00 */
[----:B0-----:R-:W-:-:S05]  /*11100*/  @!P0 LEA R0, R3, R0, 0x18 ;  /* 0x0000000003008211 */ /* 0x001fca00078ec0ff */
[----:B------:R1:W-:Y:S01]  /*11110*/  @!P0 STS.128 [R0+0x132d0], R24 ;  /* 0x0132d01800008388 */ /* 0x0003e20000000c00 */
[----:B------:R-:W-:Y:S06]  /*11120*/  BAR.ARV 0x5, 0x200 ;  /* 0x0148000000007b1d */ /* 0x000fec0000002000 */
.L_x_11489:
[----:B-1----:R-:W-:Y:S01]  /*11130*/  IMAD.MOV.U32 R0, RZ, RZ, 0x1 ;  /* 0x00000001ff007424 */ /* 0x002fe200078e00ff */
[----:B------:R-:W-:Y:S01]  /*11140*/  ULDC UR4, c[0x0][0xc3c] ;  /* 0x00030f0000047ab9 */ /* 0x000fe20000000800 */
[----:B------:R-:W-:Y:S01]  /*11150*/  IMAD.MOV.U32 R29, RZ, RZ, RZ ;  /* 0x000000ffff1d7224 */ /* 0x000fe200078e00ff */
[----:B0-----:R-:W-:Y:S02]  /*11160*/  ISETP.GE.AND P0, PT, R27, UR4, PT ;  /* 0x000000041b007c0c */ /* 0x001fe4000bf06270 */
[----:B------:R0:W-:Y:S04]  /*11170*/  STL [R1+0x4], R0 ;  /* 0x0000040001007387 */ /* 0x0001e80000100800 */
[----:B------:R0:W-:Y:S07]  /*11180*/  STL [R1+0x44], RZ ;  /* 0x000044ff01007387 */ /* 0x0001ee0000100800 */
[----:B------:R-:W-:Y:S05]  /*11190*/  @P0 BRA `(.L_x_11495) ;  /* 0x0000005400580947 */ /* 0x000fea0003800000 */
[----:B------:R-:W2:Y:S01]  /*111a0*/  LDL R10, [R1+0x3c] ;  /* 0x00003c00010a7983 */ /* 0x000ea20000100800 */
[----:B------:R-:W1:Y:S01]  /*111b0*/  S2R R9, SR_TID.X ;  /* 0x0000000000097919 */ /* 0x000e620000002100 */
[----:B------:R-:W3:Y:S01]  /*111c0*/  S2UR UR5, SR_CgaCtaId ;  /* 0x00000000000579c3 */ /* 0x000ee20000008800 */
[----:B------:R-:W-:Y:S01]  /*111d0*/  UMOV UR4, 0x400 ;  /* 0x0000040000047882 */ /* 0x000fe20000000000 */
[C---:B-1----:R-:W-:Y:S01]  /*111e0*/  IMAD.SHL.U32 R28, R9.reuse, 0x40, RZ ;  /* 0x00000040091c7824 */ /* 0x042fe200078e00ff */
[C---:B------:R-:W-:Y:S01]  /*111f0*/  LOP3.LUT R11, R9.reuse, 0x7f, RZ, 0xc0, !PT ;  /* 0x0000007f090b7812 */ /* 0x040fe200078ec0ff */
[C---:B------:R-:W-:Y:S01]  /*11200*/  IMAD.SHL.U32 R2, R9.reuse, 0x10, RZ ;  /* 0x0000001009027824 */ /* 0x040fe200078e00ff */
[----:B------:R-:W-:Y:S01]  /*11210*/  SHF.R.U32.HI R3, RZ, 0x1, R9 ;  /* 0x00000001ff037819 */ /* 0x000fe20000011609 */
[C---:B0-----:R-:W-:Y:S01]  /*11220*/  IMAD.SHL.U32 R0, R9.reuse, 0x20, RZ ;  /* 0x0000002009007824 */ /* 0x041fe200078e00ff */
[----:B------:R-:W-:Y:S01]  /*11230*/  LOP3.LUT R4, R28, 0x180, RZ, 0xc0, !PT ;  /* 0x000001801c047812 */ /* 0x000fe200078ec0ff */
[----:B------:R-:W-:Y:S01]  /*11240*/  IMAD.SHL.U32 R8, R9, 0x2, RZ ;  /* 0x0000000209087824 */ /* 0x000fe200078e00ff */
[----:B------:R-:W-:Y:S01]  /*11250*/  LOP3.LUT R7, R2, 0x1b0, RZ, 0xc0, !PT ;  /* 0x000001b002077812 */ /* 0x000fe200078ec0ff */
[----:B------:R-:W-:Y:S01]  /*11260*/  IMAD.SHL.U32 R6, R11, 0x10, RZ ;  /* 0x000000100b067824 */ /* 0x000fe200078e00ff */
[----:B------:R-:W-:Y:S01]  /*11270*/  LOP3.LUT R3, R4, 0x30, R3, 0xf8, !PT ;  /* 0x0000003004037812 */ /* 0x000fe200078ef803 */
[----:B------:R-:W-:Y:S01]  /*11280*/  IMAD.SHL.U32 R4, R9, 0x8, RZ ;  /* 0x0000000809047824 */ /* 0x000fe200078e00ff */
[----:B------:R-:W-:-:S02]  /*11290*/  LOP3.LUT R5, R0, 0x80, RZ, 0xc0, !PT ;  /* 0x0000008000057812 */ /* 0x000fc400078ec0ff */
[----:B------:R-:W-:Y:S02]  /*112a0*/  LOP3.LUT R8, R7, 0x30, R8, 0x78, !PT ;  /* 0x0000003007087812 */ /* 0x000fe400078e7808 */
[----:B------:R-:W-:Y:S01]  /*112b0*/  LOP3.LUT R7, R6, 0x600, RZ, 0xc0, !PT ;  /* 0x0000060006077812 */ /* 0x000fe200078ec0ff */
[----:B------:R-:W-:Y:S01]  /*112c0*/  IMAD.SHL.U32 R6, R9, 0x4, RZ ;  /* 0x0000000409067824 */ /* 0x000fe200078e00ff */
[----:B------:R-:W-:Y:S01]  /*112d0*/  LOP3.LUT R5, R5, 0x10, R9, 0xf8, !PT ;  /* 0x0000001005057812 */ /* 0x000fe200078ef809 */
[----:B---3--:R-:W-:Y:S01]  /*112e0*/  ULEA UR4, UR5, UR4, 0x18 ;  /* 0x0000000405047291 */ /* 0x008fe2000f8ec03f */
[----:B------:R-:W-:Y:S02]  /*112f0*/  LOP3.LUT R3, R3, 0x30, R4, 0x78, !PT ;  /* 0x0000003003037812 */ /* 0x000fe400078e7804 */
[C---:B------:R-:W-:Y:S02]  /*11300*/  LOP3.LUT R9, R7.reuse, 0x60, R0, 0xf8, !PT ;  /* 0x0000006007097812 */ /* 0x040fe400078ef800 */
[----:B------:R-:W-:-:S02]  /*11310*/  LOP3.LUT R7, R7, 0x40, R2, 0xf8, !PT ;  /* 0x0000004007077812 */ /* 0x000fc400078ef802 */
[----:B------:R-:W-:Y:S01]  /*11320*/  LOP3.LUT R28, R3, 0x640, R28, 0xf8, !PT ;  /* 0x00000640031c7812 */ /* 0x000fe200078ef81c */
[----:B------:R-:W-:Y:S01]  /*11330*/  IMAD.U32 R17, RZ, RZ, UR4 ;  /* 0x00000004ff117e24 */ /* 0x000fe2000f8e00ff */
[----:B------:R-:W-:Y:S02]  /*11340*/  LOP3.LUT R8, R7, R8, RZ, 0xfc, !PT ;  /* 0x0000000807087212 */ /* 0x000fe400078efcff */
[----:B------:R-:W-:Y:S02]  /*11350*/  SHF.R.U32.HI R3, RZ, 0x2, R11 ;  /* 0x00000002ff037819 */ /* 0x000fe4000001160b */
[--C-:B------:R-:W-:Y:S02]  /*11360*/  LOP3.LUT R4, R9, 0x100, R0.reuse, 0xf8, !PT ;  /* 0x0000010009047812 */ /* 0x100fe400078ef800 */
[----:B------:R-:W-:Y:S01]  /*11370*/  LOP3.LUT R0, R3, 0x60, R0, 0xf8, !PT ;  /* 0x0000006003007812 */ /* 0x000fe200078ef800 */
[----:B------:R-:W-:Y:S02]  /*11380*/  IMAD.IADD R3, R17, 0x1, R8 ;  /* 0x0000000111037824 */ /* 0x000fe400078e0208 */
[----:B------:R-:W-:Y:S01]  /*11390*/  IMAD.MOV.U32 R0, RZ, RZ, 0x1 ;  /* 0x00000001ff007424 */ /* 0x000fe200078e00ff */
[----:B------:R-:W-:Y:S01]  /*113a0*/  LOP3.LUT R5, R5, 0x10, R6, 0x78, !PT ;  /* 0x0000001005057812 */ /* 0x000fe200078e7806 */
[----:B------:R-:W-:Y:S01]  /*113b0*/  BSSY B7, `(.L_x_11495) ;  /* 0x0000534000077945 */ /* 0x000fe20003800000 */
[----:B------:R-:W-:-:S02]  /*113c0*/  IMAD.MOV.U32 R29, RZ, RZ, RZ ;  /* 0x000000ffff1d7224 */ /* 0x000fc400078e00ff */
[----:B------:R-:W-:Y:S01]  /*113d0*/  LOP3.LUT R23, R4, R5, RZ, 0xfc, !PT ;  /* 0x0000000504177212 */ /* 0x000fe200078efcff */
[----:B------:R-:W-:Y:S01]  /*113e0*/  ULDC.64 UR38, c[0x0][0x198] ;  /* 0x0000660000267ab9 */ /* 0x000fe20000000a00 */
[----:B------:R-:W-:Y:S01]  /*113f0*/  ULDC UR36, c[0x0][0xc] ;  /* 0x0000030000247ab9 */ /* 0x000fe20000000800 */
[----:B--2---:R-:W-:-:S05]  /*11400*/  LOP3.LUT R2, R10, 0x1, RZ, 0xfc, !PT ;  /* 0x000000010a027812 */ /* 0x004fca00078efcff */
[----:B------:R0:W-:Y:S04]  /*11410*/  STL [R1+0x48], R2 ;  /* 0x0000480201007387 */ /* 0x0001e80000100800 */
[----:B------:R1:W-:Y:S01]  /*11420*/  STL [R1+0x38], R3 ;  /* 0x0000380301007387 */ /* 0x0003e20000100800 */
[----:B0-----:R-:W-:-:S05]  /*11430*/  LOP3.LUT R2, R10, 0x2, RZ, 0xfc, !PT ;  /* 0x000000020a027812 */ /* 0x001fca00078efcff */
[----:B------:R1:W-:Y:S04]  /*11440*/  STL [R1+0x20], R2 ;  /* 0x0000200201007387 */ /* 0x0003e80000100800 */
[----:B------:R1:W-:Y:S04]  /*11450*/  STL [R1+0x44], RZ ;  /* 0x000044ff01007387 */ /* 0x0003e80000100800 */
[----:B------:R1:W-:Y:S04]  /*11460*/  STL [R1+0x8], R0 ;  /* 0x0000080001007387 */ /* 0x0003e80000100800 */
[----:B------:R1:W-:Y:S04]  /*11470*/  STL [R1], RZ ;  /* 0x000000ff01007387 */ /* 0x0003e80000100800 */
[----:B------:R1:W-:Y:S02]  /*11480*/  STL [R1+0x4], R0 ;  /* 0x0000040001007387 */ /* 0x0003e40000100800 */
.L_x_11599:
[----:B-1--4-:R-:W0:Y:S02]  /*11490*/  LDC.64 R2, c[0x0][0xc88] ;  /* 0x00032200ff027b82 */ /* 0x012e240000000a00 */
[----:B0-----:R-:W-:-:S05]  /*114a0*/  IMAD.WIDE R2, R27, 0x4, R2 ;  /* 0x000000041b027825 */ /* 0x001fca00078e0202 */
[----:B--2---:R-:W2:Y:S01]  /*114b0*/  LDG.E R14, desc[UR40][R2.64] ;  /* 0x00000028020e7981 */ /* 0x004ea2000c1e1900 */
[----:B------:R-:W-:Y:S05]  /*114c0*/  YIELD ;  /* 0x0000000000007946 */ /* 0x000fea0003800000 */
[----:B------:R-:W-:Y:S01]  /*114d0*/  ULDC.64 UR4, c[0x0][0xa28] ;  /* 0x00028a0000047ab9 */ /* 0x000fe20000000a00 */
[----:B------:R-:W-:Y:S02]  /*114e0*/  CS2R R8, SRZ ;  /* 0x0000000000087805 */ /* 0x000fe4000001ff00 */
[----:B------:R-:W-:Y:S01]  /*114f0*/  ISETP.NE.U32.AND P0, PT, RZ, UR4, PT ;  /* 0x00000004ff007c0c */ /* 0x000fe2000bf05070 */
[----:B------:R-:W-:-:S03]  /*11500*/  ULDC.64 UR6, c[0x0][0xa00] ;  /* 0x0002800000067ab9 */ /* 0x000fc60000000a00 */
[----:B------:R-:W-:Y:S02]  /*11510*/  ISETP.NE.AND.EX P0, PT, RZ, UR5, PT, P0 ;  /* 0x00000005ff007c0c */ /* 0x000fe4000bf05300 */
[----:B--2---:R-:W-:Y:S01]  /*11520*/  SHF.R.S32.HI R0, RZ, 0x1f, R14 ;  /* 0x0000001fff007819 */ /* 0x004fe2000001140e */
[----:B------:R-:W-:-:S10]  /*11530*/  IMAD.SHL.U32 R18, R14, 0x4, RZ ;  /* 0x000000040e127824 */ /* 0x000fd400078e00ff */
[C---:B------:R-:W-:Y:S01]  /*11540*/  @P0 LEA R4, P1, R14.reuse, UR4, 0x2 ;  /* 0x000000040e040c11 */ /* 0x040fe2000f8210ff */
[----:B------:R-:W-:Y:S01]  /*11550*/  STL [R1+0x18], R14 ;  /* 0x0000180e01007387 */ /* 0x000fe20000100800 */
[C-C-:B------:R-:W-:Y:S02]  /*11560*/  SHF.L.U64.HI R13, R14.reuse, 0x2, R0.reuse ;  /* 0x000000020e0d7819 */ /* 0x140fe40000010200 */
[----:B------:R-:W-:Y:S01]  /*11570*/  @P0 LEA.HI.X R5, R14, UR5, R0, 0x2, P1 ;  /* 0x000000050e050c11 */ /* 0x000fe200088f1400 */
[----:B------:R-:W-:Y:S01]  /*11580*/  ULDC.64 UR4, c[0x0][0xa08] ;  /* 0x0002820000047ab9 */ /* 0x000fe20000000a00 */
[----:B------:R-:W-:Y:S01]  /*11590*/  ISETP.NE.U32.AND P1, PT, RZ, UR6, PT ;  /* 0x00000006ff007c0c */ /* 0x000fe2000bf25070 */
[----:B------:R0:W-:Y:S01]  /*115a0*/  STL [R1+0x34], R0 ;  /* 0x0000340001007387 */ /* 0x0001e20000100800 */
[----:B------:R-:W-:-:S03]  /*115b0*/  IADD3 R2, P2, R18, UR6, RZ ;  /* 0x0000000612027c10 */ /* 0x000fc6000ff5e0ff */
[----:B------:R1:W5:Y:S01]  /*115c0*/  @P0 LDG.E R9, desc[UR40][R4.64] ;  /* 0x0000002804090981 */ /* 0x000362000c1e1900 */
[----:B------:R-:W-:Y:S01]  /*115d0*/  ISETP.NE.AND.EX P0, PT, RZ, UR7, PT, P1 ;  /* 0x00000007ff007c0c */ /* 0x000fe2000bf05310 */
[----:B------:R-:W-:Y:S01]  /*115e0*/  IMAD.MOV.U32 R12, RZ, RZ, RZ ;  /* 0x000000ffff0c7224 */ /* 0x000fe200078e00ff */
[C---:B------:R-:W-:Y:S01]  /*115f0*/  IADD3.X R3, R13.reuse, UR7, RZ, P2, !PT ;  /* 0x000000070d037c10 */ /* 0x040fe200097fe4ff */
[----:B------:R-:W-:Y:S01]  /*11600*/  ULDC.64 UR6, c[0x0][0xa10] ;  /* 0x0002840000067ab9 */ /* 0x000fe20000000a00 */
[----:B------:R-:W-:Y:S01]  /*11610*/  ISETP.NE.U32.AND P1, PT, RZ, UR4, PT ;  /* 0x00000004ff007c0c */ /* 0x000fe2000bf25070 */
[----:B------:R-:W-:Y:S01]  /*11620*/  STL [R1+0x10], R13 ;  /* 0x0000100d01007387 */ /* 0x000fe20000100800 */
[C---:B------:R-:W-:Y:S01]  /*11630*/  IADD3 R6, P3, R18.reuse, UR4, RZ ;  /* 0x0000000412067c10 */ /* 0x040fe2000ff7e0ff */
[----:B0-----:R-:W-:Y:S01]  /*11640*/  IMAD.MOV.U32 R0, RZ, RZ, RZ ;  /* 0x000000ffff007224 */ /* 0x001fe200078e00ff */
[----:B------:R-:W-:Y:S02]  /*11650*/  ISETP.NE.AND.EX P1, PT, RZ, UR5, PT, P1 ;  /* 0x00000005ff007c0c */ /* 0x000fe4000bf25310 */
[----:B------:R-:W-:Y:S01]  /*11660*/  IADD3.X R7, R13, UR5, RZ, P3, !PT ;  /* 0x000000050d077c10 */ /* 0x000fe20009ffe4ff */
[----:B------:R-:W-:Y:S01]  /*11670*/  ULDC.64 UR4, c[0x0][0xa18] ;  /* 0x0002860000047ab9 */ /* 0x000fe20000000a00 */
[----:B-1----:R-:W-:Y:S01]  /*11680*/  IADD3 R4, P4, R18, UR6, RZ ;  /* 0x0000000612047c10 */ /* 0x002fe2000ff9e0ff */
[----:B------:R-:W2:Y:S01]  /*11690*/  @P0 LDG.E R8, desc[UR40][R2.64] ;  /* 0x0000002802080981 */ /* 0x000ea2000c1e1900 */
[----:B------:R-:W-:-:S02]  /*116a0*/  ISETP.NE.U32.AND P3, PT, RZ, UR4, PT ;  /* 0x00000004ff007c0c */ /* 0x000fc4000bf65070 */
[----:B------:R-:W-:Y:S02]  /*116b0*/  IADD3.X R5, R13, UR7, RZ, P4, !PT ;  /* 0x000000070d057c10 */ /* 0x000fe4000a7fe4ff */
[----:B------:R-:W-:Y:S02]  /*116c0*/  ISETP.NE.AND.EX P3, PT, RZ, UR5, PT, P3 ;  /* 0x00000005ff007c0c */ /* 0x000fe4000bf65330 */
[----:B------:R-:W-:Y:S01]  /*116d0*/  ISETP.NE.U32.AND P2, PT, RZ, UR6, PT ;  /* 0x00000006ff007c0c */ /* 0x000fe2000bf45070 */
[----:B------:R-:W5:Y:S03]  /*116e0*/  @P1 LDG.E R12, desc[UR40][R6.64] ;  /* 0x00000028060c1981 */ /* 0x000f66000c1e1900 */
[----:B------:R-:W-:-:S07]  /*116f0*/  ISETP.NE.AND.EX P2, PT, RZ, UR7, PT, P2 ;  /* 0x00000007ff007c0c */ /* 0x000fce000bf45320 */
[----:B------:R-:W-:Y:S01]  /*11700*/  @P3 IADD3 R10, P4, R18, UR4, RZ ;  /* 0x00000004120a3c10 */ /* 0x000fe2000ff9e0ff */
[----:B------:R-:W-:-:S03]  /*11710*/  ULDC UR4, c[0x0][0x288] ;  /* 0x0000a20000047ab9 */ /* 0x000fc60000000800 */
        /* <DEDUP_REMOVED lines=14> */
[----:B--2---:R0:W-:Y:S02]  /*11800*/  STL [R1+0x40], R8 ;  /* 0x0000400801007387 */ /* 0x0041e40000100800 */
[----:B0-----:R-:W-:Y:S01]  /*11810*/  IMAD.U32 R8, RZ, RZ, UR5 ;  /* 0x00000005ff087e24 */ /* 0x001fe2000f8e00ff */
[----:B---3--:R-:W-:Y:S06]  /*11820*/  @P3 BRA `(.L_x_11496) ;  /* 0x0000000000143947 */ /* 0x008fec0003800000 */
[----:B------:R-:W-:Y:S05]  /*11830*/  @!P0 BRA `(.L_x_11496) ;  /* 0x0000000000108947 */ /* 0x000fea0003800000 */
[----:B------:R-:W2:Y:S04]  /*11840*/  LDG.E R11, desc[UR40][R2.64] ;  /* 0x00000028020b7981 */ /* 0x000ea8000c1e1900 */
[----:B------:R-:W2:Y:S02]  /*11850*/  LDG.E R2, desc[UR40][R2.64+0x4] ;  /* 0x0000042802027981 */ /* 0x000ea4000c1e1900 */
[----:B--2---:R-:W-:-:S05]  /*11860*/  IMAD.IADD R2, R2, 0x1, -R11 ;  /* 0x0000000102027824 */ /* 0x004fca00078e0a0b */
[----:B------:R0:W-:Y:S02]  /*11870*/  STL [R1+0x40], R2 ;  /* 0x0000400201007387 */ /* 0x0001e40000100800 */
.L_x_11496:
[C---:B0-----:R-:W-:Y:S01]  /*11880*/  LOP3.LUT R2, R26.reuse, 0xff000000, RZ, 0xc0, !PT ;  /* 0xff0000001a027812 */ /* 0x041fe200078ec0ff */
        /* <DEDUP_REMOVED lines=15> */
.L_x_11497:
[----:B------:R-:W-:Y:S05]  /*11980*/  @!P1 BRA `(.L_x_11498) ;  /* 0x00000000000c9947 */ /* 0x000fea0003800000 */
[----:B------:R-:W2:Y:S04]  /*11990*/  LDG.E R10, desc[UR40][R6.64] ;  /* 0x00000028060a7981 */ /* 0x000ea8000c1e1900 */
[----:B------:R-:W2:Y:S02]  /*119a0*/  LDG.E R6, desc[UR40][R6.64+0x4] ;  /* 0x0000042806067981 */ /* 0x000ea4000c1e1900 */
[----:B--2---:R-:W-:-:S07]  /*119b0*/  IMAD.IADD R10, R6, 0x1, -R10 ;  /* 0x00000001060a7824 */ /* 0x004fce00078e0a0a */
.L_x_11498:
[----:B0-----:R-:W2:Y:S01]  /*119c0*/  @P2 LDG.E R3, desc[UR40][R4.64] ;  /* 0x0000002804032981 */ /* 0x001ea2000c1e1900 */
[----:B-----5:R-:W-:-:S03]  /*119d0*/  IMAD.IADD R10, R10, 0x1, -R9 ;  /* 0x000000010a0a7824 */ /* 0x020fc600078e0a09 */
[----:B------:R0:W2:Y:S01]  /*119e0*/  @P2 LDG.E R4, desc[UR40][R4.64+0x4] ;  /* 0x0000042804042981 */ /* 0x0000a2000c1e1900 */
[----:B------:R-:W-:Y:S01]  /*119f0*/  BSSY B0, `(.L_x_11499) ;  /* 0x0000029000007945 */ /* 0x000fe20003800000 */
[----:B------:R-:W-:Y:S02]  /*11a00*/  LOP3.LUT R19, R2, 0xff, RZ, 0xc0, !PT ;  /* 0x000000ff02137812 */ /* 0x000fe400078ec0ff */
[----:B0-----:R-:W-:Y:S01]  /*11a10*/  SHF.R.U32.HI R5, RZ, 0x10, R2 ;  /* 0x00000010ff057819 */ /* 0x001fe20000011602 */
[----:B------:R-:W-:Y:S02]  /*11a20*/  IMAD.MOV.U32 R2, RZ, RZ, RZ ;  /* 0x000000ffff027224 */ /* 0x000fe400078e00ff */
[----:B--2---:R-:W-:-:S04]  /*11a30*/  @P2 IMAD.IADD R8, R4, 0x1, -R3 ;  /* 0x0000000104082824 */ /* 0x004fc800078e0a03 */
[----:B------:R-:W-:-:S05]  /*11a40*/  IMAD.IADD R3, R10, 0x1, R8 ;  /* 0x000000010a037824 */ /* 0x000fca00078e0208 */
[C---:B------:R-:W-:Y:S01]  /*11a50*/  ISETP.GE.AND P1, PT, R3.reuse, 0x1, PT ;  /* 0x000000010300780c */ /* 0x040fe20003f26270 */
[----:B------:R-:W-:-:S04]  /*11a60*/  VIADD R4, R3, 0x9f ;  /* 0x0000009f03047836 */ /* 0x000fc80000000000 */
[----:B------:R-:W-:-:S05]  /*11a70*/  IMAD.HI R4, R4, 0x66666667, RZ ;  /* 0x6666666704047827 */ /* 0x000fca00078e02ff */
        /* <DEDUP_REMOVED lines=11> */
[----:B------:R0:W2:Y:S02]  /*11b30*/  F2I.FTZ.U32.TRUNC.NTZ R3, R2 ;  /* 0x0000000200037305 */ /* 0x0000a4000021f000 */
[----:B0-----:R-:W-:-:S04]  /*11b40*/  LOP3.LUT R2, R9, R6, RZ, 0x3c, !PT ;  /* 0x0000000609027212 */ /* 0x001fc800078e3cff */
[----:B------:R-:W-:Y:S01]  /*11b50*/  ISETP.GE.AND P4, PT, R2, RZ, PT ;  /* 0x000000ff0200720c */ /* 0x000fe20003f86270 */
[----:B--2---:R-:W-:-:S04]  /*11b60*/  IMAD.MOV R2, RZ, RZ, -R3 ;  /* 0x000000ffff027224 */ /* 0x004fc800078e0a03 */
[----:B-1----:R-:W-:Y:S02]  /*11b70*/  IMAD R11, R2, R7, RZ ;  /* 0x00000007020b7224 */ /* 0x002fe400078e02ff */
        /* <DEDUP_REMOVED lines=16> */
.L_x_11500:
[----:B------:R-:W-:Y:S05]  /*11c80*/  BSYNC B0 ;  /* 0x0000000000007941 */ /* 0x000fea0003800000 */
.L_x_11499:
[-C--:B------:R-:W-:Y:S01]  /*11c90*/  IMAD R3, R19, R2.reuse, RZ ;  /* 0x0000000213037224 */ /* 0x080fe200078e02ff */
[----:B------:R-:W-:Y:S04]  /*11ca0*/  BSSY B0, `(.L_x_11501) ;  /* 0x00000e3000007945 */ /* 0x000fe80003800000 */
[C---:B------:R-:W-:Y:S01]  /*11cb0*/  VIADDMNMX R2, R3.reuse, R2, R4, PT ;  /* 0x0000000203027246 */ /* 0x040fe20003800104 */
[----:B------:R-:W-:-:S04]  /*11cc0*/  IMAD R3, R3, 0xa0, -R10 ;  /* 0x000000a003037824 */ /* 0x000fc800078e0a0a */
[----:B------:R-:W-:Y:S01]  /*11cd0*/  IMAD R2, R2, 0xa0, -R10 ;  /* 0x000000a002027824 */ /* 0x000fe200078e0a0a */
[----:B------:R-:W-:-:S04]  /*11ce0*/  VIMNMX R3, RZ, R3, !PT ;  /* 0x00000003ff037248 */ /* 0x000fc80007fe0100 */
[----:B------:R-:W-:-:S04]  /*11cf0*/  VIMNMX R2, R2, R8, PT ;  /* 0x0000000802027248 */ /* 0x000fc80003fe0100 */
[----:B------:R-:W-:-:S13]  /*11d00*/  ISETP.GT.AND P0, PT, R2, R3, PT ;  /* 0x000000030200720c */ /* 0x000fda0003f04270 */
[----:B------:R-:W-:Y:S02]  /*11d10*/  @P0 VIADD R6, R2, 0x9f ;  /* 0x0000009f02060836 */ /* 0x000fe40000000000 */
[----:B------:R-:W-:-:S04]  /*11d20*/  IMAD.WIDE.U32 R2, R3, -0x33333333, RZ ;  /* 0xcccccccd03027825 */ /* 0x000fc800078e00ff */
[----:B------:R-:W-:Y:S01]  /*11d30*/  @P0 IMAD.HI R2, R6, 0x66666667, RZ ;  /* 0x6666666706020827 */ /* 0x000fe200078e02ff */
[----:B------:R-:W-:-:S04]  /*11d40*/  SHF.R.U32.HI R3, RZ, 0x7, R3 ;  /* 0x00000007ff037819 */ /* 0x000fc80000011603 */
[----:B------:R-:W-:Y:S01]  /*11d50*/  @P0 SHF.R.U32.HI R7, RZ, 0x1f, R2 ;  /* 0x0000001fff070819 */ /* 0x000fe20000011602 */
[----:B------:R-:W-:-:S03]  /*11d60*/  IMAD.MOV.U32 R6, RZ, RZ, R3 ;  /* 0x000000ffff067224 */ /* 0x000fc600078e0003 */
        /* <DEDUP_REMOVED lines=10> */
[----:B------:R0:W2:Y:S02]  /*11e10*/  SHFL.IDX PT, R14, R7, RZ, 0x1f ;  /* 0x00001fff070e7589 */ /* 0x0000a400000e0000 */
.L_x_11634:
[----:B--2---:R-:W-:Y:S02]  /*11e20*/  ISETP.NE.AND P0, PT, R14, RZ, PT ;  /* 0x000000ff0e00720c */ /* 0x004fe40003f05270 */
[----:B------:R-:W-:-:S11]  /*11e30*/  PLOP3.LUT P6, PT, PT, PT, PT, 0x8, 0x0 ;  /* 0x000000000000781c */ /* 0x000fd60003fce170 */
[----:B------:R-:W-:Y:S05]  /*11e40*/  @P0 BRA `(.L_x_11504) ;  /* 0x00000000000c0947 */ /* 0x000fea0003800000 */
[----:B------:R-:W-:-:S03]  /*11e50*/  UMOV UR4, 0xffffffff ;  /* 0xffffffff00047882 */ /* 0x000fc60000000000 */
[----:B------:R-:W-:Y:S05]  /*11e60*/  BRA.DIV UR4, `(.L_x_11505) ;  /* 0x0000005604047947 */ /* 0x000fea000b800000 */
[----:B------:R-:W-:-:S13]  /*11e70*/  ELECT P6, URZ, PT ;  /* 0x00000000003f782f */ /* 0x000fda00038c0000 */
.L_x_11504:
        /* <DEDUP_REMOVED lines=9> */
.L_x_11637:
[----:B------:R-:W-:Y:S05]  /*11f10*/  BSYNC B1 ;  /* 0x0000000000017941 */ /* 0x000fea0003800000 */
.L_x_11506:
[----:B------:R-:W-:Y:S04]  /*11f20*/  BSSY B1, `(.L_x_11508) ;  /* 0x0000050000017945 */ /* 0x000fe80003800000 */
[----:B------:R-:W-:Y:S05]  /*11f30*/  @!P6 BRA `(.L_x_11509) ;  /* 0x000000040038e947 */ /* 0x000fea0003800000 */
[----:B------:R-:W0:Y:S04]  /*11f40*/  LDL R10, [R1] ;  /* 0x00000000010a7983 */ /* 0x000e280000100800 */
[----:B------:R-:W1:Y:S01]  /*11f50*/  LDL R9, [R1+0x8] ;  /* 0x0000080001097983 */ /* 0x000e620000100800 */
[----:B------:R-:W2:Y:S01]  /*11f60*/  S2R R8, SR_TID.X ;  /* 0x0000000000087919 */ /* 0x000ea20000002100 */
[----:B------:R-:W-:Y:S01]  /*11f70*/  BSSY B2, `(.L_x_11510) ;  /* 0x0000007000027945 */ /* 0x000fe20003800000 */
[----:B--2---:R-:W-:-:S04]  /*11f80*/  LOP3.LUT R8, R8, 0x7f, RZ, 0xc0, !PT ;  /* 0x0000007f08087812 */ /* 0x004fc800078ec0ff */
[----:B------:R-:W-:Y:S01]  /*11f90*/  ISETP.NE.AND P2, PT, R8, RZ, PT ;  /* 0x000000ff0800720c */ /* 0x000fe20003f45270 */
[----:B0-----:R-:W-:Y:S01]  /*11fa0*/  IMAD R7, R10, 0x8, R17 ;  /* 0x000000080a077824 */ /* 0x001fe200078e0211 */
[----:B-1----:R-:W-:-:S04]  /*11fb0*/  SHF.L.U32 R11, R9, 0x1f, RZ ;  /* 0x0000001f090b7819 */ /* 0x002fc800000006ff */
[----:B------:R-:W0:Y:S02]  /*11fc0*/  SYNCS.PHASECHK.TRANS64.TRYWAIT P0, [R7+URZ+0x132a0], R11 ;  /* 0x0132a00b070075a7 */ /* 0x000e24000800017f */
[----:B0-----:R-:W-:Y:S05]  /*11fd0*/  @!P0 BRA `(.L_x_11511) ;  /* 0x0000005000dc8947 */ /* 0x001fea0003800000 */
.L_x_11638:
[----:B------:R-:W-:Y:S05]  /*11fe0*/  BSYNC B2 ;  /* 0x0000000000027941 */ /* 0x000fea0003800000 */
.L_x_11510:
        /* <DEDUP_REMOVED lines=9> */
.L_x_11513:
[----:B------:R-:W-:Y:S05]  /*12080*/  BSYNC B2 ;  /* 0x0000000000027941 */ /* 0x000fea0003800000 */
.L_x_11512:
[----:B------:R-:W2:Y:S01]  /*12090*/  LDL R9, [R1] ;  /* 0x0000000001097983 */ /* 0x000ea20000100800 */
        /* <DEDUP_REMOVED lines=12> */
.L_x_11514:
        /* <DEDUP_REMOVED lines=13> */
.L_x_11639:
[----:B------:R-:W-:Y:S05]  /*12230*/  BSYNC B2 ;  /* 0x0000000000027941 */ /* 0x000fea0003800000 */
.L_x_11515:
[----:B------:R-:W-:Y:S01]  /*12240*/  BSSY B2, `(.L_x_11517) ;  /* 0x000000b000027945 */ /* 0x000fe20003800000 */
[----:B------:R-:W-:Y:S02]  /*12250*/  IMAD.MOV.U32 R10, RZ, RZ, 0x0 ;  /* 0x00000000ff0a7424 */ /* 0x000fe400078e00ff */
[----:B01----:R-:W-:Y:S01]  /*12260*/  IMAD.MOV.U32 R11, RZ, RZ, 0x12f00000 ;  /* 0x12f00000ff0b7424 */ /* 0x003fe200078e00ff */
        /* <DEDUP_REMOVED lines=8> */
.L_x_11518:
[----:B------:R-:W-:Y:S05]  /*122f0*/  BSYNC B2 ;  /* 0x0000000000027941 */ /* 0x000fea0003800000 */
.L_x_11517:
        /* <DEDUP_REMOVED lines=8> */
.L_x_11519:
        /* <DEDUP_REMOVED lines=10> */
.L_x_11509:
[----:B------:R-:W-:Y:S05]  /*12420*/  BSYNC B1 ;  /* 0x0000000000017941 */ /* 0x000fea0003800000 */
.L_x_11508:
[----:B------:R-:W0:Y:S04]  /*12430*/  LDL.LU R10, [R1] ;  /* 0x00000000010a7983 */ /* 0x000e280000300800 */
[----:B------:R-:W2:Y:S01]  /*12440*/  LDL.LU R9, [R1+0x8] ;  /* 0x0000080001097983 */ /* 0x000ea20000300800 */
[----:B------:R-:W-:Y:S01]  /*12450*/  VIADD R6, R6, 0xfffffffe ;  /* 0xfffffffe06067836 */ /* 0x000fe20000000000 */
[----:B------:R-:W-:-:S04]  /*12460*/  PLOP3.LUT P0, PT, PT, PT, PT, 0x8, 0x0 ;  /* 0x000000000000781c */ /* 0x000fc80003f0e170 */
[----:B------:R-:W-:Y:S01]  /*12470*/  ISETP.GE.AND P3, PT, R6, R3, PT ;  /* 0x000000030600720c */ /* 0x000fe20003f66270 */
[----:B0-----:R-:W-:-:S05]  /*12480*/  VIADD R7, R10, 0x1 ;  /* 0x000000010a077836 */ /* 0x001fca0000000000 */
[----:B------:R-:W-:-:S04]  /*12490*/  ISETP.NE.AND P2, PT, R7, 0x2, PT ;  /* 0x000000020700780c */ /* 0x000fc80003f45270 */
[----:B------:R-:W-:Y:S02]  /*124a0*/  SEL R8, RZ, 0x1, P2 ;  /* 0x00000001ff087807 */ /* 0x000fe40001000000 */
[----:B------:R-:W-:Y:S02]  /*124b0*/  SEL R7, R7, RZ, P2 ;  /* 0x000000ff07077207 */ /* 0x000fe40001000000 */
[----:B--2---:R-:W-:-:S03]  /*124c0*/  LOP3.LUT R9, R9, R8, RZ, 0x3c, !PT ;  /* 0x0000000809097212 */ /* 0x004fc600078e3cff */
[----:B------:R0:W-:Y:S04]  /*124d0*/  STL [R1], R7 ;  /* 0x0000000701007387 */ /* 0x0001e80000100800 */
[----:B------:R0:W-:Y:S01]  /*124e0*/  STL [R1+0x8], R9 ;  /* 0x0000080901007387 */ /* 0x0001e20000100800 */
[----:B------:R-:W-:Y:S05]  /*124f0*/  @!P3 BRA `(.L_x_11502) ;  /* 0x000000040074b947 */ /* 0x000fea0003800000 */
.L_x_11532:
[----:B------:R-:W-:Y:S05]  /*12500*/  YIELD ;  /* 0x0000000000007946 */ /* 0x000fea0003800000 */
[----:B------:R-:W-:Y:S04]  /*12510*/  BSSY B1, `(.L_x_11520) ;  /* 0x000004f000017945 */ /* 0x000fe80003800000 */
[----:B--2---:R-:W-:Y:S05]  /*12520*/  @!P6 BRA `(.L_x_11521) ;  /* 0x000000040034e947 */ /* 0x004fea0003800000 */
[----:B0-----:R-:W2:Y:S04]  /*12530*/  LDL R7, [R1] ;  /* 0x0000000001077983 */ /* 0x001ea80000100800 */
        /* <DEDUP_REMOVED lines=9> */
.L_x_11640:
[----:B------:R-:W-:Y:S05]  /*125d0*/  BSYNC B2 ;  /* 0x0000000000027941 */ /* 0x000fea0003800000 */
.L_x_11522:
        /* <DEDUP_REMOVED lines=9> */
.L_x_11525:
[----:B------:R-:W-:Y:S05]  /*12670*/  BSYNC B2 ;  /* 0x0000000000027941 */ /* 0x000fea0003800000 */
.L_x_11524:
[----:B------:R-:W2:Y:S01]  /*12680*/  LDL R9, [R1] ;  /* 0x0000000001097983 */ /* 0x000ea20000100800 */
[----:B------:R-:W-:Y:S01]  /*12690*/  IMAD.MOV.U32 R13, RZ, RZ, RZ ;  /* 0x000000ffff0d7224 */ /* 0x000fe200078e00ff */
[----:B------:R-:W-:Y:S01]  /*126a0*/  UIADD3 UR4, UP0, UR38, 0x570, URZ ;  /* 0x0000057026047890 */ /* 0x000fe2000ff1e03f */
[----:B------:R-:W-:Y:S01]  /*126b0*/  PLOP3.LUT P2, PT, PT, PT, PT, 0x80, 0x0 ;  /* 0x000000000000781c */ /* 0x000fe20003f4f070 */
[----:B------:R-:W-:Y:S01]  /*126c0*/  IMAD R10, R6, 0xa0, R0 ;  /* 0x000000a0060a7824 */ /* 0x000fe200078e0200 */
[----:B------:R-:W-:Y:S01]  /*126d0*/  UMOV UR6, 0x0 ;  /* 0x0000000000067882 */ /* 0x000fe20000000000 */
[----:B------:R-:W-:Y:S01]  /*126e0*/  R2UR UR10, R13 ;  /* 0x000000000d0a72ca */ /* 0x000fe200000e0000 */
[----:B-1----:R-:W-:Y:S01]  /*126f0*/  VIADD R11, R7, 0x13290 ;  /* 0x00013290070b7836 */ /* 0x002fe20000000000 */
[----:B------:R-:W-:Y:S01]  /*12700*/  UIADD3.X UR5, URZ, UR39, URZ, UP0, !UPT ;  /* 0x000000273f057290 */ /* 0x000fe200087fe43f */
[----:B------:R-:W-:Y:S01]  /*12710*/  UMOV UR7, 0x12f00000 ;  /* 0x12f0000000077882 */ /* 0x000fe20000000000 */
[----:B--2---:R-:W-:-:S04]  /*12720*/  IMAD R9, R9, 0x2800, R17 ;  /* 0x0000280009097824 */ /* 0x004fc800078e0211 */
[----:B------:R-:W-:-:S07]  /*12730*/  VIADD R12, R9, 0xe000 ;  /* 0x0000e000090c7836 */ /* 0x000fce0000000000 */
.L_x_11526:
        /* <DEDUP_REMOVED lines=13> */
.L_x_11641:
[----:B------:R-:W-:Y:S05]  /*12810*/  BSYNC B2 ;  /* 0x0000000000027941 */ /* 0x000fea0003800000 */
.L_x_11527:
        /* <DEDUP_REMOVED lines=11> */
.L_x_11530:
[----:B------:R-:W-:Y:S05]  /*128d0*/  BSYNC B2 ;  /* 0x0000000000027941 */ /* 0x000fea0003800000 */
.L_x_11529:
        /* <DEDUP_REMOVED lines=8> */
.L_x_11531:
        /* <DEDUP_REMOVED lines=10> */
.L_x_11521:
[----:B------:R-:W-:Y:S05]  /*12a00*/  BSYNC B1 ;  /* 0x0000000000017941 */ /* 0x000fea0003800000 */
.L_x_11520:
[----:B------:R-:W0:Y:S04]  /*12a10*/  LDL.LU R8, [R1] ;  /* 0x0000000001087983 */ /* 0x000e280000300800 */
[----:B-1----:R-:W2:Y:S01]  /*12a20*/  LDL.LU R11, [R1+0x8] ;  /* 0x00000800010b7983 */ /* 0x002ea20000300800 */
[C---:B------:R-:W-:Y:S01]  /*12a30*/  ISETP.GT.AND P3, PT, R6.reuse, R3, PT ;  /* 0x000000030600720c */ /* 0x040fe20003f64270 */
[----:B------:R-:W-:Y:S02]  /*12a40*/  VIADD R6, R6, 0xffffffff ;  /* 0xffffffff06067836 */ /* 0x000fe40000000000 */
[----:B0-----:R-:W-:-:S05]  /*12a50*/  VIADD R7, R8, 0x1 ;  /* 0x0000000108077836 */ /* 0x001fca0000000000 */
[----:B------:R-:W-:-:S04]  /*12a60*/  ISETP.NE.AND P2, PT, R7, 0x2, PT ;  /* 0x000000020700780c */ /* 0x000fc80003f45270 */
[----:B------:R-:W-:Y:S02]  /*12a70*/  SEL R8, RZ, 0x1, P2 ;  /* 0x00000001ff087807 */ /* 0x000fe40001000000 */
[----:B------:R-:W-:Y:S02]  /*12a80*/  SEL R7, R7, RZ, P2 ;  /* 0x000000ff07077207 */ /* 0x000fe40001000000 */
[----:B--2---:R-:W-:-:S05]  /*12a90*/  LOP3.LUT R11, R11, R8, RZ, 0x3c, !PT ;  /* 0x000000080b0b7212 */ /* 0x004fca00078e3cff */
[----:B------:R2:W-:Y:S04]  /*12aa0*/  STL [R1+0x8], R11 ;  /* 0x0000080b01007387 */ /* 0x0005e80000100800 */
[----:B------:R2:W-:Y:S01]  /*12ab0*/  STL [R1], R7 ;  /* 0x0000000701007387 */ /* 0x0005e20000100800 */
[----:B------:R-:W-:Y:S05]  /*12ac0*/  @P3 BRA `(.L_x_11532) ;  /* 0xfffffff8008c3947 */ /* 0x000fea000383ffff */
.L_x_11502:
[----:B------:R-:W-:Y:S05]  /*12ad0*/  BSYNC B0 ;  /* 0x0000000000007941 */ /* 0x000fea0003800000 */
.L_x_11501:
[----:B------:R-:W-:Y:S05]  /*12ae0*/  @!P0 WARPSYNC.ALL ;  /* 0x0000000000008948 */ /* 0x000fea0003800000 */
[----:B------:R-:W-:Y:S01]  /*12af0*/  @!P0 BAR.SYNC.DEFER_BLOCKING 0xc, 0x200 ;  /* 0x0308000000008b1d */ /* 0x000fe20000010000 */
[----:B------:R-:W-:-:S05]  /*12b00*/  IMAD.MOV.U32 R0, RZ, RZ, RZ ;  /* 0x000000ffff007224 */ /* 0x000fca00078e00ff */
[----:B------:R-:W-:Y:S04]  /*12b10*/  BSSY B0, `(.L_x_11533) ;  /* 0x000001e000007945 */ /* 0x000fe80003800000 */
[----:B------:R-:W-:Y:S05]  /*12b20*/  @!P1 BRA `(.L_x_11534) ;  /* 0x0000000000709947 */ /* 0x000fea0003800000 */
[----:B------:R-:W-:-:S13]  /*12b30*/  ISETP.NE.AND P0, PT, R5, RZ, PT ;  /* 0x000000ff0500720c */ /* 0x000fda0003f05270 */
[----:B------:R-:W3:Y:S02]  /*12b40*/  @!P0 LDC R5, c[0x0][0x9f0] ;  /* 0x00027c00ff058b82 */ /* 0x000ee40000000800 */
[-C--:B---3--:R-:W-:Y:S02]  /*12b50*/  IABS R0, R5.reuse ;  /* 0x0000000500007213 */ /* 0x088fe40000000000 */
[----:B0-2---:R-:W-:Y:S02]  /*12b60*/  IABS R7, R5 ;  /* 0x0000000500077213 */ /* 0x005fe40000000000 */
        /* <DEDUP_REMOVED lines=24> */
.L_x_11534:
[----:B------:R-:W-:Y:S05]  /*12cf0*/  BSYNC B0 ;  /* 0x0000000000007941 */ /* 0x000fea0003800000 */
.L_x_11533:
[----:B------:R-:W-:-:S05]  /*12d00*/  IMAD R3, R19, R0, RZ ;  /* 0x0000000013037224 */ /* 0x000fca00078e02ff */
[----:B------:R-:W-:Y:S01]  /*12d10*/  VIADDMNMX R2, R3, R0, R4, PT ;  /* 0x0000000003027246 */ /* 0x000fe20003800104 */
[----:B------:R3:W-:Y:S03]  /*12d20*/  STL [R1+0xc], R3 ;  /* 0x00000c0301007387 */ /* 0x0007e60000100800 */
[----:B------:R-:W-:Y:S01]  /*12d30*/  ISETP.GT.AND P0, PT, R2, R3, PT ;  /* 0x000000030200720c */ /* 0x000fe20003f04270 */
[----:B------:R3:W-:-:S12]  /*12d40*/  STL [R1+0x24], R2 ;  /* 0x0000240201007387 */ /* 0x0007d80000100800 */
[----:B---3--:R-:W-:Y:S05]  /*12d50*/  @P0 BRA `(.L_x_11535) ;  /* 0x0000000000440947 */ /* 0x008fea0003800000 */
[----:B------:R-:W3:Y:S02]  /*12d60*/  S2R R2, SR_TID.X ;  /* 0x0000000000027919 */ /* 0x000ee40000002100 */
[----:B---3--:R-:W-:-:S04]  /*12d70*/  LOP3.LUT R2, R2, 0x7f, RZ, 0xc0, !PT ;  /* 0x0000007f02027812 */ /* 0x008fc800078ec0ff */
[----:B------:R-:W-:-:S13]  /*12d80*/  ISETP.NE.AND P0, PT, R2, RZ, PT ;  /* 0x000000ff0200720c */ /* 0x000fda0003f05270 */
[----:B------:R-:W-:Y:S05]  /*12d90*/  @P0 BRA `(.L_x_11536) ;  /* 0x0000002c004c0947 */ /* 0x000fea0003800000 */
[----:B------:R-:W3:Y:S01]  /*12da0*/  S2R R5, SR_LANEID ;  /* 0x0000000000057919 */ /* 0x000ee20000000000 */
[----:B------:R-:W-:Y:S01]  /*12db0*/  VOTEU.ANY UR4, UPT, PT ;  /* 0x0000000000047886 */ /* 0x000fe200038e0100 */
[----:B------:R-:W4:Y:S01]  /*12dc0*/  LDC.64 R2, c[0x0][0xc60] ;  /* 0x00031800ff027b82 */ /* 0x000f220000000a00 */
[----:B------:R-:W3:Y:S02]  /*12dd0*/  FLO.U32 R0, UR4 ;  /* 0x0000000400007d00 */ /* 0x000ee400080e0000 */
[----:B---3--:R-:W-:-:S06]  /*12de0*/  ISETP.EQ.U32.AND P0, PT, R0, R5, PT ;  /* 0x000000050000720c */ /* 0x008fcc0003f02070 */
[----:B------:R-:W4:Y:S07]  /*12df0*/  POPC R5, UR4 ;  /* 0x0000000400057d09 */ /* 0x000f2e0008000000 */
[----:B----4-:R-:W3:Y:S01]  /*12e00*/  @P0 ATOMG.E.ADD.STRONG.GPU PT, R3, desc[UR40][R2.64], R5 ;  /* 0x00000005020309a8 */ /* 0x010ee200081ee1e8 */
[----:B------:R-:W4:Y:S02]  /*12e10*/  S2R R4, SR_LTMASK ;  /* 0x0000000000047919 */ /* 0x000f240000003900 */
[----:B----4-:R-:W-:-:S04]  /*12e20*/  LOP3.LUT R4, R4, UR4, RZ, 0xc0, !PT ;  /* 0x0000000404047c12 */ /* 0x010fc8000f8ec0ff */
[----:B0-2---:R-:W0:Y:S01]  /*12e30*/  POPC R7, R4 ;  /* 0x0000000400077309 */ /* 0x005e220000000000 */
[----:B---3--:R-:W0:Y:S02]  /*12e40*/  SHFL.IDX PT, R0, R3, R0, 0x1f ;  /* 0x00001f0003007589 */ /* 0x008e2400000e0000 */
[----:B0-----:R-:W-:Y:S01]  /*12e50*/  IADD3 R24, R0, UR36, R7 ;  /* 0x0000002400187c10 */ /* 0x001fe2000fffe007 */
[----:B------:R-:W-:Y:S06]  /*12e60*/  BRA `(.L_x_11536) ;  /* 0x0000002c00187947 */ /* 0x000fec0003800000 */
.L_x_11535:
        /* <DEDUP_REMOVED lines=11> */
[----:B------:R-:W-:Y:S02]  /*12f20*/  IMAD.U32 R6, RZ, RZ, UR8 ;  /* 0x00000008ff067e24 */ /* 0x000fe4000f8e00ff */
[----:B0-2---:R-:W-:-:S02]  /*12f30*/  IMAD.U32 R7, RZ, RZ, UR9 ;  /* 0x00000009ff077e24 */ /* 0x005fc4000f8e00ff */
[----:B------:R-:W-:Y:S02]  /*12f40*/  IMAD.U32 R10, RZ, RZ, UR4 ;  /* 0x00000004ff0a7e24 */ /* 0x000fe4000f8e00ff */
[----:B-1----:R-:W-:Y:S02]  /*12f50*/  IMAD.U32 R11, RZ, RZ, UR5 ;  /* 0x00000005ff0b7e24 */ /* 0x002fe4000f8e00ff */
[----:B------:R-:W-:Y:S02]  /*12f60*/  IMAD.MOV.U32 R8, RZ, RZ, 0x70 ;  /* 0x00000070ff087424 */ /* 0x000fe400078e00ff */
[----:B------:R-:W-:Y:S02]  /*12f70*/  IMAD.MOV.U32 R12, RZ, RZ, 0x1 ;  /* 0x00000001ff0c7424 */ /* 0x000fe400078e00ff */
[----:B------:R-:W-:-:S07]  /*12f80*/  IMAD.MOV.U32 R13, RZ, RZ, RZ ;  /* 0x000000ffff0d7224 */ /* 0x000fce00078e00ff */
[----:B------:R-:W-:-:S07]  /*12f90*/  LEPC R20, `(.L_x_11538) ;  /* 0x000000001014794e */ /* 0x000fce0000000000 */
[----:B---3--:R-:W-:Y:S05]  /*12fa0*/  CALL.ABS.NOINC R2 ;  /* 0x0000000002007343 */ /* 0x008fea0003c00000 */
.L_x_11538:
[----:B------:R-:W-:Y:S05]  /*12fb0*/  BSYNC B6 ;  /* 0x0000000000067941 */ /* 0x000fea0003800000 */
.L_x_11537:
        /* <DEDUP_REMOVED lines=22> */
.L_x_11540:
[----:B------:R-:W-:Y:S05]  /*13120*/  BSYNC B6 ;  /* 0x0000000000067941 */ /* 0x000fea0003800000 */
.L_x_11539:
        /* <DEDUP_REMOVED lines=20> */
.L_x_11542:
[----:B------:R-:W-:Y:S05]  /*13270*/  BSYNC B6 ;  /* 0x0000000000067941 */ /* 0x000fea0003800000 */
.L_x_11541:
        /* <DEDUP_REMOVED lines=19> */
.L_x_11544:
[----:B------:R-:W-:Y:S05]  /*133b0*/  BSYNC B6 ;  /* 0x0000000000067941 */ /* 0x000fea0003800000 */
.L_x_11543:
[----:B------:R-:W3:Y:S01]  /*133c0*/  LDL.LU R20, [R1+0x10] ;  /* 0x0000100001147983 */ /* 0x000ee20000300800 */
[----:B------:R-:W-:Y:S02]  /*133d0*/  ULDC.64 UR4, c[0x0][0x9f8] ;  /* 0x00027e0000047ab9 */ /* 0x000fe40000000a00 */
[----:B------:R-:W-:-:S04]  /*133e0*/  ISETP.NE.U32.AND P0, PT, RZ, UR4, PT ;  /* 0x00000004ff007c0c */ /* 0x000fc8000bf05070 */
[----:B------:R-:W-:-:S13]  /*133f0*/  ISETP.NE.AND.EX P0, PT, RZ, UR5, PT, P0 ;  /* 0x00000005ff007c0c */ /* 0x000fda000bf05300 */
[----:B------:R-:W-:-:S04]  /*13400*/  @P0 IADD3 R2, P1, R18, UR4, RZ ;  /* 0x0000000412020c10 */ /* 0x000fc8000ff3e0ff */
[----:B---3--:R-:W-:Y:S01]  /*13410*/  @P0 IADD3.X R3, R20, UR5, RZ, P1, !PT ;  /* 0x0000000514030c10 */ /* 0x008fe20008ffe4ff */
[----:B------:R-:W-:-:S04]  /*13420*/  ULDC.64 UR4, c[0x0][0xa08] ;  /* 0x0002820000047ab9 */ /* 0x000fc80000000a00 */
[----:B------:R3:W4:Y:S02]  /*13430*/  @P0 LDG.E R26, desc[UR40][R2.64] ;  /* 0x00000028021a0981 */ /* 0x000724000c1e1900 */
[----:B---3--:R-:W3:Y:S02]  /*13440*/  LDC.64 R2, c[0x0][0x418] ;  /* 0x00010600ff027b82 */ /* 0x008ee40000000a00 */
[----:B---3--:R-:W-:Y:S01]  /*13450*/  LOP3.LUT P0, RZ, R2, UR4, RZ, 0xfc, !PT ;  /* 0x0000000402ff7c12 */ /* 0x008fe2000f80fcff */
[----:B------:R-:W-:-:S03]  /*13460*/  UMOV UR4, 0xffffffff ;  /* 0xffffffff00047882 */ /* 0x000fc60000000000 */
[----:B------:R-:W-:Y:S02]  /*13470*/  LOP3.LUT P0, RZ, R3, UR5, RZ, 0xfc, P0 ;  /* 0x0000000503ff7c12 */ /* 0x000fe4000800fcff */
[----:B----4-:R-:W-:Y:S02]  /*13480*/  SHF.R.S32.HI R8, RZ, 0x1f, R26 ;  /* 0x0000001fff087819 */ /* 0x010fe4000001141a */
[----:B------:R-:W-:-:S03]  /*13490*/  SEL R18, R26, RZ, !P0 ;  /* 0x000000ff1a127207 */ /* 0x000fc60004000000 */
[----:B------:R3:W-:Y:S01]  /*134a0*/  STL [R1+0x10], R8 ;  /* 0x0000100801007387 */ /* 0x0007e20000100800 */
[----:B------:R-:W-:Y:S05]  /*134b0*/  BRA.DIV UR4, `(.L_x_11545) ;  /* 0x0000003e04f47947 */ /* 0x000fea000b800000 */
[----:B------:R-:W4:Y:S02]  /*134c0*/  S2R R0, SR_TID.X ;  /* 0x0000000000007919 */ /* 0x000f240000002100 */
[----:B----4-:R-:W-:-:S04]  /*134d0*/  SHF.R.U32.HI R0, RZ, 0x5, R0 ;  /* 0x00000005ff007819 */ /* 0x010fc80000011600 */
[----:B------:R-:W-:-:S05]  /*134e0*/  LOP3.LUT R0, R0, 0x3, RZ, 0xc0, !PT ;  /* 0x0000000300007812 */ /* 0x000fca00078ec0ff */
[----:B------:R4:W0:Y:S02]  /*134f0*/  SHFL.IDX PT, R14, R0, RZ, 0x1f ;  /* 0x00001fff000e7589 */ /* 0x00082400000e0000 */
.L_x_11644:
[----:B0-----:R-:W-:Y:S02]  /*13500*/  ISETP.NE.AND P0, PT, R14, RZ, PT ;  /* 0x000000ff0e00720c */ /* 0x001fe40003f05270 */
[----:B------:R-:W-:Y:S02]  /*13510*/  PLOP3.LUT P1, PT, PT, PT, PT, 0x8, 0x0 ;  /* 0x000000000000781c */ /* 0x000fe40003f2e170 */
[----:B------:R-:W-:-:S11]  /*13520*/  LOP3.LUT R22, R22, 0xfffffffe, RZ, 0xc0, !PT ;  /* 0xfffffffe16167812 */ /* 0x000fd600078ec0ff */
[----:B------:R-:W-:Y:S01]  /*13530*/  @P1 LOP3.LUT R22, R22, 0x1, RZ, 0xfc, !PT ;  /* 0x0000000116161812 */ /* 0x000fe200078efcff */
[----:B------:R-:W-:Y:S06]  /*13540*/  @P0 BRA `(.L_x_11546) ;  /* 0x0000000400540947 */ /* 0x000fec0003800000 */
[----:B------:R-:W-:-:S03]  /*13550*/  UMOV UR4, 0xffffffff ;  /* 0xffffffff00047882 */ /* 0x000fc60000000000 */
[----:B------:R-:W-:Y:S05]  /*13560*/  BRA.DIV UR4, `(.L_x_11547) ;  /* 0x0000003e04fc7947 */ /* 0x000fea000b800000 */
[----:B------:R-:W-:-:S13]  /*13570*/  ELECT P6, URZ, PT ;  /* 0x00000000003f782f */ /* 0x000fda00038c0000 */
.L_x_11647:
[----:B------:R-:W-:Y:S05]  /*13580*/  @!P6 BRA `(.L_x_11546) ;  /* 0x000000040044e947 */ /* 0x000fea0003800000 */
[----:B----4-:R-:W4:Y:S01]  /*13590*/  LDL R0, [R1+0x24] ;  /* 0x0000240001007983 */ /* 0x010f220000100800 */
[----:B------:R-:W-:-:S04]  /*135a0*/  ISETP.NE.U32.AND P0, PT, R2, RZ, PT ;  /* 0x000000ff0200720c */ /* 0x000fc80003f05070 */
[----:B------:R-:W-:Y:S01]  /*135b0*/  ISETP.NE.AND.EX P0, PT, R3, RZ, PT, P0 ;  /* 0x000000ff0300720c */ /* 0x000fe20003f05300 */
[----:B----4-:R-:W-:-:S12]  /*135c0*/  VIADD R0, R0, 0xffffffff ;  /* 0xffffffff00007836 */ /* 0x010fd80000000000 */
[----:B------:R-:W-:Y:S05]  /*135d0*/  @!P0 BRA `(.L_x_11548) ;  /* 0x0000000000448947 */ /* 0x000fea0003800000 */
[----:B--2---:R-:W0:Y:S01]  /*135e0*/  LDC R7, c[0x0][0x43c] ;  /* 0x00010f00ff077b82 */ /* 0x004e220000000800 */
        /* <DEDUP_REMOVED lines=16> */
.L_x_11548:
[----:B0-----:R-:W4:Y:S01]  /*136f0*/  LDL R3, [R1+0x4] ;  /* 0x0000040001037983 */ /* 0x001f220000100800 */
[----:B------:R-:W-:Y:S01]  /*13700*/  IMAD R4, R29, 0x8, R17 ;  /* 0x000000081d047824 */ /* 0x000fe200078e0211 */
[----:B------:R-:W0:Y:S02]  /*13710*/  S2R R2, SR_TID.X ;  /* 0x0000000000027919 */ /* 0x000e240000002100 */
[----:B0-----:R-:W-:-:S04]  /*13720*/  LOP3.LUT R2, R2, 0x7f, RZ, 0xc0, !PT ;  /* 0x0000007f02027812 */ /* 0x001fc800078ec0ff */
[----:B------:R-:W-:Y:S02]  /*13730*/  ISETP.NE.AND P1, PT, R2, RZ, PT ;  /* 0x000000ff0200720c */ /* 0x000fe40003f25270 */
[----:B----4-:R-:W-:-:S04]  /*13740*/  SHF.L.U32 R3, R3, 0x1f, RZ ;  /* 0x0000001f03037819 */ /* 0x010fc800000006ff */
[----:B------:R-:W0:Y:S02]  /*13750*/  SYNCS.PHASECHK.TRANS64.TRYWAIT P0, [R4+URZ+0x13280], R3 ;  /* 0x01328003040075a7 */ /* 0x000e24000800017f */
[----:B0-----:R-:W-:Y:S05]  /*13760*/  @!P0 BRA `(.L_x_11549) ;  /* 0x0000003c009c8947 */ /* 0x001fea0003800000 */
.L_x_11648:
        /* <DEDUP_REMOVED lines=8> */
.L_x_11550:
[----:B------:R-:W4:Y:S01]  /*137f0*/  LDL R5, [R1+0x14] ;  /* 0x0000140001057983 */ /* 0x000f220000100800 */
[----:B------:R-:W-:Y:S01]  /*13800*/  IMAD R2, R29, 0x2800, R17 ;  /* 0x000028001d027824 */ /* 0x000fe200078e0211 */
[----:B------:R-:W-:Y:S01]  /*13810*/  R2UR UR9, R4 ;  /* 0x00000000040972ca */ /* 0x000fe200000e0000 */
[----:B------:R-:W-:Y:S01]  /*13820*/  UIADD3 UR4, UP0, UR38, 0x470, URZ ;  /* 0x0000047026047890 */ /* 0x000fe2000ff1e03f */
[----:B------:R-:W-:Y:S01]  /*13830*/  R2UR UR12, R16 ;  /* 0x00000000100c72ca */ /* 0x000fe200000e0000 */
[----:B------:R-:W-:Y:S01]  /*13840*/  UMOV UR6, 0x0 ;  /* 0x0000000000067882 */ /* 0x000fe20000000000 */
[----:B------:R-:W-:Y:S01]  /*13850*/  R2UR UR8, R2 ;  /* 0x00000000020872ca */ /* 0x000fe200000e0000 */
[----:B------:R-:W-:Y:S01]  /*13860*/  UIADD3.X UR5, URZ, UR39, URZ, UP0, !UPT ;  /* 0x000000273f057290 */ /* 0x000fe200087fe43f */
[----:B-----5:R-:W-:Y:S01]  /*13870*/  R2UR UR13, R18 ;  /* 0x00000000120d72ca */ /* 0x020fe200000e0000 */
[----:B------:R-:W-:Y:S01]  /*13880*/  UMOV UR7, 0x14f00000 ;  /* 0x14f0000000077882 */ /* 0x000fe20000000000 */
[----:B------:R-:W-:-:S05]  /*13890*/  UMOV UR10, URZ ;  /* 0x0000003f000a7c82 */ /* 0x000fca0008000000 */
[----:B------:R-:W-:-:S04]  /*138a0*/  UIADD3 UR9, UR9, 0x13270, URZ ;  /* 0x0001327009097890 */ /* 0x000fc8000fffe03f */
[----:B------:R-:W-:Y:S01]  /*138b0*/  UIADD3 UR8, UR8, 0x6000, URZ ;  /* 0x0000600008087890 */ /* 0x000fe2000fffe03f */
[----:B----4-:R-:W-:-:S05]  /*138c0*/  IMAD R0, R0, 0xa0, R5 ;  /* 0x000000a000007824 */ /* 0x010fca00078e0205 */
[----:B------:R-:W-:-:S13]  /*138d0*/  R2UR UR11, R0 ;  /* 0x00000000000b72ca */ /* 0x000fda00000e0000 */
[----:B------:R4:W-:Y:S01]  /*138e0*/  UTMALDG.4D [UR8], [UR4], desc[UR6] ;  /* 0x00000608040075b4 */ /* 0x0009e20008019000 */
[----:B------:R-:W0:Y:S02]  /*138f0*/  SYNCS.PHASECHK.TRANS64.TRYWAIT P0, [R4+URZ+0x13240], R3 ;  /* 0x01324003040075a7 */ /* 0x000e24000800017f */
[----:B0---4-:R-:W-:Y:S05]  /*13900*/  @!P0 BRA `(.L_x_11551) ;  /* 0x0000003c00488947 */ /* 0x011fea0003800000 */
.L_x_11649:
[----:B------:R-:W-:Y:S05]  /*13910*/  @P1 BRA `(.L_x_11552) ;  /* 0x00000000001c1947 */ /* 0x000fea0003800000 */
[----:B------:R-:W4:Y:S01]  /*13920*/  S2R R5, SR_TID.X ;  /* 0x0000000000057919 */ /* 0x000f220000002100 */
[----:B0-----:R-:W-:-:S04]  /*13930*/  IMAD.MOV.U32 R3, RZ, RZ, 0x2800 ;  /* 0x00002800ff037424 */ /* 0x001fc800078e00ff */
[----:B------:R0:W-:Y:S01]  /*13940*/  SYNCS.ARRIVE.TRANS64 RZ, [R4+URZ+0x13230], R3 ;  /* 0x0132300304ff79a7 */ /* 0x0001e2000800003f */
[----:B----4-:R-:W-:-:S04]  /*13950*/  LOP3.LUT R5, R5, 0x1f, RZ, 0xc0, !PT ;  /* 0x0000001f05057812 */ /* 0x010fc800078ec0ff */
[----:B------:R-:W-:-:S13]  /*13960*/  ISETP.NE.AND P0, PT, R5, RZ, PT ;  /* 0x000000ff0500720c */ /* 0x000fda0003f05270 */
[----:B0-----:R-:W-:Y:S05]  /*13970*/  @!P0 BRA `(.L_x_11552) ;  /* 0x0000000000048947 */ /* 0x001fea0003800000 */
[----:B------:R-:W-:Y:S01]  /*13980*/  BPT.TRAP 0x1 ;  /* 0x000000040000795c */ /* 0x000fe20000300000 */
.L_x_11552:
        /* <DEDUP_REMOVED lines=16> */
[----:B----4-:R-:W-:-:S04]  /*13a90*/  NOP ;  /* 0x0000000000007918 */ /* 0x010fc80000000000 */
.L_x_11546:
[----:B0-----:R-:W5:Y:S04]  /*13aa0*/  LDL.LU R4, [R1+0x1c] ;  /* 0x00001c0001047983 */ /* 0x001f680000300800 */
[----:B------:R-:W2:Y:S04]  /*13ab0*/  LDL.LU R6, [R1+0x18] ;  /* 0x0000180001067983 */ /* 0x000ea80000300800 */
[----:B------:R-:W3:Y:S01]  /*13ac0*/  LDL.LU R3, [R1+0x34] ;  /* 0x0000340001037983 */ /* 0x000ee20000300800 */
[----:B------:R-:W-:Y:S05]  /*13ad0*/  WARPSYNC.ALL ;  /* 0x0000000000007948 */ /* 0x000fea0003800000 */
[----:B------:R-:W-:Y:S01]  /*13ae0*/  ULDC.64 UR6, c[0x0][0xa00] ;  /* 0x0002800000067ab9 */ /* 0x000fe20000000a00 */
[----:B------:R-:W-:Y:S01]  /*13af0*/  ULDC.64 UR4, c[0x0][0x298] ;  /* 0x0000a60000047ab9 */ /* 0x000fe20000000a00 */
[----:B----4-:R-:W-:Y:S01]  /*13b00*/  VIADD R0, R17, 0xb000 ;  /* 0x0000b00011007836 */ /* 0x010fe20000000000 */
[----:B------:R-:W-:Y:S01]  /*13b10*/  BAR.SYNC.DEFER_BLOCKING 0x8, 0x200 ;  /* 0x0208000000007b1d */ /* 0x000fe20000010000 */
[----:B------:R-:W-:-:S03]  /*13b20*/  ISETP.NE.U32.AND P0, PT, RZ, UR6, PT ;  /* 0x00000006ff007c0c */ /* 0x000fc6000bf05070 */
[----:B------:R-:W-:Y:S02]  /*13b30*/  LOP3.LUT P1, RZ, R0, 0x1bf, RZ, 0xc0, !PT ;  /* 0x000001bf00ff7812 */ /* 0x000fe4000782c0ff */
[----:B------:R-:W-:Y:S01]  /*13b40*/  ISETP.NE.AND.EX P0, PT, RZ, UR7, PT, P0 ;  /* 0x00000007ff007c0c */ /* 0x000fe2000bf05300 */
[----:B------:R-:W-:Y:S01]  /*13b50*/  BSSY B6, `(.L_x_11553) ;  /* 0x000001d000067945 */ /* 0x000fe20003800000 */
[----:B-----5:R-:W-:Y:S02]  /*13b60*/  SHF.R.S32.HI R2, RZ, 0x1f, R4 ;  /* 0x0000001fff027819 */ /* 0x020fe40000011404 */
[----:B--2---:R-:W-:-:S03]  /*13b70*/  SEL R6, R6, RZ, !P0 ;  /* 0x000000ff06067207 */ /* 0x004fc60004000000 */
[----:B------:R-:W-:-:S04]  /*13b80*/  IMAD R2, R2, UR4, RZ ;  /* 0x0000000402027c24 */ /* 0x000fc8000f8e02ff */
[C---:B------:R-:W-:Y:S01]  /*13b90*/  IMAD R0, R4.reuse, UR5, R2 ;  /* 0x0000000504007c24 */ /* 0x040fe2000f8e0202 */
[----:B---3--:R-:W-:Y:S01]  /*13ba0*/  SEL R2, R3, RZ, !P0 ;  /* 0x000000ff03027207 */ /* 0x008fe20004000000 */
        /* <DEDUP_REMOVED lines=17> */
[----:B-1----:R-:W-:Y:S02]  /*13cc0*/  IMAD.U32 R11, RZ, RZ, UR9 ;  /* 0x00000009ff0b7e24 */ /* 0x002fe4000f8e00ff */
[----:B------:R-:W-:Y:S02]  /*13cd0*/  IMAD.MOV.U32 R8, RZ, RZ, 0x70 ;  /* 0x00000070ff087424 */ /* 0x000fe400078e00ff */
[----:B------:R-:W-:Y:S02]  /*13ce0*/  IMAD.MOV.U32 R12, RZ, RZ, 0x1 ;  /* 0x00000001ff0c7424 */ /* 0x000fe400078e00ff */
[----:B------:R-:W-:-:S07]  /*13cf0*/  IMAD.MOV.U32 R13, RZ, RZ, RZ ;  /* 0x000000ffff0d7224 */ /* 0x000fce00078e00ff */
[----:B------:R-:W-:-:S07]  /*13d00*/  LEPC R20, `(.L_x_11554) ;  /* 0x000000001014794e */ /* 0x000fce0000000000 */
[----:B0-----:R-:W-:Y:S05]  /*13d10*/  CALL.ABS.NOINC R2 ;  /* 0x0000000002007343 */ /* 0x001fea0003c00000 */
.L_x_11554:
[----:B------:R-:W-:Y:S05]  /*13d20*/  BSYNC B6 ;  /* 0x0000000000067941 */ /* 0x000fea0003800000 */
.L_x_11553:
[----:B------:R-:W2:Y:S01]  /*13d30*/  LDL.LU R20, [R1+0x1c] ;  /* 0x00001c0001147983 */ /* 0x000ea20000300800 */
[----:B------:R-:W3:Y:S01]  /*13d40*/  LDC R9, c[0x0][0x448] ;  /* 0x00011200ff097b82 */ /* 0x000ee20000000800 */
[----:B------:R-:W-:Y:S01]  /*13d50*/  ULDC.64 UR4, c[0x0][0x2d8] ;  /* 0x0000b60000047ab9 */ /* 0x000fe20000000a00 */
[----:B------:R-:W-:Y:S01]  /*13d60*/  ULDC.64 UR6, c[0x0][0x2e0] ;  /* 0x0000b80000067ab9 */ /* 0x000fe20000000a00 */
[----:B0-----:R-:W2:Y:S01]  /*13d70*/  LDL.LU.64 R2, [R1+0x28] ;  /* 0x0000280001027983 */ /* 0x001ea20000300a00 */
[----:B------:R-:W-:-:S03]  /*13d80*/  ULDC.64 UR8, c[0x0][0x280] ;  /* 0x0000a00000087ab9 */ /* 0x000fc60000000a00 */
[----:B------:R-:W4:Y:S04]  /*13d90*/  LDL.LU R21, [R1+0x34] ;  /* 0x0000340001157983 */ /* 0x000f280000300800 */
[----:B------:R-:W4:Y:S04]  /*13da0*/  LDL.LU R4, [R1+0x18] ;  /* 0x0000180001047983 */ /* 0x000f280000300800 */
[----:B------:R0:W5:Y:S01]  /*13db0*/  LDL R10, [R1+0x38] ;  /* 0x00003800010a7983 */ /* 0x0001620000100800 */
[----:B---3--:R-:W-:-:S13]  /*13dc0*/  ISETP.NE.AND P0, PT, R9, 0x1, PT ;  /* 0x000000010900780c */ /* 0x008fda0003f05270 */
[----:B------:R-:W3:Y:S08]  /*13dd0*/  @P0 LDC R5, c[0x0][0x450] ;  /* 0x00011400ff050b82 */ /* 0x000ef00000000800 */
[----:B------:R-:W1:Y:S01]  /*13de0*/  @P0 LDC R8, c[0x0][0x450] ;  /* 0x00011400ff080b82 */ /* 0x000e620000000800 */
[----:B--2---:R-:W-:Y:S02]  /*13df0*/  IMAD.MOV.U32 R3, RZ, RZ, R20 ;  /* 0x000000ffff037224 */ /* 0x004fe400078e0014 */
[----:B------:R-:W2:Y:S01]  /*13e00*/  S2R R20, SR_TID.X ;  /* 0x0000000000147919 */ /* 0x000ea20000002100 */
[----:B------:R-:W-:-:S04]  /*13e10*/  IMAD.WIDE.U32 R2, R16, UR4, R2 ;  /* 0x0000000410027c25 */ /* 0x000fc8000f8e0002 */
[----:B------:R-:W-:Y:S01]  /*13e20*/  IMAD R3, R16, UR5, R3 ;  /* 0x0000000510037c24 */ /* 0x000fe2000f8e0203 */
[----:B------:R-:W-:Y:S01]  /*13e30*/  ULDC.64 UR4, c[0x0][0x2d0] ;  /* 0x0000b40000047ab9 */ /* 0x000fe20000000a00 */
[----:B----4-:R-:W-:Y:S02]  /*13e40*/  IMAD R0, R21, UR6, RZ ;  /* 0x0000000615007c24 */ /* 0x010fe4000f8e02ff */
[----:B------:R-:W-:-:S04]  /*13e50*/  IMAD.WIDE.U32 R2, R4, UR6, R2 ;  /* 0x0000000604027c25 */ /* 0x000fc8000f8e0002 */
[----:B------:R-:W-:Y:S01]  /*13e60*/  IMAD R0, R4, UR7, R0 ;  /* 0x0000000704007c24 */ /* 0x000fe2000f8e0200 */
[----:B------:R-:W-:Y:S01]  /*13e70*/  ULDC.64 UR6, c[0x0][0x2c8] ;  /* 0x0000b20000067ab9 */ /* 0x000fe20000000a00 */
[----:B------:R-:W4:Y:S02]  /*13e80*/  @P0 LDC R4, c[0x0][0x44c] ;  /* 0x00011300ff040b82 */ /* 0x000f240000000800 */
[----:B------:R-:W-:Y:S01]  /*13e90*/  IMAD.IADD R3, R3, 0x1, R0 ;  /* 0x0000000103037824 */ /* 0x000fe200078e0200 */
[C---:B--2---:R-:W-:Y:S01]  /*13ea0*/  LOP3.LUT R21, R20.reuse, 0x7f, RZ, 0xc0, !PT ;  /* 0x0000007f14157812 */ /* 0x044fe200078ec0ff */
[----:B------:R-:W-:-:S03]  /*13eb0*/  IMAD.SHL.U32 R20, R20, 0x20, RZ ;  /* 0x0000002014147824 */ /* 0x000fc600078e00ff */
[----:B------:R-:W-:-:S04]  /*13ec0*/  SHF.R.U32.HI R21, RZ, 0x2, R21 ;  /* 0x00000002ff157819 */ /* 0x000fc80000011615 */
[----:B------:R-:W-:-:S05]  /*13ed0*/  LOP3.LUT R20, R21, 0x60, R20, 0xf8, !PT ;  /* 0x0000006015147812 */ /* 0x000fca00078ef814 */
[----:B------:R-:W-:-:S04]  /*13ee0*/  IMAD R6, R25, 0xc0, R20 ;  /* 0x000000c019067824 */ /* 0x000fc800078e0214 */
[----:B----4-:R-:W-:-:S04]  /*13ef0*/  @P0 IMAD.HI.U32 R0, R6, R4, RZ ;  /* 0x0000000406000227 */ /* 0x010fc800078e00ff */
[----:B------:R-:W-:Y:S01]  /*13f00*/  IMAD.MOV.U32 R4, RZ, RZ, R6 ;  /* 0x000000ffff047224 */ /* 0x000fe200078e0006 */
[----:B---3--:R-:W-:-:S04]  /*13f10*/  @P0 SHF.R.U32.HI R4, RZ, R5, R0 ;  /* 0x00000005ff040219 */ /* 0x008fc80000011600 */
[----:B------:R-:W-:-:S05]  /*13f20*/  SHF.R.S32.HI R0, RZ, 0x1f, R4 ;  /* 0x0000001fff007819 */ /* 0x000fca0000011404 */
[----:B------:R-:W-:-:S04]  /*13f30*/  IMAD R0, R0, UR4, RZ ;  /* 0x0000000400007c24 */ /* 0x000fc8000f8e02ff */
[C---:B------:R-:W-:Y:S02]  /*13f40*/  IMAD R7, R4.reuse, UR5, R0 ;  /* 0x0000000504077c24 */ /* 0x040fe4000f8e0200 */
[----:B------:R-:W-:Y:S02]  /*13f50*/  IMAD.MOV R0, RZ, RZ, -R4 ;  /* 0x000000ffff007224 */ /* 0x000fe400078e0a04 */
[----:B------:R-:W-:-:S04]  /*13f60*/  IMAD.WIDE.U32 R4, R4, UR4, R2 ;  /* 0x0000000404047c25 */ /* 0x000fc8000f8e0002 */
[----:B------:R-:W-:Y:S02]  /*13f70*/  IMAD R0, R9, R0, R6 ;  /* 0x0000000009007224 */ /* 0x000fe400078e0206 */
[----:B------:R-:W-:-:S03]  /*13f80*/  IMAD.IADD R5, R5, 0x1, R7 ;  /* 0x0000000105057824 */ /* 0x000fc600078e0207 */
[----:B------:R-:W-:Y:S01]  /*13f90*/  SHF.R.S32.HI R7, RZ, 0x1f, R0 ;  /* 0x0000001fff077819 */ /* 0x000fe20000011400 */
[----:B------:R-:W-:-:S04]  /*13fa0*/  IMAD.WIDE.U32 R4, R0, UR6, R4 ;  /* 0x0000000600047c25 */ /* 0x000fc8000f8e0004 */
[----:B------:R-:W-:-:S04]  /*13fb0*/  IMAD R7, R7, UR6, RZ ;  /* 0x0000000607077c24 */ /* 0x000fc8000f8e02ff */
[----:B------:R-:W-:Y:S01]  /*13fc0*/  IMAD R7, R0, UR7, R7 ;  /* 0x0000000700077c24 */ /* 0x000fe2000f8e0207 */
[----:B------:R-:W-:-:S04]  /*13fd0*/  IADD3 R0, P1, R4, UR8, RZ ;  /* 0x0000000804007c10 */ /* 0x000fc8000ff3e0ff */
[----:B------:R-:W-:Y:S02]  /*13fe0*/  IADD3.X R4, R5, UR9, R7, P1, !PT ;  /* 0x0000000905047c10 */ /* 0x000fe40008ffe407 */
[----:B------:R-:W2:Y:S01]  /*13ff0*/  @P0 LDC R7, c[0x0][0x44c] ;  /* 0x00011300ff070b82 */ /* 0x000ea20000000800 */
[----:B------:R-:W-:Y:S01]  /*14000*/  VIADD R5, R6, 0x80 ;  /* 0x0000008006057836 */ /* 0x000fe20000000000 */
[----:B------:R-:W3:Y:S03]  /*14010*/  S2R R21, SR_TID.X ;  /* 0x0000000000157919 */ /* 0x000ee60000002100 */
[----:B------:R-:W-:Y:S02]  /*14020*/  IMAD.MOV.U32 R6, RZ, RZ, R5 ;  /* 0x000000ffff067224 */ /* 0x000fe400078e0005 */
[----:B--2---:R-:W-:-:S05]  /*14030*/  @P0 IMAD.HI.U32 R7, R5, R7, RZ ;  /* 0x0000000705070227 */ /* 0x004fca00078e00ff */
[----:B-1----:R-:W-:-:S05]  /*14040*/  @P0 SHF.R.U32.HI R6, RZ, R8, R7 ;  /* 0x00000008ff060219 */ /* 0x002fca0000011607 */
[----:B------:R-:W-:-:S04]  /*14050*/  IMAD.MOV R7, RZ, RZ, -R6 ;  /* 0x000000ffff077224 */ /* 0x000fc800078e0a06 */
[----:B------:R-:W-:Y:S01]  /*14060*/  IMAD R5, R9, R7, R5 ;  /* 0x0000000709057224 */ /* 0x000fe200078e0205 */
[----:B------:R-:W-:Y:S01]  /*14070*/  SHF.R.S32.HI R7, RZ, 0x1f, R6 ;  /* 0x0000001fff077819 */ /* 0x000fe20000011406 */
[----:B------:R-:W-:-:S04]  /*14080*/  IMAD.WIDE.U32 R2, R6, UR4, R2 ;  /* 0x0000000406027c25 */ /* 0x000fc8000f8e0002 */
[----:B------:R-:W-:Y:S01]  /*14090*/  IMAD R7, R7, UR4, RZ ;  /* 0x0000000407077c24 */ /* 0x000fe2000f8e02ff */
[----:B------:R-:W-:-:S03]  /*140a0*/  ULDC UR4, c[0x0][0x2b8] ;  /* 0x0000ae0000047ab9 */ /* 0x000fc60000000800 */
[----:B------:R-:W-:Y:S01]  /*140b0*/  IMAD R7, R6, UR5, R7 ;  /* 0x0000000506077c24 */ /* 0x000fe2000f8e0207 */
[----:B------:R-:W-:Y:S01]  /*140c0*/  SHF.R.S32.HI R6, RZ, 0x1f, R5 ;  /* 0x0000001fff067819 */ /* 0x000fe20000011405 */
[----:B---3--:R-:W-:Y:S02]  /*140d0*/  IMAD.SHL.U32 R20, R21, 0x10, RZ ;  /* 0x0000001015147824 */ /* 0x008fe400078e00ff */
[----:B------:R-:W-:Y:S02]  /*140e0*/  IMAD.IADD R3, R3, 0x1, R7 ;  /* 0x0000000103037824 */ /* 0x000fe400078e0207 */
[----:B------:R-:W-:Y:S02]  /*140f0*/  IMAD R6, R6, UR6, RZ ;  /* 0x0000000606067c24 */ /* 0x000fe4000f8e02ff */
[----:B------:R-:W-:Y:S01]  /*14100*/  IMAD.WIDE.U32 R2, R5, UR6, R2 ;  /* 0x0000000605027c25 */ /* 0x000fe2000f8e0002 */
[----:B------:R-:W-:-:S03]  /*14110*/  LOP3.LUT R20, R20, 0x30, RZ, 0xc0, !PT ;  /* 0x0000003014147812 */ /* 0x000fc600078ec0ff */
[----:B------:R-:W-:Y:S01]  /*14120*/  IMAD R6, R5, UR7, R6 ;  /* 0x0000000705067c24 */ /* 0x000fe2000f8e0206 */
[----:B------:R-:W-:Y:S02]  /*14130*/  IADD3 R2, P1, R2, UR8, RZ ;  /* 0x0000000802027c10 */ /* 0x000fe4000ff3e0ff */
[----:B------:R-:W-:Y:S01]  /*14140*/  ISETP.GE.AND P0, PT, R20, UR4, PT ;  /* 0x0000000414007c0c */ /* 0x000fe2000bf06270 */
[----:B------:R-:W-:Y:S01]  /*14150*/  UMOV UR4, 0xffffffff ;  /* 0xffffffff00047882 */ /* 0x000fe20000000000 */
[----:B------:R-:W-:Y:S02]  /*14160*/  LOP3.LUT R21, R21, 0x7f, RZ, 0xc0, !PT ;  /* 0x0000007f15157812 */ /* 0x000fe400078ec0ff */
[----:B------:R-:W-:Y:S02]  /*14170*/  IADD3.X R3, R3, UR9, R6, P1, !PT ;  /* 0x0000000903037c10 */ /* 0x000fe40008ffe406 */
[----:B------:R-:W-:Y:S01]  /*14180*/  SHF.R.U32.HI R21, RZ, 0x2, R21 ;  /* 0x00000002ff157819 */ /* 0x000fe20000011615 */
[----:B0-----:R-:W-:Y:S06]  /*14190*/  BRA.DIV UR4, `(.L_x_11555) ;  /* 0x0000003604387947 */ /* 0x001fec000b800000 */
[----:B------:R-:W2:Y:S01]  /*141a0*/  LDL.LU R6, [R1+0x40] ;  /* 0x0000400001067983 */ /* 0x000ea20000300800 */
[----:B------:R-:W-:-:S03]  /*141b0*/  IMAD R25, R25, 0xc0, R21 ;  /* 0x000000c019197824 */ /* 0x000fc600078e0215 */
[----:B------:R-:W-:Y:S04]  /*141c0*/  SHFL.IDX PT, R7, R4, RZ, 0x1c1f ;  /* 0x001c1fff04077589 */ /* 0x000fe800000e0000 */
[----:B------:R-:W-:Y:S04]  /*141d0*/  SHFL.IDX PT, R8, R3, RZ, 0x1c1f ;  /* 0x001c1fff03087589 */ /* 0x000fe800000e0000 */
[----:B------:R-:W-:Y:S01]  /*141e0*/  SHFL.IDX PT, R3, R3, 0x1, 0x1c1f ;  /* 0x003c1f0003037f89 */ /* 0x000fe200000e0000 */
[----:B--2---:R-:W-:-:S03]  /*141f0*/  IMAD R5, R6, R9, RZ ;  /* 0x0000000906057224 */ /* 0x004fc600078e02ff */
[----:B------:R-:W0:Y:S02]  /*14200*/  SHFL.IDX PT, R6, R0, RZ, 0x1c1f ;  /* 0x001c1fff00067589 */ /* 0x000e2400000e0000 */
[----:B------:R-:W-:-:S13]  /*14210*/  ISETP.GE.AND P1, PT, R25, R5, PT ;  /* 0x000000051900720c */ /* 0x000fda0003f26270 */
[----:B0-----:R-:W-:-:S05]  /*14220*/  @!P1 IADD3 R6, P2, R20, R6, RZ ;  /* 0x0000000614069210 */ /* 0x001fca0007f5e0ff */
[----:B------:R-:W-:-:S05]  /*14230*/  @!P1 IMAD.X R7, RZ, RZ, R7, P2 ;  /* 0x000000ffff079224 */ /* 0x000fca00010e0607 */
[----:B-----5:R0:W-:Y:S02]  /*14240*/  @!P1 LDGSTS.E.BYPASS.LTC128B.128 [R10+0xb000], desc[UR40][R6.64], !P0 ;  /* 0x0b000000060a9fae */ /* 0x0201e4000c101d68 */
[----:B0-----:R-:W-:Y:S02]  /*14250*/  VIADD R6, R25, 0x20 ;  /* 0x0000002019067836 */ /* 0x001fe40000000000 */
[----:B------:R-:W0:Y:S03]  /*14260*/  SHFL.IDX PT, R7, R0, 0x1, 0x1c1f ;  /* 0x003c1f0000077f89 */ /* 0x000e2600000e0000 */
[----:B------:R-:W-:Y:S02]  /*14270*/  ISETP.GE.AND P1, PT, R6, R5, PT ;  /* 0x000000050600720c */ /* 0x000fe40003f26270 */
[----:B------:R-:W1:Y:S11]  /*14280*/  SHFL.IDX PT, R6, R4, 0x1, 0x1c1f ;  /* 0x003c1f0004067f89 */ /* 0x000e7600000e0000 */
        /* <DEDUP_REMOVED lines=10> */
[----:B------:R-:W-:Y:S07]  /*14330*/  SHFL.IDX PT, R4, R4, 0x3, 0x1c1f ;  /* 0x007c1f0004047f89 */ /* 0x000fee00000e0000 */
[----:B0-----:R-:W-:-:S05]  /*14340*/  @!P1 IADD3 R7, P2, R20, R7, RZ ;  /* 0x0000000714079210 */ /* 0x001fca0007f5e0ff */
[----:B-1----:R-:W-:-:S05]  /*14350*/  @!P1 IMAD.X R6, RZ, RZ, R6, P2 ;  /* 0x000000ffff069224 */ /* 0x002fca00010e0606 */
[----:B------:R-:W-:-:S04]  /*14360*/  @!P1 LOP3.LUT R7, R7, R6, RZ, 0x3c, !PT ;  /* 0x0000000607079212 */ /* 0x000fc800078e3cff */
[----:B------:R-:W-:-:S04]  /*14370*/  @!P1 LOP3.LUT R6, R7, R6, RZ, 0x3c, !PT ;  /* 0x0000000607069212 */ /* 0x000fc800078e3cff */
[----:B------:R-:W-:-:S05]  /*14380*/  @!P1 LOP3.LUT R7, R7, R6, RZ, 0x3c, !PT ;  /* 0x0000000607079212 */ /* 0x000fca00078e3cff */
[----:B------:R0:W-:Y:S04]  /*14390*/  @!P1 LDGSTS.E.BYPASS.LTC128B.128 [R10+0xc000], desc[UR40][R6.64], !P0 ;  /* 0x0c000000060a9fae */ /* 0x0001e8000c101d68 */
[----:B0-----:R0:W1:Y:S02]  /*143a0*/  SHFL.IDX PT, R6, R0, 0x3, 0x1c1f ;  /* 0x007c1f0000067f89 */ /* 0x00106400000e0000 */
[----:B0-----:R-:W-:-:S05]  /*143b0*/  VIADD R0, R25, 0x80 ;  /* 0x0000008019007836 */ /* 0x001fca0000000000 */
[----:B------:R-:W-:Y:S01]  /*143c0*/  ISETP.GE.AND P2, PT, R0, R5, PT ;  /* 0x000000050000720c */ /* 0x000fe20003f46270 */
[----:B------:R-:W-:-:S05]  /*143d0*/  VIADD R0, R25, 0x60 ;  /* 0x0000006019007836 */ /* 0x000fca0000000000 */
[----:B------:R-:W-:Y:S02]  /*143e0*/  ISETP.GE.AND P1, PT, R0, R5, PT ;  /* 0x000000050000720c */ /* 0x000fe40003f26270 */
[----:B------:R-:W0:Y:S04]  /*143f0*/  SHFL.IDX PT, R0, R2, RZ, 0x1c1f ;  /* 0x001c1fff02007589 */ /* 0x000e2800000e0000 */
[----:B------:R-:W2:Y:S07]  /*14400*/  SHFL.IDX PT, R2, R2, 0x1, 0x1c1f ;  /* 0x003c1f0002027f89 */ /* 0x000eae00000e0000 */
[----:B-1----:R-:W-:-:S05]  /*14410*/  @!P1 IADD3 R6, P3, R20, R6, RZ ;  /* 0x0000000614069210 */ /* 0x002fca0007f7e0ff */
[----:B------:R-:W-:-:S04]  /*14420*/  @!P1 IMAD.X R4, RZ, RZ, R4, P3 ;  /* 0x000000ffff049224 */ /* 0x000fc800018e0604 */
[----:B------:R-:W-:-:S05]  /*14430*/  @!P1 IMAD.MOV.U32 R7, RZ, RZ, R4 ;  /* 0x000000ffff079224 */ /* 0x000fca00078e0004 */
[----:B------:R1:W-:Y:S01]  /*14440*/  @!P1 LDGSTS.E.BYPASS.LTC128B.128 [R10+0xc800], desc[UR40][R6.64], !P0 ;  /* 0x0c800000060a9fae */ /* 0x0003e2000c101d68 */
[----:B0-----:R-:W-:-:S05]  /*14450*/  @!P2 IADD3 R0, P1, R20, R0, RZ ;  /* 0x000000001400a210 */ /* 0x001fca0007f3e0ff */
[----:B-1----:R-:W-:-:S04]  /*14460*/  @!P2 IMAD.X R6, RZ, RZ, R8, P1 ;  /* 0x000000ffff06a224 */ /* 0x002fc800008e0608 */
[----:B------:R-:W-:Y:S02]  /*14470*/  @!P2 IMAD.MOV.U32 R7, RZ, RZ, R6 ;  /* 0x000000ffff07a224 */ /* 0x000fe400078e0006 */
[----:B------:R-:W-:-:S05]  /*14480*/  @!P2 IMAD.MOV.U32 R6, RZ, RZ, R0 ;  /* 0x000000ffff06a224 */ /* 0x000fca00078e0000 */
[----:B--2---:R0:W-:Y:S02]  /*14490*/  @!P2 LDGSTS.E.BYPASS.LTC128B.128 [R10+0xd000], desc[UR40][R6.64], !P0 ;  /* 0x0d000000060aafae */ /* 0x0041e4000c101d68 */
.L_x_11662:
        /* <DEDUP_REMOVED lines=10> */
.L_x_11556:
        /* <DEDUP_REMOVED lines=18> */
.L_x_11663:
[----:B------:R-:W-:Y:S05]  /*14660*/  BSYNC B0 ;  /* 0x0000000000007941 */ /* 0x000fea0003800000 */
.L_x_11557:
[----:B------:R-:W2:Y:S04]  /*14670*/  LDL.LU R2, [R1+0x24] ;  /* 0x0000240001027983 */ /* 0x000ea80000300800 */
[----:B------:R-:W3:Y:S01]  /*14680*/  LDL R3, [R1+0xc] ;  /* 0x00000c0001037983 */ /* 0x000ee20000100800 */
[----:B--2---:R-:W-:-:S05]  /*14690*/  VIADD R2, R2, 0xfffffffe ;  /* 0xfffffffe02027836 */ /* 0x004fca0000000000 */
[----:B---3--:R-:W-:-:S13]  /*146a0*/  ISETP.GE.AND P0, PT, R2, R3, PT ;  /* 0x000000030200720c */ /* 0x008fda0003f06270 */
[----:B------:R-:W-:Y:S05]  /*146b0*/  @!P0 BRA `(.L_x_11559) ;  /* 0x0000000c003c8947 */ /* 0x000fea0003800000 */
[----:B------:R2:W5:Y:S01]  /*146c0*/  LDL.LU R8, [R1+0x4] ;  /* 0x0000040001087983 */ /* 0x0005620000300800 */
[----:B-1----:R-:W-:-:S07]  /*146d0*/  IMAD.MOV.U32 R0, RZ, RZ, R29 ;  /* 0x000000ffff007224 */ /* 0x002fce00078e001d */
.L_x_11579:
[----:B------:R-:W-:Y:S01]  /*146e0*/  VIADD R29, R0, 0x1 ;  /* 0x00000001001d7836 */ /* 0x000fe20000000000 */
[----:B------:R-:W-:Y:S01]  /*146f0*/  LOP3.LUT P1, RZ, R22, 0x1, RZ, 0xc0, !PT ;  /* 0x0000000116ff7812 */ /* 0x000fe2000782c0ff */
[----:B------:R-:W-:Y:S05]  /*14700*/  YIELD ;  /* 0x0000000000007946 */ /* 0x000fea0003800000 */
[----:B------:R-:W-:Y:S01]  /*14710*/  ISETP.NE.AND P0, PT, R29, 0x2, PT ;  /* 0x000000021d00780c */ /* 0x000fe20003f05270 */
[----:B------:R-:W-:Y:S03]  /*14720*/  BSSY B0, `(.L_x_11560) ;  /* 0x0000068000007945 */ /* 0x000fe60003800000 */
[----:B------:R-:W-:-:S02]  /*14730*/  SEL R3, RZ, 0x1, P0 ;  /* 0x00000001ff037807 */ /* 0x000fc40000000000 */
[----:B------:R-:W-:Y:S02]  /*14740*/  SEL R29, R29, RZ, P0 ;  /* 0x000000ff1d1d7207 */ /* 0x000fe40000000000 */
[----:B-----5:R-:W-:-:S05]  /*14750*/  LOP3.LUT R9, R8, R3, RZ, 0x3c, !PT ;  /* 0x0000000308097212 */ /* 0x020fca00078e3cff */
[----:B------:R1:W-:Y:S01]  /*14760*/  STL [R1+0x4], R9 ;  /* 0x0000040901007387 */ /* 0x0003e20000100800 */
[----:B------:R-:W-:Y:S05]  /*14770*/  @!P1 BRA `(.L_x_11561) ;  /* 0x0000000400889947 */ /* 0x000fea0003800000 */
[----:B------:R-:W-:Y:S01]  /*14780*/  ULDC.64 UR4, c[0x0][0x418] ;  /* 0x0001060000047ab9 */ /* 0x000fe20000000a00 */
[----:B------:R-:W-:Y:S01]  /*14790*/  IMAD.MOV.U32 R3, RZ, RZ, R2 ;  /* 0x000000ffff037224 */ /* 0x000fe200078e0002 */
[----:B------:R-:W-:-:S04]  /*147a0*/  ISETP.NE.U32.AND P0, PT, RZ, UR4, PT ;  /* 0x00000004ff007c0c */ /* 0x000fc8000bf05070 */
[----:B------:R-:W-:-:S13]  /*147b0*/  ISETP.NE.AND.EX P0, PT, RZ, UR5, PT, P0 ;  /* 0x00000005ff007c0c */ /* 0x000fda000bf05300 */
[----:B------:R-:W-:Y:S05]  /*147c0*/  @!P0 BRA `(.L_x_11562) ;  /* 0x0000000000488947 */ /* 0x000fea0003800000 */
[----:B0-----:R-:W3:Y:S01]  /*147d0*/  LDL R7, [R1+0x10] ;  /* 0x0000100001077983 */ /* 0x001ee20000100800 */
[----:B------:R-:W0:Y:S01]  /*147e0*/  LDC R3, c[0x0][0x43c] ;  /* 0x00010f00ff037b82 */ /* 0x000e220000000800 */
[----:B------:R-:W-:Y:S01]  /*147f0*/  ULDC.64 UR6, c[0x0][0x428] ;  /* 0x00010a0000067ab9 */ /* 0x000fe20000000a00 */
[----:B0-----:R-:W-:-:S13]  /*14800*/  ISETP.NE.AND P0, PT, R3, 0x1, PT ;  /* 0x000000010300780c */ /* 0x001fda0003f05270 */
[----:B------:R-:W0:Y:S02]  /*14810*/  @P0 LDC.64 R4, c[0x0][0x440] ;  /* 0x00011000ff040b82 */ /* 0x000e240000000a00 */
[----:B0-----:R-:W-:-:S04]  /*14820*/  @P0 IMAD.HI.U32 R6, R2, R4, RZ ;  /* 0x0000000402060227 */ /* 0x001fc800078e00ff */
[----:B------:R-:W-:Y:S01]  /*14830*/  IMAD.MOV.U32 R4, RZ, RZ, R2 ;  /* 0x000000ffff047224 */ /* 0x000fe200078e0002 */
[----:B------:R-:W-:-:S05]  /*14840*/  @P0 SHF.R.U32.HI R4, RZ, R5, R6 ;  /* 0x00000005ff040219 */ /* 0x000fca0000011606 */
[----:B------:R-:W-:-:S04]  /*14850*/  IMAD.MOV R5, RZ, RZ, -R4 ;  /* 0x000000ffff057224 */ /* 0x000fc800078e0a04 */
[----:B------:R-:W-:Y:S01]  /*14860*/  IMAD R3, R3, R5, R2 ;  /* 0x0000000503037224 */ /* 0x000fe200078e0202 */
[----:B------:R-:W-:-:S03]  /*14870*/  SHF.R.S32.HI R5, RZ, 0x1f, R4 ;  /* 0x0000001fff057819 */ /* 0x000fc60000011404 */
[----:B------:R-:W-:-:S04]  /*14880*/  IMAD.WIDE.U32 R4, R26, UR6, R4 ;  /* 0x000000061a047c25 */ /* 0x000fc8000f8e0004 */
[----:B---3--:R-:W-:-:S04]  /*14890*/  IMAD R6, R7, UR6, RZ ;  /* 0x0000000607067c24 */ /* 0x008fc8000f8e02ff */
[----:B------:R-:W-:-:S04]  /*148a0*/  IMAD R6, R26, UR7, R6 ;  /* 0x000000071a067c24 */ /* 0x000fc8000f8e0206 */
[----:B------:R-:W-:Y:S01]  /*148b0*/  IMAD.IADD R5, R6, 0x1, R5 ;  /* 0x0000000106057824 */ /* 0x000fe200078e0205 */
[----:B------:R-:W-:-:S04]  /*148c0*/  LEA R6, P0, R4, UR4, 0x2 ;  /* 0x0000000404067c11 */ /* 0x000fc8000f8010ff */
[----:B------:R-:W-:-:S05]  /*148d0*/  LEA.HI.X R7, R4, UR5, R5, 0x2, P0 ;  /* 0x0000000504077c11 */ /* 0x000fca00080f1405 */
[----:B------:R3:W5:Y:S04]  /*148e0*/  LDG.E R18, desc[UR40][R6.64] ;  /* 0x0000002806127981 */ /* 0x000768000c1e1900 */
.L_x_11562:
[----:B0--3--:R-:W-:Y:S01]  /*148f0*/  IMAD R6, R29, 0x8, R17 ;  /* 0x000000081d067824 */ /* 0x009fe200078e0211 */
[----:B------:R-:W-:Y:S01]  /*14900*/  SHF.L.U32 R5, R9, 0x1f, RZ ;  /* 0x0000001f09057819 */ /* 0x000fe200000006ff */
[----:B------:R-:W0:Y:S01]  /*14910*/  S2R R4, SR_TID.X ;  /* 0x0000000000047919 */ /* 0x000e220000002100 */
[----:B------:R-:W-:Y:S02]  /*14920*/  BSSY B1, `(.L_x_11563) ;  /* 0x0000005000017945 */ /* 0x000fe40003800000 */
[----:B------:R-:W3:Y:S01]  /*14930*/  SYNCS.PHASECHK.TRANS64.TRYWAIT P0, [R6+URZ+0x13280], R5 ;  /* 0x01328005060075a7 */ /* 0x000ee2000800017f */
[----:B0-----:R-:W-:-:S04]  /*14940*/  LOP3.LUT R4, R4, 0x7f, RZ, 0xc0, !PT ;  /* 0x0000007f04047812 */ /* 0x001fc800078ec0ff */
[----:B------:R-:W-:Y:S01]  /*14950*/  ISETP.NE.AND P1, PT, R4, RZ, PT ;  /* 0x000000ff0400720c */ /* 0x000fe20003f25270 */
[----:B---3--:R-:W-:-:S12]  /*14960*/  @!P0 BRA `(.L_x_11564) ;  /* 0x0000003400388947 */ /* 0x008fd80003800000 */
.L_x_11664:
[----:B------:R-:W-:Y:S05]  /*14970*/  BSYNC B1 ;  /* 0x0000000000017941 */ /* 0x000fea0003800000 */
.L_x_11563:
        /* <DEDUP_REMOVED lines=9> */
.L_x_11566:
[----:B------:R-:W-:Y:S05]  /*14a10*/  BSYNC B1 ;  /* 0x0000000000017941 */ /* 0x000fea0003800000 */
.L_x_11565:
        /* <DEDUP_REMOVED lines=12> */
.L_x_11567:
        /* <DEDUP_REMOVED lines=13> */
.L_x_11665:
[----:B------:R-:W-:Y:S05]  /*14bb0*/  BSYNC B1 ;  /* 0x0000000000017941 */ /* 0x000fea0003800000 */
.L_x_11568:
        /* <DEDUP_REMOVED lines=11> */
.L_x_11571:
[----:B------:R-:W-:Y:S05]  /*14c70*/  BSYNC B1 ;  /* 0x0000000000017941 */ /* 0x000fea0003800000 */
.L_x_11570:
        /* <DEDUP_REMOVED lines=8> */
.L_x_11572:
        /* <DEDUP_REMOVED lines=10> */
.L_x_11561:
[----:B------:R-:W-:Y:S05]  /*14da0*/  BSYNC B0 ;  /* 0x0000000000007941 */ /* 0x000fea0003800000 */
.L_x_11560:
[----:B------:R-:W3:Y:S02]  /*14db0*/  LDL R5, [R1+0x48] ;  /* 0x0000480001057983 */ /* 0x000ee40000100800 */
[----:B---3--:R-:W-:-:S13]  /*14dc0*/  ISETP.NE.AND P0, PT, R5, 0x3, PT ;  /* 0x000000030500780c */ /* 0x008fda0003f05270 */
[----:B------:R-:W-:Y:S05]  /*14dd0*/  @!P0 BRA `(.L_x_11573) ;  /* 0x0000000000048947 */ /* 0x000fea0003800000 */
[----:B------:R-:W-:Y:S01]  /*14de0*/  BPT.TRAP 0x1 ;  /* 0x000000040000795c */ /* 0x000fe20000300000 */
.L_x_11573:
[----:B------:R-:W3:Y:S01]  /*14df0*/  LDL R5, [R1+0x20] ;  /* 0x0000200001057983 */ /* 0x000ee20000100800 */
[----:B------:R-:W-:Y:S01]  /*14e00*/  LOP3.LUT R4, R8, 0x1, RZ, 0x3c, !PT ;  /* 0x0000000108047812 */ /* 0x000fe200078e3cff */
[----:B------:R-:W-:Y:S01]  /*14e10*/  IMAD R3, R0, 0x8, R17 ;  /* 0x0000000800037824 */ /* 0x000fe200078e0211 */
[----:B------:R-:W-:Y:S02]  /*14e20*/  BSSY B0, `(.L_x_11574) ;  /* 0x0000005000007945 */ /* 0x000fe40003800000 */
[----:B------:R-:W-:-:S04]  /*14e30*/  SHF.L.U32 R4, R4, 0x1f, RZ ;  /* 0x0000001f04047819 */ /* 0x000fc800000006ff */
[----:B------:R-:W4:Y:S01]  /*14e40*/  SYNCS.PHASECHK.TRANS64.TRYWAIT P0, [R3+URZ+0x13270], R4 ;  /* 0x01327004030075a7 */ /* 0x000f22000800017f */
[----:B---3--:R-:W-:Y:S01]  /*14e50*/  ISETP.NE.AND P1, PT, R5, 0x3, PT ;  /* 0x000000030500780c */ /* 0x008fe20003f25270 */
[----:B----4-:R-:W-:-:S12]  /*14e60*/  @!P0 BRA `(.L_x_11575) ;  /* 0x0000003000208947 */ /* 0x010fd80003800000 */
.L_x_11666:
[----:B------:R-:W-:Y:S05]  /*14e70*/  BSYNC B0 ;  /* 0x0000000000007941 */ /* 0x000fea0003800000 */
.L_x_11574:
[----:B------:R-:W-:Y:S05]  /*14e80*/  @!P1 BRA `(.L_x_11576) ;  /* 0x0000000000049947 */ /* 0x000fea0003800000 */
[----:B------:R-:W-:Y:S01]  /*14e90*/  BPT.TRAP 0x1 ;  /* 0x000000040000795c */ /* 0x000fe20000300000 */
.L_x_11576:
[----:B---3--:R-:W-:Y:S01]  /*14ea0*/  SHF.L.U32 R4, R8, 0x1f, RZ ;  /* 0x0000001f08047819 */ /* 0x008fe200000006ff */
[----:B------:R-:W-:-:S03]  /*14eb0*/  IMAD R0, R0, 0x2800, RZ ;  /* 0x0000280000007824 */ /* 0x000fc600078e02ff */
[----:B------:R-:W3:Y:S02]  /*14ec0*/  SYNCS.PHASECHK.TRANS64.TRYWAIT P0, [R3+URZ+0x13260], R4 ;  /* 0x01326004030075a7 */ /* 0x000ee4000800017f */
[----:B---3--:R-:W-:Y:S05]  /*14ed0*/  @!P0 BRA `(.L_x_11577) ;  /* 0x0000003000188947 */ /* 0x008fea0003800000 */
.L_x_11667:
[----:B---3--:R-:W-:Y:S01]  /*14ee0*/  LOP3.LUT R4, R0, R28, RZ, 0xfc, !PT ;  /* 0x0000001c00047212 */ /* 0x008fe200078efcff */
[----:B------:R-:W-:Y:S05]  /*14ef0*/  WARPSYNC.ALL ;  /* 0x0000000000007948 */ /* 0x000fea0003800000 */
[----:B------:R-:W-:-:S06]  /*14f00*/  IMAD.IADD R4, R17, 0x1, R4 ;  /* 0x0000000111047824 */ /* 0x000fcc00078e0204 */
[----:B0-----:R-:W0:Y:S02]  /*14f10*/  LDSM.16.MT88.4 R4, [R4+0x6000] ;  /* 0x006000000404783b */ /* 0x001e240000004200 */
[C-C-:B0-----:R-:W-:Y:S02]  /*14f20*/  PRMT R8, R4.reuse, 0x6420, R5.reuse ;  /* 0x0000642004087816 */ /* 0x141fe40000000005 */
[----:B-1----:R-:W-:Y:S02]  /*14f30*/  PRMT R9, R4, 0x7531, R5 ;  /* 0x0000753104097816 */ /* 0x002fe40000000005 */
        /* <DEDUP_REMOVED lines=27> */
[C---:B0-----:R-:W-:Y:S02]  /*150f0*/  VIADD R10, R0.reuse, 0x1800 ;  /* 0x00001800000a7836 */ /* 0x041fe40000000000 */
[----:B------:R-:W-:-:S03]  /*15100*/  VIADD R0, R0, 0x2000 ;  /* 0x0000200000007836 */ /* 0x000fc60000000000 */
        /* <DEDUP_REMOVED lines=28> */
.L_x_11578:
[----:B0-----:R-:W0:Y:S01]  /*152d0*/  S2R R0, SR_TID.X ;  /* 0x0000000000007919 */ /* 0x001e220000002100 */
[----:B-1----:R1:W-:Y:S01]  /*152e0*/  SYNCS.ARRIVE.TRANS64.A1T0 RZ, [R3+URZ+0x13250], RZ ;  /* 0x013250ff03ff79a7 */ /* 0x0023e2000810003f */
[----:B------:R3:W5:Y:S01]  /*152f0*/  LDL R8, [R1+0x4] ;  /* 0x0000040001087983 */ /* 0x0007620000100800 */
[----:B0-----:R-:W-:-:S03]  /*15300*/  LOP3.LUT R4, R0, 0x7f, RZ, 0xc0, !PT ;  /* 0x0000007f00047812 */ /* 0x001fc600078ec0ff */
[----:B------:R-:W4:Y:S01]  /*15310*/  LDL R0, [R1+0xc] ;  /* 0x00000c0001007983 */ /* 0x000f220000100800 */
[----:B------:R-:W-:Y:S01]  /*15320*/  BAR.SYNC.DEFER_BLOCKING 0x2, 0x80 ;  /* 0x0082000000007b1d */ /* 0x000fe20000010000 */
[----:B------:R-:W-:-:S13]  /*15330*/  ISETP.NE.AND P0, PT, R4, RZ, PT ;  /* 0x000000ff0400720c */ /* 0x000fda0003f05270 */
[----:B-1----:R-:W-:-:S05]  /*15340*/  @!P0 VIADD R3, R3, 0x13280 ;  /* 0x0001328003038836 */ /* 0x002fca0000000000 */
[----:B------:R-:W-:-:S04]  /*15350*/  @!P0 PRMT R3, RZ, 0x654, R3 ;  /* 0x00000654ff038816 */ /* 0x000fc80000000003 */
[----:B------:R3:W-:Y:S01]  /*15360*/  @!P0 SYNCS.ARRIVE.TRANS64.RED.A1T0 RZ, [R3+URZ], RZ ;  /* 0x000000ff03ff89a7 */ /* 0x0007e2000810043f */
[C---:B----4-:R-:W-:Y:S01]  /*15370*/  ISETP.GT.AND P0, PT, R2.reuse, R0, PT ;  /* 0x000000000200720c */ /* 0x050fe20003f04270 */
[----:B------:R-:W-:Y:S02]  /*15380*/  VIADD R2, R2, 0xffffffff ;  /* 0xffffffff02027836 */ /* 0x000fe40000000000 */
[----:B------:R-:W-:-:S10]  /*15390*/  IMAD.MOV.U32 R0, RZ, RZ, R29 ;  /* 0x000000ffff007224 */ /* 0x000fd400078e001d */
[----:B---3--:R-:W-:Y:S05]  /*153a0*/  @P0 BRA `(.L_x_11579) ;  /* 0xfffffff000cc0947 */ /* 0x008fea000383ffff */
.L_x_11559:
[----:B------:R-:W3:Y:S02]  /*153b0*/  S2R R3, SR_TID.X ;  /* 0x0000000000037919 */ /* 0x000ee40000002100 */
[----:B---3--:R-:W-:Y:S02]  /*153c0*/  LOP3.LUT R4, R3, 0x7f, RZ, 0xc0, !PT ;  /* 0x0000007f03047812 */ /* 0x008fe400078ec0ff */
[----:B------:R-:W3:Y:S01]  /*153d0*/  LDL R3, [R1+0x48] ;  /* 0x0000480001037983 */ /* 0x000ee20000100800 */
[----:B------:R-:W-:Y:S01]  /*153e0*/  BSSY B0, `(.L_x_11580) ;  /* 0x0000010000007945 */ /* 0x000fe20003800000 */
[----:B------:R-:W-:Y:S02]  /*153f0*/  ISETP.NE.AND P0, PT, R4, RZ, PT ;  /* 0x000000ff0400720c */ /* 0x000fe40003f05270 */
[----:B---3--:R-:W-:-:S11]  /*15400*/  ISETP.NE.AND P2, PT, R3, 0x3, PT ;  /* 0x000000030300780c */ /* 0x008fd60003f45270 */
[----:B------:R-:W-:Y:S05]  /*15410*/  @P0 BRA `(.L_x_11581) ;  /* 0x0000000000300947 */ /* 0x000fea0003800000 */
[----:B------:R-:W3:Y:S01]  /*15420*/  S2R R5, SR_LANEID ;  /* 0x0000000000057919 */ /* 0x000ee20000000000 */
[----:B------:R-:W-:Y:S01]  /*15430*/  VOTEU.ANY UR4, UPT, PT ;  /* 0x0000000000047886 */ /* 0x000fe200038e0100 */
[----:B------:R-:W4:Y:S01]  /*15440*/  LDC.64 R2, c[0x0][0xc60] ;  /* 0x00031800ff027b82 */ /* 0x000f220000000a00 */
[----:B-1----:R-:W3:Y:S02]  /*15450*/  FLO.U32 R0, UR4 ;  /* 0x0000000400007d00 */ /* 0x002ee400080e0000 */
[----:B---3--:R-:W-:-:S06]  /*15460*/  ISETP.EQ.U32.AND P1, PT, R0, R5, PT ;  /* 0x000000050000720c */ /* 0x008fcc0003f22070 */
[----:B------:R-:W4:Y:S07]  /*15470*/  POPC R5, UR4 ;  /* 0x0000000400057d09 */ /* 0x000f2e0008000000 */
[----:B----4-:R-:W3:Y:S01]  /*15480*/  @P1 ATOMG.E.ADD.STRONG.GPU PT, R3, desc[UR40][R2.64], R5 ;  /* 0x00000005020319a8 */ /* 0x010ee200081ee1e8 */
[----:B------:R-:W1:Y:S02]  /*15490*/  S2R R4, SR_LTMASK ;  /* 0x0000000000047919 */ /* 0x000e640000003900 */
[----:B-1----:R-:W-:-:S04]  /*154a0*/  LOP3.LUT R4, R4, UR4, RZ, 0xc0, !PT ;  /* 0x0000000404047c12 */ /* 0x002fc8000f8ec0ff */
[----:B0-----:R-:W0:Y:S01]  /*154b0*/  POPC R7, R4 ;  /* 0x0000000400077309 */ /* 0x001e220000000000 */
[----:B---3--:R-:W0:Y:S02]  /*154c0*/  SHFL.IDX PT, R0, R3, R0, 0x1f ;  /* 0x00001f0003007589 */ /* 0x008e2400000e0000 */
[----:B0-----:R-:W-:-:S07]  /*154d0*/  IADD3 R24, R0, UR36, R7 ;  /* 0x0000002400187c10 */ /* 0x001fce000fffe007 */
.L_x_11581:
[----:B------:R-:W-:Y:S05]  /*154e0*/  BSYNC B0 ;  /* 0x0000000000007941 */ /* 0x000fea0003800000 */
.L_x_11580:
[----:B------:R-:W-:Y:S05]  /*154f0*/  @!P2 BRA `(.L_x_11582) ;  /* 0x000000000004a947 */ /* 0x000fea0003800000 */
[----:B------:R-:W-:Y:S01]  /*15500*/  BPT.TRAP 0x1 ;  /* 0x000000040000795c */ /* 0x000fe20000300000 */
.L_x_11582:
[----:B-1----:R-:W3:Y:S04]  /*15510*/  LDL R0, [R1+0x4] ;  /* 0x0000040001007983 */ /* 0x002ee80000100800 */
[----:B------:R-:W4:Y:S01]  /*15520*/  LDL R2, [R1+0x20] ;  /* 0x0000200001027983 */ /* 0x000f220000100800 */
[----:B------:R-:W-:Y:S01]  /*15530*/  BSSY B0, `(.L_x_11583) ;  /* 0x0000007000007945 */ /* 0x000fe20003800000 */
[----:B---3--:R-:W-:Y:S01]  /*15540*/  LOP3.LUT R3, R0, 0x1, RZ, 0x3c, !PT ;  /* 0x0000000100037812 */ /* 0x008fe200078e3cff */
[----:B------:R-:W-:-:S03]  /*15550*/  IMAD R0, R29, 0x8, R17 ;  /* 0x000000081d007824 */ /* 0x000fc600078e0211 */
[----:B------:R-:W-:Y:S02]  /*15560*/  SHF.L.U32 R3, R3, 0x1f, RZ ;  /* 0x0000001f03037819 */ /* 0x000fe400000006ff */
[----:B----4-:R-:W-:Y:S02]  /*15570*/  ISETP.NE.AND P2, PT, R2, 0x3, PT ;  /* 0x000000030200780c */ /* 0x010fe40003f45270 */
[----:B------:R-:W1:Y:S02]  /*15580*/  SYNCS.PHASECHK.TRANS64.TRYWAIT P1, [R0+URZ+0x13270], R3 ;  /* 0x01327003000075a7 */ /* 0x000e64000802017f */
[----:B-1----:R-:W-:Y:S09]  /*15590*/  @!P1 BRA `(.L_x_11584) ;  /* 0x00000028007c9947 */ /* 0x002ff20003800000 */
.L_x_11668:
[----:B------:R-:W-:Y:S05]  /*155a0*/  BSYNC B0 ;  /* 0x0000000000007941 */ /* 0x000fea0003800000 */
.L_x_11583:
[----:B------:R-:W-:Y:S05]  /*155b0*/  @!P2 BRA `(.L_x_11585) ;  /* 0x000000000004a947 */ /* 0x000fea0003800000 */
[----:B------:R-:W-:Y:S01]  /*155c0*/  BPT.TRAP 0x1 ;  /* 0x000000040000795c */ /* 0x000fe20000300000 */
.L_x_11585:
[----:B------:R-:W1:Y:S02]  /*155d0*/  LDL R2, [R1+0x4] ;  /* 0x0000040001027983 */ /* 0x000e640000100800 */
[----:B-1----:R-:W-:-:S04]  /*155e0*/  SHF.L.U32 R3, R2, 0x1f, RZ ;  /* 0x0000001f02037819 */ /* 0x002fc800000006ff */
[----:B------:R-:W1:Y:S02]  /*155f0*/  SYNCS.PHASECHK.TRANS64.TRYWAIT P1, [R0+URZ+0x13260], R3 ;  /* 0x01326003000075a7 */ /* 0x000e64000802017f */
[----:B-1----:R-:W-:Y:S05]  /*15600*/  @!P1 BRA `(.L_x_11586) ;  /* 0x0000002800749947 */ /* 0x002fea0003800000 */
.L_x_11669:
[----:B------:R-:W-:Y:S01]  /*15610*/  IMAD R2, R29, 0x2800, RZ ;  /* 0x000028001d027824 */ /* 0x000fe200078e02ff */
[----:B------:R-:W-:Y:S05]  /*15620*/  WARPSYNC.ALL ;  /* 0x0000000000007948 */ /* 0x000fea0003800000 */
[C---:B------:R-:W-:Y:S01]  /*15630*/  LOP3.LUT R4, R2.reuse, R28, RZ, 0xfc, !PT ;  /* 0x0000001c02047212 */ /* 0x040fe200078efcff */
[----:B-1----:R-:W-:-:S04]  /*15640*/  VIADD R3, R2, 0x800 ;  /* 0x0000080002037836 */ /* 0x002fc80000000000 */
[----:B------:R-:W-:-:S06]  /*15650*/  IMAD.IADD R5, R17, 0x1, R4 ;  /* 0x0000000111057824 */ /* 0x000fcc00078e0204 */
[----:B0-----:R-:W0:Y:S02]  /*15660*/  LDSM.16.MT88.4 R4, [R5+0x6000] ;  /* 0x006000000504783b */ /* 0x001e240000004200 */
[C-C-:B0----5:R-:W-:Y:S02]  /*15670*/  PRMT R8, R4.reuse, 0x6420, R5.reuse ;  /* 0x0000642004087816 */ /* 0x161fe40000000005 */
[----:B------:R-:W-:Y:S02]  /*15680*/  PRMT R9, R4, 0x7531, R5 ;  /* 0x0000753104097816 */ /* 0x000fe40000000005 */
[----:B------:R-:W-:Y:S02]  /*15690*/  LOP3.LUT R4, R2, R23, RZ, 0xfc, !PT ;  /* 0x0000001702047212 */ /* 0x000fe400078efcff */
[C-C-:B------:R-:W-:Y:S02]  /*156a0*/  PRMT R10, R6.reuse, 0x6420, R7.reuse ;  /* 0x00006420060a7816 */ /* 0x140fe40000000007 */
[----:B------:R-:W-:Y:S01]  /*156b0*/  PRMT R11, R6, 0x7531, R7 ;  /* 0x00007531060b7816 */ /* 0x000fe20000000007 */
[----:B------:R-:W-:Y:S01]  /*156c0*/  IMAD.IADD R12, R19, 0x1, R4 ;  /* 0x00000001130c7824 */ /* 0x000fe200078e0204 */
[----:B------:R-:W-:-:S02]  /*156d0*/  LOP3.LUT R4, R3, R28, RZ, 0xfc, !PT ;  /* 0x0000001c03047212 */ /* 0x000fc400078efcff */
[----:B------:R-:W-:Y:S02]  /*156e0*/  LOP3.LUT R3, R3, R23, RZ, 0xfc, !PT ;  /* 0x0000001703037212 */ /* 0x000fe400078efcff */
[----:B------:R-:W-:Y:S01]  /*156f0*/  STSM.16.M88.4 [R12], R8 ;  /* 0x000000080c007844 */ /* 0x000fe20000000200 */
[----:B------:R-:W-:Y:S02]  /*15700*/  IMAD.IADD R6, R17, 0x1, R4 ;  /* 0x0000000111067824 */ /* 0x000fe400078e0204 */
[----:B------:R-:W-:Y:S02]  /*15710*/  IMAD.IADD R13, R19, 0x1, R3 ;  /* 0x00000001130d7824 */ /* 0x000fe400078e0203 */
[----:B------:R-:W-:Y:S02]  /*15720*/  VIADD R3, R2, 0x1000 ;  /* 0x0000100002037836 */ /* 0x000fe40000000000 */
[----:B------:R-:W0:Y:S02]  /*15730*/  LDSM.16.MT88.4 R4, [R6+0x6000] ;  /* 0x006000000604783b */ /* 0x000e240000004200 */
[----:B0-----:R-:W-:-:S02]  /*15740*/  PRMT R8, R4, 0x6420, R5 ;  /* 0x0000642004087816 */ /* 0x001fc40000000005 */
        /* <DEDUP_REMOVED lines=8> */
[----:B------:R-:W0:Y:S01]  /*157d0*/  LDSM.16.MT88.4 R4, [R5+0x6000] ;  /* 0x006000000504783b */ /* 0x000e220000004200 */
[C---:B------:R-:W-:Y:S02]  /*157e0*/  VIADD R3, R2.reuse, 0x1800 ;  /* 0x0000180002037836 */ /* 0x040fe40000000000 */
[----:B------:R-:W-:Y:S01]  /*157f0*/  VIADD R2, R2, 0x2000 ;  /* 0x0000200002027836 */ /* 0x000fe20000000000 */
[C-C-:B0-----:R-:W-:Y:S02]  /*15800*/  PRMT R8, R4.reuse, 0x6420, R5.reuse ;  /* 0x0000642004087816 */ /* 0x141fe40000000005 */
[----:B------:R-:W-:-:S02]  /*15810*/  PRMT R9, R4, 0x7531, R5 ;  /* 0x0000753104097816 */ /* 0x000fc40000000005 */
        /* <DEDUP_REMOVED lines=31> */
.L_x_11587:
[----:B------:R-:W3:Y:S01]  /*15a10*/  LDL.LU R3, [R1+0x4] ;  /* 0x0000040001037983 */ /* 0x000ee20000300800 */
        /* <DEDUP_REMOVED lines=9> */
[----:B---3--:R-:W-:-:S05]  /*15ab0*/  LOP3.LUT R3, R3, R0, RZ, 0x3c, !PT ;  /* 0x0000000003037212 */ /* 0x008fca00078e3cff */
[----:B------:R4:W-:Y:S02]  /*15ac0*/  STL [R1+0x4], R3 ;  /* 0x0000040301007387 */ /* 0x0009e40000100800 */
.L_x_11536:
        /* <DEDUP_REMOVED lines=8> */
[----:B------:R3:W0:Y:S01]  /*15b50*/  LDS.128 R24, [R17+0x132d0] ;  /* 0x0132d00011187984 */ /* 0x0006220000000c00 */
[----:B------:R-:W-:Y:S06]  /*15b60*/  BAR.ARV 0x4, 0x200 ;  /* 0x0108000000007b1d */ /* 0x000fec0000002000 */
[----:B------:R-:W-:Y:S05]  /*15b70*/  BRA `(.L_x_11589) ;  /* 0x0000000800d07947 */ /* 0x000fea0003800000 */
.L_x_11588:
        /* <DEDUP_REMOVED lines=8> */
[----:B----4-:R-:W0:Y:S08]  /*15c00*/  @!P1 LDC.64 R2, c[0x0][0xc80] ;  /* 0x00032000ff029b82 */ /* 0x010e300000000a00 */
[----:B------:R-:W3:Y:S01]  /*15c10*/  @!P1 LDC.64 R4, c[0x0][0xc78] ;  /* 0x00031e00ff049b82 */ /* 0x000ee20000000a00 */
[----:B0-----:R-:W-:-:S05]  /*15c20*/  @!P1 IMAD.WIDE R2, R9, 0x4, R2 ;  /* 0x0000000409029825 */ /* 0x001fca00078e0202 */
[----:B--2---:R3:W2:Y:S02]  /*15c30*/  @!P1 LDG.E R7, desc[UR40][R2.64] ;  /* 0x0000002802079981 */ /* 0x0046a4000c1e1900 */
[----:B---3--:R-:W-:-:S05]  /*15c40*/  @!P1 IMAD.WIDE R2, R9, 0x4, R4 ;  /* 0x0000000409029825 */ /* 0x008fca00078e0204 */
[----:B------:R-:W3:Y:S01]  /*15c50*/  @!P1 LDG.E R5, desc[UR40][R2.64] ;  /* 0x0000002802059981 */ /* 0x000ee2000c1e1900 */
        /* <DEDUP_REMOVED lines=8> */
[----:B--2---:R-:W-:Y:S02]  /*15ce0*/  @!P1 IMAD.MOV.U32 R4, RZ, RZ, R7 ;  /* 0x000000ffff049224 */ /* 0x004fe400078e0007 */
[----:B------:R-:W-:Y:S02]  /*15cf0*/  IMAD.MOV.U32 R7, RZ, RZ, RZ ;  /* 0x000000ffff077224 */ /* 0x000fe400078e00ff */
        /* <DEDUP_REMOVED lines=19> */
.L_x_11679:
[----:B------:R-:W-:Y:S02]  /*15e30*/  ULDC UR4, c[0x0][0xc38] ;  /* 0x00030e0000047ab9 */ /* 0x000fe40000000800 */
[----:B------:R-:W-:-:S04]  /*15e40*/  IMAD.U32 R3, RZ, RZ, UR4 ;  /* 0x00000004ff037e24 */ /* 0x000fc8000f8e00ff */
[----:B--2---:R-:W-:-:S04]  /*15e50*/  IMAD R8, R14, R3, RZ ;  /* 0x000000030e087224 */ /* 0x004fc800078e02ff */
[----:B------:R-:W-:-:S05]  /*15e60*/  IMAD.IADD R6, R6, 0x1, R8 ;  /* 0x0000000106067824 */ /* 0x000fca00078e0208 */
[----:B------:R-:W-:-:S13]  /*15e70*/  ISETP.GT.AND P6, PT, R6, R0, PT ;  /* 0x000000000600720c */ /* 0x000fda0003fc4270 */
[----:B------:R-:W-:Y:S05]  /*15e80*/  @P6 BRA `(.L_x_11591) ;  /* 0x0000000000a46947 */ /* 0x000fea0003800000 */
.L_x_11594:
        /* <DEDUP_REMOVED lines=35> */
.L_x_11687:
[----:B------:R-:W-:Y:S02]  /*160c0*/  ULDC UR4, c[0x0][0xc38] ;  /* 0x00030e0000047ab9 */ /* 0x000fe40000000800 */
[----:B------:R-:W-:-:S04]  /*160d0*/  IMAD.U32 R3, RZ, RZ, UR4 ;  /* 0x00000004ff037e24 */ /* 0x000fc8000f8e00ff */
[----:B--2---:R-:W-:-:S04]  /*160e0*/  IMAD R8, R14, R3, RZ ;  /* 0x000000030e087224 */ /* 0x004fc800078e02ff */
[----:B------:R-:W-:-:S05]  /*160f0*/  IMAD.IADD R6, R8, 0x1, R6 ;  /* 0x0000000108067824 */ /* 0x000fca00078e0206 */
[----:B------:R-:W-:-:S13]  /*16100*/  ISETP.GT.AND P6, PT, R6, R0, PT ;  /* 0x000000000600720c */ /* 0x000fda0003fc4270 */
[----:B------:R-:W-:Y:S05]  /*16110*/  @!P6 BRA `(.L_x_11594) ;  /* 0xfffffffc005ce947 */ /* 0x000fea000383ffff */
.L_x_11591:
        /* <DEDUP_REMOVED lines=9> */
.L_x_11692:
[----:B------:R-:W-:-:S13]  /*161b0*/  ISETP.NE.AND P0, PT, R6, RZ, PT ;  /* 0x000000ff0600720c */ /* 0x000fda0003f05270 */
[----:B------:R-:W-:Y:S05]  /*161c0*/  @!P0 BRA `(.L_x_11596) ;  /* 0x0000000000108947 */ /* 0x000fea0003800000 */
[----:B------:R-:W-:Y:S01]  /*161d0*/  UMOV UR4, 0xffffffff ;  /* 0xffffffff00047882 */ /* 0x000fe20000000000 */
[----:B------:R-:W-:Y:S02]  /*161e0*/  VIADD R12, R5, 0xffffffff ;  /* 0xffffffff050c7836 */ /* 0x000fe40000000000 */
[----:B------:R-:W-:Y:S05]  /*161f0*/  BRA.DIV UR4, `(.L_x_11597) ;  /* 0x0000002604e87947 */ /* 0x000fea000b800000 */
[----:B------:R0:W0:Y:S02]  /*16200*/  SHFL.IDX PT, R24, R2, R12, 0x1f ;  /* 0x00001f0c02187589 */ /* 0x00002400000e0000 */
.L_x_11596:
[----:B0-----:R-:W-:Y:S01]  /*16210*/  IMAD R24, R24, R3, R8 ;  /* 0x0000000318187224 */ /* 0x001fe200078e0208 */
[----:B---3--:R-:W-:Y:S01]  /*16220*/  IABS R8, R4 ;  /* 0x0000000400087213 */ /* 0x008fe20000000000 */
[----:B------:R-:W-:Y:S02]  /*16230*/  IMAD.MOV.U32 R2, RZ, RZ, RZ ;  /* 0x000000ffff027224 */ /* 0x000fe400078e00ff */
[----:B------:R-:W-:Y:S01]  /*16240*/  IMAD.IADD R25, R0, 0x1, -R24 ;  /* 0x0000000100197824 */ /* 0x000fe200078e0a18 */
[----:B------:R-:W0:Y:S01]  /*16250*/  I2F.RP R6, R8 ;  /* 0x0000000800067306 */ /* 0x000e220000209400 */
[----:B------:R-:W-:-:S03]  /*16260*/  IMAD.IADD R27, R5, 0x1, R27 ;  /* 0x00000001051b7824 */ /* 0x000fc600078e021b */
[----:B------:R-:W-:-:S04]  /*16270*/  IABS R0, R25 ;  /* 0x0000001900007213 */ /* 0x000fc80000000000 */
[----:B0-----:R-:W0:Y:S02]  /*16280*/  MUFU.RCP R6, R6 ;  /* 0x0000000600067308 */ /* 0x001e240000001000 */
[----:B0-----:R-:W-:-:S06]  /*16290*/  VIADD R9, R6, 0xffffffe ;  /* 0x0ffffffe06097836 */ /* 0x001fcc0000000000 */
[----:B------:R-:W1:Y:S02]  /*162a0*/  F2I.FTZ.U32.TRUNC.NTZ R3, R9 ;  /* 0x0000000900037305 */ /* 0x000e64000021f000 */
[----:B-1----:R-:W-:-:S04]  /*162b0*/  IMAD.MOV R11, RZ, RZ, -R3 ;  /* 0x000000ffff0b7224 */ /* 0x002fc800078e0a03 */
[----:B------:R-:W-:-:S04]  /*162c0*/  IMAD R11, R11, R8, RZ ;  /* 0x000000080b0b7224 */ /* 0x000fc800078e02ff */
[----:B------:R-:W-:Y:S01]  /*162d0*/  IMAD.HI.U32 R2, R3, R11, R2 ;  /* 0x0000000b03027227 */ /* 0x000fe200078e0002 */
[----:B------:R-:W-:-:S05]  /*162e0*/  IABS R3, R4 ;  /* 0x0000000400037213 */ /* 0x000fca0000000000 */
[----:B------:R-:W-:Y:S02]  /*162f0*/  IMAD.MOV R3, RZ, RZ, -R3 ;  /* 0x000000ffff037224 */ /* 0x000fe400078e0a03 */
[----:B------:R-:W-:-:S04]  /*16300*/  IMAD.HI.U32 R6, R2, R0, RZ ;  /* 0x0000000002067227 */ /* 0x000fc800078e00ff */
[----:B------:R-:W-:Y:S01]  /*16310*/  IMAD R3, R6, R3, R0 ;  /* 0x0000000306037224 */ /* 0x000fe200078e0200 */
[----:B----4-:R-:W-:-:S04]  /*16320*/  IABS R0, R7 ;  /* 0x0000000700007213 */ /* 0x010fc80000000000 */
[----:B------:R-:W0:Y:S01]  /*16330*/  I2F.RP R9, R0 ;  /* 0x0000000000097306 */ /* 0x000e220000209400 */
[----:B------:R-:W-:-:S13]  /*16340*/  ISETP.GT.U32.AND P1, PT, R8, R3, PT ;  /* 0x000000030800720c */ /* 0x000fda0003f24070 */
[----:B------:R-:W-:Y:S01]  /*16350*/  @!P1 IMAD.IADD R3, R3, 0x1, -R8 ;  /* 0x0000000103039824 */ /* 0x000fe200078e0a08 */
[----:B0-----:R-:W0:Y:S01]  /*16360*/  MUFU.RCP R9, R9 ;  /* 0x0000000900097308 */ /* 0x001e220000001000 */
[----:B------:R-:W-:Y:S01]  /*16370*/  @!P1 VIADD R6, R6, 0x1 ;  /* 0x0000000106069836 */ /* 0x000fe20000000000 */
[----:B------:R-:W-:Y:S02]  /*16380*/  ISETP.NE.AND P1, PT, R4, RZ, PT ;  /* 0x000000ff0400720c */ /* 0x000fe40003f25270 */
[----:B------:R-:W-:Y:S01]  /*16390*/  ISETP.GE.U32.AND P0, PT, R3, R8, PT ;  /* 0x000000080300720c */ /* 0x000fe20003f06070 */
[----:B0-----:R-:W-:-:S12]  /*163a0*/  VIADD R10, R9, 0xffffffe ;  /* 0x0ffffffe090a7836 */ /* 0x001fd80000000000 */
[----:B------:R-:W-:Y:S01]  /*163b0*/  @P0 VIADD R6, R6, 0x1 ;  /* 0x0000000106060836 */ /* 0x000fe20000000000 */
        /* <DEDUP_REMOVED lines=28> */
[----:B------:R-:W-:-:S04]  /*16580*/  IMAD R7, R7, 0x1000000, R2 ;  /* 0x0100000007077824 */ /* 0x000fc800078e0202 */
[----:B------:R-:W-:Y:S01]  /*16590*/  IMAD R26, R6, 0x10000, R7 ;  /* 0x00010000061a7824 */ /* 0x000fe200078e0207 */
[----:B------:R-:W-:Y:S06]  /*165a0*/  BRA `(.L_x_11598) ;  /* 0x00000000001c7947 */ /* 0x000fec0003800000 */
.L_x_11592:
[----:B------:R-:W-:Y:S01]  /*165b0*/  UMOV UR4, URZ ;  /* 0x0000003f00047c82 */ /* 0x000fe20008000000 */
[----:B------:R-:W-:Y:S01]  /*165c0*/  UMOV UR5, URZ ;  /* 0x0000003f00057c82 */ /* 0x000fe20008000000 */
[----:B------:R-:W-:Y:S01]  /*165d0*/  ULDC UR6, c[0x0][0xc3c] ;  /* 0x00030f0000067ab9 */ /* 0x000fe20000000800 */
[----:B------:R-:W-:Y:S02]  /*165e0*/  IMAD.MOV.U32 R24, RZ, RZ, R0 ;  /* 0x000000ffff187224 */ /* 0x000fe400078e0000 */
[----:B------:R-:W-:Y:S02]  /*165f0*/  IMAD.U32 R25, RZ, RZ, UR4 ;  /* 0x00000004ff197e24 */ /* 0x000fe4000f8e00ff */
[----:B------:R-:W-:Y:S02]  /*16600*/  IMAD.U32 R26, RZ, RZ, UR5 ;  /* 0x00000005ff1a7e24 */ /* 0x000fe4000f8e00ff */
[----:B------:R-:W-:-:S07]  /*16610*/  IMAD.U32 R27, RZ, RZ, UR6 ;  /* 0x00000006ff1b7e24 */ /* 0x000fce000f8e00ff */
.L_x_11598:
        /* <DEDUP_REMOVED lines=10> */
.L_x_11589:
[----:B------:R-:W-:Y:S02]  /*166c0*/  ULDC UR4, c[0x0][0xc3c] ;  /* 0x00030f0000047ab9 */ /* 0x000fe40000000800 */
[----:B0-----:R-:W-:-:S13]  /*166d0*/  ISETP.GE.AND P0, PT, R27, UR4, PT ;  /* 0x000000041b007c0c */ /* 0x001fda000bf06270 */
[----:B------:R-:W-:Y:S05]  /*166e0*/  @!P0 BRA `(.L_x_11599) ;  /* 0xffffffac00688947 */ /* 0x000fea000383ffff */
[----:B------:R-:W-:Y:S05]  /*166f0*/  BSYNC B7 ;  /* 0x0000000000077941 */ /* 0x000fea0003800000 */
.L_x_11495:
[----:B0-----:R-:W5:Y:S01]  /*16700*/  LDL.LU R0, [R1+0x44] ;  /* 0x0000440001007983 */ /* 0x001f620000300800 */
[----:B------:R-:W-:Y:S01]  /*16710*/  BSSY B0, `(.L_x_11600) ;  /* 0x000000b000007945 */ /* 0x000fe20003800000 */
[----:B--2---:R-:W0:Y:S01]  /*16720*/  S2R R5, SR_CgaCtaId ;  /* 0x0000000000057919 */ /* 0x004e220000008800 */
[----:B-----5:R-:W-:-:S05]  /*16730*/  VIADD R0, R0, 0x1 ;  /* 0x0000000100007836 */ /* 0x020fca0000000000 */
[----:B----4-:R-:W-:-:S04]  /*16740*/  LEA.HI R2, R0, R0, RZ, 0x1 ;  /* 0x0000000000027211 */ /* 0x010fc800078f08ff */
[----:B------:R-:W-:Y:S02]  /*16750*/  LOP3.LUT R3, R2, 0xfffffffe, RZ, 0xc0, !PT ;  /* 0xfffffffe02037812 */ /* 0x000fe400078ec0ff */
[----:B------:R-:W-:-:S03]  /*16760*/  MOV R2, 0x400 ;  /* 0x0000040000027802 */ /* 0x000fc60000000f00 */
[----:B------:R-:W-:Y:S01]  /*16770*/  IMAD.IADD R0, R0, 0x1, -R3 ;  /* 0x0000000100007824 */ /* 0x000fe200078e0a03 */
[----:B0-----:R-:W-:-:S04]  /*16780*/  LEA R6, R5, R2, 0x18 ;  /* 0x0000000205067211 */ /* 0x001fc800078ec0ff */
[----:B------:R-:W-:-:S04]  /*16790*/  SHF.L.U32 R0, R0, 0x1f, RZ ;  /* 0x0000001f00007819 */ /* 0x000fc800000006ff */
[----:B------:R-:W0:Y:S02]  /*167a0*/  SYNCS.PHASECHK.TRANS64.TRYWAIT P0, [R6+URZ+0x13220], R0 ;  /* 0x01322000060075a7 */ /* 0x000e24000800017f */
[----:B0-----:R-:W-:Y:S05]  /*167b0*/  @!P0 BRA `(.L_x_11601) ;  /* 0x0000002000a08947 */ /* 0x001fea0003800000 */
.L_x_11695:
[----:B------:R-:W-:Y:S05]  /*167c0*/  BSYNC B0 ;  /* 0x0000000000007941 */ /* 0x000fea0003800000 */
.L_x_11600:
[----:B------:R-:W-:-:S03]  /*167d0*/  UMOV UR4, 0xffffffff ;  /* 0xffffffff00047882 */ /* 0x000fc60000000000 */
[----:B------:R-:W-:Y:S05]  /*167e0*/  BRA.DIV UR4, `(.L_x_11602) ;  /* 0x0000002204a87947 */ /* 0x000fea000b800000 */
[----:B0-----:R-:W0:Y:S02]  /*167f0*/  S2R R0, SR_TID.X ;  /* 0x0000000000007919 */ /* 0x001e240000002100 */
[----:B0-----:R-:W-:-:S04]  /*16800*/  SHF.R.U32.HI R0, RZ, 0x5, R0 ;  /* 0x00000005ff007819 */ /* 0x001fc80000011600 */
[----:B------:R-:W-:-:S05]  /*16810*/  LOP3.LUT R0, R0, 0x3, RZ, 0xc0, !PT ;  /* 0x0000000300007812 */ /* 0x000fca00078ec0ff */
[----:B------:R0:W2:Y:S02]  /*16820*/  SHFL.IDX PT, R14, R0, RZ, 0x1f ;  /* 0x00001fff000e7589 */ /* 0x0000a400000e0000 */
.L_x_11698:
[----:B--2---:R-:W-:-:S13]  /*16830*/  ISETP.NE.AND P0, PT, R14, RZ, PT ;  /* 0x000000ff0e00720c */ /* 0x004fda0003f05270 */
[----:B------:R-:W-:Y:S05]  /*16840*/  @P0 BRA `(.L_x_11383) ;  /* 0x0000000000a80947 */ /* 0x000fea0003800000 */
[----:B------:R-:W-:-:S03]  /*16850*/  UMOV UR4, 0xffffffff ;  /* 0xffffffff00047882 */ /* 0x000fc60000000000 */
[----:B------:R-:W-:Y:S05]  /*16860*/  BRA.DIV UR4, `(.L_x_11603) ;  /* 0x0000002204bc7947 */ /* 0x000fea000b800000 */
[----:B------:R-:W-:-:S13]  /*16870*/  ELECT P6, URZ, PT ;  /* 0x00000000003f782f */ /* 0x000fda00038c0000 */
.L_x_11701:
[----:B------:R-:W-:Y:S05]  /*16880*/  @!P6 BRA `(.L_x_11383) ;  /* 0x000000000098e947 */ /* 0x000fea0003800000 */
[----:B0-----:R-:W2:Y:S02]  /*16890*/  LDL.LU R0, [R1+0x3c] ;  /* 0x00003c0001007983 */ /* 0x001ea40000300800 */
[----:B--2---:R-:W-:-:S04]  /*168a0*/  LOP3.LUT R0, R0, 0x2, RZ, 0xfc, !PT ;  /* 0x0000000200007812 */ /* 0x004fc800078efcff */
[----:B------:R-:W-:-:S13]  /*168b0*/  ISETP.NE.AND P0, PT, R0, 0x3, PT ;  /* 0x000000030000780c */ /* 0x000fda0003f05270 */
[----:B------:R-:W-:Y:S05]  /*168c0*/  @!P0 BRA `(.L_x_11604) ;  /* 0x0000000000048947 */ /* 0x000fea0003800000 */
[----:B------:R-:W-:Y:S01]  /*168d0*/  BPT.TRAP 0x1 ;  /* 0x000000040000795c */ /* 0x000fe20000300000 */
.L_x_11604:
[----:B------:R-:W2:Y:S01]  /*168e0*/  LDL.LU R8, [R1+0x4] ;  /* 0x0000040001087983 */ /* 0x000ea20000300800 */
        /* <DEDUP_REMOVED lines=12> */
.L_x_11702:
[----:B------:R-:W2:Y:S02]  /*169b0*/  SYNCS.PHASECHK.TRANS64.TRYWAIT P1, [R9+URZ], R0 ;  /* 0x00000000090075a7 */ /* 0x000ea4000802017f */
[----:B--2---:R-:W-:Y:S05]  /*169c0*/  @!P1 BRA `(.L_x_11606) ;  /* 0x0000002000989947 */ /* 0x004fea0003800000 */
.L_x_11703:
[----:B------:R-:W-:Y:S05]  /*169d0*/  @!P0 BRA `(.L_x_11607) ;  /* 0x0000000000048947 */ /* 0x000fea0003800000 */
[----:B------:R-:W-:Y:S01]  /*169e0*/  BPT.TRAP 0x1 ;  /* 0x000000040000795c */ /* 0x000fe20000300000 */
.L_x_11607:
[----:B------:R-:W-:-:S04]  /*169f0*/  IMAD R29, R29, 0x8, R6 ;  /* 0x000000081d1d7824 */ /* 0x000fc800078e0206 */
[----:B------:R-:W4:Y:S02]  /*16a00*/  SYNCS.PHASECHK.TRANS64.TRYWAIT P1, [R29+URZ+0x13260], R4 ;  /* 0x013260041d0075a7 */ /* 0x000f24000802017f */
[----:B----4-:R-:W-:Y:S05]  /*16a10*/  @!P1 BRA `(.L_x_11608) ;  /* 0x0000002000989947 */ /* 0x010fea0003800000 */
.L_x_11704:
[----:B------:R-:W-:Y:S05]  /*16a20*/  @!P0 BRA `(.L_x_11609) ;  /* 0x0000000000048947 */ /* 0x000fea0003800000 */
[----:B------:R-:W-:Y:S01]  /*16a30*/  BPT.TRAP 0x1 ;  /* 0x000000040000795c */ /* 0x000fe20000300000 */
.L_x_11609:
[----:B------:R-:W-:-:S04]  /*16a40*/  IMAD R7, R7, 0x8, R6 ;  /* 0x0000000807077824 */ /* 0x000fc800078e0206 */
[----:B------:R-:W5:Y:S02]  /*16a50*/  SYNCS.PHASECHK.TRANS64.TRYWAIT P1, [R7+URZ+0x13260], R0 ;  /* 0x01326000070075a7 */ /* 0x000f64000802017f */
[----:B-----5:R-:W-:Y:S05]  /*16a60*/  @!P1 BRA `(.L_x_11610) ;  /* 0x0000002000989947 */ /* 0x020fea0003800000 */
.L_x_11705:
[----:B------:R-:W-:Y:S05]  /*16a70*/  @!P0 BRA `(.L_x_11611) ;  /* 0x0000000000048947 */ /* 0x000fea0003800000 */
[----:B------:R-:W-:Y:S01]  /*16a80*/  BPT.TRAP 0x1 ;  /* 0x000000040000795c */ /* 0x000fe20000300000 */
.L_x_11611:
[----:B------:R-:W5:Y:S02]  /*16a90*/  SYNCS.PHASECHK.TRANS64.TRYWAIT P0, [R29+URZ+0x13280], R4 ;  /* 0x013280041d0075a7 */ /* 0x000f64000800017f */
[----:B-----5:R-:W-:Y:S05]  /*16aa0*/  @!P0 BRA `(.L_x_11612) ;  /* 0x00000020009c8947 */ /* 0x020fea0003800000 */
.L_x_11613:
[----:B------:R0:W0:Y:S02]  /*16ab0*/  SYNCS.PHASECHK.TRANS64.TRYWAIT P0, [R7+URZ+0x13280], R0 ;  /* 0x01328000070075a7 */ /* 0x000024000800017f */
[----:B0-----:R-:W-:Y:S05]  /*16ac0*/  @!P0 NANOSLEEP.SYNCS 0x989680 ;  /* 0x009896800000895d */ /* 0x001fea0003900000 */
[----:B------:R-:W0:Y:S02]  /*16ad0*/  @!P0 SYNCS.PHASECHK.TRANS64 P0, [R7+URZ+0x13280], R0 ;  /* 0x01328000070085a7 */ /* 0x000e24000800007f */
[----:B0-----:R-:W-:Y:S05]  /*16ae0*/  @!P0 BRA `(.L_x_11613) ;  /* 0xfffffffc00f08947 */ /* 0x001fea000383ffff */
.L_x_11383:
[----:B------:R-:W-:Y:S05]  /*16af0*/  BSYNC B8 ;  /* 0x0000000000087941 */ /* 0x000fea0003800000 */
.L_x_11380:
[----:B------:R-:W-:Y:S05]  /*16b00*/  EXIT ;  /* 0x000000000000794d */ /* 0x000fea0003800000 */
.L_x_11401:
[----:B0-----:R0:W1:Y:S02]  /*16b10*/  SYNCS.PHASECHK.TRANS64.TRYWAIT P5, [R75+URZ+0x13290], R76 ;  /* 0x0132904c4b0075a7 */ /* 0x00106400080a017f */
[----:B-1----:R-:W-:Y:S05]  /*16b20*/  @!P5 NANOSLEEP.SYNCS 0x989680 ;  /* 0x009896800000d95d */ /* 0x002fea0003900000 */
[----:B------:R-:W1:Y:S02]  /*16b30*/  @!P5 SYNCS.PHASECHK.TRANS64 P5, [R75+URZ+0x13290], R76 ;  /* 0x0132904c4b00d5a7 */ /* 0x000e6400080a007f */
[----:B-1----:R-:W-:Y:S05]  /*16b40*/  @!P5 BRA `(.L_x_11401) ;  /* 0xfffffffc00f0d947 */ /* 0x002fea000383ffff */
[----:B------:R-:W-:Y:S05]  /*16b50*/  BRA `(.L_x_11614) ;  /* 0xfffffebc00787947 */ /* 0x000fea000383ffff */
.L_x_11411:
[----:B0-----:R0:W1:Y:S02]  /*16b60*/  SYNCS.PHASECHK.TRANS64.TRYWAIT P5, [R75+URZ+0x13290], R76 ;  /* 0x0132904c4b0075a7 */ /* 0x00106400080a017f */
[----:B-1----:R-:W-:Y:S05]  /*16b70*/  @!P5 NANOSLEEP.SYNCS 0x989680 ;  /* 0x009896800000d95d */ /* 0x002fea0003900000 */
[----:B------:R-:W1:Y:S02]  /*16b80*/  @!P5 SYNCS.PHASECHK.TRANS64 P5, [R75+URZ+0x13290], R76 ;  /* 0x0132904c4b00d5a7 */ /* 0x000e6400080a007f */
[----:B-1----:R-:W-:Y:S05]  /*16b90*/  @!P5 BRA `(.L_x_11411) ;  /* 0xfffffffc00f0d947 */ /* 0x002fea000383ffff */
[----:B------:R-:W-:Y:S05]  /*16ba0*/  BRA `(.L_x_11615) ;  /* 0xfffffecc00bc7947 */ /* 0x000fea000383ffff */
.L_x_11416:
[----:B0-----:R0:W1:Y:S02]  /*16bb0*/  SYNCS.PHASECHK.TRANS64.TRYWAIT P1, [R75+URZ+0x13290], R76 ;  /* 0x0132904c4b0075a7 */ /* 0x001064000802017f */
[----:B-1----:R-:W-:Y:S05]  /*16bc0*/  @!P1 NANOSLEEP.SYNCS 0x989680 ;  /* 0x009896800000995d */ /* 0x002fea0003900000 */
[----:B------:R-:W1:Y:S02]  /*16bd0*/  @!P1 SYNCS.PHASECHK.TRANS64 P1, [R75+URZ+0x13290], R76 ;  /* 0x0132904c4b0095a7 */ /* 0x000e64000802007f */
[----:B-1----:R-:W-:Y:S05]  /*16be0*/  @!P1 BRA `(.L_x_11416) ;  /* 0xfffffffc00f09947 */ /* 0x002fea000383ffff */
[----:B------:R-:W-:Y:S05]  /*16bf0*/  BRA `(.L_x_11616) ;  /* 0xfffffedc00e47947 */ /* 0x000fea000383ffff */
.L_x_11420:
[----:B--2---:R2:W0:Y:S02]  /*16c00*/  SYNCS.PHASECHK.TRANS64.TRYWAIT P0, [R75+URZ+0x132b0], R76 ;  /* 0x0132b04c4b0075a7 */ /* 0x004424000800017f */
[----:B0-----:R-:W-:Y:S05]  /*16c10*/  @!P0 NANOSLEEP.SYNCS 0x989680 ;  /* 0x009896800000895d */ /* 0x001fea0003900000 */
[----:B------:R-:W0:Y:S02]  /*16c20*/  @!P0 SYNCS.PHASECHK.TRANS64 P0, [R75+URZ+0x132b0], R76 ;  /* 0x0132b04c4b0085a7 */ /* 0x000e24000800007f */
[----:B0-----:R-:W-:Y:S05]  /*16c30*/  @!P0 BRA `(.L_x_11420) ;  /* 0xfffffffc00f08947 */ /* 0x001fea000383ffff */
[----:B------:R-:W-:Y:S05]  /*16c40*/  BRA `(.L_x_11617) ;  /* 0xfffffee000447947 */ /* 0x000fea000383ffff */
.L_x_11440:
        /* <DEDUP_REMOVED lines=8> */
.L_x_11619:
[----:B------:R-:W-:Y:S05]  /*16cd0*/  BSYNC B1 ;  /* 0x0000000000017941 */ /* 0x000fea0003800000 */
.L_x_11618:
        /* <DEDUP_REMOVED lines=8> */
.L_x_11620:
[----:B------:R-:W-:Y:S02]  /*16d60*/  IMAD.MOV.U32 R13, RZ, RZ, R31 ;  /* 0x000000ffff0d7224 */ /* 0x000fe400078e001f */
[----:B------:R-:W-:-:S07]  /*16d70*/  IMAD.MOV.U32 R29, RZ, RZ, R14 ;  /* 0x000000ffff1d7224 */ /* 0x000fce00078e000e */
[----:B------:R-:W-:Y:S05]  /*16d80*/  WARPSYNC.COLLECTIVE R15, `(.L_x_11621) ;  /* 0x000000000f087348 */ /* 0x000fea0003c00000 */
[----:B------:R0:W1:Y:S02]  /*16d90*/  SHFL.IDX P6, R14, R13, R12, R11 ;  /* 0x0000000c0d0e7389 */ /* 0x00006400000c000b */
[----:B01----:R-:W-:Y:S01]  /*16da0*/  ENDCOLLECTIVE ;  /* 0x000000000000791b */ /* 0x003fe20003800000 */
.L_x_11621:
[----:B------:R-:W-:Y:S02]  /*16db0*/  IMAD.MOV.U32 R13, RZ, RZ, R26 ;  /* 0x000000ffff0d7224 */ /* 0x000fe400078e001a */
[----:B------:R-:W-:-:S07]  /*16dc0*/  IMAD.MOV.U32 R3, RZ, RZ, R14 ;  /* 0x000000ffff037224 */ /* 0x000fce00078e000e */
[----:B------:R-:W-:Y:S05]  /*16dd0*/  WARPSYNC.COLLECTIVE R15, `(.L_x_11622) ;  /* 0x000000000f087348 */ /* 0x000fea0003c00000 */
[----:B------:R0:W1:Y:S02]  /*16de0*/  SHFL.IDX P6, R14, R13, R12, R11 ;  /* 0x0000000c0d0e7389 */ /* 0x00006400000c000b */
[----:B01----:R-:W-:Y:S01]  /*16df0*/  ENDCOLLECTIVE ;  /* 0x000000000000791b */ /* 0x003fe20003800000 */
.L_x_11622:
[----:B------:R-:W-:Y:S05]  /*16e00*/  BRA `(.L_x_11623) ;  /* 0xfffffeec00907947 */ /* 0x000fea000383ffff */
.L_x_11444:
[----:B-1----:R1:W3:Y:S02]  /*16e10*/  SYNCS.PHASECHK.TRANS64.TRYWAIT P0, [R16+URZ+0x13200], R27 ;  /* 0x0132001b100075a7 */ /* 0x0022e4000800017f */
[----:B---3--:R-:W-:Y:S05]  /*16e20*/  @!P0 NANOSLEEP.SYNCS 0x989680 ;  /* 0x009896800000895d */ /* 0x008fea0003900000 */
[----:B------:R-:W3:Y:S02]  /*16e30*/  @!P0 SYNCS.PHASECHK.TRANS64 P0, [R16+URZ+0x13200], R27 ;  /* 0x0132001b100085a7 */ /* 0x000ee4000800007f */
[----:B---3--:R-:W-:Y:S05]  /*16e40*/  @!P0 BRA `(.L_x_11444) ;  /* 0xfffffffc00f08947 */ /* 0x008fea000383ffff */
[----:B------:R-:W-:Y:S05]  /*16e50*/  BRA `(.L_x_11624) ;  /* 0xfffffef000287947 */ /* 0x000fea000383ffff */
.L_x_11448:
        /* <DEDUP_REMOVED lines=8> */
.L_x_11626:
[----:B------:R-:W-:Y:S05]  /*16ee0*/  BSYNC B1 ;  /* 0x0000000000017941 */ /* 0x000fea0003800000 */
.L_x_11625:
        /* <DEDUP_REMOVED lines=8> */
.L_x_11627:
[----:B------:R-:W-:Y:S02]  /*16f70*/  IMAD.MOV.U32 R13, RZ, RZ, R31 ;  /* 0x000000ffff0d7224 */ /* 0x000fe400078e001f */
[----:B------:R-:W-:-:S07]  /*16f80*/  IMAD.MOV.U32 R29, RZ, RZ, R14 ;  /* 0x000000ffff1d7224 */ /* 0x000fce00078e000e */
[----:B------:R-:W-:Y:S05]  /*16f90*/  WARPSYNC.COLLECTIVE R15, `(.L_x_11628) ;  /* 0x000000000f087348 */ /* 0x000fea0003c00000 */
[----:B------:R0:W1:Y:S02]  /*16fa0*/  SHFL.IDX P6, R14, R13, R12, R11 ;  /* 0x0000000c0d0e7389 */ /* 0x00006400000c000b */
[----:B01----:R-:W-:Y:S01]  /*16fb0*/  ENDCOLLECTIVE ;  /* 0x000000000000791b */ /* 0x003fe20003800000 */
.L_x_11628:
[----:B------:R-:W-:Y:S02]  /*16fc0*/  IMAD.MOV.U32 R13, RZ, RZ, R26 ;  /* 0x000000ffff0d7224 */ /* 0x000fe400078e001a */
[----:B------:R-:W-:-:S07]  /*16fd0*/  IMAD.MOV.U32 R3, RZ, RZ, R14 ;  /* 0x000000ffff037224 */ /* 0x000fce00078e000e */
[----:B------:R-:W-:Y:S05]  /*16fe0*/  WARPSYNC.COLLECTIVE R15, `(.L_x_11629) ;  /* 0x000000000f087348 */ /* 0x000fea0003c00000 */
[----:B------:R0:W1:Y:S02]  /*16ff0*/  SHFL.IDX P6, R14, R13, R12, R11 ;  /* 0x0000000c0d0e7389 */ /* 0x00006400000c000b */
[----:B01----:R-:W-:Y:S01]  /*17000*/  ENDCOLLECTIVE ;  /* 0x000000000000791b */ /* 0x003fe20003800000 */
.L_x_11629:
[----:B------:R-:W-:Y:S05]  /*17010*/  BRA `(.L_x_11630) ;  /* 0xfffffefc00d87947 */ /* 0x000fea000383ffff */
.L_x_11452:
[----:B-1----:R1:W3:Y:S02]  /*17020*/  SYNCS.PHASECHK.TRANS64.TRYWAIT P1, [R16+URZ+0x13200], R21 ;  /* 0x01320015100075a7 */ /* 0x0022e4000802017f */
[----:B---3--:R-:W-:Y:S05]  /*17030*/  @!P1 NANOSLEEP.SYNCS 0x989680 ;  /* 0x009896800000995d */ /* 0x008fea0003900000 */
[----:B------:R-:W3:Y:S02]  /*17040*/  @!P1 SYNCS.PHASECHK.TRANS64 P1, [R16+URZ+0x13200], R21 ;  /* 0x01320015100095a7 */ /* 0x000ee4000802007f */
[----:B---3--:R-:W-:Y:S05]  /*17050*/  @!P1 BRA `(.L_x_11452) ;  /* 0xfffffffc00f09947 */ /* 0x008fea000383ffff */
[----:B------:R-:W-:Y:S05]  /*17060*/  BRA `(.L_x_11631) ;  /* 0xffffff00004c7947 */ /* 0x000fea000383ffff */
.L_x_11456:
[----:B-1----:R1:W4:Y:S02]  /*17070*/  SYNCS.PHASECHK.TRANS64.TRYWAIT P1, [R3+URZ+0x13230], R6 ;  /* 0x01323006030075a7 */ /* 0x002324000802017f */
[----:B----4-:R-:W-:Y:S05]  /*17080*/  @!P1 NANOSLEEP.SYNCS 0x989680 ;  /* 0x009896800000995d */ /* 0x010fea0003900000 */
[----:B------:R-:W4:Y:S02]  /*17090*/  @!P1 SYNCS.PHASECHK.TRANS64 P1, [R3+URZ+0x13230], R6 ;  /* 0x01323006030095a7 */ /* 0x000f24000802007f */
[----:B----4-:R-:W-:Y:S05]  /*170a0*/  @!P1 BRA `(.L_x_11456) ;  /* 0xfffffffc00f09947 */ /* 0x010fea000383ffff */
[----:B------:R-:W-:Y:S05]  /*170b0*/  BRA `(.L_x_11455) ;  /* 0xffffff1000a87947 */ /* 0x000fea000383ffff */
.L_x_11463:
[----:B0-----:R0:W1:Y:S02]  /*170c0*/  SYNCS.PHASECHK.TRANS64.TRYWAIT P1, [R11+URZ+0x13230], R0 ;  /* 0x013230000b0075a7 */ /* 0x001064000802017f */
[----:B-1----:R-:W-:Y:S05]  /*170d0*/  @!P1 NANOSLEEP.SYNCS 0x989680 ;  /* 0x009896800000995d */ /* 0x002fea0003900000 */
[----:B------:R-:W1:Y:S02]  /*170e0*/  @!P1 SYNCS.PHASECHK.TRANS64 P1, [R11+URZ+0x13230], R0 ;  /* 0x013230000b0095a7 */ /* 0x000e64000802007f */
[----:B-1----:R-:W-:Y:S05]  /*170f0*/  @!P1 BRA `(.L_x_11463) ;  /* 0xfffffffc00f09947 */ /* 0x002fea000383ffff */
[----:B------:R-:W-:Y:S05]  /*17100*/  BRA `(.L_x_11462) ;  /* 0xffffff3c00507947 */ /* 0x000fea000383ffff */
.L_x_11468:
[----:B-1----:R1:W2:Y:S02]  /*17110*/  SYNCS.PHASECHK.TRANS64.TRYWAIT P1, [R14+URZ+0x13250], R0 ;  /* 0x013250000e0075a7 */ /* 0x0022a4000802017f */
[----:B--2---:R-:W-:Y:S05]  /*17120*/  @!P1 NANOSLEEP.SYNCS 0x989680 ;  /* 0x009896800000995d */ /* 0x004fea0003900000 */
[----:B------:R-:W2:Y:S02]  /*17130*/  @!P1 SYNCS.PHASECHK.TRANS64 P1, [R14+URZ+0x13250], R0 ;  /* 0x013250000e0095a7 */ /* 0x000ea4000802007f */
[----:B--2---:R-:W-:Y:S05]  /*17140*/  @!P1 BRA `(.L_x_11468) ;  /* 0xfffffffc00f09947 */ /* 0x004fea000383ffff */
[----:B------:R-:W-:Y:S05]  /*17150*/  BRA `(.L_x_11467) ;  /* 0xffffff4000c07947 */ /* 0x000fea000383ffff */
.L_x_11475:
[----:B-1----:R1:W2:Y:S02]  /*17160*/  SYNCS.PHASECHK.TRANS64.TRYWAIT P1, [R3+URZ+0x13250], R4 ;  /* 0x01325004030075a7 */ /* 0x0022a4000802017f */
[----:B--2---:R-:W-:Y:S05]  /*17170*/  @!P1 NANOSLEEP.SYNCS 0x989680 ;  /* 0x009896800000995d */ /* 0x004fea0003900000 */
[----:B------:R-:W2:Y:S02]  /*17180*/  @!P1 SYNCS.PHASECHK.TRANS64 P1, [R3+URZ+0x13250], R4 ;  /* 0x01325004030095a7 */ /* 0x000ea4000802007f */
[----:B--2---:R-:W-:Y:S05]  /*17190*/  @!P1 BRA `(.L_x_11475) ;  /* 0xfffffffc00f09947 */ /* 0x004fea000383ffff */
[----:B------:R-:W-:Y:S05]  /*171a0*/  BRA `(.L_x_11474) ;  /* 0xffffff6000447947 */ /* 0x000fea000383ffff */
.L_x_11503:
[----:B------:R-:W0:Y:S01]  /*171b0*/  S2R R9, SR_TID.X ;  /* 0x0000000000097919 */ /* 0x000e220000002100 */
[----:B------:R-:W-:Y:S01]  /*171c0*/  BSSY B1, `(.L_x_11632) ;  /* 0x000000a000017945 */ /* 0x000fe20003800000 */
[----:B------:R-:W-:Y:S02]  /*171d0*/  IMAD.MOV.U32 R12, RZ, RZ, RZ ;  /* 0x000000ffff0c7224 */ /* 0x000fe400078e00ff */
[----:B-1----:R-:W-:Y:S02]  /*171e0*/  IMAD.MOV.U32 R11, RZ, RZ, 0x1f ;  /* 0x0000001fff0b7424 */ /* 0x002fe400078e00ff */
[----:B------:R-:W-:Y:S01]  /*171f0*/  IMAD.MOV.U32 R15, RZ, RZ, -0x1 ;  /* 0xffffffffff0f7424 */ /* 0x000fe200078e00ff */
[----:B0-----:R-:W-:-:S04]  /*17200*/  SHF.R.U32.HI R9, RZ, 0x5, R9 ;  /* 0x00000005ff097819 */ /* 0x001fc80000011609 */
[----:B------:R-:W-:-:S05]  /*17210*/  LOP3.LUT R9, R9, 0x3, RZ, 0xc0, !PT ;  /* 0x0000000309097812 */ /* 0x000fca00078ec0ff */
[----:B------:R-:W-:-:S07]  /*17220*/  IMAD.MOV.U32 R13, RZ, RZ, R9 ;  /* 0x000000ffff0d7224 */ /* 0x000fce00078e0009 */
[----:B------:R-:W-:Y:S05]  /*17230*/  WARPSYNC.COLLECTIVE R15, `(.L_x_11633) ;  /* 0x000000000f087348 */ /* 0x000fea0003c00000 */
[----:B------:R0:W1:Y:S02]  /*17240*/  SHFL.IDX P6, R14, R13, R12, R11 ;  /* 0x0000000c0d0e7389 */ /* 0x00006400000c000b */
[----:B01----:R-:W-:Y:S01]  /*17250*/  ENDCOLLECTIVE ;  /* 0x000000000000791b */ /* 0x003fe20003800000 */
.L_x_11633:
[----:B------:R-:W-:Y:S05]  /*17260*/  BSYNC B1 ;  /* 0x0000000000017941 */ /* 0x000fea0003800000 */
.L_x_11632:
[----:B------:R-:W-:Y:S05]  /*17270*/  BRA `(.L_x_11634) ;  /* 0xffffffa800e87947 */ /* 0x000fea000383ffff */
.L_x_11505:
[----:B------:R-:W-:Y:S01]  /*17280*/  BSSY B1, `(.L_x_11635) ;  /* 0x0000006000017945 */ /* 0x000fe20003800000 */
[----:B------:R-:W-:-:S07]  /*17290*/  IMAD.MOV.U32 R15, RZ, RZ, -0x1 ;  /* 0xffffffffff0f7424 */ /* 0x000fce00078e00ff */
[----:B01----:R-:W-:Y:S05]  /*172a0*/  WARPSYNC.COLLECTIVE R15, `(.L_x_11636) ;  /* 0x000000000f0c7348 */ /* 0x003fea0003c00000 */
[----:B------:R-:W-:Y:S02]  /*172b0*/  ELECT P6, UR62, PT ;  /* 0x00000000003e782f */ /* 0x000fe400038c0000 */
[----:B------:R-:W-:Y:S01]  /*172c0*/  MOV R14, UR62 ;  /* 0x0000003e000e7c02 */ /* 0x000fe20008000f00 */
[----:B01----:R-:W-:Y:S10]  /*172d0*/  ENDCOLLECTIVE ;  /* 0x000000000000791b */ /* 0x003ff40003800000 */
.L_x_11636:
[----:B------:R-:W-:Y:S05]  /*172e0*/  BSYNC B1 ;  /* 0x0000000000017941 */ /* 0x000fea0003800000 */
.L_x_11635:
[----:B------:R-:W-:Y:S05]  /*172f0*/  BRA `(.L_x_11504) ;  /* 0xffffffa800e07947 */ /* 0x000fea000383ffff */
.L_x_11507:
[----:B0-----:R0:W2:Y:S02]  /*17300*/  SYNCS.PHASECHK.TRANS64.TRYWAIT P0, [R17+URZ+0x13220], R7 ;  /* 0x01322007110075a7 */ /* 0x0010a4000800017f */
[----:B--2---:R-:W-:Y:S05]  /*17310*/  @!P0 NANOSLEEP.SYNCS 0x989680 ;  /* 0x009896800000895d */ /* 0x004fea0003900000 */
[----:B------:R-:W2:Y:S02]  /*17320*/  @!P0 SYNCS.PHASECHK.TRANS64 P0, [R17+URZ+0x13220], R7 ;  /* 0x01322007110085a7 */ /* 0x000ea4000800007f */
[----:B--2---:R-:W-:Y:S05]  /*17330*/  @!P0 BRA `(.L_x_11507) ;  /* 0xfffffffc00f08947 */ /* 0x004fea000383ffff */
[----:B------:R-:W-:Y:S05]  /*17340*/  BRA `(.L_x_11637) ;  /* 0xffffffa800f07947 */ /* 0x000fea000383ffff */
.L_x_11511:
[----:B0-----:R0:W1:Y:S02]  /*17350*/  SYNCS.PHASECHK.TRANS64.TRYWAIT P0, [R7+URZ+0x132a0], R11 ;  /* 0x0132a00b070075a7 */ /* 0x001064000800017f */
[----:B-1----:R-:W-:Y:S05]  /*17360*/  @!P0 NANOSLEEP.SYNCS 0x989680 ;  /* 0x009896800000895d */ /* 0x002fea0003900000 */
[----:B------:R-:W1:Y:S02]  /*17370*/  @!P0 SYNCS.PHASECHK.TRANS64 P0, [R7+URZ+0x132a0], R11 ;  /* 0x0132a00b070085a7 */ /* 0x000e64000800007f */
[----:B-1----:R-:W-:Y:S05]  /*17380*/  @!P0 BRA `(.L_x_11511) ;  /* 0xfffffffc00f08947 */ /* 0x002fea000383ffff */
[----:B------:R-:W-:Y:S05]  /*17390*/  BRA `(.L_x_11638) ;  /* 0xffffffac00107947 */ /* 0x000fea000383ffff */
.L_x_11516:
[----:B-1----:R1:W2:Y:S02]  /*173a0*/  SYNCS.PHASECHK.TRANS64.TRYWAIT P0, [R7+URZ+0x132c0], R11 ;  /* 0x0132c00b070075a7 */ /* 0x0022a4000800017f */
[----:B--2---:R-:W-:Y:S05]  /*173b0*/  @!P0 NANOSLEEP.SYNCS 0x989680 ;  /* 0x009896800000895d */ /* 0x004fea0003900000 */
[----:B------:R-:W2:Y:S02]  /*173c0*/  @!P0 SYNCS.PHASECHK.TRANS64 P0, [R7+URZ+0x132c0], R11 ;  /* 0x0132c00b070085a7 */ /* 0x000ea4000800007f */
[----:B--2---:R-:W-:Y:S05]  /*173d0*/  @!P0 BRA `(.L_x_11516) ;  /* 0xfffffffc00f08947 */ /* 0x004fea000383ffff */
[----:B------:R-:W-:Y:S05]  /*173e0*/  BRA `(.L_x_11639) ;  /* 0xffffffac00907947 */ /* 0x000fea000383ffff */
.L_x_11523:
[----:B0-----:R0:W2:Y:S02]  /*173f0*/  SYNCS.PHASECHK.TRANS64.TRYWAIT P2, [R7+URZ+0x132a0], R8 ;  /* 0x0132a008070075a7 */ /* 0x0010a4000804017f */
[----:B--2---:R-:W-:Y:S05]  /*17400*/  @!P2 NANOSLEEP.SYNCS 0x989680 ;  /* 0x009896800000a95d */ /* 0x004fea0003900000 */
[----:B------:R-:W2:Y:S02]  /*17410*/  @!P2 SYNCS.PHASECHK.TRANS64 P2, [R7+URZ+0x132a0], R8 ;  /* 0x0132a0080700a5a7 */ /* 0x000ea4000804007f */
[----:B--2---:R-:W-:Y:S05]  /*17420*/  @!P2 BRA `(.L_x_11523) ;  /* 0xfffffffc00f0a947 */ /* 0x004fea000383ffff */
[----:B------:R-:W-:Y:S05]  /*17430*/  BRA `(.L_x_11640) ;  /* 0xffffffb000647947 */ /* 0x000fea000383ffff */
.L_x_11528:
[----:B-1----:R1:W2:Y:S02]  /*17440*/  SYNCS.PHASECHK.TRANS64.TRYWAIT P2, [R7+URZ+0x132c0], R8 ;  /* 0x0132c008070075a7 */ /* 0x0022a4000804017f */
[----:B--2---:R-:W-:Y:S05]  /*17450*/  @!P2 NANOSLEEP.SYNCS 0x989680 ;  /* 0x009896800000a95d */ /* 0x004fea0003900000 */
[----:B------:R-:W2:Y:S02]  /*17460*/  @!P2 SYNCS.PHASECHK.TRANS64 P2, [R7+URZ+0x132c0], R8 ;  /* 0x0132c0080700a5a7 */ /* 0x000ea4000804007f */
[----:B--2---:R-:W-:Y:S05]  /*17470*/  @!P2 BRA `(.L_x_11528) ;  /* 0xfffffffc00f0a947 */ /* 0x004fea000383ffff */
[----:B------:R-:W-:Y:S05]  /*17480*/  BRA `(.L_x_11641) ;  /* 0xffffffb000e07947 */ /* 0x000fea000383ffff */
.L_x_11545:
[----:B------:R-:W4:Y:S01]  /*17490*/  S2R R20, SR_TID.X ;  /* 0x0000000000147919 */ /* 0x000f220000002100 */
[----:B------:R-:W-:Y:S01]  /*174a0*/  BSSY B0, `(.L_x_11642) ;  /* 0x000000a000007945 */ /* 0x000fe20003800000 */
[----:B------:R-:W-:Y:S02]  /*174b0*/  IMAD.MOV.U32 R12, RZ, RZ, RZ ;  /* 0x000000ffff0c7224 */ /* 0x000fe400078e00ff */
[----:B-12---:R-:W-:Y:S02]  /*174c0*/  IMAD.MOV.U32 R11, RZ, RZ, 0x1f ;  /* 0x0000001fff0b7424 */ /* 0x006fe400078e00ff */
[----:B------:R-:W-:Y:S01]  /*174d0*/  IMAD.MOV.U32 R15, RZ, RZ, -0x1 ;  /* 0xffffffffff0f7424 */ /* 0x000fe200078e00ff */
[----:B----4-:R-:W-:-:S04]  /*174e0*/  SHF.R.U32.HI R20, RZ, 0x5, R20 ;  /* 0x00000005ff147819 */ /* 0x010fc80000011614 */
[----:B------:R-:W-:-:S05]  /*174f0*/  LOP3.LUT R20, R20, 0x3, RZ, 0xc0, !PT ;  /* 0x0000000314147812 */ /* 0x000fca00078ec0ff */
[----:B------:R-:W-:-:S07]  /*17500*/  IMAD.MOV.U32 R13, RZ, RZ, R20 ;  /* 0x000000ffff0d7224 */ /* 0x000fce00078e0014 */
[----:B0--3--:R-:W-:Y:S05]  /*17510*/  WARPSYNC.COLLECTIVE R15, `(.L_x_11643) ;  /* 0x000000000f087348 */ /* 0x009fea0003c00000 */
[----:B------:R1:W2:Y:S02]  /*17520*/  SHFL.IDX P6, R14, R13, R12, R11 ;  /* 0x0000000c0d0e7389 */ /* 0x0002a400000c000b */
[----:B0123--:R-:W-:Y:S01]  /*17530*/  ENDCOLLECTIVE ;  /* 0x000000000000791b */ /* 0x00ffe20003800000 */
.L_x_11643:
[----:B------:R-:W-:Y:S05]  /*17540*/  BSYNC B0 ;  /* 0x0000000000007941 */ /* 0x000fea0003800000 */
.L_x_11642:
[----:B------:R-:W-:Y:S05]  /*17550*/  BRA `(.L_x_11644) ;  /* 0xffffffbc00e87947 */ /* 0x000fea000383ffff */
.L_x_11547:
[----:B------:R-:W-:Y:S01]  /*17560*/  BSSY B0, `(.L_x_11645) ;  /* 0x0000006000007945 */ /* 0x000fe20003800000 */
[----:B------:R-:W-:-:S07]  /*17570*/  IMAD.MOV.U32 R15, RZ, RZ, -0x1 ;  /* 0xffffffffff0f7424 */ /* 0x000fce00078e00ff */
[----:B-1234-:R-:W-:Y:S05]  /*17580*/  WARPSYNC.COLLECTIVE R15, `(.L_x_11646) ;  /* 0x000000000f0c7348 */ /* 0x01efea0003c00000 */
[----:B------:R-:W-:Y:S02]  /*17590*/  ELECT P6, UR62, PT ;  /* 0x00000000003e782f */ /* 0x000fe400038c0000 */
[----:B------:R-:W-:Y:S01]  /*175a0*/  MOV R14, UR62 ;  /* 0x0000003e000e7c02 */ /* 0x000fe20008000f00 */
[----:B-1234-:R-:W-:Y:S10]  /*175b0*/  ENDCOLLECTIVE ;  /* 0x000000000000791b */ /* 0x01eff40003800000 */
.L_x_11646:
[----:B------:R-:W-:Y:S05]  /*175c0*/  BSYNC B0 ;  /* 0x0000000000007941 */ /* 0x000fea0003800000 */
.L_x_11645:
[----:B------:R-:W-:Y:S05]  /*175d0*/  BRA `(.L_x_11647) ;  /* 0xffffffbc00e87947 */ /* 0x000fea000383ffff */
.L_x_11549:
[----:B0-----:R0:W4:Y:S02]  /*175e0*/  SYNCS.PHASECHK.TRANS64.TRYWAIT P0, [R4+URZ+0x13280], R3 ;  /* 0x01328003040075a7 */ /* 0x001124000800017f */
[----:B----4-:R-:W-:Y:S05]  /*175f0*/  @!P0 NANOSLEEP.SYNCS 0x989680 ;  /* 0x009896800000895d */ /* 0x010fea0003900000 */
[----:B------:R-:W4:Y:S02]  /*17600*/  @!P0 SYNCS.PHASECHK.TRANS64 P0, [R4+URZ+0x13280], R3 ;  /* 0x01328003040085a7 */ /* 0x000f24000800007f */
[----:B----4-:R-:W-:Y:S05]  /*17610*/  @!P0 BRA `(.L_x_11549) ;  /* 0xfffffffc00f08947 */ /* 0x010fea000383ffff */
[----:B------:R-:W-:Y:S05]  /*17620*/  BRA `(.L_x_11648) ;  /* 0xffffffc000507947 */ /* 0x000fea000383ffff */
.L_x_11551:
[----:B0-----:R0:W4:Y:S02]  /*17630*/  SYNCS.PHASECHK.TRANS64.TRYWAIT P0, [R4+URZ+0x13240], R3 ;  /* 0x01324003040075a7 */ /* 0x001124000800017f */
[----:B----4-:R-:W-:Y:S05]  /*17640*/  @!P0 NANOSLEEP.SYNCS 0x989680 ;  /* 0x009896800000895d */ /* 0x010fea0003900000 */
[----:B------:R-:W4:Y:S02]  /*17650*/  @!P0 SYNCS.PHASECHK.TRANS64 P0, [R4+URZ+0x13240], R3 ;  /* 0x01324003040085a7 */ /* 0x000f24000800007f */
[----:B----4-:R-:W-:Y:S05]  /*17660*/  @!P0 BRA `(.L_x_11551) ;  /* 0xfffffffc00f08947 */ /* 0x010fea000383ffff */
[----:B------:R-:W-:Y:S05]  /*17670*/  BRA `(.L_x_11649) ;  /* 0xffffffc000a47947 */ /* 0x000fea000383ffff */
.L_x_11555:
[----:B------:R-:W2:Y:S01]  /*17680*/  LDL.LU R11, [R1+0x40] ;  /* 0x00004000010b7983 */ /* 0x000ea20000300800 */
[----:B------:R-:W-:Y:S02]  /*17690*/  IMAD.MOV.U32 R13, RZ, RZ, R4 ;  /* 0x000000ffff0d7224 */ /* 0x000fe400078e0004 */
[----:B------:R-:W-:Y:S02]  /*176a0*/  IMAD.MOV.U32 R12, RZ, RZ, RZ ;  /* 0x000000ffff0c7224 */ /* 0x000fe400078e00ff */
[----:B------:R-:W-:Y:S02]  /*176b0*/  IMAD.MOV.U32 R15, RZ, RZ, -0x1 ;  /* 0xffffffffff0f7424 */ /* 0x000fe400078e00ff */
        /* <DEDUP_REMOVED lines=8> */
.L_x_11650:
[----:B------:R-:W-:Y:S02]  /*17740*/  IMAD.MOV.U32 R13, RZ, RZ, R0 ;  /* 0x000000ffff0d7224 */ /* 0x000fe400078e0000 */
[----:B------:R-:W-:-:S07]  /*17750*/  IMAD.MOV.U32 R7, RZ, RZ, R14 ;  /* 0x000000ffff077224 */ /* 0x000fce00078e000e */
[----:B------:R-:W-:Y:S05]  /*17760*/  WARPSYNC.COLLECTIVE R15, `(.L_x_11651) ;  /* 0x000000000f087348 */ /* 0x000fea0003c00000 */
[----:B------:R0:W1:Y:S02]  /*17770*/  SHFL.IDX P6, R14, R13, R12, R11 ;  /* 0x0000000c0d0e7389 */ /* 0x00006400000c000b */
[----:B01----:R-:W-:Y:S01]  /*17780*/  ENDCOLLECTIVE ;  /* 0x000000000000791b */ /* 0x003fe20003800000 */
.L_x_11651:
[----:B------:R-:W-:Y:S02]  /*17790*/  IMAD.MOV.U32 R13, RZ, RZ, R4 ;  /* 0x000000ffff0d7224 */ /* 0x000fe400078e0004 */
[----:B------:R-:W-:Y:S02]  /*177a0*/  IMAD.MOV.U32 R12, RZ, RZ, 0x1 ;  /* 0x00000001ff0c7424 */ /* 0x000fe400078e00ff */
[----:B------:R-:W-:-:S07]  /*177b0*/  IMAD.MOV.U32 R6, RZ, RZ, R14 ;  /* 0x000000ffff067224 */ /* 0x000fce00078e000e */
[----:B------:R-:W-:Y:S05]  /*177c0*/  WARPSYNC.COLLECTIVE R15, `(.L_x_11652) ;  /* 0x000000000f087348 */ /* 0x000fea0003c00000 */
[----:B------:R0:W1:Y:S02]  /*177d0*/  SHFL.IDX P6, R14, R13, R12, R11 ;  /* 0x0000000c0d0e7389 */ /* 0x00006400000c000b */
[----:B01----:R-:W-:Y:S01]  /*177e0*/  ENDCOLLECTIVE ;  /* 0x000000000000791b */ /* 0x003fe20003800000 */
.L_x_11652:
        /* <DEDUP_REMOVED lines=8> */
[----:B0-----:R-:W-:-:S12]  /*17870*/  IMAD.MOV.U32 R6, RZ, RZ, R14 ;  /* 0x000000ffff067224 */ /* 0x001fd800078e000e */
[----:B------:R-:W-:Y:S05]  /*17880*/  WARPSYNC.COLLECTIVE R15, `(.L_x_11653) ;  /* 0x000000000f087348 */ /* 0x000fea0003c00000 */
[----:B------:R0:W1:Y:S02]  /*17890*/  SHFL.IDX P6, R14, R13, R12, R11 ;  /* 0x0000000c0d0e7389 */ /* 0x00006400000c000b */
[----:B01----:R-:W-:Y:S01]  /*178a0*/  ENDCOLLECTIVE ;  /* 0x000000000000791b */ /* 0x003fe20003800000 */
.L_x_11653:
[----:B------:R-:W-:Y:S02]  /*178b0*/  IMAD.MOV.U32 R13, RZ, RZ, R4 ;  /* 0x000000ffff0d7224 */ /* 0x000fe400078e0004 */
[----:B------:R-:W-:Y:S02]  /*178c0*/  IMAD.MOV.U32 R12, RZ, RZ, 0x2 ;  /* 0x00000002ff0c7424 */ /* 0x000fe400078e00ff */
[----:B------:R-:W-:-:S07]  /*178d0*/  IMAD.MOV.U32 R7, RZ, RZ, R14 ;  /* 0x000000ffff077224 */ /* 0x000fce00078e000e */
[----:B------:R-:W-:Y:S05]  /*178e0*/  WARPSYNC.COLLECTIVE R15, `(.L_x_11654) ;  /* 0x000000000f087348 */ /* 0x000fea0003c00000 */
[----:B------:R0:W1:Y:S02]  /*178f0*/  SHFL.IDX P6, R14, R13, R12, R11 ;  /* 0x0000000c0d0e7389 */ /* 0x00006400000c000b */
[----:B01----:R-:W-:Y:S01]  /*17900*/  ENDCOLLECTIVE ;  /* 0x000000000000791b */ /* 0x003fe20003800000 */
.L_x_11654:
        /* <DEDUP_REMOVED lines=16> */
.L_x_11655:
[----:B------:R-:W-:Y:S02]  /*17a10*/  IMAD.MOV.U32 R13, RZ, RZ, R4 ;  /* 0x000000ffff0d7224 */ /* 0x000fe400078e0004 */
[----:B------:R-:W-:Y:S02]  /*17a20*/  IMAD.MOV.U32 R12, RZ, RZ, 0x3 ;  /* 0x00000003ff0c7424 */ /* 0x000fe400078e00ff */
[----:B------:R-:W-:-:S07]  /*17a30*/  IMAD.MOV.U32 R7, RZ, RZ, R14 ;  /* 0x000000ffff077224 */ /* 0x000fce00078e000e */
[----:B------:R-:W-:Y:S05]  /*17a40*/  WARPSYNC.COLLECTIVE R15, `(.L_x_11656) ;  /* 0x000000000f087348 */ /* 0x000fea0003c00000 */
[----:B------:R0:W1:Y:S02]  /*17a50*/  SHFL.IDX P6, R14, R13, R12, R11 ;  /* 0x0000000c0d0e7389 */ /* 0x00006400000c000b */
[----:B01----:R-:W-:Y:S01]  /*17a60*/  ENDCOLLECTIVE ;  /* 0x000000000000791b */ /* 0x003fe20003800000 */
.L_x_11656:
[----:B------:R-:W-:-:S05]  /*17a70*/  @!P1 IADD3 R7, P2, R20, R7, RZ ;  /* 0x0000000714079210 */ /* 0x000fca0007f5e0ff */
[----:B------:R-:W-:-:S05]  /*17a80*/  @!P1 IMAD.X R6, RZ, RZ, R6, P2 ;  /* 0x000000ffff069224 */ /* 0x000fca00010e0606 */
[-C--:B------:R-:W-:Y:S01]  /*17a90*/  @!P1 LOP3.LUT R7, R7, R6.reuse, RZ, 0x3c, !PT ;  /* 0x0000000607079212 */ /* 0x080fe200078e3cff */
[----:B------:R-:W-:Y:S02]  /*17aa0*/  IMAD.MOV.U32 R13, RZ, RZ, R0 ;  /* 0x000000ffff0d7224 */ /* 0x000fe400078e0000 */
[----:B------:R-:W-:Y:S01]  /*17ab0*/  VIADD R0, R25, 0x60 ;  /* 0x0000006019007836 */ /* 0x000fe20000000000 */
[----:B------:R-:W-:-:S04]  /*17ac0*/  @!P1 LOP3.LUT R6, R7, R6, RZ, 0x3c, !PT ;  /* 0x0000000607069212 */ /* 0x000fc800078e3cff */
[----:B------:R-:W-:Y:S01]  /*17ad0*/  @!P1 LOP3.LUT R7, R7, R6, RZ, 0x3c, !PT ;  /* 0x0000000607079212 */ /* 0x000fe200078e3cff */
[----:B------:R-:W-:-:S07]  /*17ae0*/  IMAD.MOV.U32 R4, RZ, RZ, R14 ;  /* 0x000000ffff047224 */ /* 0x000fce00078e000e */
[----:B------:R-:W-:Y:S05]  /*17af0*/  WARPSYNC.COLLECTIVE R15, `(.L_x_11657) ;  /* 0x000000000f087348 */ /* 0x000fea0003c00000 */
[----:B------:R0:W1:Y:S02]  /*17b00*/  SHFL.IDX P6, R14, R13, R12, R11 ;  /* 0x0000000c0d0e7389 */ /* 0x00006400000c000b */
[----:B01----:R-:W-:Y:S01]  /*17b10*/  ENDCOLLECTIVE ;  /* 0x000000000000791b */ /* 0x003fe20003800000 */
.L_x_11657:
[----:B------:R-:W-:Y:S01]  /*17b20*/  @!PT LDS RZ, [RZ] ;  /* 0x00000000fffff984 */ /* 0x000fe20000000800 */
[----:B------:R-:W-:Y:S01]  /*17b30*/  @!PT LDS RZ, [RZ] ;  /* 0x00000000fffff984 */ /* 0x000fe20000000800 */
[----:B------:R-:W-:Y:S01]  /*17b40*/  @!PT LDS RZ, [RZ] ;  /* 0x00000000fffff984 */ /* 0x000fe20000000800 */
[----:B------:R0:W-:Y:S01]  /*17b50*/  @!P1 LDGSTS.E.BYPASS.LTC128B.128 [R10+0xc000], desc[UR40][R6.64], !P0 ;  /* 0x0c000000060a9fae */ /* 0x0001e2000c101d68 */
[----:B------:R-:W-:Y:S01]  /*17b60*/  ISETP.GE.AND P1, PT, R0, R5, PT ;  /* 0x000000050000720c */ /* 0x000fe20003f26270 */
[----:B------:R-:W-:Y:S02]  /*17b70*/  IMAD.MOV.U32 R13, RZ, RZ, R3 ;  /* 0x000000ffff0d7224 */ /* 0x000fe400078e0003 */
[----:B------:R-:W-:Y:S02]  /*17b80*/  IMAD.MOV.U32 R12, RZ, RZ, RZ ;  /* 0x000000ffff0c7224 */ /* 0x000fe400078e00ff */
[----:B0-----:R-:W-:-:S08]  /*17b90*/  IMAD.MOV.U32 R6, RZ, RZ, R14 ;  /* 0x000000ffff067224 */ /* 0x001fd000078e000e */
[----:B------:R-:W-:Y:S05]  /*17ba0*/  WARPSYNC.COLLECTIVE R15, `(.L_x_11658) ;  /* 0x000000000f087348 */ /* 0x000fea0003c00000 */
[----:B------:R0:W1:Y:S02]  /*17bb0*/  SHFL.IDX P6, R14, R13, R12, R11 ;  /* 0x0000000c0d0e7389 */ /* 0x00006400000c000b */
[----:B01----:R-:W-:Y:S01]  /*17bc0*/  ENDCOLLECTIVE ;  /* 0x000000000000791b */ /* 0x003fe20003800000 */
.L_x_11658:
[----:B------:R-:W-:-:S05]  /*17bd0*/  @!P1 IADD3 R6, P3, R20, R6, RZ ;  /* 0x0000000614069210 */ /* 0x000fca0007f7e0ff */
[----:B------:R-:W-:-:S04]  /*17be0*/  @!P1 IMAD.X R4, RZ, RZ, R4, P3 ;  /* 0x000000ffff049224 */ /* 0x000fc800018e0604 */
        /* <DEDUP_REMOVED lines=8> */
[----:B------:R-:W-:-:S12]  /*17c70*/  IMAD.MOV.U32 R8, RZ, RZ, R14 ;  /* 0x000000ffff087224 */ /* 0x000fd800078e000e */
[----:B0-----:R-:W-:Y:S05]  /*17c80*/  WARPSYNC.COLLECTIVE R15, `(.L_x_11659) ;  /* 0x000000000f087348 */ /* 0x001fea0003c00000 */
[----:B------:R1:W2:Y:S02]  /*17c90*/  SHFL.IDX P6, R14, R13, R12, R11 ;  /* 0x0000000c0d0e7389 */ /* 0x0002a400000c000b */
[----:B012---:R-:W-:Y:S01]  /*17ca0*/  ENDCOLLECTIVE ;  /* 0x000000000000791b */ /* 0x007fe20003800000 */
.L_x_11659:
[----:B------:R-:W-:Y:S02]  /*17cb0*/  IMAD.MOV.U32 R13, RZ, RZ, R3 ;  /* 0x000000ffff0d7224 */ /* 0x000fe400078e0003 */
[----:B------:R-:W-:Y:S02]  /*17cc0*/  IMAD.MOV.U32 R12, RZ, RZ, 0x1 ;  /* 0x00000001ff0c7424 */ /* 0x000fe400078e00ff */
[----:B------:R-:W-:-:S07]  /*17cd0*/  IMAD.MOV.U32 R0, RZ, RZ, R14 ;  /* 0x000000ffff007224 */ /* 0x000fce00078e000e */
[----:B------:R-:W-:Y:S05]  /*17ce0*/  WARPSYNC.COLLECTIVE R15, `(.L_x_11660) ;  /* 0x000000000f087348 */ /* 0x000fea0003c00000 */
[----:B------:R0:W1:Y:S02]  /*17cf0*/  SHFL.IDX P6, R14, R13, R12, R11 ;  /* 0x0000000c0d0e7389 */ /* 0x00006400000c000b */
[----:B01----:R-:W-:Y:S01]  /*17d00*/  ENDCOLLECTIVE ;  /* 0x000000000000791b */ /* 0x003fe20003800000 */
.L_x_11660:
        /* <DEDUP_REMOVED lines=13> */
.L_x_11661:
[----:B------:R-:W-:Y:S01]  /*17de0*/  IMAD.MOV.U32 R2, RZ, RZ, R14 ;  /* 0x000000ffff027224 */ /* 0x000fe200078e000e */
[----:B------:R-:W-:Y:S06]  /*17df0*/  BRA `(.L_x_11662) ;  /* 0xffffffc400a87947 */ /* 0x000fec000383ffff */
.L_x_11558:
[----:B-1----:R1:W2:Y:S02]  /*17e00*/  SYNCS.PHASECHK.TRANS64.TRYWAIT P0, [R17+URZ+0x13220], R0 ;  /* 0x01322000110075a7 */ /* 0x0022a4000800017f */
[----:B--2---:R-:W-:Y:S05]  /*17e10*/  @!P0 NANOSLEEP.SYNCS 0x989680 ;  /* 0x009896800000895d */ /* 0x004fea0003900000 */
[----:B------:R-:W2:Y:S02]  /*17e20*/  @!P0 SYNCS.PHASECHK.TRANS64 P0, [R17+URZ+0x13220], R0 ;  /* 0x01322000110085a7 */ /* 0x000ea4000800007f */
[----:B--2---:R-:W-:Y:S05]  /*17e30*/  @!P0 BRA `(.L_x_11558) ;  /* 0xfffffffc00f08947 */ /* 0x004fea000383ffff */
[----:B------:R-:W-:Y:S05]  /*17e40*/  BRA `(.L_x_11663) ;  /* 0xffffffc800047947 */ /* 0x000fea000383ffff */
.L_x_11564:
[----:B0-----:R0:W3:Y:S02]  /*17e50*/  SYNCS.PHASECHK.TRANS64.TRYWAIT P0, [R6+URZ+0x13280], R5 ;  /* 0x01328005060075a7 */ /* 0x0010e4000800017f */
[----:B---3--:R-:W-:Y:S05]  /*17e60*/  @!P0 NANOSLEEP.SYNCS 0x989680 ;  /* 0x009896800000895d */ /* 0x008fea0003900000 */
[----:B------:R-:W3:Y:S02]  /*17e70*/  @!P0 SYNCS.PHASECHK.TRANS64 P0, [R6+URZ+0x13280], R5 ;  /* 0x01328005060085a7 */ /* 0x000ee4000800007f */
[----:B---3--:R-:W-:Y:S05]  /*17e80*/  @!P0 BRA `(.L_x_11564) ;  /* 0xfffffffc00f08947 */ /* 0x008fea000383ffff */
[----:B------:R-:W-:Y:S05]  /*17e90*/  BRA `(.L_x_11664) ;  /* 0xffffffc800b47947 */ /* 0x000fea000383ffff */
.L_x_11569:
[----:B-1----:R1:W3:Y:S02]  /*17ea0*/  SYNCS.PHASECHK.TRANS64.TRYWAIT P0, [R6+URZ+0x13240], R5 ;  /* 0x01324005060075a7 */ /* 0x0022e4000800017f */
[----:B---3--:R-:W-:Y:S05]  /*17eb0*/  @!P0 NANOSLEEP.SYNCS 0x989680 ;  /* 0x009896800000895d */ /* 0x008fea0003900000 */
[----:B------:R-:W3:Y:S02]  /*17ec0*/  @!P0 SYNCS.PHASECHK.TRANS64 P0, [R6+URZ+0x13240], R5 ;  /* 0x01324005060085a7 */ /* 0x000ee4000800007f */
[----:B---3--:R-:W-:Y:S05]  /*17ed0*/  @!P0 BRA `(.L_x_11569) ;  /* 0xfffffffc00f08947 */ /* 0x008fea000383ffff */
[----:B------:R-:W-:Y:S05]  /*17ee0*/  BRA `(.L_x_11665) ;  /* 0xffffffcc00307947 */ /* 0x000fea000383ffff */
.L_x_11575:
[----:B---3--:R3:W4:Y:S02]  /*17ef0*/  SYNCS.PHASECHK.TRANS64.TRYWAIT P0, [R3+URZ+0x13270], R4 ;  /* 0x01327004030075a7 */ /* 0x008724000800017f */
[----:B----4-:R-:W-:Y:S05]  /*17f00*/  @!P0 NANOSLEEP.SYNCS 0x989680 ;  /* 0x009896800000895d */ /* 0x010fea0003900000 */
[----:B------:R-:W4:Y:S02]  /*17f10*/  @!P0 SYNCS.PHASECHK.TRANS64 P0, [R3+URZ+0x13270], R4 ;  /* 0x01327004030085a7 */ /* 0x000f24000800007f */
[----:B----4-:R-:W-:Y:S05]  /*17f20*/  @!P0 BRA `(.L_x_11575) ;  /* 0xfffffffc00f08947 */ /* 0x010fea000383ffff */
[----:B------:R-:W-:Y:S05]  /*17f30*/  BRA `(.L_x_11666) ;  /* 0xffffffcc00cc7947 */ /* 0x000fea000383ffff */
.L_x_11577:
[----:B---3--:R3:W4:Y:S02]  /*17f40*/  SYNCS.PHASECHK.TRANS64.TRYWAIT P0, [R3+URZ+0x13260], R4 ;  /* 0x01326004030075a7 */ /* 0x008724000800017f */
[----:B----4-:R-:W-:Y:S05]  /*17f50*/  @!P0 NANOSLEEP.SYNCS 0x989680 ;  /* 0x009896800000895d */ /* 0x010fea0003900000 */
[----:B------:R-:W4:Y:S02]  /*17f60*/  @!P0 SYNCS.PHASECHK.TRANS64 P0, [R3+URZ+0x13260], R4 ;  /* 0x01326004030085a7 */ /* 0x000f24000800007f */
[----:B----4-:R-:W-:Y:S05]  /*17f70*/  @!P0 BRA `(.L_x_11577) ;  /* 0xfffffffc00f08947 */ /* 0x010fea000383ffff */
[----:B------:R-:W-:Y:S05]  /*17f80*/  BRA `(.L_x_11667) ;  /* 0xffffffcc00d47947 */ /* 0x000fea000383ffff */
.L_x_11584:
[----:B-1----:R1:W3:Y:S02]  /*17f90*/  SYNCS.PHASECHK.TRANS64.TRYWAIT P1, [R0+URZ+0x13270], R3 ;  /* 0x01327003000075a7 */ /* 0x0022e4000802017f */
[----:B---3--:R-:W-:Y:S05]  /*17fa0*/  @!P1 NANOSLEEP.SYNCS 0x989680 ;  /* 0x009896800000995d */ /* 0x008fea0003900000 */
[----:B------:R-:W3:Y:S02]  /*17fb0*/  @!P1 SYNCS.PHASECHK.TRANS64 P1, [R0+URZ+0x13270], R3 ;  /* 0x01327003000095a7 */ /* 0x000ee4000802007f */
[----:B---3--:R-:W-:Y:S05]  /*17fc0*/  @!P1 BRA `(.L_x_11584) ;  /* 0xfffffffc00f09947 */ /* 0x008fea000383ffff */
[----:B------:R-:W-:Y:S05]  /*17fd0*/  BRA `(.L_x_11668) ;  /* 0xffffffd400707947 */ /* 0x000fea000383ffff */
.L_x_11586:
[----:B-1----:R1:W3:Y:S02]  /*17fe0*/  SYNCS.PHASECHK.TRANS64.TRYWAIT P1, [R0+URZ+0x13260], R3 ;  /* 0x01326003000075a7 */ /* 0x0022e4000802017f */
[----:B---3--:R-:W-:Y:S05]  /*17ff0*/  @!P1 NANOSLEEP.SYNCS 0x989680 ;  /* 0x009896800000995d */ /* 0x008fea0003900000 */
[----:B------:R-:W3:Y:S02]  /*18000*/  @!P1 SYNCS.PHASECHK.TRANS64 P1, [R0+URZ+0x13260], R3 ;  /* 0x01326003000095a7 */ /* 0x000ee4000802007f */
[----:B---3--:R-:W-:Y:S05]  /*18010*/  @!P1 BRA `(.L_x_11586) ;  /* 0xfffffffc00f09947 */ /* 0x008fea000383ffff */
[----:B------:R-:W-:Y:S05]  /*18020*/  BRA `(.L_x_11669) ;  /* 0xffffffd400787947 */ /* 0x000fea000383ffff */
.L_x_11590:
[----:B------:R-:W-:Y:S01]  /*18030*/  BSSY B0, `(.L_x_11670) ;  /* 0x0000008000007945 */ /* 0x000fe20003800000 */
[----:B------:R-:W-:Y:S02]  /*18040*/  IMAD.MOV.U32 R13, RZ, RZ, R24 ;  /* 0x000000ffff0d7224 */ /* 0x000fe400078e0018 */
[----:B------:R-:W-:Y:S02]  /*18050*/  IMAD.MOV.U32 R12, RZ, RZ, RZ ;  /* 0x000000ffff0c7224 */ /* 0x000fe400078e00ff */
[----:B-12---:R-:W-:Y:S02]  /*18060*/  IMAD.MOV.U32 R11, RZ, RZ, 0x1f ;  /* 0x0000001fff0b7424 */ /* 0x006fe400078e00ff */
[----:B------:R-:W-:-:S07]  /*18070*/  IMAD.MOV.U32 R15, RZ, RZ, -0x1 ;  /* 0xffffffffff0f7424 */ /* 0x000fce00078e00ff */
[----:B----4-:R-:W-:Y:S05]  /*18080*/  WARPSYNC.COLLECTIVE R15, `(.L_x_11671) ;  /* 0x000000000f087348 */ /* 0x010fea0003c00000 */
[----:B------:R0:W1:Y:S02]  /*18090*/  SHFL.IDX P6, R14, R13, R12, R11 ;  /* 0x0000000c0d0e7389 */ /* 0x00006400000c000b */
[----:B01--4-:R-:W-:Y:S01]  /*180a0*/  ENDCOLLECTIVE ;  /* 0x000000000000791b */ /* 0x013fe20003800000 */
.L_x_11671:
[----:B------:R-:W-:Y:S05]  /*180b0*/  BSYNC B0 ;  /* 0x0000000000007941 */ /* 0x000fea0003800000 */
.L_x_11670:
        /* <DEDUP_REMOVED lines=9> */
.L_x_11672:
        /* <DEDUP_REMOVED lines=8> */
[----:B-1----:R-:W-:-:S05]  /*181d0*/  @!P1 IMAD.WIDE R2, R8, 0x4, R4 ;  /* 0x0000000408029825 */ /* 0x002fca00078e0204 */
        /* <DEDUP_REMOVED lines=16> */
.L_x_11673:
[----:B------:R-:W-:Y:S01]  /*182e0*/  IMAD.MOV.U32 R12, RZ, RZ, 0x2 ;  /* 0x00000002ff0c7424 */ /* 0x000fe200078e00ff */
[----:B------:R-:W-:-:S05]  /*182f0*/  SEL R3, R14, RZ, P1 ;  /* 0x000000ff0e037207 */ /* 0x000fca0000800000 */
[----:B------:R-:W-:-:S04]  /*18300*/  IMAD.IADD R2, R2, 0x1, R3 ;  /* 0x0000000102027824 */ /* 0x000fc800078e0203 */
[----:B------:R-:W-:-:S07]  /*18310*/  IMAD.MOV.U32 R13, RZ, RZ, R2 ;  /* 0x000000ffff0d7224 */ /* 0x000fce00078e0002 */
[----:B------:R-:W-:Y:S05]  /*18320*/  WARPSYNC.COLLECTIVE R15, `(.L_x_11674) ;  /* 0x000000000f087348 */ /* 0x000fea0003c00000 */
[----:B------:R0:W1:Y:S02]  /*18330*/  SHFL.UP P6, R14, R13, R12, R11 ;  /* 0x0400000c0d0e7389 */ /* 0x00006400000c000b */
[----:B01----:R-:W-:Y:S01]  /*18340*/  ENDCOLLECTIVE ;  /* 0x000000000000791b */ /* 0x003fe20003800000 */
.L_x_11674:
[----:B------:R-:W-:Y:S01]  /*18350*/  IMAD.MOV.U32 R12, RZ, RZ, 0x4 ;  /* 0x00000004ff0c7424 */ /* 0x000fe200078e00ff */
[----:B------:R-:W-:-:S05]  /*18360*/  SEL R3, R14, RZ, P2 ;  /* 0x000000ff0e037207 */ /* 0x000fca0001000000 */
[----:B------:R-:W-:-:S04]  /*18370*/  IMAD.IADD R2, R2, 0x1, R3 ;  /* 0x0000000102027824 */ /* 0x000fc800078e0203 */
[----:B------:R-:W-:-:S07]  /*18380*/  IMAD.MOV.U32 R13, RZ, RZ, R2 ;  /* 0x000000ffff0d7224 */ /* 0x000fce00078e0002 */
[----:B------:R-:W-:Y:S05]  /*18390*/  WARPSYNC.COLLECTIVE R15, `(.L_x_11675) ;  /* 0x000000000f087348 */ /* 0x000fea0003c00000 */
[----:B------:R0:W1:Y:S02]  /*183a0*/  SHFL.UP P6, R14, R13, R12, R11 ;  /* 0x0400000c0d0e7389 */ /* 0x00006400000c000b */
[----:B01----:R-:W-:Y:S01]  /*183b0*/  ENDCOLLECTIVE ;  /* 0x000000000000791b */ /* 0x003fe20003800000 */
.L_x_11675:
[----:B------:R-:W-:Y:S01]  /*183c0*/  IMAD.MOV.U32 R12, RZ, RZ, 0x8 ;  /* 0x00000008ff0c7424 */ /* 0x000fe200078e00ff */
[----:B------:R-:W-:-:S05]  /*183d0*/  SEL R3, R14, RZ, P3 ;  /* 0x000000ff0e037207 */ /* 0x000fca0001800000 */
[----:B------:R-:W-:-:S04]  /*183e0*/  IMAD.IADD R2, R2, 0x1, R3 ;  /* 0x0000000102027824 */ /* 0x000fc800078e0203 */
[----:B------:R-:W-:-:S07]  /*183f0*/  IMAD.MOV.U32 R13, RZ, RZ, R2 ;  /* 0x000000ffff0d7224 */ /* 0x000fce00078e0002 */
[----:B------:R-:W-:Y:S05]  /*18400*/  WARPSYNC.COLLECTIVE R15, `(.L_x_11676) ;  /* 0x000000000f087348 */ /* 0x000fea0003c00000 */
[----:B------:R0:W1:Y:S02]  /*18410*/  SHFL.UP P6, R14, R13, R12, R11 ;  /* 0x0400000c0d0e7389 */ /* 0x00006400000c000b */
[----:B01----:R-:W-:Y:S01]  /*18420*/  ENDCOLLECTIVE ;  /* 0x000000000000791b */ /* 0x003fe20003800000 */
.L_x_11676:
[----:B------:R-:W-:Y:S01]  /*18430*/  IMAD.MOV.U32 R12, RZ, RZ, 0x10 ;  /* 0x00000010ff0c7424 */ /* 0x000fe200078e00ff */
[----:B------:R-:W-:-:S05]  /*18440*/  SEL R3, R14, RZ, P4 ;  /* 0x000000ff0e037207 */ /* 0x000fca0002000000 */
[----:B------:R-:W-:-:S04]  /*18450*/  IMAD.IADD R2, R2, 0x1, R3 ;  /* 0x0000000102027824 */ /* 0x000fc800078e0203 */
[----:B------:R-:W-:-:S07]  /*18460*/  IMAD.MOV.U32 R13, RZ, RZ, R2 ;  /* 0x000000ffff0d7224 */ /* 0x000fce00078e0002 */
[----:B------:R-:W-:Y:S05]  /*18470*/  WARPSYNC.COLLECTIVE R15, `(.L_x_11677) ;  /* 0x000000000f087348 */ /* 0x000fea0003c00000 */
[----:B------:R0:W1:Y:S02]  /*18480*/  SHFL.UP P6, R14, R13, R12, R11 ;  /* 0x0400000c0d0e7389 */ /* 0x00006400000c000b */
[----:B01----:R-:W-:Y:S01]  /*18490*/  ENDCOLLECTIVE ;  /* 0x000000000000791b */ /* 0x003fe20003800000 */
.L_x_11677:
        /* <DEDUP_REMOVED lines=8> */
.L_x_11678:
[----:B------:R-:W-:Y:S05]  /*18520*/  BRA `(.L_x_11679) ;  /* 0xffffffd800407947 */ /* 0x000fea000383ffff */
.L_x_11593:
[----:B------:R-:W-:Y:S01]  /*18530*/  BSSY B0, `(.L_x_11680) ;  /* 0x0000008000007945 */ /* 0x000fe20003800000 */
[----:B------:R-:W-:Y:S02]  /*18540*/  IMAD.MOV.U32 R13, RZ, RZ, R2 ;  /* 0x000000ffff0d7224 */ /* 0x000fe400078e0002 */
[----:B------:R-:W-:Y:S02]  /*18550*/  IMAD.MOV.U32 R12, RZ, RZ, 0x1 ;  /* 0x00000001ff0c7424 */ /* 0x000fe400078e00ff */
[----:B-1----:R-:W-:Y:S02]  /*18560*/  IMAD.MOV.U32 R11, RZ, RZ, RZ ;  /* 0x000000ffff0b7224 */ /* 0x002fe400078e00ff */
[----:B------:R-:W-:-:S07]  /*18570*/  IMAD.MOV.U32 R15, RZ, RZ, -0x1 ;  /* 0xffffffffff0f7424 */ /* 0x000fce00078e00ff */
[----:B------:R-:W-:Y:S05]  /*18580*/  WARPSYNC.COLLECTIVE R15, `(.L_x_11681) ;  /* 0x000000000f087348 */ /* 0x000fea0003c00000 */
[----:B------:R0:W1:Y:S02]  /*18590*/  SHFL.UP P6, R14, R13, R12, R11 ;  /* 0x0400000c0d0e7389 */ /* 0x00006400000c000b */
[----:B01----:R-:W-:Y:S01]  /*185a0*/  ENDCOLLECTIVE ;  /* 0x000000000000791b */ /* 0x003fe20003800000 */
.L_x_11681:
[----:B------:R-:W-:Y:S05]  /*185b0*/  BSYNC B0 ;  /* 0x0000000000007941 */ /* 0x000fea0003800000 */
.L_x_11680:
        /* <DEDUP_REMOVED lines=9> */
.L_x_11682:
[----:B------:R-:W-:Y:S01]  /*18650*/  IMAD.MOV.U32 R12, RZ, RZ, 0x4 ;  /* 0x00000004ff0c7424 */ /* 0x000fe200078e00ff */
[----:B------:R-:W-:-:S05]  /*18660*/  SEL R3, R14, RZ, P2 ;  /* 0x000000ff0e037207 */ /* 0x000fca0001000000 */
[----:B------:R-:W-:-:S04]  /*18670*/  IMAD.IADD R2, R2, 0x1, R3 ;  /* 0x0000000102027824 */ /* 0x000fc800078e0203 */
[----:B------:R-:W-:-:S07]  /*18680*/  IMAD.MOV.U32 R13, RZ, RZ, R2 ;  /* 0x000000ffff0d7224 */ /* 0x000fce00078e0002 */
[----:B------:R-:W-:Y:S05]  /*18690*/  WARPSYNC.COLLECTIVE R15, `(.L_x_11683) ;  /* 0x000000000f087348 */ /* 0x000fea0003c00000 */
[----:B------:R0:W1:Y:S02]  /*186a0*/  SHFL.UP P6, R14, R13, R12, R11 ;  /* 0x0400000c0d0e7389 */ /* 0x00006400000c000b */
[----:B01----:R-:W-:Y:S01]  /*186b0*/  ENDCOLLECTIVE ;  /* 0x000000000000791b */ /* 0x003fe20003800000 */
.L_x_11683:
[----:B------:R-:W-:Y:S01]  /*186c0*/  IMAD.MOV.U32 R12, RZ, RZ, 0x8 ;  /* 0x00000008ff0c7424 */ /* 0x000fe200078e00ff */
[----:B------:R-:W-:-:S05]  /*186d0*/  SEL R3, R14, RZ, P3 ;  /* 0x000000ff0e037207 */ /* 0x000fca0001800000 */
[----:B------:R-:W-:-:S04]  /*186e0*/  IMAD.IADD R2, R2, 0x1, R3 ;  /* 0x0000000102027824 */ /* 0x000fc800078e0203 */
[----:B------:R-:W-:-:S07]  /*186f0*/  IMAD.MOV.U32 R13, RZ, RZ, R2 ;  /* 0x000000ffff0d7224 */ /* 0x000fce00078e0002 */
[----:B------:R-:W-:Y:S05]  /*18700*/  WARPSYNC.COLLECTIVE R15, `(.L_x_11684) ;  /* 0x000000000f087348 */ /* 0x000fea0003c00000 */
[----:B------:R0:W1:Y:S02]  /*18710*/  SHFL.UP P6, R14, R13, R12, R11 ;  /* 0x0400000c0d0e7389 */ /* 0x00006400000c000b */
[----:B01----:R-:W-:Y:S01]  /*18720*/  ENDCOLLECTIVE ;  /* 0x000000000000791b */ /* 0x003fe20003800000 */
.L_x_11684:
[----:B------:R-:W-:Y:S01]  /*18730*/  IMAD.MOV.U32 R12, RZ, RZ, 0x10 ;  /* 0x00000010ff0c7424 */ /* 0x000fe200078e00ff */
[----:B------:R-:W-:-:S05]  /*18740*/  SEL R3, R14, RZ, P4 ;  /* 0x000000ff0e037207 */ /* 0x000fca0002000000 */
[----:B------:R-:W-:-:S04]  /*18750*/  IMAD.IADD R2, R2, 0x1, R3 ;  /* 0x0000000102027824 */ /* 0x000fc800078e0203 */
[----:B------:R-:W-:-:S07]  /*18760*/  IMAD.MOV.U32 R13, RZ, RZ, R2 ;  /* 0x000000ffff0d7224 */ /* 0x000fce00078e0002 */
[----:B------:R-:W-:Y:S05]  /*18770*/  WARPSYNC.COLLECTIVE R15, `(.L_x_11685) ;  /* 0x000000000f087348 */ /* 0x000fea0003c00000 */
[----:B------:R0:W1:Y:S02]  /*18780*/  SHFL.UP P6, R14, R13, R12, R11 ;  /* 0x0400000c0d0e7389 */ /* 0x00006400000c000b */
[----:B01----:R-:W-:Y:S01]  /*18790*/  ENDCOLLECTIVE ;  /* 0x000000000000791b */ /* 0x003fe20003800000 */
.L_x_11685:
        /* <DEDUP_REMOVED lines=8> */
.L_x_11686:
[----:B------:R-:W-:Y:S05]  /*18820*/  BRA `(.L_x_11687) ;  /* 0xffffffd800247947 */ /* 0x000fea000383ffff */
.L_x_11595:
[----:B------:R-:W-:Y:S01]  /*18830*/  BSSY B0, `(.L_x_11688) ;  /* 0x0000006000007945 */ /* 0x000fe20003800000 */
[----:B------:R-:W-:Y:S01]  /*18840*/  PLOP3.LUT P6, PT, P6, PT, PT, 0x8, 0x0 ;  /* 0x000000000000781c */ /* 0x000fe200037ce170 */
[----:B------:R-:W-:-:S12]  /*18850*/  IMAD.MOV.U32 R15, RZ, RZ, -0x1 ;  /* 0xffffffffff0f7424 */ /* 0x000fd800078e00ff */
[----:B01----:R-:W-:Y:S05]  /*18860*/  WARPSYNC.COLLECTIVE R15, `(.L_x_11689) ;  /* 0x000000000f087348 */ /* 0x003fea0003c00000 */
[----:B------:R-:W-:Y:S01]  /*18870*/  VOTE.ANY R14, PT, P6 ;  /* 0x00000000000e7806 */ /* 0x000fe200030e0100 */
[----:B01----:R-:W-:Y:S06]  /*18880*/  ENDCOLLECTIVE ;  /* 0x000000000000791b */ /* 0x003fec0003800000 */
.L_x_11689:
[----:B------:R-:W-:Y:S05]  /*18890*/  BSYNC B0 ;  /* 0x0000000000007941 */ /* 0x000fea0003800000 */
.L_x_11688:
        /* <DEDUP_REMOVED lines=9> */
.L_x_11690:
[----:B------:R-:W-:Y:S02]  /*18930*/  IMAD.MOV.U32 R13, RZ, RZ, R7 ;  /* 0x000000ffff0d7224 */ /* 0x000fe400078e0007 */
[----:B------:R-:W-:-:S07]  /*18940*/  IMAD.MOV.U32 R4, RZ, RZ, R14 ;  /* 0x000000ffff047224 */ /* 0x000fce00078e000e */
[----:B------:R-:W-:Y:S05]  /*18950*/  WARPSYNC.COLLECTIVE R15, `(.L_x_11691) ;  /* 0x000000000f087348 */ /* 0x000fea0003c00000 */
[----:B------:R0:W1:Y:S02]  /*18960*/  SHFL.IDX P6, R14, R13, R12, R11 ;  /* 0x0000000c0d0e7389 */ /* 0x00006400000c000b */
[----:B01----:R-:W-:Y:S01]  /*18970*/  ENDCOLLECTIVE ;  /* 0x000000000000791b */ /* 0x003fe20003800000 */
.L_x_11691:
[----:B------:R-:W-:Y:S01]  /*18980*/  IMAD.MOV.U32 R7, RZ, RZ, R14 ;  /* 0x000000ffff077224 */ /* 0x000fe200078e000e */
[----:B------:R-:W-:Y:S06]  /*18990*/  BRA `(.L_x_11692) ;  /* 0xffffffd800047947 */ /* 0x000fec000383ffff */
.L_x_11597:
[----:B------:R-:W-:Y:S01]  /*189a0*/  BSSY B0, `(.L_x_11693) ;  /* 0x0000007000007945 */ /* 0x000fe20003800000 */
[----:B------:R-:W-:Y:S02]  /*189b0*/  IMAD.MOV.U32 R13, RZ, RZ, R2 ;  /* 0x000000ffff0d7224 */ /* 0x000fe400078e0002 */
[----:B-1----:R-:W-:Y:S02]  /*189c0*/  IMAD.MOV.U32 R11, RZ, RZ, 0x1f ;  /* 0x0000001fff0b7424 */ /* 0x002fe400078e00ff */
[----:B------:R-:W-:-:S07]  /*189d0*/  IMAD.MOV.U32 R15, RZ, RZ, -0x1 ;  /* 0xffffffffff0f7424 */ /* 0x000fce00078e00ff */
[----:B0-234-:R-:W-:Y:S05]  /*189e0*/  WARPSYNC.COLLECTIVE R15, `(.L_x_11694) ;  /* 0x000000000f087348 */ /* 0x01dfea0003c00000 */
[----:B------:R1:W0:Y:S02]  /*189f0*/  SHFL.IDX P6, R14, R13, R12, R11 ;  /* 0x0000000c0d0e7389 */ /* 0x00022400000c000b */
[----:B01234-:R-:W-:Y:S01]  /*18a00*/  ENDCOLLECTIVE ;  /* 0x000000000000791b */ /* 0x01ffe20003800000 */
.L_x_11694:
[----:B------:R-:W-:Y:S05]  /*18a10*/  BSYNC B0 ;  /* 0x0000000000007941 */ /* 0x000fea0003800000 */
.L_x_11693:
[----:B------:R-:W-:Y:S01]  /*18a20*/  IMAD.MOV.U32 R24, RZ, RZ, R14 ;  /* 0x000000ffff187224 */ /* 0x000fe200078e000e */
[----:B------:R-:W-:Y:S06]  /*18a30*/  BRA `(.L_x_11596) ;  /* 0xffffffd400f47947 */ /* 0x000fec000383ffff */
.L_x_11601:
[----:B0-----:R0:W2:Y:S02]  /*18a40*/  SYNCS.PHASECHK.TRANS64.TRYWAIT P0, [R6+URZ+0x13220], R0 ;  /* 0x01322000060075a7 */ /* 0x0010a4000800017f */
[----:B--2---:R-:W-:Y:S05]  /*18a50*/  @!P0 NANOSLEEP.SYNCS 0x989680 ;  /* 0x009896800000895d */ /* 0x004fea0003900000 */
[----:B------:R-:W2:Y:S02]  /*18a60*/  @!P0 SYNCS.PHASECHK.TRANS64 P0, [R6+URZ+0x13220], R0 ;  /* 0x01322000060085a7 */ /* 0x000ea4000800007f */
[----:B--2---:R-:W-:Y:S05]  /*18a70*/  @!P0 BRA `(.L_x_11601) ;  /* 0xfffffffc00f08947 */ /* 0x004fea000383ffff */
[----:B------:R-:W-:Y:S05]  /*18a80*/  BRA `(.L_x_11695) ;  /* 0xffffffdc004c7947 */ /* 0x000fea000383ffff */
.L_x_11602:
[----:B------:R-:W2:Y:S01]  /*18a90*/  S2R R2, SR_TID.X ;  /* 0x0000000000027919 */ /* 0x000ea20000002100 */
[----:B------:R-:W-:Y:S01]  /*18aa0*/  BSSY B0, `(.L_x_11696) ;  /* 0x000000a000007945 */ /* 0x000fe20003800000 */
[----:B------:R-:W-:Y:S02]  /*18ab0*/  IMAD.MOV.U32 R12, RZ, RZ, RZ ;  /* 0x000000ffff0c7224 */ /* 0x000fe400078e00ff */
[----:B-1----:R-:W-:Y:S02]  /*18ac0*/  IMAD.MOV.U32 R11, RZ, RZ, 0x1f ;  /* 0x0000001fff0b7424 */ /* 0x002fe400078e00ff */
[----:B------:R-:W-:Y:S01]  /*18ad0*/  IMAD.MOV.U32 R15, RZ, RZ, -0x1 ;  /* 0xffffffffff0f7424 */ /* 0x000fe200078e00ff */
[----:B--2---:R-:W-:-:S04]  /*18ae0*/  SHF.R.U32.HI R2, RZ, 0x5, R2 ;  /* 0x00000005ff027819 */ /* 0x004fc80000011602 */
[----:B------:R-:W-:-:S05]  /*18af0*/  LOP3.LUT R2, R2, 0x3, RZ, 0xc0, !PT ;  /* 0x0000000302027812 */ /* 0x000fca00078ec0ff */
[----:B------:R-:W-:-:S07]  /*18b00*/  IMAD.MOV.U32 R13, RZ, RZ, R2 ;  /* 0x000000ffff0d7224 */ /* 0x000fce00078e0002 */
[----:B0--3--:R-:W-:Y:S05]  /*18b10*/  WARPSYNC.COLLECTIVE R15, `(.L_x_11697) ;  /* 0x000000000f087348 */ /* 0x009fea0003c00000 */
[----:B------:R1:W2:Y:S02]  /*18b20*/  SHFL.IDX P6, R14, R13, R12, R11 ;  /* 0x0000000c0d0e7389 */ /* 0x0002a400000c000b */
[----:B0123--:R-:W-:Y:S01]  /*18b30*/  ENDCOLLECTIVE ;  /* 0x000000000000791b */ /* 0x00ffe20003800000 */
.L_x_11697:
[----:B------:R-:W-:Y:S05]  /*18b40*/  BSYNC B0 ;  /* 0x0000000000007941 */ /* 0x000fea0003800000 */
.L_x_11696:
[----:B------:R-:W-:Y:S05]  /*18b50*/  BRA `(.L_x_11698) ;  /* 0xffffffdc00347947 */ /* 0x000fea000383ffff */
.L_x_11603:
[----:B------:R-:W-:Y:S01]  /*18b60*/  BSSY B0, `(.L_x_11699) ;  /* 0x0000006000007945 */ /* 0x000fe20003800000 */
[----:B------:R-:W-:-:S07]  /*18b70*/  IMAD.MOV.U32 R15, RZ, RZ, -0x1 ;  /* 0xffffffffff0f7424 */ /* 0x000fce00078e00ff */
[----:B01-3--:R-:W-:Y:S05]  /*18b80*/  WARPSYNC.COLLECTIVE R15, `(.L_x_11700) ;  /* 0x000000000f0c7348 */ /* 0x00bfea0003c00000 */
[----:B------:R-:W-:Y:S02]  /*18b90*/  ELECT P6, UR62, PT ;  /* 0x00000000003e782f */ /* 0x000fe400038c0000 */
[----:B------:R-:W-:Y:S01]  /*18ba0*/  MOV R14, UR62 ;  /* 0x0000003e000e7c02 */ /* 0x000fe20008000f00 */
[----:B01-3--:R-:W-:Y:S10]  /*18bb0*/  ENDCOLLECTIVE ;  /* 0x000000000000791b */ /* 0x00bff40003800000 */
.L_x_11700:
[----:B------:R-:W-:Y:S05]  /*18bc0*/  BSYNC B0 ;  /* 0x0000000000007941 */ /* 0x000fea0003800000 */
.L_x_11699:
[----:B------:R-:W-:Y:S05]  /*18bd0*/  BRA `(.L_x_11701) ;  /* 0xffffffdc00287947 */ /* 0x000fea000383ffff */
.L_x_11605:
[----:B0-----:R0:W2:Y:S02]  /*18be0*/  SYNCS.PHASECHK.TRANS64.TRYWAIT P1, [R5+URZ], R4 ;  /* 0x00000004050075a7 */ /* 0x0010a4000802017f */
[----:B--2---:R-:W-:Y:S05]  /*18bf0*/  @!P1 NANOSLEEP.SYNCS 0x989680 ;  /* 0x009896800000995d */ /* 0x004fea0003900000 */
[----:B------:R-:W2:Y:S02]  /*18c00*/  @!P1 SYNCS.PHASECHK.TRANS64 P1, [R5+URZ], R4 ;  /* 0x00000004050095a7 */ /* 0x000ea4000802007f */
[----:B--2---:R-:W-:Y:S05]  /*18c10*/  @!P1 BRA `(.L_x_11605) ;  /* 0xfffffffc00f09947 */ /* 0x004fea000383ffff */
[----:B------:R-:W-:Y:S05]  /*18c20*/  BRA `(.L_x_11702) ;  /* 0xffffffdc00607947 */ /* 0x000fea000383ffff */
.L_x_11606:
[----:B--2---:R2:W4:Y:S02]  /*18c30*/  SYNCS.PHASECHK.TRANS64.TRYWAIT P1, [R9+URZ], R0 ;  /* 0x00000000090075a7 */ /* 0x004524000802017f */
[----:B----4-:R-:W-:Y:S05]  /*18c40*/  @!P1 NANOSLEEP.SYNCS 0x989680 ;  /* 0x009896800000995d */ /* 0x010fea0003900000 */
[----:B------:R-:W4:Y:S02]  /*18c50*/  @!P1 SYNCS.PHASECHK.TRANS64 P1, [R9+URZ], R0 ;  /* 0x00000000090095a7 */ /* 0x000f24000802007f */
[----:B----4-:R-:W-:Y:S05]  /*18c60*/  @!P1 BRA `(.L_x_11606) ;  /* 0xfffffffc00f09947 */ /* 0x010fea000383ffff */
[----:B------:R-:W-:Y:S05]  /*18c70*/  BRA `(.L_x_11703) ;  /* 0xffffffdc00547947 */ /* 0x000fea000383ffff */
.L_x_11608:
[----:B----4-:R4:W0:Y:S02]  /*18c80*/  SYNCS.PHASECHK.TRANS64.TRYWAIT P1, [R29+URZ+0x13260], R4 ;  /* 0x013260041d0075a7 */ /* 0x010824000802017f */
[----:B0-----:R-:W-:Y:S05]  /*18c90*/  @!P1 NANOSLEEP.SYNCS 0x989680 ;  /* 0x009896800000995d */ /* 0x001fea0003900000 */
[----:B------:R-:W0:Y:S02]  /*18ca0*/  @!P1 SYNCS.PHASECHK.TRANS64 P1, [R29+URZ+0x13260], R4 ;  /* 0x013260041d0095a7 */ /* 0x000e24000802007f */
[----:B0-----:R-:W-:Y:S05]  /*18cb0*/  @!P1 BRA `(.L_x_11608) ;  /* 0xfffffffc00f09947 */ /* 0x001fea000383ffff */
[----:B------:R-:W-:Y:S05]  /*18cc0*/  BRA `(.L_x_11704) ;  /* 0xffffffdc00547947 */ /* 0x000fea000383ffff */
.L_x_11610:
[----:B------:R0:W0:Y:S02]  /*18cd0*/  SYNCS.PHASECHK.TRANS64.TRYWAIT P1, [R7+URZ+0x13260], R0 ;  /* 0x01326000070075a7 */ /* 0x000024000802017f */
[----:B0-----:R-:W-:Y:S05]  /*18ce0*/  @!P1 NANOSLEEP.SYNCS 0x989680 ;  /* 0x009896800000995d */ /* 0x001fea0003900000 */
[----:B------:R-:W0:Y:S02]  /*18cf0*/  @!P1 SYNCS.PHASECHK.TRANS64 P1, [R7+URZ+0x13260], R0 ;  /* 0x01326000070095a7 */ /* 0x000e24000802007f */
[----:B0-----:R-:W-:Y:S05]  /*18d00*/  @!P1 BRA `(.L_x_11610) ;  /* 0xfffffffc00f09947 */ /* 0x001fea000383ffff */
[----:B------:R-:W-:Y:S05]  /*18d10*/  BRA `(.L_x_11705) ;  /* 0xffffffdc00547947 */ /* 0x000fea000383ffff */
.L_x_11612:
[----:B------:R0:W0:Y:S02]  /*18d20*/  SYNCS.PHASECHK.TRANS64.TRYWAIT P0, [R29+URZ+0x13280], R4 ;  /* 0x013280041d0075a7 */ /* 0x000024000800017f */
[----:B0-----:R-:W-:Y:S05]  /*18d30*/  @!P0 NANOSLEEP.SYNCS 0x989680 ;  /* 0x009896800000895d */ /* 0x001fea0003900000 */
[----:B------:R-:W0:Y:S02]  /*18d40*/  @!P0 SYNCS.PHASECHK.TRANS64 P0, [R29+URZ+0x13280], R4 ;  /* 0x013280041d0085a7 */ /* 0x000e24000800007f */
[----:B0-----:R-:W-:Y:S05]  /*18d50*/  @!P0 BRA `(.L_x_11612) ;  /* 0xfffffffc00f08947 */ /* 0x001fea000383ffff */
[----:B------:R-:W-:Y:S05]  /*18d60*/  BRA `(.L_x_11613) ;  /* 0xffffffdc00507947 */ /* 0x000fea000383ffff */
.L_x_11706:
        /* <DEDUP_REMOVED lines=9> */
.L_x_13296:


//--------------------- .text._ZN7cutlass13device_kernelIN5flash11enable_sm90INS1_16FlashAttnFwdSm90INS1_25CollectiveMainloopFwdSm90ILi2EN4cute5tupleIJNS5_1CILi1EEES8_S8_EEENS6_IJNS7_ILi192EEENS7_ILi160EEENS7_ILi64EEEEEELi64ENS_12float_e4m3_tEfNS_4arch4Sm90ELb0ELb1ELb0ELb0ELb0ELb0ELb0ELb1ELb1ELb1ELb1ELb0EEENS1_21CollectiveEpilogueFwdINS6_IJSA_SC_SB_EEES9_NS_10bfloat16_tESG_Li384ELb0ELb1ELb1ELb1EEENS1_19SingleTileSchedulerILb0ELb1ELb1ELi192EEEEEEEEEvNT_6ParamsE --------------------------
	.section	.text._ZN7cutlass13device_kernelIN5flash11enable_sm90INS1_16FlashAttnFwdSm90INS1_25CollectiveMainloopFwdSm90ILi2EN4cute5tupleIJNS5_1CILi1EEES8_S8_EEENS6_IJNS7_ILi192EEENS7_ILi160EEENS7_ILi64EEEEEELi64ENS_12float_e4m3_tEfNS_4arch4Sm90ELb0ELb1ELb0ELb0ELb0ELb0ELb0ELb1ELb1ELb1ELb1ELb0EEENS1_21CollectiveEpilogueFwdINS6_IJSA_SC_SB_EEES9_NS_10bfloat16_tESG_Li384ELb0ELb1ELb1ELb1EEENS1_19SingleTileSchedulerILb0ELb1ELb1ELi192EEEEEEEEEvNT_6ParamsE,"ax",@progbits
	.align	128
.text._ZN7cutlass13device_kernelIN5flash11enable_sm90INS1_16FlashAttnFwdSm90INS1_25CollectiveMainloopFwdSm90ILi2EN4cute5tupleIJNS5_1CILi1EEES8_S8_EEENS6_IJNS7_ILi192EEENS7_ILi160EEENS7_ILi64EEEEEELi64ENS_12float_e4m3_tEfNS_4arch4Sm90ELb0ELb1ELb0ELb0ELb0ELb0ELb0ELb1ELb1ELb1ELb1ELb0EEENS1_21CollectiveEpilogueFwdINS6_IJSA_SC_SB_EEES9_NS_10bfloat16_tESG_Li384ELb0ELb1ELb1ELb1EEENS1_19SingleTileSchedulerILb0ELb1ELb1ELi192EEEEEEEEEvNT_6ParamsE:
        .type           _ZN7cutlass13device_kernelIN5flash11enable_sm90INS1_16FlashAttnFwdSm90INS1_25CollectiveMainloopFwdSm90ILi2EN4cute5tupleIJNS5_1CILi1EEES8_S8_EEENS6_IJNS7_ILi192EEENS7_ILi160EEENS7_ILi64EEEEEELi64ENS_12float_e4m3_tEfNS_4arch4Sm90ELb0ELb1ELb0ELb0ELb0ELb0ELb0ELb1ELb1ELb1ELb1ELb0EEENS1_21CollectiveEpilogueFwdINS6_IJSA_SC_SB_EEES9_NS_10bfloat16_tESG_Li384ELb0ELb1ELb1ELb1EEENS1_19SingleTileSchedulerILb0ELb1ELb1ELi192EEEEEEEEEvNT_6ParamsE,@function
        .size           _ZN7cutlass13device_kernelIN5flash11enable_sm90INS1_16FlashAttnFwdSm90INS1_25CollectiveMainloopFwdSm90ILi2EN4cute5tupleIJNS5_1CILi1EEES8_S8_EEENS6_IJNS7_ILi192EEENS7_ILi160EEENS7_ILi64EEEEEELi64ENS_12float_e4m3_tEfNS_4arch4Sm90ELb0ELb1ELb0ELb0ELb0ELb0ELb0ELb1ELb1ELb1ELb1ELb0EEENS1_21CollectiveEpilogueFwdINS6_IJSA_SC_SB_EEES9_NS_10bfloat16_tESG_Li384ELb0ELb1ELb1ELb1EEENS1_19SingleTileSchedulerILb0ELb1ELb1ELi192EEEEEEEEEvNT_6ParamsE,(.L_x_13297 - _ZN7cutlass13device_kernelIN5flash11enable_sm90INS1_16FlashAttnFwdSm90INS1_25CollectiveMainloopFwdSm90ILi2EN4cute5tupleIJNS5_1CILi1EEES8_S8_EEENS6_IJNS7_ILi192EEENS7_ILi160EEENS7_ILi64EEEEEELi64ENS_12float_e4m3_tEfNS_4arch4Sm90ELb0ELb1ELb0ELb0ELb0ELb0ELb0ELb1ELb1ELb1ELb1ELb0EEENS1_21CollectiveEpilogueFwdINS6_IJSA_SC_SB_EEES9_NS_10bfloat16_tESG_Li384ELb0ELb1ELb1ELb1EEENS1_19SingleTileSchedulerILb0ELb1ELb1ELi192EEEEEEEEEvNT_6ParamsE)
        .other          _ZN7cutlass13device_kernelIN5flash11enable_sm90INS1_16FlashAttnFwdSm90INS1_25CollectiveMainloopFwdSm90ILi2EN4cute5tupleIJNS5_1CILi1EEES8_S8_EEENS6_IJNS7_ILi192EEENS7_ILi160EEENS7_ILi64EEEEEELi64ENS_12float_e4m3_tEfNS_4arch4Sm90ELb0ELb1ELb0ELb0ELb0ELb0ELb0ELb1ELb1ELb1ELb1ELb0EEENS1_21CollectiveEpilogueFwdINS6_IJSA_SC_SB_EEES9_NS_10bfloat16_tESG_Li384ELb0ELb1ELb1ELb1EEENS1_19SingleTileSchedulerILb0ELb1ELb1ELi192EEEEEEEEEvNT_6ParamsE,@"STO_CUDA_ENTRY STV_DEFAULT"
_ZN7cutlass13device_kernelIN5flash11enable_sm90INS1_16FlashAttnFwdSm90INS1_25CollectiveMainloopFwdSm90ILi2EN4cute5tupleIJNS5_1CILi1EEES8_S8_EEENS6_IJNS7_ILi192EEENS7_ILi160EEENS7_ILi64EEEEEELi64ENS_12float_e4m3_tEfNS_4arch4Sm90ELb0ELb1ELb0ELb0ELb0ELb0ELb0ELb1ELb1ELb1ELb1ELb0EEENS1_21CollectiveEpilogueFwdINS6_IJSA_SC_SB_EEES9_NS_10bfloat16_tESG_Li384ELb0ELb1ELb1ELb1EEENS1_19SingleTileSchedulerILb0ELb1ELb1ELi192EEEEEEEEEvNT_6ParamsE:
        /* <DEDUP_REMOVED lines=17> */
.L_x_11708:
[----:B------:R-:W-:Y:S05]  /*0110*/  BSYNC B0 ;  /* 0x0000000000007941 */ /* 0x000fea0003800000 */
.L_x_11707:
        /* <DEDUP_REMOVED lines=41> */
.L_x_11709:
        /* <DEDUP_REMOVED lines=22> */
.L_x_11710:
        /* <DEDUP_REMOVED lines=18> */
.L_x_11711:
        /* <DEDUP_REMOVED lines=22> */
.L_x_11712:
        /* <DEDUP_REMOVED lines=22> */
.L_x_11713:
        /* <DEDUP_REMOVED lines=9> */
.L_x_11716:
        /* <DEDUP_REMOVED lines=65> */
[----:B------:R-:W-:Y:S01]  /*0d90*/  ULDC.64 UR6, c[0x0][0x9e0] ;  /* 0x0002780000067ab9 */ /* 0x000fe20000000a00 */
[----:B------:R-:W-:Y:S01]  /*0da0*/  ULDC UR11, c[0x0][0x988] ;  /* 0x00026200000b7ab9 */ /* 0x000fe20000000800 */
[----:B------:R1:W5:Y:S04]  /*0db0*/  @P0 LDG.E R3, desc[UR42][R4.64] ;  /* 0x0000002a04030981 */ /* 0x000368000c1e1900 */
[----:B------:R-:W5:Y:S01]  /*0dc0*/  @P1 LDG.E R0, desc[UR42][R6.64] ;  /* 0x0000002a06001981 */ /* 0x000f62000c1e1900 */
[----:B0-----:R-:W-:Y:S01]  /*0dd0*/  ISETP.NE.U32.AND P0, PT, R8, RZ, PT ;  /* 0x000000ff0800720c */ /* 0x001fe20003f05070 */
[----:B------:R-:W-:Y:S01]  /*0de0*/  UISETP.NE.AND UP1, UPT, UR5, 0x1, UPT ;  /* 0x000000010500788c */ /* 0x000fe2000bf25270 */
[----:B------:R-:W-:Y:S01]  /*0df0*/  VIADD R23, R25, 0xffffff80 ;  /* 0xffffff8019177836 */ /* 0x000fe20000000000 */
[----:B------:R-:W-:Y:S01]  /*0e00*/  UISETP.GE.AND UP0, UPT, UR7, 0x1, UPT ;  /* 0x000000010700788c */ /* 0x000fe2000bf06270 */
[----:B------:R-:W-:-:S02]  /*0e10*/  ISETP.NE.AND.EX P0, PT, R9, RZ, PT, P0 ;  /* 0x000000ff0900720c */ /* 0x000fc40003f05300 */
[----:B-1----:R-:W-:Y:S02]  /*0e20*/  IADD3 R5, -R19, 0x1, RZ ;  /* 0x0000000113057810 */ /* 0x002fe40007ffe1ff */
[----:B--2---:R-:W-:Y:S02]  /*0e30*/  SEL R18, R18, 0x1, P0 ;  /* 0x0000000112127807 */ /* 0x004fe40000000000 */
[----:B------:R-:W-:Y:S02]  /*0e40*/  PLOP3.LUT P1, PT, PT, PT, UP0, 0x80, 0x0 ;  /* 0x000000000000781c */ /* 0x000fe40003f2f008 */
[----:B------:R-:W-:Y:S01]  /*0e50*/  @UP1 ULDC UR9, c[0x0][0x44c] ;  /* 0x0001130000091ab9 */ /* 0x000fe20000000800 */
[CC--:B---3--:R-:W-:Y:S01]  /*0e60*/  IMAD R5, R18.reuse, R11.reuse, R5 ;  /* 0x0000000b12057224 */ /* 0x0c8fe200078e0205 */
[----:B----4-:R-:W-:Y:S01]  /*0e70*/  UIMAD UR38, UR38, 0xc0, URZ ;  /* 0x000000c0262678a4 */ /* 0x010fe2000f8e023f */
        /* <DEDUP_REMOVED lines=24> */
.L_x_11719:
[----:B------:R-:W-:-:S11]  /*1000*/  UISETP.NE.AND UP0, UPT, UR7, 0x1, UPT ;  /* 0x000000010700788c */ /* 0x000fd6000bf05270 */
[----:B------:R-:W-:Y:S02]  /*1010*/  @UP0 ULDC.64 UR10, c[0x0][0x9e8] ;  /* 0x00027a00000a0ab9 */ /* 0x000fe40000000a00 */
[----:B------:R-:W-:-:S04]  /*1020*/  UIMAD.WIDE.U32 UR8, UR5, UR10, URZ ;  /* 0x0000000a050872a5 */ /* 0x000fc8000f8e003f */
[----:B------:R-:W-:-:S12]  /*1030*/  @UP0 USHF.R.U32.HI UR5, URZ, UR11, UR9 ;  /* 0x0000000b3f050299 */ /* 0x000fd80008011609 */
.L_x_11720:
[----:B------:R-:W-:-:S06]  /*1040*/  UIMAD UR5, UR5, UR7, UR7 ;  /* 0x00000007050572a4 */ /* 0x000fcc000f8e0207 */
[----:B------:R-:W-:-:S07]  /*1050*/  VIMNMX R0, R0, UR5, PT ;  /* 0x0000000500007c48 */ /* 0x000fce000bfe0100 */
.L_x_11718:
[-C--:B------:R-:W-:Y:S01]  /*1060*/  IMAD R19, R18, R11.reuse, -R19 ;  /* 0x0000000b12137224 */ /* 0x080fe200078e0a13 */
        /* <DEDUP_REMOVED lines=29> */
.L_x_11722:
[----:B------:R-:W-:-:S11]  /*1240*/  UISETP.NE.AND UP0, UPT, UR7, 0x1, UPT ;  /* 0x000000010700788c */ /* 0x000fd6000bf05270 */
[----:B------:R-:W-:Y:S02]  /*1250*/  @UP0 ULDC.64 UR10, c[0x0][0x9e8] ;  /* 0x00027a00000a0ab9 */ /* 0x000fe40000000a00 */
[----:B------:R-:W-:-:S04]  /*1260*/  UIMAD.WIDE.U32 UR8, UR5, UR10, URZ ;  /* 0x0000000a050872a5 */ /* 0x000fc8000f8e003f */
[----:B------:R-:W-:-:S12]  /*1270*/  @UP0 USHF.R.U32.HI UR5, URZ, UR11, UR9 ;  /* 0x0000000b3f050299 */ /* 0x000fd80008011609 */
.L_x_11723:
[----:B------:R-:W-:-:S04]  /*1280*/  UIMAD UR5, UR5, UR7, URZ ;  /* 0x00000007050572a4 */ /* 0x000fc8000f8e023f */
[----:B------:R-:W-:-:S04]  /*1290*/  UISETP.LT.AND UP0, UPT, UR6, UR5, UPT ;  /* 0x000000050600728c */ /* 0x000fc8000bf01270 */
[----:B------:R-:W-:-:S12]  /*12a0*/  USEL UR6, UR6, UR5, !UP0 ;  /* 0x0000000506067287 */ /* 0x000fd8000c000000 */
.L_x_11721:
        /* <DEDUP_REMOVED lines=47> */
.L_x_11724:
        /* <DEDUP_REMOVED lines=24> */
[----:B------:R-:W-:Y:S01]  /*1720*/  SHF.R.S32.HI R104, RZ, 0x1f, R23 ;  /* 0x0000001fff687819 */ /* 0x000fe20000011417 */
[----:B------:R-:W0:Y:S01]  /*1730*/  S2UR UR7, SR_CgaCtaId ;  /* 0x00000000000779c3 */ /* 0x000e220000008800 */
[----:B------:R-:W-:Y:S01]  /*1740*/  UMOV UR47, 0x400 ;  /* 0x00000400002f7882 */ /* 0x000fe20000000000 */
[----:B------:R-:W-:Y:S01]  /*1750*/  UMOV UR37, 0x80000020 ;  /* 0x8000002000257882 */ /* 0x000fe20000000000 */
        /* <DEDUP_REMOVED lines=32> */
.L_x_11726:
[----:B------:R-:W-:-:S04]  /*1960*/  SHF.L.U32 R0, RZ, 0x1f, RZ ;  /* 0x0000001fff007819 */ /* 0x000fc800000006ff */
[----:B------:R-:W0:Y:S02]  /*1970*/  SYNCS.PHASECHK.TRANS64.TRYWAIT P0, [UR47+0x12400], R0 ;  /* 0x01240000ff0075a7 */ /* 0x000e24000800016f */
[----:B0-----:R-:W-:Y:S05]  /*1980*/  @!P0 BRA `(.L_x_11727) ;  /* 0x0000013800548947 */ /* 0x001fea0003800000 */
.L_x_11864:
[----:B------:R-:W-:-:S06]  /*1990*/  ULOP3.LUT UR4, UR40, 0x1, URZ, 0xfc, !UPT ;  /* 0x0000000128047892 */ /* 0x000fcc000f8efc3f */
[----:B0-----:R-:W-:-:S05]  /*19a0*/  IMAD.U32 R3, RZ, RZ, UR4 ;  /* 0x00000004ff037e24 */ /* 0x001fca000f8e00ff */
[----:B------:R-:W-:-:S13]  /*19b0*/  ISETP.NE.AND P0, PT, R3, 0x3, PT ;  /* 0x000000030300780c */ /* 0x000fda0003f05270 */
[----:B------:R-:W-:Y:S05]  /*19c0*/  @!P0 BRA `(.L_x_11728) ;  /* 0x0000000000048947 */ /* 0x000fea0003800000 */
[----:B------:R-:W-:Y:S01]  /*19d0*/  BPT.TRAP 0x1 ;  /* 0x000000040000795c */ /* 0x000fe20000300000 */
.L_x_11728:
[----:B------:R0:W1:Y:S01]  /*19e0*/  SYNCS.PHASECHK.TRANS64.TRYWAIT P1, [UR47+0x12430], R0 ;  /* 0x01243000ff0075a7 */ /* 0x000062000802016f */
[----:B------:R-:W-:Y:S05]  /*19f0*/  @!P0 BRA `(.L_x_11729) ;  /* 0x0000000000048947 */ /* 0x000fea0003800000 */
[----:B------:R-:W-:Y:S01]  /*1a00*/  BPT.TRAP 0x1 ;  /* 0x000000040000795c */ /* 0x000fe20000300000 */
.L_x_11729:
[----:B------:R-:W-:Y:S02]  /*1a10*/  ISETP.NE.AND P2, PT, R2, RZ, PT ;  /* 0x000000ff0200720c */ /* 0x000fe40003f45270 */
[----:B------:R-:W-:-:S11]  /*1a20*/  LOP3.LUT R16, R16, 0xfdffffff, RZ, 0xc0, !PT ;  /* 0xfdffffff10107812 */ /* 0x000fd600078ec0ff */
[----:B------:R-:W-:Y:S01]  /*1a30*/  @P2 LOP3.LUT R16, R16, 0x2000000, RZ, 0xfc, !PT ;  /* 0x0200000010102812 */ /* 0x000fe200078efcff */
[----:B-1----:R-:W-:Y:S06]  /*1a40*/  @P1 BRA `(.L_x_11730) ;  /* 0x0000000000081947 */ /* 0x002fec0003800000 */
[----:B------:R-:W1:Y:S02]  /*1a50*/  SYNCS.PHASECHK.TRANS64.TRYWAIT P1, [UR47+0x12430], R0 ;  /* 0x01243000ff0075a7 */ /* 0x000e64000802016f */
[----:B-1----:R-:W-:Y:S05]  /*1a60*/  @!P1 BRA `(.L_x_11731) ;  /* 0x0000013800349947 */ /* 0x002fea0003800000 */
.L_x_11730:
[----:B------:R-:W-:Y:S05]  /*1a70*/  WARPSYNC.ALL ;  /* 0x0000000000007948 */ /* 0x000fea0003800000 */
[----:B------:R-:W-:Y:S01]  /*1a80*/  UIADD3 UR4, UR47, 0xd200, URZ ;  /* 0x0000d2002f047890 */ /* 0x000fe2000fffe03f */
[----:B------:R-:W-:Y:S01]  /*1a90*/  WARPGROUP.ARRIVE ;  /* 0x00000000000079c5 */ /* 0x000fe20000000000 */
[----:B------:R-:W-:Y:S01]  /*1aa0*/  UMOV UR5, UR37 ;  /* 0x0000002500057c82 */ /* 0x000fe20008000000 */
[----:B------:R-:W-:Y:S01]  /*1ab0*/  UMOV UR7, 0x80000020 ;  /* 0x8000002000077882 */ /* 0x000fe20000000000 */
[----:B------:R-:W-:Y:S01]  /*1ac0*/  USHF.R.U32.HI UR4, URZ, 0x4, UR4 ;  /* 0x000000043f047899 */ /* 0x000fe20008011604 */
[----:B01----:R-:W-:Y:S01]  /*1ad0*/  LOP3.LUT R0, R105, 0xffffff80, RZ, 0xc0, !PT ;  /* 0xffffff8069007812 */ /* 0x003fe200078ec0ff */
[----:B------:R-:W-:Y:S01]  /*1ae0*/  UMOV UR8, UR36 ;  /* 0x0000002400087c82 */ /* 0x000fe20008000000 */
[----:B------:R-:W-:Y:S01]  /*1af0*/  UMOV UR9, UR37 ;  /* 0x0000002500097c82 */ /* 0x000fe20008000000 */
[----:B------:R-:W-:Y:S01]  /*1b00*/  ULOP3.LUT UR4, UR4, 0x3fff, URZ, 0xc0, !UPT ;  /* 0x00003fff04047892 */ /* 0x000fe2000f8ec03f */
[----:B------:R-:W-:Y:S01]  /*1b10*/  IMAD.HI R3, R106, 0x55555556, RZ ;  /* 0x555555566a037827 */ /* 0x000fe200078e02ff */
[----:B------:R-:W-:Y:S01]  /*1b20*/  UMOV UR11, 0x80000020 ;  /* 0x80000020000b7882 */ /* 0x000fe20000000000 */
[----:B------:R-:W-:Y:S01]  /*1b30*/  UMOV UR15, 0x80000020 ;  /* 0x80000020000f7882 */ /* 0x000fe20000000000 */
[----:B------:R-:W-:Y:S01]  /*1b40*/  ULOP3.LUT UR6, UR4, 0x10000, URZ, 0xfc, !UPT ;  /* 0x0001000004067892 */ /* 0x000fe2000f8efc3f */
[----:B------:R-:W-:Y:S01]  /*1b50*/  IMAD.IADD R5, R23, 0x1, -R0 ;  /* 0x0000000117057824 */ /* 0x000fe200078e0a00 */
[----:B------:R-:W-:Y:S01]  /*1b60*/  UMOV UR19, 0x80000020 ;  /* 0x8000002000137882 */ /* 0x000fe20000000000 */
[----:B------:R-:W-:Y:S01]  /*1b70*/  UMOV UR4, UR36 ;  /* 0x0000002400047c82 */ /* 0x000fe20008000000 */
[----:B------:R-:W-:Y:S01]  /*1b80*/  UIADD3 UR10, UR6, 0x80, URZ ;  /* 0x00000080060a7890 */ /* 0x000fe2000fffe03f */
[----:B------:R-:W-:Y:S01]  /*1b90*/  LEA.HI R104, R104, R23, RZ, 0x2 ;  /* 0x0000001768687211 */ /* 0x000fe200078f10ff */
[----:B------:R-:W-:Y:S01]  /*1ba0*/  UIADD3 UR14, UR6, 0x82, URZ ;  /* 0x00000082060e7890 */ /* 0x000fe2000fffe03f */
[----:B------:R-:W-:Y:S01]  /*1bb0*/  SHF.R.S32.HI R0, RZ, 0x1f, R5 ;  /* 0x0000001fff007819 */ /* 0x000fe20000011405 */
[----:B------:R-:W-:-:S02]  /*1bc0*/  UIADD3 UR18, UR6, 0x102, URZ ;  /* 0x0000010206127890 */ /* 0x000fc4000fffe03f */
[----:B------:R-:W-:Y:S01]  /*1bd0*/  QGMMA.64x32x32.F32.E4M3.E4M3 R88, gdesc[UR4], RZ, !UPT, gsb0 ;  /* 0x00600000045879f3 */ /* 0x000fe2000c0008ff */
[----:B------:R-:W-:Y:S01]  /*1be0*/  UIADD3 UR4, UR6, 0x100, URZ ;  /* 0x0000010006047890 */ /* 0x000fe2000fffe03f */
[----:B------:R-:W-:Y:S01]  /*1bf0*/  LEA.HI R4, R0, R5, RZ, 0x2 ;  /* 0x0000000500047211 */ /* 0x000fe200078f10ff */
[----:B------:R-:W-:Y:S01]  /*1c00*/  UIADD3 UR5, UR6, 0x180, URZ ;  /* 0x0000018006057890 */ /* 0x000fe2000fffe03f */
[----:B------:R-:W-:Y:S01]  /*1c10*/  LEA.HI R9, R3, R3, RZ, 0x1 ;  /* 0x0000000303097211 */ /* 0x000fe200078f08ff */
[----:B------:R-:W-:Y:S01]  /*1c20*/  UIADD3 UR22, UR6, 0x182, URZ ;  /* 0x0000018206167890 */ /* 0x000fe2000fffe03f */
[----:B------:R-:W-:Y:S01]  /*1c30*/  LOP3.LUT R104, R104, 0xfffffffc, RZ, 0xc0, !PT ;  /* 0xfffffffc68687812 */ /* 0x000fe200078ec0ff */
[----:B------:R-:W-:Y:S01]  /*1c40*/  UMOV UR23, 0x80000020 ;  /* 0x8000002000177882 */ /* 0x000fe20000000000 */
[----:B------:R-:W-:Y:S01]  /*1c50*/  UIADD3 UR26, UR6, 0x202, URZ ;  /* 0x00000202061a7890 */ /* 0x000fe2000fffe03f */
[----:B------:R-:W-:Y:S01]  /*1c60*/  LEA.HI R3, R0, R5, RZ, 0x5 ;  /* 0x0000000500037211 */ /* 0x000fe200078f28ff */
[----:B------:R-:W-:Y:S01]  /*1c70*/  UMOV UR27, 0x80000020 ;  /* 0x80000020001b7882 */ /* 0x000fe20000000000 */
[----:B------:R-:W-:Y:S01]  /*1c80*/  SHF.R.S32.HI R0, RZ, 0x2, R4 ;  /* 0x00000002ff007819 */ /* 0x000fe20000011404 */
[----:B------:R-:W-:Y:S01]  /*1c90*/  IMAD.IADD R104, R23, 0x1, -R104 ;  /* 0x0000000117687824 */ /* 0x000fe200078e0a68 */
[----:B------:R-:W-:Y:S01]  /*1ca0*/  SHF.R.S32.HI R7, RZ, 0x1f, R4 ;  /* 0x0000001fff077819 */ /* 0x000fe20000011404 */
[----:B------:R-:W-:Y:S01]  /*1cb0*/  IMAD R9, R9, -0x3, R106 ;  /* 0xfffffffd09097824 */ /* 0x000fe200078e026a */
[----:B------:R-:W-:-:S02]  /*1cc0*/  SHF.R.S32.HI R3, RZ, 0x5, R3 ;  /* 0x00000005ff037819 */ /* 0x000fc40000011403 */
[----:B------:R-:W-:Y:S02]  /*1cd0*/  LEA.HI R7, R7, R0, RZ, 0x3 ;  /* 0x0000000007077211 */ /* 0x000fe400078f18ff */
[----:B------:R-:W-:Y:S02]  /*1ce0*/  LEA R3, R3, UR38, 0x4 ;  /* 0x0000002603037c11 */ /* 0x000fe4000f8e20ff */
[----:B------:R-:W-:Y:S02]  /*1cf0*/  LOP3.LUT R7, R7, 0xfffffff8, RZ, 0xc0, !PT ;  /* 0xfffffff807077812 */ /* 0x000fe400078ec0ff */
[----:B------:R-:W-:Y:S02]  /*1d00*/  LEA.HI R6, R104, R104, RZ, 0x1 ;  /* 0x0000006868067211 */ /* 0x000fe400078f08ff */
[----:B------:R-:W-:Y:S02]  /*1d10*/  IADD3 R8, R3, R0, -R7 ;  /* 0x0000000003087210 */ /* 0x000fe40007ffe807 */
[----:B------:R-:W-:-:S02]  /*1d20*/  LOP3.LUT R3, R6, 0x1ffffffe, RZ, 0xc0, !PT ;  /* 0x1ffffffe06037812 */ /* 0x000fc400078ec0ff */
[----:B------:R-:W-:Y:S01]  /*1d30*/  ISETP.NE.AND P3, PT, R2, RZ, PT ;  /* 0x000000ff0200720c */ /* 0x000fe20003f65270 */
[----:B------:R-:W-:Y:S02]  /*1d40*/  IMAD R9, R9, 0x40, R8 ;  /* 0x0000004009097824 */ /* 0x000fe400078e0208 */
[----:B------:R-:W-:Y:S02]  /*1d50*/  IMAD.IADD R0, R104, 0x1, -R3 ;  /* 0x0000000168007824 */ /* 0x000fe400078e0a03 */
[----:B------:R-:W-:Y:S02]  /*1d60*/  IMAD.U32 R3, RZ, RZ, UR47 ;  /* 0x0000002fff037e24 */ /* 0x000fe4000f8e00ff */
[----:B------:R-:W-:Y:S02]  /*1d70*/  IMAD R0, R0, 0x8, R9 ;  /* 0x0000000800007824 */ /* 0x000fe400078e0209 */
[----:B------:R-:W-:Y:S02]  /*1d80*/  IMAD.MOV.U32 R9, RZ, RZ, -0xa0 ;  /* 0xffffff60ff097424 */ /* 0x000fe400078e00ff */
[----:B------:R-:W-:-:S02]  /*1d90*/  IMAD.MOV.U32 R7, RZ, RZ, R0 ;  /* 0x000000ffff077224 */ /* 0x000fc400078e0000 */
[----:B------:R-:W-:Y:S01]  /*1da0*/  @!P3 VIADD R3, R3, 0x12440 ;  /* 0x000124400303b836 */ /* 0x000fe20000000000 */
[----:B------:R-:W-:Y:S02]  /*1db0*/  WARPGROUP.DEPBAR.LE gsb0, 0x0 ;  /* 0x00008000000079c5 */ /* 0x000fe40000010000 */
[----:B------:R-:W-:-:S06]  /*1dc0*/  WARPGROUP.ARRIVE ;  /* 0x00000000000079c5 */ /* 0x000fcc0000000000 */
[----:B------:R-:W-:Y:S01]  /*1dd0*/  QGMMA.64x32x32.F32.E4M3.E4M3 R72, gdesc[UR8], RZ, !UPT, gsb0 ;  /* 0x00600000084879f3 */ /* 0x000fe2000c0008ff */
[----:B------:R-:W-:Y:S01]  /*1de0*/  UMOV UR8, UR36 ;  /* 0x0000002400087c82 */ /* 0x000fe20008000000 */
[----:B------:R-:W-:Y:S01]  /*1df0*/  UMOV UR9, UR37 ;  /* 0x0000002500097c82 */ /* 0x000fe20008000000 */
[----:B------:R-:W-:Y:S01]  /*1e00*/  UMOV UR10, UR4 ;  /* 0x00000004000a7c82 */ /* 0x000fe20008000000 */
[----:B------:R-:W-:Y:S01]  /*1e10*/  UMOV UR11, 0x80000020 ;  /* 0x80000020000b7882 */ /* 0x000fe20000000000 */
[----:B------:R-:W-:Y:S01]  /*1e20*/  UIADD3 UR4, UR6, 0x200, URZ ;  /* 0x0000020006047890 */ /* 0x000fe2000fffe03f */
[----:B------:R-:W-:Y:S02]  /*1e30*/  WARPGROUP.DEPBAR.LE gsb0, 0x0 ;  /* 0x00008000000079c5 */ /* 0x000fe40000010000 */
[----:B------:R-:W-:-:S06]  /*1e40*/  WARPGROUP.ARRIVE ;  /* 0x00000000000079c5 */ /* 0x000fcc0000000000 */
[----:B------:R-:W-:Y:S01]  /*1e50*/  QGMMA.64x32x32.F32.E4M3.E4M3 R56, gdesc[UR8], RZ, !UPT, gsb0 ;  /* 0x00600000083879f3 */ /* 0x000fe2000c0008ff */
[----:B------:R-:W-:Y:S01]  /*1e60*/  UMOV UR8, UR36 ;  /* 0x0000002400087c82 */ /* 0x000fe20008000000 */
        /* <DEDUP_REMOVED lines=10> */
[----:B------:R-:W-:Y:S02]  /*1f10*/  ULDC UR4, c[0x0][0x448] ;  /* 0x0001120000047ab9 */ /* 0x000fe40000000800 */
[----:B------:R-:W-:-:S06]  /*1f20*/  UISETP.NE.AND UP0, UPT, UR4, 0x1, UPT ;  /* 0x000000010400788c */ /* 0x000fcc000bf05270 */
[----:B------:R-:W-:Y:S02]  /*1f30*/  PLOP3.LUT P1, PT, PT, PT, UP0, 0x80, 0x0 ;  /* 0x000000000000781c */ /* 0x000fe40003f2f008 */
[----:B------:R-:W-:-:S03]  /*1f40*/  PLOP3.LUT P2, PT, PT, PT, UP0, 0x80, 0x0 ;  /* 0x000000000000781c */ /* 0x000fc60003f4f008 */
[----:B------:R-:W-:-:S08]  /*1f50*/  @UP0 ULDC UR4, c[0x0][0x44c] ;  /* 0x0001130000040ab9 */ /* 0x000fd00000000800 */
[----:B------:R-:W-:Y:S01]  /*1f60*/  @P1 IMAD.HI.U32 R6, R0, UR4, RZ ;  /* 0x0000000400061c27 */ /* 0x000fe2000f8e00ff */
[----:B------:R-:W-:-:S04]  /*1f70*/  @UP0 ULDC UR4, c[0x0][0x450] ;  /* 0x0001140000040ab9 */ /* 0x000fc80000000800 */
[----:B------:R-:W-:Y:S01]  /*1f80*/  @P2 SHF.R.U32.HI R7, RZ, UR4, R6 ;  /* 0x00000004ff072c19 */ /* 0x000fe20008011606 */
[----:B------:R-:W-:Y:S01]  /*1f90*/  ULDC.64 UR4, c[0x0][0x9e0] ;  /* 0x0002780000047ab9 */ /* 0x000fe20000000a00 */
[----:B------:R-:W-:Y:S01]  /*1fa0*/  LOP3.LUT R6, R4, 0x7ffffffc, RZ, 0xc0, !PT ;  /* 0x7ffffffc04067812 */ /* 0x000fe200078ec0ff */
[----:B------:R-:W-:Y:S01]  /*1fb0*/  UISETP.GE.AND UP1, UPT, UR5, 0x1, UPT ;  /* 0x000000010500788c */ /* 0x000fe2000bf26270 */
[----:B------:R-:W-:Y:S01]  /*1fc0*/  @!P3 PRMT R4, RZ, 0x654, R3 ;  /* 0x00000654ff04b816 */ /* 0x000fe20000000003 */
[----:B------:R-:W0:Y:S02]  /*1fd0*/  SHFL.IDX PT, R14, R7, RZ, 0x1c1f ;  /* 0x001c1fff070e7589 */ /* 0x000e2400000e0000 */
[----:B------:R-:W-:Y:S02]  /*1fe0*/  IMAD.IADD R3, R5, 0x1, -R6 ;  /* 0x0000000105037824 */ /* 0x000fe400078e0a06 */
[----:B------:R-:W-:Y:S01]  /*1ff0*/  IMAD R6, R22, R9, 0xa1 ;  /* 0x000000a116067424 */ /* 0x000fe200078e0209 */
[----:B------:R-:W-:-:S03]  /*2000*/  PLOP3.LUT P1, PT, PT, PT, UP1, 0x40, 0x0 ;  /* 0x000000000000781c */ /* 0x000fc60003f2e818 */
[----:B------:R-:W-:Y:S02]  /*2010*/  IMAD R8, R3, -0x2, R6 ;  /* 0xfffffffe03087824 */ /* 0x000fe400078e0206 */
[----:B------:R-:W-:Y:S02]  /*2020*/  VIADD R12, R6, 0xffffffff ;  /* 0xffffffff060c7836 */ /* 0x000fe40000000000 */
[----:B------:R-:W-:Y:S01]  /*2030*/  VIADD R13, R8, 0xffffffff ;  /* 0xffffffff080d7836 */ /* 0x000fe20000000000 */
        /* <DEDUP_REMOVED lines=11> */
[----:B------:R-:W-:Y:S01]  /*20f0*/  UMOV UR20, UR8 ;  /* 0x0000000800147c82 */ /* 0x000fe20008000000 */
[----:B------:R-:W-:Y:S01]  /*2100*/  UMOV UR21, UR9 ;  /* 0x0000000900157c82 */ /* 0x000fe20008000000 */
[----:B------:R-:W-:Y:S01]  /*2110*/  UMOV UR24, UR8 ;  /* 0x0000000800187c82 */ /* 0x000fe20008000000 */
[----:B------:R-:W-:Y:S01]  /*2120*/  UMOV UR25, UR9 ;  /* 0x0000000900197c82 */ /* 0x000fe20008000000 */
        /* <DEDUP_REMOVED lines=10> */
[----:B------:R-:W-:-:S05]  /*21d0*/  IADD3 R5, R8, -UR17, R17 ;  /* 0x8000001108057c10 */ /* 0x000fca000fffe011 */
[----:B------:R-:W-:Y:S01]  /*21e0*/  VIADD R10, R5, UR4 ;  /* 0x00000004050a7c36 */ /* 0x000fe20008000000 */
[----:B------:R-:W-:Y:S02]  /*21f0*/  WARPGROUP.DEPBAR.LE gsb0, 0x0 ;  /* 0x00008000000079c5 */ /* 0x000fe40000010000 */
[----:B------:R-:W-:-:S06]  /*2200*/  WARPGROUP.ARRIVE ;  /* 0x00000000000079c5 */ /* 0x000fcc0000000000 */
[----:B------:R-:W-:Y:S01]  /*2210*/  QGMMA.64x32x32.F32.E4M3.E4M3 R40, gdesc[UR20], R40, gsb0 ;  /* 0x00600000142879f3 */ /* 0x000fe20008000828 */
[----:B------:R-:W-:Y:S02]  /*2220*/  ULDC UR20, c[0x0][0x9dc] ;  /* 0x0002770000147ab9 */ /* 0x000fe40000000800 */
[----:B------:R-:W-:-:S06]  /*2230*/  ULOP3.LUT UR20, URZ, UR20, URZ, 0x33, !UPT ;  /* 0x000000143f147292 */ /* 0x000fcc000f8e333f */
[----:B------:R-:W-:-:S04]  /*2240*/  VIADD R11, R5, UR20 ;  /* 0x00000014050b7c36 */ /* 0x000fc80008000000 */
[----:B0-----:R-:W-:Y:S01]  /*2250*/  IMAD.IADD R8, R11, 0x1, R14 ;  /* 0x000000010b087824 */ /* 0x001fe200078e020e */
[----:B------:R-:W-:Y:S02]  /*2260*/  WARPGROUP.DEPBAR.LE gsb0, 0x0 ;  /* 0x00008000000079c5 */ /* 0x000fe40000010000 */
[----:B------:R-:W-:-:S06]  /*2270*/  WARPGROUP.ARRIVE ;  /* 0x00000000000079c5 */ /* 0x000fcc0000000000 */
[----:B------:R-:W-:Y:S03]  /*2280*/  QGMMA.64x32x32.F32.E4M3.E4M3 R24, gdesc[UR24], R24, gsb0 ;  /* 0x00600000181879f3 */ /* 0x000fe60008000818 */
[----:B------:R-:W-:Y:S02]  /*2290*/  WARPGROUP.DEPBAR.LE gsb0, 0x0 ;  /* 0x00008000000079c5 */ /* 0x000fe40000010000 */
[----:B------:R0:W-:Y:S02]  /*22a0*/  @!P3 SYNCS.ARRIVE.TRANS64.RED.A1T0 RZ, [R4+URZ], RZ ;  /* 0x000000ff04ffb9a7 */ /* 0x0001e4000810043f */
[----:B0-----:R-:W-:-:S04]  /*22b0*/  IMAD R4, R22, -0xa0, R17 ;  /* 0xffffff6016047824 */ /* 0x001fc800078e0211 */
[----:B------:R-:W-:-:S04]  /*22c0*/  VIADD R4, R4, 0xa0 ;  /* 0x000000a004047836 */ /* 0x000fc80000000000 */
[----:B------:R-:W-:-:S05]  /*22d0*/  IMAD R9, R3, -0x2, R4 ;  /* 0xfffffffe03097824 */ /* 0x000fca00078e0204 */
[----:B------:R-:W-:Y:S01]  /*22e0*/  VIADDMNMX R6, R14, R10, R9, PT ;  /* 0x0000000a0e067246 */ /* 0x000fe20003800109 */
        /* <DEDUP_REMOVED lines=13> */
.L_x_11734:
[----:B------:R-:W-:-:S06]  /*23c0*/  UISETP.NE.AND UP2, UPT, UR5, 0x1, UPT ;  /* 0x000000010500788c */ /* 0x000fcc000bf45270 */
[----:B------:R-:W-:-:S05]  /*23d0*/  PLOP3.LUT P1, PT, PT, PT, UP2, 0x80, 0x0 ;  /* 0x000000000000781c */ /* 0x000fca0003f2f028 */
[----:B------:R-:W-:-:S08]  /*23e0*/  @UP2 ULDC.64 UR10, c[0x0][0x9e8] ;  /* 0x00027a00000a2ab9 */ /* 0x000fd00000000a00 */
[----:B------:R-:W-:-:S05]  /*23f0*/  @P1 IMAD.HI.U32 R5, R4, UR10, RZ ;  /* 0x0000000a04051c27 */ /* 0x000fca000f8e00ff */
[----:B------:R-:W-:-:S07]  /*2400*/  @P1 SHF.R.U32.HI R4, RZ, UR11, R5 ;  /* 0x0000000bff041c19 */ /* 0x000fce0008011605 */
.L_x_11735:
[----:B------:R-:W-:Y:S05]  /*2410*/  BSYNC B0 ;  /* 0x0000000000007941 */ /* 0x000fea0003800000 */
.L_x_11733:
[----:B------:R-:W-:-:S05]  /*2420*/  IMAD R5, R4, UR5, R13 ;  /* 0x0000000504057c24 */ /* 0x000fca000f8e020d */
[----:B------:R-:W-:Y:S02]  /*2430*/  VIMNMX R8, R8, R5, !PT ;  /* 0x0000000508087248 */ /* 0x000fe40007fe0100 */
[----:B------:R-:W-:-:S07]  /*2440*/  VIADDMNMX R6, R5, UR5, R6, PT ;  /* 0x0000000505067c46 */ /* 0x000fce000b800106 */
.L_x_11732:
[C---:B------:R-:W-:Y:S02]  /*2450*/  ISETP.GE.AND P1, PT, R12.reuse, 0x2, PT ;  /* 0x000000020c00780c */ /* 0x040fe40003f26270 */
[----:B------:R-:W-:Y:S02]  /*2460*/  ISETP.GE.AND P2, PT, R12, 0x9, PT ;  /* 0x000000090c00780c */ /* 0x000fe40003f46270 */
[----:B------:R-:W-:Y:S02]  /*2470*/  LOP3.LUT R16, R16, 0xdfffffff, RZ, 0xc0, !PT ;  /* 0xdfffffff10107812 */ /* 0x000fe400078ec0ff */
[----:B------:R-:W-:Y:S02]  /*2480*/  ISETP.GE.AND P3, PT, R12, 0xa, PT ;  /* 0x0000000a0c00780c */ /* 0x000fe40003f66270 */
[----:B------:R-:W-:Y:S02]  /*2490*/  LOP3.LUT R4, R4, 0xfffffffe, RZ, 0xc0, !PT ;  /* 0xfffffffe04047812 */ /* 0x000fe400078ec0ff */
[----:B------:R-:W-:-:S03]  /*24a0*/  ISETP.GE.AND P6, PT, R12, 0x1, PT ;  /* 0x000000010c00780c */ /* 0x000fc60003fc6270 */
        /* <DEDUP_REMOVED lines=225> */
[----:B------:R-:W-:Y:S02]  /*32c0*/  PLOP3.LUT P5, PT, PT, PT, UP1, 0x40, 0x0 ;  /* 0x000000000000781c */ /* 0x000fe40003fae818 */
[----:B0-----:R-:W-:Y:S01]  /*32d0*/  VIADDMNMX R9, R6, R10, R9, PT ;  /* 0x0000000a06097246 */ /* 0x001fe20003800109 */
[----:B------:R-:W-:-:S10]  /*32e0*/  IMAD.IADD R88, R11, 0x1, R6 ;  /* 0x000000010b587824 */ /* 0x000fd400078e0206 */
        /* <DEDUP_REMOVED lines=14> */
.L_x_11738:
[----:B------:R-:W-:-:S06]  /*33d0*/  UISETP.NE.AND UP2, UPT, UR5, 0x1, UPT ;  /* 0x000000010500788c */ /* 0x000fcc000bf45270 */
[----:B------:R-:W-:-:S05]  /*33e0*/  PLOP3.LUT P5, PT, PT, PT, UP2, 0x80, 0x0 ;  /* 0x000000000000781c */ /* 0x000fca0003faf028 */
[----:B------:R-:W-:-:S08]  /*33f0*/  @UP2 ULDC.64 UR10, c[0x0][0x9e8] ;  /* 0x00027a00000a2ab9 */ /* 0x000fd00000000a00 */
[----:B------:R-:W-:Y:S01]  /*3400*/  @P5 IMAD.HI.U32 R7, R6, UR10, RZ ;  /* 0x0000000a06075c27 */ /* 0x000fe2000f8e00ff */
[----:B------:R-:W-:-:S13]  /*3410*/  PLOP3.LUT P5, PT, PT, PT, UP2, 0x80, 0x0 ;  /* 0x000000000000781c */ /* 0x000fda0003faf028 */
[----:B------:R-:W-:-:S07]  /*3420*/  @P5 SHF.R.U32.HI R6, RZ, UR11, R7 ;  /* 0x0000000bff065c19 */ /* 0x000fce0008011607 */
.L_x_11739:
[----:B------:R-:W-:Y:S05]  /*3430*/  BSYNC B0 ;  /* 0x0000000000007941 */ /* 0x000fea0003800000 */
.L_x_11737:
[----:B------:R-:W-:-:S05]  /*3440*/  IMAD R6, R6, UR5, R13 ;  /* 0x0000000506067c24 */ /* 0x000fca000f8e020d */
[----:B------:R-:W-:Y:S02]  /*3450*/  VIMNMX R88, R88, R6, !PT ;  /* 0x0000000658587248 */ /* 0x000fe40007fe0100 */
[----:B------:R-:W-:-:S07]  /*3460*/  VIADDMNMX R9, R6, UR5, R9, PT ;  /* 0x0000000506097c46 */ /* 0x000fce000b800109 */
.L_x_11736:
        /* <DEDUP_REMOVED lines=102> */
[----:B------:R-:W-:Y:S01]  /*3ad0*/  ISETP.GT.AND P6, PT, R88, RZ, !P6 ;  /* 0x000000ff5800720c */ /* 0x000fe200077c4270 */
[----:B------:R-:W0:Y:S01]  /*3ae0*/  SHFL.BFLY PT, R7, R6, 0x2, 0x1f ;  /* 0x0c401f0006077f89 */ /* 0x000e2200000e0000 */
[C---:B------:R-:W-:Y:S02]  /*3af0*/  ISETP.LT.OR P1, PT, R9.reuse, 0x59, P1 ;  /* 0x000000590900780c */ /* 0x040fe40000f21670 */
[----:B------:R-:W-:Y:S02]  /*3b00*/  ISETP.LT.OR P6, PT, R9, 0x1, P6 ;  /* 0x000000010900780c */ /* 0x000fe400037c1670 */
[----:B------:R-:W-:Y:S02]  /*3b10*/  FSEL R70, R70, -INF , !P1 ;  /* 0xff80000046467808 */ /* 0x000fe40004800000 */
[----:B------:R-:W-:-:S02]  /*3b20*/  LOP3.LUT P1, RZ, R16, 0x800, RZ, 0xc0, !PT ;  /* 0x0000080010ff7812 */ /* 0x000fc4000782c0ff */
[----:B------:R-:W-:Y:S02]  /*3b30*/  FSEL R90, R90, -INF , !P6 ;  /* 0xff8000005a5a7808 */ /* 0x000fe40007000000 */
[----:B------:R-:W-:Y:S02]  /*3b40*/  ISETP.GT.AND P1, PT, R88, 0x59, !P1 ;  /* 0x000000595800780c */ /* 0x000fe40004f24270 */
[----:B------:R-:W-:Y:S02]  /*3b50*/  LOP3.LUT P6, RZ, R16, 0x800000, RZ, 0xc0, !PT ;  /* 0x0080000010ff7812 */ /* 0x000fe400078cc0ff */
[----:B------:R-:W-:Y:S02]  /*3b60*/  ISETP.LT.OR P1, PT, R9, 0x5a, P1 ;  /* 0x0000005a0900780c */ /* 0x000fe40000f21670 */
[----:B------:R-:W-:Y:S02]  /*3b70*/  ISETP.GT.AND P2, PT, R88, 0x90, !P2 ;  /* 0x000000905800780c */ /* 0x000fe40005744270 */
[----:B------:R-:W-:-:S02]  /*3b80*/  FSEL R71, R71, -INF , !P1 ;  /* 0xff80000047477808 */ /* 0x000fc40004800000 */
[----:B------:R-:W-:Y:S02]  /*3b90*/  LOP3.LUT P1, RZ, R16, 0x400, RZ, 0xc0, !PT ;  /* 0x0000040010ff7812 */ /* 0x000fe4000782c0ff */
[C---:B------:R-:W-:Y:S02]  /*3ba0*/  ISETP.GT.AND P3, PT, R88.reuse, 0x91, !P3 ;  /* 0x000000915800780c */ /* 0x040fe40005f64270 */
[----:B------:R-:W-:Y:S02]  /*3bb0*/  ISETP.GT.AND P1, PT, R88, 0x60, !P1 ;  /* 0x000000605800780c */ /* 0x000fe40004f24270 */
[----:B0-----:R-:W-:Y:S02]  /*3bc0*/  FMNMX.FTZ R8, R6, R7, !PT ;  /* 0x0000000706087209 */ /* 0x001fe40007810000 */
[C---:B------:R-:W-:Y:S02]  /*3bd0*/  ISETP.LT.OR P1, PT, R9.reuse, 0x61, P1 ;  /* 0x000000610900780c */ /* 0x040fe40000f21670 */
[----:B------:R-:W-:Y:S01]  /*3be0*/  ISETP.LT.OR P2, PT, R9, 0x91, P2 ;  /* 0x000000910900780c */ /* 0x000fe20001741670 */
[----:B------:R-:W0:Y:S01]  /*3bf0*/  SHFL.BFLY PT, R7, R8, 0x1, 0x1f ;  /* 0x0c201f0008077f89 */ /* 0x000e2200000e0000 */
[----:B------:R-:W-:-:S02]  /*3c00*/  FSEL R42, R42, -INF , !P1 ;  /* 0xff8000002a2a7808 */ /* 0x000fc40004800000 */
[----:B------:R-:W-:Y:S02]  /*3c10*/  LOP3.LUT P1, RZ, R16, 0x200, RZ, 0xc0, !PT ;  /* 0x0000020010ff7812 */ /* 0x000fe4000782c0ff */
[C---:B------:R-:W-:Y:S02]  /*3c20*/  ISETP.GT.AND P4, PT, R88.reuse, 0x98, !P4 ;  /* 0x000000985800780c */ /* 0x040fe40006784270 */
[----:B------:R-:W-:Y:S02]  /*3c30*/  ISETP.GT.AND P1, PT, R88, 0x61, !P1 ;  /* 0x000000615800780c */ /* 0x000fe40004f24270 */
[C---:B------:R-:W-:Y:S02]  /*3c40*/  ISETP.LT.OR P3, PT, R9.reuse, 0x92, P3 ;  /* 0x000000920900780c */ /* 0x040fe40001f61670 */
[----:B------:R-:W-:Y:S02]  /*3c50*/  ISETP.LT.OR P1, PT, R9, 0x62, P1 ;  /* 0x000000620900780c */ /* 0x000fe40000f21670 */
[----:B------:R-:W-:-:S02]  /*3c60*/  FSEL R34, R34, -INF , !P2 ;  /* 0xff80000022227808 */ /* 0x000fc40005000000 */
        /* <DEDUP_REMOVED lines=8> */
[----:B------:R-:W-:Y:S01]  /*3cf0*/  LOP3.LUT P1, RZ, R16, 0x80, RZ, 0xc0, !PT ;  /* 0x0000008010ff7812 */ /* 0x000fe2000782c0ff */
[----:B------:R-:W-:Y:S01]  /*3d00*/  FFMA.FTZ R104, R7, R104, -8 ;  /* 0xc100000007687423 */ /* 0x000fe20000010068 */
[----:B------:R-:W-:Y:S02]  /*3d10*/  FSEL R38, R38, -INF , !P4 ;  /* 0xff80000026267808 */ /* 0x000fe40006000000 */
[----:B------:R-:W-:Y:S02]  /*3d20*/  ISETP.GT.AND P1, PT, R88, 0x69, !P1 ;  /* 0x000000695800780c */ /* 0x000fe40004f24270 */
[----:B------:R-:W-:-:S02]  /*3d30*/  R2UR UR7, R19 ;  /* 0x00000000130772ca */ /* 0x000fc400000e0000 */
[----:B------:R-:W-:-:S04]  /*3d40*/  ISETP.LT.OR P1, PT, R9, 0x6a, P1 ;  /* 0x0000006a0900780c */ /* 0x000fc80000f21670 */
[----:B------:R-:W-:Y:S02]  /*3d50*/  FSEL R47, R47, -INF , !P1 ;  /* 0xff8000002f2f7808 */ /* 0x000fe40004800000 */
[----:B------:R-:W-:-:S04]  /*3d60*/  LOP3.LUT P1, RZ, R16, 0x40, RZ, 0xc0, !PT ;  /* 0x0000004010ff7812 */ /* 0x000fc8000782c0ff */
[----:B------:R-:W-:Y:S01]  /*3d70*/  ISETP.GT.AND P1, PT, R88, 0x70, !P1 ;  /* 0x000000705800780c */ /* 0x000fe20004f24270 */
[----:B------:R-:W-:-:S03]  /*3d80*/  UIADD3 UR38, UR7, UR38, URZ ;  /* 0x0000002607267290 */ /* 0x000fc6000fffe03f */
[----:B------:R-:W-:Y:S01]  /*3d90*/  ISETP.LT.OR P1, PT, R9, 0x71, P1 ;  /* 0x000000710900780c */ /* 0x000fe20000f21670 */
[----:B------:R-:W-:-:S03]  /*3da0*/  UIADD3 UR4, UR38, UR4, URZ ;  /* 0x0000000426047290 */ /* 0x000fc6000fffe03f */
        /* <DEDUP_REMOVED lines=17> */
[----:B------:R-:W-:Y:S02]  /*3ec0*/  LOP3.LUT P1, RZ, R16, 0x40000000, RZ, 0xc0, !PT ;  /* 0x4000000010ff7812 */ /* 0x000fe4000782c0ff */
[----:B------:R-:W-:Y:S02]  /*3ed0*/  FMNMX.FTZ R21, R90, R91, !PT ;  /* 0x0000005b5a157209 */ /* 0x000fe40007810000 */
        /* <DEDUP_REMOVED lines=37> */
[----:B------:R-:W-:-:S04]  /*4130*/  ISETP.LT.OR P1, PT, R9, 0x82, P1 ;  /* 0x000000820900780c */ /* 0x000fc80000f21670 */
[----:B------:R-:W-:Y:S02]  /*4140*/  FSEL R27, R27, -INF , !P1 ;  /* 0xff8000001b1b7808 */ /* 0x000fe40004800000 */
[----:B------:R-:W-:-:S04]  /*4150*/  FSETP.NEU.FTZ.AND P1, PT, R7, -INF , PT ;  /* 0xff8000000700780b */ /* 0x000fc80003f3d000 */
[----:B------:R-:W-:Y:S02]  /*4160*/  FSEL R104, R104, RZ, P1 ;  /* 0x000000ff68687208 */ /* 0x000fe40000800000 */
[----:B------:R-:W-:Y:S02]  /*4170*/  ISETP.GT.AND P1, PT, R88, 0x88, !P5 ;  /* 0x000000885800780c */ /* 0x000fe40006f24270 */
[----:B------:R-:W-:Y:S01]  /*4180*/  LOP3.LUT P5, RZ, R16, 0x10000000, RZ, 0xc0, !PT ;  /* 0x1000000010ff7812 */ /* 0x000fe200078ac0ff */
        /* <DEDUP_REMOVED lines=18> */
[----:B------:R-:W-:Y:S01]  /*42b0*/  ISETP.GT.AND P1, PT, R88, 0x89, !P6 ;  /* 0x000000895800780c */ /* 0x000fe20007724270 */
        /* <DEDUP_REMOVED lines=23> */
[--C-:B------:R-:W-:Y:S01]  /*4430*/  FFMA.FTZ R61, R61, UR45, -R104.reuse ;  /* 0x0000002d3d3d7c23 */ /* 0x100fe20008010868 */
[--C-:B------:R-:W-:Y:S01]  /*4440*/  FFMA.FTZ R68, R68, UR45, -R104.reuse ;  /* 0x0000002d44447c23 */ /* 0x100fe20008010868 */
[----:B------:R-:W-:Y:S01]  /*4450*/  FMNMX.FTZ R80, R66, R81, !PT ;  /* 0x0000005142507209 */ /* 0x000fe20007810000 */
[--C-:B------:R-:W-:Y:S01]  /*4460*/  FFMA.FTZ R69, R69, UR45, -R104.reuse ;  /* 0x0000002d45457c23 */ /* 0x100fe20008010868 */
[--C-:B------:R-:W-:Y:S01]  /*4470*/  FFMA.FTZ R64, R64, UR45, -R104.reuse ;  /* 0x0000002d40407c23 */ /* 0x100fe20008010868 */
[--C-:B------:R-:W-:Y:S01]  /*4480*/  FFMA.FTZ R65, R65, UR45, -R104.reuse ;  /* 0x0000002d41417c23 */ /* 0x100fe20008010868 */
[----:B------:R-:W-:Y:S01]  /*4490*/  FMNMX.FTZ R81, R67, R80, !PT ;  /* 0x0000005043517209 */ /* 0x000fe20007810000 */
[----:B------:R-:W0:Y:S01]  /*44a0*/  MUFU.EX2 R11, R11 ;  /* 0x0000000b000b7308 */ /* 0x000e220000000800 */
[--C-:B------:R-:W-:Y:S01]  /*44b0*/  FFMA.FTZ R44, R44, UR45, -R104.reuse ;  /* 0x0000002d2c2c7c23 */ /* 0x100fe20008010868 */
[--C-:B------:R-:W-:Y:S01]  /*44c0*/  FFMA.FTZ R45, R45, UR45, -R104.reuse ;  /* 0x0000002d2d2d7c23 */ /* 0x100fe20008010868 */
[----:B------:R-:W-:Y:S01]  /*44d0*/  FMNMX.FTZ R80, R70, R81, !PT ;  /* 0x0000005146507209 */ /* 0x000fe20007810000 */
[--C-:B------:R-:W-:Y:S01]  /*44e0*/  FFMA.FTZ R40, R40, UR45, -R104.reuse ;  /* 0x0000002d28287c23 */ /* 0x100fe20008010868 */
[--C-:B------:R-:W-:Y:S01]  /*44f0*/  FFMA.FTZ R41, R41, UR45, -R104.reuse ;  /* 0x0000002d29297c23 */ /* 0x100fe20008010868 */
        /* <DEDUP_REMOVED lines=16> */
[--C-:B------:R-:W-:Y:S01]  /*4600*/  FFMA.FTZ R36, R36, UR45, -R104.reuse ;  /* 0x0000002d24247c23 */ /* 0x100fe20008010868 */
[----:B------:R-:W-:Y:S01]  /*4610*/  FMNMX.FTZ R81, R47, R80, !PT ;  /* 0x000000502f517209 */ /* 0x000fe20007810000 */
[----:B------:R-:W-:Y:S01]  /*4620*/  MUFU.EX2 R13, R13 ;  /* 0x0000000d000d7308 */ /* 0x000fe20000000800 */
[--C-:B------:R-:W-:Y:S01]  /*4630*/  FFMA.FTZ R32, R32, UR45, -R104.reuse ;  /* 0x0000002d20207c23 */ /* 0x100fe20008010868 */
[----:B------:R-:W-:Y:S01]  /*4640*/  FFMA.FTZ R33, R33, UR45, -R104 ;  /* 0x0000002d21217c23 */ /* 0x000fe20008010868 */
        /* <DEDUP_REMOVED lines=19> */
[----:B------:R-:W-:Y:S04]  /*4780*/  MUFU.EX2 R20, R20 ;  /* 0x0000001400147308 */ /* 0x000fe80000000800 */
[----:B------:R-:W1:Y:S04]  /*4790*/  SHFL.BFLY PT, R9, R80, 0x2, 0x1f ;  /* 0x0c401f0050097f89 */ /* 0x000e6800000e0000 */
[----:B------:R-:W2:Y:S01]  /*47a0*/  MUFU.EX2 R76, R76 ;  /* 0x0000004c004c7308 */ /* 0x000ea20000000800 */
[----:B0-----:R-:W-:-:S04]  /*47b0*/  F2FP.SATFINITE.E4M3.F32.PACK_AB_MERGE_C R148, R73, R72, RZ ;  /* 0x000000484994723e */ /* 0x001fc800048070ff */
[----:B------:R-:W-:-:S03]  /*47c0*/  F2FP.SATFINITE.E4M3.F32.PACK_AB_MERGE_C R148, R21, R14, R148 ;  /* 0x0000000e1594723e */ /* 0x000fc60004807094 */
[----:B------:R-:W-:Y:S08]  /*47d0*/  MUFU.EX2 R56, R56 ;  /* 0x0000003800387308 */ /* 0x000ff00000000800 */
[----:B------:R-:W-:Y:S01]  /*47e0*/  MUFU.EX2 R57, R57 ;  /* 0x0000003900397308 */ /* 0x000fe20000000800 */
[----:B--2---:R-:W-:Y:S02]  /*47f0*/  F2FP.SATFINITE.E4M3.F32.PACK_AB_MERGE_C R150, R77, R76, RZ ;  /* 0x0000004c4d96723e */ /* 0x004fe400048070ff */
[----:B-1----:R-:W-:-:S02]  /*4800*/  FMNMX.FTZ R81, R80, R9, !PT ;  /* 0x0000000950517209 */ /* 0x002fc40007810000 */
[----:B------:R-:W-:-:S03]  /*4810*/  F2FP.SATFINITE.E4M3.F32.PACK_AB_MERGE_C R150, R23, R20, R150 ;  /* 0x000000141796723e */ /* 0x000fc60004807096 */
[----:B------:R-:W-:Y:S01]  /*4820*/  MUFU.EX2 R60, R60 ;  /* 0x0000003c003c7308 */ /* 0x000fe20000000800 */
[----:B------:R-:W0:Y:S07]  /*4830*/  SHFL.BFLY PT, R80, R81, 0x1, 0x1f ;  /* 0x0c201f0051507f89 */ /* 0x000e2e00000e0000 */
[----:B------:R-:W1:Y:S08]  /*4840*/  MUFU.EX2 R61, R61 ;  /* 0x0000003d003d7308 */ /* 0x000e700000000800 */
[----:B------:R-:W-:Y:S08]  /*4850*/  MUFU.EX2 R68, R68 ;  /* 0x0000004400447308 */ /* 0x000ff00000000800 */
[----:B------:R-:W2:Y:S01]  /*4860*/  MUFU.EX2 R69, R69 ;  /* 0x0000004500457308 */ /* 0x000ea20000000800 */
[----:B0-----:R-:W-:Y:S01]  /*4870*/  FMNMX.FTZ R9, R81, R80, !PT ;  /* 0x0000005051097209 */ /* 0x001fe20007810000 */
[----:B------:R-:W-:-:S02]  /*4880*/  IMAD.U32 R80, RZ, RZ, UR45 ;  /* 0x0000002dff507e24 */ /* 0x000fc4000f8e00ff */
[----:B------:R-:W-:Y:S01]  /*4890*/  FFMA.FTZ R81, R37, UR45, -R104 ;  /* 0x0000002d25517c23 */ /* 0x000fe20008010868 */
[----:B-1----:R-:W-:Y:S01]  /*48a0*/  F2FP.SATFINITE.E4M3.F32.PACK_AB_MERGE_C R144, R61, R60, RZ ;  /* 0x0000003c3d90723e */ /* 0x002fe200048070ff */
[C---:B------:R-:W-:Y:S01]  /*48b0*/  FFMA.FTZ R80, R9.reuse, R80, -8 ;  /* 0xc100000009507423 */ /* 0x040fe20000010050 */
[----:B------:R-:W-:Y:S01]  /*48c0*/  FSETP.NEU.FTZ.AND P1, PT, R9, -INF , PT ;  /* 0xff8000000900780b */ /* 0x000fe20003f3d000 */
[----:B------:R-:W-:Y:S01]  /*48d0*/  MUFU.EX2 R64, R64 ;  /* 0x0000004000407308 */ /* 0x000fe20000000800 */
[----:B------:R-:W-:Y:S02]  /*48e0*/  F2FP.SATFINITE.E4M3.F32.PACK_AB_MERGE_C R144, R57, R56, R144 ;  /* 0x000000383990723e */ /* 0x000fe40004807090 */
        /* <DEDUP_REMOVED lines=23> */
[----:B------:R-:W-:Y:S01]  /*4a60*/  FADD.FTZ R97, R11, R92 ;  /* 0x0000005c0b617221 */ /* 0x000fe20000010000 */
[--C-:B------:R-:W-:Y:S01]  /*4a70*/  FFMA.FTZ R93, R103, UR45, -R37.reuse ;  /* 0x0000002d675d7c23 */ /* 0x100fe20008010825 */
[--C-:B------:R-:W-:Y:S01]  /*4a80*/  FFMA.FTZ R74, R74, UR45, -R37.reuse ;  /* 0x0000002d4a4a7c23 */ /* 0x100fe20008010825 */
[----:B------:R-:W-:Y:S01]  /*4a90*/  FFMA.FTZ R75, R75, UR45, -R37 ;  /* 0x0000002d4b4b7c23 */ /* 0x000fe20008010825 */
[----:B------:R-:W-:Y:S01]  /*4aa0*/  FADD.FTZ R92, R10, R97 ;  /* 0x000000610a5c7221 */ /* 0x000fe20000010000 */
[--C-:B------:R-:W-:Y:S01]  /*4ab0*/  FFMA.FTZ R78, R78, UR45, -R37.reuse ;  /* 0x0000002d4e4e7c23 */ /* 0x100fe20008010825 */
[--C-:B------:R-:W-:Y:S01]  /*4ac0*/  FFMA.FTZ R58, R58, UR45, -R37.reuse ;  /* 0x0000002d3a3a7c23 */ /* 0x100fe20008010825 */
[----:B------:R-:W1:Y:S01]  /*4ad0*/  MUFU.EX2 R84, R84 ;  /* 0x0000005400547308 */ /* 0x000e620000000800 */
[----:B------:R-:W-:Y:S01]  /*4ae0*/  FADD.FTZ R97, R13, R92 ;  /* 0x0000005c0d617221 */ /* 0x000fe20000010000 */
[--C-:B------:R-:W-:Y:S01]  /*4af0*/  FFMA.FTZ R59, R59, UR45, -R37.reuse ;  /* 0x0000002d3b3b7c23 */ /* 0x100fe20008010825 */
[--C-:B------:R-:W-:Y:S01]  /*4b00*/  FFMA.FTZ R62, R62, UR45, -R37.reuse ;  /* 0x0000002d3e3e7c23 */ /* 0x100fe20008010825 */
[----:B------:R-:W-:Y:S01]  /*4b10*/  FFMA.FTZ R42, R42, UR45, -R37 ;  /* 0x0000002d2a2a7c23 */ /* 0x000fe20008010825 */
[----:B------:R-:W-:Y:S01]  /*4b20*/  FADD.FTZ R94, R12, R97 ;  /* 0x000000610c5e7221 */ /* 0x000fe20000010000 */
[----:B--2---:R-:W-:Y:S01]  /*4b30*/  F2FP.SATFINITE.E4M3.F32.PACK_AB_MERGE_C R146, R69, R68, RZ ;  /* 0x000000444592723e */ /* 0x004fe200048070ff */
        /* <DEDUP_REMOVED lines=14> */
[--C-:B------:R-:W-:Y:S01]  /*4c20*/  FFMA.FTZ R35, R35, UR45, -R37.reuse ;  /* 0x0000002d23237c23 */ /* 0x100fe20008010825 */
[----:B------:R-:W-:-:S02]  /*4c30*/  FFMA.FTZ R38, R38, UR45, -R37 ;  /* 0x0000002d26267c23 */ /* 0x000fc40008010825 */
[----:B------:R-:W1:Y:S01]  /*4c40*/  MUFU.EX2 R91, R91 ;  /* 0x0000005b005b7308 */ /* 0x000e620000000800 */
[C---:B--2---:R-:W-:Y:S01]  /*4c50*/  FADD.FTZ R19, R89.reuse, R92 ;  /* 0x0000005c59137221 */ /* 0x044fe20000010000 */
[----:B------:R-:W-:Y:S01]  /*4c60*/  FADD.FTZ R92, R14, R71 ;  /* 0x000000470e5c7221 */ /* 0x000fe20000010000 */
[----:B------:R-:W-:-:S04]  /*4c70*/  F2FP.SATFINITE.E4M3.F32.PACK_AB_MERGE_C R84, R89, R84, RZ ;  /* 0x000000545954723e */ /* 0x000fc800048070ff */
[----:B------:R-:W-:Y:S01]  /*4c80*/  F2FP.SATFINITE.E4M3.F32.PACK_AB_MERGE_C R153, R85, R80, R84 ;  /* 0x000000505599723e */ /* 0x000fe20004807054 */
[----:B------:R-:W2:Y:S01]  /*4c90*/  MUFU.EX2 R90, R90 ;  /* 0x0000005a005a7308 */ /* 0x000ea20000000800 */
[----:B0-----:R-:W-:Y:S01]  /*4ca0*/  FADD.FTZ R8, R88, R19 ;  /* 0x0000001358087221 */ /* 0x001fe20000010000 */
[----:B------:R-:W-:-:S04]  /*4cb0*/  FADD.FTZ R19, R21, R92 ;  /* 0x0000005c15137221 */ /* 0x000fc80000010000 */
[----:B------:R-:W-:Y:S02]  /*4cc0*/  FADD.FTZ R92, R72, R19 ;  /* 0x00000013485c7221 */ /* 0x000fe40000010000 */
[----:B------:R-:W0:Y:S01]  /*4cd0*/  MUFU.EX2 R93, R93 ;  /* 0x0000005d005d7308 */ /* 0x000e220000000800 */
[----:B-1----:R-:W-:Y:S01]  /*4ce0*/  FADD.FTZ R15, R91, R8 ;  /* 0x000000085b0f7221 */ /* 0x002fe20000010000 */
[----:B------:R-:W-:Y:S01]  /*4cf0*/  FADD.FTZ R73, R73, R92 ;  /* 0x0000005c49497221 */ /* 0x000fe20000010000 */
[----:B------:R-:W-:-:S05]  /*4d00*/  FFMA.FTZ R8, R46, UR45, -R37 ;  /* 0x0000002d2e087c23 */ /* 0x000fca0008010825 */
[----:B------:R-:W1:Y:S01]  /*4d10*/  MUFU.EX2 R74, R74 ;  /* 0x0000004a004a7308 */ /* 0x000e620000000800 */
[----:B--2---:R-:W-:-:S07]  /*4d20*/  FADD.FTZ R12, R90, R15 ;  /* 0x0000000f5a0c7221 */ /* 0x004fce0000010000 */
[----:B------:R-:W2:Y:S01]  /*4d30*/  MUFU.EX2 R75, R75 ;  /* 0x0000004b004b7308 */ /* 0x000ea20000000800 */
[C---:B0-----:R-:W-:Y:S01]  /*4d40*/  FADD.FTZ R5, R93.reuse, R12 ;  /* 0x0000000c5d057221 */ /* 0x041fe20000010000 */
[----:B------:R-:W-:Y:S01]  /*4d50*/  FADD.FTZ R12, R20, R73 ;  /* 0x00000049140c7221 */ /* 0x000fe20000010000 */
[----:B------:R-:W-:-:S04]  /*4d60*/  F2FP.SATFINITE.E4M3.F32.PACK_AB_MERGE_C R90, R93, R90, RZ ;  /* 0x0000005a5d5a723e */ /* 0x000fc800048070ff */
[----:B------:R-:W-:Y:S01]  /*4d70*/  F2FP.SATFINITE.E4M3.F32.PACK_AB_MERGE_C R155, R91, R88, R90 ;  /* 0x000000585b9b723e */ /* 0x000fe2000480705a */
[----:B------:R-:W0:Y:S01]  /*4d80*/  MUFU.EX2 R78, R78 ;  /* 0x0000004e004e7308 */ /* 0x000e220000000800 */
[----:B-1----:R-:W-:Y:S01]  /*4d90*/  FADD.FTZ R6, R74, R5 ;  /* 0x000000054a067221 */ /* 0x002fe20000010000 */
[----:B------:R-:W-:-:S04]  /*4da0*/  FADD.FTZ R5, R23, R12 ;  /* 0x0000000c17057221 */ /* 0x000fc80000010000 */
[----:B------:R-:W-:Y:S01]  /*4db0*/  FADD.FTZ R10, R76, R5 ;  /* 0x000000054c0a7221 */ /* 0x000fe20000010000 */
[----:B------:R-:W-:Y:S01]  /*4dc0*/  FFMA.FTZ R5, R50, UR45, -R37 ;  /* 0x0000002d32057c23 */ /* 0x000fe20008010825 */
[----:B------:R-:W1:Y:S01]  /*4dd0*/  MUFU.EX2 R95, R95 ;  /* 0x0000005f005f7308 */ /* 0x000e620000000800 */
[----:B--2---:R-:W-:Y:S01]  /*4de0*/  FADD.FTZ R15, R75, R6 ;  /* 0x000000064b0f7221 */ /* 0x004fe20000010000 */
[----:B------:R-:W-:-:S04]  /*4df0*/  FADD.FTZ R77, R77, R10 ;  /* 0x0000000a4d4d7221 */ /* 0x000fc80000010000 */
        /* <DEDUP_REMOVED lines=8> */
[--C-:B------:R-:W-:Y:S01]  /*4e80*/  FFMA.FTZ R6, R51, UR45, -R37.reuse ;  /* 0x0000002d33067c23 */ /* 0x100fe20008010825 */
[----:B------:R-:W-:Y:S01]  /*4e90*/  FFMA.FTZ R37, R39, UR45, -R37 ;  /* 0x0000002d27257c23 */ /* 0x000fe20008010825 */
[----:B------:R-:W-:-:S03]  /*4ea0*/  F2FP.SATFINITE.E4M3.F32.PACK_AB_MERGE_C R78, R95, R78, RZ ;  /* 0x0000004e5f4e723e */ /* 0x000fc600048070ff */
[----:B------:R-:W1:Y:S01]  /*4eb0*/  MUFU.EX2 R83, R83 ;  /* 0x0000005300537308 */ /* 0x000e620000000800 */
[----:B--2---:R-:W-:Y:S01]  /*4ec0*/  FADD.FTZ R15, R79, R10 ;  /* 0x0000000a4f0f7221 */ /* 0x004fe20000010000 */
[----:B------:R-:W-:-:S06]  /*4ed0*/  F2FP.SATFINITE.E4M3.F32.PACK_AB_MERGE_C R149, R75, R74, R78 ;  /* 0x0000004a4b95723e */ /* 0x000fcc000480704e */
        /* <DEDUP_REMOVED lines=19> */
[----:B-1----:R-:W-:Y:S01]  /*5010*/  F2FP.SATFINITE.E4M3.F32.PACK_AB_MERGE_C R146, R65, R64, R146 ;  /* 0x000000404192723e */ /* 0x002fe20004807092 */
[----:B------:R-:W-:-:S04]  /*5020*/  FADD.FTZ R64, R64, R61 ;  /* 0x0000003d40407221 */ /* 0x000fc80000010000 */
[----:B------:R-:W-:Y:S02]  /*5030*/  FADD.FTZ R65, R65, R64 ;  /* 0x0000004041417221 */ /* 0x000fe40000010000 */
[----:B------:R-:W1:Y:S01]  /*5040*/  MUFU.EX2 R67, R67 ;  /* 0x0000004300437308 */ /* 0x000e620000000800 */
[----:B--2---:R-:W-:Y:S01]  /*5050*/  FADD.FTZ R15, R63, R10 ;  /* 0x0000000a3f0f7221 */ /* 0x004fe20000010000 */
        /* <DEDUP_REMOVED lines=10> */
[C---:B-1----:R-:W-:Y:S01]  /*5100*/  FADD.FTZ R15, R70.reuse, R15 ;  /* 0x0000000f460f7221 */ /* 0x042fe20000010000 */
        /* <DEDUP_REMOVED lines=21> */
[----:B------:R-:W-:Y:S01]  /*5260*/  MUFU.EX2 R28, R28 ;  /* 0x0000001c001c7308 */ /* 0x000fe20000000800 */
[----:B-1----:R-:W-:Y:S01]  /*5270*/  F2FP.SATFINITE.E4M3.F32.PACK_AB_MERGE_C R142, R49, R48, R12 ;  /* 0x00000030318e723e */ /* 0x002fe2000480700c */
[----:B------:R-:W-:Y:S01]  /*5280*/  FADD.FTZ R48, R48, R45 ;  /* 0x0000002d30307221 */ /* 0x000fe20000010000 */
[----:B------:R-:W-:-:S03]  /*5290*/  F2FP.SATFINITE.E4M3.F32.PACK_AB_MERGE_C R12, R13, R8, RZ ;  /* 0x000000080d0c723e */ /* 0x000fc600048070ff */
[----:B------:R-:W-:Y:S01]  /*52a0*/  FADD.FTZ R49, R49, R48 ;  /* 0x0000003031317221 */ /* 0x000fe20000010000 */
[----:B------:R-:W-:Y:S01]  /*52b0*/  F2FP.SATFINITE.E4M3.F32.PACK_AB_MERGE_C R141, R11, R42, R12 ;  /* 0x0000002a0b8d723e */ /* 0x000fe2000480700c */
[----:B------:R-:W1:Y:S01]  /*52c0*/  MUFU.EX2 R29, R29 ;  /* 0x0000001d001d7308 */ /* 0x000e620000000800 */
[----:B0-----:R-:W-:Y:S01]  /*52d0*/  FADD.FTZ R13, R5, R10 ;  /* 0x0000000a050d7221 */ /* 0x001fe20000010000 */
[----:B------:R-:W-:-:S04]  /*52e0*/  FADD.FTZ R52, R52, R49 ;  /* 0x0000003134347221 */ /* 0x000fc80000010000 */
[----:B------:R-:W-:Y:S02]  /*52f0*/  FADD.FTZ R53, R53, R52 ;  /* 0x0000003435357221 */ /* 0x000fe40000010000 */
        /* <DEDUP_REMOVED lines=14> */
[----:B------:R-:W0:Y:S01]  /*53e0*/  MUFU.EX2 R27, R27 ;  /* 0x0000001b001b7308 */ /* 0x000e220000000800 */
[C---:B--2---:R-:W-:Y:S01]  /*53f0*/  F2FP.SATFINITE.E4M3.F32.PACK_AB_MERGE_C R54, R55.reuse, R54, RZ ;  /* 0x000000363736723e */ /* 0x044fe200048070ff */
[----:B------:R-:W-:-:S03]  /*5400*/  FADD.FTZ R55, R55, R8 ;  /* 0x0000000837377221 */ /* 0x000fc60000010000 */
[----:B------:R-:W-:-:S03]  /*5410*/  F2FP.SATFINITE.E4M3.F32.PACK_AB_MERGE_C R143, R6, R5, R54 ;  /* 0x00000005068f723e */ /* 0x000fc60004807036 */
[----:B------:R-:W2:Y:S01]  /*5420*/  MUFU.EX2 R30, R30 ;  /* 0x0000001e001e7308 */ /* 0x000ea20000000800 */
[----:B-1----:R-:W-:-:S07]  /*5430*/  FADD.FTZ R8, R26, R55 ;  /* 0x000000371a087221 */ /* 0x002fce0000010000 */
[----:B------:R-:W-:Y:S01]  /*5440*/  MUFU.EX2 R36, R36 ;  /* 0x0000002400247308 */ /* 0x000fe20000000800 */
[----:B0-----:R-:W-:-:S07]  /*5450*/  FADD.FTZ R11, R27, R8 ;  /* 0x000000081b0b7221 */ /* 0x001fce0000010000 */
        /* <DEDUP_REMOVED lines=17> */
[----:B------:R-:W-:-:S06]  /*5570*/  FADD.FTZ R36, R36, R33 ;  /* 0x0000002124247221 */ /* 0x000fcc0000010000 */
[----:B------:R-:W0:Y:S01]  /*5580*/  MUFU.EX2 R37, R37 ;  /* 0x0000002500257308 */ /* 0x000e220000000800 */
[----:B--2---:R-:W-:Y:S01]  /*5590*/  FADD.FTZ R5, R35, R6 ;  /* 0x0000000623057221 */ /* 0x004fe20000010000 */
[----:B0-----:R-:W-:-:S03]  /*55a0*/  F2FP.SATFINITE.E4M3.F32.PACK_AB_MERGE_C R6, R37, R38, RZ ;  /* 0x000000262506723e */ /* 0x001fc600048070ff */
[----:B------:R-:W-:Y:S01]  /*55b0*/  FADD.FTZ R38, R38, R5 ;  /* 0x0000000526267221 */ /* 0x000fe20000010000 */
[----:B------:R-:W-:Y:S01]  /*55c0*/  F2FP.SATFINITE.E4M3.F32.PACK_AB_MERGE_C R139, R35, R34, R6 ;  /* 0x00000022238b723e */ /* 0x000fe20004807006 */
[----:B------:R-:W-:Y:S02]  /*55d0*/  FADD.FTZ R6, R81, R36 ;  /* 0x0000002451067221 */ /* 0x000fe40000010000 */
        /* <DEDUP_REMOVED lines=12> */
.L_x_11741:
[----:B------:R-:W-:-:S11]  /*56a0*/  UISETP.NE.AND UP2, UPT, UR5, 0x1, UPT ;  /* 0x000000010500788c */ /* 0x000fd6000bf45270 */
[----:B------:R-:W-:Y:S02]  /*56b0*/  @UP2 ULDC.64 UR12, c[0x0][0x9e8] ;  /* 0x00027a00000c2ab9 */ /* 0x000fe40000000a00 */
[----:B------:R-:W-:-:S04]  /*56c0*/  UIMAD.WIDE.U32 UR10, UR7, UR12, URZ ;  /* 0x0000000c070a72a5 */ /* 0x000fc8000f8e003f */
[----:B------:R-:W-:-:S12]  /*56d0*/  @UP2 USHF.R.U32.HI UR7, URZ, UR13, UR11 ;  /* 0x0000000d3f072299 */ /* 0x000fd8000801160b */
.L_x_11742:
[----:B------:R-:W-:-:S04]  /*56e0*/  UIMAD UR5, UR7, UR5, UR5 ;  /* 0x00000005070572a4 */ /* 0x000fc8000f8e0205 */
[----:B------:R-:W-:-:S04]  /*56f0*/  UISETP.LT.AND UP2, UPT, UR4, UR5, UPT ;  /* 0x000000050400728c */ /* 0x000fc8000bf41270 */
[----:B------:R-:W-:-:S12]  /*5700*/  USEL UR4, UR4, UR5, UP2 ;  /* 0x0000000504047287 */ /* 0x000fd80009000000 */
.L_x_11740:
[----:B------:R-:W-:Y:S01]  /*5710*/  UIMAD.WIDE UR10, UR4, 0x66666667, URZ ;  /* 0x66666667040a78a5 */ /* 0x000fe2000f8e023f */
[----:B------:R-:W0:Y:S01]  /*5720*/  S2UR UR5, SR_CgaCtaId ;  /* 0x00000000000579c3 */ /* 0x000e220000008800 */
[----:B------:R-:W-:Y:S01]  /*5730*/  UMOV UR7, URZ ;  /* 0x0000003f00077c82 */ /* 0x000fe20008000000 */
        /* <DEDUP_REMOVED lines=21> */
[----:B------:R-:W-:-:S09]  /*5890*/  CS2R R54, SRZ ;  /* 0x0000000000367805 */ /* 0x000fd2000001ff00 */
        /* <DEDUP_REMOVED lines=23> */
.L_x_11761:
[----:B------:R-:W-:-:S04]  /*5a10*/  UIADD3 UR4, UR23, 0x1, URZ ;  /* 0x0000000117047890 */ /* 0x000fc8000fffe03f */
[----:B------:R-:W-:-:S04]  /*5a20*/  UISETP.NE.AND UP2, UPT, UR4, 0x2, UPT ;  /* 0x000000020400788c */ /* 0x000fc8000bf45270 */
[----:B------:R-:W-:Y:S02]  /*5a30*/  USEL UR10, URZ, 0x1, UP2 ;  /* 0x000000013f0a7887 */ /* 0x000fe40009000000 */
[----:B------:R-:W-:Y:S02]  /*5a40*/  USEL UR7, UR4, URZ, UP2 ;  /* 0x0000003f04077287 */ /* 0x000fe40009000000 */
[----:B------:R-:W-:Y:S01]  /*5a50*/  ULOP3.LUT UR4, UR24, UR10, URZ, 0x3c, !UPT ;  /* 0x0000000a18047292 */ /* 0x000fe2000f8e3c3f */
[----:B------:R-:W-:Y:S11]  /*5a60*/  @!P0 BRA `(.L_x_11744) ;  /* 0x0000000000048947 */ /* 0x000ff60003800000 */
[----:B------:R-:W-:Y:S01]  /*5a70*/  BPT.TRAP 0x1 ;  /* 0x000000040000795c */ /* 0x000fe20000300000 */
.L_x_11744:
[----:B------:R-:W-:Y:S01]  /*5a80*/  ULEA UR21, UR7, UR47, 0x3 ;  /* 0x0000002f07157291 */ /* 0x000fe2000f8e183f */
[----:B------:R-:W-:-:S05]  /*5a90*/  IMAD.U32 R10, RZ, RZ, UR4 ;  /* 0x00000004ff0a7e24 */ /* 0x000fca000f8e00ff */
[----:B------:R-:W-:-:S04]  /*5aa0*/  SHF.L.U32 R10, R10, 0x1f, RZ ;  /* 0x0000001f0a0a7819 */ /* 0x000fc800000006ff */
[----:B------:R0:W1:Y:S01]  /*5ab0*/  SYNCS.PHASECHK.TRANS64.TRYWAIT P1, [UR21+0x12430], R10 ;  /* 0x0124300aff0075a7 */ /* 0x0000620008020155 */
[----:B------:R-:W-:Y:S05]  /*5ac0*/  @!P0 BRA `(.L_x_11745) ;  /* 0x0000000000048947 */ /* 0x000fea0003800000 */
[----:B------:R-:W-:Y:S01]  /*5ad0*/  BPT.TRAP 0x1 ;  /* 0x000000040000795c */ /* 0x000fe20000300000 */
.L_x_11745:
[----:B-1----:R-:W-:Y:S05]  /*5ae0*/  @P1 BRA `(.L_x_11746) ;  /* 0x0000000000081947 */ /* 0x002fea0003800000 */
[----:B------:R-:W1:Y:S02]  /*5af0*/  SYNCS.PHASECHK.TRANS64.TRYWAIT P1, [UR21+0x12430], R10 ;  /* 0x0124300aff0075a7 */ /* 0x000e640008020155 */
[----:B-1----:R-:W-:Y:S05]  /*5b00*/  @!P1 BRA `(.L_x_11747) ;  /* 0x000000f800249947 */ /* 0x002fea0003800000 */
.L_x_11746:
[----:B------:R-:W-:Y:S01]  /*5b10*/  UIMAD UR25, UR7, 0x280, UR6 ;  /* 0x00000280071978a4 */ /* 0x000fe2000f8e0206 */
[----:B------:R-:W-:Y:S01]  /*5b20*/  WARPGROUP.ARRIVE ;  /* 0x00000000000079c5 */ /* 0x000fe20000000000 */
[----:B------:R-:W-:Y:S01]  /*5b30*/  UMOV UR39, 0x80000020 ;  /* 0x8000002000277882 */ /* 0x000fe20000000000 */
[----:B------:R-:W-:Y:S01]  /*5b40*/  UMOV UR12, UR36 ;  /* 0x00000024000c7c82 */ /* 0x000fe20008000000 */
[----:B------:R-:W-:Y:S02]  /*5b50*/  UIADD3 UR10, UR25, 0x80, URZ ;  /* 0x00000080190a7890 */ /* 0x000fe4000fffe03f */
[----:B------:R-:W-:Y:S02]  /*5b60*/  UIADD3 UR14, UR25, 0x100, URZ ;  /* 0x00000100190e7890 */ /* 0x000fe4000fffe03f */
[----:B------:R-:W-:Y:S01]  /*5b70*/  UMOV UR38, UR25 ;  /* 0x0000001900267c82 */ /* 0x000fe20008000000 */
[----:B------:R-:W-:Y:S01]  /*5b80*/  UMOV UR13, UR37 ;  /* 0x00000025000d7c82 */ /* 0x000fe20008000000 */
[----:B------:R-:W-:Y:S01]  /*5b90*/  QGMMA.64x32x32.F32.E4M3.E4M3 R120, gdesc[UR36], RZ, !UPT, gsb0 ;  /* 0x00600000247879f3 */ /* 0x000fe2000c0008ff */
[----:B------:R-:W-:Y:S01]  /*5ba0*/  UMOV UR38, UR10 ;  /* 0x0000000a00267c82 */ /* 0x000fe20008000000 */
[----:B------:R-:W-:Y:S01]  /*5bb0*/  UMOV UR39, 0x80000020 ;  /* 0x8000002000277882 */ /* 0x000fe20000000000 */
[----:B------:R-:W-:Y:S01]  /*5bc0*/  UMOV UR15, 0x80000020 ;  /* 0x80000020000f7882 */ /* 0x000fe20000000000 */
        /* <DEDUP_REMOVED lines=52> */
.L_x_11748:
[----:B------:R-:W-:Y:S01]  /*5f10*/  ULEA UR13, UR23, UR47, 0x3 ;  /* 0x0000002f170d7291 */ /* 0x000fe2000f8e183f */
[----:B01----:R-:W-:-:S05]  /*5f20*/  IMAD.U32 R10, RZ, RZ, UR24 ;  /* 0x00000018ff0a7e24 */ /* 0x003fca000f8e00ff */
[----:B------:R-:W-:-:S04]  /*5f30*/  SHF.L.U32 R10, R10, 0x1f, RZ ;  /* 0x0000001f0a0a7819 */ /* 0x000fc800000006ff */
[----:B------:R0:W1:Y:S01]  /*5f40*/  SYNCS.PHASECHK.TRANS64.TRYWAIT P1, [UR13+0x12450], R10 ;  /* 0x0124500aff0075a7 */ /* 0x000062000802014d */
[----:B------:R-:W-:Y:S05]  /*5f50*/  @!P0 BRA `(.L_x_11749) ;  /* 0x0000000000048947 */ /* 0x000fea0003800000 */
[----:B------:R-:W-:Y:S01]  /*5f60*/  BPT.TRAP 0x1 ;  /* 0x000000040000795c */ /* 0x000fe20000300000 */
.L_x_11749:
[----:B-1----:R-:W-:Y:S05]  /*5f70*/  @P1 BRA `(.L_x_11750) ;  /* 0x0000000000081947 */ /* 0x002fea0003800000 */
[----:B------:R-:W1:Y:S02]  /*5f80*/  SYNCS.PHASECHK.TRANS64.TRYWAIT P1, [UR13+0x12450], R10 ;  /* 0x0124500aff0075a7 */ /* 0x000e64000802014d */
[----:B-1----:R-:W-:Y:S05]  /*5f90*/  @!P1 BRA `(.L_x_11751) ;  /* 0x000000f400189947 */ /* 0x002fea0003800000 */
.L_x_11750:
[----:B------:R-:W-:Y:S01]  /*5fa0*/  UIADD3 UR10, UR47, 0x200, URZ ;  /* 0x000002002f0a7890 */ /* 0x000fe2000fffe03f */
[----:B------:R-:W-:Y:S01]  /*5fb0*/  WARPGROUP.ARRIVE ;  /* 0x00000000000079c5 */ /* 0x000fe20000000000 */
[----:B------:R-:W-:Y:S01]  /*5fc0*/  UMOV UR11, 0xc0000010 ;  /* 0xc0000010000b7882 */ /* 0x000fe20000000000 */
[----:B------:R-:W-:Y:S01]  /*5fd0*/  PLOP3.LUT P1, PT, PT, PT, UP0, 0x80, 0x0 ;  /* 0x000000000000781c */ /* 0x000fe20003f2f008 */
[----:B------:R-:W-:Y:S01]  /*5fe0*/  USHF.R.U32.HI UR10, URZ, 0x4, UR10 ;  /* 0x000000043f0a7899 */ /* 0x000fe2000801160a */
[----:B------:R-:W-:Y:S01]  /*5ff0*/  PLOP3.LUT P2, PT, PT, PT, UP0, 0x80, 0x0 ;  /* 0x000000000000781c */ /* 0x000fe20003f4f008 */
[----:B------:R-:W-:Y:S01]  /*6000*/  IMAD.MOV.U32 R15, RZ, RZ, R0 ;  /* 0x000000ffff0f7224 */ /* 0x000fe200078e0000 */
[----:B------:R-:W-:Y:S01]  /*6010*/  ISETP.NE.AND P3, PT, R2, RZ, PT ;  /* 0x000000ff0200720c */ /* 0x000fe20003f65270 */
[----:B------:R-:W-:Y:S01]  /*6020*/  ULOP3.LUT UR10, UR10, 0x3fff, URZ, 0xc0, !UPT ;  /* 0x00003fff0a0a7892 */ /* 0x000fe2000f8ec03f */
[----:B01----:R-:W-:Y:S02]  /*6030*/  IMAD.U32 R10, RZ, RZ, UR21 ;  /* 0x00000015ff0a7e24 */ /* 0x003fe4000f8e00ff */
[----:B------:R-:W-:Y:S01]  /*6040*/  IMAD R19, R8, -0xa0, RZ ;  /* 0xffffff6008137824 */ /* 0x000fe200078e02ff */
[----:B------:R-:W-:-:S03]  /*6050*/  ULOP3.LUT UR10, UR10, 0x10000, URZ, 0xfc, !UPT ;  /* 0x000100000a0a7892 */ /* 0x000fc6000f8efc3f */
[----:B------:R-:W-:Y:S01]  /*6060*/  VIADD R12, R19, 0x1 ;  /* 0x00000001130c7836 */ /* 0x000fe20000000000 */
[----:B------:R-:W-:-:S04]  /*6070*/  UIMAD UR12, UR23, 0x280, UR10 ;  /* 0x00000280170c78a4 */ /* 0x000fc8000f8e020a */
[----:B------:R-:W-:-:S03]  /*6080*/  @!P3 VIADD R10, R10, 0x12440 ;  /* 0x000124400a0ab836 */ /* 0x000fc60000000000 */
[----:B------:R-:W-:Y:S02]  /*6090*/  UMOV UR10, UR12 ;  /* 0x0000000c000a7c82 */ /* 0x000fe40008000000 */
[----:B------:R-:W-:Y:S01]  /*60a0*/  QGMMA.64x64x32.F32.E4M3.E4M3 R24, R152, gdesc[UR8], R24, gsb0 ;  /* 0x00e0000898187df3 */ /* 0x000fe20008000818 */
[----:B------:R-:W-:Y:S01]  /*60b0*/  UIADD3 UR10, UR12, 0x80, URZ ;  /* 0x000000800c0a7890 */ /* 0x000fe2000fffe03f */
[----:B------:R-:W-:Y:S01]  /*60c0*/  @!P3 PRMT R10, RZ, 0x654, R10 ;  /* 0x00000654ff0ab816 */ /* 0x000fe2000000000a */
[----:B------:R-:W-:Y:S01]  /*60d0*/  UMOV UR11, 0xc0000010 ;  /* 0xc0000010000b7882 */ /* 0x000fe20000000000 */
[----:B------:R-:W-:Y:S02]  /*60e0*/  WARPGROUP.DEPBAR.LE gsb0, 0x0 ;  /* 0x00008000000079c5 */ /* 0x000fe40000010000 */
[----:B------:R-:W-:-:S06]  /*60f0*/  WARPGROUP.ARRIVE ;  /* 0x00000000000079c5 */ /* 0x000fcc0000000000 */
[----:B------:R-:W-:Y:S01]  /*6100*/  QGMMA.64x64x32.F32.E4M3.E4M3 R24, R148, gdesc[UR8], R24, gsb0 ;  /* 0x00e0000894187df3 */ /* 0x000fe20008000818 */
[----:B------:R-:W-:Y:S01]  /*6110*/  UIADD3 UR10, UR12, 0x100, URZ ;  /* 0x000001000c0a7890 */ /* 0x000fe2000fffe03f */
        /* <DEDUP_REMOVED lines=14> */
[----:B------:R-:W-:Y:S02]  /*6200*/  @UP0 ULDC UR10, c[0x0][0x44c] ;  /* 0x00011300000a0ab9 */ /* 0x000fe40000000800 */
[----:B------:R-:W-:Y:S01]  /*6210*/  @P1 IMAD.HI.U32 R11, R0, UR10, RZ ;  /* 0x0000000a000b1c27 */ /* 0x000fe2000f8e00ff */
[----:B------:R-:W-:Y:S01]  /*6220*/  @UP0 ULDC UR10, c[0x0][0x450] ;  /* 0x00011400000a0ab9 */ /* 0x000fe20000000800 */
[----:B------:R-:W-:-:S03]  /*6230*/  PLOP3.LUT P1, PT, PT, PT, UP1, 0x40, 0x0 ;  /* 0x000000000000781c */ /* 0x000fc60003f2e818 */
[----:B------:R-:W-:Y:S01]  /*6240*/  @P2 SHF.R.U32.HI R15, RZ, UR10, R11 ;  /* 0x0000000aff0f2c19 */ /* 0x000fe2000801160b */
[----:B------:R-:W-:-:S04]  /*6250*/  IMAD R11, R3, -0x2, R12 ;  /* 0xfffffffe030b7824 */ /* 0x000fc800078e020c */
[----:B------:R-:W0:Y:S01]  /*6260*/  SHFL.IDX PT, R21, R15, RZ, 0x1c1f ;  /* 0x001c1fff0f157589 */ /* 0x000e2200000e0000 */
[----:B------:R-:W-:Y:S02]  /*6270*/  WARPGROUP.DEPBAR.LE gsb0, 0x0 ;  /* 0x00008000000079c5 */ /* 0x000fe40000010000 */
[----:B------:R1:W-:Y:S02]  /*6280*/  @!P3 SYNCS.ARRIVE.TRANS64.RED.A1T0 RZ, [R10+URZ], RZ ;  /* 0x000000ff0affb9a7 */ /* 0x0003e4000810043f */
[----:B-1----:R-:W-:-:S04]  /*6290*/  IMAD R10, R18, UR19, R11 ;  /* 0x00000013120a7c24 */ /* 0x002fc8000f8e020b */
[----:B------:R-:W-:-:S04]  /*62a0*/  VIADD R10, R10, -UR17 ;  /* 0x800000110a0a7c36 */ /* 0x000fc80008000000 */
[C---:B------:R-:W-:Y:S02]  /*62b0*/  VIADD R14, R10.reuse, UR18 ;  /* 0x000000120a0e7c36 */ /* 0x040fe40008000000 */
[----:B------:R-:W-:Y:S02]  /*62c0*/  VIADD R13, R10, UR20 ;  /* 0x000000140a0d7c36 */ /* 0x000fe40008000000 */
[----:B------:R-:W-:Y:S02]  /*62d0*/  VIADD R10, R11, 0xffffffff ;  /* 0xffffffff0b0a7836 */ /* 0x000fe40000000000 */
[--C-:B0-----:R-:W-:Y:S02]  /*62e0*/  IMAD.IADD R12, R14, 0x1, R21.reuse ;  /* 0x000000010e0c7824 */ /* 0x101fe400078e0215 */
[----:B------:R-:W-:Y:S01]  /*62f0*/  IMAD.IADD R11, R13, 0x1, R21 ;  /* 0x000000010d0b7824 */ /* 0x000fe200078e0215 */
        /* <DEDUP_REMOVED lines=14> */
.L_x_11754:
[----:B------:R-:W-:-:S05]  /*63e0*/  IMAD.U32 R22, RZ, RZ, UR16 ;  /* 0x00000010ff167e24 */ /* 0x000fca000f8e00ff */
[----:B------:R-:W-:-:S13]  /*63f0*/  ISETP.NE.AND P1, PT, R22, 0x1, PT ;  /* 0x000000011600780c */ /* 0x000fda0003f25270 */
[----:B------:R-:W0:Y:S02]  /*6400*/  @P1 LDC.64 R20, c[0x0][0x9e8] ;  /* 0x00027a00ff141b82 */ /* 0x000e240000000a00 */
[----:B0-----:R-:W-:-:S05]  /*6410*/  @P1 IMAD.HI.U32 R20, R23, R20, RZ ;  /* 0x0000001417141227 */ /* 0x001fca00078e00ff */
[----:B------:R-:W-:-:S07]  /*6420*/  @P1 SHF.R.U32.HI R23, RZ, R21, R20 ;  /* 0x00000015ff171219 */ /* 0x000fce0000011614 */
.L_x_11755:
[----:B------:R-:W-:Y:S05]  /*6430*/  BSYNC B0 ;  /* 0x0000000000007941 */ /* 0x000fea0003800000 */
.L_x_11753:
[----:B------:R-:W-:-:S05]  /*6440*/  IMAD R23, R23, R22, R10 ;  /* 0x0000001617177224 */ /* 0x000fca00078e020a */
[----:B------:R-:W-:Y:S02]  /*6450*/  VIADDMNMX R12, R23, R22, R12, PT ;  /* 0x00000016170c7246 */ /* 0x000fe4000380010c */
[----:B------:R-:W-:-:S07]  /*6460*/  VIMNMX R11, R11, R23, !PT ;  /* 0x000000170b0b7248 */ /* 0x000fce0007fe0100 */
.L_x_11752:
[C---:B------:R-:W-:Y:S01]  /*6470*/  ISETP.GE.AND P1, PT, R19.reuse, 0x2, PT ;  /* 0x000000021300780c */ /* 0x040fe20003f26270 */
[----:B------:R-:W0:Y:S01]  /*6480*/  SHFL.IDX PT, R15, R15, 0x1, 0x1c1f ;  /* 0x003c1f000f0f7f89 */ /* 0x000e2200000e0000 */
        /* <DEDUP_REMOVED lines=246> */
.L_x_11758:
[----:B------:R-:W-:-:S05]  /*73f0*/  IMAD.U32 R19, RZ, RZ, UR16 ;  /* 0x00000010ff137e24 */ /* 0x000fca000f8e00ff */
[----:B------:R-:W-:-:S13]  /*7400*/  ISETP.NE.AND P6, PT, R19, 0x1, PT ;  /* 0x000000011300780c */ /* 0x000fda0003fc5270 */
[----:B------:R-:W0:Y:S02]  /*7410*/  @P6 LDC.64 R12, c[0x0][0x9e8] ;  /* 0x00027a00ff0c6b82 */ /* 0x000e240000000a00 */
[----:B0-----:R-:W-:-:S05]  /*7420*/  @P6 IMAD.HI.U32 R12, R15, R12, RZ ;  /* 0x0000000c0f0c6227 */ /* 0x001fca00078e00ff */
[----:B------:R-:W-:-:S07]  /*7430*/  @P6 SHF.R.U32.HI R15, RZ, R13, R12 ;  /* 0x0000000dff0f6219 */ /* 0x000fce000001160c */
.L_x_11759:
[----:B------:R-:W-:Y:S05]  /*7440*/  BSYNC B0 ;  /* 0x0000000000007941 */ /* 0x000fea0003800000 */
.L_x_11757:
[----:B------:R-:W-:-:S05]  /*7450*/  IMAD R10, R15, R19, R10 ;  /* 0x000000130f0a7224 */ /* 0x000fca00078e020a */
[----:B------:R-:W-:Y:S02]  /*7460*/  VIADDMNMX R14, R10, R19, R14, PT ;  /* 0x000000130a0e7246 */ /* 0x000fe4000380010e */
[----:B------:R-:W-:-:S07]  /*7470*/  VIMNMX R11, R11, R10, !PT ;  /* 0x0000000a0b0b7248 */ /* 0x000fce0007fe0100 */
.L_x_11756:
        /* <DEDUP_REMOVED lines=112> */
[----:B------:R-:W-:Y:S02]  /*7b80*/  ISETP.GT.AND P1, PT, R11, 0x60, !P1 ;  /* 0x000000600b00780c */ /* 0x000fe40004f24270 */
[C---:B------:R-:W-:Y:S02]  /*7b90*/  ISETP.LT.OR P3, PT, R14.reuse, 0x91, P3 ;  /* 0x000000910e00780c */ /* 0x040fe40001f61670 */
[----:B------:R-:W-:Y:S02]  /*7ba0*/  ISETP.LT.OR P1, PT, R14, 0x61, P1 ;  /* 0x000000610e00780c */ /* 0x000fe40000f21670 */
[----:B0-----:R-:W-:-:S02]  /*7bb0*/  FMNMX.FTZ R15, R13, R10, !PT ;  /* 0x0000000a0d0f7209 */ /* 0x001fc40007810000 */
[----:B------:R-:W-:Y:S02]  /*7bc0*/  FSEL R74, R74, -INF , !P1 ;  /* 0xff8000004a4a7808 */ /* 0x000fe40004800000 */
[----:B------:R-:W-:Y:S01]  /*7bd0*/  LOP3.LUT P1, RZ, R16, 0x800, RZ, 0xc0, !PT ;  /* 0x0000080010ff7812 */ /* 0x000fe2000782c0ff */
[----:B------:R-:W0:Y:S01]  /*7be0*/  SHFL.BFLY PT, R10, R15, 0x1, 0x1f ;  /* 0x0c201f000f0a7f89 */ /* 0x000e2200000e0000 */
[C---:B------:R-:W-:Y:S02]  /*7bf0*/  ISETP.GT.AND P5, PT, R11.reuse, 0x98, !P5 ;  /* 0x000000980b00780c */ /* 0x040fe40006fa4270 */
        /* <DEDUP_REMOVED lines=104> */
[--C-:B0-----:R-:W-:Y:S01]  /*8280*/  FFMA.FTZ R125, R113, UR45, -R12.reuse ;  /* 0x0000002d717d7c23 */ /* 0x101fe2000801080c */
        /* <DEDUP_REMOVED lines=61> */
[----:B------:R-:W-:Y:S01]  /*8660*/  FMNMX.FTZ R128, R62, R117, !PT ;  /* 0x000000753e807209 */ /* 0x000fe20007810000 */
[----:B------:R-:W-:-:S01]  /*8670*/  FFMA.FTZ R117, R76, UR45, -R12 ;  /* 0x0000002d4c757c23 */ /* 0x000fc2000801080c */
[----:B------:R-:W-:Y:S01]  /*8680*/  FSEL R76, R67, -INF , !P4 ;  /* 0xff800000434c7808 */ /* 0x000fe20006000000 */
        /* <DEDUP_REMOVED lines=8> */
[----:B0-----:R-:W-:Y:S01]  /*8710*/  FFMA.FTZ R117, R69, UR45, -R12 ;  /* 0x0000002d45757c23 */ /* 0x001fe2000801080c */
[----:B------:R-:W-:-:S03]  /*8720*/  FSEL R12, R10, RZ, P1 ;  /* 0x000000ff0a0c7208 */ /* 0x000fc60000800000 */
[----:B------:R-:W0:Y:S02]  /*8730*/  SHFL.BFLY PT, R11, R128, 0x2, 0x1f ;  /* 0x0c401f00800b7f89 */ /* 0x000e2400000e0000 */
[----:B------:R-:W-:-:S01]  /*8740*/  FADD.FTZ R12, -R12, R7 ;  /* 0x000000070c0c7221 */ /* 0x000fc20000010100 */
[----:B------:R-:W-:Y:S03]  /*8750*/  MUFU.EX2 R109, R109 ;  /* 0x0000006d006d7308 */ /* 0x000fe60000000800 */
[----:B------:R-:W-:-:S05]  /*8760*/  FMUL.FTZ R12, R12, UR45 ;  /* 0x0000002d0c0c7c20 */ /* 0x000fca0008410000 */
[----:B------:R-:W-:Y:S08]  /*8770*/  MUFU.EX2 R7, R117 ;  /* 0x0000007500077308 */ /* 0x000ff00000000800 */
[----:B------:R-:W1:Y:S01]  /*8780*/  MUFU.EX2 R12, R12 ;  /* 0x0000000c000c7308 */ /* 0x000e620000000800 */
[----:B0-----:R-:W-:-:S07]  /*8790*/  FMNMX.FTZ R11, R128, R11, !PT ;  /* 0x0000000b800b7209 */ /* 0x001fce0007810000 */
[----:B------:R-:W-:Y:S01]  /*87a0*/  MUFU.EX2 R113, R113 ;  /* 0x0000007100717308 */ /* 0x000fe20000000800 */
[----:B------:R-:W0:Y:S07]  /*87b0*/  SHFL.BFLY PT, R128, R11, 0x1, 0x1f ;  /* 0x0c201f000b807f89 */ /* 0x000e2e00000e0000 */
[----:B------:R-:W-:Y:S01]  /*87c0*/  MUFU.EX2 R88, R88 ;  /* 0x0000005800587308 */ /* 0x000fe20000000800 */
[----:B-1----:R-:W-:-:S07]  /*87d0*/  FFMA.FTZ R129, R12, R6, R13 ;  /* 0x000000060c817223 */ /* 0x002fce000001000d */
        /* <DEDUP_REMOVED lines=27> */
[----:B0-----:R-:W-:Y:S01]  /*8990*/  FMUL.FTZ R125, R132, UR45 ;  /* 0x0000002d847d7c20 */ /* 0x001fe20008410000 */
[----:B------:R-:W-:Y:S01]  /*89a0*/  FADD.FTZ R132, R20, R129 ;  /* 0x0000008114847221 */ /* 0x000fe20000010000 */
        /* <DEDUP_REMOVED lines=30> */
[----:B-1----:R-:W-:-:S04]  /*8b90*/  FADD.FTZ R6, R85, R6 ;  /* 0x0000000655067221 */ /* 0x002fc80000010000 */
[----:B------:R-:W-:Y:S01]  /*8ba0*/  FADD.FTZ R103, R117, R6 ;  /* 0x0000000675677221 */ /* 0x000fe20000010000 */
        /* <DEDUP_REMOVED lines=14> */
[----:B------:R-:W-:-:S06]  /*8c90*/  FADD.FTZ R132, R104, R5 ;  /* 0x0000000568847221 */ /* 0x000fcc0000010000 */
        /* <DEDUP_REMOVED lines=115> */
.L_x_11760:
        /* <DEDUP_REMOVED lines=42> */
[----:B------:R-:W-:Y:S01]  /*9670*/  VIADD R8, R8, 0xffffffff ;  /* 0xffffffff08087836 */ /* 0x000fe20000000000 */
        /* <DEDUP_REMOVED lines=37> */
[----:B------:R-:W-:Y:S01]  /*98d0*/  F2FP.SATFINITE.E4M3.F32.PACK_AB_MERGE_C R139, R103, R66, R70 ;  /* 0x00000042678b723e */ /* 0x000fe20004807046 */
[----:B------:R-:W-:Y:S06]  /*98e0*/  @P1 BRA `(.L_x_11761) ;  /* 0xffffffc000481947 */ /* 0x000fec000383ffff */
[----:B------:R-:W-:Y:S02]  /*98f0*/  IMAD.MOV.U32 R9, RZ, RZ, R11 ;  /* 0x000000ffff097224 */ /* 0x000fe400078e000b */
[----:B------:R-:W-:-:S07]  /*9900*/  IMAD.MOV.U32 R7, RZ, RZ, R10 ;  /* 0x000000ffff077224 */ /* 0x000fce00078e000a */
.L_x_11743:
[----:B------:R-:W0:Y:S01]  /*9910*/  LDC R11, c[0x0][0x2f0] ;  /* 0x0000bc00ff0b7b82 */ /* 0x000e220000000800 */
[----:B------:R-:W-:Y:S01]  /*9920*/  UIADD3 UR17, -UR17, 0x1, URZ ;  /* 0x0000000111117890 */ /* 0x000fe2000fffe13f */
[----:B------:R-:W-:Y:S01]  /*9930*/  ULDC UR11, c[0x0][0x448] ;  /* 0x00011200000b7ab9 */ /* 0x000fe20000000800 */
[----:B------:R-:W-:Y:S01]  /*9940*/  ULDC UR14, c[0x0][0x9e4] ;  /* 0x00027900000e7ab9 */ /* 0x000fe20000000800 */
[----:B------:R-:W-:Y:S01]  /*9950*/  UISETP.NE.AND UP0, UPT, UR11, 0x1, UPT ;  /* 0x000000010b00788c */ /* 0x000fe2000bf05270 */
[----:B------:R-:W-:-:S03]  /*9960*/  UMOV UR12, 0xc0 ;  /* 0x000000c0000c7882 */ /* 0x000fc60000000000 */
[----:B------:R-:W1:Y:S01]  /*9970*/  S2UR UR10, SR_CTAID.X ;  /* 0x00000000000a79c3 */ /* 0x000e620000002500 */
[----:B------:R-:W-:-:S06]  /*9980*/  UISETP.GE.AND UP1, UPT, UR14, 0x1, UPT ;  /* 0x000000010e00788c */ /* 0x000fcc000bf26270 */
[----:B------:R-:W-:Y:S01]  /*9990*/  PLOP3.LUT P1, PT, PT, PT, UP1, 0x40, 0x0 ;  /* 0x000000000000781c */ /* 0x000fe20003f2e818 */
[----:B------:R-:W-:Y:S01]  /*99a0*/  @UP0 ULDC UR15, c[0x0][0x450] ;  /* 0x00011400000f0ab9 */ /* 0x000fe20000000800 */
[----:B0-----:R-:W-:-:S05]  /*99b0*/  IMAD R11, R18, R11, UR17 ;  /* 0x00000011120b7e24 */ /* 0x001fca000f8e020b */
[----:B------:R-:W-:Y:S01]  /*99c0*/  R2UR UR13, R11 ;  /* 0x000000000b0d72ca */ /* 0x000fe200000e0000 */
[----:B-1----:R-:W-:-:S03]  /*99d0*/  UIMAD UR12, UR10, UR12, 0xbf ;  /* 0x000000bf0a0c74a4 */ /* 0x002fc6000f8e020c */
        /* <DEDUP_REMOVED lines=17> */
.L_x_11763:
[----:B------:R-:W-:-:S11]  /*9af0*/  UISETP.NE.AND UP2, UPT, UR14, 0x1, UPT ;  /* 0x000000010e00788c */ /* 0x000fd6000bf45270 */
[----:B------:R-:W-:Y:S02]  /*9b00*/  @UP2 ULDC.64 UR16, c[0x0][0x9e8] ;  /* 0x00027a0000102ab9 */ /* 0x000fe40000000a00 */
[----:B------:R-:W-:-:S04]  /*9b10*/  UIMAD.WIDE.U32 UR10, UR12, UR16, URZ ;  /* 0x000000100c0a72a5 */ /* 0x000fc8000f8e003f */
[----:B------:R-:W-:-:S12]  /*9b20*/  @UP2 USHF.R.U32.HI UR12, URZ, UR17, UR11 ;  /* 0x000000113f0c2299 */ /* 0x000fd8000801160b */
.L_x_11764:
[----:B------:R-:W-:-:S04]  /*9b30*/  UIMAD UR12, UR12, UR14, URZ ;  /* 0x0000000e0c0c72a4 */ /* 0x000fc8000f8e023f */
[----:B------:R-:W-:-:S04]  /*9b40*/  UISETP.LT.AND UP2, UPT, UR13, UR12, UPT ;  /* 0x0000000c0d00728c */ /* 0x000fc8000bf41270 */
[----:B------:R-:W-:-:S12]  /*9b50*/  USEL UR13, UR13, UR12, !UP2 ;  /* 0x0000000c0d0d7287 */ /* 0x000fd8000d000000 */
.L_x_11762:
        /* <DEDUP_REMOVED lines=13> */
.L_x_11775:
[----:B------:R-:W-:-:S04]  /*9c30*/  UISETP.NE.AND UP2, UPT, UR23, 0x1, UPT ;  /* 0x000000011700788c */ /* 0x000fc8000bf45270 */
[----:B------:R-:W-:-:S04]  /*9c40*/  USEL UR4, URZ, 0x1, UP2 ;  /* 0x000000013f047887 */ /* 0x000fc80009000000 */
[----:B------:R-:W-:Y:S01]  /*9c50*/  ULOP3.LUT UR4, UR24, UR4, URZ, 0x3c, !UPT ;  /* 0x0000000418047292 */ /* 0x000fe2000f8e3c3f */
[----:B------:R-:W-:Y:S11]  /*9c60*/  @!P0 BRA `(.L_x_11766) ;  /* 0x0000000000048947 */ /* 0x000ff60003800000 */
[----:B------:R-:W-:Y:S01]  /*9c70*/  BPT.TRAP 0x1 ;  /* 0x000000040000795c */ /* 0x000fe20000300000 */
.L_x_11766:
        /* <DEDUP_REMOVED lines=9> */
.L_x_11767:
[----:B-1----:R-:W-:Y:S05]  /*9d10*/  @P1 BRA `(.L_x_11768) ;  /* 0x0000000000081947 */ /* 0x002fea0003800000 */
[----:B------:R-:W1:Y:S02]  /*9d20*/  SYNCS.PHASECHK.TRANS64.TRYWAIT P1, [UR21+0x12430], R7 ;  /* 0x01243007ff0075a7 */ /* 0x000e640008020155 */
[----:B-1----:R-:W-:Y:S05]  /*9d30*/  @!P1 BRA `(.L_x_11769) ;  /* 0x000000b400c89947 */ /* 0x002fea0003800000 */
.L_x_11768:
[----:B------:R-:W-:Y:S01]  /*9d40*/  UIMAD UR25, UR7, 0x280, UR6 ;  /* 0x00000280071978a4 */ /* 0x000fe2000f8e0206 */
[----:B------:R-:W-:Y:S01]  /*9d50*/  WARPGROUP.ARRIVE ;  /* 0x00000000000079c5 */ /* 0x000fe20000000000 */
[----:B------:R-:W-:Y:S01]  /*9d60*/  UMOV UR39, 0x80000020 ;  /* 0x8000002000277882 */ /* 0x000fe20000000000 */
[----:B------:R-:W-:Y:S01]  /*9d70*/  UMOV UR12, UR36 ;  /* 0x00000024000c7c82 */ /* 0x000fe20008000000 */
[----:B------:R-:W-:Y:S01]  /*9d80*/  UIADD3 UR14, UR25, 0x80, URZ ;  /* 0x00000080190e7890 */ /* 0x000fe2000fffe03f */
[----:B------:R-:W-:Y:S02]  /*9d90*/  UMOV UR13, UR37 ;  /* 0x00000025000d7c82 */ /* 0x000fe40008000000 */
[----:B------:R-:W-:Y:S01]  /*9da0*/  UMOV UR38, UR25 ;  /* 0x0000001900267c82 */ /* 0x000fe20008000000 */
[----:B------:R-:W-:Y:S01]  /*9db0*/  UMOV UR15, 0x80000020 ;  /* 0x80000020000f7882 */ /* 0x000fe20000000000 */
[----:B------:R-:W-:Y:S01]  /*9dc0*/  QGMMA.64x32x32.F32.E4M3.E4M3 R120, gdesc[UR36], RZ, !UPT, gsb0 ;  /* 0x00600000247879f3 */ /* 0x000fe2000c0008ff */
        /* <DEDUP_REMOVED lines=54> */
.L_x_11770:
[----:B------:R-:W-:Y:S01]  /*a130*/  ULEA UR13, UR23, UR47, 0x3 ;  /* 0x0000002f170d7291 */ /* 0x000fe2000f8e183f */
[----:B01----:R-:W-:-:S05]  /*a140*/  IMAD.U32 R7, RZ, RZ, UR24 ;  /* 0x00000018ff077e24 */ /* 0x003fca000f8e00ff */
[----:B------:R-:W-:-:S04]  /*a150*/  SHF.L.U32 R7, R7, 0x1f, RZ ;  /* 0x0000001f07077819 */ /* 0x000fc800000006ff */
[----:B------:R0:W1:Y:S01]  /*a160*/  SYNCS.PHASECHK.TRANS64.TRYWAIT P1, [UR13+0x12450], R7 ;  /* 0x01245007ff0075a7 */ /* 0x000062000802014d */
[----:B------:R-:W-:Y:S05]  /*a170*/  @!P0 BRA `(.L_x_11771) ;  /* 0x0000000000048947 */ /* 0x000fea0003800000 */
[----:B------:R-:W-:Y:S01]  /*a180*/  BPT.TRAP 0x1 ;  /* 0x000000040000795c */ /* 0x000fe20000300000 */
.L_x_11771:
        /* <DEDUP_REMOVED lines=82> */
.L_x_11772:
[----:B------:R-:W-:Y:S01]  /*a6b0*/  UIADD3 UR10, UR47, 0x200, URZ ;  /* 0x000002002f0a7890 */ /* 0x000fe2000fffe03f */
[----:B------:R-:W-:Y:S01]  /*a6c0*/  WARPGROUP.ARRIVE ;  /* 0x00000000000079c5 */ /* 0x000fe20000000000 */
[----:B------:R-:W-:Y:S01]  /*a6d0*/  UMOV UR11, 0xc0000010 ;  /* 0xc0000010000b7882 */ /* 0x000fe20000000000 */
[----:B01----:R-:W0:Y:S01]  /*a6e0*/  SHFL.BFLY PT, R7, R8, 0x2, 0x1f ;  /* 0x0c401f0008077f89 */ /* 0x003e2200000e0000 */
[----:B------:R-:W-:Y:S01]  /*a6f0*/  USHF.R.U32.HI UR10, URZ, 0x4, UR10 ;  /* 0x000000043f0a7899 */ /* 0x000fe2000801160a */
[----:B------:R-:W-:Y:S02]  /*a700*/  FMNMX.FTZ R14, R71, R14, !PT ;  /* 0x0000000e470e7209 */ /* 0x000fe40007810000 */
[----:B------:R-:W-:Y:S01]  /*a710*/  ISETP.NE.AND P1, PT, R2, RZ, PT ;  /* 0x000000ff0200720c */ /* 0x000fe20003f25270 */
[----:B------:R-:W-:Y:S02]  /*a720*/  ULOP3.LUT UR10, UR10, 0x3fff, URZ, 0xc0, !UPT ;  /* 0x00003fff0a0a7892 */ /* 0x000fe4000f8ec03f */
[----:B------:R-:W1:Y:S02]  /*a730*/  SHFL.BFLY PT, R9, R14, 0x2, 0x1f ;  /* 0x0c401f000e097f89 */ /* 0x000e6400000e0000 */
[----:B------:R-:W-:-:S04]  /*a740*/  ULOP3.LUT UR10, UR10, 0x10000, URZ, 0xfc, !UPT ;  /* 0x000100000a0a7892 */ /* 0x000fc8000f8efc3f */
[----:B------:R-:W-:-:S07]  /*a750*/  UIMAD UR12, UR23, 0x280, UR10 ;  /* 0x00000280170c78a4 */ /* 0x000fce000f8e020a */
[----:B------:R-:W-:Y:S02]  /*a760*/  UMOV UR10, UR12 ;  /* 0x0000000c000a7c82 */ /* 0x000fe40008000000 */
[----:B------:R-:W-:Y:S01]  /*a770*/  QGMMA.64x64x32.F32.E4M3.E4M3 R24, R152, gdesc[UR8], R24, gsb0 ;  /* 0x00e0000898187df3 */ /* 0x000fe20008000818 */
[----:B------:R-:W-:Y:S01]  /*a780*/  UIADD3 UR10, UR12, 0x80, URZ ;  /* 0x000000800c0a7890 */ /* 0x000fe2000fffe03f */
[----:B0-----:R-:W-:Y:S01]  /*a790*/  FMNMX.FTZ R13, R8, R7, !PT ;  /* 0x00000007080d7209 */ /* 0x001fe20007810000 */
[----:B------:R-:W-:-:S04]  /*a7a0*/  UMOV UR11, 0xc0000010 ;  /* 0xc0000010000b7882 */ /* 0x000fc80000000000 */
[----:B------:R-:W0:Y:S01]  /*a7b0*/  SHFL.BFLY PT, R20, R13, 0x1, 0x1f ;  /* 0x0c201f000d147f89 */ /* 0x000e2200000e0000 */
[----:B-1----:R-:W-:-:S05]  /*a7c0*/  FMNMX.FTZ R15, R14, R9, !PT ;  /* 0x000000090e0f7209 */ /* 0x002fca0007810000 */
[----:B------:R-:W1:Y:S01]  /*a7d0*/  SHFL.BFLY PT, R22, R15, 0x1, 0x1f ;  /* 0x0c201f000f167f89 */ /* 0x000e6200000e0000 */
[----:B0-----:R-:W-:Y:S01]  /*a7e0*/  FMNMX.FTZ R7, R13, R20, !PT ;  /* 0x000000140d077209 */ /* 0x001fe20007810000 */
[----:B------:R-:W-:-:S04]  /*a7f0*/  IMAD.U32 R20, RZ, RZ, UR45 ;  /* 0x0000002dff147e24 */ /* 0x000fc8000f8e00ff */
[----:B------:R-:W-:Y:S01]  /*a800*/  FADD.FTZ R12, -R7, R12 ;  /* 0x0000000c070c7221 */ /* 0x000fe20000010100 */
[----:B-1----:R-:W-:-:S03]  /*a810*/  FMNMX.FTZ R9, R15, R22, !PT ;  /* 0x000000160f097209 */ /* 0x002fc60007810000 */
[----:B------:R-:W-:Y:S01]  /*a820*/  FMUL.FTZ R19, R12, UR45 ;  /* 0x0000002d0c137c20 */ /* 0x000fe20008410000 */
[----:B------:R-:W-:-:S01]  /*a830*/  FFMA.FTZ R12, R7, R20, -8 ;  /* 0xc1000000070c7423 */ /* 0x000fc20000010014 */
        /* <DEDUP_REMOVED lines=39> */
[--C-:B------:R-:W-:Y:S01]  /*aab0*/  FFMA.FTZ R60, R60, UR45, -R12.reuse ;  /* 0x0000002d3c3c7c23 */ /* 0x100fe2000801080c */
[----:B------:R-:W-:-:S01]  /*aac0*/  FFMA.FTZ R61, R61, UR45, -R12 ;  /* 0x0000002d3d3d7c23 */ /* 0x000fc2000801080c */
[----:B------:R-:W-:Y:S01]  /*aad0*/  QGMMA.64x64x32.F32.E4M3.E4M3 R24, R148, gdesc[UR8], R24, gsb0 ;  /* 0x00e0000894187df3 */ /* 0x000fe20008000818 */
[----:B------:R-:W-:Y:S01]  /*aae0*/  UIADD3 UR10, UR12, 0x100, URZ ;  /* 0x000001000c0a7890 */ /* 0x000fe2000fffe03f */
[--C-:B------:R-:W-:Y:S01]  /*aaf0*/  FFMA.FTZ R64, R64, UR45, -R12.reuse ;  /* 0x0000002d40407c23 */ /* 0x100fe2000801080c */
[----:B------:R-:W-:Y:S01]  /*ab00*/  UMOV UR11, 0xc0000010 ;  /* 0xc0000010000b7882 */ /* 0x000fe20000000000 */
[--C-:B------:R-:W-:Y:S01]  /*ab10*/  FFMA.FTZ R65, R65, UR45, -R12.reuse ;  /* 0x0000002d41417c23 */ /* 0x100fe2000801080c */
[----:B------:R-:W-:-:S01]  /*ab20*/  FFMA.FTZ R68, R68, UR45, -R12 ;  /* 0x0000002d44447c23 */ /* 0x000fc2000801080c */
[----:B------:R-:W-:Y:S01]  /*ab30*/  FFMA.FTZ R69, R69, UR45, -R12 ;  /* 0x0000002d45457c23 */ /* 0x000fe2000801080c */
[----:B------:R-:W-:-:S01]  /*ab40*/  FFMA.FTZ R12, R9, R124, -8 ;  /* 0xc1000000090c7423 */ /* 0x000fc2000001007c */
[----:B------:R-:W-:Y:S01]  /*ab50*/  FMUL.FTZ R8, R8, UR45 ;  /* 0x0000002d08087c20 */ /* 0x000fe20008410000 */
[----:B------:R-:W0:Y:S01]  /*ab60*/  MUFU.EX2 R14, R14 ;  /* 0x0000000e000e7308 */ /* 0x000e220000000800 */
[----:B------:R-:W-:-:S02]  /*ab70*/  IMAD.U32 R129, RZ, RZ, UR21 ;  /* 0x00000015ff817e24 */ /* 0x000fc4000f8e00ff */
        /* <DEDUP_REMOVED lines=49> */
[----:B------:R-:W-:-:S05]  /*ae90*/  FFMA.FTZ R12, R71, UR45, -R12 ;  /* 0x0000002d470c7c23 */ /* 0x000fca000801080c */
        /* <DEDUP_REMOVED lines=8> */
[----:B------:R-:W-:Y:S01]  /*af20*/  QGMMA.64x64x32.F32.E4M3.E4M3 R24, R144, gdesc[UR8], R24, gsb0 ;  /* 0x00e0000890187df3 */ /* 0x000fe20008000818 */
        /* <DEDUP_REMOVED lines=26> */
[----:B------:R-:W-:Y:S01]  /*b0d0*/  QGMMA.64x64x32.F32.E4M3.E4M3 R24, R140, gdesc[UR8], R24, gsb0 ;  /* 0x00e000088c187df3 */ /* 0x000fe20008000818 */
        /* <DEDUP_REMOVED lines=26> */
[----:B------:R-:W-:Y:S06]  /*b280*/  QGMMA.64x64x32.F32.E4M3.E4M3 R24, R136, gdesc[UR8], R24, gsb0 ;  /* 0x00e0000888187df3 */ /* 0x000fec0008000818 */
        /* <DEDUP_REMOVED lines=106> */
.L_x_11774:
        /* <DEDUP_REMOVED lines=42> */
[----:B------:R-:W-:Y:S01]  /*bbd0*/  VIADD R10, R10, 0xffffffff ;  /* 0xffffffff0a0a7836 */ /* 0x000fe20000000000 */
        /* <DEDUP_REMOVED lines=39> */
[----:B------:R-:W-:-:S07]  /*be50*/  IMAD.MOV.U32 R8, RZ, RZ, R10 ;  /* 0x000000ffff087224 */ /* 0x000fce00078e000a */
.L_x_11765:
        /* <DEDUP_REMOVED lines=10> */
.L_x_11794:
[----:B------:R-:W-:-:S04]  /*bf00*/  UIADD3 UR7, UR26, 0x1, URZ ;  /* 0x000000011a077890 */ /* 0x000fc8000fffe03f */
[----:B------:R-:W-:-:S04]  /*bf10*/  UISETP.NE.AND UP2, UPT, UR7, 0x2, UPT ;  /* 0x000000020700788c */ /* 0x000fc8000bf45270 */
[----:B------:R-:W-:Y:S02]  /*bf20*/  USEL UR4, URZ, 0x1, UP2 ;  /* 0x000000013f047887 */ /* 0x000fe40009000000 */
[----:B------:R-:W-:Y:S02]  /*bf30*/  USEL UR7, UR7, URZ, UP2 ;  /* 0x0000003f07077287 */ /* 0x000fe40009000000 */
[----:B------:R-:W-:Y:S01]  /*bf40*/  ULOP3.LUT UR4, UR27, UR4, URZ, 0x3c, !UPT ;  /* 0x000000041b047292 */ /* 0x000fe2000f8e3c3f */
[----:B------:R-:W-:Y:S11]  /*bf50*/  @!P0 BRA `(.L_x_11777) ;  /* 0x0000000000048947 */ /* 0x000ff60003800000 */
[----:B------:R-:W-:Y:S01]  /*bf60*/  BPT.TRAP 0x1 ;  /* 0x000000040000795c */ /* 0x000fe20000300000 */
.L_x_11777:
[----:B------:R-:W-:Y:S01]  /*bf70*/  ULEA UR25, UR7, UR47, 0x3 ;  /* 0x0000002f07197291 */ /* 0x000fe2000f8e183f */
[----:B------:R-:W-:-:S05]  /*bf80*/  IMAD.U32 R7, RZ, RZ, UR4 ;  /* 0x00000004ff077e24 */ /* 0x000fca000f8e00ff */
[----:B------:R-:W-:-:S04]  /*bf90*/  SHF.L.U32 R7, R7, 0x1f, RZ ;  /* 0x0000001f07077819 */ /* 0x000fc800000006ff */
[----:B------:R0:W1:Y:S01]  /*bfa0*/  SYNCS.PHASECHK.TRANS64.TRYWAIT P1, [UR25+0x12430], R7 ;  /* 0x01243007ff0075a7 */ /* 0x0000620008020159 */
[----:B------:R-:W-:Y:S05]  /*bfb0*/  @!P0 BRA `(.L_x_11778) ;  /* 0x0000000000048947 */ /* 0x000fea0003800000 */
[----:B------:R-:W-:Y:S01]  /*bfc0*/  BPT.TRAP 0x1 ;  /* 0x000000040000795c */ /* 0x000fe20000300000 */
.L_x_11778:
[----:B-1----:R-:W-:Y:S05]  /*bfd0*/  @P1 BRA `(.L_x_11779) ;  /* 0x0000000000081947 */ /* 0x002fea0003800000 */
[----:B------:R-:W1:Y:S02]  /*bfe0*/  SYNCS.PHASECHK.TRANS64.TRYWAIT P1, [UR25+0x12430], R7 ;  /* 0x01243007ff0075a7 */ /* 0x000e640008020159 */
[----:B-1----:R-:W-:Y:S05]  /*bff0*/  @!P1 BRA `(.L_x_11780) ;  /* 0x0000009400489947 */ /* 0x002fea0003800000 */
.L_x_11779:
        /* <DEDUP_REMOVED lines=63> */
.L_x_11781:
[----:B------:R-:W-:Y:S01]  /*c3f0*/  ULEA UR13, UR26, UR47, 0x3 ;  /* 0x0000002f1a0d7291 */ /* 0x000fe2000f8e183f */
[----:B01----:R-:W-:-:S05]  /*c400*/  IMAD.U32 R7, RZ, RZ, UR27 ;  /* 0x0000001bff077e24 */ /* 0x003fca000f8e00ff */
[----:B------:R-:W-:-:S04]  /*c410*/  SHF.L.U32 R7, R7, 0x1f, RZ ;  /* 0x0000001f07077819 */ /* 0x000fc800000006ff */
[----:B------:R0:W1:Y:S01]  /*c420*/  SYNCS.PHASECHK.TRANS64.TRYWAIT P1, [UR13+0x12450], R7 ;  /* 0x01245007ff0075a7 */ /* 0x000062000802014d */
[----:B------:R-:W-:Y:S05]  /*c430*/  @!P0 BRA `(.L_x_11782) ;  /* 0x0000000000048947 */ /* 0x000fea0003800000 */
[----:B------:R-:W-:Y:S01]  /*c440*/  BPT.TRAP 0x1 ;  /* 0x000000040000795c */ /* 0x000fe20000300000 */
.L_x_11782:
[----:B-1----:R-:W-:Y:S05]  /*c450*/  @P1 BRA `(.L_x_11783) ;  /* 0x0000000000081947 */ /* 0x002fea0003800000 */
[----:B------:R-:W1:Y:S02]  /*c460*/  SYNCS.PHASECHK.TRANS64.TRYWAIT P1, [UR13+0x12450], R7 ;  /* 0x01245007ff0075a7 */ /* 0x000e64000802014d */
[----:B-1----:R-:W-:Y:S05]  /*c470*/  @!P1 BRA `(.L_x_11784) ;  /* 0x0000009000409947 */ /* 0x002fea0003800000 */
.L_x_11783:
        /* <DEDUP_REMOVED lines=9> */
[----:B------:R-:W-:Y:S02]  /*c510*/  IMAD R15, R8, -0xa0, RZ ;  /* 0xffffff60080f7824 */ /* 0x000fe400078e02ff */
[----:B01----:R-:W-:Y:S01]  /*c520*/  IMAD.U32 R7, RZ, RZ, UR25 ;  /* 0x00000019ff077e24 */ /* 0x003fe2000f8e00ff */
[----:B------:R-:W-:Y:S01]  /*c530*/  ULOP3.LUT UR10, UR10, 0x10000, URZ, 0xfc, !UPT ;  /* 0x000100000a0a7892 */ /* 0x000fe2000f8efc3f */
[----:B------:R-:W-:-:S03]  /*c540*/  VIADD R12, R15, 0x1 ;  /* 0x000000010f0c7836 */ /* 0x000fc60000000000 */
[----:B------:R-:W-:Y:S01]  /*c550*/  UIMAD UR12, UR26, 0x280, UR10 ;  /* 0x000002801a0c78a4 */ /* 0x000fe2000f8e020a */
[----:B------:R-:W-:-:S03]  /*c560*/  IMAD R12, R3, -0x2, R12 ;  /* 0xfffffffe030c7824 */ /* 0x000fc600078e020c */
[----:B------:R-:W-:Y:S02]  /*c570*/  @!P3 VIADD R7, R7, 0x12440 ;  /* 0x000124400707b836 */ /* 0x000fe40000000000 */
[----:B------:R-:W-:Y:S01]  /*c580*/  IADD3 R13, R12, -UR24, R17 ;  /* 0x800000180c0d7c10 */ /* 0x000fe2000fffe011 */
[----:B------:R-:W-:Y:S02]  /*c590*/  UMOV UR10, UR12 ;  /* 0x0000000c000a7c82 */ /* 0x000fe40008000000 */
[----:B------:R-:W-:Y:S01]  /*c5a0*/  QGMMA.64x64x32.F32.E4M3.E4M3 R24, R152, gdesc[UR8], R24, gsb0 ;  /* 0x00e0000898187df3 */ /* 0x000fe20008000818 */
[----:B------:R-:W-:Y:S01]  /*c5b0*/  UIADD3 UR10, UR12, 0x80, URZ ;  /* 0x000000800c0a7890 */ /* 0x000fe2000fffe03f */
[----:B------:R-:W-:Y:S01]  /*c5c0*/  @!P3 PRMT R7, RZ, 0x654, R7 ;  /* 0x00000654ff07b816 */ /* 0x000fe20000000007 */
[----:B------:R-:W-:Y:S01]  /*c5d0*/  UMOV UR11, 0xc0000010 ;  /* 0xc0000010000b7882 */ /* 0x000fe20000000000 */
[C---:B------:R-:W-:Y:S02]  /*c5e0*/  VIADD R14, R13.reuse, UR23 ;  /* 0x000000170d0e7c36 */ /* 0x040fe40008000000 */
[----:B------:R-:W-:Y:S01]  /*c5f0*/  VIADD R13, R13, UR20 ;  /* 0x000000140d0d7c36 */ /* 0x000fe20008000000 */
[----:B------:R-:W-:-:S02]  /*c600*/  WARPGROUP.DEPBAR.LE gsb0, 0x0 ;  /* 0x00008000000079c5 */ /* 0x000fc40000010000 */
        /* <DEDUP_REMOVED lines=21> */
[----:B------:R-:W-:-:S05]  /*c760*/  @P2 SHF.R.U32.HI R19, RZ, UR10, R9 ;  /* 0x0000000aff132c19 */ /* 0x000fca0008011609 */
[----:B------:R-:W0:Y:S02]  /*c770*/  SHFL.IDX PT, R21, R19, RZ, 0x1c1f ;  /* 0x001c1fff13157589 */ /* 0x000e2400000e0000 */
[--C-:B0-----:R-:W-:Y:S01]  /*c780*/  IMAD.IADD R9, R13, 0x1, R21.reuse ;  /* 0x000000010d097824 */ /* 0x101fe200078e0215 */
[----:B------:R-:W-:Y:S02]  /*c790*/  WARPGROUP.DEPBAR.LE gsb0, 0x0 ;  /* 0x00008000000079c5 */ /* 0x000fe40000010000 */
[----:B------:R0:W-:Y:S02]  /*c7a0*/  @!P3 SYNCS.ARRIVE.TRANS64.RED.A1T0 RZ, [R7+URZ], RZ ;  /* 0x000000ff07ffb9a7 */ /* 0x0001e4000810043f */
[----:B0-----:R-:W-:Y:S02]  /*c7b0*/  VIADD R7, R12, 0xffffffff ;  /* 0xffffffff0c077836 */ /* 0x001fe40000000000 */
        /* <DEDUP_REMOVED lines=15> */
.L_x_11787:
[----:B------:R-:W-:-:S05]  /*c8b0*/  IMAD.U32 R137, RZ, RZ, UR21 ;  /* 0x00000015ff897e24 */ /* 0x000fca000f8e00ff */
[----:B------:R-:W-:-:S13]  /*c8c0*/  ISETP.NE.AND P1, PT, R137, 0x1, PT ;  /* 0x000000018900780c */ /* 0x000fda0003f25270 */
[----:B------:R-:W0:Y:S02]  /*c8d0*/  @P1 LDC.64 R20, c[0x0][0x9e8] ;  /* 0x00027a00ff141b82 */ /* 0x000e240000000a00 */
[----:B0-----:R-:W-:-:S05]  /*c8e0*/  @P1 IMAD.HI.U32 R20, R22, R20, RZ ;  /* 0x0000001416141227 */ /* 0x001fca00078e00ff */
[----:B------:R-:W-:-:S07]  /*c8f0*/  @P1 SHF.R.U32.HI R22, RZ, R21, R20 ;  /* 0x00000015ff161219 */ /* 0x000fce0000011614 */
.L_x_11788:
[----:B------:R-:W-:Y:S05]  /*c900*/  BSYNC B0 ;  /* 0x0000000000007941 */ /* 0x000fea0003800000 */
.L_x_11786:
[----:B------:R-:W-:-:S05]  /*c910*/  IMAD R22, R22, R137, R7 ;  /* 0x0000008916167224 */ /* 0x000fca00078e0207 */
[----:B------:R-:W-:Y:S02]  /*c920*/  VIADDMNMX R12, R22, R137, R12, PT ;  /* 0x00000089160c7246 */ /* 0x000fe4000380010c */
[----:B------:R-:W-:-:S07]  /*c930*/  VIMNMX R9, R9, R22, !PT ;  /* 0x0000001609097248 */ /* 0x000fce0007fe0100 */
.L_x_11785:
        /* <DEDUP_REMOVED lines=225> */
[----:B------:R-:W-:Y:S02]  /*d750*/  ISETP.GE.AND P6, PT, R15, 0x9a, PT ;  /* 0x0000009a0f00780c */ /* 0x000fe40003fc6270 */
[----:B------:R-:W0:Y:S11]  /*d760*/  SHFL.IDX PT, R15, R19, 0x1, 0x1c1f ;  /* 0x003c1f00130f7f89 */ /* 0x000e3600000e0000 */
[----:B------:R-:W-:-:S02]  /*d770*/  @P6 LOP3.LUT R16, R16, 0x10000000, RZ, 0xfc, !PT ;  /* 0x1000000010106812 */ /* 0x000fc400078efcff */
[----:B------:R-:W-:-:S04]  /*d780*/  ISETP.GT.AND P6, PT, R9, 0x99, !P6 ;  /* 0x000000990900780c */ /* 0x000fc800077c4270 */
        /* <DEDUP_REMOVED lines=19> */
.L_x_11791:
[----:B------:R-:W-:-:S05]  /*d8c0*/  IMAD.U32 R20, RZ, RZ, UR21 ;  /* 0x00000015ff147e24 */ /* 0x000fca000f8e00ff */
[----:B------:R-:W-:-:S13]  /*d8d0*/  ISETP.NE.AND P6, PT, R20, 0x1, PT ;  /* 0x000000011400780c */ /* 0x000fda0003fc5270 */
[----:B------:R-:W0:Y:S02]  /*d8e0*/  @P6 LDC.64 R12, c[0x0][0x9e8] ;  /* 0x00027a00ff0c6b82 */ /* 0x000e240000000a00 */
[----:B0-----:R-:W-:-:S05]  /*d8f0*/  @P6 IMAD.HI.U32 R12, R15, R12, RZ ;  /* 0x0000000c0f0c6227 */ /* 0x001fca00078e00ff */
[----:B------:R-:W-:-:S07]  /*d900*/  @P6 SHF.R.U32.HI R15, RZ, R13, R12 ;  /* 0x0000000dff0f6219 */ /* 0x000fce000001160c */
.L_x_11792:
[----:B------:R-:W-:Y:S05]  /*d910*/  BSYNC B0 ;  /* 0x0000000000007941 */ /* 0x000fea0003800000 */
.L_x_11790:
[----:B------:R-:W-:-:S05]  /*d920*/  IMAD R7, R15, R20, R7 ;  /* 0x000000140f077224 */ /* 0x000fca00078e0207 */
[----:B------:R-:W-:Y:S02]  /*d930*/  VIADDMNMX R14, R7, R20, R14, PT ;  /* 0x00000014070e7246 */ /* 0x000fe4000380010e */
[----:B------:R-:W-:-:S07]  /*d940*/  VIMNMX R9, R9, R7, !PT ;  /* 0x0000000709097248 */ /* 0x000fce0007fe0100 */
.L_x_11789:
        /* <DEDUP_REMOVED lines=253> */
[----:B------:R-:W-:Y:S01]  /*e920*/  FFMA.FTZ R68, R68, UR45, -R12 ;  /* 0x0000002d44447c23 */ /* 0x000fe2000801080c */
        /* <DEDUP_REMOVED lines=36> */
[----:B------:R-:W-:Y:S01]  /*eb70*/  FMNMX.FTZ R128, R62, R117, !PT ;  /* 0x000000753e807209 */ /* 0x000fe20007810000 */
[----:B------:R-:W-:Y:S01]  /*eb80*/  FFMA.FTZ R117, R76, UR45, -R12 ;  /* 0x0000002d4c757c23 */ /* 0x000fe2000801080c */
[----:B------:R-:W-:Y:S01]  /*eb90*/  FSEL R76, R67, -INF , !P4 ;  /* 0xff800000434c7808 */ /* 0x000fe20006000000 */
[----:B------:R-:W-:Y:S01]  /*eba0*/  IMAD.U32 R12, RZ, RZ, UR45 ;  /* 0x0000002dff0c7e24 */ /* 0x000fe2000f8e00ff */
[----:B------:R-:W-:Y:S01]  /*ebb0*/  FMNMX.FTZ R9, R63, R128, !PT ;  /* 0x000000803f097209 */ /* 0x000fe20007810000 */
[----:B------:R1:W-:Y:S03]  /*ebc0*/  MUFU.EX2 R67, R117 ;  /* 0x0000007500437308 */ /* 0x0003e60000000800 */
[----:B------:R-:W-:-:S04]  /*ebd0*/  FMNMX.FTZ R9, R66, R9, !PT ;  /* 0x0000000942097209 */ /* 0x000fc80007810000 */
[----:B------:R-:W-:Y:S01]  /*ebe0*/  FMNMX.FTZ R9, R76, R9, !PT ;  /* 0x000000094c097209 */ /* 0x000fe20007810000 */
[----:B------:R-:W-:Y:S03]  /*ebf0*/  MUFU.EX2 R21, R21 ;  /* 0x0000001500157308 */ /* 0x000fe60000000800 */
[----:B------:R-:W-:-:S04]  /*ec00*/  FMNMX.FTZ R128, R70, R9, !PT ;  /* 0x0000000946807209 */ /* 0x000fc80007810000 */
[----:B------:R-:W-:Y:S01]  /*ec10*/  FMNMX.FTZ R128, R71, R128, !PT ;  /* 0x0000008047807209 */ /* 0x000fe20007810000 */
[----:B------:R-:W-:Y:S04]  /*ec20*/  MUFU.EX2 R124, R124 ;  /* 0x0000007c007c7308 */ /* 0x000fe80000000800 */
[----:B------:R-:W2:Y:S04]  /*ec30*/  SHFL.BFLY PT, R9, R128, 0x2, 0x1f ;  /* 0x0c401f0080097f89 */ /* 0x000ea800000e0000 */
        /* <DEDUP_REMOVED lines=12> */
[----:B------:R-:W-:Y:S03]  /*ed00*/  MUFU.EX2 R93, R93 ;  /* 0x0000005d005d7308 */ /* 0x000fe60000000800 */
[----:B------:R-:W-:-:S05]  /*ed10*/  FSEL R85, R85, RZ, P1 ;  /* 0x000000ff55557208 */ /* 0x000fca0000800000 */
[--C-:B-1----:R-:W-:Y:S01]  /*ed20*/  FFMA.FTZ R117, R123, UR45, -R85.reuse ;  /* 0x0000002d7b757c23 */ /* 0x102fe20008010855 */
[----:B------:R-:W-:-:S01]  /*ed30*/  FFMA.FTZ R123, R130, UR45, -R85 ;  /* 0x0000002d827b7c23 */ /* 0x000fc20008010855 */
[----:B------:R-:W-:Y:S01]  /*ed40*/  FSEL R130, R9, RZ, P1 ;  /* 0x000000ff09827208 */ /* 0x000fe20000800000 */
[----:B------:R-:W-:-:S01]  /*ed50*/  FFMA.FTZ R12, R122, UR45, -R85 ;  /* 0x0000002d7a0c7c23 */ /* 0x000fc20008010855 */
[--C-:B------:R-:W-:Y:S01]  /*ed60*/  FFMA.FTZ R122, R127, UR45, -R85.reuse ;  /* 0x0000002d7f7a7c23 */ /* 0x100fe20008010855 */
[----:B------:R-:W-:-:S01]  /*ed70*/  FFMA.FTZ R129, R126, UR45, -R85 ;  /* 0x0000002d7e817c23 */ /* 0x000fc20008010855 */
[----:B------:R-:W-:Y:S01]  /*ed80*/  MUFU.EX2 R117, R117 ;  /* 0x0000007500757308 */ /* 0x000fe20000000800 */
[----:B------:R-:W-:-:S01]  /*ed90*/  FADD.FTZ R130, -R130, R11 ;  /* 0x0000000b82827221 */ /* 0x000fc20000010100 */
[----:B------:R-:W-:Y:S01]  /*eda0*/  FFMA.FTZ R126, R131, UR45, -R85 ;  /* 0x0000002d837e7c23 */ /* 0x000fe20008010855 */
[----:B0-----:R-:W-:-:S01]  /*edb0*/  FFMA.FTZ R131, R10, R6, R13 ;  /* 0x000000060a837223 */ /* 0x001fc2000001000d */
[--C-:B------:R-:W-:Y:S01]  /*edc0*/  FFMA.FTZ R125, R134, UR45, -R85.reuse ;  /* 0x0000002d867d7c23 */ /* 0x100fe20008010855 */
[----:B------:R-:W-:Y:S01]  /*edd0*/  FMUL.FTZ R127, R130, UR45 ;  /* 0x0000002d827f7c20 */ /* 0x000fe20008410000 */
[----:B------:R-:W-:Y:S01]  /*ede0*/  FFMA.FTZ R128, R135, UR45, -R85 ;  /* 0x0000002d87807c23 */ /* 0x000fe20008010855 */
[----:B------:R-:W-:-:S01]  /*edf0*/  FADD.FTZ R130, R20, R131 ;  /* 0x0000008314827221 */ /* 0x000fc20000010000 */
        /* <DEDUP_REMOVED lines=26> */
[--C-:B-1----:R-:W-:Y:S01]  /*efa0*/  FFMA.FTZ R129, R94, UR45, -R85.reuse ;  /* 0x0000002d5e817c23 */ /* 0x102fe20008010855 */
[----:B------:R-:W-:-:S01]  /*efb0*/  FFMA.FTZ R94, R95, UR45, -R85 ;  /* 0x0000002d5f5e7c23 */ /* 0x000fc20008010855 */
[----:B------:R-:W-:Y:S01]  /*efc0*/  FFMA.FTZ R95, R98, UR45, -R85 ;  /* 0x0000002d625f7c23 */ /* 0x000fe20008010855 */
[----:B------:R-:W-:-:S01]  /*efd0*/  FADD.FTZ R6, R117, R6 ;  /* 0x0000000675067221 */ /* 0x000fc20000010000 */
[--C-:B------:R-:W-:Y:S01]  /*efe0*/  FFMA.FTZ R98, R99, UR45, -R85.reuse ;  /* 0x0000002d63627c23 */ /* 0x100fe20008010855 */
[----:B------:R-:W-:-:S01]  /*eff0*/  FFMA.FTZ R99, R102, UR45, -R85 ;  /* 0x0000002d66637c23 */ /* 0x000fc20008010855 */
[----:B------:R-:W0:Y:S01]  /*f000*/  MUFU.EX2 R123, R123 ;  /* 0x0000007b007b7308 */ /* 0x000e220000000800 */
[----:B------:R-:W-:-:S01]  /*f010*/  FFMA.FTZ R102, R103, UR45, -R85 ;  /* 0x0000002d67667c23 */ /* 0x000fc20008010855 */
[----:B------:R-:W-:Y:S01]  /*f020*/  FADD.FTZ R5, R15, R130 ;  /* 0x000000820f057221 */ /* 0x000fe20000010000 */
[----:B--2---:R-:W-:-:S01]  /*f030*/  FADD.FTZ R103, R121, R6 ;  /* 0x0000000679677221 */ /* 0x004fc20000010000 */
[--C-:B------:R-:W-:Y:S01]  /*f040*/  FFMA.FTZ R63, R63, UR45, -R85.reuse ;  /* 0x0000002d3f3f7c23 */ /* 0x100fe20008010855 */
[----:B------:R-:W-:-:S01]  /*f050*/  FFMA.FTZ R66, R66, UR45, -R85 ;  /* 0x0000002d42427c23 */ /* 0x000fc20008010855 */
[----:B------:R-:W-:Y:S01]  /*f060*/  FADD.FTZ R6, R22, R5 ;  /* 0x0000000516067221 */ /* 0x000fe20000010000 */
[----:B------:R-:W-:-:S01]  /*f070*/  FFMA.FTZ R70, R70, UR45, -R85 ;  /* 0x0000002d46467c23 */ /* 0x000fc20008010855 */
[----:B------:R-:W1:Y:S01]  /*f080*/  MUFU.EX2 R126, R126 ;  /* 0x0000007e007e7308 */ /* 0x000e620000000800 */
[----:B---3--:R-:W-:-:S01]  /*f090*/  FADD.FTZ R130, R122, R103 ;  /* 0x000000677a827221 */ /* 0x008fc20000010000 */
[----:B------:R-:W-:Y:S01]  /*f0a0*/  FADD.FTZ R5, R19, R6 ;  /* 0x0000000613057221 */ /* 0x000fe20000010000 */
[----:B------:R-:W-:-:S03]  /*f0b0*/  FFMA.FTZ R71, R71, UR45, -R85 ;  /* 0x0000002d47477c23 */ /* 0x000fc60008010855 */
        /* <DEDUP_REMOVED lines=121> */
[----:B------:R-:W-:Y:S01]  /*f850*/  FADD.FTZ R6, R69, R6 ;  /* 0x0000000645067221 */ /* 0x000fe20000010000 */
[----:B-1----:R-:W-:-:S04]  /*f860*/  FADD.FTZ R85, R70, R85 ;  /* 0x0000005546557221 */ /* 0x002fc80000010000 */
[----:B--2---:R-:W-:Y:S01]  /*f870*/  FADD.FTZ R5, R71, R85 ;  /* 0x0000005547057221 */ /* 0x004fe20000010000 */
[----:B------:R-:W-:Y:S06]  /*f880*/  @!P0 BRA `(.L_x_11793) ;  /* 0x0000000000048947 */ /* 0x000fec0003800000 */
[----:B------:R-:W-:Y:S01]  /*f890*/  BPT.TRAP 0x1 ;  /* 0x000000040000795c */ /* 0x000fe20000300000 */
.L_x_11793:
        /* <DEDUP_REMOVED lines=82> */
.L_x_11776:
[----:B------:R-:W-:Y:S06]  /*fdc0*/  BAR.ARV 0x8, 0x200 ;  /* 0x0208000000007b1d */ /* 0x000fec0000002000 */
[----:B------:R-:W-:Y:S05]  /*fdd0*/  @!P0 BRA `(.L_x_11795) ;  /* 0x0000000000048947 */ /* 0x000fea0003800000 */
[----:B------:R-:W-:Y:S01]  /*fde0*/  BPT.TRAP 0x1 ;  /* 0x000000040000795c */ /* 0x000fe20000300000 */
.L_x_11795:
[----:B------:R-:W-:Y:S01]  /*fdf0*/  ULEA UR16, UR7, UR47, 0x3 ;  /* 0x0000002f07107291 */ /* 0x000fe2000f8e183f */
[----:B------:R-:W-:-:S05]  /*fe00*/  IMAD.U32 R0, RZ, RZ, UR4 ;  /* 0x00000004ff007e24 */ /* 0x000fca000f8e00ff */
[----:B------:R-:W-:-:S04]  /*fe10*/  SHF.L.U32 R0, R0, 0x1f, RZ ;  /* 0x0000001f00007819 */ /* 0x000fc800000006ff */
[----:B------:R0:W1:Y:S01]  /*fe20*/  SYNCS.PHASECHK.TRANS64.TRYWAIT P1, [UR16+0x12450], R0 ;  /* 0x01245000ff0075a7 */ /* 0x0000620008020150 */
[----:B------:R-:W-:Y:S05]  /*fe30*/  @!P0 BRA `(.L_x_11796) ;  /* 0x0000000000048947 */ /* 0x000fea0003800000 */
[----:B------:R-:W-:Y:S01]  /*fe40*/  BPT.TRAP 0x1 ;  /* 0x000000040000795c */ /* 0x000fe20000300000 */
.L_x_11796:
[----:B-1----:R-:W-:Y:S05]  /*fe50*/  @P1 BRA `(.L_x_11797) ;  /* 0x0000000000081947 */ /* 0x002fea0003800000 */
[----:B------:R-:W1:Y:S02]  /*fe60*/  SYNCS.PHASECHK.TRANS64.TRYWAIT P1, [UR16+0x12450], R0 ;  /* 0x01245000ff0075a7 */ /* 0x000e640008020150 */
[----:B-1----:R-:W-:Y:S05]  /*fe70*/  @!P1 BRA `(.L_x_11798) ;  /* 0x0000005400d89947 */ /* 0x002fea0003800000 */
.L_x_11797:
[----:B------:R-:W-:Y:S01]  /*fe80*/  ULDC.64 UR12, c[0x0][0x9a0] ;  /* 0x00026800000c7ab9 */ /* 0x000fe20000000a00 */
[----:B------:R-:W-:Y:S01]  /*fe90*/  UIADD3 UR47, UR47, 0x200, URZ ;  /* 0x000002002f2f7890 */ /* 0x000fe2000fffe03f */
[----:B------:R-:W-:Y:S01]  /*fea0*/  WARPGROUP.ARRIVE ;  /* 0x00000000000079c5 */ /* 0x000fe20000000000 */
[----:B------:R-:W-:Y:S01]  /*feb0*/  UISETP.NE.U32.AND UP0, UPT, UR12, URZ, UPT ;  /* 0x0000003f0c00728c */ /* 0x000fe2000bf05070 */
[----:B------:R-:W-:Y:S01]  /*fec0*/  IMAD.MOV.U32 R4, RZ, RZ, 0x3f800000 ;  /* 0x3f800000ff047424 */ /* 0x000fe200078e00ff */
[----:B------:R-:W-:Y:S02]  /*fed0*/  USHF.R.U32.HI UR47, URZ, 0x4, UR47 ;  /* 0x000000043f2f7899 */ /* 0x000fe4000801162f */
[----:B------:R-:W-:Y:S02]  /*fee0*/  UISETP.NE.AND.EX UP0, UPT, UR13, URZ, UPT, UP0 ;  /* 0x0000003f0d00728c */ /* 0x000fe4000bf05300 */
[----:B------:R-:W-:Y:S02]  /*fef0*/  USHF.R.S32.HI UR4, URZ, 0x1f, UR41 ;  /* 0x0000001f3f047899 */ /* 0x000fe40008011429 */
[----:B------:R-:W-:Y:S01]  /*ff00*/  ULOP3.LUT UR47, UR47, 0x3fff, URZ, 0xc0, !UPT ;  /* 0x00003fff2f2f7892 */ /* 0x000fe2000f8ec03f */
[----:B------:R-:W-:Y:S01]  /*ff10*/  UMOV UR19, 0xc0000010 ;  /* 0xc000001000137882 */ /* 0x000fe20000000000 */
[----:B------:R-:W-:-:S02]  /*ff20*/  PLOP3.LUT P1, PT, PT, PT, UP0, 0x80, 0x0 ;  /* 0x000000000000781c */ /* 0x000fc40003f2f008 */
[----:B------:R-:W-:-:S03]  /*ff30*/  ULOP3.LUT UR47, UR47, 0x10000, URZ, 0xfc, !UPT ;  /* 0x000100002f2f7892 */ /* 0x000fc6000f8efc3f */
[----:B------:R-:W-:Y:S01]  /*ff40*/  @UP0 ULDC.64 UR10, c[0x0][0x9c8] ;  /* 0x00027200000a0ab9 */ /* 0x000fe20000000a00 */
[----:B------:R-:W-:Y:S02]  /*ff50*/  @UP0 USHF.R.S32.HI UR17, URZ, 0x1f, UR44 ;  /* 0x0000001f3f110899 */ /* 0x000fe4000801142c */
[----:B------:R-:W-:Y:S02]  /*ff60*/  @UP0 UIMAD UR4, UR4, UR10, URZ ;  /* 0x0000000a040402a4 */ /* 0x000fe4000f8e023f */
[----:B------:R-:W-:Y:S02]  /*ff70*/  @UP0 UIMAD.WIDE.U32 UR8, UR41, UR10, URZ ;  /* 0x0000000a290802a5 */ /* 0x000fe4000f8e003f */
[----:B------:R-:W-:Y:S02]  /*ff80*/  @UP0 UIMAD UR6, UR41, UR11, UR4 ;  /* 0x0000000b290602a4 */ /* 0x000fe4000f8e0204 */
[----:B------:R-:W-:Y:S01]  /*ff90*/  UIMAD UR4, UR7, 0x280, UR47 ;  /* 0x00000280070478a4 */ /* 0x000fe2000f8e022f */
[----:B------:R-:W-:Y:S01]  /*ffa0*/  @UP0 ULDC.64 UR14, c[0x0][0x9d0] ;  /* 0x00027400000e0ab9 */ /* 0x000fe20000000a00 */
[----:B------:R-:W-:-:S02]  /*ffb0*/  @UP0 UIADD3 UR7, UR9, UR6, URZ ;  /* 0x0000000609070290 */ /* 0x000fc4000fffe03f */
[----:B------:R-:W-:-:S03]  /*ffc0*/  @UP0 UIMAD UR10, UR17, UR14, URZ ;  /* 0x0000000e110a02a4 */ /* 0x000fc6000f8e023f */
[----:B------:R-:W-:Y:S01]  /*ffd0*/  UMOV UR18, UR4 ;  /* 0x0000000400127c82 */ /* 0x000fe20008000000 */
[----:B------:R-:W-:Y:S01]  /*ffe0*/  @UP0 UMOV UR6, UR8 ;  /* 0x0000000800060c82 */ /* 0x000fe20008000000 */
[----:B------:R-:W-:Y:S01]  /*fff0*/  QGMMA.64x64x32.F32.E4M3.E4M3 R24, R152, gdesc[UR16], R24, gsb0 ;  /* 0x00e0001098187df3 */ /* 0x000fe20008000818 */
[----:B------:R-:W-:Y:S02]  /*10000*/  @UP0 UIMAD UR10, UR44, UR15, UR10 ;  /* 0x0000000f2c0a02a4 */ /* 0x000fe4000f8e020a */
[----:B------:R-:W-:-:S04]  /*10010*/  @UP0 UIMAD.WIDE.U32 UR6, UR44, UR14, UR6 ;  /* 0x0000000e2c0602a5 */ /* 0x000fc8000f8e0006 */
[----:B------:R-:W-:Y:S02]  /*10020*/  @UP0 UIADD3 UR7, UR7, UR10, URZ ;  /* 0x0000000a07070290 */ /* 0x000fe4000fffe03f */
[----:B------:R-:W-:-:S04]  /*10030*/  @UP0 ULEA UR8, UP1, UR6, UR12, 0x2 ;  /* 0x0000000c06080291 */ /* 0x000fc8000f82103f */
[----:B------:R-:W-:Y:S02]  /*10040*/  @UP0 ULEA.HI.X UR9, UR6, UR13, UR7, 0x2, UP1 ;  /* 0x0000000d06090291 */ /* 0x000fe400088f1407 */
[----:B------:R-:W-:-:S04]  /*10050*/  IMAD.U32 R2, RZ, RZ, UR8 ;  /* 0x00000008ff027e24 */ /* 0x000fc8000f8e00ff */
[----:B-1----:R-:W-:Y:S01]  /*10060*/  IMAD.U32 R3, RZ, RZ, UR9 ;  /* 0x00000009ff037e24 */ /* 0x002fe2000f8e00ff */
[----:B------:R-:W-:-:S04]  /*10070*/  UIADD3 UR6, UR4, 0x80, URZ ;  /* 0x0000008004067890 */ /* 0x000fc8000fffe03f */
[----:B------:R1:W2:Y:S01]  /*10080*/  @P1 LDG.E R4, desc[UR42][R2.64] ;  /* 0x0000002a02041981 */ /* 0x0002a2000c1e1900 */
        /* <DEDUP_REMOVED lines=55> */
.L_x_11799:
        /* <DEDUP_REMOVED lines=36> */
.L_x_11725:
        /* <DEDUP_REMOVED lines=17> */
[----:B------:R-:W-:Y:S01]  /*10750*/  UIMAD UR6, UR7, UR8, URZ ;  /* 0x00000008070672a4 */ /* 0x000fe2000f8e023f */
[----:B------:R-:W-:Y:S01]  /*10760*/  SHF.R.S32.HI R2, RZ, 0x1f, R7 ;  /* 0x0000001fff027819 */ /* 0x000fe20000011407 */
[----:B------:R-:W-:Y:S01]  /*10770*/  UIMAD UR8, UR7, UR10, URZ ;  /* 0x0000000a070872a4 */ /* 0x000fe2000f8e023f */
[----:B------:R-:W-:Y:S01]  /*10780*/  SEL R65, R48, R49, P0 ;  /* 0x0000003130417207 */ /* 0x000fe20000000000 */
[----:B------:R-:W-:Y:S01]  /*10790*/  IMAD.U32 R20, RZ, RZ, UR4 ;  /* 0x00000004ff147e24 */ /* 0x000fe2000f8e00ff */
[----:B0-----:R-:W-:Y:S01]  /*107a0*/  LEA.HI R4, R2, R7, RZ, 0x7 ;  /* 0x0000000702047211 */ /* 0x001fe200078f38ff */
[----:B------:R-:W-:Y:S01]  /*107b0*/  UIMAD UR9, UR44, UR9, UR6 ;  /* 0x000000092c0972a4 */ /* 0x000fe2000f8e0206 */
[----:B------:R-:W-:Y:S01]  /*107c0*/  SEL R61, R49, R48, P0 ;  /* 0x00000030313d7207 */ /* 0x000fe20000000000 */
[----:B------:R-:W0:Y:S01]  /*107d0*/  S2UR UR4, SR_CTAID.Y ;  /* 0x00000000000479c3 */ /* 0x000e220000002600 */
[----:B------:R-:W-:Y:S01]  /*107e0*/  LOP3.LUT R8, R4, 0xffffff80, RZ, 0xc0, !PT ;  /* 0xffffff8004087812 */ /* 0x000fe200078ec0ff */
[----:B------:R-:W-:Y:S01]  /*107f0*/  UIADD3 UR9, UR5, UR9, URZ ;  /* 0x0000000905097290 */ /* 0x000fe2000fffe03f */
[----:B------:R-:W-:Y:S01]  /*10800*/  SEL R49, R26, R27, P0 ;  /* 0x0000001b1a317207 */ /* 0x000fe20000000000 */
[----:B------:R-:W-:Y:S01]  /*10810*/  IMAD.U32 R21, RZ, RZ, UR5 ;  /* 0x00000005ff157e24 */ /* 0x000fe2000f8e00ff */
[----:B------:R-:W-:Y:S01]  /*10820*/  SEL R57, R27, R26, P0 ;  /* 0x0000001a1b397207 */ /* 0x000fe20000000000 */
[----:B------:R-:W-:Y:S01]  /*10830*/  IMAD.IADD R26, R7, 0x1, -R8 ;  /* 0x00000001071a7824 */ /* 0x000fe200078e0a08 */
[----:B------:R-:W-:Y:S01]  /*10840*/  LEA.HI R2, R2, R7, RZ, 0x2 ;  /* 0x0000000702027211 */ /* 0x000fe200078f10ff */
[----:B------:R-:W-:Y:S01]  /*10850*/  USHF.R.S32.HI UR5, URZ, 0x1f, UR41 ;  /* 0x0000001f3f057899 */ /* 0x000fe20008011429 */
[----:B------:R-:W-:Y:S01]  /*10860*/  SHF.R.S32.HI R4, RZ, 0x7, R4 ;  /* 0x00000007ff047819 */ /* 0x000fe20000011404 */
[----:B------:R-:W-:Y:S01]  /*10870*/  IMAD.U32 R21, RZ, RZ, UR9 ;  /* 0x00000009ff157e24 */ /* 0x000fe2000f8e00ff */
[----:B------:R-:W-:Y:S01]  /*10880*/  SHF.R.S32.HI R9, RZ, 0x1f, R26 ;  /* 0x0000001fff097819 */ /* 0x000fe2000001141a */
[----:B------:R-:W-:Y:S01]  /*10890*/  UIMAD.WIDE.U32 UR6, UR44, UR10, URZ ;  /* 0x0000000a2c0672a5 */ /* 0x000fe2000f8e003f */
[----:B------:R-:W-:Y:S01]  /*108a0*/  SEL R91, R28, R29, P0 ;  /* 0x0000001d1c5b7207 */ /* 0x000fe20000000000 */
[----:B------:R-:W-:Y:S01]  /*108b0*/  UIMAD UR8, UR44, UR11, UR8 ;  /* 0x0000000b2c0872a4 */ /* 0x000fe2000f8e0208 */
[----:B------:R-:W-:-:S02]  /*108c0*/  SEL R87, R29, R28, P0 ;  /* 0x0000001c1d577207 */ /* 0x000fc40000000000 */
[----:B------:R-:W-:Y:S01]  /*108d0*/  LOP3.LUT R8, R2, 0xfffffffc, RZ, 0xc0, !PT ;  /* 0xfffffffc02087812 */ /* 0x000fe200078ec0ff */
[----:B------:R-:W-:Y:S01]  /*108e0*/  IMAD.HI R2, R4, 0x55555556, RZ ;  /* 0x5555555604027827 */ /* 0x000fe200078e02ff */
[----:B------:R-:W1:Y:S01]  /*108f0*/  LDC R29, c[0x0][0xbe8] ;  /* 0x0002fa00ff1d7b82 */ /* 0x000e620000000800 */
[----:B------:R-:W-:Y:S01]  /*10900*/  SEL R75, R44, R45, P0 ;  /* 0x0000002d2c4b7207 */ /* 0x000fe20000000000 */
[----:B------:R-:W-:Y:S01]  /*10910*/  UIADD3 UR8, UR7, UR8, URZ ;  /* 0x0000000807087290 */ /* 0x000fe2000fffe03f */
[----:B------:R-:W-:Y:S01]  /*10920*/  SEL R71, R45, R44, P0 ;  /* 0x0000002c2d477207 */ /* 0x000fe20000000000 */
[----:B------:R-:W-:Y:S01]  /*10930*/  IMAD.IADD R12, R7, 0x1, -R8 ;  /* 0x00000001070c7824 */ /* 0x000fe200078e0a08 */
[----:B------:R-:W-:Y:S01]  /*10940*/  LEA.HI R10, R9, R26, RZ, 0x2 ;  /* 0x0000001a090a7211 */ /* 0x000fe200078f10ff */
[----:B------:R-:W3:Y:S01]  /*10950*/  S2R R44, SR_CTAID.X ;  /* 0x00000000002c7919 */ /* 0x000ee20000002500 */
[----:B------:R-:W-:Y:S01]  /*10960*/  LEA.HI R5, R2, R2, RZ, 0x1 ;  /* 0x0000000202057211 */ /* 0x000fe200078f08ff */
[----:B------:R-:W-:Y:S01]  /*10970*/  IMAD.U32 R8, RZ, RZ, UR6 ;  /* 0x00000006ff087e24 */ /* 0x000fe2000f8e00ff */
[----:B------:R-:W-:-:S02]  /*10980*/  SHF.R.S32.HI R2, RZ, 0x2, R10 ;  /* 0x00000002ff027819 */ /* 0x000fc4000001140a */
[----:B------:R-:W-:Y:S01]  /*10990*/  SHF.R.S32.HI R17, RZ, 0x1f, R10 ;  /* 0x0000001fff117819 */ /* 0x000fe2000001140a */
[----:B------:R-:W-:Y:S01]  /*109a0*/  IMAD R7, R5, -0x3, R4 ;  /* 0xfffffffd05077824 */ /* 0x000fe200078e0204 */
[----:B------:R-:W-:Y:S01]  /*109b0*/  LEA.HI R9, R9, R26, RZ, 0x5 ;  /* 0x0000001a09097211 */ /* 0x000fe200078f28ff */
[----:B------:R-:W4:Y:S01]  /*109c0*/  LDC.64 R4, c[0x0][0xbd8] ;  /* 0x0002f600ff047b82 */ /* 0x000f220000000a00 */
[----:B------:R-:W-:Y:S02]  /*109d0*/  LEA.HI R17, R17, R2, RZ, 0x3 ;  /* 0x0000000211117211 */ /* 0x000fe400078f18ff */
[----:B------:R-:W-:Y:S02]  /*109e0*/  SHF.R.S32.HI R9, RZ, 0x5, R9 ;  /* 0x00000005ff097819 */ /* 0x000fe40000011409 */
[----:B------:R-:W-:Y:S02]  /*109f0*/  LOP3.LUT R17, R17, 0xfffffff8, RZ, 0xc0, !PT ;  /* 0xfffffff811117812 */ /* 0x000fe400078ec0ff */
[----:B------:R-:W-:-:S02]  /*10a00*/  LEA.HI R14, R12, R12, RZ, 0x1 ;  /* 0x0000000c0c0e7211 */ /* 0x000fc400078f08ff */
[----:B------:R-:W-:Y:S01]  /*10a10*/  SEL R15, R30, R31, P0 ;  /* 0x0000001f1e0f7207 */ /* 0x000fe20000000000 */
[----:B------:R-:W-:Y:S01]  /*10a20*/  IMAD.IADD R2, R2, 0x1, -R17 ;  /* 0x0000000102027824 */ /* 0x000fe200078e0a11 */
[----:B------:R-:W-:Y:S02]  /*10a30*/  SEL R59, R31, R30, P0 ;  /* 0x0000001e1f3b7207 */ /* 0x000fe40000000000 */
[----:B------:R-:W-:Y:S01]  /*10a40*/  LOP3.LUT R31, R14, 0x1ffffffe, RZ, 0xc0, !PT ;  /* 0x1ffffffe0e1f7812 */ /* 0x000fe200078ec0ff */
[----:B------:R-:W-:Y:S01]  /*10a50*/  IMAD R2, R9, 0x10, R2 ;  /* 0x0000001009027824 */ /* 0x000fe200078e0202 */
[----:B-1----:R-:W-:Y:S01]  /*10a60*/  ISETP.NE.AND P2, PT, R29, 0x1, PT ;  /* 0x000000011d00780c */ /* 0x002fe20003f45270 */
[----:B------:R-:W-:Y:S01]  /*10a70*/  IMAD.U32 R9, RZ, RZ, UR7 ;  /* 0x00000007ff097e24 */ /* 0x000fe2000f8e00ff */
[----:B------:R-:W-:Y:S01]  /*10a80*/  SEL R81, R32, R33, P0 ;  /* 0x0000002120517207 */ /* 0x000fe20000000000 */
[----:B------:R-:W-:Y:S01]  /*10a90*/  IMAD.IADD R31, R12, 0x1, -R31 ;  /* 0x000000010c1f7824 */ /* 0x000fe200078e0a1f */
[----:B------:R-:W-:Y:S01]  /*10aa0*/  SEL R77, R33, R32, P0 ;  /* 0x00000020214d7207 */ /* 0x000fe20000000000 */
[----:B------:R-:W-:Y:S01]  /*10ab0*/  IMAD R2, R7, 0x40, R2 ;  /* 0x0000004007027824 */ /* 0x000fe200078e0202 */
[----:B------:R-:W-:Y:S01]  /*10ac0*/  SEL R73, R40, R41, P0 ;  /* 0x0000002928497207 */ /* 0x000fe20000000000 */
[----:B------:R-:W-:Y:S01]  /*10ad0*/  IMAD.U32 R9, RZ, RZ, UR8 ;  /* 0x00000008ff097e24 */ /* 0x000fe2000f8e00ff */
[----:B------:R-:W-:Y:S01]  /*10ae0*/  SEL R69, R41, R40, P0 ;  /* 0x0000002829457207 */ /* 0x000fe20000000000 */
[--C-:B------:R-:W-:Y:S01]  /*10af0*/  IMAD R7, R31, 0x8, R2.reuse ;  /* 0x000000081f077824 */ /* 0x100fe200078e0202 */
[----:B------:R-:W-:Y:S01]  /*10b00*/  SEL R41, R34, R35, P0 ;  /* 0x0000002322297207 */ /* 0x000fe20000000000 */
[C---:B---3--:R-:W-:Y:S01]  /*10b10*/  IMAD R28, R44.reuse, 0xc0, R2 ;  /* 0x000000c02c1c7824 */ /* 0x048fe200078e0202 */
[----:B------:R-:W-:Y:S01]  /*10b20*/  SEL R45, R35, R34, P0 ;  /* 0x00000022232d7207 */ /* 0x000fe20000000000 */
[----:B------:R-:W-:Y:S01]  /*10b30*/  IMAD R44, R44, 0xc0, R7 ;  /* 0x000000c02c2c7824 */ /* 0x000fe200078e0207 */
[----:B------:R-:W-:Y:S01]  /*10b40*/  LOP3.LUT R33, R10, 0x7ffffffc, RZ, 0xc0, !PT ;  /* 0x7ffffffc0a217812 */ /* 0x000fe200078ec0ff */
[----:B------:R-:W1:Y:S01]  /*10b50*/  @P2 LDC R35, c[0x0][0xbec] ;  /* 0x0002fb00ff232b82 */ /* 0x000e620000000800 */
[----:B------:R-:W-:Y:S01]  /*10b60*/  SEL R89, R24, R25, P0 ;  /* 0x0000001918597207 */ /* 0x000fe20000000000 */
[C---:B----4-:R-:W-:Y:S01]  /*10b70*/  IMAD R18, R4.reuse, UR5, RZ ;  /* 0x0000000504127c24 */ /* 0x050fe2000f8e02ff */
[----:B------:R-:W-:Y:S01]  /*10b80*/  SEL R85, R25, R24, P0 ;  /* 0x0000001819557207 */ /* 0x000fe20000000000 */
[----:B------:R-:W-:Y:S01]  /*10b90*/  IMAD.WIDE.U32 R20, R4, UR41, R20 ;  /* 0x0000002904147c25 */ /* 0x000fe2000f8e0014 */
[----:B------:R-:W-:Y:S01]  /*10ba0*/  SEL R67, R52, R53, P0 ;  /* 0x0000003534437207 */ /* 0x000fe20000000000 */
[----:B------:R-:W-:Y:S01]  /*10bb0*/  ULDC.64 UR6, c[0x0][0xb48] ;  /* 0x0002d20000067ab9 */ /* 0x000fe20000000a00 */
[----:B------:R-:W-:Y:S01]  /*10bc0*/  SEL R63, R53, R52, P0 ;  /* 0x00000034353f7207 */ /* 0x000fe20000000000 */
[----:B------:R-:W-:Y:S01]  /*10bd0*/  IMAD R5, R5, UR41, R18 ;  /* 0x0000002905057c24 */ /* 0x000fe2000f8e0212 */
[C---:B------:R-:W-:Y:S01]  /*10be0*/  LOP3.LUT P1, RZ, R26.reuse, 0x3, RZ, 0xc0, !PT ;  /* 0x000000031aff7812 */ /* 0x040fe2000782c0ff */
[----:B------:R-:W-:Y:S01]  /*10bf0*/  IMAD.IADD R26, R26, 0x1, -R33 ;  /* 0x000000011a1a7824 */ /* 0x000fe200078e0a21 */
[----:B------:R-:W-:Y:S01]  /*10c00*/  SEL R13, R38, R39, P0 ;  /* 0x00000027260d7207 */ /* 0x000fe20000000000 */
[----:B------:R-:W3:Y:S01]  /*10c10*/  @P2 LDC R52, c[0x0][0xbf0] ;  /* 0x0002fc00ff342b82 */ /* 0x000ee20000000800 */
[----:B------:R-:W-:Y:S01]  /*10c20*/  SEL R53, R39, R38, P0 ;  /* 0x0000002627357207 */ /* 0x000fe20000000000 */
[----:B------:R-:W-:Y:S01]  /*10c30*/  IMAD.IADD R21, R21, 0x1, R5 ;  /* 0x0000000115157824 */ /* 0x000fe200078e0205 */
[----:B------:R-:W-:Y:S01]  /*10c40*/  SEL R83, R36, R37, P0 ;  /* 0x0000002524537207 */ /* 0x000fe20000000000 */
[----:B------:R-:W-:Y:S01]  /*10c50*/  ULDC.64 UR8, c[0x0][0xb28] ;  /* 0x0002ca0000087ab9 */ /* 0x000fe20000000a00 */
[----:B------:R-:W-:-:S02]  /*10c60*/  SEL R79, R37, R36, P0 ;  /* 0x00000024254f7207 */ /* 0x000fc40000000000 */
[----:B------:R-:W-:Y:S02]  /*10c70*/  SEL R25, R54, R55, P0 ;  /* 0x0000003736197207 */ /* 0x000fe40000000000 */
[----:B------:R-:W-:Y:S02]  /*10c80*/  SEL R17, R55, R54, P0 ;  /* 0x0000003637117207 */ /* 0x000fe40000000000 */
[----:B------:R-:W4:Y:S01]  /*10c90*/  LDC.64 R54, c[0x0][0xb40] ;  /* 0x0002d000ff367b82 */ /* 0x000f220000000a00 */
[----:B------:R-:W-:Y:S01]  /*10ca0*/  SEL R11, R46, R47, P0 ;  /* 0x0000002f2e0b7207 */ /* 0x000fe20000000000 */
[----:B-1----:R-:W-:Y:S01]  /*10cb0*/  @P2 IMAD.HI.U32 R35, R44, R35, RZ ;  /* 0x000000232c232227 */ /* 0x002fe200078e00ff */
[----:B------:R-:W-:Y:S02]  /*10cc0*/  SEL R47, R47, R46, P0 ;  /* 0x0000002e2f2f7207 */ /* 0x000fe40000000000 */
[----:B------:R-:W-:Y:S02]  /*10cd0*/  SEL R27, R42, R43, P0 ;  /* 0x0000002b2a1b7207 */ /* 0x000fe40000000000 */
[----:B------:R-:W-:Y:S01]  /*10ce0*/  SEL R23, R50, R51, P0 ;  /* 0x0000003332177207 */ /* 0x000fe20000000000 */
[----:B------:R-:W1:Y:S01]  /*10cf0*/  @P2 LDC R46, c[0x0][0xbf0] ;  /* 0x0002fc00ff2e2b82 */ /* 0x000e620000000800 */
[----:B------:R-:W-:-:S02]  /*10d00*/  SEL R37, R43, R42, P0 ;  /* 0x0000002a2b257207 */ /* 0x000fc40000000000 */
[----:B------:R-:W-:Y:S01]  /*10d10*/  SEL R19, R51, R50, P0 ;  /* 0x0000003233137207 */ /* 0x000fe20000000000 */
[----:B----4-:R-:W-:Y:S01]  /*10d20*/  IMAD.WIDE.U32 R8, R54, UR41, R8 ;  /* 0x0000002936087c25 */ /* 0x010fe2000f8e0008 */
[----:B--2---:R-:W-:Y:S01]  /*10d30*/  LOP3.LUT R34, R6, 0x2, RZ, 0x3c, !PT ;  /* 0x0000000206227812 */ /* 0x004fe200078e3cff */
[----:B------:R-:W-:Y:S04]  /*10d40*/  SHFL.IDX PT, R33, R89, R6, 0x1c1f ;  /* 0x001c1f0659217589 */ /* 0x000fe800000e0000 */
[----:B------:R-:W2:Y:S04]  /*10d50*/  SHFL.IDX PT, R38, R85, R34, 0x1c1f ;  /* 0x001c1f2255267589 */ /* 0x000ea800000e0000 */
[----:B------:R-:W-:Y:S04]  /*10d60*/  SHFL.IDX PT, R7, R91, R6, 0x1c1f ;  /* 0x001c1f065b077589 */ /* 0x000fe800000e0000 */
[----:B------:R4:W-:Y:S04]  /*10d70*/  SHFL.IDX PT, R31, R65, R6, 0x1c1f ;  /* 0x001c1f06411f7589 */ /* 0x0009e800000e0000 */
[----:B------:R-:W5:Y:S04]  /*10d80*/  SHFL.IDX PT, R36, R87, R34, 0x1c1f ;  /* 0x001c1f2257247589 */ /* 0x000f6800000e0000 */
[----:B------:R0:W-:Y:S01]  /*10d90*/  SHFL.IDX PT, R30, R67, R6, 0x1c1f ;  /* 0x001c1f06431e7589 */ /* 0x0001e200000e0000 */
[----:B----4-:R-:W4:Y:S03]  /*10da0*/  LDC R65, c[0x0][0xc50] ;  /* 0x00031400ff417b82 */ /* 0x010f260000000800 */
[----:B------:R-:W-:Y:S04]  /*10db0*/  SHFL.IDX PT, R40, R81, R6, 0x1c1f ;  /* 0x001c1f0651287589 */ /* 0x000fe800000e0000 */
[----:B------:R-:W-:Y:S01]  /*10dc0*/  SHFL.IDX PT, R39, R83, R6, 0x1c1f ;  /* 0x001c1f0653277589 */ /* 0x000fe200000e0000 */
[----:B--2---:R-:W-:Y:S01]  /*10dd0*/  SEL R4, R33, R38, P0 ;  /* 0x0000002621047207 */ /* 0x004fe20000000000 */
[----:B0-----:R-:W0:Y:S02]  /*10de0*/  @P2 LDC R67, c[0x0][0xbec] ;  /* 0x0002fb00ff432b82 */ /* 0x001e240000000800 */
[----:B------:R-:W-:Y:S04]  /*10df0*/  SHFL.IDX PT, R43, R73, R6, 0x1c1f ;  /* 0x001c1f06492b7589 */ /* 0x000fe800000e0000 */
[----:B------:R-:W-:Y:S04]  /*10e00*/  SHFL.IDX PT, R32, R75, R6, 0x1c1f ;  /* 0x001c1f064b207589 */ /* 0x000fe800000e0000 */
[----:B------:R-:W-:Y:S01]  /*10e10*/  SHFL.IDX PT, R16, R49, R6, 0x1c1f ;  /* 0x001c1f0631107589 */ /* 0x000fe200000e0000 */
[----:B-----5:R-:W-:-:S02]  /*10e20*/  SEL R5, R7, R36, P0 ;  /* 0x0000002407057207 */ /* 0x020fc40000000000 */
[----:B------:R-:W-:Y:S01]  /*10e30*/  SEL R7, R36, R7, P0 ;  /* 0x0000000724077207 */ /* 0x000fe20000000000 */
[----:B------:R-:W-:Y:S01]  /*10e40*/  SHFL.IDX PT, R15, R15, R6, 0x1c1f ;  /* 0x001c1f060f0f7589 */ /* 0x000fe200000e0000 */
[----:B------:R-:W-:-:S03]  /*10e50*/  IMAD R36, R54, UR5, RZ ;  /* 0x0000000536247c24 */ /* 0x000fc6000f8e02ff */
[----:B------:R-:W-:Y:S04]  /*10e60*/  SHFL.IDX PT, R14, R41, R6, 0x1c1f ;  /* 0x001c1f06290e7589 */ /* 0x000fe800000e0000 */
[----:B------:R-:W-:Y:S01]  /*10e70*/  SHFL.IDX PT, R13, R13, R6, 0x1c1f ;  /* 0x001c1f060d0d7589 */ /* 0x000fe200000e0000 */
[----:B0-----:R-:W-:-:S03]  /*10e80*/  @P2 IMAD.HI.U32 R67, R44, R67, RZ ;  /* 0x000000432c432227 */ /* 0x001fc600078e00ff */
[----:B------:R-:W-:Y:S04]  /*10e90*/  SHFL.IDX PT, R12, R27, R6, 0x1c1f ;  /* 0x001c1f061b0c7589 */ /* 0x000fe800000e0000 */
[----:B------:R-:W-:Y:S04]  /*10ea0*/  SHFL.IDX PT, R11, R11, R6, 0x1c1f ;  /* 0x001c1f060b0b7589 */ /* 0x000fe800000e0000 */
[----:B------:R-:W-:Y:S04]  /*10eb0*/  SHFL.IDX PT, R2, R25, R6, 0x1c1f ;  /* 0x001c1f0619027589 */ /* 0x000fe800000e0000 */
[----:B------:R0:W-:Y:S04]  /*10ec0*/  SHFL.IDX PT, R10, R23, R6, 0x1c1f ;  /* 0x001c1f06170a7589 */ /* 0x0001e800000e0000 */
[----:B------:R-:W-:Y:S04]  /*10ed0*/  SHFL.IDX PT, R42, R79, R34, 0x1c1f ;  /* 0x001c1f224f2a7589 */ /* 0x000fe800000e0000 */
[----:B------:R-:W-:Y:S01]  /*10ee0*/  SHFL.IDX PT, R41, R77, R34, 0x1c1f ;  /* 0x001c1f224d297589 */ /* 0x000fe200000e0000 */
[----:B0-----:R-:W-:Y:S01]  /*10ef0*/  SEL R6, R38, R33, P0 ;  /* 0x0000002126067207 */ /* 0x001fe20000000000 */
[----:B------:R-:W-:-:S02]  /*10f00*/  IMAD R38, RZ, RZ, -UR44 ;  /* 0x8000002cff267e24 */ /* 0x000fc4000f8e02ff */
[----:B------:R-:W-:Y:S01]  /*10f10*/  SHFL.IDX PT, R49, R71, R34, 0x1c1f ;  /* 0x001c1f2247317589 */ /* 0x000fe200000e0000 */
[----:B------:R-:W-:Y:S01]  /*10f20*/  IMAD.MOV.U32 R33, RZ, RZ, R44 ;  /* 0x000000ffff217224 */ /* 0x000fe200078e002c */
[----:B-1----:R-:W-:Y:S01]  /*10f30*/  @P2 SHF.R.U32.HI R33, RZ, R46, R35 ;  /* 0x0000002eff212219 */ /* 0x002fe20000011623 */
[----:B----4-:R-:W-:Y:S01]  /*10f40*/  IMAD R65, R65, R38, UR4 ;  /* 0x0000000441417e24 */ /* 0x010fe2000f8e0226 */
[----:B------:R-:W-:Y:S01]  /*10f50*/  ULDC.64 UR4, c[0x0][0xbe0] ;  /* 0x0002f80000047ab9 */ /* 0x000fe20000000a00 */
[----:B------:R-:W-:Y:S01]  /*10f60*/  IMAD R35, R55, UR41, R36 ;  /* 0x0000002937237c24 */ /* 0x000fe2000f8e0224 */
[----:B------:R-:W0:Y:S02]  /*10f70*/  SHFL.IDX PT, R48, R69, R34, 0x1c1f ;  /* 0x001c1f2245307589 */ /* 0x000e2400000e0000 */
[----:B------:R-:W-:Y:S01]  /*10f80*/  SHF.R.S32.HI R38, RZ, 0x1f, R65 ;  /* 0x0000001fff267819 */ /* 0x000fe20000011441 */
[----:B------:R-:W-:Y:S01]  /*10f90*/  IMAD.IADD R35, R9, 0x1, R35 ;  /* 0x0000000109237824 */ /* 0x000fe200078e0223 */
[----:B------:R-:W-:Y:S03]  /*10fa0*/  SHFL.IDX PT, R51, R63, R34, 0x1c1f ;  /* 0x001c1f223f337589 */ /* 0x000fe600000e0000 */
[C---:B------:R-:W-:Y:S01]  /*10fb0*/  IMAD R9, R38.reuse, UR4, RZ ;  /* 0x0000000426097c24 */ /* 0x040fe2000f8e02ff */
[----:B------:R-:W1:Y:S01]  /*10fc0*/  SHFL.IDX PT, R50, R61, R34, 0x1c1f ;  /* 0x001c1f223d327589 */ /* 0x000e6200000e0000 */
[----:B------:R-:W-:-:S02]  /*10fd0*/  IMAD R38, R38, UR6, RZ ;  /* 0x0000000626267c24 */ /* 0x000fc4000f8e02ff */
[C---:B------:R-:W-:Y:S01]  /*10fe0*/  IMAD R36, R65.reuse, UR5, R9 ;  /* 0x0000000541247c24 */ /* 0x040fe2000f8e0209 */
[----:B------:R-:W-:Y:S04]  /*10ff0*/  SHFL.IDX PT, R24, R59, R34, 0x1c1f ;  /* 0x001c1f223b187589 */ /* 0x000fe800000e0000 */
[----:B------:R-:W-:Y:S04]  /*11000*/  SHFL.IDX PT, R27, R57, R34, 0x1c1f ;  /* 0x001c1f22391b7589 */ /* 0x000fe800000e0000 */
[----:B------:R-:W-:Y:S04]  /*11010*/  SHFL.IDX PT, R22, R53, R34, 0x1c1f ;  /* 0x001c1f2235167589 */ /* 0x000fe800000e0000 */
[----:B------:R2:W-:Y:S04]  /*11020*/  SHFL.IDX PT, R25, R45, R34, 0x1c1f ;  /* 0x001c1f222d197589 */ /* 0x0005e800000e0000 */
[----:B------:R-:W-:Y:S04]  /*11030*/  SHFL.IDX PT, R18, R47, R34, 0x1c1f ;  /* 0x001c1f222f127589 */ /* 0x000fe800000e0000 */
[----:B------:R4:W-:Y:S01]  /*11040*/  SHFL.IDX PT, R23, R37, R34, 0x1c1f ;  /* 0x001c1f2225177589 */ /* 0x0009e200000e0000 */
[----:B--2---:R-:W-:-:S03]  /*11050*/  IMAD R45, R65, UR7, R38 ;  /* 0x00000007412d7c24 */ /* 0x004fc6000f8e0226 */
[----:B------:R-:W-:Y:S04]  /*11060*/  SHFL.IDX PT, R17, R17, R34, 0x1c1f ;  /* 0x001c1f2211117589 */ /* 0x000fe800000e0000 */
[----:B------:R2:W-:Y:S01]  /*11070*/  SHFL.IDX PT, R19, R19, R34, 0x1c1f ;  /* 0x001c1f2213137589 */ /* 0x0005e200000e0000 */
[----:B----4-:R-:W-:Y:S01]  /*11080*/  IMAD.MOV.U32 R37, RZ, RZ, R44 ;  /* 0x000000ffff257224 */ /* 0x010fe200078e002c */
[----:B---3--:R-:W-:Y:S01]  /*11090*/  @P2 SHF.R.U32.HI R37, RZ, R52, R67 ;  /* 0x00000034ff252219 */ /* 0x008fe20000011643 */
[----:B------:R-:W-:-:S04]  /*110a0*/  VIADD R52, R28, 0x8 ;  /* 0x000000081c347836 */ /* 0x000fc80000000000 */
[----:B------:R-:W-:Y:S02]  /*110b0*/  IMAD.MOV R38, RZ, RZ, -R37 ;  /* 0x000000ffff267224 */ /* 0x000fe400078e0a25 */
[----:B--2---:R-:W-:Y:S02]  /*110c0*/  IMAD.MOV.U32 R34, RZ, RZ, R8 ;  /* 0x000000ffff227224 */ /* 0x004fe400078e0008 */
[----:B------:R-:W-:Y:S01]  /*110d0*/  IMAD.WIDE.U32 R8, R65, UR4, R20 ;  /* 0x0000000441087c25 */ /* 0x000fe2000f8e0014 */
[----:B------:R-:W-:-:S03]  /*110e0*/  ULDC.64 UR4, c[0x0][0xb30] ;  /* 0x0002cc0000047ab9 */ /* 0x000fc60000000a00 */
[----:B------:R-:W-:Y:S01]  /*110f0*/  IMAD.WIDE.U32 R20, R65, UR6, R34 ;  /* 0x0000000641147c25 */ /* 0x000fe2000f8e0022 */
[----:B------:R-:W-:Y:S01]  /*11100*/  IADD3 R34, P2, R33, R8, RZ ;  /* 0x0000000821227210 */ /* 0x000fe20007f5e0ff */
[----:B------:R-:W-:Y:S01]  /*11110*/  ULDC.64 UR6, c[0x0][0xbc8] ;  /* 0x0002f20000067ab9 */ /* 0x000fe20000000a00 */
[----:B------:R-:W-:Y:S01]  /*11120*/  SHF.R.S32.HI R8, RZ, 0x1f, R37 ;  /* 0x0000001fff087819 */ /* 0x000fe20000011425 */
[----:B------:R-:W-:Y:S01]  /*11130*/  IMAD.IADD R21, R21, 0x1, R45 ;  /* 0x0000000115157824 */ /* 0x000fe200078e022d */
[--C-:B------:R-:W-:Y:S01]  /*11140*/  SHF.R.S32.HI R35, RZ, 0x1f, R33.reuse ;  /* 0x0000001fff237819 */ /* 0x100fe20000011421 */
[----:B------:R-:W-:Y:S02]  /*11150*/  IMAD.MOV R33, RZ, RZ, -R33 ;  /* 0x000000ffff217224 */ /* 0x000fe400078e0a21 */
[----:B------:R-:W-:Y:S01]  /*11160*/  IMAD R8, R8, UR4, RZ ;  /* 0x0000000408087c24 */ /* 0x000fe2000f8e02ff */
[----:B------:R-:W-:Y:S01]  /*11170*/  IADD3.X R35, R35, R9, R36, P2, !PT ;  /* 0x0000000923237210 */ /* 0x000fe200017fe424 */
[----:B------:R-:W-:-:S02]  /*11180*/  IMAD R33, R29, R33, R44 ;  /* 0x000000211d217224 */ /* 0x000fc400078e022c */
[----:B------:R-:W-:Y:S01]  /*11190*/  IMAD R45, R29, R38, R44 ;  /* 0x000000261d2d7224 */ /* 0x000fe200078e022c */
[----:B0-----:R-:W-:Y:S01]  /*111a0*/  SEL R38, R48, R43, P0 ;  /* 0x0000002b30267207 */ /* 0x001fe20000000000 */
[C---:B------:R-:W-:Y:S01]  /*111b0*/  IMAD R47, R37.reuse, UR5, R8 ;  /* 0x00000005252f7c24 */ /* 0x040fe2000f8e0208 */
[----:B------:R-:W0:Y:S01]  /*111c0*/  S2UR UR5, SR_CgaCtaId ;  /* 0x00000000000579c3 */ /* 0x000e220000008800 */
[----:B------:R-:W-:Y:S01]  /*111d0*/  IMAD.WIDE.U32 R8, R37, UR4, R20 ;  /* 0x0000000425087c25 */ /* 0x000fe2000f8e0014 */
[----:B------:R-:W-:Y:S01]  /*111e0*/  SHF.R.S32.HI R20, RZ, 0x1f, R33 ;  /* 0x0000001fff147819 */ /* 0x000fe20000011421 */
[----:B------:R-:W-:Y:S01]  /*111f0*/  UMOV UR4, 0x400 ;  /* 0x0000040000047882 */ /* 0x000fe20000000000 */
[----:B------:R-:W-:Y:S01]  /*11200*/  SHF.R.S32.HI R21, RZ, 0x1f, R45 ;  /* 0x0000001fff157819 */ /* 0x000fe2000001142d */
[----:B------:R-:W-:Y:S02]  /*11210*/  IMAD.IADD R9, R9, 0x1, R47 ;  /* 0x0000000109097824 */ /* 0x000fe400078e022f */
[----:B------:R-:W-:-:S02]  /*11220*/  IMAD R20, R20, UR6, RZ ;  /* 0x0000000614147c24 */ /* 0x000fc4000f8e02ff */
[----:B------:R-:W-:Y:S02]  /*11230*/  IMAD R36, R21, UR8, RZ ;  /* 0x0000000815247c24 */ /* 0x000fe4000f8e02ff */
[----:B------:R-:W-:Y:S01]  /*11240*/  IMAD R21, R33, UR7, R20 ;  /* 0x0000000721157c24 */ /* 0x000fe2000f8e0214 */
[----:B------:R-:W-:Y:S01]  /*11250*/  SEL R20, R41, R40, P0 ;  /* 0x0000002829147207 */ /* 0x000fe20000000000 */
        /* <DEDUP_REMOVED lines=10> */
[----:B0-----:R-:W-:Y:S01]  /*11300*/  ULEA UR4, UR5, UR4, 0x18 ;  /* 0x0000000405047291 */ /* 0x001fe2000f8ec03f */
[----:B------:R-:W-:Y:S01]  /*11310*/  SHFL.IDX PT, R44, R40, 0x1, 0x1c1f ;  /* 0x003c1f00282c7f89 */ /* 0x000fe200000e0000 */
[----:B------:R-:W-:Y:S01]  /*11320*/  LEA.HI.X R33, R34, UR7, R21, 0x2, P2 ;  /* 0x0000000722217c11 */ /* 0x000fe200090f1415 */
[----:B------:R-:W-:Y:S01]  /*11330*/  IMAD R53, R29, UR6, RZ ;  /* 0x000000061d357c24 */ /* 0x000fe2000f8e02ff */
[----:B------:R-:W-:Y:S01]  /*11340*/  UIADD3 UR4, UR4, 0x12420, URZ ;  /* 0x0001242004047890 */ /* 0x000fe2000fffe03f */
[----:B------:R1:W-:Y:S01]  /*11350*/  SHFL.IDX PT, R34, R40, RZ, 0x1c1f ;  /* 0x001c1fff28227589 */ /* 0x0003e200000e0000 */
[----:B------:R-:W-:-:S02]  /*11360*/  LEA R54, P3, R36, UR8, 0x2 ;  /* 0x0000000824367c11 */ /* 0x000fc4000f8610ff */
[-C--:B------:R-:W-:Y:S01]  /*11370*/  ISETP.GE.OR P2, PT, R28, R53.reuse, P1 ;  /* 0x000000351c00720c */ /* 0x080fe20000f46670 */
[----:B------:R-:W0:Y:S01]  /*11380*/  SHFL.IDX PT, R35, R33, RZ, 0x1c1f ;  /* 0x001c1fff21237589 */ /* 0x000e2200000e0000 */
[-C--:B------:R-:W-:Y:S01]  /*11390*/  ISETP.GE.OR P1, PT, R52, R53.reuse, P1 ;  /* 0x000000353400720c */ /* 0x080fe20000f26670 */
[----:B------:R-:W-:Y:S01]  /*113a0*/  UPRMT UR4, URZ, 0x654, UR4 ;  /* 0x000006543f047896 */ /* 0x000fe20008000004 */
[----:B------:R-:W-:Y:S01]  /*113b0*/  LEA.HI.X R55, R36, UR9, R9, 0x2, P3 ;  /* 0x0000000924377c11 */ /* 0x000fe200098f1409 */
[----:B------:R-:W2:Y:S01]  /*113c0*/  SHFL.IDX PT, R45, R33, 0x1, 0x1c1f ;  /* 0x003c1f00212d7f89 */ /* 0x000ea200000e0000 */
[----:B------:R-:W-:Y:S02]  /*113d0*/  ISETP.GE.AND P3, PT, R28, R53, PT ;  /* 0x000000351c00720c */ /* 0x000fe40003f66270 */
[----:B------:R-:W-:Y:S01]  /*113e0*/  SEL R9, R39, R42, P0 ;  /* 0x0000002a27097207 */ /* 0x000fe20000000000 */
[----:B------:R3:W4:Y:S01]  /*113f0*/  SHFL.IDX PT, R46, R54, RZ, 0x1c1f ;  /* 0x001c1fff362e7589 */ /* 0x00072200000e0000 */
[----:B------:R-:W-:-:S02]  /*11400*/  SEL R21, R42, R39, P0 ;  /* 0x000000272a157207 */ /* 0x000fc40000000000 */
[----:B------:R-:W-:Y:S01]  /*11410*/  SYNCS.ARRIVE.TRANS64.RED.A1T0 RZ, [UR4], RZ ;  /* 0x000000ffffff79a7 */ /* 0x000fe20008100404 */
[----:B------:R3:W3:Y:S01]  /*11420*/  SHFL.IDX PT, R47, R55, RZ, 0x1c1f ;  /* 0x001c1fff372f7589 */ /* 0x0006e200000e0000 */
[----:B------:R-:W-:Y:S02]  /*11430*/  SEL R36, R43, R48, P0 ;  /* 0x000000302b247207 */ /* 0x000fe40000000000 */
[----:B------:R-:W-:Y:S02]  /*11440*/  SEL R37, R32, R49, P0 ;  /* 0x0000003120257207 */ /* 0x000fe40000000000 */
[----:B------:R-:W-:Y:S01]  /*11450*/  SEL R39, R49, R32, P0 ;  /* 0x0000002031277207 */ /* 0x000fe20000000000 */
[----:B------:R-:W-:Y:S01]  /*11460*/  IMAD.SHL.U32 R49, R26, 0x2, RZ ;  /* 0x000000021a317824 */ /* 0x000fe200078e00ff */
[----:B-1----:R-:W-:Y:S02]  /*11470*/  SEL R40, R31, R50, P0 ;  /* 0x000000321f287207 */ /* 0x002fe40000000000 */
[----:B------:R-:W-:-:S02]  /*11480*/  SEL R42, R50, R31, P0 ;  /* 0x0000001f322a7207 */ /* 0x000fc40000000000 */
[----:B------:R-:W-:Y:S01]  /*11490*/  SEL R41, R30, R51, P0 ;  /* 0x000000331e297207 */ /* 0x000fe20000000000 */
[----:B0-----:R0:W-:Y:S01]  /*114a0*/  @!P2 ST.E desc[UR42][R34.64], R3 ;  /* 0x000000032200a985 */ /* 0x0011e2000c10192a */
[----:B------:R-:W-:-:S03]  /*114b0*/  SEL R43, R51, R30, P0 ;  /* 0x0000001e332b7207 */ /* 0x000fc60000000000 */
[----:B--2---:R0:W-:Y:S01]  /*114c0*/  @!P1 ST.E desc[UR42][R44.64], R0 ;  /* 0x000000002c009985 */ /* 0x0041e2000c10192a */
[----:B------:R-:W-:Y:S05]  /*114d0*/  @P3 BRA `(.L_x_11802) ;  /* 0x0000000000b83947 */ /* 0x000fea0003800000 */
        /* <DEDUP_REMOVED lines=13> */
[----:B---34-:R-:W-:Y:S02]  /*115b0*/  @!P1 IMAD.WIDE R28, R49, 0x4, R46 ;  /* 0x00000004311c9825 */ /* 0x018fe400078e022e */
        /* <DEDUP_REMOVED lines=32> */
.L_x_11802:
[----:B------:R-:W-:Y:S05]  /*117c0*/  BSYNC B0 ;  /* 0x0000000000007941 */ /* 0x000fea0003800000 */
.L_x_11801:
[----:B------:R-:W-:Y:S01]  /*117d0*/  ISETP.GE.AND P1, PT, R52, R53, PT ;  /* 0x000000353400720c */ /* 0x000fe20003f26270 */
[----:B-1----:R1:W2:Y:S01]  /*117e0*/  SHFL.IDX PT, R29, R55, 0x1, 0x1c1f ;  /* 0x003c1f00371d7f89 */ /* 0x0022a200000e0000 */
        /* <DEDUP_REMOVED lines=17> */
[----:B012---:R-:W-:Y:S06]  /*11900*/  @P1 BRA `(.L_x_11717) ;  /* 0x00000038006c1947 */ /* 0x007fec0003800000 */
        /* <DEDUP_REMOVED lines=48> */
.L_x_11800:
        /* <DEDUP_REMOVED lines=59> */
.L_x_11715:
        /* <DEDUP_REMOVED lines=18> */
.L_x_11803:
[----:B------:R-:W-:Y:S01]  /*120e0*/  ULDC UR8, c[0x0][0xc50] ;  /* 0x0003140000087ab9 */ /* 0x000fe20000000800 */
[----:B------:R-:W-:Y:S01]  /*120f0*/  UMOV UR36, UR7 ;  /* 0x0000000700247c82 */ /* 0x000fe20008000000 */
[----:B------:R-:W-:-:S11]  /*12100*/  UISETP.NE.AND UP0, UPT, UR8, 0x1, UPT ;  /* 0x000000010800788c */ /* 0x000fd6000bf05270 */
[----:B------:R-:W-:Y:S01]  /*12110*/  @UP0 ULDC UR4, c[0x0][0xc54] ;  /* 0x0003150000040ab9 */ /* 0x000fe20000000800 */
[----:B------:R-:W-:Y:S01]  /*12120*/  @UP0 ULDC UR6, c[0x0][0xc58] ;  /* 0x0003160000060ab9 */ /* 0x000fe20000000800 */
[----:B------:R-:W-:-:S04]  /*12130*/  UIMAD.WIDE.U32 UR4, UR7, UR4, URZ ;  /* 0x00000004070472a5 */ /* 0x000fc8000f8e003f */
[----:B------:R-:W-:-:S12]  /*12140*/  @UP0 USHF.R.U32.HI UR36, URZ, UR6, UR5 ;  /* 0x000000063f240299 */ /* 0x000fd80008011605 */
.L_x_11804:
        /* <DEDUP_REMOVED lines=41> */
.L_x_11807:
[----:B------:R-:W-:-:S11]  /*123e0*/  UISETP.NE.AND UP0, UPT, UR5, 0x1, UPT ;  /* 0x000000010500788c */ /* 0x000fd6000bf05270 */
[----:B------:R-:W-:Y:S02]  /*123f0*/  @UP0 ULDC.64 UR10, c[0x0][0x9e8] ;  /* 0x00027a00000a0ab9 */ /* 0x000fe40000000a00 */
[----:B------:R-:W-:-:S04]  /*12400*/  UIMAD.WIDE.U32 UR8, UR7, UR10, URZ ;  /* 0x0000000a070872a5 */ /* 0x000fc8000f8e003f */
[----:B------:R-:W-:-:S12]  /*12410*/  @UP0 USHF.R.U32.HI UR7, URZ, UR11, UR9 ;  /* 0x0000000b3f070299 */ /* 0x000fd80008011609 */
.L_x_11808:
[----:B------:R-:W-:-:S04]  /*12420*/  UIMAD UR7, UR7, UR5, UR5 ;  /* 0x00000005070772a4 */ /* 0x000fc8000f8e0205 */
[----:B------:R-:W-:-:S04]  /*12430*/  UISETP.LT.AND UP0, UPT, UR4, UR7, UPT ;  /* 0x000000070400728c */ /* 0x000fc8000bf01270 */
[----:B------:R-:W-:-:S12]  /*12440*/  USEL UR4, UR4, UR7, UP0 ;  /* 0x0000000704047287 */ /* 0x000fd80008000000 */
.L_x_11806:
        /* <DEDUP_REMOVED lines=30> */
.L_x_11810:
[----:B------:R-:W-:-:S11]  /*12630*/  UISETP.NE.AND UP0, UPT, UR5, 0x1, UPT ;  /* 0x000000010500788c */ /* 0x000fd6000bf05270 */
[----:B------:R-:W-:Y:S02]  /*12640*/  @UP0 ULDC.64 UR12, c[0x0][0x9e8] ;  /* 0x00027a00000c0ab9 */ /* 0x000fe40000000a00 */
[----:B------:R-:W-:-:S04]  /*12650*/  UIMAD.WIDE.U32 UR8, UR7, UR12, URZ ;  /* 0x0000000c070872a5 */ /* 0x000fc8000f8e003f */
[----:B------:R-:W-:-:S12]  /*12660*/  @UP0 USHF.R.U32.HI UR7, URZ, UR13, UR9 ;  /* 0x0000000d3f070299 */ /* 0x000fd80008011609 */
.L_x_11811:
[----:B------:R-:W-:-:S04]  /*12670*/  UIMAD UR5, UR7, UR5, URZ ;  /* 0x00000005070572a4 */ /* 0x000fc8000f8e023f */
[----:B------:R-:W-:-:S04]  /*12680*/  UISETP.LT.AND UP0, UPT, UR10, UR5, UPT ;  /* 0x000000050a00728c */ /* 0x000fc8000bf01270 */
[----:B------:R-:W-:-:S12]  /*12690*/  USEL UR10, UR10, UR5, !UP0 ;  /* 0x000000050a0a7287 */ /* 0x000fd8000c000000 */
.L_x_11809:
        /* <DEDUP_REMOVED lines=46> */
.L_x_11812:
        /* <DEDUP_REMOVED lines=32> */
.L_x_11813:
        /* <DEDUP_REMOVED lines=20> */
.L_x_11814:
        /* <DEDUP_REMOVED lines=20> */
.L_x_11815:
        /* <DEDUP_REMOVED lines=18> */
.L_x_11816:
        /* <DEDUP_REMOVED lines=35> */
.L_x_11866:
        /* <DEDUP_REMOVED lines=9> */
.L_x_11869:
        /* <DEDUP_REMOVED lines=23> */
.L_x_11820:
[----:B------:R-:W2:Y:S01]  /*13350*/  SYNCS.PHASECHK.TRANS64.TRYWAIT P0, [UR38+0x12480], R0 ;  /* 0x01248000ff0075a7 */ /* 0x000ea20008000166 */
[----:B------:R-:W-:Y:S01]  /*13360*/  ISETP.NE.AND P1, PT, R2, RZ, PT ;  /* 0x000000ff0200720c */ /* 0x000fe20003f25270 */
[----:B--2---:R-:W-:-:S12]  /*13370*/  @!P0 BRA `(.L_x_11821) ;  /* 0x0000002000f08947 */ /* 0x004fd80003800000 */
.L_x_11870:
[----:B------:R-:W-:Y:S05]  /*13380*/  @P1 BRA `(.L_x_11822) ;  /* 0x0000000000141947 */ /* 0x000fea0003800000 */
[----:B------:R-:W-:Y:S01]  /*13390*/  LOP3.LUT P0, RZ, R25, 0x1f, RZ, 0xc0, !PT ;  /* 0x0000001f19ff7812 */ /* 0x000fe2000780c0ff */
[----:B-1----:R-:W-:-:S04]  /*133a0*/  IMAD.MOV.U32 R4, RZ, RZ, 0x2800 ;  /* 0x00002800ff047424 */ /* 0x002fc800078e00ff */
[----:B------:R2:W-:Y:S08]  /*133b0*/  SYNCS.ARRIVE.TRANS64 RZ, [UR38+0x12470], R4 ;  /* 0x01247004ffff79a7 */ /* 0x0005f00008000026 */
[----:B--2---:R-:W-:Y:S05]  /*133c0*/  @!P0 BRA `(.L_x_11822) ;  /* 0x0000000000048947 */ /* 0x004fea0003800000 */
[----:B------:R-:W-:Y:S01]  /*133d0*/  BPT.TRAP 0x1 ;  /* 0x000000040000795c */ /* 0x000fe20000300000 */
.L_x_11822:
        /* <DEDUP_REMOVED lines=15> */
.L_x_11871:
[----:B------:R-:W-:Y:S05]  /*134d0*/  @P1 BRA `(.L_x_11824) ;  /* 0x0000000000141947 */ /* 0x000fea0003800000 */
[----:B------:R-:W-:Y:S01]  /*134e0*/  LOP3.LUT P0, RZ, R25, 0x1f, RZ, 0xc0, !PT ;  /* 0x0000001f19ff7812 */ /* 0x000fe2000780c0ff */
[----:B-1----:R-:W-:-:S04]  /*134f0*/  IMAD.MOV.U32 R0, RZ, RZ, 0x2800 ;  /* 0x00002800ff007424 */ /* 0x002fc800078e00ff */
[----:B------:R2:W-:Y:S08]  /*13500*/  SYNCS.ARRIVE.TRANS64 RZ, [UR38+0x12430], R0 ;  /* 0x01243000ffff79a7 */ /* 0x0005f00008000026 */
[----:B--2---:R-:W-:Y:S05]  /*13510*/  @!P0 BRA `(.L_x_11824) ;  /* 0x0000000000048947 */ /* 0x004fea0003800000 */
[----:B------:R-:W-:Y:S01]  /*13520*/  BPT.TRAP 0x1 ;  /* 0x000000040000795c */ /* 0x000fe20000300000 */
.L_x_11824:
        /* <DEDUP_REMOVED lines=15> */
.L_x_11818:
        /* <DEDUP_REMOVED lines=28> */
.L_x_11825:
[----:B------:R-:W2:Y:S01]  /*137e0*/  LDC R6, c[0x0][0x448] ;  /* 0x00011200ff067b82 */ /* 0x000ea20000000800 */
[----:B-1----:R-:W-:Y:S01]  /*137f0*/  IMAD.SHL.U32 R0, R25, 0x10, RZ ;  /* 0x0000001019007824 */ /* 0x002fe200078e00ff */
        /* <DEDUP_REMOVED lines=11> */
[----:B------:R-:W-:Y:S01]  /*138b0*/  IMAD.SHL.U32 R3, R25, 0x10, RZ ;  /* 0x0000001019037824 */ /* 0x000fe200078e00ff */
[----:B------:R-:W-:Y:S02]  /*138c0*/  LEA.HI R9, R2, R20, RZ, 0x1e ;  /* 0x0000001402097211 */ /* 0x000fe400078ff0ff */
[----:B------:R-:W-:Y:S02]  /*138d0*/  SHF.R.S32.HI R20, RZ, 0x1f, R26 ;  /* 0x0000001fff147819 */ /* 0x000fe4000001141a */
[----:B------:R-:W-:Y:S01]  /*138e0*/  LOP3.LUT R3, R3, 0x40, RZ, 0xc0, !PT ;  /* 0x0000004003037812 */ /* 0x000fe200078ec0ff */
[----:B------:R-:W-:Y:S01]  /*138f0*/  VIADD R9, R9, UR39 ;  /* 0x0000002709097c36 */ /* 0x000fe20008000000 */
[----:B--2---:R-:W-:-:S03]  /*13900*/  ISETP.NE.AND P0, PT, R6, 0x1, PT ;  /* 0x000000010600780c */ /* 0x004fc60003f05270 */
[----:B------:R-:W-:Y:S01]  /*13910*/  IMAD.MOV.U32 R11, RZ, RZ, R9 ;  /* 0x000000ffff0b7224 */ /* 0x000fe200078e0009 */
[----:B------:R-:W-:Y:S02]  /*13920*/  IADD3 R28, R4, R3, R28 ;  /* 0x00000003041c7210 */ /* 0x000fe40007ffe01c */
[----:B------:R-:W1:Y:S08]  /*13930*/  LDC.64 R4, c[0x0][0x2e0] ;  /* 0x0000b800ff047b82 */ /* 0x000e700000000a00 */
[----:B------:R-:W2:Y:S08]  /*13940*/  @P0 LDC R8, c[0x0][0x44c] ;  /* 0x00011300ff080b82 */ /* 0x000eb00000000800 */
[----:B------:R-:W3:Y:S08]  /*13950*/  @P0 LDC R10, c[0x0][0x450] ;  /* 0x00011400ff0a0b82 */ /* 0x000ef00000000800 */
[----:B------:R-:W4:Y:S08]  /*13960*/  @P0 LDC R12, c[0x0][0x44c] ;  /* 0x00011300ff0c0b82 */ /* 0x000f300000000800 */
[----:B------:R-:W5:Y:S01]  /*13970*/  @P0 LDC R13, c[0x0][0x450] ;  /* 0x00011400ff0d0b82 */ /* 0x000f620000000800 */
[----:B--2---:R-:W-:-:S05]  /*13980*/  @P0 IMAD.HI.U32 R3, R9, R8, RZ ;  /* 0x0000000809030227 */ /* 0x004fca00078e00ff */
[----:B---3--:R-:W-:Y:S01]  /*13990*/  @P0 SHF.R.U32.HI R11, RZ, R10, R3 ;  /* 0x0000000aff0b0219 */ /* 0x008fe20000011603 */
[----:B------:R-:W-:-:S04]  /*139a0*/  VIADD R3, R9, 0x80 ;  /* 0x0000008009037836 */ /* 0x000fc80000000000 */
[----:B------:R-:W-:Y:S02]  /*139b0*/  IMAD.MOV.U32 R7, RZ, RZ, R3 ;  /* 0x000000ffff077224 */ /* 0x000fe400078e0003 */
[----:B------:R-:W-:Y:S02]  /*139c0*/  IMAD.MOV R10, RZ, RZ, -R11 ;  /* 0x000000ffff0a7224 */ /* 0x000fe400078e0a0b */
[----:B----4-:R-:W-:-:S04]  /*139d0*/  @P0 IMAD.HI.U32 R8, R3, R12, RZ ;  /* 0x0000000c03080227 */ /* 0x010fc800078e00ff */
[----:B------:R-:W-:Y:S01]  /*139e0*/  IMAD R9, R6, R10, R9 ;  /* 0x0000000a06097224 */ /* 0x000fe200078e0209 */
[----:B-----5:R-:W-:Y:S01]  /*139f0*/  @P0 SHF.R.U32.HI R7, RZ, R13, R8 ;  /* 0x0000000dff070219 */ /* 0x020fe20000011608 */
[----:B-1----:R-:W-:-:S04]  /*13a00*/  IMAD R8, R20, R4, RZ ;  /* 0x0000000414087224 */ /* 0x002fc800078e02ff */
[C---:B------:R-:W-:Y:S01]  /*13a10*/  IMAD R13, R26.reuse, R5, R8 ;  /* 0x000000051a0d7224 */ /* 0x040fe200078e0208 */
[----:B------:R-:W-:Y:S01]  /*13a20*/  SHF.R.S32.HI R8, RZ, 0x1f, R11 ;  /* 0x0000001fff087819 */ /* 0x000fe2000001140b */
[----:B------:R-:W-:-:S04]  /*13a30*/  IMAD.WIDE.U32 R4, R26, R4, UR46 ;  /* 0x0000002e1a047e25 */ /* 0x000fc8000f8e0004 */
[----:B------:R-:W-:Y:S02]  /*13a40*/  IMAD R8, R8, UR4, RZ ;  /* 0x0000000408087c24 */ /* 0x000fe4000f8e02ff */
[----:B------:R-:W-:Y:S02]  /*13a50*/  IMAD.IADD R5, R5, 0x1, R13 ;  /* 0x0000000105057824 */ /* 0x000fe400078e020d */
[C---:B------:R-:W-:Y:S01]  /*13a60*/  IMAD R13, R11.reuse, UR5, R8 ;  /* 0x000000050b0d7c24 */ /* 0x040fe2000f8e0208 */
[----:B------:R-:W-:Y:S01]  /*13a70*/  SHF.R.S32.HI R8, RZ, 0x1f, R9 ;  /* 0x0000001fff087819 */ /* 0x000fe20000011409 */
[----:B------:R-:W-:-:S04]  /*13a80*/  IMAD.WIDE.U32 R10, R11, UR4, R4 ;  /* 0x000000040b0a7c25 */ /* 0x000fc8000f8e0004 */
        /* <DEDUP_REMOVED lines=12> */
[----:B------:R-:W-:Y:S01]  /*13b50*/  IMAD.MOV R7, RZ, RZ, -R7 ;  /* 0x000000ffff077224 */ /* 0x000fe200078e0a07 */
[----:B------:R-:W-:Y:S01]  /*13b60*/  UMOV UR4, 0xffffffff ;  /* 0xffffffff00047882 */ /* 0x000fe20000000000 */
[----:B------:R-:W-:Y:S02]  /*13b70*/  IMAD.IADD R5, R5, 0x1, R11 ;  /* 0x0000000105057824 */ /* 0x000fe400078e020b */
[----:B------:R-:W-:-:S04]  /*13b80*/  IMAD R3, R6, R7, R3 ;  /* 0x0000000706037224 */ /* 0x000fc800078e0203 */
[----:B------:R-:W-:Y:S01]  /*13b90*/  IMAD.WIDE.U32 R4, R3, UR6, R4 ;  /* 0x0000000603047c25 */ /* 0x000fe2000f8e0004 */
[----:B------:R-:W-:-:S05]  /*13ba0*/  SHF.R.S32.HI R7, RZ, 0x1f, R3 ;  /* 0x0000001fff077819 */ /* 0x000fca0000011403 */
[----:B------:R-:W-:-:S04]  /*13bb0*/  IMAD R8, R7, UR6, RZ ;  /* 0x0000000607087c24 */ /* 0x000fc8000f8e02ff */
[----:B------:R-:W-:Y:S01]  /*13bc0*/  IMAD R7, R3, UR7, R8 ;  /* 0x0000000703077c24 */ /* 0x000fe2000f8e0208 */
[----:B------:R-:W-:-:S04]  /*13bd0*/  IADD3 R8, P1, R4, UR8, RZ ;  /* 0x0000000804087c10 */ /* 0x000fc8000ff3e0ff */
[----:B------:R-:W-:Y:S01]  /*13be0*/  IADD3.X R7, R5, UR9, R7, P1, !PT ;  /* 0x0000000905077c10 */ /* 0x000fe20008ffe407 */
[----:B------:R-:W-:Y:S08]  /*13bf0*/  BRA.DIV UR4, `(.L_x_11826) ;  /* 0x0000001e04007947 */ /* 0x000ff0000b800000 */
[----:B------:R-:W1:Y:S01]  /*13c00*/  SHFL.IDX PT, R14, R9, RZ, 0x1c1f ;  /* 0x001c1fff090e7589 */ /* 0x000e6200000e0000 */
[----:B------:R-:W-:Y:S01]  /*13c10*/  ULDC UR4, c[0x0][0x288] ;  /* 0x0000a20000047ab9 */ /* 0x000fe20000000800 */
[----:B------:R-:W-:Y:S01]  /*13c20*/  LEA.HI R3, R2, UR39, RZ, 0x1e ;  /* 0x0000002702037c11 */ /* 0x000fe2000f8ff0ff */
[----:B------:R-:W-:Y:S01]  /*13c30*/  IMAD R6, R6, UR4, RZ ;  /* 0x0000000406067c24 */ /* 0x000fe2000f8e02ff */
[----:B------:R-:W2:Y:S03]  /*13c40*/  SHFL.IDX PT, R4, R10, RZ, 0x1c1f ;  /* 0x001c1fff0a047589 */ /* 0x000ea600000e0000 */
[C---:B------:R-:W-:Y:S01]  /*13c50*/  VIADD R11, R3.reuse, 0x20 ;  /* 0x00000020030b7836 */ /* 0x040fe20000000000 */
[----:B------:R-:W-:Y:S01]  /*13c60*/  ISETP.GE.AND P1, PT, R3, R6, PT ;  /* 0x000000060300720c */ /* 0x000fe20003f26270 */
[----:B------:R-:W-:Y:S04]  /*13c70*/  SHFL.IDX PT, R21, R10, 0x1, 0x1c1f ;  /* 0x003c1f000a157f89 */ /* 0x000fe800000e0000 */
[----:B------:R-:W-:Y:S04]  /*13c80*/  SHFL.IDX PT, R26, R9, 0x2, 0x1c1f ;  /* 0x005c1f00091a7f89 */ /* 0x000fe800000e0000 */
[----:B------:R-:W-:Y:S04]  /*13c90*/  SHFL.IDX PT, R20, R10, 0x2, 0x1c1f ;  /* 0x005c1f000a147f89 */ /* 0x000fe800000e0000 */
[----:B------:R-:W-:Y:S01]  /*13ca0*/  @!P1 VIADD R29, R28, UR38 ;  /* 0x000000261c1d9c36 */ /* 0x000fe20008000000 */
[----:B------:R-:W-:Y:S01]  /*13cb0*/  SHFL.IDX PT, R10, R10, 0x3, 0x1c1f ;  /* 0x007c1f000a0a7f89 */ /* 0x000fe200000e0000 */
        /* <DEDUP_REMOVED lines=9> */
[----:B--2---:R-:W-:Y:S01]  /*13d50*/  @!P1 VIADD R29, R28, UR38 ;  /* 0x000000261c1d9c36 */ /* 0x004fe20008000000 */
[C---:B-1----:R-:W-:Y:S02]  /*13d60*/  @!P1 IADD3 R4, P3, R0.reuse, R14, RZ ;  /* 0x0000000e00049210 */ /* 0x042fe40007f7e0ff */
[----:B------:R-:W1:Y:S03]  /*13d70*/  SHFL.IDX PT, R14, R9, 0x3, 0x1c1f ;  /* 0x007c1f00090e7f89 */ /* 0x000e6600000e0000 */
[----:B------:R-:W-:Y:S02]  /*13d80*/  @!P1 IMAD.X R5, RZ, RZ, R21, P3 ;  /* 0x000000ffff059224 */ /* 0x000fe400018e0615 */
[----:B------:R-:W2:Y:S04]  /*13d90*/  SHFL.IDX PT, R21, R8, RZ, 0x1c1f ;  /* 0x001c1fff08157589 */ /* 0x000ea800000e0000 */
[----:B------:R3:W-:Y:S02]  /*13da0*/  @!P1 LDGSTS.E.BYPASS.LTC128B.128 [R29+0xaa00], desc[UR42][R4.64], !P0 ;  /* 0x0aa00000041d9fae */ /* 0x0007e4000c101d6a */
[----:B---3--:R-:W-:Y:S01]  /*13db0*/  @!P2 IADD3 R4, P1, R0, R26, RZ ;  /* 0x0000001a0004a210 */ /* 0x008fe20007f3e0ff */
[----:B------:R-:W-:-:S04]  /*13dc0*/  @!P2 VIADD R26, R28, UR38 ;  /* 0x000000261c1aac36 */ /* 0x000fc80008000000 */
[----:B------:R-:W-:Y:S01]  /*13dd0*/  @!P2 IMAD.X R5, RZ, RZ, R20, P1 ;  /* 0x000000ffff05a224 */ /* 0x000fe200008e0614 */
[----:B------:R-:W-:Y:S01]  /*13de0*/  ISETP.GE.AND P1, PT, R11, R6, PT ;  /* 0x000000060b00720c */ /* 0x000fe20003f26270 */
[----:B------:R-:W3:Y:S01]  /*13df0*/  SHFL.IDX PT, R20, R7, RZ, 0x1c1f ;  /* 0x001c1fff07147589 */ /* 0x000ee200000e0000 */
[----:B------:R-:W-:-:S03]  /*13e00*/  VIADD R11, R3, 0x80 ;  /* 0x00000080030b7836 */ /* 0x000fc60000000000 */
[----:B------:R1:W-:Y:S02]  /*13e10*/  @!P2 LDGSTS.E.BYPASS.LTC128B.128 [R26+0xb200], desc[UR42][R4.64], !P0 ;  /* 0x0b200000041aafae */ /* 0x0003e4000c101d6a */
[----:B------:R-:W-:Y:S02]  /*13e20*/  ISETP.GE.AND P2, PT, R11, R6, PT ;  /* 0x000000060b00720c */ /* 0x000fe40003f46270 */
[----:B------:R-:W4:Y:S04]  /*13e30*/  SHFL.IDX PT, R7, R7, 0x1, 0x1c1f ;  /* 0x003c1f0007077f89 */ /* 0x000f2800000e0000 */
[----:B------:R-:W-:Y:S01]  /*13e40*/  @!P1 VIADD R29, R28, UR38 ;  /* 0x000000261c1d9c36 */ /* 0x000fe20008000000 */
[----:B-1----:R-:W-:Y:S02]  /*13e50*/  @!P1 IADD3 R4, P3, R0, R14, RZ ;  /* 0x0000000e00049210 */ /* 0x002fe40007f7e0ff */
[----:B------:R1:W0:Y:S04]  /*13e60*/  SHFL.IDX PT, R14, R8, 0x1, 0x1c1f ;  /* 0x003c1f00080e7f89 */ /* 0x00022800000e0000 */
[----:B------:R-:W-:-:S02]  /*13e70*/  @!P2 VIADD R9, R28, UR38 ;  /* 0x000000261c09ac36 */ /* 0x000fc40008000000 */
[----:B------:R-:W-:-:S05]  /*13e80*/  @!P1 IMAD.X R5, RZ, RZ, R10, P3 ;  /* 0x000000ffff059224 */ /* 0x000fca00018e060a */
[----:B------:R2:W-:Y:S02]  /*13e90*/  @!P1 LDGSTS.E.BYPASS.LTC128B.128 [R29+0xba00], desc[UR42][R4.64], !P0 ;  /* 0x0ba00000041d9fae */ /* 0x0005e4000c101d6a */
[----:B--2---:R-:W-:-:S05]  /*13ea0*/  @!P2 IADD3 R4, P1, R0, R21, RZ ;  /* 0x000000150004a210 */ /* 0x004fca0007f3e0ff */
[----:B---3--:R-:W-:-:S05]  /*13eb0*/  @!P2 IMAD.X R5, RZ, RZ, R20, P1 ;  /* 0x000000ffff05a224 */ /* 0x008fca00008e0614 */
[----:B0---4-:R1:W-:Y:S03]  /*13ec0*/  @!P2 LDGSTS.E.BYPASS.LTC128B.128 [R9+0xc200], desc[UR42][R4.64], !P0 ;  /* 0x0c2000000409afae */ /* 0x0113e6000c101d6a */
.L_x_11884:
[----:B------:R-:W-:-:S05]  /*13ed0*/  VIADD R3, R3, 0xa0 ;  /* 0x000000a003037836 */ /* 0x000fca0000000000 */
[----:B------:R-:W-:-:S13]  /*13ee0*/  ISETP.GE.AND P1, PT, R3, R6, PT ;  /* 0x000000060300720c */ /* 0x000fda0003f26270 */
[----:B-1----:R-:W-:Y:S01]  /*13ef0*/  @!P1 IADD3 R4, P2, R0, R14, RZ ;  /* 0x0000000e00049210 */ /* 0x002fe20007f5e0ff */
[----:B------:R-:W-:Y:S02]  /*13f00*/  @!P1 VIADD R3, R28, UR38 ;  /* 0x000000261c039c36 */ /* 0x000fe40008000000 */
[----:B------:R-:W-:Y:S02]  /*13f10*/  IMAD.MOV.U32 R0, RZ, RZ, 0x1 ;  /* 0x00000001ff007424 */ /* 0x000fe400078e00ff */
[----:B------:R-:W-:-:S03]  /*13f20*/  @!P1 IMAD.X R5, RZ, RZ, R7, P2 ;  /* 0x000000ffff059224 */ /* 0x000fc600010e0607 */
        /* <DEDUP_REMOVED lines=14> */
.L_x_11885:
[----:B------:R-:W-:Y:S05]  /*14010*/  @!P1 BRA `(.L_x_11828) ;  /* 0x0000000800b49947 */ /* 0x000fea0003800000 */
[----:B------:R-:W-:Y:S01]  /*14020*/  IMAD.U32 R12, RZ, RZ, UR40 ;  /* 0x00000028ff0c7e24 */ /* 0x000fe2000f8e00ff */
[----:B------:R-:W-:Y:S01]  /*14030*/  LOP3.LUT R13, R25, 0x1f, RZ, 0xc0, !PT ;  /* 0x0000001f190d7812 */ /* 0x000fe200078ec0ff */
[----:B------:R-:W-:Y:S02]  /*14040*/  IMAD.U32 R14, RZ, RZ, UR40 ;  /* 0x00000028ff0e7e24 */ /* 0x000fe4000f8e00ff */
[----:B------:R-:W-:Y:S01]  /*14050*/  IMAD.MOV.U32 R8, RZ, RZ, 0x1 ;  /* 0x00000001ff087424 */ /* 0x000fe200078e00ff */
[----:B------:R-:W-:Y:S01]  /*14060*/  LOP3.LUT R12, R12, 0x1, RZ, 0xfc, !PT ;  /* 0x000000010c0c7812 */ /* 0x000fe200078efcff */
[----:B------:R-:W-:Y:S01]  /*14070*/  IMAD.MOV.U32 R9, RZ, RZ, RZ ;  /* 0x000000ffff097224 */ /* 0x000fe200078e00ff */
[----:B------:R-:W-:-:S07]  /*14080*/  LOP3.LUT R14, R14, 0x2, RZ, 0xfc, !PT ;  /* 0x000000020e0e7812 */ /* 0x000fce00078efcff */
.L_x_11845:
        /* <DEDUP_REMOVED lines=30> */
.L_x_11831:
[----:B0-----:R-:W-:Y:S02]  /*14270*/  LEA R7, R3, UR38, 0x3 ;  /* 0x0000002603077c11 */ /* 0x001fe4000f8e18ff */
[----:B------:R-:W-:Y:S02]  /*14280*/  SHF.L.U32 R4, R0, 0x1f, RZ ;  /* 0x0000001f00047819 */ /* 0x000fe400000006ff */
[----:B------:R-:W-:Y:S02]  /*14290*/  ISETP.NE.AND P1, PT, R2, RZ, PT ;  /* 0x000000ff0200720c */ /* 0x000fe40003f25270 */
[----:B------:R-:W0:Y:S02]  /*142a0*/  SYNCS.PHASECHK.TRANS64.TRYWAIT P0, [R7+URZ+0x12480], R4 ;  /* 0x01248004070075a7 */ /* 0x000e24000800017f */
[----:B0-----:R-:W-:Y:S09]  /*142b0*/  @!P0 BRA `(.L_x_11832) ;  /* 0x0000001c00308947 */ /* 0x001ff20003800000 */
.L_x_11886:
[----:B------:R-:W-:Y:S04]  /*142c0*/  BSSY B1, `(.L_x_11833) ;  /* 0x0000007000017945 */ /* 0x000fe80003800000 */
[----:B------:R-:W-:Y:S05]  /*142d0*/  @P1 BRA `(.L_x_11834) ;  /* 0x0000000000141947 */ /* 0x000fea0003800000 */
[----:B------:R-:W-:Y:S01]  /*142e0*/  ISETP.NE.AND P0, PT, R13, RZ, PT ;  /* 0x000000ff0d00720c */ /* 0x000fe20003f05270 */
[----:B------:R-:W-:-:S04]  /*142f0*/  IMAD.MOV.U32 R6, RZ, RZ, 0x2800 ;  /* 0x00002800ff067424 */ /* 0x000fc800078e00ff */
[----:B------:R1:W-:Y:S08]  /*14300*/  SYNCS.ARRIVE.TRANS64 RZ, [R7+URZ+0x12470], R6 ;  /* 0x0124700607ff79a7 */ /* 0x0003f0000800003f */
[----:B------:R-:W-:Y:S05]  /*14310*/  @!P0 BRA `(.L_x_11834) ;  /* 0x0000000000048947 */ /* 0x000fea0003800000 */
[----:B------:R-:W-:Y:S01]  /*14320*/  BPT.TRAP 0x1 ;  /* 0x000000040000795c */ /* 0x000fe20000300000 */
.L_x_11834:
[----:B------:R-:W-:Y:S05]  /*14330*/  BSYNC B1 ;  /* 0x0000000000017941 */ /* 0x000fea0003800000 */
.L_x_11833:
        /* <DEDUP_REMOVED lines=16> */
.L_x_11835:
        /* <DEDUP_REMOVED lines=8> */
.L_x_11887:
        /* <DEDUP_REMOVED lines=9> */
.L_x_11838:
[----:B------:R-:W-:Y:S05]  /*14550*/  BSYNC B1 ;  /* 0x0000000000017941 */ /* 0x000fea0003800000 */
.L_x_11837:
        /* <DEDUP_REMOVED lines=12> */
.L_x_11839:
[----:B------:R-:W-:-:S13]  /*14620*/  @P0 ELECT P1, URZ, PT ;  /* 0x00000000003f082f */ /* 0x000fda0003820000 */
[----:B------:R-:W-:Y:S01]  /*14630*/  @P1 R2UR UR13, R22 ;  /* 0x00000000160d12ca */ /* 0x000fe200000e0000 */
[----:B------:R-:W-:Y:S01]  /*14640*/  UMOV UR12, UR36 ;  /* 0x00000024000c7c82 */ /* 0x000fe20008000000 */
[----:B------:R-:W-:-:S11]  /*14650*/  @P1 PLOP3.LUT P0, PT, P1, PT, PT, 0x8, 0x0 ;  /* 0x000000000000181c */ /* 0x000fd60000f0e170 */
[----:B------:R1:W-:Y:S01]  /*14660*/  UTMALDG.4D [UR8], [UR4], desc[UR6] ;  /* 0x00000608040075b4 */ /* 0x0003e20008019000 */
[----:B------:R-:W-:Y:S01]  /*14670*/  PLOP3.LUT P1, PT, PT, PT, PT, 0x8, 0x0 ;  /* 0x000000000000781c */ /* 0x000fe20003f2e170 */
[----:B-1----:R-:W-:-:S12]  /*14680*/  @P0 BRA.U.ANY `(.L_x_11839) ;  /* 0xfffffffd00e40947 */ /* 0x002fd8000393ffff */
.L_x_11830:
[----:B------:R-:W-:Y:S05]  /*14690*/  BSYNC B0 ;  /* 0x0000000000007941 */ /* 0x000fea0003800000 */
.L_x_11829:
[----:B------:R-:W-:-:S13]  /*146a0*/  ISETP.NE.AND P0, PT, R12, 0x3, PT ;  /* 0x000000030c00780c */ /* 0x000fda0003f05270 */
[----:B------:R-:W-:Y:S05]  /*146b0*/  @!P0 BRA `(.L_x_11840) ;  /* 0x0000000000048947 */ /* 0x000fea0003800000 */
[----:B------:R-:W-:Y:S01]  /*146c0*/  BPT.TRAP 0x1 ;  /* 0x000000040000795c */ /* 0x000fe20000300000 */
.L_x_11840:
[----:B------:R-:W-:Y:S02]  /*146d0*/  LOP3.LUT R5, R8, 0x1, RZ, 0x3c, !PT ;  /* 0x0000000108057812 */ /* 0x000fe400078e3cff */
[----:B------:R-:W-:Y:S02]  /*146e0*/  LEA R20, R9, UR38, 0x3 ;  /* 0x0000002609147c11 */ /* 0x000fe4000f8e18ff */
[----:B------:R-:W-:Y:S02]  /*146f0*/  SHF.L.U32 R5, R5, 0x1f, RZ ;  /* 0x0000001f05057819 */ /* 0x000fe400000006ff */
[----:B------:R-:W-:Y:S02]  /*14700*/  ISETP.NE.AND P1, PT, R14, 0x3, PT ;  /* 0x000000030e00780c */ /* 0x000fe40003f25270 */
[----:B------:R-:W1:Y:S02]  /*14710*/  SYNCS.PHASECHK.TRANS64.TRYWAIT P0, [R20+URZ+0x12470], R5 ;  /* 0x01247005140075a7 */ /* 0x000e64000800017f */
[----:B-1----:R-:W-:Y:S09]  /*14720*/  @!P0 BRA `(.L_x_11841) ;  /* 0x00000018003c8947 */ /* 0x002ff20003800000 */
.L_x_11888:
[----:B------:R-:W-:Y:S05]  /*14730*/  @!P1 BRA `(.L_x_11842) ;  /* 0x0000000000049947 */ /* 0x000fea0003800000 */
[----:B------:R-:W-:Y:S01]  /*14740*/  BPT.TRAP 0x1 ;  /* 0x000000040000795c */ /* 0x000fe20000300000 */
.L_x_11842:
[----:B-1----:R-:W-:Y:S01]  /*14750*/  SHF.L.U32 R5, R8, 0x1f, RZ ;  /* 0x0000001f08057819 */ /* 0x002fe200000006ff */
[----:B0-----:R-:W-:-:S03]  /*14760*/  IMAD R10, R9, 0x2800, RZ ;  /* 0x00002800090a7824 */ /* 0x001fc600078e02ff */
[----:B------:R-:W0:Y:S02]  /*14770*/  SYNCS.PHASECHK.TRANS64.TRYWAIT P0, [R20+URZ+0x12460], R5 ;  /* 0x01246005140075a7 */ /* 0x000e24000800017f */
[----:B0-----:R-:W-:Y:S05]  /*14780*/  @!P0 BRA `(.L_x_11843) ;  /* 0x0000001800388947 */ /* 0x001fea0003800000 */
.L_x_11889:
        /* <DEDUP_REMOVED lines=42> */
.L_x_11844:
        /* <DEDUP_REMOVED lines=12> */
.L_x_11828:
[----:B0-----:R-:W-:Y:S02]  /*14af0*/  IMAD.MOV.U32 R3, RZ, RZ, RZ ;  /* 0x000000ffff037224 */ /* 0x001fe400078e00ff */
[----:B------:R-:W-:-:S07]  /*14b00*/  IMAD.MOV.U32 R0, RZ, RZ, 0x1 ;  /* 0x00000001ff007424 */ /* 0x000fce00078e00ff */
.L_x_11846:
[----:B------:R-:W-:-:S04]  /*14b10*/  ULOP3.LUT UR4, UR40, 0x1, URZ, 0xfc, !UPT ;  /* 0x0000000128047892 */ /* 0x000fc8000f8efc3f */
[----:B------:R-:W-:-:S06]  /*14b20*/  UISETP.NE.AND UP0, UPT, UR4, 0x3, UPT ;  /* 0x000000030400788c */ /* 0x000fcc000bf05270 */
[----:B------:R-:W-:-:S13]  /*14b30*/  PLOP3.LUT P0, PT, PT, PT, UP0, 0x80, 0x0 ;  /* 0x000000000000781c */ /* 0x000fda0003f0f008 */
[----:B------:R-:W-:Y:S05]  /*14b40*/  @!P0 BRA `(.L_x_11847) ;  /* 0x0000000000048947 */ /* 0x000fea0003800000 */
[----:B------:R-:W-:Y:S01]  /*14b50*/  BPT.TRAP 0x1 ;  /* 0x000000040000795c */ /* 0x000fe20000300000 */
.L_x_11847:
[----:B------:R-:W-:Y:S01]  /*14b60*/  LOP3.LUT R5, R0, 0x1, RZ, 0x3c, !PT ;  /* 0x0000000100057812 */ /* 0x000fe200078e3cff */
[----:B------:R-:W-:Y:S01]  /*14b70*/  BSSY B0, `(.L_x_11848) ;  /* 0x0000005000007945 */ /* 0x000fe20003800000 */
[----:B------:R-:W-:Y:S02]  /*14b80*/  LEA R12, R3, UR38, 0x3 ;  /* 0x00000026030c7c11 */ /* 0x000fe4000f8e18ff */
[----:B------:R-:W-:-:S04]  /*14b90*/  SHF.L.U32 R5, R5, 0x1f, RZ ;  /* 0x0000001f05057819 */ /* 0x000fc800000006ff */
[----:B------:R-:W0:Y:S02]  /*14ba0*/  SYNCS.PHASECHK.TRANS64.TRYWAIT P0, [R12+URZ+0x12470], R5 ;  /* 0x012470050c0075a7 */ /* 0x000e24000800017f */
[----:B0-----:R-:W-:Y:S05]  /*14bb0*/  @!P0 BRA `(.L_x_11849) ;  /* 0x0000001400408947 */ /* 0x001fea0003800000 */
.L_x_11890:
[----:B------:R-:W-:Y:S05]  /*14bc0*/  BSYNC B0 ;  /* 0x0000000000007941 */ /* 0x000fea0003800000 */
.L_x_11848:
[----:B------:R-:W-:-:S06]  /*14bd0*/  ULOP3.LUT UR4, UR40, 0x2, URZ, 0xfc, !UPT ;  /* 0x0000000228047892 */ /* 0x000fcc000f8efc3f */
[----:B------:R-:W-:-:S05]  /*14be0*/  IMAD.U32 R4, RZ, RZ, UR4 ;  /* 0x00000004ff047e24 */ /* 0x000fca000f8e00ff */
[----:B------:R-:W-:-:S13]  /*14bf0*/  ISETP.NE.AND P1, PT, R4, 0x3, PT ;  /* 0x000000030400780c */ /* 0x000fda0003f25270 */
[----:B------:R-:W-:Y:S05]  /*14c00*/  @!P1 BRA `(.L_x_11850) ;  /* 0x0000000000049947 */ /* 0x000fea0003800000 */
[----:B------:R-:W-:Y:S01]  /*14c10*/  BPT.TRAP 0x1 ;  /* 0x000000040000795c */ /* 0x000fe20000300000 */
.L_x_11850:
[----:B0-----:R-:W-:Y:S01]  /*14c20*/  SHF.L.U32 R5, R0, 0x1f, RZ ;  /* 0x0000001f00057819 */ /* 0x001fe200000006ff */
[----:B------:R-:W-:-:S03]  /*14c30*/  IMAD R8, R3, 0x2800, RZ ;  /* 0x0000280003087824 */ /* 0x000fc600078e02ff */
[----:B------:R-:W0:Y:S02]  /*14c40*/  SYNCS.PHASECHK.TRANS64.TRYWAIT P0, [R12+URZ+0x12460], R5 ;  /* 0x012460050c0075a7 */ /* 0x000e24000800017f */
[----:B------:R-:W-:Y:S01]  /*14c50*/  LOP3.LUT R23, R8, R23, RZ, 0xfc, !PT ;  /* 0x0000001708177212 */ /* 0x000fe200078efcff */
[----:B0-----:R-:W-:Y:S06]  /*14c60*/  @!P0 BRA `(.L_x_11851) ;  /* 0x0000001400288947 */ /* 0x001fec0003800000 */
.L_x_11891:
        /* <DEDUP_REMOVED lines=41> */
.L_x_11852:
[----:B-1----:R1:W-:Y:S01]  /*14f00*/  SYNCS.ARRIVE.TRANS64.A1T0 RZ, [R12+URZ+0x12450], RZ ;  /* 0x012450ff0cff79a7 */ /* 0x0023e2000810003f */
[----:B------:R-:W-:Y:S01]  /*14f10*/  BAR.SYNC.DEFER_BLOCKING 0x2, 0x80 ;  /* 0x0082000000007b1d */ /* 0x000fe20000010000 */
[----:B------:R-:W-:Y:S01]  /*14f20*/  ISETP.NE.AND P0, PT, R2, RZ, PT ;  /* 0x000000ff0200720c */ /* 0x000fe20003f05270 */
[----:B------:R-:W-:Y:S02]  /*14f30*/  VIADD R3, R3, 0x1 ;  /* 0x0000000103037836 */ /* 0x000fe40000000000 */
[----:B------:R-:W-:-:S10]  /*14f40*/  IMAD.MOV.U32 R4, RZ, RZ, RZ ;  /* 0x000000ffff047224 */ /* 0x000fd400078e00ff */
[----:B------:R-:W-:-:S05]  /*14f50*/  @!P0 VIADD R2, R12, 0x12480 ;  /* 0x000124800c028836 */ /* 0x000fca0000000000 */
[----:B------:R-:W-:-:S04]  /*14f60*/  @!P0 PRMT R2, RZ, 0x654, R2 ;  /* 0x00000654ff028816 */ /* 0x000fc80000000002 */
[----:B------:R1:W-:Y:S01]  /*14f70*/  @!P0 SYNCS.ARRIVE.TRANS64.RED.A1T0 RZ, [R2+URZ], RZ ;  /* 0x000000ff02ff89a7 */ /* 0x0003e2000810043f */
[----:B------:R-:W-:-:S04]  /*14f80*/  ISETP.NE.AND P0, PT, R3, 0x2, PT ;  /* 0x000000020300780c */ /* 0x000fc80003f05270 */
[----:B------:R-:W-:Y:S02]  /*14f90*/  SEL R5, RZ, 0x1, P0 ;  /* 0x00000001ff057807 */ /* 0x000fe40000000000 */
[----:B------:R-:W-:Y:S02]  /*14fa0*/  SEL R3, R3, RZ, P0 ;  /* 0x000000ff03037207 */ /* 0x000fe40000000000 */
[----:B-1----:R-:W-:-:S07]  /*14fb0*/  LOP3.LUT R0, R0, R5, RZ, 0x3c, !PT ;  /* 0x0000000500007212 */ /* 0x002fce00078e3cff */
.L_x_11805:
[----:B------:R-:W0:Y:S01]  /*14fc0*/  S2R R5, SR_CgaCtaId ;  /* 0x0000000000057919 */ /* 0x000e220000008800 */
[----:B------:R-:W-:Y:S02]  /*14fd0*/  MOV R2, 0x400 ;  /* 0x0000040000027802 */ /* 0x000fe40000000f00 */
[----:B------:R-:W-:Y:S02]  /*14fe0*/  SHF.L.U32 R4, R4, 0x1f, RZ ;  /* 0x0000001f04047819 */ /* 0x000fe400000006ff */
[----:B0-----:R-:W-:-:S04]  /*14ff0*/  LEA R9, R5, R2, 0x18 ;  /* 0x0000000205097211 */ /* 0x001fc800078ec0ff */
[----:B------:R-:W0:Y:S02]  /*15000*/  SYNCS.PHASECHK.TRANS64.TRYWAIT P0, [R9+URZ+0x12420], R4 ;  /* 0x01242004090075a7 */ /* 0x000e24000800017f */
[----:B0-----:R-:W-:Y:S05]  /*15010*/  @!P0 BRA `(.L_x_11853) ;  /* 0x0000001000508947 */ /* 0x001fea0003800000 */
.L_x_11892:
        /* <DEDUP_REMOVED lines=10> */
.L_x_11854:
        /* <DEDUP_REMOVED lines=12> */
.L_x_11893:
[----:B------:R-:W1:Y:S02]  /*15180*/  SYNCS.PHASECHK.TRANS64.TRYWAIT P1, [R5+URZ], R0 ;  /* 0x00000000050075a7 */ /* 0x000e64000802017f */
[----:B-1----:R-:W-:Y:S05]  /*15190*/  @!P1 BRA `(.L_x_11856) ;  /* 0x0000001000189947 */ /* 0x002fea0003800000 */
.L_x_11894:
[----:B------:R-:W-:Y:S05]  /*151a0*/  @!P0 BRA `(.L_x_11857) ;  /* 0x0000000000048947 */ /* 0x000fea0003800000 */
[----:B------:R-:W-:Y:S01]  /*151b0*/  BPT.TRAP 0x1 ;  /* 0x000000040000795c */ /* 0x000fe20000300000 */
.L_x_11857:
[----:B------:R-:W-:-:S04]  /*151c0*/  IMAD R3, R3, 0x8, R9 ;  /* 0x0000000803037824 */ /* 0x000fc800078e0209 */
[----:B------:R-:W2:Y:S02]  /*151d0*/  SYNCS.PHASECHK.TRANS64.TRYWAIT P1, [R3+URZ+0x12460], R4 ;  /* 0x01246004030075a7 */ /* 0x000ea4000802017f */
[----:B--2---:R-:W-:Y:S05]  /*151e0*/  @!P1 BRA `(.L_x_11858) ;  /* 0x0000001000189947 */ /* 0x004fea0003800000 */
.L_x_11895:
[----:B------:R-:W-:Y:S05]  /*151f0*/  @!P0 BRA `(.L_x_11859) ;  /* 0x0000000000048947 */ /* 0x000fea0003800000 */
[----:B------:R-:W-:Y:S01]  /*15200*/  BPT.TRAP 0x1 ;  /* 0x000000040000795c */ /* 0x000fe20000300000 */
.L_x_11859:
[----:B-1----:R-:W-:-:S04]  /*15210*/  IMAD R5, R2, 0x8, R9 ;  /* 0x0000000802057824 */ /* 0x002fc800078e0209 */
[----:B------:R-:W1:Y:S02]  /*15220*/  SYNCS.PHASECHK.TRANS64.TRYWAIT P1, [R5+URZ+0x12460], R0 ;  /* 0x01246000050075a7 */ /* 0x000e64000802017f */
[----:B-1----:R-:W-:Y:S05]  /*15230*/  @!P1 BRA `(.L_x_11860) ;  /* 0x0000001000189947 */ /* 0x002fea0003800000 */
.L_x_11896:
[----:B------:R-:W-:Y:S05]  /*15240*/  @!P0 BRA `(.L_x_11861) ;  /* 0x0000000000048947 */ /* 0x000fea0003800000 */
[----:B------:R-:W-:Y:S01]  /*15250*/  BPT.TRAP 0x1 ;  /* 0x000000040000795c */ /* 0x000fe20000300000 */
.L_x_11861:
[----:B------:R-:W3:Y:S02]  /*15260*/  SYNCS.PHASECHK.TRANS64.TRYWAIT P0, [R3+URZ+0x12480], R4 ;  /* 0x01248004030075a7 */ /* 0x000ee4000800017f */
[----:B---3--:R-:W-:Y:S05]  /*15270*/  @!P0 BRA `(.L_x_11862) ;  /* 0x00000010001c8947 */ /* 0x008fea0003800000 */
.L_x_11863:
[----:B----4-:R4:W0:Y:S02]  /*15280*/  SYNCS.PHASECHK.TRANS64.TRYWAIT P0, [R5+URZ+0x12480], R0 ;  /* 0x01248000050075a7 */ /* 0x010824000800017f */
[----:B0-----:R-:W-:Y:S05]  /*15290*/  @!P0 NANOSLEEP.SYNCS 0x989680 ;  /* 0x009896800000895d */ /* 0x001fea0003900000 */
[----:B------:R-:W0:Y:S02]  /*152a0*/  @!P0 SYNCS.PHASECHK.TRANS64 P0, [R5+URZ+0x12480], R0 ;  /* 0x01248000050085a7 */ /* 0x000e24000800007f */
[----:B0-----:R-:W-:Y:S05]  /*152b0*/  @!P0 BRA `(.L_x_11863) ;  /* 0xfffffffc00f08947 */ /* 0x001fea000383ffff */
.L_x_11717:
[----:B------:R-:W-:Y:S05]  /*152c0*/  BSYNC B6 ;  /* 0x0000000000067941 */ /* 0x000fea0003800000 */
.L_x_11714:
[----:B------:R-:W-:Y:S05]  /*152d0*/  EXIT ;  /* 0x000000000000794d */ /* 0x000fea0003800000 */
.L_x_11727:
[----:B0-----:R-:W-:-:S04]  /*152e0*/  IMAD.U32 R3, RZ, RZ, UR47 ;  /* 0x0000002fff037e24 */ /* 0x001fc8000f8e00ff */
[----:B------:R0:W1:Y:S03]  /*152f0*/  SYNCS.PHASECHK.TRANS64.TRYWAIT P0, [R3+URZ+0x12400], R0 ;  /* 0x01240000030075a7 */ /* 0x000066000800017f */
[----:B-1----:R-:W-:Y:S05]  /*15300*/  @!P0 NANOSLEEP.SYNCS 0x989680 ;  /* 0x009896800000895d */ /* 0x002fea0003900000 */
[----:B------:R-:W1:Y:S02]  /*15310*/  @!P0 SYNCS.PHASECHK.TRANS64 P0, [R3+URZ+0x12400], R0 ;  /* 0x01240000030085a7 */ /* 0x000e64000800007f */
[----:B-1----:R-:W-:Y:S05]  /*15320*/  @!P0 BRA `(.L_x_11727) ;  /* 0xfffffffc00ec8947 */ /* 0x002fea000383ffff */
[----:B------:R-:W-:Y:S05]  /*15330*/  BRA `(.L_x_11864) ;  /* 0xfffffec400947947 */ /* 0x000fea000383ffff */
.L_x_11731:
[----:B-1----:R-:W-:-:S04]  /*15340*/  IMAD.U32 R3, RZ, RZ, UR47 ;  /* 0x0000002fff037e24 */ /* 0x002fc8000f8e00ff */
[----:B------:R1:W2:Y:S03]  /*15350*/  SYNCS.PHASECHK.TRANS64.TRYWAIT P1, [R3+URZ+0x12430], R0 ;  /* 0x01243000030075a7 */ /* 0x0002a6000802017f */
[----:B--2---:R-:W-:Y:S05]  /*15360*/  @!P1 NANOSLEEP.SYNCS 0x989680 ;  /* 0x009896800000995d */ /* 0x004fea0003900000 */
[----:B------:R-:W2:Y:S02]  /*15370*/  @!P1 SYNCS.PHASECHK.TRANS64 P1, [R3+URZ+0x12430], R0 ;  /* 0x01243000030095a7 */ /* 0x000ea4000802007f */
[----:B--2---:R-:W-:Y:S05]  /*15380*/  @!P1 BRA `(.L_x_11731) ;  /* 0xfffffffc00ec9947 */ /* 0x004fea000383ffff */
[----:B------:R-:W-:Y:S05]  /*15390*/  BRA `(.L_x_11730) ;  /* 0xfffffec400b47947 */ /* 0x000fea000383ffff */
.L_x_11747:
[----:B-1----:R-:W-:-:S04]  /*153a0*/  IMAD.U32 R11, RZ, RZ, UR21 ;  /* 0x00000015ff0b7e24 */ /* 0x002fc8000f8e00ff */
[----:B------:R1:W2:Y:S03]  /*153b0*/  SYNCS.PHASECHK.TRANS64.TRYWAIT P1, [R11+URZ+0x12430], R10 ;  /* 0x0124300a0b0075a7 */ /* 0x0002a6000802017f */
[----:B--2---:R-:W-:Y:S05]  /*153c0*/  @!P1 NANOSLEEP.SYNCS 0x989680 ;  /* 0x009896800000995d */ /* 0x004fea0003900000 */
[----:B------:R-:W2:Y:S02]  /*153d0*/  @!P1 SYNCS.PHASECHK.TRANS64 P1, [R11+URZ+0x12430], R10 ;  /* 0x0124300a0b0095a7 */ /* 0x000ea4000802007f */
[----:B--2---:R-:W-:Y:S05]  /*153e0*/  @!P1 BRA `(.L_x_11747) ;  /* 0xfffffffc00ec9947 */ /* 0x004fea000383ffff */
[----:B------:R-:W-:Y:S05]  /*153f0*/  BRA `(.L_x_11746) ;  /* 0xffffff0400c47947 */ /* 0x000fea000383ffff */
.L_x_11751:
[----:B-1----:R-:W-:-:S04]  /*15400*/  IMAD.U32 R11, RZ, RZ, UR13 ;  /* 0x0000000dff0b7e24 */ /* 0x002fc8000f8e00ff */
[----:B------:R1:W2:Y:S03]  /*15410*/  SYNCS.PHASECHK.TRANS64.TRYWAIT P1, [R11+URZ+0x12450], R10 ;  /* 0x0124500a0b0075a7 */ /* 0x0002a6000802017f */
[----:B--2---:R-:W-:Y:S05]  /*15420*/  @!P1 NANOSLEEP.SYNCS 0x989680 ;  /* 0x009896800000995d */ /* 0x004fea0003900000 */
[----:B------:R-:W2:Y:S02]  /*15430*/  @!P1 SYNCS.PHASECHK.TRANS64 P1, [R11+URZ+0x12450], R10 ;  /* 0x0124500a0b0095a7 */ /* 0x000ea4000802007f */
[----:B--2---:R-:W-:Y:S05]  /*15440*/  @!P1 BRA `(.L_x_11751) ;  /* 0xfffffffc00ec9947 */ /* 0x004fea000383ffff */
[----:B------:R-:W-:Y:S05]  /*15450*/  BRA `(.L_x_11750) ;  /* 0xffffff0800d07947 */ /* 0x000fea000383ffff */
.L_x_11769:
[----:B-1----:R-:W-:-:S04]  /*15460*/  IMAD.U32 R8, RZ, RZ, UR21 ;  /* 0x00000015ff087e24 */ /* 0x002fc8000f8e00ff */
[----:B------:R1:W2:Y:S03]  /*15470*/  SYNCS.PHASECHK.TRANS64.TRYWAIT P1, [R8+URZ+0x12430], R7 ;  /* 0x01243007080075a7 */ /* 0x0002a6000802017f */
[----:B--2---:R-:W-:Y:S05]  /*15480*/  @!P1 NANOSLEEP.SYNCS 0x989680 ;  /* 0x009896800000995d */ /* 0x004fea0003900000 */
[----:B------:R-:W2:Y:S02]  /*15490*/  @!P1 SYNCS.PHASECHK.TRANS64 P1, [R8+URZ+0x12430], R7 ;  /* 0x01243007080095a7 */ /* 0x000ea4000802007f */
[----:B--2---:R-:W-:Y:S05]  /*154a0*/  @!P1 BRA `(.L_x_11769) ;  /* 0xfffffffc00ec9947 */ /* 0x004fea000383ffff */
[----:B------:R-:W-:Y:S05]  /*154b0*/  BRA `(.L_x_11768) ;  /* 0xffffff4800207947 */ /* 0x000fea000383ffff */
.L_x_11773:
[----:B-1----:R-:W-:-:S04]  /*154c0*/  IMAD.U32 R20, RZ, RZ, UR13 ;  /* 0x0000000dff147e24 */ /* 0x002fc8000f8e00ff */
[----:B------:R1:W2:Y:S03]  /*154d0*/  SYNCS.PHASECHK.TRANS64.TRYWAIT P1, [R20+URZ+0x12450], R7 ;  /* 0x01245007140075a7 */ /* 0x0002a6000802017f */
[----:B--2---:R-:W-:Y:S05]  /*154e0*/  @!P1 NANOSLEEP.SYNCS 0x989680 ;  /* 0x009896800000995d */ /* 0x004fea0003900000 */
[----:B------:R-:W2:Y:S02]  /*154f0*/  @!P1 SYNCS.PHASECHK.TRANS64 P1, [R20+URZ+0x12450], R7 ;  /* 0x01245007140095a7 */ /* 0x000ea4000802007f */
[----:B--2---:R-:W-:Y:S05]  /*15500*/  @!P1 BRA `(.L_x_11773) ;  /* 0xfffffffc00ec9947 */ /* 0x004fea000383ffff */
[----:B------:R-:W-:Y:S05]  /*15510*/  BRA `(.L_x_11772) ;  /* 0xffffff5000647947 */ /* 0x000fea000383ffff */
.L_x_11780:
[----:B-1----:R-:W-:-:S04]  /*15520*/  IMAD.U32 R12, RZ, RZ, UR25 ;  /* 0x00000019ff0c7e24 */ /* 0x002fc8000f8e00ff */
[----:B------:R1:W2:Y:S03]  /*15530*/  SYNCS.PHASECHK.TRANS64.TRYWAIT P1, [R12+URZ+0x12430], R7 ;  /* 0x012430070c0075a7 */ /* 0x0002a6000802017f */
[----:B--2---:R-:W-:Y:S05]  /*15540*/  @!P1 NANOSLEEP.SYNCS 0x989680 ;  /* 0x009896800000995d */ /* 0x004fea0003900000 */
[----:B------:R-:W2:Y:S02]  /*15550*/  @!P1 SYNCS.PHASECHK.TRANS64 P1, [R12+URZ+0x12430], R7 ;  /* 0x012430070c0095a7 */ /* 0x000ea4000802007f */
[----:B--2---:R-:W-:Y:S05]  /*15560*/  @!P1 BRA `(.L_x_11780) ;  /* 0xfffffffc00ec9947 */ /* 0x004fea000383ffff */
[----:B------:R-:W-:Y:S05]  /*15570*/  BRA `(.L_x_11779) ;  /* 0xffffff6800a07947 */ /* 0x000fea000383ffff */
.L_x_11784:
[----:B-1----:R-:W-:-:S04]  /*15580*/  IMAD.U32 R12, RZ, RZ, UR13 ;  /* 0x0000000dff0c7e24 */ /* 0x002fc8000f8e00ff */
[----:B------:R1:W2:Y:S03]  /*15590*/  SYNCS.PHASECHK.TRANS64.TRYWAIT P1, [R12+URZ+0x12450], R7 ;  /* 0x012450070c0075a7 */ /* 0x0002a6000802017f */
[----:B--2---:R-:W-:Y:S05]  /*155a0*/  @!P1 NANOSLEEP.SYNCS 0x989680 ;  /* 0x009896800000995d */ /* 0x004fea0003900000 */
[----:B------:R-:W2:Y:S02]  /*155b0*/  @!P1 SYNCS.PHASECHK.TRANS64 P1, [R12+URZ+0x12450], R7 ;  /* 0x012450070c0095a7 */ /* 0x000ea4000802007f */
[----:B--2---:R-:W-:Y:S05]  /*155c0*/  @!P1 BRA `(.L_x_11784) ;  /* 0xfffffffc00ec9947 */ /* 0x004fea000383ffff */
[----:B------:R-:W-:Y:S05]  /*155d0*/  BRA `(.L_x_11783) ;  /* 0xffffff6c00a87947 */ /* 0x000fea000383ffff */
.L_x_11798:
[----:B-1----:R-:W-:-:S04]  /*155e0*/  IMAD.U32 R3, RZ, RZ, UR16 ;  /* 0x00000010ff037e24 */ /* 0x002fc8000f8e00ff */
[----:B------:R1:W2:Y:S03]  /*155f0*/  SYNCS.PHASECHK.TRANS64.TRYWAIT P1, [R3+URZ+0x12450], R0 ;  /* 0x01245000030075a7 */ /* 0x0002a6000802017f */
[----:B--2---:R-:W-:Y:S05]  /*15600*/  @!P1 NANOSLEEP.SYNCS 0x989680 ;  /* 0x009896800000995d */ /* 0x004fea0003900000 */
[----:B------:R-:W2:Y:S02]  /*15610*/  @!P1 SYNCS.PHASECHK.TRANS64 P1, [R3+URZ+0x12450], R0 ;  /* 0x01245000030095a7 */ /* 0x000ea4000802007f */
[----:B--2---:R-:W-:Y:S05]  /*15620*/  @!P1 BRA `(.L_x_11798) ;  /* 0xfffffffc00ec9947 */ /* 0x004fea000383ffff */
[----:B------:R-:W-:Y:S05]  /*15630*/  BRA `(.L_x_11797) ;  /* 0xffffffa800107947 */ /* 0x000fea000383ffff */
.L_x_11817:
[----:B------:R-:W-:Y:S02]  /*15640*/  IMAD.MOV.U32 R13, RZ, RZ, R17 ;  /* 0x000000ffff0d7224 */ /* 0x000fe400078e0011 */
[----:B------:R-:W-:Y:S02]  /*15650*/  IMAD.MOV.U32 R12, RZ, RZ, RZ ;  /* 0x000000ffff0c7224 */ /* 0x000fe400078e00ff */
[----:B------:R-:W-:Y:S02]  /*15660*/  IMAD.MOV.U32 R11, RZ, RZ, 0x1f ;  /* 0x0000001fff0b7424 */ /* 0x000fe400078e00ff */
[----:B------:R-:W-:-:S07]  /*15670*/  IMAD.MOV.U32 R15, RZ, RZ, -0x1 ;  /* 0xffffffffff0f7424 */ /* 0x000fce00078e00ff */
[----:B------:R-:W-:Y:S05]  /*15680*/  WARPSYNC.COLLECTIVE R15, `(.L_x_11865) ;  /* 0x000000000f087348 */ /* 0x000fea0003c00000 */
[----:B------:R0:W1:Y:S02]  /*15690*/  SHFL.IDX P6, R14, R13, R12, R11 ;  /* 0x0000000c0d0e7389 */ /* 0x00006400000c000b */
[----:B01----:R-:W-:Y:S01]  /*156a0*/  ENDCOLLECTIVE ;  /* 0x000000000000791b */ /* 0x003fe20003800000 */
.L_x_11865:
[----:B------:R-:W-:Y:S05]  /*156b0*/  BRA `(.L_x_11866) ;  /* 0xffffffd800a47947 */ /* 0x000fea000383ffff */
.L_x_11819:
[----:B------:R-:W-:Y:S01]  /*156c0*/  BSSY B0, `(.L_x_11867) ;  /* 0x0000006000007945 */ /* 0x000fe20003800000 */
[----:B------:R-:W-:-:S07]  /*156d0*/  IMAD.MOV.U32 R15, RZ, RZ, -0x1 ;  /* 0xffffffffff0f7424 */ /* 0x000fce00078e00ff */
[----:B0-----:R-:W-:Y:S05]  /*156e0*/  WARPSYNC.COLLECTIVE R15, `(.L_x_11868) ;  /* 0x000000000f0c7348 */ /* 0x001fea0003c00000 */
[----:B------:R-:W-:Y:S02]  /*156f0*/  ELECT P6, UR62, PT ;  /* 0x00000000003e782f */ /* 0x000fe400038c0000 */
[----:B------:R-:W-:Y:S01]  /*15700*/  MOV R14, UR62 ;  /* 0x0000003e000e7c02 */ /* 0x000fe20008000f00 */
[----:B0-----:R-:W-:Y:S10]  /*15710*/  ENDCOLLECTIVE ;  /* 0x000000000000791b */ /* 0x001ff40003800000 */
.L_x_11868:
[----:B------:R-:W-:Y:S05]  /*15720*/  BSYNC B0 ;  /* 0x0000000000007941 */ /* 0x000fea0003800000 */
.L_x_11867:
[----:B------:R-:W-:Y:S05]  /*15730*/  BRA `(.L_x_11869) ;  /* 0xffffffd800a87947 */ /* 0x000fea000383ffff */
.L_x_11821:
[----:B-1----:R-:W-:-:S04]  /*15740*/  IMAD.U32 R5, RZ, RZ, UR38 ;  /* 0x00000026ff057e24 */ /* 0x002fc8000f8e00ff */
[----:B------:R1:W2:Y:S03]  /*15750*/  SYNCS.PHASECHK.TRANS64.TRYWAIT P0, [R5+URZ+0x12480], R0 ;  /* 0x01248000050075a7 */ /* 0x0002a6000800017f */
[----:B--2---:R-:W-:Y:S05]  /*15760*/  @!P0 NANOSLEEP.SYNCS 0x989680 ;  /* 0x009896800000895d */ /* 0x004fea0003900000 */
[----:B------:R-:W2:Y:S02]  /*15770*/  @!P0 SYNCS.PHASECHK.TRANS64 P0, [R5+URZ+0x12480], R0 ;  /* 0x01248000050085a7 */ /* 0x000ea4000800007f */
[----:B--2---:R-:W-:Y:S05]  /*15780*/  @!P0 BRA `(.L_x_11821) ;  /* 0xfffffffc00ec8947 */ /* 0x004fea000383ffff */
[----:B------:R-:W-:Y:S05]  /*15790*/  BRA `(.L_x_11870) ;  /* 0xffffffd800f87947 */ /* 0x000fea000383ffff */
.L_x_11823:
[----:B-1----:R-:W-:-:S04]  /*157a0*/  IMAD.U32 R5, RZ, RZ, UR38 ;  /* 0x00000026ff057e24 */ /* 0x002fc8000f8e00ff */
[----:B------:R1:W2:Y:S03]  /*157b0*/  SYNCS.PHASECHK.TRANS64.TRYWAIT P0, [R5+URZ+0x12440], R0 ;  /* 0x01244000050075a7 */ /* 0x0002a6000800017f */
[----:B--2---:R-:W-:Y:S05]  /*157c0*/  @!P0 NANOSLEEP.SYNCS 0x989680 ;  /* 0x009896800000895d */ /* 0x004fea0003900000 */
[----:B------:R-:W2:Y:S02]  /*157d0*/  @!P0 SYNCS.PHASECHK.TRANS64 P0, [R5+URZ+0x12440], R0 ;  /* 0x01244000050085a7 */ /* 0x000ea4000800007f */
[----:B--2---:R-:W-:Y:S05]  /*157e0*/  @!P0 BRA `(.L_x_11823) ;  /* 0xfffffffc00ec8947 */ /* 0x004fea000383ffff */
[----:B------:R-:W-:Y:S05]  /*157f0*/  BRA `(.L_x_11871) ;  /* 0xffffffdc00347947 */ /* 0x000fea000383ffff */
.L_x_11826:
[----:B------:R-:W-:Y:S01]  /*15800*/  IMAD.MOV.U32 R13, RZ, RZ, R10 ;  /* 0x000000ffff0d7224 */ /* 0x000fe200078e000a */
[----:B------:R-:W-:Y:S01]  /*15810*/  LEA.HI R3, R2, UR39, RZ, 0x1e ;  /* 0x0000002702037c11 */ /* 0x000fe2000f8ff0ff */
[----:B------:R-:W-:Y:S02]  /*15820*/  IMAD.MOV.U32 R12, RZ, RZ, RZ ;  /* 0x000000ffff0c7224 */ /* 0x000fe400078e00ff */
[----:B------:R-:W-:Y:S02]  /*15830*/  IMAD.MOV.U32 R11, RZ, RZ, 0x1c1f ;  /* 0x00001c1fff0b7424 */ /* 0x000fe400078e00ff */
[----:B------:R-:W-:-:S07]  /*15840*/  IMAD.MOV.U32 R15, RZ, RZ, -0x1 ;  /* 0xffffffffff0f7424 */ /* 0x000fce00078e00ff */
[----:B0-----:R-:W-:Y:S05]  /*15850*/  WARPSYNC.COLLECTIVE R15, `(.L_x_11872) ;  /* 0x000000000f087348 */ /* 0x001fea0003c00000 */
[----:B------:R1:W2:Y:S02]  /*15860*/  SHFL.IDX P6, R14, R13, R12, R11 ;  /* 0x0000000c0d0e7389 */ /* 0x0002a400000c000b */
[----:B012---:R-:W-:Y:S01]  /*15870*/  ENDCOLLECTIVE ;  /* 0x000000000000791b */ /* 0x007fe20003800000 */
.L_x_11872:
[----:B------:R-:W-:Y:S02]  /*15880*/  IMAD.MOV.U32 R13, RZ, RZ, R9 ;  /* 0x000000ffff0d7224 */ /* 0x000fe400078e0009 */
[----:B------:R-:W-:-:S07]  /*15890*/  IMAD.MOV.U32 R4, RZ, RZ, R14 ;  /* 0x000000ffff047224 */ /* 0x000fce00078e000e */
[----:B------:R-:W-:Y:S05]  /*158a0*/  WARPSYNC.COLLECTIVE R15, `(.L_x_11873) ;  /* 0x000000000f087348 */ /* 0x000fea0003c00000 */
[----:B------:R0:W1:Y:S02]  /*158b0*/  SHFL.IDX P6, R14, R13, R12, R11 ;  /* 0x0000000c0d0e7389 */ /* 0x00006400000c000b */
[----:B01----:R-:W-:Y:S01]  /*158c0*/  ENDCOLLECTIVE ;  /* 0x000000000000791b */ /* 0x003fe20003800000 */
.L_x_11873:
[----:B------:R-:W-:Y:S02]  /*158d0*/  ULDC UR4, c[0x0][0x288] ;  /* 0x0000a20000047ab9 */ /* 0x000fe40000000800 */
[----:B------:R-:W-:-:S05]  /*158e0*/  IMAD R6, R6, UR4, RZ ;  /* 0x0000000406067c24 */ /* 0x000fca000f8e02ff */
[C---:B------:R-:W-:Y:S01]  /*158f0*/  ISETP.GE.AND P1, PT, R3.reuse, R6, PT ;  /* 0x000000060300720c */ /* 0x040fe20003f26270 */
[----:B------:R-:W-:Y:S02]  /*15900*/  VIADD R11, R3, 0x20 ;  /* 0x00000020030b7836 */ /* 0x000fe40000000000 */
[----:B------:R-:W-:Y:S02]  /*15910*/  IMAD.MOV.U32 R13, RZ, RZ, R10 ;  /* 0x000000ffff0d7224 */ /* 0x000fe400078e000a */
[----:B------:R-:W-:-:S08]  /*15920*/  IMAD.MOV.U32 R12, RZ, RZ, 0x1 ;  /* 0x00000001ff0c7424 */ /* 0x000fd000078e00ff */
[----:B------:R-:W-:Y:S01]  /*15930*/  @!P1 VIADD R29, R28, UR38 ;  /* 0x000000261c1d9c36 */ /* 0x000fe20008000000 */
[----:B------:R-:W-:-:S05]  /*15940*/  @!P1 IADD3 R14, P2, R0, R14, RZ ;  /* 0x0000000e000e9210 */ /* 0x000fca0007f5e0ff */
[----:B------:R-:W-:Y:S02]  /*15950*/  @!P1 IMAD.X R5, RZ, RZ, R4, P2 ;  /* 0x000000ffff059224 */ /* 0x000fe400010e0604 */
[----:B------:R-:W-:-:S05]  /*15960*/  @!P1 IMAD.MOV.U32 R4, RZ, RZ, R14 ;  /* 0x000000ffff049224 */ /* 0x000fca00078e000e */
[----:B------:R-:W-:Y:S01]  /*15970*/  @!PT LDS RZ, [RZ] ;  /* 0x00000000fffff984 */ /* 0x000fe20000000800 */
[----:B------:R-:W-:Y:S01]  /*15980*/  @!PT LDS RZ, [RZ] ;  /* 0x00000000fffff984 */ /* 0x000fe20000000800 */
[----:B------:R-:W-:Y:S01]  /*15990*/  @!PT LDS RZ, [RZ] ;  /* 0x00000000fffff984 */ /* 0x000fe20000000800 */
[----:B------:R0:W-:Y:S01]  /*159a0*/  @!P1 LDGSTS.E.BYPASS.LTC128B.128 [R29+0xa200], desc[UR42][R4.64], !P0 ;  /* 0x0a200000041d9fae */ /* 0x0001e2000c101d6a */
[----:B------:R-:W-:Y:S01]  /*159b0*/  ISETP.GE.AND P1, PT, R11, R6, PT ;  /* 0x000000060b00720c */ /* 0x000fe20003f26270 */
[----:B------:R-:W-:-:S12]  /*159c0*/  IMAD.MOV.U32 R11, RZ, RZ, 0x1c1f ;  /* 0x00001c1fff0b7424 */ /* 0x000fd800078e00ff */
[----:B0-----:R-:W-:Y:S05]  /*159d0*/  WARPSYNC.COLLECTIVE R15, `(.L_x_11874) ;  /* 0x000000000f087348 */ /* 0x001fea0003c00000 */
[----:B------:R1:W2:Y:S02]  /*159e0*/  SHFL.IDX P6, R14, R13, R12, R11 ;  /* 0x0000000c0d0e7389 */ /* 0x0002a400000c000b */
[----:B012---:R-:W-:Y:S01]  /*159f0*/  ENDCOLLECTIVE ;  /* 0x000000000000791b */ /* 0x007fe20003800000 */
.L_x_11874:
[----:B------:R-:W-:Y:S02]  /*15a00*/  @!P1 VIADD R29, R28, UR38 ;  /* 0x000000261c1d9c36 */ /* 0x000fe40008000000 */
[----:B------:R-:W-:Y:S02]  /*15a10*/  IMAD.MOV.U32 R13, RZ, RZ, R9 ;  /* 0x000000ffff0d7224 */ /* 0x000fe400078e0009 */
[----:B------:R-:W-:-:S07]  /*15a20*/  IMAD.MOV.U32 R21, RZ, RZ, R14 ;  /* 0x000000ffff157224 */ /* 0x000fce00078e000e */
[----:B------:R-:W-:Y:S05]  /*15a30*/  WARPSYNC.COLLECTIVE R15, `(.L_x_11875) ;  /* 0x000000000f087348 */ /* 0x000fea0003c00000 */
[----:B------:R0:W1:Y:S02]  /*15a40*/  SHFL.IDX P6, R14, R13, R12, R11 ;  /* 0x0000000c0d0e7389 */ /* 0x00006400000c000b */
[----:B01----:R-:W-:Y:S01]  /*15a50*/  ENDCOLLECTIVE ;  /* 0x000000000000791b */ /* 0x003fe20003800000 */
.L_x_11875:
[----:B------:R-:W-:Y:S02]  /*15a60*/  IMAD.MOV.U32 R13, RZ, RZ, R10 ;  /* 0x000000ffff0d7224 */ /* 0x000fe400078e000a */
[----:B------:R-:W-:Y:S01]  /*15a70*/  IMAD.MOV.U32 R12, RZ, RZ, 0x2 ;  /* 0x00000002ff0c7424 */ /* 0x000fe200078e00ff */
[----:B------:R-:W-:-:S13]  /*15a80*/  @!P1 IADD3 R4, P3, R0, R14, RZ ;  /* 0x0000000e00049210 */ /* 0x000fda0007f7e0ff */
[----:B------:R-:W-:Y:S05]  /*15a90*/  WARPSYNC.COLLECTIVE R15, `(.L_x_11876) ;  /* 0x000000000f087348 */ /* 0x000fea0003c00000 */
[----:B------:R0:W1:Y:S02]  /*15aa0*/  SHFL.IDX P6, R14, R13, R12, R11 ;  /* 0x0000000c0d0e7389 */ /* 0x00006400000c000b */
[----:B01----:R-:W-:Y:S01]  /*15ab0*/  ENDCOLLECTIVE ;  /* 0x000000000000791b */ /* 0x003fe20003800000 */
.L_x_11876:
        /* <DEDUP_REMOVED lines=12> */
.L_x_11877:
[----:B------:R-:W-:Y:S02]  /*15b80*/  IMAD.MOV.U32 R13, RZ, RZ, R10 ;  /* 0x000000ffff0d7224 */ /* 0x000fe400078e000a */
[----:B------:R-:W-:Y:S02]  /*15b90*/  IMAD.MOV.U32 R12, RZ, RZ, 0x3 ;  /* 0x00000003ff0c7424 */ /* 0x000fe400078e00ff */
[----:B------:R-:W-:-:S07]  /*15ba0*/  IMAD.MOV.U32 R26, RZ, RZ, R14 ;  /* 0x000000ffff1a7224 */ /* 0x000fce00078e000e */
[----:B------:R-:W-:Y:S05]  /*15bb0*/  WARPSYNC.COLLECTIVE R15, `(.L_x_11878) ;  /* 0x000000000f087348 */ /* 0x000fea0003c00000 */
[----:B------:R0:W1:Y:S02]  /*15bc0*/  SHFL.IDX P6, R14, R13, R12, R11 ;  /* 0x0000000c0d0e7389 */ /* 0x00006400000c000b */
[----:B01----:R-:W-:Y:S01]  /*15bd0*/  ENDCOLLECTIVE ;  /* 0x000000000000791b */ /* 0x003fe20003800000 */
.L_x_11878:
[----:B------:R-:W-:Y:S01]  /*15be0*/  @!P2 IADD3 R4, P1, R0, R26, RZ ;  /* 0x0000001a0004a210 */ /* 0x000fe20007f3e0ff */
[----:B------:R-:W-:-:S04]  /*15bf0*/  @!P2 VIADD R26, R28, UR38 ;  /* 0x000000261c1aac36 */ /* 0x000fc80008000000 */
        /* <DEDUP_REMOVED lines=10> */
.L_x_11879:
        /* <DEDUP_REMOVED lines=9> */
.L_x_11880:
        /* <DEDUP_REMOVED lines=12> */
.L_x_11881:
[----:B------:R-:W-:Y:S02]  /*15df0*/  @!P2 VIADD R9, R28, UR38 ;  /* 0x000000261c09ac36 */ /* 0x000fe40008000000 */
[----:B------:R-:W-:Y:S02]  /*15e00*/  IMAD.MOV.U32 R13, RZ, RZ, R7 ;  /* 0x000000ffff0d7224 */ /* 0x000fe400078e0007 */
[----:B------:R-:W-:Y:S02]  /*15e10*/  IMAD.MOV.U32 R12, RZ, RZ, 0x1 ;  /* 0x00000001ff0c7424 */ /* 0x000fe400078e00ff */
[----:B------:R-:W-:-:S07]  /*15e20*/  IMAD.MOV.U32 R21, RZ, RZ, R14 ;  /* 0x000000ffff157224 */ /* 0x000fce00078e000e */
[----:B------:R-:W-:Y:S05]  /*15e30*/  WARPSYNC.COLLECTIVE R15, `(.L_x_11882) ;  /* 0x000000000f087348 */ /* 0x000fea0003c00000 */
[----:B------:R0:W1:Y:S02]  /*15e40*/  SHFL.IDX P6, R14, R13, R12, R11 ;  /* 0x0000000c0d0e7389 */ /* 0x00006400000c000b */
[----:B01----:R-:W-:Y:S01]  /*15e50*/  ENDCOLLECTIVE ;  /* 0x000000000000791b */ /* 0x003fe20003800000 */
.L_x_11882:
        /* <DEDUP_REMOVED lines=11> */
.L_x_11883:
[----:B------:R-:W-:Y:S05]  /*15f10*/  BRA `(.L_x_11884) ;  /* 0xffffffdc00ec7947 */ /* 0x000fea000383ffff */
.L_x_11827:
[----:B0-----:R-:W-:-:S04]  /*15f20*/  IMAD.U32 R3, RZ, RZ, UR38 ;  /* 0x00000026ff037e24 */ /* 0x001fc8000f8e00ff */
[----:B------:R0:W1:Y:S03]  /*15f30*/  SYNCS.PHASECHK.TRANS64.TRYWAIT P0, [R3+URZ+0x12420], R0 ;  /* 0x01242000030075a7 */ /* 0x000066000800017f */
[----:B-1----:R-:W-:Y:S05]  /*15f40*/  @!P0 NANOSLEEP.SYNCS 0x989680 ;  /* 0x009896800000895d */ /* 0x002fea0003900000 */
[----:B------:R-:W1:Y:S02]  /*15f50*/  @!P0 SYNCS.PHASECHK.TRANS64 P0, [R3+URZ+0x12420], R0 ;  /* 0x01242000030085a7 */ /* 0x000e64000800007f */
[----:B-1----:R-:W-:Y:S05]  /*15f60*/  @!P0 BRA `(.L_x_11827) ;  /* 0xfffffffc00ec8947 */ /* 0x002fea000383ffff */
[----:B------:R-:W-:Y:S05]  /*15f70*/  BRA `(.L_x_11885) ;  /* 0xffffffe000247947 */ /* 0x000fea000383ffff */
.L_x_11832:
[----:B0-----:R0:W1:Y:S02]  /*15f80*/  SYNCS.PHASECHK.TRANS64.TRYWAIT P0, [R7+URZ+0x12480], R4 ;  /* 0x01248004070075a7 */ /* 0x001064000800017f */
[----:B-1----:R-:W-:Y:S05]  /*15f90*/  @!P0 NANOSLEEP.SYNCS 0x989680 ;  /* 0x009896800000895d */ /* 0x002fea0003900000 */
[----:B------:R-:W1:Y:S02]  /*15fa0*/  @!P0 SYNCS.PHASECHK.TRANS64 P0, [R7+URZ+0x12480], R4 ;  /* 0x01248004070085a7 */ /* 0x000e64000800007f */
[----:B-1----:R-:W-:Y:S05]  /*15fb0*/  @!P0 BRA `(.L_x_11832) ;  /* 0xfffffffc00f08947 */ /* 0x002fea000383ffff */
[----:B------:R-:W-:Y:S05]  /*15fc0*/  BRA `(.L_x_11886) ;  /* 0xffffffe000bc7947 */ /* 0x000fea000383ffff */
.L_x_11836:
[----:B-1----:R1:W2:Y:S02]  /*15fd0*/  SYNCS.PHASECHK.TRANS64.TRYWAIT P0, [R7+URZ+0x12440], R4 ;  /* 0x01244004070075a7 */ /* 0x0022a4000800017f */
[----:B--2---:R-:W-:Y:S05]  /*15fe0*/  @!P0 NANOSLEEP.SYNCS 0x989680 ;  /* 0x009896800000895d */ /* 0x004fea0003900000 */
[----:B------:R-:W2:Y:S02]  /*15ff0*/  @!P0 SYNCS.PHASECHK.TRANS64 P0, [R7+URZ+0x12440], R4 ;  /* 0x01244004070085a7 */ /* 0x000ea4000800007f */
[----:B--2---:R-:W-:Y:S05]  /*16000*/  @!P0 BRA `(.L_x_11836) ;  /* 0xfffffffc00f08947 */ /* 0x004fea000383ffff */
[----:B------:R-:W-:Y:S05]  /*16010*/  BRA `(.L_x_11887) ;  /* 0xffffffe400287947 */ /* 0x000fea000383ffff */
.L_x_11841:
[----:B-1----:R1:W2:Y:S02]  /*16020*/  SYNCS.PHASECHK.TRANS64.TRYWAIT P0, [R20+URZ+0x12470], R5 ;  /* 0x01247005140075a7 */ /* 0x0022a4000800017f */
[----:B--2---:R-:W-:Y:S05]  /*16030*/  @!P0 NANOSLEEP.SYNCS 0x989680 ;  /* 0x009896800000895d */ /* 0x004fea0003900000 */
[----:B------:R-:W2:Y:S02]  /*16040*/  @!P0 SYNCS.PHASECHK.TRANS64 P0, [R20+URZ+0x12470], R5 ;  /* 0x01247005140085a7 */ /* 0x000ea4000800007f */
[----:B--2---:R-:W-:Y:S05]  /*16050*/  @!P0 BRA `(.L_x_11841) ;  /* 0xfffffffc00f08947 */ /* 0x004fea000383ffff */
[----:B------:R-:W-:Y:S05]  /*16060*/  BRA `(.L_x_11888) ;  /* 0xffffffe400b07947 */ /* 0x000fea000383ffff */
.L_x_11843:
[----:B0-----:R0:W1:Y:S02]  /*16070*/  SYNCS.PHASECHK.TRANS64.TRYWAIT P0, [R20+URZ+0x12460], R5 ;  /* 0x01246005140075a7 */ /* 0x001064000800017f */
[----:B-1----:R-:W-:Y:S05]  /*16080*/  @!P0 NANOSLEEP.SYNCS 0x989680 ;  /* 0x009896800000895d */ /* 0x002fea0003900000 */
[----:B------:R-:W1:Y:S02]  /*16090*/  @!P0 SYNCS.PHASECHK.TRANS64 P0, [R20+URZ+0x12460], R5 ;  /* 0x01246005140085a7 */ /* 0x000e64000800007f */
[----:B-1----:R-:W-:Y:S05]  /*160a0*/  @!P0 BRA `(.L_x_11843) ;  /* 0xfffffffc00f08947 */ /* 0x002fea000383ffff */
[----:B------:R-:W-:Y:S05]  /*160b0*/  BRA `(.L_x_11889) ;  /* 0xffffffe400b47947 */ /* 0x000fea000383ffff */
.L_x_11849:
[----:B0-----:R0:W1:Y:S02]  /*160c0*/  SYNCS.PHASECHK.TRANS64.TRYWAIT P0, [R12+URZ+0x12470], R5 ;  /* 0x012470050c0075a7 */ /* 0x001064000800017f */
[----:B-1----:R-:W-:Y:S05]  /*160d0*/  @!P0 NANOSLEEP.SYNCS 0x989680 ;  /* 0x009896800000895d */ /* 0x002fea0003900000 */
[----:B------:R-:W1:Y:S02]  /*160e0*/  @!P0 SYNCS.PHASECHK.TRANS64 P0, [R12+URZ+0x12470], R5 ;  /* 0x012470050c0085a7 */ /* 0x000e64000800007f */
[----:B-1----:R-:W-:Y:S05]  /*160f0*/  @!P0 BRA `(.L_x_11849) ;  /* 0xfffffffc00f08947 */ /* 0x002fea000383ffff */
[----:B------:R-:W-:Y:S05]  /*16100*/  BRA `(.L_x_11890) ;  /* 0xffffffe800ac7947 */ /* 0x000fea000383ffff */
.L_x_11851:
[----:B0-----:R0:W1:Y:S02]  /*16110*/  SYNCS.PHASECHK.TRANS64.TRYWAIT P0, [R12+URZ+0x12460], R5 ;  /* 0x012460050c0075a7 */ /* 0x001064000800017f */
[----:B-1----:R-:W-:Y:S05]  /*16120*/  @!P0 NANOSLEEP.SYNCS 0x989680 ;  /* 0x009896800000895d */ /* 0x002fea0003900000 */
[----:B------:R-:W1:Y:S02]  /*16130*/  @!P0 SYNCS.PHASECHK.TRANS64 P0, [R12+URZ+0x12460], R5 ;  /* 0x012460050c0085a7 */ /* 0x000e64000800007f */
[----:B-1----:R-:W-:Y:S05]  /*16140*/  @!P0 BRA `(.L_x_11851) ;  /* 0xfffffffc00f08947 */ /* 0x002fea000383ffff */
[----:B------:R-:W-:Y:S05]  /*16150*/  BRA `(.L_x_11891) ;  /* 0xffffffe800c47947 */ /* 0x000fea000383ffff */
.L_x_11853:
[----:B0-----:R0:W1:Y:S02]  /*16160*/  SYNCS.PHASECHK.TRANS64.TRYWAIT P0, [R9+URZ+0x12420], R4 ;  /* 0x01242004090075a7 */ /* 0x001064000800017f */
[----:B-1----:R-:W-:Y:S05]  /*16170*/  @!P0 NANOSLEEP.SYNCS 0x989680 ;  /* 0x009896800000895d */ /* 0x002fea0003900000 */
[----:B------:R-:W1:Y:S02]  /*16180*/  @!P0 SYNCS.PHASECHK.TRANS64 P0, [R9+URZ+0x12420], R4 ;  /* 0x01242004090085a7 */ /* 0x000e64000800007f */
[----:B-1----:R-:W-:Y:S05]  /*16190*/  @!P0 BRA `(.L_x_11853) ;  /* 0xfffffffc00f08947 */ /* 0x002fea000383ffff */
[----:B------:R-:W-:Y:S05]  /*161a0*/  BRA `(.L_x_11892) ;  /* 0xffffffec009c7947 */ /* 0x000fea000383ffff */
.L_x_11855:
[----:B0-----:R0:W1:Y:S02]  /*161b0*/  SYNCS.PHASECHK.TRANS64.TRYWAIT P1, [R7+URZ], R4 ;  /* 0x00000004070075a7 */ /* 0x001064000802017f */
[----:B-1----:R-:W-:Y:S05]  /*161c0*/  @!P1 NANOSLEEP.SYNCS 0x989680 ;  /* 0x009896800000995d */ /* 0x002fea0003900000 */
[----:B------:R-:W1:Y:S02]  /*161d0*/  @!P1 SYNCS.PHASECHK.TRANS64 P1, [R7+URZ], R4 ;  /* 0x00000004070095a7 */ /* 0x000e64000802007f */
[----:B-1----:R-:W-:Y:S05]  /*161e0*/  @!P1 BRA `(.L_x_11855) ;  /* 0xfffffffc00f09947 */ /* 0x002fea000383ffff */
[----:B------:R-:W-:Y:S05]  /*161f0*/  BRA `(.L_x_11893) ;  /* 0xffffffec00e07947 */ /* 0x000fea000383ffff */
.L_x_11856:
[----:B-1----:R1:W2:Y:S02]  /*16200*/  SYNCS.PHASECHK.TRANS64.TRYWAIT P1, [R5+URZ], R0 ;  /* 0x00000000050075a7 */ /* 0x0022a4000802017f */
[----:B--2---:R-:W-:Y:S05]  /*16210*/  @!P1 NANOSLEEP.SYNCS 0x989680 ;  /* 0x009896800000995d */ /* 0x004fea0003900000 */
[----:B------:R-:W2:Y:S02]  /*16220*/  @!P1 SYNCS.PHASECHK.TRANS64 P1, [R5+URZ], R0 ;  /* 0x00000000050095a7 */ /* 0x000ea4000802007f */
[----:B--2---:R-:W-:Y:S05]  /*16230*/  @!P1 BRA `(.L_x_11856) ;  /* 0xfffffffc00f09947 */ /* 0x004fea000383ffff */
[----:B------:R-:W-:Y:S05]  /*16240*/  BRA `(.L_x_11894) ;  /* 0xffffffec00d47947 */ /* 0x000fea000383ffff */
.L_x_11858:
[----:B--2---:R2:W3:Y:S02]  /*16250*/  SYNCS.PHASECHK.TRANS64.TRYWAIT P1, [R3+URZ+0x12460], R4 ;  /* 0x01246004030075a7 */ /* 0x0044e4000802017f */
[----:B---3--:R-:W-:Y:S05]  /*16260*/  @!P1 NANOSLEEP.SYNCS 0x989680 ;  /* 0x009896800000995d */ /* 0x008fea0003900000 */
[----:B------:R-:W3:Y:S02]  /*16270*/  @!P1 SYNCS.PHASECHK.TRANS64 P1, [R3+URZ+0x12460], R4 ;  /* 0x01246004030095a7 */ /* 0x000ee4000802007f */
[----:B---3--:R-:W-:Y:S05]  /*16280*/  @!P1 BRA `(.L_x_11858) ;  /* 0xfffffffc00f09947 */ /* 0x008fea000383ffff */
[----:B------:R-:W-:Y:S05]  /*16290*/  BRA `(.L_x_11895) ;  /* 0xffffffec00d47947 */ /* 0x000fea000383ffff */
.L_x_11860:
[----:B-1----:R1:W3:Y:S02]  /*162a0*/  SYNCS.PHASECHK.TRANS64.TRYWAIT P1, [R5+URZ+0x12460], R0 ;  /* 0x01246000050075a7 */ /* 0x0022e4000802017f */
[----:B---3--:R-:W-:Y:S05]  /*162b0*/  @!P1 NANOSLEEP.SYNCS 0x989680 ;  /* 0x009896800000995d */ /* 0x008fea0003900000 */
[----:B------:R-:W3:Y:S02]  /*162c0*/  @!P1 SYNCS.PHASECHK.TRANS64 P1, [R5+URZ+0x12460], R0 ;  /* 0x01246000050095a7 */ /* 0x000ee4000802007f */
[----:B---3--:R-:W-:Y:S05]  /*162d0*/  @!P1 BRA `(.L_x_11860) ;  /* 0xfffffffc00f09947 */ /* 0x008fea000383ffff */
[----:B------:R-:W-:Y:S05]  /*162e0*/  BRA `(.L_x_11896) ;  /* 0xffffffec00d47947 */ /* 0x000fea000383ffff */
.L_x_11862:
[----:B---3--:R3:W4:Y:S02]  /*162f0*/  SYNCS.PHASECHK.TRANS64.TRYWAIT P0, [R3+URZ+0x12480], R4 ;  /* 0x01248004030075a7 */ /* 0x008724000800017f */
[----:B----4-:R-:W-:Y:S05]  /*16300*/  @!P0 NANOSLEEP.SYNCS 0x989680 ;  /* 0x009896800000895d */ /* 0x010fea0003900000 */
[----:B------:R-:W4:Y:S02]  /*16310*/  @!P0 SYNCS.PHASECHK.TRANS64 P0, [R3+URZ+0x12480], R4 ;  /* 0x01248004030085a7 */ /* 0x000f24000800007f */
[----:B----4-:R-:W-:Y:S05]  /*16320*/  @!P0 BRA `(.L_x_11862) ;  /* 0xfffffffc00f08947 */ /* 0x010fea000383ffff */
[----:B------:R-:W-:Y:S05]  /*16330*/  BRA `(.L_x_11863) ;  /* 0xffffffec00d07947 */ /* 0x000fea000383ffff */
.L_x_11897:
        /* <DEDUP_REMOVED lines=12> */
.L_x_13297:


//--------------------- .text._ZN7cutlass13device_kernelIN5flash11enable_sm90INS1_16FlashAttnFwdSm90INS1_25CollectiveMainloopFwdSm90ILi2EN4cute5tupleIJNS5_1CILi1EEES8_S8_EEENS6_IJNS7_ILi192EEENS7_ILi160EEENS7_ILi64EEEEEELi64ENS_12float_e4m3_tEfNS_4arch4Sm90ELb0ELb1ELb0ELb1ELb0ELb0ELb0ELb1ELb1ELb1ELb1ELb0EEENS1_21CollectiveEpilogueFwdINS6_IJSA_SC_SB_EEES9_NS_10bfloat16_tESG_Li384ELb1ELb1ELb1ELb1EEENS1_36VarlenDynamicPersistentTileSchedulerILi192ELi160ELi384ELi128ELb1ELb1ELb1ELb1ELb0ELb1EEEEEEEEEvNT_6ParamsE --------------------------
	.section	.text._ZN7cutlass13device_kernelIN5flash11enable_sm90INS1_16FlashAttnFwdSm90INS1_25CollectiveMainloopFwdSm90ILi2EN4cute5tupleIJNS5_1CILi1EEES8_S8_EEENS6_IJNS7_ILi192EEENS7_ILi160EEENS7_ILi64EEEEEELi64ENS_12float_e4m3_tEfNS_4arch4Sm90ELb0ELb1ELb0ELb1ELb0ELb0ELb0ELb1ELb1ELb1ELb1ELb0EEENS1_21CollectiveEpilogueFwdINS6_IJSA_SC_SB_EEES9_NS_10bfloat16_tESG_Li384ELb1ELb1ELb1ELb1EEENS1_36VarlenDynamicPersistentTileSchedulerILi192ELi160ELi384ELi128ELb1ELb1ELb1ELb1ELb0ELb1EEEEEEEEEvNT_6ParamsE,"ax",@progbits
	.align	128
.text._ZN7cutlass13device_kernelIN5flash11enable_sm90INS1_16FlashAttnFwdSm90INS1_25CollectiveMainloopFwdSm90ILi2EN4cute5tupleIJNS5_1CILi1EEES8_S8_EEENS6_IJNS7_ILi192EEENS7_ILi160EEENS7_ILi64EEEEEELi64ENS_12float_e4m3_tEfNS_4arch4Sm90ELb0ELb1ELb0ELb1ELb0ELb0ELb0ELb1ELb1ELb1ELb1ELb0EEENS1_21CollectiveEpilogueFwdINS6_IJSA_SC_SB_EEES9_NS_10bfloat16_tESG_Li384ELb1ELb1ELb1ELb1EEENS1_36VarlenDynamicPersistentTileSchedulerILi192ELi160ELi384ELi128ELb1ELb1ELb1ELb1ELb0ELb1EEEEEEEEEvNT_6ParamsE:
        .type           _ZN7cutlass13device_kernelIN5flash11enable_sm90INS1_16FlashAttnFwdSm90INS1_25CollectiveMainloopFwdSm90ILi2EN4cute5tupleIJNS5_1CILi1EEES8_S8_EEENS6_IJNS7_ILi192EEENS7_ILi160EEENS7_ILi64EEEEEELi64ENS_12float_e4m3_tEfNS_4arch4Sm90ELb0ELb1ELb0ELb1ELb0ELb0ELb0ELb1ELb1ELb1ELb1ELb0EEENS1_21CollectiveEpilogueFwdINS6_IJSA_SC_SB_EEES9_NS_10bfloat16_tESG_Li384ELb1ELb1ELb1ELb1EEENS1_36VarlenDynamicPersistentTileSchedulerILi192ELi160ELi384ELi128ELb1ELb1ELb1ELb1ELb0ELb1EEEEEEEEEvNT_6ParamsE,@function
        .size           _ZN7cutlass13device_kernelIN5flash11enable_sm90INS1_16FlashAttnFwdSm90INS1_25CollectiveMainloopFwdSm90ILi2EN4cute5tupleIJNS5_1CILi1EEES8_S8_EEENS6_IJNS7_ILi192EEENS7_ILi160EEENS7_ILi64EEEEEELi64ENS_12float_e4m3_tEfNS_4arch4Sm90ELb0ELb1ELb0ELb1ELb0ELb0ELb0ELb1ELb1ELb1ELb1ELb0EEENS1_21CollectiveEpilogueFwdINS6_IJSA_SC_SB_EEES9_NS_10bfloat16_tESG_Li384ELb1ELb1ELb1ELb1EEENS1_36VarlenDynamicPersistentTileSchedulerILi192ELi160ELi384ELi128ELb1ELb1ELb1ELb1ELb0ELb1EEEEEEEEEvNT_6ParamsE,(.L_x_13298 - _ZN7cutlass13device_kernelIN5flash11enable_sm90INS1_16FlashAttnFwdSm90INS1_25CollectiveMainloopFwdSm90ILi2EN4cute5tupleIJNS5_1CILi1EEES8_S8_EEENS6_IJNS7_ILi192EEENS7_ILi160EEENS7_ILi64EEEEEELi64ENS_12float_e4m3_tEfNS_4arch4Sm90ELb0ELb1ELb0ELb1ELb0ELb0ELb0ELb1ELb1ELb1ELb1ELb0EEENS1_21CollectiveEpilogueFwdINS6_IJSA_SC_SB_EEES9_NS_10bfloat16_tESG_Li384ELb1ELb1ELb1ELb1EEENS1_36VarlenDynamicPersistentTileSchedulerILi192ELi160ELi384ELi128ELb1ELb1ELb1ELb1ELb0ELb1EEEEEEEEEvNT_6ParamsE)
        .other          _ZN7cutlass13device_kernelIN5flash11enable_sm90INS1_16FlashAttnFwdSm90INS1_25CollectiveMainloopFwdSm90ILi2EN4cute5tupleIJNS5_1CILi1EEES8_S8_EEENS6_IJNS7_ILi192EEENS7_ILi160EEENS7_ILi64EEEEEELi64ENS_12float_e4m3_tEfNS_4arch4Sm90ELb0ELb1ELb0ELb1ELb0ELb0ELb0ELb1ELb1ELb1ELb1ELb0EEENS1_21CollectiveEpilogueFwdINS6_IJSA_SC_SB_EEES9_NS_10bfloat16_tESG_Li384ELb1ELb1ELb1ELb1EEENS1_36VarlenDynamicPersistentTileSchedulerILi192ELi160ELi384ELi128ELb1ELb1ELb1ELb1ELb0ELb1EEEEEEEEEvNT_6ParamsE,@"STO_CUDA_ENTRY STV_DEFAULT"
_ZN7cutlass13device_kernelIN5flash11enable_sm90INS1_16FlashAttnFwdSm90INS1_25CollectiveMainloopFwdSm90ILi2EN4cute5tupleIJNS5_1CILi1EEES8_S8_EEENS6_IJNS7_ILi192EEENS7_ILi160EEENS7_ILi64EEEEEELi64ENS_12float_e4m3_tEfNS_4arch4Sm90ELb0ELb1ELb0ELb1ELb0ELb0ELb0ELb1ELb1ELb1ELb1ELb0EEENS1_21CollectiveEpilogueFwdINS6_IJSA_SC_SB_EEES9_NS_10bfloat16_tESG_Li384ELb1ELb1ELb1ELb1EEENS1_36VarlenDynamicPersistentTileSchedulerILi192ELi160ELi384ELi128ELb1ELb1ELb1ELb1ELb0ELb1EEEEEEEEEvNT_6ParamsE:
        /* <DEDUP_REMOVED lines=18> */
.L_x_11899:
[----:B------:R-:W-:Y:S05]  /*0120*/  BSYNC B0 ;  /* 0x0000000000007941 */ /* 0x000fea0003800000 */
.L_x_11898:
        /* <DEDUP_REMOVED lines=41> */
.L_x_11900:
        /* <DEDUP_REMOVED lines=22> */
.L_x_11901:
        /* <DEDUP_REMOVED lines=18> */
.L_x_11902:
        /* <DEDUP_REMOVED lines=22> */
.L_x_11903:
        /* <DEDUP_REMOVED lines=22> */
.L_x_11904:
[----:B------:R-:W-:Y:S01]  /*0900*/  PLOP3.LUT P0, PT, PT, PT, UP0, 0x80, 0x0 ;  /* 0x000000000000781c */ /* 0x000fe20003f0f008 */
[----:B------:R-:W-:Y:S01]  /*0910*/  UMOV UR38, 0x1 ;  /* 0x0000000100267882 */ /* 0x000fe20000000000 */
[----:B------:R-:W-:Y:S01]  /*0920*/  NOP ;  /* 0x0000000000007918 */ /* 0x000fe20000000000 */
[----:B------:R-:W-:Y:S01]  /*0930*/  USEL UR38, UR38, 0x2, !UP0 ;  /* 0x0000000226267887 */ /* 0x000fe2000c000000 */
[----:B------:R-:W-:Y:S01]  /*0940*/  ULDC.64 UR52, c[0x0][0x208] ;  /* 0x0000820000347ab9 */ /* 0x000fe20000000a00 */
[----:B012-4-:R-:W-:Y:S08]  /*0950*/  BAR.SYNC.DEFER_BLOCKING 0x0 ;  /* 0x0000000000007b1d */ /* 0x017ff00000010000 */
[----:B------:R-:W-:Y:S05]  /*0960*/  @!P0 BRA `(.L_x_11905) ;  /* 0x0000012800f08947 */ /* 0x000fea0003800000 */
.L_x_11906:
        /* <DEDUP_REMOVED lines=26> */
[----:B------:R-:W-:Y:S02]  /*0b10*/  SHF.R.S32.HI R2, RZ, 0x7, R2 ;  /* 0x00000007ff027819 */ /* 0x000fe40000011402 */
[----:B------:R-:W-:Y:S01]  /*0b20*/  LOP3.LUT R9, R3, 0xfffffffc, RZ, 0xc0, !PT ;  /* 0xfffffffc03097812 */ /* 0x000fe200078ec0ff */
[----:B------:R-:W-:Y:S02]  /*0b30*/  IMAD.IADD R5, R0, 0x1, -R5 ;  /* 0x0000000100057824 */ /* 0x000fe400078e0a05 */
[----:B------:R-:W-:-:S03]  /*0b40*/  IMAD.HI R3, R2, 0x55555556, RZ ;  /* 0x5555555602037827 */ /* 0x000fc600078e02ff */
[----:B------:R-:W-:Y:S01]  /*0b50*/  SHF.R.S32.HI R4, RZ, 0x1f, R5 ;  /* 0x0000001fff047819 */ /* 0x000fe20000011405 */
[----:B------:R-:W-:Y:S01]  /*0b60*/  IMAD.IADD R9, R0, 0x1, -R9 ;  /* 0x0000000100097824 */ /* 0x000fe200078e0a09 */
[----:B------:R-:W-:Y:S02]  /*0b70*/  LEA.HI R3, R3, R3, RZ, 0x1 ;  /* 0x0000000303037211 */ /* 0x000fe400078f08ff */
[CC--:B------:R-:W-:Y:S02]  /*0b80*/  LEA.HI R6, R4.reuse, R5.reuse, RZ, 0x2 ;  /* 0x0000000504067211 */ /* 0x0c0fe400078f10ff */
[----:B------:R-:W-:Y:S01]  /*0b90*/  LEA.HI R4, R4, R5, RZ, 0x5 ;  /* 0x0000000504047211 */ /* 0x000fe200078f28ff */
[----:B------:R-:W-:Y:S01]  /*0ba0*/  IMAD R3, R3, -0x3, R2 ;  /* 0xfffffffd03037824 */ /* 0x000fe200078e0202 */
[--C-:B------:R-:W-:Y:S02]  /*0bb0*/  SHF.R.S32.HI R7, RZ, 0x2, R6.reuse ;  /* 0x00000002ff077819 */ /* 0x100fe40000011406 */
[----:B------:R-:W-:-:S02]  /*0bc0*/  SHF.R.S32.HI R8, RZ, 0x1f, R6 ;  /* 0x0000001fff087819 */ /* 0x000fc40000011406 */
[----:B------:R-:W-:Y:S02]  /*0bd0*/  LEA.HI R0, R9, R9, RZ, 0x1 ;  /* 0x0000000909007211 */ /* 0x000fe400078f08ff */
[----:B------:R-:W-:Y:S02]  /*0be0*/  LEA.HI R8, R8, R7, RZ, 0x3 ;  /* 0x0000000708087211 */ /* 0x000fe400078f18ff */
[----:B------:R-:W-:Y:S02]  /*0bf0*/  SHF.R.S32.HI R4, RZ, 0x5, R4 ;  /* 0x00000005ff047819 */ /* 0x000fe40000011404 */
[----:B------:R-:W-:Y:S02]  /*0c00*/  LOP3.LUT R8, R8, 0xfffffff8, RZ, 0xc0, !PT ;  /* 0xfffffff808087812 */ /* 0x000fe400078ec0ff */
[----:B------:R-:W-:Y:S02]  /*0c10*/  LOP3.LUT R0, R0, 0x1ffffffe, RZ, 0xc0, !PT ;  /* 0x1ffffffe00007812 */ /* 0x000fe400078ec0ff */
[----:B------:R-:W-:Y:S01]  /*0c20*/  LOP3.LUT R6, R6, 0x7ffffffc, RZ, 0xc0, !PT ;  /* 0x7ffffffc06067812 */ /* 0x000fe200078ec0ff */
[----:B------:R-:W-:-:S02]  /*0c30*/  IMAD.IADD R7, R7, 0x1, -R8 ;  /* 0x0000000107077824 */ /* 0x000fc400078e0a08 */
[----:B------:R-:W-:Y:S02]  /*0c40*/  IMAD.IADD R0, R9, 0x1, -R0 ;  /* 0x0000000109007824 */ /* 0x000fe400078e0a00 */
[----:B------:R-:W-:Y:S02]  /*0c50*/  IMAD R4, R4, 0x10, R7 ;  /* 0x0000001004047824 */ /* 0x000fe400078e0207 */
[----:B------:R-:W-:Y:S02]  /*0c60*/  IMAD.IADD R6, R5, 0x1, -R6 ;  /* 0x0000000105067824 */ /* 0x000fe400078e0a06 */
[----:B------:R-:W-:Y:S02]  /*0c70*/  IMAD R3, R3, 0x40, R4 ;  /* 0x0000004003037824 */ /* 0x000fe400078e0204 */
[----:B------:R-:W-:Y:S02]  /*0c80*/  IMAD.SHL.U32 R19, R6, 0x2, RZ ;  /* 0x0000000206137824 */ /* 0x000fe400078e00ff */
[----:B------:R-:W-:-:S07]  /*0c90*/  IMAD R22, R0, 0x8, R3 ;  /* 0x0000000800167824 */ /* 0x000fce00078e0203 */
.L_x_12002:
[----:B012-4-:R-:W0:Y:S01]  /*0ca0*/  LDC.64 R6, c[0x0][0xa18] ;  /* 0x00028600ff067b82 */ /* 0x017e220000000a00 */
[----:B------:R-:W-:Y:S02]  /*0cb0*/  IMAD.U32 R3, RZ, RZ, UR50 ;  /* 0x00000032ff037e24 */ /* 0x000fe4000f8e00ff */
[----:B---3--:R-:W-:-:S05]  /*0cc0*/  IMAD.MOV.U32 R8, RZ, RZ, RZ ;  /* 0x000000ffff087224 */ /* 0x008fca00078e00ff */
        /* <DEDUP_REMOVED lines=14> */
[----:B-1---5:R1:W5:Y:S01]  /*0db0*/  @P1 LDG.E R18, desc[UR52][R6.64] ;  /* 0x0000003406121981 */ /* 0x022362000c1e1900 */
        /* <DEDUP_REMOVED lines=22> */
.L_x_11907:
        /* <DEDUP_REMOVED lines=9> */
.L_x_11908:
        /* <DEDUP_REMOVED lines=10> */
.L_x_11909:
        /* <DEDUP_REMOVED lines=36> */
[----:B------:R-:W-:Y:S01]  /*1290*/  UIMAD UR39, UR5, 0xc0, URZ ;  /* 0x000000c0052778a4 */ /* 0x000fe2000f8e023f */
        /* <DEDUP_REMOVED lines=33> */
.L_x_11911:
[----:B------:R-:W-:-:S11]  /*14b0*/  UISETP.NE.AND UP0, UPT, UR5, 0x1, UPT ;  /* 0x000000010500788c */ /* 0x000fd6000bf05270 */
[----:B------:R-:W-:Y:S02]  /*14c0*/  @UP0 ULDC.64 UR8, c[0x0][0x9e8] ;  /* 0x00027a0000080ab9 */ /* 0x000fe40000000a00 */
[----:B------:R-:W-:-:S04]  /*14d0*/  UIMAD.WIDE.U32 UR6, UR4, UR8, URZ ;  /* 0x00000008040672a5 */ /* 0x000fc8000f8e003f */
[----:B------:R-:W-:-:S12]  /*14e0*/  @UP0 USHF.R.U32.HI UR4, URZ, UR9, UR7 ;  /* 0x000000093f040299 */ /* 0x000fd80008011607 */
.L_x_11912:
[----:B------:R-:W-:-:S06]  /*14f0*/  UIMAD UR4, UR4, UR5, UR5 ;  /* 0x00000005040472a4 */ /* 0x000fcc000f8e0205 */
[----:B------:R-:W-:-:S07]  /*1500*/  VIMNMX R0, R0, UR4, PT ;  /* 0x0000000400007c48 */ /* 0x000fce000bfe0100 */
.L_x_11910:
[C---:B------:R-:W-:Y:S01]  /*1510*/  IMAD.IADD R105, R17.reuse, 0x1, -R18 ;  /* 0x0000000111697824 */ /* 0x040fe200078e0a12 */
        /* <DEDUP_REMOVED lines=29> */
.L_x_11914:
[----:B------:R-:W-:-:S11]  /*16f0*/  UISETP.NE.AND UP0, UPT, UR5, 0x1, UPT ;  /* 0x000000010500788c */ /* 0x000fd6000bf05270 */
[----:B------:R-:W-:Y:S02]  /*1700*/  @UP0 ULDC.64 UR10, c[0x0][0x9e8] ;  /* 0x00027a00000a0ab9 */ /* 0x000fe40000000a00 */
[----:B------:R-:W-:-:S04]  /*1710*/  UIMAD.WIDE.U32 UR6, UR4, UR10, URZ ;  /* 0x0000000a040672a5 */ /* 0x000fc8000f8e003f */
[----:B------:R-:W-:-:S12]  /*1720*/  @UP0 USHF.R.U32.HI UR4, URZ, UR11, UR7 ;  /* 0x0000000b3f040299 */ /* 0x000fd80008011607 */
.L_x_11915:
[----:B------:R-:W-:-:S04]  /*1730*/  UIMAD UR4, UR4, UR5, URZ ;  /* 0x00000005040472a4 */ /* 0x000fc8000f8e023f */
[----:B------:R-:W-:-:S04]  /*1740*/  UISETP.LT.AND UP0, UPT, UR8, UR4, UPT ;  /* 0x000000040800728c */ /* 0x000fc8000bf01270 */
[----:B------:R-:W-:-:S12]  /*1750*/  USEL UR8, UR8, UR4, !UP0 ;  /* 0x0000000408087287 */ /* 0x000fd8000c000000 */
.L_x_11913:
        /* <DEDUP_REMOVED lines=48> */
.L_x_11916:
        /* <DEDUP_REMOVED lines=23> */
[----:B------:R-:W-:Y:S01]  /*1bd0*/  VIADD R0, R23, 0xffffff80 ;  /* 0xffffff8017007836 */ /* 0x000fe20000000000 */
[----:B------:R-:W0:Y:S01]  /*1be0*/  S2UR UR44, SR_CgaCtaId ;  /* 0x00000000002c79c3 */ /* 0x000e220000008800 */
[----:B------:R-:W-:-:S03]  /*1bf0*/  UMOV UR45, 0x400 ;  /* 0x00000400002d7882 */ /* 0x000fc60000000000 */
[----:B------:R-:W-:-:S04]  /*1c00*/  SHF.R.S32.HI R3, RZ, 0x1f, R0 ;  /* 0x0000001fff037819 */ /* 0x000fc80000011400 */
        /* <DEDUP_REMOVED lines=31> */
.L_x_11918:
        /* <DEDUP_REMOVED lines=9> */
.L_x_12103:
[----:B------:R-:W-:Y:S05]  /*1e90*/  @!P0 BRA `(.L_x_11920) ;  /* 0x0000000000048947 */ /* 0x000fea0003800000 */
[----:B------:R-:W-:Y:S01]  /*1ea0*/  BPT.TRAP 0x1 ;  /* 0x000000040000795c */ /* 0x000fe20000300000 */
.L_x_11920:
[----:B------:R-:W-:Y:S02]  /*1eb0*/  IMAD.U32 R5, RZ, RZ, UR46 ;  /* 0x0000002eff057e24 */ /* 0x000fe4000f8e00ff */
[----:B0-----:R-:W-:-:S03]  /*1ec0*/  IMAD.U32 R0, RZ, RZ, UR47 ;  /* 0x0000002fff007e24 */ /* 0x001fc6000f8e00ff */
[----:B------:R-:W-:Y:S02]  /*1ed0*/  LEA R5, R5, UR45, 0x3 ;  /* 0x0000002d05057c11 */ /* 0x000fe4000f8e18ff */
[----:B------:R-:W-:-:S04]  /*1ee0*/  SHF.L.U32 R0, R0, 0x1f, RZ ;  /* 0x0000001f00007819 */ /* 0x000fc800000006ff */
[----:B------:R0:W1:Y:S01]  /*1ef0*/  SYNCS.PHASECHK.TRANS64.TRYWAIT P1, [R5+URZ+0x13230], R0 ;  /* 0x01323000050075a7 */ /* 0x000062000802017f */
[----:B------:R-:W-:Y:S05]  /*1f00*/  @!P0 BRA `(.L_x_11921) ;  /* 0x0000000000048947 */ /* 0x000fea0003800000 */
[----:B------:R-:W-:Y:S01]  /*1f10*/  BPT.TRAP 0x1 ;  /* 0x000000040000795c */ /* 0x000fe20000300000 */
.L_x_11921:
[----:B-1----:R-:W-:Y:S05]  /*1f20*/  @P1 BRA `(.L_x_11922) ;  /* 0x0000000000081947 */ /* 0x002fea0003800000 */
[----:B------:R-:W1:Y:S02]  /*1f30*/  SYNCS.PHASECHK.TRANS64.TRYWAIT P1, [R5+URZ+0x13230], R0 ;  /* 0x01323000050075a7 */ /* 0x000e64000802017f */
[----:B-1----:R-:W-:Y:S05]  /*1f40*/  @!P1 BRA `(.L_x_11923) ;  /* 0x0000017000a09947 */ /* 0x002fea0003800000 */
.L_x_11922:
[----:B------:R-:W-:Y:S01]  /*1f50*/  UIADD3 UR4, UR45, 0xe000, URZ ;  /* 0x0000e0002d047890 */ /* 0x000fe2000fffe03f */
[----:B------:R-:W-:Y:S02]  /*1f60*/  LOP3.LUT P3, RZ, R23, 0x7f, RZ, 0xc0, !PT ;  /* 0x0000007f17ff7812 */ /* 0x000fe4000786c0ff */
[----:B------:R-:W-:Y:S01]  /*1f70*/  LOP3.LUT R2, R2, 0xfffffff7, RZ, 0xc0, !PT ;  /* 0xfffffff702027812 */ /* 0x000fe200078ec0ff */
[----:B------:R-:W-:-:S04]  /*1f80*/  USHF.R.U32.HI UR4, URZ, 0x4, UR4 ;  /* 0x000000043f047899 */ /* 0x000fc80008011604 */
[----:B------:R-:W-:-:S06]  /*1f90*/  ULOP3.LUT UR4, UR4, 0x3fff, URZ, 0xc0, !UPT ;  /* 0x00003fff04047892 */ /* 0x000fcc000f8ec03f */
[----:B------:R-:W-:Y:S01]  /*1fa0*/  IMAD.U32 R7, RZ, RZ, UR4 ;  /* 0x00000004ff077e24 */ /* 0x000fe2000f8e00ff */
[----:B------:R-:W-:Y:S05]  /*1fb0*/  WARPSYNC.ALL ;  /* 0x0000000000007948 */ /* 0x000fea0003800000 */
[----:B------:R-:W-:Y:S02]  /*1fc0*/  LOP3.LUT R7, R7, 0x10000, RZ, 0xfc, !PT ;  /* 0x0001000007077812 */ /* 0x000fe400078efcff */
[----:B------:R-:W-:Y:S02]  /*1fd0*/  @P3 LOP3.LUT R2, R2, 0x8, RZ, 0xfc, !PT ;  /* 0x0000000802023812 */ /* 0x000fe400078efcff */
[----:B------:R-:W-:Y:S01]  /*1fe0*/  R2UR UR12, R7 ;  /* 0x00000000070c72ca */ /* 0x000fe200000e0000 */
[----:B------:R-:W-:Y:S01]  /*1ff0*/  ULOP3.LUT UR51, UR51, 0x10000, URZ, 0xfc, !UPT ;  /* 0x0001000033337892 */ /* 0x000fe2000f8efc3f */
[----:B------:R-:W-:Y:S01]  /*2000*/  WARPGROUP.ARRIVE ;  /* 0x00000000000079c5 */ /* 0x000fe20000000000 */
[----:B------:R-:W-:Y:S01]  /*2010*/  UMOV UR9, 0x80000020 ;  /* 0x8000002000097882 */ /* 0x000fe20000000000 */
[----:B------:R-:W-:Y:S01]  /*2020*/  UMOV UR11, 0x80000020 ;  /* 0x80000020000b7882 */ /* 0x000fe20000000000 */
[----:B------:R-:W-:Y:S01]  /*2030*/  UMOV UR7, 0x80000020 ;  /* 0x8000002000077882 */ /* 0x000fe20000000000 */
[----:B------:R-:W-:Y:S01]  /*2040*/  ULDC UR13, c[0x0][0x448] ;  /* 0x00011200000d7ab9 */ /* 0x000fe20000000800 */
[----:B01----:R-:W-:Y:S01]  /*2050*/  VIADD R0, R22, UR39 ;  /* 0x0000002716007c36 */ /* 0x003fe20008000000 */
[----:B------:R-:W-:Y:S01]  /*2060*/  UMOV UR8, UR51 ;  /* 0x0000003300087c82 */ /* 0x000fe20008000000 */
[----:B------:R-:W-:-:S02]  /*2070*/  UISETP.NE.AND UP0, UPT, UR13, 0x1, UPT ;  /* 0x000000010d00788c */ /* 0x000fc4000bf05270 */
[----:B------:R-:W-:Y:S01]  /*2080*/  IMAD.MOV.U32 R3, RZ, RZ, R0 ;  /* 0x000000ffff037224 */ /* 0x000fe200078e0000 */
[----:B------:R-:W-:Y:S01]  /*2090*/  ULDC UR21, c[0x0][0x9dc] ;  /* 0x0002770000157ab9 */ /* 0x000fe20000000800 */
[----:B------:R-:W-:Y:S02]  /*20a0*/  UIMAD UR12, UR46, 0x280, UR12 ;  /* 0x000002802e0c78a4 */ /* 0x000fe4000f8e020c */
[----:B------:R-:W-:Y:S02]  /*20b0*/  PLOP3.LUT P1, PT, PT, PT, UP0, 0x80, 0x0 ;  /* 0x000000000000781c */ /* 0x000fe40003f2f008 */
[----:B------:R-:W-:Y:S01]  /*20c0*/  UIADD3 UR4, UR12, 0x80, URZ ;  /* 0x000000800c047890 */ /* 0x000fe2000fffe03f */
[----:B------:R-:W-:Y:S01]  /*20d0*/  PLOP3.LUT P2, PT, PT, PT, UP0, 0x80, 0x0 ;  /* 0x000000000000781c */ /* 0x000fe20003f4f008 */
[----:B------:R-:W-:Y:S02]  /*20e0*/  UIADD3 UR5, UR12, 0x100, URZ ;  /* 0x000001000c057890 */ /* 0x000fe4000fffe03f */
[----:B------:R-:W-:Y:S01]  /*20f0*/  UMOV UR10, UR12 ;  /* 0x0000000c000a7c82 */ /* 0x000fe20008000000 */
[----:B------:R-:W-:Y:S01]  /*2100*/  UIADD3 UR6, UR12, 0x2, URZ ;  /* 0x000000020c067890 */ /* 0x000fe2000fffe03f */
[----:B------:R-:W-:Y:S01]  /*2110*/  QGMMA.64x32x32.F32.E4M3.E4M3 R88, gdesc[UR8], RZ, !UPT, gsb0 ;  /* 0x00600000085879f3 */ /* 0x000fe2000c0008ff */
[----:B------:R-:W-:Y:S01]  /*2120*/  UMOV UR10, UR4 ;  /* 0x00000004000a7c82 */ /* 0x000fe20008000000 */
[----:B------:R-:W-:Y:S01]  /*2130*/  UMOV UR11, 0x80000020 ;  /* 0x80000020000b7882 */ /* 0x000fe20000000000 */
[----:B------:R-:W-:Y:S01]  /*2140*/  UIADD3 UR4, UR12, 0x180, URZ ;  /* 0x000001800c047890 */ /* 0x000fe2000fffe03f */
        /* <DEDUP_REMOVED lines=21> */
[----:B------:R-:W-:Y:S02]  /*22a0*/  UIADD3 UR10, UR12, 0x82, URZ ;  /* 0x000000820c0a7890 */ /* 0x000fe4000fffe03f */
        /* <DEDUP_REMOVED lines=18> */
[----:B------:R-:W-:Y:S01]  /*23d0*/  ULOP3.LUT UR10, URZ, UR21, URZ, 0x33, !UPT ;  /* 0x000000153f0a7292 */ /* 0x000fe2000f8e333f */
        /* <DEDUP_REMOVED lines=45> */
.L_x_11926:
[----:B------:R-:W-:-:S06]  /*26b0*/  UISETP.NE.AND UP2, UPT, UR7, 0x1, UPT ;  /* 0x000000010700788c */ /* 0x000fcc000bf45270 */
[----:B------:R-:W-:-:S05]  /*26c0*/  PLOP3.LUT P1, PT, PT, PT, UP2, 0x80, 0x0 ;  /* 0x000000000000781c */ /* 0x000fca0003f2f028 */
[----:B------:R-:W-:-:S08]  /*26d0*/  @UP2 ULDC.64 UR10, c[0x0][0x9e8] ;  /* 0x00027a00000a2ab9 */ /* 0x000fd00000000a00 */
[----:B------:R-:W-:-:S05]  /*26e0*/  @P1 IMAD.HI.U32 R11, R5, UR10, RZ ;  /* 0x0000000a050b1c27 */ /* 0x000fca000f8e00ff */
[----:B------:R-:W-:-:S07]  /*26f0*/  @P1 SHF.R.U32.HI R5, RZ, UR11, R11 ;  /* 0x0000000bff051c19 */ /* 0x000fce000801160b */
.L_x_11927:
[----:B------:R-:W-:Y:S05]  /*2700*/  BSYNC B0 ;  /* 0x0000000000007941 */ /* 0x000fea0003800000 */
.L_x_11925:
[----:B------:R-:W-:-:S05]  /*2710*/  IMAD R5, R5, UR7, R12 ;  /* 0x0000000705057c24 */ /* 0x000fca000f8e020c */
[----:B------:R-:W-:Y:S02]  /*2720*/  VIMNMX R4, R4, R5, !PT ;  /* 0x0000000504047248 */ /* 0x000fe40007fe0100 */
[----:B------:R-:W-:-:S07]  /*2730*/  VIADDMNMX R0, R5, UR7, R0, PT ;  /* 0x0000000705007c46 */ /* 0x000fce000b800100 */
.L_x_11924:
[C---:B------:R-:W-:Y:S01]  /*2740*/  ISETP.GE.AND P1, PT, R10.reuse, 0x2, PT ;  /* 0x000000020a00780c */ /* 0x040fe20003f26270 */
[----:B------:R-:W0:Y:S01]  /*2750*/  SHFL.IDX PT, R3, R3, 0x1, 0x1c1f ;  /* 0x003c1f0003037f89 */ /* 0x000e2200000e0000 */
        /* <DEDUP_REMOVED lines=14> */
[----:B------:R-:W-:Y:S02]  /*2840*/  ISETP.LT.OR P2, PT, R0, 0x9, P2 ;  /* 0x000000090000780c */ /* 0x000fe40001741670 */
        /* <DEDUP_REMOVED lines=42> */
[----:B------:R-:W-:Y:S02]  /*2af0*/  FSEL R76, R76, -INF , !P2 ;  /* 0xff8000004c4c7808 */ /* 0x000fe40005000000 */
[----:B------:R-:W-:Y:S02]  /*2b00*/  ISETP.GE.AND P2, PT, R10, 0x2a, PT ;  /* 0x0000002a0a00780c */ /* 0x000fe40003f46270 */
[----:B------:R-:W-:Y:S02]  /*2b10*/  LOP3.LUT R16, R16, 0xffbfffff, RZ, 0xc0, !PT ;  /* 0xffbfffff10107812 */ /* 0x000fe400078ec0ff */
[----:B------:R-:W-:-:S02]  /*2b20*/  ISETP.GT.AND P3, PT, R4, 0x29, !P2 ;  /* 0x000000290400780c */ /* 0x000fc40005764270 */
[----:B------:R-:W-:Y:S02]  /*2b30*/  @P4 LOP3.LUT R16, R16, 0x400000, RZ, 0xfc, !PT ;  /* 0x0040000010104812 */ /* 0x000fe400078efcff */
        /* <DEDUP_REMOVED lines=161> */
[----:B------:R-:W-:Y:S01]  /*3550*/  FSEL R5, R88, -INF , !P6 ;  /* 0xff80000058057808 */ /* 0x000fe20007000000 */
[----:B0-----:R-:W-:Y:S01]  /*3560*/  IMAD.IADD R88, R8, 0x1, R3 ;  /* 0x0000000108587824 */ /* 0x001fe200078e0203 */
[----:B------:R-:W-:-:S13]  /*3570*/  ISETP.GE.AND P6, PT, R10, 0x9a, PT ;  /* 0x0000009a0a00780c */ /* 0x000fda0003fc6270 */
[----:B------:R-:W-:Y:S02]  /*3580*/  @P6 LOP3.LUT R16, R16, 0x8000000, RZ, 0xfc, !PT ;  /* 0x0800000010106812 */ /* 0x000fe400078efcff */
[----:B------:R-:W-:-:S04]  /*3590*/  ISETP.GT.AND P6, PT, R4, 0x99, !P6 ;  /* 0x000000990400780c */ /* 0x000fc800077c4270 */
        /* <DEDUP_REMOVED lines=18> */
.L_x_11930:
[----:B------:R-:W-:-:S06]  /*36c0*/  UISETP.NE.AND UP2, UPT, UR7, 0x1, UPT ;  /* 0x000000010700788c */ /* 0x000fcc000bf45270 */
[----:B------:R-:W-:-:S05]  /*36d0*/  PLOP3.LUT P6, PT, PT, PT, UP2, 0x80, 0x0 ;  /* 0x000000000000781c */ /* 0x000fca0003fcf028 */
[----:B------:R-:W-:-:S08]  /*36e0*/  @UP2 ULDC.64 UR10, c[0x0][0x9e8] ;  /* 0x00027a00000a2ab9 */ /* 0x000fd00000000a00 */
[----:B------:R-:W-:Y:S01]  /*36f0*/  @P6 IMAD.HI.U32 R4, R3, UR10, RZ ;  /* 0x0000000a03046c27 */ /* 0x000fe2000f8e00ff */
[----:B------:R-:W-:-:S13]  /*3700*/  PLOP3.LUT P6, PT, PT, PT, UP2, 0x80, 0x0 ;  /* 0x000000000000781c */ /* 0x000fda0003fcf028 */
[----:B------:R-:W-:-:S07]  /*3710*/  @P6 SHF.R.U32.HI R3, RZ, UR11, R4 ;  /* 0x0000000bff036c19 */ /* 0x000fce0008011604 */
.L_x_11931:
[----:B------:R-:W-:Y:S05]  /*3720*/  BSYNC B0 ;  /* 0x0000000000007941 */ /* 0x000fea0003800000 */
.L_x_11929:
[----:B------:R-:W-:-:S05]  /*3730*/  IMAD R3, R3, UR7, R12 ;  /* 0x0000000703037c24 */ /* 0x000fca000f8e020c */
[----:B------:R-:W-:Y:S02]  /*3740*/  VIMNMX R88, R88, R3, !PT ;  /* 0x0000000358587248 */ /* 0x000fe40007fe0100 */
[----:B------:R-:W-:-:S07]  /*3750*/  VIADDMNMX R0, R3, UR7, R0, PT ;  /* 0x0000000703007c46 */ /* 0x000fce000b800100 */
.L_x_11928:
        /* <DEDUP_REMOVED lines=10> */
[----:B------:R-:W-:Y:S01]  /*3800*/  LOP3.LUT P1, RZ, R16, 0x2, RZ, 0xc0, !PT ;  /* 0x0000000210ff7812 */ /* 0x000fe2000782c0ff */
[----:B------:R-:W-:Y:S01]  /*3810*/  @UP0 USHF.R.U32.HI UR12, URZ, UR14, UR11 ;  /* 0x0000000e3f0c0299 */ /* 0x000fe2000801160b */
[----:B------:R-:W-:-:S02]  /*3820*/  FSEL R79, R79, -INF , !P2 ;  /* 0xff8000004f4f7808 */ /* 0x000fc40005000000 */
[----:B------:R-:W-:Y:S02]  /*3830*/  ISETP.GT.AND P1, PT, R88, 0x21, !P1 ;  /* 0x000000215800780c */ /* 0x000fe40004f24270 */
[----:B------:R-:W-:Y:S02]  /*3840*/  LOP3.LUT P2, RZ, R16, 0x10000, RZ, 0xc0, !PT ;  /* 0x0001000010ff7812 */ /* 0x000fe4000784c0ff */
        /* <DEDUP_REMOVED lines=100> */
[----:B------:R-:W-:Y:S01]  /*3e90*/  ISETP.GT.AND P3, PT, R88, 0x90, !P3 ;  /* 0x000000905800780c */ /* 0x000fe20005f64270 */
        /* <DEDUP_REMOVED lines=23> */
[----:B------:R-:W-:Y:S02]  /*4010*/  ISETP.LT.OR P1, PT, R0, 0x71, P1 ;  /* 0x000000710000780c */ /* 0x000fe40000f21670 */
[----:B------:R-:W-:-:S02]  /*4020*/  R2UR UR13, R105 ;  /* 0x00000000690d72ca */ /* 0x000fc400000e0000 */
[----:B------:R-:W-:Y:S02]  /*4030*/  FSEL R50, R50, -INF , !P1 ;  /* 0xff80000032327808 */ /* 0x000fe40004800000 */
[----:B------:R-:W-:Y:S02]  /*4040*/  ISETP.GT.AND P1, PT, R88, 0x71, !P2 ;  /* 0x000000715800780c */ /* 0x000fe40005724270 */
[----:B------:R-:W-:Y:S02]  /*4050*/  LOP3.LUT P2, RZ, R16, 0x2000000, RZ, 0xc0, !PT ;  /* 0x0200000010ff7812 */ /* 0x000fe4000784c0ff */
[----:B------:R-:W-:Y:S02]  /*4060*/  ISETP.LT.OR P1, PT, R0, 0x72, P1 ;  /* 0x000000720000780c */ /* 0x000fe40000f21670 */
[----:B0-----:R-:W-:Y:S02]  /*4070*/  FMNMX.FTZ R3, R6, R3, !PT ;  /* 0x0000000306037209 */ /* 0x001fe40007810000 */
[----:B------:R-:W-:Y:S01]  /*4080*/  FSEL R51, R51, -INF , !P1 ;  /* 0xff80000033337808 */ /* 0x000fe20004800000 */
[----:B------:R-:W-:Y:S01]  /*4090*/  UIADD3 UR10, UR13, UR12, URZ ;  /* 0x0000000c0d0a7290 */ /* 0x000fe2000fffe03f */
[----:B------:R-:W-:Y:S01]  /*40a0*/  ISETP.GT.AND P1, PT, R88, 0x78, !P6 ;  /* 0x000000785800780c */ /* 0x000fe20007724270 */
[----:B------:R-:W-:-:S01]  /*40b0*/  FFMA.FTZ R106, R3, R106, -8 ;  /* 0xc1000000036a7423 */ /* 0x000fc2000001006a */
[----:B------:R-:W-:Y:S01]  /*40c0*/  LOP3.LUT P6, RZ, R16, 0x1000000, RZ, 0xc0, !PT ;  /* 0x0100000010ff7812 */ /* 0x000fe200078cc0ff */
[----:B------:R-:W-:Y:S01]  /*40d0*/  UIADD3 UR6, UR10, UR6, URZ ;  /* 0x000000060a067290 */ /* 0x000fe2000fffe03f */
        /* <DEDUP_REMOVED lines=43> */
[----:B------:R-:W-:Y:S02]  /*4390*/  FMNMX.FTZ R15, R95, R14, !PT ;  /* 0x0000000e5f0f7209 */ /* 0x000fe40007810000 */
[----:B------:R-:W-:Y:S02]  /*43a0*/  ISETP.GT.AND P1, PT, R88, 0x81, !P6 ;  /* 0x000000815800780c */ /* 0x000fe40007724270 */
[----:B------:R-:W-:Y:S02]  /*43b0*/  FMNMX.FTZ R14, R98, R15, !PT ;  /* 0x0000000f620e7209 */ /* 0x000fe40007810000 */
[----:B------:R-:W-:Y:S02]  /*43c0*/  ISETP.LT.OR P1, PT, R0, 0x82, P1 ;  /* 0x000000820000780c */ /* 0x000fe40000f21670 */
[----:B------:R-:W-:Y:S02]  /*43d0*/  FMNMX.FTZ R21, R99, R14, !PT ;  /* 0x0000000e63157209 */ /* 0x000fe40007810000 */
[----:B------:R-:W-:-:S02]  /*43e0*/  FSEL R27, R27, -INF , !P1 ;  /* 0xff8000001b1b7808 */ /* 0x000fc40004800000 */
[----:B------:R-:W-:Y:S02]  /*43f0*/  FMNMX.FTZ R14, R102, R21, !PT ;  /* 0x00000015660e7209 */ /* 0x000fe40007810000 */
[----:B------:R-:W-:Y:S02]  /*4400*/  FSETP.NEU.FTZ.AND P1, PT, R3, -INF , PT ;  /* 0xff8000000300780b */ /* 0x000fe40003f3d000 */
[----:B------:R-:W-:Y:S02]  /*4410*/  FMNMX.FTZ R21, R103, R14, !PT ;  /* 0x0000000e67157209 */ /* 0x000fe40007810000 */
[----:B------:R-:W-:Y:S02]  /*4420*/  FSEL R106, R106, RZ, P1 ;  /* 0x000000ff6a6a7208 */ /* 0x000fe40000800000 */
[----:B------:R-:W-:Y:S02]  /*4430*/  FMNMX.FTZ R14, R74, R21, !PT ;  /* 0x000000154a0e7209 */ /* 0x000fe40007810000 */
[----:B------:R-:W-:Y:S01]  /*4440*/  LOP3.LUT P6, RZ, R16, 0x4000000, RZ, 0xc0, !PT ;  /* 0x0400000010ff7812 */ /* 0x000fe200078cc0ff */
[--C-:B------:R-:W-:Y:S01]  /*4450*/  FFMA.FTZ R20, R73, UR40, -R106.reuse ;  /* 0x0000002849147c23 */ /* 0x100fe2000801086a */
[----:B------:R-:W-:Y:S01]  /*4460*/  FMNMX.FTZ R21, R75, R14, !PT ;  /* 0x0000000e4b157209 */ /* 0x000fe20007810000 */
[--C-:B------:R-:W-:Y:S01]  /*4470*/  FFMA.FTZ R73, R77, UR40, -R106.reuse ;  /* 0x000000284d497c23 */ /* 0x100fe2000801086a */
[----:B------:R-:W-:-:S01]  /*4480*/  FFMA.FTZ R14, R80, UR40, -R106 ;  /* 0x00000028500e7c23 */ /* 0x000fc2000801086a */
[----:B------:R0:W-:Y:S01]  /*4490*/  MUFU.EX2 R15, R20 ;  /* 0x00000014000f7308 */ /* 0x0001e20000000800 */
[----:B------:R-:W-:-:S01]  /*44a0*/  FFMA.FTZ R80, R81, UR40, -R106 ;  /* 0x0000002851507c23 */ /* 0x000fc2000801086a */
[----:B------:R-:W-:Y:S01]  /*44b0*/  ISETP.GT.AND P1, PT, R88, 0x88, !P6 ;  /* 0x000000885800780c */ /* 0x000fe20007724270 */
[----:B------:R-:W-:-:S01]  /*44c0*/  FFMA.FTZ R4, R5, UR40, -R106 ;  /* 0x0000002805047c23 */ /* 0x000fc2000801086a */
[----:B------:R-:W-:Y:S01]  /*44d0*/  LOP3.LUT P2, RZ, R16, 0x800000, RZ, 0xc0, !PT ;  /* 0x0080000010ff7812 */ /* 0x000fe2000784c0ff */
[----:B------:R-:W-:-:S01]  /*44e0*/  FFMA.FTZ R5, R89, UR40, -R106 ;  /* 0x0000002859057c23 */ /* 0x000fc2000801086a */
[----:B------:R-:W-:Y:S01]  /*44f0*/  ISETP.LT.OR P1, PT, R0, 0x89, P1 ;  /* 0x000000890000780c */ /* 0x000fe20000f21670 */
[----:B------:R-:W-:-:S01]  /*4500*/  FFMA.FTZ R6, R92, UR40, -R106 ;  /* 0x000000285c067c23 */ /* 0x000fc2000801086a */
[----:B------:R-:W-:Y:S01]  /*4510*/  LOP3.LUT P6, RZ, R16, 0x8000000, RZ, 0xc0, !PT ;  /* 0x0800000010ff7812 */ /* 0x000fe200078cc0ff */
        /* <DEDUP_REMOVED lines=24> */
[----:B------:R-:W1:Y:S01]  /*46a0*/  MUFU.EX2 R9, R9 ;  /* 0x0000000900097308 */ /* 0x000e620000000800 */
[----:B------:R-:W-:Y:S01]  /*46b0*/  FMNMX.FTZ R20, R58, R77, !PT ;  /* 0x0000004d3a147209 */ /* 0x000fe20007810000 */
[----:B0-----:R-:W-:Y:S01]  /*46c0*/  FADD.FTZ R97, R4, R5 ;  /* 0x0000000504617221 */ /* 0x001fe20000010000 */
        /* <DEDUP_REMOVED lines=16> */
[----:B-1----:R-:W-:Y:S01]  /*47d0*/  F2FP.SATFINITE.E4M3.F32.PACK_AB_MERGE_C R152, R9, R6, RZ ;  /* 0x000000060998723e */ /* 0x002fe200048070ff */
[--C-:B------:R-:W-:Y:S01]  /*47e0*/  FFMA.FTZ R52, R52, UR40, -R106.reuse ;  /* 0x0000002834347c23 */ /* 0x100fe2000801086a */
[----:B------:R-:W-:Y:S01]  /*47f0*/  FMNMX.FTZ R81, R67, R56, !PT ;  /* 0x0000003843517209 */ /* 0x000fe20007810000 */
[----:B------:R-:W-:Y:S01]  /*4800*/  FFMA.FTZ R56, R60, UR40, -R106 ;  /* 0x000000283c387c23 */ /* 0x000fe2000801086a */
[----:B------:R-:W-:Y:S01]  /*4810*/  F2FP.SATFINITE.E4M3.F32.PACK_AB_MERGE_C R152, R5, R4, R152 ;  /* 0x000000040598723e */ /* 0x000fe20004807098 */
        /* <DEDUP_REMOVED lines=18> */
[----:B------:R-:W-:-:S03]  /*4940*/  FFMA.FTZ R33, R33, UR40, -R106 ;  /* 0x0000002821217c23 */ /* 0x000fc6000801086a */
[----:B------:R-:W-:-:S03]  /*4950*/  FMNMX.FTZ R81, R47, R64, !PT ;  /* 0x000000402f517209 */ /* 0x000fc60007810000 */
[----:B------:R-:W0:Y:S01]  /*4960*/  MUFU.EX2 R13, R13 ;  /* 0x0000000d000d7308 */ /* 0x000e220000000800 */
[----:B------:R-:W-:-:S04]  /*4970*/  FMNMX.FTZ R64, R50, R81, !PT ;  /* 0x0000005132407209 */ /* 0x000fc80007810000 */
[----:B------:R-:W-:Y:S01]  /*4980*/  FMNMX.FTZ R81, R51, R64, !PT ;  /* 0x0000004033517209 */ /* 0x000fe20007810000 */
[----:B------:R-:W-:-:S02]  /*4990*/  FFMA.FTZ R64, R68, UR40, -R106 ;  /* 0x0000002844407c23 */ /* 0x000fc4000801086a */
        /* <DEDUP_REMOVED lines=19> */
[----:B------:R-:W-:Y:S02]  /*4ad0*/  MUFU.EX2 R20, R20 ;  /* 0x0000001400147308 */ /* 0x000fe40000000800 */
[----:B------:R-:W0:Y:S06]  /*4ae0*/  SHFL.BFLY PT, R81, R0, 0x2, 0x1f ;  /* 0x0c401f0000517f89 */ /* 0x000e2c00000e0000 */
[----:B------:R-:W-:Y:S01]  /*4af0*/  MUFU.EX2 R57, R57 ;  /* 0x0000003900397308 */ /* 0x000fe20000000800 */
[----:B-1----:R-:W-:-:S04]  /*4b00*/  F2FP.SATFINITE.E4M3.F32.PACK_AB_MERGE_C R150, R77, R76, RZ ;  /* 0x0000004c4d96723e */ /* 0x002fc800048070ff */
[----:B------:R-:W-:-:S03]  /*4b10*/  F2FP.SATFINITE.E4M3.F32.PACK_AB_MERGE_C R150, R21, R14, R150 ;  /* 0x0000000e1596723e */ /* 0x000fc60004807096 */
[----:B------:R-:W-:Y:S08]  /*4b20*/  MUFU.EX2 R56, R56 ;  /* 0x0000003800387308 */ /* 0x000ff00000000800 */
[----:B------:R-:W1:Y:S01]  /*4b30*/  MUFU.EX2 R61, R61 ;  /* 0x0000003d003d7308 */ /* 0x000e620000000800 */
[----:B0-----:R-:W-:-:S05]  /*4b40*/  FMNMX.FTZ R81, R0, R81, !PT ;  /* 0x0000005100517209 */ /* 0x001fca0007810000 */
[----:B------:R-:W0:Y:S02]  /*4b50*/  SHFL.BFLY PT, R0, R81, 0x1, 0x1f ;  /* 0x0c201f0051007f89 */ /* 0x000e2400000e0000 */
[----:B------:R-:W-:Y:S08]  /*4b60*/  MUFU.EX2 R64, R64 ;  /* 0x0000004000407308 */ /* 0x000ff00000000800 */
[----:B------:R-:W2:Y:S01]  /*4b70*/  MUFU.EX2 R69, R69 ;  /* 0x0000004500457308 */ /* 0x000ea20000000800 */
[----:B-1----:R-:W-:-:S04]  /*4b80*/  F2FP.SATFINITE.E4M3.F32.PACK_AB_MERGE_C R144, R61, R56, RZ ;  /* 0x000000383d90723e */ /* 0x002fc800048070ff */
[----:B------:R-:W-:-:S03]  /*4b90*/  F2FP.SATFINITE.E4M3.F32.PACK_AB_MERGE_C R144, R57, R20, R144 ;  /* 0x000000143990723e */ /* 0x000fc60004807090 */
[----:B------:R-:W-:Y:S01]  /*4ba0*/  MUFU.EX2 R60, R60 ;  /* 0x0000003c003c7308 */ /* 0x000fe20000000800 */
[----:B0-----:R-:W-:Y:S01]  /*4bb0*/  FMNMX.FTZ R0, R81, R0, !PT ;  /* 0x0000000051007209 */ /* 0x001fe20007810000 */
[----:B------:R-:W-:-:S06]  /*4bc0*/  IMAD.U32 R81, RZ, RZ, UR40 ;  /* 0x00000028ff517e24 */ /* 0x000fcc000f8e00ff */
[----:B------:R-:W-:Y:S01]  /*4bd0*/  MUFU.EX2 R65, R65 ;  /* 0x0000004100417308 */ /* 0x000fe20000000800 */
[----:B--2---:R-:W-:Y:S01]  /*4be0*/  F2FP.SATFINITE.E4M3.F32.PACK_AB_MERGE_C R146, R69, R64, RZ ;  /* 0x000000404592723e */ /* 0x004fe200048070ff */
[C---:B------:R-:W-:Y:S01]  /*4bf0*/  FFMA.FTZ R68, R0.reuse, R81, -8 ;  /* 0xc100000000447423 */ /* 0x040fe20000010051 */
[----:B------:R-:W-:Y:S01]  /*4c00*/  FSETP.NEU.FTZ.AND P1, PT, R0, -INF , PT ;  /* 0xff8000000000780b */ /* 0x000fe20003f3d000 */
[----:B------:R-:W-:-:S03]  /*4c10*/  FFMA.FTZ R81, R37, UR40, -R106 ;  /* 0x0000002825517c23 */ /* 0x000fc6000801086a */
        /* <DEDUP_REMOVED lines=10> */
[----:B------:R-:W-:-:S01]  /*4cc0*/  FADD.FTZ R90, R6, R97 ;  /* 0x00000061065a7221 */ /* 0x000fc20000010000 */
        /* <DEDUP_REMOVED lines=26> */
[----:B------:R-:W-:Y:S01]  /*4e70*/  FFMA.FTZ R62, R62, UR40, -R37 ;  /* 0x000000283e3e7c23 */ /* 0x000fe20008010825 */
[----:B------:R-:W-:Y:S01]  /*4e80*/  F2FP.SATFINITE.E4M3.F32.PACK_AB_MERGE_C R146, R65, R60, R146 ;  /* 0x0000003c4192723e */ /* 0x000fe20004807092 */
        /* <DEDUP_REMOVED lines=20> */
[----:B------:R-:W-:Y:S01]  /*4fd0*/  FADD.FTZ R71, R73, R90 ;  /* 0x0000005a49477221 */ /* 0x000fe20000010000 */
[----:B------:R-:W-:-:S01]  /*4fe0*/  FFMA.FTZ R38, R38, UR40, -R37 ;  /* 0x0000002826267c23 */ /* 0x000fc20008010825 */
[----:B------:R-:W-:-:S04]  /*4ff0*/  F2FP.SATFINITE.E4M3.F32.PACK_AB_MERGE_C R80, R89, R80, RZ ;  /* 0x000000505950723e */ /* 0x000fc800048070ff */
[----:B------:R-:W0:Y:S01]  /*5000*/  MUFU.EX2 R93, R93 ;  /* 0x0000005d005d7308 */ /* 0x000e220000000800 */
[----:B-1----:R-:W-:-:S01]  /*5010*/  FADD.FTZ R13, R91, R6 ;  /* 0x000000065b0d7221 */ /* 0x002fc20000010000 */
[----:B------:R-:W-:Y:S01]  /*5020*/  FFMA.FTZ R6, R46, UR40, -R37 ;  /* 0x000000282e067c23 */ /* 0x000fe20008010825 */
[----:B------:R-:W-:-:S01]  /*5030*/  FADD.FTZ R46, R14, R71 ;  /* 0x000000470e2e7221 */ /* 0x000fc20000010000 */
[----:B------:R-:W-:-:S04]  /*5040*/  F2FP.SATFINITE.E4M3.F32.PACK_AB_MERGE_C R153, R85, R68, R80 ;  /* 0x000000445599723e */ /* 0x000fc80004807050 */
[----:B------:R-:W1:Y:S01]  /*5050*/  MUFU.EX2 R74, R74 ;  /* 0x0000004a004a7308 */ /* 0x000e620000000800 */
[----:B--2---:R-:W-:-:S01]  /*5060*/  FADD.FTZ R10, R88, R13 ;  /* 0x0000000d580a7221 */ /* 0x004fc20000010000 */
[----:B------:R-:W-:-:S04]  /*5070*/  FADD.FTZ R13, R21, R46 ;  /* 0x0000002e150d7221 */ /* 0x000fc80000010000 */
        /* <DEDUP_REMOVED lines=9> */
[----:B------:R-:W-:-:S04]  /*5110*/  FADD.FTZ R15, R57, R10 ;  /* 0x0000000a390f7221 */ /* 0x000fc80000010000 */
[----:B------:R-:W-:Y:S02]  /*5120*/  FADD.FTZ R56, R56, R15 ;  /* 0x0000000f38387221 */ /* 0x000fe40000010000 */
[----:B------:R-:W1:Y:S01]  /*5130*/  MUFU.EX2 R95, R95 ;  /* 0x0000005f005f7308 */ /* 0x000e620000000800 */
[----:B--2---:R-:W-:-:S01]  /*5140*/  FADD.FTZ R5, R75, R4 ;  /* 0x000000044b057221 */ /* 0x004fc20000010000 */
[----:B------:R-:W-:Y:S01]  /*5150*/  FADD.FTZ R61, R61, R56 ;  /* 0x000000383d3d7221 */ /* 0x000fe20000010000 */
[----:B------:R-:W-:-:S05]  /*5160*/  FFMA.FTZ R4, R50, UR40, -R37 ;  /* 0x0000002832047c23 */ /* 0x000fca0008010825 */
[----:B------:R-:W2:Y:S01]  /*5170*/  MUFU.EX2 R79, R79 ;  /* 0x0000004f004f7308 */ /* 0x000ea20000000800 */
[----:B0-----:R-:W-:-:S01]  /*5180*/  FADD.FTZ R8, R78, R5 ;  /* 0x000000054e087221 */ /* 0x001fc20000010000 */
[--C-:B------:R-:W-:Y:S01]  /*5190*/  FFMA.FTZ R5, R51, UR40, -R37.reuse ;  /* 0x0000002833057c23 */ /* 0x100fe20008010825 */
[----:B------:R-:W-:-:S05]  /*51a0*/  FFMA.FTZ R37, R39, UR40, -R37 ;  /* 0x0000002827257c23 */ /* 0x000fca0008010825 */
        /* <DEDUP_REMOVED lines=34> */
[----:B------:R-:W-:Y:S01]  /*53d0*/  MUFU.EX2 R40, R40 ;  /* 0x0000002800287308 */ /* 0x000fe20000000800 */
[----:B-1----:R-:W-:-:S07]  /*53e0*/  F2FP.SATFINITE.E4M3.F32.PACK_AB_MERGE_C R10, R45, R44, RZ ;  /* 0x0000002c2d0a723e */ /* 0x002fce00048070ff */
[----:B------:R-:W0:Y:S01]  /*53f0*/  MUFU.EX2 R41, R41 ;  /* 0x0000002900297308 */ /* 0x000e220000000800 */
[----:B--2---:R-:W-:-:S01]  /*5400*/  FADD.FTZ R13, R70, R13 ;  /* 0x0000000d460d7221 */ /* 0x004fc20000010000 */
[----:B------:R-:W-:-:S04]  /*5410*/  F2FP.SATFINITE.E4M3.F32.PACK_AB_MERGE_C R67, R70, R67, RZ ;  /* 0x000000434643723e */ /* 0x000fc800048070ff */
[----:B------:R-:W-:Y:S02]  /*5420*/  F2FP.SATFINITE.E4M3.F32.PACK_AB_MERGE_C R147, R66, R63, R67 ;  /* 0x0000003f4293723e */ /* 0x000fe40004807043 */
        /* <DEDUP_REMOVED lines=24> */
[----:B------:R-:W-:-:S02]  /*55b0*/  FADD.FTZ R52, R52, R49 ;  /* 0x0000003134347221 */ /* 0x000fc40000010000 */
[----:B------:R-:W-:Y:S02]  /*55c0*/  F2FP.SATFINITE.E4M3.F32.PACK_AB_MERGE_C R141, R9, R42, R10 ;  /* 0x0000002a098d723e */ /* 0x000fe4000480700a */
[----:B------:R-:W-:-:S01]  /*55d0*/  FADD.FTZ R53, R53, R52 ;  /* 0x0000003435357221 */ /* 0x000fc20000010000 */
        /* <DEDUP_REMOVED lines=60> */
.L_x_11933:
[----:B------:R-:W-:-:S11]  /*59a0*/  UISETP.NE.AND UP2, UPT, UR7, 0x1, UPT ;  /* 0x000000010700788c */ /* 0x000fd6000bf45270 */
[----:B------:R-:W-:Y:S02]  /*59b0*/  @UP2 ULDC.64 UR14, c[0x0][0x9e8] ;  /* 0x00027a00000e2ab9 */ /* 0x000fe40000000a00 */
[----:B------:R-:W-:-:S04]  /*59c0*/  UIMAD.WIDE.U32 UR10, UR12, UR14, URZ ;  /* 0x0000000e0c0a72a5 */ /* 0x000fc8000f8e003f */
[----:B------:R-:W-:-:S12]  /*59d0*/  @UP2 USHF.R.U32.HI UR12, URZ, UR15, UR11 ;  /* 0x0000000f3f0c2299 */ /* 0x000fd8000801160b */
.L_x_11934:
[----:B------:R-:W-:-:S04]  /*59e0*/  UIMAD UR7, UR12, UR7, UR7 ;  /* 0x000000070c0772a4 */ /* 0x000fc8000f8e0207 */
[----:B------:R-:W-:-:S04]  /*59f0*/  UISETP.LT.AND UP2, UPT, UR6, UR7, UPT ;  /* 0x000000070600728c */ /* 0x000fc8000bf41270 */
[----:B------:R-:W-:-:S12]  /*5a00*/  USEL UR6, UR6, UR7, UP2 ;  /* 0x0000000706067287 */ /* 0x000fd80009000000 */
.L_x_11932:
        /* <DEDUP_REMOVED lines=21> */
[----:B------:R-:W-:-:S13]  /*5b60*/  ISETP.GE.AND P1, PT, R4, UR26, PT ;  /* 0x0000001a04007c0c */ /* 0x000fda000bf26270 */
[----:B------:R-:W-:Y:S05]  /*5b70*/  @!P1 BRA `(.L_x_11935) ;  /* 0x0000004000089947 */ /* 0x000fea0003800000 */
        /* <DEDUP_REMOVED lines=19> */
.L_x_11953:
[----:B------:R-:W-:-:S04]  /*5cb0*/  UIADD3 UR25, UR46, 0x1, URZ ;  /* 0x000000012e197890 */ /* 0x000fc8000fffe03f */
[----:B------:R-:W-:-:S04]  /*5cc0*/  UISETP.NE.AND UP2, UPT, UR25, 0x2, UPT ;  /* 0x000000021900788c */ /* 0x000fc8000bf45270 */
[----:B------:R-:W-:Y:S02]  /*5cd0*/  USEL UR24, URZ, 0x1, UP2 ;  /* 0x000000013f187887 */ /* 0x000fe40009000000 */
[----:B------:R-:W-:Y:S02]  /*5ce0*/  USEL UR25, UR25, URZ, UP2 ;  /* 0x0000003f19197287 */ /* 0x000fe40009000000 */
[----:B------:R-:W-:Y:S01]  /*5cf0*/  ULOP3.LUT UR24, UR47, UR24, URZ, 0x3c, !UPT ;  /* 0x000000182f187292 */ /* 0x000fe2000f8e3c3f */
[----:B------:R-:W-:Y:S11]  /*5d00*/  @!P0 BRA `(.L_x_11936) ;  /* 0x0000000000048947 */ /* 0x000ff60003800000 */
[----:B------:R-:W-:Y:S01]  /*5d10*/  BPT.TRAP 0x1 ;  /* 0x000000040000795c */ /* 0x000fe20000300000 */
.L_x_11936:
[----:B------:R-:W-:Y:S01]  /*5d20*/  ULEA UR23, UR25, UR45, 0x3 ;  /* 0x0000002d19177291 */ /* 0x000fe2000f8e183f */
[----:B------:R-:W-:-:S05]  /*5d30*/  IMAD.U32 R8, RZ, RZ, UR24 ;  /* 0x00000018ff087e24 */ /* 0x000fca000f8e00ff */
[----:B------:R-:W-:-:S04]  /*5d40*/  SHF.L.U32 R8, R8, 0x1f, RZ ;  /* 0x0000001f08087819 */ /* 0x000fc800000006ff */
[----:B------:R0:W1:Y:S01]  /*5d50*/  SYNCS.PHASECHK.TRANS64.TRYWAIT P1, [UR23+0x13230], R8 ;  /* 0x01323008ff0075a7 */ /* 0x0000620008020157 */
[----:B------:R-:W-:Y:S05]  /*5d60*/  @!P0 BRA `(.L_x_11937) ;  /* 0x0000000000048947 */ /* 0x000fea0003800000 */
[----:B------:R-:W-:Y:S01]  /*5d70*/  BPT.TRAP 0x1 ;  /* 0x000000040000795c */ /* 0x000fe20000300000 */
.L_x_11937:
[----:B-1----:R-:W-:Y:S05]  /*5d80*/  @P1 BRA `(.L_x_11938) ;  /* 0x0000000000081947 */ /* 0x002fea0003800000 */
[----:B------:R-:W1:Y:S02]  /*5d90*/  SYNCS.PHASECHK.TRANS64.TRYWAIT P1, [UR23+0x13230], R8 ;  /* 0x01323008ff0075a7 */ /* 0x000e640008020157 */
[----:B-1----:R-:W-:Y:S05]  /*5da0*/  @!P1 BRA `(.L_x_11939) ;  /* 0x00000134001c9947 */ /* 0x002fea0003800000 */
.L_x_11938:
        /* <DEDUP_REMOVED lines=64> */
.L_x_11940:
[----:B------:R-:W-:Y:S01]  /*61b0*/  ULEA UR11, UR46, UR45, 0x3 ;  /* 0x0000002d2e0b7291 */ /* 0x000fe2000f8e183f */
[----:B01----:R-:W-:-:S05]  /*61c0*/  IMAD.U32 R8, RZ, RZ, UR47 ;  /* 0x0000002fff087e24 */ /* 0x003fca000f8e00ff */
[----:B------:R-:W-:-:S04]  /*61d0*/  SHF.L.U32 R8, R8, 0x1f, RZ ;  /* 0x0000001f08087819 */ /* 0x000fc800000006ff */
[----:B------:R0:W1:Y:S01]  /*61e0*/  SYNCS.PHASECHK.TRANS64.TRYWAIT P1, [UR11+0x13250], R8 ;  /* 0x01325008ff0075a7 */ /* 0x000062000802014b */
[----:B------:R-:W-:Y:S05]  /*61f0*/  @!P0 BRA `(.L_x_11941) ;  /* 0x0000000000048947 */ /* 0x000fea0003800000 */
[----:B------:R-:W-:Y:S01]  /*6200*/  BPT.TRAP 0x1 ;  /* 0x000000040000795c */ /* 0x000fe20000300000 */
.L_x_11941:
[----:B-1----:R-:W-:Y:S05]  /*6210*/  @P1 BRA `(.L_x_11942) ;  /* 0x0000000000081947 */ /* 0x002fea0003800000 */
[----:B------:R-:W1:Y:S02]  /*6220*/  SYNCS.PHASECHK.TRANS64.TRYWAIT P1, [UR11+0x13250], R8 ;  /* 0x01325008ff0075a7 */ /* 0x000e64000802014b */
[----:B-1----:R-:W-:Y:S05]  /*6230*/  @!P1 BRA `(.L_x_11943) ;  /* 0x0000013000109947 */ /* 0x002fea0003800000 */
.L_x_11942:
[----:B------:R-:W-:Y:S01]  /*6240*/  UIADD3 UR6, UR45, 0x1000, URZ ;  /* 0x000010002d067890 */ /* 0x000fe2000fffe03f */
[----:B------:R-:W-:Y:S01]  /*6250*/  WARPGROUP.ARRIVE ;  /* 0x00000000000079c5 */ /* 0x000fe20000000000 */
[----:B------:R-:W-:Y:S01]  /*6260*/  UMOV UR7, 0xc0000010 ;  /* 0xc000001000077882 */ /* 0x000fe20000000000 */
[----:B------:R-:W-:Y:S01]  /*6270*/  PLOP3.LUT P1, PT, PT, PT, UP0, 0x80, 0x0 ;  /* 0x000000000000781c */ /* 0x000fe20003f2f008 */
[----:B------:R-:W-:Y:S01]  /*6280*/  USHF.R.U32.HI UR6, URZ, 0x4, UR6 ;  /* 0x000000043f067899 */ /* 0x000fe20008011606 */
[----:B------:R-:W-:Y:S01]  /*6290*/  PLOP3.LUT P2, PT, PT, PT, UP0, 0x80, 0x0 ;  /* 0x000000000000781c */ /* 0x000fe20003f4f008 */
[----:B------:R-:W-:Y:S01]  /*62a0*/  VIADD R13, R22, UR39 ;  /* 0x00000027160d7c36 */ /* 0x000fe20008000000 */
[----:B------:R-:W-:Y:S01]  /*62b0*/  LOP3.LUT P3, RZ, R23, 0x7f, RZ, 0xc0, !PT ;  /* 0x0000007f17ff7812 */ /* 0x000fe2000786c0ff */
[----:B------:R-:W-:Y:S01]  /*62c0*/  ULOP3.LUT UR6, UR6, 0x3fff, URZ, 0xc0, !UPT ;  /* 0x00003fff06067892 */ /* 0x000fe2000f8ec03f */
[----:B01----:R-:W-:Y:S02]  /*62d0*/  IMAD.U32 R8, RZ, RZ, UR23 ;  /* 0x00000017ff087e24 */ /* 0x003fe4000f8e00ff */
[----:B------:R-:W-:Y:S01]  /*62e0*/  IMAD R14, R4, -0xa0, RZ ;  /* 0xffffff60040e7824 */ /* 0x000fe200078e02ff */
[----:B------:R-:W-:-:S04]  /*62f0*/  ULOP3.LUT UR6, UR6, 0x10000, URZ, 0xfc, !UPT ;  /* 0x0001000006067892 */ /* 0x000fc8000f8efc3f */
        /* <DEDUP_REMOVED lines=30> */
[----:B------:R-:W-:-:S04]  /*64e0*/  ULOP3.LUT UR6, URZ, UR21, URZ, 0x33, !UPT ;  /* 0x000000153f067292 */ /* 0x000fc8000f8e333f */
[----:B------:R-:W0:Y:S01]  /*64f0*/  SHFL.IDX PT, R15, R13, RZ, 0x1c1f ;  /* 0x001c1fff0d0f7589 */ /* 0x000e2200000e0000 */
[----:B------:R-:W-:Y:S02]  /*6500*/  WARPGROUP.DEPBAR.LE gsb0, 0x0 ;  /* 0x00008000000079c5 */ /* 0x000fe40000010000 */
[----:B------:R1:W-:Y:S02]  /*6510*/  @!P3 SYNCS.ARRIVE.TRANS64.RED.A1T0 RZ, [R8+URZ], RZ ;  /* 0x000000ff08ffb9a7 */ /* 0x0003e4000810043f */
[----:B-1----:R-:W-:-:S04]  /*6520*/  IADD3 R8, -R19, 0x1, R14 ;  /* 0x0000000113087810 */ /* 0x002fc80007ffe10e */
[----:B------:R-:W-:-:S05]  /*6530*/  IADD3 R8, -R18, R8, R17 ;  /* 0x0000000812087210 */ /* 0x000fca0007ffe111 */
[C---:B------:R-:W-:Y:S02]  /*6540*/  VIADD R12, R8.reuse, UR22 ;  /* 0x00000016080c7c36 */ /* 0x040fe40008000000 */
[----:B------:R-:W-:Y:S02]  /*6550*/  VIADD R11, R8, UR6 ;  /* 0x00000006080b7c36 */ /* 0x000fe40008000000 */
[----:B------:R-:W-:Y:S02]  /*6560*/  IMAD.IADD R8, R14, 0x1, -R19 ;  /* 0x000000010e087824 */ /* 0x000fe400078e0a13 */
[--C-:B0-----:R-:W-:Y:S02]  /*6570*/  IMAD.IADD R10, R12, 0x1, R15.reuse ;  /* 0x000000010c0a7824 */ /* 0x101fe400078e020f */
[----:B------:R-:W-:Y:S01]  /*6580*/  IMAD.IADD R9, R11, 0x1, R15 ;  /* 0x000000010b097824 */ /* 0x000fe200078e020f */
        /* <DEDUP_REMOVED lines=13> */
.L_x_11946:
[----:B------:R-:W-:-:S05]  /*6660*/  IMAD.U32 R136, RZ, RZ, UR20 ;  /* 0x00000014ff887e24 */ /* 0x000fca000f8e00ff */
[----:B------:R-:W-:-:S13]  /*6670*/  ISETP.NE.AND P1, PT, R136, 0x1, PT ;  /* 0x000000018800780c */ /* 0x000fda0003f25270 */
[----:B------:R-:W0:Y:S02]  /*6680*/  @P1 LDC.64 R20, c[0x0][0x9e8] ;  /* 0x00027a00ff141b82 */ /* 0x000e240000000a00 */
[----:B0-----:R-:W-:-:S05]  /*6690*/  @P1 IMAD.HI.U32 R20, R15, R20, RZ ;  /* 0x000000140f141227 */ /* 0x001fca00078e00ff */
[----:B------:R-:W-:-:S07]  /*66a0*/  @P1 SHF.R.U32.HI R15, RZ, R21, R20 ;  /* 0x00000015ff0f1219 */ /* 0x000fce0000011614 */
.L_x_11947:
[----:B------:R-:W-:Y:S05]  /*66b0*/  BSYNC B0 ;  /* 0x0000000000007941 */ /* 0x000fea0003800000 */
.L_x_11945:
[----:B------:R-:W-:-:S05]  /*66c0*/  IMAD R15, R15, R136, R8 ;  /* 0x000000880f0f7224 */ /* 0x000fca00078e0208 */
[----:B------:R-:W-:Y:S02]  /*66d0*/  VIADDMNMX R10, R15, R136, R10, PT ;  /* 0x000000880f0a7246 */ /* 0x000fe4000380010a */
[----:B------:R-:W-:-:S07]  /*66e0*/  VIMNMX R9, R9, R15, !PT ;  /* 0x0000000f09097248 */ /* 0x000fce0007fe0100 */
.L_x_11944:
[C---:B------:R-:W-:Y:S01]  /*66f0*/  ISETP.GE.AND P1, PT, R14.reuse, 0x2, PT ;  /* 0x000000020e00780c */ /* 0x040fe20003f26270 */
[----:B------:R-:W0:Y:S01]  /*6700*/  SHFL.IDX PT, R13, R13, 0x1, 0x1c1f ;  /* 0x003c1f000d0d7f89 */ /* 0x000e2200000e0000 */
[----:B------:R-:W-:Y:S02]  /*6710*/  ISETP.GE.AND P2, PT, R14, 0x9, PT ;  /* 0x000000090e00780c */ /* 0x000fe40003f46270 */
[----:B------:R-:W-:Y:S02]  /*6720*/  LOP3.LUT R16, R16, 0xefffffff, RZ, 0xc0, !PT ;  /* 0xefffffff10107812 */ /* 0x000fe400078ec0ff */
[----:B------:R-:W-:Y:S02]  /*6730*/  ISETP.GE.AND P3, PT, R14, 0xa, PT ;  /* 0x0000000a0e00780c */ /* 0x000fe40003f66270 */
[----:B------:R-:W-:-:S05]  /*6740*/  LOP3.LUT R2, R2, 0xfffffffe, RZ, 0xc0, !PT ;  /* 0xfffffffe02027812 */ /* 0x000fca00078ec0ff */
[----:B------:R-:W-:Y:S02]  /*6750*/  @P1 LOP3.LUT R16, R16, 0x10000000, RZ, 0xfc, !PT ;  /* 0x1000000010101812 */ /* 0x000fe400078efcff */
[C---:B------:R-:W-:Y:S02]  /*6760*/  ISETP.GT.AND P1, PT, R9.reuse, 0x1, !P1 ;  /* 0x000000010900780c */ /* 0x040fe40004f24270 */
[----:B------:R-:W-:Y:S02]  /*6770*/  LOP3.LUT R16, R16, 0xdfffffff, RZ, 0xc0, !PT ;  /* 0xdfffffff10107812 */ /* 0x000fe400078ec0ff */
[----:B------:R-:W-:Y:S02]  /*6780*/  ISETP.LT.OR P1, PT, R10, 0x2, P1 ;  /* 0x000000020a00780c */ /* 0x000fe40000f21670 */
[----:B------:R-:W-:Y:S02]  /*6790*/  @P2 LOP3.LUT R16, R16, 0x20000000, RZ, 0xfc, !PT ;  /* 0x2000000010102812 */ /* 0x000fe400078efcff */
[----:B------:R-:W-:-:S02]  /*67a0*/  ISETP.GT.AND P2, PT, R9, 0x8, !P2 ;  /* 0x000000080900780c */ /* 0x000fc40005744270 */
[----:B------:R-:W-:Y:S01]  /*67b0*/  FSEL R121, R121, -INF , !P1 ;  /* 0xff80000079797808 */ /* 0x000fe20004800000 */
[----:B0-----:R-:W-:Y:S01]  /*67c0*/  IMAD.IADD R12, R12, 0x1, R13 ;  /* 0x000000010c0c7824 */ /* 0x001fe200078e020d */
        /* <DEDUP_REMOVED lines=233> */
.L_x_11950:
[----:B------:R-:W-:-:S05]  /*7660*/  IMAD.U32 R15, RZ, RZ, UR20 ;  /* 0x00000014ff0f7e24 */ /* 0x000fca000f8e00ff */
[----:B------:R-:W-:-:S13]  /*7670*/  ISETP.NE.AND P6, PT, R15, 0x1, PT ;  /* 0x000000010f00780c */ /* 0x000fda0003fc5270 */
[----:B------:R-:W0:Y:S02]  /*7680*/  @P6 LDC.64 R10, c[0x0][0x9e8] ;  /* 0x00027a00ff0a6b82 */ /* 0x000e240000000a00 */
[----:B0-----:R-:W-:-:S05]  /*7690*/  @P6 IMAD.HI.U32 R10, R13, R10, RZ ;  /* 0x0000000a0d0a6227 */ /* 0x001fca00078e00ff */
[----:B------:R-:W-:-:S07]  /*76a0*/  @P6 SHF.R.U32.HI R13, RZ, R11, R10 ;  /* 0x0000000bff0d6219 */ /* 0x000fce000001160a */
.L_x_11951:
[----:B------:R-:W-:Y:S05]  /*76b0*/  BSYNC B0 ;  /* 0x0000000000007941 */ /* 0x000fea0003800000 */
.L_x_11949:
[----:B------:R-:W-:-:S05]  /*76c0*/  IMAD R8, R13, R15, R8 ;  /* 0x0000000f0d087224 */ /* 0x000fca00078e0208 */
[----:B------:R-:W-:Y:S02]  /*76d0*/  VIADDMNMX R12, R8, R15, R12, PT ;  /* 0x0000000f080c7246 */ /* 0x000fe4000380010c */
[----:B------:R-:W-:-:S07]  /*76e0*/  VIMNMX R9, R9, R8, !PT ;  /* 0x0000000809097248 */ /* 0x000fce0007fe0100 */
.L_x_11948:
        /* <DEDUP_REMOVED lines=367> */
[----:B------:R-:W-:-:S02]  /*8de0*/  FFMA.FTZ R70, R70, UR40, -R69 ;  /* 0x0000002846467c23 */ /* 0x000fc40008010845 */
[----:B------:R-:W1:Y:S08]  /*8df0*/  MUFU.EX2 R128, R128 ;  /* 0x0000008000807308 */ /* 0x000e700000000800 */
[----:B------:R-:W3:Y:S08]  /*8e00*/  MUFU.EX2 R125, R125 ;  /* 0x0000007d007d7308 */ /* 0x000ef00000000800 */
        /* <DEDUP_REMOVED lines=131> */
.L_x_11952:
        /* <DEDUP_REMOVED lines=82> */
[----:B------:R-:W-:Y:S01]  /*9b60*/  IMAD.MOV.U32 R0, RZ, RZ, R9 ;  /* 0x000000ffff007224 */ /* 0x000fe200078e0009 */
[----:B------:R-:W-:Y:S01]  /*9b70*/  UMOV UR46, UR25 ;  /* 0x00000019002e7c82 */ /* 0x000fe20008000000 */
[----:B------:R-:W-:Y:S01]  /*9b80*/  IMAD.MOV.U32 R3, RZ, RZ, R8 ;  /* 0x000000ffff037224 */ /* 0x000fe200078e0008 */
[----:B------:R-:W-:-:S06]  /*9b90*/  UMOV UR47, UR24 ;  /* 0x00000018002f7c82 */ /* 0x000fcc0008000000 */
.L_x_11935:
        /* <DEDUP_REMOVED lines=25> */
.L_x_11955:
[----:B------:R-:W-:-:S11]  /*9d30*/  UISETP.NE.AND UP2, UPT, UR11, 0x1, UPT ;  /* 0x000000010b00788c */ /* 0x000fd6000bf45270 */
[----:B------:R-:W-:Y:S02]  /*9d40*/  @UP2 ULDC.64 UR12, c[0x0][0x9e8] ;  /* 0x00027a00000c2ab9 */ /* 0x000fe40000000a00 */
[----:B------:R-:W-:-:S04]  /*9d50*/  UIMAD.WIDE.U32 UR6, UR10, UR12, URZ ;  /* 0x0000000c0a0672a5 */ /* 0x000fc8000f8e003f */
[----:B------:R-:W-:-:S12]  /*9d60*/  @UP2 USHF.R.U32.HI UR10, URZ, UR13, UR7 ;  /* 0x0000000d3f0a2299 */ /* 0x000fd80008011607 */
.L_x_11956:
[----:B------:R-:W-:-:S04]  /*9d70*/  UIMAD UR10, UR10, UR11, URZ ;  /* 0x0000000b0a0a72a4 */ /* 0x000fc8000f8e023f */
[----:B------:R-:W-:-:S04]  /*9d80*/  UISETP.LT.AND UP2, UPT, UR21, UR10, UPT ;  /* 0x0000000a1500728c */ /* 0x000fc8000bf41270 */
[----:B------:R-:W-:-:S12]  /*9d90*/  USEL UR21, UR21, UR10, !UP2 ;  /* 0x0000000a15157287 */ /* 0x000fd8000d000000 */
.L_x_11954:
        /* <DEDUP_REMOVED lines=12> */
.L_x_11967:
[----:B------:R-:W-:-:S04]  /*9e60*/  UISETP.NE.AND UP2, UPT, UR22, 0x1, UPT ;  /* 0x000000011600788c */ /* 0x000fc8000bf45270 */
[----:B------:R-:W-:-:S04]  /*9e70*/  USEL UR47, URZ, 0x1, UP2 ;  /* 0x000000013f2f7887 */ /* 0x000fc80009000000 */
[----:B------:R-:W-:Y:S01]  /*9e80*/  ULOP3.LUT UR47, UR23, UR47, URZ, 0x3c, !UPT ;  /* 0x0000002f172f7292 */ /* 0x000fe2000f8e3c3f */
[----:B------:R-:W-:Y:S11]  /*9e90*/  @!P0 BRA `(.L_x_11958) ;  /* 0x0000000000048947 */ /* 0x000ff60003800000 */
[----:B------:R-:W-:Y:S01]  /*9ea0*/  BPT.TRAP 0x1 ;  /* 0x000000040000795c */ /* 0x000fe20000300000 */
.L_x_11958:
        /* <DEDUP_REMOVED lines=9> */
.L_x_11959:
[----:B-1----:R-:W-:Y:S05]  /*9f40*/  @P1 BRA `(.L_x_11960) ;  /* 0x0000000000081947 */ /* 0x002fea0003800000 */
[----:B------:R-:W1:Y:S02]  /*9f50*/  SYNCS.PHASECHK.TRANS64.TRYWAIT P1, [UR20+0x13230], R0 ;  /* 0x01323000ff0075a7 */ /* 0x000e640008020154 */
[----:B-1----:R-:W-:Y:S05]  /*9f60*/  @!P1 BRA `(.L_x_11961) ;  /* 0x000000f000dc9947 */ /* 0x002fea0003800000 */
.L_x_11960:
        /* <DEDUP_REMOVED lines=64> */
.L_x_11962:
[----:B------:R-:W-:Y:S01]  /*a370*/  ULEA UR11, UR22, UR45, 0x3 ;  /* 0x0000002d160b7291 */ /* 0x000fe2000f8e183f */
[----:B01----:R-:W-:-:S05]  /*a380*/  IMAD.U32 R0, RZ, RZ, UR23 ;  /* 0x00000017ff007e24 */ /* 0x003fca000f8e00ff */
[----:B------:R-:W-:-:S04]  /*a390*/  SHF.L.U32 R0, R0, 0x1f, RZ ;  /* 0x0000001f00007819 */ /* 0x000fc800000006ff */
[----:B------:R0:W1:Y:S01]  /*a3a0*/  SYNCS.PHASECHK.TRANS64.TRYWAIT P1, [UR11+0x13250], R0 ;  /* 0x01325000ff0075a7 */ /* 0x000062000802014b */
[----:B------:R-:W-:Y:S05]  /*a3b0*/  @!P0 BRA `(.L_x_11963) ;  /* 0x0000000000048947 */ /* 0x000fea0003800000 */
[----:B------:R-:W-:Y:S01]  /*a3c0*/  BPT.TRAP 0x1 ;  /* 0x000000040000795c */ /* 0x000fe20000300000 */
.L_x_11963:
[----:B------:R-:W-:-:S04]  /*a3d0*/  FMNMX.FTZ R10, R120, R8, !PT ;  /* 0x00000008780a7209 */ /* 0x000fc80007810000 */
[----:B------:R-:W-:Y:S02]  /*a3e0*/  FMNMX.FTZ R3, R121, R10, !PT ;  /* 0x0000000a79037209 */ /* 0x000fe40007810000 */
[----:B------:R-:W-:-:S04]  /*a3f0*/  FMNMX.FTZ R10, R122, R9, !PT ;  /* 0x000000097a0a7209 */ /* 0x000fc80007810000 */
        /* <DEDUP_REMOVED lines=76> */
[----:B-1----:R-:W-:Y:S06]  /*a8c0*/  @P1 BRA `(.L_x_11964) ;  /* 0x0000000000081947 */ /* 0x002fec0003800000 */
[----:B------:R-:W1:Y:S02]  /*a8d0*/  SYNCS.PHASECHK.TRANS64.TRYWAIT P1, [UR11+0x13250], R0 ;  /* 0x01325000ff0075a7 */ /* 0x000e64000802014b */
[----:B-1----:R-:W-:Y:S05]  /*a8e0*/  @!P1 BRA `(.L_x_11965) ;  /* 0x000000e800949947 */ /* 0x002fea0003800000 */
.L_x_11964:
[----:B------:R-:W-:Y:S01]  /*a8f0*/  UIADD3 UR6, UR45, 0x1000, URZ ;  /* 0x000010002d067890 */ /* 0x000fe2000fffe03f */
[----:B------:R-:W-:Y:S01]  /*a900*/  WARPGROUP.ARRIVE ;  /* 0x00000000000079c5 */ /* 0x000fe20000000000 */
[----:B------:R-:W-:Y:S01]  /*a910*/  UMOV UR7, 0xc0000010 ;  /* 0xc000001000077882 */ /* 0x000fe20000000000 */
[----:B-1----:R-:W1:Y:S01]  /*a920*/  SHFL.BFLY PT, R3, R10, 0x2, 0x1f ;  /* 0x0c401f000a037f89 */ /* 0x002e6200000e0000 */
[----:B------:R-:W-:Y:S01]  /*a930*/  USHF.R.U32.HI UR6, URZ, 0x4, UR6 ;  /* 0x000000043f067899 */ /* 0x000fe20008011606 */
[----:B------:R-:W-:Y:S02]  /*a940*/  FMNMX.FTZ R12, R71, R12, !PT ;  /* 0x0000000c470c7209 */ /* 0x000fe40007810000 */
[----:B------:R-:W-:Y:S01]  /*a950*/  LOP3.LUT P1, RZ, R23, 0x7f, RZ, 0xc0, !PT ;  /* 0x0000007f17ff7812 */ /* 0x000fe2000782c0ff */
        /* <DEDUP_REMOVED lines=8> */
[----:B------:R-:W-:Y:S01]  /*a9e0*/  UMOV UR7, 0xc0000010 ;  /* 0xc000001000077882 */ /* 0x000fe20000000000 */
[----:B------:R-:W-:-:S03]  /*a9f0*/  IMAD.U32 R10, RZ, RZ, UR40 ;  /* 0x00000028ff0a7e24 */ /* 0x000fc6000f8e00ff */
        /* <DEDUP_REMOVED lines=101> */
[----:B------:R-:W-:Y:S01]  /*b050*/  FFMA.FTZ R67, R67, UR40, -R10 ;  /* 0x0000002843437c23 */ /* 0x000fe2000801080a */
[----:B------:R-:W-:-:S02]  /*b060*/  IMAD.U32 R131, RZ, RZ, UR20 ;  /* 0x00000014ff837e24 */ /* 0x000fc4000f8e00ff */
[----:B------:R-:W-:Y:S01]  /*b070*/  FFMA.FTZ R70, R70, UR40, -R10 ;  /* 0x0000002846467c23 */ /* 0x000fe2000801080a */
[----:B------:R-:W1:Y:S01]  /*b080*/  MUFU.EX2 R13, R13 ;  /* 0x0000000d000d7308 */ /* 0x000e620000000800 */
[----:B--2---:R-:W-:-:S07]  /*b090*/  FADD.FTZ R6, R11, R6 ;  /* 0x000000060b067221 */ /* 0x004fce0000010000 */
[----:B------:R-:W2:Y:S08]  /*b0a0*/  MUFU.EX2 R123, R123 ;  /* 0x0000007b007b7308 */ /* 0x000eb00000000800 */
[----:B------:R3:W4:Y:S08]  /*b0b0*/  MUFU.EX2 R14, R125 ;  /* 0x0000007d000e7308 */ /* 0x0007300000000800 */
[----:B------:R-:W5:Y:S01]  /*b0c0*/  MUFU.EX2 R124, R124 ;  /* 0x0000007c007c7308 */ /* 0x000f620000000800 */
[----:B------:R-:W-:-:S02]  /*b0d0*/  WARPGROUP.DEPBAR.LE gsb0, 0x0 ;  /* 0x00008000000079c5 */ /* 0x000fc40000010000 */
[----:B------:R-:W-:Y:S01]  /*b0e0*/  WARPGROUP.ARRIVE ;  /* 0x00000000000079c5 */ /* 0x000fe20000000000 */
[----:B---3--:R-:W-:-:S01]  /*b0f0*/  FFMA.FTZ R125, R130, UR40, -R10 ;  /* 0x00000028827d7c23 */ /* 0x008fc2000801080a */
[----:B0-----:R-:W-:Y:S01]  /*b100*/  FADD.FTZ R130, R122, R5 ;  /* 0x000000057a827221 */ /* 0x001fe20000010000 */
[----:B-1----:R-:W-:-:S01]  /*b110*/  FADD.FTZ R5, R13, R6 ;  /* 0x000000060d057221 */ /* 0x002fc20000010000 */
[----:B------:R-:W-:Y:S01]  /*b120*/  FFMA.FTZ R10, R71, UR40, -R10 ;  /* 0x00000028470a7c23 */ /* 0x000fe2000801080a */
[----:B------:R-:W0:Y:S01]  /*b130*/  MUFU.EX2 R15, R15 ;  /* 0x0000000f000f7308 */ /* 0x000e220000000800 */
[----:B------:R-:W-:Y:S01]  /*b140*/  QGMMA.64x64x32.F32.E4M3.E4M3 R24, R144, gdesc[UR4], R24, gsb0 ;  /* 0x00e0000490187df3 */ /* 0x000fe20008000818 */
[----:B------:R-:W-:Y:S01]  /*b150*/  UIADD3 UR6, UR10, 0x180, URZ ;  /* 0x000001800a067890 */ /* 0x000fe2000fffe03f */
[----:B--2---:R-:W-:Y:S01]  /*b160*/  FADD.FTZ R129, R123, R130 ;  /* 0x000000827b817221 */ /* 0x004fe20000010000 */
[----:B------:R-:W-:Y:S01]  /*b170*/  UMOV UR7, 0xc0000010 ;  /* 0xc000001000077882 */ /* 0x000fe20000000000 */
[----:B----4-:R-:W-:-:S03]  /*b180*/  FADD.FTZ R6, R14, R5 ;  /* 0x000000050e067221 */ /* 0x010fc60000010000 */
[----:B------:R-:W1:Y:S01]  /*b190*/  MUFU.EX2 R125, R125 ;  /* 0x0000007d007d7308 */ /* 0x000e620000000800 */
[----:B-----5:R-:W-:-:S07]  /*b1a0*/  FADD.FTZ R130, R124, R129 ;  /* 0x000000817c827221 */ /* 0x020fce0000010000 */
        /* <DEDUP_REMOVED lines=20> */
[----:B------:R-:W-:Y:S01]  /*b2f0*/  QGMMA.64x64x32.F32.E4M3.E4M3 R24, R140, gdesc[UR4], R24, gsb0 ;  /* 0x00e000048c187df3 */ /* 0x000fe20008000818 */
        /* <DEDUP_REMOVED lines=102> */
[----:B------:R-:W-:-:S05]  /*b960*/  @!P1 VIADD R5, R131, 0x13240 ;  /* 0x0001324083059836 */ /* 0x000fca0000000000 */
[----:B------:R-:W-:Y:S01]  /*b970*/  @!P1 PRMT R5, RZ, 0x654, R5 ;  /* 0x00000654ff059816 */ /* 0x000fe20000000005 */
[----:B------:R-:W0:Y:S01]  /*b980*/  MUFU.EX2 R59, R59 ;  /* 0x0000003b003b7308 */ /* 0x000e220000000800 */
[----:B--2---:R-:W-:-:S02]  /*b990*/  FADD.FTZ R130, R58, R129 ;  /* 0x000000813a827221 */ /* 0x004fc40000010000 */
[----:B------:R2:W-:Y:S05]  /*b9a0*/  @!P1 SYNCS.ARRIVE.TRANS64.RED.A1T0 RZ, [R5+URZ], RZ ;  /* 0x000000ff05ff99a7 */ /* 0x0005ea000810043f */
[----:B------:R-:W3:Y:S01]  /*b9b0*/  MUFU.EX2 R60, R60 ;  /* 0x0000003c003c7308 */ /* 0x000ee20000000800 */
[----:B-1----:R-:W-:-:S07]  /*b9c0*/  FADD.FTZ R129, R57, R6 ;  /* 0x0000000639817221 */ /* 0x002fce0000010000 */
[----:B------:R-:W1:Y:S01]  /*b9d0*/  MUFU.EX2 R62, R62 ;  /* 0x0000003e003e7308 */ /* 0x000e620000000800 */
[----:B0-----:R-:W-:-:S07]  /*b9e0*/  FADD.FTZ R131, R59, R130 ;  /* 0x000000823b837221 */ /* 0x001fce0000010000 */
[----:B------:R-:W2:Y:S01]  /*b9f0*/  MUFU.EX2 R61, R61 ;  /* 0x0000003d003d7308 */ /* 0x000ea20000000800 */
[----:B---3--:R-:W-:-:S07]  /*ba00*/  FADD.FTZ R6, R60, R129 ;  /* 0x000000813c067221 */ /* 0x008fce0000010000 */
        /* <DEDUP_REMOVED lines=22> */
.L_x_11966:
        /* <DEDUP_REMOVED lines=82> */
.L_x_11957:
        /* <DEDUP_REMOVED lines=9> */
.L_x_11986:
[----:B------:R-:W-:-:S04]  /*c120*/  UISETP.NE.AND UP2, UPT, UR24, 0x1, UPT ;  /* 0x000000011800788c */ /* 0x000fc8000bf45270 */
[----:B------:R-:W-:-:S04]  /*c130*/  USEL UR47, URZ, 0x1, UP2 ;  /* 0x000000013f2f7887 */ /* 0x000fc80009000000 */
[----:B------:R-:W-:Y:S01]  /*c140*/  ULOP3.LUT UR47, UR25, UR47, URZ, 0x3c, !UPT ;  /* 0x0000002f192f7292 */ /* 0x000fe2000f8e3c3f */
[----:B------:R-:W-:Y:S11]  /*c150*/  @!P0 BRA `(.L_x_11969) ;  /* 0x0000000000048947 */ /* 0x000ff60003800000 */
[----:B------:R-:W-:Y:S01]  /*c160*/  BPT.TRAP 0x1 ;  /* 0x000000040000795c */ /* 0x000fe20000300000 */
.L_x_11969:
        /* <DEDUP_REMOVED lines=9> */
.L_x_11970:
[----:B-1----:R-:W-:Y:S05]  /*c200*/  @P1 BRA `(.L_x_11971) ;  /* 0x0000000000081947 */ /* 0x002fea0003800000 */
[----:B------:R-:W1:Y:S02]  /*c210*/  SYNCS.PHASECHK.TRANS64.TRYWAIT P1, [UR23+0x13230], R0 ;  /* 0x01323000ff0075a7 */ /* 0x000e640008020157 */
[----:B-1----:R-:W-:Y:S05]  /*c220*/  @!P1 BRA `(.L_x_11972) ;  /* 0x000000d0005c9947 */ /* 0x002fea0003800000 */
.L_x_11971:
        /* <DEDUP_REMOVED lines=64> */
.L_x_11973:
[----:B------:R-:W-:Y:S01]  /*c630*/  ULEA UR11, UR24, UR45, 0x3 ;  /* 0x0000002d180b7291 */ /* 0x000fe2000f8e183f */
[----:B01----:R-:W-:-:S05]  /*c640*/  IMAD.U32 R0, RZ, RZ, UR25 ;  /* 0x00000019ff007e24 */ /* 0x003fca000f8e00ff */
[----:B------:R-:W-:-:S04]  /*c650*/  SHF.L.U32 R0, R0, 0x1f, RZ ;  /* 0x0000001f00007819 */ /* 0x000fc800000006ff */
[----:B------:R0:W1:Y:S01]  /*c660*/  SYNCS.PHASECHK.TRANS64.TRYWAIT P1, [UR11+0x13250], R0 ;  /* 0x01325000ff0075a7 */ /* 0x000062000802014b */
[----:B------:R-:W-:Y:S05]  /*c670*/  @!P0 BRA `(.L_x_11974) ;  /* 0x0000000000048947 */ /* 0x000fea0003800000 */
[----:B------:R-:W-:Y:S01]  /*c680*/  BPT.TRAP 0x1 ;  /* 0x000000040000795c */ /* 0x000fe20000300000 */
.L_x_11974:
[----:B-1----:R-:W-:Y:S05]  /*c690*/  @P1 BRA `(.L_x_11975) ;  /* 0x0000000000081947 */ /* 0x002fea0003800000 */
[----:B------:R-:W1:Y:S02]  /*c6a0*/  SYNCS.PHASECHK.TRANS64.TRYWAIT P1, [UR11+0x13250], R0 ;  /* 0x01325000ff0075a7 */ /* 0x000e64000802014b */
[----:B-1----:R-:W-:Y:S05]  /*c6b0*/  @!P1 BRA `(.L_x_11976) ;  /* 0x000000cc00509947 */ /* 0x002fea0003800000 */
.L_x_11975:
        /* <DEDUP_REMOVED lines=66> */
.L_x_11979:
[----:B------:R-:W-:-:S05]  /*cae0*/  IMAD.U32 R136, RZ, RZ, UR20 ;  /* 0x00000014ff887e24 */ /* 0x000fca000f8e00ff */
[----:B------:R-:W-:-:S13]  /*caf0*/  ISETP.NE.AND P1, PT, R136, 0x1, PT ;  /* 0x000000018800780c */ /* 0x000fda0003f25270 */
[----:B------:R-:W0:Y:S02]  /*cb00*/  @P1 LDC.64 R20, c[0x0][0x9e8] ;  /* 0x00027a00ff141b82 */ /* 0x000e240000000a00 */
[----:B0-----:R-:W-:-:S05]  /*cb10*/  @P1 IMAD.HI.U32 R20, R15, R20, RZ ;  /* 0x000000140f141227 */ /* 0x001fca00078e00ff */
[----:B------:R-:W-:-:S07]  /*cb20*/  @P1 SHF.R.U32.HI R15, RZ, R21, R20 ;  /* 0x00000015ff0f1219 */ /* 0x000fce0000011614 */
.L_x_11980:
[----:B------:R-:W-:Y:S05]  /*cb30*/  BSYNC B0 ;  /* 0x0000000000007941 */ /* 0x000fea0003800000 */
.L_x_11978:
[----:B------:R-:W-:-:S05]  /*cb40*/  IMAD R15, R15, R136, R0 ;  /* 0x000000880f0f7224 */ /* 0x000fca00078e0200 */
[----:B------:R-:W-:Y:S02]  /*cb50*/  VIADDMNMX R10, R15, R136, R10, PT ;  /* 0x000000880f0a7246 */ /* 0x000fe4000380010a */
[----:B------:R-:W-:-:S07]  /*cb60*/  VIMNMX R3, R3, R15, !PT ;  /* 0x0000000f03037248 */ /* 0x000fce0007fe0100 */
.L_x_11977:
[C---:B------:R-:W-:Y:S02]  /*cb70*/  ISETP.GE.AND P1, PT, R14.reuse, 0x2, PT ;  /* 0x000000020e00780c */ /* 0x040fe40003f26270 */
        /* <DEDUP_REMOVED lines=246> */
.L_x_11983:
[----:B------:R-:W-:-:S05]  /*dae0*/  IMAD.U32 R13, RZ, RZ, UR20 ;  /* 0x00000014ff0d7e24 */ /* 0x000fca000f8e00ff */
[----:B------:R-:W-:-:S13]  /*daf0*/  ISETP.NE.AND P6, PT, R13, 0x1, PT ;  /* 0x000000010d00780c */ /* 0x000fda0003fc5270 */
[----:B------:R-:W0:Y:S02]  /*db00*/  @P6 LDC.64 R10, c[0x0][0x9e8] ;  /* 0x00027a00ff0a6b82 */ /* 0x000e240000000a00 */
[----:B0-----:R-:W-:-:S05]  /*db10*/  @P6 IMAD.HI.U32 R10, R3, R10, RZ ;  /* 0x0000000a030a6227 */ /* 0x001fca00078e00ff */
[----:B------:R-:W-:-:S07]  /*db20*/  @P6 SHF.R.U32.HI R3, RZ, R11, R10 ;  /* 0x0000000bff036219 */ /* 0x000fce000001160a */
.L_x_11984:
[----:B------:R-:W-:Y:S05]  /*db30*/  BSYNC B0 ;  /* 0x0000000000007941 */ /* 0x000fea0003800000 */
.L_x_11982:
[----:B------:R-:W-:-:S05]  /*db40*/  IMAD R3, R3, R13, R0 ;  /* 0x0000000d03037224 */ /* 0x000fca00078e0200 */
[----:B------:R-:W-:Y:S02]  /*db50*/  VIADDMNMX R12, R3, R13, R12, PT ;  /* 0x0000000d030c7246 */ /* 0x000fe4000380010c */
[----:B------:R-:W-:-:S07]  /*db60*/  VIMNMX R14, R14, R3, !PT ;  /* 0x000000030e0e7248 */ /* 0x000fce0007fe0100 */
.L_x_11981:
        /* <DEDUP_REMOVED lines=103> */
[----:B------:R-:W-:Y:S02]  /*e1e0*/  ISETP.LT.OR P2, PT, R12, 0x8a, P2 ;  /* 0x0000008a0c00780c */ /* 0x000fe40001741670 */
        /* <DEDUP_REMOVED lines=14> */
[----:B------:R-:W-:Y:S02]  /*e2d0*/  ISETP.LT.OR P3, PT, R12, 0x91, P3 ;  /* 0x000000910c00780c */ /* 0x000fe40001f61670 */
        /* <DEDUP_REMOVED lines=170> */
[----:B------:R0:W-:Y:S01]  /*ed80*/  MUFU.EX2 R14, R125 ;  /* 0x0000007d000e7308 */ /* 0x0001e20000000800 */
[----:B------:R-:W-:-:S01]  /*ed90*/  FFMA.FTZ R76, R80, UR40, -R0 ;  /* 0x00000028504c7c23 */ /* 0x000fc20008010800 */
[----:B------:R-:W-:Y:S01]  /*eda0*/  FFMA.FTZ R80, R84, UR40, -R0 ;  /* 0x0000002854507c23 */ /* 0x000fe20008010800 */
[----:B------:R-:W-:-:S04]  /*edb0*/  FMNMX.FTZ R77, R70, R77, !PT ;  /* 0x0000004d464d7209 */ /* 0x000fc80007810000 */
[----:B------:R-:W-:Y:S01]  /*edc0*/  FMNMX.FTZ R121, R12, R77, !PT ;  /* 0x0000004d0c797209 */ /* 0x000fe20007810000 */
[----:B------:R-:W-:-:S01]  /*edd0*/  FFMA.FTZ R77, R81, UR40, -R0 ;  /* 0x00000028514d7c23 */ /* 0x000fc20008010800 */
[--C-:B------:R-:W-:Y:S01]  /*ede0*/  FFMA.FTZ R81, R85, UR40, -R0.reuse ;  /* 0x0000002855517c23 */ /* 0x100fe20008010800 */
[----:B0-----:R-:W-:-:S01]  /*edf0*/  FFMA.FTZ R125, R69, UR40, -R0 ;  /* 0x00000028457d7c23 */ /* 0x001fc20008010800 */
[----:B------:R-:W-:Y:S01]  /*ee00*/  FSEL R69, R3, RZ, P1 ;  /* 0x000000ff03457208 */ /* 0x000fe20000800000 */
[----:B------:R-:W0:Y:S01]  /*ee10*/  SHFL.BFLY PT, R128, R121, 0x2, 0x1f ;  /* 0x0c401f0079807f89 */ /* 0x000e2200000e0000 */
[----:B------:R-:W-:Y:S03]  /*ee20*/  MUFU.EX2 R112, R112 ;  /* 0x0000007000707308 */ /* 0x000fe60000000800 */
[----:B------:R-:W-:-:S04]  /*ee30*/  FADD.FTZ R8, -R69, R8 ;  /* 0x0000000845087221 */ /* 0x000fc80000010100 */
[----:B------:R-:W-:Y:S01]  /*ee40*/  FMUL.FTZ R8, R8, UR40 ;  /* 0x0000002808087c20 */ /* 0x000fe20008410000 */
        /* <DEDUP_REMOVED lines=13> */
[----:B------:R-:W-:Y:S03]  /*ef20*/  MUFU.EX2 R89, R89 ;  /* 0x0000005900597308 */ /* 0x000fe60000000800 */
[----:B------:R-:W-:-:S05]  /*ef30*/  FSEL R85, R85, RZ, P1 ;  /* 0x000000ff55557208 */ /* 0x000fca0000800000 */
[----:B------:R-:W-:Y:S01]  /*ef40*/  MUFU.EX2 R92, R92 ;  /* 0x0000005c005c7308 */ /* 0x000fe20000000800 */
[----:B------:R-:W-:-:S01]  /*ef50*/  FFMA.FTZ R125, R130, UR40, -R85 ;  /* 0x00000028827d7c23 */ /* 0x000fc20008010855 */
[----:B------:R-:W-:Y:S01]  /*ef60*/  FSEL R130, R0, RZ, P1 ;  /* 0x000000ff00827208 */ /* 0x000fe20000800000 */
[----:B------:R-:W-:-:S01]  /*ef70*/  FFMA.FTZ R84, R122, UR40, -R85 ;  /* 0x000000287a547c23 */ /* 0x000fc20008010855 */
[--C-:B------:R-:W-:Y:S01]  /*ef80*/  FFMA.FTZ R121, R123, UR40, -R85.reuse ;  /* 0x000000287b797c23 */ /* 0x100fe20008010855 */
[----:B------:R-:W-:-:S01]  /*ef90*/  FFMA.FTZ R122, R126, UR40, -R85 ;  /* 0x000000287e7a7c23 */ /* 0x000fc20008010855 */
[----:B------:R-:W-:Y:S01]  /*efa0*/  FFMA.FTZ R123, R127, UR40, -R85 ;  /* 0x000000287f7b7c23 */ /* 0x000fe20008010855 */
[----:B------:R-:W-:-:S01]  /*efb0*/  FADD.FTZ R130, -R130, R9 ;  /* 0x0000000982827221 */ /* 0x000fc20000010100 */
[--C-:B------:R-:W-:Y:S01]  /*efc0*/  FFMA.FTZ R126, R131, UR40, -R85.reuse ;  /* 0x00000028837e7c23 */ /* 0x100fe20008010855 */
[----:B------:R-:W-:Y:S01]  /*efd0*/  MUFU.EX2 R84, R84 ;  /* 0x0000005400547308 */ /* 0x000fe20000000800 */
[----:B------:R-:W-:-:S01]  /*efe0*/  FFMA.FTZ R127, R134, UR40, -R85 ;  /* 0x00000028867f7c23 */ /* 0x000fc20008010855 */
[----:B------:R-:W-:Y:S01]  /*eff0*/  FMUL.FTZ R129, R130, UR40 ;  /* 0x0000002882817c20 */ /* 0x000fe20008410000 */
        /* <DEDUP_REMOVED lines=172> */
.L_x_11985:
        /* <DEDUP_REMOVED lines=82> */
.L_x_11968:
[----:B------:R-:W-:Y:S06]  /*ffe0*/  BAR.ARV 0x8, 0x200 ;  /* 0x0208000000007b1d */ /* 0x000fec0000002000 */
[----:B------:R-:W-:Y:S05]  /*fff0*/  @!P0 BRA `(.L_x_11987) ;  /* 0x0000000000048947 */ /* 0x000fea0003800000 */
[----:B------:R-:W-:Y:S01]  /*10000*/  BPT.TRAP 0x1 ;  /* 0x000000040000795c */ /* 0x000fe20000300000 */
.L_x_11987:
[----:B------:R-:W-:Y:S01]  /*10010*/  ULEA UR14, UR46, UR45, 0x3 ;  /* 0x0000002d2e0e7291 */ /* 0x000fe2000f8e183f */
[----:B------:R-:W-:-:S05]  /*10020*/  IMAD.U32 R4, RZ, RZ, UR47 ;  /* 0x0000002fff047e24 */ /* 0x000fca000f8e00ff */
[----:B------:R-:W-:-:S04]  /*10030*/  SHF.L.U32 R4, R4, 0x1f, RZ ;  /* 0x0000001f04047819 */ /* 0x000fc800000006ff */
[----:B------:R0:W1:Y:S01]  /*10040*/  SYNCS.PHASECHK.TRANS64.TRYWAIT P1, [UR14+0x13250], R4 ;  /* 0x01325004ff0075a7 */ /* 0x000062000802014e */
[----:B------:R-:W-:Y:S05]  /*10050*/  @!P0 BRA `(.L_x_11988) ;  /* 0x0000000000048947 */ /* 0x000fea0003800000 */
[----:B------:R-:W-:Y:S01]  /*10060*/  BPT.TRAP 0x1 ;  /* 0x000000040000795c */ /* 0x000fe20000300000 */
.L_x_11988:
[----:B-1----:R-:W-:Y:S05]  /*10070*/  @P1 BRA `(.L_x_11989) ;  /* 0x0000000000081947 */ /* 0x002fea0003800000 */
[----:B------:R-:W1:Y:S02]  /*10080*/  SYNCS.PHASECHK.TRANS64.TRYWAIT P1, [UR14+0x13250], R4 ;  /* 0x01325004ff0075a7 */ /* 0x000e64000802014e */
[----:B-1----:R-:W-:Y:S05]  /*10090*/  @!P1 BRA `(.L_x_11990) ;  /* 0x0000009000f09947 */ /* 0x002fea0003800000 */
.L_x_11989:
        /* <DEDUP_REMOVED lines=18> */
[----:B------:R-:W-:-:S05]  /*101c0*/  @UP0 UIADD3 UR9, UR9, UR6, URZ ;  /* 0x0000000609090290 */ /* 0x000fca000fffe03f */
[----:B------:R-:W-:Y:S02]  /*101d0*/  UMOV UR6, UR10 ;  /* 0x0000000a00067c82 */ /* 0x000fe40008000000 */
[----:B------:R-:W-:Y:S01]  /*101e0*/  QGMMA.64x64x32.F32.E4M3.E4M3 R24, R152, gdesc[UR4], R24, gsb0 ;  /* 0x00e0000498187df3 */ /* 0x000fe20008000818 */
[----:B------:R-:W-:-:S04]  /*101f0*/  @UP0 UIMAD.WIDE.U32 UR6, UR36, UR12, UR8 ;  /* 0x0000000c240602a5 */ /* 0x000fc8000f8e0008 */
[----:B------:R-:W-:Y:S02]  /*10200*/  @UP0 UIMAD UR7, UR36, UR13, UR7 ;  /* 0x0000000d240702a4 */ /* 0x000fe4000f8e0207 */
[----:B------:R-:W-:-:S04]  /*10210*/  @UP0 ULEA UR4, UP1, UR6, UR4, 0x2 ;  /* 0x0000000406040291 */ /* 0x000fc8000f82103f */
[----:B------:R-:W-:Y:S02]  /*10220*/  @UP0 ULEA.HI.X UR5, UR6, UR5, UR7, 0x2, UP1 ;  /* 0x0000000506050291 */ /* 0x000fe400088f1407 */
[----:B------:R-:W-:-:S04]  /*10230*/  IMAD.U32 R8, RZ, RZ, UR4 ;  /* 0x00000004ff087e24 */ /* 0x000fc8000f8e00ff */
[----:B------:R-:W-:Y:S01]  /*10240*/  IMAD.U32 R9, RZ, RZ, UR5 ;  /* 0x00000005ff097e24 */ /* 0x000fe2000f8e00ff */
        /* <DEDUP_REMOVED lines=13> */
[----:B------:R-:W1:Y:S04]  /*10320*/  SHFL.BFLY PT, R7, R6, 0x2, 0x1f ;  /* 0x0c401f0006077f89 */ /* 0x000e6800000e0000 */
[----:B------:R-:W3:Y:S01]  /*10330*/  SHFL.BFLY PT, R10, R5, 0x2, 0x1f ;  /* 0x0c401f00050a7f89 */ /* 0x000ee200000e0000 */
[----:B------:R-:W-:Y:S02]  /*10340*/  WARPGROUP.DEPBAR.LE gsb0, 0x0 ;  /* 0x00008000000079c5 */ /* 0x000fe40000010000 */
[----:B------:R-:W-:-:S06]  /*10350*/  WARPGROUP.ARRIVE ;  /* 0x00000000000079c5 */ /* 0x000fcc0000000000 */
[----:B------:R-:W-:Y:S01]  /*10360*/  QGMMA.64x64x32.F32.E4M3.E4M3 R24, R140, gdesc[UR4], R24, gsb0 ;  /* 0x00e000048c187df3 */ /* 0x000fe20008000818 */
[----:B-1----:R-:W-:-:S01]  /*10370*/  FADD.FTZ R7, R7, R6 ;  /* 0x0000000607077221 */ /* 0x002fc20000010000 */
[----:B------:R-:W-:Y:S01]  /*10380*/  UIADD3 UR10, UR10, 0x200, URZ ;  /* 0x000002000a0a7890 */ /* 0x000fe2000fffe03f */
[----:B---3--:R-:W-:-:S01]  /*10390*/  FADD.FTZ R10, R10, R5 ;  /* 0x000000050a0a7221 */ /* 0x008fc20000010000 */
[----:B------:R-:W-:Y:S02]  /*103a0*/  UMOV UR11, 0xc0000010 ;  /* 0xc0000010000b7882 */ /* 0x000fe40000000000 */
[----:B0-----:R-:W0:Y:S04]  /*103b0*/  SHFL.BFLY PT, R8, R7, 0x1, 0x1f ;  /* 0x0c201f0007087f89 */ /* 0x001e2800000e0000 */
        /* <DEDUP_REMOVED lines=33> */
.L_x_11991:
        /* <DEDUP_REMOVED lines=42> */
.L_x_11917:
[----:B------:R-:W0:Y:S01]  /*10870*/  S2R R3, SR_CgaCtaId ;  /* 0x0000000000037919 */ /* 0x000e220000008800 */
[----:B------:R-:W-:Y:S01]  /*10880*/  MOV R4, 0x400 ;  /* 0x0000040000047802 */ /* 0x000fe20000000f00 */
[----:B------:R-:W-:Y:S01]  /*10890*/  VIADD R17, R23, 0xffffff80 ;  /* 0xffffff8017117836 */ /* 0x000fe20000000000 */
[----:B------:R-:W-:Y:S01]  /*108a0*/  UISETP.NE.AND UP0, UPT, UR42, URZ, UPT ;  /* 0x0000003f2a00728c */ /* 0x000fe2000bf05270 */
[----:B------:R-:W-:Y:S03]  /*108b0*/  BAR.SYNC.DEFER_BLOCKING 0x5, 0x200 ;  /* 0x0148000000007b1d */ /* 0x000fe60000010000 */
[----:B------:R-:W-:-:S03]  /*108c0*/  SHF.R.S32.HI R18, RZ, 0x1f, R17 ;  /* 0x0000001fff127819 */ /* 0x000fc60000011411 */
[----:B------:R-:W-:Y:S01]  /*108d0*/  BSSY B0, `(.L_x_11992) ;  /* 0x00002c0000007945 */ /* 0x000fe20003800000 */
[----:B------:R-:W-:-:S03]  /*108e0*/  LEA.HI R5, R18, R17, RZ, 0x3 ;  /* 0x0000001112057211 */ /* 0x000fc600078f18ff */
[----:B------:R-:W-:Y:S01]  /*108f0*/  @!UP0 ULDC UR42, c[0x0][0xad4] ;  /* 0x0002b500002a8ab9 */ /* 0x000fe20000000800 */
[----:B0-----:R-:W-:-:S05]  /*10900*/  LEA R4, R3, R4, 0x18 ;  /* 0x0000000403047211 */ /* 0x001fca00078ec0ff */
[----:B------:R-:W0:Y:S02]  /*10910*/  LDS.128 R8, [R4+0x132d0] ;  /* 0x0132d00004087984 */ /* 0x000e240000000c00 */
[----:B0-----:R-:W-:Y:S02]  /*10920*/  LOP3.LUT R8, R5, 0xfffffff8, RZ, 0xc0, !PT ;  /* 0xfffffff805087812 */ /* 0x001fe400078ec0ff */
[----:B------:R-:W-:Y:S02]  /*10930*/  R2UR UR5, R9 ;  /* 0x00000000090572ca */ /* 0x000fe400000e0000 */
[----:B------:R-:W-:Y:S01]  /*10940*/  R2UR UR6, R10 ;  /* 0x000000000a0672ca */ /* 0x000fe200000e0000 */
[----:B------:R-:W-:Y:S01]  /*10950*/  IMAD.IADD R8, R17, 0x1, -R8 ;  /* 0x0000000111087824 */ /* 0x000fe200078e0a08 */
[----:B------:R-:W-:Y:S02]  /*10960*/  R2UR UR50, R11 ;  /* 0x000000000b3272ca */ /* 0x000fe400000e0000 */
[----:B------:R-:W-:Y:S01]  /*10970*/  SHF.R.S32.HI R5, RZ, 0x3, R5 ;  /* 0x00000003ff057819 */ /* 0x000fe20000011405 */
[----:B------:R-:W-:-:S05]  /*10980*/  IMAD.SHL.U32 R0, R8, 0x8, RZ ;  /* 0x0000000808007824 */ /* 0x000fca00078e00ff */
[----:B------:R-:W-:Y:S01]  /*10990*/  SHF.R.S32.HI R3, RZ, 0x1f, R0 ;  /* 0x0000001fff037819 */ /* 0x000fe20000011400 */
[----:B------:R-:W-:Y:S06]  /*109a0*/  BAR.ARV 0x4, 0x200 ;  /* 0x0108000000007b1d */ /* 0x000fec0000002000 */
[----:B------:R-:W-:Y:S05]  /*109b0*/  @P0 BRA `(.L_x_11993) ;  /* 0x00000020001c0947 */ /* 0x000fea0003800000 */
[----:B------:R-:W-:Y:S01]  /*109c0*/  IMAD.SHL.U32 R9, R23, 0x4, RZ ;  /* 0x0000000417097824 */ /* 0x000fe200078e00ff */
[----:B------:R-:W-:Y:S01]  /*109d0*/  ULDC.64 UR8, c[0x4][0x38] ;  /* 0x01000e0000087ab9 */ /* 0x000fe20000000a00 */
[----:B------:R-:W-:Y:S01]  /*109e0*/  LEA.HI R12, R18, R17, RZ, 0x4 ;  /* 0x00000011120c7211 */ /* 0x000fe200078f20ff */
[----:B------:R-:W-:Y:S02]  /*109f0*/  ULDC.64 UR10, c[0x0][0xc00] ;  /* 0x00030000000a7ab9 */ /* 0x000fe40000000a00 */
        /* <DEDUP_REMOVED lines=8> */
[----:B------:R-:W-:Y:S02]  /*10a80*/  ISETP.EQ.OR P0, PT, R9, 0x3, !P0 ;  /* 0x000000030900780c */ /* 0x000fe40004702670 */
[----:B------:R-:W1:Y:S02]  /*10a90*/  S2R R9, SR_SWINHI ;  /* 0x0000000000097919 */ /* 0x000e640000002f00 */
[----:B------:R-:W-:Y:S02]  /*10aa0*/  SEL R101, R24, R25, P0 ;  /* 0x0000001918657207 */ /* 0x000fe40000000000 */
[----:B0-----:R-:W-:Y:S02]  /*10ab0*/  LEA.HI R10, R18, R17, RZ, 0x5 ;  /* 0x00000011120a7211 */ /* 0x001fe400078f28ff */
[----:B------:R-:W-:Y:S02]  /*10ac0*/  SHF.R.S32.HI R11, RZ, 0x4, R12 ;  /* 0x00000004ff0b7819 */ /* 0x000fe4000001140c */
[----:B------:R-:W-:Y:S01]  /*10ad0*/  SEL R97, R25, R24, P0 ;  /* 0x0000001819617207 */ /* 0x000fe20000000000 */
[----:B------:R-:W-:Y:S01]  /*10ae0*/  IMAD.SHL.U32 R13, R10, 0x20, RZ ;  /* 0x000000200a0d7824 */ /* 0x000fe200078e00ff */
[----:B------:R-:W-:-:S02]  /*10af0*/  LOP3.LUT R10, R12, 0x3fffff0, RZ, 0xc0, !PT ;  /* 0x03fffff00c0a7812 */ /* 0x000fc400078ec0ff */
[----:B------:R-:W-:Y:S02]  /*10b00*/  LEA.HI R12, R12, R11, RZ, 0x1 ;  /* 0x0000000b0c0c7211 */ /* 0x000fe400078f08ff */
[----:B------:R-:W-:Y:S01]  /*10b10*/  LOP3.LUT R13, R13, 0xfffffc00, RZ, 0xc0, !PT ;  /* 0xfffffc000d0d7812 */ /* 0x000fe200078ec0ff */
[----:B------:R-:W-:Y:S01]  /*10b20*/  IMAD.IADD R10, R17, 0x1, -R10 ;  /* 0x00000001110a7824 */ /* 0x000fe200078e0a0a */
[----:B------:R-:W-:Y:S02]  /*10b30*/  LOP3.LUT R12, R12, 0x1ffffffe, RZ, 0xc0, !PT ;  /* 0x1ffffffe0c0c7812 */ /* 0x000fe400078ec0ff */
[----:B------:R-:W-:Y:S01]  /*10b40*/  SEL R87, R40, R41, P0 ;  /* 0x0000002928577207 */ /* 0x000fe20000000000 */
[----:B------:R-:W-:Y:S01]  /*10b50*/  IMAD R13, R10, 0x40, R13 ;  /* 0x000000400a0d7824 */ /* 0x000fe200078e020d */
[----:B------:R-:W-:Y:S01]  /*10b60*/  SEL R83, R41, R40, P0 ;  /* 0x0000002829537207 */ /* 0x000fe20000000000 */
[----:B------:R-:W-:Y:S01]  /*10b70*/  IMAD.IADD R12, R11, 0x1, -R12 ;  /* 0x000000010b0c7824 */ /* 0x000fe200078e0a0c */
[----:B------:R-:W-:-:S02]  /*10b80*/  SEL R41, R26, R27, P0 ;  /* 0x0000001b1a297207 */ /* 0x000fc40000000000 */
[----:B------:R-:W-:Y:S01]  /*10b90*/  SEL R73, R27, R26, P0 ;  /* 0x0000001a1b497207 */ /* 0x000fe20000000000 */
[----:B------:R-:W-:Y:S01]  /*10ba0*/  IMAD R13, R12, 0x8, R13 ;  /* 0x000000080c0d7824 */ /* 0x000fe200078e020d */
[----:B------:R-:W-:Y:S02]  /*10bb0*/  SEL R103, R28, R29, P0 ;  /* 0x0000001d1c677207 */ /* 0x000fe40000000000 */
[----:B------:R-:W-:Y:S02]  /*10bc0*/  SEL R99, R29, R28, P0 ;  /* 0x0000001c1d637207 */ /* 0x000fe40000000000 */
[----:B------:R-:W-:Y:S02]  /*10bd0*/  SEL R93, R32, R33, P0 ;  /* 0x00000021205d7207 */ /* 0x000fe40000000000 */
[----:B------:R-:W-:Y:S02]  /*10be0*/  MOV R10, R4 ;  /* 0x00000004000a7202 */ /* 0x000fe40000000f00 */
[----:B-1----:R-:W-:-:S02]  /*10bf0*/  MOV R11, R9 ;  /* 0x00000009000b7202 */ /* 0x002fc40000000f00 */
[----:B------:R-:W-:Y:S02]  /*10c00*/  SEL R89, R33, R32, P0 ;  /* 0x0000002021597207 */ /* 0x000fe40000000000 */
[----:B------:R-:W-:Y:S01]  /*10c10*/  SEL R95, R36, R37, P0 ;  /* 0x00000025245f7207 */ /* 0x000fe20000000000 */
[----:B------:R-:W-:Y:S01]  /*10c20*/  IMAD.WIDE R12, R13, 0x2, R10 ;  /* 0x000000020d0c7825 */ /* 0x000fe200078e020a */
[----:B------:R-:W-:Y:S02]  /*10c30*/  SEL R91, R37, R36, P0 ;  /* 0x00000024255b7207 */ /* 0x000fe40000000000 */
[----:B------:R-:W-:Y:S02]  /*10c40*/  SEL R29, R44, R45, P0 ;  /* 0x0000002d2c1d7207 */ /* 0x000fe40000000000 */
[C---:B------:R-:W-:Y:S02]  /*10c50*/  IADD3 R25, P3, R12.reuse, 0x20, RZ ;  /* 0x000000200c197810 */ /* 0x040fe40007f7e0ff */
[----:B------:R-:W-:-:S02]  /*10c60*/  LOP3.LUT R9, R12, 0x380, RZ, 0xc0, !PT ;  /* 0x000003800c097812 */ /* 0x000fc400078ec0ff */
[----:B------:R-:W-:Y:S02]  /*10c70*/  LOP3.LUT R24, R25, 0x380, RZ, 0xc0, !PT ;  /* 0x0000038019187812 */ /* 0x000fe400078ec0ff */
[----:B------:R-:W-:Y:S02]  /*10c80*/  IADD3 R20, P2, R12, 0x40, RZ ;  /* 0x000000400c147810 */ /* 0x000fe40007f5e0ff */
[----:B------:R-:W-:Y:S02]  /*10c90*/  SHF.R.U64 R24, R24, 0x3, RZ ;  /* 0x0000000318187819 */ /* 0x000fe400000012ff */
[----:B------:R-:W-:Y:S01]  /*10ca0*/  IADD3 R27, P1, R12, 0x60, RZ ;  /* 0x000000600c1b7810 */ /* 0x000fe20007f3e0ff */
[--C-:B------:R-:W-:Y:S01]  /*10cb0*/  IMAD.X R21, RZ, RZ, R13.reuse, P2 ;  /* 0x000000ffff157224 */ /* 0x100fe200010e060d */
[----:B------:R-:W-:Y:S02]  /*10cc0*/  SHF.R.U64 R9, R9, 0x3, RZ ;  /* 0x0000000309097819 */ /* 0x000fe400000012ff */
[----:B------:R-:W-:Y:S01]  /*10cd0*/  LOP3.LUT R24, R24, R25, RZ, 0x3c, !PT ;  /* 0x0000001918187212 */ /* 0x000fe200078e3cff */
[----:B------:R-:W-:Y:S01]  /*10ce0*/  IMAD.X R15, RZ, RZ, R13, P1 ;  /* 0x000000ffff0f7224 */ /* 0x000fe200008e060d */
[----:B------:R-:W-:-:S02]  /*10cf0*/  LOP3.LUT R14, R20, 0x380, RZ, 0xc0, !PT ;  /* 0x00000380140e7812 */ /* 0x000fc400078ec0ff */
[----:B------:R-:W-:Y:S02]  /*10d00*/  LOP3.LUT R25, R27, 0x380, RZ, 0xc0, !PT ;  /* 0x000003801b197812 */ /* 0x000fe400078ec0ff */
[----:B------:R-:W-:Y:S02]  /*10d10*/  LOP3.LUT R12, R9, R12, RZ, 0x3c, !PT ;  /* 0x0000000c090c7212 */ /* 0x000fe400078e3cff */
[----:B------:R-:W-:Y:S02]  /*10d20*/  SHF.R.U64 R9, R14, 0x3, RZ ;  /* 0x000000030e097819 */ /* 0x000fe400000012ff */
[----:B------:R-:W-:Y:S01]  /*10d30*/  SHF.R.U64 R14, R25, 0x3, RZ ;  /* 0x00000003190e7819 */ /* 0x000fe200000012ff */
[----:B------:R-:W-:Y:S01]  /*10d40*/  IMAD.X R25, RZ, RZ, R13, P3 ;  /* 0x000000ffff197224 */ /* 0x000fe200018e060d */
[----:B------:R-:W-:Y:S02]  /*10d50*/  LOP3.LUT R20, R9, R20, RZ, 0x3c, !PT ;  /* 0x0000001409147212 */ /* 0x000fe400078e3cff */
[----:B------:R-:W-:-:S02]  /*10d60*/  LOP3.LUT R14, R14, R27, RZ, 0x3c, !PT ;  /* 0x0000001b0e0e7212 */ /* 0x000fc400078e3cff */
[----:B------:R-:W-:Y:S02]  /*10d70*/  SEL R81, R48, R49, P0 ;  /* 0x0000003130517207 */ /* 0x000fe40000000000 */
[----:B------:R-:W-:Y:S02]  /*10d80*/  SEL R77, R49, R48, P0 ;  /* 0x00000030314d7207 */ /* 0x000fe40000000000 */
[----:B------:R-:W-:Y:S02]  /*10d90*/  MOV R69, R14 ;  /* 0x0000000e00457202 */ /* 0x000fe40000000f00 */
[----:B------:R-:W-:Y:S02]  /*10da0*/  SEL R85, R45, R44, P0 ;  /* 0x0000002c2d557207 */ /* 0x000fe40000000000 */
[----:B------:R-:W-:Y:S02]  /*10db0*/  SEL R33, R52, R53, P0 ;  /* 0x0000003534217207 */ /* 0x000fe40000000000 */
        /* <DEDUP_REMOVED lines=16> */
[----:B------:R-:W-:Y:S02]  /*10ec0*/  MOV R72, R12 ;  /* 0x0000000c00487202 */ /* 0x000fe40000000f00 */
[----:B------:R-:W-:Y:S02]  /*10ed0*/  MOV R71, R24 ;  /* 0x0000001800477202 */ /* 0x000fe40000000f00 */
[----:B--2---:R-:W-:Y:S01]  /*10ee0*/  LOP3.LUT R28, R56, 0x2, RZ, 0x3c, !PT ;  /* 0x00000002381c7812 */ /* 0x004fe200078e3cff */
[----:B------:R-:W-:Y:S04]  /*10ef0*/  SHFL.IDX PT, R14, R101, R56, 0x1c1f ;  /* 0x001c1f38650e7589 */ /* 0x000fe800000e0000 */
[----:B------:R-:W-:Y:S04]  /*10f00*/  SHFL.IDX PT, R26, R93, R56, 0x1c1f ;  /* 0x001c1f385d1a7589 */ /* 0x000fe800000e0000 */
[----:B------:R-:W0:Y:S04]  /*10f10*/  SHFL.IDX PT, R15, R97, R28, 0x1c1f ;  /* 0x001c1f1c610f7589 */ /* 0x000e2800000e0000 */
[----:B------:R-:W1:Y:S04]  /*10f20*/  SHFL.IDX PT, R27, R89, R28, 0x1c1f ;  /* 0x001c1f1c591b7589 */ /* 0x000e6800000e0000 */
[----:B------:R-:W-:Y:S04]  /*10f30*/  SHFL.IDX PT, R9, R103, R56, 0x1c1f ;  /* 0x001c1f3867097589 */ /* 0x000fe800000e0000 */
[----:B------:R-:W-:Y:S04]  /*10f40*/  SHFL.IDX PT, R21, R95, R56, 0x1c1f ;  /* 0x001c1f385f157589 */ /* 0x000fe800000e0000 */
[----:B------:R-:W2:Y:S04]  /*10f50*/  SHFL.IDX PT, R20, R99, R28, 0x1c1f ;  /* 0x001c1f1c63147589 */ /* 0x000ea800000e0000 */
[----:B------:R-:W3:Y:S04]  /*10f60*/  SHFL.IDX PT, R30, R91, R28, 0x1c1f ;  /* 0x001c1f1c5b1e7589 */ /* 0x000ee800000e0000 */
[----:B------:R-:W-:Y:S01]  /*10f70*/  SHFL.IDX PT, R31, R87, R56, 0x1c1f ;  /* 0x001c1f38571f7589 */ /* 0x000fe200000e0000 */
[----:B0-----:R-:W-:-:S02]  /*10f80*/  SEL R12, R14, R15, P0 ;  /* 0x0000000f0e0c7207 */ /* 0x001fc40000000000 */
[----:B------:R-:W-:Y:S01]  /*10f90*/  SEL R14, R15, R14, P0 ;  /* 0x0000000e0f0e7207 */ /* 0x000fe20000000000 */
[----:B------:R-:W-:Y:S01]  /*10fa0*/  SHFL.IDX PT, R39, R41, R56, 0x1c1f ;  /* 0x001c1f3829277589 */ /* 0x000fe200000e0000 */
[----:B-1----:R-:W-:Y:S02]  /*10fb0*/  SEL R24, R26, R27, P0 ;  /* 0x0000001b1a187207 */ /* 0x002fe40000000000 */
[----:B------:R-:W-:Y:S01]  /*10fc0*/  SEL R26, R27, R26, P0 ;  /* 0x0000001a1b1a7207 */ /* 0x000fe20000000000 */
[----:B------:R-:W0:Y:S04]  /*10fd0*/  SHFL.IDX PT, R34, R83, R28, 0x1c1f ;  /* 0x001c1f1c53227589 */ /* 0x000e2800000e0000 */
[----:B------:R-:W-:Y:S04]  /*10fe0*/  SHFL.IDX PT, R40, R81, R56, 0x1c1f ;  /* 0x001c1f3851287589 */ /* 0x000fe800000e0000 */
[----:B------:R-:W1:Y:S01]  /*10ff0*/  SHFL.IDX PT, R41, R77, R28, 0x1c1f ;  /* 0x001c1f1c4d297589 */ /* 0x000e6200000e0000 */
[----:B--2---:R-:W-:-:S02]  /*11000*/  SEL R13, R9, R20, P0 ;  /* 0x00000014090d7207 */ /* 0x004fc40000000000 */
[----:B------:R-:W-:Y:S01]  /*11010*/  SEL R15, R20, R9, P0 ;  /* 0x00000009140f7207 */ /* 0x000fe20000000000 */
[----:B------:R-:W-:Y:S01]  /*11020*/  SHFL.IDX PT, R29, R29, R56, 0x1c1f ;  /* 0x001c1f381d1d7589 */ /* 0x000fe200000e0000 */
[----:B---3--:R-:W-:Y:S02]  /*11030*/  SEL R25, R21, R30, P0 ;  /* 0x0000001e15197207 */ /* 0x008fe40000000000 */
[----:B------:R-:W-:Y:S01]  /*11040*/  SEL R27, R30, R21, P0 ;  /* 0x000000151e1b7207 */ /* 0x000fe20000000000 */
[----:B------:R-:W2:Y:S01]  /*11050*/  SHFL.IDX PT, R32, R85, R28, 0x1c1f ;  /* 0x001c1f1c55207589 */ /* 0x000ea200000e0000 */
[----:B------:R-:W-:Y:S02]  /*11060*/  F2FP.BF16.F32.PACK_AB R64, R13, R12 ;  /* 0x0000000c0d40723e */ /* 0x000fe400000010ff */
[----:B------:R-:W-:Y:S01]  /*11070*/  F2FP.BF16.F32.PACK_AB R66, R15, R14 ;  /* 0x0000000e0f42723e */ /* 0x000fe200000010ff */
[----:B------:R-:W3:Y:S04]  /*11080*/  SHFL.IDX PT, R44, R73, R28, 0x1c1f ;  /* 0x001c1f1c492c7589 */ /* 0x000ee800000e0000 */
[----:B------:R-:W-:Y:S01]  /*11090*/  SHFL.IDX PT, R33, R33, R56, 0x1c1f ;  /* 0x001c1f3821217589 */ /* 0x000fe200000e0000 */
[----:B0-----:R-:W-:-:S02]  /*110a0*/  SEL R20, R31, R34, P0 ;  /* 0x000000221f147207 */ /* 0x001fc40000000000 */
[----:B------:R-:W-:Y:S01]  /*110b0*/  SEL R30, R34, R31, P0 ;  /* 0x0000001f221e7207 */ /* 0x000fe20000000000 */
[----:B------:R-:W-:Y:S04]  /*110c0*/  SHFL.IDX PT, R37, R37, R56, 0x1c1f ;  /* 0x001c1f3825257589 */ /* 0x000fe800000e0000 */
[----:B------:R-:W0:Y:S01]  /*110d0*/  SHFL.IDX PT, R36, R79, R28, 0x1c1f ;  /* 0x001c1f1c4f247589 */ /* 0x000e2200000e0000 */
[----:B-1----:R-:W-:Y:S02]  /*110e0*/  SEL R34, R40, R41, P0 ;  /* 0x0000002928227207 */ /* 0x002fe40000000000 */
[----:B------:R-:W-:Y:S01]  /*110f0*/  SEL R40, R41, R40, P0 ;  /* 0x0000002829287207 */ /* 0x000fe20000000000 */
[----:B------:R1:W4:Y:S04]  /*11100*/  SHFL.IDX PT, R42, R75, R28, 0x1c1f ;  /* 0x001c1f1c4b2a7589 */ /* 0x00032800000e0000 */
[----:B------:R-:W-:Y:S01]  /*11110*/  SHFL.IDX PT, R45, R45, R56, 0x1c1f ;  /* 0x001c1f382d2d7589 */ /* 0x000fe200000e0000 */
[----:B--2---:R-:W-:-:S02]  /*11120*/  SEL R21, R29, R32, P0 ;  /* 0x000000201d157207 */ /* 0x004fc40000000000 */
[----:B------:R-:W-:Y:S01]  /*11130*/  SEL R31, R32, R29, P0 ;  /* 0x0000001d201f7207 */ /* 0x000fe20000000000 */
[----:B------:R-:W-:Y:S01]  /*11140*/  SHFL.IDX PT, R43, R67, R56, 0x1c1f ;  /* 0x001c1f38432b7589 */ /* 0x000fe200000e0000 */
[----:B---3--:R-:W-:Y:S01]  /*11150*/  SEL R38, R39, R44, P0 ;  /* 0x0000002c27267207 */ /* 0x008fe20000000000 */
[----:B-1----:R-:W1:Y:S02]  /*11160*/  LDC.64 R74, c[0x0][0xc08] ;  /* 0x00030200ff4a7b82 */ /* 0x002e640000000a00 */
[----:B------:R-:W-:Y:S04]  /*11170*/  SHFL.IDX PT, R46, R65, R28, 0x1c1f ;  /* 0x001c1f1c412e7589 */ /* 0x000fe800000e0000 */
[----:B------:R-:W2:Y:S04]  /*11180*/  SHFL.IDX PT, R48, R63, R28, 0x1c1f ;  /* 0x001c1f1c3f307589 */ /* 0x000ea800000e0000 */
[----:B------:R-:W-:Y:S01]  /*11190*/  SHFL.IDX PT, R49, R49, R56, 0x1c1f ;  /* 0x001c1f3831317589 */ /* 0x000fe200000e0000 */
[----:B0-----:R-:W-:-:S03]  /*111a0*/  SEL R41, R36, R33, P0 ;  /* 0x0000002124297207 */ /* 0x001fc60000000000 */
[----:B------:R-:W-:Y:S01]  /*111b0*/  SHFL.IDX PT, R47, R61, R56, 0x1c1f ;  /* 0x001c1f383d2f7589 */ /* 0x000fe200000e0000 */
[----:B----4-:R-:W-:Y:S02]  /*111c0*/  SEL R29, R42, R37, P0 ;  /* 0x000000252a1d7207 */ /* 0x010fe40000000000 */
[----:B------:R-:W-:Y:S01]  /*111d0*/  F2FP.BF16.F32.PACK_AB R62, R41, R40 ;  /* 0x00000028293e723e */ /* 0x000fe200000010ff */
[----:B------:R-:W-:Y:S04]  /*111e0*/  SHFL.IDX PT, R50, R59, R28, 0x1c1f ;  /* 0x001c1f1c3b327589 */ /* 0x000fe800000e0000 */
[----:B------:R-:W0:Y:S04]  /*111f0*/  SHFL.IDX PT, R52, R57, R28, 0x1c1f ;  /* 0x001c1f1c39347589 */ /* 0x000e2800000e0000 */
[----:B------:R-:W-:Y:S04]  /*11200*/  SHFL.IDX PT, R51, R51, R56, 0x1c1f ;  /* 0x001c1f3833337589 */ /* 0x000fe800000e0000 */
[----:B------:R3:W-:Y:S01]  /*11210*/  SHFL.IDX PT, R53, R53, R56, 0x1c1f ;  /* 0x001c1f3835357589 */ /* 0x0007e200000e0000 */
[----:B--2---:R-:W-:-:S03]  /*11220*/  SEL R32, R45, R48, P0 ;  /* 0x000000302d207207 */ /* 0x004fc60000000000 */
[----:B------:R-:W-:Y:S04]  /*11230*/  SHFL.IDX PT, R54, R55, R28, 0x1c1f ;  /* 0x001c1f1c37367589 */ /* 0x000fe800000e0000 */
[----:B------:R2:W4:Y:S01]  /*11240*/  SHFL.IDX PT, R58, R35, R28, 0x1c1f ;  /* 0x001c1f1c233a7589 */ /* 0x00052200000e0000 */
[----:B---3--:R-:W-:Y:S02]  /*11250*/  F2FP.BF16.F32.PACK_AB R56, R21, R20 ;  /* 0x000000141538723e */ /* 0x008fe400000010ff */
[----:B--2---:R-:W-:Y:S02]  /*11260*/  SEL R28, R44, R39, P0 ;  /* 0x000000272c1c7207 */ /* 0x004fe40000000000 */
[----:B------:R-:W-:Y:S02]  /*11270*/  SEL R35, R33, R36, P0 ;  /* 0x0000002421237207 */ /* 0x000fe40000000000 */
[----:B------:R-:W-:-:S02]  /*11280*/  SEL R39, R37, R42, P0 ;  /* 0x0000002a25277207 */ /* 0x000fc40000000000 */
[----:B------:R-:W-:Y:S02]  /*11290*/  SEL R36, R48, R45, P0 ;  /* 0x0000002d30247207 */ /* 0x000fe40000000000 */
[----:B------:R-:W-:Y:S02]  /*112a0*/  SEL R33, R43, R46, P0 ;  /* 0x0000002e2b217207 */ /* 0x000fe40000000000 */
[----:B------:R-:W-:Y:S02]  /*112b0*/  SEL R37, R46, R43, P0 ;  /* 0x0000002b2e257207 */ /* 0x000fe40000000000 */
[----:B0-----:R-:W-:Y:S02]  /*112c0*/  SEL R42, R49, R52, P0 ;  /* 0x00000034312a7207 */ /* 0x001fe40000000000 */
[----:B------:R-:W-:Y:S02]  /*112d0*/  SEL R44, R52, R49, P0 ;  /* 0x00000031342c7207 */ /* 0x000fe40000000000 */
[----:B------:R-:W-:-:S02]  /*112e0*/  SEL R43, R47, R50, P0 ;  /* 0x000000322f2b7207 */ /* 0x000fc40000000000 */
[----:B------:R-:W-:Y:S01]  /*112f0*/  SEL R45, R50, R47, P0 ;  /* 0x0000002f322d7207 */ /* 0x000fe20000000000 */
[----:B------:R-:W-:Y:S01]  /*11300*/  IMAD.U32 R50, RZ, RZ, UR8 ;  /* 0x00000008ff327e24 */ /* 0x000fe2000f8e00ff */
[----:B----4-:R-:W-:Y:S02]  /*11310*/  SEL R46, R53, R58, P0 ;  /* 0x0000003a352e7207 */ /* 0x010fe40000000000 */
[----:B------:R-:W-:Y:S02]  /*11320*/  SEL R48, R58, R53, P0 ;  /* 0x000000353a307207 */ /* 0x000fe40000000000 */
[----:B------:R-:W-:Y:S02]  /*11330*/  SEL R47, R51, R54, P0 ;  /* 0x00000036332f7207 */ /* 0x000fe40000000000 */
[----:B------:R-:W-:Y:S01]  /*11340*/  SEL R49, R54, R51, P0 ;  /* 0x0000003336317207 */ /* 0x000fe20000000000 */
[----:B------:R-:W-:Y:S01]  /*11350*/  IMAD.U32 R51, RZ, RZ, UR9 ;  /* 0x00000009ff337e24 */ /* 0x000fe2000f8e00ff */
[----:B------:R-:W-:-:S02]  /*11360*/  F2FP.BF16.F32.PACK_AB R65, R39, R38 ;  /* 0x000000262741723e */ /* 0x000fc400000010ff */
        /* <DEDUP_REMOVED lines=11> */
[----:B------:R-:W-:Y:S01]  /*11420*/  F2FP.BF16.F32.PACK_AB R61, R47, R46 ;  /* 0x0000002e2f3d723e */ /* 0x000fe200000010ff */
[----:B------:R2:W-:Y:S01]  /*11430*/  STSM.16.M88.4 [R70], R56 ;  /* 0x0000003846007844 */ /* 0x0005e20000000200 */
[----:B------:R-:W-:Y:S02]  /*11440*/  F2FP.BF16.F32.PACK_AB R63, R49, R48 ;  /* 0x00000030313f723e */ /* 0x000fe400000010ff */
[----:B------:R-:W-:-:S03]  /*11450*/  ISETP.NE.U32.AND P0, PT, RZ, UR10, PT ;  /* 0x0000000aff007c0c */ /* 0x000fc6000bf05070 */
[----:B------:R3:W-:Y:S01]  /*11460*/  STSM.16.M88.4 [R69], R60 ;  /* 0x0000003c45007844 */ /* 0x0007e20000000200 */
[----:B------:R-:W-:Y:S01]  /*11470*/  ISETP.NE.AND.EX P0, PT, RZ, UR11, PT, P0 ;  /* 0x0000000bff007c0c */ /* 0x000fe2000bf05300 */
[----:B------:R-:W-:Y:S01]  /*11480*/  BAR.SYNC.DEFER_BLOCKING 0x1, 0x180 ;  /* 0x0046000000007b1d */ /* 0x000fe20000010000 */
[----:B-1----:R-:W-:-:S07]  /*11490*/  ISETP.NE.U32.AND P1, PT, R74, RZ, PT ;  /* 0x000000ff4a00720c */ /* 0x002fce0003f25070 */
[----:B0-----:R-:W0:Y:S04]  /*114a0*/  LDC R52, c[0x0][0xbe8] ;  /* 0x0002fa00ff347b82 */ /* 0x001e280000000800 */
[----:B------:R-:W4:Y:S01]  /*114b0*/  @P0 LDG.E R68, desc[UR52][R50.64] ;  /* 0x0000003432440981 */ /* 0x000f22000c1e1900 */
[----:B------:R-:W-:Y:S01]  /*114c0*/  R2UR UR4, R75 ;  /* 0x000000004b0472ca */ /* 0x000fe200000e0000 */
[----:B------:R-:W-:Y:S01]  /*114d0*/  VOTEU.ANY UP0, P1 ;  /* 0x00000000003f7886 */ /* 0x000fe20000800100 */
[----:B0-----:R-:W-:-:S11]  /*114e0*/  ISETP.NE.AND P1, PT, R52, 0x1, PT ;  /* 0x000000013400780c */ /* 0x001fd60003f25270 */
[----:B------:R-:W-:-:S03]  /*114f0*/  UISETP.NE.AND.EX UP0, UPT, UR4, URZ, UPT, UP0 ;  /* 0x0000003f0400728c */ /* 0x000fc6000bf05300 */
[----:B------:R-:W-:Y:S01]  /*11500*/  ULDC UR4, c[0x0][0xa88] ;  /* 0x0002a20000047ab9 */ /* 0x000fe20000000800 */
[----:B------:R-:W-:Y:S01]  /*11510*/  UISETP.GT.AND UP1, UPT, UR42, 0x1, UPT ;  /* 0x000000012a00788c */ /* 0x000fe2000bf24270 */
[----:B------:R-:W-:Y:S01]  /*11520*/  IMAD.U32 R9, RZ, RZ, UR4 ;  /* 0x00000004ff097e24 */ /* 0x000fe2000f8e00ff */
[----:B------:R-:W-:Y:S01]  /*11530*/  PLOP3.LUT P4, PT, PT, PT, UP0, 0x80, 0x0 ;  /* 0x000000000000781c */ /* 0x000fe20003f8f008 */
[----:B------:R-:W0:Y:S04]  /*11540*/  @P1 LDC R53, c[0x0][0xbec] ;  /* 0x0002fb00ff351b82 */ /* 0x000e280000000800 */
[----:B------:R-:W-:Y:S02]  /*11550*/  @UP0 ULDC.64 UR8, c[0x0][0xc08] ;  /* 0x0003020000080ab9 */ /* 0x000fe40000000a00 */
[----:B------:R-:W-:Y:S01]  /*11560*/  @UP0 UIMAD.WIDE UR8, UR37, 0x4, UR8 ;  /* 0x00000004250808a5 */ /* 0x000fe2000f8e0208 */
[----:B------:R-:W-:-:S05]  /*11570*/  UMOV UR14, 0x9b8 ;  /* 0x000009b8000e7882 */ /* 0x000fca0000000000 */
[----:B------:R-:W-:Y:S02]  /*11580*/  IMAD.U32 R54, RZ, RZ, UR8 ;  /* 0x00000008ff367e24 */ /* 0x000fe4000f8e00ff */
[----:B------:R-:W-:Y:S01]  /*11590*/  IMAD.U32 R55, RZ, RZ, UR9 ;  /* 0x00000009ff377e24 */ /* 0x000fe2000f8e00ff */
[----:B------:R-:W-:-:S04]  /*115a0*/  USEL UR14, UR14, 0x978, UP1 ;  /* 0x000009780e0e7887 */ /* 0x000fc80008800000 */
[----:B------:R1:W5:Y:S01]  /*115b0*/  @P4 LDG.E R9, desc[UR52][R54.64] ;  /* 0x0000003436094981 */ /* 0x000362000c1e1900 */
[----:B------:R-:W-:Y:S01]  /*115c0*/  UISETP.NE.U32.AND UP0, UPT, UR10, URZ, UPT ;  /* 0x0000003f0a00728c */ /* 0x000fe2000bf05070 */
[----:B--2---:R-:W-:Y:S01]  /*115d0*/  LEA.HI R57, R18, R17, RZ, 0x7 ;  /* 0x0000001112397211 */ /* 0x004fe200078f38ff */
[----:B------:R-:W-:Y:S01]  /*115e0*/  UMOV UR4, URZ ;  /* 0x0000003f00047c82 */ /* 0x000fe20008000000 */
[----:B------:R-:W-:Y:S01]  /*115f0*/  USEL UR16, UR41, URZ, UP1 ;  /* 0x0000003f29107287 */ /* 0x000fe20008800000 */
[----:B---3--:R-:W-:Y:S01]  /*11600*/  VIADD R60, R22, UR39 ;  /* 0x00000027163c7c36 */ /* 0x008fe20008000000 */
[----:B------:R-:W-:Y:S01]  /*11610*/  UISETP.NE.AND.EX UP0, UPT, UR11, URZ, UPT, UP0 ;  /* 0x0000003f0b00728c */ /* 0x000fe2000bf05300 */
[----:B------:R-:W-:Y:S01]  /*11620*/  LOP3.LUT R18, R57, 0xffffff80, RZ, 0xc0, !PT ;  /* 0xffffff8039127812 */ /* 0x000fe200078ec0ff */
[----:B------:R-:W-:Y:S01]  /*11630*/  ULDC.64 UR12, c[0x0][UR14+0x218] ;  /* 0x000086000e0c7abb */ /* 0x000fe20008000a00 */
[----:B------:R-:W-:Y:S01]  /*11640*/  ULDC.64 UR18, c[0x0][UR14+0x210] ;  /* 0x000084000e127abb */ /* 0x000fe20008000a00 */
[----:B-1----:R-:W1:Y:S01]  /*11650*/  @P1 LDC R55, c[0x0][0xbf0] ;  /* 0x0002fc00ff371b82 */ /* 0x002e620000000800 */
[----:B------:R-:W-:Y:S01]  /*11660*/  UIMAD.WIDE.U32 UR10, UR12, UR36, URZ ;  /* 0x000000240c0a72a5 */ /* 0x000fe2000f8e003f */
[----:B------:R-:W-:Y:S01]  /*11670*/  IMAD.IADD R58, R17, 0x1, -R18 ;  /* 0x00000001113a7824 */ /* 0x000fe200078e0a12 */
[----:B------:R-:W-:Y:S01]  /*11680*/  UIMAD UR12, UR13, UR36, URZ ;  /* 0x000000240d0c72a4 */ /* 0x000fe2000f8e023f */
[----:B0-----:R-:W-:Y:S01]  /*11690*/  @P1 IMAD.HI.U32 R18, R60, R53, RZ ;  /* 0x000000353c121227 */ /* 0x001fe200078e00ff */
[----:B------:R-:W-:Y:S01]  /*116a0*/  ULDC.64 UR8, c[0x0][UR14+0x220] ;  /* 0x000088000e087abb */ /* 0x000fe20008000a00 */
[----:B------:R-:W-:Y:S01]  /*116b0*/  USEL UR7, UR37, URZ, !UP0 ;  /* 0x0000003f25077287 */ /* 0x000fe2000c000000 */
[----:B------:R-:W-:Y:S01]  /*116c0*/  SHF.R.S32.HI R59, RZ, 0x1f, R58 ;  /* 0x0000001fff3b7819 */ /* 0x000fe2000001143a */
[----:B------:R-:W-:Y:S01]  /*116d0*/  ULDC.64 UR14, c[0x0][UR14+0x228] ;  /* 0x00008a000e0e7abb */ /* 0x000fe20008000a00 */
[----:B------:R-:W-:Y:S01]  /*116e0*/  USHF.R.S32.HI UR17, URZ, 0x1f, UR37 ;  /* 0x0000001f3f117899 */ /* 0x000fe20008011425 */
[----:B------:R-:W-:Y:S01]  /*116f0*/  IMAD.MOV.U32 R17, RZ, RZ, R60 ;  /* 0x000000ffff117224 */ /* 0x000fe200078e003c */
[----:B------:R-:W-:Y:S01]  /*11700*/  UIMAD.WIDE.U32 UR20, UR14, UR16, URZ ;  /* 0x000000100e1472a5 */ /* 0x000fe2000f8e003f */
[----:B------:R-:W-:Y:S01]  /*11710*/  SHF.R.S32.HI R57, RZ, 0x7, R57 ;  /* 0x00000007ff397819 */ /* 0x000fe20000011439 */
[----:B------:R-:W-:-:S02]  /*11720*/  UIADD3 UR11, UR11, UR12, URZ ;  /* 0x0000000c0b0b7290 */ /* 0x000fc4000fffe03f */
[----:B------:R-:W-:Y:S02]  /*11730*/  UIMAD.WIDE.U32 UR12, UR8, UR7, URZ ;  /* 0x00000007080c72a5 */ /* 0x000fe4000f8e003f */
[----:B------:R-:W-:Y:S01]  /*11740*/  USEL UR17, UR17, URZ, !UP0 ;  /* 0x0000003f11117287 */ /* 0x000fe2000c000000 */
[----:B------:R-:W-:Y:S01]  /*11750*/  IMAD.U32 R54, RZ, RZ, UR20 ;  /* 0x00000014ff367e24 */ /* 0x000fe2000f8e00ff */
[----:B------:R-:W-:Y:S02]  /*11760*/  UIMAD UR9, UR9, UR7, URZ ;  /* 0x00000007090972a4 */ /* 0x000fe4000f8e023f */
[----:B------:R-:W-:Y:S02]  /*11770*/  UIMAD UR14, UR15, UR16, URZ ;  /* 0x000000100f0e72a4 */ /* 0x000fe4000f8e023f */
[----:B------:R-:W-:Y:S01]  /*11780*/  UIMAD UR9, UR8, UR17, UR9 ;  /* 0x00000011080972a4 */ /* 0x000fe2000f8e0209 */
[----:B-1----:R-:W-:Y:S01]  /*11790*/  @P1 SHF.R.U32.HI R17, RZ, R55, R18 ;  /* 0x00000037ff111219 */ /* 0x002fe20000011612 */
[----:B------:R-:W-:Y:S01]  /*117a0*/  UIADD3 UR14, UR21, UR14, URZ ;  /* 0x0000000e150e7290 */ /* 0x000fe2000fffe03f */
[CC--:B------:R-:W-:Y:S01]  /*117b0*/  LEA.HI R18, R59.reuse, R58.reuse, RZ, 0x2 ;  /* 0x0000003a3b127211 */ /* 0x0c0fe200078f10ff */
[----:B------:R-:W-:Y:S01]  /*117c0*/  UIADD3 UR8, UR13, UR9, URZ ;  /* 0x000000090d087290 */ /* 0x000fe2000fffe03f */
[----:B------:R-:W-:Y:S01]  /*117d0*/  IMAD.U32 R55, RZ, RZ, UR21 ;  /* 0x00000015ff377e24 */ /* 0x000fe2000f8e00ff */
[----:B------:R-:W-:Y:S01]  /*117e0*/  LEA.HI R59, R59, R58, RZ, 0x5 ;  /* 0x0000003a3b3b7211 */ /* 0x000fe200078f28ff */
[--C-:B------:R-:W-:Y:S01]  /*117f0*/  IMAD.MOV R53, RZ, RZ, -R17.reuse ;  /* 0x000000ffff357224 */ /* 0x100fe200078e0a11 */
[--C-:B------:R-:W-:Y:S01]  /*11800*/  SHF.R.S32.HI R61, RZ, 0x2, R18.reuse ;  /* 0x00000002ff3d7819 */ /* 0x100fe20000011412 */
[----:B------:R-:W-:Y:S01]  /*11810*/  IMAD.U32 R55, RZ, RZ, UR14 ;  /* 0x0000000eff377e24 */ /* 0x000fe2000f8e00ff */
[----:B------:R-:W-:Y:S01]  /*11820*/  SHF.R.S32.HI R62, RZ, 0x1f, R18 ;  /* 0x0000001fff3e7819 */ /* 0x000fe20000011412 */
[----:B------:R-:W-:Y:S01]  /*11830*/  IMAD R53, R52, R53, R60 ;  /* 0x0000003534357224 */ /* 0x000fe200078e023c */
[----:B------:R-:W-:-:S02]  /*11840*/  SHF.R.S32.HI R18, RZ, 0x1f, R17 ;  /* 0x0000001fff127819 */ /* 0x000fc40000011411 */
[----:B------:R-:W-:Y:S01]  /*11850*/  LEA.HI R62, R62, R61, RZ, 0x3 ;  /* 0x0000003d3e3e7211 */ /* 0x000fe200078f18ff */
[----:B------:R-:W-:Y:S01]  /*11860*/  IMAD R56, R53, UR19, RZ ;  /* 0x0000001335387c24 */ /* 0x000fe2000f8e02ff */
[----:B------:R-:W-:Y:S02]  /*11870*/  SHF.R.S32.HI R59, RZ, 0x5, R59 ;  /* 0x00000005ff3b7819 */ /* 0x000fe4000001143b */
[----:B------:R-:W-:-:S05]  /*11880*/  LOP3.LUT R62, R62, 0xfffffff8, RZ, 0xc0, !PT ;  /* 0xfffffff83e3e7812 */ /* 0x000fca00078ec0ff */
[----:B------:R-:W-:-:S04]  /*11890*/  IMAD.IADD R62, R61, 0x1, -R62 ;  /* 0x000000013d3e7824 */ /* 0x000fc800078e0a3e */
[----:B------:R-:W-:Y:S01]  /*118a0*/  IMAD R59, R59, 0x10, R62 ;  /* 0x000000103b3b7824 */ /* 0x000fe200078e023e */
[----:B----4-:R-:W-:-:S13]  /*118b0*/  @P0 R2UR UR4, R68 ;  /* 0x00000000440402ca */ /* 0x010fda00000e0000 */
[----:B------:R-:W-:-:S06]  /*118c0*/  UIADD3 UR10, UP0, UP2, UR12, UR10, UR4 ;  /* 0x0000000a0c0a7290 */ /* 0x000fcc000fa1e004 */
[----:B------:R-:W-:Y:S01]  /*118d0*/  IADD3 R54, P2, P3, R17, UR10, R54 ;  /* 0x0000000a11367c10 */ /* 0x000fe2000fb5e036 */
[----:B------:R-:W-:Y:S01]  /*118e0*/  USHF.R.S32.HI UR10, URZ, 0x1f, UR4 ;  /* 0x0000001f3f0a7899 */ /* 0x000fe20008011404 */
[----:B------:R-:W-:-:S03]  /*118f0*/  SHF.R.S32.HI R17, RZ, 0x1f, R53 ;  /* 0x0000001fff117819 */ /* 0x000fc60000011435 */
[----:B------:R-:W-:Y:S02]  /*11900*/  UIADD3.X UR8, UR8, UR11, UR10, UP0, UP2 ;  /* 0x0000000b08087290 */ /* 0x000fe400087e440a */
[----:B------:R-:W-:-:S04]  /*11910*/  IMAD R17, R17, UR18, R56 ;  /* 0x0000001211117c24 */ /* 0x000fc8000f8e0238 */
[----:B------:R-:W-:Y:S01]  /*11920*/  IADD3.X R55, R18, UR8, R55, P2, P3 ;  /* 0x0000000812377c10 */ /* 0x000fe200097e6437 */
[----:B------:R-:W-:Y:S01]  /*11930*/  IMAD.HI R18, R57, 0x55555556, RZ ;  /* 0x5555555639127827 */ /* 0x000fe200078e02ff */
[----:B------:R-:W-:Y:S01]  /*11940*/  ULDC.64 UR8, c[0x0][0xba8] ;  /* 0x0002ea0000087ab9 */ /* 0x000fe20000000a00 */
[----:B------:R-:W-:Y:S01]  /*11950*/  @!UP1 ULDC UR8, c[0x0][0xb50] ;  /* 0x0002d40000089ab9 */ /* 0x000fe20000000800 */
[----:B------:R-:W-:Y:S01]  /*11960*/  @!UP1 ULDC UR9, c[0x0][0xb54] ;  /* 0x0002d50000099ab9 */ /* 0x000fe20000000800 */
[----:B------:R-:W-:Y:S01]  /*11970*/  IMAD.WIDE.U32 R54, R53, UR18, R54 ;  /* 0x0000001235367c25 */ /* 0x000fe2000f8e0036 */
[----:B------:R-:W-:-:S03]  /*11980*/  LEA.HI R56, R18, R18, RZ, 0x1 ;  /* 0x0000001212387211 */ /* 0x000fc600078f08ff */
[----:B------:R-:W-:Y:S01]  /*11990*/  IMAD.IADD R17, R55, 0x1, R17 ;  /* 0x0000000137117824 */ /* 0x000fe200078e0211 */
[----:B------:R-:W-:Y:S01]  /*119a0*/  LEA R18, P2, R54, UR8, 0x2 ;  /* 0x0000000836127c11 */ /* 0x000fe2000f8410ff */
[----:B------:R-:W-:-:S03]  /*119b0*/  IMAD R56, R56, -0x3, R57 ;  /* 0xfffffffd38387824 */ /* 0x000fc600078e0239 */
[----:B------:R-:W-:Y:S01]  /*119c0*/  LEA.HI.X R17, R54, UR9, R17, 0x2, P2 ;  /* 0x0000000936117c11 */ /* 0x000fe200090f1411 */
[----:B------:R-:W-:Y:S08]  /*119d0*/  @P4 BRA `(.L_x_11994) ;  /* 0x0000000000104947 */ /* 0x000ff00003800000 */
[----:B------:R-:W-:Y:S05]  /*119e0*/  @!P0 BRA `(.L_x_11994) ;  /* 0x00000000000c8947 */ /* 0x000fea0003800000 */
[----:B------:R-:W2:Y:S04]  /*119f0*/  LDG.E R54, desc[UR52][R50.64] ;  /* 0x0000003432367981 */ /* 0x000ea8000c1e1900 */
[----:B-----5:R-:W2:Y:S02]  /*11a00*/  LDG.E R9, desc[UR52][R50.64+0x4] ;  /* 0x0000043432097981 */ /* 0x020ea4000c1e1900 */
[----:B--2---:R-:W-:-:S07]  /*11a10*/  IMAD.IADD R9, R9, 0x1, -R54 ;  /* 0x0000000109097824 */ /* 0x004fce00078e0a36 */
.L_x_11994:
[----:B------:R-:W-:Y:S01]  /*11a20*/  IMAD R56, R56, 0x40, R59 ;  /* 0x0000004038387824 */ /* 0x000fe200078e023b */
[----:B------:R-:W-:Y:S01]  /*11a30*/  SHFL.IDX PT, R50, R18, RZ, 0x1c1f ;  /* 0x001c1fff12327589 */ /* 0x000fe200000e0000 */
[----:B-----5:R-:W-:Y:S01]  /*11a40*/  IMAD R9, R9, R52, RZ ;  /* 0x0000003409097224 */ /* 0x020fe200078e02ff */
[----:B------:R-:W-:Y:S01]  /*11a50*/  LOP3.LUT P0, RZ, R58, 0x3, RZ, 0xc0, !PT ;  /* 0x000000033aff7812 */ /* 0x000fe2000780c0ff */
[----:B------:R-:W-:Y:S01]  /*11a60*/  VIADD R56, R56, UR39 ;  /* 0x0000002738387c36 */ /* 0x000fe20008000000 */
[----:B------:R-:W0:Y:S03]  /*11a70*/  SHFL.IDX PT, R51, R17, RZ, 0x1c1f ;  /* 0x001c1fff11337589 */ /* 0x000e2600000e0000 */
[C---:B------:R-:W-:Y:S01]  /*11a80*/  VIADD R58, R56.reuse, 0x8 ;  /* 0x00000008383a7836 */ /* 0x040fe20000000000 */
[----:B------:R-:W-:Y:S01]  /*11a90*/  SHFL.IDX PT, R54, R18, 0x1, 0x1c1f ;  /* 0x003c1f0012367f89 */ /* 0x000fe200000e0000 */
[----:B------:R-:W-:-:S03]  /*11aa0*/  ISETP.GE.OR P2, PT, R56, R9, P0 ;  /* 0x000000093800720c */ /* 0x000fc60000746670 */
[----:B------:R-:W1:Y:S01]  /*11ab0*/  SHFL.IDX PT, R55, R17, 0x1, 0x1c1f ;  /* 0x003c1f0011377f89 */ /* 0x000e6200000e0000 */
[----:B------:R-:W-:-:S09]  /*11ac0*/  ISETP.GE.OR P0, PT, R58, R9, P0 ;  /* 0x000000093a00720c */ /* 0x000fd20000706670 */
[----:B0-----:R0:W-:Y:S04]  /*11ad0*/  @!P2 ST.E desc[UR52][R50.64], R6 ;  /* 0x000000063200a985 */ /* 0x0011e8000c101934 */
[----:B-1----:R0:W-:Y:S01]  /*11ae0*/  @!P0 ST.E desc[UR52][R54.64], R7 ;  /* 0x0000000736008985 */ /* 0x0021e2000c101934 */
[----:B------:R-:W-:-:S13]  /*11af0*/  PLOP3.LUT P0, PT, PT, PT, UP1, 0x80, 0x0 ;  /* 0x000000000000781c */ /* 0x000fda0003f0f018 */
[----:B0-----:R-:W-:Y:S05]  /*11b00*/  @P0 BRA `(.L_x_11995) ;  /* 0x0000000400ac0947 */ /* 0x001fea0003800000 */
[----:B------:R-:W-:Y:S01]  /*11b10*/  IMAD R7, R5, 0x40, R0 ;  /* 0x0000004005077824 */ /* 0x000fe200078e0200 */
[----:B------:R-:W-:Y:S01]  /*11b20*/  ULDC.64 UR12, c[0x0][0xaa0] ;  /* 0x0002a800000c7ab9 */ /* 0x000fe20000000a00 */
[----:B------:R-:W0:Y:S02]  /*11b30*/  @P1 LDC R17, c[0x0][0xbf0] ;  /* 0x0002fc00ff111b82 */ /* 0x000e240000000800 */
        /* <DEDUP_REMOVED lines=21> */
[----:B------:R-:W-:Y:S02]  /*11c90*/  IMAD R8, R8, 0x30, R5 ;  /* 0x0000003008087824 */ /* 0x000fe400078e0205 */
[----:B------:R-:W-:Y:S01]  /*11ca0*/  SHF.R.U64 R6, R6, 0x3, RZ ;  /* 0x0000000306067819 */ /* 0x000fe200000012ff */
[----:B------:R-:W-:Y:S01]  /*11cb0*/  UIMAD.WIDE.U32 UR8, UR4, UR12, URZ ;  /* 0x0000000c040872a5 */ /* 0x000fe2000f8e003f */
[----:B------:R-:W-:Y:S02]  /*11cc0*/  IMAD.X R33, RZ, RZ, R11, P0 ;  /* 0x000000ffff217224 */ /* 0x000fe400000e060b */
[----:B------:R-:W-:Y:S02]  /*11cd0*/  LOP3.LUT R32, R6, R7, RZ, 0x3c, !PT ;  /* 0x0000000706207212 */ /* 0x000fe400078e3cff */
[----:B------:R-:W1:Y:S01]  /*11ce0*/  @P1 LDC R7, c[0x0][0xbec] ;  /* 0x0002fb00ff071b82 */ /* 0x000e620000000800 */
[----:B------:R-:W-:Y:S01]  /*11cf0*/  UIMAD UR10, UR4, UR13, UR10 ;  /* 0x0000000d040a72a4 */ /* 0x000fe2000f8e020a */
[----:B------:R-:W-:-:S02]  /*11d00*/  VIADD R10, R8, UR39 ;  /* 0x00000027080a7c36 */ /* 0x000fc40008000000 */
[----:B------:R-:W5:Y:S01]  /*11d10*/  LD.E.128 R32, desc[UR52][R32.64] ;  /* 0x0000003420207980 */ /* 0x000f62000c101d00 */
[----:B------:R-:W-:Y:S01]  /*11d20*/  UIADD3 UR9, UR9, UR10, URZ ;  /* 0x0000000a09097290 */ /* 0x000fe2000fffe03f */
[----:B------:R-:W-:Y:S01]  /*11d30*/  IMAD.MOV.U32 R11, RZ, RZ, R10 ;  /* 0x000000ffff0b7224 */ /* 0x000fe200078e000a */
[----:B------:R-:W-:Y:S01]  /*11d40*/  USHF.R.S32.HI UR4, URZ, 0x1f, UR7 ;  /* 0x0000001f3f047899 */ /* 0x000fe20008011407 */
[----:B------:R-:W-:Y:S01]  /*11d50*/  VIADD R20, R5, UR39 ;  /* 0x0000002705147c36 */ /* 0x000fe20008000000 */
[----:B------:R-:W-:Y:S01]  /*11d60*/  ULDC.64 UR10, c[0x0][0xae8] ;  /* 0x0002ba00000a7ab9 */ /* 0x000fe20000000a00 */
[----:B------:R-:W-:Y:S01]  /*11d70*/  @!PT LDS RZ, [RZ] ;  /* 0x00000000fffff984 */ /* 0x000fe20000000800 */
[----:B------:R-:W-:Y:S01]  /*11d80*/  @!PT LDS RZ, [RZ] ;  /* 0x00000000fffff984 */ /* 0x000fe20000000800 */
[----:B------:R-:W-:Y:S01]  /*11d90*/  @!PT LDS RZ, [RZ] ;  /* 0x00000000fffff984 */ /* 0x000fe20000000800 */
[----:B------:R-:W-:Y:S01]  /*11da0*/  @!PT LDS RZ, [RZ] ;  /* 0x00000000fffff984 */ /* 0x000fe20000000800 */
[----:B------:R0:W-:Y:S06]  /*11db0*/  MEMBAR.ALL.CTA ;  /* 0x0000000000007992 */ /* 0x0001ec0000008000 */
[----:B0-----:R-:W0:Y:S01]  /*11dc0*/  FENCE.VIEW.ASYNC.S ;  /* 0x00000000000073c6 */ /* 0x001e220000000000 */
[----:B------:R-:W-:Y:S01]  /*11dd0*/  UIMAD.WIDE.U32 UR8, UR36, UR10, UR8 ;  /* 0x0000000a240872a5 */ /* 0x000fe2000f8e0008 */
[----:B------:R-:W-:-:S03]  /*11de0*/  VIADD R5, R4, 0x13220 ;  /* 0x0001322004057836 */ /* 0x000fc60000000000 */
[----:B------:R-:W-:-:S03]  /*11df0*/  UIMAD UR9, UR36, UR11, UR9 ;  /* 0x0000000b240972a4 */ /* 0x000fc6000f8e0209 */
[----:B------:R-:W-:Y:S02]  /*11e00*/  ULDC.64 UR10, c[0x0][0xaf0] ;  /* 0x0002bc00000a7ab9 */ /* 0x000fe40000000a00 */
[----:B------:R-:W-:Y:S02]  /*11e10*/  UIMAD UR4, UR4, UR10, URZ ;  /* 0x0000000a040472a4 */ /* 0x000fe4000f8e023f */
[----:B------:R-:W-:Y:S01]  /*11e20*/  UIMAD.WIDE.U32 UR8, UR7, UR10, UR8 ;  /* 0x0000000a070872a5 */ /* 0x000fe2000f8e0008 */
[----:B-1----:R-:W-:Y:S01]  /*11e30*/  @P1 IMAD.HI.U32 R6, R10, R7, RZ ;  /* 0x000000070a061227 */ /* 0x002fe200078e00ff */
[----:B------:R-:W-:-:S03]  /*11e40*/  UIMAD UR4, UR7, UR11, UR4 ;  /* 0x0000000b070472a4 */ /* 0x000fc6000f8e0204 */
[----:B------:R-:W-:Y:S01]  /*11e50*/  ULDC.64 UR10, c[0x0][0xae0] ;  /* 0x0002b800000a7ab9 */ /* 0x000fe20000000a00 */
[----:B------:R-:W-:Y:S01]  /*11e60*/  @P1 SHF.R.U32.HI R11, RZ, R17, R6 ;  /* 0x00000011ff0b1219 */ /* 0x000fe20000011606 */
[----:B------:R-:W-:Y:S02]  /*11e70*/  UIADD3 UR4, UR9, UR4, URZ ;  /* 0x0000000409047290 */ /* 0x000fe4000fffe03f */
[----:B------:R-:W-:Y:S01]  /*11e80*/  IMAD.U32 R7, RZ, RZ, UR9 ;  /* 0x00000009ff077e24 */ /* 0x000fe2000f8e00ff */
[--C-:B------:R-:W-:Y:S01]  /*11e90*/  SHF.R.S32.HI R8, RZ, 0x1f, R11.reuse ;  /* 0x0000001fff087819 */ /* 0x100fe2000001140b */
[----:B------:R-:W-:Y:S02]  /*11ea0*/  IMAD.MOV R17, RZ, RZ, -R11 ;  /* 0x000000ffff117224 */ /* 0x000fe400078e0a0b */
[----:B------:R-:W-:Y:S01]  /*11eb0*/  IMAD.U32 R6, RZ, RZ, UR8 ;  /* 0x00000008ff067e24 */ /* 0x000fe2000f8e00ff */
[----:B------:R-:W-:Y:S01]  /*11ec0*/  ULDC.64 UR8, c[0x0][0xad8] ;  /* 0x0002b60000087ab9 */ /* 0x000fe20000000a00 */
[----:B------:R-:W-:-:S02]  /*11ed0*/  IMAD R8, R8, UR10, RZ ;  /* 0x0000000a08087c24 */ /* 0x000fc4000f8e02ff */
[----:B------:R-:W-:Y:S02]  /*11ee0*/  IMAD R17, R52, R17, R10 ;  /* 0x0000001134117224 */ /* 0x000fe400078e020a */
[----:B------:R-:W-:Y:S01]  /*11ef0*/  IMAD.U32 R7, RZ, RZ, UR4 ;  /* 0x00000004ff077e24 */ /* 0x000fe2000f8e00ff */
[----:B------:R-:W-:Y:S01]  /*11f00*/  ULDC UR4, c[0x0][0xac8] ;  /* 0x0002b20000047ab9 */ /* 0x000fe20000000800 */
[C---:B------:R-:W-:Y:S01]  /*11f10*/  IMAD R21, R11.reuse, UR11, R8 ;  /* 0x0000000b0b157c24 */ /* 0x040fe2000f8e0208 */
[----:B------:R-:W-:Y:S01]  /*11f20*/  SHF.R.S32.HI R8, RZ, 0x1f, R17 ;  /* 0x0000001fff087819 */ /* 0x000fe20000011411 */
[----:B------:R-:W-:-:S04]  /*11f30*/  IMAD.WIDE.U32 R6, R11, UR10, R6 ;  /* 0x0000000a0b067c25 */ /* 0x000fc8000f8e0006 */
[----:B------:R-:W-:Y:S02]  /*11f40*/  IMAD.IADD R7, R7, 0x1, R21 ;  /* 0x0000000107077824 */ /* 0x000fe400078e0215 */
[----:B------:R-:W-:Y:S02]  /*11f50*/  IMAD R8, R8, UR8, RZ ;  /* 0x0000000808087c24 */ /* 0x000fe4000f8e02ff */
[----:B------:R-:W-:-:S04]  /*11f60*/  IMAD.WIDE.U32 R6, R17, UR8, R6 ;  /* 0x0000000811067c25 */ /* 0x000fc8000f8e0006 */
[----:B------:R-:W-:Y:S01]  /*11f70*/  IMAD R11, R17, UR9, R8 ;  /* 0x00000009110b7c24 */ /* 0x000fe2000f8e0208 */
[----:B------:R-:W-:Y:S01]  /*11f80*/  ULDC.64 UR8, c[0x0][0xa80] ;  /* 0x0002a00000087ab9 */ /* 0x000fe20000000a00 */
[----:B------:R-:W-:Y:S01]  /*11f90*/  VIADD R8, R20, 0x60 ;  /* 0x0000006014087836 */ /* 0x000fe20000000000 */
[----:B------:R-:W-:Y:S01]  /*11fa0*/  LEA R17, P0, R6, UR8, 0x1 ;  /* 0x0000000806117c11 */ /* 0x000fe2000f8008ff */
[----:B------:R-:W-:-:S04]  /*11fb0*/  IMAD.IADD R7, R7, 0x1, R11 ;  /* 0x0000000107077824 */ /* 0x000fc800078e020b */
[----:B0-----:R-:W0:Y:S01]  /*11fc0*/  SHFL.IDX PT, R37, R17, 0x1, 0x181f ;  /* 0x00381f0011257f89 */ /* 0x001e2200000e0000 */
[----:B------:R-:W-:Y:S01]  /*11fd0*/  LEA.HI.X R18, R6, UR9, R7, 0x1, P0 ;  /* 0x0000000906127c11 */ /* 0x000fe200080f0c07 */
[----:B------:R-:W-:Y:S01]  /*11fe0*/  VIADD R6, R20, 0x30 ;  /* 0x0000003014067836 */ /* 0x000fe20000000000 */
[----:B------:R-:W-:Y:S01]  /*11ff0*/  ISETP.GE.AND P0, PT, R0, UR4, PT ;  /* 0x0000000400007c0c */ /* 0x000fe2000bf06270 */
[----:B------:R-:W1:Y:S03]  /*12000*/  SHFL.IDX PT, R7, R17, RZ, 0x181f ;  /* 0x00181fff11077589 */ /* 0x000e6600000e0000 */
[-C--:B------:R-:W-:Y:S01]  /*12010*/  ISETP.GE.OR P1, PT, R20, R9.reuse, P0 ;  /* 0x000000091400720c */ /* 0x080fe20000726670 */
[----:B------:R-:W1:Y:S01]  /*12020*/  SHFL.IDX PT, R39, R17, 0x2, 0x181f ;  /* 0x00581f0011277f89 */ /* 0x000e6200000e0000 */
[-C--:B------:R-:W-:Y:S02]  /*12030*/  ISETP.GE.OR P2, PT, R6, R9.reuse, P0 ;  /* 0x000000090600720c */ /* 0x080fe40000746670 */
[----:B------:R-:W-:Y:S01]  /*12040*/  ISETP.GE.OR P3, PT, R8, R9, P0 ;  /* 0x000000090800720c */ /* 0x000fe20000766670 */
[----:B------:R-:W1:Y:S01]  /*12050*/  SHFL.IDX PT, R11, R18, RZ, 0x181f ;  /* 0x00181fff120b7589 */ /* 0x000e6200000e0000 */
[----:B------:R-:W-:-:S03]  /*12060*/  VIADD R8, R20, 0x90 ;  /* 0x0000009014087836 */ /* 0x000fc60000000000 */
[----:B------:R-:W1:Y:S02]  /*12070*/  SHFL.IDX PT, R21, R18, 0x1, 0x181f ;  /* 0x00381f0012157f89 */ /* 0x000e6400000e0000 */
[----:B------:R-:W-:Y:S02]  /*12080*/  ISETP.GE.OR P0, PT, R8, R9, P0 ;  /* 0x000000090800720c */ /* 0x000fe40000706670 */
[----:B------:R-:W1:Y:S02]  /*12090*/  SHFL.IDX PT, R36, R18, 0x2, 0x181f ;  /* 0x00581f0012247f89 */ /* 0x000e6400000e0000 */
[C---:B0-----:R-:W-:Y:S02]  /*120a0*/  @!P2 LEA R6, P5, R0.reuse, R37, 0x1 ;  /* 0x000000250006a211 */ /* 0x041fe400078a08ff */
[----:B------:R-:W0:Y:S01]  /*120b0*/  SHFL.IDX PT, R17, R17, 0x3, 0x181f ;  /* 0x00781f0011117f89 */ /* 0x000e2200000e0000 */
[----:B-1----:R-:W-:-:S03]  /*120c0*/  @!P1 LEA R4, P4, R0, R7, 0x1 ;  /* 0x0000000700049211 */ /* 0x002fc600078808ff */
[----:B------:R-:W1:Y:S01]  /*120d0*/  SHFL.IDX PT, R18, R18, 0x3, 0x181f ;  /* 0x00781f0012127f89 */ /* 0x000e6200000e0000 */
[----:B------:R-:W-:Y:S02]  /*120e0*/  PRMT R7, RZ, 0x654, R5 ;  /* 0x00000654ff077816 */ /* 0x000fe40000000005 */
[C---:B------:R-:W-:Y:S02]  /*120f0*/  @!P3 LEA R10, P6, R0.reuse, R39, 0x1 ;  /* 0x00000027000ab211 */ /* 0x040fe400078c08ff */
[----:B------:R0:W-:Y:S01]  /*12100*/  SYNCS.ARRIVE.TRANS64.RED.A1T0 RZ, [R7+URZ], RZ ;  /* 0x000000ff07ff79a7 */ /* 0x0001e2000810043f */
[C-C-:B------:R-:W-:Y:S02]  /*12110*/  @!P1 LEA.HI.X R5, R0.reuse, R11, R3.reuse, 0x1, P4 ;  /* 0x0000000b00059211 */ /* 0x140fe400020f0c03 */
[C-C-:B0-----:R-:W-:Y:S02]  /*12120*/  @!P2 LEA.HI.X R7, R0.reuse, R21, R3.reuse, 0x1, P5 ;  /* 0x000000150007a211 */ /* 0x141fe400028f0c03 */
[----:B------:R-:W-:Y:S01]  /*12130*/  @!P3 LEA.HI.X R11, R0, R36, R3, 0x1, P6 ;  /* 0x00000024000bb211 */ /* 0x000fe200030f0c03 */
[----:B--2---:R0:W-:Y:S04]  /*12140*/  @!P1 ST.E.128 desc[UR52][R4.64], R12 ;  /* 0x0000000c04009985 */ /* 0x0041e8000c101d34 */
[----:B---3--:R0:W-:Y:S04]  /*12150*/  @!P2 ST.E.128 desc[UR52][R6.64], R24 ;  /* 0x000000180600a985 */ /* 0x0081e8000c101d34 */
[----:B----4-:R0:W-:Y:S01]  /*12160*/  @!P3 ST.E.128 desc[UR52][R10.64], R28 ;  /* 0x0000001c0a00b985 */ /* 0x0101e2000c101d34 */
[----:B-1----:R-:W-:Y:S05]  /*12170*/  @P0 BRA `(.L_x_11996) ;  /* 0x0000001000d40947 */ /* 0x002fea0003800000 */
[----:B0-----:R-:W-:-:S04]  /*12180*/  LEA R4, P0, R0, R17, 0x1 ;  /* 0x0000001100047211 */ /* 0x001fc800078008ff */
[----:B------:R-:W-:-:S05]  /*12190*/  LEA.HI.X R5, R0, R18, R3, 0x1, P0 ;  /* 0x0000001200057211 */ /* 0x000fca00000f0c03 */
[----:B-----5:R0:W-:Y:S01]  /*121a0*/  ST.E.128 desc[UR52][R4.64], R32 ;  /* 0x0000002004007985 */ /* 0x0201e2000c101d34 */
[----:B------:R-:W-:Y:S05]  /*121b0*/  BRA `(.L_x_11996) ;  /* 0x0000001000c47947 */ /* 0x000fea0003800000 */
.L_x_11995:
[----:B------:R-:W-:Y:S01]  /*121c0*/  ULDC.64 UR12, c[0x0][0xb08] ;  /* 0x0002c200000c7ab9 */ /* 0x000fe20000000a00 */
[----:B------:R-:W0:Y:S01]  /*121d0*/  @P1 LDC R3, c[0x0][0xbec] ;  /* 0x0002fb00ff031b82 */ /* 0x000e220000000800 */
[----:B------:R-:W-:Y:S01]  /*121e0*/  UIMAD UR10, UR10, UR12, URZ ;  /* 0x0000000c0a0a72a4 */ /* 0x000fe2000f8e023f */
[----:B------:R-:W-:Y:S01]  /*121f0*/  VIADD R8, R4, 0x13220 ;  /* 0x0001322004087836 */ /* 0x000fe20000000000 */
[----:B------:R-:W-:Y:S01]  /*12200*/  UIMAD.WIDE.U32 UR8, UR4, UR12, URZ ;  /* 0x0000000c040872a5 */ /* 0x000fe2000f8e003f */
[----:B------:R-:W-:Y:S01]  /*12210*/  ISETP.GE.AND P0, PT, R56, R9, PT ;  /* 0x000000093800720c */ /* 0x000fe20003f06270 */
[----:B------:R-:W-:Y:S01]  /*12220*/  UIMAD UR10, UR4, UR13, UR10 ;  /* 0x0000000d040a72a4 */ /* 0x000fe2000f8e020a */
[C---:B------:R-:W-:Y:S01]  /*12230*/  VIADD R17, R19.reuse, 0x28 ;  /* 0x0000002813117836 */ /* 0x040fe20000000000 */
[----:B------:R-:W-:Y:S01]  /*12240*/  USHF.R.S32.HI UR4, URZ, 0x1f, UR7 ;  /* 0x0000001f3f047899 */ /* 0x000fe20008011407 */
[----:B------:R-:W1:Y:S01]  /*12250*/  @P1 LDC R5, c[0x0][0xbf0] ;  /* 0x0002fc00ff051b82 */ /* 0x000e620000000800 */
[----:B------:R-:W-:Y:S01]  /*12260*/  UIADD3 UR9, UR9, UR10, URZ ;  /* 0x0000000a09097290 */ /* 0x000fe2000fffe03f */
[----:B------:R-:W-:Y:S01]  /*12270*/  PRMT R8, RZ, 0x654, R8 ;  /* 0x00000654ff087816 */ /* 0x000fe20000000008 */
[C---:B------:R-:W-:Y:S01]  /*12280*/  VIADD R55, R19.reuse, 0x30 ;  /* 0x0000003013377836 */ /* 0x040fe20000000000 */
        /* <DEDUP_REMOVED lines=16> */
[----:B------:R-:W-:Y:S01]  /*12390*/  IMAD.MOV.U32 R3, RZ, RZ, R60 ;  /* 0x000000ffff037224 */ /* 0x000fe200078e003c */
[----:B------:R-:W-:Y:S01]  /*123a0*/  SHF.R.S32.HI R54, RZ, 0x1f, R57 ;  /* 0x0000001fff367819 */ /* 0x000fe20000011439 */
[----:B------:R-:W-:Y:S01]  /*123b0*/  ULDC.64 UR10, c[0x0][0xb48] ;  /* 0x0002d200000a7ab9 */ /* 0x000fe20000000a00 */
[----:B------:R-:W-:Y:S01]  /*123c0*/  UIADD3 UR9, UR9, UR4, URZ ;  /* 0x0000000409097290 */ /* 0x000fe2000fffe03f */
[----:B-1----:R-:W-:-:S02]  /*123d0*/  @P1 SHF.R.U32.HI R3, RZ, R5, R0 ;  /* 0x00000005ff031219 */ /* 0x002fc40000011600 */
        /* <DEDUP_REMOVED lines=15> */
[----:B------:R-:W-:-:S02]  /*124d0*/  IMAD.U32 R7, RZ, RZ, UR41 ;  /* 0x00000029ff077e24 */ /* 0x000fc4000f8e00ff */
        /* <DEDUP_REMOVED lines=10> */
[----:B------:R-:W-:Y:S01]  /*12580*/  LEA.HI.X R3, R4, UR9, R3, 0x2, P1 ;  /* 0x0000000904037c11 */ /* 0x000fe200088f1403 */
[----:B------:R2:W0:Y:S04]  /*12590*/  SHFL.IDX PT, R6, R0, RZ, 0x1c1f ;  /* 0x001c1fff00067589 */ /* 0x00042800000e0000 */
[----:B------:R2:W1:Y:S01]  /*125a0*/  SHFL.IDX PT, R7, R3, RZ, 0x1c1f ;  /* 0x001c1fff03077589 */ /* 0x00046200000e0000 */
        /* <DEDUP_REMOVED lines=9> */
[-C--:B------:R-:W-:Y:S02]  /*12640*/  @!P1 LEA.HI.X R11, R59, R7.reuse, R56, 0x2, P2 ;  /* 0x000000073b0b9211 */ /* 0x080fe400010f1438 */
[----:B------:R-:W-:Y:S01]  /*12650*/  ISETP.GE.AND P2, PT, R17, UR4, PT ;  /* 0x0000000411007c0c */ /* 0x000fe2000bf46270 */
[----:B------:R0:W-:Y:S01]  /*12660*/  @!P0 ST.E.64 desc[UR52][R4.64], R12 ;  /* 0x0000000c04008985 */ /* 0x0001e2000c101b34 */
[-C--:B------:R-:W-:Y:S02]  /*12670*/  @!P4 LEA R50, P0, R65, R6.reuse, 0x2 ;  /* 0x000000064132c211 */ /* 0x080fe400078010ff */
[----:B------:R-:W-:Y:S01]  /*12680*/  @!P5 LEA R52, P6, R63, R6, 0x2 ;  /* 0x000000063f34d211 */ /* 0x000fe200078c10ff */
[----:B------:R1:W-:Y:S01]  /*12690*/  @!P1 ST.E.64 desc[UR52][R10.64], R14 ;  /* 0x0000000e0a009985 */ /* 0x0003e2000c101b34 */
[----:B------:R-:W-:-:S02]  /*126a0*/  @!P4 LEA.HI.X R51, R65, R7, R64, 0x2, P0 ;  /* 0x000000074133c211 */ /* 0x000fc400000f1440 */
[----:B------:R-:W-:Y:S02]  /*126b0*/  ISETP.GE.AND P1, PT, R55, UR4, PT ;  /* 0x0000000437007c0c */ /* 0x000fe4000bf26270 */
[----:B------:R-:W-:Y:S01]  /*126c0*/  ISETP.GE.AND P0, PT, R57, UR4, PT ;  /* 0x0000000439007c0c */ /* 0x000fe2000bf06270 */
[----:B------:R3:W-:Y:S01]  /*126d0*/  @!P4 ST.E.64 desc[UR52][R50.64], R24 ;  /* 0x000000183200c985 */ /* 0x0007e2000c101b34 */
[----:B------:R-:W-:Y:S02]  /*126e0*/  @!P5 LEA.HI.X R53, R63, R7, R66, 0x2, P6 ;  /* 0x000000073f35d211 */ /* 0x000fe400030f1442 */
[----:B0-----:R-:W-:-:S03]  /*126f0*/  @!P3 LEA R4, P6, R61, R6, 0x2 ;  /* 0x000000063d04b211 */ /* 0x001fc600078c10ff */
[----:B------:R3:W-:Y:S01]  /*12700*/  @!P5 ST.E.64 desc[UR52][R52.64], R26 ;  /* 0x0000001a3400d985 */ /* 0x0007e2000c101b34 */
[-C--:B------:R-:W-:Y:S02]  /*12710*/  @!P2 LEA R12, P4, R17, R6.reuse, 0x2 ;  /* 0x00000006110ca211 */ /* 0x080fe400078810ff */
[-C--:B------:R-:W-:Y:S02]  /*12720*/  @!P3 LEA.HI.X R5, R61, R7.reuse, R60, 0x2, P6 ;  /* 0x000000073d05b211 */ /* 0x080fe400030f143c */
[-C--:B-1----:R-:W-:Y:S02]  /*12730*/  @!P1 LEA R10, P5, R55, R6.reuse, 0x2 ;  /* 0x00000006370a9211 */ /* 0x082fe400078a10ff */
[----:B------:R-:W-:Y:S01]  /*12740*/  @!P0 LEA R6, P6, R57, R6, 0x2 ;  /* 0x0000000639068211 */ /* 0x000fe200078c10ff */
[----:B------:R3:W-:Y:S01]  /*12750*/  @!P3 ST.E.64 desc[UR52][R4.64], R20 ;  /* 0x000000140400b985 */ /* 0x0007e2000c101b34 */
[-C--:B------:R-:W-:Y:S02]  /*12760*/  @!P2 LEA.HI.X R13, R17, R7.reuse, R62, 0x2, P4 ;  /* 0x00000007110da211 */ /* 0x080fe400020f143e */
[----:B------:R-:W-:-:S02]  /*12770*/  @!P1 LEA.HI.X R11, R55, R7, R18, 0x2, P5 ;  /* 0x00000007370b9211 */ /* 0x000fc400028f1412 */
[----:B------:R-:W-:Y:S01]  /*12780*/  @!P0 LEA.HI.X R7, R57, R7, R54, 0x2, P6 ;  /* 0x0000000739078211 */ /* 0x000fe200030f1436 */
[----:B------:R3:W-:Y:S04]  /*12790*/  @!P2 ST.E.64 desc[UR52][R12.64], R30 ;  /* 0x0000001e0c00a985 */ /* 0x0007e8000c101b34 */
[----:B------:R3:W-:Y:S04]  /*127a0*/  @!P1 ST.E.64 desc[UR52][R10.64], R34 ;  /* 0x000000220a009985 */ /* 0x0007e8000c101b34 */
[----:B------:R3:W-:Y:S02]  /*127b0*/  @!P0 ST.E.64 desc[UR52][R6.64], R40 ;  /* 0x0000002806008985 */ /* 0x0007e4000c101b34 */
.L_x_11998:
[----:B------:R-:W-:Y:S05]  /*127c0*/  BSYNC B1 ;  /* 0x0000000000017941 */ /* 0x000fea0003800000 */
.L_x_11997:
[----:B------:R-:W-:Y:S01]  /*127d0*/  ISETP.GE.AND P0, PT, R58, R9, PT ;  /* 0x000000093a00720c */ /* 0x000fe20003f06270 */
[----:B-1-3--:R3:W4:Y:S04]  /*127e0*/  SHFL.IDX PT, R7, R3, 0x1, 0x1c1f ;  /* 0x003c1f0003077f89 */ /* 0x00a72800000e0000 */
[----:B0-----:R3:W0:Y:S08]  /*127f0*/  SHFL.IDX PT, R6, R0, 0x1, 0x1c1f ;  /* 0x003c1f0000067f89 */ /* 0x00163000000e0000 */
[----:B---3--:R-:W-:Y:S05]  /*12800*/  @P0 BRA `(.L_x_11996) ;  /* 0x0000000c00300947 */ /* 0x008fea0003800000 */
[----:B------:R-:W-:Y:S02]  /*12810*/  ULDC UR4, c[0x0][0xac8] ;  /* 0x0002b20000047ab9 */ /* 0x000fe40000000800 */
[----:B------:R-:W-:Y:S02]  /*12820*/  ISETP.GE.AND P0, PT, R19, UR4, PT ;  /* 0x0000000413007c0c */ /* 0x000fe4000bf06270 */
[----:B------:R-:W-:Y:S02]  /*12830*/  ISETP.GE.AND P4, PT, R59, UR4, PT ;  /* 0x000000043b007c0c */ /* 0x000fe4000bf86270 */
[----:B------:R-:W-:Y:S02]  /*12840*/  ISETP.GE.AND P3, PT, R65, UR4, PT ;  /* 0x0000000441007c0c */ /* 0x000fe4000bf66270 */
[----:B------:R-:W-:Y:S02]  /*12850*/  ISETP.GE.AND P2, PT, R63, UR4, PT ;  /* 0x000000043f007c0c */ /* 0x000fe4000bf46270 */
[----:B------:R-:W-:-:S05]  /*12860*/  ISETP.GE.AND P1, PT, R61, UR4, PT ;  /* 0x000000043d007c0c */ /* 0x000fca000bf26270 */
[----:B0---4-:R-:W-:Y:S02]  /*12870*/  @!P0 IMAD.WIDE R4, R19, 0x4, R6 ;  /* 0x0000000413048825 */ /* 0x011fe400078e0206 */
[-C--:B--2---:R-:W-:Y:S02]  /*12880*/  @!P4 LEA R8, P5, R59, R6.reuse, 0x2 ;  /* 0x000000063b08c211 */ /* 0x084fe400078a10ff */
[-C--:B------:R-:W-:Y:S01]  /*12890*/  @!P3 LEA R10, P6, R65, R6.reuse, 0x2 ;  /* 0x00000006410ab211 */ /* 0x080fe200078c10ff */
[----:B------:R0:W-:Y:S01]  /*128a0*/  @!P0 ST.E.64 desc[UR52][R4.64], R38 ;  /* 0x0000002604008985 */ /* 0x0001e2000c101b34 */
[----:B------:R-:W-:Y:S02]  /*128b0*/  ISETP.GE.AND P0, PT, R17, UR4, PT ;  /* 0x0000000411007c0c */ /* 0x000fe4000bf06270 */
[----:B------:R-:W-:Y:S02]  /*128c0*/  @!P4 LEA.HI.X R9, R59, R7, R56, 0x2, P5 ;  /* 0x000000073b09c211 */ /* 0x000fe400028f1438 */
[----:B------:R-:W-:-:S02]  /*128d0*/  @!P2 LEA R12, P5, R63, R6, 0x2 ;  /* 0x000000063f0ca211 */ /* 0x000fc400078a10ff */
[-C--:B------:R-:W-:Y:S01]  /*128e0*/  @!P3 LEA.HI.X R11, R65, R7.reuse, R64, 0x2, P6 ;  /* 0x00000007410bb211 */ /* 0x080fe200030f1440 */
[----:B------:R3:W-:Y:S01]  /*128f0*/  @!P4 ST.E.64 desc[UR52][R8.64], R28 ;  /* 0x0000001c0800c985 */ /* 0x0007e2000c101b34 */
[----:B------:R-:W-:Y:S02]  /*12900*/  ISETP.GE.AND P6, PT, R55, UR4, PT ;  /* 0x0000000437007c0c */ /* 0x000fe4000bfc6270 */
[----:B------:R-:W-:Y:S01]  /*12910*/  @!P2 LEA.HI.X R13, R63, R7, R66, 0x2, P5 ;  /* 0x000000073f0da211 */ /* 0x000fe200028f1442 */
[----:B------:R3:W-:Y:S01]  /*12920*/  @!P3 ST.E.64 desc[UR52][R10.64], R32 ;  /* 0x000000200a00b985 */ /* 0x0007e2000c101b34 */
[----:B------:R-:W-:-:S03]  /*12930*/  @!P1 LEA R14, P5, R61, R6, 0x2 ;  /* 0x000000063d0e9211 */ /* 0x000fc600078a10ff */
[----:B------:R3:W-:Y:S01]  /*12940*/  @!P2 ST.E.64 desc[UR52][R12.64], R36 ;  /* 0x000000240c00a985 */ /* 0x0007e2000c101b34 */
[----:B------:R-:W-:Y:S02]  /*12950*/  @!P1 LEA.HI.X R15, R61, R7, R60, 0x2, P5 ;  /* 0x000000073d0f9211 */ /* 0x000fe400028f143c */
[----:B0-----:R-:W-:-:S03]  /*12960*/  @!P0 LEA R4, P5, R17, R6, 0x2 ;  /* 0x0000000611048211 */ /* 0x001fc600078a10ff */
        /* <DEDUP_REMOVED lines=8> */
[----:B---3--:R-:W-:-:S04]  /*129f0*/  LEA R4, P0, R57, R6, 0x2 ;  /* 0x0000000639047211 */ /* 0x008fc800078010ff */
[----:B------:R-:W-:-:S05]  /*12a00*/  LEA.HI.X R5, R57, R7, R54, 0x2, P0 ;  /* 0x0000000739057211 */ /* 0x000fca00000f1436 */
[----:B------:R0:W-:Y:S01]  /*12a10*/  ST.E.64 desc[UR52][R4.64], R48 ;  /* 0x0000003004007985 */ /* 0x0001e2000c101b34 */
[----:B------:R-:W-:Y:S05]  /*12a20*/  BRA `(.L_x_11996) ;  /* 0x0000000800a87947 */ /* 0x000fea0003800000 */
.L_x_11993:
        /* <DEDUP_REMOVED lines=30> */
.L_x_11999:
        /* <DEDUP_REMOVED lines=8> */
[----:B------:R-:W0:Y:S01]  /*12c90*/  LDC R13, c[0x0][0xbe8] ;  /* 0x0002fa00ff0d7b82 */ /* 0x000e220000000800 */
[----:B------:R-:W-:-:S05]  /*12ca0*/  IMAD.U32 R12, RZ, RZ, UR39 ;  /* 0x00000027ff0c7e24 */ /* 0x000fca000f8e00ff */
[----:B------:R-:W-:Y:S01]  /*12cb0*/  IADD3 R12, R12, -0x80, R23 ;  /* 0xffffff800c0c7810 */ /* 0x000fe20007ffe017 */
[----:B0-----:R-:W-:-:S05]  /*12cc0*/  IMAD R6, R4, R13, RZ ;  /* 0x0000000d04067224 */ /* 0x001fca00078e02ff */
        /* <DEDUP_REMOVED lines=49> */
.L_x_12001:
[----:B------:R-:W-:Y:S05]  /*12fe0*/  BSYNC B1 ;  /* 0x0000000000017941 */ /* 0x000fea0003800000 */
.L_x_12000:
        /* <DEDUP_REMOVED lines=8> */
[----:B------:R-:W-:-:S04]  /*13070*/  IMAD R8, R8, 0x30, R5 ;  /* 0x0000003008087824 */ /* 0x000fc800078e0205 */
[----:B------:R-:W-:-:S04]  /*13080*/  VIADD R8, R8, UR39 ;  /* 0x0000002708087c36 */ /* 0x000fc80008000000 */
[----:B------:R-:W-:Y:S01]  /*13090*/  IMAD.MOV.U32 R9, RZ, RZ, R8 ;  /* 0x000000ffff097224 */ /* 0x000fe200078e0008 */
[----:B------:R-:W-:Y:S02]  /*130a0*/  UIMAD UR10, UR11, UR13, UR10 ;  /* 0x0000000d0b0a72a4 */ /* 0x000fe4000f8e020a */
[----:B------:R-:W-:-:S04]  /*130b0*/  UIMAD.WIDE.U32 UR8, UR8, UR12, URZ ;  /* 0x0000000c080872a5 */ /* 0x000fc8000f8e003f */
[----:B------:R-:W-:-:S03]  /*130c0*/  UIADD3 UR9, UR9, UR10, URZ ;  /* 0x0000000a09097290 */ /* 0x000fc6000fffe03f */
[----:B------:R-:W-:Y:S01]  /*130d0*/  ULDC.64 UR10, c[0x0][0xae8] ;  /* 0x0002ba00000a7ab9 */ /* 0x000fe20000000a00 */
[----:B--2---:R-:W-:Y:S01]  /*130e0*/  ISETP.NE.AND P0, PT, R15, 0x1, PT ;  /* 0x000000010f00780c */ /* 0x004fe20003f05270 */
[----:B------:R-:W-:Y:S01]  /*130f0*/  UIMAD.WIDE.U32 UR8, UR36, UR10, UR8 ;  /* 0x0000000a240872a5 */ /* 0x000fe2000f8e0008 */
[----:B------:R-:W-:-:S03]  /*13100*/  IMAD R21, R4, R15, RZ ;  /* 0x0000000f04157224 */ /* 0x000fc600078e02ff */
        /* <DEDUP_REMOVED lines=31> */
[----:B------:R-:W0:Y:S01]  /*13300*/  SHFL.IDX PT, R9, R8, RZ, 0x181f ;  /* 0x00181fff08097589 */ /* 0x000e2200000e0000 */
[----:B------:R-:W-:Y:S01]  /*13310*/  VIADD R6, R5, UR39 ;  /* 0x0000002705067c36 */ /* 0x000fe20008000000 */
[----:B------:R-:W-:Y:S02]  /*13320*/  ISETP.GE.AND P0, PT, R0, UR4, PT ;  /* 0x0000000400007c0c */ /* 0x000fe4000bf06270 */
[----:B------:R-:W1:Y:S01]  /*13330*/  SHFL.IDX PT, R13, R8, 0x1, 0x181f ;  /* 0x00381f00080d7f89 */ /* 0x000e6200000e0000 */
[C---:B------:R-:W-:Y:S01]  /*13340*/  VIADD R4, R6.reuse, 0x30 ;  /* 0x0000003006047836 */ /* 0x040fe20000000000 */
[CC--:B------:R-:W-:Y:S01]  /*13350*/  ISETP.GE.OR P3, PT, R6.reuse, R21.reuse, P0 ;  /* 0x000000150600720c */ /* 0x0c0fe20000766670 */
[C---:B------:R-:W-:Y:S01]  /*13360*/  VIADD R5, R6.reuse, 0x60 ;  /* 0x0000006006057836 */ /* 0x040fe20000000000 */
[----:B------:R-:W2:Y:S01]  /*13370*/  SHFL.IDX PT, R15, R8, 0x2, 0x181f ;  /* 0x00581f00080f7f89 */ /* 0x000ea200000e0000 */
[----:B------:R-:W-:Y:S01]  /*13380*/  VIADD R6, R6, 0x90 ;  /* 0x0000009006067836 */ /* 0x000fe20000000000 */
[----:B------:R-:W-:-:S02]  /*13390*/  ISETP.GE.OR P2, PT, R4, R21, P0 ;  /* 0x000000150400720c */ /* 0x000fc40000746670 */
[----:B------:R-:W3:Y:S01]  /*133a0*/  SHFL.IDX PT, R7, R10, RZ, 0x181f ;  /* 0x00181fff0a077589 */ /* 0x000ee200000e0000 */
[-C--:B------:R-:W-:Y:S02]  /*133b0*/  ISETP.GE.OR P1, PT, R5, R21.reuse, P0 ;  /* 0x000000150500720c */ /* 0x080fe40000726670 */
[----:B------:R-:W-:Y:S01]  /*133c0*/  ISETP.GE.OR P0, PT, R6, R21, P0 ;  /* 0x000000150600720c */ /* 0x000fe20000706670 */
[----:B------:R2:W4:Y:S04]  /*133d0*/  SHFL.IDX PT, R17, R8, 0x3, 0x181f ;  /* 0x00781f0008117f89 */ /* 0x00052800000e0000 */
[----:B------:R-:W5:Y:S04]  /*133e0*/  SHFL.IDX PT, R11, R10, 0x1, 0x181f ;  /* 0x00381f000a0b7f89 */ /* 0x000f6800000e0000 */
[----:B------:R-:W5:Y:S01]  /*133f0*/  SHFL.IDX PT, R12, R10, 0x2, 0x181f ;  /* 0x00581f000a0c7f89 */ /* 0x000f6200000e0000 */
[----:B0-----:R-:W-:-:S03]  /*13400*/  @!P3 LEA R4, P6, R0, R9, 0x1 ;  /* 0x000000090004b211 */ /* 0x001fc600078c08ff */
[----:B------:R4:W0:Y:S01]  /*13410*/  SHFL.IDX PT, R14, R10, 0x3, 0x181f ;  /* 0x00781f000a0e7f89 */ /* 0x00082200000e0000 */
[C---:B-1----:R-:W-:Y:S02]  /*13420*/  @!P2 LEA R6, P5, R0.reuse, R13, 0x1 ;  /* 0x0000000d0006a211 */ /* 0x042fe400078a08ff */
[C---:B--2---:R-:W-:Y:S02]  /*13430*/  @!P1 LEA R8, P4, R0.reuse, R15, 0x1 ;  /* 0x0000000f00089211 */ /* 0x044fe400078808ff */
[C---:B---3--:R-:W-:Y:S02]  /*13440*/  @!P3 LEA.HI.X R5, R0.reuse, R7, R3, 0x1, P6 ;  /* 0x000000070005b211 */ /* 0x048fe400030f0c03 */
[----:B----4-:R-:W-:-:S03]  /*13450*/  @!P0 LEA R10, P6, R0, R17, 0x1 ;  /* 0x00000011000a8211 */ /* 0x010fc600078c08ff */
[----:B------:R2:W-:Y:S01]  /*13460*/  @!P3 ST.E.128 desc[UR52][R4.64], RZ ;  /* 0x000000ff0400b985 */ /* 0x0005e2000c101d34 */
[C-C-:B-----5:R-:W-:Y:S02]  /*13470*/  @!P2 LEA.HI.X R7, R0.reuse, R11, R3.reuse, 0x1, P5 ;  /* 0x0000000b0007a211 */ /* 0x160fe400028f0c03 */
[----:B------:R-:W-:-:S03]  /*13480*/  @!P1 LEA.HI.X R9, R0, R12, R3, 0x1, P4 ;  /* 0x0000000c00099211 */ /* 0x000fc600020f0c03 */
[----:B------:R2:W-:Y:S01]  /*13490*/  @!P2 ST.E.128 desc[UR52][R6.64], RZ ;  /* 0x000000ff0600a985 */ /* 0x0005e2000c101d34 */
[----:B0-----:R-:W-:-:S03]  /*134a0*/  @!P0 LEA.HI.X R11, R0, R14, R3, 0x1, P6 ;  /* 0x0000000e000b8211 */ /* 0x001fc600030f0c03 */
[----:B------:R2:W-:Y:S04]  /*134b0*/  @!P1 ST.E.128 desc[UR52][R8.64], RZ ;  /* 0x000000ff08009985 */ /* 0x0005e8000c101d34 */
[----:B------:R2:W-:Y:S02]  /*134c0*/  @!P0 ST.E.128 desc[UR52][R10.64], RZ ;  /* 0x000000ff0a008985 */ /* 0x0005e4000c101d34 */
.L_x_11996:
[----:B------:R-:W-:Y:S05]  /*134d0*/  BSYNC B0 ;  /* 0x0000000000007941 */ /* 0x000fea0003800000 */
.L_x_11992:
[----:B------:R-:W-:Y:S02]  /*134e0*/  ULDC UR4, c[0x0][0xc3c] ;  /* 0x00030f0000047ab9 */ /* 0x000fe40000000800 */
[----:B------:R-:W-:-:S06]  /*134f0*/  UISETP.GE.AND UP0, UPT, UR50, UR4, UPT ;  /* 0x000000043200728c */ /* 0x000fcc000bf06270 */
[----:B------:R-:W-:-:S13]  /*13500*/  PLOP3.LUT P0, PT, PT, PT, UP0, 0x80, 0x0 ;  /* 0x000000000000781c */ /* 0x000fda0003f0f008 */
[----:B------:R-:W-:Y:S05]  /*13510*/  @!P0 BRA `(.L_x_12002) ;  /* 0xfffffed400e08947 */ /* 0x000fea000383ffff */
[----:B------:R-:W-:Y:S05]  /*13520*/  EXIT ;  /* 0x000000000000794d */ /* 0x000fea0003800000 */
.L_x_11905:
        /* <DEDUP_REMOVED lines=17> */
.L_x_12003:
[----:B------:R-:W-:Y:S01]  /*13640*/  LOP3.LUT R0, R23, 0x1f, RZ, 0xc0, !PT ;  /* 0x0000001f17007812 */ /* 0x000fe200078ec0ff */
[----:B------:R-:W-:Y:S01]  /*13650*/  ULDC UR4, c[0x0][0xc3c] ;  /* 0x00030f0000047ab9 */ /* 0x000fe20000000800 */
[----:B------:R-:W-:Y:S02]  /*13660*/  IMAD.MOV.U32 R7, RZ, RZ, RZ ;  /* 0x000000ffff077224 */ /* 0x000fe400078e00ff */
[----:B------:R-:W-:-:S04]  /*13670*/  ISETP.NE.AND P0, PT, R0, 0x1f, PT ;  /* 0x0000001f0000780c */ /* 0x000fc80003f05270 */
[----:B------:R-:W-:-:S13]  /*13680*/  ISETP.GE.OR P1, PT, R0, UR4, !P0 ;  /* 0x0000000400007c0c */ /* 0x000fda000c726670 */
[----:B------:R-:W0:Y:S08]  /*13690*/  @!P1 LDC.64 R4, c[0x0][0xc80] ;  /* 0x00032000ff049b82 */ /* 0x000e300000000a00 */
[----:B------:R-:W1:Y:S01]  /*136a0*/  @!P1 LDC.64 R2, c[0x0][0xc78] ;  /* 0x00031e00ff029b82 */ /* 0x000e620000000a00 */
[----:B0-----:R-:W-:-:S05]  /*136b0*/  @!P1 IMAD.WIDE.U32 R4, R0, 0x4, R4 ;  /* 0x0000000400049825 */ /* 0x001fca00078e0004 */
[----:B------:R-:W2:Y:S01]  /*136c0*/  @!P1 LDG.E R6, desc[UR52][R4.64] ;  /* 0x0000003404069981 */ /* 0x000ea2000c1e1900 */
[----:B-1----:R-:W-:-:S05]  /*136d0*/  @!P1 IMAD.WIDE.U32 R2, R0, 0x4, R2 ;  /* 0x0000000400029825 */ /* 0x002fca00078e0002 */
        /* <DEDUP_REMOVED lines=33> */
.L_x_12007:
[----:B------:R-:W-:-:S03]  /*138f0*/  UIADD3 UR4, UR42, 0x1f, URZ ;  /* 0x0000001f2a047890 */ /* 0x000fc6000fffe03f */
[----:B------:R-:W-:Y:S01]  /*13900*/  ULDC UR42, c[0x0][0xc3c] ;  /* 0x00030f00002a7ab9 */ /* 0x000fe20000000800 */
[----:B------:R-:W-:-:S06]  /*13910*/  UISETP.GE.AND UP0, UPT, UR4, UR5, UPT ;  /* 0x000000050400728c */ /* 0x000fcc000bf06270 */
[----:B------:R-:W-:-:S13]  /*13920*/  PLOP3.LUT P6, PT, PT, PT, UP0, 0x40, 0x0 ;  /* 0x000000000000781c */ /* 0x000fda0003fce808 */
[----:B------:R-:W-:Y:S05]  /*13930*/  @!P6 BRA `(.L_x_12006) ;  /* 0x0000000800cce947 */ /* 0x000fea0003800000 */
[----:B------:R-:W-:Y:S02]  /*13940*/  UMOV UR42, UR4 ;  /* 0x00000004002a7c82 */ /* 0x000fe40008000000 */
[----:B------:R-:W-:-:S05]  /*13950*/  VIADD R7, R0, UR42 ;  /* 0x0000002a00077c36 */ /* 0x000fca0008000000 */
[----:B------:R-:W-:-:S13]  /*13960*/  ISETP.GE.OR P6, PT, R7, UR5, !P0 ;  /* 0x0000000507007c0c */ /* 0x000fda000c7c6670 */
[----:B------:R-:W0:Y:S08]  /*13970*/  @!P6 LDC.64 R4, c[0x0][0xc80] ;  /* 0x00032000ff04eb82 */ /* 0x000e300000000a00 */
[----:B------:R-:W1:Y:S01]  /*13980*/  @!P6 LDC.64 R2, c[0x0][0xc78] ;  /* 0x00031e00ff02eb82 */ /* 0x000e620000000a00 */
[----:B0-----:R-:W-:-:S04]  /*13990*/  @!P6 IMAD.WIDE R4, R7, 0x4, R4 ;  /* 0x000000040704e825 */ /* 0x001fc800078e0204 */
[----:B-1----:R-:W-:Y:S01]  /*139a0*/  @!P6 IMAD.WIDE R2, R7, 0x4, R2 ;  /* 0x000000040702e825 */ /* 0x002fe200078e0202 */
[----:B------:R-:W-:-:S06]  /*139b0*/  CS2R R6, SRZ ;  /* 0x0000000000067805 */ /* 0x000fcc000001ff00 */
[----:B------:R0:W2:Y:S04]  /*139c0*/  @!P6 LDG.E R6, desc[UR52][R4.64] ;  /* 0x000000340406e981 */ /* 0x0000a8000c1e1900 */
        /* <DEDUP_REMOVED lines=23> */
[----:B------:R-:W-:Y:S02]  /*13b40*/  IMAD.MOV.U32 R11, RZ, RZ, R2 ;  /* 0x000000ffff0b7224 */ /* 0x000fe400078e0002 */
[----:B------:R-:W-:-:S07]  /*13b50*/  IMAD.MOV.U32 R3, RZ, RZ, R5 ;  /* 0x000000ffff037224 */ /* 0x000fce00078e0005 */
.L_x_12005:
        /* <DEDUP_REMOVED lines=17> */
.L_x_12008:
[----:B-1----:R-:W-:-:S04]  /*13c70*/  IMAD R24, R3, R4, R24 ;  /* 0x0000000403187224 */ /* 0x002fc800078e0218 */
[----:B------:R-:W-:Y:S01]  /*13c80*/  IMAD.IADD R5, R9, 0x1, -R24 ;  /* 0x0000000109057824 */ /* 0x000fe200078e0a18 */
[----:B------:R-:W-:Y:S06]  /*13c90*/  @!P1 BRA `(.L_x_12009) ;  /* 0x0000000000e89947 */ /* 0x000fec0003800000 */
[-C--:B--2---:R-:W-:Y:S02]  /*13ca0*/  IABS R8, R6.reuse ;  /* 0x0000000600087213 */ /* 0x084fe40000000000 */
[----:B------:R-:W-:Y:S02]  /*13cb0*/  IABS R4, R7 ;  /* 0x0000000700047213 */ /* 0x000fe40000000000 */
[----:B------:R-:W1:Y:S01]  /*13cc0*/  I2F.RP R9, R8 ;  /* 0x0000000800097306 */ /* 0x000e620000209400 */
[----:B------:R-:W-:Y:S02]  /*13cd0*/  IABS R10, R5 ;  /* 0x00000005000a7213 */ /* 0x000fe40000000000 */
[----:B------:R-:W-:-:S05]  /*13ce0*/  IABS R12, R6 ;  /* 0x00000006000c7213 */ /* 0x000fca0000000000 */
[----:B-1----:R-:W0:Y:S02]  /*13cf0*/  MUFU.RCP R9, R9 ;  /* 0x0000000900097308 */ /* 0x002e240000001000 */
[----:B0-----:R-:W-:-:S06]  /*13d00*/  VIADD R2, R9, 0xffffffe ;  /* 0x0ffffffe09027836 */ /* 0x001fcc0000000000 */
[----:B------:R-:W0:Y:S08]  /*13d10*/  I2F.RP R9, R4 ;  /* 0x0000000400097306 */ /* 0x000e300000209400 */
[----:B------:R1:W2:Y:S08]  /*13d20*/  F2I.FTZ.U32.TRUNC.NTZ R3, R2 ;  /* 0x0000000200037305 */ /* 0x0002b0000021f000 */
[----:B0-----:R-:W0:Y:S01]  /*13d30*/  MUFU.RCP R9, R9 ;  /* 0x0000000900097308 */ /* 0x001e220000001000 */
[----:B-1----:R-:W-:-:S02]  /*13d40*/  IMAD.MOV.U32 R2, RZ, RZ, RZ ;  /* 0x000000ffff027224 */ /* 0x002fc400078e00ff */
[----:B--2---:R-:W-:-:S04]  /*13d50*/  IMAD.MOV R11, RZ, RZ, -R3 ;  /* 0x000000ffff0b7224 */ /* 0x004fc800078e0a03 */
[----:B------:R-:W-:-:S04]  /*13d60*/  IMAD R11, R11, R8, RZ ;  /* 0x000000080b0b7224 */ /* 0x000fc800078e02ff */
[----:B------:R-:W-:-:S04]  /*13d70*/  IMAD.HI.U32 R3, R3, R11, R2 ;  /* 0x0000000b03037227 */ /* 0x000fc800078e0002 */
[----:B------:R-:W-:Y:S02]  /*13d80*/  IMAD.MOV R11, RZ, RZ, -R12 ;  /* 0x000000ffff0b7224 */ /* 0x000fe400078e0a0c */
[----:B------:R-:W-:-:S04]  /*13d90*/  IMAD.HI.U32 R2, R3, R10, RZ ;  /* 0x0000000a03027227 */ /* 0x000fc800078e00ff */
[----:B------:R-:W-:Y:S02]  /*13da0*/  IMAD R3, R2, R11, R10 ;  /* 0x0000000b02037224 */ /* 0x000fe400078e020a */
[----:B0-----:R-:W-:-:S03]  /*13db0*/  VIADD R10, R9, 0xffffffe ;  /* 0x0ffffffe090a7836 */ /* 0x001fc60000000000 */
[----:B------:R-:W-:-:S13]  /*13dc0*/  ISETP.GT.U32.AND P1, PT, R8, R3, PT ;  /* 0x000000030800720c */ /* 0x000fda0003f24070 */
[----:B------:R-:W-:Y:S02]  /*13dd0*/  @!P1 IMAD.IADD R3, R3, 0x1, -R8 ;  /* 0x0000000103039824 */ /* 0x000fe400078e0a08 */
[----:B------:R-:W-:Y:S01]  /*13de0*/  @!P1 VIADD R2, R2, 0x1 ;  /* 0x0000000102029836 */ /* 0x000fe20000000000 */
[----:B------:R-:W-:Y:S02]  /*13df0*/  ISETP.NE.AND P1, PT, R6, RZ, PT ;  /* 0x000000ff0600720c */ /* 0x000fe40003f25270 */
[----:B------:R-:W-:Y:S02]  /*13e00*/  ISETP.GE.U32.AND P0, PT, R3, R8, PT ;  /* 0x000000080300720c */ /* 0x000fe40003f06070 */
[----:B------:R-:W-:Y:S01]  /*13e10*/  LOP3.LUT R8, R5, R6, RZ, 0x3c, !PT ;  /* 0x0000000605087212 */ /* 0x000fe200078e3cff */
[----:B------:R-:W0:Y:S03]  /*13e20*/  F2I.FTZ.U32.TRUNC.NTZ R3, R10 ;  /* 0x0000000a00037305 */ /* 0x000e26000021f000 */
[----:B------:R-:W-:-:S07]  /*13e30*/  ISETP.GE.AND P2, PT, R8, RZ, PT ;  /* 0x000000ff0800720c */ /* 0x000fce0003f46270 */
[----:B------:R-:W-:-:S04]  /*13e40*/  @P0 VIADD R2, R2, 0x1 ;  /* 0x0000000102020836 */ /* 0x000fc80000000000 */
[----:B------:R-:W-:Y:S01]  /*13e50*/  IMAD.MOV.U32 R12, RZ, RZ, R2 ;  /* 0x000000ffff0c7224 */ /* 0x000fe200078e0002 */
[----:B------:R-:W-:Y:S01]  /*13e60*/  IABS R2, R7 ;  /* 0x0000000700027213 */ /* 0x000fe20000000000 */
[----:B0-----:R-:W-:Y:S02]  /*13e70*/  IMAD.MOV R9, RZ, RZ, -R3 ;  /* 0x000000ffff097224 */ /* 0x001fe400078e0a03 */
[----:B------:R-:W-:Y:S01]  /*13e80*/  @!P2 IMAD.MOV R12, RZ, RZ, -R12 ;  /* 0x000000ffff0ca224 */ /* 0x000fe200078e0a0c */
[----:B------:R-:W-:Y:S01]  /*13e90*/  @!P1 LOP3.LUT R12, RZ, R6, RZ, 0x33, !PT ;  /* 0x00000006ff0c9212 */ /* 0x000fe200078e33ff */
[----:B------:R-:W-:Y:S02]  /*13ea0*/  IMAD.MOV R10, RZ, RZ, -R2 ;  /* 0x000000ffff0a7224 */ /* 0x000fe400078e0a02 */
[----:B------:R-:W-:Y:S01]  /*13eb0*/  IMAD R9, R9, R4, RZ ;  /* 0x0000000409097224 */ /* 0x000fe200078e02ff */
[----:B------:R-:W-:Y:S01]  /*13ec0*/  IABS R8, R12 ;  /* 0x0000000c00087213 */ /* 0x000fe20000000000 */
[----:B------:R-:W-:-:S04]  /*13ed0*/  IMAD.MOV.U32 R2, RZ, RZ, RZ ;  /* 0x000000ffff027224 */ /* 0x000fc800078e00ff */
        /* <DEDUP_REMOVED lines=22> */
.L_x_12009:
[----:B------:R-:W-:Y:S02]  /*14040*/  ULDC.64 UR4, c[0x0][0xc90] ;  /* 0x0003240000047ab9 */ /* 0x000fe40000000a00 */
[----:B------:R-:W-:-:S06]  /*14050*/  UIMAD.WIDE UR4, UR42, 0x4, UR4 ;  /* 0x000000042a0478a5 */ /* 0x000fcc000f8e0204 */
[----:B0-----:R-:W-:Y:S02]  /*14060*/  IMAD.U32 R2, RZ, RZ, UR4 ;  /* 0x00000004ff027e24 */ /* 0x001fe4000f8e00ff */
[----:B------:R-:W-:-:S05]  /*14070*/  IMAD.U32 R3, RZ, RZ, UR5 ;  /* 0x00000005ff037e24 */ /* 0x000fca000f8e00ff */
[----:B------:R0:W2:Y:S01]  /*14080*/  LDG.E R9, desc[UR52][R2.64] ;  /* 0x0000003402097981 */ /* 0x0000a2000c1e1900 */
[----:B------:R-:W-:Y:S01]  /*14090*/  IABS R13, R5 ;  /* 0x00000005000d7213 */ /* 0x000fe20000000000 */
[----:B0-----:R-:W-:Y:S02]  /*140a0*/  IMAD.MOV.U32 R2, RZ, RZ, RZ ;  /* 0x000000ffff027224 */ /* 0x001fe400078e00ff */
[----:B--2---:R-:W-:-:S05]  /*140b0*/  IMAD R8, R6, R9, RZ ;  /* 0x0000000906087224 */ /* 0x004fca00078e02ff */
[-C--:B------:R-:W-:Y:S02]  /*140c0*/  IABS R12, R8.reuse ;  /* 0x00000008000c7213 */ /* 0x080fe40000000000 */
[----:B------:R-:W-:Y:S02]  /*140d0*/  IABS R14, R8 ;  /* 0x00000008000e7213 */ /* 0x000fe40000000000 */
[----:B------:R-:W0:Y:S08]  /*140e0*/  I2F.RP R7, R12 ;  /* 0x0000000c00077306 */ /* 0x000e300000209400 */
[----:B0-----:R-:W0:Y:S02]  /*140f0*/  MUFU.RCP R7, R7 ;  /* 0x0000000700077308 */ /* 0x001e240000001000 */
[----:B0-----:R-:W-:-:S06]  /*14100*/  VIADD R10, R7, 0xffffffe ;  /* 0x0ffffffe070a7836 */ /* 0x001fcc0000000000 */
[----:B------:R-:W0:Y:S02]  /*14110*/  F2I.FTZ.U32.TRUNC.NTZ R3, R10 ;  /* 0x0000000a00037305 */ /* 0x000e24000021f000 */
[----:B0-----:R-:W-:-:S04]  /*14120*/  IMAD.MOV R11, RZ, RZ, -R3 ;  /* 0x000000ffff0b7224 */ /* 0x001fc800078e0a03 */
[----:B------:R-:W-:-:S04]  /*14130*/  IMAD R11, R11, R12, RZ ;  /* 0x0000000c0b0b7224 */ /* 0x000fc800078e02ff */
        /* <DEDUP_REMOVED lines=30> */
[----:B------:R-:W-:Y:S01]  /*14320*/  IMAD.MOV.U32 R2, RZ, RZ, R11 ;  /* 0x000000ffff027224 */ /* 0x000fe200078e000b */
[----:B------:R-:W-:-:S03]  /*14330*/  IABS R11, R12 ;  /* 0x0000000c000b7213 */ /* 0x000fc60000000000 */
[----:B------:R-:W-:Y:S02]  /*14340*/  IMAD R5, R2, R9, RZ ;  /* 0x0000000902057224 */ /* 0x000fe400078e02ff */
[----:B------:R-:W-:-:S04]  /*14350*/  IMAD.MOV.U32 R2, RZ, RZ, RZ ;  /* 0x000000ffff027224 */ /* 0x000fc800078e00ff */
[----:B------:R-:W-:Y:S01]  /*14360*/  IMAD.HI.U32 R2, R3, R5, R2 ;  /* 0x0000000503027227 */ /* 0x000fe200078e0002 */
[----:B------:R-:W-:-:S04]  /*14370*/  LOP3.LUT R3, R12, R4, RZ, 0x3c, !PT ;  /* 0x000000040c037212 */ /* 0x000fc800078e3cff */
[----:B------:R-:W-:Y:S01]  /*14380*/  ISETP.GE.AND P2, PT, R3, RZ, PT ;  /* 0x000000ff0300720c */ /* 0x000fe20003f46270 */
        /* <DEDUP_REMOVED lines=11> */
.L_x_12010:
[----:B------:R-:W-:-:S05]  /*14440*/  LOP3.LUT R25, RZ, R2, RZ, 0x33, !PT ;  /* 0x00000002ff197212 */ /* 0x000fca00078e33ff */
[----:B------:R-:W-:Y:S01]  /*14450*/  IMAD.IADD R25, R6, 0x1, R25 ;  /* 0x0000000106197824 */ /* 0x000fe200078e0219 */
[----:B------:R-:W-:Y:S06]  /*14460*/  BRA `(.L_x_12011) ;  /* 0x00000000000c7947 */ /* 0x000fec0003800000 */
.L_x_12006:
[----:B------:R-:W-:Y:S02]  /*14470*/  IMAD.MOV.U32 R24, RZ, RZ, R9 ;  /* 0x000000ffff187224 */ /* 0x000fe400078e0009 */
[----:B------:R-:W-:Y:S02]  /*14480*/  IMAD.MOV.U32 R25, RZ, RZ, RZ ;  /* 0x000000ffff197224 */ /* 0x000fe400078e00ff */
[----:B------:R-:W-:-:S07]  /*14490*/  IMAD.MOV.U32 R26, RZ, RZ, RZ ;  /* 0x000000ffff1a7224 */ /* 0x000fce00078e00ff */
.L_x_12011:
[----:B------:R-:W-:Y:S01]  /*144a0*/  ISETP.NE.AND P0, PT, R0, RZ, PT ;  /* 0x000000ff0000720c */ /* 0x000fe20003f05270 */
[----:B------:R-:W-:-:S12]  /*144b0*/  IMAD.U32 R27, RZ, RZ, UR42 ;  /* 0x0000002aff1b7e24 */ /* 0x000fd8000f8e00ff */
[----:B------:R-:W0:Y:S01]  /*144c0*/  @!P0 S2R R3, SR_CgaCtaId ;  /* 0x0000000000038919 */ /* 0x000e220000008800 */
[----:B------:R-:W-:-:S04]  /*144d0*/  @!P0 MOV R0, 0x400 ;  /* 0x0000040000008802 */ /* 0x000fc80000000f00 */
[----:B0-----:R-:W-:-:S05]  /*144e0*/  @!P0 LEA R0, R3, R0, 0x18 ;  /* 0x0000000003008211 */ /* 0x001fca00078ec0ff */
[----:B------:R0:W-:Y:S01]  /*144f0*/  @!P0 STS.128 [R0+0x132d0], R24 ;  /* 0x0132d01800008388 */ /* 0x0001e20000000c00 */
[----:B------:R-:W-:Y:S06]  /*14500*/  BAR.ARV 0x5, 0x200 ;  /* 0x0148000000007b1d */ /* 0x000fec0000002000 */
.L_x_12004:
[----:B------:R-:W-:Y:S01]  /*14510*/  ULDC UR4, c[0x0][0xc3c] ;  /* 0x00030f0000047ab9 */ /* 0x000fe20000000800 */
[----:B------:R1:W-:Y:S01]  /*14520*/  STL [R1+0x10], RZ ;  /* 0x000010ff01007387 */ /* 0x0003e20000100800 */
[----:B------:R-:W-:Y:S01]  /*14530*/  UISETP.GE.AND UP0, UPT, UR42, UR4, UPT ;  /* 0x000000042a00728c */ /* 0x000fe2000bf06270 */
[----:B------:R-:W-:Y:S02]  /*14540*/  IMAD.MOV.U32 R22, RZ, RZ, 0x1 ;  /* 0x00000001ff167424 */ /* 0x000fe400078e00ff */
[----:B------:R-:W-:-:S03]  /*14550*/  IMAD.MOV.U32 R19, RZ, RZ, RZ ;  /* 0x000000ffff137224 */ /* 0x000fc600078e00ff */
[----:B------:R-:W-:-:S13]  /*14560*/  PLOP3.LUT P0, PT, PT, PT, UP0, 0x80, 0x0 ;  /* 0x000000000000781c */ /* 0x000fda0003f0f008 */
[----:B-1----:R-:W-:Y:S05]  /*14570*/  @P0 BRA `(.L_x_12012) ;  /* 0x0000004400f80947 */ /* 0x002fea0003800000 */
[----:B------:R-:W1:Y:S01]  /*14580*/  S2UR UR5, SR_CgaCtaId ;  /* 0x00000000000579c3 */ /* 0x000e620000008800 */
[C---:B------:R-:W-:Y:S01]  /*14590*/  LOP3.LUT R10, R23.reuse, 0x7f, RZ, 0xc0, !PT ;  /* 0x0000007f170a7812 */ /* 0x040fe200078ec0ff */
[C---:B------:R-:W-:Y:S01]  /*145a0*/  IMAD.SHL.U32 R29, R23.reuse, 0x40, RZ ;  /* 0x00000040171d7824 */ /* 0x040fe200078e00ff */
[----:B------:R-:W-:Y:S01]  /*145b0*/  SHF.R.U32.HI R3, RZ, 0x1, R23 ;  /* 0x00000001ff037819 */ /* 0x000fe20000011617 */
[----:B------:R-:W-:Y:S01]  /*145c0*/  IMAD.SHL.U32 R2, R23, 0x10, RZ ;  /* 0x0000001017027824 */ /* 0x000fe200078e00ff */
[----:B------:R-:W-:Y:S01]  /*145d0*/  UMOV UR4, 0x400 ;  /* 0x0000040000047882 */ /* 0x000fe20000000000 */
[----:B------:R-:W-:Y:S01]  /*145e0*/  IMAD.SHL.U32 R5, R10, 0x10, RZ ;  /* 0x000000100a057824 */ /* 0x000fe200078e00ff */
[----:B------:R-:W-:Y:S01]  /*145f0*/  LOP3.LUT R4, R29, 0x180, RZ, 0xc0, !PT ;  /* 0x000001801d047812 */ /* 0x000fe200078ec0ff */
[C---:B------:R-:W-:Y:S01]  /*14600*/  IMAD.SHL.U32 R7, R23.reuse, 0x2, RZ ;  /* 0x0000000217077824 */ /* 0x040fe200078e00ff */
[----:B------:R-:W-:Y:S01]  /*14610*/  LOP3.LUT R6, R2, 0x1b0, RZ, 0xc0, !PT ;  /* 0x000001b002067812 */ /* 0x000fe200078ec0ff */
[----:B0-----:R-:W-:Y:S01]  /*14620*/  IMAD.SHL.U32 R0, R23, 0x20, RZ ;  /* 0x0000002017007824 */ /* 0x001fe200078e00ff */
[----:B------:R-:W-:Y:S01]  /*14630*/  LOP3.LUT R5, R5, 0x600, RZ, 0xc0, !PT ;  /* 0x0000060005057812 */ /* 0x000fe200078ec0ff */
[----:B------:R0:W-:Y:S01]  /*14640*/  STL [R1+0x10], RZ ;  /* 0x000010ff01007387 */ /* 0x0001e20000100800 */
[----:B------:R-:W-:Y:S01]  /*14650*/  LOP3.LUT R3, R4, 0x30, R3, 0xf8, !PT ;  /* 0x0000003004037812 */ /* 0x000fe200078ef803 */
[C---:B------:R-:W-:Y:S01]  /*14660*/  IMAD.SHL.U32 R4, R23.reuse, 0x8, RZ ;  /* 0x0000000817047824 */ /* 0x040fe200078e00ff */
[----:B------:R-:W-:Y:S01]  /*14670*/  LOP3.LUT R8, R6, 0x30, R7, 0x78, !PT ;  /* 0x0000003006087812 */ /* 0x000fe200078e7807 */
[----:B------:R-:W-:Y:S01]  /*14680*/  IMAD.SHL.U32 R9, R23, 0x4, RZ ;  /* 0x0000000417097824 */ /* 0x000fe200078e00ff */
[----:B------:R-:W-:Y:S01]  /*14690*/  LOP3.LUT R7, R5, 0x40, R2, 0xf8, !PT ;  /* 0x0000004005077812 */ /* 0x000fe200078ef802 */
[----:B------:R-:W-:Y:S01]  /*146a0*/  IMAD.MOV.U32 R22, RZ, RZ, 0x1 ;  /* 0x00000001ff167424 */ /* 0x000fe200078e00ff */
[----:B------:R-:W-:Y:S01]  /*146b0*/  LOP3.LUT R4, R3, 0x30, R4, 0x78, !PT ;  /* 0x0000003003047812 */ /* 0x000fe200078e7804 */
[----:B------:R-:W-:Y:S01]  /*146c0*/  IMAD.MOV.U32 R19, RZ, RZ, RZ ;  /* 0x000000ffff137224 */ /* 0x000fe200078e00ff */
[----:B------:R-:W-:Y:S01]  /*146d0*/  LOP3.LUT R5, R5, 0x60, R0, 0xf8, !PT ;  /* 0x0000006005057812 */ /* 0x000fe200078ef800 */
[----:B------:R-:W-:Y:S01]  /*146e0*/  ULOP3.LUT UR39, UR38, 0x1, URZ, 0xfc, !UPT ;  /* 0x0000000126277892 */ /* 0x000fe2000f8efc3f */
[----:B------:R-:W-:Y:S01]  /*146f0*/  LOP3.LUT R7, R7, R8, RZ, 0xfc, !PT ;  /* 0x0000000807077212 */ /* 0x000fe200078efcff */
[----:B-1----:R-:W-:Y:S01]  /*14700*/  ULEA UR4, UR5, UR4, 0x18 ;  /* 0x0000000405047291 */ /* 0x002fe2000f8ec03f */
[----:B------:R-:W-:Y:S01]  /*14710*/  SHF.R.U32.HI R3, RZ, 0x2, R10 ;  /* 0x00000002ff037819 */ /* 0x000fe2000001160a */
[----:B------:R-:W-:Y:S01]  /*14720*/  ULOP3.LUT UR41, UR38, 0x2, URZ, 0xfc, !UPT ;  /* 0x0000000226297892 */ /* 0x000fe2000f8efc3f */
[----:B------:R-:W-:Y:S01]  /*14730*/  LOP3.LUT R6, R0, 0x80, RZ, 0xc0, !PT ;  /* 0x0000008000067812 */ /* 0x000fe200078ec0ff */
[----:B------:R-:W-:Y:S01]  /*14740*/  ULDC UR40, c[0x0][0xc] ;  /* 0x0000030000287ab9 */ /* 0x000fe20000000800 */
[--C-:B------:R-:W-:Y:S01]  /*14750*/  LOP3.LUT R5, R5, 0x100, R0.reuse, 0xf8, !PT ;  /* 0x0000010005057812 */ /* 0x100fe200078ef800 */
[----:B------:R-:W-:Y:S01]  /*14760*/  IMAD.U32 R18, RZ, RZ, UR4 ;  /* 0x00000004ff127e24 */ /* 0x000fe2000f8e00ff */
[----:B------:R-:W-:Y:S01]  /*14770*/  LOP3.LUT R2, R3, 0x60, R0, 0xf8, !PT ;  /* 0x0000006003027812 */ /* 0x000fe200078ef800 */
[----:B------:R-:W-:Y:S01]  /*14780*/  ULDC.64 UR44, c[0x0][0x198] ;  /* 0x00006600002c7ab9 */ /* 0x000fe20000000a00 */
[----:B------:R-:W-:Y:S01]  /*14790*/  LOP3.LUT R6, R6, 0x10, R23, 0xf8, !PT ;  /* 0x0000001006067812 */ /* 0x000fe200078ef817 */
[----:B------:R-:W-:Y:S01]  /*147a0*/  IMAD.IADD R0, R18, 0x1, R7 ;  /* 0x0000000112007824 */ /* 0x000fe200078e0207 */
[----:B------:R-:W-:-:S02]  /*147b0*/  LOP3.LUT R29, R4, 0x640, R29, 0xf8, !PT ;  /* 0x00000640041d7812 */ /* 0x000fc400078ef81d */
[----:B------:R-:W-:Y:S02]  /*147c0*/  LOP3.LUT R6, R6, 0x10, R9, 0x78, !PT ;  /* 0x0000001006067812 */ /* 0x000fe400078e7809 */
[----:B------:R0:W-:Y:S02]  /*147d0*/  STL [R1+0xc], R0 ;  /* 0x00000c0001007387 */ /* 0x0001e40000100800 */
[----:B------:R-:W-:-:S07]  /*147e0*/  LOP3.LUT R28, R5, R6, RZ, 0xfc, !PT ;  /* 0x00000006051c7212 */ /* 0x000fce00078efcff */
.L_x_12086:
[----:B------:R-:W-:Y:S01]  /*147f0*/  ULDC.64 UR4, c[0x0][0xa00] ;  /* 0x0002800000047ab9 */ /* 0x000fe20000000a00 */
[----:B------:R-:W-:Y:S01]  /*14800*/  ULDC.64 UR10, c[0x0][0xa08] ;  /* 0x00028200000a7ab9 */ /* 0x000fe20000000a00 */
[----:B------:R-:W-:Y:S01]  /*14810*/  ISETP.NE.U32.AND P0, PT, RZ, UR4, PT ;  /* 0x00000004ff007c0c */ /* 0x000fe2000bf05070 */
[----:B------:R-:W-:Y:S01]  /*14820*/  ULDC.64 UR6, c[0x0][0xa00] ;  /* 0x0002800000067ab9 */ /* 0x000fe20000000a00 */
[----:B------:R-:W-:Y:S01]  /*14830*/  ISETP.NE.U32.AND P1, PT, RZ, UR10, PT ;  /* 0x0000000aff007c0c */ /* 0x000fe2000bf25070 */
[----:B------:R-:W-:Y:S01]  /*14840*/  UIMAD.WIDE UR6, UR42, 0x4, UR6 ;  /* 0x000000042a0678a5 */ /* 0x000fe2000f8e0206 */
[----:B------:R-:W-:Y:S01]  /*14850*/  ISETP.NE.AND.EX P0, PT, RZ, UR5, PT, P0 ;  /* 0x00000005ff007c0c */ /* 0x000fe2000bf05300 */
[----:B------:R-:W-:Y:S01]  /*14860*/  ULDC.64 UR4, c[0x0][0xa28] ;  /* 0x00028a0000047ab9 */ /* 0x000fe20000000a00 */
[----:B------:R-:W-:Y:S01]  /*14870*/  ULDC.64 UR8, c[0x0][0xa08] ;  /* 0x0002820000087ab9 */ /* 0x000fe20000000a00 */
[----:B------:R-:W-:Y:S01]  /*14880*/  UISETP.NE.U32.AND UP0, UPT, UR4, URZ, UPT ;  /* 0x0000003f0400728c */ /* 0x000fe2000bf05070 */
[----:B------:R-:W-:Y:S01]  /*14890*/  ISETP.NE.AND.EX P1, PT, RZ, UR11, PT, P1 ;  /* 0x0000000bff007c0c */ /* 0x000fe2000bf25310 */
[----:B------:R-:W-:Y:S01]  /*148a0*/  ULDC.64 UR10, c[0x0][0xa18] ;  /* 0x00028600000a7ab9 */ /* 0x000fe20000000a00 */
[----:B------:R-:W-:Y:S01]  /*148b0*/  IMAD.U32 R2, RZ, RZ, UR6 ;  /* 0x00000006ff027e24 */ /* 0x000fe2000f8e00ff */
[----:B------:R-:W-:Y:S01]  /*148c0*/  UISETP.NE.AND.EX UP0, UPT, UR5, URZ, UPT, UP0 ;  /* 0x0000003f0500728c */ /* 0x000fe2000bf05300 */
[----:B------:R-:W-:Y:S01]  /*148d0*/  IMAD.U32 R3, RZ, RZ, UR7 ;  /* 0x00000007ff037e24 */ /* 0x000fe2000f8e00ff */
[----:B------:R-:W-:Y:S01]  /*148e0*/  UISETP.NE.U32.AND UP1, UPT, UR10, URZ, UPT ;  /* 0x0000003f0a00728c */ /* 0x000fe2000bf25070 */
[----:B-1----:R-:W1:Y:S01]  /*148f0*/  LDC R5, c[0x0][0x288] ;  /* 0x0000a200ff057b82 */ /* 0x002e620000000800 */
[----:B------:R-:W-:-:S02]  /*14900*/  UIMAD.WIDE UR8, UR42, 0x4, UR8 ;  /* 0x000000042a0878a5 */ /* 0x000fc4000f8e0208 */
[----:B------:R-:W-:Y:S01]  /*14910*/  UISETP.NE.AND.EX UP1, UPT, UR11, URZ, UPT, UP1 ;  /* 0x0000003f0b00728c */ /* 0x000fe2000bf25310 */
[----:B0-2---:R0:W2:Y:S01]  /*14920*/  @P0 LDG.E R0, desc[UR52][R2.64] ;  /* 0x0000003402000981 */ /* 0x0050a2000c1e1900 */
[----:B------:R-:W-:-:S03]  /*14930*/  IMAD.MOV.U32 R27, RZ, RZ, RZ ;  /* 0x000000ffff1b7224 */ /* 0x000fc600078e00ff */
[----:B------:R-:W-:Y:S01]  /*14940*/  @UP0 ULDC.64 UR4, c[0x0][0xa28] ;  /* 0x00028a0000040ab9 */ /* 0x000fe20000000a00 */
[----:B------:R-:W-:Y:S01]  /*14950*/  PLOP3.LUT P2, PT, PT, PT, UP0, 0x80, 0x0 ;  /* 0x000000000000781c */ /* 0x000fe20003f4f008 */
[----:B------:R-:W-:Y:S01]  /*14960*/  @UP0 UIMAD.WIDE UR4, UR42, 0x4, UR4 ;  /* 0x000000042a0408a5 */ /* 0x000fe2000f8e0204 */
[----:B------:R-:W-:Y:S01]  /*14970*/  IMAD.MOV.U32 R4, RZ, RZ, RZ ;  /* 0x000000ffff047224 */ /* 0x000fe200078e00ff */
[----:B------:R-:W3:Y:S01]  /*14980*/  LDC R6, c[0x0][0x2f0] ;  /* 0x0000bc00ff067b82 */ /* 0x000ee20000000800 */
[----:B0-----:R-:W-:Y:S02]  /*14990*/  IMAD.U32 R2, RZ, RZ, UR8 ;  /* 0x00000008ff027e24 */ /* 0x001fe4000f8e00ff */
[----:B------:R-:W-:Y:S01]  /*149a0*/  IMAD.U32 R3, RZ, RZ, UR9 ;  /* 0x00000009ff037e24 */ /* 0x000fe2000f8e00ff */
[----:B------:R-:W-:-:S04]  /*149b0*/  PLOP3.LUT P4, PT, PT, PT, UP1, 0x80, 0x0 ;  /* 0x000000000000781c */ /* 0x000fc80003f8f018 */
[----:B------:R0:W5:Y:S02]  /*149c0*/  @P1 LDG.E R27, desc[UR52][R2.64] ;  /* 0x00000034021b1981 */ /* 0x000164000c1e1900 */
[----:B0-----:R-:W-:Y:S02]  /*149d0*/  IMAD.U32 R2, RZ, RZ, UR4 ;  /* 0x00000004ff027e24 */ /* 0x001fe4000f8e00ff */
[----:B------:R-:W-:Y:S01]  /*149e0*/  IMAD.U32 R3, RZ, RZ, UR5 ;  /* 0x00000005ff037e24 */ /* 0x000fe2000f8e00ff */
[----:B------:R-:W-:Y:S02]  /*149f0*/  @UP1 ULDC.64 UR4, c[0x0][0xa18] ;  /* 0x0002860000041ab9 */ /* 0x000fe40000000a00 */
[----:B------:R-:W-:Y:S02]  /*14a00*/  @UP1 UIMAD.WIDE UR4, UR42, 0x4, UR4 ;  /* 0x000000042a0418a5 */ /* 0x000fe4000f8e0204 */
[----:B------:R0:W5:Y:S04]  /*14a10*/  @P2 LDG.E R4, desc[UR52][R2.64] ;  /* 0x0000003402042981 */ /* 0x000168000c1e1900 */
[----:B0-----:R-:W-:-:S02]  /*14a20*/  IMAD.U32 R2, RZ, RZ, UR4 ;  /* 0x00000004ff027e24 */ /* 0x001fc4000f8e00ff */
[----:B------:R-:W-:Y:S01]  /*14a30*/  IMAD.U32 R3, RZ, RZ, UR5 ;  /* 0x00000005ff037e24 */ /* 0x000fe2000f8e00ff */
[----:B------:R-:W-:Y:S01]  /*14a40*/  R2UR UR36, R26 ;  /* 0x000000001a2472ca */ /* 0x000fe200000e0000 */
[----:B------:R-:W-:-:S03]  /*14a50*/  ULDC.64 UR4, c[0x0][0xa20] ;  /* 0x0002880000047ab9 */ /* 0x000fc60000000a00 */
[----:B-1----:R0:W4:Y:S01]  /*14a60*/  @P4 LDG.E R5, desc[UR52][R2.64] ;  /* 0x0000003402054981 */ /* 0x002122000c1e1900 */
[----:B------:R-:W-:Y:S01]  /*14a70*/  ISETP.NE.U32.AND P3, PT, RZ, UR4, PT ;  /* 0x00000004ff007c0c */ /* 0x000fe2000bf65070 */
[----:B------:R-:W-:-:S03]  /*14a80*/  UMOV UR43, URZ ;  /* 0x0000003f002b7c82 */ /* 0x000fc60008000000 */
[----:B------:R-:W-:-:S04]  /*14a90*/  ISETP.NE.AND.EX P3, PT, RZ, UR5, PT, P3 ;  /* 0x00000005ff007c0c */ /* 0x000fc8000bf65330 */
[----:B------:R-:W-:Y:S01]  /*14aa0*/  ULOP3.LUT UR36, UR36, 0xffff, URZ, 0xc0, !UPT ;  /* 0x0000ffff24247892 */ /* 0x000fe2000f8ec03f */
[----:B0-----:R-:W0:Y:S02]  /*14ab0*/  LDC.64 R2, c[0x0][0x418] ;  /* 0x00010600ff027b82 */ /* 0x001e240000000a00 */
[----:B0-----:R-:W-:Y:S02]  /*14ac0*/  ISETP.NE.U32.AND P2, PT, R2, RZ, PT ;  /* 0x000000ff0200720c */ /* 0x001fe40003f45070 */
[----:B------:R-:W-:Y:S02]  /*14ad0*/  LOP3.LUT R2, R26, 0xff000000, RZ, 0xc0, !PT ;  /* 0xff0000001a027812 */ /* 0x000fe400078ec0ff */
[----:B------:R-:W-:Y:S02]  /*14ae0*/  ISETP.NE.AND.EX P2, PT, R3, RZ, PT, P2 ;  /* 0x000000ff0300720c */ /* 0x000fe40003f45320 */
[----:B------:R-:W-:Y:S02]  /*14af0*/  SHF.R.U32.HI R3, RZ, 0x8, R2 ;  /* 0x00000008ff037819 */ /* 0x000fe40000011602 */
[----:B--2---:R-:W-:-:S02]  /*14b00*/  @P0 R2UR UR43, R0 ;  /* 0x00000000002b02ca */ /* 0x004fc400000e0000 */
[----:B------:R-:W-:-:S04]  /*14b10*/  LOP3.LUT R0, R26, 0xff0000, RZ, 0xc0, !PT ;  /* 0x00ff00001a007812 */ /* 0x000fc800078ec0ff */
[----:B------:R-:W-:Y:S01]  /*14b20*/  LEA.HI R0, R0, R3, RZ, 0x10 ;  /* 0x0000000300007211 */ /* 0x000fe200078f80ff */
[----:B----4-:R0:W-:Y:S01]  /*14b30*/  STL [R1+0x4], R5 ;  /* 0x0000040501007387 */ /* 0x0101e20000100800 */
[----:B------:R-:W-:Y:S02]  /*14b40*/  IMAD.MOV.U32 R10, RZ, RZ, R5 ;  /* 0x000000ffff0a7224 */ /* 0x000fe400078e0005 */
[----:B0-----:R-:W0:Y:S02]  /*14b50*/  LDC R5, c[0x0][0x424] ;  /* 0x00010900ff057b82 */ /* 0x001e240000000800 */
[----:B0-----:R-:W-:-:S05]  /*14b60*/  SEL R5, R5, 0x1, P2 ;  /* 0x0000000105057807 */ /* 0x001fca0001000000 */
[----:B---3--:R-:W-:Y:S01]  /*14b70*/  IMAD R5, R5, R6, RZ ;  /* 0x0000000605057224 */ /* 0x008fe200078e02ff */
        /* <DEDUP_REMOVED lines=8> */
.L_x_12013:
        /* <DEDUP_REMOVED lines=8> */
.L_x_12014:
[----:B------:R-:W-:Y:S05]  /*14c80*/  @!P1 BRA `(.L_x_12015) ;  /* 0x0000000000149947 */ /* 0x000fea0003800000 */
[----:B------:R-:W-:Y:S02]  /*14c90*/  IMAD.U32 R2, RZ, RZ, UR8 ;  /* 0x00000008ff027e24 */ /* 0x000fe4000f8e00ff */
[----:B------:R-:W-:-:S05]  /*14ca0*/  IMAD.U32 R3, RZ, RZ, UR9 ;  /* 0x00000009ff037e24 */ /* 0x000fca000f8e00ff */
[----:B------:R-:W2:Y:S04]  /*14cb0*/  LDG.E R6, desc[UR52][R2.64] ;  /* 0x0000003402067981 */ /* 0x000ea8000c1e1900 */
[----:B------:R-:W2:Y:S02]  /*14cc0*/  LDG.E R5, desc[UR52][R2.64+0x4] ;  /* 0x0000043402057981 */ /* 0x000ea4000c1e1900 */
[----:B--2---:R-:W-:-:S07]  /*14cd0*/  IMAD.IADD R5, R5, 0x1, -R6 ;  /* 0x0000000105057824 */ /* 0x004fce00078e0a06 */
.L_x_12015:
[----:B-1----:R-:W1:Y:S01]  /*14ce0*/  LDC R2, c[0x0][0x448] ;  /* 0x00011200ff027b82 */ /* 0x002e620000000800 */
[----:B------:R-:W-:Y:S02]  /*14cf0*/  IMAD R11, R25, 0xc0, RZ ;  /* 0x000000c0190b7824 */ /* 0x000fe400078e02ff */
[----:B-----5:R-:W-:Y:S02]  /*14d00*/  IMAD.IADD R6, R5, 0x1, -R4 ;  /* 0x0000000105067824 */ /* 0x020fe400078e0a04 */
[----:B------:R-:W-:Y:S01]  /*14d10*/  VIADD R4, R11, 0xbf ;  /* 0x000000bf0b047836 */ /* 0x000fe20000000000 */
[----:B------:R2:W-:Y:S02]  /*14d20*/  STL [R1], R11 ;  /* 0x0000000b01007387 */ /* 0x0005e40000100800 */
[----:B------:R-:W-:Y:S02]  /*14d30*/  IADD3 R5, R6, 0x1, -R10 ;  /* 0x0000000106057810 */ /* 0x000fe40007ffe80a */
[----:B-1----:R-:W-:-:S02]  /*14d40*/  ISETP.NE.AND P1, PT, R2, 0x1, PT ;  /* 0x000000010200780c */ /* 0x002fc40003f25270 */
[----:B------:R-:W1:Y:S11]  /*14d50*/  LDC.64 R2, c[0x0][0x9e0] ;  /* 0x00027800ff027b82 */ /* 0x000e760000000a00 */
[----:B------:R-:W3:Y:S08]  /*14d60*/  @P1 LDC R9, c[0x0][0x44c] ;  /* 0x00011300ff091b82 */ /* 0x000ef00000000800 */
[----:B------:R-:W4:Y:S01]  /*14d70*/  @P1 LDC R7, c[0x0][0x450] ;  /* 0x00011400ff071b82 */ /* 0x000f220000000800 */
[----:B-1----:R-:W-:Y:S01]  /*14d80*/  ISETP.GE.AND P2, PT, R3, 0x1, PT ;  /* 0x000000010300780c */ /* 0x002fe20003f46270 */
[----:B---3--:R-:W-:-:S05]  /*14d90*/  @P1 IMAD.HI.U32 R8, R4, R9, RZ ;  /* 0x0000000904081227 */ /* 0x008fca00078e00ff */
[----:B----4-:R-:W-:-:S05]  /*14da0*/  @P1 SHF.R.U32.HI R4, RZ, R7, R8 ;  /* 0x00000007ff041219 */ /* 0x010fca0000011608 */
[----:B------:R-:W-:-:S04]  /*14db0*/  IMAD.IADD R9, R5, 0x1, R4 ;  /* 0x0000000105097824 */ /* 0x000fc800078e0204 */
[----:B------:R-:W-:Y:S01]  /*14dc0*/  IMAD.IADD R2, R9, 0x1, R2 ;  /* 0x0000000109027824 */ /* 0x000fe200078e0202 */
[----:B--2---:R-:W-:Y:S06]  /*14dd0*/  @!P2 BRA `(.L_x_12016) ;  /* 0x000000000040a947 */ /* 0x004fec0003800000 */
        /* <DEDUP_REMOVED lines=10> */
.L_x_12017:
[----:B------:R-:W-:-:S13]  /*14e80*/  ISETP.NE.AND P0, PT, R3, 0x1, PT ;  /* 0x000000010300780c */ /* 0x000fda0003f05270 */
[----:B------:R-:W1:Y:S02]  /*14e90*/  @P0 LDC.64 R4, c[0x0][0x9e8] ;  /* 0x00027a00ff040b82 */ /* 0x000e640000000a00 */
[----:B-1----:R-:W-:-:S05]  /*14ea0*/  @P0 IMAD.HI.U32 R4, R7, R4, RZ ;  /* 0x0000000407040227 */ /* 0x002fca00078e00ff */
[----:B------:R-:W-:-:S07]  /*14eb0*/  @P0 SHF.R.U32.HI R7, RZ, R5, R4 ;  /* 0x00000005ff070219 */ /* 0x000fce0000011604 */
.L_x_12018:
[----:B------:R-:W-:-:S05]  /*14ec0*/  IMAD R7, R7, R3, R3 ;  /* 0x0000000307077224 */ /* 0x000fca00078e0203 */
[----:B------:R-:W-:-:S07]  /*14ed0*/  VIMNMX R2, R2, R7, PT ;  /* 0x0000000702027248 */ /* 0x000fce0003fe0100 */
.L_x_12016:
[----:B------:R-:W1:Y:S01]  /*14ee0*/  @P1 LDC R4, c[0x0][0x44c] ;  /* 0x00011300ff041b82 */ /* 0x000e620000000800 */
[----:B------:R-:W-:Y:S01]  /*14ef0*/  VIADD R2, R2, 0x9f ;  /* 0x0000009f02027836 */ /* 0x000fe20000000000 */
[----:B------:R-:W-:Y:S01]  /*14f00*/  ULDC UR4, c[0x0][0x9dc] ;  /* 0x0002770000047ab9 */ /* 0x000fe20000000800 */
[----:B------:R-:W-:-:S05]  /*14f10*/  IMAD.MOV.U32 R5, RZ, RZ, R11 ;  /* 0x000000ffff057224 */ /* 0x000fca00078e000b */
[----:B------:R-:W2:Y:S01]  /*14f20*/  @P1 LDC R7, c[0x0][0x450] ;  /* 0x00011400ff071b82 */ /* 0x000ea20000000800 */
[----:B-1----:R-:W-:-:S05]  /*14f30*/  @P1 IMAD.HI.U32 R4, R11, R4, RZ ;  /* 0x000000040b041227 */ /* 0x002fca00078e00ff */
[----:B--2---:R-:W-:Y:S01]  /*14f40*/  @P1 SHF.R.U32.HI R5, RZ, R7, R4 ;  /* 0x00000007ff051219 */ /* 0x004fe20000011604 */
[----:B------:R-:W-:-:S03]  /*14f50*/  IMAD.HI R4, R2, 0x66666667, RZ ;  /* 0x6666666702047827 */ /* 0x000fc600078e02ff */
[----:B------:R-:W-:Y:S01]  /*14f60*/  IADD3 R5, R5, R6, -R10 ;  /* 0x0000000605057210 */ /* 0x000fe20007ffe80a */
[----:B------:R-:W-:Y:S01]  /*14f70*/  VIADD R2, R6, 0x9f ;  /* 0x0000009f06027836 */ /* 0x000fe20000000000 */
[----:B------:R-:W-:-:S03]  /*14f80*/  SHF.R.U32.HI R7, RZ, 0x1f, R4 ;  /* 0x0000001fff077819 */ /* 0x000fc60000011604 */
[----:B------:R-:W-:Y:S01]  /*14f90*/  IMAD.HI R2, R2, 0x66666667, RZ ;  /* 0x6666666702027827 */ /* 0x000fe200078e02ff */
[----:B------:R-:W-:-:S04]  /*14fa0*/  LEA.HI.SX32 R4, R4, R7, 0x1a ;  /* 0x0000000704047211 */ /* 0x000fc800078fd2ff */
[----:B------:R-:W-:-:S04]  /*14fb0*/  SHF.R.U32.HI R7, RZ, 0x1f, R2 ;  /* 0x0000001fff077819 */ /* 0x000fc80000011602 */
[----:B------:R-:W-:Y:S01]  /*14fc0*/  LEA.HI.SX32 R7, R2, R7, 0x1a ;  /* 0x0000000702077211 */ /* 0x000fe200078fd2ff */
[----:B------:R-:W-:-:S03]  /*14fd0*/  VIADD R2, R5, -UR4 ;  /* 0x8000000405027c36 */ /* 0x000fc60008000000 */
[----:B------:R-:W-:Y:S01]  /*14fe0*/  VIMNMX R6, R7, R4, PT ;  /* 0x0000000407067248 */ /* 0x000fe20003fe0100 */
[----:B------:R-:W-:Y:S06]  /*14ff0*/  @!P2 BRA `(.L_x_12019) ;  /* 0x000000000040a947 */ /* 0x000fec0003800000 */
[----:B------:R-:W-:-:S05]  /*15000*/  IMAD.MOV.U32 R7, RZ, RZ, R5 ;  /* 0x000000ffff077224 */ /* 0x000fca00078e0005 */
        /* <DEDUP_REMOVED lines=9> */
.L_x_12020:
[----:B------:R-:W-:-:S13]  /*150a0*/  ISETP.NE.AND P0, PT, R3, 0x1, PT ;  /* 0x000000010300780c */ /* 0x000fda0003f05270 */
[----:B------:R-:W1:Y:S02]  /*150b0*/  @P0 LDC.64 R4, c[0x0][0x9e8] ;  /* 0x00027a00ff040b82 */ /* 0x000e640000000a00 */
[----:B-1----:R-:W-:-:S05]  /*150c0*/  @P0 IMAD.HI.U32 R4, R7, R4, RZ ;  /* 0x0000000407040227 */ /* 0x002fca00078e00ff */
[----:B------:R-:W-:-:S07]  /*150d0*/  @P0 SHF.R.U32.HI R7, RZ, R5, R4 ;  /* 0x00000005ff070219 */ /* 0x000fce0000011604 */
.L_x_12021:
[----:B------:R-:W-:-:S05]  /*150e0*/  IMAD R3, R7, R3, RZ ;  /* 0x0000000307037224 */ /* 0x000fca00078e02ff */
[----:B------:R-:W-:-:S07]  /*150f0*/  VIMNMX R2, R2, R3, !PT ;  /* 0x0000000302027248 */ /* 0x000fce0007fe0100 */
.L_x_12019:
[----:B------:R-:W-:Y:S01]  /*15100*/  SHF.R.U32.HI R5, RZ, 0x10, R0 ;  /* 0x00000010ff057819 */ /* 0x000fe20000011600 */
[----:B------:R-:W-:Y:S01]  /*15110*/  IMAD.HI R2, R2, 0x66666667, RZ ;  /* 0x6666666702027827 */ /* 0x000fe200078e02ff */
[----:B------:R-:W-:Y:S02]  /*15120*/  LOP3.LUT R0, R0, 0xff, RZ, 0xc0, !PT ;  /* 0x000000ff00007812 */ /* 0x000fe400078ec0ff */
        /* <DEDUP_REMOVED lines=8> */
[----:B-1----:R-:W-:Y:S01]  /*151b0*/  IABS R4, R5 ;  /* 0x0000000500047213 */ /* 0x002fe20000000000 */
[----:B------:R-:W-:-:S03]  /*151c0*/  IMAD.MOV.U32 R2, RZ, RZ, RZ ;  /* 0x000000ffff027224 */ /* 0x000fc600078e00ff */
[----:B------:R-:W1:Y:S08]  /*151d0*/  I2F.RP R7, R4 ;  /* 0x0000000400077306 */ /* 0x000e700000209400 */
[----:B-1----:R-:W1:Y:S02]  /*151e0*/  MUFU.RCP R7, R7 ;  /* 0x0000000700077308 */ /* 0x002e640000001000 */
[----:B-1----:R-:W-:-:S06]  /*151f0*/  VIADD R8, R7, 0xffffffe ;  /* 0x0ffffffe07087836 */ /* 0x002fcc0000000000 */
[----:B------:R-:W1:Y:S02]  /*15200*/  F2I.FTZ.U32.TRUNC.NTZ R3, R8 ;  /* 0x0000000800037305 */ /* 0x000e64000021f000 */
[----:B-1----:R-:W-:-:S04]  /*15210*/  IMAD.MOV R9, RZ, RZ, -R3 ;  /* 0x000000ffff097224 */ /* 0x002fc800078e0a03 */
[----:B------:R-:W-:-:S04]  /*15220*/  IMAD R9, R9, R4, RZ ;  /* 0x0000000409097224 */ /* 0x000fc800078e02ff */
[----:B------:R-:W-:Y:S01]  /*15230*/  IMAD.HI.U32 R3, R3, R9, R2 ;  /* 0x0000000903037227 */ /* 0x000fe200078e0002 */
[----:B------:R-:W-:Y:S02]  /*15240*/  IADD3 R2, R5, -0x1, R6 ;  /* 0xffffffff05027810 */ /* 0x000fe40007ffe006 */
[----:B------:R-:W-:-:S03]  /*15250*/  IABS R9, R5 ;  /* 0x0000000500097213 */ /* 0x000fc60000000000 */
[----:B------:R-:W-:Y:S02]  /*15260*/  IMAD.IADD R2, R2, 0x1, -R25 ;  /* 0x0000000102027824 */ /* 0x000fe400078e0a19 */
[----:B------:R-:W-:-:S03]  /*15270*/  IMAD.MOV R7, RZ, RZ, -R9 ;  /* 0x000000ffff077224 */ /* 0x000fc600078e0a09 */
        /* <DEDUP_REMOVED lines=14> */
.L_x_12022:
[-C--:B------:R-:W-:Y:S01]  /*15360*/  IMAD R25, R0, R2.reuse, R25 ;  /* 0x0000000200197224 */ /* 0x080fe200078e0219 */
        /* <DEDUP_REMOVED lines=22> */
.L_x_12024:
        /* <DEDUP_REMOVED lines=20> */
.L_x_12027:
[----:B------:R-:W-:Y:S05]  /*15610*/  BSYNC B6 ;  /* 0x0000000000067941 */ /* 0x000fea0003800000 */
.L_x_12026:
        /* <DEDUP_REMOVED lines=22> */
.L_x_12029:
[----:B------:R-:W-:Y:S05]  /*15780*/  BSYNC B6 ;  /* 0x0000000000067941 */ /* 0x000fea0003800000 */
.L_x_12028:
        /* <DEDUP_REMOVED lines=20> */
.L_x_12031:
[----:B------:R-:W-:Y:S05]  /*158d0*/  BSYNC B6 ;  /* 0x0000000000067941 */ /* 0x000fea0003800000 */
.L_x_12030:
        /* <DEDUP_REMOVED lines=19> */
.L_x_12033:
[----:B------:R-:W-:Y:S05]  /*15a10*/  BSYNC B6 ;  /* 0x0000000000067941 */ /* 0x000fea0003800000 */
.L_x_12032:
        /* <DEDUP_REMOVED lines=22> */
.L_x_12105:
        /* <DEDUP_REMOVED lines=10> */
.L_x_12108:
        /* <DEDUP_REMOVED lines=21> */
.L_x_12037:
[----:B---3--:R-:W-:Y:S01]  /*15d70*/  IMAD R2, R19, 0x8, R18 ;  /* 0x0000000813027824 */ /* 0x008fe200078e0212 */
[----:B------:R-:W-:Y:S01]  /*15d80*/  SHF.L.U32 R3, R22, 0x1f, RZ ;  /* 0x0000001f16037819 */ /* 0x000fe200000006ff */
[----:B------:R-:W3:Y:S03]  /*15d90*/  S2R R4, SR_TID.X ;  /* 0x0000000000047919 */ /* 0x000ee60000002100 */
[----:B------:R-:W4:Y:S01]  /*15da0*/  SYNCS.PHASECHK.TRANS64.TRYWAIT P0, [R2+URZ+0x13280], R3 ;  /* 0x01328003020075a7 */ /* 0x000f22000800017f */
[----:B---3--:R-:W-:-:S04]  /*15db0*/  LOP3.LUT R4, R4, 0x7f, RZ, 0xc0, !PT ;  /* 0x0000007f04047812 */ /* 0x008fc800078ec0ff */
[----:B------:R-:W-:Y:S01]  /*15dc0*/  ISETP.NE.AND P1, PT, R4, RZ, PT ;  /* 0x000000ff0400720c */ /* 0x000fe20003f25270 */
[----:B----4-:R-:W-:-:S12]  /*15dd0*/  @!P0 BRA `(.L_x_12038) ;  /* 0x0000003400f88947 */ /* 0x010fd80003800000 */
.L_x_12109:
[----:B------:R-:W-:Y:S05]  /*15de0*/  @P1 BRA `(.L_x_12039) ;  /* 0x00000000001c1947 */ /* 0x000fea0003800000 */
[----:B------:R-:W4:Y:S01]  /*15df0*/  S2R R4, SR_TID.X ;  /* 0x0000000000047919 */ /* 0x000f220000002100 */
[----:B-1----:R-:W-:-:S04]  /*15e00*/  IMAD.MOV.U32 R5, RZ, RZ, 0x2800 ;  /* 0x00002800ff057424 */ /* 0x002fc800078e00ff */
[----:B------:R1:W-:Y:S01]  /*15e10*/  SYNCS.ARRIVE.TRANS64 RZ, [R2+URZ+0x13270], R5 ;  /* 0x0132700502ff79a7 */ /* 0x0003e2000800003f */
[----:B----4-:R-:W-:-:S04]  /*15e20*/  LOP3.LUT R4, R4, 0x1f, RZ, 0xc0, !PT ;  /* 0x0000001f04047812 */ /* 0x010fc800078ec0ff */
[----:B------:R-:W-:-:S13]  /*15e30*/  ISETP.NE.AND P0, PT, R4, RZ, PT ;  /* 0x000000ff0400720c */ /* 0x000fda0003f05270 */
[----:B-1----:R-:W-:Y:S05]  /*15e40*/  @!P0 BRA `(.L_x_12039) ;  /* 0x0000000000048947 */ /* 0x002fea0003800000 */
[----:B------:R-:W-:Y:S01]  /*15e50*/  BPT.TRAP 0x1 ;  /* 0x000000040000795c */ /* 0x000fe20000300000 */
.L_x_12039:
        /* <DEDUP_REMOVED lines=10> */
[----:B------:R-:W-:-:S04]  /*15f00*/  UMOV UR34, URZ ;  /* 0x0000003f00227c82 */ /* 0x000fc80008000000 */
[----:B------:R-:W-:-:S04]  /*15f10*/  UIADD3 UR33, UR33, 0x13270, URZ ;  /* 0x0001327021217890 */ /* 0x000fc8000fffe03f */
[----:B------:R-:W-:-:S09]  /*15f20*/  UIADD3 UR32, UR32, 0x6000, URZ ;  /* 0x0000600020207890 */ /* 0x000fd2000fffe03f */
[----:B------:R4:W-:Y:S01]  /*15f30*/  UTMALDG.4D [UR32], [UR4], desc[UR6] ;  /* 0x00000620040075b4 */ /* 0x0009e20008019000 */
[----:B------:R-:W0:Y:S02]  /*15f40*/  SYNCS.PHASECHK.TRANS64.TRYWAIT P0, [R2+URZ+0x13240], R3 ;  /* 0x01324003020075a7 */ /* 0x000e24000800017f */
[----:B0---4-:R-:W-:Y:S05]  /*15f50*/  @!P0 BRA `(.L_x_12040) ;  /* 0x0000003400ac8947 */ /* 0x011fea0003800000 */
.L_x_12110:
        /* <DEDUP_REMOVED lines=8> */
.L_x_12041:
        /* <DEDUP_REMOVED lines=17> */
.L_x_12035:
        /* <DEDUP_REMOVED lines=13> */
[----:B------:R-:W-:Y:S02]  /*161c0*/  USHF.R.S32.HI UR43, URZ, 0x1f, UR42 ;  /* 0x0000001f3f2b7899 */ /* 0x000fe4000801142a */
[----:B------:R-:W-:Y:S02]  /*161d0*/  UIADD3 UR37, UR49, UR4, URZ ;  /* 0x0000000431257290 */ /* 0x000fe4000fffe03f */
[----:B------:R-:W-:Y:S02]  /*161e0*/  USEL UR46, UR42, URZ, !UP0 ;  /* 0x0000003f2a2e7287 */ /* 0x000fe4000c000000 */
[----:B------:R-:W-:Y:S01]  /*161f0*/  USEL UR43, UR43, URZ, !UP0 ;  /* 0x0000003f2b2b7287 */ /* 0x000fe2000c000000 */
[----:B------:R-:W-:Y:S11]  /*16200*/  @!P0 BRA `(.L_x_12043) ;  /* 0x0000000000408947 */ /* 0x000ff60003800000 */
[----:B0--3--:R-:W-:Y:S01]  /*16210*/  MOV R2, 0x0 ;  /* 0x0000000000027802 */ /* 0x009fe20000000f00 */
[----:B------:R-:W-:Y:S01]  /*16220*/  ULDC.64 UR6, c[0x4][0x198] ;  /* 0x0100660000067ab9 */ /* 0x000fe20000000a00 */
[----:B------:R-:W-:Y:S01]  /*16230*/  ULDC.64 UR8, c[0x4][0x1a0] ;  /* 0x0100680000087ab9 */ /* 0x000fe20000000a00 */
[----:B------:R-:W-:Y:S01]  /*16240*/  ULDC.64 UR4, c[0x4][0x28] ;  /* 0x01000a0000047ab9 */ /* 0x000fe20000000a00 */
[----:B------:R-:W-:Y:S02]  /*16250*/  IMAD.U32 R4, RZ, RZ, UR6 ;  /* 0x00000006ff047e24 */ /* 0x000fe4000f8e00ff */
        /* <DEDUP_REMOVED lines=11> */
.L_x_12043:
[----:B------:R-:W-:Y:S05]  /*16310*/  BSYNC B6 ;  /* 0x0000000000067941 */ /* 0x000fea0003800000 */
.L_x_12042:
[----:B------:R-:W4:Y:S01]  /*16320*/  LDL R11, [R1] ;  /* 0x00000000010b7983 */ /* 0x000f220000100800 */
[----:B------:R-:W0:Y:S01]  /*16330*/  LDC R9, c[0x0][0x448] ;  /* 0x00011200ff097b82 */ /* 0x000e220000000800 */
[----:B------:R-:W-:Y:S01]  /*16340*/  ULDC.64 UR6, c[0x0][0x2d8] ;  /* 0x0000b60000067ab9 */ /* 0x000fe20000000a00 */
[----:B------:R-:W-:Y:S01]  /*16350*/  UMOV UR4, UR48 ;  /* 0x0000003000047c82 */ /* 0x000fe20008000000 */
[----:B--2---:R-:W2:Y:S01]  /*16360*/  S2R R20, SR_TID.X ;  /* 0x0000000000147919 */ /* 0x004ea20000002100 */
[----:B------:R-:W-:Y:S01]  /*16370*/  UMOV UR5, UR37 ;  /* 0x0000002500057c82 */ /* 0x000fe20008000000 */
[----:B------:R-:W-:Y:S01]  /*16380*/  ULDC.64 UR8, c[0x0][0x2e0] ;  /* 0x0000b80000087ab9 */ /* 0x000fe20000000a00 */
[----:B------:R-:W-:Y:S02]  /*16390*/  UIMAD.WIDE.U32 UR4, UR36, UR6, UR4 ;  /* 0x00000006240472a5 */ /* 0x000fe4000f8e0004 */
[----:B------:R-:W-:Y:S02]  /*163a0*/  UIMAD UR6, UR43, UR8, URZ ;  /* 0x000000082b0672a4 */ /* 0x000fe4000f8e023f */
[----:B------:R-:W-:-:S02]  /*163b0*/  UIMAD UR5, UR36, UR7, UR5 ;  /* 0x00000007240572a4 */ /* 0x000fc4000f8e0205 */
[----:B------:R-:W-:Y:S01]  /*163c0*/  UIMAD UR6, UR46, UR9, UR6 ;  /* 0x000000092e0672a4 */ /* 0x000fe2000f8e0206 */
[----:B0-----:R-:W-:Y:S02]  /*163d0*/  ISETP.NE.AND P1, PT, R9, 0x1, PT ;  /* 0x000000010900780c */ /* 0x001fe40003f25270 */
[----:B--2---:R-:W-:-:S11]  /*163e0*/  LOP3.LUT R20, R20, 0x7f, RZ, 0xc0, !PT ;  /* 0x0000007f14147812 */ /* 0x004fd600078ec0ff */
[----:B---3--:R-:W0:Y:S01]  /*163f0*/  @P1 LDC R3, c[0x0][0x44c] ;  /* 0x00011300ff031b82 */ /* 0x008e220000000800 */
[----:B------:R-:W-:Y:S02]  /*16400*/  SHF.R.U32.HI R21, RZ, 0x2, R20 ;  /* 0x00000002ff157819 */ /* 0x000fe40000011614 */
[----:B------:R-:W2:Y:S05]  /*16410*/  S2R R20, SR_TID.X ;  /* 0x0000000000147919 */ /* 0x000eaa0000002100 */
[----:B-1----:R-:W1:Y:S01]  /*16420*/  @P1 LDC R5, c[0x0][0x450] ;  /* 0x00011400ff051b82 */ /* 0x002e620000000800 */
[----:B--2---:R-:W-:-:S05]  /*16430*/  IMAD.SHL.U32 R20, R20, 0x20, RZ ;  /* 0x0000002014147824 */ /* 0x004fca00078e00ff */
[----:B------:R-:W-:Y:S01]  /*16440*/  LOP3.LUT R20, R21, 0x60, R20, 0xf8, !PT ;  /* 0x0000006015147812 */ /* 0x000fe200078ef814 */
[----:B------:R-:W-:-:S03]  /*16450*/  UIMAD.WIDE.U32 UR4, UR46, UR8, UR4 ;  /* 0x000000082e0472a5 */ /* 0x000fc6000f8e0004 */
[----:B------:R-:W-:Y:S01]  /*16460*/  ULDC.64 UR8, c[0x0][0x280] ;  /* 0x0000a00000087ab9 */ /* 0x000fe20000000a00 */
[----:B------:R-:W-:Y:S02]  /*16470*/  UIADD3 UR6, UR5, UR6, URZ ;  /* 0x0000000605067290 */ /* 0x000fe4000fffe03f */
[----:B------:R-:W-:-:S04]  /*16480*/  IMAD.U32 R4, RZ, RZ, UR4 ;  /* 0x00000004ff047e24 */ /* 0x000fc8000f8e00ff */
[----:B------:R-:W-:Y:S02]  /*16490*/  IMAD.MOV.U32 R2, RZ, RZ, R4 ;  /* 0x000000ffff027224 */ /* 0x000fe400078e0004 */
[----:B----4-:R-:W-:Y:S02]  /*164a0*/  IMAD.IADD R6, R20, 0x1, R11 ;  /* 0x0000000114067824 */ /* 0x010fe400078e020b */
[----:B------:R2:W5:Y:S02]  /*164b0*/  LDL R20, [R1+0xc] ;  /* 0x00000c0001147983 */ /* 0x0005640000100800 */
[----:B0-----:R-:W-:Y:S01]  /*164c0*/  @P1 IMAD.HI.U32 R0, R6, R3, RZ ;  /* 0x0000000306001227 */ /* 0x001fe200078e00ff */
[----:B------:R-:W0:Y:S03]  /*164d0*/  S2R R21, SR_TID.X ;  /* 0x0000000000157919 */ /* 0x000e260000002100 */
[----:B------:R-:W-:Y:S01]  /*164e0*/  IMAD.MOV.U32 R7, RZ, RZ, R6 ;  /* 0x000000ffff077224 */ /* 0x000fe200078e0006 */
[----:B-1----:R-:W-:Y:S01]  /*164f0*/  @P1 SHF.R.U32.HI R7, RZ, R5, R0 ;  /* 0x00000005ff071219 */ /* 0x002fe20000011600 */
[----:B------:R-:W-:Y:S01]  /*16500*/  IMAD.U32 R5, RZ, RZ, UR5 ;  /* 0x00000005ff057e24 */ /* 0x000fe2000f8e00ff */
[----:B------:R-:W-:Y:S01]  /*16510*/  ULDC.64 UR4, c[0x0][0x2d0] ;  /* 0x0000b40000047ab9 */ /* 0x000fe20000000a00 */
[----:B------:R-:W-:Y:S01]  /*16520*/  IMAD.U32 R3, RZ, RZ, UR6 ;  /* 0x00000006ff037e24 */ /* 0x000fe2000f8e00ff */
[----:B------:R-:W-:Y:S01]  /*16530*/  SHF.R.S32.HI R0, RZ, 0x1f, R7 ;  /* 0x0000001fff007819 */ /* 0x000fe20000011407 */
[----:B------:R-:W-:Y:S01]  /*16540*/  ULDC.64 UR6, c[0x0][0x2c8] ;  /* 0x0000b20000067ab9 */ /* 0x000fe20000000a00 */
[----:B------:R-:W-:-:S04]  /*16550*/  IMAD.WIDE.U32 R4, R7, UR4, R2 ;  /* 0x0000000407047c25 */ /* 0x000fc8000f8e0002 */
[----:B------:R-:W-:-:S04]  /*16560*/  IMAD R0, R0, UR4, RZ ;  /* 0x0000000400007c24 */ /* 0x000fc8000f8e02ff */
[----:B------:R-:W-:Y:S02]  /*16570*/  IMAD R8, R7, UR5, R0 ;  /* 0x0000000507087c24 */ /* 0x000fe4000f8e0200 */
[----:B------:R-:W-:Y:S02]  /*16580*/  IMAD.MOV R0, RZ, RZ, -R7 ;  /* 0x000000ffff007224 */ /* 0x000fe400078e0a07 */
[----:B------:R-:W-:Y:S02]  /*16590*/  IMAD.IADD R5, R5, 0x1, R8 ;  /* 0x0000000105057824 */ /* 0x000fe400078e0208 */
[----:B------:R-:W-:Y:S01]  /*165a0*/  IMAD R0, R9, R0, R6 ;  /* 0x0000000009007224 */ /* 0x000fe200078e0206 */
[----:B------:R-:W1:Y:S03]  /*165b0*/  @P1 LDC R8, c[0x0][0x44c] ;  /* 0x00011300ff081b82 */ /* 0x000e660000000800 */
[----:B------:R-:W-:Y:S01]  /*165c0*/  IMAD.WIDE.U32 R4, R0, UR6, R4 ;  /* 0x0000000600047c25 */ /* 0x000fe2000f8e0004 */
[----:B------:R-:W-:-:S03]  /*165d0*/  SHF.R.S32.HI R7, RZ, 0x1f, R0 ;  /* 0x0000001fff077819 */ /* 0x000fc60000011400 */
[----:B0-----:R-:W-:Y:S02]  /*165e0*/  IMAD.SHL.U32 R21, R21, 0x10, RZ ;  /* 0x0000001015157824 */ /* 0x001fe400078e00ff */
[----:B------:R-:W-:-:S03]  /*165f0*/  IMAD R7, R7, UR6, RZ ;  /* 0x0000000607077c24 */ /* 0x000fc6000f8e02ff */
[----:B------:R-:W-:Y:S01]  /*16600*/  LOP3.LUT R21, R21, 0x30, RZ, 0xc0, !PT ;  /* 0x0000003015157812 */ /* 0x000fe200078ec0ff */
[----:B------:R-:W-:Y:S01]  /*16610*/  IMAD R7, R0, UR7, R7 ;  /* 0x0000000700077c24 */ /* 0x000fe2000f8e0207 */
[----:B------:R-:W-:-:S04]  /*16620*/  IADD3 R0, P0, R4, UR8, RZ ;  /* 0x0000000804007c10 */ /* 0x000fc8000ff1e0ff */
[----:B------:R-:W-:Y:S01]  /*16630*/  IADD3.X R4, R5, UR9, R7, P0, !PT ;  /* 0x0000000905047c10 */ /* 0x000fe200087fe407 */
[----:B------:R-:W-:Y:S01]  /*16640*/  VIADD R7, R6, 0x80 ;  /* 0x0000008006077836 */ /* 0x000fe20000000000 */
[----:B------:R-:W0:Y:S03]  /*16650*/  @P1 LDC R5, c[0x0][0x450] ;  /* 0x00011400ff051b82 */ /* 0x000e260000000800 */
[----:B------:R-:W-:Y:S02]  /*16660*/  IMAD.MOV.U32 R6, RZ, RZ, R7 ;  /* 0x000000ffff067224 */ /* 0x000fe400078e0007 */
[----:B-1----:R-:W-:-:S05]  /*16670*/  @P1 IMAD.HI.U32 R8, R7, R8, RZ ;  /* 0x0000000807081227 */ /* 0x002fca00078e00ff */
[----:B0-----:R-:W-:-:S05]  /*16680*/  @P1 SHF.R.U32.HI R6, RZ, R5, R8 ;  /* 0x00000005ff061219 */ /* 0x001fca0000011608 */
[----:B------:R-:W-:Y:S02]  /*16690*/  IMAD.MOV R5, RZ, RZ, -R6 ;  /* 0x000000ffff057224 */ /* 0x000fe400078e0a06 */
[----:B------:R-:W-:-:S04]  /*166a0*/  IMAD.WIDE.U32 R2, R6, UR4, R2 ;  /* 0x0000000406027c25 */ /* 0x000fc8000f8e0002 */
[----:B------:R-:W-:Y:S01]  /*166b0*/  IMAD R5, R9, R5, R7 ;  /* 0x0000000509057224 */ /* 0x000fe200078e0207 */
[----:B------:R-:W-:-:S05]  /*166c0*/  SHF.R.S32.HI R7, RZ, 0x1f, R6 ;  /* 0x0000001fff077819 */ /* 0x000fca0000011406 */
[----:B------:R-:W-:Y:S01]  /*166d0*/  IMAD R7, R7, UR4, RZ ;  /* 0x0000000407077c24 */ /* 0x000fe2000f8e02ff */
[----:B------:R-:W-:-:S03]  /*166e0*/  ULDC UR4, c[0x0][0x2b8] ;  /* 0x0000ae0000047ab9 */ /* 0x000fc60000000800 */
[----:B------:R-:W-:Y:S01]  /*166f0*/  IMAD R7, R6, UR5, R7 ;  /* 0x0000000506077c24 */ /* 0x000fe2000f8e0207 */
[----:B------:R-:W-:-:S03]  /*16700*/  SHF.R.S32.HI R6, RZ, 0x1f, R5 ;  /* 0x0000001fff067819 */ /* 0x000fc60000011405 */
[----:B------:R-:W-:Y:S02]  /*16710*/  IMAD.IADD R3, R3, 0x1, R7 ;  /* 0x0000000103037824 */ /* 0x000fe400078e0207 */
[----:B------:R-:W-:Y:S02]  /*16720*/  IMAD R6, R6, UR6, RZ ;  /* 0x0000000606067c24 */ /* 0x000fe4000f8e02ff */
[----:B------:R-:W-:-:S04]  /*16730*/  IMAD.WIDE.U32 R2, R5, UR6, R2 ;  /* 0x0000000605027c25 */ /* 0x000fc8000f8e0002 */
[----:B------:R-:W-:Y:S01]  /*16740*/  IMAD R6, R5, UR7, R6 ;  /* 0x0000000705067c24 */ /* 0x000fe2000f8e0206 */
[----:B------:R-:W-:-:S04]  /*16750*/  IADD3 R5, P0, R2, UR8, RZ ;  /* 0x0000000802057c10 */ /* 0x000fc8000ff1e0ff */
[----:B------:R-:W-:Y:S02]  /*16760*/  IADD3.X R6, R3, UR9, R6, P0, !PT ;  /* 0x0000000903067c10 */ /* 0x000fe400087fe406 */
[----:B------:R-:W-:Y:S01]  /*16770*/  ISETP.GE.AND P0, PT, R21, UR4, PT ;  /* 0x0000000415007c0c */ /* 0x000fe2000bf06270 */
[----:B------:R-:W-:-:S03]  /*16780*/  UMOV UR4, 0xffffffff ;  /* 0xffffffff00047882 */ /* 0x000fc60000000000 */
[----:B--2---:R-:W-:Y:S09]  /*16790*/  BRA.DIV UR4, `(.L_x_12044) ;  /* 0x0000002e04b07947 */ /* 0x004ff2000b800000 */
[----:B------:R-:W2:Y:S04]  /*167a0*/  LDL.LU R2, [R1+0x4] ;  /* 0x0000040001027983 */ /* 0x000ea80000300800 */
[----:B------:R-:W3:Y:S01]  /*167b0*/  LDL.LU R11, [R1] ;  /* 0x00000000010b7983 */ /* 0x000ee20000300800 */
[----:B------:R-:W0:Y:S02]  /*167c0*/  S2R R3, SR_TID.X ;  /* 0x0000000000037919 */ /* 0x000e240000002100 */
[----:B0-----:R-:W-:-:S04]  /*167d0*/  LOP3.LUT R3, R3, 0x7f, RZ, 0xc0, !PT ;  /* 0x0000007f03037812 */ /* 0x001fc800078ec0ff */
[----:B------:R-:W-:Y:S02]  /*167e0*/  SHF.R.U32.HI R10, RZ, 0x2, R3 ;  /* 0x00000002ff0a7819 */ /* 0x000fe40000011603 */
[----:B------:R-:W0:Y:S04]  /*167f0*/  SHFL.IDX PT, R3, R0, RZ, 0x1c1f ;  /* 0x001c1fff00037589 */ /* 0x000e2800000e0000 */
[----:B------:R-:W-:Y:S01]  /*16800*/  SHFL.IDX PT, R14, R0, 0x1, 0x1c1f ;  /* 0x003c1f00000e7f89 */ /* 0x000fe200000e0000 */
[----:B--2---:R-:W-:-:S03]  /*16810*/  IMAD R7, R2, R9, RZ ;  /* 0x0000000902077224 */ /* 0x004fc600078e02ff */
[----:B------:R-:W1:Y:S01]  /*16820*/  SHFL.IDX PT, R2, R4, RZ, 0x1c1f ;  /* 0x001c1fff04027589 */ /* 0x000e6200000e0000 */
[----:B---3--:R-:W-:-:S05]  /*16830*/  IMAD.IADD R8, R10, 0x1, R11 ;  /* 0x000000010a087824 */ /* 0x008fca00078e020b */
[----:B------:R-:W-:-:S13]  /*16840*/  ISETP.GE.AND P1, PT, R8, R7, PT ;  /* 0x000000070800720c */ /* 0x000fda0003f26270 */
[----:B0-----:R-:W-:-:S05]  /*16850*/  @!P1 IADD3 R9, P2, R21, R3, RZ ;  /* 0x0000000315099210 */ /* 0x001fca0007f5e0ff */
[----:B-1----:R-:W-:Y:S02]  /*16860*/  @!P1 IMAD.X R3, RZ, RZ, R2, P2 ;  /* 0x000000ffff039224 */ /* 0x002fe400010e0602 */
[----:B------:R-:W-:Y:S02]  /*16870*/  @!P1 IMAD.MOV.U32 R2, RZ, RZ, R9 ;  /* 0x000000ffff029224 */ /* 0x000fe400078e0009 */
[----:B------:R-:W-:-:S03]  /*16880*/  VIADD R10, R8, 0x20 ;  /* 0x00000020080a7836 */ /* 0x000fc60000000000 */
[----:B-----5:R0:W-:Y:S02]  /*16890*/  @!P1 LDGSTS.E.BYPASS.LTC128B.128 [R20+0xb000], desc[UR52][R2.64], !P0 ;  /* 0x0b00000002149fae */ /* 0x0201e4000c101d74 */
[----:B------:R-:W-:Y:S02]  /*168a0*/  ISETP.GE.AND P1, PT, R10, R7, PT ;  /* 0x000000070a00720c */ /* 0x000fe40003f26270 */
[----:B0-----:R-:W0:Y:S11]  /*168b0*/  SHFL.IDX PT, R2, R4, 0x1, 0x1c1f ;  /* 0x003c1f0004027f89 */ /* 0x001e3600000e0000 */
[----:B------:R-:W-:-:S02]  /*168c0*/  @!P1 IADD3 R9, P2, R21, R14, RZ ;  /* 0x0000000e15099210 */ /* 0x000fc40007f5e0ff */
[----:B------:R-:W1:Y:S01]  /*168d0*/  SHFL.IDX PT, R14, R0, 0x2, 0x1c1f ;  /* 0x005c1f00000e7f89 */ /* 0x000e6200000e0000 */
[----:B------:R-:W-:Y:S02]  /*168e0*/  VIADD R10, R8, 0x40 ;  /* 0x00000040080a7836 */ /* 0x000fe40000000000 */
[----:B0-----:R-:W-:Y:S02]  /*168f0*/  @!P1 IMAD.X R3, RZ, RZ, R2, P2 ;  /* 0x000000ffff039224 */ /* 0x001fe400010e0602 */
[----:B------:R-:W-:-:S05]  /*16900*/  @!P1 IMAD.MOV.U32 R2, RZ, RZ, R9 ;  /* 0x000000ffff029224 */ /* 0x000fca00078e0009 */
[----:B------:R0:W-:Y:S01]  /*16910*/  @!P1 LDGSTS.E.BYPASS.LTC128B.128 [R20+0xb800], desc[UR52][R2.64], !P0 ;  /* 0x0b80000002149fae */ /* 0x0001e2000c101d74 */
[----:B------:R-:W-:-:S03]  /*16920*/  ISETP.GE.AND P1, PT, R10, R7, PT ;  /* 0x000000070a00720c */ /* 0x000fc60003f26270 */
[----:B0-----:R-:W0:Y:S10]  /*16930*/  SHFL.IDX PT, R2, R4, 0x2, 0x1c1f ;  /* 0x005c1f0004027f89 */ /* 0x001e3400000e0000 */
[----:B-1----:R-:W-:Y:S01]  /*16940*/  @!P1 IADD3 R9, P2, R21, R14, RZ ;  /* 0x0000000e15099210 */ /* 0x002fe20007f5e0ff */
[----:B------:R-:W-:Y:S01]  /*16950*/  VIADD R10, R8, 0x80 ;  /* 0x00000080080a7836 */ /* 0x000fe20000000000 */
[----:B------:R-:W-:Y:S03]  /*16960*/  SHFL.IDX PT, R4, R4, 0x3, 0x1c1f ;  /* 0x007c1f0004047f89 */ /* 0x000fe600000e0000 */
[----:B0-----:R-:W-:-:S02]  /*16970*/  @!P1 IMAD.X R3, RZ, RZ, R2, P2 ;  /* 0x000000ffff039224 */ /* 0x001fc400010e0602 */
[----:B------:R-:W-:-:S05]  /*16980*/  @!P1 IMAD.MOV.U32 R2, RZ, RZ, R9 ;  /* 0x000000ffff029224 */ /* 0x000fca00078e0009 */
[----:B------:R0:W-:Y:S01]  /*16990*/  @!P1 LDGSTS.E.BYPASS.LTC128B.128 [R20+0xc000], desc[UR52][R2.64], !P0 ;  /* 0x0c00000002149fae */ /* 0x0001e2000c101d74 */
[-C--:B------:R-:W-:Y:S01]  /*169a0*/  ISETP.GE.AND P2, PT, R10, R7.reuse, PT ;  /* 0x000000070a00720c */ /* 0x080fe20003f46270 */
[----:B------:R-:W-:Y:S02]  /*169b0*/  VIADD R10, R8, 0x60 ;  /* 0x00000060080a7836 */ /* 0x000fe40000000000 */
[----:B0-----:R-:W0:Y:S03]  /*169c0*/  SHFL.IDX PT, R2, R0, 0x3, 0x1c1f ;  /* 0x007c1f0000027f89 */ /* 0x001e2600000e0000 */
[----:B------:R-:W-:Y:S01]  /*169d0*/  ISETP.GE.AND P1, PT, R10, R7, PT ;  /* 0x000000070a00720c */ /* 0x000fe20003f26270 */
[----:B------:R-:W1:Y:S04]  /*169e0*/  SHFL.IDX PT, R9, R5, RZ, 0x1c1f ;  /* 0x001c1fff05097589 */ /* 0x000e6800000e0000 */
[----:B------:R-:W2:Y:S08]  /*169f0*/  SHFL.IDX PT, R0, R6, RZ, 0x1c1f ;  /* 0x001c1fff06007589 */ /* 0x000eb000000e0000 */
[----:B0-----:R-:W-:-:S05]  /*16a00*/  @!P1 IADD3 R2, P3, R21, R2, RZ ;  /* 0x0000000215029210 */ /* 0x001fca0007f7e0ff */
[----:B------:R-:W-:-:S05]  /*16a10*/  @!P1 IMAD.X R3, RZ, RZ, R4, P3 ;  /* 0x000000ffff039224 */ /* 0x000fca00018e0604 */
[----:B------:R1:W-:Y:S02]  /*16a20*/  @!P1 LDGSTS.E.BYPASS.LTC128B.128 [R20+0xc800], desc[UR52][R2.64], !P0 ;  /* 0x0c80000002149fae */ /* 0x0003e4000c101d74 */
[----:B-1----:R-:W-:-:S05]  /*16a30*/  @!P2 IADD3 R2, P1, R21, R9, RZ ;  /* 0x000000091502a210 */ /* 0x002fca0007f3e0ff */
[----:B--2---:R-:W-:Y:S01]  /*16a40*/  @!P2 IMAD.X R3, RZ, RZ, R0, P1 ;  /* 0x000000ffff03a224 */ /* 0x004fe200008e0600 */
[----:B------:R-:W0:Y:S04]  /*16a50*/  SHFL.IDX PT, R6, R6, 0x1, 0x1c1f ;  /* 0x003c1f0006067f89 */ /* 0x000e2800000e0000 */
[----:B------:R1:W-:Y:S04]  /*16a60*/  @!P2 LDGSTS.E.BYPASS.LTC128B.128 [R20+0xd000], desc[UR52][R2.64], !P0 ;  /* 0x0d0000000214afae */ /* 0x0003e8000c101d74 */
[----:B------:R1:W2:Y:S02]  /*16a70*/  SHFL.IDX PT, R14, R5, 0x1, 0x1c1f ;  /* 0x003c1f00050e7f89 */ /* 0x0002a400000e0000 */
.L_x_12123:
[----:B------:R-:W-:-:S05]  /*16a80*/  VIADD R8, R8, 0xa0 ;  /* 0x000000a008087836 */ /* 0x000fca0000000000 */
[----:B------:R-:W-:-:S13]  /*16a90*/  ISETP.GE.AND P1, PT, R8, R7, PT ;  /* 0x000000070800720c */ /* 0x000fda0003f26270 */
[----:B-12---:R-:W-:-:S05]  /*16aa0*/  @!P1 IADD3 R2, P2, R21, R14, RZ ;  /* 0x0000000e15029210 */ /* 0x006fca0007f5e0ff */
[----:B0-----:R-:W-:-:S05]  /*16ab0*/  @!P1 IMAD.X R3, RZ, RZ, R6, P2 ;  /* 0x000000ffff039224 */ /* 0x001fca00010e0606 */
[----:B------:R-:W-:Y:S01]  /*16ac0*/  @!PT LDS RZ, [RZ] ;  /* 0x00000000fffff984 */ /* 0x000fe20000000800 */
[----:B------:R-:W-:Y:S01]  /*16ad0*/  @!PT LDS RZ, [RZ] ;  /* 0x00000000fffff984 */ /* 0x000fe20000000800 */
[----:B------:R-:W-:Y:S01]  /*16ae0*/  @!PT LDS RZ, [RZ] ;  /* 0x00000000fffff984 */ /* 0x000fe20000000800 */
[----:B------:R0:W-:Y:S01]  /*16af0*/  @!P1 LDGSTS.E.BYPASS.LTC128B.128 [R20+0xd800], desc[UR52][R2.64], !P0 ;  /* 0x0d80000002149fae */ /* 0x0001e2000c101d74 */
[----:B------:R-:W-:Y:S01]  /*16b00*/  PLOP3.LUT P0, PT, PT, PT, PT, 0x80, 0x0 ;  /* 0x000000000000781c */ /* 0x000fe20003f0f070 */
[----:B------:R-:W-:-:S12]  /*16b10*/  NOP ;  /* 0x0000000000007918 */ /* 0x000fd80000000000 */
.L_x_12045:
        /* <DEDUP_REMOVED lines=14> */
[----:B0-----:R-:W2:Y:S01]  /*16c00*/  LDL.LU R2, [R1+0x8] ;  /* 0x0000080001027983 */ /* 0x001ea20000300800 */
[----:B------:R0:W-:Y:S01]  /*16c10*/  SYNCS.ARRIVE.TRANS64.A1T0 RZ, [R18+URZ+0x13200], RZ ;  /* 0x013200ff12ff79a7 */ /* 0x0001e2000810003f */
[----:B------:R-:W-:Y:S01]  /*16c20*/  BSSY B0, `(.L_x_12046) ;  /* 0x0000005000007945 */ /* 0x000fe20003800000 */
[----:B------:R-:W1:Y:S01]  /*16c30*/  SYNCS.PHASECHK.TRANS64.TRYWAIT P0, [R18+URZ+0x13220], R3 ;  /* 0x01322003120075a7 */ /* 0x000e62000800017f */
[----:B--2---:R-:W-:-:S05]  /*16c40*/  VIADD R0, R2, 0xfffffffe ;  /* 0xfffffffe02007836 */ /* 0x004fca0000000000 */
[----:B------:R-:W-:Y:S01]  /*16c50*/  ISETP.GE.AND P1, PT, R0, R25, PT ;  /* 0x000000190000720c */ /* 0x000fe20003f26270 */
[----:B01----:R-:W-:-:S12]  /*16c60*/  @!P0 BRA `(.L_x_12047) ;  /* 0x0000003000488947 */ /* 0x003fd80003800000 */
.L_x_12124:
[----:B------:R-:W-:Y:S05]  /*16c70*/  BSYNC B0 ;  /* 0x0000000000007941 */ /* 0x000fea0003800000 */
.L_x_12046:
[----:B------:R-:W-:Y:S05]  /*16c80*/  @!P1 BRA `(.L_x_12048) ;  /* 0x0000000800dc9947 */ /* 0x000fea0003800000 */
[----:B------:R-:W-:Y:S02]  /*16c90*/  IMAD.MOV.U32 R7, RZ, RZ, R19 ;  /* 0x000000ffff077224 */ /* 0x000fe400078e0013 */
[----:B------:R-:W-:-:S07]  /*16ca0*/  IMAD.MOV.U32 R6, RZ, RZ, R22 ;  /* 0x000000ffff067224 */ /* 0x000fce00078e0016 */
.L_x_12068:
[----:B------:R-:W-:Y:S01]  /*16cb0*/  LOP3.LUT P1, RZ, R16, 0x1, RZ, 0xc0, !PT ;  /* 0x0000000110ff7812 */ /* 0x000fe2000782c0ff */
[----:B------:R-:W-:Y:S01]  /*16cc0*/  VIADD R19, R7, 0x1 ;  /* 0x0000000107137836 */ /* 0x000fe20000000000 */
[----:B------:R-:W-:Y:S05]  /*16cd0*/  YIELD ;  /* 0x0000000000007946 */ /* 0x000fea0003800000 */
[----:B------:R-:W-:Y:S01]  /*16ce0*/  ISETP.NE.AND P0, PT, R19, 0x2, PT ;  /* 0x000000021300780c */ /* 0x000fe20003f05270 */
[----:B------:R-:W-:Y:S03]  /*16cf0*/  BSSY B0, `(.L_x_12049) ;  /* 0x0000065000007945 */ /* 0x000fe60003800000 */
[----:B0-----:R-:W-:-:S02]  /*16d00*/  SEL R3, RZ, 0x1, P0 ;  /* 0x00000001ff037807 */ /* 0x001fc40000000000 */
        /* <DEDUP_REMOVED lines=16> */
[--C-:B------:R-:W-:Y:S01]  /*16e10*/  SHF.R.S32.HI R3, RZ, 0x1f, R2.reuse ;  /* 0x0000001fff037819 */ /* 0x100fe20000011402 */
[----:B------:R-:W-:Y:S02]  /*16e20*/  IMAD.MOV R8, RZ, RZ, -R2 ;  /* 0x000000ffff087224 */ /* 0x000fe400078e0a02 */
[C---:B------:R-:W-:Y:S02]  /*16e30*/  IMAD R9, R23.reuse, UR7, R4 ;  /* 0x0000000717097c24 */ /* 0x040fe4000f8e0204 */
[----:B------:R-:W-:-:S04]  /*16e40*/  IMAD.WIDE.U32 R2, R23, UR6, R2 ;  /* 0x0000000617027c25 */ /* 0x000fc8000f8e0002 */
[----:B------:R-:W-:Y:S01]  /*16e50*/  IMAD.IADD R9, R9, 0x1, R3 ;  /* 0x0000000109097824 */ /* 0x000fe200078e0203 */
[----:B------:R-:W-:Y:S01]  /*16e60*/  LEA R4, P0, R2, UR4, 0x2 ;  /* 0x0000000402047c11 */ /* 0x000fe2000f8010ff */
[----:B------:R-:W-:-:S03]  /*16e70*/  IMAD R8, R5, R8, R0 ;  /* 0x0000000805087224 */ /* 0x000fc600078e0200 */
[----:B------:R-:W-:-:S05]  /*16e80*/  LEA.HI.X R5, R2, UR5, R9, 0x2, P0 ;  /* 0x0000000502057c11 */ /* 0x000fca00080f1409 */
[----:B------:R0:W5:Y:S04]  /*16e90*/  LDG.E R17, desc[UR52][R4.64] ;  /* 0x0000003404117981 */ /* 0x000168000c1e1900 */
.L_x_12051:
[----:B0-----:R-:W-:Y:S01]  /*16ea0*/  IMAD R4, R19, 0x8, R18 ;  /* 0x0000000813047824 */ /* 0x001fe200078e0212 */
[----:B------:R-:W-:Y:S01]  /*16eb0*/  SHF.L.U32 R2, R22, 0x1f, RZ ;  /* 0x0000001f16027819 */ /* 0x000fe200000006ff */
[----:B------:R-:W0:Y:S01]  /*16ec0*/  S2R R3, SR_TID.X ;  /* 0x0000000000037919 */ /* 0x000e220000002100 */
[----:B------:R-:W-:Y:S02]  /*16ed0*/  BSSY B1, `(.L_x_12052) ;  /* 0x0000005000017945 */ /* 0x000fe40003800000 */
[----:B------:R-:W1:Y:S01]  /*16ee0*/  SYNCS.PHASECHK.TRANS64.TRYWAIT P0, [R4+URZ+0x13280], R2 ;  /* 0x01328002040075a7 */ /* 0x000e62000800017f */
[----:B0-----:R-:W-:-:S04]  /*16ef0*/  LOP3.LUT R3, R3, 0x7f, RZ, 0xc0, !PT ;  /* 0x0000007f03037812 */ /* 0x001fc800078ec0ff */
[----:B------:R-:W-:Y:S01]  /*16f00*/  ISETP.NE.AND P1, PT, R3, RZ, PT ;  /* 0x000000ff0300720c */ /* 0x000fe20003f25270 */
[----:B-1----:R-:W-:-:S12]  /*16f10*/  @!P0 BRA `(.L_x_12053) ;  /* 0x0000002c00b08947 */ /* 0x002fd80003800000 */
.L_x_12125:
[----:B------:R-:W-:Y:S05]  /*16f20*/  BSYNC B1 ;  /* 0x0000000000017941 */ /* 0x000fea0003800000 */
.L_x_12052:
        /* <DEDUP_REMOVED lines=9> */
.L_x_12055:
[----:B------:R-:W-:Y:S05]  /*16fc0*/  BSYNC B1 ;  /* 0x0000000000017941 */ /* 0x000fea0003800000 */
.L_x_12054:
        /* <DEDUP_REMOVED lines=11> */
.L_x_12056:
        /* <DEDUP_REMOVED lines=13> */
.L_x_12126:
[----:B------:R-:W-:Y:S05]  /*17150*/  BSYNC B1 ;  /* 0x0000000000017941 */ /* 0x000fea0003800000 */
.L_x_12057:
[----:B------:R-:W-:Y:S01]  /*17160*/  BSSY B1, `(.L_x_12059) ;  /* 0x000000b000017945 */ /* 0x000fe20003800000 */
[----:B01----:R-:W-:Y:S02]  /*17170*/  IMAD.MOV.U32 R2, RZ, RZ, 0x0 ;  /* 0x00000000ff027424 */ /* 0x003fe400078e00ff */
[----:B------:R-:W-:Y:S01]  /*17180*/  IMAD.MOV.U32 R3, RZ, RZ, 0x14f00000 ;  /* 0x14f00000ff037424 */ /* 0x000fe200078e00ff */
        /* <DEDUP_REMOVED lines=8> */
.L_x_12060:
[----:B------:R-:W-:Y:S05]  /*17210*/  BSYNC B1 ;  /* 0x0000000000017941 */ /* 0x000fea0003800000 */
.L_x_12059:
        /* <DEDUP_REMOVED lines=8> */
.L_x_12061:
        /* <DEDUP_REMOVED lines=10> */
.L_x_12050:
[----:B------:R-:W-:Y:S05]  /*17340*/  BSYNC B0 ;  /* 0x0000000000007941 */ /* 0x000fea0003800000 */
.L_x_12049:
[----:B------:R-:W-:-:S06]  /*17350*/  UISETP.NE.AND UP0, UPT, UR39, 0x3, UPT ;  /* 0x000000032700788c */ /* 0x000fcc000bf05270 */
[----:B------:R-:W-:-:S13]  /*17360*/  PLOP3.LUT P0, PT, PT, PT, UP0, 0x80, 0x0 ;  /* 0x000000000000781c */ /* 0x000fda0003f0f008 */
[----:B------:R-:W-:Y:S05]  /*17370*/  @!P0 BRA `(.L_x_12062) ;  /* 0x0000000000048947 */ /* 0x000fea0003800000 */
[----:B------:R-:W-:Y:S01]  /*17380*/  BPT.TRAP 0x1 ;  /* 0x000000040000795c */ /* 0x000fe20000300000 */
.L_x_12062:
[----:B------:R-:W-:Y:S01]  /*17390*/  LOP3.LUT R2, R6, 0x1, RZ, 0x3c, !PT ;  /* 0x0000000106027812 */ /* 0x000fe200078e3cff */
[----:B------:R-:W-:Y:S01]  /*173a0*/  IMAD R3, R7, 0x8, R18 ;  /* 0x0000000807037824 */ /* 0x000fe200078e0212 */
[----:B------:R-:W-:Y:S01]  /*173b0*/  BSSY B0, `(.L_x_12063) ;  /* 0x0000006000007945 */ /* 0x000fe20003800000 */
[----:B------:R-:W-:Y:S01]  /*173c0*/  IMAD.U32 R4, RZ, RZ, UR41 ;  /* 0x00000029ff047e24 */ /* 0x000fe2000f8e00ff */
[----:B------:R-:W-:-:S04]  /*173d0*/  SHF.L.U32 R2, R2, 0x1f, RZ ;  /* 0x0000001f02027819 */ /* 0x000fc800000006ff */
[----:B------:R-:W0:Y:S01]  /*173e0*/  SYNCS.PHASECHK.TRANS64.TRYWAIT P0, [R3+URZ+0x13270], R2 ;  /* 0x01327002030075a7 */ /* 0x000e22000800017f */
[----:B------:R-:W-:Y:S01]  /*173f0*/  ISETP.NE.AND P1, PT, R4, 0x3, PT ;  /* 0x000000030400780c */ /* 0x000fe20003f25270 */
[----:B0-----:R-:W-:-:S12]  /*17400*/  @!P0 BRA `(.L_x_12064) ;  /* 0x00000028009c8947 */ /* 0x001fd80003800000 */
.L_x_12127:
[----:B------:R-:W-:Y:S05]  /*17410*/  BSYNC B0 ;  /* 0x0000000000007941 */ /* 0x000fea0003800000 */
.L_x_12063:
[----:B------:R-:W-:Y:S05]  /*17420*/  @!P1 BRA `(.L_x_12065) ;  /* 0x0000000000049947 */ /* 0x000fea0003800000 */
[----:B------:R-:W-:Y:S01]  /*17430*/  BPT.TRAP 0x1 ;  /* 0x000000040000795c */ /* 0x000fe20000300000 */
.L_x_12065:
[----:B0-----:R-:W-:Y:S01]  /*17440*/  SHF.L.U32 R2, R6, 0x1f, RZ ;  /* 0x0000001f06027819 */ /* 0x001fe200000006ff */
[----:B------:R-:W-:-:S03]  /*17450*/  IMAD R10, R7, 0x2800, RZ ;  /* 0x00002800070a7824 */ /* 0x000fc600078e02ff */
[----:B------:R-:W0:Y:S02]  /*17460*/  SYNCS.PHASECHK.TRANS64.TRYWAIT P0, [R3+URZ+0x13260], R2 ;  /* 0x01326002030075a7 */ /* 0x000e24000800017f */
[----:B0-----:R-:W-:Y:S05]  /*17470*/  @!P0 BRA `(.L_x_12066) ;  /* 0x0000002800948947 */ /* 0x001fea0003800000 */
.L_x_12128:
[----:B------:R-:W-:Y:S01]  /*17480*/  LOP3.LUT R5, R10, R29, RZ, 0xfc, !PT ;  /* 0x0000001d0a057212 */ /* 0x000fe200078efcff */
[----:B------:R-:W-:Y:S05]  /*17490*/  WARPSYNC.ALL ;  /* 0x0000000000007948 */ /* 0x000fea0003800000 */
[----:B0-----:R-:W-:Y:S01]  /*174a0*/  IMAD.IADD R2, R18, 0x1, R5 ;  /* 0x0000000112027824 */ /* 0x001fe200078e0205 */
        /* <DEDUP_REMOVED lines=40> */
.L_x_12067:
        /* <DEDUP_REMOVED lines=13> */
.L_x_12048:
        /* <DEDUP_REMOVED lines=17> */
.L_x_12070:
[----:B------:R-:W-:Y:S05]  /*17910*/  BSYNC B0 ;  /* 0x0000000000007941 */ /* 0x000fea0003800000 */
.L_x_12069:
[----:B------:R-:W-:-:S06]  /*17920*/  UISETP.NE.AND UP0, UPT, UR39, 0x3, UPT ;  /* 0x000000032700788c */ /* 0x000fcc000bf05270 */
[----:B------:R-:W-:-:S13]  /*17930*/  PLOP3.LUT P1, PT, PT, PT, UP0, 0x80, 0x0 ;  /* 0x000000000000781c */ /* 0x000fda0003f2f008 */
[----:B------:R-:W-:Y:S05]  /*17940*/  @!P1 BRA `(.L_x_12071) ;  /* 0x0000000000049947 */ /* 0x000fea0003800000 */
[----:B------:R-:W-:Y:S01]  /*17950*/  BPT.TRAP 0x1 ;  /* 0x000000040000795c */ /* 0x000fe20000300000 */
.L_x_12071:
        /* <DEDUP_REMOVED lines=8> */
.L_x_12129:
[----:B------:R-:W-:Y:S05]  /*179e0*/  BSYNC B0 ;  /* 0x0000000000007941 */ /* 0x000fea0003800000 */
.L_x_12072:
[----:B------:R-:W-:Y:S05]  /*179f0*/  @!P2 BRA `(.L_x_12074) ;  /* 0x000000000004a947 */ /* 0x000fea0003800000 */
[----:B------:R-:W-:Y:S01]  /*17a00*/  BPT.TRAP 0x1 ;  /* 0x000000040000795c */ /* 0x000fe20000300000 */
.L_x_12074:
[----:B------:R-:W-:Y:S01]  /*17a10*/  SHF.L.U32 R5, R22, 0x1f, RZ ;  /* 0x0000001f16057819 */ /* 0x000fe200000006ff */
[----:B0-----:R-:W-:-:S03]  /*17a20*/  IMAD R3, R19, 0x2800, RZ ;  /* 0x0000280013037824 */ /* 0x001fc600078e02ff */
[----:B------:R-:W0:Y:S02]  /*17a30*/  SYNCS.PHASECHK.TRANS64.TRYWAIT P1, [R2+URZ+0x13260], R5 ;  /* 0x01326005020075a7 */ /* 0x000e24000802017f */
[----:B0-----:R-:W-:Y:S05]  /*17a40*/  @!P1 BRA `(.L_x_12075) ;  /* 0x0000002400489947 */ /* 0x001fea0003800000 */
.L_x_12130:
        /* <DEDUP_REMOVED lines=43> */
.L_x_12076:
[----:B-1----:R1:W-:Y:S01]  /*17d00*/  SYNCS.ARRIVE.TRANS64.A1T0 RZ, [R2+URZ+0x13250], RZ ;  /* 0x013250ff02ff79a7 */ /* 0x0023e2000810003f */
[----:B------:R-:W-:Y:S02]  /*17d10*/  @!P0 VIADD R0, R2, 0x13280 ;  /* 0x0001328002008836 */ /* 0x000fe40000000000 */
[----:B------:R-:W-:-:S03]  /*17d20*/  VIADD R19, R19, 0x1 ;  /* 0x0000000113137836 */ /* 0x000fc60000000000 */
[----:B------:R-:W-:Y:S01]  /*17d30*/  @!P0 PRMT R0, RZ, 0x654, R0 ;  /* 0x00000654ff008816 */ /* 0x000fe20000000000 */
[----:B------:R-:W-:Y:S06]  /*17d40*/  BAR.SYNC.DEFER_BLOCKING 0x2, 0x80 ;  /* 0x0082000000007b1d */ /* 0x000fec0000010000 */
[----:B------:R1:W-:Y:S01]  /*17d50*/  @!P0 SYNCS.ARRIVE.TRANS64.RED.A1T0 RZ, [R0+URZ], RZ ;  /* 0x000000ff00ff89a7 */ /* 0x0003e2000810043f */
[----:B------:R-:W-:-:S04]  /*17d60*/  ISETP.NE.AND P0, PT, R19, 0x2, PT ;  /* 0x000000021300780c */ /* 0x000fc80003f05270 */
[----:B0-----:R-:W-:Y:S02]  /*17d70*/  SEL R3, RZ, 0x1, P0 ;  /* 0x00000001ff037807 */ /* 0x001fe40000000000 */
[----:B------:R-:W-:Y:S02]  /*17d80*/  SEL R19, R19, RZ, P0 ;  /* 0x000000ff13137207 */ /* 0x000fe40000000000 */
[----:B-1----:R-:W-:-:S07]  /*17d90*/  LOP3.LUT R22, R22, R3, RZ, 0x3c, !PT ;  /* 0x0000000316167212 */ /* 0x002fce00078e3cff */
.L_x_12025:
[----:B------:R-:W-:Y:S05]  /*17da0*/  BSYNC B7 ;  /* 0x0000000000077941 */ /* 0x000fea0003800000 */
.L_x_12023:
[----:B------:R-:W-:-:S13]  /*17db0*/  LOP3.LUT P0, RZ, R16, 0x2, RZ, 0xc0, !PT ;  /* 0x0000000210ff7812 */ /* 0x000fda000780c0ff */
[----:B------:R-:W-:Y:S05]  /*17dc0*/  @!P0 BRA `(.L_x_12077) ;  /* 0x0000000000248947 */ /* 0x000fea0003800000 */
[----:B------:R-:W2:Y:S08]  /*17dd0*/  S2UR UR5, SR_CgaCtaId ;  /* 0x00000000000579c3 */ /* 0x000eb00000008800 */
[----:B------:R-:W-:Y:S06]  /*17de0*/  BAR.SYNC.DEFER_BLOCKING 0x5, 0x200 ;  /* 0x0148000000007b1d */ /* 0x000fec0000010000 */
[----:B------:R-:W-:-:S02]  /*17df0*/  UMOV UR4, 0x400 ;  /* 0x0000040000047882 */ /* 0x000fc40000000000 */
[----:B--2---:R-:W-:-:S06]  /*17e00*/  ULEA UR4, UR5, UR4, 0x18 ;  /* 0x0000000405047291 */ /* 0x004fcc000f8ec03f */
[----:B------:R-:W-:-:S05]  /*17e10*/  IMAD.U32 R18, RZ, RZ, UR4 ;  /* 0x00000004ff127e24 */ /* 0x000fca000f8e00ff */
[----:B------:R-:W2:Y:S02]  /*17e20*/  LDS.128 R24, [R18+0x132d0] ;  /* 0x0132d00012187984 */ /* 0x000ea40000000c00 */
[----:B--2---:R-:W-:Y:S01]  /*17e30*/  R2UR UR42, R27 ;  /* 0x000000001b2a72ca */ /* 0x004fe200000e0000 */
[----:B------:R-:W-:Y:S06]  /*17e40*/  BAR.ARV 0x4, 0x200 ;  /* 0x0108000000007b1d */ /* 0x000fec0000002000 */
[----:B------:R-:W-:Y:S08]  /*17e50*/  BRA `(.L_x_12078) ;  /* 0x0000000c00b07947 */ /* 0x000ff00003800000 */
.L_x_12077:
[----:B------:R-:W2:Y:S01]  /*17e60*/  S2R R9, SR_TID.X ;  /* 0x0000000000097919 */ /* 0x000ea20000002100 */
[----:B------:R-:W-:Y:S01]  /*17e70*/  ULDC UR4, c[0x0][0xc3c] ;  /* 0x00030f0000047ab9 */ /* 0x000fe20000000800 */
[----:B------:R-:W-:Y:S01]  /*17e80*/  IMAD.MOV.U32 R0, RZ, RZ, RZ ;  /* 0x000000ffff007224 */ /* 0x000fe200078e00ff */
[----:B--2---:R-:W-:-:S04]  /*17e90*/  LOP3.LUT R9, R9, 0x1f, RZ, 0xc0, !PT ;  /* 0x0000001f09097812 */ /* 0x004fc800078ec0ff */
[C---:B------:R-:W-:Y:S01]  /*17ea0*/  ISETP.NE.AND P0, PT, R9.reuse, 0x1f, PT ;  /* 0x0000001f0900780c */ /* 0x040fe20003f05270 */
[----:B------:R-:W-:-:S05]  /*17eb0*/  VIADD R7, R9, UR42 ;  /* 0x0000002a09077c36 */ /* 0x000fca0008000000 */
[----:B------:R-:W-:Y:S01]  /*17ec0*/  ISETP.GE.OR P1, PT, R7, UR4, !P0 ;  /* 0x0000000407007c0c */ /* 0x000fe2000c726670 */
[----:B------:R-:W-:-:S12]  /*17ed0*/  ULDC UR4, c[0x0][0xc3c] ;  /* 0x00030f0000047ab9 */ /* 0x000fd80000000800 */
[----:B------:R-:W2:Y:S08]  /*17ee0*/  @!P1 LDC.64 R2, c[0x0][0xc80] ;  /* 0x00032000ff029b82 */ /* 0x000eb00000000a00 */
[----:B-1----:R-:W1:Y:S01]  /*17ef0*/  @!P1 LDC.64 R4, c[0x0][0xc78] ;  /* 0x00031e00ff049b82 */ /* 0x002e620000000a00 */
[----:B--2---:R-:W-:-:S05]  /*17f00*/  @!P1 IMAD.WIDE R2, R7, 0x4, R2 ;  /* 0x0000000407029825 */ /* 0x004fca00078e0202 */
        /* <DEDUP_REMOVED lines=8> */
[----:B------:R-:W-:Y:S02]  /*17f90*/  ISETP.GE.U32.AND P5, PT, R9, 0x10, PT ;  /* 0x000000100900780c */ /* 0x000fe40003fa6070 */
[----:B------:R-:W1:Y:S01]  /*17fa0*/  LDC R9, c[0x0][0xc38] ;  /* 0x00030e00ff097b82 */ /* 0x000e620000000800 */
[----:B--2---:R-:W-:-:S05]  /*17fb0*/  IMAD R4, R5, R0, RZ ;  /* 0x0000000005047224 */ /* 0x004fca00078e02ff */
[----:B------:R-:W2:Y:S02]  /*17fc0*/  SHFL.UP PT, R6, R4, 0x1, RZ ;  /* 0x0420000004067989 */ /* 0x000ea400000e00ff */
[----:B--2---:R-:W-:-:S05]  /*17fd0*/  SEL R7, R6, RZ, P1 ;  /* 0x000000ff06077207 */ /* 0x004fca0000800000 */
[----:B------:R-:W-:-:S05]  /*17fe0*/  IMAD.IADD R7, R4, 0x1, R7 ;  /* 0x0000000104077824 */ /* 0x000fca00078e0207 */
[----:B------:R-:W2:Y:S02]  /*17ff0*/  SHFL.UP PT, R6, R7, 0x2, RZ ;  /* 0x0440000007067989 */ /* 0x000ea400000e00ff */
[----:B--2---:R-:W-:-:S05]  /*18000*/  SEL R6, R6, RZ, P2 ;  /* 0x000000ff06067207 */ /* 0x004fca0001000000 */
[----:B------:R-:W-:-:S05]  /*18010*/  IMAD.IADD R6, R7, 0x1, R6 ;  /* 0x0000000107067824 */ /* 0x000fca00078e0206 */
[----:B------:R-:W2:Y:S02]  /*18020*/  SHFL.UP PT, R8, R6, 0x4, RZ ;  /* 0x0480000006087989 */ /* 0x000ea400000e00ff */
[----:B--2---:R-:W-:Y:S02]  /*18030*/  SEL R3, R8, RZ, P3 ;  /* 0x000000ff08037207 */ /* 0x004fe40001800000 */
[----:B------:R-:W-:Y:S03]  /*18040*/  SHFL.IDX PT, R8, R24, 0x1, 0x1f ;  /* 0x00201f0018087f89 */ /* 0x000fe600000e0000 */
[----:B------:R-:W-:-:S05]  /*18050*/  IMAD.IADD R3, R6, 0x1, R3 ;  /* 0x0000000106037824 */ /* 0x000fca00078e0203 */
[----:B------:R-:W2:Y:S02]  /*18060*/  SHFL.UP PT, R2, R3, 0x8, RZ ;  /* 0x0500000003027989 */ /* 0x000ea400000e00ff */
[----:B--2---:R-:W-:-:S05]  /*18070*/  SEL R2, R2, RZ, P4 ;  /* 0x000000ff02027207 */ /* 0x004fca0002000000 */
[----:B------:R-:W-:-:S05]  /*18080*/  IMAD.IADD R4, R3, 0x1, R2 ;  /* 0x0000000103047824 */ /* 0x000fca00078e0202 */
[----:B------:R-:W2:Y:S02]  /*18090*/  SHFL.UP PT, R2, R4, 0x10, RZ ;  /* 0x0600000004027989 */ /* 0x000ea400000e00ff */
[----:B--2---:R-:W-:-:S05]  /*180a0*/  SEL R7, R2, RZ, P5 ;  /* 0x000000ff02077207 */ /* 0x004fca0002800000 */
[----:B------:R-:W-:Y:S02]  /*180b0*/  IMAD.IADD R2, R4, 0x1, R7 ;  /* 0x0000000104027824 */ /* 0x000fe400078e0207 */
[----:B------:R-:W-:Y:S04]  /*180c0*/  SHFL.IDX PT, R7, R24, RZ, 0x1f ;  /* 0x00001fff18077589 */ /* 0x000fe800000e0000 */
[----:B------:R-:W1:Y:S02]  /*180d0*/  SHFL.IDX PT, R6, R2, 0x1f, 0x1f ;  /* 0x03e01f0002067f89 */ /* 0x000e6400000e0000 */
[----:B-1----:R-:W-:Y:S02]  /*180e0*/  IMAD R3, R6, R9, RZ ;  /* 0x0000000906037224 */ /* 0x002fe400078e02ff */
[----:B------:R-:W-:-:S02]  /*180f0*/  IMAD.MOV.U32 R6, RZ, RZ, RZ ;  /* 0x000000ffff067224 */ /* 0x000fc400078e00ff */
[----:B------:R-:W-:-:S05]  /*18100*/  IMAD.IADD R8, R8, 0x1, R3 ;  /* 0x0000000108087824 */ /* 0x000fca00078e0203 */
[----:B------:R-:W-:-:S13]  /*18110*/  ISETP.GT.AND P6, PT, R8, R7, PT ;  /* 0x000000070800720c */ /* 0x000fda0003fc4270 */
[----:B------:R-:W-:Y:S05]  /*18120*/  @P6 BRA `(.L_x_12079) ;  /* 0x0000000000986947 */ /* 0x000fea0003800000 */
.L_x_12081:
[----:B------:R-:W-:-:S04]  /*18130*/  UIADD3 UR42, UR42, 0x1f, URZ ;  /* 0x0000001f2a2a7890 */ /* 0x000fc8000fffe03f */
[----:B------:R-:W-:-:S06]  /*18140*/  UISETP.GE.AND UP0, UPT, UR42, UR4, UPT ;  /* 0x000000042a00728c */ /* 0x000fcc000bf06270 */
[----:B------:R-:W-:-:S13]  /*18150*/  PLOP3.LUT P6, PT, PT, PT, UP0, 0x40, 0x0 ;  /* 0x000000000000781c */ /* 0x000fda0003fce808 */
[----:B------:R-:W-:Y:S05]  /*18160*/  @!P6 BRA `(.L_x_12080) ;  /* 0x0000000800b4e947 */ /* 0x000fea0003800000 */
[----:B------:R-:W1:Y:S02]  /*18170*/  S2R R0, SR_TID.X ;  /* 0x0000000000007919 */ /* 0x000e640000002100 */
[----:B-1----:R-:W-:-:S05]  /*18180*/  LOP3.LUT R0, R0, 0x1f, RZ, 0xc0, !PT ;  /* 0x0000001f00007812 */ /* 0x002fca00078ec0ff */
[----:B------:R-:W-:Y:S02]  /*18190*/  VIADD R9, R0, UR42 ;  /* 0x0000002a00097c36 */ /* 0x000fe40008000000 */
[----:B------:R-:W-:-:S03]  /*181a0*/  IMAD.MOV.U32 R0, RZ, RZ, RZ ;  /* 0x000000ffff007224 */ /* 0x000fc600078e00ff */
[----:B------:R-:W-:-:S13]  /*181b0*/  ISETP.GE.OR P6, PT, R9, UR4, !P0 ;  /* 0x0000000409007c0c */ /* 0x000fda000c7c6670 */
[----:B------:R-:W1:Y:S08]  /*181c0*/  @!P6 LDC.64 R2, c[0x0][0xc80] ;  /* 0x00032000ff02eb82 */ /* 0x000e700000000a00 */
[----:B------:R-:W2:Y:S01]  /*181d0*/  @!P6 LDC.64 R4, c[0x0][0xc78] ;  /* 0x00031e00ff04eb82 */ /* 0x000ea20000000a00 */
[----:B-1----:R-:W-:-:S05]  /*181e0*/  @!P6 IMAD.WIDE R2, R9, 0x4, R2 ;  /* 0x000000040902e825 */ /* 0x002fca00078e0202 */
[----:B------:R2:W3:Y:S02]  /*181f0*/  @!P6 LDG.E R0, desc[UR52][R2.64] ;  /* 0x000000340200e981 */ /* 0x0004e4000c1e1900 */
        /* <DEDUP_REMOVED lines=9> */
[----:B0-----:R-:W-:-:S05]  /*18290*/  IMAD.IADD R10, R4, 0x1, R9 ;  /* 0x00000001040a7824 */ /* 0x001fca00078e0209 */
        /* <DEDUP_REMOVED lines=15> */
.L_x_12079:
[----:B------:R-:W-:-:S04]  /*18390*/  IMAD.IADD R3, R8, 0x1, -R3 ;  /* 0x0000000108037824 */ /* 0x000fc800078e0a03 */
[----:B------:R-:W-:-:S05]  /*183a0*/  IMAD R4, R2, R9, R3 ;  /* 0x0000000902047224 */ /* 0x000fca00078e0203 */
[----:B------:R-:W-:-:S13]  /*183b0*/  ISETP.GT.AND P0, PT, R4, R7, PT ;  /* 0x000000070400720c */ /* 0x000fda0003f04270 */
[----:B------:R-:W-:Y:S02]  /*183c0*/  VOTEU.ANY UR5, UPT, !P0 ;  /* 0x0000000000057886 */ /* 0x000fe400040e0100 */
[----:B------:R-:W-:Y:S02]  /*183d0*/  UPOPC UR4, UR5 ;  /* 0x00000005000472bf */ /* 0x000fe40008000000 */
[----:B------:R-:W-:-:S04]  /*183e0*/  ISETP.NE.AND P0, PT, RZ, UR5, PT ;  /* 0x00000005ff007c0c */ /* 0x000fc8000bf05270 */
[----:B------:R-:W-:Y:S02]  /*183f0*/  IMAD.U32 R4, RZ, RZ, UR4 ;  /* 0x00000004ff047e24 */ /* 0x000fe4000f8e00ff */
[----:B------:R-:W-:-:S04]  /*18400*/  IMAD.U32 R11, RZ, RZ, UR4 ;  /* 0x00000004ff0b7e24 */ /* 0x000fc8000f8e00ff */
[----:B------:R1:W2:Y:S04]  /*18410*/  SHFL.IDX PT, R4, R5, R4, 0x1f ;  /* 0x00001f0405047589 */ /* 0x0002a800000e0000 */
[----:B------:R1:W3:Y:S01]  /*18420*/  SHFL.IDX PT, R0, R0, R11, 0x1f ;  /* 0x00001f0b00007589 */ /* 0x0002e200000e0000 */
[----:B------:R-:W-:Y:S05]  /*18430*/  @!P0 BRA `(.L_x_12082) ;  /* 0x00000000000c8947 */ /* 0x000fea0003800000 */
[----:B------:R-:W-:-:S06]  /*18440*/  UIADD3 UR5, UR4, -0x1, URZ ;  /* 0xffffffff04057890 */ /* 0x000fcc000fffe03f */
[----:B-1----:R-:W-:-:S05]  /*18450*/  IMAD.U32 R5, RZ, RZ, UR5 ;  /* 0x00000005ff057e24 */ /* 0x002fca000f8e00ff */
[----:B------:R4:W1:Y:S02]  /*18460*/  SHFL.IDX PT, R6, R2, R5, 0x1f ;  /* 0x00001f0502067589 */ /* 0x00086400000e0000 */
.L_x_12082:
[----:B--2---:R-:W-:Y:S01]  /*18470*/  ISETP.NE.AND P0, PT, R4, 0x1, PT ;  /* 0x000000010400780c */ /* 0x004fe20003f05270 */
[----:B-1----:R-:W-:Y:S01]  /*18480*/  IMAD R24, R6, R9, R3 ;  /* 0x0000000906187224 */ /* 0x002fe200078e0203 */
[----:B------:R-:W-:-:S03]  /*18490*/  UIADD3 UR42, UR4, UR42, URZ ;  /* 0x0000002a042a7290 */ /* 0x000fc6000fffe03f */
[----:B----4-:R-:W-:-:S08]  /*184a0*/  IMAD.IADD R5, R7, 0x1, -R24 ;  /* 0x0000000107057824 */ /* 0x010fd000078e0a18 */
[----:B------:R-:W-:Y:S05]  /*184b0*/  @!P0 BRA `(.L_x_12083) ;  /* 0x0000000000dc8947 */ /* 0x000fea0003800000 */
[----:B---3--:R-:W-:Y:S02]  /*184c0*/  IABS R6, R0 ;  /* 0x0000000000067213 */ /* 0x008fe40000000000 */
[----:B------:R-:W-:Y:S02]  /*184d0*/  IABS R7, R4 ;  /* 0x0000000400077213 */ /* 0x000fe40000000000 */
[----:B------:R-:W1:Y:S08]  /*184e0*/  I2F.RP R8, R6 ;  /* 0x0000000600087306 */ /* 0x000e700000209400 */
[----:B0-----:R-:W0:Y:S08]  /*184f0*/  I2F.RP R10, R7 ;  /* 0x00000007000a7306 */ /* 0x001e300000209400 */
[----:B-1----:R-:W1:Y:S08]  /*18500*/  MUFU.RCP R8, R8 ;  /* 0x0000000800087308 */ /* 0x002e700000001000 */
[----:B0-----:R-:W-:Y:S01]  /*18510*/  MUFU.RCP R10, R10 ;  /* 0x0000000a000a7308 */ /* 0x001fe20000001000 */
[----:B-1----:R-:W-:-:S07]  /*18520*/  VIADD R2, R8, 0xffffffe ;  /* 0x0ffffffe08027836 */ /* 0x002fce0000000000 */
[----:B------:R0:W1:Y:S02]  /*18530*/  F2I.FTZ.U32.TRUNC.NTZ R3, R2 ;  /* 0x0000000200037305 */ /* 0x000064000021f000 */
[----:B0-----:R-:W-:Y:S02]  /*18540*/  IMAD.MOV.U32 R2, RZ, RZ, RZ ;  /* 0x000000ffff027224 */ /* 0x001fe400078e00ff */
[----:B-1----:R-:W-:-:S04]  /*18550*/  IMAD.MOV R9, RZ, RZ, -R3 ;  /* 0x000000ffff097224 */ /* 0x002fc800078e0a03 */
[----:B------:R-:W-:-:S04]  /*18560*/  IMAD R9, R9, R6, RZ ;  /* 0x0000000609097224 */ /* 0x000fc800078e02ff */
[----:B------:R-:W-:Y:S01]  /*18570*/  IMAD.HI.U32 R3, R3, R9, R2 ;  /* 0x0000000903037227 */ /* 0x000fe200078e0002 */
[----:B------:R-:W-:Y:S02]  /*18580*/  IABS R9, R5 ;  /* 0x0000000500097213 */ /* 0x000fe40000000000 */
[----:B------:R-:W-:-:S03]  /*18590*/  IABS R2, R0 ;  /* 0x0000000000027213 */ /* 0x000fc60000000000 */
[----:B------:R-:W-:-:S04]  /*185a0*/  IMAD.HI.U32 R8, R3, R9, RZ ;  /* 0x0000000903087227 */ /* 0x000fc800078e00ff */
[----:B------:R-:W-:Y:S02]  /*185b0*/  IMAD.MOV R2, RZ, RZ, -R2 ;  /* 0x000000ffff027224 */ /* 0x000fe400078e0a02 */
        /* <DEDUP_REMOVED lines=37> */
[----:B------:R-:W-:Y:S01]  /*18810*/  IMAD R3, R0, R3, R5 ;  /* 0x0000000300037224 */ /* 0x000fe200078e0205 */
[----:B------:R-:W-:Y:S06]  /*18820*/  BRA `(.L_x_12084) ;  /* 0x0000000000f87947 */ /* 0x000fec0003800000 */
.L_x_12083:
[----:B------:R-:W-:Y:S02]  /*18830*/  ULDC.64 UR4, c[0x0][0xc90] ;  /* 0x0003240000047ab9 */ /* 0x000fe40000000a00 */
[----:B------:R-:W-:-:S06]  /*18840*/  UIMAD.WIDE UR4, UR42, 0x4, UR4 ;  /* 0x000000042a0478a5 */ /* 0x000fcc000f8e0204 */
[----:B------:R-:W-:Y:S02]  /*18850*/  IMAD.U32 R2, RZ, RZ, UR4 ;  /* 0x00000004ff027e24 */ /* 0x000fe4000f8e00ff */
[----:B------:R-:W-:-:S05]  /*18860*/  IMAD.U32 R3, RZ, RZ, UR5 ;  /* 0x00000005ff037e24 */ /* 0x000fca000f8e00ff */
[----:B------:R1:W3:Y:S02]  /*18870*/  LDG.E R6, desc[UR52][R2.64] ;  /* 0x0000003402067981 */ /* 0x0002e4000c1e1900 */
[----:B-1----:R-:W-:Y:S02]  /*18880*/  IMAD.MOV.U32 R2, RZ, RZ, RZ ;  /* 0x000000ffff027224 */ /* 0x002fe400078e00ff */
[----:B---3--:R-:W-:-:S05]  /*18890*/  IMAD R4, R0, R6, RZ ;  /* 0x0000000600047224 */ /* 0x008fca00078e02ff */
[----:B------:R-:W-:-:S04]  /*188a0*/  IABS R7, R4 ;  /* 0x0000000400077213 */ /* 0x000fc80000000000 */
[----:B------:R-:W1:Y:S08]  /*188b0*/  I2F.RP R8, R7 ;  /* 0x0000000700087306 */ /* 0x000e700000209400 */
[----:B-1----:R-:W0:Y:S02]  /*188c0*/  MUFU.RCP R8, R8 ;  /* 0x0000000800087308 */ /* 0x002e240000001000 */
[----:B0-----:R-:W-:-:S06]  /*188d0*/  VIADD R10, R8, 0xffffffe ;  /* 0x0ffffffe080a7836 */ /* 0x001fcc0000000000 */
[----:B------:R-:W0:Y:S02]  /*188e0*/  F2I.FTZ.U32.TRUNC.NTZ R3, R10 ;  /* 0x0000000a00037305 */ /* 0x000e24000021f000 */
[----:B0-----:R-:W-:-:S04]  /*188f0*/  IMAD.MOV R12, RZ, RZ, -R3 ;  /* 0x000000ffff0c7224 */ /* 0x001fc800078e0a03 */
[----:B------:R-:W-:-:S04]  /*18900*/  IMAD R11, R12, R7, RZ ;  /* 0x000000070c0b7224 */ /* 0x000fc800078e02ff */
[----:B------:R-:W-:Y:S01]  /*18910*/  IMAD.HI.U32 R2, R3, R11, R2 ;  /* 0x0000000b03027227 */ /* 0x000fe200078e0002 */
[----:B------:R-:W-:Y:S02]  /*18920*/  IABS R11, R4 ;  /* 0x00000004000b7213 */ /* 0x000fe40000000000 */
        /* <DEDUP_REMOVED lines=19> */
[----:B------:R-:W-:Y:S02]  /*18a60*/  IABS R10, R4 ;  /* 0x00000004000a7213 */ /* 0x000fe40000000000 */
        /* <DEDUP_REMOVED lines=9> */
[-C--:B------:R-:W-:Y:S02]  /*18b00*/  IABS R5, R6.reuse ;  /* 0x0000000600057213 */ /* 0x080fe40000000000 */
[----:B------:R-:W-:Y:S02]  /*18b10*/  LOP3.LUT R2, R4, R6, RZ, 0x3c, !PT ;  /* 0x0000000604027212 */ /* 0x000fe400078e3cff */
[----:B------:R-:W-:Y:S01]  /*18b20*/  IADD3 R4, R7, 0x1000000, R4 ;  /* 0x0100000007047810 */ /* 0x000fe20007ffe004 */
[----:B------:R-:W-:Y:S01]  /*18b30*/  IMAD.MOV R5, RZ, RZ, -R5 ;  /* 0x000000ffff057224 */ /* 0x000fe200078e0a05 */
        /* <DEDUP_REMOVED lines=12> */
[----:B------:R-:W-:-:S07]  /*18c00*/  IMAD R26, R3, R6, R4 ;  /* 0x00000006031a7224 */ /* 0x000fce00078e0204 */
.L_x_12084:
[----:B------:R-:W-:-:S05]  /*18c10*/  LOP3.LUT R3, RZ, R3, RZ, 0x33, !PT ;  /* 0x00000003ff037212 */ /* 0x000fca00078e33ff */
[----:B------:R-:W-:Y:S01]  /*18c20*/  IMAD.IADD R25, R0, 0x1, R3 ;  /* 0x0000000100197824 */ /* 0x000fe200078e0203 */
[----:B------:R-:W-:Y:S06]  /*18c30*/  BRA `(.L_x_12085) ;  /* 0x0000000000107947 */ /* 0x000fec0003800000 */
.L_x_12080:
[----:B------:R-:W-:Y:S01]  /*18c40*/  IMAD.MOV.U32 R24, RZ, RZ, R7 ;  /* 0x000000ffff187224 */ /* 0x000fe200078e0007 */
[----:B------:R-:W-:Y:S01]  /*18c50*/  ULDC UR42, c[0x0][0xc3c] ;  /* 0x00030f00002a7ab9 */ /* 0x000fe20000000800 */
[----:B------:R-:W-:Y:S02]  /*18c60*/  IMAD.MOV.U32 R25, RZ, RZ, RZ ;  /* 0x000000ffff197224 */ /* 0x000fe400078e00ff */
[----:B------:R-:W-:-:S07]  /*18c70*/  IMAD.MOV.U32 R26, RZ, RZ, RZ ;  /* 0x000000ffff1a7224 */ /* 0x000fce00078e00ff */
.L_x_12085:
[----:B------:R-:W1:Y:S01]  /*18c80*/  S2R R0, SR_TID.X ;  /* 0x0000000000007919 */ /* 0x000e620000002100 */
[----:B------:R-:W-:Y:S01]  /*18c90*/  IMAD.U32 R27, RZ, RZ, UR42 ;  /* 0x0000002aff1b7e24 */ /* 0x000fe2000f8e00ff */
[----:B------:R-:W-:Y:S01]  /*18ca0*/  BAR.SYNC.DEFER_BLOCKING 0x4, 0x200 ;  /* 0x0108000000007b1d */ /* 0x000fe20000010000 */
[----:B-1----:R-:W-:-:S04]  /*18cb0*/  LOP3.LUT R0, R0, 0x1f, RZ, 0xc0, !PT ;  /* 0x0000001f00007812 */ /* 0x002fc800078ec0ff */
[----:B------:R-:W-:-:S13]  /*18cc0*/  ISETP.NE.AND P0, PT, R0, RZ, PT ;  /* 0x000000ff0000720c */ /* 0x000fda0003f05270 */
[----:B------:R-:W1:Y:S01]  /*18cd0*/  @!P0 S2R R3, SR_CgaCtaId ;  /* 0x0000000000038919 */ /* 0x000e620000008800 */
[----:B------:R-:W-:-:S04]  /*18ce0*/  @!P0 MOV R0, 0x400 ;  /* 0x0000040000008802 */ /* 0x000fc80000000f00 */
[----:B-1----:R-:W-:-:S05]  /*18cf0*/  @!P0 LEA R18, R3, R0, 0x18 ;  /* 0x0000000003128211 */ /* 0x002fca00078ec0ff */
[----:B------:R2:W-:Y:S01]  /*18d00*/  @!P0 STS.128 [R18+0x132d0], R24 ;  /* 0x0132d01812008388 */ /* 0x0005e20000000c00 */
[----:B------:R-:W-:Y:S06]  /*18d10*/  BAR.ARV 0x5, 0x200 ;  /* 0x0148000000007b1d */ /* 0x000fec0000002000 */
.L_x_12078:
[----:B------:R-:W-:Y:S02]  /*18d20*/  ULDC UR4, c[0x0][0xc3c] ;  /* 0x00030f0000047ab9 */ /* 0x000fe40000000800 */
[----:B------:R-:W-:-:S06]  /*18d30*/  UISETP.GE.AND UP0, UPT, UR42, UR4, UPT ;  /* 0x000000042a00728c */ /* 0x000fcc000bf06270 */
[----:B------:R-:W-:-:S13]  /*18d40*/  PLOP3.LUT P0, PT, PT, PT, UP0, 0x80, 0x0 ;  /* 0x000000000000781c */ /* 0x000fda0003f0f008 */
[----:B------:R-:W-:Y:S05]  /*18d50*/  @!P0 BRA `(.L_x_12086) ;  /* 0xffffffb800a48947 */ /* 0x000fea000383ffff */
.L_x_12012:
[----:B0-----:R-:W3:Y:S01]  /*18d60*/  LDL.LU R0, [R1+0x10] ;  /* 0x0000100001007983 */ /* 0x001ee20000300800 */
[----:B------:R-:W-:Y:S01]  /*18d70*/  BSSY B0, `(.L_x_12087) ;  /* 0x000000b000007945 */ /* 0x000fe20003800000 */
[----:B-1----:R-:W0:Y:S01]  /*18d80*/  S2R R5, SR_CgaCtaId ;  /* 0x0000000000057919 */ /* 0x002e220000008800 */
        /* <DEDUP_REMOVED lines=9> */
.L_x_12131:
[----:B------:R-:W-:Y:S05]  /*18e20*/  BSYNC B0 ;  /* 0x0000000000007941 */ /* 0x000fea0003800000 */
.L_x_12087:
[----:B------:R-:W-:-:S03]  /*18e30*/  UMOV UR4, 0xffffffff ;  /* 0xffffffff00047882 */ /* 0x000fc60000000000 */
[----:B------:R-:W-:Y:S05]  /*18e40*/  BRA.DIV UR4, `(.L_x_12089) ;  /* 0x0000001204707947 */ /* 0x000fea000b800000 */
[----:B0-----:R-:W0:Y:S02]  /*18e50*/  S2R R0, SR_TID.X ;  /* 0x0000000000007919 */ /* 0x001e240000002100 */
[----:B0-----:R-:W-:-:S04]  /*18e60*/  SHF.R.U32.HI R0, RZ, 0x5, R0 ;  /* 0x00000005ff007819 */ /* 0x001fc80000011600 */
[----:B------:R-:W-:-:S05]  /*18e70*/  LOP3.LUT R0, R0, 0x3, RZ, 0xc0, !PT ;  /* 0x0000000300007812 */ /* 0x000fca00078ec0ff */
[----:B------:R0:W1:Y:S02]  /*18e80*/  SHFL.IDX PT, R14, R0, RZ, 0x1f ;  /* 0x00001fff000e7589 */ /* 0x00006400000e0000 */
.L_x_12134:
[----:B-1----:R-:W-:Y:S01]  /*18e90*/  ISETP.NE.AND P0, PT, R14, RZ, PT ;  /* 0x000000ff0e00720c */ /* 0x002fe20003f05270 */
[----:B------:R-:W-:-:S12]  /*18ea0*/  BSSY B0, `(.L_x_12090) ;  /* 0x000002b000007945 */ /* 0x000fd80003800000 */
[----:B------:R-:W-:Y:S05]  /*18eb0*/  @P0 BRA `(.L_x_12091) ;  /* 0x0000000000a40947 */ /* 0x000fea0003800000 */
[----:B------:R-:W-:-:S03]  /*18ec0*/  UMOV UR4, 0xffffffff ;  /* 0xffffffff00047882 */ /* 0x000fc60000000000 */
[----:B------:R-:W-:Y:S05]  /*18ed0*/  BRA.DIV UR4, `(.L_x_12092) ;  /* 0x0000001204807947 */ /* 0x000fea000b800000 */
[----:B------:R-:W-:-:S13]  /*18ee0*/  ELECT P6, URZ, PT ;  /* 0x00000000003f782f */ /* 0x000fda00038c0000 */
.L_x_12137:
[----:B------:R-:W-:Y:S05]  /*18ef0*/  @!P6 BRA `(.L_x_12091) ;  /* 0x000000000094e947 */ /* 0x000fea0003800000 */
[----:B------:R-:W-:-:S06]  /*18f00*/  ULOP3.LUT UR4, UR38, 0x2, URZ, 0xfc, !UPT ;  /* 0x0000000226047892 */ /* 0x000fcc000f8efc3f */
[----:B0-----:R-:W-:-:S05]  /*18f10*/  IMAD.U32 R0, RZ, RZ, UR4 ;  /* 0x00000004ff007e24 */ /* 0x001fca000f8e00ff */
[----:B------:R-:W-:-:S13]  /*18f20*/  ISETP.NE.AND P0, PT, R0, 0x3, PT ;  /* 0x000000030000780c */ /* 0x000fda0003f05270 */
[----:B------:R-:W-:Y:S05]  /*18f30*/  @!P0 BRA `(.L_x_12093) ;  /* 0x0000000000048947 */ /* 0x000fea0003800000 */
[----:B------:R-:W-:Y:S01]  /*18f40*/  BPT.TRAP 0x1 ;  /* 0x000000040000795c */ /* 0x000fe20000300000 */
.L_x_12093:
        /* <DEDUP_REMOVED lines=12> */
.L_x_12138:
[----:B------:R-:W1:Y:S02]  /*19010*/  SYNCS.PHASECHK.TRANS64.TRYWAIT P1, [R9+URZ], R0 ;  /* 0x00000000090075a7 */ /* 0x000e64000802017f */
[----:B-1----:R-:W-:Y:S05]  /*19020*/  @!P1 BRA `(.L_x_12095) ;  /* 0x0000001000609947 */ /* 0x002fea0003800000 */
.L_x_12139:
[----:B------:R-:W-:Y:S05]  /*19030*/  @!P0 BRA `(.L_x_12096) ;  /* 0x0000000000048947 */ /* 0x000fea0003800000 */
[----:B------:R-:W-:Y:S01]  /*19040*/  BPT.TRAP 0x1 ;  /* 0x000000040000795c */ /* 0x000fe20000300000 */
.L_x_12096:
[----:B------:R-:W-:-:S04]  /*19050*/  IMAD R19, R19, 0x8, R6 ;  /* 0x0000000813137824 */ /* 0x000fc800078e0206 */
[----:B------:R-:W3:Y:S02]  /*19060*/  SYNCS.PHASECHK.TRANS64.TRYWAIT P1, [R19+URZ+0x13260], R4 ;  /* 0x01326004130075a7 */ /* 0x000ee4000802017f */
[----:B---3--:R-:W-:Y:S05]  /*19070*/  @!P1 BRA `(.L_x_12097) ;  /* 0x0000001000609947 */ /* 0x008fea0003800000 */
.L_x_12140:
[----:B------:R-:W-:Y:S05]  /*19080*/  @!P0 BRA `(.L_x_12098) ;  /* 0x0000000000048947 */ /* 0x000fea0003800000 */
[----:B------:R-:W-:Y:S01]  /*19090*/  BPT.TRAP 0x1 ;  /* 0x000000040000795c */ /* 0x000fe20000300000 */
.L_x_12098:
[----:B------:R-:W-:-:S04]  /*190a0*/  IMAD R7, R7, 0x8, R6 ;  /* 0x0000000807077824 */ /* 0x000fc800078e0206 */
[----:B------:R-:W4:Y:S02]  /*190b0*/  SYNCS.PHASECHK.TRANS64.TRYWAIT P1, [R7+URZ+0x13260], R0 ;  /* 0x01326000070075a7 */ /* 0x000f24000802017f */
[----:B----4-:R-:W-:Y:S05]  /*190c0*/  @!P1 BRA `(.L_x_12099) ;  /* 0x0000001000609947 */ /* 0x010fea0003800000 */
.L_x_12141:
[----:B------:R-:W-:Y:S05]  /*190d0*/  @!P0 BRA `(.L_x_12100) ;  /* 0x0000000000048947 */ /* 0x000fea0003800000 */
[----:B------:R-:W-:Y:S01]  /*190e0*/  BPT.TRAP 0x1 ;  /* 0x000000040000795c */ /* 0x000fe20000300000 */
.L_x_12100:
[----:B------:R-:W5:Y:S02]  /*190f0*/  SYNCS.PHASECHK.TRANS64.TRYWAIT P0, [R19+URZ+0x13280], R4 ;  /* 0x01328004130075a7 */ /* 0x000f64000800017f */
[----:B-----5:R-:W-:Y:S05]  /*19100*/  @!P0 BRA `(.L_x_12101) ;  /* 0x0000001000648947 */ /* 0x020fea0003800000 */
.L_x_12102:
[----:B------:R0:W0:Y:S02]  /*19110*/  SYNCS.PHASECHK.TRANS64.TRYWAIT P0, [R7+URZ+0x13280], R0 ;  /* 0x01328000070075a7 */ /* 0x000024000800017f */
[----:B0-----:R-:W-:Y:S05]  /*19120*/  @!P0 NANOSLEEP.SYNCS 0x989680 ;  /* 0x009896800000895d */ /* 0x001fea0003900000 */
[----:B------:R-:W0:Y:S02]  /*19130*/  @!P0 SYNCS.PHASECHK.TRANS64 P0, [R7+URZ+0x13280], R0 ;  /* 0x01328000070085a7 */ /* 0x000e24000800007f */
[----:B0-----:R-:W-:Y:S05]  /*19140*/  @!P0 BRA `(.L_x_12102) ;  /* 0xfffffffc00f08947 */ /* 0x001fea000383ffff */
.L_x_12091:
[----:B------:R-:W-:Y:S05]  /*19150*/  BSYNC B0 ;  /* 0x0000000000007941 */ /* 0x000fea0003800000 */
.L_x_12090:
[----:B------:R-:W-:Y:S05]  /*19160*/  EXIT ;  /* 0x000000000000794d */ /* 0x000fea0003800000 */
.L_x_11919:
[----:B0-----:R-:W-:-:S04]  /*19170*/  IMAD.U32 R3, RZ, RZ, UR45 ;  /* 0x0000002dff037e24 */ /* 0x001fc8000f8e00ff */
[----:B------:R0:W1:Y:S03]  /*19180*/  SYNCS.PHASECHK.TRANS64.TRYWAIT P1, [R3+URZ+0x13200], R0 ;  /* 0x01320000030075a7 */ /* 0x000066000802017f */
[----:B-1----:R-:W-:Y:S05]  /*19190*/  @!P1 NANOSLEEP.SYNCS 0x989680 ;  /* 0x009896800000995d */ /* 0x002fea0003900000 */
[----:B------:R-:W1:Y:S02]  /*191a0*/  @!P1 SYNCS.PHASECHK.TRANS64 P1, [R3+URZ+0x13200], R0 ;  /* 0x01320000030095a7 */ /* 0x000e64000802007f */
[----:B-1----:R-:W-:Y:S05]  /*191b0*/  @!P1 BRA `(.L_x_11919) ;  /* 0xfffffffc00ec9947 */ /* 0x002fea000383ffff */
[----:B------:R-:W-:Y:S05]  /*191c0*/  BRA `(.L_x_12103) ;  /* 0xfffffe8c00307947 */ /* 0x000fea000383ffff */
.L_x_11923:
[----:B-1----:R1:W2:Y:S02]  /*191d0*/  SYNCS.PHASECHK.TRANS64.TRYWAIT P1, [R5+URZ+0x13230], R0 ;  /* 0x01323000050075a7 */ /* 0x0022a4000802017f */
[----:B--2---:R-:W-:Y:S05]  /*191e0*/  @!P1 NANOSLEEP.SYNCS 0x989680 ;  /* 0x009896800000995d */ /* 0x004fea0003900000 */
[----:B------:R-:W2:Y:S02]  /*191f0*/  @!P1 SYNCS.PHASECHK.TRANS64 P1, [R5+URZ+0x13230], R0 ;  /* 0x01323000050095a7 */ /* 0x000ea4000802007f */
[----:B--2---:R-:W-:Y:S05]  /*19200*/  @!P1 BRA `(.L_x_11923) ;  /* 0xfffffffc00f09947 */ /* 0x004fea000383ffff */
[----:B------:R-:W-:Y:S05]  /*19210*/  BRA `(.L_x_11922) ;  /* 0xfffffe8c004c7947 */ /* 0x000fea000383ffff */
.L_x_11939:
[----:B-1----:R-:W-:-:S04]  /*19220*/  IMAD.U32 R9, RZ, RZ, UR23 ;  /* 0x00000017ff097e24 */ /* 0x002fc8000f8e00ff */
[----:B------:R1:W2:Y:S03]  /*19230*/  SYNCS.PHASECHK.TRANS64.TRYWAIT P1, [R9+URZ+0x13230], R8 ;  /* 0x01323008090075a7 */ /* 0x0002a6000802017f */
[----:B--2---:R-:W-:Y:S05]  /*19240*/  @!P1 NANOSLEEP.SYNCS 0x989680 ;  /* 0x009896800000995d */ /* 0x004fea0003900000 */
[----:B------:R-:W2:Y:S02]  /*19250*/  @!P1 SYNCS.PHASECHK.TRANS64 P1, [R9+URZ+0x13230], R8 ;  /* 0x01323008090095a7 */ /* 0x000ea4000802007f */
[----:B--2---:R-:W-:Y:S05]  /*19260*/  @!P1 BRA `(.L_x_11939) ;  /* 0xfffffffc00ec9947 */ /* 0x004fea000383ffff */
[----:B------:R-:W-:Y:S05]  /*19270*/  BRA `(.L_x_11938) ;  /* 0xfffffec800cc7947 */ /* 0x000fea000383ffff */
.L_x_11943:
[----:B-1----:R-:W-:-:S04]  /*19280*/  IMAD.U32 R9, RZ, RZ, UR11 ;  /* 0x0000000bff097e24 */ /* 0x002fc8000f8e00ff */
[----:B------:R1:W2:Y:S03]  /*19290*/  SYNCS.PHASECHK.TRANS64.TRYWAIT P1, [R9+URZ+0x13250], R8 ;  /* 0x01325008090075a7 */ /* 0x0002a6000802017f */
[----:B--2---:R-:W-:Y:S05]  /*192a0*/  @!P1 NANOSLEEP.SYNCS 0x989680 ;  /* 0x009896800000995d */ /* 0x004fea0003900000 */
[----:B------:R-:W2:Y:S02]  /*192b0*/  @!P1 SYNCS.PHASECHK.TRANS64 P1, [R9+URZ+0x13250], R8 ;  /* 0x01325008090095a7 */ /* 0x000ea4000802007f */
[----:B--2---:R-:W-:Y:S05]  /*192c0*/  @!P1 BRA `(.L_x_11943) ;  /* 0xfffffffc00ec9947 */ /* 0x004fea000383ffff */
[----:B------:R-:W-:Y:S05]  /*192d0*/  BRA `(.L_x_11942) ;  /* 0xfffffecc00d87947 */ /* 0x000fea000383ffff */
.L_x_11961:
[----:B-1----:R-:W-:-:S04]  /*192e0*/  IMAD.U32 R3, RZ, RZ, UR20 ;  /* 0x00000014ff037e24 */ /* 0x002fc8000f8e00ff */
[----:B------:R1:W2:Y:S03]  /*192f0*/  SYNCS.PHASECHK.TRANS64.TRYWAIT P1, [R3+URZ+0x13230], R0 ;  /* 0x01323000030075a7 */ /* 0x0002a6000802017f */
[----:B--2---:R-:W-:Y:S05]  /*19300*/  @!P1 NANOSLEEP.SYNCS 0x989680 ;  /* 0x009896800000995d */ /* 0x004fea0003900000 */
[----:B------:R-:W2:Y:S02]  /*19310*/  @!P1 SYNCS.PHASECHK.TRANS64 P1, [R3+URZ+0x13230], R0 ;  /* 0x01323000030095a7 */ /* 0x000ea4000802007f */
[----:B--2---:R-:W-:Y:S05]  /*19320*/  @!P1 BRA `(.L_x_11961) ;  /* 0xfffffffc00ec9947 */ /* 0x004fea000383ffff */
[----:B------:R-:W-:Y:S05]  /*19330*/  BRA `(.L_x_11960) ;  /* 0xffffff0c000c7947 */ /* 0x000fea000383ffff */
.L_x_11965:
[----:B-1----:R-:W-:-:S04]  /*19340*/  IMAD.U32 R3, RZ, RZ, UR11 ;  /* 0x0000000bff037e24 */ /* 0x002fc8000f8e00ff */
[----:B------:R1:W2:Y:S03]  /*19350*/  SYNCS.PHASECHK.TRANS64.TRYWAIT P1, [R3+URZ+0x13250], R0 ;  /* 0x01325000030075a7 */ /* 0x0002a6000802017f */
[----:B--2---:R-:W-:Y:S05]  /*19360*/  @!P1 NANOSLEEP.SYNCS 0x989680 ;  /* 0x009896800000995d */ /* 0x004fea0003900000 */
[----:B------:R-:W2:Y:S02]  /*19370*/  @!P1 SYNCS.PHASECHK.TRANS64 P1, [R3+URZ+0x13250], R0 ;  /* 0x01325000030095a7 */ /* 0x000ea4000802007f */
[----:B--2---:R-:W-:Y:S05]  /*19380*/  @!P1 BRA `(.L_x_11965) ;  /* 0xfffffffc00ec9947 */ /* 0x004fea000383ffff */
[----:B------:R-:W-:Y:S05]  /*19390*/  BRA `(.L_x_11964) ;  /* 0xffffff1400547947 */ /* 0x000fea000383ffff */
.L_x_11972:
[----:B-1----:R-:W-:-:S04]  /*193a0*/  IMAD.U32 R3, RZ, RZ, UR23 ;  /* 0x00000017ff037e24 */ /* 0x002fc8000f8e00ff */
[----:B------:R1:W2:Y:S03]  /*193b0*/  SYNCS.PHASECHK.TRANS64.TRYWAIT P1, [R3+URZ+0x13230], R0 ;  /* 0x01323000030075a7 */ /* 0x0002a6000802017f */
[----:B--2---:R-:W-:Y:S05]  /*193c0*/  @!P1 NANOSLEEP.SYNCS 0x989680 ;  /* 0x009896800000995d */ /* 0x004fea0003900000 */
[----:B------:R-:W2:Y:S02]  /*193d0*/  @!P1 SYNCS.PHASECHK.TRANS64 P1, [R3+URZ+0x13230], R0 ;  /* 0x01323000030095a7 */ /* 0x000ea4000802007f */
[----:B--2---:R-:W-:Y:S05]  /*193e0*/  @!P1 BRA `(.L_x_11972) ;  /* 0xfffffffc00ec9947 */ /* 0x004fea000383ffff */
[----:B------:R-:W-:Y:S05]  /*193f0*/  BRA `(.L_x_11971) ;  /* 0xffffff2c008c7947 */ /* 0x000fea000383ffff */
.L_x_11976:
[----:B-1----:R-:W-:-:S04]  /*19400*/  IMAD.U32 R3, RZ, RZ, UR11 ;  /* 0x0000000bff037e24 */ /* 0x002fc8000f8e00ff */
[----:B------:R1:W2:Y:S03]  /*19410*/  SYNCS.PHASECHK.TRANS64.TRYWAIT P1, [R3+URZ+0x13250], R0 ;  /* 0x01325000030075a7 */ /* 0x0002a6000802017f */
[----:B--2---:R-:W-:Y:S05]  /*19420*/  @!P1 NANOSLEEP.SYNCS 0x989680 ;  /* 0x009896800000995d */ /* 0x004fea0003900000 */
[----:B------:R-:W2:Y:S02]  /*19430*/  @!P1 SYNCS.PHASECHK.TRANS64 P1, [R3+URZ+0x13250], R0 ;  /* 0x01325000030095a7 */ /* 0x000ea4000802007f */
[----:B--2---:R-:W-:Y:S05]  /*19440*/  @!P1 BRA `(.L_x_11976) ;  /* 0xfffffffc00ec9947 */ /* 0x004fea000383ffff */
[----:B------:R-:W-:Y:S05]  /*19450*/  BRA `(.L_x_11975) ;  /* 0xffffff3000987947 */ /* 0x000fea000383ffff */
.L_x_11990:
[----:B-1----:R-:W-:-:S04]  /*19460*/  IMAD.U32 R7, RZ, RZ, UR14 ;  /* 0x0000000eff077e24 */ /* 0x002fc8000f8e00ff */
[----:B------:R1:W2:Y:S03]  /*19470*/  SYNCS.PHASECHK.TRANS64.TRYWAIT P1, [R7+URZ+0x13250], R4 ;  /* 0x01325004070075a7 */ /* 0x0002a6000802017f */
[----:B--2---:R-:W-:Y:S05]  /*19480*/  @!P1 NANOSLEEP.SYNCS 0x989680 ;  /* 0x009896800000995d */ /* 0x004fea0003900000 */
[----:B------:R-:W2:Y:S02]  /*19490*/  @!P1 SYNCS.PHASECHK.TRANS64 P1, [R7+URZ+0x13250], R4 ;  /* 0x01325004070095a7 */ /* 0x000ea4000802007f */
[----:B--2---:R-:W-:Y:S05]  /*194a0*/  @!P1 BRA `(.L_x_11990) ;  /* 0xfffffffc00ec9947 */ /* 0x004fea000383ffff */
[----:B------:R-:W-:Y:S05]  /*194b0*/  BRA `(.L_x_11989) ;  /* 0xffffff6800f87947 */ /* 0x000fea000383ffff */
.L_x_12034:
[----:B------:R-:W-:Y:S02]  /*194c0*/  IMAD.MOV.U32 R13, RZ, RZ, R20 ;  /* 0x000000ffff0d7224 */ /* 0x000fe400078e0014 */
[----:B------:R-:W-:Y:S02]  /*194d0*/  IMAD.MOV.U32 R12, RZ, RZ, RZ ;  /* 0x000000ffff0c7224 */ /* 0x000fe400078e00ff */
[----:B------:R-:W-:Y:S02]  /*194e0*/  IMAD.MOV.U32 R11, RZ, RZ, 0x1f ;  /* 0x0000001fff0b7424 */ /* 0x000fe400078e00ff */
[----:B------:R-:W-:-:S07]  /*194f0*/  IMAD.MOV.U32 R15, RZ, RZ, -0x1 ;  /* 0xffffffffff0f7424 */ /* 0x000fce00078e00ff */
[----:B01----:R-:W-:Y:S05]  /*19500*/  WARPSYNC.COLLECTIVE R15, `(.L_x_12104) ;  /* 0x000000000f087348 */ /* 0x003fea0003c00000 */
[----:B------:R2:W3:Y:S02]  /*19510*/  SHFL.IDX P6, R14, R13, R12, R11 ;  /* 0x0000000c0d0e7389 */ /* 0x0004e400000c000b */
[----:B0123--:R-:W-:Y:S01]  /*19520*/  ENDCOLLECTIVE ;  /* 0x000000000000791b */ /* 0x00ffe20003800000 */
.L_x_12104:
[----:B------:R-:W-:Y:S05]  /*19530*/  BRA `(.L_x_12105) ;  /* 0xffffffc400907947 */ /* 0x000fea000383ffff */
.L_x_12036:
[----:B------:R-:W-:Y:S01]  /*19540*/  BSSY B0, `(.L_x_12106) ;  /* 0x0000006000007945 */ /* 0x000fe20003800000 */
[----:B------:R-:W-:-:S07]  /*19550*/  IMAD.MOV.U32 R15, RZ, RZ, -0x1 ;  /* 0xffffffffff0f7424 */ /* 0x000fce00078e00ff */
[----:B012---:R-:W-:Y:S05]  /*19560*/  WARPSYNC.COLLECTIVE R15, `(.L_x_12107) ;  /* 0x000000000f0c7348 */ /* 0x007fea0003c00000 */
[----:B------:R-:W-:Y:S02]  /*19570*/  ELECT P6, UR62, PT ;  /* 0x00000000003e782f */ /* 0x000fe400038c0000 */
[----:B------:R-:W-:Y:S01]  /*19580*/  MOV R14, UR62 ;  /* 0x0000003e000e7c02 */ /* 0x000fe20008000f00 */
[----:B012---:R-:W-:Y:S10]  /*19590*/  ENDCOLLECTIVE ;  /* 0x000000000000791b */ /* 0x007ff40003800000 */
.L_x_12107:
[----:B------:R-:W-:Y:S05]  /*195a0*/  BSYNC B0 ;  /* 0x0000000000007941 */ /* 0x000fea0003800000 */
.L_x_12106:
[----:B------:R-:W-:Y:S05]  /*195b0*/  BRA `(.L_x_12108) ;  /* 0xffffffc400987947 */ /* 0x000fea000383ffff */
.L_x_12038:
[----:B---3--:R3:W4:Y:S02]  /*195c0*/  SYNCS.PHASECHK.TRANS64.TRYWAIT P0, [R2+URZ+0x13280], R3 ;  /* 0x01328003020075a7 */ /* 0x008724000800017f */
[----:B----4-:R-:W-:Y:S05]  /*195d0*/  @!P0 NANOSLEEP.SYNCS 0x989680 ;  /* 0x009896800000895d */ /* 0x010fea0003900000 */
[----:B------:R-:W4:Y:S02]  /*195e0*/  @!P0 SYNCS.PHASECHK.TRANS64 P0, [R2+URZ+0x13280], R3 ;  /* 0x01328003020085a7 */ /* 0x000f24000800007f */
[----:B----4-:R-:W-:Y:S05]  /*195f0*/  @!P0 BRA `(.L_x_12038) ;  /* 0xfffffffc00f08947 */ /* 0x010fea000383ffff */
[----:B------:R-:W-:Y:S05]  /*19600*/  BRA `(.L_x_12109) ;  /* 0xffffffc400f47947 */ /* 0x000fea000383ffff */
.L_x_12040:
[----:B0-----:R0:W4:Y:S02]  /*19610*/  SYNCS.PHASECHK.TRANS64.TRYWAIT P0, [R2+URZ+0x13240], R3 ;  /* 0x01324003020075a7 */ /* 0x001124000800017f */
[----:B----4-:R-:W-:Y:S05]  /*19620*/  @!P0 NANOSLEEP.SYNCS 0x989680 ;  /* 0x009896800000895d */ /* 0x010fea0003900000 */
[----:B------:R-:W4:Y:S02]  /*19630*/  @!P0 SYNCS.PHASECHK.TRANS64 P0, [R2+URZ+0x13240], R3 ;  /* 0x01324003020085a7 */ /* 0x000f24000800007f */
[----:B----4-:R-:W-:Y:S05]  /*19640*/  @!P0 BRA `(.L_x_12040) ;  /* 0xfffffffc00f08947 */ /* 0x010fea000383ffff */
[----:B------:R-:W-:Y:S05]  /*19650*/  BRA `(.L_x_12110) ;  /* 0xffffffc800407947 */ /* 0x000fea000383ffff */
.L_x_12044:
[----:B------:R0:W5:Y:S01]  /*19660*/  LDL.LU R10, [R1+0x4] ;  /* 0x00000400010a7983 */ /* 0x0001620000300800 */
[----:B------:R-:W-:Y:S02]  /*19670*/  IMAD.MOV.U32 R8, RZ, RZ, R11 ;  /* 0x000000ffff087224 */ /* 0x000fe400078e000b */
[----:B------:R-:W-:Y:S02]  /*19680*/  IMAD.MOV.U32 R13, RZ, RZ, R4 ;  /* 0x000000ffff0d7224 */ /* 0x000fe400078e0004 */
[----:B------:R-:W-:Y:S02]  /*19690*/  IMAD.MOV.U32 R12, RZ, RZ, RZ ;  /* 0x000000ffff0c7224 */ /* 0x000fe400078e00ff */
[----:B------:R-:W-:Y:S02]  /*196a0*/  IMAD.MOV.U32 R11, RZ, RZ, 0x1c1f ;  /* 0x00001c1fff0b7424 */ /* 0x000fe400078e00ff */
[----:B0-----:R-:W-:-:S07]  /*196b0*/  IMAD.MOV.U32 R15, RZ, RZ, -0x1 ;  /* 0xffffffffff0f7424 */ /* 0x001fce00078e00ff */
[----:B-----5:R-:W-:Y:S05]  /*196c0*/  WARPSYNC.COLLECTIVE R15, `(.L_x_12111) ;  /* 0x000000000f087348 */ /* 0x020fea0003c00000 */
[----:B------:R0:W1:Y:S02]  /*196d0*/  SHFL.IDX P6, R14, R13, R12, R11 ;  /* 0x0000000c0d0e7389 */ /* 0x00006400000c000b */
[----:B01---5:R-:W-:Y:S01]  /*196e0*/  ENDCOLLECTIVE ;  /* 0x000000000000791b */ /* 0x023fe20003800000 */
.L_x_12111:
[----:B------:R-:W-:Y:S02]  /*196f0*/  IMAD.MOV.U32 R13, RZ, RZ, R0 ;  /* 0x000000ffff0d7224 */ /* 0x000fe400078e0000 */
[----:B------:R-:W-:-:S07]  /*19700*/  IMAD.MOV.U32 R2, RZ, RZ, R14 ;  /* 0x000000ffff027224 */ /* 0x000fce00078e000e */
[----:B------:R-:W-:Y:S05]  /*19710*/  WARPSYNC.COLLECTIVE R15, `(.L_x_12112) ;  /* 0x000000000f087348 */ /* 0x000fea0003c00000 */
[----:B------:R0:W1:Y:S02]  /*19720*/  SHFL.IDX P6, R14, R13, R12, R11 ;  /* 0x0000000c0d0e7389 */ /* 0x00006400000c000b */
[----:B01----:R-:W-:Y:S01]  /*19730*/  ENDCOLLECTIVE ;  /* 0x000000000000791b */ /* 0x003fe20003800000 */
.L_x_12112:
[----:B------:R-:W-:Y:S02]  /*19740*/  IMAD.MOV.U32 R13, RZ, RZ, R4 ;  /* 0x000000ffff0d7224 */ /* 0x000fe400078e0004 */
[----:B------:R-:W-:Y:S02]  /*19750*/  IMAD.MOV.U32 R12, RZ, RZ, 0x1 ;  /* 0x00000001ff0c7424 */ /* 0x000fe400078e00ff */
[----:B------:R-:W-:-:S07]  /*19760*/  IMAD.MOV.U32 R3, RZ, RZ, R14 ;  /* 0x000000ffff037224 */ /* 0x000fce00078e000e */
[----:B------:R-:W-:Y:S05]  /*19770*/  WARPSYNC.COLLECTIVE R15, `(.L_x_12113) ;  /* 0x000000000f087348 */ /* 0x000fea0003c00000 */
[----:B------:R0:W1:Y:S02]  /*19780*/  SHFL.IDX P6, R14, R13, R12, R11 ;  /* 0x0000000c0d0e7389 */ /* 0x00006400000c000b */
[----:B01----:R-:W-:Y:S01]  /*19790*/  ENDCOLLECTIVE ;  /* 0x000000000000791b */ /* 0x003fe20003800000 */
.L_x_12113:
[----:B------:R-:W-:Y:S02]  /*197a0*/  IMAD.MOV.U32 R13, RZ, RZ, R0 ;  /* 0x000000ffff0d7224 */ /* 0x000fe400078e0000 */
[----:B------:R-:W-:Y:S02]  /*197b0*/  IMAD R7, R10, R9, RZ ;  /* 0x000000090a077224 */ /* 0x000fe400078e02ff */
[----:B------:R-:W0:Y:S02]  /*197c0*/  S2R R10, SR_TID.X ;  /* 0x00000000000a7919 */ /* 0x000e240000002100 */
[----:B0-----:R-:W-:-:S04]  /*197d0*/  LOP3.LUT R10, R10, 0x7f, RZ, 0xc0, !PT ;  /* 0x0000007f0a0a7812 */ /* 0x001fc800078ec0ff */
[----:B------:R-:W-:-:S05]  /*197e0*/  SHF.R.U32.HI R10, RZ, 0x2, R10 ;  /* 0x00000002ff0a7819 */ /* 0x000fca000001160a */
[----:B------:R-:W-:-:S04]  /*197f0*/  IMAD.IADD R8, R10, 0x1, R8 ;  /* 0x000000010a087824 */ /* 0x000fc800078e0208 */
[C---:B------:R-:W-:Y:S01]  /*19800*/  VIADD R10, R8.reuse, 0x20 ;  /* 0x00000020080a7836 */ /* 0x040fe20000000000 */
[----:B------:R-:W-:-:S13]  /*19810*/  ISETP.GE.AND P1, PT, R8, R7, PT ;  /* 0x000000070800720c */ /* 0x000fda0003f26270 */
        /* <DEDUP_REMOVED lines=13> */
.L_x_12114:
[----:B------:R-:W-:Y:S02]  /*198f0*/  IMAD.MOV.U32 R13, RZ, RZ, R4 ;  /* 0x000000ffff0d7224 */ /* 0x000fe400078e0004 */
[----:B------:R-:W-:Y:S01]  /*19900*/  IMAD.MOV.U32 R12, RZ, RZ, 0x2 ;  /* 0x00000002ff0c7424 */ /* 0x000fe200078e00ff */
[----:B------:R-:W-:-:S13]  /*19910*/  @!P1 IADD3 R9, P2, R21, R14, RZ ;  /* 0x0000000e15099210 */ /* 0x000fda0007f5e0ff */
[----:B------:R-:W-:Y:S05]  /*19920*/  WARPSYNC.COLLECTIVE R15, `(.L_x_12115) ;  /* 0x000000000f087348 */ /* 0x000fea0003c00000 */
[----:B------:R0:W1:Y:S02]  /*19930*/  SHFL.IDX P6, R14, R13, R12, R11 ;  /* 0x0000000c0d0e7389 */ /* 0x00006400000c000b */
[----:B01----:R-:W-:Y:S01]  /*19940*/  ENDCOLLECTIVE ;  /* 0x000000000000791b */ /* 0x003fe20003800000 */
.L_x_12115:
[----:B------:R-:W-:Y:S02]  /*19950*/  @!P1 IMAD.X R3, RZ, RZ, R2, P2 ;  /* 0x000000ffff039224 */ /* 0x000fe400010e0602 */
[----:B------:R-:W-:-:S05]  /*19960*/  @!P1 IMAD.MOV.U32 R2, RZ, RZ, R9 ;  /* 0x000000ffff029224 */ /* 0x000fca00078e0009 */
        /* <DEDUP_REMOVED lines=10> */
.L_x_12116:
[----:B------:R-:W-:Y:S02]  /*19a10*/  IMAD.MOV.U32 R13, RZ, RZ, R4 ;  /* 0x000000ffff0d7224 */ /* 0x000fe400078e0004 */
[----:B------:R-:W-:Y:S01]  /*19a20*/  IMAD.MOV.U32 R12, RZ, RZ, 0x3 ;  /* 0x00000003ff0c7424 */ /* 0x000fe200078e00ff */
[----:B------:R-:W-:-:S13]  /*19a30*/  @!P1 IADD3 R9, P2, R21, R14, RZ ;  /* 0x0000000e15099210 */ /* 0x000fda0007f5e0ff */
[----:B------:R-:W-:Y:S05]  /*19a40*/  WARPSYNC.COLLECTIVE R15, `(.L_x_12117) ;  /* 0x000000000f087348 */ /* 0x000fea0003c00000 */
[----:B------:R0:W1:Y:S02]  /*19a50*/  SHFL.IDX P6, R14, R13, R12, R11 ;  /* 0x0000000c0d0e7389 */ /* 0x00006400000c000b */
[----:B01----:R-:W-:Y:S01]  /*19a60*/  ENDCOLLECTIVE ;  /* 0x000000000000791b */ /* 0x003fe20003800000 */
.L_x_12117:
[----:B------:R-:W-:Y:S02]  /*19a70*/  @!P1 IMAD.X R3, RZ, RZ, R2, P2 ;  /* 0x000000ffff039224 */ /* 0x000fe400010e0602 */
[----:B------:R-:W-:-:S05]  /*19a80*/  @!P1 IMAD.MOV.U32 R2, RZ, RZ, R9 ;  /* 0x000000ffff029224 */ /* 0x000fca00078e0009 */
        /* <DEDUP_REMOVED lines=11> */
.L_x_12118:
[----:B------:R-:W-:Y:S02]  /*19b40*/  IMAD.MOV.U32 R13, RZ, RZ, R6 ;  /* 0x000000ffff0d7224 */ /* 0x000fe400078e0006 */
[----:B------:R-:W-:Y:S02]  /*19b50*/  IMAD.MOV.U32 R12, RZ, RZ, RZ ;  /* 0x000000ffff0c7224 */ /* 0x000fe400078e00ff */
[----:B------:R-:W-:-:S07]  /*19b60*/  IMAD.MOV.U32 R2, RZ, RZ, R14 ;  /* 0x000000ffff027224 */ /* 0x000fce00078e000e */
[----:B------:R-:W-:Y:S05]  /*19b70*/  WARPSYNC.COLLECTIVE R15, `(.L_x_12119) ;  /* 0x000000000f087348 */ /* 0x000fea0003c00000 */
[----:B------:R0:W1:Y:S02]  /*19b80*/  SHFL.IDX P6, R14, R13, R12, R11 ;  /* 0x0000000c0d0e7389 */ /* 0x00006400000c000b */
[----:B01----:R-:W-:Y:S01]  /*19b90*/  ENDCOLLECTIVE ;  /* 0x000000000000791b */ /* 0x003fe20003800000 */
.L_x_12119:
        /* <DEDUP_REMOVED lines=11> */
.L_x_12120:
        /* <DEDUP_REMOVED lines=8> */
.L_x_12121:
        /* <DEDUP_REMOVED lines=11> */
.L_x_12122:
[----:B------:R-:W-:Y:S05]  /*19d80*/  BRA `(.L_x_12123) ;  /* 0xffffffcc003c7947 */ /* 0x000fea000383ffff */
.L_x_12047:
[----:B0-----:R0:W1:Y:S02]  /*19d90*/  SYNCS.PHASECHK.TRANS64.TRYWAIT P0, [R18+URZ+0x13220], R3 ;  /* 0x01322003120075a7 */ /* 0x001064000800017f */
[----:B-1----:R-:W-:Y:S05]  /*19da0*/  @!P0 NANOSLEEP.SYNCS 0x989680 ;  /* 0x009896800000895d */ /* 0x002fea0003900000 */
[----:B------:R-:W1:Y:S02]  /*19db0*/  @!P0 SYNCS.PHASECHK.TRANS64 P0, [R18+URZ+0x13220], R3 ;  /* 0x01322003120085a7 */ /* 0x000e64000800007f */
[----:B-1----:R-:W-:Y:S05]  /*19dc0*/  @!P0 BRA `(.L_x_12047) ;  /* 0xfffffffc00f08947 */ /* 0x002fea000383ffff */
[----:B------:R-:W-:Y:S05]  /*19dd0*/  BRA `(.L_x_12124) ;  /* 0xffffffcc00a47947 */ /* 0x000fea000383ffff */
.L_x_12053:
[----:B0-----:R0:W1:Y:S02]  /*19de0*/  SYNCS.PHASECHK.TRANS64.TRYWAIT P0, [R4+URZ+0x13280], R2 ;  /* 0x01328002040075a7 */ /* 0x001064000800017f */
[----:B-1----:R-:W-:Y:S05]  /*19df0*/  @!P0 NANOSLEEP.SYNCS 0x989680 ;  /* 0x009896800000895d */ /* 0x002fea0003900000 */
[----:B------:R-:W1:Y:S02]  /*19e00*/  @!P0 SYNCS.PHASECHK.TRANS64 P0, [R4+URZ+0x13280], R2 ;  /* 0x01328002040085a7 */ /* 0x000e64000800007f */
[----:B-1----:R-:W-:Y:S05]  /*19e10*/  @!P0 BRA `(.L_x_12053) ;  /* 0xfffffffc00f08947 */ /* 0x002fea000383ffff */
[----:B------:R-:W-:Y:S05]  /*19e20*/  BRA `(.L_x_12125) ;  /* 0xffffffd0003c7947 */ /* 0x000fea000383ffff */
.L_x_12058:
[----:B-1----:R1:W2:Y:S02]  /*19e30*/  SYNCS.PHASECHK.TRANS64.TRYWAIT P0, [R4+URZ+0x13240], R2 ;  /* 0x01324002040075a7 */ /* 0x0022a4000800017f */
[----:B--2---:R-:W-:Y:S05]  /*19e40*/  @!P0 NANOSLEEP.SYNCS 0x989680 ;  /* 0x009896800000895d */ /* 0x004fea0003900000 */
[----:B------:R-:W2:Y:S02]  /*19e50*/  @!P0 SYNCS.PHASECHK.TRANS64 P0, [R4+URZ+0x13240], R2 ;  /* 0x01324002040085a7 */ /* 0x000ea4000800007f */
[----:B--2---:R-:W-:Y:S05]  /*19e60*/  @!P0 BRA `(.L_x_12058) ;  /* 0xfffffffc00f08947 */ /* 0x004fea000383ffff */
[----:B------:R-:W-:Y:S05]  /*19e70*/  BRA `(.L_x_12126) ;  /* 0xffffffd000b47947 */ /* 0x000fea000383ffff */
.L_x_12064:
[----:B0-----:R0:W1:Y:S02]  /*19e80*/  SYNCS.PHASECHK.TRANS64.TRYWAIT P0, [R3+URZ+0x13270], R2 ;  /* 0x01327002030075a7 */ /* 0x001064000800017f */
[----:B-1----:R-:W-:Y:S05]  /*19e90*/  @!P0 NANOSLEEP.SYNCS 0x989680 ;  /* 0x009896800000895d */ /* 0x002fea0003900000 */
[----:B------:R-:W1:Y:S02]  /*19ea0*/  @!P0 SYNCS.PHASECHK.TRANS64 P0, [R3+URZ+0x13270], R2 ;  /* 0x01327002030085a7 */ /* 0x000e64000800007f */
[----:B-1----:R-:W-:Y:S05]  /*19eb0*/  @!P0 BRA `(.L_x_12064) ;  /* 0xfffffffc00f08947 */ /* 0x002fea000383ffff */
[----:B------:R-:W-:Y:S05]  /*19ec0*/  BRA `(.L_x_12127) ;  /* 0xffffffd400507947 */ /* 0x000fea000383ffff */
.L_x_12066:
[----:B0-----:R0:W1:Y:S02]  /*19ed0*/  SYNCS.PHASECHK.TRANS64.TRYWAIT P0, [R3+URZ+0x13260], R2 ;  /* 0x01326002030075a7 */ /* 0x001064000800017f */
[----:B-1----:R-:W-:Y:S05]  /*19ee0*/  @!P0 NANOSLEEP.SYNCS 0x989680 ;  /* 0x009896800000895d */ /* 0x002fea0003900000 */
[----:B------:R-:W1:Y:S02]  /*19ef0*/  @!P0 SYNCS.PHASECHK.TRANS64 P0, [R3+URZ+0x13260], R2 ;  /* 0x01326002030085a7 */ /* 0x000e64000800007f */
[----:B-1----:R-:W-:Y:S05]  /*19f00*/  @!P0 BRA `(.L_x_12066) ;  /* 0xfffffffc00f08947 */ /* 0x002fea000383ffff */
[----:B------:R-:W-:Y:S05]  /*19f10*/  BRA `(.L_x_12128) ;  /* 0xffffffd400587947 */ /* 0x000fea000383ffff */
.L_x_12073:
[----:B0-----:R0:W1:Y:S02]  /*19f20*/  SYNCS.PHASECHK.TRANS64.TRYWAIT P1, [R2+URZ+0x13270], R3 ;  /* 0x01327003020075a7 */ /* 0x001064000802017f */
[----:B-1----:R-:W-:Y:S05]  /*19f30*/  @!P1 NANOSLEEP.SYNCS 0x989680 ;  /* 0x009896800000995d */ /* 0x002fea0003900000 */
[----:B------:R-:W1:Y:S02]  /*19f40*/  @!P1 SYNCS.PHASECHK.TRANS64 P1, [R2+URZ+0x13270], R3 ;  /* 0x01327003020095a7 */ /* 0x000e64000802007f */
[----:B-1----:R-:W-:Y:S05]  /*19f50*/  @!P1 BRA `(.L_x_12073) ;  /* 0xfffffffc00f09947 */ /* 0x002fea000383ffff */
[----:B------:R-:W-:Y:S05]  /*19f60*/  BRA `(.L_x_12129) ;  /* 0xffffffd8009c7947 */ /* 0x000fea000383ffff */
.L_x_12075:
[----:B0-----:R0:W1:Y:S02]  /*19f70*/  SYNCS.PHASECHK.TRANS64.TRYWAIT P1, [R2+URZ+0x13260], R5 ;  /* 0x01326005020075a7 */ /* 0x001064000802017f */
[----:B-1----:R-:W-:Y:S05]  /*19f80*/  @!P1 NANOSLEEP.SYNCS 0x989680 ;  /* 0x009896800000995d */ /* 0x002fea0003900000 */
[----:B------:R-:W1:Y:S02]  /*19f90*/  @!P1 SYNCS.PHASECHK.TRANS64 P1, [R2+URZ+0x13260], R5 ;  /* 0x01326005020095a7 */ /* 0x000e64000802007f */
[----:B-1----:R-:W-:Y:S05]  /*19fa0*/  @!P1 BRA `(.L_x_12075) ;  /* 0xfffffffc00f09947 */ /* 0x002fea000383ffff */
[----:B------:R-:W-:Y:S05]  /*19fb0*/  BRA `(.L_x_12130) ;  /* 0xffffffd800a47947 */ /* 0x000fea000383ffff */
.L_x_12088:
[----:B0-----:R0:W1:Y:S02]  /*19fc0*/  SYNCS.PHASECHK.TRANS64.TRYWAIT P0, [R6+URZ+0x13220], R0 ;  /* 0x01322000060075a7 */ /* 0x001064000800017f */
[----:B-1----:R-:W-:Y:S05]  /*19fd0*/  @!P0 NANOSLEEP.SYNCS 0x989680 ;  /* 0x009896800000895d */ /* 0x002fea0003900000 */
[----:B------:R-:W1:Y:S02]  /*19fe0*/  @!P0 SYNCS.PHASECHK.TRANS64 P0, [R6+URZ+0x13220], R0 ;  /* 0x01322000060085a7 */ /* 0x000e64000800007f */
[----:B-1----:R-:W-:Y:S05]  /*19ff0*/  @!P0 BRA `(.L_x_12088) ;  /* 0xfffffffc00f08947 */ /* 0x002fea000383ffff */
[----:B------:R-:W-:Y:S05]  /*1a000*/  BRA `(.L_x_12131) ;  /* 0xffffffec00847947 */ /* 0x000fea000383ffff */
.L_x_12089:
        /* <DEDUP_REMOVED lines=8> */
[----:B0-2---:R-:W-:Y:S05]  /*1a090*/  WARPSYNC.COLLECTIVE R15, `(.L_x_12133) ;  /* 0x000000000f087348 */ /* 0x005fea0003c00000 */
[----:B------:R1:W3:Y:S02]  /*1a0a0*/  SHFL.IDX P6, R14, R13, R12, R11 ;  /* 0x0000000c0d0e7389 */ /* 0x0002e400000c000b */
[----:B0123--:R-:W-:Y:S01]  /*1a0b0*/  ENDCOLLECTIVE ;  /* 0x000000000000791b */ /* 0x00ffe20003800000 */
.L_x_12133:
[----:B------:R-:W-:Y:S05]  /*1a0c0*/  BSYNC B0 ;  /* 0x0000000000007941 */ /* 0x000fea0003800000 */
.L_x_12132:
[----:B------:R-:W-:Y:S05]  /*1a0d0*/  BRA `(.L_x_12134) ;  /* 0xffffffec006c7947 */ /* 0x000fea000383ffff */
.L_x_12092:
[----:B------:R-:W-:Y:S01]  /*1a0e0*/  BSSY B1, `(.L_x_12135) ;  /* 0x0000006000017945 */ /* 0x000fe20003800000 */
[----:B------:R-:W-:-:S07]  /*1a0f0*/  IMAD.MOV.U32 R15, RZ, RZ, -0x1 ;  /* 0xffffffffff0f7424 */ /* 0x000fce00078e00ff */
[----:B0-2---:R-:W-:Y:S05]  /*1a100*/  WARPSYNC.COLLECTIVE R15, `(.L_x_12136) ;  /* 0x000000000f0c7348 */ /* 0x005fea0003c00000 */
[----:B------:R-:W-:Y:S02]  /*1a110*/  ELECT P6, UR62, PT ;  /* 0x00000000003e782f */ /* 0x000fe400038c0000 */
[----:B------:R-:W-:Y:S01]  /*1a120*/  MOV R14, UR62 ;  /* 0x0000003e000e7c02 */ /* 0x000fe20008000f00 */
[----:B0-2---:R-:W-:Y:S10]  /*1a130*/  ENDCOLLECTIVE ;  /* 0x000000000000791b */ /* 0x005ff40003800000 */
.L_x_12136:
[----:B------:R-:W-:Y:S05]  /*1a140*/  BSYNC B1 ;  /* 0x0000000000017941 */ /* 0x000fea0003800000 */
.L_x_12135:
[----:B------:R-:W-:Y:S05]  /*1a150*/  BRA `(.L_x_12137) ;  /* 0xffffffec00647947 */ /* 0x000fea000383ffff */
.L_x_12094:
[----:B0-----:R0:W1:Y:S02]  /*1a160*/  SYNCS.PHASECHK.TRANS64.TRYWAIT P1, [R5+URZ], R4 ;  /* 0x00000004050075a7 */ /* 0x001064000802017f */
[----:B-1----:R-:W-:Y:S05]  /*1a170*/  @!P1 NANOSLEEP.SYNCS 0x989680 ;  /* 0x009896800000995d */ /* 0x002fea0003900000 */
[----:B------:R-:W1:Y:S02]  /*1a180*/  @!P1 SYNCS.PHASECHK.TRANS64 P1, [R5+URZ], R4 ;  /* 0x00000004050095a7 */ /* 0x000e64000802007f */
[----:B-1----:R-:W-:Y:S05]  /*1a190*/  @!P1 BRA `(.L_x_12094) ;  /* 0xfffffffc00f09947 */ /* 0x002fea000383ffff */
[----:B------:R-:W-:Y:S05]  /*1a1a0*/  BRA `(.L_x_12138) ;  /* 0xffffffec00987947 */ /* 0x000fea000383ffff */
.L_x_12095:
[----:B-1----:R1:W3:Y:S02]  /*1a1b0*/  SYNCS.PHASECHK.TRANS64.TRYWAIT P1, [R9+URZ], R0 ;  /* 0x00000000090075a7 */ /* 0x0022e4000802017f */
[----:B---3--:R-:W-:Y:S05]  /*1a1c0*/  @!P1 NANOSLEEP.SYNCS 0x989680 ;  /* 0x009896800000995d */ /* 0x008fea0003900000 */
[----:B------:R-:W3:Y:S02]  /*1a1d0*/  @!P1 SYNCS.PHASECHK.TRANS64 P1, [R9+URZ], R0 ;  /* 0x00000000090095a7 */ /* 0x000ee4000802007f */
[----:B---3--:R-:W-:Y:S05]  /*1a1e0*/  @!P1 BRA `(.L_x_12095) ;  /* 0xfffffffc00f09947 */ /* 0x008fea000383ffff */
[----:B------:R-:W-:Y:S05]  /*1a1f0*/  BRA `(.L_x_12139) ;  /* 0xffffffec008c7947 */ /* 0x000fea000383ffff */
.L_x_12097:
[----:B---3--:R3:W4:Y:S02]  /*1a200*/  SYNCS.PHASECHK.TRANS64.TRYWAIT P1, [R19+URZ+0x13260], R4 ;  /* 0x01326004130075a7 */ /* 0x008724000802017f */
[----:B----4-:R-:W-:Y:S05]  /*1a210*/  @!P1 NANOSLEEP.SYNCS 0x989680 ;  /* 0x009896800000995d */ /* 0x010fea0003900000 */
[----:B------:R-:W4:Y:S02]  /*1a220*/  @!P1 SYNCS.PHASECHK.TRANS64 P1, [R19+URZ+0x13260], R4 ;  /* 0x01326004130095a7 */ /* 0x000f24000802007f */
[----:B----4-:R-:W-:Y:S05]  /*1a230*/  @!P1 BRA `(.L_x_12097) ;  /* 0xfffffffc00f09947 */ /* 0x010fea000383ffff */
[----:B------:R-:W-:Y:S05]  /*1a240*/  BRA `(.L_x_12140) ;  /* 0xffffffec008c7947 */ /* 0x000fea000383ffff */
.L_x_12099:
[----:B----4-:R4:W0:Y:S02]  /*1a250*/  SYNCS.PHASECHK.TRANS64.TRYWAIT P1, [R7+URZ+0x13260], R0 ;  /* 0x01326000070075a7 */ /* 0x010824000802017f */
[----:B0-----:R-:W-:Y:S05]  /*1a260*/  @!P1 NANOSLEEP.SYNCS 0x989680 ;  /* 0x009896800000995d */ /* 0x001fea0003900000 */
[----:B------:R-:W0:Y:S02]  /*1a270*/  @!P1 SYNCS.PHASECHK.TRANS64 P1, [R7+URZ+0x13260], R0 ;  /* 0x01326000070095a7 */ /* 0x000e24000802007f */
[----:B0-----:R-:W-:Y:S05]  /*1a280*/  @!P1 BRA `(.L_x_12099) ;  /* 0xfffffffc00f09947 */ /* 0x001fea000383ffff */
[----:B------:R-:W-:Y:S05]  /*1a290*/  BRA `(.L_x_12141) ;  /* 0xffffffec008c7947 */ /* 0x000fea000383ffff */
.L_x_12101:
[----:B------:R0:W0:Y:S02]  /*1a2a0*/  SYNCS.PHASECHK.TRANS64.TRYWAIT P0, [R19+URZ+0x13280], R4 ;  /* 0x01328004130075a7 */ /* 0x000024000800017f */
[----:B0-----:R-:W-:Y:S05]  /*1a2b0*/  @!P0 NANOSLEEP.SYNCS 0x989680 ;  /* 0x009896800000895d */ /* 0x001fea0003900000 */
[----:B------:R-:W0:Y:S02]  /*1a2c0*/  @!P0 SYNCS.PHASECHK.TRANS64 P0, [R19+URZ+0x13280], R4 ;  /* 0x01328004130085a7 */ /* 0x000e24000800007f */
[----:B0-----:R-:W-:Y:S05]  /*1a2d0*/  @!P0 BRA `(.L_x_12101) ;  /* 0xfffffffc00f08947 */ /* 0x001fea000383ffff */
[----:B------:R-:W-:Y:S05]  /*1a2e0*/  BRA `(.L_x_12102) ;  /* 0xffffffec00887947 */ /* 0x000fea000383ffff */
.L_x_12142:
        /* <DEDUP_REMOVED lines=9> */
.L_x_13298:


//--------------------- .text._ZN7cutlass13device_kernelIN5flash11enable_sm90INS1_16FlashAttnFwdSm90INS1_25CollectiveMainloopFwdSm90ILi2EN4cute5tupleIJNS5_1CILi1EEES8_S8_EEENS6_IJNS7_ILi192EEENS7_ILi160EEENS7_ILi64EEEEEELi64ENS_12float_e4m3_tEfNS_4arch4Sm90ELb0ELb1ELb0ELb1ELb0ELb1ELb0ELb1ELb1ELb1ELb1ELb0EEENS1_21CollectiveEpilogueFwdINS6_IJSA_SC_SB_EEES9_NS_10bfloat16_tESG_Li384ELb1ELb1ELb1ELb1EEENS1_36VarlenDynamicPersistentTileSchedulerILi192ELi160ELi384ELi128ELb1ELb1ELb1ELb1ELb0ELb1EEEEEEEEEvNT_6ParamsE --------------------------
	.section	.text._ZN7cutlass13device_kernelIN5flash11enable_sm90INS1_16FlashAttnFwdSm90INS1_25CollectiveMainloopFwdSm90ILi2EN4cute5tupleIJNS5_1CILi1EEES8_S8_EEENS6_IJNS7_ILi192EEENS7_ILi160EEENS7_ILi64EEEEEELi64ENS_12float_e4m3_tEfNS_4arch4Sm90ELb0ELb1ELb0ELb1ELb0ELb1ELb0ELb1ELb1ELb1ELb1ELb0EEENS1_21CollectiveEpilogueFwdINS6_IJSA_SC_SB_EEES9_NS_10bfloat16_tESG_Li384ELb1ELb1ELb1ELb1EEENS1_36VarlenDynamicPersistentTileSchedulerILi192ELi160ELi384ELi128ELb1ELb1ELb1ELb1ELb0ELb1EEEEEEEEEvNT_6ParamsE,"ax",@progbits
	.align	128
.text._ZN7cutlass13device_kernelIN5flash11enable_sm90INS1_16FlashAttnFwdSm90INS1_25CollectiveMainloopFwdSm90ILi2EN4cute5tupleIJNS5_1CILi1EEES8_S8_EEENS6_IJNS7_ILi192EEENS7_ILi160EEENS7_ILi64EEEEEELi64ENS_12float_e4m3_tEfNS_4arch4Sm90ELb0ELb1ELb0ELb1ELb0ELb1ELb0ELb1ELb1ELb1ELb1ELb0EEENS1_21CollectiveEpilogueFwdINS6_IJSA_SC_SB_EEES9_NS_10bfloat16_tESG_Li384ELb1ELb1ELb1ELb1EEENS1_36VarlenDynamicPersistentTileSchedulerILi192ELi160ELi384ELi128ELb1ELb1ELb1ELb1ELb0ELb1EEEEEEEEEvNT_6ParamsE:
        .type           _ZN7cutlass13device_kernelIN5flash11enable_sm90INS1_16FlashAttnFwdSm90INS1_25CollectiveMainloopFwdSm90ILi2EN4cute5tupleIJNS5_1CILi1EEES8_S8_EEENS6_IJNS7_ILi192EEENS7_ILi160EEENS7_ILi64EEEEEELi64ENS_12float_e4m3_tEfNS_4arch4Sm90ELb0ELb1ELb0ELb1ELb0ELb1ELb0ELb1ELb1ELb1ELb1ELb0EEENS1_21CollectiveEpilogueFwdINS6_IJSA_SC_SB_EEES9_NS_10bfloat16_tESG_Li384ELb1ELb1ELb1ELb1EEENS1_36VarlenDynamicPersistentTileSchedulerILi192ELi160ELi384ELi128ELb1ELb1ELb1ELb1ELb0ELb1EEEEEEEEEvNT_6ParamsE,@function
        .size           _ZN7cutlass13device_kernelIN5flash11enable_sm90INS1_16FlashAttnFwdSm90INS1_25CollectiveMainloopFwdSm90ILi2EN4cute5tupleIJNS5_1CILi1EEES8_S8_EEENS6_IJNS7_ILi192EEENS7_ILi160EEENS7_ILi64EEEEEELi64ENS_12float_e4m3_tEfNS_4arch4Sm90ELb0ELb1ELb0ELb1ELb0ELb1ELb0ELb1ELb1ELb1ELb1ELb0EEENS1_21CollectiveEpilogueFwdINS6_IJSA_SC_SB_EEES9_NS_10bfloat16_tESG_Li384ELb1ELb1ELb1ELb1EEENS1_36VarlenDynamicPersistentTileSchedulerILi192ELi160ELi384ELi128ELb1ELb1ELb1ELb1ELb0ELb1EEEEEEEEEvNT_6ParamsE,(.L_x_13299 - _ZN7cutlass13device_kernelIN5flash11enable_sm90INS1_16FlashAttnFwdSm90INS1_25CollectiveMainloopFwdSm90ILi2EN4cute5tupleIJNS5_1CILi1EEES8_S8_EEENS6_IJNS7_ILi192EEENS7_ILi160EEENS7_ILi64EEEEEELi64ENS_12float_e4m3_tEfNS_4arch4Sm90ELb0ELb1ELb0ELb1ELb0ELb1ELb0ELb1ELb1ELb1ELb1ELb0EEENS1_21CollectiveEpilogueFwdINS6_IJSA_SC_SB_EEES9_NS_10bfloat16_tESG_Li384ELb1ELb1ELb1ELb1EEENS1_36VarlenDynamicPersistentTileSchedulerILi192ELi160ELi384ELi128ELb1ELb1ELb1ELb1ELb0ELb1EEEEEEEEEvNT_6ParamsE)
        .other          _ZN7cutlass13device_kernelIN5flash11enable_sm90INS1_16FlashAttnFwdSm90INS1_25CollectiveMainloopFwdSm90ILi2EN4cute5tupleIJNS5_1CILi1EEES8_S8_EEENS6_IJNS7_ILi192EEENS7_ILi160EEENS7_ILi64EEEEEELi64ENS_12float_e4m3_tEfNS_4arch4Sm90ELb0ELb1ELb0ELb1ELb0ELb1ELb0ELb1ELb1ELb1ELb1ELb0EEENS1_21CollectiveEpilogueFwdINS6_IJSA_SC_SB_EEES9_NS_10bfloat16_tESG_Li384ELb1ELb1ELb1ELb1EEENS1_36VarlenDynamicPersistentTileSchedulerILi192ELi160ELi384ELi128ELb1ELb1ELb1ELb1ELb0ELb1EEEEEEEEEvNT_6ParamsE,@"STO_CUDA_ENTRY STV_DEFAULT"
_ZN7cutlass13device_kernelIN5flash11enable_sm90INS1_16FlashAttnFwdSm90INS1_25CollectiveMainloopFwdSm90ILi2EN4cute5tupleIJNS5_1CILi1EEES8_S8_EEENS6_IJNS7_ILi192EEENS7_ILi160EEENS7_ILi64EEEEEELi64ENS_12float_e4m3_tEfNS_4arch4Sm90ELb0ELb1ELb0ELb1ELb0ELb1ELb0ELb1ELb1ELb1ELb1ELb0EEENS1_21CollectiveEpilogueFwdINS6_IJSA_SC_SB_EEES9_NS_10bfloat16_tESG_Li384ELb1ELb1ELb1ELb1EEENS1_36VarlenDynamicPersistentTileSchedulerILi192ELi160ELi384ELi128ELb1ELb1ELb1ELb1ELb0ELb1EEEEEEEEEvNT_6ParamsE:
        /* <DEDUP_REMOVED lines=23> */
.L_x_12144:
[----:B------:R-:W-:Y:S05]  /*0170*/  BSYNC B0 ;  /* 0x0000000000007941 */ /* 0x000fea0003800000 */
.L_x_12143:
[----:B------:R-:W-:Y:S01]  /*0180*/  VOTEU.ANY UP0, P0 ;  /* 0x00000000003f7886 */ /* 0x000fe20000000100 */
[----:B------:R-:W0:Y:S01]  /*0190*/  SHFL.IDX PT, R2, R0, RZ, 0x1f ;  /* 0x00001fff00027589 */ /* 0x000e2200000e0000 */
[----:B------:R-:W-:Y:S01]  /*01a0*/  UMOV UR4, 0x80 ;  /* 0x0000008000047882 */ /* 0x000fe20000000000 */
[----:B------:R-:W-:Y:S01]  /*01b0*/  UMOV UR7, 0x180 ;  /* 0x0000018000077882 */ /* 0x000fe20000000000 */
[----:B------:R-:W-:Y:S01]  /*01c0*/  VOTEU.ANY UP1, P0 ;  /* 0x00000000003f7886 */ /* 0x000fe20000020100 */
[----:B------:R-:W1:Y:S01]  /*01d0*/  @UP0 S2UR UR8, SR_CgaCtaId ;  /* 0x00000000000809c3 */ /* 0x000e620000008800 */
[----:B------:R-:W-:Y:S01]  /*01e0*/  @UP0 UMOV UR6, 0x400 ;  /* 0x0000040000060882 */ /* 0x000fe20000000000 */
[----:B------:R-:W-:-:S04]  /*01f0*/  @UP0 UIADD3 UR4, -UR4, 0x100000, URZ ;  /* 0x0010000004040890 */ /* 0x000fc8000fffe13f */
[----:B------:R-:W-:Y:S02]  /*0200*/  @UP0 USHF.L.U32 UR5, UR4, 0xb, URZ ;  /* 0x0000000b04050899 */ /* 0x000fe4000800063f */
[----:B------:R-:W-:Y:S01]  /*0210*/  @UP0 USHF.L.U32 UR4, UR4, 0x1, URZ ;  /* 0x0000000104040899 */ /* 0x000fe2000800063f */
[----:B0-----:R-:W-:Y:S02]  /*0220*/  ISETP.NE.AND P1, PT, R2, RZ, PT ;  /* 0x000000ff0200720c */ /* 0x001fe40003f25270 */
[----:B------:R-:W-:Y:S01]  /*0230*/  SHF.R.U32.HI R2, RZ, 0x7, R3 ;  /* 0x00000007ff027819 */ /* 0x000fe20000011603 */
[----:B-1----:R-:W-:Y:S02]  /*0240*/  @UP0 ULEA UR8, UR8, UR6, 0x18 ;  /* 0x0000000608080291 */ /* 0x002fe4000f8ec03f */
[----:B------:R-:W-:-:S04]  /*0250*/  @UP0 UIADD3 UR6, -UR7, 0x100000, URZ ;  /* 0x0010000007060890 */ /* 0x000fc8000fffe13f */
[----:B------:R-:W-:Y:S02]  /*0260*/  @UP0 USHF.L.U32 UR7, UR6, 0xb, URZ ;  /* 0x0000000b06070899 */ /* 0x000fe4000800063f */
[----:B------:R-:W-:Y:S01]  /*0270*/  @UP0 USHF.L.U32 UR6, UR6, 0x1, URZ ;  /* 0x0000000106060899 */ /* 0x000fe2000800063f */
[----:B------:R-:W-:Y:S01]  /*0280*/  VOTEU.ANY UP0, P0 ;  /* 0x00000000003f7886 */ /* 0x000fe20000000100 */
[----:B------:R-:W0:Y:S04]  /*0290*/  SHFL.IDX PT, R2, R2, RZ, 0x1f ;  /* 0x00001fff02027589 */ /* 0x000e2800000e0000 */
[----:B------:R-:W1:Y:S02]  /*02a0*/  FENCE.VIEW.ASYNC.S ;  /* 0x00000000000073c6 */ /* 0x000e640000000000 */
[----:B-1----:R1:W2:Y:S04]  /*02b0*/  @UP0 SYNCS.EXCH.64 URZ, [UR8+0x13200], UR4 ;  /* 0x01320004083f05b2 */ /* 0x0022a80008000100 */
[----:B------:R1:W3:Y:S01]  /*02c0*/  @UP1 SYNCS.EXCH.64 URZ, [UR8+0x13220], UR6 ;  /* 0x01322006083f15b2 */ /* 0x0002e20008000100 */
[----:B------:R-:W-:Y:S05]  /*02d0*/  @P1 BRA `(.L_x_12145) ;  /* 0x0000000000481947 */ /* 0x000fea0003800000 */
[----:B-1----:R-:W1:Y:S01]  /*02e0*/  S2UR UR5, SR_CgaCtaId ;  /* 0x00000000000579c3 */ /* 0x002e620000008800 */
[----:B------:R-:W-:Y:S01]  /*02f0*/  UMOV UR4, 0x400 ;  /* 0x0000040000047882 */ /* 0x000fe20000000000 */
[----:B------:R-:W-:Y:S01]  /*0300*/  UMOV UR6, 0x1 ;  /* 0x0000000100067882 */ /* 0x000fe20000000000 */
[----:B------:R-:W-:Y:S01]  /*0310*/  UMOV UR7, 0x3 ;  /* 0x0000000300077882 */ /* 0x000fe20000000000 */
[----:B------:R-:W-:Y:S01]  /*0320*/  ELECT P0, URZ, PT ;  /* 0x00000000003f782f */ /* 0x000fe20003800000 */
[----:B-1----:R-:W-:Y:S02]  /*0330*/  ULEA UR8, UR5, UR4, 0x18 ;  /* 0x0000000405087291 */ /* 0x002fe4000f8ec03f */
[----:B------:R-:W-:-:S04]  /*0340*/  UIADD3 UR4, -UR6, 0x100000, URZ ;  /* 0x0010000006047890 */ /* 0x000fc8000fffe13f */
[----:B------:R-:W-:Y:S02]  /*0350*/  USHF.L.U32 UR5, UR4, 0xb, URZ ;  /* 0x0000000b04057899 */ /* 0x000fe4000800063f */
[----:B------:R-:W-:Y:S02]  /*0360*/  USHF.L.U32 UR4, UR4, 0x1, URZ ;  /* 0x0000000104047899 */ /* 0x000fe4000800063f */
[----:B------:R-:W-:-:S04]  /*0370*/  UIADD3 UR6, -UR7, 0x100000, URZ ;  /* 0x0010000007067890 */ /* 0x000fc8000fffe13f */
[----:B------:R-:W-:Y:S02]  /*0380*/  USHF.L.U32 UR7, UR6, 0xb, URZ ;  /* 0x0000000b06077899 */ /* 0x000fe4000800063f */
[----:B------:R-:W-:Y:S01]  /*0390*/  USHF.L.U32 UR6, UR6, 0x1, URZ ;  /* 0x0000000106067899 */ /* 0x000fe2000800063f */
[----:B------:R-:W1:Y:S03]  /*03a0*/  FENCE.VIEW.ASYNC.S ;  /* 0x00000000000073c6 */ /* 0x000e660000000000 */
[----:B-1----:R4:W1:Y:S08]  /*03b0*/  SYNCS.EXCH.64 URZ, [UR8+0x13230], UR4 ;  /* 0x01323004083f75b2 */ /* 0x0028700008000100 */
[----:B------:R4:W0:Y:S01]  /*03c0*/  SYNCS.EXCH.64 URZ, [UR8+0x13240], UR6 ;  /* 0x01324006083f75b2 */ /* 0x0008220008000100 */
[----:B------:R4:W0:Y:S01]  /*03d0*/  SYNCS.EXCH.64 URZ, [UR8+0x13238], UR4 ;  /* 0x01323804083f75b2 */ /* 0x0008220008000100 */
[----:B------:R4:W0:Y:S02]  /*03e0*/  SYNCS.EXCH.64 URZ, [UR8+0x13248], UR6 ;  /* 0x01324806083f75b2 */ /* 0x0008240008000100 */
[----:B----4-:R-:W-:Y:S01]  /*03f0*/  NOP ;  /* 0x0000000000007918 */ /* 0x010fe20000000000 */
.L_x_12145:
[----:B------:R-:W4:Y:S01]  /*0400*/  SHFL.IDX PT, R3, R0, RZ, 0x1f ;  /* 0x00001fff00037589 */ /* 0x000f2200000e0000 */
[----:B------:R-:W-:Y:S01]  /*0410*/  NOP ;  /* 0x0000000000007918 */ /* 0x000fe20000000000 */
[----:B----4-:R-:W-:-:S13]  /*0420*/  ISETP.NE.AND P0, PT, R3, RZ, PT ;  /* 0x000000ff0300720c */ /* 0x010fda0003f05270 */
        /* <DEDUP_REMOVED lines=19> */
.L_x_12146:
[----:B------:R-:W4:Y:S01]  /*0560*/  SHFL.IDX PT, R3, R0, RZ, 0x1f ;  /* 0x00001fff00037589 */ /* 0x000f2200000e0000 */
[----:B------:R-:W-:Y:S01]  /*0570*/  NOP ;  /* 0x0000000000007918 */ /* 0x000fe20000000000 */
[----:B----4-:R-:W-:-:S13]  /*0580*/  ISETP.NE.AND P0, PT, R3, RZ, PT ;  /* 0x000000ff0300720c */ /* 0x010fda0003f05270 */
[----:B------:R-:W-:Y:S05]  /*0590*/  @P0 BRA `(.L_x_12147) ;  /* 0x0000000000380947 */ /* 0x000fea0003800000 */
[----:B-1----:R-:W1:Y:S01]  /*05a0*/  S2UR UR5, SR_CgaCtaId ;  /* 0x00000000000579c3 */ /* 0x002e620000008800 */
[----:B------:R-:W-:Y:S01]  /*05b0*/  UMOV UR4, 0x400 ;  /* 0x0000040000047882 */ /* 0x000fe20000000000 */
[----:B------:R-:W-:Y:S01]  /*05c0*/  UMOV UR7, 0x1 ;  /* 0x0000000100077882 */ /* 0x000fe20000000000 */
[----:B------:R-:W-:Y:S01]  /*05d0*/  ELECT P0, URZ, PT ;  /* 0x00000000003f782f */ /* 0x000fe20003800000 */
[----:B-1----:R-:W-:Y:S02]  /*05e0*/  ULEA UR6, UR5, UR4, 0x18 ;  /* 0x0000000405067291 */ /* 0x002fe4000f8ec03f */
[----:B------:R-:W-:-:S04]  /*05f0*/  UIADD3 UR4, -UR7, 0x100000, URZ ;  /* 0x0010000007047890 */ /* 0x000fc8000fffe13f */
[----:B------:R-:W-:Y:S02]  /*0600*/  USHF.L.U32 UR5, UR4, 0xb, URZ ;  /* 0x0000000b04057899 */ /* 0x000fe4000800063f */
[----:B------:R-:W-:Y:S01]  /*0610*/  USHF.L.U32 UR4, UR4, 0x1, URZ ;  /* 0x0000000104047899 */ /* 0x000fe2000800063f */
[----:B------:R-:W1:Y:S11]  /*0620*/  FENCE.VIEW.ASYNC.S ;  /* 0x00000000000073c6 */ /* 0x000e760000000000 */
[----:B-1----:R4:W1:Y:S01]  /*0630*/  SYNCS.EXCH.64 URZ, [UR6+0x13270], UR4 ;  /* 0x01327004063f75b2 */ /* 0x0028620008000100 */
[----:B------:R4:W0:Y:S01]  /*0640*/  SYNCS.EXCH.64 URZ, [UR6+0x13280], UR4 ;  /* 0x01328004063f75b2 */ /* 0x0008220008000100 */
[----:B------:R4:W0:Y:S01]  /*0650*/  SYNCS.EXCH.64 URZ, [UR6+0x13278], UR4 ;  /* 0x01327804063f75b2 */ /* 0x0008220008000100 */
[----:B------:R4:W0:Y:S02]  /*0660*/  SYNCS.EXCH.64 URZ, [UR6+0x13288], UR4 ;  /* 0x01328804063f75b2 */ /* 0x0008240008000100 */
[----:B----4-:R-:W-:Y:S01]  /*0670*/  NOP ;  /* 0x0000000000007918 */ /* 0x010fe20000000000 */
.L_x_12147:
        /* <DEDUP_REMOVED lines=22> */
.L_x_12148:
        /* <DEDUP_REMOVED lines=22> */
.L_x_12149:
[----:B0-----:R-:W-:Y:S01]  /*0940*/  ISETP.NE.AND P0, PT, R2, RZ, PT ;  /* 0x000000ff0200720c */ /* 0x001fe20003f05270 */
[----:B------:R-:W-:Y:S01]  /*0950*/  IMAD.MOV.U32 R2, RZ, RZ, 0x1 ;  /* 0x00000001ff027424 */ /* 0x000fe200078e00ff */
[----:B------:R-:W-:Y:S01]  /*0960*/  NOP ;  /* 0x0000000000007918 */ /* 0x000fe20000000000 */
[----:B------:R-:W-:Y:S01]  /*0970*/  ULDC.64 UR40, c[0x0][0x208] ;  /* 0x0000820000287ab9 */ /* 0x000fe20000000a00 */
[----:B------:R-:W-:Y:S02]  /*0980*/  BSSY B8, `(.L_x_12150) ;  /* 0x00021c7000087945 */ /* 0x000fe40003800000 */
[----:B------:R-:W-:-:S05]  /*0990*/  SEL R2, R2, 0x2, !P0 ;  /* 0x0000000202027807 */ /* 0x000fca0004000000 */
[----:B------:R0:W-:Y:S01]  /*09a0*/  STL [R1+0x40], R2 ;  /* 0x0000400201007387 */ /* 0x0001e20000100800 */
[----:B-123--:R-:W-:Y:S06]  /*09b0*/  BAR.SYNC.DEFER_BLOCKING 0x0 ;  /* 0x0000000000007b1d */ /* 0x00efec0000010000 */
[----:B------:R-:W-:Y:S05]  /*09c0*/  @!P0 BRA `(.L_x_12151) ;  /* 0x000001a400cc8947 */ /* 0x000fea0003800000 */
.L_x_12152:
[----:B------:R-:W-:-:S08]  /*09d0*/  NOP ;  /* 0x0000000000007918 */ /* 0x000fd00000000000 */
[----:B------:R-:W1:Y:S02]  /*09e0*/  USETMAXREG.TRY_ALLOC.CTAPOOL UP0, 0xa0 ;  /* 0x000000a0000079c8 */ /* 0x000e640008000600 */
[----:B-1----:R-:W-:-:S13]  /*09f0*/  PLOP3.LUT P0, PT, PT, PT, UP0, 0x80, 0x0 ;  /* 0x000000000000781c */ /* 0x002fda0003f0f008 */
[----:B------:R-:W-:Y:S05]  /*0a00*/  @!P0 BRA `(.L_x_12152) ;  /* 0xfffffffc00f08947 */ /* 0x000fea000383ffff */
[----:B------:R-:W1:Y:S08]  /*0a10*/  S2UR UR4, SR_CgaCtaId ;  /* 0x00000000000479c3 */ /* 0x000e700000008800 */
[----:B------:R-:W-:Y:S06]  /*0a20*/  BAR.ARV 0x8, 0x200 ;  /* 0x0208000000007b1d */ /* 0x000fec0000002000 */
[----:B------:R-:W-:-:S02]  /*0a30*/  MOV R18, 0x400 ;  /* 0x0000040000127802 */ /* 0x000fc40000000f00 */
[----:B------:R-:W-:Y:S01]  /*0a40*/  BAR.SYNC.DEFER_BLOCKING 0x5, 0x200 ;  /* 0x0148000000007b1d */ /* 0x000fe20000010000 */
[----:B-1----:R-:W-:-:S05]  /*0a50*/  IMAD.U32 R0, RZ, RZ, UR4 ;  /* 0x00000004ff007e24 */ /* 0x002fca000f8e00ff */
[----:B------:R-:W-:Y:S01]  /*0a60*/  ULDC UR4, c[0x0][0xc3c] ;  /* 0x00030f0000047ab9 */ /* 0x000fe20000000800 */
[----:B------:R-:W-:Y:S01]  /*0a70*/  LEA R18, R0, R18, 0x18 ;  /* 0x0000001200127211 */ /* 0x000fe200078ec0ff */
[----:B------:R-:W-:Y:S04]  /*0a80*/  STL [R1+0x2c], R0 ;  /* 0x00002c0001007387 */ /* 0x000fe80000100800 */
[----:B------:R-:W1:Y:S01]  /*0a90*/  LDS.128 R12, [R18+0x132d0] ;  /* 0x0132d000120c7984 */ /* 0x000e620000000c00 */
[----:B------:R-:W-:Y:S06]  /*0aa0*/  BAR.ARV 0x4, 0x200 ;  /* 0x0108000000007b1d */ /* 0x000fec0000002000 */
[----:B-1----:R-:W-:-:S13]  /*0ab0*/  ISETP.GE.AND P0, PT, R15, UR4, PT ;  /* 0x000000040f007c0c */ /* 0x002fda000bf06270 */
[----:B------:R-:W-:Y:S05]  /*0ac0*/  @P0 BRA `(.L_x_12153) ;  /* 0x0000021800c80947 */ /* 0x000fea0003800000 */
[----:B------:R-:W2:Y:S01]  /*0ad0*/  LDL.LU R20, [R1+0x40] ;  /* 0x0000400001147983 */ /* 0x000ea20000300800 */
[----:B------:R-:W1:Y:S02]  /*0ae0*/  S2R R0, SR_TID.X ;  /* 0x0000000000007919 */ /* 0x000e640000002100 */
[----:B-1----:R-:W-:-:S05]  /*0af0*/  VIADD R0, R0, 0xffffff80 ;  /* 0xffffff8000007836 */ /* 0x002fca0000000000 */
[----:B------:R-:W-:-:S04]  /*0b00*/  SHF.R.S32.HI R5, RZ, 0x1f, R0 ;  /* 0x0000001fff057819 */ /* 0x000fc80000011400 */
[-C--:B------:R-:W-:Y:S02]  /*0b10*/  LEA.HI R7, R5, R0.reuse, RZ, 0x7 ;  /* 0x0000000005077211 */ /* 0x080fe400078f38ff */
[-C--:B0-----:R-:W-:Y:S02]  /*0b20*/  LEA.HI R2, R0, R0.reuse, RZ, 0x1 ;  /* 0x0000000000027211 */ /* 0x081fe400078f08ff */
[----:B------:R-:W-:Y:S02]  /*0b30*/  LOP3.LUT R9, R7, 0xffffff80, RZ, 0xc0, !PT ;  /* 0xffffff8007097812 */ /* 0x000fe400078ec0ff */
[----:B------:R-:W-:Y:S02]  /*0b40*/  LEA.HI R4, R5, R0, RZ, 0x2 ;  /* 0x0000000005047211 */ /* 0x000fe400078f10ff */
[----:B------:R-:W-:Y:S01]  /*0b50*/  LOP3.LUT R3, R2, 0xfffffffe, RZ, 0xc0, !PT ;  /* 0xfffffffe02037812 */ /* 0x000fe200078ec0ff */
[----:B------:R-:W-:Y:S01]  /*0b60*/  IMAD.IADD R9, R0, 0x1, -R9 ;  /* 0x0000000100097824 */ /* 0x000fe200078e0a09 */
[----:B------:R-:W-:-:S02]  /*0b70*/  LOP3.LUT R11, R4, 0xfffffffc, RZ, 0xc0, !PT ;  /* 0xfffffffc040b7812 */ /* 0x000fc400078ec0ff */
[----:B------:R-:W-:Y:S01]  /*0b80*/  LEA.HI R6, R5, R0, RZ, 0x4 ;  /* 0x0000000005067211 */ /* 0x000fe200078f20ff */
[C---:B------:R-:W-:Y:S01]  /*0b90*/  IMAD.IADD R3, R0.reuse, 0x1, -R3 ;  /* 0x0000000100037824 */ /* 0x040fe200078e0a03 */
[----:B------:R-:W-:Y:S01]  /*0ba0*/  SHF.R.S32.HI R10, RZ, 0x1f, R9 ;  /* 0x0000001fff0a7819 */ /* 0x000fe20000011409 */
[----:B------:R-:W-:Y:S01]  /*0bb0*/  IMAD.IADD R19, R0, 0x1, -R11 ;  /* 0x0000000100137824 */ /* 0x000fe200078e0a0b */
[--C-:B------:R-:W-:Y:S02]  /*0bc0*/  SHF.R.S32.HI R0, RZ, 0x2, R4.reuse ;  /* 0x00000002ff007819 */ /* 0x100fe40000011404 */
[----:B------:R-:W-:Y:S02]  /*0bd0*/  SHF.R.S32.HI R5, RZ, 0x1f, R4 ;  /* 0x0000001fff057819 */ /* 0x000fe40000011404 */
[----:B------:R-:W-:Y:S02]  /*0be0*/  LEA.HI R12, R10, R9, RZ, 0x2 ;  /* 0x000000090a0c7211 */ /* 0x000fe400078f10ff */
[----:B------:R-:W-:-:S02]  /*0bf0*/  LEA.HI R5, R5, R0, RZ, 0x2 ;  /* 0x0000000005057211 */ /* 0x000fc400078f10ff */
[--C-:B------:R-:W-:Y:S02]  /*0c00*/  SHF.R.S32.HI R16, RZ, 0x2, R12.reuse ;  /* 0x00000002ff107819 */ /* 0x100fe4000001140c */
[----:B------:R-:W-:Y:S02]  /*0c10*/  SHF.R.S32.HI R17, RZ, 0x1f, R12 ;  /* 0x0000001fff117819 */ /* 0x000fe4000001140c */
[----:B------:R-:W-:Y:S02]  /*0c20*/  LOP3.LUT R5, R5, 0xfffffffc, RZ, 0xc0, !PT ;  /* 0xfffffffc05057812 */ /* 0x000fe400078ec0ff */
[----:B------:R-:W-:Y:S02]  /*0c30*/  SHF.R.S32.HI R21, RZ, 0x1, R2 ;  /* 0x00000001ff157819 */ /* 0x000fe40000011402 */
[----:B------:R-:W-:Y:S02]  /*0c40*/  SHF.R.S32.HI R8, RZ, 0x7, R7 ;  /* 0x00000007ff087819 */ /* 0x000fe40000011407 */
[----:B------:R-:W-:Y:S01]  /*0c50*/  LEA.HI R17, R17, R16, RZ, 0x3 ;  /* 0x0000001011117211 */ /* 0x000fe200078f18ff */
[----:B------:R-:W-:Y:S01]  /*0c60*/  IMAD.IADD R5, R0, 0x1, -R5 ;  /* 0x0000000100057824 */ /* 0x000fe200078e0a05 */
[----:B------:R-:W-:Y:S01]  /*0c70*/  LEA.HI R2, R2, R21, RZ, 0x1 ;  /* 0x0000001502027211 */ /* 0x000fe200078f08ff */
[----:B------:R-:W-:Y:S01]  /*0c80*/  IMAD.HI R4, R8, 0x55555556, RZ ;  /* 0x5555555608047827 */ /* 0x000fe200078e02ff */
[----:B------:R-:W-:-:S02]  /*0c90*/  LOP3.LUT R17, R17, 0xfffffff8, RZ, 0xc0, !PT ;  /* 0xfffffff811117812 */ /* 0x000fc400078ec0ff */
[----:B------:R-:W-:Y:S01]  /*0ca0*/  LEA.HI R10, R10, R9, RZ, 0x5 ;  /* 0x000000090a0a7211 */ /* 0x000fe200078f28ff */
[----:B------:R-:W-:Y:S01]  /*0cb0*/  IMAD.SHL.U32 R5, R5, 0x80, RZ ;  /* 0x0000008005057824 */ /* 0x000fe200078e00ff */
[----:B------:R-:W-:Y:S02]  /*0cc0*/  LEA.HI R0, R19, R19, RZ, 0x1 ;  /* 0x0000001313007211 */ /* 0x000fe400078f08ff */
[----:B------:R-:W-:Y:S01]  /*0cd0*/  LOP3.LUT R2, R2, 0x3fffffe, RZ, 0xc0, !PT ;  /* 0x03fffffe02027812 */ /* 0x000fe200078ec0ff */
[----:B------:R-:W-:Y:S01]  /*0ce0*/  IMAD.IADD R17, R16, 0x1, -R17 ;  /* 0x0000000110117824 */ /* 0x000fe200078e0a11 */
[----:B------:R-:W-:Y:S02]  /*0cf0*/  LEA.HI R11, R4, R4, RZ, 0x1 ;  /* 0x00000004040b7211 */ /* 0x000fe400078f08ff */
[----:B------:R-:W-:Y:S01]  /*0d00*/  SHF.R.S32.HI R10, RZ, 0x5, R10 ;  /* 0x00000005ff0a7819 */ /* 0x000fe2000001140a */
[----:B------:R-:W-:Y:S01]  /*0d10*/  IMAD.SHL.U32 R22, R3, 0x10, RZ ;  /* 0x0000001003167824 */ /* 0x000fe200078e00ff */
[----:B------:R-:W-:Y:S01]  /*0d20*/  LOP3.LUT R0, R0, 0x1ffffffe, RZ, 0xc0, !PT ;  /* 0x1ffffffe00007812 */ /* 0x000fe200078ec0ff */
[----:B------:R-:W-:Y:S01]  /*0d30*/  IMAD.IADD R2, R21, 0x1, -R2 ;  /* 0x0000000115027824 */ /* 0x000fe200078e0a02 */
[----:B------:R-:W-:-:S02]  /*0d40*/  SHF.R.S32.HI R7, RZ, 0x4, R6 ;  /* 0x00000004ff077819 */ /* 0x000fc40000011406 */
[----:B------:R-:W-:Y:S01]  /*0d50*/  LOP3.LUT R4, R5, 0x180, RZ, 0xc0, !PT ;  /* 0x0000018005047812 */ /* 0x000fe200078ec0ff */
[----:B------:R-:W-:Y:S02]  /*0d60*/  IMAD R11, R11, -0x3, R8 ;  /* 0xfffffffd0b0b7824 */ /* 0x000fe400078e0208 */
[----:B------:R-:W-:Y:S01]  /*0d70*/  IMAD R10, R10, 0x10, R17 ;  /* 0x000000100a0a7824 */ /* 0x000fe200078e0211 */
[----:B------:R-:W-:Y:S01]  /*0d80*/  SHF.R.U32.HI R5, RZ, 0x3, R4 ;  /* 0x00000003ff057819 */ /* 0x000fe20000011604 */
[----:B------:R-:W-:Y:S01]  /*0d90*/  IMAD.IADD R19, R19, 0x1, -R0 ;  /* 0x0000000113137824 */ /* 0x000fe200078e0a00 */
[C---:B------:R-:W-:Y:S01]  /*0da0*/  LOP3.LUT R0, R4.reuse, 0x10, R22, 0xf8, !PT ;  /* 0x0000001004007812 */ /* 0x040fe200078ef816 */
[----:B------:R-:W-:Y:S01]  /*0db0*/  IMAD R7, R7, 0x8, R2 ;  /* 0x0000000807077824 */ /* 0x000fe200078e0202 */
[----:B------:R-:W-:Y:S01]  /*0dc0*/  LOP3.LUT R2, R4, 0x30, R22, 0xf8, !PT ;  /* 0x0000003004027812 */ /* 0x000fe200078ef816 */
[----:B------:R-:W-:Y:S01]  /*0dd0*/  IMAD R10, R11, 0x40, R10 ;  /* 0x000000400b0a7824 */ /* 0x000fe200078e020a */
[----:B------:R-:W-:-:S02]  /*0de0*/  LOP3.LUT R0, R0, R5, RZ, 0x3c, !PT ;  /* 0x0000000500007212 */ /* 0x000fc400078e3cff */
[----:B------:R-:W-:Y:S01]  /*0df0*/  LOP3.LUT R5, R2, R5, RZ, 0x3c, !PT ;  /* 0x0000000502057212 */ /* 0x000fe200078e3cff */
[----:B------:R-:W-:Y:S01]  /*0e00*/  IMAD R2, R19, 0x8, R10 ;  /* 0x0000000813027824 */ /* 0x000fe200078e020a */
[----:B------:R0:W-:Y:S04]  /*0e10*/  STL [R1+0x54], R4 ;  /* 0x0000540401007387 */ /* 0x0001e80000100800 */
[----:B------:R-:W-:Y:S04]  /*0e20*/  STL [R1+0x44], R13 ;  /* 0x0000440d01007387 */ /* 0x000fe80000100800 */
[----:B------:R2:W-:Y:S01]  /*0e30*/  STL [R1+0x3c], R2 ;  /* 0x00003c0201007387 */ /* 0x0005e20000100800 */
[----:B------:R-:W-:Y:S01]  /*0e40*/  IMAD.SHL.U32 R8, R3, 0x8, RZ ;  /* 0x0000000803087824 */ /* 0x000fe200078e00ff */
[----:B------:R-:W-:-:S02]  /*0e50*/  LOP3.LUT R12, R12, 0x7ffffffc, RZ, 0xc0, !PT ;  /* 0x7ffffffc0c0c7812 */ /* 0x000fc400078ec0ff */
[----:B------:R-:W-:Y:S04]  /*0e60*/  STL [R1+0x48], R14 ;  /* 0x0000480e01007387 */ /* 0x000fe80000100800 */
[----:B------:R-:W-:Y:S01]  /*0e70*/  STL [R1+0x4c], R15 ;  /* 0x00004c0f01007387 */ /* 0x000fe20000100800 */
[----:B------:R-:W-:-:S03]  /*0e80*/  VIADD R3, R8, 0x10 ;  /* 0x0000001008037836 */ /* 0x000fc60000000000 */
[----:B------:R-:W-:Y:S01]  /*0e90*/  STL [R1+0x64], RZ ;  /* 0x000064ff01007387 */ /* 0x000fe20000100800 */
[----:B------:R-:W-:-:S04]  /*0ea0*/  IMAD.IADD R12, R9, 0x1, -R12 ;  /* 0x00000001090c7824 */ /* 0x000fc800078e0a0c */
[----:B0-----:R-:W-:Y:S01]  /*0eb0*/  IMAD.SHL.U32 R4, R12, 0x2, RZ ;  /* 0x000000020c047824 */ /* 0x001fe200078e00ff */
[----:B------:R-:W-:Y:S01]  /*0ec0*/  CS2R R156, SRZ ;  /* 0x00000000009c7805 */ /* 0x000fe2000001ff00 */
[----:B------:R-:W-:Y:S01]  /*0ed0*/  IMAD.MOV.U32 R19, RZ, RZ, RZ ;  /* 0x000000ffff137224 */ /* 0x000fe200078e00ff */
[----:B--2---:R-:W-:-:S05]  /*0ee0*/  LOP3.LUT R2, R20, 0x1, RZ, 0xfc, !PT ;  /* 0x0000000114027812 */ /* 0x004fca00078efcff */
[----:B------:R0:W-:Y:S04]  /*0ef0*/  STL [R1+0xc], R2 ;  /* 0x00000c0201007387 */ /* 0x0001e80000100800 */
[----:B------:R-:W-:Y:S01]  /*0f00*/  STL [R1+0x14], RZ ;  /* 0x000014ff01007387 */ /* 0x000fe20000100800 */
[----:B0-----:R-:W-:-:S03]  /*0f10*/  IMAD.SHL.U32 R2, R7, 0x40, RZ ;  /* 0x0000004007027824 */ /* 0x001fc600078e00ff */
[----:B------:R-:W-:Y:S04]  /*0f20*/  STL [R1+0x20], R8 ;  /* 0x0000200801007387 */ /* 0x000fe80000100800 */
[----:B------:R-:W-:Y:S04]  /*0f30*/  STL [R1+0x58], R2 ;  /* 0x0000580201007387 */ /* 0x000fe80000100800 */
[----:B------:R0:W-:Y:S04]  /*0f40*/  STL [R1+0x34], R3 ;  /* 0x0000340301007387 */ /* 0x0001e80000100800 */
[----:B------:R1:W-:Y:S01]  /*0f50*/  STL [R1+0x18], R4 ;  /* 0x0000180401007387 */ /* 0x0003e20000100800 */
[----:B0-----:R-:W-:Y:S01]  /*0f60*/  IMAD.IADD R3, R2, 0x1, R0 ;  /* 0x0000000102037824 */ /* 0x001fe200078e0200 */
[----:B------:R-:W-:-:S05]  /*0f70*/  IADD3 R0, R18, R2, R5 ;  /* 0x0000000212007210 */ /* 0x000fca0007ffe005 */
[----:B------:R1:W-:Y:S04]  /*0f80*/  STL [R1+0x6c], R0 ;  /* 0x00006c0001007387 */ /* 0x0003e80000100800 */
[----:B------:R1:W-:Y:S02]  /*0f90*/  STL [R1+0x38], R3 ;  /* 0x0000380301007387 */ /* 0x0003e40000100800 */
.L_x_12335:
[----:B-12---:R-:W2:Y:S01]  /*0fa0*/  LDL.LU R12, [R1+0x48] ;  /* 0x00004800010c7983 */ /* 0x006ea20000300800 */
[----:B------:R-:W-:Y:S01]  /*0fb0*/  ULDC.64 UR4, c[0x0][0xa28] ;  /* 0x00028a0000047ab9 */ /* 0x000fe20000000a00 */
[----:B01----:R-:W0:Y:S01]  /*0fc0*/  LDC.64 R4, c[0x0][0xa08] ;  /* 0x00028200ff047b82 */ /* 0x003e220000000a00 */
[----:B----45:R-:W-:Y:S01]  /*0fd0*/  IMAD.MOV.U32 R24, RZ, RZ, RZ ;  /* 0x000000ffff187224 */ /* 0x030fe200078e00ff */
[----:B------:R-:W0:Y:S01]  /*0fe0*/  LDL R27, [R1+0x4c] ;  /* 0x00004c00011b7983 */ /* 0x000e220000100800 */
        /* <DEDUP_REMOVED lines=9> */
[----:B------:R-:W1:Y:S08]  /*1080*/  @P0 LDC.64 R2, c[0x0][0xa28] ;  /* 0x00028a00ff020b82 */ /* 0x000e700000000a00 */
[----:B------:R-:W3:Y:S01]  /*1090*/  @P1 LDC.64 R6, c[0x0][0xa18] ;  /* 0x00028600ff061b82 */ /* 0x000ee20000000a00 */
[----:B------:R-:W-:Y:S01]  /*10a0*/  ULDC UR4, c[0x0][0x288] ;  /* 0x0000a20000047ab9 */ /* 0x000fe20000000800 */
[----:B------:R-:W-:Y:S01]  /*10b0*/  ISETP.NE.AND.EX P3, PT, RZ, UR5, PT, P3 ;  /* 0x00000005ff007c0c */ /* 0x000fe2000bf65330 */
[----:B------:R-:W-:Y:S01]  /*10c0*/  IMAD.U32 R0, RZ, RZ, UR4 ;  /* 0x00000004ff007e24 */ /* 0x000fe2000f8e00ff */
[----:B------:R-:W-:Y:S01]  /*10d0*/  ULDC.64 UR4, c[0x0][0x418] ;  /* 0x0001060000047ab9 */ /* 0x000fe20000000a00 */
[----:B0-----:R-:W-:-:S04]  /*10e0*/  IMAD.WIDE R8, R27, 0x4, R4 ;  /* 0x000000041b087825 */ /* 0x001fc800078e0204 */
[----:B---3--:R-:W-:-:S06]  /*10f0*/  @P1 IMAD.WIDE R4, R27, 0x4, R6 ;  /* 0x000000041b041825 */ /* 0x008fcc00078e0206 */
[----:B------:R-:W5:Y:S01]  /*1100*/  @P3 LDG.E R24, desc[UR40][R8.64] ;  /* 0x0000002808183981 */ /* 0x000f62000c1e1900 */
[----:B--2---:R-:W-:Y:S01]  /*1110*/  LOP3.LUT R26, R12, 0xffff, RZ, 0xc0, !PT ;  /* 0x0000ffff0c1a7812 */ /* 0x004fe200078ec0ff */
[----:B-1----:R-:W-:Y:S02]  /*1120*/  @P0 IMAD.WIDE R2, R27, 0x4, R2 ;  /* 0x000000041b020825 */ /* 0x002fe400078e0202 */
        /* <DEDUP_REMOVED lines=13> */
[----:B--2---:R0:W-:Y:S04]  /*1200*/  STL [R1+0x4], R0 ;  /* 0x0000040001007387 */ /* 0x0041e80000100800 */
        /* <DEDUP_REMOVED lines=15> */
[----:B------:R0:W-:Y:S02]  /*1300*/  STL [R1+0x4], R14 ;  /* 0x0000040e01007387 */ /* 0x0001e40000100800 */
.L_x_12154:
[----:B------:R-:W-:Y:S02]  /*1310*/  IMAD.U32 R50, RZ, RZ, UR5 ;  /* 0x00000005ff327e24 */ /* 0x000fe4000f8e00ff */
[----:B------:R-:W-:Y:S01]  /*1320*/  IMAD.U32 R25, RZ, RZ, UR4 ;  /* 0x00000004ff197e24 */ /* 0x000fe2000f8e00ff */
[----:B------:R-:W-:Y:S06]  /*1330*/  @!P2 BRA `(.L_x_12155) ;  /* 0x000000000010a947 */ /* 0x000fec0003800000 */
[----:B------:R-:W2:Y:S02]  /*1340*/  LDC.64 R2, c[0x0][0xa20] ;  /* 0x00028800ff027b82 */ /* 0x000ea40000000a00 */
[----:B--2---:R-:W-:-:S05]  /*1350*/  IMAD.WIDE R2, R27, 0x4, R2 ;  /* 0x000000041b027825 */ /* 0x004fca00078e0202 */
[----:B------:R2:W5:Y:S01]  /*1360*/  LDG.E R25, desc[UR40][R2.64] ;  /* 0x0000002802197981 */ /* 0x000562000c1e1900 */
[----:B------:R-:W-:Y:S05]  /*1370*/  BRA `(.L_x_12156) ;  /* 0x0000000000107947 */ /* 0x000fea0003800000 */
.L_x_12155:
[----:B------:R-:W-:Y:S05]  /*1380*/  @!P3 BRA `(.L_x_12156) ;  /* 0x00000000000cb947 */ /* 0x000fea0003800000 */
[----:B------:R-:W2:Y:S04]  /*1390*/  LDG.E R0, desc[UR40][R8.64] ;  /* 0x0000002808007981 */ /* 0x000ea8000c1e1900 */
[----:B------:R-:W2:Y:S02]  /*13a0*/  LDG.E R25, desc[UR40][R8.64+0x4] ;  /* 0x0000042808197981 */ /* 0x000ea4000c1e1900 */
[----:B--2---:R-:W-:-:S07]  /*13b0*/  IMAD.IADD R25, R25, 0x1, -R0 ;  /* 0x0000000119197824 */ /* 0x004fce00078e0a00 */
.L_x_12156:
[----:B------:R-:W-:Y:S01]  /*13c0*/  ULDC.64 UR4, c[0x0][0xa10] ;  /* 0x0002840000047ab9 */ /* 0x000fe20000000a00 */
[----:B------:R-:W3:Y:S01]  /*13d0*/  LDL R8, [R1+0x44] ;  /* 0x0000440001087983 */ /* 0x000ee20000100800 */
[----:B------:R-:W-:Y:S01]  /*13e0*/  ISETP.NE.U32.AND P0, PT, RZ, UR4, PT ;  /* 0x00000004ff007c0c */ /* 0x000fe2000bf05070 */
[----:B------:R-:W4:Y:S03]  /*13f0*/  LDC R6, c[0x0][0x448] ;  /* 0x00011200ff067b82 */ /* 0x000f260000000800 */
[----:B------:R-:W-:Y:S01]  /*1400*/  ISETP.NE.AND.EX P0, PT, RZ, UR5, PT, P0 ;  /* 0x00000005ff007c0c */ /* 0x000fe2000bf05300 */
[----:B------:R-:W-:Y:S02]  /*1410*/  ULDC.64 UR4, c[0x0][0xa30] ;  /* 0x00028c0000047ab9 */ /* 0x000fe40000000a00 */
[----:B------:R-:W-:Y:S01]  /*1420*/  ISETP.NE.U32.AND P1, PT, RZ, UR4, PT ;  /* 0x00000004ff007c0c */ /* 0x000fe2000bf25070 */
[----:B-----5:R-:W-:Y:S01]  /*1430*/  IMAD.MOV.U32 R45, RZ, RZ, R25 ;  /* 0x000000ffff2d7224 */ /* 0x020fe200078e0019 */
[----:B------:R-:W0:Y:S02]  /*1440*/  LDC.64 R12, c[0x0][0x9e0] ;  /* 0x00027800ff0c7b82 */ /* 0x000e240000000a00 */
[----:B------:R-:W-:-:S06]  /*1450*/  ISETP.NE.AND.EX P1, PT, RZ, UR5, PT, P1 ;  /* 0x00000005ff007c0c */ /* 0x000fcc000bf25310 */
[----:B--2---:R-:W2:Y:S08]  /*1460*/  @P0 LDC.64 R2, c[0x0][0xa10] ;  /* 0x00028400ff020b82 */ /* 0x004eb00000000a00 */
[----:B------:R-:W1:Y:S01]  /*1470*/  @P1 LDC.64 R4, c[0x0][0xa30] ;  /* 0x00028c00ff041b82 */ /* 0x000e620000000a00 */
[----:B--2---:R-:W-:-:S05]  /*1480*/  @P0 IMAD.WIDE R2, R27, 0x4, R2 ;  /* 0x000000041b020825 */ /* 0x004fca00078e0202 */
[----:B------:R-:W2:Y:S04]  /*1490*/  @P0 LDG.E R0, desc[UR40][R2.64] ;  /* 0x0000002802000981 */ /* 0x000ea8000c1e1900 */
[----:B------:R3:W2:Y:S01]  /*14a0*/  @P0 LDG.E R7, desc[UR40][R2.64+0x4] ;  /* 0x0000042802070981 */ /* 0x0006a2000c1e1900 */
[----:B-1----:R-:W-:-:S05]  /*14b0*/  @P1 IMAD.WIDE R4, R27, 0x4, R4 ;  /* 0x000000041b041825 */ /* 0x002fca00078e0204 */
[----:B------:R1:W5:Y:S01]  /*14c0*/  @P1 LDG.E R45, desc[UR40][R4.64] ;  /* 0x00000028042d1981 */ /* 0x000362000c1e1900 */
[----:B----4-:R-:W-:Y:S01]  /*14d0*/  ISETP.NE.AND P1, PT, R6, 0x1, PT ;  /* 0x000000010600780c */ /* 0x010fe20003f25270 */
[----:B------:R-:W-:Y:S01]  /*14e0*/  IMAD.IADD R15, R25, 0x1, -R10 ;  /* 0x00000001190f7824 */ /* 0x000fe200078e0a0a */
[----:B0-----:R-:W-:-:S11]  /*14f0*/  ISETP.GE.AND P2, PT, R13, 0x1, PT ;  /* 0x000000010d00780c */ /* 0x001fd60003f46270 */
[----:B------:R-:W0:Y:S08]  /*1500*/  @P1 LDC R9, c[0x0][0x44c] ;  /* 0x00011300ff091b82 */ /* 0x000e300000000800 */
[----:B------:R-:W4:Y:S01]  /*1510*/  @P1 LDC R6, c[0x0][0x450] ;  /* 0x00011400ff061b82 */ /* 0x000f220000000800 */
[----:B---3--:R-:W-:-:S04]  /*1520*/  IMAD R20, R8, 0xc0, RZ ;  /* 0x000000c008147824 */ /* 0x008fc800078e02ff */
[----:B------:R-:W-:Y:S01]  /*1530*/  VIADD R2, R20, 0xbf ;  /* 0x000000bf14027836 */ /* 0x000fe20000000000 */
[----:B------:R1:W-:Y:S03]  /*1540*/  STL [R1+0x1c], R20 ;  /* 0x00001c1401007387 */ /* 0x0003e60000100800 */
[----:B0-----:R-:W-:-:S05]  /*1550*/  @P1 IMAD.HI.U32 R3, R2, R9, RZ ;  /* 0x0000000902031227 */ /* 0x001fca00078e00ff */
[----:B----4-:R-:W-:Y:S01]  /*1560*/  @P1 SHF.R.U32.HI R2, RZ, R6, R3 ;  /* 0x00000006ff021219 */ /* 0x010fe20000011603 */
[----:B--2---:R-:W-:-:S04]  /*1570*/  @P0 IMAD.IADD R50, R7, 0x1, -R0 ;  /* 0x0000000107320824 */ /* 0x004fc800078e0a00 */
[----:B------:R-:W-:-:S04]  /*1580*/  IMAD.IADD R8, R15, 0x1, R50 ;  /* 0x000000010f087824 */ /* 0x000fc800078e0232 */
[C---:B------:R-:W-:Y:S01]  /*1590*/  VIADD R0, R8.reuse, 0x9f ;  /* 0x0000009f08007836 */ /* 0x040fe20000000000 */
[----:B------:R1:W-:Y:S01]  /*15a0*/  STL [R1+0x8], R8 ;  /* 0x0000080801007387 */ /* 0x0003e20000100800 */
[----:B------:R-:W-:Y:S02]  /*15b0*/  IADD3 R48, R8, 0x1, -R14 ;  /* 0x0000000108307810 */ /* 0x000fe40007ffe80e */
[----:B------:R-:W-:-:S04]  /*15c0*/  IMAD.HI R0, R0, 0x66666667, RZ ;  /* 0x6666666700007827 */ /* 0x000fc800078e02ff */
[----:B------:R-:W-:Y:S01]  /*15d0*/  IMAD.IADD R7, R48, 0x1, R2 ;  /* 0x0000000130077824 */ /* 0x000fe200078e0202 */
[----:B------:R-:W-:-:S04]  /*15e0*/  SHF.R.U32.HI R3, RZ, 0x1f, R0 ;  /* 0x0000001fff037819 */ /* 0x000fc80000011600 */
[----:B------:R-:W-:Y:S01]  /*15f0*/  LEA.HI.SX32 R44, R0, R3, 0x1a ;  /* 0x00000003002c7211 */ /* 0x000fe200078fd2ff */
[----:B------:R-:W-:Y:S01]  /*1600*/  IMAD.IADD R0, R7, 0x1, R12 ;  /* 0x0000000107007824 */ /* 0x000fe200078e020c */
        /* <DEDUP_REMOVED lines=12> */
.L_x_12159:
[----:B------:R-:W-:-:S13]  /*16d0*/  ISETP.NE.AND P0, PT, R13, 0x1, PT ;  /* 0x000000010d00780c */ /* 0x000fda0003f05270 */
[----:B------:R-:W0:Y:S02]  /*16e0*/  @P0 LDC.64 R4, c[0x0][0x9e8] ;  /* 0x00027a00ff040b82 */ /* 0x000e240000000a00 */
[----:B0-----:R-:W-:-:S05]  /*16f0*/  @P0 IMAD.HI.U32 R4, R2, R4, RZ ;  /* 0x0000000402040227 */ /* 0x001fca00078e00ff */
[----:B------:R-:W-:-:S07]  /*1700*/  @P0 SHF.R.U32.HI R2, RZ, R5, R4 ;  /* 0x00000005ff020219 */ /* 0x000fce0000011604 */
.L_x_12160:
[----:B------:R-:W-:Y:S05]  /*1710*/  BSYNC B0 ;  /* 0x0000000000007941 */ /* 0x000fea0003800000 */
.L_x_12158:
[----:B------:R-:W-:-:S05]  /*1720*/  IMAD R3, R2, R13, R13 ;  /* 0x0000000d02037224 */ /* 0x000fca00078e020d */
[----:B------:R-:W-:-:S07]  /*1730*/  VIMNMX R0, R0, R3, PT ;  /* 0x0000000300007248 */ /* 0x000fce0003fe0100 */
.L_x_12157:
[----:B------:R-:W0:Y:S01]  /*1740*/  @P1 LDC R4, c[0x0][0x44c] ;  /* 0x00011300ff041b82 */ /* 0x000e220000000800 */
[----:B------:R-:W-:Y:S01]  /*1750*/  VIADD R0, R0, 0x9f ;  /* 0x0000009f00007836 */ /* 0x000fe20000000000 */
[----:B------:R-:W-:Y:S01]  /*1760*/  ULDC UR4, c[0x0][0x9dc] ;  /* 0x0002770000047ab9 */ /* 0x000fe20000000800 */
[----:B------:R-:W-:Y:S02]  /*1770*/  IMAD.MOV.U32 R2, RZ, RZ, R20 ;  /* 0x000000ffff027224 */ /* 0x000fe400078e0014 */
[----:B------:R-:W-:-:S03]  /*1780*/  IMAD.HI R0, R0, 0x66666667, RZ ;  /* 0x6666666700007827 */ /* 0x000fc600078e02ff */
[----:B------:R-:W1:Y:S01]  /*1790*/  @P1 LDC R5, c[0x0][0x450] ;  /* 0x00011400ff051b82 */ /* 0x000e620000000800 */
[----:B------:R-:W-:Y:S01]  /*17a0*/  IMAD.IADD R105, R8, 0x1, -R14 ;  /* 0x0000000108697824 */ /* 0x000fe200078e0a0e */
[----:B------:R-:W-:-:S04]  /*17b0*/  SHF.R.U32.HI R3, RZ, 0x1f, R0 ;  /* 0x0000001fff037819 */ /* 0x000fc80000011600 */
[----:B------:R-:W-:-:S04]  /*17c0*/  LEA.HI.SX32 R3, R0, R3, 0x1a ;  /* 0x0000000300037211 */ /* 0x000fc800078fd2ff */
        /* <DEDUP_REMOVED lines=16> */
.L_x_12163:
[----:B------:R-:W-:-:S13]  /*18d0*/  ISETP.NE.AND P0, PT, R13, 0x1, PT ;  /* 0x000000010d00780c */ /* 0x000fda0003f05270 */
[----:B------:R-:W0:Y:S02]  /*18e0*/  @P0 LDC.64 R4, c[0x0][0x9e8] ;  /* 0x00027a00ff040b82 */ /* 0x000e240000000a00 */
[----:B0-----:R-:W-:-:S05]  /*18f0*/  @P0 IMAD.HI.U32 R4, R0, R4, RZ ;  /* 0x0000000400040227 */ /* 0x001fca00078e00ff */
[----:B------:R-:W-:-:S07]  /*1900*/  @P0 SHF.R.U32.HI R0, RZ, R5, R4 ;  /* 0x00000005ff000219 */ /* 0x000fce0000011604 */
.L_x_12164:
[----:B------:R-:W-:Y:S05]  /*1910*/  BSYNC B0 ;  /* 0x0000000000007941 */ /* 0x000fea0003800000 */
.L_x_12162:
[----:B------:R-:W-:-:S05]  /*1920*/  IMAD R3, R0, R13, RZ ;  /* 0x0000000d00037224 */ /* 0x000fca00078e02ff */
[----:B------:R-:W-:-:S07]  /*1930*/  VIMNMX R2, R2, R3, !PT ;  /* 0x0000000302027248 */ /* 0x000fce0007fe0100 */
.L_x_12161:
[----:B------:R-:W-:Y:S01]  /*1940*/  IMAD.HI R2, R2, 0x66666667, RZ ;  /* 0x6666666702027827 */ /* 0x000fe200078e02ff */
[----:B------:R-:W-:Y:S01]  /*1950*/  LOP3.LUT R12, R11, 0xff, RZ, 0xc0, !PT ;  /* 0x000000ff0b0c7812 */ /* 0x000fe200078ec0ff */
[----:B------:R-:W-:Y:S01]  /*1960*/  BSSY B0, `(.L_x_12165) ;  /* 0x0000029000007945 */ /* 0x000fe20003800000 */
[----:B------:R-:W-:Y:S01]  /*1970*/  SHF.R.U32.HI R4, RZ, 0x10, R11 ;  /* 0x00000010ff047819 */ /* 0x000fe2000001160b */
[----:B------:R-:W-:Y:S01]  /*1980*/  IMAD.MOV.U32 R0, RZ, RZ, RZ ;  /* 0x000000ffff007224 */ /* 0x000fe200078e00ff */
[----:B------:R-:W-:Y:S01]  /*1990*/  SHF.R.U32.HI R3, RZ, 0x1f, R2 ;  /* 0x0000001fff037819 */ /* 0x000fe20000011602 */
[----:B------:R0:W-:Y:S03]  /*19a0*/  STL [R1+0x68], R12 ;  /* 0x0000680c01007387 */ /* 0x0001e60000100800 */
[----:B------:R-:W-:Y:S01]  /*19b0*/  LEA.HI.SX32 R3, R2, R3, 0x1a ;  /* 0x0000000302037211 */ /* 0x000fe200078fd2ff */
[----:B------:R0:W-:Y:S03]  /*19c0*/  STL [R1+0x5c], R4 ;  /* 0x00005c0401007387 */ /* 0x0001e60000100800 */
        /* <DEDUP_REMOVED lines=34> */
.L_x_12166:
[----:B------:R-:W-:Y:S05]  /*1bf0*/  BSYNC B0 ;  /* 0x0000000000007941 */ /* 0x000fea0003800000 */
.L_x_12165:
        /* <DEDUP_REMOVED lines=37> */
.L_x_12169:
[----:B------:R-:W-:Y:S05]  /*1e50*/  BSYNC B6 ;  /* 0x0000000000067941 */ /* 0x000fea0003800000 */
.L_x_12168:
        /* <DEDUP_REMOVED lines=20> */
.L_x_12171:
[----:B------:R-:W-:Y:S05]  /*1fa0*/  BSYNC B6 ;  /* 0x0000000000067941 */ /* 0x000fea0003800000 */
.L_x_12170:
[----:B------:R-:W2:Y:S01]  /*1fb0*/  LDL.64 R12, [R1+0x20] ;  /* 0x00002000010c7983 */ /* 0x000ea20000100a00 */
[----:B------:R-:W-:Y:S01]  /*1fc0*/  ULDC.64 UR4, c[0x0][0x9f8] ;  /* 0x00027e0000047ab9 */ /* 0x000fe20000000a00 */
[----:B------:R-:W-:Y:S01]  /*1fd0*/  IMAD.MOV.U32 R0, RZ, RZ, R27 ;  /* 0x000000ffff007224 */ /* 0x000fe200078e001b */
[----:B------:R-:W-:Y:S01]  /*1fe0*/  ISETP.NE.U32.AND P0, PT, RZ, UR4, PT ;  /* 0x00000004ff007c0c */ /* 0x000fe2000bf05070 */
[----:B------:R-:W2:Y:S01]  /*1ff0*/  LDL.64 R10, [R1+0x20] ;  /* 0x00002000010a7983 */ /* 0x000ea20000100a00 */
[----:B------:R-:W0:Y:S01]  /*2000*/  LDC.64 R28, c[0x0][0x300] ;  /* 0x0000c000ff1c7b82 */ /* 0x000e220000000a00 */
[----:B------:R-:W1:Y:S01]  /*2010*/  S2R R54, SR_TID.X ;  /* 0x0000000000367919 */ /* 0x000e620000002100 */
[----:B------:R-:W-:Y:S01]  /*2020*/  ISETP.NE.AND.EX P0, PT, RZ, UR5, PT, P0 ;  /* 0x00000005ff007c0c */ /* 0x000fe2000bf05300 */
[----:B------:R-:W-:Y:S01]  /*2030*/  IMAD.IADD R24, R24, 0x1, R25 ;  /* 0x0000000118187824 */ /* 0x000fe200078e0219 */
[----:B------:R-:W-:Y:S01]  /*2040*/  SHF.R.S32.HI R23, RZ, 0x1f, R22 ;  /* 0x0000001fff177819 */ /* 0x000fe20000011416 */
[----:B------:R-:W-:Y:S01]  /*2050*/  ULDC.64 UR4, c[0x0][0x330] ;  /* 0x0000cc0000047ab9 */ /* 0x000fe20000000a00 */
[----:B------:R-:W-:-:S02]  /*2060*/  ULDC.64 UR6, c[0x0][0xa08] ;  /* 0x0002820000067ab9 */ /* 0x000fc40000000a00 */
[----:B------:R-:W3:Y:S08]  /*2070*/  LDC.64 R34, c[0x0][0x3f8] ;  /* 0x0000fe00ff227b82 */ /* 0x000ef00000000a00 */
[----:B------:R-:W4:Y:S08]  /*2080*/  @P0 LDC.64 R2, c[0x0][0x9f8] ;  /* 0x00027e00ff020b82 */ /* 0x000f300000000a00 */
[----:B------:R-:W3:Y:S01]  /*2090*/  LDC.64 R40, c[0x0][0x408] ;  /* 0x00010200ff287b82 */ /* 0x000ee20000000a00 */
[----:B----4-:R-:W-:Y:S01]  /*20a0*/  @P0 IMAD.WIDE R2, R27, 0x4, R2 ;  /* 0x000000041b020825 */ /* 0x010fe200078e0202 */
[----:B------:R-:W-:-:S06]  /*20b0*/  SHF.R.S32.HI R14, RZ, 0x1f, R24 ;  /* 0x0000001fff0e7819 */ /* 0x000fcc0000011418 */
[----:B------:R-:W4:Y:S01]  /*20c0*/  LDC R27, c[0x0][0x3f4] ;  /* 0x0000fd00ff1b7b82 */ /* 0x000f220000000800 */
[----:B------:R3:W4:Y:S01]  /*20d0*/  @P0 LDG.E R0, desc[UR40][R2.64] ;  /* 0x0000002802000981 */ /* 0x000722000c1e1900 */
[----:B--2---:R-:W-:-:S05]  /*20e0*/  IMAD.MOV.U32 R10, RZ, RZ, R12 ;  /* 0x000000ffff0a7224 */ /* 0x004fca00078e000c */
[----:B------:R-:W-:-:S05]  /*20f0*/  SHF.R.S32.HI R11, RZ, 0x1f, R10 ;  /* 0x0000001fff0b7819 */ /* 0x000fca000001140a */
[----:B------:R2:W-:Y:S04]  /*2100*/  STL [R1+0x24], R11 ;  /* 0x0000240b01007387 */ /* 0x0005e80000100800 */
[----:B------:R-:W2:Y:S04]  /*2110*/  LDL R53, [R1+0x54] ;  /* 0x0000540001357983 */ /* 0x000ea80000100800 */
[----:B------:R-:W2:Y:S01]  /*2120*/  LDL R52, [R1+0x58] ;  /* 0x0000580001347983 */ /* 0x000ea20000100800 */
[-C--:B0-----:R-:W-:Y:S02]  /*2130*/  IMAD R6, R14, R28.reuse, RZ ;  /* 0x0000001c0e067224 */ /* 0x081fe400078e02ff */
[----:B------:R-:W-:-:S04]  /*2140*/  IMAD.WIDE.U32 R4, R24, R28, RZ ;  /* 0x0000001c18047225 */ /* 0x000fc800078e00ff */
[----:B------:R-:W-:Y:S02]  /*2150*/  IMAD R7, R24, R29, R6 ;  /* 0x0000001d18077224 */ /* 0x000fe400078e0206 */
[----:B-1----:R-:W-:Y:S02]  /*2160*/  VIADD R8, R54, 0xffffff80 ;  /* 0xffffff8036087836 */ /* 0x002fe40000000000 */
[----:B------:R-:W-:Y:S02]  /*2170*/  IMAD.IADD R5, R5, 0x1, R7 ;  /* 0x0000000105057824 */ /* 0x000fe400078e0207 */
[----:B------:R-:W-:Y:S01]  /*2180*/  IMAD.WIDE.U32 R6, R26, UR4, R22 ;  /* 0x000000041a067c25 */ /* 0x000fe2000f8e0016 */
[----:B------:R-:W-:-:S03]  /*2190*/  SHF.R.S32.HI R9, RZ, 0x1f, R8 ;  /* 0x0000001fff097819 */ /* 0x000fc60000011408 */
[C---:B------:R-:W-:Y:S01]  /*21a0*/  IMAD R7, R26.reuse, UR5, R7 ;  /* 0x000000051a077c24 */ /* 0x040fe2000f8e0207 */
[----:B------:R-:W-:Y:S01]  /*21b0*/  ULDC.64 UR4, c[0x0][0x308] ;  /* 0x0000c20000047ab9 */ /* 0x000fe20000000a00 */
[----:B------:R-:W-:Y:S01]  /*21c0*/  LEA.HI R9, R9, R8, RZ, 0x2 ;  /* 0x0000000809097211 */ /* 0x000fe200078f10ff */
[----:B---3--:R-:W-:Y:S01]  /*21d0*/  IMAD.WIDE.U32 R2, R26, UR4, R4 ;  /* 0x000000041a027c25 */ /* 0x008fe2000f8e0004 */
[----:B------:R-:W-:-:S03]  /*21e0*/  ISETP.NE.U32.AND P0, PT, RZ, UR6, PT ;  /* 0x00000006ff007c0c */ /* 0x000fc6000bf05070 */
[C---:B------:R-:W-:Y:S02]  /*21f0*/  VIADD R43, R54.reuse, 0xffffff80 ;  /* 0xffffff80362b7836 */ /* 0x040fe40000000000 */
[----:B------:R-:W-:Y:S01]  /*2200*/  VIADD R42, R54, 0xffffff80 ;  /* 0xffffff80362a7836 */ /* 0x000fe20000000000 */
[----:B------:R-:W-:Y:S01]  /*2210*/  SHF.R.S32.HI R8, RZ, 0x2, R9 ;  /* 0x00000002ff087819 */ /* 0x000fe20000011409 */
[----:B------:R-:W-:Y:S01]  /*2220*/  IMAD R21, R26, UR5, R3 ;  /* 0x000000051a157c24 */ /* 0x000fe2000f8e0203 */
[----:B------:R-:W-:Y:S01]  /*2230*/  SHF.R.S32.HI R9, RZ, 0x1f, R9 ;  /* 0x0000001fff097819 */ /* 0x000fe20000011409 */
[----:B------:R-:W-:Y:S01]  /*2240*/  ULDC.64 UR4, c[0x0][0x310] ;  /* 0x0000c40000047ab9 */ /* 0x000fe20000000a00 */
[----:B------:R-:W-:Y:S01]  /*2250*/  ISETP.NE.AND.EX P0, PT, RZ, UR7, PT, P0 ;  /* 0x00000007ff007c0c */ /* 0x000fe2000bf05300 */
[----:B------:R-:W-:Y:S01]  /*2260*/  ULDC.64 UR6, c[0x0][0x338] ;  /* 0x0000ce0000067ab9 */ /* 0x000fe20000000a00 */
[----:B----4-:R-:W-:Y:S02]  /*2270*/  SHF.R.S32.HI R3, RZ, 0x1f, R0 ;  /* 0x0000001fff037819 */ /* 0x010fe40000011400 */
[----:B------:R-:W-:-:S02]  /*2280*/  LEA.HI R42, R42, R43, RZ, 0x1 ;  /* 0x0000002b2a2a7211 */ /* 0x000fc400078f08ff */
[----:B------:R-:W-:Y:S02]  /*2290*/  LEA.HI R9, R9, R8, RZ, 0x2 ;  /* 0x0000000809097211 */ /* 0x000fe400078f10ff */
[----:B------:R-:W-:Y:S02]  /*22a0*/  SEL R3, R3, RZ, !P0 ;  /* 0x000000ff03037207 */ /* 0x000fe40004000000 */
[----:B------:R-:W-:Y:S02]  /*22b0*/  SHF.R.S32.HI R42, RZ, 0x1, R42 ;  /* 0x00000001ff2a7819 */ /* 0x000fe4000001142a */
[----:B------:R-:W-:Y:S02]  /*22c0*/  LOP3.LUT R9, R9, 0xfffffffc, RZ, 0xc0, !PT ;  /* 0xfffffffc09097812 */ /* 0x000fe400078ec0ff */
[----:B------:R-:W-:Y:S01]  /*22d0*/  SEL R5, R0, RZ, !P0 ;  /* 0x000000ff00057207 */ /* 0x000fe20004000000 */
[----:B------:R-:W-:Y:S01]  /*22e0*/  IMAD R0, R3, UR4, RZ ;  /* 0x0000000403007c24 */ /* 0x000fe2000f8e02ff */
[----:B------:R-:W-:Y:S01]  /*22f0*/  SHF.R.S32.HI R49, RZ, 0x1f, R42 ;  /* 0x0000001fff317819 */ /* 0x000fe2000001142a */
[----:B------:R-:W-:-:S02]  /*2300*/  IMAD.MOV.U32 R20, RZ, RZ, R2 ;  /* 0x000000ffff147224 */ /* 0x000fc400078e0002 */
[----:B------:R-:W-:Y:S01]  /*2310*/  IMAD R4, R3, UR6, RZ ;  /* 0x0000000603047c24 */ /* 0x000fe2000f8e02ff */
[----:B------:R-:W-:Y:S01]  /*2320*/  ISETP.GE.AND P1, PT, R22, R27, PT ;  /* 0x0000001b1600720c */ /* 0x000fe20003f26270 */
[----:B------:R-:W-:Y:S02]  /*2330*/  IMAD.IADD R9, R8, 0x1, -R9 ;  /* 0x0000000108097824 */ /* 0x000fe400078e0a09 */
[----:B------:R-:W-:-:S04]  /*2340*/  IMAD.WIDE.U32 R2, R5, UR6, R6 ;  /* 0x0000000605027c25 */ /* 0x000fc8000f8e0006 */
[----:B------:R-:W-:Y:S02]  /*2350*/  IMAD R7, R5, UR5, R0 ;  /* 0x0000000505077c24 */ /* 0x000fe4000f8e0200 */
[-C--:B------:R-:W-:Y:S02]  /*2360*/  IMAD R0, R49, R28.reuse, RZ ;  /* 0x0000001c31007224 */ /* 0x080fe400078e02ff */
[----:B------:R-:W-:Y:S01]  /*2370*/  IMAD.WIDE.U32 R20, R5, UR4, R20 ;  /* 0x0000000405147c25 */ /* 0x000fe2000f8e0014 */
[----:B------:R-:W-:Y:S01]  /*2380*/  LOP3.LUT P4, RZ, R9, 0x2, RZ, 0xc0, !PT ;  /* 0x0000000209ff7812 */ /* 0x000fe2000788c0ff */
[----:B------:R-:W-:Y:S02]  /*2390*/  ULDC UR4, c[0x0][0x2f4] ;  /* 0x0000bd0000047ab9 */ /* 0x000fe40000000800 */
[----:B------:R-:W-:Y:S01]  /*23a0*/  IMAD.WIDE.U32 R58, R42, R28, R22 ;  /* 0x0000001c2a3a7225 */ /* 0x000fe200078e0016 */
[----:B------:R-:W-:-:S03]  /*23b0*/  SEL R13, R27, RZ, P1 ;  /* 0x000000ff1b0d7207 */ /* 0x000fc60000800000 */
[----:B------:R-:W-:Y:S01]  /*23c0*/  IMAD R9, R42, R29, R0 ;  /* 0x0000001d2a097224 */ /* 0x000fe200078e0200 */
[----:B------:R-:W-:Y:S01]  /*23d0*/  IADD3 R51, P0, R20, R58, RZ ;  /* 0x0000003a14337210 */ /* 0x000fe20007f1e0ff */
[----:B------:R-:W-:Y:S02]  /*23e0*/  IMAD R75, R5, UR7, R4 ;  /* 0x00000007054b7c24 */ /* 0x000fe4000f8e0204 */
[----:B------:R-:W-:Y:S02]  /*23f0*/  IMAD.IADD R0, R21, 0x1, R7 ;  /* 0x0000000115007824 */ /* 0x000fe400078e0207 */
[----:B------:R-:W-:Y:S02]  /*2400*/  IMAD R4, R49, R34, RZ ;  /* 0x0000002231047224 */ /* 0x000fe400078e02ff */
[----:B------:R-:W-:Y:S01]  /*2410*/  IMAD.IADD R13, R22, 0x1, R13 ;  /* 0x00000001160d7824 */ /* 0x000fe200078e020d */
[----:B------:R-:W-:Y:S01]  /*2420*/  IADD3.X R58, R0, R59, R9, P0, !PT ;  /* 0x0000003b003a7210 */ /* 0x000fe200007fe409 */
[----:B------:R-:W-:-:S02]  /*2430*/  IMAD R15, R42, R35, R4 ;  /* 0x000000232a0f7224 */ /* 0x000fc400078e0204 */
[----:B------:R-:W-:Y:S01]  /*2440*/  IMAD.WIDE.U32 R4, R42, R34, R10 ;  /* 0x000000222a047225 */ /* 0x000fe200078e000a */
[----:B------:R-:W-:-:S03]  /*2450*/  SHF.R.S32.HI R12, RZ, 0x1f, R13 ;  /* 0x0000001fff0c7819 */ /* 0x000fc6000001140d */
[----:B------:R-:W-:Y:S02]  /*2460*/  IMAD R6, R49, R40, RZ ;  /* 0x0000002831067224 */ /* 0x000fe400078e02ff */
[----:B------:R-:W-:Y:S01]  /*2470*/  IMAD.WIDE.U32 R8, R42, R34, R22 ;  /* 0x000000222a087225 */ /* 0x000fe200078e0016 */
[----:B------:R-:W-:-:S03]  /*2480*/  LEA.HI R59, R12, R13, RZ, 0x4 ;  /* 0x0000000d0c3b7211 */ /* 0x000fc600078f20ff */
[----:B------:R-:W-:Y:S02]  /*2490*/  IMAD.IADD R5, R5, 0x1, R15 ;  /* 0x0000000105057824 */ /* 0x000fe400078e020f */
[C---:B------:R-:W-:Y:S02]  /*24a0*/  IMAD R25, R42.reuse, R41, R6 ;  /* 0x000000292a197224 */ /* 0x040fe400078e0206 */
[----:B------:R-:W-:Y:S01]  /*24b0*/  IMAD.IADD R9, R15, 0x1, R9 ;  /* 0x000000010f097824 */ /* 0x000fe200078e0209 */
[----:B-----5:R-:W-:Y:S01]  /*24c0*/  SHF.R.S32.HI R15, RZ, 0x1f, R45 ;  /* 0x0000001fff0f7819 */ /* 0x020fe2000001142d */
[----:B------:R-:W-:-:S04]  /*24d0*/  IMAD.WIDE.U32 R6, R42, R40, R10 ;  /* 0x000000282a067225 */ /* 0x000fc800078e000a */
[----:B--2---:R-:W-:-:S04]  /*24e0*/  IMAD.WIDE.U32 R10, R42, R40, R22 ;  /* 0x000000282a0a7225 */ /* 0x004fc800078e0016 */
[----:B------:R-:W-:-:S04]  /*24f0*/  IMAD.WIDE.U32 R30, R45, R34, R4 ;  /* 0x000000222d1e7225 */ /* 0x000fc800078e0004 */
[----:B------:R-:W-:Y:S02]  /*2500*/  IMAD.IADD R7, R7, 0x1, R25 ;  /* 0x0000000107077824 */ /* 0x000fe400078e0219 */
[----:B------:R-:W-:Y:S02]  /*2510*/  IMAD.IADD R11, R25, 0x1, R11 ;  /* 0x00000001190b7824 */ /* 0x000fe400078e020b */
[C---:B------:R-:W-:Y:S02]  /*2520*/  IMAD R26, R15.reuse, R34, RZ ;  /* 0x000000220f1a7224 */ /* 0x040fe400078e02ff */
[----:B------:R-:W-:Y:S01]  /*2530*/  IMAD R12, R15, R40, RZ ;  /* 0x000000280f0c7224 */ /* 0x000fe200078e02ff */
[----:B------:R-:W-:Y:S01]  /*2540*/  SHF.R.U32.HI R61, RZ, 0x7, R54 ;  /* 0x00000007ff3d7819 */ /* 0x000fe20000011636 */
[----:B------:R-:W-:Y:S01]  /*2550*/  IMAD R63, R29, 0xa0, RZ ;  /* 0x000000a01d3f7824 */ /* 0x000fe200078e02ff */
[----:B------:R-:W-:Y:S01]  /*2560*/  IADD3 R42, P0, R42, R24, RZ ;  /* 0x000000182a2a7210 */ /* 0x000fe20007f1e0ff */
[----:B------:R-:W-:Y:S01]  /*2570*/  IMAD R25, R45, R35, R26 ;  /* 0x000000232d197224 */ /* 0x000fe200078e021a */
[----:B------:R-:W-:Y:S01]  /*2580*/  LOP3.LUT R16, R16, 0xfffffffb, RZ, 0xc0, !PT ;  /* 0xfffffffb10107812 */ /* 0x000fe200078ec0ff */
[----:B------:R-:W-:Y:S01]  /*2590*/  IMAD R13, R35, 0xa0, RZ ;  /* 0x000000a0230d7824 */ /* 0x000fe200078e02ff */
[----:B------:R-:W-:Y:S01]  /*25a0*/  LOP3.LUT R67, R59, 0xfffffff0, RZ, 0xc0, !PT ;  /* 0xfffffff03b437812 */ /* 0x000fe200078ec0ff */
[----:B------:R-:W-:-:S04]  /*25b0*/  IMAD.WIDE.U32 R32, R45, R34, R8 ;  /* 0x000000222d207225 */ /* 0x000fc800078e0008 */
[----:B------:R-:W-:Y:S02]  /*25c0*/  IMAD R71, R45, R41, R12 ;  /* 0x000000292d477224 */ /* 0x000fe400078e020c */
[----:B------:R-:W-:Y:S02]  /*25d0*/  IMAD R65, R41, 0xa0, RZ ;  /* 0x000000a029417824 */ /* 0x000fe400078e02ff */
[----:B------:R-:W-:-:S04]  /*25e0*/  IMAD.WIDE.U32 R36, R45, R40, R6 ;  /* 0x000000282d247225 */ /* 0x000fc800078e0006 */
[----:B------:R-:W-:-:S04]  /*25f0*/  IMAD.WIDE.U32 R38, R45, R40, R10 ;  /* 0x000000282d267225 */ /* 0x000fc800078e000a */
[----:B------:R-:W-:Y:S02]  /*2600*/  VIADD R78, R22, 0x20 ;  /* 0x00000020164e7836 */ /* 0x000fe40000000000 */
[----:B------:R-:W-:-:S04]  /*2610*/  IMAD.WIDE.U32 R28, R28, 0xa0, RZ ;  /* 0x000000a01c1c7825 */ /* 0x000fc800078e00ff */
[----:B------:R-:W-:-:S04]  /*2620*/  IMAD.WIDE.U32 R34, R34, 0xa0, RZ ;  /* 0x000000a022227825 */ /* 0x000fc800078e00ff */
[----:B------:R-:W-:Y:S01]  /*2630*/  IMAD.WIDE.U32 R40, R40, 0xa0, RZ ;  /* 0x000000a028287825 */ /* 0x000fe200078e00ff */
[----:B------:R-:W-:Y:S02]  /*2640*/  @P1 LOP3.LUT R16, R16, 0x4, RZ, 0xfc, !PT ;  /* 0x0000000410101812 */ /* 0x000fe400078efcff */
[----:B------:R-:W-:Y:S01]  /*2650*/  ISETP.GE.AND P3, PT, R22, UR4, PT ;  /* 0x0000000416007c0c */ /* 0x000fe2000bf66270 */
[----:B------:R-:W-:Y:S01]  /*2660*/  IMAD.IADD R69, R37, 0x1, R71 ;  /* 0x0000000125457824 */ /* 0x000fe200078e0247 */
[----:B------:R-:W-:Y:S01]  /*2670*/  ISETP.GE.AND P2, PT, R78, UR4, PT ;  /* 0x000000044e007c0c */ /* 0x000fe2000bf46270 */
[----:B------:R-:W-:Y:S01]  /*2680*/  VIADD R61, R61, 0x8 ;  /* 0x000000083d3d7836 */ /* 0x000fe20000000000 */
[----:B------:R-:W-:Y:S01]  /*2690*/  SHF.R.S32.HI R73, RZ, 0x1f, R67 ;  /* 0x0000001fff497819 */ /* 0x000fe20000011443 */
[----:B------:R-:W-:Y:S02]  /*26a0*/  IMAD.SHL.U32 R62, R27, 0x2, RZ ;  /* 0x000000021b3e7824 */ /* 0x000fe400078e00ff */
[----:B------:R-:W-:-:S02]  /*26b0*/  IMAD.X R43, R49, 0x1, R14, P0 ;  /* 0x00000001312b7824 */ /* 0x000fc400000e060e */
[----:B------:R-:W-:Y:S02]  /*26c0*/  IMAD.IADD R63, R29, 0x1, R63 ;  /* 0x000000011d3f7824 */ /* 0x000fe400078e023f */
[----:B------:R-:W-:Y:S02]  /*26d0*/  IMAD.IADD R64, R35, 0x1, R13 ;  /* 0x0000000123407824 */ /* 0x000fe400078e020d */
[----:B------:R-:W-:Y:S02]  /*26e0*/  IMAD.IADD R65, R41, 0x1, R65 ;  /* 0x0000000129417824 */ /* 0x000fe400078e0241 */
[----:B------:R-:W-:Y:S02]  /*26f0*/  IMAD.IADD R66, R31, 0x1, R25 ;  /* 0x000000011f427824 */ /* 0x000fe400078e0219 */
[----:B------:R-:W-:Y:S02]  /*2700*/  IMAD.IADD R68, R25, 0x1, R33 ;  /* 0x0000000119447824 */ /* 0x000fe400078e0221 */
[----:B------:R-:W-:-:S02]  /*2710*/  IMAD.IADD R71, R71, 0x1, R39 ;  /* 0x0000000147477824 */ /* 0x000fc400078e0227 */
[----:B------:R-:W-:Y:S01]  /*2720*/  IMAD.IADD R75, R3, 0x1, R75 ;  /* 0x00000001034b7824 */ /* 0x000fe200078e024b */
[----:B------:R-:W-:Y:S02]  /*2730*/  SHF.R.U32.HI R60, RZ, 0x3, R53 ;  /* 0x00000003ff3c7819 */ /* 0x000fe40000011635 */
[----:B------:R-:W-:-:S04]  /*2740*/  LOP3.LUT R5, R53, 0x30, R59, 0xf8, !PT ;  /* 0x0000003035057812 */ /* 0x000fc800078ef83b */
[----:B------:R-:W-:-:S05]  /*2750*/  LOP3.LUT R5, R5, R60, RZ, 0x3c, !PT ;  /* 0x0000003c05057212 */ /* 0x000fca00078e3cff */
[----:B------:R-:W-:-:S07]  /*2760*/  IMAD.IADD R70, R52, 0x1, R5 ;  /* 0x0000000134467824 */ /* 0x000fce00078e0205 */
.L_x_12201:
[----:B--2---:R-:W2:Y:S01]  /*2770*/  LDL R4, [R1+0x38] ;  /* 0x0000380001047983 */ /* 0x004ea20000100800 */
[----:B0---4-:R-:W0:Y:S01]  /*2780*/  LDC.64 R52, c[0x0][0x2e8] ;  /* 0x0000ba00ff347b82 */ /* 0x011e220000000a00 */
[----:B------:R-:W-:Y:S01]  /*2790*/  VIADD R47, R47, 0xffffffff ;  /* 0xffffffff2f2f7836 */ /* 0x000fe20000000000 */
[----:B------:R-:W-:Y:S01]  /*27a0*/  LOP3.LUT R16, R16, 0xfffffffd, RZ, 0xc0, !PT ;  /* 0xfffffffd10107812 */ /* 0x000fe200078ec0ff */
[----:B------:R-:W-:Y:S05]  /*27b0*/  YIELD ;  /* 0x0000000000007946 */ /* 0x000fea0003800000 */
[----:B------:R-:W1:Y:S01]  /*27c0*/  LDC R27, c[0x0][0x3f4] ;  /* 0x0000fd00ff1b7b82 */ /* 0x000e620000000800 */
[----:B------:R-:W-:Y:S01]  /*27d0*/  SHF.R.S32.HI R55, RZ, 0x1f, R47 ;  /* 0x0000001fff377819 */ /* 0x000fe2000001142f */
[-C--:B------:R-:W-:Y:S01]  /*27e0*/  IMAD R7, R63, R47.reuse, RZ ;  /* 0x0000002f3f077224 */ /* 0x080fe200078e02ff */
[----:B------:R-:W-:Y:S01]  /*27f0*/  ISETP.GT.AND P5, PT, R47, R46, PT ;  /* 0x0000002e2f00720c */ /* 0x000fe20003fa4270 */
[----:B---3--:R-:W-:Y:S01]  /*2800*/  IMAD.WIDE.U32 R14, R28, R47, RZ ;  /* 0x0000002f1c0e7225 */ /* 0x008fe200078e00ff */
[----:B------:R-:W-:Y:S03]  /*2810*/  BSSY B0, `(.L_x_12172) ;  /* 0x000027f000007945 */ /* 0x000fe60003800000 */
[----:B------:R-:W-:-:S04]  /*2820*/  IMAD R9, R55, R28, R7 ;  /* 0x0000001c37097224 */ /* 0x000fc800078e0207 */
[----:B------:R-:W-:Y:S01]  /*2830*/  IMAD.IADD R57, R15, 0x1, R9 ;  /* 0x000000010f397824 */ /* 0x000fe200078e0209 */
[----:B0-----:R-:W-:-:S03]  /*2840*/  IADD3 R12, P0, P1, R14, R52, R51 ;  /* 0x000000340e0c7210 */ /* 0x001fc6000791e033 */
[----:B------:R-:W-:Y:S02]  /*2850*/  @P5 LOP3.LUT R16, R16, 0x2, RZ, 0xfc, !PT ;  /* 0x0000000210105812 */ /* 0x000fe400078efcff */
[----:B------:R-:W-:Y:S02]  /*2860*/  IADD3.X R13, R57, R53, R58, P0, P1 ;  /* 0x00000035390d7210 */ /* 0x000fe400007e243a */
        /* <DEDUP_REMOVED lines=14> */
[----:B------:R-:W0:Y:S01]  /*2950*/  S2R R6, SR_TID.X ;  /* 0x0000000000067919 */ /* 0x000e220000002100 */
[----:B------:R-:W-:Y:S01]  /*2960*/  BSSY B1, `(.L_x_12175) ;  /* 0x0000022000017945 */ /* 0x000fe20003800000 */
[----:B------:R-:W-:Y:S02]  /*2970*/  CS2R R24, SRZ ;  /* 0x0000000000187805 */ /* 0x000fe4000001ff00 */
[----:B------:R-:W-:Y:S01]  /*2980*/  CS2R R14, SRZ ;  /* 0x00000000000e7805 */ /* 0x000fe2000001ff00 */
[C---:B0-----:R-:W-:Y:S02]  /*2990*/  VIADD R10, R6.reuse, 0xffffff80 ;  /* 0xffffff80060a7836 */ /* 0x041fe40000000000 */
[----:B------:R-:W-:Y:S02]  /*29a0*/  VIADD R8, R6, 0xffffff80 ;  /* 0xffffff8006087836 */ /* 0x000fe40000000000 */
[----:B------:R-:W-:-:S03]  /*29b0*/  IMAD R6, R47, -0xa0, R50 ;  /* 0xffffff602f067824 */ /* 0x000fc600078e0232 */
[----:B------:R-:W-:Y:S02]  /*29c0*/  LEA.HI R8, R8, R10, RZ, 0x1 ;  /* 0x0000000a08087211 */ /* 0x000fe400078f08ff */
[----:B------:R-:W-:Y:S02]  /*29d0*/  CS2R R10, SRZ ;  /* 0x00000000000a7805 */ /* 0x000fe4000001ff00 */
[----:B------:R-:W-:Y:S02]  /*29e0*/  VIMNMX R6, R6, 0xa0, PT ;  /* 0x000000a006067848 */ /* 0x000fe40003fe0100 */
[----:B------:R-:W-:-:S04]  /*29f0*/  SHF.R.S32.HI R8, RZ, 0x1, R8 ;  /* 0x00000001ff087819 */ /* 0x000fc80000011408 */
[----:B------:R-:W-:Y:S02]  /*2a00*/  ISETP.GE.AND P1, PT, R8, R6, PT ;  /* 0x000000060800720c */ /* 0x000fe40003f26270 */
[----:B------:R-:W-:-:S11]  /*2a10*/  CS2R R8, SRZ ;  /* 0x0000000000087805 */ /* 0x000fd6000001ff00 */
[----:B------:R-:W-:Y:S05]  /*2a20*/  @P1 BRA `(.L_x_12176) ;  /* 0x0000000000541947 */ /* 0x000fea0003800000 */
[----:B------:R-:W2:Y:S01]  /*2a30*/  LDL.64 R80, [R1+0x20] ;  /* 0x0000200001507983 */ /* 0x000ea20000100a00 */
[----:B------:R-:W-:-:S03]  /*2a40*/  ULDC.64 UR4, c[0x0][0x3e8] ;  /* 0x0000fa0000047ab9 */ /* 0x000fc60000000a00 */
[----:B------:R-:W3:Y:S01]  /*2a50*/  LDL R26, [R1+0x34] ;  /* 0x00003400011a7983 */ /* 0x000ee20000100800 */
[----:B------:R-:W-:Y:S01]  /*2a60*/  IADD3 R4, P0, P5, R30, UR4, R4 ;  /* 0x000000041e047c10 */ /* 0x000fe2000fd1e004 */
[----:B------:R-:W-:Y:S02]  /*2a70*/  IMAD.MOV.U32 R6, RZ, RZ, R36 ;  /* 0x000000ffff067224 */ /* 0x000fe400078e0024 */
[----:B------:R-:W-:Y:S01]  /*2a80*/  IMAD R9, R65, R47, RZ ;  /* 0x0000002f41097224 */ /* 0x000fe200078e02ff */
[----:B------:R-:W-:Y:S01]  /*2a90*/  IADD3.X R5, R66, UR5, R7, P0, P5 ;  /* 0x0000000542057c10 */ /* 0x000fe200087ea407 */
[----:B------:R-:W-:Y:S01]  /*2aa0*/  IMAD.MOV.U32 R7, RZ, RZ, R69 ;  /* 0x000000ffff077224 */ /* 0x000fe200078e0045 */
[----:B------:R-:W-:Y:S01]  /*2ab0*/  ULDC.64 UR4, c[0x0][0x400] ;  /* 0x0001000000047ab9 */ /* 0x000fe20000000a00 */
[-C--:B------:R-:W-:Y:S02]  /*2ac0*/  IMAD R9, R55, R40.reuse, R9 ;  /* 0x0000002837097224 */ /* 0x080fe400078e0209 */
[----:B------:R-:W-:-:S03]  /*2ad0*/  IMAD.WIDE.U32 R6, R47, R40, R6 ;  /* 0x000000282f067225 */ /* 0x000fc600078e0006 */
[----:B------:R-:W-:-:S04]  /*2ae0*/  IADD3 R6, P0, R6, UR4, RZ ;  /* 0x0000000406067c10 */ /* 0x000fc8000ff1e0ff */
[----:B------:R-:W-:Y:S02]  /*2af0*/  IADD3.X R7, R7, UR5, R9, P0, !PT ;  /* 0x0000000507077c10 */ /* 0x000fe400087fe409 */
        /* <DEDUP_REMOVED lines=8> */
.L_x_12176:
[----:B------:R-:W-:Y:S05]  /*2b80*/  BSYNC B1 ;  /* 0x0000000000017941 */ /* 0x000fea0003800000 */
.L_x_12175:
        /* <DEDUP_REMOVED lines=8> */
.L_x_12177:
[----:B------:R-:W2:Y:S01]  /*2c10*/  LDL R4, [R1+0x14] ;  /* 0x0000140001047983 */ /* 0x000ea20000100800 */
[----:B------:R-:W-:Y:S01]  /*2c20*/  IMAD R74, R157, 0x8, R18 ;  /* 0x000000089d4a7824 */ /* 0x000fe200078e0212 */
[----:B------:R-:W-:Y:S01]  /*2c30*/  BSSY B1, `(.L_x_12178) ;  /* 0x0000004000017945 */ /* 0x000fe20003800000 */
[----:B--2---:R-:W-:-:S04]  /*2c40*/  SHF.L.U32 R77, R4, 0x1f, RZ ;  /* 0x0000001f044d7819 */ /* 0x004fc800000006ff */
[----:B------:R-:W0:Y:S02]  /*2c50*/  SYNCS.PHASECHK.TRANS64.TRYWAIT P5, [R74+URZ+0x13290], R77 ;  /* 0x0132904d4a0075a7 */ /* 0x000e2400080a017f */
[----:B0-----:R-:W-:Y:S05]  /*2c60*/  @!P5 BRA `(.L_x_12179) ;  /* 0x000001f80068d947 */ /* 0x001fea0003800000 */
.L_x_12482:
[----:B------:R-:W-:Y:S05]  /*2c70*/  BSYNC B1 ;  /* 0x0000000000017941 */ /* 0x000fea0003800000 */
.L_x_12178:
[----:B------:R-:W-:Y:S05]  /*2c80*/  @P1 BRA `(.L_x_12180) ;  /* 0x0000002000dc1947 */ /* 0x000fea0003800000 */
[----:B------:R-:W-:Y:S04]  /*2c90*/  BSSY B1, `(.L_x_12181) ;  /* 0x0000074000017945 */ /* 0x000fe80003800000 */
[----:B------:R-:W-:Y:S05]  /*2ca0*/  @P3 BRA `(.L_x_12182) ;  /* 0x0000000400c83947 */ /* 0x000fea0003800000 */
        /* <DEDUP_REMOVED lines=15> */
[----:B------:R-:W-:Y:S01]  /*2da0*/  IMAD.MOV.U32 R14, RZ, RZ, R4 ;  /* 0x000000ffff0e7224 */ /* 0x000fe200078e0004 */
[----:B------:R-:W-:Y:S01]  /*2db0*/  PRMT R54, R54, 0x654, R25 ;  /* 0x0000065436367816 */ /* 0x000fe20000000019 */
[----:B------:R-:W-:Y:S01]  /*2dc0*/  IMAD.SHL.U32 R25, R53, 0x100, RZ ;  /* 0x0000010035197824 */ /* 0x000fe200078e00ff */
[----:B------:R-:W-:Y:S01]  /*2dd0*/  LOP3.LUT R24, R24, 0xff00, R15, 0xf8, !PT ;  /* 0x0000ff0018187812 */ /* 0x000fe200078ef80f */
[----:B------:R-:W-:Y:S01]  /*2de0*/  IMAD.U32 R15, R79, 0x10000, RZ ;  /* 0x000100004f0f7824 */ /* 0x000fe200078e00ff */
[----:B------:R-:W-:Y:S01]  /*2df0*/  F2FP.F16.E4M3.UNPACK_B R4, R5 ;  /* 0x00000005ff04723e */ /* 0x000fe200020006ff */
        /* <DEDUP_REMOVED lines=29> */
[----:B------:R-:W-:Y:S01]  /*2fd0*/  HADD2.F32 R25, -RZ, R15.H1_H1 ;  /* 0x3000000fff197230 */ /* 0x000fe20000004100 */
[----:B------:R-:W-:Y:S01]  /*2fe0*/  F2FP.SATFINITE.E4M3.F32.PACK_AB_MERGE_C R87, R84, R83, RZ ;  /* 0x000000535457723e */ /* 0x000fe200048070ff */
[----:B------:R-:W-:Y:S02]  /*2ff0*/  HADD2.F32 R15, -RZ, R14.H0_H0 ;  /* 0x2000000eff0f7230 */ /* 0x000fe40000004100 */
[-C--:B------:R-:W-:Y:S01]  /*3000*/  FMUL.FTZ R82, R24, R57.reuse ;  /* 0x0000003918527220 */ /* 0x080fe20000410000 */
[----:B------:R-:W-:Y:S02]  /*3010*/  HADD2.F32 R56, -RZ, R56.H0_H0 ;  /* 0x20000038ff387230 */ /* 0x000fe40000004100 */
[----:B------:R-:W-:Y:S01]  /*3020*/  FMUL.FTZ R81, R25, R57 ;  /* 0x0000003919517220 */ /* 0x000fe20000410000 */
[----:B------:R-:W-:Y:S01]  /*3030*/  HADD2.F32 R14, -RZ, R14.H1_H1 ;  /* 0x3000000eff0e7230 */ /* 0x000fe20000004100 */
[----:B------:R-:W-:Y:S01]  /*3040*/  F2FP.SATFINITE.E4M3.F32.PACK_AB_MERGE_C R5, R5, R4, R87 ;  /* 0x000000040505723e */ /* 0x000fe20004807057 */
[----:B------:R-:W-:-:S02]  /*3050*/  HADD2.F32 R54, -RZ, R53.H1_H1 ;  /* 0x30000035ff367230 */ /* 0x000fc40000004100 */
[-C--:B------:R-:W-:Y:S01]  /*3060*/  FMUL.FTZ R57, R15, R56.reuse ;  /* 0x000000380f397220 */ /* 0x080fe20000410000 */
[----:B------:R-:W-:Y:S02]  /*3070*/  HADD2.F32 R53, -RZ, R53.H0_H0 ;  /* 0x20000035ff357230 */ /* 0x000fe40000004100 */
[----:B------:R-:W-:Y:S01]  /*3080*/  FMUL.FTZ R80, R14, R56 ;  /* 0x000000380e507220 */ /* 0x000fe20000410000 */
[----:B------:R-:W-:Y:S01]  /*3090*/  F2FP.F16.E4M3.UNPACK_B R56, R79.H1 ;  /* 0x0000004fff38723e */ /* 0x000fe200030006ff */
[-C--:B------:R-:W-:Y:S01]  /*30a0*/  FFMA.FTZ R24, R24, R54.reuse, -R81 ;  /* 0x0000003618187223 */ /* 0x080fe20000010851 */
[----:B------:R-:W-:Y:S01]  /*30b0*/  FFMA.FTZ R25, R25, R54, R82 ;  /* 0x0000003619197223 */ /* 0x000fe20000010052 */
[----:B------:R-:W-:Y:S01]  /*30c0*/  FFMA.FTZ R81, R15, R53, -R80 ;  /* 0x000000350f517223 */ /* 0x000fe20000010850 */
[----:B------:R-:W-:Y:S01]  /*30d0*/  F2FP.F16.E4M3.UNPACK_B R15, R7.H1 ;  /* 0x00000007ff0f723e */ /* 0x000fe200030006ff */
[----:B------:R-:W-:Y:S01]  /*30e0*/  FFMA.FTZ R82, R14, R53, R57 ;  /* 0x000000350e527223 */ /* 0x000fe20000010039 */
[----:B------:R-:W-:Y:S01]  /*30f0*/  F2FP.F16.E4M3.UNPACK_B R53, R55.H1 ;  /* 0x00000037ff35723e */ /* 0x000fe200030006ff */
[----:B------:R-:W-:Y:S01]  /*3100*/  HADD2.F32 R80, -RZ, R56.H1_H1 ;  /* 0x30000038ff507230 */ /* 0x000fe20000004100 */
[----:B------:R-:W-:Y:S01]  /*3110*/  F2FP.SATFINITE.E4M3.F32.PACK_AB_MERGE_C R85, R25, R24, RZ ;  /* 0x000000181955723e */ /* 0x000fe200048070ff */
        /* <DEDUP_REMOVED lines=41> */
.L_x_12184:
[----:B------:R-:W-:Y:S05]  /*33b0*/  BSYNC B2 ;  /* 0x0000000000027941 */ /* 0x000fea0003800000 */
.L_x_12183:
[----:B------:R1:W-:Y:S02]  /*33c0*/  STG.E.128 desc[UR40][R12.64], R4 ;  /* 0x000000040c007986 */ /* 0x0003e4000c101d28 */
.L_x_12182:
[----:B------:R-:W-:Y:S05]  /*33d0*/  BSYNC B1 ;  /* 0x0000000000017941 */ /* 0x000fea0003800000 */
.L_x_12181:
        /* <DEDUP_REMOVED lines=14> */
[----:B------:R-:W-:Y:S01]  /*34c0*/  LOP3.LUT R8, R11, 0xff, RZ, 0xc0, !PT ;  /* 0x000000ff0b087812 */ /* 0x000fe200078ec0ff */
[----:B------:R-:W-:Y:S01]  /*34d0*/  IMAD.SHL.U32 R10, R10, 0x100, RZ ;  /* 0x000001000a0a7824 */ /* 0x000fe200078e00ff */
[----:B------:R-:W-:Y:S02]  /*34e0*/  SHF.R.U32.HI R14, RZ, 0x8, R9 ;  /* 0x00000008ff0e7819 */ /* 0x000fe40000011609 */
[----:B------:R-:W-:Y:S02]  /*34f0*/  SHF.R.U32.HI R24, RZ, 0x10, R11 ;  /* 0x00000010ff187819 */ /* 0x000fe4000001160b */
[----:B------:R-:W-:Y:S01]  /*3500*/  LOP3.LUT R11, R9, 0xff0000ff, RZ, 0xc0, !PT ;  /* 0xff0000ff090b7812 */ /* 0x000fe200078ec0ff */
[----:B------:R-:W-:Y:S01]  /*3510*/  IMAD.SHL.U32 R14, R14, 0x100, RZ ;  /* 0x000001000e0e7824 */ /* 0x000fe200078e00ff */
[----:B------:R-:W-:-:S02]  /*3520*/  SHF.R.U32.HI R15, RZ, 0x10, R9 ;  /* 0x00000010ff0f7819 */ /* 0x000fc40000011609 */
[----:B------:R-:W-:Y:S01]  /*3530*/  PRMT R9, R25, 0x654, R8 ;  /* 0x0000065419097816 */ /* 0x000fe20000000008 */
[----:B-1----:R-:W-:Y:S01]  /*3540*/  IMAD.MOV.U32 R8, RZ, RZ, R4 ;  /* 0x000000ffff087224 */ /* 0x002fe200078e0004 */
[----:B------:R-:W-:Y:S01]  /*3550*/  LOP3.LUT R14, R11, 0xff00, R14, 0xf8, !PT ;  /* 0x0000ff000b0e7812 */ /* 0x000fe200078ef80e */
[----:B------:R-:W-:Y:S01]  /*3560*/  IMAD.U32 R15, R15, 0x10000, RZ ;  /* 0x000100000f0f7824 */ /* 0x000fe200078e00ff */
[----:B------:R-:W-:Y:S01]  /*3570*/  LOP3.LUT R9, R9, 0xff00, R10, 0xf8, !PT ;  /* 0x0000ff0009097812 */ /* 0x000fe200078ef80a */
[----:B------:R-:W-:Y:S01]  /*3580*/  IMAD.U32 R10, R24, 0x10000, RZ ;  /* 0x00010000180a7824 */ /* 0x000fe200078e00ff */
[-C--:B------:R-:W-:Y:S02]  /*3590*/  F2FP.F16.E4M3.UNPACK_B R4, R5.reuse ;  /* 0x00000005ff04723e */ /* 0x080fe400020006ff */
        /* <DEDUP_REMOVED lines=43> */
[-C--:B------:R-:W-:Y:S01]  /*3850*/  FFMA.FTZ R54, R9, R26.reuse, -R54 ;  /* 0x0000001a09367223 */ /* 0x080fe20000010836 */
        /* <DEDUP_REMOVED lines=45> */
.L_x_12186:
[----:B------:R-:W-:Y:S05]  /*3b30*/  BSYNC B1 ;  /* 0x0000000000017941 */ /* 0x000fea0003800000 */
.L_x_12185:
[----:B-1----:R1:W-:Y:S01]  /*3b40*/  STG.E.128 desc[UR40][R12.64+0x20], R4 ;  /* 0x000020040c007986 */ /* 0x0023e2000c101d28 */
[----:B------:R-:W-:Y:S05]  /*3b50*/  BRA `(.L_x_12180) ;  /* 0x0000001400287947 */ /* 0x000fea0003800000 */
.L_x_12174:
[----:B------:R-:W0:Y:S01]  /*3b60*/  S2R R5, SR_TID.X ;  /* 0x0000000000057919 */ /* 0x000e220000002100 */
[----:B------:R-:W2:Y:S01]  /*3b70*/  LDL R26, [R1+0xc] ;  /* 0x00000c00011a7983 */ /* 0x000ea20000100800 */
[C---:B0-----:R-:W-:Y:S02]  /*3b80*/  VIADD R8, R5.reuse, 0xffffff80 ;  /* 0xffffff8005087836 */ /* 0x041fe40000000000 */
[----:B------:R-:W-:Y:S02]  /*3b90*/  VIADD R6, R5, 0xffffff80 ;  /* 0xffffff8005067836 */ /* 0x000fe40000000000 */
[----:B------:R-:W-:-:S03]  /*3ba0*/  IMAD R5, R47, -0xa0, R50 ;  /* 0xffffff602f057824 */ /* 0x000fc600078e0232 */
[----:B------:R-:W-:Y:S02]  /*3bb0*/  LEA.HI R6, R6, R8, RZ, 0x1 ;  /* 0x0000000806067211 */ /* 0x000fe400078f08ff */
[----:B------:R-:W-:Y:S02]  /*3bc0*/  VIMNMX R5, R5, 0xa0, PT ;  /* 0x000000a005057848 */ /* 0x000fe40003fe0100 */
[----:B------:R-:W-:-:S04]  /*3bd0*/  SHF.R.S32.HI R6, RZ, 0x1, R6 ;  /* 0x00000001ff067819 */ /* 0x000fc80000011406 */
[----:B------:R-:W-:-:S04]  /*3be0*/  ISETP.GE.AND P1, PT, R6, R5, PT ;  /* 0x000000050600720c */ /* 0x000fc80003f26270 */
[----:B------:R-:W-:-:S13]  /*3bf0*/  ISETP.GE.OR P0, PT, R22, R27, P1 ;  /* 0x0000001b1600720c */ /* 0x000fda0000f06670 */
[----:B------:R-:W0:Y:S08]  /*3c00*/  @!P0 LDC.64 R12, c[0x0][0x3e8] ;  /* 0x0000fa00ff0c8b82 */ /* 0x000e300000000a00 */
[----:B------:R-:W1:Y:S01]  /*3c10*/  @!P0 LDC.64 R24, c[0x0][0x400] ;  /* 0x00010000ff188b82 */ /* 0x000e620000000a00 */
[----:B------:R-:W-:Y:S02]  /*3c20*/  @!P0 IMAD.MOV.U32 R5, RZ, RZ, R71 ;  /* 0x000000ffff058224 */ /* 0x000fe400078e0047 */
[----:B------:R-:W-:-:S04]  /*3c30*/  @!P0 IMAD R6, R65, R47, RZ ;  /* 0x0000002f41068224 */ /* 0x000fc800078e02ff */
[----:B------:R-:W-:Y:S01]  /*3c40*/  @!P0 IMAD R6, R55, R40, R6 ;  /* 0x0000002837068224 */ /* 0x000fe200078e0206 */
[----:B0-----:R-:W-:Y:S01]  /*3c50*/  @!P0 IADD3 R12, P5, P6, R32, R12, R4 ;  /* 0x0000000c200c8210 */ /* 0x001fe20007ebe004 */
[----:B------:R-:W-:-:S04]  /*3c60*/  @!P0 IMAD.MOV.U32 R4, RZ, RZ, R38 ;  /* 0x000000ffff048224 */ /* 0x000fc800078e0026 */
[----:B------:R-:W-:Y:S01]  /*3c70*/  @!P0 IMAD.WIDE.U32 R4, R47, R40, R4 ;  /* 0x000000282f048225 */ /* 0x000fe200078e0004 */
[----:B------:R-:W-:Y:S02]  /*3c80*/  @!P0 IADD3.X R13, R68, R13, R7, P5, P6 ;  /* 0x0000000d440d8210 */ /* 0x000fe40002fec407 */
[----:B-1----:R-:W-:Y:S02]  /*3c90*/  @!P0 IADD3 R24, P5, R4, R24, RZ ;  /* 0x0000001804188210 */ /* 0x002fe40007fbe0ff */
[----:B------:R-:W-:Y:S02]  /*3ca0*/  CS2R R8, SRZ ;  /* 0x0000000000087805 */ /* 0x000fe4000001ff00 */
[----:B------:R-:W-:Y:S02]  /*3cb0*/  CS2R R10, SRZ ;  /* 0x00000000000a7805 */ /* 0x000fe4000001ff00 */
[----:B------:R-:W-:Y:S02]  /*3cc0*/  @!P0 IADD3.X R25, R25, R6, R5, P5, !PT ;  /* 0x0000000619198210 */ /* 0x000fe40002ffe405 */
[----:B------:R-:W-:-:S02]  /*3cd0*/  CS2R R4, SRZ ;  /* 0x0000000000047805 */ /* 0x000fc4000001ff00 */
[----:B------:R-:W-:Y:S01]  /*3ce0*/  CS2R R6, SRZ ;  /* 0x0000000000067805 */ /* 0x000fe2000001ff00 */
[----:B------:R-:W3:Y:S05]  /*3cf0*/  @!P0 LDG.E.128 R8, desc[UR40][R24.64] ;  /* 0x0000002818088981 */ /* 0x000eea000c1e1d00 */
[----:B------:R-:W4:Y:S01]  /*3d00*/  @!P0 LDG.E.128 R4, desc[UR40][R12.64] ;  /* 0x000000280c048981 */ /* 0x000f22000c1e1d00 */
[----:B------:R-:W-:Y:S02]  /*3d10*/  ISETP.GE.AND P0, PT, R22, R27, PT ;  /* 0x0000001b1600720c */ /* 0x000fe40003f06270 */
        /* <DEDUP_REMOVED lines=9> */
.L_x_12187:
[----:B------:R-:W2:Y:S01]  /*3db0*/  LDL R12, [R1+0x14] ;  /* 0x00001400010c7983 */ /* 0x000ea20000100800 */
[----:B------:R-:W-:Y:S01]  /*3dc0*/  IMAD R74, R157, 0x8, R18 ;  /* 0x000000089d4a7824 */ /* 0x000fe200078e0212 */
[----:B------:R-:W0:Y:S01]  /*3dd0*/  LDC R79, c[0x0][0x2f4] ;  /* 0x0000bd00ff4f7b82 */ /* 0x000e220000000800 */
[----:B------:R-:W-:Y:S01]  /*3de0*/  BSSY B1, `(.L_x_12188) ;  /* 0x0000004000017945 */ /* 0x000fe20003800000 */
[----:B--2---:R-:W-:-:S04]  /*3df0*/  SHF.L.U32 R77, R12, 0x1f, RZ ;  /* 0x0000001f0c4d7819 */ /* 0x004fc800000006ff */
[----:B------:R-:W1:Y:S02]  /*3e00*/  SYNCS.PHASECHK.TRANS64.TRYWAIT P5, [R74+URZ+0x13290], R77 ;  /* 0x0132904d4a0075a7 */ /* 0x000e6400080a017f */
[----:B01----:R-:W-:Y:S05]  /*3e10*/  @!P5 BRA `(.L_x_12189) ;  /* 0x000001e80010d947 */ /* 0x003fea0003800000 */
.L_x_12483:
[----:B------:R-:W-:Y:S05]  /*3e20*/  BSYNC B1 ;  /* 0x0000000000017941 */ /* 0x000fea0003800000 */
.L_x_12188:
[----:B------:R-:W1:Y:S01]  /*3e30*/  S2R R12, SR_TID.X ;  /* 0x00000000000c7919 */ /* 0x000e620000002100 */
[----:B------:R-:W-:Y:S01]  /*3e40*/  ISETP.GE.OR P5, PT, R22, R79, P1 ;  /* 0x0000004f1600720c */ /* 0x000fe20000fa6670 */
[----:B------:R-:W-:Y:S01]  /*3e50*/  ULDC.64 UR4, c[0x0][0x300] ;  /* 0x0000c00000047ab9 */ /* 0x000fe20000000a00 */
[----:B------:R-:W-:Y:S02]  /*3e60*/  IMAD.MOV.U32 R54, RZ, RZ, R14 ;  /* 0x000000ffff367224 */ /* 0x000fe400078e000e */
[----:B------:R-:W-:Y:S02]  /*3e70*/  IMAD.MOV.U32 R55, RZ, RZ, R57 ;  /* 0x000000ffff377224 */ /* 0x000fe400078e0039 */
[C---:B-1----:R-:W-:Y:S02]  /*3e80*/  VIADD R24, R12.reuse, 0xffffff80 ;  /* 0xffffff800c187836 */ /* 0x042fe40000000000 */
[----:B------:R-:W-:Y:S02]  /*3e90*/  VIADD R13, R12, 0xffffff80 ;  /* 0xffffff800c0d7836 */ /* 0x000fe40000000000 */
[----:B------:R-:W-:-:S03]  /*3ea0*/  IMAD R12, R49, UR4, RZ ;  /* 0x00000004310c7c24 */ /* 0x000fc6000f8e02ff */
[----:B------:R-:W-:-:S04]  /*3eb0*/  LEA.HI R13, R13, R24, RZ, 0x1 ;  /* 0x000000180d0d7211 */ /* 0x000fc800078f08ff */
[----:B------:R-:W-:-:S05]  /*3ec0*/  SHF.R.S32.HI R13, RZ, 0x1, R13 ;  /* 0x00000001ff0d7819 */ /* 0x000fca000001140d */
[----:B------:R-:W-:-:S04]  /*3ed0*/  IMAD.WIDE.U32 R54, R13, UR4, R54 ;  /* 0x000000040d367c25 */ /* 0x000fc8000f8e0036 */
[----:B------:R-:W-:Y:S01]  /*3ee0*/  IMAD R81, R13, UR5, R12 ;  /* 0x000000050d517c24 */ /* 0x000fe2000f8e020c */
[----:B------:R-:W-:Y:S06]  /*3ef0*/  @P5 BRA `(.L_x_12180) ;  /* 0x0000001000405947 */ /* 0x000fec0003800000 */
[----:B------:R-:W2:Y:S04]  /*3f00*/  LDL R25, [R1+0x54] ;  /* 0x0000540001197983 */ /* 0x000ea80000100800 */
[----:B------:R-:W3:Y:S01]  /*3f10*/  LDL R24, [R1+0x58] ;  /* 0x0000580001187983 */ /* 0x000ee20000100800 */
[----:B------:R-:W-:Y:S01]  /*3f20*/  IMAD.IADD R81, R81, 0x1, R55 ;  /* 0x0000000151517824 */ /* 0x000fe200078e0237 */
[----:B------:R-:W-:Y:S01]  /*3f30*/  IADD3 R57, P5, P6, R20, R54, R67 ;  /* 0x0000003614397210 */ /* 0x000fe20007ebe043 */
[----:B------:R-:W-:Y:S01]  /*3f40*/  IMAD.IADD R13, R79, 0x1, -R62 ;  /* 0x000000014f0d7824 */ /* 0x000fe200078e0a3e */
[----:B------:R-:W-:Y:S02]  /*3f50*/  BSSY B1, `(.L_x_12190) ;  /* 0x00000e8000017945 */ /* 0x000fe40003800000 */
[----:B------:R-:W-:-:S02]  /*3f60*/  IADD3.X R12, R0, R81, R73, P5, P6 ;  /* 0x00000051000c7210 */ /* 0x000fc40002fec449 */
[----:B------:R-:W-:Y:S02]  /*3f70*/  IADD3 R56, P5, R57, R52, RZ ;  /* 0x0000003439387210 */ /* 0x000fe40007fbe0ff */
[----:B------:R-:W-:-:S03]  /*3f80*/  LOP3.LUT P6, RZ, R16, 0x1, RZ, 0xc0, !PT ;  /* 0x0000000110ff7812 */ /* 0x000fc600078cc0ff */
[----:B------:R-:W-:Y:S01]  /*3f90*/  IMAD.X R57, R12, 0x1, R53, P5 ;  /* 0x000000010c397824 */ /* 0x000fe200028e0635 */
[----:B------:R-:W-:-:S04]  /*3fa0*/  LOP3.LUT P5, RZ, R16, 0x4, RZ, 0xc0, !PT ;  /* 0x0000000410ff7812 */ /* 0x000fc800078ac0ff */
[----:B------:R-:W-:-:S04]  /*3fb0*/  SEL R13, R62, R13, !P5 ;  /* 0x0000000d3e0d7207 */ /* 0x000fc80006800000 */
[----:B------:R-:W-:-:S04]  /*3fc0*/  SHF.R.S32.HI R12, RZ, 0x1f, R13 ;  /* 0x0000001fff0c7819 */ /* 0x000fc8000001140d */
[----:B------:R-:W-:-:S04]  /*3fd0*/  LEA.HI R12, R12, R13, RZ, 0x5 ;  /* 0x0000000d0c0c7211 */ /* 0x000fc800078f28ff */
[----:B------:R-:W-:-:S04]  /*3fe0*/  SHF.R.S32.HI R12, RZ, 0x5, R12 ;  /* 0x00000005ff0c7819 */ /* 0x000fc8000001140c */
[----:B------:R-:W-:-:S05]  /*3ff0*/  LEA.HI.SX32 R12, R59, R12, 0x1c ;  /* 0x0000000c3b0c7211 */ /* 0x000fca00078fe2ff */
[----:B------:R-:W-:-:S05]  /*4000*/  IMAD.SHL.U32 R83, R12, 0x10, RZ ;  /* 0x000000100c537824 */ /* 0x000fca00078e00ff */
[----:B--2---:R-:W-:-:S04]  /*4010*/  LOP3.LUT R13, R25, 0x30, R83, 0xf8, !PT ;  /* 0x00000030190d7812 */ /* 0x004fc800078ef853 */
        /* <DEDUP_REMOVED lines=10> */
[--C-:B------:R-:W-:Y:S02]  /*40c0*/  SHF.R.U32.HI R95, RZ, 0x18, R5.reuse ;  /* 0x00000018ff5f7819 */ /* 0x100fe40000011605 */
[----:B------:R-:W-:Y:S02]  /*40d0*/  LOP3.LUT R4, R5, 0xff, RZ, 0xc0, !PT ;  /* 0x000000ff05047812 */ /* 0x000fe400078ec0ff */
[----:B------:R-:W-:Y:S01]  /*40e0*/  SHF.R.U32.HI R93, RZ, 0x10, R5 ;  /* 0x00000010ff5d7819 */ /* 0x000fe20000011605 */
[----:B------:R-:W-:Y:S01]  /*40f0*/  IMAD.SHL.U32 R5, R94, 0x100, RZ ;  /* 0x000001005e057824 */ /* 0x000fe200078e00ff */
[----:B------:R-:W-:Y:S02]  /*4100*/  SHF.R.U32.HI R91, RZ, 0x18, R7 ;  /* 0x00000018ff5b7819 */ /* 0x000fe40000011607 */
[----:B------:R-:W-:-:S02]  /*4110*/  LOP3.LUT R6, R7, 0xff, RZ, 0xc0, !PT ;  /* 0x000000ff07067812 */ /* 0x000fc400078ec0ff */
[--C-:B------:R-:W-:Y:S02]  /*4120*/  SHF.R.U32.HI R89, RZ, 0x8, R7.reuse ;  /* 0x00000008ff597819 */ /* 0x100fe40000011607 */
[----:B------:R-:W-:Y:S02]  /*4130*/  SHF.R.U32.HI R88, RZ, 0x10, R7 ;  /* 0x00000010ff587819 */ /* 0x000fe40000011607 */
[----:B------:R-:W-:Y:S02]  /*4140*/  SHF.R.U32.HI R8, RZ, 0x18, R9 ;  /* 0x00000018ff087819 */ /* 0x000fe40000011609 */
[----:B------:R-:W-:Y:S02]  /*4150*/  LOP3.LUT R7, R9, 0xff, RZ, 0xc0, !PT ;  /* 0x000000ff09077812 */ /* 0x000fe400078ec0ff */
[----:B------:R-:W-:Y:S02]  /*4160*/  PRMT R4, R95, 0x654, R4 ;  /* 0x000006545f047816 */ /* 0x000fe40000000004 */
[----:B------:R-:W-:-:S02]  /*4170*/  SHF.R.U32.HI R86, RZ, 0x8, R11 ;  /* 0x00000008ff567819 */ /* 0x000fc4000001160b */
[----:B------:R-:W-:Y:S01]  /*4180*/  PRMT R8, R8, 0x654, R7 ;  /* 0x0000065408087816 */ /* 0x000fe20000000007 */
[----:B------:R-:W-:Y:S01]  /*4190*/  IMAD.SHL.U32 R7, R89, 0x100, RZ ;  /* 0x0000010059077824 */ /* 0x000fe200078e00ff */
[----:B------:R-:W-:Y:S01]  /*41a0*/  LOP3.LUT R4, R4, 0xff00, R5, 0xf8, !PT ;  /* 0x0000ff0004047812 */ /* 0x000fe200078ef805 */
[----:B------:R-:W-:Y:S01]  /*41b0*/  IMAD.U32 R5, R93, 0x10000, RZ ;  /* 0x000100005d057824 */ /* 0x000fe200078e00ff */
[----:B------:R-:W-:Y:S02]  /*41c0*/  LOP3.LUT R10, R11, 0xff0000ff, RZ, 0xc0, !PT ;  /* 0xff0000ff0b0a7812 */ /* 0x000fe400078ec0ff */
[----:B------:R-:W-:Y:S01]  /*41d0*/  SHF.R.U32.HI R92, RZ, 0x10, R11 ;  /* 0x00000010ff5c7819 */ /* 0x000fe2000001160b */
[----:B------:R-:W-:Y:S01]  /*41e0*/  IMAD.SHL.U32 R11, R86, 0x100, RZ ;  /* 0x00000100560b7824 */ /* 0x000fe200078e00ff */
[----:B------:R-:W-:Y:S02]  /*41f0*/  PRMT R6, R91, 0x654, R6 ;  /* 0x000006545b067816 */ /* 0x000fe40000000006 */
[----:B------:R-:W-:Y:S01]  /*4200*/  SHF.R.U32.HI R87, RZ, 0x8, R9 ;  /* 0x00000008ff577819 */ /* 0x000fe20000011609 */
[----:B------:R-:W-:Y:S01]  /*4210*/  IMAD.U32 R92, R92, 0x10000, RZ ;  /* 0x000100005c5c7824 */ /* 0x000fe200078e00ff */
[----:B------:R-:W-:-:S02]  /*4220*/  LOP3.LUT R7, R6, 0xff00, R7, 0xf8, !PT ;  /* 0x0000ff0006077812 */ /* 0x000fc400078ef807 */
[----:B------:R-:W-:Y:S01]  /*4230*/  SHF.R.U32.HI R90, RZ, 0x10, R9 ;  /* 0x00000010ff5a7819 */ /* 0x000fe20000011609 */
[----:B------:R-:W-:Y:S01]  /*4240*/  IMAD.SHL.U32 R9, R87, 0x100, RZ ;  /* 0x0000010057097824 */ /* 0x000fe200078e00ff */
[----:B------:R-:W-:Y:S01]  /*4250*/  LOP3.LUT R6, R4, 0xff0000, R5, 0xf8, !PT ;  /* 0x00ff000004067812 */ /* 0x000fe200078ef805 */
[----:B------:R-:W-:Y:S01]  /*4260*/  IMAD.U32 R4, R88, 0x10000, RZ ;  /* 0x0001000058047824 */ /* 0x000fe200078e00ff */
[----:B------:R-:W-:Y:S01]  /*4270*/  LOP3.LUT R91, R10, 0xff00, R11, 0xf8, !PT ;  /* 0x0000ff000a5b7812 */ /* 0x000fe200078ef80b */
[----:B------:R-:W-:Y:S01]  /*4280*/  IMAD.U32 R90, R90, 0x10000, RZ ;  /* 0x000100005a5a7824 */ /* 0x000fe200078e00ff */
[----:B------:R-:W-:Y:S02]  /*4290*/  F2FP.F16.E4M3.UNPACK_B R88, R85.H1 ;  /* 0x00000055ff58723e */ /* 0x000fe400030006ff */
[----:B--2---:R-:W-:Y:S02]  /*42a0*/  F2FP.F16.E4M3.UNPACK_B R11, R24.H1 ;  /* 0x00000018ff0b723e */ /* 0x004fe400030006ff */
[----:B-1----:R-:W-:Y:S01]  /*42b0*/  F2FP.F16.E4M3.UNPACK_B R10, R12.H1 ;  /* 0x0000000cff0a723e */ /* 0x002fe200030006ff */
[----:B------:R-:W-:Y:S01]  /*42c0*/  HADD2.F32 R5, -RZ, R88.H0_H0 ;  /* 0x20000058ff057230 */ /* 0x000fe20000004100 */
[----:B------:R-:W-:Y:S01]  /*42d0*/  LOP3.LUT R89, R8, 0xff00, R9, 0xf8, !PT ;  /* 0x0000ff0008597812 */ /* 0x000fe200078ef809 */
[----:B------:R-:W-:Y:S01]  /*42e0*/  HADD2.F32 R9, -RZ, R11.H0_H0 ;  /* 0x2000000bff097230 */ /* 0x000fe20000004100 */
[----:B------:R-:W-:Y:S01]  /*42f0*/  F2FP.F16.E4M3.UNPACK_B R86, R84.H1 ;  /* 0x00000054ff56723e */ /* 0x000fe200030006ff */
[--C-:B------:R-:W-:Y:S01]  /*4300*/  HADD2.F32 R8, -RZ, R10.reuse.H0_H0 ;  /* 0x2000000aff087230 */ /* 0x100fe20000004100 */
[----:B------:R-:W-:Y:S01]  /*4310*/  LOP3.LUT R4, R7, 0xff0000, R4, 0xf8, !PT ;  /* 0x00ff000007047812 */ /* 0x000fe200078ef804 */
[----:B------:R-:W-:-:S02]  /*4320*/  HADD2.F32 R10, -RZ, R10.H1_H1 ;  /* 0x3000000aff0a7230 */ /* 0x000fc40000004100 */
[-C--:B------:R-:W-:Y:S01]  /*4330*/  FMUL.FTZ R93, R9, R5.reuse ;  /* 0x00000005095d7220 */ /* 0x080fe20000410000 */
[----:B------:R-:W-:Y:S02]  /*4340*/  HADD2.F32 R87, -RZ, R86.H0_H0 ;  /* 0x20000056ff577230 */ /* 0x000fe40000004100 */
[C---:B------:R-:W-:Y:S01]  /*4350*/  FMUL.FTZ R94, R8.reuse, R5 ;  /* 0x00000005085e7220 */ /* 0x040fe20000410000 */
        /* <DEDUP_REMOVED lines=8> */
[----:B------:R-:W-:-:S02]  /*43e0*/  F2FP.F16.E4M3.UNPACK_B R88, R84 ;  /* 0x00000054ff58723e */ /* 0x000fc400020006ff */
[----:B------:R-:W-:Y:S01]  /*43f0*/  F2FP.F16.E4M3.UNPACK_B R24, R24 ;  /* 0x00000018ff18723e */ /* 0x000fe200020006ff */
[----:B------:R-:W-:Y:S01]  /*4400*/  HADD2.F32 R90, -RZ, R89.H0_H0 ;  /* 0x20000059ff5a7230 */ /* 0x000fe20000004100 */
[----:B------:R-:W-:Y:S01]  /*4410*/  F2FP.F16.E4M3.UNPACK_B R84, R12 ;  /* 0x0000000cff54723e */ /* 0x000fe200020006ff */
[-C--:B------:R-:W-:Y:S01]  /*4420*/  FMUL.FTZ R11, R86, R91.reuse ;  /* 0x0000005b560b7220 */ /* 0x080fe20000410000 */
[C---:B------:R-:W-:Y:S01]  /*4430*/  FMUL.FTZ R91, R10.reuse, R91 ;  /* 0x0000005b0a5b7220 */ /* 0x040fe20000410000 */
[----:B------:R-:W-:Y:S02]  /*4440*/  HADD2.F32 R85, -RZ, R24.H0_H0 ;  /* 0x20000018ff557230 */ /* 0x000fe40000004100 */
[----:B------:R-:W-:Y:S02]  /*4450*/  HADD2.F32 R12, -RZ, R84.H0_H0 ;  /* 0x20000054ff0c7230 */ /* 0x000fe40000004100 */
[-C--:B------:R-:W-:Y:S01]  /*4460*/  FFMA.FTZ R11, R10, R87.reuse, -R11 ;  /* 0x000000570a0b7223 */ /* 0x080fe2000001080b */
[----:B------:R-:W-:Y:S01]  /*4470*/  FFMA.FTZ R10, R86, R87, R91 ;  /* 0x00000057560a7223 */ /* 0x000fe2000001005b */
[----:B------:R-:W-:-:S02]  /*4480*/  HADD2.F32 R86, -RZ, R88.H0_H0 ;  /* 0x20000058ff567230 */ /* 0x000fc40000004100 */
[CC--:B------:R-:W-:Y:S01]  /*4490*/  FMUL.FTZ R91, R85.reuse, R90.reuse ;  /* 0x0000005a555b7220 */ /* 0x0c0fe20000410000 */
[----:B------:R-:W-:Y:S01]  /*44a0*/  FMUL.FTZ R90, R12, R90 ;  /* 0x0000005a0c5a7220 */ /* 0x000fe20000410000 */
[----:B------:R-:W-:Y:S01]  /*44b0*/  HADD2.F32 R89, -RZ, R89.H1_H1 ;  /* 0x30000059ff597230 */ /* 0x000fe20000004100 */
[----:B------:R-:W-:Y:S01]  /*44c0*/  F2FP.SATFINITE.E4M3.F32.PACK_AB_MERGE_C R9, R10, R9, RZ ;  /* 0x000000090a09723e */ /* 0x000fe200048070ff */
[----:B------:R-:W-:Y:S02]  /*44d0*/  HADD2.F32 R87, -RZ, R24.H1_H1 ;  /* 0x30000018ff577230 */ /* 0x000fe40000004100 */
[-C--:B------:R-:W-:Y:S01]  /*44e0*/  FFMA.FTZ R12, R12, R86.reuse, -R91 ;  /* 0x000000560c0c7223 */ /* 0x080fe2000001085b */
[----:B------:R-:W-:Y:S01]  /*44f0*/  FFMA.FTZ R24, R85, R86, R90 ;  /* 0x0000005655187223 */ /* 0x000fe2000001005a */
[----:B------:R-:W-:Y:S01]  /*4500*/  HADD2.F32 R84, -RZ, R84.H1_H1 ;  /* 0x30000054ff547230 */ /* 0x000fe20000004100 */
[----:B------:R-:W-:Y:S01]  /*4510*/  F2FP.F16.E4M3.UNPACK_B R91, R82.H1 ;  /* 0x00000052ff5b723e */ /* 0x000fe200030006ff */
[----:B------:R-:W-:-:S02]  /*4520*/  HADD2.F32 R86, -RZ, R88.H1_H1 ;  /* 0x30000058ff567230 */ /* 0x000fc40000004100 */
[CC--:B------:R-:W-:Y:S01]  /*4530*/  FMUL.FTZ R85, R87.reuse, R89.reuse ;  /* 0x0000005957557220 */ /* 0x0c0fe20000410000 */
[----:B------:R-:W-:Y:S01]  /*4540*/  F2FP.F16.E4M3.UNPACK_B R88, R26.H1 ;  /* 0x0000001aff58723e */ /* 0x000fe200030006ff */
[C---:B------:R-:W-:Y:S01]  /*4550*/  FMUL.FTZ R94, R84.reuse, R89 ;  /* 0x00000059545e7220 */ /* 0x040fe20000410000 */
[----:B------:R-:W-:Y:S01]  /*4560*/  F2FP.F16.E4M3.UNPACK_B R90, R80.H1 ;  /* 0x00000050ff5a723e */ /* 0x000fe200030006ff */
[----:B------:R-:W-:Y:S01]  /*4570*/  FFMA.FTZ R85, R84, R86, -R85 ;  /* 0x0000005654557223 */ /* 0x000fe20000010855 */
[----:B------:R-:W-:Y:S01]  /*4580*/  F2FP.F16.E4M3.UNPACK_B R84, R14.H1 ;  /* 0x0000000eff54723e */ /* 0x000fe200030006ff */
[--C-:B------:R-:W-:Y:S02]  /*4590*/  HADD2.F32 R92, -RZ, R91.reuse.H0_H0 ;  /* 0x2000005bff5c7230 */ /* 0x100fe40000004100 */
[----:B------:R-:W-:Y:S01]  /*45a0*/  FFMA.FTZ R87, R87, R86, R94 ;  /* 0x0000005657577223 */ /* 0x000fe2000001005e */
[----:B------:R-:W-:Y:S01]  /*45b0*/  HADD2.F32 R89, -RZ, R88.H0_H0 ;  /* 0x20000058ff597230 */ /* 0x000fe20000004100 */
[----:B------:R-:W-:Y:S01]  /*45c0*/  F2FP.F16.E4M3.UNPACK_B R14, R14 ;  /* 0x0000000eff0e723e */ /* 0x000fe200020006ff */
[----:B------:R-:W-:Y:S01]  /*45d0*/  HADD2.F32 R95, -RZ, R91.H1_H1 ;  /* 0x3000005bff5f7230 */ /* 0x000fe20000004100 */
[----:B------:R-:W-:Y:S01]  /*45e0*/  F2FP.SATFINITE.E4M3.F32.PACK_AB_MERGE_C R8, R11, R8, RZ ;  /* 0x000000080b08723e */ /* 0x000fe200048070ff */
        /* <DEDUP_REMOVED lines=13> */
[-C--:B------:R-:W-:Y:S01]  /*46c0*/  FFMA.FTZ R101, R84, R93.reuse, -R97 ;  /* 0x0000005d54657223 */ /* 0x080fe20000010861 */
[----:B------:R-:W-:Y:S01]  /*46d0*/  F2FP.F16.E4M3.UNPACK_B R84, R80 ;  /* 0x00000050ff54723e */ /* 0x000fe200020006ff */
[----:B------:R-:W-:Y:S01]  /*46e0*/  FFMA.FTZ R103, R88, R93, R95 ;  /* 0x0000005d58677223 */ /* 0x000fe2000001005f */
[----:B------:R-:W-:-:S02]  /*46f0*/  HADD2.F32 R93, -RZ, R86.H0_H0 ;  /* 0x20000056ff5d7230 */ /* 0x000fc40000004100 */
[----:B------:R-:W-:Y:S01]  /*4700*/  FFMA.FTZ R94, R89, R91, R94 ;  /* 0x0000005b595e7223 */ /* 0x000fe2000001005e */
[----:B------:R-:W-:Y:S01]  /*4710*/  HADD2.F32 R80, -RZ, R82.H0_H0 ;  /* 0x20000052ff507230 */ /* 0x000fe20000004100 */
[----:B------:R-:W-:Y:S01]  /*4720*/  F2FP.F16.E4M3.UNPACK_B R11, R7 ;  /* 0x00000007ff0b723e */ /* 0x000fe200020006ff */
[----:B------:R-:W-:Y:S01]  /*4730*/  HADD2.F32 R95, -RZ, R86.H1_H1 ;  /* 0x30000056ff5f7230 */ /* 0x000fe20000004100 */
[----:B------:R-:W-:Y:S01]  /*4740*/  F2FP.SATFINITE.E4M3.F32.PACK_AB_MERGE_C R24, R87, R24, R9 ;  /* 0x000000185718723e */ /* 0x000fe20004807009 */
[----:B------:R-:W-:Y:S02]  /*4750*/  HADD2.F32 R26, -RZ, R14.H0_H0 ;  /* 0x2000000eff1a7230 */ /* 0x000fe40000004100 */
[----:B------:R-:W-:Y:S01]  /*4760*/  FMUL.FTZ R97, R80, R93 ;  /* 0x0000005d50617220 */ /* 0x000fe20000410000 */
[----:B------:R-:W-:Y:S01]  /*4770*/  HADD2.F32 R82, -RZ, R82.H1_H1 ;  /* 0x30000052ff527230 */ /* 0x000fe20000004100 */
[----:B------:R-:W-:Y:S01]  /*4780*/  F2FP.F16.E4M3.UNPACK_B R9, R13 ;  /* 0x0000000dff09723e */ /* 0x000fe200020006ff */
[----:B------:R-:W-:-:S02]  /*4790*/  HADD2.F32 R14, -RZ, R14.H1_H1 ;  /* 0x3000000eff0e7230 */ /* 0x000fc40000004100 */
[----:B------:R-:W-:Y:S01]  /*47a0*/  FMUL.FTZ R93, R26, R93 ;  /* 0x0000005d1a5d7220 */ /* 0x000fe20000410000 */
[--C-:B------:R-:W-:Y:S02]  /*47b0*/  HADD2.F32 R89, -RZ, R84.reuse.H0_H0 ;  /* 0x20000054ff597230 */ /* 0x100fe40000004100 */
[-C--:B------:R-:W-:Y:S01]  /*47c0*/  FMUL.FTZ R99, R82, R95.reuse ;  /* 0x0000005f52637220 */ /* 0x080fe20000410000 */
[----:B------:R-:W-:Y:S02]  /*47d0*/  HADD2.F32 R91, -RZ, R84.H1_H1 ;  /* 0x30000054ff5b7230 */ /* 0x000fe40000004100 */
[----:B------:R-:W-:Y:S01]  /*47e0*/  FMUL.FTZ R95, R14, R95 ;  /* 0x0000005f0e5f7220 */ /* 0x000fe20000410000 */
[----:B------:R-:W-:Y:S01]  /*47f0*/  F2FP.SATFINITE.E4M3.F32.PACK_AB_MERGE_C R12, R85, R12, R8 ;  /* 0x0000000c550c723e */ /* 0x000fe20004807008 */
[-C--:B------:R-:W-:Y:S01]  /*4800*/  FFMA.FTZ R97, R26, R89.reuse, -R97 ;  /* 0x000000591a617223 */ /* 0x080fe20000010861 */
[----:B------:R-:W-:Y:S01]  /*4810*/  FFMA.FTZ R26, R80, R89, R93 ;  /* 0x00000059501a7223 */ /* 0x000fe2000001005d */
[----:B------:R-:W-:Y:S01]  /*4820*/  FFMA.FTZ R95, R82, R91, R95 ;  /* 0x0000005b525f7223 */ /* 0x000fe2000001005f */
        /* <DEDUP_REMOVED lines=18> */
[----:B------:R-:W-:Y:S01]  /*4950*/  F2FP.F16.E4M3.UNPACK_B R84, R7.H1 ;  /* 0x00000007ff54723e */ /* 0x000fe200030006ff */
[-C--:B------:R-:W-:Y:S01]  /*4960*/  FFMA.FTZ R11, R11, R82.reuse, -R80 ;  /* 0x000000520b0b7223 */ /* 0x080fe20000010850 */
[----:B------:R-:W-:Y:S02]  /*4970*/  HADD2.F32 R80, -RZ, R25.H0_H0 ;  /* 0x20000019ff507230 */ /* 0x000fe40000004100 */
[----:B------:R-:W-:Y:S01]  /*4980*/  FFMA.FTZ R10, R10, R82, R85 ;  /* 0x000000520a0a7223 */ /* 0x000fe20000010055 */
[----:B------:R-:W-:Y:S02]  /*4990*/  HADD2.F32 R7, -RZ, R13.H0_H0 ;  /* 0x2000000dff077230 */ /* 0x000fe40000004100 */
[----:B------:R-:W-:Y:S01]  /*49a0*/  FFMA.FTZ R14, R14, R91, -R99 ;  /* 0x0000005b0e0e7223 */ /* 0x000fe20000010863 */
[----:B------:R-:W-:Y:S01]  /*49b0*/  HADD2.F32 R85, -RZ, R84.H0_H0 ;  /* 0x20000054ff557230 */ /* 0x000fe20000004100 */
[----:B------:R-:W-:Y:S01]  /*49c0*/  F2FP.F16.E4M3.UNPACK_B R87, R5 ;  /* 0x00000005ff57723e */ /* 0x000fe200020006ff */
[----:B------:R-:W-:Y:S01]  /*49d0*/  HADD2.F32 R82, -RZ, R6.H0_H0 ;  /* 0x20000006ff527230 */ /* 0x000fe20000004100 */
[----:B------:R-:W-:Y:S01]  /*49e0*/  F2FP.SATFINITE.E4M3.F32.PACK_AB_MERGE_C R92, R101, R92, RZ ;  /* 0x0000005c655c723e */ /* 0x000fe200048070ff */
[----:B------:R-:W-:-:S02]  /*49f0*/  HADD2.F32 R25, -RZ, R25.H1_H1 ;  /* 0x30000019ff197230 */ /* 0x000fc40000004100 */
[CC--:B------:R-:W-:Y:S01]  /*4a00*/  FMUL.FTZ R88, R80.reuse, R85.reuse ;  /* 0x0000005550587220 */ /* 0x0c0fe20000410000 */
[----:B------:R-:W-:Y:S01]  /*4a10*/  FMUL.FTZ R85, R7, R85 ;  /* 0x0000005507557220 */ /* 0x000fe20000410000 */
[----:B------:R-:W-:Y:S01]  /*4a20*/  HADD2.F32 R86, -RZ, R84.H1_H1 ;  /* 0x30000054ff567230 */ /* 0x000fe20000004100 */
[----:B------:R-:W-:Y:S01]  /*4a30*/  F2FP.SATFINITE.E4M3.F32.PACK_AB_MERGE_C R94, R103, R94, RZ ;  /* 0x0000005e675e723e */ /* 0x000fe200048070ff */
[----:B------:R-:W-:Y:S02]  /*4a40*/  HADD2.F32 R13, -RZ, R13.H1_H1 ;  /* 0x3000000dff0d7230 */ /* 0x000fe40000004100 */
[-C--:B------:R-:W-:Y:S01]  /*4a50*/  FFMA.FTZ R91, R80, R82.reuse, R85 ;  /* 0x00000052505b7223 */ /* 0x080fe20000010055 */
[----:B------:R-:W-:Y:S02]  /*4a60*/  HADD2.F32 R84, -RZ, R6.H1_H1 ;  /* 0x30000006ff547230 */ /* 0x000fe40000004100 */
[----:B------:R-:W-:Y:S01]  /*4a70*/  FFMA.FTZ R6, R7, R82, -R88 ;  /* 0x0000005207067223 */ /* 0x000fe20000010858 */
[----:B------:R-:W-:Y:S01]  /*4a80*/  F2FP.F16.E4M3.UNPACK_B R80, R27 ;  /* 0x0000001bff50723e */ /* 0x000fe200020006ff */
[-C--:B------:R-:W-:Y:S01]  /*4a90*/  FMUL.FTZ R90, R25, R86.reuse ;  /* 0x00000056195a7220 */ /* 0x080fe20000410000 */
[----:B------:R-:W-:Y:S01]  /*4aa0*/  F2FP.F16.E4M3.UNPACK_B R7, R15 ;  /* 0x0000000fff07723e */ /* 0x000fe200020006ff */
[C---:B------:R-:W-:Y:S01]  /*4ab0*/  FMUL.FTZ R86, R13.reuse, R86 ;  /* 0x000000560d567220 */ /* 0x040fe20000410000 */
        /* <DEDUP_REMOVED lines=8> */
[----:B------:R-:W-:Y:S01]  /*4b40*/  F2FP.SATFINITE.E4M3.F32.PACK_AB_MERGE_C R14, R14, R97, R92 ;  /* 0x000000610e0e723e */ /* 0x000fe2000480705c */
[----:B------:R-:W-:Y:S01]  /*4b50*/  FFMA.FTZ R92, R25, R84, R86 ;  /* 0x00000054195c7223 */ /* 0x000fe20000010056 */
[----:B------:R-:W-:Y:S01]  /*4b60*/  F2FP.SATFINITE.E4M3.F32.PACK_AB_MERGE_C R26, R95, R26, R94 ;  /* 0x0000001a5f1a723e */ /* 0x000fe2000480705e */
[----:B------:R-:W-:Y:S01]  /*4b70*/  HADD2.F32 R25, -RZ, R15.H0_H0 ;  /* 0x2000000fff197230 */ /* 0x000fe20000004100 */
[----:B------:R-:W-:Y:S01]  /*4b80*/  F2FP.F16.E4M3.UNPACK_B R84, R4.H1 ;  /* 0x00000004ff54723e */ /* 0x000fe200030006ff */
[----:B------:R-:W-:-:S02]  /*4b90*/  HADD2.F32 R4, -RZ, R27.H0_H0 ;  /* 0x2000001bff047230 */ /* 0x000fc40000004100 */
[CC--:B------:R-:W-:Y:S01]  /*4ba0*/  FMUL.FTZ R94, R82.reuse, R89.reuse ;  /* 0x00000059525e7220 */ /* 0x0c0fe20000410000 */
[--C-:B------:R-:W-:Y:S02]  /*4bb0*/  HADD2.F32 R90, -RZ, R88.reuse.H0_H0 ;  /* 0x20000058ff5a7230 */ /* 0x100fe40000004100 */
[----:B------:R-:W-:Y:S01]  /*4bc0*/  FMUL.FTZ R89, R13, R89 ;  /* 0x000000590d597220 */ /* 0x000fe20000410000 */
[----:B------:R-:W-:Y:S01]  /*4bd0*/  HADD2.F32 R85, -RZ, R5.H0_H0 ;  /* 0x20000005ff557230 */ /* 0x000fe20000004100 */
[----:B------:R-:W-:Y:S01]  /*4be0*/  F2FP.SATFINITE.E4M3.F32.PACK_AB_MERGE_C R6, R93, R6, RZ ;  /* 0x000000065d06723e */ /* 0x000fe200048070ff */
[----:B------:R-:W-:Y:S02]  /*4bf0*/  HADD2.F32 R27, -RZ, R27.H1_H1 ;  /* 0x3000001bff1b7230 */ /* 0x000fe40000004100 */
[----:B------:R-:W-:Y:S01]  /*4c00*/  FMUL.FTZ R95, R25, R90 ;  /* 0x0000005a195f7220 */ /* 0x000fe20000410000 */
[----:B------:R-:W-:Y:S02]  /*4c10*/  HADD2.F32 R88, -RZ, R88.H1_H1 ;  /* 0x30000058ff587230 */ /* 0x000fe40000004100 */
[----:B------:R-:W-:Y:S01]  /*4c20*/  FFMA.FTZ R89, R82, R85, R89 ;  /* 0x0000005552597223 */ /* 0x000fe20000010059 */
[----:B------:R-:W-:-:S02]  /*4c30*/  HADD2.F32 R15, -RZ, R15.H1_H1 ;  /* 0x3000000fff0f7230 */ /* 0x000fc40000004100 */
[C---:B------:R-:W-:Y:S01]  /*4c40*/  FMUL.FTZ R96, R4.reuse, R90 ;  /* 0x0000005a04607220 */ /* 0x040fe20000410000 */
[----:B------:R-:W-:Y:S02]  /*4c50*/  HADD2.F32 R86, -RZ, R84.H0_H0 ;  /* 0x20000054ff567230 */ /* 0x000fe40000004100 */
[-C--:B------:R-:W-:Y:S01]  /*4c60*/  FMUL.FTZ R82, R27, R88.reuse ;  /* 0x000000581b527220 */ /* 0x080fe20000410000 */
[----:B------:R-:W-:Y:S02]  /*4c70*/  HADD2.F32 R80, -RZ, R80.H1_H1 ;  /* 0x30000050ff507230 */ /* 0x000fe40000004100 */
[----:B------:R-:W-:Y:S01]  /*4c80*/  FMUL.FTZ R88, R15, R88 ;  /* 0x000000580f587220 */ /* 0x000fe20000410000 */
[----:B------:R-:W-:Y:S02]  /*4c90*/  HADD2.F32 R87, -RZ, R87.H1_H1 ;  /* 0x30000057ff577230 */ /* 0x000fe40000004100 */
[----:B------:R-:W-:Y:S01]  /*4ca0*/  FFMA.FTZ R95, R4, R86, R95 ;  /* 0x00000056045f7223 */ /* 0x000fe2000001005f */
[----:B------:R-:W-:-:S02]  /*4cb0*/  HADD2.F32 R7, -RZ, R7.H1_H1 ;  /* 0x30000007ff077230 */ /* 0x000fc40000004100 */
[----:B------:R-:W-:Y:S01]  /*4cc0*/  FFMA.FTZ R96, R25, R86, -R96 ;  /* 0x0000005619607223 */ /* 0x000fe20000010860 */
[----:B------:R-:W-:Y:S02]  /*4cd0*/  HADD2.F32 R84, -RZ, R84.H1_H1 ;  /* 0x30000054ff547230 */ /* 0x000fe40000004100 */
[CC--:B------:R-:W-:Y:S01]  /*4ce0*/  FMUL.FTZ R4, R80.reuse, R87.reuse ;  /* 0x0000005750047220 */ /* 0x0c0fe20000410000 */
[----:B------:R-:W-:Y:S02]  /*4cf0*/  HADD2.F32 R5, -RZ, R5.H1_H1 ;  /* 0x30000005ff057230 */ /* 0x000fe40000004100 */
[----:B------:R-:W-:Y:S01]  /*4d00*/  FMUL.FTZ R87, R7, R87 ;  /* 0x0000005707577220 */ /* 0x000fe20000410000 */
[----:B------:R-:W-:Y:S01]  /*4d10*/  FFMA.FTZ R94, R13, R85, -R94 ;  /* 0x000000550d5e7223 */ /* 0x000fe2000001085e */
[-C--:B------:R-:W-:Y:S01]  /*4d20*/  FFMA.FTZ R15, R15, R84.reuse, -R82 ;  /* 0x000000540f0f7223 */ /* 0x080fe20000010852 */
[----:B------:R-:W-:Y:S01]  /*4d30*/  FFMA.FTZ R88, R27, R84, R88 ;  /* 0x000000541b587223 */ /* 0x000fe20000010058 */
[-C--:B------:R-:W-:Y:S01]  /*4d40*/  FFMA.FTZ R7, R7, R5.reuse, -R4 ;  /* 0x0000000507077223 */ /* 0x080fe20000010804 */
[----:B------:R-:W-:Y:S01]  /*4d50*/  FFMA.FTZ R80, R80, R5, R87 ;  /* 0x0000000550507223 */ /* 0x000fe20000010057 */
[----:B------:R-:W-:-:S02]  /*4d60*/  F2FP.SATFINITE.E4M3.F32.PACK_AB_MERGE_C R91, R92, R91, RZ ;  /* 0x0000005b5c5b723e */ /* 0x000fc400048070ff */
[----:B------:R-:W-:Y:S02]  /*4d70*/  F2FP.SATFINITE.E4M3.F32.PACK_AB_MERGE_C R15, R15, R96, RZ ;  /* 0x000000600f0f723e */ /* 0x000fe400048070ff */
[----:B------:R-:W-:Y:S02]  /*4d80*/  F2FP.SATFINITE.E4M3.F32.PACK_AB_MERGE_C R88, R88, R95, RZ ;  /* 0x0000005f5858723e */ /* 0x000fe400048070ff */
[----:B------:R-:W-:Y:S02]  /*4d90*/  F2FP.SATFINITE.E4M3.F32.PACK_AB_MERGE_C R13, R11, R8, R6 ;  /* 0x000000080b0d723e */ /* 0x000fe40004807006 */
[----:B------:R-:W-:Y:S02]  /*4da0*/  F2FP.SATFINITE.E4M3.F32.PACK_AB_MERGE_C R15, R7, R94, R15 ;  /* 0x0000005e070f723e */ /* 0x000fe4000480700f */
[----:B------:R-:W-:Y:S02]  /*4db0*/  F2FP.SATFINITE.E4M3.F32.PACK_AB_MERGE_C R25, R10, R9, R91 ;  /* 0x000000090a19723e */ /* 0x000fe4000480705b */
[----:B------:R-:W-:-:S07]  /*4dc0*/  F2FP.SATFINITE.E4M3.F32.PACK_AB_MERGE_C R27, R80, R89, R88 ;  /* 0x00000059501b723e */ /* 0x000fce0004807058 */
.L_x_12191:
[----:B------:R-:W-:Y:S05]  /*4dd0*/  BSYNC B1 ;  /* 0x0000000000017941 */ /* 0x000fea0003800000 */
.L_x_12190:
        /* <DEDUP_REMOVED lines=10> */
.L_x_12173:
[----:B------:R-:W2:Y:S02]  /*4e80*/  LDL R4, [R1+0xc] ;  /* 0x00000c0001047983 */ /* 0x000ea40000100800 */
[----:B--2---:R-:W-:-:S13]  /*4e90*/  ISETP.NE.AND P0, PT, R4, 0x3, PT ;  /* 0x000000030400780c */ /* 0x004fda0003f05270 */
[----:B------:R-:W-:Y:S05]  /*4ea0*/  @!P0 BRA `(.L_x_12192) ;  /* 0x0000000000048947 */ /* 0x000fea0003800000 */
[----:B------:R-:W-:Y:S01]  /*4eb0*/  BPT.TRAP 0x1 ;  /* 0x000000040000795c */ /* 0x000fe20000300000 */
.L_x_12192:
[----:B------:R-:W2:Y:S01]  /*4ec0*/  LDL R4, [R1+0x14] ;  /* 0x0000140001047983 */ /* 0x000ea20000100800 */
[----:B------:R-:W-:Y:S01]  /*4ed0*/  IMAD R74, R157, 0x8, R18 ;  /* 0x000000089d4a7824 */ /* 0x000fe200078e0212 */
[----:B------:R-:W-:Y:S01]  /*4ee0*/  BSSY B1, `(.L_x_12193) ;  /* 0x0000006000017945 */ /* 0x000fe20003800000 */
[----:B--2---:R-:W-:Y:S01]  /*4ef0*/  SHF.L.U32 R77, R4, 0x1f, RZ ;  /* 0x0000001f044d7819 */ /* 0x004fe200000006ff */
[----:B------:R-:W-:-:S03]  /*4f00*/  IMAD R4, R47, -0xa0, R50 ;  /* 0xffffff602f047824 */ /* 0x000fc600078e0232 */
[----:B------:R-:W0:Y:S02]  /*4f10*/  SYNCS.PHASECHK.TRANS64.TRYWAIT P1, [R74+URZ+0x13290], R77 ;  /* 0x0132904d4a0075a7 */ /* 0x000e24000802017f */
[----:B------:R-:W-:Y:S01]  /*4f20*/  VIMNMX R4, R4, 0xa0, PT ;  /* 0x000000a004047848 */ /* 0x000fe20003fe0100 */
[----:B0-----:R-:W-:Y:S06]  /*4f30*/  @!P1 BRA `(.L_x_12194) ;  /* 0x000001d400dc9947 */ /* 0x001fec0003800000 */
.L_x_12484:
[----:B------:R-:W-:Y:S05]  /*4f40*/  BSYNC B1 ;  /* 0x0000000000017941 */ /* 0x000fea0003800000 */
.L_x_12193:
[----:B------:R-:W1:Y:S02]  /*4f50*/  S2R R5, SR_TID.X ;  /* 0x0000000000057919 */ /* 0x000e640000002100 */
[C---:B-1----:R-:W-:Y:S02]  /*4f60*/  VIADD R6, R5.reuse, 0xffffff80 ;  /* 0xffffff8005067836 */ /* 0x042fe40000000000 */
[----:B------:R-:W-:-:S05]  /*4f70*/  VIADD R5, R5, 0xffffff80 ;  /* 0xffffff8005057836 */ /* 0x000fca0000000000 */
[----:B------:R-:W-:-:S04]  /*4f80*/  LEA.HI R5, R5, R6, RZ, 0x1 ;  /* 0x0000000605057211 */ /* 0x000fc800078f08ff */
[----:B------:R-:W-:-:S04]  /*4f90*/  SHF.R.S32.HI R5, RZ, 0x1, R5 ;  /* 0x00000001ff057819 */ /* 0x000fc80000011405 */
[----:B------:R-:W-:-:S13]  /*4fa0*/  ISETP.GE.AND P1, PT, R5, R4, PT ;  /* 0x000000040500720c */ /* 0x000fda0003f26270 */
[----:B------:R-:W-:Y:S05]  /*4fb0*/  @P1 BRA `(.L_x_12180) ;  /* 0x0000000000101947 */ /* 0x000fea0003800000 */
[----:B------:R-:W1:Y:S04]  /*4fc0*/  @!P3 LDS.128 R4, [R76+0xe000] ;  /* 0x00e000004c04b984 */ /* 0x000e680000000c00 */
[----:B------:R-:W2:Y:S04]  /*4fd0*/  @!P2 LDS.128 R8, [R72+0xe000] ;  /* 0x00e000004808a984 */ /* 0x000ea80000000c00 */
[----:B-1----:R1:W-:Y:S04]  /*4fe0*/  @!P3 STG.E.128 desc[UR40][R12.64], R4 ;  /* 0x000000040c00b986 */ /* 0x0023e8000c101d28 */
[----:B--2---:R1:W-:Y:S02]  /*4ff0*/  @!P2 STG.E.128 desc[UR40][R12.64+0x20], R8 ;  /* 0x000020080c00a986 */ /* 0x0043e4000c101d28 */
.L_x_12180:
[----:B------:R-:W-:Y:S05]  /*5000*/  BSYNC B0 ;  /* 0x0000000000007941 */ /* 0x000fea0003800000 */
.L_x_12172:
[----:B-1----:R-:W1:Y:S01]  /*5010*/  S2R R4, SR_TID.X ;  /* 0x0000000000047919 */ /* 0x002e620000002100 */
[----:B------:R-:W-:Y:S01]  /*5020*/  @!PT LDS RZ, [RZ] ;  /* 0x00000000fffff984 */ /* 0x000fe20000000800 */
[----:B------:R-:W-:Y:S01]  /*5030*/  @!PT LDS RZ, [RZ] ;  /* 0x00000000fffff984 */ /* 0x000fe20000000800 */
[----:B------:R-:W-:Y:S01]  /*5040*/  @!PT LDS RZ, [RZ] ;  /* 0x00000000fffff984 */ /* 0x000fe20000000800 */
[----:B------:R-:W-:Y:S01]  /*5050*/  @!PT LDS RZ, [RZ] ;  /* 0x00000000fffff984 */ /* 0x000fe20000000800 */
[----:B------:R5:W-:Y:S06]  /*5060*/  MEMBAR.ALL.CTA ;  /* 0x0000000000007992 */ /* 0x000bec0000008000 */
[----:B-----5:R-:W5:Y:S01]  /*5070*/  FENCE.VIEW.ASYNC.S ;  /* 0x00000000000073c6 */ /* 0x020f620000000000 */
[----:B------:R-:W-:Y:S05]  /*5080*/  WARPSYNC.ALL ;  /* 0x0000000000007948 */ /* 0x000fea0003800000 */
[----:B------:R-:W-:Y:S01]  /*5090*/  BSSY B0, `(.L_x_12195) ;  /* 0x0000009000007945 */ /* 0x000fe20003800000 */
[----:B-1----:R-:W-:Y:S01]  /*50a0*/  LOP3.LUT R4, R4, 0x7f, RZ, 0xc0, !PT ;  /* 0x0000007f04047812 */ /* 0x002fe200078ec0ff */
[----:B-----5:R1:W-:Y:S03]  /*50b0*/  BAR.SYNC.DEFER_BLOCKING R61, 0x80 ;  /* 0x0002003d0000751d */ /* 0x0203e60000010000 */
[----:B------:R-:W-:-:S13]  /*50c0*/  ISETP.NE.AND P5, PT, R4, RZ, PT ;  /* 0x000000ff0400720c */ /* 0x000fda0003fa5270 */
[----:B------:R-:W-:-:S05]  /*50d0*/  @!P5 VIADD R4, R74, 0x132a0 ;  /* 0x000132a04a04d836 */ /* 0x000fca0000000000 */
[----:B------:R-:W-:-:S04]  /*50e0*/  @!P5 PRMT R4, RZ, 0x654, R4 ;  /* 0x00000654ff04d816 */ /* 0x000fc80000000004 */
[----:B------:R1:W-:Y:S01]  /*50f0*/  @!P5 SYNCS.ARRIVE.TRANS64.RED.A1T0 RZ, [R4+URZ], RZ ;  /* 0x000000ff04ffd9a7 */ /* 0x0003e2000810043f */
[----:B------:R-:W-:Y:S05]  /*5100*/  @!P0 BRA `(.L_x_12196) ;  /* 0x0000000000048947 */ /* 0x000fea0003800000 */
[----:B------:R-:W-:Y:S01]  /*5110*/  BPT.TRAP 0x1 ;  /* 0x000000040000795c */ /* 0x000fe20000300000 */
.L_x_12196:
[----:B------:R-:W-:Y:S05]  /*5120*/  BSYNC B0 ;  /* 0x0000000000007941 */ /* 0x000fea0003800000 */
.L_x_12195:
[----:B------:R-:W5:Y:S01]  /*5130*/  SYNCS.PHASECHK.TRANS64.TRYWAIT P0, [R74+URZ+0x132b0], R77 ;  /* 0x0132b04d4a0075a7 */ /* 0x000f62000800017f */
[----:B------:R-:W-:Y:S04]  /*5140*/  BSSY B0, `(.L_x_12197) ;  /* 0x0000002000007945 */ /* 0x000fe80003800000 */
[----:B-----5:R-:W-:Y:S05]  /*5150*/  @!P0 BRA `(.L_x_12198) ;  /* 0x000001d400688947 */ /* 0x020fea0003800000 */
.L_x_12485:
[----:B------:R-:W-:Y:S05]  /*5160*/  BSYNC B0 ;  /* 0x0000000000007941 */ /* 0x000fea0003800000 */
.L_x_12197:
        /* <DEDUP_REMOVED lines=11> */
[----:B---3--:R-:W-:-:S04]  /*5220*/  IADD3 R12, P0, R6, UR6, RZ ;  /* 0x00000006060c7c10 */ /* 0x008fc8000ff1e0ff */
[----:B------:R-:W-:Y:S02]  /*5230*/  IADD3.X R13, R7, UR7, R5, P0, !PT ;  /* 0x00000007070d7c10 */ /* 0x000fe400087fe405 */
[----:B------:R-:W-:-:S13]  /*5240*/  ISETP.GE.AND P0, PT, R22, UR4, PT ;  /* 0x0000000416007c0c */ /* 0x000fda000bf06270 */
[----:B------:R-:W1:Y:S04]  /*5250*/  @!P0 LDS.128 R4, [R76+0x6000] ;  /* 0x006000004c048984 */ /* 0x000e680000000c00 */
[----:B-1----:R-:W-:Y:S01]  /*5260*/  @!P0 STG.E.128 desc[UR40][R12.64], R4 ;  /* 0x000000040c008986 */ /* 0x002fe2000c101d28 */
[----:B------:R-:W-:-:S13]  /*5270*/  ISETP.GE.AND P0, PT, R78, UR4, PT ;  /* 0x000000044e007c0c */ /* 0x000fda000bf06270 */
[----:B------:R-:W1:Y:S04]  /*5280*/  @!P0 LDS.128 R8, [R72+0x6000] ;  /* 0x0060000048088984 */ /* 0x000e680000000c00 */
[----:B-1----:R1:W-:Y:S02]  /*5290*/  @!P0 STG.E.128 desc[UR40][R12.64+0x20], R8 ;  /* 0x000020080c008986 */ /* 0x0023e4000c101d28 */
.L_x_12200:
[----:B------:R-:W-:Y:S05]  /*52a0*/  BSYNC B0 ;  /* 0x0000000000007941 */ /* 0x000fea0003800000 */
.L_x_12199:
[----:B------:R-:W5:Y:S01]  /*52b0*/  LDL.LU R5, [R1+0x14] ;  /* 0x0000140001057983 */ /* 0x000f620000300800 */
[----:B------:R-:W-:Y:S01]  /*52c0*/  VIADD R157, R157, 0x1 ;  /* 0x000000019d9d7836 */ /* 0x000fe20000000000 */
[----:B------:R-:W-:Y:S01]  /*52d0*/  LOP3.LUT P6, RZ, R16, 0x2, RZ, 0xc0, !PT ;  /* 0x0000000210ff7812 */ /* 0x000fe200078cc0ff */
[----:B0-----:R-:W-:Y:S01]  /*52e0*/  @!P5 VIADD R74, R74, 0x132c0 ;  /* 0x000132c04a4ad836 */ /* 0x001fe20000000000 */
        /* <DEDUP_REMOVED lines=9> */
[----:B-1----:R-:W-:Y:S02]  /*5380*/  SEL R4, RZ, 0x1, P1 ;  /* 0x00000001ff047807 */ /* 0x002fe40000800000 */
[----:B------:R-:W-:Y:S02]  /*5390*/  PLOP3.LUT P0, PT, PT, PT, PT, 0x8, 0x0 ;  /* 0x000000000000781c */ /* 0x000fe40003f0e170 */
[----:B------:R-:W-:Y:S01]  /*53a0*/  SEL R157, R157, RZ, P1 ;  /* 0x000000ff9d9d7207 */ /* 0x000fe20000800000 */
[----:B------:R0:W-:Y:S01]  /*53b0*/  @!P5 SYNCS.ARRIVE.TRANS64.RED.A1T0 RZ, [R74+URZ], RZ ;  /* 0x000000ff4affd9a7 */ /* 0x0001e2000810043f */
[----:B-----5:R-:W-:-:S05]  /*53c0*/  LOP3.LUT R5, R5, R4, RZ, 0x3c, !PT ;  /* 0x0000000405057212 */ /* 0x020fca00078e3cff */
[----:B------:R0:W-:Y:S01]  /*53d0*/  STL [R1+0x14], R5 ;  /* 0x0000140501007387 */ /* 0x0001e20000100800 */
[----:B------:R-:W-:Y:S05]  /*53e0*/  @P6 BRA `(.L_x_12201) ;  /* 0xffffffd000e06947 */ /* 0x000fea000383ffff */
.L_x_12167:
[----:B------:R-:W-:Y:S04]  /*53f0*/  BSSY B0, `(.L_x_12202) ;  /* 0x0000004000007945 */ /* 0x000fe80003800000 */
[----:B------:R-:W-:Y:S05]  /*5400*/  @P0 BRA `(.L_x_12203) ;  /* 0x0000000000080947 */ /* 0x000fea0003800000 */
[----:B------:R-:W1:Y:S02]  /*5410*/  FENCE.VIEW.ASYNC.G ;  /* 0x00000000000073c6 */ /* 0x000e640000000100 */
[----:B-1----:R-:W-:Y:S06]  /*5420*/  BAR.ARV 0xc, 0x200 ;  /* 0x0308000000007b1d */ /* 0x002fec0000002000 */
.L_x_12203:
[----:B------:R-:W-:Y:S05]  /*5430*/  BSYNC B0 ;  /* 0x0000000000007941 */ /* 0x000fea0003800000 */
.L_x_12202:
[----:B------:R-:W0:Y:S01]  /*5440*/  LDL R4, [R1+0x4c] ;  /* 0x00004c0001047983 */ /* 0x000e220000100800 */
[----:B------:R-:W-:Y:S01]  /*5450*/  ULDC.64 UR6, c[0x0][0x998] ;  /* 0x0002660000067ab9 */ /* 0x000fe20000000a00 */
[----:B------:R-:W-:Y:S02]  /*5460*/  ULDC.64 UR4, c[0x0][0x990] ;  /* 0x0002640000047ab9 */ /* 0x000fe40000000a00 */
[----:B---3--:R-:W3:Y:S01]  /*5470*/  LDL R15, [R1+0x50] ;  /* 0x00005000010f7983 */ /* 0x008ee20000100800 */
[----:B------:R-:W-:Y:S02]  /*5480*/  ISETP.NE.U32.AND P1, PT, RZ, UR6, PT ;  /* 0x00000006ff007c0c */ /* 0x000fe4000bf25070 */
[----:B------:R-:W-:Y:S01]  /*5490*/  ISETP.NE.U32.AND P0, PT, RZ, UR4, PT ;  /* 0x00000004ff007c0c */ /* 0x000fe2000bf05070 */
[----:B------:R-:W2:Y:S01]  /*54a0*/  LDL R14, [R1+0x1c] ;  /* 0x00001c00010e7983 */ /* 0x000ea20000100800 */
[----:B------:R-:W-:Y:S02]  /*54b0*/  ISETP.NE.AND.EX P1, PT, RZ, UR7, PT, P1 ;  /* 0x00000007ff007c0c */ /* 0x000fe4000bf25310 */
[----:B------:R-:W-:-:S11]  /*54c0*/  ISETP.NE.AND.EX P0, PT, RZ, UR5, PT, P0 ;  /* 0x00000005ff007c0c */ /* 0x000fd6000bf05300 */
[----:B------:R-:W1:Y:S08]  /*54d0*/  @P1 LDC.64 R8, c[0x0][0x9b8] ;  /* 0x00026e00ff081b82 */ /* 0x000e700000000a00 */
[----:B------:R-:W4:Y:S08]  /*54e0*/  @P0 LDC.64 R6, c[0x0][0x9a8] ;  /* 0x00026a00ff060b82 */ /* 0x000f300000000a00 */
[----:B------:R-:W3:Y:S08]  /*54f0*/  @P0 LDC.64 R10, c[0x0][0x9b0] ;  /* 0x00026c00ff0a0b82 */ /* 0x000ef00000000a00 */
[----:B------:R-:W3:Y:S01]  /*5500*/  @P1 LDC.64 R12, c[0x0][0x9c0] ;  /* 0x00027000ff0c1b82 */ /* 0x000ee20000000a00 */
[----:B0-----:R-:W-:-:S02]  /*5510*/  @P1 SHF.R.S32.HI R5, RZ, 0x1f, R4 ;  /* 0x0000001fff051819 */ /* 0x001fc40000011404 */
[----:B------:R-:W-:-:S03]  /*5520*/  @P0 SHF.R.S32.HI R3, RZ, 0x1f, R4 ;  /* 0x0000001fff030819 */ /* 0x000fc60000011404 */
[----:B-1----:R-:W-:Y:S02]  /*5530*/  @P1 IMAD R2, R5, R8, RZ ;  /* 0x0000000805021224 */ /* 0x002fe400078e02ff */
[-C--:B----4-:R-:W-:Y:S02]  /*5540*/  @P0 IMAD R0, R3, R6.reuse, RZ ;  /* 0x0000000603000224 */ /* 0x090fe400078e02ff */
        /* <DEDUP_REMOVED lines=15> */
[----:B------:R-:W0:Y:S01]  /*5640*/  LDC.64 R12, c[0x0][0x9e0] ;  /* 0x00027800ff0c7b82 */ /* 0x000e220000000a00 */
[----:B------:R-:W-:Y:S01]  /*5650*/  @P1 LEA.HI.X R9, R6, UR7, R3, 0x2, P3 ;  /* 0x0000000706091c11 */ /* 0x000fe200098f1403 */
[----:B------:R-:W-:-:S04]  /*5660*/  IMAD.MOV.U32 R3, RZ, RZ, 0x3f800000 ;  /* 0x3f800000ff037424 */ /* 0x000fc800078e00ff */
[----:B------:R-:W3:Y:S02]  /*5670*/  @P1 LDG.E R0, desc[UR40][R8.64] ;  /* 0x0000002808001981 */ /* 0x000ee4000c1e1900 */
[----:B------:R-:W1:Y:S02]  /*5680*/  LDC R2, c[0x0][0x448] ;  /* 0x00011200ff027b82 */ /* 0x000e640000000800 */
[----:B------:R-:W3:Y:S01]  /*5690*/  @P0 LDG.E R3, desc[UR40][R4.64] ;  /* 0x0000002804030981 */ /* 0x000ee2000c1e1900 */
[----:B-1----:R-:W-:-:S13]  /*56a0*/  ISETP.NE.AND P1, PT, R2, 0x1, PT ;  /* 0x000000010200780c */ /* 0x002fda0003f25270 */
[----:B------:R-:W1:Y:S08]  /*56b0*/  @P1 LDC R2, c[0x0][0x44c] ;  /* 0x00011300ff021b82 */ /* 0x000e700000000800 */
[----:B------:R-:W4:Y:S01]  /*56c0*/  @P1 LDC R11, c[0x0][0x450] ;  /* 0x00011400ff0b1b82 */ /* 0x000f220000000800 */
[----:B--2---:R-:W-:Y:S01]  /*56d0*/  VIADD R7, R14, 0xbf ;  /* 0x000000bf0e077836 */ /* 0x004fe20000000000 */
[----:B0-----:R-:W-:-:S03]  /*56e0*/  ISETP.GE.AND P2, PT, R13, 0x1, PT ;  /* 0x000000010d00780c */ /* 0x001fc60003f46270 */
[----:B-1----:R-:W-:-:S05]  /*56f0*/  @P1 IMAD.HI.U32 R2, R7, R2, RZ ;  /* 0x0000000207021227 */ /* 0x002fca00078e00ff */
[----:B----4-:R-:W-:-:S05]  /*5700*/  @P1 SHF.R.U32.HI R7, RZ, R11, R2 ;  /* 0x0000000bff071219 */ /* 0x010fca0000011602 */
[----:B------:R-:W-:Y:S02]  /*5710*/  IMAD.IADD R7, R48, 0x1, R7 ;  /* 0x0000000130077824 */ /* 0x000fe400078e0207 */
[----:B---3--:R-:W-:Y:S02]  /*5720*/  FMUL.FTZ R0, R3, R0 ;  /* 0x0000000003007220 */ /* 0x008fe40000410000 */
[----:B------:R-:W-:Y:S02]  /*5730*/  IMAD.IADD R3, R7, 0x1, R12 ;  /* 0x0000000107037824 */ /* 0x000fe400078e020c */
        /* <DEDUP_REMOVED lines=13> */
.L_x_12206:
[----:B------:R-:W-:-:S13]  /*5810*/  ISETP.NE.AND P0, PT, R13, 0x1, PT ;  /* 0x000000010d00780c */ /* 0x000fda0003f05270 */
[----:B------:R-:W0:Y:S02]  /*5820*/  @P0 LDC.64 R4, c[0x0][0x9e8] ;  /* 0x00027a00ff040b82 */ /* 0x000e240000000a00 */
[----:B0-----:R-:W-:-:S05]  /*5830*/  @P0 IMAD.HI.U32 R4, R0, R4, RZ ;  /* 0x0000000400040227 */ /* 0x001fca00078e00ff */
[----:B------:R-:W-:-:S07]  /*5840*/  @P0 SHF.R.U32.HI R0, RZ, R5, R4 ;  /* 0x00000005ff000219 */ /* 0x000fce0000011604 */
.L_x_12207:
[----:B------:R-:W-:Y:S05]  /*5850*/  BSYNC B0 ;  /* 0x0000000000007941 */ /* 0x000fea0003800000 */
.L_x_12205:
[----:B------:R-:W-:-:S05]  /*5860*/  IMAD R0, R0, R13, R13 ;  /* 0x0000000d00007224 */ /* 0x000fca00078e020d */
[----:B------:R-:W-:-:S07]  /*5870*/  VIMNMX R3, R3, R0, PT ;  /* 0x0000000003037248 */ /* 0x000fce0003fe0100 */
.L_x_12204:
[----:B------:R-:W0:Y:S01]  /*5880*/  @P1 LDC R0, c[0x0][0x44c] ;  /* 0x00011300ff001b82 */ /* 0x000e220000000800 */
[----:B------:R-:W-:Y:S01]  /*5890*/  VIADD R3, R3, 0x9f ;  /* 0x0000009f03037836 */ /* 0x000fe20000000000 */
[----:B------:R-:W-:Y:S01]  /*58a0*/  ULDC UR4, c[0x0][0x9dc] ;  /* 0x0002770000047ab9 */ /* 0x000fe20000000800 */
[----:B------:R-:W-:Y:S02]  /*58b0*/  IMAD.MOV.U32 R4, RZ, RZ, R14 ;  /* 0x000000ffff047224 */ /* 0x000fe400078e000e */
[----:B------:R-:W-:-:S03]  /*58c0*/  IMAD.HI R3, R3, 0x66666667, RZ ;  /* 0x6666666703037827 */ /* 0x000fc600078e02ff */
[----:B------:R-:W1:Y:S01]  /*58d0*/  @P1 LDC R6, c[0x0][0x450] ;  /* 0x00011400ff061b82 */ /* 0x000e620000000800 */
[----:B0-----:R-:W-:Y:S01]  /*58e0*/  @P1 IMAD.HI.U32 R5, R14, R0, RZ ;  /* 0x000000000e051227 */ /* 0x001fe200078e00ff */
[----:B------:R-:W-:-:S04]  /*58f0*/  SHF.R.U32.HI R0, RZ, 0x1f, R3 ;  /* 0x0000001fff007819 */ /* 0x000fc80000011603 */
[----:B------:R-:W-:Y:S02]  /*5900*/  LEA.HI.SX32 R3, R3, R0, 0x1a ;  /* 0x0000000003037211 */ /* 0x000fe400078fd2ff */
[----:B-1----:R-:W-:Y:S02]  /*5910*/  @P1 SHF.R.U32.HI R4, RZ, R6, R5 ;  /* 0x00000006ff041219 */ /* 0x002fe40000011605 */
[----:B------:R-:W-:-:S03]  /*5920*/  VIMNMX R9, R44, R3, PT ;  /* 0x000000032c097248 */ /* 0x000fc60003fe0100 */
        /* <DEDUP_REMOVED lines=13> */
.L_x_12210:
[----:B------:R-:W-:-:S13]  /*5a00*/  ISETP.NE.AND P0, PT, R13, 0x1, PT ;  /* 0x000000010d00780c */ /* 0x000fda0003f05270 */
[----:B------:R-:W0:Y:S02]  /*5a10*/  @P0 LDC.64 R4, c[0x0][0x9e8] ;  /* 0x00027a00ff040b82 */ /* 0x000e240000000a00 */
[----:B0-----:R-:W-:-:S05]  /*5a20*/  @P0 IMAD.HI.U32 R4, R0, R4, RZ ;  /* 0x0000000400040227 */ /* 0x001fca00078e00ff */
[----:B------:R-:W-:-:S07]  /*5a30*/  @P0 SHF.R.U32.HI R0, RZ, R5, R4 ;  /* 0x00000005ff000219 */ /* 0x000fce0000011604 */
.L_x_12211:
[----:B------:R-:W-:Y:S05]  /*5a40*/  BSYNC B0 ;  /* 0x0000000000007941 */ /* 0x000fea0003800000 */
.L_x_12209:
[----:B------:R-:W-:-:S05]  /*5a50*/  IMAD R0, R0, R13, RZ ;  /* 0x0000000d00007224 */ /* 0x000fca00078e02ff */
[----:B------:R-:W-:-:S07]  /*5a60*/  VIMNMX R3, R3, R0, !PT ;  /* 0x0000000003037248 */ /* 0x000fce0007fe0100 */
.L_x_12208:
[----:B------:R-:W-:Y:S01]  /*5a70*/  IMAD.HI R3, R3, 0x66666667, RZ ;  /* 0x6666666703037827 */ /* 0x000fe200078e02ff */
[----:B------:R-:W-:Y:S03]  /*5a80*/  BSSY B0, `(.L_x_12212) ;  /* 0x0000027000007945 */ /* 0x000fe60003800000 */
[----:B------:R-:W-:Y:S01]  /*5a90*/  IMAD.MOV.U32 R104, RZ, RZ, RZ ;  /* 0x000000ffff687224 */ /* 0x000fe200078e00ff */
        /* <DEDUP_REMOVED lines=37> */
.L_x_12213:
[----:B------:R-:W-:Y:S05]  /*5cf0*/  BSYNC B0 ;  /* 0x0000000000007941 */ /* 0x000fea0003800000 */
.L_x_12212:
        /* <DEDUP_REMOVED lines=14> */
[----:B------:R-:W-:Y:S01]  /*5de0*/  CS2R R42, SRZ ;  /* 0x00000000002a7805 */ /* 0x000fe2000001ff00 */
[----:B------:R-:W-:Y:S01]  /*5df0*/  IMAD.MOV.U32 R3, RZ, RZ, RZ ;  /* 0x000000ffff037224 */ /* 0x000fe200078e00ff */
[----:B------:R-:W-:Y:S02]  /*5e00*/  CS2R R52, SRZ ;  /* 0x0000000000347805 */ /* 0x000fe4000001ff00 */
[----:B------:R-:W-:Y:S02]  /*5e10*/  CS2R R48, SRZ ;  /* 0x0000000000307805 */ /* 0x000fe4000001ff00 */
[----:B------:R-:W-:Y:S02]  /*5e20*/  CS2R R54, SRZ ;  /* 0x0000000000367805 */ /* 0x000fe4000001ff00 */
[----:B------:R-:W-:Y:S01]  /*5e30*/  CS2R R50, SRZ ;  /* 0x0000000000327805 */ /* 0x000fe2000001ff00 */
[----:B--2---:R-:W-:-:S05]  /*5e40*/  IMAD R0, R0, R104, R11 ;  /* 0x0000006800007224 */ /* 0x004fca00078e020b */
        /* <DEDUP_REMOVED lines=36> */
.L_x_12216:
[----:B------:R-:W-:Y:S05]  /*6090*/  BSYNC B6 ;  /* 0x0000000000067941 */ /* 0x000fea0003800000 */
.L_x_12215:
        /* <DEDUP_REMOVED lines=13> */
.L_x_12220:
[----:B-1----:R1:W2:Y:S02]  /*6170*/  SYNCS.PHASECHK.TRANS64.TRYWAIT P0, [R18+URZ+0x13200], R3 ;  /* 0x01320003120075a7 */ /* 0x0022a4000800017f */
[----:B--2---:R-:W-:Y:S05]  /*6180*/  @!P0 NANOSLEEP.SYNCS 0x989680 ;  /* 0x009896800000895d */ /* 0x004fea0003900000 */
[----:B------:R-:W2:Y:S02]  /*6190*/  @!P0 SYNCS.PHASECHK.TRANS64 P0, [R18+URZ+0x13200], R3 ;  /* 0x01320003120085a7 */ /* 0x000ea4000800007f */
[----:B--2---:R-:W-:Y:S05]  /*61a0*/  @!P0 BRA `(.L_x_12220) ;  /* 0xfffffffc00f08947 */ /* 0x004fea000383ffff */
.L_x_12219:
[----:B------:R-:W-:Y:S05]  /*61b0*/  BSYNC B0 ;  /* 0x0000000000007941 */ /* 0x000fea0003800000 */
.L_x_12218:
[----:B------:R-:W-:Y:S05]  /*61c0*/  BRA `(.L_x_12221) ;  /* 0x0000002c00387947 */ /* 0x000fea0003800000 */
.L_x_12217:
        /* <DEDUP_REMOVED lines=30> */
.L_x_12223:
[----:B------:R-:W-:Y:S05]  /*63b0*/  BSYNC B6 ;  /* 0x0000000000067941 */ /* 0x000fea0003800000 */
.L_x_12222:
[----:B------:R-:W2:Y:S01]  /*63c0*/  LDL R20, [R1+0x1c] ;  /* 0x00001c0001147983 */ /* 0x000ea20000100800 */
[----:B------:R-:W-:Y:S01]  /*63d0*/  ULDC.U8 UR4, c[0x0][0x410] ;  /* 0x0001040000047ab9 */ /* 0x000fe20000000000 */
[----:B------:R-:W0:Y:S01]  /*63e0*/  S2R R21, SR_TID.X ;  /* 0x0000000000157919 */ /* 0x000e220000002100 */
[----:B------:R-:W-:Y:S01]  /*63f0*/  ISETP.NE.AND P0, PT, RZ, UR4, PT ;  /* 0x00000004ff007c0c */ /* 0x000fe2000bf05270 */
[----:B------:R-:W-:Y:S01]  /*6400*/  BSSY B0, `(.L_x_12224) ;  /* 0x00002a2000007945 */ /* 0x000fe20003800000 */
[C---:B0-----:R-:W-:Y:S02]  /*6410*/  VIADD R34, R21.reuse, 0xffffff80 ;  /* 0xffffff8015227836 */ /* 0x041fe40000000000 */
[----:B------:R-:W-:-:S05]  /*6420*/  VIADD R32, R21, 0xffffff80 ;  /* 0xffffff8015207836 */ /* 0x000fca0000000000 */
[----:B------:R-:W-:-:S04]  /*6430*/  LEA.HI R32, R32, R34, RZ, 0x1 ;  /* 0x0000002220207211 */ /* 0x000fc800078f08ff */
[----:B------:R-:W-:-:S05]  /*6440*/  SHF.R.S32.HI R32, RZ, 0x1, R32 ;  /* 0x00000001ff207819 */ /* 0x000fca0000011420 */
[----:B--2---:R-:W-:Y:S01]  /*6450*/  IMAD.IADD R10, R32, 0x1, R20 ;  /* 0x00000001200a7824 */ /* 0x004fe200078e0214 */
        /* <DEDUP_REMOVED lines=33> */
.L_x_12491:
[----:B0-----:R-:W5:Y:S04]  /*6670*/  LDL R5, [R1+0x4] ;  /* 0x0000040001057983 */ /* 0x001f680000100800 */
[----:B------:R-:W2:Y:S01]  /*6680*/  LDL R6, [R1+0x64] ;  /* 0x0000640001067983 */ /* 0x000ea20000100800 */
[----:B------:R-:W-:Y:S01]  /*6690*/  BSSY B1, `(.L_x_12227) ;  /* 0x0000023000017945 */ /* 0x000fe20003800000 */
[----:B------:R-:W-:Y:S02]  /*66a0*/  CS2R R12, SRZ ;  /* 0x00000000000c7805 */ /* 0x000fe4000001ff00 */
[----:B------:R-:W-:Y:S01]  /*66b0*/  CS2R R8, SRZ ;  /* 0x0000000000087805 */ /* 0x000fe2000001ff00 */
[----:B-----5:R-:W-:Y:S01]  /*66c0*/  IMAD R29, R5, R20, RZ ;  /* 0x00000014051d7224 */ /* 0x020fe200078e02ff */
[----:B------:R-:W-:-:S02]  /*66d0*/  CS2R R20, SRZ ;  /* 0x0000000000147805 */ /* 0x000fc4000001ff00 */
[----:B--2---:R-:W-:Y:S02]  /*66e0*/  LEA.HI R5, R6, R6, RZ, 0x1 ;  /* 0x0000000606057211 */ /* 0x004fe400078f08ff */
[----:B------:R-:W-:Y:S02]  /*66f0*/  ISETP.GE.AND P0, PT, R10, R29, PT ;  /* 0x0000001d0a00720c */ /* 0x000fe40003f06270 */
[----:B------:R-:W-:Y:S02]  /*6700*/  CS2R R10, SRZ ;  /* 0x00000000000a7805 */ /* 0x000fe4000001ff00 */
[----:B------:R-:W-:-:S05]  /*6710*/  LOP3.LUT R5, R5, 0xfffffffe, RZ, 0xc0, !PT ;  /* 0xfffffffe05057812 */ /* 0x000fca00078ec0ff */
[----:B------:R-:W-:-:S05]  /*6720*/  IMAD.IADD R5, R6, 0x1, -R5 ;  /* 0x0000000106057824 */ /* 0x000fca00078e0a05 */
[----:B------:R-:W-:Y:S01]  /*6730*/  SHF.L.U32 R5, R5, 0x1f, RZ ;  /* 0x0000001f05057819 */ /* 0x000fe200000006ff */
[----:B------:R-:W-:Y:S06]  /*6740*/  @P0 BRA `(.L_x_12228) ;  /* 0x00000000005c0947 */ /* 0x000fec0003800000 */
[----:B------:R-:W2:Y:S01]  /*6750*/  LDL.64 R30, [R1+0x20] ;  /* 0x00002000011e7983 */ /* 0x000ea20000100a00 */
[----:B------:R-:W-:-:S03]  /*6760*/  ULDC UR4, c[0x0][0x3f4] ;  /* 0x0000fd0000047ab9 */ /* 0x000fc60000000800 */
[----:B------:R-:W3:Y:S01]  /*6770*/  LDL R15, [R1+0x34] ;  /* 0x00003400010f7983 */ /* 0x000ee20000100800 */
[----:B------:R-:W-:Y:S02]  /*6780*/  CS2R R10, SRZ ;  /* 0x00000000000a7805 */ /* 0x000fe4000001ff00 */
[----:B------:R-:W-:Y:S02]  /*6790*/  CS2R R20, SRZ ;  /* 0x0000000000147805 */ /* 0x000fe4000001ff00 */
[----:B------:R-:W-:Y:S02]  /*67a0*/  CS2R R12, SRZ ;  /* 0x00000000000c7805 */ /* 0x000fe4000001ff00 */
[----:B--2---:R-:W-:Y:S02]  /*67b0*/  ISETP.GE.AND P4, PT, R30, UR4, PT ;  /* 0x000000041e007c0c */ /* 0x004fe4000bf86270 */
[----:B---3--:R-:W-:Y:S02]  /*67c0*/  ISETP.GE.AND P5, PT, R15, UR4, PT ;  /* 0x000000040f007c0c */ /* 0x008fe4000bfa6270 */
[----:B------:R-:W-:-:S09]  /*67d0*/  SHF.R.S32.HI R9, RZ, 0x1f, R15 ;  /* 0x0000001fff097819 */ /* 0x000fd2000001140f */
[CC--:B------:R-:W-:Y:S02]  /*67e0*/  @!P4 IADD3 R6, P0, R30.reuse, R3.reuse, RZ ;  /* 0x000000031e06c210 */ /* 0x0c0fe40007f1e0ff */
[C---:B------:R-:W-:Y:S02]  /*67f0*/  @!P5 IADD3 R26, P2, R15.reuse, R3, RZ ;  /* 0x000000030f1ad210 */ /* 0x040fe40007f5e0ff */
[----:B------:R-:W-:Y:S02]  /*6800*/  @!P4 SHF.R.S32.HI R3, RZ, 0x1f, R30 ;  /* 0x0000001fff03c819 */ /* 0x000fe4000001141e */
[-C--:B----4-:R-:W-:Y:S01]  /*6810*/  @!P4 IADD3 R30, P1, R30, R14.reuse, RZ ;  /* 0x0000000e1e1ec210 */ /* 0x090fe20007f3e0ff */
[C---:B-1----:R-:W-:Y:S01]  /*6820*/  @!P5 IMAD.X R27, R0.reuse, 0x1, R9, P2 ;  /* 0x00000001001bd824 */ /* 0x042fe200010e0609 */
[----:B------:R-:W-:Y:S01]  /*6830*/  @!P5 IADD3 R14, P3, R15, R14, RZ ;  /* 0x0000000e0f0ed210 */ /* 0x000fe20007f7e0ff */
[--C-:B------:R-:W-:Y:S02]  /*6840*/  @!P4 IMAD.X R7, R0, 0x1, R3.reuse, P0 ;  /* 0x000000010007c824 */ /* 0x100fe400000e0603 */
[C---:B------:R-:W-:Y:S01]  /*6850*/  @!P4 IMAD.X R31, R4.reuse, 0x1, R3, P1 ;  /* 0x00000001041fc824 */ /* 0x040fe200008e0603 */
[----:B------:R0:W5:Y:S01]  /*6860*/  @!P5 LD.E.64 R10, desc[UR40][R26.64] ;  /* 0x000000281a0ad980 */ /* 0x000162000c101b00 */
[----:B------:R-:W-:Y:S01]  /*6870*/  @!P5 IMAD.X R15, R4, 0x1, R9, P3 ;  /* 0x00000001040fd824 */ /* 0x000fe200018e0609 */
[----:B------:R-:W-:-:S02]  /*6880*/  CS2R R8, SRZ ;  /* 0x0000000000087805 */ /* 0x000fc4000001ff00 */
[----:B------:R0:W5:Y:S04]  /*6890*/  @!P4 LD.E.64 R20, desc[UR40][R6.64] ;  /* 0x000000280614c980 */ /* 0x000168000c101b00 */
[----:B------:R0:W5:Y:S04]  /*68a0*/  @!P5 LD.E.64 R8, desc[UR40][R14.64] ;  /* 0x000000280e08d980 */ /* 0x000168000c101b00 */
[----:B------:R0:W5:Y:S02]  /*68b0*/  @!P4 LD.E.64 R12, desc[UR40][R30.64] ;  /* 0x000000281e0cc980 */ /* 0x000164000c101b00 */
.L_x_12228:
[----:B------:R-:W-:Y:S05]  /*68c0*/  BSYNC B1 ;  /* 0x0000000000017941 */ /* 0x000fea0003800000 */
.L_x_12227:
[----:B-1----:R-:W2:Y:S01]  /*68d0*/  LDL.LU R0, [R1+0x44] ;  /* 0x0000440001007983 */ /* 0x002ea20000300800 */
[----:B------:R-:W1:Y:S01]  /*68e0*/  SYNCS.PHASECHK.TRANS64.TRYWAIT P0, [R18+URZ+0x13200], R5 ;  /* 0x01320005120075a7 */ /* 0x000e62000800017f */
[----:B------:R-:W-:Y:S01]  /*68f0*/  BSSY B1, `(.L_x_12229) ;  /* 0x0000005000017945 */ /* 0x000fe20003800000 */
[----:B--2---:R-:W-:-:S05]  /*6900*/  IMAD R0, R0, -0xc0, R29 ;  /* 0xffffff4000007824 */ /* 0x004fca00078e021d */
[----:B------:R-:W-:-:S04]  /*6910*/  VIMNMX R0, R0, 0xc0, PT ;  /* 0x000000c000007848 */ /* 0x000fc80003fe0100 */
[----:B------:R-:W-:Y:S01]  /*6920*/  ISETP.GE.AND P1, PT, R32, R0, PT ;  /* 0x000000002000720c */ /* 0x000fe20003f26270 */
[----:B-1----:R-:W-:-:S12]  /*6930*/  @!P0 BRA `(.L_x_12230) ;  /* 0x000001bc00f08947 */ /* 0x002fd80003800000 */
.L_x_12492:
[----:B------:R-:W-:Y:S05]  /*6940*/  BSYNC B1 ;  /* 0x0000000000017941 */ /* 0x000fea0003800000 */
.L_x_12229:
[----:B------:R-:W-:Y:S05]  /*6950*/  @P1 BRA `(.L_x_12231) ;  /* 0x0000002400301947 */ /* 0x000fea0003800000 */
[----:B0-----:R-:W2:Y:S01]  /*6960*/  LDL.64 R6, [R1+0x20] ;  /* 0x0000200001067983 */ /* 0x001ea20000100a00 */
[----:B------:R-:W2:Y:S03]  /*6970*/  LDC R0, c[0x0][0x3f4] ;  /* 0x0000fd00ff007b82 */ /* 0x000ea60000000800 */
[----:B------:R-:W3:Y:S04]  /*6980*/  LDL R3, [R1+0x34] ;  /* 0x0000340001037983 */ /* 0x000ee80000100800 */
[----:B------:R0:W5:Y:S01]  /*6990*/  LDL R39, [R1+0x38] ;  /* 0x0000380001277983 */ /* 0x0001620000100800 */
[----:B------:R-:W-:Y:S01]  /*69a0*/  BSSY B1, `(.L_x_12232) ;  /* 0x000007b000017945 */ /* 0x000fe20003800000 */
[----:B--2---:R-:W-:-:S02]  /*69b0*/  ISETP.GE.AND P0, PT, R6, R0, PT ;  /* 0x000000000600720c */ /* 0x004fc40003f06270 */
[----:B---3--:R-:W-:-:S11]  /*69c0*/  ISETP.GE.AND P1, PT, R3, R0, PT ;  /* 0x000000000300720c */ /* 0x008fd60003f26270 */
[----:B0-----:R-:W-:Y:S05]  /*69d0*/  @P0 BRA `(.L_x_12233) ;  /* 0x0000000400dc0947 */ /* 0x001fea0003800000 */
[----:B-----5:R-:W-:Y:S01]  /*69e0*/  IMAD.IADD R0, R18, 0x1, R39 ;  /* 0x0000000112007824 */ /* 0x020fe200078e0227 */
[----:B----4-:R-:W-:Y:S02]  /*69f0*/  SHF.R.U32.HI R14, RZ, 0x8, R20 ;  /* 0x00000008ff0e7819 */ /* 0x010fe40000011614 */
[----:B------:R-:W-:Y:S02]  /*6a00*/  LOP3.LUT R3, R20, 0xff, RZ, 0xc0, !PT ;  /* 0x000000ff14037812 */ /* 0x000fe400078ec0ff */
[----:B-1----:R-:W0:Y:S01]  /*6a10*/  LDS.128 R4, [R0+0xb000] ;  /* 0x00b0000000047984 */ /* 0x002e220000000c00 */
[----:B------:R-:W-:Y:S02]  /*6a20*/  LOP3.LUT R14, R14, 0xff, RZ, 0xc0, !PT ;  /* 0x000000ff0e0e7812 */ /* 0x000fe400078ec0ff */
[----:B------:R-:W-:Y:S02]  /*6a30*/  SHF.R.U32.HI R26, RZ, 0x8, R21 ;  /* 0x00000008ff1a7819 */ /* 0x000fe40000011615 */
[----:B------:R-:W-:-:S02]  /*6a40*/  SHF.R.U32.HI R30, RZ, 0x8, R13 ;  /* 0x00000008ff1e7819 */ /* 0x000fc4000001160d */
        /* <DEDUP_REMOVED lines=112> */
.L_x_12233:
[----:B------:R-:W-:Y:S05]  /*7150*/  BSYNC B1 ;  /* 0x0000000000017941 */ /* 0x000fea0003800000 */
.L_x_12232:
[----:B------:R-:W-:Y:S05]  /*7160*/  @P1 BRA `(.L_x_12231) ;  /* 0x0000001c002c1947 */ /* 0x000fea0003800000 */
[----:B------:R-:W-:Y:S02]  /*7170*/  LEA.HI R24, R25, R24, RZ, 0x2 ;  /* 0x0000001819187211 */ /* 0x000fe400078f10ff */
[----:B-----5:R-:W-:Y:S02]  /*7180*/  SHF.R.U32.HI R13, RZ, 0x8, R11 ;  /* 0x00000008ff0d7819 */ /* 0x020fe4000001160b */
[--C-:B0-----:R-:W-:Y:S02]  /*7190*/  SHF.R.S32.HI R0, RZ, 0x2, R24.reuse ;  /* 0x00000002ff007819 */ /* 0x101fe40000011418 */
[----:B------:R-:W-:Y:S02]  /*71a0*/  SHF.R.S32.HI R3, RZ, 0x1f, R24 ;  /* 0x0000001fff037819 */ /* 0x000fe40000011418 */
[----:B------:R-:W-:Y:S02]  /*71b0*/  SHF.R.U32.HI R24, RZ, 0x8, R9 ;  /* 0x00000008ff187819 */ /* 0x000fe40000011609 */
[----:B------:R-:W-:-:S02]  /*71c0*/  LEA.HI R3, R3, R0, RZ, 0x2 ;  /* 0x0000000003037211 */ /* 0x000fc400078f10ff */
[----:B------:R-:W-:Y:S02]  /*71d0*/  SHF.R.U32.HI R15, RZ, 0x8, R8 ;  /* 0x00000008ff0f7819 */ /* 0x000fe40000011608 */
[----:B------:R-:W-:Y:S02]  /*71e0*/  LOP3.LUT R3, R3, 0xfffffffc, RZ, 0xc0, !PT ;  /* 0xfffffffc03037812 */ /* 0x000fe400078ec0ff */
[----:B----4-:R-:W-:Y:S02]  /*71f0*/  LOP3.LUT R14, R11, 0xff, RZ, 0xc0, !PT ;  /* 0x000000ff0b0e7812 */ /* 0x010fe400078ec0ff */
[----:B------:R-:W-:Y:S01]  /*7200*/  LOP3.LUT R25, R9, 0xff, RZ, 0xc0, !PT ;  /* 0x000000ff09197812 */ /* 0x000fe200078ec0ff */
[----:B------:R-:W-:Y:S01]  /*7210*/  IMAD.IADD R3, R0, 0x1, -R3 ;  /* 0x0000000100037824 */ /* 0x000fe200078e0a03 */
[----:B------:R-:W-:Y:S02]  /*7220*/  LOP3.LUT R13, R13, 0xff, RZ, 0xc0, !PT ;  /* 0x000000ff0d0d7812 */ /* 0x000fe400078ec0ff */
[----:B------:R-:W-:-:S02]  /*7230*/  LOP3.LUT R24, R24, 0xff, RZ, 0xc0, !PT ;  /* 0x000000ff18187812 */ /* 0x000fc400078ec0ff */
[----:B------:R-:W-:Y:S01]  /*7240*/  LOP3.LUT P0, RZ, R3, 0x2, RZ, 0xc0, !PT ;  /* 0x0000000203ff7812 */ /* 0x000fe2000780c0ff */
[----:B------:R-:W-:Y:S01]  /*7250*/  IMAD.IADD R3, R18, 0x1, R39 ;  /* 0x0000000112037824 */ /* 0x000fe200078e0227 */
[----:B------:R-:W-:Y:S02]  /*7260*/  LOP3.LUT R20, R8, 0xff, RZ, 0xc0, !PT ;  /* 0x000000ff08147812 */ /* 0x000fe400078ec0ff */
[----:B------:R-:W-:Y:S01]  /*7270*/  LOP3.LUT R15, R15, 0xff, RZ, 0xc0, !PT ;  /* 0x000000ff0f0f7812 */ /* 0x000fe200078ec0ff */
[----:B------:R-:W-:Y:S01]  /*7280*/  VIADD R0, R3, 0x20 ;  /* 0x0000002003007836 */ /* 0x000fe20000000000 */
[----:B------:R-:W-:Y:S02]  /*7290*/  PRMT R14, R13, 0x7604, R14 ;  /* 0x000076040d0e7816 */ /* 0x000fe4000000000e */
[----:B------:R-:W-:Y:S02]  /*72a0*/  PRMT R25, R24, 0x7604, R25 ;  /* 0x0000760418197816 */ /* 0x000fe40000000019 */
[----:B------:R-:W-:-:S02]  /*72b0*/  SHF.R.U32.HI R13, RZ, 0x10, R11 ;  /* 0x00000010ff0d7819 */ /* 0x000fc4000001160b */
[----:B------:R-:W-:Y:S01]  /*72c0*/  SHF.R.U32.HI R24, RZ, 0x10, R9 ;  /* 0x00000010ff187819 */ /* 0x000fe20000011609 */
[----:B------:R-:W-:Y:S01]  /*72d0*/  @P0 VIADD R0, R3, 0xffffffe0 ;  /* 0xffffffe003000836 */ /* 0x000fe20000000000 */
[----:B------:R-:W-:Y:S02]  /*72e0*/  SHF.R.U32.HI R3, RZ, 0x8, R10 ;  /* 0x00000008ff037819 */ /* 0x000fe4000001160a */
[----:B------:R-:W-:Y:S02]  /*72f0*/  LOP3.LUT R12, R10, 0xff, RZ, 0xc0, !PT ;  /* 0x000000ff0a0c7812 */ /* 0x000fe400078ec0ff */
[----:B-1----:R-:W0:Y:S01]  /*7300*/  LDS.128 R4, [R0+0xb000] ;  /* 0x00b0000000047984 */ /* 0x002e220000000c00 */
        /* <DEDUP_REMOVED lines=11> */
[----:B------:R-:W-:Y:S02]  /*73c0*/  LOP3.LUT R15, R15, 0xff000000, R11, 0xf8, !PT ;  /* 0xff0000000f0f7812 */ /* 0x000fe400078ef80b */
[----:B------:R-:W-:Y:S02]  /*73d0*/  LOP3.LUT R25, R25, 0xff000000, R9, 0xf8, !PT ;  /* 0xff00000019197812 */ /* 0x000fe400078ef809 */
[----:B------:R-:W-:Y:S02]  /*73e0*/  PRMT R13, R3, 0x7054, R12 ;  /* 0x00007054030d7816 */ /* 0x000fe4000000000c */
[----:B------:R-:W-:-:S02]  /*73f0*/  PRMT R21, R20, 0x7054, R21 ;  /* 0x0000705414157816 */ /* 0x000fc40000000015 */
[----:B------:R-:W-:Y:S02]  /*7400*/  F2FP.F16.E4M3.UNPACK_B R12, R15 ;  /* 0x0000000fff0c723e */ /* 0x000fe400020006ff */
[-C--:B------:R-:W-:Y:S02]  /*7410*/  F2FP.F16.E4M3.UNPACK_B R20, R25.reuse ;  /* 0x00000019ff14723e */ /* 0x080fe400020006ff */
[----:B------:R-:W-:Y:S01]  /*7420*/  LOP3.LUT R21, R21, 0xff000000, R8, 0xf8, !PT ;  /* 0xff00000015157812 */ /* 0x000fe200078ef808 */
[----:B------:R-:W-:Y:S01]  /*7430*/  HADD2.F32 R14, -RZ, R12.H1_H1 ;  /* 0x3000000cff0e7230 */ /* 0x000fe20000004100 */
[----:B------:R-:W-:Y:S01]  /*7440*/  LOP3.LUT R13, R13, 0xff000000, R10, 0xf8, !PT ;  /* 0xff0000000d0d7812 */ /* 0x000fe200078ef80a */
[--C-:B------:R-:W-:Y:S01]  /*7450*/  HADD2.F32 R24, -RZ, R20.reuse.H1_H1 ;  /* 0x30000014ff187230 */ /* 0x100fe20000004100 */
[----:B------:R-:W-:Y:S01]  /*7460*/  F2FP.F16.E4M3.UNPACK_B R25, R25.H1 ;  /* 0x00000019ff19723e */ /* 0x000fe200030006ff */
[----:B------:R-:W-:Y:S01]  /*7470*/  HADD2.F32 R20, -RZ, R20.H0_H0 ;  /* 0x20000014ff147230 */ /* 0x000fe20000004100 */
[-C--:B0-----:R-:W-:Y:S01]  /*7480*/  F2FP.F16.E4M3.UNPACK_B R3, R6.reuse.H1 ;  /* 0x00000006ff03723e */ /* 0x081fe200030006ff */
[----:B------:R-:W-:Y:S01]  /*7490*/  HADD2.F32 R12, -RZ, R12.H0_H0 ;  /* 0x2000000cff0c7230 */ /* 0x000fe20000004100 */
[----:B------:R-:W-:-:S02]  /*74a0*/  F2FP.F16.E4M3.UNPACK_B R6, R6 ;  /* 0x00000006ff06723e */ /* 0x000fc400020006ff */
[-C--:B------:R-:W-:Y:S01]  /*74b0*/  F2FP.F16.E4M3.UNPACK_B R10, R7.reuse ;  /* 0x00000007ff0a723e */ /* 0x080fe200020006ff */
[--C-:B------:R-:W-:Y:S01]  /*74c0*/  HADD2.F32 R8, -RZ, R3.reuse.H1_H1 ;  /* 0x30000003ff087230 */ /* 0x100fe20000004100 */
[----:B------:R-:W-:Y:S01]  /*74d0*/  F2FP.F16.E4M3.UNPACK_B R11, R7.H1 ;  /* 0x00000007ff0b723e */ /* 0x000fe200030006ff */
[----:B------:R-:W-:Y:S01]  /*74e0*/  HADD2.F32 R9, -RZ, R3.H0_H0 ;  /* 0x20000003ff097230 */ /* 0x000fe20000004100 */
[-C--:B------:R-:W-:Y:S02]  /*74f0*/  F2FP.F16.E4M3.UNPACK_B R7, R5.reuse ;  /* 0x00000005ff07723e */ /* 0x080fe400020006ff */
[C---:B------:R-:W-:Y:S01]  /*7500*/  FMUL.FTZ R26, R8.reuse, R24 ;  /* 0x00000018081a7220 */ /* 0x040fe20000410000 */
[-C--:B------:R-:W-:Y:S01]  /*7510*/  FMUL.FTZ R27, R8, R14.reuse ;  /* 0x0000000e081b7220 */ /* 0x080fe20000410000 */
[----:B------:R-:W-:Y:S01]  /*7520*/  F2FP.F16.E4M3.UNPACK_B R8, R5.H1 ;  /* 0x00000005ff08723e */ /* 0x000fe200030006ff */
[--C-:B------:R-:W-:Y:S02]  /*7530*/  HADD2.F32 R5, -RZ, R6.reuse.H1_H1 ;  /* 0x30000006ff057230 */ /* 0x100fe40000004100 */
[C---:B------:R-:W-:Y:S01]  /*7540*/  FFMA.FTZ R29, R9.reuse, R14, -R26 ;  /* 0x0000000e091d7223 */ /* 0x040fe2000001081a */
[----:B------:R-:W-:Y:S01]  /*7550*/  FFMA.FTZ R30, R9, R24, R27 ;  /* 0x00000018091e7223 */ /* 0x000fe2000001001b */
[----:B------:R-:W-:Y:S01]  /*7560*/  HADD2.F32 R6, -RZ, R6.H0_H0 ;  /* 0x20000006ff067230 */ /* 0x000fe20000004100 */
[----:B------:R-:W-:Y:S01]  /*7570*/  F2FP.F16.E4M3.UNPACK_B R15, R15.H1 ;  /* 0x0000000fff0f723e */ /* 0x000fe200030006ff */
[C---:B------:R-:W-:Y:S01]  /*7580*/  FMUL.FTZ R9, R5.reuse, R20 ;  /* 0x0000001405097220 */ /* 0x040fe20000410000 */
[----:B------:R-:W-:Y:S01]  /*7590*/  FMUL.FTZ R27, R5, R12 ;  /* 0x0000000c051b7220 */ /* 0x000fe20000410000 */
[----:B------:R-:W-:Y:S01]  /*75a0*/  HADD2.F32 R14, -RZ, R25.H0_H0 ;  /* 0x20000019ff0e7230 */ /* 0x000fe20000004100 */
[----:B------:R-:W-:Y:S01]  /*75b0*/  F2FP.F16.E4M3.UNPACK_B R3, R4 ;  /* 0x00000004ff03723e */ /* 0x000fe200020006ff */
[----:B------:R-:W-:-:S02]  /*75c0*/  HADD2.F32 R5, -RZ, R10.H1_H1 ;  /* 0x3000000aff057230 */ /* 0x000fc40000004100 */
        /* <DEDUP_REMOVED lines=11> */
[----:B------:R-:W-:Y:S01]  /*7680*/  HADD2.F32 R11, -RZ, R11.H0_H0 ;  /* 0x2000000bff0b7230 */ /* 0x000fe20000004100 */
[----:B------:R-:W-:Y:S01]  /*7690*/  F2FP.F16.E4M3.UNPACK_B R5, R13 ;  /* 0x0000000dff05723e */ /* 0x000fe200020006ff */
[C---:B------:R-:W-:Y:S01]  /*76a0*/  FMUL.FTZ R10, R6.reuse, R15 ;  /* 0x0000000f060a7220 */ /* 0x040fe20000410000 */
[----:B------:R-:W-:Y:S01]  /*76b0*/  F2FP.F16.E4M3.UNPACK_B R4, R4.H1 ;  /* 0x00000004ff04723e */ /* 0x000fe200030006ff */
[----:B------:R-:W-:Y:S01]  /*76c0*/  FMUL.FTZ R20, R6, R25 ;  /* 0x0000001906147220 */ /* 0x000fe20000410000 */
[----:B------:R-:W-:Y:S01]  /*76d0*/  F2FP.F16.E4M3.UNPACK_B R12, R21 ;  /* 0x00000015ff0c723e */ /* 0x000fe200020006ff */
[----:B------:R-:W-:Y:S01]  /*76e0*/  FFMA.FTZ R34, R11, R25, R10 ;  /* 0x000000190b227223 */ /* 0x000fe2000001000a */
[----:B------:R-:W-:-:S02]  /*76f0*/  HADD2.F32 R10, -RZ, R5.H1_H1 ;  /* 0x30000005ff0a7230 */ /* 0x000fc40000004100 */
[----:B------:R-:W-:Y:S01]  /*7700*/  FFMA.FTZ R33, R11, R15, -R20 ;  /* 0x0000000f0b217223 */ /* 0x000fe20000010814 */
[----:B------:R-:W-:Y:S01]  /*7710*/  HADD2.F32 R9, -RZ, R5.H0_H0 ;  /* 0x20000005ff097230 */ /* 0x000fe20000004100 */
[----:B------:R-:W-:Y:S01]  /*7720*/  F2FP.F16.E4M3.UNPACK_B R13, R13.H1 ;  /* 0x0000000dff0d723e */ /* 0x000fe200030006ff */
[----:B------:R-:W-:Y:S01]  /*7730*/  HADD2.F32 R14, -RZ, R12.H1_H1 ;  /* 0x3000000cff0e7230 */ /* 0x000fe20000004100 */
[----:B------:R-:W-:Y:S01]  /*7740*/  F2FP.F16.E4M3.UNPACK_B R21, R21.H1 ;  /* 0x00000015ff15723e */ /* 0x000fe200030006ff */
[--C-:B------:R-:W-:Y:S02]  /*7750*/  HADD2.F32 R6, -RZ, R4.reuse.H1_H1 ;  /* 0x30000004ff067230 */ /* 0x100fe40000004100 */
[----:B------:R-:W-:Y:S02]  /*7760*/  HADD2.F32 R5, -RZ, R4.H0_H0 ;  /* 0x20000004ff057230 */ /* 0x000fe40000004100 */
[----:B------:R-:W-:Y:S02]  /*7770*/  HADD2.F32 R12, -RZ, R12.H0_H0 ;  /* 0x2000000cff0c7230 */ /* 0x000fe40000004100 */
[----:B------:R-:W-:Y:S01]  /*7780*/  FMUL.FTZ R20, R6, R14 ;  /* 0x0000000e06147220 */ /* 0x000fe20000410000 */
[----:B------:R-:W-:-:S02]  /*7790*/  HADD2.F32 R4, -RZ, R3.H1_H1 ;  /* 0x30000003ff047230 */ /* 0x000fc40000004100 */
[-C--:B------:R-:W-:Y:S01]  /*77a0*/  FMUL.FTZ R24, R6, R10.reuse ;  /* 0x0000000a06187220 */ /* 0x080fe20000410000 */
[----:B------:R-:W-:Y:S02]  /*77b0*/  HADD2.F32 R3, -RZ, R3.H0_H0 ;  /* 0x20000003ff037230 */ /* 0x000fe40000004100 */
[C---:B------:R-:W-:Y:S01]  /*77c0*/  FFMA.FTZ R20, R5.reuse, R10, -R20 ;  /* 0x0000000a05147223 */ /* 0x040fe20000010814 */
[----:B------:R-:W-:Y:S02]  /*77d0*/  HADD2.F32 R10, -RZ, R21.H0_H0 ;  /* 0x20000015ff0a7230 */ /* 0x000fe40000004100 */
[C---:B------:R-:W-:Y:S01]  /*77e0*/  FMUL.FTZ R6, R4.reuse, R12 ;  /* 0x0000000c04067220 */ /* 0x040fe20000410000 */
[-C--:B------:R-:W-:Y:S01]  /*77f0*/  FMUL.FTZ R15, R4, R9.reuse ;  /* 0x00000009040f7220 */ /* 0x080fe20000410000 */
[----:B------:R-:W-:Y:S01]  /*7800*/  FFMA.FTZ R25, R5, R14, R24 ;  /* 0x0000000e05197223 */ /* 0x000fe20000010018 */
[----:B------:R-:W-:Y:S02]  /*7810*/  HADD2.F32 R5, -RZ, R13.H1_H1 ;  /* 0x3000000dff057230 */ /* 0x000fe40000004100 */
[----:B------:R-:W-:Y:S01]  /*7820*/  FFMA.FTZ R11, R3, R9, -R6 ;  /* 0x00000009030b7223 */ /* 0x000fe20000010806 */
[----:B------:R-:W-:-:S02]  /*7830*/  HADD2.F32 R9, -RZ, R21.H1_H1 ;  /* 0x30000015ff097230 */ /* 0x000fc40000004100 */
[----:B------:R-:W-:Y:S01]  /*7840*/  FFMA.FTZ R12, R3, R12, R15 ;  /* 0x0000000c030c7223 */ /* 0x000fe2000001000f */
[--C-:B------:R-:W-:Y:S02]  /*7850*/  HADD2.F32 R4, -RZ, R8.reuse.H1_H1 ;  /* 0x30000008ff047230 */ /* 0x100fe40000004100 */
[----:B------:R-:W-:Y:S02]  /*7860*/  HADD2.F32 R3, -RZ, R7.H1_H1 ;  /* 0x30000007ff037230 */ /* 0x000fe40000004100 */
[----:B------:R-:W-:Y:S02]  /*7870*/  HADD2.F32 R6, -RZ, R13.H0_H0 ;  /* 0x2000000dff067230 */ /* 0x000fe40000004100 */
[C---:B------:R-:W-:Y:S01]  /*7880*/  FMUL.FTZ R13, R4.reuse, R9 ;  /* 0x00000009040d7220 */ /* 0x040fe20000410000 */
[----:B------:R-:W-:Y:S02]  /*7890*/  HADD2.F32 R8, -RZ, R8.H0_H0 ;  /* 0x20000008ff087230 */ /* 0x000fe40000004100 */
[----:B------:R-:W-:Y:S01]  /*78a0*/  FMUL.FTZ R14, R4, R5 ;  /* 0x00000005040e7220 */ /* 0x000fe20000410000 */
[----:B------:R-:W-:-:S02]  /*78b0*/  HADD2.F32 R7, -RZ, R7.H0_H0 ;  /* 0x20000007ff077230 */ /* 0x000fc40000004100 */
[C---:B------:R-:W-:Y:S01]  /*78c0*/  FMUL.FTZ R4, R3.reuse, R10 ;  /* 0x0000000a03047220 */ /* 0x040fe20000410000 */
[-C--:B------:R-:W-:Y:S01]  /*78d0*/  FMUL.FTZ R3, R3, R6.reuse ;  /* 0x0000000603037220 */ /* 0x080fe20000410000 */
        /* <DEDUP_REMOVED lines=11> */
[----:B------:R-:W-:-:S05]  /*7990*/  F2FP.SATFINITE.E4M3.F32.PACK_AB_MERGE_C R5, R10, R5, R13 ;  /* 0x000000050a05723e */ /* 0x000fca000480700d */
[----:B------:R2:W-:Y:S01]  /*79a0*/  STS.128 [R0+0xb000], R4 ;  /* 0x00b0000400007388 */ /* 0x0005e20000000c00 */
[----:B------:R-:W-:Y:S05]  /*79b0*/  BRA `(.L_x_12231) ;  /* 0x0000001400187947 */ /* 0x000fea0003800000 */
.L_x_12225:
        /* <DEDUP_REMOVED lines=32> */
.L_x_12498:
[----:B0-----:R-:W5:Y:S01]  /*7bc0*/  LDL R4, [R1+0x4] ;  /* 0x0000040001047983 */ /* 0x001f620000100800 */
[----:B------:R-:W0:Y:S03]  /*7bd0*/  LDC R27, c[0x0][0x3f4] ;  /* 0x0000fd00ff1b7b82 */ /* 0x000e260000000800 */
[----:B------:R-:W2:Y:S01]  /*7be0*/  LDL R5, [R1+0x64] ;  /* 0x0000640001057983 */ /* 0x000ea20000100800 */
[----:B------:R-:W-:Y:S01]  /*7bf0*/  BSSY B1, `(.L_x_12235) ;  /* 0x0000017000017945 */ /* 0x000fe20003800000 */
[----:B------:R-:W-:Y:S01]  /*7c00*/  CS2R R6, SRZ ;  /* 0x0000000000067805 */ /* 0x000fe2000001ff00 */
[----:B-----5:R-:W-:Y:S01]  /*7c10*/  IMAD R25, R4, R8, RZ ;  /* 0x0000000804197224 */ /* 0x020fe200078e02ff */
[----:B------:R-:W-:Y:S02]  /*7c20*/  CS2R R8, SRZ ;  /* 0x0000000000087805 */ /* 0x000fe4000001ff00 */
[----:B--2---:R-:W-:-:S02]  /*7c30*/  LEA.HI R4, R5, R5, RZ, 0x1 ;  /* 0x0000000505047211 */ /* 0x004fc400078f08ff */
[----:B------:R-:W-:Y:S02]  /*7c40*/  ISETP.GE.AND P0, PT, R10, R25, PT ;  /* 0x000000190a00720c */ /* 0x000fe40003f06270 */
[----:B------:R-:W-:Y:S02]  /*7c50*/  CS2R R10, SRZ ;  /* 0x00000000000a7805 */ /* 0x000fe4000001ff00 */
[----:B------:R-:W-:-:S05]  /*7c60*/  LOP3.LUT R4, R4, 0xfffffffe, RZ, 0xc0, !PT ;  /* 0xfffffffe04047812 */ /* 0x000fca00078ec0ff */
[----:B------:R-:W-:Y:S01]  /*7c70*/  IMAD.IADD R21, R5, 0x1, -R4 ;  /* 0x0000000105157824 */ /* 0x000fe200078e0a04 */
[----:B------:R-:W-:-:S04]  /*7c80*/  CS2R R4, SRZ ;  /* 0x0000000000047805 */ /* 0x000fc8000001ff00 */
[----:B------:R-:W-:Y:S01]  /*7c90*/  SHF.L.U32 R21, R21, 0x1f, RZ ;  /* 0x0000001f15157819 */ /* 0x000fe200000006ff */
[----:B0-----:R-:W-:Y:S06]  /*7ca0*/  @P0 BRA `(.L_x_12236) ;  /* 0x00000000002c0947 */ /* 0x001fec0003800000 */
[----:B------:R-:W-:Y:S01]  /*7cb0*/  ULDC UR4, c[0x0][0x3f4] ;  /* 0x0000fd0000047ab9 */ /* 0x000fe20000000800 */
[C---:B------:R-:W-:Y:S02]  /*7cc0*/  IADD3 R12, P0, R22.reuse, R3, RZ ;  /* 0x00000003160c7210 */ /* 0x040fe40007f1e0ff */
[----:B------:R-:W-:Y:S02]  /*7cd0*/  CS2R R4, SRZ ;  /* 0x0000000000047805 */ /* 0x000fe4000001ff00 */
[C---:B------:R-:W-:Y:S02]  /*7ce0*/  ISETP.GE.AND P2, PT, R22.reuse, UR4, PT ;  /* 0x0000000416007c0c */ /* 0x040fe4000bf46270 */
[----:B------:R-:W-:Y:S02]  /*7cf0*/  SHF.R.S32.HI R3, RZ, 0x1f, R22 ;  /* 0x0000001fff037819 */ /* 0x000fe40000011416 */
[----:B----4-:R-:W-:-:S03]  /*7d00*/  IADD3 R14, P1, R22, R14, RZ ;  /* 0x0000000e160e7210 */ /* 0x010fc60007f3e0ff */
[--C-:B-1----:R-:W-:Y:S02]  /*7d10*/  IMAD.X R13, R0, 0x1, R3.reuse, P0 ;  /* 0x00000001000d7824 */ /* 0x102fe400000e0603 */
[----:B---3--:R-:W-:-:S04]  /*7d20*/  IMAD.X R15, R20, 0x1, R3, P1 ;  /* 0x00000001140f7824 */ /* 0x008fc800008e0603 */
[----:B------:R-:W-:Y:S05]  /*7d30*/  @P2 BRA `(.L_x_12236) ;  /* 0x0000000000082947 */ /* 0x000fea0003800000 */
[----:B------:R0:W5:Y:S04]  /*7d40*/  LD.E.128 R4, desc[UR40][R12.64] ;  /* 0x000000280c047980 */ /* 0x000168000c101d00 */
[----:B------:R0:W5:Y:S02]  /*7d50*/  LD.E.128 R8, desc[UR40][R14.64] ;  /* 0x000000280e087980 */ /* 0x000164000c101d00 */
.L_x_12236:
[----:B------:R-:W-:Y:S05]  /*7d60*/  BSYNC B1 ;  /* 0x0000000000017941 */ /* 0x000fea0003800000 */
.L_x_12235:
[----:B-1----:R-:W2:Y:S01]  /*7d70*/  LDL.LU R0, [R1+0x44] ;  /* 0x0000440001007983 */ /* 0x002ea20000300800 */
[----:B------:R-:W1:Y:S01]  /*7d80*/  SYNCS.PHASECHK.TRANS64.TRYWAIT P1, [R18+URZ+0x13200], R21 ;  /* 0x01320015120075a7 */ /* 0x000e62000802017f */
[----:B------:R-:W0:Y:S01]  /*7d90*/  S2R R3, SR_TID.X ;  /* 0x0000000000037919 */ /* 0x000e220000002100 */
[----:B------:R-:W-:Y:S01]  /*7da0*/  ISETP.GE.AND P0, PT, R22, R27, PT ;  /* 0x0000001b1600720c */ /* 0x000fe20003f06270 */
[----:B------:R-:W-:Y:S01]  /*7db0*/  BSSY B1, `(.L_x_12237) ;  /* 0x0000009000017945 */ /* 0x000fe20003800000 */
[C---:B0-----:R-:W-:Y:S02]  /*7dc0*/  VIADD R12, R3.reuse, 0xffffff80 ;  /* 0xffffff80030c7836 */ /* 0x041fe40000000000 */
[----:B------:R-:W-:-:S05]  /*7dd0*/  VIADD R3, R3, 0xffffff80 ;  /* 0xffffff8003037836 */ /* 0x000fca0000000000 */
[----:B------:R-:W-:-:S04]  /*7de0*/  LEA.HI R3, R3, R12, RZ, 0x1 ;  /* 0x0000000c03037211 */ /* 0x000fc800078f08ff */
[----:B------:R-:W-:Y:S01]  /*7df0*/  SHF.R.S32.HI R3, RZ, 0x1, R3 ;  /* 0x00000001ff037819 */ /* 0x000fe20000011403 */
[----:B--2---:R-:W-:-:S05]  /*7e00*/  IMAD R0, R0, -0xc0, R25 ;  /* 0xffffff4000007824 */ /* 0x004fca00078e0219 */
[----:B------:R-:W-:-:S04]  /*7e10*/  VIMNMX R0, R0, 0xc0, PT ;  /* 0x000000c000007848 */ /* 0x000fc80003fe0100 */
[----:B------:R-:W-:Y:S01]  /*7e20*/  ISETP.GE.OR P0, PT, R3, R0, P0 ;  /* 0x000000000300720c */ /* 0x000fe20000706670 */
[----:B-1----:R-:W-:-:S12]  /*7e30*/  @!P1 BRA `(.L_x_12238) ;  /* 0x000001ac00309947 */ /* 0x002fd80003800000 */
.L_x_12499:
[----:B------:R-:W-:Y:S05]  /*7e40*/  BSYNC B1 ;  /* 0x0000000000017941 */ /* 0x000fea0003800000 */
.L_x_12237:
[----:B------:R-:W-:Y:S05]  /*7e50*/  @P0 BRA `(.L_x_12231) ;  /* 0x0000000c00f00947 */ /* 0x000fea0003800000 */
[----:B------:R-:W0:Y:S04]  /*7e60*/  LDL R25, [R1+0x54] ;  /* 0x0000540001197983 */ /* 0x000e280000100800 */
[----:B------:R-:W2:Y:S04]  /*7e70*/  LDL R29, [R1+0x58] ;  /* 0x00005800011d7983 */ /* 0x000ea80000100800 */
[----:B------:R-:W2:Y:S01]  /*7e80*/  LDL R51, [R1+0x6c] ;  /* 0x00006c0001337983 */ /* 0x000ea20000100800 */
[----:B-----5:R-:W-:Y:S02]  /*7e90*/  SHF.R.U32.HI R0, RZ, 0x8, R4 ;  /* 0x00000008ff007819 */ /* 0x020fe40000011604 */
[----:B------:R-:W-:-:S02]  /*7ea0*/  SHF.R.U32.HI R12, RZ, 0x8, R5 ;  /* 0x00000008ff0c7819 */ /* 0x000fc40000011605 */
[----:B------:R-:W-:Y:S02]  /*7eb0*/  LOP3.LUT R3, R4, 0xff, RZ, 0xc0, !PT ;  /* 0x000000ff04037812 */ /* 0x000fe400078ec0ff */
[----:B------:R-:W-:Y:S02]  /*7ec0*/  LOP3.LUT R0, R0, 0xff, RZ, 0xc0, !PT ;  /* 0x000000ff00007812 */ /* 0x000fe400078ec0ff */
[----:B------:R-:W-:Y:S02]  /*7ed0*/  LOP3.LUT R13, R5, 0xff, RZ, 0xc0, !PT ;  /* 0x000000ff050d7812 */ /* 0x000fe400078ec0ff */
[----:B------:R-:W-:Y:S02]  /*7ee0*/  LOP3.LUT R12, R12, 0xff, RZ, 0xc0, !PT ;  /* 0x000000ff0c0c7812 */ /* 0x000fe400078ec0ff */
[----:B---3--:R-:W-:Y:S01]  /*7ef0*/  PRMT R20, R0, 0x7604, R3 ;  /* 0x0000760400147816 */ /* 0x008fe20000000003 */
[----:B------:R-:W-:Y:S01]  /*7f00*/  IMAD.IADD R0, R22, 0x1, R27 ;  /* 0x0000000116007824 */ /* 0x000fe200078e021b */
[----:B------:R-:W-:-:S02]  /*7f10*/  SHF.R.U32.HI R3, RZ, 0x8, R6 ;  /* 0x00000008ff037819 */ /* 0x000fc40000011606 */
[----:B------:R-:W-:Y:S02]  /*7f20*/  PRMT R30, R12, 0x7604, R13 ;  /* 0x000076040c1e7816 */ /* 0x000fe4000000000d */
[----:B------:R-:W-:Y:S02]  /*7f30*/  LOP3.LUT R12, R6, 0xff, RZ, 0xc0, !PT ;  /* 0x000000ff060c7812 */ /* 0x000fe400078ec0ff */
[----:B------:R-:W-:Y:S02]  /*7f40*/  LOP3.LUT R3, R3, 0xff, RZ, 0xc0, !PT ;  /* 0x000000ff03037812 */ /* 0x000fe400078ec0ff */
[----:B------:R-:W-:Y:S02]  /*7f50*/  SHF.R.U32.HI R15, RZ, 0x8, R8 ;  /* 0x00000008ff0f7819 */ /* 0x000fe40000011608 */
[----:B------:R-:W-:Y:S02]  /*7f60*/  PRMT R32, R3, 0x7604, R12 ;  /* 0x0000760403207816 */ /* 0x000fe4000000000c */
[----:B------:R-:W-:-:S02]  /*7f70*/  LOP3.LUT R24, R8, 0xff, RZ, 0xc0, !PT ;  /* 0x000000ff08187812 */ /* 0x000fc400078ec0ff */
[----:B------:R-:W-:Y:S02]  /*7f80*/  LOP3.LUT R15, R15, 0xff, RZ, 0xc0, !PT ;  /* 0x000000ff0f0f7812 */ /* 0x000fe400078ec0ff */
[----:B------:R-:W-:Y:S02]  /*7f90*/  SHF.R.U32.HI R13, RZ, 0x8, R7 ;  /* 0x00000008ff0d7819 */ /* 0x000fe40000011607 */
[----:B------:R-:W-:Y:S02]  /*7fa0*/  PRMT R33, R15, 0x7604, R24 ;  /* 0x000076040f217816 */ /* 0x000fe40000000018 */
[----:B------:R-:W-:Y:S02]  /*7fb0*/  SHF.R.U32.HI R24, RZ, 0x8, R10 ;  /* 0x00000008ff187819 */ /* 0x000fe4000001160a */
[----:B------:R-:W-:Y:S02]  /*7fc0*/  SHF.R.U32.HI R26, RZ, 0x8, R11 ;  /* 0x00000008ff1a7819 */ /* 0x000fe4000001160b */
[----:B----4-:R-:W-:-:S02]  /*7fd0*/  LOP3.LUT R14, R7, 0xff, RZ, 0xc0, !PT ;  /* 0x000000ff070e7812 */ /* 0x010fc400078ec0ff */
[----:B------:R-:W-:Y:S02]  /*7fe0*/  LOP3.LUT R13, R13, 0xff, RZ, 0xc0, !PT ;  /* 0x000000ff0d0d7812 */ /* 0x000fe400078ec0ff */
[----:B------:R-:W-:Y:S02]  /*7ff0*/  LOP3.LUT R24, R24, 0xff, RZ, 0xc0, !PT ;  /* 0x000000ff18187812 */ /* 0x000fe400078ec0ff */
[----:B------:R-:W-:Y:S02]  /*8000*/  LOP3.LUT R27, R11, 0xff, RZ, 0xc0, !PT ;  /* 0x000000ff0b1b7812 */ /* 0x000fe400078ec0ff */
[----:B------:R-:W-:Y:S02]  /*8010*/  LOP3.LUT R26, R26, 0xff, RZ, 0xc0, !PT ;  /* 0x000000ff1a1a7812 */ /* 0x000fe400078ec0ff */
[----:B------:R-:W-:Y:S02]  /*8020*/  PRMT R34, R13, 0x7604, R14 ;  /* 0x000076040d227816 */ /* 0x000fe4000000000e */
[----:B------:R-:W-:-:S02]  /*8030*/  PRMT R41, R26, 0x7604, R27 ;  /* 0x000076041a297816 */ /* 0x000fc4000000001b */
[----:B------:R-:W-:-:S04]  /*8040*/  SHF.R.U32.HI R31, RZ, 0x10, R7 ;  /* 0x00000010ff1f7819 */ /* 0x000fc80000011607 */
[----:B------:R-:W-:-:S04]  /*8050*/  LOP3.LUT R31, R31, 0xff, RZ, 0xc0, !PT ;  /* 0x000000ff1f1f7812 */ /* 0x000fc800078ec0ff */
[----:B------:R-:W-:Y:S02]  /*8060*/  PRMT R31, R31, 0x7054, R34 ;  /* 0x000070541f1f7816 */ /* 0x000fe40000000022 */
[----:B------:R-:W-:-:S04]  /*8070*/  SHF.R.U32.HI R34, RZ, 0x10, R11 ;  /* 0x00000010ff227819 */ /* 0x000fc8000001160b */
[----:B------:R-:W-:-:S04]  /*8080*/  LOP3.LUT R34, R34, 0xff, RZ, 0xc0, !PT ;  /* 0x000000ff22227812 */ /* 0x000fc800078ec0ff */
[----:B------:R-:W-:-:S04]  /*8090*/  PRMT R41, R34, 0x7054, R41 ;  /* 0x0000705422297816 */ /* 0x000fc80000000029 */
[----:B------:R-:W-:Y:S02]  /*80a0*/  LOP3.LUT R41, R41, 0xff000000, R11, 0xf8, !PT ;  /* 0xff00000029297812 */ /* 0x000fe400078ef80b */
[----:B0-----:R-:W-:Y:S02]  /*80b0*/  SHF.R.U32.HI R21, RZ, 0x3, R25 ;  /* 0x00000003ff157819 */ /* 0x001fe40000011619 */
[----:B------:R-:W-:Y:S02]  /*80c0*/  LOP3.LUT R0, R25, 0x30, R0, 0xf8, !PT ;  /* 0x0000003019007812 */ /* 0x000fe400078ef800 */
[----:B------:R-:W-:Y:S02]  /*80d0*/  LOP3.LUT R25, R10, 0xff, RZ, 0xc0, !PT ;  /* 0x000000ff0a197812 */ /* 0x000fe400078ec0ff */
[----:B------:R-:W-:Y:S02]  /*80e0*/  LOP3.LUT R3, R0, R21, RZ, 0x3c, !PT ;  /* 0x0000001500037212 */ /* 0x000fe400078e3cff */
[----:B------:R-:W-:Y:S01]  /*80f0*/  SHF.R.U32.HI R0, RZ, 0x8, R9 ;  /* 0x00000008ff007819 */ /* 0x000fe20000011609 */
[----:B--2---:R-:W0:Y:S01]  /*8100*/  LDS.128 R12, [R51+0xb000] ;  /* 0x00b00000330c7984 */ /* 0x004e220000000c00 */
[----:B------:R-:W-:-:S02]  /*8110*/  LOP3.LUT R21, R9, 0xff, RZ, 0xc0, !PT ;  /* 0x000000ff09157812 */ /* 0x000fc400078ec0ff */
[----:B------:R-:W-:Y:S02]  /*8120*/  LOP3.LUT R0, R0, 0xff, RZ, 0xc0, !PT ;  /* 0x000000ff00007812 */ /* 0x000fe400078ec0ff */
[----:B------:R-:W-:Y:S02]  /*8130*/  PRMT R37, R24, 0x7604, R25 ;  /* 0x0000760418257816 */ /* 0x000fe40000000019 */
[----:B------:R-:W-:Y:S02]  /*8140*/  PRMT R35, R0, 0x7604, R21 ;  /* 0x0000760400237816 */ /* 0x000fe40000000015 */
[----:B------:R-:W-:Y:S02]  /*8150*/  IADD3 R0, R18, R29, R3 ;  /* 0x0000001d12007210 */ /* 0x000fe40007ffe003 */
[----:B------:R-:W-:Y:S02]  /*8160*/  SHF.R.U32.HI R21, RZ, 0x10, R5 ;  /* 0x00000010ff157819 */ /* 0x000fe40000011605 */
[----:B------:R-:W-:Y:S01]  /*8170*/  SHF.R.U32.HI R29, RZ, 0x10, R6 ;  /* 0x00000010ff1d7819 */ /* 0x000fe20000011606 */
[----:B------:R-:W1:Y:S01]  /*8180*/  LDS.128 R24, [R0+0xb000] ;  /* 0x00b0000000187984 */ /* 0x000e620000000c00 */
[----:B------:R-:W-:-:S02]  /*8190*/  LOP3.LUT R21, R21, 0xff, RZ, 0xc0, !PT ;  /* 0x000000ff15157812 */ /* 0x000fc400078ec0ff */
        /* <DEDUP_REMOVED lines=12> */
[----:B------:R-:W-:Y:S02]  /*8260*/  LOP3.LUT R20, R20, 0xff, RZ, 0xc0, !PT ;  /* 0x000000ff14147812 */ /* 0x000fe400078ec0ff */
[----:B------:R-:W-:Y:S02]  /*8270*/  PRMT R39, R32, 0x7054, R37 ;  /* 0x0000705420277816 */ /* 0x000fe40000000025 */
[----:B------:R-:W-:Y:S02]  /*8280*/  LOP3.LUT R38, R35, 0xff000000, R9, 0xf8, !PT ;  /* 0xff00000023267812 */ /* 0x000fe400078ef809 */
[----:B------:R-:W-:Y:S02]  /*8290*/  LOP3.LUT R30, R21, 0xff000000, R5, 0xf8, !PT ;  /* 0xff000000151e7812 */ /* 0x000fe400078ef805 */
[----:B------:R-:W-:Y:S02]  /*82a0*/  PRMT R33, R20, 0x7054, R33 ;  /* 0x0000705414217816 */ /* 0x000fe40000000021 */
[----:B------:R-:W-:-:S02]  /*82b0*/  LOP3.LUT R37, R31, 0xff000000, R7, 0xf8, !PT ;  /* 0xff0000001f257812 */ /* 0x000fc400078ef807 */
[----:B------:R-:W-:Y:S02]  /*82c0*/  LOP3.LUT R5, R39, 0xff000000, R10, 0xf8, !PT ;  /* 0xff00000027057812 */ /* 0x000fe400078ef80a */
[-C--:B0-----:R-:W-:Y:S02]  /*82d0*/  F2FP.F16.E4M3.UNPACK_B R10, R12.reuse ;  /* 0x0000000cff0a723e */ /* 0x081fe400020006ff */
[----:B------:R-:W-:Y:S02]  /*82e0*/  F2FP.F16.E4M3.UNPACK_B R31, R12.H1 ;  /* 0x0000000cff1f723e */ /* 0x000fe400030006ff */
[----:B------:R-:W-:Y:S02]  /*82f0*/  F2FP.F16.E4M3.UNPACK_B R39, R38 ;  /* 0x00000026ff27723e */ /* 0x000fe400020006ff */
[----:B-1----:R-:W-:Y:S02]  /*8300*/  F2FP.F16.E4M3.UNPACK_B R11, R25 ;  /* 0x00000019ff0b723e */ /* 0x002fe400020006ff */
[----:B------:R-:W-:Y:S01]  /*8310*/  LOP3.LUT R20, R3, 0xff000000, R4, 0xf8, !PT ;  /* 0xff00000003147812 */ /* 0x000fe200078ef804 */
[--C-:B------:R-:W-:Y:S01]  /*8320*/  HADD2.F32 R40, -RZ, R39.reuse.H0_H0 ;  /* 0x20000027ff287230 */ /* 0x100fe20000004100 */
[----:B------:R-:W-:Y:S01]  /*8330*/  F2FP.F16.E4M3.UNPACK_B R12, R30 ;  /* 0x0000001eff0c723e */ /* 0x000fe200020006ff */
[----:B------:R-:W-:Y:S01]  /*8340*/  HADD2.F32 R39, -RZ, R39.H1_H1 ;  /* 0x30000027ff277230 */ /* 0x000fe20000004100 */
[----:B------:R-:W-:Y:S01]  /*8350*/  LOP3.LUT R3, R29, 0xff000000, R6, 0xf8, !PT ;  /* 0xff0000001d037812 */ /* 0x000fe200078ef806 */
[--C-:B------:R-:W-:Y:S01]  /*8360*/  HADD2.F32 R6, -RZ, R11.reuse.H0_H0 ;  /* 0x2000000bff067230 */ /* 0x100fe20000004100 */
[----:B------:R-:W-:Y:S01]  /*8370*/  LOP3.LUT R29, R33, 0xff000000, R8, 0xf8, !PT ;  /* 0xff000000211d7812 */ /* 0x000fe200078ef808 */
[----:B------:R-:W-:Y:S01]  /*8380*/  HADD2.F32 R11, -RZ, R11.H1_H1 ;  /* 0x3000000bff0b7230 */ /* 0x000fe20000004100 */
[----:B------:R-:W-:-:S02]  /*8390*/  F2FP.F16.E4M3.UNPACK_B R8, R13 ;  /* 0x0000000dff08723e */ /* 0x000fc400020006ff */
[----:B------:R-:W-:Y:S01]  /*83a0*/  F2FP.F16.E4M3.UNPACK_B R21, R13.H1 ;  /* 0x0000000dff15723e */ /* 0x000fe200030006ff */
[----:B------:R-:W-:Y:S01]  /*83b0*/  HADD2.F32 R13, -RZ, R12.H0_H0 ;  /* 0x2000000cff0d7230 */ /* 0x000fe20000004100 */
[-C--:B------:R-:W-:Y:S01]  /*83c0*/  F2FP.F16.E4M3.UNPACK_B R32, R15.reuse ;  /* 0x0000000fff20723e */ /* 0x080fe200020006ff */
[--C-:B------:R-:W-:Y:S01]  /*83d0*/  HADD2.F32 R9, -RZ, R8.reuse.H0_H0 ;  /* 0x20000008ff097230 */ /* 0x100fe20000004100 */
[----:B------:R-:W-:Y:S01]  /*83e0*/  F2FP.F16.E4M3.UNPACK_B R33, R15.H1 ;  /* 0x0000000fff21723e */ /* 0x000fe200030006ff */
[----:B------:R-:W-:Y:S01]  /*83f0*/  HADD2.F32 R8, -RZ, R8.H1_H1 ;  /* 0x30000008ff087230 */ /* 0x000fe20000004100 */
[----:B------:R-:W-:Y:S01]  /*8400*/  F2FP.F16.E4M3.UNPACK_B R15, R25.H1 ;  /* 0x00000019ff0f723e */ /* 0x000fe200030006ff */
[----:B------:R-:W-:Y:S01]  /*8410*/  FMUL.FTZ R43, R11, R39 ;  /* 0x000000270b2b7220 */ /* 0x000fe20000410000 */
[-C--:B------:R-:W-:Y:S02]  /*8420*/  F2FP.F16.E4M3.UNPACK_B R25, R24.reuse ;  /* 0x00000018ff19723e */ /* 0x080fe400020006ff */
[----:B------:R-:W-:Y:S01]  /*8430*/  F2FP.F16.E4M3.UNPACK_B R35, R24.H1 ;  /* 0x00000018ff23723e */ /* 0x000fe200030006ff */
[----:B------:R-:W-:Y:S01]  /*8440*/  FMUL.FTZ R24, R6, R40 ;  /* 0x0000002806187220 */ /* 0x000fe20000410000 */
[----:B------:R-:W-:-:S02]  /*8450*/  F2FP.F16.E4M3.UNPACK_B R34, R27 ;  /* 0x0000001bff22723e */ /* 0x000fc400020006ff */
[----:B------:R-:W-:Y:S01]  /*8460*/  F2FP.F16.E4M3.UNPACK_B R36, R27.H1 ;  /* 0x0000001bff24723e */ /* 0x000fe200030006ff */
[-C--:B------:R-:W-:Y:S01]  /*8470*/  FMUL.FTZ R27, R6, R13.reuse ;  /* 0x0000000d061b7220 */ /* 0x080fe20000410000 */
[----:B------:R-:W-:Y:S01]  /*8480*/  F2FP.F16.E4M3.UNPACK_B R38, R38.H1 ;  /* 0x00000026ff26723e */ /* 0x000fe200030006ff */
        /* <DEDUP_REMOVED lines=22> */
[----:B------:R-:W-:Y:S01]  /*85f0*/  F2FP.F16.E4M3.UNPACK_B R4, R14 ;  /* 0x0000000eff04723e */ /* 0x000fe200020006ff */
[----:B------:R-:W-:Y:S02]  /*8600*/  HADD2.F32 R43, -RZ, R42.H0_H0 ;  /* 0x2000002aff2b7230 */ /* 0x000fe40000004100 */
[C---:B------:R-:W-:Y:S01]  /*8610*/  FMUL.FTZ R44, R15.reuse, R40 ;  /* 0x000000280f2c7220 */ /* 0x040fe20000410000 */
[----:B------:R-:W-:Y:S02]  /*8620*/  HADD2.F32 R24, -RZ, R34.H0_H0 ;  /* 0x20000022ff187230 */ /* 0x000fe40000004100 */
[----:B------:R-:W-:Y:S01]  /*8630*/  FMUL.FTZ R45, R15, R30 ;  /* 0x0000001e0f2d7220 */ /* 0x000fe20000410000 */
[----:B------:R-:W-:Y:S01]  /*8640*/  HADD2.F32 R39, -RZ, R38.H0_H0 ;  /* 0x20000026ff277230 */ /* 0x000fe20000004100 */
[----:B------:R-:W-:Y:S01]  /*8650*/  F2FP.F16.E4M3.UNPACK_B R14, R14.H1 ;  /* 0x0000000eff0e723e */ /* 0x000fe200030006ff */
        /* <DEDUP_REMOVED lines=45> */
[----:B------:R-:W-:Y:S01]  /*8930*/  HADD2.F32 R35, -RZ, R35.H1_H1 ;  /* 0x30000023ff237230 */ /* 0x000fe20000004100 */
[----:B------:R-:W-:Y:S01]  /*8940*/  F2FP.F16.E4M3.UNPACK_B R34, R29 ;  /* 0x0000001dff22723e */ /* 0x000fe200020006ff */
[----:B------:R-:W-:Y:S02]  /*8950*/  HADD2.F32 R38, -RZ, R38.H1_H1 ;  /* 0x30000026ff267230 */ /* 0x000fe40000004100 */
[C---:B------:R-:W-:Y:S01]  /*8960*/  FFMA.FTZ R44, R33.reuse, R39, -R44 ;  /* 0x00000027212c7223 */ /* 0x040fe2000001082c */
        /* <DEDUP_REMOVED lines=40> */
[----:B------:R-:W-:Y:S01]  /*8bf0*/  FMUL.FTZ R25, R26, R31 ;  /* 0x0000001f1a197220 */ /* 0x000fe20000410000 */
[----:B------:R-:W-:Y:S01]  /*8c00*/  FFMA.FTZ R45, R10, R33, R45 ;  /* 0x000000210a2d7223 */ /* 0x000fe2000001002d */
[-C--:B------:R-:W-:Y:S01]  /*8c10*/  FMUL.FTZ R26, R26, R29.reuse ;  /* 0x0000001d1a1a7220 */ /* 0x080fe20000410000 */
[----:B------:R-:W-:Y:S02]  /*8c20*/  HADD2.F32 R5, -RZ, R7.H0_H0 ;  /* 0x20000007ff057230 */ /* 0x000fe40000004100 */
[C---:B------:R-:W-:Y:S01]  /*8c30*/  FFMA.FTZ R40, R14.reuse, R29, -R25 ;  /* 0x0000001d0e287223 */ /* 0x040fe20000010819 */
[----:B------:R-:W-:Y:S02]  /*8c40*/  HADD2.F32 R10, -RZ, R3.H0_H0 ;  /* 0x20000003ff0a7230 */ /* 0x000fe40000004100 */
[----:B------:R-:W-:Y:S01]  /*8c50*/  FFMA.FTZ R46, R14, R31, R26 ;  /* 0x0000001f0e2e7223 */ /* 0x000fe2000001001a */
[--C-:B------:R-:W-:Y:S01]  /*8c60*/  HADD2.F32 R26, -RZ, R20.reuse.H0_H0 ;  /* 0x20000014ff1a7230 */ /* 0x100fe20000004100 */
[----:B------:R-:W-:Y:S01]  /*8c70*/  F2FP.SATFINITE.E4M3.F32.PACK_AB_MERGE_C R8, R34, R35, R42 ;  /* 0x000000232208723e */ /* 0x000fe2000480702a */
[----:B------:R-:W-:Y:S01]  /*8c80*/  HADD2.F32 R20, -RZ, R20.H1_H1 ;  /* 0x30000014ff147230 */ /* 0x000fe20000004100 */
[----:B------:R-:W-:Y:S01]  /*8c90*/  F2FP.SATFINITE.E4M3.F32.PACK_AB_MERGE_C R39, R40, R39, RZ ;  /* 0x000000272827723e */ /* 0x000fe200048070ff */
[----:B------:R-:W-:-:S02]  /*8ca0*/  HADD2.F32 R7, -RZ, R7.H1_H1 ;  /* 0x30000007ff077230 */ /* 0x000fc40000004100 */
[C---:B------:R-:W-:Y:S01]  /*8cb0*/  FMUL.FTZ R38, R5.reuse, R26 ;  /* 0x0000001a05267220 */ /* 0x040fe20000410000 */
        /* <DEDUP_REMOVED lines=22> */
.L_x_12231:
[----:B------:R-:W-:Y:S05]  /*8e20*/  BSYNC B0 ;  /* 0x0000000000007941 */ /* 0x000fea0003800000 */
.L_x_12224:
        /* <DEDUP_REMOVED lines=8> */
.L_x_12221:
[----:B0-2---:R-:W2:Y:S02]  /*8eb0*/  LDL R0, [R1+0xc] ;  /* 0x00000c0001007983 */ /* 0x005ea40000100800 */
[----:B--2---:R-:W-:-:S13]  /*8ec0*/  ISETP.NE.AND P0, PT, R0, 0x3, PT ;  /* 0x000000030000780c */ /* 0x004fda0003f05270 */
[----:B------:R-:W-:Y:S05]  /*8ed0*/  @!P0 BRA `(.L_x_12239) ;  /* 0x0000000000048947 */ /* 0x000fea0003800000 */
[----:B------:R-:W-:Y:S01]  /*8ee0*/  BPT.TRAP 0x1 ;  /* 0x000000040000795c */ /* 0x000fe20000300000 */
.L_x_12239:
[----:B----4-:R-:W-:Y:S01]  /*8ef0*/  IMAD R14, R19, 0x8, R18 ;  /* 0x00000008130e7824 */ /* 0x010fe200078e0212 */
[----:B-1----:R-:W-:-:S04]  /*8f00*/  SHF.L.U32 R3, R156, 0x1f, RZ ;  /* 0x0000001f9c037819 */ /* 0x002fc800000006ff */
[----:B------:R0:W1:Y:S01]  /*8f10*/  SYNCS.PHASECHK.TRANS64.TRYWAIT P1, [R14+URZ+0x13230], R3 ;  /* 0x013230030e0075a7 */ /* 0x000062000802017f */
[----:B------:R-:W-:Y:S05]  /*8f20*/  @!P0 BRA `(.L_x_12240) ;  /* 0x0000000000048947 */ /* 0x000fea0003800000 */
[----:B------:R-:W-:Y:S01]  /*8f30*/  BPT.TRAP 0x1 ;  /* 0x000000040000795c */ /* 0x000fe20000300000 */
.L_x_12240:
[----:B------:R-:W3:Y:S01]  /*8f40*/  S2R R0, SR_TID.X ;  /* 0x0000000000007919 */ /* 0x000ee20000002100 */
[----:B------:R-:W-:Y:S02]  /*8f50*/  LOP3.LUT R16, R16, 0xefffffff, RZ, 0xc0, !PT ;  /* 0xefffffff10107812 */ /* 0x000fe400078ec0ff */
[----:B---3-5:R-:W-:Y:S01]  /*8f60*/  LOP3.LUT R4, R0, 0x7f, RZ, 0xc0, !PT ;  /* 0x0000007f00047812 */ /* 0x028fe200078ec0ff */
[----:B------:R-:W-:-:S03]  /*8f70*/  VIADD R0, R18, 0xe000 ;  /* 0x0000e00012007836 */ /* 0x000fc60000000000 */
[----:B------:R-:W-:Y:S02]  /*8f80*/  ISETP.NE.AND P2, PT, R4, RZ, PT ;  /* 0x000000ff0400720c */ /* 0x000fe40003f45270 */
[----:B------:R-:W-:-:S04]  /*8f90*/  SHF.R.U32.HI R0, RZ, 0x4, R0 ;  /* 0x00000004ff007819 */ /* 0x000fc80000011600 */
[----:B------:R-:W-:-:S07]  /*8fa0*/  LOP3.LUT R0, R0, 0x3fff, RZ, 0xc0, !PT ;  /* 0x00003fff00007812 */ /* 0x000fce00078ec0ff */
[----:B------:R-:W-:Y:S01]  /*8fb0*/  @P2 LOP3.LUT R16, R16, 0x10000000, RZ, 0xfc, !PT ;  /* 0x1000000010102812 */ /* 0x000fe200078efcff */
[----:B-1----:R-:W-:Y:S06]  /*8fc0*/  @P1 BRA `(.L_x_12241) ;  /* 0x0000000000081947 */ /* 0x002fec0003800000 */
[----:B------:R-:W1:Y:S02]  /*8fd0*/  SYNCS.PHASECHK.TRANS64.TRYWAIT P1, [R14+URZ+0x13230], R3 ;  /* 0x013230030e0075a7 */ /* 0x000e64000802017f */
[----:B-1----:R-:W-:Y:S05]  /*8fe0*/  @!P1 BRA `(.L_x_12242) ;  /* 0x0000019800d89947 */ /* 0x002fea0003800000 */
.L_x_12241:
[----:B------:R-:W-:Y:S01]  /*8ff0*/  LOP3.LUT R0, R0, 0x10000, RZ, 0xfc, !PT ;  /* 0x0001000000007812 */ /* 0x000fe200078efcff */
[----:B------:R-:W-:Y:S05]  /*9000*/  WARPSYNC.ALL ;  /* 0x0000000000007948 */ /* 0x000fea0003800000 */
[----:B------:R2:W-:Y:S01]  /*9010*/  STL [R1+0x28], R0 ;  /* 0x0000280001007387 */ /* 0x0005e20000100800 */
[----:B------:R-:W-:-:S03]  /*9020*/  IMAD R8, R19, 0x280, R0 ;  /* 0x0000028013087824 */ /* 0x000fc600078e0200 */
[----:B------:R-:W3:Y:S01]  /*9030*/  LDL R15, [R1+0x3c] ;  /* 0x00003c00010f7983 */ /* 0x000ee20000100800 */
[----:B------:R-:W-:Y:S02]  /*9040*/  IMAD.MOV.U32 R9, RZ, RZ, -0x7fffffe0 ;  /* 0x80000020ff097424 */ /* 0x000fe400078e00ff */
[----:B------:R-:W-:Y:S01]  /*9050*/  IMAD.MOV.U32 R5, RZ, RZ, -0x7fffffe0 ;  /* 0x80000020ff057424 */ /* 0x000fe200078e00ff */
[----:B------:R-:W-:Y:S01]  /*9060*/  WARPGROUP.ARRIVE ;  /* 0x00000000000079c5 */ /* 0x000fe20000000000 */
[----:B------:R-:W-:Y:S01]  /*9070*/  VIADD R4, R8, 0x80 ;  /* 0x0000008008047836 */ /* 0x000fe20000000000 */
[----:B------:R-:W3:Y:S01]  /*9080*/  LDL R108, [R1+0x1c] ;  /* 0x00001c00016c7983 */ /* 0x000ee20000100800 */
[----:B------:R-:W-:Y:S01]  /*9090*/  IMAD.MOV.U32 R7, RZ, RZ, -0x7fffffe0 ;  /* 0x80000020ff077424 */ /* 0x000fe200078e00ff */
[----:B------:R-:W4:Y:S02]  /*90a0*/  LDC R110, c[0x0][0x448] ;  /* 0x00011200ff6e7b82 */ /* 0x000f240000000800 */
[----:B------:R-:W-:Y:S01]  /*90b0*/  R2UR UR10, R4 ;  /* 0x00000000040a72ca */ /* 0x000fe200000e0000 */
[----:B------:R-:W5:Y:S01]  /*90c0*/  LDL R107, [R1+0x18] ;  /* 0x00001800016b7983 */ /* 0x000f620000100800 */
[----:B------:R-:W-:-:S02]  /*90d0*/  LOP3.LUT R4, R28, 0x10000, RZ, 0xfc, !PT ;  /* 0x000100001c047812 */ /* 0x000fc400078efcff */
[----:B------:R-:W-:Y:S01]  /*90e0*/  R2UR UR6, R8 ;  /* 0x00000000080672ca */ /* 0x000fe200000e0000 */
[----:B------:R-:W5:Y:S01]  /*90f0*/  LDL R114, [R1+0x8] ;  /* 0x0000080001727983 */ /* 0x000f620000100800 */
[----:B------:R-:W-:Y:S02]  /*9100*/  R2UR UR7, R9 ;  /* 0x00000000090772ca */ /* 0x000fe400000e0000 */
[----:B------:R-:W-:Y:S01]  /*9110*/  R2UR UR4, R4 ;  /* 0x00000000040472ca */ /* 0x000fe200000e0000 */
[----:B------:R-:W5:Y:S01]  /*9120*/  LDL R112, [R1+0x4] ;  /* 0x0000040001707983 */ /* 0x000f620000100800 */
[----:B------:R-:W-:-:S13]  /*9130*/  R2UR UR5, R5 ;  /* 0x00000000050572ca */ /* 0x000fda00000e0000 */
        /* <DEDUP_REMOVED lines=24> */
[----:B------:R-:W-:Y:S01]  /*92c0*/  IMAD.MOV.U32 R11, RZ, RZ, -0x7fffffe0 ;  /* 0x80000020ff0b7424 */ /* 0x000fe200078e00ff */
        /* <DEDUP_REMOVED lines=8> */
[----:B------:R-:W-:-:S03]  /*9350*/  IMAD.MOV.U32 R7, RZ, RZ, -0x7fffffe0 ;  /* 0x80000020ff077424 */ /* 0x000fc600078e00ff */
[----:B------:R-:W-:Y:S01]  /*9360*/  R2UR UR6, R6 ;  /* 0x00000000060672ca */ /* 0x000fe200000e0000 */
[----:B------:R-:W-:Y:S01]  /*9370*/  VIADD R6, R4, 0x2 ;  /* 0x0000000204067836 */ /* 0x000fe20000000000 */
[----:B------:R-:W-:Y:S01]  /*9380*/  R2UR UR7, R7 ;  /* 0x00000000070772ca */ /* 0x000fe200000e0000 */
[----:B------:R-:W-:-:S03]  /*9390*/  IMAD.MOV.U32 R7, RZ, RZ, -0x7fffffe0 ;  /* 0x80000020ff077424 */ /* 0x000fc600078e00ff */
[----:B------:R-:W-:Y:S02]  /*93a0*/  R2UR UR4, R6 ;  /* 0x00000000060472ca */ /* 0x000fe400000e0000 */
[----:B------:R-:W-:Y:S01]  /*93b0*/  R2UR UR5, R7 ;  /* 0x00000000070572ca */ /* 0x000fe200000e0000 */
[----:B------:R-:W-:Y:S02]  /*93c0*/  WARPGROUP.DEPBAR.LE gsb0, 0x0 ;  /* 0x00008000000079c5 */ /* 0x000fe40000010000 */
[----:B------:R-:W-:-:S10]  /*93d0*/  WARPGROUP.ARRIVE ;  /* 0x00000000000079c5 */ /* 0x000fd40000000000 */
[----:B------:R-:W-:Y:S01]  /*93e0*/  QGMMA.64x32x32.F32.E4M3.E4M3 R88, gdesc[UR4], R88, gsb0 ;  /* 0x00600000045879f3 */ /* 0x000fe20008000858 */
[----:B------:R-:W-:Y:S02]  /*93f0*/  VIADD R12, R8, 0x82 ;  /* 0x00000082080c7836 */ /* 0x000fe40000000000 */
[----:B------:R-:W-:Y:S01]  /*9400*/  IMAD.MOV.U32 R13, RZ, RZ, -0x7fffffe0 ;  /* 0x80000020ff0d7424 */ /* 0x000fe200078e00ff */
[----:B------:R-:W-:Y:S01]  /*9410*/  R2UR UR8, R6 ;  /* 0x00000000060872ca */ /* 0x000fe200000e0000 */
[----:B------:R-:W-:Y:S01]  /*9420*/  VIADD R10, R8, 0x102 ;  /* 0x00000102080a7836 */ /* 0x000fe20000000000 */
[----:B------:R-:W-:Y:S01]  /*9430*/  R2UR UR10, R12 ;  /* 0x000000000c0a72ca */ /* 0x000fe200000e0000 */
[----:B------:R-:W-:Y:S01]  /*9440*/  IMAD.MOV.U32 R11, RZ, RZ, -0x7fffffe0 ;  /* 0x80000020ff0b7424 */ /* 0x000fe200078e00ff */
[----:B------:R-:W-:Y:S01]  /*9450*/  R2UR UR11, R13 ;  /* 0x000000000d0b72ca */ /* 0x000fe200000e0000 */
[----:B------:R-:W-:Y:S01]  /*9460*/  IMAD.MOV.U32 R9, RZ, RZ, -0x7fffffe0 ;  /* 0x80000020ff097424 */ /* 0x000fe200078e00ff */
[----:B------:R-:W-:Y:S01]  /*9470*/  R2UR UR9, R7 ;  /* 0x00000000070972ca */ /* 0x000fe200000e0000 */
[----:B------:R-:W2:Y:S01]  /*9480*/  S2R R20, SR_TID.X ;  /* 0x0000000000147919 */ /* 0x000ea20000002100 */
[----:B------:R-:W-:Y:S01]  /*9490*/  R2UR UR12, R6 ;  /* 0x00000000060c72ca */ /* 0x000fe200000e0000 */
[----:B---3--:R-:W-:Y:S01]  /*94a0*/  IMAD.IADD R106, R15, 0x1, R108 ;  /* 0x000000010f6a7824 */ /* 0x008fe200078e026c */
[----:B------:R-:W-:Y:S01]  /*94b0*/  R2UR UR13, R7 ;  /* 0x00000000070d72ca */ /* 0x000fe200000e0000 */
[----:B------:R-:W-:Y:S01]  /*94c0*/  ULDC UR4, c[0x0][0x9dc] ;  /* 0x0002770000047ab9 */ /* 0x000fe20000000800 */
[----:B------:R-:W-:-:S02]  /*94d0*/  WARPGROUP.DEPBAR.LE gsb0, 0x0 ;  /* 0x00008000000079c5 */ /* 0x000fc40000010000 */
[----:B------:R-:W-:-:S06]  /*94e0*/  WARPGROUP.ARRIVE ;  /* 0x00000000000079c5 */ /* 0x000fcc0000000000 */
[----:B------:R-:W-:Y:S01]  /*94f0*/  QGMMA.64x32x32.F32.E4M3.E4M3 R72, gdesc[UR8], R72, gsb0 ;  /* 0x00600000084879f3 */ /* 0x000fe20008000848 */
[----:B------:R-:W-:Y:S02]  /*9500*/  R2UR UR14, R10 ;  /* 0x000000000a0e72ca */ /* 0x000fe400000e0000 */
[----:B------:R-:W-:Y:S01]  /*9510*/  R2UR UR15, R11 ;  /* 0x000000000b0f72ca */ /* 0x000fe200000e0000 */
[----:B------:R-:W-:Y:S01]  /*9520*/  VIADD R10, R8, 0x182 ;  /* 0x00000182080a7836 */ /* 0x000fe20000000000 */
[----:B------:R-:W-:Y:S02]  /*9530*/  WARPGROUP.DEPBAR.LE gsb0, 0x0 ;  /* 0x00008000000079c5 */ /* 0x000fe40000010000 */
[----:B------:R-:W-:-:S09]  /*9540*/  WARPGROUP.ARRIVE ;  /* 0x00000000000079c5 */ /* 0x000fd20000000000 */
[----:B------:R-:W-:Y:S01]  /*9550*/  QGMMA.64x32x32.F32.E4M3.E4M3 R56, gdesc[UR12], R56, gsb0 ;  /* 0x006000000c3879f3 */ /* 0x000fe20008000838 */
[----:B------:R-:W-:Y:S01]  /*9560*/  IMAD.MOV.U32 R11, RZ, RZ, -0x7fffffe0 ;  /* 0x80000020ff0b7424 */ /* 0x000fe200078e00ff */
[----:B------:R-:W-:Y:S02]  /*9570*/  R2UR UR18, R10 ;  /* 0x000000000a1272ca */ /* 0x000fe400000e0000 */
[----:B------:R-:W-:Y:S02]  /*9580*/  R2UR UR16, R6 ;  /* 0x00000000061072ca */ /* 0x000fe400000e0000 */
[----:B------:R-:W-:Y:S02]  /*9590*/  R2UR UR19, R11 ;  /* 0x000000000b1372ca */ /* 0x000fe400000e0000 */
[----:B------:R-:W-:Y:S01]  /*95a0*/  R2UR UR17, R7 ;  /* 0x00000000071172ca */ /* 0x000fe200000e0000 */
[----:B------:R-:W-:Y:S01]  /*95b0*/  VIADD R8, R8, 0x202 ;  /* 0x0000020208087836 */ /* 0x000fe20000000000 */
[----:B------:R-:W-:Y:S01]  /*95c0*/  R2UR UR23, R9 ;  /* 0x00000000091772ca */ /* 0x000fe200000e0000 */
[----:B------:R-:W3:Y:S01]  /*95d0*/  LDC.64 R10, c[0x0][0x9e0] ;  /* 0x00027800ff0a7b82 */ /* 0x000ee20000000a00 */
[----:B------:R-:W-:-:S02]  /*95e0*/  WARPGROUP.DEPBAR.LE gsb0, 0x0 ;  /* 0x00008000000079c5 */ /* 0x000fc40000010000 */
[----:B------:R-:W-:-:S07]  /*95f0*/  WARPGROUP.ARRIVE ;  /* 0x00000000000079c5 */ /* 0x000fce0000000000 */
[----:B------:R-:W-:Y:S01]  /*9600*/  QGMMA.64x32x32.F32.E4M3.E4M3 R40, gdesc[UR16], R40, gsb0 ;  /* 0x00600000102879f3 */ /* 0x000fe20008000828 */
[----:B------:R-:W-:Y:S02]  /*9610*/  R2UR UR22, R8 ;  /* 0x00000000081672ca */ /* 0x000fe400000e0000 */
[----:B------:R-:W-:Y:S02]  /*9620*/  R2UR UR20, R6 ;  /* 0x00000000061472ca */ /* 0x000fe400000e0000 */
[----:B------:R-:W-:Y:S02]  /*9630*/  R2UR UR21, R7 ;  /* 0x00000000071572ca */ /* 0x000fe400000e0000 */
[----:B----4-:R-:W-:-:S13]  /*9640*/  ISETP.NE.AND P2, PT, R110, 0x1, PT ;  /* 0x000000016e00780c */ /* 0x010fda0003f45270 */
[----:B01----:R-:W0:Y:S08]  /*9650*/  @P2 LDC R3, c[0x0][0x44c] ;  /* 0x00011300ff032b82 */ /* 0x003e300000000800 */
[----:B------:R-:W1:Y:S01]  /*9660*/  @P2 LDC R9, c[0x0][0x450] ;  /* 0x00011400ff092b82 */ /* 0x000e620000000800 */
[----:B------:R-:W-:Y:S02]  /*9670*/  WARPGROUP.DEPBAR.LE gsb0, 0x0 ;  /* 0x00008000000079c5 */ /* 0x000fe40000010000 */
[----:B------:R-:W-:-:S06]  /*9680*/  WARPGROUP.ARRIVE ;  /* 0x00000000000079c5 */ /* 0x000fcc0000000000 */
[----:B------:R-:W-:Y:S01]  /*9690*/  QGMMA.64x32x32.F32.E4M3.E4M3 R24, gdesc[UR20], R24, gsb0 ;  /* 0x00600000141879f3 */ /* 0x000fe20008000818 */
[----:B--2---:R-:W-:-:S04]  /*96a0*/  LOP3.LUT R0, R20, 0x7f, RZ, 0xc0, !PT ;  /* 0x0000007f14007812 */ /* 0x004fc800078ec0ff */
[----:B------:R-:W-:Y:S01]  /*96b0*/  ISETP.NE.AND P1, PT, R0, RZ, PT ;  /* 0x000000ff0000720c */ /* 0x000fe20003f25270 */
[----:B0-----:R-:W-:-:S05]  /*96c0*/  @P2 IMAD.HI.U32 R0, R106, R3, RZ ;  /* 0x000000036a002227 */ /* 0x001fca00078e00ff */
[----:B-1----:R-:W-:Y:S01]  /*96d0*/  @P2 SHF.R.U32.HI R106, RZ, R9, R0 ;  /* 0x00000009ff6a2219 */ /* 0x002fe20000011600 */
[----:B------:R-:W-:-:S04]  /*96e0*/  IMAD.MOV.U32 R3, RZ, RZ, -0xa0 ;  /* 0xffffff60ff037424 */ /* 0x000fc800078e00ff */
[----:B------:R-:W0:Y:S02]  /*96f0*/  SHFL.IDX PT, R12, R106, RZ, 0x1c1f ;  /* 0x001c1fff6a0c7589 */ /* 0x000e2400000e0000 */
[----:B------:R-:W-:Y:S02]  /*9700*/  @!P1 VIADD R0, R14, 0x13240 ;  /* 0x000132400e009836 */ /* 0x000fe40000000000 */
[----:B------:R-:W-:-:S03]  /*9710*/  IMAD R20, R104, R3, 0xa1 ;  /* 0x000000a168147424 */ /* 0x000fc600078e0203 */
[----:B------:R-:W-:Y:S01]  /*9720*/  @!P1 PRMT R0, RZ, 0x654, R0 ;  /* 0x00000654ff009816 */ /* 0x000fe20000000000 */
[----:B------:R-:W-:Y:S01]  /*9730*/  IMAD.U32 R9, RZ, RZ, UR4 ;  /* 0x00000004ff097e24 */ /* 0x000fe2000f8e00ff */
[----:B------:R-:W-:Y:S01]  /*9740*/  LOP3.LUT R17, R17, 0xffffffdf, RZ, 0xc0, !PT ;  /* 0xffffffdf11117812 */ /* 0x000fe200078ec0ff */
[----:B-----5:R-:W-:-:S03]  /*9750*/  IMAD R21, R104, -0xa0, R114 ;  /* 0xffffff6068157824 */ /* 0x020fc600078e0272 */
[----:B------:R-:W-:Y:S02]  /*9760*/  LOP3.LUT R8, RZ, R9, RZ, 0x33, !PT ;  /* 0x00000009ff087212 */ /* 0x000fe400078e33ff */
[----:B------:R-:W-:Y:S02]  /*9770*/  @P2 LOP3.LUT R17, R17, 0x20, RZ, 0xfc, !PT ;  /* 0x0000002011112812 */ /* 0x000fe400078efcff */
[----:B------:R-:W-:Y:S02]  /*9780*/  IADD3 R21, -R107, 0xa0, R21 ;  /* 0x000000a06b157810 */ /* 0x000fe40007ffe115 */
[----:B------:R-:W-:Y:S01]  /*9790*/  LOP3.LUT R17, R17, 0xffffffef, RZ, 0xc0, !PT ;  /* 0xffffffef11117812 */ /* 0x000fe200078ec0ff */
[----:B------:R-:W-:Y:S02]  /*97a0*/  WARPGROUP.DEPBAR.LE gsb0, 0x0 ;  /* 0x00008000000079c5 */ /* 0x000fe40000010000 */
[----:B------:R1:W-:Y:S01]  /*97b0*/  @!P1 SYNCS.ARRIVE.TRANS64.RED.A1T0 RZ, [R0+URZ], RZ ;  /* 0x000000ff00ff99a7 */ /* 0x0003e2000810043f */
[----:B---3--:R-:W-:-:S02]  /*97c0*/  ISETP.GE.AND P1, PT, R11, 0x1, PT ;  /* 0x000000010b00780c */ /* 0x008fc40003f26270 */
[----:B-1----:R-:W-:-:S05]  /*97d0*/  IADD3 R0, R114, R20, -R107 ;  /* 0x0000001472007210 */ /* 0x002fca0007ffe86b */
[----:B------:R-:W-:Y:S02]  /*97e0*/  IMAD.IADD R3, R0, 0x1, -R112 ;  /* 0x0000000100037824 */ /* 0x000fe400078e0a70 */
[----:B------:R-:W-:Y:S02]  /*97f0*/  VIADD R20, R20, 0xffffffff ;  /* 0xffffffff14147836 */ /* 0x000fe40000000000 */
[C---:B------:R-:W-:Y:S02]  /*9800*/  IMAD.IADD R14, R3.reuse, 0x1, R10 ;  /* 0x00000001030e7824 */ /* 0x040fe400078e020a */
[----:B------:R-:W-:Y:S01]  /*9810*/  IMAD.IADD R15, R3, 0x1, R8 ;  /* 0x00000001030f7824 */ /* 0x000fe200078e0208 */
[----:B------:R-:W-:Y:S01]  /*9820*/  @P1 LOP3.LUT R17, R17, 0x10, RZ, 0xfc, !PT ;  /* 0x0000001011111812 */ /* 0x000fe200078efcff */
[----:B------:R-:W-:Y:S01]  /*9830*/  IMAD.IADD R0, R20, 0x1, -R107 ;  /* 0x0000000114007824 */ /* 0x000fe200078e0a6b */
[----:B0-----:R-:W-:Y:S01]  /*9840*/  VIADDMNMX R8, R12, R14, R21, PT ;  /* 0x0000000e0c087246 */ /* 0x001fe20003800115 */
[----:B------:R-:W-:Y:S01]  /*9850*/  IMAD.IADD R3, R15, 0x1, R12 ;  /* 0x000000010f037824 */ /* 0x000fe200078e020c */
        /* <DEDUP_REMOVED lines=12> */
.L_x_12245:
[----:B------:R-:W-:-:S13]  /*9920*/  ISETP.NE.AND P1, PT, R11, 0x1, PT ;  /* 0x000000010b00780c */ /* 0x000fda0003f25270 */
[----:B------:R-:W0:Y:S02]  /*9930*/  @P1 LDC.64 R12, c[0x0][0x9e8] ;  /* 0x00027a00ff0c1b82 */ /* 0x000e240000000a00 */
[----:B0-----:R-:W-:-:S05]  /*9940*/  @P1 IMAD.HI.U32 R12, R107, R12, RZ ;  /* 0x0000000c6b0c1227 */ /* 0x001fca00078e00ff */
[----:B------:R-:W-:-:S07]  /*9950*/  @P1 SHF.R.U32.HI R107, RZ, R13, R12 ;  /* 0x0000000dff6b1219 */ /* 0x000fce000001160c */
.L_x_12246:
[----:B------:R-:W-:Y:S05]  /*9960*/  BSYNC B0 ;  /* 0x0000000000007941 */ /* 0x000fea0003800000 */
.L_x_12244:
[----:B------:R-:W-:-:S05]  /*9970*/  IMAD R12, R107, R11, R0 ;  /* 0x0000000b6b0c7224 */ /* 0x000fca00078e0200 */
[----:B------:R-:W-:Y:S02]  /*9980*/  VIMNMX R3, R3, R12, !PT ;  /* 0x0000000c03037248 */ /* 0x000fe40007fe0100 */
[----:B------:R-:W-:-:S07]  /*9990*/  VIADDMNMX R8, R12, R11, R8, PT ;  /* 0x0000000b0c087246 */ /* 0x000fce0003800108 */
.L_x_12243:
[----:B------:R-:W-:Y:S01]  /*99a0*/  ISETP.GE.AND P1, PT, R20, 0x2, PT ;  /* 0x000000021400780c */ /* 0x000fe20003f26270 */
[----:B------:R-:W0:Y:S01]  /*99b0*/  SHFL.IDX PT, R106, R106, 0x1, 0x1c1f ;  /* 0x003c1f006a6a7f89 */ /* 0x000e2200000e0000 */
[----:B------:R-:W-:Y:S02]  /*99c0*/  LOP3.LUT R16, R16, 0xdfffffff, RZ, 0xc0, !PT ;  /* 0xdfffffff10107812 */ /* 0x000fe400078ec0ff */
[C---:B------:R-:W-:Y:S02]  /*99d0*/  ISETP.GE.AND P2, PT, R20.reuse, 0x9, PT ;  /* 0x000000091400780c */ /* 0x040fe40003f46270 */
[----:B------:R-:W-:Y:S02]  /*99e0*/  LOP3.LUT R17, R17, 0xfffffff7, RZ, 0xc0, !PT ;  /* 0xfffffff711117812 */ /* 0x000fe400078ec0ff */
[C---:B------:R-:W-:Y:S02]  /*99f0*/  ISETP.GE.AND P4, PT, R20.reuse, 0x29, PT ;  /* 0x000000291400780c */ /* 0x040fe40003f86270 */
[----:B------:R-:W-:-:S03]  /*9a00*/  ISETP.GE.AND P6, PT, R20, 0x7a, PT ;  /* 0x0000007a1400780c */ /* 0x000fc60003fc6270 */
[----:B------:R-:W-:Y:S02]  /*9a10*/  @P1 LOP3.LUT R16, R16, 0x20000000, RZ, 0xfc, !PT ;  /* 0x2000000010101812 */ /* 0x000fe400078efcff */
[----:B------:R-:W-:Y:S02]  /*9a20*/  ISETP.GT.AND P1, PT, R3, 0x1, !P1 ;  /* 0x000000010300780c */ /* 0x000fe40004f24270 */
[----:B------:R-:W-:Y:S02]  /*9a30*/  LOP3.LUT R16, R16, 0xbfffffff, RZ, 0xc0, !PT ;  /* 0xbfffffff10107812 */ /* 0x000fe400078ec0ff */
[----:B------:R-:W-:Y:S02]  /*9a40*/  ISETP.LT.OR P1, PT, R8, 0x2, P1 ;  /* 0x000000020800780c */ /* 0x000fe40000f21670 */
[----:B------:R-:W-:Y:S02]  /*9a50*/  @P2 LOP3.LUT R16, R16, 0x40000000, RZ, 0xfc, !PT ;  /* 0x4000000010102812 */ /* 0x000fe400078efcff */
[----:B------:R-:W-:-:S02]  /*9a60*/  FSEL R89, R89, -INF , !P1 ;  /* 0xff80000059597808 */ /* 0x000fc40004800000 */
[----:B------:R-:W-:Y:S01]  /*9a70*/  ISETP.GT.AND P1, PT, R3, 0x8, !P2 ;  /* 0x000000080300780c */ /* 0x000fe20005724270 */
[----:B0-----:R-:W-:Y:S01]  /*9a80*/  IMAD.IADD R15, R15, 0x1, R106 ;  /* 0x000000010f0f7824 */ /* 0x001fe200078e026a */
[----:B------:R-:W-:Y:S02]  /*9a90*/  ISETP.GE.AND P2, PT, R20, 0xa, PT ;  /* 0x0000000a1400780c */ /* 0x000fe40003f46270 */
[----:B------:R-:W-:Y:S02]  /*9aa0*/  ISETP.LT.OR P1, PT, R8, 0x9, P1 ;  /* 0x000000090800780c */ /* 0x000fe40000f21670 */
[----:B------:R-:W-:Y:S02]  /*9ab0*/  LOP3.LUT R16, R16, 0x7fffffff, RZ, 0xc0, !PT ;  /* 0x7fffffff10107812 */ /* 0x000fe400078ec0ff */
[----:B------:R-:W-:Y:S02]  /*9ac0*/  FSEL R107, R92, -INF , !P1 ;  /* 0xff8000005c6b7808 */ /* 0x000fe40004800000 */
[----:B------:R-:W-:-:S02]  /*9ad0*/  ISETP.GT.AND P1, PT, R3, 0x9, !P2 ;  /* 0x000000090300780c */ /* 0x000fc40005724270 */
[----:B------:R-:W-:Y:S02]  /*9ae0*/  VIADDMNMX R14, R106, R14, R21, PT ;  /* 0x0000000e6a0e7246 */ /* 0x000fe40003800115 */
[----:B------:R-:W-:Y:S02]  /*9af0*/  ISETP.LT.OR P1, PT, R8, 0xa, P1 ;  /* 0x0000000a0800780c */ /* 0x000fe40000f21670 */
[----:B------:R-:W-:Y:S02]  /*9b00*/  @P2 LOP3.LUT R17, R17, 0x8, RZ, 0xfc, !PT ;  /* 0x0000000811112812 */ /* 0x000fe400078efcff */
[----:B------:R-:W-:Y:S02]  /*9b10*/  ISETP.GE.AND P2, PT, R20, 0x11, PT ;  /* 0x000000111400780c */ /* 0x000fe40003f46270 */
[----:B------:R-:W-:Y:S02]  /*9b20*/  LOP3.LUT R17, R17, 0xfffffffb, RZ, 0xc0, !PT ;  /* 0xfffffffb11117812 */ /* 0x000fe400078ec0ff */
[----:B------:R-:W-:-:S02]  /*9b30*/  FSEL R93, R93, -INF , !P1 ;  /* 0xff8000005d5d7808 */ /* 0x000fc40004800000 */
        /* <DEDUP_REMOVED lines=17> */
[----:B------:R-:W-:-:S04]  /*9c50*/  ISETP.GT.AND P1, PT, R3, 0x19, !P2 ;  /* 0x000000190300780c */ /* 0x000fc80005724270 */
[----:B------:R-:W-:-:S04]  /*9c60*/  ISETP.LT.OR P1, PT, R8, 0x1a, P1 ;  /* 0x0000001a0800780c */ /* 0x000fc80000f21670 */
[----:B------:R-:W-:Y:S02]  /*9c70*/  FSEL R101, R101, -INF , !P1 ;  /* 0xff80000065657808 */ /* 0x000fe40004800000 */
[----:B------:R-:W-:Y:S02]  /*9c80*/  ISETP.GE.AND P1, PT, R20, 0x21, PT ;  /* 0x000000211400780c */ /* 0x000fe40003f26270 */
[----:B------:R-:W-:Y:S02]  /*9c90*/  @P2 LOP3.LUT R16, R16, 0x80000000, RZ, 0xfc, !PT ;  /* 0x8000000010102812 */ /* 0x000fe400078efcff */
[----:B------:R-:W-:Y:S02]  /*9ca0*/  ISETP.GT.AND P2, PT, R3, 0x20, !P1 ;  /* 0x000000200300780c */ /* 0x000fe40004f44270 */
[----:B------:R-:W-:Y:S02]  /*9cb0*/  LOP3.LUT R16, R16, 0xffefffff, RZ, 0xc0, !PT ;  /* 0xffefffff10107812 */ /* 0x000fe400078ec0ff */
[----:B------:R-:W-:-:S02]  /*9cc0*/  ISETP.LT.OR P2, PT, R8, 0x21, P2 ;  /* 0x000000210800780c */ /* 0x000fc40001741670 */
[----:B------:R-:W-:Y:S02]  /*9cd0*/  @P4 LOP3.LUT R16, R16, 0x100000, RZ, 0xfc, !PT ;  /* 0x0010000010104812 */ /* 0x000fe400078efcff */
[----:B------:R-:W-:Y:S02]  /*9ce0*/  FSEL R113, R72, -INF , !P2 ;  /* 0xff80000048717808 */ /* 0x000fe40005000000 */
[----:B------:R-:W-:Y:S02]  /*9cf0*/  ISETP.GE.AND P2, PT, R20, 0x22, PT ;  /* 0x000000221400780c */ /* 0x000fe40003f46270 */
[----:B------:R-:W-:Y:S02]  /*9d00*/  LOP3.LUT R16, R16, 0xfff7ffff, RZ, 0xc0, !PT ;  /* 0xfff7ffff10107812 */ /* 0x000fe400078ec0ff */
        /* <DEDUP_REMOVED lines=191> */
.L_x_12249:
[----:B------:R-:W-:-:S13]  /*a900*/  ISETP.NE.AND P5, PT, R11, 0x1, PT ;  /* 0x000000010b00780c */ /* 0x000fda0003fa5270 */
[----:B------:R-:W0:Y:S02]  /*a910*/  @P5 LDC.64 R12, c[0x0][0x9e8] ;  /* 0x00027a00ff0c5b82 */ /* 0x000e240000000a00 */
[----:B0-----:R-:W-:-:S05]  /*a920*/  @P5 IMAD.HI.U32 R12, R3, R12, RZ ;  /* 0x0000000c030c5227 */ /* 0x001fca00078e00ff */
[----:B------:R-:W-:-:S07]  /*a930*/  @P5 SHF.R.U32.HI R3, RZ, R13, R12 ;  /* 0x0000000dff035219 */ /* 0x000fce000001160c */
.L_x_12250:
[----:B------:R-:W-:Y:S05]  /*a940*/  BSYNC B0 ;  /* 0x0000000000007941 */ /* 0x000fea0003800000 */
.L_x_12248:
[----:B------:R-:W-:-:S05]  /*a950*/  IMAD R0, R3, R11, R0 ;  /* 0x0000000b03007224 */ /* 0x000fca00078e0200 */
[----:B------:R-:W-:Y:S02]  /*a960*/  VIMNMX R15, R15, R0, !PT ;  /* 0x000000000f0f7248 */ /* 0x000fe40007fe0100 */
[----:B------:R-:W-:-:S07]  /*a970*/  VIADDMNMX R14, R0, R11, R14, PT ;  /* 0x0000000b000e7246 */ /* 0x000fce000380010e */
.L_x_12247:
[C---:B------:R-:W-:Y:S02]  /*a980*/  ISETP.GT.AND P1, PT, R15.reuse, 0x20, !P1 ;  /* 0x000000200f00780c */ /* 0x040fe40004f24270 */
[----:B------:R-:W-:Y:S02]  /*a990*/  LOP3.LUT P5, RZ, R16, 0x40000, RZ, 0xc0, !PT ;  /* 0x0004000010ff7812 */ /* 0x000fe400078ac0ff */
[----:B------:R-:W-:Y:S02]  /*a9a0*/  ISETP.LT.OR P1, PT, R14, 0x21, P1 ;  /* 0x000000210e00780c */ /* 0x000fe40000f21670 */
[----:B------:R-:W-:Y:S02]  /*a9b0*/  ISETP.GT.AND P2, PT, R15, 0x21, !P2 ;  /* 0x000000210f00780c */ /* 0x000fe40005744270 */
[----:B------:R-:W-:Y:S02]  /*a9c0*/  FSEL R13, R74, -INF , !P1 ;  /* 0xff8000004a0d7808 */ /* 0x000fe40004800000 */
[----:B------:R-:W-:-:S02]  /*a9d0*/  LOP3.LUT P1, RZ, R16, 0x100000, RZ, 0xc0, !PT ;  /* 0x0010000010ff7812 */ /* 0x000fc4000782c0ff */
[C---:B------:R-:W-:Y:S02]  /*a9e0*/  ISETP.LT.OR P2, PT, R14.reuse, 0x22, P2 ;  /* 0x000000220e00780c */ /* 0x040fe40001741670 */
[----:B------:R-:W-:Y:S02]  /*a9f0*/  ISETP.GT.AND P1, PT, R15, 0x28, !P1 ;  /* 0x000000280f00780c */ /* 0x000fe40004f24270 */
[----:B------:R-:W-:Y:S02]  /*aa00*/  FSEL R75, R75, -INF , !P2 ;  /* 0xff8000004b4b7808 */ /* 0x000fe40005000000 */
        /* <DEDUP_REMOVED lines=108> */
[----:B------:R-:W-:Y:S02]  /*b0d0*/  FSEL R55, R55, -INF , !P6 ;  /* 0xff80000037377808 */ /* 0x000fe40007000000 */
[----:B------:R-:W-:Y:S02]  /*b0e0*/  FSEL R46, R46, -INF , !P1 ;  /* 0xff8000002e2e7808 */ /* 0x000fe40004800000 */
[C---:B------:R-:W-:Y:S02]  /*b0f0*/  LOP3.LUT P1, RZ, R16.reuse, 0x8, RZ, 0xc0, !PT ;  /* 0x0000000810ff7812 */ /* 0x040fe4000782c0ff */
[----:B------:R-:W-:-:S02]  /*b100*/  LOP3.LUT P6, RZ, R16, 0x1000000, RZ, 0xc0, !PT ;  /* 0x0100000010ff7812 */ /* 0x000fc400078cc0ff */
[C---:B------:R-:W-:Y:S02]  /*b110*/  ISETP.GT.AND P1, PT, R15.reuse, 0x69, !P1 ;  /* 0x000000690f00780c */ /* 0x040fe40004f24270 */
[----:B------:R-:W-:Y:S02]  /*b120*/  ISETP.GT.AND P4, PT, R15, RZ, !P4 ;  /* 0x000000ff0f00720c */ /* 0x000fe40006784270 */
[C---:B------:R-:W-:Y:S02]  /*b130*/  ISETP.LT.OR P1, PT, R14.reuse, 0x6a, P1 ;  /* 0x0000006a0e00780c */ /* 0x040fe40000f21670 */
[----:B------:R-:W-:Y:S02]  /*b140*/  ISETP.LT.OR P4, PT, R14, 0x1, P4 ;  /* 0x000000010e00780c */ /* 0x000fe40002781670 */
[----:B------:R-:W-:Y:S02]  /*b150*/  FSEL R47, R47, -INF , !P1 ;  /* 0xff8000002f2f7808 */ /* 0x000fe40004800000 */
[----:B------:R-:W-:-:S02]  /*b160*/  LOP3.LUT P1, RZ, R16, 0x4, RZ, 0xc0, !PT ;  /* 0x0000000410ff7812 */ /* 0x000fc4000782c0ff */
[----:B0-----:R-:W-:Y:S02]  /*b170*/  FMNMX.FTZ R20, R0, R3, !PT ;  /* 0x0000000300147209 */ /* 0x001fe40007810000 */
[C---:B------:R-:W-:Y:S02]  /*b180*/  ISETP.GT.AND P1, PT, R15.reuse, 0x70, !P1 ;  /* 0x000000700f00780c */ /* 0x040fe40004f24270 */
[----:B------:R-:W-:Y:S01]  /*b190*/  FSEL R90, R90, -INF , !P4 ;  /* 0xff8000005a5a7808 */ /* 0x000fe20006000000 */
[----:B------:R-:W0:Y:S01]  /*b1a0*/  SHFL.BFLY PT, R3, R20, 0x1, 0x1f ;  /* 0x0c201f0014037f89 */ /* 0x000e2200000e0000 */
[----:B------:R-:W-:Y:S02]  /*b1b0*/  ISETP.LT.OR P1, PT, R14, 0x71, P1 ;  /* 0x000000710e00780c */ /* 0x000fe40000f21670 */
[----:B------:R-:W-:Y:S02]  /*b1c0*/  ISETP.GT.AND P3, PT, R15, 0x98, !P3 ;  /* 0x000000980f00780c */ /* 0x000fe40005f64270 */
[----:B------:R-:W-:-:S02]  /*b1d0*/  FSEL R50, R50, -INF , !P1 ;  /* 0xff80000032327808 */ /* 0x000fc40004800000 */
[----:B------:R-:W-:Y:S02]  /*b1e0*/  LOP3.LUT P1, RZ, R16, 0x2, RZ, 0xc0, !PT ;  /* 0x0000000210ff7812 */ /* 0x000fe4000782c0ff */
[----:B------:R-:W-:Y:S02]  /*b1f0*/  ISETP.LT.OR P3, PT, R14, 0x99, P3 ;  /* 0x000000990e00780c */ /* 0x000fe40001f61670 */
[----:B------:R-:W-:-:S04]  /*b200*/  ISETP.GT.AND P1, PT, R15, 0x71, !P1 ;  /* 0x000000710f00780c */ /* 0x000fc80004f24270 */
[----:B------:R-:W-:-:S04]  /*b210*/  ISETP.LT.OR P1, PT, R14, 0x72, P1 ;  /* 0x000000720e00780c */ /* 0x000fc80000f21670 */
[----:B------:R-:W-:Y:S02]  /*b220*/  FSEL R51, R51, -INF , !P1 ;  /* 0xff80000033337808 */ /* 0x000fe40004800000 */
[----:B------:R-:W-:Y:S02]  /*b230*/  ISETP.GT.AND P1, PT, R15, 0x78, !P2 ;  /* 0x000000780f00780c */ /* 0x000fe40005724270 */
[----:B------:R-:W-:Y:S02]  /*b240*/  LOP3.LUT P2, RZ, R16, 0x800000, RZ, 0xc0, !PT ;  /* 0x0080000010ff7812 */ /* 0x000fe4000784c0ff */
[----:B------:R-:W-:Y:S02]  /*b250*/  ISETP.LT.OR P1, PT, R14, 0x79, P1 ;  /* 0x000000790e00780c */ /* 0x000fe40000f21670 */
[----:B0-----:R-:W-:Y:S02]  /*b260*/  FMNMX.FTZ R3, R20, R3, !PT ;  /* 0x0000000314037209 */ /* 0x001fe40007810000 */
[----:B------:R-:W-:-:S02]  /*b270*/  FSEL R54, R54, -INF , !P1 ;  /* 0xff80000036367808 */ /* 0x000fc40004800000 */
[----:B------:R-:W-:Y:S01]  /*b280*/  ISETP.GT.AND P1, PT, R15, 0x1, !P5 ;  /* 0x000000010f00780c */ /* 0x000fe20006f24270 */
[----:B------:R-:W-:-:S01]  /*b290*/  FFMA.FTZ R8, R2, R3, -8 ;  /* 0xc100000002087423 */ /* 0x000fc20000010003 */
        /* <DEDUP_REMOVED lines=31> */
[----:B------:R-:W-:-:S04]  /*b490*/  ISETP.GT.AND P1, PT, R15, 0x81, !P6 ;  /* 0x000000810f00780c */ /* 0x000fc80007724270 */
[----:B------:R-:W-:-:S04]  /*b4a0*/  ISETP.LT.OR P1, PT, R14, 0x82, P1 ;  /* 0x000000820e00780c */ /* 0x000fc80000f21670 */
[----:B------:R-:W-:Y:S02]  /*b4b0*/  FSEL R27, R27, -INF , !P1 ;  /* 0xff8000001b1b7808 */ /* 0x000fe40004800000 */
[----:B------:R-:W-:Y:S02]  /*b4c0*/  ISETP.GT.AND P1, PT, R15, 0x88, !P2 ;  /* 0x000000880f00780c */ /* 0x000fe40005724270 */
[----:B------:R-:W-:Y:S02]  /*b4d0*/  LOP3.LUT P2, RZ, R16, 0x200000, RZ, 0xc0, !PT ;  /* 0x0020000010ff7812 */ /* 0x000fe4000784c0ff */
        /* <DEDUP_REMOVED lines=18> */
[----:B------:R-:W-:-:S01]  /*b600*/  FFMA.FTZ R89, R2, R89, -R8 ;  /* 0x0000005902597223 */ /* 0x000fc20000010808 */
[----:B------:R-:W-:Y:S01]  /*b610*/  FMNMX.FTZ R107, R95, R0, !PT ;  /* 0x000000005f6b7209 */ /* 0x000fe20007810000 */
[----:B------:R-:W-:-:S01]  /*b620*/  FFMA.FTZ R93, R2, R93, -R8 ;  /* 0x0000005d025d7223 */ /* 0x000fc20000010808 */
[----:B------:R-:W-:Y:S01]  /*b630*/  ISETP.GT.AND P1, PT, R15, 0x91, !P2 ;  /* 0x000000910f00780c */ /* 0x000fe20005724270 */
[----:B------:R-:W-:Y:S01]  /*b640*/  MUFU.EX2 R12, R12 ;  /* 0x0000000c000c7308 */ /* 0x000fe20000000800 */
[----:B------:R-:W-:Y:S01]  /*b650*/  FMNMX.FTZ R0, R98, R107, !PT ;  /* 0x0000006b62007209 */ /* 0x000fe20007810000 */
[--C-:B------:R-:W-:Y:S01]  /*b660*/  FFMA.FTZ R97, R2, R97, -R8.reuse ;  /* 0x0000006102617223 */ /* 0x100fe20000010808 */
[----:B------:R-:W-:Y:S01]  /*b670*/  ISETP.LT.OR P1, PT, R14, 0x92, P1 ;  /* 0x000000920e00780c */ /* 0x000fe20000f21670 */
[C-C-:B------:R-:W-:Y:S01]  /*b680*/  FFMA.FTZ R28, R2.reuse, R111, -R8.reuse ;  /* 0x0000006f021c7223 */ /* 0x140fe20000010808 */
[----:B------:R-:W-:Y:S01]  /*b690*/  FMNMX.FTZ R107, R99, R0, !PT ;  /* 0x00000000636b7209 */ /* 0x000fe20007810000 */
[--C-:B------:R-:W-:Y:S01]  /*b6a0*/  FFMA.FTZ R101, R2, R101, -R8.reuse ;  /* 0x0000006502657223 */ /* 0x100fe20000010808 */
[----:B------:R-:W-:Y:S01]  /*b6b0*/  ISETP.GT.AND P2, PT, R15, 0x99, !P5 ;  /* 0x000000990f00780c */ /* 0x000fe20006f44270 */
[----:B------:R-:W-:Y:S01]  /*b6c0*/  MUFU.EX2 R89, R89 ;  /* 0x0000005900597308 */ /* 0x000fe20000000800 */
[----:B------:R-:W-:Y:S01]  /*b6d0*/  FMNMX.FTZ R0, R102, R107, !PT ;  /* 0x0000006b66007209 */ /* 0x000fe20007810000 */
[C-C-:B------:R-:W-:Y:S01]  /*b6e0*/  FFMA.FTZ R32, R2.reuse, R113, -R8.reuse ;  /* 0x0000007102207223 */ /* 0x140fe20000010808 */
[----:B------:R-:W-:Y:S01]  /*b6f0*/  FSEL R35, R35, -INF , !P1 ;  /* 0xff80000023237808 */ /* 0x000fe20004800000 */
[C-C-:B------:R-:W-:Y:S01]  /*b700*/  FFMA.FTZ R73, R2.reuse, R73, -R8.reuse ;  /* 0x0000004902497223 */ /* 0x140fe20000010808 */
[----:B------:R-:W-:Y:S01]  /*b710*/  FMNMX.FTZ R0, R103, R0, !PT ;  /* 0x0000000067007209 */ /* 0x000fe20007810000 */
[--C-:B------:R-:W-:Y:S01]  /*b720*/  FFMA.FTZ R36, R2, R115, -R8.reuse ;  /* 0x0000007302247223 */ /* 0x100fe20000010808 */
[----:B------:R-:W-:Y:S01]  /*b730*/  ISETP.LT.OR P2, PT, R14, 0x9a, P2 ;  /* 0x0000009a0e00780c */ /* 0x000fe20001741670 */
[----:B------:R-:W-:Y:S01]  /*b740*/  MUFU.EX2 R20, R20 ;  /* 0x0000001400147308 */ /* 0x000fe20000000800 */
[----:B------:R-:W-:Y:S01]  /*b750*/  FMNMX.FTZ R0, R13, R0, !PT ;  /* 0x000000000d007209 */ /* 0x000fe20007810000 */
[--C-:B------:R-:W-:Y:S01]  /*b760*/  FFMA.FTZ R77, R2, R77, -R8.reuse ;  /* 0x0000004d024d7223 */ /* 0x100fe20000010808 */
[----:B------:R-:W-:Y:S01]  /*b770*/  FSEL R41, R38, -INF , !P3 ;  /* 0xff80000026297808 */ /* 0x000fe20005800000 */
[C-C-:B------:R-:W-:Y:S01]  /*b780*/  FFMA.FTZ R40, R2.reuse, R117, -R8.reuse ;  /* 0x0000007502287223 */ /* 0x140fe20000010808 */
[----:B------:R-:W-:Y:S01]  /*b790*/  FMNMX.FTZ R0, R75, R0, !PT ;  /* 0x000000004b007209 */ /* 0x000fe20007810000 */
[C-C-:B------:R-:W-:Y:S01]  /*b7a0*/  FFMA.FTZ R81, R2.reuse, R81, -R8.reuse ;  /* 0x0000005102517223 */ /* 0x140fe20000010808 */
[----:B------:R-:W-:Y:S01]  /*b7b0*/  FSEL R39, R39, -INF , !P2 ;  /* 0xff80000027277808 */ /* 0x000fe20005000000 */
        /* <DEDUP_REMOVED lines=31> */
[----:B------:R-:W0:Y:S01]  /*b9b0*/  MUFU.EX2 R93, R93 ;  /* 0x0000005d005d7308 */ /* 0x000e220000000800 */
[----:B------:R-:W-:-:S02]  /*b9c0*/  ISETP.NE.AND P5, PT, R110, 0x1, PT ;  /* 0x000000016e00780c */ /* 0x000fc40003fa5270 */
        /* <DEDUP_REMOVED lines=38> */
[----:B------:R-:W-:Y:S04]  /*bc30*/  MUFU.EX2 R44, R44 ;  /* 0x0000002c002c7308 */ /* 0x000fe80000000800 */
[----:B------:R-:W0:Y:S04]  /*bc40*/  SHFL.BFLY PT, R107, R0, 0x2, 0x1f ;  /* 0x0c401f00006b7f89 */ /* 0x000e2800000e0000 */
[----:B------:R-:W1:Y:S08]  /*bc50*/  MUFU.EX2 R85, R85 ;  /* 0x0000005500557308 */ /* 0x000e700000000800 */
[----:B------:R-:W-:Y:S08]  /*bc60*/  MUFU.EX2 R48, R48 ;  /* 0x0000003000307308 */ /* 0x000ff00000000800 */
[----:B------:R-:W-:Y:S01]  /*bc70*/  MUFU.EX2 R52, R52 ;  /* 0x0000003400347308 */ /* 0x000fe20000000800 */
[----:B-1----:R-:W-:-:S02]  /*bc80*/  F2FP.SATFINITE.E4M3.F32.PACK_AB_MERGE_C R150, R85, R44, RZ ;  /* 0x0000002c5596723e */ /* 0x002fc400048070ff */
[----:B0-----:R-:W-:Y:S01]  /*bc90*/  FMNMX.FTZ R70, R0, R107, !PT ;  /* 0x0000006b00467209 */ /* 0x001fe20007810000 */
[----:B------:R-:W-:-:S01]  /*bca0*/  FFMA.FTZ R107, R2, R143, -R8 ;  /* 0x0000008f026b7223 */ /* 0x000fc20000010808 */
[----:B------:R-:W-:Y:S01]  /*bcb0*/  FFMA.FTZ R8, R2, R37, -R8 ;  /* 0x0000002502087223 */ /* 0x000fe20000010808 */
[----:B------:R-:W-:Y:S02]  /*bcc0*/  F2FP.SATFINITE.E4M3.F32.PACK_AB_MERGE_C R150, R81, R40, R150 ;  /* 0x000000285196723e */ /* 0x000fe40004807096 */
[----:B------:R-:W0:Y:S01]  /*bcd0*/  MUFU.EX2 R61, R61 ;  /* 0x0000003d003d7308 */ /* 0x000e220000000800 */
[----:B------:R-:W1:Y:S07]  /*bce0*/  SHFL.BFLY PT, R109, R70, 0x1, 0x1f ;  /* 0x0c201f00466d7f89 */ /* 0x000e6e00000e0000 */
[----:B------:R-:W2:Y:S08]  /*bcf0*/  MUFU.EX2 R57, R57 ;  /* 0x0000003900397308 */ /* 0x000eb00000000800 */
[----:B------:R-:W-:Y:S01]  /*bd00*/  MUFU.EX2 R58, R58 ;  /* 0x0000003a003a7308 */ /* 0x000fe20000000800 */
[----:B0-----:R-:W-:-:S07]  /*bd10*/  F2FP.SATFINITE.E4M3.F32.PACK_AB_MERGE_C R144, R61, R52, RZ ;  /* 0x000000343d90723e */ /* 0x001fce00048070ff */
[----:B------:R-:W-:Y:S01]  /*bd20*/  MUFU.EX2 R69, R69 ;  /* 0x0000004500457308 */ /* 0x000fe20000000800 */
[----:B-1----:R-:W-:Y:S02]  /*bd30*/  FMNMX.FTZ R0, R70, R109, !PT ;  /* 0x0000006d46007209 */ /* 0x002fe40007810000 */
[----:B--2---:R-:W-:Y:S02]  /*bd40*/  F2FP.SATFINITE.E4M3.F32.PACK_AB_MERGE_C R144, R57, R48, R144 ;  /* 0x000000303990723e */ /* 0x004fe40004807090 */
[----:B------:R-:W-:Y:S01]  /*bd50*/  FSETP.NEU.FTZ.AND P1, PT, R0, -INF , PT ;  /* 0xff8000000000780b */ /* 0x000fe20003f3d000 */
[----:B------:R-:W-:Y:S02]  /*bd60*/  FFMA.FTZ R70, R2, R0, -8 ;  /* 0xc100000002467423 */ /* 0x000fe40000010000 */
[----:B------:R-:W-:Y:S03]  /*bd70*/  MUFU.EX2 R56, R56 ;  /* 0x0000003800387308 */ /* 0x000fe60000000800 */
[----:B------:R-:W-:-:S05]  /*bd80*/  FSEL R37, R70, RZ, P1 ;  /* 0x000000ff46257208 */ /* 0x000fca0000800000 */
[C-C-:B------:R-:W-:Y:S01]  /*bd90*/  FFMA.FTZ R70, R2.reuse, R90, -R37.reuse ;  /* 0x0000005a02467223 */ /* 0x140fe20000010825 */
[----:B------:R-:W-:-:S01]  /*bda0*/  FFMA.FTZ R91, R2, R91, -R37 ;  /* 0x0000005b025b7223 */ /* 0x000fc20000010825 */
[C-C-:B------:R-:W-:Y:S01]  /*bdb0*/  FFMA.FTZ R72, R2.reuse, R94, -R37.reuse ;  /* 0x0000005e02487223 */ /* 0x140fe20000010825 */
[----:B------:R-:W-:-:S01]  /*bdc0*/  FFMA.FTZ R90, R2, R67, -R37 ;  /* 0x00000043025a7223 */ /* 0x000fc20000010825 */
[----:B------:R-:W-:Y:S01]  /*bdd0*/  FADD.FTZ R67, R12, R89 ;  /* 0x000000590c437221 */ /* 0x000fe20000010000 */
[----:B------:R-:W-:-:S01]  /*bde0*/  FFMA.FTZ R95, R2, R95, -R37 ;  /* 0x0000005f025f7223 */ /* 0x000fc20000010825 */
[----:B------:R-:W-:Y:S01]  /*bdf0*/  MUFU.EX2 R70, R70 ;  /* 0x0000004600467308 */ /* 0x000fe20000000800 */
[----:B------:R-:W-:-:S01]  /*be00*/  FFMA.FTZ R74, R2, R98, -R37 ;  /* 0x00000062024a7223 */ /* 0x000fc20000010825 */
[----:B------:R-:W-:Y:S01]  /*be10*/  FADD.FTZ R92, R20, R67 ;  /* 0x00000043145c7221 */ /* 0x000fe20000010000 */
        /* <DEDUP_REMOVED lines=11> */
[----:B------:R-:W-:Y:S01]  /*bed0*/  FADD.FTZ R87, R97, R94 ;  /* 0x0000005e61577221 */ /* 0x000fe20000010000 */
[----:B------:R-:W-:-:S01]  /*bee0*/  FFMA.FTZ R80, R2, R79, -R37 ;  /* 0x0000004f02507223 */ /* 0x000fc20000010825 */
[----:B------:R-:W1:Y:S01]  /*bef0*/  MUFU.EX2 R72, R72 ;  /* 0x0000004800487308 */ /* 0x000e620000000800 */
[----:B------:R-:W-:-:S01]  /*bf00*/  FFMA.FTZ R75, R2, R145, -R37 ;  /* 0x00000091024b7223 */ /* 0x000fc20000010825 */
        /* <DEDUP_REMOVED lines=17> */
[----:B------:R-:W-:Y:S01]  /*c020*/  F2FP.SATFINITE.E4M3.F32.PACK_AB_MERGE_C R146, R69, R58, RZ ;  /* 0x0000003a4592723e */ /* 0x000fe200048070ff */
        /* <DEDUP_REMOVED lines=16> */
[----:B------:R-:W-:-:S04]  /*c130*/  F2FP.SATFINITE.E4M3.F32.PACK_AB_MERGE_C R153, R95, R72, RZ ;  /* 0x000000485f99723e */ /* 0x000fc800048070ff */
[----:B------:R-:W0:Y:S01]  /*c140*/  MUFU.EX2 R103, R103 ;  /* 0x0000006700677308 */ /* 0x000e220000000800 */
[----:B-1----:R-:W-:-:S01]  /*c150*/  FADD.FTZ R71, R99, R94 ;  /* 0x0000005e63477221 */ /* 0x002fc20000010000 */
[----:B------:R-:W-:Y:S01]  /*c160*/  FADD.FTZ R94, R36, R87 ;  /* 0x00000057245e7221 */ /* 0x000fe20000010000 */
[----:B------:R-:W-:-:S05]  /*c170*/  F2FP.SATFINITE.E4M3.F32.PACK_AB_MERGE_C R153, R91, R70, R153 ;  /* 0x000000465b99723e */ /* 0x000fca0004807099 */
        /* <DEDUP_REMOVED lines=20> */
[----:B------:R-:W-:Y:S01]  /*c2c0*/  FADD.FTZ R61, R61, R52 ;  /* 0x000000343d3d7221 */ /* 0x000fe20000010000 */
[----:B------:R-:W-:-:S03]  /*c2d0*/  FFMA.FTZ R12, R2, R50, -R37 ;  /* 0x00000032020c7223 */ /* 0x000fc60000010825 */
[----:B------:R-:W-:Y:S02]  /*c2e0*/  FADD.FTZ R32, R56, R61 ;  /* 0x0000003d38207221 */ /* 0x000fe40000010000 */
[----:B------:R-:W0:Y:S01]  /*c2f0*/  MUFU.EX2 R82, R82 ;  /* 0x0000005200527308 */ /* 0x000e220000000800 */
[----:B-1----:R-:W-:-:S01]  /*c300*/  FADD.FTZ R24, R80, R71 ;  /* 0x0000004750187221 */ /* 0x002fc20000010000 */
[----:B------:R-:W-:-:S04]  /*c310*/  F2FP.SATFINITE.E4M3.F32.PACK_AB_MERGE_C R21, R80, R21, RZ ;  /* 0x000000155015723e */ /* 0x000fc800048070ff */
[----:B------:R-:W-:Y:S02]  /*c320*/  F2FP.SATFINITE.E4M3.F32.PACK_AB_MERGE_C R149, R78, R13, R21 ;  /* 0x0000000d4e95723e */ /* 0x000fe40004807015 */
[----:B------:R-:W1:Y:S01]  /*c330*/  MUFU.EX2 R79, R79 ;  /* 0x0000004f004f7308 */ /* 0x000e620000000800 */
[----:B--2---:R-:W-:-:S01]  /*c340*/  FADD.FTZ R71, R75, R24 ;  /* 0x000000184b477221 */ /* 0x004fc20000010000 */
[----:B------:R-:W2:Y:S06]  /*c350*/  @P5 LDC R21, c[0x0][0x44c] ;  /* 0x00011300ff155b82 */ /* 0x000eac0000000800 */
[----:B------:R-:W3:Y:S01]  /*c360*/  MUFU.EX2 R84, R84 ;  /* 0x0000005400547308 */ /* 0x000ee20000000800 */
[----:B0-----:R-:W-:-:S07]  /*c370*/  FADD.FTZ R24, R82, R71 ;  /* 0x0000004752187221 */ /* 0x001fce0000010000 */
[----:B------:R-:W0:Y:S01]  /*c380*/  MUFU.EX2 R83, R83 ;  /* 0x0000005300537308 */ /* 0x000e220000000800 */
[----:B-1----:R-:W-:-:S01]  /*c390*/  FADD.FTZ R57, R79, R24 ;  /* 0x000000184f397221 */ /* 0x002fc20000010000 */
[C-C-:B------:R-:W-:Y:S01]  /*c3a0*/  FFMA.FTZ R24, R2.reuse, R54, -R37.reuse ;  /* 0x0000003602187223 */ /* 0x140fe20000010825 */
[----:B------:R-:W-:-:S05]  /*c3b0*/  FFMA.FTZ R37, R2, R39, -R37 ;  /* 0x0000002702257223 */ /* 0x000fca0000010825 */
[----:B------:R-:W1:Y:S01]  /*c3c0*/  MUFU.EX2 R86, R86 ;  /* 0x0000005600567308 */ /* 0x000e620000000800 */
[----:B---3--:R-:W-:-:S01]  /*c3d0*/  FADD.FTZ R28, R84, R57 ;  /* 0x00000039541c7221 */ /* 0x008fc20000010000 */
[----:B--2---:R-:W-:Y:S01]  /*c3e0*/  @P5 IMAD.HI.U32 R21, R108, R21, RZ ;  /* 0x000000156c155227 */ /* 0x004fe200078e00ff */
        /* <DEDUP_REMOVED lines=16> */
[----:B------:R-:W-:Y:S01]  /*c4f0*/  MUFU.EX2 R38, R38 ;  /* 0x0000002600267308 */ /* 0x000fe20000000800 */
[----:B--2---:R-:W-:-:S01]  /*c500*/  FADD.FTZ R39, R63, R28 ;  /* 0x0000001c3f277221 */ /* 0x004fc20000010000 */
[----:B------:R-:W-:-:S06]  /*c510*/  FADD.FTZ R58, R69, R58 ;  /* 0x0000003a453a7221 */ /* 0x000fcc0000010000 */
[----:B------:R-:W1:Y:S01]  /*c520*/  MUFU.EX2 R45, R45 ;  /* 0x0000002d002d7308 */ /* 0x000e620000000800 */
[----:B0-----:R-:W-:-:S07]  /*c530*/  FADD.FTZ R28, R90, R39 ;  /* 0x000000275a1c7221 */ /* 0x001fce0000010000 */
[----:B------:R-:W0:Y:S08]  /*c540*/  MUFU.EX2 R67, R67 ;  /* 0x0000004300437308 */ /* 0x000e300000000800 */
[----:B------:R-:W-:Y:S01]  /*c550*/  MUFU.EX2 R15, R129 ;  /* 0x00000081000f7308 */ /* 0x000fe20000000800 */
[----:B-1----:R-:W-:-:S07]  /*c560*/  F2FP.SATFINITE.E4M3.F32.PACK_AB_MERGE_C R140, R45, R38, RZ ;  /* 0x000000262d8c723e */ /* 0x002fce00048070ff */
[----:B------:R-:W1:Y:S01]  /*c570*/  MUFU.EX2 R14, R60 ;  /* 0x0000003c000e7308 */ /* 0x000e620000000800 */
[----:B0-----:R-:W-:-:S02]  /*c580*/  FADD.FTZ R39, R67, R28 ;  /* 0x0000001c43277221 */ /* 0x001fc40000010000 */
[----:B------:R-:W0:Y:S05]  /*c590*/  @P5 LDC R28, c[0x0][0x450] ;  /* 0x00011400ff1c5b82 */ /* 0x000e2a0000000800 */
[----:B------:R-:W2:Y:S08]  /*c5a0*/  MUFU.EX2 R92, R92 ;  /* 0x0000005c005c7308 */ /* 0x000eb00000000800 */
[----:B------:R-:W3:Y:S01]  /*c5b0*/  MUFU.EX2 R42, R42 ;  /* 0x0000002a002a7308 */ /* 0x000ee20000000800 */
[----:B-1----:R-:W-:Y:S01]  /*c5c0*/  F2FP.SATFINITE.E4M3.F32.PACK_AB_MERGE_C R140, R14, R15, R140 ;  /* 0x0000000f0e8c723e */ /* 0x002fe2000480708c */
        /* <DEDUP_REMOVED lines=9> */
[----:B---3--:R-:W-:-:S07]  /*c660*/  FADD.FTZ R14, R42, R39 ;  /* 0x000000272a0e7221 */ /* 0x008fce0000010000 */
[----:B------:R-:W-:Y:S01]  /*c670*/  MUFU.EX2 R62, R62 ;  /* 0x0000003e003e7308 */ /* 0x000fe20000000800 */
[----:B-1----:R-:W-:-:S07]  /*c680*/  FADD.FTZ R15, R43, R14 ;  /* 0x0000000e2b0f7221 */ /* 0x002fce0000010000 */
[----:B------:R-:W1:Y:S01]  /*c690*/  MUFU.EX2 R53, R53 ;  /* 0x0000003500357308 */ /* 0x000e620000000800 */
[----:B--2---:R-:W-:-:S07]  /*c6a0*/  FADD.FTZ R14, R20, R15 ;  /* 0x0000000f140e7221 */ /* 0x004fce0000010000 */
[----:B------:R-:W2:Y:S08]  /*c6b0*/  MUFU.EX2 R47, R47 ;  /* 0x0000002f002f7308 */ /* 0x000eb00000000800 */
[----:B------:R-:W-:Y:S01]  /*c6c0*/  MUFU.EX2 R60, R133 ;  /* 0x00000085003c7308 */ /* 0x000fe20000000800 */
[----:B-1----:R-:W-:-:S07]  /*c6d0*/  F2FP.SATFINITE.E4M3.F32.PACK_AB_MERGE_C R142, R53, R62, RZ ;  /* 0x0000003e358e723e */ /* 0x002fce00048070ff */
[----:B------:R-:W1:Y:S01]  /*c6e0*/  MUFU.EX2 R49, R49 ;  /* 0x0000003100317308 */ /* 0x000e620000000800 */
[C---:B--2---:R-:W-:Y:S01]  /*c6f0*/  F2FP.SATFINITE.E4M3.F32.PACK_AB_MERGE_C R15, R47.reuse, R20, RZ ;  /* 0x000000142f0f723e */ /* 0x044fe200048070ff */
        /* <DEDUP_REMOVED lines=8> */
[----:B--2---:R-:W-:-:S01]  /*c780*/  FADD.FTZ R14, R12, R47 ;  /* 0x0000002f0c0e7221 */ /* 0x004fc20000010000 */
[----:B------:R-:W-:-:S04]  /*c790*/  FADD.FTZ R62, R62, R49 ;  /* 0x000000313e3e7221 */ /* 0x000fc80000010000 */
[----:B------:R-:W-:Y:S02]  /*c7a0*/  FADD.FTZ R53, R53, R62 ;  /* 0x0000003e35357221 */ /* 0x000fe40000010000 */
[----:B------:R-:W-:Y:S01]  /*c7b0*/  MUFU.EX2 R66, R66 ;  /* 0x0000004200427308 */ /* 0x000fe20000000800 */
[----:B---3--:R-:W-:-:S07]  /*c7c0*/  FADD.FTZ R13, R51, R14 ;  /* 0x0000000e330d7221 */ /* 0x008fce0000010000 */
[----:B------:R-:W2:Y:S01]  /*c7d0*/  MUFU.EX2 R29, R29 ;  /* 0x0000001d001d7308 */ /* 0x000ea20000000800 */
[----:B-1----:R-:W-:-:S07]  /*c7e0*/  FADD.FTZ R14, R24, R13 ;  /* 0x0000000d180e7221 */ /* 0x002fce0000010000 */
[----:B------:R-:W1:Y:S08]  /*c7f0*/  MUFU.EX2 R55, R55 ;  /* 0x0000003700377308 */ /* 0x000e700000000800 */
[----:B------:R-:W-:Y:S01]  /*c800*/  MUFU.EX2 R64, R64 ;  /* 0x0000004000407308 */ /* 0x000fe20000000800 */
[----:B--2---:R-:W-:-:S07]  /*c810*/  F2FP.SATFINITE.E4M3.F32.PACK_AB_MERGE_C R13, R29, R66, RZ ;  /* 0x000000421d0d723e */ /* 0x004fce00048070ff */
[----:B------:R-:W2:Y:S01]  /*c820*/  MUFU.EX2 R25, R25 ;  /* 0x0000001900197308 */ /* 0x000ea20000000800 */
[C---:B-1----:R-:W-:Y:S01]  /*c830*/  F2FP.SATFINITE.E4M3.F32.PACK_AB_MERGE_C R24, R55.reuse, R24, RZ ;  /* 0x000000183718723e */ /* 0x042fe200048070ff */
[----:B------:R-:W-:-:S03]  /*c840*/  FADD.FTZ R55, R55, R14 ;  /* 0x0000000e37377221 */ /* 0x000fc60000010000 */
[----:B------:R-:W-:-:S03]  /*c850*/  F2FP.SATFINITE.E4M3.F32.PACK_AB_MERGE_C R143, R51, R12, R24 ;  /* 0x0000000c338f723e */ /* 0x000fc60004807018 */
[----:B------:R-:W1:Y:S08]  /*c860*/  MUFU.EX2 R26, R26 ;  /* 0x0000001a001a7308 */ /* 0x000e700000000800 */
[----:B------:R-:W3:Y:S01]  /*c870*/  MUFU.EX2 R27, R27 ;  /* 0x0000001b001b7308 */ /* 0x000ee20000000800 */
[----:B--2---:R-:W-:Y:S01]  /*c880*/  F2FP.SATFINITE.E4M3.F32.PACK_AB_MERGE_C R136, R25, R64, R13 ;  /* 0x000000401988723e */ /* 0x004fe2000480700d */
[----:B------:R-:W-:-:S04]  /*c890*/  FADD.FTZ R64, R64, R53 ;  /* 0x0000003540407221 */ /* 0x000fc80000010000 */
[----:B------:R-:W-:Y:S02]  /*c8a0*/  FADD.FTZ R25, R25, R64 ;  /* 0x0000004019197221 */ /* 0x000fe40000010000 */
[----:B------:R-:W2:Y:S01]  /*c8b0*/  MUFU.EX2 R30, R30 ;  /* 0x0000001e001e7308 */ /* 0x000ea20000000800 */
[----:B-1----:R-:W-:-:S01]  /*c8c0*/  FADD.FTZ R20, R26, R55 ;  /* 0x000000371a147221 */ /* 0x002fc20000010000 */
[----:B------:R-:W-:-:S04]  /*c8d0*/  FADD.FTZ R66, R66, R25 ;  /* 0x0000001942427221 */ /* 0x000fc80000010000 */
[----:B------:R-:W-:Y:S02]  /*c8e0*/  FADD.FTZ R29, R29, R66 ;  /* 0x000000421d1d7221 */ /* 0x000fe40000010000 */
[----:B------:R-:W-:Y:S01]  /*c8f0*/  MUFU.EX2 R33, R33 ;  /* 0x0000002100217308 */ /* 0x000fe20000000800 */
[----:B---3--:R-:W-:-:S01]  /*c900*/  FADD.FTZ R13, R27, R20 ;  /* 0x000000141b0d7221 */ /* 0x008fc20000010000 */
[----:B------:R-:W-:Y:S01]  /*c910*/  IMAD.MOV.U32 R20, RZ, RZ, R108 ;  /* 0x000000ffff147224 */ /* 0x000fe200078e006c */
[----:B0-----:R-:W-:Y:S02]  /*c920*/  @P5 SHF.R.U32.HI R20, RZ, R28, R21 ;  /* 0x0000001cff145219 */ /* 0x001fe40000011615 */
[----:B------:R-:W-:-:S03]  /*c930*/  ISETP.GE.AND P5, PT, R11, 0x1, PT ;  /* 0x000000010b00780c */ /* 0x000fc60003fa6270 */
        /* <DEDUP_REMOVED lines=21> */
[----:B------:R-:W-:-:S04]  /*ca90*/  VIADD R8, R104, 0xfffffffe ;  /* 0xfffffffe68087836 */ /* 0x000fc80000000000 */
[----:B------:R0:W-:Y:S01]  /*caa0*/  STL [R1], R12 ;  /* 0x0000000c01007387 */ /* 0x0001e20000100800 */
[C---:B-1----:R-:W-:Y:S01]  /*cab0*/  F2FP.SATFINITE.E4M3.F32.PACK_AB_MERGE_C R13, R14.reuse, R41, RZ ;  /* 0x000000290e0d723e */ /* 0x042fe200048070ff */
[----:B------:R-:W-:-:S03]  /*cac0*/  FADD.FTZ R21, R14, R21 ;  /* 0x000000150e157221 */ /* 0x000fc60000010000 */
[----:B------:R-:W-:Y:S01]  /*cad0*/  F2FP.SATFINITE.E4M3.F32.PACK_AB_MERGE_C R139, R35, R34, R13 ;  /* 0x00000022238b723e */ /* 0x000fe2000480700d */
[----:B------:R-:W-:-:S04]  /*cae0*/  IMAD.IADD R13, R105, 0x1, R20 ;  /* 0x00000001690d7824 */ /* 0x000fc800078e0214 */
[----:B------:R-:W-:Y:S01]  /*caf0*/  IMAD.IADD R10, R13, 0x1, R10 ;  /* 0x000000010d0a7824 */ /* 0x000fe200078e020a */
[----:B0-----:R-:W-:Y:S06]  /*cb00*/  @!P5 BRA `(.L_x_12251) ;  /* 0x000000000048d947 */ /* 0x001fec0003800000 */
        /* <DEDUP_REMOVED lines=11> */
.L_x_12253:
[----:B------:R-:W-:-:S13]  /*cbc0*/  ISETP.NE.AND P1, PT, R11, 0x1, PT ;  /* 0x000000010b00780c */ /* 0x000fda0003f25270 */
[----:B------:R-:W0:Y:S02]  /*cbd0*/  @P1 LDC.64 R14, c[0x0][0x9e8] ;  /* 0x00027a00ff0e1b82 */ /* 0x000e240000000a00 */
[----:B0-----:R-:W-:-:S05]  /*cbe0*/  @P1 IMAD.HI.U32 R14, R12, R14, RZ ;  /* 0x0000000e0c0e1227 */ /* 0x001fca00078e00ff */
[----:B------:R-:W-:-:S07]  /*cbf0*/  @P1 SHF.R.U32.HI R12, RZ, R15, R14 ;  /* 0x0000000fff0c1219 */ /* 0x000fce000001160e */
.L_x_12254:
[----:B------:R-:W-:Y:S05]  /*cc00*/  BSYNC B0 ;  /* 0x0000000000007941 */ /* 0x000fea0003800000 */
.L_x_12252:
[----:B------:R-:W-:-:S05]  /*cc10*/  IMAD R11, R12, R11, R11 ;  /* 0x0000000b0c0b7224 */ /* 0x000fca00078e020b */
[----:B------:R-:W-:-:S07]  /*cc20*/  VIMNMX R10, R10, R11, PT ;  /* 0x0000000b0a0a7248 */ /* 0x000fce0003fe0100 */
.L_x_12251:
[----:B------:R-:W2:Y:S01]  /*cc30*/  LDL R12, [R1+0x40] ;  /* 0x00004000010c7983 */ /* 0x000ea20000100800 */
[----:B------:R-:W-:Y:S01]  /*cc40*/  IMAD.HI R10, R10, 0x66666667, RZ ;  /* 0x666666670a0a7827 */ /* 0x000fe200078e02ff */
[----:B------:R-:W-:Y:S01]  /*cc50*/  ULDC UR37, c[0x0][0x9e4] ;  /* 0x0002790000257ab9 */ /* 0x000fe20000000800 */
[----:B------:R-:W-:Y:S01]  /*cc60*/  ULDC UR36, c[0x0][0x9e4] ;  /* 0x0002790000247ab9 */ /* 0x000fe20000000800 */
[----:B------:R-:W-:Y:S01]  /*cc70*/  ULDC UR38, c[0x0][0x9dc] ;  /* 0x0002770000267ab9 */ /* 0x000fe20000000800 */
[----:B------:R-:W-:Y:S01]  /*cc80*/  ULDC UR42, c[0x0][0x9dc] ;  /* 0x00027700002a7ab9 */ /* 0x000fe20000000800 */
[----:B------:R-:W-:Y:S01]  /*cc90*/  SHF.R.U32.HI R11, RZ, 0x1f, R10 ;  /* 0x0000001fff0b7819 */ /* 0x000fe2000001160a */
[----:B------:R-:W-:Y:S01]  /*cca0*/  ULDC UR43, c[0x0][0x9e0] ;  /* 0x00027800002b7ab9 */ /* 0x000fe20000000800 */
[----:B------:R-:W-:Y:S01]  /*ccb0*/  ULDC UR39, c[0x0][0x9e0] ;  /* 0x0002780000277ab9 */ /* 0x000fe20000000800 */
[----:B------:R-:W-:Y:S01]  /*ccc0*/  BSSY B1, `(.L_x_12255) ;  /* 0x000044c000017945 */ /* 0x000fe20003800000 */
[----:B------:R-:W-:-:S02]  /*ccd0*/  LEA.HI.SX32 R11, R10, R11, 0x1a ;  /* 0x0000000b0a0b7211 */ /* 0x000fc400078fd2ff */
        /* <DEDUP_REMOVED lines=37> */
.L_x_12277:
[----:B------:R-:W-:-:S05]  /*cf30*/  VIADD R15, R19, 0x1 ;  /* 0x00000001130f7836 */ /* 0x000fca0000000000 */
[----:B------:R-:W-:-:S04]  /*cf40*/  ISETP.NE.AND P1, PT, R15, 0x2, PT ;  /* 0x000000020f00780c */ /* 0x000fc80003f25270 */
[----:B------:R-:W-:Y:S02]  /*cf50*/  SEL R9, RZ, 0x1, P1 ;  /* 0x00000001ff097807 */ /* 0x000fe40000800000 */
[----:B------:R-:W-:Y:S02]  /*cf60*/  SEL R15, R15, RZ, P1 ;  /* 0x000000ff0f0f7207 */ /* 0x000fe40000800000 */
[----:B------:R-:W-:Y:S01]  /*cf70*/  LOP3.LUT R14, R156, R9, RZ, 0x3c, !PT ;  /* 0x000000099c0e7212 */ /* 0x000fe200078e3cff */
[----:B------:R-:W-:Y:S06]  /*cf80*/  @!P0 BRA `(.L_x_12258) ;  /* 0x0000000000048947 */ /* 0x000fec0003800000 */
[----:B------:R-:W-:Y:S01]  /*cf90*/  BPT.TRAP 0x1 ;  /* 0x000000040000795c */ /* 0x000fe20000300000 */
.L_x_12258:
[----:B------:R-:W-:Y:S01]  /*cfa0*/  IMAD R9, R15, 0x8, R18 ;  /* 0x000000080f097824 */ /* 0x000fe200078e0212 */
[----:B------:R-:W-:-:S04]  /*cfb0*/  SHF.L.U32 R10, R14, 0x1f, RZ ;  /* 0x0000001f0e0a7819 */ /* 0x000fc800000006ff */
[----:B------:R0:W1:Y:S01]  /*cfc0*/  SYNCS.PHASECHK.TRANS64.TRYWAIT P1, [R9+URZ+0x13230], R10 ;  /* 0x0132300a090075a7 */ /* 0x000062000802017f */
[----:B------:R-:W-:Y:S05]  /*cfd0*/  @!P0 BRA `(.L_x_12259) ;  /* 0x0000000000048947 */ /* 0x000fea0003800000 */
[----:B------:R-:W-:Y:S01]  /*cfe0*/  BPT.TRAP 0x1 ;  /* 0x000000040000795c */ /* 0x000fe20000300000 */
.L_x_12259:
[----:B------:R-:W2:Y:S01]  /*cff0*/  LDL R11, [R1+0x28] ;  /* 0x00002800010b7983 */ /* 0x000ea20000100800 */
[----:B------:R-:W-:Y:S01]  /*d000*/  BSSY B2, `(.L_x_12260) ;  /* 0x0000007000027945 */ /* 0x000fe20003800000 */
[----:B--2---:R-:W-:-:S04]  /*d010*/  IMAD R20, R15, 0x280, R11 ;  /* 0x000002800f147824 */ /* 0x004fc800078e020b */
[C---:B------:R-:W-:Y:S02]  /*d020*/  VIADD R12, R20.reuse, 0x80 ;  /* 0x00000080140c7836 */ /* 0x040fe40000000000 */
[----:B------:R-:W-:Y:S01]  /*d030*/  VIADD R56, R20, 0x100 ;  /* 0x0000010014387836 */ /* 0x000fe20000000000 */
[----:B-1----:R-:W-:Y:S06]  /*d040*/  @P1 BRA `(.L_x_12261) ;  /* 0x0000000000081947 */ /* 0x002fec0003800000 */
[----:B------:R-:W1:Y:S02]  /*d050*/  SYNCS.PHASECHK.TRANS64.TRYWAIT P1, [R9+URZ+0x13230], R10 ;  /* 0x0132300a090075a7 */ /* 0x000e64000802017f */
[----:B-1----:R-:W-:Y:S05]  /*d060*/  @!P1 BRA `(.L_x_12262) ;  /* 0x0000015800cc9947 */ /* 0x002fea0003800000 */
.L_x_12261:
[----:B------:R-:W-:Y:S05]  /*d070*/  BSYNC B2 ;  /* 0x0000000000027941 */ /* 0x000fea0003800000 */
.L_x_12260:
[----:B01----:R-:W-:Y:S01]  /*d080*/  IMAD.MOV.U32 R10, RZ, RZ, R20 ;  /* 0x000000ffff0a7224 */ /* 0x003fe200078e0014 */
[----:B------:R-:W-:Y:S01]  /*d090*/  R2UR UR16, R4 ;  /* 0x00000000041072ca */ /* 0x000fe200000e0000 */
[----:B------:R-:W-:Y:S01]  /*d0a0*/  IMAD.MOV.U32 R11, RZ, RZ, -0x7fffffe0 ;  /* 0x80000020ff0b7424 */ /* 0x000fe200078e00ff */
[----:B------:R-:W-:Y:S01]  /*d0b0*/  R2UR UR17, R5 ;  /* 0x00000000051172ca */ /* 0x000fe200000e0000 */
[----:B------:R-:W-:Y:S01]  /*d0c0*/  WARPGROUP.ARRIVE ;  /* 0x00000000000079c5 */ /* 0x000fe20000000000 */
[----:B------:R-:W-:Y:S01]  /*d0d0*/  R2UR UR18, R10 ;  /* 0x000000000a1272ca */ /* 0x000fe200000e0000 */
[----:B------:R-:W-:Y:S01]  /*d0e0*/  IMAD.MOV.U32 R13, RZ, RZ, -0x7fffffe0 ;  /* 0x80000020ff0d7424 */ /* 0x000fe200078e00ff */
[----:B------:R-:W-:Y:S01]  /*d0f0*/  R2UR UR19, R11 ;  /* 0x000000000b1372ca */ /* 0x000fe200000e0000 */
[----:B------:R-:W-:Y:S01]  /*d100*/  IMAD.MOV.U32 R10, RZ, RZ, R56 ;  /* 0x000000ffff0a7224 */ /* 0x000fe200078e0038 */
[----:B------:R-:W-:Y:S01]  /*d110*/  R2UR UR22, R12 ;  /* 0x000000000c1672ca */ /* 0x000fe200000e0000 */
[C---:B------:R-:W-:Y:S01]  /*d120*/  VIADD R12, R20.reuse, 0x180 ;  /* 0x00000180140c7836 */ /* 0x040fe20000000000 */
[----:B------:R-:W-:Y:S01]  /*d130*/  R2UR UR23, R13 ;  /* 0x000000000d1772ca */ /* 0x000fe200000e0000 */
[----:B------:R-:W-:Y:S01]  /*d140*/  VIADD R56, R20, 0x182 ;  /* 0x0000018214387836 */ /* 0x000fe20000000000 */
[----:B------:R-:W-:Y:S01]  /*d150*/  R2UR UR20, R4 ;  /* 0x00000000041472ca */ /* 0x000fe200000e0000 */
[----:B------:R-:W-:Y:S01]  /*d160*/  IMAD.MOV.U32 R57, RZ, RZ, -0x7fffffe0 ;  /* 0x80000020ff397424 */ /* 0x000fe200078e00ff */
[----:B------:R-:W-:-:S02]  /*d170*/  R2UR UR21, R5 ;  /* 0x00000000051572ca */ /* 0x000fc400000e0000 */
[----:B------:R-:W-:Y:S01]  /*d180*/  R2UR UR26, R10 ;  /* 0x000000000a1a72ca */ /* 0x000fe200000e0000 */
[----:B------:R-:W-:Y:S01]  /*d190*/  VIADD R10, R20, 0x200 ;  /* 0x00000200140a7836 */ /* 0x000fe20000000000 */
[----:B------:R-:W-:Y:S01]  /*d1a0*/  R2UR UR27, R11 ;  /* 0x000000000b1b72ca */ /* 0x000fe200000e0000 */
[----:B------:R-:W-:Y:S01]  /*d1b0*/  QGMMA.64x32x32.F32.E4M3.E4M3 R120, gdesc[UR16], RZ, !UPT, gsb0 ;  /* 0x00600000107879f3 */ /* 0x000fe2000c0008ff */
[----:B------:R-:W-:Y:S02]  /*d1c0*/  R2UR UR24, R4 ;  /* 0x00000000041872ca */ /* 0x000fe400000e0000 */
[----:B------:R-:W-:Y:S02]  /*d1d0*/  R2UR UR25, R5 ;  /* 0x00000000051972ca */ /* 0x000fe400000e0000 */
[----:B------:R-:W-:Y:S01]  /*d1e0*/  R2UR UR10, R12 ;  /* 0x000000000c0a72ca */ /* 0x000fe200000e0000 */
[----:B------:R-:W-:Y:S01]  /*d1f0*/  VIADD R12, R20, 0x2 ;  /* 0x00000002140c7836 */ /* 0x000fe20000000000 */
[----:B------:R-:W-:-:S02]  /*d200*/  R2UR UR11, R13 ;  /* 0x000000000d0b72ca */ /* 0x000fc400000e0000 */
[----:B------:R-:W-:Y:S02]  /*d210*/  R2UR UR8, R4 ;  /* 0x00000000040872ca */ /* 0x000fe400000e0000 */
[----:B------:R-:W-:Y:S02]  /*d220*/  R2UR UR9, R5 ;  /* 0x00000000050972ca */ /* 0x000fe400000e0000 */
[----:B------:R-:W-:Y:S01]  /*d230*/  R2UR UR6, R10 ;  /* 0x000000000a0672ca */ /* 0x000fe200000e0000 */
[----:B------:R-:W-:Y:S01]  /*d240*/  VIADD R10, R20, 0x82 ;  /* 0x00000082140a7836 */ /* 0x000fe20000000000 */
[----:B------:R-:W-:Y:S01]  /*d250*/  R2UR UR7, R11 ;  /* 0x000000000b0772ca */ /* 0x000fe200000e0000 */
[----:B------:R-:W-:Y:S01]  /*d260*/  IMAD.MOV.U32 R11, RZ, RZ, -0x7fffffe0 ;  /* 0x80000020ff0b7424 */ /* 0x000fe200078e00ff */
[----:B------:R-:W-:Y:S02]  /*d270*/  R2UR UR4, R4 ;  /* 0x00000000040472ca */ /* 0x000fe400000e0000 */
        /* <DEDUP_REMOVED lines=55> */
.L_x_12263:
[----:B------:R-:W-:Y:S01]  /*d5f0*/  SHF.L.U32 R10, R156, 0x1f, RZ ;  /* 0x0000001f9c0a7819 */ /* 0x000fe200000006ff */
[----:B------:R-:W-:-:S04]  /*d600*/  IMAD R20, R19, 0x8, R18 ;  /* 0x0000000813147824 */ /* 0x000fc800078e0212 */
[----:B------:R0:W1:Y:S01]  /*d610*/  SYNCS.PHASECHK.TRANS64.TRYWAIT P1, [R20+URZ+0x13250], R10 ;  /* 0x0132500a140075a7 */ /* 0x000062000802017f */
[----:B------:R-:W-:Y:S05]  /*d620*/  @!P0 BRA `(.L_x_12264) ;  /* 0x0000000000048947 */ /* 0x000fea0003800000 */
[----:B------:R-:W-:Y:S01]  /*d630*/  BPT.TRAP 0x1 ;  /* 0x000000040000795c */ /* 0x000fe20000300000 */
.L_x_12264:
[----:B------:R-:W-:Y:S04]  /*d640*/  BSSY B2, `(.L_x_12265) ;  /* 0x0000004000027945 */ /* 0x000fe80003800000 */
[----:B-1----:R-:W-:Y:S05]  /*d650*/  @P1 BRA `(.L_x_12266) ;  /* 0x0000000000081947 */ /* 0x002fea0003800000 */
[----:B------:R-:W1:Y:S02]  /*d660*/  SYNCS.PHASECHK.TRANS64.TRYWAIT P1, [R20+URZ+0x13250], R10 ;  /* 0x0132500a140075a7 */ /* 0x000e64000802017f */
[----:B-1----:R-:W-:Y:S05]  /*d670*/  @!P1 BRA `(.L_x_12267) ;  /* 0x00000154005c9947 */ /* 0x002fea0003800000 */
.L_x_12266:
[----:B------:R-:W-:Y:S05]  /*d680*/  BSYNC B2 ;  /* 0x0000000000027941 */ /* 0x000fea0003800000 */
.L_x_12265:
[----:B01----:R-:W-:Y:S01]  /*d690*/  VIADD R10, R18, 0x1000 ;  /* 0x00001000120a7836 */ /* 0x003fe20000000000 */
[----:B------:R-:W-:Y:S01]  /*d6a0*/  WARPGROUP.ARRIVE ;  /* 0x00000000000079c5 */ /* 0x000fe20000000000 */
[----:B------:R-:W-:Y:S01]  /*d6b0*/  IMAD.MOV.U32 R11, RZ, RZ, -0x3ffffff0 ;  /* 0xc0000010ff0b7424 */ /* 0x000fe200078e00ff */
[----:B------:R-:W-:Y:S02]  /*d6c0*/  LOP3.LUT P1, RZ, R17, 0x10, RZ, 0xc0, !PT ;  /* 0x0000001011ff7812 */ /* 0x000fe4000782c0ff */
[----:B------:R-:W-:Y:S02]  /*d6d0*/  SHF.R.U32.HI R10, RZ, 0x4, R10 ;  /* 0x00000004ff0a7819 */ /* 0x000fe4000001160a */
[----:B------:R-:W-:Y:S02]  /*d6e0*/  R2UR UR7, R11 ;  /* 0x000000000b0772ca */ /* 0x000fe400000e0000 */
[----:B------:R-:W-:-:S04]  /*d6f0*/  LOP3.LUT R10, R10, 0x3fff, RZ, 0xc0, !PT ;  /* 0x00003fff0a0a7812 */ /* 0x000fc800078ec0ff */
[----:B------:R-:W-:-:S05]  /*d700*/  LOP3.LUT R10, R10, 0x10000, RZ, 0xfc, !PT ;  /* 0x000100000a0a7812 */ /* 0x000fca00078efcff */
[----:B------:R-:W-:Y:S02]  /*d710*/  IMAD R10, R19, 0x280, R10 ;  /* 0x00000280130a7824 */ /* 0x000fe400078e020a */
[----:B------:R-:W-:Y:S01]  /*d720*/  IMAD.MOV.U32 R13, RZ, RZ, -0x3ffffff0 ;  /* 0xc0000010ff0d7424 */ /* 0x000fe200078e00ff */
[----:B------:R-:W0:Y:S02]  /*d730*/  LDC R19, c[0x0][0x448] ;  /* 0x00011200ff137b82 */ /* 0x000e240000000800 */
[----:B------:R-:W-:-:S13]  /*d740*/  R2UR UR6, R10 ;  /* 0x000000000a0672ca */ /* 0x000fda00000e0000 */
[----:B------:R-:W-:Y:S01]  /*d750*/  QGMMA.64x64x32.F32.E4M3.E4M3 R24, R152, gdesc[UR4], R24, gsb0 ;  /* 0x00e0000498187df3 */ /* 0x000fe20008000818 */
[----:B------:R-:W-:Y:S01]  /*d760*/  VIADD R12, R10, 0x80 ;  /* 0x000000800a0c7836 */ /* 0x000fe20000000000 */
[----:B------:R-:W-:-:S04]  /*d770*/  R2UR UR7, R13 ;  /* 0x000000000d0772ca */ /* 0x000fc800000e0000 */
[----:B------:R-:W-:Y:S01]  /*d780*/  R2UR UR6, R12 ;  /* 0x000000000c0672ca */ /* 0x000fe200000e0000 */
[----:B------:R-:W-:Y:S02]  /*d790*/  WARPGROUP.DEPBAR.LE gsb0, 0x0 ;  /* 0x00008000000079c5 */ /* 0x000fe40000010000 */
[----:B------:R-:W-:Y:S01]  /*d7a0*/  WARPGROUP.ARRIVE ;  /* 0x00000000000079c5 */ /* 0x000fe20000000000 */
[----:B------:R-:W2:Y:S04]  /*d7b0*/  LDL R152, [R1+0x3c] ;  /* 0x00003c0001987983 */ /* 0x000ea80000100800 */
[----:B------:R-:W3:Y:S05]  /*d7c0*/  LDL R153, [R1+0x18] ;  /* 0x0000180001997983 */ /* 0x000eea0000100800 */
[----:B------:R-:W-:Y:S01]  /*d7d0*/  QGMMA.64x64x32.F32.E4M3.E4M3 R24, R148, gdesc[UR4], R24, gsb0 ;  /* 0x00e0000494187df3 */ /* 0x000fe20008000818 */
[----:B------:R-:W4:Y:S04]  /*d7e0*/  LDL R154, [R1+0x8] ;  /* 0x00000800019a7983 */ /* 0x000f280000100800 */
[----:B------:R-:W4:Y:S01]  /*d7f0*/  LDL R155, [R1+0x4] ;  /* 0x00000400019b7983 */ /* 0x000f220000100800 */
[----:B------:R-:W-:-:S03]  /*d800*/  WARPGROUP.DEPBAR.LE gsb0, 0x0 ;  /* 0x00008000000079c5 */ /* 0x000fc60000010000 */
[----:B------:R-:W2:Y:S01]  /*d810*/  LDL R151, [R1+0x1c] ;  /* 0x00001c0001977983 */ /* 0x000ea20000100800 */
[----:B------:R-:W-:Y:S01]  /*d820*/  VIADD R12, R10, 0x100 ;  /* 0x000001000a0c7836 */ /* 0x000fe20000000000 */
[----:B------:R-:W-:Y:S01]  /*d830*/  WARPGROUP.ARRIVE ;  /* 0x00000000000079c5 */ /* 0x000fe20000000000 */
[----:B------:R-:W-:Y:S01]  /*d840*/  IMAD.MOV.U32 R13, RZ, RZ, -0x3ffffff0 ;  /* 0xc0000010ff0d7424 */ /* 0x000fe200078e00ff */
[----:B0-----:R-:W-:Y:S01]  /*d850*/  ISETP.NE.AND P3, PT, R19, 0x1, PT ;  /* 0x000000011300780c */ /* 0x001fe20003f65270 */
[----:B------:R-:W-:Y:S01]  /*d860*/  IMAD.MOV.U32 R11, RZ, RZ, -0x3ffffff0 ;  /* 0xc0000010ff0b7424 */ /* 0x000fe200078e00ff */
[----:B------:R-:W-:Y:S01]  /*d870*/  R2UR UR6, R12 ;  /* 0x000000000c0672ca */ /* 0x000fe200000e0000 */
[C---:B------:R-:W-:Y:S01]  /*d880*/  VIADD R12, R10.reuse, 0x180 ;  /* 0x000001800a0c7836 */ /* 0x040fe20000000000 */
[----:B------:R-:W-:Y:S01]  /*d890*/  R2UR UR7, R13 ;  /* 0x000000000d0772ca */ /* 0x000fe200000e0000 */
[----:B------:R-:W-:Y:S01]  /*d8a0*/  IMAD.MOV.U32 R13, RZ, RZ, -0x3ffffff0 ;  /* 0xc0000010ff0d7424 */ /* 0x000fe200078e00ff */
[----:B------:R-:W0:Y:S01]  /*d8b0*/  S2R R19, SR_TID.X ;  /* 0x0000000000137919 */ /* 0x000e220000002100 */
[----:B------:R-:W-:-:S10]  /*d8c0*/  VIADD R10, R10, 0x200 ;  /* 0x000002000a0a7836 */ /* 0x000fd40000000000 */
[----:B------:R-:W-:Y:S01]  /*d8d0*/  QGMMA.64x64x32.F32.E4M3.E4M3 R24, R144, gdesc[UR4], R24, gsb0 ;  /* 0x00e0000490187df3 */ /* 0x000fe20008000818 */
[----:B------:R-:W-:Y:S02]  /*d8e0*/  R2UR UR6, R12 ;  /* 0x000000000c0672ca */ /* 0x000fe400000e0000 */
[----:B------:R-:W-:Y:S01]  /*d8f0*/  R2UR UR7, R13 ;  /* 0x000000000d0772ca */ /* 0x000fe200000e0000 */
[----:B------:R-:W-:Y:S01]  /*d900*/  IMAD R13, R8, -0xa0, RZ ;  /* 0xffffff60080d7824 */ /* 0x000fe200078e02ff */
[----:B0-----:R-:W-:-:S04]  /*d910*/  LOP3.LUT R19, R19, 0x7f, RZ, 0xc0, !PT ;  /* 0x0000007f13137812 */ /* 0x001fc800078ec0ff */
[----:B------:R-:W-:-:S13]  /*d920*/  ISETP.NE.AND P2, PT, R19, RZ, PT ;  /* 0x000000ff1300720c */ /* 0x000fda0003f45270 */
[----:B------:R-:W-:-:S05]  /*d930*/  @!P2 VIADD R9, R9, 0x13240 ;  /* 0x000132400909a836 */ /* 0x000fca0000000000 */
[----:B------:R-:W-:Y:S01]  /*d940*/  @!P2 PRMT R9, RZ, 0x654, R9 ;  /* 0x00000654ff09a816 */ /* 0x000fe20000000009 */
[----:B------:R-:W-:Y:S02]  /*d950*/  WARPGROUP.DEPBAR.LE gsb0, 0x0 ;  /* 0x00008000000079c5 */ /* 0x000fe40000010000 */
[----:B------:R-:W-:-:S06]  /*d960*/  WARPGROUP.ARRIVE ;  /* 0x00000000000079c5 */ /* 0x000fcc0000000000 */
[----:B------:R-:W-:Y:S01]  /*d970*/  QGMMA.64x64x32.F32.E4M3.E4M3 R24, R140, gdesc[UR4], R24, gsb0 ;  /* 0x00e000048c187df3 */ /* 0x000fe20008000818 */
[----:B------:R-:W-:Y:S02]  /*d980*/  R2UR UR6, R10 ;  /* 0x000000000a0672ca */ /* 0x000fe400000e0000 */
[----:B------:R-:W-:Y:S01]  /*d990*/  R2UR UR7, R11 ;  /* 0x000000000b0772ca */ /* 0x000fe200000e0000 */
[----:B------:R-:W0:Y:S08]  /*d9a0*/  @P3 LDC R10, c[0x0][0x44c] ;  /* 0x00011300ff0a3b82 */ /* 0x000e300000000800 */
[----:B------:R-:W1:Y:S01]  /*d9b0*/  @P3 LDC R11, c[0x0][0x450] ;  /* 0x00011400ff0b3b82 */ /* 0x000e620000000800 */
[----:B------:R-:W-:-:S02]  /*d9c0*/  WARPGROUP.DEPBAR.LE gsb0, 0x0 ;  /* 0x00008000000079c5 */ /* 0x000fc40000010000 */
[----:B------:R-:W-:-:S06]  /*d9d0*/  WARPGROUP.ARRIVE ;  /* 0x00000000000079c5 */ /* 0x000fcc0000000000 */
[----:B------:R-:W-:Y:S03]  /*d9e0*/  QGMMA.64x64x32.F32.E4M3.E4M3 R24, R136, gdesc[UR4], R24, gsb0 ;  /* 0x00e0000488187df3 */ /* 0x000fe60008000818 */
[----:B------:R-:W-:Y:S02]  /*d9f0*/  WARPGROUP.DEPBAR.LE gsb0, 0x0 ;  /* 0x00008000000079c5 */ /* 0x000fe40000010000 */
[----:B------:R5:W-:Y:S01]  /*da00*/  @!P2 SYNCS.ARRIVE.TRANS64.RED.A1T0 RZ, [R9+URZ], RZ ;  /* 0x000000ff09ffa9a7 */ /* 0x000be2000810043f */
[----:B---3--:R-:W-:Y:S01]  /*da10*/  IADD3 R136, -R153, 0x1, R13 ;  /* 0x0000000199887810 */ /* 0x008fe20007ffe10d */
[----:B------:R-:W-:-:S03]  /*da20*/  IMAD.IADD R137, R13, 0x1, -R153 ;  /* 0x000000010d897824 */ /* 0x000fc600078e0a99 */
[----:B----4-:R-:W-:Y:S01]  /*da30*/  IADD3 R136, -R155, R136, R154 ;  /* 0x000000889b887210 */ /* 0x010fe20007ffe19a */
[----:B-----5:R-:W-:-:S04]  /*da40*/  IMAD.U32 R9, RZ, RZ, UR38 ;  /* 0x00000026ff097e24 */ /* 0x020fc8000f8e00ff */
[----:B------:R-:W-:Y:S02]  /*da50*/  VIADD R19, R136, UR43 ;  /* 0x0000002b88137c36 */ /* 0x000fe40008000000 */
[----:B--2---:R-:W-:-:S04]  /*da60*/  IMAD.IADD R12, R152, 0x1, R151 ;  /* 0x00000001980c7824 */ /* 0x004fc800078e0297 */
[----:B0-----:R-:W-:-:S05]  /*da70*/  @P3 IMAD.HI.U32 R10, R12, R10, RZ ;  /* 0x0000000a0c0a3227 */ /* 0x001fca00078e00ff */
[----:B-1----:R-:W-:Y:S02]  /*da80*/  @P3 SHF.R.U32.HI R12, RZ, R11, R10 ;  /* 0x0000000bff0c3219 */ /* 0x002fe4000001160a */
[----:B------:R-:W-:-:S03]  /*da90*/  LOP3.LUT R10, RZ, R9, RZ, 0x33, !PT ;  /* 0x00000009ff0a7212 */ /* 0x000fc600078e33ff */
[----:B------:R-:W0:Y:S02]  /*daa0*/  SHFL.IDX PT, R140, R12, RZ, 0x1c1f ;  /* 0x001c1fff0c8c7589 */ /* 0x000e2400000e0000 */
[----:B------:R-:W-:Y:S02]  /*dab0*/  IMAD.IADD R136, R10, 0x1, R136 ;  /* 0x000000010a887824 */ /* 0x000fe400078e0288 */
        /* <DEDUP_REMOVED lines=15> */
.L_x_12270:
[----:B------:R-:W-:-:S05]  /*dbb0*/  IMAD.U32 R141, RZ, RZ, UR37 ;  /* 0x00000025ff8d7e24 */ /* 0x000fca000f8e00ff */
[----:B------:R-:W-:-:S13]  /*dbc0*/  ISETP.NE.AND P1, PT, R141, 0x1, PT ;  /* 0x000000018d00780c */ /* 0x000fda0003f25270 */
[----:B------:R-:W0:Y:S02]  /*dbd0*/  @P1 LDC.64 R10, c[0x0][0x9e8] ;  /* 0x00027a00ff0a1b82 */ /* 0x000e240000000a00 */
[----:B0-----:R-:W-:-:S05]  /*dbe0*/  @P1 IMAD.HI.U32 R10, R140, R10, RZ ;  /* 0x0000000a8c0a1227 */ /* 0x001fca00078e00ff */
[----:B------:R-:W-:-:S07]  /*dbf0*/  @P1 SHF.R.U32.HI R140, RZ, R11, R10 ;  /* 0x0000000bff8c1219 */ /* 0x000fce000001160a */
.L_x_12271:
[----:B------:R-:W-:Y:S05]  /*dc00*/  BSYNC B2 ;  /* 0x0000000000027941 */ /* 0x000fea0003800000 */
.L_x_12269:
[----:B------:R-:W-:-:S05]  /*dc10*/  IMAD R140, R140, R141, R137 ;  /* 0x0000008d8c8c7224 */ /* 0x000fca00078e0289 */
[----:B------:R-:W-:Y:S02]  /*dc20*/  VIMNMX R139, R139, R140, !PT ;  /* 0x0000008c8b8b7248 */ /* 0x000fe40007fe0100 */
[----:B------:R-:W-:-:S07]  /*dc30*/  VIADDMNMX R138, R140, R141, R138, PT ;  /* 0x0000008d8c8a7246 */ /* 0x000fce000380018a */
.L_x_12268:
        /* <DEDUP_REMOVED lines=22> */
[----:B------:R-:W-:Y:S02]  /*dda0*/  FSEL R125, R125, -INF , !P1 ;  /* 0xff8000007d7d7808 */ /* 0x000fe40004800000 */
[----:B------:R-:W-:Y:S02]  /*ddb0*/  ISETP.GT.AND P1, PT, R139, 0x10, !P2 ;  /* 0x000000108b00780c */ /* 0x000fe40005724270 */
[----:B------:R-:W-:-:S02]  /*ddc0*/  LOP3.LUT R16, R16, 0xff7fffff, RZ, 0xc0, !PT ;  /* 0xff7fffff10107812 */ /* 0x000fc400078ec0ff */
        /* <DEDUP_REMOVED lines=222> */
.L_x_12274:
[----:B------:R-:W-:-:S05]  /*ebb0*/  IMAD.U32 R13, RZ, RZ, UR37 ;  /* 0x00000025ff0d7e24 */ /* 0x000fca000f8e00ff */
[----:B------:R-:W-:-:S13]  /*ebc0*/  ISETP.NE.AND P6, PT, R13, 0x1, PT ;  /* 0x000000010d00780c */ /* 0x000fda0003fc5270 */
[----:B------:R-:W0:Y:S02]  /*ebd0*/  @P6 LDC.64 R10, c[0x0][0x9e8] ;  /* 0x00027a00ff0a6b82 */ /* 0x000e240000000a00 */
[----:B0-----:R-:W-:-:S05]  /*ebe0*/  @P6 IMAD.HI.U32 R10, R12, R10, RZ ;  /* 0x0000000a0c0a6227 */ /* 0x001fca00078e00ff */
[----:B------:R-:W-:-:S07]  /*ebf0*/  @P6 SHF.R.U32.HI R12, RZ, R11, R10 ;  /* 0x0000000bff0c6219 */ /* 0x000fce000001160a */
.L_x_12275:
[----:B------:R-:W-:Y:S05]  /*ec00*/  BSYNC B2 ;  /* 0x0000000000027941 */ /* 0x000fea0003800000 */
.L_x_12273:
[----:B------:R-:W-:-:S05]  /*ec10*/  IMAD R12, R12, R13, R137 ;  /* 0x0000000d0c0c7224 */ /* 0x000fca00078e0289 */
[----:B------:R-:W-:Y:S02]  /*ec20*/  VIMNMX R136, R136, R12, !PT ;  /* 0x0000000c88887248 */ /* 0x000fe40007fe0100 */
[----:B------:R-:W-:-:S07]  /*ec30*/  VIADDMNMX R19, R12, R13, R19, PT ;  /* 0x0000000d0c137246 */ /* 0x000fce0003800113 */
.L_x_12272:
[C---:B------:R-:W-:Y:S01]  /*ec40*/  ISETP.GT.AND P1, PT, R136.reuse, 0x20, !P1 ;  /* 0x000000208800780c */ /* 0x040fe20004f24270 */
[----:B------:R-:W2:Y:S01]  /*ec50*/  LDL.LU R137, [R1] ;  /* 0x0000000001897983 */ /* 0x000ea20000300800 */
[----:B------:R-:W-:Y:S02]  /*ec60*/  ISETP.GT.AND P5, PT, R136, 0x30, !P5 ;  /* 0x000000308800780c */ /* 0x000fe40006fa4270 */
[C---:B------:R-:W-:Y:S02]  /*ec70*/  ISETP.LT.OR P1, PT, R19.reuse, 0x21, P1 ;  /* 0x000000211300780c */ /* 0x040fe40000f21670 */
[----:B------:R-:W-:Y:S02]  /*ec80*/  ISETP.LT.OR P5, PT, R19, 0x31, P5 ;  /* 0x000000311300780c */ /* 0x000fe40002fa1670 */
[----:B------:R-:W-:Y:S02]  /*ec90*/  FSEL R106, R106, -INF , !P1 ;  /* 0xff8000006a6a7808 */ /* 0x000fe40004800000 */
[----:B------:R-:W-:-:S02]  /*eca0*/  LOP3.LUT P1, RZ, R16, 0x800000, RZ, 0xc0, !PT ;  /* 0x0080000010ff7812 */ /* 0x000fc4000782c0ff */
[----:B------:R-:W-:Y:S02]  /*ecb0*/  FSEL R114, R114, -INF , !P5 ;  /* 0xff80000072727808 */ /* 0x000fe40006800000 */
[C---:B------:R-:W-:Y:S02]  /*ecc0*/  ISETP.GT.AND P1, PT, R136.reuse, 0x31, !P1 ;  /* 0x000000318800780c */ /* 0x040fe40004f24270 */
[----:B------:R-:W-:Y:S02]  /*ecd0*/  ISETP.GT.AND P4, PT, R136, 0x29, !P4 ;  /* 0x000000298800780c */ /* 0x000fe40006784270 */
[----:B------:R-:W-:Y:S02]  /*ece0*/  ISETP.LT.OR P1, PT, R19, 0x32, P1 ;  /* 0x000000321300780c */ /* 0x000fe40000f21670 */
[----:B------:R-:W-:Y:S02]  /*ecf0*/  LOP3.LUT P5, RZ, R16, 0x100000, RZ, 0xc0, !PT ;  /* 0x0010000010ff7812 */ /* 0x000fe400078ac0ff */
[----:B------:R-:W-:-:S02]  /*ed00*/  FSEL R115, R115, -INF , !P1 ;  /* 0xff80000073737808 */ /* 0x000fc40004800000 */
[----:B------:R-:W-:Y:S02]  /*ed10*/  LOP3.LUT P1, RZ, R16, 0x400000, RZ, 0xc0, !PT ;  /* 0x0040000010ff7812 */ /* 0x000fe4000782c0ff */
[----:B------:R-:W-:Y:S02]  /*ed20*/  ISETP.LT.OR P4, PT, R19, 0x2a, P4 ;  /* 0x0000002a1300780c */ /* 0x000fe40002781670 */
[C---:B------:R-:W-:Y:S02]  /*ed30*/  ISETP.GT.AND P1, PT, R136.reuse, 0x38, !P1 ;  /* 0x000000388800780c */ /* 0x040fe40004f24270 */
[----:B------:R-:W-:Y:S02]  /*ed40*/  FSEL R111, R111, -INF , !P4 ;  /* 0xff8000006f6f7808 */ /* 0x000fe40006000000 */
[----:B------:R-:W-:Y:S02]  /*ed50*/  ISETP.LT.OR P1, PT, R19, 0x39, P1 ;  /* 0x000000391300780c */ /* 0x000fe40000f21670 */
[----:B------:R-:W-:-:S02]  /*ed60*/  ISETP.GT.AND P3, PT, R136, 0x28, !P3 ;  /* 0x000000288800780c */ /* 0x000fc40005f64270 */
[----:B------:R-:W-:Y:S02]  /*ed70*/  FSEL R118, R118, -INF , !P1 ;  /* 0xff80000076767808 */ /* 0x000fe40004800000 */
[C---:B------:R-:W-:Y:S02]  /*ed80*/  LOP3.LUT P1, RZ, R16.reuse, 0x200000, RZ, 0xc0, !PT ;  /* 0x0020000010ff7812 */ /* 0x040fe4000782c0ff */
[----:B------:R-:W-:Y:S02]  /*ed90*/  LOP3.LUT P4, RZ, R16, 0x80000, RZ, 0xc0, !PT ;  /* 0x0008000010ff7812 */ /* 0x000fe4000788c0ff */
[----:B------:R-:W-:Y:S02]  /*eda0*/  ISETP.GT.AND P1, PT, R136, 0x39, !P1 ;  /* 0x000000398800780c */ /* 0x000fe40004f24270 */
[C---:B------:R-:W-:Y:S02]  /*edb0*/  ISETP.LT.OR P3, PT, R19.reuse, 0x29, P3 ;  /* 0x000000291300780c */ /* 0x040fe40001f61670 */
[----:B------:R-:W-:-:S02]  /*edc0*/  ISETP.LT.OR P1, PT, R19, 0x3a, P1 ;  /* 0x0000003a1300780c */ /* 0x000fc40000f21670 */
[----:B------:R-:W-:Y:S02]  /*edd0*/  FSEL R110, R110, -INF , !P3 ;  /* 0xff8000006e6e7808 */ /* 0x000fe40005800000 */
[----:B------:R-:W-:Y:S02]  /*ede0*/  FSEL R119, R119, -INF , !P1 ;  /* 0xff80000077777808 */ /* 0x000fe40004800000 */
[C---:B------:R-:W-:Y:S02]  /*edf0*/  ISETP.GT.AND P1, PT, R136.reuse, 0x40, !P5 ;  /* 0x000000408800780c */ /* 0x040fe40006f24270 */
[----:B------:R-:W-:Y:S02]  /*ee00*/  ISETP.GT.AND P2, PT, R136, 0x21, !P2 ;  /* 0x000000218800780c */ /* 0x000fe40005744270 */
[----:B------:R-:W-:Y:S02]  /*ee10*/  ISETP.LT.OR P1, PT, R19, 0x41, P1 ;  /* 0x000000411300780c */ /* 0x000fe40000f21670 */
[----:B------:R-:W-:-:S02]  /*ee20*/  LOP3.LUT P3, RZ, R16, 0x40000, RZ, 0xc0, !PT ;  /* 0x0004000010ff7812 */ /* 0x000fc4000786c0ff */
[----:B------:R-:W-:Y:S02]  /*ee30*/  FSEL R90, R90, -INF , !P1 ;  /* 0xff8000005a5a7808 */ /* 0x000fe40004800000 */
[----:B------:R-:W-:Y:S02]  /*ee40*/  ISETP.GT.AND P1, PT, R136, 0x41, !P4 ;  /* 0x000000418800780c */ /* 0x000fe40006724270 */
[C---:B------:R-:W-:Y:S02]  /*ee50*/  ISETP.LT.OR P2, PT, R19.reuse, 0x22, P2 ;  /* 0x000000221300780c */ /* 0x040fe40001741670 */
[----:B------:R-:W-:Y:S02]  /*ee60*/  ISETP.LT.OR P1, PT, R19, 0x42, P1 ;  /* 0x000000421300780c */ /* 0x000fe40000f21670 */
[----:B------:R-:W-:Y:S02]  /*ee70*/  FSEL R107, R107, -INF , !P2 ;  /* 0xff8000006b6b7808 */ /* 0x000fe40005000000 */
[----:B------:R-:W-:-:S02]  /*ee80*/  FSEL R91, R91, -INF , !P1 ;  /* 0xff8000005b5b7808 */ /* 0x000fc40004800000 */
[----:B------:R-:W-:Y:S02]  /*ee90*/  ISETP.GT.AND P1, PT, R136, 0x48, !P3 ;  /* 0x000000488800780c */ /* 0x000fe40005f24270 */
[----:B------:R-:W-:Y:S02]  /*eea0*/  LOP3.LUT P2, RZ, R16, 0x20000, RZ, 0xc0, !PT ;  /* 0x0002000010ff7812 */ /* 0x000fe4000784c0ff */
[----:B------:R-:W-:Y:S02]  /*eeb0*/  ISETP.LT.OR P1, PT, R19, 0x49, P1 ;  /* 0x000000491300780c */ /* 0x000fe40000f21670 */
[----:B------:R-:W-:Y:S02]  /*eec0*/  LOP3.LUT R17, R17, 0xffffffbf, RZ, 0xc0, !PT ;  /* 0xffffffbf11117812 */ /* 0x000fe400078ec0ff */
[----:B------:R-:W-:Y:S02]  /*eed0*/  FSEL R94, R94, -INF , !P1 ;  /* 0xff8000005e5e7808 */ /* 0x000fe40004800000 */
[----:B------:R-:W-:-:S02]  /*eee0*/  ISETP.GT.AND P1, PT, R136, 0x49, !P2 ;  /* 0x000000498800780c */ /* 0x000fc40005724270 */
[----:B------:R-:W-:Y:S02]  /*eef0*/  @P0 LOP3.LUT R17, R17, 0x40, RZ, 0xfc, !PT ;  /* 0x0000004011110812 */ /* 0x000fe400078efcff */
[----:B------:R-:W-:Y:S02]  /*ef00*/  ISETP.LT.OR P1, PT, R19, 0x4a, P1 ;  /* 0x0000004a1300780c */ /* 0x000fe40000f21670 */
[----:B------:R-:W-:Y:S02]  /*ef10*/  LOP3.LUT P0, RZ, R16, 0x10000, RZ, 0xc0, !PT ;  /* 0x0001000010ff7812 */ /* 0x000fe4000780c0ff */
[----:B------:R-:W-:Y:S02]  /*ef20*/  FSEL R95, R95, -INF , !P1 ;  /* 0xff8000005f5f7808 */ /* 0x000fe40004800000 */
[----:B------:R-:W-:Y:S02]  /*ef30*/  ISETP.GT.AND P1, PT, R136, 0x50, !P0 ;  /* 0x000000508800780c */ /* 0x000fe40004724270 */
[----:B------:R-:W-:-:S02]  /*ef40*/  LOP3.LUT P6, RZ, R16, 0x8000, RZ, 0xc0, !PT ;  /* 0x0000800010ff7812 */ /* 0x000fc400078cc0ff */
[C---:B------:R-:W-:Y:S02]  /*ef50*/  ISETP.LT.OR P1, PT, R19.reuse, 0x51, P1 ;  /* 0x000000511300780c */ /* 0x040fe40000f21670 */
[----:B------:R-:W-:Y:S02]  /*ef60*/  LOP3.LUT P5, RZ, R16, 0x200, RZ, 0xc0, !PT ;  /* 0x0000020010ff7812 */ /* 0x000fe400078ac0ff */
[----:B------:R-:W-:Y:S02]  /*ef70*/  FSEL R98, R98, -INF , !P1 ;  /* 0xff80000062627808 */ /* 0x000fe40004800000 */
[----:B------:R-:W-:Y:S02]  /*ef80*/  ISETP.GT.AND P1, PT, R136, 0x51, !P6 ;  /* 0x000000518800780c */ /* 0x000fe40007724270 */
[----:B------:R-:W-:Y:S02]  /*ef90*/  LOP3.LUT P4, RZ, R16, 0x100, RZ, 0xc0, !PT ;  /* 0x0000010010ff7812 */ /* 0x000fe4000788c0ff */
[----:B------:R-:W-:-:S02]  /*efa0*/  ISETP.LT.OR P1, PT, R19, 0x52, P1 ;  /* 0x000000521300780c */ /* 0x000fc40000f21670 */
[C---:B------:R-:W-:Y:S02]  /*efb0*/  LOP3.LUT P3, RZ, R16.reuse, 0x80, RZ, 0xc0, !PT ;  /* 0x0000008010ff7812 */ /* 0x040fe4000786c0ff */
[----:B------:R-:W-:Y:S02]  /*efc0*/  FSEL R99, R99, -INF , !P1 ;  /* 0xff80000063637808 */ /* 0x000fe40004800000 */
[C---:B------:R-:W-:Y:S02]  /*efd0*/  LOP3.LUT P1, RZ, R16.reuse, 0x4000, RZ, 0xc0, !PT ;  /* 0x0000400010ff7812 */ /* 0x040fe4000782c0ff */
[----:B------:R-:W-:Y:S02]  /*efe0*/  LOP3.LUT P2, RZ, R16, 0x40, RZ, 0xc0, !PT ;  /* 0x0000004010ff7812 */ /* 0x000fe4000784c0ff */
[----:B------:R-:W-:Y:S02]  /*eff0*/  ISETP.GT.AND P1, PT, R136, 0x58, !P1 ;  /* 0x000000588800780c */ /* 0x000fe40004f24270 */
[----:B------:R-:W-:-:S02]  /*f000*/  LOP3.LUT P0, RZ, R16, 0x20, RZ, 0xc0, !PT ;  /* 0x0000002010ff7812 */ /* 0x000fc4000780c0ff */
[----:B------:R-:W-:Y:S02]  /*f010*/  ISETP.LT.OR P1, PT, R19, 0x59, P1 ;  /* 0x000000591300780c */ /* 0x000fe40000f21670 */
[----:B------:R-:W-:Y:S02]  /*f020*/  FMNMX.FTZ R10, R120, R3, !PT ;  /* 0x00000003780a7209 */ /* 0x000fe40007810000 */
[----:B------:R-:W-:Y:S02]  /*f030*/  FSEL R102, R102, -INF , !P1 ;  /* 0xff80000066667808 */ /* 0x000fe40004800000 */
[C---:B------:R-:W-:Y:S02]  /*f040*/  LOP3.LUT P1, RZ, R16.reuse, 0x2000, RZ, 0xc0, !PT ;  /* 0x0000200010ff7812 */ /* 0x040fe4000782c0ff */
[----:B------:R-:W-:Y:S02]  /*f050*/  LOP3.LUT P6, RZ, R16, 0x20000000, RZ, 0xc0, !PT ;  /* 0x2000000010ff7812 */ /* 0x000fe400078cc0ff */
        /* <DEDUP_REMOVED lines=94> */
[----:B------:R-:W-:Y:S01]  /*f640*/  LOP3.LUT P0, RZ, R16, 0x2000000, RZ, 0xc0, !PT ;  /* 0x0200000010ff7812 */ /* 0x000fe2000780c0ff */
[----:B------:R-:W0:Y:S01]  /*f650*/  SHFL.BFLY PT, R11, R10, 0x2, 0x1f ;  /* 0x0c401f000a0b7f89 */ /* 0x000e2200000e0000 */
[----:B------:R-:W-:Y:S02]  /*f660*/  ISETP.LT.OR P1, PT, R19, 0x1a, P1 ;  /* 0x0000001a1300780c */ /* 0x000fe40000f21670 */
[----:B------:R-:W-:-:S02]  /*f670*/  ISETP.GT.AND P0, PT, R136, 0x81, !P0 ;  /* 0x000000818800780c */ /* 0x000fc40004704270 */
[----:B------:R-:W-:Y:S02]  /*f680*/  FSEL R135, R135, -INF , !P1 ;  /* 0xff80000087877808 */ /* 0x000fe40004800000 */
[----:B------:R-:W-:Y:S02]  /*f690*/  LOP3.LUT P1, RZ, R16, 0x1, RZ, 0xc0, !PT ;  /* 0x0000000110ff7812 */ /* 0x000fe4000782c0ff */
[C---:B------:R-:W-:Y:S02]  /*f6a0*/  ISETP.LT.OR P0, PT, R19.reuse, 0x82, P0 ;  /* 0x000000821300780c */ /* 0x040fe40000701670 */
[----:B------:R-:W-:Y:S02]  /*f6b0*/  ISETP.GT.AND P1, PT, R136, RZ, !P1 ;  /* 0x000000ff8800720c */ /* 0x000fe40004f24270 */
[----:B------:R-:W-:Y:S02]  /*f6c0*/  LOP3.LUT P2, RZ, R16, 0x10, RZ, 0xc0, !PT ;  /* 0x0000001010ff7812 */ /* 0x000fe4000784c0ff */
[----:B------:R-:W-:-:S02]  /*f6d0*/  ISETP.LT.OR P1, PT, R19, 0x1, P1 ;  /* 0x000000011300780c */ /* 0x000fc40000f21670 */
[----:B------:R-:W-:Y:S02]  /*f6e0*/  LOP3.LUT P3, RZ, R16, 0x8, RZ, 0xc0, !PT ;  /* 0x0000000810ff7812 */ /* 0x000fe4000786c0ff */
[----:B------:R-:W-:Y:S02]  /*f6f0*/  FSEL R122, R122, -INF , !P1 ;  /* 0xff8000007a7a7808 */ /* 0x000fe40004800000 */
[----:B------:R-:W-:Y:S02]  /*f700*/  LOP3.LUT P1, RZ, R16, 0x4000000, RZ, 0xc0, !PT ;  /* 0x0400000010ff7812 */ /* 0x000fe4000782c0ff */
[----:B------:R-:W-:Y:S02]  /*f710*/  FMNMX.FTZ R12, R122, R0, !PT ;  /* 0x000000007a0c7209 */ /* 0x000fe40007810000 */
[----:B0-----:R-:W-:Y:S02]  /*f720*/  FMNMX.FTZ R10, R10, R11, !PT ;  /* 0x0000000b0a0a7209 */ /* 0x001fe40007810000 */
[----:B------:R-:W-:-:S02]  /*f730*/  FMNMX.FTZ R12, R123, R12, !PT ;  /* 0x0000000c7b0c7209 */ /* 0x000fc40007810000 */
[----:B------:R-:W-:Y:S01]  /*f740*/  ISETP.GT.AND P1, PT, R136, 0x80, !P1 ;  /* 0x000000808800780c */ /* 0x000fe20004f24270 */
[----:B------:R-:W0:Y:S01]  /*f750*/  SHFL.BFLY PT, R11, R10, 0x1, 0x1f ;  /* 0x0c201f000a0b7f89 */ /* 0x000e2200000e0000 */
[----:B------:R-:W-:Y:S02]  /*f760*/  FMNMX.FTZ R12, R126, R12, !PT ;  /* 0x0000000c7e0c7209 */ /* 0x000fe40007810000 */
[----:B------:R-:W-:Y:S02]  /*f770*/  ISETP.LT.OR P1, PT, R19, 0x81, P1 ;  /* 0x000000811300780c */ /* 0x000fe40000f21670 */
[----:B------:R-:W-:Y:S02]  /*f780*/  FMNMX.FTZ R12, R127, R12, !PT ;  /* 0x0000000c7f0c7209 */ /* 0x000fe40007810000 */
[----:B------:R-:W-:Y:S02]  /*f790*/  FSEL R58, R58, -INF , !P1 ;  /* 0xff8000003a3a7808 */ /* 0x000fe40004800000 */
[----:B------:R-:W-:-:S02]  /*f7a0*/  FMNMX.FTZ R12, R130, R12, !PT ;  /* 0x0000000c820c7209 */ /* 0x000fc40007810000 */
[C---:B------:R-:W-:Y:S02]  /*f7b0*/  LOP3.LUT P1, RZ, R16.reuse, 0x1000000, RZ, 0xc0, !PT ;  /* 0x0100000010ff7812 */ /* 0x040fe4000782c0ff */
[----:B------:R-:W-:Y:S02]  /*f7c0*/  FMNMX.FTZ R12, R131, R12, !PT ;  /* 0x0000000c830c7209 */ /* 0x000fe40007810000 */
[----:B------:R-:W-:Y:S02]  /*f7d0*/  LOP3.LUT P4, RZ, R16, 0x4, RZ, 0xc0, !PT ;  /* 0x0000000410ff7812 */ /* 0x000fe4000788c0ff */
[----:B------:R-:W-:Y:S02]  /*f7e0*/  FMNMX.FTZ R12, R134, R12, !PT ;  /* 0x0000000c860c7209 */ /* 0x000fe40007810000 */
[----:B------:R-:W-:Y:S02]  /*f7f0*/  LOP3.LUT P5, RZ, R16, 0x2, RZ, 0xc0, !PT ;  /* 0x0000000210ff7812 */ /* 0x000fe400078ac0ff */
[----:B------:R-:W-:-:S02]  /*f800*/  FMNMX.FTZ R12, R135, R12, !PT ;  /* 0x0000000c870c7209 */ /* 0x000fc40007810000 */
[----:B------:R-:W-:Y:S02]  /*f810*/  LOP3.LUT P6, RZ, R16, 0x8000000, RZ, 0xc0, !PT ;  /* 0x0800000010ff7812 */ /* 0x000fe400078cc0ff */
[----:B------:R-:W-:Y:S02]  /*f820*/  FMNMX.FTZ R12, R106, R12, !PT ;  /* 0x0000000c6a0c7209 */ /* 0x000fe40007810000 */
[----:B------:R-:W-:Y:S02]  /*f830*/  LOP3.LUT R16, R16, 0xfffffffd, RZ, 0xc0, !PT ;  /* 0xfffffffd10107812 */ /* 0x000fe400078ec0ff */
[----:B------:R-:W-:Y:S02]  /*f840*/  FMNMX.FTZ R12, R107, R12, !PT ;  /* 0x0000000c6b0c7209 */ /* 0x000fe40007810000 */
[----:B------:R-:W-:Y:S02]  /*f850*/  ISETP.GT.AND P1, PT, R136, 0x88, !P1 ;  /* 0x000000888800780c */ /* 0x000fe40004f24270 */
[----:B------:R-:W-:-:S02]  /*f860*/  FMNMX.FTZ R12, R110, R12, !PT ;  /* 0x0000000c6e0c7209 */ /* 0x000fc40007810000 */
[----:B0-----:R-:W-:Y:S02]  /*f870*/  FMNMX.FTZ R10, R10, R11, !PT ;  /* 0x0000000b0a0a7209 */ /* 0x001fe40007810000 */
[----:B------:R-:W-:Y:S02]  /*f880*/  FMNMX.FTZ R12, R111, R12, !PT ;  /* 0x0000000c6f0c7209 */ /* 0x000fe40007810000 */
[----:B------:R-:W-:Y:S02]  /*f890*/  @P0 LOP3.LUT R16, R16, 0x2, RZ, 0xfc, !PT ;  /* 0x0000000210100812 */ /* 0x000fe400078efcff */
[----:B------:R-:W-:Y:S02]  /*f8a0*/  FMNMX.FTZ R12, R114, R12, !PT ;  /* 0x0000000c720c7209 */ /* 0x000fe40007810000 */
[----:B------:R-:W-:Y:S02]  /*f8b0*/  ISETP.LT.OR P0, PT, R19, 0x89, P1 ;  /* 0x000000891300780c */ /* 0x000fe40000f01670 */
[----:B------:R-:W-:-:S02]  /*f8c0*/  FMNMX.FTZ R12, R115, R12, !PT ;  /* 0x0000000c730c7209 */ /* 0x000fc40007810000 */
[----:B------:R-:W-:Y:S02]  /*f8d0*/  FSETP.NEU.FTZ.AND P1, PT, R10, -INF , PT ;  /* 0xff8000000a00780b */ /* 0x000fe40003f3d000 */
[----:B------:R-:W-:Y:S02]  /*f8e0*/  FMNMX.FTZ R12, R118, R12, !PT ;  /* 0x0000000c760c7209 */ /* 0x000fe40007810000 */
[----:B------:R-:W-:Y:S02]  /*f8f0*/  FSEL R11, R10, RZ, P1 ;  /* 0x000000ff0a0b7208 */ /* 0x000fe40000800000 */
[----:B------:R-:W-:Y:S02]  /*f900*/  FMNMX.FTZ R12, R119, R12, !PT ;  /* 0x0000000c770c7209 */ /* 0x000fe40007810000 */
[----:B------:R-:W-:Y:S01]  /*f910*/  ISETP.GT.AND P2, PT, R136, 0x89, !P2 ;  /* 0x000000898800780c */ /* 0x000fe20005744270 */
[----:B------:R-:W-:-:S01]  /*f920*/  FADD.FTZ R3, -R11, R3 ;  /* 0x000000030b037221 */ /* 0x000fc20000010100 */
[----:B------:R-:W-:Y:S01]  /*f930*/  FMNMX.FTZ R12, R90, R12, !PT ;  /* 0x0000000c5a0c7209 */ /* 0x000fe20007810000 */
[----:B------:R-:W-:-:S01]  /*f940*/  FFMA.FTZ R11, R2, R10, -8 ;  /* 0xc1000000020b7423 */ /* 0x000fc2000001000a */
[----:B------:R-:W-:Y:S01]  /*f950*/  ISETP.GT.AND P3, PT, R136, 0x90, !P3 ;  /* 0x000000908800780c */ /* 0x000fe20005f64270 */
[----:B------:R-:W-:Y:S01]  /*f960*/  FMUL.FTZ R3, R2, R3 ;  /* 0x0000000302037220 */ /* 0x000fe20000410000 */
[----:B------:R-:W-:-:S02]  /*f970*/  FMNMX.FTZ R12, R91, R12, !PT ;  /* 0x0000000c5b0c7209 */ /* 0x000fc40007810000 */
[----:B------:R-:W-:Y:S02]  /*f980*/  FSEL R11, R11, RZ, P1 ;  /* 0x000000ff0b0b7208 */ /* 0x000fe40000800000 */
[----:B------:R-:W-:Y:S01]  /*f990*/  FMNMX.FTZ R12, R94, R12, !PT ;  /* 0x0000000c5e0c7209 */ /* 0x000fe20007810000 */
[----:B------:R-:W-:Y:S01]  /*f9a0*/  MUFU.EX2 R3, R3 ;  /* 0x0000000300037308 */ /* 0x000fe20000000800 */
[----:B------:R-:W-:Y:S01]  /*f9b0*/  LOP3.LUT P1, RZ, R16, 0x2, RZ, 0xc0, !PT ;  /* 0x0000000210ff7812 */ /* 0x000fe2000782c0ff */
[C-C-:B------:R-:W-:Y:S01]  /*f9c0*/  FFMA.FTZ R120, R2.reuse, R120, -R11.reuse ;  /* 0x0000007802787223 */ /* 0x140fe2000001080b */
[----:B------:R-:W-:Y:S01]  /*f9d0*/  FMNMX.FTZ R12, R95, R12, !PT ;  /* 0x0000000c5f0c7209 */ /* 0x000fe20007810000 */
[C-C-:B------:R-:W-:Y:S01]  /*f9e0*/  FFMA.FTZ R121, R2.reuse, R121, -R11.reuse ;  /* 0x0000007902797223 */ /* 0x140fe2000001080b */
[----:B------:R-:W-:Y:S01]  /*f9f0*/  FSEL R59, R59, -INF , !P1 ;  /* 0xff8000003b3b7808 */ /* 0x000fe20004800000 */
[--C-:B------:R-:W-:Y:S01]  /*fa00*/  FFMA.FTZ R124, R2, R124, -R11.reuse ;  /* 0x0000007c027c7223 */ /* 0x100fe2000001080b */
[----:B------:R-:W-:Y:S01]  /*fa10*/  FMNMX.FTZ R12, R98, R12, !PT ;  /* 0x0000000c620c7209 */ /* 0x000fe20007810000 */
[----:B------:R-:W2:Y:S01]  /*fa20*/  MUFU.EX2 R120, R120 ;  /* 0x0000007800787308 */ /* 0x000ea20000000800 */
[----:B------:R-:W-:Y:S01]  /*fa30*/  ISETP.LT.OR P2, PT, R19, 0x8a, P2 ;  /* 0x0000008a1300780c */ /* 0x000fe20001741670 */
[C-C-:B------:R-:W-:Y:S01]  /*fa40*/  FFMA.FTZ R125, R2.reuse, R125, -R11.reuse ;  /* 0x0000007d027d7223 */ /* 0x140fe2000001080b */
[----:B------:R-:W-:Y:S01]  /*fa50*/  FMNMX.FTZ R12, R99, R12, !PT ;  /* 0x0000000c630c7209 */ /* 0x000fe20007810000 */
[--C-:B------:R-:W-:Y:S01]  /*fa60*/  FFMA.FTZ R128, R2, R128, -R11.reuse ;  /* 0x0000008002807223 */ /* 0x100fe2000001080b */
[----:B------:R-:W-:Y:S01]  /*fa70*/  FSEL R62, R62, -INF , !P0 ;  /* 0xff8000003e3e7808 */ /* 0x000fe20004000000 */
[--C-:B------:R-:W-:Y:S01]  /*fa80*/  FFMA.FTZ R129, R2, R129, -R11.reuse ;  /* 0x0000008102817223 */ /* 0x100fe2000001080b */
[----:B------:R-:W-:Y:S01]  /*fa90*/  FMNMX.FTZ R12, R102, R12, !PT ;  /* 0x0000000c660c7209 */ /* 0x000fe20007810000 */
[----:B------:R-:W0:Y:S01]  /*faa0*/  MUFU.EX2 R121, R121 ;  /* 0x0000007900797308 */ /* 0x000e220000000800 */
[----:B------:R-:W-:Y:S01]  /*fab0*/  ISETP.GT.AND P4, PT, R136, 0x91, !P4 ;  /* 0x000000918800780c */ /* 0x000fe20006784270 */
[C-C-:B------:R-:W-:Y:S01]  /*fac0*/  FFMA.FTZ R132, R2.reuse, R132, -R11.reuse ;  /* 0x0000008402847223 */ /* 0x140fe2000001080b */
[----:B------:R-:W-:Y:S01]  /*fad0*/  FMNMX.FTZ R12, R103, R12, !PT ;  /* 0x0000000c670c7209 */ /* 0x000fe20007810000 */
[C-C-:B------:R-:W-:Y:S01]  /*fae0*/  FFMA.FTZ R133, R2.reuse, R133, -R11.reuse ;  /* 0x0000008502857223 */ /* 0x140fe2000001080b */
[----:B------:R-:W-:Y:S01]  /*faf0*/  ISETP.LT.OR P3, PT, R19, 0x91, P3 ;  /* 0x000000911300780c */ /* 0x000fe20001f61670 */
[--C-:B------:R-:W-:Y:S01]  /*fb00*/  FFMA.FTZ R104, R2, R104, -R11.reuse ;  /* 0x0000006802687223 */ /* 0x100fe2000001080b */
[----:B------:R-:W-:Y:S01]  /*fb10*/  FMNMX.FTZ R12, R74, R12, !PT ;  /* 0x0000000c4a0c7209 */ /* 0x000fe20007810000 */
[----:B------:R-:W1:Y:S01]  /*fb20*/  MUFU.EX2 R124, R124 ;  /* 0x0000007c007c7308 */ /* 0x000e620000000800 */
[----:B------:R-:W-:Y:S01]  /*fb30*/  FSEL R63, R63, -INF , !P2 ;  /* 0xff8000003f3f7808 */ /* 0x000fe20005000000 */
[C-C-:B------:R-:W-:Y:S01]  /*fb40*/  FFMA.FTZ R105, R2.reuse, R105, -R11.reuse ;  /* 0x0000006902697223 */ /* 0x140fe2000001080b */
[----:B------:R-:W-:Y:S01]  /*fb50*/  FMNMX.FTZ R12, R75, R12, !PT ;  /* 0x0000000c4b0c7209 */ /* 0x000fe20007810000 */
[--C-:B------:R-:W-:Y:S01]  /*fb60*/  FFMA.FTZ R108, R2, R108, -R11.reuse ;  /* 0x0000006c026c7223 */ /* 0x100fe2000001080b */
[----:B------:R-:W-:Y:S01]  /*fb70*/  ISETP.GT.AND P5, PT, R136, 0x98, !P5 ;  /* 0x000000988800780c */ /* 0x000fe20006fa4270 */
[--C-:B------:R-:W-:Y:S01]  /*fb80*/  FFMA.FTZ R109, R2, R109, -R11.reuse ;  /* 0x0000006d026d7223 */ /* 0x100fe2000001080b */
[----:B------:R-:W-:Y:S01]  /*fb90*/  FMNMX.FTZ R12, R78, R12, !PT ;  /* 0x0000000c4e0c7209 */ /* 0x000fe20007810000 */
[----:B------:R-:W3:Y:S01]  /*fba0*/  MUFU.EX2 R125, R125 ;  /* 0x0000007d007d7308 */ /* 0x000ee20000000800 */
[----:B------:R-:W-:Y:S01]  /*fbb0*/  ISETP.LT.OR P4, PT, R19, 0x92, P4 ;  /* 0x000000921300780c */ /* 0x000fe20002781670 */
[C-C-:B------:R-:W-:Y:S01]  /*fbc0*/  FFMA.FTZ R112, R2.reuse, R112, -R11.reuse ;  /* 0x0000007002707223 */ /* 0x140fe2000001080b */
[----:B------:R-:W-:Y:S01]  /*fbd0*/  FMNMX.FTZ R12, R79, R12, !PT ;  /* 0x0000000c4f0c7209 */ /* 0x000fe20007810000 */
[--C-:B------:R-:W-:Y:S01]  /*fbe0*/  FFMA.FTZ R113, R2, R113, -R11.reuse ;  /* 0x0000007102717223 */ /* 0x100fe2000001080b */
[----:B------:R-:W-:Y:S01]  /*fbf0*/  FSEL R66, R66, -INF , !P3 ;  /* 0xff80000042427808 */ /* 0x000fe20005800000 */
[--C-:B------:R-:W-:Y:S01]  /*fc00*/  FFMA.FTZ R116, R2, R116, -R11.reuse ;  /* 0x0000007402747223 */ /* 0x100fe2000001080b */
[----:B------:R-:W-:Y:S01]  /*fc10*/  FMNMX.FTZ R12, R82, R12, !PT ;  /* 0x0000000c520c7209 */ /* 0x000fe20007810000 */
[----:B------:R-:W4:Y:S01]  /*fc20*/  MUFU.EX2 R128, R128 ;  /* 0x0000008000807308 */ /* 0x000f220000000800 */
[----:B------:R-:W-:Y:S01]  /*fc30*/  ISETP.GT.AND P6, PT, R136, 0x99, !P6 ;  /* 0x000000998800780c */ /* 0x000fe200077c4270 */
[C-C-:B------:R-:W-:Y:S01]  /*fc40*/  FFMA.FTZ R117, R2.reuse, R117, -R11.reuse ;  /* 0x0000007502757223 */ /* 0x140fe2000001080b */
[----:B------:R-:W-:Y:S01]  /*fc50*/  FMNMX.FTZ R12, R83, R12, !PT ;  /* 0x0000000c530c7209 */ /* 0x000fe20007810000 */
[C-C-:B------:R-:W-:Y:S01]  /*fc60*/  FFMA.FTZ R88, R2.reuse, R88, -R11.reuse ;  /* 0x0000005802587223 */ /* 0x140fe2000001080b */
[----:B------:R-:W-:Y:S01]  /*fc70*/  ISETP.LT.OR P5, PT, R19, 0x99, P5 ;  /* 0x000000991300780c */ /* 0x000fe20002fa1670 */
[--C-:B------:R-:W-:Y:S01]  /*fc80*/  FFMA.FTZ R89, R2, R89, -R11.reuse ;  /* 0x0000005902597223 */ /* 0x100fe2000001080b */
[----:B------:R-:W-:Y:S01]  /*fc90*/  FMNMX.FTZ R12, R86, R12, !PT ;  /* 0x0000000c560c7209 */ /* 0x000fe20007810000 */
[----:B------:R-:W5:Y:S01]  /*fca0*/  MUFU.EX2 R129, R129 ;  /* 0x0000008100817308 */ /* 0x000f620000000800 */
[----:B------:R-:W-:Y:S01]  /*fcb0*/  FSEL R67, R67, -INF , !P4 ;  /* 0xff80000043437808 */ /* 0x000fe20006000000 */
[C-C-:B------:R-:W-:Y:S01]  /*fcc0*/  FFMA.FTZ R92, R2.reuse, R92, -R11.reuse ;  /* 0x0000005c025c7223 */ /* 0x140fe2000001080b */
[----:B------:R-:W-:Y:S01]  /*fcd0*/  FMNMX.FTZ R12, R87, R12, !PT ;  /* 0x0000000c570c7209 */ /* 0x000fe20007810000 */
[----:B------:R-:W-:Y:S01]  /*fce0*/  FFMA.FTZ R93, R2, R93, -R11 ;  /* 0x0000005d025d7223 */ /* 0x000fe2000001080b */
[----:B------:R-:W-:Y:S01]  /*fcf0*/  ISETP.LT.OR P6, PT, R19, 0x9a, P6 ;  /* 0x0000009a1300780c */ /* 0x000fe200037c1670 */
[----:B--2---:R-:W-:Y:S01]  /*fd00*/  FFMA.FTZ R19, R3, R137, R120 ;  /* 0x0000008903137223 */ /* 0x004fe20000010078 */
[----:B------:R-:W-:Y:S01]  /*fd10*/  FMNMX.FTZ R12, R58, R12, !PT ;  /* 0x0000000c3a0c7209 */ /* 0x000fe20007810000 */
[----:B------:R-:W2:Y:S01]  /*fd20*/  MUFU.EX2 R132, R132 ;  /* 0x0000008400847308 */ /* 0x000ea20000000800 */
[----:B------:R-:W-:Y:S01]  /*fd30*/  FSEL R70, R70, -INF , !P5 ;  /* 0xff80000046467808 */ /* 0x000fe20006800000 */
[----:B0-----:R-:W-:Y:S01]  /*fd40*/  FADD.FTZ R19, R121, R19 ;  /* 0x0000001379137221 */ /* 0x001fe20000010000 */
[----:B------:R-:W-:Y:S01]  /*fd50*/  FMNMX.FTZ R12, R59, R12, !PT ;  /* 0x0000000c3b0c7209 */ /* 0x000fe20007810000 */
[----:B------:R-:W-:Y:S01]  /*fd60*/  FFMA.FTZ R96, R2, R96, -R11 ;  /* 0x0000006002607223 */ /* 0x000fe2000001080b */
[----:B------:R-:W-:Y:S01]  /*fd70*/  FSEL R71, R71, -INF , !P6 ;  /* 0xff80000047477808 */ /* 0x000fe20007000000 */
[----:B-1----:R-:W-:Y:S01]  /*fd80*/  FADD.FTZ R19, R124, R19 ;  /* 0x000000137c137221 */ /* 0x002fe20000010000 */
[----:B------:R-:W-:Y:S01]  /*fd90*/  FMNMX.FTZ R12, R62, R12, !PT ;  /* 0x0000000c3e0c7209 */ /* 0x000fe20007810000 */
[----:B------:R-:W0:Y:S01]  /*fda0*/  MUFU.EX2 R133, R133 ;  /* 0x0000008500857308 */ /* 0x000e220000000800 */
[----:B------:R-:W-:-:S01]  /*fdb0*/  FFMA.FTZ R97, R2, R97, -R11 ;  /* 0x0000006102617223 */ /* 0x000fc2000001080b */
[----:B---3--:R-:W-:Y:S01]  /*fdc0*/  FADD.FTZ R19, R125, R19 ;  /* 0x000000137d137221 */ /* 0x008fe20000010000 */
[----:B------:R-:W-:Y:S01]  /*fdd0*/  FMNMX.FTZ R12, R63, R12, !PT ;  /* 0x0000000c3f0c7209 */ /* 0x000fe20007810000 */
[C-C-:B------:R-:W-:Y:S01]  /*fde0*/  FFMA.FTZ R100, R2.reuse, R100, -R11.reuse ;  /* 0x0000006402647223 */ /* 0x140fe2000001080b */
[----:B------:R-:W-:-:S01]  /*fdf0*/  FFMA.FTZ R101, R2, R101, -R11 ;  /* 0x0000006502657223 */ /* 0x000fc2000001080b */
[----:B----4-:R-:W-:Y:S01]  /*fe00*/  FADD.FTZ R19, R128, R19 ;  /* 0x0000001380137221 */ /* 0x010fe20000010000 */
[----:B------:R-:W-:Y:S01]  /*fe10*/  FMNMX.FTZ R12, R66, R12, !PT ;  /* 0x0000000c420c7209 */ /* 0x000fe20007810000 */
[----:B------:R-:W1:Y:S01]  /*fe20*/  MUFU.EX2 R104, R104 ;  /* 0x0000006800687308 */ /* 0x000e620000000800 */
[----:B------:R-:W-:-:S01]  /*fe30*/  FFMA.FTZ R72, R2, R72, -R11 ;  /* 0x0000004802487223 */ /* 0x000fc2000001080b */
[----:B-----5:R-:W-:Y:S01]  /*fe40*/  FADD.FTZ R19, R129, R19 ;  /* 0x0000001381137221 */ /* 0x020fe20000010000 */
[----:B------:R-:W-:Y:S01]  /*fe50*/  FMNMX.FTZ R12, R67, R12, !PT ;  /* 0x0000000c430c7209 */ /* 0x000fe20007810000 */
[C-C-:B------:R-:W-:Y:S01]  /*fe60*/  FFMA.FTZ R73, R2.reuse, R73, -R11.reuse ;  /* 0x0000004902497223 */ /* 0x140fe2000001080b */
[----:B------:R-:W-:-:S01]  /*fe70*/  FFMA.FTZ R76, R2, R76, -R11 ;  /* 0x0000004c024c7223 */ /* 0x000fc2000001080b */
[----:B--2---:R-:W-:Y:S01]  /*fe80*/  FADD.FTZ R19, R132, R19 ;  /* 0x0000001384137221 */ /* 0x004fe20000010000 */
[----:B------:R-:W-:Y:S01]  /*fe90*/  FMNMX.FTZ R12, R70, R12, !PT ;  /* 0x0000000c460c7209 */ /* 0x000fe20007810000 */
[----:B------:R-:W2:Y:S01]  /*fea0*/  MUFU.EX2 R105, R105 ;  /* 0x0000006900697308 */ /* 0x000ea20000000800 */
[----:B------:R-:W-:-:S01]  /*feb0*/  FFMA.FTZ R77, R2, R77, -R11 ;  /* 0x0000004d024d7223 */ /* 0x000fc2000001080b */
[----:B0-----:R-:W-:Y:S01]  /*fec0*/  FADD.FTZ R19, R133, R19 ;  /* 0x0000001385137221 */ /* 0x001fe20000010000 */
[----:B------:R-:W-:Y:S01]  /*fed0*/  FMNMX.FTZ R12, R71, R12, !PT ;  /* 0x0000000c470c7209 */ /* 0x000fe20007810000 */
[C-C-:B------:R-:W-:Y:S01]  /*fee0*/  FFMA.FTZ R80, R2.reuse, R80, -R11.reuse ;  /* 0x0000005002507223 */ /* 0x140fe2000001080b */
[----:B------:R-:W-:-:S01]  /*fef0*/  FFMA.FTZ R81, R2, R81, -R11 ;  /* 0x0000005102517223 */ /* 0x000fc2000001080b */
[C-C-:B------:R-:W-:Y:S01]  /*ff00*/  FFMA.FTZ R84, R2.reuse, R84, -R11.reuse ;  /* 0x0000005402547223 */ /* 0x140fe2000001080b */
[----:B------:R-:W-:-:S01]  /*ff10*/  FFMA.FTZ R85, R2, R85, -R11 ;  /* 0x0000005502557223 */ /* 0x000fc2000001080b */
[----:B------:R-:W0:Y:S01]  /*ff20*/  SHFL.BFLY PT, R13, R12, 0x2, 0x1f ;  /* 0x0c401f000c0d7f89 */ /* 0x000e2200000e0000 */
[----:B------:R-:W3:Y:S01]  /*ff30*/  MUFU.EX2 R108, R108 ;  /* 0x0000006c006c7308 */ /* 0x000ee20000000800 */
        /* <DEDUP_REMOVED lines=11> */
[----:B------:R-:W-:-:S04]  /*fff0*/  LOP3.LUT P0, RZ, R17, 0x40, RZ, 0xc0, !PT ;  /* 0x0000004011ff7812 */ /* 0x000fc8000780c0ff */
[----:B------:R-:W2:Y:S01]  /*10000*/  MUFU.EX2 R112, R112 ;  /* 0x0000007000707308 */ /* 0x000ea20000000800 */
[----:B---3--:R-:W-:-:S01]  /*10010*/  FADD.FTZ R19, R108, R19 ;  /* 0x000000136c137221 */ /* 0x008fc20000010000 */
[----:B0-----:R-:W-:-:S06]  /*10020*/  FMNMX.FTZ R12, R12, R13, !PT ;  /* 0x0000000d0c0c7209 */ /* 0x001fcc0007810000 */
[----:B------:R-:W0:Y:S01]  /*10030*/  MUFU.EX2 R113, R113 ;  /* 0x0000007100717308 */ /* 0x000e220000000800 */
[----:B-1----:R-:W-:-:S01]  /*10040*/  FADD.FTZ R19, R109, R19 ;  /* 0x000000136d137221 */ /* 0x002fc20000010000 */
[----:B------:R-:W1:Y:S06]  /*10050*/  SHFL.BFLY PT, R13, R12, 0x1, 0x1f ;  /* 0x0c201f000c0d7f89 */ /* 0x000e6c00000e0000 */
[----:B------:R-:W3:Y:S01]  /*10060*/  MUFU.EX2 R116, R116 ;  /* 0x0000007400747308 */ /* 0x000ee20000000800 */
[----:B--2---:R-:W-:-:S07]  /*10070*/  FADD.FTZ R19, R112, R19 ;  /* 0x0000001370137221 */ /* 0x004fce0000010000 */
[----:B------:R-:W2:Y:S01]  /*10080*/  MUFU.EX2 R117, R117 ;  /* 0x0000007500757308 */ /* 0x000ea20000000800 */
[----:B0-----:R-:W-:-:S07]  /*10090*/  FADD.FTZ R19, R113, R19 ;  /* 0x0000001371137221 */ /* 0x001fce0000010000 */
[----:B------:R-:W0:Y:S01]  /*100a0*/  MUFU.EX2 R88, R88 ;  /* 0x0000005800587308 */ /* 0x000e220000000800 */
[----:B---3--:R-:W-:-:S01]  /*100b0*/  FADD.FTZ R19, R116, R19 ;  /* 0x0000001374137221 */ /* 0x008fc20000010000 */
[----:B-1----:R-:W-:-:S04]  /*100c0*/  FMNMX.FTZ R12, R12, R13, !PT ;  /* 0x0000000d0c0c7209 */ /* 0x002fc80007810000 */
[----:B------:R-:W-:Y:S02]  /*100d0*/  FSETP.NEU.FTZ.AND P1, PT, R12, -INF , PT ;  /* 0xff8000000c00780b */ /* 0x000fe40003f3d000 */
[----:B------:R-:W1:Y:S01]  /*100e0*/  MUFU.EX2 R89, R89 ;  /* 0x0000005900597308 */ /* 0x000e620000000800 */
[----:B--2---:R-:W-:-:S01]  /*100f0*/  FADD.FTZ R19, R117, R19 ;  /* 0x0000001375137221 */ /* 0x004fc20000010000 */
[----:B------:R-:W-:-:S05]  /*10100*/  FSEL R13, R12, RZ, P1 ;  /* 0x000000ff0c0d7208 */ /* 0x000fca0000800000 */
[----:B------:R-:W-:Y:S01]  /*10110*/  FADD.FTZ R0, -R13, R0 ;  /* 0x000000000d007221 */ /* 0x000fe20000010100 */
[----:B------:R-:W-:-:S01]  /*10120*/  FFMA.FTZ R13, R2, R12, -8 ;  /* 0xc1000000020d7423 */ /* 0x000fc2000001000c */
[----:B------:R-:W2:Y:S01]  /*10130*/  MUFU.EX2 R92, R92 ;  /* 0x0000005c005c7308 */ /* 0x000ea20000000800 */
[----:B0-----:R-:W-:-:S01]  /*10140*/  FADD.FTZ R19, R88, R19 ;  /* 0x0000001358137221 */ /* 0x001fc20000010000 */
[----:B------:R-:W-:Y:S02]  /*10150*/  FMUL.FTZ R0, R2, R0 ;  /* 0x0000000002007220 */ /* 0x000fe40000410000 */
[----:B------:R-:W-:Y:S01]  /*10160*/  FSEL R13, R13, RZ, P1 ;  /* 0x000000ff0d0d7208 */ /* 0x000fe20000800000 */
[----:B-1----:R-:W-:-:S03]  /*10170*/  FADD.FTZ R19, R89, R19 ;  /* 0x0000001359137221 */ /* 0x002fc60000010000 */
        /* <DEDUP_REMOVED lines=20> */
[----:B------:R-:W-:Y:S01]  /*102c0*/  FFMA.FTZ R91, R2, R91, -R13 ;  /* 0x0000005b025b7223 */ /* 0x000fe2000001080d */
[----:B--2---:R-:W-:-:S01]  /*102d0*/  FADD.FTZ R19, R92, R19 ;  /* 0x000000135c137221 */ /* 0x004fc20000010000 */
        /* <DEDUP_REMOVED lines=129> */
[----:B--2---:R-:W-:-:S05]  /*10af0*/  FADD.FTZ R19, R11, R19 ;  /* 0x000000130b137221 */ /* 0x004fca0000010000 */
[----:B------:R2:W-:Y:S02]  /*10b00*/  STL [R1], R19 ;  /* 0x0000001301007387 */ /* 0x0005e40000100800 */
        /* <DEDUP_REMOVED lines=9> */
[----:B-1----:R-:W-:-:S04]  /*10ba0*/  FADD.FTZ R21, R67, R21 ;  /* 0x0000001543157221 */ /* 0x002fc80000010000 */
[----:B---3--:R-:W-:-:S04]  /*10bb0*/  FADD.FTZ R21, R70, R21 ;  /* 0x0000001546157221 */ /* 0x008fc80000010000 */
[----:B0-----:R-:W-:Y:S01]  /*10bc0*/  FADD.FTZ R21, R13, R21 ;  /* 0x000000150d157221 */ /* 0x001fe20000010000 */
[----:B--2---:R-:W-:Y:S06]  /*10bd0*/  @!P0 BRA `(.L_x_12276) ;  /* 0x0000000000048947 */ /* 0x004fec0003800000 */
[----:B------:R-:W-:Y:S01]  /*10be0*/  BPT.TRAP 0x1 ;  /* 0x000000040000795c */ /* 0x000fe20000300000 */
.L_x_12276:
        /* <DEDUP_REMOVED lines=80> */
[C---:B--2---:R-:W-:Y:S01]  /*110f0*/  ISETP.GT.AND P1, PT, R8.reuse, R19, PT ;  /* 0x000000130800720c */ /* 0x044fe20003f24270 */
[----:B------:R-:W-:Y:S02]  /*11100*/  VIADD R8, R8, 0xffffffff ;  /* 0xffffffff08087836 */ /* 0x000fe40000000000 */
[----:B------:R-:W-:-:S10]  /*11110*/  IMAD.MOV.U32 R19, RZ, RZ, R15 ;  /* 0x000000ffff137224 */ /* 0x000fd400078e000f */
[----:B0-----:R-:W-:Y:S05]  /*11120*/  @P1 BRA `(.L_x_12277) ;  /* 0xffffffbc00801947 */ /* 0x001fea000383ffff */
[----:B------:R-:W-:Y:S05]  /*11130*/  BSYNC B0 ;  /* 0x0000000000007941 */ /* 0x000fea0003800000 */
.L_x_12257:
[----:B------:R-:W-:Y:S02]  /*11140*/  IMAD.MOV.U32 R0, RZ, RZ, R12 ;  /* 0x000000ffff007224 */ /* 0x000fe400078e000c */
[----:B------:R-:W-:Y:S02]  /*11150*/  IMAD.MOV.U32 R3, RZ, RZ, R10 ;  /* 0x000000ffff037224 */ /* 0x000fe400078e000a */
[----:B------:R-:W-:Y:S02]  /*11160*/  IMAD.MOV.U32 R19, RZ, RZ, R15 ;  /* 0x000000ffff137224 */ /* 0x000fe400078e000f */
[----:B------:R-:W-:-:S07]  /*11170*/  IMAD.MOV.U32 R156, RZ, RZ, R14 ;  /* 0x000000ffff9c7224 */ /* 0x000fce00078e000e */
.L_x_12256:
[----:B------:R-:W-:Y:S05]  /*11180*/  BSYNC B1 ;  /* 0x0000000000017941 */ /* 0x000fea0003800000 */
.L_x_12255:
[----:B------:R-:W2:Y:S01]  /*11190*/  LDL R10, [R1+0x1c] ;  /* 0x00001c00010a7983 */ /* 0x000ea20000100800 */
[----:B------:R-:W0:Y:S03]  /*111a0*/  LDC R11, c[0x0][0x448] ;  /* 0x00011200ff0b7b82 */ /* 0x000e260000000800 */
[----:B------:R-:W3:Y:S04]  /*111b0*/  LDL R15, [R1+0x4] ;  /* 0x00000400010f7983 */ /* 0x000ee80000100800 */
        /* <DEDUP_REMOVED lines=27> */
.L_x_12280:
[----:B------:R-:W-:-:S13]  /*11370*/  ISETP.NE.AND P1, PT, R14, 0x1, PT ;  /* 0x000000010e00780c */ /* 0x000fda0003f25270 */
[----:B------:R-:W0:Y:S02]  /*11380*/  @P1 LDC.64 R12, c[0x0][0x9e8] ;  /* 0x00027a00ff0c1b82 */ /* 0x000e240000000a00 */
[----:B0-----:R-:W-:-:S05]  /*11390*/  @P1 IMAD.HI.U32 R12, R10, R12, RZ ;  /* 0x0000000c0a0c1227 */ /* 0x001fca00078e00ff */
[----:B------:R-:W-:-:S07]  /*113a0*/  @P1 SHF.R.U32.HI R10, RZ, R13, R12 ;  /* 0x0000000dff0a1219 */ /* 0x000fce000001160c */
.L_x_12281:
[----:B------:R-:W-:Y:S05]  /*113b0*/  BSYNC B0 ;  /* 0x0000000000007941 */ /* 0x000fea0003800000 */
.L_x_12279:
[----:B------:R-:W-:-:S05]  /*113c0*/  IMAD R10, R10, R14, RZ ;  /* 0x0000000e0a0a7224 */ /* 0x000fca00078e02ff */
[----:B------:R-:W-:-:S07]  /*113d0*/  VIMNMX R9, R9, R10, !PT ;  /* 0x0000000a09097248 */ /* 0x000fce0007fe0100 */
.L_x_12278:
[----:B------:R-:W2:Y:S01]  /*113e0*/  LDL R11, [R1+0x40] ;  /* 0x00004000010b7983 */ /* 0x000ea20000100800 */
[----:B------:R-:W-:Y:S01]  /*113f0*/  VIADD R9, R9, 0x9f ;  /* 0x0000009f09097836 */ /* 0x000fe20000000000 */
[----:B------:R-:W-:Y:S03]  /*11400*/  BSSY B0, `(.L_x_12282) ;  /* 0x000025c000007945 */ /* 0x000fe60003800000 */
[----:B------:R-:W-:-:S05]  /*11410*/  IMAD.HI R9, R9, 0x66666667, RZ ;  /* 0x6666666709097827 */ /* 0x000fca00078e02ff */
[----:B------:R-:W-:-:S04]  /*11420*/  SHF.R.U32.HI R10, RZ, 0x1f, R9 ;  /* 0x0000001fff0a7819 */ /* 0x000fc80000011609 */
[----:B------:R-:W-:-:S04]  /*11430*/  LEA.HI.SX32 R10, R9, R10, 0x1a ;  /* 0x0000000a090a7211 */ /* 0x000fc800078fd2ff */
        /* <DEDUP_REMOVED lines=8> */
[----:B------:R-:W-:Y:S02]  /*114c0*/  IMAD.MOV.U32 R9, RZ, RZ, R156 ;  /* 0x000000ffff097224 */ /* 0x000fe400078e009c */
[----:B------:R-:W-:-:S07]  /*114d0*/  IMAD.MOV.U32 R8, RZ, RZ, R19 ;  /* 0x000000ffff087224 */ /* 0x000fce00078e0013 */
.L_x_12296:
[----:B------:R-:W-:-:S04]  /*114e0*/  ISETP.NE.AND P1, PT, R8, 0x1, PT ;  /* 0x000000010800780c */ /* 0x000fc80003f25270 */
[----:B------:R-:W-:-:S04]  /*114f0*/  SEL R156, RZ, 0x1, P1 ;  /* 0x00000001ff9c7807 */ /* 0x000fc80000800000 */
[----:B------:R-:W-:Y:S01]  /*11500*/  LOP3.LUT R156, R9, R156, RZ, 0x3c, !PT ;  /* 0x0000009c099c7212 */ /* 0x000fe200078e3cff */
[----:B------:R-:W-:Y:S06]  /*11510*/  @!P0 BRA `(.L_x_12285) ;  /* 0x0000000000048947 */ /* 0x000fec0003800000 */
[----:B------:R-:W-:Y:S01]  /*11520*/  BPT.TRAP 0x1 ;  /* 0x000000040000795c */ /* 0x000fe20000300000 */
.L_x_12285:
        /* <DEDUP_REMOVED lines=8> */
.L_x_12286:
        /* <DEDUP_REMOVED lines=8> */
.L_x_12288:
[----:B------:R-:W-:Y:S05]  /*11630*/  BSYNC B2 ;  /* 0x0000000000027941 */ /* 0x000fea0003800000 */
.L_x_12287:
[----:B------:R-:W-:Y:S01]  /*11640*/  IMAD.MOV.U32 R12, RZ, RZ, R0 ;  /* 0x000000ffff0c7224 */ /* 0x000fe200078e0000 */
        /* <DEDUP_REMOVED lines=30> */
[----:B------:R-:W-:Y:S01]  /*11830*/  R2UR UR14, R56 ;  /* 0x00000000380e72ca */ /* 0x000fe200000e0000 */
[----:B------:R-:W-:Y:S01]  /*11840*/  VIADD R56, R0, 0x102 ;  /* 0x0000010200387836 */ /* 0x000fe20000000000 */
[----:B------:R-:W-:Y:S01]  /*11850*/  R2UR UR15, R57 ;  /* 0x00000000390f72ca */ /* 0x000fe200000e0000 */
[----:B------:R-:W-:Y:S01]  /*11860*/  IMAD.MOV.U32 R57, RZ, RZ, -0x7fffffe0 ;  /* 0x80000020ff397424 */ /* 0x000fe200078e00ff */
[----:B------:R-:W-:-:S02]  /*11870*/  R2UR UR4, R4 ;  /* 0x00000000040472ca */ /* 0x000fc400000e0000 */
[----:B------:R-:W-:Y:S02]  /*11880*/  R2UR UR5, R5 ;  /* 0x00000000050572ca */ /* 0x000fe400000e0000 */
        /* <DEDUP_REMOVED lines=50> */
.L_x_12290:
[----:B------:R-:W-:Y:S01]  /*11bb0*/  SHF.L.U32 R0, R9, 0x1f, RZ ;  /* 0x0000001f09007819 */ /* 0x000fe200000006ff */
[----:B------:R-:W-:-:S04]  /*11bc0*/  IMAD R15, R8, 0x8, R18 ;  /* 0x00000008080f7824 */ /* 0x000fc800078e0212 */
[----:B------:R2:W3:Y:S01]  /*11bd0*/  SYNCS.PHASECHK.TRANS64.TRYWAIT P1, [R15+URZ+0x13250], R0 ;  /* 0x013250000f0075a7 */ /* 0x0004e2000802017f */
[----:B------:R-:W-:Y:S05]  /*11be0*/  @!P0 BRA `(.L_x_12291) ;  /* 0x0000000000048947 */ /* 0x000fea0003800000 */
[----:B------:R-:W-:Y:S01]  /*11bf0*/  BPT.TRAP 0x1 ;  /* 0x000000040000795c */ /* 0x000fe20000300000 */
.L_x_12291:
[----:B------:R-:W-:Y:S04]  /*11c00*/  BSSY B2, `(.L_x_12292) ;  /* 0x0000004000027945 */ /* 0x000fe80003800000 */
[----:B---3--:R-:W-:Y:S05]  /*11c10*/  @P1 BRA `(.L_x_12293) ;  /* 0x0000000000081947 */ /* 0x008fea0003800000 */
[----:B------:R-:W3:Y:S02]  /*11c20*/  SYNCS.PHASECHK.TRANS64.TRYWAIT P1, [R15+URZ+0x13250], R0 ;  /* 0x013250000f0075a7 */ /* 0x000ee4000802017f */
[----:B---3--:R-:W-:Y:S05]  /*11c30*/  @!P1 BRA `(.L_x_12294) ;  /* 0x0000011000149947 */ /* 0x008fea0003800000 */
.L_x_12293:
[----:B------:R-:W-:Y:S05]  /*11c40*/  BSYNC B2 ;  /* 0x0000000000027941 */ /* 0x000fea0003800000 */
.L_x_12292:
[----:B------:R-:W-:Y:S01]  /*11c50*/  VIADD R9, R18, 0x1000 ;  /* 0x0000100012097836 */ /* 0x000fe20000000000 */
[----:B------:R-:W-:-:S04]  /*11c60*/  WARPGROUP.ARRIVE ;  /* 0x00000000000079c5 */ /* 0x000fc80000000000 */
[----:B------:R-:W-:-:S04]  /*11c70*/  SHF.R.U32.HI R9, RZ, 0x4, R9 ;  /* 0x00000004ff097819 */ /* 0x000fc80000011609 */
[----:B------:R-:W-:-:S04]  /*11c80*/  LOP3.LUT R9, R9, 0x3fff, RZ, 0xc0, !PT ;  /* 0x00003fff09097812 */ /* 0x000fc800078ec0ff */
[----:B------:R-:W-:-:S05]  /*11c90*/  LOP3.LUT R9, R9, 0x10000, RZ, 0xfc, !PT ;  /* 0x0001000009097812 */ /* 0x000fca00078efcff */
[----:B------:R-:W-:Y:S02]  /*11ca0*/  IMAD R8, R8, 0x280, R9 ;  /* 0x0000028008087824 */ /* 0x000fe400078e0209 */
[----:B------:R-:W-:-:S03]  /*11cb0*/  IMAD.MOV.U32 R9, RZ, RZ, -0x3ffffff0 ;  /* 0xc0000010ff097424 */ /* 0x000fc600078e00ff */
[----:B------:R-:W-:Y:S02]  /*11cc0*/  R2UR UR6, R8 ;  /* 0x00000000080672ca */ /* 0x000fe400000e0000 */
[----:B------:R-:W-:-:S13]  /*11cd0*/  R2UR UR7, R9 ;  /* 0x00000000090772ca */ /* 0x000fda00000e0000 */
[----:B------:R-:W-:Y:S01]  /*11ce0*/  QGMMA.64x64x32.F32.E4M3.E4M3 R24, R152, gdesc[UR4], R24, gsb0 ;  /* 0x00e0000498187df3 */ /* 0x000fe20008000818 */
[----:B--23--:R-:W-:-:S04]  /*11cf0*/  FMNMX.FTZ R0, R120, R10, !PT ;  /* 0x0000000a78007209 */ /* 0x00cfc80007810000 */
[----:B------:R-:W-:-:S04]  /*11d00*/  FMNMX.FTZ R0, R121, R0, !PT ;  /* 0x0000000079007209 */ /* 0x000fc80007810000 */
[----:B------:R-:W-:Y:S02]  /*11d10*/  FMNMX.FTZ R9, R124, R0, !PT ;  /* 0x000000007c097209 */ /* 0x000fe40007810000 */
[----:B------:R-:W-:-:S04]  /*11d20*/  FMNMX.FTZ R0, R122, R11, !PT ;  /* 0x0000000b7a007209 */ /* 0x000fc80007810000 */
[----:B------:R-:W-:Y:S01]  /*11d30*/  FMNMX.FTZ R0, R123, R0, !PT ;  /* 0x000000007b007209 */ /* 0x000fe20007810000 */
[----:B------:R-:W-:Y:S02]  /*11d40*/  WARPGROUP.DEPBAR.LE gsb0, 0x0 ;  /* 0x00008000000079c5 */ /* 0x000fe40000010000 */
[----:B------:R-:W2:Y:S01]  /*11d50*/  LDL.LU R155, [R1] ;  /* 0x00000000019b7983 */ /* 0x000ea20000300800 */
[----:B------:R-:W-:Y:S01]  /*11d60*/  FMNMX.FTZ R0, R126, R0, !PT ;  /* 0x000000007e007209 */ /* 0x000fe20007810000 */
[----:B------:R-:W-:Y:S01]  /*11d70*/  VIADD R12, R8, 0x80 ;  /* 0x00000080080c7836 */ /* 0x000fe20000000000 */
[----:B------:R-:W-:Y:S01]  /*11d80*/  FMNMX.FTZ R9, R125, R9, !PT ;  /* 0x000000097d097209 */ /* 0x000fe20007810000 */
[----:B------:R-:W-:Y:S01]  /*11d90*/  IMAD.MOV.U32 R13, RZ, RZ, -0x3ffffff0 ;  /* 0xc0000010ff0d7424 */ /* 0x000fe200078e00ff */
[----:B------:R-:W-:Y:S01]  /*11da0*/  FMNMX.FTZ R0, R127, R0, !PT ;  /* 0x000000007f007209 */ /* 0x000fe20007810000 */
[----:B------:R-:W-:Y:S01]  /*11db0*/  WARPGROUP.ARRIVE ;  /* 0x00000000000079c5 */ /* 0x000fe20000000000 */
        /* <DEDUP_REMOVED lines=45> */
[----:B------:R-:W-:Y:S01]  /*12090*/  FMNMX.FTZ R0, R74, R0, !PT ;  /* 0x000000004a007209 */ /* 0x000fe20007810000 */
[----:B------:R-:W-:Y:S01]  /*120a0*/  QGMMA.64x64x32.F32.E4M3.E4M3 R24, R148, gdesc[UR4], R24, gsb0 ;  /* 0x00e0000494187df3 */ /* 0x000fe20008000818 */
        /* <DEDUP_REMOVED lines=30> */
[----:B------:R-:W-:-:S02]  /*12290*/  R2UR UR6, R12 ;  /* 0x000000000c0672ca */ /* 0x000fc400000e0000 */
[----:B------:R-:W-:Y:S01]  /*122a0*/  R2UR UR7, R13 ;  /* 0x000000000d0772ca */ /* 0x000fe200000e0000 */
[----:B------:R-:W3:Y:S01]  /*122b0*/  SHFL.BFLY PT, R12, R9, 0x2, 0x1f ;  /* 0x0c401f00090c7f89 */ /* 0x000ee200000e0000 */
[----:B------:R-:W-:-:S03]  /*122c0*/  IMAD.MOV.U32 R13, RZ, RZ, -0x3ffffff0 ;  /* 0xc0000010ff0d7424 */ /* 0x000fc600078e00ff */
[----:B01----:R-:W0:Y:S01]  /*122d0*/  SHFL.BFLY PT, R3, R0, 0x2, 0x1f ;  /* 0x0c401f0000037f89 */ /* 0x003e2200000e0000 */
[----:B------:R-:W-:Y:S02]  /*122e0*/  WARPGROUP.DEPBAR.LE gsb0, 0x0 ;  /* 0x00008000000079c5 */ /* 0x000fe40000010000 */
[----:B------:R-:W-:-:S06]  /*122f0*/  WARPGROUP.ARRIVE ;  /* 0x00000000000079c5 */ /* 0x000fcc0000000000 */
[----:B------:R-:W-:Y:S01]  /*12300*/  QGMMA.64x64x32.F32.E4M3.E4M3 R24, R144, gdesc[UR4], R24, gsb0 ;  /* 0x00e0000490187df3 */ /* 0x000fe20008000818 */
[----:B------:R-:W-:Y:S02]  /*12310*/  R2UR UR7, R13 ;  /* 0x000000000d0772ca */ /* 0x000fe400000e0000 */
[----:B---3--:R-:W-:Y:S01]  /*12320*/  FMNMX.FTZ R9, R9, R12, !PT ;  /* 0x0000000c09097209 */ /* 0x008fe20007810000 */
[----:B------:R-:W-:Y:S01]  /*12330*/  VIADD R12, R8, 0x180 ;  /* 0x00000180080c7836 */ /* 0x000fe20000000000 */
[----:B0-----:R-:W-:-:S03]  /*12340*/  FMNMX.FTZ R0, R0, R3, !PT ;  /* 0x0000000300007209 */ /* 0x001fc60007810000 */
[----:B------:R-:W0:Y:S01]  /*12350*/  SHFL.BFLY PT, R3, R9, 0x1, 0x1f ;  /* 0x0c201f0009037f89 */ /* 0x000e2200000e0000 */
[----:B------:R-:W-:-:S03]  /*12360*/  R2UR UR6, R12 ;  /* 0x000000000c0672ca */ /* 0x000fc600000e0000 */
[----:B------:R-:W1:Y:S01]  /*12370*/  SHFL.BFLY PT, R12, R0, 0x1, 0x1f ;  /* 0x0c201f00000c7f89 */ /* 0x000e6200000e0000 */
[----:B0-----:R-:W-:Y:S02]  /*12380*/  FMNMX.FTZ R3, R9, R3, !PT ;  /* 0x0000000309037209 */ /* 0x001fe40007810000 */
[----:B-1----:R-:W-:-:S03]  /*12390*/  FMNMX.FTZ R0, R0, R12, !PT ;  /* 0x0000000c00007209 */ /* 0x002fc60007810000 */
[----:B------:R-:W-:Y:S02]  /*123a0*/  FADD.FTZ R10, -R3, R10 ;  /* 0x0000000a030a7221 */ /* 0x000fe40000010100 */
[----:B------:R-:W-:-:S01]  /*123b0*/  FADD.FTZ R9, -R0, R11 ;  /* 0x0000000b00097221 */ /* 0x000fc20000010100 */
[C---:B------:R-:W-:Y:S01]  /*123c0*/  FFMA.FTZ R11, R2.reuse, R3, -8 ;  /* 0xc1000000020b7423 */ /* 0x040fe20000010003 */
[C---:B------:R-:W-:Y:S02]  /*123d0*/  FMUL.FTZ R10, R2.reuse, R10 ;  /* 0x0000000a020a7220 */ /* 0x040fe40000410000 */
[C---:B------:R-:W-:Y:S01]  /*123e0*/  FMUL.FTZ R9, R2.reuse, R9 ;  /* 0x0000000902097220 */ /* 0x040fe20000410000 */
        /* <DEDUP_REMOVED lines=9> */
[----:B------:R-:W-:-:S02]  /*12480*/  IMAD.MOV.U32 R57, RZ, RZ, -0x3ffffff0 ;  /* 0xc0000010ff397424 */ /* 0x000fc400078e00ff */
        /* <DEDUP_REMOVED lines=22> */
[----:B------:R-:W-:-:S02]  /*125f0*/  WARPGROUP.DEPBAR.LE gsb0, 0x0 ;  /* 0x00008000000079c5 */ /* 0x000fc40000010000 */
[----:B------:R-:W-:Y:S01]  /*12600*/  WARPGROUP.ARRIVE ;  /* 0x00000000000079c5 */ /* 0x000fe20000000000 */
        /* <DEDUP_REMOVED lines=14> */
[----:B------:R-:W-:Y:S01]  /*126f0*/  QGMMA.64x64x32.F32.E4M3.E4M3 R24, R140, gdesc[UR4], R24, gsb0 ;  /* 0x00e000048c187df3 */ /* 0x000fe20008000818 */
[----:B------:R-:W-:-:S01]  /*12700*/  FFMA.FTZ R69, R2, R0, -8 ;  /* 0xc100000002457423 */ /* 0x000fc20000010000 */
[----:B------:R-:W4:Y:S01]  /*12710*/  MUFU.EX2 R124, R124 ;  /* 0x0000007c007c7308 */ /* 0x000f220000000800 */
[----:B------:R-:W-:Y:S01]  /*12720*/  R2UR UR7, R57 ;  /* 0x00000000390772ca */ /* 0x000fe200000e0000 */
[----:B------:R-:W-:-:S02]  /*12730*/  VIADD R56, R8, 0x200 ;  /* 0x0000020008387836 */ /* 0x000fc40000000000 */
[----:B------:R-:W-:-:S01]  /*12740*/  FFMA.FTZ R122, R2, R122, -R69 ;  /* 0x0000007a027a7223 */ /* 0x000fc20000010845 */
[C-C-:B------:R-:W-:Y:S01]  /*12750*/  FFMA.FTZ R123, R2.reuse, R123, -R69.reuse ;  /* 0x0000007b027b7223 */ /* 0x140fe20000010845 */
[----:B------:R-:W-:-:S01]  /*12760*/  FFMA.FTZ R8, R2, R99, -R69 ;  /* 0x0000006302087223 */ /* 0x000fc20000010845 */
[C-C-:B------:R-:W-:Y:S01]  /*12770*/  FFMA.FTZ R126, R2.reuse, R126, -R69.reuse ;  /* 0x0000007e027e7223 */ /* 0x140fe20000010845 */
[----:B------:R-:W-:-:S01]  /*12780*/  FFMA.FTZ R127, R2, R127, -R69 ;  /* 0x0000007f027f7223 */ /* 0x000fc20000010845 */
[----:B------:R-:W5:Y:S01]  /*12790*/  MUFU.EX2 R125, R125 ;  /* 0x0000007d007d7308 */ /* 0x000f620000000800 */
        /* <DEDUP_REMOVED lines=13> */
[----:B------:R-:W-:Y:S01]  /*12870*/  FFMA.FTZ R90, R2, R90, -R69 ;  /* 0x0000005a025a7223 */ /* 0x000fe20000010845 */
[----:B--2---:R-:W-:-:S01]  /*12880*/  FFMA.FTZ R57, R10, R155, R12 ;  /* 0x0000009b0a397223 */ /* 0x004fc2000001000c */
[----:B------:R-:W-:Y:S01]  /*12890*/  MUFU.EX2 R9, R9 ;  /* 0x0000000900097308 */ /* 0x000fe20000000800 */
[----:B------:R-:W-:-:S01]  /*128a0*/  FFMA.FTZ R91, R2, R91, -R69 ;  /* 0x0000005b025b7223 */ /* 0x000fc20000010845 */
[----:B------:R-:W-:Y:S01]  /*128b0*/  FFMA.FTZ R94, R2, R94, -R69 ;  /* 0x0000005e025e7223 */ /* 0x000fe20000010845 */
[----:B0-----:R-:W-:-:S01]  /*128c0*/  FADD.FTZ R57, R13, R57 ;  /* 0x000000390d397221 */ /* 0x001fc20000010000 */
[----:B------:R-:W-:Y:S01]  /*128d0*/  R2UR UR6, R56 ;  /* 0x00000000380672ca */ /* 0x000fe200000e0000 */
[----:B------:R-:W-:-:S01]  /*128e0*/  FFMA.FTZ R95, R2, R95, -R69 ;  /* 0x0000005f025f7223 */ /* 0x000fc20000010845 */
[----:B------:R-:W-:Y:S01]  /*128f0*/  FFMA.FTZ R98, R2, R98, -R69 ;  /* 0x0000006202627223 */ /* 0x000fe20000010845 */
[----:B-1----:R-:W-:-:S01]  /*12900*/  FADD.FTZ R99, R120, R57 ;  /* 0x0000003978637221 */ /* 0x002fc20000010000 */
[----:B------:R-:W0:Y:S01]  /*12910*/  MUFU.EX2 R122, R122 ;  /* 0x0000007a007a7308 */ /* 0x000e220000000800 */
[----:B------:R-:W-:-:S01]  /*12920*/  FFMA.FTZ R56, R2, R102, -R69 ;  /* 0x0000006602387223 */ /* 0x000fc20000010845 */
[----:B------:R-:W-:Y:S01]  /*12930*/  FFMA.FTZ R103, R2, R103, -R69 ;  /* 0x0000006702677223 */ /* 0x000fe20000010845 */
[----:B---3--:R-:W-:-:S01]  /*12940*/  FADD.FTZ R99, R121, R99 ;  /* 0x0000006379637221 */ /* 0x008fc20000010000 */
[----:B------:R-:W1:Y:S01]  /*12950*/  S2R R155, SR_TID.X ;  /* 0x00000000009b7919 */ /* 0x000e620000002100 */
[----:B------:R-:W-:-:S01]  /*12960*/  FFMA.FTZ R74, R2, R74, -R69 ;  /* 0x0000004a024a7223 */ /* 0x000fc20000010845 */
[----:B------:R-:W-:Y:S01]  /*12970*/  FFMA.FTZ R75, R2, R75, -R69 ;  /* 0x0000004b024b7223 */ /* 0x000fe20000010845 */
[----:B----4-:R-:W-:-:S01]  /*12980*/  FADD.FTZ R99, R124, R99 ;  /* 0x000000637c637221 */ /* 0x010fc20000010000 */
[----:B------:R-:W2:Y:S01]  /*12990*/  MUFU.EX2 R129, R129 ;  /* 0x0000008100817308 */ /* 0x000ea20000000800 */
[----:B------:R-:W-:-:S01]  /*129a0*/  FFMA.FTZ R78, R2, R78, -R69 ;  /* 0x0000004e024e7223 */ /* 0x000fc20000010845 */
[----:B------:R-:W-:Y:S01]  /*129b0*/  FFMA.FTZ R79, R2, R79, -R69 ;  /* 0x0000004f024f7223 */ /* 0x000fe20000010845 */
[----:B-----5:R-:W-:-:S01]  /*129c0*/  FADD.FTZ R99, R125, R99 ;  /* 0x000000637d637221 */ /* 0x020fc20000010000 */
[C-C-:B------:R-:W-:Y:S01]  /*129d0*/  FFMA.FTZ R82, R2.reuse, R82, -R69.reuse ;  /* 0x0000005202527223 */ /* 0x140fe20000010845 */
[----:B------:R-:W-:-:S01]  /*129e0*/  FFMA.FTZ R83, R2, R83, -R69 ;  /* 0x0000005302537223 */ /* 0x000fc20000010845 */
[----:B------:R-:W-:Y:S01]  /*129f0*/  FFMA.FTZ R86, R2, R86, -R69 ;  /* 0x0000005602567223 */ /* 0x000fe20000010845 */
[----:B------:R-:W-:-:S01]  /*12a00*/  FADD.FTZ R99, R128, R99 ;  /* 0x0000006380637221 */ /* 0x000fc20000010000 */
[----:B------:R-:W3:Y:S01]  /*12a10*/  MUFU.EX2 R123, R123 ;  /* 0x0000007b007b7308 */ /* 0x000ee20000000800 */
        /* <DEDUP_REMOVED lines=11> */
[----:B------:R-:W-:-:S04]  /*12ad0*/  FFMA.FTZ R69, R2, R71, -R69 ;  /* 0x0000004702457223 */ /* 0x000fc80000010845 */
[----:B------:R-:W2:Y:S01]  /*12ae0*/  MUFU.EX2 R126, R126 ;  /* 0x0000007e007e7308 */ /* 0x000ea20000000800 */
[----:B---3--:R-:W-:-:S01]  /*12af0*/  FADD.FTZ R21, R123, R21 ;  /* 0x000000157b157221 */ /* 0x008fc20000010000 */
[----:B-1----:R-:W-:-:S06]  /*12b00*/  LOP3.LUT R102, R155, 0x7f, RZ, 0xc0, !PT ;  /* 0x0000007f9b667812 */ /* 0x002fcc00078ec0ff */
[----:B------:R-:W1:Y:S01]  /*12b10*/  MUFU.EX2 R105, R105 ;  /* 0x0000006900697308 */ /* 0x000e620000000800 */
[----:B0-----:R-:W-:-:S01]  /*12b20*/  FADD.FTZ R99, R104, R99 ;  /* 0x0000006368637221 */ /* 0x001fc20000010000 */
[----:B------:R-:W-:Y:S01]  /*12b30*/  ISETP.NE.AND P1, PT, R102, RZ, PT ;  /* 0x000000ff6600720c */ /* 0x000fe20003f25270 */
[----:B------:R-:W-:Y:S02]  /*12b40*/  WARPGROUP.DEPBAR.LE gsb0, 0x0 ;  /* 0x00008000000079c5 */ /* 0x000fe40000010000 */
[----:B------:R-:W-:-:S03]  /*12b50*/  WARPGROUP.ARRIVE ;  /* 0x00000000000079c5 */ /* 0x000fc60000000000 */
[----:B------:R-:W0:Y:S01]  /*12b60*/  MUFU.EX2 R127, R127 ;  /* 0x0000007f007f7308 */ /* 0x000e220000000800 */
[----:B--2---:R-:W-:-:S02]  /*12b70*/  FADD.FTZ R21, R126, R21 ;  /* 0x000000157e157221 */ /* 0x004fc40000010000 */
[----:B------:R-:W-:Y:S04]  /*12b80*/  QGMMA.64x64x32.F32.E4M3.E4M3 R24, R136, gdesc[UR4], R24, gsb0 ;  /* 0x00e0000488187df3 */ /* 0x000fe80008000818 */
[----:B------:R-:W-:Y:S01]  /*12b90*/  @!P1 VIADD R14, R14, 0x13240 ;  /* 0x000132400e0e9836 */ /* 0x000fe20000000000 */
[----:B------:R-:W2:Y:S01]  /*12ba0*/  MUFU.EX2 R108, R108 ;  /* 0x0000006c006c7308 */ /* 0x000ea20000000800 */
[----:B-1----:R-:W-:-:S03]  /*12bb0*/  FADD.FTZ R99, R105, R99 ;  /* 0x0000006369637221 */ /* 0x002fc60000010000 */
[----:B------:R-:W-:-:S04]  /*12bc0*/  @!P1 PRMT R14, RZ, 0x654, R14 ;  /* 0x00000654ff0e9816 */ /* 0x000fc8000000000e */
        /* <DEDUP_REMOVED lines=121> */
[----:B-1----:R-:W-:-:S05]  /*13360*/  FADD.FTZ R14, R11, R99 ;  /* 0x000000630b0e7221 */ /* 0x002fca0000010000 */
[----:B------:R1:W-:Y:S02]  /*13370*/  STL [R1], R14 ;  /* 0x0000000e01007387 */ /* 0x0003e40000100800 */
        /* <DEDUP_REMOVED lines=9> */
[----:B--2---:R-:W-:-:S04]  /*13410*/  FADD.FTZ R21, R67, R21 ;  /* 0x0000001543157221 */ /* 0x004fc80000010000 */
[----:B---3--:R-:W-:-:S04]  /*13420*/  FADD.FTZ R21, R70, R21 ;  /* 0x0000001546157221 */ /* 0x008fc80000010000 */
[----:B0-----:R-:W-:Y:S01]  /*13430*/  FADD.FTZ R21, R69, R21 ;  /* 0x0000001545157221 */ /* 0x001fe20000010000 */
[----:B-1----:R-:W-:Y:S06]  /*13440*/  @!P0 BRA `(.L_x_12295) ;  /* 0x0000000000048947 */ /* 0x002fec0003800000 */
[----:B------:R-:W-:Y:S01]  /*13450*/  BPT.TRAP 0x1 ;  /* 0x000000040000795c */ /* 0x000fe20000300000 */
.L_x_12295:
        /* <DEDUP_REMOVED lines=81> */
[C---:B--2---:R-:W-:Y:S01]  /*13970*/  ISETP.GT.AND P1, PT, R20.reuse, R14, PT ;  /* 0x0000000e1400720c */ /* 0x044fe20003f24270 */
[----:B------:R-:W-:-:S12]  /*13980*/  VIADD R20, R20, 0xffffffff ;  /* 0xffffffff14147836 */ /* 0x000fd80000000000 */
[----:B0-----:R-:W-:Y:S05]  /*13990*/  @P1 BRA `(.L_x_12296) ;  /* 0xffffffd800d01947 */ /* 0x001fea000383ffff */
[----:B------:R-:W-:Y:S05]  /*139a0*/  BSYNC B1 ;  /* 0x0000000000017941 */ /* 0x000fea0003800000 */
.L_x_12284:
[----:B------:R-:W-:-:S07]  /*139b0*/  IMAD.MOV.U32 R8, RZ, RZ, R20 ;  /* 0x000000ffff087224 */ /* 0x000fce00078e0014 */
.L_x_12283:
[----:B------:R-:W-:Y:S05]  /*139c0*/  BSYNC B0 ;  /* 0x0000000000007941 */ /* 0x000fea0003800000 */
.L_x_12282:
        /* <DEDUP_REMOVED lines=8> */
.L_x_12318:
[----:B------:R-:W-:-:S04]  /*13a50*/  ISETP.NE.AND P1, PT, R10, 0x1, PT ;  /* 0x000000010a00780c */ /* 0x000fc80003f25270 */
[----:B------:R-:W-:-:S04]  /*13a60*/  SEL R156, RZ, 0x1, P1 ;  /* 0x00000001ff9c7807 */ /* 0x000fc80000800000 */
[----:B------:R-:W-:Y:S01]  /*13a70*/  LOP3.LUT R156, R11, R156, RZ, 0x3c, !PT ;  /* 0x0000009c0b9c7212 */ /* 0x000fe200078e3cff */
[----:B------:R-:W-:Y:S06]  /*13a80*/  @!P0 BRA `(.L_x_12299) ;  /* 0x0000000000048947 */ /* 0x000fec0003800000 */
[----:B------:R-:W-:Y:S01]  /*13a90*/  BPT.TRAP 0x1 ;  /* 0x000000040000795c */ /* 0x000fe20000300000 */
.L_x_12299:
        /* <DEDUP_REMOVED lines=8> */
.L_x_12300:
        /* <DEDUP_REMOVED lines=8> */
.L_x_12302:
[----:B------:R-:W-:Y:S05]  /*13ba0*/  BSYNC B1 ;  /* 0x0000000000017941 */ /* 0x000fea0003800000 */
.L_x_12301:
        /* <DEDUP_REMOVED lines=10> */
[----:B------:R-:W-:Y:S01]  /*13c50*/  VIADD R56, R15, 0x180 ;  /* 0x000001800f387836 */ /* 0x000fe20000000000 */
        /* <DEDUP_REMOVED lines=76> */
.L_x_12304:
[----:B01----:R-:W-:Y:S01]  /*14120*/  SHF.L.U32 R3, R11, 0x1f, RZ ;  /* 0x0000001f0b037819 */ /* 0x003fe200000006ff */
[----:B------:R-:W-:-:S04]  /*14130*/  IMAD R15, R10, 0x8, R18 ;  /* 0x000000080a0f7824 */ /* 0x000fc800078e0212 */
[----:B------:R0:W1:Y:S01]  /*14140*/  SYNCS.PHASECHK.TRANS64.TRYWAIT P1, [R15+URZ+0x13250], R3 ;  /* 0x013250030f0075a7 */ /* 0x000062000802017f */
[----:B------:R-:W-:Y:S05]  /*14150*/  @!P0 BRA `(.L_x_12305) ;  /* 0x0000000000048947 */ /* 0x000fea0003800000 */
[----:B------:R-:W-:Y:S01]  /*14160*/  BPT.TRAP 0x1 ;  /* 0x000000040000795c */ /* 0x000fe20000300000 */
.L_x_12305:
[----:B------:R-:W-:Y:S04]  /*14170*/  BSSY B1, `(.L_x_12306) ;  /* 0x0000004000017945 */ /* 0x000fe80003800000 */
[----:B-1----:R-:W-:Y:S05]  /*14180*/  @P1 BRA `(.L_x_12307) ;  /* 0x0000000000081947 */ /* 0x002fea0003800000 */
[----:B------:R-:W1:Y:S02]  /*14190*/  SYNCS.PHASECHK.TRANS64.TRYWAIT P1, [R15+URZ+0x13250], R3 ;  /* 0x013250030f0075a7 */ /* 0x000e64000802017f */
[----:B-1----:R-:W-:Y:S05]  /*141a0*/  @!P1 BRA `(.L_x_12308) ;  /* 0x000000e800e09947 */ /* 0x002fea0003800000 */
.L_x_12307:
[----:B------:R-:W-:Y:S05]  /*141b0*/  BSYNC B1 ;  /* 0x0000000000017941 */ /* 0x000fea0003800000 */
.L_x_12306:
[----:B------:R-:W-:Y:S01]  /*141c0*/  VIADD R11, R18, 0x1000 ;  /* 0x00001000120b7836 */ /* 0x000fe20000000000 */
[----:B------:R-:W-:Y:S01]  /*141d0*/  WARPGROUP.ARRIVE ;  /* 0x00000000000079c5 */ /* 0x000fe20000000000 */
[----:B------:R-:W-:Y:S01]  /*141e0*/  IMAD.MOV.U32 R13, RZ, RZ, -0x3ffffff0 ;  /* 0xc0000010ff0d7424 */ /* 0x000fe200078e00ff */
[----:B------:R-:W2:Y:S01]  /*141f0*/  LDL R20, [R1+0x18] ;  /* 0x0000180001147983 */ /* 0x000ea20000100800 */
[----:B01----:R-:W0:Y:S01]  /*14200*/  LDC R3, c[0x0][0x448] ;  /* 0x00011200ff037b82 */ /* 0x003e220000000800 */
        /* <DEDUP_REMOVED lines=8> */
[----:B------:R-:W-:Y:S01]  /*14290*/  VIADD R12, R10, 0x80 ;  /* 0x000000800a0c7836 */ /* 0x000fe20000000000 */
[----:B------:R-:W-:-:S04]  /*142a0*/  R2UR UR7, R13 ;  /* 0x000000000d0772ca */ /* 0x000fc800000e0000 */
[----:B------:R-:W-:Y:S01]  /*142b0*/  R2UR UR6, R12 ;  /* 0x000000000c0672ca */ /* 0x000fe200000e0000 */
[----:B------:R-:W-:Y:S02]  /*142c0*/  WARPGROUP.DEPBAR.LE gsb0, 0x0 ;  /* 0x00008000000079c5 */ /* 0x000fe40000010000 */
[----:B------:R-:W-:Y:S01]  /*142d0*/  WARPGROUP.ARRIVE ;  /* 0x00000000000079c5 */ /* 0x000fe20000000000 */
[----:B------:R-:W3:Y:S04]  /*142e0*/  LDL R152, [R1+0x3c] ;  /* 0x00003c0001987983 */ /* 0x000ee80000100800 */
[----:B------:R-:W4:Y:S05]  /*142f0*/  LDL R154, [R1+0x8] ;  /* 0x00000800019a7983 */ /* 0x000f2a0000100800 */
[----:B------:R-:W-:Y:S01]  /*14300*/  QGMMA.64x64x32.F32.E4M3.E4M3 R24, R148, gdesc[UR4], R24, gsb0 ;  /* 0x00e0000494187df3 */ /* 0x000fe20008000818 */
[----:B------:R-:W4:Y:S02]  /*14310*/  LDL R155, [R1+0x4] ;  /* 0x00000400019b7983 */ /* 0x000f240000100800 */
[----:B------:R-:W-:-:S02]  /*14320*/  WARPGROUP.DEPBAR.LE gsb0, 0x0 ;  /* 0x00008000000079c5 */ /* 0x000fc40000010000 */
[----:B------:R-:W3:Y:S01]  /*14330*/  LDL R151, [R1+0x1c] ;  /* 0x00001c0001977983 */ /* 0x000ee20000100800 */
[----:B------:R-:W-:Y:S01]  /*14340*/  VIADD R12, R10, 0x100 ;  /* 0x000001000a0c7836 */ /* 0x000fe20000000000 */
[----:B------:R-:W-:Y:S01]  /*14350*/  WARPGROUP.ARRIVE ;  /* 0x00000000000079c5 */ /* 0x000fe20000000000 */
[----:B------:R-:W-:-:S05]  /*14360*/  IMAD.MOV.U32 R13, RZ, RZ, -0x3ffffff0 ;  /* 0xc0000010ff0d7424 */ /* 0x000fca00078e00ff */
[----:B------:R-:W1:Y:S01]  /*14370*/  S2R R153, SR_TID.X ;  /* 0x0000000000997919 */ /* 0x000e620000002100 */
[----:B------:R-:W-:Y:S01]  /*14380*/  IMAD.MOV.U32 R11, RZ, RZ, -0x3ffffff0 ;  /* 0xc0000010ff0b7424 */ /* 0x000fe200078e00ff */
[----:B------:R-:W-:Y:S01]  /*14390*/  R2UR UR6, R12 ;  /* 0x000000000c0672ca */ /* 0x000fe200000e0000 */
[C---:B------:R-:W-:Y:S01]  /*143a0*/  VIADD R12, R10.reuse, 0x180 ;  /* 0x000001800a0c7836 */ /* 0x040fe20000000000 */
[----:B------:R-:W-:Y:S01]  /*143b0*/  R2UR UR7, R13 ;  /* 0x000000000d0772ca */ /* 0x000fe200000e0000 */
[----:B------:R-:W-:Y:S01]  /*143c0*/  IMAD.MOV.U32 R13, RZ, RZ, -0x3ffffff0 ;  /* 0xc0000010ff0d7424 */ /* 0x000fe200078e00ff */
[----:B0-----:R-:W-:Y:S01]  /*143d0*/  ISETP.NE.AND P2, PT, R3, 0x1, PT ;  /* 0x000000010300780c */ /* 0x001fe20003f45270 */
[----:B------:R-:W-:Y:S01]  /*143e0*/  VIADD R10, R10, 0x200 ;  /* 0x000002000a0a7836 */ /* 0x000fe20000000000 */
[----:B------:R-:W-:-:S09]  /*143f0*/  ULOP3.LUT UR4, URZ, UR42, URZ, 0x33, !UPT ;  /* 0x0000002a3f047292 */ /* 0x000fd2000f8e333f */
[----:B------:R-:W-:Y:S01]  /*14400*/  QGMMA.64x64x32.F32.E4M3.E4M3 R24, R144, gdesc[UR4], R24, gsb0 ;  /* 0x00e0000490187df3 */ /* 0x000fe20008000818 */
[----:B------:R-:W-:Y:S01]  /*14410*/  R2UR UR6, R12 ;  /* 0x000000000c0672ca */ /* 0x000fe200000e0000 */
[----:B------:R-:W0:Y:S01]  /*14420*/  @P2 LDC R3, c[0x0][0x44c] ;  /* 0x00011300ff032b82 */ /* 0x000e220000000800 */
[----:B------:R-:W-:Y:S02]  /*14430*/  R2UR UR7, R13 ;  /* 0x000000000d0772ca */ /* 0x000fe400000e0000 */
[----:B-1----:R-:W-:-:S04]  /*14440*/  LOP3.LUT R153, R153, 0x7f, RZ, 0xc0, !PT ;  /* 0x0000007f99997812 */ /* 0x002fc800078ec0ff */
[----:B------:R-:W-:Y:S02]  /*14450*/  ISETP.NE.AND P1, PT, R153, RZ, PT ;  /* 0x000000ff9900720c */ /* 0x000fe40003f25270 */
[----:B------:R-:W1:Y:S01]  /*14460*/  LDC R153, c[0x0][0x9e4] ;  /* 0x00027900ff997b82 */ /* 0x000e620000000800 */
[----:B------:R-:W-:Y:S02]  /*14470*/  WARPGROUP.DEPBAR.LE gsb0, 0x0 ;  /* 0x00008000000079c5 */ /* 0x000fe40000010000 */
[----:B------:R-:W-:-:S06]  /*14480*/  WARPGROUP.ARRIVE ;  /* 0x00000000000079c5 */ /* 0x000fcc0000000000 */
[----:B------:R-:W-:Y:S01]  /*14490*/  QGMMA.64x64x32.F32.E4M3.E4M3 R24, R140, gdesc[UR4], R24, gsb0 ;  /* 0x00e000048c187df3 */ /* 0x000fe20008000818 */
[----:B------:R-:W-:Y:S02]  /*144a0*/  R2UR UR6, R10 ;  /* 0x000000000a0672ca */ /* 0x000fe400000e0000 */
[----:B------:R-:W-:Y:S01]  /*144b0*/  R2UR UR7, R11 ;  /* 0x000000000b0772ca */ /* 0x000fe200000e0000 */
[----:B------:R-:W5:Y:S01]  /*144c0*/  @P2 LDC R10, c[0x0][0x450] ;  /* 0x00011400ff0a2b82 */ /* 0x000f620000000800 */
[----:B------:R-:W-:Y:S02]  /*144d0*/  WARPGROUP.DEPBAR.LE gsb0, 0x0 ;  /* 0x00008000000079c5 */ /* 0x000fe40000010000 */
[----:B------:R-:W-:-:S09]  /*144e0*/  WARPGROUP.ARRIVE ;  /* 0x00000000000079c5 */ /* 0x000fd20000000000 */
[----:B------:R-:W-:Y:S03]  /*144f0*/  QGMMA.64x64x32.F32.E4M3.E4M3 R24, R136, gdesc[UR4], R24, gsb0 ;  /* 0x00e0000488187df3 */ /* 0x000fe60008000818 */
[----:B------:R-:W-:Y:S02]  /*14500*/  WARPGROUP.DEPBAR.LE gsb0, 0x0 ;  /* 0x00008000000079c5 */ /* 0x000fe40000010000 */
[----:B---3--:R-:W-:-:S04]  /*14510*/  IMAD.IADD R11, R152, 0x1, R151 ;  /* 0x00000001980b7824 */ /* 0x008fc800078e0297 */
[----:B0-----:R-:W-:-:S04]  /*14520*/  @P2 IMAD.HI.U32 R12, R11, R3, RZ ;  /* 0x000000030b0c2227 */ /* 0x001fc800078e00ff */
[----:B------:R-:W-:Y:S01]  /*14530*/  IMAD.MOV.U32 R3, RZ, RZ, R11 ;  /* 0x000000ffff037224 */ /* 0x000fe200078e000b */
[----:B-----5:R-:W-:Y:S01]  /*14540*/  @P2 SHF.R.U32.HI R3, RZ, R10, R12 ;  /* 0x0000000aff032219 */ /* 0x020fe2000001160c */
[----:B------:R-:W-:Y:S02]  /*14550*/  @!P1 VIADD R10, R0, 0x13240 ;  /* 0x00013240000a9836 */ /* 0x000fe40000000000 */
[----:B------:R-:W-:Y:S02]  /*14560*/  IMAD R0, R8, -0xa0, RZ ;  /* 0xffffff6008007824 */ /* 0x000fe400078e02ff */
[----:B------:R-:W0:Y:S01]  /*14570*/  SHFL.IDX PT, R138, R3, RZ, 0x1c1f ;  /* 0x001c1fff038a7589 */ /* 0x000e2200000e0000 */
[----:B------:R-:W-:Y:S02]  /*14580*/  @!P1 PRMT R10, RZ, 0x654, R10 ;  /* 0x00000654ff0a9816 */ /* 0x000fe4000000000a */
[----:B--2---:R-:W-:Y:S01]  /*14590*/  IADD3 R13, -R20, 0x1, R0 ;  /* 0x00000001140d7810 */ /* 0x004fe20007ffe100 */
[----:B------:R-:W-:Y:S01]  /*145a0*/  IMAD.IADD R20, R0, 0x1, -R20 ;  /* 0x0000000100147824 */ /* 0x000fe200078e0a14 */
[----:B------:R2:W-:Y:S01]  /*145b0*/  @!P1 SYNCS.ARRIVE.TRANS64.RED.A1T0 RZ, [R10+URZ], RZ ;  /* 0x000000ff0aff99a7 */ /* 0x0005e2000810043f */
[----:B-1----:R-:W-:-:S02]  /*145c0*/  ISETP.GE.AND P1, PT, R153, 0x1, PT ;  /* 0x000000019900780c */ /* 0x002fc40003f26270 */
[----:B----4-:R-:W-:-:S05]  /*145d0*/  IADD3 R13, -R155, R13, R154 ;  /* 0x0000000d9b0d7210 */ /* 0x010fca0007ffe19a */
        /* <DEDUP_REMOVED lines=17> */
.L_x_12311:
[----:B------:R-:W-:-:S05]  /*146f0*/  IMAD.U32 R139, RZ, RZ, UR36 ;  /* 0x00000024ff8b7e24 */ /* 0x000fca000f8e00ff */
[----:B------:R-:W-:-:S13]  /*14700*/  ISETP.NE.AND P1, PT, R139, 0x1, PT ;  /* 0x000000018b00780c */ /* 0x000fda0003f25270 */
[----:B------:R-:W0:Y:S02]  /*14710*/  @P1 LDC.64 R10, c[0x0][0x9e8] ;  /* 0x00027a00ff0a1b82 */ /* 0x000e240000000a00 */
[----:B0-----:R-:W-:-:S05]  /*14720*/  @P1 IMAD.HI.U32 R10, R138, R10, RZ ;  /* 0x0000000a8a0a1227 */ /* 0x001fca00078e00ff */
[----:B------:R-:W-:-:S07]  /*14730*/  @P1 SHF.R.U32.HI R138, RZ, R11, R10 ;  /* 0x0000000bff8a1219 */ /* 0x000fce000001160a */
.L_x_12312:
[----:B------:R-:W-:Y:S05]  /*14740*/  BSYNC B1 ;  /* 0x0000000000017941 */ /* 0x000fea0003800000 */
.L_x_12310:
[----:B------:R-:W-:-:S05]  /*14750*/  IMAD R138, R138, R139, R20 ;  /* 0x0000008b8a8a7224 */ /* 0x000fca00078e0214 */
[----:B------:R-:W-:Y:S02]  /*14760*/  VIMNMX R137, R137, R138, !PT ;  /* 0x0000008a89897248 */ /* 0x000fe40007fe0100 */
[----:B------:R-:W-:-:S07]  /*14770*/  VIADDMNMX R136, R138, R139, R136, PT ;  /* 0x0000008b8a887246 */ /* 0x000fce0003800188 */
.L_x_12309:
[----:B------:R-:W-:Y:S02]  /*14780*/  ISETP.GE.AND P1, PT, R0, 0x2, PT ;  /* 0x000000020000780c */ /* 0x000fe40003f26270 */
        /* <DEDUP_REMOVED lines=9> */
[C---:B------:R-:W-:Y:S02]  /*14820*/  ISETP.GT.AND P1, PT, R137.reuse, 0x8, !P2 ;  /* 0x000000088900780c */ /* 0x040fe40005724270 */
[----:B------:R-:W-:Y:S02]  /*14830*/  ISETP.GE.AND P2, PT, R0, 0xa, PT ;  /* 0x0000000a0000780c */ /* 0x000fe40003f46270 */
        /* <DEDUP_REMOVED lines=219> */
[----:B------:R-:W-:Y:S01]  /*155f0*/  ISETP.GE.AND P6, PT, R153, 0x1, PT ;  /* 0x000000019900780c */ /* 0x000fe20003fc6270 */
[--C-:B0-----:R-:W-:Y:S02]  /*15600*/  IMAD.IADD R12, R12, 0x1, R0.reuse ;  /* 0x000000010c0c7824 */ /* 0x101fe400078e0200 */
[----:B------:R-:W-:-:S10]  /*15610*/  IMAD.IADD R13, R13, 0x1, R0 ;  /* 0x000000010d0d7824 */ /* 0x000fd400078e0200 */
        /* <DEDUP_REMOVED lines=13> */
.L_x_12315:
[----:B------:R-:W-:-:S05]  /*156f0*/  IMAD.U32 R3, RZ, RZ, UR36 ;  /* 0x00000024ff037e24 */ /* 0x000fca000f8e00ff */
[----:B------:R-:W-:-:S13]  /*15700*/  ISETP.NE.AND P6, PT, R3, 0x1, PT ;  /* 0x000000010300780c */ /* 0x000fda0003fc5270 */
[----:B------:R-:W0:Y:S02]  /*15710*/  @P6 LDC.64 R10, c[0x0][0x9e8] ;  /* 0x00027a00ff0a6b82 */ /* 0x000e240000000a00 */
[----:B0-----:R-:W-:-:S05]  /*15720*/  @P6 IMAD.HI.U32 R10, R0, R10, RZ ;  /* 0x0000000a000a6227 */ /* 0x001fca00078e00ff */
[----:B------:R-:W-:-:S07]  /*15730*/  @P6 SHF.R.U32.HI R0, RZ, R11, R10 ;  /* 0x0000000bff006219 */ /* 0x000fce000001160a */
.L_x_12316:
[----:B------:R-:W-:Y:S05]  /*15740*/  BSYNC B1 ;  /* 0x0000000000017941 */ /* 0x000fea0003800000 */
.L_x_12314:
[----:B------:R-:W-:-:S05]  /*15750*/  IMAD R0, R0, R3, R20 ;  /* 0x0000000300007224 */ /* 0x000fca00078e0214 */
[----:B------:R-:W-:Y:S02]  /*15760*/  VIMNMX R13, R13, R0, !PT ;  /* 0x000000000d0d7248 */ /* 0x000fe40007fe0100 */
[----:B------:R-:W-:-:S07]  /*15770*/  VIADDMNMX R12, R0, R3, R12, PT ;  /* 0x00000003000c7246 */ /* 0x000fce000380010c */
.L_x_12313:
        /* <DEDUP_REMOVED lines=14> */
[C---:B------:R-:W-:Y:S02]  /*15860*/  ISETP.LT.OR P4, PT, R12.reuse, 0x2a, P4 ;  /* 0x0000002a0c00780c */ /* 0x040fe40002781670 */
[----:B------:R-:W-:Y:S02]  /*15870*/  ISETP.GT.AND P1, PT, R13, 0x38, !P1 ;  /* 0x000000380d00780c */ /* 0x000fe40004f24270 */
        /* <DEDUP_REMOVED lines=29> */
[C---:B------:R-:W-:Y:S02]  /*15a50*/  LOP3.LUT P0, RZ, R16.reuse, 0x10000, RZ, 0xc0, !PT ;  /* 0x0001000010ff7812 */ /* 0x040fe4000780c0ff */
[----:B------:R-:W-:Y:S02]  /*15a60*/  FSEL R95, R95, -INF , !P1 ;  /* 0xff8000005f5f7808 */ /* 0x000fe40004800000 */
[----:B------:R-:W-:Y:S02]  /*15a70*/  ISETP.GT.AND P1, PT, R13, 0x50, !P0 ;  /* 0x000000500d00780c */ /* 0x000fe40004724270 */
[----:B------:R-:W-:-:S02]  /*15a80*/  LOP3.LUT P6, RZ, R16, 0x8000, RZ, 0xc0, !PT ;  /* 0x0000800010ff7812 */ /* 0x000fc400078cc0ff */
        /* <DEDUP_REMOVED lines=36> */
[C---:B------:R-:W-:Y:S02]  /*15cd0*/  LOP3.LUT P1, RZ, R16.reuse, 0x400, RZ, 0xc0, !PT ;  /* 0x0000040010ff7812 */ /* 0x040fe4000782c0ff */
[----:B------:R-:W-:Y:S02]  /*15ce0*/  FMNMX.FTZ R0, R117, R0, !PT ;  /* 0x0000000075007209 */ /* 0x000fe40007810000 */
[----:B------:R-:W-:Y:S02]  /*15cf0*/  ISETP.GT.AND P1, PT, R13, 0x68, !P1 ;  /* 0x000000680d00780c */ /* 0x000fe40004f24270 */
[----:B------:R-:W-:Y:S02]  /*15d00*/  LOP3.LUT P5, RZ, R16, 0x200, RZ, 0xc0, !PT ;  /* 0x0000020010ff7812 */ /* 0x000fe400078ac0ff */
[----:B------:R-:W-:Y:S02]  /*15d10*/  ISETP.LT.OR P1, PT, R12, 0x69, P1 ;  /* 0x000000690c00780c */ /* 0x000fe40000f21670 */
[----:B------:R-:W-:-:S02]  /*15d20*/  FMNMX.FTZ R0, R88, R0, !PT ;  /* 0x0000000058007209 */ /* 0x000fc40007810000 */
[----:B------:R-:W-:Y:S02]  /*15d30*/  FSEL R78, R78, -INF , !P1 ;  /* 0xff8000004e4e7808 */ /* 0x000fe40004800000 */
[----:B------:R-:W-:Y:S02]  /*15d40*/  ISETP.GT.AND P1, PT, R13, 0x69, !P5 ;  /* 0x000000690d00780c */ /* 0x000fe40006f24270 */
[----:B------:R-:W-:Y:S02]  /*15d50*/  FMNMX.FTZ R0, R89, R0, !PT ;  /* 0x0000000059007209 */ /* 0x000fe40007810000 */
[----:B------:R-:W-:Y:S02]  /*15d60*/  ISETP.LT.OR P1, PT, R12, 0x6a, P1 ;  /* 0x0000006a0c00780c */ /* 0x000fe40000f21670 */
[----:B------:R-:W-:Y:S02]  /*15d70*/  LOP3.LUT P4, RZ, R16, 0x100, RZ, 0xc0, !PT ;  /* 0x0000010010ff7812 */ /* 0x000fe4000788c0ff */
[----:B------:R-:W-:-:S02]  /*15d80*/  FMNMX.FTZ R0, R92, R0, !PT ;  /* 0x000000005c007209 */ /* 0x000fc40007810000 */
[----:B------:R-:W-:Y:S02]  /*15d90*/  FSEL R79, R79, -INF , !P1 ;  /* 0xff8000004f4f7808 */ /* 0x000fe40004800000 */
[----:B------:R-:W-:Y:S02]  /*15da0*/  ISETP.GT.AND P1, PT, R13, 0x70, !P4 ;  /* 0x000000700d00780c */ /* 0x000fe40006724270 */
[----:B------:R-:W-:Y:S02]  /*15db0*/  FMNMX.FTZ R0, R93, R0, !PT ;  /* 0x000000005d007209 */ /* 0x000fe40007810000 */
[----:B------:R-:W-:Y:S02]  /*15dc0*/  ISETP.LT.OR P1, PT, R12, 0x71, P1 ;  /* 0x000000710c00780c */ /* 0x000fe40000f21670 */
[----:B------:R-:W-:Y:S02]  /*15dd0*/  FMNMX.FTZ R0, R96, R0, !PT ;  /* 0x0000000060007209 */ /* 0x000fe40007810000 */
[----:B------:R-:W-:-:S02]  /*15de0*/  LOP3.LUT P3, RZ, R16, 0x80, RZ, 0xc0, !PT ;  /* 0x0000008010ff7812 */ /* 0x000fc4000786c0ff */
[----:B------:R-:W-:Y:S02]  /*15df0*/  FSEL R82, R82, -INF , !P1 ;  /* 0xff80000052527808 */ /* 0x000fe40004800000 */
[----:B------:R-:W-:Y:S02]  /*15e00*/  FMNMX.FTZ R0, R97, R0, !PT ;  /* 0x0000000061007209 */ /* 0x000fe40007810000 */
[----:B------:R-:W-:Y:S02]  /*15e10*/  ISETP.GT.AND P1, PT, R13, 0x71, !P3 ;  /* 0x000000710d00780c */ /* 0x000fe40005f24270 */
[----:B------:R-:W-:Y:S02]  /*15e20*/  FMNMX.FTZ R0, R100, R0, !PT ;  /* 0x0000000064007209 */ /* 0x000fe40007810000 */
[----:B------:R-:W-:Y:S02]  /*15e30*/  ISETP.LT.OR P1, PT, R12, 0x72, P1 ;  /* 0x000000720c00780c */ /* 0x000fe40000f21670 */
[----:B------:R-:W-:-:S02]  /*15e40*/  LOP3.LUT P2, RZ, R16, 0x40, RZ, 0xc0, !PT ;  /* 0x0000004010ff7812 */ /* 0x000fc4000784c0ff */
[----:B------:R-:W-:Y:S02]  /*15e50*/  FMNMX.FTZ R0, R101, R0, !PT ;  /* 0x0000000065007209 */ /* 0x000fe40007810000 */
[----:B------:R-:W-:Y:S02]  /*15e60*/  FSEL R83, R83, -INF , !P1 ;  /* 0xff80000053537808 */ /* 0x000fe40004800000 */
        /* <DEDUP_REMOVED lines=15> */
[----:B------:R-:W-:-:S02]  /*15f60*/  FMNMX.FTZ R0, R81, R0, !PT ;  /* 0x0000000051007209 */ /* 0x000fc40007810000 */
[----:B------:R-:W-:Y:S02]  /*15f70*/  FSEL R123, R123, -INF , !P1 ;  /* 0xff8000007b7b7808 */ /* 0x000fe40004800000 */
[----:B------:R-:W-:Y:S02]  /*15f80*/  FMNMX.FTZ R0, R84, R0, !PT ;  /* 0x0000000054007209 */ /* 0x000fe40007810000 */
        /* <DEDUP_REMOVED lines=21> */
[----:B------:R-:W-:Y:S01]  /*160e0*/  LOP3.LUT P1, RZ, R17, 0x8, RZ, 0xc0, !PT ;  /* 0x0000000811ff7812 */ /* 0x000fe2000782c0ff */
[----:B------:R-:W0:Y:S01]  /*160f0*/  SHFL.BFLY PT, R3, R0, 0x2, 0x1f ;  /* 0x0c401f0000037f89 */ /* 0x000e2200000e0000 */
[----:B------:R-:W-:-:S02]  /*16100*/  LOP3.LUT P0, RZ, R16, 0x2000000, RZ, 0xc0, !PT ;  /* 0x0200000010ff7812 */ /* 0x000fc4000780c0ff */
[C---:B------:R-:W-:Y:S02]  /*16110*/  ISETP.GT.AND P1, PT, R13.reuse, 0x11, !P1 ;  /* 0x000000110d00780c */ /* 0x040fe40004f24270 */
[----:B------:R-:W-:Y:S02]  /*16120*/  ISETP.GT.AND P0, PT, R13, 0x81, !P0 ;  /* 0x000000810d00780c */ /* 0x000fe40004704270 */
[C---:B------:R-:W-:Y:S02]  /*16130*/  ISETP.LT.OR P1, PT, R12.reuse, 0x12, P1 ;  /* 0x000000120c00780c */ /* 0x040fe40000f21670 */
[----:B------:R-:W-:Y:S02]  /*16140*/  ISETP.LT.OR P0, PT, R12, 0x82, P0 ;  /* 0x000000820c00780c */ /* 0x000fe40000701670 */
[----:B------:R-:W-:Y:S02]  /*16150*/  FSEL R131, R131, -INF , !P1 ;  /* 0xff80000083837808 */ /* 0x000fe40004800000 */
[----:B------:R-:W-:-:S02]  /*16160*/  LOP3.LUT P1, RZ, R17, 0x4, RZ, 0xc0, !PT ;  /* 0x0000000411ff7812 */ /* 0x000fc4000782c0ff */
[C---:B------:R-:W-:Y:S02]  /*16170*/  LOP3.LUT P2, RZ, R16.reuse, 0x10, RZ, 0xc0, !PT ;  /* 0x0000001010ff7812 */ /* 0x040fe4000784c0ff */
[----:B------:R-:W-:Y:S02]  /*16180*/  ISETP.GT.AND P1, PT, R13, 0x18, !P1 ;  /* 0x000000180d00780c */ /* 0x000fe40004f24270 */
[----:B------:R-:W-:Y:S02]  /*16190*/  LOP3.LUT P3, RZ, R16, 0x8, RZ, 0xc0, !PT ;  /* 0x0000000810ff7812 */ /* 0x000fe4000786c0ff */
[----:B------:R-:W-:Y:S02]  /*161a0*/  ISETP.LT.OR P1, PT, R12, 0x19, P1 ;  /* 0x000000190c00780c */ /* 0x000fe40000f21670 */
[----:B------:R-:W-:Y:S02]  /*161b0*/  LOP3.LUT P4, RZ, R16, 0x4, RZ, 0xc0, !PT ;  /* 0x0000000410ff7812 */ /* 0x000fe4000788c0ff */
[----:B------:R-:W-:-:S02]  /*161c0*/  FSEL R134, R134, -INF , !P1 ;  /* 0xff80000086867808 */ /* 0x000fc40004800000 */
[----:B0-----:R-:W-:Y:S02]  /*161d0*/  FMNMX.FTZ R3, R0, R3, !PT ;  /* 0x0000000300037209 */ /* 0x001fe40007810000 */
[----:B------:R-:W-:Y:S02]  /*161e0*/  LOP3.LUT P1, RZ, R17, 0x2, RZ, 0xc0, !PT ;  /* 0x0000000211ff7812 */ /* 0x000fe4000782c0ff */
[C---:B------:R-:W-:Y:S01]  /*161f0*/  LOP3.LUT P5, RZ, R16.reuse, 0x2, RZ, 0xc0, !PT ;  /* 0x0000000210ff7812 */ /* 0x040fe200078ac0ff */
[----:B------:R-:W0:Y:S01]  /*16200*/  SHFL.BFLY PT, R0, R3, 0x1, 0x1f ;  /* 0x0c201f0003007f89 */ /* 0x000e2200000e0000 */
[----:B------:R-:W-:Y:S02]  /*16210*/  ISETP.GT.AND P1, PT, R13, 0x19, !P1 ;  /* 0x000000190d00780c */ /* 0x000fe40004f24270 */
[----:B------:R-:W-:Y:S02]  /*16220*/  LOP3.LUT P6, RZ, R16, 0x8000000, RZ, 0xc0, !PT ;  /* 0x0800000010ff7812 */ /* 0x000fe400078cc0ff */
[----:B------:R-:W-:-:S02]  /*16230*/  ISETP.LT.OR P1, PT, R12, 0x1a, P1 ;  /* 0x0000001a0c00780c */ /* 0x000fc40000f21670 */
[----:B------:R-:W-:Y:S02]  /*16240*/  ISETP.GT.AND P2, PT, R13, 0x89, !P2 ;  /* 0x000000890d00780c */ /* 0x000fe40005744270 */
[----:B------:R-:W-:Y:S02]  /*16250*/  FSEL R135, R135, -INF , !P1 ;  /* 0xff80000087877808 */ /* 0x000fe40004800000 */
[----:B------:R-:W-:Y:S02]  /*16260*/  LOP3.LUT P1, RZ, R16, 0x1, RZ, 0xc0, !PT ;  /* 0x0000000110ff7812 */ /* 0x000fe4000782c0ff */
[C---:B------:R-:W-:Y:S02]  /*16270*/  ISETP.GT.AND P3, PT, R13.reuse, 0x90, !P3 ;  /* 0x000000900d00780c */ /* 0x040fe40005f64270 */
[----:B------:R-:W-:Y:S02]  /*16280*/  ISETP.GT.AND P1, PT, R13, RZ, !P1 ;  /* 0x000000ff0d00720c */ /* 0x000fe40004f24270 */
[----:B------:R-:W-:-:S02]  /*16290*/  ISETP.LT.OR P2, PT, R12, 0x8a, P2 ;  /* 0x0000008a0c00780c */ /* 0x000fc40001741670 */
[----:B------:R-:W-:Y:S02]  /*162a0*/  ISETP.LT.OR P1, PT, R12, 0x1, P1 ;  /* 0x000000010c00780c */ /* 0x000fe40000f21670 */
[----:B------:R-:W-:Y:S02]  /*162b0*/  ISETP.GT.AND P4, PT, R13, 0x91, !P4 ;  /* 0x000000910d00780c */ /* 0x000fe40006784270 */
[----:B------:R-:W-:Y:S02]  /*162c0*/  FSEL R122, R122, -INF , !P1 ;  /* 0xff8000007a7a7808 */ /* 0x000fe40004800000 */
[----:B0-----:R-:W-:Y:S02]  /*162d0*/  FMNMX.FTZ R3, R3, R0, !PT ;  /* 0x0000000003037209 */ /* 0x001fe40007810000 */
[----:B------:R-:W-:Y:S02]  /*162e0*/  FMNMX.FTZ R0, R122, R9, !PT ;  /* 0x000000097a007209 */ /* 0x000fe40007810000 */
[----:B------:R-:W-:Y:S01]  /*162f0*/  LOP3.LUT P1, RZ, R16, 0x4000000, RZ, 0xc0, !PT ;  /* 0x0400000010ff7812 */ /* 0x000fe2000782c0ff */
[----:B------:R-:W-:-:S01]  /*16300*/  FFMA.FTZ R11, R2, R3, -8 ;  /* 0xc1000000020b7423 */ /* 0x000fc20000010003 */
[----:B------:R-:W-:-:S02]  /*16310*/  FMNMX.FTZ R0, R123, R0, !PT ;  /* 0x000000007b007209 */ /* 0x000fc40007810000 */
[----:B------:R-:W-:Y:S02]  /*16320*/  ISETP.GT.AND P1, PT, R13, 0x80, !P1 ;  /* 0x000000800d00780c */ /* 0x000fe40004f24270 */
[----:B------:R-:W-:Y:S02]  /*16330*/  FMNMX.FTZ R0, R126, R0, !PT ;  /* 0x000000007e007209 */ /* 0x000fe40007810000 */
[----:B------:R-:W-:Y:S02]  /*16340*/  ISETP.LT.OR P1, PT, R12, 0x81, P1 ;  /* 0x000000810c00780c */ /* 0x000fe40000f21670 */
[----:B------:R-:W-:Y:S02]  /*16350*/  FMNMX.FTZ R0, R127, R0, !PT ;  /* 0x000000007f007209 */ /* 0x000fe40007810000 */
[----:B------:R-:W-:Y:S02]  /*16360*/  FSEL R58, R58, -INF , !P1 ;  /* 0xff8000003a3a7808 */ /* 0x000fe40004800000 */
[----:B------:R-:W-:-:S02]  /*16370*/  FMNMX.FTZ R0, R130, R0, !PT ;  /* 0x0000000082007209 */ /* 0x000fc40007810000 */
[C---:B------:R-:W-:Y:S02]  /*16380*/  LOP3.LUT P1, RZ, R16.reuse, 0x1000000, RZ, 0xc0, !PT ;  /* 0x0100000010ff7812 */ /* 0x040fe4000782c0ff */
[----:B------:R-:W-:Y:S02]  /*16390*/  FMNMX.FTZ R0, R131, R0, !PT ;  /* 0x0000000083007209 */ /* 0x000fe40007810000 */
[----:B------:R-:W-:Y:S02]  /*163a0*/  LOP3.LUT R16, R16, 0xfffffffd, RZ, 0xc0, !PT ;  /* 0xfffffffd10107812 */ /* 0x000fe400078ec0ff */
[----:B------:R-:W-:Y:S02]  /*163b0*/  FMNMX.FTZ R0, R134, R0, !PT ;  /* 0x0000000086007209 */ /* 0x000fe40007810000 */
[----:B------:R-:W-:Y:S02]  /*163c0*/  ISETP.GT.AND P1, PT, R13, 0x88, !P1 ;  /* 0x000000880d00780c */ /* 0x000fe40004f24270 */
[----:B------:R-:W-:-:S02]  /*163d0*/  FMNMX.FTZ R0, R135, R0, !PT ;  /* 0x0000000087007209 */ /* 0x000fc40007810000 */
[----:B------:R-:W-:Y:S02]  /*163e0*/  @P0 LOP3.LUT R16, R16, 0x2, RZ, 0xfc, !PT ;  /* 0x0000000210100812 */ /* 0x000fe400078efcff */
[----:B------:R-:W-:Y:S02]  /*163f0*/  FMNMX.FTZ R0, R106, R0, !PT ;  /* 0x000000006a007209 */ /* 0x000fe40007810000 */
[----:B------:R-:W-:Y:S02]  /*16400*/  ISETP.LT.OR P0, PT, R12, 0x89, P1 ;  /* 0x000000890c00780c */ /* 0x000fe40000f01670 */
[----:B------:R-:W-:Y:S02]  /*16410*/  FMNMX.FTZ R0, R107, R0, !PT ;  /* 0x000000006b007209 */ /* 0x000fe40007810000 */
[----:B------:R-:W-:Y:S02]  /*16420*/  FSETP.NEU.FTZ.AND P1, PT, R3, -INF , PT ;  /* 0xff8000000300780b */ /* 0x000fe40003f3d000 */
[----:B------:R-:W-:-:S02]  /*16430*/  FMNMX.FTZ R0, R110, R0, !PT ;  /* 0x000000006e007209 */ /* 0x000fc40007810000 */
[----:B------:R-:W-:Y:S02]  /*16440*/  FSEL R10, R3, RZ, P1 ;  /* 0x000000ff030a7208 */ /* 0x000fe40000800000 */
[----:B------:R-:W-:Y:S02]  /*16450*/  FMNMX.FTZ R0, R111, R0, !PT ;  /* 0x000000006f007209 */ /* 0x000fe40007810000 */
[----:B------:R-:W-:Y:S01]  /*16460*/  FSEL R11, R11, RZ, P1 ;  /* 0x000000ff0b0b7208 */ /* 0x000fe20000800000 */
[----:B------:R-:W-:Y:S01]  /*16470*/  FADD.FTZ R10, -R10, R14 ;  /* 0x0000000e0a0a7221 */ /* 0x000fe20000010100 */
[----:B------:R-:W-:Y:S02]  /*16480*/  FMNMX.FTZ R0, R114, R0, !PT ;  /* 0x0000000072007209 */ /* 0x000fe40007810000 */
[----:B------:R-:W-:Y:S01]  /*16490*/  LOP3.LUT P1, RZ, R16, 0x2, RZ, 0xc0, !PT ;  /* 0x0000000210ff7812 */ /* 0x000fe2000782c0ff */
[----:B------:R-:W-:-:S01]  /*164a0*/  FFMA.FTZ R120, R2, R120, -R11 ;  /* 0x0000007802787223 */ /* 0x000fc2000001080b */
[----:B------:R-:W-:Y:S01]  /*164b0*/  FMNMX.FTZ R0, R115, R0, !PT ;  /* 0x0000000073007209 */ /* 0x000fe20007810000 */
[C---:B------:R-:W-:Y:S01]  /*164c0*/  FMUL.FTZ R10, R2.reuse, R10 ;  /* 0x0000000a020a7220 */ /* 0x040fe20000410000 */
[----:B------:R-:W-:Y:S01]  /*164d0*/  FSEL R59, R59, -INF , !P1 ;  /* 0xff8000003b3b7808 */ /* 0x000fe20004800000 */
[----:B------:R-:W-:-:S01]  /*164e0*/  FFMA.FTZ R121, R2, R121, -R11 ;  /* 0x0000007902797223 */ /* 0x000fc2000001080b */
[----:B------:R-:W-:Y:S01]  /*164f0*/  FMNMX.FTZ R0, R118, R0, !PT ;  /* 0x0000000076007209 */ /* 0x000fe20007810000 */
[----:B------:R-:W-:Y:S01]  /*16500*/  MUFU.EX2 R120, R120 ;  /* 0x0000007800787308 */ /* 0x000fe20000000800 */
[----:B------:R-:W-:Y:S01]  /*16510*/  FSEL R62, R62, -INF , !P0 ;  /* 0xff8000003e3e7808 */ /* 0x000fe20004000000 */
[C-C-:B------:R-:W-:Y:S01]  /*16520*/  FFMA.FTZ R124, R2.reuse, R124, -R11.reuse ;  /* 0x0000007c027c7223 */ /* 0x140fe2000001080b */
[----:B------:R-:W-:Y:S01]  /*16530*/  FMNMX.FTZ R0, R119, R0, !PT ;  /* 0x0000000077007209 */ /* 0x000fe20007810000 */
[--C-:B------:R-:W-:Y:S01]  /*16540*/  FFMA.FTZ R125, R2, R125, -R11.reuse ;  /* 0x0000007d027d7223 */ /* 0x100fe2000001080b */
[----:B------:R-:W-:Y:S01]  /*16550*/  ISETP.LT.OR P3, PT, R12, 0x91, P3 ;  /* 0x000000910c00780c */ /* 0x000fe20001f61670 */
[--C-:B------:R-:W-:Y:S01]  /*16560*/  FFMA.FTZ R128, R2, R128, -R11.reuse ;  /* 0x0000008002807223 */ /* 0x100fe2000001080b */
[----:B------:R-:W-:Y:S01]  /*16570*/  FMNMX.FTZ R0, R90, R0, !PT ;  /* 0x000000005a007209 */ /* 0x000fe20007810000 */
[----:B------:R-:W2:Y:S01]  /*16580*/  MUFU.EX2 R10, R10 ;  /* 0x0000000a000a7308 */ /* 0x000ea20000000800 */
[----:B------:R-:W-:Y:S01]  /*16590*/  FSEL R63, R63, -INF , !P2 ;  /* 0xff8000003f3f7808 */ /* 0x000fe20005000000 */
[C-C-:B------:R-:W-:Y:S01]  /*165a0*/  FFMA.FTZ R129, R2.reuse, R129, -R11.reuse ;  /* 0x0000008102817223 */ /* 0x140fe2000001080b */
[----:B------:R-:W-:Y:S01]  /*165b0*/  FMNMX.FTZ R0, R91, R0, !PT ;  /* 0x000000005b007209 */ /* 0x000fe20007810000 */
[C-C-:B------:R-:W-:Y:S01]  /*165c0*/  FFMA.FTZ R132, R2.reuse, R132, -R11.reuse ;  /* 0x0000008402847223 */ /* 0x140fe2000001080b */
[----:B------:R-:W-:Y:S01]  /*165d0*/  ISETP.GT.AND P5, PT, R13, 0x98, !P5 ;  /* 0x000000980d00780c */ /* 0x000fe20006fa4270 */
[--C-:B------:R-:W-:Y:S01]  /*165e0*/  FFMA.FTZ R133, R2, R133, -R11.reuse ;  /* 0x0000008502857223 */ /* 0x100fe2000001080b */
[----:B------:R-:W-:Y:S01]  /*165f0*/  FMNMX.FTZ R0, R94, R0, !PT ;  /* 0x000000005e007209 */ /* 0x000fe20007810000 */
[----:B------:R-:W0:Y:S01]  /*16600*/  MUFU.EX2 R121, R121 ;  /* 0x0000007900797308 */ /* 0x000e220000000800 */
[----:B------:R-:W-:Y:S01]  /*16610*/  ISETP.LT.OR P4, PT, R12, 0x92, P4 ;  /* 0x000000920c00780c */ /* 0x000fe20002781670 */
[C-C-:B------:R-:W-:Y:S01]  /*16620*/  FFMA.FTZ R104, R2.reuse, R104, -R11.reuse ;  /* 0x0000006802687223 */ /* 0x140fe2000001080b */
[----:B------:R-:W-:Y:S01]  /*16630*/  FMNMX.FTZ R0, R95, R0, !PT ;  /* 0x000000005f007209 */ /* 0x000fe20007810000 */
[--C-:B------:R-:W-:Y:S01]  /*16640*/  FFMA.FTZ R105, R2, R105, -R11.reuse ;  /* 0x0000006902697223 */ /* 0x100fe2000001080b */
[----:B------:R-:W-:Y:S01]  /*16650*/  FSEL R66, R66, -INF , !P3 ;  /* 0xff80000042427808 */ /* 0x000fe20005800000 */
[--C-:B------:R-:W-:Y:S01]  /*16660*/  FFMA.FTZ R108, R2, R108, -R11.reuse ;  /* 0x0000006c026c7223 */ /* 0x100fe2000001080b */
[----:B------:R-:W-:Y:S01]  /*16670*/  FMNMX.FTZ R0, R98, R0, !PT ;  /* 0x0000000062007209 */ /* 0x000fe20007810000 */
[----:B------:R-:W1:Y:S01]  /*16680*/  MUFU.EX2 R124, R124 ;  /* 0x0000007c007c7308 */ /* 0x000e620000000800 */
[----:B------:R-:W-:Y:S01]  /*16690*/  ISETP.GT.AND P6, PT, R13, 0x99, !P6 ;  /* 0x000000990d00780c */ /* 0x000fe200077c4270 */
[C-C-:B------:R-:W-:Y:S01]  /*166a0*/  FFMA.FTZ R109, R2.reuse, R109, -R11.reuse ;  /* 0x0000006d026d7223 */ /* 0x140fe2000001080b */
[----:B------:R-:W-:Y:S01]  /*166b0*/  FMNMX.FTZ R0, R99, R0, !PT ;  /* 0x0000000063007209 */ /* 0x000fe20007810000 */
[--C-:B------:R-:W-:Y:S01]  /*166c0*/  FFMA.FTZ R112, R2, R112, -R11.reuse ;  /* 0x0000007002707223 */ /* 0x100fe2000001080b */
[----:B------:R-:W-:Y:S01]  /*166d0*/  ISETP.LT.OR P5, PT, R12, 0x99, P5 ;  /* 0x000000990c00780c */ /* 0x000fe20002fa1670 */
[--C-:B------:R-:W-:Y:S01]  /*166e0*/  FFMA.FTZ R113, R2, R113, -R11.reuse ;  /* 0x0000007102717223 */ /* 0x100fe2000001080b */
[----:B------:R-:W-:Y:S01]  /*166f0*/  FMNMX.FTZ R0, R102, R0, !PT ;  /* 0x0000000066007209 */ /* 0x000fe20007810000 */
[----:B------:R-:W3:Y:S01]  /*16700*/  MUFU.EX2 R125, R125 ;  /* 0x0000007d007d7308 */ /* 0x000ee20000000800 */
[----:B------:R-:W-:Y:S01]  /*16710*/  FSEL R67, R67, -INF , !P4 ;  /* 0xff80000043437808 */ /* 0x000fe20006000000 */
[C-C-:B------:R-:W-:Y:S01]  /*16720*/  FFMA.FTZ R116, R2.reuse, R116, -R11.reuse ;  /* 0x0000007402747223 */ /* 0x140fe2000001080b */
[----:B------:R-:W-:Y:S01]  /*16730*/  FMNMX.FTZ R0, R103, R0, !PT ;  /* 0x0000000067007209 */ /* 0x000fe20007810000 */
[--C-:B------:R-:W-:Y:S01]  /*16740*/  FFMA.FTZ R117, R2, R117, -R11.reuse ;  /* 0x0000007502757223 */ /* 0x100fe2000001080b */
[----:B------:R-:W-:Y:S01]  /*16750*/  ISETP.LT.OR P6, PT, R12, 0x9a, P6 ;  /* 0x0000009a0c00780c */ /* 0x000fe200037c1670 */
[--C-:B------:R-:W-:Y:S01]  /*16760*/  FFMA.FTZ R88, R2, R88, -R11.reuse ;  /* 0x0000005802587223 */ /* 0x100fe2000001080b */
[----:B------:R-:W-:Y:S01]  /*16770*/  FMNMX.FTZ R0, R74, R0, !PT ;  /* 0x000000004a007209 */ /* 0x000fe20007810000 */
[----:B------:R-:W4:Y:S01]  /*16780*/  MUFU.EX2 R128, R128 ;  /* 0x0000008000807308 */ /* 0x000f220000000800 */
[----:B------:R-:W-:Y:S01]  /*16790*/  FSEL R70, R70, -INF , !P5 ;  /* 0xff80000046467808 */ /* 0x000fe20006800000 */
[C-C-:B------:R-:W-:Y:S01]  /*167a0*/  FFMA.FTZ R89, R2.reuse, R89, -R11.reuse ;  /* 0x0000005902597223 */ /* 0x140fe2000001080b */
[----:B------:R-:W-:Y:S01]  /*167b0*/  FMNMX.FTZ R0, R75, R0, !PT ;  /* 0x000000004b007209 */ /* 0x000fe20007810000 */
[C-C-:B------:R-:W-:Y:S01]  /*167c0*/  FFMA.FTZ R92, R2.reuse, R92, -R11.reuse ;  /* 0x0000005c025c7223 */ /* 0x140fe2000001080b */
[----:B------:R-:W-:Y:S01]  /*167d0*/  FSEL R71, R71, -INF , !P6 ;  /* 0xff80000047477808 */ /* 0x000fe20007000000 */
[--C-:B------:R-:W-:Y:S01]  /*167e0*/  FFMA.FTZ R93, R2, R93, -R11.reuse ;  /* 0x0000005d025d7223 */ /* 0x100fe2000001080b */
[----:B------:R-:W-:Y:S01]  /*167f0*/  FMNMX.FTZ R0, R78, R0, !PT ;  /* 0x000000004e007209 */ /* 0x000fe20007810000 */
[----:B------:R-:W5:Y:S01]  /*16800*/  MUFU.EX2 R129, R129 ;  /* 0x0000008100817308 */ /* 0x000f620000000800 */
[----:B------:R-:W-:-:S01]  /*16810*/  FFMA.FTZ R96, R2, R96, -R11 ;  /* 0x0000006002607223 */ /* 0x000fc2000001080b */
[C-C-:B------:R-:W-:Y:S01]  /*16820*/  FFMA.FTZ R97, R2.reuse, R97, -R11.reuse ;  /* 0x0000006102617223 */ /* 0x140fe2000001080b */
[----:B------:R-:W-:Y:S01]  /*16830*/  FMNMX.FTZ R0, R79, R0, !PT ;  /* 0x000000004f007209 */ /* 0x000fe20007810000 */
[C-C-:B------:R-:W-:Y:S01]  /*16840*/  FFMA.FTZ R100, R2.reuse, R100, -R11.reuse ;  /* 0x0000006402647223 */ /* 0x140fe2000001080b */
[----:B------:R-:W-:-:S01]  /*16850*/  FFMA.FTZ R101, R2, R101, -R11 ;  /* 0x0000006502657223 */ /* 0x000fc2000001080b */
        /* <DEDUP_REMOVED lines=10> */
[----:B------:R-:W-:Y:S01]  /*16900*/  MUFU.EX2 R133, R133 ;  /* 0x0000008500857308 */ /* 0x000fe20000000800 */
        /* <DEDUP_REMOVED lines=13> */
[----:B------:R-:W-:Y:S01]  /*169e0*/  FFMA.FTZ R11, R2, R69, -R11 ;  /* 0x00000045020b7223 */ /* 0x000fe2000001080b */
[----:B------:R-:W-:Y:S01]  /*169f0*/  FMNMX.FTZ R0, R62, R0, !PT ;  /* 0x000000003e007209 */ /* 0x000fe20007810000 */
[----:B------:R-:W-:Y:S01]  /*16a00*/  MUFU.EX2 R105, R105 ;  /* 0x0000006900697308 */ /* 0x000fe20000000800 */
[----:B------:R-:W-:-:S02]  /*16a10*/  LOP3.LUT P0, RZ, R17, 0x40, RZ, 0xc0, !PT ;  /* 0x0000004011ff7812 */ /* 0x000fc4000780c0ff */
[----:B------:R-:W-:-:S04]  /*16a20*/  FMNMX.FTZ R0, R63, R0, !PT ;  /* 0x000000003f007209 */ /* 0x000fc80007810000 */
[----:B------:R-:W-:Y:S01]  /*16a30*/  FMNMX.FTZ R0, R66, R0, !PT ;  /* 0x0000000042007209 */ /* 0x000fe20007810000 */
[----:B------:R-:W-:Y:S03]  /*16a40*/  MUFU.EX2 R108, R108 ;  /* 0x0000006c006c7308 */ /* 0x000fe60000000800 */
[----:B------:R-:W-:-:S04]  /*16a50*/  FMNMX.FTZ R0, R67, R0, !PT ;  /* 0x0000000043007209 */ /* 0x000fc80007810000 */
[----:B------:R-:W-:Y:S01]  /*16a60*/  FMNMX.FTZ R0, R70, R0, !PT ;  /* 0x0000000046007209 */ /* 0x000fe20007810000 */
[----:B------:R-:W-:Y:S03]  /*16a70*/  MUFU.EX2 R109, R109 ;  /* 0x0000006d006d7308 */ /* 0x000fe60000000800 */
[----:B------:R-:W-:-:S05]  /*16a80*/  FMNMX.FTZ R0, R71, R0, !PT ;  /* 0x0000000047007209 */ /* 0x000fca0007810000 */
[----:B------:R-:W2:Y:S01]  /*16a90*/  SHFL.BFLY PT, R12, R0, 0x2, 0x1f ;  /* 0x0c401f00000c7f89 */ /* 0x000ea200000e0000 */
        /* <DEDUP_REMOVED lines=10> */
[----:B------:R-:W-:-:S03]  /*16b40*/  FSETP.NEU.FTZ.AND P1, PT, R0, -INF , PT ;  /* 0xff8000000000780b */ /* 0x000fc60003f3d000 */
[----:B------:R-:W-:Y:S01]  /*16b50*/  MUFU.EX2 R93, R93 ;  /* 0x0000005d005d7308 */ /* 0x000fe20000000800 */
[----:B------:R-:W-:-:S05]  /*16b60*/  FSEL R12, R0, RZ, P1 ;  /* 0x000000ff000c7208 */ /* 0x000fca0000800000 */
[----:B------:R-:W-:Y:S01]  /*16b70*/  FADD.FTZ R9, -R12, R9 ;  /* 0x000000090c097221 */ /* 0x000fe20000010100 */
[----:B------:R-:W-:-:S01]  /*16b80*/  FFMA.FTZ R12, R2, R0, -8 ;  /* 0xc1000000020c7423 */ /* 0x000fc20000010000 */
[----:B------:R-:W-:Y:S02]  /*16b90*/  MUFU.EX2 R96, R96 ;  /* 0x0000006000607308 */ /* 0x000fe40000000800 */
[----:B------:R-:W-:Y:S02]  /*16ba0*/  FMUL.FTZ R9, R2, R9 ;  /* 0x0000000902097220 */ /* 0x000fe40000410000 */
[----:B------:R-:W-:Y:S01]  /*16bb0*/  FSEL R13, R12, RZ, P1 ;  /* 0x000000ff0c0d7208 */ /* 0x000fe20000800000 */
[----:B------:R-:W-:-:S03]  /*16bc0*/  FFMA.FTZ R12, R10, R20, R120 ;  /* 0x000000140a0c7223 */ /* 0x000fc60000010078 */
[----:B------:R-:W-:Y:S01]  /*16bd0*/  MUFU.EX2 R9, R9 ;  /* 0x0000000900097308 */ /* 0x000fe20000000800 */
[----:B------:R-:W-:-:S01]  /*16be0*/  FFMA.FTZ R122, R2, R122, -R13 ;  /* 0x0000007a027a7223 */ /* 0x000fc2000001080d */
[----:B0-----:R-:W-:Y:S01]  /*16bf0*/  FADD.FTZ R12, R121, R12 ;  /* 0x0000000c790c7221 */ /* 0x001fe20000010000 */
[----:B------:R-:W-:-:S01]  /*16c00*/  FFMA.FTZ R123, R2, R123, -R13 ;  /* 0x0000007b027b7223 */ /* 0x000fc2000001080d */
[C-C-:B------:R-:W-:Y:S01]  /*16c10*/  FFMA.FTZ R126, R2.reuse, R126, -R13.reuse ;  /* 0x0000007e027e7223 */ /* 0x140fe2000001080d */
[----:B------:R-:W-:-:S01]  /*16c20*/  FFMA.FTZ R127, R2, R127, -R13 ;  /* 0x0000007f027f7223 */ /* 0x000fc2000001080d */
[----:B-1----:R-:W-:Y:S01]  /*16c30*/  FADD.FTZ R12, R124, R12 ;  /* 0x0000000c7c0c7221 */ /* 0x002fe20000010000 */
[----:B------:R-:W-:-:S01]  /*16c40*/  FFMA.FTZ R130, R2, R130, -R13 ;  /* 0x0000008202827223 */ /* 0x000fc2000001080d */
[----:B------:R-:W0:Y:S01]  /*16c50*/  MUFU.EX2 R122, R122 ;  /* 0x0000007a007a7308 */ /* 0x000e220000000800 */
[----:B------:R-:W-:-:S01]  /*16c60*/  FFMA.FTZ R131, R2, R131, -R13 ;  /* 0x0000008302837223 */ /* 0x000fc2000001080d */
[----:B---3--:R-:W-:Y:S01]  /*16c70*/  FADD.FTZ R12, R125, R12 ;  /* 0x0000000c7d0c7221 */ /* 0x008fe20000010000 */
[----:B------:R-:W-:-:S01]  /*16c80*/  FFMA.FTZ R134, R2, R134, -R13 ;  /* 0x0000008602867223 */ /* 0x000fc2000001080d */
[C-C-:B------:R-:W-:Y:S01]  /*16c90*/  FFMA.FTZ R135, R2.reuse, R135, -R13.reuse ;  /* 0x0000008702877223 */ /* 0x140fe2000001080d */
[----:B------:R-:W-:-:S01]  /*16ca0*/  FFMA.FTZ R106, R2, R106, -R13 ;  /* 0x0000006a026a7223 */ /* 0x000fc2000001080d */
[----:B----4-:R-:W-:Y:S01]  /*16cb0*/  FADD.FTZ R12, R128, R12 ;  /* 0x0000000c800c7221 */ /* 0x010fe20000010000 */
[----:B------:R-:W-:-:S01]  /*16cc0*/  FFMA.FTZ R107, R2, R107, -R13 ;  /* 0x0000006b026b7223 */ /* 0x000fc2000001080d */
[----:B------:R-:W1:Y:S01]  /*16cd0*/  MUFU.EX2 R123, R123 ;  /* 0x0000007b007b7308 */ /* 0x000e620000000800 */
[----:B------:R-:W-:-:S01]  /*16ce0*/  FFMA.FTZ R110, R2, R110, -R13 ;  /* 0x0000006e026e7223 */ /* 0x000fc2000001080d */
[----:B-----5:R-:W-:Y:S01]  /*16cf0*/  FADD.FTZ R12, R129, R12 ;  /* 0x0000000c810c7221 */ /* 0x020fe20000010000 */
[----:B------:R-:W-:-:S01]  /*16d00*/  FFMA.FTZ R111, R2, R111, -R13 ;  /* 0x0000006f026f7223 */ /* 0x000fc2000001080d */
[C-C-:B------:R-:W-:Y:S01]  /*16d10*/  FFMA.FTZ R114, R2.reuse, R114, -R13.reuse ;  /* 0x0000007202727223 */ /* 0x140fe2000001080d */
[----:B------:R-:W-:-:S01]  /*16d20*/  FFMA.FTZ R115, R2, R115, -R13 ;  /* 0x0000007302737223 */ /* 0x000fc2000001080d */
[----:B------:R-:W-:Y:S01]  /*16d30*/  FADD.FTZ R12, R132, R12 ;  /* 0x0000000c840c7221 */ /* 0x000fe20000010000 */
[----:B------:R-:W-:-:S01]  /*16d40*/  FFMA.FTZ R118, R2, R118, -R13 ;  /* 0x0000007602767223 */ /* 0x000fc2000001080d */
[----:B------:R-:W2:Y:S01]  /*16d50*/  MUFU.EX2 R126, R126 ;  /* 0x0000007e007e7308 */ /* 0x000ea20000000800 */
[----:B0-----:R-:W-:-:S01]  /*16d60*/  FFMA.FTZ R21, R9, R21, R122 ;  /* 0x0000001509157223 */ /* 0x001fc2000001007a */
        /* <DEDUP_REMOVED lines=49> */
[----:B------:R-:W-:-:S03]  /*17080*/  FFMA.FTZ R13, R2, R71, -R13 ;  /* 0x00000047020d7223 */ /* 0x000fc6000001080d */
        /* <DEDUP_REMOVED lines=90> */
[----:B0-----:R-:W-:-:S05]  /*17630*/  FADD.FTZ R12, R11, R12 ;  /* 0x0000000c0b0c7221 */ /* 0x001fca0000010000 */
[----:B------:R0:W-:Y:S02]  /*17640*/  STL [R1], R12 ;  /* 0x0000000c01007387 */ /* 0x0001e40000100800 */
        /* <DEDUP_REMOVED lines=9> */
[----:B--2---:R-:W-:-:S04]  /*176e0*/  FADD.FTZ R14, R67, R14 ;  /* 0x0000000e430e7221 */ /* 0x004fc80000010000 */
[----:B---3--:R-:W-:-:S04]  /*176f0*/  FADD.FTZ R14, R70, R14 ;  /* 0x0000000e460e7221 */ /* 0x008fc80000010000 */
[----:B-1----:R-:W-:Y:S01]  /*17700*/  FADD.FTZ R21, R13, R14 ;  /* 0x0000000e0d157221 */ /* 0x002fe20000010000 */
[----:B0-----:R-:W-:Y:S06]  /*17710*/  @!P0 BRA `(.L_x_12317) ;  /* 0x0000000000048947 */ /* 0x001fec0003800000 */
[----:B------:R-:W-:Y:S01]  /*17720*/  BPT.TRAP 0x1 ;  /* 0x000000040000795c */ /* 0x000fe20000300000 */
.L_x_12317:
[----:B------:R-:W2:Y:S01]  /*17730*/  LDL R12, [R1+0x2c] ;  /* 0x00002c00010c7983 */ /* 0x000ea20000100800 */
[----:B------:R-:W-:Y:S01]  /*17740*/  VIADD R15, R15, 0x13260 ;  /* 0x000132600f0f7836 */ /* 0x000fe20000000000 */
        /* <DEDUP_REMOVED lines=20> */
[----:B--2---:R-:W-:Y:S02]  /*17890*/  PRMT R15, R12, 0x654, R15 ;  /* 0x000006540c0f7816 */ /* 0x004fe4000000000f */
[----:B------:R-:W2:Y:S01]  /*178a0*/  LDL R12, [R1+0x40] ;  /* 0x00004000010c7983 */ /* 0x000ea20000100800 */
[----:B------:R-:W-:Y:S01]  /*178b0*/  F2FP.SATFINITE.E4M3.F32.PACK_AB_MERGE_C R138, R65, R64, R11 ;  /* 0x00000040418a723e */ /* 0x000fe2000480700b */
        /* <DEDUP_REMOVED lines=56> */
[C---:B--2---:R-:W-:Y:S01]  /*17c40*/  ISETP.GT.AND P1, PT, R8.reuse, R12, PT ;  /* 0x0000000c0800720c */ /* 0x044fe20003f24270 */
[----:B------:R-:W-:-:S12]  /*17c50*/  VIADD R8, R8, 0xffffffff ;  /* 0xffffffff08087836 */ /* 0x000fd80000000000 */
[----:B0-----:R-:W-:Y:S05]  /*17c60*/  @P1 BRA `(.L_x_12318) ;  /* 0xffffffbc00781947 */ /* 0x001fea000383ffff */
.L_x_12298:
[----:B------:R-:W-:Y:S05]  /*17c70*/  BSYNC B0 ;  /* 0x0000000000007941 */ /* 0x000fea0003800000 */
.L_x_12297:
[----:B------:R-:W-:Y:S06]  /*17c80*/  BAR.ARV 0x8, 0x200 ;  /* 0x0208000000007b1d */ /* 0x000fec0000002000 */
[----:B------:R-:W-:Y:S05]  /*17c90*/  @!P0 BRA `(.L_x_12319) ;  /* 0x0000000000048947 */ /* 0x000fea0003800000 */
[----:B------:R-:W-:Y:S01]  /*17ca0*/  BPT.TRAP 0x1 ;  /* 0x000000040000795c */ /* 0x000fe20000300000 */
.L_x_12319:
[----:B------:R-:W-:Y:S01]  /*17cb0*/  IMAD R13, R19, 0x8, R18 ;  /* 0x00000008130d7824 */ /* 0x000fe200078e0212 */
[----:B------:R-:W-:-:S04]  /*17cc0*/  SHF.L.U32 R4, R156, 0x1f, RZ ;  /* 0x0000001f9c047819 */ /* 0x000fc800000006ff */
[----:B------:R0:W1:Y:S01]  /*17cd0*/  SYNCS.PHASECHK.TRANS64.TRYWAIT P1, [R13+URZ+0x13250], R4 ;  /* 0x013250040d0075a7 */ /* 0x000062000802017f */
[----:B------:R-:W-:Y:S05]  /*17ce0*/  @!P0 BRA `(.L_x_12320) ;  /* 0x0000000000048947 */ /* 0x000fea0003800000 */
[----:B------:R-:W-:Y:S01]  /*17cf0*/  BPT.TRAP 0x1 ;  /* 0x000000040000795c */ /* 0x000fe20000300000 */
.L_x_12320:
[----:B------:R-:W-:Y:S04]  /*17d00*/  BSSY B0, `(.L_x_12321) ;  /* 0x0000004000007945 */ /* 0x000fe80003800000 */
[----:B-1----:R-:W-:Y:S05]  /*17d10*/  @P1 BRA `(.L_x_12322) ;  /* 0x0000000000081947 */ /* 0x002fea0003800000 */
[----:B------:R-:W1:Y:S02]  /*17d20*/  SYNCS.PHASECHK.TRANS64.TRYWAIT P1, [R13+URZ+0x13250], R4 ;  /* 0x013250040d0075a7 */ /* 0x000e64000802017f */
[----:B-1----:R-:W-:Y:S05]  /*17d30*/  @!P1 BRA `(.L_x_12323) ;  /* 0x000000b000109947 */ /* 0x002fea0003800000 */
.L_x_12322:
[----:B------:R-:W-:Y:S05]  /*17d40*/  BSYNC B0 ;  /* 0x0000000000007941 */ /* 0x000fea0003800000 */
.L_x_12321:
[----:B------:R-:W2:Y:S01]  /*17d50*/  LDL.LU R15, [R1+0x4c] ;  /* 0x00004c00010f7983 */ /* 0x000ea20000300800 */
[----:B------:R-:W-:-:S03]  /*17d60*/  ULDC.64 UR4, c[0x0][0x9a0] ;  /* 0x0002680000047ab9 */ /* 0x000fc60000000a00 */
[----:B------:R-:W3:Y:S04]  /*17d70*/  LDL R14, [R1+0x50] ;  /* 0x00005000010e7983 */ /* 0x000ee80000100800 */
[----:B------:R-:W4:Y:S01]  /*17d80*/  LDL.LU R12, [R1] ;  /* 0x00000000010c7983 */ /* 0x000f220000300800 */
[----:B------:R-:W-:Y:S01]  /*17d90*/  VIADD R18, R18, 0x1000 ;  /* 0x0000100012127836 */ /* 0x000fe20000000000 */
[----:B------:R-:W-:Y:S01]  /*17da0*/  ISETP.NE.U32.AND P1, PT, RZ, UR4, PT ;  /* 0x00000004ff007c0c */ /* 0x000fe2000bf25070 */
[----:B------:R-:W-:Y:S01]  /*17db0*/  IMAD.MOV.U32 R5, RZ, RZ, -0x3ffffff0 ;  /* 0xc0000010ff057424 */ /* 0x000fe200078e00ff */
[----:B------:R-:W-:Y:S02]  /*17dc0*/  WARPGROUP.ARRIVE ;  /* 0x00000000000079c5 */ /* 0x000fe40000000000 */
[----:B------:R-:W-:-:S02]  /*17dd0*/  SHF.R.U32.HI R18, RZ, 0x4, R18 ;  /* 0x00000004ff127819 */ /* 0x000fc40000011612 */
[----:B------:R-:W-:Y:S02]  /*17de0*/  R2UR UR7, R5 ;  /* 0x00000000050772ca */ /* 0x000fe400000e0000 */
[----:B------:R-:W-:Y:S02]  /*17df0*/  LOP3.LUT R18, R18, 0x3fff, RZ, 0xc0, !PT ;  /* 0x00003fff12127812 */ /* 0x000fe400078ec0ff */
[----:B------:R-:W-:Y:S02]  /*17e00*/  ISETP.NE.AND.EX P1, PT, RZ, UR5, PT, P1 ;  /* 0x00000005ff007c0c */ /* 0x000fe4000bf25310 */
[----:B------:R-:W-:-:S05]  /*17e10*/  LOP3.LUT R18, R18, 0x10000, RZ, 0xfc, !PT ;  /* 0x0001000012127812 */ /* 0x000fca00078efcff */
[----:B01----:R-:W-:-:S05]  /*17e20*/  IMAD R4, R19, 0x280, R18 ;  /* 0x0000028013047824 */ /* 0x003fca00078e0212 */
[----:B------:R-:W-:Y:S01]  /*17e30*/  R2UR UR6, R4 ;  /* 0x00000000040672ca */ /* 0x000fe200000e0000 */
[----:B------:R-:W0:Y:S08]  /*17e40*/  @P1 LDC.64 R8, c[0x0][0x9c8] ;  /* 0x00027200ff081b82 */ /* 0x000e300000000a00 */
[----:B------:R-:W3:Y:S04]  /*17e50*/  @P1 LDC.64 R10, c[0x0][0x9d0] ;  /* 0x00027400ff0a1b82 */ /* 0x000ee80000000a00 */
[----:B------:R-:W-:Y:S03]  /*17e60*/  QGMMA.64x64x32.F32.E4M3.E4M3 R24, R152, gdesc[UR4], R24, gsb0 ;  /* 0x00e0000498187df3 */ /* 0x000fe60008000818 */
[----:B------:R-:W-:-:S02]  /*17e70*/  WARPGROUP.DEPBAR.LE gsb0, 0x0 ;  /* 0x00008000000079c5 */ /* 0x000fc40000010000 */
[----:B------:R-:W-:Y:S01]  /*17e80*/  WARPGROUP.ARRIVE ;  /* 0x00000000000079c5 */ /* 0x000fe20000000000 */
[----:B--2---:R-:W-:-:S05]  /*17e90*/  @P1 SHF.R.S32.HI R7, RZ, 0x1f, R15 ;  /* 0x0000001fff071819 */ /* 0x004fca000001140f */
[----:B0-----:R-:W-:-:S04]  /*17ea0*/  @P1 IMAD R6, R7, R8, RZ ;  /* 0x0000000807061224 */ /* 0x001fc800078e02ff */
[C---:B------:R-:W-:Y:S02]  /*17eb0*/  @P1 IMAD R5, R15.reuse, R9, R6 ;  /* 0x000000090f051224 */ /* 0x040fe400078e0206 */
[----:B------:R-:W-:-:S04]  /*17ec0*/  @P1 IMAD.WIDE.U32 R6, R15, R8, RZ ;  /* 0x000000080f061225 */ /* 0x000fc800078e00ff */
[----:B------:R-:W-:Y:S02]  /*17ed0*/  @P1 IMAD.IADD R7, R7, 0x1, R5 ;  /* 0x0000000107071824 */ /* 0x000fe400078e0205 */
[----:B---3--:R-:W-:-:S04]  /*17ee0*/  @P1 IMAD.WIDE.U32 R6, R14, R10, R6 ;  /* 0x0000000a0e061225 */ /* 0x008fc800078e0006 */
[----:B------:R-:W-:Y:S01]  /*17ef0*/  @P1 IMAD R5, R14, R11, R7 ;  /* 0x0000000b0e051224 */ /* 0x000fe200078e0207 */
[C---:B------:R-:W-:Y:S01]  /*17f00*/  @P1 LEA R8, P2, R6.reuse, UR4, 0x2 ;  /* 0x0000000406081c11 */ /* 0x040fe2000f8410ff */
[----:B------:R-:W-:Y:S02]  /*17f10*/  IMAD.MOV.U32 R10, RZ, RZ, 0x3f800000 ;  /* 0x3f800000ff0a7424 */ /* 0x000fe400078e00ff */
[----:B------:R-:W-:Y:S01]  /*17f20*/  IMAD.MOV.U32 R7, RZ, RZ, -0x3ffffff0 ;  /* 0xc0000010ff077424 */ /* 0x000fe200078e00ff */
[----:B------:R-:W-:Y:S01]  /*17f30*/  @P1 LEA.HI.X R9, R6, UR5, R5, 0x2, P2 ;  /* 0x0000000506091c11 */ /* 0x000fe200090f1405 */
[----:B------:R-:W-:-:S03]  /*17f40*/  VIADD R6, R4, 0x80 ;  /* 0x0000008004067836 */ /* 0x000fc60000000000 */
[----:B------:R-:W-:Y:S01]  /*17f50*/  R2UR UR7, R7 ;  /* 0x00000000070772ca */ /* 0x000fe200000e0000 */
[----:B------:R0:W2:Y:S01]  /*17f60*/  @P1 LDG.E R10, desc[UR40][R8.64] ;  /* 0x00000028080a1981 */ /* 0x0000a2000c1e1900 */
[----:B------:R-:W-:Y:S01]  /*17f70*/  R2UR UR6, R6 ;  /* 0x00000000060672ca */ /* 0x000fe200000e0000 */
[----:B------:R-:W-:Y:S02]  /*17f80*/  VIADD R6, R4, 0x100 ;  /* 0x0000010004067836 */ /* 0x000fe40000000000 */
[----:B------:R-:W-:Y:S01]  /*17f90*/  IMAD.MOV.U32 R7, RZ, RZ, -0x3ffffff0 ;  /* 0xc0000010ff077424 */ /* 0x000fe200078e00ff */
[----:B----4-:R-:W-:Y:S01]  /*17fa0*/  SHFL.BFLY PT, R5, R12, 0x2, 0x1f ;  /* 0x0c401f000c057f89 */ /* 0x010fe200000e0000 */
[----:B------:R-:W-:-:S03]  /*17fb0*/  IMAD.MOV.U32 R20, RZ, RZ, -0x800000 ;  /* 0xff800000ff147424 */ /* 0x000fc600078e00ff */
[----:B0-----:R-:W0:Y:S01]  /*17fc0*/  SHFL.BFLY PT, R8, R21, 0x2, 0x1f ;  /* 0x0c401f0015087f89 */ /* 0x001e2200000e0000 */
[----:B------:R-:W-:-:S04]  /*17fd0*/  IMAD.MOV.U32 R9, RZ, RZ, RZ ;  /* 0x000000ffff097224 */ /* 0x000fc800078e00ff */
[----:B------:R-:W-:Y:S01]  /*17fe0*/  QGMMA.64x64x32.F32.E4M3.E4M3 R24, R148, gdesc[UR4], R24, gsb0 ;  /* 0x00e0000494187df3 */ /* 0x000fe20008000818 */
[----:B------:R-:W-:Y:S01]  /*17ff0*/  R2UR UR6, R6 ;  /* 0x00000000060672ca */ /* 0x000fe200000e0000 */
[C---:B------:R-:W-:Y:S01]  /*18000*/  VIADD R6, R4.reuse, 0x180 ;  /* 0x0000018004067836 */ /* 0x040fe20000000000 */
[----:B------:R-:W-:Y:S01]  /*18010*/  R2UR UR7, R7 ;  /* 0x00000000070772ca */ /* 0x000fe200000e0000 */
[----:B------:R-:W-:Y:S02]  /*18020*/  IMAD.MOV.U32 R7, RZ, RZ, -0x3ffffff0 ;  /* 0xc0000010ff077424 */ /* 0x000fe400078e00ff */
[----:B------:R-:W-:Y:S02]  /*18030*/  VIADD R4, R4, 0x200 ;  /* 0x0000020004047836 */ /* 0x000fe40000000000 */
[----:B0-----:R-:W-:-:S01]  /*18040*/  FADD.FTZ R8, R8, R21 ;  /* 0x0000001508087221 */ /* 0x001fc20000010000 */
[----:B------:R-:W-:Y:S01]  /*18050*/  IMAD.MOV.U32 R21, RZ, RZ, -0x800000 ;  /* 0xff800000ff157424 */ /* 0x000fe200078e00ff */
[----:B------:R-:W-:-:S02]  /*18060*/  WARPGROUP.DEPBAR.LE gsb0, 0x0 ;  /* 0x00008000000079c5 */ /* 0x000fc40000010000 */
[----:B------:R-:W-:-:S06]  /*18070*/  WARPGROUP.ARRIVE ;  /* 0x00000000000079c5 */ /* 0x000fcc0000000000 */
[----:B------:R-:W-:Y:S01]  /*18080*/  QGMMA.64x64x32.F32.E4M3.E4M3 R24, R144, gdesc[UR4], R24, gsb0 ;  /* 0x00e0000490187df3 */ /* 0x000fe20008000818 */
[----:B------:R-:W-:Y:S01]  /*18090*/  R2UR UR6, R6 ;  /* 0x00000000060672ca */ /* 0x000fe200000e0000 */
[----:B------:R-:W-:Y:S01]  /*180a0*/  FADD.FTZ R6, R5, R12 ;  /* 0x0000000c05067221 */ /* 0x000fe20000010000 */
[----:B------:R-:W-:Y:S01]  /*180b0*/  R2UR UR7, R7 ;  /* 0x00000000070772ca */ /* 0x000fe200000e0000 */
[----:B------:R-:W-:-:S03]  /*180c0*/  IMAD.MOV.U32 R5, RZ, RZ, -0x3ffffff0 ;  /* 0xc0000010ff057424 */ /* 0x000fc600078e00ff */
[----:B------:R-:W0:Y:S02]  /*180d0*/  SHFL.BFLY PT, R7, R6, 0x1, 0x1f ;  /* 0x0c201f0006077f89 */ /* 0x000e2400000e0000 */
[----:B0-----:R-:W-:-:S04]  /*180e0*/  FADD.FTZ R7, R6, R7 ;  /* 0x0000000706077221 */ /* 0x001fc80000010000 */
[C---:B------:R-:W-:Y:S01]  /*180f0*/  FMUL.FTZ R14, R7.reuse, 0.00390625 ;  /* 0x3b800000070e7820 */ /* 0x040fe20000410000 */
[----:B------:R-:W-:-:S04]  /*18100*/  FSETP.NE.FTZ.AND P1, PT, R7, RZ, PT ;  /* 0x000000ff0700720b */ /* 0x000fc80003f35000 */
[----:B------:R-:W-:-:S13]  /*18110*/  FSETP.NE.FTZ.AND P2, PT, R14, RZ, PT ;  /* 0x000000ff0e00720b */ /* 0x000fda0003f55000 */
[----:B------:R-:W0:Y:S01]  /*18120*/  @P2 MUFU.LG2 R6, R14 ;  /* 0x0000000e00062308 */ /* 0x000e220000000c00 */
[----:B------:R-:W-:Y:S02]  /*18130*/  WARPGROUP.DEPBAR.LE gsb0, 0x0 ;  /* 0x00008000000079c5 */ /* 0x000fe40000010000 */
[----:B------:R-:W-:-:S06]  /*18140*/  WARPGROUP.ARRIVE ;  /* 0x00000000000079c5 */ /* 0x000fcc0000000000 */
[----:B------:R-:W-:Y:S01]  /*18150*/  QGMMA.64x64x32.F32.E4M3.E4M3 R24, R140, gdesc[UR4], R24, gsb0 ;  /* 0x00e000048c187df3 */ /* 0x000fe20008000818 */
[----:B------:R-:W-:Y:S01]  /*18160*/  R2UR UR6, R4 ;  /* 0x00000000040672ca */ /* 0x000fe200000e0000 */
[----:B------:R-:W-:Y:S01]  /*18170*/  @P2 FMUL.FTZ R4, R2, 0.69314718246459960938 ;  /* 0x3f31721802042820 */ /* 0x000fe20000410000 */
[----:B------:R-:W-:Y:S02]  /*18180*/  R2UR UR7, R5 ;  /* 0x00000000050772ca */ /* 0x000fe400000e0000 */
[----:B------:R-:W1:Y:S02]  /*18190*/  SHFL.BFLY PT, R5, R8, 0x1, 0x1f ;  /* 0x0c201f0008057f89 */ /* 0x000e6400000e0000 */
[----:B-1----:R-:W-:-:S01]  /*181a0*/  FADD.FTZ R12, R8, R5 ;  /* 0x00000005080c7221 */ /* 0x002fc20000010000 */
[----:B------:R-:W-:-:S03]  /*181b0*/  IMAD.MOV.U32 R5, RZ, RZ, RZ ;  /* 0x000000ffff057224 */ /* 0x000fc600078e00ff */
[----:B------:R-:W-:-:S03]  /*181c0*/  FMUL.FTZ R15, R12, 0.00390625 ;  /* 0x3b8000000c0f7820 */ /* 0x000fc60000410000 */
[----:B------:R0:W-:Y:S01]  /*181d0*/  @P1 MUFU.RCP R5, R7 ;  /* 0x0000000700051308 */ /* 0x0001e20000001000 */
[----:B------:R-:W-:Y:S02]  /*181e0*/  FSETP.NE.FTZ.AND P1, PT, R12, RZ, PT ;  /* 0x000000ff0c00720b */ /* 0x000fe40003f35000 */
[----:B------:R-:W-:Y:S01]  /*181f0*/  FSETP.NE.FTZ.AND P3, PT, R15, RZ, PT ;  /* 0x000000ff0f00720b */ /* 0x000fe20003f75000 */
[----:B0-----:R-:W-:-:S04]  /*18200*/  @P2 FMUL.FTZ R7, R6, 0.69314718246459960938 ;  /* 0x3f31721806072820 */ /* 0x001fc80000410000 */
[----:B------:R-:W-:-:S06]  /*18210*/  @P2 FFMA.FTZ R21, R4, R3, R7 ;  /* 0x0000000304152223 */ /* 0x000fcc0000010007 */
[----:B------:R-:W-:Y:S02]  /*18220*/  @P1 MUFU.RCP R9, R12 ;  /* 0x0000000c00091308 */ /* 0x000fe40000001000 */
[----:B------:R-:W-:-:S06]  /*18230*/  @P3 FMUL.FTZ R2, R2, 0.69314718246459960938 ;  /* 0x3f31721802023820 */ /* 0x000fcc0000410000 */
[----:B------:R-:W0:Y:S02]  /*18240*/  @P3 MUFU.LG2 R8, R15 ;  /* 0x0000000f00083308 */ /* 0x000e240000000c00 */
[----:B0-----:R-:W-:Y:S01]  /*18250*/  @P3 FMUL.FTZ R11, R8, 0.69314718246459960938 ;  /* 0x3f317218080b3820 */ /* 0x001fe20000410000 */
[----:B------:R-:W-:Y:S02]  /*18260*/  WARPGROUP.DEPBAR.LE gsb0, 0x0 ;  /* 0x00008000000079c5 */ /* 0x000fe40000010000 */
[----:B------:R-:W-:Y:S01]  /*18270*/  WARPGROUP.ARRIVE ;  /* 0x00000000000079c5 */ /* 0x000fe20000000000 */
[----:B------:R-:W-:-:S05]  /*18280*/  @P3 FFMA.FTZ R20, R2, R0, R11 ;  /* 0x0000000002143223 */ /* 0x000fca000001000b */
[----:B------:R-:W-:Y:S01]  /*18290*/  QGMMA.64x64x32.F32.E4M3.E4M3 R24, R136, gdesc[UR4], R24, gsb0 ;  /* 0x00e0000488187df3 */ /* 0x000fe20008000818 */
[-C--:B--2---:R-:W-:Y:S01]  /*182a0*/  FMUL.FTZ R5, R5, R10.reuse ;  /* 0x0000000a05057220 */ /* 0x084fe20000410000 */
[----:B------:R-:W-:Y:S01]  /*182b0*/  FMUL.FTZ R9, R9, R10 ;  /* 0x0000000a09097220 */ /* 0x000fe20000410000 */
[----:B------:R-:W-:Y:S02]  /*182c0*/  WARPGROUP.DEPBAR.LE gsb0, 0x0 ;  /* 0x00008000000079c5 */ /* 0x000fe40000010000 */
[----:B------:R-:W-:Y:S05]  /*182d0*/  @!P0 BRA `(.L_x_12324) ;  /* 0x0000000000048947 */ /* 0x000fea0003800000 */
[----:B------:R-:W-:Y:S01]  /*182e0*/  BPT.TRAP 0x1 ;  /* 0x000000040000795c */ /* 0x000fe20000300000 */
.L_x_12324:
[----:B------:R-:W2:Y:S01]  /*182f0*/  LDL.LU R2, [R1+0x2c] ;  /* 0x00002c0001027983 */ /* 0x000ea20000300800 */
[----:B------:R-:W-:Y:S02]  /*18300*/  VIADD R0, R13, 0x13260 ;  /* 0x000132600d007836 */ /* 0x000fe40000000000 */
[-C--:B------:R-:W-:Y:S01]  /*18310*/  FMUL.FTZ R24, R24, R5.reuse ;  /* 0x0000000518187220 */ /* 0x080fe20000410000 */
[-C--:B------:R-:W-:Y:S02]  /*18320*/  FMUL.FTZ R29, R29, R5.reuse ;  /* 0x000000051d1d7220 */ /* 0x080fe40000410000 */
[----:B--2---:R-:W-:Y:S02]  /*18330*/  PRMT R0, R2, 0x654, R0 ;  /* 0x0000065402007816 */ /* 0x004fe40000000000 */
[----:B------:R-:W2:Y:S01]  /*18340*/  LDL.LU R2, [R1+0x64] ;  /* 0x0000640001027983 */ /* 0x000ea20000300800 */
[----:B------:R-:W-:Y:S01]  /*18350*/  VIADD R19, R19, 0x1 ;  /* 0x0000000113137836 */ /* 0x000fe20000000000 */
[----:B------:R0:W-:Y:S01]  /*18360*/  SYNCS.ARRIVE.TRANS64.RED.A1T0 RZ, [R0+URZ], RZ ;  /* 0x000000ff00ff79a7 */ /* 0x0001e2000810043f */
        /* <DEDUP_REMOVED lines=34> */
[----:B------:R-:W-:Y:S01]  /*18590*/  SEL R19, R19, RZ, P1 ;  /* 0x000000ff13137207 */ /* 0x000fe20000800000 */
[----:B--2---:R-:W-:-:S05]  /*185a0*/  VIADD R2, R2, 0x1 ;  /* 0x0000000102027836 */ /* 0x004fca0000000000 */
[----:B------:R0:W-:Y:S02]  /*185b0*/  STL [R1+0x64], R2 ;  /* 0x0000640201007387 */ /* 0x0001e40000100800 */
.L_x_12214:
[----:B------:R-:W2:Y:S01]  /*185c0*/  LDL R79, [R1+0x5c] ;  /* 0x00005c00014f7983 */ /* 0x000ea20000100800 */
[----:B------:R-:W0:Y:S01]  /*185d0*/  S2UR UR4, SR_CgaCtaId ;  /* 0x00000000000479c3 */ /* 0x000e220000008800 */
[----:B------:R-:W-:Y:S01]  /*185e0*/  MOV R18, 0x400 ;  /* 0x0000040000127802 */ /* 0x000fe20000000f00 */
[----:B------:R-:W-:Y:S01]  /*185f0*/  BSSY B0, `(.L_x_12325) ;  /* 0x00002ab000007945 */ /* 0x000fe20003800000 */
[----:B------:R-:W1:Y:S01]  /*18600*/  S2R R81, SR_TID.X ;  /* 0x0000000000517919 */ /* 0x000e620000002100 */
[----:B0-----:R-:W-:-:S05]  /*18610*/  IMAD.U32 R0, RZ, RZ, UR4 ;  /* 0x00000004ff007e24 */ /* 0x001fca000f8e00ff */
[----:B------:R-:W-:Y:S01]  /*18620*/  LEA R18, R0, R18, 0x18 ;  /* 0x0000001200127211 */ /* 0x000fe200078ec0ff */
[----:B------:R-:W-:Y:S01]  /*18630*/  BAR.SYNC.DEFER_BLOCKING 0x5, 0x200 ;  /* 0x0148000000007b1d */ /* 0x000fe20000010000 */
[----:B-1----:R-:W-:-:S05]  /*18640*/  VIADD R62, R81, 0xffffff80 ;  /* 0xffffff80513e7836 */ /* 0x002fca0000000000 */
[----:B------:R-:W-:Y:S01]  /*18650*/  STL [R1+0x2c], R0 ;  /* 0x00002c0001007387 */ /* 0x000fe20000100800 */
[----:B------:R-:W-:-:S04]  /*18660*/  SHF.R.S32.HI R65, RZ, 0x1f, R62 ;  /* 0x0000001fff417819 */ /* 0x000fc8000001143e */
[----:B------:R-:W-:Y:S01]  /*18670*/  LEA.HI R63, R65, R62, RZ, 0x3 ;  /* 0x0000003e413f7211 */ /* 0x000fe200078f18ff */
[----:B------:R-:W0:Y:S04]  /*18680*/  LDS.128 R4, [R18+0x132d0] ;  /* 0x0132d00012047984 */ /* 0x000e280000000c00 */
[----:B0-----:R0:W-:Y:S04]  /*18690*/  STL.64 [R1+0x40], R4 ;  /* 0x0000400401007387 */ /* 0x0011e80000100a00 */
[----:B------:R1:W-:Y:S01]  /*186a0*/  STL.64 [R1+0x48], R6 ;  /* 0x0000480601007387 */ /* 0x0003e20000100a00 */
[----:B0-----:R-:W-:-:S02]  /*186b0*/  LOP3.LUT R5, R63, 0xfffffff8, RZ, 0xc0, !PT ;  /* 0xfffffff83f057812 */ /* 0x001fc400078ec0ff */
[----:B------:R-:W-:-:S03]  /*186c0*/  SHF.R.S32.HI R63, RZ, 0x3, R63 ;  /* 0x00000003ff3f7819 */ /* 0x000fc6000001143f */
[----:B------:R-:W-:-:S04]  /*186d0*/  IMAD.IADD R60, R62, 0x1, -R5 ;  /* 0x000000013e3c7824 */ /* 0x000fc800078e0a05 */
[----:B------:R-:W-:-:S05]  /*186e0*/  IMAD.SHL.U32 R0, R60, 0x8, RZ ;  /* 0x000000083c007824 */ /* 0x000fca00078e00ff */
[----:B------:R-:W-:Y:S01]  /*186f0*/  SHF.R.S32.HI R61, RZ, 0x1f, R0 ;  /* 0x0000001fff3d7819 */ /* 0x000fe20000011400 */
[----:B------:R-:W-:Y:S06]  /*18700*/  BAR.ARV 0x4, 0x200 ;  /* 0x0108000000007b1d */ /* 0x000fec0000002000 */
[----:B--2---:R-:W-:-:S13]  /*18710*/  ISETP.NE.AND P1, PT, R79, RZ, PT ;  /* 0x000000ff4f00720c */ /* 0x004fda0003f25270 */
[----:B------:R-:W0:Y:S02]  /*18720*/  @!P1 LDC R79, c[0x0][0xad4] ;  /* 0x0002b500ff4f9b82 */ /* 0x000e240000000800 */
[----:B0-----:R1:W-:Y:S01]  /*18730*/  @!P1 STL [R1+0x5c], R79 ;  /* 0x00005c4f01009387 */ /* 0x0013e20000100800 */
[----:B------:R-:W-:Y:S05]  /*18740*/  @P0 BRA `(.L_x_12326) ;  /* 0x0000001c00ec0947 */ /* 0x000fea0003800000 */
[----:B------:R-:W-:Y:S01]  /*18750*/  IMAD.SHL.U32 R2, R81, 0x4, RZ ;  /* 0x0000000451027824 */ /* 0x000fe200078e00ff */
[----:B------:R-:W-:Y:S01]  /*18760*/  ULDC.64 UR4, c[0x4][0x38] ;  /* 0x01000e0000047ab9 */ /* 0x000fe20000000a00 */
[----:B------:R-:W2:Y:S01]  /*18770*/  LDL R84, [R1+0x50] ;  /* 0x0000500001547983 */ /* 0x000ea20000100800 */
[----:B------:R-:W0:Y:S02]  /*18780*/  S2R R5, SR_SWINHI ;  /* 0x0000000000057919 */ /* 0x000e240000002f00 */
[----:B------:R-:W-:Y:S01]  /*18790*/  LOP3.LUT R2, R2, 0xc, RZ, 0xc0, !PT ;  /* 0x0000000c02027812 */ /* 0x000fe200078ec0ff */
[----:B------:R-:W-:Y:S01]  /*187a0*/  ULDC.64 UR6, c[0x0][0xc08] ;  /* 0x0003020000067ab9 */ /* 0x000fe20000000a00 */
[----:B------:R-:W3:Y:S01]  /*187b0*/  LDL.LU R87, [R1+0x60] ;  /* 0x0000600001577983 */ /* 0x000ee20000300800 */
[----:B------:R-:W-:Y:S01]  /*187c0*/  BAR.SYNC.DEFER_BLOCKING 0x1, 0x180 ;  /* 0x0046000000007b1d */ /* 0x000fe20000010000 */
[----:B------:R-:W-:-:S05]  /*187d0*/  IADD3 R10, P0, R2, UR4, RZ ;  /* 0x00000004020a7c10 */ /* 0x000fca000ff1e0ff */
[----:B------:R-:W-:Y:S01]  /*187e0*/  IMAD.X R11, RZ, RZ, UR5, P0 ;  /* 0x00000005ff0b7e24 */ /* 0x000fe200080e06ff */
[----:B------:R-:W-:Y:S01]  /*187f0*/  LEA.HI R4, R65, R62, RZ, 0x5 ;  /* 0x0000003e41047211 */ /* 0x000fe200078f28ff */
[----:B------:R-:W-:Y:S01]  /*18800*/  ULDC.64 UR4, c[0x0][0xc00] ;  /* 0x0003000000047ab9 */ /* 0x000fe20000000a00 */
[----:B------:R-:W4:Y:S04]  /*18810*/  LDL R86, [R1+0x3c] ;  /* 0x00003c0001567983 */ /* 0x000f280000100800 */
[----:B------:R0:W2:Y:S01]  /*18820*/  LDG.E.CONSTANT R10, desc[UR40][R10.64] ;  /* 0x000000280a0a7981 */ /* 0x0000a2000c1e9900 */
[----:B------:R-:W-:-:S03]  /*18830*/  LOP3.LUT P0, R2, R81, 0x3, RZ, 0xc0, !PT ;  /* 0x0000000351027812 */ /* 0x000fc6000780c0ff */
[----:B------:R-:W4:Y:S01]  /*18840*/  LDL R85, [R1+0x1c] ;  /* 0x00001c0001557983 */ /* 0x000f220000100800 */
[----:B------:R-:W-:Y:S02]  /*18850*/  ISETP.EQ.OR P0, PT, R2, 0x3, !P0 ;  /* 0x000000030200780c */ /* 0x000fe40004702670 */
[----:B------:R-:W-:Y:S01]  /*18860*/  LEA.HI R2, R65, R62, RZ, 0x4 ;  /* 0x0000003e41027211 */ /* 0x000fe200078f20ff */
[----:B------:R-:W-:Y:S01]  /*18870*/  IMAD.SHL.U32 R4, R4, 0x20, RZ ;  /* 0x0000002004047824 */ /* 0x000fe200078e00ff */
[----:B------:R-:W4:Y:S02]  /*18880*/  LDL R83, [R1+0x68] ;  /* 0x0000680001537983 */ /* 0x000f240000100800 */
[----:B-1----:R-:W-:Y:S02]  /*18890*/  SHF.R.S32.HI R7, RZ, 0x4, R2 ;  /* 0x00000004ff077819 */ /* 0x002fe40000011402 */
[C---:B------:R-:W-:Y:S02]  /*188a0*/  LOP3.LUT R9, R2.reuse, 0x3fffff0, RZ, 0xc0, !PT ;  /* 0x03fffff002097812 */ /* 0x040fe400078ec0ff */
[----:B------:R-:W-:-:S02]  /*188b0*/  LEA.HI R2, R2, R7, RZ, 0x1 ;  /* 0x0000000702027211 */ /* 0x000fc400078f08ff */
[----:B------:R-:W-:Y:S01]  /*188c0*/  LOP3.LUT R4, R4, 0xfffffc00, RZ, 0xc0, !PT ;  /* 0xfffffc0004047812 */ /* 0x000fe200078ec0ff */
[----:B------:R-:W-:Y:S01]  /*188d0*/  IMAD.IADD R9, R62, 0x1, -R9 ;  /* 0x000000013e097824 */ /* 0x000fe200078e0a09 */
[----:B------:R-:W-:-:S03]  /*188e0*/  LOP3.LUT R2, R2, 0x1ffffffe, RZ, 0xc0, !PT ;  /* 0x1ffffffe02027812 */ /* 0x000fc600078ec0ff */
[----:B------:R-:W-:Y:S02]  /*188f0*/  IMAD R9, R9, 0x40, R4 ;  /* 0x0000004009097824 */ /* 0x000fe400078e0204 */
[----:B------:R-:W-:Y:S01]  /*18900*/  IMAD.IADD R2, R7, 0x1, -R2 ;  /* 0x0000000107027824 */ /* 0x000fe200078e0a02 */
[----:B------:R-:W-:Y:S02]  /*18910*/  SEL R57, R44, R3, P0 ;  /* 0x000000032c397207 */ /* 0x000fe40000000000 */
[----:B------:R-:W-:Y:S01]  /*18920*/  SEL R76, R3, R44, P0 ;  /* 0x0000002c034c7207 */ /* 0x000fe20000000000 */
[----:B------:R-:W-:Y:S01]  /*18930*/  IMAD R9, R2, 0x8, R9 ;  /* 0x0000000802097824 */ /* 0x000fe200078e0209 */
[----:B------:R-:W-:Y:S02]  /*18940*/  MOV R2, R18 ;  /* 0x0000001200027202 */ /* 0x000fe40000000f00 */
[----:B0-----:R-:W-:-:S03]  /*18950*/  MOV R3, R5 ;  /* 0x0000000500037202 */ /* 0x001fc60000000f00 */
[----:B------:R-:W-:Y:S01]  /*18960*/  IMAD.WIDE R4, R9, 0x2, R2 ;  /* 0x0000000209047825 */ /* 0x000fe200078e0202 */
[----:B------:R-:W-:Y:S02]  /*18970*/  SEL R73, R36, R37, P0 ;  /* 0x0000002524497207 */ /* 0x000fe40000000000 */
[----:B------:R-:W-:Y:S02]  /*18980*/  SEL R78, R37, R36, P0 ;  /* 0x00000024254e7207 */ /* 0x000fe40000000000 */
[----:B------:R-:W-:Y:S02]  /*18990*/  IADD3 R9, P3, R4, 0x20, RZ ;  /* 0x0000002004097810 */ /* 0x000fe40007f7e0ff */
[----:B------:R-:W-:Y:S02]  /*189a0*/  SEL R37, R30, R31, P0 ;  /* 0x0000001f1e257207 */ /* 0x000fe40000000000 */
[----:B------:R-:W-:Y:S02]  /*189b0*/  SEL R56, R31, R30, P0 ;  /* 0x0000001e1f387207 */ /* 0x000fe40000000000 */
[----:B------:R-:W-:-:S02]  /*189c0*/  LOP3.LUT R7, R4, 0x380, RZ, 0xc0, !PT ;  /* 0x0000038004077812 */ /* 0x000fc400078ec0ff */
[----:B------:R-:W-:Y:S02]  /*189d0*/  IADD3 R31, P2, R4, 0x40, RZ ;  /* 0x00000040041f7810 */ /* 0x000fe40007f5e0ff */
[----:B------:R-:W-:Y:S02]  /*189e0*/  SEL R77, R28, R29, P0 ;  /* 0x0000001d1c4d7207 */ /* 0x000fe40000000000 */
[----:B------:R-:W-:Y:S02]  /*189f0*/  SEL R82, R29, R28, P0 ;  /* 0x0000001c1d527207 */ /* 0x000fe40000000000 */
[----:B------:R-:W-:Y:S02]  /*18a00*/  LOP3.LUT R6, R9, 0x380, RZ, 0xc0, !PT ;  /* 0x0000038009067812 */ /* 0x000fe400078ec0ff */
[----:B------:R-:W-:Y:S02]  /*18a10*/  SEL R11, R48, R49, P0 ;  /* 0x00000031300b7207 */ /* 0x000fe40000000000 */
[----:B------:R-:W-:-:S02]  /*18a20*/  SEL R28, R49, R48, P0 ;  /* 0x00000030311c7207 */ /* 0x000fc40000000000 */
[----:B------:R-:W-:Y:S02]  /*18a30*/  SHF.R.U64 R7, R7, 0x3, RZ ;  /* 0x0000000307077819 */ /* 0x000fe400000012ff */
[----:B------:R-:W-:Y:S02]  /*18a40*/  SEL R15, R34, R35, P0 ;  /* 0x00000023220f7207 */ /* 0x000fe40000000000 */
[----:B------:R-:W-:Y:S02]  /*18a50*/  SEL R48, R35, R34, P0 ;  /* 0x0000002223307207 */ /* 0x000fe40000000000 */
[----:B------:R-:W-:Y:S02]  /*18a60*/  LOP3.LUT R8, R31, 0x380, RZ, 0xc0, !PT ;  /* 0x000003801f087812 */ /* 0x000fe400078ec0ff */
[----:B------:R-:W-:Y:S02]  /*18a70*/  IADD3 R35, P1, R4, 0x60, RZ ;  /* 0x0000006004237810 */ /* 0x000fe40007f3e0ff */
[----:B------:R-:W-:-:S02]  /*18a80*/  SHF.R.U64 R6, R6, 0x3, RZ ;  /* 0x0000000306067819 */ /* 0x000fc400000012ff */
[----:B------:R-:W-:Y:S02]  /*18a90*/  LOP3.LUT R4, R7, R4, RZ, 0x3c, !PT ;  /* 0x0000000407047212 */ /* 0x000fe400078e3cff */
[----:B------:R-:W-:Y:S02]  /*18aa0*/  SHF.R.U64 R8, R8, 0x3, RZ ;  /* 0x0000000308087819 */ /* 0x000fe400000012ff */
[----:B------:R-:W-:Y:S01]  /*18ab0*/  LOP3.LUT R12, R35, 0x380, RZ, 0xc0, !PT ;  /* 0x00000380230c7812 */ /* 0x000fe200078ec0ff */
[--C-:B------:R-:W-:Y:S01]  /*18ac0*/  IMAD.X R69, RZ, RZ, R5.reuse, P1 ;  /* 0x000000ffff457224 */ /* 0x100fe200008e0605 */
[----:B------:R-:W-:Y:S01]  /*18ad0*/  LOP3.LUT R6, R6, R9, RZ, 0x3c, !PT ;  /* 0x0000000906067212 */ /* 0x000fe200078e3cff */
[--C-:B------:R-:W-:Y:S01]  /*18ae0*/  IMAD.X R9, RZ, RZ, R5.reuse, P2 ;  /* 0x000000ffff097224 */ /* 0x100fe200010e0605 */
[----:B------:R-:W-:Y:S01]  /*18af0*/  SEL R71, R32, R33, P0 ;  /* 0x0000002120477207 */ /* 0x000fe20000000000 */
[----:B------:R-:W-:Y:S01]  /*18b00*/  IMAD.X R7, RZ, RZ, R5, P3 ;  /* 0x000000ffff077224 */ /* 0x000fe200018e0605 */
[----:B------:R-:W-:-:S02]  /*18b10*/  SEL R58, R33, R32, P0 ;  /* 0x00000020213a7207 */ /* 0x000fc40000000000 */
[----:B------:R-:W-:Y:S02]  /*18b20*/  MOV R72, R4 ;  /* 0x0000000400487202 */ /* 0x000fe40000000f00 */
[----:B------:R-:W-:Y:S02]  /*18b30*/  SEL R75, R24, R25, P0 ;  /* 0x00000019184b7207 */ /* 0x000fe40000000000 */
[----:B------:R-:W-:Y:S02]  /*18b40*/  SEL R80, R25, R24, P0 ;  /* 0x0000001819507207 */ /* 0x000fe40000000000 */
[----:B------:R-:W-:Y:S02]  /*18b50*/  SEL R13, R26, R27, P0 ;  /* 0x0000001b1a0d7207 */ /* 0x000fe40000000000 */
[----:B------:R-:W-:Y:S02]  /*18b60*/  SEL R32, R27, R26, P0 ;  /* 0x0000001a1b207207 */ /* 0x000fe40000000000 */
[----:B------:R-:W-:-:S02]  /*18b70*/  LOP3.LUT R8, R8, R31, RZ, 0x3c, !PT ;  /* 0x0000001f08087212 */ /* 0x000fc400078e3cff */
[----:B-----5:R-:W-:Y:S02]  /*18b80*/  SEL R45, R40, R41, P0 ;  /* 0x00000029282d7207 */ /* 0x020fe40000000000 */
[----:B------:R-:W-:Y:S02]  /*18b90*/  SEL R74, R41, R40, P0 ;  /* 0x00000028294a7207 */ /* 0x000fe40000000000 */
[----:B------:R-:W-:Y:S02]  /*18ba0*/  SHF.R.U64 R12, R12, 0x3, RZ ;  /* 0x000000030c0c7819 */ /* 0x000fe400000012ff */
        /* <DEDUP_REMOVED lines=13> */
[----:B------:R-:W-:Y:S02]  /*18c80*/  MOV R67, R8 ;  /* 0x0000000800437202 */ /* 0x000fe40000000f00 */
[----:B------:R-:W-:-:S02]  /*18c90*/  MOV R64, R6 ;  /* 0x0000000600407202 */ /* 0x000fc40000000f00 */
[----:B------:R-:W-:Y:S02]  /*18ca0*/  MOV R68, R68 ;  /* 0x0000004400447202 */ /* 0x000fe40000000f00 */
[----:B------:R-:W-:Y:S02]  /*18cb0*/  ISETP.NE.U32.AND P1, PT, RZ, UR4, PT ;  /* 0x00000004ff007c0c */ /* 0x000fe4000bf25070 */
[----:B--2---:R-:W-:Y:S01]  /*18cc0*/  LOP3.LUT R5, R10, 0x2, RZ, 0x3c, !PT ;  /* 0x000000020a057812 */ /* 0x004fe200078e3cff */
[----:B------:R-:W-:Y:S04]  /*18cd0*/  SHFL.IDX PT, R30, R75, R10, 0x1c1f ;  /* 0x001c1f0a4b1e7589 */ /* 0x000fe800000e0000 */
[----:B------:R-:W0:Y:S04]  /*18ce0*/  SHFL.IDX PT, R31, R80, R5, 0x1c1f ;  /* 0x001c1f05501f7589 */ /* 0x000e2800000e0000 */
[----:B------:R-:W-:Y:S04]  /*18cf0*/  SHFL.IDX PT, R46, R13, R10, 0x1c1f ;  /* 0x001c1f0a0d2e7589 */ /* 0x000fe800000e0000 */
[----:B------:R-:W1:Y:S04]  /*18d00*/  SHFL.IDX PT, R47, R32, R5, 0x1c1f ;  /* 0x001c1f05202f7589 */ /* 0x000e6800000e0000 */
[----:B------:R-:W-:Y:S04]  /*18d10*/  SHFL.IDX PT, R34, R71, R10, 0x1c1f ;  /* 0x001c1f0a47227589 */ /* 0x000fe800000e0000 */
[----:B------:R-:W-:Y:S04]  /*18d20*/  SHFL.IDX PT, R8, R57, R10, 0x1c1f ;  /* 0x001c1f0a39087589 */ /* 0x000fe800000e0000 */
[----:B------:R-:W2:Y:S04]  /*18d30*/  SHFL.IDX PT, R35, R58, R5, 0x1c1f ;  /* 0x001c1f053a237589 */ /* 0x000ea800000e0000 */
[----:B------:R-:W-:Y:S04]  /*18d40*/  SHFL.IDX PT, R50, R15, R10, 0x1c1f ;  /* 0x001c1f0a0f327589 */ /* 0x000fe800000e0000 */
[----:B------:R-:W3:Y:S04]  /*18d50*/  SHFL.IDX PT, R51, R48, R5, 0x1c1f ;  /* 0x001c1f0530337589 */ /* 0x000ee800000e0000 */
[----:B------:R-:W-:Y:S04]  /*18d60*/  SHFL.IDX PT, R4, R77, R10, 0x1c1f ;  /* 0x001c1f0a4d047589 */ /* 0x000fe800000e0000 */
[----:B------:R-:W-:Y:S04]  /*18d70*/  SHFL.IDX PT, R38, R45, R10, 0x1c1f ;  /* 0x001c1f0a2d267589 */ /* 0x000fe800000e0000 */
[----:B------:R-:W4:Y:S04]  /*18d80*/  SHFL.IDX PT, R7, R82, R5, 0x1c1f ;  /* 0x001c1f0552077589 */ /* 0x000f2800000e0000 */
        /* <DEDUP_REMOVED lines=11> */
[----:B------:R0:W4:Y:S04]  /*18e40*/  SHFL.IDX PT, R43, R28, R5, 0x1c1f ;  /* 0x001c1f051c2b7589 */ /* 0x00012800000e0000 */
[----:B------:R-:W4:Y:S04]  /*18e50*/  SHFL.IDX PT, R25, R52, R5, 0x1c1f ;  /* 0x001c1f0534197589 */ /* 0x000f2800000e0000 */
[----:B------:R-:W4:Y:S04]  /*18e60*/  SHFL.IDX PT, R11, R76, R5, 0x1c1f ;  /* 0x001c1f054c0b7589 */ /* 0x000f2800000e0000 */
[----:B------:R-:W-:Y:S04]  /*18e70*/  SHFL.IDX PT, R26, R29, R10, 0x1c1f ;  /* 0x001c1f0a1d1a7589 */ /* 0x000fe800000e0000 */
[----:B------:R-:W-:Y:S04]  /*18e80*/  SHFL.IDX PT, R59, R59, R10, 0x1c1f ;  /* 0x001c1f0a3b3b7589 */ /* 0x000fe800000e0000 */
[----:B------:R1:W4:Y:S04]  /*18e90*/  SHFL.IDX PT, R27, R44, R5, 0x1c1f ;  /* 0x001c1f052c1b7589 */ /* 0x00032800000e0000 */
[----:B------:R-:W4:Y:S04]  /*18ea0*/  SHFL.IDX PT, R66, R66, R5, 0x1c1f ;  /* 0x001c1f0542427589 */ /* 0x000f2800000e0000 */
[----:B------:R-:W-:Y:S04]  /*18eb0*/  SHFL.IDX PT, R12, R41, R10, 0x1c1f ;  /* 0x001c1f0a290c7589 */ /* 0x000fe800000e0000 */
[----:B------:R3:W4:Y:S01]  /*18ec0*/  SHFL.IDX PT, R13, R70, R5, 0x1c1f ;  /* 0x001c1f05460d7589 */ /* 0x00072200000e0000 */
[----:B0-----:R-:W-:-:S02]  /*18ed0*/  SEL R28, R30, R31, P0 ;  /* 0x0000001f1e1c7207 */ /* 0x001fc40000000000 */
[----:B-1----:R-:W-:Y:S02]  /*18ee0*/  SEL R44, R46, R47, P0 ;  /* 0x0000002f2e2c7207 */ /* 0x002fe40000000000 */
[----:B------:R-:W-:Y:S02]  /*18ef0*/  SEL R30, R31, R30, P0 ;  /* 0x0000001e1f1e7207 */ /* 0x000fe40000000000 */
[----:B--2---:R-:W-:Y:S02]  /*18f00*/  SEL R32, R34, R35, P0 ;  /* 0x0000002322207207 */ /* 0x004fe40000000000 */
[----:B------:R-:W-:Y:S01]  /*18f10*/  SEL R46, R47, R46, P0 ;  /* 0x0000002e2f2e7207 */ /* 0x000fe20000000000 */
[----:B---3--:R-:W0:Y:S01]  /*18f20*/  LDC.64 R70, c[0x0][0xc00] ;  /* 0x00030000ff467b82 */ /* 0x008e220000000a00 */
[----:B------:R-:W-:Y:S02]  /*18f30*/  SEL R48, R50, R51, P0 ;  /* 0x0000003332307207 */ /* 0x000fe40000000000 */
        /* <DEDUP_REMOVED lines=42> */
[----:B------:R0:W-:Y:S04]  /*191e0*/  STSM.16.M88.4 [R72], R24 ;  /* 0x0000001848007844 */ /* 0x0001e80000000200 */
[----:B------:R1:W-:Y:S04]  /*191f0*/  STSM.16.M88.4 [R64], R4 ;  /* 0x0000000440007844 */ /* 0x0003e80000000200 */
[----:B------:R-:W-:Y:S04]  /*19200*/  STSM.16.M88.4 [R67], R8 ;  /* 0x0000000843007844 */ /* 0x000fe80000000200 */
[----:B------:R2:W-:Y:S01]  /*19210*/  STSM.16.M88.4 [R68], R12 ;  /* 0x0000000c44007844 */ /* 0x0005e20000000200 */
[----:B------:R-:W-:Y:S01]  /*19220*/  BAR.SYNC.DEFER_BLOCKING 0x1, 0x180 ;  /* 0x0046000000007b1d */ /* 0x000fe20000010000 */
[----:B------:R-:W-:Y:S01]  /*19230*/  ISETP.NE.AND.EX P0, PT, RZ, UR5, PT, P1 ;  /* 0x00000005ff007c0c */ /* 0x000fe2000bf05310 */
[----:B------:R-:W-:-:S02]  /*19240*/  IMAD.MOV.U32 R66, RZ, RZ, RZ ;  /* 0x000000ffff427224 */ /* 0x000fc400078e00ff */
[----:B0-----:R-:W-:Y:S01]  /*19250*/  IMAD.WIDE R24, R87, 0x4, R70 ;  /* 0x0000000457187825 */ /* 0x001fe200078e0246 */
[----:B------:R-:W-:-:S03]  /*19260*/  ISETP.GT.AND P3, PT, R79, 0x1, PT ;  /* 0x000000014f00780c */ /* 0x000fc60003f64270 */
[----:B-1----:R-:W0:Y:S06]  /*19270*/  LDC R64, c[0x0][0xbe8] ;  /* 0x0002fa00ff407b82 */ /* 0x002e2c0000000800 */
[----:B------:R-:W3:Y:S01]  /*19280*/  @P0 LDG.E R66, desc[UR40][R24.64] ;  /* 0x0000002818420981 */ /* 0x000ee2000c1e1900 */
[----:B------:R-:W-:-:S04]  /*19290*/  ISETP.NE.U32.AND P1, PT, RZ, UR6, PT ;  /* 0x00000006ff007c0c */ /* 0x000fc8000bf25070 */
[----:B------:R-:W-:-:S13]  /*192a0*/  ISETP.NE.AND.EX P1, PT, RZ, UR7, PT, P1 ;  /* 0x00000007ff007c0c */ /* 0x000fda000bf25310 */
[----:B------:R-:W1:Y:S02]  /*192b0*/  @P1 LDC.64 R26, c[0x0][0xc08] ;  /* 0x00030200ff1a1b82 */ /* 0x000e640000000a00 */
[----:B-1----:R-:W-:-:S04]  /*192c0*/  @P1 IMAD.WIDE R4, R87, 0x4, R26 ;  /* 0x0000000457041825 */ /* 0x002fc800078e021a */
[----:B------:R-:W-:-:S05]  /*192d0*/  IMAD.MOV.U32 R26, RZ, RZ, 0x9b8 ;  /* 0x000009b8ff1a7424 */ /* 0x000fca00078e00ff */
[----:B------:R-:W-:-:S04]  /*192e0*/  SEL R26, R26, 0x978, P3 ;  /* 0x000009781a1a7807 */ /* 0x000fc80001800000 */
[----:B--2---:R-:W1:Y:S08]  /*192f0*/  LDC.64 R12, c[0x0][R26+0x220] ;  /* 0x000088001a0c7b82 */ /* 0x004e700000000a00 */
[----:B------:R-:W2:Y:S01]  /*19300*/  LDC.64 R10, c[0x0][R26+0x218] ;  /* 0x000086001a0a7b82 */ /* 0x000ea20000000a00 */
[----:B0-----:R-:W-:-:S07]  /*19310*/  ISETP.NE.AND P4, PT, R64, 0x1, PT ;  /* 0x000000014000780c */ /* 0x001fce0003f85270 */
[----:B------:R-:W0:Y:S01]  /*19320*/  LDC.64 R8, c[0x0][R26+0x228] ;  /* 0x00008a001a087b82 */ /* 0x000e220000000a00 */
[----:B------:R-:W-:Y:S02]  /*19330*/  ULDC UR6, c[0x0][0xa88] ;  /* 0x0002a20000067ab9 */ /* 0x000fe40000000800 */
[----:B------:R-:W-:-:S05]  /*19340*/  IMAD.U32 R69, RZ, RZ, UR6 ;  /* 0x00000006ff457e24 */ /* 0x000fca000f8e00ff */
[----:B------:R4:W4:Y:S01]  /*19350*/  LDC.64 R6, c[0x0][R26+0x210] ;  /* 0x000084001a067b82 */ /* 0x0009220000000a00 */
[----:B------:R1:W5:Y:S01]  /*19360*/  @P1 LDG.E R69, desc[UR40][R4.64] ;  /* 0x0000002804451981 */ /* 0x000362000c1e1900 */
[----:B------:R-:W-:-:S06]  /*19370*/  ISETP.NE.U32.AND P2, PT, RZ, UR4, PT ;  /* 0x00000004ff007c0c */ /* 0x000fcc000bf45070 */
[----:B------:R-:W0:Y:S01]  /*19380*/  @P4 LDC R68, c[0x0][0xbec] ;  /* 0x0002fb00ff444b82 */ /* 0x000e220000000800 */
[----:B------:R-:W-:-:S07]  /*19390*/  ISETP.NE.AND.EX P2, PT, RZ, UR5, PT, P2 ;  /* 0x00000005ff007c0c */ /* 0x000fce000bf45320 */
[----:B------:R-:W4:Y:S08]  /*193a0*/  @P4 LDC R73, c[0x0][0xbf0] ;  /* 0x0002fc00ff494b82 */ /* 0x000f300000000800 */
[----:B-1----:R-:W1:Y:S01]  /*193b0*/  LDC.64 R4, c[0x0][0xba8] ;  /* 0x0002ea00ff047b82 */ /* 0x002e620000000a00 */
[----:B------:R-:W-:Y:S02]  /*193c0*/  SHF.R.S32.HI R15, RZ, 0x1f, R87 ;  /* 0x0000001fff0f7819 */ /* 0x000fe40000011457 */
[----:B------:R-:W-:-:S02]  /*193d0*/  SEL R67, R87, RZ, !P2 ;  /* 0x000000ff57437207 */ /* 0x000fc40005000000 */
[----:B------:R-:W-:Y:S02]  /*193e0*/  LEA.HI R70, R65, R62, RZ, 0x7 ;  /* 0x0000003e41467211 */ /* 0x000fe400078f38ff */
[----:B------:R-:W-:Y:S01]  /*193f0*/  SEL R15, R15, RZ, !P2 ;  /* 0x000000ff0f0f7207 */ /* 0x000fe20005000000 */
[----:B------:R-:W-:Y:S01]  /*19400*/  IMAD R13, R13, R67, RZ ;  /* 0x000000430d0d7224 */ /* 0x000fe200078e02ff */
[----:B------:R-:W-:Y:S01]  /*19410*/  LOP3.LUT R27, R70, 0xffffff80, RZ, 0xc0, !PT ;  /* 0xffffff80461b7812 */ /* 0x000fe200078ec0ff */
[-C--:B--2---:R-:W-:Y:S02]  /*19420*/  IMAD R65, R11, R84.reuse, RZ ;  /* 0x000000540b417224 */ /* 0x084fe400078e02ff */
[----:B------:R-:W-:Y:S02]  /*19430*/  IMAD.IADD R11, R86, 0x1, R85 ;  /* 0x00000001560b7824 */ /* 0x000fe400078e0255 */
[----:B------:R-:W-:Y:S02]  /*19440*/  IMAD R71, R12, R15, R13 ;  /* 0x0000000f0c477224 */ /* 0x000fe400078e020d */
[----:B------:R-:W-:Y:S01]  /*19450*/  IMAD.IADD R72, R62, 0x1, -R27 ;  /* 0x000000013e487824 */ /* 0x000fe200078e0a1b */
[----:B------:R-:W-:Y:S01]  /*19460*/  SEL R27, R83, RZ, P3 ;  /* 0x000000ff531b7207 */ /* 0x000fe20001800000 */
[----:B------:R-:W-:-:S04]  /*19470*/  IMAD.WIDE.U32 R14, R10, R84, RZ ;  /* 0x000000540a0e7225 */ /* 0x000fc800078e00ff */
[----:B------:R-:W-:Y:S01]  /*19480*/  IMAD.WIDE.U32 R12, R12, R67, RZ ;  /* 0x000000430c0c7225 */ /* 0x000fe200078e00ff */
[----:B-1----:R-:W1:Y:S03]  /*19490*/  @!P3 LDC R4, c[0x0][0xb50] ;  /* 0x0002d400ff04bb82 */ /* 0x002e660000000800 */
[----:B0-----:R-:W-:-:S04]  /*194a0*/  @P4 IMAD.HI.U32 R10, R11, R68, RZ ;  /* 0x000000440b0a4227 */ /* 0x001fc800078e00ff */
[----:B------:R-:W-:Y:S02]  /*194b0*/  IMAD.IADD R62, R15, 0x1, R65 ;  /* 0x000000010f3e7824 */ /* 0x000fe400078e0241 */
[----:B------:R-:W-:Y:S01]  /*194c0*/  IMAD.IADD R71, R13, 0x1, R71 ;  /* 0x000000010d477824 */ /* 0x000fe200078e0247 */
[----:B------:R-:W0:Y:S01]  /*194d0*/  @!P3 LDC R5, c[0x0][0xb54] ;  /* 0x0002d500ff05bb82 */ /* 0x000e220000000800 */
[----:B------:R-:W-:Y:S01]  /*194e0*/  IMAD.MOV.U32 R13, RZ, RZ, R11 ;  /* 0x000000ffff0d7224 */ /* 0x000fe200078e000b */
[----:B----4-:R-:W-:Y:S01]  /*194f0*/  @P4 SHF.R.U32.HI R13, RZ, R73, R10 ;  /* 0x00000049ff0d4219 */ /* 0x010fe2000001160a */
[-C--:B------:R-:W-:Y:S02]  /*19500*/  IMAD R15, R9, R27.reuse, RZ ;  /* 0x0000001b090f7224 */ /* 0x080fe400078e02ff */
[----:B------:R-:W-:Y:S01]  /*19510*/  IMAD.WIDE.U32 R8, R8, R27, RZ ;  /* 0x0000001b08087225 */ /* 0x000fe200078e00ff */
[----:B------:R-:W-:Y:S02]  /*19520*/  SHF.R.S32.HI R27, RZ, 0x1f, R72 ;  /* 0x0000001fff1b7819 */ /* 0x000fe40000011448 */
[----:B------:R-:W-:-:S02]  /*19530*/  SHF.R.S32.HI R70, RZ, 0x7, R70 ;  /* 0x00000007ff467819 */ /* 0x000fc40000011446 */
[--C-:B---3--:R-:W-:Y:S02]  /*19540*/  IADD3 R12, P2, P5, R12, R14, R66.reuse ;  /* 0x0000000e0c0c7210 */ /* 0x108fe40007d5e042 */
[----:B------:R-:W-:Y:S01]  /*19550*/  SHF.R.S32.HI R65, RZ, 0x1f, R66 ;  /* 0x0000001fff417819 */ /* 0x000fe20000011442 */
[----:B------:R-:W-:Y:S02]  /*19560*/  IMAD.IADD R14, R9, 0x1, R15 ;  /* 0x00000001090e7824 */ /* 0x000fe400078e020f */
[----:B------:R-:W-:Y:S01]  /*19570*/  IMAD.MOV R15, RZ, RZ, -R13 ;  /* 0x000000ffff0f7224 */ /* 0x000fe200078e0a0d */
[----:B------:R-:W-:Y:S02]  /*19580*/  IADD3.X R10, R71, R62, R65, P2, P5 ;  /* 0x0000003e470a7210 */ /* 0x000fe400017ea441 */
[----:B------:R-:W-:Y:S02]  /*19590*/  IADD3 R8, P2, P5, R13, R12, R8 ;  /* 0x0000000c0d087210 */ /* 0x000fe40007d5e008 */
[----:B------:R-:W-:Y:S01]  /*195a0*/  LEA.HI R12, R27, R72, RZ, 0x2 ;  /* 0x000000481b0c7211 */ /* 0x000fe200078f10ff */
[----:B------:R-:W-:Y:S01]  /*195b0*/  IMAD R15, R64, R15, R11 ;  /* 0x0000000f400f7224 */ /* 0x000fe200078e020b */
[----:B------:R-:W-:-:S02]  /*195c0*/  SHF.R.S32.HI R9, RZ, 0x1f, R13 ;  /* 0x0000001fff097819 */ /* 0x000fc4000001140d */
[--C-:B------:R-:W-:Y:S02]  /*195d0*/  SHF.R.S32.HI R26, RZ, 0x2, R12.reuse ;  /* 0x00000002ff1a7819 */ /* 0x100fe4000001140c */
[----:B------:R-:W-:Y:S01]  /*195e0*/  SHF.R.S32.HI R71, RZ, 0x1f, R12 ;  /* 0x0000001fff477819 */ /* 0x000fe2000001140c */
[----:B------:R-:W-:Y:S01]  /*195f0*/  IMAD R7, R7, R15, RZ ;  /* 0x0000000f07077224 */ /* 0x000fe200078e02ff */
[----:B------:R-:W-:Y:S02]  /*19600*/  SHF.R.S32.HI R13, RZ, 0x1f, R15 ;  /* 0x0000001fff0d7819 */ /* 0x000fe4000001140f */
[----:B------:R-:W-:Y:S02]  /*19610*/  IADD3.X R9, R9, R10, R14, P2, P5 ;  /* 0x0000000a09097210 */ /* 0x000fe400017ea40e */
[----:B------:R-:W-:Y:S01]  /*19620*/  LEA.HI R71, R71, R26, RZ, 0x3 ;  /* 0x0000001a47477211 */ /* 0x000fe200078f18ff */
[----:B------:R-:W-:Y:S01]  /*19630*/  IMAD.HI R10, R70, 0x55555556, RZ ;  /* 0x55555556460a7827 */ /* 0x000fe200078e02ff */
[----:B------:R-:W-:-:S02]  /*19640*/  LEA.HI R27, R27, R72, RZ, 0x5 ;  /* 0x000000481b1b7211 */ /* 0x000fc400078f28ff */
[----:B------:R-:W-:Y:S01]  /*19650*/  LOP3.LUT R71, R71, 0xfffffff8, RZ, 0xc0, !PT ;  /* 0xfffffff847477812 */ /* 0x000fe200078ec0ff */
[C---:B------:R-:W-:Y:S02]  /*19660*/  IMAD R7, R6.reuse, R13, R7 ;  /* 0x0000000d06077224 */ /* 0x040fe400078e0207 */
[----:B------:R-:W-:Y:S01]  /*19670*/  IMAD.WIDE.U32 R8, R6, R15, R8 ;  /* 0x0000000f06087225 */ /* 0x000fe200078e0008 */
[----:B------:R-:W-:Y:S02]  /*19680*/  LEA.HI R13, R10, R10, RZ, 0x1 ;  /* 0x0000000a0a0d7211 */ /* 0x000fe400078f08ff */
[----:B------:R-:W-:Y:S01]  /*19690*/  SHF.R.S32.HI R27, RZ, 0x5, R27 ;  /* 0x00000005ff1b7819 */ /* 0x000fe2000001141b */
[----:B------:R-:W-:Y:S01]  /*196a0*/  IMAD.IADD R6, R9, 0x1, R7 ;  /* 0x0000000109067824 */ /* 0x000fe200078e0207 */
[----:B-1----:R-:W-:Y:S01]  /*196b0*/  LEA R4, P2, R8, R4, 0x2 ;  /* 0x0000000408047211 */ /* 0x002fe200078410ff */
[----:B------:R-:W-:Y:S02]  /*196c0*/  IMAD.IADD R26, R26, 0x1, -R71 ;  /* 0x000000011a1a7824 */ /* 0x000fe400078e0a47 */
[----:B------:R-:W-:Y:S01]  /*196d0*/  IMAD R13, R13, -0x3, R70 ;  /* 0xfffffffd0d0d7824 */ /* 0x000fe200078e0246 */
[----:B0-----:R-:W-:Y:S01]  /*196e0*/  LEA.HI.X R10, R8, R5, R6, 0x2, P2 ;  /* 0x00000005080a7211 */ /* 0x001fe200010f1406 */
[----:B------:R-:W-:Y:S01]  /*196f0*/  IMAD R26, R27, 0x10, R26 ;  /* 0x000000101b1a7824 */ /* 0x000fe200078e021a */
[----:B------:R-:W-:Y:S07]  /*19700*/  @P1 BRA `(.L_x_12327) ;  /* 0x0000000000101947 */ /* 0x000fee0003800000 */
[----:B------:R-:W-:Y:S05]  /*19710*/  @!P0 BRA `(.L_x_12327) ;  /* 0x00000000000c8947 */ /* 0x000fea0003800000 */
[----:B------:R-:W2:Y:S04]  /*19720*/  LDG.E R6, desc[UR40][R24.64] ;  /* 0x0000002818067981 */ /* 0x000ea8000c1e1900 */
[----:B-----5:R-:W2:Y:S02]  /*19730*/  LDG.E R69, desc[UR40][R24.64+0x4] ;  /* 0x0000042818457981 */ /* 0x020ea4000c1e1900 */
[----:B--2---:R-:W-:-:S07]  /*19740*/  IMAD.IADD R69, R69, 0x1, -R6 ;  /* 0x0000000145457824 */ /* 0x004fce00078e0a06 */
.L_x_12327:
[----:B------:R-:W-:Y:S01]  /*19750*/  IMAD R13, R13, 0x40, R26 ;  /* 0x000000400d0d7824 */ /* 0x000fe200078e021a */
[----:B------:R-:W-:Y:S01]  /*19760*/  SHFL.IDX PT, R6, R4, RZ, 0x1c1f ;  /* 0x001c1fff04067589 */ /* 0x000fe200000e0000 */
[----:B-----5:R-:W-:Y:S01]  /*19770*/  IMAD R62, R69, R64, RZ ;  /* 0x00000040453e7224 */ /* 0x020fe200078e02ff */
[----:B------:R-:W-:Y:S01]  /*19780*/  LOP3.LUT P0, RZ, R72, 0x3, RZ, 0xc0, !PT ;  /* 0x0000000348ff7812 */ /* 0x000fe2000780c0ff */
[----:B------:R-:W-:Y:S01]  /*19790*/  IMAD.IADD R13, R13, 0x1, R85 ;  /* 0x000000010d0d7824 */ /* 0x000fe200078e0255 */
        /* <DEDUP_REMOVED lines=8> */
[----:B------:R-:W-:Y:S05]  /*19820*/  @P3 BRA `(.L_x_12328) ;  /* 0x0000000400a03947 */ /* 0x000fea0003800000 */
[----:B------:R-:W-:Y:S01]  /*19830*/  IMAD R5, R63, 0x40, R0 ;  /* 0x000000403f057824 */ /* 0x000fe200078e0200 */
[----:B------:R-:W1:Y:S01]  /*19840*/  @P4 LDC R29, c[0x0][0xbf0] ;  /* 0x0002fc00ff1d4b82 */ /* 0x000e620000000800 */
[----:B------:R-:W-:Y:S02]  /*19850*/  ULDC.64 UR4, c[0x0][0xaa0] ;  /* 0x0002a80000047ab9 */ /* 0x000fe40000000a00 */
[----:B------:R-:W-:-:S03]  /*19860*/  IMAD.WIDE R2, R5, 0x2, R2 ;  /* 0x0000000205027825 */ /* 0x000fc600078e0202 */
[C---:B0-----:R-:W-:Y:S02]  /*19870*/  IADD3 R9, P0, R2.reuse, 0x1800, RZ ;  /* 0x0000180002097810 */ /* 0x041fe40007f1e0ff */
        /* <DEDUP_REMOVED lines=18> */
[----:B------:R-:W-:Y:S02]  /*199a0*/  IMAD R65, R65, UR4, RZ ;  /* 0x0000000441417c24 */ /* 0x000fe4000f8e02ff */
[----:B------:R-:W-:Y:S01]  /*199b0*/  IMAD.X R25, RZ, RZ, R3, P0 ;  /* 0x000000ffff197224 */ /* 0x000fe200000e0603 */
[----:B------:R-:W-:-:S04]  /*199c0*/  SHF.R.U64 R2, R2, 0x3, RZ ;  /* 0x0000000302027819 */ /* 0x000fc800000012ff */
[----:B------:R-:W-:Y:S02]  /*199d0*/  LOP3.LUT R24, R2, R21, RZ, 0x3c, !PT ;  /* 0x0000001502187212 */ /* 0x000fe400078e3cff */
[----:B------:R-:W0:Y:S01]  /*199e0*/  @P4 LDC R21, c[0x0][0xbec] ;  /* 0x0002fb00ff154b82 */ /* 0x000e220000000800 */
[C---:B------:R-:W-:Y:S02]  /*199f0*/  IMAD R65, R66.reuse, UR5, R65 ;  /* 0x0000000542417c24 */ /* 0x040fe4000f8e0241 */
[----:B------:R-:W-:Y:S01]  /*19a00*/  IMAD.WIDE.U32 R2, R66, UR4, RZ ;  /* 0x0000000442027c25 */ /* 0x000fe2000f8e00ff */
[----:B------:R-:W-:-:S03]  /*19a10*/  ULDC.64 UR4, c[0x0][0xae8] ;  /* 0x0002ba0000047ab9 */ /* 0x000fc60000000a00 */
[----:B------:R-:W-:Y:S01]  /*19a20*/  IMAD R60, R60, 0x30, R63 ;  /* 0x000000303c3c7824 */ /* 0x000fe200078e023f */
[----:B------:R-:W-:Y:S01]  /*19a30*/  SHF.R.S32.HI R28, RZ, 0x1f, R67 ;  /* 0x0000001fff1c7819 */ /* 0x000fe20000011443 */
[----:B------:R-:W-:Y:S01]  /*19a40*/  IMAD.IADD R3, R3, 0x1, R65 ;  /* 0x0000000103037824 */ /* 0x000fe200078e0241 */
[----:B------:R-:W5:Y:S01]  /*19a50*/  LD.E.128 R24, desc[UR40][R24.64] ;  /* 0x0000002818187980 */ /* 0x000f62000c101d00 */
[----:B------:R-:W-:Y:S02]  /*19a60*/  IMAD.IADD R60, R85, 0x1, R60 ;  /* 0x00000001553c7824 */ /* 0x000fe400078e023c */
[C---:B------:R-:W-:Y:S01]  /*19a70*/  IMAD.WIDE.U32 R2, R84.reuse, UR4, R2 ;  /* 0x0000000454027c25 */ /* 0x040fe2000f8e0002 */
        /* <DEDUP_REMOVED lines=8> */
[----:B------:R-:W-:-:S02]  /*19b00*/  IMAD.IADD R63, R63, 0x1, R85 ;  /* 0x000000013f3f7824 */ /* 0x000fc400078e0255 */
[----:B------:R-:W-:Y:S02]  /*19b10*/  IMAD R28, R28, UR4, RZ ;  /* 0x000000041c1c7c24 */ /* 0x000fe4000f8e02ff */
[----:B------:R-:W-:-:S04]  /*19b20*/  IMAD.WIDE.U32 R2, R67, UR4, R2 ;  /* 0x0000000443027c25 */ /* 0x000fc8000f8e0002 */
[----:B0-----:R-:W-:-:S04]  /*19b30*/  @P4 IMAD.HI.U32 R20, R60, R21, RZ ;  /* 0x000000153c144227 */ /* 0x001fc800078e00ff */
[----:B------:R-:W-:Y:S01]  /*19b40*/  IMAD.MOV.U32 R21, RZ, RZ, R60 ;  /* 0x000000ffff157224 */ /* 0x000fe200078e003c */
[----:B------:R-:W-:Y:S01]  /*19b50*/  @P4 SHF.R.U32.HI R21, RZ, R29, R20 ;  /* 0x0000001dff154219 */ /* 0x000fe20000011614 */
[----:B------:R-:W-:Y:S01]  /*19b60*/  IMAD R29, R67, UR5, R28 ;  /* 0x00000005431d7c24 */ /* 0x000fe2000f8e021c */
[----:B------:R-:W-:Y:S02]  /*19b70*/  ULDC.64 UR4, c[0x0][0xae0] ;  /* 0x0002b80000047ab9 */ /* 0x000fe40000000a00 */
[--C-:B------:R-:W-:Y:S01]  /*19b80*/  SHF.R.S32.HI R20, RZ, 0x1f, R21.reuse ;  /* 0x0000001fff147819 */ /* 0x100fe20000011415 */
[----:B------:R-:W-:Y:S02]  /*19b90*/  IMAD.MOV R31, RZ, RZ, -R21 ;  /* 0x000000ffff1f7224 */ /* 0x000fe400078e0a15 */
[----:B------:R-:W-:Y:S02]  /*19ba0*/  IMAD.IADD R3, R3, 0x1, R29 ;  /* 0x0000000103037824 */ /* 0x000fe400078e021d */
[----:B------:R-:W-:-:S02]  /*19bb0*/  IMAD R20, R20, UR4, RZ ;  /* 0x0000000414147c24 */ /* 0x000fc4000f8e02ff */
[----:B------:R-:W-:Y:S02]  /*19bc0*/  IMAD R29, R64, R31, R60 ;  /* 0x0000001f401d7224 */ /* 0x000fe400078e023c */
[C---:B------:R-:W-:Y:S02]  /*19bd0*/  IMAD R31, R21.reuse, UR5, R20 ;  /* 0x00000005151f7c24 */ /* 0x040fe4000f8e0214 */
[----:B------:R-:W-:Y:S01]  /*19be0*/  IMAD.WIDE.U32 R2, R21, UR4, R2 ;  /* 0x0000000415027c25 */ /* 0x000fe2000f8e0002 */
[----:B------:R-:W-:Y:S01]  /*19bf0*/  SHF.R.S32.HI R20, RZ, 0x1f, R29 ;  /* 0x0000001fff147819 */ /* 0x000fe2000001141d */
[----:B------:R-:W-:Y:S02]  /*19c00*/  ULDC.64 UR4, c[0x0][0xad8] ;  /* 0x0002b60000047ab9 */ /* 0x000fe40000000a00 */
[----:B------:R-:W-:Y:S02]  /*19c10*/  IMAD.IADD R3, R3, 0x1, R31 ;  /* 0x0000000103037824 */ /* 0x000fe400078e021f */
[----:B------:R-:W-:-:S02]  /*19c20*/  IMAD R20, R20, UR4, RZ ;  /* 0x0000000414147c24 */ /* 0x000fc4000f8e02ff */
[----:B------:R-:W-:-:S04]  /*19c30*/  IMAD.WIDE.U32 R2, R29, UR4, R2 ;  /* 0x000000041d027c25 */ /* 0x000fc8000f8e0002 */
[----:B------:R-:W-:Y:S01]  /*19c40*/  IMAD R21, R29, UR5, R20 ;  /* 0x000000051d157c24 */ /* 0x000fe2000f8e0214 */
[----:B------:R-:W-:Y:S02]  /*19c50*/  ULDC.64 UR4, c[0x0][0xa80] ;  /* 0x0002a00000047ab9 */ /* 0x000fe40000000a00 */
[C---:B------:R-:W-:Y:S01]  /*19c60*/  LEA R30, P0, R2.reuse, UR4, 0x1 ;  /* 0x00000004021e7c11 */ /* 0x040fe2000f8008ff */
[----:B------:R-:W-:Y:S01]  /*19c70*/  IMAD.IADD R3, R3, 0x1, R21 ;  /* 0x0000000103037824 */ /* 0x000fe200078e0215 */
[----:B------:R-:W-:Y:S01]  /*19c80*/  ULDC UR4, c[0x0][0xac8] ;  /* 0x0002b20000047ab9 */ /* 0x000fe20000000800 */
[C---:B------:R-:W-:Y:S02]  /*19c90*/  VIADD R21, R63.reuse, 0x60 ;  /* 0x000000603f157836 */ /* 0x040fe40000000000 */
[----:B-1----:R-:W0:Y:S01]  /*19ca0*/  SHFL.IDX PT, R31, R30, RZ, 0x181f ;  /* 0x00181fff1e1f7589 */ /* 0x002e2200000e0000 */
[----:B------:R-:W-:Y:S01]  /*19cb0*/  LEA.HI.X R32, R2, UR5, R3, 0x1, P0 ;  /* 0x0000000502207c11 */ /* 0x000fe200080f0c03 */
[C---:B------:R-:W-:Y:S01]  /*19cc0*/  VIADD R3, R63.reuse, 0x30 ;  /* 0x000000303f037836 */ /* 0x040fe20000000000 */
[----:B------:R-:W-:Y:S01]  /*19cd0*/  ISETP.GE.AND P0, PT, R0, UR4, PT ;  /* 0x0000000400007c0c */ /* 0x000fe2000bf06270 */
[----:B------:R-:W1:Y:S03]  /*19ce0*/  SHFL.IDX PT, R35, R30, 0x1, 0x181f ;  /* 0x00381f001e237f89 */ /* 0x000e6600000e0000 */
[-C--:B------:R-:W-:Y:S01]  /*19cf0*/  ISETP.GE.OR P1, PT, R63, R62.reuse, P0 ;  /* 0x0000003e3f00720c */ /* 0x080fe20000726670 */
[----:B------:R-:W1:Y:S01]  /*19d00*/  SHFL.IDX PT, R37, R30, 0x2, 0x181f ;  /* 0x00581f001e257f89 */ /* 0x000e6200000e0000 */
[-C--:B------:R-:W-:Y:S01]  /*19d10*/  ISETP.GE.OR P2, PT, R3, R62.reuse, P0 ;  /* 0x0000003e0300720c */ /* 0x080fe20000746670 */
[----:B------:R-:W-:Y:S01]  /*19d20*/  VIADD R3, R18, 0x13220 ;  /* 0x0001322012037836 */ /* 0x000fe20000000000 */
[----:B------:R-:W-:Y:S01]  /*19d30*/  ISETP.GE.OR P3, PT, R21, R62, P0 ;  /* 0x0000003e1500720c */ /* 0x000fe20000766670 */
[----:B------:R-:W1:Y:S03]  /*19d40*/  SHFL.IDX PT, R29, R32, RZ, 0x181f ;  /* 0x00181fff201d7589 */ /* 0x000e6600000e0000 */
[----:B------:R-:W-:Y:S01]  /*19d50*/  PRMT R21, RZ, 0x654, R3 ;  /* 0x00000654ff157816 */ /* 0x000fe20000000003 */
[----:B------:R-:W1:Y:S03]  /*19d60*/  SHFL.IDX PT, R33, R32, 0x1, 0x181f ;  /* 0x00381f0020217f89 */ /* 0x000e6600000e0000 */
[----:B------:R1:W-:Y:S01]  /*19d70*/  SYNCS.ARRIVE.TRANS64.RED.A1T0 RZ, [R21+URZ], RZ ;  /* 0x000000ff15ff79a7 */ /* 0x0003e2000810043f */
[----:B------:R-:W1:Y:S01]  /*19d80*/  SHFL.IDX PT, R34, R32, 0x2, 0x181f ;  /* 0x00581f0020227f89 */ /* 0x000e6200000e0000 */
[----:B0-----:R-:W-:Y:S01]  /*19d90*/  @!P1 LEA R2, P4, R0, R31, 0x1 ;  /* 0x0000001f00029211 */ /* 0x001fe200078808ff */
[----:B------:R-:W-:-:S02]  /*19da0*/  VIADD R31, R63, 0x90 ;  /* 0x000000903f1f7836 */ /* 0x000fc40000000000 */
[----:B------:R-:W0:Y:S01]  /*19db0*/  SHFL.IDX PT, R32, R32, 0x3, 0x181f ;  /* 0x00781f0020207f89 */ /* 0x000e2200000e0000 */
[C---:B-1----:R-:W-:Y:S02]  /*19dc0*/  @!P2 LEA R20, P5, R0.reuse, R35, 0x1 ;  /* 0x000000230014a211 */ /* 0x042fe400078a08ff */
[----:B------:R-:W-:Y:S02]  /*19dd0*/  ISETP.GE.OR P0, PT, R31, R62, P0 ;  /* 0x0000003e1f00720c */ /* 0x000fe40000706670 */
[C---:B------:R-:W-:Y:S02]  /*19de0*/  @!P3 LEA R28, P6, R0.reuse, R37, 0x1 ;  /* 0x00000025001cb211 */ /* 0x040fe400078c08ff */
[C-C-:B------:R-:W-:Y:S02]  /*19df0*/  @!P1 LEA.HI.X R3, R0.reuse, R29, R61.reuse, 0x1, P4 ;  /* 0x0000001d00039211 */ /* 0x140fe400020f0c3d */
[C-C-:B------:R-:W-:Y:S02]  /*19e00*/  @!P2 LEA.HI.X R21, R0.reuse, R33, R61.reuse, 0x1, P5 ;  /* 0x000000210015a211 */ /* 0x140fe400028f0c3d */
[----:B------:R1:W0:Y:S01]  /*19e10*/  SHFL.IDX PT, R33, R30, 0x3, 0x181f ;  /* 0x00781f001e217f89 */ /* 0x00022200000e0000 */
[----:B------:R-:W-:-:S03]  /*19e20*/  @!P3 LEA.HI.X R29, R0, R34, R61, 0x1, P6 ;  /* 0x00000022001db211 */ /* 0x000fc600030f0c3d */
[----:B--2---:R1:W-:Y:S04]  /*19e30*/  @!P1 ST.E.128 desc[UR40][R2.64], R4 ;  /* 0x0000000402009985 */ /* 0x0043e8000c101d28 */
[----:B---3--:R1:W-:Y:S04]  /*19e40*/  @!P2 ST.E.128 desc[UR40][R20.64], R8 ;  /* 0x000000081400a985 */ /* 0x0083e8000c101d28 */
[----:B----4-:R1:W-:Y:S01]  /*19e50*/  @!P3 ST.E.128 desc[UR40][R28.64], R12 ;  /* 0x0000000c1c00b985 */ /* 0x0103e2000c101d28 */
[----:B0-----:R-:W-:Y:S05]  /*19e60*/  @P0 BRA `(.L_x_12329) ;  /* 0x00000010008c0947 */ /* 0x001fea0003800000 */
[----:B-1----:R-:W-:-:S04]  /*19e70*/  LEA R2, P0, R0, R33, 0x1 ;  /* 0x0000002100027211 */ /* 0x002fc800078008ff */
[----:B------:R-:W-:-:S05]  /*19e80*/  LEA.HI.X R3, R0, R32, R61, 0x1, P0 ;  /* 0x0000002000037211 */ /* 0x000fca00000f0c3d */
[----:B-----5:R4:W-:Y:S01]  /*19e90*/  ST.E.128 desc[UR40][R2.64], R24 ;  /* 0x0000001802007985 */ /* 0x0209e2000c101d28 */
[----:B------:R-:W-:Y:S05]  /*19ea0*/  BRA `(.L_x_12329) ;  /* 0x00000010007c7947 */ /* 0x000fea0003800000 */
.L_x_12328:
[----:B------:R-:W2:Y:S01]  /*19eb0*/  LDL R69, [R1+0x18] ;  /* 0x0000180001457983 */ /* 0x000ea20000100800 */
[----:B------:R-:W1:Y:S01]  /*19ec0*/  @P4 LDC R4, c[0x0][0xbec] ;  /* 0x0002fb00ff044b82 */ /* 0x000e620000000800 */
[----:B------:R-:W-:Y:S01]  /*19ed0*/  ULDC.64 UR4, c[0x0][0xb08] ;  /* 0x0002c20000047ab9 */ /* 0x000fe20000000a00 */
[----:B------:R-:W-:Y:S01]  /*19ee0*/  SHF.R.S32.HI R0, RZ, 0x1f, R67 ;  /* 0x0000001fff007819 */ /* 0x000fe20000011443 */
[----:B------:R-:W-:Y:S01]  /*19ef0*/  IMAD R65, R65, UR4, RZ ;  /* 0x0000000441417c24 */ /* 0x000fe2000f8e02ff */
[----:B------:R-:W-:Y:S01]  /*19f00*/  ULDC.64 UR6, c[0x0][0xb30] ;  /* 0x0002cc0000067ab9 */ /* 0x000fe20000000a00 */
[----:B------:R-:W-:-:S03]  /*19f10*/  IMAD.WIDE.U32 R2, R66, UR4, RZ ;  /* 0x0000000442027c25 */ /* 0x000fc6000f8e00ff */
[----:B------:R-:W3:Y:S01]  /*19f20*/  @P4 LDC R15, c[0x0][0xbf0] ;  /* 0x0002fc00ff0f4b82 */ /* 0x000ee20000000800 */
[----:B------:R-:W-:Y:S01]  /*19f30*/  IMAD R65, R66, UR5, R65 ;  /* 0x0000000542417c24 */ /* 0x000fe2000f8e0241 */
[----:B------:R-:W-:-:S03]  /*19f40*/  ULDC.64 UR4, c[0x0][0xb38] ;  /* 0x0002ce0000047ab9 */ /* 0x000fc60000000a00 */
[----:B------:R-:W-:Y:S02]  /*19f50*/  IMAD.IADD R3, R3, 0x1, R65 ;  /* 0x0000000103037824 */ /* 0x000fe400078e0241 */
[----:B------:R-:W-:-:S04]  /*19f60*/  IMAD.WIDE.U32 R2, R84, UR4, R2 ;  /* 0x0000000454027c25 */ /* 0x000fc8000f8e0002 */
[----:B------:R-:W-:Y:S01]  /*19f70*/  IMAD R3, R84, UR5, R3 ;  /* 0x0000000554037c24 */ /* 0x000fe2000f8e0203 */
[----:B------:R-:W-:Y:S02]  /*19f80*/  ULDC.64 UR4, c[0x0][0xb40] ;  /* 0x0002d00000047ab9 */ /* 0x000fe40000000a00 */
[----:B------:R-:W-:Y:S02]  /*19f90*/  IMAD R0, R0, UR4, RZ ;  /* 0x0000000400007c24 */ /* 0x000fe4000f8e02ff */
[----:B-1----:R-:W-:-:S04]  /*19fa0*/  @P4 IMAD.HI.U32 R4, R11, R4, RZ ;  /* 0x000000040b044227 */ /* 0x002fc800078e00ff */
[C---:B0-----:R-:W-:Y:S02]  /*19fb0*/  IMAD R9, R67.reuse, UR5, R0 ;  /* 0x0000000543097c24 */ /* 0x041fe4000f8e0200 */
[----:B------:R-:W-:Y:S01]  /*19fc0*/  IMAD.WIDE.U32 R2, R67, UR4, R2 ;  /* 0x0000000443027c25 */ /* 0x000fe2000f8e0002 */
[----:B------:R-:W-:-:S03]  /*19fd0*/  ULDC.64 UR4, c[0x0][0xb48] ;  /* 0x0002d20000047ab9 */ /* 0x000fc60000000a00 */
        /* <DEDUP_REMOVED lines=15> */
[----:B------:R-:W-:Y:S02]  /*1a0d0*/  VIADD R4, R18, 0x13220 ;  /* 0x0001322012047836 */ /* 0x000fe40000000000 */
[C---:B------:R-:W-:Y:S02]  /*1a0e0*/  IMAD R7, R9.reuse, UR5, R0 ;  /* 0x0000000509077c24 */ /* 0x040fe4000f8e0200 */
[----:B------:R-:W-:Y:S01]  /*1a0f0*/  IMAD.WIDE.U32 R2, R9, UR4, R2 ;  /* 0x0000000409027c25 */ /* 0x000fe2000f8e0002 */
[----:B------:R-:W-:Y:S01]  /*1a100*/  ISETP.GE.AND P0, PT, R13, R62, PT ;  /* 0x0000003e0d00720c */ /* 0x000fe20003f06270 */
[----:B------:R-:W-:Y:S01]  /*1a110*/  ULDC.64 UR4, c[0x0][0xb00] ;  /* 0x0002c00000047ab9 */ /* 0x000fe20000000a00 */
[----:B------:R-:W-:Y:S01]  /*1a120*/  PRMT R4, RZ, 0x654, R4 ;  /* 0x00000654ff047816 */ /* 0x000fe20000000004 */
[----:B------:R-:W-:Y:S01]  /*1a130*/  IMAD.IADD R3, R3, 0x1, R7 ;  /* 0x0000000103037824 */ /* 0x000fe200078e0207 */
[----:B------:R-:W-:-:S02]  /*1a140*/  LEA R0, P1, R2, UR4, 0x2 ;  /* 0x0000000402007c11 */ /* 0x000fc4000f8210ff */
[----:B------:R0:W-:Y:S01]  /*1a150*/  SYNCS.ARRIVE.TRANS64.RED.A1T0 RZ, [R4+URZ], RZ ;  /* 0x000000ff04ff79a7 */ /* 0x0001e2000810043f */
[----:B------:R-:W-:Y:S02]  /*1a160*/  BSSY B1, `(.L_x_12330) ;  /* 0x0000033000017945 */ /* 0x000fe40003800000 */
[----:B------:R1:W3:Y:S01]  /*1a170*/  SHFL.IDX PT, R6, R0, RZ, 0x1c1f ;  /* 0x001c1fff00067589 */ /* 0x0002e200000e0000 */
[----:B0-----:R-:W-:-:S05]  /*1a180*/  LEA.HI.X R4, R2, UR5, R3, 0x2, P1 ;  /* 0x0000000502047c11 */ /* 0x001fca00088f1403 */
[----:B------:R1:W0:Y:S01]  /*1a190*/  SHFL.IDX PT, R7, R4, RZ, 0x1c1f ;  /* 0x001c1fff04077589 */ /* 0x00022200000e0000 */
[C---:B--2---:R-:W-:Y:S02]  /*1a1a0*/  VIADD R21, R69.reuse, 0x10 ;  /* 0x0000001045157836 */ /* 0x044fe40000000000 */
[C---:B------:R-:W-:Y:S02]  /*1a1b0*/  VIADD R25, R69.reuse, 0x8 ;  /* 0x0000000845197836 */ /* 0x040fe40000000000 */
[C---:B------:R-:W-:Y:S02]  /*1a1c0*/  VIADD R27, R69.reuse, 0x18 ;  /* 0x00000018451b7836 */ /* 0x040fe40000000000 */
[C---:B------:R-:W-:Y:S02]  /*1a1d0*/  VIADD R61, R69.reuse, 0x20 ;  /* 0x00000020453d7836 */ /* 0x040fe40000000000 */
[C---:B------:R-:W-:Y:S02]  /*1a1e0*/  VIADD R63, R69.reuse, 0x28 ;  /* 0x00000028453f7836 */ /* 0x040fe40000000000 */
[----:B------:R-:W-:-:S02]  /*1a1f0*/  VIADD R65, R69, 0x30 ;  /* 0x0000003045417836 */ /* 0x000fc40000000000 */
[----:B------:R-:W-:Y:S01]  /*1a200*/  VIADD R67, R69, 0x38 ;  /* 0x0000003845437836 */ /* 0x000fe20000000000 */
        /* <DEDUP_REMOVED lines=14> */
[-C--:B------:R-:W-:Y:S02]  /*1a2f0*/  @!P1 LEA R8, P2, R25, R6.reuse, 0x2 ;  /* 0x0000000619089211 */ /* 0x080fe400078410ff */
[----:B------:R-:W-:Y:S02]  /*1a300*/  @!P0 IMAD.WIDE R2, R69, 0x4, R6 ;  /* 0x0000000445028825 */ /* 0x000fe400078e0206 */
        /* <DEDUP_REMOVED lines=24> */
.L_x_12331:
[----:B------:R-:W-:Y:S05]  /*1a490*/  BSYNC B1 ;  /* 0x0000000000017941 */ /* 0x000fea0003800000 */
.L_x_12330:
        /* <DEDUP_REMOVED lines=11> */
[-C--:B------:R-:W-:Y:S02]  /*1a550*/  @!P4 LEA R4, P5, R25, R6.reuse, 0x2 ;  /* 0x000000061904c211 */ /* 0x080fe400078a10ff */
        /* <DEDUP_REMOVED lines=26> */
.L_x_12326:
[----:B-1----:R-:W2:Y:S01]  /*1a700*/  LDL R6, [R1+0x60] ;  /* 0x0000600001067983 */ /* 0x002ea20000100800 */
[----:B------:R-:W-:Y:S01]  /*1a710*/  ULDC.64 UR4, c[0x0][0xc08] ;  /* 0x0003020000047ab9 */ /* 0x000fe20000000a00 */
[----:B------:R-:W2:Y:S01]  /*1a720*/  LDC.64 R2, c[0x0][0xc00] ;  /* 0x00030000ff027b82 */ /* 0x000ea20000000a00 */
        /* <DEDUP_REMOVED lines=9> */
[----:B--2---:R-:W-:-:S04]  /*1a7c0*/  IMAD.WIDE R2, R6, 0x4, R2 ;  /* 0x0000000406027825 */ /* 0x004fc800078e0202 */
[----:B0-----:R-:W-:Y:S01]  /*1a7d0*/  @P1 IMAD.WIDE R4, R6, 0x4, R4 ;  /* 0x0000000406041825 */ /* 0x001fe200078e0204 */
[----:B------:R0:W5:Y:S04]  /*1a7e0*/  @P0 LDG.E R13, desc[UR40][R2.64] ;  /* 0x00000028020d0981 */ /* 0x000168000c1e1900 */
[----:B------:R0:W5:Y:S01]  /*1a7f0*/  @P1 LDG.E R12, desc[UR40][R4.64] ;  /* 0x00000028040c1981 */ /* 0x000162000c1e1900 */
[----:B------:R-:W-:Y:S02]  /*1a800*/  ISETP.GT.AND P3, PT, R62, 0xbf, PT ;  /* 0x000000bf3e00780c */ /* 0x000fe40003f64270 */
[----:B------:R-:W-:Y:S02]  /*1a810*/  ISETP.GT.AND P2, PT, R79, 0x1, PT ;  /* 0x000000014f00780c */ /* 0x000fe40003f44270 */
[----:B------:R-:W-:Y:S01]  /*1a820*/  SHF.R.S32.HI R24, RZ, 0x1f, R6 ;  /* 0x0000001fff187819 */ /* 0x000fe20000011406 */
[----:B------:R-:W-:Y:S10]  /*1a830*/  @P1 BRA `(.L_x_12332) ;  /* 0x0000000000101947 */ /* 0x000ff40003800000 */
[----:B------:R-:W-:Y:S05]  /*1a840*/  @!P0 BRA `(.L_x_12332) ;  /* 0x00000000000c8947 */ /* 0x000fea0003800000 */
[----:B0-----:R-:W2:Y:S04]  /*1a850*/  LDG.E R5, desc[UR40][R2.64] ;  /* 0x0000002802057981 */ /* 0x001ea8000c1e1900 */
[----:B-----5:R-:W2:Y:S02]  /*1a860*/  LDG.E R12, desc[UR40][R2.64+0x4] ;  /* 0x00000428020c7981 */ /* 0x020ea4000c1e1900 */
[----:B--2---:R-:W-:-:S07]  /*1a870*/  IMAD.IADD R12, R12, 0x1, -R5 ;  /* 0x000000010c0c7824 */ /* 0x004fce00078e0a05 */
.L_x_12332:
[----:B------:R-:W-:Y:S01]  /*1a880*/  BSSY B1, `(.L_x_12333) ;  /* 0x0000038000017945 */ /* 0x000fe20003800000 */
[----:B------:R-:W-:Y:S02]  /*1a890*/  SEL R21, R6, RZ, !P0 ;  /* 0x000000ff06157207 */ /* 0x000fe40004000000 */
[----:B------:R-:W-:Y:S02]  /*1a8a0*/  SEL R24, R24, RZ, !P0 ;  /* 0x000000ff18187207 */ /* 0x000fe40004000000 */
[----:B-----5:R-:W-:Y:S01]  /*1a8b0*/  SHF.R.S32.HI R20, RZ, 0x1f, R13 ;  /* 0x0000001fff147819 */ /* 0x020fe2000001140d */
[----:B------:R-:W-:Y:S06]  /*1a8c0*/  @P3 BRA `(.L_x_12334) ;  /* 0x0000000000cc3947 */ /* 0x000fec0003800000 */
[----:B0-----:R-:W2:Y:S01]  /*1a8d0*/  LDL R3, [R1+0x1c] ;  /* 0x00001c0001037983 */ /* 0x001ea20000100800 */
[----:B------:R-:W0:Y:S02]  /*1a8e0*/  LDC R27, c[0x0][0xbe8] ;  /* 0x0002fa00ff1b7b82 */ /* 0x000e240000000800 */
[----:B0-----:R-:W-:Y:S01]  /*1a8f0*/  IMAD R2, R12, R27, RZ ;  /* 0x0000001b0c027224 */ /* 0x001fe200078e02ff */
[----:B--2---:R-:W-:-:S04]  /*1a900*/  IADD3 R25, R3, -0x80, R81 ;  /* 0xffffff8003197810 */ /* 0x004fc80007ffe051 */
        /* <DEDUP_REMOVED lines=47> */
.L_x_12334:
[----:B------:R-:W-:Y:S05]  /*1ac00*/  BSYNC B1 ;  /* 0x0000000000017941 */ /* 0x000fea0003800000 */
.L_x_12333:
[----:B------:R-:W-:Y:S05]  /*1ac10*/  @P2 BRA `(.L_x_12329) ;  /* 0x0000000400202947 */ /* 0x000fea0003800000 */
[----:B------:R-:W2:Y:S01]  /*1ac20*/  LDL.LU R10, [R1+0x50] ;  /* 0x00005000010a7983 */ /* 0x000ea20000300800 */
[----:B------:R-:W3:Y:S01]  /*1ac30*/  LDC R11, c[0x0][0xbe8] ;  /* 0x0002fa00ff0b7b82 */ /* 0x000ee20000000800 */
[----:B------:R-:W-:Y:S01]  /*1ac40*/  ULDC.64 UR4, c[0x0][0xaa0] ;  /* 0x0002a80000047ab9 */ /* 0x000fe20000000a00 */
[----:B------:R-:W-:Y:S01]  /*1ac50*/  IMAD R60, R60, 0x30, R63 ;  /* 0x000000303c3c7824 */ /* 0x000fe200078e023f */
[----:B------:R-:W4:Y:S01]  /*1ac60*/  LDL.LU R8, [R1+0x1c] ;  /* 0x00001c0001087983 */ /* 0x000f220000300800 */
[----:B0-----:R-:W-:Y:S01]  /*1ac70*/  IMAD R2, R20, UR4, RZ ;  /* 0x0000000414027c24 */ /* 0x001fe2000f8e02ff */
[----:B------:R-:W-:Y:S02]  /*1ac80*/  ULDC.64 UR6, c[0x0][0xaf0] ;  /* 0x0002bc0000067ab9 */ /* 0x000fe40000000a00 */
[----:B------:R-:W-:Y:S02]  /*1ac90*/  IMAD R6, R24, UR6, RZ ;  /* 0x0000000618067c24 */ /* 0x000fe4000f8e02ff */
[----:B-1----:R-:W-:-:S02]  /*1aca0*/  IMAD R5, R13, UR5, R2 ;  /* 0x000000050d057c24 */ /* 0x002fc4000f8e0202 */
[----:B------:R-:W-:Y:S01]  /*1acb0*/  IMAD.WIDE.U32 R2, R13, UR4, RZ ;  /* 0x000000040d027c25 */ /* 0x000fe2000f8e00ff */
[----:B------:R-:W-:-:S03]  /*1acc0*/  ULDC.64 UR4, c[0x0][0xae8] ;  /* 0x0002ba0000047ab9 */ /* 0x000fc60000000a00 */
[----:B------:R-:W-:Y:S01]  /*1acd0*/  IMAD.IADD R3, R3, 0x1, R5 ;  /* 0x0000000103037824 */ /* 0x000fe200078e0205 */
[----:B---3--:R-:W-:-:S13]  /*1ace0*/  ISETP.NE.AND P0, PT, R11, 0x1, PT ;  /* 0x000000010b00780c */ /* 0x008fda0003f05270 */
[----:B------:R-:W0:Y:S08]  /*1acf0*/  @P0 LDC R7, c[0x0][0xbec] ;  /* 0x0002fb00ff070b82 */ /* 0x000e300000000800 */
[----:B------:R-:W1:Y:S01]  /*1ad00*/  @P0 LDC R9, c[0x0][0xbf0] ;  /* 0x0002fc00ff090b82 */ /* 0x000e620000000800 */
[----:B--2---:R-:W-:-:S04]  /*1ad10*/  IMAD.WIDE.U32 R2, R10, UR4, R2 ;  /* 0x000000040a027c25 */ /* 0x004fc8000f8e0002 */
[----:B----4-:R-:W-:Y:S02]  /*1ad20*/  IMAD.IADD R60, R8, 0x1, R60 ;  /* 0x00000001083c7824 */ /* 0x010fe400078e023c */
[----:B------:R-:W-:Y:S01]  /*1ad30*/  IMAD R3, R10, UR5, R3 ;  /* 0x000000050a037c24 */ /* 0x000fe2000f8e0203 */
[----:B------:R-:W-:Y:S01]  /*1ad40*/  ULDC.64 UR4, c[0x0][0xae0] ;  /* 0x0002b80000047ab9 */ /* 0x000fe20000000a00 */
[----:B0-----:R-:W-:-:S04]  /*1ad50*/  @P0 IMAD.HI.U32 R4, R60, R7, RZ ;  /* 0x000000073c040227 */ /* 0x001fc800078e00ff */
[----:B------:R-:W-:Y:S01]  /*1ad60*/  IMAD.MOV.U32 R5, RZ, RZ, R60 ;  /* 0x000000ffff057224 */ /* 0x000fe200078e003c */
[----:B-1----:R-:W-:Y:S01]  /*1ad70*/  @P0 SHF.R.U32.HI R5, RZ, R9, R4 ;  /* 0x00000009ff050219 */ /* 0x002fe20000011604 */
        /* <DEDUP_REMOVED lines=18> */
[----:B------:R-:W-:Y:S01]  /*1aea0*/  IMAD.IADD R4, R63, 0x1, R8 ;  /* 0x000000013f047824 */ /* 0x000fe200078e0208 */
[----:B------:R-:W-:Y:S01]  /*1aeb0*/  ULDC UR4, c[0x0][0xac8] ;  /* 0x0002b20000047ab9 */ /* 0x000fe20000000800 */
[----:B------:R-:W-:Y:S01]  /*1aec0*/  IMAD R21, R12, R11, RZ ;  /* 0x0000000b0c157224 */ /* 0x000fe200078e02ff */
[----:B------:R-:W-:Y:S01]  /*1aed0*/  LEA.HI.X R8, R2, UR5, R3, 0x1, P0 ;  /* 0x0000000502087c11 */ /* 0x000fe200080f0c03 */
[----:B------:R-:W0:Y:S01]  /*1aee0*/  SHFL.IDX PT, R9, R5, RZ, 0x181f ;  /* 0x00181fff05097589 */ /* 0x000e2200000e0000 */
[----:B------:R-:W-:Y:S01]  /*1aef0*/  ISETP.GE.AND P0, PT, R0, UR4, PT ;  /* 0x0000000400007c0c */ /* 0x000fe2000bf06270 */
[C---:B------:R-:W-:Y:S02]  /*1af00*/  VIADD R2, R4.reuse, 0x30 ;  /* 0x0000003004027836 */ /* 0x040fe40000000000 */
[----:B------:R-:W1:Y:S01]  /*1af10*/  SHFL.IDX PT, R11, R5, 0x1, 0x181f ;  /* 0x00381f00050b7f89 */ /* 0x000e6200000e0000 */
[C---:B------:R-:W-:Y:S01]  /*1af20*/  VIADD R3, R4.reuse, 0x60 ;  /* 0x0000006004037836 */ /* 0x040fe20000000000 */
[CC--:B------:R-:W-:Y:S01]  /*1af30*/  ISETP.GE.OR P3, PT, R4.reuse, R21.reuse, P0 ;  /* 0x000000150400720c */ /* 0x0c0fe20000766670 */
[----:B------:R-:W-:Y:S01]  /*1af40*/  VIADD R4, R4, 0x90 ;  /* 0x0000009004047836 */ /* 0x000fe20000000000 */
[----:B------:R-:W2:Y:S01]  /*1af50*/  SHFL.IDX PT, R13, R5, 0x2, 0x181f ;  /* 0x00581f00050d7f89 */ /* 0x000ea200000e0000 */
[----:B------:R-:W-:-:S02]  /*1af60*/  ISETP.GE.OR P2, PT, R2, R21, P0 ;  /* 0x000000150200720c */ /* 0x000fc40000746670 */
[-C--:B------:R-:W-:Y:S01]  /*1af70*/  ISETP.GE.OR P1, PT, R3, R21.reuse, P0 ;  /* 0x000000150300720c */ /* 0x080fe20000726670 */
[----:B------:R-:W3:Y:S01]  /*1af80*/  SHFL.IDX PT, R7, R8, RZ, 0x181f ;  /* 0x00181fff08077589 */ /* 0x000ee200000e0000 */
[----:B------:R-:W-:-:S03]  /*1af90*/  ISETP.GE.OR P0, PT, R4, R21, P0 ;  /* 0x000000150400720c */ /* 0x000fc60000706670 */
[----:B------:R-:W4:Y:S04]  /*1afa0*/  SHFL.IDX PT, R15, R5, 0x3, 0x181f ;  /* 0x00781f00050f7f89 */ /* 0x000f2800000e0000 */
        /* <DEDUP_REMOVED lines=15> */
.L_x_12329:
[----:B------:R-:W-:Y:S05]  /*1b0a0*/  BSYNC B0 ;  /* 0x0000000000007941 */ /* 0x000fea0003800000 */
.L_x_12325:
[----:B------:R-:W3:Y:S01]  /*1b0b0*/  LDL R0, [R1+0x4c] ;  /* 0x00004c0001007983 */ /* 0x000ee20000100800 */
[----:B------:R-:W-:Y:S02]  /*1b0c0*/  ULDC UR4, c[0x0][0xc3c] ;  /* 0x00030f0000047ab9 */ /* 0x000fe40000000800 */
[----:B---3--:R-:W-:-:S13]  /*1b0d0*/  ISETP.GE.AND P0, PT, R0, UR4, PT ;  /* 0x0000000400007c0c */ /* 0x008fda000bf06270 */
[----:B------:R-:W-:Y:S05]  /*1b0e0*/  @!P0 BRA `(.L_x_12335) ;  /* 0xfffffe5c00ac8947 */ /* 0x000fea000383ffff */
[----:B------:R-:W-:Y:S05]  /*1b0f0*/  BRA `(.L_x_12153) ;  /* 0x00000074003c7947 */ /* 0x000fea0003800000 */
.L_x_12151:
        /* <DEDUP_REMOVED lines=16> */
.L_x_12336:
        /* <DEDUP_REMOVED lines=44> */
.L_x_12340:
        /* <DEDUP_REMOVED lines=37> */
.L_x_12338:
        /* <DEDUP_REMOVED lines=13> */
.L_x_12341:
        /* <DEDUP_REMOVED lines=17> */
[----:B------:R-:W-:Y:S02]  /*1b8f0*/  IMAD.MOV R11, RZ, RZ, -R10 ;  /* 0x000000ffff0b7224 */ /* 0x000fe400078e0a0a */
        /* <DEDUP_REMOVED lines=17> */
[----:B------:R-:W-:Y:S01]  /*1ba10*/  IMAD.MOV.U32 R2, RZ, RZ, R8 ;  /* 0x000000ffff027224 */ /* 0x000fe200078e0008 */
[----:B------:R-:W-:-:S03]  /*1ba20*/  IABS R8, R6 ;  /* 0x0000000600087213 */ /* 0x000fc60000000000 */
[----:B------:R-:W-:Y:S02]  /*1ba30*/  IMAD R9, R2, R5, RZ ;  /* 0x0000000502097224 */ /* 0x000fe400078e02ff */
[----:B------:R-:W-:Y:S02]  /*1ba40*/  IMAD.MOV.U32 R2, RZ, RZ, RZ ;  /* 0x000000ffff027224 */ /* 0x000fe400078e00ff */
[----:B------:R-:W-:Y:S02]  /*1ba50*/  IMAD.MOV R8, RZ, RZ, -R8 ;  /* 0x000000ffff087224 */ /* 0x000fe400078e0a08 */
[----:B------:R-:W-:Y:S01]  /*1ba60*/  IMAD.HI.U32 R2, R3, R9, R2 ;  /* 0x0000000903027227 */ /* 0x000fe200078e0002 */
[----:B------:R-:W-:-:S05]  /*1ba70*/  IABS R3, R7 ;  /* 0x0000000700037213 */ /* 0x000fca0000000000 */
        /* <DEDUP_REMOVED lines=19> */
.L_x_12342:
        /* <DEDUP_REMOVED lines=33> */
[----:B------:R-:W-:-:S04]  /*1bdc0*/  VIADDMNMX R7, R7, UR5, R8, PT ;  /* 0x0000000507077c46 */ /* 0x000fc8000b800108 */
[----:B------:R-:W-:Y:S01]  /*1bdd0*/  IABS R8, R7 ;  /* 0x0000000700087213 */ /* 0x000fe20000000000 */
[----:B------:R-:W-:-:S03]  /*1bde0*/  IMAD.MOV R26, RZ, RZ, -R7 ;  /* 0x000000ffff1a7224 */ /* 0x000fc600078e0a07 */
[----:B------:R-:W0:Y:S08]  /*1bdf0*/  I2F.RP R9, R8 ;  /* 0x0000000800097306 */ /* 0x000e300000209400 */
[----:B0-----:R-:W0:Y:S02]  /*1be00*/  MUFU.RCP R9, R9 ;  /* 0x0000000900097308 */ /* 0x001e240000001000 */
[----:B0-----:R-:W-:Y:S01]  /*1be10*/  VIADD R3, R9, 0xffffffe ;  /* 0x0ffffffe09037836 */ /* 0x001fe20000000000 */
[----:B------:R-:W-:-:S05]  /*1be20*/  IABS R9, R7 ;  /* 0x0000000700097213 */ /* 0x000fca0000000000 */
[----:B------:R-:W0:Y:S02]  /*1be30*/  F2I.FTZ.U32.TRUNC.NTZ R3, R3 ;  /* 0x0000000300037305 */ /* 0x000e24000021f000 */
[----:B0-----:R-:W-:-:S04]  /*1be40*/  IMAD.MOV R11, RZ, RZ, -R3 ;  /* 0x000000ffff0b7224 */ /* 0x001fc800078e0a03 */
        /* <DEDUP_REMOVED lines=16> */
[----:B------:R-:W-:-:S05]  /*1bf50*/  @!P1 LOP3.LUT R2, RZ, R7, RZ, 0x33, !PT ;  /* 0x00000007ff029212 */ /* 0x000fca00078e33ff */
[----:B------:R-:W-:-:S07]  /*1bf60*/  IMAD R26, R2, R26, R3 ;  /* 0x0000001a021a7224 */ /* 0x000fce00078e0203 */
.L_x_12343:
[----:B------:R-:W-:-:S05]  /*1bf70*/  LOP3.LUT R2, RZ, R2, RZ, 0x33, !PT ;  /* 0x00000002ff027212 */ /* 0x000fca00078e33ff */
[----:B------:R-:W-:Y:S01]  /*1bf80*/  IMAD.IADD R25, R25, 0x1, R2 ;  /* 0x0000000119197824 */ /* 0x000fe200078e0202 */
[----:B------:R-:W-:Y:S06]  /*1bf90*/  BRA `(.L_x_12344) ;  /* 0x00000000000c7947 */ /* 0x000fec0003800000 */
.L_x_12339:
[----:B------:R-:W-:Y:S02]  /*1bfa0*/  IMAD.MOV.U32 R25, RZ, RZ, RZ ;  /* 0x000000ffff197224 */ /* 0x000fe400078e00ff */
[----:B------:R-:W-:Y:S02]  /*1bfb0*/  IMAD.U32 R24, RZ, RZ, UR6 ;  /* 0x00000006ff187e24 */ /* 0x000fe4000f8e00ff */
[----:B------:R-:W-:-:S07]  /*1bfc0*/  IMAD.MOV.U32 R26, RZ, RZ, RZ ;  /* 0x000000ffff1a7224 */ /* 0x000fce00078e00ff */
.L_x_12344:
[----:B------:R-:W-:-:S13]  /*1bfd0*/  ISETP.NE.AND P0, PT, R0, RZ, PT ;  /* 0x000000ff0000720c */ /* 0x000fda0003f05270 */
[----:B------:R-:W0:Y:S01]  /*1bfe0*/  @!P0 S2R R3, SR_CgaCtaId ;  /* 0x0000000000038919 */ /* 0x000e220000008800 */
[----:B------:R-:W-:-:S04]  /*1bff0*/  @!P0 MOV R0, 0x400 ;  /* 0x0000040000008802 */ /* 0x000fc80000000f00 */
[----:B0-----:R-:W-:-:S05]  /*1c000*/  @!P0 LEA R0, R3, R0, 0x18 ;  /* 0x0000000003008211 */ /* 0x001fca00078ec0ff */
[----:B------:R1:W-:Y:S01]  /*1c010*/  @!P0 STS.128 [R0+0x132d0], R24 ;  /* 0x0132d01800008388 */ /* 0x0003e20000000c00 */
[----:B------:R-:W-:Y:S06]  /*1c020*/  BAR.ARV 0x5, 0x200 ;  /* 0x0148000000007b1d */ /* 0x000fec0000002000 */
.L_x_12337:
        /* <DEDUP_REMOVED lines=54> */
.L_x_12467:
[----:B------:R-:W-:Y:S05]  /*1c390*/  YIELD ;  /* 0x0000000000007946 */ /* 0x000fea0003800000 */
[----:B------:R-:W-:Y:S01]  /*1c3a0*/  ULDC.64 UR4, c[0x0][0xa28] ;  /* 0x00028a0000047ab9 */ /* 0x000fe20000000a00 */
[----:B------:R-:W-:Y:S02]  /*1c3b0*/  CS2R R6, SRZ ;  /* 0x0000000000067805 */ /* 0x000fe4000001ff00 */
[----:B------:R-:W-:Y:S01]  /*1c3c0*/  ISETP.NE.U32.AND P0, PT, RZ, UR4, PT ;  /* 0x00000004ff007c0c */ /* 0x000fe2000bf05070 */
[----:B0-----:R-:W0:Y:S01]  /*1c3d0*/  LDC.64 R10, c[0x0][0xa00] ;  /* 0x00028000ff0a7b82 */ /* 0x001e220000000a00 */
[----:B-1----:R-:W-:Y:S01]  /*1c3e0*/  IMAD.MOV.U32 R0, RZ, RZ, RZ ;  /* 0x000000ffff007224 */ /* 0x002fe200078e00ff */
[----:B------:R-:W-:Y:S01]  /*1c3f0*/  ULDC.64 UR6, c[0x0][0xa08] ;  /* 0x0002820000067ab9 */ /* 0x000fe20000000a00 */
[----:B------:R-:W-:Y:S01]  /*1c400*/  ISETP.NE.AND.EX P0, PT, RZ, UR5, PT, P0 ;  /* 0x00000005ff007c0c */ /* 0x000fe2000bf05300 */
[----:B------:R-:W-:Y:S01]  /*1c410*/  ULDC.64 UR4, c[0x0][0xa18] ;  /* 0x0002860000047ab9 */ /* 0x000fe20000000a00 */
[----:B------:R-:W-:-:S03]  /*1c420*/  ULDC.64 UR8, c[0x0][0xa10] ;  /* 0x0002840000087ab9 */ /* 0x000fc60000000a00 */
[----:B------:R-:W1:Y:S08]  /*1c430*/  LDC.64 R4, c[0x0][0xa08] ;  /* 0x00028200ff047b82 */ /* 0x000e700000000a00 */
        /* <DEDUP_REMOVED lines=37> */
[----:B------:R-:W-:Y:S01]  /*1c690*/  IMAD.MOV.U32 R13, RZ, RZ, R0 ;  /* 0x000000ffff0d7224 */ /* 0x000fe200078e0000 */
[----:B------:R-:W-:Y:S06]  /*1c6a0*/  @P0 BRA `(.L_x_12346) ;  /* 0x0000000000140947 */ /* 0x000fec0003800000 */
[----:B------:R-:W-:Y:S05]  /*1c6b0*/  @!P3 BRA `(.L_x_12346) ;  /* 0x000000000010b947 */ /* 0x000fea0003800000 */
[----:B0-----:R-:W2:Y:S04]  /*1c6c0*/  LDG.E R0, desc[UR40][R10.64] ;  /* 0x000000280a007981 */ /* 0x001ea8000c1e1900 */
[----:B------:R-:W2:Y:S02]  /*1c6d0*/  LDG.E R10, desc[UR40][R10.64+0x4] ;  /* 0x000004280a0a7981 */ /* 0x000ea4000c1e1900 */
[----:B--2---:R-:W-:-:S05]  /*1c6e0*/  IMAD.IADD R13, R10, 0x1, -R0 ;  /* 0x000000010a0d7824 */ /* 0x004fca00078e0a00 */
[----:B------:R1:W-:Y:S02]  /*1c6f0*/  STL [R1+0x18], R13 ;  /* 0x0000180d01007387 */ /* 0x0003e40000100800 */
.L_x_12346:
        /* <DEDUP_REMOVED lines=8> */
[----:B------:R-:W-:Y:S02]  /*1c780*/  LOP3.LUT R17, R26, 0xffff, RZ, 0xc0, !PT ;  /* 0x0000ffff1a117812 */ /* 0x000fe400078ec0ff */
[----:B------:R0:W-:Y:S09]  /*1c790*/  STL [R1+0x10], R10 ;  /* 0x0000100a01007387 */ /* 0x0001f20000100800 */
[----:B------:R-:W-:Y:S05]  /*1c7a0*/  @!P0 BRA `(.L_x_12347) ;  /* 0x0000000000108947 */ /* 0x000fea0003800000 */
[----:B------:R-:W2:Y:S02]  /*1c7b0*/  LDC.64 R4, c[0x0][0xa20] ;  /* 0x00028800ff047b82 */ /* 0x000ea40000000a00 */
[----:B--2---:R-:W-:-:S05]  /*1c7c0*/  IMAD.WIDE R4, R27, 0x4, R4 ;  /* 0x000000041b047825 */ /* 0x004fca00078e0204 */
[----:B------:R2:W5:Y:S01]  /*1c7d0*/  LDG.E R9, desc[UR40][R4.64] ;  /* 0x0000002804097981 */ /* 0x000562000c1e1900 */
[----:B------:R-:W-:Y:S05]  /*1c7e0*/  BRA `(.L_x_12348) ;  /* 0x0000000000107947 */ /* 0x000fea0003800000 */
.L_x_12347:
[----:B------:R-:W-:Y:S05]  /*1c7f0*/  @!P1 BRA `(.L_x_12348) ;  /* 0x00000000000c9947 */ /* 0x000fea0003800000 */
[----:B------:R-:W2:Y:S04]  /*1c800*/  LDG.E R9, desc[UR40][R4.64] ;  /* 0x0000002804097981 */ /* 0x000ea8000c1e1900 */
[----:B------:R-:W2:Y:S02]  /*1c810*/  LDG.E R4, desc[UR40][R4.64+0x4] ;  /* 0x0000042804047981 */ /* 0x000ea4000c1e1900 */
[----:B--2---:R-:W-:-:S07]  /*1c820*/  IMAD.IADD R9, R4, 0x1, -R9 ;  /* 0x0000000104097824 */ /* 0x004fce00078e0a09 */
.L_x_12348:
[----:B--2---:R-:W2:Y:S04]  /*1c830*/  @P2 LDG.E R4, desc[UR40][R2.64] ;  /* 0x0000002802042981 */ /* 0x004ea8000c1e1900 */
[----:B------:R3:W2:Y:S01]  /*1c840*/  @P2 LDG.E R5, desc[UR40][R2.64+0x4] ;  /* 0x0000042802052981 */ /* 0x0006a2000c1e1900 */
[----:B-----5:R-:W-:Y:S02]  /*1c850*/  IMAD.IADD R7, R9, 0x1, -R7 ;  /* 0x0000000109077824 */ /* 0x020fe400078e0a07 */
[----:B------:R-:W-:-:S04]  /*1c860*/  IMAD R11, R25, 0xc0, RZ ;  /* 0x000000c0190b7824 */ /* 0x000fc800078e02ff */
[----:B------:R-:W-:Y:S01]  /*1c870*/  VIADD R9, R11, 0xbf ;  /* 0x000000bf0b097836 */ /* 0x000fe20000000000 */
[----:B------:R4:W-:Y:S01]  /*1c880*/  STL [R1+0x14], R11 ;  /* 0x0000140b01007387 */ /* 0x0009e20000100800 */
[----:B---3--:R-:W3:Y:S02]  /*1c890*/  LDC R2, c[0x0][0x448] ;  /* 0x00011200ff027b82 */ /* 0x008ee40000000800 */
[----:B---3--:R-:W-:-:S13]  /*1c8a0*/  ISETP.NE.AND P1, PT, R2, 0x1, PT ;  /* 0x000000010200780c */ /* 0x008fda0003f25270 */
[----:B------:R-:W3:Y:S08]  /*1c8b0*/  @P1 LDC R2, c[0x0][0x44c] ;  /* 0x00011300ff021b82 */ /* 0x000ef00000000800 */
[----:B------:R-:W0:Y:S01]  /*1c8c0*/  @P1 LDC R3, c[0x0][0x450] ;  /* 0x00011400ff031b82 */ /* 0x000e220000000800 */
[----:B---3--:R-:W-:-:S05]  /*1c8d0*/  @P1 IMAD.HI.U32 R2, R9, R2, RZ ;  /* 0x0000000209021227 */ /* 0x008fca00078e00ff */
[----:B0-----:R-:W-:Y:S01]  /*1c8e0*/  @P1 SHF.R.U32.HI R9, RZ, R3, R2 ;  /* 0x00000003ff091219 */ /* 0x001fe20000011602 */
[----:B--2---:R-:W-:-:S04]  /*1c8f0*/  @P2 IMAD.IADD R8, R5, 0x1, -R4 ;  /* 0x0000000105082824 */ /* 0x004fc800078e0a04 */
[----:B------:R-:W-:-:S04]  /*1c900*/  IMAD.IADD R20, R7, 0x1, R8 ;  /* 0x0000000107147824 */ /* 0x000fc800078e0208 */
[C---:B------:R-:W-:Y:S01]  /*1c910*/  VIADD R21, R20.reuse, 0x9f ;  /* 0x0000009f14157836 */ /* 0x040fe20000000000 */
[----:B------:R-:W-:-:S03]  /*1c920*/  IADD3 R18, R20, 0x1, -R13 ;  /* 0x0000000114127810 */ /* 0x000fc60007ffe80d */
[----:B------:R-:W-:-:S04]  /*1c930*/  IMAD.HI R21, R21, 0x66666667, RZ ;  /* 0x6666666715157827 */ /* 0x000fc800078e02ff */
[----:B------:R-:W-:Y:S01]  /*1c940*/  IMAD.IADD R9, R18, 0x1, R9 ;  /* 0x0000000112097824 */ /* 0x000fe200078e0209 */
[----:B------:R-:W-:-:S04]  /*1c950*/  SHF.R.U32.HI R2, RZ, 0x1f, R21 ;  /* 0x0000001fff027819 */ /* 0x000fc80000011615 */
[----:B------:R-:W-:Y:S02]  /*1c960*/  LEA.HI.SX32 R21, R21, R2, 0x1a ;  /* 0x0000000215157211 */ /* 0x000fe400078fd2ff */
[----:B------:R-:W0:Y:S02]  /*1c970*/  LDC.64 R2, c[0x0][0x9e0] ;  /* 0x00027800ff027b82 */ /* 0x000e240000000a00 */
[----:B0-----:R-:W-:Y:S01]  /*1c980*/  ISETP.GE.AND P3, PT, R3, 0x1, PT ;  /* 0x000000010300780c */ /* 0x001fe20003f66270 */
[----:B------:R-:W-:-:S12]  /*1c990*/  IMAD.IADD R2, R9, 0x1, R2 ;  /* 0x0000000109027824 */ /* 0x000fd800078e0202 */
[----:B----4-:R-:W-:Y:S05]  /*1c9a0*/  @!P3 BRA `(.L_x_12349) ;  /* 0x000000000048b947 */ /* 0x010fea0003800000 */
        /* <DEDUP_REMOVED lines=11> */
.L_x_12351:
[----:B------:R-:W-:-:S13]  /*1ca60*/  ISETP.NE.AND P0, PT, R3, 0x1, PT ;  /* 0x000000010300780c */ /* 0x000fda0003f05270 */
[----:B------:R-:W0:Y:S02]  /*1ca70*/  @P0 LDC.64 R4, c[0x0][0x9e8] ;  /* 0x00027a00ff040b82 */ /* 0x000e240000000a00 */
[----:B0-----:R-:W-:-:S05]  /*1ca80*/  @P0 IMAD.HI.U32 R4, R10, R4, RZ ;  /* 0x000000040a040227 */ /* 0x001fca00078e00ff */
[----:B------:R-:W-:-:S07]  /*1ca90*/  @P0 SHF.R.U32.HI R10, RZ, R5, R4 ;  /* 0x00000005ff0a0219 */ /* 0x000fce0000011604 */
.L_x_12352:
[----:B------:R-:W-:Y:S05]  /*1caa0*/  BSYNC B0 ;  /* 0x0000000000007941 */ /* 0x000fea0003800000 */
.L_x_12350:
[----:B------:R-:W-:-:S05]  /*1cab0*/  IMAD R10, R10, R3, R3 ;  /* 0x000000030a0a7224 */ /* 0x000fca00078e0203 */
[----:B------:R-:W-:-:S07]  /*1cac0*/  VIMNMX R2, R2, R10, PT ;  /* 0x0000000a02027248 */ /* 0x000fce0003fe0100 */
.L_x_12349:
[----:B------:R-:W0:Y:S01]  /*1cad0*/  @P1 LDC R5, c[0x0][0x44c] ;  /* 0x00011300ff051b82 */ /* 0x000e220000000800 */
[----:B------:R-:W-:Y:S01]  /*1cae0*/  VIADD R2, R2, 0x9f ;  /* 0x0000009f02027836 */ /* 0x000fe20000000000 */
[----:B------:R-:W-:Y:S01]  /*1caf0*/  ULDC UR4, c[0x0][0x9dc] ;  /* 0x0002770000047ab9 */ /* 0x000fe20000000800 */
[----:B------:R-:W-:Y:S02]  /*1cb00*/  IMAD.MOV.U32 R4, RZ, RZ, R11 ;  /* 0x000000ffff047224 */ /* 0x000fe400078e000b */
[----:B------:R-:W-:-:S03]  /*1cb10*/  IMAD.HI R2, R2, 0x66666667, RZ ;  /* 0x6666666702027827 */ /* 0x000fc600078e02ff */
[----:B------:R-:W2:Y:S01]  /*1cb20*/  @P1 LDC R9, c[0x0][0x450] ;  /* 0x00011400ff091b82 */ /* 0x000ea20000000800 */
[----:B------:R-:W-:Y:S02]  /*1cb30*/  IMAD.IADD R20, R20, 0x1, -R13 ;  /* 0x0000000114147824 */ /* 0x000fe400078e0a0d */
[----:B0-----:R-:W-:-:S05]  /*1cb40*/  @P1 IMAD.HI.U32 R5, R11, R5, RZ ;  /* 0x000000050b051227 */ /* 0x001fca00078e00ff */
[----:B--2---:R-:W-:Y:S02]  /*1cb50*/  @P1 SHF.R.U32.HI R4, RZ, R9, R5 ;  /* 0x00000009ff041219 */ /* 0x004fe40000011605 */
        /* <DEDUP_REMOVED lines=16> */
.L_x_12355:
[----:B------:R-:W-:-:S13]  /*1cc60*/  ISETP.NE.AND P0, PT, R3, 0x1, PT ;  /* 0x000000010300780c */ /* 0x000fda0003f05270 */
[----:B------:R-:W0:Y:S02]  /*1cc70*/  @P0 LDC.64 R4, c[0x0][0x9e8] ;  /* 0x00027a00ff040b82 */ /* 0x000e240000000a00 */
[----:B0-----:R-:W-:-:S05]  /*1cc80*/  @P0 IMAD.HI.U32 R4, R10, R4, RZ ;  /* 0x000000040a040227 */ /* 0x001fca00078e00ff */
[----:B------:R-:W-:-:S07]  /*1cc90*/  @P0 SHF.R.U32.HI R10, RZ, R5, R4 ;  /* 0x00000005ff0a0219 */ /* 0x000fce0000011604 */
.L_x_12356:
[----:B------:R-:W-:Y:S05]  /*1cca0*/  BSYNC B0 ;  /* 0x0000000000007941 */ /* 0x000fea0003800000 */
.L_x_12354:
[----:B------:R-:W-:-:S05]  /*1ccb0*/  IMAD R3, R10, R3, RZ ;  /* 0x000000030a037224 */ /* 0x000fca00078e02ff */
[----:B------:R-:W-:-:S07]  /*1ccc0*/  VIMNMX R2, R2, R3, !PT ;  /* 0x0000000302027248 */ /* 0x000fce0007fe0100 */
.L_x_12353:
[----:B------:R-:W-:Y:S01]  /*1ccd0*/  IMAD.HI R2, R2, 0x66666667, RZ ;  /* 0x6666666702027827 */ /* 0x000fe200078e02ff */
[----:B------:R-:W-:Y:S01]  /*1cce0*/  BSSY B0, `(.L_x_12357) ;  /* 0x0000027000007945 */ /* 0x000fe20003800000 */
        /* <DEDUP_REMOVED lines=8> */
[----:B------:R-:W-:Y:S01]  /*1cd70*/  ISETP.NE.AND P0, PT, R0, RZ, PT ;  /* 0x000000ff0000720c */ /* 0x000fe20003f05270 */
[----:B------:R-:W-:-:S03]  /*1cd80*/  ULDC UR4, c[0x0][0x9f0] ;  /* 0x00027c0000047ab9 */ /* 0x000fc60000000800 */
[----:B------:R-:W-:-:S04]  /*1cd90*/  SEL R5, R0, UR4, P0 ;  /* 0x0000000400057c07 */ /* 0x000fc80008000000 */
[----:B------:R-:W-:Y:S02]  /*1cda0*/  IABS R10, R5 ;  /* 0x00000005000a7213 */ /* 0x000fe40000000000 */
[----:B------:R-:W-:Y:S02]  /*1cdb0*/  IADD3 R11, R5, -0x1, R9 ;  /* 0xffffffff050b7810 */ /* 0x000fe40007ffe009 */
[----:B------:R-:W0:Y:S03]  /*1cdc0*/  I2F.RP R2, R10 ;  /* 0x0000000a00027306 */ /* 0x000e260000209400 */
[----:B------:R-:W-:-:S05]  /*1cdd0*/  IMAD.IADD R11, R11, 0x1, -R4 ;  /* 0x000000010b0b7824 */ /* 0x000fca00078e0a04 */
[----:B0-----:R-:W0:Y:S02]  /*1cde0*/  MUFU.RCP R2, R2 ;  /* 0x0000000200027308 */ /* 0x001e240000001000 */
[----:B0-----:R-:W-:-:S06]  /*1cdf0*/  VIADD R2, R2, 0xffffffe ;  /* 0x0ffffffe02027836 */ /* 0x001fcc0000000000 */
[----:B------:R0:W2:Y:S02]  /*1ce00*/  F2I.FTZ.U32.TRUNC.NTZ R3, R2 ;  /* 0x0000000200037305 */ /* 0x0000a4000021f000 */
[----:B0-----:R-:W-:-:S04]  /*1ce10*/  LOP3.LUT R2, R11, R5, RZ, 0x3c, !PT ;  /* 0x000000050b027212 */ /* 0x001fc800078e3cff */
        /* <DEDUP_REMOVED lines=19> */
.L_x_12358:
[----:B------:R-:W-:Y:S05]  /*1cf50*/  BSYNC B0 ;  /* 0x0000000000007941 */ /* 0x000fea0003800000 */
.L_x_12357:
        /* <DEDUP_REMOVED lines=25> */
.L_x_12502:
[----:B--2---:R-:W-:Y:S02]  /*1d0f0*/  ISETP.NE.AND P0, PT, R14, RZ, PT ;  /* 0x000000ff0e00720c */ /* 0x004fe40003f05270 */
[----:B------:R-:W-:-:S11]  /*1d100*/  PLOP3.LUT P6, PT, PT, PT, PT, 0x8, 0x0 ;  /* 0x000000000000781c */ /* 0x000fd60003fce170 */
[----:B------:R-:W-:Y:S05]  /*1d110*/  @P0 BRA `(.L_x_12362) ;  /* 0x00000000000c0947 */ /* 0x000fea0003800000 */
[----:B------:R-:W-:-:S03]  /*1d120*/  UMOV UR4, 0xffffffff ;  /* 0xffffffff00047882 */ /* 0x000fc60000000000 */
[----:B------:R-:W-:Y:S05]  /*1d130*/  BRA.DIV UR4, `(.L_x_12363) ;  /* 0x0000005e04587947 */ /* 0x000fea000b800000 */
[----:B------:R-:W-:-:S13]  /*1d140*/  ELECT P6, URZ, PT ;  /* 0x00000000003f782f */ /* 0x000fda00038c0000 */
.L_x_12362:
        /* <DEDUP_REMOVED lines=9> */
.L_x_12505:
[----:B------:R-:W-:Y:S05]  /*1d1e0*/  BSYNC B1 ;  /* 0x0000000000017941 */ /* 0x000fea0003800000 */
.L_x_12364:
[----:B------:R-:W-:Y:S04]  /*1d1f0*/  BSSY B1, `(.L_x_12366) ;  /* 0x0000050000017945 */ /* 0x000fe80003800000 */
[----:B------:R-:W-:Y:S05]  /*1d200*/  @!P6 BRA `(.L_x_12367) ;  /* 0x000000040038e947 */ /* 0x000fea0003800000 */
[----:B------:R-:W0:Y:S04]  /*1d210*/  LDL R9, [R1] ;  /* 0x0000000001097983 */ /* 0x000e280000100800 */
[----:B------:R-:W2:Y:S01]  /*1d220*/  LDL R7, [R1+0x8] ;  /* 0x0000080001077983 */ /* 0x000ea20000100800 */
[----:B------:R-:W3:Y:S01]  /*1d230*/  S2R R8, SR_TID.X ;  /* 0x0000000000087919 */ /* 0x000ee20000002100 */
[----:B------:R-:W-:Y:S01]  /*1d240*/  BSSY B2, `(.L_x_12368) ;  /* 0x0000007000027945 */ /* 0x000fe20003800000 */
[----:B---3--:R-:W-:-:S04]  /*1d250*/  LOP3.LUT R8, R8, 0x7f, RZ, 0xc0, !PT ;  /* 0x0000007f08087812 */ /* 0x008fc800078ec0ff */
[----:B------:R-:W-:Y:S01]  /*1d260*/  ISETP.NE.AND P1, PT, R8, RZ, PT ;  /* 0x000000ff0800720c */ /* 0x000fe20003f25270 */
[----:B0-----:R-:W-:Y:S01]  /*1d270*/  IMAD R5, R9, 0x8, R19 ;  /* 0x0000000809057824 */ /* 0x001fe200078e0213 */
[----:B--2---:R-:W-:-:S04]  /*1d280*/  SHF.L.U32 R7, R7, 0x1f, RZ ;  /* 0x0000001f07077819 */ /* 0x004fc800000006ff */
[----:B------:R-:W0:Y:S02]  /*1d290*/  SYNCS.PHASECHK.TRANS64.TRYWAIT P0, [R5+URZ+0x132a0], R7 ;  /* 0x0132a007050075a7 */ /* 0x000e24000800017f */
[----:B0-----:R-:W-:Y:S05]  /*1d2a0*/  @!P0 BRA `(.L_x_12369) ;  /* 0x0000005c00308947 */ /* 0x001fea0003800000 */
.L_x_12506:
[----:B------:R-:W-:Y:S05]  /*1d2b0*/  BSYNC B2 ;  /* 0x0000000000027941 */ /* 0x000fea0003800000 */
.L_x_12368:
        /* <DEDUP_REMOVED lines=9> */
.L_x_12371:
[----:B------:R-:W-:Y:S05]  /*1d350*/  BSYNC B2 ;  /* 0x0000000000027941 */ /* 0x000fea0003800000 */
.L_x_12370:
[----:B------:R-:W2:Y:S01]  /*1d360*/  LDL R8, [R1] ;  /* 0x0000000001087983 */ /* 0x000ea20000100800 */
[----:B------:R-:W-:Y:S01]  /*1d370*/  IMAD.MOV.U32 R12, RZ, RZ, RZ ;  /* 0x000000ffff0c7224 */ /* 0x000fe200078e00ff */
[----:B------:R-:W-:Y:S01]  /*1d380*/  UIADD3 UR4, UP0, UR38, 0x570, URZ ;  /* 0x0000057026047890 */ /* 0x000fe2000ff1e03f */
[----:B------:R-:W-:Y:S01]  /*1d390*/  IMAD R9, R3, 0xa0, R6 ;  /* 0x000000a003097824 */ /* 0x000fe200078e0206 */
[----:B------:R-:W-:Y:S01]  /*1d3a0*/  PLOP3.LUT P0, PT, PT, PT, PT, 0x80, 0x0 ;  /* 0x000000000000781c */ /* 0x000fe20003f0f070 */
[----:B------:R-:W-:Y:S01]  /*1d3b0*/  VIADD R10, R5, 0x13290 ;  /* 0x00013290050a7836 */ /* 0x000fe20000000000 */
[----:B------:R-:W-:Y:S01]  /*1d3c0*/  R2UR UR10, R12 ;  /* 0x000000000c0a72ca */ /* 0x000fe200000e0000 */
[----:B------:R-:W-:Y:S01]  /*1d3d0*/  VIADD R9, R9, 0xffffff60 ;  /* 0xffffff6009097836 */ /* 0x000fe20000000000 */
[----:B------:R-:W-:Y:S01]  /*1d3e0*/  UIADD3.X UR5, URZ, UR39, URZ, UP0, !UPT ;  /* 0x000000273f057290 */ /* 0x000fe200087fe43f */
[----:B------:R-:W-:Y:S01]  /*1d3f0*/  UMOV UR6, 0x0 ;  /* 0x0000000000067882 */ /* 0x000fe20000000000 */
[----:B------:R-:W-:Y:S01]  /*1d400*/  UMOV UR7, 0x12f00000 ;  /* 0x12f0000000077882 */ /* 0x000fe20000000000 */
[----:B--2---:R-:W-:-:S04]  /*1d410*/  IMAD R8, R8, 0x2800, R19 ;  /* 0x0000280008087824 */ /* 0x004fc800078e0213 */
[----:B------:R-:W-:-:S07]  /*1d420*/  VIADD R11, R8, 0xe000 ;  /* 0x0000e000080b7836 */ /* 0x000fce0000000000 */
.L_x_12372:
        /* <DEDUP_REMOVED lines=13> */
.L_x_12507:
[----:B------:R-:W-:Y:S05]  /*1d500*/  BSYNC B2 ;  /* 0x0000000000027941 */ /* 0x000fea0003800000 */
.L_x_12373:
[----:B------:R-:W-:Y:S01]  /*1d510*/  BSSY B2, `(.L_x_12375) ;  /* 0x000000b000027945 */ /* 0x000fe20003800000 */
[----:B------:R-:W-:Y:S02]  /*1d520*/  IMAD.MOV.U32 R10, RZ, RZ, 0x0 ;  /* 0x00000000ff0a7424 */ /* 0x000fe400078e00ff */
[----:B------:R-:W-:Y:S01]  /*1d530*/  IMAD.MOV.U32 R11, RZ, RZ, 0x12f00000 ;  /* 0x12f00000ff0b7424 */ /* 0x000fe200078e00ff */
[----:B------:R-:W-:Y:S06]  /*1d540*/  @P1 BRA `(.L_x_12376) ;  /* 0x00000000001c1947 */ /* 0x000fec0003800000 */
[----:B-1----:R-:W1:Y:S01]  /*1d550*/  S2R R13, SR_TID.X ;  /* 0x00000000000d7919 */ /* 0x002e620000002100 */
[----:B0-2---:R-:W-:-:S04]  /*1d560*/  IMAD.MOV.U32 R7, RZ, RZ, 0x2800 ;  /* 0x00002800ff077424 */ /* 0x005fc800078e00ff */
[----:B------:R3:W-:Y:S01]  /*1d570*/  SYNCS.ARRIVE.TRANS64 RZ, [R5+URZ+0x132b0], R7 ;  /* 0x0132b00705ff79a7 */ /* 0x0007e2000800003f */
[----:B-1----:R-:W-:-:S04]  /*1d580*/  LOP3.LUT R13, R13, 0x1f, RZ, 0xc0, !PT ;  /* 0x0000001f0d0d7812 */ /* 0x002fc800078ec0ff */
[----:B------:R-:W-:-:S13]  /*1d590*/  ISETP.NE.AND P0, PT, R13, RZ, PT ;  /* 0x000000ff0d00720c */ /* 0x000fda0003f05270 */
[----:B---3--:R-:W-:Y:S05]  /*1d5a0*/  @!P0 BRA `(.L_x_12376) ;  /* 0x0000000000048947 */ /* 0x008fea0003800000 */
[----:B------:R-:W-:Y:S01]  /*1d5b0*/  BPT.TRAP 0x1 ;  /* 0x000000040000795c */ /* 0x000fe20000300000 */
.L_x_12376:
[----:B------:R-:W-:Y:S05]  /*1d5c0*/  BSYNC B2 ;  /* 0x0000000000027941 */ /* 0x000fea0003800000 */
.L_x_12375:
        /* <DEDUP_REMOVED lines=8> */
.L_x_12377:
        /* <DEDUP_REMOVED lines=10> */
.L_x_12367:
[----:B------:R-:W-:Y:S05]  /*1d6f0*/  BSYNC B1 ;  /* 0x0000000000017941 */ /* 0x000fea0003800000 */
.L_x_12366:
        /* <DEDUP_REMOVED lines=13> */
.L_x_12390:
        /* <DEDUP_REMOVED lines=13> */
.L_x_12508:
[----:B------:R-:W-:Y:S05]  /*1d8a0*/  BSYNC B2 ;  /* 0x0000000000027941 */ /* 0x000fea0003800000 */
.L_x_12380:
        /* <DEDUP_REMOVED lines=9> */
.L_x_12383:
[----:B------:R-:W-:Y:S05]  /*1d940*/  BSYNC B2 ;  /* 0x0000000000027941 */ /* 0x000fea0003800000 */
.L_x_12382:
[----:B------:R-:W2:Y:S01]  /*1d950*/  LDL R8, [R1] ;  /* 0x0000000001087983 */ /* 0x000ea20000100800 */
        /* <DEDUP_REMOVED lines=11> */
.L_x_12384:
        /* <DEDUP_REMOVED lines=13> */
.L_x_12509:
[----:B------:R-:W-:Y:S05]  /*1dae0*/  BSYNC B2 ;  /* 0x0000000000027941 */ /* 0x000fea0003800000 */
.L_x_12385:
        /* <DEDUP_REMOVED lines=11> */
.L_x_12388:
[----:B------:R-:W-:Y:S05]  /*1dba0*/  BSYNC B2 ;  /* 0x0000000000027941 */ /* 0x000fea0003800000 */
.L_x_12387:
        /* <DEDUP_REMOVED lines=8> */
.L_x_12389:
        /* <DEDUP_REMOVED lines=10> */
.L_x_12379:
[----:B------:R-:W-:Y:S05]  /*1dcd0*/  BSYNC B1 ;  /* 0x0000000000017941 */ /* 0x000fea0003800000 */
.L_x_12378:
[----:B------:R-:W2:Y:S04]  /*1dce0*/  LDL.LU R7, [R1] ;  /* 0x0000000001077983 */ /* 0x000ea80000300800 */
[----:B0-----:R-:W3:Y:S01]  /*1dcf0*/  LDL.LU R10, [R1+0x8] ;  /* 0x00000800010a7983 */ /* 0x001ee20000300800 */
        /* <DEDUP_REMOVED lines=8> */
[----:B------:R2:W-:Y:S01]  /*1dd80*/  STL [R1], R5 ;  /* 0x0000000501007387 */ /* 0x0005e20000100800 */
[----:B------:R-:W-:Y:S05]  /*1dd90*/  @P2 BRA `(.L_x_12390) ;  /* 0xfffffff8008c2947 */ /* 0x000fea000383ffff */
.L_x_12360:
[----:B------:R-:W-:Y:S05]  /*1dda0*/  BSYNC B0 ;  /* 0x0000000000007941 */ /* 0x000fea0003800000 */
.L_x_12359:
        /* <DEDUP_REMOVED lines=21> */
[----:B0-2---:R-:W0:Y:S02]  /*1df00*/  @P0 LDC.64 R4, c[0x0][0x9e8] ;  /* 0x00027a00ff040b82 */ /* 0x005e240000000a00 */
[----:B0-----:R-:W-:-:S05]  /*1df10*/  @P0 IMAD.HI.U32 R4, R6, R4, RZ ;  /* 0x0000000406040227 */ /* 0x001fca00078e00ff */
[----:B------:R-:W-:-:S04]  /*1df20*/  @P0 SHF.R.U32.HI R6, RZ, R5, R4 ;  /* 0x00000005ff060219 */ /* 0x000fc80000011604 */
[----:B------:R-:W-:Y:S01]  /*1df30*/  LOP3.LUT R6, RZ, R6, RZ, 0x33, !PT ;  /* 0x00000006ff067212 */ /* 0x000fe200078e33ff */
[----:B------:R-:W-:Y:S06]  /*1df40*/  BRA `(.L_x_12394) ;  /* 0x0000000000107947 */ /* 0x000fec0003800000 */
.L_x_12393:
[----:B------:R-:W-:-:S13]  /*1df50*/  ISETP.NE.AND P0, PT, R3, 0x1, PT ;  /* 0x000000010300780c */ /* 0x000fda0003f05270 */
[----:B0-2---:R-:W0:Y:S02]  /*1df60*/  @P0 LDC.64 R4, c[0x0][0x9e8] ;  /* 0x00027a00ff040b82 */ /* 0x005e240000000a00 */
[----:B0-----:R-:W-:-:S05]  /*1df70*/  @P0 IMAD.HI.U32 R4, R6, R4, RZ ;  /* 0x0000000406040227 */ /* 0x001fca00078e00ff */
[----:B------:R-:W-:-:S07]  /*1df80*/  @P0 SHF.R.U32.HI R6, RZ, R5, R4 ;  /* 0x00000005ff060219 */ /* 0x000fce0000011604 */
.L_x_12394:
[----:B------:R-:W-:Y:S05]  /*1df90*/  BSYNC B0 ;  /* 0x0000000000007941 */ /* 0x000fea0003800000 */
.L_x_12392:
[----:B------:R-:W-:-:S05]  /*1dfa0*/  IMAD R6, R6, R3, R3 ;  /* 0x0000000306067224 */ /* 0x000fca00078e0203 */
[----:B------:R-:W-:-:S07]  /*1dfb0*/  VIMNMX R2, R2, R6, PT ;  /* 0x0000000602027248 */ /* 0x000fce0003fe0100 */
.L_x_12391:
[----:B------:R-:W-:Y:S01]  /*1dfc0*/  VIADD R2, R2, 0x9f ;  /* 0x0000009f02027836 */ /* 0x000fe20000000000 */
[----:B------:R-:W-:Y:S01]  /*1dfd0*/  ULDC UR4, c[0x0][0x9dc] ;  /* 0x0002770000047ab9 */ /* 0x000fe20000000800 */
[----:B0-2---:R-:W-:Y:S02]  /*1dfe0*/  IMAD.MOV.U32 R5, RZ, RZ, R7 ;  /* 0x000000ffff057224 */ /* 0x005fe400078e0007 */
[----:B------:R-:W-:-:S05]  /*1dff0*/  IMAD.HI R2, R2, 0x66666667, RZ ;  /* 0x6666666702027827 */ /* 0x000fca00078e02ff */
[----:B------:R-:W-:-:S04]  /*1e000*/  SHF.R.U32.HI R4, RZ, 0x1f, R2 ;  /* 0x0000001fff047819 */ /* 0x000fc80000011602 */
[----:B------:R-:W-:Y:S02]  /*1e010*/  LEA.HI.SX32 R4, R2, R4, 0x1a ;  /* 0x0000000402047211 */ /* 0x000fe400078fd2ff */
[----:B------:R-:W0:Y:S02]  /*1e020*/  @P1 LDC R2, c[0x0][0x450] ;  /* 0x00011400ff021b82 */ /* 0x000e240000000800 */
[----:B------:R-:W-:-:S06]  /*1e030*/  VIMNMX R21, R21, R4, PT ;  /* 0x0000000415157248 */ /* 0x000fcc0003fe0100 */
[----:B------:R-:W2:Y:S02]  /*1e040*/  @P1 LDC R4, c[0x0][0x44c] ;  /* 0x00011300ff041b82 */ /* 0x000ea40000000800 */
[----:B--2---:R-:W-:-:S05]  /*1e050*/  @P1 IMAD.HI.U32 R4, R7, R4, RZ ;  /* 0x0000000407041227 */ /* 0x004fca00078e00ff */
[----:B0-----:R-:W-:-:S05]  /*1e060*/  @P1 SHF.R.U32.HI R5, RZ, R2, R4 ;  /* 0x00000002ff051219 */ /* 0x001fca0000011604 */
        /* <DEDUP_REMOVED lines=13> */
.L_x_12397:
[----:B------:R-:W-:-:S13]  /*1e140*/  ISETP.NE.AND P0, PT, R3, 0x1, PT ;  /* 0x000000010300780c */ /* 0x000fda0003f05270 */
[----:B------:R-:W0:Y:S02]  /*1e150*/  @P0 LDC.64 R4, c[0x0][0x9e8] ;  /* 0x00027a00ff040b82 */ /* 0x000e240000000a00 */
[----:B0-----:R-:W-:-:S05]  /*1e160*/  @P0 IMAD.HI.U32 R4, R6, R4, RZ ;  /* 0x0000000406040227 */ /* 0x001fca00078e00ff */
[----:B------:R-:W-:-:S07]  /*1e170*/  @P0 SHF.R.U32.HI R6, RZ, R5, R4 ;  /* 0x00000005ff060219 */ /* 0x000fce0000011604 */
.L_x_12398:
[----:B------:R-:W-:Y:S05]  /*1e180*/  BSYNC B0 ;  /* 0x0000000000007941 */ /* 0x000fea0003800000 */
.L_x_12396:
[----:B------:R-:W-:-:S05]  /*1e190*/  IMAD R3, R6, R3, RZ ;  /* 0x0000000306037224 */ /* 0x000fca00078e02ff */
[----:B------:R-:W-:-:S07]  /*1e1a0*/  VIMNMX R2, R2, R3, !PT ;  /* 0x0000000302027248 */ /* 0x000fce0007fe0100 */
.L_x_12395:
[----:B------:R-:W-:Y:S01]  /*1e1b0*/  ISETP.NE.AND P1, PT, R0, RZ, PT ;  /* 0x000000ff0000720c */ /* 0x000fe20003f25270 */
[----:B------:R-:W-:Y:S01]  /*1e1c0*/  IMAD.HI R2, R2, 0x66666667, RZ ;  /* 0x6666666702027827 */ /* 0x000fe200078e02ff */
[----:B------:R-:W-:Y:S04]  /*1e1d0*/  BSSY B0, `(.L_x_12399) ;  /* 0x0000023000007945 */ /* 0x000fe80003800000 */
[----:B------:R-:W-:-:S04]  /*1e1e0*/  SHF.R.U32.HI R3, RZ, 0x1f, R2 ;  /* 0x0000001fff037819 */ /* 0x000fc80000011602 */
[----:B------:R-:W-:Y:S01]  /*1e1f0*/  LEA.HI.SX32 R3, R2, R3, 0x1a ;  /* 0x0000000302037211 */ /* 0x000fe200078fd2ff */
[----:B------:R-:W-:Y:S02]  /*1e200*/  IMAD.MOV.U32 R2, RZ, RZ, RZ ;  /* 0x000000ffff027224 */ /* 0x000fe400078e00ff */
[----:B------:R-:W0:Y:S01]  /*1e210*/  @!P1 LDC R0, c[0x0][0x9f0] ;  /* 0x00027c00ff009b82 */ /* 0x000e220000000800 */
[----:B------:R-:W-:-:S04]  /*1e220*/  VIMNMX R4, RZ, R3, !PT ;  /* 0x00000003ff047248 */ /* 0x000fc80007fe0100 */
        /* <DEDUP_REMOVED lines=29> */
.L_x_12400:
[----:B------:R-:W-:Y:S05]  /*1e400*/  BSYNC B0 ;  /* 0x0000000000007941 */ /* 0x000fea0003800000 */
.L_x_12399:
[----:B------:R-:W-:-:S05]  /*1e410*/  IMAD R26, R26, R2, R4 ;  /* 0x000000021a1a7224 */ /* 0x000fca00078e0204 */
[----:B0-----:R-:W-:-:S04]  /*1e420*/  VIADDMNMX R0, R26, R2, R21, PT ;  /* 0x000000021a007246 */ /* 0x001fc80003800115 */
        /* <DEDUP_REMOVED lines=9> */
[----:B------:R-:W2:Y:S01]  /*1e4c0*/  LDC.64 R2, c[0x0][0xc60] ;  /* 0x00031800ff027b82 */ /* 0x000ea20000000a00 */
[----:B------:R-:W0:Y:S02]  /*1e4d0*/  FLO.U32 R0, UR4 ;  /* 0x0000000400007d00 */ /* 0x000e2400080e0000 */
[----:B0-----:R-:W-:-:S06]  /*1e4e0*/  ISETP.EQ.U32.AND P0, PT, R0, R5, PT ;  /* 0x000000050000720c */ /* 0x001fcc0003f02070 */
[----:B------:R-:W2:Y:S07]  /*1e4f0*/  POPC R5, UR4 ;  /* 0x0000000400057d09 */ /* 0x000eae0008000000 */
[----:B--2---:R-:W2:Y:S01]  /*1e500*/  @P0 ATOMG.E.ADD.STRONG.GPU PT, R3, desc[UR40][R2.64], R5 ;  /* 0x00000005020309a8 */ /* 0x004ea200081ee1e8 */
[----:B------:R-:W0:Y:S02]  /*1e510*/  S2R R4, SR_LTMASK ;  /* 0x0000000000047919 */ /* 0x000e240000003900 */
[----:B0-----:R-:W-:-:S04]  /*1e520*/  LOP3.LUT R4, R4, UR4, RZ, 0xc0, !PT ;  /* 0x0000000404047c12 */ /* 0x001fc8000f8ec0ff */
[----:B------:R-:W0:Y:S01]  /*1e530*/  POPC R7, R4 ;  /* 0x0000000400077309 */ /* 0x000e220000000000 */
[----:B--2---:R-:W0:Y:S02]  /*1e540*/  SHFL.IDX PT, R0, R3, R0, 0x1f ;  /* 0x00001f0003007589 */ /* 0x004e2400000e0000 */
[----:B0-----:R-:W-:Y:S01]  /*1e550*/  IADD3 R24, R0, UR36, R7 ;  /* 0x0000002400187c10 */ /* 0x001fe2000fffe007 */
[----:B------:R-:W-:Y:S06]  /*1e560*/  BRA `(.L_x_12402) ;  /* 0x0000002c00107947 */ /* 0x000fec0003800000 */
.L_x_12401:
        /* <DEDUP_REMOVED lines=17> */
[----:B-1----:R-:W-:-:S07]  /*1e680*/  IMAD.MOV.U32 R13, RZ, RZ, RZ ;  /* 0x000000ffff0d7224 */ /* 0x002fce00078e00ff */
[----:B------:R-:W-:-:S07]  /*1e690*/  LEPC R20, `(.L_x_12404) ;  /* 0x000000001014794e */ /* 0x000fce0000000000 */
[----:B0-----:R-:W-:Y:S05]  /*1e6a0*/  CALL.ABS.NOINC R2 ;  /* 0x0000000002007343 */ /* 0x001fea0003c00000 */
.L_x_12404:
[----:B------:R-:W-:Y:S05]  /*1e6b0*/  BSYNC B6 ;  /* 0x0000000000067941 */ /* 0x000fea0003800000 */
.L_x_12403:
        /* <DEDUP_REMOVED lines=22> */
.L_x_12406:
[----:B------:R-:W-:Y:S05]  /*1e820*/  BSYNC B6 ;  /* 0x0000000000067941 */ /* 0x000fea0003800000 */
.L_x_12405:
        /* <DEDUP_REMOVED lines=20> */
.L_x_12408:
[----:B------:R-:W-:Y:S05]  /*1e970*/  BSYNC B6 ;  /* 0x0000000000067941 */ /* 0x000fea0003800000 */
.L_x_12407:
        /* <DEDUP_REMOVED lines=19> */
.L_x_12410:
[----:B------:R-:W-:Y:S05]  /*1eab0*/  BSYNC B6 ;  /* 0x0000000000067941 */ /* 0x000fea0003800000 */
.L_x_12409:
[----:B------:R-:W-:Y:S01]  /*1eac0*/  ULDC.64 UR4, c[0x0][0x9f8] ;  /* 0x00027e0000047ab9 */ /* 0x000fe20000000a00 */
[----:B------:R-:W-:Y:S01]  /*1ead0*/  IMAD.MOV.U32 R25, RZ, RZ, R27 ;  /* 0x000000ffff197224 */ /* 0x000fe200078e001b */
[----:B------:R-:W-:-:S04]  /*1eae0*/  ISETP.NE.U32.AND P0, PT, RZ, UR4, PT ;  /* 0x00000004ff007c0c */ /* 0x000fc8000bf05070 */
[----:B------:R-:W-:Y:S01]  /*1eaf0*/  ISETP.NE.AND.EX P0, PT, RZ, UR5, PT, P0 ;  /* 0x00000005ff007c0c */ /* 0x000fe2000bf05300 */
[----:B------:R-:W-:-:S12]  /*1eb00*/  ULDC.64 UR4, c[0x0][0xa08] ;  /* 0x0002820000047ab9 */ /* 0x000fd80000000a00 */
[----:B------:R-:W0:Y:S02]  /*1eb10*/  @P0 LDC.64 R2, c[0x0][0x9f8] ;  /* 0x00027e00ff020b82 */ /* 0x000e240000000a00 */
[----:B0-----:R-:W-:-:S05]  /*1eb20*/  @P0 IMAD.WIDE R2, R27, 0x4, R2 ;  /* 0x000000041b020825 */ /* 0x001fca00078e0202 */
[----:B------:R0:W2:Y:S02]  /*1eb30*/  @P0 LDG.E R25, desc[UR40][R2.64] ;  /* 0x0000002802190981 */ /* 0x0000a4000c1e1900 */
[----:B0-----:R-:W0:Y:S02]  /*1eb40*/  LDC.64 R2, c[0x0][0x418] ;  /* 0x00010600ff027b82 */ /* 0x001e240000000a00 */
[----:B0-----:R-:W-:Y:S01]  /*1eb50*/  LOP3.LUT P0, RZ, R2, UR4, RZ, 0xfc, !PT ;  /* 0x0000000402ff7c12 */ /* 0x001fe2000f80fcff */
        /* <DEDUP_REMOVED lines=10> */
.L_x_12512:
        /* <DEDUP_REMOVED lines=8> */
.L_x_12515:
        /* <DEDUP_REMOVED lines=23> */
.L_x_12414:
[----:B--2---:R-:W2:Y:S01]  /*1edf0*/  LDL R3, [R1+0x4] ;  /* 0x0000040001037983 */ /* 0x004ea20000100800 */
[----:B------:R-:W-:Y:S01]  /*1ee00*/  IMAD R4, R29, 0x8, R19 ;  /* 0x000000081d047824 */ /* 0x000fe200078e0213 */
[----:B------:R-:W3:Y:S02]  /*1ee10*/  S2R R2, SR_TID.X ;  /* 0x0000000000027919 */ /* 0x000ee40000002100 */
[----:B---3--:R-:W-:-:S04]  /*1ee20*/  LOP3.LUT R2, R2, 0x7f, RZ, 0xc0, !PT ;  /* 0x0000007f02027812 */ /* 0x008fc800078ec0ff */
[----:B------:R-:W-:Y:S02]  /*1ee30*/  ISETP.NE.AND P1, PT, R2, RZ, PT ;  /* 0x000000ff0200720c */ /* 0x000fe40003f25270 */
[----:B--2---:R-:W-:-:S04]  /*1ee40*/  SHF.L.U32 R3, R3, 0x1f, RZ ;  /* 0x0000001f03037819 */ /* 0x004fc800000006ff */
[----:B------:R-:W2:Y:S02]  /*1ee50*/  SYNCS.PHASECHK.TRANS64.TRYWAIT P0, [R4+URZ+0x13280], R3 ;  /* 0x01328003040075a7 */ /* 0x000ea4000800017f */
[----:B--2---:R-:W-:Y:S05]  /*1ee60*/  @!P0 BRA `(.L_x_12415) ;  /* 0x0000004000e48947 */ /* 0x004fea0003800000 */
.L_x_12516:
        /* <DEDUP_REMOVED lines=8> */
.L_x_12416:
[----:B------:R-:W3:Y:S01]  /*1eef0*/  LDL R5, [R1+0x10] ;  /* 0x0000100001057983 */ /* 0x000ee20000100800 */
        /* <DEDUP_REMOVED lines=12> */
[----:B---3--:R-:W-:-:S05]  /*1efc0*/  IMAD R0, R0, 0xa0, R5 ;  /* 0x000000a000007824 */ /* 0x008fca00078e0205 */
[----:B------:R-:W-:-:S13]  /*1efd0*/  R2UR UR11, R0 ;  /* 0x00000000000b72ca */ /* 0x000fda00000e0000 */
[----:B------:R3:W-:Y:S01]  /*1efe0*/  UTMALDG.4D [UR8], [UR4], desc[UR6] ;  /* 0x00000608040075b4 */ /* 0x0007e20008019000 */
[----:B------:R-:W4:Y:S02]  /*1eff0*/  SYNCS.PHASECHK.TRANS64.TRYWAIT P0, [R4+URZ+0x13240], R3 ;  /* 0x01324003040075a7 */ /* 0x000f24000800017f */
[----:B---34-:R-:W-:Y:S05]  /*1f000*/  @!P0 BRA `(.L_x_12417) ;  /* 0x0000004000908947 */ /* 0x018fea0003800000 */
.L_x_12517:
        /* <DEDUP_REMOVED lines=8> */
.L_x_12418:
        /* <DEDUP_REMOVED lines=17> */
.L_x_12412:
        /* <DEDUP_REMOVED lines=34> */
[----:B0-----:R-:W-:Y:S02]  /*1f3c0*/  IMAD.MOV.U32 R8, RZ, RZ, 0x70 ;  /* 0x00000070ff087424 */ /* 0x001fe400078e00ff */
[----:B------:R-:W-:Y:S02]  /*1f3d0*/  IMAD.MOV.U32 R12, RZ, RZ, 0x1 ;  /* 0x00000001ff0c7424 */ /* 0x000fe400078e00ff */
[----:B-1----:R-:W-:-:S07]  /*1f3e0*/  IMAD.MOV.U32 R13, RZ, RZ, RZ ;  /* 0x000000ffff0d7224 */ /* 0x002fce00078e00ff */
[----:B------:R-:W-:-:S07]  /*1f3f0*/  LEPC R20, `(.L_x_12420) ;  /* 0x000000001014794e */ /* 0x000fce0000000000 */
[----:B--2---:R-:W-:Y:S05]  /*1f400*/  CALL.ABS.NOINC R2 ;  /* 0x0000000002007343 */ /* 0x004fea0003c00000 */
.L_x_12420:
[----:B------:R-:W-:Y:S05]  /*1f410*/  BSYNC B6 ;  /* 0x0000000000067941 */ /* 0x000fea0003800000 */
.L_x_12419:
[----:B------:R-:W3:Y:S01]  /*1f420*/  LDL.LU R20, [R1+0x38] ;  /* 0x0000380001147983 */ /* 0x000ee20000300800 */
[----:B------:R-:W-:Y:S01]  /*1f430*/  ULDC.64 UR6, c[0x0][0x2e0] ;  /* 0x0000b80000067ab9 */ /* 0x000fe20000000a00 */
[----:B------:R-:W4:Y:S01]  /*1f440*/  LDC R9, c[0x0][0x448] ;  /* 0x00011200ff097b82 */ /* 0x000f220000000800 */
[----:B------:R-:W-:Y:S01]  /*1f450*/  ULDC.64 UR4, c[0x0][0x2d8] ;  /* 0x0000b60000047ab9 */ /* 0x000fe20000000a00 */
[----:B--2---:R-:W3:Y:S01]  /*1f460*/  LDL.LU.64 R2, [R1+0x28] ;  /* 0x0000280001027983 */ /* 0x004ee20000300a00 */
[----:B------:R-:W-:-:S03]  /*1f470*/  ULDC.64 UR8, c[0x0][0x280] ;  /* 0x0000a00000087ab9 */ /* 0x000fc60000000a00 */
[----:B------:R-:W2:Y:S04]  /*1f480*/  LDL.LU R21, [R1+0x3c] ;  /* 0x00003c0001157983 */ /* 0x000ea80000300800 */
[----:B------:R-:W2:Y:S04]  /*1f490*/  LDL.LU R4, [R1+0x1c] ;  /* 0x00001c0001047983 */ /* 0x000ea80000300800 */
[----:B------:R-:W2:Y:S01]  /*1f4a0*/  LDL R12, [R1+0x14] ;  /* 0x00001400010c7983 */ /* 0x000ea20000100800 */
[----:B----4-:R-:W-:-:S13]  /*1f4b0*/  ISETP.NE.AND P1, PT, R9, 0x1, PT ;  /* 0x000000010900780c */ /* 0x010fda0003f25270 */
[----:B------:R-:W4:Y:S08]  /*1f4c0*/  @P1 LDC R5, c[0x0][0x450] ;  /* 0x00011400ff051b82 */ /* 0x000f300000000800 */
[----:B0-----:R-:W0:Y:S01]  /*1f4d0*/  @P1 LDC R8, c[0x0][0x450] ;  /* 0x00011400ff081b82 */ /* 0x001e220000000800 */
[----:B---3--:R-:W-:Y:S02]  /*1f4e0*/  IMAD.MOV.U32 R3, RZ, RZ, R20 ;  /* 0x000000ffff037224 */ /* 0x008fe400078e0014 */
[----:B------:R-:W3:Y:S01]  /*1f4f0*/  S2R R20, SR_TID.X ;  /* 0x0000000000147919 */ /* 0x000ee20000002100 */
[----:B--2---:R-:W-:-:S02]  /*1f500*/  IMAD R0, R21, UR6, RZ ;  /* 0x0000000615007c24 */ /* 0x004fc4000f8e02ff */
[----:B------:R-:W-:-:S04]  /*1f510*/  IMAD.WIDE.U32 R2, R17, UR4, R2 ;  /* 0x0000000411027c25 */ /* 0x000fc8000f8e0002 */
[----:B------:R-:W-:Y:S01]  /*1f520*/  IMAD R3, R17, UR5, R3 ;  /* 0x0000000511037c24 */ /* 0x000fe2000f8e0203 */
[----:B------:R-:W-:Y:S01]  /*1f530*/  ULDC.64 UR4, c[0x0][0x2d0] ;  /* 0x0000b40000047ab9 */ /* 0x000fe20000000a00 */
[C---:B------:R-:W-:Y:S02]  /*1f540*/  IMAD R0, R4.reuse, UR7, R0 ;  /* 0x0000000704007c24 */ /* 0x040fe4000f8e0200 */
[----:B------:R-:W-:Y:S01]  /*1f550*/  IMAD.WIDE.U32 R2, R4, UR6, R2 ;  /* 0x0000000604027c25 */ /* 0x000fe2000f8e0002 */
[----:B------:R-:W-:Y:S01]  /*1f560*/  ULDC.64 UR6, c[0x0][0x2c8] ;  /* 0x0000b20000067ab9 */ /* 0x000fe20000000a00 */
[----:B------:R-:W2:Y:S02]  /*1f570*/  @P1 LDC R4, c[0x0][0x44c] ;  /* 0x00011300ff041b82 */ /* 0x000ea40000000800 */
[----:B------:R-:W-:Y:S01]  /*1f580*/  IMAD.IADD R3, R3, 0x1, R0 ;  /* 0x0000000103037824 */ /* 0x000fe200078e0200 */
[C---:B---3--:R-:W-:Y:S01]  /*1f590*/  LOP3.LUT R21, R20.reuse, 0x7f, RZ, 0xc0, !PT ;  /* 0x0000007f14157812 */ /* 0x048fe200078ec0ff */
[----:B------:R-:W-:-:S03]  /*1f5a0*/  IMAD.SHL.U32 R20, R20, 0x20, RZ ;  /* 0x0000002014147824 */ /* 0x000fc600078e00ff */
[----:B------:R-:W-:-:S04]  /*1f5b0*/  SHF.R.U32.HI R21, RZ, 0x2, R21 ;  /* 0x00000002ff157819 */ /* 0x000fc80000011615 */
[----:B------:R-:W-:-:S05]  /*1f5c0*/  LOP3.LUT R20, R21, 0x60, R20, 0xf8, !PT ;  /* 0x0000006015147812 */ /* 0x000fca00078ef814 */
[----:B------:R-:W-:Y:S02]  /*1f5d0*/  IMAD.IADD R6, R20, 0x1, R12 ;  /* 0x0000000114067824 */ /* 0x000fe400078e020c */
[----:B------:R3:W5:Y:S02]  /*1f5e0*/  LDL R20, [R1+0x34] ;  /* 0x0000340001147983 */ /* 0x0007640000100800 */
[----:B--2---:R-:W-:Y:S01]  /*1f5f0*/  @P1 IMAD.HI.U32 R0, R6, R4, RZ ;  /* 0x0000000406001227 */ /* 0x004fe200078e00ff */
[----:B------:R-:W2:Y:S03]  /*1f600*/  S2R R10, SR_TID.X ;  /* 0x00000000000a7919 */ /* 0x000ea60000002100 */
[----:B------:R-:W-:Y:S01]  /*1f610*/  IMAD.MOV.U32 R4, RZ, RZ, R6 ;  /* 0x000000ffff047224 */ /* 0x000fe200078e0006 */
[----:B----4-:R-:W-:-:S04]  /*1f620*/  @P1 SHF.R.U32.HI R4, RZ, R5, R0 ;  /* 0x00000005ff041219 */ /* 0x010fc80000011600 */
        /* <DEDUP_REMOVED lines=9> */
[----:B------:R-:W-:Y:S02]  /*1f6c0*/  IMAD R7, R7, UR6, RZ ;  /* 0x0000000607077c24 */ /* 0x000fe4000f8e02ff */
[----:B--2---:R-:W-:Y:S02]  /*1f6d0*/  IMAD.SHL.U32 R21, R10, 0x10, RZ ;  /* 0x000000100a157824 */ /* 0x004fe400078e00ff */
[----:B------:R-:W-:Y:S01]  /*1f6e0*/  IMAD R7, R0, UR7, R7 ;  /* 0x0000000700077c24 */ /* 0x000fe2000f8e0207 */
[----:B------:R-:W-:Y:S02]  /*1f6f0*/  IADD3 R0, P0, R4, UR8, RZ ;  /* 0x0000000804007c10 */ /* 0x000fe4000ff1e0ff */
[----:B------:R-:W-:Y:S02]  /*1f700*/  LOP3.LUT R21, R21, 0x30, RZ, 0xc0, !PT ;  /* 0x0000003015157812 */ /* 0x000fe400078ec0ff */
[----:B------:R-:W-:Y:S01]  /*1f710*/  IADD3.X R4, R5, UR9, R7, P0, !PT ;  /* 0x0000000905047c10 */ /* 0x000fe200087fe407 */
[----:B------:R-:W-:Y:S01]  /*1f720*/  VIADD R5, R6, 0x80 ;  /* 0x0000008006057836 */ /* 0x000fe20000000000 */
[----:B------:R-:W2:Y:S03]  /*1f730*/  @P1 LDC R7, c[0x0][0x44c] ;  /* 0x00011300ff071b82 */ /* 0x000ea60000000800 */
[----:B------:R-:W-:-:S02]  /*1f740*/  IMAD.MOV.U32 R6, RZ, RZ, R5 ;  /* 0x000000ffff067224 */ /* 0x000fc400078e0005 */
[----:B--2---:R-:W-:-:S05]  /*1f750*/  @P1 IMAD.HI.U32 R7, R5, R7, RZ ;  /* 0x0000000705071227 */ /* 0x004fca00078e00ff */
        /* <DEDUP_REMOVED lines=9> */
[----:B------:R-:W-:Y:S01]  /*1f7f0*/  SHF.R.S32.HI R6, RZ, 0x1f, R5 ;  /* 0x0000001fff067819 */ /* 0x000fe20000011405 */
[----:B------:R-:W-:Y:S02]  /*1f800*/  UMOV UR4, 0xffffffff ;  /* 0xffffffff00047882 */ /* 0x000fe40000000000 */
[----:B------:R-:W-:Y:S02]  /*1f810*/  IMAD.IADD R3, R3, 0x1, R7 ;  /* 0x0000000103037824 */ /* 0x000fe400078e0207 */
[----:B------:R-:W-:-:S02]  /*1f820*/  IMAD R6, R6, UR6, RZ ;  /* 0x0000000606067c24 */ /* 0x000fc4000f8e02ff */
[----:B------:R-:W-:-:S04]  /*1f830*/  IMAD.WIDE.U32 R2, R5, UR6, R2 ;  /* 0x0000000605027c25 */ /* 0x000fc8000f8e0002 */
[----:B------:R-:W-:Y:S01]  /*1f840*/  IMAD R6, R5, UR7, R6 ;  /* 0x0000000705067c24 */ /* 0x000fe2000f8e0206 */
[----:B------:R-:W-:-:S04]  /*1f850*/  IADD3 R2, P1, R2, UR8, RZ ;  /* 0x0000000802027c10 */ /* 0x000fc8000ff3e0ff */
[----:B------:R-:W-:Y:S01]  /*1f860*/  IADD3.X R3, R3, UR9, R6, P1, !PT ;  /* 0x0000000903037c10 */ /* 0x000fe20008ffe406 */
[----:B---3--:R-:W-:Y:S08]  /*1f870*/  BRA.DIV UR4, `(.L_x_12421) ;  /* 0x0000003a04887947 */ /* 0x008ff0000b800000 */
[----:B------:R-:W0:Y:S02]  /*1f880*/  S2R R7, SR_TID.X ;  /* 0x0000000000077919 */ /* 0x000e240000002100 */
[----:B0-----:R-:W-:Y:S02]  /*1f890*/  LOP3.LUT R8, R7, 0x7f, RZ, 0xc0, !PT ;  /* 0x0000007f07087812 */ /* 0x001fe400078ec0ff */
[----:B------:R-:W2:Y:S04]  /*1f8a0*/  LDL.LU R7, [R1+0x18] ;  /* 0x0000180001077983 */ /* 0x000ea80000300800 */
[----:B------:R-:W3:Y:S01]  /*1f8b0*/  LDL.LU R11, [R1+0x14] ;  /* 0x00001400010b7983 */ /* 0x000ee20000300800 */
[----:B------:R-:W-:-:S03]  /*1f8c0*/  SHF.R.U32.HI R10, RZ, 0x2, R8 ;  /* 0x00000002ff0a7819 */ /* 0x000fc60000011608 */
[----:B------:R-:W0:Y:S01]  /*1f8d0*/  SHFL.IDX PT, R8, R0, RZ, 0x1c1f ;  /* 0x001c1fff00087589 */ /* 0x000e2200000e0000 */
[----:B--2---:R-:W-:-:S03]  /*1f8e0*/  IMAD R5, R7, R9, RZ ;  /* 0x0000000907057224 */ /* 0x004fc600078e02ff */
[----:B------:R-:W2:Y:S01]  /*1f8f0*/  SHFL.IDX PT, R7, R4, RZ, 0x1c1f ;  /* 0x001c1fff04077589 */ /* 0x000ea200000e0000 */
[----:B---3--:R-:W-:-:S05]  /*1f900*/  IMAD.IADD R6, R10, 0x1, R11 ;  /* 0x000000010a067824 */ /* 0x008fca00078e020b */
[----:B------:R-:W-:-:S13]  /*1f910*/  ISETP.GE.AND P1, PT, R6, R5, PT ;  /* 0x000000050600720c */ /* 0x000fda0003f26270 */
[----:B0-----:R-:W-:-:S05]  /*1f920*/  @!P1 IADD3 R8, P2, R21, R8, RZ ;  /* 0x0000000815089210 */ /* 0x001fca0007f5e0ff */
[----:B--2---:R-:W-:-:S04]  /*1f930*/  @!P1 IMAD.X R7, RZ, RZ, R7, P2 ;  /* 0x000000ffff079224 */ /* 0x004fc800010e0607 */
[----:B------:R-:W-:Y:S02]  /*1f940*/  @!P1 IMAD.MOV.U32 R9, RZ, RZ, R7 ;  /* 0x000000ffff099224 */ /* 0x000fe400078e0007 */
[----:B------:R-:W-:-:S03]  /*1f950*/  VIADD R7, R6, 0x20 ;  /* 0x0000002006077836 */ /* 0x000fc60000000000 */
[----:B------:R-:W-:Y:S01]  /*1f960*/  @!PT LDS RZ, [RZ] ;  /* 0x00000000fffff984 */ /* 0x000fe20000000800 */
[----:B-----5:R0:W-:Y:S02]  /*1f970*/  @!P1 LDGSTS.E.BYPASS.LTC128B.128 [R20+0xb000], desc[UR40][R8.64], !P0 ;  /* 0x0b00000008149fae */ /* 0x0201e4000c101d68 */
        /* <DEDUP_REMOVED lines=10> */
[----:B------:R-:W-:Y:S04]  /*1fa20*/  SHFL.IDX PT, R4, R4, 0x3, 0x1c1f ;  /* 0x007c1f0004047f89 */ /* 0x000fe800000e0000 */
[----:B0-----:R-:W0:Y:S03]  /*1fa30*/  SHFL.IDX PT, R8, R0, 0x2, 0x1c1f ;  /* 0x005c1f0000087f89 */ /* 0x001e2600000e0000 */
[----:B0-----:R-:W-:-:S05]  /*1fa40*/  @!P1 IADD3 R8, P2, R21, R8, RZ ;  /* 0x0000000815089210 */ /* 0x001fca0007f5e0ff */
[----:B------:R-:W-:-:S04]  /*1fa50*/  @!P1 IMAD.X R7, RZ, RZ, R7, P2 ;  /* 0x000000ffff079224 */ /* 0x000fc800010e0607 */
[----:B------:R-:W-:Y:S02]  /*1fa60*/  @!P1 IMAD.MOV.U32 R9, RZ, RZ, R7 ;  /* 0x000000ffff099224 */ /* 0x000fe400078e0007 */
[----:B------:R-:W-:Y:S04]  /*1fa70*/  SHFL.IDX PT, R7, R2, RZ, 0x1c1f ;  /* 0x001c1fff02077589 */ /* 0x000fe800000e0000 */
[----:B------:R0:W-:Y:S04]  /*1fa80*/  @!P1 LDGSTS.E.BYPASS.LTC128B.128 [R20+0xc000], desc[UR40][R8.64], !P0 ;  /* 0x0c00000008149fae */ /* 0x0001e8000c101d68 */
[----:B------:R-:W-:Y:S04]  /*1fa90*/  SHFL.IDX PT, R2, R2, 0x1, 0x1c1f ;  /* 0x003c1f0002027f89 */ /* 0x000fe800000e0000 */
[----:B0-----:R0:W2:Y:S02]  /*1faa0*/  SHFL.IDX PT, R8, R0, 0x3, 0x1c1f ;  /* 0x007c1f0000087f89 */ /* 0x0010a400000e0000 */
[----:B0-----:R-:W-:-:S05]  /*1fab0*/  VIADD R0, R6, 0x80 ;  /* 0x0000008006007836 */ /* 0x001fca0000000000 */
[----:B------:R-:W-:Y:S01]  /*1fac0*/  ISETP.GE.AND P2, PT, R0, R5, PT ;  /* 0x000000050000720c */ /* 0x000fe20003f46270 */
[----:B------:R-:W-:-:S05]  /*1fad0*/  VIADD R0, R6, 0x60 ;  /* 0x0000006006007836 */ /* 0x000fca0000000000 */
[----:B------:R-:W-:Y:S02]  /*1fae0*/  ISETP.GE.AND P1, PT, R0, R5, PT ;  /* 0x000000050000720c */ /* 0x000fe40003f26270 */
[----:B------:R-:W0:Y:S04]  /*1faf0*/  SHFL.IDX PT, R0, R3, RZ, 0x1c1f ;  /* 0x001c1fff03007589 */ /* 0x000e2800000e0000 */
[----:B------:R-:W3:Y:S07]  /*1fb00*/  SHFL.IDX PT, R3, R3, 0x1, 0x1c1f ;  /* 0x003c1f0003037f89 */ /* 0x000eee00000e0000 */
[----:B--2---:R-:W-:-:S05]  /*1fb10*/  @!P1 IADD3 R8, P3, R21, R8, RZ ;  /* 0x0000000815089210 */ /* 0x004fca0007f7e0ff */
[----:B------:R-:W-:-:S04]  /*1fb20*/  @!P1 IMAD.X R4, RZ, RZ, R4, P3 ;  /* 0x000000ffff049224 */ /* 0x000fc800018e0604 */
[----:B------:R-:W-:-:S05]  /*1fb30*/  @!P1 IMAD.MOV.U32 R9, RZ, RZ, R4 ;  /* 0x000000ffff099224 */ /* 0x000fca00078e0004 */
[----:B------:R2:W-:Y:S01]  /*1fb40*/  @!P1 LDGSTS.E.BYPASS.LTC128B.128 [R20+0xc800], desc[UR40][R8.64], !P0 ;  /* 0x0c80000008149fae */ /* 0x0005e2000c101d68 */
[----:B------:R-:W-:-:S05]  /*1fb50*/  @!P2 IADD3 R7, P1, R21, R7, RZ ;  /* 0x000000071507a210 */ /* 0x000fca0007f3e0ff */
[----:B0-----:R-:W-:Y:S02]  /*1fb60*/  @!P2 IMAD.X R0, RZ, RZ, R0, P1 ;  /* 0x000000ffff00a224 */ /* 0x001fe400008e0600 */
[----:B--2---:R-:W-:Y:S02]  /*1fb70*/  @!P2 IMAD.MOV.U32 R8, RZ, RZ, R7 ;  /* 0x000000ffff08a224 */ /* 0x004fe400078e0007 */
[----:B------:R-:W-:-:S05]  /*1fb80*/  @!P2 IMAD.MOV.U32 R9, RZ, RZ, R0 ;  /* 0x000000ffff09a224 */ /* 0x000fca00078e0000 */
[----:B---3--:R0:W-:Y:S02]  /*1fb90*/  @!P2 LDGSTS.E.BYPASS.LTC128B.128 [R20+0xd000], desc[UR40][R8.64], !P0 ;  /* 0x0d0000000814afae */ /* 0x0081e4000c101d68 */
.L_x_12530:
        /* <DEDUP_REMOVED lines=10> */
.L_x_12422:
        /* <DEDUP_REMOVED lines=18> */
.L_x_12531:
[----:B------:R-:W-:Y:S05]  /*1fd60*/  BSYNC B0 ;  /* 0x0000000000007941 */ /* 0x000fea0003800000 */
.L_x_12423:
[----:B------:R-:W3:Y:S02]  /*1fd70*/  LDL.LU R2, [R1+0x24] ;  /* 0x0000240001027983 */ /* 0x000ee40000300800 */
[----:B---3--:R-:W-:-:S05]  /*1fd80*/  VIADD R2, R2, 0xfffffffe ;  /* 0xfffffffe02027836 */ /* 0x008fca0000000000 */
[----:B------:R-:W-:-:S13]  /*1fd90*/  ISETP.GE.AND P0, PT, R2, R26, PT ;  /* 0x0000001a0200720c */ /* 0x000fda0003f06270 */
[----:B------:R-:W-:Y:S05]  /*1fda0*/  @!P0 BRA `(.L_x_12425) ;  /* 0x0000000c00388947 */ /* 0x000fea0003800000 */
[----:B0-----:R0:W5:Y:S01]  /*1fdb0*/  LDL.LU R8, [R1+0x4] ;  /* 0x0000040001087983 */ /* 0x0011620000300800 */
[----:B--2---:R-:W-:-:S07]  /*1fdc0*/  IMAD.MOV.U32 R0, RZ, RZ, R29 ;  /* 0x000000ffff007224 */ /* 0x004fce00078e001d */
.L_x_12445:
        /* <DEDUP_REMOVED lines=17> */
[----:B------:R-:W-:Y:S01]  /*1fee0*/  ULDC.64 UR6, c[0x0][0x428] ;  /* 0x00010a0000067ab9 */ /* 0x000fe20000000a00 */
[----:B----4-:R-:W-:-:S13]  /*1fef0*/  ISETP.NE.AND P0, PT, R3, 0x1, PT ;  /* 0x000000010300780c */ /* 0x010fda0003f05270 */
[----:B------:R-:W4:Y:S02]  /*1ff00*/  @P0 LDC.64 R4, c[0x0][0x440] ;  /* 0x00011000ff040b82 */ /* 0x000f240000000a00 */
[----:B----4-:R-:W-:-:S04]  /*1ff10*/  @P0 IMAD.HI.U32 R6, R2, R4, RZ ;  /* 0x0000000402060227 */ /* 0x010fc800078e00ff */
        /* <DEDUP_REMOVED lines=12> */
.L_x_12428:
        /* <DEDUP_REMOVED lines=8> */
.L_x_12532:
[----:B------:R-:W-:Y:S05]  /*20060*/  BSYNC B1 ;  /* 0x0000000000017941 */ /* 0x000fea0003800000 */
.L_x_12429:
        /* <DEDUP_REMOVED lines=9> */
.L_x_12432:
[----:B------:R-:W-:Y:S05]  /*20100*/  BSYNC B1 ;  /* 0x0000000000017941 */ /* 0x000fea0003800000 */
.L_x_12431:
[----:B------:R-:W4:Y:S01]  /*20110*/  LDL R7, [R1+0x10] ;  /* 0x0000100001077983 */ /* 0x000f220000100800 */
[----:B------:R-:W-:Y:S01]  /*20120*/  IMAD.MOV.U32 R10, RZ, RZ, RZ ;  /* 0x000000ffff0a7224 */ /* 0x000fe200078e00ff */
[----:B------:R-:W-:Y:S01]  /*20130*/  UIADD3 UR4, UP0, UR38, 0x470, URZ ;  /* 0x0000047026047890 */ /* 0x000fe2000ff1e03f */
[----:B------:R-:W-:Y:S01]  /*20140*/  IMAD R4, R29, 0x2800, R19 ;  /* 0x000028001d047824 */ /* 0x000fe200078e0213 */
[----:B------:R-:W-:Y:S01]  /*20150*/  PLOP3.LUT P0, PT, PT, PT, PT, 0x80, 0x0 ;  /* 0x000000000000781c */ /* 0x000fe20003f0f070 */
[----:B------:R-:W-:Y:S01]  /*20160*/  UMOV UR6, 0x0 ;  /* 0x0000000000067882 */ /* 0x000fe20000000000 */
[----:B------:R-:W-:Y:S01]  /*20170*/  R2UR UR10, R10 ;  /* 0x000000000a0a72ca */ /* 0x000fe200000e0000 */
[----:B--2---:R-:W-:Y:S01]  /*20180*/  VIADD R9, R4, 0x6000 ;  /* 0x0000600004097836 */ /* 0x004fe20000000000 */
[----:B------:R-:W-:Y:S01]  /*20190*/  UIADD3.X UR5, URZ, UR39, URZ, UP0, !UPT ;  /* 0x000000273f057290 */ /* 0x000fe200087fe43f */
[----:B------:R-:W-:Y:S01]  /*201a0*/  UMOV UR7, 0x14f00000 ;  /* 0x14f0000000077882 */ /* 0x000fe20000000000 */
[----:B----4-:R-:W-:-:S02]  /*201b0*/  IMAD R3, R3, 0xa0, R7 ;  /* 0x000000a003037824 */ /* 0x010fc400078e0207 */
[----:B------:R-:W-:-:S09]  /*201c0*/  VIADD R7, R6, 0x13270 ;  /* 0x0001327006077836 */ /* 0x000fd20000000000 */
.L_x_12433:
        /* <DEDUP_REMOVED lines=13> */
.L_x_12533:
[----:B------:R-:W-:Y:S05]  /*202a0*/  BSYNC B1 ;  /* 0x0000000000017941 */ /* 0x000fea0003800000 */
.L_x_12434:
[----:B------:R-:W-:Y:S01]  /*202b0*/  BSSY B1, `(.L_x_12436) ;  /* 0x000000b000017945 */ /* 0x000fe20003800000 */
[----:B------:R-:W-:Y:S02]  /*202c0*/  IMAD.MOV.U32 R12, RZ, RZ, 0x0 ;  /* 0x00000000ff0c7424 */ /* 0x000fe400078e00ff */
[----:B-1----:R-:W-:Y:S01]  /*202d0*/  IMAD.MOV.U32 R13, RZ, RZ, 0x14f00000 ;  /* 0x14f00000ff0d7424 */ /* 0x002fe200078e00ff */
[----:B------:R-:W-:Y:S06]  /*202e0*/  @P1 BRA `(.L_x_12437) ;  /* 0x00000000001c1947 */ /* 0x000fec0003800000 */
[----:B------:R-:W1:Y:S01]  /*202f0*/  S2R R7, SR_TID.X ;  /* 0x0000000000077919 */ /* 0x000e620000002100 */
[----:B--23--:R-:W-:-:S04]  /*20300*/  IMAD.MOV.U32 R5, RZ, RZ, 0x2800 ;  /* 0x00002800ff057424 */ /* 0x00cfc800078e00ff */
[----:B------:R4:W-:Y:S01]  /*20310*/  SYNCS.ARRIVE.TRANS64 RZ, [R6+URZ+0x13230], R5 ;  /* 0x0132300506ff79a7 */ /* 0x0009e2000800003f */
[----:B-1----:R-:W-:-:S04]  /*20320*/  LOP3.LUT R7, R7, 0x1f, RZ, 0xc0, !PT ;  /* 0x0000001f07077812 */ /* 0x002fc800078ec0ff */
[----:B------:R-:W-:-:S13]  /*20330*/  ISETP.NE.AND P0, PT, R7, RZ, PT ;  /* 0x000000ff0700720c */ /* 0x000fda0003f05270 */
[----:B----4-:R-:W-:Y:S05]  /*20340*/  @!P0 BRA `(.L_x_12437) ;  /* 0x0000000000048947 */ /* 0x010fea0003800000 */
[----:B------:R-:W-:Y:S01]  /*20350*/  BPT.TRAP 0x1 ;  /* 0x000000040000795c */ /* 0x000fe20000300000 */
.L_x_12437:
[----:B------:R-:W-:Y:S05]  /*20360*/  BSYNC B1 ;  /* 0x0000000000017941 */ /* 0x000fea0003800000 */
.L_x_12436:
[----:B------:R-:W-:Y:S01]  /*20370*/  R2UR UR10, R10 ;  /* 0x000000000a0a72ca */ /* 0x000fe200000e0000 */
[----:B------:R-:W-:Y:S01]  /*20380*/  UIADD3 UR4, UP0, UR38, 0x370, URZ ;  /* 0x0000037026047890 */ /* 0x000fe2000ff1e03f */
[----:B------:R-:W-:Y:S01]  /*20390*/  R2UR UR6, R12 ;  /* 0x000000000c0672ca */ /* 0x000fe200000e0000 */
[----:B------:R-:W-:Y:S01]  /*203a0*/  VIADD R4, R4, 0xe000 ;  /* 0x0000e00004047836 */ /* 0x000fe20000000000 */
[----:B------:R-:W-:Y:S01]  /*203b0*/  R2UR UR7, R13 ;  /* 0x000000000d0772ca */ /* 0x000fe200000e0000 */
[----:B--23--:R-:W-:Y:S01]  /*203c0*/  VIADD R6, R6, 0x13230 ;  /* 0x0001323006067836 */ /* 0x00cfe20000000000 */
[----:B------:R-:W-:Y:S01]  /*203d0*/  PLOP3.LUT P0, PT, PT, PT, PT, 0x80, 0x0 ;  /* 0x000000000000781c */ /* 0x000fe20003f0f070 */
[----:B------:R-:W-:-:S12]  /*203e0*/  UIADD3.X UR5, URZ, UR39, URZ, UP0, !UPT ;  /* 0x000000273f057290 */ /* 0x000fd800087fe43f */
.L_x_12438:
        /* <DEDUP_REMOVED lines=10> */
.L_x_12427:
[----:B------:R-:W-:Y:S05]  /*20490*/  BSYNC B0 ;  /* 0x0000000000007941 */ /* 0x000fea0003800000 */
.L_x_12426:
[----:B------:R-:W3:Y:S02]  /*204a0*/  LDL R5, [R1+0x48] ;  /* 0x0000480001057983 */ /* 0x000ee40000100800 */
[----:B---3--:R-:W-:-:S13]  /*204b0*/  ISETP.NE.AND P0, PT, R5, 0x3, PT ;  /* 0x000000030500780c */ /* 0x008fda0003f05270 */
[----:B------:R-:W-:Y:S05]  /*204c0*/  @!P0 BRA `(.L_x_12439) ;  /* 0x0000000000048947 */ /* 0x000fea0003800000 */
[----:B------:R-:W-:Y:S01]  /*204d0*/  BPT.TRAP 0x1 ;  /* 0x000000040000795c */ /* 0x000fe20000300000 */
.L_x_12439:
        /* <DEDUP_REMOVED lines=8> */
.L_x_12534:
[----:B------:R-:W-:Y:S05]  /*20560*/  BSYNC B0 ;  /* 0x0000000000007941 */ /* 0x000fea0003800000 */
.L_x_12440:
[----:B------:R-:W-:Y:S05]  /*20570*/  @!P1 BRA `(.L_x_12442) ;  /* 0x0000000000049947 */ /* 0x000fea0003800000 */
[----:B------:R-:W-:Y:S01]  /*20580*/  BPT.TRAP 0x1 ;  /* 0x000000040000795c */ /* 0x000fe20000300000 */
.L_x_12442:
[----:B---3--:R-:W-:Y:S01]  /*20590*/  SHF.L.U32 R4, R8, 0x1f, RZ ;  /* 0x0000001f08047819 */ /* 0x008fe200000006ff */
[----:B------:R-:W-:-:S03]  /*205a0*/  IMAD R0, R0, 0x2800, RZ ;  /* 0x0000280000007824 */ /* 0x000fc600078e02ff */
[----:B------:R-:W3:Y:S02]  /*205b0*/  SYNCS.PHASECHK.TRANS64.TRYWAIT P0, [R3+URZ+0x13260], R4 ;  /* 0x01326004030075a7 */ /* 0x000ee4000800017f */
[----:B---3--:R-:W-:Y:S05]  /*205c0*/  @!P0 BRA `(.L_x_12443) ;  /* 0x0000003400648947 */ /* 0x008fea0003800000 */
.L_x_12535:
[----:B---3--:R-:W-:Y:S01]  /*205d0*/  LOP3.LUT R4, R0, R28, RZ, 0xfc, !PT ;  /* 0x0000001c00047212 */ /* 0x008fe200078efcff */
[----:B------:R-:W-:Y:S05]  /*205e0*/  WARPSYNC.ALL ;  /* 0x0000000000007948 */ /* 0x000fea0003800000 */
[----:B------:R-:W-:-:S06]  /*205f0*/  IMAD.IADD R4, R19, 0x1, R4 ;  /* 0x0000000113047824 */ /* 0x000fcc00078e0204 */
[----:B------:R-:W3:Y:S02]  /*20600*/  LDSM.16.MT88.4 R4, [R4+0x6000] ;  /* 0x006000000404783b */ /* 0x000ee40000004200 */
[C-C-:B---3--:R-:W-:Y:S02]  /*20610*/  PRMT R8, R4.reuse, 0x6420, R5.reuse ;  /* 0x0000642004087816 */ /* 0x148fe40000000005 */
[----:B--2---:R-:W-:Y:S02]  /*20620*/  PRMT R9, R4, 0x7531, R5 ;  /* 0x0000753104097816 */ /* 0x004fe40000000005 */
[----:B------:R-:W-:Y:S02]  /*20630*/  LOP3.LUT R4, R0, R23, RZ, 0xfc, !PT ;  /* 0x0000001700047212 */ /* 0x000fe400078efcff */
[C-C-:B------:R-:W-:Y:S02]  /*20640*/  PRMT R10, R6.reuse, 0x6420, R7.reuse ;  /* 0x00006420060a7816 */ /* 0x140fe40000000007 */
[----:B------:R-:W-:Y:S01]  /*20650*/  PRMT R11, R6, 0x7531, R7 ;  /* 0x00007531060b7816 */ /* 0x000fe20000000007 */
[----:B------:R-:W-:-:S05]  /*20660*/  IMAD.IADD R4, R22, 0x1, R4 ;  /* 0x0000000116047824 */ /* 0x000fca00078e0204 */
[----:B------:R2:W-:Y:S02]  /*20670*/  STSM.16.M88.4 [R4], R8 ;  /* 0x0000000804007844 */ /* 0x0005e40000000200 */
[----:B--2---:R-:W-:-:S05]  /*20680*/  VIADD R10, R0, 0x800 ;  /* 0x00000800000a7836 */ /* 0x004fca0000000000 */
[----:B------:R-:W-:-:S05]  /*20690*/  LOP3.LUT R4, R10, R28, RZ, 0xfc, !PT ;  /* 0x0000001c0a047212 */ /* 0x000fca00078efcff */
[----:B------:R-:W-:-:S06]  /*206a0*/  IMAD.IADD R4, R19, 0x1, R4 ;  /* 0x0000000113047824 */ /* 0x000fcc00078e0204 */
[----:B------:R-:W2:Y:S02]  /*206b0*/  LDSM.16.MT88.4 R4, [R4+0x6000] ;  /* 0x006000000404783b */ /* 0x000ea40000004200 */
[C-C-:B--2---:R-:W-:Y:S02]  /*206c0*/  PRMT R8, R4.reuse, 0x6420, R5.reuse ;  /* 0x0000642004087816 */ /* 0x144fe40000000005 */
[----:B------:R-:W-:Y:S02]  /*206d0*/  PRMT R9, R4, 0x7531, R5 ;  /* 0x0000753104097816 */ /* 0x000fe40000000005 */
        /* <DEDUP_REMOVED lines=16> */
[C---:B--2---:R-:W-:Y:S02]  /*207e0*/  VIADD R10, R0.reuse, 0x1800 ;  /* 0x00001800000a7836 */ /* 0x044fe40000000000 */
[----:B------:R-:W-:-:S03]  /*207f0*/  VIADD R0, R0, 0x2000 ;  /* 0x0000200000007836 */ /* 0x000fc60000000000 */
        /* <DEDUP_REMOVED lines=10> */
[C---:B--2---:R-:W-:Y:S02]  /*208a0*/  LOP3.LUT R4, R0.reuse, R28, RZ, 0xfc, !PT ;  /* 0x0000001c00047212 */ /* 0x044fe400078efcff */
[----:B------:R-:W-:-:S03]  /*208b0*/  LOP3.LUT R0, R0, R23, RZ, 0xfc, !PT ;  /* 0x0000001700007212 */ /* 0x000fc600078efcff */
[----:B------:R-:W-:Y:S02]  /*208c0*/  IMAD.IADD R4, R19, 0x1, R4 ;  /* 0x0000000113047824 */ /* 0x000fe400078e0204 */
[----:B------:R-:W-:-:S04]  /*208d0*/  IMAD.IADD R0, R22, 0x1, R0 ;  /* 0x0000000116007824 */ /* 0x000fc800078e0200 */
[----:B------:R-:W2:Y:S02]  /*208e0*/  LDSM.16.MT88.4 R4, [R4+0x6000] ;  /* 0x006000000404783b */ /* 0x000ea40000004200 */
        /* <DEDUP_REMOVED lines=10> */
[----:B---3--:R-:W3:Y:S01]  /*20990*/  FENCE.VIEW.ASYNC.S ;  /* 0x00000000000073c6 */ /* 0x008ee20000000000 */
[----:B------:R-:W-:Y:S05]  /*209a0*/  @!P1 BRA `(.L_x_12444) ;  /* 0x0000000000049947 */ /* 0x000fea0003800000 */
[----:B------:R-:W-:Y:S01]  /*209b0*/  BPT.TRAP 0x1 ;  /* 0x000000040000795c */ /* 0x000fe20000300000 */
.L_x_12444:
[----:B--2---:R4:W5:Y:S01]  /*209c0*/  LDL R8, [R1+0x4] ;  /* 0x0000040001087983 */ /* 0x0049620000100800 */
[----:B---3--:R2:W-:Y:S01]  /*209d0*/  SYNCS.ARRIVE.TRANS64.A1T0 RZ, [R3+URZ+0x13250], RZ ;  /* 0x013250ff03ff79a7 */ /* 0x0085e2000810003f */
[----:B------:R-:W3:Y:S02]  /*209e0*/  S2R R0, SR_TID.X ;  /* 0x0000000000007919 */ /* 0x000ee40000002100 */
        /* <DEDUP_REMOVED lines=9> */
[----:B----4-:R-:W-:Y:S05]  /*20a80*/  @P0 BRA `(.L_x_12445) ;  /* 0xfffffff000d00947 */ /* 0x010fea000383ffff */
.L_x_12425:
        /* <DEDUP_REMOVED lines=10> */
[----:B--2---:R-:W3:Y:S02]  /*20b30*/  FLO.U32 R0, UR4 ;  /* 0x0000000400007d00 */ /* 0x004ee400080e0000 */
[----:B---3--:R-:W-:-:S06]  /*20b40*/  ISETP.EQ.U32.AND P1, PT, R0, R5, PT ;  /* 0x000000050000720c */ /* 0x008fcc0003f22070 */
[----:B------:R-:W4:Y:S07]  /*20b50*/  POPC R5, UR4 ;  /* 0x0000000400057d09 */ /* 0x000f2e0008000000 */
[----:B----4-:R-:W2:Y:S01]  /*20b60*/  @P1 ATOMG.E.ADD.STRONG.GPU PT, R3, desc[UR40][R2.64], R5 ;  /* 0x00000005020319a8 */ /* 0x010ea200081ee1e8 */
[----:B------:R-:W3:Y:S02]  /*20b70*/  S2R R4, SR_LTMASK ;  /* 0x0000000000047919 */ /* 0x000ee40000003900 */
[----:B---3--:R-:W-:-:S04]  /*20b80*/  LOP3.LUT R4, R4, UR4, RZ, 0xc0, !PT ;  /* 0x0000000404047c12 */ /* 0x008fc8000f8ec0ff */
[----:B------:R-:W3:Y:S01]  /*20b90*/  POPC R7, R4 ;  /* 0x0000000400077309 */ /* 0x000ee20000000000 */
[----:B--2---:R-:W3:Y:S02]  /*20ba0*/  SHFL.IDX PT, R0, R3, R0, 0x1f ;  /* 0x00001f0003007589 */ /* 0x004ee400000e0000 */
[----:B---3--:R-:W-:-:S07]  /*20bb0*/  IADD3 R24, R0, UR36, R7 ;  /* 0x0000002400187c10 */ /* 0x008fce000fffe007 */
.L_x_12447:
[----:B------:R-:W-:Y:S05]  /*20bc0*/  BSYNC B0 ;  /* 0x0000000000007941 */ /* 0x000fea0003800000 */
.L_x_12446:
[----:B------:R-:W-:Y:S05]  /*20bd0*/  @!P2 BRA `(.L_x_12448) ;  /* 0x000000000004a947 */ /* 0x000fea0003800000 */
[----:B------:R-:W-:Y:S01]  /*20be0*/  BPT.TRAP 0x1 ;  /* 0x000000040000795c */ /* 0x000fe20000300000 */
.L_x_12448:
[----:B--2---:R-:W2:Y:S04]  /*20bf0*/  LDL R0, [R1+0x4] ;  /* 0x0000040001007983 */ /* 0x004ea80000100800 */
[----:B------:R-:W3:Y:S01]  /*20c00*/  LDL R2, [R1+0x20] ;  /* 0x0000200001027983 */ /* 0x000ee20000100800 */
[----:B------:R-:W-:Y:S01]  /*20c10*/  BSSY B0, `(.L_x_12449) ;  /* 0x0000007000007945 */ /* 0x000fe20003800000 */
[----:B--2---:R-:W-:Y:S01]  /*20c20*/  LOP3.LUT R3, R0, 0x1, RZ, 0x3c, !PT ;  /* 0x0000000100037812 */ /* 0x004fe200078e3cff */
[----:B------:R-:W-:-:S03]  /*20c30*/  IMAD R0, R29, 0x8, R19 ;  /* 0x000000081d007824 */ /* 0x000fc600078e0213 */
[----:B------:R-:W-:Y:S02]  /*20c40*/  SHF.L.U32 R3, R3, 0x1f, RZ ;  /* 0x0000001f03037819 */ /* 0x000fe400000006ff */
[----:B---3--:R-:W-:Y:S02]  /*20c50*/  ISETP.NE.AND P2, PT, R2, 0x3, PT ;  /* 0x000000030200780c */ /* 0x008fe40003f45270 */
[----:B------:R-:W2:Y:S02]  /*20c60*/  SYNCS.PHASECHK.TRANS64.TRYWAIT P1, [R0+URZ+0x13270], R3 ;  /* 0x01327003000075a7 */ /* 0x000ea4000802017f */
[----:B--2---:R-:W-:Y:S09]  /*20c70*/  @!P1 BRA `(.L_x_12450) ;  /* 0x0000002c00cc9947 */ /* 0x004ff20003800000 */
.L_x_12536:
[----:B------:R-:W-:Y:S05]  /*20c80*/  BSYNC B0 ;  /* 0x0000000000007941 */ /* 0x000fea0003800000 */
.L_x_12449:
[----:B------:R-:W-:Y:S05]  /*20c90*/  @!P2 BRA `(.L_x_12451) ;  /* 0x000000000004a947 */ /* 0x000fea0003800000 */
[----:B------:R-:W-:Y:S01]  /*20ca0*/  BPT.TRAP 0x1 ;  /* 0x000000040000795c */ /* 0x000fe20000300000 */
.L_x_12451:
[----:B------:R-:W2:Y:S02]  /*20cb0*/  LDL R2, [R1+0x4] ;  /* 0x0000040001027983 */ /* 0x000ea40000100800 */
[----:B--2---:R-:W-:-:S04]  /*20cc0*/  SHF.L.U32 R3, R2, 0x1f, RZ ;  /* 0x0000001f02037819 */ /* 0x004fc800000006ff */
[----:B------:R-:W2:Y:S02]  /*20cd0*/  SYNCS.PHASECHK.TRANS64.TRYWAIT P1, [R0+URZ+0x13260], R3 ;  /* 0x01326003000075a7 */ /* 0x000ea4000802017f */
[----:B--2---:R-:W-:Y:S05]  /*20ce0*/  @!P1 BRA `(.L_x_12452) ;  /* 0x0000002c00c49947 */ /* 0x004fea0003800000 */
.L_x_12537:
[----:B------:R-:W-:Y:S01]  /*20cf0*/  IMAD R2, R29, 0x2800, RZ ;  /* 0x000028001d027824 */ /* 0x000fe200078e02ff */
[----:B------:R-:W-:Y:S05]  /*20d00*/  WARPSYNC.ALL ;  /* 0x0000000000007948 */ /* 0x000fea0003800000 */
[C---:B------:R-:W-:Y:S02]  /*20d10*/  LOP3.LUT R4, R2.reuse, R28, RZ, 0xfc, !PT ;  /* 0x0000001c02047212 */ /* 0x040fe400078efcff */
[----:B--2---:R-:W-:-:S03]  /*20d20*/  LOP3.LUT R3, R2, R23, RZ, 0xfc, !PT ;  /* 0x0000001702037212 */ /* 0x004fc600078efcff */
[----:B------:R-:W-:Y:S02]  /*20d30*/  IMAD.IADD R5, R19, 0x1, R4 ;  /* 0x0000000113057824 */ /* 0x000fe400078e0204 */
[----:B------:R-:W-:Y:S02]  /*20d40*/  IMAD.IADD R12, R22, 0x1, R3 ;  /* 0x00000001160c7824 */ /* 0x000fe400078e0203 */
[----:B------:R-:W-:Y:S02]  /*20d50*/  VIADD R3, R2, 0x800 ;  /* 0x0000080002037836 */ /* 0x000fe40000000000 */
[----:B------:R-:W0:Y:S02]  /*20d60*/  LDSM.16.MT88.4 R4, [R5+0x6000] ;  /* 0x006000000504783b */ /* 0x000e240000004200 */
[C-C-:B0----5:R-:W-:Y:S02]  /*20d70*/  PRMT R8, R4.reuse, 0x6420, R5.reuse ;  /* 0x0000642004087816 */ /* 0x161fe40000000005 */
[----:B------:R-:W-:-:S02]  /*20d80*/  PRMT R9, R4, 0x7531, R5 ;  /* 0x0000753104097816 */ /* 0x000fc40000000005 */
[----:B------:R-:W-:Y:S02]  /*20d90*/  LOP3.LUT R4, R3, R28, RZ, 0xfc, !PT ;  /* 0x0000001c03047212 */ /* 0x000fe400078efcff */
[C-C-:B------:R-:W-:Y:S02]  /*20da0*/  PRMT R10, R6.reuse, 0x6420, R7.reuse ;  /* 0x00006420060a7816 */ /* 0x140fe40000000007 */
[----:B------:R-:W-:Y:S01]  /*20db0*/  PRMT R11, R6, 0x7531, R7 ;  /* 0x00007531060b7816 */ /* 0x000fe20000000007 */
[----:B------:R-:W-:Y:S01]  /*20dc0*/  IMAD.IADD R6, R19, 0x1, R4 ;  /* 0x0000000113067824 */ /* 0x000fe200078e0204 */
[----:B------:R-:W-:-:S03]  /*20dd0*/  LOP3.LUT R3, R3, R23, RZ, 0xfc, !PT ;  /* 0x0000001703037212 */ /* 0x000fc600078efcff */
[----:B------:R-:W-:Y:S02]  /*20de0*/  STSM.16.M88.4 [R12], R8 ;  /* 0x000000080c007844 */ /* 0x000fe40000000200 */
[----:B-1----:R-:W-:Y:S02]  /*20df0*/  IMAD.IADD R13, R22, 0x1, R3 ;  /* 0x00000001160d7824 */ /* 0x002fe400078e0203 */
        /* <DEDUP_REMOVED lines=47> */
.L_x_12453:
[----:B------:R-:W2:Y:S01]  /*210f0*/  LDL.LU R3, [R1+0x4] ;  /* 0x0000040001037983 */ /* 0x000ea20000300800 */
        /* <DEDUP_REMOVED lines=10> */
[----:B------:R3:W-:Y:S02]  /*211a0*/  STL [R1+0x4], R3 ;  /* 0x0000040301007387 */ /* 0x0007e40000100800 */
.L_x_12402:
[----:B------:R-:W-:-:S13]  /*211b0*/  LOP3.LUT P0, RZ, R16, 0x2, RZ, 0xc0, !PT ;  /* 0x0000000210ff7812 */ /* 0x000fda000780c0ff */
[----:B------:R-:W-:Y:S05]  /*211c0*/  @!P0 BRA `(.L_x_12454) ;  /* 0x0000000000248947 */ /* 0x000fea0003800000 */
[----:B------:R-:W-:Y:S05]  /*211d0*/  WARPSYNC.ALL ;  /* 0x0000000000007948 */ /* 0x000fea0003800000 */
[----:B------:R-:W2:Y:S08]  /*211e0*/  S2UR UR5, SR_CgaCtaId ;  /* 0x00000000000579c3 */ /* 0x000eb00000008800 */
[----:B------:R-:W-:Y:S06]  /*211f0*/  BAR.SYNC.DEFER_BLOCKING 0x5, 0x200 ;  /* 0x0148000000007b1d */ /* 0x000fec0000010000 */
[----:B------:R-:W-:-:S02]  /*21200*/  UMOV UR4, 0x400 ;  /* 0x0000040000047882 */ /* 0x000fc40000000000 */
[----:B--2---:R-:W-:-:S06]  /*21210*/  ULEA UR4, UR5, UR4, 0x18 ;  /* 0x0000000405047291 */ /* 0x004fcc000f8ec03f */
[----:B------:R-:W-:-:S05]  /*21220*/  IMAD.U32 R19, RZ, RZ, UR4 ;  /* 0x00000004ff137e24 */ /* 0x000fca000f8e00ff */
[----:B------:R2:W4:Y:S01]  /*21230*/  LDS.128 R24, [R19+0x132d0] ;  /* 0x0132d00013187984 */ /* 0x0005220000000c00 */
[----:B------:R-:W-:Y:S06]  /*21240*/  BAR.ARV 0x4, 0x200 ;  /* 0x0108000000007b1d */ /* 0x000fec0000002000 */
[----:B------:R-:W-:Y:S05]  /*21250*/  BRA `(.L_x_12455) ;  /* 0x0000000c00d87947 */ /* 0x000fea0003800000 */
.L_x_12454:
        /* <DEDUP_REMOVED lines=9> */
[----:B------:R-:W2:Y:S01]  /*212f0*/  @!P1 LDC.64 R4, c[0x0][0xc78] ;  /* 0x00031e00ff049b82 */ /* 0x000ea20000000a00 */
[----:B0-----:R-:W-:-:S05]  /*21300*/  @!P1 IMAD.WIDE R2, R9, 0x4, R2 ;  /* 0x0000000409029825 */ /* 0x001fca00078e0202 */
[----:B------:R2:W3:Y:S02]  /*21310*/  @!P1 LDG.E R7, desc[UR40][R2.64] ;  /* 0x0000002802079981 */ /* 0x0004e4000c1e1900 */
[----:B--2---:R-:W-:-:S05]  /*21320*/  @!P1 IMAD.WIDE R2, R9, 0x4, R4 ;  /* 0x0000000409029825 */ /* 0x004fca00078e0204 */
        /* <DEDUP_REMOVED lines=10> */
[----:B---3--:R-:W-:Y:S02]  /*213d0*/  @!P1 IMAD.MOV.U32 R25, RZ, RZ, R7 ;  /* 0x000000ffff199224 */ /* 0x008fe400078e0007 */
        /* <DEDUP_REMOVED lines=19> */
.L_x_12547:
[----:B------:R-:W-:Y:S02]  /*21510*/  ULDC UR4, c[0x0][0xc38] ;  /* 0x00030e0000047ab9 */ /* 0x000fe40000000800 */
[----:B------:R-:W-:-:S04]  /*21520*/  IMAD.U32 R4, RZ, RZ, UR4 ;  /* 0x00000004ff047e24 */ /* 0x000fc8000f8e00ff */
[----:B--2---:R-:W-:-:S04]  /*21530*/  IMAD R3, R14, R4, RZ ;  /* 0x000000040e037224 */ /* 0x004fc800078e02ff */
[----:B------:R-:W-:-:S05]  /*21540*/  IMAD.IADD R6, R6, 0x1, R3 ;  /* 0x0000000106067824 */ /* 0x000fca00078e0203 */
[----:B------:R-:W-:-:S13]  /*21550*/  ISETP.GT.AND P6, PT, R6, R0, PT ;  /* 0x000000000600720c */ /* 0x000fda0003fc4270 */
[----:B------:R-:W-:Y:S05]  /*21560*/  @P6 BRA `(.L_x_12457) ;  /* 0x0000000000a46947 */ /* 0x000fea0003800000 */
.L_x_12460:
        /* <DEDUP_REMOVED lines=35> */
.L_x_12555:
[----:B------:R-:W-:Y:S02]  /*217a0*/  ULDC UR4, c[0x0][0xc38] ;  /* 0x00030e0000047ab9 */ /* 0x000fe40000000800 */
[----:B------:R-:W-:-:S04]  /*217b0*/  IMAD.U32 R4, RZ, RZ, UR4 ;  /* 0x00000004ff047e24 */ /* 0x000fc8000f8e00ff */
[----:B--2---:R-:W-:-:S04]  /*217c0*/  IMAD R3, R14, R4, RZ ;  /* 0x000000040e037224 */ /* 0x004fc800078e02ff */
[----:B------:R-:W-:-:S05]  /*217d0*/  IMAD.IADD R6, R3, 0x1, R6 ;  /* 0x0000000103067824 */ /* 0x000fca00078e0206 */
[----:B------:R-:W-:-:S13]  /*217e0*/  ISETP.GT.AND P6, PT, R6, R0, PT ;  /* 0x000000000600720c */ /* 0x000fda0003fc4270 */
[----:B------:R-:W-:Y:S05]  /*217f0*/  @!P6 BRA `(.L_x_12460) ;  /* 0xfffffffc005ce947 */ /* 0x000fea000383ffff */
.L_x_12457:
[----:B------:R-:W-:Y:S01]  /*21800*/  IMAD.IADD R6, R6, 0x1, -R3 ;  /* 0x0000000106067824 */ /* 0x000fe200078e0a03 */
[----:B------:R-:W-:-:S03]  /*21810*/  UMOV UR4, 0xffffffff ;  /* 0xffffffff00047882 */ /* 0x000fc60000000000 */
[----:B------:R-:W-:-:S05]  /*21820*/  IMAD R3, R2, R4, R6 ;  /* 0x0000000402037224 */ /* 0x000fca00078e0206 */
[----:B------:R-:W-:Y:S01]  /*21830*/  ISETP.GT.AND P6, PT, R3, R0, PT ;  /* 0x000000000300720c */ /* 0x000fe20003fc4270 */
[----:B------:R-:W-:-:S12]  /*21840*/  BRA.DIV UR4, `(.L_x_12461) ;  /* 0x0000002a04fc7947 */ /* 0x000fd8000b800000 */
[----:B------:R-:W-:-:S04]  /*21850*/  VOTE.ANY R3, PT, !P6 ;  /* 0x0000000000037806 */ /* 0x000fc800070e0100 */
[----:B------:R-:W2:Y:S02]  /*21860*/  POPC R7, R3 ;  /* 0x0000000300077309 */ /* 0x000ea40000000000 */
[----:B--2---:R2:W3:Y:S01]  /*21870*/  SHFL.IDX PT, R25, R25, R7, 0x1f ;  /* 0x00001f0719197589 */ /* 0x0044e200000e0000 */
[----:B------:R-:W-:-:S03]  /*21880*/  IMAD.IADD R27, R7, 0x1, R27 ;  /* 0x00000001071b7824 */ /* 0x000fc600078e021b */
[----:B------:R2:W4:Y:S04]  /*21890*/  SHFL.IDX PT, R5, R5, R7, 0x1f ;  /* 0x00001f0705057589 */ /* 0x00052800000e0000 */
.L_x_12560:
[----:B------:R-:W-:-:S13]  /*218a0*/  ISETP.NE.AND P0, PT, R3, RZ, PT ;  /* 0x000000ff0300720c */ /* 0x000fda0003f05270 */
[----:B------:R-:W-:Y:S05]  /*218b0*/  @!P0 BRA `(.L_x_12462) ;  /* 0x0000000000108947 */ /* 0x000fea0003800000 */
[----:B------:R-:W-:Y:S01]  /*218c0*/  UMOV UR4, 0xffffffff ;  /* 0xffffffff00047882 */ /* 0x000fe20000000000 */
[----:B------:R-:W-:Y:S02]  /*218d0*/  VIADD R12, R7, 0xffffffff ;  /* 0xffffffff070c7836 */ /* 0x000fe40000000000 */
[----:B------:R-:W-:Y:S05]  /*218e0*/  BRA.DIV UR4, `(.L_x_12463) ;  /* 0x0000002e04347947 */ /* 0x000fea000b800000 */
[----:B------:R0:W0:Y:S02]  /*218f0*/  SHFL.IDX PT, R24, R2, R12, 0x1f ;  /* 0x00001f0c02187589 */ /* 0x00002400000e0000 */
.L_x_12462:
[----:B----4-:R-:W-:Y:S01]  /*21900*/  ISETP.NE.AND P0, PT, R5, 0x1, PT ;  /* 0x000000010500780c */ /* 0x010fe20003f05270 */
[----:B0-----:R-:W-:-:S04]  /*21910*/  IMAD R24, R24, R4, R6 ;  /* 0x0000000418187224 */ /* 0x001fc800078e0206 */
[----:B------:R-:W-:-:S08]  /*21920*/  IMAD.IADD R0, R0, 0x1, -R24 ;  /* 0x0000000100007824 */ /* 0x000fd000078e0a18 */
[----:B------:R-:W-:Y:S05]  /*21930*/  @!P0 BRA `(.L_x_12464) ;  /* 0x0000000000dc8947 */ /* 0x000fea0003800000 */
[-C--:B---3--:R-:W-:Y:S01]  /*21940*/  IABS R4, R25.reuse ;  /* 0x0000001900047213 */ /* 0x088fe20000000000 */
[----:B------:R-:W-:Y:S01]  /*21950*/  IMAD.MOV.U32 R2, RZ, RZ, RZ ;  /* 0x000000ffff027224 */ /* 0x000fe200078e00ff */
[----:B------:R-:W-:Y:S02]  /*21960*/  IABS R8, R25 ;  /* 0x0000001900087213 */ /* 0x000fe40000000000 */
[----:B------:R-:W0:Y:S03]  /*21970*/  I2F.RP R6, R4 ;  /* 0x0000000400067306 */ /* 0x000e260000209400 */
[----:B------:R-:W-:-:S05]  /*21980*/  IMAD.MOV R8, RZ, RZ, -R8 ;  /* 0x000000ffff087224 */ /* 0x000fca00078e0a08 */
[----:B0-----:R-:W2:Y:S02]  /*21990*/  MUFU.RCP R6, R6 ;  /* 0x0000000600067308 */ /* 0x001ea40000001000 */
[----:B--2---:R-:W-:-:S06]  /*219a0*/  VIADD R7, R6, 0xffffffe ;  /* 0x0ffffffe06077836 */ /* 0x004fcc0000000000 */
[----:B------:R-:W0:Y:S02]  /*219b0*/  F2I.FTZ.U32.TRUNC.NTZ R3, R7 ;  /* 0x0000000700037305 */ /* 0x000e24000021f000 */
[----:B0-----:R-:W-:-:S04]  /*219c0*/  IMAD.MOV R9, RZ, RZ, -R3 ;  /* 0x000000ffff097224 */ /* 0x001fc800078e0a03 */
[----:B------:R-:W-:-:S04]  /*219d0*/  IMAD R9, R9, R4, RZ ;  /* 0x0000000409097224 */ /* 0x000fc800078e02ff */
[----:B------:R-:W-:Y:S01]  /*219e0*/  IMAD.HI.U32 R2, R3, R9, R2 ;  /* 0x0000000903027227 */ /* 0x000fe200078e0002 */
[----:B------:R-:W-:-:S05]  /*219f0*/  IABS R3, R0 ;  /* 0x0000000000037213 */ /* 0x000fca0000000000 */
[----:B------:R-:W-:-:S04]  /*21a00*/  IMAD.HI.U32 R6, R2, R3, RZ ;  /* 0x0000000302067227 */ /* 0x000fc800078e00ff */
        /* <DEDUP_REMOVED lines=13> */
[----:B0-----:R-:W-:-:S05]  /*21ae0*/  IABS R8, R5 ;  /* 0x0000000500087213 */ /* 0x001fca0000000000 */
[----:B------:R-:W-:Y:S02]  /*21af0*/  IMAD.MOV R8, RZ, RZ, -R8 ;  /* 0x000000ffff087224 */ /* 0x000fe400078e0a08 */
[----:B--2---:R-:W-:-:S04]  /*21b00*/  IMAD.MOV R9, RZ, RZ, -R3 ;  /* 0x000000ffff097224 */ /* 0x004fc800078e0a03 */
        /* <DEDUP_REMOVED lines=26> */
.L_x_12464:
[----:B------:R-:W0:Y:S02]  /*21cb0*/  LDC.64 R2, c[0x0][0xc90] ;  /* 0x00032400ff027b82 */ /* 0x000e240000000a00 */
[----:B0-----:R-:W-:-:S05]  /*21cc0*/  IMAD.WIDE R2, R27, 0x4, R2 ;  /* 0x000000041b027825 */ /* 0x001fca00078e0202 */
[----:B------:R-:W3:Y:S02]  /*21cd0*/  LDG.E R6, desc[UR40][R2.64] ;  /* 0x0000002802067981 */ /* 0x000ee4000c1e1900 */
[----:B---3--:R-:W-:-:S05]  /*21ce0*/  IMAD R5, R25, R6, RZ ;  /* 0x0000000619057224 */ /* 0x008fca00078e02ff */
[----:B--2---:R-:W-:-:S04]  /*21cf0*/  IABS R7, R5 ;  /* 0x0000000500077213 */ /* 0x004fc80000000000 */
        /* <DEDUP_REMOVED lines=28> */
[----:B------:R-:W-:-:S04]  /*21ec0*/  VIADDMNMX R4, R3, R4, R6, PT ;  /* 0x0000000403047246 */ /* 0x000fc80003800106 */
        /* <DEDUP_REMOVED lines=25> */
[----:B------:R-:W-:Y:S02]  /*22060*/  IMAD R26, R5, R4, R0 ;  /* 0x00000004051a7224 */ /* 0x000fe400078e0200 */
[----:B------:R-:W-:-:S07]  /*22070*/  IMAD.MOV.U32 R0, RZ, RZ, R5 ;  /* 0x000000ffff007224 */ /* 0x000fce00078e0005 */
.L_x_12465:
[----:B------:R-:W-:-:S05]  /*22080*/  LOP3.LUT R0, RZ, R0, RZ, 0x33, !PT ;  /* 0x00000000ff007212 */ /* 0x000fca00078e33ff */
[----:B------:R-:W-:Y:S01]  /*22090*/  IMAD.IADD R25, R25, 0x1, R0 ;  /* 0x0000000119197824 */ /* 0x000fe200078e0200 */
[----:B------:R-:W-:Y:S06]  /*220a0*/  BRA `(.L_x_12466) ;  /* 0x00000000001c7947 */ /* 0x000fec0003800000 */
.L_x_12458:
[----:B------:R-:W-:Y:S01]  /*220b0*/  UMOV UR4, URZ ;  /* 0x0000003f00047c82 */ /* 0x000fe20008000000 */
[----:B------:R-:W-:Y:S01]  /*220c0*/  UMOV UR5, URZ ;  /* 0x0000003f00057c82 */ /* 0x000fe20008000000 */
[----:B------:R-:W-:Y:S01]  /*220d0*/  ULDC UR6, c[0x0][0xc3c] ;  /* 0x00030f0000067ab9 */ /* 0x000fe20000000800 */
[----:B------:R-:W-:Y:S02]  /*220e0*/  IMAD.MOV.U32 R24, RZ, RZ, R0 ;  /* 0x000000ffff187224 */ /* 0x000fe400078e0000 */
[----:B------:R-:W-:Y:S02]  /*220f0*/  IMAD.U32 R25, RZ, RZ, UR4 ;  /* 0x00000004ff197e24 */ /* 0x000fe4000f8e00ff */
[----:B------:R-:W-:Y:S02]  /*22100*/  IMAD.U32 R26, RZ, RZ, UR5 ;  /* 0x00000005ff1a7e24 */ /* 0x000fe4000f8e00ff */
[----:B------:R-:W-:-:S07]  /*22110*/  IMAD.U32 R27, RZ, RZ, UR6 ;  /* 0x00000006ff1b7e24 */ /* 0x000fce000f8e00ff */
.L_x_12466:
        /* <DEDUP_REMOVED lines=10> */
.L_x_12455:
[----:B------:R-:W-:Y:S02]  /*221c0*/  ULDC UR4, c[0x0][0xc3c] ;  /* 0x00030f0000047ab9 */ /* 0x000fe40000000800 */
[----:B----4-:R-:W-:-:S13]  /*221d0*/  ISETP.GE.AND P0, PT, R27, UR4, PT ;  /* 0x000000041b007c0c */ /* 0x010fda000bf06270 */
[----:B------:R-:W-:Y:S05]  /*221e0*/  @!P0 BRA `(.L_x_12467) ;  /* 0xffffffa000688947 */ /* 0x000fea000383ffff */
[----:B------:R-:W-:Y:S05]  /*221f0*/  BSYNC B7 ;  /* 0x0000000000077941 */ /* 0x000fea0003800000 */
.L_x_12345:
        /* <DEDUP_REMOVED lines=12> */
.L_x_12563:
[----:B------:R-:W-:Y:S05]  /*222c0*/  BSYNC B0 ;  /* 0x0000000000007941 */ /* 0x000fea0003800000 */
.L_x_12468:
[----:B------:R-:W-:-:S03]  /*222d0*/  UMOV UR4, 0xffffffff ;  /* 0xffffffff00047882 */ /* 0x000fc60000000000 */
[----:B------:R-:W-:Y:S05]  /*222e0*/  BRA.DIV UR4, `(.L_x_12470) ;  /* 0x0000002204f07947 */ /* 0x000fea000b800000 */
[----:B0-----:R-:W0:Y:S02]  /*222f0*/  S2R R0, SR_TID.X ;  /* 0x0000000000007919 */ /* 0x001e240000002100 */
[----:B0-----:R-:W-:-:S04]  /*22300*/  SHF.R.U32.HI R0, RZ, 0x5, R0 ;  /* 0x00000005ff007819 */ /* 0x001fc80000011600 */
[----:B------:R-:W-:-:S05]  /*22310*/  LOP3.LUT R0, R0, 0x3, RZ, 0xc0, !PT ;  /* 0x0000000300007812 */ /* 0x000fca00078ec0ff */
[----:B------:R0:W3:Y:S02]  /*22320*/  SHFL.IDX PT, R14, R0, RZ, 0x1f ;  /* 0x00001fff000e7589 */ /* 0x0000e400000e0000 */
.L_x_12566:
[----:B---3--:R-:W-:-:S13]  /*22330*/  ISETP.NE.AND P0, PT, R14, RZ, PT ;  /* 0x000000ff0e00720c */ /* 0x008fda0003f05270 */
[----:B------:R-:W-:Y:S05]  /*22340*/  @P0 BRA `(.L_x_12153) ;  /* 0x0000000000a80947 */ /* 0x000fea0003800000 */
[----:B------:R-:W-:-:S03]  /*22350*/  UMOV UR4, 0xffffffff ;  /* 0xffffffff00047882 */ /* 0x000fc60000000000 */
[----:B------:R-:W-:Y:S05]  /*22360*/  BRA.DIV UR4, `(.L_x_12471) ;  /* 0x0000002604047947 */ /* 0x000fea000b800000 */
[----:B------:R-:W-:-:S13]  /*22370*/  ELECT P6, URZ, PT ;  /* 0x00000000003f782f */ /* 0x000fda00038c0000 */
.L_x_12569:
[----:B------:R-:W-:Y:S05]  /*22380*/  @!P6 BRA `(.L_x_12153) ;  /* 0x000000000098e947 */ /* 0x000fea0003800000 */
[----:B0-----:R-:W3:Y:S02]  /*22390*/  LDL.LU R0, [R1+0x40] ;  /* 0x0000400001007983 */ /* 0x001ee40000300800 */
[----:B---3--:R-:W-:-:S04]  /*223a0*/  LOP3.LUT R0, R0, 0x2, RZ, 0xfc, !PT ;  /* 0x0000000200007812 */ /* 0x008fc800078efcff */
[----:B------:R-:W-:-:S13]  /*223b0*/  ISETP.NE.AND P0, PT, R0, 0x3, PT ;  /* 0x000000030000780c */ /* 0x000fda0003f05270 */
[----:B------:R-:W-:Y:S05]  /*223c0*/  @!P0 BRA `(.L_x_12472) ;  /* 0x0000000000048947 */ /* 0x000fea0003800000 */
[----:B------:R-:W-:Y:S01]  /*223d0*/  BPT.TRAP 0x1 ;  /* 0x000000040000795c */ /* 0x000fe20000300000 */
.L_x_12472:
[----:B------:R-:W3:Y:S01]  /*223e0*/  LDL.LU R8, [R1+0x4] ;  /* 0x0000040001087983 */ /* 0x000ee20000300800 */
[----:B------:R-:W-:Y:S02]  /*223f0*/  VIADD R0, R6, 0x13240 ;  /* 0x0001324006007836 */ /* 0x000fe40000000000 */
[C---:B------:R-:W-:Y:S02]  /*22400*/  VIADD R2, R29.reuse, 0x1 ;  /* 0x000000011d027836 */ /* 0x040fe40000000000 */
[----:B------:R-:W-:-:S03]  /*22410*/  IMAD R5, R29, 0x8, R0 ;  /* 0x000000081d057824 */ /* 0x000fc600078e0200 */
[----:B------:R-:W-:-:S04]  /*22420*/  ISETP.NE.AND P2, PT, R2, 0x2, PT ;  /* 0x000000020200780c */ /* 0x000fc80003f45270 */
[----:B------:R-:W-:Y:S02]  /*22430*/  SEL R3, RZ, 0x1, P2 ;  /* 0x00000001ff037807 */ /* 0x000fe40001000000 */
[----:B------:R-:W-:-:S05]  /*22440*/  SEL R7, R2, RZ, P2 ;  /* 0x000000ff02077207 */ /* 0x000fca0001000000 */
[----:B------:R-:W-:Y:S01]  /*22450*/  IMAD R9, R7, 0x8, R0 ;  /* 0x0000000807097824 */ /* 0x000fe200078e0200 */
[C---:B---3--:R-:W-:Y:S02]  /*22460*/  SHF.L.U32 R4, R8.reuse, 0x1f, RZ ;  /* 0x0000001f08047819 */ /* 0x048fe400000006ff */
[----:B------:R-:W-:Y:S02]  /*22470*/  LOP3.LUT R3, R8, R3, RZ, 0x3c, !PT ;  /* 0x0000000308037212 */ /* 0x000fe400078e3cff */
[----:B------:R-:W0:Y:S02]  /*22480*/  SYNCS.PHASECHK.TRANS64.TRYWAIT P1, [R5+URZ], R4 ;  /* 0x00000004050075a7 */ /* 0x000e24000802017f */
[----:B------:R-:W-:Y:S01]  /*22490*/  SHF.L.U32 R0, R3, 0x1f, RZ ;  /* 0x0000001f03007819 */ /* 0x000fe200000006ff */
[----:B0-----:R-:W-:Y:S06]  /*224a0*/  @!P1 BRA `(.L_x_12473) ;  /* 0x0000002000d49947 */ /* 0x001fec0003800000 */
.L_x_12570:
[----:B------:R-:W3:Y:S02]  /*224b0*/  SYNCS.PHASECHK.TRANS64.TRYWAIT P1, [R9+URZ], R0 ;  /* 0x00000000090075a7 */ /* 0x000ee4000802017f */
[----:B---3--:R-:W-:Y:S05]  /*224c0*/  @!P1 BRA `(.L_x_12474) ;  /* 0x0000002000e09947 */ /* 0x008fea0003800000 */
.L_x_12571:
[----:B------:R-:W-:Y:S05]  /*224d0*/  @!P0 BRA `(.L_x_12475) ;  /* 0x0000000000048947 */ /* 0x000fea0003800000 */
[----:B------:R-:W-:Y:S01]  /*224e0*/  BPT.TRAP 0x1 ;  /* 0x000000040000795c */ /* 0x000fe20000300000 */
.L_x_12475:
[----:B------:R-:W-:-:S04]  /*224f0*/  IMAD R29, R29, 0x8, R6 ;  /* 0x000000081d1d7824 */ /* 0x000fc800078e0206 */
[----:B------:R-:W4:Y:S02]  /*22500*/  SYNCS.PHASECHK.TRANS64.TRYWAIT P1, [R29+URZ+0x13260], R4 ;  /* 0x013260041d0075a7 */ /* 0x000f24000802017f */
[----:B----4-:R-:W-:Y:S05]  /*22510*/  @!P1 BRA `(.L_x_12476) ;  /* 0x0000002000e09947 */ /* 0x010fea0003800000 */
.L_x_12572:
[----:B------:R-:W-:Y:S05]  /*22520*/  @!P0 BRA `(.L_x_12477) ;  /* 0x0000000000048947 */ /* 0x000fea0003800000 */
[----:B------:R-:W-:Y:S01]  /*22530*/  BPT.TRAP 0x1 ;  /* 0x000000040000795c */ /* 0x000fe20000300000 */
.L_x_12477:
[----:B------:R-:W-:-:S04]  /*22540*/  IMAD R7, R7, 0x8, R6 ;  /* 0x0000000807077824 */ /* 0x000fc800078e0206 */
[----:B------:R-:W5:Y:S02]  /*22550*/  SYNCS.PHASECHK.TRANS64.TRYWAIT P1, [R7+URZ+0x13260], R0 ;  /* 0x01326000070075a7 */ /* 0x000f64000802017f */
[----:B-----5:R-:W-:Y:S05]  /*22560*/  @!P1 BRA `(.L_x_12478) ;  /* 0x0000002000e09947 */ /* 0x020fea0003800000 */
.L_x_12573:
[----:B------:R-:W-:Y:S05]  /*22570*/  @!P0 BRA `(.L_x_12479) ;  /* 0x0000000000048947 */ /* 0x000fea0003800000 */
[----:B------:R-:W-:Y:S01]  /*22580*/  BPT.TRAP 0x1 ;  /* 0x000000040000795c */ /* 0x000fe20000300000 */
.L_x_12479:
[----:B------:R-:W5:Y:S02]  /*22590*/  SYNCS.PHASECHK.TRANS64.TRYWAIT P0, [R29+URZ+0x13280], R4 ;  /* 0x013280041d0075a7 */ /* 0x000f64000800017f */
[----:B-----5:R-:W-:Y:S05]  /*225a0*/  @!P0 BRA `(.L_x_12480) ;  /* 0x0000002000e48947 */ /* 0x020fea0003800000 */
.L_x_12481:
[----:B------:R0:W0:Y:S02]  /*225b0*/  SYNCS.PHASECHK.TRANS64.TRYWAIT P0, [R7+URZ+0x13280], R0 ;  /* 0x01328000070075a7 */ /* 0x000024000800017f */
[----:B0-----:R-:W-:Y:S05]  /*225c0*/  @!P0 NANOSLEEP.SYNCS 0x989680 ;  /* 0x009896800000895d */ /* 0x001fea0003900000 */
[----:B------:R-:W0:Y:S02]  /*225d0*/  @!P0 SYNCS.PHASECHK.TRANS64 P0, [R7+URZ+0x13280], R0 ;  /* 0x01328000070085a7 */ /* 0x000e24000800007f */
[----:B0-----:R-:W-:Y:S05]  /*225e0*/  @!P0 BRA `(.L_x_12481) ;  /* 0xfffffffc00f08947 */ /* 0x001fea000383ffff */
.L_x_12153:
[----:B------:R-:W-:Y:S05]  /*225f0*/  BSYNC B8 ;  /* 0x0000000000087941 */ /* 0x000fea0003800000 */
.L_x_12150:
[----:B------:R-:W-:Y:S05]  /*22600*/  EXIT ;  /* 0x000000000000794d */ /* 0x000fea0003800000 */
.L_x_12179:
[----:B0-----:R0:W1:Y:S02]  /*22610*/  SYNCS.PHASECHK.TRANS64.TRYWAIT P5, [R74+URZ+0x13290], R77 ;  /* 0x0132904d4a0075a7 */ /* 0x00106400080a017f */
[----:B-1----:R-:W-:Y:S05]  /*22620*/  @!P5 NANOSLEEP.SYNCS 0x989680 ;  /* 0x009896800000d95d */ /* 0x002fea0003900000 */
[----:B------:R-:W1:Y:S02]  /*22630*/  @!P5 SYNCS.PHASECHK.TRANS64 P5, [R74+URZ+0x13290], R77 ;  /* 0x0132904d4a00d5a7 */ /* 0x000e6400080a007f */
[----:B-1----:R-:W-:Y:S05]  /*22640*/  @!P5 BRA `(.L_x_12179) ;  /* 0xfffffffc00f0d947 */ /* 0x002fea000383ffff */
[----:B------:R-:W-:Y:S05]  /*22650*/  BRA `(.L_x_12482) ;  /* 0xfffffe0400847947 */ /* 0x000fea000383ffff */
.L_x_12189:
[----:B0-----:R0:W1:Y:S02]  /*22660*/  SYNCS.PHASECHK.TRANS64.TRYWAIT P5, [R74+URZ+0x13290], R77 ;  /* 0x0132904d4a0075a7 */ /* 0x00106400080a017f */
[----:B-1----:R-:W-:Y:S05]  /*22670*/  @!P5 NANOSLEEP.SYNCS 0x989680 ;  /* 0x009896800000d95d */ /* 0x002fea0003900000 */
[----:B------:R-:W1:Y:S02]  /*22680*/  @!P5 SYNCS.PHASECHK.TRANS64 P5, [R74+URZ+0x13290], R77 ;  /* 0x0132904d4a00d5a7 */ /* 0x000e6400080a007f */
[----:B-1----:R-:W-:Y:S05]  /*22690*/  @!P5 BRA `(.L_x_12189) ;  /* 0xfffffffc00f0d947 */ /* 0x002fea000383ffff */
[----:B------:R-:W-:Y:S05]  /*226a0*/  BRA `(.L_x_12483) ;  /* 0xfffffe1400dc7947 */ /* 0x000fea000383ffff */
.L_x_12194:
[----:B0-----:R0:W1:Y:S02]  /*226b0*/  SYNCS.PHASECHK.TRANS64.TRYWAIT P1, [R74+URZ+0x13290], R77 ;  /* 0x0132904d4a0075a7 */ /* 0x001064000802017f */
[----:B-1----:R-:W-:Y:S05]  /*226c0*/  @!P1 NANOSLEEP.SYNCS 0x989680 ;  /* 0x009896800000995d */ /* 0x002fea0003900000 */
[----:B------:R-:W1:Y:S02]  /*226d0*/  @!P1 SYNCS.PHASECHK.TRANS64 P1, [R74+URZ+0x13290], R77 ;  /* 0x0132904d4a0095a7 */ /* 0x000e64000802007f */
[----:B-1----:R-:W-:Y:S05]  /*226e0*/  @!P1 BRA `(.L_x_12194) ;  /* 0xfffffffc00f09947 */ /* 0x002fea000383ffff */
[----:B------:R-:W-:Y:S05]  /*226f0*/  BRA `(.L_x_12484) ;  /* 0xfffffe2800107947 */ /* 0x000fea000383ffff */
.L_x_12198:
[----:B------:R0:W0:Y:S02]  /*22700*/  SYNCS.PHASECHK.TRANS64.TRYWAIT P0, [R74+URZ+0x132b0], R77 ;  /* 0x0132b04d4a0075a7 */ /* 0x000024000800017f */
[----:B0-----:R-:W-:Y:S05]  /*22710*/  @!P0 NANOSLEEP.SYNCS 0x989680 ;  /* 0x009896800000895d */ /* 0x001fea0003900000 */
[----:B------:R-:W0:Y:S02]  /*22720*/  @!P0 SYNCS.PHASECHK.TRANS64 P0, [R74+URZ+0x132b0], R77 ;  /* 0x0132b04d4a0085a7 */ /* 0x000e24000800007f */
[----:B0-----:R-:W-:Y:S05]  /*22730*/  @!P0 BRA `(.L_x_12198) ;  /* 0xfffffffc00f08947 */ /* 0x001fea000383ffff */
[----:B------:R-:W-:Y:S05]  /*22740*/  BRA `(.L_x_12485) ;  /* 0xfffffe2800847947 */ /* 0x000fea000383ffff */
.L_x_12226:
[----:B------:R-:W-:Y:S01]  /*22750*/  BSSY B1, `(.L_x_12486) ;  /* 0x0000007000017945 */ /* 0x000fe20003800000 */
[----:B------:R-:W-:Y:S02]  /*22760*/  IMAD.MOV.U32 R12, RZ, RZ, RZ ;  /* 0x000000ffff0c7224 */ /* 0x000fe400078e00ff */
[----:B------:R-:W-:Y:S02]  /*22770*/  IMAD.MOV.U32 R11, RZ, RZ, 0x1e1f ;  /* 0x00001e1fff0b7424 */ /* 0x000fe400078e00ff */
[----:B------:R-:W-:-:S07]  /*22780*/  IMAD.MOV.U32 R15, RZ, RZ, -0x1 ;  /* 0xffffffffff0f7424 */ /* 0x000fce00078e00ff */
[----:B------:R-:W-:Y:S05]  /*22790*/  WARPSYNC.COLLECTIVE R15, `(.L_x_12487) ;  /* 0x000000000f087348 */ /* 0x000fea0003c00000 */
[----:B------:R0:W1:Y:S02]  /*227a0*/  SHFL.IDX P6, R14, R13, R12, R11 ;  /* 0x0000000c0d0e7389 */ /* 0x00006400000c000b */
[----:B01----:R-:W-:Y:S01]  /*227b0*/  ENDCOLLECTIVE ;  /* 0x000000000000791b */ /* 0x003fe20003800000 */
.L_x_12487:
[----:B------:R-:W-:Y:S05]  /*227c0*/  BSYNC B1 ;  /* 0x0000000000017941 */ /* 0x000fea0003800000 */
.L_x_12486:
        /* <DEDUP_REMOVED lines=8> */
.L_x_12488:
[----:B------:R-:W-:Y:S02]  /*22850*/  IMAD.MOV.U32 R13, RZ, RZ, R4 ;  /* 0x000000ffff0d7224 */ /* 0x000fe400078e0004 */
[----:B------:R-:W-:-:S07]  /*22860*/  IMAD.MOV.U32 R3, RZ, RZ, R14 ;  /* 0x000000ffff037224 */ /* 0x000fce00078e000e */
[----:B------:R-:W-:Y:S05]  /*22870*/  WARPSYNC.COLLECTIVE R15, `(.L_x_12489) ;  /* 0x000000000f087348 */ /* 0x000fea0003c00000 */
[----:B------:R0:W1:Y:S02]  /*22880*/  SHFL.IDX P6, R14, R13, R12, R11 ;  /* 0x0000000c0d0e7389 */ /* 0x00006400000c000b */
[----:B01----:R-:W-:Y:S01]  /*22890*/  ENDCOLLECTIVE ;  /* 0x000000000000791b */ /* 0x003fe20003800000 */
.L_x_12489:
[----:B------:R-:W-:Y:S02]  /*228a0*/  IMAD.MOV.U32 R13, RZ, RZ, R5 ;  /* 0x000000ffff0d7224 */ /* 0x000fe400078e0005 */
[----:B------:R-:W-:-:S07]  /*228b0*/  IMAD.MOV.U32 R4, RZ, RZ, R14 ;  /* 0x000000ffff047224 */ /* 0x000fce00078e000e */
[----:B------:R-:W-:Y:S05]  /*228c0*/  WARPSYNC.COLLECTIVE R15, `(.L_x_12490) ;  /* 0x000000000f087348 */ /* 0x000fea0003c00000 */
[----:B------:R0:W1:Y:S02]  /*228d0*/  SHFL.IDX P6, R14, R13, R12, R11 ;  /* 0x0000000c0d0e7389 */ /* 0x00006400000c000b */
[----:B01----:R-:W-:Y:S01]  /*228e0*/  ENDCOLLECTIVE ;  /* 0x000000000000791b */ /* 0x003fe20003800000 */
.L_x_12490:
[----:B------:R-:W-:Y:S05]  /*228f0*/  BRA `(.L_x_12491) ;  /* 0xfffffe3c005c7947 */ /* 0x000fea000383ffff */
.L_x_12230:
[----:B-1----:R1:W2:Y:S02]  /*22900*/  SYNCS.PHASECHK.TRANS64.TRYWAIT P0, [R18+URZ+0x13200], R5 ;  /* 0x01320005120075a7 */ /* 0x0022a4000800017f */
[----:B--2---:R-:W-:Y:S05]  /*22910*/  @!P0 NANOSLEEP.SYNCS 0x989680 ;  /* 0x009896800000895d */ /* 0x004fea0003900000 */
[----:B------:R-:W2:Y:S02]  /*22920*/  @!P0 SYNCS.PHASECHK.TRANS64 P0, [R18+URZ+0x13200], R5 ;  /* 0x01320005120085a7 */ /* 0x000ea4000800007f */
[----:B--2---:R-:W-:Y:S05]  /*22930*/  @!P0 BRA `(.L_x_12230) ;  /* 0xfffffffc00f08947 */ /* 0x004fea000383ffff */
[----:B------:R-:W-:Y:S05]  /*22940*/  BRA `(.L_x_12492) ;  /* 0xfffffe3c00fc7947 */ /* 0x000fea000383ffff */
.L_x_12234:
[----:B------:R-:W-:Y:S01]  /*22950*/  BSSY B1, `(.L_x_12493) ;  /* 0x0000007000017945 */ /* 0x000fe20003800000 */
[----:B------:R-:W-:Y:S02]  /*22960*/  IMAD.MOV.U32 R12, RZ, RZ, RZ ;  /* 0x000000ffff0c7224 */ /* 0x000fe400078e00ff */
[----:B------:R-:W-:Y:S02]  /*22970*/  IMAD.MOV.U32 R11, RZ, RZ, 0x1e1f ;  /* 0x00001e1fff0b7424 */ /* 0x000fe400078e00ff */
[----:B------:R-:W-:-:S07]  /*22980*/  IMAD.MOV.U32 R15, RZ, RZ, -0x1 ;  /* 0xffffffffff0f7424 */ /* 0x000fce00078e00ff */
[----:B------:R-:W-:Y:S05]  /*22990*/  WARPSYNC.COLLECTIVE R15, `(.L_x_12494) ;  /* 0x000000000f087348 */ /* 0x000fea0003c00000 */
[----:B------:R0:W1:Y:S02]  /*229a0*/  SHFL.IDX P6, R14, R13, R12, R11 ;  /* 0x0000000c0d0e7389 */ /* 0x00006400000c000b */
[----:B01----:R-:W-:Y:S01]  /*229b0*/  ENDCOLLECTIVE ;  /* 0x000000000000791b */ /* 0x003fe20003800000 */
.L_x_12494:
[----:B------:R-:W-:Y:S05]  /*229c0*/  BSYNC B1 ;  /* 0x0000000000017941 */ /* 0x000fea0003800000 */
.L_x_12493:
        /* <DEDUP_REMOVED lines=8> */
.L_x_12495:
[----:B------:R-:W-:Y:S02]  /*22a50*/  IMAD.MOV.U32 R13, RZ, RZ, R20 ;  /* 0x000000ffff0d7224 */ /* 0x000fe400078e0014 */
[----:B------:R-:W-:-:S07]  /*22a60*/  IMAD.MOV.U32 R3, RZ, RZ, R14 ;  /* 0x000000ffff037224 */ /* 0x000fce00078e000e */
[----:B------:R-:W-:Y:S05]  /*22a70*/  WARPSYNC.COLLECTIVE R15, `(.L_x_12496) ;  /* 0x000000000f087348 */ /* 0x000fea0003c00000 */
[----:B------:R0:W1:Y:S02]  /*22a80*/  SHFL.IDX P6, R14, R13, R12, R11 ;  /* 0x0000000c0d0e7389 */ /* 0x00006400000c000b */
[----:B01----:R-:W-:Y:S01]  /*22a90*/  ENDCOLLECTIVE ;  /* 0x000000000000791b */ /* 0x003fe20003800000 */
.L_x_12496:
[----:B------:R-:W-:Y:S02]  /*22aa0*/  IMAD.MOV.U32 R13, RZ, RZ, R4 ;  /* 0x000000ffff0d7224 */ /* 0x000fe400078e0004 */
[----:B------:R-:W-:-:S07]  /*22ab0*/  IMAD.MOV.U32 R20, RZ, RZ, R14 ;  /* 0x000000ffff147224 */ /* 0x000fce00078e000e */
[----:B------:R-:W-:Y:S05]  /*22ac0*/  WARPSYNC.COLLECTIVE R15, `(.L_x_12497) ;  /* 0x000000000f087348 */ /* 0x000fea0003c00000 */
[----:B------:R0:W1:Y:S02]  /*22ad0*/  SHFL.IDX P6, R14, R13, R12, R11 ;  /* 0x0000000c0d0e7389 */ /* 0x00006400000c000b */
[----:B01----:R-:W-:Y:S01]  /*22ae0*/  ENDCOLLECTIVE ;  /* 0x000000000000791b */ /* 0x003fe20003800000 */
.L_x_12497:
[----:B------:R-:W-:Y:S05]  /*22af0*/  BRA `(.L_x_12498) ;  /* 0xfffffe5000307947 */ /* 0x000fea000383ffff */
.L_x_12238:
[----:B0-----:R0:W1:Y:S02]  /*22b00*/  SYNCS.PHASECHK.TRANS64.TRYWAIT P1, [R18+URZ+0x13200], R21 ;  /* 0x01320015120075a7 */ /* 0x001064000802017f */
[----:B-1----:R-:W-:Y:S05]  /*22b10*/  @!P1 NANOSLEEP.SYNCS 0x989680 ;  /* 0x009896800000995d */ /* 0x002fea0003900000 */
[----:B------:R-:W1:Y:S02]  /*22b20*/  @!P1 SYNCS.PHASECHK.TRANS64 P1, [R18+URZ+0x13200], R21 ;  /* 0x01320015120095a7 */ /* 0x000e64000802007f */
[----:B-1----:R-:W-:Y:S05]  /*22b30*/  @!P1 BRA `(.L_x_12238) ;  /* 0xfffffffc00f09947 */ /* 0x002fea000383ffff */
[----:B------:R-:W-:Y:S05]  /*22b40*/  BRA `(.L_x_12499) ;  /* 0xfffffe5000bc7947 */ /* 0x000fea000383ffff */
.L_x_12242:
[----:B-1----:R1:W2:Y:S02]  /*22b50*/  SYNCS.PHASECHK.TRANS64.TRYWAIT P1, [R14+URZ+0x13230], R3 ;  /* 0x013230030e0075a7 */ /* 0x0022a4000802017f */
[----:B--2---:R-:W-:Y:S05]  /*22b60*/  @!P1 NANOSLEEP.SYNCS 0x989680 ;  /* 0x009896800000995d */ /* 0x004fea0003900000 */
[----:B------:R-:W2:Y:S02]  /*22b70*/  @!P1 SYNCS.PHASECHK.TRANS64 P1, [R14+URZ+0x13230], R3 ;  /* 0x013230030e0095a7 */ /* 0x000ea4000802007f */
[----:B--2---:R-:W-:Y:S05]  /*22b80*/  @!P1 BRA `(.L_x_12242) ;  /* 0xfffffffc00f09947 */ /* 0x004fea000383ffff */
[----:B------:R-:W-:Y:S05]  /*22b90*/  BRA `(.L_x_12241) ;  /* 0xfffffe6400147947 */ /* 0x000fea000383ffff */
.L_x_12262:
[----:B-1----:R1:W2:Y:S02]  /*22ba0*/  SYNCS.PHASECHK.TRANS64.TRYWAIT P1, [R9+URZ+0x13230], R10 ;  /* 0x0132300a090075a7 */ /* 0x0022a4000802017f */
[----:B--2---:R-:W-:Y:S05]  /*22bb0*/  @!P1 NANOSLEEP.SYNCS 0x989680 ;  /* 0x009896800000995d */ /* 0x004fea0003900000 */
[----:B------:R-:W2:Y:S02]  /*22bc0*/  @!P1 SYNCS.PHASECHK.TRANS64 P1, [R9+URZ+0x13230], R10 ;  /* 0x0132300a090095a7 */ /* 0x000ea4000802007f */
[----:B--2---:R-:W-:Y:S05]  /*22bd0*/  @!P1 BRA `(.L_x_12262) ;  /* 0xfffffffc00f09947 */ /* 0x004fea000383ffff */
[----:B------:R-:W-:Y:S05]  /*22be0*/  BRA `(.L_x_12261) ;  /* 0xfffffea400207947 */ /* 0x000fea000383ffff */
.L_x_12267:
[----:B-1----:R1:W2:Y:S02]  /*22bf0*/  SYNCS.PHASECHK.TRANS64.TRYWAIT P1, [R20+URZ+0x13250], R10 ;  /* 0x0132500a140075a7 */ /* 0x0022a4000802017f */
[----:B--2---:R-:W-:Y:S05]  /*22c00*/  @!P1 NANOSLEEP.SYNCS 0x989680 ;  /* 0x009896800000995d */ /* 0x004fea0003900000 */
[----:B------:R-:W2:Y:S02]  /*22c10*/  @!P1 SYNCS.PHASECHK.TRANS64 P1, [R20+URZ+0x13250], R10 ;  /* 0x0132500a140095a7 */ /* 0x000ea4000802007f */
[----:B--2---:R-:W-:Y:S05]  /*22c20*/  @!P1 BRA `(.L_x_12267) ;  /* 0xfffffffc00f09947 */ /* 0x004fea000383ffff */
[----:B------:R-:W-:Y:S05]  /*22c30*/  BRA `(.L_x_12266) ;  /* 0xfffffea800907947 */ /* 0x000fea000383ffff */
.L_x_12289:
[----:B-1----:R1:W2:Y:S02]  /*22c40*/  SYNCS.PHASECHK.TRANS64.TRYWAIT P1, [R14+URZ+0x13230], R3 ;  /* 0x013230030e0075a7 */ /* 0x0022a4000802017f */
[----:B--2---:R-:W-:Y:S05]  /*22c50*/  @!P1 NANOSLEEP.SYNCS 0x989680 ;  /* 0x009896800000995d */ /* 0x004fea0003900000 */
[----:B------:R-:W2:Y:S02]  /*22c60*/  @!P1 SYNCS.PHASECHK.TRANS64 P1, [R14+URZ+0x13230], R3 ;  /* 0x013230030e0095a7 */ /* 0x000ea4000802007f */
[----:B--2---:R-:W-:Y:S05]  /*22c70*/  @!P1 BRA `(.L_x_12289) ;  /* 0xfffffffc00f09947 */ /* 0x004fea000383ffff */
[----:B------:R-:W-:Y:S05]  /*22c80*/  BRA `(.L_x_12288) ;  /* 0xfffffee800687947 */ /* 0x000fea000383ffff */
.L_x_12294:
[----:B---3--:R3:W4:Y:S02]  /*22c90*/  SYNCS.PHASECHK.TRANS64.TRYWAIT P1, [R15+URZ+0x13250], R0 ;  /* 0x013250000f0075a7 */ /* 0x008724000802017f */
[----:B----4-:R-:W-:Y:S05]  /*22ca0*/  @!P1 NANOSLEEP.SYNCS 0x989680 ;  /* 0x009896800000995d */ /* 0x010fea0003900000 */
[----:B------:R-:W4:Y:S02]  /*22cb0*/  @!P1 SYNCS.PHASECHK.TRANS64 P1, [R15+URZ+0x13250], R0 ;  /* 0x013250000f0095a7 */ /* 0x000f24000802007f */
[----:B----4-:R-:W-:Y:S05]  /*22cc0*/  @!P1 BRA `(.L_x_12294) ;  /* 0xfffffffc00f09947 */ /* 0x010fea000383ffff */
[----:B------:R-:W-:Y:S05]  /*22cd0*/  BRA `(.L_x_12293) ;  /* 0xfffffeec00d87947 */ /* 0x000fea000383ffff */
.L_x_12303:
[----:B-1----:R1:W2:Y:S02]  /*22ce0*/  SYNCS.PHASECHK.TRANS64.TRYWAIT P1, [R0+URZ+0x13230], R3 ;  /* 0x01323003000075a7 */ /* 0x0022a4000802017f */
[----:B--2---:R-:W-:Y:S05]  /*22cf0*/  @!P1 NANOSLEEP.SYNCS 0x989680 ;  /* 0x009896800000995d */ /* 0x004fea0003900000 */
[----:B------:R-:W2:Y:S02]  /*22d00*/  @!P1 SYNCS.PHASECHK.TRANS64 P1, [R0+URZ+0x13230], R3 ;  /* 0x01323003000095a7 */ /* 0x000ea4000802007f */
[----:B--2---:R-:W-:Y:S05]  /*22d10*/  @!P1 BRA `(.L_x_12303) ;  /* 0xfffffffc00f09947 */ /* 0x004fea000383ffff */
[----:B------:R-:W-:Y:S05]  /*22d20*/  BRA `(.L_x_12302) ;  /* 0xffffff0c009c7947 */ /* 0x000fea000383ffff */
.L_x_12308:
[----:B-1----:R1:W2:Y:S02]  /*22d30*/  SYNCS.PHASECHK.TRANS64.TRYWAIT P1, [R15+URZ+0x13250], R3 ;  /* 0x013250030f0075a7 */ /* 0x0022a4000802017f */
[----:B--2---:R-:W-:Y:S05]  /*22d40*/  @!P1 NANOSLEEP.SYNCS 0x989680 ;  /* 0x009896800000995d */ /* 0x004fea0003900000 */
[----:B------:R-:W2:Y:S02]  /*22d50*/  @!P1 SYNCS.PHASECHK.TRANS64 P1, [R15+URZ+0x13250], R3 ;  /* 0x013250030f0095a7 */ /* 0x000ea4000802007f */
[----:B--2---:R-:W-:Y:S05]  /*22d60*/  @!P1 BRA `(.L_x_12308) ;  /* 0xfffffffc00f09947 */ /* 0x004fea000383ffff */
[----:B------:R-:W-:Y:S05]  /*22d70*/  BRA `(.L_x_12307) ;  /* 0xffffff14000c7947 */ /* 0x000fea000383ffff */
.L_x_12323:
[----:B-1----:R1:W2:Y:S02]  /*22d80*/  SYNCS.PHASECHK.TRANS64.TRYWAIT P1, [R13+URZ+0x13250], R4 ;  /* 0x013250040d0075a7 */ /* 0x0022a4000802017f */
[----:B--2---:R-:W-:Y:S05]  /*22d90*/  @!P1 NANOSLEEP.SYNCS 0x989680 ;  /* 0x009896800000995d */ /* 0x004fea0003900000 */
[----:B------:R-:W2:Y:S02]  /*22da0*/  @!P1 SYNCS.PHASECHK.TRANS64 P1, [R13+URZ+0x13250], R4 ;  /* 0x013250040d0095a7 */ /* 0x000ea4000802007f */
[----:B--2---:R-:W-:Y:S05]  /*22db0*/  @!P1 BRA `(.L_x_12323) ;  /* 0xfffffffc00f09947 */ /* 0x004fea000383ffff */
[----:B------:R-:W-:Y:S05]  /*22dc0*/  BRA `(.L_x_12322) ;  /* 0xffffff4c00dc7947 */ /* 0x000fea000383ffff */
.L_x_12361:
[----:B------:R-:W0:Y:S01]  /*22dd0*/  S2R R10, SR_TID.X ;  /* 0x00000000000a7919 */ /* 0x000e220000002100 */
[----:B------:R-:W-:Y:S01]  /*22de0*/  BSSY B1, `(.L_x_12500) ;  /* 0x000000a000017945 */ /* 0x000fe20003800000 */
[----:B------:R-:W-:Y:S02]  /*22df0*/  IMAD.MOV.U32 R12, RZ, RZ, RZ ;  /* 0x000000ffff0c7224 */ /* 0x000fe400078e00ff */
[----:B------:R-:W-:Y:S02]  /*22e00*/  IMAD.MOV.U32 R11, RZ, RZ, 0x1f ;  /* 0x0000001fff0b7424 */ /* 0x000fe400078e00ff */
[----:B------:R-:W-:Y:S01]  /*22e10*/  IMAD.MOV.U32 R15, RZ, RZ, -0x1 ;  /* 0xffffffffff0f7424 */ /* 0x000fe200078e00ff */
[----:B0-----:R-:W-:-:S04]  /*22e20*/  SHF.R.U32.HI R10, RZ, 0x5, R10 ;  /* 0x00000005ff0a7819 */ /* 0x001fc8000001160a */
[----:B------:R-:W-:-:S05]  /*22e30*/  LOP3.LUT R10, R10, 0x3, RZ, 0xc0, !PT ;  /* 0x000000030a0a7812 */ /* 0x000fca00078ec0ff */
[----:B-1----:R-:W-:-:S07]  /*22e40*/  IMAD.MOV.U32 R13, RZ, RZ, R10 ;  /* 0x000000ffff0d7224 */ /* 0x002fce00078e000a */
[----:B------:R-:W-:Y:S05]  /*22e50*/  WARPSYNC.COLLECTIVE R15, `(.L_x_12501) ;  /* 0x000000000f087348 */ /* 0x000fea0003c00000 */
[----:B------:R0:W1:Y:S02]  /*22e60*/  SHFL.IDX P6, R14, R13, R12, R11 ;  /* 0x0000000c0d0e7389 */ /* 0x00006400000c000b */
[----:B01----:R-:W-:Y:S01]  /*22e70*/  ENDCOLLECTIVE ;  /* 0x000000000000791b */ /* 0x003fe20003800000 */
.L_x_12501:
[----:B------:R-:W-:Y:S05]  /*22e80*/  BSYNC B1 ;  /* 0x0000000000017941 */ /* 0x000fea0003800000 */
.L_x_12500:
[----:B------:R-:W-:Y:S05]  /*22e90*/  BRA `(.L_x_12502) ;  /* 0xffffffa000947947 */ /* 0x000fea000383ffff */
.L_x_12363:
[----:B------:R-:W-:Y:S01]  /*22ea0*/  BSSY B1, `(.L_x_12503) ;  /* 0x0000006000017945 */ /* 0x000fe20003800000 */
[----:B------:R-:W-:-:S07]  /*22eb0*/  IMAD.MOV.U32 R15, RZ, RZ, -0x1 ;  /* 0xffffffffff0f7424 */ /* 0x000fce00078e00ff */
[----:B01----:R-:W-:Y:S05]  /*22ec0*/  WARPSYNC.COLLECTIVE R15, `(.L_x_12504) ;  /* 0x000000000f0c7348 */ /* 0x003fea0003c00000 */
[----:B------:R-:W-:Y:S02]  /*22ed0*/  ELECT P6, UR62, PT ;  /* 0x00000000003e782f */ /* 0x000fe400038c0000 */
[----:B------:R-:W-:Y:S01]  /*22ee0*/  MOV R14, UR62 ;  /* 0x0000003e000e7c02 */ /* 0x000fe20008000f00 */
[----:B01----:R-:W-:Y:S10]  /*22ef0*/  ENDCOLLECTIVE ;  /* 0x000000000000791b */ /* 0x003ff40003800000 */
.L_x_12504:
[----:B------:R-:W-:Y:S05]  /*22f00*/  BSYNC B1 ;  /* 0x0000000000017941 */ /* 0x000fea0003800000 */
.L_x_12503:
[----:B------:R-:W-:Y:S05]  /*22f10*/  BRA `(.L_x_12362) ;  /* 0xffffffa0008c7947 */ /* 0x000fea000383ffff */
.L_x_12365:
[----:B0-----:R0:W2:Y:S02]  /*22f20*/  SYNCS.PHASECHK.TRANS64.TRYWAIT P0, [R19+URZ+0x13220], R5 ;  /* 0x01322005130075a7 */ /* 0x0010a4000800017f */
[----:B--2---:R-:W-:Y:S05]  /*22f30*/  @!P0 NANOSLEEP.SYNCS 0x989680 ;  /* 0x009896800000895d */ /* 0x004fea0003900000 */
[----:B------:R-:W2:Y:S02]  /*22f40*/  @!P0 SYNCS.PHASECHK.TRANS64 P0, [R19+URZ+0x13220], R5 ;  /* 0x01322005130085a7 */ /* 0x000ea4000800007f */
[----:B--2---:R-:W-:Y:S05]  /*22f50*/  @!P0 BRA `(.L_x_12365) ;  /* 0xfffffffc00f08947 */ /* 0x004fea000383ffff */
[----:B------:R-:W-:Y:S05]  /*22f60*/  BRA `(.L_x_12505) ;  /* 0xffffffa0009c7947 */ /* 0x000fea000383ffff */
.L_x_12369:
[----:B0-----:R0:W2:Y:S02]  /*22f70*/  SYNCS.PHASECHK.TRANS64.TRYWAIT P0, [R5+URZ+0x132a0], R7 ;  /* 0x0132a007050075a7 */ /* 0x0010a4000800017f */
[----:B--2---:R-:W-:Y:S05]  /*22f80*/  @!P0 NANOSLEEP.SYNCS 0x989680 ;  /* 0x009896800000895d */ /* 0x004fea0003900000 */
[----:B------:R-:W2:Y:S02]  /*22f90*/  @!P0 SYNCS.PHASECHK.TRANS64 P0, [R5+URZ+0x132a0], R7 ;  /* 0x0132a007050085a7 */ /* 0x000ea4000800007f */
[----:B--2---:R-:W-:Y:S05]  /*22fa0*/  @!P0 BRA `(.L_x_12369) ;  /* 0xfffffffc00f08947 */ /* 0x004fea000383ffff */
[----:B------:R-:W-:Y:S05]  /*22fb0*/  BRA `(.L_x_12506) ;  /* 0xffffffa000bc7947 */ /* 0x000fea000383ffff */
.L_x_12374:
[----:B--2---:R2:W3:Y:S02]  /*22fc0*/  SYNCS.PHASECHK.TRANS64.TRYWAIT P0, [R5+URZ+0x132c0], R7 ;  /* 0x0132c007050075a7 */ /* 0x0044e4000800017f */
[----:B---3--:R-:W-:Y:S05]  /*22fd0*/  @!P0 NANOSLEEP.SYNCS 0x989680 ;  /* 0x009896800000895d */ /* 0x008fea0003900000 */
[----:B------:R-:W3:Y:S02]  /*22fe0*/  @!P0 SYNCS.PHASECHK.TRANS64 P0, [R5+URZ+0x132c0], R7 ;  /* 0x0132c007050085a7 */ /* 0x000ee4000800007f */
[----:B---3--:R-:W-:Y:S05]  /*22ff0*/  @!P0 BRA `(.L_x_12374) ;  /* 0xfffffffc00f08947 */ /* 0x008fea000383ffff */
[----:B------:R-:W-:Y:S05]  /*23000*/  BRA `(.L_x_12507) ;  /* 0xffffffa4003c7947 */ /* 0x000fea000383ffff */
.L_x_12381:
[----:B0-----:R0:W2:Y:S02]  /*23010*/  SYNCS.PHASECHK.TRANS64.TRYWAIT P1, [R5+URZ+0x132a0], R7 ;  /* 0x0132a007050075a7 */ /* 0x0010a4000802017f */
[----:B--2---:R-:W-:Y:S05]  /*23020*/  @!P1 NANOSLEEP.SYNCS 0x989680 ;  /* 0x009896800000995d */ /* 0x004fea0003900000 */
[----:B------:R-:W2:Y:S02]  /*23030*/  @!P1 SYNCS.PHASECHK.TRANS64 P1, [R5+URZ+0x132a0], R7 ;  /* 0x0132a007050095a7 */ /* 0x000ea4000802007f */
[----:B--2---:R-:W-:Y:S05]  /*23040*/  @!P1 BRA `(.L_x_12381) ;  /* 0xfffffffc00f09947 */ /* 0x004fea000383ffff */
[----:B------:R-:W-:Y:S05]  /*23050*/  BRA `(.L_x_12508) ;  /* 0xffffffa800107947 */ /* 0x000fea000383ffff */
.L_x_12386:
[----:B--2---:R2:W3:Y:S02]  /*23060*/  SYNCS.PHASECHK.TRANS64.TRYWAIT P1, [R5+URZ+0x132c0], R7 ;  /* 0x0132c007050075a7 */ /* 0x0044e4000802017f */
[----:B---3--:R-:W-:Y:S05]  /*23070*/  @!P1 NANOSLEEP.SYNCS 0x989680 ;  /* 0x009896800000995d */ /* 0x008fea0003900000 */
[----:B------:R-:W3:Y:S02]  /*23080*/  @!P1 SYNCS.PHASECHK.TRANS64 P1, [R5+URZ+0x132c0], R7 ;  /* 0x0132c007050095a7 */ /* 0x000ee4000802007f */
[----:B---3--:R-:W-:Y:S05]  /*23090*/  @!P1 BRA `(.L_x_12386) ;  /* 0xfffffffc00f09947 */ /* 0x008fea000383ffff */
[----:B------:R-:W-:Y:S05]  /*230a0*/  BRA `(.L_x_12509) ;  /* 0xffffffa8008c7947 */ /* 0x000fea000383ffff */
.L_x_12411:
[----:B------:R-:W2:Y:S01]  /*230b0*/  S2R R20, SR_TID.X ;  /* 0x0000000000147919 */ /* 0x000ea20000002100 */
[----:B------:R-:W-:Y:S01]  /*230c0*/  BSSY B0, `(.L_x_12510) ;  /* 0x000000a000007945 */ /* 0x000fe20003800000 */
[----:B------:R-:W-:Y:S02]  /*230d0*/  IMAD.MOV.U32 R12, RZ, RZ, RZ ;  /* 0x000000ffff0c7224 */ /* 0x000fe400078e00ff */
[----:B------:R-:W-:Y:S02]  /*230e0*/  IMAD.MOV.U32 R11, RZ, RZ, 0x1f ;  /* 0x0000001fff0b7424 */ /* 0x000fe400078e00ff */
[----:B------:R-:W-:Y:S01]  /*230f0*/  IMAD.MOV.U32 R15, RZ, RZ, -0x1 ;  /* 0xffffffffff0f7424 */ /* 0x000fe200078e00ff */
[----:B--2---:R-:W-:-:S04]  /*23100*/  SHF.R.U32.HI R20, RZ, 0x5, R20 ;  /* 0x00000005ff147819 */ /* 0x004fc80000011614 */
[----:B------:R-:W-:-:S05]  /*23110*/  LOP3.LUT R20, R20, 0x3, RZ, 0xc0, !PT ;  /* 0x0000000314147812 */ /* 0x000fca00078ec0ff */
[----:B-1----:R-:W-:-:S07]  /*23120*/  IMAD.MOV.U32 R13, RZ, RZ, R20 ;  /* 0x000000ffff0d7224 */ /* 0x002fce00078e0014 */
[----:B0-----:R-:W-:Y:S05]  /*23130*/  WARPSYNC.COLLECTIVE R15, `(.L_x_12511) ;  /* 0x000000000f087348 */ /* 0x001fea0003c00000 */
[----:B------:R1:W2:Y:S02]  /*23140*/  SHFL.IDX P6, R14, R13, R12, R11 ;  /* 0x0000000c0d0e7389 */ /* 0x0002a400000c000b */
[----:B012---:R-:W-:Y:S01]  /*23150*/  ENDCOLLECTIVE ;  /* 0x000000000000791b */ /* 0x007fe20003800000 */
.L_x_12511:
[----:B------:R-:W-:Y:S05]  /*23160*/  BSYNC B0 ;  /* 0x0000000000007941 */ /* 0x000fea0003800000 */
.L_x_12510:
[----:B------:R-:W-:Y:S05]  /*23170*/  BRA `(.L_x_12512) ;  /* 0xffffffb800a07947 */ /* 0x000fea000383ffff */
.L_x_12413:
[----:B------:R-:W-:Y:S01]  /*23180*/  BSSY B0, `(.L_x_12513) ;  /* 0x0000006000007945 */ /* 0x000fe20003800000 */
[----:B------:R-:W-:-:S07]  /*23190*/  IMAD.MOV.U32 R15, RZ, RZ, -0x1 ;  /* 0xffffffffff0f7424 */ /* 0x000fce00078e00ff */
[----:B012---:R-:W-:Y:S05]  /*231a0*/  WARPSYNC.COLLECTIVE R15, `(.L_x_12514) ;  /* 0x000000000f0c7348 */ /* 0x007fea0003c00000 */
[----:B------:R-:W-:Y:S02]  /*231b0*/  ELECT P6, UR62, PT ;  /* 0x00000000003e782f */ /* 0x000fe400038c0000 */
[----:B------:R-:W-:Y:S01]  /*231c0*/  MOV R14, UR62 ;  /* 0x0000003e000e7c02 */ /* 0x000fe20008000f00 */
[----:B012---:R-:W-:Y:S10]  /*231d0*/  ENDCOLLECTIVE ;  /* 0x000000000000791b */ /* 0x007ff40003800000 */
.L_x_12514:
[----:B------:R-:W-:Y:S05]  /*231e0*/  BSYNC B0 ;  /* 0x0000000000007941 */ /* 0x000fea0003800000 */
.L_x_12513:
[----:B------:R-:W-:Y:S05]  /*231f0*/  BRA `(.L_x_12515) ;  /* 0xffffffb800a07947 */ /* 0x000fea000383ffff */
.L_x_12415:
[----:B--2---:R2:W3:Y:S02]  /*23200*/  SYNCS.PHASECHK.TRANS64.TRYWAIT P0, [R4+URZ+0x13280], R3 ;  /* 0x01328003040075a7 */ /* 0x0044e4000800017f */
[----:B---3--:R-:W-:Y:S05]  /*23210*/  @!P0 NANOSLEEP.SYNCS 0x989680 ;  /* 0x009896800000895d */ /* 0x008fea0003900000 */
[----:B------:R-:W3:Y:S02]  /*23220*/  @!P0 SYNCS.PHASECHK.TRANS64 P0, [R4+URZ+0x13280], R3 ;  /* 0x01328003040085a7 */ /* 0x000ee4000800007f */
[----:B---3--:R-:W-:Y:S05]  /*23230*/  @!P0 BRA `(.L_x_12415) ;  /* 0xfffffffc00f08947 */ /* 0x008fea000383ffff */
[----:B------:R-:W-:Y:S05]  /*23240*/  BRA `(.L_x_12516) ;  /* 0xffffffbc00087947 */ /* 0x000fea000383ffff */
.L_x_12417:
[----:B---3--:R3:W4:Y:S02]  /*23250*/  SYNCS.PHASECHK.TRANS64.TRYWAIT P0, [R4+URZ+0x13240], R3 ;  /* 0x01324003040075a7 */ /* 0x008724000800017f */
[----:B----4-:R-:W-:Y:S05]  /*23260*/  @!P0 NANOSLEEP.SYNCS 0x989680 ;  /* 0x009896800000895d */ /* 0x010fea0003900000 */
[----:B------:R-:W4:Y:S02]  /*23270*/  @!P0 SYNCS.PHASECHK.TRANS64 P0, [R4+URZ+0x13240], R3 ;  /* 0x01324003040085a7 */ /* 0x000f24000800007f */
[----:B----4-:R-:W-:Y:S05]  /*23280*/  @!P0 BRA `(.L_x_12417) ;  /* 0xfffffffc00f08947 */ /* 0x010fea000383ffff */
[----:B------:R-:W-:Y:S05]  /*23290*/  BRA `(.L_x_12517) ;  /* 0xffffffbc005c7947 */ /* 0x000fea000383ffff */
.L_x_12421:
[----:B------:R-:W2:Y:S01]  /*232a0*/  LDL.LU R11, [R1+0x18] ;  /* 0x00001800010b7983 */ /* 0x000ea20000300800 */
[----:B------:R-:W-:Y:S01]  /*232b0*/  IMAD.MOV.U32 R6, RZ, RZ, R12 ;  /* 0x000000ffff067224 */ /* 0x000fe200078e000c */
[----:B------:R-:W-:Y:S01]  /*232c0*/  LOP3.LUT R10, R10, 0x7f, RZ, 0xc0, !PT ;  /* 0x0000007f0a0a7812 */ /* 0x000fe200078ec0ff */
[----:B-1----:R-:W-:Y:S02]  /*232d0*/  IMAD.MOV.U32 R13, RZ, RZ, R4 ;  /* 0x000000ffff0d7224 */ /* 0x002fe400078e0004 */
[----:B------:R-:W-:Y:S01]  /*232e0*/  IMAD.MOV.U32 R12, RZ, RZ, RZ ;  /* 0x000000ffff0c7224 */ /* 0x000fe200078e00ff */
[----:B------:R-:W-:Y:S01]  /*232f0*/  SHF.R.U32.HI R10, RZ, 0x2, R10 ;  /* 0x00000002ff0a7819 */ /* 0x000fe2000001160a */
[----:B------:R-:W-:-:S04]  /*23300*/  IMAD.MOV.U32 R15, RZ, RZ, -0x1 ;  /* 0xffffffffff0f7424 */ /* 0x000fc800078e00ff */
        /* <DEDUP_REMOVED lines=8> */
.L_x_12518:
[----:B------:R-:W-:Y:S02]  /*23390*/  IMAD.MOV.U32 R13, RZ, RZ, R0 ;  /* 0x000000ffff0d7224 */ /* 0x000fe400078e0000 */
[----:B------:R-:W-:-:S07]  /*233a0*/  IMAD.MOV.U32 R7, RZ, RZ, R14 ;  /* 0x000000ffff077224 */ /* 0x000fce00078e000e */
[----:B------:R-:W-:Y:S05]  /*233b0*/  WARPSYNC.COLLECTIVE R15, `(.L_x_12519) ;  /* 0x000000000f087348 */ /* 0x000fea0003c00000 */
[----:B------:R0:W1:Y:S02]  /*233c0*/  SHFL.IDX P6, R14, R13, R12, R11 ;  /* 0x0000000c0d0e7389 */ /* 0x00006400000c000b */
[----:B01----:R-:W-:Y:S01]  /*233d0*/  ENDCOLLECTIVE ;  /* 0x000000000000791b */ /* 0x003fe20003800000 */
.L_x_12519:
[----:B------:R-:W-:Y:S02]  /*233e0*/  IMAD.MOV.U32 R13, RZ, RZ, R4 ;  /* 0x000000ffff0d7224 */ /* 0x000fe400078e0004 */
[----:B------:R-:W-:Y:S02]  /*233f0*/  IMAD.MOV.U32 R12, RZ, RZ, 0x1 ;  /* 0x00000001ff0c7424 */ /* 0x000fe400078e00ff */
[----:B------:R-:W-:-:S07]  /*23400*/  IMAD.MOV.U32 R8, RZ, RZ, R14 ;  /* 0x000000ffff087224 */ /* 0x000fce00078e000e */
[----:B------:R-:W-:Y:S05]  /*23410*/  WARPSYNC.COLLECTIVE R15, `(.L_x_12520) ;  /* 0x000000000f087348 */ /* 0x000fea0003c00000 */
[----:B------:R0:W1:Y:S02]  /*23420*/  SHFL.IDX P6, R14, R13, R12, R11 ;  /* 0x0000000c0d0e7389 */ /* 0x00006400000c000b */
[----:B01----:R-:W-:Y:S01]  /*23430*/  ENDCOLLECTIVE ;  /* 0x000000000000791b */ /* 0x003fe20003800000 */
.L_x_12520:
        /* <DEDUP_REMOVED lines=8> */
[----:B------:R-:W-:Y:S01]  /*234c0*/  ISETP.GE.AND P1, PT, R10, R5, PT ;  /* 0x000000050a00720c */ /* 0x000fe20003f26270 */
[----:B------:R-:W-:-:S12]  /*234d0*/  IMAD.MOV.U32 R7, RZ, RZ, R14 ;  /* 0x000000ffff077224 */ /* 0x000fd800078e000e */
[----:B0-----:R-:W-:Y:S05]  /*234e0*/  WARPSYNC.COLLECTIVE R15, `(.L_x_12521) ;  /* 0x000000000f087348 */ /* 0x001fea0003c00000 */
[----:B------:R1:W2:Y:S02]  /*234f0*/  SHFL.IDX P6, R14, R13, R12, R11 ;  /* 0x0000000c0d0e7389 */ /* 0x0002a400000c000b */
[----:B012---:R-:W-:Y:S01]  /*23500*/  ENDCOLLECTIVE ;  /* 0x000000000000791b */ /* 0x007fe20003800000 */
.L_x_12521:
[----:B------:R-:W-:Y:S02]  /*23510*/  IMAD.MOV.U32 R13, RZ, RZ, R4 ;  /* 0x000000ffff0d7224 */ /* 0x000fe400078e0004 */
[----:B------:R-:W-:Y:S02]  /*23520*/  IMAD.MOV.U32 R12, RZ, RZ, 0x2 ;  /* 0x00000002ff0c7424 */ /* 0x000fe400078e00ff */
[----:B------:R-:W-:-:S07]  /*23530*/  IMAD.MOV.U32 R8, RZ, RZ, R14 ;  /* 0x000000ffff087224 */ /* 0x000fce00078e000e */
[----:B------:R-:W-:Y:S05]  /*23540*/  WARPSYNC.COLLECTIVE R15, `(.L_x_12522) ;  /* 0x000000000f087348 */ /* 0x000fea0003c00000 */
[----:B------:R0:W1:Y:S02]  /*23550*/  SHFL.IDX P6, R14, R13, R12, R11 ;  /* 0x0000000c0d0e7389 */ /* 0x00006400000c000b */
[----:B01----:R-:W-:Y:S01]  /*23560*/  ENDCOLLECTIVE ;  /* 0x000000000000791b */ /* 0x003fe20003800000 */
.L_x_12522:
        /* <DEDUP_REMOVED lines=14> */
.L_x_12523:
[----:B------:R-:W-:Y:S02]  /*23650*/  IMAD.MOV.U32 R13, RZ, RZ, R4 ;  /* 0x000000ffff0d7224 */ /* 0x000fe400078e0004 */
[----:B------:R-:W-:Y:S02]  /*23660*/  IMAD.MOV.U32 R12, RZ, RZ, 0x3 ;  /* 0x00000003ff0c7424 */ /* 0x000fe400078e00ff */
[----:B------:R-:W-:-:S07]  /*23670*/  IMAD.MOV.U32 R8, RZ, RZ, R14 ;  /* 0x000000ffff087224 */ /* 0x000fce00078e000e */
[----:B------:R-:W-:Y:S05]  /*23680*/  WARPSYNC.COLLECTIVE R15, `(.L_x_12524) ;  /* 0x000000000f087348 */ /* 0x000fea0003c00000 */
[----:B------:R0:W1:Y:S02]  /*23690*/  SHFL.IDX P6, R14, R13, R12, R11 ;  /* 0x0000000c0d0e7389 */ /* 0x00006400000c000b */
[----:B01----:R-:W-:Y:S01]  /*236a0*/  ENDCOLLECTIVE ;  /* 0x000000000000791b */ /* 0x003fe20003800000 */
.L_x_12524:
        /* <DEDUP_REMOVED lines=14> */
.L_x_12525:
[----:B------:R-:W-:Y:S02]  /*23790*/  IMAD.MOV.U32 R13, RZ, RZ, R3 ;  /* 0x000000ffff0d7224 */ /* 0x000fe400078e0003 */
[----:B------:R-:W-:Y:S02]  /*237a0*/  IMAD.MOV.U32 R12, RZ, RZ, RZ ;  /* 0x000000ffff0c7224 */ /* 0x000fe400078e00ff */
[----:B------:R-:W-:-:S07]  /*237b0*/  IMAD.MOV.U32 R8, RZ, RZ, R14 ;  /* 0x000000ffff087224 */ /* 0x000fce00078e000e */
[----:B------:R-:W-:Y:S05]  /*237c0*/  WARPSYNC.COLLECTIVE R15, `(.L_x_12526) ;  /* 0x000000000f087348 */ /* 0x000fea0003c00000 */
[----:B------:R0:W1:Y:S02]  /*237d0*/  SHFL.IDX P6, R14, R13, R12, R11 ;  /* 0x0000000c0d0e7389 */ /* 0x00006400000c000b */
[----:B01----:R-:W-:Y:S01]  /*237e0*/  ENDCOLLECTIVE ;  /* 0x000000000000791b */ /* 0x003fe20003800000 */
.L_x_12526:
        /* <DEDUP_REMOVED lines=14> */
.L_x_12527:
[----:B------:R-:W-:Y:S02]  /*238d0*/  IMAD.MOV.U32 R13, RZ, RZ, R3 ;  /* 0x000000ffff0d7224 */ /* 0x000fe400078e0003 */
[----:B------:R-:W-:Y:S02]  /*238e0*/  IMAD.MOV.U32 R12, RZ, RZ, 0x1 ;  /* 0x00000001ff0c7424 */ /* 0x000fe400078e00ff */
[----:B------:R-:W-:-:S07]  /*238f0*/  IMAD.MOV.U32 R7, RZ, RZ, R14 ;  /* 0x000000ffff077224 */ /* 0x000fce00078e000e */
[----:B------:R-:W-:Y:S05]  /*23900*/  WARPSYNC.COLLECTIVE R15, `(.L_x_12528) ;  /* 0x000000000f087348 */ /* 0x000fea0003c00000 */
[----:B------:R0:W1:Y:S02]  /*23910*/  SHFL.IDX P6, R14, R13, R12, R11 ;  /* 0x0000000c0d0e7389 */ /* 0x00006400000c000b */
[----:B01----:R-:W-:Y:S01]  /*23920*/  ENDCOLLECTIVE ;  /* 0x000000000000791b */ /* 0x003fe20003800000 */
.L_x_12528:
[----:B------:R-:W-:-:S05]  /*23930*/  @!P2 IADD3 R7, P1, R21, R7, RZ ;  /* 0x000000071507a210 */ /* 0x000fca0007f3e0ff */
[----:B------:R-:W-:Y:S02]  /*23940*/  @!P2 IMAD.X R0, RZ, RZ, R0, P1 ;  /* 0x000000ffff00a224 */ /* 0x000fe400008e0600 */
[----:B------:R-:W-:Y:S02]  /*23950*/  @!P2 IMAD.MOV.U32 R8, RZ, RZ, R7 ;  /* 0x000000ffff08a224 */ /* 0x000fe400078e0007 */
        /* <DEDUP_REMOVED lines=10> */
.L_x_12529:
[----:B------:R-:W-:Y:S01]  /*23a00*/  IMAD.MOV.U32 R2, RZ, RZ, R14 ;  /* 0x000000ffff027224 */ /* 0x000fe200078e000e */
[----:B------:R-:W-:Y:S06]  /*23a10*/  BRA `(.L_x_12530) ;  /* 0xffffffc000607947 */ /* 0x000fec000383ffff */
.L_x_12424:
[----:B--2---:R2:W3:Y:S02]  /*23a20*/  SYNCS.PHASECHK.TRANS64.TRYWAIT P0, [R19+URZ+0x13220], R0 ;  /* 0x01322000130075a7 */ /* 0x0044e4000800017f */
[----:B---3--:R-:W-:Y:S05]  /*23a30*/  @!P0 NANOSLEEP.SYNCS 0x989680 ;  /* 0x009896800000895d */ /* 0x008fea0003900000 */
[----:B------:R-:W3:Y:S02]  /*23a40*/  @!P0 SYNCS.PHASECHK.TRANS64 P0, [R19+URZ+0x13220], R0 ;  /* 0x01322000130085a7 */ /* 0x000ee4000800007f */
[----:B---3--:R-:W-:Y:S05]  /*23a50*/  @!P0 BRA `(.L_x_12424) ;  /* 0xfffffffc00f08947 */ /* 0x008fea000383ffff */
[----:B------:R-:W-:Y:S05]  /*23a60*/  BRA `(.L_x_12531) ;  /* 0xffffffc000bc7947 */ /* 0x000fea000383ffff */
.L_x_12430:
[----:B---3--:R3:W4:Y:S02]  /*23a70*/  SYNCS.PHASECHK.TRANS64.TRYWAIT P0, [R6+URZ+0x13280], R5 ;  /* 0x01328005060075a7 */ /* 0x008724000800017f */
[----:B----4-:R-:W-:Y:S05]  /*23a80*/  @!P0 NANOSLEEP.SYNCS 0x989680 ;  /* 0x009896800000895d */ /* 0x010fea0003900000 */
[----:B------:R-:W4:Y:S02]  /*23a90*/  @!P0 SYNCS.PHASECHK.TRANS64 P0, [R6+URZ+0x13280], R5 ;  /* 0x01328005060085a7 */ /* 0x000f24000800007f */
[----:B----4-:R-:W-:Y:S05]  /*23aa0*/  @!P0 BRA `(.L_x_12430) ;  /* 0xfffffffc00f08947 */ /* 0x010fea000383ffff */
[----:B------:R-:W-:Y:S05]  /*23ab0*/  BRA `(.L_x_12532) ;  /* 0xffffffc400687947 */ /* 0x000fea000383ffff */
.L_x_12435:
[----:B--2---:R2:W4:Y:S02]  /*23ac0*/  SYNCS.PHASECHK.TRANS64.TRYWAIT P0, [R6+URZ+0x13240], R5 ;  /* 0x01324005060075a7 */ /* 0x004524000800017f */
[----:B----4-:R-:W-:Y:S05]  /*23ad0*/  @!P0 NANOSLEEP.SYNCS 0x989680 ;  /* 0x009896800000895d */ /* 0x010fea0003900000 */
[----:B------:R-:W4:Y:S02]  /*23ae0*/  @!P0 SYNCS.PHASECHK.TRANS64 P0, [R6+URZ+0x13240], R5 ;  /* 0x01324005060085a7 */ /* 0x000f24000800007f */
[----:B----4-:R-:W-:Y:S05]  /*23af0*/  @!P0 BRA `(.L_x_12435) ;  /* 0xfffffffc00f08947 */ /* 0x010fea000383ffff */
[----:B------:R-:W-:Y:S05]  /*23b00*/  BRA `(.L_x_12533) ;  /* 0xffffffc400e47947 */ /* 0x000fea000383ffff */
.L_x_12441:
[----:B---3--:R3:W4:Y:S02]  /*23b10*/  SYNCS.PHASECHK.TRANS64.TRYWAIT P0, [R3+URZ+0x13270], R4 ;  /* 0x01327004030075a7 */ /* 0x008724000800017f */
[----:B----4-:R-:W-:Y:S05]  /*23b20*/  @!P0 NANOSLEEP.SYNCS 0x989680 ;  /* 0x009896800000895d */ /* 0x010fea0003900000 */
[----:B------:R-:W4:Y:S02]  /*23b30*/  @!P0 SYNCS.PHASECHK.TRANS64 P0, [R3+URZ+0x13270], R4 ;  /* 0x01327004030085a7 */ /* 0x000f24000800007f */
[----:B----4-:R-:W-:Y:S05]  /*23b40*/  @!P0 BRA `(.L_x_12441) ;  /* 0xfffffffc00f08947 */ /* 0x010fea000383ffff */
[----:B------:R-:W-:Y:S05]  /*23b50*/  BRA `(.L_x_12534) ;  /* 0xffffffc800807947 */ /* 0x000fea000383ffff */
.L_x_12443:
[----:B---3--:R3:W4:Y:S02]  /*23b60*/  SYNCS.PHASECHK.TRANS64.TRYWAIT P0, [R3+URZ+0x13260], R4 ;  /* 0x01326004030075a7 */ /* 0x008724000800017f */
[----:B----4-:R-:W-:Y:S05]  /*23b70*/  @!P0 NANOSLEEP.SYNCS 0x989680 ;  /* 0x009896800000895d */ /* 0x010fea0003900000 */
[----:B------:R-:W4:Y:S02]  /*23b80*/  @!P0 SYNCS.PHASECHK.TRANS64 P0, [R3+URZ+0x13260], R4 ;  /* 0x01326004030085a7 */ /* 0x000f24000800007f */
[----:B----4-:R-:W-:Y:S05]  /*23b90*/  @!P0 BRA `(.L_x_12443) ;  /* 0xfffffffc00f08947 */ /* 0x010fea000383ffff */
[----:B------:R-:W-:Y:S05]  /*23ba0*/  BRA `(.L_x_12535) ;  /* 0xffffffc800887947 */ /* 0x000fea000383ffff */
.L_x_12450:
[----:B--2---:R2:W3:Y:S02]  /*23bb0*/  SYNCS.PHASECHK.TRANS64.TRYWAIT P1, [R0+URZ+0x13270], R3 ;  /* 0x01327003000075a7 */ /* 0x0044e4000802017f */
[----:B---3--:R-:W-:Y:S05]  /*23bc0*/  @!P1 NANOSLEEP.SYNCS 0x989680 ;  /* 0x009896800000995d */ /* 0x008fea0003900000 */
[----:B------:R-:W3:Y:S02]  /*23bd0*/  @!P1 SYNCS.PHASECHK.TRANS64 P1, [R0+URZ+0x13270], R3 ;  /* 0x01327003000095a7 */ /* 0x000ee4000802007f */
[----:B---3--:R-:W-:Y:S05]  /*23be0*/  @!P1 BRA `(.L_x_12450) ;  /* 0xfffffffc00f09947 */ /* 0x008fea000383ffff */
[----:B------:R-:W-:Y:S05]  /*23bf0*/  BRA `(.L_x_12536) ;  /* 0xffffffd000207947 */ /* 0x000fea000383ffff */
.L_x_12452:
[----:B--2---:R2:W3:Y:S02]  /*23c00*/  SYNCS.PHASECHK.TRANS64.TRYWAIT P1, [R0+URZ+0x13260], R3 ;  /* 0x01326003000075a7 */ /* 0x0044e4000802017f */
[----:B---3--:R-:W-:Y:S05]  /*23c10*/  @!P1 NANOSLEEP.SYNCS 0x989680 ;  /* 0x009896800000995d */ /* 0x008fea0003900000 */
[----:B------:R-:W3:Y:S02]  /*23c20*/  @!P1 SYNCS.PHASECHK.TRANS64 P1, [R0+URZ+0x13260], R3 ;  /* 0x01326003000095a7 */ /* 0x000ee4000802007f */
[----:B---3--:R-:W-:Y:S05]  /*23c30*/  @!P1 BRA `(.L_x_12452) ;  /* 0xfffffffc00f09947 */ /* 0x008fea000383ffff */
[----:B------:R-:W-:Y:S05]  /*23c40*/  BRA `(.L_x_12537) ;  /* 0xffffffd000287947 */ /* 0x000fea000383ffff */
.L_x_12456:
[----:B------:R-:W-:Y:S01]  /*23c50*/  BSSY B0, `(.L_x_12538) ;  /* 0x0000008000007945 */ /* 0x000fe20003800000 */
[----:B-1----:R-:W-:Y:S02]  /*23c60*/  IMAD.MOV.U32 R13, RZ, RZ, R24 ;  /* 0x000000ffff0d7224 */ /* 0x002fe400078e0018 */
[----:B------:R-:W-:Y:S02]  /*23c70*/  IMAD.MOV.U32 R12, RZ, RZ, RZ ;  /* 0x000000ffff0c7224 */ /* 0x000fe400078e00ff */
[----:B------:R-:W-:Y:S02]  /*23c80*/  IMAD.MOV.U32 R11, RZ, RZ, 0x1f ;  /* 0x0000001fff0b7424 */ /* 0x000fe400078e00ff */
[----:B------:R-:W-:-:S07]  /*23c90*/  IMAD.MOV.U32 R15, RZ, RZ, -0x1 ;  /* 0xffffffffff0f7424 */ /* 0x000fce00078e00ff */
[----:B---3--:R-:W-:Y:S05]  /*23ca0*/  WARPSYNC.COLLECTIVE R15, `(.L_x_12539) ;  /* 0x000000000f087348 */ /* 0x008fea0003c00000 */
[----:B------:R0:W1:Y:S02]  /*23cb0*/  SHFL.IDX P6, R14, R13, R12, R11 ;  /* 0x0000000c0d0e7389 */ /* 0x00006400000c000b */
[----:B01-3--:R-:W-:Y:S01]  /*23cc0*/  ENDCOLLECTIVE ;  /* 0x000000000000791b */ /* 0x00bfe20003800000 */
.L_x_12539:
[----:B------:R-:W-:Y:S05]  /*23cd0*/  BSYNC B0 ;  /* 0x0000000000007941 */ /* 0x000fea0003800000 */
.L_x_12538:
        /* <DEDUP_REMOVED lines=9> */
.L_x_12540:
        /* <DEDUP_REMOVED lines=24> */
.L_x_12541:
[----:B------:R-:W-:Y:S01]  /*23ef0*/  IMAD.MOV.U32 R12, RZ, RZ, 0x2 ;  /* 0x00000002ff0c7424 */ /* 0x000fe200078e00ff */
[----:B------:R-:W-:-:S05]  /*23f00*/  SEL R3, R14, RZ, P1 ;  /* 0x000000ff0e037207 */ /* 0x000fca0000800000 */
[----:B------:R-:W-:-:S04]  /*23f10*/  IMAD.IADD R2, R2, 0x1, R3 ;  /* 0x0000000102027824 */ /* 0x000fc800078e0203 */
[----:B------:R-:W-:-:S07]  /*23f20*/  IMAD.MOV.U32 R13, RZ, RZ, R2 ;  /* 0x000000ffff0d7224 */ /* 0x000fce00078e0002 */
[----:B------:R-:W-:Y:S05]  /*23f30*/  WARPSYNC.COLLECTIVE R15, `(.L_x_12542) ;  /* 0x000000000f087348 */ /* 0x000fea0003c00000 */
[----:B------:R0:W1:Y:S02]  /*23f40*/  SHFL.UP P6, R14, R13, R12, R11 ;  /* 0x0400000c0d0e7389 */ /* 0x00006400000c000b */
[----:B01----:R-:W-:Y:S01]  /*23f50*/  ENDCOLLECTIVE ;  /* 0x000000000000791b */ /* 0x003fe20003800000 */
.L_x_12542:
[----:B------:R-:W-:Y:S01]  /*23f60*/  IMAD.MOV.U32 R12, RZ, RZ, 0x4 ;  /* 0x00000004ff0c7424 */ /* 0x000fe200078e00ff */
[----:B------:R-:W-:-:S05]  /*23f70*/  SEL R3, R14, RZ, P2 ;  /* 0x000000ff0e037207 */ /* 0x000fca0001000000 */
[----:B------:R-:W-:-:S04]  /*23f80*/  IMAD.IADD R2, R2, 0x1, R3 ;  /* 0x0000000102027824 */ /* 0x000fc800078e0203 */
[----:B------:R-:W-:-:S07]  /*23f90*/  IMAD.MOV.U32 R13, RZ, RZ, R2 ;  /* 0x000000ffff0d7224 */ /* 0x000fce00078e0002 */
[----:B------:R-:W-:Y:S05]  /*23fa0*/  WARPSYNC.COLLECTIVE R15, `(.L_x_12543) ;  /* 0x000000000f087348 */ /* 0x000fea0003c00000 */
[----:B------:R0:W1:Y:S02]  /*23fb0*/  SHFL.UP P6, R14, R13, R12, R11 ;  /* 0x0400000c0d0e7389 */ /* 0x00006400000c000b */
[----:B01----:R-:W-:Y:S01]  /*23fc0*/  ENDCOLLECTIVE ;  /* 0x000000000000791b */ /* 0x003fe20003800000 */
.L_x_12543:
[----:B------:R-:W-:Y:S01]  /*23fd0*/  IMAD.MOV.U32 R12, RZ, RZ, 0x8 ;  /* 0x00000008ff0c7424 */ /* 0x000fe200078e00ff */
[----:B------:R-:W-:-:S05]  /*23fe0*/  SEL R3, R14, RZ, P3 ;  /* 0x000000ff0e037207 */ /* 0x000fca0001800000 */
[----:B------:R-:W-:-:S04]  /*23ff0*/  IMAD.IADD R2, R2, 0x1, R3 ;  /* 0x0000000102027824 */ /* 0x000fc800078e0203 */
[----:B------:R-:W-:-:S07]  /*24000*/  IMAD.MOV.U32 R13, RZ, RZ, R2 ;  /* 0x000000ffff0d7224 */ /* 0x000fce00078e0002 */
[----:B------:R-:W-:Y:S05]  /*24010*/  WARPSYNC.COLLECTIVE R15, `(.L_x_12544) ;  /* 0x000000000f087348 */ /* 0x000fea0003c00000 */
[----:B------:R0:W1:Y:S02]  /*24020*/  SHFL.UP P6, R14, R13, R12, R11 ;  /* 0x0400000c0d0e7389 */ /* 0x00006400000c000b */
[----:B01----:R-:W-:Y:S01]  /*24030*/  ENDCOLLECTIVE ;  /* 0x000000000000791b */ /* 0x003fe20003800000 */
.L_x_12544:
[----:B------:R-:W-:Y:S01]  /*24040*/  IMAD.MOV.U32 R12, RZ, RZ, 0x10 ;  /* 0x00000010ff0c7424 */ /* 0x000fe200078e00ff */
[----:B------:R-:W-:-:S05]  /*24050*/  SEL R3, R14, RZ, P4 ;  /* 0x000000ff0e037207 */ /* 0x000fca0002000000 */
[----:B------:R-:W-:-:S04]  /*24060*/  IMAD.IADD R2, R2, 0x1, R3 ;  /* 0x0000000102027824 */ /* 0x000fc800078e0203 */
[----:B------:R-:W-:-:S07]  /*24070*/  IMAD.MOV.U32 R13, RZ, RZ, R2 ;  /* 0x000000ffff0d7224 */ /* 0x000fce00078e0002 */
[----:B------:R-:W-:Y:S05]  /*24080*/  WARPSYNC.COLLECTIVE R15, `(.L_x_12545) ;  /* 0x000000000f087348 */ /* 0x000fea0003c00000 */
[----:B------:R0:W1:Y:S02]  /*24090*/  SHFL.UP P6, R14, R13, R12, R11 ;  /* 0x0400000c0d0e7389 */ /* 0x00006400000c000b */
[----:B01----:R-:W-:Y:S01]  /*240a0*/  ENDCOLLECTIVE ;  /* 0x000000000000791b */ /* 0x003fe20003800000 */
.L_x_12545:
        /* <DEDUP_REMOVED lines=8> */
.L_x_12546:
[----:B------:R-:W-:Y:S05]  /*24130*/  BRA `(.L_x_12547) ;  /* 0xffffffd000f47947 */ /* 0x000fea000383ffff */
.L_x_12459:
[----:B------:R-:W-:Y:S01]  /*24140*/  BSSY B0, `(.L_x_12548) ;  /* 0x0000008000007945 */ /* 0x000fe20003800000 */
[----:B-1----:R-:W-:Y:S02]  /*24150*/  IMAD.MOV.U32 R13, RZ, RZ, R2 ;  /* 0x000000ffff0d7224 */ /* 0x002fe400078e0002 */
[----:B------:R-:W-:Y:S02]  /*24160*/  IMAD.MOV.U32 R12, RZ, RZ, 0x1 ;  /* 0x00000001ff0c7424 */ /* 0x000fe400078e00ff */
[----:B------:R-:W-:Y:S02]  /*24170*/  IMAD.MOV.U32 R11, RZ, RZ, RZ ;  /* 0x000000ffff0b7224 */ /* 0x000fe400078e00ff */
[----:B------:R-:W-:-:S07]  /*24180*/  IMAD.MOV.U32 R15, RZ, RZ, -0x1 ;  /* 0xffffffffff0f7424 */ /* 0x000fce00078e00ff */
[----:B------:R-:W-:Y:S05]  /*24190*/  WARPSYNC.COLLECTIVE R15, `(.L_x_12549) ;  /* 0x000000000f087348 */ /* 0x000fea0003c00000 */
[----:B------:R0:W1:Y:S02]  /*241a0*/  SHFL.UP P6, R14, R13, R12, R11 ;  /* 0x0400000c0d0e7389 */ /* 0x00006400000c000b */
[----:B01----:R-:W-:Y:S01]  /*241b0*/  ENDCOLLECTIVE ;  /* 0x000000000000791b */ /* 0x003fe20003800000 */
.L_x_12549:
[----:B------:R-:W-:Y:S05]  /*241c0*/  BSYNC B0 ;  /* 0x0000000000007941 */ /* 0x000fea0003800000 */
.L_x_12548:
        /* <DEDUP_REMOVED lines=9> */
.L_x_12550:
[----:B------:R-:W-:Y:S01]  /*24260*/  IMAD.MOV.U32 R12, RZ, RZ, 0x4 ;  /* 0x00000004ff0c7424 */ /* 0x000fe200078e00ff */
[----:B------:R-:W-:-:S05]  /*24270*/  SEL R3, R14, RZ, P2 ;  /* 0x000000ff0e037207 */ /* 0x000fca0001000000 */
[----:B------:R-:W-:-:S04]  /*24280*/  IMAD.IADD R2, R2, 0x1, R3 ;  /* 0x0000000102027824 */ /* 0x000fc800078e0203 */
[----:B------:R-:W-:-:S07]  /*24290*/  IMAD.MOV.U32 R13, RZ, RZ, R2 ;  /* 0x000000ffff0d7224 */ /* 0x000fce00078e0002 */
[----:B------:R-:W-:Y:S05]  /*242a0*/  WARPSYNC.COLLECTIVE R15, `(.L_x_12551) ;  /* 0x000000000f087348 */ /* 0x000fea0003c00000 */
[----:B------:R0:W1:Y:S02]  /*242b0*/  SHFL.UP P6, R14, R13, R12, R11 ;  /* 0x0400000c0d0e7389 */ /* 0x00006400000c000b */
[----:B01----:R-:W-:Y:S01]  /*242c0*/  ENDCOLLECTIVE ;  /* 0x000000000000791b */ /* 0x003fe20003800000 */
.L_x_12551:
[----:B------:R-:W-:Y:S01]  /*242d0*/  IMAD.MOV.U32 R12, RZ, RZ, 0x8 ;  /* 0x00000008ff0c7424 */ /* 0x000fe200078e00ff */
[----:B------:R-:W-:-:S05]  /*242e0*/  SEL R3, R14, RZ, P3 ;  /* 0x000000ff0e037207 */ /* 0x000fca0001800000 */
[----:B------:R-:W-:-:S04]  /*242f0*/  IMAD.IADD R2, R2, 0x1, R3 ;  /* 0x0000000102027824 */ /* 0x000fc800078e0203 */
[----:B------:R-:W-:-:S07]  /*24300*/  IMAD.MOV.U32 R13, RZ, RZ, R2 ;  /* 0x000000ffff0d7224 */ /* 0x000fce00078e0002 */
[----:B------:R-:W-:Y:S05]  /*24310*/  WARPSYNC.COLLECTIVE R15, `(.L_x_12552) ;  /* 0x000000000f087348 */ /* 0x000fea0003c00000 */
[----:B------:R0:W1:Y:S02]  /*24320*/  SHFL.UP P6, R14, R13, R12, R11 ;  /* 0x0400000c0d0e7389 */ /* 0x00006400000c000b */
[----:B01----:R-:W-:Y:S01]  /*24330*/  ENDCOLLECTIVE ;  /* 0x000000000000791b */ /* 0x003fe20003800000 */
.L_x_12552:
[----:B------:R-:W-:Y:S01]  /*24340*/  IMAD.MOV.U32 R12, RZ, RZ, 0x10 ;  /* 0x00000010ff0c7424 */ /* 0x000fe200078e00ff */
[----:B------:R-:W-:-:S05]  /*24350*/  SEL R3, R14, RZ, P4 ;  /* 0x000000ff0e037207 */ /* 0x000fca0002000000 */
[----:B------:R-:W-:-:S04]  /*24360*/  IMAD.IADD R2, R2, 0x1, R3 ;  /* 0x0000000102027824 */ /* 0x000fc800078e0203 */
[----:B------:R-:W-:-:S07]  /*24370*/  IMAD.MOV.U32 R13, RZ, RZ, R2 ;  /* 0x000000ffff0d7224 */ /* 0x000fce00078e0002 */
[----:B------:R-:W-:Y:S05]  /*24380*/  WARPSYNC.COLLECTIVE R15, `(.L_x_12553) ;  /* 0x000000000f087348 */ /* 0x000fea0003c00000 */
[----:B------:R0:W1:Y:S02]  /*24390*/  SHFL.UP P6, R14, R13, R12, R11 ;  /* 0x0400000c0d0e7389 */ /* 0x00006400000c000b */
[----:B01----:R-:W-:Y:S01]  /*243a0*/  ENDCOLLECTIVE ;  /* 0x000000000000791b */ /* 0x003fe20003800000 */
.L_x_12553:
        /* <DEDUP_REMOVED lines=8> */
.L_x_12554:
[----:B------:R-:W-:Y:S05]  /*24430*/  BRA `(.L_x_12555) ;  /* 0xffffffd000d87947 */ /* 0x000fea000383ffff */
.L_x_12461:
[----:B------:R-:W-:Y:S01]  /*24440*/  BSSY B0, `(.L_x_12556) ;  /* 0x0000006000007945 */ /* 0x000fe20003800000 */
[----:B------:R-:W-:Y:S01]  /*24450*/  PLOP3.LUT P6, PT, P6, PT, PT, 0x8, 0x0 ;  /* 0x000000000000781c */ /* 0x000fe200037ce170 */
[----:B------:R-:W-:-:S12]  /*24460*/  IMAD.MOV.U32 R15, RZ, RZ, -0x1 ;  /* 0xffffffffff0f7424 */ /* 0x000fd800078e00ff */
[----:B01----:R-:W-:Y:S05]  /*24470*/  WARPSYNC.COLLECTIVE R15, `(.L_x_12557) ;  /* 0x000000000f087348 */ /* 0x003fea0003c00000 */
[----:B------:R-:W-:Y:S01]  /*24480*/  VOTE.ANY R14, PT, P6 ;  /* 0x00000000000e7806 */ /* 0x000fe200030e0100 */
[----:B01----:R-:W-:Y:S06]  /*24490*/  ENDCOLLECTIVE ;  /* 0x000000000000791b */ /* 0x003fec0003800000 */
.L_x_12557:
[----:B------:R-:W-:Y:S05]  /*244a0*/  BSYNC B0 ;  /* 0x0000000000007941 */ /* 0x000fea0003800000 */
.L_x_12556:
        /* <DEDUP_REMOVED lines=10> */
.L_x_12558:
[----:B------:R-:W-:Y:S02]  /*24550*/  IMAD.MOV.U32 R13, RZ, RZ, R5 ;  /* 0x000000ffff0d7224 */ /* 0x000fe400078e0005 */
[----:B------:R-:W-:-:S07]  /*24560*/  IMAD.MOV.U32 R25, RZ, RZ, R14 ;  /* 0x000000ffff197224 */ /* 0x000fce00078e000e */
[----:B------:R-:W-:Y:S05]  /*24570*/  WARPSYNC.COLLECTIVE R15, `(.L_x_12559) ;  /* 0x000000000f087348 */ /* 0x000fea0003c00000 */
[----:B------:R0:W1:Y:S02]  /*24580*/  SHFL.IDX P6, R14, R13, R12, R11 ;  /* 0x0000000c0d0e7389 */ /* 0x00006400000c000b */
[----:B01----:R-:W-:Y:S01]  /*24590*/  ENDCOLLECTIVE ;  /* 0x000000000000791b */ /* 0x003fe20003800000 */
.L_x_12559:
[----:B------:R-:W-:Y:S01]  /*245a0*/  IMAD.MOV.U32 R5, RZ, RZ, R14 ;  /* 0x000000ffff057224 */ /* 0x000fe200078e000e */
[----:B------:R-:W-:Y:S06]  /*245b0*/  BRA `(.L_x_12560) ;  /* 0xffffffd000b87947 */ /* 0x000fec000383ffff */
.L_x_12463:
[----:B------:R-:W-:Y:S01]  /*245c0*/  BSSY B0, `(.L_x_12561) ;  /* 0x0000007000007945 */ /* 0x000fe20003800000 */
[----:B-1----:R-:W-:Y:S02]  /*245d0*/  IMAD.MOV.U32 R13, RZ, RZ, R2 ;  /* 0x000000ffff0d7224 */ /* 0x002fe400078e0002 */
[----:B------:R-:W-:Y:S02]  /*245e0*/  IMAD.MOV.U32 R11, RZ, RZ, 0x1f ;  /* 0x0000001fff0b7424 */ /* 0x000fe400078e00ff */
[----:B------:R-:W-:-:S07]  /*245f0*/  IMAD.MOV.U32 R15, RZ, RZ, -0x1 ;  /* 0xffffffffff0f7424 */ /* 0x000fce00078e00ff */
[----:B0-234-:R-:W-:Y:S05]  /*24600*/  WARPSYNC.COLLECTIVE R15, `(.L_x_12562) ;  /* 0x000000000f087348 */ /* 0x01dfea0003c00000 */
[----:B------:R1:W0:Y:S02]  /*24610*/  SHFL.IDX P6, R14, R13, R12, R11 ;  /* 0x0000000c0d0e7389 */ /* 0x00022400000c000b */
[----:B01234-:R-:W-:Y:S01]  /*24620*/  ENDCOLLECTIVE ;  /* 0x000000000000791b */ /* 0x01ffe20003800000 */
.L_x_12562:
[----:B------:R-:W-:Y:S05]  /*24630*/  BSYNC B0 ;  /* 0x0000000000007941 */ /* 0x000fea0003800000 */
.L_x_12561:
[----:B------:R-:W-:Y:S01]  /*24640*/  IMAD.MOV.U32 R24, RZ, RZ, R14 ;  /* 0x000000ffff187224 */ /* 0x000fe200078e000e */
[----:B------:R-:W-:Y:S06]  /*24650*/  BRA `(.L_x_12462) ;  /* 0xffffffd000a87947 */ /* 0x000fec000383ffff */
.L_x_12469:
[----:B0-----:R0:W3:Y:S02]  /*24660*/  SYNCS.PHASECHK.TRANS64.TRYWAIT P0, [R6+URZ+0x13220], R0 ;  /* 0x01322000060075a7 */ /* 0x0010e4000800017f */
[----:B---3--:R-:W-:Y:S05]  /*24670*/  @!P0 NANOSLEEP.SYNCS 0x989680 ;  /* 0x009896800000895d */ /* 0x008fea0003900000 */
[----:B------:R-:W3:Y:S02]  /*24680*/  @!P0 SYNCS.PHASECHK.TRANS64 P0, [R6+URZ+0x13220], R0 ;  /* 0x01322000060085a7 */ /* 0x000ee4000800007f */
[----:B---3--:R-:W-:Y:S05]  /*24690*/  @!P0 BRA `(.L_x_12469) ;  /* 0xfffffffc00f08947 */ /* 0x008fea000383ffff */
[----:B------:R-:W-:Y:S05]  /*246a0*/  BRA `(.L_x_12563) ;  /* 0xffffffdc00047947 */ /* 0x000fea000383ffff */
.L_x_12470:
[----:B------:R-:W3:Y:S01]  /*246b0*/  S2R R2, SR_TID.X ;  /* 0x0000000000027919 */ /* 0x000ee20000002100 */
[----:B------:R-:W-:Y:S01]  /*246c0*/  BSSY B0, `(.L_x_12564) ;  /* 0x000000a000007945 */ /* 0x000fe20003800000 */
[----:B------:R-:W-:Y:S02]  /*246d0*/  IMAD.MOV.U32 R12, RZ, RZ, RZ ;  /* 0x000000ffff0c7224 */ /* 0x000fe400078e00ff */
[----:B------:R-:W-:Y:S02]  /*246e0*/  IMAD.MOV.U32 R11, RZ, RZ, 0x1f ;  /* 0x0000001fff0b7424 */ /* 0x000fe400078e00ff */
[----:B------:R-:W-:Y:S01]  /*246f0*/  IMAD.MOV.U32 R15, RZ, RZ, -0x1 ;  /* 0xffffffffff0f7424 */ /* 0x000fe200078e00ff */
[----:B---3--:R-:W-:-:S04]  /*24700*/  SHF.R.U32.HI R2, RZ, 0x5, R2 ;  /* 0x00000005ff027819 */ /* 0x008fc80000011602 */
[----:B------:R-:W-:-:S05]  /*24710*/  LOP3.LUT R2, R2, 0x3, RZ, 0xc0, !PT ;  /* 0x0000000302027812 */ /* 0x000fca00078ec0ff */
[----:B-1----:R-:W-:-:S07]  /*24720*/  IMAD.MOV.U32 R13, RZ, RZ, R2 ;  /* 0x000000ffff0d7224 */ /* 0x002fce00078e0002 */
[----:B0-2---:R-:W-:Y:S05]  /*24730*/  WARPSYNC.COLLECTIVE R15, `(.L_x_12565) ;  /* 0x000000000f087348 */ /* 0x005fea0003c00000 */
[----:B------:R1:W3:Y:S02]  /*24740*/  SHFL.IDX P6, R14, R13, R12, R11 ;  /* 0x0000000c0d0e7389 */ /* 0x0002e400000c000b */
[----:B0123--:R-:W-:Y:S01]  /*24750*/  ENDCOLLECTIVE ;  /* 0x000000000000791b */ /* 0x00ffe20003800000 */
.L_x_12565:
[----:B------:R-:W-:Y:S05]  /*24760*/  BSYNC B0 ;  /* 0x0000000000007941 */ /* 0x000fea0003800000 */
.L_x_12564:
[----:B------:R-:W-:Y:S05]  /*24770*/  BRA `(.L_x_12566) ;  /* 0xffffffd800ec7947 */ /* 0x000fea000383ffff */
.L_x_12471:
[----:B------:R-:W-:Y:S01]  /*24780*/  BSSY B0, `(.L_x_12567) ;  /* 0x0000006000007945 */ /* 0x000fe20003800000 */
[----:B------:R-:W-:-:S07]  /*24790*/  IMAD.MOV.U32 R15, RZ, RZ, -0x1 ;  /* 0xffffffffff0f7424 */ /* 0x000fce00078e00ff */
[----:B012---:R-:W-:Y:S05]  /*247a0*/  WARPSYNC.COLLECTIVE R15, `(.L_x_12568) ;  /* 0x000000000f0c7348 */ /* 0x007fea0003c00000 */
[----:B------:R-:W-:Y:S02]  /*247b0*/  ELECT P6, UR62, PT ;  /* 0x00000000003e782f */ /* 0x000fe400038c0000 */
[----:B------:R-:W-:Y:S01]  /*247c0*/  MOV R14, UR62 ;  /* 0x0000003e000e7c02 */ /* 0x000fe20008000f00 */
[----:B012---:R-:W-:Y:S10]  /*247d0*/  ENDCOLLECTIVE ;  /* 0x000000000000791b */ /* 0x007ff40003800000 */
.L_x_12568:
[----:B------:R-:W-:Y:S05]  /*247e0*/  BSYNC B0 ;  /* 0x0000000000007941 */ /* 0x000fea0003800000 */
.L_x_12567:
[----:B------:R-:W-:Y:S05]  /*247f0*/  BRA `(.L_x_12569) ;  /* 0xffffffd800e07947 */ /* 0x000fea000383ffff */
.L_x_12473:
[----:B0-----:R0:W3:Y:S02]  /*24800*/  SYNCS.PHASECHK.TRANS64.TRYWAIT P1, [R5+URZ], R4 ;  /* 0x00000004050075a7 */ /* 0x0010e4000802017f */
[----:B---3--:R-:W-:Y:S05]  /*24810*/  @!P1 NANOSLEEP.SYNCS 0x989680 ;  /* 0x009896800000995d */ /* 0x008fea0003900000 */
[----:B------:R-:W3:Y:S02]  /*24820*/  @!P1 SYNCS.PHASECHK.TRANS64 P1, [R5+URZ], R4 ;  /* 0x00000004050095a7 */ /* 0x000ee4000802007f */
[----:B---3--:R-:W-:Y:S05]  /*24830*/  @!P1 BRA `(.L_x_12473) ;  /* 0xfffffffc00f09947 */ /* 0x008fea000383ffff */
[----:B------:R-:W-:Y:S05]  /*24840*/  BRA `(.L_x_12570) ;  /* 0xffffffdc00187947 */ /* 0x000fea000383ffff */
.L_x_12474:
[----:B---3--:R3:W4:Y:S02]  /*24850*/  SYNCS.PHASECHK.TRANS64.TRYWAIT P1, [R9+URZ], R0 ;  /* 0x00000000090075a7 */ /* 0x008724000802017f */
[----:B----4-:R-:W-:Y:S05]  /*24860*/  @!P1 NANOSLEEP.SYNCS 0x989680 ;  /* 0x009896800000995d */ /* 0x010fea0003900000 */
[----:B------:R-:W4:Y:S02]  /*24870*/  @!P1 SYNCS.PHASECHK.TRANS64 P1, [R9+URZ], R0 ;  /* 0x00000000090095a7 */ /* 0x000f24000802007f */
[----:B----4-:R-:W-:Y:S05]  /*24880*/  @!P1 BRA `(.L_x_12474) ;  /* 0xfffffffc00f09947 */ /* 0x010fea000383ffff */
[----:B------:R-:W-:Y:S05]  /*24890*/  BRA `(.L_x_12571) ;  /* 0xffffffdc000c7947 */ /* 0x000fea000383ffff */
.L_x_12476:
[----:B----4-:R4:W0:Y:S02]  /*248a0*/  SYNCS.PHASECHK.TRANS64.TRYWAIT P1, [R29+URZ+0x13260], R4 ;  /* 0x013260041d0075a7 */ /* 0x010824000802017f */
[----:B0-----:R-:W-:Y:S05]  /*248b0*/  @!P1 NANOSLEEP.SYNCS 0x989680 ;  /* 0x009896800000995d */ /* 0x001fea0003900000 */
[----:B------:R-:W0:Y:S02]  /*248c0*/  @!P1 SYNCS.PHASECHK.TRANS64 P1, [R29+URZ+0x13260], R4 ;  /* 0x013260041d0095a7 */ /* 0x000e24000802007f */
[----:B0-----:R-:W-:Y:S05]  /*248d0*/  @!P1 BRA `(.L_x_12476) ;  /* 0xfffffffc00f09947 */ /* 0x001fea000383ffff */
[----:B------:R-:W-:Y:S05]  /*248e0*/  BRA `(.L_x_12572) ;  /* 0xffffffdc000c7947 */ /* 0x000fea000383ffff */
.L_x_12478:
[----:B------:R0:W0:Y:S02]  /*248f0*/  SYNCS.PHASECHK.TRANS64.TRYWAIT P1, [R7+URZ+0x13260], R0 ;  /* 0x01326000070075a7 */ /* 0x000024000802017f */
[----:B0-----:R-:W-:Y:S05]  /*24900*/  @!P1 NANOSLEEP.SYNCS 0x989680 ;  /* 0x009896800000995d */ /* 0x001fea0003900000 */
[----:B------:R-:W0:Y:S02]  /*24910*/  @!P1 SYNCS.PHASECHK.TRANS64 P1, [R7+URZ+0x13260], R0 ;  /* 0x01326000070095a7 */ /* 0x000e24000802007f */
[----:B0-----:R-:W-:Y:S05]  /*24920*/  @!P1 BRA `(.L_x_12478) ;  /* 0xfffffffc00f09947 */ /* 0x001fea000383ffff */
[----:B------:R-:W-:Y:S05]  /*24930*/  BRA `(.L_x_12573) ;  /* 0xffffffdc000c7947 */ /* 0x000fea000383ffff */
.L_x_12480:
[----:B------:R0:W0:Y:S02]  /*24940*/  SYNCS.PHASECHK.TRANS64.TRYWAIT P0, [R29+URZ+0x13280], R4 ;  /* 0x013280041d0075a7 */ /* 0x000024000800017f */
[----:B0-----:R-:W-:Y:S05]  /*24950*/  @!P0 NANOSLEEP.SYNCS 0x989680 ;  /* 0x009896800000895d */ /* 0x001fea0003900000 */
[----:B------:R-:W0:Y:S02]  /*24960*/  @!P0 SYNCS.PHASECHK.TRANS64 P0, [R29+URZ+0x13280], R4 ;  /* 0x013280041d0085a7 */ /* 0x000e24000800007f */
[----:B0-----:R-:W-:Y:S05]  /*24970*/  @!P0 BRA `(.L_x_12480) ;  /* 0xfffffffc00f08947 */ /* 0x001fea000383ffff */
[----:B------:R-:W-:Y:S05]  /*24980*/  BRA `(.L_x_12481) ;  /* 0xffffffdc00087947 */ /* 0x000fea000383ffff */
.L_x_12574:
        /* <DEDUP_REMOVED lines=15> */
.L_x_13299:


//--------------------- .text._ZN7cutlass13device_kernelIN5flash11enable_sm90INS1_16FlashAttnFwdSm90INS1_25CollectiveMainloopFwdSm90ILi2EN4cute5tupleIJNS5_1CILi1EEES8_S8_EEENS6_IJNS7_ILi192EEENS7_ILi160EEENS7_ILi64EEEEEELi64ENS_12float_e4m3_tEfNS_4arch4Sm90ELb1ELb0ELb0ELb0ELb0ELb0ELb0ELb1ELb1ELb1ELb1ELb0EEENS1_21CollectiveEpilogueFwdINS6_IJSA_SC_SB_EEES9_NS_10bfloat16_tESG_Li384ELb0ELb1ELb1ELb1EEENS1_19SingleTileSchedulerILb0ELb1ELb1ELi192EEEEEEEEEvNT_6ParamsE --------------------------
	.section	.text._ZN7cutlass13device_kernelIN5flash11enable_sm90INS1_16FlashAttnFwdSm90INS1_25CollectiveMainloopFwdSm90ILi2EN4cute5tupleIJNS5_1CILi1EEES8_S8_EEENS6_IJNS7_ILi192EEENS7_ILi160EEENS7_ILi64EEEEEELi64ENS_12float_e4m3_tEfNS_4arch4Sm90ELb1ELb0ELb0ELb0ELb0ELb0ELb0ELb1ELb1ELb1ELb1ELb0EEENS1_21CollectiveEpilogueFwdINS6_IJSA_SC_SB_EEES9_NS_10bfloat16_tESG_Li384ELb0ELb1ELb1ELb1EEENS1_19SingleTileSchedulerILb0ELb1ELb1ELi192EEEEEEEEEvNT_6ParamsE,"ax",@progbits
	.align	128
.text._ZN7cutlass13device_kernelIN5flash11enable_sm90INS1_16FlashAttnFwdSm90INS1_25CollectiveMainloopFwdSm90ILi2EN4cute5tupleIJNS5_1CILi1EEES8_S8_EEENS6_IJNS7_ILi192EEENS7_ILi160EEENS7_ILi64EEEEEELi64ENS_12float_e4m3_tEfNS_4arch4Sm90ELb1ELb0ELb0ELb0ELb0ELb0ELb0ELb1ELb1ELb1ELb1ELb0EEENS1_21CollectiveEpilogueFwdINS6_IJSA_SC_SB_EEES9_NS_10bfloat16_tESG_Li384ELb0ELb1ELb1ELb1EEENS1_19SingleTileSchedulerILb0ELb1ELb1ELi192EEEEEEEEEvNT_6ParamsE:
        .type           _ZN7cutlass13device_kernelIN5flash11enable_sm90INS1_16FlashAttnFwdSm90INS1_25CollectiveMainloopFwdSm90ILi2EN4cute5tupleIJNS5_1CILi1EEES8_S8_EEENS6_IJNS7_ILi192EEENS7_ILi160EEENS7_ILi64EEEEEELi64ENS_12float_e4m3_tEfNS_4arch4Sm90ELb1ELb0ELb0ELb0ELb0ELb0ELb0ELb1ELb1ELb1ELb1ELb0EEENS1_21CollectiveEpilogueFwdINS6_IJSA_SC_SB_EEES9_NS_10bfloat16_tESG_Li384ELb0ELb1ELb1ELb1EEENS1_19SingleTileSchedulerILb0ELb1ELb1ELi192EEEEEEEEEvNT_6ParamsE,@function
        .size           _ZN7cutlass13device_kernelIN5flash11enable_sm90INS1_16FlashAttnFwdSm90INS1_25CollectiveMainloopFwdSm90ILi2EN4cute5tupleIJNS5_1CILi1EEES8_S8_EEENS6_IJNS7_ILi192EEENS7_ILi160EEENS7_ILi64EEEEEELi64ENS_12float_e4m3_tEfNS_4arch4Sm90ELb1ELb0ELb0ELb0ELb0ELb0ELb0ELb1ELb1ELb1ELb1ELb0EEENS1_21CollectiveEpilogueFwdINS6_IJSA_SC_SB_EEES9_NS_10bfloat16_tESG_Li384ELb0ELb1ELb1ELb1EEENS1_19SingleTileSchedulerILb0ELb1ELb1ELi192EEEEEEEEEvNT_6ParamsE,(.L_x_13300 - _ZN7cutlass13device_kernelIN5flash11enable_sm90INS1_16FlashAttnFwdSm90INS1_25CollectiveMainloopFwdSm90ILi2EN4cute5tupleIJNS5_1CILi1EEES8_S8_EEENS6_IJNS7_ILi192EEENS7_ILi160EEENS7_ILi64EEEEEELi64ENS_12float_e4m3_tEfNS_4arch4Sm90ELb1ELb0ELb0ELb0ELb0ELb0ELb0ELb1ELb1ELb1ELb1ELb0EEENS1_21CollectiveEpilogueFwdINS6_IJSA_SC_SB_EEES9_NS_10bfloat16_tESG_Li384ELb0ELb1ELb1ELb1EEENS1_19SingleTileSchedulerILb0ELb1ELb1ELi192EEEEEEEEEvNT_6ParamsE)
        .other          _ZN7cutlass13device_kernelIN5flash11enable_sm90INS1_16FlashAttnFwdSm90INS1_25CollectiveMainloopFwdSm90ILi2EN4cute5tupleIJNS5_1CILi1EEES8_S8_EEENS6_IJNS7_ILi192EEENS7_ILi160EEENS7_ILi64EEEEEELi64ENS_12float_e4m3_tEfNS_4arch4Sm90ELb1ELb0ELb0ELb0ELb0ELb0ELb0ELb1ELb1ELb1ELb1ELb0EEENS1_21CollectiveEpilogueFwdINS6_IJSA_SC_SB_EEES9_NS_10bfloat16_tESG_Li384ELb0ELb1ELb1ELb1EEENS1_19SingleTileSchedulerILb0ELb1ELb1ELi192EEEEEEEEEvNT_6ParamsE,@"STO_CUDA_ENTRY STV_DEFAULT"
_ZN7cutlass13device_kernelIN5flash11enable_sm90INS1_16FlashAttnFwdSm90INS1_25CollectiveMainloopFwdSm90ILi2EN4cute5tupleIJNS5_1CILi1EEES8_S8_EEENS6_IJNS7_ILi192EEENS7_ILi160EEENS7_ILi64EEEEEELi64ENS_12float_e4m3_tEfNS_4arch4Sm90ELb1ELb0ELb0ELb0ELb0ELb0ELb0ELb1ELb1ELb1ELb1ELb0EEENS1_21CollectiveEpilogueFwdINS6_IJSA_SC_SB_EEES9_NS_10bfloat16_tESG_Li384ELb0ELb1ELb1ELb1EEENS1_19SingleTileSchedulerILb0ELb1ELb1ELi192EEEEEEEEEvNT_6ParamsE:
        /* <DEDUP_REMOVED lines=17> */
.L_x_12576:
[----:B------:R-:W-:Y:S05]  /*0110*/  BSYNC B0 ;  /* 0x0000000000007941 */ /* 0x000fea0003800000 */
.L_x_12575:
        /* <DEDUP_REMOVED lines=41> */
.L_x_12577:
        /* <DEDUP_REMOVED lines=22> */
.L_x_12578:
        /* <DEDUP_REMOVED lines=18> */
.L_x_12579:
        /* <DEDUP_REMOVED lines=22> */
.L_x_12580:
        /* <DEDUP_REMOVED lines=22> */
.L_x_12581:
        /* <DEDUP_REMOVED lines=9> */
.L_x_12584:
        /* <DEDUP_REMOVED lines=68> */
[----:B------:R-:W-:Y:S01]  /*0dc0*/  USHF.R.U32.HI UR10, URZ, 0x10, UR4 ;  /* 0x000000103f0a7899 */ /* 0x000fe20008011604 */
        /* <DEDUP_REMOVED lines=14> */
[----:B------:R-:W-:Y:S02]  /*0eb0*/  UIMAD.WIDE UR6, UR6, 0x66666667, URZ ;  /* 0x66666667060678a5 */ /* 0x000fe4000f8e023f */
[----:B------:R-:W-:-:S02]  /*0ec0*/  UIMAD.WIDE UR8, UR8, 0x66666667, URZ ;  /* 0x66666667080878a5 */ /* 0x000fc4000f8e023f */
[----:B------:R-:W-:Y:S02]  /*0ed0*/  USHF.R.U32.HI UR5, URZ, 0x1f, UR7 ;  /* 0x0000001f3f057899 */ /* 0x000fe40008011607 */
[----:B------:R-:W-:Y:S02]  /*0ee0*/  USHF.R.U32.HI UR6, URZ, 0x1f, UR9 ;  /* 0x0000001f3f067899 */ /* 0x000fe40008011609 */
[----:B------:R-:W-:Y:S02]  /*0ef0*/  ULEA.HI.SX32 UR5, UR7, UR5, 0x1a ;  /* 0x0000000507057291 */ /* 0x000fe4000f8fd23f */
[----:B------:R-:W-:Y:S02]  /*0f00*/  ULEA.HI.SX32 UR6, UR9, UR6, 0x1a ;  /* 0x0000000609067291 */ /* 0x000fe4000f8fd23f */
[----:B------:R-:W-:Y:S02]  /*0f10*/  ULOP3.LUT UR47, UR4, 0xffff, URZ, 0xc0, !UPT ;  /* 0x0000ffff042f7892 */ /* 0x000fe4000f8ec03f */
[----:B------:R-:W-:Y:S01]  /*0f20*/  UISETP.LT.AND UP0, UPT, UR5, UR6, UPT ;  /* 0x000000060500728c */ /* 0x000fe2000bf01270 */
[----:B------:R-:W-:Y:S01]  /*0f30*/  ULDC UR11, c[0x0][0x988] ;  /* 0x00026200000b7ab9 */ /* 0x000fe20000000800 */
[----:B------:R-:W-:-:S02]  /*0f40*/  UMOV UR4, URZ ;  /* 0x0000003f00047c82 */ /* 0x000fc40008000000 */
[----:B------:R-:W-:Y:S02]  /*0f50*/  USEL UR9, UR5, UR6, UP0 ;  /* 0x0000000605097287 */ /* 0x000fe40008000000 */
[----:B------:R-:W-:Y:S02]  /*0f60*/  UISETP.NE.AND UP0, UPT, UR10, URZ, UPT ;  /* 0x0000003f0a00728c */ /* 0x000fe4000bf05270 */
[----:B------:R-:W-:-:S06]  /*0f70*/  UISETP.GE.AND UP1, UPT, UR9, 0x1, UPT ;  /* 0x000000010900788c */ /* 0x000fcc000bf26270 */
        /* <DEDUP_REMOVED lines=37> */
.L_x_12586:
[----:B------:R-:W-:Y:S01]  /*11d0*/  UIMAD UR47, UR47, UR4, URZ ;  /* 0x000000042f2f72a4 */ /* 0x000fe2000f8e023f */
[----:B------:R-:W-:Y:S02]  /*11e0*/  IMAD.U32 R2, RZ, RZ, UR9 ;  /* 0x00000009ff027e24 */ /* 0x000fe4000f8e00ff */
[----:B------:R-:W-:Y:S01]  /*11f0*/  FMUL.FTZ R0, R0, UR11 ;  /* 0x0000000b00007c20 */ /* 0x000fe20008410000 */
[----:B------:R-:W-:Y:S01]  /*1200*/  IMAD.U32 R3, RZ, RZ, UR4 ;  /* 0x00000004ff037e24 */ /* 0x000fe2000f8e00ff */
[----:B------:R-:W-:Y:S01]  /*1210*/  UIMAD UR51, UR46, UR51, URZ ;  /* 0x000000332e3372a4 */ /* 0x000fe2000f8e023f */
[----:B------:R-:W-:Y:S01]  /*1220*/  VIADD R27, R27, 0xffffff80 ;  /* 0xffffff801b1b7836 */ /* 0x000fe20000000000 */
[----:B------:R-:W-:Y:S02]  /*1230*/  PLOP3.LUT P0, PT, PT, PT, PT, 0x80, 0x0 ;  /* 0x000000000000781c */ /* 0x000fe40003f0f070 */
[----:B------:R-:W-:Y:S02]  /*1240*/  CS2R R28, SRZ ;  /* 0x00000000001c7805 */ /* 0x000fe4000001ff00 */
[----:B------:R-:W-:-:S02]  /*1250*/  VIADDMNMX R2, R3, UR47, R2, PT ;  /* 0x0000002f03027c46 */ /* 0x000fc4000b800102 */
[----:B------:R-:W-:Y:S02]  /*1260*/  CS2R R24, SRZ ;  /* 0x0000000000187805 */ /* 0x000fe4000001ff00 */
[----:B------:R-:W-:Y:S01]  /*1270*/  R2UR UR48, R0 ;  /* 0x00000000003072ca */ /* 0x000fe200000e0000 */
[----:B------:R-:W-:Y:S01]  /*1280*/  IMAD.MOV.U32 R0, RZ, RZ, RZ ;  /* 0x000000ffff007224 */ /* 0x000fe200078e00ff */
[----:B------:R-:W-:Y:S02]  /*1290*/  R2UR UR50, R2 ;  /* 0x00000000023272ca */ /* 0x000fe400000e0000 */
        /* <DEDUP_REMOVED lines=12> */
[----:B------:R-:W-:Y:S01]  /*1360*/  UISETP.GT.AND UP0, UPT, UR50, UR47, UPT ;  /* 0x0000002f3200728c */ /* 0x000fe2000bf04270 */
[----:B------:R-:W-:Y:S02]  /*1370*/  CS2R R48, SRZ ;  /* 0x0000000000307805 */ /* 0x000fe4000001ff00 */
[----:B------:R-:W-:Y:S02]  /*1380*/  CS2R R54, SRZ ;  /* 0x0000000000367805 */ /* 0x000fe4000001ff00 */
[----:B------:R-:W-:Y:S02]  /*1390*/  CS2R R50, SRZ ;  /* 0x0000000000327805 */ /* 0x000fe4000001ff00 */
[----:B------:R-:W-:-:S13]  /*13a0*/  PLOP3.LUT P1, PT, PT, PT, UP0, 0x80, 0x0 ;  /* 0x000000000000781c */ /* 0x000fda0003f2f008 */
[----:B------:R-:W-:Y:S05]  /*13b0*/  @!P1 BRA `(.L_x_12587) ;  /* 0x0000008400dc9947 */ /* 0x000fea0003800000 */
        /* <DEDUP_REMOVED lines=37> */
.L_x_12588:
[----:B------:R-:W-:-:S04]  /*1610*/  SHF.L.U32 R0, RZ, 0x1f, RZ ;  /* 0x0000001fff007819 */ /* 0x000fc800000006ff */
[----:B------:R-:W0:Y:S02]  /*1620*/  SYNCS.PHASECHK.TRANS64.TRYWAIT P0, [UR49+0x12400], R0 ;  /* 0x01240000ff0075a7 */ /* 0x000e240008000171 */
[----:B0-----:R-:W-:Y:S05]  /*1630*/  @!P0 BRA `(.L_x_12589) ;  /* 0x000000cc00908947 */ /* 0x001fea0003800000 */
.L_x_12679:
[----:B------:R-:W-:-:S06]  /*1640*/  ULOP3.LUT UR4, UR40, 0x1, URZ, 0xfc, !UPT ;  /* 0x0000000128047892 */ /* 0x000fcc000f8efc3f */
[----:B------:R-:W-:-:S05]  /*1650*/  IMAD.U32 R2, RZ, RZ, UR4 ;  /* 0x00000004ff027e24 */ /* 0x000fca000f8e00ff */
[----:B------:R-:W-:-:S13]  /*1660*/  ISETP.NE.AND P0, PT, R2, 0x3, PT ;  /* 0x000000030200780c */ /* 0x000fda0003f05270 */
[----:B------:R-:W-:Y:S05]  /*1670*/  @!P0 BRA `(.L_x_12590) ;  /* 0x0000000000048947 */ /* 0x000fea0003800000 */
[----:B------:R-:W-:Y:S01]  /*1680*/  BPT.TRAP 0x1 ;  /* 0x000000040000795c */ /* 0x000fe20000300000 */
.L_x_12590:
[----:B------:R1:W2:Y:S01]  /*1690*/  SYNCS.PHASECHK.TRANS64.TRYWAIT P2, [UR49+0x12430], R0 ;  /* 0x01243000ff0075a7 */ /* 0x0002a20008040171 */
[----:B------:R-:W-:Y:S05]  /*16a0*/  @!P0 BRA `(.L_x_12591) ;  /* 0x0000000000048947 */ /* 0x000fea0003800000 */
[----:B------:R-:W-:Y:S01]  /*16b0*/  BPT.TRAP 0x1 ;  /* 0x000000040000795c */ /* 0x000fe20000300000 */
.L_x_12591:
[----:B------:R-:W-:Y:S01]  /*16c0*/  ISETP.NE.AND P1, PT, R16, RZ, PT ;  /* 0x000000ff1000720c */ /* 0x000fe20003f25270 */
[----:B--2---:R-:W-:-:S12]  /*16d0*/  @P2 BRA `(.L_x_12592) ;  /* 0x0000000000082947 */ /* 0x004fd80003800000 */
[----:B------:R-:W2:Y:S02]  /*16e0*/  SYNCS.PHASECHK.TRANS64.TRYWAIT P2, [UR49+0x12430], R0 ;  /* 0x01243000ff0075a7 */ /* 0x000ea40008040171 */
[----:B--2---:R-:W-:Y:S05]  /*16f0*/  @!P2 BRA `(.L_x_12593) ;  /* 0x000000cc0078a947 */ /* 0x004fea0003800000 */
.L_x_12592:
[----:B------:R-:W-:Y:S05]  /*1700*/  WARPSYNC.ALL ;  /* 0x0000000000007948 */ /* 0x000fea0003800000 */
[----:B------:R-:W-:Y:S01]  /*1710*/  UIADD3 UR4, UR49, 0xd200, URZ ;  /* 0x0000d20031047890 */ /* 0x000fe2000fffe03f */
[----:B------:R-:W-:Y:S01]  /*1720*/  WARPGROUP.ARRIVE ;  /* 0x00000000000079c5 */ /* 0x000fe20000000000 */
[----:B------:R-:W-:Y:S01]  /*1730*/  UMOV UR39, 0x80000020 ;  /* 0x8000002000277882 */ /* 0x000fe20000000000 */
[----:B------:R-:W-:Y:S01]  /*1740*/  UMOV UR8, UR36 ;  /* 0x0000002400087c82 */ /* 0x000fe20008000000 */
[----:B------:R-:W-:Y:S01]  /*1750*/  USHF.R.U32.HI UR4, URZ, 0x4, UR4 ;  /* 0x000000043f047899 */ /* 0x000fe20008011604 */
[----:B------:R-:W-:Y:S01]  /*1760*/  LEA.HI R18, R18, R27, RZ, 0x2 ;  /* 0x0000001b12127211 */ /* 0x000fe200078f10ff */
[----:B------:R-:W-:Y:S01]  /*1770*/  UMOV UR9, UR37 ;  /* 0x0000002500097c82 */ /* 0x000fe20008000000 */
[----:B------:R-:W-:Y:S01]  /*1780*/  UMOV UR11, 0x80000020 ;  /* 0x80000020000b7882 */ /* 0x000fe20000000000 */
[----:B------:R-:W-:Y:S01]  /*1790*/  ULOP3.LUT UR4, UR4, 0x3fff, URZ, 0xc0, !UPT ;  /* 0x00003fff04047892 */ /* 0x000fe2000f8ec03f */
[----:B01----:R-:W-:Y:S01]  /*17a0*/  LOP3.LUT R0, R17, 0xffffff80, RZ, 0xc0, !PT ;  /* 0xffffff8011007812 */ /* 0x003fe200078ec0ff */
[----:B------:R-:W-:Y:S01]  /*17b0*/  UMOV UR12, UR36 ;  /* 0x00000024000c7c82 */ /* 0x000fe20008000000 */
[----:B------:R-:W-:Y:S01]  /*17c0*/  LOP3.LUT R18, R18, 0xfffffffc, RZ, 0xc0, !PT ;  /* 0xfffffffc12127812 */ /* 0x000fe200078ec0ff */
[----:B------:R-:W-:Y:S01]  /*17d0*/  ULOP3.LUT UR16, UR4, 0x10000, URZ, 0xfc, !UPT ;  /* 0x0001000004107892 */ /* 0x000fe2000f8efc3f */
[----:B------:R-:W-:Y:S01]  /*17e0*/  IMAD.U32 R112, RZ, RZ, UR48 ;  /* 0x00000030ff707e24 */ /* 0x000fe2000f8e00ff */
[----:B------:R-:W-:Y:S01]  /*17f0*/  UMOV UR13, UR37 ;  /* 0x00000025000d7c82 */ /* 0x000fe20008000000 */
[C---:B------:R-:W-:Y:S01]  /*1800*/  IMAD.IADD R4, R27.reuse, 0x1, -R0 ;  /* 0x000000011b047824 */ /* 0x040fe200078e0a00 */
[----:B------:R-:W-:Y:S01]  /*1810*/  UIADD3 UR10, UR16, 0x180, URZ ;  /* 0x00000180100a7890 */ /* 0x000fe2000fffe03f */
[----:B------:R-:W-:Y:S01]  /*1820*/  IMAD.IADD R18, R27, 0x1, -R18 ;  /* 0x000000011b127824 */ /* 0x000fe200078e0a12 */
[----:B------:R-:W-:Y:S01]  /*1830*/  UIADD3 UR14, UR16, 0x200, URZ ;  /* 0x00000200100e7890 */ /* 0x000fe2000fffe03f */
[----:B------:R-:W-:Y:S01]  /*1840*/  IMAD.HI R0, R19, 0x55555556, RZ ;  /* 0x5555555613007827 */ /* 0x000fe200078e02ff */
[----:B------:R-:W-:Y:S01]  /*1850*/  UMOV UR38, UR16 ;  /* 0x0000001000267c82 */ /* 0x000fe20008000000 */
[----:B------:R-:W-:Y:S01]  /*1860*/  UMOV UR15, 0x80000020 ;  /* 0x80000020000f7882 */ /* 0x000fe20000000000 */
[----:B------:R-:W-:Y:S01]  /*1870*/  QGMMA.64x32x32.F32.E4M3.E4M3 R88, gdesc[UR36], RZ, !UPT, gsb0 ;  /* 0x00600000245879f3 */ /* 0x000fe2000c0008ff */
[----:B------:R-:W-:Y:S01]  /*1880*/  UIADD3 UR38, UR16, 0x80, URZ ;  /* 0x0000008010267890 */ /* 0x000fe2000fffe03f */
[----:B------:R-:W-:Y:S01]  /*1890*/  SHF.R.S32.HI R3, RZ, 0x1f, R4 ;  /* 0x0000001fff037819 */ /* 0x000fe20000011404 */
[----:B------:R-:W-:Y:S01]  /*18a0*/  UMOV UR39, 0x80000020 ;  /* 0x8000002000277882 */ /* 0x000fe20000000000 */
[----:B------:R-:W-:Y:S01]  /*18b0*/  UIADD3 UR4, UR53, 0x2, URZ ;  /* 0x0000000235047890 */ /* 0x000fe2000fffe03f */
[----:B------:R-:W-:Y:S01]  /*18c0*/  LEA.HI R6, R0, R0, RZ, 0x1 ;  /* 0x0000000000067211 */ /* 0x000fe200078f08ff */
[----:B------:R-:W-:Y:S01]  /*18d0*/  UIADD3 UR6, UR16, 0x2, URZ ;  /* 0x0000000210067890 */ /* 0x000fe2000fffe03f */
[CC--:B------:R-:W-:Y:S01]  /*18e0*/  LEA.HI R2, R3.reuse, R4.reuse, RZ, 0x2 ;  /* 0x0000000403027211 */ /* 0x0c0fe200078f10ff */
[----:B------:R-:W-:Y:S01]  /*18f0*/  ULDC UR5, c[0x0][0x448] ;  /* 0x0001120000057ab9 */ /* 0x000fe20000000800 */
[----:B------:R-:W-:Y:S01]  /*1900*/  UMOV UR7, 0x80000020 ;  /* 0x8000002000077882 */ /* 0x000fe20000000000 */
[----:B------:R-:W-:Y:S01]  /*1910*/  UISETP.NE.AND UP0, UPT, UR5, 0x1, UPT ;  /* 0x000000010500788c */ /* 0x000fe2000bf05270 */
[----:B------:R-:W-:Y:S01]  /*1920*/  LEA.HI R3, R3, R4, RZ, 0x5 ;  /* 0x0000000403037211 */ /* 0x000fe200078f28ff */
[----:B------:R-:W-:Y:S01]  /*1930*/  IMAD R6, R6, -0x3, R19 ;  /* 0xfffffffd06067824 */ /* 0x000fe200078e0213 */
[----:B------:R-:W-:Y:S01]  /*1940*/  UMOV UR5, 0x80000020 ;  /* 0x8000002000057882 */ /* 0x000fe20000000000 */
[----:B------:R-:W-:-:S02]  /*1950*/  SHF.R.S32.HI R0, RZ, 0x2, R2 ;  /* 0x00000002ff007819 */ /* 0x000fc40000011402 */
[----:B------:R-:W-:Y:S02]  /*1960*/  SHF.R.S32.HI R5, RZ, 0x1f, R2 ;  /* 0x0000001fff057819 */ /* 0x000fe40000011402 */
[----:B------:R-:W-:Y:S02]  /*1970*/  SHF.R.S32.HI R3, RZ, 0x5, R3 ;  /* 0x00000005ff037819 */ /* 0x000fe40000011403 */
[----:B------:R-:W-:Y:S02]  /*1980*/  LEA.HI R5, R5, R0, RZ, 0x3 ;  /* 0x0000000005057211 */ /* 0x000fe400078f18ff */
[----:B------:R-:W-:Y:S02]  /*1990*/  LEA.HI R7, R18, R18, RZ, 0x1 ;  /* 0x0000001212077211 */ /* 0x000fe400078f08ff */
[----:B------:R-:W-:Y:S02]  /*19a0*/  LEA R3, R3, UR52, 0x4 ;  /* 0x0000003403037c11 */ /* 0x000fe4000f8e20ff */
[----:B------:R-:W-:-:S02]  /*19b0*/  LOP3.LUT R5, R5, 0xfffffff8, RZ, 0xc0, !PT ;  /* 0xfffffff805057812 */ /* 0x000fc400078ec0ff */
[----:B------:R-:W-:Y:S02]  /*19c0*/  LOP3.LUT R7, R7, 0x1ffffffe, RZ, 0xc0, !PT ;  /* 0x1ffffffe07077812 */ /* 0x000fe400078ec0ff */
[----:B------:R-:W-:Y:S02]  /*19d0*/  IADD3 R3, R3, R0, -R5 ;  /* 0x0000000003037210 */ /* 0x000fe40007ffe805 */
[----:B------:R-:W-:Y:S01]  /*19e0*/  PLOP3.LUT P2, PT, PT, PT, UP0, 0x80, 0x0 ;  /* 0x000000000000781c */ /* 0x000fe20003f4f008 */
[----:B------:R-:W-:Y:S02]  /*19f0*/  IMAD.IADD R0, R18, 0x1, -R7 ;  /* 0x0000000112007824 */ /* 0x000fe400078e0a07 */
[----:B------:R-:W-:-:S04]  /*1a00*/  IMAD R3, R6, 0x40, R3 ;  /* 0x0000004006037824 */ /* 0x000fc800078e0203 */
[----:B------:R-:W-:-:S04]  /*1a10*/  IMAD R0, R0, 0x8, R3 ;  /* 0x0000000800007824 */ /* 0x000fc800078e0203 */
[----:B------:R-:W-:Y:S01]  /*1a20*/  IMAD.MOV.U32 R14, RZ, RZ, R0 ;  /* 0x000000ffff0e7224 */ /* 0x000fe200078e0000 */
[----:B------:R-:W-:Y:S02]  /*1a30*/  WARPGROUP.DEPBAR.LE gsb0, 0x0 ;  /* 0x00008000000079c5 */ /* 0x000fe40000010000 */
[----:B------:R-:W-:-:S06]  /*1a40*/  WARPGROUP.ARRIVE ;  /* 0x00000000000079c5 */ /* 0x000fcc0000000000 */
[----:B------:R-:W-:Y:S01]  /*1a50*/  QGMMA.64x32x32.F32.E4M3.E4M3 R72, gdesc[UR36], RZ, !UPT, gsb0 ;  /* 0x00600000244879f3 */ /* 0x000fe2000c0008ff */
[----:B------:R-:W-:Y:S01]  /*1a60*/  UIADD3 UR38, UR16, 0x100, URZ ;  /* 0x0000010010267890 */ /* 0x000fe2000fffe03f */
[----:B------:R-:W-:Y:S01]  /*1a70*/  UMOV UR39, 0x80000020 ;  /* 0x8000002000277882 */ /* 0x000fe20000000000 */
[----:B------:R-:W-:Y:S02]  /*1a80*/  WARPGROUP.DEPBAR.LE gsb0, 0x0 ;  /* 0x00008000000079c5 */ /* 0x000fe40000010000 */
[----:B------:R-:W-:-:S06]  /*1a90*/  WARPGROUP.ARRIVE ;  /* 0x00000000000079c5 */ /* 0x000fcc0000000000 */
[----:B------:R-:W-:Y:S03]  /*1aa0*/  QGMMA.64x32x32.F32.E4M3.E4M3 R56, gdesc[UR36], RZ, !UPT, gsb0 ;  /* 0x00600000243879f3 */ /* 0x000fe6000c0008ff */
[----:B------:R-:W-:Y:S02]  /*1ab0*/  WARPGROUP.DEPBAR.LE gsb0, 0x0 ;  /* 0x00008000000079c5 */ /* 0x000fe40000010000 */
[----:B------:R-:W-:-:S06]  /*1ac0*/  WARPGROUP.ARRIVE ;  /* 0x00000000000079c5 */ /* 0x000fcc0000000000 */
[----:B------:R-:W-:Y:S01]  /*1ad0*/  QGMMA.64x32x32.F32.E4M3.E4M3 R40, gdesc[UR8], RZ, !UPT, gsb0 ;  /* 0x00600000082879f3 */ /* 0x000fe2000c0008ff */
[----:B------:R-:W-:Y:S01]  /*1ae0*/  ULDC UR9, c[0x0][0x288] ;  /* 0x0000a20000097ab9 */ /* 0x000fe20000000800 */
[----:B------:R-:W-:Y:S01]  /*1af0*/  @UP0 ULDC UR10, c[0x0][0x450] ;  /* 0x00011400000a0ab9 */ /* 0x000fe20000000800 */
[----:B------:R-:W0:Y:S01]  /*1b00*/  S2UR UR8, SR_CgaCtaId ;  /* 0x00000000000879c3 */ /* 0x000e220000008800 */
[----:B------:R-:W-:Y:S02]  /*1b10*/  WARPGROUP.DEPBAR.LE gsb0, 0x0 ;  /* 0x00008000000079c5 */ /* 0x000fe40000010000 */
[----:B------:R-:W-:-:S06]  /*1b20*/  WARPGROUP.ARRIVE ;  /* 0x00000000000079c5 */ /* 0x000fcc0000000000 */
[----:B------:R-:W-:Y:S03]  /*1b30*/  QGMMA.64x32x32.F32.E4M3.E4M3 R24, gdesc[UR12], RZ, !UPT, gsb0 ;  /* 0x006000000c1879f3 */ /* 0x000fe6000c0008ff */
[----:B------:R-:W-:Y:S02]  /*1b40*/  WARPGROUP.DEPBAR.LE gsb0, 0x0 ;  /* 0x00008000000079c5 */ /* 0x000fe40000010000 */
[----:B------:R-:W-:-:S06]  /*1b50*/  WARPGROUP.ARRIVE ;  /* 0x00000000000079c5 */ /* 0x000fcc0000000000 */
[----:B------:R-:W-:Y:S01]  /*1b60*/  QGMMA.64x32x32.F32.E4M3.E4M3 R88, gdesc[UR4], R88, gsb0 ;  /* 0x00600000045879f3 */ /* 0x000fe20008000858 */
[----:B------:R-:W-:Y:S01]  /*1b70*/  @UP0 ULDC UR6, c[0x0][0x44c] ;  /* 0x0001130000060ab9 */ /* 0x000fe20000000800 */
[----:B------:R-:W-:Y:S01]  /*1b80*/  @UP0 ULDC UR7, c[0x0][0x450] ;  /* 0x0001140000070ab9 */ /* 0x000fe20000000800 */
[----:B------:R-:W-:Y:S01]  /*1b90*/  @P2 IMAD.HI.U32 R3, R0, UR6, RZ ;  /* 0x0000000600032c27 */ /* 0x000fe2000f8e00ff */
[----:B------:R-:W-:-:S04]  /*1ba0*/  UIADD3 UR6, UR16, 0x82, URZ ;  /* 0x0000008210067890 */ /* 0x000fc8000fffe03f */
[----:B------:R-:W-:Y:S01]  /*1bb0*/  @P2 SHF.R.U32.HI R14, RZ, UR7, R3 ;  /* 0x00000007ff0e2c19 */ /* 0x000fe20008011603 */
[----:B------:R-:W-:Y:S01]  /*1bc0*/  UMOV UR7, 0x80000020 ;  /* 0x8000002000077882 */ /* 0x000fe20000000000 */
[----:B------:R-:W-:Y:S01]  /*1bd0*/  LOP3.LUT R3, R2, 0x7ffffffc, RZ, 0xc0, !PT ;  /* 0x7ffffffc02037812 */ /* 0x000fe200078ec0ff */
[----:B------:R-:W-:Y:S02]  /*1be0*/  IMAD.U32 R2, RZ, RZ, UR51 ;  /* 0x00000033ff027e24 */ /* 0x000fe4000f8e00ff */
[----:B------:R-:W1:Y:S02]  /*1bf0*/  SHFL.IDX PT, R5, R14, 0x1, 0x1c1f ;  /* 0x003c1f000e057f89 */ /* 0x000e6400000e0000 */
[----:B------:R-:W-:Y:S01]  /*1c00*/  IMAD.IADD R4, R4, 0x1, -R3 ;  /* 0x0000000104047824 */ /* 0x000fe200078e0a03 */
[----:B------:R-:W-:Y:S02]  /*1c10*/  WARPGROUP.DEPBAR.LE gsb0, 0x0 ;  /* 0x00008000000079c5 */ /* 0x000fe40000010000 */
[----:B------:R-:W-:-:S06]  /*1c20*/  WARPGROUP.ARRIVE ;  /* 0x00000000000079c5 */ /* 0x000fcc0000000000 */
[----:B------:R-:W-:Y:S01]  /*1c30*/  QGMMA.64x32x32.F32.E4M3.E4M3 R72, gdesc[UR4], R72, gsb0 ;  /* 0x00600000044879f3 */ /* 0x000fe20008000848 */
[----:B------:R-:W-:Y:S01]  /*1c40*/  UIMAD UR6, UR50, -0xa0, UR51 ;  /* 0xffffff60320678a4 */ /* 0x000fe2000f8e0233 */
[----:B------:R-:W-:-:S03]  /*1c50*/  UMOV UR7, 0xffffff60 ;  /* 0xffffff6000077882 */ /* 0x000fc60000000000 */
[----:B------:R-:W-:Y:S02]  /*1c60*/  UIADD3 UR6, UR6, 0xa0, URZ ;  /* 0x000000a006067890 */ /* 0x000fe4000fffe03f */
[----:B------:R-:W-:Y:S02]  /*1c70*/  UIMAD UR7, UR50, UR7, 0xa1 ;  /* 0x000000a1320774a4 */ /* 0x000fe4000f8e0207 */
[----:B------:R-:W-:Y:S02]  /*1c80*/  UIADD3 UR50, UR50, -0x2, URZ ;  /* 0xfffffffe32327890 */ /* 0x000fe4000fffe03f */
[----:B------:R-:W-:Y:S01]  /*1c90*/  IMAD.U32 R3, RZ, RZ, UR6 ;  /* 0x00000006ff037e24 */ /* 0x000fe2000f8e00ff */
[----:B------:R-:W-:Y:S01]  /*1ca0*/  UIADD3 UR6, UR16, 0x102, URZ ;  /* 0x0000010210067890 */ /* 0x000fe2000fffe03f */
[----:B------:R-:W-:Y:S01]  /*1cb0*/  IMAD.U32 R13, RZ, RZ, UR7 ;  /* 0x00000007ff0d7e24 */ /* 0x000fe2000f8e00ff */
[----:B------:R-:W-:Y:S01]  /*1cc0*/  UMOV UR7, 0x80000020 ;  /* 0x8000002000077882 */ /* 0x000fe20000000000 */
[----:B------:R-:W-:-:S02]  /*1cd0*/  IMAD R12, R4, -0x2, R3 ;  /* 0xfffffffe040c7824 */ /* 0x000fc400078e0203 */
[----:B------:R-:W-:-:S05]  /*1ce0*/  IMAD R13, R4, -0x2, R13 ;  /* 0xfffffffe040d7824 */ /* 0x000fca00078e020d */
[----:B------:R-:W-:-:S04]  /*1cf0*/  IADD3 R13, R13, -UR9, R2 ;  /* 0x800000090d0d7c10 */ /* 0x000fc8000fffe002 */
[----:B-1----:R-:W-:-:S04]  /*1d00*/  VIADDMNMX R2, R5, R13, R12, PT ;  /* 0x0000000d05027246 */ /* 0x002fc8000380010c */
[C---:B------:R-:W-:Y:S02]  /*1d10*/  ISETP.GT.AND P3, PT, R2.reuse, RZ, PT ;  /* 0x000000ff0200720c */ /* 0x040fe40003f64270 */
[C---:B------:R-:W-:Y:S02]  /*1d20*/  ISETP.GT.AND P4, PT, R2.reuse, 0x1, PT ;  /* 0x000000010200780c */ /* 0x040fe40003f84270 */
[----:B------:R-:W-:Y:S02]  /*1d30*/  ISETP.GT.AND P5, PT, R2, 0x8, PT ;  /* 0x000000080200780c */ /* 0x000fe40003fa4270 */
[----:B------:R-:W-:Y:S02]  /*1d40*/  FSEL R106, R90, -INF , P3 ;  /* 0xff8000005a6a7808 */ /* 0x000fe40001800000 */
[----:B------:R-:W-:Y:S02]  /*1d50*/  FSEL R8, R91, -INF , P4 ;  /* 0xff8000005b087808 */ /* 0x000fe40002000000 */
        /* <DEDUP_REMOVED lines=9> */
[----:B------:R-:W-:Y:S01]  /*1df0*/  ISETP.GT.AND P4, PT, R2, 0x18, PT ;  /* 0x000000180200780c */ /* 0x000fe20003f84270 */
[----:B------:R-:W-:Y:S02]  /*1e00*/  WARPGROUP.DEPBAR.LE gsb0, 0x0 ;  /* 0x00008000000079c5 */ /* 0x000fe40000010000 */
[----:B------:R-:W-:Y:S01]  /*1e10*/  WARPGROUP.ARRIVE ;  /* 0x00000000000079c5 */ /* 0x000fe20000000000 */
[----:B------:R-:W-:Y:S02]  /*1e20*/  FSEL R108, R99, -INF , P3 ;  /* 0xff800000636c7808 */ /* 0x000fe40001800000 */
[----:B------:R-:W-:-:S02]  /*1e30*/  FMNMX.FTZ R3, R98, R3, !PT ;  /* 0x0000000362037209 */ /* 0x000fc40007810000 */
[----:B------:R-:W-:Y:S01]  /*1e40*/  ISETP.GT.AND P3, PT, R2, 0x19, PT ;  /* 0x000000190200780c */ /* 0x000fe20003f64270 */
[----:B------:R-:W-:Y:S01]  /*1e50*/  QGMMA.64x32x32.F32.E4M3.E4M3 R56, gdesc[UR4], R56, gsb0 ;  /* 0x00600000043879f3 */ /* 0x000fe20008000838 */
[----:B------:R-:W-:Y:S01]  /*1e60*/  UIADD3 UR6, UR16, 0x182, URZ ;  /* 0x0000018210067890 */ /* 0x000fe2000fffe03f */
[----:B------:R-:W-:Y:S01]  /*1e70*/  FSEL R102, R102, -INF , P4 ;  /* 0xff80000066667808 */ /* 0x000fe20002000000 */
[----:B------:R-:W-:Y:S01]  /*1e80*/  UMOV UR7, 0x80000020 ;  /* 0x8000002000077882 */ /* 0x000fe20000000000 */
        /* <DEDUP_REMOVED lines=29> */
[----:B------:R-:W-:Y:S01]  /*2060*/  WARPGROUP.ARRIVE ;  /* 0x00000000000079c5 */ /* 0x000fe20000000000 */
[----:B------:R-:W-:Y:S02]  /*2070*/  ISETP.GT.AND P3, PT, R2, 0x41, PT ;  /* 0x000000410200780c */ /* 0x000fe40003f64270 */
[----:B------:R-:W-:Y:S02]  /*2080*/  FSEL R74, R58, -INF , P4 ;  /* 0xff8000003a4a7808 */ /* 0x000fe40002000000 */
[----:B------:R-:W-:Y:S01]  /*2090*/  FMNMX.FTZ R3, R22, R3, !PT ;  /* 0x0000000316037209 */ /* 0x000fe20007810000 */
[----:B------:R-:W-:Y:S01]  /*20a0*/  QGMMA.64x32x32.F32.E4M3.E4M3 R40, gdesc[UR4], R40, gsb0 ;  /* 0x00600000042879f3 */ /* 0x000fe20008000828 */
        /* <DEDUP_REMOVED lines=24> */
[----:B------:R-:W-:Y:S01]  /*2230*/  FMNMX.FTZ R3, R71, R110, !PT ;  /* 0x0000006e47037209 */ /* 0x000fe20007810000 */
[----:B------:R-:W-:Y:S02]  /*2240*/  WARPGROUP.DEPBAR.LE gsb0, 0x0 ;  /* 0x00008000000079c5 */ /* 0x000fe40000010000 */
[----:B------:R-:W-:Y:S01]  /*2250*/  WARPGROUP.ARRIVE ;  /* 0x00000000000079c5 */ /* 0x000fe20000000000 */
[----:B------:R-:W-:Y:S02]  /*2260*/  FSEL R42, R42, -INF , P4 ;  /* 0xff8000002a2a7808 */ /* 0x000fe40002000000 */
[----:B------:R-:W-:-:S02]  /*2270*/  ISETP.GT.AND P4, PT, R2, 0x68, PT ;  /* 0x000000680200780c */ /* 0x000fc40003f84270 */
[----:B------:R-:W-:Y:S01]  /*2280*/  FSEL R43, R43, -INF , P3 ;  /* 0xff8000002b2b7808 */ /* 0x000fe20001800000 */
[----:B------:R-:W-:Y:S01]  /*2290*/  QGMMA.64x32x32.F32.E4M3.E4M3 R24, gdesc[UR4], R24, gsb0 ;  /* 0x00600000041879f3 */ /* 0x000fe20008000818 */
[----:B------:R-:W-:Y:S01]  /*22a0*/  FMNMX.FTZ R110, R42, R3, !PT ;  /* 0x000000032a6e7209 */ /* 0x000fe20007810000 */
[----:B------:R-:W-:Y:S01]  /*22b0*/  @UP0 ULDC UR6, c[0x0][0x44c] ;  /* 0x0001130000060ab9 */ /* 0x000fe20000000800 */
[----:B------:R-:W-:Y:S01]  /*22c0*/  ISETP.GT.AND P3, PT, R2, 0x69, PT ;  /* 0x000000690200780c */ /* 0x000fe20003f64270 */
[----:B------:R-:W-:Y:S01]  /*22d0*/  UIMAD.WIDE.U32 UR6, UR52, UR6, URZ ;  /* 0x00000006340672a5 */ /* 0x000fe2000f8e003f */
[----:B------:R-:W-:Y:S02]  /*22e0*/  FSEL R46, R46, -INF , P4 ;  /* 0xff8000002e2e7808 */ /* 0x000fe40002000000 */
[----:B------:R-:W-:Y:S01]  /*22f0*/  FMNMX.FTZ R3, R43, R110, !PT ;  /* 0x0000006e2b037209 */ /* 0x000fe20007810000 */
[----:B------:R-:W-:Y:S01]  /*2300*/  @UP0 USHF.R.U32.HI UR52, URZ, UR10, UR7 ;  /* 0x0000000a3f340299 */ /* 0x000fe20008011607 */
[----:B------:R-:W-:-:S02]  /*2310*/  ISETP.GT.AND P4, PT, R2, 0x70, PT ;  /* 0x000000700200780c */ /* 0x000fc40003f84270 */
[----:B------:R-:W-:Y:S01]  /*2320*/  FSEL R47, R47, -INF , P3 ;  /* 0xff8000002f2f7808 */ /* 0x000fe20001800000 */
[----:B------:R-:W-:Y:S01]  /*2330*/  UIADD3 UR6, UR52, -UR9, UR51 ;  /* 0x8000000934067290 */ /* 0x000fe2000fffe033 */
[----:B------:R-:W-:Y:S01]  /*2340*/  FMNMX.FTZ R110, R46, R3, !PT ;  /* 0x000000032e6e7209 */ /* 0x000fe20007810000 */
[----:B------:R-:W-:Y:S01]  /*2350*/  UMOV UR10, URZ ;  /* 0x0000003f000a7c82 */ /* 0x000fe20008000000 */
[----:B------:R-:W-:Y:S01]  /*2360*/  ISETP.GT.AND P3, PT, R2, 0x71, PT ;  /* 0x000000710200780c */ /* 0x000fe20003f64270 */
[----:B------:R-:W-:Y:S01]  /*2370*/  UIMAD.WIDE UR6, UR6, 0x66666667, URZ ;  /* 0x66666667060678a5 */ /* 0x000fe2000f8e023f */
[----:B------:R-:W-:Y:S01]  /*2380*/  FSEL R50, R50, -INF , P4 ;  /* 0xff80000032327808 */ /* 0x000fe20002000000 */
[----:B------:R-:W-:Y:S01]  /*2390*/  UMOV UR9, URZ ;  /* 0x0000003f00097c82 */ /* 0x000fe20008000000 */
[----:B------:R-:W-:Y:S01]  /*23a0*/  FMNMX.FTZ R3, R47, R110, !PT ;  /* 0x0000006e2f037209 */ /* 0x000fe20007810000 */
[----:B------:R-:W-:Y:S01]  /*23b0*/  USHF.R.U32.HI UR6, URZ, 0x1f, UR7 ;  /* 0x0000001f3f067899 */ /* 0x000fe20008011607 */
[----:B------:R-:W-:-:S02]  /*23c0*/  ISETP.GT.AND P4, PT, R2, 0x78, PT ;  /* 0x000000780200780c */ /* 0x000fc40003f84270 */
[----:B------:R-:W-:Y:S01]  /*23d0*/  FSEL R51, R51, -INF , P3 ;  /* 0xff80000033337808 */ /* 0x000fe20001800000 */
[----:B------:R-:W-:Y:S01]  /*23e0*/  ULEA.HI.SX32 UR6, UR7, UR6, 0x1a ;  /* 0x0000000607067291 */ /* 0x000fe2000f8fd23f */
[----:B------:R-:W-:Y:S02]  /*23f0*/  FMNMX.FTZ R110, R50, R3, !PT ;  /* 0x00000003326e7209 */ /* 0x000fe40007810000 */
[----:B------:R-:W-:Y:S01]  /*2400*/  ISETP.GT.AND P3, PT, R2, 0x79, PT ;  /* 0x000000790200780c */ /* 0x000fe20003f64270 */
[----:B------:R-:W-:Y:S01]  /*2410*/  UISETP.LT.AND UP1, UPT, UR47, UR6, UPT ;  /* 0x000000062f00728c */ /* 0x000fe2000bf21270 */
[----:B------:R-:W-:Y:S02]  /*2420*/  FSEL R54, R54, -INF , P4 ;  /* 0xff80000036367808 */ /* 0x000fe40002000000 */
[----:B------:R-:W-:Y:S01]  /*2430*/  FMNMX.FTZ R3, R51, R110, !PT ;  /* 0x0000006e33037209 */ /* 0x000fe20007810000 */
[----:B------:R-:W-:Y:S01]  /*2440*/  USEL UR11, UR47, UR6, !UP1 ;  /* 0x000000062f0b7287 */ /* 0x000fe2000c800000 */
[----:B------:R-:W-:-:S02]  /*2450*/  ISETP.GT.AND P4, PT, R2, 0x80, PT ;  /* 0x000000800200780c */ /* 0x000fc40003f84270 */
[----:B------:R-:W-:Y:S01]  /*2460*/  FSEL R55, R55, -INF , P3 ;  /* 0xff80000037377808 */ /* 0x000fe20001800000 */
[----:B------:R-:W-:Y:S01]  /*2470*/  UISETP.GE.AND UP1, UPT, UR50, UR11, UPT ;  /* 0x0000000b3200728c */ /* 0x000fe2000bf26270 */
[----:B------:R-:W-:Y:S02]  /*2480*/  FMNMX.FTZ R110, R54, R3, !PT ;  /* 0x00000003366e7209 */ /* 0x000fe40007810000 */
[----:B------:R-:W-:Y:S02]  /*2490*/  ISETP.GT.AND P3, PT, R2, 0x81, PT ;  /* 0x000000810200780c */ /* 0x000fe40003f64270 */
[----:B------:R-:W-:Y:S01]  /*24a0*/  FMNMX.FTZ R3, R55, R110, !PT ;  /* 0x0000006e37037209 */ /* 0x000fe20007810000 */
[----:B------:R-:W-:Y:S02]  /*24b0*/  WARPGROUP.DEPBAR.LE gsb0, 0x0 ;  /* 0x00008000000079c5 */ /* 0x000fe40000010000 */
        /* <DEDUP_REMOVED lines=21> */
[----:B------:R-:W1:Y:S03]  /*2610*/  SHFL.IDX PT, R39, R14, RZ, 0x1c1f ;  /* 0x001c1fff0e277589 */ /* 0x000e6600000e0000 */
[----:B------:R-:W-:-:S05]  /*2620*/  FMNMX.FTZ R9, R2, R3, !PT ;  /* 0x0000000302097209 */ /* 0x000fca0007810000 */
[----:B------:R-:W2:Y:S01]  /*2630*/  SHFL.BFLY PT, R110, R9, 0x2, 0x1f ;  /* 0x0c401f00096e7f89 */ /* 0x000ea200000e0000 */
[----:B-1----:R-:W-:-:S04]  /*2640*/  VIADDMNMX R39, R39, R13, R12, PT ;  /* 0x0000000d27277246 */ /* 0x002fc8000380010c */
[C---:B------:R-:W-:Y:S02]  /*2650*/  ISETP.GT.AND P4, PT, R39.reuse, 0x1, PT ;  /* 0x000000012700780c */ /* 0x040fe40003f84270 */
[----:B------:R-:W-:Y:S02]  /*2660*/  ISETP.GT.AND P5, PT, R39, 0x8, PT ;  /* 0x000000082700780c */ /* 0x000fe40003fa4270 */
[----:B--2---:R-:W-:Y:S02]  /*2670*/  FMNMX.FTZ R110, R9, R110, !PT ;  /* 0x0000006e096e7209 */ /* 0x004fe40007810000 */
[----:B------:R-:W-:Y:S02]  /*2680*/  FSEL R89, R89, -INF , P4 ;  /* 0xff80000059597808 */ /* 0x000fe40002000000 */
[----:B------:R-:W-:Y:S01]  /*2690*/  FSEL R92, R92, -INF , P5 ;  /* 0xff8000005c5c7808 */ /* 0x000fe20002800000 */
[----:B------:R-:W1:Y:S01]  /*26a0*/  SHFL.BFLY PT, R5, R110, 0x1, 0x1f ;  /* 0x0c201f006e057f89 */ /* 0x000e6200000e0000 */
        /* <DEDUP_REMOVED lines=8> */
[----:B-1----:R-:W-:Y:S02]  /*2730*/  FMNMX.FTZ R5, R110, R5, !PT ;  /* 0x000000056e057209 */ /* 0x002fe40007810000 */
[----:B------:R-:W-:Y:S02]  /*2740*/  ISETP.GT.AND P4, PT, R39, 0x31, PT ;  /* 0x000000312700780c */ /* 0x000fe40003f84270 */
[C---:B------:R-:W-:Y:S01]  /*2750*/  FSETP.NEU.FTZ.AND P3, PT, R5.reuse, -INF , PT ;  /* 0xff8000000500780b */ /* 0x040fe20003f7d000 */
[----:B------:R-:W-:Y:S01]  /*2760*/  FFMA.FTZ R3, R5, R112, -8 ;  /* 0xc100000005037423 */ /* 0x000fe20000010070 */
[----:B------:R-:W-:Y:S02]  /*2770*/  FSEL R81, R81, -INF , P4 ;  /* 0xff80000051517808 */ /* 0x000fe40002000000 */
[----:B------:R-:W-:-:S02]  /*2780*/  ISETP.GT.AND P4, PT, R39, 0x39, PT ;  /* 0x000000392700780c */ /* 0x000fc40003f84270 */
[----:B------:R-:W-:Y:S02]  /*2790*/  FSEL R3, R3, RZ, P3 ;  /* 0x000000ff03037208 */ /* 0x000fe40001800000 */
[----:B------:R-:W-:Y:S02]  /*27a0*/  ISETP.GT.AND P3, PT, R39, RZ, PT ;  /* 0x000000ff2700720c */ /* 0x000fe40003f64270 */
[----:B------:R-:W-:Y:S01]  /*27b0*/  FSEL R85, R85, -INF , P4 ;  /* 0xff80000055557808 */ /* 0x000fe20002000000 */
[--C-:B------:R-:W-:Y:S01]  /*27c0*/  FFMA.FTZ R14, R94, UR48, -R3.reuse ;  /* 0x000000305e0e7c23 */ /* 0x100fe20008010803 */
[----:B------:R-:W-:Y:S01]  /*27d0*/  FSEL R88, R88, -INF , P3 ;  /* 0xff80000058587808 */ /* 0x000fe20001800000 */
        /* <DEDUP_REMOVED lines=37> */
[----:B-1----:R-:W-:Y:S01]  /*2a30*/  FMNMX.FTZ R19, R73, R78, !PT ;  /* 0x0000004e49137209 */ /* 0x002fe20007810000 */
        /* <DEDUP_REMOVED lines=12> */
[----:B------:R-:W-:Y:S01]  /*2b00*/  FFMA.FTZ R38, R38, UR48, -R3 ;  /* 0x0000003026267c23 */ /* 0x000fe20008010803 */
[----:B------:R-:W-:Y:S01]  /*2b10*/  FSEL R84, R84, -INF , P3 ;  /* 0xff80000054547808 */ /* 0x000fe20001800000 */
[----:B------:R-:W-:Y:S01]  /*2b20*/  MUFU.EX2 R7, R7 ;  /* 0x0000000700077308 */ /* 0x000fe20000000800 */
[----:B--2---:R-:W-:-:S02]  /*2b30*/  FMNMX.FTZ R21, R81, R78, !PT ;  /* 0x0000004e51157209 */ /* 0x004fc40007810000 */
[C---:B------:R-:W-:Y:S02]  /*2b40*/  ISETP.GT.AND P3, PT, R39.reuse, 0x40, PT ;  /* 0x000000402700780c */ /* 0x040fe40003f64270 */
        /* <DEDUP_REMOVED lines=19> */
[----:B------:R-:W-:Y:S01]  /*2c80*/  FMNMX.FTZ R23, R61, R78, !PT ;  /* 0x0000004e3d177209 */ /* 0x000fe20007810000 */
[----:B------:R-:W-:Y:S01]  /*2c90*/  FFMA.FTZ R78, R71, UR48, -R3 ;  /* 0x00000030474e7c23 */ /* 0x000fe20008010803 */
[----:B------:R-:W-:-:S02]  /*2ca0*/  ISETP.GT.AND P3, PT, R39, 0x58, PT ;  /* 0x000000582700780c */ /* 0x000fc40003f64270 */
[----:B------:R-:W-:Y:S01]  /*2cb0*/  FSEL R65, R65, -INF , P4 ;  /* 0xff80000041417808 */ /* 0x000fe20002000000 */
[----:B------:R-:W-:Y:S01]  /*2cc0*/  MUFU.EX2 R11, R11 ;  /* 0x0000000b000b7308 */ /* 0x000fe20000000800 */
[----:B------:R-:W-:Y:S02]  /*2cd0*/  FMNMX.FTZ R74, R64, R23, !PT ;  /* 0x00000017404a7209 */ /* 0x000fe40007810000 */
[----:B------:R-:W-:Y:S02]  /*2ce0*/  ISETP.GT.AND P4, PT, R39, 0x59, PT ;  /* 0x000000592700780c */ /* 0x000fe40003f84270 */
[----:B------:R-:W-:Y:S02]  /*2cf0*/  FSEL R68, R68, -INF , P3 ;  /* 0xff80000044447808 */ /* 0x000fe40001800000 */
[----:B------:R-:W-:Y:S01]  /*2d00*/  FMNMX.FTZ R59, R65, R74, !PT ;  /* 0x0000004a413b7209 */ /* 0x000fe20007810000 */
[----:B------:R2:W-:Y:S01]  /*2d10*/  MUFU.EX2 R23, R63 ;  /* 0x0000003f00177308 */ /* 0x0005e20000000800 */
[----:B------:R-:W-:-:S02]  /*2d20*/  FSEL R69, R69, -INF , P4 ;  /* 0xff80000045457808 */ /* 0x000fc40002000000 */
        /* <DEDUP_REMOVED lines=8> */
[----:B------:R3:W-:Y:S01]  /*2db0*/  MUFU.EX2 R40, R75 ;  /* 0x0000004b00287308 */ /* 0x0007e20000000800 */
[----:B--2---:R-:W-:Y:S01]  /*2dc0*/  FMNMX.FTZ R63, R59, R74, !PT ;  /* 0x0000004a3b3f7209 */ /* 0x004fe20007810000 */
[--C-:B------:R-:W-:Y:S01]  /*2dd0*/  FFMA.FTZ R74, R6, UR48, -R3.reuse ;  /* 0x00000030064a7c23 */ /* 0x100fe20008010803 */
[C---:B------:R-:W-:Y:S01]  /*2de0*/  ISETP.GT.AND P4, PT, R39.reuse, 0x69, PT ;  /* 0x000000692700780c */ /* 0x040fe20003f84270 */
        /* <DEDUP_REMOVED lines=10> */
[----:B---3--:R-:W-:Y:S02]  /*2e90*/  FMNMX.FTZ R75, R45, R6, !PT ;  /* 0x000000062d4b7209 */ /* 0x008fe40007810000 */
[----:B------:R-:W-:-:S02]  /*2ea0*/  ISETP.GT.AND P3, PT, R39, 0x78, PT ;  /* 0x000000782700780c */ /* 0x000fc40003f64270 */
[----:B------:R-:W-:Y:S01]  /*2eb0*/  FSEL R63, R49, -INF , P4 ;  /* 0xff800000313f7808 */ /* 0x000fe20002000000 */
[--C-:B------:R-:W-:Y:S01]  /*2ec0*/  FFMA.FTZ R49, R66, UR48, -R3.reuse ;  /* 0x0000003042317c23 */ /* 0x100fe20008010803 */
[----:B------:R-:W-:Y:S01]  /*2ed0*/  FMNMX.FTZ R6, R62, R75, !PT ;  /* 0x0000004b3e067209 */ /* 0x000fe20007810000 */
[----:B------:R2:W-:Y:S01]  /*2ee0*/  MUFU.EX2 R48, R74 ;  /* 0x0000004a00307308 */ /* 0x0005e20000000800 */
[----:B------:R-:W-:Y:S02]  /*2ef0*/  ISETP.GT.AND P4, PT, R39, 0x79, PT ;  /* 0x000000792700780c */ /* 0x000fe40003f84270 */
[----:B------:R-:W-:Y:S02]  /*2f00*/  FSEL R52, R52, -INF , P3 ;  /* 0xff80000034347808 */ /* 0x000fe40001800000 */
[----:B------:R-:W-:Y:S02]  /*2f10*/  FMNMX.FTZ R75, R63, R6, !PT ;  /* 0x000000063f4b7209 */ /* 0x000fe40007810000 */
[----:B------:R-:W-:Y:S01]  /*2f20*/  FSEL R53, R53, -INF , P4 ;  /* 0xff80000035357808 */ /* 0x000fe20002000000 */
[----:B------:R-:W3:Y:S01]  /*2f30*/  MUFU.EX2 R14, R14 ;  /* 0x0000000e000e7308 */ /* 0x000ee20000000800 */
[----:B------:R-:W-:Y:S01]  /*2f40*/  ISETP.GT.AND P3, PT, R39, 0x80, PT ;  /* 0x000000802700780c */ /* 0x000fe20003f64270 */
[----:B--2---:R-:W-:Y:S01]  /*2f50*/  FFMA.FTZ R74, R67, UR48, -R3 ;  /* 0x00000030434a7c23 */ /* 0x004fe20008010803 */
[----:B------:R-:W-:-:S02]  /*2f60*/  FMNMX.FTZ R6, R52, R75, !PT ;  /* 0x0000004b34067209 */ /* 0x000fc40007810000 */
[----:B------:R-:W-:Y:S02]  /*2f70*/  ISETP.GT.AND P4, PT, R39, 0x81, PT ;  /* 0x000000812700780c */ /* 0x000fe40003f84270 */
[----:B------:R-:W-:Y:S01]  /*2f80*/  FSEL R66, R24, -INF , P3 ;  /* 0xff80000018427808 */ /* 0x000fe20001800000 */
[----:B------:R-:W-:Y:S01]  /*2f90*/  MUFU.EX2 R16, R16 ;  /* 0x0000001000107308 */ /* 0x000fe20000000800 */
[----:B------:R-:W-:Y:S02]  /*2fa0*/  FMNMX.FTZ R75, R53, R6, !PT ;  /* 0x00000006354b7209 */ /* 0x000fe40007810000 */
[----:B------:R-:W-:Y:S02]  /*2fb0*/  ISETP.GT.AND P3, PT, R39, 0x88, PT ;  /* 0x000000882700780c */ /* 0x000fe40003f64270 */
[----:B------:R-:W-:Y:S01]  /*2fc0*/  FSEL R67, R25, -INF , P4 ;  /* 0xff80000019437808 */ /* 0x000fe20002000000 */
[----:B------:R-:W-:Y:S01]  /*2fd0*/  FFMA.FTZ R25, R70, UR48, -R3 ;  /* 0x0000003046197c23 */ /* 0x000fe20008010803 */
[----:B------:R-:W-:Y:S01]  /*2fe0*/  FMNMX.FTZ R6, R66, R75, !PT ;  /* 0x0000004b42067209 */ /* 0x000fe20007810000 */
[----:B------:R2:W-:Y:S01]  /*2ff0*/  MUFU.EX2 R24, R74 ;  /* 0x0000004a00187308 */ /* 0x0005e20000000800 */
[----:B------:R-:W-:-:S02]  /*3000*/  ISETP.GT.AND P4, PT, R39, 0x89, PT ;  /* 0x000000892700780c */ /* 0x000fc40003f84270 */
[----:B------:R-:W-:Y:S02]  /*3010*/  FSEL R28, R28, -INF , P3 ;  /* 0xff8000001c1c7808 */ /* 0x000fe40001800000 */
[----:B------:R-:W-:Y:S02]  /*3020*/  FMNMX.FTZ R75, R67, R6, !PT ;  /* 0x00000006434b7209 */ /* 0x000fe40007810000 */
[----:B------:R-:W-:Y:S01]  /*3030*/  ISETP.GT.AND P3, PT, R39, 0x90, PT ;  /* 0x000000902700780c */ /* 0x000fe20003f64270 */
[----:B------:R-:W4:Y:S01]  /*3040*/  MUFU.EX2 R18, R18 ;  /* 0x0000001200127308 */ /* 0x000f220000000800 */
[----:B------:R-:W-:Y:S02]  /*3050*/  FSEL R29, R29, -INF , P4 ;  /* 0xff8000001d1d7808 */ /* 0x000fe40002000000 */
[----:B------:R-:W-:Y:S02]  /*3060*/  FMNMX.FTZ R6, R28, R75, !PT ;  /* 0x0000004b1c067209 */ /* 0x000fe40007810000 */
[----:B------:R-:W-:-:S02]  /*3070*/  ISETP.GT.AND P4, PT, R39, 0x91, PT ;  /* 0x000000912700780c */ /* 0x000fc40003f84270 */
[----:B------:R-:W-:Y:S01]  /*3080*/  FSEL R70, R32, -INF , P3 ;  /* 0xff80000020467808 */ /* 0x000fe20001800000 */
[----:B------:R-:W-:Y:S01]  /*3090*/  MUFU.EX2 R20, R20 ;  /* 0x0000001400147308 */ /* 0x000fe20000000800 */
[----:B------:R-:W-:Y:S02]  /*30a0*/  FMNMX.FTZ R75, R29, R6, !PT ;  /* 0x000000061d4b7209 */ /* 0x000fe40007810000 */
[----:B------:R-:W-:Y:S02]  /*30b0*/  ISETP.GT.AND P3, PT, R39, 0x98, PT ;  /* 0x000000982700780c */ /* 0x000fe40003f64270 */
        /* <DEDUP_REMOVED lines=10> */
[----:B--2---:R-:W-:Y:S01]  /*3160*/  FSEL R74, R37, -INF , P4 ;  /* 0xff800000254a7808 */ /* 0x004fe20002000000 */
[----:B------:R-:W-:Y:S01]  /*3170*/  FFMA.FTZ R50, R55, UR48, -R3 ;  /* 0x0000003037327c23 */ /* 0x000fe20008010803 */
[----:B------:R-:W-:Y:S01]  /*3180*/  FMNMX.FTZ R37, R39, R6, !PT ;  /* 0x0000000627257209 */ /* 0x000fe20007810000 */
[----:B------:R-:W-:Y:S01]  /*3190*/  MUFU.EX2 R32, R78 ;  /* 0x0000004e00207308 */ /* 0x000fe20000000800 */
[----:B-1----:R-:W-:-:S02]  /*31a0*/  F2FP.SATFINITE.E4M3.F32.PACK_AB_MERGE_C R153, R10, R9, RZ ;  /* 0x000000090a99723e */ /* 0x002fc400048070ff */
[----:B------:R-:W-:Y:S01]  /*31b0*/  FMNMX.FTZ R6, R74, R37, !PT ;  /* 0x000000254a067209 */ /* 0x000fe20007810000 */
[--C-:B------:R-:W-:Y:S01]  /*31c0*/  FFMA.FTZ R37, R46, UR48, -R3.reuse ;  /* 0x000000302e257c23 */ /* 0x100fe20008010803 */
[--C-:B------:R-:W-:Y:S01]  /*31d0*/  FFMA.FTZ R46, R51, UR48, -R3.reuse ;  /* 0x00000030332e7c23 */ /* 0x100fe20008010803 */
[----:B------:R-:W-:Y:S01]  /*31e0*/  FFMA.FTZ R3, R2, UR48, -R3 ;  /* 0x0000003002037c23 */ /* 0x000fe20008010803 */
[----:B---3--:R-:W-:Y:S01]  /*31f0*/  F2FP.SATFINITE.E4M3.F32.PACK_AB_MERGE_C R155, R14, R13, RZ ;  /* 0x0000000d0e9b723e */ /* 0x008fe200048070ff */
[----:B------:R-:W1:Y:S01]  /*3200*/  SHFL.BFLY PT, R75, R6, 0x2, 0x1f ;  /* 0x0c401f00064b7f89 */ /* 0x000e6200000e0000 */
[----:B------:R-:W2:Y:S01]  /*3210*/  MUFU.EX2 R22, R22 ;  /* 0x0000001600167308 */ /* 0x000ea20000000800 */
[----:B------:R-:W-:Y:S02]  /*3220*/  F2FP.SATFINITE.E4M3.F32.PACK_AB_MERGE_C R153, R8, R7, R153 ;  /* 0x000000070899723e */ /* 0x000fe40004807099 */
[----:B----4-:R-:W-:Y:S02]  /*3230*/  F2FP.SATFINITE.E4M3.F32.PACK_AB_MERGE_C R149, R18, R17, RZ ;  /* 0x000000111295723e */ /* 0x010fe400048070ff */
[----:B------:R-:W-:-:S02]  /*3240*/  F2FP.SATFINITE.E4M3.F32.PACK_AB_MERGE_C R155, R12, R11, R155 ;  /* 0x0000000b0c9b723e */ /* 0x000fc4000480709b */
[----:B------:R-:W-:Y:S01]  /*3250*/  F2FP.SATFINITE.E4M3.F32.PACK_AB_MERGE_C R149, R16, R15, R149 ;  /* 0x0000000f1095723e */ /* 0x000fe20004807095 */
[----:B------:R-:W-:Y:S08]  /*3260*/  MUFU.EX2 R41, R41 ;  /* 0x0000002900297308 */ /* 0x000ff00000000800 */
[----:B------:R-:W-:Y:S01]  /*3270*/  MUFU.EX2 R49, R49 ;  /* 0x0000003100317308 */ /* 0x000fe20000000800 */
[----:B--2---:R-:W-:-:S04]  /*3280*/  F2FP.SATFINITE.E4M3.F32.PACK_AB_MERGE_C R151, R22, R21, RZ ;  /* 0x000000151697723e */ /* 0x004fc800048070ff */
[----:B------:R-:W-:Y:S02]  /*3290*/  F2FP.SATFINITE.E4M3.F32.PACK_AB_MERGE_C R151, R20, R19, R151 ;  /* 0x000000131497723e */ /* 0x000fe40004807097 */
[----:B-1----:R-:W-:Y:S01]  /*32a0*/  FMNMX.FTZ R75, R6, R75, !PT ;  /* 0x0000004b064b7209 */ /* 0x002fe20007810000 */
[----:B------:R-:W-:Y:S04]  /*32b0*/  MUFU.EX2 R25, R25 ;  /* 0x0000001900197308 */ /* 0x000fe80000000800 */
[----:B------:R-:W1:Y:S04]  /*32c0*/  SHFL.BFLY PT, R6, R75, 0x1, 0x1f ;  /* 0x0c201f004b067f89 */ /* 0x000e6800000e0000 */
[----:B------:R-:W-:Y:S08]  /*32d0*/  MUFU.EX2 R33, R33 ;  /* 0x0000002100217308 */ /* 0x000ff00000000800 */
[----:B------:R-:W-:Y:S08]  /*32e0*/  MUFU.EX2 R36, R36 ;  /* 0x0000002400247308 */ /* 0x000ff00000000800 */
[----:B------:R-:W-:Y:S01]  /*32f0*/  MUFU.EX2 R37, R37 ;  /* 0x0000002500257308 */ /* 0x000fe20000000800 */
[----:B-1----:R-:W-:Y:S01]  /*3300*/  FMNMX.FTZ R6, R75, R6, !PT ;  /* 0x000000064b067209 */ /* 0x002fe20007810000 */
[----:B------:R-:W-:-:S03]  /*3310*/  IMAD.U32 R75, RZ, RZ, UR48 ;  /* 0x00000030ff4b7e24 */ /* 0x000fc6000f8e00ff */
        /* <DEDUP_REMOVED lines=32> */
[----:B------:R-:W-:-:S02]  /*3520*/  IMAD.U32 R68, RZ, RZ, UR49 ;  /* 0x00000031ff447e24 */ /* 0x000fc4000f8e00ff */
[--C-:B------:R-:W-:Y:S01]  /*3530*/  FFMA.FTZ R73, R73, UR48, -R75.reuse ;  /* 0x0000003049497c23 */ /* 0x100fe2000801084b */
[----:B------:R-:W-:Y:S01]  /*3540*/  FFMA.FTZ R56, R56, UR48, -R75 ;  /* 0x0000003038387c23 */ /* 0x000fe2000801084b */
[----:B------:R-:W-:Y:S01]  /*3550*/  FADD.FTZ R90, R10, R89 ;  /* 0x000000590a5a7221 */ /* 0x000fe20000010000 */
[----:B------:R-:W-:Y:S01]  /*3560*/  @!P1 VIADD R68, R68, 0x12440 ;  /* 0x0001244044449836 */ /* 0x000fe20000000000 */
[----:B------:R-:W3:Y:S01]  /*3570*/  MUFU.EX2 R79, R79 ;  /* 0x0000004f004f7308 */ /* 0x000ee20000000800 */
[----:B-1----:R-:W-:Y:S01]  /*3580*/  FADD.FTZ R69, R2, R51 ;  /* 0x0000003302457221 */ /* 0x002fe20000010000 */
[----:B------:R-:W-:Y:S01]  /*3590*/  FADD.FTZ R89, R11, R90 ;  /* 0x0000005a0b597221 */ /* 0x000fe20000010000 */
[--C-:B------:R-:W-:Y:S01]  /*35a0*/  FFMA.FTZ R57, R57, UR48, -R75.reuse ;  /* 0x0000003039397c23 */ /* 0x100fe2000801084b */
[----:B------:R-:W-:Y:S01]  /*35b0*/  @!P1 PRMT R68, RZ, 0x654, R68 ;  /* 0x00000654ff449816 */ /* 0x000fe20000000044 */
[----:B------:R-:W-:Y:S01]  /*35c0*/  FFMA.FTZ R62, R62, UR48, -R75 ;  /* 0x000000303e3e7c23 */ /* 0x000fe2000801084b */
[----:B------:R-:W-:Y:S01]  /*35d0*/  FADD.FTZ R90, R12, R89 ;  /* 0x000000590c5a7221 */ /* 0x000fe20000010000 */
[----:B------:R-:W-:Y:S01]  /*35e0*/  FFMA.FTZ R59, R59, UR48, -R75 ;  /* 0x000000303b3b7c23 */ /* 0x000fe2000801084b */
[----:B------:R-:W1:Y:S01]  /*35f0*/  MUFU.EX2 R54, R54 ;  /* 0x0000003600367308 */ /* 0x000e620000000800 */
[----:B--2---:R-:W-:Y:S01]  /*3600*/  FADD.FTZ R88, R78, R69 ;  /* 0x000000454e587221 */ /* 0x004fe20000010000 */
[----:B------:R2:W-:Y:S01]  /*3610*/  @!P1 SYNCS.ARRIVE.TRANS64.RED.A1T0 RZ, [R68+URZ], RZ ;  /* 0x000000ff44ff99a7 */ /* 0x0005e2000810043f */
[----:B------:R-:W-:Y:S01]  /*3620*/  FADD.FTZ R89, R13, R90 ;  /* 0x0000005a0d597221 */ /* 0x000fe20000010000 */
[--C-:B------:R-:W-:Y:S01]  /*3630*/  FFMA.FTZ R58, R58, UR48, -R75.reuse ;  /* 0x000000303a3a7c23 */ /* 0x100fe2000801084b */
[--C-:B------:R-:W-:Y:S01]  /*3640*/  FFMA.FTZ R44, R44, UR48, -R75.reuse ;  /* 0x000000302c2c7c23 */ /* 0x100fe2000801084b */
[--C-:B------:R-:W-:Y:S01]  /*3650*/  FFMA.FTZ R45, R45, UR48, -R75.reuse ;  /* 0x000000302d2d7c23 */ /* 0x100fe2000801084b */
[--C-:B------:R-:W-:Y:S01]  /*3660*/  FFMA.FTZ R63, R63, UR48, -R75.reuse ;  /* 0x000000303f3f7c23 */ /* 0x100fe2000801084b */
[----:B------:R-:W4:Y:S01]  /*3670*/  MUFU.EX2 R55, R55 ;  /* 0x0000003700377308 */ /* 0x000f220000000800 */
[----:B---3--:R-:W-:Y:S01]  /*3680*/  FADD.FTZ R69, R79, R88 ;  /* 0x000000584f457221 */ /* 0x008fe20000010000 */
[--C-:B------:R-:W-:Y:S01]  /*3690*/  FFMA.FTZ R52, R52, UR48, -R75.reuse ;  /* 0x0000003034347c23 */ /* 0x100fe2000801084b */
[--C-:B------:R-:W-:Y:S01]  /*36a0*/  FFMA.FTZ R53, R53, UR48, -R75.reuse ;  /* 0x0000003035357c23 */ /* 0x100fe2000801084b */
[--C-:B------:R-:W-:Y:S01]  /*36b0*/  FFMA.FTZ R66, R66, UR48, -R75.reuse ;  /* 0x0000003042427c23 */ /* 0x100fe2000801084b */
[--C-:B------:R-:W-:Y:S01]  /*36c0*/  FFMA.FTZ R67, R67, UR48, -R75.reuse ;  /* 0x0000003043437c23 */ /* 0x100fe2000801084b */
[--C-:B------:R-:W-:Y:S01]  /*36d0*/  FFMA.FTZ R70, R70, UR48, -R75.reuse ;  /* 0x0000003046467c23 */ /* 0x100fe2000801084b */
[----:B------:R-:W-:Y:S01]  /*36e0*/  FFMA.FTZ R71, R71, UR48, -R75 ;  /* 0x0000003047477c23 */ /* 0x000fe2000801084b */
[----:B------:R-:W2:Y:S01]  /*36f0*/  MUFU.EX2 R82, R82 ;  /* 0x0000005200527308 */ /* 0x000ea20000000800 */
[----:B-1----:R-:W-:Y:S01]  /*3700*/  FADD.FTZ R88, R54, R69 ;  /* 0x0000004536587221 */ /* 0x002fe20000010000 */
[--C-:B------:R-:W-:Y:S01]  /*3710*/  FFMA.FTZ R39, R39, UR48, -R75.reuse ;  /* 0x0000003027277c23 */ /* 0x100fe2000801084b */
[----:B------:R-:W-:Y:S01]  /*3720*/  FFMA.FTZ R74, R74, UR48, -R75 ;  /* 0x000000304a4a7c23 */ /* 0x000fe2000801084b */
[----:B------:R-:W-:-:S04]  /*3730*/  F2FP.SATFINITE.E4M3.F32.PACK_AB_MERGE_C R78, R79, R78, RZ ;  /* 0x0000004e4f4e723e */ /* 0x000fc800048070ff */
[----:B------:R-:W1:Y:S01]  /*3740*/  MUFU.EX2 R83, R83 ;  /* 0x0000005300537308 */ /* 0x000e620000000800 */
[----:B----4-:R-:W-:Y:S01]  /*3750*/  FADD.FTZ R69, R55, R88 ;  /* 0x0000005837457221 */ /* 0x010fe20000010000 */
[----:B------:R-:W-:Y:S01]  /*3760*/  FADD.FTZ R88, R14, R89 ;  /* 0x000000590e587221 */ /* 0x000fe20000010000 */
[----:B------:R-:W-:-:S03]  /*3770*/  F2FP.SATFINITE.E4M3.F32.PACK_AB_MERGE_C R152, R51, R2, R78 ;  /* 0x000000023398723e */ /* 0x000fc6000480704e */
[----:B------:R-:W-:Y:S02]  /*3780*/  FADD.FTZ R89, R15, R88 ;  /* 0x000000580f597221 */ /* 0x000fe40000010000 */
[----:B------:R-:W3:Y:S01]  /*3790*/  MUFU.EX2 R72, R72 ;  /* 0x0000004800487308 */ /* 0x000ee20000000800 */
[----:B--2---:R-:W-:Y:S01]  /*37a0*/  FADD.FTZ R68, R82, R69 ;  /* 0x0000004552447221 */ /* 0x004fe20000010000 */
[----:B------:R-:W-:-:S04]  /*37b0*/  FADD.FTZ R88, R16, R89 ;  /* 0x0000005910587221 */ /* 0x000fc80000010000 */
[----:B------:R-:W-:Y:S02]  /*37c0*/  FADD.FTZ R89, R17, R88 ;  /* 0x0000005811597221 */ /* 0x000fe40000010000 */
[----:B------:R-:W2:Y:S01]  /*37d0*/  MUFU.EX2 R73, R73 ;  /* 0x0000004900497308 */ /* 0x000ea20000000800 */
[C---:B-1----:R-:W-:Y:S01]  /*37e0*/  FADD.FTZ R69, R83.reuse, R68 ;  /* 0x0000004453457221 */ /* 0x042fe20000010000 */
[----:B------:R-:W-:Y:S01]  /*37f0*/  FADD.FTZ R90, R18, R89 ;  /* 0x00000059125a7221 */ /* 0x000fe20000010000 */
[----:B------:R-:W-:-:S03]  /*3800*/  F2FP.SATFINITE.E4M3.F32.PACK_AB_MERGE_C R82, R83, R82, RZ ;  /* 0x000000525352723e */ /* 0x000fc600048070ff */
[----:B------:R-:W-:Y:S01]  /*3810*/  FADD.FTZ R91, R19, R90 ;  /* 0x0000005a135b7221 */ /* 0x000fe20000010000 */
[----:B------:R-:W-:Y:S01]  /*3820*/  F2FP.SATFINITE.E4M3.F32.PACK_AB_MERGE_C R154, R55, R54, R82 ;  /* 0x00000036379a723e */ /* 0x000fe20004807052 */
[----:B------:R-:W1:Y:S01]  /*3830*/  MUFU.EX2 R86, R86 ;  /* 0x0000005600567308 */ /* 0x000e620000000800 */
[----:B---3--:R-:W-:Y:S01]  /*3840*/  FADD.FTZ R68, R72, R69 ;  /* 0x0000004548447221 */ /* 0x008fe20000010000 */
[----:B------:R-:W-:Y:S01]  /*3850*/  FADD.FTZ R90, R20, R91 ;  /* 0x0000005b145a7221 */ /* 0x000fe20000010000 */
[----:B------:R-:W-:-:S03]  /*3860*/  CS2R R54, SRZ ;  /* 0x0000000000367805 */ /* 0x000fc6000001ff00 */
[----:B------:R-:W-:Y:S02]  /*3870*/  FADD.FTZ R91, R21, R90 ;  /* 0x0000005a155b7221 */ /* 0x000fe40000010000 */
[----:B------:R-:W3:Y:S01]  /*3880*/  MUFU.EX2 R87, R87 ;  /* 0x0000005700577308 */ /* 0x000ee20000000800 */
[----:B--2---:R-:W-:Y:S01]  /*3890*/  FADD.FTZ R69, R73, R68 ;  /* 0x0000004449457221 */ /* 0x004fe20000010000 */
[----:B------:R-:W-:-:S06]  /*38a0*/  FFMA.FTZ R68, R28, UR48, -R75 ;  /* 0x000000301c447c23 */ /* 0x000fcc000801084b */
[----:B------:R-:W2:Y:S01]  /*38b0*/  MUFU.EX2 R76, R76 ;  /* 0x0000004c004c7308 */ /* 0x000ea20000000800 */
[----:B-1----:R-:W-:Y:S01]  /*38c0*/  FADD.FTZ R88, R86, R69 ;  /* 0x0000004556587221 */ /* 0x002fe20000010000 */
[----:B------:R-:W-:-:S06]  /*38d0*/  FFMA.FTZ R69, R29, UR48, -R75 ;  /* 0x000000301d457c23 */ /* 0x000fcc000801084b */
[----:B------:R-:W1:Y:S01]  /*38e0*/  MUFU.EX2 R77, R77 ;  /* 0x0000004d004d7308 */ /* 0x000e620000000800 */
[C---:B---3--:R-:W-:Y:S01]  /*38f0*/  FADD.FTZ R89, R87.reuse, R88 ;  /* 0x0000005857597221 */ /* 0x048fe20000010000 */
[----:B------:R-:W-:-:S04]  /*3900*/  F2FP.SATFINITE.E4M3.F32.PACK_AB_MERGE_C R86, R87, R86, RZ ;  /* 0x000000565756723e */ /* 0x000fc800048070ff */
[----:B------:R-:W-:Y:S02]  /*3910*/  F2FP.SATFINITE.E4M3.F32.PACK_AB_MERGE_C R148, R73, R72, R86 ;  /* 0x000000484994723e */ /* 0x000fe40004807056 */
[----:B------:R-:W3:Y:S01]  /*3920*/  MUFU.EX2 R80, R80 ;  /* 0x0000005000507308 */ /* 0x000ee20000000800 */
[----:B--2---:R-:W-:-:S07]  /*3930*/  FADD.FTZ R88, R76, R89 ;  /* 0x000000594c587221 */ /* 0x004fce0000010000 */
[----:B------:R-:W2:Y:S01]  /*3940*/  MUFU.EX2 R81, R81 ;  /* 0x0000005100517308 */ /* 0x000ea20000000800 */
[----:B-1----:R-:W-:Y:S01]  /*3950*/  FADD.FTZ R89, R77, R88 ;  /* 0x000000584d597221 */ /* 0x002fe20000010000 */
[----:B------:R-:W-:-:S04]  /*3960*/  FADD.FTZ R88, R22, R91 ;  /* 0x0000005b16587221 */ /* 0x000fc80000010000 */
[----:B------:R-:W-:Y:S02]  /*3970*/  FADD.FTZ R75, R23, R88 ;  /* 0x00000058174b7221 */ /* 0x000fe40000010000 */
[----:B------:R-:W1:Y:S02]  /*3980*/  MUFU.EX2 R56, R56 ;  /* 0x0000003800387308 */ /* 0x000e640000000800 */
[----:B------:R-:W-:-:S04]  /*3990*/  FADD.FTZ R14, R40, R75 ;  /* 0x0000004b280e7221 */ /* 0x000fc80000010000 */
[----:B------:R-:W-:Y:S01]  /*39a0*/  FADD.FTZ R13, R41, R14 ;  /* 0x0000000e290d7221 */ /* 0x000fe20000010000 */
[C---:B------:R-:W-:Y:S01]  /*39b0*/  F2FP.SATFINITE.E4M3.F32.PACK_AB_MERGE_C R41, R48.reuse, R41, RZ ;  /* 0x000000293029723e */ /* 0x040fe200048070ff */
[----:B------:R-:W4:Y:S02]  /*39c0*/  MUFU.EX2 R57, R57 ;  /* 0x0000003900397308 */ /* 0x000f240000000800 */
[----:B------:R-:W-:Y:S01]  /*39d0*/  FADD.FTZ R48, R48, R13 ;  /* 0x0000000d30307221 */ /* 0x000fe20000010000 */
[----:B------:R-:W-:Y:S02]  /*39e0*/  F2FP.SATFINITE.E4M3.F32.PACK_AB_MERGE_C R145, R40, R23, R41 ;  /* 0x000000172891723e */ /* 0x000fe40004807029 */
[----:B------:R-:W-:Y:S01]  /*39f0*/  CS2R R40, SRZ ;  /* 0x0000000000287805 */ /* 0x000fe2000001ff00 */
[----:B------:R-:W-:Y:S02]  /*3a00*/  FADD.FTZ R13, R49, R48 ;  /* 0x00000030310d7221 */ /* 0x000fe40000010000 */
[----:B------:R-:W5:Y:S02]  /*3a10*/  MUFU.EX2 R84, R84 ;  /* 0x0000005400547308 */ /* 0x000f640000000800 */
[----:B------:R-:W-:-:S04]  /*3a20*/  FADD.FTZ R14, R24, R13 ;  /* 0x0000000d180e7221 */ /* 0x000fc80000010000 */
[----:B------:R-:W-:Y:S01]  /*3a30*/  FADD.FTZ R13, R25, R14 ;  /* 0x0000000e190d7221 */ /* 0x000fe20000010000 */
[C---:B------:R-:W-:Y:S01]  /*3a40*/  F2FP.SATFINITE.E4M3.F32.PACK_AB_MERGE_C R25, R32.reuse, R25, RZ ;  /* 0x000000192019723e */ /* 0x040fe200048070ff */
[----:B------:R3:W-:Y:S02]  /*3a50*/  MUFU.EX2 R28, R62 ;  /* 0x0000003e001c7308 */ /* 0x0007e40000000800 */
[----:B------:R-:W-:Y:S01]  /*3a60*/  FADD.FTZ R32, R32, R13 ;  /* 0x0000000d20207221 */ /* 0x000fe20000010000 */
[----:B------:R-:W-:Y:S02]  /*3a70*/  F2FP.SATFINITE.E4M3.F32.PACK_AB_MERGE_C R147, R24, R49, R25 ;  /* 0x000000311893723e */ /* 0x000fe40004807019 */
[----:B------:R-:W-:Y:S02]  /*3a80*/  CS2R R24, SRZ ;  /* 0x0000000000187805 */ /* 0x000fe4000001ff00 */
[----:B------:R-:W-:Y:S01]  /*3a90*/  CS2R R48, SRZ ;  /* 0x0000000000307805 */ /* 0x000fe2000001ff00 */
[----:B------:R-:W0:Y:S01]  /*3aa0*/  MUFU.EX2 R85, R85 ;  /* 0x0000005500557308 */ /* 0x000e220000000800 */
[----:B---3--:R-:W-:Y:S01]  /*3ab0*/  FADD.FTZ R62, R80, R89 ;  /* 0x00000059503e7221 */ /* 0x008fe20000010000 */
[----:B--2---:R-:W-:-:S03]  /*3ac0*/  F2FP.SATFINITE.E4M3.F32.PACK_AB_MERGE_C R80, R81, R80, RZ ;  /* 0x000000505150723e */ /* 0x004fc600048070ff */
[----:B------:R-:W-:Y:S01]  /*3ad0*/  FADD.FTZ R9, R81, R62 ;  /* 0x0000003e51097221 */ /* 0x000fe20000010000 */
[----:B------:R-:W-:Y:S02]  /*3ae0*/  F2FP.SATFINITE.E4M3.F32.PACK_AB_MERGE_C R150, R77, R76, R80 ;  /* 0x0000004c4d96723e */ /* 0x000fe40004807050 */
[----:B------:R-:W2:Y:S01]  /*3af0*/  MUFU.EX2 R60, R60 ;  /* 0x0000003c003c7308 */ /* 0x000ea20000000800 */
[----:B-1----:R-:W-:-:S04]  /*3b00*/  FADD.FTZ R10, R56, R9 ;  /* 0x00000009380a7221 */ /* 0x002fc80000010000 */
[----:B----4-:R-:W-:-:S03]  /*3b10*/  FADD.FTZ R9, R57, R10 ;  /* 0x0000000a39097221 */ /* 0x010fc60000010000 */
[----:B------:R-:W1:Y:S01]  /*3b20*/  MUFU.EX2 R61, R61 ;  /* 0x0000003d003d7308 */ /* 0x000e620000000800 */
[----:B-----5:R-:W-:Y:S01]  /*3b30*/  FADD.FTZ R10, R84, R9 ;  /* 0x00000009540a7221 */ /* 0x020fe20000010000 */
[----:B0-----:R-:W-:-:S03]  /*3b40*/  F2FP.SATFINITE.E4M3.F32.PACK_AB_MERGE_C R84, R85, R84, RZ ;  /* 0x000000545554723e */ /* 0x001fc600048070ff */
[----:B------:R-:W-:Y:S01]  /*3b50*/  FADD.FTZ R9, R85, R10 ;  /* 0x0000000a55097221 */ /* 0x000fe20000010000 */
[----:B------:R-:W-:Y:S02]  /*3b60*/  F2FP.SATFINITE.E4M3.F32.PACK_AB_MERGE_C R144, R57, R56, R84 ;  /* 0x000000383990723e */ /* 0x000fe40004807054 */
[----:B------:R-:W0:Y:S01]  /*3b70*/  MUFU.EX2 R64, R64 ;  /* 0x0000004000407308 */ /* 0x000e220000000800 */
[----:B--2---:R-:W-:-:S07]  /*3b80*/  FADD.FTZ R10, R60, R9 ;  /* 0x000000093c0a7221 */ /* 0x004fce0000010000 */
[----:B------:R-:W2:Y:S01]  /*3b90*/  MUFU.EX2 R65, R65 ;  /* 0x0000004100417308 */ /* 0x000ea20000000800 */
[----:B-1----:R-:W-:-:S07]  /*3ba0*/  FADD.FTZ R9, R61, R10 ;  /* 0x0000000a3d097221 */ /* 0x002fce0000010000 */
[----:B------:R-:W1:Y:S01]  /*3bb0*/  MUFU.EX2 R59, R59 ;  /* 0x0000003b003b7308 */ /* 0x000e620000000800 */
[----:B0-----:R-:W-:Y:S01]  /*3bc0*/  FADD.FTZ R8, R64, R9 ;  /* 0x0000000940087221 */ /* 0x001fe20000010000 */
[----:B------:R-:W-:-:S06]  /*3bd0*/  FADD.FTZ R9, R33, R32 ;  /* 0x0000002021097221 */ /* 0x000fcc0000010000 */
[----:B------:R-:W0:Y:S01]  /*3be0*/  MUFU.EX2 R58, R58 ;  /* 0x0000003a003a7308 */ /* 0x000e220000000800 */
[C---:B--2---:R-:W-:Y:S01]  /*3bf0*/  FADD.FTZ R8, R65.reuse, R8 ;  /* 0x0000000841087221 */ /* 0x044fe20000010000 */
[----:B------:R-:W-:-:S04]  /*3c00*/  F2FP.SATFINITE.E4M3.F32.PACK_AB_MERGE_C R64, R65, R64, RZ ;  /* 0x000000404140723e */ /* 0x000fc800048070ff */
[----:B------:R-:W-:Y:S02]  /*3c10*/  F2FP.SATFINITE.E4M3.F32.PACK_AB_MERGE_C R146, R61, R60, R64 ;  /* 0x0000003c3d92723e */ /* 0x000fe40004807040 */
[----:B------:R-:W2:Y:S01]  /*3c20*/  MUFU.EX2 R44, R44 ;  /* 0x0000002c002c7308 */ /* 0x000ea20000000800 */
[----:B-1----:R-:W-:Y:S01]  /*3c30*/  FADD.FTZ R7, R59, R8 ;  /* 0x000000083b077221 */ /* 0x002fe20000010000 */
[----:B------:R-:W-:-:S04]  /*3c40*/  FADD.FTZ R8, R36, R9 ;  /* 0x0000000924087221 */ /* 0x000fc80000010000 */
[----:B------:R-:W-:Y:S01]  /*3c50*/  FADD.FTZ R9, R37, R8 ;  /* 0x0000000825097221 */ /* 0x000fe20000010000 */
[----:B------:R-:W-:Y:S01]  /*3c60*/  F2FP.SATFINITE.E4M3.F32.PACK_AB_MERGE_C R37, R42, R37, RZ ;  /* 0x000000252a25723e */ /* 0x000fe200048070ff */
[----:B------:R-:W1:Y:S01]  /*3c70*/  MUFU.EX2 R45, R45 ;  /* 0x0000002d002d7308 */ /* 0x000e620000000800 */
[----:B0-----:R-:W-:Y:S01]  /*3c80*/  FADD.FTZ R7, R58, R7 ;  /* 0x000000073a077221 */ /* 0x001fe20000010000 */
[----:B------:R-:W-:Y:S01]  /*3c90*/  FADD.FTZ R42, R42, R9 ;  /* 0x000000092a2a7221 */ /* 0x000fe20000010000 */
[----:B------:R-:W-:Y:S02]  /*3ca0*/  F2FP.SATFINITE.E4M3.F32.PACK_AB_MERGE_C R141, R36, R33, R37 ;  /* 0x00000021248d723e */ /* 0x000fe40004807025 */
[----:B------:R-:W-:Y:S02]  /*3cb0*/  CS2R R32, SRZ ;  /* 0x0000000000207805 */ /* 0x000fe4000001ff00 */
[----:B------:R-:W-:Y:S01]  /*3cc0*/  CS2R R36, SRZ ;  /* 0x0000000000247805 */ /* 0x000fe2000001ff00 */
[----:B------:R-:W0:Y:S01]  /*3cd0*/  MUFU.EX2 R46, R46 ;  /* 0x0000002e002e7308 */ /* 0x000e220000000800 */
[----:B--2---:R-:W-:Y:S01]  /*3ce0*/  FADD.FTZ R8, R44, R7 ;  /* 0x000000072c087221 */ /* 0x004fe20000010000 */
[----:B------:R-:W-:-:S06]  /*3cf0*/  FADD.FTZ R7, R43, R42 ;  /* 0x0000002a2b077221 */ /* 0x000fcc0000010000 */
[----:B------:R-:W2:Y:S01]  /*3d00*/  MUFU.EX2 R29, R63 ;  /* 0x0000003f001d7308 */ /* 0x000ea20000000800 */
[C---:B-1----:R-:W-:Y:S01]  /*3d10*/  F2FP.SATFINITE.E4M3.F32.PACK_AB_MERGE_C R44, R45.reuse, R44, RZ ;  /* 0x0000002c2d2c723e */ /* 0x042fe200048070ff */
[----:B------:R-:W-:-:S03]  /*3d20*/  FADD.FTZ R45, R45, R8 ;  /* 0x000000082d2d7221 */ /* 0x000fc60000010000 */
[----:B------:R-:W-:Y:S01]  /*3d30*/  F2FP.SATFINITE.E4M3.F32.PACK_AB_MERGE_C R140, R58, R59, R44 ;  /* 0x0000003b3a8c723e */ /* 0x000fe2000480702c */
[----:B------:R-:W-:Y:S01]  /*3d40*/  FADD.FTZ R8, R28, R45 ;  /* 0x0000002d1c087221 */ /* 0x000fe20000010000 */
[----:B------:R-:W-:Y:S01]  /*3d50*/  CS2R R44, SRZ ;  /* 0x00000000002c7805 */ /* 0x000fe2000001ff00 */
[----:B------:R-:W-:Y:S01]  /*3d60*/  MUFU.EX2 R47, R47 ;  /* 0x0000002f002f7308 */ /* 0x000fe20000000800 */
[----:B0-----:R-:W-:-:S07]  /*3d70*/  FADD.FTZ R10, R46, R7 ;  /* 0x000000072e0a7221 */ /* 0x001fce0000010000 */
[----:B------:R-:W0:Y:S01]  /*3d80*/  MUFU.EX2 R50, R50 ;  /* 0x0000003200327308 */ /* 0x000e220000000800 */
[----:B--2---:R-:W-:-:S07]  /*3d90*/  FADD.FTZ R7, R29, R8 ;  /* 0x000000081d077221 */ /* 0x004fce0000010000 */
[----:B------:R-:W1:Y:S08]  /*3da0*/  MUFU.EX2 R52, R52 ;  /* 0x0000003400347308 */ /* 0x000e700000000800 */
[----:B------:R-:W2:Y:S01]  /*3db0*/  MUFU.EX2 R53, R53 ;  /* 0x0000003500357308 */ /* 0x000ea20000000800 */
[----:B0-----:R-:W-:Y:S01]  /*3dc0*/  F2FP.SATFINITE.E4M3.F32.PACK_AB_MERGE_C R9, R50, R47, RZ ;  /* 0x0000002f3209723e */ /* 0x001fe200048070ff */
[----:B------:R-:W-:-:S03]  /*3dd0*/  FADD.FTZ R47, R47, R10 ;  /* 0x0000000a2f2f7221 */ /* 0x000fc60000010000 */
[----:B------:R-:W-:Y:S01]  /*3de0*/  F2FP.SATFINITE.E4M3.F32.PACK_AB_MERGE_C R143, R46, R43, R9 ;  /* 0x0000002b2e8f723e */ /* 0x000fe20004807009 */
[----:B------:R-:W-:Y:S01]  /*3df0*/  FADD.FTZ R47, R50, R47 ;  /* 0x0000002f322f7221 */ /* 0x000fe20000010000 */
[----:B------:R-:W-:Y:S01]  /*3e00*/  CS2R R42, SRZ ;  /* 0x00000000002a7805 */ /* 0x000fe2000001ff00 */
[----:B------:R-:W-:Y:S01]  /*3e10*/  MUFU.EX2 R30, R30 ;  /* 0x0000001e001e7308 */ /* 0x000fe20000000800 */
[----:B-1----:R-:W-:Y:S01]  /*3e20*/  FADD.FTZ R8, R52, R7 ;  /* 0x0000000734087221 */ /* 0x002fe20000010000 */
[----:B------:R-:W-:-:S06]  /*3e30*/  CS2R R50, SRZ ;  /* 0x0000000000327805 */ /* 0x000fcc000001ff00 */
[----:B------:R-:W0:Y:S01]  /*3e40*/  MUFU.EX2 R31, R31 ;  /* 0x0000001f001f7308 */ /* 0x000e220000000800 */
[C---:B--2---:R-:W-:Y:S01]  /*3e50*/  F2FP.SATFINITE.E4M3.F32.PACK_AB_MERGE_C R52, R53.reuse, R52, RZ ;  /* 0x000000343534723e */ /* 0x044fe200048070ff */
[----:B------:R-:W-:-:S03]  /*3e60*/  FADD.FTZ R53, R53, R8 ;  /* 0x0000000835357221 */ /* 0x000fc60000010000 */
[----:B------:R-:W-:Y:S02]  /*3e70*/  F2FP.SATFINITE.E4M3.F32.PACK_AB_MERGE_C R142, R29, R28, R52 ;  /* 0x0000001c1d8e723e */ /* 0x000fe40004807034 */
[----:B------:R-:W-:Y:S01]  /*3e80*/  CS2R R28, SRZ ;  /* 0x00000000001c7805 */ /* 0x000fe2000001ff00 */
[----:B------:R-:W1:Y:S08]  /*3e90*/  MUFU.EX2 R26, R26 ;  /* 0x0000001a001a7308 */ /* 0x000e700000000800 */
[----:B------:R-:W2:Y:S01]  /*3ea0*/  MUFU.EX2 R66, R66 ;  /* 0x0000004200427308 */ /* 0x000ea20000000800 */
[----:B0-----:R-:W-:-:S07]  /*3eb0*/  F2FP.SATFINITE.E4M3.F32.PACK_AB_MERGE_C R7, R31, R30, RZ ;  /* 0x0000001e1f07723e */ /* 0x001fce00048070ff */
[----:B------:R-:W0:Y:S01]  /*3ec0*/  MUFU.EX2 R27, R27 ;  /* 0x0000001b001b7308 */ /* 0x000e220000000800 */
[----:B-1----:R-:W-:Y:S01]  /*3ed0*/  FADD.FTZ R8, R26, R47 ;  /* 0x0000002f1a087221 */ /* 0x002fe20000010000 */
[----:B------:R-:W-:-:S06]  /*3ee0*/  CS2R R46, SRZ ;  /* 0x00000000002e7805 */ /* 0x000fcc000001ff00 */
[----:B------:R-:W1:Y:S01]  /*3ef0*/  MUFU.EX2 R67, R67 ;  /* 0x0000004300437308 */ /* 0x000e620000000800 */
[----:B--2---:R-:W-:Y:S01]  /*3f00*/  FADD.FTZ R2, R66, R53 ;  /* 0x0000003542027221 */ /* 0x004fe20000010000 */
[----:B------:R-:W-:-:S06]  /*3f10*/  CS2R R52, SRZ ;  /* 0x0000000000347805 */ /* 0x000fcc000001ff00 */
[----:B------:R-:W2:Y:S01]  /*3f20*/  MUFU.EX2 R68, R68 ;  /* 0x0000004400447308 */ /* 0x000ea20000000800 */
[C---:B0-----:R-:W-:Y:S01]  /*3f30*/  F2FP.SATFINITE.E4M3.F32.PACK_AB_MERGE_C R137, R27.reuse, R26, R7 ;  /* 0x0000001a1b89723e */ /* 0x041fe20004807007 */
[----:B------:R-:W-:-:S04]  /*3f40*/  FADD.FTZ R27, R27, R8 ;  /* 0x000000081b1b7221 */ /* 0x000fc80000010000 */
[----:B------:R-:W-:Y:S01]  /*3f50*/  FADD.FTZ R30, R30, R27 ;  /* 0x0000001b1e1e7221 */ /* 0x000fe20000010000 */
[----:B------:R-:W-:Y:S01]  /*3f60*/  CS2R R26, SRZ ;  /* 0x00000000001a7805 */ /* 0x000fe2000001ff00 */
        /* <DEDUP_REMOVED lines=13> */
[----:B0-----:R-:W-:Y:S01]  /*4040*/  FADD.FTZ R8, R34, R31 ;  /* 0x0000001f22087221 */ /* 0x001fe20000010000 */
[----:B------:R-:W-:-:S06]  /*4050*/  CS2R R30, SRZ ;  /* 0x00000000001e7805 */ /* 0x000fcc000001ff00 */
[----:B------:R-:W0:Y:S01]  /*4060*/  MUFU.EX2 R71, R71 ;  /* 0x0000004700477308 */ /* 0x000e220000000800 */
[----:B--2---:R-:W-:-:S07]  /*4070*/  FADD.FTZ R2, R70, R69 ;  /* 0x0000004546027221 */ /* 0x004fce0000010000 */
[----:B------:R-:W-:Y:S01]  /*4080*/  MUFU.EX2 R39, R39 ;  /* 0x0000002700277308 */ /* 0x000fe20000000800 */
[C---:B-1----:R-:W-:Y:S01]  /*4090*/  F2FP.SATFINITE.E4M3.F32.PACK_AB_MERGE_C R139, R35.reuse, R34, R7 ;  /* 0x00000022238b723e */ /* 0x042fe20004807007 */
[----:B------:R-:W-:-:S04]  /*40a0*/  FADD.FTZ R35, R35, R8 ;  /* 0x0000000823237221 */ /* 0x000fc80000010000 */
[----:B------:R-:W-:Y:S01]  /*40b0*/  FADD.FTZ R38, R38, R35 ;  /* 0x0000002326267221 */ /* 0x000fe20000010000 */
[----:B------:R-:W-:Y:S01]  /*40c0*/  CS2R R34, SRZ ;  /* 0x0000000000227805 */ /* 0x000fe2000001ff00 */
[----:B------:R-:W1:Y:S01]  /*40d0*/  MUFU.EX2 R74, R74 ;  /* 0x0000004a004a7308 */ /* 0x000e620000000800 */
[----:B0-----:R-:W-:Y:S01]  /*40e0*/  FADD.FTZ R2, R71, R2 ;  /* 0x0000000247027221 */ /* 0x001fe20000010000 */
[----:B-1----:R-:W-:-:S03]  /*40f0*/  F2FP.SATFINITE.E4M3.F32.PACK_AB_MERGE_C R7, R74, R39, RZ ;  /* 0x000000274a07723e */ /* 0x002fc600048070ff */
[----:B------:R-:W-:Y:S01]  /*4100*/  FADD.FTZ R39, R39, R2 ;  /* 0x0000000227277221 */ /* 0x000fe20000010000 */
[----:B------:R-:W-:Y:S01]  /*4110*/  FADD.FTZ R2, R3, R38 ;  /* 0x0000002603027221 */ /* 0x000fe20000010000 */
[----:B------:R-:W-:Y:S02]  /*4120*/  F2FP.SATFINITE.E4M3.F32.PACK_AB_MERGE_C R138, R71, R70, R7 ;  /* 0x00000046478a723e */ /* 0x000fe40004807007 */
[----:B------:R-:W-:Y:S01]  /*4130*/  FADD.FTZ R3, R74, R39 ;  /* 0x000000274a037221 */ /* 0x000fe20000010000 */
        /* <DEDUP_REMOVED lines=24> */
.L_x_12604:
[----:B------:R-:W-:-:S04]  /*42c0*/  UISETP.NE.AND UP1, UPT, UR21, 0x1, UPT ;  /* 0x000000011500788c */ /* 0x000fc8000bf25270 */
[----:B------:R-:W-:-:S04]  /*42d0*/  USEL UR9, URZ, 0x1, UP1 ;  /* 0x000000013f097887 */ /* 0x000fc80008800000 */
[----:B------:R-:W-:Y:S01]  /*42e0*/  ULOP3.LUT UR9, UR20, UR9, URZ, 0x3c, !UPT ;  /* 0x0000000914097292 */ /* 0x000fe2000f8e3c3f */
[----:B------:R-:W-:Y:S11]  /*42f0*/  @!P0 BRA `(.L_x_12595) ;  /* 0x0000000000048947 */ /* 0x000ff60003800000 */
[----:B------:R-:W-:Y:S01]  /*4300*/  BPT.TRAP 0x1 ;  /* 0x000000040000795c */ /* 0x000fe20000300000 */
.L_x_12595:
        /* <DEDUP_REMOVED lines=9> */
.L_x_12596:
[----:B-1----:R-:W-:Y:S05]  /*43a0*/  @P3 BRA `(.L_x_12597) ;  /* 0x0000000000083947 */ /* 0x002fea0003800000 */
[----:B------:R-:W1:Y:S02]  /*43b0*/  SYNCS.PHASECHK.TRANS64.TRYWAIT P3, [UR19+0x12430], R5 ;  /* 0x01243005ff0075a7 */ /* 0x000e640008060153 */
[----:B-1----:R-:W-:Y:S05]  /*43c0*/  @!P3 BRA `(.L_x_12598) ;  /* 0x000000a0005cb947 */ /* 0x002fea0003800000 */
.L_x_12597:
        /* <DEDUP_REMOVED lines=64> */
.L_x_12599:
[----:B------:R-:W-:Y:S01]  /*47d0*/  ULEA UR13, UR21, UR49, 0x3 ;  /* 0x00000031150d7291 */ /* 0x000fe2000f8e183f */
[----:B01----:R-:W-:-:S05]  /*47e0*/  IMAD.U32 R5, RZ, RZ, UR20 ;  /* 0x00000014ff057e24 */ /* 0x003fca000f8e00ff */
[----:B------:R-:W-:-:S04]  /*47f0*/  SHF.L.U32 R5, R5, 0x1f, RZ ;  /* 0x0000001f05057819 */ /* 0x000fc800000006ff */
[----:B------:R0:W1:Y:S01]  /*4800*/  SYNCS.PHASECHK.TRANS64.TRYWAIT P3, [UR13+0x12450], R5 ;  /* 0x01245005ff0075a7 */ /* 0x000062000806014d */
[----:B------:R-:W-:Y:S05]  /*4810*/  @!P0 BRA `(.L_x_12600) ;  /* 0x0000000000048947 */ /* 0x000fea0003800000 */
[----:B------:R-:W-:Y:S01]  /*4820*/  BPT.TRAP 0x1 ;  /* 0x000000040000795c */ /* 0x000fe20000300000 */
.L_x_12600:
[----:B-1----:R-:W-:Y:S05]  /*4830*/  @P3 BRA `(.L_x_12601) ;  /* 0x0000000000083947 */ /* 0x002fea0003800000 */
[----:B------:R-:W1:Y:S02]  /*4840*/  SYNCS.PHASECHK.TRANS64.TRYWAIT P3, [UR13+0x12450], R5 ;  /* 0x01245005ff0075a7 */ /* 0x000e64000806014d */
[----:B-1----:R-:W-:Y:S05]  /*4850*/  @!P3 BRA `(.L_x_12602) ;  /* 0x0000009c0050b947 */ /* 0x002fea0003800000 */
.L_x_12601:
[----:B------:R-:W-:Y:S01]  /*4860*/  @UP0 ULDC UR6, c[0x0][0x44c] ;  /* 0x0001130000060ab9 */ /* 0x000fe20000000800 */
[----:B------:R-:W-:Y:S01]  /*4870*/  IMAD.MOV.U32 R9, RZ, RZ, R0 ;  /* 0x000000ffff097224 */ /* 0x000fe200078e0000 */
[----:B------:R-:W-:Y:S01]  /*4880*/  WARPGROUP.ARRIVE ;  /* 0x00000000000079c5 */ /* 0x000fe20000000000 */
[----:B01----:R-:W-:Y:S01]  /*4890*/  @P2 IMAD.HI.U32 R5, R0, UR6, RZ ;  /* 0x0000000600052c27 */ /* 0x003fe2000f8e00ff */
[----:B------:R-:W-:Y:S01]  /*48a0*/  @UP0 ULDC UR6, c[0x0][0x450] ;  /* 0x0001140000060ab9 */ /* 0x000fe20000000800 */
[----:B------:R-:W-:Y:S02]  /*48b0*/  UMOV UR7, 0xc0000010 ;  /* 0xc000001000077882 */ /* 0x000fe40000000000 */
[----:B------:R-:W-:Y:S01]  /*48c0*/  IMAD.U32 R10, RZ, RZ, UR18 ;  /* 0x00000012ff0a7e24 */ /* 0x000fe2000f8e00ff */
[----:B------:R-:W-:Y:S01]  /*48d0*/  @P2 SHF.R.U32.HI R9, RZ, UR6, R5 ;  /* 0x00000006ff092c19 */ /* 0x000fe20008011605 */
[----:B------:R-:W-:Y:S01]  /*48e0*/  UMOV UR6, 0x1 ;  /* 0x0000000100067882 */ /* 0x000fe20000000000 */
[----:B------:R-:W-:Y:S01]  /*48f0*/  IMAD.MOV.U32 R5, RZ, RZ, -0x2 ;  /* 0xfffffffeff057424 */ /* 0x000fe200078e00ff */
[----:B------:R-:W-:Y:S01]  /*4900*/  UIMAD UR6, UR50, -0xa0, UR6 ;  /* 0xffffff60320678a4 */ /* 0x000fe2000f8e0206 */
        /* <DEDUP_REMOVED lines=10> */
[----:B0-----:R-:W-:-:S04]  /*49b0*/  IADD3 R6, R6, -UR17, R5 ;  /* 0x8000001106067c10 */ /* 0x001fc8000fffe005 */
[C---:B------:R-:W-:Y:S02]  /*49c0*/  ISETP.GT.AND P3, PT, R6.reuse, RZ, PT ;  /* 0x000000ff0600720c */ /* 0x040fe40003f64270 */
[----:B------:R-:W-:Y:S01]  /*49d0*/  UMOV UR6, UR12 ;  /* 0x0000000c00067c82 */ /* 0x000fe20008000000 */
[----:B------:R-:W-:Y:S01]  /*49e0*/  ISETP.GT.AND P4, PT, R6, 0x1, PT ;  /* 0x000000010600780c */ /* 0x000fe20003f84270 */
[----:B------:R-:W-:Y:S01]  /*49f0*/  QGMMA.64x64x32.F32.E4M3.E4M3 R24, R152, gdesc[UR4], R24, gsb0 ;  /* 0x00e0000498187df3 */ /* 0x000fe20008000818 */
[----:B------:R-:W-:Y:S01]  /*4a00*/  FSEL R11, R120, -INF , P3 ;  /* 0xff800000780b7808 */ /* 0x000fe20001800000 */
[----:B------:R-:W-:Y:S01]  /*4a10*/  UIADD3 UR6, UR12, 0x80, URZ ;  /* 0x000000800c067890 */ /* 0x000fe2000fffe03f */
[----:B------:R-:W-:Y:S01]  /*4a20*/  ISETP.GT.AND P3, PT, R6, 0x8, PT ;  /* 0x000000080600780c */ /* 0x000fe20003f64270 */
[----:B------:R-:W-:Y:S01]  /*4a30*/  UMOV UR7, 0xc0000010 ;  /* 0xc000001000077882 */ /* 0x000fe20000000000 */
        /* <DEDUP_REMOVED lines=43> */
[----:B------:R-:W-:Y:S01]  /*4cf0*/  QGMMA.64x64x32.F32.E4M3.E4M3 R24, R148, gdesc[UR4], R24, gsb0 ;  /* 0x00e0000494187df3 */ /* 0x000fe20008000818 */
[----:B------:R-:W-:Y:S01]  /*4d00*/  ISETP.GT.AND P3, PT, R6, 0x40, PT ;  /* 0x000000400600780c */ /* 0x000fe20003f64270 */
[----:B------:R-:W-:Y:S01]  /*4d10*/  UIADD3 UR6, UR12, 0x100, URZ ;  /* 0x000001000c067890 */ /* 0x000fe2000fffe03f */
[----:B------:R-:W-:Y:S01]  /*4d20*/  FSEL R117, R117, -INF , P4 ;  /* 0xff80000075757808 */ /* 0x000fe20002000000 */
[----:B------:R-:W-:Y:S01]  /*4d30*/  UMOV UR7, 0xc0000010 ;  /* 0xc000001000077882 */ /* 0x000fe20000000000 */
        /* <DEDUP_REMOVED lines=43> */
[----:B------:R-:W-:Y:S01]  /*4ff0*/  QGMMA.64x64x32.F32.E4M3.E4M3 R24, R144, gdesc[UR4], R24, gsb0 ;  /* 0x00e0000490187df3 */ /* 0x000fe20008000818 */
        /* <DEDUP_REMOVED lines=32> */
[----:B------:R-:W-:Y:S02]  /*5200*/  FMNMX.FTZ R6, R68, R13, !PT ;  /* 0x0000000d44067209 */ /* 0x000fe40007810000 */
[----:B-1----:R-:W-:Y:S02]  /*5210*/  IADD3 R5, R18, -UR17, R5 ;  /* 0x8000001112057c10 */ /* 0x002fe4000fffe005 */
[----:B------:R-:W-:Y:S02]  /*5220*/  FMNMX.FTZ R13, R69, R6, !PT ;  /* 0x00000006450d7209 */ /* 0x000fe40007810000 */
[----:B------:R-:W-:-:S02]  /*5230*/  ISETP.GT.AND P4, PT, R5, RZ, PT ;  /* 0x000000ff0500720c */ /* 0x000fc40003f84270 */
[C---:B------:R-:W-:Y:S01]  /*5240*/  ISETP.GT.AND P5, PT, R5.reuse, 0x1, PT ;  /* 0x000000010500780c */ /* 0x040fe20003fa4270 */
[----:B------:R-:W0:Y:S01]  /*5250*/  SHFL.BFLY PT, R6, R13, 0x2, 0x1f ;  /* 0x0c401f000d067f89 */ /* 0x000e2200000e0000 */
[----:B------:R-:W-:Y:S02]  /*5260*/  FSEL R122, R122, -INF , P4 ;  /* 0xff8000007a7a7808 */ /* 0x000fe40002000000 */
        /* <DEDUP_REMOVED lines=15> */
[----:B0-----:R-:W-:-:S02]  /*5360*/  FMNMX.FTZ R14, R13, R6, !PT ;  /* 0x000000060d0e7209 */ /* 0x001fc40007810000 */
[----:B------:R-:W-:Y:S02]  /*5370*/  FSEL R130, R130, -INF , P4 ;  /* 0xff80000082827808 */ /* 0x000fe40002000000 */
[----:B------:R-:W-:Y:S01]  /*5380*/  FMNMX.FTZ R19, R127, R20, !PT ;  /* 0x000000147f137209 */ /* 0x000fe20007810000 */
[----:B------:R-:W0:Y:S01]  /*5390*/  SHFL.BFLY PT, R15, R14, 0x1, 0x1f ;  /* 0x0c201f000e0f7f89 */ /* 0x000e2200000e0000 */
        /* <DEDUP_REMOVED lines=8> */
[----:B------:R-:W-:Y:S02]  /*5420*/  FMNMX.FTZ R22, R134, R21, !PT ;  /* 0x0000001586167209 */ /* 0x000fe40007810000 */
[----:B------:R-:W-:-:S02]  /*5430*/  ISETP.GT.AND P5, PT, R5, 0x21, PT ;  /* 0x000000210500780c */ /* 0x000fc40003fa4270 */
[----:B------:R-:W-:Y:S02]  /*5440*/  FSEL R106, R106, -INF , P4 ;  /* 0xff8000006a6a7808 */ /* 0x000fe40002000000 */
[----:B------:R-:W-:Y:S02]  /*5450*/  FMNMX.FTZ R21, R135, R22, !PT ;  /* 0x0000001687157209 */ /* 0x000fe40007810000 */
[----:B0-----:R-:W-:Y:S02]  /*5460*/  FMNMX.FTZ R6, R14, R15, !PT ;  /* 0x0000000f0e067209 */ /* 0x001fe40007810000 */
[----:B------:R-:W-:Y:S02]  /*5470*/  ISETP.GT.AND P4, PT, R5, 0x28, PT ;  /* 0x000000280500780c */ /* 0x000fe40003f84270 */
[C---:B------:R-:W-:Y:S01]  /*5480*/  FSETP.NEU.FTZ.AND P3, PT, R6.reuse, -INF , PT ;  /* 0xff8000000600780b */ /* 0x040fe20003f7d000 */
[----:B------:R-:W-:-:S01]  /*5490*/  FFMA.FTZ R10, R6, R17, -8 ;  /* 0xc1000000060a7423 */ /* 0x000fc20000010011 */
[----:B------:R-:W-:-:S02]  /*54a0*/  FSEL R107, R107, -INF , P5 ;  /* 0xff8000006b6b7808 */ /* 0x000fc40002800000 */
[C---:B------:R-:W-:Y:S02]  /*54b0*/  ISETP.GT.AND P5, PT, R5.reuse, 0x29, PT ;  /* 0x000000290500780c */ /* 0x040fe40003fa4270 */
[----:B------:R-:W-:Y:S02]  /*54c0*/  FSEL R10, R10, RZ, P3 ;  /* 0x000000ff0a0a7208 */ /* 0x000fe40001800000 */
[----:B------:R-:W-:Y:S02]  /*54d0*/  FSEL R110, R110, -INF , P4 ;  /* 0xff8000006e6e7808 */ /* 0x000fe40002000000 */
[----:B------:R-:W-:Y:S01]  /*54e0*/  ISETP.GT.AND P4, PT, R5, 0x30, PT ;  /* 0x000000300500780c */ /* 0x000fe20003f84270 */
[----:B------:R-:W-:-:S01]  /*54f0*/  FFMA.FTZ R17, R104, UR48, -R10 ;  /* 0x0000003068117c23 */ /* 0x000fc2000801080a */
[----:B------:R-:W-:Y:S01]  /*5500*/  FMNMX.FTZ R104, R106, R21, !PT ;  /* 0x000000156a687209 */ /* 0x000fe20007810000 */
[----:B------:R-:W-:-:S01]  /*5510*/  FFMA.FTZ R105, R105, UR48, -R10 ;  /* 0x0000003069697c23 */ /* 0x000fc2000801080a */
[----:B------:R-:W-:Y:S01]  /*5520*/  FSEL R111, R111, -INF , P5 ;  /* 0xff8000006f6f7808 */ /* 0x000fe20002800000 */
[----:B------:R-:W-:-:S01]  /*5530*/  FFMA.FTZ R19, R108, UR48, -R10 ;  /* 0x000000306c137c23 */ /* 0x000fc2000801080a */
[----:B------:R-:W-:Y:S01]  /*5540*/  FMNMX.FTZ R23, R107, R104, !PT ;  /* 0x000000686b177209 */ /* 0x000fe20007810000 */
[----:B------:R-:W-:Y:S01]  /*5550*/  MUFU.EX2 R20, R105 ;  /* 0x0000006900147308 */ /* 0x000fe20000000800 */
        /* <DEDUP_REMOVED lines=15> */
[----:B------:R1:W-:Y:S01]  /*5650*/  MUFU.EX2 R104, R113 ;  /* 0x0000007100687308 */ /* 0x0003e20000000800 */
[----:B------:R-:W-:Y:S01]  /*5660*/  FSEL R118, R118, -INF , P4 ;  /* 0xff80000076767808 */ /* 0x000fe20002000000 */
[--C-:B0-----:R-:W-:Y:S01]  /*5670*/  FFMA.FTZ R109, R97, UR48, -R10.reuse ;  /* 0x00000030616d7c23 */ /* 0x101fe2000801080a */
[----:B------:R-:W-:Y:S01]  /*5680*/  FMNMX.FTZ R105, R115, R108, !PT ;  /* 0x0000006c73697209 */ /* 0x000fe20007810000 */
[--C-:B------:R-:W-:Y:S01]  /*5690*/  FFMA.FTZ R11, R121, UR48, -R10.reuse ;  /* 0x00000030790b7c23 */ /* 0x100fe2000801080a */
[----:B------:R-:W-:Y:S01]  /*56a0*/  FSEL R119, R119, -INF , P5 ;  /* 0xff80000077777808 */ /* 0x000fe20002800000 */
[--C-:B------:R-:W-:Y:S01]  /*56b0*/  FFMA.FTZ R13, R124, UR48, -R10.reuse ;  /* 0x000000307c0d7c23 */ /* 0x100fe2000801080a */
[----:B------:R-:W-:Y:S01]  /*56c0*/  ISETP.GT.AND P4, PT, R5, 0x40, PT ;  /* 0x000000400500780c */ /* 0x000fe20003f84270 */
[--C-:B------:R-:W-:Y:S01]  /*56d0*/  FFMA.FTZ R14, R125, UR48, -R10.reuse ;  /* 0x000000307d0e7c23 */ /* 0x100fe2000801080a */
[----:B------:R-:W-:Y:S01]  /*56e0*/  FMNMX.FTZ R108, R118, R105, !PT ;  /* 0x00000069766c7209 */ /* 0x000fe20007810000 */
[--C-:B-1----:R-:W-:Y:S01]  /*56f0*/  FFMA.FTZ R113, R100, UR48, -R10.reuse ;  /* 0x0000003064717c23 */ /* 0x102fe2000801080a */
        /* <DEDUP_REMOVED lines=35> */
[----:B------:R-:W-:Y:S01]  /*5930*/  FFMA.FTZ R69, R69, UR48, -R10 ;  /* 0x0000003045457c23 */ /* 0x000fe2000801080a */
[----:B------:R-:W-:Y:S01]  /*5940*/  ISETP.GT.AND P5, PT, R5, 0x59, PT ;  /* 0x000000590500780c */ /* 0x000fe20003fa4270 */
[----:B------:R-:W-:Y:S01]  /*5950*/  MUFU.EX2 R12, R12 ;  /* 0x0000000c000c7308 */ /* 0x000fe20000000800 */
[----:B------:R-:W-:Y:S01]  /*5960*/  FSEL R102, R102, -INF , P4 ;  /* 0xff80000066667808 */ /* 0x000fe20002000000 */
[----:B------:R-:W-:-:S02]  /*5970*/  WARPGROUP.DEPBAR.LE gsb0, 0x0 ;  /* 0x00008000000079c5 */ /* 0x000fc40000010000 */
[----:B------:R-:W-:Y:S01]  /*5980*/  FMNMX.FTZ R105, R99, R112, !PT ;  /* 0x0000007063697209 */ /* 0x000fe20007810000 */
[----:B------:R-:W-:Y:S01]  /*5990*/  WARPGROUP.ARRIVE ;  /* 0x00000000000079c5 */ /* 0x000fe20000000000 */
[----:B------:R-:W-:Y:S02]  /*59a0*/  FSEL R103, R103, -INF , P5 ;  /* 0xff80000067677808 */ /* 0x000fe40002800000 */
[C---:B------:R-:W-:Y:S01]  /*59b0*/  ISETP.GT.AND P4, PT, R5.reuse, 0x60, PT ;  /* 0x000000600500780c */ /* 0x040fe20003f84270 */
[----:B------:R-:W-:Y:S01]  /*59c0*/  MUFU.EX2 R11, R11 ;  /* 0x0000000b000b7308 */ /* 0x000fe20000000800 */
[----:B------:R-:W-:Y:S01]  /*59d0*/  FMNMX.FTZ R112, R102, R105, !PT ;  /* 0x0000006966707209 */ /* 0x000fe20007810000 */
[----:B------:R-:W-:Y:S01]  /*59e0*/  QGMMA.64x64x32.F32.E4M3.E4M3 R24, R136, gdesc[UR4], R24, gsb0 ;  /* 0x00e0000488187df3 */ /* 0x000fe20008000818 */
        /* <DEDUP_REMOVED lines=25> */
[----:B------:R-:W-:Y:S01]  /*5b80*/  FMNMX.FTZ R105, R97, R112, !PT ;  /* 0x0000007061697209 */ /* 0x000fe20007810000 */
[----:B------:R-:W-:-:S01]  /*5b90*/  FFMA.FTZ R112, R101, UR48, -R10 ;  /* 0x0000003065707c23 */ /* 0x000fc2000801080a */
[----:B------:R-:W-:Y:S02]  /*5ba0*/  FSEL R100, R87, -INF , P5 ;  /* 0xff80000057647808 */ /* 0x000fe40002800000 */
[C---:B------:R-:W-:Y:S01]  /*5bb0*/  ISETP.GT.AND P4, PT, R5.reuse, 0x80, PT ;  /* 0x000000800500780c */ /* 0x040fe20003f84270 */
        /* <DEDUP_REMOVED lines=13> */
[----:B------:R-:W-:Y:S01]  /*5c90*/  FMNMX.FTZ R101, R59, R116, !PT ;  /* 0x000000743b657209 */ /* 0x000fe20007810000 */
[----:B------:R-:W-:-:S01]  /*5ca0*/  FFMA.FTZ R116, R73, UR48, -R10 ;  /* 0x0000003049747c23 */ /* 0x000fc2000801080a */
[----:B------:R-:W-:Y:S02]  /*5cb0*/  ISETP.GT.AND P4, PT, R5, 0x90, PT ;  /* 0x000000900500780c */ /* 0x000fe40003f84270 */
[----:B------:R-:W-:Y:S01]  /*5cc0*/  FSEL R72, R63, -INF , P5 ;  /* 0xff8000003f487808 */ /* 0x000fe20002800000 */
[----:B------:R-:W-:Y:S01]  /*5cd0*/  MUFU.EX2 R17, R17 ;  /* 0x0000001100117308 */ /* 0x000fe20000000800 */
[----:B------:R-:W-:Y:S02]  /*5ce0*/  FMNMX.FTZ R101, R62, R101, !PT ;  /* 0x000000653e657209 */ /* 0x000fe40007810000 */
[----:B------:R-:W-:Y:S02]  /*5cf0*/  ISETP.GT.AND P5, PT, R5, 0x91, PT ;  /* 0x000000910500780c */ /* 0x000fe40003fa4270 */
[----:B------:R-:W-:-:S02]  /*5d00*/  FSEL R66, R66, -INF , P4 ;  /* 0xff80000042427808 */ /* 0x000fc40002000000 */
[----:B------:R-:W-:Y:S01]  /*5d10*/  FMNMX.FTZ R101, R72, R101, !PT ;  /* 0x0000006548657209 */ /* 0x000fe20007810000 */
[----:B------:R0:W-:Y:S01]  /*5d20*/  MUFU.EX2 R63, R105 ;  /* 0x00000069003f7308 */ /* 0x0001e20000000800 */
[----:B------:R-:W-:Y:S01]  /*5d30*/  ISETP.GT.AND P4, PT, R5, 0x98, PT ;  /* 0x000000980500780c */ /* 0x000fe20003f84270 */
[----:B------:R-:W-:Y:S02]  /*5d40*/  WARPGROUP.DEPBAR.LE gsb0, 0x0 ;  /* 0x00008000000079c5 */ /* 0x000fe40000010000 */
[----:B------:R-:W-:Y:S02]  /*5d50*/  FSEL R67, R67, -INF , P5 ;  /* 0xff80000043437808 */ /* 0x000fe40002800000 */
[----:B------:R-:W-:Y:S01]  /*5d60*/  FMNMX.FTZ R120, R66, R101, !PT ;  /* 0x0000006542787209 */ /* 0x000fe20007810000 */
[----:B------:R-:W-:-:S01]  /*5d70*/  FFMA.FTZ R101, R76, UR48, -R10 ;  /* 0x000000304c657c23 */ /* 0x000fc2000801080a */
[----:B------:R-:W-:Y:S01]  /*5d80*/  ISETP.GT.AND P5, PT, R5, 0x99, PT ;  /* 0x000000990500780c */ /* 0x000fe20003fa4270 */
[----:B0-----:R-:W-:-:S01]  /*5d90*/  FFMA.FTZ R105, R77, UR48, -R10 ;  /* 0x000000304d697c23 */ /* 0x001fc2000801080a */
        /* <DEDUP_REMOVED lines=8> */
[----:B------:R0:W-:Y:S02]  /*5e20*/  MUFU.EX2 R71, R101 ;  /* 0x0000006500477308 */ /* 0x0001e40000000800 */
[----:B------:R-:W-:-:S05]  /*5e30*/  FMNMX.FTZ R5, R73, R76, !PT ;  /* 0x0000004c49057209 */ /* 0x000fca0007810000 */
[----:B------:R-:W1:Y:S01]  /*5e40*/  SHFL.BFLY PT, R120, R5, 0x2, 0x1f ;  /* 0x0c401f0005787f89 */ /* 0x000e6200000e0000 */
        /* <DEDUP_REMOVED lines=15> */
[----:B------:R-:W-:Y:S01]  /*5f40*/  MUFU.EX2 R96, R96 ;  /* 0x0000006000607308 */ /* 0x000fe20000000800 */
[----:B------:R-:W-:-:S01]  /*5f50*/  FFMA.FTZ R117, R118, UR48, -R85 ;  /* 0x0000003076757c23 */ /* 0x000fc20008010855 */
[--C-:B------:R-:W-:Y:S01]  /*5f60*/  FFMA.FTZ R118, R119, UR48, -R85.reuse ;  /* 0x0000003077767c23 */ /* 0x100fe20008010855 */
[----:B------:R-:W-:Y:S01]  /*5f70*/  FSEL R119, R6, RZ, P3 ;  /* 0x000000ff06777208 */ /* 0x000fe20001800000 */
[--C-:B0-----:R-:W-:Y:S01]  /*5f80*/  FFMA.FTZ R101, R122, UR48, -R85.reuse ;  /* 0x000000307a657c23 */ /* 0x101fe20008010855 */
[----:B------:R-:W-:-:S01]  /*5f90*/  FFMA.FTZ R10, R123, UR48, -R85 ;  /* 0x000000307b0a7c23 */ /* 0x000fc20008010855 */
[--C-:B--2---:R-:W-:Y:S01]  /*5fa0*/  FFMA.FTZ R105, R126, UR48, -R85.reuse ;  /* 0x000000307e697c23 */ /* 0x104fe20008010855 */
[----:B------:R-:W-:-:S01]  /*5fb0*/  FFMA.FTZ R120, R127, UR48, -R85 ;  /* 0x000000307f787c23 */ /* 0x000fc20008010855 */
[----:B------:R-:W-:Y:S01]  /*5fc0*/  FADD.FTZ R119, -R119, R8 ;  /* 0x0000000877777221 */ /* 0x000fe20000010100 */
[----:B------:R-:W-:-:S01]  /*5fd0*/  FFMA.FTZ R8, R94, UR48, -R85 ;  /* 0x000000305e087c23 */ /* 0x000fc20008010855 */
[----:B------:R-:W-:Y:S01]  /*5fe0*/  FSEL R94, R5, RZ, P4 ;  /* 0x000000ff055e7208 */ /* 0x000fe20002000000 */
[----:B------:R-:W-:Y:S01]  /*5ff0*/  MUFU.EX2 R101, R101 ;  /* 0x0000006500657308 */ /* 0x000fe20000000800 */
[----:B------:R-:W-:Y:S01]  /*6000*/  FMUL.FTZ R119, R119, UR48 ;  /* 0x0000003077777c20 */ /* 0x000fe20008410000 */
[--C-:B------:R-:W-:Y:S01]  /*6010*/  FFMA.FTZ R109, R130, UR48, -R85.reuse ;  /* 0x00000030826d7c23 */ /* 0x100fe20008010855 */
[----:B------:R-:W-:-:S01]  /*6020*/  FFMA.FTZ R122, R131, UR48, -R85 ;  /* 0x00000030837a7c23 */ /* 0x000fc20008010855 */
[----:B------:R-:W-:Y:S01]  /*6030*/  FADD.FTZ R94, -R94, R7 ;  /* 0x000000075e5e7221 */ /* 0x000fe20000010100 */
[----:B------:R-:W-:-:S01]  /*6040*/  FFMA.FTZ R113, R134, UR48, -R85 ;  /* 0x0000003086717c23 */ /* 0x000fc20008010855 */
[--C-:B------:R-:W-:Y:S01]  /*6050*/  FFMA.FTZ R124, R135, UR48, -R85.reuse ;  /* 0x00000030877c7c23 */ /* 0x100fe20008010855 */
[----:B------:R-:W-:-:S01]  /*6060*/  FFMA.FTZ R106, R106, UR48, -R85 ;  /* 0x000000306a6a7c23 */ /* 0x000fc20008010855 */
[----:B------:R-:W-:Y:S01]  /*6070*/  FMUL.FTZ R94, R94, UR48 ;  /* 0x000000305e5e7c20 */ /* 0x000fe20008410000 */
        /* <DEDUP_REMOVED lines=35> */
[----:B------:R-:W-:-:S05]  /*62b0*/  FFMA.FTZ R73, R73, UR48, -R85 ;  /* 0x0000003049497c23 */ /* 0x000fca0008010855 */
        /* <DEDUP_REMOVED lines=97> */
[----:B------:R-:W-:-:S04]  /*68d0*/  IMAD.U32 R2, RZ, RZ, UR19 ;  /* 0x00000013ff027e24 */ /* 0x000fc8000f8e00ff */
[----:B------:R-:W-:Y:S02]  /*68e0*/  @!P1 VIADD R2, R2, 0x12440 ;  /* 0x0001244002029836 */ /* 0x000fe40000000000 */
[----:B------:R-:W2:Y:S01]  /*68f0*/  MUFU.EX2 R57, R57 ;  /* 0x0000003900397308 */ /* 0x000ea20000000800 */
[----:B0-----:R-:W-:-:S02]  /*6900*/  FADD.FTZ R72, R56, R123 ;  /* 0x0000007b38487221 */ /* 0x001fc40000010000 */
[----:B------:R-:W-:-:S04]  /*6910*/  @!P1 PRMT R2, RZ, 0x654, R2 ;  /* 0x00000654ff029816 */ /* 0x000fc80000000002 */
[----:B------:R0:W-:Y:S01]  /*6920*/  @!P1 SYNCS.ARRIVE.TRANS64.RED.A1T0 RZ, [R2+URZ], RZ ;  /* 0x000000ff02ff99a7 */ /* 0x0001e2000810043f */
        /* <DEDUP_REMOVED lines=30> */
.L_x_12603:
        /* <DEDUP_REMOVED lines=82> */
[----:B------:R-:W-:Y:S06]  /*7030*/  @P3 BRA `(.L_x_12604) ;  /* 0xffffffd000a03947 */ /* 0x000fec000383ffff */
.L_x_12594:
[----:B------:R-:W-:-:S06]  /*7040*/  UISETP.GE.AND UP0, UPT, UR50, UR47, UPT ;  /* 0x0000002f3200728c */ /* 0x000fcc000bf06270 */
[----:B------:R-:W-:-:S13]  /*7050*/  PLOP3.LUT P2, PT, PT, PT, UP0, 0x80, 0x0 ;  /* 0x000000000000781c */ /* 0x000fda0003f4f008 */
[----:B------:R-:W-:Y:S05]  /*7060*/  @!P2 BRA `(.L_x_12605) ;  /* 0x000000200094a947 */ /* 0x000fea0003800000 */
[----:B------:R-:W-:Y:S01]  /*7070*/  IMAD.MOV.U32 R0, RZ, RZ, R5 ;  /* 0x000000ffff007224 */ /* 0x000fe200078e0005 */
[----:B------:R-:W-:Y:S01]  /*7080*/  UMOV UR18, UR9 ;  /* 0x0000000900127c82 */ /* 0x000fe20008000000 */
[----:B------:R-:W-:Y:S01]  /*7090*/  IMAD.MOV.U32 R7, RZ, RZ, R6 ;  /* 0x000000ffff077224 */ /* 0x000fe200078e0006 */
[----:B------:R-:W-:-:S06]  /*70a0*/  UMOV UR17, UR10 ;  /* 0x0000000a00117c82 */ /* 0x000fcc0008000000 */
.L_x_12615:
[----:B------:R-:W-:-:S04]  /*70b0*/  UIADD3 UR10, UR17, 0x1, URZ ;  /* 0x00000001110a7890 */ /* 0x000fc8000fffe03f */
[----:B------:R-:W-:-:S04]  /*70c0*/  UISETP.NE.AND UP0, UPT, UR10, 0x2, UPT ;  /* 0x000000020a00788c */ /* 0x000fc8000bf05270 */
[----:B------:R-:W-:Y:S02]  /*70d0*/  USEL UR9, URZ, 0x1, UP0 ;  /* 0x000000013f097887 */ /* 0x000fe40008000000 */
[----:B------:R-:W-:Y:S02]  /*70e0*/  USEL UR10, UR10, URZ, UP0 ;  /* 0x0000003f0a0a7287 */ /* 0x000fe40008000000 */
[----:B------:R-:W-:Y:S01]  /*70f0*/  ULOP3.LUT UR9, UR18, UR9, URZ, 0x3c, !UPT ;  /* 0x0000000912097292 */ /* 0x000fe2000f8e3c3f */
[----:B------:R-:W-:Y:S11]  /*7100*/  @!P0 BRA `(.L_x_12606) ;  /* 0x0000000000048947 */ /* 0x000ff60003800000 */
[----:B------:R-:W-:Y:S01]  /*7110*/  BPT.TRAP 0x1 ;  /* 0x000000040000795c */ /* 0x000fe20000300000 */
.L_x_12606:
[----:B------:R-:W-:Y:S01]  /*7120*/  ULEA UR11, UR10, UR49, 0x3 ;  /* 0x000000310a0b7291 */ /* 0x000fe2000f8e183f */
[----:B------:R-:W-:-:S05]  /*7130*/  IMAD.U32 R4, RZ, RZ, UR9 ;  /* 0x00000009ff047e24 */ /* 0x000fca000f8e00ff */
[----:B------:R-:W-:-:S04]  /*7140*/  SHF.L.U32 R4, R4, 0x1f, RZ ;  /* 0x0000001f04047819 */ /* 0x000fc800000006ff */
[----:B------:R0:W1:Y:S01]  /*7150*/  SYNCS.PHASECHK.TRANS64.TRYWAIT P2, [UR11+0x12430], R4 ;  /* 0x01243004ff0075a7 */ /* 0x000062000804014b */
[----:B------:R-:W-:Y:S05]  /*7160*/  @!P0 BRA `(.L_x_12607) ;  /* 0x0000000000048947 */ /* 0x000fea0003800000 */
[----:B------:R-:W-:Y:S01]  /*7170*/  BPT.TRAP 0x1 ;  /* 0x000000040000795c */ /* 0x000fe20000300000 */
.L_x_12607:
[----:B-1----:R-:W-:Y:S05]  /*7180*/  @P2 BRA `(.L_x_12608) ;  /* 0x0000000000082947 */ /* 0x002fea0003800000 */
[----:B------:R-:W1:Y:S02]  /*7190*/  SYNCS.PHASECHK.TRANS64.TRYWAIT P2, [UR11+0x12430], R4 ;  /* 0x01243004ff0075a7 */ /* 0x000e64000804014b */
[----:B-1----:R-:W-:Y:S05]  /*71a0*/  @!P2 BRA `(.L_x_12609) ;  /* 0x000000740014a947 */ /* 0x002fea0003800000 */
.L_x_12608:
        /* <DEDUP_REMOVED lines=63> */
.L_x_12610:
[----:B------:R-:W-:Y:S01]  /*75a0*/  ULEA UR13, UR17, UR49, 0x3 ;  /* 0x00000031110d7291 */ /* 0x000fe2000f8e183f */
[----:B01----:R-:W-:-:S05]  /*75b0*/  IMAD.U32 R4, RZ, RZ, UR18 ;  /* 0x00000012ff047e24 */ /* 0x003fca000f8e00ff */
[----:B------:R-:W-:-:S04]  /*75c0*/  SHF.L.U32 R4, R4, 0x1f, RZ ;  /* 0x0000001f04047819 */ /* 0x000fc800000006ff */
[----:B------:R0:W1:Y:S01]  /*75d0*/  SYNCS.PHASECHK.TRANS64.TRYWAIT P2, [UR13+0x12450], R4 ;  /* 0x01245004ff0075a7 */ /* 0x000062000804014d */
[----:B------:R-:W-:Y:S05]  /*75e0*/  @!P0 BRA `(.L_x_12611) ;  /* 0x0000000000048947 */ /* 0x000fea0003800000 */
[----:B------:R-:W-:Y:S01]  /*75f0*/  BPT.TRAP 0x1 ;  /* 0x000000040000795c */ /* 0x000fe20000300000 */
.L_x_12611:
        /* <DEDUP_REMOVED lines=82> */
.L_x_12612:
[----:B------:R-:W-:Y:S01]  /*7b20*/  UIADD3 UR6, UR49, 0x200, URZ ;  /* 0x0000020031067890 */ /* 0x000fe2000fffe03f */
[----:B------:R-:W-:Y:S01]  /*7b30*/  WARPGROUP.ARRIVE ;  /* 0x00000000000079c5 */ /* 0x000fe20000000000 */
[----:B------:R-:W-:Y:S01]  /*7b40*/  UMOV UR7, 0xc0000010 ;  /* 0xc000001000077882 */ /* 0x000fe20000000000 */
[----:B------:R-:W-:Y:S01]  /*7b50*/  FMNMX.FTZ R8, R71, R8, !PT ;  /* 0x0000000847087209 */ /* 0x000fe20007810000 */
[----:B------:R-:W-:Y:S01]  /*7b60*/  USHF.R.U32.HI UR6, URZ, 0x4, UR6 ;  /* 0x000000043f067899 */ /* 0x000fe20008011606 */
[----:B01----:R-:W0:Y:S01]  /*7b70*/  SHFL.BFLY PT, R4, R9, 0x2, 0x1f ;  /* 0x0c401f0009047f89 */ /* 0x003e2200000e0000 */
[----:B------:R-:W-:Y:S02]  /*7b80*/  IMAD.U32 R13, RZ, RZ, UR48 ;  /* 0x00000030ff0d7e24 */ /* 0x000fe4000f8e00ff */
[----:B------:R-:W-:Y:S01]  /*7b90*/  ULOP3.LUT UR6, UR6, 0x3fff, URZ, 0xc0, !UPT ;  /* 0x00003fff06067892 */ /* 0x000fe2000f8ec03f */
[----:B------:R-:W1:Y:S03]  /*7ba0*/  SHFL.BFLY PT, R5, R8, 0x2, 0x1f ;  /* 0x0c401f0008057f89 */ /* 0x000e6600000e0000 */
[----:B------:R-:W-:-:S04]  /*7bb0*/  ULOP3.LUT UR6, UR6, 0x10000, URZ, 0xfc, !UPT ;  /* 0x0001000006067892 */ /* 0x000fc8000f8efc3f */
[----:B------:R-:W-:-:S07]  /*7bc0*/  UIMAD UR12, UR17, 0x280, UR6 ;  /* 0x00000280110c78a4 */ /* 0x000fce000f8e0206 */
[----:B------:R-:W-:Y:S02]  /*7bd0*/  UMOV UR6, UR12 ;  /* 0x0000000c00067c82 */ /* 0x000fe40008000000 */
[----:B------:R-:W-:Y:S01]  /*7be0*/  QGMMA.64x64x32.F32.E4M3.E4M3 R24, R152, gdesc[UR4], R24, gsb0 ;  /* 0x00e0000498187df3 */ /* 0x000fe20008000818 */
[----:B------:R-:W-:Y:S01]  /*7bf0*/  UIADD3 UR6, UR12, 0x80, URZ ;  /* 0x000000800c067890 */ /* 0x000fe2000fffe03f */
[----:B------:R-:W-:Y:S01]  /*7c00*/  UMOV UR7, 0xc0000010 ;  /* 0xc000001000077882 */ /* 0x000fe20000000000 */
[----:B0-----:R-:W-:Y:S02]  /*7c10*/  FMNMX.FTZ R10, R9, R4, !PT ;  /* 0x00000004090a7209 */ /* 0x001fe40007810000 */
[----:B-1----:R-:W-:-:S03]  /*7c20*/  FMNMX.FTZ R11, R8, R5, !PT ;  /* 0x00000005080b7209 */ /* 0x002fc60007810000 */
[----:B------:R-:W0:Y:S04]  /*7c30*/  SHFL.BFLY PT, R5, R10, 0x1, 0x1f ;  /* 0x0c201f000a057f89 */ /* 0x000e2800000e0000 */
[----:B------:R-:W1:Y:S01]  /*7c40*/  SHFL.BFLY PT, R4, R11, 0x1, 0x1f ;  /* 0x0c201f000b047f89 */ /* 0x000e6200000e0000 */
[----:B0-----:R-:W-:Y:S02]  /*7c50*/  FMNMX.FTZ R6, R10, R5, !PT ;  /* 0x000000050a067209 */ /* 0x001fe40007810000 */
[----:B-1----:R-:W-:-:S03]  /*7c60*/  FMNMX.FTZ R5, R11, R4, !PT ;  /* 0x000000040b057209 */ /* 0x002fc60007810000 */
[----:B------:R-:W-:-:S04]  /*7c70*/  FADD.FTZ R4, -R6, R7 ;  /* 0x0000000706047221 */ /* 0x000fc80000010100 */
[----:B------:R-:W-:Y:S01]  /*7c80*/  FMUL.FTZ R12, R4, UR48 ;  /* 0x00000030040c7c20 */ /* 0x000fe20008410000 */
[----:B------:R-:W-:-:S03]  /*7c90*/  FADD.FTZ R4, -R5, R0 ;  /* 0x0000000005047221 */ /* 0x000fc60000010100 */
[----:B------:R0:W-:Y:S01]  /*7ca0*/  MUFU.EX2 R0, R12 ;  /* 0x0000000c00007308 */ /* 0x0001e20000000800 */
[----:B------:R-:W-:Y:S01]  /*7cb0*/  FMUL.FTZ R7, R4, UR48 ;  /* 0x0000003004077c20 */ /* 0x000fe20008410000 */
[----:B------:R-:W-:-:S04]  /*7cc0*/  FFMA.FTZ R4, R6, R13, -8 ;  /* 0xc100000006047423 */ /* 0x000fc8000001000d */
[--C-:B------:R-:W-:Y:S01]  /*7cd0*/  FFMA.FTZ R16, R104, UR48, -R4.reuse ;  /* 0x0000003068107c23 */ /* 0x100fe20008010804 */
[----:B------:R-:W-:Y:S02]  /*7ce0*/  IMAD.U32 R104, RZ, RZ, UR48 ;  /* 0x00000030ff687e24 */ /* 0x000fe4000f8e00ff */
[--C-:B------:R-:W-:Y:S01]  /*7cf0*/  FFMA.FTZ R9, R120, UR48, -R4.reuse ;  /* 0x0000003078097c23 */ /* 0x100fe20008010804 */
[----:B------:R-:W-:-:S01]  /*7d00*/  FFMA.FTZ R8, R121, UR48, -R4 ;  /* 0x0000003079087c23 */ /* 0x000fc20008010804 */
[--C-:B------:R-:W-:Y:S01]  /*7d10*/  FFMA.FTZ R10, R124, UR48, -R4.reuse ;  /* 0x000000307c0a7c23 */ /* 0x100fe20008010804 */
[----:B------:R-:W-:-:S01]  /*7d20*/  FFMA.FTZ R11, R125, UR48, -R4 ;  /* 0x000000307d0b7c23 */ /* 0x000fc20008010804 */
[--C-:B0-----:R-:W-:Y:S01]  /*7d30*/  FFMA.FTZ R12, R128, UR48, -R4.reuse ;  /* 0x00000030800c7c23 */ /* 0x101fe20008010804 */
        /* <DEDUP_REMOVED lines=40> */
[----:B------:R-:W0:Y:S03]  /*7fc0*/  MUFU.EX2 R9, R9 ;  /* 0x0000000900097308 */ /* 0x000e260000000800 */
        /* <DEDUP_REMOVED lines=49> */
[----:B------:R-:W-:-:S04]  /*82e0*/  FFMA.FTZ R4, R71, UR48, -R4 ;  /* 0x0000003047047c23 */ /* 0x000fc80008010804 */
        /* <DEDUP_REMOVED lines=8> */
[----:B--2---:R-:W-:-:S04]  /*8370*/  FADD.FTZ R3, R11, R2 ;  /* 0x000000020b037221 */ /* 0x004fc80000010000 */
        /* <DEDUP_REMOVED lines=123> */
[----:B------:R-:W-:-:S04]  /*8b30*/  IMAD.U32 R2, RZ, RZ, UR11 ;  /* 0x0000000bff027e24 */ /* 0x000fc8000f8e00ff */
[----:B------:R-:W-:Y:S02]  /*8b40*/  @!P1 VIADD R2, R2, 0x12440 ;  /* 0x0001244002029836 */ /* 0x000fe40000000000 */
[----:B------:R-:W0:Y:S01]  /*8b50*/  MUFU.EX2 R58, R58 ;  /* 0x0000003a003a7308 */ /* 0x000e220000000800 */
[----:B--2---:R-:W-:-:S02]  /*8b60*/  FADD.FTZ R121, R87, R120 ;  /* 0x0000007857797221 */ /* 0x004fc40000010000 */
[----:B------:R-:W-:-:S04]  /*8b70*/  @!P1 PRMT R2, RZ, 0x654, R2 ;  /* 0x00000654ff029816 */ /* 0x000fc80000000002 */
[----:B------:R2:W-:Y:S01]  /*8b80*/  @!P1 SYNCS.ARRIVE.TRANS64.RED.A1T0 RZ, [R2+URZ], RZ ;  /* 0x000000ff02ff99a7 */ /* 0x0005e2000810043f */
        /* <DEDUP_REMOVED lines=32> */
.L_x_12614:
        /* <DEDUP_REMOVED lines=83> */
.L_x_12605:
[----:B------:R-:W-:Y:S06]  /*92c0*/  BAR.ARV 0x8, 0x200 ;  /* 0x0208000000007b1d */ /* 0x000fec0000002000 */
[----:B------:R-:W-:Y:S05]  /*92d0*/  @!P0 BRA `(.L_x_12616) ;  /* 0x0000000000048947 */ /* 0x000fea0003800000 */
[----:B------:R-:W-:Y:S01]  /*92e0*/  BPT.TRAP 0x1 ;  /* 0x000000040000795c */ /* 0x000fe20000300000 */
.L_x_12616:
[----:B------:R-:W-:Y:S01]  /*92f0*/  ULEA UR16, UR10, UR49, 0x3 ;  /* 0x000000310a107291 */ /* 0x000fe2000f8e183f */
[----:B------:R-:W-:-:S05]  /*9300*/  IMAD.U32 R0, RZ, RZ, UR9 ;  /* 0x00000009ff007e24 */ /* 0x000fca000f8e00ff */
[----:B------:R-:W-:-:S04]  /*9310*/  SHF.L.U32 R0, R0, 0x1f, RZ ;  /* 0x0000001f00007819 */ /* 0x000fc800000006ff */
[----:B------:R0:W1:Y:S01]  /*9320*/  SYNCS.PHASECHK.TRANS64.TRYWAIT P1, [UR16+0x12450], R0 ;  /* 0x01245000ff0075a7 */ /* 0x0000620008020150 */
[----:B------:R-:W-:Y:S05]  /*9330*/  @!P0 BRA `(.L_x_12617) ;  /* 0x0000000000048947 */ /* 0x000fea0003800000 */
[----:B------:R-:W-:Y:S01]  /*9340*/  BPT.TRAP 0x1 ;  /* 0x000000040000795c */ /* 0x000fe20000300000 */
.L_x_12617:
[----:B-1----:R-:W-:Y:S05]  /*9350*/  @P1 BRA `(.L_x_12618) ;  /* 0x0000000000081947 */ /* 0x002fea0003800000 */
[----:B------:R-:W1:Y:S02]  /*9360*/  SYNCS.PHASECHK.TRANS64.TRYWAIT P1, [UR16+0x12450], R0 ;  /* 0x01245000ff0075a7 */ /* 0x000e640008020150 */
[----:B-1----:R-:W-:Y:S05]  /*9370*/  @!P1 BRA `(.L_x_12619) ;  /* 0x0000005000d09947 */ /* 0x002fea0003800000 */
.L_x_12618:
        /* <DEDUP_REMOVED lines=11> */
[----:B------:R-:W-:-:S04]  /*9430*/  PLOP3.LUT P1, PT, PT, PT, UP0, 0x80, 0x0 ;  /* 0x000000000000781c */ /* 0x000fc80003f2f008 */
[----:B------:R-:W-:Y:S01]  /*9440*/  @UP0 ULDC.64 UR14, c[0x0][0x9c8] ;  /* 0x00027200000e0ab9 */ /* 0x000fe20000000a00 */
[----:B------:R-:W-:Y:S02]  /*9450*/  @UP0 USHF.R.S32.HI UR7, URZ, 0x1f, UR44 ;  /* 0x0000001f3f070899 */ /* 0x000fe4000801142c */
[----:B------:R-:W-:Y:S01]  /*9460*/  @UP0 UIMAD UR6, UR45, UR14, URZ ;  /* 0x0000000e2d0602a4 */ /* 0x000fe2000f8e023f */
[----:B------:R-:W-:Y:S01]  /*9470*/  QGMMA.64x64x32.F32.E4M3.E4M3 R24, R152, gdesc[UR8], R24, gsb0 ;  /* 0x00e0000898187df3 */ /* 0x000fe20008000818 */
[----:B------:R-:W-:Y:S02]  /*9480*/  @UP0 UIMAD.WIDE.U32 UR4, UR41, UR14, URZ ;  /* 0x0000000e290402a5 */ /* 0x000fe4000f8e003f */
[----:B------:R-:W-:-:S03]  /*9490*/  @UP0 UIMAD UR6, UR41, UR15, UR6 ;  /* 0x0000000f290602a4 */ /* 0x000fc6000f8e0206 */
[----:B------:R-:W-:Y:S01]  /*94a0*/  @UP0 ULDC.64 UR14, c[0x0][0x9d0] ;  /* 0x00027400000e0ab9 */ /* 0x000fe20000000a00 */
[----:B------:R-:W-:Y:S02]  /*94b0*/  @UP0 UIADD3 UR5, UR5, UR6, URZ ;  /* 0x0000000605050290 */ /* 0x000fe4000fffe03f */
[----:B------:R-:W-:Y:S02]  /*94c0*/  @UP0 UIMAD UR7, UR7, UR14, URZ ;  /* 0x0000000e070702a4 */ /* 0x000fe4000f8e023f */
[----:B------:R-:W-:Y:S02]  /*94d0*/  @UP0 UIMAD.WIDE.U32 UR4, UR44, UR14, UR4 ;  /* 0x0000000e2c0402a5 */ /* 0x000fe4000f8e0004 */
[----:B------:R-:W-:Y:S02]  /*94e0*/  @UP0 UIMAD UR7, UR44, UR15, UR7 ;  /* 0x0000000f2c0702a4 */ /* 0x000fe4000f8e0207 */
[----:B------:R-:W-:Y:S02]  /*94f0*/  @UP0 ULEA UR6, UP1, UR4, UR12, 0x2 ;  /* 0x0000000c04060291 */ /* 0x000fe4000f82103f */
[----:B------:R-:W-:-:S04]  /*9500*/  @UP0 UIADD3 UR5, UR5, UR7, URZ ;  /* 0x0000000705050290 */ /* 0x000fc8000fffe03f */
[----:B------:R-:W-:Y:S01]  /*9510*/  @UP0 ULEA.HI.X UR7, UR4, UR13, UR5, 0x2, UP1 ;  /* 0x0000000d04070291 */ /* 0x000fe200088f1405 */
[----:B------:R-:W-:-:S05]  /*9520*/  IMAD.U32 R8, RZ, RZ, UR6 ;  /* 0x00000006ff087e24 */ /* 0x000fca000f8e00ff */
[----:B------:R-:W-:Y:S01]  /*9530*/  IMAD.U32 R9, RZ, RZ, UR7 ;  /* 0x00000007ff097e24 */ /* 0x000fe2000f8e00ff */
[----:B------:R-:W-:-:S04]  /*9540*/  UIADD3 UR4, UR10, 0x80, URZ ;  /* 0x000000800a047890 */ /* 0x000fc8000fffe03f */
[----:B------:R2:W3:Y:S01]  /*9550*/  @P1 LDG.E R4, desc[UR42][R8.64] ;  /* 0x0000002a08041981 */ /* 0x0004e2000c1e1900 */
        /* <DEDUP_REMOVED lines=14> */
[----:B01----:R-:W0:Y:S04]  /*9640*/  SHFL.BFLY PT, R0, R3, 0x2, 0x1f ;  /* 0x0c401f0003007f89 */ /* 0x003e2800000e0000 */
[----:B--2---:R-:W1:Y:S01]  /*9650*/  SHFL.BFLY PT, R9, R2, 0x2, 0x1f ;  /* 0x0c401f0002097f89 */ /* 0x004e6200000e0000 */
[----:B------:R-:W-:Y:S02]  /*9660*/  WARPGROUP.DEPBAR.LE gsb0, 0x0 ;  /* 0x00008000000079c5 */ /* 0x000fe40000010000 */
[----:B------:R-:W-:-:S06]  /*9670*/  WARPGROUP.ARRIVE ;  /* 0x00000000000079c5 */ /* 0x000fcc0000000000 */
[----:B------:R-:W-:Y:S01]  /*9680*/  QGMMA.64x64x32.F32.E4M3.E4M3 R24, R140, gdesc[UR4], R24, gsb0 ;  /* 0x00e000048c187df3 */ /* 0x000fe20008000818 */
[----:B0-----:R-:W-:Y:S01]  /*9690*/  FADD.FTZ R0, R0, R3 ;  /* 0x0000000300007221 */ /* 0x001fe20000010000 */
[----:B------:R-:W-:Y:S01]  /*96a0*/  UIADD3 UR10, UR10, 0x200, URZ ;  /* 0x000002000a0a7890 */ /* 0x000fe2000fffe03f */
[----:B-1----:R-:W-:Y:S01]  /*96b0*/  FADD.FTZ R9, R9, R2 ;  /* 0x0000000209097221 */ /* 0x002fe20000010000 */
[----:B------:R-:W-:Y:S02]  /*96c0*/  UMOV UR11, 0xc0000010 ;  /* 0xc0000010000b7882 */ /* 0x000fe40000000000 */
[----:B------:R-:W0:Y:S04]  /*96d0*/  SHFL.BFLY PT, R7, R0, 0x1, 0x1f ;  /* 0x0c201f0000077f89 */ /* 0x000e2800000e0000 */
        /* <DEDUP_REMOVED lines=17> */
[----:B------:R-:W2:Y:S01]  /*97f0*/  @P1 MUFU.RCP R9, R11 ;  /* 0x0000000b00091308 */ /* 0x000ea20000001000 */
        /* <DEDUP_REMOVED lines=10> */
[-C--:B---3--:R-:W-:Y:S01]  /*98a0*/  FMUL.FTZ R3, R3, R4.reuse ;  /* 0x0000000403037220 */ /* 0x088fe20000410000 */
[----:B--2---:R-:W-:Y:S01]  /*98b0*/  FMUL.FTZ R9, R9, R4 ;  /* 0x0000000409097220 */ /* 0x004fe20000410000 */
[----:B------:R-:W-:-:S02]  /*98c0*/  WARPGROUP.DEPBAR.LE gsb0, 0x0 ;  /* 0x00008000000079c5 */ /* 0x000fc40000010000 */
[----:B------:R-:W-:Y:S05]  /*98d0*/  @!P0 BRA `(.L_x_12620) ;  /* 0x0000000000048947 */ /* 0x000fea0003800000 */
[----:B------:R-:W-:Y:S01]  /*98e0*/  BPT.TRAP 0x1 ;  /* 0x000000040000795c */ /* 0x000fe20000300000 */
.L_x_12620:
        /* <DEDUP_REMOVED lines=36> */
.L_x_12587:
[----:B------:R-:W-:Y:S05]  /*9b30*/  @P0 BRA `(.L_x_12621) ;  /* 0x00000014006c0947 */ /* 0x000fea0003800000 */
[----:B------:R-:W0:Y:S01]  /*9b40*/  S2R R8, SR_TID.X ;  /* 0x0000000000087919 */ /* 0x000e220000002100 */
[----:B------:R-:W-:Y:S01]  /*9b50*/  ULDC.64 UR4, c[0x4][0x38] ;  /* 0x01000e0000047ab9 */ /* 0x000fe20000000a00 */
[----:B------:R-:W-:Y:S01]  /*9b60*/  ULDC.64 UR8, c[0x0][0xbd0] ;  /* 0x0002f40000087ab9 */ /* 0x000fe20000000a00 */
[----:B------:R-:W-:Y:S01]  /*9b70*/  USHF.R.S32.HI UR7, URZ, 0x1f, UR44 ;  /* 0x0000001f3f077899 */ /* 0x000fe2000801142c */
[----:B------:R-:W1:Y:S01]  /*9b80*/  LDC R75, c[0x0][0xc50] ;  /* 0x00031400ff4b7b82 */ /* 0x000e620000000800 */
[----:B------:R-:W-:-:S07]  /*9b90*/  ULDC.64 UR10, c[0x0][0xb38] ;  /* 0x0002ce00000a7ab9 */ /* 0x000fce0000000a00 */
[----:B------:R-:W2:Y:S01]  /*9ba0*/  LDC.64 R72, c[0x0][0xb40] ;  /* 0x0002d000ff487b82 */ /* 0x000ea20000000a00 */
[----:B0-----:R-:W-:-:S05]  /*9bb0*/  IMAD.SHL.U32 R4, R8, 0x4, RZ ;  /* 0x0000000408047824 */ /* 0x001fca00078e00ff */
[----:B------:R-:W-:Y:S02]  /*9bc0*/  LOP3.LUT R4, R4, 0xc, RZ, 0xc0, !PT ;  /* 0x0000000c04047812 */ /* 0x000fe400078ec0ff */
[----:B------:R-:W-:Y:S02]  /*9bd0*/  BAR.SYNC.DEFER_BLOCKING 0x1, 0x180 ;  /* 0x0046000000007b1d */ /* 0x000fe40000010000 */
[----:B------:R-:W-:-:S05]  /*9be0*/  IADD3 R4, P0, R4, UR4, RZ ;  /* 0x0000000404047c10 */ /* 0x000fca000ff1e0ff */
[----:B------:R-:W-:-:S05]  /*9bf0*/  IMAD.X R5, RZ, RZ, UR5, P0 ;  /* 0x00000005ff057e24 */ /* 0x000fca00080e06ff */
[----:B------:R0:W3:Y:S01]  /*9c00*/  LDG.E.CONSTANT R7, desc[UR42][R4.64] ;  /* 0x0000002a04077981 */ /* 0x0000e2000c1e9900 */
        /* <DEDUP_REMOVED lines=10> */
[CC--:B0-----:R-:W-:Y:S01]  /*9cb0*/  LEA.HI R4, R9.reuse, R8.reuse, RZ, 0x7 ;  /* 0x0000000809047211 */ /* 0x0c1fe200078f38ff */
[----:B------:R-:W-:Y:S01]  /*9cc0*/  UIMAD UR9, UR44, UR9, UR6 ;  /* 0x000000092c0972a4 */ /* 0x000fe2000f8e0206 */
[----:B------:R-:W-:Y:S01]  /*9cd0*/  LEA.HI R9, R9, R8, RZ, 0x2 ;  /* 0x0000000809097211 */ /* 0x000fe200078f10ff */
[----:B------:R-:W1:Y:S01]  /*9ce0*/  S2UR UR4, SR_CTAID.Y ;  /* 0x00000000000479c3 */ /* 0x000e620000002600 */
[----:B------:R-:W-:Y:S01]  /*9cf0*/  LOP3.LUT R5, R4, 0xffffff80, RZ, 0xc0, !PT ;  /* 0xffffff8004057812 */ /* 0x000fe200078ec0ff */
[----:B------:R-:W-:Y:S01]  /*9d00*/  UIADD3 UR9, UR5, UR9, URZ ;  /* 0x0000000905097290 */ /* 0x000fe2000fffe03f */
[----:B------:R-:W-:Y:S01]  /*9d10*/  SHF.R.S32.HI R4, RZ, 0x7, R4 ;  /* 0x00000007ff047819 */ /* 0x000fe20000011404 */
[----:B------:R-:W-:Y:S01]  /*9d20*/  IMAD.U32 R23, RZ, RZ, UR5 ;  /* 0x00000005ff177e24 */ /* 0x000fe2000f8e00ff */
[----:B------:R-:W-:Y:S01]  /*9d30*/  SEL R67, R25, R24, P0 ;  /* 0x0000001819437207 */ /* 0x000fe20000000000 */
[----:B------:R-:W-:Y:S01]  /*9d40*/  IMAD.IADD R27, R8, 0x1, -R5 ;  /* 0x00000001081b7824 */ /* 0x000fe200078e0a05 */
[----:B------:R-:W-:Y:S01]  /*9d50*/  SEL R16, R26, R3, P0 ;  /* 0x000000031a107207 */ /* 0x000fe20000000000 */
[----:B------:R-:W-:Y:S01]  /*9d60*/  IMAD.HI R5, R4, 0x55555556, RZ ;  /* 0x5555555604057827 */ /* 0x000fe200078e02ff */
[----:B------:R-:W-:Y:S01]  /*9d70*/  SEL R25, R3, R26, P0 ;  /* 0x0000001a03197207 */ /* 0x000fe20000000000 */
[----:B------:R-:W-:Y:S01]  /*9d80*/  UIMAD.WIDE.U32 UR6, UR44, UR10, URZ ;  /* 0x0000000a2c0672a5 */ /* 0x000fe2000f8e003f */
[----:B------:R-:W-:Y:S01]  /*9d90*/  SHF.R.S32.HI R6, RZ, 0x1f, R27 ;  /* 0x0000001fff067819 */ /* 0x000fe2000001141b */
[----:B------:R-:W-:Y:S01]  /*9da0*/  IMAD.U32 R23, RZ, RZ, UR9 ;  /* 0x00000009ff177e24 */ /* 0x000fe2000f8e00ff */
[----:B------:R-:W-:Y:S01]  /*9db0*/  SEL R64, R28, R29, P0 ;  /* 0x0000001d1c407207 */ /* 0x000fe20000000000 */
[----:B------:R-:W-:Y:S01]  /*9dc0*/  UIMAD UR8, UR44, UR11, UR8 ;  /* 0x0000000b2c0872a4 */ /* 0x000fe2000f8e0208 */
[----:B------:R-:W-:-:S02]  /*9dd0*/  LEA.HI R11, R6, R27, RZ, 0x2 ;  /* 0x0000001b060b7211 */ /* 0x000fc400078f10ff */
[----:B------:R-:W-:Y:S01]  /*9de0*/  SEL R69, R29, R28, P0 ;  /* 0x0000001c1d457207 */ /* 0x000fe20000000000 */
[----:B------:R-:W-:Y:S01]  /*9df0*/  UIADD3 UR8, UR7, UR8, URZ ;  /* 0x0000000807087290 */ /* 0x000fe2000fffe03f */
[--C-:B------:R-:W-:Y:S01]  /*9e00*/  SHF.R.S32.HI R3, RZ, 0x2, R11.reuse ;  /* 0x00000002ff037819 */ /* 0x100fe2000001140b */
[----:B------:R-:W0:Y:S01]  /*9e10*/  LDC R29, c[0x0][0xbe8] ;  /* 0x0002fa00ff1d7b82 */ /* 0x000e220000000800 */
[----:B------:R-:W-:Y:S02]  /*9e20*/  SHF.R.S32.HI R10, RZ, 0x1f, R11 ;  /* 0x0000001fff0a7819 */ /* 0x000fe4000001140b */
[----:B------:R-:W-:Y:S02]  /*9e30*/  LOP3.LUT R9, R9, 0xfffffffc, RZ, 0xc0, !PT ;  /* 0xfffffffc09097812 */ /* 0x000fe400078ec0ff */
[----:B------:R-:W-:Y:S02]  /*9e40*/  SEL R58, R32, R33, P0 ;  /* 0x00000021203a7207 */ /* 0x000fe40000000000 */
[----:B------:R-:W-:Y:S01]  /*9e50*/  SEL R63, R33, R32, P0 ;  /* 0x00000020213f7207 */ /* 0x000fe20000000000 */
[----:B------:R-:W-:Y:S01]  /*9e60*/  IMAD.IADD R9, R8, 0x1, -R9 ;  /* 0x0000000108097824 */ /* 0x000fe200078e0a09 */
[----:B------:R-:W-:-:S02]  /*9e70*/  SEL R32, R44, R45, P0 ;  /* 0x0000002d2c207207 */ /* 0x000fc40000000000 */
[----:B------:R-:W-:Y:S02]  /*9e80*/  SEL R61, R45, R44, P0 ;  /* 0x0000002c2d3d7207 */ /* 0x000fe40000000000 */
[----:B------:R-:W-:Y:S01]  /*9e90*/  LEA.HI R6, R6, R27, RZ, 0x5 ;  /* 0x0000001b06067211 */ /* 0x000fe200078f28ff */
[----:B------:R-:W4:Y:S01]  /*9ea0*/  S2R R44, SR_CTAID.X ;  /* 0x00000000002c7919 */ /* 0x000f220000002500 */
[----:B------:R-:W-:Y:S02]  /*9eb0*/  LEA.HI R5, R5, R5, RZ, 0x1 ;  /* 0x0000000505057211 */ /* 0x000fe400078f08ff */
[----:B------:R-:W-:Y:S02]  /*9ec0*/  LEA.HI R10, R10, R3, RZ, 0x3 ;  /* 0x000000030a0a7211 */ /* 0x000fe400078f18ff */
[----:B------:R-:W-:Y:S01]  /*9ed0*/  SHF.R.S32.HI R8, RZ, 0x5, R6 ;  /* 0x00000005ff087819 */ /* 0x000fe20000011406 */
[----:B------:R-:W-:Y:S01]  /*9ee0*/  IMAD R6, R5, -0x3, R4 ;  /* 0xfffffffd05067824 */ /* 0x000fe200078e0204 */
[----:B------:R-:W-:Y:S01]  /*9ef0*/  LOP3.LUT R10, R10, 0xfffffff8, RZ, 0xc0, !PT ;  /* 0xfffffff80a0a7812 */ /* 0x000fe200078ec0ff */
[----:B------:R-:W5:Y:S01]  /*9f00*/  LDC.64 R4, c[0x0][0xbd8] ;  /* 0x0002f600ff047b82 */ /* 0x000f620000000a00 */
[----:B------:R-:W-:-:S02]  /*9f10*/  SEL R20, R46, R47, P0 ;  /* 0x0000002f2e147207 */ /* 0x000fc40000000000 */
[----:B0-----:R-:W-:Y:S01]  /*9f20*/  ISETP.NE.AND P2, PT, R29, 0x1, PT ;  /* 0x000000011d00780c */ /* 0x001fe20003f45270 */
[----:B------:R-:W-:Y:S01]  /*9f30*/  IMAD.IADD R3, R3, 0x1, -R10 ;  /* 0x0000000103037824 */ /* 0x000fe200078e0a0a */
[----:B------:R-:W-:Y:S02]  /*9f40*/  SEL R14, R34, R35, P0 ;  /* 0x00000023220e7207 */ /* 0x000fe40000000000 */
[----:B------:R-:W-:Y:S01]  /*9f50*/  SEL R21, R35, R34, P0 ;  /* 0x0000002223157207 */ /* 0x000fe20000000000 */
[----:B------:R-:W-:Y:S01]  /*9f60*/  IMAD R3, R8, 0x10, R3 ;  /* 0x0000001008037824 */ /* 0x000fe200078e0203 */
[----:B------:R-:W-:Y:S02]  /*9f70*/  LEA.HI R8, R9, R9, RZ, 0x1 ;  /* 0x0000000909087211 */ /* 0x000fe400078f08ff */
[----:B------:R-:W-:Y:S01]  /*9f80*/  SEL R47, R47, R46, P0 ;  /* 0x0000002e2f2f7207 */ /* 0x000fe20000000000 */
[----:B------:R-:W-:Y:S01]  /*9f90*/  IMAD R3, R6, 0x40, R3 ;  /* 0x0000004006037824 */ /* 0x000fe200078e0203 */
[----:B------:R-:W-:-:S02]  /*9fa0*/  LOP3.LUT R8, R8, 0x1ffffffe, RZ, 0xc0, !PT ;  /* 0x1ffffffe08087812 */ /* 0x000fc400078ec0ff */
[----:B------:R-:W-:Y:S01]  /*9fb0*/  SEL R60, R36, R37, P0 ;  /* 0x00000025243c7207 */ /* 0x000fe20000000000 */
[----:B------:R-:W0:Y:S01]  /*9fc0*/  @P2 LDC R71, c[0x0][0xbec] ;  /* 0x0002fb00ff472b82 */ /* 0x000e220000000800 */
[----:B------:R-:W-:Y:S01]  /*9fd0*/  SEL R65, R37, R36, P0 ;  /* 0x0000002425417207 */ /* 0x000fe20000000000 */
[----:B------:R-:W-:Y:S01]  /*9fe0*/  IMAD.IADD R28, R9, 0x1, -R8 ;  /* 0x00000001091c7824 */ /* 0x000fe200078e0a08 */
[----:B------:R-:W-:Y:S01]  /*9ff0*/  SEL R36, R48, R49, P0 ;  /* 0x0000003130247207 */ /* 0x000fe20000000000 */
[----:B------:R-:W-:Y:S01]  /*a000*/  IMAD.U32 R9, RZ, RZ, UR7 ;  /* 0x00000007ff097e24 */ /* 0x000fe2000f8e00ff */
[----:B------:R-:W-:Y:S01]  /*a010*/  SEL R26, R30, R31, P0 ;  /* 0x0000001f1e1a7207 */ /* 0x000fe20000000000 */
[--C-:B------:R-:W-:Y:S01]  /*a020*/  IMAD R6, R28, 0x8, R3.reuse ;  /* 0x000000081c067824 */ /* 0x100fe200078e0203 */
[----:B------:R-:W-:Y:S01]  /*a030*/  SEL R45, R31, R30, P0 ;  /* 0x0000001e1f2d7207 */ /* 0x000fe20000000000 */
[----:B-----5:R-:W-:Y:S01]  /*a040*/  IMAD R46, R4, UR45, RZ ;  /* 0x0000002d042e7c24 */ /* 0x020fe2000f8e02ff */
[----:B------:R-:W5:Y:S01]  /*a050*/  @P2 LDC R77, c[0x0][0xbec] ;  /* 0x0002fb00ff4d2b82 */ /* 0x000f620000000800 */
[----:B----4-:R-:W-:Y:S01]  /*a060*/  IMAD R28, R44, 0xc0, R3 ;  /* 0x000000c02c1c7824 */ /* 0x010fe200078e0203 */
[----:B------:R-:W-:Y:S01]  /*a070*/  SEL R56, R40, R41, P0 ;  /* 0x0000002928387207 */ /* 0x000fe20000000000 */
[----:B------:R-:W-:Y:S01]  /*a080*/  IMAD R44, R44, 0xc0, R6 ;  /* 0x000000c02c2c7824 */ /* 0x000fe200078e0206 */
[----:B------:R-:W-:Y:S01]  /*a090*/  SEL R59, R41, R40, P0 ;  /* 0x00000028293b7207 */ /* 0x000fe20000000000 */
[----:B------:R-:W-:Y:S01]  /*a0a0*/  IMAD R35, R5, UR41, R46 ;  /* 0x0000002905237c24 */ /* 0x000fe2000f8e022e */
[----:B------:R-:W-:Y:S01]  /*a0b0*/  SEL R40, R52, R53, P0 ;  /* 0x0000003534287207 */ /* 0x000fe20000000000 */
[----:B------:R-:W-:Y:S01]  /*a0c0*/  IMAD.WIDE.U32 R22, R4, UR41, R22 ;  /* 0x0000002904167c25 */ /* 0x000fe2000f8e0016 */
[----:B------:R-:W4:Y:S01]  /*a0d0*/  @P2 LDC R46, c[0x0][0xbf0] ;  /* 0x0002fc00ff2e2b82 */ /* 0x000f220000000800 */
[----:B------:R-:W-:-:S02]  /*a0e0*/  SEL R53, R53, R52, P0 ;  /* 0x0000003435357207 */ /* 0x000fc40000000000 */
[----:B------:R-:W-:Y:S01]  /*a0f0*/  SEL R12, R42, R43, P0 ;  /* 0x0000002b2a0c7207 */ /* 0x000fe20000000000 */
[----:B------:R-:W-:Y:S01]  /*a100*/  IMAD.IADD R23, R23, 0x1, R35 ;  /* 0x0000000117177824 */ /* 0x000fe200078e0223 */
[----:B------:R-:W-:Y:S01]  /*a110*/  SEL R10, R50, R51, P0 ;  /* 0x00000033320a7207 */ /* 0x000fe20000000000 */
[----:B------:R-:W-:Y:S01]  /*a120*/  IMAD.U32 R8, RZ, RZ, UR6 ;  /* 0x00000006ff087e24 */ /* 0x000fe2000f8e00ff */
[----:B------:R-:W-:Y:S01]  /*a130*/  LOP3.LUT R30, R11, 0x7ffffffc, RZ, 0xc0, !PT ;  /* 0x7ffffffc0b1e7812 */ /* 0x000fe200078ec0ff */
[----:B------:R-:W4:Y:S01]  /*a140*/  @P2 LDC R52, c[0x0][0xbf0] ;  /* 0x0002fc00ff342b82 */ /* 0x000f220000000800 */
[----:B------:R-:W-:Y:S01]  /*a150*/  SEL R24, R38, R39, P0 ;  /* 0x0000002726187207 */ /* 0x000fe20000000000 */
[----:B0-----:R-:W-:Y:S01]  /*a160*/  @P2 IMAD.HI.U32 R35, R44, R71, RZ ;  /* 0x000000472c232227 */ /* 0x001fe200078e00ff */
[----:B------:R-:W-:Y:S01]  /*a170*/  SEL R18, R54, R55, P0 ;  /* 0x0000003736127207 */ /* 0x000fe20000000000 */
[----:B------:R-:W-:Y:S01]  /*a180*/  ULDC.64 UR6, c[0x0][0xb48] ;  /* 0x0002d20000067ab9 */ /* 0x000fe20000000a00 */
[----:B------:R-:W-:Y:S01]  /*a190*/  SEL R17, R51, R50, P0 ;  /* 0x0000003233117207 */ /* 0x000fe20000000000 */
[----:B------:R-:W-:Y:S01]  /*a1a0*/  IMAD R50, RZ, RZ, -UR44 ;  /* 0x8000002cff327e24 */ /* 0x000fe2000f8e02ff */
[----:B------:R-:W-:Y:S01]  /*a1b0*/  SEL R37, R39, R38, P0 ;  /* 0x0000002627257207 */ /* 0x000fe20000000000 */
[----:B------:R-:W-:Y:S01]  /*a1c0*/  IMAD.U32 R9, RZ, RZ, UR8 ;  /* 0x00000008ff097e24 */ /* 0x000fe2000f8e00ff */
[C---:B------:R-:W-:Y:S01]  /*a1d0*/  LOP3.LUT P1, RZ, R27.reuse, 0x3, RZ, 0xc0, !PT ;  /* 0x000000031bff7812 */ /* 0x040fe2000782c0ff */
[----:B------:R-:W-:Y:S01]  /*a1e0*/  IMAD.IADD R27, R27, 0x1, -R30 ;  /* 0x000000011b1b7824 */ /* 0x000fe200078e0a1e */
[----:B------:R-:W-:Y:S01]  /*a1f0*/  SEL R19, R43, R42, P0 ;  /* 0x0000002a2b137207 */ /* 0x000fe20000000000 */
[----:B-1----:R-:W-:Y:S01]  /*a200*/  IMAD R50, R75, R50, UR4 ;  /* 0x000000044b327e24 */ /* 0x002fe2000f8e0232 */
[----:B------:R-:W-:Y:S01]  /*a210*/  SEL R57, R49, R48, P0 ;  /* 0x0000003031397207 */ /* 0x000fe20000000000 */
[----:B--2---:R-:W-:Y:S01]  /*a220*/  IMAD.WIDE.U32 R8, R72, UR41, R8 ;  /* 0x0000002948087c25 */ /* 0x004fe2000f8e0008 */
[----:B------:R-:W-:Y:S01]  /*a230*/  SEL R55, R55, R54, P0 ;  /* 0x0000003637377207 */ /* 0x000fe20000000000 */
[----:B------:R-:W-:Y:S01]  /*a240*/  ULDC.64 UR4, c[0x0][0xbe0] ;  /* 0x0002f80000047ab9 */ /* 0x000fe20000000a00 */
[----:B------:R-:W-:Y:S01]  /*a250*/  ULDC.64 UR8, c[0x0][0xb28] ;  /* 0x0002ca0000087ab9 */ /* 0x000fe20000000a00 */
[----:B-----5:R-:W-:Y:S01]  /*a260*/  @P2 IMAD.HI.U32 R77, R44, R77, RZ ;  /* 0x0000004d2c4d2227 */ /* 0x020fe200078e00ff */
[----:B---3--:R-:W-:Y:S01]  /*a270*/  LOP3.LUT R34, R7, 0x2, RZ, 0x3c, !PT ;  /* 0x0000000207227812 */ /* 0x008fe200078e3cff */
[----:B------:R-:W-:Y:S04]  /*a280*/  SHFL.IDX PT, R6, R62, R7, 0x1c1f ;  /* 0x001c1f073e067589 */ /* 0x000fe800000e0000 */
[----:B------:R-:W0:Y:S04]  /*a290*/  SHFL.IDX PT, R5, R67, R34, 0x1c1f ;  /* 0x001c1f2243057589 */ /* 0x000e2800000e0000 */
[----:B------:R-:W-:Y:S04]  /*a2a0*/  SHFL.IDX PT, R31, R36, R7, 0x1c1f ;  /* 0x001c1f07241f7589 */ /* 0x000fe800000e0000 */
[----:B------:R-:W-:Y:S04]  /*a2b0*/  SHFL.IDX PT, R33, R64, R7, 0x1c1f ;  /* 0x001c1f0740217589 */ /* 0x000fe800000e0000 */
[----:B------:R-:W1:Y:S04]  /*a2c0*/  SHFL.IDX PT, R36, R69, R34, 0x1c1f ;  /* 0x001c1f2245247589 */ /* 0x000e6800000e0000 */
[----:B------:R-:W-:Y:S04]  /*a2d0*/  SHFL.IDX PT, R39, R58, R7, 0x1c1f ;  /* 0x001c1f073a277589 */ /* 0x000fe800000e0000 */
[----:B------:R-:W-:Y:S01]  /*a2e0*/  SHFL.IDX PT, R38, R60, R7, 0x1c1f ;  /* 0x001c1f073c267589 */ /* 0x000fe200000e0000 */
[----:B0-----:R-:W-:-:S03]  /*a2f0*/  SEL R4, R6, R5, P0 ;  /* 0x0000000506047207 */ /* 0x001fc60000000000 */
[----:B------:R-:W-:Y:S01]  /*a300*/  SHFL.IDX PT, R42, R56, R7, 0x1c1f ;  /* 0x001c1f07382a7589 */ /* 0x000fe200000e0000 */
[----:B------:R-:W-:-:S03]  /*a310*/  SEL R6, R5, R6, P0 ;  /* 0x0000000605067207 */ /* 0x000fc60000000000 */
[----:B------:R-:W-:Y:S04]  /*a320*/  SHFL.IDX PT, R32, R32, R7, 0x1c1f ;  /* 0x001c1f0720207589 */ /* 0x000fe800000e0000 */
        /* <DEDUP_REMOVED lines=12> */
[----:B0-----:R-:W-:Y:S01]  /*a3f0*/  SEL R7, R36, R33, P0 ;  /* 0x0000002124077207 */ /* 0x001fe20000000000 */
[----:B------:R-:W-:Y:S01]  /*a400*/  IMAD R36, R72, UR45, RZ ;  /* 0x0000002d48247c24 */ /* 0x000fe2000f8e02ff */
[----:B------:R-:W-:Y:S01]  /*a410*/  SHF.R.S32.HI R33, RZ, 0x1f, R50 ;  /* 0x0000001fff217819 */ /* 0x000fe20000011432 */
[----:B------:R-:W0:Y:S01]  /*a420*/  SHFL.IDX PT, R40, R63, R34, 0x1c1f ;  /* 0x001c1f223f287589 */ /* 0x000e2200000e0000 */
[----:B-1----:R-:W-:Y:S01]  /*a430*/  IMAD.MOV.U32 R37, RZ, RZ, R44 ;  /* 0x000000ffff257224 */ /* 0x002fe200078e002c */
[----:B----4-:R-:W-:Y:S01]  /*a440*/  @P2 SHF.R.U32.HI R37, RZ, R46, R35 ;  /* 0x0000002eff252219 */ /* 0x010fe20000011623 */
[----:B------:R-:W-:Y:S01]  /*a450*/  IMAD R35, R73, UR41, R36 ;  /* 0x0000002949237c24 */ /* 0x000fe2000f8e0224 */
[----:B------:R-:W-:Y:S03]  /*a460*/  SHFL.IDX PT, R43, R61, R34, 0x1c1f ;  /* 0x001c1f223d2b7589 */ /* 0x000fe600000e0000 */
[----:B------:R-:W-:Y:S01]  /*a470*/  IMAD.IADD R35, R9, 0x1, R35 ;  /* 0x0000000109237824 */ /* 0x000fe200078e0223 */
[----:B------:R-:W1:Y:S01]  /*a480*/  SHFL.IDX PT, R49, R59, R34, 0x1c1f ;  /* 0x001c1f223b317589 */ /* 0x000e6200000e0000 */
[----:B------:R-:W-:-:S02]  /*a490*/  IMAD R9, R33, UR4, RZ ;  /* 0x0000000421097c24 */ /* 0x000fc4000f8e02ff */
[----:B------:R-:W-:Y:S01]  /*a4a0*/  IMAD R33, R33, UR6, RZ ;  /* 0x0000000621217c24 */ /* 0x000fe2000f8e02ff */
[----:B------:R-:W-:Y:S01]  /*a4b0*/  SHFL.IDX PT, R51, R53, R34, 0x1c1f ;  /* 0x001c1f2235337589 */ /* 0x000fe200000e0000 */
[----:B------:R-:W-:-:S03]  /*a4c0*/  IMAD R36, R50, UR5, R9 ;  /* 0x0000000532247c24 */ /* 0x000fc6000f8e0209 */
[----:B------:R-:W2:Y:S04]  /*a4d0*/  SHFL.IDX PT, R48, R57, R34, 0x1c1f ;  /* 0x001c1f2239307589 */ /* 0x000ea800000e0000 */
[----:B------:R3:W-:Y:S04]  /*a4e0*/  SHFL.IDX PT, R26, R45, R34, 0x1c1f ;  /* 0x001c1f222d1a7589 */ /* 0x0007e800000e0000 */
[----:B------:R-:W-:Y:S04]  /*a4f0*/  SHFL.IDX PT, R25, R25, R34, 0x1c1f ;  /* 0x001c1f2219197589 */ /* 0x000fe800000e0000 */
[----:B------:R-:W-:Y:S01]  /*a500*/  SHFL.IDX PT, R21, R21, R34, 0x1c1f ;  /* 0x001c1f2215157589 */ /* 0x000fe200000e0000 */
[----:B---3--:R-:W-:Y:S01]  /*a510*/  IMAD.MOV.U32 R45, RZ, RZ, R44 ;  /* 0x000000ffff2d7224 */ /* 0x008fe200078e002c */
[----:B------:R-:W-:-:S02]  /*a520*/  @P2 SHF.R.U32.HI R45, RZ, R52, R77 ;  /* 0x00000034ff2d2219 */ /* 0x000fc4000001164d */
[----:B------:R3:W-:Y:S04]  /*a530*/  SHFL.IDX PT, R20, R47, R34, 0x1c1f ;  /* 0x001c1f222f147589 */ /* 0x0007e800000e0000 */
[----:B------:R-:W-:Y:S01]  /*a540*/  SHFL.IDX PT, R19, R19, R34, 0x1c1f ;  /* 0x001c1f2213137589 */ /* 0x000fe200000e0000 */
[----:B------:R-:W-:-:S03]  /*a550*/  IMAD.MOV R46, RZ, RZ, -R45 ;  /* 0x000000ffff2e7224 */ /* 0x000fc600078e0a2d */
[----:B------:R-:W-:Y:S01]  /*a560*/  SHFL.IDX PT, R18, R55, R34, 0x1c1f ;  /* 0x001c1f2237127589 */ /* 0x000fe200000e0000 */
[C---:B---3--:R-:W-:Y:S01]  /*a570*/  IMAD R47, R50.reuse, UR7, R33 ;  /* 0x00000007322f7c24 */ /* 0x048fe2000f8e0221 */
[----:B------:R-:W-:Y:S02]  /*a580*/  SHF.R.S32.HI R33, RZ, 0x1f, R37 ;  /* 0x0000001fff217819 */ /* 0x000fe40000011425 */
[----:B------:R3:W-:Y:S02]  /*a590*/  SHFL.IDX PT, R17, R17, R34, 0x1c1f ;  /* 0x001c1f2211117589 */ /* 0x0007e400000e0000 */
[----:B---3--:R-:W-:Y:S02]  /*a5a0*/  IMAD.MOV.U32 R34, RZ, RZ, R8 ;  /* 0x000000ffff227224 */ /* 0x008fe400078e0008 */
[----:B------:R-:W-:Y:S01]  /*a5b0*/  IMAD.WIDE.U32 R8, R50, UR4, R22 ;  /* 0x0000000432087c25 */ /* 0x000fe2000f8e0016 */
[----:B------:R-:W-:-:S03]  /*a5c0*/  ULDC.64 UR4, c[0x0][0xb30] ;  /* 0x0002cc0000047ab9 */ /* 0x000fc60000000a00 */
[----:B------:R-:W-:Y:S01]  /*a5d0*/  IMAD.WIDE.U32 R22, R50, UR6, R34 ;  /* 0x0000000632167c25 */ /* 0x000fe2000f8e0022 */
[----:B------:R-:W-:Y:S01]  /*a5e0*/  IADD3 R34, P2, R37, R8, RZ ;  /* 0x0000000825227210 */ /* 0x000fe20007f5e0ff */
[----:B------:R-:W-:Y:S01]  /*a5f0*/  ULDC.64 UR6, c[0x0][0xbc8] ;  /* 0x0002f20000067ab9 */ /* 0x000fe20000000a00 */
[----:B------:R-:W-:Y:S01]  /*a600*/  SHF.R.S32.HI R8, RZ, 0x1f, R45 ;  /* 0x0000001fff087819 */ /* 0x000fe2000001142d */
[----:B------:R-:W-:Y:S01]  /*a610*/  IMAD.MOV R37, RZ, RZ, -R37 ;  /* 0x000000ffff257224 */ /* 0x000fe200078e0a25 */
[----:B------:R-:W-:Y:S01]  /*a620*/  IADD3.X R35, R33, R9, R36, P2, !PT ;  /* 0x0000000921237210 */ /* 0x000fe200017fe424 */
[----:B------:R-:W-:Y:S02]  /*a630*/  IMAD.IADD R23, R23, 0x1, R47 ;  /* 0x0000000117177824 */ /* 0x000fe400078e022f */
[----:B------:R-:W-:Y:S02]  /*a640*/  IMAD R8, R8, UR4, RZ ;  /* 0x0000000408087c24 */ /* 0x000fe4000f8e02ff */
[----:B------:R-:W-:-:S02]  /*a650*/  IMAD R33, R29, R37, R44 ;  /* 0x000000251d217224 */ /* 0x000fc400078e022c */
[----:B------:R-:W-:Y:S02]  /*a660*/  IMAD R37, R29, R46, R44 ;  /* 0x0000002e1d257224 */ /* 0x000fe400078e022c */
[C---:B------:R-:W-:Y:S01]  /*a670*/  IMAD R47, R45.reuse, UR5, R8 ;  /* 0x000000052d2f7c24 */ /* 0x040fe2000f8e0208 */
[----:B------:R-:W3:Y:S01]  /*a680*/  S2UR UR5, SR_CgaCtaId ;  /* 0x00000000000579c3 */ /* 0x000ee20000008800 */
[----:B------:R-:W-:Y:S01]  /*a690*/  IMAD.WIDE.U32 R8, R45, UR4, R22 ;  /* 0x000000042d087c25 */ /* 0x000fe2000f8e0016 */
[----:B------:R-:W-:Y:S01]  /*a6a0*/  SHF.R.S32.HI R22, RZ, 0x1f, R33 ;  /* 0x0000001fff167819 */ /* 0x000fe20000011421 */
[----:B------:R-:W-:Y:S01]  /*a6b0*/  UMOV UR4, 0x400 ;  /* 0x0000040000047882 */ /* 0x000fe20000000000 */
[----:B------:R-:W-:Y:S01]  /*a6c0*/  SHF.R.S32.HI R23, RZ, 0x1f, R37 ;  /* 0x0000001fff177819 */ /* 0x000fe20000011425 */
[----:B------:R-:W-:Y:S02]  /*a6d0*/  IMAD.IADD R9, R9, 0x1, R47 ;  /* 0x0000000109097824 */ /* 0x000fe400078e022f */
[----:B------:R-:W-:-:S02]  /*a6e0*/  IMAD R22, R22, UR6, RZ ;  /* 0x0000000616167c24 */ /* 0x000fc4000f8e02ff */
        /* <DEDUP_REMOVED lines=19> */
[----:B------:R-:W-:Y:S01]  /*a820*/  VIADD R50, R28, 0x8 ;  /* 0x000000081c327836 */ /* 0x000fe20000000000 */
        /* <DEDUP_REMOVED lines=32> */
[----:B------:R-:W-:Y:S01]  /*aa30*/  VIADD R33, R49, 0x30 ;  /* 0x0000003031217836 */ /* 0x000fe20000000000 */
        /* <DEDUP_REMOVED lines=18> */
[----:B------:R-:W-:Y:S02]  /*ab60*/  @!P3 LOP3.LUT R27, R27, 0xfffffffe, RZ, 0xc0, !PT ;  /* 0xfffffffe1b1bb812 */ /* 0x000fe400078ec0ff */
[----:B------:R-:W-:Y:S02]  /*ab70*/  @!P5 LOP3.LUT R33, R33, 0xfffffffe, RZ, 0xc0, !PT ;  /* 0xfffffffe2121d812 */ /* 0x000fe400078ec0ff */
[----:B------:R-:W-:Y:S01]  /*ab80*/  @!P1 LEA.HI R0, R0, R0, RZ, 0x1 ;  /* 0x0000000000009211 */ /* 0x000fe200078f08ff */
[----:B0-----:R-:W-:Y:S01]  /*ab90*/  @!P3 IMAD.WIDE R28, R27, 0x4, R46 ;  /* 0x000000041b1cb825 */ /* 0x001fe200078e022e */
        /* <DEDUP_REMOVED lines=16> */
.L_x_12623:
[----:B------:R-:W-:Y:S05]  /*aca0*/  BSYNC B0 ;  /* 0x0000000000007941 */ /* 0x000fea0003800000 */
.L_x_12622:
        /* <DEDUP_REMOVED lines=68> */
.L_x_12621:
        /* <DEDUP_REMOVED lines=58> */
.L_x_12583:
        /* <DEDUP_REMOVED lines=18> */
.L_x_12624:
[----:B------:R-:W-:Y:S01]  /*b5b0*/  ULDC UR44, c[0x0][0xc50] ;  /* 0x00031400002c7ab9 */ /* 0x000fe20000000800 */
[----:B------:R-:W-:Y:S01]  /*b5c0*/  UMOV UR36, UR6 ;  /* 0x0000000600247c82 */ /* 0x000fe20008000000 */
[----:B------:R-:W-:-:S11]  /*b5d0*/  UISETP.NE.AND UP0, UPT, UR44, 0x1, UPT ;  /* 0x000000012c00788c */ /* 0x000fd6000bf05270 */
[----:B------:R-:W-:Y:S01]  /*b5e0*/  @UP0 ULDC UR4, c[0x0][0xc54] ;  /* 0x0003150000040ab9 */ /* 0x000fe20000000800 */
[----:B------:R-:W-:Y:S01]  /*b5f0*/  @UP0 ULDC UR7, c[0x0][0xc58] ;  /* 0x0003160000070ab9 */ /* 0x000fe20000000800 */
[----:B------:R-:W-:-:S04]  /*b600*/  UIMAD.WIDE.U32 UR4, UR6, UR4, URZ ;  /* 0x00000004060472a5 */ /* 0x000fc8000f8e003f */
[----:B------:R-:W-:-:S12]  /*b610*/  @UP0 USHF.R.U32.HI UR36, URZ, UR7, UR5 ;  /* 0x000000073f240299 */ /* 0x000fd80008011605 */
.L_x_12625:
        /* <DEDUP_REMOVED lines=21> */
[----:B0-----:R-:W-:-:S04]  /*b770*/  UIMAD UR39, UR39, 0xc0, URZ ;  /* 0x000000c0272778a4 */ /* 0x001fc8000f8e023f */
        /* <DEDUP_REMOVED lines=10> */
[----:B------:R-:W-:Y:S02]  /*b820*/  USHF.R.U32.HI UR10, URZ, 0x10, UR44 ;  /* 0x000000103f0a7899 */ /* 0x000fe4000801162c */
[----:B------:R-:W-:Y:S02]  /*b830*/  ULEA.HI.SX32 UR4, UR7, UR4, 0x1a ;  /* 0x0000000407047291 */ /* 0x000fe4000f8fd23f */
[----:B------:R-:W-:-:S02]  /*b840*/  ULOP3.LUT UR44, UR44, 0xffff, URZ, 0xc0, !UPT ;  /* 0x0000ffff2c2c7892 */ /* 0x000fc4000f8ec03f */
        /* <DEDUP_REMOVED lines=41> */
.L_x_12627:
        /* <DEDUP_REMOVED lines=33> */
.L_x_12628:
        /* <DEDUP_REMOVED lines=20> */
.L_x_12629:
        /* <DEDUP_REMOVED lines=20> */
.L_x_12630:
        /* <DEDUP_REMOVED lines=18> */
.L_x_12631:
        /* <DEDUP_REMOVED lines=26> */
[----:B------:R-:W-:Y:S02]  /*c230*/  LOP3.LUT R22, R3, 0x640, R22, 0xf8, !PT ;  /* 0x0000064003167812 */ /* 0x000fe400078ef816 */
[----:B------:R-:W-:Y:S02]  /*c240*/  LOP3.LUT R17, R17, R8, RZ, 0xfc, !PT ;  /* 0x0000000811117212 */ /* 0x000fe400078efcff */
[----:B------:R-:W-:Y:S02]  /*c250*/  SHF.R.U32.HI R29, RZ, 0x3, R27 ;  /* 0x00000003ff1d7819 */ /* 0x000fe4000001161b */
[----:B------:R-:W-:Y:S02]  /*c260*/  P2R R24, PR, RZ, 0x2 ;  /* 0x00000002ff187803 */ /* 0x000fe40000000000 */
[----:B--2---:R-:W-:Y:S02]  /*c270*/  SHF.R.S32.HI R18, RZ, 0x1f, R23 ;  /* 0x0000001fff127819 */ /* 0x004fe40000011417 */
[----:B------:R-:W-:Y:S01]  /*c280*/  SEL R19, R23, RZ, !P1 ;  /* 0x000000ff17137207 */ /* 0x000fe20004800000 */
[----:B------:R-:W-:Y:S06]  /*c290*/  BRA.DIV UR4, `(.L_x_12632) ;  /* 0x0000002604207947 */ /* 0x000fec000b800000 */
[----:B------:R0:W1:Y:S02]  /*c2a0*/  SHFL.IDX PT, R14, R2, RZ, 0x1f ;  /* 0x00001fff020e7589 */ /* 0x00006400000e0000 */
.L_x_12681:
[----:B-1----:R-:W-:Y:S02]  /*c2b0*/  ISETP.NE.AND P0, PT, R14, RZ, PT ;  /* 0x000000ff0e00720c */ /* 0x002fe40003f05270 */
[----:B------:R-:W-:-:S04]  /*c2c0*/  PLOP3.LUT P2, PT, PT, PT, PT, 0x8, 0x0 ;  /* 0x000000000000781c */ /* 0x000fc80003f4e170 */
[----:B------:R-:W-:-:S07]  /*c2d0*/  P2R R25, PR, RZ, 0x4 ;  /* 0x00000004ff197803 */ /* 0x000fce0000000000 */
[----:B------:R-:W-:Y:S05]  /*c2e0*/  @P0 BRA `(.L_x_12633) ;  /* 0x0000000400240947 */ /* 0x000fea0003800000 */
[----:B------:R-:W-:-:S06]  /*c2f0*/  UIADD3 UR4, UR41, -0x1, URZ ;  /* 0xffffffff29047890 */ /* 0x000fcc000fffe03f */
[----:B------:R-:W-:Y:S01]  /*c300*/  IMAD.U32 R3, RZ, RZ, UR4 ;  /* 0x00000004ff037e24 */ /* 0x000fe2000f8e00ff */
[----:B------:R-:W-:-:S03]  /*c310*/  UMOV UR4, 0xffffffff ;  /* 0xffffffff00047882 */ /* 0x000fc60000000000 */
[----:B------:R-:W-:Y:S05]  /*c320*/  BRA.DIV UR4, `(.L_x_12634) ;  /* 0x00000026041c7947 */ /* 0x000fea000b800000 */
[----:B------:R-:W-:-:S13]  /*c330*/  ELECT P6, URZ, PT ;  /* 0x00000000003f782f */ /* 0x000fda00038c0000 */
.L_x_12684:
        /* <DEDUP_REMOVED lines=23> */
.L_x_12635:
[----:B------:R-:W2:Y:S01]  /*c4b0*/  SYNCS.PHASECHK.TRANS64.TRYWAIT P0, [UR38+0x12480], R0 ;  /* 0x01248000ff0075a7 */ /* 0x000ea20008000166 */
[----:B------:R-:W-:Y:S01]  /*c4c0*/  ISETP.NE.AND P1, PT, R16, RZ, PT ;  /* 0x000000ff1000720c */ /* 0x000fe20003f25270 */
[----:B--2---:R-:W-:-:S12]  /*c4d0*/  @!P0 BRA `(.L_x_12636) ;  /* 0x0000002000d08947 */ /* 0x004fd80003800000 */
.L_x_12685:
[----:B------:R-:W-:Y:S05]  /*c4e0*/  @P1 BRA `(.L_x_12637) ;  /* 0x0000000000141947 */ /* 0x000fea0003800000 */
[----:B------:R-:W-:Y:S01]  /*c4f0*/  LOP3.LUT P0, RZ, R27, 0x1f, RZ, 0xc0, !PT ;  /* 0x0000001f1bff7812 */ /* 0x000fe2000780c0ff */
[----:B-1----:R-:W-:-:S04]  /*c500*/  IMAD.MOV.U32 R4, RZ, RZ, 0x2800 ;  /* 0x00002800ff047424 */ /* 0x002fc800078e00ff */
[----:B------:R2:W-:Y:S08]  /*c510*/  SYNCS.ARRIVE.TRANS64 RZ, [UR38+0x12470], R4 ;  /* 0x01247004ffff79a7 */ /* 0x0005f00008000026 */
[----:B--2---:R-:W-:Y:S05]  /*c520*/  @!P0 BRA `(.L_x_12637) ;  /* 0x0000000000048947 */ /* 0x004fea0003800000 */
[----:B------:R-:W-:Y:S01]  /*c530*/  BPT.TRAP 0x1 ;  /* 0x000000040000795c */ /* 0x000fe20000300000 */
.L_x_12637:
        /* <DEDUP_REMOVED lines=15> */
.L_x_12686:
[----:B------:R-:W-:Y:S05]  /*c630*/  @P1 BRA `(.L_x_12639) ;  /* 0x0000000000141947 */ /* 0x000fea0003800000 */
[----:B------:R-:W-:Y:S01]  /*c640*/  LOP3.LUT P0, RZ, R27, 0x1f, RZ, 0xc0, !PT ;  /* 0x0000001f1bff7812 */ /* 0x000fe2000780c0ff */
[----:B-1----:R-:W-:-:S04]  /*c650*/  IMAD.MOV.U32 R0, RZ, RZ, 0x2800 ;  /* 0x00002800ff007424 */ /* 0x002fc800078e00ff */
[----:B------:R2:W-:Y:S08]  /*c660*/  SYNCS.ARRIVE.TRANS64 RZ, [UR38+0x12430], R0 ;  /* 0x01243000ffff79a7 */ /* 0x0005f00008000026 */
[----:B--2---:R-:W-:Y:S05]  /*c670*/  @!P0 BRA `(.L_x_12639) ;  /* 0x0000000000048947 */ /* 0x004fea0003800000 */
[----:B------:R-:W-:Y:S01]  /*c680*/  BPT.TRAP 0x1 ;  /* 0x000000040000795c */ /* 0x000fe20000300000 */
.L_x_12639:
        /* <DEDUP_REMOVED lines=12> */
[----:B------:R-:W-:-:S04]  /*c750*/  UMOV UR12, UR36 ;  /* 0x00000024000c7c82 */ /* 0x000fc80008000000 */
[----:B------:R2:W-:Y:S02]  /*c760*/  UTMALDG.4D [UR8], [UR4], desc[UR6] ;  /* 0x00000608040075b4 */ /* 0x0005e40008019000 */
[----:B--2---:R-:W-:Y:S01]  /*c770*/  NOP ;  /* 0x0000000000007918 */ /* 0x004fe20000000000 */
.L_x_12633:
        /* <DEDUP_REMOVED lines=28> */
.L_x_12640:
[----:B------:R-:W2:Y:S01]  /*c940*/  LDC R6, c[0x0][0x448] ;  /* 0x00011200ff067b82 */ /* 0x000ea20000000800 */
[----:B------:R-:W3:Y:S01]  /*c950*/  S2R R9, SR_CTAID.X ;  /* 0x0000000000097919 */ /* 0x000ee20000002500 */
[----:B-1----:R-:W-:Y:S01]  /*c960*/  IMAD.SHL.U32 R0, R27, 0x10, RZ ;  /* 0x000000101b007824 */ /* 0x002fe200078e00ff */
[----:B------:R-:W-:Y:S01]  /*c970*/  UMOV UR4, UR46 ;  /* 0x0000002e00047c82 */ /* 0x000fe20008000000 */
[C---:B------:R-:W-:Y:S01]  /*c980*/  IMAD.SHL.U32 R3, R29.reuse, 0x80, RZ ;  /* 0x000000801d037824 */ /* 0x040fe200078e00ff */
[----:B------:R-:W-:Y:S01]  /*c990*/  UMOV UR5, UR45 ;  /* 0x0000002d00057c82 */ /* 0x000fe20008000000 */
[----:B------:R-:W-:Y:S01]  /*c9a0*/  IMAD.SHL.U32 R4, R29, 0x10, RZ ;  /* 0x000000101d047824 */ /* 0x000fe200078e00ff */
[----:B------:R-:W-:Y:S01]  /*c9b0*/  LOP3.LUT R0, R0, 0x30, RZ, 0xe2, !PT ;  /* 0x0000003000007812 */ /* 0x000fe200078ee2ff */
[----:B------:R-:W-:Y:S01]  /*c9c0*/  IMAD.SHL.U32 R20, R27, 0x20, RZ ;  /* 0x000000201b147824 */ /* 0x000fe200078e00ff */
[----:B------:R-:W-:Y:S02]  /*c9d0*/  ULDC.64 UR6, c[0x0][0x2c8] ;  /* 0x0000b20000067ab9 */ /* 0x000fe40000000a00 */
[----:B------:R-:W-:-:S02]  /*c9e0*/  LOP3.LUT R3, R0, 0x180, R3, 0xf8, !PT ;  /* 0x0000018000037812 */ /* 0x000fc400078ef803 */
[----:B------:R-:W-:Y:S02]  /*c9f0*/  LOP3.LUT R20, R20, 0x60, RZ, 0xc0, !PT ;  /* 0x0000006014147812 */ /* 0x000fe400078ec0ff */
[----:B------:R-:W-:Y:S01]  /*ca00*/  LOP3.LUT R4, R3, 0x30, R4, 0x78, !PT ;  /* 0x0000003003047812 */ /* 0x000fe200078e7804 */
[----:B------:R-:W-:-:S05]  /*ca10*/  IMAD.SHL.U32 R3, R27, 0x10, RZ ;  /* 0x000000101b037824 */ /* 0x000fca00078e00ff */
[----:B------:R-:W-:Y:S02]  /*ca20*/  LOP3.LUT R3, R3, 0x40, RZ, 0xc0, !PT ;  /* 0x0000004003037812 */ /* 0x000fe400078ec0ff */
[----:B--2---:R-:W-:Y:S02]  /*ca30*/  ISETP.NE.AND P0, PT, R6, 0x1, PT ;  /* 0x000000010600780c */ /* 0x004fe40003f05270 */
[----:B------:R-:W-:Y:S02]  /*ca40*/  IADD3 R28, R4, R3, R28 ;  /* 0x00000003041c7210 */ /* 0x000fe40007ffe01c */
[----:B------:R-:W-:Y:S02]  /*ca50*/  LEA.HI R4, R16, R20, RZ, 0x1e ;  /* 0x0000001410047211 */ /* 0x000fe400078ff0ff */
[----:B------:R-:W-:-:S03]  /*ca60*/  SHF.R.S32.HI R20, RZ, 0x1f, R26 ;  /* 0x0000001fff147819 */ /* 0x000fc6000001141a */
[----:B---3--:R-:W-:Y:S02]  /*ca70*/  IMAD R9, R9, 0xc0, R4 ;  /* 0x000000c009097824 */ /* 0x008fe400078e0204 */
[----:B------:R-:W1:Y:S02]  /*ca80*/  LDC.64 R4, c[0x0][0x2e0] ;  /* 0x0000b800ff047b82 */ /* 0x000e640000000a00 */
[----:B------:R-:W-:Y:S02]  /*ca90*/  VIADD R7, R9, 0x80 ;  /* 0x0000008009077836 */ /* 0x000fe40000000000 */
[----:B------:R-:W-:-:S04]  /*caa0*/  IMAD.MOV.U32 R11, RZ, RZ, R9 ;  /* 0x000000ffff0b7224 */ /* 0x000fc800078e0009 */
[----:B------:R-:W2:Y:S08]  /*cab0*/  @P0 LDC R8, c[0x0][0x44c] ;  /* 0x00011300ff080b82 */ /* 0x000eb00000000800 */
[----:B------:R-:W3:Y:S08]  /*cac0*/  @P0 LDC R12, c[0x0][0x44c] ;  /* 0x00011300ff0c0b82 */ /* 0x000ef00000000800 */
[----:B------:R-:W4:Y:S08]  /*cad0*/  @P0 LDC R10, c[0x0][0x450] ;  /* 0x00011400ff0a0b82 */ /* 0x000f300000000800 */
[----:B------:R-:W5:Y:S01]  /*cae0*/  @P0 LDC R13, c[0x0][0x450] ;  /* 0x00011400ff0d0b82 */ /* 0x000f620000000800 */
[----:B--2---:R-:W-:-:S04]  /*caf0*/  @P0 IMAD.HI.U32 R3, R9, R8, RZ ;  /* 0x0000000809030227 */ /* 0x004fc800078e00ff */
[----:B---3--:R-:W-:Y:S01]  /*cb00*/  @P0 IMAD.HI.U32 R8, R7, R12, RZ ;  /* 0x0000000c07080227 */ /* 0x008fe200078e00ff */
[----:B----4-:R-:W-:-:S03]  /*cb10*/  @P0 SHF.R.U32.HI R11, RZ, R10, R3 ;  /* 0x0000000aff0b0219 */ /* 0x010fc60000011603 */
[----:B------:R-:W-:Y:S02]  /*cb20*/  IMAD.MOV.U32 R3, RZ, RZ, R7 ;  /* 0x000000ffff037224 */ /* 0x000fe400078e0007 */
[----:B------:R-:W-:Y:S01]  /*cb30*/  IMAD.MOV R10, RZ, RZ, -R11 ;  /* 0x000000ffff0a7224 */ /* 0x000fe200078e0a0b */
[----:B-----5:R-:W-:Y:S01]  /*cb40*/  @P0 SHF.R.U32.HI R3, RZ, R13, R8 ;  /* 0x0000000dff030219 */ /* 0x020fe20000011608 */
[----:B-1----:R-:W-:Y:S02]  /*cb50*/  IMAD R8, R20, R4, RZ ;  /* 0x0000000414087224 */ /* 0x002fe400078e02ff */
[----:B------:R-:W-:Y:S02]  /*cb60*/  IMAD R9, R6, R10, R9 ;  /* 0x0000000a06097224 */ /* 0x000fe400078e0209 */
[C---:B------:R-:W-:Y:S01]  /*cb70*/  IMAD R13, R26.reuse, R5, R8 ;  /* 0x000000051a0d7224 */ /* 0x040fe200078e0208 */
[----:B------:R-:W-:Y:S01]  /*cb80*/  SHF.R.S32.HI R8, RZ, 0x1f, R11 ;  /* 0x0000001fff087819 */ /* 0x000fe2000001140b */
[----:B------:R-:W-:Y:S01]  /*cb90*/  IMAD.WIDE.U32 R4, R26, R4, UR4 ;  /* 0x000000041a047e25 */ /* 0x000fe2000f8e0004 */
[----:B------:R-:W-:-:S03]  /*cba0*/  ULDC.64 UR4, c[0x0][0x2d0] ;  /* 0x0000b40000047ab9 */ /* 0x000fc60000000a00 */
[----:B------:R-:W-:Y:S02]  /*cbb0*/  IMAD R8, R8, UR4, RZ ;  /* 0x0000000408087c24 */ /* 0x000fe4000f8e02ff */
[----:B------:R-:W-:Y:S02]  /*cbc0*/  IMAD.IADD R5, R5, 0x1, R13 ;  /* 0x0000000105057824 */ /* 0x000fe400078e020d */
[C---:B------:R-:W-:Y:S01]  /*cbd0*/  IMAD R13, R11.reuse, UR5, R8 ;  /* 0x000000050b0d7c24 */ /* 0x040fe2000f8e0208 */
[----:B------:R-:W-:Y:S01]  /*cbe0*/  SHF.R.S32.HI R8, RZ, 0x1f, R9 ;  /* 0x0000001fff087819 */ /* 0x000fe20000011409 */
[----:B------:R-:W-:-:S04]  /*cbf0*/  IMAD.WIDE.U32 R10, R11, UR4, R4 ;  /* 0x000000040b0a7c25 */ /* 0x000fc8000f8e0004 */
[----:B------:R-:W-:Y:S02]  /*cc00*/  IMAD R8, R8, UR6, RZ ;  /* 0x0000000608087c24 */ /* 0x000fe4000f8e02ff */
[----:B------:R-:W-:Y:S02]  /*cc10*/  IMAD.IADD R11, R11, 0x1, R13 ;  /* 0x000000010b0b7824 */ /* 0x000fe400078e020d */
[C---:B------:R-:W-:Y:S01]  /*cc20*/  IMAD R13, R9.reuse, UR7, R8 ;  /* 0x00000007090d7c24 */ /* 0x040fe2000f8e0208 */
[----:B------:R-:W-:Y:S01]  /*cc30*/  SHF.R.S32.HI R8, RZ, 0x1f, R3 ;  /* 0x0000001fff087819 */ /* 0x000fe20000011403 */
[----:B------:R-:W-:-:S04]  /*cc40*/  IMAD.WIDE.U32 R10, R9, UR6, R10 ;  /* 0x00000006090a7c25 */ /* 0x000fc8000f8e000a */
[----:B------:R-:W-:Y:S02]  /*cc50*/  IMAD.MOV R9, RZ, RZ, -R3 ;  /* 0x000000ffff097224 */ /* 0x000fe400078e0a03 */
[----:B------:R-:W-:Y:S02]  /*cc60*/  IMAD R8, R8, UR4, RZ ;  /* 0x0000000408087c24 */ /* 0x000fe4000f8e02ff */
[----:B------:R-:W-:-:S04]  /*cc70*/  IMAD.WIDE.U32 R4, R3, UR4, R4 ;  /* 0x0000000403047c25 */ /* 0x000fc8000f8e0004 */
[----:B------:R-:W-:Y:S02]  /*cc80*/  IMAD R7, R6, R9, R7 ;  /* 0x0000000906077224 */ /* 0x000fe400078e0207 */
[----:B------:R-:W-:Y:S01]  /*cc90*/  IMAD R3, R3, UR5, R8 ;  /* 0x0000000503037c24 */ /* 0x000fe2000f8e0208 */
[----:B------:R-:W-:Y:S02]  /*cca0*/  ULDC.64 UR4, c[0x0][0x280] ;  /* 0x0000a00000047ab9 */ /* 0x000fe40000000a00 */
[----:B------:R-:W-:Y:S01]  /*ccb0*/  IADD3 R9, P0, R10, UR4, RZ ;  /* 0x000000040a097c10 */ /* 0x000fe2000ff1e0ff */
[----:B------:R-:W-:Y:S01]  /*ccc0*/  IMAD.IADD R5, R5, 0x1, R3 ;  /* 0x0000000105057824 */ /* 0x000fe200078e0203 */
[----:B------:R-:W-:Y:S02]  /*ccd0*/  SHF.R.S32.HI R3, RZ, 0x1f, R7 ;  /* 0x0000001fff037819 */ /* 0x000fe40000011407 */
[----:B------:R-:W-:Y:S01]  /*cce0*/  IADD3.X R10, R11, UR5, R13, P0, !PT ;  /* 0x000000050b0a7c10 */ /* 0x000fe200087fe40d */
[----:B------:R-:W-:-:S04]  /*ccf0*/  IMAD.WIDE.U32 R4, R7, UR6, R4 ;  /* 0x0000000607047c25 */ /* 0x000fc8000f8e0004 */
[----:B------:R-:W-:Y:S01]  /*cd00*/  IMAD R8, R3, UR6, RZ ;  /* 0x0000000603087c24 */ /* 0x000fe2000f8e02ff */
[----:B------:R-:W-:Y:S02]  /*cd10*/  ULDC UR6, c[0x0][0x2b8] ;  /* 0x0000ae0000067ab9 */ /* 0x000fe40000000800 */
[----:B------:R-:W-:Y:S01]  /*cd20*/  ISETP.GE.AND P0, PT, R0, UR6, PT ;  /* 0x0000000600007c0c */ /* 0x000fe2000bf06270 */
[----:B------:R-:W-:Y:S01]  /*cd30*/  IMAD R7, R7, UR7, R8 ;  /* 0x0000000707077c24 */ /* 0x000fe2000f8e0208 */
[----:B------:R-:W-:Y:S01]  /*cd40*/  IADD3 R8, P1, R4, UR4, RZ ;  /* 0x0000000404087c10 */ /* 0x000fe2000ff3e0ff */
[----:B------:R-:W-:-:S03]  /*cd50*/  UMOV UR4, 0xffffffff ;  /* 0xffffffff00047882 */ /* 0x000fc60000000000 */
        /* <DEDUP_REMOVED lines=47> */
.L_x_12699:
        /* <DEDUP_REMOVED lines=18> */
.L_x_12700:
        /* <DEDUP_REMOVED lines=12> */
.L_x_12660:
[----:B------:R-:W-:Y:S01]  /*d230*/  ISETP.NE.AND P1, PT, R25, RZ, PT ;  /* 0x000000ff1900720c */ /* 0x000fe20003f25270 */
[----:B0-----:R-:W-:Y:S01]  /*d240*/  VIADD R3, R9, 0x1 ;  /* 0x0000000109037836 */ /* 0x001fe20000000000 */
        /* <DEDUP_REMOVED lines=28> */
.L_x_12646:
[----:B0-----:R-:W-:Y:S02]  /*d410*/  LEA R7, R3, UR38, 0x3 ;  /* 0x0000002603077c11 */ /* 0x001fe4000f8e18ff */
[----:B------:R-:W-:Y:S02]  /*d420*/  SHF.L.U32 R4, R0, 0x1f, RZ ;  /* 0x0000001f00047819 */ /* 0x000fe400000006ff */
[----:B------:R-:W-:Y:S02]  /*d430*/  ISETP.NE.AND P1, PT, R16, RZ, PT ;  /* 0x000000ff1000720c */ /* 0x000fe40003f25270 */
[----:B------:R-:W0:Y:S02]  /*d440*/  SYNCS.PHASECHK.TRANS64.TRYWAIT P0, [R7+URZ+0x12480], R4 ;  /* 0x01248004070075a7 */ /* 0x000e24000800017f */
[----:B0-----:R-:W-:Y:S09]  /*d450*/  @!P0 BRA `(.L_x_12647) ;  /* 0x0000001c00008947 */ /* 0x001ff20003800000 */
.L_x_12701:
[----:B------:R-:W-:Y:S04]  /*d460*/  BSSY B1, `(.L_x_12648) ;  /* 0x0000007000017945 */ /* 0x000fe80003800000 */
[----:B------:R-:W-:Y:S05]  /*d470*/  @P1 BRA `(.L_x_12649) ;  /* 0x0000000000141947 */ /* 0x000fea0003800000 */
[----:B------:R-:W-:Y:S01]  /*d480*/  ISETP.NE.AND P0, PT, R13, RZ, PT ;  /* 0x000000ff0d00720c */ /* 0x000fe20003f05270 */
[----:B------:R-:W-:-:S04]  /*d490*/  IMAD.MOV.U32 R6, RZ, RZ, 0x2800 ;  /* 0x00002800ff067424 */ /* 0x000fc800078e00ff */
[----:B------:R1:W-:Y:S08]  /*d4a0*/  SYNCS.ARRIVE.TRANS64 RZ, [R7+URZ+0x12470], R6 ;  /* 0x0124700607ff79a7 */ /* 0x0003f0000800003f */
[----:B------:R-:W-:Y:S05]  /*d4b0*/  @!P0 BRA `(.L_x_12649) ;  /* 0x0000000000048947 */ /* 0x000fea0003800000 */
[----:B------:R-:W-:Y:S01]  /*d4c0*/  BPT.TRAP 0x1 ;  /* 0x000000040000795c */ /* 0x000fe20000300000 */
.L_x_12649:
[----:B------:R-:W-:Y:S05]  /*d4d0*/  BSYNC B1 ;  /* 0x0000000000017941 */ /* 0x000fea0003800000 */
.L_x_12648:
        /* <DEDUP_REMOVED lines=16> */
.L_x_12650:
        /* <DEDUP_REMOVED lines=8> */
.L_x_12702:
        /* <DEDUP_REMOVED lines=9> */
.L_x_12653:
[----:B------:R-:W-:Y:S05]  /*d6f0*/  BSYNC B1 ;  /* 0x0000000000017941 */ /* 0x000fea0003800000 */
.L_x_12652:
        /* <DEDUP_REMOVED lines=12> */
.L_x_12654:
[----:B------:R-:W-:-:S13]  /*d7c0*/  @P0 ELECT P1, URZ, PT ;  /* 0x00000000003f082f */ /* 0x000fda0003820000 */
[----:B------:R-:W-:Y:S01]  /*d7d0*/  @P1 R2UR UR13, R19 ;  /* 0x00000000130d12ca */ /* 0x000fe200000e0000 */
[----:B------:R-:W-:Y:S01]  /*d7e0*/  UMOV UR12, UR36 ;  /* 0x00000024000c7c82 */ /* 0x000fe20008000000 */
[----:B------:R-:W-:-:S11]  /*d7f0*/  @P1 PLOP3.LUT P0, PT, P1, PT, PT, 0x8, 0x0 ;  /* 0x000000000000181c */ /* 0x000fd60000f0e170 */
[----:B------:R1:W-:Y:S01]  /*d800*/  UTMALDG.4D [UR8], [UR4], desc[UR6] ;  /* 0x00000608040075b4 */ /* 0x0003e20008019000 */
[----:B------:R-:W-:Y:S01]  /*d810*/  PLOP3.LUT P1, PT, PT, PT, PT, 0x8, 0x0 ;  /* 0x000000000000781c */ /* 0x000fe20003f2e170 */
[----:B-1----:R-:W-:-:S12]  /*d820*/  @P0 BRA.U.ANY `(.L_x_12654) ;  /* 0xfffffffd00e40947 */ /* 0x002fd8000393ffff */
.L_x_12645:
[----:B------:R-:W-:Y:S05]  /*d830*/  BSYNC B0 ;  /* 0x0000000000007941 */ /* 0x000fea0003800000 */
.L_x_12644:
[----:B------:R-:W-:-:S13]  /*d840*/  ISETP.NE.AND P0, PT, R12, 0x3, PT ;  /* 0x000000030c00780c */ /* 0x000fda0003f05270 */
[----:B------:R-:W-:Y:S05]  /*d850*/  @!P0 BRA `(.L_x_12655) ;  /* 0x0000000000048947 */ /* 0x000fea0003800000 */
[----:B------:R-:W-:Y:S01]  /*d860*/  BPT.TRAP 0x1 ;  /* 0x000000040000795c */ /* 0x000fe20000300000 */
.L_x_12655:
[----:B------:R-:W-:Y:S02]  /*d870*/  LOP3.LUT R5, R8, 0x1, RZ, 0x3c, !PT ;  /* 0x0000000108057812 */ /* 0x000fe400078e3cff */
[----:B------:R-:W-:Y:S02]  /*d880*/  LEA R20, R9, UR38, 0x3 ;  /* 0x0000002609147c11 */ /* 0x000fe4000f8e18ff */
[----:B------:R-:W-:Y:S02]  /*d890*/  SHF.L.U32 R5, R5, 0x1f, RZ ;  /* 0x0000001f05057819 */ /* 0x000fe400000006ff */
[----:B------:R-:W-:Y:S02]  /*d8a0*/  ISETP.NE.AND P1, PT, R14, 0x3, PT ;  /* 0x000000030e00780c */ /* 0x000fe40003f25270 */
[----:B------:R-:W1:Y:S02]  /*d8b0*/  SYNCS.PHASECHK.TRANS64.TRYWAIT P0, [R20+URZ+0x12470], R5 ;  /* 0x01247005140075a7 */ /* 0x000e64000800017f */
[----:B-1----:R-:W-:Y:S09]  /*d8c0*/  @!P0 BRA `(.L_x_12656) ;  /* 0x00000018000c8947 */ /* 0x002ff20003800000 */
.L_x_12703:
[----:B------:R-:W-:Y:S05]  /*d8d0*/  @!P1 BRA `(.L_x_12657) ;  /* 0x0000000000049947 */ /* 0x000fea0003800000 */
[----:B------:R-:W-:Y:S01]  /*d8e0*/  BPT.TRAP 0x1 ;  /* 0x000000040000795c */ /* 0x000fe20000300000 */
.L_x_12657:
[----:B-1----:R-:W-:Y:S01]  /*d8f0*/  SHF.L.U32 R5, R8, 0x1f, RZ ;  /* 0x0000001f08057819 */ /* 0x002fe200000006ff */
[----:B0-----:R-:W-:-:S03]  /*d900*/  IMAD R10, R9, 0x2800, RZ ;  /* 0x00002800090a7824 */ /* 0x001fc600078e02ff */
[----:B------:R-:W0:Y:S02]  /*d910*/  SYNCS.PHASECHK.TRANS64.TRYWAIT P0, [R20+URZ+0x12460], R5 ;  /* 0x01246005140075a7 */ /* 0x000e24000800017f */
[----:B0-----:R-:W-:Y:S05]  /*d920*/  @!P0 BRA `(.L_x_12658) ;  /* 0x0000001800088947 */ /* 0x001fea0003800000 */
.L_x_12704:
        /* <DEDUP_REMOVED lines=42> */
.L_x_12659:
        /* <DEDUP_REMOVED lines=12> */
.L_x_12643:
[----:B0-----:R-:W-:Y:S02]  /*dc90*/  IMAD.MOV.U32 R3, RZ, RZ, RZ ;  /* 0x000000ffff037224 */ /* 0x001fe400078e00ff */
[----:B------:R-:W-:-:S07]  /*dca0*/  IMAD.MOV.U32 R0, RZ, RZ, 0x1 ;  /* 0x00000001ff007424 */ /* 0x000fce00078e00ff */
.L_x_12661:
[----:B------:R-:W-:-:S04]  /*dcb0*/  ULOP3.LUT UR4, UR40, 0x1, URZ, 0xfc, !UPT ;  /* 0x0000000128047892 */ /* 0x000fc8000f8efc3f */
[----:B------:R-:W-:-:S06]  /*dcc0*/  UISETP.NE.AND UP0, UPT, UR4, 0x3, UPT ;  /* 0x000000030400788c */ /* 0x000fcc000bf05270 */
[----:B------:R-:W-:-:S13]  /*dcd0*/  PLOP3.LUT P0, PT, PT, PT, UP0, 0x80, 0x0 ;  /* 0x000000000000781c */ /* 0x000fda0003f0f008 */
[----:B------:R-:W-:Y:S05]  /*dce0*/  @!P0 BRA `(.L_x_12662) ;  /* 0x0000000000048947 */ /* 0x000fea0003800000 */
[----:B------:R-:W-:Y:S01]  /*dcf0*/  BPT.TRAP 0x1 ;  /* 0x000000040000795c */ /* 0x000fe20000300000 */
.L_x_12662:
[----:B------:R-:W-:Y:S01]  /*dd00*/  LOP3.LUT R5, R0, 0x1, RZ, 0x3c, !PT ;  /* 0x0000000100057812 */ /* 0x000fe200078e3cff */
[----:B------:R-:W-:Y:S01]  /*dd10*/  BSSY B0, `(.L_x_12663) ;  /* 0x0000005000007945 */ /* 0x000fe20003800000 */
[----:B------:R-:W-:Y:S02]  /*dd20*/  LEA R12, R3, UR38, 0x3 ;  /* 0x00000026030c7c11 */ /* 0x000fe4000f8e18ff */
[----:B------:R-:W-:-:S04]  /*dd30*/  SHF.L.U32 R5, R5, 0x1f, RZ ;  /* 0x0000001f05057819 */ /* 0x000fc800000006ff */
[----:B------:R-:W0:Y:S02]  /*dd40*/  SYNCS.PHASECHK.TRANS64.TRYWAIT P0, [R12+URZ+0x12470], R5 ;  /* 0x012470050c0075a7 */ /* 0x000e24000800017f */
[----:B0-----:R-:W-:Y:S05]  /*dd50*/  @!P0 BRA `(.L_x_12664) ;  /* 0x0000001400108947 */ /* 0x001fea0003800000 */
.L_x_12705:
[----:B------:R-:W-:Y:S05]  /*dd60*/  BSYNC B0 ;  /* 0x0000000000007941 */ /* 0x000fea0003800000 */
.L_x_12663:
[----:B------:R-:W-:-:S06]  /*dd70*/  ULOP3.LUT UR4, UR40, 0x2, URZ, 0xfc, !UPT ;  /* 0x0000000228047892 */ /* 0x000fcc000f8efc3f */
[----:B------:R-:W-:-:S05]  /*dd80*/  IMAD.U32 R4, RZ, RZ, UR4 ;  /* 0x00000004ff047e24 */ /* 0x000fca000f8e00ff */
[----:B------:R-:W-:-:S13]  /*dd90*/  ISETP.NE.AND P1, PT, R4, 0x3, PT ;  /* 0x000000030400780c */ /* 0x000fda0003f25270 */
[----:B------:R-:W-:Y:S05]  /*dda0*/  @!P1 BRA `(.L_x_12665) ;  /* 0x0000000000049947 */ /* 0x000fea0003800000 */
[----:B------:R-:W-:Y:S01]  /*ddb0*/  BPT.TRAP 0x1 ;  /* 0x000000040000795c */ /* 0x000fe20000300000 */
.L_x_12665:
[----:B0-----:R-:W-:Y:S01]  /*ddc0*/  SHF.L.U32 R5, R0, 0x1f, RZ ;  /* 0x0000001f00057819 */ /* 0x001fe200000006ff */
[----:B------:R-:W-:-:S03]  /*ddd0*/  IMAD R8, R3, 0x2800, RZ ;  /* 0x0000280003087824 */ /* 0x000fc600078e02ff */
[----:B------:R-:W0:Y:S02]  /*dde0*/  SYNCS.PHASECHK.TRANS64.TRYWAIT P0, [R12+URZ+0x12460], R5 ;  /* 0x012460050c0075a7 */ /* 0x000e24000800017f */
[----:B------:R-:W-:Y:S01]  /*ddf0*/  LOP3.LUT R22, R8, R22, RZ, 0xfc, !PT ;  /* 0x0000001608167212 */ /* 0x000fe200078efcff */
[----:B0-----:R-:W-:Y:S06]  /*de00*/  @!P0 BRA `(.L_x_12666) ;  /* 0x0000001000f88947 */ /* 0x001fec0003800000 */
.L_x_12706:
        /* <DEDUP_REMOVED lines=41> */
.L_x_12667:
        /* <DEDUP_REMOVED lines=12> */
.L_x_12626:
[----:B------:R-:W0:Y:S01]  /*e160*/  S2R R6, SR_CgaCtaId ;  /* 0x0000000000067919 */ /* 0x000e220000008800 */
[----:B------:R-:W-:Y:S02]  /*e170*/  MOV R5, 0x400 ;  /* 0x0000040000057802 */ /* 0x000fe40000000f00 */
[----:B------:R-:W-:Y:S02]  /*e180*/  SHF.L.U32 R4, R4, 0x1f, RZ ;  /* 0x0000001f04047819 */ /* 0x000fe400000006ff */
[----:B0-----:R-:W-:-:S04]  /*e190*/  LEA R9, R6, R5, 0x18 ;  /* 0x0000000506097211 */ /* 0x001fc800078ec0ff */
[----:B------:R-:W0:Y:S02]  /*e1a0*/  SYNCS.PHASECHK.TRANS64.TRYWAIT P0, [R9+URZ+0x12420], R4 ;  /* 0x01242004090075a7 */ /* 0x000e24000800017f */
[----:B0-----:R-:W-:Y:S05]  /*e1b0*/  @!P0 BRA `(.L_x_12668) ;  /* 0x0000001000208947 */ /* 0x001fea0003800000 */
.L_x_12707:
        /* <DEDUP_REMOVED lines=10> */
.L_x_12669:
        /* <DEDUP_REMOVED lines=12> */
.L_x_12708:
[----:B------:R-:W1:Y:S02]  /*e320*/  SYNCS.PHASECHK.TRANS64.TRYWAIT P1, [R5+URZ], R0 ;  /* 0x00000000050075a7 */ /* 0x000e64000802017f */
[----:B-1----:R-:W-:Y:S05]  /*e330*/  @!P1 BRA `(.L_x_12671) ;  /* 0x0000000c00e89947 */ /* 0x002fea0003800000 */
.L_x_12709:
[----:B------:R-:W-:Y:S05]  /*e340*/  @!P0 BRA `(.L_x_12672) ;  /* 0x0000000000048947 */ /* 0x000fea0003800000 */
[----:B------:R-:W-:Y:S01]  /*e350*/  BPT.TRAP 0x1 ;  /* 0x000000040000795c */ /* 0x000fe20000300000 */
.L_x_12672:
[----:B------:R-:W-:-:S04]  /*e360*/  IMAD R3, R3, 0x8, R9 ;  /* 0x0000000803037824 */ /* 0x000fc800078e0209 */
[----:B------:R-:W2:Y:S02]  /*e370*/  SYNCS.PHASECHK.TRANS64.TRYWAIT P1, [R3+URZ+0x12460], R4 ;  /* 0x01246004030075a7 */ /* 0x000ea4000802017f */
[----:B--2---:R-:W-:Y:S05]  /*e380*/  @!P1 BRA `(.L_x_12673) ;  /* 0x0000000c00e89947 */ /* 0x004fea0003800000 */
.L_x_12710:
[----:B------:R-:W-:Y:S05]  /*e390*/  @!P0 BRA `(.L_x_12674) ;  /* 0x0000000000048947 */ /* 0x000fea0003800000 */
[----:B------:R-:W-:Y:S01]  /*e3a0*/  BPT.TRAP 0x1 ;  /* 0x000000040000795c */ /* 0x000fe20000300000 */
.L_x_12674:
[----:B-1----:R-:W-:-:S04]  /*e3b0*/  IMAD R5, R2, 0x8, R9 ;  /* 0x0000000802057824 */ /* 0x002fc800078e0209 */
[----:B------:R-:W1:Y:S02]  /*e3c0*/  SYNCS.PHASECHK.TRANS64.TRYWAIT P1, [R5+URZ+0x12460], R0 ;  /* 0x01246000050075a7 */ /* 0x000e64000802017f */
[----:B-1----:R-:W-:Y:S05]  /*e3d0*/  @!P1 BRA `(.L_x_12675) ;  /* 0x0000000c00e89947 */ /* 0x002fea0003800000 */
.L_x_12711:
[----:B------:R-:W-:Y:S05]  /*e3e0*/  @!P0 BRA `(.L_x_12676) ;  /* 0x0000000000048947 */ /* 0x000fea0003800000 */
[----:B------:R-:W-:Y:S01]  /*e3f0*/  BPT.TRAP 0x1 ;  /* 0x000000040000795c */ /* 0x000fe20000300000 */
.L_x_12676:
[----:B------:R-:W3:Y:S02]  /*e400*/  SYNCS.PHASECHK.TRANS64.TRYWAIT P0, [R3+URZ+0x12480], R4 ;  /* 0x01248004030075a7 */ /* 0x000ee4000800017f */
[----:B---3--:R-:W-:Y:S05]  /*e410*/  @!P0 BRA `(.L_x_12677) ;  /* 0x0000000c00ec8947 */ /* 0x008fea0003800000 */
.L_x_12678:
[----:B----4-:R4:W0:Y:S02]  /*e420*/  SYNCS.PHASECHK.TRANS64.TRYWAIT P0, [R5+URZ+0x12480], R0 ;  /* 0x01248000050075a7 */ /* 0x010824000800017f */
[----:B0-----:R-:W-:Y:S05]  /*e430*/  @!P0 NANOSLEEP.SYNCS 0x989680 ;  /* 0x009896800000895d */ /* 0x001fea0003900000 */
[----:B------:R-:W0:Y:S02]  /*e440*/  @!P0 SYNCS.PHASECHK.TRANS64 P0, [R5+URZ+0x12480], R0 ;  /* 0x01248000050085a7 */ /* 0x000e24000800007f */
[----:B0-----:R-:W-:Y:S05]  /*e450*/  @!P0 BRA `(.L_x_12678) ;  /* 0xfffffffc00f08947 */ /* 0x001fea000383ffff */
.L_x_12585:
[----:B------:R-:W-:Y:S05]  /*e460*/  BSYNC B6 ;  /* 0x0000000000067941 */ /* 0x000fea0003800000 */
.L_x_12582:
[----:B------:R-:W-:Y:S05]  /*e470*/  EXIT ;  /* 0x000000000000794d */ /* 0x000fea0003800000 */
.L_x_12589:
[----:B0-----:R-:W-:-:S04]  /*e480*/  IMAD.U32 R3, RZ, RZ, UR49 ;  /* 0x00000031ff037e24 */ /* 0x001fc8000f8e00ff */
[----:B------:R0:W1:Y:S03]  /*e490*/  SYNCS.PHASECHK.TRANS64.TRYWAIT P0, [R3+URZ+0x12400], R0 ;  /* 0x01240000030075a7 */ /* 0x000066000800017f */
[----:B-1----:R-:W-:Y:S05]  /*e4a0*/  @!P0 NANOSLEEP.SYNCS 0x989680 ;  /* 0x009896800000895d */ /* 0x002fea0003900000 */
[----:B------:R-:W1:Y:S02]  /*e4b0*/  @!P0 SYNCS.PHASECHK.TRANS64 P0, [R3+URZ+0x12400], R0 ;  /* 0x01240000030085a7 */ /* 0x000e64000800007f */
[----:B-1----:R-:W-:Y:S05]  /*e4c0*/  @!P0 BRA `(.L_x_12589) ;  /* 0xfffffffc00ec8947 */ /* 0x002fea000383ffff */
[----:B------:R-:W-:Y:S05]  /*e4d0*/  BRA `(.L_x_12679) ;  /* 0xffffff3000587947 */ /* 0x000fea000383ffff */
.L_x_12593:
[----:B0-----:R-:W-:-:S04]  /*e4e0*/  IMAD.U32 R3, RZ, RZ, UR49 ;  /* 0x00000031ff037e24 */ /* 0x001fc8000f8e00ff */
[----:B------:R0:W2:Y:S03]  /*e4f0*/  SYNCS.PHASECHK.TRANS64.TRYWAIT P2, [R3+URZ+0x12430], R0 ;  /* 0x01243000030075a7 */ /* 0x0000a6000804017f */
[----:B--2---:R-:W-:Y:S05]  /*e500*/  @!P2 NANOSLEEP.SYNCS 0x989680 ;  /* 0x009896800000a95d */ /* 0x004fea0003900000 */
[----:B------:R-:W2:Y:S02]  /*e510*/  @!P2 SYNCS.PHASECHK.TRANS64 P2, [R3+URZ+0x12430], R0 ;  /* 0x012430000300a5a7 */ /* 0x000ea4000804007f */
[----:B--2---:R-:W-:Y:S05]  /*e520*/  @!P2 BRA `(.L_x_12593) ;  /* 0xfffffffc00eca947 */ /* 0x004fea000383ffff */
[----:B------:R-:W-:Y:S05]  /*e530*/  BRA `(.L_x_12592) ;  /* 0xffffff3000707947 */ /* 0x000fea000383ffff */
.L_x_12598:
[----:B-1----:R-:W-:-:S04]  /*e540*/  IMAD.U32 R6, RZ, RZ, UR19 ;  /* 0x00000013ff067e24 */ /* 0x002fc8000f8e00ff */
[----:B------:R1:W2:Y:S03]  /*e550*/  SYNCS.PHASECHK.TRANS64.TRYWAIT P3, [R6+URZ+0x12430], R5 ;  /* 0x01243005060075a7 */ /* 0x0002a6000806017f */
[----:B--2---:R-:W-:Y:S05]  /*e560*/  @!P3 NANOSLEEP.SYNCS 0x989680 ;  /* 0x009896800000b95d */ /* 0x004fea0003900000 */
[----:B------:R-:W2:Y:S02]  /*e570*/  @!P3 SYNCS.PHASECHK.TRANS64 P3, [R6+URZ+0x12430], R5 ;  /* 0x012430050600b5a7 */ /* 0x000ea4000806007f */
[----:B--2---:R-:W-:Y:S05]  /*e580*/  @!P3 BRA `(.L_x_12598) ;  /* 0xfffffffc00ecb947 */ /* 0x004fea000383ffff */
[----:B------:R-:W-:Y:S05]  /*e590*/  BRA `(.L_x_12597) ;  /* 0xffffff5c008c7947 */ /* 0x000fea000383ffff */
.L_x_12602:
[----:B-1----:R-:W-:-:S04]  /*e5a0*/  IMAD.U32 R6, RZ, RZ, UR13 ;  /* 0x0000000dff067e24 */ /* 0x002fc8000f8e00ff */
[----:B------:R1:W2:Y:S03]  /*e5b0*/  SYNCS.PHASECHK.TRANS64.TRYWAIT P3, [R6+URZ+0x12450], R5 ;  /* 0x01245005060075a7 */ /* 0x0002a6000806017f */
[----:B--2---:R-:W-:Y:S05]  /*e5c0*/  @!P3 NANOSLEEP.SYNCS 0x989680 ;  /* 0x009896800000b95d */ /* 0x004fea0003900000 */
[----:B------:R-:W2:Y:S02]  /*e5d0*/  @!P3 SYNCS.PHASECHK.TRANS64 P3, [R6+URZ+0x12450], R5 ;  /* 0x012450050600b5a7 */ /* 0x000ea4000806007f */
[----:B--2---:R-:W-:Y:S05]  /*e5e0*/  @!P3 BRA `(.L_x_12602) ;  /* 0xfffffffc00ecb947 */ /* 0x004fea000383ffff */
[----:B------:R-:W-:Y:S05]  /*e5f0*/  BRA `(.L_x_12601) ;  /* 0xffffff6000987947 */ /* 0x000fea000383ffff */
.L_x_12609:
[----:B-1----:R-:W-:-:S04]  /*e600*/  IMAD.U32 R5, RZ, RZ, UR11 ;  /* 0x0000000bff057e24 */ /* 0x002fc8000f8e00ff */
[----:B------:R1:W2:Y:S03]  /*e610*/  SYNCS.PHASECHK.TRANS64.TRYWAIT P2, [R5+URZ+0x12430], R4 ;  /* 0x01243004050075a7 */ /* 0x0002a6000804017f */
[----:B--2---:R-:W-:Y:S05]  /*e620*/  @!P2 NANOSLEEP.SYNCS 0x989680 ;  /* 0x009896800000a95d */ /* 0x004fea0003900000 */
[----:B------:R-:W2:Y:S02]  /*e630*/  @!P2 SYNCS.PHASECHK.TRANS64 P2, [R5+URZ+0x12430], R4 ;  /* 0x012430040500a5a7 */ /* 0x000ea4000804007f */
[----:B--2---:R-:W-:Y:S05]  /*e640*/  @!P2 BRA `(.L_x_12609) ;  /* 0xfffffffc00eca947 */ /* 0x004fea000383ffff */
[----:B------:R-:W-:Y:S05]  /*e650*/  BRA `(.L_x_12608) ;  /* 0xffffff8800d47947 */ /* 0x000fea000383ffff */
.L_x_12613:
[----:B-1----:R-:W-:-:S04]  /*e660*/  IMAD.U32 R5, RZ, RZ, UR13 ;  /* 0x0000000dff057e24 */ /* 0x002fc8000f8e00ff */
[----:B------:R1:W2:Y:S03]  /*e670*/  SYNCS.PHASECHK.TRANS64.TRYWAIT P2, [R5+URZ+0x12450], R4 ;  /* 0x01245004050075a7 */ /* 0x0002a6000804017f */
[----:B--2---:R-:W-:Y:S05]  /*e680*/  @!P2 NANOSLEEP.SYNCS 0x989680 ;  /* 0x009896800000a95d */ /* 0x004fea0003900000 */
[----:B------:R-:W2:Y:S02]  /*e690*/  @!P2 SYNCS.PHASECHK.TRANS64 P2, [R5+URZ+0x12450], R4 ;  /* 0x012450040500a5a7 */ /* 0x000ea4000804007f */
[----:B--2---:R-:W-:Y:S05]  /*e6a0*/  @!P2 BRA `(.L_x_12613) ;  /* 0xfffffffc00eca947 */ /* 0x004fea000383ffff */
[----:B------:R-:W-:Y:S05]  /*e6b0*/  BRA `(.L_x_12612) ;  /* 0xffffff9400187947 */ /* 0x000fea000383ffff */
.L_x_12619:
[----:B-1----:R-:W-:-:S04]  /*e6c0*/  IMAD.U32 R7, RZ, RZ, UR16 ;  /* 0x00000010ff077e24 */ /* 0x002fc8000f8e00ff */
[----:B------:R1:W2:Y:S03]  /*e6d0*/  SYNCS.PHASECHK.TRANS64.TRYWAIT P1, [R7+URZ+0x12450], R0 ;  /* 0x01245000070075a7 */ /* 0x0002a6000802017f */
[----:B--2---:R-:W-:Y:S05]  /*e6e0*/  @!P1 NANOSLEEP.SYNCS 0x989680 ;  /* 0x009896800000995d */ /* 0x004fea0003900000 */
[----:B------:R-:W2:Y:S02]  /*e6f0*/  @!P1 SYNCS.PHASECHK.TRANS64 P1, [R7+URZ+0x12450], R0 ;  /* 0x01245000070095a7 */ /* 0x000ea4000802007f */
[----:B--2---:R-:W-:Y:S05]  /*e700*/  @!P1 BRA `(.L_x_12619) ;  /* 0xfffffffc00ec9947 */ /* 0x004fea000383ffff */
[----:B------:R-:W-:Y:S05]  /*e710*/  BRA `(.L_x_12618) ;  /* 0xffffffac00187947 */ /* 0x000fea000383ffff */
.L_x_12632:
[----:B------:R-:W-:Y:S02]  /*e720*/  IMAD.MOV.U32 R13, RZ, RZ, R2 ;  /* 0x000000ffff0d7224 */ /* 0x000fe400078e0002 */
[----:B------:R-:W-:Y:S02]  /*e730*/  IMAD.MOV.U32 R12, RZ, RZ, RZ ;  /* 0x000000ffff0c7224 */ /* 0x000fe400078e00ff */
[----:B------:R-:W-:Y:S02]  /*e740*/  IMAD.MOV.U32 R11, RZ, RZ, 0x1f ;  /* 0x0000001fff0b7424 */ /* 0x000fe400078e00ff */
[----:B------:R-:W-:-:S07]  /*e750*/  IMAD.MOV.U32 R15, RZ, RZ, -0x1 ;  /* 0xffffffffff0f7424 */ /* 0x000fce00078e00ff */
[----:B------:R-:W-:Y:S05]  /*e760*/  WARPSYNC.COLLECTIVE R15, `(.L_x_12680) ;  /* 0x000000000f087348 */ /* 0x000fea0003c00000 */
[----:B------:R0:W1:Y:S02]  /*e770*/  SHFL.IDX P6, R14, R13, R12, R11 ;  /* 0x0000000c0d0e7389 */ /* 0x00006400000c000b */
[----:B01----:R-:W-:Y:S01]  /*e780*/  ENDCOLLECTIVE ;  /* 0x000000000000791b */ /* 0x003fe20003800000 */
.L_x_12680:
[----:B------:R-:W-:Y:S05]  /*e790*/  BRA `(.L_x_12681) ;  /* 0xffffffd800c47947 */ /* 0x000fea000383ffff */
.L_x_12634:
[----:B------:R-:W-:Y:S01]  /*e7a0*/  BSSY B0, `(.L_x_12682) ;  /* 0x0000006000007945 */ /* 0x000fe20003800000 */
[----:B------:R-:W-:-:S07]  /*e7b0*/  IMAD.MOV.U32 R15, RZ, RZ, -0x1 ;  /* 0xffffffffff0f7424 */ /* 0x000fce00078e00ff */
[----:B0-----:R-:W-:Y:S05]  /*e7c0*/  WARPSYNC.COLLECTIVE R15, `(.L_x_12683) ;  /* 0x000000000f0c7348 */ /* 0x001fea0003c00000 */
[----:B------:R-:W-:Y:S02]  /*e7d0*/  ELECT P6, UR62, PT ;  /* 0x00000000003e782f */ /* 0x000fe400038c0000 */
[----:B------:R-:W-:Y:S01]  /*e7e0*/  MOV R14, UR62 ;  /* 0x0000003e000e7c02 */ /* 0x000fe20008000f00 */
[----:B0-----:R-:W-:Y:S10]  /*e7f0*/  ENDCOLLECTIVE ;  /* 0x000000000000791b */ /* 0x001ff40003800000 */
.L_x_12683:
[----:B------:R-:W-:Y:S05]  /*e800*/  BSYNC B0 ;  /* 0x0000000000007941 */ /* 0x000fea0003800000 */
.L_x_12682:
[----:B------:R-:W-:Y:S05]  /*e810*/  BRA `(.L_x_12684) ;  /* 0xffffffd800c87947 */ /* 0x000fea000383ffff */
.L_x_12636:
[----:B-1----:R-:W-:-:S04]  /*e820*/  IMAD.U32 R5, RZ, RZ, UR38 ;  /* 0x00000026ff057e24 */ /* 0x002fc8000f8e00ff */
[----:B------:R1:W2:Y:S03]  /*e830*/  SYNCS.PHASECHK.TRANS64.TRYWAIT P0, [R5+URZ+0x12480], R0 ;  /* 0x01248000050075a7 */ /* 0x0002a6000800017f */
[----:B--2---:R-:W-:Y:S05]  /*e840*/  @!P0 NANOSLEEP.SYNCS 0x989680 ;  /* 0x009896800000895d */ /* 0x004fea0003900000 */
[----:B------:R-:W2:Y:S02]  /*e850*/  @!P0 SYNCS.PHASECHK.TRANS64 P0, [R5+URZ+0x12480], R0 ;  /* 0x01248000050085a7 */ /* 0x000ea4000800007f */
[----:B--2---:R-:W-:Y:S05]  /*e860*/  @!P0 BRA `(.L_x_12636) ;  /* 0xfffffffc00ec8947 */ /* 0x004fea000383ffff */
[----:B------:R-:W-:Y:S05]  /*e870*/  BRA `(.L_x_12685) ;  /* 0xffffffdc00187947 */ /* 0x000fea000383ffff */
.L_x_12638:
[----:B-1----:R-:W-:-:S04]  /*e880*/  IMAD.U32 R5, RZ, RZ, UR38 ;  /* 0x00000026ff057e24 */ /* 0x002fc8000f8e00ff */
[----:B------:R1:W2:Y:S03]  /*e890*/  SYNCS.PHASECHK.TRANS64.TRYWAIT P0, [R5+URZ+0x12440], R0 ;  /* 0x01244000050075a7 */ /* 0x0002a6000800017f */
[----:B--2---:R-:W-:Y:S05]  /*e8a0*/  @!P0 NANOSLEEP.SYNCS 0x989680 ;  /* 0x009896800000895d */ /* 0x004fea0003900000 */
[----:B------:R-:W2:Y:S02]  /*e8b0*/  @!P0 SYNCS.PHASECHK.TRANS64 P0, [R5+URZ+0x12440], R0 ;  /* 0x01244000050085a7 */ /* 0x000ea4000800007f */
[----:B--2---:R-:W-:Y:S05]  /*e8c0*/  @!P0 BRA `(.L_x_12638) ;  /* 0xfffffffc00ec8947 */ /* 0x004fea000383ffff */
[----:B------:R-:W-:Y:S05]  /*e8d0*/  BRA `(.L_x_12686) ;  /* 0xffffffdc00547947 */ /* 0x000fea000383ffff */
.L_x_12641:
        /* <DEDUP_REMOVED lines=8> */
.L_x_12687:
[----:B------:R-:W-:Y:S02]  /*e960*/  IMAD.MOV.U32 R13, RZ, RZ, R9 ;  /* 0x000000ffff0d7224 */ /* 0x000fe400078e0009 */
[----:B------:R-:W-:-:S07]  /*e970*/  IMAD.MOV.U32 R4, RZ, RZ, R14 ;  /* 0x000000ffff047224 */ /* 0x000fce00078e000e */
[----:B------:R-:W-:Y:S05]  /*e980*/  WARPSYNC.COLLECTIVE R15, `(.L_x_12688) ;  /* 0x000000000f087348 */ /* 0x000fea0003c00000 */
[----:B------:R0:W1:Y:S02]  /*e990*/  SHFL.IDX P6, R14, R13, R12, R11 ;  /* 0x0000000c0d0e7389 */ /* 0x00006400000c000b */
[----:B01----:R-:W-:Y:S01]  /*e9a0*/  ENDCOLLECTIVE ;  /* 0x000000000000791b */ /* 0x003fe20003800000 */
.L_x_12688:
        /* <DEDUP_REMOVED lines=19> */
.L_x_12689:
[----:B------:R-:W-:Y:S02]  /*eae0*/  @!P1 VIADD R29, R28, UR38 ;  /* 0x000000261c1d9c36 */ /* 0x000fe40008000000 */
[----:B------:R-:W-:Y:S02]  /*eaf0*/  IMAD.MOV.U32 R13, RZ, RZ, R9 ;  /* 0x000000ffff0d7224 */ /* 0x000fe400078e0009 */
[----:B------:R-:W-:-:S07]  /*eb00*/  IMAD.MOV.U32 R21, RZ, RZ, R14 ;  /* 0x000000ffff157224 */ /* 0x000fce00078e000e */
[----:B------:R-:W-:Y:S05]  /*eb10*/  WARPSYNC.COLLECTIVE R15, `(.L_x_12690) ;  /* 0x000000000f087348 */ /* 0x000fea0003c00000 */
[----:B------:R0:W1:Y:S02]  /*eb20*/  SHFL.IDX P6, R14, R13, R12, R11 ;  /* 0x0000000c0d0e7389 */ /* 0x00006400000c000b */
[----:B01----:R-:W-:Y:S01]  /*eb30*/  ENDCOLLECTIVE ;  /* 0x000000000000791b */ /* 0x003fe20003800000 */
.L_x_12690:
[----:B------:R-:W-:Y:S02]  /*eb40*/  IMAD.MOV.U32 R13, RZ, RZ, R10 ;  /* 0x000000ffff0d7224 */ /* 0x000fe400078e000a */
[----:B------:R-:W-:Y:S01]  /*eb50*/  IMAD.MOV.U32 R12, RZ, RZ, 0x2 ;  /* 0x00000002ff0c7424 */ /* 0x000fe200078e00ff */
[----:B------:R-:W-:-:S13]  /*eb60*/  @!P1 IADD3 R4, P3, R0, R14, RZ ;  /* 0x0000000e00049210 */ /* 0x000fda0007f7e0ff */
[----:B------:R-:W-:Y:S05]  /*eb70*/  WARPSYNC.COLLECTIVE R15, `(.L_x_12691) ;  /* 0x000000000f087348 */ /* 0x000fea0003c00000 */
[----:B------:R0:W1:Y:S02]  /*eb80*/  SHFL.IDX P6, R14, R13, R12, R11 ;  /* 0x0000000c0d0e7389 */ /* 0x00006400000c000b */
[----:B01----:R-:W-:Y:S01]  /*eb90*/  ENDCOLLECTIVE ;  /* 0x000000000000791b */ /* 0x003fe20003800000 */
.L_x_12691:
        /* <DEDUP_REMOVED lines=12> */
.L_x_12692:
[----:B------:R-:W-:Y:S02]  /*ec60*/  IMAD.MOV.U32 R13, RZ, RZ, R10 ;  /* 0x000000ffff0d7224 */ /* 0x000fe400078e000a */
[----:B------:R-:W-:Y:S02]  /*ec70*/  IMAD.MOV.U32 R12, RZ, RZ, 0x3 ;  /* 0x00000003ff0c7424 */ /* 0x000fe400078e00ff */
[----:B------:R-:W-:-:S07]  /*ec80*/  IMAD.MOV.U32 R26, RZ, RZ, R14 ;  /* 0x000000ffff1a7224 */ /* 0x000fce00078e000e */
[----:B------:R-:W-:Y:S05]  /*ec90*/  WARPSYNC.COLLECTIVE R15, `(.L_x_12693) ;  /* 0x000000000f087348 */ /* 0x000fea0003c00000 */
[----:B------:R0:W1:Y:S02]  /*eca0*/  SHFL.IDX P6, R14, R13, R12, R11 ;  /* 0x0000000c0d0e7389 */ /* 0x00006400000c000b */
[----:B01----:R-:W-:Y:S01]  /*ecb0*/  ENDCOLLECTIVE ;  /* 0x000000000000791b */ /* 0x003fe20003800000 */
.L_x_12693:
        /* <DEDUP_REMOVED lines=12> */
.L_x_12694:
        /* <DEDUP_REMOVED lines=9> */
.L_x_12695:
        /* <DEDUP_REMOVED lines=12> */
.L_x_12696:
[----:B------:R-:W-:Y:S02]  /*eed0*/  @!P2 VIADD R9, R28, UR38 ;  /* 0x000000261c09ac36 */ /* 0x000fe40008000000 */
[----:B------:R-:W-:Y:S02]  /*eee0*/  IMAD.MOV.U32 R13, RZ, RZ, R7 ;  /* 0x000000ffff0d7224 */ /* 0x000fe400078e0007 */
[----:B------:R-:W-:Y:S02]  /*eef0*/  IMAD.MOV.U32 R12, RZ, RZ, 0x1 ;  /* 0x00000001ff0c7424 */ /* 0x000fe400078e00ff */
[----:B------:R-:W-:-:S07]  /*ef00*/  IMAD.MOV.U32 R21, RZ, RZ, R14 ;  /* 0x000000ffff157224 */ /* 0x000fce00078e000e */
[----:B------:R-:W-:Y:S05]  /*ef10*/  WARPSYNC.COLLECTIVE R15, `(.L_x_12697) ;  /* 0x000000000f087348 */ /* 0x000fea0003c00000 */
[----:B------:R0:W1:Y:S02]  /*ef20*/  SHFL.IDX P6, R14, R13, R12, R11 ;  /* 0x0000000c0d0e7389 */ /* 0x00006400000c000b */
[----:B01----:R-:W-:Y:S01]  /*ef30*/  ENDCOLLECTIVE ;  /* 0x000000000000791b */ /* 0x003fe20003800000 */
.L_x_12697:
        /* <DEDUP_REMOVED lines=11> */
.L_x_12698:
[----:B------:R-:W-:Y:S05]  /*eff0*/  BRA `(.L_x_12699) ;  /* 0xffffffe000147947 */ /* 0x000fea000383ffff */
.L_x_12642:
[----:B0-----:R-:W-:-:S04]  /*f000*/  IMAD.U32 R3, RZ, RZ, UR38 ;  /* 0x00000026ff037e24 */ /* 0x001fc8000f8e00ff */
[----:B------:R0:W1:Y:S03]  /*f010*/  SYNCS.PHASECHK.TRANS64.TRYWAIT P0, [R3+URZ+0x12420], R0 ;  /* 0x01242000030075a7 */ /* 0x000066000800017f */
[----:B-1----:R-:W-:Y:S05]  /*f020*/  @!P0 NANOSLEEP.SYNCS 0x989680 ;  /* 0x009896800000895d */ /* 0x002fea0003900000 */
[----:B------:R-:W1:Y:S02]  /*f030*/  @!P0 SYNCS.PHASECHK.TRANS64 P0, [R3+URZ+0x12420], R0 ;  /* 0x01242000030085a7 */ /* 0x000e64000800007f */
[----:B-1----:R-:W-:Y:S05]  /*f040*/  @!P0 BRA `(.L_x_12642) ;  /* 0xfffffffc00ec8947 */ /* 0x002fea000383ffff */
[----:B------:R-:W-:Y:S05]  /*f050*/  BRA `(.L_x_12700) ;  /* 0xffffffe000447947 */ /* 0x000fea000383ffff */
.L_x_12647:
[----:B0-----:R0:W1:Y:S02]  /*f060*/  SYNCS.PHASECHK.TRANS64.TRYWAIT P0, [R7+URZ+0x12480], R4 ;  /* 0x01248004070075a7 */ /* 0x001064000800017f */
[----:B-1----:R-:W-:Y:S05]  /*f070*/  @!P0 NANOSLEEP.SYNCS 0x989680 ;  /* 0x009896800000895d */ /* 0x002fea0003900000 */
[----:B------:R-:W1:Y:S02]  /*f080*/  @!P0 SYNCS.PHASECHK.TRANS64 P0, [R7+URZ+0x12480], R4 ;  /* 0x01248004070085a7 */ /* 0x000e64000800007f */
[----:B-1----:R-:W-:Y:S05]  /*f090*/  @!P0 BRA `(.L_x_12647) ;  /* 0xfffffffc00f08947 */ /* 0x002fea000383ffff */
[----:B------:R-:W-:Y:S05]  /*f0a0*/  BRA `(.L_x_12701) ;  /* 0xffffffe000ec7947 */ /* 0x000fea000383ffff */
.L_x_12651:
[----:B-1----:R1:W2:Y:S02]  /*f0b0*/  SYNCS.PHASECHK.TRANS64.TRYWAIT P0, [R7+URZ+0x12440], R4 ;  /* 0x01244004070075a7 */ /* 0x0022a4000800017f */
[----:B--2---:R-:W-:Y:S05]  /*f0c0*/  @!P0 NANOSLEEP.SYNCS 0x989680 ;  /* 0x009896800000895d */ /* 0x004fea0003900000 */
[----:B------:R-:W2:Y:S02]  /*f0d0*/  @!P0 SYNCS.PHASECHK.TRANS64 P0, [R7+URZ+0x12440], R4 ;  /* 0x01244004070085a7 */ /* 0x000ea4000800007f */
[----:B--2---:R-:W-:Y:S05]  /*f0e0*/  @!P0 BRA `(.L_x_12651) ;  /* 0xfffffffc00f08947 */ /* 0x004fea000383ffff */
[----:B------:R-:W-:Y:S05]  /*f0f0*/  BRA `(.L_x_12702) ;  /* 0xffffffe400587947 */ /* 0x000fea000383ffff */
.L_x_12656:
[----:B-1----:R1:W2:Y:S02]  /*f100*/  SYNCS.PHASECHK.TRANS64.TRYWAIT P0, [R20+URZ+0x12470], R5 ;  /* 0x01247005140075a7 */ /* 0x0022a4000800017f */
[----:B--2---:R-:W-:Y:S05]  /*f110*/  @!P0 NANOSLEEP.SYNCS 0x989680 ;  /* 0x009896800000895d */ /* 0x004fea0003900000 */
[----:B------:R-:W2:Y:S02]  /*f120*/  @!P0 SYNCS.PHASECHK.TRANS64 P0, [R20+URZ+0x12470], R5 ;  /* 0x01247005140085a7 */ /* 0x000ea4000800007f */
[----:B--2---:R-:W-:Y:S05]  /*f130*/  @!P0 BRA `(.L_x_12656) ;  /* 0xfffffffc00f08947 */ /* 0x004fea000383ffff */
[----:B------:R-:W-:Y:S05]  /*f140*/  BRA `(.L_x_12703) ;  /* 0xffffffe400e07947 */ /* 0x000fea000383ffff */
.L_x_12658:
[----:B0-----:R0:W1:Y:S02]  /*f150*/  SYNCS.PHASECHK.TRANS64.TRYWAIT P0, [R20+URZ+0x12460], R5 ;  /* 0x01246005140075a7 */ /* 0x001064000800017f */
[----:B-1----:R-:W-:Y:S05]  /*f160*/  @!P0 NANOSLEEP.SYNCS 0x989680 ;  /* 0x009896800000895d */ /* 0x002fea0003900000 */
[----:B------:R-:W1:Y:S02]  /*f170*/  @!P0 SYNCS.PHASECHK.TRANS64 P0, [R20+URZ+0x12460], R5 ;  /* 0x01246005140085a7 */ /* 0x000e64000800007f */
[----:B-1----:R-:W-:Y:S05]  /*f180*/  @!P0 BRA `(.L_x_12658) ;  /* 0xfffffffc00f08947 */ /* 0x002fea000383ffff */
[----:B------:R-:W-:Y:S05]  /*f190*/  BRA `(.L_x_12704) ;  /* 0xffffffe400e47947 */ /* 0x000fea000383ffff */
.L_x_12664:
[----:B0-----:R0:W1:Y:S02]  /*f1a0*/  SYNCS.PHASECHK.TRANS64.TRYWAIT P0, [R12+URZ+0x12470], R5 ;  /* 0x012470050c0075a7 */ /* 0x001064000800017f */
[----:B-1----:R-:W-:Y:S05]  /*f1b0*/  @!P0 NANOSLEEP.SYNCS 0x989680 ;  /* 0x009896800000895d */ /* 0x002fea0003900000 */
[----:B------:R-:W1:Y:S02]  /*f1c0*/  @!P0 SYNCS.PHASECHK.TRANS64 P0, [R12+URZ+0x12470], R5 ;  /* 0x012470050c0085a7 */ /* 0x000e64000800007f */
[----:B-1----:R-:W-:Y:S05]  /*f1d0*/  @!P0 BRA `(.L_x_12664) ;  /* 0xfffffffc00f08947 */ /* 0x002fea000383ffff */
[----:B------:R-:W-:Y:S05]  /*f1e0*/  BRA `(.L_x_12705) ;  /* 0xffffffe800dc7947 */ /* 0x000fea000383ffff */
.L_x_12666:
[----:B0-----:R0:W1:Y:S02]  /*f1f0*/  SYNCS.PHASECHK.TRANS64.TRYWAIT P0, [R12+URZ+0x12460], R5 ;  /* 0x012460050c0075a7 */ /* 0x001064000800017f */
[----:B-1----:R-:W-:Y:S05]  /*f200*/  @!P0 NANOSLEEP.SYNCS 0x989680 ;  /* 0x009896800000895d */ /* 0x002fea0003900000 */
[----:B------:R-:W1:Y:S02]  /*f210*/  @!P0 SYNCS.PHASECHK.TRANS64 P0, [R12+URZ+0x12460], R5 ;  /* 0x012460050c0085a7 */ /* 0x000e64000800007f */
[----:B-1----:R-:W-:Y:S05]  /*f220*/  @!P0 BRA `(.L_x_12666) ;  /* 0xfffffffc00f08947 */ /* 0x002fea000383ffff */
[----:B------:R-:W-:Y:S05]  /*f230*/  BRA `(.L_x_12706) ;  /* 0xffffffe800f47947 */ /* 0x000fea000383ffff */
.L_x_12668:
[----:B0-----:R0:W1:Y:S02]  /*f240*/  SYNCS.PHASECHK.TRANS64.TRYWAIT P0, [R9+URZ+0x12420], R4 ;  /* 0x01242004090075a7 */ /* 0x001064000800017f */
[----:B-1----:R-:W-:Y:S05]  /*f250*/  @!P0 NANOSLEEP.SYNCS 0x989680 ;  /* 0x009896800000895d */ /* 0x002fea0003900000 */
[----:B------:R-:W1:Y:S02]  /*f260*/  @!P0 SYNCS.PHASECHK.TRANS64 P0, [R9+URZ+0x12420], R4 ;  /* 0x01242004090085a7 */ /* 0x000e64000800007f */
[----:B-1----:R-:W-:Y:S05]  /*f270*/  @!P0 BRA `(.L_x_12668) ;  /* 0xfffffffc00f08947 */ /* 0x002fea000383ffff */
[----:B------:R-:W-:Y:S05]  /*f280*/  BRA `(.L_x_12707) ;  /* 0xffffffec00cc7947 */ /* 0x000fea000383ffff */
.L_x_12670:
[----:B0-----:R0:W1:Y:S02]  /*f290*/  SYNCS.PHASECHK.TRANS64.TRYWAIT P1, [R7+URZ], R4 ;  /* 0x00000004070075a7 */ /* 0x001064000802017f */
[----:B-1----:R-:W-:Y:S05]  /*f2a0*/  @!P1 NANOSLEEP.SYNCS 0x989680 ;  /* 0x009896800000995d */ /* 0x002fea0003900000 */
[----:B------:R-:W1:Y:S02]  /*f2b0*/  @!P1 SYNCS.PHASECHK.TRANS64 P1, [R7+URZ], R4 ;  /* 0x00000004070095a7 */ /* 0x000e64000802007f */
[----:B-1----:R-:W-:Y:S05]  /*f2c0*/  @!P1 BRA `(.L_x_12670) ;  /* 0xfffffffc00f09947 */ /* 0x002fea000383ffff */
[----:B------:R-:W-:Y:S05]  /*f2d0*/  BRA `(.L_x_12708) ;  /* 0xfffffff000107947 */ /* 0x000fea000383ffff */
.L_x_12671:
[----:B-1----:R1:W2:Y:S02]  /*f2e0*/  SYNCS.PHASECHK.TRANS64.TRYWAIT P1, [R5+URZ], R0 ;  /* 0x00000000050075a7 */ /* 0x0022a4000802017f */
[----:B--2---:R-:W-:Y:S05]  /*f2f0*/  @!P1 NANOSLEEP.SYNCS 0x989680 ;  /* 0x009896800000995d */ /* 0x004fea0003900000 */
[----:B------:R-:W2:Y:S02]  /*f300*/  @!P1 SYNCS.PHASECHK.TRANS64 P1, [R5+URZ], R0 ;  /* 0x00000000050095a7 */ /* 0x000ea4000802007f */
[----:B--2---:R-:W-:Y:S05]  /*f310*/  @!P1 BRA `(.L_x_12671) ;  /* 0xfffffffc00f09947 */ /* 0x004fea000383ffff */
[----:B------:R-:W-:Y:S05]  /*f320*/  BRA `(.L_x_12709) ;  /* 0xfffffff000047947 */ /* 0x000fea000383ffff */
.L_x_12673:
[----:B--2---:R2:W3:Y:S02]  /*f330*/  SYNCS.PHASECHK.TRANS64.TRYWAIT P1, [R3+URZ+0x12460], R4 ;  /* 0x01246004030075a7 */ /* 0x0044e4000802017f */
[----:B---3--:R-:W-:Y:S05]  /*f340*/  @!P1 NANOSLEEP.SYNCS 0x989680 ;  /* 0x009896800000995d */ /* 0x008fea0003900000 */
[----:B------:R-:W3:Y:S02]  /*f350*/  @!P1 SYNCS.PHASECHK.TRANS64 P1, [R3+URZ+0x12460], R4 ;  /* 0x01246004030095a7 */ /* 0x000ee4000802007f */
[----:B---3--:R-:W-:Y:S05]  /*f360*/  @!P1 BRA `(.L_x_12673) ;  /* 0xfffffffc00f09947 */ /* 0x008fea000383ffff */
[----:B------:R-:W-:Y:S05]  /*f370*/  BRA `(.L_x_12710) ;  /* 0xfffffff000047947 */ /* 0x000fea000383ffff */
.L_x_12675:
[----:B-1----:R1:W3:Y:S02]  /*f380*/  SYNCS.PHASECHK.TRANS64.TRYWAIT P1, [R5+URZ+0x12460], R0 ;  /* 0x01246000050075a7 */ /* 0x0022e4000802017f */
[----:B---3--:R-:W-:Y:S05]  /*f390*/  @!P1 NANOSLEEP.SYNCS 0x989680 ;  /* 0x009896800000995d */ /* 0x008fea0003900000 */
[----:B------:R-:W3:Y:S02]  /*f3a0*/  @!P1 SYNCS.PHASECHK.TRANS64 P1, [R5+URZ+0x12460], R0 ;  /* 0x01246000050095a7 */ /* 0x000ee4000802007f */
[----:B---3--:R-:W-:Y:S05]  /*f3b0*/  @!P1 BRA `(.L_x_12675) ;  /* 0xfffffffc00f09947 */ /* 0x008fea000383ffff */
[----:B------:R-:W-:Y:S05]  /*f3c0*/  BRA `(.L_x_12711) ;  /* 0xfffffff000047947 */ /* 0x000fea000383ffff */
.L_x_12677:
[----:B---3--:R3:W4:Y:S02]  /*f3d0*/  SYNCS.PHASECHK.TRANS64.TRYWAIT P0, [R3+URZ+0x12480], R4 ;  /* 0x01248004030075a7 */ /* 0x008724000800017f */
[----:B----4-:R-:W-:Y:S05]  /*f3e0*/  @!P0 NANOSLEEP.SYNCS 0x989680 ;  /* 0x009896800000895d */ /* 0x010fea0003900000 */
[----:B------:R-:W4:Y:S02]  /*f3f0*/  @!P0 SYNCS.PHASECHK.TRANS64 P0, [R3+URZ+0x12480], R4 ;  /* 0x01248004030085a7 */ /* 0x000f24000800007f */
[----:B----4-:R-:W-:Y:S05]  /*f400*/  @!P0 BRA `(.L_x_12677) ;  /* 0xfffffffc00f08947 */ /* 0x010fea000383ffff */
[----:B------:R-:W-:Y:S05]  /*f410*/  BRA `(.L_x_12678) ;  /* 0xfffffff000007947 */ /* 0x000fea000383ffff */
.L_x_12712:
        /* <DEDUP_REMOVED lines=14> */
.L_x_13300:


//--------------------- .text._ZN7cutlass13device_kernelIN5flash11enable_sm90INS1_16FlashAttnFwdSm90INS1_25CollectiveMainloopFwdSm90ILi2EN4cute5tupleIJNS5_1CILi1EEES8_S8_EEENS6_IJNS7_ILi192EEENS7_ILi160EEENS7_ILi64EEEEEELi64ENS_12float_e4m3_tEfNS_4arch4Sm90ELb1ELb0ELb0ELb1ELb0ELb0ELb0ELb1ELb1ELb1ELb1ELb0EEENS1_21CollectiveEpilogueFwdINS6_IJSA_SC_SB_EEES9_NS_10bfloat16_tESG_Li384ELb1ELb1ELb1ELb1EEENS1_36VarlenDynamicPersistentTileSchedulerILi192ELi160ELi384ELi128ELb1ELb1ELb1ELb1ELb1ELb1EEEEEEEEEvNT_6ParamsE --------------------------
	.section	.text._ZN7cutlass13device_kernelIN5flash11enable_sm90INS1_16FlashAttnFwdSm90INS1_25CollectiveMainloopFwdSm90ILi2EN4cute5tupleIJNS5_1CILi1EEES8_S8_EEENS6_IJNS7_ILi192EEENS7_ILi160EEENS7_ILi64EEEEEELi64ENS_12float_e4m3_tEfNS_4arch4Sm90ELb1ELb0ELb0ELb1ELb0ELb0ELb0ELb1ELb1ELb1ELb1ELb0EEENS1_21CollectiveEpilogueFwdINS6_IJSA_SC_SB_EEES9_NS_10bfloat16_tESG_Li384ELb1ELb1ELb1ELb1EEENS1_36VarlenDynamicPersistentTileSchedulerILi192ELi160ELi384ELi128ELb1ELb1ELb1ELb1ELb1ELb1EEEEEEEEEvNT_6ParamsE,"ax",@progbits
	.align	128
.text._ZN7cutlass13device_kernelIN5flash11enable_sm90INS1_16FlashAttnFwdSm90INS1_25CollectiveMainloopFwdSm90ILi2EN4cute5tupleIJNS5_1CILi1EEES8_S8_EEENS6_IJNS7_ILi192EEENS7_ILi160EEENS7_ILi64EEEEEELi64ENS_12float_e4m3_tEfNS_4arch4Sm90ELb1ELb0ELb0ELb1ELb0ELb0ELb0ELb1ELb1ELb1ELb1ELb0EEENS1_21CollectiveEpilogueFwdINS6_IJSA_SC_SB_EEES9_NS_10bfloat16_tESG_Li384ELb1ELb1ELb1ELb1EEENS1_36VarlenDynamicPersistentTileSchedulerILi192ELi160ELi384ELi128ELb1ELb1ELb1ELb1ELb1ELb1EEEEEEEEEvNT_6ParamsE:
        .type           _ZN7cutlass13device_kernelIN5flash11enable_sm90INS1_16FlashAttnFwdSm90INS1_25CollectiveMainloopFwdSm90ILi2EN4cute5tupleIJNS5_1CILi1EEES8_S8_EEENS6_IJNS7_ILi192EEENS7_ILi160EEENS7_ILi64EEEEEELi64ENS_12float_e4m3_tEfNS_4arch4Sm90ELb1ELb0ELb0ELb1ELb0ELb0ELb0ELb1ELb1ELb1ELb1ELb0EEENS1_21CollectiveEpilogueFwdINS6_IJSA_SC_SB_EEES9_NS_10bfloat16_tESG_Li384ELb1ELb1ELb1ELb1EEENS1_36VarlenDynamicPersistentTileSchedulerILi192ELi160ELi384ELi128ELb1ELb1ELb1ELb1ELb1ELb1EEEEEEEEEvNT_6ParamsE,@function
        .size           _ZN7cutlass13device_kernelIN5flash11enable_sm90INS1_16FlashAttnFwdSm90INS1_25CollectiveMainloopFwdSm90ILi2EN4cute5tupleIJNS5_1CILi1EEES8_S8_EEENS6_IJNS7_ILi192EEENS7_ILi160EEENS7_ILi64EEEEEELi64ENS_12float_e4m3_tEfNS_4arch4Sm90ELb1ELb0ELb0ELb1ELb0ELb0ELb0ELb1ELb1ELb1ELb1ELb0EEENS1_21CollectiveEpilogueFwdINS6_IJSA_SC_SB_EEES9_NS_10bfloat16_tESG_Li384ELb1ELb1ELb1ELb1EEENS1_36VarlenDynamicPersistentTileSchedulerILi192ELi160ELi384ELi128ELb1ELb1ELb1ELb1ELb1ELb1EEEEEEEEEvNT_6ParamsE,(.L_x_13301 - _ZN7cutlass13device_kernelIN5flash11enable_sm90INS1_16FlashAttnFwdSm90INS1_25CollectiveMainloopFwdSm90ILi2EN4cute5tupleIJNS5_1CILi1EEES8_S8_EEENS6_IJNS7_ILi192EEENS7_ILi160EEENS7_ILi64EEEEEELi64ENS_12float_e4m3_tEfNS_4arch4Sm90ELb1ELb0ELb0ELb1ELb0ELb0ELb0ELb1ELb1ELb1ELb1ELb0EEENS1_21CollectiveEpilogueFwdINS6_IJSA_SC_SB_EEES9_NS_10bfloat16_tESG_Li384ELb1ELb1ELb1ELb1EEENS1_36VarlenDynamicPersistentTileSchedulerILi192ELi160ELi384ELi128ELb1ELb1ELb1ELb1ELb1ELb1EEEEEEEEEvNT_6ParamsE)
        .other          _ZN7cutlass13device_kernelIN5flash11enable_sm90INS1_16FlashAttnFwdSm90INS1_25CollectiveMainloopFwdSm90ILi2EN4cute5tupleIJNS5_1CILi1EEES8_S8_EEENS6_IJNS7_ILi192EEENS7_ILi160EEENS7_ILi64EEEEEELi64ENS_12float_e4m3_tEfNS_4arch4Sm90ELb1ELb0ELb0ELb1ELb0ELb0ELb0ELb1ELb1ELb1ELb1ELb0EEENS1_21CollectiveEpilogueFwdINS6_IJSA_SC_SB_EEES9_NS_10bfloat16_tESG_Li384ELb1ELb1ELb1ELb1EEENS1_36VarlenDynamicPersistentTileSchedulerILi192ELi160ELi384ELi128ELb1ELb1ELb1ELb1ELb1ELb1EEEEEEEEEvNT_6ParamsE,@"STO_CUDA_ENTRY STV_DEFAULT"
_ZN7cutlass13device_kernelIN5flash11enable_sm90INS1_16FlashAttnFwdSm90INS1_25CollectiveMainloopFwdSm90ILi2EN4cute5tupleIJNS5_1CILi1EEES8_S8_EEENS6_IJNS7_ILi192EEENS7_ILi160EEENS7_ILi64EEEEEELi64ENS_12float_e4m3_tEfNS_4arch4Sm90ELb1ELb0ELb0ELb1ELb0ELb0ELb0ELb1ELb1ELb1ELb1ELb0EEENS1_21CollectiveEpilogueFwdINS6_IJSA_SC_SB_EEES9_NS_10bfloat16_tESG_Li384ELb1ELb1ELb1ELb1EEENS1_36VarlenDynamicPersistentTileSchedulerILi192ELi160ELi384ELi128ELb1ELb1ELb1ELb1ELb1ELb1EEEEEEEEEvNT_6ParamsE:
        /* <DEDUP_REMOVED lines=18> */
.L_x_12714:
[----:B------:R-:W-:Y:S05]  /*0120*/  BSYNC B0 ;  /* 0x0000000000007941 */ /* 0x000fea0003800000 */
.L_x_12713:
        /* <DEDUP_REMOVED lines=41> */
.L_x_12715:
        /* <DEDUP_REMOVED lines=22> */
.L_x_12716:
        /* <DEDUP_REMOVED lines=18> */
.L_x_12717:
        /* <DEDUP_REMOVED lines=22> */
.L_x_12718:
        /* <DEDUP_REMOVED lines=22> */
.L_x_12719:
[----:B------:R-:W-:Y:S01]  /*0900*/  PLOP3.LUT P0, PT, PT, PT, UP0, 0x80, 0x0 ;  /* 0x000000000000781c */ /* 0x000fe20003f0f008 */
[----:B------:R-:W-:Y:S01]  /*0910*/  UMOV UR38, 0x1 ;  /* 0x0000000100267882 */ /* 0x000fe20000000000 */
[----:B------:R-:W-:Y:S01]  /*0920*/  NOP ;  /* 0x0000000000007918 */ /* 0x000fe20000000000 */
[----:B------:R-:W-:Y:S01]  /*0930*/  USEL UR38, UR38, 0x2, !UP0 ;  /* 0x0000000226267887 */ /* 0x000fe2000c000000 */
[----:B------:R-:W-:Y:S01]  /*0940*/  ULDC.64 UR54, c[0x0][0x208] ;  /* 0x0000820000367ab9 */ /* 0x000fe20000000a00 */
[----:B012-4-:R-:W-:Y:S08]  /*0950*/  BAR.SYNC.DEFER_BLOCKING 0x0 ;  /* 0x0000000000007b1d */ /* 0x017ff00000010000 */
[----:B------:R-:W-:Y:S05]  /*0960*/  @!P0 BRA `(.L_x_12720) ;  /* 0x000000c000b08947 */ /* 0x000fea0003800000 */
.L_x_12721:
        /* <DEDUP_REMOVED lines=29> */
[-C--:B------:R-:W-:Y:S01]  /*0b40*/  LEA.HI R4, R0, R13.reuse, RZ, 0x5 ;  /* 0x0000000d00047211 */ /* 0x080fe200078f28ff */
[----:B------:R-:W-:Y:S01]  /*0b50*/  IMAD.HI R2, R14, 0x55555556, RZ ;  /* 0x555555560e027827 */ /* 0x000fe200078e02ff */
[----:B------:R-:W-:-:S02]  /*0b60*/  LEA.HI R11, R0, R13, RZ, 0x2 ;  /* 0x0000000d000b7211 */ /* 0x000fc400078f10ff */
[----:B------:R-:W-:Y:S01]  /*0b70*/  SHF.R.S32.HI R7, RZ, 0x1f, R12 ;  /* 0x0000001fff077819 */ /* 0x000fe2000001140c */
[----:B------:R-:W-:Y:S01]  /*0b80*/  IMAD.SHL.U32 R5, R4, 0x20, RZ ;  /* 0x0000002004057824 */ /* 0x000fe200078e00ff */
[----:B------:R-:W-:Y:S02]  /*0b90*/  LOP3.LUT R4, R3, 0x3fffff0, RZ, 0xc0, !PT ;  /* 0x03fffff003047812 */ /* 0x000fe400078ec0ff */
[----:B------:R-:W-:Y:S02]  /*0ba0*/  LEA.HI R8, R7, R12, RZ, 0x2 ;  /* 0x0000000c07087211 */ /* 0x000fe400078f10ff */
[----:B------:R-:W-:Y:S01]  /*0bb0*/  LEA.HI R3, R3, R6, RZ, 0x1 ;  /* 0x0000000603037211 */ /* 0x000fe200078f08ff */
[----:B------:R-:W-:Y:S01]  /*0bc0*/  IMAD.IADD R4, R13, 0x1, -R4 ;  /* 0x000000010d047824 */ /* 0x000fe200078e0a04 */
[--C-:B------:R-:W-:Y:S02]  /*0bd0*/  SHF.R.S32.HI R9, RZ, 0x2, R8.reuse ;  /* 0x00000002ff097819 */ /* 0x100fe40000011408 */
        /* <DEDUP_REMOVED lines=17> */
[----:B------:R-:W-:Y:S01]  /*0cf0*/  LOP3.LUT R8, R8, 0x7ffffffc, RZ, 0xc0, !PT ;  /* 0x7ffffffc08087812 */ /* 0x000fe200078ec0ff */
[----:B------:R-:W-:Y:S01]  /*0d00*/  IMAD R5, R2, 0x40, R7 ;  /* 0x0000004002057824 */ /* 0x000fe200078e0207 */
[----:B------:R-:W-:Y:S01]  /*0d10*/  SHF.R.S32.HI R2, RZ, 0x3, R0 ;  /* 0x00000003ff027819 */ /* 0x000fe20000011400 */
[C---:B------:R-:W-:Y:S01]  /*0d20*/  IMAD.IADD R11, R13.reuse, 0x1, -R11 ;  /* 0x000000010d0b7824 */ /* 0x040fe200078e0a0b */
[----:B------:R0:W-:Y:S01]  /*0d30*/  STL [R1+0x18], R3 ;  /* 0x0000180301007387 */ /* 0x0001e20000100800 */
[----:B------:R-:W-:-:S02]  /*0d40*/  IMAD.IADD R18, R13, 0x1, -R18 ;  /* 0x000000010d127824 */ /* 0x000fc400078e0a12 */
[----:B------:R-:W-:Y:S01]  /*0d50*/  IMAD.IADD R8, R12, 0x1, -R8 ;  /* 0x000000010c087824 */ /* 0x000fe200078e0a08 */
[----:B------:R1:W-:Y:S01]  /*0d60*/  STL [R1+0x14], R5 ;  /* 0x0000140501007387 */ /* 0x0003e20000100800 */
[----:B------:R-:W-:Y:S02]  /*0d70*/  IMAD.SHL.U32 R19, R18, 0x8, RZ ;  /* 0x0000000812137824 */ /* 0x000fe400078e00ff */
[----:B------:R-:W-:Y:S01]  /*0d80*/  IMAD.SHL.U32 R16, R8, 0x2, RZ ;  /* 0x0000000208107824 */ /* 0x000fe200078e00ff */
[----:B0-----:R-:W-:-:S03]  /*0d90*/  LEA.HI R3, R11, R11, RZ, 0x1 ;  /* 0x0000000b0b037211 */ /* 0x001fc600078f08ff */
[C---:B------:R-:W-:Y:S01]  /*0da0*/  VIADD R2, R16.reuse, 0x10 ;  /* 0x0000001010027836 */ /* 0x040fe20000000000 */
[----:B------:R-:W-:Y:S01]  /*0db0*/  SHF.R.S32.HI R0, RZ, 0x1f, R19 ;  /* 0x0000001fff007819 */ /* 0x000fe20000011413 */
[C---:B------:R-:W-:Y:S01]  /*0dc0*/  VIADD R0, R16.reuse, 0x18 ;  /* 0x0000001810007836 */ /* 0x040fe20000000000 */
[----:B------:R-:W-:Y:S01]  /*0dd0*/  LOP3.LUT R4, R3, 0x1ffffffe, RZ, 0xc0, !PT ;  /* 0x1ffffffe03047812 */ /* 0x000fe200078ec0ff */
[C---:B------:R-:W-:Y:S02]  /*0de0*/  VIADD R3, R16.reuse, 0x8 ;  /* 0x0000000810037836 */ /* 0x040fe40000000000 */
[C---:B------:R-:W-:Y:S02]  /*0df0*/  VIADD R157, R16.reuse, 0x20 ;  /* 0x00000020109d7836 */ /* 0x040fe40000000000 */
[C---:B------:R-:W-:Y:S01]  /*0e00*/  VIADD R156, R16.reuse, 0x28 ;  /* 0x00000028109c7836 */ /* 0x040fe20000000000 */
[----:B------:R-:W-:Y:S01]  /*0e10*/  SHF.R.S32.HI R6, RZ, 0x1f, R3 ;  /* 0x0000001fff067819 */ /* 0x000fe20000011403 */
[C---:B------:R-:W-:Y:S01]  /*0e20*/  VIADD R23, R16.reuse, 0x30 ;  /* 0x0000003010177836 */ /* 0x040fe20000000000 */
[----:B------:R-:W-:Y:S01]  /*0e30*/  SHF.R.S32.HI R3, RZ, 0x1f, R2 ;  /* 0x0000001fff037819 */ /* 0x000fe20000011402 */
[----:B------:R-:W-:Y:S01]  /*0e40*/  VIADD R22, R16, 0x38 ;  /* 0x0000003810167836 */ /* 0x000fe20000000000 */
[----:B------:R-:W-:Y:S01]  /*0e50*/  SHF.R.S32.HI R2, RZ, 0x1f, R0 ;  /* 0x0000001fff027819 */ /* 0x000fe20000011400 */
[----:B------:R-:W-:Y:S01]  /*0e60*/  IMAD.IADD R4, R11, 0x1, -R4 ;  /* 0x000000010b047824 */ /* 0x000fe200078e0a04 */
[----:B------:R-:W-:-:S02]  /*0e70*/  SHF.R.S32.HI R0, RZ, 0x1f, R157 ;  /* 0x0000001fff007819 */ /* 0x000fc4000001149d */
[----:B------:R-:W-:Y:S01]  /*0e80*/  SHF.R.S32.HI R3, RZ, 0x1f, R156 ;  /* 0x0000001fff037819 */ /* 0x000fe2000001149c */
[----:B------:R-:W-:Y:S01]  /*0e90*/  IMAD R17, R4, 0x8, R5 ;  /* 0x0000000804117824 */ /* 0x000fe200078e0205 */
[----:B------:R-:W-:Y:S02]  /*0ea0*/  SHF.R.S32.HI R2, RZ, 0x1f, R23 ;  /* 0x0000001fff027819 */ /* 0x000fe40000011417 */
[----:B-1----:R-:W-:-:S07]  /*0eb0*/  SHF.R.S32.HI R0, RZ, 0x1f, R22 ;  /* 0x0000001fff007819 */ /* 0x002fce0000011416 */
.L_x_12770:
        /* <DEDUP_REMOVED lines=56> */
.L_x_12722:
        /* <DEDUP_REMOVED lines=8> */
.L_x_12723:
        /* <DEDUP_REMOVED lines=13> */
.L_x_12724:
        /* <DEDUP_REMOVED lines=94> */
.L_x_12725:
        /* <DEDUP_REMOVED lines=25> */
[----:B------:R-:W-:-:S06]  /*1b00*/  UISETP.GT.AND UP0, UPT, UR53, UR42, UPT ;  /* 0x0000002a3500728c */ /* 0x000fcc000bf04270 */
[----:B------:R-:W-:-:S13]  /*1b10*/  PLOP3.LUT P1, PT, PT, PT, UP0, 0x80, 0x0 ;  /* 0x000000000000781c */ /* 0x000fda0003f2f008 */
[----:B------:R-:W-:Y:S05]  /*1b20*/  @!P1 BRA `(.L_x_12726) ;  /* 0x0000008400889947 */ /* 0x000fea0003800000 */
        /* <DEDUP_REMOVED lines=36> */
.L_x_12727:
        /* <DEDUP_REMOVED lines=9> */
.L_x_12865:
[----:B------:R-:W-:Y:S05]  /*1e00*/  @!P1 BRA `(.L_x_12729) ;  /* 0x0000000000049947 */ /* 0x000fea0003800000 */
[----:B------:R-:W-:Y:S01]  /*1e10*/  BPT.TRAP 0x1 ;  /* 0x000000040000795c */ /* 0x000fe20000300000 */
.L_x_12729:
[----:B0-----:R-:W-:Y:S02]  /*1e20*/  IMAD.U32 R3, RZ, RZ, UR47 ;  /* 0x0000002fff037e24 */ /* 0x001fe4000f8e00ff */
[----:B------:R-:W-:-:S03]  /*1e30*/  IMAD.U32 R0, RZ, RZ, UR48 ;  /* 0x00000030ff007e24 */ /* 0x000fc6000f8e00ff */
[----:B------:R-:W-:Y:S02]  /*1e40*/  LEA R3, R3, UR45, 0x3 ;  /* 0x0000002d03037c11 */ /* 0x000fe4000f8e18ff */
[----:B------:R-:W-:-:S04]  /*1e50*/  SHF.L.U32 R0, R0, 0x1f, RZ ;  /* 0x0000001f00007819 */ /* 0x000fc800000006ff */
[----:B------:R0:W1:Y:S01]  /*1e60*/  SYNCS.PHASECHK.TRANS64.TRYWAIT P0, [R3+URZ+0x13230], R0 ;  /* 0x01323000030075a7 */ /* 0x000062000800017f */
[----:B------:R-:W-:Y:S05]  /*1e70*/  @!P1 BRA `(.L_x_12730) ;  /* 0x0000000000049947 */ /* 0x000fea0003800000 */
[----:B------:R-:W-:Y:S01]  /*1e80*/  BPT.TRAP 0x1 ;  /* 0x000000040000795c */ /* 0x000fe20000300000 */
.L_x_12730:
[----:B-1----:R-:W-:Y:S05]  /*1e90*/  @P0 BRA `(.L_x_12731) ;  /* 0x0000000000080947 */ /* 0x002fea0003800000 */
[----:B------:R-:W1:Y:S02]  /*1ea0*/  SYNCS.PHASECHK.TRANS64.TRYWAIT P0, [R3+URZ+0x13230], R0 ;  /* 0x01323000030075a7 */ /* 0x000e64000800017f */
[----:B-1----:R-:W-:Y:S05]  /*1eb0*/  @!P0 BRA `(.L_x_12732) ;  /* 0x0000010400b88947 */ /* 0x002fea0003800000 */
.L_x_12731:
        /* <DEDUP_REMOVED lines=15> */
[----:B------:R-:W-:Y:S01]  /*1fb0*/  ULDC UR7, c[0x0][0x448] ;  /* 0x0001120000077ab9 */ /* 0x000fe20000000800 */
[----:B------:R-:W-:Y:S01]  /*1fc0*/  UMOV UR8, UR56 ;  /* 0x0000003800087c82 */ /* 0x000fe20008000000 */
[----:B------:R-:W-:Y:S01]  /*1fd0*/  UISETP.NE.AND UP0, UPT, UR7, 0x1, UPT ;  /* 0x000000010700788c */ /* 0x000fe2000bf05270 */
[----:B------:R-:W-:Y:S01]  /*1fe0*/  IMAD.U32 R9, RZ, RZ, UR52 ;  /* 0x00000034ff097e24 */ /* 0x000fe2000f8e00ff */
[----:B------:R-:W-:Y:S01]  /*1ff0*/  UIADD3 UR22, UR53, -0x2, URZ ;  /* 0xfffffffe35167890 */ /* 0x000fe2000fffe03f */
[----:B------:R-:W-:Y:S01]  /*2000*/  IMAD.U32 R109, RZ, RZ, UR43 ;  /* 0x0000002bff6d7e24 */ /* 0x000fe2000f8e00ff */
[----:B------:R-:W-:Y:S01]  /*2010*/  UIMAD UR12, UR47, 0x280, UR12 ;  /* 0x000002802f0c78a4 */ /* 0x000fe2000f8e020c */
[----:B------:R-:W-:Y:S01]  /*2020*/  UMOV UR7, 0x80000020 ;  /* 0x8000002000077882 */ /* 0x000fe20000000000 */
[----:B------:R-:W-:-:S02]  /*2030*/  PLOP3.LUT P2, PT, PT, PT, UP0, 0x80, 0x0 ;  /* 0x000000000000781c */ /* 0x000fc40003f4f008 */
        /* <DEDUP_REMOVED lines=28> */
[----:B------:R-:W-:Y:S01]  /*2200*/  @UP0 ULDC UR11, c[0x0][0x450] ;  /* 0x00011400000b0ab9 */ /* 0x000fe20000000800 */
[----:B------:R-:W-:Y:S01]  /*2210*/  UMOV UR10, UR40 ;  /* 0x00000028000a7c82 */ /* 0x000fe20008000000 */
[----:B------:R-:W-:Y:S02]  /*2220*/  WARPGROUP.DEPBAR.LE gsb0, 0x0 ;  /* 0x00008000000079c5 */ /* 0x000fe40000010000 */
[----:B------:R-:W-:-:S06]  /*2230*/  WARPGROUP.ARRIVE ;  /* 0x00000000000079c5 */ /* 0x000fcc0000000000 */
[----:B------:R-:W-:Y:S01]  /*2240*/  QGMMA.64x32x32.F32.E4M3.E4M3 R88, gdesc[UR4], R88, gsb0 ;  /* 0x00600000045879f3 */ /* 0x000fe20008000858 */
[----:B------:R-:W-:Y:S01]  /*2250*/  @UP0 ULDC UR6, c[0x0][0x44c] ;  /* 0x0001130000060ab9 */ /* 0x000fe20000000800 */
[----:B------:R-:W-:Y:S01]  /*2260*/  @UP0 ULDC UR7, c[0x0][0x450] ;  /* 0x0001140000070ab9 */ /* 0x000fe20000000800 */
[----:B01----:R-:W-:Y:S01]  /*2270*/  @P2 IMAD.HI.U32 R0, R10, UR6, RZ ;  /* 0x000000060a002c27 */ /* 0x003fe2000f8e00ff */
[----:B------:R-:W-:-:S04]  /*2280*/  UIADD3 UR6, UR12, 0x82, URZ ;  /* 0x000000820c067890 */ /* 0x000fc8000fffe03f */
[----:B------:R-:W-:Y:S01]  /*2290*/  @P2 SHF.R.U32.HI R10, RZ, UR7, R0 ;  /* 0x00000007ff0a2c19 */ /* 0x000fe20008011600 */
[----:B------:R-:W-:-:S04]  /*22a0*/  UMOV UR7, 0x80000020 ;  /* 0x8000002000077882 */ /* 0x000fc80000000000 */
[----:B------:R-:W0:Y:S04]  /*22b0*/  SHFL.IDX PT, R0, R10, 0x1, 0x1c1f ;  /* 0x003c1f000a007f89 */ /* 0x000e2800000e0000 */
[----:B------:R-:W1:Y:S01]  /*22c0*/  SHFL.IDX PT, R10, R10, RZ, 0x1c1f ;  /* 0x001c1fff0a0a7589 */ /* 0x000e6200000e0000 */
[----:B------:R-:W-:Y:S02]  /*22d0*/  WARPGROUP.DEPBAR.LE gsb0, 0x0 ;  /* 0x00008000000079c5 */ /* 0x000fe40000010000 */
[----:B------:R-:W-:-:S06]  /*22e0*/  WARPGROUP.ARRIVE ;  /* 0x00000000000079c5 */ /* 0x000fcc0000000000 */
[----:B------:R-:W-:Y:S01]  /*22f0*/  QGMMA.64x32x32.F32.E4M3.E4M3 R72, gdesc[UR4], R72, gsb0 ;  /* 0x00600000044879f3 */ /* 0x000fe20008000848 */
[----:B------:R-:W-:Y:S02]  /*2300*/  UIMAD UR6, UR53, -0xa0, URZ ;  /* 0xffffff60350678a4 */ /* 0x000fe4000f8e023f */
[----:B------:R-:W-:-:S04]  /*2310*/  UIMAD UR7, UR53, -0xa0, UR51 ;  /* 0xffffff60350778a4 */ /* 0x000fc8000f8e0233 */
[----:B------:R-:W-:Y:S01]  /*2320*/  IMAD.U32 R7, RZ, RZ, UR6 ;  /* 0x00000006ff077e24 */ /* 0x000fe2000f8e00ff */
[----:B------:R-:W-:Y:S01]  /*2330*/  UIADD3 UR6, UR12, 0x102, URZ ;  /* 0x000001020c067890 */ /* 0x000fe2000fffe03f */
[----:B------:R-:W-:Y:S01]  /*2340*/  IMAD.U32 R13, RZ, RZ, UR7 ;  /* 0x00000007ff0d7e24 */ /* 0x000fe2000f8e00ff */
[----:B------:R-:W-:Y:S02]  /*2350*/  UMOV UR7, 0x80000020 ;  /* 0x8000002000077882 */ /* 0x000fe40000000000 */
[C---:B------:R-:W-:Y:S02]  /*2360*/  IADD3 R2, -R16.reuse, 0xa1, R7 ;  /* 0x000000a110027810 */ /* 0x040fe40007ffe107 */
[----:B------:R-:W-:Y:S02]  /*2370*/  IADD3 R13, -R16, 0xa0, R13 ;  /* 0x000000a0100d7810 */ /* 0x000fe40007ffe10d */
[----:B------:R-:W-:-:S04]  /*2380*/  IADD3 R2, -R9, UR51, R2 ;  /* 0x0000003309027c10 */ /* 0x000fc8000fffe102 */
[-CC-:B0-----:R-:W-:Y:S02]  /*2390*/  VIADDMNMX R0, R0, R2.reuse, R13.reuse, PT ;  /* 0x0000000200007246 */ /* 0x181fe4000380010d */
[----:B-1----:R-:W-:Y:S02]  /*23a0*/  VIADDMNMX R2, R10, R2, R13, PT ;  /* 0x000000020a027246 */ /* 0x002fe4000380010d */
[C---:B------:R-:W-:Y:S02]  /*23b0*/  ISETP.GT.AND P3, PT, R0.reuse, RZ, PT ;  /* 0x000000ff0000720c */ /* 0x040fe40003f64270 */
[C---:B------:R-:W-:Y:S02]  /*23c0*/  ISETP.GT.AND P4, PT, R0.reuse, 0x1, PT ;  /* 0x000000010000780c */ /* 0x040fe40003f84270 */
[----:B------:R-:W-:Y:S02]  /*23d0*/  ISETP.GT.AND P5, PT, R0, 0x8, PT ;  /* 0x000000080000780c */ /* 0x000fe40003fa4270 */
[----:B------:R-:W-:-:S02]  /*23e0*/  FSEL R9, R90, -INF , P3 ;  /* 0xff8000005a097808 */ /* 0x000fc40001800000 */
[----:B------:R-:W-:Y:S02]  /*23f0*/  FSEL R91, R91, -INF , P4 ;  /* 0xff8000005b5b7808 */ /* 0x000fe40002000000 */
        /* <DEDUP_REMOVED lines=12> */
[----:B------:R-:W-:Y:S01]  /*24c0*/  ISETP.GT.AND P3, PT, R0, 0x19, PT ;  /* 0x000000190000780c */ /* 0x000fe20003f64270 */
[----:B------:R-:W-:Y:S02]  /*24d0*/  WARPGROUP.DEPBAR.LE gsb0, 0x0 ;  /* 0x00008000000079c5 */ /* 0x000fe40000010000 */
[----:B------:R-:W-:Y:S01]  /*24e0*/  WARPGROUP.ARRIVE ;  /* 0x00000000000079c5 */ /* 0x000fe20000000000 */
[----:B------:R-:W-:Y:S02]  /*24f0*/  FSEL R99, R102, -INF , P4 ;  /* 0xff80000066637808 */ /* 0x000fe40002000000 */
[----:B------:R-:W-:Y:S02]  /*2500*/  FMNMX.FTZ R4, R107, R4, !PT ;  /* 0x000000046b047209 */ /* 0x000fe40007810000 */
        /* <DEDUP_REMOVED lines=32> */
[----:B------:R-:W-:Y:S01]  /*2710*/  ISETP.GT.AND P5, PT, R2, 0x8, PT ;  /* 0x000000080200780c */ /* 0x000fe20003fa4270 */
[----:B------:R-:W-:Y:S02]  /*2720*/  WARPGROUP.DEPBAR.LE gsb0, 0x0 ;  /* 0x00008000000079c5 */ /* 0x000fe40000010000 */
[----:B------:R-:W-:Y:S01]  /*2730*/  WARPGROUP.ARRIVE ;  /* 0x00000000000079c5 */ /* 0x000fe20000000000 */
[----:B------:R-:W-:Y:S02]  /*2740*/  FSEL R58, R58, -INF , P4 ;  /* 0xff8000003a3a7808 */ /* 0x000fe40002000000 */
[----:B------:R-:W-:-:S02]  /*2750*/  ISETP.GT.AND P4, PT, R0, 0x48, PT ;  /* 0x000000480000780c */ /* 0x000fc40003f84270 */
[----:B------:R-:W-:Y:S01]  /*2760*/  FSEL R59, R59, -INF , P3 ;  /* 0xff8000003b3b7808 */ /* 0x000fe20001800000 */
[----:B------:R-:W-:Y:S01]  /*2770*/  QGMMA.64x32x32.F32.E4M3.E4M3 R40, gdesc[UR4], R40, gsb0 ;  /* 0x00600000042879f3 */ /* 0x000fe20008000828 */
[----:B------:R-:W-:Y:S01]  /*2780*/  UIADD3 UR6, UR12, 0x202, URZ ;  /* 0x000002020c067890 */ /* 0x000fe2000fffe03f */
[----:B------:R-:W-:Y:S01]  /*2790*/  FMNMX.FTZ R4, R58, R11, !PT ;  /* 0x0000000b3a047209 */ /* 0x000fe20007810000 */
[----:B------:R-:W-:Y:S01]  /*27a0*/  UMOV UR7, 0x80000020 ;  /* 0x8000002000077882 */ /* 0x000fe20000000000 */
        /* <DEDUP_REMOVED lines=19> */
[----:B------:R-:W-:Y:S02]  /*28e0*/  FMNMX.FTZ R11, R71, R4, !PT ;  /* 0x00000004470b7209 */ /* 0x000fe40007810000 */
[----:B------:R-:W-:Y:S01]  /*28f0*/  FSEL R92, R92, -INF , P5 ;  /* 0xff8000005c5c7808 */ /* 0x000fe20002800000 */
[----:B------:R-:W-:Y:S02]  /*2900*/  WARPGROUP.DEPBAR.LE gsb0, 0x0 ;  /* 0x00008000000079c5 */ /* 0x000fe40000010000 */
[----:B------:R-:W-:Y:S01]  /*2910*/  WARPGROUP.ARRIVE ;  /* 0x00000000000079c5 */ /* 0x000fe20000000000 */
[----:B------:R-:W-:-:S02]  /*2920*/  FSEL R42, R42, -INF , P4 ;  /* 0xff8000002a2a7808 */ /* 0x000fc40002000000 */
[----:B------:R-:W-:Y:S02]  /*2930*/  ISETP.GT.AND P4, PT, R0, 0x68, PT ;  /* 0x000000680000780c */ /* 0x000fe40003f84270 */
        /* <DEDUP_REMOVED lines=11> */
[----:B------:R-:W-:Y:S01]  /*29f0*/  UIADD3 UR6, UR10, UR51, -UR52 ;  /* 0x000000330a067290 */ /* 0x000fe2000fffe834 */
[----:B------:R-:W-:Y:S02]  /*2a00*/  FMNMX.FTZ R4, R46, R11, !PT ;  /* 0x0000000b2e047209 */ /* 0x000fe40007810000 */
[----:B------:R-:W-:Y:S01]  /*2a10*/  ISETP.GT.AND P3, PT, R0, 0x71, PT ;  /* 0x000000710000780c */ /* 0x000fe20003f64270 */
[----:B------:R-:W-:Y:S01]  /*2a20*/  UIMAD.WIDE UR6, UR6, 0x66666667, URZ ;  /* 0x66666667060678a5 */ /* 0x000fe2000f8e023f */
[----:B------:R-:W-:Y:S02]  /*2a30*/  FSEL R50, R50, -INF , P4 ;  /* 0xff80000032327808 */ /* 0x000fe40002000000 */
        /* <DEDUP_REMOVED lines=38> */
[----:B------:R-:W-:Y:S02]  /*2ca0*/  FMNMX.FTZ R0, R38, R11, !PT ;  /* 0x0000000b26007209 */ /* 0x000fe40007810000 */
[C---:B------:R-:W-:Y:S02]  /*2cb0*/  ISETP.GT.AND P4, PT, R2.reuse, 0x1, PT ;  /* 0x000000010200780c */ /* 0x040fe40003f84270 */
[----:B------:R-:W-:Y:S02]  /*2cc0*/  FMNMX.FTZ R4, R39, R0, !PT ;  /* 0x0000000027047209 */ /* 0x000fe40007810000 */
        /* <DEDUP_REMOVED lines=61> */
[----:B------:R0:W-:Y:S01]  /*30a0*/  MUFU.EX2 R15, R78 ;  /* 0x0000004e000f7308 */ /* 0x0001e20000000800 */
        /* <DEDUP_REMOVED lines=16> */
[----:B------:R-:W-:Y:S01]  /*31b0*/  FMNMX.FTZ R75, R77, R74, !PT ;  /* 0x0000004a4d4b7209 */ /* 0x000fe20007810000 */
[--C-:B------:R-:W-:Y:S01]  /*31c0*/  FFMA.FTZ R74, R82, UR43, -R6.reuse ;  /* 0x0000002b524a7c23 */ /* 0x100fe20008010806 */
[----:B------:R-:W-:Y:S01]  /*31d0*/  ISETP.GT.AND P3, PT, R2, 0x38, PT ;  /* 0x000000380200780c */ /* 0x000fe20003f64270 */
[--C-:B------:R-:W-:Y:S01]  /*31e0*/  FFMA.FTZ R42, R42, UR43, -R6.reuse ;  /* 0x0000002b2a2a7c23 */ /* 0x100fe20008010806 */
[----:B0-----:R-:W-:Y:S01]  /*31f0*/  FMNMX.FTZ R78, R80, R75, !PT ;  /* 0x0000004b504e7209 */ /* 0x001fe20007810000 */
        /* <DEDUP_REMOVED lines=27> */
[----:B0-----:R-:W-:Y:S01]  /*33b0*/  FMNMX.FTZ R83, R61, R82, !PT ;  /* 0x000000523d537209 */ /* 0x001fe20007810000 */
[--C-:B------:R-:W-:Y:S01]  /*33c0*/  FFMA.FTZ R35, R35, UR43, -R6.reuse ;  /* 0x0000002b23237c23 */ /* 0x100fe20008010806 */
[----:B------:R-:W-:Y:S01]  /*33d0*/  ISETP.GT.AND P3, PT, R2, 0x58, PT ;  /* 0x000000580200780c */ /* 0x000fe20003f64270 */
[--C-:B-1----:R-:W-:Y:S01]  /*33e0*/  FFMA.FTZ R86, R62, UR43, -R6.reuse ;  /* 0x0000002b3e567c23 */ /* 0x102fe20008010806 */
[----:B------:R-:W-:Y:S01]  /*33f0*/  FMNMX.FTZ R82, R64, R83, !PT ;  /* 0x0000005340527209 */ /* 0x000fe20007810000 */
[--C-:B------:R-:W-:Y:S01]  /*3400*/  FFMA.FTZ R38, R38, UR43, -R6.reuse ;  /* 0x0000002b26267c23 */ /* 0x100fe20008010806 */
[----:B------:R-:W-:Y:S01]  /*3410*/  FSEL R68, R68, -INF , P3 ;  /* 0xff80000044447808 */ /* 0x000fe20001800000 */
[----:B------:R-:W-:Y:S01]  /*3420*/  FFMA.FTZ R39, R39, UR43, -R6 ;  /* 0x0000002b27277c23 */ /* 0x000fe20008010806 */
        /* <DEDUP_REMOVED lines=21> */
[----:B------:R-:W0:Y:S01]  /*3580*/  MUFU.EX2 R11, R11 ;  /* 0x0000000b000b7308 */ /* 0x000e220000000800 */
        /* <DEDUP_REMOVED lines=34> */
[----:B------:R-:W2:Y:S01]  /*37b0*/  MUFU.EX2 R20, R20 ;  /* 0x0000001400147308 */ /* 0x000ea20000000800 */
[----:B------:R-:W-:Y:S02]  /*37c0*/  FMNMX.FTZ R83, R33, R82, !PT ;  /* 0x0000005221537209 */ /* 0x000fe40007810000 */
[----:B------:R-:W-:Y:S02]  /*37d0*/  FSEL R37, R37, -INF , P4 ;  /* 0xff80000025257808 */ /* 0x000fe40002000000 */
[----:B------:R-:W-:Y:S02]  /*37e0*/  FMNMX.FTZ R2, R36, R83, !PT ;  /* 0x0000005324027209 */ /* 0x000fe40007810000 */
[----:B0-----:R-:W-:Y:S01]  /*37f0*/  F2FP.SATFINITE.E4M3.F32.PACK_AB_MERGE_C R153, R11, R4, RZ ;  /* 0x000000040b99723e */ /* 0x001fe200048070ff */
[----:B------:R-:W0:Y:S01]  /*3800*/  MUFU.EX2 R74, R74 ;  /* 0x0000004a004a7308 */ /* 0x000e220000000800 */
[----:B------:R-:W-:-:S02]  /*3810*/  FMNMX.FTZ R2, R37, R2, !PT ;  /* 0x0000000225027209 */ /* 0x000fc40007810000 */
[----:B-1----:R-:W-:Y:S02]  /*3820*/  F2FP.SATFINITE.E4M3.F32.PACK_AB_MERGE_C R155, R13, R12, RZ ;  /* 0x0000000c0d9b723e */ /* 0x002fe400048070ff */
[----:B------:R-:W-:Y:S01]  /*3830*/  F2FP.SATFINITE.E4M3.F32.PACK_AB_MERGE_C R153, R8, R9, R153 ;  /* 0x000000090899723e */ /* 0x000fe20004807099 */
[----:B------:R-:W1:Y:S01]  /*3840*/  SHFL.BFLY PT, R83, R2, 0x2, 0x1f ;  /* 0x0c401f0002537f89 */ /* 0x000e6200000e0000 */
[----:B------:R-:W-:Y:S01]  /*3850*/  F2FP.SATFINITE.E4M3.F32.PACK_AB_MERGE_C R155, R10, R7, R155 ;  /* 0x000000070a9b723e */ /* 0x000fe2000480709b */
[----:B------:R-:W-:Y:S01]  /*3860*/  MUFU.EX2 R58, R58 ;  /* 0x0000003a003a7308 */ /* 0x000fe20000000800 */
[----:B--2---:R-:W-:Y:S02]  /*3870*/  F2FP.SATFINITE.E4M3.F32.PACK_AB_MERGE_C R149, R21, R20, RZ ;  /* 0x000000141595723e */ /* 0x004fe400048070ff */
[----:B------:R-:W-:Y:S02]  /*3880*/  F2FP.SATFINITE.E4M3.F32.PACK_AB_MERGE_C R151, R79, R60, RZ ;  /* 0x0000003c4f97723e */ /* 0x000fe400048070ff */
[----:B------:R-:W-:-:S03]  /*3890*/  F2FP.SATFINITE.E4M3.F32.PACK_AB_MERGE_C R149, R15, R14, R149 ;  /* 0x0000000e0f95723e */ /* 0x000fc60004807095 */
[----:B------:R-:W-:Y:S01]  /*38a0*/  MUFU.EX2 R59, R59 ;  /* 0x0000003b003b7308 */ /* 0x000fe20000000800 */
[----:B0-----:R-:W-:-:S07]  /*38b0*/  F2FP.SATFINITE.E4M3.F32.PACK_AB_MERGE_C R151, R75, R74, R151 ;  /* 0x0000004a4b97723e */ /* 0x001fce0004807097 */
[----:B------:R-:W0:Y:S01]  /*38c0*/  MUFU.EX2 R63, R63 ;  /* 0x0000003f003f7308 */ /* 0x000e220000000800 */
[----:B-1----:R-:W-:-:S07]  /*38d0*/  FMNMX.FTZ R83, R2, R83, !PT ;  /* 0x0000005302537209 */ /* 0x002fce0007810000 */
[----:B------:R-:W-:Y:S01]  /*38e0*/  MUFU.EX2 R66, R66 ;  /* 0x0000004200427308 */ /* 0x000fe20000000800 */
[----:B------:R-:W1:Y:S07]  /*38f0*/  SHFL.BFLY PT, R2, R83, 0x1, 0x1f ;  /* 0x0c201f0053027f89 */ /* 0x000e6e00000e0000 */
[----:B------:R-:W-:Y:S01]  /*3900*/  MUFU.EX2 R67, R67 ;  /* 0x0000004300437308 */ /* 0x000fe20000000800 */
[----:B0-----:R-:W-:-:S04]  /*3910*/  F2FP.SATFINITE.E4M3.F32.PACK_AB_MERGE_C R145, R63, R44, RZ ;  /* 0x0000002c3f91723e */ /* 0x001fc800048070ff */
[----:B------:R-:W-:-:S03]  /*3920*/  F2FP.SATFINITE.E4M3.F32.PACK_AB_MERGE_C R145, R59, R58, R145 ;  /* 0x0000003a3b91723e */ /* 0x000fc60004807091 */
[----:B------:R-:W-:Y:S08]  /*3930*/  MUFU.EX2 R70, R70 ;  /* 0x0000004600467308 */ /* 0x000ff00000000800 */
[----:B------:R-:W-:Y:S01]  /*3940*/  MUFU.EX2 R71, R71 ;  /* 0x0000004700477308 */ /* 0x000fe20000000800 */
[----:B-1----:R-:W-:Y:S01]  /*3950*/  FMNMX.FTZ R2, R83, R2, !PT ;  /* 0x0000000253027209 */ /* 0x002fe20007810000 */
[----:B------:R-:W-:-:S03]  /*3960*/  IMAD.U32 R83, RZ, RZ, UR43 ;  /* 0x0000002bff537e24 */ /* 0x000fc6000f8e00ff */
        /* <DEDUP_REMOVED lines=33> */
[----:B------:R-:W-:Y:S01]  /*3b80*/  FFMA.FTZ R69, R40, UR43, -R86 ;  /* 0x0000002b28457c23 */ /* 0x000fe20008010856 */
[----:B------:R-:W-:-:S02]  /*3b90*/  @!P0 VIADD R40, R3, 0x13240 ;  /* 0x0001324003288836 */ /* 0x000fc40000000000 */
[----:B------:R-:W-:Y:S01]  /*3ba0*/  FADD.FTZ R97, R7, R94 ;  /* 0x0000005e07617221 */ /* 0x000fe20000010000 */
[----:B------:R-:W-:-:S01]  /*3bb0*/  FFMA.FTZ R56, R56, UR43, -R86 ;  /* 0x0000002b38387c23 */ /* 0x000fc20008010856 */
[----:B------:R-:W2:Y:S01]  /*3bc0*/  MUFU.EX2 R89, R89 ;  /* 0x0000005900597308 */ /* 0x000ea20000000800 */
[----:B0-----:R-:W-:-:S01]  /*3bd0*/  FADD.FTZ R95, R6, R83 ;  /* 0x00000053065f7221 */ /* 0x001fc20000010000 */
[----:B------:R-:W-:Y:S01]  /*3be0*/  FADD.FTZ R97, R10, R97 ;  /* 0x000000610a617221 */ /* 0x000fe20000010000 */
[----:B------:R-:W-:Y:S01]  /*3bf0*/  @!P0 PRMT R40, RZ, 0x654, R40 ;  /* 0x00000654ff288816 */ /* 0x000fe20000000028 */
[--C-:B------:R-:W-:Y:S01]  /*3c00*/  FFMA.FTZ R45, R45, UR43, -R86.reuse ;  /* 0x0000002b2d2d7c23 */ /* 0x100fe20008010856 */
[----:B------:R-:W-:-:S01]  /*3c10*/  FFMA.FTZ R57, R57, UR43, -R86 ;  /* 0x0000002b39397c23 */ /* 0x000fc20008010856 */
[----:B------:R-:W-:Y:S01]  /*3c20*/  FADD.FTZ R96, R12, R97 ;  /* 0x000000610c607221 */ /* 0x000fe20000010000 */
[----:B------:R0:W-:Y:S01]  /*3c30*/  @!P0 SYNCS.ARRIVE.TRANS64.RED.A1T0 RZ, [R40+URZ], RZ ;  /* 0x000000ff28ff89a7 */ /* 0x0001e2000810043f */
[----:B------:R-:W3:Y:S01]  /*3c40*/  MUFU.EX2 R82, R82 ;  /* 0x0000005200527308 */ /* 0x000ee20000000800 */
[----:B-1----:R-:W-:-:S01]  /*3c50*/  FADD.FTZ R84, R88, R95 ;  /* 0x0000005f58547221 */ /* 0x002fc20000010000 */
[--C-:B------:R-:W-:Y:S01]  /*3c60*/  FFMA.FTZ R78, R78, UR43, -R86.reuse ;  /* 0x0000002b4e4e7c23 */ /* 0x100fe20008010856 */
[----:B------:R-:W-:Y:S01]  /*3c70*/  F2FP.SATFINITE.E4M3.F32.PACK_AB_MERGE_C R147, R71, R70, RZ ;  /* 0x000000464793723e */ /* 0x000fe200048070ff */
        /* <DEDUP_REMOVED lines=9> */
[----:B------:R-:W-:Y:S01]  /*3d10*/  F2FP.SATFINITE.E4M3.F32.PACK_AB_MERGE_C R152, R89, R88, RZ ;  /* 0x000000585998723e */ /* 0x000fe200048070ff */
[--C-:B------:R-:W-:Y:S01]  /*3d20*/  FFMA.FTZ R29, R29, UR43, -R86.reuse ;  /* 0x0000002b1d1d7c23 */ /* 0x100fe20008010856 */
[----:B------:R-:W-:-:S01]  /*3d30*/  FFMA.FTZ R32, R32, UR43, -R86 ;  /* 0x0000002b20207c23 */ /* 0x000fc20008010856 */
[----:B------:R-:W2:Y:S01]  /*3d40*/  MUFU.EX2 R90, R90 ;  /* 0x0000005a005a7308 */ /* 0x000ea20000000800 */
[----:B---3--:R-:W-:-:S01]  /*3d50*/  FADD.FTZ R94, R82, R95 ;  /* 0x0000005f525e7221 */ /* 0x008fc20000010000 */
[----:B------:R-:W-:Y:S01]  /*3d60*/  FADD.FTZ R95, R13, R96 ;  /* 0x000000600d5f7221 */ /* 0x000fe20000010000 */
[----:B------:R-:W-:Y:S01]  /*3d70*/  F2FP.SATFINITE.E4M3.F32.PACK_AB_MERGE_C R152, R83, R6, R152 ;  /* 0x000000065398723e */ /* 0x000fe20004807098 */
[--C-:B------:R-:W-:Y:S01]  /*3d80*/  FFMA.FTZ R33, R33, UR43, -R86.reuse ;  /* 0x0000002b21217c23 */ /* 0x100fe20008010856 */
[----:B------:R-:W-:-:S01]  /*3d90*/  FFMA.FTZ R36, R36, UR43, -R86 ;  /* 0x0000002b24247c23 */ /* 0x000fc20008010856 */
[----:B------:R-:W-:Y:S01]  /*3da0*/  FFMA.FTZ R37, R37, UR43, -R86 ;  /* 0x0000002b25257c23 */ /* 0x000fe20008010856 */
[----:B------:R-:W-:Y:S01]  /*3db0*/  F2FP.SATFINITE.E4M3.F32.PACK_AB_MERGE_C R147, R67, R66, R147 ;  /* 0x000000424393723e */ /* 0x000fe20004807093 */
[----:B------:R-:W3:Y:S08]  /*3dc0*/  MUFU.EX2 R91, R91 ;  /* 0x0000005b005b7308 */ /* 0x000ef00000000800 */
[----:B------:R-:W4:Y:S08]  /*3dd0*/  MUFU.EX2 R72, R72 ;  /* 0x0000004800487308 */ /* 0x000f300000000800 */
[----:B------:R-:W5:Y:S08]  /*3de0*/  MUFU.EX2 R73, R73 ;  /* 0x0000004900497308 */ /* 0x000f700000000800 */
[----:B------:R1:W-:Y:S08]  /*3df0*/  MUFU.EX2 R3, R69 ;  /* 0x0000004500037308 */ /* 0x0003f00000000800 */
[----:B------:R-:W5:Y:S01]  /*3e00*/  MUFU.EX2 R92, R92 ;  /* 0x0000005c005c7308 */ /* 0x000f620000000800 */
[----:B-1----:R-:W-:-:S01]  /*3e10*/  FADD.FTZ R69, R87, R94 ;  /* 0x0000005e57457221 */ /* 0x002fc20000010000 */
[----:B------:R-:W-:-:S03]  /*3e20*/  FADD.FTZ R94, R14, R95 ;  /* 0x0000005f0e5e7221 */ /* 0x000fc60000010000 */
[----:B--2---:R-:W-:Y:S01]  /*3e30*/  FADD.FTZ R48, R90, R69 ;  /* 0x000000455a307221 */ /* 0x004fe20000010000 */
[----:B------:R-:W-:-:S01]  /*3e40*/  FADD.FTZ R95, R15, R94 ;  /* 0x0000005e0f5f7221 */ /* 0x000fc20000010000 */
[C---:B---3--:R-:W-:Y:S01]  /*3e50*/  F2FP.SATFINITE.E4M3.F32.PACK_AB_MERGE_C R90, R91.reuse, R90, RZ ;  /* 0x0000005a5b5a723e */ /* 0x048fe200048070ff */
[----:B------:R-:W1:Y:S01]  /*3e60*/  MUFU.EX2 R93, R93 ;  /* 0x0000005d005d7308 */ /* 0x000e620000000800 */
[----:B------:R-:W-:-:S02]  /*3e70*/  FADD.FTZ R69, R91, R48 ;  /* 0x000000305b457221 */ /* 0x000fc40000010000 */
[----:B------:R-:W-:-:S05]  /*3e80*/  F2FP.SATFINITE.E4M3.F32.PACK_AB_MERGE_C R154, R87, R82, R90 ;  /* 0x00000052579a723e */ /* 0x000fca000480705a */
[----:B------:R-:W2:Y:S08]  /*3e90*/  MUFU.EX2 R76, R76 ;  /* 0x0000004c004c7308 */ /* 0x000eb00000000800 */
[----:B0-----:R4:W-:Y:S08]  /*3ea0*/  MUFU.EX2 R40, R84 ;  /* 0x0000005400287308 */ /* 0x0019f00000000800 */
[----:B------:R-:W0:Y:S01]  /*3eb0*/  MUFU.EX2 R77, R77 ;  /* 0x0000004d004d7308 */ /* 0x000e220000000800 */
[----:B----4-:R-:W-:-:S01]  /*3ec0*/  FADD.FTZ R84, R72, R69 ;  /* 0x0000004548547221 */ /* 0x010fc20000010000 */
[----:B------:R-:W-:Y:S01]  /*3ed0*/  FFMA.FTZ R69, R24, UR43, -R86 ;  /* 0x0000002b18457c23 */ /* 0x000fe20008010856 */
[----:B------:R-:W-:-:S02]  /*3ee0*/  FADD.FTZ R24, R20, R95 ;  /* 0x0000005f14187221 */ /* 0x000fc40000010000 */
[----:B-----5:R-:W-:Y:S01]  /*3ef0*/  FADD.FTZ R95, R73, R84 ;  /* 0x00000054495f7221 */ /* 0x020fe20000010000 */
[----:B------:R-:W-:-:S01]  /*3f00*/  FFMA.FTZ R84, R25, UR43, -R86 ;  /* 0x0000002b19547c23 */ /* 0x000fc20008010856 */
[----:B------:R-:W-:Y:S01]  /*3f10*/  FADD.FTZ R25, R21, R24 ;  /* 0x0000001815197221 */ /* 0x000fe20000010000 */
[----:B------:R-:W3:Y:S01]  /*3f20*/  MUFU.EX2 R80, R80 ;  /* 0x0000005000507308 */ /* 0x000ee20000000800 */
[----:B------:R-:W-:-:S01]  /*3f30*/  FADD.FTZ R94, R92, R95 ;  /* 0x0000005f5c5e7221 */ /* 0x000fc20000010000 */
[----:B-1----:R-:W-:Y:S01]  /*3f40*/  F2FP.SATFINITE.E4M3.F32.PACK_AB_MERGE_C R92, R93, R92, RZ ;  /* 0x0000005c5d5c723e */ /* 0x002fe200048070ff */
[----:B------:R-:W-:-:S02]  /*3f50*/  FADD.FTZ R96, R74, R25 ;  /* 0x000000194a607221 */ /* 0x000fc40000010000 */
[----:B------:R-:W-:Y:S01]  /*3f60*/  FADD.FTZ R25, R93, R94 ;  /* 0x0000005e5d197221 */ /* 0x000fe20000010000 */
[----:B------:R-:W-:Y:S02]  /*3f70*/  F2FP.SATFINITE.E4M3.F32.PACK_AB_MERGE_C R148, R73, R72, R92 ;  /* 0x000000484994723e */ /* 0x000fe4000480705c */
[----:B------:R-:W1:Y:S01]  /*3f80*/  MUFU.EX2 R81, R81 ;  /* 0x0000005100517308 */ /* 0x000e620000000800 */
[----:B--2---:R-:W-:-:S07]  /*3f90*/  FADD.FTZ R94, R76, R25 ;  /* 0x000000194c5e7221 */ /* 0x004fce0000010000 */
[----:B------:R2:W-:Y:S08]  /*3fa0*/  MUFU.EX2 R48, R45 ;  /* 0x0000002d00307308 */ /* 0x0005f00000000800 */
[----:B------:R-:W4:Y:S01]  /*3fb0*/  MUFU.EX2 R56, R56 ;  /* 0x0000003800387308 */ /* 0x000f220000000800 */
[----:B--2---:R-:W-:-:S04]  /*3fc0*/  FADD.FTZ R45, R75, R96 ;  /* 0x000000604b2d7221 */ /* 0x004fc80000010000 */
[----:B------:R-:W-:Y:S01]  /*3fd0*/  FADD.FTZ R96, R60, R45 ;  /* 0x0000002d3c607221 */ /* 0x000fe20000010000 */
[----:B0-----:R-:W-:-:S02]  /*3fe0*/  FADD.FTZ R45, R77, R94 ;  /* 0x0000005e4d2d7221 */ /* 0x001fc40000010000 */
[----:B------:R-:W0:Y:S01]  /*3ff0*/  MUFU.EX2 R57, R57 ;  /* 0x0000003900397308 */ /* 0x000e220000000800 */
[----:B------:R-:W-:-:S04]  /*4000*/  FADD.FTZ R11, R79, R96 ;  /* 0x000000604f0b7221 */ /* 0x000fc80000010000 */
[----:B------:R-:W-:-:S03]  /*4010*/  FADD.FTZ R12, R58, R11 ;  /* 0x0000000b3a0c7221 */ /* 0x000fc60000010000 */
[----:B------:R-:W2:Y:S01]  /*4020*/  MUFU.EX2 R78, R78 ;  /* 0x0000004e004e7308 */ /* 0x000ea20000000800 */
[----:B------:R-:W-:-:S04]  /*4030*/  FADD.FTZ R21, R59, R12 ;  /* 0x0000000c3b157221 */ /* 0x000fc80000010000 */
[----:B------:R-:W-:-:S03]  /*4040*/  FADD.FTZ R20, R44, R21 ;  /* 0x000000152c147221 */ /* 0x000fc60000010000 */
[----:B------:R3:W-:Y:S01]  /*4050*/  MUFU.EX2 R24, R62 ;  /* 0x0000003e00187308 */ /* 0x0007e20000000800 */
[----:B------:R-:W-:-:S04]  /*4060*/  FADD.FTZ R63, R63, R20 ;  /* 0x000000143f3f7221 */ /* 0x000fc80000010000 */
[----:B------:R-:W-:-:S03]  /*4070*/  FADD.FTZ R20, R66, R63 ;  /* 0x0000003f42147221 */ /* 0x000fc60000010000 */
[----:B------:R-:W5:Y:S01]  /*4080*/  MUFU.EX2 R85, R85 ;  /* 0x0000005500557308 */ /* 0x000f620000000800 */
[----:B---3--:R-:W-:-:S01]  /*4090*/  FADD.FTZ R62, R80, R45 ;  /* 0x0000002d503e7221 */ /* 0x008fc20000010000 */
[----:B------:R-:W-:Y:S01]  /*40a0*/  FADD.FTZ R45, R67, R20 ;  /* 0x00000014432d7221 */ /* 0x000fe20000010000 */
[C---:B-1----:R-:W-:Y:S02]  /*40b0*/  F2FP.SATFINITE.E4M3.F32.PACK_AB_MERGE_C R80, R81.reuse, R80, RZ ;  /* 0x000000505150723e */ /* 0x042fe400048070ff */
[----:B------:R-:W-:Y:S01]  /*40c0*/  FADD.FTZ R11, R81, R62 ;  /* 0x0000003e510b7221 */ /* 0x000fe20000010000 */
[----:B------:R-:W-:-:S01]  /*40d0*/  FADD.FTZ R20, R70, R45 ;  /* 0x0000002d46147221 */ /* 0x000fc20000010000 */
[----:B------:R-:W-:Y:S01]  /*40e0*/  F2FP.SATFINITE.E4M3.F32.PACK_AB_MERGE_C R150, R77, R76, R80 ;  /* 0x0000004c4d96723e */ /* 0x000fe20004807050 */
[----:B------:R-:W1:Y:S01]  /*40f0*/  MUFU.EX2 R61, R61 ;  /* 0x0000003d003d7308 */ /* 0x000e620000000800 */
[----:B----4-:R-:W-:-:S01]  /*4100*/  FADD.FTZ R12, R56, R11 ;  /* 0x0000000b380c7221 */ /* 0x010fc20000010000 */
[----:B------:R-:W-:Y:S01]  /*4110*/  FADD.FTZ R71, R71, R20 ;  /* 0x0000001447477221 */ /* 0x000fe20000010000 */
[----:B------:R-:W-:-:S02]  /*4120*/  CS2R R44, SRZ ;  /* 0x00000000002c7805 */ /* 0x000fc4000001ff00 */
[----:B0-----:R-:W-:-:S03]  /*4130*/  FADD.FTZ R11, R57, R12 ;  /* 0x0000000c390b7221 */ /* 0x001fc60000010000 */
[----:B------:R-:W0:Y:S01]  /*4140*/  MUFU.EX2 R64, R64 ;  /* 0x0000004000407308 */ /* 0x000e220000000800 */
[----:B--2---:R-:W-:-:S01]  /*4150*/  FADD.FTZ R12, R78, R11 ;  /* 0x0000000b4e0c7221 */ /* 0x004fc20000010000 */
[----:B-----5:R-:W-:-:S03]  /*4160*/  F2FP.SATFINITE.E4M3.F32.PACK_AB_MERGE_C R78, R85, R78, RZ ;  /* 0x0000004e554e723e */ /* 0x020fc600048070ff */
[----:B------:R-:W-:Y:S01]  /*4170*/  FADD.FTZ R12, R85, R12 ;  /* 0x0000000c550c7221 */ /* 0x000fe20000010000 */
[----:B------:R-:W-:Y:S02]  /*4180*/  F2FP.SATFINITE.E4M3.F32.PACK_AB_MERGE_C R144, R57, R56, R78 ;  /* 0x000000383990723e */ /* 0x000fe4000480704e */
        /* <DEDUP_REMOVED lines=9> */
[C---:B-1----:R-:W-:Y:S01]  /*4220*/  F2FP.SATFINITE.E4M3.F32.PACK_AB_MERGE_C R65, R68.reuse, R65, RZ ;  /* 0x000000414441723e */ /* 0x042fe200048070ff */
[----:B------:R-:W-:-:S03]  /*4230*/  FADD.FTZ R68, R68, R7 ;  /* 0x0000000744447221 */ /* 0x000fc60000010000 */
[----:B------:R-:W-:Y:S01]  /*4240*/  F2FP.SATFINITE.E4M3.F32.PACK_AB_MERGE_C R146, R64, R61, R65 ;  /* 0x0000003d4092723e */ /* 0x000fe20004807041 */
[----:B------:R-:W-:-:S02]  /*4250*/  FADD.FTZ R7, R3, R68 ;  /* 0x0000004403077221 */ /* 0x000fc40000010000 */
[----:B------:R-:W1:Y:S01]  /*4260*/  MUFU.EX2 R41, R41 ;  /* 0x0000002900297308 */ /* 0x000e620000000800 */
[----:B0-----:R-:W-:-:S01]  /*4270*/  FADD.FTZ R10, R46, R9 ;  /* 0x000000092e0a7221 */ /* 0x001fc20000010000 */
[----:B------:R-:W-:-:S06]  /*4280*/  FADD.FTZ R8, R40, R7 ;  /* 0x0000000728087221 */ /* 0x000fcc0000010000 */
[----:B------:R-:W0:Y:S01]  /*4290*/  MUFU.EX2 R50, R50 ;  /* 0x0000003200327308 */ /* 0x000e220000000800 */
[C---:B--2---:R-:W-:Y:S01]  /*42a0*/  F2FP.SATFINITE.E4M3.F32.PACK_AB_MERGE_C R141, R47.reuse, R46, RZ ;  /* 0x0000002e2f8d723e */ /* 0x044fe200048070ff */
[----:B------:R-:W-:-:S03]  /*42b0*/  FADD.FTZ R47, R47, R10 ;  /* 0x0000000a2f2f7221 */ /* 0x000fc60000010000 */
[----:B------:R-:W-:Y:S02]  /*42c0*/  F2FP.SATFINITE.E4M3.F32.PACK_AB_MERGE_C R141, R43, R42, R141 ;  /* 0x0000002a2b8d723e */ /* 0x000fe4000480708d */
[----:B------:R-:W-:Y:S01]  /*42d0*/  CS2R R42, SRZ ;  /* 0x00000000002a7805 */ /* 0x000fe2000001ff00 */
[----:B------:R-:W2:Y:S01]  /*42e0*/  MUFU.EX2 R51, R51 ;  /* 0x0000003300337308 */ /* 0x000ea20000000800 */
[----:B-1----:R-:W-:-:S01]  /*42f0*/  FADD.FTZ R7, R41, R8 ;  /* 0x0000000829077221 */ /* 0x002fc20000010000 */
[----:B------:R-:W-:-:S03]  /*4300*/  F2FP.SATFINITE.E4M3.F32.PACK_AB_MERGE_C R41, R48, R41, RZ ;  /* 0x000000293029723e */ /* 0x000fc600048070ff */
[----:B------:R-:W-:Y:S01]  /*4310*/  FADD.FTZ R7, R48, R7 ;  /* 0x0000000730077221 */ /* 0x000fe20000010000 */
[----:B------:R-:W-:Y:S02]  /*4320*/  F2FP.SATFINITE.E4M3.F32.PACK_AB_MERGE_C R140, R40, R3, R41 ;  /* 0x00000003288c723e */ /* 0x000fe40004807029 */
[----:B------:R-:W-:Y:S01]  /*4330*/  CS2R R40, SRZ ;  /* 0x0000000000287805 */ /* 0x000fe2000001ff00 */
[----:B------:R1:W3:Y:S01]  /*4340*/  MUFU.EX2 R25, R49 ;  /* 0x0000003100197308 */ /* 0x0002e20000000800 */
[----:B0-----:R-:W-:-:S01]  /*4350*/  FADD.FTZ R8, R50, R47 ;  /* 0x0000002f32087221 */ /* 0x001fc20000010000 */
[----:B------:R-:W-:-:S06]  /*4360*/  CS2R R46, SRZ ;  /* 0x00000000002e7805 */ /* 0x000fcc000001ff00 */
[----:B------:R-:W-:Y:S01]  /*4370*/  MUFU.EX2 R54, R54 ;  /* 0x0000003600367308 */ /* 0x000fe20000000800 */
[----:B--2---:R-:W-:-:S01]  /*4380*/  FADD.FTZ R9, R51, R8 ;  /* 0x0000000833097221 */ /* 0x004fc20000010000 */
[----:B------:R-:W-:Y:S01]  /*4390*/  FADD.FTZ R8, R24, R7 ;  /* 0x0000000718087221 */ /* 0x000fe20000010000 */
[----:B-1----:R-:W-:-:S05]  /*43a0*/  CS2R R48, SRZ ;  /* 0x0000000000307805 */ /* 0x002fca000001ff00 */
[----:B------:R-:W0:Y:S01]  /*43b0*/  MUFU.EX2 R55, R55 ;  /* 0x0000003700377308 */ /* 0x000e220000000800 */
[----:B---3--:R-:W-:-:S07]  /*43c0*/  FADD.FTZ R7, R25, R8 ;  /* 0x0000000819077221 */ /* 0x008fce0000010000 */
[----:B------:R-:W1:Y:S08]  /*43d0*/  MUFU.EX2 R4, R52 ;  /* 0x0000003400047308 */ /* 0x000e700000000800 */
[----:B------:R-:W-:Y:S01]  /*43e0*/  MUFU.EX2 R30, R30 ;  /* 0x0000001e001e7308 */ /* 0x000fe20000000800 */
[----:B0-----:R-:W-:Y:S01]  /*43f0*/  F2FP.SATFINITE.E4M3.F32.PACK_AB_MERGE_C R143, R55, R54, RZ ;  /* 0x00000036378f723e */ /* 0x001fe200048070ff */
[----:B------:R-:W-:-:S03]  /*4400*/  FADD.FTZ R54, R54, R9 ;  /* 0x0000000936367221 */ /* 0x000fc60000010000 */
[----:B------:R-:W-:Y:S01]  /*4410*/  F2FP.SATFINITE.E4M3.F32.PACK_AB_MERGE_C R143, R51, R50, R143 ;  /* 0x00000032338f723e */ /* 0x000fe2000480708f */
[----:B------:R-:W-:-:S01]  /*4420*/  FADD.FTZ R55, R55, R54 ;  /* 0x0000003637377221 */ /* 0x000fc20000010000 */
[----:B------:R-:W-:Y:S01]  /*4430*/  CS2R R50, SRZ ;  /* 0x0000000000327805 */ /* 0x000fe2000001ff00 */
[----:B------:R-:W0:Y:S01]  /*4440*/  MUFU.EX2 R31, R31 ;  /* 0x0000001f001f7308 */ /* 0x000e220000000800 */
[----:B-1----:R-:W-:-:S07]  /*4450*/  FADD.FTZ R6, R4, R7 ;  /* 0x0000000704067221 */ /* 0x002fce0000010000 */
[----:B------:R1:W2:Y:S08]  /*4460*/  MUFU.EX2 R13, R53 ;  /* 0x00000035000d7308 */ /* 0x0002b00000000800 */
[----:B------:R-:W3:Y:S01]  /*4470*/  MUFU.EX2 R26, R26 ;  /* 0x0000001a001a7308 */ /* 0x000ee20000000800 */
[----:B0-----:R-:W-:Y:S02]  /*4480*/  F2FP.SATFINITE.E4M3.F32.PACK_AB_MERGE_C R7, R31, R30, RZ ;  /* 0x0000001e1f07723e */ /* 0x001fe400048070ff */
[----:B-1----:R-:W-:-:S05]  /*4490*/  CS2R R52, SRZ ;  /* 0x0000000000347805 */ /* 0x002fca000001ff00 */
[----:B------:R-:W0:Y:S01]  /*44a0*/  MUFU.EX2 R27, R27 ;  /* 0x0000001b001b7308 */ /* 0x000e220000000800 */
[----:B--2---:R-:W-:-:S01]  /*44b0*/  FADD.FTZ R6, R13, R6 ;  /* 0x000000060d067221 */ /* 0x004fc20000010000 */
[----:B------:R-:W-:-:S04]  /*44c0*/  F2FP.SATFINITE.E4M3.F32.PACK_AB_MERGE_C R8, R13, R4, RZ ;  /* 0x000000040d08723e */ /* 0x000fc800048070ff */
[----:B------:R-:W-:Y:S02]  /*44d0*/  F2FP.SATFINITE.E4M3.F32.PACK_AB_MERGE_C R142, R25, R24, R8 ;  /* 0x00000018198e723e */ /* 0x000fe40004807008 */
[----:B------:R-:W-:Y:S01]  /*44e0*/  CS2R R24, SRZ ;  /* 0x0000000000187805 */ /* 0x000fe2000001ff00 */
[----:B------:R-:W1:Y:S01]  /*44f0*/  MUFU.EX2 R11, R69 ;  /* 0x00000045000b7308 */ /* 0x000e620000000800 */
[----:B---3--:R-:W-:-:S01]  /*4500*/  FADD.FTZ R4, R26, R55 ;  /* 0x000000371a047221 */ /* 0x008fc20000010000 */
[----:B------:R-:W-:-:S06]  /*4510*/  CS2R R54, SRZ ;  /* 0x0000000000367805 */ /* 0x000fcc000001ff00 */
[----:B------:R-:W2:Y:S01]  /*4520*/  MUFU.EX2 R12, R84 ;  /* 0x00000054000c7308 */ /* 0x000ea20000000800 */
[C---:B0-----:R-:W-:Y:S01]  /*4530*/  F2FP.SATFINITE.E4M3.F32.PACK_AB_MERGE_C R137, R27.reuse, R26, R7 ;  /* 0x0000001a1b89723e */ /* 0x041fe20004807007 */
[----:B------:R-:W-:-:S04]  /*4540*/  FADD.FTZ R27, R27, R4 ;  /* 0x000000041b1b7221 */ /* 0x000fc80000010000 */
[----:B------:R-:W-:Y:S01]  /*4550*/  FADD.FTZ R30, R30, R27 ;  /* 0x0000001b1e1e7221 */ /* 0x000fe20000010000 */
[----:B------:R-:W-:Y:S01]  /*4560*/  CS2R R26, SRZ ;  /* 0x00000000001a7805 */ /* 0x000fe2000001ff00 */
[----:B------:R-:W0:Y:S01]  /*4570*/  MUFU.EX2 R28, R28 ;  /* 0x0000001c001c7308 */ /* 0x000e220000000800 */
[----:B-1----:R-:W-:-:S01]  /*4580*/  FADD.FTZ R7, R11, R6 ;  /* 0x000000060b077221 */ /* 0x002fc20000010000 */
[----:B------:R-:W-:-:S06]  /*4590*/  FADD.FTZ R31, R31, R30 ;  /* 0x0000001e1f1f7221 */ /* 0x000fcc0000010000 */
[----:B------:R-:W1:Y:S01]  /*45a0*/  MUFU.EX2 R29, R29 ;  /* 0x0000001d001d7308 */ /* 0x000e620000000800 */
[----:B--2---:R-:W-:-:S07]  /*45b0*/  FADD.FTZ R7, R12, R7 ;  /* 0x000000070c077221 */ /* 0x004fce0000010000 */
[----:B------:R-:W-:Y:S01]  /*45c0*/  MUFU.EX2 R38, R38 ;  /* 0x0000002600267308 */ /* 0x000fe20000000800 */
[----:B0-----:R-:W-:-:S07]  /*45d0*/  FADD.FTZ R4, R28, R7 ;  /* 0x000000071c047221 */ /* 0x001fce0000010000 */
        /* <DEDUP_REMOVED lines=8> */
[----:B-1----:R-:W-:-:S01]  /*4660*/  FADD.FTZ R6, R34, R31 ;  /* 0x0000001f22067221 */ /* 0x002fc20000010000 */
[----:B------:R-:W-:-:S06]  /*4670*/  CS2R R30, SRZ ;  /* 0x00000000001e7805 */ /* 0x000fcc000001ff00 */
[----:B------:R-:W1:Y:S01]  /*4680*/  MUFU.EX2 R33, R33 ;  /* 0x0000002100217308 */ /* 0x000e620000000800 */
[----:B--2---:R-:W-:-:S01]  /*4690*/  FADD.FTZ R4, R32, R29 ;  /* 0x0000001d20047221 */ /* 0x004fc20000010000 */
[----:B------:R-:W-:-:S06]  /*46a0*/  CS2R R28, SRZ ;  /* 0x00000000001c7805 */ /* 0x000fcc000001ff00 */
[----:B------:R-:W2:Y:S01]  /*46b0*/  MUFU.EX2 R36, R36 ;  /* 0x0000002400247308 */ /* 0x000ea20000000800 */
[C---:B0-----:R-:W-:Y:S01]  /*46c0*/  F2FP.SATFINITE.E4M3.F32.PACK_AB_MERGE_C R139, R35.reuse, R34, R7 ;  /* 0x00000022238b723e */ /* 0x041fe20004807007 */
[----:B------:R-:W-:-:S04]  /*46d0*/  FADD.FTZ R35, R35, R6 ;  /* 0x0000000623237221 */ /* 0x000fc80000010000 */
[----:B------:R-:W-:Y:S01]  /*46e0*/  FADD.FTZ R38, R38, R35 ;  /* 0x0000002326267221 */ /* 0x000fe20000010000 */
[----:B------:R-:W-:Y:S01]  /*46f0*/  CS2R R34, SRZ ;  /* 0x0000000000227805 */ /* 0x000fe2000001ff00 */
[----:B------:R-:W0:Y:S01]  /*4700*/  MUFU.EX2 R37, R37 ;  /* 0x0000002500257308 */ /* 0x000e220000000800 */
[----:B-1----:R-:W-:-:S04]  /*4710*/  FADD.FTZ R3, R33, R4 ;  /* 0x0000000421037221 */ /* 0x002fc80000010000 */
[----:B--2---:R-:W-:Y:S01]  /*4720*/  FADD.FTZ R4, R36, R3 ;  /* 0x0000000324047221 */ /* 0x004fe20000010000 */
[----:B------:R-:W-:-:S01]  /*4730*/  FADD.FTZ R3, R39, R38 ;  /* 0x0000002627037221 */ /* 0x000fc20000010000 */
[----:B------:R-:W-:Y:S02]  /*4740*/  CS2R R38, SRZ ;  /* 0x0000000000267805 */ /* 0x000fe4000001ff00 */
[C---:B0-----:R-:W-:Y:S01]  /*4750*/  F2FP.SATFINITE.E4M3.F32.PACK_AB_MERGE_C R6, R37.reuse, R36, RZ ;  /* 0x000000242506723e */ /* 0x041fe200048070ff */
[----:B------:R-:W-:Y:S01]  /*4760*/  FADD.FTZ R4, R37, R4 ;  /* 0x0000000425047221 */ /* 0x000fe20000010000 */
        /* <DEDUP_REMOVED lines=24> */
.L_x_12743:
[----:B------:R-:W-:-:S04]  /*48f0*/  UISETP.NE.AND UP1, UPT, UR23, 0x1, UPT ;  /* 0x000000011700788c */ /* 0x000fc8000bf25270 */
[----:B------:R-:W-:-:S04]  /*4900*/  USEL UR48, URZ, 0x1, UP1 ;  /* 0x000000013f307887 */ /* 0x000fc80008800000 */
[----:B------:R-:W-:Y:S01]  /*4910*/  ULOP3.LUT UR48, UR24, UR48, URZ, 0x3c, !UPT ;  /* 0x0000003018307292 */ /* 0x000fe2000f8e3c3f */
[----:B------:R-:W-:Y:S11]  /*4920*/  @!P1 BRA `(.L_x_12734) ;  /* 0x0000000000049947 */ /* 0x000ff60003800000 */
[----:B------:R-:W-:Y:S01]  /*4930*/  BPT.TRAP 0x1 ;  /* 0x000000040000795c */ /* 0x000fe20000300000 */
.L_x_12734:
        /* <DEDUP_REMOVED lines=9> */
.L_x_12735:
[----:B-1----:R-:W-:Y:S05]  /*49d0*/  @P3 BRA `(.L_x_12736) ;  /* 0x0000000000083947 */ /* 0x002fea0003800000 */
[----:B------:R-:W1:Y:S02]  /*49e0*/  SYNCS.PHASECHK.TRANS64.TRYWAIT P3, [UR20+0x13230], R0 ;  /* 0x01323000ff0075a7 */ /* 0x000e640008060154 */
[----:B-1----:R-:W-:Y:S05]  /*49f0*/  @!P3 BRA `(.L_x_12737) ;  /* 0x000000d800fcb947 */ /* 0x002fea0003800000 */
.L_x_12736:
        /* <DEDUP_REMOVED lines=64> */
.L_x_12738:
[----:B------:R-:W-:Y:S01]  /*4e00*/  ULEA UR11, UR23, UR45, 0x3 ;  /* 0x0000002d170b7291 */ /* 0x000fe2000f8e183f */
[----:B01----:R-:W-:-:S05]  /*4e10*/  IMAD.U32 R0, RZ, RZ, UR24 ;  /* 0x00000018ff007e24 */ /* 0x003fca000f8e00ff */
[----:B------:R-:W-:-:S04]  /*4e20*/  SHF.L.U32 R0, R0, 0x1f, RZ ;  /* 0x0000001f00007819 */ /* 0x000fc800000006ff */
[----:B------:R0:W1:Y:S01]  /*4e30*/  SYNCS.PHASECHK.TRANS64.TRYWAIT P3, [UR11+0x13250], R0 ;  /* 0x01325000ff0075a7 */ /* 0x000062000806014b */
[----:B------:R-:W-:Y:S05]  /*4e40*/  @!P1 BRA `(.L_x_12739) ;  /* 0x0000000000049947 */ /* 0x000fea0003800000 */
[----:B------:R-:W-:Y:S01]  /*4e50*/  BPT.TRAP 0x1 ;  /* 0x000000040000795c */ /* 0x000fe20000300000 */
.L_x_12739:
[----:B-1----:R-:W-:Y:S05]  /*4e60*/  @P3 BRA `(.L_x_12740) ;  /* 0x0000000000083947 */ /* 0x002fea0003800000 */
[----:B------:R-:W1:Y:S02]  /*4e70*/  SYNCS.PHASECHK.TRANS64.TRYWAIT P3, [UR11+0x13250], R0 ;  /* 0x01325000ff0075a7 */ /* 0x000e64000806014b */
[----:B-1----:R-:W-:Y:S05]  /*4e80*/  @!P3 BRA `(.L_x_12741) ;  /* 0x000000d400f0b947 */ /* 0x002fea0003800000 */
.L_x_12740:
        /* <DEDUP_REMOVED lines=60> */
[----:B------:R-:W-:Y:S01]  /*5250*/  QGMMA.64x64x32.F32.E4M3.E4M3 R24, R140, gdesc[UR4], R24, gsb0 ;  /* 0x00e000048c187df3 */ /* 0x000fe20008000818 */
[----:B------:R-:W-:Y:S01]  /*5260*/  FMNMX.FTZ R10, R132, R9, !PT ;  /* 0x00000009840a7209 */ /* 0x000fe20007810000 */
        /* <DEDUP_REMOVED lines=39> */
[----:B------:R-:W-:Y:S01]  /*54e0*/  FSEL R96, R96, -INF , P3 ;  /* 0xff80000060607808 */ /* 0x000fe20001800000 */
[----:B------:R-:W-:-:S02]  /*54f0*/  WARPGROUP.DEPBAR.LE gsb0, 0x0 ;  /* 0x00008000000079c5 */ /* 0x000fc40000010000 */
[----:B------:R-:W-:Y:S01]  /*5500*/  FMNMX.FTZ R9, R93, R10, !PT ;  /* 0x0000000a5d097209 */ /* 0x000fe20007810000 */
[----:B------:R-:W-:Y:S01]  /*5510*/  WARPGROUP.ARRIVE ;  /* 0x00000000000079c5 */ /* 0x000fe20000000000 */
[----:B------:R-:W-:Y:S02]  /*5520*/  ISETP.GT.AND P3, PT, R2, 0x58, PT ;  /* 0x000000580200780c */ /* 0x000fe40003f64270 */
[----:B------:R-:W-:Y:S02]  /*5530*/  FSEL R97, R97, -INF , P4 ;  /* 0xff80000061617808 */ /* 0x000fe40002000000 */
[----:B------:R-:W-:Y:S01]  /*5540*/  FMNMX.FTZ R10, R96, R9, !PT ;  /* 0x00000009600a7209 */ /* 0x000fe20007810000 */
[----:B------:R-:W-:Y:S01]  /*5550*/  QGMMA.64x64x32.F32.E4M3.E4M3 R24, R136, gdesc[UR4], R24, gsb0 ;  /* 0x00e0000488187df3 */ /* 0x000fe20008000818 */
        /* <DEDUP_REMOVED lines=39> */
[----:B------:R-:W-:Y:S02]  /*57d0*/  WARPGROUP.DEPBAR.LE gsb0, 0x0 ;  /* 0x00008000000079c5 */ /* 0x000fe40000010000 */
[----:B------:R-:W-:Y:S02]  /*57e0*/  FSEL R61, R61, -INF , P5 ;  /* 0xff8000003d3d7808 */ /* 0x000fe40002800000 */
[C---:B------:R-:W-:Y:S02]  /*57f0*/  ISETP.GT.AND P3, PT, R2.reuse, 0x90, PT ;  /* 0x000000900200780c */ /* 0x040fe40003f64270 */
[C---:B------:R-:W-:Y:S02]  /*5800*/  ISETP.GT.AND P4, PT, R2.reuse, 0x91, PT ;  /* 0x000000910200780c */ /* 0x040fe40003f84270 */
[C---:B------:R-:W-:Y:S02]  /*5810*/  ISETP.GT.AND P6, PT, R2.reuse, 0x98, PT ;  /* 0x000000980200780c */ /* 0x040fe40003fc4270 */
[----:B------:R-:W-:-:S02]  /*5820*/  ISETP.GT.AND P5, PT, R2, 0x99, PT ;  /* 0x000000990200780c */ /* 0x000fc40003fa4270 */
        /* <DEDUP_REMOVED lines=9> */
[C---:B------:R-:W-:Y:S02]  /*58c0*/  ISETP.GT.AND P5, PT, R0.reuse, RZ, PT ;  /* 0x000000ff0000720c */ /* 0x040fe40003fa4270 */
[----:B------:R-:W-:Y:S02]  /*58d0*/  FMNMX.FTZ R10, R69, R2, !PT ;  /* 0x00000002450a7209 */ /* 0x000fe40007810000 */
[----:B------:R-:W-:-:S02]  /*58e0*/  ISETP.GT.AND P4, PT, R0, 0x1, PT ;  /* 0x000000010000780c */ /* 0x000fc40003f84270 */
[----:B------:R-:W-:Y:S01]  /*58f0*/  FSEL R21, R122, -INF , P5 ;  /* 0xff8000007a157808 */ /* 0x000fe20002800000 */
[----:B------:R-:W0:Y:S01]  /*5900*/  SHFL.BFLY PT, R9, R10, 0x2, 0x1f ;  /* 0x0c401f000a097f89 */ /* 0x000e2200000e0000 */
[C---:B------:R-:W-:Y:S02]  /*5910*/  ISETP.GT.AND P6, PT, R0.reuse, 0x8, PT ;  /* 0x000000080000780c */ /* 0x040fe40003fc4270 */
[----:B------:R-:W-:Y:S02]  /*5920*/  FSEL R123, R123, -INF , P4 ;  /* 0xff8000007b7b7808 */ /* 0x000fe40002000000 */
[----:B------:R-:W-:Y:S02]  /*5930*/  FMNMX.FTZ R20, R21, R6, !PT ;  /* 0x0000000615147209 */ /* 0x000fe40007810000 */
        /* <DEDUP_REMOVED lines=8> */
[----:B------:R-:W-:Y:S02]  /*59c0*/  ISETP.GT.AND P4, PT, R0, 0x19, PT ;  /* 0x000000190000780c */ /* 0x000fe40003f84270 */
[----:B0-----:R-:W-:Y:S01]  /*59d0*/  FMNMX.FTZ R11, R10, R9, !PT ;  /* 0x000000090a0b7209 */ /* 0x001fe20007810000 */
[----:B------:R-:W-:Y:S01]  /*59e0*/  IMAD.U32 R9, RZ, RZ, UR43 ;  /* 0x0000002bff097e24 */ /* 0x000fe2000f8e00ff */
[----:B------:R-:W-:Y:S02]  /*59f0*/  FSEL R134, R134, -INF , P5 ;  /* 0xff80000086867808 */ /* 0x000fe40002800000 */
[----:B------:R-:W-:Y:S01]  /*5a00*/  FSEL R135, R135, -INF , P4 ;  /* 0xff80000087877808 */ /* 0x000fe20002000000 */
[----:B------:R-:W0:Y:S01]  /*5a10*/  SHFL.BFLY PT, R2, R11, 0x1, 0x1f ;  /* 0x0c201f000b027f89 */ /* 0x000e2200000e0000 */
[C---:B------:R-:W-:Y:S02]  /*5a20*/  ISETP.GT.AND P5, PT, R0.reuse, 0x20, PT ;  /* 0x000000200000780c */ /* 0x040fe40003fa4270 */
        /* <DEDUP_REMOVED lines=10> */
[----:B------:R-:W-:Y:S02]  /*5ad0*/  ISETP.GT.AND P5, PT, R0, 0x38, PT ;  /* 0x000000380000780c */ /* 0x000fe40003fa4270 */
[----:B0-----:R-:W-:Y:S02]  /*5ae0*/  FMNMX.FTZ R2, R11, R2, !PT ;  /* 0x000000020b027209 */ /* 0x001fe40007810000 */
[----:B------:R-:W-:-:S02]  /*5af0*/  FSEL R115, R115, -INF , P6 ;  /* 0xff80000073737808 */ /* 0x000fc40003000000 */
[C---:B------:R-:W-:Y:S01]  /*5b00*/  FSETP.NEU.FTZ.AND P3, PT, R2.reuse, -INF , PT ;  /* 0xff8000000200780b */ /* 0x040fe20003f7d000 */
[----:B------:R-:W-:-:S01]  /*5b10*/  FFMA.FTZ R9, R2, R9, -8 ;  /* 0xc100000002097423 */ /* 0x000fc20000010009 */
[----:B------:R-:W-:Y:S02]  /*5b20*/  ISETP.GT.AND P4, PT, R0, 0x39, PT ;  /* 0x000000390000780c */ /* 0x000fe40003f84270 */
[----:B------:R-:W-:Y:S02]  /*5b30*/  FSEL R118, R118, -INF , P5 ;  /* 0xff80000076767808 */ /* 0x000fe40002800000 */
        /* <DEDUP_REMOVED lines=109> */
[----:B------:R-:W-:Y:S01]  /*6210*/  ISETP.GT.AND P5, PT, R0, 0x80, PT ;  /* 0x000000800000780c */ /* 0x000fe20003fa4270 */
        /* <DEDUP_REMOVED lines=22> */
[----:B------:R-:W-:Y:S02]  /*6380*/  ISETP.GT.AND P4, PT, R0, 0x99, PT ;  /* 0x000000990000780c */ /* 0x000fe40003f84270 */
[----:B------:R-:W-:Y:S02]  /*6390*/  FSEL R67, R67, -INF , P6 ;  /* 0xff80000043437808 */ /* 0x000fe40003000000 */
[----:B------:R-:W-:Y:S01]  /*63a0*/  FMNMX.FTZ R0, R66, R125, !PT ;  /* 0x0000007d42007209 */ /* 0x000fe20007810000 */
[----:B------:R-:W-:Y:S01]  /*63b0*/  MUFU.EX2 R109, R109 ;  /* 0x0000006d006d7308 */ /* 0x000fe20000000800 */
[----:B------:R-:W-:Y:S02]  /*63c0*/  FSEL R70, R70, -INF , P5 ;  /* 0xff80000046467808 */ /* 0x000fe40002800000 */
[----:B------:R-:W-:Y:S02]  /*63d0*/  FMNMX.FTZ R125, R67, R0, !PT ;  /* 0x00000000437d7209 */ /* 0x000fe40007810000 */
[----:B------:R-:W-:-:S02]  /*63e0*/  FSEL R71, R71, -INF , P4 ;  /* 0xff80000047477808 */ /* 0x000fc40002000000 */
[----:B------:R-:W-:Y:S01]  /*63f0*/  FMNMX.FTZ R0, R70, R125, !PT ;  /* 0x0000007d46007209 */ /* 0x000fe20007810000 */
[----:B------:R-:W-:Y:S01]  /*6400*/  MUFU.EX2 R108, R108 ;  /* 0x0000006c006c7308 */ /* 0x000fe20000000800 */
[----:B------:R-:W-:Y:S02]  /*6410*/  FSEL R128, R2, RZ, P3 ;  /* 0x000000ff02807208 */ /* 0x000fe40001800000 */
[----:B------:R-:W-:-:S03]  /*6420*/  FMNMX.FTZ R0, R71, R0, !PT ;  /* 0x0000000047007209 */ /* 0x000fc60007810000 */
[----:B------:R-:W-:Y:S02]  /*6430*/  FADD.FTZ R128, -R128, R7 ;  /* 0x0000000780807221 */ /* 0x000fe40000010100 */
[----:B------:R-:W1:Y:S01]  /*6440*/  SHFL.BFLY PT, R125, R0, 0x2, 0x1f ;  /* 0x0c401f00007d7f89 */ /* 0x000e6200000e0000 */
[----:B------:R-:W-:Y:S01]  /*6450*/  MUFU.EX2 R113, R113 ;  /* 0x0000007100717308 */ /* 0x000fe20000000800 */
[----:B------:R-:W-:-:S07]  /*6460*/  FMUL.FTZ R128, R128, UR43 ;  /* 0x0000002b80807c20 */ /* 0x000fce0008410000 */
        /* <DEDUP_REMOVED lines=17> */
[----:B0-----:R-:W-:-:S01]  /*6580*/  FFMA.FTZ R120, R21, UR43, -R116 ;  /* 0x0000002b15787c23 */ /* 0x001fc20008010874 */
[--C-:B------:R-:W-:Y:S01]  /*6590*/  FFMA.FTZ R21, R123, UR43, -R116.reuse ;  /* 0x0000002b7b157c23 */ /* 0x100fe20008010874 */
[----:B------:R-:W-:-:S01]  /*65a0*/  FFMA.FTZ R69, R126, UR43, -R116 ;  /* 0x0000002b7e457c23 */ /* 0x000fc20008010874 */
[----:B------:R-:W-:Y:S01]  /*65b0*/  FFMA.FTZ R123, R130, UR43, -R116 ;  /* 0x0000002b827b7c23 */ /* 0x000fe20008010874 */
[----:B------:R-:W-:-:S01]  /*65c0*/  FADD.FTZ R127, -R127, R6 ;  /* 0x000000067f7f7221 */ /* 0x000fc20000010100 */
[--C-:B------:R-:W-:Y:S01]  /*65d0*/  FFMA.FTZ R129, R94, UR43, -R116.reuse ;  /* 0x0000002b5e817c23 */ /* 0x100fe20008010874 */
[----:B------:R-:W0:Y:S01]  /*65e0*/  MUFU.EX2 R6, R128 ;  /* 0x0000008000067308 */ /* 0x000e220000000800 */
[----:B------:R-:W-:-:S01]  /*65f0*/  FFMA.FTZ R124, R131, UR43, -R116 ;  /* 0x0000002b837c7c23 */ /* 0x000fc20008010874 */
        /* <DEDUP_REMOVED lines=36> */
[--C-:B------:R-:W-:Y:S01]  /*6840*/  FFMA.FTZ R70, R70, UR43, -R116.reuse ;  /* 0x0000002b46467c23 */ /* 0x100fe20008010874 */
[----:B------:R-:W-:-:S01]  /*6850*/  FFMA.FTZ R71, R71, UR43, -R116 ;  /* 0x0000002b47477c23 */ /* 0x000fc20008010874 */
[----:B------:R-:W4:Y:S08]  /*6860*/  MUFU.EX2 R122, R122 ;  /* 0x0000007a007a7308 */ /* 0x000f300000000800 */
[----:B------:R0:W-:Y:S08]  /*6870*/  MUFU.EX2 R7, R129 ;  /* 0x0000008100077308 */ /* 0x0001f00000000800 */
[----:B------:R-:W5:Y:S01]  /*6880*/  MUFU.EX2 R123, R123 ;  /* 0x0000007b007b7308 */ /* 0x000f620000000800 */
[----:B0-----:R-:W-:-:S01]  /*6890*/  FFMA.FTZ R129, R6, R4, R11 ;  /* 0x0000000406817223 */ /* 0x001fc2000001000b */
[----:B-1----:R-:W-:-:S03]  /*68a0*/  FFMA.FTZ R4, R127, R3, R120 ;  /* 0x000000037f047223 */ /* 0x002fc60000010078 */
[----:B------:R-:W-:Y:S01]  /*68b0*/  FADD.FTZ R129, R10, R129 ;  /* 0x000000810a817221 */ /* 0x000fe20000010000 */
[----:B--2---:R-:W-:-:S02]  /*68c0*/  FADD.FTZ R4, R21, R4 ;  /* 0x0000000415047221 */ /* 0x004fc40000010000 */
[----:B------:R-:W0:Y:S01]  /*68d0*/  MUFU.EX2 R124, R124 ;  /* 0x0000007c007c7308 */ /* 0x000e220000000800 */
[----:B------:R-:W-:-:S01]  /*68e0*/  FADD.FTZ R128, R12, R129 ;  /* 0x000000810c807221 */ /* 0x000fc20000010000 */
[----:B---3--:R-:W-:Y:S01]  /*68f0*/  FADD.FTZ R3, R69, R4 ;  /* 0x0000000445037221 */ /* 0x008fe20000010000 */
[----:B------:R-:W-:Y:S02]  /*6900*/  IMAD.U32 R129, RZ, RZ, UR20 ;  /* 0x00000014ff817e24 */ /* 0x000fe4000f8e00ff */
        /* <DEDUP_REMOVED lines=45> */
[----:B0-----:R-:W-:-:S04]  /*6be0*/  FADD.FTZ R128, R91, R128 ;  /* 0x000000805b807221 */ /* 0x001fc80000010000 */
[----:B------:R-:W-:Y:S01]  /*6bf0*/  FADD.FTZ R3, R7, R128 ;  /* 0x0000008007037221 */ /* 0x000fe20000010000 */
[----:B------:R-:W-:-:S02]  /*6c00*/  FADD.FTZ R128, R96, R103 ;  /* 0x0000006760807221 */ /* 0x000fc40000010000 */
        /* <DEDUP_REMOVED lines=82> */
.L_x_12742:
        /* <DEDUP_REMOVED lines=83> */
.L_x_12733:
[----:B------:R-:W-:-:S06]  /*7660*/  UISETP.GE.AND UP0, UPT, UR22, UR42, UPT ;  /* 0x0000002a1600728c */ /* 0x000fcc000bf06270 */
[----:B------:R-:W-:-:S13]  /*7670*/  PLOP3.LUT P2, PT, PT, PT, UP0, 0x80, 0x0 ;  /* 0x000000000000781c */ /* 0x000fda0003f4f008 */
[----:B------:R-:W-:Y:S05]  /*7680*/  @!P2 BRA `(.L_x_12744) ;  /* 0x00000020009ca947 */ /* 0x000fea0003800000 */
[----:B------:R-:W-:Y:S01]  /*7690*/  IMAD.MOV.U32 R6, RZ, RZ, R0 ;  /* 0x000000ffff067224 */ /* 0x000fe200078e0000 */
[----:B------:R-:W-:Y:S01]  /*76a0*/  UMOV UR21, UR48 ;  /* 0x0000003000157c82 */ /* 0x000fe20008000000 */
[----:B------:R-:W-:Y:S01]  /*76b0*/  IMAD.MOV.U32 R7, RZ, RZ, R2 ;  /* 0x000000ffff077224 */ /* 0x000fe200078e0002 */
[----:B------:R-:W-:-:S06]  /*76c0*/  UMOV UR20, UR47 ;  /* 0x0000002f00147c82 */ /* 0x000fcc0008000000 */
.L_x_12754:
[----:B------:R-:W-:-:S04]  /*76d0*/  UIADD3 UR47, UR20, 0x1, URZ ;  /* 0x00000001142f7890 */ /* 0x000fc8000fffe03f */
[----:B------:R-:W-:-:S04]  /*76e0*/  UISETP.NE.AND UP0, UPT, UR47, 0x2, UPT ;  /* 0x000000022f00788c */ /* 0x000fc8000bf05270 */
[----:B------:R-:W-:Y:S02]  /*76f0*/  USEL UR48, URZ, 0x1, UP0 ;  /* 0x000000013f307887 */ /* 0x000fe40008000000 */
[----:B------:R-:W-:Y:S02]  /*7700*/  USEL UR47, UR47, URZ, UP0 ;  /* 0x0000003f2f2f7287 */ /* 0x000fe40008000000 */
[----:B------:R-:W-:Y:S01]  /*7710*/  ULOP3.LUT UR48, UR21, UR48, URZ, 0x3c, !UPT ;  /* 0x0000003015307292 */ /* 0x000fe2000f8e3c3f */
[----:B------:R-:W-:Y:S11]  /*7720*/  @!P1 BRA `(.L_x_12745) ;  /* 0x0000000000049947 */ /* 0x000ff60003800000 */
[----:B------:R-:W-:Y:S01]  /*7730*/  BPT.TRAP 0x1 ;  /* 0x000000040000795c */ /* 0x000fe20000300000 */
.L_x_12745:
[----:B------:R-:W-:Y:S01]  /*7740*/  ULEA UR6, UR47, UR45, 0x3 ;  /* 0x0000002d2f067291 */ /* 0x000fe2000f8e183f */
[----:B------:R-:W-:-:S05]  /*7750*/  IMAD.U32 R0, RZ, RZ, UR48 ;  /* 0x00000030ff007e24 */ /* 0x000fca000f8e00ff */
[----:B------:R-:W-:-:S04]  /*7760*/  SHF.L.U32 R0, R0, 0x1f, RZ ;  /* 0x0000001f00007819 */ /* 0x000fc800000006ff */
[----:B------:R0:W1:Y:S01]  /*7770*/  SYNCS.PHASECHK.TRANS64.TRYWAIT P2, [UR6+0x13230], R0 ;  /* 0x01323000ff0075a7 */ /* 0x0000620008040146 */
[----:B------:R-:W-:Y:S05]  /*7780*/  @!P1 BRA `(.L_x_12746) ;  /* 0x0000000000049947 */ /* 0x000fea0003800000 */
[----:B------:R-:W-:Y:S01]  /*7790*/  BPT.TRAP 0x1 ;  /* 0x000000040000795c */ /* 0x000fe20000300000 */
.L_x_12746:
[----:B-1----:R-:W-:Y:S05]  /*77a0*/  @P2 BRA `(.L_x_12747) ;  /* 0x0000000000082947 */ /* 0x002fea0003800000 */
[----:B------:R-:W1:Y:S02]  /*77b0*/  SYNCS.PHASECHK.TRANS64.TRYWAIT P2, [UR6+0x13230], R0 ;  /* 0x01323000ff0075a7 */ /* 0x000e640008040146 */
[----:B-1----:R-:W-:Y:S05]  /*77c0*/  @!P2 BRA `(.L_x_12748) ;  /* 0x000000ac00b8a947 */ /* 0x002fea0003800000 */
.L_x_12747:
        /* <DEDUP_REMOVED lines=64> */
.L_x_12749:
[----:B------:R-:W-:Y:S01]  /*7bd0*/  ULEA UR11, UR20, UR45, 0x3 ;  /* 0x0000002d140b7291 */ /* 0x000fe2000f8e183f */
[----:B01----:R-:W-:-:S05]  /*7be0*/  IMAD.U32 R0, RZ, RZ, UR21 ;  /* 0x00000015ff007e24 */ /* 0x003fca000f8e00ff */
[----:B------:R-:W-:-:S04]  /*7bf0*/  SHF.L.U32 R0, R0, 0x1f, RZ ;  /* 0x0000001f00007819 */ /* 0x000fc800000006ff */
[----:B------:R0:W1:Y:S01]  /*7c00*/  SYNCS.PHASECHK.TRANS64.TRYWAIT P2, [UR11+0x13250], R0 ;  /* 0x01325000ff0075a7 */ /* 0x000062000804014b */
[----:B------:R-:W-:Y:S05]  /*7c10*/  @!P1 BRA `(.L_x_12750) ;  /* 0x0000000000049947 */ /* 0x000fea0003800000 */
[----:B------:R-:W-:Y:S01]  /*7c20*/  BPT.TRAP 0x1 ;  /* 0x000000040000795c */ /* 0x000fe20000300000 */
.L_x_12750:
[----:B-1----:R-:W-:Y:S05]  /*7c30*/  @P2 BRA `(.L_x_12751) ;  /* 0x0000000000082947 */ /* 0x002fea0003800000 */
[----:B------:R-:W1:Y:S02]  /*7c40*/  SYNCS.PHASECHK.TRANS64.TRYWAIT P2, [UR11+0x13250], R0 ;  /* 0x01325000ff0075a7 */ /* 0x000e64000804014b */
[----:B-1----:R-:W-:Y:S05]  /*7c50*/  @!P2 BRA `(.L_x_12752) ;  /* 0x000000a800aca947 */ /* 0x002fea0003800000 */
.L_x_12751:
[----:B01----:R-:W-:Y:S01]  /*7c60*/  FMNMX.FTZ R0, R120, R7, !PT ;  /* 0x0000000778007209 */ /* 0x003fe20007810000 */
[----:B------:R-:W-:Y:S01]  /*7c70*/  UIADD3 UR6, UR45, 0x1000, URZ ;  /* 0x000010002d067890 */ /* 0x000fe2000fffe03f */
[----:B------:R-:W-:Y:S01]  /*7c80*/  WARPGROUP.ARRIVE ;  /* 0x00000000000079c5 */ /* 0x000fe20000000000 */
[----:B------:R-:W-:Y:S01]  /*7c90*/  UMOV UR7, 0xc0000010 ;  /* 0xc000001000077882 */ /* 0x000fe20000000000 */
[----:B------:R-:W-:Y:S01]  /*7ca0*/  FMNMX.FTZ R9, R121, R0, !PT ;  /* 0x0000000079097209 */ /* 0x000fe20007810000 */
[----:B------:R-:W-:Y:S01]  /*7cb0*/  USHF.R.U32.HI UR6, URZ, 0x4, UR6 ;  /* 0x000000043f067899 */ /* 0x000fe20008011606 */
[----:B------:R-:W-:-:S03]  /*7cc0*/  FMNMX.FTZ R0, R122, R6, !PT ;  /* 0x000000067a007209 */ /* 0x000fc60007810000 */
[----:B------:R-:W-:Y:S01]  /*7cd0*/  ULOP3.LUT UR6, UR6, 0x3fff, URZ, 0xc0, !UPT ;  /* 0x00003fff06067892 */ /* 0x000fe2000f8ec03f */
[----:B------:R-:W-:Y:S02]  /*7ce0*/  FMNMX.FTZ R11, R123, R0, !PT ;  /* 0x000000007b0b7209 */ /* 0x000fe40007810000 */
[----:B------:R-:W-:Y:S01]  /*7cf0*/  FMNMX.FTZ R0, R124, R9, !PT ;  /* 0x000000097c007209 */ /* 0x000fe20007810000 */
[----:B------:R-:W-:Y:S01]  /*7d00*/  ULOP3.LUT UR6, UR6, 0x10000, URZ, 0xfc, !UPT ;  /* 0x0001000006067892 */ /* 0x000fe2000f8efc3f */
[----:B------:R-:W-:Y:S02]  /*7d10*/  FMNMX.FTZ R2, R126, R11, !PT ;  /* 0x0000000b7e027209 */ /* 0x000fe40007810000 */
[----:B------:R-:W-:Y:S01]  /*7d20*/  FMNMX.FTZ R9, R125, R0, !PT ;  /* 0x000000007d097209 */ /* 0x000fe20007810000 */
[----:B------:R-:W-:Y:S01]  /*7d30*/  UIMAD UR10, UR20, 0x280, UR6 ;  /* 0x00000280140a78a4 */ /* 0x000fe2000f8e0206 */
[----:B------:R-:W-:Y:S02]  /*7d40*/  FMNMX.FTZ R11, R127, R2, !PT ;  /* 0x000000027f0b7209 */ /* 0x000fe40007810000 */
[----:B------:R-:W-:-:S02]  /*7d50*/  FMNMX.FTZ R0, R128, R9, !PT ;  /* 0x0000000980007209 */ /* 0x000fc40007810000 */
[----:B------:R-:W-:Y:S02]  /*7d60*/  FMNMX.FTZ R2, R130, R11, !PT ;  /* 0x0000000b82027209 */ /* 0x000fe40007810000 */
[----:B------:R-:W-:Y:S01]  /*7d70*/  FMNMX.FTZ R9, R129, R0, !PT ;  /* 0x0000000081097209 */ /* 0x000fe20007810000 */
[----:B------:R-:W-:Y:S01]  /*7d80*/  UMOV UR6, UR10 ;  /* 0x0000000a00067c82 */ /* 0x000fe20008000000 */
[----:B------:R-:W-:Y:S01]  /*7d90*/  FMNMX.FTZ R11, R131, R2, !PT ;  /* 0x00000002830b7209 */ /* 0x000fe20007810000 */
[----:B------:R-:W-:Y:S01]  /*7da0*/  QGMMA.64x64x32.F32.E4M3.E4M3 R24, R152, gdesc[UR4], R24, gsb0 ;  /* 0x00e0000498187df3 */ /* 0x000fe20008000818 */
        /* <DEDUP_REMOVED lines=42> */
[----:B------:R-:W-:Y:S01]  /*8050*/  FMNMX.FTZ R11, R75, R2, !PT ;  /* 0x000000024b0b7209 */ /* 0x000fe20007810000 */
[----:B------:R-:W-:Y:S01]  /*8060*/  WARPGROUP.ARRIVE ;  /* 0x00000000000079c5 */ /* 0x000fe20000000000 */
[----:B------:R-:W-:Y:S02]  /*8070*/  FMNMX.FTZ R0, R76, R9, !PT ;  /* 0x000000094c007209 */ /* 0x000fe40007810000 */
[----:B------:R-:W-:Y:S02]  /*8080*/  FMNMX.FTZ R2, R78, R11, !PT ;  /* 0x0000000b4e027209 */ /* 0x000fe40007810000 */
        /* <DEDUP_REMOVED lines=31> */
[----:B0-----:R-:W-:Y:S01]  /*8280*/  FMNMX.FTZ R11, R8, R11, !PT ;  /* 0x0000000b080b7209 */ /* 0x001fe20007810000 */
[----:B------:R-:W-:Y:S02]  /*8290*/  WARPGROUP.DEPBAR.LE gsb0, 0x0 ;  /* 0x00008000000079c5 */ /* 0x000fe40000010000 */
[----:B------:R-:W-:Y:S02]  /*82a0*/  WARPGROUP.ARRIVE ;  /* 0x00000000000079c5 */ /* 0x000fe40000000000 */
[----:B------:R-:W0:Y:S01]  /*82b0*/  SHFL.BFLY PT, R2, R11, 0x1, 0x1f ;  /* 0x0c201f000b027f89 */ /* 0x000e2200000e0000 */
[----:B-1----:R-:W-:Y:S01]  /*82c0*/  FMNMX.FTZ R10, R9, R0, !PT ;  /* 0x00000000090a7209 */ /* 0x002fe20007810000 */
[----:B------:R-:W-:-:S02]  /*82d0*/  IMAD.U32 R9, RZ, RZ, UR43 ;  /* 0x0000002bff097e24 */ /* 0x000fc4000f8e00ff */
[----:B------:R-:W-:Y:S02]  /*82e0*/  QGMMA.64x64x32.F32.E4M3.E4M3 R24, R144, gdesc[UR4], R24, gsb0 ;  /* 0x00e0000490187df3 */ /* 0x000fe40008000818 */
[----:B------:R-:W1:Y:S01]  /*82f0*/  SHFL.BFLY PT, R13, R10, 0x1, 0x1f ;  /* 0x0c201f000a0d7f89 */ /* 0x000e6200000e0000 */
[----:B------:R-:W-:Y:S01]  /*8300*/  UIADD3 UR6, UR10, 0x180, URZ ;  /* 0x000001800a067890 */ /* 0x000fe2000fffe03f */
[----:B------:R-:W-:Y:S01]  /*8310*/  UMOV UR7, 0xc0000010 ;  /* 0xc000001000077882 */ /* 0x000fe20000000000 */
[----:B0-----:R-:W-:-:S05]  /*8320*/  FMNMX.FTZ R2, R11, R2, !PT ;  /* 0x000000020b027209 */ /* 0x001fca0007810000 */
[----:B------:R-:W-:Y:S01]  /*8330*/  FFMA.FTZ R8, R2, R9, -8 ;  /* 0xc100000002087423 */ /* 0x000fe20000010009 */
[----:B-1----:R-:W-:Y:S01]  /*8340*/  FMNMX.FTZ R0, R10, R13, !PT ;  /* 0x0000000d0a007209 */ /* 0x002fe20007810000 */
[----:B------:R-:W-:Y:S02]  /*8350*/  FADD.FTZ R7, -R2, R7 ;  /* 0x0000000702077221 */ /* 0x000fe40000010100 */
        /* <DEDUP_REMOVED lines=43> */
[----:B------:R-:W-:Y:S01]  /*8610*/  FMUL.FTZ R7, R7, UR43 ;  /* 0x0000002b07077c20 */ /* 0x000fe20008410000 */
[----:B------:R-:W-:Y:S01]  /*8620*/  MUFU.EX2 R10, R10 ;  /* 0x0000000a000a7308 */ /* 0x000fe20000000800 */
[----:B------:R-:W-:Y:S01]  /*8630*/  FMUL.FTZ R6, R6, UR43 ;  /* 0x0000002b06067c20 */ /* 0x000fe20008410000 */
[--C-:B------:R-:W-:Y:S01]  /*8640*/  FFMA.FTZ R117, R122, UR43, -R8.reuse ;  /* 0x0000002b7a757c23 */ /* 0x100fe20008010808 */
[----:B------:R-:W-:-:S01]  /*8650*/  FFMA.FTZ R120, R123, UR43, -R8 ;  /* 0x0000002b7b787c23 */ /* 0x000fc20008010808 */
[--C-:B------:R-:W-:Y:S01]  /*8660*/  FFMA.FTZ R121, R126, UR43, -R8.reuse ;  /* 0x0000002b7e797c23 */ /* 0x100fe20008010808 */
[----:B------:R-:W-:-:S01]  /*8670*/  FFMA.FTZ R122, R127, UR43, -R8 ;  /* 0x0000002b7f7a7c23 */ /* 0x000fc20008010808 */
[----:B------:R-:W-:-:S02]  /*8680*/  WARPGROUP.DEPBAR.LE gsb0, 0x0 ;  /* 0x00008000000079c5 */ /* 0x000fc40000010000 */
[----:B------:R-:W0:Y:S01]  /*8690*/  MUFU.EX2 R7, R7 ;  /* 0x0000000700077308 */ /* 0x000e220000000800 */
[----:B------:R-:W-:Y:S01]  /*86a0*/  WARPGROUP.ARRIVE ;  /* 0x00000000000079c5 */ /* 0x000fe20000000000 */
[--C-:B------:R-:W-:Y:S01]  /*86b0*/  FFMA.FTZ R123, R130, UR43, -R8.reuse ;  /* 0x0000002b827b7c23 */ /* 0x100fe20008010808 */
[----:B------:R-:W-:-:S01]  /*86c0*/  FFMA.FTZ R124, R131, UR43, -R8 ;  /* 0x0000002b837c7c23 */ /* 0x000fc20008010808 */
[--C-:B------:R-:W-:Y:S01]  /*86d0*/  FFMA.FTZ R125, R134, UR43, -R8.reuse ;  /* 0x0000002b867d7c23 */ /* 0x100fe20008010808 */
[----:B------:R-:W-:-:S01]  /*86e0*/  FFMA.FTZ R126, R135, UR43, -R8 ;  /* 0x0000002b877e7c23 */ /* 0x000fc20008010808 */
[--C-:B------:R-:W-:Y:S01]  /*86f0*/  FFMA.FTZ R106, R106, UR43, -R8.reuse ;  /* 0x0000002b6a6a7c23 */ /* 0x100fe20008010808 */
[----:B------:R-:W-:Y:S01]  /*8700*/  QGMMA.64x64x32.F32.E4M3.E4M3 R24, R140, gdesc[UR4], R24, gsb0 ;  /* 0x00e000048c187df3 */ /* 0x000fe20008000818 */
        /* <DEDUP_REMOVED lines=55> */
[----:B------:R-:W-:Y:S06]  /*8a80*/  QGMMA.64x64x32.F32.E4M3.E4M3 R24, R136, gdesc[UR4], R24, gsb0 ;  /* 0x00e0000488187df3 */ /* 0x000fec0008000818 */
        /* <DEDUP_REMOVED lines=105> */
[----:B------:R-:W-:-:S05]  /*9120*/  IMAD.U32 R3, RZ, RZ, UR47 ;  /* 0x0000002fff037e24 */ /* 0x000fca000f8e00ff */
[----:B------:R-:W-:Y:S01]  /*9130*/  @!P0 LEA R3, R3, UR45, 0x3 ;  /* 0x0000002d03038c11 */ /* 0x000fe2000f8e18ff */
[----:B------:R-:W2:Y:S01]  /*9140*/  MUFU.EX2 R87, R87 ;  /* 0x0000005700577308 */ /* 0x000ea20000000800 */
[----:B-1----:R-:W-:-:S03]  /*9150*/  FADD.FTZ R128, R86, R127 ;  /* 0x0000007f56807221 */ /* 0x002fc60000010000 */
[----:B------:R-:W-:-:S04]  /*9160*/  @!P0 VIADD R3, R3, 0x13240 ;  /* 0x0001324003038836 */ /* 0x000fc80000000000 */
[----:B------:R-:W1:Y:S01]  /*9170*/  MUFU.EX2 R56, R56 ;  /* 0x0000003800387308 */ /* 0x000e620000000800 */
[----:B0-----:R-:W-:-:S01]  /*9180*/  FADD.FTZ R127, R85, R4 ;  /* 0x00000004557f7221 */ /* 0x001fc20000010000 */
[----:B------:R-:W-:-:S04]  /*9190*/  @!P0 PRMT R3, RZ, 0x654, R3 ;  /* 0x00000654ff038816 */ /* 0x000fc80000000003 */
[----:B------:R0:W-:Y:S02]  /*91a0*/  @!P0 SYNCS.ARRIVE.TRANS64.RED.A1T0 RZ, [R3+URZ], RZ ;  /* 0x000000ff03ff89a7 */ /* 0x0001e4000810043f */
        /* <DEDUP_REMOVED lines=34> */
.L_x_12753:
        /* <DEDUP_REMOVED lines=83> */
.L_x_12744:
[----:B------:R-:W-:Y:S06]  /*9900*/  BAR.ARV 0x8, 0x200 ;  /* 0x0208000000007b1d */ /* 0x000fec0000002000 */
[----:B------:R-:W-:Y:S05]  /*9910*/  @!P1 BRA `(.L_x_12755) ;  /* 0x0000000000049947 */ /* 0x000fea0003800000 */
[----:B------:R-:W-:Y:S01]  /*9920*/  BPT.TRAP 0x1 ;  /* 0x000000040000795c */ /* 0x000fe20000300000 */
.L_x_12755:
[----:B------:R-:W-:Y:S01]  /*9930*/  ULEA UR5, UR47, UR45, 0x3 ;  /* 0x0000002d2f057291 */ /* 0x000fe2000f8e183f */
[----:B------:R-:W-:-:S05]  /*9940*/  IMAD.U32 R5, RZ, RZ, UR48 ;  /* 0x00000030ff057e24 */ /* 0x000fca000f8e00ff */
[----:B------:R-:W-:-:S04]  /*9950*/  SHF.L.U32 R5, R5, 0x1f, RZ ;  /* 0x0000001f05057819 */ /* 0x000fc800000006ff */
[----:B------:R0:W1:Y:S01]  /*9960*/  SYNCS.PHASECHK.TRANS64.TRYWAIT P0, [UR5+0x13250], R5 ;  /* 0x01325005ff0075a7 */ /* 0x0000620008000145 */
[----:B------:R-:W-:Y:S05]  /*9970*/  @!P1 BRA `(.L_x_12756) ;  /* 0x0000000000049947 */ /* 0x000fea0003800000 */
[----:B------:R-:W-:Y:S01]  /*9980*/  BPT.TRAP 0x1 ;  /* 0x000000040000795c */ /* 0x000fe20000300000 */
.L_x_12756:
[----:B-1----:R-:W-:Y:S05]  /*9990*/  @P0 BRA `(.L_x_12757) ;  /* 0x0000000000080947 */ /* 0x002fea0003800000 */
[----:B------:R-:W1:Y:S02]  /*99a0*/  SYNCS.PHASECHK.TRANS64.TRYWAIT P0, [UR5+0x13250], R5 ;  /* 0x01325005ff0075a7 */ /* 0x000e640008000145 */
[----:B-1----:R-:W-:Y:S05]  /*99b0*/  @!P0 BRA `(.L_x_12758) ;  /* 0x0000008c006c8947 */ /* 0x002fea0003800000 */
.L_x_12757:
        /* <DEDUP_REMOVED lines=10> */
[----:B------:R-:W1:Y:S01]  /*9a60*/  @P0 LDC.64 R8, c[0x0][0x9c8] ;  /* 0x00027200ff080b82 */ /* 0x000e620000000a00 */
[----:B------:R-:W-:Y:S02]  /*9a70*/  UMOV UR6, UR4 ;  /* 0x0000000400067c82 */ /* 0x000fe40008000000 */
[----:B------:R-:W-:Y:S05]  /*9a80*/  QGMMA.64x64x32.F32.E4M3.E4M3 R24, R152, gdesc[UR4], R24, gsb0 ;  /* 0x00e0000498187df3 */ /* 0x000fea0008000818 */
        /* <DEDUP_REMOVED lines=8> */
[----:B------:R-:W-:Y:S01]  /*9b10*/  @P0 LEA.HI.X R9, R6, UR9, R5, 0x2, P2 ;  /* 0x0000000906090c11 */ /* 0x000fe200090f1405 */
[----:B------:R-:W-:Y:S01]  /*9b20*/  IMAD.MOV.U32 R5, RZ, RZ, 0x3f800000 ;  /* 0x3f800000ff057424 */ /* 0x000fe200078e00ff */
[----:B------:R-:W-:-:S05]  /*9b30*/  UIADD3 UR6, UR4, 0x80, URZ ;  /* 0x0000008004067890 */ /* 0x000fca000fffe03f */
        /* <DEDUP_REMOVED lines=13> */
[----:B0-----:R-:W0:Y:S01]  /*9c10*/  SHFL.BFLY PT, R8, R3, 0x2, 0x1f ;  /* 0x0c401f0003087f89 */ /* 0x001e2200000e0000 */
[----:B------:R-:W-:Y:S02]  /*9c20*/  WARPGROUP.DEPBAR.LE gsb0, 0x0 ;  /* 0x00008000000079c5 */ /* 0x000fe40000010000 */
[----:B------:R-:W-:-:S06]  /*9c30*/  WARPGROUP.ARRIVE ;  /* 0x00000000000079c5 */ /* 0x000fcc0000000000 */
[----:B------:R-:W-:Y:S01]  /*9c40*/  QGMMA.64x64x32.F32.E4M3.E4M3 R24, R140, gdesc[UR4], R24, gsb0 ;  /* 0x00e000048c187df3 */ /* 0x000fe20008000818 */
[----:B-1----:R-:W-:-:S01]  /*9c50*/  FADD.FTZ R7, R7, R4 ;  /* 0x0000000407077221 */ /* 0x002fc20000010000 */
[----:B------:R-:W-:Y:S01]  /*9c60*/  UIADD3 UR6, UR4, 0x200, URZ ;  /* 0x0000020004067890 */ /* 0x000fe2000fffe03f */
[----:B0-----:R-:W-:-:S01]  /*9c70*/  FADD.FTZ R8, R8, R3 ;  /* 0x0000000308087221 */ /* 0x001fc20000010000 */
        /* <DEDUP_REMOVED lines=35> */
.L_x_12759:
        /* <DEDUP_REMOVED lines=42> */
.L_x_12726:
        /* <DEDUP_REMOVED lines=21> */
[----:B------:R-:W0:Y:S01]  /*a2a0*/  S2R R13, SR_SWINHI ;  /* 0x00000000000d7919 */ /* 0x000e220000002f00 */
[----:B------:R-:W-:-:S03]  /*a2b0*/  ULDC.64 UR8, c[0x0][0xc00] ;  /* 0x0003000000087ab9 */ /* 0x000fc60000000a00 */
[----:B------:R2:W3:Y:S01]  /*a2c0*/  LDG.E.CONSTANT R11, desc[UR54][R2.64] ;  /* 0x00000036020b7981 */ /* 0x0004e2000c1e9900 */
[----:B------:R-:W-:Y:S01]  /*a2d0*/  LOP3.LUT P0, R10, R10, 0x3, RZ, 0xc0, !PT ;  /* 0x000000030a0a7812 */ /* 0x000fe2000780c0ff */
[----:B------:R-:W-:-:S03]  /*a2e0*/  UIMAD.WIDE UR8, UR36, 0x4, UR8 ;  /* 0x00000004240878a5 */ /* 0x000fc6000f8e0208 */
        /* <DEDUP_REMOVED lines=34> */
[----:B--2---:R-:W-:Y:S01]  /*a510*/  IMAD.WIDE R2, R12, 0x2, R42 ;  /* 0x000000020c027825 */ /* 0x004fe200078e022a */
[----:B------:R-:W-:Y:S02]  /*a520*/  SEL R12, R38, R39, P0 ;  /* 0x00000027260c7207 */ /* 0x000fe40000000000 */
[C---:B------:R-:W-:Y:S02]  /*a530*/  IADD3 R9, P3, R2.reuse, 0x20, RZ ;  /* 0x0000002002097810 */ /* 0x040fe40007f7e0ff */
[----:B------:R-:W-:-:S02]  /*a540*/  LOP3.LUT R7, R2, 0x380, RZ, 0xc0, !PT ;  /* 0x0000038002077812 */ /* 0x000fc400078ec0ff */
[C---:B------:R-:W-:Y:S02]  /*a550*/  IADD3 R13, P2, R2.reuse, 0x40, RZ ;  /* 0x00000040020d7810 */ /* 0x040fe40007f5e0ff */
[----:B------:R-:W-:Y:S02]  /*a560*/  LOP3.LUT R8, R9, 0x380, RZ, 0xc0, !PT ;  /* 0x0000038009087812 */ /* 0x000fe400078ec0ff */
[----:B------:R-:W-:Y:S02]  /*a570*/  IADD3 R30, P1, R2, 0x60, RZ ;  /* 0x00000060021e7810 */ /* 0x000fe40007f3e0ff */
[----:B------:R-:W-:Y:S02]  /*a580*/  SHF.R.U64 R7, R7, 0x3, RZ ;  /* 0x0000000307077819 */ /* 0x000fe400000012ff */
[----:B------:R-:W-:Y:S01]  /*a590*/  LOP3.LUT R4, R13, 0x380, RZ, 0xc0, !PT ;  /* 0x000003800d047812 */ /* 0x000fe200078ec0ff */
[----:B------:R-:W-:Y:S01]  /*a5a0*/  IMAD.X R5, RZ, RZ, R3, P1 ;  /* 0x000000ffff057224 */ /* 0x000fe200008e0603 */
[----:B------:R-:W-:-:S02]  /*a5b0*/  SHF.R.U64 R8, R8, 0x3, RZ ;  /* 0x0000000308087819 */ /* 0x000fc400000012ff */
[----:B------:R-:W-:Y:S02]  /*a5c0*/  LOP3.LUT R15, R30, 0x380, RZ, 0xc0, !PT ;  /* 0x000003801e0f7812 */ /* 0x000fe400078ec0ff */
[----:B------:R-:W-:Y:S01]  /*a5d0*/  LOP3.LUT R2, R7, R2, RZ, 0x3c, !PT ;  /* 0x0000000207027212 */ /* 0x000fe200078e3cff */
[--C-:B------:R-:W-:Y:S01]  /*a5e0*/  IMAD.X R7, RZ, RZ, R3.reuse, P2 ;  /* 0x000000ffff077224 */ /* 0x100fe200010e0603 */
[----:B------:R-:W-:Y:S02]  /*a5f0*/  SHF.R.U64 R4, R4, 0x3, RZ ;  /* 0x0000000304047819 */ /* 0x000fe400000012ff */
[----:B------:R-:W-:Y:S01]  /*a600*/  LOP3.LUT R8, R8, R9, RZ, 0x3c, !PT ;  /* 0x0000000908087212 */ /* 0x000fe200078e3cff */
[----:B------:R-:W-:Y:S01]  /*a610*/  IMAD.X R9, RZ, RZ, R3, P3 ;  /* 0x000000ffff097224 */ /* 0x000fe200018e0603 */
[----:B------:R-:W-:Y:S02]  /*a620*/  SHF.R.U64 R15, R15, 0x3, RZ ;  /* 0x000000030f0f7819 */ /* 0x000fe400000012ff */
[----:B------:R-:W-:-:S02]  /*a630*/  MOV R67, R2 ;  /* 0x0000000200437202 */ /* 0x000fc40000000f00 */
[----:B------:R-:W-:Y:S02]  /*a640*/  LOP3.LUT R6, R4, R13, RZ, 0x3c, !PT ;  /* 0x0000000d04067212 */ /* 0x000fe400078e3cff */
[----:B------:R-:W-:Y:S02]  /*a650*/  LOP3.LUT R4, R15, R30, RZ, 0x3c, !PT ;  /* 0x0000001e0f047212 */ /* 0x000fe400078e3cff */
[----:B------:R-:W-:Y:S02]  /*a660*/  MOV R30, R6 ;  /* 0x00000006001e7202 */ /* 0x000fe40000000f00 */
[----:B------:R-:W-:Y:S02]  /*a670*/  MOV R65, R4 ;  /* 0x0000000400417202 */ /* 0x000fe40000000f00 */
[----:B------:R-:W-:Y:S02]  /*a680*/  MOV R66, R8 ;  /* 0x0000000800427202 */ /* 0x000fe40000000f00 */
[----:B---3--:R-:W-:Y:S01]  /*a690*/  LOP3.LUT R3, R11, 0x2, RZ, 0x3c, !PT ;  /* 0x000000020b037812 */ /* 0x008fe200078e3cff */
[----:B------:R-:W-:Y:S04]  /*a6a0*/  SHFL.IDX PT, R46, R96, R11, 0x1c1f ;  /* 0x001c1f0b602e7589 */ /* 0x000fe800000e0000 */
[----:B------:R-:W0:Y:S04]  /*a6b0*/  SHFL.IDX PT, R47, R92, R3, 0x1c1f ;  /* 0x001c1f035c2f7589 */ /* 0x000e2800000e0000 */
[----:B------:R-:W-:Y:S04]  /*a6c0*/  SHFL.IDX PT, R38, R68, R11, 0x1c1f ;  /* 0x001c1f0b44267589 */ /* 0x000fe800000e0000 */
[----:B------:R1:W-:Y:S04]  /*a6d0*/  SHFL.IDX PT, R39, R62, R3, 0x1c1f ;  /* 0x001c1f033e277589 */ /* 0x0003e800000e0000 */
[----:B------:R-:W-:Y:S04]  /*a6e0*/  SHFL.IDX PT, R54, R88, R11, 0x1c1f ;  /* 0x001c1f0b58367589 */ /* 0x000fe800000e0000 */
[----:B------:R-:W2:Y:S01]  /*a6f0*/  SHFL.IDX PT, R55, R84, R3, 0x1c1f ;  /* 0x001c1f0354377589 */ /* 0x000ea200000e0000 */
[----:B-1----:R-:W-:-:S03]  /*a700*/  IMAD.U32 R62, RZ, RZ, UR8 ;  /* 0x00000008ff3e7e24 */ /* 0x002fc6000f8e00ff */
[----:B------:R0:W-:Y:S04]  /*a710*/  SHFL.IDX PT, R34, R44, R11, 0x1c1f ;  /* 0x001c1f0b2c227589 */ /* 0x0001e800000e0000 */
[----:B------:R-:W-:Y:S04]  /*a720*/  SHFL.IDX PT, R35, R48, R3, 0x1c1f ;  /* 0x001c1f0330237589 */ /* 0x000fe800000e0000 */
[----:B------:R-:W-:Y:S01]  /*a730*/  SHFL.IDX PT, R2, R98, R11, 0x1c1f ;  /* 0x001c1f0b62027589 */ /* 0x000fe200000e0000 */
[----:B0-----:R-:W-:-:S03]  /*a740*/  SEL R44, R46, R47, P0 ;  /* 0x0000002f2e2c7207 */ /* 0x001fc60000000000 */
[----:B------:R-:W-:Y:S01]  /*a750*/  SHFL.IDX PT, R52, R80, R11, 0x1c1f ;  /* 0x001c1f0b50347589 */ /* 0x000fe200000e0000 */
[----:B------:R-:W-:-:S03]  /*a760*/  SEL R46, R47, R46, P0 ;  /* 0x0000002e2f2e7207 */ /* 0x000fc60000000000 */
[----:B------:R-:W0:Y:S04]  /*a770*/  SHFL.IDX PT, R5, R94, R3, 0x1c1f ;  /* 0x001c1f035e057589 */ /* 0x000e2800000e0000 */
[----:B------:R-:W-:Y:S01]  /*a780*/  SHFL.IDX PT, R10, R10, R11, 0x1c1f ;  /* 0x001c1f0b0a0a7589 */ /* 0x000fe200000e0000 */
[----:B--2---:R-:W-:Y:S02]  /*a790*/  SEL R50, R54, R55, P0 ;  /* 0x0000003736327207 */ /* 0x004fe40000000000 */
[----:B------:R-:W-:Y:S01]  /*a7a0*/  SEL R54, R55, R54, P0 ;  /* 0x0000003637367207 */ /* 0x000fe20000000000 */
[----:B------:R-:W1:Y:S04]  /*a7b0*/  SHFL.IDX PT, R53, R76, R3, 0x1c1f ;  /* 0x001c1f034c357589 */ /* 0x000e6800000e0000 */
[----:B------:R-:W-:Y:S04]  /*a7c0*/  SHFL.IDX PT, R28, R28, R11, 0x1c1f ;  /* 0x001c1f0b1c1c7589 */ /* 0x000fe800000e0000 */
[----:B------:R-:W2:Y:S04]  /*a7d0*/  SHFL.IDX PT, R15, R64, R3, 0x1c1f ;  /* 0x001c1f03400f7589 */ /* 0x000ea800000e0000 */
[----:B------:R3:W-:Y:S04]  /*a7e0*/  SHFL.IDX PT, R29, R36, R3, 0x1c1f ;  /* 0x001c1f03241d7589 */ /* 0x0007e800000e0000 */
[----:B------:R-:W-:Y:S01]  /*a7f0*/  SHFL.IDX PT, R4, R90, R11, 0x1c1f ;  /* 0x001c1f0b5a047589 */ /* 0x000fe200000e0000 */
[----:B0-----:R-:W-:-:S02]  /*a800*/  SEL R45, R2, R5, P0 ;  /* 0x00000005022d7207 */ /* 0x001fc40000000000 */
[----:B------:R-:W-:Y:S01]  /*a810*/  SEL R47, R5, R2, P0 ;  /* 0x00000002052f7207 */ /* 0x000fe20000000000 */
[----:B------:R-:W-:Y:S01]  /*a820*/  SHFL.IDX PT, R60, R60, R11, 0x1c1f ;  /* 0x001c1f0b3c3c7589 */ /* 0x000fe200000e0000 */
[----:B---3--:R-:W-:-:S03]  /*a830*/  SEL R36, R34, R35, P0 ;  /* 0x0000002322247207 */ /* 0x008fc60000000000 */
[----:B------:R-:W0:Y:S01]  /*a840*/  SHFL.IDX PT, R7, R86, R3, 0x1c1f ;  /* 0x001c1f0356077589 */ /* 0x000e2200000e0000 */
[----:B-1----:R-:W-:Y:S02]  /*a850*/  SEL R48, R52, R53, P0 ;  /* 0x0000003534307207 */ /* 0x002fe40000000000 */
[----:B------:R-:W-:Y:S01]  /*a860*/  SEL R34, R35, R34, P0 ;  /* 0x0000002223227207 */ /* 0x000fe20000000000 */
[----:B------:R-:W-:Y:S01]  /*a870*/  SHFL.IDX PT, R12, R12, R11, 0x1c1f ;  /* 0x001c1f0b0c0c7589 */ /* 0x000fe200000e0000 */
[----:B------:R-:W-:-:S03]  /*a880*/  SEL R52, R53, R52, P0 ;  /* 0x0000003435347207 */ /* 0x000fc60000000000 */
[----:B------:R-:W1:Y:S01]  /*a890*/  SHFL.IDX PT, R61, R70, R3, 0x1c1f ;  /* 0x001c1f03463d7589 */ /* 0x000e6200000e0000 */
[----:B--2---:R-:W-:-:S03]  /*a8a0*/  SEL R41, R10, R15, P0 ;  /* 0x0000000f0a297207 */ /* 0x004fc60000000000 */
[----:B------:R1:W2:Y:S04]  /*a8b0*/  SHFL.IDX PT, R21, R58, R3, 0x1c1f ;  /* 0x001c1f033a157589 */ /* 0x0002a800000e0000 */
[----:B------:R-:W-:Y:S04]  /*a8c0*/  SHFL.IDX PT, R6, R82, R11, 0x1c1f ;  /* 0x001c1f0b52067589 */ /* 0x000fe800000e0000 */
[----:B------:R-:W3:Y:S04]  /*a8d0*/  SHFL.IDX PT, R9, R78, R3, 0x1c1f ;  /* 0x001c1f034e097589 */ /* 0x000ee800000e0000 */
[----:B------:R-:W-:Y:S01]  /*a8e0*/  SHFL.IDX PT, R14, R14, R11, 0x1c1f ;  /* 0x001c1f0b0e0e7589 */ /* 0x000fe200000e0000 */
[----:B0-----:R-:W-:-:S02]  /*a8f0*/  SEL R51, R4, R7, P0 ;  /* 0x0000000704337207 */ /* 0x001fc40000000000 */
[----:B------:R-:W-:Y:S01]  /*a900*/  SEL R55, R7, R4, P0 ;  /* 0x0000000407377207 */ /* 0x000fe20000000000 */
[----:B------:R0:W4:Y:S01]  /*a910*/  SHFL.IDX PT, R25, R40, R3, 0x1c1f ;  /* 0x001c1f0328197589 */ /* 0x00012200000e0000 */
[----:B------:R-:W-:-:S03]  /*a920*/  F2FP.BF16.F32.PACK_AB R4, R45, R44 ;  /* 0x0000002c2d04723e */ /* 0x000fc600000010ff */
[----:B------:R-:W-:Y:S01]  /*a930*/  SHFL.IDX PT, R8, R74, R11, 0x1c1f ;  /* 0x001c1f0b4a087589 */ /* 0x000fe200000e0000 */
[----:B-1----:R-:W-:Y:S02]  /*a940*/  SEL R58, R60, R61, P0 ;  /* 0x0000003d3c3a7207 */ /* 0x002fe40000000000 */
[----:B------:R-:W-:Y:S01]  /*a950*/  SEL R60, R61, R60, P0 ;  /* 0x0000003c3d3c7207 */ /* 0x000fe20000000000 */
[----:B------:R-:W-:Y:S01]  /*a960*/  SHFL.IDX PT, R24, R24, R11, 0x1c1f ;  /* 0x001c1f0b18187589 */ /* 0x000fe200000e0000 */
[----:B--2---:R-:W-:Y:S02]  /*a970*/  SEL R37, R12, R21, P0 ;  /* 0x000000150c257207 */ /* 0x004fe40000000000 */
[----:B0-----:R-:W-:Y:S01]  /*a980*/  SEL R40, R38, R39, P0 ;  /* 0x0000002726287207 */ /* 0x001fe20000000000 */
[----:B------:R-:W0:Y:S01]  /*a990*/  SHFL.IDX PT, R13, R72, R3, 0x1c1f ;  /* 0x001c1f03480d7589 */ /* 0x000e2200000e0000 */
[----:B------:R-:W-:Y:S02]  /*a9a0*/  SEL R38, R39, R38, P0 ;  /* 0x0000002627267207 */ /* 0x000fe40000000000 */
[----:B------:R-:W-:Y:S01]  /*a9b0*/  SEL R39, R15, R10, P0 ;  /* 0x0000000a0f277207 */ /* 0x000fe20000000000 */
[----:B------:R-:W-:Y:S01]  /*a9c0*/  SHFL.IDX PT, R26, R26, R11, 0x1c1f ;  /* 0x001c1f0b1a1a7589 */ /* 0x000fe200000e0000 */
[----:B------:R-:W-:-:S02]  /*a9d0*/  SEL R35, R21, R12, P0 ;  /* 0x0000000c15237207 */ /* 0x000fc40000000000 */
[----:B---3--:R-:W-:Y:S01]  /*a9e0*/  SEL R49, R6, R9, P0 ;  /* 0x0000000906317207 */ /* 0x008fe20000000000 */
[----:B------:R1:W2:Y:S01]  /*a9f0*/  SHFL.IDX PT, R27, R32, R3, 0x1c1f ;  /* 0x001c1f03201b7589 */ /* 0x0002a200000e0000 */
[----:B------:R-:W-:Y:S02]  /*aa00*/  SEL R53, R9, R6, P0 ;  /* 0x0000000609357207 */ /* 0x000fe40000000000 */
[----:B------:R-:W-:Y:S01]  /*aa10*/  F2FP.BF16.F32.PACK_AB R5, R41, R40 ;  /* 0x000000282905723e */ /* 0x000fe200000010ff */
[----:B------:R3:W3:Y:S01]  /*aa20*/  SHFL.IDX PT, R63, R20, R3, 0x1c1f ;  /* 0x001c1f03143f7589 */ /* 0x0006e200000e0000 */
[----:B----4-:R-:W-:Y:S02]  /*aa30*/  SEL R33, R14, R25, P0 ;  /* 0x000000190e217207 */ /* 0x010fe40000000000 */
[----:B------:R-:W-:Y:S02]  /*aa40*/  F2FP.BF16.F32.PACK_AB R6, R47, R46 ;  /* 0x0000002e2f06723e */ /* 0x000fe400000010ff */
[----:B------:R-:W-:-:S02]  /*aa50*/  F2FP.BF16.F32.PACK_AB R7, R39, R38 ;  /* 0x000000262707723e */ /* 0x000fc400000010ff */
[----:B-1----:R-:W-:Y:S02]  /*aa60*/  SEL R32, R28, R29, P0 ;  /* 0x0000001d1c207207 */ /* 0x002fe40000000000 */
[----:B------:R-:W-:Y:S01]  /*aa70*/  SEL R28, R29, R28, P0 ;  /* 0x0000001c1d1c7207 */ /* 0x000fe20000000000 */
[----:B------:R-:W-:Y:S01]  /*aa80*/  STSM.16.M88.4 [R67], R4 ;  /* 0x0000000443007844 */ /* 0x000fe20000000200 */
[----:B------:R-:W-:Y:S02]  /*aa90*/  SEL R29, R25, R14, P0 ;  /* 0x0000000e191d7207 */ /* 0x000fe40000000000 */
[----:B0-----:R-:W-:Y:S02]  /*aaa0*/  SEL R59, R8, R13, P0 ;  /* 0x0000000d083b7207 */ /* 0x001fe40000000000 */
[----:B------:R-:W-:Y:S02]  /*aab0*/  SEL R61, R13, R8, P0 ;  /* 0x000000080d3d7207 */ /* 0x000fe40000000000 */
[----:B------:R-:W-:-:S02]  /*aac0*/  F2FP.BF16.F32.PACK_AB R8, R51, R50 ;  /* 0x000000323308723e */ /* 0x000fc400000010ff */
[----:B------:R-:W-:Y:S02]  /*aad0*/  F2FP.BF16.F32.PACK_AB R9, R37, R36 ;  /* 0x000000242509723e */ /* 0x000fe400000010ff */
[----:B--2---:R-:W-:Y:S02]  /*aae0*/  SEL R21, R24, R27, P0 ;  /* 0x0000001b18157207 */ /* 0x004fe40000000000 */
[----:B---3--:R-:W-:Y:S02]  /*aaf0*/  SEL R3, R27, R24, P0 ;  /* 0x000000181b037207 */ /* 0x008fe40000000000 */
[----:B------:R-:W-:Y:S02]  /*ab00*/  SEL R20, R26, R63, P0 ;  /* 0x0000003f1a147207 */ /* 0x000fe40000000000 */
[----:B------:R-:W-:Y:S01]  /*ab10*/  SEL R2, R63, R26, P0 ;  /* 0x0000001a3f027207 */ /* 0x000fe20000000000 */
[----:B------:R-:W-:Y:S01]  /*ab20*/  IMAD.U32 R63, RZ, RZ, UR9 ;  /* 0x00000009ff3f7e24 */ /* 0x000fe2000f8e00ff */
[----:B------:R-:W-:Y:S01]  /*ab30*/  F2FP.BF16.F32.PACK_AB R10, R55, R54 ;  /* 0x00000036370a723e */ /* 0x000fe200000010ff */
[----:B------:R-:W-:Y:S01]  /*ab40*/  ULDC.64 UR8, c[0x0][0xc08] ;  /* 0x0003020000087ab9 */ /* 0x000fe20000000a00 */
[----:B------:R-:W-:-:S02]  /*ab50*/  F2FP.BF16.F32.PACK_AB R11, R35, R34 ;  /* 0x00000022230b723e */ /* 0x000fc400000010ff */
[----:B------:R-:W-:Y:S02]  /*ab60*/  F2FP.BF16.F32.PACK_AB R12, R49, R48 ;  /* 0x00000030310c723e */ /* 0x000fe400000010ff */
        /* <DEDUP_REMOVED lines=12> */
[----:B------:R-:W-:-:S07]  /*ac30*/  ISETP.NE.AND.EX P0, PT, RZ, UR11, PT, P0 ;  /* 0x0000000bff007c0c */ /* 0x000fce000bf05300 */
[----:B0-----:R-:W0:Y:S06]  /*ac40*/  LDC R65, c[0x0][0xbe8] ;  /* 0x0002fa00ff417b82 */ /* 0x001e2c0000000800 */
[----:B------:R-:W2:Y:S01]  /*ac50*/  @P0 LDG.E R64, desc[UR54][R62.64] ;  /* 0x000000363e400981 */ /* 0x000ea2000c1e1900 */
[----:B------:R-:W-:Y:S01]  /*ac60*/  UISETP.NE.U32.AND UP0, UPT, UR8, URZ, UPT ;  /* 0x0000003f0800728c */ /* 0x000fe2000bf05070 */
[----:B------:R-:W-:-:S03]  /*ac70*/  ULDC UR4, c[0x0][0xa88] ;  /* 0x0002a20000047ab9 */ /* 0x000fc60000000800 */
[----:B------:R-:W-:Y:S01]  /*ac80*/  UISETP.NE.AND.EX UP0, UPT, UR9, URZ, UPT, UP0 ;  /* 0x0000003f0900728c */ /* 0x000fe2000bf05300 */
[----:B------:R-:W-:Y:S01]  /*ac90*/  IMAD.U32 R30, RZ, RZ, UR4 ;  /* 0x00000004ff1e7e24 */ /* 0x000fe2000f8e00ff */
[----:B------:R-:W-:-:S04]  /*aca0*/  UMOV UR16, 0x9b8 ;  /* 0x000009b800107882 */ /* 0x000fc80000000000 */
[----:B------:R-:W-:Y:S02]  /*acb0*/  PLOP3.LUT P4, PT, PT, PT, UP0, 0x80, 0x0 ;  /* 0x000000000000781c */ /* 0x000fe40003f8f008 */
[----:B0-----:R-:W-:-:S03]  /*acc0*/  ISETP.NE.AND P1, PT, R65, 0x1, PT ;  /* 0x000000014100780c */ /* 0x001fc60003f25270 */
[----:B------:R-:W-:-:S04]  /*acd0*/  @UP0 ULEA UR8, UP1, UR36, UR8, 0x2 ;  /* 0x0000000824080291 */ /* 0x000fc8000f82103f */
[----:B------:R-:W-:-:S06]  /*ace0*/  @UP0 ULEA.HI.X UR9, UR36, UR9, UR37, 0x2, UP1 ;  /* 0x0000000924090291 */ /* 0x000fcc00088f1425 */
[----:B------:R-:W0:Y:S01]  /*acf0*/  @P1 LDC R6, c[0x0][0xbec] ;  /* 0x0002fb00ff061b82 */ /* 0x000e220000000800 */
[----:B------:R-:W-:Y:S01]  /*ad00*/  UISETP.GT.AND UP1, UPT, UR46, 0x1, UPT ;  /* 0x000000012e00788c */ /* 0x000fe2000bf24270 */
[----:B------:R-:W-:-:S06]  /*ad10*/  IMAD.U32 R4, RZ, RZ, UR8 ;  /* 0x00000008ff047e24 */ /* 0x000fcc000f8e00ff */
[----:B------:R-:W1:Y:S01]  /*ad20*/  @P1 LDC R9, c[0x0][0xbf0] ;  /* 0x0002fc00ff091b82 */ /* 0x000e620000000800 */
[----:B------:R-:W-:Y:S01]  /*ad30*/  USEL UR16, UR16, 0x978, UP1 ;  /* 0x0000097810107887 */ /* 0x000fe20008800000 */
[----:B------:R-:W-:Y:S01]  /*ad40*/  IMAD.U32 R5, RZ, RZ, UR9 ;  /* 0x00000009ff057e24 */ /* 0x000fe2000f8e00ff */
[----:B------:R-:W-:Y:S01]  /*ad50*/  UISETP.NE.U32.AND UP0, UPT, UR10, URZ, UPT ;  /* 0x0000003f0a00728c */ /* 0x000fe2000bf05070 */
[----:B------:R-:W-:Y:S01]  /*ad60*/  VIADD R11, R17, UR40 ;  /* 0x00000028110b7c36 */ /* 0x000fe20008000000 */
        /* <DEDUP_REMOVED lines=50> */
.L_x_12762:
        /* <DEDUP_REMOVED lines=50> */
[----:B------:R-:W-:Y:S02]  /*b3b0*/  IMAD.X R25, RZ, RZ, R43, P0 ;  /* 0x000000ffff197224 */ /* 0x000fe400000e062b */
[----:B------:R-:W-:-:S04]  /*b3c0*/  SHF.R.U64 R2, R2, 0x3, RZ ;  /* 0x0000000302027819 */ /* 0x000fc800000012ff */
[----:B------:R-:W-:Y:S02]  /*b3d0*/  LOP3.LUT R24, R2, R3, RZ, 0x3c, !PT ;  /* 0x0000000302187212 */ /* 0x000fe400078e3cff */
[----:B------:R-:W0:Y:S01]  /*b3e0*/  @P1 LDC R3, c[0x0][0xbf0] ;  /* 0x0002fc00ff031b82 */ /* 0x000e220000000800 */
[----:B------:R-:W-:Y:S02]  /*b3f0*/  UIMAD.WIDE.U32 UR8, UR4, UR10, URZ ;  /* 0x0000000a040872a5 */ /* 0x000fe4000f8e003f */
[----:B------:R-:W-:Y:S01]  /*b400*/  UIMAD UR7, UR4, UR11, UR7 ;  /* 0x0000000b040772a4 */ /* 0x000fe2000f8e0207 */
[----:B------:R-:W-:Y:S01]  /*b410*/  IMAD R2, R18, 0x30, R62 ;  /* 0x0000003012027824 */ /* 0x000fe200078e023e */
[----:B------:R-:W5:Y:S01]  /*b420*/  LD.E.128 R24, desc[UR54][R24.64] ;  /* 0x0000003618187980 */ /* 0x000f62000c101d00 */
[----:B------:R-:W-:Y:S01]  /*b430*/  ULDC.64 UR10, c[0x0][0xae8] ;  /* 0x0002ba00000a7ab9 */ /* 0x000fe20000000a00 */
[----:B------:R-:W-:Y:S01]  /*b440*/  UIADD3 UR9, UR9, UR7, URZ ;  /* 0x0000000709097290 */ /* 0x000fe2000fffe03f */
[----:B------:R-:W-:Y:S01]  /*b450*/  VIADD R29, R2, UR40 ;  /* 0x00000028021d7c36 */ /* 0x000fe20008000000 */
[----:B------:R-:W-:Y:S01]  /*b460*/  USHF.R.S32.HI UR4, URZ, 0x1f, UR36 ;  /* 0x0000001f3f047899 */ /* 0x000fe20008011424 */
[----:B------:R-:W-:Y:S01]  /*b470*/  @!PT LDS RZ, [RZ] ;  /* 0x00000000fffff984 */ /* 0x000fe20000000800 */
[----:B------:R-:W-:Y:S01]  /*b480*/  @!PT LDS RZ, [RZ] ;  /* 0x00000000fffff984 */ /* 0x000fe20000000800 */
[----:B------:R-:W-:Y:S01]  /*b490*/  @!PT LDS RZ, [RZ] ;  /* 0x00000000fffff984 */ /* 0x000fe20000000800 */
[----:B------:R-:W-:Y:S01]  /*b4a0*/  @!PT LDS RZ, [RZ] ;  /* 0x00000000fffff984 */ /* 0x000fe20000000800 */
[----:B------:R1:W-:Y:S06]  /*b4b0*/  MEMBAR.ALL.CTA ;  /* 0x0000000000007992 */ /* 0x0003ec0000008000 */
[----:B-1----:R-:W1:Y:S01]  /*b4c0*/  FENCE.VIEW.ASYNC.S ;  /* 0x00000000000073c6 */ /* 0x002e620000000000 */
[----:B------:R-:W-:Y:S01]  /*b4d0*/  UIMAD.WIDE.U32 UR8, UR39, UR10, UR8 ;  /* 0x0000000a270872a5 */ /* 0x000fe2000f8e0008 */
[----:B------:R-:W-:-:S03]  /*b4e0*/  @P1 IMAD.HI.U32 R2, R29, R20, RZ ;  /* 0x000000141d021227 */ /* 0x000fc600078e00ff */
[----:B------:R-:W-:Y:S01]  /*b4f0*/  UIMAD UR9, UR39, UR11, UR9 ;  /* 0x0000000b270972a4 */ /* 0x000fe2000f8e0209 */
[----:B------:R-:W-:Y:S02]  /*b500*/  IMAD.MOV.U32 R21, RZ, RZ, R29 ;  /* 0x000000ffff157224 */ /* 0x000fe400078e001d */
[----:B------:R-:W-:Y:S01]  /*b510*/  ULDC.64 UR10, c[0x0][0xaf0] ;  /* 0x0002bc00000a7ab9 */ /* 0x000fe20000000a00 */
[----:B------:R-:W-:Y:S01]  /*b520*/  VIADD R0, R0, 0x13220 ;  /* 0x0001322000007836 */ /* 0x000fe20000000000 */
[----:B------:R-:W-:-:S04]  /*b530*/  UIMAD UR4, UR4, UR10, URZ ;  /* 0x0000000a040472a4 */ /* 0x000fc8000f8e023f */
[----:B------:R-:W-:Y:S01]  /*b540*/  UIMAD UR4, UR36, UR11, UR4 ;  /* 0x0000000b240472a4 */ /* 0x000fe2000f8e0204 */
[----:B0-----:R-:W-:Y:S01]  /*b550*/  @P1 SHF.R.U32.HI R21, RZ, R3, R2 ;  /* 0x00000003ff151219 */ /* 0x001fe20000011602 */
[----:B------:R-:W-:Y:S01]  /*b560*/  UIMAD.WIDE.U32 UR36, UR36, UR10, UR8 ;  /* 0x0000000a242472a5 */ /* 0x000fe2000f8e0008 */
[----:B------:R-:W-:Y:S02]  /*b570*/  PRMT R0, RZ, 0x654, R0 ;  /* 0x00000654ff007816 */ /* 0x000fe40000000000 */
[--C-:B------:R-:W-:Y:S01]  /*b580*/  SHF.R.S32.HI R20, RZ, 0x1f, R21.reuse ;  /* 0x0000001fff147819 */ /* 0x100fe20000011415 */
[----:B------:R-:W-:Y:S01]  /*b590*/  UIADD3 UR4, UR37, UR4, URZ ;  /* 0x0000000425047290 */ /* 0x000fe2000fffe03f */
[----:B------:R-:W-:Y:S01]  /*b5a0*/  IMAD.MOV R28, RZ, RZ, -R21 ;  /* 0x000000ffff1c7224 */ /* 0x000fe200078e0a15 */
[----:B------:R-:W-:Y:S01]  /*b5b0*/  ULDC.64 UR8, c[0x0][0xae0] ;  /* 0x0002b80000087ab9 */ /* 0x000fe20000000a00 */
[----:B------:R-:W-:Y:S01]  /*b5c0*/  IMAD.U32 R3, RZ, RZ, UR37 ;  /* 0x00000025ff037e24 */ /* 0x000fe2000f8e00ff */
[----:B-1----:R0:W-:Y:S01]  /*b5d0*/  SYNCS.ARRIVE.TRANS64.RED.A1T0 RZ, [R0+URZ], RZ ;  /* 0x000000ff00ff79a7 */ /* 0x0021e2000810043f */
[----:B------:R-:W-:-:S02]  /*b5e0*/  IMAD R20, R20, UR8, RZ ;  /* 0x0000000814147c24 */ /* 0x000fc4000f8e02ff */
[----:B------:R-:W-:Y:S02]  /*b5f0*/  IMAD R29, R65, R28, R29 ;  /* 0x0000001c411d7224 */ /* 0x000fe400078e021d */
[----:B------:R-:W-:Y:S02]  /*b600*/  IMAD.U32 R2, RZ, RZ, UR36 ;  /* 0x00000024ff027e24 */ /* 0x000fe4000f8e00ff */
[----:B------:R-:W-:Y:S01]  /*b610*/  IMAD.U32 R3, RZ, RZ, UR4 ;  /* 0x00000004ff037e24 */ /* 0x000fe2000f8e00ff */
[----:B------:R-:W-:Y:S01]  /*b620*/  ULDC UR4, c[0x0][0xac8] ;  /* 0x0002b20000047ab9 */ /* 0x000fe20000000800 */
        /* <DEDUP_REMOVED lines=9> */
[----:B------:R-:W-:Y:S01]  /*b6c0*/  VIADD R33, R62, UR40 ;  /* 0x000000283e217c36 */ /* 0x000fe20008000000 */
        /* <DEDUP_REMOVED lines=34> */
.L_x_12763:
        /* <DEDUP_REMOVED lines=15> */
[----:B------:R-:W-:Y:S01]  /*b9e0*/  BSSY B1, `(.L_x_12765) ;  /* 0x0000051000017945 */ /* 0x000fe20003800000 */
        /* <DEDUP_REMOVED lines=14> */
[----:B------:R-:W-:Y:S01]  /*bad0*/  VIADD R64, R16, 0x8 ;  /* 0x0000000810407836 */ /* 0x000fe20000000000 */
[----:B------:R-:W-:Y:S01]  /*bae0*/  SHF.R.S32.HI R66, RZ, 0x1f, R66 ;  /* 0x0000001fff427819 */ /* 0x000fe20000011442 */
[----:B------:R-:W-:Y:S01]  /*baf0*/  ULDC.64 UR10, c[0x0][0xb48] ;  /* 0x0002d200000a7ab9 */ /* 0x000fe20000000a00 */
[----:B------:R-:W-:Y:S01]  /*bb00*/  UIADD3 UR9, UR37, UR4, URZ ;  /* 0x0000000425097290 */ /* 0x000fe2000fffe03f */
[----:B-1----:R-:W-:-:S02]  /*bb10*/  @P1 SHF.R.U32.HI R7, RZ, R5, R4 ;  /* 0x00000005ff071219 */ /* 0x002fc40000011604 */
[----:B------:R-:W-:Y:S02]  /*bb20*/  UMOV UR8, UR36 ;  /* 0x0000002400087c82 */ /* 0x000fe40008000000 */
[----:B------:R-:W-:Y:S01]  /*bb30*/  UIMAD.WIDE.U32 UR8, UR41, UR10, UR8 ;  /* 0x0000000a290872a5 */ /* 0x000fe2000f8e0008 */
[--C-:B------:R-:W-:Y:S01]  /*bb40*/  IMAD.MOV R6, RZ, RZ, -R7.reuse ;  /* 0x000000ffff067224 */ /* 0x100fe200078e0a07 */
[----:B------:R-:W-:Y:S02]  /*bb50*/  SHF.R.S32.HI R4, RZ, 0x1f, R7 ;  /* 0x0000001fff047819 */ /* 0x000fe40000011407 */
[----:B------:R-:W-:Y:S01]  /*bb60*/  UIMAD UR41, UR41, UR11, UR9 ;  /* 0x0000000b292972a4 */ /* 0x000fe2000f8e0209 */
[----:B------:R-:W-:Y:S02]  /*bb70*/  IMAD R9, R65, R6, R11 ;  /* 0x0000000641097224 */ /* 0x000fe400078e020b */
[----:B------:R-:W-:Y:S01]  /*bb80*/  ULDC.64 UR10, c[0x0][0xb30] ;  /* 0x0002cc00000a7ab9 */ /* 0x000fe20000000a00 */
[----:B------:R-:W-:-:S02]  /*bb90*/  IMAD.U32 R5, RZ, RZ, UR9 ;  /* 0x00000009ff057e24 */ /* 0x000fc4000f8e00ff */
        /* <DEDUP_REMOVED lines=41> */
[----:B0-----:R-:W-:Y:S01]  /*be30*/  @!P3 LEA R4, P6, R157, R6, 0x2 ;  /* 0x000000069d04b211 */ /* 0x001fe200078c10ff */
        /* <DEDUP_REMOVED lines=11> */
.L_x_12766:
[----:B------:R-:W-:Y:S05]  /*bef0*/  BSYNC B1 ;  /* 0x0000000000017941 */ /* 0x000fea0003800000 */
.L_x_12765:
[----:B------:R-:W-:Y:S01]  /*bf00*/  ISETP.GE.AND P0, PT, R25, R30, PT ;  /* 0x0000001e1900720c */ /* 0x000fe20003f06270 */
[----:B--23--:R2:W3:Y:S04]  /*bf10*/  SHFL.IDX PT, R7, R24, 0x1, 0x1c1f ;  /* 0x003c1f0018077f89 */ /* 0x00c4e800000e0000 */
[----:B0-----:R2:W0:Y:S08]  /*bf20*/  SHFL.IDX PT, R6, R0, 0x1, 0x1c1f ;  /* 0x003c1f0000067f89 */ /* 0x00143000000e0000 */
[----:B--2---:R-:W-:Y:S05]  /*bf30*/  @P0 BRA `(.L_x_12764) ;  /* 0x0000000c00280947 */ /* 0x004fea0003800000 */
[----:B------:R-:W-:Y:S02]  /*bf40*/  ULDC UR4, c[0x0][0xac8] ;  /* 0x0002b20000047ab9 */ /* 0x000fe40000000800 */
[----:B------:R-:W-:Y:S02]  /*bf50*/  ISETP.GE.AND P1, PT, R16, UR4, PT ;  /* 0x0000000410007c0c */ /* 0x000fe4000bf26270 */
[----:B------:R-:W-:Y:S02]  /*bf60*/  ISETP.GE.AND P4, PT, R64, UR4, PT ;  /* 0x0000000440007c0c */ /* 0x000fe4000bf86270 */
[----:B------:R-:W-:Y:S02]  /*bf70*/  ISETP.GE.AND P5, PT, R62, UR4, PT ;  /* 0x000000043e007c0c */ /* 0x000fe4000bfa6270 */
[----:B------:R-:W-:Y:S02]  /*bf80*/  ISETP.GE.AND P3, PT, R56, UR4, PT ;  /* 0x0000000438007c0c */ /* 0x000fe4000bf66270 */
[----:B------:R-:W-:-:S05]  /*bf90*/  ISETP.GE.AND P2, PT, R157, UR4, PT ;  /* 0x000000049d007c0c */ /* 0x000fca000bf46270 */
[----:B0--3--:R-:W-:Y:S02]  /*bfa0*/  @!P1 IMAD.WIDE R4, R16, 0x4, R6 ;  /* 0x0000000410049825 */ /* 0x009fe400078e0206 */
[-C--:B------:R-:W-:Y:S02]  /*bfb0*/  @!P4 LEA R8, P0, R64, R6.reuse, 0x2 ;  /* 0x000000064008c211 */ /* 0x080fe400078010ff */
        /* <DEDUP_REMOVED lines=12> */
[-C--:B0-----:R-:W-:Y:S01]  /*c080*/  @!P1 LEA R4, P5, R156, R6.reuse, 0x2 ;  /* 0x000000069c049211 */ /* 0x081fe200078a10ff */
[----:B------:R2:W-:Y:S01]  /*c090*/  @!P3 ST.E.64 desc[UR54][R12.64], R34 ;  /* 0x000000220c00b985 */ /* 0x0005e2000c101b36 */
[----:B-1----:R-:W-:-:S02]  /*c0a0*/  @!P0 LEA R24, P6, R23, R6, 0x2 ;  /* 0x0000000617188211 */ /* 0x002fc400078c10ff */
        /* <DEDUP_REMOVED lines=11> */
.L_x_12761:
        /* <DEDUP_REMOVED lines=31> */
.L_x_12767:
        /* <DEDUP_REMOVED lines=56> */
.L_x_12769:
[----:B------:R-:W-:Y:S05]  /*c6d0*/  BSYNC B1 ;  /* 0x0000000000017941 */ /* 0x000fea0003800000 */
.L_x_12768:
[----:B------:R-:W-:-:S06]  /*c6e0*/  UISETP.GT.AND UP0, UPT, UR46, 0x1, UPT ;  /* 0x000000012e00788c */ /* 0x000fcc000bf04270 */
[----:B------:R-:W-:-:S13]  /*c6f0*/  PLOP3.LUT P0, PT, PT, PT, UP0, 0x80, 0x0 ;  /* 0x000000000000781c */ /* 0x000fda0003f0f008 */
[----:B------:R-:W-:Y:S05]  /*c700*/  @P0 BRA `(.L_x_12764) ;  /* 0x0000000400340947 */ /* 0x000fea0003800000 */
[----:B------:R-:W1:Y:S01]  /*c710*/  LDC R11, c[0x0][0xbe8] ;  /* 0x0002fa00ff0b7b82 */ /* 0x000e620000000800 */
[----:B------:R-:W-:Y:S01]  /*c720*/  SHF.R.S32.HI R6, RZ, 0x1f, R8 ;  /* 0x0000001fff067819 */ /* 0x000fe20000011408 */
[----:B------:R-:W-:Y:S01]  /*c730*/  ULDC.64 UR10, c[0x0][0xaa0] ;  /* 0x0002a800000a7ab9 */ /* 0x000fe20000000a00 */
[----:B------:R-:W-:Y:S01]  /*c740*/  SHF.R.S32.HI R13, RZ, 0x1f, R19 ;  /* 0x0000001fff0d7819 */ /* 0x000fe20000011413 */
[----:B------:R-:W-:Y:S01]  /*c750*/  UIMAD UR7, UR16, UR10, URZ ;  /* 0x0000000a100772a4 */ /* 0x000fe2000f8e023f */
[----:B------:R-:W-:Y:S01]  /*c760*/  LEA.HI R6, R6, R8, RZ, 0x3 ;  /* 0x0000000806067211 */ /* 0x000fe200078f18ff */
[----:B------:R-:W-:Y:S02]  /*c770*/  UIMAD.WIDE.U32 UR8, UR4, UR10, URZ ;  /* 0x0000000a040872a5 */ /* 0x000fe4000f8e003f */
[----:B------:R-:W-:Y:S01]  /*c780*/  UIMAD UR7, UR4, UR11, UR7 ;  /* 0x0000000b040772a4 */ /* 0x000fe2000f8e0207 */
[----:B------:R-:W-:Y:S02]  /*c790*/  SHF.R.S32.HI R6, RZ, 0x3, R6 ;  /* 0x00000003ff067819 */ /* 0x000fe40000011406 */
[----:B------:R-:W-:Y:S01]  /*c7a0*/  ULDC.64 UR10, c[0x0][0xae8] ;  /* 0x0002ba00000a7ab9 */ /* 0x000fe20000000a00 */
[----:B------:R-:W-:-:S02]  /*c7b0*/  UIADD3 UR9, UR9, UR7, URZ ;  /* 0x0000000709097290 */ /* 0x000fc4000fffe03f */
[----:B------:R-:W-:Y:S02]  /*c7c0*/  IMAD R2, R18, 0x30, R6 ;  /* 0x0000003012027824 */ /* 0x000fe400078e0206 */
[----:B------:R-:W-:Y:S01]  /*c7d0*/  UIMAD.WIDE.U32 UR8, UR39, UR10, UR8 ;  /* 0x0000000a270872a5 */ /* 0x000fe2000f8e0008 */
[----:B------:R-:W-:Y:S02]  /*c7e0*/  VIADD R30, R6, UR40 ;  /* 0x00000028061e7c36 */ /* 0x000fe40008000000 */
[----:B0-----:R-:W-:Y:S01]  /*c7f0*/  VIADD R4, R2, UR40 ;  /* 0x0000002802047c36 */ /* 0x001fe20008000000 */
        /* <DEDUP_REMOVED lines=62> */
.L_x_12764:
[----:B------:R-:W-:Y:S05]  /*cbe0*/  BSYNC B0 ;  /* 0x0000000000007941 */ /* 0x000fea0003800000 */
.L_x_12760:
[----:B------:R-:W-:Y:S02]  /*cbf0*/  ULDC UR4, c[0x0][0xc3c] ;  /* 0x00030f0000047ab9 */ /* 0x000fe40000000800 */
[----:B------:R-:W-:-:S13]  /*cc00*/  ISETP.GE.AND P0, PT, R31, UR4, PT ;  /* 0x000000041f007c0c */ /* 0x000fda000bf06270 */
[----:B------:R-:W-:Y:S05]  /*cc10*/  @!P0 BRA `(.L_x_12770) ;  /* 0xffffff4000a88947 */ /* 0x000fea000383ffff */
[----:B------:R-:W-:Y:S05]  /*cc20*/  EXIT ;  /* 0x000000000000794d */ /* 0x000fea0003800000 */
.L_x_12720:
        /* <DEDUP_REMOVED lines=13> */
[----:B------:R-:W1:Y:S02]  /*cd00*/  LDS.128 R24, [UR4+0x132d0] ;  /* 0x0132d004ff187984 */ /* 0x000e640008000c00 */
[----:B-1----:R-:W-:Y:S01]  /*cd10*/  R2UR UR43, R27 ;  /* 0x000000001b2b72ca */ /* 0x002fe200000e0000 */
[----:B------:R-:W-:Y:S06]  /*cd20*/  BAR.ARV 0x4, 0x200 ;  /* 0x0108000000007b1d */ /* 0x000fec0000002000 */
[----:B------:R-:W-:Y:S08]  /*cd30*/  BRA `(.L_x_12772) ;  /* 0x0000000c00b87947 */ /* 0x000ff00003800000 */
.L_x_12771:
        /* <DEDUP_REMOVED lines=44> */
.L_x_12775:
        /* <DEDUP_REMOVED lines=39> */
.L_x_12773:
        /* <DEDUP_REMOVED lines=17> */
.L_x_12776:
        /* <DEDUP_REMOVED lines=61> */
.L_x_12777:
        /* <DEDUP_REMOVED lines=64> */
.L_x_12778:
[----:B------:R-:W-:-:S05]  /*db50*/  LOP3.LUT R25, RZ, R2, RZ, 0x33, !PT ;  /* 0x00000002ff197212 */ /* 0x000fca00078e33ff */
[----:B------:R-:W-:Y:S01]  /*db60*/  IMAD.IADD R25, R6, 0x1, R25 ;  /* 0x0000000106197824 */ /* 0x000fe200078e0219 */
[----:B------:R-:W-:Y:S06]  /*db70*/  BRA `(.L_x_12779) ;  /* 0x00000000000c7947 */ /* 0x000fec0003800000 */
.L_x_12774:
[----:B------:R-:W-:Y:S02]  /*db80*/  IMAD.MOV.U32 R24, RZ, RZ, R9 ;  /* 0x000000ffff187224 */ /* 0x000fe400078e0009 */
[----:B------:R-:W-:Y:S02]  /*db90*/  IMAD.MOV.U32 R25, RZ, RZ, RZ ;  /* 0x000000ffff197224 */ /* 0x000fe400078e00ff */
[----:B------:R-:W-:-:S07]  /*dba0*/  IMAD.MOV.U32 R26, RZ, RZ, RZ ;  /* 0x000000ffff1a7224 */ /* 0x000fce00078e00ff */
.L_x_12779:
[----:B------:R-:W-:Y:S01]  /*dbb0*/  ISETP.NE.AND P0, PT, R0, RZ, PT ;  /* 0x000000ff0000720c */ /* 0x000fe20003f05270 */
[----:B------:R-:W-:-:S12]  /*dbc0*/  IMAD.U32 R27, RZ, RZ, UR43 ;  /* 0x0000002bff1b7e24 */ /* 0x000fd8000f8e00ff */
[----:B------:R-:W0:Y:S01]  /*dbd0*/  @!P0 S2R R3, SR_CgaCtaId ;  /* 0x0000000000038919 */ /* 0x000e220000008800 */
[----:B------:R-:W-:-:S04]  /*dbe0*/  @!P0 MOV R0, 0x400 ;  /* 0x0000040000008802 */ /* 0x000fc80000000f00 */
[----:B0-----:R-:W-:-:S05]  /*dbf0*/  @!P0 LEA R0, R3, R0, 0x18 ;  /* 0x0000000003008211 */ /* 0x001fca00078ec0ff */
[----:B------:R1:W-:Y:S01]  /*dc00*/  @!P0 STS.128 [R0+0x132d0], R24 ;  /* 0x0132d01800008388 */ /* 0x0003e20000000c00 */
[----:B------:R-:W-:Y:S06]  /*dc10*/  BAR.ARV 0x5, 0x200 ;  /* 0x0148000000007b1d */ /* 0x000fec0000002000 */
.L_x_12772:
[----:B------:R-:W-:Y:S01]  /*dc20*/  ULDC UR4, c[0x0][0xc3c] ;  /* 0x00030f0000047ab9 */ /* 0x000fe20000000800 */
[----:B------:R2:W-:Y:S01]  /*dc30*/  STL [R1+0xc], RZ ;  /* 0x00000cff01007387 */ /* 0x0005e20000100800 */
[----:B------:R-:W-:Y:S01]  /*dc40*/  UISETP.GE.AND UP0, UPT, UR43, UR4, UPT ;  /* 0x000000042b00728c */ /* 0x000fe2000bf06270 */
[----:B------:R-:W-:Y:S02]  /*dc50*/  IMAD.MOV.U32 R19, RZ, RZ, 0x1 ;  /* 0x00000001ff137424 */ /* 0x000fe400078e00ff */
[----:B------:R-:W-:-:S03]  /*dc60*/  IMAD.MOV.U32 R18, RZ, RZ, RZ ;  /* 0x000000ffff127224 */ /* 0x000fc600078e00ff */
[----:B------:R-:W-:-:S13]  /*dc70*/  PLOP3.LUT P0, PT, PT, PT, UP0, 0x80, 0x0 ;  /* 0x000000000000781c */ /* 0x000fda0003f0f008 */
[----:B--2---:R-:W-:Y:S05]  /*dc80*/  @P0 BRA `(.L_x_12780) ;  /* 0x0000004400280947 */ /* 0x004fea0003800000 */
[----:B------:R-:W2:Y:S01]  /*dc90*/  S2R R11, SR_TID.X ;  /* 0x00000000000b7919 */ /* 0x000ea20000002100 */
[----:B------:R-:W3:Y:S01]  /*dca0*/  S2UR UR5, SR_CgaCtaId ;  /* 0x00000000000579c3 */ /* 0x000ee20000008800 */
        /* <DEDUP_REMOVED lines=8> */
[----:B---3--:R-:W-:-:S06]  /*dd30*/  ULEA UR4, UR5, UR4, 0x18 ;  /* 0x0000000405047291 */ /* 0x008fcc000f8ec03f */
[----:B------:R-:W-:Y:S01]  /*dd40*/  IMAD.U32 R16, RZ, RZ, UR4 ;  /* 0x00000004ff107e24 */ /* 0x000fe2000f8e00ff */
[C---:B--2---:R-:W-:Y:S01]  /*dd50*/  LOP3.LUT R10, R11.reuse, 0x7f, RZ, 0xc0, !PT ;  /* 0x0000007f0b0a7812 */ /* 0x044fe200078ec0ff */
[C---:B------:R-:W-:Y:S01]  /*dd60*/  IMAD.SHL.U32 R29, R11.reuse, 0x40, RZ ;  /* 0x000000400b1d7824 */ /* 0x040fe200078e00ff */
[----:B------:R-:W-:Y:S01]  /*dd70*/  SHF.R.U32.HI R3, RZ, 0x1, R11 ;  /* 0x00000001ff037819 */ /* 0x000fe2000001160b */
[----:B------:R-:W-:Y:S02]  /*dd80*/  IMAD.SHL.U32 R2, R11, 0x10, RZ ;  /* 0x000000100b027824 */ /* 0x000fe400078e00ff */
[----:B------:R-:W-:Y:S01]  /*dd90*/  IMAD.SHL.U32 R6, R10, 0x10, RZ ;  /* 0x000000100a067824 */ /* 0x000fe200078e00ff */
[----:B------:R-:W-:Y:S01]  /*dda0*/  LOP3.LUT R4, R29, 0x180, RZ, 0xc0, !PT ;  /* 0x000001801d047812 */ /* 0x000fe200078ec0ff */
[C---:B------:R-:W-:Y:S01]  /*ddb0*/  IMAD.SHL.U32 R8, R11.reuse, 0x2, RZ ;  /* 0x000000020b087824 */ /* 0x040fe200078e00ff */
[----:B------:R-:W-:Y:S01]  /*ddc0*/  LOP3.LUT R5, R2, 0x1b0, RZ, 0xc0, !PT ;  /* 0x000001b002057812 */ /* 0x000fe200078ec0ff */
[----:B01----:R-:W-:Y:S01]  /*ddd0*/  IMAD.SHL.U32 R0, R11, 0x20, RZ ;  /* 0x000000200b007824 */ /* 0x003fe200078e00ff */
        /* <DEDUP_REMOVED lines=19> */
.L_x_12848:
[----:B------:R-:W-:Y:S01]  /*df10*/  ULDC.64 UR4, c[0x0][0xc88] ;  /* 0x0003220000047ab9 */ /* 0x000fe20000000a00 */
[----:B------:R-:W-:Y:S01]  /*df20*/  ULDC.64 UR6, c[0x0][0xa08] ;  /* 0x0002820000067ab9 */ /* 0x000fe20000000a00 */
[----:B------:R-:W-:-:S06]  /*df30*/  UIMAD.WIDE UR4, UR43, 0x4, UR4 ;  /* 0x000000042b0478a5 */ /* 0x000fcc000f8e0204 */
[----:B------:R-:W-:Y:S02]  /*df40*/  IMAD.U32 R2, RZ, RZ, UR4 ;  /* 0x00000004ff027e24 */ /* 0x000fe4000f8e00ff */
[----:B0-----:R-:W-:Y:S01]  /*df50*/  IMAD.U32 R3, RZ, RZ, UR5 ;  /* 0x00000005ff037e24 */ /* 0x001fe2000f8e00ff */
[----:B------:R-:W-:-:S04]  /*df60*/  ULDC.64 UR4, c[0x0][0xa28] ;  /* 0x00028a0000047ab9 */ /* 0x000fc80000000a00 */
[----:B--2---:R-:W2:Y:S01]  /*df70*/  LDG.E R2, desc[UR54][R2.64] ;  /* 0x0000003602027981 */ /* 0x004ea2000c1e1900 */
[----:B------:R-:W-:-:S04]  /*df80*/  UISETP.NE.U32.AND UP0, UPT, UR4, URZ, UPT ;  /* 0x0000003f0400728c */ /* 0x000fc8000bf05070 */
[----:B------:R-:W-:-:S06]  /*df90*/  UISETP.NE.AND.EX UP0, UPT, UR5, URZ, UPT, UP0 ;  /* 0x0000003f0500728c */ /* 0x000fcc000bf05300 */
[----:B------:R-:W-:Y:S01]  /*dfa0*/  PLOP3.LUT P2, PT, PT, PT, UP0, 0x80, 0x0 ;  /* 0x000000000000781c */ /* 0x000fe20003f4f008 */
[----:B-1----:R-:W0:Y:S01]  /*dfb0*/  LDC R10, c[0x0][0x288] ;  /* 0x0000a200ff0a7b82 */ /* 0x002e220000000800 */
        /* <DEDUP_REMOVED lines=19> */
[----:B-1----:R-:W-:Y:S02]  /*e0f0*/  IMAD.U32 R2, RZ, RZ, UR4 ;  /* 0x00000004ff027e24 */ /* 0x002fe4000f8e00ff */
[----:B------:R-:W-:Y:S01]  /*e100*/  IMAD.U32 R3, RZ, RZ, UR5 ;  /* 0x00000005ff037e24 */ /* 0x000fe2000f8e00ff */
[----:B------:R-:W-:Y:S01]  /*e110*/  ULDC.64 UR4, c[0x0][0xa18] ;  /* 0x0002860000047ab9 */ /* 0x000fe20000000a00 */
[----:B------:R-:W-:Y:S01]  /*e120*/  IMAD.U32 R5, RZ, RZ, UR7 ;  /* 0x00000007ff057e24 */ /* 0x000fe2000f8e00ff */
[----:B------:R-:W-:Y:S02]  /*e130*/  UISETP.NE.U32.AND UP0, UPT, UR4, URZ, UPT ;  /* 0x0000003f0400728c */ /* 0x000fe4000bf05070 */
[----:B------:R-:W5:Y:S02]  /*e140*/  @P1 LDG.E R9, desc[UR54][R2.64] ;  /* 0x0000003602091981 */ /* 0x000f64000c1e1900 */
[----:B------:R-:W-:-:S02]  /*e150*/  UISETP.NE.AND.EX UP0, UPT, UR5, URZ, UPT, UP0 ;  /* 0x0000003f0500728c */ /* 0x000fc4000bf05300 */
[----:B----4-:R-:W5:Y:S04]  /*e160*/  @P0 LDG.E R0, desc[UR54][R4.64] ;  /* 0x0000003604000981 */ /* 0x010f68000c1e1900 */
[----:B------:R-:W-:-:S05]  /*e170*/  PLOP3.LUT P3, PT, PT, PT, UP0, 0x80, 0x0 ;  /* 0x000000000000781c */ /* 0x000fca0003f6f008 */
[----:B------:R-:W-:-:S04]  /*e180*/  @UP0 UIADD3 UR4, UP1, UR47, UR4, URZ ;  /* 0x000000042f040290 */ /* 0x000fc8000ff3e03f */
[----:B------:R-:W-:Y:S02]  /*e190*/  @UP0 UIADD3.X UR5, UR48, UR5, URZ, UP1, !UPT ;  /* 0x0000000530050290 */ /* 0x000fe40008ffe43f */
[----:B------:R-:W-:-:S04]  /*e1a0*/  IMAD.U32 R6, RZ, RZ, UR4 ;  /* 0x00000004ff067e24 */ /* 0x000fc8000f8e00ff */
[----:B------:R-:W-:-:S05]  /*e1b0*/  IMAD.U32 R7, RZ, RZ, UR5 ;  /* 0x00000005ff077e24 */ /* 0x000fca000f8e00ff */
[----:B0--3--:R0:W3:Y:S01]  /*e1c0*/  @P3 LDG.E R10, desc[UR54][R6.64] ;  /* 0x00000036060a3981 */ /* 0x0090e2000c1e1900 */
[----:B------:R-:W-:Y:S01]  /*e1d0*/  UMOV UR4, URZ ;  /* 0x0000003f00047c82 */ /* 0x000fe20008000000 */
[----:B0-----:R-:W0:Y:S01]  /*e1e0*/  LDC.64 R6, c[0x0][0x418] ;  /* 0x00010600ff067b82 */ /* 0x001e220000000a00 */
[----:B--2---:R-:W-:Y:S02]  /*e1f0*/  @P2 R2UR UR4, R8 ;  /* 0x00000000080422ca */ /* 0x004fe400000e0000 */
[----:B0-----:R-:W-:Y:S01]  /*e200*/  ISETP.NE.U32.AND P2, PT, R6, RZ, PT ;  /* 0x000000ff0600720c */ /* 0x001fe20003f45070 */
[----:B---3--:R0:W-:Y:S01]  /*e210*/  STL [R1], R10 ;  /* 0x0000000a01007387 */ /* 0x0081e20000100800 */
[----:B------:R-:W-:Y:S11]  /*e220*/  @P3 BRA `(.L_x_12781) ;  /* 0x0000000000143947 */ /* 0x000ff60003800000 */
[----:B------:R-:W-:Y:S05]  /*e230*/  @!P1 BRA `(.L_x_12781) ;  /* 0x0000000000109947 */ /* 0x000fea0003800000 */
[----:B------:R-:W0:Y:S04]  /*e240*/  LDG.E R11, desc[UR54][R2.64] ;  /* 0x00000036020b7981 */ /* 0x000e28000c1e1900 */
[----:B------:R-:W0:Y:S02]  /*e250*/  LDG.E R6, desc[UR54][R2.64+0x4] ;  /* 0x0000043602067981 */ /* 0x000e24000c1e1900 */
[----:B0-----:R-:W-:-:S05]  /*e260*/  IMAD.IADD R10, R6, 0x1, -R11 ;  /* 0x00000001060a7824 */ /* 0x001fca00078e0a0b */
[----:B------:R1:W-:Y:S02]  /*e270*/  STL [R1], R10 ;  /* 0x0000000a01007387 */ /* 0x0003e40000100800 */
.L_x_12781:
        /* <DEDUP_REMOVED lines=12> */
[C---:B------:R-:W-:Y:S02]  /*e340*/  LOP3.LUT R2, R26.reuse, 0xff000000, RZ, 0xc0, !PT ;  /* 0xff0000001a027812 */ /* 0x040fe400078ec0ff */
        /* <DEDUP_REMOVED lines=14> */
.L_x_12782:
[----:B------:R-:W-:Y:S05]  /*e430*/  @!P0 BRA `(.L_x_12783) ;  /* 0x00000000000c8947 */ /* 0x000fea0003800000 */
[----:B------:R-:W2:Y:S04]  /*e440*/  LDG.E R3, desc[UR54][R4.64] ;  /* 0x0000003604037981 */ /* 0x000ea8000c1e1900 */
[----:B------:R-:W2:Y:S02]  /*e450*/  LDG.E R2, desc[UR54][R4.64+0x4] ;  /* 0x0000043604027981 */ /* 0x000ea4000c1e1900 */
[----:B--2---:R-:W-:-:S07]  /*e460*/  IMAD.IADD R2, R2, 0x1, -R3 ;  /* 0x0000000102027824 */ /* 0x004fce00078e0a03 */
.L_x_12783:
[----:B--2---:R-:W2:Y:S01]  /*e470*/  LDC R3, c[0x0][0x448] ;  /* 0x00011200ff037b82 */ /* 0x004ea20000000800 */
[----:B------:R-:W-:Y:S02]  /*e480*/  LOP3.LUT R23, R0, 0xff, RZ, 0xc0, !PT ;  /* 0x000000ff00177812 */ /* 0x000fe400078ec0ff */
[----:B--2---:R-:W-:Y:S01]  /*e490*/  ISETP.NE.AND P0, PT, R3, 0x1, PT ;  /* 0x000000010300780c */ /* 0x004fe20003f05270 */
[----:B------:R-:W-:-:S04]  /*e4a0*/  IMAD R3, R25, 0xc0, RZ ;  /* 0x000000c019037824 */ /* 0x000fc800078e02ff */
[----:B------:R-:W-:-:S08]  /*e4b0*/  VIADD R3, R3, 0xbf ;  /* 0x000000bf03037836 */ /* 0x000fd00000000000 */
[----:B------:R-:W2:Y:S08]  /*e4c0*/  @P0 LDC R4, c[0x0][0x44c] ;  /* 0x00011300ff040b82 */ /* 0x000eb00000000800 */
[----:B------:R-:W3:Y:S01]  /*e4d0*/  @P0 LDC R5, c[0x0][0x450] ;  /* 0x00011400ff050b82 */ /* 0x000ee20000000800 */
[----:B--2---:R-:W-:-:S05]  /*e4e0*/  @P0 IMAD.HI.U32 R4, R3, R4, RZ ;  /* 0x0000000403040227 */ /* 0x004fca00078e00ff */
[----:B---3--:R-:W-:Y:S01]  /*e4f0*/  @P0 SHF.R.U32.HI R3, RZ, R5, R4 ;  /* 0x00000005ff030219 */ /* 0x008fe20000011604 */
[----:B-----5:R-:W-:-:S04]  /*e500*/  VIADD R4, R2, -UR4 ;  /* 0x8000000402047c36 */ /* 0x020fc80008000000 */
[C---:B------:R-:W-:Y:S01]  /*e510*/  VIADD R2, R4.reuse, 0x9f ;  /* 0x0000009f04027836 */ /* 0x040fe20000000000 */
[----:B------:R-:W-:-:S03]  /*e520*/  IADD3 R4, R4, 0xa0, -R10 ;  /* 0x000000a004047810 */ /* 0x000fc60007ffe80a */
[----:B------:R-:W-:-:S04]  /*e530*/  IMAD.HI R2, R2, 0x66666667, RZ ;  /* 0x6666666702027827 */ /* 0x000fc800078e02ff */
[----:B------:R-:W-:-:S04]  /*e540*/  IMAD.IADD R3, R4, 0x1, R3 ;  /* 0x0000000104037824 */ /* 0x000fc800078e0203 */
[----:B------:R-:W-:Y:S01]  /*e550*/  IMAD.HI R4, R3, 0x66666667, RZ ;  /* 0x6666666703047827 */ /* 0x000fe200078e02ff */
[----:B------:R-:W-:-:S04]  /*e560*/  SHF.R.U32.HI R3, RZ, 0x1f, R2 ;  /* 0x0000001fff037819 */ /* 0x000fc80000011602 */
[----:B------:R-:W-:Y:S02]  /*e570*/  SHF.R.U32.HI R5, RZ, 0x1f, R4 ;  /* 0x0000001fff057819 */ /* 0x000fe40000011604 */
[----:B------:R-:W-:Y:S02]  /*e580*/  LEA.HI.SX32 R3, R2, R3, 0x1a ;  /* 0x0000000302037211 */ /* 0x000fe400078fd2ff */
[----:B------:R-:W-:Y:S02]  /*e590*/  LEA.HI.SX32 R4, R4, R5, 0x1a ;  /* 0x0000000504047211 */ /* 0x000fe400078fd2ff */
[----:B------:R-:W-:Y:S01]  /*e5a0*/  SHF.R.U32.HI R5, RZ, 0x10, R0 ;  /* 0x00000010ff057819 */ /* 0x000fe20000011600 */
[----:B------:R-:W-:Y:S01]  /*e5b0*/  IMAD.MOV.U32 R0, RZ, RZ, RZ ;  /* 0x000000ffff007224 */ /* 0x000fe200078e00ff */
[----:B------:R-:W-:Y:S02]  /*e5c0*/  VIMNMX R4, R3, R4, PT ;  /* 0x0000000403047248 */ /* 0x000fe40003fe0100 */
[----:B------:R-:W-:-:S02]  /*e5d0*/  ISETP.NE.AND P0, PT, R5, RZ, PT ;  /* 0x000000ff0500720c */ /* 0x000fc40003f05270 */
[----:B------:R-:W-:-:S11]  /*e5e0*/  ISETP.GE.AND P1, PT, R4, 0x1, PT ;  /* 0x000000010400780c */ /* 0x000fd60003f26270 */
[----:B------:R-:W2:Y:S02]  /*e5f0*/  @!P0 LDC R5, c[0x0][0x9f0] ;  /* 0x00027c00ff058b82 */ /* 0x000ea40000000800 */
[----:B------:R-:W-:Y:S05]  /*e600*/  @!P1 BRA `(.L_x_12784) ;  /* 0x0000000000689947 */ /* 0x000fea0003800000 */
[-C--:B--2---:R-:W-:Y:S01]  /*e610*/  IABS R0, R5.reuse ;  /* 0x0000000500007213 */ /* 0x084fe20000000000 */
[----:B------:R-:W-:Y:S01]  /*e620*/  IMAD.MOV.U32 R2, RZ, RZ, RZ ;  /* 0x000000ffff027224 */ /* 0x000fe200078e00ff */
[----:B------:R-:W-:Y:S02]  /*e630*/  IABS R8, R5 ;  /* 0x0000000500087213 */ /* 0x000fe40000000000 */
[----:B------:R-:W2:Y:S08]  /*e640*/  I2F.RP R6, R0 ;  /* 0x0000000000067306 */ /* 0x000eb00000209400 */
[----:B--2---:R-:W2:Y:S02]  /*e650*/  MUFU.RCP R6, R6 ;  /* 0x0000000600067308 */ /* 0x004ea40000001000 */
[----:B--2---:R-:W-:-:S06]  /*e660*/  VIADD R3, R6, 0xffffffe ;  /* 0x0ffffffe06037836 */ /* 0x004fcc0000000000 */
[----:B------:R-:W2:Y:S02]  /*e670*/  F2I.FTZ.U32.TRUNC.NTZ R3, R3 ;  /* 0x0000000300037305 */ /* 0x000ea4000021f000 */
[----:B--2---:R-:W-:-:S04]  /*e680*/  IMAD.MOV R7, RZ, RZ, -R3 ;  /* 0x000000ffff077224 */ /* 0x004fc800078e0a03 */
[----:B------:R-:W-:-:S04]  /*e690*/  IMAD R7, R7, R0, RZ ;  /* 0x0000000007077224 */ /* 0x000fc800078e02ff */
[----:B------:R-:W-:Y:S01]  /*e6a0*/  IMAD.HI.U32 R7, R3, R7, R2 ;  /* 0x0000000703077227 */ /* 0x000fe200078e0002 */
[----:B------:R-:W-:-:S03]  /*e6b0*/  IADD3 R2, R5, -0x1, R4 ;  /* 0xffffffff05027810 */ /* 0x000fc60007ffe004 */
[----:B------:R-:W-:Y:S01]  /*e6c0*/  IMAD.MOV R3, RZ, RZ, -R8 ;  /* 0x000000ffff037224 */ /* 0x000fe200078e0a08 */
        /* <DEDUP_REMOVED lines=14> */
.L_x_12784:
[-C--:B------:R-:W-:Y:S01]  /*e7b0*/  IMAD R23, R23, R0.reuse, RZ ;  /* 0x0000000017177224 */ /* 0x080fe200078e02ff */
[----:B------:R-:W-:Y:S04]  /*e7c0*/  BSSY B7, `(.L_x_12785) ;  /* 0x000029a000077945 */ /* 0x000fe80003800000 */
[----:B------:R-:W-:-:S04]  /*e7d0*/  VIADDMNMX R2, R23, R0, R4, PT ;  /* 0x0000000017027246 */ /* 0x000fc80003800104 */
[----:B------:R-:W-:Y:S01]  /*e7e0*/  ISETP.GT.AND P0, PT, R2, R23, PT ;  /* 0x000000170200720c */ /* 0x000fe20003f04270 */
[----:B------:R3:W-:-:S12]  /*e7f0*/  STL [R1+0x4], R2 ;  /* 0x0000040201007387 */ /* 0x0007d80000100800 */
[----:B---3--:R-:W-:Y:S05]  /*e800*/  @P0 BRA `(.L_x_12786) ;  /* 0x0000000000440947 */ /* 0x008fea0003800000 */
[----:B------:R-:W3:Y:S02]  /*e810*/  S2R R2, SR_TID.X ;  /* 0x0000000000027919 */ /* 0x000ee40000002100 */
[----:B---3--:R-:W-:-:S04]  /*e820*/  LOP3.LUT R2, R2, 0x7f, RZ, 0xc0, !PT ;  /* 0x0000007f02027812 */ /* 0x008fc800078ec0ff */
[----:B------:R-:W-:-:S13]  /*e830*/  ISETP.NE.AND P0, PT, R2, RZ, PT ;  /* 0x000000ff0200720c */ /* 0x000fda0003f05270 */
[----:B------:R-:W-:Y:S05]  /*e840*/  @P0 BRA `(.L_x_12787) ;  /* 0x0000002800440947 */ /* 0x000fea0003800000 */
[----:B--2---:R-:W2:Y:S01]  /*e850*/  S2R R5, SR_LANEID ;  /* 0x0000000000057919 */ /* 0x004ea20000000000 */
        /* <DEDUP_REMOVED lines=10> */
[----:B---3--:R-:W-:Y:S01]  /*e900*/  IADD3 R24, R0, UR41, R7 ;  /* 0x0000002900187c10 */ /* 0x008fe2000fffe007 */
[----:B------:R-:W-:Y:S06]  /*e910*/  BRA `(.L_x_12787) ;  /* 0x0000002800107947 */ /* 0x000fec0003800000 */
.L_x_12786:
        /* <DEDUP_REMOVED lines=10> */
[----:B--2---:R-:W-:Y:S02]  /*e9c0*/  IMAD.U32 R5, RZ, RZ, UR7 ;  /* 0x00000007ff057e24 */ /* 0x004fe4000f8e00ff */
[----:B------:R-:W-:Y:S02]  /*e9d0*/  IMAD.U32 R6, RZ, RZ, UR8 ;  /* 0x00000008ff067e24 */ /* 0x000fe4000f8e00ff */
[----:B------:R-:W-:-:S02]  /*e9e0*/  IMAD.U32 R7, RZ, RZ, UR9 ;  /* 0x00000009ff077e24 */ /* 0x000fc4000f8e00ff */
[----:B01----:R-:W-:Y:S02]  /*e9f0*/  IMAD.U32 R10, RZ, RZ, UR4 ;  /* 0x00000004ff0a7e24 */ /* 0x003fe4000f8e00ff */
[----:B------:R-:W-:Y:S02]  /*ea00*/  IMAD.U32 R11, RZ, RZ, UR5 ;  /* 0x00000005ff0b7e24 */ /* 0x000fe4000f8e00ff */
[----:B------:R-:W-:Y:S02]  /*ea10*/  IMAD.MOV.U32 R8, RZ, RZ, 0x70 ;  /* 0x00000070ff087424 */ /* 0x000fe400078e00ff */
[----:B------:R-:W-:Y:S02]  /*ea20*/  IMAD.MOV.U32 R12, RZ, RZ, 0x1 ;  /* 0x00000001ff0c7424 */ /* 0x000fe400078e00ff */
[----:B------:R-:W-:-:S07]  /*ea30*/  IMAD.MOV.U32 R13, RZ, RZ, RZ ;  /* 0x000000ffff0d7224 */ /* 0x000fce00078e00ff */
[----:B------:R-:W-:-:S07]  /*ea40*/  LEPC R20, `(.L_x_12789) ;  /* 0x000000001014794e */ /* 0x000fce0000000000 */
[----:B---3--:R-:W-:Y:S05]  /*ea50*/  CALL.ABS.NOINC R2 ;  /* 0x0000000002007343 */ /* 0x008fea0003c00000 */
.L_x_12789:
[----:B------:R-:W-:Y:S05]  /*ea60*/  BSYNC B6 ;  /* 0x0000000000067941 */ /* 0x000fea0003800000 */
.L_x_12788:
        /* <DEDUP_REMOVED lines=21> */
.L_x_12791:
[----:B------:R-:W-:Y:S05]  /*ebc0*/  BSYNC B6 ;  /* 0x0000000000067941 */ /* 0x000fea0003800000 */
.L_x_12790:
        /* <DEDUP_REMOVED lines=20> */
.L_x_12793:
[----:B------:R-:W-:Y:S05]  /*ed10*/  BSYNC B6 ;  /* 0x0000000000067941 */ /* 0x000fea0003800000 */
.L_x_12792:
        /* <DEDUP_REMOVED lines=19> */
.L_x_12795:
[----:B------:R-:W-:Y:S05]  /*ee50*/  BSYNC B6 ;  /* 0x0000000000067941 */ /* 0x000fea0003800000 */
.L_x_12794:
        /* <DEDUP_REMOVED lines=10> */
[----:B------:R4:W5:Y:S02]  /*ef00*/  @P0 LDG.E R22, desc[UR54][R2.64] ;  /* 0x0000003602160981 */ /* 0x000964000c1e1900 */
[----:B----4-:R-:W4:Y:S01]  /*ef10*/  LDC.64 R2, c[0x0][0x418] ;  /* 0x00010600ff027b82 */ /* 0x010f220000000a00 */
[----:B---3--:R-:W-:-:S04]  /*ef20*/  SHF.R.U32.HI R20, RZ, 0x5, R17 ;  /* 0x00000005ff147819 */ /* 0x008fc80000011611 */
[----:B------:R-:W-:Y:S02]  /*ef30*/  LOP3.LUT R20, R20, 0x3, RZ, 0xc0, !PT ;  /* 0x0000000314147812 */ /* 0x000fe400078ec0ff */
[----:B----4-:R-:W-:Y:S01]  /*ef40*/  LOP3.LUT P0, RZ, R2, UR4, RZ, 0xfc, !PT ;  /* 0x0000000402ff7c12 */ /* 0x010fe2000f80fcff */
[----:B------:R-:W-:-:S03]  /*ef50*/  UMOV UR4, 0xffffffff ;  /* 0xffffffff00047882 */ /* 0x000fc60000000000 */
[----:B------:R-:W-:Y:S02]  /*ef60*/  LOP3.LUT P0, RZ, R3, UR5, RZ, 0xfc, P0 ;  /* 0x0000000503ff7c12 */ /* 0x000fe4000800fcff */
[----:B-----5:R-:W-:Y:S02]  /*ef70*/  SHF.R.S32.HI R26, RZ, 0x1f, R22 ;  /* 0x0000001fff1a7819 */ /* 0x020fe40000011416 */
[----:B------:R-:W-:Y:S01]  /*ef80*/  SEL R17, R22, RZ, !P0 ;  /* 0x000000ff16117207 */ /* 0x000fe20004000000 */
[----:B------:R-:W-:Y:S08]  /*ef90*/  BRA.DIV UR4, `(.L_x_12796) ;  /* 0x0000003a040c7947 */ /* 0x000ff0000b800000 */
[----:B------:R3:W4:Y:S02]  /*efa0*/  SHFL.IDX PT, R14, R20, RZ, 0x1f ;  /* 0x00001fff140e7589 */ /* 0x00072400000e0000 */
.L_x_12867:
[----:B----4-:R-:W-:Y:S02]  /*efb0*/  ISETP.NE.AND P0, PT, R14, RZ, PT ;  /* 0x000000ff0e00720c */ /* 0x010fe40003f05270 */
[----:B------:R-:W-:-:S04]  /*efc0*/  PLOP3.LUT P1, PT, PT, PT, PT, 0x8, 0x0 ;  /* 0x000000000000781c */ /* 0x000fc80003f2e170 */
[----:B------:R-:W-:-:S07]  /*efd0*/  P2R R27, PR, RZ, 0x2 ;  /* 0x00000002ff1b7803 */ /* 0x000fce0000000000 */
[----:B------:R-:W-:Y:S05]  /*efe0*/  @P0 BRA `(.L_x_12797) ;  /* 0x0000000400480947 */ /* 0x000fea0003800000 */
[----:B------:R-:W4:Y:S01]  /*eff0*/  LDL R0, [R1+0x4] ;  /* 0x0000040001007983 */ /* 0x000f220000100800 */
[----:B------:R-:W-:Y:S01]  /*f000*/  UMOV UR4, 0xffffffff ;  /* 0xffffffff00047882 */ /* 0x000fe20000000000 */
[----:B----4-:R-:W-:Y:S02]  /*f010*/  VIADD R0, R0, 0xffffffff ;  /* 0xffffffff00007836 */ /* 0x010fe40000000000 */
[----:B------:R-:W-:Y:S05]  /*f020*/  BRA.DIV UR4, `(.L_x_12798) ;  /* 0x0000003a04087947 */ /* 0x000fea000b800000 */
[----:B------:R-:W-:-:S13]  /*f030*/  ELECT P6, URZ, PT ;  /* 0x00000000003f782f */ /* 0x000fda00038c0000 */
.L_x_12870:
[----:B------:R-:W-:Y:S05]  /*f040*/  @!P6 BRA `(.L_x_12797) ;  /* 0x000000040030e947 */ /* 0x000fea0003800000 */
[----:B------:R-:W-:-:S04]  /*f050*/  ISETP.NE.U32.AND P0, PT, R2, RZ, PT ;  /* 0x000000ff0200720c */ /* 0x000fc80003f05070 */
[----:B------:R-:W-:-:S13]  /*f060*/  ISETP.NE.AND.EX P0, PT, R3, RZ, PT, P0 ;  /* 0x000000ff0300720c */ /* 0x000fda0003f05300 */
[----:B------:R-:W-:Y:S05]  /*f070*/  @!P0 BRA `(.L_x_12799) ;  /* 0x0000000000448947 */ /* 0x000fea0003800000 */
[----:B------:R-:W4:Y:S01]  /*f080*/  LDC R7, c[0x0][0x43c] ;  /* 0x00010f00ff077b82 */ /* 0x000f220000000800 */
[----:B------:R-:W-:Y:S01]  /*f090*/  ULDC.64 UR4, c[0x0][0x428] ;  /* 0x00010a0000047ab9 */ /* 0x000fe20000000a00 */
[----:B----4-:R-:W-:-:S13]  /*f0a0*/  ISETP.NE.AND P0, PT, R7, 0x1, PT ;  /* 0x000000010700780c */ /* 0x010fda0003f05270 */
[----:B--2---:R-:W2:Y:S02]  /*f0b0*/  @P0 LDC.64 R4, c[0x0][0x440] ;  /* 0x00011000ff040b82 */ /* 0x004ea40000000a00 */
        /* <DEDUP_REMOVED lines=13> */
.L_x_12799:
[----:B----4-:R-:W4:Y:S01]  /*f190*/  S2R R2, SR_TID.X ;  /* 0x0000000000027919 */ /* 0x010f220000002100 */
[----:B------:R-:W-:Y:S02]  /*f1a0*/  SHF.L.U32 R3, R19, 0x1f, RZ ;  /* 0x0000001f13037819 */ /* 0x000fe400000006ff */
[----:B----4-:R-:W-:Y:S01]  /*f1b0*/  LOP3.LUT R4, R2, 0x7f, RZ, 0xc0, !PT ;  /* 0x0000007f02047812 */ /* 0x010fe200078ec0ff */
[----:B------:R-:W-:-:S03]  /*f1c0*/  IMAD R2, R18, 0x8, R16 ;  /* 0x0000000812027824 */ /* 0x000fc600078e0210 */
[----:B------:R-:W-:Y:S01]  /*f1d0*/  ISETP.NE.AND P1, PT, R4, RZ, PT ;  /* 0x000000ff0400720c */ /* 0x000fe20003f25270 */
[----:B------:R-:W4:Y:S02]  /*f1e0*/  SYNCS.PHASECHK.TRANS64.TRYWAIT P0, [R2+URZ+0x13280], R3 ;  /* 0x01328003020075a7 */ /* 0x000f24000800017f */
[----:B----4-:R-:W-:Y:S10]  /*f1f0*/  @!P0 BRA `(.L_x_12800) ;  /* 0x0000003400b48947 */ /* 0x010ff40003800000 */
.L_x_12871:
[----:B------:R-:W-:Y:S05]  /*f200*/  @P1 BRA `(.L_x_12801) ;  /* 0x00000000001c1947 */ /* 0x000fea0003800000 */
[----:B------:R-:W0:Y:S01]  /*f210*/  S2R R4, SR_TID.X ;  /* 0x0000000000047919 */ /* 0x000e220000002100 */
[----:B--2---:R-:W-:-:S04]  /*f220*/  IMAD.MOV.U32 R5, RZ, RZ, 0x2800 ;  /* 0x00002800ff057424 */ /* 0x004fc800078e00ff */
[----:B------:R2:W-:Y:S01]  /*f230*/  SYNCS.ARRIVE.TRANS64 RZ, [R2+URZ+0x13270], R5 ;  /* 0x0132700502ff79a7 */ /* 0x0005e2000800003f */
[----:B0-----:R-:W-:-:S04]  /*f240*/  LOP3.LUT R4, R4, 0x1f, RZ, 0xc0, !PT ;  /* 0x0000001f04047812 */ /* 0x001fc800078ec0ff */
[----:B------:R-:W-:-:S13]  /*f250*/  ISETP.NE.AND P0, PT, R4, RZ, PT ;  /* 0x000000ff0400720c */ /* 0x000fda0003f05270 */
[----:B--2---:R-:W-:Y:S05]  /*f260*/  @!P0 BRA `(.L_x_12801) ;  /* 0x0000000000048947 */ /* 0x004fea0003800000 */
[----:B------:R-:W-:Y:S01]  /*f270*/  BPT.TRAP 0x1 ;  /* 0x000000040000795c */ /* 0x000fe20000300000 */
.L_x_12801:
[----:B------:R-:W-:Y:S01]  /*f280*/  IMAD R4, R18, 0x2800, R16 ;  /* 0x0000280012047824 */ /* 0x000fe200078e0210 */
[----:B------:R-:W-:Y:S01]  /*f290*/  R2UR UR33, R2 ;  /* 0x00000000022172ca */ /* 0x000fe200000e0000 */
[----:B--2---:R-:W-:Y:S01]  /*f2a0*/  IMAD.MOV.U32 R5, RZ, RZ, 0xa0 ;  /* 0x000000a0ff057424 */ /* 0x004fe200078e00ff */
        /* <DEDUP_REMOVED lines=12> */
[----:B------:R-:W0:Y:S02]  /*f370*/  SYNCS.PHASECHK.TRANS64.TRYWAIT P0, [R2+URZ+0x13240], R3 ;  /* 0x01324003020075a7 */ /* 0x000e24000800017f */
[----:B0-2---:R-:W-:Y:S05]  /*f380*/  @!P0 BRA `(.L_x_12802) ;  /* 0x0000003400648947 */ /* 0x005fea0003800000 */
.L_x_12872:
[----:B------:R-:W-:Y:S05]  /*f390*/  @P1 BRA `(.L_x_12803) ;  /* 0x00000000001c1947 */ /* 0x000fea0003800000 */
[----:B------:R-:W2:Y:S01]  /*f3a0*/  S2R R5, SR_TID.X ;  /* 0x0000000000057919 */ /* 0x000ea20000002100 */
[----:B0---4-:R-:W-:-:S04]  /*f3b0*/  IMAD.MOV.U32 R3, RZ, RZ, 0x2800 ;  /* 0x00002800ff037424 */ /* 0x011fc800078e00ff */
[----:B------:R0:W-:Y:S01]  /*f3c0*/  SYNCS.ARRIVE.TRANS64 RZ, [R2+URZ+0x13230], R3 ;  /* 0x0132300302ff79a7 */ /* 0x0001e2000800003f */
[----:B--2---:R-:W-:-:S04]  /*f3d0*/  LOP3.LUT R5, R5, 0x1f, RZ, 0xc0, !PT ;  /* 0x0000001f05057812 */ /* 0x004fc800078ec0ff */
[----:B------:R-:W-:-:S13]  /*f3e0*/  ISETP.NE.AND P0, PT, R5, RZ, PT ;  /* 0x000000ff0500720c */ /* 0x000fda0003f05270 */
[----:B0-----:R-:W-:Y:S05]  /*f3f0*/  @!P0 BRA `(.L_x_12803) ;  /* 0x0000000000048947 */ /* 0x001fea0003800000 */
[----:B------:R-:W-:Y:S01]  /*f400*/  BPT.TRAP 0x1 ;  /* 0x000000040000795c */ /* 0x000fe20000300000 */
.L_x_12803:
        /* <DEDUP_REMOVED lines=10> */
[----:B------:R-:W-:-:S03]  /*f4b0*/  PLOP3.LUT P0, PT, PT, PT, PT, 0x80, 0x0 ;  /* 0x000000000000781c */ /* 0x000fc60003f0f070 */
[----:B------:R-:W-:Y:S01]  /*f4c0*/  UIADD3 UR8, UR8, 0xe000, URZ ;  /* 0x0000e00008087890 */ /* 0x000fe2000fffe03f */
[----:B------:R-:W-:Y:S01]  /*f4d0*/  P2R R27, PR, RZ, 0x1 ;  /* 0x00000001ff1b7803 */ /* 0x000fe20000000000 */
[----:B------:R-:W-:-:S09]  /*f4e0*/  UIADD3 UR9, UR9, 0x13230, URZ ;  /* 0x0001323009097890 */ /* 0x000fd2000fffe03f */
[----:B------:R2:W-:Y:S02]  /*f4f0*/  UTMALDG.4D [UR8], [UR4], desc[UR6] ;  /* 0x00000608040075b4 */ /* 0x0005e40008019000 */
[----:B--2---:R-:W-:Y:S01]  /*f500*/  NOP ;  /* 0x0000000000007918 */ /* 0x004fe20000000000 */
.L_x_12797:
        /* <DEDUP_REMOVED lines=17> */
[----:B0---4-:R-:W-:Y:S01]  /*f620*/  MOV R2, 0x0 ;  /* 0x0000000000027802 */ /* 0x011fe20000000f00 */
[----:B------:R-:W-:Y:S01]  /*f630*/  ULDC.64 UR6, c[0x4][0x198] ;  /* 0x0100660000067ab9 */ /* 0x000fe20000000a00 */
[----:B------:R-:W-:Y:S01]  /*f640*/  ULDC.64 UR8, c[0x4][0x1a0] ;  /* 0x0100680000087ab9 */ /* 0x000fe20000000a00 */
[----:B------:R-:W-:Y:S01]  /*f650*/  ULDC.64 UR4, c[0x4][0x28] ;  /* 0x01000a0000047ab9 */ /* 0x000fe20000000a00 */
[----:B------:R-:W-:Y:S02]  /*f660*/  IMAD.U32 R4, RZ, RZ, UR6 ;  /* 0x00000006ff047e24 */ /* 0x000fe4000f8e00ff */
[----:B------:R-:W0:Y:S01]  /*f670*/  LDC.64 R2, c[0x4][R2] ;  /* 0x0100000002027b82 */ /* 0x000e220000000a00 */
[----:B--2---:R-:W-:Y:S02]  /*f680*/  IMAD.U32 R5, RZ, RZ, UR7 ;  /* 0x00000007ff057e24 */ /* 0x004fe4000f8e00ff */
[----:B------:R-:W-:Y:S02]  /*f690*/  IMAD.U32 R6, RZ, RZ, UR8 ;  /* 0x00000008ff067e24 */ /* 0x000fe4000f8e00ff */
[----:B------:R-:W-:-:S02]  /*f6a0*/  IMAD.U32 R7, RZ, RZ, UR9 ;  /* 0x00000009ff077e24 */ /* 0x000fc4000f8e00ff */
[----:B-1----:R-:W-:Y:S02]  /*f6b0*/  IMAD.U32 R10, RZ, RZ, UR4 ;  /* 0x00000004ff0a7e24 */ /* 0x002fe4000f8e00ff */
[----:B------:R-:W-:Y:S02]  /*f6c0*/  IMAD.U32 R11, RZ, RZ, UR5 ;  /* 0x00000005ff0b7e24 */ /* 0x000fe4000f8e00ff */
[----:B------:R-:W-:Y:S02]  /*f6d0*/  IMAD.MOV.U32 R8, RZ, RZ, 0x70 ;  /* 0x00000070ff087424 */ /* 0x000fe400078e00ff */
[----:B------:R-:W-:Y:S02]  /*f6e0*/  IMAD.MOV.U32 R12, RZ, RZ, 0x1 ;  /* 0x00000001ff0c7424 */ /* 0x000fe400078e00ff */
[----:B------:R-:W-:-:S07]  /*f6f0*/  IMAD.MOV.U32 R13, RZ, RZ, RZ ;  /* 0x000000ffff0d7224 */ /* 0x000fce00078e00ff */
[----:B---3--:R-:W-:-:S07]  /*f700*/  LEPC R20, `(.L_x_12805) ;  /* 0x000000001014794e */ /* 0x008fce0000000000 */
[----:B0-----:R-:W-:Y:S05]  /*f710*/  CALL.ABS.NOINC R2 ;  /* 0x0000000002007343 */ /* 0x001fea0003c00000 */
.L_x_12805:
[----:B------:R-:W-:Y:S05]  /*f720*/  BSYNC B6 ;  /* 0x0000000000067941 */ /* 0x000fea0003800000 */
.L_x_12804:
[----:B------:R1:W5:Y:S01]  /*f730*/  LDL R21, [R1] ;  /* 0x0000000001157983 */ /* 0x0003620000100800 */
[----:B------:R-:W2:Y:S01]  /*f740*/  LDC R7, c[0x0][0x448] ;  /* 0x00011200ff077b82 */ /* 0x000ea20000000800 */
[----:B------:R-:W-:Y:S02]  /*f750*/  ULDC.64 UR6, c[0x0][0x2d8] ;  /* 0x0000b60000067ab9 */ /* 0x000fe40000000a00 */
[----:B------:R1:W5:Y:S01]  /*f760*/  LDL R9, [R1+0x8] ;  /* 0x0000080001097983 */ /* 0x0003620000100800 */
[----:B0---4-:R-:W3:Y:S01]  /*f770*/  S2R R2, SR_TID.X ;  /* 0x0000000000027919 */ /* 0x011ee20000002100 */
[----:B------:R-:W-:Y:S01]  /*f780*/  UMOV UR4, UR48 ;  /* 0x0000003000047c82 */ /* 0x000fe20008000000 */
[----:B------:R-:W-:Y:S01]  /*f790*/  UMOV UR5, UR37 ;  /* 0x0000002500057c82 */ /* 0x000fe20008000000 */
[----:B------:R-:W-:Y:S01]  /*f7a0*/  ULDC.64 UR8, c[0x0][0x2e0] ;  /* 0x0000b80000087ab9 */ /* 0x000fe20000000a00 */
[----:B------:R-:W-:Y:S01]  /*f7b0*/  ULDC.64 UR10, c[0x0][0x280] ;  /* 0x0000a000000a7ab9 */ /* 0x000fe20000000a00 */
[----:B--2---:R-:W-:-:S13]  /*f7c0*/  ISETP.NE.AND P1, PT, R7, 0x1, PT ;  /* 0x000000010700780c */ /* 0x004fda0003f25270 */
[----:B------:R-:W0:Y:S01]  /*f7d0*/  @P1 LDC R3, c[0x0][0x44c] ;  /* 0x00011300ff031b82 */ /* 0x000e220000000800 */
[C---:B---3--:R-:W-:Y:S01]  /*f7e0*/  LOP3.LUT R20, R2.reuse, 0x7f, RZ, 0xc0, !PT ;  /* 0x0000007f02147812 */ /* 0x048fe200078ec0ff */
[----:B------:R-:W-:-:S03]  /*f7f0*/  IMAD.SHL.U32 R2, R2, 0x20, RZ ;  /* 0x0000002002027824 */ /* 0x000fc600078e00ff */
[----:B------:R-:W-:-:S03]  /*f800*/  SHF.R.U32.HI R20, RZ, 0x2, R20 ;  /* 0x00000002ff147819 */ /* 0x000fc60000011614 */
[----:B------:R-:W2:Y:S01]  /*f810*/  @P1 LDC R5, c[0x0][0x450] ;  /* 0x00011400ff051b82 */ /* 0x000ea20000000800 */
[----:B------:R-:W-:Y:S01]  /*f820*/  LOP3.LUT R2, R20, 0x60, R2, 0xf8, !PT ;  /* 0x0000006014027812 */ /* 0x000fe200078ef802 */
[----:B------:R-:W-:-:S04]  /*f830*/  UIMAD.WIDE.U32 UR4, UR36, UR6, UR4 ;  /* 0x00000006240472a5 */ /* 0x000fc8000f8e0004 */
[----:B------:R-:W-:Y:S01]  /*f840*/  IMAD R6, R25, 0xc0, R2 ;  /* 0x000000c019067824 */ /* 0x000fe200078e0202 */
[----:B------:R-:W-:Y:S02]  /*f850*/  UIMAD UR6, UR46, UR8, URZ ;  /* 0x000000082e0672a4 */ /* 0x000fe4000f8e023f */
[----:B------:R-:W-:Y:S01]  /*f860*/  UIMAD UR5, UR36, UR7, UR5 ;  /* 0x00000007240572a4 */ /* 0x000fe2000f8e0205 */
[----:B0-----:R-:W-:Y:S01]  /*f870*/  @P1 IMAD.HI.U32 R0, R6, R3, RZ ;  /* 0x0000000306001227 */ /* 0x001fe200078e00ff */
[----:B------:R-:W-:-:S03]  /*f880*/  UIMAD UR6, UR45, UR9, UR6 ;  /* 0x000000092d0672a4 */ /* 0x000fc6000f8e0206 */
[----:B------:R-:W-:Y:S01]  /*f890*/  IMAD.MOV.U32 R3, RZ, RZ, R6 ;  /* 0x000000ffff037224 */ /* 0x000fe200078e0006 */
[----:B------:R-:W-:Y:S01]  /*f8a0*/  UIMAD.WIDE.U32 UR4, UR45, UR8, UR4 ;  /* 0x000000082d0472a5 */ /* 0x000fe2000f8e0004 */
[----:B--2---:R-:W-:-:S03]  /*f8b0*/  @P1 SHF.R.U32.HI R3, RZ, R5, R0 ;  /* 0x00000005ff031219 */ /* 0x004fc60000011600 */
[----:B------:R-:W-:Y:S01]  /*f8c0*/  UIADD3 UR5, UR5, UR6, URZ ;  /* 0x0000000605057290 */ /* 0x000fe2000fffe03f */
[----:B------:R-:W-:Y:S01]  /*f8d0*/  ULDC.64 UR8, c[0x0][0x2c8] ;  /* 0x0000b20000087ab9 */ /* 0x000fe20000000a00 */
        /* <DEDUP_REMOVED lines=14> */
[----:B------:R-:W0:Y:S02]  /*f9c0*/  @P1 LDC R2, c[0x0][0x44c] ;  /* 0x00011300ff021b82 */ /* 0x000e240000000800 */
[----:B------:R-:W-:-:S06]  /*f9d0*/  IADD3.X R5, R3, UR11, R5, P0, !PT ;  /* 0x0000000b03057c10 */ /* 0x000fcc00087fe405 */
[----:B------:R-:W2:Y:S01]  /*f9e0*/  @P1 LDC R3, c[0x0][0x450] ;  /* 0x00011400ff031b82 */ /* 0x000ea20000000800 */
[----:B------:R-:W-:Y:S01]  /*f9f0*/  VIADD R6, R6, 0x80 ;  /* 0x0000008006067836 */ /* 0x000fe20000000000 */
[----:B------:R-:W1:Y:S03]  /*fa00*/  S2R R20, SR_TID.X ;  /* 0x0000000000147919 */ /* 0x000e660000002100 */
[----:B0-----:R-:W-:-:S04]  /*fa10*/  @P1 IMAD.HI.U32 R8, R6, R2, RZ ;  /* 0x0000000206081227 */ /* 0x001fc800078e00ff */
[----:B------:R-:W-:Y:S01]  /*fa20*/  IMAD.MOV.U32 R2, RZ, RZ, R6 ;  /* 0x000000ffff027224 */ /* 0x000fe200078e0006 */
[----:B--2---:R-:W-:-:S05]  /*fa30*/  @P1 SHF.R.U32.HI R2, RZ, R3, R8 ;  /* 0x00000003ff021219 */ /* 0x004fca0000011608 */
        /* <DEDUP_REMOVED lines=11> */
[----:B-1----:R-:W-:Y:S02]  /*faf0*/  IMAD.SHL.U32 R10, R20, 0x10, RZ ;  /* 0x00000010140a7824 */ /* 0x002fe400078e00ff */
[----:B------:R-:W-:Y:S01]  /*fb00*/  IMAD R6, R6, UR9, R4 ;  /* 0x0000000906067c24 */ /* 0x000fe2000f8e0204 */
[----:B------:R-:W-:Y:S02]  /*fb10*/  IADD3 R4, P0, R2, UR10, RZ ;  /* 0x0000000a02047c10 */ /* 0x000fe4000ff1e0ff */
[----:B------:R-:W-:Y:S02]  /*fb20*/  LOP3.LUT R10, R10, 0x30, RZ, 0xc0, !PT ;  /* 0x000000300a0a7812 */ /* 0x000fe400078ec0ff */
[----:B------:R-:W-:Y:S02]  /*fb30*/  IADD3.X R6, R3, UR11, R6, P0, !PT ;  /* 0x0000000b03067c10 */ /* 0x000fe400087fe406 */
[----:B------:R-:W-:Y:S01]  /*fb40*/  ISETP.GE.AND P0, PT, R10, UR4, PT ;  /* 0x000000040a007c0c */ /* 0x000fe2000bf06270 */
[----:B------:R-:W-:Y:S01]  /*fb50*/  UMOV UR4, 0xffffffff ;  /* 0xffffffff00047882 */ /* 0x000fe20000000000 */
[----:B------:R-:W-:-:S04]  /*fb60*/  LOP3.LUT R20, R20, 0x7f, RZ, 0xc0, !PT ;  /* 0x0000007f14147812 */ /* 0x000fc800078ec0ff */
[----:B------:R-:W-:Y:S01]  /*fb70*/  SHF.R.U32.HI R20, RZ, 0x2, R20 ;  /* 0x00000002ff147819 */ /* 0x000fe20000011614 */
[----:B------:R-:W-:Y:S06]  /*fb80*/  BRA.DIV UR4, `(.L_x_12806) ;  /* 0x0000002e04787947 */ /* 0x000fec000b800000 */
[----:B------:R-:W0:Y:S01]  /*fb90*/  SHFL.IDX PT, R3, R0, RZ, 0x1c1f ;  /* 0x001c1fff00037589 */ /* 0x000e2200000e0000 */
[----:B-----5:R-:W-:Y:S02]  /*fba0*/  IMAD R7, R21, R7, RZ ;  /* 0x0000000715077224 */ /* 0x020fe400078e02ff */
[----:B------:R-:W-:Y:S01]  /*fbb0*/  IMAD R25, R25, 0xc0, R20 ;  /* 0x000000c019197824 */ /* 0x000fe200078e0214 */
[----:B------:R-:W1:Y:S04]  /*fbc0*/  SHFL.IDX PT, R2, R5, RZ, 0x1c1f ;  /* 0x001c1fff05027589 */ /* 0x000e6800000e0000 */
[----:B------:R-:W-:Y:S01]  /*fbd0*/  ISETP.GE.AND P1, PT, R25, R7, PT ;  /* 0x000000071900720c */ /* 0x000fe20003f26270 */
[----:B------:R-:W2:-:S12]  /*fbe0*/  SHFL.IDX PT, R14, R0, 0x1, 0x1c1f ;  /* 0x003c1f00000e7f89 */ /* 0x000e9800000e0000 */
[----:B0-----:R-:W-:-:S05]  /*fbf0*/  @!P1 IADD3 R8, P2, R10, R3, RZ ;  /* 0x000000030a089210 */ /* 0x001fca0007f5e0ff */
[----:B-1----:R-:W-:Y:S02]  /*fc00*/  @!P1 IMAD.X R3, RZ, RZ, R2, P2 ;  /* 0x000000ffff039224 */ /* 0x002fe400010e0602 */
[----:B------:R-:W-:Y:S02]  /*fc10*/  @!P1 IMAD.MOV.U32 R2, RZ, RZ, R8 ;  /* 0x000000ffff029224 */ /* 0x000fe400078e0008 */
[----:B------:R-:W-:-:S03]  /*fc20*/  VIADD R8, R25, 0x20 ;  /* 0x0000002019087836 */ /* 0x000fc60000000000 */
[----:B------:R0:W-:Y:S02]  /*fc30*/  @!P1 LDGSTS.E.BYPASS.LTC128B.128 [R9+0xb000], desc[UR54][R2.64], !P0 ;  /* 0x0b00000002099fae */ /* 0x0001e4000c101d76 */
[----:B------:R-:W-:Y:S02]  /*fc40*/  ISETP.GE.AND P1, PT, R8, R7, PT ;  /* 0x000000070800720c */ /* 0x000fe40003f26270 */
[----:B0-----:R-:W0:Y:S11]  /*fc50*/  SHFL.IDX PT, R2, R5, 0x1, 0x1c1f ;  /* 0x003c1f0005027f89 */ /* 0x001e3600000e0000 */
[----:B--2---:R-:W-:-:S02]  /*fc60*/  @!P1 IADD3 R8, P2, R10, R14, RZ ;  /* 0x0000000e0a089210 */ /* 0x004fc40007f5e0ff */
[----:B------:R-:W1:Y:S03]  /*fc70*/  SHFL.IDX PT, R14, R0, 0x2, 0x1c1f ;  /* 0x005c1f00000e7f89 */ /* 0x000e6600000e0000 */
[----:B0-----:R-:W-:Y:S02]  /*fc80*/  @!P1 IMAD.X R3, RZ, RZ, R2, P2 ;  /* 0x000000ffff039224 */ /* 0x001fe400010e0602 */
[----:B------:R-:W-:Y:S02]  /*fc90*/  @!P1 IMAD.MOV.U32 R2, RZ, RZ, R8 ;  /* 0x000000ffff029224 */ /* 0x000fe400078e0008 */
[----:B------:R-:W-:-:S03]  /*fca0*/  VIADD R8, R25, 0x40 ;  /* 0x0000004019087836 */ /* 0x000fc60000000000 */
[----:B------:R0:W-:Y:S02]  /*fcb0*/  @!P1 LDGSTS.E.BYPASS.LTC128B.128 [R9+0xb800], desc[UR54][R2.64], !P0 ;  /* 0x0b80000002099fae */ /* 0x0001e4000c101d76 */
[----:B------:R-:W-:Y:S02]  /*fcc0*/  ISETP.GE.AND P1, PT, R8, R7, PT ;  /* 0x000000070800720c */ /* 0x000fe40003f26270 */
[----:B0-----:R-:W0:Y:S11]  /*fcd0*/  SHFL.IDX PT, R2, R5, 0x2, 0x1c1f ;  /* 0x005c1f0005027f89 */ /* 0x001e3600000e0000 */
[----:B-1----:R-:W-:Y:S01]  /*fce0*/  @!P1 IADD3 R8, P2, R10, R14, RZ ;  /* 0x0000000e0a089210 */ /* 0x002fe20007f5e0ff */
[----:B------:R-:W-:Y:S04]  /*fcf0*/  SHFL.IDX PT, R5, R5, 0x3, 0x1c1f ;  /* 0x007c1f0005057f89 */ /* 0x000fe800000e0000 */
[----:B------:R-:W-:Y:S01]  /*fd00*/  SHFL.IDX PT, R14, R4, 0x1, 0x1c1f ;  /* 0x003c1f00040e7f89 */ /* 0x000fe200000e0000 */
[----:B0-----:R-:W-:-:S02]  /*fd10*/  @!P1 IMAD.X R3, RZ, RZ, R2, P2 ;  /* 0x000000ffff039224 */ /* 0x001fc400010e0602 */
[----:B------:R-:W-:Y:S02]  /*fd20*/  @!P1 IMAD.MOV.U32 R2, RZ, RZ, R8 ;  /* 0x000000ffff029224 */ /* 0x000fe400078e0008 */
[----:B------:R-:W-:-:S03]  /*fd30*/  VIADD R8, R25, 0x80 ;  /* 0x0000008019087836 */ /* 0x000fc60000000000 */
[----:B------:R0:W-:Y:S02]  /*fd40*/  @!P1 LDGSTS.E.BYPASS.LTC128B.128 [R9+0xc000], desc[UR54][R2.64], !P0 ;  /* 0x0c00000002099fae */ /* 0x0001e4000c101d76 */
[----:B------:R-:W-:Y:S01]  /*fd50*/  ISETP.GE.AND P2, PT, R8, R7, PT ;  /* 0x000000070800720c */ /* 0x000fe20003f46270 */
[----:B------:R-:W-:-:S05]  /*fd60*/  VIADD R8, R25, 0x60 ;  /* 0x0000006019087836 */ /* 0x000fca0000000000 */
[----:B------:R-:W-:Y:S02]  /*fd70*/  ISETP.GE.AND P1, PT, R8, R7, PT ;  /* 0x000000070800720c */ /* 0x000fe40003f26270 */
[----:B------:R-:W-:Y:S04]  /*fd80*/  SHFL.IDX PT, R8, R4, RZ, 0x1c1f ;  /* 0x001c1fff04087589 */ /* 0x000fe800000e0000 */
[----:B0-----:R-:W0:Y:S04]  /*fd90*/  SHFL.IDX PT, R2, R0, 0x3, 0x1c1f ;  /* 0x007c1f0000027f89 */ /* 0x001e2800000e0000 */
[----:B------:R-:W1:Y:S04]  /*fda0*/  SHFL.IDX PT, R0, R6, RZ, 0x1c1f ;  /* 0x001c1fff06007589 */ /* 0x000e6800000e0000 */
[----:B------:R-:W2:Y:S01]  /*fdb0*/  SHFL.IDX PT, R6, R6, 0x1, 0x1c1f ;  /* 0x003c1f0006067f89 */ /* 0x000ea200000e0000 */
[----:B0-----:R-:W-:-:S05]  /*fdc0*/  @!P1 IADD3 R2, P3, R10, R2, RZ ;  /* 0x000000020a029210 */ /* 0x001fca0007f7e0ff */
[----:B------:R-:W-:-:S05]  /*fdd0*/  @!P1 IMAD.X R3, RZ, RZ, R5, P3 ;  /* 0x000000ffff039224 */ /* 0x000fca00018e0605 */
[----:B------:R0:W-:Y:S02]  /*fde0*/  @!P1 LDGSTS.E.BYPASS.LTC128B.128 [R9+0xc800], desc[UR54][R2.64], !P0 ;  /* 0x0c80000002099fae */ /* 0x0001e4000c101d76 */
[----:B0-----:R-:W-:-:S05]  /*fdf0*/  @!P2 IADD3 R2, P1, R10, R8, RZ ;  /* 0x000000080a02a210 */ /* 0x001fca0007f3e0ff */
[----:B-1----:R-:W-:-:S05]  /*fe00*/  @!P2 IMAD.X R3, RZ, RZ, R0, P1 ;  /* 0x000000ffff03a224 */ /* 0x002fca00008e0600 */
[----:B--2---:R0:W-:Y:S03]  /*fe10*/  @!P2 LDGSTS.E.BYPASS.LTC128B.128 [R9+0xd000], desc[UR54][R2.64], !P0 ;  /* 0x0d0000000209afae */ /* 0x0041e6000c101d76 */
.L_x_12885:
[----:B------:R-:W-:-:S05]  /*fe20*/  VIADD R0, R25, 0xa0 ;  /* 0x000000a019007836 */ /* 0x000fca0000000000 */
[----:B------:R-:W-:-:S13]  /*fe30*/  ISETP.GE.AND P1, PT, R0, R7, PT ;  /* 0x000000070000720c */ /* 0x000fda0003f26270 */
[----:B0-----:R-:W-:-:S05]  /*fe40*/  @!P1 IADD3 R2, P2, R10, R14, RZ ;  /* 0x0000000e0a029210 */ /* 0x001fca0007f5e0ff */
[----:B------:R-:W-:-:S05]  /*fe50*/  @!P1 IMAD.X R3, RZ, RZ, R6, P2 ;  /* 0x000000ffff039224 */ /* 0x000fca00010e0606 */
[----:B------:R-:W-:Y:S01]  /*fe60*/  @!PT LDS RZ, [RZ] ;  /* 0x00000000fffff984 */ /* 0x000fe20000000800 */
[----:B------:R-:W-:Y:S01]  /*fe70*/  @!PT LDS RZ, [RZ] ;  /* 0x00000000fffff984 */ /* 0x000fe20000000800 */
[----:B------:R-:W-:Y:S01]  /*fe80*/  @!PT LDS RZ, [RZ] ;  /* 0x00000000fffff984 */ /* 0x000fe20000000800 */
[----:B------:R0:W-:Y:S01]  /*fe90*/  @!P1 LDGSTS.E.BYPASS.LTC128B.128 [R9+0xd800], desc[UR54][R2.64], !P0 ;  /* 0x0d80000002099fae */ /* 0x0001e2000c101d76 */
[----:B------:R-:W-:Y:S01]  /*fea0*/  PLOP3.LUT P0, PT, PT, PT, PT, 0x80, 0x0 ;  /* 0x000000000000781c */ /* 0x000fe20003f0f070 */
[----:B------:R-:W-:-:S12]  /*feb0*/  NOP ;  /* 0x0000000000007918 */ /* 0x000fd80000000000 */
.L_x_12807:
        /* <DEDUP_REMOVED lines=21> */
.L_x_12886:
[----:B------:R-:W-:Y:S05]  /*10010*/  BSYNC B0 ;  /* 0x0000000000007941 */ /* 0x000fea0003800000 */
.L_x_12808:
[----:B------:R-:W-:Y:S05]  /*10020*/  @!P1 BRA `(.L_x_12810) ;  /* 0x0000000800e49947 */ /* 0x000fea0003800000 */
[----:B------:R-:W-:Y:S02]  /*10030*/  IMAD.MOV.U32 R7, RZ, RZ, R19 ;  /* 0x000000ffff077224 */ /* 0x000fe400078e0013 */
[----:B------:R-:W-:-:S07]  /*10040*/  IMAD.MOV.U32 R6, RZ, RZ, R18 ;  /* 0x000000ffff067224 */ /* 0x000fce00078e0012 */
.L_x_12830:
        /* <DEDUP_REMOVED lines=32> */
.L_x_12813:
[----:B------:R-:W0:Y:S01]  /*10250*/  S2R R2, SR_TID.X ;  /* 0x0000000000027919 */ /* 0x000e220000002100 */
[----:B------:R-:W-:Y:S01]  /*10260*/  IMAD R9, R18, 0x8, R16 ;  /* 0x0000000812097824 */ /* 0x000fe200078e0210 */
[----:B------:R-:W-:Y:S01]  /*10270*/  BSSY B1, `(.L_x_12814) ;  /* 0x0000006000017945 */ /* 0x000fe20003800000 */
[----:B0-----:R-:W-:Y:S02]  /*10280*/  LOP3.LUT R3, R2, 0x7f, RZ, 0xc0, !PT ;  /* 0x0000007f02037812 */ /* 0x001fe400078ec0ff */
[----:B------:R-:W-:Y:S02]  /*10290*/  SHF.L.U32 R2, R19, 0x1f, RZ ;  /* 0x0000001f13027819 */ /* 0x000fe400000006ff */
[----:B------:R-:W-:Y:S02]  /*102a0*/  ISETP.NE.AND P1, PT, R3, RZ, PT ;  /* 0x000000ff0300720c */ /* 0x000fe40003f25270 */
[----:B------:R-:W0:Y:S02]  /*102b0*/  SYNCS.PHASECHK.TRANS64.TRYWAIT P0, [R9+URZ+0x13280], R2 ;  /* 0x01328002090075a7 */ /* 0x000e24000800017f */
[----:B0-----:R-:W-:Y:S09]  /*102c0*/  @!P0 BRA `(.L_x_12815) ;  /* 0x0000002c00748947 */ /* 0x001ff20003800000 */
.L_x_12887:
[----:B------:R-:W-:Y:S05]  /*102d0*/  BSYNC B1 ;  /* 0x0000000000017941 */ /* 0x000fea0003800000 */
.L_x_12814:
[----:B------:R-:W-:Y:S04]  /*102e0*/  BSSY B1, `(.L_x_12816) ;  /* 0x0000009000017945 */ /* 0x000fe80003800000 */
[----:B------:R-:W-:Y:S05]  /*102f0*/  @P1 BRA `(.L_x_12817) ;  /* 0x00000000001c1947 */ /* 0x000fea0003800000 */
[----:B------:R-:W2:Y:S01]  /*10300*/  S2R R3, SR_TID.X ;  /* 0x0000000000037919 */ /* 0x000ea20000002100 */
[----:B-1----:R-:W-:-:S04]  /*10310*/  IMAD.MOV.U32 R4, RZ, RZ, 0x2800 ;  /* 0x00002800ff047424 */ /* 0x002fc800078e00ff */
[----:B------:R3:W-:Y:S01]  /*10320*/  SYNCS.ARRIVE.TRANS64 RZ, [R9+URZ+0x13270], R4 ;  /* 0x0132700409ff79a7 */ /* 0x0007e2000800003f */
[----:B--2---:R-:W-:-:S04]  /*10330*/  LOP3.LUT R3, R3, 0x1f, RZ, 0xc0, !PT ;  /* 0x0000001f03037812 */ /* 0x004fc800078ec0ff */
[----:B------:R-:W-:-:S13]  /*10340*/  ISETP.NE.AND P0, PT, R3, RZ, PT ;  /* 0x000000ff0300720c */ /* 0x000fda0003f05270 */
[----:B---3--:R-:W-:Y:S05]  /*10350*/  @!P0 BRA `(.L_x_12817) ;  /* 0x0000000000048947 */ /* 0x008fea0003800000 */
[----:B------:R-:W-:Y:S01]  /*10360*/  BPT.TRAP 0x1 ;  /* 0x000000040000795c */ /* 0x000fe20000300000 */
.L_x_12817:
[----:B------:R-:W-:Y:S05]  /*10370*/  BSYNC B1 ;  /* 0x0000000000017941 */ /* 0x000fea0003800000 */
.L_x_12816:
[----:B-1----:R-:W-:Y:S01]  /*10380*/  IMAD.MOV.U32 R5, RZ, RZ, RZ ;  /* 0x000000ffff057224 */ /* 0x002fe200078e00ff */
[----:B------:R-:W-:Y:S01]  /*10390*/  UIADD3 UR4, UP0, UR50, 0x470, URZ ;  /* 0x0000047032047890 */ /* 0x000fe2000ff1e03f */
[----:B------:R-:W-:Y:S01]  /*103a0*/  IMAD.MOV.U32 R3, RZ, RZ, 0xa0 ;  /* 0x000000a0ff037424 */ /* 0x000fe200078e00ff */
[----:B------:R-:W-:Y:S01]  /*103b0*/  PLOP3.LUT P0, PT, PT, PT, PT, 0x80, 0x0 ;  /* 0x000000000000781c */ /* 0x000fe20003f0f070 */
[----:B------:R-:W-:Y:S01]  /*103c0*/  IMAD R4, R18, 0x2800, R16 ;  /* 0x0000280012047824 */ /* 0x000fe200078e0210 */
[----:B------:R-:W-:Y:S01]  /*103d0*/  R2UR UR10, R5 ;  /* 0x00000000050a72ca */ /* 0x000fe200000e0000 */
[----:B------:R-:W-:Y:S01]  /*103e0*/  IMAD R8, R8, R3, UR40 ;  /* 0x0000002808087e24 */ /* 0x000fe2000f8e0203 */
[----:B------:R-:W-:Y:S01]  /*103f0*/  UIADD3.X UR5, URZ, UR51, URZ, UP0, !UPT ;  /* 0x000000333f057290 */ /* 0x000fe200087fe43f */
[----:B------:R-:W-:Y:S01]  /*10400*/  VIADD R3, R9, 0x13270 ;  /* 0x0001327009037836 */ /* 0x000fe20000000000 */
[----:B------:R-:W-:Y:S01]  /*10410*/  UMOV UR6, 0x0 ;  /* 0x0000000000067882 */ /* 0x000fe20000000000 */
[----:B------:R-:W-:Y:S01]  /*10420*/  VIADD R10, R4, 0x6000 ;  /* 0x00006000040a7836 */ /* 0x000fe20000000000 */
[----:B------:R-:W-:-:S09]  /*10430*/  UMOV UR7, 0x14f00000 ;  /* 0x14f0000000077882 */ /* 0x000fd20000000000 */
.L_x_12818:
        /* <DEDUP_REMOVED lines=13> */
.L_x_12888:
[----:B------:R-:W-:Y:S05]  /*10510*/  BSYNC B1 ;  /* 0x0000000000017941 */ /* 0x000fea0003800000 */
.L_x_12819:
        /* <DEDUP_REMOVED lines=11> */
.L_x_12822:
[----:B------:R-:W-:Y:S05]  /*105d0*/  BSYNC B1 ;  /* 0x0000000000017941 */ /* 0x000fea0003800000 */
.L_x_12821:
        /* <DEDUP_REMOVED lines=8> */
.L_x_12823:
        /* <DEDUP_REMOVED lines=10> */
.L_x_12812:
[----:B------:R-:W-:Y:S05]  /*10700*/  BSYNC B0 ;  /* 0x0000000000007941 */ /* 0x000fea0003800000 */
.L_x_12811:
[----:B------:R-:W-:-:S06]  /*10710*/  UISETP.NE.AND UP0, UPT, UR39, 0x3, UPT ;  /* 0x000000032700788c */ /* 0x000fcc000bf05270 */
[----:B------:R-:W-:-:S13]  /*10720*/  PLOP3.LUT P0, PT, PT, PT, UP0, 0x80, 0x0 ;  /* 0x000000000000781c */ /* 0x000fda0003f0f008 */
[----:B------:R-:W-:Y:S05]  /*10730*/  @!P0 BRA `(.L_x_12824) ;  /* 0x0000000000048947 */ /* 0x000fea0003800000 */
[----:B------:R-:W-:Y:S01]  /*10740*/  BPT.TRAP 0x1 ;  /* 0x000000040000795c */ /* 0x000fe20000300000 */
.L_x_12824:
        /* <DEDUP_REMOVED lines=8> */
.L_x_12889:
[----:B------:R-:W-:Y:S05]  /*107d0*/  BSYNC B0 ;  /* 0x0000000000007941 */ /* 0x000fea0003800000 */
.L_x_12825:
[----:B------:R-:W-:Y:S05]  /*107e0*/  @!P1 BRA `(.L_x_12827) ;  /* 0x0000000000049947 */ /* 0x000fea0003800000 */
[----:B------:R-:W-:Y:S01]  /*107f0*/  BPT.TRAP 0x1 ;  /* 0x000000040000795c */ /* 0x000fe20000300000 */
.L_x_12827:
[----:B0-----:R-:W-:Y:S01]  /*10800*/  SHF.L.U32 R2, R7, 0x1f, RZ ;  /* 0x0000001f07027819 */ /* 0x001fe200000006ff */
[----:B------:R-:W-:-:S03]  /*10810*/  IMAD R10, R6, 0x2800, RZ ;  /* 0x00002800060a7824 */ /* 0x000fc600078e02ff */
[----:B------:R-:W0:Y:S02]  /*10820*/  SYNCS.PHASECHK.TRANS64.TRYWAIT P0, [R3+URZ+0x13260], R2 ;  /* 0x01326002030075a7 */ /* 0x000e24000800017f */
[----:B0-----:R-:W-:Y:S05]  /*10830*/  @!P0 BRA `(.L_x_12828) ;  /* 0x0000002800548947 */ /* 0x001fea0003800000 */
.L_x_12890:
        /* <DEDUP_REMOVED lines=43> */
.L_x_12829:
        /* <DEDUP_REMOVED lines=13> */
.L_x_12810:
        /* <DEDUP_REMOVED lines=17> */
.L_x_12832:
[----:B------:R-:W-:Y:S05]  /*10cd0*/  BSYNC B0 ;  /* 0x0000000000007941 */ /* 0x000fea0003800000 */
.L_x_12831:
[----:B------:R-:W-:-:S06]  /*10ce0*/  UISETP.NE.AND UP0, UPT, UR39, 0x3, UPT ;  /* 0x000000032700788c */ /* 0x000fcc000bf05270 */
[----:B------:R-:W-:-:S13]  /*10cf0*/  PLOP3.LUT P1, PT, PT, PT, UP0, 0x80, 0x0 ;  /* 0x000000000000781c */ /* 0x000fda0003f2f008 */
[----:B------:R-:W-:Y:S05]  /*10d00*/  @!P1 BRA `(.L_x_12833) ;  /* 0x0000000000049947 */ /* 0x000fea0003800000 */
[----:B------:R-:W-:Y:S01]  /*10d10*/  BPT.TRAP 0x1 ;  /* 0x000000040000795c */ /* 0x000fe20000300000 */
.L_x_12833:
        /* <DEDUP_REMOVED lines=8> */
.L_x_12891:
[----:B------:R-:W-:Y:S05]  /*10da0*/  BSYNC B0 ;  /* 0x0000000000007941 */ /* 0x000fea0003800000 */
.L_x_12834:
[----:B------:R-:W-:Y:S05]  /*10db0*/  @!P2 BRA `(.L_x_12836) ;  /* 0x000000000004a947 */ /* 0x000fea0003800000 */
[----:B------:R-:W-:Y:S01]  /*10dc0*/  BPT.TRAP 0x1 ;  /* 0x000000040000795c */ /* 0x000fe20000300000 */
.L_x_12836:
[----:B------:R-:W-:Y:S01]  /*10dd0*/  SHF.L.U32 R5, R19, 0x1f, RZ ;  /* 0x0000001f13057819 */ /* 0x000fe200000006ff */
[----:B0-----:R-:W-:-:S03]  /*10de0*/  IMAD R3, R18, 0x2800, RZ ;  /* 0x0000280012037824 */ /* 0x001fc600078e02ff */
[----:B------:R-:W0:Y:S02]  /*10df0*/  SYNCS.PHASECHK.TRANS64.TRYWAIT P1, [R2+URZ+0x13260], R5 ;  /* 0x01326005020075a7 */ /* 0x000e24000802017f */
[----:B0-----:R-:W-:Y:S05]  /*10e00*/  @!P1 BRA `(.L_x_12837) ;  /* 0x0000002400089947 */ /* 0x001fea0003800000 */
.L_x_12892:
        /* <DEDUP_REMOVED lines=43> */
.L_x_12838:
        /* <DEDUP_REMOVED lines=10> */
.L_x_12787:
[----:B------:R-:W-:Y:S05]  /*11160*/  BSYNC B7 ;  /* 0x0000000000077941 */ /* 0x000fea0003800000 */
.L_x_12785:
[----:B------:R-:W3:Y:S02]  /*11170*/  LDL R0, [R1+0x10] ;  /* 0x0000100001007983 */ /* 0x000ee40000100800 */
[----:B---3--:R-:W-:-:S13]  /*11180*/  ISETP.NE.AND P0, PT, R0, RZ, PT ;  /* 0x000000ff0000720c */ /* 0x008fda0003f05270 */
[----:B------:R-:W-:Y:S05]  /*11190*/  @!P0 BRA `(.L_x_12839) ;  /* 0x0000000000248947 */ /* 0x000fea0003800000 */
[----:B------:R-:W3:Y:S08]  /*111a0*/  S2UR UR5, SR_CgaCtaId ;  /* 0x00000000000579c3 */ /* 0x000ef00000008800 */
[----:B------:R-:W-:Y:S06]  /*111b0*/  BAR.SYNC.DEFER_BLOCKING 0x5, 0x200 ;  /* 0x0148000000007b1d */ /* 0x000fec0000010000 */
[----:B------:R-:W-:-:S02]  /*111c0*/  UMOV UR4, 0x400 ;  /* 0x0000040000047882 */ /* 0x000fc40000000000 */
[----:B---3--:R-:W-:-:S06]  /*111d0*/  ULEA UR4, UR5, UR4, 0x18 ;  /* 0x0000000405047291 */ /* 0x008fcc000f8ec03f */
[----:B------:R-:W-:-:S05]  /*111e0*/  IMAD.U32 R16, RZ, RZ, UR4 ;  /* 0x00000004ff107e24 */ /* 0x000fca000f8e00ff */
[----:B------:R-:W3:Y:S02]  /*111f0*/  LDS.128 R24, [R16+0x132d0] ;  /* 0x0132d00010187984 */ /* 0x000ee40000000c00 */
[----:B---3--:R-:W-:Y:S01]  /*11200*/  R2UR UR43, R27 ;  /* 0x000000001b2b72ca */ /* 0x008fe200000e0000 */
[----:B------:R-:W-:Y:S06]  /*11210*/  BAR.ARV 0x4, 0x200 ;  /* 0x0108000000007b1d */ /* 0x000fec0000002000 */
[----:B------:R-:W-:Y:S08]  /*11220*/  BRA `(.L_x_12840) ;  /* 0x0000000c00b07947 */ /* 0x000ff00003800000 */
.L_x_12839:
        /* <DEDUP_REMOVED lines=9> */
[----:B--2---:R-:W2:Y:S01]  /*112c0*/  @!P1 LDC.64 R4, c[0x0][0xc78] ;  /* 0x00031e00ff049b82 */ /* 0x004ea20000000a00 */
[----:B0-----:R-:W-:-:S05]  /*112d0*/  @!P1 IMAD.WIDE R2, R7, 0x4, R2 ;  /* 0x0000000407029825 */ /* 0x001fca00078e0202 */
[----:B------:R2:W3:Y:S02]  /*112e0*/  @!P1 LDG.E R0, desc[UR54][R2.64] ;  /* 0x0000003602009981 */ /* 0x0004e4000c1e1900 */
[----:B--2---:R-:W-:-:S04]  /*112f0*/  @!P1 IMAD.WIDE R2, R7, 0x4, R4 ;  /* 0x0000000407029825 */ /* 0x004fc800078e0204 */
[----:B------:R-:W-:-:S06]  /*11300*/  IMAD.MOV.U32 R5, RZ, RZ, RZ ;  /* 0x000000ffff057224 */ /* 0x000fcc00078e00ff */
[----:B------:R-:W3:Y:S01]  /*11310*/  @!P1 LDG.E R5, desc[UR54][R2.64] ;  /* 0x0000003602059981 */ /* 0x000ee2000c1e1900 */
[C---:B------:R-:W-:Y:S02]  /*11320*/  ISETP.NE.AND P1, PT, R9.reuse, RZ, PT ;  /* 0x000000ff0900720c */ /* 0x040fe40003f25270 */
[C---:B------:R-:W-:Y:S02]  /*11330*/  ISETP.GE.U32.AND P2, PT, R9.reuse, 0x2, PT ;  /* 0x000000020900780c */ /* 0x040fe40003f46070 */
[C---:B------:R-:W-:Y:S02]  /*11340*/  ISETP.GE.U32.AND P3, PT, R9.reuse, 0x4, PT ;  /* 0x000000040900780c */ /* 0x040fe40003f66070 */
[C---:B------:R-:W-:Y:S02]  /*11350*/  ISETP.GE.U32.AND P4, PT, R9.reuse, 0x8, PT ;  /* 0x000000080900780c */ /* 0x040fe40003f86070 */
[----:B------:R-:W-:Y:S02]  /*11360*/  ISETP.GE.U32.AND P5, PT, R9, 0x10, PT ;  /* 0x000000100900780c */ /* 0x000fe40003fa6070 */
[----:B------:R-:W0:Y:S01]  /*11370*/  LDC R9, c[0x0][0xc38] ;  /* 0x00030e00ff097b82 */ /* 0x000e220000000800 */
[----:B---3--:R-:W-:-:S05]  /*11380*/  IMAD R4, R5, R0, RZ ;  /* 0x0000000005047224 */ /* 0x008fca00078e02ff */
        /* <DEDUP_REMOVED lines=17> */
[----:B------:R-:W0:Y:S02]  /*114a0*/  SHFL.IDX PT, R6, R2, 0x1f, 0x1f ;  /* 0x03e01f0002067f89 */ /* 0x000e2400000e0000 */
[----:B0-----:R-:W-:Y:S02]  /*114b0*/  IMAD R3, R6, R9, RZ ;  /* 0x0000000906037224 */ /* 0x001fe400078e02ff */
[----:B------:R-:W-:-:S02]  /*114c0*/  IMAD.MOV.U32 R6, RZ, RZ, RZ ;  /* 0x000000ffff067224 */ /* 0x000fc400078e00ff */
[----:B------:R-:W-:-:S05]  /*114d0*/  IMAD.IADD R8, R8, 0x1, R3 ;  /* 0x0000000108087824 */ /* 0x000fca00078e0203 */
[----:B------:R-:W-:-:S13]  /*114e0*/  ISETP.GT.AND P6, PT, R8, R7, PT ;  /* 0x000000070800720c */ /* 0x000fda0003fc4270 */
[----:B------:R-:W-:Y:S05]  /*114f0*/  @P6 BRA `(.L_x_12841) ;  /* 0x0000000000986947 */ /* 0x000fea0003800000 */
.L_x_12843:
        /* <DEDUP_REMOVED lines=10> */
[----:B------:R-:W2:Y:S01]  /*115a0*/  @!P6 LDC.64 R4, c[0x0][0xc78] ;  /* 0x00031e00ff04eb82 */ /* 0x000ea20000000a00 */
[----:B0-----:R-:W-:-:S05]  /*115b0*/  @!P6 IMAD.WIDE R2, R9, 0x4, R2 ;  /* 0x000000040902e825 */ /* 0x001fca00078e0202 */
[----:B------:R2:W3:Y:S02]  /*115c0*/  @!P6 LDG.E R0, desc[UR54][R2.64] ;  /* 0x000000360200e981 */ /* 0x0004e4000c1e1900 */
[----:B--2---:R-:W-:-:S04]  /*115d0*/  @!P6 IMAD.WIDE R2, R9, 0x4, R4 ;  /* 0x000000040902e825 */ /* 0x004fc800078e0204 */
        /* <DEDUP_REMOVED lines=8> */
[----:B-1----:R-:W-:-:S05]  /*11660*/  IMAD.IADD R10, R4, 0x1, R9 ;  /* 0x00000001040a7824 */ /* 0x002fca00078e0209 */
        /* <DEDUP_REMOVED lines=15> */
.L_x_12841:
        /* <DEDUP_REMOVED lines=12> */
[----:B0-----:R-:W-:-:S05]  /*11820*/  IMAD.U32 R5, RZ, RZ, UR5 ;  /* 0x00000005ff057e24 */ /* 0x001fca000f8e00ff */
[----:B------:R4:W0:Y:S02]  /*11830*/  SHFL.IDX PT, R6, R2, R5, 0x1f ;  /* 0x00001f0502067589 */ /* 0x00082400000e0000 */
.L_x_12844:
[----:B--2---:R-:W-:Y:S01]  /*11840*/  ISETP.NE.AND P0, PT, R4, 0x1, PT ;  /* 0x000000010400780c */ /* 0x004fe20003f05270 */
[----:B0-----:R-:W-:Y:S01]  /*11850*/  IMAD R24, R6, R9, R3 ;  /* 0x0000000906187224 */ /* 0x001fe200078e0203 */
[----:B------:R-:W-:-:S03]  /*11860*/  UIADD3 UR43, UR4, UR43, URZ ;  /* 0x0000002b042b7290 */ /* 0x000fc6000fffe03f */
[----:B----4-:R-:W-:-:S08]  /*11870*/  IMAD.IADD R5, R7, 0x1, -R24 ;  /* 0x0000000107057824 */ /* 0x010fd000078e0a18 */
[----:B------:R-:W-:Y:S05]  /*11880*/  @!P0 BRA `(.L_x_12845) ;  /* 0x0000000000dc8947 */ /* 0x000fea0003800000 */
[----:B---3--:R-:W-:Y:S02]  /*11890*/  IABS R6, R0 ;  /* 0x0000000000067213 */ /* 0x008fe40000000000 */
[----:B------:R-:W-:Y:S02]  /*118a0*/  IABS R7, R4 ;  /* 0x0000000400077213 */ /* 0x000fe40000000000 */
[----:B------:R-:W0:Y:S08]  /*118b0*/  I2F.RP R8, R6 ;  /* 0x0000000600087306 */ /* 0x000e300000209400 */
[----:B-1----:R-:W1:Y:S08]  /*118c0*/  I2F.RP R10, R7 ;  /* 0x00000007000a7306 */ /* 0x002e700000209400 */
[----:B0-----:R-:W0:Y:S08]  /*118d0*/  MUFU.RCP R8, R8 ;  /* 0x0000000800087308 */ /* 0x001e300000001000 */
[----:B-1----:R-:W-:Y:S01]  /*118e0*/  MUFU.RCP R10, R10 ;  /* 0x0000000a000a7308 */ /* 0x002fe20000001000 */
[----:B0-----:R-:W-:-:S07]  /*118f0*/  VIADD R2, R8, 0xffffffe ;  /* 0x0ffffffe08027836 */ /* 0x001fce0000000000 */
        /* <DEDUP_REMOVED lines=48> */
.L_x_12845:
[----:B------:R-:W-:Y:S02]  /*11c00*/  ULDC.64 UR4, c[0x0][0xc90] ;  /* 0x0003240000047ab9 */ /* 0x000fe40000000a00 */
[----:B------:R-:W-:-:S06]  /*11c10*/  UIMAD.WIDE UR4, UR43, 0x4, UR4 ;  /* 0x000000042b0478a5 */ /* 0x000fcc000f8e0204 */
[----:B------:R-:W-:Y:S02]  /*11c20*/  IMAD.U32 R2, RZ, RZ, UR4 ;  /* 0x00000004ff027e24 */ /* 0x000fe4000f8e00ff */
[----:B------:R-:W-:-:S05]  /*11c30*/  IMAD.U32 R3, RZ, RZ, UR5 ;  /* 0x00000005ff037e24 */ /* 0x000fca000f8e00ff */
[----:B------:R0:W3:Y:S02]  /*11c40*/  LDG.E R6, desc[UR54][R2.64] ;  /* 0x0000003602067981 */ /* 0x0000e4000c1e1900 */
[----:B0-----:R-:W-:Y:S02]  /*11c50*/  IMAD.MOV.U32 R2, RZ, RZ, RZ ;  /* 0x000000ffff027224 */ /* 0x001fe400078e00ff */
[----:B---3--:R-:W-:-:S05]  /*11c60*/  IMAD R4, R0, R6, RZ ;  /* 0x0000000600047224 */ /* 0x008fca00078e02ff */
[----:B------:R-:W-:-:S04]  /*11c70*/  IABS R7, R4 ;  /* 0x0000000400077213 */ /* 0x000fc80000000000 */
[----:B------:R-:W0:Y:S08]  /*11c80*/  I2F.RP R8, R7 ;  /* 0x0000000700087306 */ /* 0x000e300000209400 */
[----:B0-----:R-:W1:Y:S02]  /*11c90*/  MUFU.RCP R8, R8 ;  /* 0x0000000800087308 */ /* 0x001e640000001000 */
[----:B-1----:R-:W-:-:S06]  /*11ca0*/  VIADD R10, R8, 0xffffffe ;  /* 0x0ffffffe080a7836 */ /* 0x002fcc0000000000 */
        /* <DEDUP_REMOVED lines=51> */
.L_x_12846:
[----:B------:R-:W-:-:S05]  /*11fe0*/  LOP3.LUT R3, RZ, R3, RZ, 0x33, !PT ;  /* 0x00000003ff037212 */ /* 0x000fca00078e33ff */
[----:B------:R-:W-:Y:S01]  /*11ff0*/  IMAD.IADD R25, R0, 0x1, R3 ;  /* 0x0000000100197824 */ /* 0x000fe200078e0203 */
[----:B------:R-:W-:Y:S06]  /*12000*/  BRA `(.L_x_12847) ;  /* 0x0000000000107947 */ /* 0x000fec0003800000 */
.L_x_12842:
[----:B------:R-:W-:Y:S01]  /*12010*/  IMAD.MOV.U32 R24, RZ, RZ, R7 ;  /* 0x000000ffff187224 */ /* 0x000fe200078e0007 */
[----:B------:R-:W-:Y:S01]  /*12020*/  ULDC UR43, c[0x0][0xc3c] ;  /* 0x00030f00002b7ab9 */ /* 0x000fe20000000800 */
[----:B------:R-:W-:Y:S02]  /*12030*/  IMAD.MOV.U32 R25, RZ, RZ, RZ ;  /* 0x000000ffff197224 */ /* 0x000fe400078e00ff */
[----:B------:R-:W-:-:S07]  /*12040*/  IMAD.MOV.U32 R26, RZ, RZ, RZ ;  /* 0x000000ffff1a7224 */ /* 0x000fce00078e00ff */
.L_x_12847:
        /* <DEDUP_REMOVED lines=10> */
.L_x_12840:
[----:B------:R-:W-:Y:S02]  /*120f0*/  ULDC UR4, c[0x0][0xc3c] ;  /* 0x00030f0000047ab9 */ /* 0x000fe40000000800 */
[----:B------:R-:W-:-:S06]  /*12100*/  UISETP.GE.AND UP0, UPT, UR43, UR4, UPT ;  /* 0x000000042b00728c */ /* 0x000fcc000bf06270 */
[----:B------:R-:W-:-:S13]  /*12110*/  PLOP3.LUT P0, PT, PT, PT, UP0, 0x80, 0x0 ;  /* 0x000000000000781c */ /* 0x000fda0003f0f008 */
[----:B------:R-:W-:Y:S05]  /*12120*/  @!P0 BRA `(.L_x_12848) ;  /* 0xffffffbc00788947 */ /* 0x000fea000383ffff */
.L_x_12780:
[----:B01----:R-:W4:Y:S01]  /*12130*/  LDL.LU R0, [R1+0xc] ;  /* 0x00000c0001007983 */ /* 0x003f220000300800 */
[----:B------:R-:W-:Y:S01]  /*12140*/  BSSY B0, `(.L_x_12849) ;  /* 0x000000b000007945 */ /* 0x000fe20003800000 */
[----:B--2---:R-:W0:Y:S01]  /*12150*/  S2R R5, SR_CgaCtaId ;  /* 0x0000000000057919 */ /* 0x004e220000008800 */
[----:B----4-:R-:W-:-:S05]  /*12160*/  VIADD R0, R0, 0x1 ;  /* 0x0000000100007836 */ /* 0x010fca0000000000 */
        /* <DEDUP_REMOVED lines=8> */
.L_x_12893:
[----:B------:R-:W-:Y:S05]  /*121f0*/  BSYNC B0 ;  /* 0x0000000000007941 */ /* 0x000fea0003800000 */
.L_x_12849:
[----:B------:R-:W-:-:S03]  /*12200*/  UMOV UR4, 0xffffffff ;  /* 0xffffffff00047882 */ /* 0x000fc60000000000 */
[----:B------:R-:W-:Y:S05]  /*12210*/  BRA.DIV UR4, `(.L_x_12851) ;  /* 0x00000012042c7947 */ /* 0x000fea000b800000 */
[----:B0-----:R-:W0:Y:S02]  /*12220*/  S2R R0, SR_TID.X ;  /* 0x0000000000007919 */ /* 0x001e240000002100 */
[----:B0-----:R-:W-:-:S04]  /*12230*/  SHF.R.U32.HI R0, RZ, 0x5, R0 ;  /* 0x00000005ff007819 */ /* 0x001fc80000011600 */
[----:B------:R-:W-:-:S05]  /*12240*/  LOP3.LUT R0, R0, 0x3, RZ, 0xc0, !PT ;  /* 0x0000000300007812 */ /* 0x000fca00078ec0ff */
[----:B------:R0:W1:Y:S02]  /*12250*/  SHFL.IDX PT, R14, R0, RZ, 0x1f ;  /* 0x00001fff000e7589 */ /* 0x00006400000e0000 */
.L_x_12896:
[----:B-1----:R-:W-:Y:S01]  /*12260*/  ISETP.NE.AND P0, PT, R14, RZ, PT ;  /* 0x000000ff0e00720c */ /* 0x002fe20003f05270 */
[----:B------:R-:W-:-:S12]  /*12270*/  BSSY B0, `(.L_x_12852) ;  /* 0x000002b000007945 */ /* 0x000fd80003800000 */
[----:B------:R-:W-:Y:S05]  /*12280*/  @P0 BRA `(.L_x_12853) ;  /* 0x0000000000a40947 */ /* 0x000fea0003800000 */
[----:B------:R-:W-:-:S03]  /*12290*/  UMOV UR4, 0xffffffff ;  /* 0xffffffff00047882 */ /* 0x000fc60000000000 */
[----:B------:R-:W-:Y:S05]  /*122a0*/  BRA.DIV UR4, `(.L_x_12854) ;  /* 0x00000012043c7947 */ /* 0x000fea000b800000 */
[----:B------:R-:W-:-:S13]  /*122b0*/  ELECT P6, URZ, PT ;  /* 0x00000000003f782f */ /* 0x000fda00038c0000 */
.L_x_12899:
[----:B------:R-:W-:Y:S05]  /*122c0*/  @!P6 BRA `(.L_x_12853) ;  /* 0x000000000094e947 */ /* 0x000fea0003800000 */
[----:B------:R-:W-:-:S06]  /*122d0*/  ULOP3.LUT UR4, UR38, 0x2, URZ, 0xfc, !UPT ;  /* 0x0000000226047892 */ /* 0x000fcc000f8efc3f */
[----:B0-----:R-:W-:-:S05]  /*122e0*/  IMAD.U32 R0, RZ, RZ, UR4 ;  /* 0x00000004ff007e24 */ /* 0x001fca000f8e00ff */
[----:B------:R-:W-:-:S13]  /*122f0*/  ISETP.NE.AND P0, PT, R0, 0x3, PT ;  /* 0x000000030000780c */ /* 0x000fda0003f05270 */
[----:B------:R-:W-:Y:S05]  /*12300*/  @!P0 BRA `(.L_x_12855) ;  /* 0x0000000000048947 */ /* 0x000fea0003800000 */
[----:B------:R-:W-:Y:S01]  /*12310*/  BPT.TRAP 0x1 ;  /* 0x000000040000795c */ /* 0x000fe20000300000 */
.L_x_12855:
        /* <DEDUP_REMOVED lines=12> */
.L_x_12900:
[----:B------:R-:W1:Y:S02]  /*123e0*/  SYNCS.PHASECHK.TRANS64.TRYWAIT P1, [R3+URZ], R0 ;  /* 0x00000000030075a7 */ /* 0x000e64000802017f */
[----:B-1----:R-:W-:Y:S05]  /*123f0*/  @!P1 BRA `(.L_x_12857) ;  /* 0x00000010001c9947 */ /* 0x002fea0003800000 */
.L_x_12901:
[----:B------:R-:W-:Y:S05]  /*12400*/  @!P0 BRA `(.L_x_12858) ;  /* 0x0000000000048947 */ /* 0x000fea0003800000 */
[----:B------:R-:W-:Y:S01]  /*12410*/  BPT.TRAP 0x1 ;  /* 0x000000040000795c */ /* 0x000fe20000300000 */
.L_x_12858:
[----:B-1----:R-:W-:-:S04]  /*12420*/  IMAD R3, R18, 0x8, R7 ;  /* 0x0000000812037824 */ /* 0x002fc800078e0207 */
[----:B------:R-:W1:Y:S02]  /*12430*/  SYNCS.PHASECHK.TRANS64.TRYWAIT P1, [R3+URZ+0x13260], R4 ;  /* 0x01326004030075a7 */ /* 0x000e64000802017f */
[----:B-1----:R-:W-:Y:S05]  /*12440*/  @!P1 BRA `(.L_x_12859) ;  /* 0x00000010001c9947 */ /* 0x002fea0003800000 */
.L_x_12902:
[----:B------:R-:W-:Y:S05]  /*12450*/  @!P0 BRA `(.L_x_12860) ;  /* 0x0000000000048947 */ /* 0x000fea0003800000 */
[----:B------:R-:W-:Y:S01]  /*12460*/  BPT.TRAP 0x1 ;  /* 0x000000040000795c */ /* 0x000fe20000300000 */
.L_x_12860:
[----:B0-----:R-:W-:-:S04]  /*12470*/  IMAD R5, R6, 0x8, R7 ;  /* 0x0000000806057824 */ /* 0x001fc800078e0207 */
[----:B------:R-:W0:Y:S02]  /*12480*/  SYNCS.PHASECHK.TRANS64.TRYWAIT P1, [R5+URZ+0x13260], R0 ;  /* 0x01326000050075a7 */ /* 0x000e24000802017f */
[----:B0-----:R-:W-:Y:S05]  /*12490*/  @!P1 BRA `(.L_x_12861) ;  /* 0x00000010001c9947 */ /* 0x001fea0003800000 */
.L_x_12903:
[----:B------:R-:W-:Y:S05]  /*124a0*/  @!P0 BRA `(.L_x_12862) ;  /* 0x0000000000048947 */ /* 0x000fea0003800000 */
[----:B------:R-:W-:Y:S01]  /*124b0*/  BPT.TRAP 0x1 ;  /* 0x000000040000795c */ /* 0x000fe20000300000 */
.L_x_12862:
[----:B------:R-:W2:Y:S02]  /*124c0*/  SYNCS.PHASECHK.TRANS64.TRYWAIT P0, [R3+URZ+0x13280], R4 ;  /* 0x01328004030075a7 */ /* 0x000ea4000800017f */
[----:B--2---:R-:W-:Y:S05]  /*124d0*/  @!P0 BRA `(.L_x_12863) ;  /* 0x0000001000208947 */ /* 0x004fea0003800000 */
.L_x_12864:
[----:B----4-:R4:W0:Y:S02]  /*124e0*/  SYNCS.PHASECHK.TRANS64.TRYWAIT P0, [R5+URZ+0x13280], R0 ;  /* 0x01328000050075a7 */ /* 0x010824000800017f */
[----:B0-----:R-:W-:Y:S05]  /*124f0*/  @!P0 NANOSLEEP.SYNCS 0x989680 ;  /* 0x009896800000895d */ /* 0x001fea0003900000 */
[----:B------:R-:W0:Y:S02]  /*12500*/  @!P0 SYNCS.PHASECHK.TRANS64 P0, [R5+URZ+0x13280], R0 ;  /* 0x01328000050085a7 */ /* 0x000e24000800007f */
[----:B0-----:R-:W-:Y:S05]  /*12510*/  @!P0 BRA `(.L_x_12864) ;  /* 0xfffffffc00f08947 */ /* 0x001fea000383ffff */
.L_x_12853:
[----:B------:R-:W-:Y:S05]  /*12520*/  BSYNC B0 ;  /* 0x0000000000007941 */ /* 0x000fea0003800000 */
.L_x_12852:
[----:B------:R-:W-:Y:S05]  /*12530*/  EXIT ;  /* 0x000000000000794d */ /* 0x000fea0003800000 */
.L_x_12728:
[----:B0-----:R-:W-:-:S04]  /*12540*/  IMAD.U32 R3, RZ, RZ, UR45 ;  /* 0x0000002dff037e24 */ /* 0x001fc8000f8e00ff */
[----:B------:R0:W1:Y:S03]  /*12550*/  SYNCS.PHASECHK.TRANS64.TRYWAIT P0, [R3+URZ+0x13200], R0 ;  /* 0x01320000030075a7 */ /* 0x000066000800017f */
[----:B-1----:R-:W-:Y:S05]  /*12560*/  @!P0 NANOSLEEP.SYNCS 0x989680 ;  /* 0x009896800000895d */ /* 0x002fea0003900000 */
[----:B------:R-:W1:Y:S02]  /*12570*/  @!P0 SYNCS.PHASECHK.TRANS64 P0, [R3+URZ+0x13200], R0 ;  /* 0x01320000030085a7 */ /* 0x000e64000800007f */
[----:B-1----:R-:W-:Y:S05]  /*12580*/  @!P0 BRA `(.L_x_12728) ;  /* 0xfffffffc00ec8947 */ /* 0x002fea000383ffff */
[----:B------:R-:W-:Y:S05]  /*12590*/  BRA `(.L_x_12865) ;  /* 0xfffffef800187947 */ /* 0x000fea000383ffff */
.L_x_12732:
[----:B-1----:R1:W2:Y:S02]  /*125a0*/  SYNCS.PHASECHK.TRANS64.TRYWAIT P0, [R3+URZ+0x13230], R0 ;  /* 0x01323000030075a7 */ /* 0x0022a4000800017f */
[----:B--2---:R-:W-:Y:S05]  /*125b0*/  @!P0 NANOSLEEP.SYNCS 0x989680 ;  /* 0x009896800000895d */ /* 0x004fea0003900000 */
[----:B------:R-:W2:Y:S02]  /*125c0*/  @!P0 SYNCS.PHASECHK.TRANS64 P0, [R3+URZ+0x13230], R0 ;  /* 0x01323000030085a7 */ /* 0x000ea4000800007f */
[----:B--2---:R-:W-:Y:S05]  /*125d0*/  @!P0 BRA `(.L_x_12732) ;  /* 0xfffffffc00f08947 */ /* 0x004fea000383ffff */
[----:B------:R-:W-:Y:S05]  /*125e0*/  BRA `(.L_x_12731) ;  /* 0xfffffef800347947 */ /* 0x000fea000383ffff */
.L_x_12737:
[----:B-1----:R-:W-:-:S04]  /*125f0*/  IMAD.U32 R9, RZ, RZ, UR20 ;  /* 0x00000014ff097e24 */ /* 0x002fc8000f8e00ff */
[----:B------:R1:W2:Y:S03]  /*12600*/  SYNCS.PHASECHK.TRANS64.TRYWAIT P3, [R9+URZ+0x13230], R0 ;  /* 0x01323000090075a7 */ /* 0x0002a6000806017f */
[----:B--2---:R-:W-:Y:S05]  /*12610*/  @!P3 NANOSLEEP.SYNCS 0x989680 ;  /* 0x009896800000b95d */ /* 0x004fea0003900000 */
[----:B------:R-:W2:Y:S02]  /*12620*/  @!P3 SYNCS.PHASECHK.TRANS64 P3, [R9+URZ+0x13230], R0 ;  /* 0x013230000900b5a7 */ /* 0x000ea4000806007f */
[----:B--2---:R-:W-:Y:S05]  /*12630*/  @!P3 BRA `(.L_x_12737) ;  /* 0xfffffffc00ecb947 */ /* 0x004fea000383ffff */
[----:B------:R-:W-:Y:S05]  /*12640*/  BRA `(.L_x_12736) ;  /* 0xffffff2000ec7947 */ /* 0x000fea000383ffff */
.L_x_12741:
[----:B-1----:R-:W-:-:S04]  /*12650*/  IMAD.U32 R2, RZ, RZ, UR11 ;  /* 0x0000000bff027e24 */ /* 0x002fc8000f8e00ff */
[----:B------:R1:W2:Y:S03]  /*12660*/  SYNCS.PHASECHK.TRANS64.TRYWAIT P3, [R2+URZ+0x13250], R0 ;  /* 0x01325000020075a7 */ /* 0x0002a6000806017f */
[----:B--2---:R-:W-:Y:S05]  /*12670*/  @!P3 NANOSLEEP.SYNCS 0x989680 ;  /* 0x009896800000b95d */ /* 0x004fea0003900000 */
[----:B------:R-:W2:Y:S02]  /*12680*/  @!P3 SYNCS.PHASECHK.TRANS64 P3, [R2+URZ+0x13250], R0 ;  /* 0x013250000200b5a7 */ /* 0x000ea4000806007f */
[----:B--2---:R-:W-:Y:S05]  /*12690*/  @!P3 BRA `(.L_x_12741) ;  /* 0xfffffffc00ecb947 */ /* 0x004fea000383ffff */
[----:B------:R-:W-:Y:S05]  /*126a0*/  BRA `(.L_x_12740) ;  /* 0xffffff2400f87947 */ /* 0x000fea000383ffff */
.L_x_12748:
[----:B-1----:R-:W-:-:S04]  /*126b0*/  IMAD.U32 R9, RZ, RZ, UR6 ;  /* 0x00000006ff097e24 */ /* 0x002fc8000f8e00ff */
[----:B------:R1:W2:Y:S03]  /*126c0*/  SYNCS.PHASECHK.TRANS64.TRYWAIT P2, [R9+URZ+0x13230], R0 ;  /* 0x01323000090075a7 */ /* 0x0002a6000804017f */
[----:B--2---:R-:W-:Y:S05]  /*126d0*/  @!P2 NANOSLEEP.SYNCS 0x989680 ;  /* 0x009896800000a95d */ /* 0x004fea0003900000 */
[----:B------:R-:W2:Y:S02]  /*126e0*/  @!P2 SYNCS.PHASECHK.TRANS64 P2, [R9+URZ+0x13230], R0 ;  /* 0x013230000900a5a7 */ /* 0x000ea4000804007f */
[----:B--2---:R-:W-:Y:S05]  /*126f0*/  @!P2 BRA `(.L_x_12748) ;  /* 0xfffffffc00eca947 */ /* 0x004fea000383ffff */
[----:B------:R-:W-:Y:S05]  /*12700*/  BRA `(.L_x_12747) ;  /* 0xffffff5000307947 */ /* 0x000fea000383ffff */
.L_x_12752:
[----:B-1----:R-:W-:-:S04]  /*12710*/  IMAD.U32 R2, RZ, RZ, UR11 ;  /* 0x0000000bff027e24 */ /* 0x002fc8000f8e00ff */
[----:B------:R1:W2:Y:S03]  /*12720*/  SYNCS.PHASECHK.TRANS64.TRYWAIT P2, [R2+URZ+0x13250], R0 ;  /* 0x01325000020075a7 */ /* 0x0002a6000804017f */
[----:B--2---:R-:W-:Y:S05]  /*12730*/  @!P2 NANOSLEEP.SYNCS 0x989680 ;  /* 0x009896800000a95d */ /* 0x004fea0003900000 */
[----:B------:R-:W2:Y:S02]  /*12740*/  @!P2 SYNCS.PHASECHK.TRANS64 P2, [R2+URZ+0x13250], R0 ;  /* 0x013250000200a5a7 */ /* 0x000ea4000804007f */
[----:B--2---:R-:W-:Y:S05]  /*12750*/  @!P2 BRA `(.L_x_12752) ;  /* 0xfffffffc00eca947 */ /* 0x004fea000383ffff */
[----:B------:R-:W-:Y:S05]  /*12760*/  BRA `(.L_x_12751) ;  /* 0xffffff54003c7947 */ /* 0x000fea000383ffff */
.L_x_12758:
[----:B-1----:R-:W-:-:S04]  /*12770*/  IMAD.U32 R6, RZ, RZ, UR5 ;  /* 0x00000005ff067e24 */ /* 0x002fc8000f8e00ff */
[----:B------:R1:W2:Y:S03]  /*12780*/  SYNCS.PHASECHK.TRANS64.TRYWAIT P0, [R6+URZ+0x13250], R5 ;  /* 0x01325005060075a7 */ /* 0x0002a6000800017f */
[----:B--2---:R-:W-:Y:S05]  /*12790*/  @!P0 NANOSLEEP.SYNCS 0x989680 ;  /* 0x009896800000895d */ /* 0x004fea0003900000 */
[----:B------:R-:W2:Y:S02]  /*127a0*/  @!P0 SYNCS.PHASECHK.TRANS64 P0, [R6+URZ+0x13250], R5 ;  /* 0x01325005060085a7 */ /* 0x000ea4000800007f */
[----:B--2---:R-:W-:Y:S05]  /*127b0*/  @!P0 BRA `(.L_x_12758) ;  /* 0xfffffffc00ec8947 */ /* 0x004fea000383ffff */
[----:B------:R-:W-:Y:S05]  /*127c0*/  BRA `(.L_x_12757) ;  /* 0xffffff70007c7947 */ /* 0x000fea000383ffff */
.L_x_12796:
[----:B------:R-:W-:Y:S02]  /*127d0*/  IMAD.MOV.U32 R13, RZ, RZ, R20 ;  /* 0x000000ffff0d7224 */ /* 0x000fe400078e0014 */
[----:B------:R-:W-:Y:S02]  /*127e0*/  IMAD.MOV.U32 R12, RZ, RZ, RZ ;  /* 0x000000ffff0c7224 */ /* 0x000fe400078e00ff */
[----:B------:R-:W-:Y:S02]  /*127f0*/  IMAD.MOV.U32 R11, RZ, RZ, 0x1f ;  /* 0x0000001fff0b7424 */ /* 0x000fe400078e00ff */
[----:B------:R-:W-:-:S07]  /*12800*/  IMAD.MOV.U32 R15, RZ, RZ, -0x1 ;  /* 0xffffffffff0f7424 */ /* 0x000fce00078e00ff */
[----:B012---:R-:W-:Y:S05]  /*12810*/  WARPSYNC.COLLECTIVE R15, `(.L_x_12866) ;  /* 0x000000000f087348 */ /* 0x007fea0003c00000 */
[----:B------:R3:W4:Y:S02]  /*12820*/  SHFL.IDX P6, R14, R13, R12, R11 ;  /* 0x0000000c0d0e7389 */ /* 0x00072400000c000b */
[----:B01234-:R-:W-:Y:S01]  /*12830*/  ENDCOLLECTIVE ;  /* 0x000000000000791b */ /* 0x01ffe20003800000 */
.L_x_12866:
[----:B------:R-:W-:Y:S05]  /*12840*/  BRA `(.L_x_12867) ;  /* 0xffffffc400d87947 */ /* 0x000fea000383ffff */
.L_x_12798:
[----:B------:R-:W-:Y:S01]  /*12850*/  BSSY B0, `(.L_x_12868) ;  /* 0x0000006000007945 */ /* 0x000fe20003800000 */
[----:B------:R-:W-:-:S07]  /*12860*/  IMAD.MOV.U32 R15, RZ, RZ, -0x1 ;  /* 0xffffffffff0f7424 */ /* 0x000fce00078e00ff */
[----:B0123--:R-:W-:Y:S05]  /*12870*/  WARPSYNC.COLLECTIVE R15, `(.L_x_12869) ;  /* 0x000000000f0c7348 */ /* 0x00ffea0003c00000 */
[----:B------:R-:W-:Y:S02]  /*12880*/  ELECT P6, UR62, PT ;  /* 0x00000000003e782f */ /* 0x000fe400038c0000 */
[----:B------:R-:W-:Y:S01]  /*12890*/  MOV R14, UR62 ;  /* 0x0000003e000e7c02 */ /* 0x000fe20008000f00 */
[----:B0123--:R-:W-:Y:S10]  /*128a0*/  ENDCOLLECTIVE ;  /* 0x000000000000791b */ /* 0x00fff40003800000 */
.L_x_12869:
[----:B------:R-:W-:Y:S05]  /*128b0*/  BSYNC B0 ;  /* 0x0000000000007941 */ /* 0x000fea0003800000 */
.L_x_12868:
[----:B------:R-:W-:Y:S05]  /*128c0*/  BRA `(.L_x_12870) ;  /* 0xffffffc400dc7947 */ /* 0x000fea000383ffff */
.L_x_12800:
[----:B----4-:R4:W0:Y:S02]  /*128d0*/  SYNCS.PHASECHK.TRANS64.TRYWAIT P0, [R2+URZ+0x13280], R3 ;  /* 0x01328003020075a7 */ /* 0x010824000800017f */
[----:B0-----:R-:W-:Y:S05]  /*128e0*/  @!P0 NANOSLEEP.SYNCS 0x989680 ;  /* 0x009896800000895d */ /* 0x001fea0003900000 */
[----:B------:R-:W0:Y:S02]  /*128f0*/  @!P0 SYNCS.PHASECHK.TRANS64 P0, [R2+URZ+0x13280], R3 ;  /* 0x01328003020085a7 */ /* 0x000e24000800007f */
[----:B0-----:R-:W-:Y:S05]  /*12900*/  @!P0 BRA `(.L_x_12800) ;  /* 0xfffffffc00f08947 */ /* 0x001fea000383ffff */
[----:B------:R-:W-:Y:S05]  /*12910*/  BRA `(.L_x_12871) ;  /* 0xffffffc800387947 */ /* 0x000fea000383ffff */
.L_x_12802:
[----:B0-----:R0:W2:Y:S02]  /*12920*/  SYNCS.PHASECHK.TRANS64.TRYWAIT P0, [R2+URZ+0x13240], R3 ;  /* 0x01324003020075a7 */ /* 0x0010a4000800017f */
[----:B--2---:R-:W-:Y:S05]  /*12930*/  @!P0 NANOSLEEP.SYNCS 0x989680 ;  /* 0x009896800000895d */ /* 0x004fea0003900000 */
[----:B------:R-:W2:Y:S02]  /*12940*/  @!P0 SYNCS.PHASECHK.TRANS64 P0, [R2+URZ+0x13240], R3 ;  /* 0x01324003020085a7 */ /* 0x000ea4000800007f */
[----:B--2---:R-:W-:Y:S05]  /*12950*/  @!P0 BRA `(.L_x_12802) ;  /* 0xfffffffc00f08947 */ /* 0x004fea000383ffff */
[----:B------:R-:W-:Y:S05]  /*12960*/  BRA `(.L_x_12872) ;  /* 0xffffffc800887947 */ /* 0x000fea000383ffff */
.L_x_12806:
        /* <DEDUP_REMOVED lines=9> */
.L_x_12873:
[----:B------:R-:W-:Y:S01]  /*12a00*/  ISETP.GE.AND P1, PT, R25, R7, PT ;  /* 0x000000071900720c */ /* 0x000fe20003f26270 */
[----:B------:R-:W-:Y:S02]  /*12a10*/  IMAD.MOV.U32 R13, RZ, RZ, R0 ;  /* 0x000000ffff0d7224 */ /* 0x000fe400078e0000 */
[----:B------:R-:W-:-:S10]  /*12a20*/  IMAD.MOV.U32 R2, RZ, RZ, R14 ;  /* 0x000000ffff027224 */ /* 0x000fd400078e000e */
[----:B------:R-:W-:Y:S05]  /*12a30*/  WARPSYNC.COLLECTIVE R15, `(.L_x_12874) ;  /* 0x000000000f087348 */ /* 0x000fea0003c00000 */
[----:B------:R0:W1:Y:S02]  /*12a40*/  SHFL.IDX P6, R14, R13, R12, R11 ;  /* 0x0000000c0d0e7389 */ /* 0x00006400000c000b */
[----:B01----:R-:W-:Y:S01]  /*12a50*/  ENDCOLLECTIVE ;  /* 0x000000000000791b */ /* 0x003fe20003800000 */
.L_x_12874:
[----:B------:R-:W-:Y:S02]  /*12a60*/  IMAD.MOV.U32 R13, RZ, RZ, R5 ;  /* 0x000000ffff0d7224 */ /* 0x000fe400078e0005 */
[----:B------:R-:W-:Y:S02]  /*12a70*/  IMAD.MOV.U32 R12, RZ, RZ, 0x1 ;  /* 0x00000001ff0c7424 */ /* 0x000fe400078e00ff */
[----:B------:R-:W-:-:S07]  /*12a80*/  IMAD.MOV.U32 R3, RZ, RZ, R14 ;  /* 0x000000ffff037224 */ /* 0x000fce00078e000e */
[----:B------:R-:W-:Y:S05]  /*12a90*/  WARPSYNC.COLLECTIVE R15, `(.L_x_12875) ;  /* 0x000000000f087348 */ /* 0x000fea0003c00000 */
[----:B------:R0:W1:Y:S02]  /*12aa0*/  SHFL.IDX P6, R14, R13, R12, R11 ;  /* 0x0000000c0d0e7389 */ /* 0x00006400000c000b */
[----:B01----:R-:W-:Y:S01]  /*12ab0*/  ENDCOLLECTIVE ;  /* 0x000000000000791b */ /* 0x003fe20003800000 */
.L_x_12875:
[----:B------:R-:W-:-:S05]  /*12ac0*/  @!P1 IADD3 R8, P2, R10, R3, RZ ;  /* 0x000000030a089210 */ /* 0x000fca0007f5e0ff */
[----:B------:R-:W-:Y:S02]  /*12ad0*/  @!P1 IMAD.X R3, RZ, RZ, R2, P2 ;  /* 0x000000ffff039224 */ /* 0x000fe400010e0602 */
        /* <DEDUP_REMOVED lines=8> */
[----:B0-----:R-:W-:-:S12]  /*12b60*/  IMAD.MOV.U32 R2, RZ, RZ, R14 ;  /* 0x000000ffff027224 */ /* 0x001fd800078e000e */
[----:B------:R-:W-:Y:S05]  /*12b70*/  WARPSYNC.COLLECTIVE R15, `(.L_x_12876) ;  /* 0x000000000f087348 */ /* 0x000fea0003c00000 */
[----:B------:R0:W1:Y:S02]  /*12b80*/  SHFL.IDX P6, R14, R13, R12, R11 ;  /* 0x0000000c0d0e7389 */ /* 0x00006400000c000b */
[----:B01----:R-:W-:Y:S01]  /*12b90*/  ENDCOLLECTIVE ;  /* 0x000000000000791b */ /* 0x003fe20003800000 */
.L_x_12876:
[----:B------:R-:W-:Y:S02]  /*12ba0*/  IMAD.MOV.U32 R13, RZ, RZ, R5 ;  /* 0x000000ffff0d7224 */ /* 0x000fe400078e0005 */
[----:B------:R-:W-:Y:S01]  /*12bb0*/  IMAD.MOV.U32 R12, RZ, RZ, 0x2 ;  /* 0x00000002ff0c7424 */ /* 0x000fe200078e00ff */
[----:B------:R-:W-:-:S13]  /*12bc0*/  @!P1 IADD3 R8, P2, R10, R14, RZ ;  /* 0x0000000e0a089210 */ /* 0x000fda0007f5e0ff */
[----:B------:R-:W-:Y:S05]  /*12bd0*/  WARPSYNC.COLLECTIVE R15, `(.L_x_12877) ;  /* 0x000000000f087348 */ /* 0x000fea0003c00000 */
[----:B------:R0:W1:Y:S02]  /*12be0*/  SHFL.IDX P6, R14, R13, R12, R11 ;  /* 0x0000000c0d0e7389 */ /* 0x00006400000c000b */
[----:B01----:R-:W-:Y:S01]  /*12bf0*/  ENDCOLLECTIVE ;  /* 0x000000000000791b */ /* 0x003fe20003800000 */
.L_x_12877:
[----:B------:R-:W-:Y:S02]  /*12c00*/  @!P1 IMAD.X R3, RZ, RZ, R2, P2 ;  /* 0x000000ffff039224 */ /* 0x000fe400010e0602 */
[----:B------:R-:W-:Y:S02]  /*12c10*/  @!P1 IMAD.MOV.U32 R2, RZ, RZ, R8 ;  /* 0x000000ffff029224 */ /* 0x000fe400078e0008 */
[----:B------:R-:W-:-:S03]  /*12c20*/  VIADD R8, R25, 0x40 ;  /* 0x0000004019087836 */ /* 0x000fc60000000000 */
[----:B------:R-:W-:Y:S01]  /*12c30*/  @!PT LDS RZ, [RZ] ;  /* 0x00000000fffff984 */ /* 0x000fe20000000800 */
[----:B------:R-:W-:Y:S01]  /*12c40*/  @!PT LDS RZ, [RZ] ;  /* 0x00000000fffff984 */ /* 0x000fe20000000800 */
[----:B------:R-:W-:Y:S01]  /*12c50*/  @!PT LDS RZ, [RZ] ;  /* 0x00000000fffff984 */ /* 0x000fe20000000800 */
[----:B------:R0:W-:Y:S02]  /*12c60*/  @!P1 LDGSTS.E.BYPASS.LTC128B.128 [R9+0xb800], desc[UR54][R2.64], !P0 ;  /* 0x0b80000002099fae */ /* 0x0001e4000c101d76 */
[----:B------:R-:W-:Y:S01]  /*12c70*/  ISETP.GE.AND P1, PT, R8, R7, PT ;  /* 0x000000070800720c */ /* 0x000fe20003f26270 */
[----:B------:R-:W-:Y:S02]  /*12c80*/  IMAD.MOV.U32 R13, RZ, RZ, R0 ;  /* 0x000000ffff0d7224 */ /* 0x000fe400078e0000 */
[----:B0-----:R-:W-:-:S10]  /*12c90*/  IMAD.MOV.U32 R2, RZ, RZ, R14 ;  /* 0x000000ffff027224 */ /* 0x001fd400078e000e */
[----:B------:R-:W-:Y:S05]  /*12ca0*/  WARPSYNC.COLLECTIVE R15, `(.L_x_12878) ;  /* 0x000000000f087348 */ /* 0x000fea0003c00000 */
[----:B------:R0:W1:Y:S02]  /*12cb0*/  SHFL.IDX P6, R14, R13, R12, R11 ;  /* 0x0000000c0d0e7389 */ /* 0x00006400000c000b */
[----:B01----:R-:W-:Y:S01]  /*12cc0*/  ENDCOLLECTIVE ;  /* 0x000000000000791b */ /* 0x003fe20003800000 */
.L_x_12878:
[----:B------:R-:W-:Y:S02]  /*12cd0*/  IMAD.MOV.U32 R13, RZ, RZ, R5 ;  /* 0x000000ffff0d7224 */ /* 0x000fe400078e0005 */
[----:B------:R-:W-:Y:S01]  /*12ce0*/  IMAD.MOV.U32 R12, RZ, RZ, 0x3 ;  /* 0x00000003ff0c7424 */ /* 0x000fe200078e00ff */
[----:B------:R-:W-:-:S13]  /*12cf0*/  @!P1 IADD3 R8, P2, R10, R14, RZ ;  /* 0x0000000e0a089210 */ /* 0x000fda0007f5e0ff */
[----:B------:R-:W-:Y:S05]  /*12d00*/  WARPSYNC.COLLECTIVE R15, `(.L_x_12879) ;  /* 0x000000000f087348 */ /* 0x000fea0003c00000 */
[----:B------:R0:W1:Y:S02]  /*12d10*/  SHFL.IDX P6, R14, R13, R12, R11 ;  /* 0x0000000c0d0e7389 */ /* 0x00006400000c000b */
[----:B01----:R-:W-:Y:S01]  /*12d20*/  ENDCOLLECTIVE ;  /* 0x000000000000791b */ /* 0x003fe20003800000 */
.L_x_12879:
        /* <DEDUP_REMOVED lines=13> */
.L_x_12880:
[----:B------:R-:W-:Y:S02]  /*12e00*/  IMAD.MOV.U32 R13, RZ, RZ, R6 ;  /* 0x000000ffff0d7224 */ /* 0x000fe400078e0006 */
[----:B------:R-:W-:Y:S02]  /*12e10*/  IMAD.MOV.U32 R12, RZ, RZ, RZ ;  /* 0x000000ffff0c7224 */ /* 0x000fe400078e00ff */
[----:B------:R-:W-:-:S07]  /*12e20*/  IMAD.MOV.U32 R2, RZ, RZ, R14 ;  /* 0x000000ffff027224 */ /* 0x000fce00078e000e */
[----:B------:R-:W-:Y:S05]  /*12e30*/  WARPSYNC.COLLECTIVE R15, `(.L_x_12881) ;  /* 0x000000000f087348 */ /* 0x000fea0003c00000 */
[----:B------:R0:W1:Y:S02]  /*12e40*/  SHFL.IDX P6, R14, R13, R12, R11 ;  /* 0x0000000c0d0e7389 */ /* 0x00006400000c000b */
[----:B01----:R-:W-:Y:S01]  /*12e50*/  ENDCOLLECTIVE ;  /* 0x000000000000791b */ /* 0x003fe20003800000 */
.L_x_12881:
        /* <DEDUP_REMOVED lines=11> */
.L_x_12882:
        /* <DEDUP_REMOVED lines=8> */
.L_x_12883:
        /* <DEDUP_REMOVED lines=11> */
.L_x_12884:
[----:B------:R-:W-:Y:S05]  /*13040*/  BRA `(.L_x_12885) ;  /* 0xffffffcc00747947 */ /* 0x000fea000383ffff */
.L_x_12809:
[----:B0-----:R0:W1:Y:S02]  /*13050*/  SYNCS.PHASECHK.TRANS64.TRYWAIT P0, [R16+URZ+0x13220], R3 ;  /* 0x01322003100075a7 */ /* 0x001064000800017f */
[----:B-1----:R-:W-:Y:S05]  /*13060*/  @!P0 NANOSLEEP.SYNCS 0x989680 ;  /* 0x009896800000895d */ /* 0x002fea0003900000 */
[----:B------:R-:W1:Y:S02]  /*13070*/  @!P0 SYNCS.PHASECHK.TRANS64 P0, [R16+URZ+0x13220], R3 ;  /* 0x01322003100085a7 */ /* 0x000e64000800007f */
[----:B-1----:R-:W-:Y:S05]  /*13080*/  @!P0 BRA `(.L_x_12809) ;  /* 0xfffffffc00f08947 */ /* 0x002fea000383ffff */
[----:B------:R-:W-:Y:S05]  /*13090*/  BRA `(.L_x_12886) ;  /* 0xffffffcc00dc7947 */ /* 0x000fea000383ffff */
.L_x_12815:
[----:B0-----:R0:W2:Y:S02]  /*130a0*/  SYNCS.PHASECHK.TRANS64.TRYWAIT P0, [R9+URZ+0x13280], R2 ;  /* 0x01328002090075a7 */ /* 0x0010a4000800017f */
[----:B--2---:R-:W-:Y:S05]  /*130b0*/  @!P0 NANOSLEEP.SYNCS 0x989680 ;  /* 0x009896800000895d */ /* 0x004fea0003900000 */
[----:B------:R-:W2:Y:S02]  /*130c0*/  @!P0 SYNCS.PHASECHK.TRANS64 P0, [R9+URZ+0x13280], R2 ;  /* 0x01328002090085a7 */ /* 0x000ea4000800007f */
[----:B--2---:R-:W-:Y:S05]  /*130d0*/  @!P0 BRA `(.L_x_12815) ;  /* 0xfffffffc00f08947 */ /* 0x004fea000383ffff */
[----:B------:R-:W-:Y:S05]  /*130e0*/  BRA `(.L_x_12887) ;  /* 0xffffffd000787947 */ /* 0x000fea000383ffff */
.L_x_12820:
[----:B-1----:R1:W2:Y:S02]  /*130f0*/  SYNCS.PHASECHK.TRANS64.TRYWAIT P0, [R9+URZ+0x13240], R2 ;  /* 0x01324002090075a7 */ /* 0x0022a4000800017f */
[----:B--2---:R-:W-:Y:S05]  /*13100*/  @!P0 NANOSLEEP.SYNCS 0x989680 ;  /* 0x009896800000895d */ /* 0x004fea0003900000 */
[----:B------:R-:W2:Y:S02]  /*13110*/  @!P0 SYNCS.PHASECHK.TRANS64 P0, [R9+URZ+0x13240], R2 ;  /* 0x01324002090085a7 */ /* 0x000ea4000800007f */
[----:B--2---:R-:W-:Y:S05]  /*13120*/  @!P0 BRA `(.L_x_12820) ;  /* 0xfffffffc00f08947 */ /* 0x004fea000383ffff */
[----:B------:R-:W-:Y:S05]  /*13130*/  BRA `(.L_x_12888) ;  /* 0xffffffd000f47947 */ /* 0x000fea000383ffff */
.L_x_12826:
[----:B0-----:R0:W1:Y:S02]  /*13140*/  SYNCS.PHASECHK.TRANS64.TRYWAIT P0, [R3+URZ+0x13270], R2 ;  /* 0x01327002030075a7 */ /* 0x001064000800017f */
[----:B-1----:R-:W-:Y:S05]  /*13150*/  @!P0 NANOSLEEP.SYNCS 0x989680 ;  /* 0x009896800000895d */ /* 0x002fea0003900000 */
[----:B------:R-:W1:Y:S02]  /*13160*/  @!P0 SYNCS.PHASECHK.TRANS64 P0, [R3+URZ+0x13270], R2 ;  /* 0x01327002030085a7 */ /* 0x000e64000800007f */
[----:B-1----:R-:W-:Y:S05]  /*13170*/  @!P0 BRA `(.L_x_12826) ;  /* 0xfffffffc00f08947 */ /* 0x002fea000383ffff */
[----:B------:R-:W-:Y:S05]  /*13180*/  BRA `(.L_x_12889) ;  /* 0xffffffd400907947 */ /* 0x000fea000383ffff */
.L_x_12828:
[----:B0-----:R0:W1:Y:S02]  /*13190*/  SYNCS.PHASECHK.TRANS64.TRYWAIT P0, [R3+URZ+0x13260], R2 ;  /* 0x01326002030075a7 */ /* 0x001064000800017f */
[----:B-1----:R-:W-:Y:S05]  /*131a0*/  @!P0 NANOSLEEP.SYNCS 0x989680 ;  /* 0x009896800000895d */ /* 0x002fea0003900000 */
[----:B------:R-:W1:Y:S02]  /*131b0*/  @!P0 SYNCS.PHASECHK.TRANS64 P0, [R3+URZ+0x13260], R2 ;  /* 0x01326002030085a7 */ /* 0x000e64000800007f */
[----:B-1----:R-:W-:Y:S05]  /*131c0*/  @!P0 BRA `(.L_x_12828) ;  /* 0xfffffffc00f08947 */ /* 0x002fea000383ffff */
[----:B------:R-:W-:Y:S05]  /*131d0*/  BRA `(.L_x_12890) ;  /* 0xffffffd400987947 */ /* 0x000fea000383ffff */
.L_x_12835:
[----:B0-----:R0:W1:Y:S02]  /*131e0*/  SYNCS.PHASECHK.TRANS64.TRYWAIT P1, [R2+URZ+0x13270], R3 ;  /* 0x01327003020075a7 */ /* 0x001064000802017f */
[----:B-1----:R-:W-:Y:S05]  /*131f0*/  @!P1 NANOSLEEP.SYNCS 0x989680 ;  /* 0x009896800000995d */ /* 0x002fea0003900000 */
[----:B------:R-:W1:Y:S02]  /*13200*/  @!P1 SYNCS.PHASECHK.TRANS64 P1, [R2+URZ+0x13270], R3 ;  /* 0x01327003020095a7 */ /* 0x000e64000802007f */
[----:B-1----:R-:W-:Y:S05]  /*13210*/  @!P1 BRA `(.L_x_12835) ;  /* 0xfffffffc00f09947 */ /* 0x002fea000383ffff */
[----:B------:R-:W-:Y:S05]  /*13220*/  BRA `(.L_x_12891) ;  /* 0xffffffd800dc7947 */ /* 0x000fea000383ffff */
.L_x_12837:
[----:B0-----:R0:W1:Y:S02]  /*13230*/  SYNCS.PHASECHK.TRANS64.TRYWAIT P1, [R2+URZ+0x13260], R5 ;  /* 0x01326005020075a7 */ /* 0x001064000802017f */
[----:B-1----:R-:W-:Y:S05]  /*13240*/  @!P1 NANOSLEEP.SYNCS 0x989680 ;  /* 0x009896800000995d */ /* 0x002fea0003900000 */
[----:B------:R-:W1:Y:S02]  /*13250*/  @!P1 SYNCS.PHASECHK.TRANS64 P1, [R2+URZ+0x13260], R5 ;  /* 0x01326005020095a7 */ /* 0x000e64000802007f */
[----:B-1----:R-:W-:Y:S05]  /*13260*/  @!P1 BRA `(.L_x_12837) ;  /* 0xfffffffc00f09947 */ /* 0x002fea000383ffff */
[----:B------:R-:W-:Y:S05]  /*13270*/  BRA `(.L_x_12892) ;  /* 0xffffffd800e47947 */ /* 0x000fea000383ffff */
.L_x_12850:
[----:B0-----:R0:W1:Y:S02]  /*13280*/  SYNCS.PHASECHK.TRANS64.TRYWAIT P0, [R7+URZ+0x13220], R0 ;  /* 0x01322000070075a7 */ /* 0x001064000800017f */
[----:B-1----:R-:W-:Y:S05]  /*13290*/  @!P0 NANOSLEEP.SYNCS 0x989680 ;  /* 0x009896800000895d */ /* 0x002fea0003900000 */
[----:B------:R-:W1:Y:S02]  /*132a0*/  @!P0 SYNCS.PHASECHK.TRANS64 P0, [R7+URZ+0x13220], R0 ;  /* 0x01322000070085a7 */ /* 0x000e64000800007f */
[----:B-1----:R-:W-:Y:S05]  /*132b0*/  @!P0 BRA `(.L_x_12850) ;  /* 0xfffffffc00f08947 */ /* 0x002fea000383ffff */
[----:B------:R-:W-:Y:S05]  /*132c0*/  BRA `(.L_x_12893) ;  /* 0xffffffec00c87947 */ /* 0x000fea000383ffff */
.L_x_12851:
        /* <DEDUP_REMOVED lines=8> */
[----:B0--3--:R-:W-:Y:S05]  /*13350*/  WARPSYNC.COLLECTIVE R15, `(.L_x_12895) ;  /* 0x000000000f087348 */ /* 0x009fea0003c00000 */
[----:B------:R1:W2:Y:S02]  /*13360*/  SHFL.IDX P6, R14, R13, R12, R11 ;  /* 0x0000000c0d0e7389 */ /* 0x0002a400000c000b */
[----:B0123--:R-:W-:Y:S01]  /*13370*/  ENDCOLLECTIVE ;  /* 0x000000000000791b */ /* 0x00ffe20003800000 */
.L_x_12895:
[----:B------:R-:W-:Y:S05]  /*13380*/  BSYNC B0 ;  /* 0x0000000000007941 */ /* 0x000fea0003800000 */
.L_x_12894:
[----:B------:R-:W-:Y:S05]  /*13390*/  BRA `(.L_x_12896) ;  /* 0xffffffec00b07947 */ /* 0x000fea000383ffff */
.L_x_12854:
[----:B------:R-:W-:Y:S01]  /*133a0*/  BSSY B1, `(.L_x_12897) ;  /* 0x0000006000017945 */ /* 0x000fe20003800000 */
[----:B------:R-:W-:-:S07]  /*133b0*/  IMAD.MOV.U32 R15, RZ, RZ, -0x1 ;  /* 0xffffffffff0f7424 */ /* 0x000fce00078e00ff */
[----:B0--3--:R-:W-:Y:S05]  /*133c0*/  WARPSYNC.COLLECTIVE R15, `(.L_x_12898) ;  /* 0x000000000f0c7348 */ /* 0x009fea0003c00000 */
[----:B------:R-:W-:Y:S02]  /*133d0*/  ELECT P6, UR62, PT ;  /* 0x00000000003e782f */ /* 0x000fe400038c0000 */
[----:B------:R-:W-:Y:S01]  /*133e0*/  MOV R14, UR62 ;  /* 0x0000003e000e7c02 */ /* 0x000fe20008000f00 */
[----:B0--3--:R-:W-:Y:S10]  /*133f0*/  ENDCOLLECTIVE ;  /* 0x000000000000791b */ /* 0x009ff40003800000 */
.L_x_12898:
[----:B------:R-:W-:Y:S05]  /*13400*/  BSYNC B1 ;  /* 0x0000000000017941 */ /* 0x000fea0003800000 */
.L_x_12897:
[----:B------:R-:W-:Y:S05]  /*13410*/  BRA `(.L_x_12899) ;  /* 0xffffffec00a87947 */ /* 0x000fea000383ffff */
.L_x_12856:
[----:B0-----:R0:W1:Y:S02]  /*13420*/  SYNCS.PHASECHK.TRANS64.TRYWAIT P1, [R5+URZ], R4 ;  /* 0x00000004050075a7 */ /* 0x001064000802017f */
[----:B-1----:R-:W-:Y:S05]  /*13430*/  @!P1 NANOSLEEP.SYNCS 0x989680 ;  /* 0x009896800000995d */ /* 0x002fea0003900000 */
[----:B------:R-:W1:Y:S02]  /*13440*/  @!P1 SYNCS.PHASECHK.TRANS64 P1, [R5+URZ], R4 ;  /* 0x00000004050095a7 */ /* 0x000e64000802007f */
[----:B-1----:R-:W-:Y:S05]  /*13450*/  @!P1 BRA `(.L_x_12856) ;  /* 0xfffffffc00f09947 */ /* 0x002fea000383ffff */
[----:B------:R-:W-:Y:S05]  /*13460*/  BRA `(.L_x_12900) ;  /* 0xffffffec00dc7947 */ /* 0x000fea000383ffff */
.L_x_12857:
[----:B-1----:R1:W2:Y:S02]  /*13470*/  SYNCS.PHASECHK.TRANS64.TRYWAIT P1, [R3+URZ], R0 ;  /* 0x00000000030075a7 */ /* 0x0022a4000802017f */
[----:B--2---:R-:W-:Y:S05]  /*13480*/  @!P1 NANOSLEEP.SYNCS 0x989680 ;  /* 0x009896800000995d */ /* 0x004fea0003900000 */
[----:B------:R-:W2:Y:S02]  /*13490*/  @!P1 SYNCS.PHASECHK.TRANS64 P1, [R3+URZ], R0 ;  /* 0x00000000030095a7 */ /* 0x000ea4000802007f */
[----:B--2---:R-:W-:Y:S05]  /*134a0*/  @!P1 BRA `(.L_x_12857) ;  /* 0xfffffffc00f09947 */ /* 0x004fea000383ffff */
[----:B------:R-:W-:Y:S05]  /*134b0*/  BRA `(.L_x_12901) ;  /* 0xffffffec00d07947 */ /* 0x000fea000383ffff */
.L_x_12859:
[----:B-1----:R1:W2:Y:S02]  /*134c0*/  SYNCS.PHASECHK.TRANS64.TRYWAIT P1, [R3+URZ+0x13260], R4 ;  /* 0x01326004030075a7 */ /* 0x0022a4000802017f */
[----:B--2---:R-:W-:Y:S05]  /*134d0*/  @!P1 NANOSLEEP.SYNCS 0x989680 ;  /* 0x009896800000995d */ /* 0x004fea0003900000 */
[----:B------:R-:W2:Y:S02]  /*134e0*/  @!P1 SYNCS.PHASECHK.TRANS64 P1, [R3+URZ+0x13260], R4 ;  /* 0x01326004030095a7 */ /* 0x000ea4000802007f */
[----:B--2---:R-:W-:Y:S05]  /*134f0*/  @!P1 BRA `(.L_x_12859) ;  /* 0xfffffffc00f09947 */ /* 0x004fea000383ffff */
[----:B------:R-:W-:Y:S05]  /*13500*/  BRA `(.L_x_12902) ;  /* 0xffffffec00d07947 */ /* 0x000fea000383ffff */
.L_x_12861:
[----:B0-----:R0:W2:Y:S02]  /*13510*/  SYNCS.PHASECHK.TRANS64.TRYWAIT P1, [R5+URZ+0x13260], R0 ;  /* 0x01326000050075a7 */ /* 0x0010a4000802017f */
[----:B--2---:R-:W-:Y:S05]  /*13520*/  @!P1 NANOSLEEP.SYNCS 0x989680 ;  /* 0x009896800000995d */ /* 0x004fea0003900000 */
[----:B------:R-:W2:Y:S02]  /*13530*/  @!P1 SYNCS.PHASECHK.TRANS64 P1, [R5+URZ+0x13260], R0 ;  /* 0x01326000050095a7 */ /* 0x000ea4000802007f */
[----:B--2---:R-:W-:Y:S05]  /*13540*/  @!P1 BRA `(.L_x_12861) ;  /* 0xfffffffc00f09947 */ /* 0x004fea000383ffff */
[----:B------:R-:W-:Y:S05]  /*13550*/  BRA `(.L_x_12903) ;  /* 0xffffffec00d07947 */ /* 0x000fea000383ffff */
.L_x_12863:
[----:B--2---:R2:W4:Y:S02]  /*13560*/  SYNCS.PHASECHK.TRANS64.TRYWAIT P0, [R3+URZ+0x13280], R4 ;  /* 0x01328004030075a7 */ /* 0x004524000800017f */
[----:B----4-:R-:W-:Y:S05]  /*13570*/  @!P0 NANOSLEEP.SYNCS 0x989680 ;  /* 0x009896800000895d */ /* 0x010fea0003900000 */
[----:B------:R-:W4:Y:S02]  /*13580*/  @!P0 SYNCS.PHASECHK.TRANS64 P0, [R3+URZ+0x13280], R4 ;  /* 0x01328004030085a7 */ /* 0x000f24000800007f */
[----:B----4-:R-:W-:Y:S05]  /*13590*/  @!P0 BRA `(.L_x_12863) ;  /* 0xfffffffc00f08947 */ /* 0x010fea000383ffff */
[----:B------:R-:W-:Y:S05]  /*135a0*/  BRA `(.L_x_12864) ;  /* 0xffffffec00cc7947 */ /* 0x000fea000383ffff */
.L_x_12904:
        /* <DEDUP_REMOVED lines=13> */
.L_x_13301:


//--------------------- .text._ZN7cutlass13device_kernelIN5flash11enable_sm90INS1_16FlashAttnFwdSm90INS1_25CollectiveMainloopFwdSm90ILi2EN4cute5tupleIJNS5_1CILi1EEES8_S8_EEENS6_IJNS7_ILi192EEENS7_ILi160EEENS7_ILi64EEEEEELi64ENS_12float_e4m3_tEfNS_4arch4Sm90ELb1ELb0ELb0ELb1ELb0ELb1ELb0ELb1ELb1ELb1ELb1ELb0EEENS1_21CollectiveEpilogueFwdINS6_IJSA_SC_SB_EEES9_NS_10bfloat16_tESG_Li384ELb1ELb1ELb1ELb1EEENS1_36VarlenDynamicPersistentTileSchedulerILi192ELi160ELi384ELi128ELb1ELb1ELb1ELb1ELb1ELb1EEEEEEEEEvNT_6ParamsE --------------------------
	.section	.text._ZN7cutlass13device_kernelIN5flash11enable_sm90INS1_16FlashAttnFwdSm90INS1_25CollectiveMainloopFwdSm90ILi2EN4cute5tupleIJNS5_1CILi1EEES8_S8_EEENS6_IJNS7_ILi192EEENS7_ILi160EEENS7_ILi64EEEEEELi64ENS_12float_e4m3_tEfNS_4arch4Sm90ELb1ELb0ELb0ELb1ELb0ELb1ELb0ELb1ELb1ELb1ELb1ELb0EEENS1_21CollectiveEpilogueFwdINS6_IJSA_SC_SB_EEES9_NS_10bfloat16_tESG_Li384ELb1ELb1ELb1ELb1EEENS1_36VarlenDynamicPersistentTileSchedulerILi192ELi160ELi384ELi128ELb1ELb1ELb1ELb1ELb1ELb1EEEEEEEEEvNT_6ParamsE,"ax",@progbits
	.align	128
.text._ZN7cutlass13device_kernelIN5flash11enable_sm90INS1_16FlashAttnFwdSm90INS1_25CollectiveMainloopFwdSm90ILi2EN4cute5tupleIJNS5_1CILi1EEES8_S8_EEENS6_IJNS7_ILi192EEENS7_ILi160EEENS7_ILi64EEEEEELi64ENS_12float_e4m3_tEfNS_4arch4Sm90ELb1ELb0ELb0ELb1ELb0ELb1ELb0ELb1ELb1ELb1ELb1ELb0EEENS1_21CollectiveEpilogueFwdINS6_IJSA_SC_SB_EEES9_NS_10bfloat16_tESG_Li384ELb1ELb1ELb1ELb1EEENS1_36VarlenDynamicPersistentTileSchedulerILi192ELi160ELi384ELi128ELb1ELb1ELb1ELb1ELb1ELb1EEEEEEEEEvNT_6ParamsE:
        .type           _ZN7cutlass13device_kernelIN5flash11enable_sm90INS1_16FlashAttnFwdSm90INS1_25CollectiveMainloopFwdSm90ILi2EN4cute5tupleIJNS5_1CILi1EEES8_S8_EEENS6_IJNS7_ILi192EEENS7_ILi160EEENS7_ILi64EEEEEELi64ENS_12float_e4m3_tEfNS_4arch4Sm90ELb1ELb0ELb0ELb1ELb0ELb1ELb0ELb1ELb1ELb1ELb1ELb0EEENS1_21CollectiveEpilogueFwdINS6_IJSA_SC_SB_EEES9_NS_10bfloat16_tESG_Li384ELb1ELb1ELb1ELb1EEENS1_36VarlenDynamicPersistentTileSchedulerILi192ELi160ELi384ELi128ELb1ELb1ELb1ELb1ELb1ELb1EEEEEEEEEvNT_6ParamsE,@function
        .size           _ZN7cutlass13device_kernelIN5flash11enable_sm90INS1_16FlashAttnFwdSm90INS1_25CollectiveMainloopFwdSm90ILi2EN4cute5tupleIJNS5_1CILi1EEES8_S8_EEENS6_IJNS7_ILi192EEENS7_ILi160EEENS7_ILi64EEEEEELi64ENS_12float_e4m3_tEfNS_4arch4Sm90ELb1ELb0ELb0ELb1ELb0ELb1ELb0ELb1ELb1ELb1ELb1ELb0EEENS1_21CollectiveEpilogueFwdINS6_IJSA_SC_SB_EEES9_NS_10bfloat16_tESG_Li384ELb1ELb1ELb1ELb1EEENS1_36VarlenDynamicPersistentTileSchedulerILi192ELi160ELi384ELi128ELb1ELb1ELb1ELb1ELb1ELb1EEEEEEEEEvNT_6ParamsE,(.L_x_13302 - _ZN7cutlass13device_kernelIN5flash11enable_sm90INS1_16FlashAttnFwdSm90INS1_25CollectiveMainloopFwdSm90ILi2EN4cute5tupleIJNS5_1CILi1EEES8_S8_EEENS6_IJNS7_ILi192EEENS7_ILi160EEENS7_ILi64EEEEEELi64ENS_12float_e4m3_tEfNS_4arch4Sm90ELb1ELb0ELb0ELb1ELb0ELb1ELb0ELb1ELb1ELb1ELb1ELb0EEENS1_21CollectiveEpilogueFwdINS6_IJSA_SC_SB_EEES9_NS_10bfloat16_tESG_Li384ELb1ELb1ELb1ELb1EEENS1_36VarlenDynamicPersistentTileSchedulerILi192ELi160ELi384ELi128ELb1ELb1ELb1ELb1ELb1ELb1EEEEEEEEEvNT_6ParamsE)
        .other          _ZN7cutlass13device_kernelIN5flash11enable_sm90INS1_16FlashAttnFwdSm90INS1_25CollectiveMainloopFwdSm90ILi2EN4cute5tupleIJNS5_1CILi1EEES8_S8_EEENS6_IJNS7_ILi192EEENS7_ILi160EEENS7_ILi64EEEEEELi64ENS_12float_e4m3_tEfNS_4arch4Sm90ELb1ELb0ELb0ELb1ELb0ELb1ELb0ELb1ELb1ELb1ELb1ELb0EEENS1_21CollectiveEpilogueFwdINS6_IJSA_SC_SB_EEES9_NS_10bfloat16_tESG_Li384ELb1ELb1ELb1ELb1EEENS1_36VarlenDynamicPersistentTileSchedulerILi192ELi160ELi384ELi128ELb1ELb1ELb1ELb1ELb1ELb1EEEEEEEEEvNT_6ParamsE,@"STO_CUDA_ENTRY STV_DEFAULT"
_ZN7cutlass13device_kernelIN5flash11enable_sm90INS1_16FlashAttnFwdSm90INS1_25CollectiveMainloopFwdSm90ILi2EN4cute5tupleIJNS5_1CILi1EEES8_S8_EEENS6_IJNS7_ILi192EEENS7_ILi160EEENS7_ILi64EEEEEELi64ENS_12float_e4m3_tEfNS_4arch4Sm90ELb1ELb0ELb0ELb1ELb0ELb1ELb0ELb1ELb1ELb1ELb1ELb0EEENS1_21CollectiveEpilogueFwdINS6_IJSA_SC_SB_EEES9_NS_10bfloat16_tESG_Li384ELb1ELb1ELb1ELb1EEENS1_36VarlenDynamicPersistentTileSchedulerILi192ELi160ELi384ELi128ELb1ELb1ELb1ELb1ELb1ELb1EEEEEEEEEvNT_6ParamsE:
        /* <DEDUP_REMOVED lines=23> */
.L_x_12906:
[----:B------:R-:W-:Y:S05]  /*0170*/  BSYNC B0 ;  /* 0x0000000000007941 */ /* 0x000fea0003800000 */
.L_x_12905:
        /* <DEDUP_REMOVED lines=40> */
.L_x_12907:
        /* <DEDUP_REMOVED lines=22> */
.L_x_12908:
        /* <DEDUP_REMOVED lines=18> */
.L_x_12909:
        /* <DEDUP_REMOVED lines=22> */
.L_x_12910:
        /* <DEDUP_REMOVED lines=22> */
.L_x_12911:
        /* <DEDUP_REMOVED lines=9> */
.L_x_12914:
        /* <DEDUP_REMOVED lines=74> */
[----:B------:R-:W-:Y:S02]  /*0e70*/  IMAD.IADD R8, R14, 0x1, -R8 ;  /* 0x000000010e087824 */ /* 0x000fe400078e0a08 */
[----:B------:R-:W-:Y:S02]  /*0e80*/  IMAD.IADD R12, R15, 0x1, -R12 ;  /* 0x000000010f0c7824 */ /* 0x000fe400078e0a0c */
[----:B------:R-:W-:Y:S02]  /*0e90*/  IMAD.SHL.U32 R8, R8, 0x2, RZ ;  /* 0x0000000208087824 */ /* 0x000fe400078e00ff */
[----:B------:R-:W-:Y:S01]  /*0ea0*/  IMAD.SHL.U32 R9, R13, 0x40, RZ ;  /* 0x000000400d097824 */ /* 0x000fe200078e00ff */
[----:B------:R-:W-:-:S04]  /*0eb0*/  LEA.HI R7, R12, R12, RZ, 0x1 ;  /* 0x0000000c0c077211 */ /* 0x000fc800078f08ff */
[----:B------:R-:W-:-:S05]  /*0ec0*/  LOP3.LUT R7, R7, 0x1ffffffe, RZ, 0xc0, !PT ;  /* 0x1ffffffe07077812 */ /* 0x000fca00078ec0ff */
[----:B------:R-:W-:Y:S02]  /*0ed0*/  IMAD.IADD R7, R12, 0x1, -R7 ;  /* 0x000000010c077824 */ /* 0x000fe400078e0a07 */
[----:B------:R-:W-:Y:S02]  /*0ee0*/  IMAD.MOV.U32 R156, RZ, RZ, RZ ;  /* 0x000000ffff9c7224 */ /* 0x000fe400078e00ff */
[----:B------:R-:W-:Y:S01]  /*0ef0*/  IMAD.MOV.U32 R22, RZ, RZ, RZ ;  /* 0x000000ffff167224 */ /* 0x000fe200078e00ff */
[----:B---3--:R-:W-:-:S05]  /*0f00*/  LOP3.LUT R2, R17, 0x1, RZ, 0xfc, !PT ;  /* 0x0000000111027812 */ /* 0x008fca00078efcff */
[----:B------:R0:W-:Y:S02]  /*0f10*/  STL [R1+0x4], R2 ;  /* 0x0000040201007387 */ /* 0x0001e40000100800 */
[----:B0-----:R-:W-:Y:S01]  /*0f20*/  LOP3.LUT R2, R0, 0xfffffff8, RZ, 0xc0, !PT ;  /* 0xfffffff800027812 */ /* 0x001fe200078ec0ff */
[----:B------:R-:W-:Y:S01]  /*0f30*/  IMAD.SHL.U32 R0, R18, 0x80, RZ ;  /* 0x0000008012007824 */ /* 0x000fe200078e00ff */
[----:B------:R-:W-:Y:S01]  /*0f40*/  STL [R1+0x8], RZ ;  /* 0x000008ff01007387 */ /* 0x000fe20000100800 */
[----:B------:R-:W-:-:S03]  /*0f50*/  IMAD.SHL.U32 R18, R4, 0x10, RZ ;  /* 0x0000001004127824 */ /* 0x000fc600078e00ff */
[----:B------:R-:W-:Y:S01]  /*0f60*/  LOP3.LUT R6, R0, 0x180, RZ, 0xc0, !PT ;  /* 0x0000018000067812 */ /* 0x000fe200078ec0ff */
[----:B------:R-:W-:Y:S01]  /*0f70*/  VIADD R0, R10, 0x10 ;  /* 0x000000100a007836 */ /* 0x000fe20000000000 */
[----:B------:R-:W-:Y:S02]  /*0f80*/  STL [R1+0x10], R10 ;  /* 0x0000100a01007387 */ /* 0x000fe40000100800 */
[----:B------:R-:W-:Y:S02]  /*0f90*/  SHF.R.U32.HI R3, RZ, 0x3, R6 ;  /* 0x00000003ff037819 */ /* 0x000fe40000011606 */
[----:B------:R-:W-:Y:S04]  /*0fa0*/  STL [R1+0x40], R6 ;  /* 0x0000400601007387 */ /* 0x000fe80000100800 */
[----:B------:R0:W-:Y:S01]  /*0fb0*/  STL [R1+0xc], R0 ;  /* 0x00000c0001007387 */ /* 0x0001e20000100800 */
[----:B------:R-:W-:Y:S01]  /*0fc0*/  IMAD.IADD R2, R15, 0x1, -R2 ;  /* 0x000000010f027824 */ /* 0x000fe200078e0a02 */
[----:B------:R-:W-:-:S02]  /*0fd0*/  LOP3.LUT R2, R6, 0x30, R18, 0xf8, !PT ;  /* 0x0000003006027812 */ /* 0x000fc400078ef812 */
[----:B0-----:R-:W-:-:S04]  /*0fe0*/  LOP3.LUT R0, R6, 0x10, R18, 0xf8, !PT ;  /* 0x0000001006007812 */ /* 0x001fc800078ef812 */
[----:B------:R-:W-:Y:S01]  /*0ff0*/  LOP3.LUT R0, R0, R3, RZ, 0x3c, !PT ;  /* 0x0000000300007212 */ /* 0x000fe200078e3cff */
[----:B------:R0:W-:Y:S01]  /*1000*/  STL [R1+0x44], R3 ;  /* 0x0000440301007387 */ /* 0x0001e20000100800 */
[----:B------:R-:W-:-:S03]  /*1010*/  VIADD R6, R8, 0x28 ;  /* 0x0000002808067836 */ /* 0x000fc60000000000 */
[----:B------:R-:W-:Y:S01]  /*1020*/  IMAD.IADD R0, R9, 0x1, R0 ;  /* 0x0000000109007824 */ /* 0x000fe200078e0200 */
[----:B------:R-:W-:Y:S01]  /*1030*/  STL [R1+0x34], R8 ;  /* 0x0000340801007387 */ /* 0x000fe20000100800 */
[----:B------:R-:W-:Y:S01]  /*1040*/  VIADD R4, R8, 0x30 ;  /* 0x0000003008047836 */ /* 0x000fe20000000000 */
[----:B0-----:R-:W-:Y:S02]  /*1050*/  LOP3.LUT R3, R2, R3, RZ, 0x3c, !PT ;  /* 0x0000000302037212 */ /* 0x001fe400078e3cff */
[----:B------:R-:W-:Y:S01]  /*1060*/  STL [R1+0x48], R9 ;  /* 0x0000480901007387 */ /* 0x000fe20000100800 */
[----:B------:R-:W-:Y:S01]  /*1070*/  VIADD R2, R8, 0x38 ;  /* 0x0000003808027836 */ /* 0x000fe20000000000 */
[----:B------:R-:W-:Y:S02]  /*1080*/  IADD3 R3, R16, R9, R3 ;  /* 0x0000000910037210 */ /* 0x000fe40007ffe003 */
[----:B------:R-:W-:Y:S04]  /*1090*/  STL [R1+0x74], R6 ;  /* 0x0000740601007387 */ /* 0x000fe80000100800 */
[----:B------:R0:W-:Y:S04]  /*10a0*/  STL [R1+0x18], R0 ;  /* 0x0000180001007387 */ /* 0x0001e80000100800 */
[----:B------:R-:W-:Y:S01]  /*10b0*/  STL [R1+0x70], R4 ;  /* 0x0000700401007387 */ /* 0x000fe20000100800 */
[----:B0-----:R-:W-:-:S03]  /*10c0*/  SHF.R.S32.HI R0, RZ, 0x1f, R6 ;  /* 0x0000001fff007819 */ /* 0x001fc60000011406 */
[----:B------:R0:W-:Y:S04]  /*10d0*/  STL [R1+0x88], R3 ;  /* 0x0000880301007387 */ /* 0x0001e80000100800 */
[----:B------:R1:W-:Y:S04]  /*10e0*/  STL [R1+0x6c], R2 ;  /* 0x00006c0201007387 */ /* 0x0003e80000100800 */
[----:B------:R2:W-:Y:S01]  /*10f0*/  STL [R1+0x84], R0 ;  /* 0x0000840001007387 */ /* 0x0005e20000100800 */
[----:B0-----:R-:W-:Y:S02]  /*1100*/  SHF.R.S32.HI R3, RZ, 0x1f, R4 ;  /* 0x0000001fff037819 */ /* 0x001fe40000011404 */
[----:B-1----:R-:W-:Y:S01]  /*1110*/  SHF.R.S32.HI R2, RZ, 0x1f, R2 ;  /* 0x0000001fff027819 */ /* 0x002fe20000011402 */
[----:B--2---:R-:W-:-:S02]  /*1120*/  IMAD R0, R7, 0x8, R5 ;  /* 0x0000000807007824 */ /* 0x004fc400078e0205 */
[----:B------:R0:W-:Y:S04]  /*1130*/  STL [R1+0x80], R3 ;  /* 0x0000800301007387 */ /* 0x0001e80000100800 */
[----:B------:R0:W-:Y:S04]  /*1140*/  STL [R1+0x4c], R0 ;  /* 0x00004c0001007387 */ /* 0x0001e80000100800 */
[----:B------:R0:W-:Y:S01]  /*1150*/  STL [R1+0x7c], R2 ;  /* 0x00007c0201007387 */ /* 0x0001e20000100800 */
[----:B------:R-:W-:-:S07]  /*1160*/  IMAD.MOV.U32 R17, RZ, RZ, RZ ;  /* 0x000000ffff117224 */ /* 0x000fce00078e00ff */
.L_x_13033:
[----:B01234-:R-:W0:Y:S01]  /*1170*/  LDC.64 R2, c[0x0][0xc88] ;  /* 0x00032200ff027b82 */ /* 0x01fe220000000a00 */
        /* <DEDUP_REMOVED lines=21> */
[----:B-----5:R-:W-:-:S03]  /*12d0*/  IADD3 R6, P4, R34, UR6, RZ ;  /* 0x0000000622067c10 */ /* 0x020fc6000ff9e0ff */
        /* <DEDUP_REMOVED lines=39> */
.L_x_12916:
[----:B------:R-:W-:Y:S02]  /*1550*/  IMAD.U32 R33, RZ, RZ, UR5 ;  /* 0x00000005ff217e24 */ /* 0x000fe4000f8e00ff */
[----:B------:R-:W-:Y:S01]  /*1560*/  IMAD.U32 R29, RZ, RZ, UR4 ;  /* 0x00000004ff1d7e24 */ /* 0x000fe2000f8e00ff */
[----:B------:R-:W-:Y:S06]  /*1570*/  @!P2 BRA `(.L_x_12917) ;  /* 0x000000000010a947 */ /* 0x000fec0003800000 */
[----:B------:R-:W-:-:S04]  /*1580*/  IADD3 R2, P0, R34, UR8, RZ ;  /* 0x0000000822027c10 */ /* 0x000fc8000ff1e0ff */
[----:B------:R-:W-:-:S05]  /*1590*/  IADD3.X R3, R31, UR9, RZ, P0, !PT ;  /* 0x000000091f037c10 */ /* 0x000fca00087fe4ff */
[----:B------:R2:W5:Y:S01]  /*15a0*/  LDG.E R29, desc[UR40][R2.64] ;  /* 0x00000028021d7981 */ /* 0x000562000c1e1900 */
[----:B------:R-:W-:Y:S05]  /*15b0*/  BRA `(.L_x_12918) ;  /* 0x0000000000107947 */ /* 0x000fea0003800000 */
.L_x_12917:
[----:B------:R-:W-:Y:S05]  /*15c0*/  @!P0 BRA `(.L_x_12918) ;  /* 0x00000000000c8947 */ /* 0x000fea0003800000 */
[----:B------:R-:W2:Y:S04]  /*15d0*/  LDG.E R0, desc[UR40][R6.64] ;  /* 0x0000002806007981 */ /* 0x000ea8000c1e1900 */
[----:B------:R-:W2:Y:S02]  /*15e0*/  LDG.E R29, desc[UR40][R6.64+0x4] ;  /* 0x00000428061d7981 */ /* 0x000ea4000c1e1900 */
[----:B--2---:R-:W-:-:S07]  /*15f0*/  IMAD.IADD R29, R29, 0x1, -R0 ;  /* 0x000000011d1d7824 */ /* 0x004fce00078e0a00 */
.L_x_12918:
        /* <DEDUP_REMOVED lines=30> */
[----:B------:R0:W-:Y:S02]  /*17e0*/  STL [R1+0x30], R4 ;  /* 0x0000300401007387 */ /* 0x0001e40000100800 */
[----:B------:R-:W-:Y:S02]  /*17f0*/  IMAD.HI R0, R0, 0x66666667, RZ ;  /* 0x6666666700007827 */ /* 0x000fe400078e02ff */
[----:B------:R2:W-:Y:S02]  /*1800*/  STL [R1+0x68], R12 ;  /* 0x0000680c01007387 */ /* 0x0005e40000100800 */
[----:B------:R-:W-:Y:S01]  /*1810*/  IMAD.IADD R2, R32, 0x1, R2 ;  /* 0x0000000120027824 */ /* 0x000fe200078e0202 */
[----:B------:R-:W-:-:S03]  /*1820*/  SHF.R.U32.HI R27, RZ, 0x1f, R0 ;  /* 0x0000001fff1b7819 */ /* 0x000fc60000011600 */
[----:B------:R-:W-:Y:S01]  /*1830*/  IMAD.HI R2, R2, 0x66666667, RZ ;  /* 0x6666666702027827 */ /* 0x000fe200078e02ff */
[----:B0-----:R-:W-:Y:S02]  /*1840*/  SHF.R.U32.HI R4, RZ, 0x10, R10 ;  /* 0x00000010ff047819 */ /* 0x001fe4000001160a */
[----:B------:R-:W-:Y:S01]  /*1850*/  LEA.HI.SX32 R27, R0, R27, 0x1a ;  /* 0x0000001b001b7211 */ /* 0x000fe200078fd2ff */
[----:B------:R-:W-:Y:S01]  /*1860*/  IMAD.MOV.U32 R0, RZ, RZ, RZ ;  /* 0x000000ffff007224 */ /* 0x000fe200078e00ff */
[----:B------:R-:W-:Y:S01]  /*1870*/  SHF.R.U32.HI R3, RZ, 0x1f, R2 ;  /* 0x0000001fff037819 */ /* 0x000fe20000011602 */
[----:B------:R2:W-:Y:S03]  /*1880*/  STL [R1+0x54], R4 ;  /* 0x0000540401007387 */ /* 0x0005e60000100800 */
        /* <DEDUP_REMOVED lines=34> */
.L_x_12920:
[----:B------:R-:W-:Y:S05]  /*1ab0*/  BSYNC B0 ;  /* 0x0000000000007941 */ /* 0x000fea0003800000 */
.L_x_12919:
[----:B------:R-:W-:-:S05]  /*1ac0*/  IMAD R3, R12, R0, RZ ;  /* 0x000000000c037224 */ /* 0x000fca00078e02ff */
[C---:B------:R-:W-:Y:S01]  /*1ad0*/  VIADDMNMX R0, R3.reuse, R0, R6, PT ;  /* 0x0000000003007246 */ /* 0x040fe20003800106 */
[----:B------:R-:W-:-:S04]  /*1ae0*/  IMAD R3, R3, 0xa0, -R8 ;  /* 0x000000a003037824 */ /* 0x000fc800078e0a08 */
[----:B------:R-:W-:Y:S01]  /*1af0*/  IMAD R0, R0, 0xa0, -R8 ;  /* 0x000000a000007824 */ /* 0x000fe200078e0a08 */
[----:B------:R-:W-:-:S04]  /*1b00*/  VIMNMX R3, RZ, R3, !PT ;  /* 0x00000003ff037248 */ /* 0x000fc80007fe0100 */
[----:B------:R-:W-:-:S04]  /*1b10*/  VIMNMX R0, R0, R33, PT ;  /* 0x0000002100007248 */ /* 0x000fc80003fe0100 */
        /* <DEDUP_REMOVED lines=25> */
[----:B-1----:R-:W-:Y:S02]  /*1cb0*/  IMAD.U32 R11, RZ, RZ, UR7 ;  /* 0x00000007ff0b7e24 */ /* 0x002fe4000f8e00ff */
[----:B------:R-:W-:Y:S02]  /*1cc0*/  IMAD.MOV.U32 R8, RZ, RZ, 0x70 ;  /* 0x00000070ff087424 */ /* 0x000fe400078e00ff */
[----:B------:R-:W-:Y:S02]  /*1cd0*/  IMAD.MOV.U32 R12, RZ, RZ, 0x1 ;  /* 0x00000001ff0c7424 */ /* 0x000fe400078e00ff */
[----:B0-----:R-:W-:-:S07]  /*1ce0*/  IMAD.MOV.U32 R13, RZ, RZ, RZ ;  /* 0x000000ffff0d7224 */ /* 0x001fce00078e00ff */
[----:B------:R-:W-:-:S07]  /*1cf0*/  LEPC R20, `(.L_x_12923) ;  /* 0x000000001014794e */ /* 0x000fce0000000000 */
[----:B--2--5:R-:W-:Y:S05]  /*1d00*/  CALL.ABS.NOINC R14 ;  /* 0x000000000e007343 */ /* 0x024fea0003c00000 */
.L_x_12923:
[----:B------:R-:W-:Y:S05]  /*1d10*/  BSYNC B6 ;  /* 0x0000000000067941 */ /* 0x000fea0003800000 */
.L_x_12922:
        /* <DEDUP_REMOVED lines=20> */
.L_x_12925:
[----:B------:R-:W-:Y:S05]  /*1e60*/  BSYNC B6 ;  /* 0x0000000000067941 */ /* 0x000fea0003800000 */
.L_x_12924:
[----:B------:R-:W-:Y:S01]  /*1e70*/  ULDC.64 UR4, c[0x0][0x9f8] ;  /* 0x00027e0000047ab9 */ /* 0x000fe20000000a00 */
[----:B------:R-:W-:Y:S01]  /*1e80*/  IMAD.MOV.U32 R0, RZ, RZ, R30 ;  /* 0x000000ffff007224 */ /* 0x000fe200078e001e */
[----:B------:R-:W-:Y:S01]  /*1e90*/  ISETP.NE.U32.AND P0, PT, RZ, UR4, PT ;  /* 0x00000004ff007c0c */ /* 0x000fe2000bf05070 */
[----:B------:R-:W0:Y:S01]  /*1ea0*/  LDC.64 R48, c[0x0][0x300] ;  /* 0x0000c000ff307b82 */ /* 0x000e220000000a00 */
[----:B------:R-:W-:Y:S01]  /*1eb0*/  IMAD.IADD R28, R28, 0x1, R29 ;  /* 0x000000011c1c7824 */ /* 0x000fe200078e021d */
[----:B------:R-:W-:Y:S01]  /*1ec0*/  SHF.R.S32.HI R19, RZ, 0x1f, R18 ;  /* 0x0000001fff137819 */ /* 0x000fe20000011412 */
[----:B------:R-:W-:Y:S01]  /*1ed0*/  ULDC.64 UR6, c[0x0][0x330] ;  /* 0x0000cc0000067ab9 */ /* 0x000fe20000000a00 */
[----:B------:R-:W-:-:S04]  /*1ee0*/  ISETP.NE.AND.EX P0, PT, RZ, UR5, PT, P0 ;  /* 0x00000005ff007c0c */ /* 0x000fc8000bf05300 */
[----:B------:R-:W2:Y:S08]  /*1ef0*/  LDC.64 R42, c[0x0][0x3f8] ;  /* 0x0000fe00ff2a7b82 */ /* 0x000eb00000000a00 */
[----:B------:R-:W3:Y:S01]  /*1f00*/  LDC R13, c[0x0][0x3f4] ;  /* 0x0000fd00ff0d7b82 */ /* 0x000ee20000000800 */
[----:B------:R-:W-:Y:S02]  /*1f10*/  @P0 IADD3 R4, P1, R34, UR4, RZ ;  /* 0x0000000422040c10 */ /* 0x000fe4000ff3e0ff */
[----:B------:R-:W4:Y:S02]  /*1f20*/  LDL.64 R34, [R1+0x10] ;  /* 0x0000100001227983 */ /* 0x000f240000100a00 */
[----:B------:R-:W-:Y:S01]  /*1f30*/  @P0 IADD3.X R5, R31, UR5, RZ, P1, !PT ;  /* 0x000000051f050c10 */ /* 0x000fe20008ffe4ff */
[----:B------:R-:W-:Y:S01]  /*1f40*/  ULDC.64 UR4, c[0x0][0xa08] ;  /* 0x0002820000047ab9 */ /* 0x000fe20000000a00 */
[----:B------:R-:W4:Y:S04]  /*1f50*/  LDL.64 R30, [R1+0x10] ;  /* 0x00001000011e7983 */ /* 0x000f280000100a00 */
[----:B------:R0:W2:Y:S01]  /*1f60*/  @P0 LDG.E R0, desc[UR40][R4.64] ;  /* 0x0000002804000981 */ /* 0x0000a2000c1e1900 */
[----:B-1----:R-:W-:Y:S01]  /*1f70*/  SHF.R.S32.HI R11, RZ, 0x1f, R28 ;  /* 0x0000001fff0b7819 */ /* 0x002fe2000001141c */
[----:B0-----:R-:W-:-:S04]  /*1f80*/  IMAD.WIDE.U32 R6, R28, R48, RZ ;  /* 0x000000301c067225 */ /* 0x001fc800078e00ff */
[----:B------:R-:W-:Y:S01]  /*1f90*/  IMAD R3, R11, R48, RZ ;  /* 0x000000300b037224 */ /* 0x000fe200078e02ff */
[----:B------:R-:W-:-:S03]  /*1fa0*/  ISETP.NE.U32.AND P0, PT, RZ, UR4, PT ;  /* 0x00000004ff007c0c */ /* 0x000fc6000bf05070 */
[----:B------:R-:W-:Y:S01]  /*1fb0*/  IMAD R3, R28, R49, R3 ;  /* 0x000000311c037224 */ /* 0x000fe200078e0203 */
[----:B------:R-:W-:Y:S01]  /*1fc0*/  ISETP.NE.AND.EX P0, PT, RZ, UR5, PT, P0 ;  /* 0x00000005ff007c0c */ /* 0x000fe2000bf05300 */
[----:B------:R-:W-:Y:S02]  /*1fd0*/  ULDC.64 UR4, c[0x0][0x308] ;  /* 0x0000c20000047ab9 */ /* 0x000fe40000000a00 */
[----:B------:R-:W-:Y:S02]  /*1fe0*/  IMAD.IADD R7, R7, 0x1, R3 ;  /* 0x0000000107077824 */ /* 0x000fe400078e0203 */
[----:B------:R-:W-:-:S04]  /*1ff0*/  IMAD.WIDE.U32 R8, R36, UR6, R18 ;  /* 0x0000000624087c25 */ /* 0x000fc8000f8e0012 */
[----:B------:R-:W-:-:S04]  /*2000*/  IMAD.WIDE.U32 R4, R36, UR4, R6 ;  /* 0x0000000424047c25 */ /* 0x000fc8000f8e0006 */
[C---:B------:R-:W-:Y:S01]  /*2010*/  IMAD R9, R36.reuse, UR7, R9 ;  /* 0x0000000724097c24 */ /* 0x040fe2000f8e0209 */
[----:B------:R-:W-:Y:S01]  /*2020*/  ULDC.64 UR6, c[0x0][0x338] ;  /* 0x0000ce0000067ab9 */ /* 0x000fe20000000a00 */
[----:B------:R-:W-:Y:S01]  /*2030*/  IMAD R5, R36, UR5, R5 ;  /* 0x0000000524057c24 */ /* 0x000fe2000f8e0205 */
[----:B------:R-:W-:Y:S01]  /*2040*/  ULDC.64 UR4, c[0x0][0x310] ;  /* 0x0000c40000047ab9 */ /* 0x000fe20000000a00 */
[----:B------:R-:W0:Y:S01]  /*2050*/  LDC.64 R36, c[0x0][0x408] ;  /* 0x00010200ff247b82 */ /* 0x000e220000000a00 */
[----:B----4-:R-:W-:-:S05]  /*2060*/  IMAD.MOV.U32 R30, RZ, RZ, R34 ;  /* 0x000000ffff1e7224 */ /* 0x010fca00078e0022 */
[----:B------:R-:W-:Y:S02]  /*2070*/  SHF.R.S32.HI R31, RZ, 0x1f, R30 ;  /* 0x0000001fff1f7819 */ /* 0x000fe4000001141e */
[----:B--2---:R-:W-:-:S03]  /*2080*/  SHF.R.S32.HI R3, RZ, 0x1f, R0 ;  /* 0x0000001fff037819 */ /* 0x004fc60000011400 */
[----:B------:R1:W-:Y:S01]  /*2090*/  STL [R1+0x14], R31 ;  /* 0x0000141f01007387 */ /* 0x0003e20000100800 */
[----:B------:R-:W-:-:S03]  /*20a0*/  SEL R6, R3, RZ, !P0 ;  /* 0x000000ff03067207 */ /* 0x000fc60004000000 */
[----:B------:R-:W2:Y:S01]  /*20b0*/  LDL R12, [R1+0x40] ;  /* 0x00004000010c7983 */ /* 0x000ea20000100800 */
[----:B------:R-:W-:-:S03]  /*20c0*/  SEL R3, R0, RZ, !P0 ;  /* 0x000000ff00037207 */ /* 0x000fc60004000000 */
[----:B------:R-:W4:Y:S02]  /*20d0*/  LDL R10, [R1+0x44] ;  /* 0x00004400010a7983 */ /* 0x000f240000100800 */
[----:B------:R-:W-:Y:S02]  /*20e0*/  IMAD.WIDE.U32 R50, R3, UR6, R8 ;  /* 0x0000000603327c25 */ /* 0x000fe4000f8e0008 */
[----:B------:R-:W4:Y:S04]  /*20f0*/  LDL R29, [R1+0x78] ;  /* 0x00007800011d7983 */ /* 0x000f280000100800 */
[----:B------:R-:W4:Y:S01]  /*2100*/  LDL R8, [R1+0x48] ;  /* 0x0000480001087983 */ /* 0x000f220000100800 */
[C---:B------:R-:W-:Y:S01]  /*2110*/  IMAD R0, R6.reuse, UR4, RZ ;  /* 0x0000000406007c24 */ /* 0x040fe2000f8e02ff */
[----:B------:R-:W-:Y:S01]  /*2120*/  SHF.R.S32.HI R14, RZ, 0x1f, R157 ;  /* 0x0000001fff0e7819 */ /* 0x000fe2000001149d */
[----:B------:R-:W-:-:S02]  /*2130*/  IMAD R6, R6, UR6, RZ ;  /* 0x0000000606067c24 */ /* 0x000fc4000f8e02ff */
[----:B------:R-:W-:Y:S02]  /*2140*/  IMAD R7, R3, UR5, R0 ;  /* 0x0000000503077c24 */ /* 0x000fe4000f8e0200 */
[----:B------:R-:W-:-:S04]  /*2150*/  IMAD.WIDE.U32 R46, R157, R42, R30 ;  /* 0x0000002a9d2e7225 */ /* 0x000fc800078e001e */
[----:B0-----:R-:W-:Y:S02]  /*2160*/  IMAD.WIDE.U32 R40, R157, R36, R30 ;  /* 0x000000249d287225 */ /* 0x001fe400078e001e */
[----:B------:R-:W0:Y:S02]  /*2170*/  S2R R30, SR_TID.X ;  /* 0x00000000001e7919 */ /* 0x000e240000002100 */
[----:B------:R-:W-:-:S04]  /*2180*/  IMAD.WIDE.U32 R52, R3, UR4, R4 ;  /* 0x0000000403347c25 */ /* 0x000fc8000f8e0004 */
[-C--:B------:R-:W-:Y:S01]  /*2190*/  IMAD.WIDE.U32 R20, R157, R48.reuse, R18 ;  /* 0x000000309d147225 */ /* 0x080fe200078e0012 */
[----:B---3--:R-:W-:Y:S01]  /*21a0*/  ISETP.GE.AND P2, PT, R18, R13, PT ;  /* 0x0000000d1200720c */ /* 0x008fe20003f46270 */
[----:B------:R-:W-:Y:S02]  /*21b0*/  ULDC UR4, c[0x0][0x2f4] ;  /* 0x0000bd0000047ab9 */ /* 0x000fe40000000800 */
[----:B------:R-:W-:Y:S02]  /*21c0*/  IMAD R0, R14, R48, RZ ;  /* 0x000000300e007224 */ /* 0x000fe400078e02ff */
[----:B------:R-:W-:Y:S02]  /*21d0*/  IMAD R73, R3, UR7, R6 ;  /* 0x0000000703497c24 */ /* 0x000fe4000f8e0206 */
[----:B------:R-:W-:Y:S01]  /*21e0*/  IMAD R5, R157, R49, R0 ;  /* 0x000000319d057224 */ /* 0x000fe200078e0200 */
[----:B------:R-:W-:Y:S01]  /*21f0*/  IADD3 R0, P0, R52, R20, RZ ;  /* 0x0000001434007210 */ /* 0x000fe20007f1e0ff */
[----:B------:R-:W-:-:S02]  /*2200*/  IMAD.IADD R3, R53, 0x1, R7 ;  /* 0x0000000135037824 */ /* 0x000fc400078e0207 */
[----:B------:R-:W-:-:S03]  /*2210*/  IMAD R4, R14, R42, RZ ;  /* 0x0000002a0e047224 */ /* 0x000fc600078e02ff */
[----:B------:R-:W-:Y:S02]  /*2220*/  IADD3.X R20, R3, R21, R5, P0, !PT ;  /* 0x0000001503147210 */ /* 0x000fe400007fe405 */
[----:B------:R-:W-:Y:S01]  /*2230*/  SEL R5, R13, RZ, P2 ;  /* 0x000000ff0d057207 */ /* 0x000fe20001000000 */
[C---:B------:R-:W-:Y:S02]  /*2240*/  IMAD R7, R157.reuse, R43, R4 ;  /* 0x0000002b9d077224 */ /* 0x040fe400078e0204 */
[----:B------:R-:W-:Y:S02]  /*2250*/  IMAD R4, R14, R36, RZ ;  /* 0x000000240e047224 */ /* 0x000fe400078e02ff */
[----:B------:R-:W-:Y:S02]  /*2260*/  IMAD.IADD R5, R18, 0x1, R5 ;  /* 0x0000000112057824 */ /* 0x000fe400078e0205 */
[----:B------:R-:W-:-:S04]  /*2270*/  IMAD.WIDE.U32 R44, R157, R42, R18 ;  /* 0x0000002a9d2c7225 */ /* 0x000fc800078e0012 */
[----:B------:R-:W-:Y:S01]  /*2280*/  IMAD R9, R157, R37, R4 ;  /* 0x000000259d097224 */ /* 0x000fe200078e0204 */
[----:B------:R-:W-:Y:S01]  /*2290*/  SHF.R.S32.HI R4, RZ, 0x1f, R5 ;  /* 0x0000001fff047819 */ /* 0x000fe20000011405 */
[----:B------:R-:W-:Y:S02]  /*22a0*/  IMAD.IADD R47, R47, 0x1, R7 ;  /* 0x000000012f2f7824 */ /* 0x000fe400078e0207 */
[----:B------:R-:W-:Y:S01]  /*22b0*/  IMAD.IADD R45, R7, 0x1, R45 ;  /* 0x00000001072d7824 */ /* 0x000fe200078e022d */
[----:B-----5:R-:W-:Y:S01]  /*22c0*/  SHF.R.S32.HI R7, RZ, 0x1f, R24 ;  /* 0x0000001fff077819 */ /* 0x020fe20000011418 */
[----:B------:R-:W-:Y:S01]  /*22d0*/  IMAD.WIDE.U32 R38, R157, R36, R18 ;  /* 0x000000249d267225 */ /* 0x000fe200078e0012 */
[----:B------:R-:W-:-:S03]  /*22e0*/  LEA.HI R21, R4, R5, RZ, 0x4 ;  /* 0x0000000504157211 */ /* 0x000fc600078f20ff */
[----:B------:R-:W-:Y:S02]  /*22f0*/  IMAD R6, R7, R42, RZ ;  /* 0x0000002a07067224 */ /* 0x000fe400078e02ff */
[----:B------:R-:W-:Y:S02]  /*2300*/  IMAD.IADD R41, R41, 0x1, R9 ;  /* 0x0000000129297824 */ /* 0x000fe400078e0209 */
[----:B------:R-:W-:Y:S02]  /*2310*/  IMAD.IADD R39, R9, 0x1, R39 ;  /* 0x0000000109277824 */ /* 0x000fe400078e0227 */
[----:B------:R-:W-:Y:S01]  /*2320*/  IMAD R7, R7, R36, RZ ;  /* 0x0000002407077224 */ /* 0x000fe200078e02ff */
[----:B------:R-:W-:Y:S01]  /*2330*/  LOP3.LUT R23, R23, 0xfffffffb, RZ, 0xc0, !PT ;  /* 0xfffffffb17177812 */ /* 0x000fe200078ec0ff */
[----:B------:R-:W-:Y:S01]  /*2340*/  IMAD R57, R49, 0xa0, RZ ;  /* 0x000000a031397824 */ /* 0x000fe200078e02ff */
[----:B0-----:R-:W-:Y:S01]  /*2350*/  SHF.R.U32.HI R15, RZ, 0x7, R30 ;  /* 0x00000007ff0f7819 */ /* 0x001fe2000001161e */
[C---:B------:R-:W-:Y:S01]  /*2360*/  IMAD R61, R24.reuse, R43, R6 ;  /* 0x0000002b183d7224 */ /* 0x040fe200078e0206 */
[----:B------:R-:W-:Y:S01]  /*2370*/  IADD3 R54, P0, R157, R28, RZ ;  /* 0x0000001c9d367210 */ /* 0x000fe20007f1e0ff */
[----:B------:R-:W-:Y:S01]  /*2380*/  IMAD R5, R43, 0xa0, RZ ;  /* 0x000000a02b057824 */ /* 0x000fe200078e02ff */
[----:B------:R-:W-:Y:S01]  /*2390*/  LOP3.LUT R62, R21, 0xfffffff0, RZ, 0xc0, !PT ;  /* 0xfffffff0153e7812 */ /* 0x000fe200078ec0ff */
[----:B------:R-:W-:-:S04]  /*23a0*/  IMAD.WIDE.U32 R46, R24, R42, R46 ;  /* 0x0000002a182e7225 */ /* 0x000fc800078e002e */
[----:B------:R-:W-:-:S04]  /*23b0*/  IMAD.WIDE.U32 R44, R24, R42, R44 ;  /* 0x0000002a182c7225 */ /* 0x000fc800078e002c */
[C---:B------:R-:W-:Y:S02]  /*23c0*/  IMAD R7, R24.reuse, R37, R7 ;  /* 0x0000002518077224 */ /* 0x040fe400078e0207 */
[----:B------:R-:W-:Y:S02]  /*23d0*/  IMAD R59, R37, 0xa0, RZ ;  /* 0x000000a0253b7824 */ /* 0x000fe400078e02ff */
[----:B------:R-:W-:-:S04]  /*23e0*/  IMAD.WIDE.U32 R40, R24, R36, R40 ;  /* 0x0000002418287225 */ /* 0x000fc800078e0028 */
[----:B------:R-:W-:-:S04]  /*23f0*/  IMAD.WIDE.U32 R38, R24, R36, R38 ;  /* 0x0000002418267225 */ /* 0x000fc800078e0026 */
[----:B------:R-:W-:Y:S02]  /*2400*/  VIADD R34, R18, 0x20 ;  /* 0x0000002012227836 */ /* 0x000fe40000000000 */
[----:B------:R-:W-:Y:S01]  /*2410*/  IMAD.WIDE.U32 R48, R48, 0xa0, RZ ;  /* 0x000000a030307825 */ /* 0x000fe200078e00ff */
[----:B------:R-:W-:-:S03]  /*2420*/  @P2 LOP3.LUT R23, R23, 0x4, RZ, 0xfc, !PT ;  /* 0x0000000417172812 */ /* 0x000fc600078efcff */
[----:B------:R-:W-:-:S04]  /*2430*/  IMAD.WIDE.U32 R42, R42, 0xa0, RZ ;  /* 0x000000a02a2a7825 */ /* 0x000fc800078e00ff */
[----:B------:R-:W-:Y:S01]  /*2440*/  IMAD.WIDE.U32 R36, R36, 0xa0, RZ ;  /* 0x000000a024247825 */ /* 0x000fe200078e00ff */
[----:B------:R-:W-:Y:S02]  /*2450*/  ISETP.GE.AND P3, PT, R18, UR4, PT ;  /* 0x0000000412007c0c */ /* 0x000fe4000bf66270 */
[----:B------:R-:W-:Y:S01]  /*2460*/  ISETP.GE.AND P2, PT, R34, UR4, PT ;  /* 0x0000000422007c0c */ /* 0x000fe2000bf46270 */
[----:B------:R-:W-:Y:S01]  /*2470*/  IMAD.IADD R60, R47, 0x1, R61 ;  /* 0x000000012f3c7824 */ /* 0x000fe200078e023d */
[----:B------:R-:W-:Y:S01]  /*2480*/  SHF.R.S32.HI R71, RZ, 0x1f, R62 ;  /* 0x0000001fff477819 */ /* 0x000fe2000001143e */
[----:B------:R-:W-:Y:S02]  /*2490*/  VIADD R35, R15, 0x8 ;  /* 0x000000080f237836 */ /* 0x000fe40000000000 */
        /* <DEDUP_REMOVED lines=9> */
[----:B--2---:R-:W-:-:S04]  /*2530*/  LOP3.LUT R4, R12, 0x30, R21, 0xf8, !PT ;  /* 0x000000300c047812 */ /* 0x004fc800078ef815 */
[----:B----4-:R-:W-:Y:S02]  /*2540*/  LOP3.LUT R4, R4, R10, RZ, 0x3c, !PT ;  /* 0x0000000a04047212 */ /* 0x010fe400078e3cff */
[----:B------:R-:W-:-:S03]  /*2550*/  LOP3.LUT P4, RZ, R29, 0x2, RZ, 0xc0, !PT ;  /* 0x000000021dff7812 */ /* 0x000fc6000788c0ff */
[----:B-1----:R-:W-:-:S10]  /*2560*/  IMAD.IADD R72, R8, 0x1, R4 ;  /* 0x0000000108487824 */ /* 0x002fd400078e0204 */
.L_x_12955:
[----:B------:R-:W2:Y:S01]  /*2570*/  LDL R4, [R1+0x18] ;  /* 0x0000180001047983 */ /* 0x000ea20000100800 */
[----:B0---4-:R-:W0:Y:S01]  /*2580*/  LDC.64 R64, c[0x0][0x2e8] ;  /* 0x0000ba00ff407b82 */ /* 0x011e220000000a00 */
[----:B------:R-:W-:Y:S01]  /*2590*/  VIADD R2, R2, 0xffffffff ;  /* 0xffffffff02027836 */ /* 0x000fe20000000000 */
[----:B------:R-:W-:Y:S01]  /*25a0*/  LOP3.LUT R23, R23, 0xfffffffd, RZ, 0xc0, !PT ;  /* 0xfffffffd17177812 */ /* 0x000fe200078ec0ff */
[----:B------:R-:W-:Y:S05]  /*25b0*/  YIELD ;  /* 0x0000000000007946 */ /* 0x000fea0003800000 */
[----:B------:R-:W1:Y:S01]  /*25c0*/  LDC R31, c[0x0][0x3f4] ;  /* 0x0000fd00ff1f7b82 */ /* 0x000e620000000800 */
[----:B------:R-:W-:Y:S01]  /*25d0*/  SHF.R.S32.HI R67, RZ, 0x1f, R2 ;  /* 0x0000001fff437819 */ /* 0x000fe20000011402 */
[----:B------:R-:W-:Y:S01]  /*25e0*/  IMAD R5, R57, R2, RZ ;  /* 0x0000000239057224 */ /* 0x000fe200078e02ff */
        /* <DEDUP_REMOVED lines=31> */
[----:B------:R-:W2:Y:S01]  /*27e0*/  LDL.64 R76, [R1+0x10] ;  /* 0x00001000014c7983 */ /* 0x000ea20000100a00 */
[----:B------:R-:W-:-:S03]  /*27f0*/  ULDC.64 UR4, c[0x0][0x3e8] ;  /* 0x0000fa0000047ab9 */ /* 0x000fc60000000a00 */
[----:B------:R-:W3:Y:S01]  /*2800*/  LDL R66, [R1+0xc] ;  /* 0x00000c0001427983 */ /* 0x000ee20000100800 */
        /* <DEDUP_REMOVED lines=18> */
.L_x_12930:
[----:B------:R-:W-:Y:S05]  /*2930*/  BSYNC B1 ;  /* 0x0000000000017941 */ /* 0x000fea0003800000 */
.L_x_12929:
        /* <DEDUP_REMOVED lines=8> */
.L_x_12931:
[----:B------:R-:W2:Y:S01]  /*29c0*/  LDL R4, [R1+0x8] ;  /* 0x0000080001047983 */ /* 0x000ea20000100800 */
[----:B------:R-:W-:Y:S01]  /*29d0*/  IMAD R76, R17, 0x8, R16 ;  /* 0x00000008114c7824 */ /* 0x000fe200078e0210 */
[----:B------:R-:W-:Y:S01]  /*29e0*/  BSSY B1, `(.L_x_12932) ;  /* 0x0000004000017945 */ /* 0x000fe20003800000 */
[----:B--2---:R-:W-:-:S04]  /*29f0*/  SHF.L.U32 R77, R4, 0x1f, RZ ;  /* 0x0000001f044d7819 */ /* 0x004fc800000006ff */
[----:B------:R-:W0:Y:S02]  /*2a00*/  SYNCS.PHASECHK.TRANS64.TRYWAIT P5, [R76+URZ+0x13290], R77 ;  /* 0x0132904d4c0075a7 */ /* 0x000e2400080a017f */
[----:B0-----:R-:W-:Y:S05]  /*2a10*/  @!P5 BRA `(.L_x_12933) ;  /* 0x0000018000bcd947 */ /* 0x001fea0003800000 */
.L_x_13164:
[----:B------:R-:W-:Y:S05]  /*2a20*/  BSYNC B1 ;  /* 0x0000000000017941 */ /* 0x000fea0003800000 */
.L_x_12932:
        /* <DEDUP_REMOVED lines=66> */
[----:B------:R-:W-:Y:S01]  /*2e50*/  FFMA.FTZ R29, R65, R68, R78 ;  /* 0x00000044411d7223 */ /* 0x000fe2000001004e */
[----:B------:R-:W-:-:S02]  /*2e60*/  F2FP.F16.E4M3.UNPACK_B R68, R7.H1 ;  /* 0x00000007ff44723e */ /* 0x000fc400030006ff */
[----:B------:R-:W-:Y:S02]  /*2e70*/  F2FP.F16.E4M3.UNPACK_B R82, R15.H1 ;  /* 0x0000000fff52723e */ /* 0x000fe400030006ff */
[----:B------:R-:W-:Y:S01]  /*2e80*/  F2FP.F16.E4M3.UNPACK_B R79, R14.H1 ;  /* 0x0000000eff4f723e */ /* 0x000fe200030006ff */
[--C-:B------:R-:W-:Y:S01]  /*2e90*/  HADD2.F32 R69, -RZ, R68.reuse.H0_H0 ;  /* 0x20000044ff457230 */ /* 0x100fe20000004100 */
[----:B------:R-:W-:Y:S01]  /*2ea0*/  F2FP.SATFINITE.E4M3.F32.PACK_AB_MERGE_C R65, R84, R81, RZ ;  /* 0x000000515441723e */ /* 0x000fe200048070ff */
        /* <DEDUP_REMOVED lines=43> */
.L_x_12938:
[----:B------:R-:W-:Y:S05]  /*3160*/  BSYNC B2 ;  /* 0x0000000000027941 */ /* 0x000fea0003800000 */
.L_x_12937:
[----:B------:R1:W-:Y:S02]  /*3170*/  STG.E.128 desc[UR40][R12.64], R4 ;  /* 0x000000040c007986 */ /* 0x0003e4000c101d28 */
.L_x_12936:
[----:B------:R-:W-:Y:S05]  /*3180*/  BSYNC B1 ;  /* 0x0000000000017941 */ /* 0x000fea0003800000 */
.L_x_12935:
        /* <DEDUP_REMOVED lines=15> */
[--C-:B------:R-:W-:Y:S02]  /*3280*/  SHF.R.U32.HI R15, RZ, 0x8, R11.reuse ;  /* 0x00000008ff0f7819 */ /* 0x100fe4000001160b */
[----:B------:R-:W-:Y:S02]  /*3290*/  LOP3.LUT R14, R11, 0xff0000ff, RZ, 0xc0, !PT ;  /* 0xff0000ff0b0e7812 */ /* 0x000fe400078ec0ff */
[----:B------:R-:W-:Y:S01]  /*32a0*/  SHF.R.U32.HI R28, RZ, 0x10, R11 ;  /* 0x00000010ff1c7819 */ /* 0x000fe2000001160b */
[----:B------:R-:W-:Y:S01]  /*32b0*/  IMAD.SHL.U32 R11, R10, 0x100, RZ ;  /* 0x000001000a0b7824 */ /* 0x000fe200078e00ff */
[----:B------:R-:W-:Y:S01]  /*32c0*/  SHF.R.U32.HI R29, RZ, 0x10, R9 ;  /* 0x00000010ff1d7819 */ /* 0x000fe20000011609 */
[----:B------:R-:W-:Y:S01]  /*32d0*/  IMAD.SHL.U32 R15, R15, 0x100, RZ ;  /* 0x000001000f0f7824 */ /* 0x000fe200078e00ff */
[----:B------:R-:W-:Y:S01]  /*32e0*/  PRMT R8, R31, 0x654, R8 ;  /* 0x000006541f087816 */ /* 0x000fe20000000008 */
[----:B-1----:R-:W-:-:S02]  /*32f0*/  IMAD.MOV.U32 R9, RZ, RZ, R5 ;  /* 0x000000ffff097224 */ /* 0x002fc400078e0005 */
[----:B------:R-:W-:Y:S01]  /*3300*/  IMAD.MOV.U32 R10, RZ, RZ, R4 ;  /* 0x000000ffff0a7224 */ /* 0x000fe200078e0004 */
[----:B------:R-:W-:Y:S01]  /*3310*/  LOP3.LUT R5, R8, 0xff00, R11, 0xf8, !PT ;  /* 0x0000ff0008057812 */ /* 0x000fe200078ef80b */
[----:B------:R-:W-:Y:S01]  /*3320*/  IMAD.U32 R8, R29, 0x10000, RZ ;  /* 0x000100001d087824 */ /* 0x000fe200078e00ff */
[----:B------:R-:W-:Y:S01]  /*3330*/  LOP3.LUT R15, R14, 0xff00, R15, 0xf8, !PT ;  /* 0x0000ff000e0f7812 */ /* 0x000fe200078ef80f */
[----:B------:R-:W-:Y:S01]  /*3340*/  IMAD.U32 R28, R28, 0x10000, RZ ;  /* 0x000100001c1c7824 */ /* 0x000fe200078e00ff */
[-C--:B------:R-:W-:Y:S02]  /*3350*/  F2FP.F16.E4M3.UNPACK_B R4, R9.reuse ;  /* 0x00000009ff04723e */ /* 0x080fe400020006ff */
[----:B------:R-:W-:Y:S02]  /*3360*/  F2FP.F16.E4M3.UNPACK_B R14, R64.H1 ;  /* 0x00000040ff0e723e */ /* 0x000fe400030006ff */
[----:B------:R-:W-:Y:S01]  /*3370*/  LOP3.LUT R5, R5, 0xff0000, R8, 0xf8, !PT ;  /* 0x00ff000005057812 */ /* 0x000fe200078ef808 */
[----:B------:R-:W-:Y:S01]  /*3380*/  HADD2.F32 R11, -RZ, R4.H1_H1 ;  /* 0x30000004ff0b7230 */ /* 0x000fe20000004100 */
[----:B------:R-:W-:Y:S01]  /*3390*/  LOP3.LUT R8, R15, 0xff0000, R28, 0xf8, !PT ;  /* 0x00ff00000f087812 */ /* 0x000fe200078ef81c */
[----:B------:R-:W-:Y:S01]  /*33a0*/  HADD2.F32 R31, -RZ, R14.H0_H0 ;  /* 0x2000000eff1f7230 */ /* 0x000fe20000004100 */
        /* <DEDUP_REMOVED lines=35> */
[----:B------:R-:W-:Y:S01]  /*35e0*/  F2FP.F16.E4M3.UNPACK_B R15, R7.H1 ;  /* 0x00000007ff0f723e */ /* 0x000fe200030006ff */
[----:B------:R-:W-:Y:S01]  /*35f0*/  FFMA.FTZ R31, R28, R10, R31 ;  /* 0x0000000a1c1f7223 */ /* 0x000fe2000001001f */
[-C--:B------:R-:W-:Y:S01]  /*3600*/  FFMA.FTZ R10, R11, R30.reuse, -R66 ;  /* 0x0000001e0b0a7223 */ /* 0x080fe20000010842 */
[----:B------:R-:W-:Y:S01]  /*3610*/  FFMA.FTZ R11, R14, R30, R29 ;  /* 0x0000001e0e0b7223 */ /* 0x000fe2000001001d */
[-C--:B------:R-:W-:Y:S01]  /*3620*/  F2FP.F16.E4M3.UNPACK_B R30, R5.reuse.H1 ;  /* 0x00000005ff1e723e */ /* 0x080fe200030006ff */
        /* <DEDUP_REMOVED lines=27> */
[----:B------:R-:W-:Y:S01]  /*37e0*/  HADD2.F32 R6, -RZ, R6.H1_H1 ;  /* 0x30000006ff067230 */ /* 0x000fe20000004100 */
[----:B------:R-:W-:Y:S01]  /*37f0*/  F2FP.SATFINITE.E4M3.F32.PACK_AB_MERGE_C R28, R28, R69, RZ ;  /* 0x000000451c1c723e */ /* 0x000fe200048070ff */
        /* <DEDUP_REMOVED lines=15> */
.L_x_12940:
[----:B------:R-:W-:Y:S05]  /*38f0*/  BSYNC B1 ;  /* 0x0000000000017941 */ /* 0x000fea0003800000 */
.L_x_12939:
[----:B-1----:R2:W-:Y:S01]  /*3900*/  STG.E.128 desc[UR40][R12.64+0x20], R4 ;  /* 0x000020040c007986 */ /* 0x0025e2000c101d28 */
[----:B------:R-:W-:Y:S05]  /*3910*/  BRA `(.L_x_12934) ;  /* 0x0000001000f47947 */ /* 0x000fea0003800000 */
.L_x_12928:
        /* <DEDUP_REMOVED lines=32> */
.L_x_12941:
[----:B------:R-:W2:Y:S01]  /*3b20*/  LDL R12, [R1+0x8] ;  /* 0x00000800010c7983 */ /* 0x000ea20000100800 */
[----:B------:R-:W-:Y:S01]  /*3b30*/  IMAD R76, R17, 0x8, R16 ;  /* 0x00000008114c7824 */ /* 0x000fe200078e0210 */
[----:B------:R-:W0:Y:S01]  /*3b40*/  LDC R79, c[0x0][0x2f4] ;  /* 0x0000bd00ff4f7b82 */ /* 0x000e220000000800 */
[----:B------:R-:W-:Y:S01]  /*3b50*/  BSSY B1, `(.L_x_12942) ;  /* 0x0000004000017945 */ /* 0x000fe20003800000 */
[----:B--2---:R-:W-:-:S04]  /*3b60*/  SHF.L.U32 R77, R12, 0x1f, RZ ;  /* 0x0000001f0c4d7819 */ /* 0x004fc800000006ff */
[----:B------:R-:W1:Y:S02]  /*3b70*/  SYNCS.PHASECHK.TRANS64.TRYWAIT P5, [R76+URZ+0x13290], R77 ;  /* 0x0132904d4c0075a7 */ /* 0x000e6400080a017f */
[----:B01----:R-:W-:Y:S05]  /*3b80*/  @!P5 BRA `(.L_x_12943) ;  /* 0x000001700074d947 */ /* 0x003fea0003800000 */
.L_x_13165:
[----:B------:R-:W-:Y:S05]  /*3b90*/  BSYNC B1 ;  /* 0x0000000000017941 */ /* 0x000fea0003800000 */
.L_x_12942:
        /* <DEDUP_REMOVED lines=23> */
[----:B------:R-:W-:Y:S01]  /*3d10*/  LEA.HI R12, R12, R13, RZ, 0x5 ;  /* 0x0000000d0c0c7211 */ /* 0x000fe200078f28ff */
[----:B------:R-:W-:-:S03]  /*3d20*/  IMAD R13, R17, 0x2800, R72 ;  /* 0x00002800110d7824 */ /* 0x000fc600078e0248 */
[----:B------:R-:W-:Y:S01]  /*3d30*/  SHF.R.S32.HI R12, RZ, 0x5, R12 ;  /* 0x00000005ff0c7819 */ /* 0x000fe2000001140c */
[----:B------:R-:W-:-:S03]  /*3d40*/  IMAD.IADD R13, R16, 0x1, R13 ;  /* 0x00000001100d7824 */ /* 0x000fc600078e020d */
[----:B------:R-:W-:-:S05]  /*3d50*/  LEA.HI.SX32 R12, R21, R12, 0x1c ;  /* 0x0000000c150c7211 */ /* 0x000fca00078fe2ff */
        /* <DEDUP_REMOVED lines=20> */
[--C-:B------:R-:W-:Y:S02]  /*3ea0*/  SHF.R.U32.HI R88, RZ, 0x8, R7.reuse ;  /* 0x00000008ff587819 */ /* 0x100fe40000011607 */
[----:B------:R-:W-:Y:S02]  /*3eb0*/  SHF.R.U32.HI R91, RZ, 0x18, R7 ;  /* 0x00000018ff5b7819 */ /* 0x000fe40000011607 */
[----:B------:R-:W-:-:S02]  /*3ec0*/  LOP3.LUT R8, R7, 0xff, RZ, 0xc0, !PT ;  /* 0x000000ff07087812 */ /* 0x000fc400078ec0ff */
[----:B------:R-:W-:Y:S02]  /*3ed0*/  SHF.R.U32.HI R4, RZ, 0x10, R7 ;  /* 0x00000010ff047819 */ /* 0x000fe40000011607 */
[----:B------:R-:W-:Y:S01]  /*3ee0*/  LOP3.LUT R6, R6, 0xff00, R9, 0xf8, !PT ;  /* 0x0000ff0006067812 */ /* 0x000fe200078ef809 */
[----:B------:R-:W-:Y:S01]  /*3ef0*/  IMAD.U32 R9, R90, 0x10000, RZ ;  /* 0x000100005a097824 */ /* 0x000fe200078e00ff */
[--C-:B------:R-:W-:Y:S01]  /*3f00*/  SHF.R.U32.HI R87, RZ, 0x8, R11.reuse ;  /* 0x00000008ff577819 */ /* 0x100fe2000001160b */
[----:B------:R-:W-:Y:S01]  /*3f10*/  IMAD.U32 R90, R5, 0x10000, RZ ;  /* 0x00010000055a7824 */ /* 0x000fe200078e00ff */
[----:B------:R-:W-:Y:S02]  /*3f20*/  LOP3.LUT R86, R11, 0xff0000ff, RZ, 0xc0, !PT ;  /* 0xff0000ff0b567812 */ /* 0x000fe400078ec0ff */
[----:B------:R-:W-:Y:S01]  /*3f30*/  SHF.R.U32.HI R7, RZ, 0x10, R11 ;  /* 0x00000010ff077819 */ /* 0x000fe2000001160b */
        /* <DEDUP_REMOVED lines=34> */
[C---:B------:R-:W-:Y:S01]  /*4160*/  FMUL.FTZ R90, R10.reuse, R90 ;  /* 0x0000005a0a5a7220 */ /* 0x040fe20000410000 */
[----:B------:R-:W-:Y:S01]  /*4170*/  FFMA.FTZ R11, R10, R87, -R11 ;  /* 0x000000570a0b7223 */ /* 0x000fe2000001080b */
[----:B------:R-:W-:Y:S01]  /*4180*/  HADD2.F32 R84, -RZ, R28.H0_H0 ;  /* 0x2000001cff547230 */ /* 0x000fe20000004100 */
[----:B------:R-:W-:Y:S01]  /*4190*/  LOP3.LUT R5, R91, 0xff0000, R92, 0xf8, !PT ;  /* 0x00ff00005b057812 */ /* 0x000fe200078ef85c */
[----:B------:R-:W-:-:S02]  /*41a0*/  HADD2.F32 R12, -RZ, R83.H0_H0 ;  /* 0x20000053ff0c7230 */ /* 0x000fc40000004100 */
[----:B------:R-:W-:Y:S01]  /*41b0*/  FFMA.FTZ R10, R85, R87, R90 ;  /* 0x00000057550a7223 */ /* 0x000fe2000001005a */
        /* <DEDUP_REMOVED lines=22> */
[-C--:B------:R-:W-:Y:S01]  /*4320*/  FMUL.FTZ R95, R88, R93.reuse ;  /* 0x0000005d585f7220 */ /* 0x080fe20000410000 */
[----:B------:R-:W-:Y:S02]  /*4330*/  HADD2.F32 R92, -RZ, R89.H1_H1 ;  /* 0x30000059ff5c7230 */ /* 0x000fe40000004100 */
[----:B------:R-:W-:Y:S01]  /*4340*/  FMUL.FTZ R93, R86, R93 ;  /* 0x0000005d565d7220 */ /* 0x000fe20000410000 */
[----:B------:R-:W-:Y:S01]  /*4350*/  HADD2.F32 R89, -RZ, R87.H1_H1 ;  /* 0x30000057ff597230 */ /* 0x000fe20000004100 */
[----:B------:R-:W-:Y:S01]  /*4360*/  F2FP.SATFINITE.E4M3.F32.PACK_AB_MERGE_C R9, R10, R9, RZ ;  /* 0x000000090a09723e */ /* 0x000fe200048070ff */
[----:B------:R-:W-:-:S02]  /*4370*/  HADD2.F32 R87, -RZ, R84.H1_H1 ;  /* 0x30000054ff577230 */ /* 0x000fc40000004100 */
[-C--:B------:R-:W-:Y:S01]  /*4380*/  FFMA.FTZ R84, R86, R91.reuse, -R95 ;  /* 0x0000005b56547223 */ /* 0x080fe2000001085f */
[----:B------:R-:W-:Y:S02]  /*4390*/  HADD2.F32 R90, -RZ, R90.H1_H1 ;  /* 0x3000005aff5a7230 */ /* 0x000fe40000004100 */
[----:B------:R-:W-:Y:S01]  /*43a0*/  FFMA.FTZ R86, R88, R91, R93 ;  /* 0x0000005b58567223 */ /* 0x000fe2000001005d */
[----:B------:R-:W-:Y:S01]  /*43b0*/  FMUL.FTZ R94, R89, R92 ;  /* 0x0000005c595e7220 */ /* 0x000fe20000410000 */
[----:B------:R-:W-:Y:S01]  /*43c0*/  F2FP.F16.E4M3.UNPACK_B R88, R82 ;  /* 0x00000052ff58723e */ /* 0x000fe200020006ff */
[C---:B------:R-:W-:Y:S01]  /*43d0*/  FMUL.FTZ R92, R87.reuse, R92 ;  /* 0x0000005c575c7220 */ /* 0x040fe20000410000 */
[----:B------:R-:W-:Y:S01]  /*43e0*/  F2FP.F16.E4M3.UNPACK_B R82, R30 ;  /* 0x0000001eff52723e */ /* 0x000fe200020006ff */
[----:B------:R-:W-:Y:S01]  /*43f0*/  FFMA.FTZ R99, R87, R90, -R94 ;  /* 0x0000005a57637223 */ /* 0x000fe2000001085e */
[----:B------:R-:W-:Y:S01]  /*4400*/  F2FP.F16.E4M3.UNPACK_B R87, R80 ;  /* 0x00000050ff57723e */ /* 0x000fe200020006ff */
[----:B------:R-:W-:-:S02]  /*4410*/  HADD2.F32 R91, -RZ, R88.H0_H0 ;  /* 0x20000058ff5b7230 */ /* 0x000fc40000004100 */
[----:B------:R-:W-:Y:S01]  /*4420*/  FFMA.FTZ R101, R89, R90, R92 ;  /* 0x0000005a59657223 */ /* 0x000fe2000001005c */
[----:B------:R-:W-:Y:S01]  /*4430*/  HADD2.F32 R80, -RZ, R82.H0_H0 ;  /* 0x20000052ff507230 */ /* 0x000fe20000004100 */
[----:B------:R-:W-:Y:S01]  /*4440*/  F2FP.SATFINITE.E4M3.F32.PACK_AB_MERGE_C R8, R11, R8, RZ ;  /* 0x000000080b08723e */ /* 0x000fe200048070ff */
[----:B------:R-:W-:Y:S01]  /*4450*/  HADD2.F32 R93, -RZ, R88.H1_H1 ;  /* 0x30000058ff5d7230 */ /* 0x000fe20000004100 */
[----:B------:R-:W-:Y:S01]  /*4460*/  F2FP.F16.E4M3.UNPACK_B R10, R29 ;  /* 0x0000001dff0a723e */ /* 0x000fe200020006ff */
        /* <DEDUP_REMOVED lines=11> */
[----:B------:R-:W-:Y:S01]  /*4520*/  FFMA.FTZ R95, R30, R89, -R95 ;  /* 0x000000591e5f7223 */ /* 0x000fe2000001085f */
[----:B------:R-:W-:Y:S01]  /*4530*/  F2FP.F16.E4M3.UNPACK_B R9, R13 ;  /* 0x0000000dff09723e */ /* 0x000fe200020006ff */
[----:B------:R-:W-:Y:S01]  /*4540*/  FFMA.FTZ R30, R80, R89, R91 ;  /* 0x00000059501e7223 */ /* 0x000fe2000001005b */
[-C--:B------:R-:W-:Y:S01]  /*4550*/  FFMA.FTZ R93, R82, R87.reuse, R93 ;  /* 0x00000057525d7223 */ /* 0x080fe2000001005d */
[----:B------:R-:W-:Y:S01]  /*4560*/  FFMA.FTZ R14, R14, R87, -R97 ;  /* 0x000000570e0e7223 */ /* 0x000fe20000010861 */
[----:B------:R-:W-:Y:S01]  /*4570*/  F2FP.SATFINITE.E4M3.F32.PACK_AB_MERGE_C R12, R83, R12, R8 ;  /* 0x0000000c530c723e */ /* 0x000fe20004807008 */
[----:B------:R-:W-:Y:S01]  /*4580*/  HADD2.F32 R80, -RZ, R10.H0_H0 ;  /* 0x2000000aff507230 */ /* 0x000fe20000004100 */
[----:B------:R-:W-:Y:S01]  /*4590*/  F2FP.F16.E4M3.UNPACK_B R82, R6 ;  /* 0x00000006ff52723e */ /* 0x000fe200020006ff */
[----:B------:R-:W-:Y:S01]  /*45a0*/  HADD2.F32 R85, -RZ, R11.H0_H0 ;  /* 0x2000000bff557230 */ /* 0x000fe20000004100 */
[----:B------:R-:W-:Y:S01]  /*45b0*/  F2FP.SATFINITE.E4M3.F32.PACK_AB_MERGE_C R84, R99, R84, RZ ;  /* 0x000000546354723e */ /* 0x000fe200048070ff */
[----:B------:R-:W-:Y:S01]  /*45c0*/  HADD2.F32 R8, -RZ, R9.H0_H0 ;  /* 0x20000009ff087230 */ /* 0x000fe20000004100 */
[----:B------:R-:W-:Y:S01]  /*45d0*/  F2FP.F16.E4M3.UNPACK_B R29, R29.H1 ;  /* 0x0000001dff1d723e */ /* 0x000fe200030006ff */
        /* <DEDUP_REMOVED lines=17> */
[----:B------:R-:W-:Y:S01]  /*46f0*/  F2FP.SATFINITE.E4M3.F32.PACK_AB_MERGE_C R86, R101, R86, RZ ;  /* 0x000000566556723e */ /* 0x000fe200048070ff */
[----:B------:R-:W-:-:S02]  /*4700*/  HADD2.F32 R84, -RZ, R83.H0_H0 ;  /* 0x20000053ff547230 */ /* 0x000fc40000004100 */
[----:B------:R-:W-:Y:S01]  /*4710*/  FFMA.FTZ R10, R10, R82, R85 ;  /* 0x000000520a0a7223 */ /* 0x000fe20000010055 */
[----:B------:R-:W-:Y:S01]  /*4720*/  HADD2.F32 R7, -RZ, R13.H0_H0 ;  /* 0x2000000dff077230 */ /* 0x000fe20000004100 */
[----:B------:R-:W-:Y:S01]  /*4730*/  F2FP.SATFINITE.E4M3.F32.PACK_AB_MERGE_C R30, R93, R30, R86 ;  /* 0x0000001e5d1e723e */ /* 0x000fe20004807056 */
[----:B------:R-:W-:Y:S02]  /*4740*/  HADD2.F32 R82, -RZ, R29.H1_H1 ;  /* 0x3000001dff527230 */ /* 0x000fe40000004100 */
[-C--:B------:R-:W-:Y:S01]  /*4750*/  FMUL.FTZ R86, R80, R84.reuse ;  /* 0x0000005450567220 */ /* 0x080fe20000410000 */
[--C-:B------:R-:W-:Y:S02]  /*4760*/  HADD2.F32 R29, -RZ, R6.reuse.H0_H0 ;  /* 0x20000006ff1d7230 */ /* 0x100fe40000004100 */
[----:B------:R-:W-:Y:S01]  /*4770*/  FMUL.FTZ R85, R7, R84 ;  /* 0x0000005407557220 */ /* 0x000fe20000410000 */
[----:B------:R-:W-:Y:S01]  /*4780*/  HADD2.F32 R13, -RZ, R13.H1_H1 ;  /* 0x3000000dff0d7230 */ /* 0x000fe20000004100 */
[-C--:B------:R-:W-:Y:S01]  /*4790*/  F2FP.F16.E4M3.UNPACK_B R92, R5.reuse.H1 ;  /* 0x00000005ff5c723e */ /* 0x080fe200030006ff */
[----:B------:R-:W-:Y:S01]  /*47a0*/  HADD2.F32 R83, -RZ, R83.H1_H1 ;  /* 0x30000053ff537230 */ /* 0x000fe20000004100 */
[----:B------:R-:W-:Y:S01]  /*47b0*/  F2FP.F16.E4M3.UNPACK_B R91, R5 ;  /* 0x00000005ff5b723e */ /* 0x000fe200020006ff */
[----:B------:R-:W-:-:S02]  /*47c0*/  HADD2.F32 R84, -RZ, R6.H1_H1 ;  /* 0x30000006ff547230 */ /* 0x000fc40000004100 */
        /* <DEDUP_REMOVED lines=8> */
[-C--:B------:R-:W-:Y:S01]  /*4850*/  F2FP.F16.E4M3.UNPACK_B R83, R31.reuse ;  /* 0x0000001fff53723e */ /* 0x080fe200020006ff */
[----:B------:R-:W-:Y:S01]  /*4860*/  FFMA.FTZ R80, R82, R84, R85 ;  /* 0x0000005452507223 */ /* 0x000fe20000010055 */
[----:B------:R-:W-:Y:S01]  /*4870*/  F2FP.F16.E4M3.UNPACK_B R84, R31.H1 ;  /* 0x0000001fff54723e */ /* 0x000fe200030006ff */
[----:B------:R-:W-:Y:S01]  /*4880*/  HADD2.F32 R82, -RZ, R15.H0_H0 ;  /* 0x2000000fff527230 */ /* 0x000fe20000004100 */
[-C--:B------:R-:W-:Y:S01]  /*4890*/  F2FP.F16.E4M3.UNPACK_B R88, R4.reuse.H1 ;  /* 0x00000004ff58723e */ /* 0x080fe200030006ff */
[----:B------:R-:W-:Y:S01]  /*48a0*/  HADD2.F32 R85, -RZ, R83.H0_H0 ;  /* 0x20000053ff557230 */ /* 0x000fe20000004100 */
[----:B------:R-:W-:Y:S01]  /*48b0*/  F2FP.F16.E4M3.UNPACK_B R87, R4 ;  /* 0x00000004ff57723e */ /* 0x000fe200020006ff */
[----:B------:R-:W-:-:S02]  /*48c0*/  HADD2.F32 R4, -RZ, R91.H0_H0 ;  /* 0x2000005bff047230 */ /* 0x000fc40000004100 */
[-C--:B------:R-:W-:Y:S01]  /*48d0*/  FMUL.FTZ R95, R82, R5.reuse ;  /* 0x00000005525f7220 */ /* 0x080fe20000410000 */
        /* <DEDUP_REMOVED lines=9> */
[-C--:B------:R-:W-:Y:S01]  /*4970*/  FFMA.FTZ R95, R86, R89.reuse, R95 ;  /* 0x00000059565f7223 */ /* 0x080fe2000001005f */
[----:B------:R-:W-:Y:S02]  /*4980*/  HADD2.F32 R92, -RZ, R92.H1_H1 ;  /* 0x3000005cff5c7230 */ /* 0x000fe40000004100 */
[----:B------:R-:W-:Y:S01]  /*4990*/  FFMA.FTZ R4, R31, R90, -R94 ;  /* 0x0000005a1f047223 */ /* 0x000fe2000001085e */
        /* <DEDUP_REMOVED lines=9> */
[----:B------:R-:W-:Y:S01]  /*4a30*/  FMUL.FTZ R90, R83, R86 ;  /* 0x00000056535a7220 */ /* 0x000fe20000410000 */
[----:B------:R-:W-:Y:S02]  /*4a40*/  HADD2.F32 R82, -RZ, R87.H1_H1 ;  /* 0x30000057ff527230 */ /* 0x000fe40000004100 */
[-C--:B------:R-:W-:Y:S01]  /*4a50*/  FFMA.FTZ R94, R15, R88.reuse, -R94 ;  /* 0x000000580f5e7223 */ /* 0x080fe2000001085e */
        /* <DEDUP_REMOVED lines=10> */
[----:B------:R-:W-:-:S07]  /*4b00*/  F2FP.SATFINITE.E4M3.F32.PACK_AB_MERGE_C R31, R86, R5, R84 ;  /* 0x00000005561f723e */ /* 0x000fce0004807054 */
.L_x_12945:
[----:B------:R-:W-:Y:S05]  /*4b10*/  BSYNC B1 ;  /* 0x0000000000017941 */ /* 0x000fea0003800000 */
.L_x_12944:
        /* <DEDUP_REMOVED lines=10> */
.L_x_12927:
[----:B------:R-:W2:Y:S02]  /*4bc0*/  LDL R4, [R1+0x4] ;  /* 0x0000040001047983 */ /* 0x000ea40000100800 */
[----:B--2---:R-:W-:-:S13]  /*4bd0*/  ISETP.NE.AND P0, PT, R4, 0x3, PT ;  /* 0x000000030400780c */ /* 0x004fda0003f05270 */
[----:B------:R-:W-:Y:S05]  /*4be0*/  @!P0 BRA `(.L_x_12946) ;  /* 0x0000000000048947 */ /* 0x000fea0003800000 */
[----:B------:R-:W-:Y:S01]  /*4bf0*/  BPT.TRAP 0x1 ;  /* 0x000000040000795c */ /* 0x000fe20000300000 */
.L_x_12946:
        /* <DEDUP_REMOVED lines=8> */
.L_x_13166:
[----:B------:R-:W-:Y:S05]  /*4c80*/  BSYNC B1 ;  /* 0x0000000000017941 */ /* 0x000fea0003800000 */
.L_x_12947:
[----:B------:R-:W-:-:S13]  /*4c90*/  ISETP.GE.AND P1, PT, R157, R4, PT ;  /* 0x000000049d00720c */ /* 0x000fda0003f26270 */
[----:B------:R-:W-:Y:S05]  /*4ca0*/  @P1 BRA `(.L_x_12934) ;  /* 0x0000000000101947 */ /* 0x000fea0003800000 */
[----:B------:R-:W1:Y:S04]  /*4cb0*/  @!P3 LDS.128 R4, [R75+0xe000] ;  /* 0x00e000004b04b984 */ /* 0x000e680000000c00 */
[----:B------:R-:W2:Y:S04]  /*4cc0*/  @!P2 LDS.128 R8, [R74+0xe000] ;  /* 0x00e000004a08a984 */ /* 0x000ea80000000c00 */
[----:B-1----:R1:W-:Y:S04]  /*4cd0*/  @!P3 STG.E.128 desc[UR40][R12.64], R4 ;  /* 0x000000040c00b986 */ /* 0x0023e8000c101d28 */
[----:B--2---:R1:W-:Y:S02]  /*4ce0*/  @!P2 STG.E.128 desc[UR40][R12.64+0x20], R8 ;  /* 0x000020080c00a986 */ /* 0x0043e4000c101d28 */
.L_x_12934:
[----:B------:R-:W-:Y:S05]  /*4cf0*/  BSYNC B0 ;  /* 0x0000000000007941 */ /* 0x000fea0003800000 */
.L_x_12926:
        /* <DEDUP_REMOVED lines=17> */
.L_x_12950:
[----:B------:R-:W-:Y:S05]  /*4e10*/  BSYNC B0 ;  /* 0x0000000000007941 */ /* 0x000fea0003800000 */
.L_x_12949:
[----:B------:R-:W2:Y:S01]  /*4e20*/  SYNCS.PHASECHK.TRANS64.TRYWAIT P0, [R76+URZ+0x132b0], R77 ;  /* 0x0132b04d4c0075a7 */ /* 0x000ea2000800017f */
[----:B------:R-:W-:Y:S04]  /*4e30*/  BSSY B0, `(.L_x_12951) ;  /* 0x0000002000007945 */ /* 0x000fe80003800000 */
[----:B--2---:R-:W-:Y:S05]  /*4e40*/  @!P0 BRA `(.L_x_12952) ;  /* 0x0000015c00ec8947 */ /* 0x004fea0003800000 */
.L_x_13167:
[----:B------:R-:W-:Y:S05]  /*4e50*/  BSYNC B0 ;  /* 0x0000000000007941 */ /* 0x000fea0003800000 */
.L_x_12951:
        /* <DEDUP_REMOVED lines=19> */
.L_x_12954:
[----:B------:R-:W-:Y:S05]  /*4f90*/  BSYNC B0 ;  /* 0x0000000000007941 */ /* 0x000fea0003800000 */
.L_x_12953:
[----:B-1----:R-:W5:Y:S01]  /*4fa0*/  LDL.LU R5, [R1+0x8] ;  /* 0x0000080001057983 */ /* 0x002f620000300800 */
        /* <DEDUP_REMOVED lines=13> */
[----:B------:R-:W-:Y:S02]  /*5080*/  PLOP3.LUT P0, PT, PT, PT, PT, 0x8, 0x0 ;  /* 0x000000000000781c */ /* 0x000fe40003f0e170 */
[----:B------:R-:W-:Y:S01]  /*5090*/  SEL R17, R17, RZ, P1 ;  /* 0x000000ff11117207 */ /* 0x000fe20000800000 */
[----:B------:R0:W-:Y:S01]  /*50a0*/  @!P5 SYNCS.ARRIVE.TRANS64.RED.A1T0 RZ, [R76+URZ], RZ ;  /* 0x000000ff4cffd9a7 */ /* 0x0001e2000810043f */
[----:B-----5:R-:W-:-:S05]  /*50b0*/  LOP3.LUT R5, R5, R4, RZ, 0x3c, !PT ;  /* 0x0000000405057212 */ /* 0x020fca00078e3cff */
[----:B------:R0:W-:Y:S01]  /*50c0*/  STL [R1+0x8], R5 ;  /* 0x0000080501007387 */ /* 0x0001e20000100800 */
[----:B------:R-:W-:Y:S05]  /*50d0*/  @P6 BRA `(.L_x_12955) ;  /* 0xffffffd400246947 */ /* 0x000fea000383ffff */
.L_x_12921:
[----:B------:R-:W-:Y:S04]  /*50e0*/  BSSY B0, `(.L_x_12956) ;  /* 0x0000004000007945 */ /* 0x000fe80003800000 */
[----:B------:R-:W-:Y:S05]  /*50f0*/  @P0 BRA `(.L_x_12957) ;  /* 0x0000000000080947 */ /* 0x000fea0003800000 */
[----:B------:R-:W2:Y:S02]  /*5100*/  FENCE.VIEW.ASYNC.G ;  /* 0x00000000000073c6 */ /* 0x000ea40000000100 */
[----:B--2---:R-:W-:Y:S06]  /*5110*/  BAR.ARV 0xc, 0x200 ;  /* 0x0308000000007b1d */ /* 0x004fec0000002000 */
.L_x_12957:
[----:B------:R-:W-:Y:S05]  /*5120*/  BSYNC B0 ;  /* 0x0000000000007941 */ /* 0x000fea0003800000 */
.L_x_12956:
        /* <DEDUP_REMOVED lines=11> */
[----:B------:R-:W0:Y:S08]  /*51e0*/  @P1 LDC.64 R8, c[0x0][0x9b8] ;  /* 0x00026e00ff081b82 */ /* 0x000e300000000a00 */
[----:B-1----:R-:W3:Y:S08]  /*51f0*/  @P0 LDC.64 R10, c[0x0][0x9b0] ;  /* 0x00026c00ff0a0b82 */ /* 0x002ef00000000a00 */
        /* <DEDUP_REMOVED lines=70> */
.L_x_12959:
[----:B------:R-:W-:Y:S05]  /*5660*/  BSYNC B0 ;  /* 0x0000000000007941 */ /* 0x000fea0003800000 */
.L_x_12958:
        /* <DEDUP_REMOVED lines=56> */
.L_x_12962:
[----:B------:R-:W-:Y:S05]  /*59f0*/  BSYNC B6 ;  /* 0x0000000000067941 */ /* 0x000fea0003800000 */
.L_x_12961:
        /* <DEDUP_REMOVED lines=13> */
.L_x_12966:
[----:B-1----:R1:W2:Y:S02]  /*5ad0*/  SYNCS.PHASECHK.TRANS64.TRYWAIT P0, [R16+URZ+0x13200], R3 ;  /* 0x01320003100075a7 */ /* 0x0022a4000800017f */
[----:B--2---:R-:W-:Y:S05]  /*5ae0*/  @!P0 NANOSLEEP.SYNCS 0x989680 ;  /* 0x009896800000895d */ /* 0x004fea0003900000 */
[----:B------:R-:W2:Y:S02]  /*5af0*/  @!P0 SYNCS.PHASECHK.TRANS64 P0, [R16+URZ+0x13200], R3 ;  /* 0x01320003100085a7 */ /* 0x000ea4000800007f */
[----:B--2---:R-:W-:Y:S05]  /*5b00*/  @!P0 BRA `(.L_x_12966) ;  /* 0xfffffffc00f08947 */ /* 0x004fea000383ffff */
.L_x_12965:
[----:B------:R-:W-:Y:S05]  /*5b10*/  BSYNC B0 ;  /* 0x0000000000007941 */ /* 0x000fea0003800000 */
.L_x_12964:
[----:B------:R-:W-:Y:S05]  /*5b20*/  BRA `(.L_x_12967) ;  /* 0x0000002800f47947 */ /* 0x000fea0003800000 */
.L_x_12963:
        /* <DEDUP_REMOVED lines=30> */
.L_x_12969:
[----:B------:R-:W-:Y:S05]  /*5d10*/  BSYNC B6 ;  /* 0x0000000000067941 */ /* 0x000fea0003800000 */
.L_x_12968:
[----:B------:R-:W2:Y:S01]  /*5d20*/  LDL R20, [R1+0x28] ;  /* 0x0000280001147983 */ /* 0x000ea20000100800 */
[----:B------:R-:W-:Y:S01]  /*5d30*/  ULDC.U8 UR4, c[0x0][0x410] ;  /* 0x0001040000047ab9 */ /* 0x000fe20000000000 */
[----:B------:R-:W-:Y:S01]  /*5d40*/  BSSY B0, `(.L_x_12970) ;  /* 0x0000293000007945 */ /* 0x000fe20003800000 */
[----:B------:R-:W-:Y:S01]  /*5d50*/  ISETP.NE.AND P0, PT, RZ, UR4, PT ;  /* 0x00000004ff007c0c */ /* 0x000fe2000bf05270 */
[----:B--2---:R-:W-:-:S12]  /*5d60*/  IMAD.IADD R10, R157, 0x1, R20 ;  /* 0x000000019d0a7824 */ /* 0x004fd800078e0214 */
        /* <DEDUP_REMOVED lines=33> */
.L_x_13173:
[----:B0-----:R-:W5:Y:S04]  /*5f80*/  LDL R5, [R1+0x2c] ;  /* 0x00002c0001057983 */ /* 0x001f680000100800 */
[----:B------:R-:W2:Y:S01]  /*5f90*/  LDL R6, [R1+0x60] ;  /* 0x0000600001067983 */ /* 0x000ea20000100800 */
[----:B------:R-:W-:Y:S01]  /*5fa0*/  BSSY B1, `(.L_x_12973) ;  /* 0x0000023000017945 */ /* 0x000fe20003800000 */
[----:B------:R-:W-:Y:S02]  /*5fb0*/  CS2R R20, SRZ ;  /* 0x0000000000147805 */ /* 0x000fe4000001ff00 */
        /* <DEDUP_REMOVED lines=33> */
.L_x_12974:
[----:B------:R-:W-:Y:S05]  /*61d0*/  BSYNC B1 ;  /* 0x0000000000017941 */ /* 0x000fea0003800000 */
.L_x_12973:
[----:B------:R-:W2:Y:S01]  /*61e0*/  SYNCS.PHASECHK.TRANS64.TRYWAIT P0, [R16+URZ+0x13200], R5 ;  /* 0x01320005100075a7 */ /* 0x000ea2000800017f */
[----:B------:R-:W-:Y:S01]  /*61f0*/  IMAD R25, R25, -0xc0, R24 ;  /* 0xffffff4019197824 */ /* 0x000fe200078e0218 */
[----:B------:R-:W-:Y:S04]  /*6200*/  BSSY B1, `(.L_x_12975) ;  /* 0x0000004000017945 */ /* 0x000fe80003800000 */
[----:B-1----:R-:W-:-:S04]  /*6210*/  VIMNMX R0, R25, 0xc0, PT ;  /* 0x000000c019007848 */ /* 0x002fc80003fe0100 */
[----:B------:R-:W-:Y:S01]  /*6220*/  ISETP.GE.AND P1, PT, R157, R0, PT ;  /* 0x000000009d00720c */ /* 0x000fe20003f26270 */
[----:B--2---:R-:W-:-:S12]  /*6230*/  @!P0 BRA `(.L_x_12976) ;  /* 0x0000014c00708947 */ /* 0x004fd80003800000 */
.L_x_13174:
[----:B------:R-:W-:Y:S05]  /*6240*/  BSYNC B1 ;  /* 0x0000000000017941 */ /* 0x000fea0003800000 */
.L_x_12975:
        /* <DEDUP_REMOVED lines=50> */
[CC--:B------:R-:W-:Y:S01]  /*6570*/  FMUL.FTZ R32, R12.reuse, R30.reuse ;  /* 0x0000001e0c207220 */ /* 0x0c0fe20000410000 */
        /* <DEDUP_REMOVED lines=77> */
.L_x_12979:
[----:B------:R-:W-:Y:S05]  /*6a50*/  BSYNC B1 ;  /* 0x0000000000017941 */ /* 0x000fea0003800000 */
.L_x_12978:
[----:B------:R-:W-:Y:S05]  /*6a60*/  @P1 BRA `(.L_x_12977) ;  /* 0x0000001c00001947 */ /* 0x000fea0003800000 */
[----:B0-----:R-:W2:Y:S01]  /*6a70*/  LDL R0, [R1+0x78] ;  /* 0x0000780001007983 */ /* 0x001ea20000100800 */
[----:B-----5:R-:W-:Y:S01]  /*6a80*/  IMAD.IADD R3, R16, 0x1, R39 ;  /* 0x0000000110037824 */ /* 0x020fe200078e0227 */
[----:B------:R-:W-:Y:S02]  /*6a90*/  SHF.R.U32.HI R13, RZ, 0x8, R11 ;  /* 0x00000008ff0d7819 */ /* 0x000fe4000001160b */
[----:B------:R-:W-:Y:S02]  /*6aa0*/  SHF.R.U32.HI R24, RZ, 0x8, R9 ;  /* 0x00000008ff187819 */ /* 0x000fe40000011609 */
[----:B------:R-:W-:Y:S02]  /*6ab0*/  SHF.R.U32.HI R15, RZ, 0x8, R8 ;  /* 0x00000008ff0f7819 */ /* 0x000fe40000011608 */
[----:B----4-:R-:W-:Y:S02]  /*6ac0*/  LOP3.LUT R14, R11, 0xff, RZ, 0xc0, !PT ;  /* 0x000000ff0b0e7812 */ /* 0x010fe400078ec0ff */
        /* <DEDUP_REMOVED lines=25> */
[----:B--2---:R-:W-:Y:S01]  /*6c60*/  LOP3.LUT P0, RZ, R0, 0x2, RZ, 0xc0, !PT ;  /* 0x0000000200ff7812 */ /* 0x004fe2000780c0ff */
[----:B------:R-:W-:-:S12]  /*6c70*/  VIADD R0, R3, 0x20 ;  /* 0x0000002003007836 */ /* 0x000fd80000000000 */
[----:B------:R-:W-:Y:S01]  /*6c80*/  @P0 VIADD R0, R3, 0xffffffe0 ;  /* 0xffffffe003000836 */ /* 0x000fe20000000000 */
[----:B------:R-:W-:-:S04]  /*6c90*/  SHF.R.U32.HI R3, RZ, 0x8, R10 ;  /* 0x00000008ff037819 */ /* 0x000fc8000001160a */
[----:B-1----:R-:W0:Y:S01]  /*6ca0*/  LDS.128 R4, [R0+0xb000] ;  /* 0x00b0000000047984 */ /* 0x002e220000000c00 */
        /* <DEDUP_REMOVED lines=18> */
[----:B------:R-:W-:Y:S01]  /*6dd0*/  FMUL.FTZ R27, R8, R14 ;  /* 0x0000000e081b7220 */ /* 0x000fe20000410000 */
        /* <DEDUP_REMOVED lines=73> */
.L_x_12971:
        /* <DEDUP_REMOVED lines=28> */
[----:B------:R0:W1:Y:S04]  /*7430*/  SHFL.IDX PT, R0, R13, RZ, 0x1e1f ;  /* 0x001e1fff0d007589 */ /* 0x00006800000e0000 */
[----:B------:R-:W2:Y:S04]  /*7440*/  SHFL.IDX PT, R3, R3, RZ, 0x1e1f ;  /* 0x001e1fff03037589 */ /* 0x000ea800000e0000 */
[----:B------:R-:W3:Y:S04]  /*7450*/  SHFL.IDX PT, R20, R20, RZ, 0x1e1f ;  /* 0x001e1fff14147589 */ /* 0x000ee800000e0000 */
[----:B------:R0:W4:Y:S02]  /*7460*/  SHFL.IDX PT, R14, R4, RZ, 0x1e1f ;  /* 0x001e1fff040e7589 */ /* 0x00012400000e0000 */
.L_x_13180:
        /* <DEDUP_REMOVED lines=26> */
.L_x_12982:
[----:B------:R-:W-:Y:S05]  /*7610*/  BSYNC B1 ;  /* 0x0000000000017941 */ /* 0x000fea0003800000 */
.L_x_12981:
[----:B------:R-:W2:Y:S01]  /*7620*/  SYNCS.PHASECHK.TRANS64.TRYWAIT P1, [R16+URZ+0x13200], R21 ;  /* 0x01320015100075a7 */ /* 0x000ea2000802017f */
[----:B------:R-:W-:Y:S01]  /*7630*/  IMAD R25, R25, -0xc0, R24 ;  /* 0xffffff4019197824 */ /* 0x000fe200078e0218 */
[----:B------:R-:W-:Y:S01]  /*7640*/  ISETP.GE.AND P0, PT, R18, R27, PT ;  /* 0x0000001b1200720c */ /* 0x000fe20003f06270 */
[----:B------:R-:W-:Y:S03]  /*7650*/  BSSY B1, `(.L_x_12983) ;  /* 0x0000004000017945 */ /* 0x000fe60003800000 */
[----:B-1----:R-:W-:-:S04]  /*7660*/  VIMNMX R0, R25, 0xc0, PT ;  /* 0x000000c019007848 */ /* 0x002fc80003fe0100 */
[----:B------:R-:W-:Y:S01]  /*7670*/  ISETP.GE.OR P0, PT, R157, R0, P0 ;  /* 0x000000009d00720c */ /* 0x000fe20000706670 */
[----:B--2---:R-:W-:-:S12]  /*7680*/  @!P1 BRA `(.L_x_12984) ;  /* 0x0000013800dc9947 */ /* 0x004fd80003800000 */
.L_x_13181:
[----:B------:R-:W-:Y:S05]  /*7690*/  BSYNC B1 ;  /* 0x0000000000017941 */ /* 0x000fea0003800000 */
.L_x_12983:
[----:B------:R-:W-:Y:S05]  /*76a0*/  @P0 BRA `(.L_x_12977) ;  /* 0x0000000c00f00947 */ /* 0x000fea0003800000 */
[----:B------:R-:W2:Y:S04]  /*76b0*/  LDL R35, [R1+0x40] ;  /* 0x0000400001237983 */ /* 0x000ea80000100800 */
[----:B------:R-:W2:Y:S04]  /*76c0*/  LDL R31, [R1+0x44] ;  /* 0x00004400011f7983 */ /* 0x000ea80000100800 */
[----:B------:R-:W2:Y:S04]  /*76d0*/  LDL R29, [R1+0x48] ;  /* 0x00004800011d7983 */ /* 0x000ea80000100800 */
[----:B------:R-:W2:Y:S01]  /*76e0*/  LDL R52, [R1+0x88] ;  /* 0x0000880001347983 */ /* 0x000ea20000100800 */
[----:B-----5:R-:W-:-:S02]  /*76f0*/  SHF.R.U32.HI R0, RZ, 0x8, R8 ;  /* 0x00000008ff007819 */ /* 0x020fc40000011608 */
[----:B------:R-:W-:Y:S02]  /*7700*/  LOP3.LUT R3, R8, 0xff, RZ, 0xc0, !PT ;  /* 0x000000ff08037812 */ /* 0x000fe400078ec0ff */
[----:B------:R-:W-:Y:S02]  /*7710*/  LOP3.LUT R0, R0, 0xff, RZ, 0xc0, !PT ;  /* 0x000000ff00007812 */ /* 0x000fe400078ec0ff */
[----:B------:R-:W-:Y:S02]  /*7720*/  SHF.R.U32.HI R25, RZ, 0x8, R9 ;  /* 0x00000008ff197819 */ /* 0x000fe40000011609 */
[----:B---3--:R-:W-:Y:S02]  /*7730*/  PRMT R20, R0, 0x7604, R3 ;  /* 0x0000760400147816 */ /* 0x008fe40000000003 */
        /* <DEDUP_REMOVED lines=12> */
[----:B----4-:R-:W-:Y:S02]  /*7800*/  SHF.R.U32.HI R14, RZ, 0x8, R11 ;  /* 0x00000008ff0e7819 */ /* 0x010fe4000001160b */
        /* <DEDUP_REMOVED lines=14> */
[----:B--2---:R-:W-:Y:S02]  /*78f0*/  LOP3.LUT R0, R35, 0x30, R0, 0xf8, !PT ;  /* 0x0000003023007812 */ /* 0x004fe400078ef800 */
[----:B------:R-:W-:Y:S02]  /*7900*/  PRMT R35, R21, 0x7604, R24 ;  /* 0x0000760415237816 */ /* 0x000fe40000000018 */
[----:B------:R-:W-:Y:S02]  /*7910*/  LOP3.LUT R3, R0, R31, RZ, 0x3c, !PT ;  /* 0x0000001f00037212 */ /* 0x000fe400078e3cff */
[----:B------:R-:W-:Y:S02]  /*7920*/  SHF.R.U32.HI R21, RZ, 0x10, R9 ;  /* 0x00000010ff157819 */ /* 0x000fe40000011609 */
[----:B------:R-:W-:Y:S02]  /*7930*/  IADD3 R0, R16, R29, R3 ;  /* 0x0000001d10007210 */ /* 0x000fe40007ffe003 */
[----:B------:R-:W-:Y:S01]  /*7940*/  SHF.R.U32.HI R3, RZ, 0x10, R8 ;  /* 0x00000010ff037819 */ /* 0x000fe20000011608 */
[----:B------:R-:W0:Y:S01]  /*7950*/  LDS.128 R12, [R52+0xb000] ;  /* 0x00b00000340c7984 */ /* 0x000e220000000c00 */
[----:B------:R-:W-:-:S02]  /*7960*/  LOP3.LUT R21, R21, 0xff, RZ, 0xc0, !PT ;  /* 0x000000ff15157812 */ /* 0x000fc400078ec0ff */
[----:B------:R-:W-:Y:S01]  /*7970*/  LOP3.LUT R3, R3, 0xff, RZ, 0xc0, !PT ;  /* 0x000000ff03037812 */ /* 0x000fe200078ec0ff */
[----:B------:R-:W1:Y:S01]  /*7980*/  LDS.128 R24, [R0+0xb000] ;  /* 0x00b0000000187984 */ /* 0x000e620000000c00 */
[----:B------:R-:W-:Y:S02]  /*7990*/  SHF.R.U32.HI R31, RZ, 0x10, R11 ;  /* 0x00000010ff1f7819 */ /* 0x000fe4000001160b */
        /* <DEDUP_REMOVED lines=15> */
[----:B------:R-:W-:-:S02]  /*7a90*/  LOP3.LUT R34, R34, 0xff, RZ, 0xc0, !PT ;  /* 0x000000ff22227812 */ /* 0x000fc400078ec0ff */
[----:B------:R-:W-:Y:S02]  /*7aa0*/  LOP3.LUT R20, R33, 0xff000000, R4, 0xf8, !PT ;  /* 0xff00000021147812 */ /* 0x000fe400078ef804 */
[----:B------:R-:W-:Y:S02]  /*7ab0*/  LOP3.LUT R32, R32, 0xff, RZ, 0xc0, !PT ;  /* 0x000000ff20207812 */ /* 0x000fe400078ec0ff */
[----:B------:R-:W-:Y:S02]  /*7ac0*/  LOP3.LUT R33, R35, 0xff000000, R5, 0xf8, !PT ;  /* 0xff00000023217812 */ /* 0x000fe400078ef805 */
[----:B------:R-:W-:Y:S02]  /*7ad0*/  LOP3.LUT R8, R3, 0xff000000, R8, 0xf8, !PT ;  /* 0xff00000003087812 */ /* 0x000fe400078ef808 */
[----:B------:R-:W-:Y:S02]  /*7ae0*/  LOP3.LUT R30, R21, 0xff000000, R9, 0xf8, !PT ;  /* 0xff000000151e7812 */ /* 0x000fe400078ef809 */
[----:B------:R-:W-:-:S02]  /*7af0*/  PRMT R39, R34, 0x7054, R39 ;  /* 0x0000705422277816 */ /* 0x000fc40000000027 */
[----:B------:R-:W-:Y:S02]  /*7b00*/  LOP3.LUT R3, R29, 0xff000000, R10, 0xf8, !PT ;  /* 0xff0000001d037812 */ /* 0x000fe400078ef80a */
        /* <DEDUP_REMOVED lines=9> */
[----:B-1----:R-:W-:Y:S02]  /*7ba0*/  F2FP.F16.E4M3.UNPACK_B R11, R25 ;  /* 0x00000019ff0b723e */ /* 0x002fe400020006ff */
[----:B------:R-:W-:Y:S02]  /*7bb0*/  F2FP.F16.E4M3.UNPACK_B R12, R30 ;  /* 0x0000001eff0c723e */ /* 0x000fe400020006ff */
        /* <DEDUP_REMOVED lines=8> */
[-C--:B------:R-:W-:Y:S01]  /*7c40*/  F2FP.F16.E4M3.UNPACK_B R32, R27.reuse ;  /* 0x0000001bff20723e */ /* 0x080fe200020006ff */
[----:B------:R-:W-:Y:S01]  /*7c50*/  HADD2.F32 R11, -RZ, R11.H1_H1 ;  /* 0x3000000bff0b7230 */ /* 0x000fe20000004100 */
[----:B------:R-:W-:-:S02]  /*7c60*/  F2FP.F16.E4M3.UNPACK_B R37, R27.H1 ;  /* 0x0000001bff25723e */ /* 0x000fc400030006ff */
[-C--:B------:R-:W-:Y:S01]  /*7c70*/  F2FP.F16.E4M3.UNPACK_B R27, R24.reuse ;  /* 0x00000018ff1b723e */ /* 0x080fe200020006ff */
[C---:B------:R-:W-:Y:S01]  /*7c80*/  FMUL.FTZ R40, R6.reuse, R15 ;  /* 0x0000000f06287220 */ /* 0x040fe20000410000 */
[----:B------:R-:W-:Y:S01]  /*7c90*/  F2FP.F16.E4M3.UNPACK_B R35, R24.H1 ;  /* 0x00000018ff23723e */ /* 0x000fe200030006ff */
[----:B------:R-:W-:Y:S01]  /*7ca0*/  FMUL.FTZ R24, R6, R39 ;  /* 0x0000002706187220 */ /* 0x000fe20000410000 */
[----:B------:R-:W-:Y:S01]  /*7cb0*/  F2FP.F16.E4M3.UNPACK_B R25, R25.H1 ;  /* 0x00000019ff19723e */ /* 0x000fe200030006ff */
[----:B------:R-:W-:Y:S01]  /*7cc0*/  FMUL.FTZ R43, R11, R38 ;  /* 0x000000260b2b7220 */ /* 0x000fe20000410000 */
[----:B------:R-:W-:Y:S01]  /*7cd0*/  F2FP.F16.E4M3.UNPACK_B R30, R30.H1 ;  /* 0x0000001eff1e723e */ /* 0x000fe200030006ff */
[C---:B------:R-:W-:Y:S01]  /*7ce0*/  FFMA.FTZ R6, R9.reuse, R15, -R24 ;  /* 0x0000000f09067223 */ /* 0x040fe20000010818 */
        /* <DEDUP_REMOVED lines=21> */
[-C--:B------:R-:W-:Y:S01]  /*7e40*/  F2FP.F16.E4M3.UNPACK_B R5, R14.reuse ;  /* 0x0000000eff05723e */ /* 0x080fe200020006ff */
        /* <DEDUP_REMOVED lines=15> */
[----:B------:R-:W-:Y:S01]  /*7f40*/  HADD2.F32 R39, -RZ, R38.H1_H1 ;  /* 0x30000026ff277230 */ /* 0x000fe20000004100 */
[----:B------:R-:W-:Y:S01]  /*7f50*/  F2FP.F16.E4M3.UNPACK_B R38, R34.H1 ;  /* 0x00000022ff26723e */ /* 0x000fe200030006ff */
[----:B------:R-:W-:Y:S01]  /*7f60*/  FFMA.FTZ R24, R24, R43, R44 ;  /* 0x0000002b18187223 */ /* 0x000fe2000001002c */
[----:B------:R-:W-:Y:S01]  /*7f70*/  HADD2.F32 R43, -RZ, R41.H0_H0 ;  /* 0x20000029ff2b7230 */ /* 0x000fe20000004100 */
[----:B------:R-:W-:Y:S01]  /*7f80*/  F2FP.SATFINITE.E4M3.F32.PACK_AB_MERGE_C R15, R30, R15, RZ ;  /* 0x0000000f1e0f723e */ /* 0x000fe200048070ff */
[----:B------:R-:W-:Y:S02]  /*7f90*/  HADD2.F32 R33, -RZ, R37.H0_H0 ;  /* 0x20000025ff217230 */ /* 0x000fe40000004100 */
[----:B------:R-:W-:Y:S01]  /*7fa0*/  HADD2.F32 R40, -RZ, R38.H0_H0 ;  /* 0x20000026ff287230 */ /* 0x000fe20000004100 */
[----:B------:R-:W-:Y:S01]  /*7fb0*/  F2FP.SATFINITE.E4M3.F32.PACK_AB_MERGE_C R9, R10, R9, R15 ;  /* 0x000000090a09723e */ /* 0x000fe2000480700f */
[----:B------:R-:W-:-:S02]  /*7fc0*/  HADD2.F32 R32, -RZ, R32.H1_H1 ;  /* 0x30000020ff207230 */ /* 0x000fc40000004100 */
[C---:B------:R-:W-:Y:S01]  /*7fd0*/  FMUL.FTZ R47, R33.reuse, R43 ;  /* 0x0000002b212f7220 */ /* 0x040fe20000410000 */
[----:B------:R-:W-:Y:S02]  /*7fe0*/  HADD2.F32 R34, -RZ, R36.H0_H0 ;  /* 0x20000024ff227230 */ /* 0x000fe40000004100 */
[----:B------:R-:W-:Y:S01]  /*7ff0*/  FMUL.FTZ R46, R33, R40 ;  /* 0x00000028212e7220 */ /* 0x000fe20000410000 */
[----:B------:R-:W-:Y:S02]  /*8000*/  HADD2.F32 R31, -RZ, R31.H1_H1 ;  /* 0x3000001fff1f7230 */ /* 0x000fe40000004100 */
[C---:B------:R-:W-:Y:S01]  /*8010*/  FMUL.FTZ R44, R32.reuse, R42 ;  /* 0x0000002a202c7220 */ /* 0x040fe20000410000 */
[----:B------:R-:W-:Y:S01]  /*8020*/  FMUL.FTZ R45, R32, R39 ;  /* 0x00000027202d7220 */ /* 0x000fe20000410000 */
[C---:B------:R-:W-:Y:S01]  /*8030*/  FFMA.FTZ R33, R34.reuse, R40, -R47 ;  /* 0x0000002822217223 */ /* 0x040fe2000001082f */
[----:B------:R-:W-:Y:S01]  /*8040*/  FFMA.FTZ R34, R34, R43, R46 ;  /* 0x0000002b22227223 */ /* 0x000fe2000001002e */
[C---:B------:R-:W-:Y:S01]  /*8050*/  FFMA.FTZ R32, R31.reuse, R39, -R44 ;  /* 0x000000271f207223 */ /* 0x040fe2000001082c */
[----:B------:R-:W-:Y:S01]  /*8060*/  F2FP.F16.E4M3.UNPACK_B R43, R20.H1 ;  /* 0x00000014ff2b723e */ /* 0x000fe200030006ff */
[----:B------:R-:W-:Y:S01]  /*8070*/  FFMA.FTZ R31, R31, R42, R45 ;  /* 0x0000002a1f1f7223 */ /* 0x000fe2000001002d */
[----:B------:R-:W-:Y:S01]  /*8080*/  F2FP.F16.E4M3.UNPACK_B R40, R8.H1 ;  /* 0x00000008ff28723e */ /* 0x000fe200030006ff */
[----:B------:R-:W-:-:S02]  /*8090*/  HADD2.F32 R45, -RZ, R41.H1_H1 ;  /* 0x30000029ff2d7230 */ /* 0x000fc40000004100 */
[----:B------:R-:W-:Y:S02]  /*80a0*/  HADD2.F32 R39, -RZ, R37.H1_H1 ;  /* 0x30000025ff277230 */ /* 0x000fe40000004100 */
[----:B------:R-:W-:Y:S02]  /*80b0*/  HADD2.F32 R42, -RZ, R38.H1_H1 ;  /* 0x30000026ff2a7230 */ /* 0x000fe40000004100 */
[----:B------:R-:W-:Y:S02]  /*80c0*/  HADD2.F32 R38, -RZ, R36.H1_H1 ;  /* 0x30000024ff267230 */ /* 0x000fe40000004100 */
[C---:B------:R-:W-:Y:S01]  /*80d0*/  FMUL.FTZ R47, R39.reuse, R45 ;  /* 0x0000002d272f7220 */ /* 0x040fe20000410000 */
[----:B------:R-:W-:Y:S02]  /*80e0*/  HADD2.F32 R44, -RZ, R43.H0_H0 ;  /* 0x2000002bff2c7230 */ /* 0x000fe40000004100 */
[----:B------:R-:W-:Y:S01]  /*80f0*/  FMUL.FTZ R48, R39, R42 ;  /* 0x0000002a27307220 */ /* 0x000fe20000410000 */
[----:B------:R-:W-:-:S02]  /*8100*/  HADD2.F32 R36, -RZ, R35.H0_H0 ;  /* 0x20000023ff247230 */ /* 0x000fc40000004100 */
[----:B------:R-:W-:Y:S02]  /*8110*/  HADD2.F32 R41, -RZ, R40.H0_H0 ;  /* 0x20000028ff297230 */ /* 0x000fe40000004100 */
[----:B------:R-:W-:Y:S01]  /*8120*/  FFMA.FTZ R51, R38, R45, R48 ;  /* 0x0000002d26337223 */ /* 0x000fe20000010030 */
[----:B------:R-:W-:Y:S02]  /*8130*/  HADD2.F32 R37, -RZ, R29.H0_H0 ;  /* 0x2000001dff257230 */ /* 0x000fe40000004100 */
[C---:B------:R-:W-:Y:S01]  /*8140*/  FMUL.FTZ R46, R36.reuse, R44 ;  /* 0x0000002c242e7220 */ /* 0x040fe20000410000 */
[----:B------:R-:W-:Y:S02]  /*8150*/  HADD2.F32 R35, -RZ, R35.H1_H1 ;  /* 0x30000023ff237230 */ /* 0x000fe40000004100 */
[----:B------:R-:W-:Y:S01]  /*8160*/  FMUL.FTZ R39, R36, R41 ;  /* 0x0000002924277220 */ /* 0x000fe20000410000 */
[----:B------:R-:W-:Y:S01]  /*8170*/  FFMA.FTZ R36, R38, R42, -R47 ;  /* 0x0000002a26247223 */ /* 0x000fe2000001082f */
[----:B------:R-:W-:-:S02]  /*8180*/  HADD2.F32 R42, -RZ, R43.H1_H1 ;  /* 0x3000002bff2a7230 */ /* 0x000fc40000004100 */
[C---:B------:R-:W-:Y:S01]  /*8190*/  FFMA.FTZ R46, R37.reuse, R41, -R46 ;  /* 0x00000029252e7223 */ /* 0x040fe2000001082e */
[----:B------:R-:W-:Y:S02]  /*81a0*/  HADD2.F32 R40, -RZ, R40.H1_H1 ;  /* 0x30000028ff287230 */ /* 0x000fe40000004100 */
        /* <DEDUP_REMOVED lines=76> */
.L_x_12977:
[----:B------:R-:W-:Y:S05]  /*8670*/  BSYNC B0 ;  /* 0x0000000000007941 */ /* 0x000fea0003800000 */
.L_x_12970:
        /* <DEDUP_REMOVED lines=8> */
.L_x_12967:
[----:B0-2---:R-:W2:Y:S02]  /*8700*/  LDL R0, [R1+0x4] ;  /* 0x0000040001007983 */ /* 0x005ea40000100800 */
[----:B--2---:R-:W-:-:S13]  /*8710*/  ISETP.NE.AND P1, PT, R0, 0x3, PT ;  /* 0x000000030000780c */ /* 0x004fda0003f25270 */
[----:B------:R-:W-:Y:S05]  /*8720*/  @!P1 BRA `(.L_x_12985) ;  /* 0x0000000000049947 */ /* 0x000fea0003800000 */
[----:B------:R-:W-:Y:S01]  /*8730*/  BPT.TRAP 0x1 ;  /* 0x000000040000795c */ /* 0x000fe20000300000 */
.L_x_12985:
[----:B-----5:R-:W-:Y:S01]  /*8740*/  IMAD R12, R22, 0x8, R16 ;  /* 0x00000008160c7824 */ /* 0x020fe200078e0210 */
[----:B-1----:R-:W-:-:S04]  /*8750*/  SHF.L.U32 R3, R156, 0x1f, RZ ;  /* 0x0000001f9c037819 */ /* 0x002fc800000006ff */
[----:B------:R0:W1:Y:S01]  /*8760*/  SYNCS.PHASECHK.TRANS64.TRYWAIT P0, [R12+URZ+0x13230], R3 ;  /* 0x013230030c0075a7 */ /* 0x000062000800017f */
[----:B------:R-:W-:Y:S05]  /*8770*/  @!P1 BRA `(.L_x_12986) ;  /* 0x0000000000049947 */ /* 0x000fea0003800000 */
[----:B------:R-:W-:Y:S01]  /*8780*/  BPT.TRAP 0x1 ;  /* 0x000000040000795c */ /* 0x000fe20000300000 */
.L_x_12986:
[----:B------:R-:W3:Y:S02]  /*8790*/  S2R R0, SR_TID.X ;  /* 0x0000000000007919 */ /* 0x000ee40000002100 */
[----:B---3--:R-:W-:Y:S01]  /*87a0*/  LOP3.LUT R4, R0, 0x7f, RZ, 0xc0, !PT ;  /* 0x0000007f00047812 */ /* 0x008fe200078ec0ff */
[----:B------:R-:W-:-:S03]  /*87b0*/  VIADD R0, R16, 0xe000 ;  /* 0x0000e00010007836 */ /* 0x000fc60000000000 */
[----:B------:R-:W-:Y:S02]  /*87c0*/  ISETP.NE.AND P2, PT, R4, RZ, PT ;  /* 0x000000ff0400720c */ /* 0x000fe40003f45270 */
[----:B------:R-:W-:-:S04]  /*87d0*/  SHF.R.U32.HI R0, RZ, 0x4, R0 ;  /* 0x00000004ff007819 */ /* 0x000fc80000011600 */
[----:B------:R-:W-:Y:S01]  /*87e0*/  LOP3.LUT R0, R0, 0x3fff, RZ, 0xc0, !PT ;  /* 0x00003fff00007812 */ /* 0x000fe200078ec0ff */
[----:B-1----:R-:W-:Y:S06]  /*87f0*/  @P0 BRA `(.L_x_12987) ;  /* 0x0000000000080947 */ /* 0x002fec0003800000 */
[----:B------:R-:W1:Y:S02]  /*8800*/  SYNCS.PHASECHK.TRANS64.TRYWAIT P0, [R12+URZ+0x13230], R3 ;  /* 0x013230030c0075a7 */ /* 0x000e64000800017f */
[----:B-1----:R-:W-:Y:S05]  /*8810*/  @!P0 BRA `(.L_x_12988) ;  /* 0x00000128008c8947 */ /* 0x002fea0003800000 */
.L_x_12987:
[----:B------:R-:W-:Y:S01]  /*8820*/  LOP3.LUT R0, R0, 0x10000, RZ, 0xfc, !PT ;  /* 0x0001000000007812 */ /* 0x000fe200078efcff */
[----:B------:R-:W-:Y:S05]  /*8830*/  WARPSYNC.ALL ;  /* 0x0000000000007948 */ /* 0x000fea0003800000 */
[----:B------:R2:W-:Y:S01]  /*8840*/  STL [R1+0x1c], R0 ;  /* 0x00001c0001007387 */ /* 0x0005e20000100800 */
[----:B------:R-:W-:Y:S01]  /*8850*/  IMAD R8, R22, 0x280, R0 ;  /* 0x0000028016087824 */ /* 0x000fe200078e0200 */
[----:B------:R-:W-:Y:S01]  /*8860*/  LOP3.LUT R4, R28, 0x10000, RZ, 0xfc, !PT ;  /* 0x000100001c047812 */ /* 0x000fe200078efcff */
[----:B------:R-:W-:Y:S01]  /*8870*/  IMAD.MOV.U32 R9, RZ, RZ, -0x7fffffe0 ;  /* 0x80000020ff097424 */ /* 0x000fe200078e00ff */
[----:B01----:R-:W3:Y:S01]  /*8880*/  LDL R3, [R1+0x4c] ;  /* 0x00004c0001037983 */ /* 0x003ee20000100800 */
[----:B------:R-:W-:Y:S01]  /*8890*/  IMAD.MOV.U32 R5, RZ, RZ, -0x7fffffe0 ;  /* 0x80000020ff057424 */ /* 0x000fe200078e00ff */
[----:B------:R-:W-:Y:S01]  /*88a0*/  R2UR UR6, R8 ;  /* 0x00000000080672ca */ /* 0x000fe200000e0000 */
[----:B------:R-:W-:Y:S01]  /*88b0*/  WARPGROUP.ARRIVE ;  /* 0x00000000000079c5 */ /* 0x000fe20000000000 */
[----:B------:R-:W-:Y:S01]  /*88c0*/  R2UR UR7, R9 ;  /* 0x00000000090772ca */ /* 0x000fe200000e0000 */
[----:B------:R-:W-:Y:S01]  /*88d0*/  IMAD.MOV.U32 R7, RZ, RZ, -0x7fffffe0 ;  /* 0x80000020ff077424 */ /* 0x000fe200078e00ff */
[----:B------:R-:W-:Y:S01]  /*88e0*/  R2UR UR4, R4 ;  /* 0x00000000040472ca */ /* 0x000fe200000e0000 */
[----:B------:R-:W-:Y:S01]  /*88f0*/  IMAD.MOV.U32 R11, RZ, RZ, -0x7fffffe0 ;  /* 0x80000020ff0b7424 */ /* 0x000fe200078e00ff */
[----:B------:R-:W-:Y:S01]  /*8900*/  R2UR UR5, R5 ;  /* 0x00000000050572ca */ /* 0x000fe200000e0000 */
[----:B------:R-:W3:Y:S04]  /*8910*/  LDL R110, [R1+0x28] ;  /* 0x00002800016e7983 */ /* 0x000ee80000100800 */
[----:B------:R-:W5:Y:S04]  /*8920*/  LDL R106, [R1+0x30] ;  /* 0x00003000016a7983 */ /* 0x000f680000100800 */
[----:B------:R-:W5:Y:S04]  /*8930*/  LDL R13, [R1+0x34] ;  /* 0x00003400010d7983 */ /* 0x000f680000100800 */
[----:B------:R-:W5:Y:S01]  /*8940*/  LDL R108, [R1+0x2c] ;  /* 0x00002c00016c7983 */ /* 0x000f620000100800 */
[----:B------:R-:W-:Y:S01]  /*8950*/  QGMMA.64x32x32.F32.E4M3.E4M3 R88, gdesc[UR4], RZ, !UPT, gsb0 ;  /* 0x00600000045879f3 */ /* 0x000fe2000c0008ff */
[----:B------:R-:W-:Y:S01]  /*8960*/  VIADD R6, R8, 0x80 ;  /* 0x0000008008067836 */ /* 0x000fe20000000000 */
[----:B------:R-:W-:Y:S01]  /*8970*/  R2UR UR7, R7 ;  /* 0x00000000070772ca */ /* 0x000fe200000e0000 */
[----:B------:R-:W-:Y:S01]  /*8980*/  IMAD.MOV.U32 R15, RZ, RZ, -0x7fffffe0 ;  /* 0x80000020ff0f7424 */ /* 0x000fe200078e00ff */
[----:B------:R-:W-:Y:S01]  /*8990*/  R2UR UR4, R4 ;  /* 0x00000000040472ca */ /* 0x000fe200000e0000 */
[----:B--2---:R-:W0:Y:S01]  /*89a0*/  LDC R0, c[0x0][0x448] ;  /* 0x00011200ff007b82 */ /* 0x004e220000000800 */
[----:B------:R-:W-:-:S02]  /*89b0*/  R2UR UR6, R6 ;  /* 0x00000000060672ca */ /* 0x000fc400000e0000 */
        /* <DEDUP_REMOVED lines=21> */
[----:B----4-:R-:W-:Y:S01]  /*8b10*/  VIADD R14, R8, 0x200 ;  /* 0x00000200080e7836 */ /* 0x010fe20000000000 */
        /* <DEDUP_REMOVED lines=9> */
[----:B------:R-:W-:Y:S02]  /*8bb0*/  IMAD.MOV.U32 R11, RZ, RZ, -0x7fffffe0 ;  /* 0x80000020ff0b7424 */ /* 0x000fe400078e00ff */
[----:B------:R-:W-:Y:S01]  /*8bc0*/  IMAD.MOV.U32 R7, RZ, RZ, -0x7fffffe0 ;  /* 0x80000020ff077424 */ /* 0x000fe200078e00ff */
        /* <DEDUP_REMOVED lines=17> */
[----:B------:R-:W-:Y:S01]  /*8ce0*/  IMAD.MOV.U32 R11, RZ, RZ, -0x7fffffe0 ;  /* 0x80000020ff0b7424 */ /* 0x000fe200078e00ff */
        /* <DEDUP_REMOVED lines=14> */
[----:B------:R-:W-:Y:S02]  /*8dd0*/  IMAD R0, R104, -0xa0, RZ ;  /* 0xffffff6068007824 */ /* 0x000fe400078e02ff */
[----:B------:R-:W-:Y:S02]  /*8de0*/  VIADD R10, R8, 0x182 ;  /* 0x00000182080a7836 */ /* 0x000fe40000000000 */
[----:B------:R-:W-:Y:S02]  /*8df0*/  IMAD.MOV.U32 R11, RZ, RZ, -0x7fffffe0 ;  /* 0x80000020ff0b7424 */ /* 0x000fe400078e00ff */
[----:B-----5:R-:W-:Y:S01]  /*8e00*/  IMAD R14, R104, -0xa0, R106 ;  /* 0xffffff60680e7824 */ /* 0x020fe200078e026a */
[----:B------:R-:W-:Y:S02]  /*8e10*/  IADD3 R0, -R13, 0xa1, R0 ;  /* 0x000000a10d007810 */ /* 0x000fe40007ffe100 */
[----:B------:R-:W-:-:S02]  /*8e20*/  R2UR UR6, R10 ;  /* 0x000000000a0672ca */ /* 0x000fc400000e0000 */
[----:B------:R-:W-:Y:S02]  /*8e30*/  R2UR UR7, R11 ;  /* 0x000000000b0772ca */ /* 0x000fe400000e0000 */
[----:B------:R-:W-:Y:S02]  /*8e40*/  R2UR UR4, R6 ;  /* 0x00000000060472ca */ /* 0x000fe400000e0000 */
[----:B------:R-:W-:Y:S02]  /*8e50*/  R2UR UR5, R7 ;  /* 0x00000000070572ca */ /* 0x000fe400000e0000 */
[----:B------:R-:W-:Y:S02]  /*8e60*/  IADD3 R14, -R13, 0xa0, R14 ;  /* 0x000000a00d0e7810 */ /* 0x000fe40007ffe10e */
[----:B------:R-:W-:-:S04]  /*8e70*/  IADD3 R13, -R108, R0, R106 ;  /* 0x000000006c0d7210 */ /* 0x000fc80007ffe16a */
        /* <DEDUP_REMOVED lines=49> */
[----:B------:R-:W-:Y:S02]  /*9190*/  R2UR UR4, R6 ;  /* 0x00000000060472ca */ /* 0x000fe400000e0000 */
[----:B------:R-:W-:Y:S02]  /*91a0*/  R2UR UR5, R7 ;  /* 0x00000000070572ca */ /* 0x000fe400000e0000 */
[----:B------:R-:W-:-:S02]  /*91b0*/  ISETP.GT.AND P3, PT, R0, 0x39, PT ;  /* 0x000000390000780c */ /* 0x000fc40003f64270 */
        /* <DEDUP_REMOVED lines=92> */
[----:B------:R-:W-:-:S03]  /*9780*/  ISETP.GT.AND P3, PT, R14, RZ, PT ;  /* 0x000000ff0e00720c */ /* 0x000fc60003f64270 */
[C-C-:B------:R-:W-:Y:S01]  /*9790*/  FFMA.FTZ R8, R2.reuse, R15, -R137.reuse ;  /* 0x0000000f02087223 */ /* 0x140fe20000010889 */
[----:B------:R-:W-:-:S01]  /*97a0*/  FFMA.FTZ R15, R2, R91, -R137 ;  /* 0x0000005b020f7223 */ /* 0x000fc20000010889 */
[----:B------:R-:W-:Y:S02]  /*97b0*/  FSEL R91, R88, -INF , P3 ;  /* 0xff800000585b7808 */ /* 0x000fe40001800000 */
[----:B------:R-:W-:Y:S01]  /*97c0*/  FSEL R89, R89, -INF , P4 ;  /* 0xff80000059597808 */ /* 0x000fe20002000000 */
[C-C-:B------:R-:W-:Y:S01]  /*97d0*/  FFMA.FTZ R26, R2.reuse, R21, -R137.reuse ;  /* 0x00000015021a7223 */ /* 0x140fe20000010889 */
[----:B------:R-:W-:-:S01]  /*97e0*/  FFMA.FTZ R21, R2, R95, -R137 ;  /* 0x0000005f02157223 */ /* 0x000fc20000010889 */
[----:B------:R-:W-:Y:S02]  /*97f0*/  ISETP.GT.AND P3, PT, R14, 0x9, PT ;  /* 0x000000090e00780c */ /* 0x000fe40003f64270 */
[----:B------:R-:W-:Y:S02]  /*9800*/  FSEL R95, R92, -INF , P5 ;  /* 0xff8000005c5f7808 */ /* 0x000fe40002800000 */
[----:B------:R-:W-:Y:S01]  /*9810*/  FMNMX.FTZ R30, R91, R89, !PT ;  /* 0x000000595b1e7209 */ /* 0x000fe20007810000 */
[----:B------:R-:W-:-:S01]  /*9820*/  FFMA.FTZ R99, R2, R99, -R137 ;  /* 0x0000006302637223 */ /* 0x000fc20000010889 */
[----:B------:R-:W-:-:S02]  /*9830*/  ISETP.GT.AND P4, PT, R14, 0x10, PT ;  /* 0x000000100e00780c */ /* 0x000fc40003f84270 */
[----:B------:R-:W-:Y:S02]  /*9840*/  FSEL R93, R93, -INF , P3 ;  /* 0xff8000005d5d7808 */ /* 0x000fe40001800000 */
[----:B------:R-:W-:Y:S01]  /*9850*/  FMNMX.FTZ R30, R95, R30, !PT ;  /* 0x0000001e5f1e7209 */ /* 0x000fe20007810000 */
[----:B------:R0:W-:Y:S01]  /*9860*/  MUFU.EX2 R13, R99 ;  /* 0x00000063000d7308 */ /* 0x0001e20000000800 */
[----:B------:R-:W-:Y:S02]  /*9870*/  ISETP.GT.AND P3, PT, R14, 0x11, PT ;  /* 0x000000110e00780c */ /* 0x000fe40003f64270 */
[----:B------:R-:W-:Y:S02]  /*9880*/  FMNMX.FTZ R34, R93, R30, !PT ;  /* 0x0000001e5d227209 */ /* 0x000fe40007810000 */
[----:B------:R-:W-:Y:S02]  /*9890*/  FSEL R97, R97, -INF , P3 ;  /* 0xff80000061617808 */ /* 0x000fe40001800000 */
[----:B0-----:R-:W-:-:S02]  /*98a0*/  FSEL R99, R96, -INF , P4 ;  /* 0xff80000060637808 */ /* 0x001fc40002000000 */
[C---:B------:R-:W-:Y:S02]  /*98b0*/  ISETP.GT.AND P4, PT, R14.reuse, 0x18, PT ;  /* 0x000000180e00780c */ /* 0x040fe40003f84270 */
[----:B------:R-:W-:Y:S01]  /*98c0*/  FMNMX.FTZ R34, R99, R34, !PT ;  /* 0x0000002263227209 */ /* 0x000fe20007810000 */
[----:B------:R0:W-:Y:S01]  /*98d0*/  MUFU.EX2 R10, R26 ;  /* 0x0000001a000a7308 */ /* 0x0001e20000000800 */
[----:B------:R-:W-:Y:S02]  /*98e0*/  ISETP.GT.AND P3, PT, R14, 0x19, PT ;  /* 0x000000190e00780c */ /* 0x000fe40003f64270 */
[----:B------:R-:W-:Y:S02]  /*98f0*/  FMNMX.FTZ R34, R97, R34, !PT ;  /* 0x0000002261227209 */ /* 0x000fe40007810000 */
[----:B------:R-:W-:Y:S01]  /*9900*/  FSEL R101, R101, -INF , P3 ;  /* 0xff80000065657808 */ /* 0x000fe20001800000 */
[----:B0-----:R-:W-:Y:S01]  /*9910*/  FFMA.FTZ R26, R2, R103, -R137 ;  /* 0x00000067021a7223 */ /* 0x001fe20000010889 */
[----:B------:R-:W-:-:S02]  /*9920*/  FSEL R103, R100, -INF , P4 ;  /* 0xff80000064677808 */ /* 0x000fc40002000000 */
[----:B------:R-:W-:Y:S02]  /*9930*/  ISETP.GT.AND P3, PT, R14, 0x20, PT ;  /* 0x000000200e00780c */ /* 0x000fe40003f64270 */
[----:B------:R-:W-:Y:S01]  /*9940*/  FMNMX.FTZ R34, R103, R34, !PT ;  /* 0x0000002267227209 */ /* 0x000fe20007810000 */
[--C-:B------:R-:W-:Y:S01]  /*9950*/  FFMA.FTZ R20, R2, R105, -R137.reuse ;  /* 0x0000006902147223 */ /* 0x100fe20000010889 */
[----:B------:R-:W-:Y:S02]  /*9960*/  ISETP.GT.AND P4, PT, R14, 0x21, PT ;  /* 0x000000210e00780c */ /* 0x000fe40003f84270 */
[----:B------:R-:W-:Y:S02]  /*9970*/  FSEL R105, R72, -INF , P3 ;  /* 0xff80000048697808 */ /* 0x000fe40001800000 */
[----:B------:R-:W-:Y:S01]  /*9980*/  FMNMX.FTZ R38, R101, R34, !PT ;  /* 0x0000002265267209 */ /* 0x000fe20007810000 */
[----:B------:R-:W-:Y:S01]  /*9990*/  FFMA.FTZ R107, R2, R107, -R137 ;  /* 0x0000006b026b7223 */ /* 0x000fe20000010889 */
[----:B------:R-:W-:-:S02]  /*99a0*/  ISETP.GT.AND P3, PT, R14, 0x28, PT ;  /* 0x000000280e00780c */ /* 0x000fc40003f64270 */
[----:B------:R-:W-:Y:S02]  /*99b0*/  FSEL R73, R73, -INF , P4 ;  /* 0xff80000049497808 */ /* 0x000fe40002000000 */
[----:B------:R-:W-:Y:S01]  /*99c0*/  FMNMX.FTZ R38, R105, R38, !PT ;  /* 0x0000002669267209 */ /* 0x000fe20007810000 */
[----:B------:R0:W-:Y:S01]  /*99d0*/  MUFU.EX2 R30, R107 ;  /* 0x0000006b001e7308 */ /* 0x0001e20000000800 */
[----:B------:R-:W-:Y:S02]  /*99e0*/  ISETP.GT.AND P4, PT, R14, 0x29, PT ;  /* 0x000000290e00780c */ /* 0x000fe40003f84270 */
[----:B------:R-:W-:Y:S01]  /*99f0*/  FMNMX.FTZ R38, R73, R38, !PT ;  /* 0x0000002649267209 */ /* 0x000fe20007810000 */
[----:B------:R-:W-:-:S01]  /*9a00*/  FFMA.FTZ R109, R2, R109, -R137 ;  /* 0x0000006d026d7223 */ /* 0x000fc20000010889 */
[----:B------:R-:W-:Y:S02]  /*9a10*/  FSEL R77, R77, -INF , P4 ;  /* 0xff8000004d4d7808 */ /* 0x000fe40002000000 */
[----:B0-----:R-:W-:-:S02]  /*9a20*/  FSEL R107, R76, -INF , P3 ;  /* 0xff8000004c6b7808 */ /* 0x001fc40001800000 */
[C---:B------:R-:W-:Y:S02]  /*9a30*/  ISETP.GT.AND P3, PT, R14.reuse, 0x30, PT ;  /* 0x000000300e00780c */ /* 0x040fe40003f64270 */
[----:B------:R-:W-:Y:S01]  /*9a40*/  FMNMX.FTZ R38, R107, R38, !PT ;  /* 0x000000266b267209 */ /* 0x000fe20007810000 */
[----:B------:R0:W-:Y:S01]  /*9a50*/  MUFU.EX2 R34, R109 ;  /* 0x0000006d00227308 */ /* 0x0001e20000000800 */
[----:B------:R-:W-:Y:S02]  /*9a60*/  ISETP.GT.AND P4, PT, R14, 0x31, PT ;  /* 0x000000310e00780c */ /* 0x000fe40003f84270 */
[----:B------:R-:W-:Y:S02]  /*9a70*/  FMNMX.FTZ R42, R77, R38, !PT ;  /* 0x000000264d2a7209 */ /* 0x000fe40007810000 */
[----:B------:R-:W-:Y:S02]  /*9a80*/  FSEL R81, R81, -INF , P4 ;  /* 0xff80000051517808 */ /* 0x000fe40002000000 */
[----:B0-----:R-:W-:-:S02]  /*9a90*/  FSEL R109, R80, -INF , P3 ;  /* 0xff800000506d7808 */ /* 0x001fc40001800000 */
[----:B------:R-:W-:Y:S02]  /*9aa0*/  ISETP.GT.AND P3, PT, R14, 0x38, PT ;  /* 0x000000380e00780c */ /* 0x000fe40003f64270 */
[----:B------:R-:W-:Y:S01]  /*9ab0*/  FMNMX.FTZ R42, R109, R42, !PT ;  /* 0x0000002a6d2a7209 */ /* 0x000fe20007810000 */
[----:B------:R-:W-:-:S01]  /*9ac0*/  FFMA.FTZ R3, R2, R111, -R137 ;  /* 0x0000006f02037223 */ /* 0x000fc20000010889 */
        /* <DEDUP_REMOVED lines=18> */
[----:B------:R0:W-:Y:S01]  /*9bf0*/  MUFU.EX2 R38, R3 ;  /* 0x0000000300267308 */ /* 0x0001e20000000800 */
[----:B------:R-:W-:Y:S02]  /*9c00*/  ISETP.GT.AND P4, PT, R14, 0x51, PT ;  /* 0x000000510e00780c */ /* 0x000fe40003f84270 */
[----:B------:R-:W-:Y:S01]  /*9c10*/  FMNMX.FTZ R50, R61, R46, !PT ;  /* 0x0000002e3d327209 */ /* 0x000fe20007810000 */
[----:B0-----:R-:W-:-:S01]  /*9c20*/  FFMA.FTZ R3, R2, R87, -R137 ;  /* 0x0000005702037223 */ /* 0x001fc20000010889 */
[----:B------:R-:W-:Y:S02]  /*9c30*/  FSEL R87, R64, -INF , P3 ;  /* 0xff80000040577808 */ /* 0x000fe40001800000 */
[----:B------:R-:W-:-:S02]  /*9c40*/  ISETP.GT.AND P3, PT, R14, 0x58, PT ;  /* 0x000000580e00780c */ /* 0x000fc40003f64270 */
[----:B------:R-:W-:Y:S02]  /*9c50*/  FSEL R65, R65, -INF , P4 ;  /* 0xff80000041417808 */ /* 0x000fe40002000000 */
[----:B------:R-:W-:Y:S01]  /*9c60*/  FMNMX.FTZ R50, R87, R50, !PT ;  /* 0x0000003257327209 */ /* 0x000fe20007810000 */
[----:B------:R-:W-:Y:S01]  /*9c70*/  FFMA.FTZ R54, R2, R113, -R137 ;  /* 0x0000007102367223 */ /* 0x000fe20000010889 */
        /* <DEDUP_REMOVED lines=56> */
[----:B------:R-:W-:-:S04]  /*a000*/  FMNMX.FTZ R50, R121, R50, !PT ;  /* 0x0000003279327209 */ /* 0x000fc80007810000 */
[----:B------:R-:W-:Y:S01]  /*a010*/  FMNMX.FTZ R50, R37, R50, !PT ;  /* 0x0000003225327209 */ /* 0x000fe20007810000 */
[----:B------:R0:W-:Y:S04]  /*a020*/  MUFU.EX2 R42, R3 ;  /* 0x00000003002a7308 */ /* 0x0001e80000000800 */
[----:B0-----:R-:W0:Y:S04]  /*a030*/  SHFL.BFLY PT, R3, R50, 0x2, 0x1f ;  /* 0x0c401f0032037f89 */ /* 0x001e2800000e0000 */
[----:B------:R0:W-:Y:S02]  /*a040*/  MUFU.EX2 R46, R54 ;  /* 0x00000036002e7308 */ /* 0x0001e40000000800 */
[----:B0-----:R-:W-:-:S05]  /*a050*/  FMNMX.FTZ R54, R50, R3, !PT ;  /* 0x0000000332367209 */ /* 0x001fca0007810000 */
[----:B------:R-:W0:Y:S01]  /*a060*/  SHFL.BFLY PT, R3, R54, 0x1, 0x1f ;  /* 0x0c201f0036037f89 */ /* 0x000e2200000e0000 */
[----:B------:R-:W-:Y:S08]  /*a070*/  MUFU.EX2 R8, R8 ;  /* 0x0000000800087308 */ /* 0x000ff00000000800 */
        /* <DEDUP_REMOVED lines=9> */
[C-C-:B------:R-:W-:Y:S01]  /*a110*/  FFMA.FTZ R91, R2.reuse, R93, -R56.reuse ;  /* 0x0000005d025b7223 */ /* 0x140fe20000010838 */
[----:B------:R-:W-:-:S02]  /*a120*/  FFMA.FTZ R93, R2, R97, -R56 ;  /* 0x00000061025d7223 */ /* 0x000fc40000010838 */
[----:B------:R-:W-:Y:S01]  /*a130*/  MUFU.EX2 R58, R58 ;  /* 0x0000003a003a7308 */ /* 0x000fe20000000800 */
[----:B------:R-:W-:-:S01]  /*a140*/  FFMA.FTZ R97, R2, R77, -R56 ;  /* 0x0000004d02617223 */ /* 0x000fc20000010838 */
[C-C-:B------:R-:W-:Y:S01]  /*a150*/  FFMA.FTZ R77, R2.reuse, R81, -R56.reuse ;  /* 0x00000051024d7223 */ /* 0x140fe20000010838 */
[----:B------:R-:W-:-:S05]  /*a160*/  FFMA.FTZ R81, R2, R85, -R56 ;  /* 0x0000005502517223 */ /* 0x000fca0000010838 */
[----:B------:R-:W2:Y:S01]  /*a170*/  MUFU.EX2 R89, R89 ;  /* 0x0000005900597308 */ /* 0x000ea20000000800 */
[----:B------:R-:W-:-:S01]  /*a180*/  FFMA.FTZ R11, R2, R11, -R137 ;  /* 0x0000000b020b7223 */ /* 0x000fc20000010889 */
[C-C-:B------:R-:W-:Y:S01]  /*a190*/  FFMA.FTZ R85, R2.reuse, R61, -R56.reuse ;  /* 0x0000003d02557223 */ /* 0x140fe20000010838 */
[----:B------:R-:W-:-:S01]  /*a1a0*/  FFMA.FTZ R62, R2, R99, -R56 ;  /* 0x00000063023e7223 */ /* 0x000fc20000010838 */
[----:B------:R-:W-:-:S04]  /*a1b0*/  FFMA.FTZ R61, R2, R87, -R56 ;  /* 0x00000057023d7223 */ /* 0x000fc80000010838 */
[----:B------:R-:W3:Y:S01]  /*a1c0*/  MUFU.EX2 R20, R20 ;  /* 0x0000001400147308 */ /* 0x000ee20000000800 */
[----:B-1----:R-:W-:-:S07]  /*a1d0*/  FADD.FTZ R87, R8, R15 ;  /* 0x0000000f08577221 */ /* 0x002fce0000010000 */
[----:B------:R-:W1:Y:S01]  /*a1e0*/  MUFU.EX2 R60, R60 ;  /* 0x0000003c003c7308 */ /* 0x000e620000000800 */
[----:B------:R-:W-:-:S01]  /*a1f0*/  FADD.FTZ R82, R10, R87 ;  /* 0x000000570a527221 */ /* 0x000fc20000010000 */
[----:B------:R-:W-:-:S06]  /*a200*/  FFMA.FTZ R64, R2, R103, -R56 ;  /* 0x0000006702407223 */ /* 0x000fcc0000010838 */
[----:B------:R-:W4:Y:S01]  /*a210*/  MUFU.EX2 R91, R91 ;  /* 0x0000005b005b7308 */ /* 0x000f220000000800 */
[----:B0-----:R-:W-:-:S01]  /*a220*/  FADD.FTZ R99, R21, R82 ;  /* 0x0000005215637221 */ /* 0x001fc20000010000 */
[----:B------:R-:W-:-:S06]  /*a230*/  FFMA.FTZ R75, R2, R75, -R137 ;  /* 0x0000004b024b7223 */ /* 0x000fcc0000010889 */
[----:B------:R-:W0:Y:S01]  /*a240*/  MUFU.EX2 R11, R11 ;  /* 0x0000000b000b7308 */ /* 0x000e220000000800 */
[----:B--2---:R-:W-:-:S01]  /*a250*/  FADD.FTZ R87, R58, R89 ;  /* 0x000000593a577221 */ /* 0x004fc20000010000 */
[----:B------:R-:W-:-:S06]  /*a260*/  FFMA.FTZ R95, R2, R101, -R56 ;  /* 0x00000065025f7223 */ /* 0x000fcc0000010838 */
[----:B------:R-:W2:Y:S01]  /*a270*/  MUFU.EX2 R62, R62 ;  /* 0x0000003e003e7308 */ /* 0x000ea20000000800 */
[----:B---3--:R-:W-:-:S01]  /*a280*/  FADD.FTZ R82, R20, R99 ;  /* 0x0000006314527221 */ /* 0x008fc20000010000 */
[----:B-1----:R-:W-:-:S06]  /*a290*/  FADD.FTZ R84, R60, R87 ;  /* 0x000000573c547221 */ /* 0x002fcc0000010000 */
[----:B------:R-:W1:Y:S01]  /*a2a0*/  MUFU.EX2 R26, R26 ;  /* 0x0000001a001a7308 */ /* 0x000e620000000800 */
[----:B------:R-:W-:-:S07]  /*a2b0*/  FFMA.FTZ R66, R2, R105, -R56 ;  /* 0x0000006902427223 */ /* 0x000fce0000010838 */
[----:B------:R-:W3:Y:S01]  /*a2c0*/  MUFU.EX2 R93, R93 ;  /* 0x0000005d005d7308 */ /* 0x000ee20000000800 */
[----:B------:R-:W-:-:S01]  /*a2d0*/  FADD.FTZ R88, R13, R82 ;  /* 0x000000520d587221 */ /* 0x000fc20000010000 */
[C---:B------:R-:W-:Y:S01]  /*a2e0*/  FFMA.FTZ R82, R2.reuse, R45, -R56 ;  /* 0x0000002d02527223 */ /* 0x040fe20000010838 */
[----:B------:R-:W-:-:S05]  /*a2f0*/  FFMA.FTZ R79, R2, R79, -R137 ;  /* 0x0000004f024f7223 */ /* 0x000fca0000010889 */
[----:B------:R-:W5:Y:S01]  /*a300*/  MUFU.EX2 R64, R64 ;  /* 0x0000004000407308 */ /* 0x000f620000000800 */
[----:B----4-:R-:W-:-:S01]  /*a310*/  FADD.FTZ R45, R91, R84 ;  /* 0x000000545b2d7221 */ /* 0x010fc20000010000 */
[----:B------:R-:W-:Y:S01]  /*a320*/  FFMA.FTZ R73, R2, R73, -R56 ;  /* 0x0000004902497223 */ /* 0x000fe20000010838 */
[----:B0-----:R-:W-:-:S05]  /*a330*/  FADD.FTZ R87, R11, R88 ;  /* 0x000000580b577221 */ /* 0x001fca0000010000 */
[----:B------:R-:W0:Y:S01]  /*a340*/  MUFU.EX2 R75, R75 ;  /* 0x0000004b004b7308 */ /* 0x000e220000000800 */
[----:B--2---:R-:W-:-:S01]  /*a350*/  FADD.FTZ R88, R62, R45 ;  /* 0x0000002d3e587221 */ /* 0x004fc20000010000 */
[----:B------:R-:W-:-:S06]  /*a360*/  FFMA.FTZ R68, R2, R107, -R56 ;  /* 0x0000006b02447223 */ /* 0x000fcc0000010838 */
[----:B------:R-:W2:Y:S01]  /*a370*/  MUFU.EX2 R95, R95 ;  /* 0x0000005f005f7308 */ /* 0x000ea20000000800 */
[----:B-1----:R-:W-:-:S01]  /*a380*/  FADD.FTZ R87, R26, R87 ;  /* 0x000000571a577221 */ /* 0x002fc20000010000 */
[----:B------:R-:W-:Y:S01]  /*a390*/  FFMA.FTZ R83, R2, R83, -R137 ;  /* 0x0000005302537223 */ /* 0x000fe20000010889 */
[----:B---3--:R-:W-:-:S05]  /*a3a0*/  FADD.FTZ R45, R93, R88 ;  /* 0x000000585d2d7221 */ /* 0x008fca0000010000 */
[----:B------:R-:W1:Y:S01]  /*a3b0*/  MUFU.EX2 R66, R66 ;  /* 0x0000004200427308 */ /* 0x000e620000000800 */
[----:B------:R-:W-:-:S01]  /*a3c0*/  FADD.FTZ R90, R30, R87 ;  /* 0x000000571e5a7221 */ /* 0x000fc20000010000 */
[----:B------:R-:W-:-:S06]  /*a3d0*/  FFMA.FTZ R9, R2, R9, -R137 ;  /* 0x0000000902097223 */ /* 0x000fcc0000010889 */
[----:B------:R-:W3:Y:S01]  /*a3e0*/  MUFU.EX2 R79, R79 ;  /* 0x0000004f004f7308 */ /* 0x000ee20000000800 */
[----:B-----5:R-:W-:-:S01]  /*a3f0*/  FADD.FTZ R88, R64, R45 ;  /* 0x0000002d40587221 */ /* 0x020fc20000010000 */
[----:B------:R-:W-:-:S06]  /*a400*/  FFMA.FTZ R70, R2, R109, -R56 ;  /* 0x0000006d02467223 */ /* 0x000fcc0000010838 */
[----:B------:R-:W4:Y:S01]  /*a410*/  MUFU.EX2 R73, R73 ;  /* 0x0000004900497308 */ /* 0x000f220000000800 */
[----:B------:R-:W-:-:S01]  /*a420*/  FFMA.FTZ R80, R2, R69, -R56 ;  /* 0x0000004502507223 */ /* 0x000fc20000010838 */
[C-C-:B------:R-:W-:Y:S01]  /*a430*/  FFMA.FTZ R84, R2.reuse, R49, -R56.reuse ;  /* 0x0000003102547223 */ /* 0x140fe20000010838 */
[----:B------:R-:W-:-:S01]  /*a440*/  FFMA.FTZ R86, R2, R41, -R56 ;  /* 0x0000002902567223 */ /* 0x000fc20000010838 */
[----:B0-----:R-:W-:-:S04]  /*a450*/  FADD.FTZ R45, R75, R90 ;  /* 0x0000005a4b2d7221 */ /* 0x001fc80000010000 */
[----:B------:R-:W0:Y:S01]  /*a460*/  MUFU.EX2 R68, R68 ;  /* 0x0000004400447308 */ /* 0x000e220000000800 */
[----:B------:R-:W-:-:S01]  /*a470*/  FFMA.FTZ R49, R2, R25, -R56 ;  /* 0x0000001902317223 */ /* 0x000fc20000010838 */
[----:B--2---:R-:W-:Y:S01]  /*a480*/  FADD.FTZ R25, R95, R88 ;  /* 0x000000585f197221 */ /* 0x004fe20000010000 */
[----:B------:R-:W-:-:S05]  /*a490*/  @!P2 VIADD R69, R12, 0x13240 ;  /* 0x000132400c45a836 */ /* 0x000fca0000000000 */
[----:B------:R-:W2:Y:S01]  /*a4a0*/  MUFU.EX2 R83, R83 ;  /* 0x0000005300537308 */ /* 0x000ea20000000800 */
[----:B------:R-:W-:-:S01]  /*a4b0*/  FADD.FTZ R88, R34, R45 ;  /* 0x0000002d22587221 */ /* 0x000fc20000010000 */
[----:B------:R-:W-:-:S06]  /*a4c0*/  FFMA.FTZ R74, R2, R111, -R56 ;  /* 0x0000006f024a7223 */ /* 0x000fcc0000010838 */
[----:B------:R-:W5:Y:S01]  /*a4d0*/  MUFU.EX2 R97, R97 ;  /* 0x0000006100617308 */ /* 0x000f620000000800 */
[----:B------:R-:W-:-:S07]  /*a4e0*/  FFMA.FTZ R59, R2, R59, -R137 ;  /* 0x0000003b023b7223 */ /* 0x000fce0000010889 */
[----:B------:R-:W5:Y:S08]  /*a4f0*/  MUFU.EX2 R9, R9 ;  /* 0x0000000900097308 */ /* 0x000f700000000800 */
[----:B------:R-:W-:Y:S08]  /*a500*/  MUFU.EX2 R12, R80 ;  /* 0x00000050000c7308 */ /* 0x000ff00000000800 */
[----:B------:R-:W5:Y:S08]  /*a510*/  MUFU.EX2 R70, R70 ;  /* 0x0000004600467308 */ /* 0x000f700000000800 */
[----:B------:R1:W-:Y:S02]  /*a520*/  MUFU.EX2 R80, R86 ;  /* 0x0000005600507308 */ /* 0x0003e40000000800 */
[----:B-1----:R-:W-:-:S06]  /*a530*/  FADD.FTZ R86, R66, R25 ;  /* 0x0000001942567221 */ /* 0x002fcc0000010000 */
[----:B------:R-:W1:Y:S01]  /*a540*/  MUFU.EX2 R77, R77 ;  /* 0x0000004d004d7308 */ /* 0x000e620000000800 */
[----:B---3--:R-:W-:-:S01]  /*a550*/  FADD.FTZ R25, R79, R88 ;  /* 0x000000584f197221 */ /* 0x008fc20000010000 */
[----:B----4-:R-:W-:-:S03]  /*a560*/  FADD.FTZ R87, R73, R86 ;  /* 0x0000005649577221 */ /* 0x010fc60000010000 */
[----:B------:R-:W-:Y:S01]  /*a570*/  FADD.FTZ R88, R38, R25 ;  /* 0x0000001926587221 */ /* 0x000fe20000010000 */
[----:B------:R-:W-:-:S01]  /*a580*/  FFMA.FTZ R72, R2, R139, -R56 ;  /* 0x0000008b02487223 */ /* 0x000fc20000010838 */
[----:B0-----:R-:W-:Y:S01]  /*a590*/  FADD.FTZ R86, R68, R87 ;  /* 0x0000005744567221 */ /* 0x001fe20000010000 */
[----:B------:R-:W0:Y:S01]  /*a5a0*/  MUFU.EX2 R74, R74 ;  /* 0x0000004a004a7308 */ /* 0x000e220000000800 */
[----:B------:R-:W-:-:S01]  /*a5b0*/  FFMA.FTZ R63, R2, R63, -R137 ;  /* 0x0000003f023f7223 */ /* 0x000fc20000010889 */
[----:B--2---:R-:W-:Y:S01]  /*a5c0*/  FADD.FTZ R88, R83, R88 ;  /* 0x0000005853587221 */ /* 0x004fe20000010000 */
[----:B-----5:R-:W-:-:S01]  /*a5d0*/  FADD.FTZ R87, R97, R86 ;  /* 0x0000005661577221 */ /* 0x020fc20000010000 */
[----:B------:R-:W-:-:S04]  /*a5e0*/  FFMA.FTZ R57, R2, R57, -R56 ;  /* 0x0000003902397223 */ /* 0x000fc80000010838 */
[----:B------:R-:W2:Y:S01]  /*a5f0*/  MUFU.EX2 R59, R59 ;  /* 0x0000003b003b7308 */ /* 0x000ea20000000800 */
[----:B------:R-:W-:-:S01]  /*a600*/  FADD.FTZ R99, R9, R88 ;  /* 0x0000005809637221 */ /* 0x000fc20000010000 */
[----:B------:R-:W-:Y:S01]  /*a610*/  F2FP.SATFINITE.E4M3.F32.PACK_AB_MERGE_C R153, R21, R10, RZ ;  /* 0x0000000a1599723e */ /* 0x000fe200048070ff */
[----:B------:R-:W-:-:S05]  /*a620*/  FADD.FTZ R10, R70, R87 ;  /* 0x00000057460a7221 */ /* 0x000fca0000010000 */
[----:B------:R-:W3:Y:S01]  /*a630*/  MUFU.EX2 R81, R81 ;  /* 0x0000005100517308 */ /* 0x000ee20000000800 */
[----:B------:R-:W-:-:S01]  /*a640*/  FFMA.FTZ R76, R2, R141, -R56 ;  /* 0x0000008d024c7223 */ /* 0x000fc20000010838 */
[----:B------:R-:W-:Y:S01]  /*a650*/  FADD.FTZ R99, R42, R99 ;  /* 0x000000632a637221 */ /* 0x000fe20000010000 */
[----:B------:R-:W-:-:S05]  /*a660*/  F2FP.SATFINITE.E4M3.F32.PACK_AB_MERGE_C R155, R26, R11, RZ ;  /* 0x0000000b1a9b723e */ /* 0x000fca00048070ff */
[----:B------:R-:W4:Y:S01]  /*a670*/  MUFU.EX2 R40, R40 ;  /* 0x0000002800287308 */ /* 0x000f220000000800 */
[----:B------:R-:W-:-:S01]  /*a680*/  FFMA.FTZ R67, R2, R67, -R137 ;  /* 0x0000004302437223 */ /* 0x000fc20000010889 */
[----:B------:R-:W-:Y:S01]  /*a690*/  FFMA.FTZ R45, R2, R29, -R56 ;  /* 0x0000001d022d7223 */ /* 0x000fe20000010838 */
[----:B-1----:R-:W-:-:S05]  /*a6a0*/  FADD.FTZ R11, R77, R10 ;  /* 0x0000000a4d0b7221 */ /* 0x002fca0000010000 */
[----:B------:R-:W1:Y:S01]  /*a6b0*/  MUFU.EX2 R72, R72 ;  /* 0x0000004800487308 */ /* 0x000e620000000800 */
[----:B------:R-:W-:-:S01]  /*a6c0*/  FFMA.FTZ R29, R2, R149, -R56 ;  /* 0x00000095021d7223 */ /* 0x000fc20000010838 */
[----:B------:R-:W-:-:S06]  /*a6d0*/  F2FP.SATFINITE.E4M3.F32.PACK_AB_MERGE_C R149, R79, R34, RZ ;  /* 0x000000224f95723e */ /* 0x000fcc00048070ff */
[----:B------:R-:W-:Y:S01]  /*a6e0*/  MUFU.EX2 R63, R63 ;  /* 0x0000003f003f7308 */ /* 0x000fe20000000800 */
[----:B------:R-:W-:-:S01]  /*a6f0*/  FADD.FTZ R34, R46, R99 ;  /* 0x000000632e227221 */ /* 0x000fc20000010000 */
[----:B0-----:R-:W-:Y:S01]  /*a700*/  FADD.FTZ R26, R74, R11 ;  /* 0x0000000b4a1a7221 */ /* 0x001fe20000010000 */
[----:B------:R-:W-:-:S05]  /*a710*/  FFMA.FTZ R71, R2, R71, -R137 ;  /* 0x0000004702477223 */ /* 0x000fca0000010889 */
[----:B------:R-:W-:Y:S08]  /*a720*/  MUFU.EX2 R44, R44 ;  /* 0x0000002c002c7308 */ /* 0x000ff00000000800 */
[----:B------:R-:W0:Y:S01]  /*a730*/  MUFU.EX2 R57, R57 ;  /* 0x0000003900397308 */ /* 0x000e220000000800 */
[----:B------:R-:W-:Y:S01]  /*a740*/  F2FP.SATFINITE.E4M3.F32.PACK_AB_MERGE_C R151, R42, R9, RZ ;  /* 0x000000092a97723e */ /* 0x000fe200048070ff */
[----:B--2---:R-:W-:Y:S01]  /*a750*/  FADD.FTZ R11, R59, R34 ;  /* 0x000000223b0b7221 */ /* 0x004fe20000010000 */
[----:B---3--:R-:W-:-:S01]  /*a760*/  FADD.FTZ R9, R81, R26 ;  /* 0x0000001a51097221 */ /* 0x008fc20000010000 */
[C-C-:B------:R-:W-:Y:S01]  /*a770*/  FFMA.FTZ R78, R2.reuse, R65, -R56.reuse ;  /* 0x00000041024e7223 */ /* 0x140fe20000010838 */
[----:B------:R-:W-:-:S03]  /*a780*/  FFMA.FTZ R145, R2, R145, -R56 ;  /* 0x0000009102917223 */ /* 0x000fc60000010838 */
[----:B------:R-:W-:Y:S01]  /*a790*/  MUFU.EX2 R85, R85 ;  /* 0x0000005500557308 */ /* 0x000fe20000000800 */
[----:B------:R-:W-:-:S07]  /*a7a0*/  FFMA.FTZ R43, R2, R43, -R137 ;  /* 0x0000002b022b7223 */ /* 0x000fce0000010889 */
[----:B------:R-:W-:Y:S08]  /*a7b0*/  MUFU.EX2 R24, R24 ;  /* 0x0000001800187308 */ /* 0x000ff00000000800 */
[----:B------:R-:W-:Y:S01]  /*a7c0*/  MUFU.EX2 R61, R61 ;  /* 0x0000003d003d7308 */ /* 0x000fe20000000800 */
[----:B------:R-:W-:-:S01]  /*a7d0*/  FFMA.FTZ R14, R2, R123, -R137 ;  /* 0x0000007b020e7223 */ /* 0x000fc20000010889 */
[----:B------:R-:W-:Y:S01]  /*a7e0*/  FFMA.FTZ R47, R2, R47, -R137 ;  /* 0x0000002f022f7223 */ /* 0x000fe20000010889 */
[----:B------:R-:W-:-:S05]  /*a7f0*/  @!P2 PRMT R69, RZ, 0x654, R69 ;  /* 0x00000654ff45a816 */ /* 0x000fca0000000045 */
        /* <DEDUP_REMOVED lines=9> */
[----:B----4-:R-:W-:-:S01]  /*a890*/  FADD.FTZ R34, R40, R11 ;  /* 0x0000000b28227221 */ /* 0x010fc20000010000 */
[----:B-1----:R-:W-:Y:S01]  /*a8a0*/  FADD.FTZ R26, R72, R9 ;  /* 0x00000009481a7221 */ /* 0x002fe20000010000 */
        /* <DEDUP_REMOVED lines=8> */
[----:B------:R-:W-:Y:S01]  /*a930*/  F2FP.SATFINITE.E4M3.F32.PACK_AB_MERGE_C R153, R15, R8, R153 ;  /* 0x000000080f99723e */ /* 0x000fe20004807099 */
[----:B------:R0:W-:Y:S04]  /*a940*/  @!P2 SYNCS.ARRIVE.TRANS64.RED.A1T0 RZ, [R69+URZ], RZ ;  /* 0x000000ff45ffa9a7 */ /* 0x0001e8000810043f */
[----:B------:R-:W3:Y:S01]  /*a950*/  MUFU.EX2 R71, R71 ;  /* 0x0000004700477308 */ /* 0x000ee20000000800 */
[----:B--2---:R-:W-:-:S01]  /*a960*/  FADD.FTZ R8, R76, R11 ;  /* 0x0000000b4c087221 */ /* 0x004fc20000010000 */
[----:B------:R-:W-:Y:S01]  /*a970*/  FFMA.FTZ R37, R2, R37, -R56 ;  /* 0x0000002502257223 */ /* 0x000fe20000010838 */
[----:B------:R-:W2:Y:S05]  /*a980*/  @P0 LDC R21, c[0x0][0x44c] ;  /* 0x00011300ff150b82 */ /* 0x000eaa0000000800 */
[----:B------:R4:W-:Y:S08]  /*a990*/  MUFU.EX2 R25, R145 ;  /* 0x0000009100197308 */ /* 0x0009f00000000800 */
[----:B------:R-:W5:Y:S01]  /*a9a0*/  MUFU.EX2 R78, R78 ;  /* 0x0000004e004e7308 */ /* 0x000f620000000800 */
[C---:B----4-:R-:W-:Y:S01]  /*a9b0*/  F2FP.SATFINITE.E4M3.F32.PACK_AB_MERGE_C R145, R63.reuse, R40, RZ ;  /* 0x000000283f91723e */ /* 0x050fe200048070ff */
[----:B------:R-:W-:-:S04]  /*a9c0*/  FADD.FTZ R63, R63, R34 ;  /* 0x000000223f3f7221 */ /* 0x000fc80000010000 */
[----:B------:R-:W-:Y:S02]  /*a9d0*/  FADD.FTZ R26, R44, R63 ;  /* 0x0000003f2c1a7221 */ /* 0x000fe40000010000 */
[----:B------:R-:W4:Y:S01]  /*a9e0*/  MUFU.EX2 R65, R65 ;  /* 0x0000004100417308 */ /* 0x000f220000000800 */
[----:B------:R-:W-:Y:S01]  /*a9f0*/  F2FP.SATFINITE.E4M3.F32.PACK_AB_MERGE_C R155, R13, R20, R155 ;  /* 0x000000140d9b723e */ /* 0x000fe2000480709b */
[----:B-1----:R-:W-:Y:S01]  /*aa00*/  FADD.FTZ R11, R67, R26 ;  /* 0x0000001a430b7221 */ /* 0x002fe20000010000 */
[----:B------:R-:W-:-:S05]  /*aa10*/  FADD.FTZ R20, R85, R8 ;  /* 0x0000000855147221 */ /* 0x000fca0000010000 */
[----:B------:R-:W1:Y:S01]  /*aa20*/  MUFU.EX2 R43, R43 ;  /* 0x0000002b002b7308 */ /* 0x000e620000000800 */
[----:B------:R-:W-:-:S01]  /*aa30*/  FADD.FTZ R26, R24, R11 ;  /* 0x0000000b181a7221 */ /* 0x000fc20000010000 */
[----:B------:R-:W-:Y:S01]  /*aa40*/  FADD.FTZ R11, R61, R20 ;  /* 0x000000143d0b7221 */ /* 0x000fe20000010000 */
[----:B---3--:R-:W-:-:S05]  /*aa50*/  F2FP.SATFINITE.E4M3.F32.PACK_AB_MERGE_C R15, R71, R24, RZ ;  /* 0x00000018470f723e */ /* 0x008fca00048070ff */
[----:B------:R-:W-:Y:S01]  /*aa60*/  MUFU.EX2 R14, R14 ;  /* 0x0000000e000e7308 */ /* 0x000fe20000000800 */
[----:B------:R-:W-:-:S07]  /*aa70*/  FADD.FTZ R71, R71, R26 ;  /* 0x0000001a47477221 */ /* 0x000fce0000010000 */
[----:B------:R-:W3:Y:S01]  /*aa80*/  MUFU.EX2 R47, R47 ;  /* 0x0000002f002f7308 */ /* 0x000ee20000000800 */
[----:B-----5:R-:W-:-:S07]  /*aa90*/  FADD.FTZ R20, R78, R11 ;  /* 0x0000000b4e147221 */ /* 0x020fce0000010000 */
[----:B0-----:R-:W0:Y:S01]  /*aaa0*/  MUFU.EX2 R69, R143 ;  /* 0x0000008f00457308 */ /* 0x001e220000000800 */
[----:B------:R-:W-:-:S01]  /*aab0*/  FADD.FTZ R24, R28, R71 ;  /* 0x000000471c187221 */ /* 0x000fc20000010000 */
[----:B----4-:R-:W-:Y:S01]  /*aac0*/  FADD.FTZ R11, R65, R20 ;  /* 0x00000014410b7221 */ /* 0x010fe20000010000 */
[----:B------:R-:W-:Y:S01]  /*aad0*/  F2FP.SATFINITE.E4M3.F32.PACK_AB_MERGE_C R146, R12, R65, RZ ;  /* 0x000000410c92723e */ /* 0x000fe200048070ff */
[----:B------:R-:W4:Y:S04]  /*aae0*/  @P0 LDC R26, c[0x0][0x450] ;  /* 0x00011400ff1a0b82 */ /* 0x000f280000000800 */
[----:B------:R-:W5:Y:S01]  /*aaf0*/  MUFU.EX2 R41, R41 ;  /* 0x0000002900297308 */ /* 0x000f620000000800 */
[----:B-1----:R-:W-:-:S01]  /*ab00*/  FADD.FTZ R13, R43, R24 ;  /* 0x000000182b0d7221 */ /* 0x002fc20000010000 */
[----:B------:R-:W-:Y:S01]  /*ab10*/  FADD.FTZ R12, R12, R11 ;  /* 0x0000000b0c0c7221 */ /* 0x000fe20000010000 */
[----:B---3--:R-:W-:-:S05]  /*ab20*/  F2FP.SATFINITE.E4M3.F32.PACK_AB_MERGE_C R141, R47, R14, RZ ;  /* 0x0000000e2f8d723e */ /* 0x008fca00048070ff */
[----:B------:R-:W1:Y:S01]  /*ab30*/  MUFU.EX2 R82, R82 ;  /* 0x0000005200527308 */ /* 0x000e620000000800 */
[----:B------:R-:W-:-:S01]  /*ab40*/  FADD.FTZ R14, R14, R13 ;  /* 0x0000000d0e0e7221 */ /* 0x000fc20000010000 */
[----:B0-----:R-:W-:-:S03]  /*ab50*/  FADD.FTZ R11, R69, R12 ;  /* 0x0000000c450b7221 */ /* 0x001fc60000010000 */
[----:B------:R-:W-:-:S03]  /*ab60*/  FADD.FTZ R47, R47, R14 ;  /* 0x0000000e2f2f7221 */ /* 0x000fc60000010000 */
[----:B------:R-:W-:Y:S01]  /*ab70*/  MUFU.EX2 R36, R36 ;  /* 0x0000002400247308 */ /* 0x000fe20000000800 */
[----:B------:R-:W-:-:S07]  /*ab80*/  FADD.FTZ R14, R80, R11 ;  /* 0x0000000b500e7221 */ /* 0x000fce0000010000 */
[----:B------:R-:W0:Y:S01]  /*ab90*/  MUFU.EX2 R55, R55 ;  /* 0x0000003700377308 */ /* 0x000e220000000800 */
[----:B-----5:R-:W-:-:S07]  /*aba0*/  FADD.FTZ R11, R41, R14 ;  /* 0x0000000e290b7221 */ /* 0x020fce0000010000 */
[----:B------:R-:W3:Y:S08]  /*abb0*/  MUFU.EX2 R32, R32 ;  /* 0x0000002000207308 */ /* 0x000ef00000000800 */
[----:B------:R-:W5:Y:S01]  /*abc0*/  MUFU.EX2 R56, R84 ;  /* 0x0000005400387308 */ /* 0x000f620000000800 */
[----:B-1----:R-:W-:-:S07]  /*abd0*/  F2FP.SATFINITE.E4M3.F32.PACK_AB_MERGE_C R140, R82, R41, RZ ;  /* 0x00000029528c723e */ /* 0x002fce00048070ff */
[----:B------:R-:W1:Y:S01]  /*abe0*/  MUFU.EX2 R51, R51 ;  /* 0x0000003300337308 */ /* 0x000e620000000800 */
[----:B------:R-:W-:-:S07]  /*abf0*/  FADD.FTZ R82, R82, R11 ;  /* 0x0000000b52527221 */ /* 0x000fce0000010000 */
[----:B------:R-:W2:Y:S01]  /*ac00*/  MUFU.EX2 R10, R117 ;  /* 0x00000075000a7308 */ /* 0x000ea20000000800 */
[----:B------:R-:W-:-:S07]  /*ac10*/  FADD.FTZ R11, R25, R82 ;  /* 0x00000052190b7221 */ /* 0x000fce0000010000 */
[----:B------:R-:W4:Y:S01]  /*ac20*/  MUFU.EX2 R53, R53 ;  /* 0x0000003500357308 */ /* 0x000f220000000800 */
[----:B0-----:R-:W-:Y:S01]  /*ac30*/  F2FP.SATFINITE.E4M3.F32.PACK_AB_MERGE_C R143, R55, R36, RZ ;  /* 0x00000024378f723e */ /* 0x001fe200048070ff */
[----:B---3--:R-:W-:Y:S01]  /*ac40*/  FADD.FTZ R20, R32, R47 ;  /* 0x0000002f20147221 */ /* 0x008fe20000010000 */
[----:B-----5:R-:W-:-:S05]  /*ac50*/  FADD.FTZ R11, R56, R11 ;  /* 0x0000000b380b7221 */ /* 0x020fca0000010000 */
[----:B------:R-:W0:Y:S01]  /*ac60*/  MUFU.EX2 R9, R147 ;  /* 0x0000009300097308 */ /* 0x000e220000000800 */
[C---:B-1----:R-:W-:Y:S01]  /*ac70*/  F2FP.SATFINITE.E4M3.F32.PACK_AB_MERGE_C R143, R51.reuse, R32, R143 ;  /* 0x00000020338f723e */ /* 0x042fe2000480708f */
[----:B------:R-:W-:Y:S01]  /*ac80*/  FADD.FTZ R51, R51, R20 ;  /* 0x0000001433337221 */ /* 0x000fe20000010000 */
[----:B--2---:R-:W-:-:S05]  /*ac90*/  FADD.FTZ R20, R10, R11 ;  /* 0x0000000b0a147221 */ /* 0x004fca0000010000 */
[----:B------:R-:W1:Y:S01]  /*aca0*/  MUFU.EX2 R8, R49 ;  /* 0x0000003100087308 */ /* 0x000e620000000800 */
[C---:B----4-:R-:W-:Y:S01]  /*acb0*/  F2FP.SATFINITE.E4M3.F32.PACK_AB_MERGE_C R13, R53.reuse, R10, RZ ;  /* 0x0000000a350d723e */ /* 0x050fe200048070ff */
[----:B------:R-:W-:-:S06]  /*acc0*/  FADD.FTZ R20, R53, R20 ;  /* 0x0000001435147221 */ /* 0x000fcc0000010000 */
[----:B------:R-:W2:Y:S08]  /*acd0*/  MUFU.EX2 R119, R119 ;  /* 0x0000007700777308 */ /* 0x000eb00000000800 */
[----:B------:R-:W3:Y:S01]  /*ace0*/  MUFU.EX2 R12, R45 ;  /* 0x0000002d000c7308 */ /* 0x000ee20000000800 */
[----:B0-----:R-:W-:-:S07]  /*acf0*/  FADD.FTZ R11, R9, R20 ;  /* 0x00000014090b7221 */ /* 0x001fce0000010000 */
[----:B------:R-:W-:Y:S01]  /*ad00*/  MUFU.EX2 R121, R121 ;  /* 0x0000007900797308 */ /* 0x000fe20000000800 */
[----:B-1----:R-:W-:-:S07]  /*ad10*/  FADD.FTZ R20, R8, R11 ;  /* 0x0000000b08147221 */ /* 0x002fce0000010000 */
[----:B------:R-:W0:Y:S01]  /*ad20*/  MUFU.EX2 R10, R37 ;  /* 0x00000025000a7308 */ /* 0x000e220000000800 */
[----:B--2---:R-:W-:-:S07]  /*ad30*/  FADD.FTZ R11, R119, R20 ;  /* 0x00000014770b7221 */ /* 0x004fce0000010000 */
[----:B------:R-:W-:Y:S01]  /*ad40*/  MUFU.EX2 R29, R29 ;  /* 0x0000001d001d7308 */ /* 0x000fe20000000800 */
[----:B---3--:R-:W-:-:S07]  /*ad50*/  F2FP.SATFINITE.E4M3.F32.PACK_AB_MERGE_C R119, R12, R119, RZ ;  /* 0x000000770c77723e */ /* 0x008fce00048070ff */
[----:B------:R-:W1:Y:S01]  /*ad60*/  MUFU.EX2 R14, R33 ;  /* 0x00000021000e7308 */ /* 0x000e620000000800 */
[----:B------:R-:W-:Y:S02]  /*ad70*/  F2FP.SATFINITE.E4M3.F32.PACK_AB_MERGE_C R136, R8, R9, R119 ;  /* 0x000000090888723e */ /* 0x000fe40004807077 */
[----:B0-----:R-:W-:-:S04]  /*ad80*/  F2FP.SATFINITE.E4M3.F32.PACK_AB_MERGE_C R8, R10, R121, RZ ;  /* 0x000000790a08723e */ /* 0x001fc800048070ff */
[----:B-1----:R-:W-:Y:S02]  /*ad90*/  F2FP.SATFINITE.E4M3.F32.PACK_AB_MERGE_C R138, R14, R29, R8 ;  /* 0x0000001d0e8a723e */ /* 0x002fe40004807008 */
[----:B------:R-:W2:Y:S01]  /*ada0*/  LDL R8, [R1+0x38] ;  /* 0x0000380001087983 */ /* 0x000ea20000100800 */
[----:B------:R-:W-:-:S01]  /*adb0*/  FFMA.FTZ R50, R2, R131, -R137 ;  /* 0x0000008302327223 */ /* 0x000fc20000010889 */
[C-C-:B------:R-:W-:Y:S01]  /*adc0*/  FFMA.FTZ R31, R2.reuse, R31, -R137.reuse ;  /* 0x0000001f021f7223 */ /* 0x140fe20000010889 */
[----:B------:R-:W-:-:S01]  /*add0*/  FFMA.FTZ R48, R2, R129, -R137 ;  /* 0x0000008102307223 */ /* 0x000fc20000010889 */
[----:B------:R-:W-:-:S04]  /*ade0*/  @P0 IMAD.HI.U32 R21, R110, R21, RZ ;  /* 0x000000156e150227 */ /* 0x000fc800078e00ff */
[----:B------:R-:W-:-:S01]  /*adf0*/  FFMA.FTZ R27, R2, R27, -R137 ;  /* 0x0000001b021b7223 */ /* 0x000fc20000010889 */
[----:B------:R-:W-:Y:S01]  /*ae00*/  F2FP.SATFINITE.E4M3.F32.PACK_AB_MERGE_C R147, R67, R44, R15 ;  /* 0x0000002c4393723e */ /* 0x000fe2000480700f */
[----:B------:R-:W-:Y:S01]  /*ae10*/  MUFU.EX2 R50, R50 ;  /* 0x0000003200327308 */ /* 0x000fe20000000800 */
[----:B------:R-:W-:Y:S01]  /*ae20*/  IMAD.MOV.U32 R15, RZ, RZ, R110 ;  /* 0x000000ffff0f7224 */ /* 0x000fe200078e006e */
[----:B------:R-:W-:Y:S01]  /*ae30*/  @P0 SHF.R.U32.HI R15, RZ, R26, R21 ;  /* 0x0000001aff0f0219 */ /* 0x000fe20000011615 */
[----:B------:R-:W-:-:S05]  /*ae40*/  FADD.FTZ R12, R12, R11 ;  /* 0x0000000b0c0c7221 */ /* 0x000fca0000010000 */
[----:B------:R-:W0:Y:S01]  /*ae50*/  MUFU.EX2 R31, R31 ;  /* 0x0000001f001f7308 */ /* 0x000e220000000800 */
[----:B------:R-:W-:Y:S01]  /*ae60*/  IADD3 R21, R15, R106, -R108 ;  /* 0x0000006a0f157210 */ /* 0x000fe20007ffe86c */
[----:B------:R-:W-:-:S06]  /*ae70*/  FADD.FTZ R11, R29, R12 ;  /* 0x0000000c1d0b7221 */ /* 0x000fcc0000010000 */
[----:B------:R-:W1:Y:S01]  /*ae80*/  MUFU.EX2 R48, R48 ;  /* 0x0000003000307308 */ /* 0x000e620000000800 */
[----:B------:R-:W-:Y:S01]  /*ae90*/  F2FP.SATFINITE.E4M3.F32.PACK_AB_MERGE_C R142, R56, R25, R13 ;  /* 0x00000019388e723e */ /* 0x000fe2000480700d */
[----:B------:R-:W-:-:S04]  /*aea0*/  IMAD.HI R13, R21, 0x66666667, RZ ;  /* 0x66666667150d7827 */ /* 0x000fc800078e02ff */
[----:B------:R-:W-:-:S02]  /*aeb0*/  FADD.FTZ R12, R14, R11 ;  /* 0x0000000b0e0c7221 */ /* 0x000fc40000010000 */
[----:B------:R-:W3:Y:S01]  /*aec0*/  MUFU.EX2 R27, R27 ;  /* 0x0000001b001b7308 */ /* 0x000ee20000000800 */
[----:B------:R-:W-:-:S01]  /*aed0*/  FFMA.FTZ R54, R2, R135, -R137 ;  /* 0x0000008702367223 */ /* 0x000fc20000010889 */
[----:B------:R-:W-:Y:S01]  /*aee0*/  FFMA.FTZ R39, R2, R39, -R137 ;  /* 0x0000002702277223 */ /* 0x000fe20000010889 */
[----:B------:R-:W-:-:S01]  /*aef0*/  FADD.FTZ R36, R36, R51 ;  /* 0x0000003324247221 */ /* 0x000fc20000010000 */
[----:B------:R-:W-:Y:S01]  /*af00*/  FFMA.FTZ R52, R2, R133, -R137 ;  /* 0x0000008502347223 */ /* 0x000fe20000010889 */
[----:B------:R-:W-:-:S01]  /*af10*/  FADD.FTZ R121, R121, R12 ;  /* 0x0000000c79797221 */ /* 0x000fc20000010000 */
[----:B------:R-:W-:Y:S01]  /*af20*/  FFMA.FTZ R35, R2, R35, -R137 ;  /* 0x0000002302237223 */ /* 0x000fe20000010889 */
[----:B------:R-:W-:-:S01]  /*af30*/  FADD.FTZ R55, R55, R36 ;  /* 0x0000002437377221 */ /* 0x000fc20000010000 */
[----:B------:R-:W-:Y:S01]  /*af40*/  SHF.R.U32.HI R12, RZ, 0x1f, R13 ;  /* 0x0000001fff0c7819 */ /* 0x000fe2000001160d */
[----:B------:R-:W-:Y:S01]  /*af50*/  MUFU.EX2 R54, R54 ;  /* 0x0000003600367308 */ /* 0x000fe20000000800 */
[----:B0-----:R-:W-:Y:S01]  /*af60*/  F2FP.SATFINITE.E4M3.F32.PACK_AB_MERGE_C R137, R31, R50, RZ ;  /* 0x000000321f89723e */ /* 0x001fe200048070ff */
[----:B-1----:R-:W-:Y:S01]  /*af70*/  FADD.FTZ R24, R48, R55 ;  /* 0x0000003730187221 */ /* 0x002fe20000010000 */
[----:B------:R-:W-:-:S05]  /*af80*/  LEA.HI.SX32 R13, R13, R12, 0x1a ;  /* 0x0000000c0d0d7211 */ /* 0x000fca00078fd2ff */
[----:B------:R-:W0:Y:S01]  /*af90*/  MUFU.EX2 R39, R39 ;  /* 0x0000002700277308 */ /* 0x000e220000000800 */
[C---:B---3--:R-:W-:Y:S01]  /*afa0*/  F2FP.SATFINITE.E4M3.F32.PACK_AB_MERGE_C R137, R27.reuse, R48, R137 ;  /* 0x000000301b89723e */ /* 0x048fe20004807089 */
[----:B------:R-:W-:Y:S01]  /*afb0*/  FADD.FTZ R9, R10, R121 ;  /* 0x000000790a097221 */ /* 0x000fe20000010000 */
[----:B------:R-:W-:-:S05]  /*afc0*/  FADD.FTZ R27, R27, R24 ;  /* 0x000000181b1b7221 */ /* 0x000fca0000010000 */
[----:B------:R-:W1:Y:S01]  /*afd0*/  MUFU.EX2 R52, R52 ;  /* 0x0000003400347308 */ /* 0x000e620000000800 */
[----:B------:R-:W-:-:S01]  /*afe0*/  FADD.FTZ R50, R50, R27 ;  /* 0x0000001b32327221 */ /* 0x000fc20000010000 */
[----:B------:R3:W-:Y:S06]  /*aff0*/  STL [R1], R9 ;  /* 0x0000000901007387 */ /* 0x0007ec0000100800 */
[----:B------:R-:W4:Y:S01]  /*b000*/  MUFU.EX2 R35, R35 ;  /* 0x0000002300237308 */ /* 0x000f220000000800 */
[----:B------:R-:W-:Y:S02]  /*b010*/  VIADD R12, R104, 0xfffffffe ;  /* 0xfffffffe680c7836 */ /* 0x000fe40000000000 */
[----:B------:R-:W-:Y:S01]  /*b020*/  FADD.FTZ R31, R31, R50 ;  /* 0x000000321f1f7221 */ /* 0x000fe20000010000 */
[----:B0-----:R-:W-:-:S03]  /*b030*/  F2FP.SATFINITE.E4M3.F32.PACK_AB_MERGE_C R15, R39, R54, RZ ;  /* 0x00000036270f723e */ /* 0x001fc600048070ff */
[----:B-1----:R-:W-:Y:S01]  /*b040*/  FADD.FTZ R20, R52, R31 ;  /* 0x0000001f34147221 */ /* 0x002fe20000010000 */
[----:B------:R-:W-:Y:S02]  /*b050*/  F2FP.SATFINITE.E4M3.F32.PACK_AB_MERGE_C R152, R91, R60, RZ ;  /* 0x0000003c5b98723e */ /* 0x000fe400048070ff */
[C---:B----4-:R-:W-:Y:S01]  /*b060*/  F2FP.SATFINITE.E4M3.F32.PACK_AB_MERGE_C R139, R35.reuse, R52, R15 ;  /* 0x00000034238b723e */ /* 0x050fe2000480700f */
[----:B------:R-:W-:-:S01]  /*b070*/  FADD.FTZ R35, R35, R20 ;  /* 0x0000001423237221 */ /* 0x000fc20000010000 */
[----:B------:R-:W-:Y:S01]  /*b080*/  F2FP.SATFINITE.E4M3.F32.PACK_AB_MERGE_C R154, R95, R64, RZ ;  /* 0x000000405f9a723e */ /* 0x000fe200048070ff */
[----:B------:R-:W-:Y:S01]  /*b090*/  BSSY B0, `(.L_x_12989) ;  /* 0x0000341000007945 */ /* 0x000fe20003800000 */
[----:B------:R-:W-:Y:S01]  /*b0a0*/  F2FP.SATFINITE.E4M3.F32.PACK_AB_MERGE_C R148, R97, R68, RZ ;  /* 0x000000446194723e */ /* 0x000fe200048070ff */
[----:B------:R-:W-:Y:S01]  /*b0b0*/  FADD.FTZ R54, R54, R35 ;  /* 0x0000002336367221 */ /* 0x000fe20000010000 */
[----:B------:R-:W-:Y:S02]  /*b0c0*/  F2FP.SATFINITE.E4M3.F32.PACK_AB_MERGE_C R74, R81, R74, RZ ;  /* 0x0000004a514a723e */ /* 0x000fe400048070ff */
[----:B------:R-:W-:Y:S01]  /*b0d0*/  F2FP.SATFINITE.E4M3.F32.PACK_AB_MERGE_C R76, R85, R76, RZ ;  /* 0x0000004c554c723e */ /* 0x000fe200048070ff */
        /* <DEDUP_REMOVED lines=28> */
[----:B--2---:R-:W-:-:S05]  /*b2a0*/  VIMNMX R8, R8, R13, !PT ;  /* 0x0000000d08087248 */ /* 0x004fca0007fe0100 */
[----:B------:R3:W-:Y:S01]  /*b2b0*/  STL [R1+0x24], R8 ;  /* 0x0000240801007387 */ /* 0x0007e20000100800 */
[----:B------:R-:W-:-:S13]  /*b2c0*/  ISETP.GE.AND P2, PT, R12, R8, PT ;  /* 0x000000080c00720c */ /* 0x000fda0003f46270 */
[----:B---3--:R-:W-:Y:S05]  /*b2d0*/  @!P2 BRA `(.L_x_12990) ;  /* 0x000000300070a947 */ /* 0x008fea0003800000 */
        /* <DEDUP_REMOVED lines=20> */
[----:B------:R-:W-:-:S07]  /*b420*/  CS2R R24, SRZ ;  /* 0x0000000000187805 */ /* 0x000fce000001ff00 */
.L_x_13002:
[----:B------:R-:W-:-:S04]  /*b430*/  ISETP.NE.AND P2, PT, R10, 0x1, PT ;  /* 0x000000010a00780c */ /* 0x000fc80003f45270 */
[----:B------:R-:W-:-:S04]  /*b440*/  SEL R156, RZ, 0x1, P2 ;  /* 0x00000001ff9c7807 */ /* 0x000fc80001000000 */
[----:B------:R-:W-:Y:S01]  /*b450*/  LOP3.LUT R156, R11, R156, RZ, 0x3c, !PT ;  /* 0x0000009c0b9c7212 */ /* 0x000fe200078e3cff */
[----:B------:R-:W-:Y:S06]  /*b460*/  @!P1 BRA `(.L_x_12991) ;  /* 0x0000000000049947 */ /* 0x000fec0003800000 */
[----:B------:R-:W-:Y:S01]  /*b470*/  BPT.TRAP 0x1 ;  /* 0x000000040000795c */ /* 0x000fe20000300000 */
.L_x_12991:
        /* <DEDUP_REMOVED lines=8> */
.L_x_12992:
        /* <DEDUP_REMOVED lines=8> */
.L_x_12994:
[----:B------:R-:W-:Y:S05]  /*b580*/  BSYNC B2 ;  /* 0x0000000000027941 */ /* 0x000fea0003800000 */
.L_x_12993:
        /* <DEDUP_REMOVED lines=10> */
[----:B------:R-:W-:Y:S01]  /*b630*/  VIADD R58, R3, 0x102 ;  /* 0x00000102033a7836 */ /* 0x000fe20000000000 */
[----:B------:R-:W-:Y:S01]  /*b640*/  R2UR UR10, R14 ;  /* 0x000000000e0a72ca */ /* 0x000fe200000e0000 */
[----:B------:R-:W-:Y:S01]  /*b650*/  IMAD.MOV.U32 R14, RZ, RZ, R57 ;  /* 0x000000ffff0e7224 */ /* 0x000fe200078e0039 */
[----:B------:R-:W-:Y:S01]  /*b660*/  R2UR UR8, R4 ;  /* 0x00000000040872ca */ /* 0x000fe200000e0000 */
[----:B------:R-:W-:Y:S01]  /*b670*/  IMAD.MOV.U32 R57, RZ, RZ, -0x7fffffe0 ;  /* 0x80000020ff397424 */ /* 0x000fe200078e00ff */
        /* <DEDUP_REMOVED lines=22> */
[----:B------:R-:W-:Y:S02]  /*b7e0*/  R2UR UR30, R56 ;  /* 0x00000000381e72ca */ /* 0x000fe400000e0000 */
        /* <DEDUP_REMOVED lines=49> */
.L_x_12996:
[----:B01----:R-:W-:Y:S01]  /*bb00*/  SHF.L.U32 R0, R11, 0x1f, RZ ;  /* 0x0000001f0b007819 */ /* 0x003fe200000006ff */
[----:B------:R-:W-:-:S04]  /*bb10*/  IMAD R20, R10, 0x8, R16 ;  /* 0x000000080a147824 */ /* 0x000fc800078e0210 */
[----:B------:R0:W1:Y:S01]  /*bb20*/  SYNCS.PHASECHK.TRANS64.TRYWAIT P2, [R20+URZ+0x13250], R0 ;  /* 0x01325000140075a7 */ /* 0x000062000804017f */
[----:B------:R-:W-:Y:S05]  /*bb30*/  @!P1 BRA `(.L_x_12997) ;  /* 0x0000000000049947 */ /* 0x000fea0003800000 */
[----:B------:R-:W-:Y:S01]  /*bb40*/  BPT.TRAP 0x1 ;  /* 0x000000040000795c */ /* 0x000fe20000300000 */
.L_x_12997:
[----:B------:R-:W-:Y:S04]  /*bb50*/  BSSY B2, `(.L_x_12998) ;  /* 0x0000004000027945 */ /* 0x000fe80003800000 */
[----:B-1----:R-:W-:Y:S05]  /*bb60*/  @P2 BRA `(.L_x_12999) ;  /* 0x0000000000082947 */ /* 0x002fea0003800000 */
[----:B------:R-:W1:Y:S02]  /*bb70*/  SYNCS.PHASECHK.TRANS64.TRYWAIT P2, [R20+URZ+0x13250], R0 ;  /* 0x01325000140075a7 */ /* 0x000e64000804017f */
[----:B-1----:R-:W-:Y:S05]  /*bb80*/  @!P2 BRA `(.L_x_13000) ;  /* 0x000000f400d8a947 */ /* 0x002fea0003800000 */
.L_x_12999:
[----:B------:R-:W-:Y:S05]  /*bb90*/  BSYNC B2 ;  /* 0x0000000000027941 */ /* 0x000fea0003800000 */
.L_x_12998:
[----:B------:R-:W-:Y:S01]  /*bba0*/  VIADD R11, R16, 0x1000 ;  /* 0x00001000100b7836 */ /* 0x000fe20000000000 */
[----:B------:R-:W-:Y:S01]  /*bbb0*/  WARPGROUP.ARRIVE ;  /* 0x00000000000079c5 */ /* 0x000fe20000000000 */
[----:B------:R-:W-:Y:S01]  /*bbc0*/  IMAD.MOV.U32 R15, RZ, RZ, -0x3ffffff0 ;  /* 0xc0000010ff0f7424 */ /* 0x000fe200078e00ff */
[----:B01----:R-:W0:Y:S02]  /*bbd0*/  @P0 LDC R0, c[0x0][0x44c] ;  /* 0x00011300ff000b82 */ /* 0x003e240000000800 */
[----:B------:R-:W-:-:S04]  /*bbe0*/  SHF.R.U32.HI R11, RZ, 0x4, R11 ;  /* 0x00000004ff0b7819 */ /* 0x000fc8000001160b */
[----:B------:R-:W-:Y:S02]  /*bbf0*/  LOP3.LUT R11, R11, 0x3fff, RZ, 0xc0, !PT ;  /* 0x00003fff0b0b7812 */ /* 0x000fe400078ec0ff */
[----:B------:R-:W1:Y:S02]  /*bc00*/  @P0 LDC R3, c[0x0][0x450] ;  /* 0x00011400ff030b82 */ /* 0x000e640000000800 */
        /* <DEDUP_REMOVED lines=20> */
[----:B------:R-:W-:-:S03]  /*bd50*/  IMAD.MOV.U32 R15, RZ, RZ, -0x3ffffff0 ;  /* 0xc0000010ff0f7424 */ /* 0x000fc600078e00ff */
[----:B------:R-:W-:Y:S02]  /*bd60*/  R2UR UR6, R14 ;  /* 0x000000000e0672ca */ /* 0x000fe400000e0000 */
[----:B------:R-:W-:-:S13]  /*bd70*/  R2UR UR7, R15 ;  /* 0x000000000f0772ca */ /* 0x000fda00000e0000 */
[----:B------:R-:W-:Y:S01]  /*bd80*/  QGMMA.64x64x32.F32.E4M3.E4M3 R24, R144, gdesc[UR4], R24, gsb0 ;  /* 0x00e0000490187df3 */ /* 0x000fe20008000818 */
[----:B------:R-:W-:-:S05]  /*bd90*/  IMAD.MOV.U32 R15, RZ, RZ, -0x3ffffff0 ;  /* 0xc0000010ff0f7424 */ /* 0x000fca00078e00ff */
[----:B------:R-:W-:Y:S01]  /*bda0*/  R2UR UR7, R15 ;  /* 0x000000000f0772ca */ /* 0x000fe200000e0000 */
[----:B------:R-:W-:Y:S01]  /*bdb0*/  IMAD.MOV.U32 R15, RZ, RZ, -0x3ffffff0 ;  /* 0xc0000010ff0f7424 */ /* 0x000fe200078e00ff */
[----:B------:R-:W-:Y:S02]  /*bdc0*/  WARPGROUP.DEPBAR.LE gsb0, 0x0 ;  /* 0x00008000000079c5 */ /* 0x000fe40000010000 */
[----:B------:R-:W5:Y:S01]  /*bdd0*/  LDL.LU R145, [R1] ;  /* 0x0000000001917983 */ /* 0x000f620000300800 */
[----:B--2---:R-:W-:-:S04]  /*bde0*/  IMAD.IADD R11, R152, 0x1, R151 ;  /* 0x00000001980b7824 */ /* 0x004fc800078e0297 */
[----:B0-----:R-:W-:-:S04]  /*bdf0*/  @P0 IMAD.HI.U32 R14, R11, R0, RZ ;  /* 0x000000000b0e0227 */ /* 0x001fc800078e00ff */
[----:B------:R-:W-:Y:S01]  /*be00*/  IMAD.MOV.U32 R0, RZ, RZ, R11 ;  /* 0x000000ffff007224 */ /* 0x000fe200078e000b */
[----:B-1----:R-:W-:Y:S01]  /*be10*/  @P0 SHF.R.U32.HI R0, RZ, R3, R14 ;  /* 0x00000003ff000219 */ /* 0x002fe2000001160e */
[----:B------:R-:W-:-:S04]  /*be20*/  IMAD R11, R12, -0xa0, RZ ;  /* 0xffffff600c0b7824 */ /* 0x000fc800078e02ff */
[----:B------:R-:W0:Y:S01]  /*be30*/  SHFL.IDX PT, R3, R0, RZ, 0x1c1f ;  /* 0x001c1fff00037589 */ /* 0x000e2200000e0000 */
[----:B---3--:R-:W-:-:S04]  /*be40*/  IADD3 R11, -R153, 0x1, R11 ;  /* 0x00000001990b7810 */ /* 0x008fc80007ffe10b */
[----:B----4-:R-:W-:-:S05]  /*be50*/  IADD3 R11, -R155, R11, R154 ;  /* 0x0000000b9b0b7210 */ /* 0x010fca0007ffe19a */
[----:B0-----:R-:W-:-:S05]  /*be60*/  IMAD.IADD R3, R11, 0x1, R3 ;  /* 0x000000010b037824 */ /* 0x001fca00078e0203 */
        /* <DEDUP_REMOVED lines=121> */
[----:B------:R-:W1:Y:S01]  /*c600*/  SHFL.IDX PT, R0, R0, 0x1, 0x1c1f ;  /* 0x003c1f0000007f89 */ /* 0x000e6200000e0000 */
[----:B0-----:R-:W-:-:S05]  /*c610*/  FMNMX.FTZ R3, R3, R14, !PT ;  /* 0x0000000e03037209 */ /* 0x001fca0007810000 */
[----:B------:R-:W0:Y:S01]  /*c620*/  SHFL.BFLY PT, R144, R3, 0x1, 0x1f ;  /* 0x0c201f0003907f89 */ /* 0x000e2200000e0000 */
[----:B------:R-:W-:-:S05]  /*c630*/  VIADD R14, R10, 0x180 ;  /* 0x000001800a0e7836 */ /* 0x000fca0000000000 */
[----:B------:R-:W-:Y:S01]  /*c640*/  R2UR UR6, R14 ;  /* 0x000000000e0672ca */ /* 0x000fe200000e0000 */
[----:B------:R-:W-:Y:S01]  /*c650*/  WARPGROUP.ARRIVE ;  /* 0x00000000000079c5 */ /* 0x000fe20000000000 */
[----:B-1----:R-:W-:Y:S02]  /*c660*/  IMAD.IADD R0, R11, 0x1, R0 ;  /* 0x000000010b007824 */ /* 0x002fe400078e0200 */
[----:B------:R-:W-:-:S09]  /*c670*/  VIADD R14, R10, 0x200 ;  /* 0x000002000a0e7836 */ /* 0x000fd20000000000 */
[----:B------:R-:W-:Y:S01]  /*c680*/  QGMMA.64x64x32.F32.E4M3.E4M3 R24, R140, gdesc[UR4], R24, gsb0 ;  /* 0x00e000048c187df3 */ /* 0x000fe20008000818 */
[----:B------:R-:W-:Y:S02]  /*c690*/  R2UR UR7, R15 ;  /* 0x000000000f0772ca */ /* 0x000fe400000e0000 */
[----:B0-----:R-:W-:-:S04]  /*c6a0*/  FMNMX.FTZ R3, R3, R144, !PT ;  /* 0x0000009003037209 */ /* 0x001fc80007810000 */
[----:B------:R-:W-:Y:S01]  /*c6b0*/  FSETP.NEU.FTZ.AND P2, PT, R3, -INF , PT ;  /* 0xff8000000300780b */ /* 0x000fe20003f5d000 */
[----:B------:R-:W-:-:S01]  /*c6c0*/  FFMA.FTZ R15, R2, R3, -8 ;  /* 0xc1000000020f7423 */ /* 0x000fc20000010003 */
[----:B------:R-:W-:-:S04]  /*c6d0*/  ISETP.GT.AND P5, PT, R0, RZ, PT ;  /* 0x000000ff0000720c */ /* 0x000fc80003fa4270 */
[----:B------:R-:W-:Y:S02]  /*c6e0*/  FSEL R15, R15, RZ, P2 ;  /* 0x000000ff0f0f7208 */ /* 0x000fe40001000000 */
[----:B------:R-:W-:-:S03]  /*c6f0*/  R2UR UR6, R14 ;  /* 0x000000000e0672ca */ /* 0x000fc600000e0000 */
[C-C-:B------:R-:W-:Y:S01]  /*c700*/  FFMA.FTZ R14, R2.reuse, R121, -R15.reuse ;  /* 0x00000079020e7223 */ /* 0x140fe2000001080f */
[----:B------:R-:W-:-:S01]  /*c710*/  FFMA.FTZ R121, R2, R125, -R15 ;  /* 0x0000007d02797223 */ /* 0x000fc2000001080f */
[----:B------:R-:W-:Y:S02]  /*c720*/  ISETP.GT.AND P6, PT, R0, 0x1, PT ;  /* 0x000000010000780c */ /* 0x000fe40003fc4270 */
[----:B------:R-:W-:Y:S01]  /*c730*/  FSEL R125, R122, -INF , P5 ;  /* 0xff8000007a7d7808 */ /* 0x000fe20002800000 */
[--C-:B------:R-:W-:Y:S01]  /*c740*/  FFMA.FTZ R11, R2, R129, -R15.reuse ;  /* 0x00000081020b7223 */ /* 0x100fe2000001080f */
[----:B------:R-:W-:Y:S01]  /*c750*/  ISETP.GT.AND P3, PT, R0, 0x8, PT ;  /* 0x000000080000780c */ /* 0x000fe20003f64270 */
[C-C-:B------:R-:W-:Y:S01]  /*c760*/  FFMA.FTZ R10, R2.reuse, R120, -R15.reuse ;  /* 0x00000078020a7223 */ /* 0x140fe2000001080f */
[----:B------:R-:W-:Y:S02]  /*c770*/  FSEL R123, R123, -INF , P6 ;  /* 0xff8000007b7b7808 */ /* 0x000fe40003000000 */
[----:B------:R-:W-:Y:S01]  /*c780*/  FMNMX.FTZ R129, R125, R8, !PT ;  /* 0x000000087d817209 */ /* 0x000fe20007810000 */
[----:B------:R-:W-:-:S01]  /*c790*/  FFMA.FTZ R120, R2, R124, -R15 ;  /* 0x0000007c02787223 */ /* 0x000fc2000001080f */
[----:B------:R-:W-:Y:S01]  /*c7a0*/  FFMA.FTZ R124, R2, R128, -R15 ;  /* 0x00000080027c7223 */ /* 0x000fe2000001080f */
        /* <DEDUP_REMOVED lines=16> */
[----:B------:R-:W-:Y:S02]  /*c8b0*/  FSEL R135, R135, -INF , P4 ;  /* 0xff80000087877808 */ /* 0x000fe40002000000 */
[----:B------:R-:W-:Y:S02]  /*c8c0*/  ISETP.GT.AND P5, PT, R0, 0x20, PT ;  /* 0x000000200000780c */ /* 0x000fe40003fa4270 */
[----:B------:R-:W-:Y:S01]  /*c8d0*/  FMNMX.FTZ R129, R134, R129, !PT ;  /* 0x0000008186817209 */ /* 0x000fe20007810000 */
[----:B------:R0:W-:Y:S01]  /*c8e0*/  MUFU.EX2 R122, R132 ;  /* 0x00000084007a7308 */ /* 0x0001e20000000800 */
[----:B------:R-:W-:-:S02]  /*c8f0*/  ISETP.GT.AND P6, PT, R0, 0x21, PT ;  /* 0x000000210000780c */ /* 0x000fc40003fc4270 */
[----:B------:R-:W-:Y:S01]  /*c900*/  FMNMX.FTZ R129, R135, R129, !PT ;  /* 0x0000008187817209 */ /* 0x000fe20007810000 */
[----:B0-----:R-:W-:-:S01]  /*c910*/  FFMA.FTZ R132, R2, R108, -R15 ;  /* 0x0000006c02847223 */ /* 0x001fc2000001080f */
        /* <DEDUP_REMOVED lines=20> */
[----:B------:R-:W-:Y:S02]  /*ca60*/  ISETP.GT.AND P5, PT, R0, 0x40, PT ;  /* 0x000000400000780c */ /* 0x000fe40003fa4270 */
        /* <DEDUP_REMOVED lines=67> */
[----:B------:R-:W-:Y:S01]  /*cea0*/  ISETP.GT.AND P4, PT, R0, 0x99, PT ;  /* 0x000000990000780c */ /* 0x000fe20003f84270 */
[----:B------:R-:W-:-:S01]  /*ceb0*/  FFMA.FTZ R0, R2, R73, -R15 ;  /* 0x0000004902007223 */ /* 0x000fc2000001080f */
[----:B------:R-:W-:-:S02]  /*cec0*/  FSEL R73, R70, -INF , P3 ;  /* 0xff80000046497808 */ /* 0x000fc40001800000 */
[----:B------:R-:W-:Y:S01]  /*ced0*/  FMNMX.FTZ R129, R67, R129, !PT ;  /* 0x0000008143817209 */ /* 0x000fe20007810000 */
[----:B------:R0:W-:Y:S01]  /*cee0*/  MUFU.EX2 R70, R0 ;  /* 0x0000000000467308 */ /* 0x0001e20000000800 */
[----:B------:R-:W-:Y:S02]  /*cef0*/  FSEL R71, R71, -INF , P4 ;  /* 0xff80000047477808 */ /* 0x000fe40002000000 */
[----:B0-----:R-:W-:-:S04]  /*cf00*/  FMNMX.FTZ R0, R73, R129, !PT ;  /* 0x0000008149007209 */ /* 0x001fc80007810000 */
[----:B------:R-:W-:-:S05]  /*cf10*/  FMNMX.FTZ R0, R71, R0, !PT ;  /* 0x0000000047007209 */ /* 0x000fca0007810000 */
[----:B------:R-:W0:Y:S02]  /*cf20*/  SHFL.BFLY PT, R129, R0, 0x2, 0x1f ;  /* 0x0c401f0000817f89 */ /* 0x000e2400000e0000 */
        /* <DEDUP_REMOVED lines=17> */
[--C-:B------:R-:W-:Y:S01]  /*d040*/  FFMA.FTZ R101, R2, R101, -R15.reuse ;  /* 0x0000006502657223 */ /* 0x100fe2000001080f */
[----:B0-----:R-:W-:Y:S01]  /*d050*/  FMNMX.FTZ R0, R0, R129, !PT ;  /* 0x0000008100007209 */ /* 0x001fe20007810000 */
[C-C-:B------:R-:W-:Y:S01]  /*d060*/  FFMA.FTZ R72, R2.reuse, R72, -R15.reuse ;  /* 0x0000004802487223 */ /* 0x140fe2000001080f */
[----:B------:R-:W-:-:S02]  /*d070*/  FFMA.FTZ R76, R2, R76, -R15 ;  /* 0x0000004c024c7223 */ /* 0x000fc4000001080f */
[----:B------:R-:W-:Y:S01]  /*d080*/  FSETP.NEU.FTZ.AND P3, PT, R0, -INF , PT ;  /* 0xff8000000000780b */ /* 0x000fe20003f7d000 */
[----:B------:R-:W-:-:S01]  /*d090*/  FFMA.FTZ R129, R2, R0, -8 ;  /* 0xc100000002817423 */ /* 0x000fc20000010000 */
        /* <DEDUP_REMOVED lines=13> */
[----:B------:R-:W-:Y:S01]  /*d170*/  FSEL R69, R129, RZ, P3 ;  /* 0x000000ff81457208 */ /* 0x000fe20001800000 */
[----:B------:R0:W-:Y:S04]  /*d180*/  MUFU.EX2 R126, R133 ;  /* 0x00000085007e7308 */ /* 0x0001e80000000800 */
[----:B------:R-:W-:-:S01]  /*d190*/  FFMA.FTZ R94, R2, R94, -R69 ;  /* 0x0000005e025e7223 */ /* 0x000fc20000010845 */
[----:B0-----:R-:W-:-:S05]  /*d1a0*/  FSEL R133, R3, RZ, P2 ;  /* 0x000000ff03857208 */ /* 0x001fca0001000000 */
[----:B------:R-:W-:Y:S02]  /*d1b0*/  FADD.FTZ R133, -R133, R9 ;  /* 0x0000000985857221 */ /* 0x000fe40000010100 */
[----:B------:R0:W-:Y:S02]  /*d1c0*/  MUFU.EX2 R9, R94 ;  /* 0x0000005e00097308 */ /* 0x0001e40000000800 */
[----:B------:R-:W-:Y:S01]  /*d1d0*/  FMUL.FTZ R133, R2, R133 ;  /* 0x0000008502857220 */ /* 0x000fe20000410000 */
[----:B0-----:R-:W-:-:S05]  /*d1e0*/  FSEL R94, R0, RZ, P3 ;  /* 0x000000ff005e7208 */ /* 0x001fca0001800000 */
[----:B------:R-:W-:Y:S01]  /*d1f0*/  MUFU.EX2 R10, R10 ;  /* 0x0000000a000a7308 */ /* 0x000fe20000000800 */
[----:B------:R-:W-:-:S07]  /*d200*/  FADD.FTZ R8, -R94, R8 ;  /* 0x000000085e087221 */ /* 0x000fce0000010100 */
[----:B------:R-:W5:Y:S08]  /*d210*/  MUFU.EX2 R94, R133 ;  /* 0x00000085005e7308 */ /* 0x000f700000000800 */
[----:B------:R-:W0:Y:S08]  /*d220*/  MUFU.EX2 R14, R14 ;  /* 0x0000000e000e7308 */ /* 0x000e300000000800 */
[----:B------:R-:W1:Y:S01]  /*d230*/  MUFU.EX2 R120, R120 ;  /* 0x0000007800787308 */ /* 0x000e620000000800 */
[----:B-----5:R-:W-:-:S07]  /*d240*/  FFMA.FTZ R133, R94, R145, R10 ;  /* 0x000000915e857223 */ /* 0x020fce000001000a */
[----:B------:R-:W2:Y:S01]  /*d250*/  MUFU.EX2 R121, R121 ;  /* 0x0000007900797308 */ /* 0x000ea20000000800 */
[----:B------:R-:W-:-:S01]  /*d260*/  FFMA.FTZ R125, R2, R125, -R69 ;  /* 0x0000007d027d7223 */ /* 0x000fc20000010845 */
[----:B------:R-:W-:Y:S01]  /*d270*/  FMUL.FTZ R8, R2, R8 ;  /* 0x0000000802087220 */ /* 0x000fe20000410000 */
[----:B0-----:R-:W-:-:S05]  /*d280*/  FADD.FTZ R133, R14, R133 ;  /* 0x000000850e857221 */ /* 0x001fca0000010000 */
[----:B------:R-:W0:Y:S01]  /*d290*/  MUFU.EX2 R124, R124 ;  /* 0x0000007c007c7308 */ /* 0x000e220000000800 */
[----:B------:R-:W-:-:S01]  /*d2a0*/  FFMA.FTZ R123, R2, R123, -R69 ;  /* 0x0000007b027b7223 */ /* 0x000fc20000010845 */
[----:B-1----:R-:W-:-:S06]  /*d2b0*/  FADD.FTZ R133, R120, R133 ;  /* 0x0000008578857221 */ /* 0x002fcc0000010000 */
[----:B------:R-:W1:Y:S01]  /*d2c0*/  MUFU.EX2 R11, R11 ;  /* 0x0000000b000b7308 */ /* 0x000e620000000800 */
[----:B------:R-:W-:-:S01]  /*d2d0*/  FFMA.FTZ R128, R2, R128, -R69 ;  /* 0x0000008002807223 */ /* 0x000fc20000010845 */
[----:B--2---:R-:W-:-:S06]  /*d2e0*/  FADD.FTZ R133, R121, R133 ;  /* 0x0000008579857221 */ /* 0x004fcc0000010000 */
[----:B------:R-:W-:Y:S01]  /*d2f0*/  MUFU.EX2 R125, R125 ;  /* 0x0000007d007d7308 */ /* 0x000fe20000000800 */
[----:B------:R-:W-:-:S07]  /*d300*/  FFMA.FTZ R127, R2, R127, -R69 ;  /* 0x0000007f027f7223 */ /* 0x000fce0000010845 */
[----:B------:R-:W2:Y:S01]  /*d310*/  MUFU.EX2 R8, R8 ;  /* 0x0000000800087308 */ /* 0x000ea20000000800 */
[----:B0-----:R-:W-:-:S01]  /*d320*/  FADD.FTZ R133, R124, R133 ;  /* 0x000000857c857221 */ /* 0x001fc20000010000 */
[----:B------:R-:W-:-:S06]  /*d330*/  FFMA.FTZ R129, R2, R130, -R69 ;  /* 0x0000008202817223 */ /* 0x000fcc0000010845 */
[----:B------:R-:W0:Y:S01]  /*d340*/  MUFU.EX2 R123, R123 ;  /* 0x0000007b007b7308 */ /* 0x000e220000000800 */
[----:B-1----:R-:W-:-:S07]  /*d350*/  FADD.FTZ R133, R11, R133 ;  /* 0x000000850b857221 */ /* 0x002fce0000010000 */
[----:B------:R-:W1:Y:S01]  /*d360*/  MUFU.EX2 R104, R104 ;  /* 0x0000006800687308 */ /* 0x000e620000000800 */
[----:B------:R-:W-:-:S07]  /*d370*/  FFMA.FTZ R130, R2, R131, -R69 ;  /* 0x0000008302827223 */ /* 0x000fce0000010845 */
[----:B------:R-:W3:Y:S01]  /*d380*/  MUFU.EX2 R128, R128 ;  /* 0x0000008000807308 */ /* 0x000ee20000000800 */
[----:B------:R-:W-:-:S01]  /*d390*/  FADD.FTZ R133, R122, R133 ;  /* 0x000000857a857221 */ /* 0x000fc20000010000 */
[----:B--2---:R-:W-:-:S06]  /*d3a0*/  FFMA.FTZ R21, R8, R21, R125 ;  /* 0x0000001508157223 */ /* 0x004fcc000001007d */
[----:B------:R-:W2:Y:S01]  /*d3b0*/  MUFU.EX2 R105, R105 ;  /* 0x0000006900697308 */ /* 0x000ea20000000800 */
[----:B------:R-:W-:-:S07]  /*d3c0*/  FFMA.FTZ R131, R2, R134, -R69 ;  /* 0x0000008602837223 */ /* 0x000fce0000010845 */
[----:B------:R-:W4:Y:S01]  /*d3d0*/  MUFU.EX2 R127, R127 ;  /* 0x0000007f007f7308 */ /* 0x000f220000000800 */
[----:B------:R-:W-:-:S01]  /*d3e0*/  FADD.FTZ R133, R126, R133 ;  /* 0x000000857e857221 */ /* 0x000fc20000010000 */
[----:B0-----:R-:W-:-:S06]  /*d3f0*/  FADD.FTZ R21, R123, R21 ;  /* 0x000000157b157221 */ /* 0x001fcc0000010000 */
[----:B------:R0:W5:Y:S08]  /*d400*/  MUFU.EX2 R106, R132 ;  /* 0x00000084006a7308 */ /* 0x0001700000000800 */
[----:B------:R-:W5:Y:S01]  /*d410*/  MUFU.EX2 R129, R129 ;  /* 0x0000008100817308 */ /* 0x000f620000000800 */
[----:B0-----:R-:W-:-:S01]  /*d420*/  FFMA.FTZ R132, R2, R135, -R69 ;  /* 0x0000008702847223 */ /* 0x001fc20000010845 */
[----:B-1----:R-:W-:-:S06]  /*d430*/  FADD.FTZ R133, R104, R133 ;  /* 0x0000008568857221 */ /* 0x002fcc0000010000 */
[----:B------:R-:W0:Y:S01]  /*d440*/  MUFU.EX2 R109, R109 ;  /* 0x0000006d006d7308 */ /* 0x000e220000000800 */
[----:B---3--:R-:W-:-:S01]  /*d450*/  FADD.FTZ R21, R128, R21 ;  /* 0x0000001580157221 */ /* 0x008fc20000010000 */
[----:B------:R-:W-:-:S06]  /*d460*/  FFMA.FTZ R108, R2, R108, -R69 ;  /* 0x0000006c026c7223 */ /* 0x000fcc0000010845 */
[----:B------:R-:W1:Y:S01]  /*d470*/  MUFU.EX2 R130, R130 ;  /* 0x0000008200827308 */ /* 0x000e620000000800 */
[----:B--2---:R-:W-:-:S01]  /*d480*/  FADD.FTZ R133, R105, R133 ;  /* 0x0000008569857221 */ /* 0x004fc20000010000 */
[----:B----4-:R-:W-:-:S06]  /*d490*/  FADD.FTZ R21, R127, R21 ;  /* 0x000000157f157221 */ /* 0x010fcc0000010000 */
[----:B------:R-:W2:Y:S01]  /*d4a0*/  MUFU.EX2 R112, R112 ;  /* 0x0000007000707308 */ /* 0x000ea20000000800 */
[----:B------:R-:W-:-:S07]  /*d4b0*/  FFMA.FTZ R107, R2, R107, -R69 ;  /* 0x0000006b026b7223 */ /* 0x000fce0000010845 */
[----:B------:R-:W3:Y:S01]  /*d4c0*/  MUFU.EX2 R131, R131 ;  /* 0x0000008300837308 */ /* 0x000ee20000000800 */
[----:B-----5:R-:W-:-:S01]  /*d4d0*/  FADD.FTZ R133, R106, R133 ;  /* 0x000000856a857221 */ /* 0x020fc20000010000 */
[----:B------:R-:W-:-:S06]  /*d4e0*/  FADD.FTZ R21, R129, R21 ;  /* 0x0000001581157221 */ /* 0x000fcc0000010000 */
[----:B------:R-:W4:Y:S01]  /*d4f0*/  MUFU.EX2 R113, R113 ;  /* 0x0000007100717308 */ /* 0x000f220000000800 */
[----:B------:R-:W-:-:S07]  /*d500*/  FFMA.FTZ R110, R2, R110, -R69 ;  /* 0x0000006e026e7223 */ /* 0x000fce0000010845 */
[----:B------:R-:W5:Y:S01]  /*d510*/  MUFU.EX2 R132, R132 ;  /* 0x0000008400847308 */ /* 0x000f620000000800 */
[----:B0-----:R-:W-:-:S01]  /*d520*/  FADD.FTZ R133, R109, R133 ;  /* 0x000000856d857221 */ /* 0x001fc20000010000 */
[----:B-1----:R-:W-:-:S06]  /*d530*/  FADD.FTZ R21, R130, R21 ;  /* 0x0000001582157221 */ /* 0x002fcc0000010000 */
[----:B------:R-:W0:Y:S01]  /*d540*/  MUFU.EX2 R116, R116 ;  /* 0x0000007400747308 */ /* 0x000e220000000800 */
[----:B------:R-:W-:-:S07]  /*d550*/  FFMA.FTZ R111, R2, R111, -R69 ;  /* 0x0000006f026f7223 */ /* 0x000fce0000010845 */
[----:B------:R-:W1:Y:S01]  /*d560*/  MUFU.EX2 R108, R108 ;  /* 0x0000006c006c7308 */ /* 0x000e620000000800 */
[----:B--2---:R-:W-:-:S01]  /*d570*/  FADD.FTZ R133, R112, R133 ;  /* 0x0000008570857221 */ /* 0x004fc20000010000 */
[----:B---3--:R-:W-:-:S06]  /*d580*/  FADD.FTZ R21, R131, R21 ;  /* 0x0000001583157221 */ /* 0x008fcc0000010000 */
[----:B------:R-:W2:Y:S01]  /*d590*/  MUFU.EX2 R117, R117 ;  /* 0x0000007500757308 */ /* 0x000ea20000000800 */
[----:B------:R-:W-:-:S07]  /*d5a0*/  FFMA.FTZ R114, R2, R114, -R69 ;  /* 0x0000007202727223 */ /* 0x000fce0000010845 */
[----:B------:R-:W3:Y:S01]  /*d5b0*/  MUFU.EX2 R107, R107 ;  /* 0x0000006b006b7308 */ /* 0x000ee20000000800 */
[----:B----4-:R-:W-:-:S01]  /*d5c0*/  FADD.FTZ R133, R113, R133 ;  /* 0x0000008571857221 */ /* 0x010fc20000010000 */
[----:B-----5:R-:W-:-:S06]  /*d5d0*/  FADD.FTZ R21, R132, R21 ;  /* 0x0000001584157221 */ /* 0x020fcc0000010000 */
        /* <DEDUP_REMOVED lines=25> */
[----:B------:R-:W2:Y:S08]  /*d770*/  MUFU.EX2 R97, R97 ;  /* 0x0000006100617308 */ /* 0x000eb00000000800 */
[----:B------:R-:W3:Y:S01]  /*d780*/  MUFU.EX2 R119, R119 ;  /* 0x0000007700777308 */ /* 0x000ee20000000800 */
[----:B----4-:R-:W-:-:S01]  /*d790*/  FADD.FTZ R133, R93, R133 ;  /* 0x000000855d857221 */ /* 0x010fc20000010000 */
[----:B-----5:R-:W-:-:S06]  /*d7a0*/  FADD.FTZ R21, R115, R21 ;  /* 0x0000001573157221 */ /* 0x020fcc0000010000 */
[----:B------:R-:W4:Y:S01]  /*d7b0*/  MUFU.EX2 R100, R100 ;  /* 0x0000006400647308 */ /* 0x000f220000000800 */
[----:B------:R-:W-:-:S07]  /*d7c0*/  FFMA.FTZ R95, R2, R95, -R69 ;  /* 0x0000005f025f7223 */ /* 0x000fce0000010845 */
[----:B------:R-:W5:Y:S01]  /*d7d0*/  MUFU.EX2 R90, R90 ;  /* 0x0000005a005a7308 */ /* 0x000f620000000800 */
[----:B0-----:R-:W-:-:S01]  /*d7e0*/  FADD.FTZ R133, R96, R133 ;  /* 0x0000008560857221 */ /* 0x001fc20000010000 */
[----:B------:R-:W-:-:S06]  /*d7f0*/  WARPGROUP.DEPBAR.LE gsb0, 0x0 ;  /* 0x00008000000079c5 */ /* 0x000fcc0000010000 */
[----:B------:R-:W0:Y:S01]  /*d800*/  MUFU.EX2 R101, R101 ;  /* 0x0000006500657308 */ /* 0x000e220000000800 */
[----:B-1----:R-:W-:-:S01]  /*d810*/  FADD.FTZ R21, R118, R21 ;  /* 0x0000001576157221 */ /* 0x002fc20000010000 */
[----:B------:R-:W-:-:S06]  /*d820*/  FFMA.FTZ R98, R2, R98, -R69 ;  /* 0x0000006202627223 */ /* 0x000fcc0000010845 */
[----:B------:R-:W1:Y:S01]  /*d830*/  MUFU.EX2 R91, R91 ;  /* 0x0000005b005b7308 */ /* 0x000e620000000800 */
[----:B------:R-:W-:Y:S01]  /*d840*/  WARPGROUP.ARRIVE ;  /* 0x00000000000079c5 */ /* 0x000fe20000000000 */
[----:B--2---:R-:W-:-:S06]  /*d850*/  FADD.FTZ R133, R97, R133 ;  /* 0x0000008561857221 */ /* 0x004fcc0000010000 */
[----:B------:R-:W2:Y:S01]  /*d860*/  MUFU.EX2 R72, R72 ;  /* 0x0000004800487308 */ /* 0x000ea20000000800 */
[----:B---3--:R-:W-:-:S01]  /*d870*/  FADD.FTZ R21, R119, R21 ;  /* 0x0000001577157221 */ /* 0x008fc20000010000 */
[----:B------:R-:W-:Y:S01]  /*d880*/  FFMA.FTZ R99, R2, R99, -R69 ;  /* 0x0000006302637223 */ /* 0x000fe20000010845 */
[----:B----4-:R-:W-:-:S01]  /*d890*/  FADD.FTZ R133, R100, R133 ;  /* 0x0000008564857221 */ /* 0x010fc20000010000 */
[----:B------:R-:W-:Y:S04]  /*d8a0*/  QGMMA.64x64x32.F32.E4M3.E4M3 R24, R136, gdesc[UR4], R24, gsb0 ;  /* 0x00e0000488187df3 */ /* 0x000fe80008000818 */
[----:B------:R-:W3:Y:S01]  /*d8b0*/  MUFU.EX2 R95, R95 ;  /* 0x0000005f005f7308 */ /* 0x000ee20000000800 */
[----:B-----5:R-:W-:-:S01]  /*d8c0*/  FADD.FTZ R21, R90, R21 ;  /* 0x000000155a157221 */ /* 0x020fc20000010000 */
[----:B------:R-:W-:Y:S01]  /*d8d0*/  FFMA.FTZ R102, R2, R102, -R69 ;  /* 0x0000006602667223 */ /* 0x000fe20000010845 */
[----:B0-----:R-:W-:-:S05]  /*d8e0*/  FADD.FTZ R133, R101, R133 ;  /* 0x0000008565857221 */ /* 0x001fca0000010000 */
[----:B------:R-:W0:Y:S01]  /*d8f0*/  MUFU.EX2 R76, R76 ;  /* 0x0000004c004c7308 */ /* 0x000e220000000800 */
[----:B-1----:R-:W-:-:S01]  /*d900*/  FADD.FTZ R21, R91, R21 ;  /* 0x000000155b157221 */ /* 0x002fc20000010000 */
[----:B------:R-:W-:-:S06]  /*d910*/  FFMA.FTZ R103, R2, R103, -R69 ;  /* 0x0000006702677223 */ /* 0x000fcc0000010845 */
[----:B------:R-:W1:Y:S01]  /*d920*/  MUFU.EX2 R98, R98 ;  /* 0x0000006200627308 */ /* 0x000e620000000800 */
[----:B--2---:R-:W-:-:S01]  /*d930*/  FADD.FTZ R133, R72, R133 ;  /* 0x0000008548857221 */ /* 0x004fc20000010000 */
[----:B------:R-:W-:-:S06]  /*d940*/  FADD.FTZ R21, R9, R21 ;  /* 0x0000001509157221 */ /* 0x000fcc0000010000 */
[----:B------:R-:W2:Y:S01]  /*d950*/  MUFU.EX2 R77, R77 ;  /* 0x0000004d004d7308 */ /* 0x000ea20000000800 */
[----:B------:R-:W4:Y:S01]  /*d960*/  S2R R155, SR_TID.X ;  /* 0x00000000009b7919 */ /* 0x000f220000002100 */
[----:B------:R-:W-:-:S06]  /*d970*/  FFMA.FTZ R74, R2, R74, -R69 ;  /* 0x0000004a024a7223 */ /* 0x000fcc0000010845 */
[----:B------:R-:W5:Y:S01]  /*d980*/  MUFU.EX2 R99, R99 ;  /* 0x0000006300637308 */ /* 0x000f620000000800 */
[----:B------:R-:W-:-:S01]  /*d990*/  FADD.FTZ R133, R70, R133 ;  /* 0x0000008546857221 */ /* 0x000fc20000010000 */
[----:B---3--:R-:W-:-:S06]  /*d9a0*/  FADD.FTZ R21, R95, R21 ;  /* 0x000000155f157221 */ /* 0x008fcc0000010000 */
[----:B------:R-:W3:Y:S01]  /*d9b0*/  MUFU.EX2 R80, R80 ;  /* 0x0000005000507308 */ /* 0x000ee20000000800 */
[----:B------:R-:W-:-:S07]  /*d9c0*/  FFMA.FTZ R75, R2, R75, -R69 ;  /* 0x0000004b024b7223 */ /* 0x000fce0000010845 */
[----:B------:R-:W4:Y:S01]  /*d9d0*/  MUFU.EX2 R102, R102 ;  /* 0x0000006600667308 */ /* 0x000f220000000800 */
[----:B0-----:R-:W-:-:S01]  /*d9e0*/  FADD.FTZ R133, R76, R133 ;  /* 0x000000854c857221 */ /* 0x001fc20000010000 */
[----:B-1----:R-:W-:-:S06]  /*d9f0*/  FADD.FTZ R21, R98, R21 ;  /* 0x0000001562157221 */ /* 0x002fcc0000010000 */
[----:B------:R-:W0:Y:S01]  /*da00*/  MUFU.EX2 R81, R81 ;  /* 0x0000005100517308 */ /* 0x000e220000000800 */
[----:B------:R-:W-:-:S07]  /*da10*/  FFMA.FTZ R78, R2, R78, -R69 ;  /* 0x0000004e024e7223 */ /* 0x000fce0000010845 */
[----:B------:R-:W1:Y:S01]  /*da20*/  MUFU.EX2 R103, R103 ;  /* 0x0000006700677308 */ /* 0x000e620000000800 */
[----:B--2---:R-:W-:-:S01]  /*da30*/  FADD.FTZ R133, R77, R133 ;  /* 0x000000854d857221 */ /* 0x004fc20000010000 */
[----:B-----5:R-:W-:-:S06]  /*da40*/  FADD.FTZ R21, R99, R21 ;  /* 0x0000001563157221 */ /* 0x020fcc0000010000 */
[----:B------:R-:W2:Y:S01]  /*da50*/  MUFU.EX2 R84, R84 ;  /* 0x0000005400547308 */ /* 0x000ea20000000800 */
[----:B------:R-:W-:-:S07]  /*da60*/  FFMA.FTZ R79, R2, R79, -R69 ;  /* 0x0000004f024f7223 */ /* 0x000fce0000010845 */
[----:B------:R-:W5:Y:S01]  /*da70*/  MUFU.EX2 R74, R74 ;  /* 0x0000004a004a7308 */ /* 0x000f620000000800 */
[----:B---3--:R-:W-:-:S01]  /*da80*/  FADD.FTZ R133, R80, R133 ;  /* 0x0000008550857221 */ /* 0x008fc20000010000 */
[----:B----4-:R-:W-:-:S06]  /*da90*/  FADD.FTZ R21, R102, R21 ;  /* 0x0000001566157221 */ /* 0x010fcc0000010000 */
        /* <DEDUP_REMOVED lines=21> */
[----:B------:R-:W-:Y:S01]  /*dbf0*/  LOP3.LUT R134, R155, 0x7f, RZ, 0xc0, !PT ;  /* 0x0000007f9b867812 */ /* 0x000fe200078ec0ff */
[----:B------:R-:W-:-:S06]  /*dc00*/  FFMA.FTZ R58, R2, R58, -R69 ;  /* 0x0000003a023a7223 */ /* 0x000fcc0000010845 */
[----:B------:R-:W1:Y:S01]  /*dc10*/  MUFU.EX2 R83, R83 ;  /* 0x0000005300537308 */ /* 0x000e620000000800 */
[----:B--2---:R-:W-:-:S01]  /*dc20*/  FADD.FTZ R133, R57, R133 ;  /* 0x0000008539857221 */ /* 0x004fc20000010000 */
[----:B-----5:R-:W-:-:S06]  /*dc30*/  FADD.FTZ R21, R79, R21 ;  /* 0x000000154f157221 */ /* 0x020fcc0000010000 */
[----:B------:R-:W2:Y:S01]  /*dc40*/  MUFU.EX2 R64, R64 ;  /* 0x0000004000407308 */ /* 0x000ea20000000800 */
[----:B------:R-:W-:Y:S01]  /*dc50*/  ISETP.NE.AND P2, PT, R134, RZ, PT ;  /* 0x000000ff8600720c */ /* 0x000fe20003f45270 */
[----:B------:R-:W-:-:S06]  /*dc60*/  FFMA.FTZ R59, R2, R59, -R69 ;  /* 0x0000003b023b7223 */ /* 0x000fcc0000010845 */
        /* <DEDUP_REMOVED lines=13> */
[----:B------:R-:W-:Y:S01]  /*dd40*/  MUFU.EX2 R15, R15 ;  /* 0x0000000f000f7308 */ /* 0x000fe20000000800 */
[----:B------:R-:W-:-:S01]  /*dd50*/  FFMA.FTZ R66, R2, R66, -R69 ;  /* 0x0000004202427223 */ /* 0x000fc20000010845 */
[----:B------:R-:W-:-:S06]  /*dd60*/  @!P2 VIADD R13, R13, 0x13240 ;  /* 0x000132400d0da836 */ /* 0x000fcc0000000000 */
[----:B------:R-:W2:Y:S01]  /*dd70*/  MUFU.EX2 R59, R59 ;  /* 0x0000003b003b7308 */ /* 0x000ea20000000800 */
[----:B---3--:R-:W-:-:S01]  /*dd80*/  FADD.FTZ R133, R65, R133 ;  /* 0x0000008541857221 */ /* 0x008fc20000010000 */
[----:B----4-:R-:W-:-:S06]  /*dd90*/  FADD.FTZ R21, R87, R21 ;  /* 0x0000001557157221 */ /* 0x010fcc0000010000 */
[----:B------:R-:W3:Y:S01]  /*dda0*/  MUFU.EX2 R62, R62 ;  /* 0x0000003e003e7308 */ /* 0x000ee20000000800 */
[----:B------:R-:W-:-:S01]  /*ddb0*/  FFMA.FTZ R67, R2, R67, -R69 ;  /* 0x0000004302437223 */ /* 0x000fc20000010845 */
[----:B------:R-:W-:Y:S01]  /*ddc0*/  @!P2 PRMT R13, RZ, 0x654, R13 ;  /* 0x00000654ff0da816 */ /* 0x000fe2000000000d */
[----:B0-----:R-:W-:-:S05]  /*ddd0*/  FADD.FTZ R133, R68, R133 ;  /* 0x0000008544857221 */ /* 0x001fca0000010000 */
[----:B------:R-:W0:Y:S01]  /*dde0*/  MUFU.EX2 R63, R63 ;  /* 0x0000003f003f7308 */ /* 0x000e220000000800 */
[----:B-1----:R-:W-:-:S01]  /*ddf0*/  FADD.FTZ R21, R58, R21 ;  /* 0x000000153a157221 */ /* 0x002fc20000010000 */
[----:B------:R-:W-:Y:S02]  /*de00*/  WARPGROUP.DEPBAR.LE gsb0, 0x0 ;  /* 0x00008000000079c5 */ /* 0x000fe40000010000 */
[----:B------:R-:W-:-:S01]  /*de10*/  FFMA.FTZ R73, R2, R73, -R69 ;  /* 0x0000004902497223 */ /* 0x000fc20000010845 */
[----:B------:R1:W-:Y:S03]  /*de20*/  @!P2 SYNCS.ARRIVE.TRANS64.RED.A1T0 RZ, [R13+URZ], RZ ;  /* 0x000000ff0dffa9a7 */ /* 0x0003e6000810043f */
[----:B------:R-:W4:Y:S01]  /*de30*/  MUFU.EX2 R66, R66 ;  /* 0x0000004200427308 */ /* 0x000f220000000800 */
[----:B--2---:R-:W-:-:S01]  /*de40*/  FADD.FTZ R21, R59, R21 ;  /* 0x000000153b157221 */ /* 0x004fc20000010000 */
[----:B------:R-:W-:Y:S01]  /*de50*/  FFMA.FTZ R69, R2, R71, -R69 ;  /* 0x0000004702457223 */ /* 0x000fe20000010845 */
[----:B-1----:R-:W-:-:S05]  /*de60*/  FADD.FTZ R13, R15, R133 ;  /* 0x000000850f0d7221 */ /* 0x002fca0000010000 */
[----:B------:R-:W1:Y:S01]  /*de70*/  MUFU.EX2 R67, R67 ;  /* 0x0000004300437308 */ /* 0x000e620000000800 */
[----:B---3--:R-:W-:-:S01]  /*de80*/  FADD.FTZ R21, R62, R21 ;  /* 0x000000153e157221 */ /* 0x008fc20000010000 */
[----:B------:R2:W-:Y:S06]  /*de90*/  STL [R1], R13 ;  /* 0x0000000d01007387 */ /* 0x0005ec0000100800 */
[----:B------:R-:W3:Y:S01]  /*dea0*/  MUFU.EX2 R73, R73 ;  /* 0x0000004900497308 */ /* 0x000ee20000000800 */
[----:B0-----:R-:W-:-:S07]  /*deb0*/  FADD.FTZ R21, R63, R21 ;  /* 0x000000153f157221 */ /* 0x001fce0000010000 */
[----:B------:R-:W0:Y:S01]  /*dec0*/  MUFU.EX2 R69, R69 ;  /* 0x0000004500457308 */ /* 0x000e220000000800 */
[----:B----4-:R-:W-:-:S04]  /*ded0*/  FADD.FTZ R21, R66, R21 ;  /* 0x0000001542157221 */ /* 0x010fc80000010000 */
[----:B-1----:R-:W-:-:S04]  /*dee0*/  FADD.FTZ R21, R67, R21 ;  /* 0x0000001543157221 */ /* 0x002fc80000010000 */
[----:B---3--:R-:W-:-:S04]  /*def0*/  FADD.FTZ R21, R73, R21 ;  /* 0x0000001549157221 */ /* 0x008fc80000010000 */
[----:B0-----:R-:W-:Y:S01]  /*df00*/  FADD.FTZ R21, R69, R21 ;  /* 0x0000001545157221 */ /* 0x001fe20000010000 */
[----:B--2---:R-:W-:Y:S06]  /*df10*/  @!P1 BRA `(.L_x_13001) ;  /* 0x0000000000049947 */ /* 0x004fec0003800000 */
[----:B------:R-:W-:Y:S01]  /*df20*/  BPT.TRAP 0x1 ;  /* 0x000000040000795c */ /* 0x000fe20000300000 */
.L_x_13001:
        /* <DEDUP_REMOVED lines=83> */
[C---:B--2---:R-:W-:Y:S01]  /*e460*/  ISETP.GT.AND P2, PT, R12.reuse, R13, PT ;  /* 0x0000000d0c00720c */ /* 0x044fe20003f44270 */
[----:B------:R-:W-:-:S12]  /*e470*/  VIADD R12, R12, 0xffffffff ;  /* 0xffffffff0c0c7836 */ /* 0x000fd80000000000 */
[----:B0-----:R-:W-:Y:S05]  /*e480*/  @P2 BRA `(.L_x_13002) ;  /* 0xffffffcc00e82947 */ /* 0x001fea000383ffff */
[----:B------:R-:W-:Y:S05]  /*e490*/  BSYNC B1 ;  /* 0x0000000000017941 */ /* 0x000fea0003800000 */
.L_x_12990:
[----:B------:R-:W-:Y:S05]  /*e4a0*/  BSYNC B0 ;  /* 0x0000000000007941 */ /* 0x000fea0003800000 */
.L_x_12989:
        /* <DEDUP_REMOVED lines=8> */
.L_x_13016:
[----:B------:R-:W-:-:S05]  /*e530*/  VIADD R20, R8, 0x1 ;  /* 0x0000000108147836 */ /* 0x000fca0000000000 */
[----:B------:R-:W-:-:S04]  /*e540*/  ISETP.NE.AND P0, PT, R20, 0x2, PT ;  /* 0x000000021400780c */ /* 0x000fc80003f05270 */
[----:B------:R-:W-:Y:S02]  /*e550*/  SEL R20, R20, RZ, P0 ;  /* 0x000000ff14147207 */ /* 0x000fe40000000000 */
[----:B------:R-:W-:-:S03]  /*e560*/  SEL R156, RZ, 0x1, P0 ;  /* 0x00000001ff9c7807 */ /* 0x000fc60000000000 */
[----:B------:R-:W-:Y:S01]  /*e570*/  IMAD.MOV.U32 R22, RZ, RZ, R20 ;  /* 0x000000ffff167224 */ /* 0x000fe200078e0014 */
[----:B------:R-:W-:Y:S01]  /*e580*/  LOP3.LUT R156, R9, R156, RZ, 0x3c, !PT ;  /* 0x0000009c099c7212 */ /* 0x000fe200078e3cff */
[----:B------:R-:W-:Y:S06]  /*e590*/  @!P1 BRA `(.L_x_13005) ;  /* 0x0000000000049947 */ /* 0x000fec0003800000 */
[----:B------:R-:W-:Y:S01]  /*e5a0*/  BPT.TRAP 0x1 ;  /* 0x000000040000795c */ /* 0x000fe20000300000 */
.L_x_13005:
[----:B------:R-:W-:Y:S01]  /*e5b0*/  IMAD R0, R22, 0x8, R16 ;  /* 0x0000000816007824 */ /* 0x000fe200078e0210 */
[----:B------:R-:W-:-:S04]  /*e5c0*/  SHF.L.U32 R3, R156, 0x1f, RZ ;  /* 0x0000001f9c037819 */ /* 0x000fc800000006ff */
[----:B------:R0:W1:Y:S01]  /*e5d0*/  SYNCS.PHASECHK.TRANS64.TRYWAIT P0, [R0+URZ+0x13230], R3 ;  /* 0x01323003000075a7 */ /* 0x000062000800017f */
[----:B------:R-:W-:Y:S05]  /*e5e0*/  @!P1 BRA `(.L_x_13006) ;  /* 0x0000000000049947 */ /* 0x000fea0003800000 */
[----:B------:R-:W-:Y:S01]  /*e5f0*/  BPT.TRAP 0x1 ;  /* 0x000000040000795c */ /* 0x000fe20000300000 */
.L_x_13006:
        /* <DEDUP_REMOVED lines=8> */
.L_x_13008:
[----:B------:R-:W-:Y:S05]  /*e680*/  BSYNC B1 ;  /* 0x0000000000017941 */ /* 0x000fea0003800000 */
.L_x_13007:
        /* <DEDUP_REMOVED lines=87> */
.L_x_13010:
[----:B01----:R-:W-:Y:S01]  /*ec00*/  SHF.L.U32 R0, R9, 0x1f, RZ ;  /* 0x0000001f09007819 */ /* 0x003fe200000006ff */
[----:B------:R-:W-:-:S04]  /*ec10*/  IMAD R13, R8, 0x8, R16 ;  /* 0x00000008080d7824 */ /* 0x000fc800078e0210 */
[----:B------:R0:W1:Y:S01]  /*ec20*/  SYNCS.PHASECHK.TRANS64.TRYWAIT P0, [R13+URZ+0x13250], R0 ;  /* 0x013250000d0075a7 */ /* 0x000062000800017f */
[----:B------:R-:W-:Y:S05]  /*ec30*/  @!P1 BRA `(.L_x_13011) ;  /* 0x0000000000049947 */ /* 0x000fea0003800000 */
[----:B------:R-:W-:Y:S01]  /*ec40*/  BPT.TRAP 0x1 ;  /* 0x000000040000795c */ /* 0x000fe20000300000 */
.L_x_13011:
[----:B------:R-:W-:Y:S04]  /*ec50*/  BSSY B1, `(.L_x_13012) ;  /* 0x0000004000017945 */ /* 0x000fe80003800000 */
[----:B-1----:R-:W-:Y:S05]  /*ec60*/  @P0 BRA `(.L_x_13013) ;  /* 0x0000000000080947 */ /* 0x002fea0003800000 */
[----:B------:R-:W1:Y:S02]  /*ec70*/  SYNCS.PHASECHK.TRANS64.TRYWAIT P0, [R13+URZ+0x13250], R0 ;  /* 0x013250000d0075a7 */ /* 0x000e64000800017f */
[----:B-1----:R-:W-:Y:S05]  /*ec80*/  @!P0 BRA `(.L_x_13014) ;  /* 0x000000c400c08947 */ /* 0x002fea0003800000 */
.L_x_13013:
[----:B------:R-:W-:Y:S05]  /*ec90*/  BSYNC B1 ;  /* 0x0000000000017941 */ /* 0x000fea0003800000 */
.L_x_13012:
        /* <DEDUP_REMOVED lines=10> */
[----:B01----:R-:W-:-:S04]  /*ed40*/  FMNMX.FTZ R0, R120, R10, !PT ;  /* 0x0000000a78007209 */ /* 0x003fc80007810000 */
[----:B------:R-:W-:-:S04]  /*ed50*/  FMNMX.FTZ R0, R121, R0, !PT ;  /* 0x0000000079007209 */ /* 0x000fc80007810000 */
[----:B------:R-:W-:Y:S02]  /*ed60*/  FMNMX.FTZ R9, R124, R0, !PT ;  /* 0x000000007c097209 */ /* 0x000fe40007810000 */
[----:B------:R-:W-:-:S04]  /*ed70*/  FMNMX.FTZ R0, R122, R11, !PT ;  /* 0x0000000b7a007209 */ /* 0x000fc80007810000 */
[----:B------:R-:W-:Y:S02]  /*ed80*/  FMNMX.FTZ R0, R123, R0, !PT ;  /* 0x000000007b007209 */ /* 0x000fe40007810000 */
[----:B------:R-:W-:Y:S02]  /*ed90*/  FMNMX.FTZ R9, R125, R9, !PT ;  /* 0x000000097d097209 */ /* 0x000fe40007810000 */
        /* <DEDUP_REMOVED lines=45> */
[----:B------:R-:W-:Y:S01]  /*f070*/  FMNMX.FTZ R0, R98, R0, !PT ;  /* 0x0000000062007209 */ /* 0x000fe20007810000 */
[----:B------:R-:W-:Y:S01]  /*f080*/  QGMMA.64x64x32.F32.E4M3.E4M3 R24, R148, gdesc[UR4], R24, gsb0 ;  /* 0x00e0000494187df3 */ /* 0x000fe20008000818 */
        /* <DEDUP_REMOVED lines=30> */
[----:B------:R-:W-:Y:S02]  /*f270*/  R2UR UR6, R14 ;  /* 0x000000000e0672ca */ /* 0x000fe400000e0000 */
        /* <DEDUP_REMOVED lines=8> */
[----:B------:R-:W-:Y:S02]  /*f300*/  WARPGROUP.DEPBAR.LE gsb0, 0x0 ;  /* 0x00008000000079c5 */ /* 0x000fe40000010000 */
[----:B------:R-:W-:Y:S01]  /*f310*/  WARPGROUP.ARRIVE ;  /* 0x00000000000079c5 */ /* 0x000fe20000000000 */
[----:B------:R-:W-:Y:S01]  /*f320*/  FMNMX.FTZ R0, R71, R0, !PT ;  /* 0x0000000047007209 */ /* 0x000fe20007810000 */
[----:B------:R-:W0:Y:S04]  /*f330*/  SHFL.BFLY PT, R14, R9, 0x2, 0x1f ;  /* 0x0c401f00090e7f89 */ /* 0x000e2800000e0000 */
[----:B------:R-:W-:Y:S01]  /*f340*/  QGMMA.64x64x32.F32.E4M3.E4M3 R24, R144, gdesc[UR4], R24, gsb0 ;  /* 0x00e0000490187df3 */ /* 0x000fe20008000818 */
[----:B------:R-:W1:Y:S01]  /*f350*/  SHFL.BFLY PT, R3, R0, 0x2, 0x1f ;  /* 0x0c401f0000037f89 */ /* 0x000e6200000e0000 */
[----:B------:R-:W-:-:S02]  /*f360*/  R2UR UR7, R15 ;  /* 0x000000000f0772ca */ /* 0x000fc400000e0000 */
[----:B0-----:R-:W-:Y:S01]  /*f370*/  FMNMX.FTZ R9, R9, R14, !PT ;  /* 0x0000000e09097209 */ /* 0x001fe20007810000 */
[C---:B------:R-:W-:Y:S02]  /*f380*/  VIADD R14, R8.reuse, 0x180 ;  /* 0x00000180080e7836 */ /* 0x040fe40000000000 */
[----:B------:R-:W-:Y:S01]  /*f390*/  VIADD R8, R8, 0x200 ;  /* 0x0000020008087836 */ /* 0x000fe20000000000 */
[----:B-1----:R-:W-:Y:S02]  /*f3a0*/  FMNMX.FTZ R0, R0, R3, !PT ;  /* 0x0000000300007209 */ /* 0x002fe40007810000 */
[----:B------:R-:W0:Y:S01]  /*f3b0*/  SHFL.BFLY PT, R3, R9, 0x1, 0x1f ;  /* 0x0c201f0009037f89 */ /* 0x000e2200000e0000 */
[----:B------:R-:W-:-:S03]  /*f3c0*/  R2UR UR6, R14 ;  /* 0x000000000e0672ca */ /* 0x000fc600000e0000 */
[----:B------:R-:W1:Y:S01]  /*f3d0*/  SHFL.BFLY PT, R14, R0, 0x1, 0x1f ;  /* 0x0c201f00000e7f89 */ /* 0x000e6200000e0000 */
[----:B0-----:R-:W-:Y:S02]  /*f3e0*/  FMNMX.FTZ R3, R9, R3, !PT ;  /* 0x0000000309037209 */ /* 0x001fe40007810000 */
[----:B-1----:R-:W-:-:S03]  /*f3f0*/  FMNMX.FTZ R0, R0, R14, !PT ;  /* 0x0000000e00007209 */ /* 0x002fc60007810000 */
[----:B------:R-:W-:Y:S01]  /*f400*/  FADD.FTZ R9, -R3, R10 ;  /* 0x0000000a03097221 */ /* 0x000fe20000010100 */
[----:B------:R-:W-:-:S03]  /*f410*/  FFMA.FTZ R15, R2, R3, -8 ;  /* 0xc1000000020f7423 */ /* 0x000fc60000010003 */
[----:B------:R-:W-:Y:S01]  /*f420*/  FMUL.FTZ R9, R2, R9 ;  /* 0x0000000902097220 */ /* 0x000fe20000410000 */
[----:B------:R-:W-:-:S01]  /*f430*/  FADD.FTZ R10, -R0, R11 ;  /* 0x0000000b000a7221 */ /* 0x000fc20000010100 */
        /* <DEDUP_REMOVED lines=11> */
[----:B0-----:R-:W-:-:S02]  /*f4f0*/  IMAD.MOV.U32 R9, RZ, RZ, -0x3ffffff0 ;  /* 0xc0000010ff097424 */ /* 0x001fc400078e00ff */
[C-C-:B------:R-:W-:Y:S01]  /*f500*/  FFMA.FTZ R117, R2.reuse, R117, -R15.reuse ;  /* 0x0000007502757223 */ /* 0x140fe2000001080f */
[----:B------:R-:W-:-:S01]  /*f510*/  FFMA.FTZ R88, R2, R88, -R15 ;  /* 0x0000005802587223 */ /* 0x000fc2000001080f */
        /* <DEDUP_REMOVED lines=9> */
[----:B------:R-:W-:Y:S01]  /*f5b0*/  QGMMA.64x64x32.F32.E4M3.E4M3 R24, R140, gdesc[UR4], R24, gsb0 ;  /* 0x00e000048c187df3 */ /* 0x000fe20008000818 */
[----:B------:R-:W-:Y:S01]  /*f5c0*/  R2UR UR7, R9 ;  /* 0x00000000090772ca */ /* 0x000fe200000e0000 */
[--C-:B------:R-:W-:Y:S01]  /*f5d0*/  FFMA.FTZ R9, R2, R120, -R15.reuse ;  /* 0x0000007802097223 */ /* 0x100fe2000001080f */
[----:B------:R-:W-:Y:S01]  /*f5e0*/  R2UR UR6, R8 ;  /* 0x00000000080672ca */ /* 0x000fe200000e0000 */
[C---:B------:R-:W-:Y:S01]  /*f5f0*/  FMUL.FTZ R8, R2.reuse, R10 ;  /* 0x0000000a02087220 */ /* 0x040fe20000410000 */
        /* <DEDUP_REMOVED lines=24> */
[----:B------:R-:W-:-:S03]  /*f780*/  FFMA.FTZ R69, R2, R0, -8 ;  /* 0xc100000002457423 */ /* 0x000fc60000010000 */
        /* <DEDUP_REMOVED lines=20> */
[----:B--2---:R-:W-:Y:S01]  /*f8d0*/  FFMA.FTZ R133, R11, R155, R9 ;  /* 0x0000009b0b857223 */ /* 0x004fe20000010009 */
[----:B------:R-:W-:-:S01]  /*f8e0*/  FFMA.FTZ R91, R2, R91, -R69 ;  /* 0x0000005b025b7223 */ /* 0x000fc20000010845 */
[C-C-:B------:R-:W-:Y:S01]  /*f8f0*/  FFMA.FTZ R94, R2.reuse, R94, -R69.reuse ;  /* 0x0000005e025e7223 */ /* 0x140fe20000010845 */
[----:B------:R-:W-:-:S01]  /*f900*/  FFMA.FTZ R95, R2, R95, -R69 ;  /* 0x0000005f025f7223 */ /* 0x000fc20000010845 */
[----:B0-----:R-:W-:Y:S01]  /*f910*/  FADD.FTZ R133, R10, R133 ;  /* 0x000000850a857221 */ /* 0x001fe20000010000 */
[----:B------:R-:W-:Y:S01]  /*f920*/  MUFU.EX2 R8, R8 ;  /* 0x0000000800087308 */ /* 0x000fe20000000800 */
[----:B------:R-:W-:-:S01]  /*f930*/  FFMA.FTZ R98, R2, R98, -R69 ;  /* 0x0000006202627223 */ /* 0x000fc20000010845 */
[----:B------:R-:W-:Y:S01]  /*f940*/  FFMA.FTZ R99, R2, R99, -R69 ;  /* 0x0000006302637223 */ /* 0x000fe20000010845 */
[----:B------:R-:W-:-:S01]  /*f950*/  FADD.FTZ R133, R14, R133 ;  /* 0x000000850e857221 */ /* 0x000fc20000010000 */
[C-C-:B------:R-:W-:Y:S01]  /*f960*/  FFMA.FTZ R102, R2.reuse, R102, -R69.reuse ;  /* 0x0000006602667223 */ /* 0x140fe20000010845 */
[----:B------:R-:W0:Y:S01]  /*f970*/  S2R R155, SR_TID.X ;  /* 0x00000000009b7919 */ /* 0x000e220000002100 */
[----:B------:R-:W-:-:S01]  /*f980*/  FFMA.FTZ R103, R2, R103, -R69 ;  /* 0x0000006702677223 */ /* 0x000fc20000010845 */
[----:B-1----:R-:W-:Y:S01]  /*f990*/  FADD.FTZ R133, R120, R133 ;  /* 0x0000008578857221 */ /* 0x002fe20000010000 */
[----:B------:R-:W1:Y:S01]  /*f9a0*/  MUFU.EX2 R122, R122 ;  /* 0x0000007a007a7308 */ /* 0x000e620000000800 */
[----:B------:R-:W-:-:S01]  /*f9b0*/  FFMA.FTZ R74, R2, R74, -R69 ;  /* 0x0000004a024a7223 */ /* 0x000fc20000010845 */
[----:B------:R-:W-:Y:S01]  /*f9c0*/  FFMA.FTZ R75, R2, R75, -R69 ;  /* 0x0000004b024b7223 */ /* 0x000fe20000010845 */
[----:B---3--:R-:W-:-:S01]  /*f9d0*/  FADD.FTZ R133, R121, R133 ;  /* 0x0000008579857221 */ /* 0x008fc20000010000 */
[C-C-:B------:R-:W-:Y:S01]  /*f9e0*/  FFMA.FTZ R78, R2.reuse, R78, -R69.reuse ;  /* 0x0000004e024e7223 */ /* 0x140fe20000010845 */
[----:B------:R-:W-:-:S01]  /*f9f0*/  FFMA.FTZ R79, R2, R79, -R69 ;  /* 0x0000004f024f7223 */ /* 0x000fc20000010845 */
[----:B------:R-:W-:Y:S01]  /*fa00*/  FFMA.FTZ R82, R2, R82, -R69 ;  /* 0x0000005202527223 */ /* 0x000fe20000010845 */
[----:B----4-:R-:W-:-:S01]  /*fa10*/  FADD.FTZ R133, R124, R133 ;  /* 0x000000857c857221 */ /* 0x010fc20000010000 */
[----:B------:R-:W2:Y:S01]  /*fa20*/  MUFU.EX2 R128, R128 ;  /* 0x0000008000807308 */ /* 0x000ea20000000800 */
[----:B------:R-:W-:-:S01]  /*fa30*/  FFMA.FTZ R83, R2, R83, -R69 ;  /* 0x0000005302537223 */ /* 0x000fc20000010845 */
[----:B------:R-:W-:Y:S01]  /*fa40*/  FFMA.FTZ R86, R2, R86, -R69 ;  /* 0x0000005602567223 */ /* 0x000fe20000010845 */
[----:B-----5:R-:W-:-:S01]  /*fa50*/  FADD.FTZ R133, R125, R133 ;  /* 0x000000857d857221 */ /* 0x020fc20000010000 */
[----:B------:R-:W-:Y:S01]  /*fa60*/  FFMA.FTZ R87, R2, R87, -R69 ;  /* 0x0000005702577223 */ /* 0x000fe20000010845 */
[----:B------:R-:W-:-:S02]  /*fa70*/  WARPGROUP.DEPBAR.LE gsb0, 0x0 ;  /* 0x00008000000079c5 */ /* 0x000fc40000010000 */
[----:B------:R-:W-:Y:S01]  /*fa80*/  WARPGROUP.ARRIVE ;  /* 0x00000000000079c5 */ /* 0x000fe20000000000 */
[----:B------:R-:W3:Y:S01]  /*fa90*/  MUFU.EX2 R123, R123 ;  /* 0x0000007b007b7308 */ /* 0x000ee20000000800 */
[----:B-1----:R-:W-:-:S01]  /*faa0*/  FFMA.FTZ R21, R8, R21, R122 ;  /* 0x0000001508157223 */ /* 0x002fc2000001007a */
[C-C-:B------:R-:W-:Y:S01]  /*fab0*/  FFMA.FTZ R58, R2.reuse, R58, -R69.reuse ;  /* 0x0000003a023a7223 */ /* 0x140fe20000010845 */
[----:B------:R-:W-:-:S01]  /*fac0*/  FFMA.FTZ R59, R2, R59, -R69 ;  /* 0x0000003b023b7223 */ /* 0x000fc20000010845 */
[C-C-:B------:R-:W-:Y:S01]  /*fad0*/  FFMA.FTZ R62, R2.reuse, R62, -R69.reuse ;  /* 0x0000003e023e7223 */ /* 0x140fe20000010845 */
[----:B------:R-:W-:Y:S01]  /*fae0*/  QGMMA.64x64x32.F32.E4M3.E4M3 R24, R136, gdesc[UR4], R24, gsb0 ;  /* 0x00e0000488187df3 */ /* 0x000fe20008000818 */
[----:B------:R-:W-:-:S01]  /*faf0*/  FFMA.FTZ R63, R2, R63, -R69 ;  /* 0x0000003f023f7223 */ /* 0x000fc20000010845 */
[----:B------:R-:W-:Y:S01]  /*fb00*/  FFMA.FTZ R66, R2, R66, -R69 ;  /* 0x0000004202427223 */ /* 0x000fe20000010845 */
[----:B------:R-:W1:Y:S01]  /*fb10*/  MUFU.EX2 R104, R104 ;  /* 0x0000006800687308 */ /* 0x000e620000000800 */
[----:B--2---:R-:W-:-:S01]  /*fb20*/  FADD.FTZ R133, R128, R133 ;  /* 0x0000008580857221 */ /* 0x004fc20000010000 */
[C-C-:B------:R-:W-:Y:S01]  /*fb30*/  FFMA.FTZ R67, R2.reuse, R67, -R69.reuse ;  /* 0x0000004302437223 */ /* 0x140fe20000010845 */
[----:B------:R-:W-:-:S01]  /*fb40*/  FFMA.FTZ R70, R2, R70, -R69 ;  /* 0x0000004602467223 */ /* 0x000fc20000010845 */
[----:B------:R-:W-:Y:S01]  /*fb50*/  FFMA.FTZ R69, R2, R71, -R69 ;  /* 0x0000004702457223 */ /* 0x000fe20000010845 */
[----:B0-----:R-:W-:-:S03]  /*fb60*/  LOP3.LUT R134, R155, 0x7f, RZ, 0xc0, !PT ;  /* 0x0000007f9b867812 */ /* 0x001fc600078ec0ff */
[----:B------:R-:W0:Y:S01]  /*fb70*/  MUFU.EX2 R126, R126 ;  /* 0x0000007e007e7308 */ /* 0x000e220000000800 */
[----:B---3--:R-:W-:-:S01]  /*fb80*/  FADD.FTZ R21, R123, R21 ;  /* 0x000000157b157221 */ /* 0x008fc20000010000 */
[----:B------:R-:W-:-:S06]  /*fb90*/  ISETP.NE.AND P0, PT, R134, RZ, PT ;  /* 0x000000ff8600720c */ /* 0x000fcc0003f05270 */
[----:B------:R-:W2:Y:S01]  /*fba0*/  MUFU.EX2 R105, R105 ;  /* 0x0000006900697308 */ /* 0x000ea20000000800 */
[----:B-1----:R-:W-:-:S06]  /*fbb0*/  FADD.FTZ R133, R104, R133 ;  /* 0x0000008568857221 */ /* 0x002fcc0000010000 */
[----:B------:R-:W-:Y:S01]  /*fbc0*/  @!P0 IMAD R20, R20, 0x8, R16 ;  /* 0x0000000814148824 */ /* 0x000fe200078e0210 */
[----:B------:R-:W1:Y:S01]  /*fbd0*/  MUFU.EX2 R127, R127 ;  /* 0x0000007f007f7308 */ /* 0x000e620000000800 */
[----:B0-----:R-:W-:-:S02]  /*fbe0*/  FADD.FTZ R21, R126, R21 ;  /* 0x000000157e157221 */ /* 0x001fc40000010000 */
[----:B------:R-:W-:-:S05]  /*fbf0*/  @!P0 VIADD R20, R20, 0x13240 ;  /* 0x0001324014148836 */ /* 0x000fca0000000000 */
[----:B------:R-:W0:Y:S01]  /*fc00*/  MUFU.EX2 R108, R108 ;  /* 0x0000006c006c7308 */ /* 0x000e220000000800 */
[----:B--2---:R-:W-:-:S01]  /*fc10*/  FADD.FTZ R133, R105, R133 ;  /* 0x0000008569857221 */ /* 0x004fc20000010000 */
[----:B------:R-:W-:-:S06]  /*fc20*/  @!P0 PRMT R20, RZ, 0x654, R20 ;  /* 0x00000654ff148816 */ /* 0x000fcc0000000014 */
        /* <DEDUP_REMOVED lines=11> */
[----:B------:R0:W-:Y:S04]  /*fce0*/  @!P0 SYNCS.ARRIVE.TRANS64.RED.A1T0 RZ, [R20+URZ], RZ ;  /* 0x000000ff14ff89a7 */ /* 0x0001e8000810043f */
        /* <DEDUP_REMOVED lines=104> */
[----:B------:R-:W0:Y:S01]  /*10370*/  MUFU.EX2 R15, R15 ;  /* 0x0000000f000f7308 */ /* 0x000e220000000800 */
[----:B-1----:R-:W-:-:S07]  /*10380*/  FADD.FTZ R133, R68, R133 ;  /* 0x0000008544857221 */ /* 0x002fce0000010000 */
[----:B------:R-:W1:Y:S01]  /*10390*/  MUFU.EX2 R59, R59 ;  /* 0x0000003b003b7308 */ /* 0x000e620000000800 */
[----:B---3--:R-:W-:-:S07]  /*103a0*/  FADD.FTZ R21, R58, R21 ;  /* 0x000000153a157221 */ /* 0x008fce0000010000 */
        /* <DEDUP_REMOVED lines=17> */
.L_x_13015:
        /* <DEDUP_REMOVED lines=84> */
.L_x_13004:
[----:B------:R-:W-:Y:S05]  /*10a00*/  BSYNC B0 ;  /* 0x0000000000007941 */ /* 0x000fea0003800000 */
.L_x_13003:
[----:B------:R-:W-:Y:S06]  /*10a10*/  BAR.ARV 0x8, 0x200 ;  /* 0x0208000000007b1d */ /* 0x000fec0000002000 */
[----:B------:R-:W-:Y:S05]  /*10a20*/  @!P1 BRA `(.L_x_13017) ;  /* 0x0000000000049947 */ /* 0x000fea0003800000 */
[----:B------:R-:W-:Y:S01]  /*10a30*/  BPT.TRAP 0x1 ;  /* 0x000000040000795c */ /* 0x000fe20000300000 */
.L_x_13017:
[----:B------:R-:W-:Y:S01]  /*10a40*/  IMAD R10, R22, 0x8, R16 ;  /* 0x00000008160a7824 */ /* 0x000fe200078e0210 */
[----:B------:R-:W-:-:S04]  /*10a50*/  SHF.L.U32 R5, R156, 0x1f, RZ ;  /* 0x0000001f9c057819 */ /* 0x000fc800000006ff */
[----:B------:R0:W1:Y:S01]  /*10a60*/  SYNCS.PHASECHK.TRANS64.TRYWAIT P0, [R10+URZ+0x13250], R5 ;  /* 0x013250050a0075a7 */ /* 0x000062000800017f */
[----:B------:R-:W-:Y:S05]  /*10a70*/  @!P1 BRA `(.L_x_13018) ;  /* 0x0000000000049947 */ /* 0x000fea0003800000 */
[----:B------:R-:W-:Y:S01]  /*10a80*/  BPT.TRAP 0x1 ;  /* 0x000000040000795c */ /* 0x000fe20000300000 */
.L_x_13018:
[----:B------:R-:W-:Y:S04]  /*10a90*/  BSSY B0, `(.L_x_13019) ;  /* 0x0000004000007945 */ /* 0x000fe80003800000 */
[----:B-1----:R-:W-:Y:S05]  /*10aa0*/  @P0 BRA `(.L_x_13020) ;  /* 0x0000000000080947 */ /* 0x002fea0003800000 */
[----:B------:R-:W1:Y:S02]  /*10ab0*/  SYNCS.PHASECHK.TRANS64.TRYWAIT P0, [R10+URZ+0x13250], R5 ;  /* 0x013250050a0075a7 */ /* 0x000e64000800017f */
[----:B-1----:R-:W-:Y:S05]  /*10ac0*/  @!P0 BRA `(.L_x_13021) ;  /* 0x000000a800448947 */ /* 0x002fea0003800000 */
.L_x_13020:
[----:B------:R-:W-:Y:S05]  /*10ad0*/  BSYNC B0 ;  /* 0x0000000000007941 */ /* 0x000fea0003800000 */
.L_x_13019:
[----:B------:R-:W2:Y:S04]  /*10ae0*/  LDL R12, [R1+0x64] ;  /* 0x00006400010c7983 */ /* 0x000ea80000100800 */
[----:B------:R-:W3:Y:S04]  /*10af0*/  LDL R14, [R1+0x50] ;  /* 0x00005000010e7983 */ /* 0x000ee80000100800 */
[----:B------:R-:W4:Y:S01]  /*10b00*/  LDL R11, [R1+0x3c] ;  /* 0x00003c00010b7983 */ /* 0x000f220000100800 */
[----:B------:R-:W-:-:S03]  /*10b10*/  ULDC.64 UR4, c[0x0][0x9a0] ;  /* 0x0002680000047ab9 */ /* 0x000fc60000000a00 */
[----:B------:R-:W5:Y:S01]  /*10b20*/  LDL.LU R13, [R1] ;  /* 0x00000000010d7983 */ /* 0x000f620000300800 */
[----:B------:R-:W-:Y:S01]  /*10b30*/  VIADD R16, R16, 0x1000 ;  /* 0x0000100010107836 */ /* 0x000fe20000000000 */
[----:B------:R-:W-:Y:S01]  /*10b40*/  ISETP.NE.U32.AND P0, PT, RZ, UR4, PT ;  /* 0x00000004ff007c0c */ /* 0x000fe2000bf05070 */
[----:B------:R-:W-:-:S03]  /*10b50*/  WARPGROUP.ARRIVE ;  /* 0x00000000000079c5 */ /* 0x000fc60000000000 */
[----:B------:R-:W-:Y:S02]  /*10b60*/  SHF.R.U32.HI R16, RZ, 0x4, R16 ;  /* 0x00000004ff107819 */ /* 0x000fe40000011610 */
[----:B------:R-:W-:Y:S02]  /*10b70*/  ISETP.NE.AND.EX P0, PT, RZ, UR5, PT, P0 ;  /* 0x00000005ff007c0c */ /* 0x000fe4000bf05300 */
[----:B------:R-:W-:-:S04]  /*10b80*/  LOP3.LUT R16, R16, 0x3fff, RZ, 0xc0, !PT ;  /* 0x00003fff10107812 */ /* 0x000fc800078ec0ff */
[----:B01----:R-:W-:-:S05]  /*10b90*/  LOP3.LUT R5, R16, 0x10000, RZ, 0xfc, !PT ;  /* 0x0001000010057812 */ /* 0x003fca00078efcff */
[----:B------:R-:W-:Y:S02]  /*10ba0*/  IMAD R4, R22, 0x280, R5 ;  /* 0x0000028016047824 */ /* 0x000fe400078e0205 */
[----:B------:R-:W-:Y:S01]  /*10bb0*/  IMAD.MOV.U32 R5, RZ, RZ, -0x3ffffff0 ;  /* 0xc0000010ff057424 */ /* 0x000fe200078e00ff */
[----:B------:R-:W2:Y:S02]  /*10bc0*/  @P0 LDC.64 R8, c[0x0][0x9c8] ;  /* 0x00027200ff080b82 */ /* 0x000ea40000000a00 */
[----:B------:R-:W-:Y:S02]  /*10bd0*/  R2UR UR6, R4 ;  /* 0x00000000040672ca */ /* 0x000fe400000e0000 */
[----:B------:R-:W-:-:S04]  /*10be0*/  R2UR UR7, R5 ;  /* 0x00000000050772ca */ /* 0x000fc800000e0000 */
[----:B------:R-:W4:Y:S09]  /*10bf0*/  @P0 LDC.64 R6, c[0x0][0x9d0] ;  /* 0x00027400ff060b82 */ /* 0x000f320000000a00 */
[----:B------:R-:W-:Y:S03]  /*10c00*/  QGMMA.64x64x32.F32.E4M3.E4M3 R24, R152, gdesc[UR4], R24, gsb0 ;  /* 0x00e0000498187df3 */ /* 0x000fe60008000818 */
        /* <DEDUP_REMOVED lines=18> */
[----:B-----5:R-:W0:Y:S01]  /*10d30*/  SHFL.BFLY PT, R5, R13, 0x2, 0x1f ;  /* 0x0c401f000d057f89 */ /* 0x020e2200000e0000 */
[----:B------:R-:W-:Y:S02]  /*10d40*/  IMAD.MOV.U32 R61, RZ, RZ, -0x800000 ;  /* 0xff800000ff3d7424 */ /* 0x000fe400078e00ff */
[----:B------:R-:W-:-:S06]  /*10d50*/  IMAD.MOV.U32 R60, RZ, RZ, -0x800000 ;  /* 0xff800000ff3c7424 */ /* 0x000fcc00078e00ff */
[----:B------:R-:W-:Y:S01]  /*10d60*/  QGMMA.64x64x32.F32.E4M3.E4M3 R24, R148, gdesc[UR4], R24, gsb0 ;  /* 0x00e0000494187df3 */ /* 0x000fe20008000818 */
[----:B------:R-:W-:Y:S01]  /*10d70*/  R2UR UR6, R8 ;  /* 0x00000000080672ca */ /* 0x000fe200000e0000 */
[C---:B------:R-:W-:Y:S01]  /*10d80*/  VIADD R8, R4.reuse, 0x180 ;  /* 0x0000018004087836 */ /* 0x040fe20000000000 */
[----:B------:R-:W-:Y:S01]  /*10d90*/  R2UR UR7, R9 ;  /* 0x00000000090772ca */ /* 0x000fe200000e0000 */
[----:B------:R-:W-:Y:S02]  /*10da0*/  IMAD.MOV.U32 R9, RZ, RZ, -0x3ffffff0 ;  /* 0xc0000010ff097424 */ /* 0x000fe400078e00ff */
[----:B------:R-:W-:Y:S02]  /*10db0*/  VIADD R4, R4, 0x200 ;  /* 0x0000020004047836 */ /* 0x000fe40000000000 */
[----:B0-----:R-:W-:-:S01]  /*10dc0*/  FADD.FTZ R6, R5, R13 ;  /* 0x0000000d05067221 */ /* 0x001fc20000010000 */
[----:B------:R-:W-:-:S04]  /*10dd0*/  IMAD.MOV.U32 R5, RZ, RZ, -0x3ffffff0 ;  /* 0xc0000010ff057424 */ /* 0x000fc800078e00ff */
[----:B------:R-:W0:Y:S01]  /*10de0*/  SHFL.BFLY PT, R7, R6, 0x1, 0x1f ;  /* 0x0c201f0006077f89 */ /* 0x000e2200000e0000 */
[----:B------:R-:W-:Y:S02]  /*10df0*/  WARPGROUP.DEPBAR.LE gsb0, 0x0 ;  /* 0x00008000000079c5 */ /* 0x000fe40000010000 */
[----:B------:R-:W-:-:S06]  /*10e00*/  WARPGROUP.ARRIVE ;  /* 0x00000000000079c5 */ /* 0x000fcc0000000000 */
[----:B------:R-:W-:Y:S01]  /*10e10*/  QGMMA.64x64x32.F32.E4M3.E4M3 R24, R144, gdesc[UR4], R24, gsb0 ;  /* 0x00e0000490187df3 */ /* 0x000fe20008000818 */
[----:B------:R-:W-:Y:S02]  /*10e20*/  R2UR UR6, R8 ;  /* 0x00000000080672ca */ /* 0x000fe400000e0000 */
[----:B------:R-:W-:Y:S01]  /*10e30*/  R2UR UR7, R9 ;  /* 0x00000000090772ca */ /* 0x000fe200000e0000 */
[----:B------:R-:W1:Y:S01]  /*10e40*/  SHFL.BFLY PT, R8, R21, 0x2, 0x1f ;  /* 0x0c401f0015087f89 */ /* 0x000e6200000e0000 */
[----:B0-----:R-:W-:-:S04]  /*10e50*/  FADD.FTZ R9, R6, R7 ;  /* 0x0000000706097221 */ /* 0x001fc80000010000 */
[C---:B------:R-:W-:Y:S01]  /*10e60*/  FMUL.FTZ R13, R9.reuse, 0.00390625 ;  /* 0x3b800000090d7820 */ /* 0x040fe20000410000 */
[----:B------:R-:W-:-:S04]  /*10e70*/  FSETP.NE.FTZ.AND P0, PT, R9, RZ, PT ;  /* 0x000000ff0900720b */ /* 0x000fc80003f15000 */
[----:B------:R-:W-:-:S13]  /*10e80*/  FSETP.NE.FTZ.AND P2, PT, R13, RZ, PT ;  /* 0x000000ff0d00720b */ /* 0x000fda0003f55000 */
[----:B------:R-:W-:Y:S01]  /*10e90*/  @P2 FMUL.FTZ R6, R2, 0.69314718246459960938 ;  /* 0x3f31721802062820 */ /* 0x000fe20000410000 */
[----:B-1----:R-:W-:-:S01]  /*10ea0*/  FADD.FTZ R8, R8, R21 ;  /* 0x0000001508087221 */ /* 0x002fc20000010000 */
[----:B------:R-:W-:Y:S02]  /*10eb0*/  WARPGROUP.DEPBAR.LE gsb0, 0x0 ;  /* 0x00008000000079c5 */ /* 0x000fe40000010000 */
[----:B------:R-:W-:-:S06]  /*10ec0*/  WARPGROUP.ARRIVE ;  /* 0x00000000000079c5 */ /* 0x000fcc0000000000 */
[----:B------:R-:W-:Y:S01]  /*10ed0*/  QGMMA.64x64x32.F32.E4M3.E4M3 R24, R140, gdesc[UR4], R24, gsb0 ;  /* 0x00e000048c187df3 */ /* 0x000fe20008000818 */
[----:B------:R-:W-:Y:S01]  /*10ee0*/  R2UR UR6, R4 ;  /* 0x00000000040672ca */ /* 0x000fe200000e0000 */
[----:B------:R-:W-:Y:S01]  /*10ef0*/  IMAD.MOV.U32 R4, RZ, RZ, RZ ;  /* 0x000000ffff047224 */ /* 0x000fe200078e00ff */
[----:B------:R-:W-:Y:S02]  /*10f00*/  R2UR UR7, R5 ;  /* 0x00000000050772ca */ /* 0x000fe400000e0000 */
[----:B------:R-:W0:Y:S03]  /*10f10*/  SHFL.BFLY PT, R5, R8, 0x1, 0x1f ;  /* 0x0c201f0008057f89 */ /* 0x000e2600000e0000 */
[----:B------:R-:W-:Y:S01]  /*10f20*/  @P0 MUFU.RCP R4, R9 ;  /* 0x0000000900040308 */ /* 0x000fe20000001000 */
[----:B0-----:R-:W-:-:S01]  /*10f30*/  FADD.FTZ R12, R8, R5 ;  /* 0x00000005080c7221 */ /* 0x001fc20000010000 */
[----:B------:R-:W-:-:S06]  /*10f40*/  IMAD.MOV.U32 R8, RZ, RZ, RZ ;  /* 0x000000ffff087224 */ /* 0x000fcc00078e00ff */
[----:B------:R-:W0:Y:S01]  /*10f50*/  @P2 MUFU.LG2 R5, R13 ;  /* 0x0000000d00052308 */ /* 0x000e220000000c00 */
[C---:B------:R-:W-:Y:S01]  /*10f60*/  FMUL.FTZ R14, R12.reuse, 0.00390625 ;  /* 0x3b8000000c0e7820 */ /* 0x040fe20000410000 */
[----:B------:R-:W-:-:S04]  /*10f70*/  FSETP.NE.FTZ.AND P0, PT, R12, RZ, PT ;  /* 0x000000ff0c00720b */ /* 0x000fc80003f15000 */
[----:B------:R-:W-:-:S09]  /*10f80*/  FSETP.NE.FTZ.AND P3, PT, R14, RZ, PT ;  /* 0x000000ff0e00720b */ /* 0x000fd20003f75000 */
[----:B------:R-:W-:Y:S01]  /*10f90*/  @P0 MUFU.RCP R8, R12 ;  /* 0x0000000c00080308 */ /* 0x000fe20000001000 */
[----:B0-----:R-:W-:-:S03]  /*10fa0*/  @P2 FMUL.FTZ R5, R5, 0.69314718246459960938 ;  /* 0x3f31721805052820 */ /* 0x001fc60000410000 */
[----:B------:R-:W-:Y:S01]  /*10fb0*/  @P3 FMUL.FTZ R2, R2, 0.69314718246459960938 ;  /* 0x3f31721802023820 */ /* 0x000fe20000410000 */
[----:B------:R-:W-:-:S03]  /*10fc0*/  @P2 FFMA.FTZ R60, R6, R3, R5 ;  /* 0x00000003063c2223 */ /* 0x000fc60000010005 */
[----:B------:R-:W0:Y:S02]  /*10fd0*/  @P3 MUFU.LG2 R7, R14 ;  /* 0x0000000e00073308 */ /* 0x000e240000000c00 */
[----:B0-----:R-:W-:-:S04]  /*10fe0*/  @P3 FMUL.FTZ R7, R7, 0.69314718246459960938 ;  /* 0x3f31721807073820 */ /* 0x001fc80000410000 */
[----:B------:R-:W-:Y:S01]  /*10ff0*/  @P3 FFMA.FTZ R61, R2, R0, R7 ;  /* 0x00000000023d3223 */ /* 0x000fe20000010007 */
[----:B------:R-:W-:Y:S02]  /*11000*/  WARPGROUP.DEPBAR.LE gsb0, 0x0 ;  /* 0x00008000000079c5 */ /* 0x000fe40000010000 */
[----:B------:R-:W-:-:S06]  /*11010*/  WARPGROUP.ARRIVE ;  /* 0x00000000000079c5 */ /* 0x000fcc0000000000 */
[----:B------:R-:W-:Y:S01]  /*11020*/  QGMMA.64x64x32.F32.E4M3.E4M3 R24, R136, gdesc[UR4], R24, gsb0 ;  /* 0x00e0000488187df3 */ /* 0x000fe20008000818 */
[-C--:B--2---:R-:W-:Y:S01]  /*11030*/  FMUL.FTZ R0, R4, R11.reuse ;  /* 0x0000000b04007220 */ /* 0x084fe20000410000 */
[----:B------:R-:W-:Y:S01]  /*11040*/  FMUL.FTZ R8, R8, R11 ;  /* 0x0000000b08087220 */ /* 0x000fe20000410000 */
[----:B------:R-:W-:Y:S02]  /*11050*/  WARPGROUP.DEPBAR.LE gsb0, 0x0 ;  /* 0x00008000000079c5 */ /* 0x000fe40000010000 */
[----:B------:R-:W-:Y:S05]  /*11060*/  @!P1 BRA `(.L_x_13022) ;  /* 0x0000000000049947 */ /* 0x000fea0003800000 */
[----:B------:R-:W-:Y:S01]  /*11070*/  BPT.TRAP 0x1 ;  /* 0x000000040000795c */ /* 0x000fe20000300000 */
.L_x_13022:
        /* <DEDUP_REMOVED lines=45> */
.L_x_12960:
[----:B------:R-:W2:Y:S01]  /*11350*/  LDL R77, [R1+0x54] ;  /* 0x00005400014d7983 */ /* 0x000ea20000100800 */
[----:B------:R-:W1:Y:S01]  /*11360*/  S2UR UR4, SR_CgaCtaId ;  /* 0x00000000000479c3 */ /* 0x000e620000008800 */
[----:B------:R-:W-:Y:S01]  /*11370*/  MOV R16, 0x400 ;  /* 0x0000040000107802 */ /* 0x000fe20000000f00 */
[----:B------:R-:W-:Y:S01]  /*11380*/  BSSY B0, `(.L_x_13023) ;  /* 0x00002a1000007945 */ /* 0x000fe20003800000 */
[----:B------:R-:W3:Y:S01]  /*11390*/  S2R R8, SR_TID.X ;  /* 0x0000000000087919 */ /* 0x000ee20000002100 */
[----:B-1----:R-:W-:-:S05]  /*113a0*/  IMAD.U32 R0, RZ, RZ, UR4 ;  /* 0x00000004ff007e24 */ /* 0x002fca000f8e00ff */
[----:B------:R1:W-:Y:S01]  /*113b0*/  STL [R1+0x20], R0 ;  /* 0x0000200001007387 */ /* 0x0003e20000100800 */
[----:B------:R-:W-:Y:S01]  /*113c0*/  LEA R16, R0, R16, 0x18 ;  /* 0x0000001000107211 */ /* 0x000fe200078ec0ff */
[----:B------:R-:W-:Y:S01]  /*113d0*/  BAR.SYNC.DEFER_BLOCKING 0x5, 0x200 ;  /* 0x0148000000007b1d */ /* 0x000fe20000010000 */
[----:B---3--:R-:W-:-:S05]  /*113e0*/  VIADD R83, R8, 0xffffff80 ;  /* 0xffffff8008537836 */ /* 0x008fca0000000000 */
[----:B------:R-:W-:-:S04]  /*113f0*/  SHF.R.S32.HI R75, RZ, 0x1f, R83 ;  /* 0x0000001fff4b7819 */ /* 0x000fc80000011453 */
[----:B------:R-:W-:-:S04]  /*11400*/  LEA.HI R75, R75, R83, RZ, 0x3 ;  /* 0x000000534b4b7211 */ /* 0x000fc800078f18ff */
[----:B------:R-:W-:-:S05]  /*11410*/  LOP3.LUT R75, R75, 0xfffffff8, RZ, 0xc0, !PT ;  /* 0xfffffff84b4b7812 */ /* 0x000fca00078ec0ff */
[----:B------:R-:W-:-:S04]  /*11420*/  IMAD.IADD R75, R83, 0x1, -R75 ;  /* 0x00000001534b7824 */ /* 0x000fc800078e0a4b */
[----:B-1----:R-:W-:Y:S01]  /*11430*/  IMAD.SHL.U32 R0, R75, 0x8, RZ ;  /* 0x000000084b007824 */ /* 0x002fe200078e00ff */
[----:B-----5:R1:W3:Y:S04]  /*11440*/  LDS.128 R24, [R16+0x132d0] ;  /* 0x0132d00010187984 */ /* 0x0202e80000000c00 */
[----:B------:R-:W-:Y:S01]  /*11450*/  SHF.R.S32.HI R63, RZ, 0x1f, R0 ;  /* 0x0000001fff3f7819 */ /* 0x000fe20000011400 */
[----:B------:R-:W-:Y:S06]  /*11460*/  BAR.ARV 0x4, 0x200 ;  /* 0x0108000000007b1d */ /* 0x000fec0000002000 */
[----:B--2---:R-:W-:-:S13]  /*11470*/  ISETP.NE.AND P1, PT, R77, RZ, PT ;  /* 0x000000ff4d00720c */ /* 0x004fda0003f25270 */
[----:B------:R-:W2:Y:S02]  /*11480*/  @!P1 LDC R77, c[0x0][0xad4] ;  /* 0x0002b500ff4d9b82 */ /* 0x000ea40000000800 */
[----:B--2---:R1:W-:Y:S01]  /*11490*/  @!P1 STL [R1+0x54], R77 ;  /* 0x0000544d01009387 */ /* 0x0043e20000100800 */
[----:B---3--:R-:W-:Y:S05]  /*114a0*/  @P0 BRA `(.L_x_13024) ;  /* 0x0000001c00b40947 */ /* 0x008fea0003800000 */
[----:B------:R-:W2:Y:S01]  /*114b0*/  LDL.LU R12, [R1+0x50] ;  /* 0x00005000010c7983 */ /* 0x000ea20000300800 */
[----:B0-----:R-:W-:Y:S01]  /*114c0*/  IMAD.SHL.U32 R2, R8, 0x4, RZ ;  /* 0x0000000408027824 */ /* 0x001fe200078e00ff */
[----:B------:R-:W-:Y:S01]  /*114d0*/  ULDC.64 UR4, c[0x4][0x38] ;  /* 0x01000e0000047ab9 */ /* 0x000fe20000000a00 */
[----:B------:R-:W-:Y:S01]  /*114e0*/  ULDC.64 UR6, c[0x0][0xc08] ;  /* 0x0003020000067ab9 */ /* 0x000fe20000000a00 */
[----:B------:R-:W3:Y:S04]  /*114f0*/  LDL.LU R14, [R1+0x64] ;  /* 0x00006400010e7983 */ /* 0x000ee80000300800 */
[----:B------:R-:W4:Y:S01]  /*11500*/  LDL R24, [R1+0x90] ;  /* 0x0000900001187983 */ /* 0x000f220000100800 */
[----:B------:R-:W-:-:S03]  /*11510*/  LOP3.LUT R2, R2, 0xc, RZ, 0xc0, !PT ;  /* 0x0000000c02027812 */ /* 0x000fc600078ec0ff */
[----:B------:R-:W3:Y:S01]  /*11520*/  LDL R21, [R1+0x3c] ;  /* 0x00003c0001157983 */ /* 0x000ee20000100800 */
[----:B------:R-:W-:Y:S01]  /*11530*/  BAR.SYNC.DEFER_BLOCKING 0x1, 0x180 ;  /* 0x0046000000007b1d */ /* 0x000fe20000010000 */
[----:B------:R-:W-:-:S05]  /*11540*/  IADD3 R2, P0, R2, UR4, RZ ;  /* 0x0000000402027c10 */ /* 0x000fca000ff1e0ff */
[----:B------:R-:W-:Y:S01]  /*11550*/  IMAD.X R3, RZ, RZ, UR5, P0 ;  /* 0x00000005ff037e24 */ /* 0x000fe200080e06ff */
[----:B------:R-:W-:Y:S01]  /*11560*/  ULDC.64 UR4, c[0x0][0xc00] ;  /* 0x0003000000047ab9 */ /* 0x000fe20000000a00 */
[----:B------:R-:W3:Y:S04]  /*11570*/  LDL.LU R88, [R1+0x58] ;  /* 0x0000580001587983 */ /* 0x000ee80000300800 */
[----:B------:R0:W3:Y:S04]  /*11580*/  LDG.E.CONSTANT R10, desc[UR40][R2.64] ;  /* 0x00000028020a7981 */ /* 0x0000e8000c1e9900 */
[----:B------:R-:W3:Y:S01]  /*11590*/  LDL.LU R87, [R1+0x5c] ;  /* 0x00005c0001577983 */ /* 0x000ee20000300800 */
[----:B------:R-:W1:Y:S01]  /*115a0*/  S2R R9, SR_SWINHI ;  /* 0x0000000000097919 */ /* 0x000e620000002f00 */
        /* <DEDUP_REMOVED lines=10> */
[----:B0-----:R-:W-:Y:S02]  /*11650*/  MOV R2, R16 ;  /* 0x0000001000027202 */ /* 0x001fe40000000f00 */
[----:B-1----:R-:W-:Y:S02]  /*11660*/  MOV R3, R9 ;  /* 0x0000000900037202 */ /* 0x002fe40000000f00 */
        /* <DEDUP_REMOVED lines=25> */
[----:B----4-:R-:W-:-:S03]  /*11800*/  IMAD.WIDE R4, R24, 0x2, R2 ;  /* 0x0000000218047825 */ /* 0x010fc600078e0202 */
[C---:B------:R-:W-:Y:S02]  /*11810*/  IADD3 R7, P3, R4.reuse, 0x20, RZ ;  /* 0x0000002004077810 */ /* 0x040fe40007f7e0ff */
[C---:B------:R-:W-:Y:S02]  /*11820*/  LOP3.LUT R9, R4.reuse, 0x380, RZ, 0xc0, !PT ;  /* 0x0000038004097812 */ /* 0x040fe400078ec0ff */
[----:B------:R-:W-:Y:S02]  /*11830*/  LOP3.LUT R8, R7, 0x380, RZ, 0xc0, !PT ;  /* 0x0000038007087812 */ /* 0x000fe400078ec0ff */
[----:B------:R-:W-:Y:S02]  /*11840*/  SHF.R.U64 R9, R9, 0x3, RZ ;  /* 0x0000000309097819 */ /* 0x000fe400000012ff */
[C---:B------:R-:W-:Y:S02]  /*11850*/  IADD3 R29, P2, R4.reuse, 0x40, RZ ;  /* 0x00000040041d7810 */ /* 0x040fe40007f5e0ff */
[----:B------:R-:W-:-:S02]  /*11860*/  IADD3 R33, P1, R4, 0x60, RZ ;  /* 0x0000006004217810 */ /* 0x000fc40007f3e0ff */
[----:B------:R-:W-:Y:S01]  /*11870*/  SHF.R.U64 R8, R8, 0x3, RZ ;  /* 0x0000000308087819 */ /* 0x000fe200000012ff */
[----:B--2---:R-:W-:Y:S01]  /*11880*/  IMAD.MOV.U32 R86, RZ, RZ, R12 ;  /* 0x000000ffff567224 */ /* 0x004fe200078e000c */
[----:B------:R-:W-:Y:S02]  /*11890*/  LOP3.LUT R4, R9, R4, RZ, 0x3c, !PT ;  /* 0x0000000409047212 */ /* 0x000fe400078e3cff */
[----:B------:R-:W-:Y:S02]  /*118a0*/  LOP3.LUT R6, R29, 0x380, RZ, 0xc0, !PT ;  /* 0x000003801d067812 */ /* 0x000fe400078ec0ff */
[----:B------:R-:W-:Y:S01]  /*118b0*/  LOP3.LUT R12, R33, 0x380, RZ, 0xc0, !PT ;  /* 0x00000380210c7812 */ /* 0x000fe200078ec0ff */
[--C-:B------:R-:W-:Y:S01]  /*118c0*/  IMAD.X R65, RZ, RZ, R5.reuse, P2 ;  /* 0x000000ffff417224 */ /* 0x100fe200010e0605 */
[----:B------:R-:W-:Y:S01]  /*118d0*/  LOP3.LUT R8, R8, R7, RZ, 0x3c, !PT ;  /* 0x0000000708087212 */ /* 0x000fe200078e3cff */
[--C-:B------:R-:W-:Y:S01]  /*118e0*/  IMAD.X R7, RZ, RZ, R5.reuse, P1 ;  /* 0x000000ffff077224 */ /* 0x100fe200008e0605 */
[----:B------:R-:W-:Y:S01]  /*118f0*/  MOV R62, R4 ;  /* 0x00000004003e7202 */ /* 0x000fe20000000f00 */
[----:B------:R-:W-:Y:S01]  /*11900*/  IMAD.X R9, RZ, RZ, R5, P3 ;  /* 0x000000ffff097224 */ /* 0x000fe200018e0605 */
[----:B------:R-:W-:-:S02]  /*11910*/  SHF.R.U64 R6, R6, 0x3, RZ ;  /* 0x0000000306067819 */ /* 0x000fc400000012ff */
[----:B---3--:R-:W-:Y:S01]  /*11920*/  LOP3.LUT R5, R10, 0x2, RZ, 0x3c, !PT ;  /* 0x000000020a057812 */ /* 0x008fe200078e3cff */
[----:B------:R-:W-:Y:S01]  /*11930*/  IMAD.MOV.U32 R81, RZ, RZ, R21 ;  /* 0x000000ffff517224 */ /* 0x000fe200078e0015 */
[----:B------:R-:W-:Y:S02]  /*11940*/  SHF.R.U64 R12, R12, 0x3, RZ ;  /* 0x000000030c0c7819 */ /* 0x000fe400000012ff */
[----:B------:R-:W-:Y:S01]  /*11950*/  SEL R21, R42, R43, P0 ;  /* 0x0000002b2a157207 */ /* 0x000fe20000000000 */
[----:B------:R-:W-:Y:S01]  /*11960*/  SHFL.IDX PT, R48, R15, R10, 0x1c1f ;  /* 0x001c1f0a0f307589 */ /* 0x000fe200000e0000 */
[----:B------:R-:W-:Y:S02]  /*11970*/  SEL R42, R43, R42, P0 ;  /* 0x0000002a2b2a7207 */ /* 0x000fe40000000000 */
[----:B------:R-:W-:Y:S01]  /*11980*/  LOP3.LUT R64, R6, R29, RZ, 0x3c, !PT ;  /* 0x0000001d06407212 */ /* 0x000fe200078e3cff */
[----:B------:R-:W0:Y:S01]  /*11990*/  SHFL.IDX PT, R47, R34, R5, 0x1c1f ;  /* 0x001c1f05222f7589 */ /* 0x000e2200000e0000 */
[----:B------:R-:W-:Y:S01]  /*119a0*/  LOP3.LUT R6, R12, R33, RZ, 0x3c, !PT ;  /* 0x000000210c067212 */ /* 0x000fe200078e3cff */
[----:B------:R-:W-:Y:S01]  /*119b0*/  IMAD.MOV.U32 R85, RZ, RZ, R14 ;  /* 0x000000ffff557224 */ /* 0x000fe200078e000e */
[----:B------:R-:W-:Y:S01]  /*119c0*/  MOV R64, R64 ;  /* 0x0000004000407202 */ /* 0x000fe20000000f00 */
[----:B------:R-:W-:Y:S01]  /*119d0*/  SHFL.IDX PT, R14, R45, R10, 0x1c1f ;  /* 0x001c1f0a2d0e7589 */ /* 0x000fe200000e0000 */
[----:B------:R-:W-:-:S03]  /*119e0*/  MOV R65, R6 ;  /* 0x0000000600417202 */ /* 0x000fc60000000f00 */
[----:B------:R-:W-:Y:S04]  /*119f0*/  SHFL.IDX PT, R49, R49, R10, 0x1c1f ;  /* 0x001c1f0a31317589 */ /* 0x000fe800000e0000 */
[----:B------:R-:W1:Y:S04]  /*11a00*/  SHFL.IDX PT, R50, R66, R5, 0x1c1f ;  /* 0x001c1f0542327589 */ /* 0x000e6800000e0000 */
[----:B------:R-:W-:Y:S04]  /*11a10*/  SHFL.IDX PT, R28, R71, R10, 0x1c1f ;  /* 0x001c1f0a471c7589 */ /* 0x000fe800000e0000 */
[----:B------:R-:W2:Y:S04]  /*11a20*/  SHFL.IDX PT, R29, R78, R5, 0x1c1f ;  /* 0x001c1f054e1d7589 */ /* 0x000ea800000e0000 */
[----:B------:R-:W-:Y:S04]  /*11a30*/  SHFL.IDX PT, R44, R13, R10, 0x1c1f ;  /* 0x001c1f0a0d2c7589 */ /* 0x000fe800000e0000 */
[----:B------:R-:W3:Y:S04]  /*11a40*/  SHFL.IDX PT, R45, R68, R5, 0x1c1f ;  /* 0x001c1f05442d7589 */ /* 0x000ee800000e0000 */
[----:B------:R-:W-:Y:S04]  /*11a50*/  SHFL.IDX PT, R52, R21, R10, 0x1c1f ;  /* 0x001c1f0a15347589 */ /* 0x000fe800000e0000 */
[----:B------:R-:W4:Y:S01]  /*11a60*/  SHFL.IDX PT, R51, R42, R5, 0x1c1f ;  /* 0x001c1f052a337589 */ /* 0x000f2200000e0000 */
[----:B------:R-:W-:-:S03]  /*11a70*/  MOV R24, R8 ;  /* 0x0000000800187202 */ /* 0x000fc60000000f00 */
[----:B------:R-:W-:Y:S04]  /*11a80*/  SHFL.IDX PT, R4, R73, R10, 0x1c1f ;  /* 0x001c1f0a49047589 */ /* 0x000fe800000e0000 */
[----:B------:R-:W-:Y:S04]  /*11a90*/  SHFL.IDX PT, R12, R41, R10, 0x1c1f ;  /* 0x001c1f0a290c7589 */ /* 0x000fe800000e0000 */
[----:B------:R-:W4:Y:S04]  /*11aa0*/  SHFL.IDX PT, R7, R80, R5, 0x1c1f ;  /* 0x001c1f0550077589 */ /* 0x000f2800000e0000 */
[----:B------:R-:W4:Y:S04]  /*11ab0*/  SHFL.IDX PT, R15, R30, R5, 0x1c1f ;  /* 0x001c1f051e0f7589 */ /* 0x000f2800000e0000 */
[----:B------:R-:W-:Y:S04]  /*11ac0*/  SHFL.IDX PT, R40, R11, R10, 0x1c1f ;  /* 0x001c1f0a0b287589 */ /* 0x000fe800000e0000 */
[----:B------:R-:W-:Y:S04]  /*11ad0*/  SHFL.IDX PT, R53, R53, R10, 0x1c1f ;  /* 0x001c1f0a35357589 */ /* 0x000fe800000e0000 */
[----:B------:R-:W4:Y:S04]  /*11ae0*/  SHFL.IDX PT, R41, R20, R5, 0x1c1f ;  /* 0x001c1f0514297589 */ /* 0x000f2800000e0000 */
[----:B------:R0:W4:Y:S04]  /*11af0*/  SHFL.IDX PT, R54, R46, R5, 0x1c1f ;  /* 0x001c1f052e367589 */ /* 0x00012800000e0000 */
[----:B------:R-:W-:Y:S04]  /*11b00*/  SHFL.IDX PT, R32, R67, R10, 0x1c1f ;  /* 0x001c1f0a43207589 */ /* 0x000fe800000e0000 */
[----:B------:R-:W-:Y:S04]  /*11b10*/  SHFL.IDX PT, R36, R37, R10, 0x1c1f ;  /* 0x001c1f0a25247589 */ /* 0x000fe800000e0000 */
[----:B------:R-:W4:Y:S04]  /*11b20*/  SHFL.IDX PT, R33, R56, R5, 0x1c1f ;  /* 0x001c1f0538217589 */ /* 0x000f2800000e0000 */
[----:B------:R-:W4:Y:S04]  /*11b30*/  SHFL.IDX PT, R37, R72, R5, 0x1c1f ;  /* 0x001c1f0548257589 */ /* 0x000f2800000e0000 */
[----:B------:R-:W4:Y:S04]  /*11b40*/  SHFL.IDX PT, R13, R70, R5, 0x1c1f ;  /* 0x001c1f05460d7589 */ /* 0x000f2800000e0000 */
[----:B------:R-:W-:Y:S04]  /*11b50*/  SHFL.IDX PT, R56, R31, R10, 0x1c1f ;  /* 0x001c1f0a1f387589 */ /* 0x000fe800000e0000 */
[----:B------:R4:W4:Y:S04]  /*11b60*/  SHFL.IDX PT, R55, R38, R5, 0x1c1f ;  /* 0x001c1f0526377589 */ /* 0x00092800000e0000 */
[----:B------:R-:W-:Y:S04]  /*11b70*/  SHFL.IDX PT, R6, R69, R10, 0x1c1f ;  /* 0x001c1f0a45067589 */ /* 0x000fe800000e0000 */
[----:B------:R-:W4:Y:S04]  /*11b80*/  SHFL.IDX PT, R9, R76, R5, 0x1c1f ;  /* 0x001c1f054c097589 */ /* 0x000f2800000e0000 */
[----:B------:R-:W-:Y:S04]  /*11b90*/  SHFL.IDX PT, R8, R59, R10, 0x1c1f ;  /* 0x001c1f0a3b087589 */ /* 0x000fe800000e0000 */
[----:B------:R-:W4:Y:S04]  /*11ba0*/  SHFL.IDX PT, R11, R74, R5, 0x1c1f ;  /* 0x001c1f054a0b7589 */ /* 0x000f2800000e0000 */
[----:B------:R-:W-:Y:S04]  /*11bb0*/  SHFL.IDX PT, R57, R57, R10, 0x1c1f ;  /* 0x001c1f0a39397589 */ /* 0x000fe800000e0000 */
[----:B------:R-:W4:Y:S01]  /*11bc0*/  SHFL.IDX PT, R58, R58, R5, 0x1c1f ;  /* 0x001c1f053a3a7589 */ /* 0x000f2200000e0000 */
[----:B0-----:R-:W-:-:S02]  /*11bd0*/  SEL R46, R48, R47, P0 ;  /* 0x0000002f302e7207 */ /* 0x001fc40000000000 */
[----:B------:R-:W-:Y:S02]  /*11be0*/  SEL R48, R47, R48, P0 ;  /* 0x000000302f307207 */ /* 0x000fe40000000000 */
[----:B-1----:R-:W-:Y:S02]  /*11bf0*/  SEL R47, R49, R50, P0 ;  /* 0x00000032312f7207 */ /* 0x002fe40000000000 */
[----:B--2---:R-:W-:Y:S02]  /*11c00*/  SEL R20, R28, R29, P0 ;  /* 0x0000001d1c147207 */ /* 0x004fe40000000000 */
[----:B---3--:R-:W-:Y:S02]  /*11c10*/  SEL R42, R44, R45, P0 ;  /* 0x0000002d2c2a7207 */ /* 0x008fe40000000000 */
        /* <DEDUP_REMOVED lines=55> */
[----:B------:R-:W2:Y:S01]  /*11f90*/  LDC.64 R6, c[0x0][0xba8] ;  /* 0x0002ea00ff067b82 */ /* 0x000ea20000000a00 */
[----:B------:R-:W3:Y:S01]  /*11fa0*/  @P0 LDG.E R62, desc[UR40][R58.64] ;  /* 0x000000283a3e0981 */ /* 0x000ee2000c1e1900 */
[----:B-1----:R-:W-:-:S05]  /*11fb0*/  IMAD.MOV.U32 R14, RZ, RZ, 0x9b8 ;  /* 0x000009b8ff0e7424 */ /* 0x002fca00078e00ff */
[----:B------:R-:W-:-:S04]  /*11fc0*/  SEL R14, R14, 0x978, P3 ;  /* 0x000009780e0e7807 */ /* 0x000fc80001800000 */
[----:B------:R-:W1:Y:S01]  /*11fd0*/  LDC.64 R10, c[0x0][R14+0x220] ;  /* 0x000088000e0a7b82 */ /* 0x000e620000000a00 */
[----:B------:R-:W-:-:S07]  /*11fe0*/  ISETP.NE.U32.AND P1, PT, RZ, UR6, PT ;  /* 0x00000006ff007c0c */ /* 0x000fce000bf25070 */
[----:B------:R-:W4:Y:S01]  /*11ff0*/  LDC.64 R12, c[0x0][R14+0x218] ;  /* 0x000086000e0c7b82 */ /* 0x000f220000000a00 */
[----:B------:R-:W-:Y:S02]  /*12000*/  ISETP.NE.AND.EX P1, PT, RZ, UR7, PT, P1 ;  /* 0x00000007ff007c0c */ /* 0x000fe4000bf25310 */
[----:B0-----:R-:W-:-:S05]  /*12010*/  ISETP.NE.AND P4, PT, R24, 0x1, PT ;  /* 0x000000011800780c */ /* 0x001fca0003f85270 */
[----:B------:R-:W0:Y:S06]  /*12020*/  LDC.64 R8, c[0x0][R14+0x228] ;  /* 0x00008a000e087b82 */ /* 0x000e2c0000000a00 */
[----:B------:R-:W-:Y:S01]  /*12030*/  @P1 IADD3 R66, P2, R88, UR6, RZ ;  /* 0x0000000658421c10 */ /* 0x000fe2000ff5e0ff */
[----:B------:R-:W-:Y:S01]  /*12040*/  ULDC UR6, c[0x0][0xa88] ;  /* 0x0002a20000067ab9 */ /* 0x000fe20000000800 */
[----:B------:R3:W3:Y:S01]  /*12050*/  LDC.64 R4, c[0x0][R14+0x210] ;  /* 0x000084000e047b82 */ /* 0x0006e20000000a00 */
[----:B------:R-:W-:Y:S01]  /*12060*/  IMAD.U32 R69, RZ, RZ, UR6 ;  /* 0x00000006ff457e24 */ /* 0x000fe2000f8e00ff */
[----:B------:R-:W-:-:S02]  /*12070*/  @P1 IADD3.X R67, R87, UR7, RZ, P2, !PT ;  /* 0x0000000757431c10 */ /* 0x000fc400097fe4ff */
[----:B------:R-:W-:-:S03]  /*12080*/  ISETP.NE.U32.AND P2, PT, RZ, UR4, PT ;  /* 0x00000004ff007c0c */ /* 0x000fc6000bf45070 */
[----:B------:R2:W5:Y:S01]  /*12090*/  @P1 LDG.E R69, desc[UR40][R66.64] ;  /* 0x0000002842451981 */ /* 0x000562000c1e1900 */
[----:B------:R-:W-:Y:S01]  /*120a0*/  ISETP.NE.AND.EX P2, PT, RZ, UR5, PT, P2 ;  /* 0x00000005ff007c0c */ /* 0x000fe2000bf45320 */
[----:B------:R-:W3:Y:S08]  /*120b0*/  @P4 LDC R73, c[0x0][0xbf0] ;  /* 0x0002fc00ff494b82 */ /* 0x000ef00000000800 */
[----:B--2---:R-:W2:Y:S01]  /*120c0*/  @P4 LDC R66, c[0x0][0xbec] ;  /* 0x0002fb00ff424b82 */ /* 0x004ea20000000800 */
[----:B------:R-:W-:-:S02]  /*120d0*/  SEL R64, R86, RZ, !P2 ;  /* 0x000000ff56407207 */ /* 0x000fc40005000000 */
[----:B------:R-:W-:-:S03]  /*120e0*/  SEL R15, R85, RZ, !P2 ;  /* 0x000000ff550f7207 */ /* 0x000fc60005000000 */
[-C--:B-1----:R-:W-:Y:S02]  /*120f0*/  IMAD R11, R11, R64.reuse, RZ ;  /* 0x000000400b0b7224 */ /* 0x082fe400078e02ff */
[----:B------:R-:W1:Y:S02]  /*12100*/  @!P3 LDC R6, c[0x0][0xb50] ;  /* 0x0002d400ff06bb82 */ /* 0x000e640000000800 */
[C---:B------:R-:W-:Y:S02]  /*12110*/  IMAD R71, R10.reuse, R15, R11 ;  /* 0x0000000f0a477224 */ /* 0x040fe400078e020b */
[----:B------:R-:W-:-:S04]  /*12120*/  IMAD.WIDE.U32 R10, R10, R64, RZ ;  /* 0x000000400a0a7225 */ /* 0x000fc800078e00ff */
[----:B------:R-:W1:Y:S01]  /*12130*/  @!P3 LDC R7, c[0x0][0xb54] ;  /* 0x0002d500ff07bb82 */ /* 0x000e620000000800 */
[-C--:B----4-:R-:W-:Y:S02]  /*12140*/  IMAD R65, R13, R81.reuse, RZ ;  /* 0x000000510d417224 */ /* 0x090fe400078e02ff */
[----:B------:R-:W-:-:S04]  /*12150*/  IMAD.WIDE.U32 R12, R12, R81, RZ ;  /* 0x000000510c0c7225 */ /* 0x000fc800078e00ff */
[----:B------:R-:W-:Y:S01]  /*12160*/  IMAD.IADD R15, R84, 0x1, R82 ;  /* 0x00000001540f7824 */ /* 0x000fe200078e0252 */
[----:B------:R-:W-:Y:S01]  /*12170*/  SEL R67, R79, RZ, P3 ;  /* 0x000000ff4f437207 */ /* 0x000fe20001800000 */
[----:B------:R-:W-:Y:S02]  /*12180*/  IMAD.IADD R71, R11, 0x1, R71 ;  /* 0x000000010b477824 */ /* 0x000fe400078e0247 */
[----:B------:R-:W-:Y:S02]  /*12190*/  IMAD.MOV.U32 R11, RZ, RZ, R15 ;  /* 0x000000ffff0b7224 */ /* 0x000fe400078e000f */
[----:B------:R-:W-:Y:S02]  /*121a0*/  IMAD.IADD R68, R13, 0x1, R65 ;  /* 0x000000010d447824 */ /* 0x000fe400078e0241 */
[-C--:B0-----:R-:W-:Y:S02]  /*121b0*/  IMAD R13, R9, R67.reuse, RZ ;  /* 0x00000043090d7224 */ /* 0x081fe400078e02ff */
[----:B------:R-:W-:-:S04]  /*121c0*/  IMAD.WIDE.U32 R8, R8, R67, RZ ;  /* 0x0000004308087225 */ /* 0x000fc800078e00ff */
[----:B------:R-:W-:Y:S01]  /*121d0*/  IMAD.IADD R13, R9, 0x1, R13 ;  /* 0x00000001090d7824 */ /* 0x000fe200078e020d */
[--C-:B---3--:R-:W-:Y:S01]  /*121e0*/  IADD3 R12, P2, P5, R10, R12, R62.reuse ;  /* 0x0000000c0a0c7210 */ /* 0x108fe20007d5e03e */
[----:B--2---:R-:W-:Y:S01]  /*121f0*/  @P4 IMAD.HI.U32 R10, R15, R66, RZ ;  /* 0x000000420f0a4227 */ /* 0x004fe200078e00ff */
        /* <DEDUP_REMOVED lines=20> */
.L_x_13025:
[----:B------:R-:W2:Y:S01]  /*12340*/  LDL R11, [R1+0x8c] ;  /* 0x00008c00010b7983 */ /* 0x000ea20000100800 */
[----:B------:R-:W0:Y:S03]  /*12350*/  S2R R5, SR_TID.X ;  /* 0x0000000000057919 */ /* 0x000e260000002100 */
[----:B------:R-:W-:Y:S04]  /*12360*/  SHFL.IDX PT, R6, R10, RZ, 0x1c1f ;  /* 0x001c1fff0a067589 */ /* 0x000fe800000e0000 */
[----:B------:R-:W1:Y:S04]  /*12370*/  SHFL.IDX PT, R7, R4, RZ, 0x1c1f ;  /* 0x001c1fff04077589 */ /* 0x000e6800000e0000 */
[----:B------:R-:W-:Y:S01]  /*12380*/  SHFL.IDX PT, R8, R10, 0x1, 0x1c1f ;  /* 0x003c1f000a087f89 */ /* 0x000fe200000e0000 */
[----:B0-----:R-:W-:-:S05]  /*12390*/  VIADD R12, R5, 0xffffff80 ;  /* 0xffffff80050c7836 */ /* 0x001fca0000000000 */
[----:B------:R-:W-:-:S04]  /*123a0*/  SHF.R.S32.HI R5, RZ, 0x1f, R12 ;  /* 0x0000001fff057819 */ /* 0x000fc8000001140c */
[----:B------:R-:W-:-:S04]  /*123b0*/  LEA.HI R5, R5, R12, RZ, 0x7 ;  /* 0x0000000c05057211 */ /* 0x000fc800078f38ff */
[----:B------:R-:W-:Y:S01]  /*123c0*/  LOP3.LUT R5, R5, 0xffffff80, RZ, 0xc0, !PT ;  /* 0xffffff8005057812 */ /* 0x000fe200078ec0ff */
[----:B------:R-:W0:Y:S04]  /*123d0*/  SHFL.IDX PT, R9, R4, 0x1, 0x1c1f ;  /* 0x003c1f0004097f89 */ /* 0x000e2800000e0000 */
[----:B------:R-:W-:Y:S02]  /*123e0*/  IMAD.IADD R5, R12, 0x1, -R5 ;  /* 0x000000010c057824 */ /* 0x000fe400078e0a05 */
[----:B-----5:R-:W-:-:S03]  /*123f0*/  IMAD R58, R69, R24, RZ ;  /* 0x00000018453a7224 */ /* 0x020fc600078e02ff */
[----:B------:R-:W-:Y:S01]  /*12400*/  LOP3.LUT P0, RZ, R5, 0x3, RZ, 0xc0, !PT ;  /* 0x0000000305ff7812 */ /* 0x000fe2000780c0ff */
[----:B--2---:R-:W-:-:S04]  /*12410*/  IMAD.IADD R13, R11, 0x1, R82 ;  /* 0x000000010b0d7824 */ /* 0x004fc800078e0252 */
[C---:B------:R-:W-:Y:S01]  /*12420*/  VIADD R5, R13.reuse, 0x8 ;  /* 0x000000080d057836 */ /* 0x040fe20000000000 */
[----:B------:R-:W-:-:S04]  /*12430*/  ISETP.GE.OR P1, PT, R13, R58, P0 ;  /* 0x0000003a0d00720c */ /* 0x000fc80000726670 */
[----:B------:R-:W-:-:S09]  /*12440*/  ISETP.GE.OR P0, PT, R5, R58, P0 ;  /* 0x0000003a0500720c */ /* 0x000fd20000706670 */
[----:B-1----:R1:W-:Y:S04]  /*12450*/  @!P1 ST.E desc[UR40][R6.64], R60 ;  /* 0x0000003c06009985 */ /* 0x0023e8000c101928 */
[----:B0-----:R1:W-:Y:S01]  /*12460*/  @!P0 ST.E desc[UR40][R8.64], R61 ;  /* 0x0000003d08008985 */ /* 0x0013e2000c101928 */
[----:B------:R-:W-:Y:S05]  /*12470*/  @P3 BRA `(.L_x_13026) ;  /* 0x0000000400ac3947 */ /* 0x000fea0003800000 */
[----:B------:R-:W-:Y:S01]  /*12480*/  SHF.R.S32.HI R59, RZ, 0x1f, R83 ;  /* 0x0000001fff3b7819 */ /* 0x000fe20000011453 */
[----:B------:R-:W0:Y:S01]  /*12490*/  @P4 LDC R21, c[0x0][0xbec] ;  /* 0x0002fb00ff154b82 */ /* 0x000e220000000800 */
[----:B------:R-:W-:Y:S02]  /*124a0*/  ULDC.64 UR4, c[0x0][0xaa0] ;  /* 0x0002a80000047ab9 */ /* 0x000fe40000000a00 */
[----:B------:R-:W-:-:S04]  /*124b0*/  LEA.HI R59, R59, R83, RZ, 0x3 ;  /* 0x000000533b3b7211 */ /* 0x000fc800078f18ff */
[----:B------:R-:W-:Y:S01]  /*124c0*/  SHF.R.S32.HI R59, RZ, 0x3, R59 ;  /* 0x00000003ff3b7819 */ /* 0x000fe2000001143b */
[----:B------:R-:W2:Y:S04]  /*124d0*/  @P4 LDC R35, c[0x0][0xbf0] ;  /* 0x0002fc00ff234b82 */ /* 0x000ea80000000800 */
[----:B------:R-:W-:-:S04]  /*124e0*/  IMAD R5, R59, 0x40, R0 ;  /* 0x000000403b057824 */ /* 0x000fc800078e0200 */
[----:B------:R-:W-:-:S03]  /*124f0*/  IMAD.WIDE R2, R5, 0x2, R2 ;  /* 0x0000000205027825 */ /* 0x000fc600078e0202 */
[C---:B------:R-:W-:Y:S02]  /*12500*/  IADD3 R13, P0, R2.reuse, 0x1800, RZ ;  /* 0x00001800020d7810 */ /* 0x040fe40007f1e0ff */
[C---:B------:R-:W-:Y:S02]  /*12510*/  IADD3 R29, P1, R2.reuse, 0x3000, RZ ;  /* 0x00003000021d7810 */ /* 0x040fe40007f3e0ff */
[----:B-1----:R-:W-:Y:S02]  /*12520*/  LOP3.LUT R9, R2, 0x380, RZ, 0xc0, !PT ;  /* 0x0000038002097812 */ /* 0x002fe400078ec0ff */
        /* <DEDUP_REMOVED lines=34> */
[----:B-1----:R-:W1:Y:S01]  /*12750*/  FENCE.VIEW.ASYNC.S ;  /* 0x00000000000073c6 */ /* 0x002e620000000000 */
[----:B0-----:R-:W-:-:S04]  /*12760*/  @P4 IMAD.HI.U32 R20, R32, R21, RZ ;  /* 0x0000001520144227 */ /* 0x001fc800078e00ff */
[----:B------:R-:W-:Y:S01]  /*12770*/  IMAD R3, R81, UR5, R3 ;  /* 0x0000000551037c24 */ /* 0x000fe2000f8e0203 */
[----:B------:R-:W-:Y:S01]  /*12780*/  ULDC.64 UR4, c[0x0][0xaf0] ;  /* 0x0002bc0000047ab9 */ /* 0x000fe20000000a00 */
[----:B------:R-:W-:Y:S01]  /*12790*/  IMAD.MOV.U32 R21, RZ, RZ, R32 ;  /* 0x000000ffff157224 */ /* 0x000fe200078e0020 */
[----:B--2---:R-:W-:Y:S01]  /*127a0*/  @P4 SHF.R.U32.HI R21, RZ, R35, R20 ;  /* 0x00000023ff154219 */ /* 0x004fe20000011614 */
[----:B------:R-:W-:Y:S02]  /*127b0*/  IMAD R33, R33, UR4, RZ ;  /* 0x0000000421217c24 */ /* 0x000fe4000f8e02ff */
[----:B------:R-:W-:Y:S02]  /*127c0*/  IMAD.IADD R37, R59, 0x1, R82 ;  /* 0x000000013b257824 */ /* 0x000fe400078e0252 */
[C---:B------:R-:W-:Y:S02]  /*127d0*/  IMAD R33, R64.reuse, UR5, R33 ;  /* 0x0000000540217c24 */ /* 0x040fe4000f8e0221 */
[----:B------:R-:W-:Y:S01]  /*127e0*/  IMAD.WIDE.U32 R64, R64, UR4, R2 ;  /* 0x0000000440407c25 */ /* 0x000fe2000f8e0002 */
[----:B------:R-:W-:Y:S01]  /*127f0*/  SHF.R.S32.HI R2, RZ, 0x1f, R21 ;  /* 0x0000001fff027819 */ /* 0x000fe20000011415 */
[----:B------:R-:W-:-:S02]  /*12800*/  ULDC.64 UR4, c[0x0][0xae0] ;  /* 0x0002b80000047ab9 */ /* 0x000fc40000000a00 */
[----:B------:R-:W-:Y:S02]  /*12810*/  IMAD.MOV R3, RZ, RZ, -R21 ;  /* 0x000000ffff037224 */ /* 0x000fe400078e0a15 */
[----:B------:R-:W-:Y:S02]  /*12820*/  IMAD.IADD R65, R65, 0x1, R33 ;  /* 0x0000000141417824 */ /* 0x000fe400078e0221 */
[----:B------:R-:W-:Y:S02]  /*12830*/  IMAD R33, R24, R3, R32 ;  /* 0x0000000318217224 */ /* 0x000fe400078e0220 */
[----:B------:R-:W-:-:S03]  /*12840*/  IMAD R2, R2, UR4, RZ ;  /* 0x0000000402027c24 */ /* 0x000fc6000f8e02ff */
[----:B------:R-:W-:Y:S01]  /*12850*/  SHF.R.S32.HI R20, RZ, 0x1f, R33 ;  /* 0x0000001fff147819 */ /* 0x000fe20000011421 */
[C---:B------:R-:W-:Y:S02]  /*12860*/  IMAD R35, R21.reuse, UR5, R2 ;  /* 0x0000000515237c24 */ /* 0x040fe4000f8e0202 */
[----:B------:R-:W-:Y:S01]  /*12870*/  IMAD.WIDE.U32 R2, R21, UR4, R64 ;  /* 0x0000000415027c25 */ /* 0x000fe2000f8e0040 */
[----:B------:R-:W-:-:S03]  /*12880*/  ULDC.64 UR4, c[0x0][0xad8] ;  /* 0x0002b60000047ab9 */ /* 0x000fc60000000a00 */
[----:B------:R-:W-:Y:S02]  /*12890*/  IMAD.IADD R3, R3, 0x1, R35 ;  /* 0x0000000103037824 */ /* 0x000fe400078e0223 */
[----:B------:R-:W-:Y:S02]  /*128a0*/  IMAD R20, R20, UR4, RZ ;  /* 0x0000000414147c24 */ /* 0x000fe4000f8e02ff */
        /* <DEDUP_REMOVED lines=40> */
.L_x_13026:
[----:B------:R-:W2:Y:S01]  /*12b30*/  LDL R72, [R1+0x34] ;  /* 0x0000340001487983 */ /* 0x000ea20000100800 */
[----:B------:R-:W0:Y:S01]  /*12b40*/  @P4 LDC R0, c[0x0][0xbec] ;  /* 0x0002fb00ff004b82 */ /* 0x000e220000000800 */
[----:B------:R-:W-:Y:S01]  /*12b50*/  ULDC.64 UR4, c[0x0][0xb08] ;  /* 0x0002c20000047ab9 */ /* 0x000fe20000000a00 */
[----:B-1----:R-:W-:Y:S01]  /*12b60*/  SHF.R.S32.HI R7, RZ, 0x1f, R64 ;  /* 0x0000001fff077819 */ /* 0x002fe20000011440 */
[----:B------:R1:W5:Y:S01]  /*12b70*/  LDL R71, [R1+0x84] ;  /* 0x0000840001477983 */ /* 0x0003620000100800 */
[----:B------:R-:W-:Y:S01]  /*12b80*/  IMAD R65, R65, UR4, RZ ;  /* 0x0000000441417c24 */ /* 0x000fe2000f8e02ff */
[----:B------:R-:W-:Y:S01]  /*12b90*/  ULDC.64 UR6, c[0x0][0xb30] ;  /* 0x0002cc0000067ab9 */ /* 0x000fe20000000a00 */
        /* <DEDUP_REMOVED lines=8> */
[----:B------:R-:W-:-:S03]  /*12c20*/  IMAD.WIDE.U32 R2, R81, UR4, R2 ;  /* 0x0000000451027c25 */ /* 0x000fc6000f8e0002 */
[----:B------:R1:W5:Y:S01]  /*12c30*/  LDL R67, [R1+0x7c] ;  /* 0x00007c0001437983 */ /* 0x0003620000100800 */
[----:B------:R-:W-:-:S03]  /*12c40*/  IMAD R3, R81, UR5, R3 ;  /* 0x0000000551037c24 */ /* 0x000fc6000f8e0203 */
[----:B------:R1:W5:Y:S01]  /*12c50*/  LDL R66, [R1+0x6c] ;  /* 0x00006c0001427983 */ /* 0x0003620000100800 */
[----:B------:R-:W-:Y:S01]  /*12c60*/  ULDC.64 UR4, c[0x0][0xb40] ;  /* 0x0002d00000047ab9 */ /* 0x000fe20000000a00 */
[----:B0-----:R-:W-:-:S04]  /*12c70*/  @P4 IMAD.HI.U32 R0, R15, R0, RZ ;  /* 0x000000000f004227 */ /* 0x001fc800078e00ff */
[----:B------:R-:W-:-:S04]  /*12c80*/  IMAD R7, R7, UR4, RZ ;  /* 0x0000000407077c24 */ /* 0x000fc8000f8e02ff */
[C---:B------:R-:W-:Y:S02]  /*12c90*/  IMAD R9, R64.reuse, UR5, R7 ;  /* 0x0000000540097c24 */ /* 0x040fe4000f8e0207 */
        /* <DEDUP_REMOVED lines=33> */
[----:B------:R-:W-:Y:S01]  /*12eb0*/  VIADD R65, R72, 0x20 ;  /* 0x0000002048417836 */ /* 0x000fe20000000000 */
[----:B------:R-:W-:Y:S02]  /*12ec0*/  SHF.R.S32.HI R24, RZ, 0x1f, R59 ;  /* 0x0000001fff187819 */ /* 0x000fe4000001143b */
[----:B------:R-:W-:-:S02]  /*12ed0*/  SHF.R.S32.HI R60, RZ, 0x1f, R61 ;  /* 0x0000001fff3c7819 */ /* 0x000fc4000001143d */
        /* <DEDUP_REMOVED lines=12> */
[----:B-----5:R-:W-:Y:S01]  /*12fa0*/  ISETP.GE.AND P2, PT, R70, UR4, PT ;  /* 0x0000000446007c0c */ /* 0x020fe2000bf46270 */
        /* <DEDUP_REMOVED lines=22> */
.L_x_13029:
[----:B------:R-:W-:Y:S05]  /*13110*/  BSYNC B1 ;  /* 0x0000000000017941 */ /* 0x000fea0003800000 */
.L_x_13028:
        /* <DEDUP_REMOVED lines=17> */
[----:B-----5:R-:W-:Y:S02]  /*13230*/  ISETP.GE.AND P5, PT, R70, UR4, PT ;  /* 0x0000000446007c0c */ /* 0x020fe4000bfa6270 */
[----:B------:R-:W-:Y:S01]  /*13240*/  ISETP.GE.AND P4, PT, R68, UR4, PT ;  /* 0x0000000444007c0c */ /* 0x000fe2000bf86270 */
[----:B------:R0:W-:Y:S01]  /*13250*/  @!P0 ST.E.64 desc[UR40][R4.64], R44 ;  /* 0x0000002c04008985 */ /* 0x0001e2000c101b28 */
[----:B------:R-:W-:-:S02]  /*13260*/  @!P2 LEA.HI.X R11, R63, R7, R62, 0x2, P6 ;  /* 0x000000073f0ba211 */ /* 0x000fc400030f143e */
[CC--:B------:R-:W-:Y:S01]  /*13270*/  @!P3 LEA R12, P6, R65.reuse, R6.reuse, 0x2 ;  /* 0x00000006410cb211 */ /* 0x0c0fe200078c10ff */
[----:B------:R0:W-:Y:S03]  /*13280*/  @!P1 ST.E.64 desc[UR40][R8.64], R46 ;  /* 0x0000002e08009985 */ /* 0x0001e6000c101b28 */
[-C--:B------:R-:W-:Y:S01]  /*13290*/  @!P3 LEA.HI.X R13, R65, R7.reuse, R64, 0x2, P6 ;  /* 0x00000007410db211 */ /* 0x080fe200030f1440 */
[----:B------:R0:W-:Y:S02]  /*132a0*/  @!P2 ST.E.64 desc[UR40][R10.64], R48 ;  /* 0x000000300a00a985 */ /* 0x0001e4000c101b28 */
[-C--:B------:R-:W-:Y:S02]  /*132b0*/  @!P5 LEA R14, P0, R70, R6.reuse, 0x2 ;  /* 0x00000006460ed211 */ /* 0x080fe400078010ff */
[----:B------:R-:W-:Y:S01]  /*132c0*/  @!P4 LEA R20, P1, R68, R6, 0x2 ;  /* 0x000000064414c211 */ /* 0x000fe200078210ff */
[----:B------:R0:W-:Y:S01]  /*132d0*/  @!P3 ST.E.64 desc[UR40][R12.64], R50 ;  /* 0x000000320c00b985 */ /* 0x0001e2000c101b28 */
[----:B------:R-:W-:-:S02]  /*132e0*/  @!P5 LEA.HI.X R15, R70, R7, R71, 0x2, P0 ;  /* 0x00000007460fd211 */ /* 0x000fc400000f1447 */
[----:B------:R-:W-:Y:S02]  /*132f0*/  @!P4 LEA.HI.X R21, R68, R7, R69, 0x2, P1 ;  /* 0x000000074415c211 */ /* 0x000fe400008f1445 */
[----:B------:R-:W-:Y:S01]  /*13300*/  ISETP.GE.AND P0, PT, R66, UR4, PT ;  /* 0x0000000442007c0c */ /* 0x000fe2000bf06270 */
[----:B------:R0:W-:Y:S04]  /*13310*/  @!P5 ST.E.64 desc[UR40][R14.64], R52 ;  /* 0x000000340e00d985 */ /* 0x0001e8000c101b28 */
[----:B------:R0:W-:Y:S08]  /*13320*/  @!P4 ST.E.64 desc[UR40][R20.64], R54 ;  /* 0x000000361400c985 */ /* 0x0001f0000c101b28 */
[----:B------:R-:W-:Y:S05]  /*13330*/  @P0 BRA `(.L_x_13027) ;  /* 0x0000000800940947 */ /* 0x000fea0003800000 */
[----:B0-----:R-:W-:-:S04]  /*13340*/  LEA R2, P0, R66, R6, 0x2 ;  /* 0x0000000642027211 */ /* 0x001fc800078010ff */
[----:B------:R-:W-:-:S05]  /*13350*/  LEA.HI.X R3, R66, R7, R67, 0x2, P0 ;  /* 0x0000000742037211 */ /* 0x000fca00000f1443 */
[----:B------:R3:W-:Y:S01]  /*13360*/  ST.E.64 desc[UR40][R2.64], R56 ;  /* 0x0000003802007985 */ /* 0x0007e2000c101b28 */
[----:B------:R-:W-:Y:S05]  /*13370*/  BRA `(.L_x_13027) ;  /* 0x0000000800847947 */ /* 0x000fea0003800000 */
.L_x_13024:
[----:B------:R-:W0:Y:S01]  /*13380*/  LDL.LU R4, [R1+0x58] ;  /* 0x0000580001047983 */ /* 0x000e220000300800 */
        /* <DEDUP_REMOVED lines=9> */
[----:B0-----:R-:W-:Y:S01]  /*13420*/  IADD3 R2, P2, R4, UR4, RZ ;  /* 0x0000000404027c10 */ /* 0x001fe2000ff5e0ff */
[----:B------:R-:W-:-:S03]  /*13430*/  ULDC UR4, c[0x0][0xa88] ;  /* 0x0002a20000047ab9 */ /* 0x000fc60000000800 */
[----:B--2---:R-:W-:-:S05]  /*13440*/  IADD3.X R3, R7, UR5, RZ, P2, !PT ;  /* 0x0000000507037c10 */ /* 0x004fca00097fe4ff */
[----:B------:R-:W-:Y:S01]  /*13450*/  @P1 IADD3 R4, P2, R4, UR6, RZ ;  /* 0x0000000604041c10 */ /* 0x000fe2000ff5e0ff */
[----:B------:R-:W-:Y:S01]  /*13460*/  IMAD.U32 R14, RZ, RZ, UR4 ;  /* 0x00000004ff0e7e24 */ /* 0x000fe2000f8e00ff */
[----:B------:R0:W5:Y:S02]  /*13470*/  @P0 LDG.E R15, desc[UR40][R2.64] ;  /* 0x00000028020f0981 */ /* 0x000164000c1e1900 */
[----:B------:R-:W-:Y:S01]  /*13480*/  @P1 IADD3.X R5, R7, UR7, RZ, P2, !PT ;  /* 0x0000000707051c10 */ /* 0x000fe200097fe4ff */
[----:B---3--:R-:W-:-:S04]  /*13490*/  VIADD R32, R6, 0xffffff80 ;  /* 0xffffff8006207836 */ /* 0x008fc80000000000 */
        /* <DEDUP_REMOVED lines=8> */
.L_x_13030:
        /* <DEDUP_REMOVED lines=9> */
[----:B0-----:R-:W-:Y:S01]  /*135b0*/  IMAD R2, R14, R33, RZ ;  /* 0x000000210e027224 */ /* 0x001fe200078e02ff */
        /* <DEDUP_REMOVED lines=11> */
[----:B------:R-:W4:Y:S08]  /*13670*/  LDC.64 R8, c[0x0][R30+0x220] ;  /* 0x000088001e087b82 */ /* 0x000f300000000a00 */
[----:B------:R-:W2:Y:S08]  /*13680*/  LDC.64 R6, c[0x0][R30+0x218] ;  /* 0x000086001e067b82 */ /* 0x000eb00000000a00 */
[----:B------:R-:W5:Y:S08]  /*13690*/  LDC.64 R10, c[0x0][R30+0x228] ;  /* 0x00008a001e0a7b82 */ /* 0x000f700000000a00 */
[----:B------:R-:W1:Y:S08]  /*136a0*/  LDC.64 R4, c[0x0][R30+0x210] ;  /* 0x000084001e047b82 */ /* 0x000e700000000a00 */
[----:B------:R-:W5:Y:S08]  /*136b0*/  @P0 LDC R20, c[0x0][0xbec] ;  /* 0x0002fb00ff140b82 */ /* 0x000f700000000800 */
[----:B------:R-:W1:Y:S01]  /*136c0*/  @P0 LDC R37, c[0x0][0xbf0] ;  /* 0x0002fc00ff250b82 */ /* 0x000e620000000800 */
[----:B----4-:R-:W-:-:S07]  /*136d0*/  IMAD R9, R9, R29, RZ ;  /* 0x0000001d09097224 */ /* 0x010fce00078e02ff */
[----:B0-----:R-:W0:Y:S01]  /*136e0*/  @!P3 LDC R2, c[0x0][0xb50] ;  /* 0x0002d400ff02bb82 */ /* 0x001e220000000800 */
[----:B------:R-:W-:Y:S02]  /*136f0*/  IMAD R9, R8, R28, R9 ;  /* 0x0000001c08097224 */ /* 0x000fe400078e0209 */
[----:B-----5:R-:W-:-:S05]  /*13700*/  @P0 IMAD.HI.U32 R20, R31, R20, RZ ;  /* 0x000000141f140227 */ /* 0x020fca00078e00ff */
[----:B------:R-:W4:Y:S01]  /*13710*/  @!P3 LDC R3, c[0x0][0xb54] ;  /* 0x0002d500ff03bb82 */ /* 0x000f220000000800 */
[----:B-1----:R-:W-:Y:S01]  /*13720*/  @P0 SHF.R.U32.HI R21, RZ, R37, R20 ;  /* 0x00000025ff150219 */ /* 0x002fe20000011614 */
        /* <DEDUP_REMOVED lines=22> */
[----:B----4-:R-:W-:Y:S01]  /*13890*/  LEA.HI.X R3, R4, R3, R5, 0x2, P0 ;  /* 0x0000000304037211 */ /* 0x010fe200000f1405 */
[----:B------:R-:W-:-:S05]  /*138a0*/  IMAD.MOV.U32 R5, RZ, RZ, -0x800000 ;  /* 0xff800000ff057424 */ /* 0x000fca00078e00ff */
[----:B------:R0:W-:Y:S03]  /*138b0*/  STG.E desc[UR40][R2.64], R5 ;  /* 0x0000000502007986 */ /* 0x0001e6000c101928 */
.L_x_13032:
[----:B------:R-:W-:Y:S05]  /*138c0*/  BSYNC B1 ;  /* 0x0000000000017941 */ /* 0x000fea0003800000 */
.L_x_13031:
[----:B------:R-:W-:Y:S05]  /*138d0*/  @P2 BRA `(.L_x_13027) ;  /* 0x00000004002c2947 */ /* 0x000fea0003800000 */
[----:B------:R-:W2:Y:S01]  /*138e0*/  LDL.LU R13, [R1+0x3c] ;  /* 0x00003c00010d7983 */ /* 0x000ea20000300800 */
[----:B------:R-:W3:Y:S01]  /*138f0*/  LDC R11, c[0x0][0xbe8] ;  /* 0x0002fa00ff0b7b82 */ /* 0x000ee20000000800 */
[----:B------:R-:W-:Y:S01]  /*13900*/  SHF.R.S32.HI R10, RZ, 0x1f, R32 ;  /* 0x0000001fff0a7819 */ /* 0x000fe20000011420 */
[----:B------:R-:W-:Y:S01]  /*13910*/  ULDC.64 UR4, c[0x0][0xaa0] ;  /* 0x0002a80000047ab9 */ /* 0x000fe20000000a00 */
[----:B------:R-:W4:Y:S01]  /*13920*/  LDL.LU R12, [R1+0x28] ;  /* 0x00002800010c7983 */ /* 0x000f220000300800 */
[----:B0-----:R-:W-:Y:S01]  /*13930*/  IMAD R2, R24, UR4, RZ ;  /* 0x0000000418027c24 */ /* 0x001fe2000f8e02ff */
        /* <DEDUP_REMOVED lines=11> */
[----:B------:R-:W0:Y:S08]  /*139f0*/  @P0 LDC R7, c[0x0][0xbec] ;  /* 0x0002fb00ff070b82 */ /* 0x000e300000000800 */
[----:B------:R-:W3:Y:S01]  /*13a00*/  @P0 LDC R9, c[0x0][0xbf0] ;  /* 0x0002fc00ff090b82 */ /* 0x000ee20000000800 */
[----:B--2---:R-:W-:-:S04]  /*13a10*/  IMAD.WIDE.U32 R2, R13, UR4, R2 ;  /* 0x000000040d027c25 */ /* 0x004fc8000f8e0002 */
[----:B----4-:R-:W-:Y:S02]  /*13a20*/  IMAD.IADD R8, R12, 0x1, R4 ;  /* 0x000000010c087824 */ /* 0x010fe400078e0204 */
[----:B------:R-:W-:Y:S01]  /*13a30*/  IMAD R3, R13, UR5, R3 ;  /* 0x000000050d037c24 */ /* 0x000fe2000f8e0203 */
[----:B------:R-:W-:Y:S01]  /*13a40*/  ULDC.64 UR4, c[0x0][0xae0] ;  /* 0x0002b80000047ab9 */ /* 0x000fe20000000a00 */
[----:B0-----:R-:W-:-:S04]  /*13a50*/  @P0 IMAD.HI.U32 R4, R8, R7, RZ ;  /* 0x0000000708040227 */ /* 0x001fc800078e00ff */
        /* <DEDUP_REMOVED lines=21> */
[----:B------:R-:W-:Y:S02]  /*13bb0*/  IMAD.IADD R4, R10, 0x1, R12 ;  /* 0x000000010a047824 */ /* 0x000fe400078e020c */
[----:B------:R-:W-:Y:S01]  /*13bc0*/  LEA.HI.X R8, R2, UR5, R3, 0x1, P0 ;  /* 0x0000000502087c11 */ /* 0x000fe200080f0c03 */
[----:B------:R-:W0:Y:S01]  /*13bd0*/  SHFL.IDX PT, R9, R5, RZ, 0x181f ;  /* 0x00181fff05097589 */ /* 0x000e2200000e0000 */
        /* <DEDUP_REMOVED lines=12> */
[----:B------:R-:W1:Y:S04]  /*13ca0*/  SHFL.IDX PT, R10, R8, 0x1, 0x181f ;  /* 0x00381f00080a7f89 */ /* 0x000e6800000e0000 */
[----:B------:R-:W1:Y:S01]  /*13cb0*/  SHFL.IDX PT, R12, R8, 0x2, 0x181f ;  /* 0x00581f00080c7f89 */ /* 0x000e6200000e0000 */
[----:B0-----:R-:W-:-:S03]  /*13cc0*/  @!P3 LEA R2, P6, R0, R9, 0x1 ;  /* 0x000000090002b211 */ /* 0x001fc600078c08ff */
[----:B------:R5:W0:Y:S01]  /*13cd0*/  SHFL.IDX PT, R14, R8, 0x3, 0x181f ;  /* 0x00781f00080e7f89 */ /* 0x000a2200000e0000 */
[C---:B--2---:R-:W-:Y:S02]  /*13ce0*/  @!P2 LEA R4, P5, R0.reuse, R11, 0x1 ;  /* 0x0000000b0004a211 */ /* 0x044fe400078a08ff */
[C---:B---3--:R-:W-:Y:S02]  /*13cf0*/  @!P1 LEA R6, P4, R0.reuse, R13, 0x1 ;  /* 0x0000000d00069211 */ /* 0x048fe400078808ff */
[C---:B----4-:R-:W-:Y:S02]  /*13d00*/  @!P3 LEA.HI.X R3, R0.reuse, R7, R63, 0x1, P6 ;  /* 0x000000070003b211 */ /* 0x050fe400030f0c3f */
[----:B-----5:R-:W-:-:S03]  /*13d10*/  @!P0 LEA R8, P6, R0, R15, 0x1 ;  /* 0x0000000f00088211 */ /* 0x020fc600078c08ff */
[----:B------:R2:W-:Y:S01]  /*13d20*/  @!P3 ST.E.128 desc[UR40][R2.64], RZ ;  /* 0x000000ff0200b985 */ /* 0x0005e2000c101d28 */
[C-C-:B-1----:R-:W-:Y:S02]  /*13d30*/  @!P2 LEA.HI.X R5, R0.reuse, R10, R63.reuse, 0x1, P5 ;  /* 0x0000000a0005a211 */ /* 0x142fe400028f0c3f */
[----:B------:R-:W-:-:S03]  /*13d40*/  @!P1 LEA.HI.X R7, R0, R12, R63, 0x1, P4 ;  /* 0x0000000c00079211 */ /* 0x000fc600020f0c3f */
[----:B------:R2:W-:Y:S01]  /*13d50*/  @!P2 ST.E.128 desc[UR40][R4.64], RZ ;  /* 0x000000ff0400a985 */ /* 0x0005e2000c101d28 */
[----:B0-----:R-:W-:-:S03]  /*13d60*/  @!P0 LEA.HI.X R9, R0, R14, R63, 0x1, P6 ;  /* 0x0000000e00098211 */ /* 0x001fc600030f0c3f */
[----:B------:R2:W-:Y:S04]  /*13d70*/  @!P1 ST.E.128 desc[UR40][R6.64], RZ ;  /* 0x000000ff06009985 */ /* 0x0005e8000c101d28 */
[----:B------:R2:W-:Y:S02]  /*13d80*/  @!P0 ST.E.128 desc[UR40][R8.64], RZ ;  /* 0x000000ff08008985 */ /* 0x0005e4000c101d28 */
.L_x_13027:
[----:B------:R-:W-:Y:S05]  /*13d90*/  BSYNC B0 ;  /* 0x0000000000007941 */ /* 0x000fea0003800000 */
.L_x_13023:
[----:B------:R-:W-:Y:S02]  /*13da0*/  ULDC UR4, c[0x0][0xc3c] ;  /* 0x00030f0000047ab9 */ /* 0x000fe40000000800 */
[----:B------:R-:W-:-:S13]  /*13db0*/  ISETP.GE.AND P0, PT, R27, UR4, PT ;  /* 0x000000041b007c0c */ /* 0x000fda000bf06270 */
[----:B------:R-:W-:Y:S05]  /*13dc0*/  @!P0 BRA `(.L_x_13033) ;  /* 0xfffffed000e88947 */ /* 0x000fea000383ffff */
[----:B------:R-:W-:Y:S05]  /*13dd0*/  BRA `(.L_x_12915) ;  /* 0x0000006c00c47947 */ /* 0x000fea0003800000 */
.L_x_12913:
        /* <DEDUP_REMOVED lines=16> */
.L_x_13034:
        /* <DEDUP_REMOVED lines=44> */
.L_x_13038:
        /* <DEDUP_REMOVED lines=37> */
.L_x_13036:
        /* <DEDUP_REMOVED lines=13> */
.L_x_13039:
        /* <DEDUP_REMOVED lines=61> */
.L_x_13040:
        /* <DEDUP_REMOVED lines=60> */
.L_x_13041:
[----:B------:R-:W-:-:S05]  /*14c50*/  LOP3.LUT R2, RZ, R2, RZ, 0x33, !PT ;  /* 0x00000002ff027212 */ /* 0x000fca00078e33ff */
[----:B------:R-:W-:Y:S01]  /*14c60*/  IMAD.IADD R25, R25, 0x1, R2 ;  /* 0x0000000119197824 */ /* 0x000fe200078e0202 */
[----:B------:R-:W-:Y:S06]  /*14c70*/  BRA `(.L_x_13042) ;  /* 0x00000000000c7947 */ /* 0x000fec0003800000 */
.L_x_13037:
[----:B------:R-:W-:Y:S02]  /*14c80*/  IMAD.MOV.U32 R25, RZ, RZ, RZ ;  /* 0x000000ffff197224 */ /* 0x000fe400078e00ff */
[----:B------:R-:W-:Y:S02]  /*14c90*/  IMAD.U32 R24, RZ, RZ, UR6 ;  /* 0x00000006ff187e24 */ /* 0x000fe4000f8e00ff */
[----:B------:R-:W-:-:S07]  /*14ca0*/  IMAD.MOV.U32 R26, RZ, RZ, RZ ;  /* 0x000000ffff1a7224 */ /* 0x000fce00078e00ff */
.L_x_13042:
[----:B------:R-:W-:-:S13]  /*14cb0*/  ISETP.NE.AND P0, PT, R0, RZ, PT ;  /* 0x000000ff0000720c */ /* 0x000fda0003f05270 */
[----:B------:R-:W0:Y:S01]  /*14cc0*/  @!P0 S2R R3, SR_CgaCtaId ;  /* 0x0000000000038919 */ /* 0x000e220000008800 */
[----:B------:R-:W-:-:S04]  /*14cd0*/  @!P0 MOV R0, 0x400 ;  /* 0x0000040000008802 */ /* 0x000fc80000000f00 */
[----:B0-----:R-:W-:-:S05]  /*14ce0*/  @!P0 LEA R0, R3, R0, 0x18 ;  /* 0x0000000003008211 */ /* 0x001fca00078ec0ff */
[----:B------:R1:W-:Y:S01]  /*14cf0*/  @!P0 STS.128 [R0+0x132d0], R24 ;  /* 0x0132d01800008388 */ /* 0x0003e20000000c00 */
[----:B------:R-:W-:Y:S06]  /*14d00*/  BAR.ARV 0x5, 0x200 ;  /* 0x0148000000007b1d */ /* 0x000fec0000002000 */
.L_x_13035:
        /* <DEDUP_REMOVED lines=54> */
.L_x_13149:
        /* <DEDUP_REMOVED lines=22> */
[----:B------:R-:W-:Y:S01]  /*151d0*/  IADD3.X R3, R14, UR7, RZ, P2, !PT ;  /* 0x000000070e037c10 */ /* 0x000fe200097fe4ff */
[----:B------:R-:W-:Y:S01]  /*151e0*/  ULDC.64 UR6, c[0x0][0xa10] ;  /* 0x0002840000067ab9 */ /* 0x000fe20000000a00 */
[----:B------:R-:W-:Y:S01]  /*151f0*/  ISETP.NE.U32.AND P1, PT, RZ, UR4, PT ;  /* 0x00000004ff007c0c */ /* 0x000fe2000bf25070 */
[----:B------:R-:W-:Y:S01]  /*15200*/  STL [R1+0x10], R14 ;  /* 0x0000100e01007387 */ /* 0x000fe20000100800 */
[----:B---3--:R-:W-:Y:S01]  /*15210*/  IADD3 R6, P3, R18, UR4, RZ ;  /* 0x0000000412067c10 */ /* 0x008fe2000ff7e0ff */
        /* <DEDUP_REMOVED lines=37> */
.L_x_13044:
        /* <DEDUP_REMOVED lines=16> */
.L_x_13045:
[----:B------:R-:W-:Y:S05]  /*15570*/  @!P1 BRA `(.L_x_13046) ;  /* 0x00000000000c9947 */ /* 0x000fea0003800000 */
[----:B------:R-:W2:Y:S04]  /*15580*/  LDG.E R10, desc[UR40][R6.64] ;  /* 0x00000028060a7981 */ /* 0x000ea8000c1e1900 */
[----:B------:R-:W2:Y:S02]  /*15590*/  LDG.E R6, desc[UR40][R6.64+0x4] ;  /* 0x0000042806067981 */ /* 0x000ea4000c1e1900 */
[----:B--2---:R-:W-:-:S07]  /*155a0*/  IMAD.IADD R10, R6, 0x1, -R10 ;  /* 0x00000001060a7824 */ /* 0x004fce00078e0a0a */
.L_x_13046:
        /* <DEDUP_REMOVED lines=10> */
[----:B------:R-:W-:-:S02]  /*15650*/  IMAD R3, R25, 0xc0, RZ ;  /* 0x000000c019037824 */ /* 0x000fc400078e02ff */
[----:B------:R-:W-:Y:S02]  /*15660*/  IMAD.IADD R19, R10, 0x1, R8 ;  /* 0x000000010a137824 */ /* 0x000fe400078e0208 */
[----:B------:R-:W-:-:S04]  /*15670*/  VIADD R3, R3, 0xbf ;  /* 0x000000bf03037836 */ /* 0x000fc80000000000 */
[----:B-1----:R-:W-:-:S04]  /*15680*/  @P0 IMAD.HI.U32 R5, R3, R5, RZ ;  /* 0x0000000503050227 */ /* 0x002fc800078e00ff */
[----:B------:R-:W-:Y:S01]  /*15690*/  IMAD.MOV.U32 R4, RZ, RZ, R3 ;  /* 0x000000ffff047224 */ /* 0x000fe200078e0003 */
[----:B----4-:R-:W-:Y:S01]  /*156a0*/  @P0 SHF.R.U32.HI R4, RZ, R6, R5 ;  /* 0x00000006ff040219 */ /* 0x010fe20000011605 */
[C---:B------:R-:W-:Y:S01]  /*156b0*/  VIADD R3, R19.reuse, 0x9f ;  /* 0x0000009f13037836 */ /* 0x040fe20000000000 */
[----:B------:R-:W-:-:S03]  /*156c0*/  IADD3 R19, R19, 0xa0, -R13 ;  /* 0x000000a013137810 */ /* 0x000fc60007ffe80d */
[----:B------:R-:W-:-:S04]  /*156d0*/  IMAD.HI R3, R3, 0x66666667, RZ ;  /* 0x6666666703037827 */ /* 0x000fc800078e02ff */
[----:B------:R-:W-:Y:S01]  /*156e0*/  IMAD.IADD R4, R19, 0x1, R4 ;  /* 0x0000000113047824 */ /* 0x000fe200078e0204 */
[----:B------:R-:W-:-:S03]  /*156f0*/  SHF.R.U32.HI R20, RZ, 0x1f, R3 ;  /* 0x0000001fff147819 */ /* 0x000fc60000011603 */
[----:B------:R-:W-:Y:S01]  /*15700*/  IMAD.HI R4, R4, 0x66666667, RZ ;  /* 0x6666666704047827 */ /* 0x000fe200078e02ff */
[----:B------:R-:W-:-:S04]  /*15710*/  LEA.HI.SX32 R20, R3, R20, 0x1a ;  /* 0x0000001403147211 */ /* 0x000fc800078fd2ff */
[----:B------:R-:W-:-:S04]  /*15720*/  SHF.R.U32.HI R5, RZ, 0x1f, R4 ;  /* 0x0000001fff057819 */ /* 0x000fc80000011604 */
[----:B------:R-:W-:Y:S02]  /*15730*/  LEA.HI.SX32 R5, R4, R5, 0x1a ;  /* 0x0000000504057211 */ /* 0x000fe400078fd2ff */
[----:B------:R-:W-:Y:S01]  /*15740*/  SHF.R.U32.HI R4, RZ, 0x10, R2 ;  /* 0x00000010ff047819 */ /* 0x000fe20000011602 */
[----:B------:R-:W-:Y:S01]  /*15750*/  IMAD.MOV.U32 R2, RZ, RZ, RZ ;  /* 0x000000ffff027224 */ /* 0x000fe200078e00ff */
        /* <DEDUP_REMOVED lines=32> */
.L_x_13048:
[----:B------:R-:W-:Y:S05]  /*15960*/  BSYNC B0 ;  /* 0x0000000000007941 */ /* 0x000fea0003800000 */
.L_x_13047:
[-C--:B------:R-:W-:Y:S01]  /*15970*/  IMAD R3, R21, R2.reuse, RZ ;  /* 0x0000000215037224 */ /* 0x080fe200078e02ff */
[----:B------:R-:W-:Y:S04]  /*15980*/  BSSY B0, `(.L_x_13049) ;  /* 0x00000e3000007945 */ /* 0x000fe80003800000 */
        /* <DEDUP_REMOVED lines=23> */
.L_x_13184:
[----:B---3--:R-:W-:Y:S02]  /*15b00*/  ISETP.NE.AND P0, PT, R14, RZ, PT ;  /* 0x000000ff0e00720c */ /* 0x008fe40003f05270 */
[----:B------:R-:W-:-:S11]  /*15b10*/  PLOP3.LUT P6, PT, PT, PT, PT, 0x8, 0x0 ;  /* 0x000000000000781c */ /* 0x000fd60003fce170 */
[----:B------:R-:W-:Y:S05]  /*15b20*/  @P0 BRA `(.L_x_13052) ;  /* 0x00000000000c0947 */ /* 0x000fea0003800000 */
[----:B------:R-:W-:-:S03]  /*15b30*/  UMOV UR4, 0xffffffff ;  /* 0xffffffff00047882 */ /* 0x000fc60000000000 */
[----:B------:R-:W-:Y:S05]  /*15b40*/  BRA.DIV UR4, `(.L_x_13053) ;  /* 0x0000005a046c7947 */ /* 0x000fea000b800000 */
[----:B------:R-:W-:-:S13]  /*15b50*/  ELECT P6, URZ, PT ;  /* 0x00000000003f782f */ /* 0x000fda00038c0000 */
.L_x_13052:
        /* <DEDUP_REMOVED lines=9> */
.L_x_13187:
[----:B------:R-:W-:Y:S05]  /*15bf0*/  BSYNC B1 ;  /* 0x0000000000017941 */ /* 0x000fea0003800000 */
.L_x_13054:
[----:B------:R-:W-:Y:S04]  /*15c00*/  BSSY B1, `(.L_x_13056) ;  /* 0x0000050000017945 */ /* 0x000fe80003800000 */
[----:B------:R-:W-:Y:S05]  /*15c10*/  @!P6 BRA `(.L_x_13057) ;  /* 0x000000040038e947 */ /* 0x000fea0003800000 */
[----:B------:R-:W1:Y:S04]  /*15c20*/  LDL R9, [R1] ;  /* 0x0000000001097983 */ /* 0x000e680000100800 */
[----:B------:R-:W3:Y:S01]  /*15c30*/  LDL R8, [R1+0x8] ;  /* 0x0000080001087983 */ /* 0x000ee20000100800 */
[----:B------:R-:W4:Y:S01]  /*15c40*/  S2R R7, SR_TID.X ;  /* 0x0000000000077919 */ /* 0x000f220000002100 */
[----:B------:R-:W-:Y:S01]  /*15c50*/  BSSY B2, `(.L_x_13058) ;  /* 0x0000007000027945 */ /* 0x000fe20003800000 */
[----:B----4-:R-:W-:-:S04]  /*15c60*/  LOP3.LUT R7, R7, 0x7f, RZ, 0xc0, !PT ;  /* 0x0000007f07077812 */ /* 0x010fc800078ec0ff */
[----:B------:R-:W-:Y:S01]  /*15c70*/  ISETP.NE.AND P1, PT, R7, RZ, PT ;  /* 0x000000ff0700720c */ /* 0x000fe20003f25270 */
[----:B-1----:R-:W-:Y:S01]  /*15c80*/  IMAD R6, R9, 0x8, R17 ;  /* 0x0000000809067824 */ /* 0x002fe200078e0211 */
[----:B---3--:R-:W-:-:S04]  /*15c90*/  SHF.L.U32 R10, R8, 0x1f, RZ ;  /* 0x0000001f080a7819 */ /* 0x008fc800000006ff */
[----:B------:R-:W1:Y:S02]  /*15ca0*/  SYNCS.PHASECHK.TRANS64.TRYWAIT P0, [R6+URZ+0x132a0], R10 ;  /* 0x0132a00a060075a7 */ /* 0x000e64000800017f */
[----:B-1----:R-:W-:Y:S05]  /*15cb0*/  @!P0 BRA `(.L_x_13059) ;  /* 0x0000005800448947 */ /* 0x002fea0003800000 */
.L_x_13188:
[----:B------:R-:W-:Y:S05]  /*15cc0*/  BSYNC B2 ;  /* 0x0000000000027941 */ /* 0x000fea0003800000 */
.L_x_13058:
        /* <DEDUP_REMOVED lines=9> */
.L_x_13061:
[----:B------:R-:W-:Y:S05]  /*15d60*/  BSYNC B2 ;  /* 0x0000000000027941 */ /* 0x000fea0003800000 */
.L_x_13060:
        /* <DEDUP_REMOVED lines=13> */
.L_x_13062:
        /* <DEDUP_REMOVED lines=13> */
.L_x_13189:
[----:B------:R-:W-:Y:S05]  /*15f10*/  BSYNC B2 ;  /* 0x0000000000027941 */ /* 0x000fea0003800000 */
.L_x_13063:
[----:B------:R-:W-:Y:S01]  /*15f20*/  BSSY B2, `(.L_x_13065) ;  /* 0x000000b000027945 */ /* 0x000fe20003800000 */
[----:B------:R-:W-:Y:S02]  /*15f30*/  IMAD.MOV.U32 R8, RZ, RZ, 0x0 ;  /* 0x00000000ff087424 */ /* 0x000fe400078e00ff */
[----:B------:R-:W-:Y:S01]  /*15f40*/  IMAD.MOV.U32 R9, RZ, RZ, 0x12f00000 ;  /* 0x12f00000ff097424 */ /* 0x000fe200078e00ff */
[----:B------:R-:W-:Y:S06]  /*15f50*/  @P1 BRA `(.L_x_13066) ;  /* 0x00000000001c1947 */ /* 0x000fec0003800000 */
[----:B0-----:R-:W0:Y:S01]  /*15f60*/  S2R R13, SR_TID.X ;  /* 0x00000000000d7919 */ /* 0x001e220000002100 */
[----:B-12---:R-:W-:-:S04]  /*15f70*/  IMAD.MOV.U32 R10, RZ, RZ, 0x2800 ;  /* 0x00002800ff0a7424 */ /* 0x006fc800078e00ff */
[----:B------:R3:W-:Y:S01]  /*15f80*/  SYNCS.ARRIVE.TRANS64 RZ, [R6+URZ+0x132b0], R10 ;  /* 0x0132b00a06ff79a7 */ /* 0x0007e2000800003f */
[----:B0-----:R-:W-:-:S04]  /*15f90*/  LOP3.LUT R13, R13, 0x1f, RZ, 0xc0, !PT ;  /* 0x0000001f0d0d7812 */ /* 0x001fc800078ec0ff */
[----:B------:R-:W-:-:S13]  /*15fa0*/  ISETP.NE.AND P0, PT, R13, RZ, PT ;  /* 0x000000ff0d00720c */ /* 0x000fda0003f05270 */
[----:B---3--:R-:W-:Y:S05]  /*15fb0*/  @!P0 BRA `(.L_x_13066) ;  /* 0x0000000000048947 */ /* 0x008fea0003800000 */
[----:B------:R-:W-:Y:S01]  /*15fc0*/  BPT.TRAP 0x1 ;  /* 0x000000040000795c */ /* 0x000fe20000300000 */
.L_x_13066:
[----:B------:R-:W-:Y:S05]  /*15fd0*/  BSYNC B2 ;  /* 0x0000000000027941 */ /* 0x000fea0003800000 */
.L_x_13065:
        /* <DEDUP_REMOVED lines=8> */
.L_x_13067:
        /* <DEDUP_REMOVED lines=10> */
.L_x_13057:
[----:B------:R-:W-:Y:S05]  /*16100*/  BSYNC B1 ;  /* 0x0000000000017941 */ /* 0x000fea0003800000 */
.L_x_13056:
[----:B------:R-:W1:Y:S04]  /*16110*/  LDL.LU R9, [R1] ;  /* 0x0000000001097983 */ /* 0x000e680000300800 */
[----:B------:R-:W3:Y:S01]  /*16120*/  LDL.LU R8, [R1+0x8] ;  /* 0x0000080001087983 */ /* 0x000ee20000300800 */
[----:B------:R-:W-:Y:S01]  /*16130*/  VIADD R5, R5, 0xfffffffe ;  /* 0xfffffffe05057836 */ /* 0x000fe20000000000 */
[----:B------:R-:W-:-:S04]  /*16140*/  PLOP3.LUT P0, PT, PT, PT, PT, 0x8, 0x0 ;  /* 0x000000000000781c */ /* 0x000fc80003f0e170 */
[----:B------:R-:W-:Y:S01]  /*16150*/  ISETP.GE.AND P2, PT, R5, R3, PT ;  /* 0x000000030500720c */ /* 0x000fe20003f46270 */
[----:B-1----:R-:W-:-:S05]  /*16160*/  VIADD R6, R9, 0x1 ;  /* 0x0000000109067836 */ /* 0x002fca0000000000 */
[----:B------:R-:W-:-:S04]  /*16170*/  ISETP.NE.AND P1, PT, R6, 0x2, PT ;  /* 0x000000020600780c */ /* 0x000fc80003f25270 */
[----:B------:R-:W-:Y:S02]  /*16180*/  SEL R7, RZ, 0x1, P1 ;  /* 0x00000001ff077807 */ /* 0x000fe40000800000 */
[----:B------:R-:W-:Y:S02]  /*16190*/  SEL R6, R6, RZ, P1 ;  /* 0x000000ff06067207 */ /* 0x000fe40000800000 */
[----:B---3--:R-:W-:-:S03]  /*161a0*/  LOP3.LUT R8, R8, R7, RZ, 0x3c, !PT ;  /* 0x0000000708087212 */ /* 0x008fc600078e3cff */
[----:B------:R1:W-:Y:S04]  /*161b0*/  STL [R1], R6 ;  /* 0x0000000601007387 */ /* 0x0003e80000100800 */
[----:B------:R1:W-:Y:S01]  /*161c0*/  STL [R1+0x8], R8 ;  /* 0x0000080801007387 */ /* 0x0003e20000100800 */
[----:B------:R-:W-:Y:S05]  /*161d0*/  @!P2 BRA `(.L_x_13050) ;  /* 0x000000040074a947 */ /* 0x000fea0003800000 */
.L_x_13080:
[----:B------:R-:W-:Y:S05]  /*161e0*/  YIELD ;  /* 0x0000000000007946 */ /* 0x000fea0003800000 */
[----:B------:R-:W-:Y:S04]  /*161f0*/  BSSY B1, `(.L_x_13068) ;  /* 0x000004f000017945 */ /* 0x000fe80003800000 */
[----:B---3--:R-:W-:Y:S05]  /*16200*/  @!P6 BRA `(.L_x_13069) ;  /* 0x000000040034e947 */ /* 0x008fea0003800000 */
[----:B-1----:R-:W3:Y:S04]  /*16210*/  LDL R6, [R1] ;  /* 0x0000000001067983 */ /* 0x002ee80000100800 */
[----:B------:R-:W4:Y:S01]  /*16220*/  LDL R7, [R1+0x8] ;  /* 0x0000080001077983 */ /* 0x000f220000100800 */
[----:B------:R-:W1:Y:S01]  /*16230*/  S2R R8, SR_TID.X ;  /* 0x0000000000087919 */ /* 0x000e620000002100 */
[----:B------:R-:W-:Y:S01]  /*16240*/  BSSY B2, `(.L_x_13070) ;  /* 0x0000007000027945 */ /* 0x000fe20003800000 */
[----:B-1----:R-:W-:-:S04]  /*16250*/  LOP3.LUT R8, R8, 0x7f, RZ, 0xc0, !PT ;  /* 0x0000007f08087812 */ /* 0x002fc800078ec0ff */
[----:B------:R-:W-:Y:S01]  /*16260*/  ISETP.NE.AND P2, PT, R8, RZ, PT ;  /* 0x000000ff0800720c */ /* 0x000fe20003f45270 */
[----:B---3--:R-:W-:Y:S01]  /*16270*/  IMAD R6, R6, 0x8, R17 ;  /* 0x0000000806067824 */ /* 0x008fe200078e0211 */
[----:B----4-:R-:W-:-:S04]  /*16280*/  SHF.L.U32 R7, R7, 0x1f, RZ ;  /* 0x0000001f07077819 */ /* 0x010fc800000006ff */
[----:B------:R-:W1:Y:S02]  /*16290*/  SYNCS.PHASECHK.TRANS64.TRYWAIT P1, [R6+URZ+0x132a0], R7 ;  /* 0x0132a007060075a7 */ /* 0x000e64000802017f */
[----:B-1----:R-:W-:Y:S05]  /*162a0*/  @!P1 BRA `(.L_x_13071) ;  /* 0x0000005000f09947 */ /* 0x002fea0003800000 */
.L_x_13190:
[----:B------:R-:W-:Y:S05]  /*162b0*/  BSYNC B2 ;  /* 0x0000000000027941 */ /* 0x000fea0003800000 */
.L_x_13070:
        /* <DEDUP_REMOVED lines=9> */
.L_x_13073:
[----:B------:R-:W-:Y:S05]  /*16350*/  BSYNC B2 ;  /* 0x0000000000027941 */ /* 0x000fea0003800000 */
.L_x_13072:
[----:B------:R-:W3:Y:S01]  /*16360*/  LDL R8, [R1] ;  /* 0x0000000001087983 */ /* 0x000ee20000100800 */
        /* <DEDUP_REMOVED lines=9> */
[----:B---3--:R-:W-:-:S04]  /*16400*/  IMAD R8, R8, 0x2800, R17 ;  /* 0x0000280008087824 */ /* 0x008fc800078e0211 */
[----:B--2---:R-:W-:-:S07]  /*16410*/  VIADD R11, R8, 0xe000 ;  /* 0x0000e000080b7836 */ /* 0x004fce0000000000 */
.L_x_13074:
        /* <DEDUP_REMOVED lines=13> */
.L_x_13191:
[----:B------:R-:W-:Y:S05]  /*164f0*/  BSYNC B2 ;  /* 0x0000000000027941 */ /* 0x000fea0003800000 */
.L_x_13075:
        /* <DEDUP_REMOVED lines=11> */
.L_x_13078:
[----:B------:R-:W-:Y:S05]  /*165b0*/  BSYNC B2 ;  /* 0x0000000000027941 */ /* 0x000fea0003800000 */
.L_x_13077:
        /* <DEDUP_REMOVED lines=8> */
.L_x_13079:
        /* <DEDUP_REMOVED lines=10> */
.L_x_13069:
[----:B------:R-:W-:Y:S05]  /*166e0*/  BSYNC B1 ;  /* 0x0000000000017941 */ /* 0x000fea0003800000 */
.L_x_13068:
[----:B------:R-:W1:Y:S04]  /*166f0*/  LDL.LU R7, [R1] ;  /* 0x0000000001077983 */ /* 0x000e680000300800 */
[----:B------:R-:W3:Y:S01]  /*16700*/  LDL.LU R10, [R1+0x8] ;  /* 0x00000800010a7983 */ /* 0x000ee20000300800 */
[C---:B------:R-:W-:Y:S01]  /*16710*/  ISETP.GT.AND P2, PT, R5.reuse, R3, PT ;  /* 0x000000030500720c */ /* 0x040fe20003f44270 */
[----:B------:R-:W-:Y:S02]  /*16720*/  VIADD R5, R5, 0xffffffff ;  /* 0xffffffff05057836 */ /* 0x000fe40000000000 */
[----:B-1----:R-:W-:-:S05]  /*16730*/  VIADD R6, R7, 0x1 ;  /* 0x0000000107067836 */ /* 0x002fca0000000000 */
[----:B------:R-:W-:-:S04]  /*16740*/  ISETP.NE.AND P1, PT, R6, 0x2, PT ;  /* 0x000000020600780c */ /* 0x000fc80003f25270 */
[----:B------:R-:W-:Y:S02]  /*16750*/  SEL R7, RZ, 0x1, P1 ;  /* 0x00000001ff077807 */ /* 0x000fe40000800000 */
[----:B------:R-:W-:Y:S02]  /*16760*/  SEL R6, R6, RZ, P1 ;  /* 0x000000ff06067207 */ /* 0x000fe40000800000 */
[----:B---3--:R-:W-:-:S05]  /*16770*/  LOP3.LUT R10, R10, R7, RZ, 0x3c, !PT ;  /* 0x000000070a0a7212 */ /* 0x008fca00078e3cff */
[----:B------:R3:W-:Y:S04]  /*16780*/  STL [R1+0x8], R10 ;  /* 0x0000080a01007387 */ /* 0x0007e80000100800 */
[----:B------:R3:W-:Y:S01]  /*16790*/  STL [R1], R6 ;  /* 0x0000000601007387 */ /* 0x0007e20000100800 */
[----:B------:R-:W-:Y:S05]  /*167a0*/  @P2 BRA `(.L_x_13080) ;  /* 0xfffffff8008c2947 */ /* 0x000fea000383ffff */
.L_x_13050:
[----:B------:R-:W-:Y:S05]  /*167b0*/  BSYNC B0 ;  /* 0x0000000000007941 */ /* 0x000fea0003800000 */
.L_x_13049:
        /* <DEDUP_REMOVED lines=13> */
[----:B------:R-:W-:-:S04]  /*16890*/  IMAD.IADD R0, R19, 0x1, R2 ;  /* 0x0000000113007824 */ /* 0x000fc800078e0202 */
[----:B------:R-:W-:-:S05]  /*168a0*/  IMAD.HI R0, R0, 0x66666667, RZ ;  /* 0x6666666700007827 */ /* 0x000fca00078e02ff */
[----:B------:R-:W-:-:S04]  /*168b0*/  SHF.R.U32.HI R2, RZ, 0x1f, R0 ;  /* 0x0000001fff027819 */ /* 0x000fc80000011600 */
[----:B------:R-:W-:Y:S01]  /*168c0*/  LEA.HI.SX32 R2, R0, R2, 0x1a ;  /* 0x0000000200027211 */ /* 0x000fe200078fd2ff */
[----:B------:R-:W-:-:S03]  /*168d0*/  IMAD.MOV.U32 R0, RZ, RZ, RZ ;  /* 0x000000ffff007224 */ /* 0x000fc600078e00ff */
[----:B------:R-:W-:-:S04]  /*168e0*/  VIMNMX R20, R20, R2, PT ;  /* 0x0000000214147248 */ /* 0x000fc80003fe0100 */
[----:B------:R-:W-:-:S13]  /*168f0*/  ISETP.GE.AND P1, PT, R20, 0x1, PT ;  /* 0x000000011400780c */ /* 0x000fda0003f26270 */
[----:B0-----:R-:W-:Y:S05]  /*16900*/  @!P1 BRA `(.L_x_13082) ;  /* 0x0000000000689947 */ /* 0x001fea0003800000 */
[-C--:B------:R-:W-:Y:S02]  /*16910*/  IABS R0, R4.reuse ;  /* 0x0000000400007213 */ /* 0x080fe40000000000 */
[----:B-1-3--:R-:W-:Y:S02]  /*16920*/  IABS R6, R4 ;  /* 0x0000000400067213 */ /* 0x00afe40000000000 */
        /* <DEDUP_REMOVED lines=24> */
.L_x_13082:
[----:B------:R-:W-:Y:S05]  /*16ab0*/  BSYNC B0 ;  /* 0x0000000000007941 */ /* 0x000fea0003800000 */
.L_x_13081:
        /* <DEDUP_REMOVED lines=12> */
[----:B------:R-:W4:Y:S01]  /*16b80*/  LDC.64 R2, c[0x0][0xc60] ;  /* 0x00031800ff027b82 */ /* 0x000f220000000a00 */
[----:B------:R-:W0:Y:S02]  /*16b90*/  FLO.U32 R0, UR4 ;  /* 0x0000000400007d00 */ /* 0x000e2400080e0000 */
[----:B0-----:R-:W-:-:S06]  /*16ba0*/  ISETP.EQ.U32.AND P0, PT, R0, R5, PT ;  /* 0x000000050000720c */ /* 0x001fcc0003f02070 */
[----:B------:R-:W4:Y:S07]  /*16bb0*/  POPC R5, UR4 ;  /* 0x0000000400057d09 */ /* 0x000f2e0008000000 */
[----:B----4-:R-:W4:Y:S01]  /*16bc0*/  @P0 ATOMG.E.ADD.STRONG.GPU PT, R3, desc[UR40][R2.64], R5 ;  /* 0x00000005020309a8 */ /* 0x010f2200081ee1e8 */
[----:B------:R-:W0:Y:S02]  /*16bd0*/  S2R R4, SR_LTMASK ;  /* 0x0000000000047919 */ /* 0x000e240000003900 */
[----:B0-----:R-:W-:-:S04]  /*16be0*/  LOP3.LUT R4, R4, UR4, RZ, 0xc0, !PT ;  /* 0x0000000404047c12 */ /* 0x001fc8000f8ec0ff */
[----:B------:R-:W0:Y:S01]  /*16bf0*/  POPC R7, R4 ;  /* 0x0000000400077309 */ /* 0x000e220000000000 */
[----:B----4-:R-:W0:Y:S02]  /*16c00*/  SHFL.IDX PT, R0, R3, R0, 0x1f ;  /* 0x00001f0003007589 */ /* 0x010e2400000e0000 */
[----:B0-----:R-:W-:Y:S01]  /*16c10*/  IADD3 R24, R0, UR36, R7 ;  /* 0x0000002400187c10 */ /* 0x001fe2000fffe007 */
[----:B------:R-:W-:Y:S06]  /*16c20*/  BRA `(.L_x_13084) ;  /* 0x0000002c00207947 */ /* 0x000fec0003800000 */
.L_x_13083:
        /* <DEDUP_REMOVED lines=11> */
[----:B-1-3--:R-:W-:Y:S02]  /*16ce0*/  IMAD.U32 R6, RZ, RZ, UR8 ;  /* 0x00000008ff067e24 */ /* 0x00afe4000f8e00ff */
[----:B------:R-:W-:-:S02]  /*16cf0*/  IMAD.U32 R7, RZ, RZ, UR9 ;  /* 0x00000009ff077e24 */ /* 0x000fc4000f8e00ff */
[----:B------:R-:W-:Y:S02]  /*16d00*/  IMAD.U32 R10, RZ, RZ, UR4 ;  /* 0x00000004ff0a7e24 */ /* 0x000fe4000f8e00ff */
[----:B--2---:R-:W-:Y:S02]  /*16d10*/  IMAD.U32 R11, RZ, RZ, UR5 ;  /* 0x00000005ff0b7e24 */ /* 0x004fe4000f8e00ff */
[----:B------:R-:W-:Y:S02]  /*16d20*/  IMAD.MOV.U32 R8, RZ, RZ, 0x70 ;  /* 0x00000070ff087424 */ /* 0x000fe400078e00ff */
[----:B------:R-:W-:Y:S02]  /*16d30*/  IMAD.MOV.U32 R12, RZ, RZ, 0x1 ;  /* 0x00000001ff0c7424 */ /* 0x000fe400078e00ff */
[----:B------:R-:W-:-:S07]  /*16d40*/  IMAD.MOV.U32 R13, RZ, RZ, RZ ;  /* 0x000000ffff0d7224 */ /* 0x000fce00078e00ff */
[----:B------:R-:W-:-:S07]  /*16d50*/  LEPC R20, `(.L_x_13086) ;  /* 0x000000001014794e */ /* 0x000fce0000000000 */
[----:B0-----:R-:W-:Y:S05]  /*16d60*/  CALL.ABS.NOINC R2 ;  /* 0x0000000002007343 */ /* 0x001fea0003c00000 */
.L_x_13086:
[----:B------:R-:W-:Y:S05]  /*16d70*/  BSYNC B6 ;  /* 0x0000000000067941 */ /* 0x000fea0003800000 */
.L_x_13085:
        /* <DEDUP_REMOVED lines=22> */
.L_x_13088:
[----:B------:R-:W-:Y:S05]  /*16ee0*/  BSYNC B6 ;  /* 0x0000000000067941 */ /* 0x000fea0003800000 */
.L_x_13087:
        /* <DEDUP_REMOVED lines=20> */
.L_x_13090:
[----:B------:R-:W-:Y:S05]  /*17030*/  BSYNC B6 ;  /* 0x0000000000067941 */ /* 0x000fea0003800000 */
.L_x_13089:
        /* <DEDUP_REMOVED lines=19> */
.L_x_13092:
[----:B------:R-:W-:Y:S05]  /*17170*/  BSYNC B6 ;  /* 0x0000000000067941 */ /* 0x000fea0003800000 */
.L_x_13091:
[----:B------:R-:W4:Y:S01]  /*17180*/  LDL.LU R20, [R1+0x10] ;  /* 0x0000100001147983 */ /* 0x000f220000300800 */
[----:B------:R-:W-:Y:S02]  /*17190*/  ULDC.64 UR4, c[0x0][0x9f8] ;  /* 0x00027e0000047ab9 */ /* 0x000fe40000000a00 */
[----:B------:R-:W-:-:S04]  /*171a0*/  ISETP.NE.U32.AND P0, PT, RZ, UR4, PT ;  /* 0x00000004ff007c0c */ /* 0x000fc8000bf05070 */
[----:B------:R-:W-:-:S13]  /*171b0*/  ISETP.NE.AND.EX P0, PT, RZ, UR5, PT, P0 ;  /* 0x00000005ff007c0c */ /* 0x000fda000bf05300 */
[----:B------:R-:W-:-:S04]  /*171c0*/  @P0 IADD3 R2, P1, R18, UR4, RZ ;  /* 0x0000000412020c10 */ /* 0x000fc8000ff3e0ff */
[----:B----4-:R-:W-:Y:S01]  /*171d0*/  @P0 IADD3.X R3, R20, UR5, RZ, P1, !PT ;  /* 0x0000000514030c10 */ /* 0x010fe20008ffe4ff */
[----:B------:R-:W-:-:S04]  /*171e0*/  ULDC.64 UR4, c[0x0][0xa08] ;  /* 0x0002820000047ab9 */ /* 0x000fc80000000a00 */
[----:B------:R0:W1:Y:S02]  /*171f0*/  @P0 LDG.E R26, desc[UR40][R2.64] ;  /* 0x00000028021a0981 */ /* 0x000064000c1e1900 */
[----:B0-----:R-:W0:Y:S02]  /*17200*/  LDC.64 R2, c[0x0][0x418] ;  /* 0x00010600ff027b82 */ /* 0x001e240000000a00 */
[----:B0-----:R-:W-:Y:S01]  /*17210*/  LOP3.LUT P0, RZ, R2, UR4, RZ, 0xfc, !PT ;  /* 0x0000000402ff7c12 */ /* 0x001fe2000f80fcff */
[----:B------:R-:W-:-:S03]  /*17220*/  UMOV UR4, 0xffffffff ;  /* 0xffffffff00047882 */ /* 0x000fc60000000000 */
[----:B------:R-:W-:Y:S02]  /*17230*/  LOP3.LUT P0, RZ, R3, UR5, RZ, 0xfc, P0 ;  /* 0x0000000503ff7c12 */ /* 0x000fe4000800fcff */
[----:B-1----:R-:W-:Y:S02]  /*17240*/  SHF.R.S32.HI R8, RZ, 0x1f, R26 ;  /* 0x0000001fff087819 */ /* 0x002fe4000001141a */
[----:B------:R-:W-:-:S03]  /*17250*/  SEL R18, R26, RZ, !P0 ;  /* 0x000000ff1a127207 */ /* 0x000fc60004000000 */
[----:B------:R0:W-:Y:S01]  /*17260*/  STL [R1+0x10], R8 ;  /* 0x0000100801007387 */ /* 0x0001e20000100800 */
[----:B------:R-:W-:Y:S05]  /*17270*/  BRA.DIV UR4, `(.L_x_13093) ;  /* 0x0000004604247947 */ /* 0x000fea000b800000 */
[----:B------:R-:W1:Y:S02]  /*17280*/  S2R R0, SR_TID.X ;  /* 0x0000000000007919 */ /* 0x000e640000002100 */
[----:B-1----:R-:W-:-:S04]  /*17290*/  SHF.R.U32.HI R0, RZ, 0x5, R0 ;  /* 0x00000005ff007819 */ /* 0x002fc80000011600 */
[----:B------:R-:W-:-:S05]  /*172a0*/  LOP3.LUT R0, R0, 0x3, RZ, 0xc0, !PT ;  /* 0x0000000300007812 */ /* 0x000fca00078ec0ff */
[----:B------:R1:W4:Y:S02]  /*172b0*/  SHFL.IDX PT, R14, R0, RZ, 0x1f ;  /* 0x00001fff000e7589 */ /* 0x00032400000e0000 */
.L_x_13194:
[----:B----4-:R-:W-:Y:S02]  /*172c0*/  ISETP.NE.AND P0, PT, R14, RZ, PT ;  /* 0x000000ff0e00720c */ /* 0x010fe40003f05270 */
[----:B------:R-:W-:Y:S02]  /*172d0*/  PLOP3.LUT P1, PT, PT, PT, PT, 0x8, 0x0 ;  /* 0x000000000000781c */ /* 0x000fe40003f2e170 */
[----:B------:R-:W-:-:S11]  /*172e0*/  LOP3.LUT R23, R23, 0xfffffffe, RZ, 0xc0, !PT ;  /* 0xfffffffe17177812 */ /* 0x000fd600078ec0ff */
[----:B------:R-:W-:Y:S01]  /*172f0*/  @P1 LOP3.LUT R23, R23, 0x1, RZ, 0xfc, !PT ;  /* 0x0000000117171812 */ /* 0x000fe200078efcff */
[----:B------:R-:W-:Y:S06]  /*17300*/  @P0 BRA `(.L_x_13094) ;  /* 0x0000000400540947 */ /* 0x000fec0003800000 */
[----:B------:R-:W-:-:S03]  /*17310*/  UMOV UR4, 0xffffffff ;  /* 0xffffffff00047882 */ /* 0x000fc60000000000 */
[----:B------:R-:W-:Y:S05]  /*17320*/  BRA.DIV UR4, `(.L_x_13095) ;  /* 0x00000046042c7947 */ /* 0x000fea000b800000 */
[----:B------:R-:W-:-:S13]  /*17330*/  ELECT P6, URZ, PT ;  /* 0x00000000003f782f */ /* 0x000fda00038c0000 */
.L_x_13197:
[----:B------:R-:W-:Y:S05]  /*17340*/  @!P6 BRA `(.L_x_13094) ;  /* 0x000000040044e947 */ /* 0x000fea0003800000 */
[----:B-1----:R-:W4:Y:S01]  /*17350*/  LDL R0, [R1+0x28] ;  /* 0x0000280001007983 */ /* 0x002f220000100800 */
[----:B------:R-:W-:-:S04]  /*17360*/  ISETP.NE.U32.AND P0, PT, R2, RZ, PT ;  /* 0x000000ff0200720c */ /* 0x000fc80003f05070 */
[----:B------:R-:W-:Y:S01]  /*17370*/  ISETP.NE.AND.EX P0, PT, R3, RZ, PT, P0 ;  /* 0x000000ff0300720c */ /* 0x000fe20003f05300 */
[----:B----4-:R-:W-:-:S12]  /*17380*/  VIADD R0, R0, 0xffffffff ;  /* 0xffffffff00007836 */ /* 0x010fd80000000000 */
[----:B------:R-:W-:Y:S05]  /*17390*/  @!P0 BRA `(.L_x_13096) ;  /* 0x0000000000448947 */ /* 0x000fea0003800000 */
[----:B------:R-:W1:Y:S01]  /*173a0*/  LDC R7, c[0x0][0x43c] ;  /* 0x00010f00ff077b82 */ /* 0x000e620000000800 */
[----:B------:R-:W-:Y:S01]  /*173b0*/  ULDC.64 UR4, c[0x0][0x428] ;  /* 0x00010a0000047ab9 */ /* 0x000fe20000000a00 */
[----:B-1----:R-:W-:-:S13]  /*173c0*/  ISETP.NE.AND P0, PT, R7, 0x1, PT ;  /* 0x000000010700780c */ /* 0x002fda0003f05270 */
        /* <DEDUP_REMOVED lines=14> */
.L_x_13096:
[----:B-1----:R-:W4:Y:S01]  /*174b0*/  LDL R3, [R1+0x4] ;  /* 0x0000040001037983 */ /* 0x002f220000100800 */
[----:B------:R-:W-:Y:S01]  /*174c0*/  IMAD R4, R29, 0x8, R17 ;  /* 0x000000081d047824 */ /* 0x000fe200078e0211 */
[----:B------:R-:W1:Y:S02]  /*174d0*/  S2R R2, SR_TID.X ;  /* 0x0000000000027919 */ /* 0x000e640000002100 */
[----:B-1----:R-:W-:-:S04]  /*174e0*/  LOP3.LUT R2, R2, 0x7f, RZ, 0xc0, !PT ;  /* 0x0000007f02027812 */ /* 0x002fc800078ec0ff */
[----:B------:R-:W-:Y:S02]  /*174f0*/  ISETP.NE.AND P1, PT, R2, RZ, PT ;  /* 0x000000ff0200720c */ /* 0x000fe40003f25270 */
[----:B----4-:R-:W-:-:S04]  /*17500*/  SHF.L.U32 R3, R3, 0x1f, RZ ;  /* 0x0000001f03037819 */ /* 0x010fc800000006ff */
[----:B------:R-:W1:Y:S02]  /*17510*/  SYNCS.PHASECHK.TRANS64.TRYWAIT P0, [R4+URZ+0x13280], R3 ;  /* 0x01328003040075a7 */ /* 0x000e64000800017f */
[----:B-1----:R-:W-:Y:S05]  /*17520*/  @!P0 BRA `(.L_x_13097) ;  /* 0x0000004000cc8947 */ /* 0x002fea0003800000 */
.L_x_13198:
        /* <DEDUP_REMOVED lines=8> */
.L_x_13098:
        /* <DEDUP_REMOVED lines=18> */
.L_x_13199:
[----:B------:R-:W-:Y:S05]  /*176d0*/  @P1 BRA `(.L_x_13100) ;  /* 0x00000000001c1947 */ /* 0x000fea0003800000 */
[----:B------:R-:W4:Y:S01]  /*176e0*/  S2R R5, SR_TID.X ;  /* 0x0000000000057919 */ /* 0x000f220000002100 */
[----:B01----:R-:W-:-:S04]  /*176f0*/  IMAD.MOV.U32 R3, RZ, RZ, 0x2800 ;  /* 0x00002800ff037424 */ /* 0x003fc800078e00ff */
[----:B------:R0:W-:Y:S01]  /*17700*/  SYNCS.ARRIVE.TRANS64 RZ, [R4+URZ+0x13230], R3 ;  /* 0x0132300304ff79a7 */ /* 0x0001e2000800003f */
[----:B----4-:R-:W-:-:S04]  /*17710*/  LOP3.LUT R5, R5, 0x1f, RZ, 0xc0, !PT ;  /* 0x0000001f05057812 */ /* 0x010fc800078ec0ff */
[----:B------:R-:W-:-:S13]  /*17720*/  ISETP.NE.AND P0, PT, R5, RZ, PT ;  /* 0x000000ff0500720c */ /* 0x000fda0003f05270 */
[----:B0-----:R-:W-:Y:S05]  /*17730*/  @!P0 BRA `(.L_x_13100) ;  /* 0x0000000000048947 */ /* 0x001fea0003800000 */
[----:B------:R-:W-:Y:S01]  /*17740*/  BPT.TRAP 0x1 ;  /* 0x000000040000795c */ /* 0x000fe20000300000 */
.L_x_13100:
        /* <DEDUP_REMOVED lines=17> */
.L_x_13094:
[----:B01----:R-:W4:Y:S04]  /*17860*/  LDL.LU R4, [R1+0x1c] ;  /* 0x00001c0001047983 */ /* 0x003f280000300800 */
[----:B---3--:R-:W3:Y:S04]  /*17870*/  LDL.LU R6, [R1+0x18] ;  /* 0x0000180001067983 */ /* 0x008ee80000300800 */
[----:B------:R-:W5:Y:S01]  /*17880*/  LDL.LU R3, [R1+0x38] ;  /* 0x0000380001037983 */ /* 0x000f620000300800 */
        /* <DEDUP_REMOVED lines=9> */
[----:B----4-:R-:W-:Y:S02]  /*17920*/  SHF.R.S32.HI R2, RZ, 0x1f, R4 ;  /* 0x0000001fff027819 */ /* 0x010fe40000011404 */
[----:B---3--:R-:W-:-:S03]  /*17930*/  SEL R6, R6, RZ, !P0 ;  /* 0x000000ff06067207 */ /* 0x008fc60004000000 */
[----:B------:R-:W-:-:S04]  /*17940*/  IMAD R2, R2, UR4, RZ ;  /* 0x0000000402027c24 */ /* 0x000fc8000f8e02ff */
[C---:B------:R-:W-:Y:S01]  /*17950*/  IMAD R0, R4.reuse, UR5, R2 ;  /* 0x0000000504007c24 */ /* 0x040fe2000f8e0202 */
[----:B-----5:R-:W-:Y:S01]  /*17960*/  SEL R2, R3, RZ, !P0 ;  /* 0x000000ff03027207 */ /* 0x020fe20004000000 */
        /* <DEDUP_REMOVED lines=23> */
.L_x_13102:
[----:B------:R-:W-:Y:S05]  /*17ae0*/  BSYNC B6 ;  /* 0x0000000000067941 */ /* 0x000fea0003800000 */
.L_x_13101:
[----:B------:R-:W3:Y:S01]  /*17af0*/  LDL.LU R20, [R1+0x1c] ;  /* 0x00001c0001147983 */ /* 0x000ee20000300800 */
[----:B------:R-:W1:Y:S01]  /*17b00*/  LDC R9, c[0x0][0x448] ;  /* 0x00011200ff097b82 */ /* 0x000e620000000800 */
[----:B------:R-:W-:Y:S01]  /*17b10*/  ULDC.64 UR4, c[0x0][0x2d8] ;  /* 0x0000b60000047ab9 */ /* 0x000fe20000000a00 */
[----:B------:R-:W-:Y:S01]  /*17b20*/  ULDC.64 UR6, c[0x0][0x2e0] ;  /* 0x0000b80000067ab9 */ /* 0x000fe20000000a00 */
[----:B0-----:R-:W3:Y:S01]  /*17b30*/  LDL.LU.64 R2, [R1+0x30] ;  /* 0x0000300001027983 */ /* 0x001ee20000300a00 */
[----:B------:R-:W-:-:S03]  /*17b40*/  ULDC.64 UR8, c[0x0][0x280] ;  /* 0x0000a00000087ab9 */ /* 0x000fc60000000a00 */
[----:B------:R-:W4:Y:S04]  /*17b50*/  LDL.LU R21, [R1+0x38] ;  /* 0x0000380001157983 */ /* 0x000f280000300800 */
[----:B------:R-:W2:Y:S04]  /*17b60*/  LDL.LU R4, [R1+0x18] ;  /* 0x0000180001047983 */ /* 0x000ea80000300800 */
[----:B------:R0:W5:Y:S01]  /*17b70*/  LDL R10, [R1+0x3c] ;  /* 0x00003c00010a7983 */ /* 0x0001620000100800 */
[----:B-1----:R-:W-:-:S13]  /*17b80*/  ISETP.NE.AND P1, PT, R9, 0x1, PT ;  /* 0x000000010900780c */ /* 0x002fda0003f25270 */
[----:B------:R-:W1:Y:S08]  /*17b90*/  @P1 LDC R5, c[0x0][0x450] ;  /* 0x00011400ff051b82 */ /* 0x000e700000000800 */
[----:B------:R-:W0:Y:S01]  /*17ba0*/  @P1 LDC R8, c[0x0][0x450] ;  /* 0x00011400ff081b82 */ /* 0x000e220000000800 */
[----:B---3--:R-:W-:Y:S02]  /*17bb0*/  IMAD.MOV.U32 R3, RZ, RZ, R20 ;  /* 0x000000ffff037224 */ /* 0x008fe400078e0014 */
[----:B------:R-:W3:Y:S01]  /*17bc0*/  S2R R20, SR_TID.X ;  /* 0x0000000000147919 */ /* 0x000ee20000002100 */
[----:B------:R-:W-:-:S04]  /*17bd0*/  IMAD.WIDE.U32 R2, R16, UR4, R2 ;  /* 0x0000000410027c25 */ /* 0x000fc8000f8e0002 */
[----:B------:R-:W-:Y:S01]  /*17be0*/  IMAD R3, R16, UR5, R3 ;  /* 0x0000000510037c24 */ /* 0x000fe2000f8e0203 */
[----:B------:R-:W-:Y:S01]  /*17bf0*/  ULDC.64 UR4, c[0x0][0x2d0] ;  /* 0x0000b40000047ab9 */ /* 0x000fe20000000a00 */
[----:B----4-:R-:W-:Y:S02]  /*17c00*/  IMAD R0, R21, UR6, RZ ;  /* 0x0000000615007c24 */ /* 0x010fe4000f8e02ff */
[----:B--2---:R-:W-:-:S04]  /*17c10*/  IMAD.WIDE.U32 R2, R4, UR6, R2 ;  /* 0x0000000604027c25 */ /* 0x004fc8000f8e0002 */
[----:B------:R-:W-:Y:S01]  /*17c20*/  IMAD R0, R4, UR7, R0 ;  /* 0x0000000704007c24 */ /* 0x000fe2000f8e0200 */
[----:B------:R-:W-:Y:S01]  /*17c30*/  ULDC.64 UR6, c[0x0][0x2c8] ;  /* 0x0000b20000067ab9 */ /* 0x000fe20000000a00 */
[----:B------:R-:W2:Y:S02]  /*17c40*/  @P1 LDC R4, c[0x0][0x44c] ;  /* 0x00011300ff041b82 */ /* 0x000ea40000000800 */
[----:B------:R-:W-:Y:S01]  /*17c50*/  IMAD.IADD R3, R3, 0x1, R0 ;  /* 0x0000000103037824 */ /* 0x000fe200078e0200 */
[C---:B---3--:R-:W-:Y:S01]  /*17c60*/  LOP3.LUT R21, R20.reuse, 0x7f, RZ, 0xc0, !PT ;  /* 0x0000007f14157812 */ /* 0x048fe200078ec0ff */
[----:B------:R-:W-:-:S03]  /*17c70*/  IMAD.SHL.U32 R20, R20, 0x20, RZ ;  /* 0x0000002014147824 */ /* 0x000fc600078e00ff */
[----:B------:R-:W-:-:S04]  /*17c80*/  SHF.R.U32.HI R21, RZ, 0x2, R21 ;  /* 0x00000002ff157819 */ /* 0x000fc80000011615 */
[----:B------:R-:W-:-:S05]  /*17c90*/  LOP3.LUT R20, R21, 0x60, R20, 0xf8, !PT ;  /* 0x0000006015147812 */ /* 0x000fca00078ef814 */
[----:B------:R-:W-:-:S04]  /*17ca0*/  IMAD R6, R25, 0xc0, R20 ;  /* 0x000000c019067824 */ /* 0x000fc800078e0214 */
[----:B--2---:R-:W-:-:S04]  /*17cb0*/  @P1 IMAD.HI.U32 R0, R6, R4, RZ ;  /* 0x0000000406001227 */ /* 0x004fc800078e00ff */
[----:B------:R-:W-:Y:S01]  /*17cc0*/  IMAD.MOV.U32 R4, RZ, RZ, R6 ;  /* 0x000000ffff047224 */ /* 0x000fe200078e0006 */
[----:B-1----:R-:W-:-:S04]  /*17cd0*/  @P1 SHF.R.U32.HI R4, RZ, R5, R0 ;  /* 0x00000005ff041219 */ /* 0x002fc80000011600 */
        /* <DEDUP_REMOVED lines=13> */
[----:B------:R-:W1:Y:S01]  /*17db0*/  @P1 LDC R7, c[0x0][0x44c] ;  /* 0x00011300ff071b82 */ /* 0x000e620000000800 */
[----:B------:R-:W-:Y:S01]  /*17dc0*/  VIADD R5, R6, 0x80 ;  /* 0x0000008006057836 */ /* 0x000fe20000000000 */
[----:B------:R-:W2:Y:S03]  /*17dd0*/  S2R R21, SR_TID.X ;  /* 0x0000000000157919 */ /* 0x000ea60000002100 */
[----:B------:R-:W-:Y:S02]  /*17de0*/  IMAD.MOV.U32 R6, RZ, RZ, R5 ;  /* 0x000000ffff067224 */ /* 0x000fe400078e0005 */
[----:B-1----:R-:W-:-:S05]  /*17df0*/  @P1 IMAD.HI.U32 R7, R5, R7, RZ ;  /* 0x0000000705071227 */ /* 0x002fca00078e00ff */
[----:B0-----:R-:W-:-:S05]  /*17e00*/  @P1 SHF.R.U32.HI R6, RZ, R8, R7 ;  /* 0x00000008ff061219 */ /* 0x001fca0000011607 */
        /* <DEDUP_REMOVED lines=8> */
[----:B--2---:R-:W-:Y:S02]  /*17e90*/  IMAD.SHL.U32 R20, R21, 0x10, RZ ;  /* 0x0000001015147824 */ /* 0x004fe400078e00ff */
        /* <DEDUP_REMOVED lines=11> */
[----:B------:R-:W-:Y:S06]  /*17f50*/  BRA.DIV UR4, `(.L_x_13103) ;  /* 0x0000003a04687947 */ /* 0x000fec000b800000 */
[----:B------:R-:W2:Y:S01]  /*17f60*/  LDL.LU R6, [R1+0x20] ;  /* 0x0000200001067983 */ /* 0x000ea20000300800 */
[----:B------:R-:W-:-:S03]  /*17f70*/  IMAD R25, R25, 0xc0, R21 ;  /* 0x000000c019197824 */ /* 0x000fc600078e0215 */
[----:B------:R-:W0:Y:S04]  /*17f80*/  SHFL.IDX PT, R7, R0, RZ, 0x1c1f ;  /* 0x001c1fff00077589 */ /* 0x000e2800000e0000 */
[----:B------:R-:W-:Y:S04]  /*17f90*/  SHFL.IDX PT, R8, R2, RZ, 0x1c1f ;  /* 0x001c1fff02087589 */ /* 0x000fe800000e0000 */
[----:B------:R-:W-:Y:S01]  /*17fa0*/  SHFL.IDX PT, R2, R2, 0x1, 0x1c1f ;  /* 0x003c1f0002027f89 */ /* 0x000fe200000e0000 */
[----:B--2---:R-:W-:-:S03]  /*17fb0*/  IMAD R5, R6, R9, RZ ;  /* 0x0000000906057224 */ /* 0x004fc600078e02ff */
[----:B------:R-:W1:Y:S02]  /*17fc0*/  SHFL.IDX PT, R6, R4, RZ, 0x1c1f ;  /* 0x001c1fff04067589 */ /* 0x000e6400000e0000 */
[----:B------:R-:W-:-:S13]  /*17fd0*/  ISETP.GE.AND P1, PT, R25, R5, PT ;  /* 0x000000051900720c */ /* 0x000fda0003f26270 */
[----:B0-----:R-:W-:-:S05]  /*17fe0*/  @!P1 IADD3 R7, P2, R20, R7, RZ ;  /* 0x0000000714079210 */ /* 0x001fca0007f5e0ff */
[----:B-1----:R-:W-:-:S05]  /*17ff0*/  @!P1 IMAD.X R6, RZ, RZ, R6, P2 ;  /* 0x000000ffff069224 */ /* 0x002fca00010e0606 */
[----:B------:R-:W-:-:S04]  /*18000*/  @!P1 LOP3.LUT R7, R7, R6, RZ, 0x3c, !PT ;  /* 0x0000000607079212 */ /* 0x000fc800078e3cff */
[----:B------:R-:W-:-:S04]  /*18010*/  @!P1 LOP3.LUT R6, R7, R6, RZ, 0x3c, !PT ;  /* 0x0000000607069212 */ /* 0x000fc800078e3cff */
[----:B------:R-:W-:-:S05]  /*18020*/  @!P1 LOP3.LUT R7, R7, R6, RZ, 0x3c, !PT ;  /* 0x0000000607079212 */ /* 0x000fca00078e3cff */
        /* <DEDUP_REMOVED lines=32> */
[----:B------:R1:W-:Y:S02]  /*18230*/  @!P1 LDGSTS.E.BYPASS.LTC128B.128 [R10+0xc800], desc[UR40][R6.64], !P0 ;  /* 0x0c800000060a9fae */ /* 0x0003e4000c101d68 */
[----:B-1----:R-:W-:-:S05]  /*18240*/  @!P2 IADD3 R6, P1, R20, R8, RZ ;  /* 0x000000081406a210 */ /* 0x002fca0007f3e0ff */
[----:B0-----:R-:W-:-:S04]  /*18250*/  @!P2 IMAD.X R0, RZ, RZ, R0, P1 ;  /* 0x000000ffff00a224 */ /* 0x001fc800008e0600 */
[----:B------:R-:W-:-:S05]  /*18260*/  @!P2 IMAD.MOV.U32 R7, RZ, RZ, R0 ;  /* 0x000000ffff07a224 */ /* 0x000fca00078e0000 */
[----:B--2---:R0:W-:Y:S02]  /*18270*/  @!P2 LDGSTS.E.BYPASS.LTC128B.128 [R10+0xd000], desc[UR40][R6.64], !P0 ;  /* 0x0d000000060aafae */ /* 0x0041e4000c101d68 */
.L_x_13212:
        /* <DEDUP_REMOVED lines=10> */
.L_x_13104:
        /* <DEDUP_REMOVED lines=18> */
.L_x_13213:
[----:B------:R-:W-:Y:S05]  /*18440*/  BSYNC B0 ;  /* 0x0000000000007941 */ /* 0x000fea0003800000 */
.L_x_13105:
[----:B------:R-:W2:Y:S04]  /*18450*/  LDL.LU R2, [R1+0x28] ;  /* 0x0000280001027983 */ /* 0x000ea80000300800 */
[----:B------:R-:W3:Y:S01]  /*18460*/  LDL R3, [R1+0xc] ;  /* 0x00000c0001037983 */ /* 0x000ee20000100800 */
[----:B--2---:R-:W-:-:S05]  /*18470*/  VIADD R2, R2, 0xfffffffe ;  /* 0xfffffffe02027836 */ /* 0x004fca0000000000 */
[----:B---3--:R-:W-:-:S13]  /*18480*/  ISETP.GE.AND P0, PT, R2, R3, PT ;  /* 0x000000030200720c */ /* 0x008fda0003f06270 */
[----:B------:R-:W-:Y:S05]  /*18490*/  @!P0 BRA `(.L_x_13107) ;  /* 0x0000000c003c8947 */ /* 0x000fea0003800000 */
[----:B------:R2:W5:Y:S01]  /*184a0*/  LDL.LU R8, [R1+0x4] ;  /* 0x0000040001087983 */ /* 0x0005620000300800 */
[----:B-1----:R-:W-:-:S07]  /*184b0*/  IMAD.MOV.U32 R0, RZ, RZ, R29 ;  /* 0x000000ffff007224 */ /* 0x002fce00078e001d */
.L_x_13127:
        /* <DEDUP_REMOVED lines=33> */
.L_x_13110:
        /* <DEDUP_REMOVED lines=8> */
.L_x_13214:
[----:B------:R-:W-:Y:S05]  /*18750*/  BSYNC B1 ;  /* 0x0000000000017941 */ /* 0x000fea0003800000 */
.L_x_13111:
        /* <DEDUP_REMOVED lines=9> */
.L_x_13114:
[----:B------:R-:W-:Y:S05]  /*187f0*/  BSYNC B1 ;  /* 0x0000000000017941 */ /* 0x000fea0003800000 */
.L_x_13113:
        /* <DEDUP_REMOVED lines=12> */
.L_x_13115:
        /* <DEDUP_REMOVED lines=13> */
.L_x_13215:
[----:B------:R-:W-:Y:S05]  /*18990*/  BSYNC B1 ;  /* 0x0000000000017941 */ /* 0x000fea0003800000 */
.L_x_13116:
        /* <DEDUP_REMOVED lines=11> */
.L_x_13119:
[----:B------:R-:W-:Y:S05]  /*18a50*/  BSYNC B1 ;  /* 0x0000000000017941 */ /* 0x000fea0003800000 */
.L_x_13118:
        /* <DEDUP_REMOVED lines=8> */
.L_x_13120:
        /* <DEDUP_REMOVED lines=10> */
.L_x_13109:
[----:B------:R-:W-:Y:S05]  /*18b80*/  BSYNC B0 ;  /* 0x0000000000007941 */ /* 0x000fea0003800000 */
.L_x_13108:
[----:B------:R-:W3:Y:S02]  /*18b90*/  LDL R5, [R1+0x48] ;  /* 0x0000480001057983 */ /* 0x000ee40000100800 */
[----:B---3--:R-:W-:-:S13]  /*18ba0*/  ISETP.NE.AND P0, PT, R5, 0x3, PT ;  /* 0x000000030500780c */ /* 0x008fda0003f05270 */
[----:B------:R-:W-:Y:S05]  /*18bb0*/  @!P0 BRA `(.L_x_13121) ;  /* 0x0000000000048947 */ /* 0x000fea0003800000 */
[----:B------:R-:W-:Y:S01]  /*18bc0*/  BPT.TRAP 0x1 ;  /* 0x000000040000795c */ /* 0x000fe20000300000 */
.L_x_13121:
        /* <DEDUP_REMOVED lines=8> */
.L_x_13216:
[----:B------:R-:W-:Y:S05]  /*18c50*/  BSYNC B0 ;  /* 0x0000000000007941 */ /* 0x000fea0003800000 */
.L_x_13122:
[----:B------:R-:W-:Y:S05]  /*18c60*/  @!P1 BRA `(.L_x_13124) ;  /* 0x0000000000049947 */ /* 0x000fea0003800000 */
[----:B------:R-:W-:Y:S01]  /*18c70*/  BPT.TRAP 0x1 ;  /* 0x000000040000795c */ /* 0x000fe20000300000 */
.L_x_13124:
[----:B---3--:R-:W-:Y:S01]  /*18c80*/  SHF.L.U32 R4, R8, 0x1f, RZ ;  /* 0x0000001f08047819 */ /* 0x008fe200000006ff */
[----:B------:R-:W-:-:S03]  /*18c90*/  IMAD R0, R0, 0x2800, RZ ;  /* 0x0000280000007824 */ /* 0x000fc600078e02ff */
[----:B------:R-:W3:Y:S02]  /*18ca0*/  SYNCS.PHASECHK.TRANS64.TRYWAIT P0, [R3+URZ+0x13260], R4 ;  /* 0x01326004030075a7 */ /* 0x000ee4000800017f */
[----:B---3--:R-:W-:Y:S05]  /*18cb0*/  @!P0 BRA `(.L_x_13125) ;  /* 0x0000003400488947 */ /* 0x008fea0003800000 */
.L_x_13217:
        /* <DEDUP_REMOVED lines=63> */
.L_x_13126:
        /* <DEDUP_REMOVED lines=14> */
.L_x_13107:
        /* <DEDUP_REMOVED lines=19> */
.L_x_13129:
[----:B------:R-:W-:Y:S05]  /*192c0*/  BSYNC B0 ;  /* 0x0000000000007941 */ /* 0x000fea0003800000 */
.L_x_13128:
[----:B------:R-:W-:Y:S05]  /*192d0*/  @!P2 BRA `(.L_x_13130) ;  /* 0x000000000004a947 */ /* 0x000fea0003800000 */
[----:B------:R-:W-:Y:S01]  /*192e0*/  BPT.TRAP 0x1 ;  /* 0x000000040000795c */ /* 0x000fe20000300000 */
.L_x_13130:
        /* <DEDUP_REMOVED lines=9> */
.L_x_13218:
[----:B------:R-:W-:Y:S05]  /*19380*/  BSYNC B0 ;  /* 0x0000000000007941 */ /* 0x000fea0003800000 */
.L_x_13131:
[----:B------:R-:W-:Y:S05]  /*19390*/  @!P2 BRA `(.L_x_13133) ;  /* 0x000000000004a947 */ /* 0x000fea0003800000 */
[----:B------:R-:W-:Y:S01]  /*193a0*/  BPT.TRAP 0x1 ;  /* 0x000000040000795c */ /* 0x000fe20000300000 */
.L_x_13133:
[----:B------:R-:W1:Y:S02]  /*193b0*/  LDL R2, [R1+0x4] ;  /* 0x0000040001027983 */ /* 0x000e640000100800 */
[----:B-1----:R-:W-:-:S04]  /*193c0*/  SHF.L.U32 R3, R2, 0x1f, RZ ;  /* 0x0000001f02037819 */ /* 0x002fc800000006ff */
[----:B------:R-:W1:Y:S02]  /*193d0*/  SYNCS.PHASECHK.TRANS64.TRYWAIT P1, [R0+URZ+0x13260], R3 ;  /* 0x01326003000075a7 */ /* 0x000e64000802017f */
[----:B-1----:R-:W-:Y:S05]  /*193e0*/  @!P1 BRA `(.L_x_13134) ;  /* 0x0000002c00a49947 */ /* 0x002fea0003800000 */
.L_x_13219:
        /* <DEDUP_REMOVED lines=41> */
[----:B------:R-:W-:Y:S01]  /*19680*/  PRMT R9, R4, 0x7531, R5 ;  /* 0x0000753104097816 */ /* 0x000fe20000000005 */
[----:B------:R-:W-:Y:S01]  /*19690*/  VIADD R5, R2, 0x2000 ;  /* 0x0000200002057836 */ /* 0x000fe20000000000 */
[----:B------:R-:W-:-:S02]  /*196a0*/  PRMT R10, R6, 0x6420, R7 ;  /* 0x00006420060a7816 */ /* 0x000fc40000000007 */
[----:B------:R-:W-:Y:S02]  /*196b0*/  PRMT R11, R6, 0x7531, R7 ;  /* 0x00007531060b7816 */ /* 0x000fe40000000007 */
[C---:B------:R-:W-:Y:S02]  /*196c0*/  LOP3.LUT R2, R5.reuse, R28, RZ, 0xfc, !PT ;  /* 0x0000001c05027212 */ /* 0x040fe400078efcff */
[----:B------:R-:W-:Y:S01]  /*196d0*/  LOP3.LUT R4, R5, R22, RZ, 0xfc, !PT ;  /* 0x0000001605047212 */ /* 0x000fe200078efcff */
[----:B------:R-:W-:Y:S02]  /*196e0*/  STSM.16.M88.4 [R3], R8 ;  /* 0x0000000803007844 */ /* 0x000fe40000000200 */
[----:B------:R-:W-:Y:S02]  /*196f0*/  IMAD.IADD R2, R17, 0x1, R2 ;  /* 0x0000000111027824 */ /* 0x000fe400078e0202 */
[----:B------:R-:W-:-:S03]  /*19700*/  IMAD.IADD R19, R19, 0x1, R4 ;  /* 0x0000000113137824 */ /* 0x000fc600078e0204 */
        /* <DEDUP_REMOVED lines=14> */
.L_x_13135:
        /* <DEDUP_REMOVED lines=12> */
.L_x_13084:
[----:B------:R-:W-:-:S13]  /*198b0*/  LOP3.LUT P0, RZ, R23, 0x2, RZ, 0xc0, !PT ;  /* 0x0000000217ff7812 */ /* 0x000fda000780c0ff */
[----:B------:R-:W-:Y:S05]  /*198c0*/  @!P0 BRA `(.L_x_13136) ;  /* 0x0000000000248947 */ /* 0x000fea0003800000 */
[----:B------:R-:W-:Y:S05]  /*198d0*/  WARPSYNC.ALL ;  /* 0x0000000000007948 */ /* 0x000fea0003800000 */
[----:B------:R-:W5:Y:S08]  /*198e0*/  S2UR UR5, SR_CgaCtaId ;  /* 0x00000000000579c3 */ /* 0x000f700000008800 */
[----:B------:R-:W-:Y:S06]  /*198f0*/  BAR.SYNC.DEFER_BLOCKING 0x5, 0x200 ;  /* 0x0148000000007b1d */ /* 0x000fec0000010000 */
[----:B------:R-:W-:-:S02]  /*19900*/  UMOV UR4, 0x400 ;  /* 0x0000040000047882 */ /* 0x000fc40000000000 */
[----:B-----5:R-:W-:-:S06]  /*19910*/  ULEA UR4, UR5, UR4, 0x18 ;  /* 0x0000000405047291 */ /* 0x020fcc000f8ec03f */
[----:B------:R-:W-:-:S05]  /*19920*/  IMAD.U32 R17, RZ, RZ, UR4 ;  /* 0x00000004ff117e24 */ /* 0x000fca000f8e00ff */
[----:B------:R0:W0:Y:S01]  /*19930*/  LDS.128 R24, [R17+0x132d0] ;  /* 0x0132d00011187984 */ /* 0x0000220000000c00 */
[----:B------:R-:W-:Y:S06]  /*19940*/  BAR.ARV 0x4, 0x200 ;  /* 0x0108000000007b1d */ /* 0x000fec0000002000 */
[----:B------:R-:W-:Y:S05]  /*19950*/  BRA `(.L_x_13137) ;  /* 0x0000000c00d87947 */ /* 0x000fea0003800000 */
.L_x_13136:
[----:B------:R-:W0:Y:S01]  /*19960*/  S2R R0, SR_TID.X ;  /* 0x0000000000007919 */ /* 0x000e220000002100 */
[----:B------:R-:W-:Y:S01]  /*19970*/  UMOV UR4, 0xffffffff ;  /* 0xffffffff00047882 */ /* 0x000fe20000000000 */
[----:B0--3--:R-:W-:-:S04]  /*19980*/  LOP3.LUT R10, R0, 0x1f, RZ, 0xc0, !PT ;  /* 0x0000001f000a7812 */ /* 0x009fc800078ec0ff */
        /* <DEDUP_REMOVED lines=8> */
[----:B------:R3:W4:Y:S02]  /*19a10*/  @!P1 LDG.E R7, desc[UR40][R2.64] ;  /* 0x0000002802079981 */ /* 0x000724000c1e1900 */
[----:B---3--:R-:W-:-:S05]  /*19a20*/  @!P1 IMAD.WIDE R2, R9, 0x4, R4 ;  /* 0x0000000409029825 */ /* 0x008fca00078e0204 */
[----:B------:R-:W3:Y:S01]  /*19a30*/  @!P1 LDG.E R4, desc[UR40][R2.64] ;  /* 0x0000002802049981 */ /* 0x000ee2000c1e1900 */
[----:B------:R-:W-:Y:S01]  /*19a40*/  IMAD.MOV.U32 R25, RZ, RZ, RZ ;  /* 0x000000ffff197224 */ /* 0x000fe200078e00ff */
[C---:B------:R-:W-:Y:S01]  /*19a50*/  ISETP.GE.U32.AND P2, PT, R10.reuse, 0x2, PT ;  /* 0x000000020a00780c */ /* 0x040fe20003f46070 */
[----:B------:R-:W-:Y:S01]  /*19a60*/  IMAD.MOV.U32 R5, RZ, RZ, RZ ;  /* 0x000000ffff057224 */ /* 0x000fe200078e00ff */
[C---:B------:R-:W-:Y:S01]  /*19a70*/  ISETP.GE.U32.AND P3, PT, R10.reuse, 0x4, PT ;  /* 0x000000040a00780c */ /* 0x040fe20003f66070 */
[----:B------:R-:W-:Y:S01]  /*19a80*/  SHFL.IDX PT, R0, R24, RZ, 0x1f ;  /* 0x00001fff18007589 */ /* 0x000fe200000e0000 */
[C---:B------:R-:W-:Y:S02]  /*19a90*/  ISETP.GE.U32.AND P4, PT, R10.reuse, 0x8, PT ;  /* 0x000000080a00780c */ /* 0x040fe40003f86070 */
[----:B------:R-:W-:Y:S01]  /*19aa0*/  ISETP.GE.U32.AND P5, PT, R10, 0x10, PT ;  /* 0x000000100a00780c */ /* 0x000fe20003fa6070 */
[----:B-1----:R0:W-:Y:S02]  /*19ab0*/  SHFL.IDX PT, R6, R24, 0x1, 0x1f ;  /* 0x00201f0018067f89 */ /* 0x0021e400000e0000 */
[----:B0-----:R-:W-:-:S02]  /*19ac0*/  IMAD.MOV.U32 R24, RZ, RZ, RZ ;  /* 0x000000ffff187224 */ /* 0x001fc400078e00ff */
[----:B----4-:R-:W-:Y:S02]  /*19ad0*/  @!P1 IMAD.MOV.U32 R25, RZ, RZ, R7 ;  /* 0x000000ffff199224 */ /* 0x010fe400078e0007 */
        /* <DEDUP_REMOVED lines=19> */
.L_x_13229:
[----:B------:R-:W-:Y:S02]  /*19c10*/  ULDC UR4, c[0x0][0xc38] ;  /* 0x00030e0000047ab9 */ /* 0x000fe40000000800 */
[----:B------:R-:W-:-:S04]  /*19c20*/  IMAD.U32 R4, RZ, RZ, UR4 ;  /* 0x00000004ff047e24 */ /* 0x000fc8000f8e00ff */
[----:B-1----:R-:W-:-:S04]  /*19c30*/  IMAD R3, R14, R4, RZ ;  /* 0x000000040e037224 */ /* 0x002fc800078e02ff */
[----:B------:R-:W-:-:S05]  /*19c40*/  IMAD.IADD R6, R6, 0x1, R3 ;  /* 0x0000000106067824 */ /* 0x000fca00078e0203 */
[----:B------:R-:W-:-:S13]  /*19c50*/  ISETP.GT.AND P6, PT, R6, R0, PT ;  /* 0x000000000600720c */ /* 0x000fda0003fc4270 */
[----:B------:R-:W-:Y:S05]  /*19c60*/  @P6 BRA `(.L_x_13139) ;  /* 0x0000000000a46947 */ /* 0x000fea0003800000 */
.L_x_13142:
        /* <DEDUP_REMOVED lines=35> */
.L_x_13237:
[----:B------:R-:W-:Y:S02]  /*19ea0*/  ULDC UR4, c[0x0][0xc38] ;  /* 0x00030e0000047ab9 */ /* 0x000fe40000000800 */
[----:B------:R-:W-:-:S04]  /*19eb0*/  IMAD.U32 R4, RZ, RZ, UR4 ;  /* 0x00000004ff047e24 */ /* 0x000fc8000f8e00ff */
[----:B-1----:R-:W-:-:S04]  /*19ec0*/  IMAD R3, R14, R4, RZ ;  /* 0x000000040e037224 */ /* 0x002fc800078e02ff */
[----:B------:R-:W-:-:S05]  /*19ed0*/  IMAD.IADD R6, R3, 0x1, R6 ;  /* 0x0000000103067824 */ /* 0x000fca00078e0206 */
[----:B------:R-:W-:-:S13]  /*19ee0*/  ISETP.GT.AND P6, PT, R6, R0, PT ;  /* 0x000000000600720c */ /* 0x000fda0003fc4270 */
[----:B------:R-:W-:Y:S05]  /*19ef0*/  @!P6 BRA `(.L_x_13142) ;  /* 0xfffffffc005ce947 */ /* 0x000fea000383ffff */
.L_x_13139:
        /* <DEDUP_REMOVED lines=10> */
.L_x_13242:
[----:B------:R-:W-:-:S13]  /*19fa0*/  ISETP.NE.AND P0, PT, R3, RZ, PT ;  /* 0x000000ff0300720c */ /* 0x000fda0003f05270 */
[----:B------:R-:W-:Y:S05]  /*19fb0*/  @!P0 BRA `(.L_x_13144) ;  /* 0x0000000000108947 */ /* 0x000fea0003800000 */
[----:B------:R-:W-:Y:S01]  /*19fc0*/  UMOV UR4, 0xffffffff ;  /* 0xffffffff00047882 */ /* 0x000fe20000000000 */
[----:B------:R-:W-:Y:S02]  /*19fd0*/  VIADD R12, R7, 0xffffffff ;  /* 0xffffffff070c7836 */ /* 0x000fe40000000000 */
[----:B------:R-:W-:Y:S05]  /*19fe0*/  BRA.DIV UR4, `(.L_x_13145) ;  /* 0x0000002e04147947 */ /* 0x000fea000b800000 */
[----:B------:R0:W0:Y:S02]  /*19ff0*/  SHFL.IDX PT, R24, R2, R12, 0x1f ;  /* 0x00001f0c02187589 */ /* 0x00002400000e0000 */
.L_x_13144:
        /* <DEDUP_REMOVED lines=9> */
[----:B0-----:R-:W1:Y:S02]  /*1a090*/  MUFU.RCP R6, R6 ;  /* 0x0000000600067308 */ /* 0x001e640000001000 */
[----:B-1----:R-:W-:-:S06]  /*1a0a0*/  VIADD R7, R6, 0xffffffe ;  /* 0x0ffffffe06077836 */ /* 0x002fcc0000000000 */
        /* <DEDUP_REMOVED lines=19> */
[----:B0-----:R-:W-:-:S05]  /*1a1e0*/  IABS R8, R5 ;  /* 0x0000000500087213 */ /* 0x001fca0000000000 */
[----:B------:R-:W-:Y:S02]  /*1a1f0*/  IMAD.MOV R8, RZ, RZ, -R8 ;  /* 0x000000ffff087224 */ /* 0x000fe400078e0a08 */
[----:B-1----:R-:W-:-:S04]  /*1a200*/  IMAD.MOV R9, RZ, RZ, -R3 ;  /* 0x000000ffff097224 */ /* 0x002fc800078e0a03 */
        /* <DEDUP_REMOVED lines=26> */
.L_x_13146:
[----:B------:R-:W0:Y:S02]  /*1a3b0*/  LDC.64 R2, c[0x0][0xc90] ;  /* 0x00032400ff027b82 */ /* 0x000e240000000a00 */
[----:B0-----:R-:W-:-:S05]  /*1a3c0*/  IMAD.WIDE R2, R27, 0x4, R2 ;  /* 0x000000041b027825 */ /* 0x001fca00078e0202 */
[----:B------:R-:W3:Y:S02]  /*1a3d0*/  LDG.E R6, desc[UR40][R2.64] ;  /* 0x0000002802067981 */ /* 0x000ee4000c1e1900 */
[----:B---3--:R-:W-:-:S05]  /*1a3e0*/  IMAD R5, R25, R6, RZ ;  /* 0x0000000619057224 */ /* 0x008fca00078e02ff */
[----:B-1----:R-:W-:-:S04]  /*1a3f0*/  IABS R7, R5 ;  /* 0x0000000500077213 */ /* 0x002fc80000000000 */
        /* <DEDUP_REMOVED lines=56> */
.L_x_13147:
[----:B------:R-:W-:-:S05]  /*1a780*/  LOP3.LUT R0, RZ, R0, RZ, 0x33, !PT ;  /* 0x00000000ff007212 */ /* 0x000fca00078e33ff */
[----:B------:R-:W-:Y:S01]  /*1a790*/  IMAD.IADD R25, R25, 0x1, R0 ;  /* 0x0000000119197824 */ /* 0x000fe200078e0200 */
[----:B------:R-:W-:Y:S06]  /*1a7a0*/  BRA `(.L_x_13148) ;  /* 0x00000000001c7947 */ /* 0x000fec0003800000 */
.L_x_13140:
[----:B------:R-:W-:Y:S01]  /*1a7b0*/  UMOV UR4, URZ ;  /* 0x0000003f00047c82 */ /* 0x000fe20008000000 */
[----:B------:R-:W-:Y:S01]  /*1a7c0*/  UMOV UR5, URZ ;  /* 0x0000003f00057c82 */ /* 0x000fe20008000000 */
[----:B------:R-:W-:Y:S01]  /*1a7d0*/  ULDC UR6, c[0x0][0xc3c] ;  /* 0x00030f0000067ab9 */ /* 0x000fe20000000800 */
[----:B------:R-:W-:Y:S02]  /*1a7e0*/  IMAD.MOV.U32 R24, RZ, RZ, R0 ;  /* 0x000000ffff187224 */ /* 0x000fe400078e0000 */
[----:B------:R-:W-:Y:S02]  /*1a7f0*/  IMAD.U32 R25, RZ, RZ, UR4 ;  /* 0x00000004ff197e24 */ /* 0x000fe4000f8e00ff */
[----:B------:R-:W-:Y:S02]  /*1a800*/  IMAD.U32 R26, RZ, RZ, UR5 ;  /* 0x00000005ff1a7e24 */ /* 0x000fe4000f8e00ff */
[----:B------:R-:W-:-:S07]  /*1a810*/  IMAD.U32 R27, RZ, RZ, UR6 ;  /* 0x00000006ff1b7e24 */ /* 0x000fce000f8e00ff */
.L_x_13148:
        /* <DEDUP_REMOVED lines=10> */
.L_x_13137:
[----:B------:R-:W-:Y:S02]  /*1a8c0*/  ULDC UR4, c[0x0][0xc3c] ;  /* 0x00030f0000047ab9 */ /* 0x000fe40000000800 */
[----:B0-----:R-:W-:-:S13]  /*1a8d0*/  ISETP.GE.AND P0, PT, R27, UR4, PT ;  /* 0x000000041b007c0c */ /* 0x001fda000bf06270 */
[----:B------:R-:W-:Y:S05]  /*1a8e0*/  @!P0 BRA `(.L_x_13149) ;  /* 0xffffffa400e08947 */ /* 0x000fea000383ffff */
[----:B------:R-:W-:Y:S05]  /*1a8f0*/  BSYNC B7 ;  /* 0x0000000000077941 */ /* 0x000fea0003800000 */
.L_x_13043:
[----:B0-----:R-:W5:Y:S01]  /*1a900*/  LDL.LU R0, [R1+0x44] ;  /* 0x0000440001007983 */ /* 0x001f620000300800 */
[----:B------:R-:W-:Y:S01]  /*1a910*/  BSSY B0, `(.L_x_13150) ;  /* 0x000000b000007945 */ /* 0x000fe20003800000 */
[----:B------:R-:W1:Y:S01]  /*1a920*/  S2R R5, SR_CgaCtaId ;  /* 0x0000000000057919 */ /* 0x000e620000008800 */
[----:B-----5:R-:W-:-:S05]  /*1a930*/  VIADD R0, R0, 0x1 ;  /* 0x0000000100007836 */ /* 0x020fca0000000000 */
[----:B----4-:R-:W-:-:S04]  /*1a940*/  LEA.HI R2, R0, R0, RZ, 0x1 ;  /* 0x0000000000027211 */ /* 0x010fc800078f08ff */
[----:B------:R-:W-:Y:S02]  /*1a950*/  LOP3.LUT R3, R2, 0xfffffffe, RZ, 0xc0, !PT ;  /* 0xfffffffe02037812 */ /* 0x000fe400078ec0ff */
[----:B------:R-:W-:-:S03]  /*1a960*/  MOV R2, 0x400 ;  /* 0x0000040000027802 */ /* 0x000fc60000000f00 */
[----:B------:R-:W-:Y:S01]  /*1a970*/  IMAD.IADD R0, R0, 0x1, -R3 ;  /* 0x0000000100007824 */ /* 0x000fe200078e0a03 */
[----:B-1-3--:R-:W-:-:S04]  /*1a980*/  LEA R6, R5, R2, 0x18 ;  /* 0x0000000205067211 */ /* 0x00afc800078ec0ff */
[----:B------:R-:W-:-:S04]  /*1a990*/  SHF.L.U32 R0, R0, 0x1f, RZ ;  /* 0x0000001f00007819 */ /* 0x000fc800000006ff */
[----:B------:R-:W0:Y:S02]  /*1a9a0*/  SYNCS.PHASECHK.TRANS64.TRYWAIT P0, [R6+URZ+0x13220], R0 ;  /* 0x01322000060075a7 */ /* 0x000e24000800017f */
[----:B0-----:R-:W-:Y:S05]  /*1a9b0*/  @!P0 BRA `(.L_x_13151) ;  /* 0x0000002000c88947 */ /* 0x001fea0003800000 */
.L_x_13245:
[----:B------:R-:W-:Y:S05]  /*1a9c0*/  BSYNC B0 ;  /* 0x0000000000007941 */ /* 0x000fea0003800000 */
.L_x_13150:
[----:B------:R-:W-:-:S03]  /*1a9d0*/  UMOV UR4, 0xffffffff ;  /* 0xffffffff00047882 */ /* 0x000fc60000000000 */
[----:B------:R-:W-:Y:S05]  /*1a9e0*/  BRA.DIV UR4, `(.L_x_13152) ;  /* 0x0000002204d07947 */ /* 0x000fea000b800000 */
[----:B0-----:R-:W0:Y:S02]  /*1a9f0*/  S2R R0, SR_TID.X ;  /* 0x0000000000007919 */ /* 0x001e240000002100 */
[----:B0-----:R-:W-:-:S04]  /*1aa00*/  SHF.R.U32.HI R0, RZ, 0x5, R0 ;  /* 0x00000005ff007819 */ /* 0x001fc80000011600 */
[----:B------:R-:W-:-:S05]  /*1aa10*/  LOP3.LUT R0, R0, 0x3, RZ, 0xc0, !PT ;  /* 0x0000000300007812 */ /* 0x000fca00078ec0ff */
[----:B------:R0:W1:Y:S02]  /*1aa20*/  SHFL.IDX PT, R14, R0, RZ, 0x1f ;  /* 0x00001fff000e7589 */ /* 0x00006400000e0000 */
.L_x_13248:
[----:B-1----:R-:W-:-:S13]  /*1aa30*/  ISETP.NE.AND P0, PT, R14, RZ, PT ;  /* 0x000000ff0e00720c */ /* 0x002fda0003f05270 */
[----:B------:R-:W-:Y:S05]  /*1aa40*/  @P0 BRA `(.L_x_12915) ;  /* 0x0000000000a80947 */ /* 0x000fea0003800000 */
[----:B------:R-:W-:-:S03]  /*1aa50*/  UMOV UR4, 0xffffffff ;  /* 0xffffffff00047882 */ /* 0x000fc60000000000 */
[----:B------:R-:W-:Y:S05]  /*1aa60*/  BRA.DIV UR4, `(.L_x_13153) ;  /* 0x0000002204e47947 */ /* 0x000fea000b800000 */
[----:B------:R-:W-:-:S13]  /*1aa70*/  ELECT P6, URZ, PT ;  /* 0x00000000003f782f */ /* 0x000fda00038c0000 */
.L_x_13251:
[----:B------:R-:W-:Y:S05]  /*1aa80*/  @!P6 BRA `(.L_x_12915) ;  /* 0x000000000098e947 */ /* 0x000fea0003800000 */
[----:B0-----:R-:W3:Y:S02]  /*1aa90*/  LDL.LU R0, [R1+0x40] ;  /* 0x0000400001007983 */ /* 0x001ee40000300800 */
[----:B---3--:R-:W-:-:S04]  /*1aaa0*/  LOP3.LUT R0, R0, 0x2, RZ, 0xfc, !PT ;  /* 0x0000000200007812 */ /* 0x008fc800078efcff */
[----:B------:R-:W-:-:S13]  /*1aab0*/  ISETP.NE.AND P0, PT, R0, 0x3, PT ;  /* 0x000000030000780c */ /* 0x000fda0003f05270 */
[----:B------:R-:W-:Y:S05]  /*1aac0*/  @!P0 BRA `(.L_x_13154) ;  /* 0x0000000000048947 */ /* 0x000fea0003800000 */
[----:B------:R-:W-:Y:S01]  /*1aad0*/  BPT.TRAP 0x1 ;  /* 0x000000040000795c */ /* 0x000fe20000300000 */
.L_x_13154:
        /* <DEDUP_REMOVED lines=13> */
.L_x_13252:
[----:B------:R-:W1:Y:S02]  /*1abb0*/  SYNCS.PHASECHK.TRANS64.TRYWAIT P1, [R9+URZ], R0 ;  /* 0x00000000090075a7 */ /* 0x000e64000802017f */
[----:B-1----:R-:W-:Y:S05]  /*1abc0*/  @!P1 BRA `(.L_x_13156) ;  /* 0x0000002000c09947 */ /* 0x002fea0003800000 */
.L_x_13253:
[----:B------:R-:W-:Y:S05]  /*1abd0*/  @!P0 BRA `(.L_x_13157) ;  /* 0x0000000000048947 */ /* 0x000fea0003800000 */
[----:B------:R-:W-:Y:S01]  /*1abe0*/  BPT.TRAP 0x1 ;  /* 0x000000040000795c */ /* 0x000fe20000300000 */
.L_x_13157:
[----:B------:R-:W-:-:S04]  /*1abf0*/  IMAD R29, R29, 0x8, R6 ;  /* 0x000000081d1d7824 */ /* 0x000fc800078e0206 */
[----:B------:R-:W3:Y:S02]  /*1ac00*/  SYNCS.PHASECHK.TRANS64.TRYWAIT P1, [R29+URZ+0x13260], R4 ;  /* 0x013260041d0075a7 */ /* 0x000ee4000802017f */
[----:B---3--:R-:W-:Y:S05]  /*1ac10*/  @!P1 BRA `(.L_x_13158) ;  /* 0x0000002000c09947 */ /* 0x008fea0003800000 */
.L_x_13254:
[----:B------:R-:W-:Y:S05]  /*1ac20*/  @!P0 BRA `(.L_x_13159) ;  /* 0x0000000000048947 */ /* 0x000fea0003800000 */
[----:B------:R-:W-:Y:S01]  /*1ac30*/  BPT.TRAP 0x1 ;  /* 0x000000040000795c */ /* 0x000fe20000300000 */
.L_x_13159:
[----:B------:R-:W-:-:S04]  /*1ac40*/  IMAD R7, R7, 0x8, R6 ;  /* 0x0000000807077824 */ /* 0x000fc800078e0206 */
[----:B------:R-:W4:Y:S02]  /*1ac50*/  SYNCS.PHASECHK.TRANS64.TRYWAIT P1, [R7+URZ+0x13260], R0 ;  /* 0x01326000070075a7 */ /* 0x000f24000802017f */
[----:B----4-:R-:W-:Y:S05]  /*1ac60*/  @!P1 BRA `(.L_x_13160) ;  /* 0x0000002000c09947 */ /* 0x010fea0003800000 */
.L_x_13255:
[----:B------:R-:W-:Y:S05]  /*1ac70*/  @!P0 BRA `(.L_x_13161) ;  /* 0x0000000000048947 */ /* 0x000fea0003800000 */
[----:B------:R-:W-:Y:S01]  /*1ac80*/  BPT.TRAP 0x1 ;  /* 0x000000040000795c */ /* 0x000fe20000300000 */
.L_x_13161:
[----:B------:R-:W5:Y:S02]  /*1ac90*/  SYNCS.PHASECHK.TRANS64.TRYWAIT P0, [R29+URZ+0x13280], R4 ;  /* 0x013280041d0075a7 */ /* 0x000f64000800017f */
[----:B-----5:R-:W-:Y:S05]  /*1aca0*/  @!P0 BRA `(.L_x_13162) ;  /* 0x0000002000c48947 */ /* 0x020fea0003800000 */
.L_x_13163:
[----:B------:R0:W0:Y:S02]  /*1acb0*/  SYNCS.PHASECHK.TRANS64.TRYWAIT P0, [R7+URZ+0x13280], R0 ;  /* 0x01328000070075a7 */ /* 0x000024000800017f */
[----:B0-----:R-:W-:Y:S05]  /*1acc0*/  @!P0 NANOSLEEP.SYNCS 0x989680 ;  /* 0x009896800000895d */ /* 0x001fea0003900000 */
[----:B------:R-:W0:Y:S02]  /*1acd0*/  @!P0 SYNCS.PHASECHK.TRANS64 P0, [R7+URZ+0x13280], R0 ;  /* 0x01328000070085a7 */ /* 0x000e24000800007f */
[----:B0-----:R-:W-:Y:S05]  /*1ace0*/  @!P0 BRA `(.L_x_13163) ;  /* 0xfffffffc00f08947 */ /* 0x001fea000383ffff */
.L_x_12915:
[----:B------:R-:W-:Y:S05]  /*1acf0*/  BSYNC B8 ;  /* 0x0000000000087941 */ /* 0x000fea0003800000 */
.L_x_12912:
[----:B------:R-:W-:Y:S05]  /*1ad00*/  EXIT ;  /* 0x000000000000794d */ /* 0x000fea0003800000 */
.L_x_12933:
[----:B0-----:R0:W1:Y:S02]  /*1ad10*/  SYNCS.PHASECHK.TRANS64.TRYWAIT P5, [R76+URZ+0x13290], R77 ;  /* 0x0132904d4c0075a7 */ /* 0x00106400080a017f */
[----:B-1----:R-:W-:Y:S05]  /*1ad20*/  @!P5 NANOSLEEP.SYNCS 0x989680 ;  /* 0x009896800000d95d */ /* 0x002fea0003900000 */
[----:B------:R-:W1:Y:S02]  /*1ad30*/  @!P5 SYNCS.PHASECHK.TRANS64 P5, [R76+URZ+0x13290], R77 ;  /* 0x0132904d4c00d5a7 */ /* 0x000e6400080a007f */
[----:B-1----:R-:W-:Y:S05]  /*1ad40*/  @!P5 BRA `(.L_x_12933) ;  /* 0xfffffffc00f0d947 */ /* 0x002fea000383ffff */
[----:B------:R-:W-:Y:S05]  /*1ad50*/  BRA `(.L_x_13164) ;  /* 0xfffffe7c00307947 */ /* 0x000fea000383ffff */
.L_x_12943:
[----:B0-----:R0:W1:Y:S02]  /*1ad60*/  SYNCS.PHASECHK.TRANS64.TRYWAIT P5, [R76+URZ+0x13290], R77 ;  /* 0x0132904d4c0075a7 */ /* 0x00106400080a017f */
[----:B-1----:R-:W-:Y:S05]  /*1ad70*/  @!P5 NANOSLEEP.SYNCS 0x989680 ;  /* 0x009896800000d95d */ /* 0x002fea0003900000 */
[----:B------:R-:W1:Y:S02]  /*1ad80*/  @!P5 SYNCS.PHASECHK.TRANS64 P5, [R76+URZ+0x13290], R77 ;  /* 0x0132904d4c00d5a7 */ /* 0x000e6400080a007f */
[----:B-1----:R-:W-:Y:S05]  /*1ad90*/  @!P5 BRA `(.L_x_12943) ;  /* 0xfffffffc00f0d947 */ /* 0x002fea000383ffff */
[----:B------:R-:W-:Y:S05]  /*1ada0*/  BRA `(.L_x_13165) ;  /* 0xfffffe8c00787947 */ /* 0x000fea000383ffff */
.L_x_12948:
[----:B0-----:R0:W1:Y:S02]  /*1adb0*/  SYNCS.PHASECHK.TRANS64.TRYWAIT P1, [R76+URZ+0x13290], R77 ;  /* 0x0132904d4c0075a7 */ /* 0x001064000802017f */
[----:B-1----:R-:W-:Y:S05]  /*1adc0*/  @!P1 NANOSLEEP.SYNCS 0x989680 ;  /* 0x009896800000995d */ /* 0x002fea0003900000 */
[----:B------:R-:W1:Y:S02]  /*1add0*/  @!P1 SYNCS.PHASECHK.TRANS64 P1, [R76+URZ+0x13290], R77 ;  /* 0x0132904d4c0095a7 */ /* 0x000e64000802007f */
[----:B-1----:R-:W-:Y:S05]  /*1ade0*/  @!P1 BRA `(.L_x_12948) ;  /* 0xfffffffc00f09947 */ /* 0x002fea000383ffff */
[----:B------:R-:W-:Y:S05]  /*1adf0*/  BRA `(.L_x_13166) ;  /* 0xfffffe9c00a07947 */ /* 0x000fea000383ffff */
.L_x_12952:
[----:B--2---:R2:W0:Y:S02]  /*1ae00*/  SYNCS.PHASECHK.TRANS64.TRYWAIT P0, [R76+URZ+0x132b0], R77 ;  /* 0x0132b04d4c0075a7 */ /* 0x004424000800017f */
[----:B0-----:R-:W-:Y:S05]  /*1ae10*/  @!P0 NANOSLEEP.SYNCS 0x989680 ;  /* 0x009896800000895d */ /* 0x001fea0003900000 */
[----:B------:R-:W0:Y:S02]  /*1ae20*/  @!P0 SYNCS.PHASECHK.TRANS64 P0, [R76+URZ+0x132b0], R77 ;  /* 0x0132b04d4c0085a7 */ /* 0x000e24000800007f */
[----:B0-----:R-:W-:Y:S05]  /*1ae30*/  @!P0 BRA `(.L_x_12952) ;  /* 0xfffffffc00f08947 */ /* 0x001fea000383ffff */
[----:B------:R-:W-:Y:S05]  /*1ae40*/  BRA `(.L_x_13167) ;  /* 0xfffffea000007947 */ /* 0x000fea000383ffff */
.L_x_12972:
[----:B------:R-:W-:Y:S01]  /*1ae50*/  BSSY B1, `(.L_x_13168) ;  /* 0x0000007000017945 */ /* 0x000fe20003800000 */
[----:B------:R-:W-:Y:S02]  /*1ae60*/  IMAD.MOV.U32 R12, RZ, RZ, RZ ;  /* 0x000000ffff0c7224 */ /* 0x000fe400078e00ff */
[----:B------:R-:W-:Y:S02]  /*1ae70*/  IMAD.MOV.U32 R11, RZ, RZ, 0x1e1f ;  /* 0x00001e1fff0b7424 */ /* 0x000fe400078e00ff */
[----:B------:R-:W-:-:S07]  /*1ae80*/  IMAD.MOV.U32 R15, RZ, RZ, -0x1 ;  /* 0xffffffffff0f7424 */ /* 0x000fce00078e00ff */
[----:B------:R-:W-:Y:S05]  /*1ae90*/  WARPSYNC.COLLECTIVE R15, `(.L_x_13169) ;  /* 0x000000000f087348 */ /* 0x000fea0003c00000 */
[----:B------:R0:W1:Y:S02]  /*1aea0*/  SHFL.IDX P6, R14, R13, R12, R11 ;  /* 0x0000000c0d0e7389 */ /* 0x00006400000c000b */
[----:B01----:R-:W-:Y:S01]  /*1aeb0*/  ENDCOLLECTIVE ;  /* 0x000000000000791b */ /* 0x003fe20003800000 */
.L_x_13169:
[----:B------:R-:W-:Y:S05]  /*1aec0*/  BSYNC B1 ;  /* 0x0000000000017941 */ /* 0x000fea0003800000 */
.L_x_13168:
        /* <DEDUP_REMOVED lines=8> */
.L_x_13170:
[----:B------:R-:W-:Y:S02]  /*1af50*/  IMAD.MOV.U32 R13, RZ, RZ, R4 ;  /* 0x000000ffff0d7224 */ /* 0x000fe400078e0004 */
[----:B------:R-:W-:-:S07]  /*1af60*/  IMAD.MOV.U32 R3, RZ, RZ, R14 ;  /* 0x000000ffff037224 */ /* 0x000fce00078e000e */
[----:B------:R-:W-:Y:S05]  /*1af70*/  WARPSYNC.COLLECTIVE R15, `(.L_x_13171) ;  /* 0x000000000f087348 */ /* 0x000fea0003c00000 */
[----:B------:R0:W1:Y:S02]  /*1af80*/  SHFL.IDX P6, R14, R13, R12, R11 ;  /* 0x0000000c0d0e7389 */ /* 0x00006400000c000b */
[----:B01----:R-:W-:Y:S01]  /*1af90*/  ENDCOLLECTIVE ;  /* 0x000000000000791b */ /* 0x003fe20003800000 */
.L_x_13171:
[----:B------:R-:W-:Y:S02]  /*1afa0*/  IMAD.MOV.U32 R13, RZ, RZ, R5 ;  /* 0x000000ffff0d7224 */ /* 0x000fe400078e0005 */
[----:B------:R-:W-:-:S07]  /*1afb0*/  IMAD.MOV.U32 R4, RZ, RZ, R14 ;  /* 0x000000ffff047224 */ /* 0x000fce00078e000e */
[----:B------:R-:W-:Y:S05]  /*1afc0*/  WARPSYNC.COLLECTIVE R15, `(.L_x_13172) ;  /* 0x000000000f087348 */ /* 0x000fea0003c00000 */
[----:B------:R0:W1:Y:S02]  /*1afd0*/  SHFL.IDX P6, R14, R13, R12, R11 ;  /* 0x0000000c0d0e7389 */ /* 0x00006400000c000b */
[----:B01----:R-:W-:Y:S01]  /*1afe0*/  ENDCOLLECTIVE ;  /* 0x000000000000791b */ /* 0x003fe20003800000 */
.L_x_13172:
[----:B------:R-:W-:Y:S05]  /*1aff0*/  BRA `(.L_x_13173) ;  /* 0xfffffeac00e07947 */ /* 0x000fea000383ffff */
.L_x_12976:
[----:B-1----:R1:W2:Y:S02]  /*1b000*/  SYNCS.PHASECHK.TRANS64.TRYWAIT P0, [R16+URZ+0x13200], R5 ;  /* 0x01320005100075a7 */ /* 0x0022a4000800017f */
[----:B--2---:R-:W-:Y:S05]  /*1b010*/  @!P0 NANOSLEEP.SYNCS 0x989680 ;  /* 0x009896800000895d */ /* 0x004fea0003900000 */
[----:B------:R-:W2:Y:S02]  /*1b020*/  @!P0 SYNCS.PHASECHK.TRANS64 P0, [R16+URZ+0x13200], R5 ;  /* 0x01320005100085a7 */ /* 0x000ea4000800007f */
[----:B--2---:R-:W-:Y:S05]  /*1b030*/  @!P0 BRA `(.L_x_12976) ;  /* 0xfffffffc00f08947 */ /* 0x004fea000383ffff */
[----:B------:R-:W-:Y:S05]  /*1b040*/  BRA `(.L_x_13174) ;  /* 0xfffffeb0007c7947 */ /* 0x000fea000383ffff */
.L_x_12980:
[----:B------:R-:W-:Y:S01]  /*1b050*/  BSSY B1, `(.L_x_13175) ;  /* 0x0000007000017945 */ /* 0x000fe20003800000 */
[----:B------:R-:W-:Y:S02]  /*1b060*/  IMAD.MOV.U32 R12, RZ, RZ, RZ ;  /* 0x000000ffff0c7224 */ /* 0x000fe400078e00ff */
[----:B------:R-:W-:Y:S02]  /*1b070*/  IMAD.MOV.U32 R11, RZ, RZ, 0x1e1f ;  /* 0x00001e1fff0b7424 */ /* 0x000fe400078e00ff */
[----:B------:R-:W-:-:S07]  /*1b080*/  IMAD.MOV.U32 R15, RZ, RZ, -0x1 ;  /* 0xffffffffff0f7424 */ /* 0x000fce00078e00ff */
[----:B------:R-:W-:Y:S05]  /*1b090*/  WARPSYNC.COLLECTIVE R15, `(.L_x_13176) ;  /* 0x000000000f087348 */ /* 0x000fea0003c00000 */
[----:B------:R0:W1:Y:S02]  /*1b0a0*/  SHFL.IDX P6, R14, R13, R12, R11 ;  /* 0x0000000c0d0e7389 */ /* 0x00006400000c000b */
[----:B01----:R-:W-:Y:S01]  /*1b0b0*/  ENDCOLLECTIVE ;  /* 0x000000000000791b */ /* 0x003fe20003800000 */
.L_x_13176:
[----:B------:R-:W-:Y:S05]  /*1b0c0*/  BSYNC B1 ;  /* 0x0000000000017941 */ /* 0x000fea0003800000 */
.L_x_13175:
        /* <DEDUP_REMOVED lines=8> */
.L_x_13177:
[----:B------:R-:W-:Y:S02]  /*1b150*/  IMAD.MOV.U32 R13, RZ, RZ, R20 ;  /* 0x000000ffff0d7224 */ /* 0x000fe400078e0014 */
[----:B------:R-:W-:-:S07]  /*1b160*/  IMAD.MOV.U32 R3, RZ, RZ, R14 ;  /* 0x000000ffff037224 */ /* 0x000fce00078e000e */
[----:B------:R-:W-:Y:S05]  /*1b170*/  WARPSYNC.COLLECTIVE R15, `(.L_x_13178) ;  /* 0x000000000f087348 */ /* 0x000fea0003c00000 */
[----:B------:R0:W1:Y:S02]  /*1b180*/  SHFL.IDX P6, R14, R13, R12, R11 ;  /* 0x0000000c0d0e7389 */ /* 0x00006400000c000b */
[----:B01----:R-:W-:Y:S01]  /*1b190*/  ENDCOLLECTIVE ;  /* 0x000000000000791b */ /* 0x003fe20003800000 */
.L_x_13178:
[----:B------:R-:W-:Y:S02]  /*1b1a0*/  IMAD.MOV.U32 R13, RZ, RZ, R4 ;  /* 0x000000ffff0d7224 */ /* 0x000fe400078e0004 */
[----:B------:R-:W-:-:S07]  /*1b1b0*/  IMAD.MOV.U32 R20, RZ, RZ, R14 ;  /* 0x000000ffff147224 */ /* 0x000fce00078e000e */
[----:B------:R-:W-:Y:S05]  /*1b1c0*/  WARPSYNC.COLLECTIVE R15, `(.L_x_13179) ;  /* 0x000000000f087348 */ /* 0x000fea0003c00000 */
[----:B------:R0:W1:Y:S02]  /*1b1d0*/  SHFL.IDX P6, R14, R13, R12, R11 ;  /* 0x0000000c0d0e7389 */ /* 0x00006400000c000b */
[----:B01----:R-:W-:Y:S01]  /*1b1e0*/  ENDCOLLECTIVE ;  /* 0x000000000000791b */ /* 0x003fe20003800000 */
.L_x_13179:
[----:B------:R-:W-:Y:S05]  /*1b1f0*/  BRA `(.L_x_13180) ;  /* 0xfffffec0009c7947 */ /* 0x000fea000383ffff */
.L_x_12984:
[----:B-1----:R1:W2:Y:S02]  /*1b200*/  SYNCS.PHASECHK.TRANS64.TRYWAIT P1, [R16+URZ+0x13200], R21 ;  /* 0x01320015100075a7 */ /* 0x0022a4000802017f */
[----:B--2---:R-:W-:Y:S05]  /*1b210*/  @!P1 NANOSLEEP.SYNCS 0x989680 ;  /* 0x009896800000995d */ /* 0x004fea0003900000 */
[----:B------:R-:W2:Y:S02]  /*1b220*/  @!P1 SYNCS.PHASECHK.TRANS64 P1, [R16+URZ+0x13200], R21 ;  /* 0x01320015100095a7 */ /* 0x000ea4000802007f */
[----:B--2---:R-:W-:Y:S05]  /*1b230*/  @!P1 BRA `(.L_x_12984) ;  /* 0xfffffffc00f09947 */ /* 0x004fea000383ffff */
[----:B------:R-:W-:Y:S05]  /*1b240*/  BRA `(.L_x_13181) ;  /* 0xfffffec400107947 */ /* 0x000fea000383ffff */
.L_x_12988:
[----:B-1----:R1:W2:Y:S02]  /*1b250*/  SYNCS.PHASECHK.TRANS64.TRYWAIT P0, [R12+URZ+0x13230], R3 ;  /* 0x013230030c0075a7 */ /* 0x0022a4000800017f */
[----:B--2---:R-:W-:Y:S05]  /*1b260*/  @!P0 NANOSLEEP.SYNCS 0x989680 ;  /* 0x009896800000895d */ /* 0x004fea0003900000 */
[----:B------:R-:W2:Y:S02]  /*1b270*/  @!P0 SYNCS.PHASECHK.TRANS64 P0, [R12+URZ+0x13230], R3 ;  /* 0x013230030c0085a7 */ /* 0x000ea4000800007f */
[----:B--2---:R-:W-:Y:S05]  /*1b280*/  @!P0 BRA `(.L_x_12988) ;  /* 0xfffffffc00f08947 */ /* 0x004fea000383ffff */
[----:B------:R-:W-:Y:S05]  /*1b290*/  BRA `(.L_x_12987) ;  /* 0xfffffed400607947 */ /* 0x000fea000383ffff */
.L_x_12995:
[----:B-1----:R1:W2:Y:S02]  /*1b2a0*/  SYNCS.PHASECHK.TRANS64.TRYWAIT P2, [R13+URZ+0x13230], R0 ;  /* 0x013230000d0075a7 */ /* 0x0022a4000804017f */
[----:B--2---:R-:W-:Y:S05]  /*1b2b0*/  @!P2 NANOSLEEP.SYNCS 0x989680 ;  /* 0x009896800000a95d */ /* 0x004fea0003900000 */
[----:B------:R-:W2:Y:S02]  /*1b2c0*/  @!P2 SYNCS.PHASECHK.TRANS64 P2, [R13+URZ+0x13230], R0 ;  /* 0x013230000d00a5a7 */ /* 0x000ea4000804007f */
[----:B--2---:R-:W-:Y:S05]  /*1b2d0*/  @!P2 BRA `(.L_x_12995) ;  /* 0xfffffffc00f0a947 */ /* 0x004fea000383ffff */
[----:B------:R-:W-:Y:S05]  /*1b2e0*/  BRA `(.L_x_12994) ;  /* 0xffffff0000a47947 */ /* 0x000fea000383ffff */
.L_x_13000:
[----:B-1----:R1:W2:Y:S02]  /*1b2f0*/  SYNCS.PHASECHK.TRANS64.TRYWAIT P2, [R20+URZ+0x13250], R0 ;  /* 0x01325000140075a7 */ /* 0x0022a4000804017f */
[----:B--2---:R-:W-:Y:S05]  /*1b300*/  @!P2 NANOSLEEP.SYNCS 0x989680 ;  /* 0x009896800000a95d */ /* 0x004fea0003900000 */
[----:B------:R-:W2:Y:S02]  /*1b310*/  @!P2 SYNCS.PHASECHK.TRANS64 P2, [R20+URZ+0x13250], R0 ;  /* 0x013250001400a5a7 */ /* 0x000ea4000804007f */
[----:B--2---:R-:W-:Y:S05]  /*1b320*/  @!P2 BRA `(.L_x_13000) ;  /* 0xfffffffc00f0a947 */ /* 0x004fea000383ffff */
[----:B------:R-:W-:Y:S05]  /*1b330*/  BRA `(.L_x_12999) ;  /* 0xffffff0800147947 */ /* 0x000fea000383ffff */
.L_x_13009:
[----:B-1----:R1:W2:Y:S02]  /*1b340*/  SYNCS.PHASECHK.TRANS64.TRYWAIT P0, [R0+URZ+0x13230], R3 ;  /* 0x01323003000075a7 */ /* 0x0022a4000800017f */
[----:B--2---:R-:W-:Y:S05]  /*1b350*/  @!P0 NANOSLEEP.SYNCS 0x989680 ;  /* 0x009896800000895d */ /* 0x004fea0003900000 */
[----:B------:R-:W2:Y:S02]  /*1b360*/  @!P0 SYNCS.PHASECHK.TRANS64 P0, [R0+URZ+0x13230], R3 ;  /* 0x01323003000085a7 */ /* 0x000ea4000800007f */
[----:B--2---:R-:W-:Y:S05]  /*1b370*/  @!P0 BRA `(.L_x_13009) ;  /* 0xfffffffc00f08947 */ /* 0x004fea000383ffff */
[----:B------:R-:W-:Y:S05]  /*1b380*/  BRA `(.L_x_13008) ;  /* 0xffffff3000bc7947 */ /* 0x000fea000383ffff */
.L_x_13014:
[----:B-1----:R1:W2:Y:S02]  /*1b390*/  SYNCS.PHASECHK.TRANS64.TRYWAIT P0, [R13+URZ+0x13250], R0 ;  /* 0x013250000d0075a7 */ /* 0x0022a4000800017f */
[----:B--2---:R-:W-:Y:S05]  /*1b3a0*/  @!P0 NANOSLEEP.SYNCS 0x989680 ;  /* 0x009896800000895d */ /* 0x004fea0003900000 */
[----:B------:R-:W2:Y:S02]  /*1b3b0*/  @!P0 SYNCS.PHASECHK.TRANS64 P0, [R13+URZ+0x13250], R0 ;  /* 0x013250000d0085a7 */ /* 0x000ea4000800007f */
[----:B--2---:R-:W-:Y:S05]  /*1b3c0*/  @!P0 BRA `(.L_x_13014) ;  /* 0xfffffffc00f08947 */ /* 0x004fea000383ffff */
[----:B------:R-:W-:Y:S05]  /*1b3d0*/  BRA `(.L_x_13013) ;  /* 0xffffff38002c7947 */ /* 0x000fea000383ffff */
.L_x_13021:
[----:B-1----:R1:W2:Y:S02]  /*1b3e0*/  SYNCS.PHASECHK.TRANS64.TRYWAIT P0, [R10+URZ+0x13250], R5 ;  /* 0x013250050a0075a7 */ /* 0x0022a4000800017f */
[----:B--2---:R-:W-:Y:S05]  /*1b3f0*/  @!P0 NANOSLEEP.SYNCS 0x989680 ;  /* 0x009896800000895d */ /* 0x004fea0003900000 */
[----:B------:R-:W2:Y:S02]  /*1b400*/  @!P0 SYNCS.PHASECHK.TRANS64 P0, [R10+URZ+0x13250], R5 ;  /* 0x013250050a0085a7 */ /* 0x000ea4000800007f */
[----:B--2---:R-:W-:Y:S05]  /*1b410*/  @!P0 BRA `(.L_x_13021) ;  /* 0xfffffffc00f08947 */ /* 0x004fea000383ffff */
[----:B------:R-:W-:Y:S05]  /*1b420*/  BRA `(.L_x_13020) ;  /* 0xffffff5400a87947 */ /* 0x000fea000383ffff */
.L_x_13051:
        /* <DEDUP_REMOVED lines=11> */
.L_x_13183:
[----:B------:R-:W-:Y:S05]  /*1b4e0*/  BSYNC B1 ;  /* 0x0000000000017941 */ /* 0x000fea0003800000 */
.L_x_13182:
[----:B------:R-:W-:Y:S05]  /*1b4f0*/  BRA `(.L_x_13184) ;  /* 0xffffffa400807947 */ /* 0x000fea000383ffff */
.L_x_13053:
[----:B------:R-:W-:Y:S01]  /*1b500*/  BSSY B1, `(.L_x_13185) ;  /* 0x0000006000017945 */ /* 0x000fe20003800000 */
[----:B------:R-:W-:-:S07]  /*1b510*/  IMAD.MOV.U32 R15, RZ, RZ, -0x1 ;  /* 0xffffffffff0f7424 */ /* 0x000fce00078e00ff */
[----:B012---:R-:W-:Y:S05]  /*1b520*/  WARPSYNC.COLLECTIVE R15, `(.L_x_13186) ;  /* 0x000000000f0c7348 */ /* 0x007fea0003c00000 */
[----:B------:R-:W-:Y:S02]  /*1b530*/  ELECT P6, UR62, PT ;  /* 0x00000000003e782f */ /* 0x000fe400038c0000 */
[----:B------:R-:W-:Y:S01]  /*1b540*/  MOV R14, UR62 ;  /* 0x0000003e000e7c02 */ /* 0x000fe20008000f00 */
[----:B012---:R-:W-:Y:S10]  /*1b550*/  ENDCOLLECTIVE ;  /* 0x000000000000791b */ /* 0x007ff40003800000 */
.L_x_13186:
[----:B------:R-:W-:Y:S05]  /*1b560*/  BSYNC B1 ;  /* 0x0000000000017941 */ /* 0x000fea0003800000 */
.L_x_13185:
[----:B------:R-:W-:Y:S05]  /*1b570*/  BRA `(.L_x_13052) ;  /* 0xffffffa400787947 */ /* 0x000fea000383ffff */
.L_x_13055:
[----:B-1----:R1:W3:Y:S02]  /*1b580*/  SYNCS.PHASECHK.TRANS64.TRYWAIT P0, [R17+URZ+0x13220], R6 ;  /* 0x01322006110075a7 */ /* 0x0022e4000800017f */
[----:B---3--:R-:W-:Y:S05]  /*1b590*/  @!P0 NANOSLEEP.SYNCS 0x989680 ;  /* 0x009896800000895d */ /* 0x008fea0003900000 */
[----:B------:R-:W3:Y:S02]  /*1b5a0*/  @!P0 SYNCS.PHASECHK.TRANS64 P0, [R17+URZ+0x13220], R6 ;  /* 0x01322006110085a7 */ /* 0x000ee4000800007f */
[----:B---3--:R-:W-:Y:S05]  /*1b5b0*/  @!P0 BRA `(.L_x_13055) ;  /* 0xfffffffc00f08947 */ /* 0x008fea000383ffff */
[----:B------:R-:W-:Y:S05]  /*1b5c0*/  BRA `(.L_x_13187) ;  /* 0xffffffa400887947 */ /* 0x000fea000383ffff */
.L_x_13059:
[----:B-1----:R1:W3:Y:S02]  /*1b5d0*/  SYNCS.PHASECHK.TRANS64.TRYWAIT P0, [R6+URZ+0x132a0], R10 ;  /* 0x0132a00a060075a7 */ /* 0x0022e4000800017f */
[----:B---3--:R-:W-:Y:S05]  /*1b5e0*/  @!P0 NANOSLEEP.SYNCS 0x989680 ;  /* 0x009896800000895d */ /* 0x008fea0003900000 */
[----:B------:R-:W3:Y:S02]  /*1b5f0*/  @!P0 SYNCS.PHASECHK.TRANS64 P0, [R6+URZ+0x132a0], R10 ;  /* 0x0132a00a060085a7 */ /* 0x000ee4000800007f */
[----:B---3--:R-:W-:Y:S05]  /*1b600*/  @!P0 BRA `(.L_x_13059) ;  /* 0xfffffffc00f08947 */ /* 0x008fea000383ffff */
[----:B------:R-:W-:Y:S05]  /*1b610*/  BRA `(.L_x_13188) ;  /* 0xffffffa400a87947 */ /* 0x000fea000383ffff */
.L_x_13064:
[----:B--2---:R2:W3:Y:S02]  /*1b620*/  SYNCS.PHASECHK.TRANS64.TRYWAIT P0, [R6+URZ+0x132c0], R10 ;  /* 0x0132c00a060075a7 */ /* 0x0044e4000800017f */
[----:B---3--:R-:W-:Y:S05]  /*1b630*/  @!P0 NANOSLEEP.SYNCS 0x989680 ;  /* 0x009896800000895d */ /* 0x008fea0003900000 */
[----:B------:R-:W3:Y:S02]  /*1b640*/  @!P0 SYNCS.PHASECHK.TRANS64 P0, [R6+URZ+0x132c0], R10 ;  /* 0x0132c00a060085a7 */ /* 0x000ee4000800007f */
[----:B---3--:R-:W-:Y:S05]  /*1b650*/  @!P0 BRA `(.L_x_13064) ;  /* 0xfffffffc00f08947 */ /* 0x008fea000383ffff */
[----:B------:R-:W-:Y:S05]  /*1b660*/  BRA `(.L_x_13189) ;  /* 0xffffffa800287947 */ /* 0x000fea000383ffff */
.L_x_13071:
[----:B-1----:R1:W3:Y:S02]  /*1b670*/  SYNCS.PHASECHK.TRANS64.TRYWAIT P1, [R6+URZ+0x132a0], R7 ;  /* 0x0132a007060075a7 */ /* 0x0022e4000802017f */
[----:B---3--:R-:W-:Y:S05]  /*1b680*/  @!P1 NANOSLEEP.SYNCS 0x989680 ;  /* 0x009896800000995d */ /* 0x008fea0003900000 */
[----:B------:R-:W3:Y:S02]  /*1b690*/  @!P1 SYNCS.PHASECHK.TRANS64 P1, [R6+URZ+0x132a0], R7 ;  /* 0x0132a007060095a7 */ /* 0x000ee4000802007f */
[----:B---3--:R-:W-:Y:S05]  /*1b6a0*/  @!P1 BRA `(.L_x_13071) ;  /* 0xfffffffc00f09947 */ /* 0x008fea000383ffff */
[----:B------:R-:W-:Y:S05]  /*1b6b0*/  BRA `(.L_x_13190) ;  /* 0xffffffa800fc7947 */ /* 0x000fea000383ffff */
.L_x_13076:
[----:B--2---:R2:W3:Y:S02]  /*1b6c0*/  SYNCS.PHASECHK.TRANS64.TRYWAIT P1, [R6+URZ+0x132c0], R7 ;  /* 0x0132c007060075a7 */ /* 0x0044e4000802017f */
[----:B---3--:R-:W-:Y:S05]  /*1b6d0*/  @!P1 NANOSLEEP.SYNCS 0x989680 ;  /* 0x009896800000995d */ /* 0x008fea0003900000 */
[----:B------:R-:W3:Y:S02]  /*1b6e0*/  @!P1 SYNCS.PHASECHK.TRANS64 P1, [R6+URZ+0x132c0], R7 ;  /* 0x0132c007060095a7 */ /* 0x000ee4000802007f */
[----:B---3--:R-:W-:Y:S05]  /*1b6f0*/  @!P1 BRA `(.L_x_13076) ;  /* 0xfffffffc00f09947 */ /* 0x008fea000383ffff */
[----:B------:R-:W-:Y:S05]  /*1b700*/  BRA `(.L_x_13191) ;  /* 0xffffffac00787947 */ /* 0x000fea000383ffff */
.L_x_13093:
[----:B------:R-:W1:Y:S01]  /*1b710*/  S2R R20, SR_TID.X ;  /* 0x0000000000147919 */ /* 0x000e620000002100 */
[----:B------:R-:W-:Y:S01]  /*1b720*/  BSSY B0, `(.L_x_13192) ;  /* 0x000000a000007945 */ /* 0x000fe20003800000 */
[----:B------:R-:W-:Y:S02]  /*1b730*/  IMAD.MOV.U32 R12, RZ, RZ, RZ ;  /* 0x000000ffff0c7224 */ /* 0x000fe400078e00ff */
[----:B--2---:R-:W-:Y:S02]  /*1b740*/  IMAD.MOV.U32 R11, RZ, RZ, 0x1f ;  /* 0x0000001fff0b7424 */ /* 0x004fe400078e00ff */
[----:B------:R-:W-:Y:S01]  /*1b750*/  IMAD.MOV.U32 R15, RZ, RZ, -0x1 ;  /* 0xffffffffff0f7424 */ /* 0x000fe200078e00ff */
[----:B-1----:R-:W-:-:S04]  /*1b760*/  SHF.R.U32.HI R20, RZ, 0x5, R20 ;  /* 0x00000005ff147819 */ /* 0x002fc80000011614 */
[----:B------:R-:W-:-:S05]  /*1b770*/  LOP3.LUT R20, R20, 0x3, RZ, 0xc0, !PT ;  /* 0x0000000314147812 */ /* 0x000fca00078ec0ff */
[----:B------:R-:W-:-:S07]  /*1b780*/  IMAD.MOV.U32 R13, RZ, RZ, R20 ;  /* 0x000000ffff0d7224 */ /* 0x000fce00078e0014 */
[----:B0--3--:R-:W-:Y:S05]  /*1b790*/  WARPSYNC.COLLECTIVE R15, `(.L_x_13193) ;  /* 0x000000000f087348 */ /* 0x009fea0003c00000 */
[----:B------:R1:W2:Y:S02]  /*1b7a0*/  SHFL.IDX P6, R14, R13, R12, R11 ;  /* 0x0000000c0d0e7389 */ /* 0x0002a400000c000b */
[----:B0123--:R-:W-:Y:S01]  /*1b7b0*/  ENDCOLLECTIVE ;  /* 0x000000000000791b */ /* 0x00ffe20003800000 */
.L_x_13193:
[----:B------:R-:W-:Y:S05]  /*1b7c0*/  BSYNC B0 ;  /* 0x0000000000007941 */ /* 0x000fea0003800000 */
.L_x_13192:
[----:B------:R-:W-:Y:S05]  /*1b7d0*/  BRA `(.L_x_13194) ;  /* 0xffffffb800b87947 */ /* 0x000fea000383ffff */
.L_x_13095:
[----:B------:R-:W-:Y:S01]  /*1b7e0*/  BSSY B0, `(.L_x_13195) ;  /* 0x0000006000007945 */ /* 0x000fe20003800000 */
[----:B------:R-:W-:-:S07]  /*1b7f0*/  IMAD.MOV.U32 R15, RZ, RZ, -0x1 ;  /* 0xffffffffff0f7424 */ /* 0x000fce00078e00ff */
[----:B0123--:R-:W-:Y:S05]  /*1b800*/  WARPSYNC.COLLECTIVE R15, `(.L_x_13196) ;  /* 0x000000000f0c7348 */ /* 0x00ffea0003c00000 */
[----:B------:R-:W-:Y:S02]  /*1b810*/  ELECT P6, UR62, PT ;  /* 0x00000000003e782f */ /* 0x000fe400038c0000 */
[----:B------:R-:W-:Y:S01]  /*1b820*/  MOV R14, UR62 ;  /* 0x0000003e000e7c02 */ /* 0x000fe20008000f00 */
[----:B0123--:R-:W-:Y:S10]  /*1b830*/  ENDCOLLECTIVE ;  /* 0x000000000000791b */ /* 0x00fff40003800000 */
.L_x_13196:
[----:B------:R-:W-:Y:S05]  /*1b840*/  BSYNC B0 ;  /* 0x0000000000007941 */ /* 0x000fea0003800000 */
.L_x_13195:
[----:B------:R-:W-:Y:S05]  /*1b850*/  BRA `(.L_x_13197) ;  /* 0xffffffb800b87947 */ /* 0x000fea000383ffff */
.L_x_13097:
[----:B-1----:R1:W4:Y:S02]  /*1b860*/  SYNCS.PHASECHK.TRANS64.TRYWAIT P0, [R4+URZ+0x13280], R3 ;  /* 0x01328003040075a7 */ /* 0x002324000800017f */
[----:B----4-:R-:W-:Y:S05]  /*1b870*/  @!P0 NANOSLEEP.SYNCS 0x989680 ;  /* 0x009896800000895d */ /* 0x010fea0003900000 */
[----:B------:R-:W4:Y:S02]  /*1b880*/  @!P0 SYNCS.PHASECHK.TRANS64 P0, [R4+URZ+0x13280], R3 ;  /* 0x01328003040085a7 */ /* 0x000f24000800007f */
[----:B----4-:R-:W-:Y:S05]  /*1b890*/  @!P0 BRA `(.L_x_13097) ;  /* 0xfffffffc00f08947 */ /* 0x010fea000383ffff */
[----:B------:R-:W-:Y:S05]  /*1b8a0*/  BRA `(.L_x_13198) ;  /* 0xffffffbc00207947 */ /* 0x000fea000383ffff */
.L_x_13099:
[----:B0-----:R0:W4:Y:S02]  /*1b8b0*/  SYNCS.PHASECHK.TRANS64.TRYWAIT P0, [R4+URZ+0x13240], R3 ;  /* 0x01324003040075a7 */ /* 0x001124000800017f */
[----:B----4-:R-:W-:Y:S05]  /*1b8c0*/  @!P0 NANOSLEEP.SYNCS 0x989680 ;  /* 0x009896800000895d */ /* 0x010fea0003900000 */
[----:B------:R-:W4:Y:S02]  /*1b8d0*/  @!P0 SYNCS.PHASECHK.TRANS64 P0, [R4+URZ+0x13240], R3 ;  /* 0x01324003040085a7 */ /* 0x000f24000800007f */
[----:B----4-:R-:W-:Y:S05]  /*1b8e0*/  @!P0 BRA `(.L_x_13099) ;  /* 0xfffffffc00f08947 */ /* 0x010fea000383ffff */
[----:B------:R-:W-:Y:S05]  /*1b8f0*/  BRA `(.L_x_13199) ;  /* 0xffffffbc00747947 */ /* 0x000fea000383ffff */
.L_x_13103:
        /* <DEDUP_REMOVED lines=12> */
.L_x_13200:
[----:B------:R-:W-:Y:S02]  /*1b9c0*/  IMAD.MOV.U32 R13, RZ, RZ, R0 ;  /* 0x000000ffff0d7224 */ /* 0x000fe400078e0000 */
[----:B------:R-:W-:-:S07]  /*1b9d0*/  IMAD.MOV.U32 R6, RZ, RZ, R14 ;  /* 0x000000ffff067224 */ /* 0x000fce00078e000e */
[----:B------:R-:W-:Y:S05]  /*1b9e0*/  WARPSYNC.COLLECTIVE R15, `(.L_x_13201) ;  /* 0x000000000f087348 */ /* 0x000fea0003c00000 */
[----:B------:R0:W1:Y:S02]  /*1b9f0*/  SHFL.IDX P6, R14, R13, R12, R11 ;  /* 0x0000000c0d0e7389 */ /* 0x00006400000c000b */
[----:B01----:R-:W-:Y:S01]  /*1ba00*/  ENDCOLLECTIVE ;  /* 0x000000000000791b */ /* 0x003fe20003800000 */
.L_x_13201:
[----:B------:R-:W-:Y:S02]  /*1ba10*/  IMAD.MOV.U32 R13, RZ, RZ, R4 ;  /* 0x000000ffff0d7224 */ /* 0x000fe400078e0004 */
[----:B------:R-:W-:Y:S02]  /*1ba20*/  IMAD.MOV.U32 R12, RZ, RZ, 0x1 ;  /* 0x00000001ff0c7424 */ /* 0x000fe400078e00ff */
[----:B------:R-:W-:-:S07]  /*1ba30*/  IMAD.MOV.U32 R7, RZ, RZ, R14 ;  /* 0x000000ffff077224 */ /* 0x000fce00078e000e */
[----:B------:R-:W-:Y:S05]  /*1ba40*/  WARPSYNC.COLLECTIVE R15, `(.L_x_13202) ;  /* 0x000000000f087348 */ /* 0x000fea0003c00000 */
[----:B------:R0:W1:Y:S02]  /*1ba50*/  SHFL.IDX P6, R14, R13, R12, R11 ;  /* 0x0000000c0d0e7389 */ /* 0x00006400000c000b */
[----:B01----:R-:W-:Y:S01]  /*1ba60*/  ENDCOLLECTIVE ;  /* 0x000000000000791b */ /* 0x003fe20003800000 */
.L_x_13202:
        /* <DEDUP_REMOVED lines=15> */
.L_x_13203:
[----:B------:R-:W-:Y:S02]  /*1bb60*/  IMAD.MOV.U32 R13, RZ, RZ, R4 ;  /* 0x000000ffff0d7224 */ /* 0x000fe400078e0004 */
[----:B------:R-:W-:Y:S02]  /*1bb70*/  IMAD.MOV.U32 R12, RZ, RZ, 0x2 ;  /* 0x00000002ff0c7424 */ /* 0x000fe400078e00ff */
[----:B------:R-:W-:-:S07]  /*1bb80*/  IMAD.MOV.U32 R7, RZ, RZ, R14 ;  /* 0x000000ffff077224 */ /* 0x000fce00078e000e */
[----:B------:R-:W-:Y:S05]  /*1bb90*/  WARPSYNC.COLLECTIVE R15, `(.L_x_13204) ;  /* 0x000000000f087348 */ /* 0x000fea0003c00000 */
[----:B------:R0:W1:Y:S02]  /*1bba0*/  SHFL.IDX P6, R14, R13, R12, R11 ;  /* 0x0000000c0d0e7389 */ /* 0x00006400000c000b */
[----:B01----:R-:W-:Y:S01]  /*1bbb0*/  ENDCOLLECTIVE ;  /* 0x000000000000791b */ /* 0x003fe20003800000 */
.L_x_13204:
        /* <DEDUP_REMOVED lines=16> */
.L_x_13205:
[----:B------:R-:W-:Y:S02]  /*1bcc0*/  IMAD.MOV.U32 R13, RZ, RZ, R4 ;  /* 0x000000ffff0d7224 */ /* 0x000fe400078e0004 */
[----:B------:R-:W-:Y:S02]  /*1bcd0*/  IMAD.MOV.U32 R12, RZ, RZ, 0x3 ;  /* 0x00000003ff0c7424 */ /* 0x000fe400078e00ff */
[----:B------:R-:W-:-:S07]  /*1bce0*/  IMAD.MOV.U32 R7, RZ, RZ, R14 ;  /* 0x000000ffff077224 */ /* 0x000fce00078e000e */
[----:B------:R-:W-:Y:S05]  /*1bcf0*/  WARPSYNC.COLLECTIVE R15, `(.L_x_13206) ;  /* 0x000000000f087348 */ /* 0x000fea0003c00000 */
[----:B------:R0:W1:Y:S02]  /*1bd00*/  SHFL.IDX P6, R14, R13, R12, R11 ;  /* 0x0000000c0d0e7389 */ /* 0x00006400000c000b */
[----:B01----:R-:W-:Y:S01]  /*1bd10*/  ENDCOLLECTIVE ;  /* 0x000000000000791b */ /* 0x003fe20003800000 */
.L_x_13206:
        /* <DEDUP_REMOVED lines=11> */
.L_x_13207:
        /* <DEDUP_REMOVED lines=11> */
.L_x_13208:
        /* <DEDUP_REMOVED lines=14> */
.L_x_13209:
[----:B------:R-:W-:Y:S02]  /*1bf60*/  IMAD.MOV.U32 R13, RZ, RZ, R3 ;  /* 0x000000ffff0d7224 */ /* 0x000fe400078e0003 */
[----:B------:R-:W-:Y:S02]  /*1bf70*/  IMAD.MOV.U32 R12, RZ, RZ, 0x1 ;  /* 0x00000001ff0c7424 */ /* 0x000fe400078e00ff */
[----:B------:R-:W-:-:S07]  /*1bf80*/  IMAD.MOV.U32 R8, RZ, RZ, R14 ;  /* 0x000000ffff087224 */ /* 0x000fce00078e000e */
[----:B------:R-:W-:Y:S05]  /*1bf90*/  WARPSYNC.COLLECTIVE R15, `(.L_x_13210) ;  /* 0x000000000f087348 */ /* 0x000fea0003c00000 */
[----:B------:R0:W1:Y:S02]  /*1bfa0*/  SHFL.IDX P6, R14, R13, R12, R11 ;  /* 0x0000000c0d0e7389 */ /* 0x00006400000c000b */
[----:B01----:R-:W-:Y:S01]  /*1bfb0*/  ENDCOLLECTIVE ;  /* 0x000000000000791b */ /* 0x003fe20003800000 */
.L_x_13210:
        /* <DEDUP_REMOVED lines=12> */
.L_x_13211:
[----:B------:R-:W-:Y:S01]  /*1c080*/  IMAD.MOV.U32 R2, RZ, RZ, R14 ;  /* 0x000000ffff027224 */ /* 0x000fe200078e000e */
[----:B------:R-:W-:Y:S06]  /*1c090*/  BRA `(.L_x_13212) ;  /* 0xffffffc000787947 */ /* 0x000fec000383ffff */
.L_x_13106:
[----:B-1----:R1:W2:Y:S02]  /*1c0a0*/  SYNCS.PHASECHK.TRANS64.TRYWAIT P0, [R17+URZ+0x13220], R0 ;  /* 0x01322000110075a7 */ /* 0x0022a4000800017f */
[----:B--2---:R-:W-:Y:S05]  /*1c0b0*/  @!P0 NANOSLEEP.SYNCS 0x989680 ;  /* 0x009896800000895d */ /* 0x004fea0003900000 */
[----:B------:R-:W2:Y:S02]  /*1c0c0*/  @!P0 SYNCS.PHASECHK.TRANS64 P0, [R17+URZ+0x13220], R0 ;  /* 0x01322000110085a7 */ /* 0x000ea4000800007f */
[----:B--2---:R-:W-:Y:S05]  /*1c0d0*/  @!P0 BRA `(.L_x_13106) ;  /* 0xfffffffc00f08947 */ /* 0x004fea000383ffff */
[----:B------:R-:W-:Y:S05]  /*1c0e0*/  BRA `(.L_x_13213) ;  /* 0xffffffc000d47947 */ /* 0x000fea000383ffff */
.L_x_13112:
[----:B0-----:R0:W3:Y:S02]  /*1c0f0*/  SYNCS.PHASECHK.TRANS64.TRYWAIT P0, [R6+URZ+0x13280], R5 ;  /* 0x01328005060075a7 */ /* 0x0010e4000800017f */
[----:B---3--:R-:W-:Y:S05]  /*1c100*/  @!P0 NANOSLEEP.SYNCS 0x989680 ;  /* 0x009896800000895d */ /* 0x008fea0003900000 */
[----:B------:R-:W3:Y:S02]  /*1c110*/  @!P0 SYNCS.PHASECHK.TRANS64 P0, [R6+URZ+0x13280], R5 ;  /* 0x01328005060085a7 */ /* 0x000ee4000800007f */
[----:B---3--:R-:W-:Y:S05]  /*1c120*/  @!P0 BRA `(.L_x_13112) ;  /* 0xfffffffc00f08947 */ /* 0x008fea000383ffff */
[----:B------:R-:W-:Y:S05]  /*1c130*/  BRA `(.L_x_13214) ;  /* 0xffffffc400847947 */ /* 0x000fea000383ffff */
.L_x_13117:
[----:B-1----:R1:W3:Y:S02]  /*1c140*/  SYNCS.PHASECHK.TRANS64.TRYWAIT P0, [R6+URZ+0x13240], R5 ;  /* 0x01324005060075a7 */ /* 0x0022e4000800017f */
[----:B---3--:R-:W-:Y:S05]  /*1c150*/  @!P0 NANOSLEEP.SYNCS 0x989680 ;  /* 0x009896800000895d */ /* 0x008fea0003900000 */
[----:B------:R-:W3:Y:S02]  /*1c160*/  @!P0 SYNCS.PHASECHK.TRANS64 P0, [R6+URZ+0x13240], R5 ;  /* 0x01324005060085a7 */ /* 0x000ee4000800007f */
[----:B---3--:R-:W-:Y:S05]  /*1c170*/  @!P0 BRA `(.L_x_13117) ;  /* 0xfffffffc00f08947 */ /* 0x008fea000383ffff */
[----:B------:R-:W-:Y:S05]  /*1c180*/  BRA `(.L_x_13215) ;  /* 0xffffffc800007947 */ /* 0x000fea000383ffff */
.L_x_13123:
[----:B---3--:R3:W4:Y:S02]  /*1c190*/  SYNCS.PHASECHK.TRANS64.TRYWAIT P0, [R3+URZ+0x13270], R4 ;  /* 0x01327004030075a7 */ /* 0x008724000800017f */
[----:B----4-:R-:W-:Y:S05]  /*1c1a0*/  @!P0 NANOSLEEP.SYNCS 0x989680 ;  /* 0x009896800000895d */ /* 0x010fea0003900000 */
[----:B------:R-:W4:Y:S02]  /*1c1b0*/  @!P0 SYNCS.PHASECHK.TRANS64 P0, [R3+URZ+0x13270], R4 ;  /* 0x01327004030085a7 */ /* 0x000f24000800007f */
[----:B----4-:R-:W-:Y:S05]  /*1c1c0*/  @!P0 BRA `(.L_x_13123) ;  /* 0xfffffffc00f08947 */ /* 0x010fea000383ffff */
[----:B------:R-:W-:Y:S05]  /*1c1d0*/  BRA `(.L_x_13216) ;  /* 0xffffffc8009c7947 */ /* 0x000fea000383ffff */
.L_x_13125:
[----:B---3--:R3:W4:Y:S02]  /*1c1e0*/  SYNCS.PHASECHK.TRANS64.TRYWAIT P0, [R3+URZ+0x13260], R4 ;  /* 0x01326004030075a7 */ /* 0x008724000800017f */
[----:B----4-:R-:W-:Y:S05]  /*1c1f0*/  @!P0 NANOSLEEP.SYNCS 0x989680 ;  /* 0x009896800000895d */ /* 0x010fea0003900000 */
[----:B------:R-:W4:Y:S02]  /*1c200*/  @!P0 SYNCS.PHASECHK.TRANS64 P0, [R3+URZ+0x13260], R4 ;  /* 0x01326004030085a7 */ /* 0x000f24000800007f */
[----:B----4-:R-:W-:Y:S05]  /*1c210*/  @!P0 BRA `(.L_x_13125) ;  /* 0xfffffffc00f08947 */ /* 0x010fea000383ffff */
[----:B------:R-:W-:Y:S05]  /*1c220*/  BRA `(.L_x_13217) ;  /* 0xffffffc800a47947 */ /* 0x000fea000383ffff */
.L_x_13132:
[----:B-1----:R1:W3:Y:S02]  /*1c230*/  SYNCS.PHASECHK.TRANS64.TRYWAIT P1, [R0+URZ+0x13270], R3 ;  /* 0x01327003000075a7 */ /* 0x0022e4000802017f */
[----:B---3--:R-:W-:Y:S05]  /*1c240*/  @!P1 NANOSLEEP.SYNCS 0x989680 ;  /* 0x009896800000995d */ /* 0x008fea0003900000 */
[----:B------:R-:W3:Y:S02]  /*1c250*/  @!P1 SYNCS.PHASECHK.TRANS64 P1, [R0+URZ+0x13270], R3 ;  /* 0x01327003000095a7 */ /* 0x000ee4000802007f */
[----:B---3--:R-:W-:Y:S05]  /*1c260*/  @!P1 BRA `(.L_x_13132) ;  /* 0xfffffffc00f09947 */ /* 0x008fea000383ffff */
[----:B------:R-:W-:Y:S05]  /*1c270*/  BRA `(.L_x_13218) ;  /* 0xffffffd000407947 */ /* 0x000fea000383ffff */
.L_x_13134:
[----:B-1----:R1:W3:Y:S02]  /*1c280*/  SYNCS.PHASECHK.TRANS64.TRYWAIT P1, [R0+URZ+0x13260], R3 ;  /* 0x01326003000075a7 */ /* 0x0022e4000802017f */
[----:B---3--:R-:W-:Y:S05]  /*1c290*/  @!P1 NANOSLEEP.SYNCS 0x989680 ;  /* 0x009896800000995d */ /* 0x008fea0003900000 */
[----:B------:R-:W3:Y:S02]  /*1c2a0*/  @!P1 SYNCS.PHASECHK.TRANS64 P1, [R0+URZ+0x13260], R3 ;  /* 0x01326003000095a7 */ /* 0x000ee4000802007f */
[----:B---3--:R-:W-:Y:S05]  /*1c2b0*/  @!P1 BRA `(.L_x_13134) ;  /* 0xfffffffc00f09947 */ /* 0x008fea000383ffff */
[----:B------:R-:W-:Y:S05]  /*1c2c0*/  BRA `(.L_x_13219) ;  /* 0xffffffd000487947 */ /* 0x000fea000383ffff */
.L_x_13138:
[----:B------:R-:W-:Y:S01]  /*1c2d0*/  BSSY B0, `(.L_x_13220) ;  /* 0x0000008000007945 */ /* 0x000fe20003800000 */
[----:B------:R-:W-:Y:S02]  /*1c2e0*/  IMAD.MOV.U32 R13, RZ, RZ, R24 ;  /* 0x000000ffff0d7224 */ /* 0x000fe400078e0018 */
[----:B------:R-:W-:Y:S02]  /*1c2f0*/  IMAD.MOV.U32 R12, RZ, RZ, RZ ;  /* 0x000000ffff0c7224 */ /* 0x000fe400078e00ff */
[----:B--2---:R-:W-:Y:S02]  /*1c300*/  IMAD.MOV.U32 R11, RZ, RZ, 0x1f ;  /* 0x0000001fff0b7424 */ /* 0x004fe400078e00ff */
[----:B------:R-:W-:-:S07]  /*1c310*/  IMAD.MOV.U32 R15, RZ, RZ, -0x1 ;  /* 0xffffffffff0f7424 */ /* 0x000fce00078e00ff */
[----:B-1--4-:R-:W-:Y:S05]  /*1c320*/  WARPSYNC.COLLECTIVE R15, `(.L_x_13221) ;  /* 0x000000000f087348 */ /* 0x012fea0003c00000 */
[----:B------:R0:W2:Y:S02]  /*1c330*/  SHFL.IDX P6, R14, R13, R12, R11 ;  /* 0x0000000c0d0e7389 */ /* 0x0000a400000c000b */
[----:B012-4-:R-:W-:Y:S01]  /*1c340*/  ENDCOLLECTIVE ;  /* 0x000000000000791b */ /* 0x017fe20003800000 */
.L_x_13221:
[----:B------:R-:W-:Y:S05]  /*1c350*/  BSYNC B0 ;  /* 0x0000000000007941 */ /* 0x000fea0003800000 */
.L_x_13220:
        /* <DEDUP_REMOVED lines=9> */
.L_x_13222:
        /* <DEDUP_REMOVED lines=24> */
.L_x_13223:
[----:B------:R-:W-:Y:S01]  /*1c570*/  IMAD.MOV.U32 R12, RZ, RZ, 0x2 ;  /* 0x00000002ff0c7424 */ /* 0x000fe200078e00ff */
[----:B------:R-:W-:-:S05]  /*1c580*/  SEL R3, R14, RZ, P1 ;  /* 0x000000ff0e037207 */ /* 0x000fca0000800000 */
[----:B------:R-:W-:-:S04]  /*1c590*/  IMAD.IADD R2, R2, 0x1, R3 ;  /* 0x0000000102027824 */ /* 0x000fc800078e0203 */
[----:B------:R-:W-:-:S07]  /*1c5a0*/  IMAD.MOV.U32 R13, RZ, RZ, R2 ;  /* 0x000000ffff0d7224 */ /* 0x000fce00078e0002 */
[----:B------:R-:W-:Y:S05]  /*1c5b0*/  WARPSYNC.COLLECTIVE R15, `(.L_x_13224) ;  /* 0x000000000f087348 */ /* 0x000fea0003c00000 */
[----:B------:R0:W1:Y:S02]  /*1c5c0*/  SHFL.UP P6, R14, R13, R12, R11 ;  /* 0x0400000c0d0e7389 */ /* 0x00006400000c000b */
[----:B01----:R-:W-:Y:S01]  /*1c5d0*/  ENDCOLLECTIVE ;  /* 0x000000000000791b */ /* 0x003fe20003800000 */
.L_x_13224:
[----:B------:R-:W-:Y:S01]  /*1c5e0*/  IMAD.MOV.U32 R12, RZ, RZ, 0x4 ;  /* 0x00000004ff0c7424 */ /* 0x000fe200078e00ff */
[----:B------:R-:W-:-:S05]  /*1c5f0*/  SEL R3, R14, RZ, P2 ;  /* 0x000000ff0e037207 */ /* 0x000fca0001000000 */
[----:B------:R-:W-:-:S04]  /*1c600*/  IMAD.IADD R2, R2, 0x1, R3 ;  /* 0x0000000102027824 */ /* 0x000fc800078e0203 */
[----:B------:R-:W-:-:S07]  /*1c610*/  IMAD.MOV.U32 R13, RZ, RZ, R2 ;  /* 0x000000ffff0d7224 */ /* 0x000fce00078e0002 */
[----:B------:R-:W-:Y:S05]  /*1c620*/  WARPSYNC.COLLECTIVE R15, `(.L_x_13225) ;  /* 0x000000000f087348 */ /* 0x000fea0003c00000 */
[----:B------:R0:W1:Y:S02]  /*1c630*/  SHFL.UP P6, R14, R13, R12, R11 ;  /* 0x0400000c0d0e7389 */ /* 0x00006400000c000b */
[----:B01----:R-:W-:Y:S01]  /*1c640*/  ENDCOLLECTIVE ;  /* 0x000000000000791b */ /* 0x003fe20003800000 */
.L_x_13225:
[----:B------:R-:W-:Y:S01]  /*1c650*/  IMAD.MOV.U32 R12, RZ, RZ, 0x8 ;  /* 0x00000008ff0c7424 */ /* 0x000fe200078e00ff */
[----:B------:R-:W-:-:S05]  /*1c660*/  SEL R3, R14, RZ, P3 ;  /* 0x000000ff0e037207 */ /* 0x000fca0001800000 */
[----:B------:R-:W-:-:S04]  /*1c670*/  IMAD.IADD R2, R2, 0x1, R3 ;  /* 0x0000000102027824 */ /* 0x000fc800078e0203 */
[----:B------:R-:W-:-:S07]  /*1c680*/  IMAD.MOV.U32 R13, RZ, RZ, R2 ;  /* 0x000000ffff0d7224 */ /* 0x000fce00078e0002 */
[----:B------:R-:W-:Y:S05]  /*1c690*/  WARPSYNC.COLLECTIVE R15, `(.L_x_13226) ;  /* 0x000000000f087348 */ /* 0x000fea0003c00000 */
[----:B------:R0:W1:Y:S02]  /*1c6a0*/  SHFL.UP P6, R14, R13, R12, R11 ;  /* 0x0400000c0d0e7389 */ /* 0x00006400000c000b */
[----:B01----:R-:W-:Y:S01]  /*1c6b0*/  ENDCOLLECTIVE ;  /* 0x000000000000791b */ /* 0x003fe20003800000 */
.L_x_13226:
[----:B------:R-:W-:Y:S01]  /*1c6c0*/  IMAD.MOV.U32 R12, RZ, RZ, 0x10 ;  /* 0x00000010ff0c7424 */ /* 0x000fe200078e00ff */
[----:B------:R-:W-:-:S05]  /*1c6d0*/  SEL R3, R14, RZ, P4 ;  /* 0x000000ff0e037207 */ /* 0x000fca0002000000 */
[----:B------:R-:W-:-:S04]  /*1c6e0*/  IMAD.IADD R2, R2, 0x1, R3 ;  /* 0x0000000102027824 */ /* 0x000fc800078e0203 */
[----:B------:R-:W-:-:S07]  /*1c6f0*/  IMAD.MOV.U32 R13, RZ, RZ, R2 ;  /* 0x000000ffff0d7224 */ /* 0x000fce00078e0002 */
[----:B------:R-:W-:Y:S05]  /*1c700*/  WARPSYNC.COLLECTIVE R15, `(.L_x_13227) ;  /* 0x000000000f087348 */ /* 0x000fea0003c00000 */
[----:B------:R0:W1:Y:S02]  /*1c710*/  SHFL.UP P6, R14, R13, R12, R11 ;  /* 0x0400000c0d0e7389 */ /* 0x00006400000c000b */
[----:B01----:R-:W-:Y:S01]  /*1c720*/  ENDCOLLECTIVE ;  /* 0x000000000000791b */ /* 0x003fe20003800000 */
.L_x_13227:
        /* <DEDUP_REMOVED lines=8> */
.L_x_13228:
[----:B------:R-:W-:Y:S05]  /*1c7b0*/  BRA `(.L_x_13229) ;  /* 0xffffffd400147947 */ /* 0x000fea000383ffff */
.L_x_13141:
[----:B------:R-:W-:Y:S01]  /*1c7c0*/  BSSY B0, `(.L_x_13230) ;  /* 0x0000008000007945 */ /* 0x000fe20003800000 */
[----:B------:R-:W-:Y:S02]  /*1c7d0*/  IMAD.MOV.U32 R13, RZ, RZ, R2 ;  /* 0x000000ffff0d7224 */ /* 0x000fe400078e0002 */
[----:B------:R-:W-:Y:S02]  /*1c7e0*/  IMAD.MOV.U32 R12, RZ, RZ, 0x1 ;  /* 0x00000001ff0c7424 */ /* 0x000fe400078e00ff */
[----:B--2---:R-:W-:Y:S02]  /*1c7f0*/  IMAD.MOV.U32 R11, RZ, RZ, RZ ;  /* 0x000000ffff0b7224 */ /* 0x004fe400078e00ff */
[----:B------:R-:W-:-:S07]  /*1c800*/  IMAD.MOV.U32 R15, RZ, RZ, -0x1 ;  /* 0xffffffffff0f7424 */ /* 0x000fce00078e00ff */
[----:B------:R-:W-:Y:S05]  /*1c810*/  WARPSYNC.COLLECTIVE R15, `(.L_x_13231) ;  /* 0x000000000f087348 */ /* 0x000fea0003c00000 */
[----:B------:R0:W1:Y:S02]  /*1c820*/  SHFL.UP P6, R14, R13, R12, R11 ;  /* 0x0400000c0d0e7389 */ /* 0x00006400000c000b */
[----:B01----:R-:W-:Y:S01]  /*1c830*/  ENDCOLLECTIVE ;  /* 0x000000000000791b */ /* 0x003fe20003800000 */
.L_x_13231:
[----:B------:R-:W-:Y:S05]  /*1c840*/  BSYNC B0 ;  /* 0x0000000000007941 */ /* 0x000fea0003800000 */
.L_x_13230:
        /* <DEDUP_REMOVED lines=9> */
.L_x_13232:
[----:B------:R-:W-:Y:S01]  /*1c8e0*/  IMAD.MOV.U32 R12, RZ, RZ, 0x4 ;  /* 0x00000004ff0c7424 */ /* 0x000fe200078e00ff */
[----:B------:R-:W-:-:S05]  /*1c8f0*/  SEL R3, R14, RZ, P2 ;  /* 0x000000ff0e037207 */ /* 0x000fca0001000000 */
[----:B------:R-:W-:-:S04]  /*1c900*/  IMAD.IADD R2, R2, 0x1, R3 ;  /* 0x0000000102027824 */ /* 0x000fc800078e0203 */
[----:B------:R-:W-:-:S07]  /*1c910*/  IMAD.MOV.U32 R13, RZ, RZ, R2 ;  /* 0x000000ffff0d7224 */ /* 0x000fce00078e0002 */
[----:B------:R-:W-:Y:S05]  /*1c920*/  WARPSYNC.COLLECTIVE R15, `(.L_x_13233) ;  /* 0x000000000f087348 */ /* 0x000fea0003c00000 */
[----:B------:R0:W1:Y:S02]  /*1c930*/  SHFL.UP P6, R14, R13, R12, R11 ;  /* 0x0400000c0d0e7389 */ /* 0x00006400000c000b */
[----:B01----:R-:W-:Y:S01]  /*1c940*/  ENDCOLLECTIVE ;  /* 0x000000000000791b */ /* 0x003fe20003800000 */
.L_x_13233:
[----:B------:R-:W-:Y:S01]  /*1c950*/  IMAD.MOV.U32 R12, RZ, RZ, 0x8 ;  /* 0x00000008ff0c7424 */ /* 0x000fe200078e00ff */
[----:B------:R-:W-:-:S05]  /*1c960*/  SEL R3, R14, RZ, P3 ;  /* 0x000000ff0e037207 */ /* 0x000fca0001800000 */
[----:B------:R-:W-:-:S04]  /*1c970*/  IMAD.IADD R2, R2, 0x1, R3 ;  /* 0x0000000102027824 */ /* 0x000fc800078e0203 */
[----:B------:R-:W-:-:S07]  /*1c980*/  IMAD.MOV.U32 R13, RZ, RZ, R2 ;  /* 0x000000ffff0d7224 */ /* 0x000fce00078e0002 */
[----:B------:R-:W-:Y:S05]  /*1c990*/  WARPSYNC.COLLECTIVE R15, `(.L_x_13234) ;  /* 0x000000000f087348 */ /* 0x000fea0003c00000 */
[----:B------:R0:W1:Y:S02]  /*1c9a0*/  SHFL.UP P6, R14, R13, R12, R11 ;  /* 0x0400000c0d0e7389 */ /* 0x00006400000c000b */
[----:B01----:R-:W-:Y:S01]  /*1c9b0*/  ENDCOLLECTIVE ;  /* 0x000000000000791b */ /* 0x003fe20003800000 */
.L_x_13234:
[----:B------:R-:W-:Y:S01]  /*1c9c0*/  IMAD.MOV.U32 R12, RZ, RZ, 0x10 ;  /* 0x00000010ff0c7424 */ /* 0x000fe200078e00ff */
[----:B------:R-:W-:-:S05]  /*1c9d0*/  SEL R3, R14, RZ, P4 ;  /* 0x000000ff0e037207 */ /* 0x000fca0002000000 */
[----:B------:R-:W-:-:S04]  /*1c9e0*/  IMAD.IADD R2, R2, 0x1, R3 ;  /* 0x0000000102027824 */ /* 0x000fc800078e0203 */
[----:B------:R-:W-:-:S07]  /*1c9f0*/  IMAD.MOV.U32 R13, RZ, RZ, R2 ;  /* 0x000000ffff0d7224 */ /* 0x000fce00078e0002 */
[----:B------:R-:W-:Y:S05]  /*1ca00*/  WARPSYNC.COLLECTIVE R15, `(.L_x_13235) ;  /* 0x000000000f087348 */ /* 0x000fea0003c00000 */
[----:B------:R0:W1:Y:S02]  /*1ca10*/  SHFL.UP P6, R14, R13, R12, R11 ;  /* 0x0400000c0d0e7389 */ /* 0x00006400000c000b */
[----:B01----:R-:W-:Y:S01]  /*1ca20*/  ENDCOLLECTIVE ;  /* 0x000000000000791b */ /* 0x003fe20003800000 */
.L_x_13235:
        /* <DEDUP_REMOVED lines=8> */
.L_x_13236:
[----:B------:R-:W-:Y:S05]  /*1cab0*/  BRA `(.L_x_13237) ;  /* 0xffffffd000f87947 */ /* 0x000fea000383ffff */
.L_x_13143:
[----:B------:R-:W-:Y:S01]  /*1cac0*/  BSSY B0, `(.L_x_13238) ;  /* 0x0000006000007945 */ /* 0x000fe20003800000 */
[----:B------:R-:W-:Y:S01]  /*1cad0*/  PLOP3.LUT P6, PT, P6, PT, PT, 0x8, 0x0 ;  /* 0x000000000000781c */ /* 0x000fe200037ce170 */
[----:B------:R-:W-:-:S12]  /*1cae0*/  IMAD.MOV.U32 R15, RZ, RZ, -0x1 ;  /* 0xffffffffff0f7424 */ /* 0x000fd800078e00ff */
[----:B0-2---:R-:W-:Y:S05]  /*1caf0*/  WARPSYNC.COLLECTIVE R15, `(.L_x_13239) ;  /* 0x000000000f087348 */ /* 0x005fea0003c00000 */
[----:B------:R-:W-:Y:S01]  /*1cb00*/  VOTE.ANY R14, PT, P6 ;  /* 0x00000000000e7806 */ /* 0x000fe200030e0100 */
[----:B0-2---:R-:W-:Y:S06]  /*1cb10*/  ENDCOLLECTIVE ;  /* 0x000000000000791b */ /* 0x005fec0003800000 */
.L_x_13239:
[----:B------:R-:W-:Y:S05]  /*1cb20*/  BSYNC B0 ;  /* 0x0000000000007941 */ /* 0x000fea0003800000 */
.L_x_13238:
        /* <DEDUP_REMOVED lines=10> */
.L_x_13240:
[----:B------:R-:W-:Y:S02]  /*1cbd0*/  IMAD.MOV.U32 R13, RZ, RZ, R5 ;  /* 0x000000ffff0d7224 */ /* 0x000fe400078e0005 */
[----:B------:R-:W-:-:S07]  /*1cbe0*/  IMAD.MOV.U32 R25, RZ, RZ, R14 ;  /* 0x000000ffff197224 */ /* 0x000fce00078e000e */
[----:B------:R-:W-:Y:S05]  /*1cbf0*/  WARPSYNC.COLLECTIVE R15, `(.L_x_13241) ;  /* 0x000000000f087348 */ /* 0x000fea0003c00000 */
[----:B------:R0:W1:Y:S02]  /*1cc00*/  SHFL.IDX P6, R14, R13, R12, R11 ;  /* 0x0000000c0d0e7389 */ /* 0x00006400000c000b */
[----:B01----:R-:W-:Y:S01]  /*1cc10*/  ENDCOLLECTIVE ;  /* 0x000000000000791b */ /* 0x003fe20003800000 */
.L_x_13241:
[----:B------:R-:W-:Y:S01]  /*1cc20*/  IMAD.MOV.U32 R5, RZ, RZ, R14 ;  /* 0x000000ffff057224 */ /* 0x000fe200078e000e */
[----:B------:R-:W-:Y:S06]  /*1cc30*/  BRA `(.L_x_13242) ;  /* 0xffffffd000d87947 */ /* 0x000fec000383ffff */
.L_x_13145:
[----:B------:R-:W-:Y:S01]  /*1cc40*/  BSSY B0, `(.L_x_13243) ;  /* 0x0000007000007945 */ /* 0x000fe20003800000 */
[----:B------:R-:W-:Y:S02]  /*1cc50*/  IMAD.MOV.U32 R13, RZ, RZ, R2 ;  /* 0x000000ffff0d7224 */ /* 0x000fe400078e0002 */
[----:B--2---:R-:W-:Y:S02]  /*1cc60*/  IMAD.MOV.U32 R11, RZ, RZ, 0x1f ;  /* 0x0000001fff0b7424 */ /* 0x004fe400078e00ff */
[----:B------:R-:W-:-:S07]  /*1cc70*/  IMAD.MOV.U32 R15, RZ, RZ, -0x1 ;  /* 0xffffffffff0f7424 */ /* 0x000fce00078e00ff */
[----:B01-34-:R-:W-:Y:S05]  /*1cc80*/  WARPSYNC.COLLECTIVE R15, `(.L_x_13244) ;  /* 0x000000000f087348 */ /* 0x01bfea0003c00000 */
[----:B------:R2:W0:Y:S02]  /*1cc90*/  SHFL.IDX P6, R14, R13, R12, R11 ;  /* 0x0000000c0d0e7389 */ /* 0x00042400000c000b */
[----:B01234-:R-:W-:Y:S01]  /*1cca0*/  ENDCOLLECTIVE ;  /* 0x000000000000791b */ /* 0x01ffe20003800000 */
.L_x_13244:
[----:B------:R-:W-:Y:S05]  /*1ccb0*/  BSYNC B0 ;  /* 0x0000000000007941 */ /* 0x000fea0003800000 */
.L_x_13243:
[----:B------:R-:W-:Y:S01]  /*1ccc0*/  IMAD.MOV.U32 R24, RZ, RZ, R14 ;  /* 0x000000ffff187224 */ /* 0x000fe200078e000e */
[----:B------:R-:W-:Y:S06]  /*1ccd0*/  BRA `(.L_x_13144) ;  /* 0xffffffd000c87947 */ /* 0x000fec000383ffff */
.L_x_13151:
[----:B0-----:R0:W1:Y:S02]  /*1cce0*/  SYNCS.PHASECHK.TRANS64.TRYWAIT P0, [R6+URZ+0x13220], R0 ;  /* 0x01322000060075a7 */ /* 0x001064000800017f */
[----:B-1----:R-:W-:Y:S05]  /*1ccf0*/  @!P0 NANOSLEEP.SYNCS 0x989680 ;  /* 0x009896800000895d */ /* 0x002fea0003900000 */
[----:B------:R-:W1:Y:S02]  /*1cd00*/  @!P0 SYNCS.PHASECHK.TRANS64 P0, [R6+URZ+0x13220], R0 ;  /* 0x01322000060085a7 */ /* 0x000e64000800007f */
[----:B-1----:R-:W-:Y:S05]  /*1cd10*/  @!P0 BRA `(.L_x_13151) ;  /* 0xfffffffc00f08947 */ /* 0x002fea000383ffff */
[----:B------:R-:W-:Y:S05]  /*1cd20*/  BRA `(.L_x_13245) ;  /* 0xffffffdc00247947 */ /* 0x000fea000383ffff */
.L_x_13152:
        /* <DEDUP_REMOVED lines=8> */
[----:B0-----:R-:W-:Y:S05]  /*1cdb0*/  WARPSYNC.COLLECTIVE R15, `(.L_x_13247) ;  /* 0x000000000f087348 */ /* 0x001fea0003c00000 */
[----:B------:R1:W2:Y:S02]  /*1cdc0*/  SHFL.IDX P6, R14, R13, R12, R11 ;  /* 0x0000000c0d0e7389 */ /* 0x0002a400000c000b */
[----:B012---:R-:W-:Y:S01]  /*1cdd0*/  ENDCOLLECTIVE ;  /* 0x000000000000791b */ /* 0x007fe20003800000 */
.L_x_13247:
[----:B------:R-:W-:Y:S05]  /*1cde0*/  BSYNC B0 ;  /* 0x0000000000007941 */ /* 0x000fea0003800000 */
.L_x_13246:
[----:B------:R-:W-:Y:S05]  /*1cdf0*/  BRA `(.L_x_13248) ;  /* 0xffffffdc000c7947 */ /* 0x000fea000383ffff */
.L_x_13153:
[----:B------:R-:W-:Y:S01]  /*1ce00*/  BSSY B0, `(.L_x_13249) ;  /* 0x0000006000007945 */ /* 0x000fe20003800000 */
[----:B------:R-:W-:-:S07]  /*1ce10*/  IMAD.MOV.U32 R15, RZ, RZ, -0x1 ;  /* 0xffffffffff0f7424 */ /* 0x000fce00078e00ff */
[----:B0-2---:R-:W-:Y:S05]  /*1ce20*/  WARPSYNC.COLLECTIVE R15, `(.L_x_13250) ;  /* 0x000000000f0c7348 */ /* 0x005fea0003c00000 */
[----:B------:R-:W-:Y:S02]  /*1ce30*/  ELECT P6, UR62, PT ;  /* 0x00000000003e782f */ /* 0x000fe400038c0000 */
[----:B------:R-:W-:Y:S01]  /*1ce40*/  MOV R14, UR62 ;  /* 0x0000003e000e7c02 */ /* 0x000fe20008000f00 */
[----:B0-2---:R-:W-:Y:S10]  /*1ce50*/  ENDCOLLECTIVE ;  /* 0x000000000000791b */ /* 0x005ff40003800000 */
.L_x_13250:
[----:B------:R-:W-:Y:S05]  /*1ce60*/  BSYNC B0 ;  /* 0x0000000000007941 */ /* 0x000fea0003800000 */
.L_x_13249:
[----:B------:R-:W-:Y:S05]  /*1ce70*/  BRA `(.L_x_13251) ;  /* 0xffffffdc00007947 */ /* 0x000fea000383ffff */
.L_x_13155:
[----:B0-----:R0:W1:Y:S02]  /*1ce80*/  SYNCS.PHASECHK.TRANS64.TRYWAIT P1, [R5+URZ], R4 ;  /* 0x00000004050075a7 */ /* 0x001064000802017f */
[----:B-1----:R-:W-:Y:S05]  /*1ce90*/  @!P1 NANOSLEEP.SYNCS 0x989680 ;  /* 0x009896800000995d */ /* 0x002fea0003900000 */
[----:B------:R-:W1:Y:S02]  /*1cea0*/  @!P1 SYNCS.PHASECHK.TRANS64 P1, [R5+URZ], R4 ;  /* 0x00000004050095a7 */ /* 0x000e64000802007f */
[----:B-1----:R-:W-:Y:S05]  /*1ceb0*/  @!P1 BRA `(.L_x_13155) ;  /* 0xfffffffc00f09947 */ /* 0x002fea000383ffff */
[----:B------:R-:W-:Y:S05]  /*1cec0*/  BRA `(.L_x_13252) ;  /* 0xffffffdc00387947 */ /* 0x000fea000383ffff */
.L_x_13156:
[----:B-1----:R1:W3:Y:S02]  /*1ced0*/  SYNCS.PHASECHK.TRANS64.TRYWAIT P1, [R9+URZ], R0 ;  /* 0x00000000090075a7 */ /* 0x0022e4000802017f */
[----:B---3--:R-:W-:Y:S05]  /*1cee0*/  @!P1 NANOSLEEP.SYNCS 0x989680 ;  /* 0x009896800000995d */ /* 0x008fea0003900000 */
[----:B------:R-:W3:Y:S02]  /*1cef0*/  @!P1 SYNCS.PHASECHK.TRANS64 P1, [R9+URZ], R0 ;  /* 0x00000000090095a7 */ /* 0x000ee4000802007f */
[----:B---3--:R-:W-:Y:S05]  /*1cf00*/  @!P1 BRA `(.L_x_13156) ;  /* 0xfffffffc00f09947 */ /* 0x008fea000383ffff */
[----:B------:R-:W-:Y:S05]  /*1cf10*/  BRA `(.L_x_13253) ;  /* 0xffffffdc002c7947 */ /* 0x000fea000383ffff */
.L_x_13158:
[----:B---3--:R3:W4:Y:S02]  /*1cf20*/  SYNCS.PHASECHK.TRANS64.TRYWAIT P1, [R29+URZ+0x13260], R4 ;  /* 0x013260041d0075a7 */ /* 0x008724000802017f */
[----:B----4-:R-:W-:Y:S05]  /*1cf30*/  @!P1 NANOSLEEP.SYNCS 0x989680 ;  /* 0x009896800000995d */ /* 0x010fea0003900000 */
[----:B------:R-:W4:Y:S02]  /*1cf40*/  @!P1 SYNCS.PHASECHK.TRANS64 P1, [R29+URZ+0x13260], R4 ;  /* 0x013260041d0095a7 */ /* 0x000f24000802007f */
[----:B----4-:R-:W-:Y:S05]  /*1cf50*/  @!P1 BRA `(.L_x_13158) ;  /* 0xfffffffc00f09947 */ /* 0x010fea000383ffff */
[----:B------:R-:W-:Y:S05]  /*1cf60*/  BRA `(.L_x_13254) ;  /* 0xffffffdc002c7947 */ /* 0x000fea000383ffff */
.L_x_13160:
[----:B----4-:R4:W0:Y:S02]  /*1cf70*/  SYNCS.PHASECHK.TRANS64.TRYWAIT P1, [R7+URZ+0x13260], R0 ;  /* 0x01326000070075a7 */ /* 0x010824000802017f */
[----:B0-----:R-:W-:Y:S05]  /*1cf80*/  @!P1 NANOSLEEP.SYNCS 0x989680 ;  /* 0x009896800000995d */ /* 0x001fea0003900000 */
[----:B------:R-:W0:Y:S02]  /*1cf90*/  @!P1 SYNCS.PHASECHK.TRANS64 P1, [R7+URZ+0x13260], R0 ;  /* 0x01326000070095a7 */ /* 0x000e24000802007f */
[----:B0-----:R-:W-:Y:S05]  /*1cfa0*/  @!P1 BRA `(.L_x_13160) ;  /* 0xfffffffc00f09947 */ /* 0x001fea000383ffff */
[----:B------:R-:W-:Y:S05]  /*1cfb0*/  BRA `(.L_x_13255) ;  /* 0xffffffdc002c7947 */ /* 0x000fea000383ffff */
.L_x_13162:
[----:B------:R0:W0:Y:S02]  /*1cfc0*/  SYNCS.PHASECHK.TRANS64.TRYWAIT P0, [R29+URZ+0x13280], R4 ;  /* 0x013280041d0075a7 */ /* 0x000024000800017f */
[----:B0-----:R-:W-:Y:S05]  /*1cfd0*/  @!P0 NANOSLEEP.SYNCS 0x989680 ;  /* 0x009896800000895d */ /* 0x001fea0003900000 */
[----:B------:R-:W0:Y:S02]  /*1cfe0*/  @!P0 SYNCS.PHASECHK.TRANS64 P0, [R29+URZ+0x13280], R4 ;  /* 0x013280041d0085a7 */ /* 0x000e24000800007f */
[----:B0-----:R-:W-:Y:S05]  /*1cff0*/  @!P0 BRA `(.L_x_13162) ;  /* 0xfffffffc00f08947 */ /* 0x001fea000383ffff */
[----:B------:R-:W-:Y:S05]  /*1d000*/  BRA `(.L_x_13163) ;  /* 0xffffffdc00287947 */ /* 0x000fea000383ffff */
.L_x_13256:
        /* <DEDUP_REMOVED lines=15> */
.L_x_13302:


//--------------------- .nv.global.init           --------------------------
	.section	.nv.global.init,"aw",@progbits
	.align	4
.nv.global.init:
	.type		_ZZN5flash28permute_output_fp8_VcolmajorIN4cute6TensorINS1_11ArrayEngineIfLm64EEENS1_6LayoutINS1_5tupleIJNS6_IJNS1_1CILi2EEES8_NS7_ILi16EEEEEENS7_ILi1EEESB_EEENS6_IJNS6_IJSB_S8_NS7_ILi4EEEEEENS7_ILi0EEESF_EEEEEEEEEvRT_E9upper_map,@object
	.size		_ZZN5flash28permute_output_fp8_VcolmajorIN4cute6TensorINS1_11ArrayEngineIfLm64EEENS1_6LayoutINS1_5tupleIJNS6_IJNS1_1CILi2EEES8_NS7_ILi16EEEEEENS7_ILi1EEESB_EEENS6_IJNS6_IJSB_S8_NS7_ILi4EEEEEENS7_ILi0EEESF_EEEEEEEEEvRT_E9upper_map,(_ZZN5flash28permute_output_fp8_VcolmajorIN4cute6TensorINS1_11ArrayEngineIfLm32EEENS1_6LayoutINS1_5tupleIJNS6_IJNS1_1CILi2EEES8_NS7_ILi8EEEEEENS7_ILi1EEESB_EEENS6_IJNS6_IJSB_S8_NS7_ILi4EEEEEENS7_ILi0EEESF_EEEEEEEEEvRT_E9upper_map - _ZZN5flash28permute_output_fp8_VcolmajorIN4cute6TensorINS1_11ArrayEngineIfLm64EEENS1_6LayoutINS1_5tupleIJNS6_IJNS1_1CILi2EEES8_NS7_ILi16EEEEEENS7_ILi1EEESB_EEENS6_IJNS6_IJSB_S8_NS7_ILi4EEEEEENS7_ILi0EEESF_EEEEEEEEEvRT_E9upper_map)
_ZZN5flash28permute_output_fp8_VcolmajorIN4cute6TensorINS1_11ArrayEngineIfLm64EEENS1_6LayoutINS1_5tupleIJNS6_IJNS1_1CILi2EEES8_NS7_ILi16EEEEEENS7_ILi1EEESB_EEENS6_IJNS6_IJSB_S8_NS7_ILi4EEEEEENS7_ILi0EEESF_EEEEEEEEEvRT_E9upper_map:
        /*0000*/ 	.byte	0x00, 0x00, 0x00, 0x00, 0x02, 0x00, 0x00, 0x00, 0x03, 0x00, 0x00, 0x00, 0x01, 0x00, 0x00, 0x00
	.type		_ZZN5flash28permute_output_fp8_VcolmajorIN4cute6TensorINS1_11ArrayEngineIfLm32EEENS1_6LayoutINS1_5tupleIJNS6_IJNS1_1CILi2EEES8_NS7_ILi8EEEEEENS7_ILi1EEESB_EEENS6_IJNS6_IJSB_S8_NS7_ILi4EEEEEENS7_ILi0EEESF_EEEEEEEEEvRT_E9upper_map,@object
	.size		_ZZN5flash28permute_output_fp8_VcolmajorIN4cute6TensorINS1_11ArrayEngineIfLm32EEENS1_6LayoutINS1_5tupleIJNS6_IJNS1_1CILi2EEES8_NS7_ILi8EEEEEENS7_ILi1EEESB_EEENS6_IJNS6_IJSB_S8_NS7_ILi4EEEEEENS7_ILi0EEESF_EEEEEEEEEvRT_E9upper_map,(_ZZN5flash28permute_output_fp8_VcolmajorIN4cute6TensorINS1_11ArrayEngineIfLm96EEENS1_6LayoutINS1_5tupleIJNS6_IJNS1_1CILi2EEES8_NS7_ILi24EEEEEENS7_ILi1EEESB_EEENS6_IJNS6_IJSB_S8_NS7_ILi4EEEEEENS7_ILi0EEESF_EEEEEEEEEvRT_E9upper_map - _ZZN5flash28permute_output_fp8_VcolmajorIN4cute6TensorINS1_11ArrayEngineIfLm32EEENS1_6LayoutINS1_5tupleIJNS6_IJNS1_1CILi2EEES8_NS7_ILi8EEEEEENS7_ILi1EEESB_EEENS6_IJNS6_IJSB_S8_NS7_ILi4EEEEEENS7_ILi0EEESF_EEEEEEEEEvRT_E9upper_map)
_ZZN5flash28permute_output_fp8_VcolmajorIN4cute6TensorINS1_11ArrayEngineIfLm32EEENS1_6LayoutINS1_5tupleIJNS6_IJNS1_1CILi2EEES8_NS7_ILi8EEEEEENS7_ILi1EEESB_EEENS6_IJNS6_IJSB_S8_NS7_ILi4EEEEEENS7_ILi0EEESF_EEEEEEEEEvRT_E9upper_map:
        /*0010*/ 	.byte	0x00, 0x00, 0x00, 0x00, 0x02, 0x00, 0x00, 0x00, 0x03, 0x00, 0x00, 0x00, 0x01, 0x00, 0x00, 0x00
	.type		_ZZN5flash28permute_output_fp8_VcolmajorIN4cute6TensorINS1_11ArrayEngineIfLm96EEENS1_6LayoutINS1_5tupleIJNS6_IJNS1_1CILi2EEES8_NS7_ILi24EEEEEENS7_ILi1EEESB_EEENS6_IJNS6_IJSB_S8_NS7_ILi4EEEEEENS7_ILi0EEESF_EEEEEEEEEvRT_E9upper_map,@object
	.size		_ZZN5flash28permute_output_fp8_VcolmajorIN4cute6TensorINS1_11ArrayEngineIfLm96EEENS1_6LayoutINS1_5tupleIJNS6_IJNS1_1CILi2EEES8_NS7_ILi24EEEEEENS7_ILi1EEESB_EEENS6_IJNS6_IJSB_S8_NS7_ILi4EEEEEENS7_ILi0EEESF_EEEEEEEEEvRT_E9upper_map,(_ZZN5flash28permute_output_fp8_VcolmajorIN4cute6TensorINS1_11ArrayEngineIfLm128EEENS1_6LayoutINS1_5tupleIJNS6_IJNS1_1CILi2EEES8_NS7_ILi32EEEEEENS7_ILi1EEESB_EEENS6_IJNS6_IJSB_S8_NS7_ILi4EEEEEENS7_ILi0EEESF_EEEEEEEEEvRT_E9upper_map - _ZZN5flash28permute_output_fp8_VcolmajorIN4cute6TensorINS1_11ArrayEngineIfLm96EEENS1_6LayoutINS1_5tupleIJNS6_IJNS1_1CILi2EEES8_NS7_ILi24EEEEEENS7_ILi1EEESB_EEENS6_IJNS6_IJSB_S8_NS7_ILi4EEEEEENS7_ILi0EEESF_EEEEEEEEEvRT_E9upper_map)
_ZZN5flash28permute_output_fp8_VcolmajorIN4cute6TensorINS1_11ArrayEngineIfLm96EEENS1_6LayoutINS1_5tupleIJNS6_IJNS1_1CILi2EEES8_NS7_ILi24EEEEEENS7_ILi1EEESB_EEENS6_IJNS6_IJSB_S8_NS7_ILi4EEEEEENS7_ILi0EEESF_EEEEEEEEEvRT_E9upper_map:
        /*0020*/ 	.byte	0x00, 0x00, 0x00, 0x00, 0x02, 0x00, 0x00, 0x00, 0x03, 0x00, 0x00, 0x00, 0x01, 0x00, 0x00, 0x00
	.type		_ZZN5flash28permute_output_fp8_VcolmajorIN4cute6TensorINS1_11ArrayEngineIfLm128EEENS1_6LayoutINS1_5tupleIJNS6_IJNS1_1CILi2EEES8_NS7_ILi32EEEEEENS7_ILi1EEESB_EEENS6_IJNS6_IJSB_S8_NS7_ILi4EEEEEENS7_ILi0EEESF_EEEEEEEEEvRT_E9upper_map,@object
	.size		_ZZN5flash28permute_output_fp8_VcolmajorIN4cute6TensorINS1_11ArrayEngineIfLm128EEENS1_6LayoutINS1_5tupleIJNS6_IJNS1_1CILi2EEES8_NS7_ILi32EEEEEENS7_ILi1EEESB_EEENS6_IJNS6_IJSB_S8_NS7_ILi4EEEEEENS7_ILi0EEESF_EEEEEEEEEvRT_E9upper_map,(_ZZN5flash28permute_output_fp8_VcolmajorIN4cute6TensorINS1_11ArrayEngineIfLm48EEENS1_6LayoutINS1_5tupleIJNS6_IJNS1_1CILi2EEES8_NS7_ILi12EEEEEENS7_ILi1EEESB_EEENS6_IJNS6_IJSB_S8_NS7_ILi4EEEEEENS7_ILi0EEESF_EEEEEEEEEvRT_E9upper_map - _ZZN5flash28permute_output_fp8_VcolmajorIN4cute6TensorINS1_11ArrayEngineIfLm128EEENS1_6LayoutINS1_5tupleIJNS6_IJNS1_1CILi2EEES8_NS7_ILi32EEEEEENS7_ILi1EEESB_EEENS6_IJNS6_IJSB_S8_NS7_ILi4EEEEEENS7_ILi0EEESF_EEEEEEEEEvRT_E9upper_map)
_ZZN5flash28permute_output_fp8_VcolmajorIN4cute6TensorINS1_11ArrayEngineIfLm128EEENS1_6LayoutINS1_5tupleIJNS6_IJNS1_1CILi2EEES8_NS7_ILi32EEEEEENS7_ILi1EEESB_EEENS6_IJNS6_IJSB_S8_NS7_ILi4EEEEEENS7_ILi0EEESF_EEEEEEEEEvRT_E9upper_map:
        /*0030*/ 	.byte	0x00, 0x00, 0x00, 0x00, 0x02, 0x00, 0x00, 0x00, 0x03, 0x00, 0x00, 0x00, 0x01, 0x00, 0x00, 0x00
	.type		_ZZN5flash28permute_output_fp8_VcolmajorIN4cute6TensorINS1_11ArrayEngineIfLm48EEENS1_6LayoutINS1_5tupleIJNS6_IJNS1_1CILi2EEES8_NS7_ILi12EEEEEENS7_ILi1EEESB_EEENS6_IJNS6_IJSB_S8_NS7_ILi4EEEEEENS7_ILi0EEESF_EEEEEEEEEvRT_E9upper_map,@object
	.size		_ZZN5flash28permute_output_fp8_VcolmajorIN4cute6TensorINS1_11ArrayEngineIfLm48EEENS1_6LayoutINS1_5tupleIJNS6_IJNS1_1CILi2EEES8_NS7_ILi12EEEEEENS7_ILi1EEESB_EEENS6_IJNS6_IJSB_S8_NS7_ILi4EEEEEENS7_ILi0EEESF_EEEEEEEEEvRT_E9upper_map,($str$23 - _ZZN5flash28permute_output_fp8_VcolmajorIN4cute6TensorINS1_11ArrayEngineIfLm48EEENS1_6LayoutINS1_5tupleIJNS6_IJNS1_1CILi2EEES8_NS7_ILi12EEEEEENS7_ILi1EEESB_EEENS6_IJNS6_IJSB_S8_NS7_ILi4EEEEEENS7_ILi0EEESF_EEEEEEEEEvRT_E9upper_map)
_ZZN5flash28permute_output_fp8_VcolmajorIN4cute6TensorINS1_11ArrayEngineIfLm48EEENS1_6LayoutINS1_5tupleIJNS6_IJNS1_1CILi2EEES8_NS7_ILi12EEEEEENS7_ILi1EEESB_EEENS6_IJNS6_IJSB_S8_NS7_ILi4EEEEEENS7_ILi0EEESF_EEEEEEEEEvRT_E9upper_map:
        /*0040*/ 	.byte	0x00, 0x00, 0x00, 0x00, 0x02, 0x00, 0x00, 0x00, 0x03, 0x00, 0x00, 0x00, 0x01, 0x00, 0x00, 0x00
	.type		$str$23,@object
	.size		$str$23,($str$24 - $str$23)
$str$23:
        /*0050*/ 	.byte	0x28, 0x61, 0x64, 0x64, 0x72, 0x65, 0x73, 0x73, 0x20, 0x26, 0x20, 0x6d, 0x61, 0x73, 0x6b, 0x29
        /*0060*/ 	.byte	0x20, 0x3d, 0x3d, 0x20, 0x30, 0x00
	.type		$str$24,@object
	.size		$str$24,(__unnamed_5 - $str$24)
$str$24:
        /*0066*/ 	.byte	0x2f, 0x74, 0x6d, 0x70, 0x2f, 0x6f, 0x73, 0x73, 0x5f, 0x6b, 0x65, 0x72, 0x6e, 0x65, 0x6c, 0x73
        /*0076*/ 	.byte	0x5f, 0x73, 0x72, 0x63, 0x2f, 0x66, 0x6c, 0x61, 0x73, 0x68, 0x5f, 0x61, 0x74, 0x74, 0x65, 0x6e
        /*0086*/ 	.byte	0x74, 0x69, 0x6f, 0x6e, 0x2f, 0x63, 0x73, 0x72, 0x63, 0x2f, 0x63, 0x75, 0x74, 0x6c, 0x61, 0x73
        /*0096*/ 	.byte	0x73, 0x2f, 0x69, 0x6e, 0x63, 0x6c, 0x75, 0x64, 0x65, 0x2f, 0x63, 0x75, 0x74, 0x65, 0x2f, 0x70
        /*00a6*/ 	.byte	0x6f, 0x69, 0x6e, 0x74, 0x65, 0x72, 0x5f, 0x66, 0x6c, 0x61, 0x67, 0x67, 0x65, 0x64, 0x2e, 0x68
        /*00b6*/ 	.byte	0x70, 0x70, 0x00
	.type		__unnamed_5,@object
	.size		__unnamed_5,(__unnamed_34 - __unnamed_5)
__unnamed_5:
        /* <DEDUP_REMOVED lines=24> */
        /*0239*/ 	.byte	0x26, 0x5d, 0x00
	.type		__unnamed_34,@object
	.size		__unnamed_34,(__unnamed_12 - __unnamed_34)
__unnamed_34:
        /* <DEDUP_REMOVED lines=25> */
	.type		__unnamed_12,@object
	.size		__unnamed_12,(__unnamed_17 - __unnamed_12)
__unnamed_12:
        /* <DEDUP_REMOVED lines=24> */
        /*053f*/ 	.byte	0x3e, 0x3e, 0x20, 0x26, 0x5d, 0x00
	.type		__unnamed_17,@object
	.size		__unnamed_17,(__unnamed_24 - __unnamed_17)
__unnamed_17:
        /* <DEDUP_REMOVED lines=25> */
	.type		__unnamed_24,@object
	.size		__unnamed_24,(__unnamed_18 - __unnamed_24)
__unnamed_24:
        /* <DEDUP_REMOVED lines=25> */
	.type		__unnamed_18,@object
	.size		__unnamed_18,(__unnamed_11 - __unnamed_18)
__unnamed_18:
        /* <DEDUP_REMOVED lines=25> */
	.type		__unnamed_11,@object
	.size		__unnamed_11,(__unnamed_23 - __unnamed_11)
__unnamed_11:
        /* <DEDUP_REMOVED lines=25> */
	.type		__unnamed_23,@object
	.size		__unnamed_23,(__unnamed_6 - __unnamed_23)
__unnamed_23:
        /* <DEDUP_REMOVED lines=25> */
	.type		__unnamed_6,@object
	.size		__unnamed_6,(__unnamed_29 - __unnamed_6)
__unnamed_6:
        /* <DEDUP_REMOVED lines=25> */
	.type		__unnamed_29,@object
	.size		__unnamed_29,(__unnamed_32 - __unnamed_29)
__unnamed_29:
        /* <DEDUP_REMOVED lines=24> */
        /*0fe9*/ 	.byte	0x34, 0x3e, 0x3e, 0x3e, 0x3e, 0x3e, 0x20, 0x26, 0x5d, 0x00
	.type		__unnamed_32,@object
	.size		__unnamed_32,(__unnamed_4 - __unnamed_32)
__unnamed_32:
        /* <DEDUP_REMOVED lines=28> */
        /*11b3*/ 	.byte	0x3a, 0x43, 0x3c, 0x31, 0x36, 0x33, 0x38, 0x34, 0x3e, 0x3e, 0x3e, 0x3e, 0x3e, 0x5d, 0x00
	.type		__unnamed_4,@object
	.size		__unnamed_4,(__unnamed_2 - __unnamed_4)
__unnamed_4:
        /* <DEDUP_REMOVED lines=29> */
	.type		__unnamed_2,@object
	.size		__unnamed_2,(__unnamed_1 - __unnamed_2)
__unnamed_2:
        /* <DEDUP_REMOVED lines=29> */
	.type		__unnamed_1,@object
	.size		__unnamed_1,(__unnamed_3 - __unnamed_1)
__unnamed_1:
        /* <DEDUP_REMOVED lines=29> */
        /*1730*/ 	.byte	0x00
	.type		__unnamed_3,@object
	.size		__unnamed_3,(__unnamed_8 - __unnamed_3)
__unnamed_3:
        /* <DEDUP_REMOVED lines=30> */
	.type		__unnamed_8,@object
	.size		__unnamed_8,(__unnamed_15 - __unnamed_8)
__unnamed_8:
        /* <DEDUP_REMOVED lines=29> */
        /*1ad2*/ 	.byte	0x5d, 0x00
	.type		__unnamed_15,@object
	.size		__unnamed_15,(__unnamed_10 - __unnamed_15)
__unnamed_15:
        /* <DEDUP_REMOVED lines=30> */
	.type		__unnamed_10,@object
	.size		__unnamed_10,(__unnamed_27 - __unnamed_10)
__unnamed_10:
        /* <DEDUP_REMOVED lines=30> */
	.type		__unnamed_27,@object
	.size		__unnamed_27,(__unnamed_21 - __unnamed_27)
__unnamed_27:
        /* <DEDUP_REMOVED lines=30> */
	.type		__unnamed_21,@object
	.size		__unnamed_21,(__unnamed_14 - __unnamed_21)
__unnamed_21:
        /* <DEDUP_REMOVED lines=30> */
	.type		__unnamed_14,@object
	.size		__unnamed_14,(__unnamed_16 - __unnamed_14)
__unnamed_14:
        /* <DEDUP_REMOVED lines=30> */
	.type		__unnamed_16,@object
	.size		__unnamed_16,(__unnamed_9 - __unnamed_16)
__unnamed_16:
        /* <DEDUP_REMOVED lines=30> */
	.type		__unnamed_9,@object
	.size		__unnamed_9,(__unnamed_22 - __unnamed_9)
__unnamed_9:
        /* <DEDUP_REMOVED lines=30> */
	.type		__unnamed_22,@object
	.size		__unnamed_22,(__unnamed_20 - __unnamed_22)
__unnamed_22:
        /* <DEDUP_REMOVED lines=30> */
	.type		__unnamed_20,@object
	.size		__unnamed_20,(__unnamed_13 - __unnamed_20)
__unnamed_20:
        /* <DEDUP_REMOVED lines=30> */
	.type		__unnamed_13,@object
	.size		__unnamed_13,(__unnamed_31 - __unnamed_13)
__unnamed_13:
        /* <DEDUP_REMOVED lines=30> */
	.type		__unnamed_31,@object
	.size		__unnamed_31,(__unnamed_7 - __unnamed_31)
__unnamed_31:
        /* <DEDUP_REMOVED lines=30> */
	.type		__unnamed_7,@object
	.size		__unnamed_7,(__unnamed_33 - __unnamed_7)
__unnamed_7:
        /* <DEDUP_REMOVED lines=30> */
	.type		__unnamed_33,@object
	.size		__unnamed_33,(__unnamed_19 - __unnamed_33)
__unnamed_33:
        /* <DEDUP_REMOVED lines=30> */
	.type		__unnamed_19,@object
	.size		__unnamed_19,(__unnamed_30 - __unnamed_19)
__unnamed_19:
        /* <DEDUP_REMOVED lines=29> */
        /*3458*/ 	.byte	0x3e, 0x20, 0x26, 0x5d, 0x00
	.type		__unnamed_30,@object
	.size		__unnamed_30,(__unnamed_28 - __unnamed_30)
__unnamed_30:
        /* <DEDUP_REMOVED lines=30> */
	.type		__unnamed_28,@object
	.size		__unnamed_28,(__unnamed_26 - __unnamed_28)
__unnamed_28:
        /* <DEDUP_REMOVED lines=30> */
	.type		__unnamed_26,@object
	.size		__unnamed_26,(__unnamed_25 - __unnamed_26)
__unnamed_26:
        /* <DEDUP_REMOVED lines=30> */
	.type		__unnamed_25,@object
	.size		__unnamed_25,(.L_28 - __unnamed_25)
__unnamed_25:
        /* <DEDUP_REMOVED lines=29> */
        /*3baf*/ 	.byte	0x3e, 0x3e, 0x3e, 0x3e, 0x20, 0x26, 0x5d, 0x00
.L_28:


//--------------------- .nv.shared._ZN7cutlass13device_kernelIN5flash11enable_sm90INS1_16FlashAttnFwdSm90INS1_25CollectiveMainloopFwdSm90ILi2EN4cute5tupleIJNS5_1CILi1EEES8_S8_EEENS6_IJNS7_ILi128EEESA_NS7_ILi256EEEEEELi256ENS_12float_e4m3_tEfNS_4arch4Sm90ELb0ELb0ELb0ELb0ELb0ELb0ELb0ELb1ELb1ELb1ELb1ELb0EEENS1_21CollectiveEpilogueFwdINS6_IJSA_SB_SA_EEES9_NS_10bfloat16_tESF_Li256ELb0ELb1ELb1ELb1EEENS1_19SingleTileSchedulerILb0ELb1ELb1ELi128EEEEEEEEEvNT_6ParamsE --------------------------
	.section	.nv.shared._ZN7cutlass13device_kernelIN5flash11enable_sm90INS1_16FlashAttnFwdSm90INS1_25CollectiveMainloopFwdSm90ILi2EN4cute5tupleIJNS5_1CILi1EEES8_S8_EEENS6_IJNS7_ILi128EEESA_NS7_ILi256EEEEEELi256ENS_12float_e4m3_tEfNS_4arch4Sm90ELb0ELb0ELb0ELb0ELb0ELb0ELb0ELb1ELb1ELb1ELb1ELb0EEENS1_21CollectiveEpilogueFwdINS6_IJSA_SB_SA_EEES9_NS_10bfloat16_tESF_Li256ELb0ELb1ELb1ELb1EEENS1_19SingleTileSchedulerILb0ELb1ELb1ELi128EEEEEEEEEvNT_6ParamsE,"aw",@nobits
	.sectionflags	@""
	.align	16
	.zero		1024


//--------------------- .nv.shared.reserved.0     --------------------------
	.section	.nv.shared.reserved.0,"aw",@nobits
	.weak		__nv_reservedSMEM_offset_0_alias
	.size		__nv_reservedSMEM_offset_0_alias, 0, 0
	.other		__nv_reservedSMEM_offset_0_alias,@"STO_CUDA_RESERVED_SHARED STV_DEFAULT"
__nv_reservedSMEM_offset_0_alias:
	.zero		0


//--------------------- .nv.global                --------------------------
	.section	.nv.global,"aw",@nobits
.nv.global:
	.type		_ZN72_INTERNAL_86140f17_36_flash_fwd_hdimall_e4m3_split_sm90_cu_9afb97bd_40754cute1_E,@object
	.size		_ZN72_INTERNAL_86140f17_36_flash_fwd_hdimall_e4m3_split_sm90_cu_9afb97bd_40754cute1_E,(_ZN72_INTERNAL_86140f17_36_flash_fwd_hdimall_e4m3_split_sm90_cu_9afb97bd_40754cuda3std3__45__cpo6cbeginE - _ZN72_INTERNAL_86140f17_36_flash_fwd_hdimall_e4m3_split_sm90_cu_9afb97bd_40754cute1_E)
_ZN72_INTERNAL_86140f17_36_flash_fwd_hdimall_e4m3_split_sm90_cu_9afb97bd_40754cute1_E:
	.zero		1
	.type		_ZN72_INTERNAL_86140f17_36_flash_fwd_hdimall_e4m3_split_sm90_cu_9afb97bd_40754cuda3std3__45__cpo6cbeginE,@object
	.size		_ZN72_INTERNAL_86140f17_36_flash_fwd_hdimall_e4m3_split_sm90_cu_9afb97bd_40754cuda3std3__45__cpo6cbeginE,(_ZN72_INTERNAL_86140f17_36_flash_fwd_hdimall_e4m3_split_sm90_cu_9afb97bd_40754cuda3std3__48in_placeE - _ZN72_INTERNAL_86140f17_36_flash_fwd_hdimall_e4m3_split_sm90_cu_9afb97bd_40754cuda3std3__45__cpo6cbeginE)
_ZN72_INTERNAL_86140f17_36_flash_fwd_hdimall_e4m3_split_sm90_cu_9afb97bd_40754cuda3std3__45__cpo6cbeginE:
	.zero		1
	.type		_ZN72_INTERNAL_86140f17_36_flash_fwd_hdimall_e4m3_split_sm90_cu_9afb97bd_40754cuda3std3__48in_placeE,@object
	.size		_ZN72_INTERNAL_86140f17_36_flash_fwd_hdimall_e4m3_split_sm90_cu_9afb97bd_40754cuda3std3__48in_placeE,(_ZN72_INTERNAL_86140f17_36_flash_fwd_hdimall_e4m3_split_sm90_cu_9afb97bd_40754cuda3std6ranges3__45__cpo9iter_moveE - _ZN72_INTERNAL_86140f17_36_flash_fwd_hdimall_e4m3_split_sm90_cu_9afb97bd_40754cuda3std3__48in_placeE)
_ZN72_INTERNAL_86140f17_36_flash_fwd_hdimall_e4m3_split_sm90_cu_9afb97bd_40754cuda3std3__48in_placeE:
	.zero		1
	.type		_ZN72_INTERNAL_86140f17_36_flash_fwd_hdimall_e4m3_split_sm90_cu_9afb97bd_40754cuda3std6ranges3__45__cpo9iter_moveE,@object
	.size		_ZN72_INTERNAL_86140f17_36_flash_fwd_hdimall_e4m3_split_sm90_cu_9afb97bd_40754cuda3std6ranges3__45__cpo9iter_moveE,(_ZN72_INTERNAL_86140f17_36_flash_fwd_hdimall_e4m3_split_sm90_cu_9afb97bd_40754cuda3std3__45__cpo5beginE - _ZN72_INTERNAL_86140f17_36_flash_fwd_hdimall_e4m3_split_sm90_cu_9afb97bd_40754cuda3std6ranges3__45__cpo9iter_moveE)
_ZN72_INTERNAL_86140f17_36_flash_fwd_hdimall_e4m3_split_sm90_cu_9afb97bd_40754cuda3std6ranges3__45__cpo9iter_moveE:
	.zero		1
	.type		_ZN72_INTERNAL_86140f17_36_flash_fwd_hdimall_e4m3_split_sm90_cu_9afb97bd_40754cuda3std3__45__cpo5beginE,@object
	.size		_ZN72_INTERNAL_86140f17_36_flash_fwd_hdimall_e4m3_split_sm90_cu_9afb97bd_40754cuda3std3__45__cpo5beginE,(_ZN72_INTERNAL_86140f17_36_flash_fwd_hdimall_e4m3_split_sm90_cu_9afb97bd_40754cuda3std3__474_GLOBAL__N__86140f17_36_flash_fwd_hdimall_e4m3_split_sm90_cu_9afb97bd_40756ignoreE - _ZN72_INTERNAL_86140f17_36_flash_fwd_hdimall_e4m3_split_sm90_cu_9afb97bd_40754cuda3std3__45__cpo5beginE)
_ZN72_INTERNAL_86140f17_36_flash_fwd_hdimall_e4m3_split_sm90_cu_9afb97bd_40754cuda3std3__45__cpo5beginE:
	.zero		1
	.type		_ZN72_INTERNAL_86140f17_36_flash_fwd_hdimall_e4m3_split_sm90_cu_9afb97bd_40754cuda3std3__474_GLOBAL__N__86140f17_36_flash_fwd_hdimall_e4m3_split_sm90_cu_9afb97bd_40756ignoreE,@object
	.size		_ZN72_INTERNAL_86140f17_36_flash_fwd_hdimall_e4m3_split_sm90_cu_9afb97bd_40754cuda3std3__474_GLOBAL__N__86140f17_36_flash_fwd_hdimall_e4m3_split_sm90_cu_9afb97bd_40756ignoreE,(_ZN72_INTERNAL_86140f17_36_flash_fwd_hdimall_e4m3_split_sm90_cu_9afb97bd_40754cute7productE - _ZN72_INTERNAL_86140f17_36_flash_fwd_hdimall_e4m3_split_sm90_cu_9afb97bd_40754cuda3std3__474_GLOBAL__N__86140f17_36_flash_fwd_hdimall_e4m3_split_sm90_cu_9afb97bd_40756ignoreE)
_ZN72_INTERNAL_86140f17_36_flash_fwd_hdimall_e4m3_split_sm90_cu_9afb97bd_40754cuda3std3__474_GLOBAL__N__86140f17_36_flash_fwd_hdimall_e4m3_split_sm90_cu_9afb97bd_40756ignoreE:
	.zero		1
	.type		_ZN72_INTERNAL_86140f17_36_flash_fwd_hdimall_e4m3_split_sm90_cu_9afb97bd_40754cute7productE,@object
	.size		_ZN72_INTERNAL_86140f17_36_flash_fwd_hdimall_e4m3_split_sm90_cu_9afb97bd_40754cute7productE,(_ZN72_INTERNAL_86140f17_36_flash_fwd_hdimall_e4m3_split_sm90_cu_9afb97bd_40754cuda3std3__45__cpo3endE - _ZN72_INTERNAL_86140f17_36_flash_fwd_hdimall_e4m3_split_sm90_cu_9afb97bd_40754cute7productE)
_ZN72_INTERNAL_86140f17_36_flash_fwd_hdimall_e4m3_split_sm90_cu_9afb97bd_40754cute7productE:
	.zero		1
	.type		_ZN72_INTERNAL_86140f17_36_flash_fwd_hdimall_e4m3_split_sm90_cu_9afb97bd_40754cuda3std3__45__cpo3endE,@object
	.size		_ZN72_INTERNAL_86140f17_36_flash_fwd_hdimall_e4m3_split_sm90_cu_9afb97bd_40754cuda3std3__45__cpo3endE,(_ZN72_INTERNAL_86140f17_36_flash_fwd_hdimall_e4m3_split_sm90_cu_9afb97bd_40754cuda3std3__419piecewise_constructE - _ZN72_INTERNAL_86140f17_36_flash_fwd_hdimall_e4m3_split_sm90_cu_9afb97bd_40754cuda3std3__45__cpo3endE)
_ZN72_INTERNAL_86140f17_36_flash_fwd_hdimall_e4m3_split_sm90_cu_9afb97bd_40754cuda3std3__45__cpo3endE:
	.zero		1
	.type		_ZN72_INTERNAL_86140f17_36_flash_fwd_hdimall_e4m3_split_sm90_cu_9afb97bd_40754cuda3std3__419piecewise_constructE,@object
	.size		_ZN72_INTERNAL_86140f17_36_flash_fwd_hdimall_e4m3_split_sm90_cu_9afb97bd_40754cuda3std3__419piecewise_constructE,(_ZN72_INTERNAL_86140f17_36_flash_fwd_hdimall_e4m3_split_sm90_cu_9afb97bd_40754cuda3std3__45__cpo4cendE - _ZN72_INTERNAL_86140f17_36_flash_fwd_hdimall_e4m3_split_sm90_cu_9afb97bd_40754cuda3std3__419piecewise_constructE)
_ZN72_INTERNAL_86140f17_36_flash_fwd_hdimall_e4m3_split_sm90_cu_9afb97bd_40754cuda3std3__419piecewise_constructE:
	.zero		1
	.type		_ZN72_INTERNAL_86140f17_36_flash_fwd_hdimall_e4m3_split_sm90_cu_9afb97bd_40754cuda3std3__45__cpo4cendE,@object
	.size		_ZN72_INTERNAL_86140f17_36_flash_fwd_hdimall_e4m3_split_sm90_cu_9afb97bd_40754cuda3std3__45__cpo4cendE,(_ZN72_INTERNAL_86140f17_36_flash_fwd_hdimall_e4m3_split_sm90_cu_9afb97bd_40754cuda3std6ranges3__45__cpo4swapE - _ZN72_INTERNAL_86140f17_36_flash_fwd_hdimall_e4m3_split_sm90_cu_9afb97bd_40754cuda3std3__45__cpo4cendE)
_ZN72_INTERNAL_86140f17_36_flash_fwd_hdimall_e4m3_split_sm90_cu_9afb97bd_40754cuda3std3__45__cpo4cendE:
	.zero		1
	.type		_ZN72_INTERNAL_86140f17_36_flash_fwd_hdimall_e4m3_split_sm90_cu_9afb97bd_40754cuda3std6ranges3__45__cpo4swapE,@object
	.size		_ZN72_INTERNAL_86140f17_36_flash_fwd_hdimall_e4m3_split_sm90_cu_9afb97bd_40754cuda3std6ranges3__45__cpo4swapE,(.L_46 - _ZN72_INTERNAL_86140f17_36_flash_fwd_hdimall_e4m3_split_sm90_cu_9afb97bd_40754cuda3std6ranges3__45__cpo4swapE)
_ZN72_INTERNAL_86140f17_36_flash_fwd_hdimall_e4m3_split_sm90_cu_9afb97bd_40754cuda3std6ranges3__45__cpo4swapE:
	.zero		1
.L_46:


//--------------------- .nv.shared._ZN7cutlass13device_kernelIN5flash11enable_sm90INS1_16FlashAttnFwdSm90INS1_25CollectiveMainloopFwdSm90ILi2EN4cute5tupleIJNS5_1CILi1EEES8_S8_EEENS6_IJNS7_ILi128EEESA_NS7_ILi256EEEEEELi256ENS_12float_e4m3_tEfNS_4arch4Sm90ELb0ELb0ELb0ELb1ELb0ELb0ELb0ELb1ELb1ELb1ELb1ELb0EEENS1_21CollectiveEpilogueFwdINS6_IJSA_SB_SA_EEES9_NS_10bfloat16_tESF_Li256ELb1ELb1ELb1ELb1EEENS1_36VarlenDynamicPersistentTileSchedulerILi128ELi128ELi256ELi128ELb1ELb1ELb1ELb0ELb1ELb1EEEEEEEEEvNT_6ParamsE --------------------------
	.section	.nv.shared._ZN7cutlass13device_kernelIN5flash11enable_sm90INS1_16FlashAttnFwdSm90INS1_25CollectiveMainloopFwdSm90ILi2EN4cute5tupleIJNS5_1CILi1EEES8_S8_EEENS6_IJNS7_ILi128EEESA_NS7_ILi256EEEEEELi256ENS_12float_e4m3_tEfNS_4arch4Sm90ELb0ELb0ELb0ELb1ELb0ELb0ELb0ELb1ELb1ELb1ELb1ELb0EEENS1_21CollectiveEpilogueFwdINS6_IJSA_SB_SA_EEES9_NS_10bfloat16_tESF_Li256ELb1ELb1ELb1ELb1EEENS1_36VarlenDynamicPersistentTileSchedulerILi128ELi128ELi256ELi128ELb1ELb1ELb1ELb0ELb1ELb1EEEEEEEEEvNT_6ParamsE,"aw",@nobits
	.sectionflags	@""
	.align	16
	.zero		1024


//--------------------- .nv.shared._ZN7cutlass13device_kernelIN5flash11enable_sm90INS1_16FlashAttnFwdSm90INS1_25CollectiveMainloopFwdSm90ILi2EN4cute5tupleIJNS5_1CILi1EEES8_S8_EEENS6_IJNS7_ILi128EEESA_NS7_ILi256EEEEEELi256ENS_12float_e4m3_tEfNS_4arch4Sm90ELb0ELb0ELb0ELb1ELb0ELb1ELb0ELb1ELb1ELb1ELb1ELb0EEENS1_21CollectiveEpilogueFwdINS6_IJSA_SB_SA_EEES9_NS_10bfloat16_tESF_Li256ELb1ELb1ELb1ELb1EEENS1_36VarlenDynamicPersistentTileSchedulerILi128ELi128ELi256ELi128ELb1ELb1ELb1ELb0ELb1ELb1EEEEEEEEEvNT_6ParamsE --------------------------
	.section	.nv.shared._ZN7cutlass13device_kernelIN5flash11enable_sm90INS1_16FlashAttnFwdSm90INS1_25CollectiveMainloopFwdSm90ILi2EN4cute5tupleIJNS5_1CILi1EEES8_S8_EEENS6_IJNS7_ILi128EEESA_NS7_ILi256EEEEEELi256ENS_12float_e4m3_tEfNS_4arch4Sm90ELb0ELb0ELb0ELb1ELb0ELb1ELb0ELb1ELb1ELb1ELb1ELb0EEENS1_21CollectiveEpilogueFwdINS6_IJSA_SB_SA_EEES9_NS_10bfloat16_tESF_Li256ELb1ELb1ELb1ELb1EEENS1_36VarlenDynamicPersistentTileSchedulerILi128ELi128ELi256ELi128ELb1ELb1ELb1ELb0ELb1ELb1EEEEEEEEEvNT_6ParamsE,"aw",@nobits
	.sectionflags	@""
	.align	16
	.zero		1024


//--------------------- .nv.shared._ZN7cutlass13device_kernelIN5flash11enable_sm90INS1_16FlashAttnFwdSm90INS1_25CollectiveMainloopFwdSm90ILi2EN4cute5tupleIJNS5_1CILi1EEES8_S8_EEENS6_IJNS7_ILi128EEENS7_ILi64EEENS7_ILi256EEEEEELi256ENS_12float_e4m3_tEfNS_4arch4Sm90ELb0ELb1ELb0ELb0ELb0ELb0ELb0ELb1ELb1ELb1ELb1ELb0EEENS1_21CollectiveEpilogueFwdINS6_IJSA_SC_SB_EEES9_NS_10bfloat16_tESG_Li256ELb0ELb1ELb1ELb1EEENS1_19SingleTileSchedulerILb0ELb1ELb1ELi128EEEEEEEEEvNT_6ParamsE --------------------------
	.section	.nv.shared._ZN7cutlass13device_kernelIN5flash11enable_sm90INS1_16FlashAttnFwdSm90INS1_25CollectiveMainloopFwdSm90ILi2EN4cute5tupleIJNS5_1CILi1EEES8_S8_EEENS6_IJNS7_ILi128EEENS7_ILi64EEENS7_ILi256EEEEEELi256ENS_12float_e4m3_tEfNS_4arch4Sm90ELb0ELb1ELb0ELb0ELb0ELb0ELb0ELb1ELb1ELb1ELb1ELb0EEENS1_21CollectiveEpilogueFwdINS6_IJSA_SC_SB_EEES9_NS_10bfloat16_tESG_Li256ELb0ELb1ELb1ELb1EEENS1_19SingleTileSchedulerILb0ELb1ELb1ELi128EEEEEEEEEvNT_6ParamsE,"aw",@nobits
	.sectionflags	@""
	.align	16
	.zero		1024


//--------------------- .nv.shared._ZN7cutlass13device_kernelIN5flash11enable_sm90INS1_16FlashAttnFwdSm90INS1_25CollectiveMainloopFwdSm90ILi2EN4cute5tupleIJNS5_1CILi1EEES8_S8_EEENS6_IJNS7_ILi128EEENS7_ILi64EEENS7_ILi256EEEEEELi256ENS_12float_e4m3_tEfNS_4arch4Sm90ELb0ELb1ELb0ELb1ELb0ELb0ELb0ELb1ELb1ELb1ELb1ELb0EEENS1_21CollectiveEpilogueFwdINS6_IJSA_SC_SB_EEES9_NS_10bfloat16_tESG_Li256ELb1ELb1ELb1ELb1EEENS1_36VarlenDynamicPersistentTileSchedulerILi128ELi64ELi256ELi128ELb1ELb1ELb1ELb1ELb0ELb1EEEEEEEEEvNT_6ParamsE --------------------------
	.section	.nv.shared._ZN7cutlass13device_kernelIN5flash11enable_sm90INS1_16FlashAttnFwdSm90INS1_25CollectiveMainloopFwdSm90ILi2EN4cute5tupleIJNS5_1CILi1EEES8_S8_EEENS6_IJNS7_ILi128EEENS7_ILi64EEENS7_ILi256EEEEEELi256ENS_12float_e4m3_tEfNS_4arch4Sm90ELb0ELb1ELb0ELb1ELb0ELb0ELb0ELb1ELb1ELb1ELb1ELb0EEENS1_21CollectiveEpilogueFwdINS6_IJSA_SC_SB_EEES9_NS_10bfloat16_tESG_Li256ELb1ELb1ELb1ELb1EEENS1_36VarlenDynamicPersistentTileSchedulerILi128ELi64ELi256ELi128ELb1ELb1ELb1ELb1ELb0ELb1EEEEEEEEEvNT_6ParamsE,"aw",@nobits
	.sectionflags	@""
	.align	16
	.zero		1024


//--------------------- .nv.shared._ZN7cutlass13device_kernelIN5flash11enable_sm90INS1_16FlashAttnFwdSm90INS1_25CollectiveMainloopFwdSm90ILi2EN4cute5tupleIJNS5_1CILi1EEES8_S8_EEENS6_IJNS7_ILi128EEENS7_ILi64EEENS7_ILi256EEEEEELi256ENS_12float_e4m3_tEfNS_4arch4Sm90ELb0ELb1ELb0ELb1ELb0ELb1ELb0ELb1ELb1ELb1ELb1ELb0EEENS1_21CollectiveEpilogueFwdINS6_IJSA_SC_SB_EEES9_NS_10bfloat16_tESG_Li256ELb1ELb1ELb1ELb1EEENS1_36VarlenDynamicPersistentTileSchedulerILi128ELi64ELi256ELi128ELb1ELb1ELb1ELb1ELb0ELb1EEEEEEEEEvNT_6ParamsE --------------------------
	.section	.nv.shared._ZN7cutlass13device_kernelIN5flash11enable_sm90INS1_16FlashAttnFwdSm90INS1_25CollectiveMainloopFwdSm90ILi2EN4cute5tupleIJNS5_1CILi1EEES8_S8_EEENS6_IJNS7_ILi128EEENS7_ILi64EEENS7_ILi256EEEEEELi256ENS_12float_e4m3_tEfNS_4arch4Sm90ELb0ELb1ELb0ELb1ELb0ELb1ELb0ELb1ELb1ELb1ELb1ELb0EEENS1_21CollectiveEpilogueFwdINS6_IJSA_SC_SB_EEES9_NS_10bfloat16_tESG_Li256ELb1ELb1ELb1ELb1EEENS1_36VarlenDynamicPersistentTileSchedulerILi128ELi64ELi256ELi128ELb1ELb1ELb1ELb1ELb0ELb1EEEEEEEEEvNT_6ParamsE,"aw",@nobits
	.sectionflags	@""
	.align	16
	.zero		1024


//--------------------- .nv.shared._ZN7cutlass13device_kernelIN5flash11enable_sm90INS1_16FlashAttnFwdSm90INS1_25CollectiveMainloopFwdSm90ILi2EN4cute5tupleIJNS5_1CILi1EEES8_S8_EEENS6_IJNS7_ILi128EEESA_NS7_ILi256EEEEEELi256ENS_12float_e4m3_tEfNS_4arch4Sm90ELb1ELb0ELb0ELb0ELb0ELb0ELb0ELb1ELb1ELb1ELb1ELb0EEENS1_21CollectiveEpilogueFwdINS6_IJSA_SB_SA_EEES9_NS_10bfloat16_tESF_Li256ELb0ELb1ELb1ELb1EEENS1_19SingleTileSchedulerILb0ELb1ELb1ELi128EEEEEEEEEvNT_6ParamsE --------------------------
	.section	.nv.shared._ZN7cutlass13device_kernelIN5flash11enable_sm90INS1_16FlashAttnFwdSm90INS1_25CollectiveMainloopFwdSm90ILi2EN4cute5tupleIJNS5_1CILi1EEES8_S8_EEENS6_IJNS7_ILi128EEESA_NS7_ILi256EEEEEELi256ENS_12float_e4m3_tEfNS_4arch4Sm90ELb1ELb0ELb0ELb0ELb0ELb0ELb0ELb1ELb1ELb1ELb1ELb0EEENS1_21CollectiveEpilogueFwdINS6_IJSA_SB_SA_EEES9_NS_10bfloat16_tESF_Li256ELb0ELb1ELb1ELb1EEENS1_19SingleTileSchedulerILb0ELb1ELb1ELi128EEEEEEEEEvNT_6ParamsE,"aw",@nobits
	.sectionflags	@""
	.align	16
	.zero		1024


//--------------------- .nv.shared._ZN7cutlass13device_kernelIN5flash11enable_sm90INS1_16FlashAttnFwdSm90INS1_25CollectiveMainloopFwdSm90ILi2EN4cute5tupleIJNS5_1CILi1EEES8_S8_EEENS6_IJNS7_ILi128EEESA_NS7_ILi256EEEEEELi256ENS_12float_e4m3_tEfNS_4arch4Sm90ELb1ELb0ELb0ELb1ELb0ELb0ELb0ELb1ELb1ELb1ELb1ELb0EEENS1_21CollectiveEpilogueFwdINS6_IJSA_SB_SA_EEES9_NS_10bfloat16_tESF_Li256ELb1ELb1ELb1ELb1EEENS1_36VarlenDynamicPersistentTileSchedulerILi128ELi128ELi256ELi128ELb1ELb1ELb1ELb1ELb1ELb1EEEEEEEEEvNT_6ParamsE --------------------------
	.section	.nv.shared._ZN7cutlass13device_kernelIN5flash11enable_sm90INS1_16FlashAttnFwdSm90INS1_25CollectiveMainloopFwdSm90ILi2EN4cute5tupleIJNS5_1CILi1EEES8_S8_EEENS6_IJNS7_ILi128EEESA_NS7_ILi256EEEEEELi256ENS_12float_e4m3_tEfNS_4arch4Sm90ELb1ELb0ELb0ELb1ELb0ELb0ELb0ELb1ELb1ELb1ELb1ELb0EEENS1_21CollectiveEpilogueFwdINS6_IJSA_SB_SA_EEES9_NS_10bfloat16_tESF_Li256ELb1ELb1ELb1ELb1EEENS1_36VarlenDynamicPersistentTileSchedulerILi128ELi128ELi256ELi128ELb1ELb1ELb1ELb1ELb1ELb1EEEEEEEEEvNT_6ParamsE,"aw",@nobits
	.sectionflags	@""
	.align	16
	.zero		1024


//--------------------- .nv.shared._ZN7cutlass13device_kernelIN5flash11enable_sm90INS1_16FlashAttnFwdSm90INS1_25CollectiveMainloopFwdSm90ILi2EN4cute5tupleIJNS5_1CILi1EEES8_S8_EEENS6_IJNS7_ILi128EEESA_NS7_ILi256EEEEEELi256ENS_12float_e4m3_tEfNS_4arch4Sm90ELb1ELb0ELb0ELb1ELb0ELb1ELb0ELb1ELb1ELb1ELb1ELb0EEENS1_21CollectiveEpilogueFwdINS6_IJSA_SB_SA_EEES9_NS_10bfloat16_tESF_Li256ELb1ELb1ELb1ELb1EEENS1_36VarlenDynamicPersistentTileSchedulerILi128ELi128ELi256ELi128ELb1ELb1ELb1ELb1ELb1ELb1EEEEEEEEEvNT_6ParamsE --------------------------
	.section	.nv.shared._ZN7cutlass13device_kernelIN5flash11enable_sm90INS1_16FlashAttnFwdSm90INS1_25CollectiveMainloopFwdSm90ILi2EN4cute5tupleIJNS5_1CILi1EEES8_S8_EEENS6_IJNS7_ILi128EEESA_NS7_ILi256EEEEEELi256ENS_12float_e4m3_tEfNS_4arch4Sm90ELb1ELb0ELb0ELb1ELb0ELb1ELb0ELb1ELb1ELb1ELb1ELb0EEENS1_21CollectiveEpilogueFwdINS6_IJSA_SB_SA_EEES9_NS_10bfloat16_tESF_Li256ELb1ELb1ELb1ELb1EEENS1_36VarlenDynamicPersistentTileSchedulerILi128ELi128ELi256ELi128ELb1ELb1ELb1ELb1ELb1ELb1EEEEEEEEEvNT_6ParamsE,"aw",@nobits
	.sectionflags	@""
	.align	16
	.zero		1024


//--------------------- .nv.shared._ZN7cutlass13device_kernelIN5flash11enable_sm90INS1_16FlashAttnFwdSm90INS1_25CollectiveMainloopFwdSm90ILi2EN4cute5tupleIJNS5_1CILi1EEES8_S8_EEENS6_IJNS7_ILi128EEENS7_ILi160EEENS7_ILi192EEEEEELi192ENS_12float_e4m3_tEfNS_4arch4Sm90ELb0ELb0ELb0ELb0ELb0ELb0ELb0ELb1ELb1ELb1ELb1ELb0EEENS1_21CollectiveEpilogueFwdINS6_IJSA_SC_SB_EEES9_NS_10bfloat16_tESG_Li256ELb0ELb1ELb1ELb1EEENS1_19SingleTileSchedulerILb0ELb1ELb1ELi128EEEEEEEEEvNT_6ParamsE --------------------------
	.section	.nv.shared._ZN7cutlass13device_kernelIN5flash11enable_sm90INS1_16FlashAttnFwdSm90INS1_25CollectiveMainloopFwdSm90ILi2EN4cute5tupleIJNS5_1CILi1EEES8_S8_EEENS6_IJNS7_ILi128EEENS7_ILi160EEENS7_ILi192EEEEEELi192ENS_12float_e4m3_tEfNS_4arch4Sm90ELb0ELb0ELb0ELb0ELb0ELb0ELb0ELb1ELb1ELb1ELb1ELb0EEENS1_21CollectiveEpilogueFwdINS6_IJSA_SC_SB_EEES9_NS_10bfloat16_tESG_Li256ELb0ELb1ELb1ELb1EEENS1_19SingleTileSchedulerILb0ELb1ELb1ELi128EEEEEEEEEvNT_6ParamsE,"aw",@nobits
	.sectionflags	@""
	.align	16
	.zero		1024


//--------------------- .nv.shared._ZN7cutlass13device_kernelIN5flash11enable_sm90INS1_16FlashAttnFwdSm90INS1_25CollectiveMainloopFwdSm90ILi2EN4cute5tupleIJNS5_1CILi1EEES8_S8_EEENS6_IJNS7_ILi128EEENS7_ILi160EEENS7_ILi192EEEEEELi192ENS_12float_e4m3_tEfNS_4arch4Sm90ELb0ELb0ELb0ELb1ELb0ELb0ELb0ELb1ELb1ELb1ELb1ELb0EEENS1_21CollectiveEpilogueFwdINS6_IJSA_SC_SB_EEES9_NS_10bfloat16_tESG_Li256ELb1ELb1ELb1ELb1EEENS1_36VarlenDynamicPersistentTileSchedulerILi128ELi160ELi256ELi128ELb1ELb1ELb1ELb0ELb1ELb1EEEEEEEEEvNT_6ParamsE --------------------------
	.section	.nv.shared._ZN7cutlass13device_kernelIN5flash11enable_sm90INS1_16FlashAttnFwdSm90INS1_25CollectiveMainloopFwdSm90ILi2EN4cute5tupleIJNS5_1CILi1EEES8_S8_EEENS6_IJNS7_ILi128EEENS7_ILi160EEENS7_ILi192EEEEEELi192ENS_12float_e4m3_tEfNS_4arch4Sm90ELb0ELb0ELb0ELb1ELb0ELb0ELb0ELb1ELb1ELb1ELb1ELb0EEENS1_21CollectiveEpilogueFwdINS6_IJSA_SC_SB_EEES9_NS_10bfloat16_tESG_Li256ELb1ELb1ELb1ELb1EEENS1_36VarlenDynamicPersistentTileSchedulerILi128ELi160ELi256ELi128ELb1ELb1ELb1ELb0ELb1ELb1EEEEEEEEEvNT_6ParamsE,"aw",@nobits
	.sectionflags	@""
	.align	16
	.zero		1024


//--------------------- .nv.shared._ZN7cutlass13device_kernelIN5flash11enable_sm90INS1_16FlashAttnFwdSm90INS1_25CollectiveMainloopFwdSm90ILi2EN4cute5tupleIJNS5_1CILi1EEES8_S8_EEENS6_IJNS7_ILi128EEENS7_ILi160EEENS7_ILi192EEEEEELi192ENS_12float_e4m3_tEfNS_4arch4Sm90ELb0ELb0ELb0ELb1ELb0ELb1ELb0ELb1ELb1ELb1ELb1ELb0EEENS1_21CollectiveEpilogueFwdINS6_IJSA_SC_SB_EEES9_NS_10bfloat16_tESG_Li256ELb1ELb1ELb1ELb1EEENS1_36VarlenDynamicPersistentTileSchedulerILi128ELi160ELi256ELi128ELb1ELb1ELb1ELb0ELb1ELb1EEEEEEEEEvNT_6ParamsE --------------------------
	.section	.nv.shared._ZN7cutlass13device_kernelIN5flash11enable_sm90INS1_16FlashAttnFwdSm90INS1_25CollectiveMainloopFwdSm90ILi2EN4cute5tupleIJNS5_1CILi1EEES8_S8_EEENS6_IJNS7_ILi128EEENS7_ILi160EEENS7_ILi192EEEEEELi192ENS_12float_e4m3_tEfNS_4arch4Sm90ELb0ELb0ELb0ELb1ELb0ELb1ELb0ELb1ELb1ELb1ELb1ELb0EEENS1_21CollectiveEpilogueFwdINS6_IJSA_SC_SB_EEES9_NS_10bfloat16_tESG_Li256ELb1ELb1ELb1ELb1EEENS1_36VarlenDynamicPersistentTileSchedulerILi128ELi160ELi256ELi128ELb1ELb1ELb1ELb0ELb1ELb1EEEEEEEEEvNT_6ParamsE,"aw",@nobits
	.sectionflags	@""
	.align	16
	.zero		1024


//--------------------- .nv.shared._ZN7cutlass13device_kernelIN5flash11enable_sm90INS1_16FlashAttnFwdSm90INS1_25CollectiveMainloopFwdSm90ILi2EN4cute5tupleIJNS5_1CILi1EEES8_S8_EEENS6_IJNS7_ILi128EEENS7_ILi160EEENS7_ILi192EEEEEELi192ENS_12float_e4m3_tEfNS_4arch4Sm90ELb0ELb1ELb0ELb0ELb0ELb0ELb0ELb1ELb1ELb1ELb1ELb0EEENS1_21CollectiveEpilogueFwdINS6_IJSA_SC_SB_EEES9_NS_10bfloat16_tESG_Li256ELb0ELb1ELb1ELb1EEENS1_19SingleTileSchedulerILb0ELb1ELb1ELi128EEEEEEEEEvNT_6ParamsE --------------------------
	.section	.nv.shared._ZN7cutlass13device_kernelIN5flash11enable_sm90INS1_16FlashAttnFwdSm90INS1_25CollectiveMainloopFwdSm90ILi2EN4cute5tupleIJNS5_1CILi1EEES8_S8_EEENS6_IJNS7_ILi128EEENS7_ILi160EEENS7_ILi192EEEEEELi192ENS_12float_e4m3_tEfNS_4arch4Sm90ELb0ELb1ELb0ELb0ELb0ELb0ELb0ELb1ELb1ELb1ELb1ELb0EEENS1_21CollectiveEpilogueFwdINS6_IJSA_SC_SB_EEES9_NS_10bfloat16_tESG_Li256ELb0ELb1ELb1ELb1EEENS1_19SingleTileSchedulerILb0ELb1ELb1ELi128EEEEEEEEEvNT_6ParamsE,"aw",@nobits
	.sectionflags	@""
	.align	16
	.zero		1024


//--------------------- .nv.shared._ZN7cutlass13device_kernelIN5flash11enable_sm90INS1_16FlashAttnFwdSm90INS1_25CollectiveMainloopFwdSm90ILi2EN4cute5tupleIJNS5_1CILi1EEES8_S8_EEENS6_IJNS7_ILi128EEENS7_ILi160EEENS7_ILi192EEEEEELi192ENS_12float_e4m3_tEfNS_4arch4Sm90ELb0ELb1ELb0ELb1ELb0ELb0ELb0ELb1ELb1ELb1ELb1ELb0EEENS1_21CollectiveEpilogueFwdINS6_IJSA_SC_SB_EEES9_NS_10bfloat16_tESG_Li256ELb1ELb1ELb1ELb1EEENS1_36VarlenDynamicPersistentTileSchedulerILi128ELi160ELi256ELi128ELb1ELb1ELb1ELb1ELb0ELb1EEEEEEEEEvNT_6ParamsE --------------------------
	.section	.nv.shared._ZN7cutlass13device_kernelIN5flash11enable_sm90INS1_16FlashAttnFwdSm90INS1_25CollectiveMainloopFwdSm90ILi2EN4cute5tupleIJNS5_1CILi1EEES8_S8_EEENS6_IJNS7_ILi128EEENS7_ILi160EEENS7_ILi192EEEEEELi192ENS_12float_e4m3_tEfNS_4arch4Sm90ELb0ELb1ELb0ELb1ELb0ELb0ELb0ELb1ELb1ELb1ELb1ELb0EEENS1_21CollectiveEpilogueFwdINS6_IJSA_SC_SB_EEES9_NS_10bfloat16_tESG_Li256ELb1ELb1ELb1ELb1EEENS1_36VarlenDynamicPersistentTileSchedulerILi128ELi160ELi256ELi128ELb1ELb1ELb1ELb1ELb0ELb1EEEEEEEEEvNT_6ParamsE,"aw",@nobits
	.sectionflags	@""
	.align	16
	.zero		1024


//--------------------- .nv.shared._ZN7cutlass13device_kernelIN5flash11enable_sm90INS1_16FlashAttnFwdSm90INS1_25CollectiveMainloopFwdSm90ILi2EN4cute5tupleIJNS5_1CILi1EEES8_S8_EEENS6_IJNS7_ILi128EEENS7_ILi160EEENS7_ILi192EEEEEELi192ENS_12float_e4m3_tEfNS_4arch4Sm90ELb0ELb1ELb0ELb1ELb0ELb1ELb0ELb1ELb1ELb1ELb1ELb0EEENS1_21CollectiveEpilogueFwdINS6_IJSA_SC_SB_EEES9_NS_10bfloat16_tESG_Li256ELb1ELb1ELb1ELb1EEENS1_36VarlenDynamicPersistentTileSchedulerILi128ELi160ELi256ELi128ELb1ELb1ELb1ELb1ELb0ELb1EEEEEEEEEvNT_6ParamsE --------------------------
	.section	.nv.shared._ZN7cutlass13device_kernelIN5flash11enable_sm90INS1_16FlashAttnFwdSm90INS1_25CollectiveMainloopFwdSm90ILi2EN4cute5tupleIJNS5_1CILi1EEES8_S8_EEENS6_IJNS7_ILi128EEENS7_ILi160EEENS7_ILi192EEEEEELi192ENS_12float_e4m3_tEfNS_4arch4Sm90ELb0ELb1ELb0ELb1ELb0ELb1ELb0ELb1ELb1ELb1ELb1ELb0EEENS1_21CollectiveEpilogueFwdINS6_IJSA_SC_SB_EEES9_NS_10bfloat16_tESG_Li256ELb1ELb1ELb1ELb1EEENS1_36VarlenDynamicPersistentTileSchedulerILi128ELi160ELi256ELi128ELb1ELb1ELb1ELb1ELb0ELb1EEEEEEEEEvNT_6ParamsE,"aw",@nobits
	.sectionflags	@""
	.align	16
	.zero		1024


//--------------------- .nv.shared._ZN7cutlass13device_kernelIN5flash11enable_sm90INS1_16FlashAttnFwdSm90INS1_25CollectiveMainloopFwdSm90ILi2EN4cute5tupleIJNS5_1CILi1EEES8_S8_EEENS6_IJNS7_ILi128EEENS7_ILi160EEENS7_ILi192EEEEEELi192ENS_12float_e4m3_tEfNS_4arch4Sm90ELb1ELb0ELb0ELb0ELb0ELb0ELb0ELb1ELb1ELb1ELb1ELb0EEENS1_21CollectiveEpilogueFwdINS6_IJSA_SC_SB_EEES9_NS_10bfloat16_tESG_Li256ELb0ELb1ELb1ELb1EEENS1_19SingleTileSchedulerILb0ELb1ELb1ELi128EEEEEEEEEvNT_6ParamsE --------------------------
	.section	.nv.shared._ZN7cutlass13device_kernelIN5flash11enable_sm90INS1_16FlashAttnFwdSm90INS1_25CollectiveMainloopFwdSm90ILi2EN4cute5tupleIJNS5_1CILi1EEES8_S8_EEENS6_IJNS7_ILi128EEENS7_ILi160EEENS7_ILi192EEEEEELi192ENS_12float_e4m3_tEfNS_4arch4Sm90ELb1ELb0ELb0ELb0ELb0ELb0ELb0ELb1ELb1ELb1ELb1ELb0EEENS1_21CollectiveEpilogueFwdINS6_IJSA_SC_SB_EEES9_NS_10bfloat16_tESG_Li256ELb0ELb1ELb1ELb1EEENS1_19SingleTileSchedulerILb0ELb1ELb1ELi128EEEEEEEEEvNT_6ParamsE,"aw",@nobits
	.sectionflags	@""
	.align	16
	.zero		1024


//--------------------- .nv.shared._ZN7cutlass13device_kernelIN5flash11enable_sm90INS1_16FlashAttnFwdSm90INS1_25CollectiveMainloopFwdSm90ILi2EN4cute5tupleIJNS5_1CILi1EEES8_S8_EEENS6_IJNS7_ILi128EEENS7_ILi160EEENS7_ILi192EEEEEELi192ENS_12float_e4m3_tEfNS_4arch4Sm90ELb1ELb0ELb0ELb1ELb0ELb0ELb0ELb1ELb1ELb1ELb1ELb0EEENS1_21CollectiveEpilogueFwdINS6_IJSA_SC_SB_EEES9_NS_10bfloat16_tESG_Li256ELb1ELb1ELb1ELb1EEENS1_36VarlenDynamicPersistentTileSchedulerILi128ELi160ELi256ELi128ELb1ELb1ELb1ELb1ELb1ELb1EEEEEEEEEvNT_6ParamsE --------------------------
	.section	.nv.shared._ZN7cutlass13device_kernelIN5flash11enable_sm90INS1_16FlashAttnFwdSm90INS1_25CollectiveMainloopFwdSm90ILi2EN4cute5tupleIJNS5_1CILi1EEES8_S8_EEENS6_IJNS7_ILi128EEENS7_ILi160EEENS7_ILi192EEEEEELi192ENS_12float_e4m3_tEfNS_4arch4Sm90ELb1ELb0ELb0ELb1ELb0ELb0ELb0ELb1ELb1ELb1ELb1ELb0EEENS1_21CollectiveEpilogueFwdINS6_IJSA_SC_SB_EEES9_NS_10bfloat16_tESG_Li256ELb1ELb1ELb1ELb1EEENS1_36VarlenDynamicPersistentTileSchedulerILi128ELi160ELi256ELi128ELb1ELb1ELb1ELb1ELb1ELb1EEEEEEEEEvNT_6ParamsE,"aw",@nobits
	.sectionflags	@""
	.align	16
	.zero		1024


//--------------------- .nv.shared._ZN7cutlass13device_kernelIN5flash11enable_sm90INS1_16FlashAttnFwdSm90INS1_25CollectiveMainloopFwdSm90ILi2EN4cute5tupleIJNS5_1CILi1EEES8_S8_EEENS6_IJNS7_ILi128EEENS7_ILi160EEENS7_ILi192EEEEEELi192ENS_12float_e4m3_tEfNS_4arch4Sm90ELb1ELb0ELb0ELb1ELb0ELb1ELb0ELb1ELb1ELb1ELb1ELb0EEENS1_21CollectiveEpilogueFwdINS6_IJSA_SC_SB_EEES9_NS_10bfloat16_tESG_Li256ELb1ELb1ELb1ELb1EEENS1_36VarlenDynamicPersistentTileSchedulerILi128ELi160ELi256ELi128ELb1ELb1ELb1ELb1ELb1ELb1EEEEEEEEEvNT_6ParamsE --------------------------
	.section	.nv.shared._ZN7cutlass13device_kernelIN5flash11enable_sm90INS1_16FlashAttnFwdSm90INS1_25CollectiveMainloopFwdSm90ILi2EN4cute5tupleIJNS5_1CILi1EEES8_S8_EEENS6_IJNS7_ILi128EEENS7_ILi160EEENS7_ILi192EEEEEELi192ENS_12float_e4m3_tEfNS_4arch4Sm90ELb1ELb0ELb0ELb1ELb0ELb1ELb0ELb1ELb1ELb1ELb1ELb0EEENS1_21CollectiveEpilogueFwdINS6_IJSA_SC_SB_EEES9_NS_10bfloat16_tESG_Li256ELb1ELb1ELb1ELb1EEENS1_36VarlenDynamicPersistentTileSchedulerILi128ELi160ELi256ELi128ELb1ELb1ELb1ELb1ELb1ELb1EEEEEEEEEvNT_6ParamsE,"aw",@nobits
	.sectionflags	@""
	.align	16
	.zero		1024


//--------------------- .nv.shared._ZN7cutlass13device_kernelIN5flash11enable_sm90INS1_16FlashAttnFwdSm90INS1_25CollectiveMainloopFwdSm90ILi2EN4cute5tupleIJNS5_1CILi1EEES8_S8_EEENS6_IJNS7_ILi128EEENS7_ILi224EEESA_EEELi128ENS_12float_e4m3_tEfNS_4arch4Sm90ELb0ELb0ELb0ELb0ELb0ELb0ELb0ELb1ELb1ELb1ELb1ELb0EEENS1_21CollectiveEpilogueFwdINS6_IJSA_SA_SB_EEES9_NS_10bfloat16_tESF_Li256ELb0ELb1ELb1ELb1EEENS1_19SingleTileSchedulerILb0ELb1ELb1ELi128EEEEEEEEEvNT_6ParamsE --------------------------
	.section	.nv.shared._ZN7cutlass13device_kernelIN5flash11enable_sm90INS1_16FlashAttnFwdSm90INS1_25CollectiveMainloopFwdSm90ILi2EN4cute5tupleIJNS5_1CILi1EEES8_S8_EEENS6_IJNS7_ILi128EEENS7_ILi224EEESA_EEELi128ENS_12float_e4m3_tEfNS_4arch4Sm90ELb0ELb0ELb0ELb0ELb0ELb0ELb0ELb1ELb1ELb1ELb1ELb0EEENS1_21CollectiveEpilogueFwdINS6_IJSA_SA_SB_EEES9_NS_10bfloat16_tESF_Li256ELb0ELb1ELb1ELb1EEENS1_19SingleTileSchedulerILb0ELb1ELb1ELi128EEEEEEEEEvNT_6ParamsE,"aw",@nobits
	.sectionflags	@""
	.align	16
	.zero		1024


//--------------------- .nv.shared._ZN7cutlass13device_kernelIN5flash11enable_sm90INS1_16FlashAttnFwdSm90INS1_25CollectiveMainloopFwdSm90ILi2EN4cute5tupleIJNS5_1CILi1EEES8_S8_EEENS6_IJNS7_ILi128EEENS7_ILi224EEESA_EEELi128ENS_12float_e4m3_tEfNS_4arch4Sm90ELb0ELb0ELb0ELb1ELb0ELb0ELb0ELb1ELb1ELb1ELb1ELb0EEENS1_21CollectiveEpilogueFwdINS6_IJSA_SA_SB_EEES9_NS_10bfloat16_tESF_Li256ELb1ELb1ELb1ELb1EEENS1_36VarlenDynamicPersistentTileSchedulerILi128ELi224ELi256ELi128ELb1ELb1ELb1ELb0ELb1ELb1EEEEEEEEEvNT_6ParamsE --------------------------
	.section	.nv.shared._ZN7cutlass13device_kernelIN5flash11enable_sm90INS1_16FlashAttnFwdSm90INS1_25CollectiveMainloopFwdSm90ILi2EN4cute5tupleIJNS5_1CILi1EEES8_S8_EEENS6_IJNS7_ILi128EEENS7_ILi224EEESA_EEELi128ENS_12float_e4m3_tEfNS_4arch4Sm90ELb0ELb0ELb0ELb1ELb0ELb0ELb0ELb1ELb1ELb1ELb1ELb0EEENS1_21CollectiveEpilogueFwdINS6_IJSA_SA_SB_EEES9_NS_10bfloat16_tESF_Li256ELb1ELb1ELb1ELb1EEENS1_36VarlenDynamicPersistentTileSchedulerILi128ELi224ELi256ELi128ELb1ELb1ELb1ELb0ELb1ELb1EEEEEEEEEvNT_6ParamsE,"aw",@nobits
	.sectionflags	@""
	.align	16
	.zero		1024


//--------------------- .nv.shared._ZN7cutlass13device_kernelIN5flash11enable_sm90INS1_16FlashAttnFwdSm90INS1_25CollectiveMainloopFwdSm90ILi2EN4cute5tupleIJNS5_1CILi1EEES8_S8_EEENS6_IJNS7_ILi128EEENS7_ILi224EEESA_EEELi128ENS_12float_e4m3_tEfNS_4arch4Sm90ELb0ELb0ELb0ELb1ELb0ELb1ELb0ELb1ELb1ELb1ELb1ELb0EEENS1_21CollectiveEpilogueFwdINS6_IJSA_SA_SB_EEES9_NS_10bfloat16_tESF_Li256ELb1ELb1ELb1ELb1EEENS1_36VarlenDynamicPersistentTileSchedulerILi128ELi224ELi256ELi128ELb1ELb1ELb1ELb0ELb1ELb1EEEEEEEEEvNT_6ParamsE --------------------------
	.section	.nv.shared._ZN7cutlass13device_kernelIN5flash11enable_sm90INS1_16FlashAttnFwdSm90INS1_25CollectiveMainloopFwdSm90ILi2EN4cute5tupleIJNS5_1CILi1EEES8_S8_EEENS6_IJNS7_ILi128EEENS7_ILi224EEESA_EEELi128ENS_12float_e4m3_tEfNS_4arch4Sm90ELb0ELb0ELb0ELb1ELb0ELb1ELb0ELb1ELb1ELb1ELb1ELb0EEENS1_21CollectiveEpilogueFwdINS6_IJSA_SA_SB_EEES9_NS_10bfloat16_tESF_Li256ELb1ELb1ELb1ELb1EEENS1_36VarlenDynamicPersistentTileSchedulerILi128ELi224ELi256ELi128ELb1ELb1ELb1ELb0ELb1ELb1EEEEEEEEEvNT_6ParamsE,"aw",@nobits
	.sectionflags	@""
	.align	16
	.zero		1024


//--------------------- .nv.shared._ZN7cutlass13device_kernelIN5flash11enable_sm90INS1_16FlashAttnFwdSm90INS1_25CollectiveMainloopFwdSm90ILi2EN4cute5tupleIJNS5_1CILi1EEES8_S8_EEENS6_IJNS7_ILi128EEENS7_ILi224EEESA_EEELi128ENS_12float_e4m3_tEfNS_4arch4Sm90ELb0ELb1ELb0ELb0ELb0ELb0ELb0ELb1ELb1ELb1ELb1ELb0EEENS1_21CollectiveEpilogueFwdINS6_IJSA_SA_SB_EEES9_NS_10bfloat16_tESF_Li256ELb0ELb1ELb1ELb1EEENS1_19SingleTileSchedulerILb0ELb1ELb1ELi128EEEEEEEEEvNT_6ParamsE --------------------------
	.section	.nv.shared._ZN7cutlass13device_kernelIN5flash11enable_sm90INS1_16FlashAttnFwdSm90INS1_25CollectiveMainloopFwdSm90ILi2EN4cute5tupleIJNS5_1CILi1EEES8_S8_EEENS6_IJNS7_ILi128EEENS7_ILi224EEESA_EEELi128ENS_12float_e4m3_tEfNS_4arch4Sm90ELb0ELb1ELb0ELb0ELb0ELb0ELb0ELb1ELb1ELb1ELb1ELb0EEENS1_21CollectiveEpilogueFwdINS6_IJSA_SA_SB_EEES9_NS_10bfloat16_tESF_Li256ELb0ELb1ELb1ELb1EEENS1_19SingleTileSchedulerILb0ELb1ELb1ELi128EEEEEEEEEvNT_6ParamsE,"aw",@nobits
	.sectionflags	@""
	.align	16
	.zero		1024


//--------------------- .nv.shared._ZN7cutlass13device_kernelIN5flash11enable_sm90INS1_16FlashAttnFwdSm90INS1_25CollectiveMainloopFwdSm90ILi2EN4cute5tupleIJNS5_1CILi1EEES8_S8_EEENS6_IJNS7_ILi128EEENS7_ILi224EEESA_EEELi128ENS_12float_e4m3_tEfNS_4arch4Sm90ELb0ELb1ELb0ELb1ELb0ELb0ELb0ELb1ELb1ELb1ELb1ELb0EEENS1_21CollectiveEpilogueFwdINS6_IJSA_SA_SB_EEES9_NS_10bfloat16_tESF_Li256ELb1ELb1ELb1ELb1EEENS1_36VarlenDynamicPersistentTileSchedulerILi128ELi224ELi256ELi128ELb1ELb1ELb1ELb1ELb0ELb1EEEEEEEEEvNT_6ParamsE --------------------------
	.section	.nv.shared._ZN7cutlass13device_kernelIN5flash11enable_sm90INS1_16FlashAttnFwdSm90INS1_25CollectiveMainloopFwdSm90ILi2EN4cute5tupleIJNS5_1CILi1EEES8_S8_EEENS6_IJNS7_ILi128EEENS7_ILi224EEESA_EEELi128ENS_12float_e4m3_tEfNS_4arch4Sm90ELb0ELb1ELb0ELb1ELb0ELb0ELb0ELb1ELb1ELb1ELb1ELb0EEENS1_21CollectiveEpilogueFwdINS6_IJSA_SA_SB_EEES9_NS_10bfloat16_tESF_Li256ELb1ELb1ELb1ELb1EEENS1_36VarlenDynamicPersistentTileSchedulerILi128ELi224ELi256ELi128ELb1ELb1ELb1ELb1ELb0ELb1EEEEEEEEEvNT_6ParamsE,"aw",@nobits
	.sectionflags	@""
	.align	16
	.zero		1024


//--------------------- .nv.shared._ZN7cutlass13device_kernelIN5flash11enable_sm90INS1_16FlashAttnFwdSm90INS1_25CollectiveMainloopFwdSm90ILi2EN4cute5tupleIJNS5_1CILi1EEES8_S8_EEENS6_IJNS7_ILi128EEENS7_ILi224EEESA_EEELi128ENS_12float_e4m3_tEfNS_4arch4Sm90ELb0ELb1ELb0ELb1ELb0ELb1ELb0ELb1ELb1ELb1ELb1ELb0EEENS1_21CollectiveEpilogueFwdINS6_IJSA_SA_SB_EEES9_NS_10bfloat16_tESF_Li256ELb1ELb1ELb1ELb1EEENS1_36VarlenDynamicPersistentTileSchedulerILi128ELi224ELi256ELi128ELb1ELb1ELb1ELb1ELb0ELb1EEEEEEEEEvNT_6ParamsE --------------------------
	.section	.nv.shared._ZN7cutlass13device_kernelIN5flash11enable_sm90INS1_16FlashAttnFwdSm90INS1_25CollectiveMainloopFwdSm90ILi2EN4cute5tupleIJNS5_1CILi1EEES8_S8_EEENS6_IJNS7_ILi128EEENS7_ILi224EEESA_EEELi128ENS_12float_e4m3_tEfNS_4arch4Sm90ELb0ELb1ELb0ELb1ELb0ELb1ELb0ELb1ELb1ELb1ELb1ELb0EEENS1_21CollectiveEpilogueFwdINS6_IJSA_SA_SB_EEES9_NS_10bfloat16_tESF_Li256ELb1ELb1ELb1ELb1EEENS1_36VarlenDynamicPersistentTileSchedulerILi128ELi224ELi256ELi128ELb1ELb1ELb1ELb1ELb0ELb1EEEEEEEEEvNT_6ParamsE,"aw",@nobits
	.sectionflags	@""
	.align	16
	.zero		1024


//--------------------- .nv.shared._ZN7cutlass13device_kernelIN5flash11enable_sm90INS1_16FlashAttnFwdSm90INS1_25CollectiveMainloopFwdSm90ILi2EN4cute5tupleIJNS5_1CILi1EEES8_S8_EEENS6_IJNS7_ILi128EEENS7_ILi224EEESA_EEELi128ENS_12float_e4m3_tEfNS_4arch4Sm90ELb1ELb0ELb0ELb0ELb0ELb0ELb0ELb1ELb1ELb1ELb1ELb0EEENS1_21CollectiveEpilogueFwdINS6_IJSA_SA_SB_EEES9_NS_10bfloat16_tESF_Li256ELb0ELb1ELb1ELb1EEENS1_19SingleTileSchedulerILb0ELb1ELb1ELi128EEEEEEEEEvNT_6ParamsE --------------------------
	.section	.nv.shared._ZN7cutlass13device_kernelIN5flash11enable_sm90INS1_16FlashAttnFwdSm90INS1_25CollectiveMainloopFwdSm90ILi2EN4cute5tupleIJNS5_1CILi1EEES8_S8_EEENS6_IJNS7_ILi128EEENS7_ILi224EEESA_EEELi128ENS_12float_e4m3_tEfNS_4arch4Sm90ELb1ELb0ELb0ELb0ELb0ELb0ELb0ELb1ELb1ELb1ELb1ELb0EEENS1_21CollectiveEpilogueFwdINS6_IJSA_SA_SB_EEES9_NS_10bfloat16_tESF_Li256ELb0ELb1ELb1ELb1EEENS1_19SingleTileSchedulerILb0ELb1ELb1ELi128EEEEEEEEEvNT_6ParamsE,"aw",@nobits
	.sectionflags	@""
	.align	16
	.zero		1024


//--------------------- .nv.shared._ZN7cutlass13device_kernelIN5flash11enable_sm90INS1_16FlashAttnFwdSm90INS1_25CollectiveMainloopFwdSm90ILi2EN4cute5tupleIJNS5_1CILi1EEES8_S8_EEENS6_IJNS7_ILi128EEENS7_ILi224EEESA_EEELi128ENS_12float_e4m3_tEfNS_4arch4Sm90ELb1ELb0ELb0ELb1ELb0ELb0ELb0ELb1ELb1ELb1ELb1ELb0EEENS1_21CollectiveEpilogueFwdINS6_IJSA_SA_SB_EEES9_NS_10bfloat16_tESF_Li256ELb1ELb1ELb1ELb1EEENS1_36VarlenDynamicPersistentTileSchedulerILi128ELi224ELi256ELi128ELb1ELb1ELb1ELb1ELb1ELb1EEEEEEEEEvNT_6ParamsE --------------------------
	.section	.nv.shared._ZN7cutlass13device_kernelIN5flash11enable_sm90INS1_16FlashAttnFwdSm90INS1_25CollectiveMainloopFwdSm90ILi2EN4cute5tupleIJNS5_1CILi1EEES8_S8_EEENS6_IJNS7_ILi128EEENS7_ILi224EEESA_EEELi128ENS_12float_e4m3_tEfNS_4arch4Sm90ELb1ELb0ELb0ELb1ELb0ELb0ELb0ELb1ELb1ELb1ELb1ELb0EEENS1_21CollectiveEpilogueFwdINS6_IJSA_SA_SB_EEES9_NS_10bfloat16_tESF_Li256ELb1ELb1ELb1ELb1EEENS1_36VarlenDynamicPersistentTileSchedulerILi128ELi224ELi256ELi128ELb1ELb1ELb1ELb1ELb1ELb1EEEEEEEEEvNT_6ParamsE,"aw",@nobits
	.sectionflags	@""
	.align	16
	.zero		1024


//--------------------- .nv.shared._ZN7cutlass13device_kernelIN5flash11enable_sm90INS1_16FlashAttnFwdSm90INS1_25CollectiveMainloopFwdSm90ILi2EN4cute5tupleIJNS5_1CILi1EEES8_S8_EEENS6_IJNS7_ILi128EEENS7_ILi224EEESA_EEELi128ENS_12float_e4m3_tEfNS_4arch4Sm90ELb1ELb0ELb0ELb1ELb0ELb1ELb0ELb1ELb1ELb1ELb1ELb0EEENS1_21CollectiveEpilogueFwdINS6_IJSA_SA_SB_EEES9_NS_10bfloat16_tESF_Li256ELb1ELb1ELb1ELb1EEENS1_36VarlenDynamicPersistentTileSchedulerILi128ELi224ELi256ELi128ELb1ELb1ELb1ELb1ELb1ELb1EEEEEEEEEvNT_6ParamsE --------------------------
	.section	.nv.shared._ZN7cutlass13device_kernelIN5flash11enable_sm90INS1_16FlashAttnFwdSm90INS1_25CollectiveMainloopFwdSm90ILi2EN4cute5tupleIJNS5_1CILi1EEES8_S8_EEENS6_IJNS7_ILi128EEENS7_ILi224EEESA_EEELi128ENS_12float_e4m3_tEfNS_4arch4Sm90ELb1ELb0ELb0ELb1ELb0ELb1ELb0ELb1ELb1ELb1ELb1ELb0EEENS1_21CollectiveEpilogueFwdINS6_IJSA_SA_SB_EEES9_NS_10bfloat16_tESF_Li256ELb1ELb1ELb1ELb1EEENS1_36VarlenDynamicPersistentTileSchedulerILi128ELi224ELi256ELi128ELb1ELb1ELb1ELb1ELb1ELb1EEEEEEEEEvNT_6ParamsE,"aw",@nobits
	.sectionflags	@""
	.align	16
	.zero		1024


//--------------------- .nv.shared._ZN7cutlass13device_kernelIN5flash11enable_sm90INS1_16FlashAttnFwdSm90INS1_25CollectiveMainloopFwdSm90ILi2EN4cute5tupleIJNS5_1CILi1EEES8_S8_EEENS6_IJNS7_ILi192EEENS7_ILi128EEENS7_ILi96EEEEEELi96ENS_12float_e4m3_tEfNS_4arch4Sm90ELb0ELb0ELb0ELb0ELb0ELb0ELb0ELb1ELb1ELb1ELb1ELb0EEENS1_21CollectiveEpilogueFwdINS6_IJSA_SC_SB_EEES9_NS_10bfloat16_tESG_Li384ELb0ELb1ELb1ELb1EEENS1_19SingleTileSchedulerILb0ELb1ELb1ELi192EEEEEEEEEvNT_6ParamsE --------------------------
	.section	.nv.shared._ZN7cutlass13device_kernelIN5flash11enable_sm90INS1_16FlashAttnFwdSm90INS1_25CollectiveMainloopFwdSm90ILi2EN4cute5tupleIJNS5_1CILi1EEES8_S8_EEENS6_IJNS7_ILi192EEENS7_ILi128EEENS7_ILi96EEEEEELi96ENS_12float_e4m3_tEfNS_4arch4Sm90ELb0ELb0ELb0ELb0ELb0ELb0ELb0ELb1ELb1ELb1ELb1ELb0EEENS1_21CollectiveEpilogueFwdINS6_IJSA_SC_SB_EEES9_NS_10bfloat16_tESG_Li384ELb0ELb1ELb1ELb1EEENS1_19SingleTileSchedulerILb0ELb1ELb1ELi192EEEEEEEEEvNT_6ParamsE,"aw",@nobits
	.sectionflags	@""
	.align	16
	.zero		1024


//--------------------- .nv.shared._ZN7cutlass13device_kernelIN5flash11enable_sm90INS1_16FlashAttnFwdSm90INS1_25CollectiveMainloopFwdSm90ILi2EN4cute5tupleIJNS5_1CILi1EEES8_S8_EEENS6_IJNS7_ILi192EEENS7_ILi128EEENS7_ILi96EEEEEELi96ENS_12float_e4m3_tEfNS_4arch4Sm90ELb0ELb0ELb0ELb1ELb0ELb0ELb0ELb1ELb1ELb1ELb1ELb0EEENS1_21CollectiveEpilogueFwdINS6_IJSA_SC_SB_EEES9_NS_10bfloat16_tESG_Li384ELb1ELb1ELb1ELb1EEENS1_36VarlenDynamicPersistentTileSchedulerILi192ELi128ELi384ELi128ELb1ELb1ELb1ELb0ELb1ELb1EEEEEEEEEvNT_6ParamsE --------------------------
	.section	.nv.shared._ZN7cutlass13device_kernelIN5flash11enable_sm90INS1_16FlashAttnFwdSm90INS1_25CollectiveMainloopFwdSm90ILi2EN4cute5tupleIJNS5_1CILi1EEES8_S8_EEENS6_IJNS7_ILi192EEENS7_ILi128EEENS7_ILi96EEEEEELi96ENS_12float_e4m3_tEfNS_4arch4Sm90ELb0ELb0ELb0ELb1ELb0ELb0ELb0ELb1ELb1ELb1ELb1ELb0EEENS1_21CollectiveEpilogueFwdINS6_IJSA_SC_SB_EEES9_NS_10bfloat16_tESG_Li384ELb1ELb1ELb1ELb1EEENS1_36VarlenDynamicPersistentTileSchedulerILi192ELi128ELi384ELi128ELb1ELb1ELb1ELb0ELb1ELb1EEEEEEEEEvNT_6ParamsE,"aw",@nobits
	.sectionflags	@""
	.align	16
	.zero		1024


//--------------------- .nv.shared._ZN7cutlass13device_kernelIN5flash11enable_sm90INS1_16FlashAttnFwdSm90INS1_25CollectiveMainloopFwdSm90ILi2EN4cute5tupleIJNS5_1CILi1EEES8_S8_EEENS6_IJNS7_ILi192EEENS7_ILi128EEENS7_ILi96EEEEEELi96ENS_12float_e4m3_tEfNS_4arch4Sm90ELb0ELb0ELb0ELb1ELb0ELb1ELb0ELb1ELb1ELb1ELb1ELb0EEENS1_21CollectiveEpilogueFwdINS6_IJSA_SC_SB_EEES9_NS_10bfloat16_tESG_Li384ELb1ELb1ELb1ELb1EEENS1_36VarlenDynamicPersistentTileSchedulerILi192ELi128ELi384ELi128ELb1ELb1ELb1ELb0ELb1ELb1EEEEEEEEEvNT_6ParamsE --------------------------
	.section	.nv.shared._ZN7cutlass13device_kernelIN5flash11enable_sm90INS1_16FlashAttnFwdSm90INS1_25CollectiveMainloopFwdSm90ILi2EN4cute5tupleIJNS5_1CILi1EEES8_S8_EEENS6_IJNS7_ILi192EEENS7_ILi128EEENS7_ILi96EEEEEELi96ENS_12float_e4m3_tEfNS_4arch4Sm90ELb0ELb0ELb0ELb1ELb0ELb1ELb0ELb1ELb1ELb1ELb1ELb0EEENS1_21CollectiveEpilogueFwdINS6_IJSA_SC_SB_EEES9_NS_10bfloat16_tESG_Li384ELb1ELb1ELb1ELb1EEENS1_36VarlenDynamicPersistentTileSchedulerILi192ELi128ELi384ELi128ELb1ELb1ELb1ELb0ELb1ELb1EEEEEEEEEvNT_6ParamsE,"aw",@nobits
	.sectionflags	@""
	.align	16
	.zero		1024


//--------------------- .nv.shared._ZN7cutlass13device_kernelIN5flash11enable_sm90INS1_16FlashAttnFwdSm90INS1_25CollectiveMainloopFwdSm90ILi2EN4cute5tupleIJNS5_1CILi1EEES8_S8_EEENS6_IJNS7_ILi192EEENS7_ILi128EEENS7_ILi96EEEEEELi96ENS_12float_e4m3_tEfNS_4arch4Sm90ELb0ELb1ELb0ELb0ELb0ELb0ELb0ELb1ELb1ELb1ELb1ELb0EEENS1_21CollectiveEpilogueFwdINS6_IJSA_SC_SB_EEES9_NS_10bfloat16_tESG_Li384ELb0ELb1ELb1ELb1EEENS1_19SingleTileSchedulerILb0ELb1ELb1ELi192EEEEEEEEEvNT_6ParamsE --------------------------
	.section	.nv.shared._ZN7cutlass13device_kernelIN5flash11enable_sm90INS1_16FlashAttnFwdSm90INS1_25CollectiveMainloopFwdSm90ILi2EN4cute5tupleIJNS5_1CILi1EEES8_S8_EEENS6_IJNS7_ILi192EEENS7_ILi128EEENS7_ILi96EEEEEELi96ENS_12float_e4m3_tEfNS_4arch4Sm90ELb0ELb1ELb0ELb0ELb0ELb0ELb0ELb1ELb1ELb1ELb1ELb0EEENS1_21CollectiveEpilogueFwdINS6_IJSA_SC_SB_EEES9_NS_10bfloat16_tESG_Li384ELb0ELb1ELb1ELb1EEENS1_19SingleTileSchedulerILb0ELb1ELb1ELi192EEEEEEEEEvNT_6ParamsE,"aw",@nobits
	.sectionflags	@""
	.align	16
	.zero		1024


//--------------------- .nv.shared._ZN7cutlass13device_kernelIN5flash11enable_sm90INS1_16FlashAttnFwdSm90INS1_25CollectiveMainloopFwdSm90ILi2EN4cute5tupleIJNS5_1CILi1EEES8_S8_EEENS6_IJNS7_ILi192EEENS7_ILi128EEENS7_ILi96EEEEEELi96ENS_12float_e4m3_tEfNS_4arch4Sm90ELb0ELb1ELb0ELb1ELb0ELb0ELb0ELb1ELb1ELb1ELb1ELb0EEENS1_21CollectiveEpilogueFwdINS6_IJSA_SC_SB_EEES9_NS_10bfloat16_tESG_Li384ELb1ELb1ELb1ELb1EEENS1_36VarlenDynamicPersistentTileSchedulerILi192ELi128ELi384ELi128ELb1ELb1ELb1ELb1ELb0ELb1EEEEEEEEEvNT_6ParamsE --------------------------
	.section	.nv.shared._ZN7cutlass13device_kernelIN5flash11enable_sm90INS1_16FlashAttnFwdSm90INS1_25CollectiveMainloopFwdSm90ILi2EN4cute5tupleIJNS5_1CILi1EEES8_S8_EEENS6_IJNS7_ILi192EEENS7_ILi128EEENS7_ILi96EEEEEELi96ENS_12float_e4m3_tEfNS_4arch4Sm90ELb0ELb1ELb0ELb1ELb0ELb0ELb0ELb1ELb1ELb1ELb1ELb0EEENS1_21CollectiveEpilogueFwdINS6_IJSA_SC_SB_EEES9_NS_10bfloat16_tESG_Li384ELb1ELb1ELb1ELb1EEENS1_36VarlenDynamicPersistentTileSchedulerILi192ELi128ELi384ELi128ELb1ELb1ELb1ELb1ELb0ELb1EEEEEEEEEvNT_6ParamsE,"aw",@nobits
	.sectionflags	@""
	.align	16
	.zero		1024


//--------------------- .nv.shared._ZN7cutlass13device_kernelIN5flash11enable_sm90INS1_16FlashAttnFwdSm90INS1_25CollectiveMainloopFwdSm90ILi2EN4cute5tupleIJNS5_1CILi1EEES8_S8_EEENS6_IJNS7_ILi192EEENS7_ILi128EEENS7_ILi96EEEEEELi96ENS_12float_e4m3_tEfNS_4arch4Sm90ELb0ELb1ELb0ELb1ELb0ELb1ELb0ELb1ELb1ELb1ELb1ELb0EEENS1_21CollectiveEpilogueFwdINS6_IJSA_SC_SB_EEES9_NS_10bfloat16_tESG_Li384ELb1ELb1ELb1ELb1EEENS1_36VarlenDynamicPersistentTileSchedulerILi192ELi128ELi384ELi128ELb1ELb1ELb1ELb1ELb0ELb1EEEEEEEEEvNT_6ParamsE --------------------------
	.section	.nv.shared._ZN7cutlass13device_kernelIN5flash11enable_sm90INS1_16FlashAttnFwdSm90INS1_25CollectiveMainloopFwdSm90ILi2EN4cute5tupleIJNS5_1CILi1EEES8_S8_EEENS6_IJNS7_ILi192EEENS7_ILi128EEENS7_ILi96EEEEEELi96ENS_12float_e4m3_tEfNS_4arch4Sm90ELb0ELb1ELb0ELb1ELb0ELb1ELb0ELb1ELb1ELb1ELb1ELb0EEENS1_21CollectiveEpilogueFwdINS6_IJSA_SC_SB_EEES9_NS_10bfloat16_tESG_Li384ELb1ELb1ELb1ELb1EEENS1_36VarlenDynamicPersistentTileSchedulerILi192ELi128ELi384ELi128ELb1ELb1ELb1ELb1ELb0ELb1EEEEEEEEEvNT_6ParamsE,"aw",@nobits
	.sectionflags	@""
	.align	16
	.zero		1024


//--------------------- .nv.shared._ZN7cutlass13device_kernelIN5flash11enable_sm90INS1_16FlashAttnFwdSm90INS1_25CollectiveMainloopFwdSm90ILi2EN4cute5tupleIJNS5_1CILi1EEES8_S8_EEENS6_IJNS7_ILi192EEENS7_ILi128EEENS7_ILi96EEEEEELi96ENS_12float_e4m3_tEfNS_4arch4Sm90ELb1ELb0ELb0ELb0ELb0ELb0ELb0ELb1ELb1ELb1ELb1ELb0EEENS1_21CollectiveEpilogueFwdINS6_IJSA_SC_SB_EEES9_NS_10bfloat16_tESG_Li384ELb0ELb1ELb1ELb1EEENS1_19SingleTileSchedulerILb0ELb1ELb1ELi192EEEEEEEEEvNT_6ParamsE --------------------------
	.section	.nv.shared._ZN7cutlass13device_kernelIN5flash11enable_sm90INS1_16FlashAttnFwdSm90INS1_25CollectiveMainloopFwdSm90ILi2EN4cute5tupleIJNS5_1CILi1EEES8_S8_EEENS6_IJNS7_ILi192EEENS7_ILi128EEENS7_ILi96EEEEEELi96ENS_12float_e4m3_tEfNS_4arch4Sm90ELb1ELb0ELb0ELb0ELb0ELb0ELb0ELb1ELb1ELb1ELb1ELb0EEENS1_21CollectiveEpilogueFwdINS6_IJSA_SC_SB_EEES9_NS_10bfloat16_tESG_Li384ELb0ELb1ELb1ELb1EEENS1_19SingleTileSchedulerILb0ELb1ELb1ELi192EEEEEEEEEvNT_6ParamsE,"aw",@nobits
	.sectionflags	@""
	.align	16
	.zero		1024


//--------------------- .nv.shared._ZN7cutlass13device_kernelIN5flash11enable_sm90INS1_16FlashAttnFwdSm90INS1_25CollectiveMainloopFwdSm90ILi2EN4cute5tupleIJNS5_1CILi1EEES8_S8_EEENS6_IJNS7_ILi192EEENS7_ILi128EEENS7_ILi96EEEEEELi96ENS_12float_e4m3_tEfNS_4arch4Sm90ELb1ELb0ELb0ELb1ELb0ELb0ELb0ELb1ELb1ELb1ELb1ELb0EEENS1_21CollectiveEpilogueFwdINS6_IJSA_SC_SB_EEES9_NS_10bfloat16_tESG_Li384ELb1ELb1ELb1ELb1EEENS1_36VarlenDynamicPersistentTileSchedulerILi192ELi128ELi384ELi128ELb1ELb1ELb1ELb1ELb1ELb1EEEEEEEEEvNT_6ParamsE --------------------------
	.section	.nv.shared._ZN7cutlass13device_kernelIN5flash11enable_sm90INS1_16FlashAttnFwdSm90INS1_25CollectiveMainloopFwdSm90ILi2EN4cute5tupleIJNS5_1CILi1EEES8_S8_EEENS6_IJNS7_ILi192EEENS7_ILi128EEENS7_ILi96EEEEEELi96ENS_12float_e4m3_tEfNS_4arch4Sm90ELb1ELb0ELb0ELb1ELb0ELb0ELb0ELb1ELb1ELb1ELb1ELb0EEENS1_21CollectiveEpilogueFwdINS6_IJSA_SC_SB_EEES9_NS_10bfloat16_tESG_Li384ELb1ELb1ELb1ELb1EEENS1_36VarlenDynamicPersistentTileSchedulerILi192ELi128ELi384ELi128ELb1ELb1ELb1ELb1ELb1ELb1EEEEEEEEEvNT_6ParamsE,"aw",@nobits
	.sectionflags	@""
	.align	16
	.zero		1024


//--------------------- .nv.shared._ZN7cutlass13device_kernelIN5flash11enable_sm90INS1_16FlashAttnFwdSm90INS1_25CollectiveMainloopFwdSm90ILi2EN4cute5tupleIJNS5_1CILi1EEES8_S8_EEENS6_IJNS7_ILi192EEENS7_ILi128EEENS7_ILi96EEEEEELi96ENS_12float_e4m3_tEfNS_4arch4Sm90ELb1ELb0ELb0ELb1ELb0ELb1ELb0ELb1ELb1ELb1ELb1ELb0EEENS1_21CollectiveEpilogueFwdINS6_IJSA_SC_SB_EEES9_NS_10bfloat16_tESG_Li384ELb1ELb1ELb1ELb1EEENS1_36VarlenDynamicPersistentTileSchedulerILi192ELi128ELi384ELi128ELb1ELb1ELb1ELb1ELb1ELb1EEEEEEEEEvNT_6ParamsE --------------------------
	.section	.nv.shared._ZN7cutlass13device_kernelIN5flash11enable_sm90INS1_16FlashAttnFwdSm90INS1_25CollectiveMainloopFwdSm90ILi2EN4cute5tupleIJNS5_1CILi1EEES8_S8_EEENS6_IJNS7_ILi192EEENS7_ILi128EEENS7_ILi96EEEEEELi96ENS_12float_e4m3_tEfNS_4arch4Sm90ELb1ELb0ELb0ELb1ELb0ELb1ELb0ELb1ELb1ELb1ELb1ELb0EEENS1_21CollectiveEpilogueFwdINS6_IJSA_SC_SB_EEES9_NS_10bfloat16_tESG_Li384ELb1ELb1ELb1ELb1EEENS1_36VarlenDynamicPersistentTileSchedulerILi192ELi128ELi384ELi128ELb1ELb1ELb1ELb1ELb1ELb1EEEEEEEEEvNT_6ParamsE,"aw",@nobits
	.sectionflags	@""
	.align	16
	.zero		1024


//--------------------- .nv.shared._ZN7cutlass13device_kernelIN5flash11enable_sm90INS1_16FlashAttnFwdSm90INS1_25CollectiveMainloopFwdSm90ILi2EN4cute5tupleIJNS5_1CILi1EEES8_S8_EEENS6_IJNS7_ILi192EEENS7_ILi160EEENS7_ILi64EEEEEELi64ENS_12float_e4m3_tEfNS_4arch4Sm90ELb0ELb0ELb0ELb0ELb0ELb0ELb0ELb1ELb1ELb1ELb1ELb0EEENS1_21CollectiveEpilogueFwdINS6_IJSA_SC_SB_EEES9_NS_10bfloat16_tESG_Li384ELb0ELb1ELb1ELb1EEENS1_19SingleTileSchedulerILb0ELb1ELb1ELi192EEEEEEEEEvNT_6ParamsE --------------------------
	.section	.nv.shared._ZN7cutlass13device_kernelIN5flash11enable_sm90INS1_16FlashAttnFwdSm90INS1_25CollectiveMainloopFwdSm90ILi2EN4cute5tupleIJNS5_1CILi1EEES8_S8_EEENS6_IJNS7_ILi192EEENS7_ILi160EEENS7_ILi64EEEEEELi64ENS_12float_e4m3_tEfNS_4arch4Sm90ELb0ELb0ELb0ELb0ELb0ELb0ELb0ELb1ELb1ELb1ELb1ELb0EEENS1_21CollectiveEpilogueFwdINS6_IJSA_SC_SB_EEES9_NS_10bfloat16_tESG_Li384ELb0ELb1ELb1ELb1EEENS1_19SingleTileSchedulerILb0ELb1ELb1ELi192EEEEEEEEEvNT_6ParamsE,"aw",@nobits
	.sectionflags	@""
	.align	16
	.zero		1024


//--------------------- .nv.shared._ZN7cutlass13device_kernelIN5flash11enable_sm90INS1_16FlashAttnFwdSm90INS1_25CollectiveMainloopFwdSm90ILi2EN4cute5tupleIJNS5_1CILi1EEES8_S8_EEENS6_IJNS7_ILi192EEENS7_ILi160EEENS7_ILi64EEEEEELi64ENS_12float_e4m3_tEfNS_4arch4Sm90ELb0ELb0ELb0ELb1ELb0ELb0ELb0ELb1ELb1ELb1ELb1ELb0EEENS1_21CollectiveEpilogueFwdINS6_IJSA_SC_SB_EEES9_NS_10bfloat16_tESG_Li384ELb1ELb1ELb1ELb1EEENS1_36VarlenDynamicPersistentTileSchedulerILi192ELi160ELi384ELi128ELb1ELb1ELb1ELb0ELb1ELb1EEEEEEEEEvNT_6ParamsE --------------------------
	.section	.nv.shared._ZN7cutlass13device_kernelIN5flash11enable_sm90INS1_16FlashAttnFwdSm90INS1_25CollectiveMainloopFwdSm90ILi2EN4cute5tupleIJNS5_1CILi1EEES8_S8_EEENS6_IJNS7_ILi192EEENS7_ILi160EEENS7_ILi64EEEEEELi64ENS_12float_e4m3_tEfNS_4arch4Sm90ELb0ELb0ELb0ELb1ELb0ELb0ELb0ELb1ELb1ELb1ELb1ELb0EEENS1_21CollectiveEpilogueFwdINS6_IJSA_SC_SB_EEES9_NS_10bfloat16_tESG_Li384ELb1ELb1ELb1ELb1EEENS1_36VarlenDynamicPersistentTileSchedulerILi192ELi160ELi384ELi128ELb1ELb1ELb1ELb0ELb1ELb1EEEEEEEEEvNT_6ParamsE,"aw",@nobits
	.sectionflags	@""
	.align	16
	.zero		1024


//--------------------- .nv.shared._ZN7cutlass13device_kernelIN5flash11enable_sm90INS1_16FlashAttnFwdSm90INS1_25CollectiveMainloopFwdSm90ILi2EN4cute5tupleIJNS5_1CILi1EEES8_S8_EEENS6_IJNS7_ILi192EEENS7_ILi160EEENS7_ILi64EEEEEELi64ENS_12float_e4m3_tEfNS_4arch4Sm90ELb0ELb0ELb0ELb1ELb0ELb1ELb0ELb1ELb1ELb1ELb1ELb0EEENS1_21CollectiveEpilogueFwdINS6_IJSA_SC_SB_EEES9_NS_10bfloat16_tESG_Li384ELb1ELb1ELb1ELb1EEENS1_36VarlenDynamicPersistentTileSchedulerILi192ELi160ELi384ELi128ELb1ELb1ELb1ELb0ELb1ELb1EEEEEEEEEvNT_6ParamsE --------------------------
	.section	.nv.shared._ZN7cutlass13device_kernelIN5flash11enable_sm90INS1_16FlashAttnFwdSm90INS1_25CollectiveMainloopFwdSm90ILi2EN4cute5tupleIJNS5_1CILi1EEES8_S8_EEENS6_IJNS7_ILi192EEENS7_ILi160EEENS7_ILi64EEEEEELi64ENS_12float_e4m3_tEfNS_4arch4Sm90ELb0ELb0ELb0ELb1ELb0ELb1ELb0ELb1ELb1ELb1ELb1ELb0EEENS1_21CollectiveEpilogueFwdINS6_IJSA_SC_SB_EEES9_NS_10bfloat16_tESG_Li384ELb1ELb1ELb1ELb1EEENS1_36VarlenDynamicPersistentTileSchedulerILi192ELi160ELi384ELi128ELb1ELb1ELb1ELb0ELb1ELb1EEEEEEEEEvNT_6ParamsE,"aw",@nobits
	.sectionflags	@""
	.align	16
	.zero		1024


//--------------------- .nv.shared._ZN7cutlass13device_kernelIN5flash11enable_sm90INS1_16FlashAttnFwdSm90INS1_25CollectiveMainloopFwdSm90ILi2EN4cute5tupleIJNS5_1CILi1EEES8_S8_EEENS6_IJNS7_ILi192EEENS7_ILi160EEENS7_ILi64EEEEEELi64ENS_12float_e4m3_tEfNS_4arch4Sm90ELb0ELb1ELb0ELb0ELb0ELb0ELb0ELb1ELb1ELb1ELb1ELb0EEENS1_21CollectiveEpilogueFwdINS6_IJSA_SC_SB_EEES9_NS_10bfloat16_tESG_Li384ELb0ELb1ELb1ELb1EEENS1_19SingleTileSchedulerILb0ELb1ELb1ELi192EEEEEEEEEvNT_6ParamsE --------------------------
	.section	.nv.shared._ZN7cutlass13device_kernelIN5flash11enable_sm90INS1_16FlashAttnFwdSm90INS1_25CollectiveMainloopFwdSm90ILi2EN4cute5tupleIJNS5_1CILi1EEES8_S8_EEENS6_IJNS7_ILi192EEENS7_ILi160EEENS7_ILi64EEEEEELi64ENS_12float_e4m3_tEfNS_4arch4Sm90ELb0ELb1ELb0ELb0ELb0ELb0ELb0ELb1ELb1ELb1ELb1ELb0EEENS1_21CollectiveEpilogueFwdINS6_IJSA_SC_SB_EEES9_NS_10bfloat16_tESG_Li384ELb0ELb1ELb1ELb1EEENS1_19SingleTileSchedulerILb0ELb1ELb1ELi192EEEEEEEEEvNT_6ParamsE,"aw",@nobits
	.sectionflags	@""
	.align	16
	.zero		1024


//--------------------- .nv.shared._ZN7cutlass13device_kernelIN5flash11enable_sm90INS1_16FlashAttnFwdSm90INS1_25CollectiveMainloopFwdSm90ILi2EN4cute5tupleIJNS5_1CILi1EEES8_S8_EEENS6_IJNS7_ILi192EEENS7_ILi160EEENS7_ILi64EEEEEELi64ENS_12float_e4m3_tEfNS_4arch4Sm90ELb0ELb1ELb0ELb1ELb0ELb0ELb0ELb1ELb1ELb1ELb1ELb0EEENS1_21CollectiveEpilogueFwdINS6_IJSA_SC_SB_EEES9_NS_10bfloat16_tESG_Li384ELb1ELb1ELb1ELb1EEENS1_36VarlenDynamicPersistentTileSchedulerILi192ELi160ELi384ELi128ELb1ELb1ELb1ELb1ELb0ELb1EEEEEEEEEvNT_6ParamsE --------------------------
	.section	.nv.shared._ZN7cutlass13device_kernelIN5flash11enable_sm90INS1_16FlashAttnFwdSm90INS1_25CollectiveMainloopFwdSm90ILi2EN4cute5tupleIJNS5_1CILi1EEES8_S8_EEENS6_IJNS7_ILi192EEENS7_ILi160EEENS7_ILi64EEEEEELi64ENS_12float_e4m3_tEfNS_4arch4Sm90ELb0ELb1ELb0ELb1ELb0ELb0ELb0ELb1ELb1ELb1ELb1ELb0EEENS1_21CollectiveEpilogueFwdINS6_IJSA_SC_SB_EEES9_NS_10bfloat16_tESG_Li384ELb1ELb1ELb1ELb1EEENS1_36VarlenDynamicPersistentTileSchedulerILi192ELi160ELi384ELi128ELb1ELb1ELb1ELb1ELb0ELb1EEEEEEEEEvNT_6ParamsE,"aw",@nobits
	.sectionflags	@""
	.align	16
	.zero		1024


//--------------------- .nv.shared._ZN7cutlass13device_kernelIN5flash11enable_sm90INS1_16FlashAttnFwdSm90INS1_25CollectiveMainloopFwdSm90ILi2EN4cute5tupleIJNS5_1CILi1EEES8_S8_EEENS6_IJNS7_ILi192EEENS7_ILi160EEENS7_ILi64EEEEEELi64ENS_12float_e4m3_tEfNS_4arch4Sm90ELb0ELb1ELb0ELb1ELb0ELb1ELb0ELb1ELb1ELb1ELb1ELb0EEENS1_21CollectiveEpilogueFwdINS6_IJSA_SC_SB_EEES9_NS_10bfloat16_tESG_Li384ELb1ELb1ELb1ELb1EEENS1_36VarlenDynamicPersistentTileSchedulerILi192ELi160ELi384ELi128ELb1ELb1ELb1ELb1ELb0ELb1EEEEEEEEEvNT_6ParamsE --------------------------
	.section	.nv.shared._ZN7cutlass13device_kernelIN5flash11enable_sm90INS1_16FlashAttnFwdSm90INS1_25CollectiveMainloopFwdSm90ILi2EN4cute5tupleIJNS5_1CILi1EEES8_S8_EEENS6_IJNS7_ILi192EEENS7_ILi160EEENS7_ILi64EEEEEELi64ENS_12float_e4m3_tEfNS_4arch4Sm90ELb0ELb1ELb0ELb1ELb0ELb1ELb0ELb1ELb1ELb1ELb1ELb0EEENS1_21CollectiveEpilogueFwdINS6_IJSA_SC_SB_EEES9_NS_10bfloat16_tESG_Li384ELb1ELb1ELb1ELb1EEENS1_36VarlenDynamicPersistentTileSchedulerILi192ELi160ELi384ELi128ELb1ELb1ELb1ELb1ELb0ELb1EEEEEEEEEvNT_6ParamsE,"aw",@nobits
	.sectionflags	@""
	.align	16
	.zero		1024


//--------------------- .nv.shared._ZN7cutlass13device_kernelIN5flash11enable_sm90INS1_16FlashAttnFwdSm90INS1_25CollectiveMainloopFwdSm90ILi2EN4cute5tupleIJNS5_1CILi1EEES8_S8_EEENS6_IJNS7_ILi192EEENS7_ILi160EEENS7_ILi64EEEEEELi64ENS_12float_e4m3_tEfNS_4arch4Sm90ELb1ELb0ELb0ELb0ELb0ELb0ELb0ELb1ELb1ELb1ELb1ELb0EEENS1_21CollectiveEpilogueFwdINS6_IJSA_SC_SB_EEES9_NS_10bfloat16_tESG_Li384ELb0ELb1ELb1ELb1EEENS1_19SingleTileSchedulerILb0ELb1ELb1ELi192EEEEEEEEEvNT_6ParamsE --------------------------
	.section	.nv.shared._ZN7cutlass13device_kernelIN5flash11enable_sm90INS1_16FlashAttnFwdSm90INS1_25CollectiveMainloopFwdSm90ILi2EN4cute5tupleIJNS5_1CILi1EEES8_S8_EEENS6_IJNS7_ILi192EEENS7_ILi160EEENS7_ILi64EEEEEELi64ENS_12float_e4m3_tEfNS_4arch4Sm90ELb1ELb0ELb0ELb0ELb0ELb0ELb0ELb1ELb1ELb1ELb1ELb0EEENS1_21CollectiveEpilogueFwdINS6_IJSA_SC_SB_EEES9_NS_10bfloat16_tESG_Li384ELb0ELb1ELb1ELb1EEENS1_19SingleTileSchedulerILb0ELb1ELb1ELi192EEEEEEEEEvNT_6ParamsE,"aw",@nobits
	.sectionflags	@""
	.align	16
	.zero		1024


//--------------------- .nv.shared._ZN7cutlass13device_kernelIN5flash11enable_sm90INS1_16FlashAttnFwdSm90INS1_25CollectiveMainloopFwdSm90ILi2EN4cute5tupleIJNS5_1CILi1EEES8_S8_EEENS6_IJNS7_ILi192EEENS7_ILi160EEENS7_ILi64EEEEEELi64ENS_12float_e4m3_tEfNS_4arch4Sm90ELb1ELb0ELb0ELb1ELb0ELb0ELb0ELb1ELb1ELb1ELb1ELb0EEENS1_21CollectiveEpilogueFwdINS6_IJSA_SC_SB_EEES9_NS_10bfloat16_tESG_Li384ELb1ELb1ELb1ELb1EEENS1_36VarlenDynamicPersistentTileSchedulerILi192ELi160ELi384ELi128ELb1ELb1ELb1ELb1ELb1ELb1EEEEEEEEEvNT_6ParamsE --------------------------
	.section	.nv.shared._ZN7cutlass13device_kernelIN5flash11enable_sm90INS1_16FlashAttnFwdSm90INS1_25CollectiveMainloopFwdSm90ILi2EN4cute5tupleIJNS5_1CILi1EEES8_S8_EEENS6_IJNS7_ILi192EEENS7_ILi160EEENS7_ILi64EEEEEELi64ENS_12float_e4m3_tEfNS_4arch4Sm90ELb1ELb0ELb0ELb1ELb0ELb0ELb0ELb1ELb1ELb1ELb1ELb0EEENS1_21CollectiveEpilogueFwdINS6_IJSA_SC_SB_EEES9_NS_10bfloat16_tESG_Li384ELb1ELb1ELb1ELb1EEENS1_36VarlenDynamicPersistentTileSchedulerILi192ELi160ELi384ELi128ELb1ELb1ELb1ELb1ELb1ELb1EEEEEEEEEvNT_6ParamsE,"aw",@nobits
	.sectionflags	@""
	.align	16
	.zero		1024


//--------------------- .nv.shared._ZN7cutlass13device_kernelIN5flash11enable_sm90INS1_16FlashAttnFwdSm90INS1_25CollectiveMainloopFwdSm90ILi2EN4cute5tupleIJNS5_1CILi1EEES8_S8_EEENS6_IJNS7_ILi192EEENS7_ILi160EEENS7_ILi64EEEEEELi64ENS_12float_e4m3_tEfNS_4arch4Sm90ELb1ELb0ELb0ELb1ELb0ELb1ELb0ELb1ELb1ELb1ELb1ELb0EEENS1_21CollectiveEpilogueFwdINS6_IJSA_SC_SB_EEES9_NS_10bfloat16_tESG_Li384ELb1ELb1ELb1ELb1EEENS1_36VarlenDynamicPersistentTileSchedulerILi192ELi160ELi384ELi128ELb1ELb1ELb1ELb1ELb1ELb1EEEEEEEEEvNT_6ParamsE --------------------------
	.section	.nv.shared._ZN7cutlass13device_kernelIN5flash11enable_sm90INS1_16FlashAttnFwdSm90INS1_25CollectiveMainloopFwdSm90ILi2EN4cute5tupleIJNS5_1CILi1EEES8_S8_EEENS6_IJNS7_ILi192EEENS7_ILi160EEENS7_ILi64EEEEEELi64ENS_12float_e4m3_tEfNS_4arch4Sm90ELb1ELb0ELb0ELb1ELb0ELb1ELb0ELb1ELb1ELb1ELb1ELb0EEENS1_21CollectiveEpilogueFwdINS6_IJSA_SC_SB_EEES9_NS_10bfloat16_tESG_Li384ELb1ELb1ELb1ELb1EEENS1_36VarlenDynamicPersistentTileSchedulerILi192ELi160ELi384ELi128ELb1ELb1ELb1ELb1ELb1ELb1EEEEEEEEEvNT_6ParamsE,"aw",@nobits
	.sectionflags	@""
	.align	16
	.zero		1024


//--------------------- .nv.constant0._ZN7cutlass13device_kernelIN5flash11enable_sm90INS1_16FlashAttnFwdSm90INS1_25CollectiveMainloopFwdSm90ILi2EN4cute5tupleIJNS5_1CILi1EEES8_S8_EEENS6_IJNS7_ILi128EEESA_NS7_ILi256EEEEEELi256ENS_12float_e4m3_tEfNS_4arch4Sm90ELb0ELb0ELb0ELb0ELb0ELb0ELb0ELb1ELb1ELb1ELb1ELb0EEENS1_21CollectiveEpilogueFwdINS6_IJSA_SB_SA_EEES9_NS_10bfloat16_tESF_Li256ELb0ELb1ELb1ELb1EEENS1_19SingleTileSchedulerILb0ELb1ELb1ELi128EEEEEEEEEvNT_6ParamsE --------------------------
	.section	.nv.constant0._ZN7cutlass13device_kernelIN5flash11enable_sm90INS1_16FlashAttnFwdSm90INS1_25CollectiveMainloopFwdSm90ILi2EN4cute5tupleIJNS5_1CILi1EEES8_S8_EEENS6_IJNS7_ILi128EEESA_NS7_ILi256EEEEEELi256ENS_12float_e4m3_tEfNS_4arch4Sm90ELb0ELb0ELb0ELb0ELb0ELb0ELb0ELb1ELb1ELb1ELb1ELb0EEENS1_21CollectiveEpilogueFwdINS6_IJSA_SB_SA_EEES9_NS_10bfloat16_tESF_Li256ELb0ELb1ELb1ELb1EEENS1_19SingleTileSchedulerILb0ELb1ELb1ELi128EEEEEEEEEvNT_6ParamsE,"a",@progbits
	.sectionflags	@""
	.align	4
.nv.constant0._ZN7cutlass13device_kernelIN5flash11enable_sm90INS1_16FlashAttnFwdSm90INS1_25CollectiveMainloopFwdSm90ILi2EN4cute5tupleIJNS5_1CILi1EEES8_S8_EEENS6_IJNS7_ILi128EEESA_NS7_ILi256EEEEEELi256ENS_12float_e4m3_tEfNS_4arch4Sm90ELb0ELb0ELb0ELb0ELb0ELb0ELb0ELb1ELb1ELb1ELb1ELb0EEENS1_21CollectiveEpilogueFwdINS6_IJSA_SB_SA_EEES9_NS_10bfloat16_tESF_Li256ELb0ELb1ELb1ELb1EEENS1_19SingleTileSchedulerILb0ELb1ELb1ELi128EEEEEEEEEvNT_6ParamsE:
	.zero		3200


//--------------------- .nv.constant0._ZN7cutlass13device_kernelIN5flash11enable_sm90INS1_16FlashAttnFwdSm90INS1_25CollectiveMainloopFwdSm90ILi2EN4cute5tupleIJNS5_1CILi1EEES8_S8_EEENS6_IJNS7_ILi128EEESA_NS7_ILi256EEEEEELi256ENS_12float_e4m3_tEfNS_4arch4Sm90ELb0ELb0ELb0ELb1ELb0ELb0ELb0ELb1ELb1ELb1ELb1ELb0EEENS1_21CollectiveEpilogueFwdINS6_IJSA_SB_SA_EEES9_NS_10bfloat16_tESF_Li256ELb1ELb1ELb1ELb1EEENS1_36VarlenDynamicPersistentTileSchedulerILi128ELi128ELi256ELi128ELb1ELb1ELb1ELb0ELb1ELb1EEEEEEEEEvNT_6ParamsE --------------------------
	.section	.nv.constant0._ZN7cutlass13device_kernelIN5flash11enable_sm90INS1_16FlashAttnFwdSm90INS1_25CollectiveMainloopFwdSm90ILi2EN4cute5tupleIJNS5_1CILi1EEES8_S8_EEENS6_IJNS7_ILi128EEESA_NS7_ILi256EEEEEELi256ENS_12float_e4m3_tEfNS_4arch4Sm90ELb0ELb0ELb0ELb1ELb0ELb0ELb0ELb1ELb1ELb1ELb1ELb0EEENS1_21CollectiveEpilogueFwdINS6_IJSA_SB_SA_EEES9_NS_10bfloat16_tESF_Li256ELb1ELb1ELb1ELb1EEENS1_36VarlenDynamicPersistentTileSchedulerILi128ELi128ELi256ELi128ELb1ELb1ELb1ELb0ELb1ELb1EEEEEEEEEvNT_6ParamsE,"a",@progbits
	.sectionflags	@""
	.align	4
.nv.constant0._ZN7cutlass13device_kernelIN5flash11enable_sm90INS1_16FlashAttnFwdSm90INS1_25CollectiveMainloopFwdSm90ILi2EN4cute5tupleIJNS5_1CILi1EEES8_S8_EEENS6_IJNS7_ILi128EEESA_NS7_ILi256EEEEEELi256ENS_12float_e4m3_tEfNS_4arch4Sm90ELb0ELb0ELb0ELb1ELb0ELb0ELb0ELb1ELb1ELb1ELb1ELb0EEENS1_21CollectiveEpilogueFwdINS6_IJSA_SB_SA_EEES9_NS_10bfloat16_tESF_Li256ELb1ELb1ELb1ELb1EEENS1_36VarlenDynamicPersistentTileSchedulerILi128ELi128ELi256ELi128ELb1ELb1ELb1ELb0ELb1ELb1EEEEEEEEEvNT_6ParamsE:
	.zero		3328


//--------------------- .nv.constant0._ZN7cutlass13device_kernelIN5flash11enable_sm90INS1_16FlashAttnFwdSm90INS1_25CollectiveMainloopFwdSm90ILi2EN4cute5tupleIJNS5_1CILi1EEES8_S8_EEENS6_IJNS7_ILi128EEESA_NS7_ILi256EEEEEELi256ENS_12float_e4m3_tEfNS_4arch4Sm90ELb0ELb0ELb0ELb1ELb0ELb1ELb0ELb1ELb1ELb1ELb1ELb0EEENS1_21CollectiveEpilogueFwdINS6_IJSA_SB_SA_EEES9_NS_10bfloat16_tESF_Li256ELb1ELb1ELb1ELb1EEENS1_36VarlenDynamicPersistentTileSchedulerILi128ELi128ELi256ELi128ELb1ELb1ELb1ELb0ELb1ELb1EEEEEEEEEvNT_6ParamsE --------------------------
	.section	.nv.constant0._ZN7cutlass13device_kernelIN5flash11enable_sm90INS1_16FlashAttnFwdSm90INS1_25CollectiveMainloopFwdSm90ILi2EN4cute5tupleIJNS5_1CILi1EEES8_S8_EEENS6_IJNS7_ILi128EEESA_NS7_ILi256EEEEEELi256ENS_12float_e4m3_tEfNS_4arch4Sm90ELb0ELb0ELb0ELb1ELb0ELb1ELb0ELb1ELb1ELb1ELb1ELb0EEENS1_21CollectiveEpilogueFwdINS6_IJSA_SB_SA_EEES9_NS_10bfloat16_tESF_Li256ELb1ELb1ELb1ELb1EEENS1_36VarlenDynamicPersistentTileSchedulerILi128ELi128ELi256ELi128ELb1ELb1ELb1ELb0ELb1ELb1EEEEEEEEEvNT_6ParamsE,"a",@progbits
	.sectionflags	@""
	.align	4
.nv.constant0._ZN7cutlass13device_kernelIN5flash11enable_sm90INS1_16FlashAttnFwdSm90INS1_25CollectiveMainloopFwdSm90ILi2EN4cute5tupleIJNS5_1CILi1EEES8_S8_EEENS6_IJNS7_ILi128EEESA_NS7_ILi256EEEEEELi256ENS_12float_e4m3_tEfNS_4arch4Sm90ELb0ELb0ELb0ELb1ELb0ELb1ELb0ELb1ELb1ELb1ELb1ELb0EEENS1_21CollectiveEpilogueFwdINS6_IJSA_SB_SA_EEES9_NS_10bfloat16_tESF_Li256ELb1ELb1ELb1ELb1EEENS1_36VarlenDynamicPersistentTileSchedulerILi128ELi128ELi256ELi128ELb1ELb1ELb1ELb0ELb1ELb1EEEEEEEEEvNT_6ParamsE:
	.zero		3328


//--------------------- .nv.constant0._ZN7cutlass13device_kernelIN5flash11enable_sm90INS1_16FlashAttnFwdSm90INS1_25CollectiveMainloopFwdSm90ILi2EN4cute5tupleIJNS5_1CILi1EEES8_S8_EEENS6_IJNS7_ILi128EEENS7_ILi64EEENS7_ILi256EEEEEELi256ENS_12float_e4m3_tEfNS_4arch4Sm90ELb0ELb1ELb0ELb0ELb0ELb0ELb0ELb1ELb1ELb1ELb1ELb0EEENS1_21CollectiveEpilogueFwdINS6_IJSA_SC_SB_EEES9_NS_10bfloat16_tESG_Li256ELb0ELb1ELb1ELb1EEENS1_19SingleTileSchedulerILb0ELb1ELb1ELi128EEEEEEEEEvNT_6ParamsE --------------------------
	.section	.nv.constant0._ZN7cutlass13device_kernelIN5flash11enable_sm90INS1_16FlashAttnFwdSm90INS1_25CollectiveMainloopFwdSm90ILi2EN4cute5tupleIJNS5_1CILi1EEES8_S8_EEENS6_IJNS7_ILi128EEENS7_ILi64EEENS7_ILi256EEEEEELi256ENS_12float_e4m3_tEfNS_4arch4Sm90ELb0ELb1ELb0ELb0ELb0ELb0ELb0ELb1ELb1ELb1ELb1ELb0EEENS1_21CollectiveEpilogueFwdINS6_IJSA_SC_SB_EEES9_NS_10bfloat16_tESG_Li256ELb0ELb1ELb1ELb1EEENS1_19SingleTileSchedulerILb0ELb1ELb1ELi128EEEEEEEEEvNT_6ParamsE,"a",@progbits
	.sectionflags	@""
	.align	4
.nv.constant0._ZN7cutlass13device_kernelIN5flash11enable_sm90INS1_16FlashAttnFwdSm90INS1_25CollectiveMainloopFwdSm90ILi2EN4cute5tupleIJNS5_1CILi1EEES8_S8_EEENS6_IJNS7_ILi128EEENS7_ILi64EEENS7_ILi256EEEEEELi256ENS_12float_e4m3_tEfNS_4arch4Sm90ELb0ELb1ELb0ELb0ELb0ELb0ELb0ELb1ELb1ELb1ELb1ELb0EEENS1_21CollectiveEpilogueFwdINS6_IJSA_SC_SB_EEES9_NS_10bfloat16_tESG_Li256ELb0ELb1ELb1ELb1EEENS1_19SingleTileSchedulerILb0ELb1ELb1ELi128EEEEEEEEEvNT_6ParamsE:
	.zero		3200


//--------------------- .nv.constant0._ZN7cutlass13device_kernelIN5flash11enable_sm90INS1_16FlashAttnFwdSm90INS1_25CollectiveMainloopFwdSm90ILi2EN4cute5tupleIJNS5_1CILi1EEES8_S8_EEENS6_IJNS7_ILi128EEENS7_ILi64EEENS7_ILi256EEEEEELi256ENS_12float_e4m3_tEfNS_4arch4Sm90ELb0ELb1ELb0ELb1ELb0ELb0ELb0ELb1ELb1ELb1ELb1ELb0EEENS1_21CollectiveEpilogueFwdINS6_IJSA_SC_SB_EEES9_NS_10bfloat16_tESG_Li256ELb1ELb1ELb1ELb1EEENS1_36VarlenDynamicPersistentTileSchedulerILi128ELi64ELi256ELi128ELb1ELb1ELb1ELb1ELb0ELb1EEEEEEEEEvNT_6ParamsE --------------------------
	.section	.nv.constant0._ZN7cutlass13device_kernelIN5flash11enable_sm90INS1_16FlashAttnFwdSm90INS1_25CollectiveMainloopFwdSm90ILi2EN4cute5tupleIJNS5_1CILi1EEES8_S8_EEENS6_IJNS7_ILi128EEENS7_ILi64EEENS7_ILi256EEEEEELi256ENS_12float_e4m3_tEfNS_4arch4Sm90ELb0ELb1ELb0ELb1ELb0ELb0ELb0ELb1ELb1ELb1ELb1ELb0EEENS1_21CollectiveEpilogueFwdINS6_IJSA_SC_SB_EEES9_NS_10bfloat16_tESG_Li256ELb1ELb1ELb1ELb1EEENS1_36VarlenDynamicPersistentTileSchedulerILi128ELi64ELi256ELi128ELb1ELb1ELb1ELb1ELb0ELb1EEEEEEEEEvNT_6ParamsE,"a",@progbits
	.sectionflags	@""
	.align	4
.nv.constant0._ZN7cutlass13device_kernelIN5flash11enable_sm90INS1_16FlashAttnFwdSm90INS1_25CollectiveMainloopFwdSm90ILi2EN4cute5tupleIJNS5_1CILi1EEES8_S8_EEENS6_IJNS7_ILi128EEENS7_ILi64EEENS7_ILi256EEEEEELi256ENS_12float_e4m3_tEfNS_4arch4Sm90ELb0ELb1ELb0ELb1ELb0ELb0ELb0ELb1ELb1ELb1ELb1ELb0EEENS1_21CollectiveEpilogueFwdINS6_IJSA_SC_SB_EEES9_NS_10bfloat16_tESG_Li256ELb1ELb1ELb1ELb1EEENS1_36VarlenDynamicPersistentTileSchedulerILi128ELi64ELi256ELi128ELb1ELb1ELb1ELb1ELb0ELb1EEEEEEEEEvNT_6ParamsE:
	.zero		3328


//--------------------- .nv.constant0._ZN7cutlass13device_kernelIN5flash11enable_sm90INS1_16FlashAttnFwdSm90INS1_25CollectiveMainloopFwdSm90ILi2EN4cute5tupleIJNS5_1CILi1EEES8_S8_EEENS6_IJNS7_ILi128EEENS7_ILi64EEENS7_ILi256EEEEEELi256ENS_12float_e4m3_tEfNS_4arch4Sm90ELb0ELb1ELb0ELb1ELb0ELb1ELb0ELb1ELb1ELb1ELb1ELb0EEENS1_21CollectiveEpilogueFwdINS6_IJSA_SC_SB_EEES9_NS_10bfloat16_tESG_Li256ELb1ELb1ELb1ELb1EEENS1_36VarlenDynamicPersistentTileSchedulerILi128ELi64ELi256ELi128ELb1ELb1ELb1ELb1ELb0ELb1EEEEEEEEEvNT_6ParamsE --------------------------
	.section	.nv.constant0._ZN7cutlass13device_kernelIN5flash11enable_sm90INS1_16FlashAttnFwdSm90INS1_25CollectiveMainloopFwdSm90ILi2EN4cute5tupleIJNS5_1CILi1EEES8_S8_EEENS6_IJNS7_ILi128EEENS7_ILi64EEENS7_ILi256EEEEEELi256ENS_12float_e4m3_tEfNS_4arch4Sm90ELb0ELb1ELb0ELb1ELb0ELb1ELb0ELb1ELb1ELb1ELb1ELb0EEENS1_21CollectiveEpilogueFwdINS6_IJSA_SC_SB_EEES9_NS_10bfloat16_tESG_Li256ELb1ELb1ELb1ELb1EEENS1_36VarlenDynamicPersistentTileSchedulerILi128ELi64ELi256ELi128ELb1ELb1ELb1ELb1ELb0ELb1EEEEEEEEEvNT_6ParamsE,"a",@progbits
	.sectionflags	@""
	.align	4
.nv.constant0._ZN7cutlass13device_kernelIN5flash11enable_sm90INS1_16FlashAttnFwdSm90INS1_25CollectiveMainloopFwdSm90ILi2EN4cute5tupleIJNS5_1CILi1EEES8_S8_EEENS6_IJNS7_ILi128EEENS7_ILi64EEENS7_ILi256EEEEEELi256ENS_12float_e4m3_tEfNS_4arch4Sm90ELb0ELb1ELb0ELb1ELb0ELb1ELb0ELb1ELb1ELb1ELb1ELb0EEENS1_21CollectiveEpilogueFwdINS6_IJSA_SC_SB_EEES9_NS_10bfloat16_tESG_Li256ELb1ELb1ELb1ELb1EEENS1_36VarlenDynamicPersistentTileSchedulerILi128ELi64ELi256ELi128ELb1ELb1ELb1ELb1ELb0ELb1EEEEEEEEEvNT_6ParamsE:
	.zero		3328


//--------------------- .nv.constant0._ZN7cutlass13device_kernelIN5flash11enable_sm90INS1_16FlashAttnFwdSm90INS1_25CollectiveMainloopFwdSm90ILi2EN4cute5tupleIJNS5_1CILi1EEES8_S8_EEENS6_IJNS7_ILi128EEESA_NS7_ILi256EEEEEELi256ENS_12float_e4m3_tEfNS_4arch4Sm90ELb1ELb0ELb0ELb0ELb0ELb0ELb0ELb1ELb1ELb1ELb1ELb0EEENS1_21CollectiveEpilogueFwdINS6_IJSA_SB_SA_EEES9_NS_10bfloat16_tESF_Li256ELb0ELb1ELb1ELb1EEENS1_19SingleTileSchedulerILb0ELb1ELb1ELi128EEEEEEEEEvNT_6ParamsE --------------------------
	.section	.nv.constant0._ZN7cutlass13device_kernelIN5flash11enable_sm90INS1_16FlashAttnFwdSm90INS1_25CollectiveMainloopFwdSm90ILi2EN4cute5tupleIJNS5_1CILi1EEES8_S8_EEENS6_IJNS7_ILi128EEESA_NS7_ILi256EEEEEELi256ENS_12float_e4m3_tEfNS_4arch4Sm90ELb1ELb0ELb0ELb0ELb0ELb0ELb0ELb1ELb1ELb1ELb1ELb0EEENS1_21CollectiveEpilogueFwdINS6_IJSA_SB_SA_EEES9_NS_10bfloat16_tESF_Li256ELb0ELb1ELb1ELb1EEENS1_19SingleTileSchedulerILb0ELb1ELb1ELi128EEEEEEEEEvNT_6ParamsE,"a",@progbits
	.sectionflags	@""
	.align	4
.nv.constant0._ZN7cutlass13device_kernelIN5flash11enable_sm90INS1_16FlashAttnFwdSm90INS1_25CollectiveMainloopFwdSm90ILi2EN4cute5tupleIJNS5_1CILi1EEES8_S8_EEENS6_IJNS7_ILi128EEESA_NS7_ILi256EEEEEELi256ENS_12float_e4m3_tEfNS_4arch4Sm90ELb1ELb0ELb0ELb0ELb0ELb0ELb0ELb1ELb1ELb1ELb1ELb0EEENS1_21CollectiveEpilogueFwdINS6_IJSA_SB_SA_EEES9_NS_10bfloat16_tESF_Li256ELb0ELb1ELb1ELb1EEENS1_19SingleTileSchedulerILb0ELb1ELb1ELi128EEEEEEEEEvNT_6ParamsE:
	.zero		3200


//--------------------- .nv.constant0._ZN7cutlass13device_kernelIN5flash11enable_sm90INS1_16FlashAttnFwdSm90INS1_25CollectiveMainloopFwdSm90ILi2EN4cute5tupleIJNS5_1CILi1EEES8_S8_EEENS6_IJNS7_ILi128EEESA_NS7_ILi256EEEEEELi256ENS_12float_e4m3_tEfNS_4arch4Sm90ELb1ELb0ELb0ELb1ELb0ELb0ELb0ELb1ELb1ELb1ELb1ELb0EEENS1_21CollectiveEpilogueFwdINS6_IJSA_SB_SA_EEES9_NS_10bfloat16_tESF_Li256ELb1ELb1ELb1ELb1EEENS1_36VarlenDynamicPersistentTileSchedulerILi128ELi128ELi256ELi128ELb1ELb1ELb1ELb1ELb1ELb1EEEEEEEEEvNT_6ParamsE --------------------------
	.section	.nv.constant0._ZN7cutlass13device_kernelIN5flash11enable_sm90INS1_16FlashAttnFwdSm90INS1_25CollectiveMainloopFwdSm90ILi2EN4cute5tupleIJNS5_1CILi1EEES8_S8_EEENS6_IJNS7_ILi128EEESA_NS7_ILi256EEEEEELi256ENS_12float_e4m3_tEfNS_4arch4Sm90ELb1ELb0ELb0ELb1ELb0ELb0ELb0ELb1ELb1ELb1ELb1ELb0EEENS1_21CollectiveEpilogueFwdINS6_IJSA_SB_SA_EEES9_NS_10bfloat16_tESF_Li256ELb1ELb1ELb1ELb1EEENS1_36VarlenDynamicPersistentTileSchedulerILi128ELi128ELi256ELi128ELb1ELb1ELb1ELb1ELb1ELb1EEEEEEEEEvNT_6ParamsE,"a",@progbits
	.sectionflags	@""
	.align	4
.nv.constant0._ZN7cutlass13device_kernelIN5flash11enable_sm90INS1_16FlashAttnFwdSm90INS1_25CollectiveMainloopFwdSm90ILi2EN4cute5tupleIJNS5_1CILi1EEES8_S8_EEENS6_IJNS7_ILi128EEESA_NS7_ILi256EEEEEELi256ENS_12float_e4m3_tEfNS_4arch4Sm90ELb1ELb0ELb0ELb1ELb0ELb0ELb0ELb1ELb1ELb1ELb1ELb0EEENS1_21CollectiveEpilogueFwdINS6_IJSA_SB_SA_EEES9_NS_10bfloat16_tESF_Li256ELb1ELb1ELb1ELb1EEENS1_36VarlenDynamicPersistentTileSchedulerILi128ELi128ELi256ELi128ELb1ELb1ELb1ELb1ELb1ELb1EEEEEEEEEvNT_6ParamsE:
	.zero		3328


//--------------------- .nv.constant0._ZN7cutlass13device_kernelIN5flash11enable_sm90INS1_16FlashAttnFwdSm90INS1_25CollectiveMainloopFwdSm90ILi2EN4cute5tupleIJNS5_1CILi1EEES8_S8_EEENS6_IJNS7_ILi128EEESA_NS7_ILi256EEEEEELi256ENS_12float_e4m3_tEfNS_4arch4Sm90ELb1ELb0ELb0ELb1ELb0ELb1ELb0ELb1ELb1ELb1ELb1ELb0EEENS1_21CollectiveEpilogueFwdINS6_IJSA_SB_SA_EEES9_NS_10bfloat16_tESF_Li256ELb1ELb1ELb1ELb1EEENS1_36VarlenDynamicPersistentTileSchedulerILi128ELi128ELi256ELi128ELb1ELb1ELb1ELb1ELb1ELb1EEEEEEEEEvNT_6ParamsE --------------------------
	.section	.nv.constant0._ZN7cutlass13device_kernelIN5flash11enable_sm90INS1_16FlashAttnFwdSm90INS1_25CollectiveMainloopFwdSm90ILi2EN4cute5tupleIJNS5_1CILi1EEES8_S8_EEENS6_IJNS7_ILi128EEESA_NS7_ILi256EEEEEELi256ENS_12float_e4m3_tEfNS_4arch4Sm90ELb1ELb0ELb0ELb1ELb0ELb1ELb0ELb1ELb1ELb1ELb1ELb0EEENS1_21CollectiveEpilogueFwdINS6_IJSA_SB_SA_EEES9_NS_10bfloat16_tESF_Li256ELb1ELb1ELb1ELb1EEENS1_36VarlenDynamicPersistentTileSchedulerILi128ELi128ELi256ELi128ELb1ELb1ELb1ELb1ELb1ELb1EEEEEEEEEvNT_6ParamsE,"a",@progbits
	.sectionflags	@""
	.align	4
.nv.constant0._ZN7cutlass13device_kernelIN5flash11enable_sm90INS1_16FlashAttnFwdSm90INS1_25CollectiveMainloopFwdSm90ILi2EN4cute5tupleIJNS5_1CILi1EEES8_S8_EEENS6_IJNS7_ILi128EEESA_NS7_ILi256EEEEEELi256ENS_12float_e4m3_tEfNS_4arch4Sm90ELb1ELb0ELb0ELb1ELb0ELb1ELb0ELb1ELb1ELb1ELb1ELb0EEENS1_21CollectiveEpilogueFwdINS6_IJSA_SB_SA_EEES9_NS_10bfloat16_tESF_Li256ELb1ELb1ELb1ELb1EEENS1_36VarlenDynamicPersistentTileSchedulerILi128ELi128ELi256ELi128ELb1ELb1ELb1ELb1ELb1ELb1EEEEEEEEEvNT_6ParamsE:
	.zero		3328


//--------------------- .nv.constant0._ZN7cutlass13device_kernelIN5flash11enable_sm90INS1_16FlashAttnFwdSm90INS1_25CollectiveMainloopFwdSm90ILi2EN4cute5tupleIJNS5_1CILi1EEES8_S8_EEENS6_IJNS7_ILi128EEENS7_ILi160EEENS7_ILi192EEEEEELi192ENS_12float_e4m3_tEfNS_4arch4Sm90ELb0ELb0ELb0ELb0ELb0ELb0ELb0ELb1ELb1ELb1ELb1ELb0EEENS1_21CollectiveEpilogueFwdINS6_IJSA_SC_SB_EEES9_NS_10bfloat16_tESG_Li256ELb0ELb1ELb1ELb1EEENS1_19SingleTileSchedulerILb0ELb1ELb1ELi128EEEEEEEEEvNT_6ParamsE --------------------------
	.section	.nv.constant0._ZN7cutlass13device_kernelIN5flash11enable_sm90INS1_16FlashAttnFwdSm90INS1_25CollectiveMainloopFwdSm90ILi2EN4cute5tupleIJNS5_1CILi1EEES8_S8_EEENS6_IJNS7_ILi128EEENS7_ILi160EEENS7_ILi192EEEEEELi192ENS_12float_e4m3_tEfNS_4arch4Sm90ELb0ELb0ELb0ELb0ELb0ELb0ELb0ELb1ELb1ELb1ELb1ELb0EEENS1_21CollectiveEpilogueFwdINS6_IJSA_SC_SB_EEES9_NS_10bfloat16_tESG_Li256ELb0ELb1ELb1ELb1EEENS1_19SingleTileSchedulerILb0ELb1ELb1ELi128EEEEEEEEEvNT_6ParamsE,"a",@progbits
	.sectionflags	@""
	.align	4
.nv.constant0._ZN7cutlass13device_kernelIN5flash11enable_sm90INS1_16FlashAttnFwdSm90INS1_25CollectiveMainloopFwdSm90ILi2EN4cute5tupleIJNS5_1CILi1EEES8_S8_EEENS6_IJNS7_ILi128EEENS7_ILi160EEENS7_ILi192EEEEEELi192ENS_12float_e4m3_tEfNS_4arch4Sm90ELb0ELb0ELb0ELb0ELb0ELb0ELb0ELb1ELb1ELb1ELb1ELb0EEENS1_21CollectiveEpilogueFwdINS6_IJSA_SC_SB_EEES9_NS_10bfloat16_tESG_Li256ELb0ELb1ELb1ELb1EEENS1_19SingleTileSchedulerILb0ELb1ELb1ELi128EEEEEEEEEvNT_6ParamsE:
	.zero		3200


//--------------------- .nv.constant0._ZN7cutlass13device_kernelIN5flash11enable_sm90INS1_16FlashAttnFwdSm90INS1_25CollectiveMainloopFwdSm90ILi2EN4cute5tupleIJNS5_1CILi1EEES8_S8_EEENS6_IJNS7_ILi128EEENS7_ILi160EEENS7_ILi192EEEEEELi192ENS_12float_e4m3_tEfNS_4arch4Sm90ELb0ELb0ELb0ELb1ELb0ELb0ELb0ELb1ELb1ELb1ELb1ELb0EEENS1_21CollectiveEpilogueFwdINS6_IJSA_SC_SB_EEES9_NS_10bfloat16_tESG_Li256ELb1ELb1ELb1ELb1EEENS1_36VarlenDynamicPersistentTileSchedulerILi128ELi160ELi256ELi128ELb1ELb1ELb1ELb0ELb1ELb1EEEEEEEEEvNT_6ParamsE --------------------------
	.section	.nv.constant0._ZN7cutlass13device_kernelIN5flash11enable_sm90INS1_16FlashAttnFwdSm90INS1_25CollectiveMainloopFwdSm90ILi2EN4cute5tupleIJNS5_1CILi1EEES8_S8_EEENS6_IJNS7_ILi128EEENS7_ILi160EEENS7_ILi192EEEEEELi192ENS_12float_e4m3_tEfNS_4arch4Sm90ELb0ELb0ELb0ELb1ELb0ELb0ELb0ELb1ELb1ELb1ELb1ELb0EEENS1_21CollectiveEpilogueFwdINS6_IJSA_SC_SB_EEES9_NS_10bfloat16_tESG_Li256ELb1ELb1ELb1ELb1EEENS1_36VarlenDynamicPersistentTileSchedulerILi128ELi160ELi256ELi128ELb1ELb1ELb1ELb0ELb1ELb1EEEEEEEEEvNT_6ParamsE,"a",@progbits
	.sectionflags	@""
	.align	4
.nv.constant0._ZN7cutlass13device_kernelIN5flash11enable_sm90INS1_16FlashAttnFwdSm90INS1_25CollectiveMainloopFwdSm90ILi2EN4cute5tupleIJNS5_1CILi1EEES8_S8_EEENS6_IJNS7_ILi128EEENS7_ILi160EEENS7_ILi192EEEEEELi192ENS_12float_e4m3_tEfNS_4arch4Sm90ELb0ELb0ELb0ELb1ELb0ELb0ELb0ELb1ELb1ELb1ELb1ELb0EEENS1_21CollectiveEpilogueFwdINS6_IJSA_SC_SB_EEES9_NS_10bfloat16_tESG_Li256ELb1ELb1ELb1ELb1EEENS1_36VarlenDynamicPersistentTileSchedulerILi128ELi160ELi256ELi128ELb1ELb1ELb1ELb0ELb1ELb1EEEEEEEEEvNT_6ParamsE:
	.zero		3328


//--------------------- .nv.constant0._ZN7cutlass13device_kernelIN5flash11enable_sm90INS1_16FlashAttnFwdSm90INS1_25CollectiveMainloopFwdSm90ILi2EN4cute5tupleIJNS5_1CILi1EEES8_S8_EEENS6_IJNS7_ILi128EEENS7_ILi160EEENS7_ILi192EEEEEELi192ENS_12float_e4m3_tEfNS_4arch4Sm90ELb0ELb0ELb0ELb1ELb0ELb1ELb0ELb1ELb1ELb1ELb1ELb0EEENS1_21CollectiveEpilogueFwdINS6_IJSA_SC_SB_EEES9_NS_10bfloat16_tESG_Li256ELb1ELb1ELb1ELb1EEENS1_36VarlenDynamicPersistentTileSchedulerILi128ELi160ELi256ELi128ELb1ELb1ELb1ELb0ELb1ELb1EEEEEEEEEvNT_6ParamsE --------------------------
	.section	.nv.constant0._ZN7cutlass13device_kernelIN5flash11enable_sm90INS1_16FlashAttnFwdSm90INS1_25CollectiveMainloopFwdSm90ILi2EN4cute5tupleIJNS5_1CILi1EEES8_S8_EEENS6_IJNS7_ILi128EEENS7_ILi160EEENS7_ILi192EEEEEELi192ENS_12float_e4m3_tEfNS_4arch4Sm90ELb0ELb0ELb0ELb1ELb0ELb1ELb0ELb1ELb1ELb1ELb1ELb0EEENS1_21CollectiveEpilogueFwdINS6_IJSA_SC_SB_EEES9_NS_10bfloat16_tESG_Li256ELb1ELb1ELb1ELb1EEENS1_36VarlenDynamicPersistentTileSchedulerILi128ELi160ELi256ELi128ELb1ELb1ELb1ELb0ELb1ELb1EEEEEEEEEvNT_6ParamsE,"a",@progbits
	.sectionflags	@""
	.align	4
.nv.constant0._ZN7cutlass13device_kernelIN5flash11enable_sm90INS1_16FlashAttnFwdSm90INS1_25CollectiveMainloopFwdSm90ILi2EN4cute5tupleIJNS5_1CILi1EEES8_S8_EEENS6_IJNS7_ILi128EEENS7_ILi160EEENS7_ILi192EEEEEELi192ENS_12float_e4m3_tEfNS_4arch4Sm90ELb0ELb0ELb0ELb1ELb0ELb1ELb0ELb1ELb1ELb1ELb1ELb0EEENS1_21CollectiveEpilogueFwdINS6_IJSA_SC_SB_EEES9_NS_10bfloat16_tESG_Li256ELb1ELb1ELb1ELb1EEENS1_36VarlenDynamicPersistentTileSchedulerILi128ELi160ELi256ELi128ELb1ELb1ELb1ELb0ELb1ELb1EEEEEEEEEvNT_6ParamsE:
	.zero		3328


//--------------------- .nv.constant0._ZN7cutlass13device_kernelIN5flash11enable_sm90INS1_16FlashAttnFwdSm90INS1_25CollectiveMainloopFwdSm90ILi2EN4cute5tupleIJNS5_1CILi1EEES8_S8_EEENS6_IJNS7_ILi128EEENS7_ILi160EEENS7_ILi192EEEEEELi192ENS_12float_e4m3_tEfNS_4arch4Sm90ELb0ELb1ELb0ELb0ELb0ELb0ELb0ELb1ELb1ELb1ELb1ELb0EEENS1_21CollectiveEpilogueFwdINS6_IJSA_SC_SB_EEES9_NS_10bfloat16_tESG_Li256ELb0ELb1ELb1ELb1EEENS1_19SingleTileSchedulerILb0ELb1ELb1ELi128EEEEEEEEEvNT_6ParamsE --------------------------
	.section	.nv.constant0._ZN7cutlass13device_kernelIN5flash11enable_sm90INS1_16FlashAttnFwdSm90INS1_25CollectiveMainloopFwdSm90ILi2EN4cute5tupleIJNS5_1CILi1EEES8_S8_EEENS6_IJNS7_ILi128EEENS7_ILi160EEENS7_ILi192EEEEEELi192ENS_12float_e4m3_tEfNS_4arch4Sm90ELb0ELb1ELb0ELb0ELb0ELb0ELb0ELb1ELb1ELb1ELb1ELb0EEENS1_21CollectiveEpilogueFwdINS6_IJSA_SC_SB_EEES9_NS_10bfloat16_tESG_Li256ELb0ELb1ELb1ELb1EEENS1_19SingleTileSchedulerILb0ELb1ELb1ELi128EEEEEEEEEvNT_6ParamsE,"a",@progbits
	.sectionflags	@""
	.align	4
.nv.constant0._ZN7cutlass13device_kernelIN5flash11enable_sm90INS1_16FlashAttnFwdSm90INS1_25CollectiveMainloopFwdSm90ILi2EN4cute5tupleIJNS5_1CILi1EEES8_S8_EEENS6_IJNS7_ILi128EEENS7_ILi160EEENS7_ILi192EEEEEELi192ENS_12float_e4m3_tEfNS_4arch4Sm90ELb0ELb1ELb0ELb0ELb0ELb0ELb0ELb1ELb1ELb1ELb1ELb0EEENS1_21CollectiveEpilogueFwdINS6_IJSA_SC_SB_EEES9_NS_10bfloat16_tESG_Li256ELb0ELb1ELb1ELb1EEENS1_19SingleTileSchedulerILb0ELb1ELb1ELi128EEEEEEEEEvNT_6ParamsE:
	.zero		3200


//--------------------- .nv.constant0._ZN7cutlass13device_kernelIN5flash11enable_sm90INS1_16FlashAttnFwdSm90INS1_25CollectiveMainloopFwdSm90ILi2EN4cute5tupleIJNS5_1CILi1EEES8_S8_EEENS6_IJNS7_ILi128EEENS7_ILi160EEENS7_ILi192EEEEEELi192ENS_12float_e4m3_tEfNS_4arch4Sm90ELb0ELb1ELb0ELb1ELb0ELb0ELb0ELb1ELb1ELb1ELb1ELb0EEENS1_21CollectiveEpilogueFwdINS6_IJSA_SC_SB_EEES9_NS_10bfloat16_tESG_Li256ELb1ELb1ELb1ELb1EEENS1_36VarlenDynamicPersistentTileSchedulerILi128ELi160ELi256ELi128ELb1ELb1ELb1ELb1ELb0ELb1EEEEEEEEEvNT_6ParamsE --------------------------
	.section	.nv.constant0._ZN7cutlass13device_kernelIN5flash11enable_sm90INS1_16FlashAttnFwdSm90INS1_25CollectiveMainloopFwdSm90ILi2EN4cute5tupleIJNS5_1CILi1EEES8_S8_EEENS6_IJNS7_ILi128EEENS7_ILi160EEENS7_ILi192EEEEEELi192ENS_12float_e4m3_tEfNS_4arch4Sm90ELb0ELb1ELb0ELb1ELb0ELb0ELb0ELb1ELb1ELb1ELb1ELb0EEENS1_21CollectiveEpilogueFwdINS6_IJSA_SC_SB_EEES9_NS_10bfloat16_tESG_Li256ELb1ELb1ELb1ELb1EEENS1_36VarlenDynamicPersistentTileSchedulerILi128ELi160ELi256ELi128ELb1ELb1ELb1ELb1ELb0ELb1EEEEEEEEEvNT_6ParamsE,"a",@progbits
	.sectionflags	@""
	.align	4
.nv.constant0._ZN7cutlass13device_kernelIN5flash11enable_sm90INS1_16FlashAttnFwdSm90INS1_25CollectiveMainloopFwdSm90ILi2EN4cute5tupleIJNS5_1CILi1EEES8_S8_EEENS6_IJNS7_ILi128EEENS7_ILi160EEENS7_ILi192EEEEEELi192ENS_12float_e4m3_tEfNS_4arch4Sm90ELb0ELb1ELb0ELb1ELb0ELb0ELb0ELb1ELb1ELb1ELb1ELb0EEENS1_21CollectiveEpilogueFwdINS6_IJSA_SC_SB_EEES9_NS_10bfloat16_tESG_Li256ELb1ELb1ELb1ELb1EEENS1_36VarlenDynamicPersistentTileSchedulerILi128ELi160ELi256ELi128ELb1ELb1ELb1ELb1ELb0ELb1EEEEEEEEEvNT_6ParamsE:
	.zero		3328


//--------------------- .nv.constant0._ZN7cutlass13device_kernelIN5flash11enable_sm90INS1_16FlashAttnFwdSm90INS1_25CollectiveMainloopFwdSm90ILi2EN4cute5tupleIJNS5_1CILi1EEES8_S8_EEENS6_IJNS7_ILi128EEENS7_ILi160EEENS7_ILi192EEEEEELi192ENS_12float_e4m3_tEfNS_4arch4Sm90ELb0ELb1ELb0ELb1ELb0ELb1ELb0ELb1ELb1ELb1ELb1ELb0EEENS1_21CollectiveEpilogueFwdINS6_IJSA_SC_SB_EEES9_NS_10bfloat16_tESG_Li256ELb1ELb1ELb1ELb1EEENS1_36VarlenDynamicPersistentTileSchedulerILi128ELi160ELi256ELi128ELb1ELb1ELb1ELb1ELb0ELb1EEEEEEEEEvNT_6ParamsE --------------------------
	.section	.nv.constant0._ZN7cutlass13device_kernelIN5flash11enable_sm90INS1_16FlashAttnFwdSm90INS1_25CollectiveMainloopFwdSm90ILi2EN4cute5tupleIJNS5_1CILi1EEES8_S8_EEENS6_IJNS7_ILi128EEENS7_ILi160EEENS7_ILi192EEEEEELi192ENS_12float_e4m3_tEfNS_4arch4Sm90ELb0ELb1ELb0ELb1ELb0ELb1ELb0ELb1ELb1ELb1ELb1ELb0EEENS1_21CollectiveEpilogueFwdINS6_IJSA_SC_SB_EEES9_NS_10bfloat16_tESG_Li256ELb1ELb1ELb1ELb1EEENS1_36VarlenDynamicPersistentTileSchedulerILi128ELi160ELi256ELi128ELb1ELb1ELb1ELb1ELb0ELb1EEEEEEEEEvNT_6ParamsE,"a",@progbits
	.sectionflags	@""
	.align	4
.nv.constant0._ZN7cutlass13device_kernelIN5flash11enable_sm90INS1_16FlashAttnFwdSm90INS1_25CollectiveMainloopFwdSm90ILi2EN4cute5tupleIJNS5_1CILi1EEES8_S8_EEENS6_IJNS7_ILi128EEENS7_ILi160EEENS7_ILi192EEEEEELi192ENS_12float_e4m3_tEfNS_4arch4Sm90ELb0ELb1ELb0ELb1ELb0ELb1ELb0ELb1ELb1ELb1ELb1ELb0EEENS1_21CollectiveEpilogueFwdINS6_IJSA_SC_SB_EEES9_NS_10bfloat16_tESG_Li256ELb1ELb1ELb1ELb1EEENS1_36VarlenDynamicPersistentTileSchedulerILi128ELi160ELi256ELi128ELb1ELb1ELb1ELb1ELb0ELb1EEEEEEEEEvNT_6ParamsE:
	.zero		3328


//--------------------- .nv.constant0._ZN7cutlass13device_kernelIN5flash11enable_sm90INS1_16FlashAttnFwdSm90INS1_25CollectiveMainloopFwdSm90ILi2EN4cute5tupleIJNS5_1CILi1EEES8_S8_EEENS6_IJNS7_ILi128EEENS7_ILi160EEENS7_ILi192EEEEEELi192ENS_12float_e4m3_tEfNS_4arch4Sm90ELb1ELb0ELb0ELb0ELb0ELb0ELb0ELb1ELb1ELb1ELb1ELb0EEENS1_21CollectiveEpilogueFwdINS6_IJSA_SC_SB_EEES9_NS_10bfloat16_tESG_Li256ELb0ELb1ELb1ELb1EEENS1_19SingleTileSchedulerILb0ELb1ELb1ELi128EEEEEEEEEvNT_6ParamsE --------------------------
	.section	.nv.constant0._ZN7cutlass13device_kernelIN5flash11enable_sm90INS1_16FlashAttnFwdSm90INS1_25CollectiveMainloopFwdSm90ILi2EN4cute5tupleIJNS5_1CILi1EEES8_S8_EEENS6_IJNS7_ILi128EEENS7_ILi160EEENS7_ILi192EEEEEELi192ENS_12float_e4m3_tEfNS_4arch4Sm90ELb1ELb0ELb0ELb0ELb0ELb0ELb0ELb1ELb1ELb1ELb1ELb0EEENS1_21CollectiveEpilogueFwdINS6_IJSA_SC_SB_EEES9_NS_10bfloat16_tESG_Li256ELb0ELb1ELb1ELb1EEENS1_19SingleTileSchedulerILb0ELb1ELb1ELi128EEEEEEEEEvNT_6ParamsE,"a",@progbits
	.sectionflags	@""
	.align	4
.nv.constant0._ZN7cutlass13device_kernelIN5flash11enable_sm90INS1_16FlashAttnFwdSm90INS1_25CollectiveMainloopFwdSm90ILi2EN4cute5tupleIJNS5_1CILi1EEES8_S8_EEENS6_IJNS7_ILi128EEENS7_ILi160EEENS7_ILi192EEEEEELi192ENS_12float_e4m3_tEfNS_4arch4Sm90ELb1ELb0ELb0ELb0ELb0ELb0ELb0ELb1ELb1ELb1ELb1ELb0EEENS1_21CollectiveEpilogueFwdINS6_IJSA_SC_SB_EEES9_NS_10bfloat16_tESG_Li256ELb0ELb1ELb1ELb1EEENS1_19SingleTileSchedulerILb0ELb1ELb1ELi128EEEEEEEEEvNT_6ParamsE:
	.zero		3200


//--------------------- .nv.constant0._ZN7cutlass13device_kernelIN5flash11enable_sm90INS1_16FlashAttnFwdSm90INS1_25CollectiveMainloopFwdSm90ILi2EN4cute5tupleIJNS5_1CILi1EEES8_S8_EEENS6_IJNS7_ILi128EEENS7_ILi160EEENS7_ILi192EEEEEELi192ENS_12float_e4m3_tEfNS_4arch4Sm90ELb1ELb0ELb0ELb1ELb0ELb0ELb0ELb1ELb1ELb1ELb1ELb0EEENS1_21CollectiveEpilogueFwdINS6_IJSA_SC_SB_EEES9_NS_10bfloat16_tESG_Li256ELb1ELb1ELb1ELb1EEENS1_36VarlenDynamicPersistentTileSchedulerILi128ELi160ELi256ELi128ELb1ELb1ELb1ELb1ELb1ELb1EEEEEEEEEvNT_6ParamsE --------------------------
	.section	.nv.constant0._ZN7cutlass13device_kernelIN5flash11enable_sm90INS1_16FlashAttnFwdSm90INS1_25CollectiveMainloopFwdSm90ILi2EN4cute5tupleIJNS5_1CILi1EEES8_S8_EEENS6_IJNS7_ILi128EEENS7_ILi160EEENS7_ILi192EEEEEELi192ENS_12float_e4m3_tEfNS_4arch4Sm90ELb1ELb0ELb0ELb1ELb0ELb0ELb0ELb1ELb1ELb1ELb1ELb0EEENS1_21CollectiveEpilogueFwdINS6_IJSA_SC_SB_EEES9_NS_10bfloat16_tESG_Li256ELb1ELb1ELb1ELb1EEENS1_36VarlenDynamicPersistentTileSchedulerILi128ELi160ELi256ELi128ELb1ELb1ELb1ELb1ELb1ELb1EEEEEEEEEvNT_6ParamsE,"a",@progbits
	.sectionflags	@""
	.align	4
.nv.constant0._ZN7cutlass13device_kernelIN5flash11enable_sm90INS1_16FlashAttnFwdSm90INS1_25CollectiveMainloopFwdSm90ILi2EN4cute5tupleIJNS5_1CILi1EEES8_S8_EEENS6_IJNS7_ILi128EEENS7_ILi160EEENS7_ILi192EEEEEELi192ENS_12float_e4m3_tEfNS_4arch4Sm90ELb1ELb0ELb0ELb1ELb0ELb0ELb0ELb1ELb1ELb1ELb1ELb0EEENS1_21CollectiveEpilogueFwdINS6_IJSA_SC_SB_EEES9_NS_10bfloat16_tESG_Li256ELb1ELb1ELb1ELb1EEENS1_36VarlenDynamicPersistentTileSchedulerILi128ELi160ELi256ELi128ELb1ELb1ELb1ELb1ELb1ELb1EEEEEEEEEvNT_6ParamsE:
	.zero		3328


//--------------------- .nv.constant0._ZN7cutlass13device_kernelIN5flash11enable_sm90INS1_16FlashAttnFwdSm90INS1_25CollectiveMainloopFwdSm90ILi2EN4cute5tupleIJNS5_1CILi1EEES8_S8_EEENS6_IJNS7_ILi128EEENS7_ILi160EEENS7_ILi192EEEEEELi192ENS_12float_e4m3_tEfNS_4arch4Sm90ELb1ELb0ELb0ELb1ELb0ELb1ELb0ELb1ELb1ELb1ELb1ELb0EEENS1_21CollectiveEpilogueFwdINS6_IJSA_SC_SB_EEES9_NS_10bfloat16_tESG_Li256ELb1ELb1ELb1ELb1EEENS1_36VarlenDynamicPersistentTileSchedulerILi128ELi160ELi256ELi128ELb1ELb1ELb1ELb1ELb1ELb1EEEEEEEEEvNT_6ParamsE --------------------------
	.section	.nv.constant0._ZN7cutlass13device_kernelIN5flash11enable_sm90INS1_16FlashAttnFwdSm90INS1_25CollectiveMainloopFwdSm90ILi2EN4cute5tupleIJNS5_1CILi1EEES8_S8_EEENS6_IJNS7_ILi128EEENS7_ILi160EEENS7_ILi192EEEEEELi192ENS_12float_e4m3_tEfNS_4arch4Sm90ELb1ELb0ELb0ELb1ELb0ELb1ELb0ELb1ELb1ELb1ELb1ELb0EEENS1_21CollectiveEpilogueFwdINS6_IJSA_SC_SB_EEES9_NS_10bfloat16_tESG_Li256ELb1ELb1ELb1ELb1EEENS1_36VarlenDynamicPersistentTileSchedulerILi128ELi160ELi256ELi128ELb1ELb1ELb1ELb1ELb1ELb1EEEEEEEEEvNT_6ParamsE,"a",@progbits
	.sectionflags	@""
	.align	4
.nv.constant0._ZN7cutlass13device_kernelIN5flash11enable_sm90INS1_16FlashAttnFwdSm90INS1_25CollectiveMainloopFwdSm90ILi2EN4cute5tupleIJNS5_1CILi1EEES8_S8_EEENS6_IJNS7_ILi128EEENS7_ILi160EEENS7_ILi192EEEEEELi192ENS_12float_e4m3_tEfNS_4arch4Sm90ELb1ELb0ELb0ELb1ELb0ELb1ELb0ELb1ELb1ELb1ELb1ELb0EEENS1_21CollectiveEpilogueFwdINS6_IJSA_SC_SB_EEES9_NS_10bfloat16_tESG_Li256ELb1ELb1ELb1ELb1EEENS1_36VarlenDynamicPersistentTileSchedulerILi128ELi160ELi256ELi128ELb1ELb1ELb1ELb1ELb1ELb1EEEEEEEEEvNT_6ParamsE:
	.zero		3328


//--------------------- .nv.constant0._ZN7cutlass13device_kernelIN5flash11enable_sm90INS1_16FlashAttnFwdSm90INS1_25CollectiveMainloopFwdSm90ILi2EN4cute5tupleIJNS5_1CILi1EEES8_S8_EEENS6_IJNS7_ILi128EEENS7_ILi224EEESA_EEELi128ENS_12float_e4m3_tEfNS_4arch4Sm90ELb0ELb0ELb0ELb0ELb0ELb0ELb0ELb1ELb1ELb1ELb1ELb0EEENS1_21CollectiveEpilogueFwdINS6_IJSA_SA_SB_EEES9_NS_10bfloat16_tESF_Li256ELb0ELb1ELb1ELb1EEENS1_19SingleTileSchedulerILb0ELb1ELb1ELi128EEEEEEEEEvNT_6ParamsE --------------------------
	.section	.nv.constant0._ZN7cutlass13device_kernelIN5flash11enable_sm90INS1_16FlashAttnFwdSm90INS1_25CollectiveMainloopFwdSm90ILi2EN4cute5tupleIJNS5_1CILi1EEES8_S8_EEENS6_IJNS7_ILi128EEENS7_ILi224EEESA_EEELi128ENS_12float_e4m3_tEfNS_4arch4Sm90ELb0ELb0ELb0ELb0ELb0ELb0ELb0ELb1ELb1ELb1ELb1ELb0EEENS1_21CollectiveEpilogueFwdINS6_IJSA_SA_SB_EEES9_NS_10bfloat16_tESF_Li256ELb0ELb1ELb1ELb1EEENS1_19SingleTileSchedulerILb0ELb1ELb1ELi128EEEEEEEEEvNT_6ParamsE,"a",@progbits
	.sectionflags	@""
	.align	4
.nv.constant0._ZN7cutlass13device_kernelIN5flash11enable_sm90INS1_16FlashAttnFwdSm90INS1_25CollectiveMainloopFwdSm90ILi2EN4cute5tupleIJNS5_1CILi1EEES8_S8_EEENS6_IJNS7_ILi128EEENS7_ILi224EEESA_EEELi128ENS_12float_e4m3_tEfNS_4arch4Sm90ELb0ELb0ELb0ELb0ELb0ELb0ELb0ELb1ELb1ELb1ELb1ELb0EEENS1_21CollectiveEpilogueFwdINS6_IJSA_SA_SB_EEES9_NS_10bfloat16_tESF_Li256ELb0ELb1ELb1ELb1EEENS1_19SingleTileSchedulerILb0ELb1ELb1ELi128EEEEEEEEEvNT_6ParamsE:
	.zero		3200


//--------------------- .nv.constant0._ZN7cutlass13device_kernelIN5flash11enable_sm90INS1_16FlashAttnFwdSm90INS1_25CollectiveMainloopFwdSm90ILi2EN4cute5tupleIJNS5_1CILi1EEES8_S8_EEENS6_IJNS7_ILi128EEENS7_ILi224EEESA_EEELi128ENS_12float_e4m3_tEfNS_4arch4Sm90ELb0ELb0ELb0ELb1ELb0ELb0ELb0ELb1ELb1ELb1ELb1ELb0EEENS1_21CollectiveEpilogueFwdINS6_IJSA_SA_SB_EEES9_NS_10bfloat16_tESF_Li256ELb1ELb1ELb1ELb1EEENS1_36VarlenDynamicPersistentTileSchedulerILi128ELi224ELi256ELi128ELb1ELb1ELb1ELb0ELb1ELb1EEEEEEEEEvNT_6ParamsE --------------------------
	.section	.nv.constant0._ZN7cutlass13device_kernelIN5flash11enable_sm90INS1_16FlashAttnFwdSm90INS1_25CollectiveMainloopFwdSm90ILi2EN4cute5tupleIJNS5_1CILi1EEES8_S8_EEENS6_IJNS7_ILi128EEENS7_ILi224EEESA_EEELi128ENS_12float_e4m3_tEfNS_4arch4Sm90ELb0ELb0ELb0ELb1ELb0ELb0ELb0ELb1ELb1ELb1ELb1ELb0EEENS1_21CollectiveEpilogueFwdINS6_IJSA_SA_SB_EEES9_NS_10bfloat16_tESF_Li256ELb1ELb1ELb1ELb1EEENS1_36VarlenDynamicPersistentTileSchedulerILi128ELi224ELi256ELi128ELb1ELb1ELb1ELb0ELb1ELb1EEEEEEEEEvNT_6ParamsE,"a",@progbits
	.sectionflags	@""
	.align	4
.nv.constant0._ZN7cutlass13device_kernelIN5flash11enable_sm90INS1_16FlashAttnFwdSm90INS1_25CollectiveMainloopFwdSm90ILi2EN4cute5tupleIJNS5_1CILi1EEES8_S8_EEENS6_IJNS7_ILi128EEENS7_ILi224EEESA_EEELi128ENS_12float_e4m3_tEfNS_4arch4Sm90ELb0ELb0ELb0ELb1ELb0ELb0ELb0ELb1ELb1ELb1ELb1ELb0EEENS1_21CollectiveEpilogueFwdINS6_IJSA_SA_SB_EEES9_NS_10bfloat16_tESF_Li256ELb1ELb1ELb1ELb1EEENS1_36VarlenDynamicPersistentTileSchedulerILi128ELi224ELi256ELi128ELb1ELb1ELb1ELb0ELb1ELb1EEEEEEEEEvNT_6ParamsE:
	.zero		3328


//--------------------- .nv.constant0._ZN7cutlass13device_kernelIN5flash11enable_sm90INS1_16FlashAttnFwdSm90INS1_25CollectiveMainloopFwdSm90ILi2EN4cute5tupleIJNS5_1CILi1EEES8_S8_EEENS6_IJNS7_ILi128EEENS7_ILi224EEESA_EEELi128ENS_12float_e4m3_tEfNS_4arch4Sm90ELb0ELb0ELb0ELb1ELb0ELb1ELb0ELb1ELb1ELb1ELb1ELb0EEENS1_21CollectiveEpilogueFwdINS6_IJSA_SA_SB_EEES9_NS_10bfloat16_tESF_Li256ELb1ELb1ELb1ELb1EEENS1_36VarlenDynamicPersistentTileSchedulerILi128ELi224ELi256ELi128ELb1ELb1ELb1ELb0ELb1ELb1EEEEEEEEEvNT_6ParamsE --------------------------
	.section	.nv.constant0._ZN7cutlass13device_kernelIN5flash11enable_sm90INS1_16FlashAttnFwdSm90INS1_25CollectiveMainloopFwdSm90ILi2EN4cute5tupleIJNS5_1CILi1EEES8_S8_EEENS6_IJNS7_ILi128EEENS7_ILi224EEESA_EEELi128ENS_12float_e4m3_tEfNS_4arch4Sm90ELb0ELb0ELb0ELb1ELb0ELb1ELb0ELb1ELb1ELb1ELb1ELb0EEENS1_21CollectiveEpilogueFwdINS6_IJSA_SA_SB_EEES9_NS_10bfloat16_tESF_Li256ELb1ELb1ELb1ELb1EEENS1_36VarlenDynamicPersistentTileSchedulerILi128ELi224ELi256ELi128ELb1ELb1ELb1ELb0ELb1ELb1EEEEEEEEEvNT_6ParamsE,"a",@progbits
	.sectionflags	@""
	.align	4
.nv.constant0._ZN7cutlass13device_kernelIN5flash11enable_sm90INS1_16FlashAttnFwdSm90INS1_25CollectiveMainloopFwdSm90ILi2EN4cute5tupleIJNS5_1CILi1EEES8_S8_EEENS6_IJNS7_ILi128EEENS7_ILi224EEESA_EEELi128ENS_12float_e4m3_tEfNS_4arch4Sm90ELb0ELb0ELb0ELb1ELb0ELb1ELb0ELb1ELb1ELb1ELb1ELb0EEENS1_21CollectiveEpilogueFwdINS6_IJSA_SA_SB_EEES9_NS_10bfloat16_tESF_Li256ELb1ELb1ELb1ELb1EEENS1_36VarlenDynamicPersistentTileSchedulerILi128ELi224ELi256ELi128ELb1ELb1ELb1ELb0ELb1ELb1EEEEEEEEEvNT_6ParamsE:
	.zero		3328


//--------------------- .nv.constant0._ZN7cutlass13device_kernelIN5flash11enable_sm90INS1_16FlashAttnFwdSm90INS1_25CollectiveMainloopFwdSm90ILi2EN4cute5tupleIJNS5_1CILi1EEES8_S8_EEENS6_IJNS7_ILi128EEENS7_ILi224EEESA_EEELi128ENS_12float_e4m3_tEfNS_4arch4Sm90ELb0ELb1ELb0ELb0ELb0ELb0ELb0ELb1ELb1ELb1ELb1ELb0EEENS1_21CollectiveEpilogueFwdINS6_IJSA_SA_SB_EEES9_NS_10bfloat16_tESF_Li256ELb0ELb1ELb1ELb1EEENS1_19SingleTileSchedulerILb0ELb1ELb1ELi128EEEEEEEEEvNT_6ParamsE --------------------------
	.section	.nv.constant0._ZN7cutlass13device_kernelIN5flash11enable_sm90INS1_16FlashAttnFwdSm90INS1_25CollectiveMainloopFwdSm90ILi2EN4cute5tupleIJNS5_1CILi1EEES8_S8_EEENS6_IJNS7_ILi128EEENS7_ILi224EEESA_EEELi128ENS_12float_e4m3_tEfNS_4arch4Sm90ELb0ELb1ELb0ELb0ELb0ELb0ELb0ELb1ELb1ELb1ELb1ELb0EEENS1_21CollectiveEpilogueFwdINS6_IJSA_SA_SB_EEES9_NS_10bfloat16_tESF_Li256ELb0ELb1ELb1ELb1EEENS1_19SingleTileSchedulerILb0ELb1ELb1ELi128EEEEEEEEEvNT_6ParamsE,"a",@progbits
	.sectionflags	@""
	.align	4
.nv.constant0._ZN7cutlass13device_kernelIN5flash11enable_sm90INS1_16FlashAttnFwdSm90INS1_25CollectiveMainloopFwdSm90ILi2EN4cute5tupleIJNS5_1CILi1EEES8_S8_EEENS6_IJNS7_ILi128EEENS7_ILi224EEESA_EEELi128ENS_12float_e4m3_tEfNS_4arch4Sm90ELb0ELb1ELb0ELb0ELb0ELb0ELb0ELb1ELb1ELb1ELb1ELb0EEENS1_21CollectiveEpilogueFwdINS6_IJSA_SA_SB_EEES9_NS_10bfloat16_tESF_Li256ELb0ELb1ELb1ELb1EEENS1_19SingleTileSchedulerILb0ELb1ELb1ELi128EEEEEEEEEvNT_6ParamsE:
	.zero		3200


//--------------------- .nv.constant0._ZN7cutlass13device_kernelIN5flash11enable_sm90INS1_16FlashAttnFwdSm90INS1_25CollectiveMainloopFwdSm90ILi2EN4cute5tupleIJNS5_1CILi1EEES8_S8_EEENS6_IJNS7_ILi128EEENS7_ILi224EEESA_EEELi128ENS_12float_e4m3_tEfNS_4arch4Sm90ELb0ELb1ELb0ELb1ELb0ELb0ELb0ELb1ELb1ELb1ELb1ELb0EEENS1_21CollectiveEpilogueFwdINS6_IJSA_SA_SB_EEES9_NS_10bfloat16_tESF_Li256ELb1ELb1ELb1ELb1EEENS1_36VarlenDynamicPersistentTileSchedulerILi128ELi224ELi256ELi128ELb1ELb1ELb1ELb1ELb0ELb1EEEEEEEEEvNT_6ParamsE --------------------------
	.section	.nv.constant0._ZN7cutlass13device_kernelIN5flash11enable_sm90INS1_16FlashAttnFwdSm90INS1_25CollectiveMainloopFwdSm90ILi2EN4cute5tupleIJNS5_1CILi1EEES8_S8_EEENS6_IJNS7_ILi128EEENS7_ILi224EEESA_EEELi128ENS_12float_e4m3_tEfNS_4arch4Sm90ELb0ELb1ELb0ELb1ELb0ELb0ELb0ELb1ELb1ELb1ELb1ELb0EEENS1_21CollectiveEpilogueFwdINS6_IJSA_SA_SB_EEES9_NS_10bfloat16_tESF_Li256ELb1ELb1ELb1ELb1EEENS1_36VarlenDynamicPersistentTileSchedulerILi128ELi224ELi256ELi128ELb1ELb1ELb1ELb1ELb0ELb1EEEEEEEEEvNT_6ParamsE,"a",@progbits
	.sectionflags	@""
	.align	4
.nv.constant0._ZN7cutlass13device_kernelIN5flash11enable_sm90INS1_16FlashAttnFwdSm90INS1_25CollectiveMainloopFwdSm90ILi2EN4cute5tupleIJNS5_1CILi1EEES8_S8_EEENS6_IJNS7_ILi128EEENS7_ILi224EEESA_EEELi128ENS_12float_e4m3_tEfNS_4arch4Sm90ELb0ELb1ELb0ELb1ELb0ELb0ELb0ELb1ELb1ELb1ELb1ELb0EEENS1_21CollectiveEpilogueFwdINS6_IJSA_SA_SB_EEES9_NS_10bfloat16_tESF_Li256ELb1ELb1ELb1ELb1EEENS1_36VarlenDynamicPersistentTileSchedulerILi128ELi224ELi256ELi128ELb1ELb1ELb1ELb1ELb0ELb1EEEEEEEEEvNT_6ParamsE:
	.zero		3328


//--------------------- .nv.constant0._ZN7cutlass13device_kernelIN5flash11enable_sm90INS1_16FlashAttnFwdSm90INS1_25CollectiveMainloopFwdSm90ILi2EN4cute5tupleIJNS5_1CILi1EEES8_S8_EEENS6_IJNS7_ILi128EEENS7_ILi224EEESA_EEELi128ENS_12float_e4m3_tEfNS_4arch4Sm90ELb0ELb1ELb0ELb1ELb0ELb1ELb0ELb1ELb1ELb1ELb1ELb0EEENS1_21CollectiveEpilogueFwdINS6_IJSA_SA_SB_EEES9_NS_10bfloat16_tESF_Li256ELb1ELb1ELb1ELb1EEENS1_36VarlenDynamicPersistentTileSchedulerILi128ELi224ELi256ELi128ELb1ELb1ELb1ELb1ELb0ELb1EEEEEEEEEvNT_6ParamsE --------------------------
	.section	.nv.constant0._ZN7cutlass13device_kernelIN5flash11enable_sm90INS1_16FlashAttnFwdSm90INS1_25CollectiveMainloopFwdSm90ILi2EN4cute5tupleIJNS5_1CILi1EEES8_S8_EEENS6_IJNS7_ILi128EEENS7_ILi224EEESA_EEELi128ENS_12float_e4m3_tEfNS_4arch4Sm90ELb0ELb1ELb0ELb1ELb0ELb1ELb0ELb1ELb1ELb1ELb1ELb0EEENS1_21CollectiveEpilogueFwdINS6_IJSA_SA_SB_EEES9_NS_10bfloat16_tESF_Li256ELb1ELb1ELb1ELb1EEENS1_36VarlenDynamicPersistentTileSchedulerILi128ELi224ELi256ELi128ELb1ELb1ELb1ELb1ELb0ELb1EEEEEEEEEvNT_6ParamsE,"a",@progbits
	.sectionflags	@""
	.align	4
.nv.constant0._ZN7cutlass13device_kernelIN5flash11enable_sm90INS1_16FlashAttnFwdSm90INS1_25CollectiveMainloopFwdSm90ILi2EN4cute5tupleIJNS5_1CILi1EEES8_S8_EEENS6_IJNS7_ILi128EEENS7_ILi224EEESA_EEELi128ENS_12float_e4m3_tEfNS_4arch4Sm90ELb0ELb1ELb0ELb1ELb0ELb1ELb0ELb1ELb1ELb1ELb1ELb0EEENS1_21CollectiveEpilogueFwdINS6_IJSA_SA_SB_EEES9_NS_10bfloat16_tESF_Li256ELb1ELb1ELb1ELb1EEENS1_36VarlenDynamicPersistentTileSchedulerILi128ELi224ELi256ELi128ELb1ELb1ELb1ELb1ELb0ELb1EEEEEEEEEvNT_6ParamsE:
	.zero		3328


//--------------------- .nv.constant0._ZN7cutlass13device_kernelIN5flash11enable_sm90INS1_16FlashAttnFwdSm90INS1_25CollectiveMainloopFwdSm90ILi2EN4cute5tupleIJNS5_1CILi1EEES8_S8_EEENS6_IJNS7_ILi128EEENS7_ILi224EEESA_EEELi128ENS_12float_e4m3_tEfNS_4arch4Sm90ELb1ELb0ELb0ELb0ELb0ELb0ELb0ELb1ELb1ELb1ELb1ELb0EEENS1_21CollectiveEpilogueFwdINS6_IJSA_SA_SB_EEES9_NS_10bfloat16_tESF_Li256ELb0ELb1ELb1ELb1EEENS1_19SingleTileSchedulerILb0ELb1ELb1ELi128EEEEEEEEEvNT_6ParamsE --------------------------
	.section	.nv.constant0._ZN7cutlass13device_kernelIN5flash11enable_sm90INS1_16FlashAttnFwdSm90INS1_25CollectiveMainloopFwdSm90ILi2EN4cute5tupleIJNS5_1CILi1EEES8_S8_EEENS6_IJNS7_ILi128EEENS7_ILi224EEESA_EEELi128ENS_12float_e4m3_tEfNS_4arch4Sm90ELb1ELb0ELb0ELb0ELb0ELb0ELb0ELb1ELb1ELb1ELb1ELb0EEENS1_21CollectiveEpilogueFwdINS6_IJSA_SA_SB_EEES9_NS_10bfloat16_tESF_Li256ELb0ELb1ELb1ELb1EEENS1_19SingleTileSchedulerILb0ELb1ELb1ELi128EEEEEEEEEvNT_6ParamsE,"a",@progbits
	.sectionflags	@""
	.align	4
.nv.constant0._ZN7cutlass13device_kernelIN5flash11enable_sm90INS1_16FlashAttnFwdSm90INS1_25CollectiveMainloopFwdSm90ILi2EN4cute5tupleIJNS5_1CILi1EEES8_S8_EEENS6_IJNS7_ILi128EEENS7_ILi224EEESA_EEELi128ENS_12float_e4m3_tEfNS_4arch4Sm90ELb1ELb0ELb0ELb0ELb0ELb0ELb0ELb1ELb1ELb1ELb1ELb0EEENS1_21CollectiveEpilogueFwdINS6_IJSA_SA_SB_EEES9_NS_10bfloat16_tESF_Li256ELb0ELb1ELb1ELb1EEENS1_19SingleTileSchedulerILb0ELb1ELb1ELi128EEEEEEEEEvNT_6ParamsE:
	.zero		3200


//--------------------- .nv.constant0._ZN7cutlass13device_kernelIN5flash11enable_sm90INS1_16FlashAttnFwdSm90INS1_25CollectiveMainloopFwdSm90ILi2EN4cute5tupleIJNS5_1CILi1EEES8_S8_EEENS6_IJNS7_ILi128EEENS7_ILi224EEESA_EEELi128ENS_12float_e4m3_tEfNS_4arch4Sm90ELb1ELb0ELb0ELb1ELb0ELb0ELb0ELb1ELb1ELb1ELb1ELb0EEENS1_21CollectiveEpilogueFwdINS6_IJSA_SA_SB_EEES9_NS_10bfloat16_tESF_Li256ELb1ELb1ELb1ELb1EEENS1_36VarlenDynamicPersistentTileSchedulerILi128ELi224ELi256ELi128ELb1ELb1ELb1ELb1ELb1ELb1EEEEEEEEEvNT_6ParamsE --------------------------
	.section	.nv.constant0._ZN7cutlass13device_kernelIN5flash11enable_sm90INS1_16FlashAttnFwdSm90INS1_25CollectiveMainloopFwdSm90ILi2EN4cute5tupleIJNS5_1CILi1EEES8_S8_EEENS6_IJNS7_ILi128EEENS7_ILi224EEESA_EEELi128ENS_12float_e4m3_tEfNS_4arch4Sm90ELb1ELb0ELb0ELb1ELb0ELb0ELb0ELb1ELb1ELb1ELb1ELb0EEENS1_21CollectiveEpilogueFwdINS6_IJSA_SA_SB_EEES9_NS_10bfloat16_tESF_Li256ELb1ELb1ELb1ELb1EEENS1_36VarlenDynamicPersistentTileSchedulerILi128ELi224ELi256ELi128ELb1ELb1ELb1ELb1ELb1ELb1EEEEEEEEEvNT_6ParamsE,"a",@progbits
	.sectionflags	@""
	.align	4
.nv.constant0._ZN7cutlass13device_kernelIN5flash11enable_sm90INS1_16FlashAttnFwdSm90INS1_25CollectiveMainloopFwdSm90ILi2EN4cute5tupleIJNS5_1CILi1EEES8_S8_EEENS6_IJNS7_ILi128EEENS7_ILi224EEESA_EEELi128ENS_12float_e4m3_tEfNS_4arch4Sm90ELb1ELb0ELb0ELb1ELb0ELb0ELb0ELb1ELb1ELb1ELb1ELb0EEENS1_21CollectiveEpilogueFwdINS6_IJSA_SA_SB_EEES9_NS_10bfloat16_tESF_Li256ELb1ELb1ELb1ELb1EEENS1_36VarlenDynamicPersistentTileSchedulerILi128ELi224ELi256ELi128ELb1ELb1ELb1ELb1ELb1ELb1EEEEEEEEEvNT_6ParamsE:
	.zero		3328


//--------------------- .nv.constant0._ZN7cutlass13device_kernelIN5flash11enable_sm90INS1_16FlashAttnFwdSm90INS1_25CollectiveMainloopFwdSm90ILi2EN4cute5tupleIJNS5_1CILi1EEES8_S8_EEENS6_IJNS7_ILi128EEENS7_ILi224EEESA_EEELi128ENS_12float_e4m3_tEfNS_4arch4Sm90ELb1ELb0ELb0ELb1ELb0ELb1ELb0ELb1ELb1ELb1ELb1ELb0EEENS1_21CollectiveEpilogueFwdINS6_IJSA_SA_SB_EEES9_NS_10bfloat16_tESF_Li256ELb1ELb1ELb1ELb1EEENS1_36VarlenDynamicPersistentTileSchedulerILi128ELi224ELi256ELi128ELb1ELb1ELb1ELb1ELb1ELb1EEEEEEEEEvNT_6ParamsE --------------------------
	.section	.nv.constant0._ZN7cutlass13device_kernelIN5flash11enable_sm90INS1_16FlashAttnFwdSm90INS1_25CollectiveMainloopFwdSm90ILi2EN4cute5tupleIJNS5_1CILi1EEES8_S8_EEENS6_IJNS7_ILi128EEENS7_ILi224EEESA_EEELi128ENS_12float_e4m3_tEfNS_4arch4Sm90ELb1ELb0ELb0ELb1ELb0ELb1ELb0ELb1ELb1ELb1ELb1ELb0EEENS1_21CollectiveEpilogueFwdINS6_IJSA_SA_SB_EEES9_NS_10bfloat16_tESF_Li256ELb1ELb1ELb1ELb1EEENS1_36VarlenDynamicPersistentTileSchedulerILi128ELi224ELi256ELi128ELb1ELb1ELb1ELb1ELb1ELb1EEEEEEEEEvNT_6ParamsE,"a",@progbits
	.sectionflags	@""
	.align	4
.nv.constant0._ZN7cutlass13device_kernelIN5flash11enable_sm90INS1_16FlashAttnFwdSm90INS1_25CollectiveMainloopFwdSm90ILi2EN4cute5tupleIJNS5_1CILi1EEES8_S8_EEENS6_IJNS7_ILi128EEENS7_ILi224EEESA_EEELi128ENS_12float_e4m3_tEfNS_4arch4Sm90ELb1ELb0ELb0ELb1ELb0ELb1ELb0ELb1ELb1ELb1ELb1ELb0EEENS1_21CollectiveEpilogueFwdINS6_IJSA_SA_SB_EEES9_NS_10bfloat16_tESF_Li256ELb1ELb1ELb1ELb1EEENS1_36VarlenDynamicPersistentTileSchedulerILi128ELi224ELi256ELi128ELb1ELb1ELb1ELb1ELb1ELb1EEEEEEEEEvNT_6ParamsE:
	.zero		3328


//--------------------- .nv.constant0._ZN7cutlass13device_kernelIN5flash11enable_sm90INS1_16FlashAttnFwdSm90INS1_25CollectiveMainloopFwdSm90ILi2EN4cute5tupleIJNS5_1CILi1EEES8_S8_EEENS6_IJNS7_ILi192EEENS7_ILi128EEENS7_ILi96EEEEEELi96ENS_12float_e4m3_tEfNS_4arch4Sm90ELb0ELb0ELb0ELb0ELb0ELb0ELb0ELb1ELb1ELb1ELb1ELb0EEENS1_21CollectiveEpilogueFwdINS6_IJSA_SC_SB_EEES9_NS_10bfloat16_tESG_Li384ELb0ELb1ELb1ELb1EEENS1_19SingleTileSchedulerILb0ELb1ELb1ELi192EEEEEEEEEvNT_6ParamsE --------------------------
	.section	.nv.constant0._ZN7cutlass13device_kernelIN5flash11enable_sm90INS1_16FlashAttnFwdSm90INS1_25CollectiveMainloopFwdSm90ILi2EN4cute5tupleIJNS5_1CILi1EEES8_S8_EEENS6_IJNS7_ILi192EEENS7_ILi128EEENS7_ILi96EEEEEELi96ENS_12float_e4m3_tEfNS_4arch4Sm90ELb0ELb0ELb0ELb0ELb0ELb0ELb0ELb1ELb1ELb1ELb1ELb0EEENS1_21CollectiveEpilogueFwdINS6_IJSA_SC_SB_EEES9_NS_10bfloat16_tESG_Li384ELb0ELb1ELb1ELb1EEENS1_19SingleTileSchedulerILb0ELb1ELb1ELi192EEEEEEEEEvNT_6ParamsE,"a",@progbits
	.sectionflags	@""
	.align	4
.nv.constant0._ZN7cutlass13device_kernelIN5flash11enable_sm90INS1_16FlashAttnFwdSm90INS1_25CollectiveMainloopFwdSm90ILi2EN4cute5tupleIJNS5_1CILi1EEES8_S8_EEENS6_IJNS7_ILi192EEENS7_ILi128EEENS7_ILi96EEEEEELi96ENS_12float_e4m3_tEfNS_4arch4Sm90ELb0ELb0ELb0ELb0ELb0ELb0ELb0ELb1ELb1ELb1ELb1ELb0EEENS1_21CollectiveEpilogueFwdINS6_IJSA_SC_SB_EEES9_NS_10bfloat16_tESG_Li384ELb0ELb1ELb1ELb1EEENS1_19SingleTileSchedulerILb0ELb1ELb1ELi192EEEEEEEEEvNT_6ParamsE:
	.zero		3200


//--------------------- .nv.constant0._ZN7cutlass13device_kernelIN5flash11enable_sm90INS1_16FlashAttnFwdSm90INS1_25CollectiveMainloopFwdSm90ILi2EN4cute5tupleIJNS5_1CILi1EEES8_S8_EEENS6_IJNS7_ILi192EEENS7_ILi128EEENS7_ILi96EEEEEELi96ENS_12float_e4m3_tEfNS_4arch4Sm90ELb0ELb0ELb0ELb1ELb0ELb0ELb0ELb1ELb1ELb1ELb1ELb0EEENS1_21CollectiveEpilogueFwdINS6_IJSA_SC_SB_EEES9_NS_10bfloat16_tESG_Li384ELb1ELb1ELb1ELb1EEENS1_36VarlenDynamicPersistentTileSchedulerILi192ELi128ELi384ELi128ELb1ELb1ELb1ELb0ELb1ELb1EEEEEEEEEvNT_6ParamsE --------------------------
	.section	.nv.constant0._ZN7cutlass13device_kernelIN5flash11enable_sm90INS1_16FlashAttnFwdSm90INS1_25CollectiveMainloopFwdSm90ILi2EN4cute5tupleIJNS5_1CILi1EEES8_S8_EEENS6_IJNS7_ILi192EEENS7_ILi128EEENS7_ILi96EEEEEELi96ENS_12float_e4m3_tEfNS_4arch4Sm90ELb0ELb0ELb0ELb1ELb0ELb0ELb0ELb1ELb1ELb1ELb1ELb0EEENS1_21CollectiveEpilogueFwdINS6_IJSA_SC_SB_EEES9_NS_10bfloat16_tESG_Li384ELb1ELb1ELb1ELb1EEENS1_36VarlenDynamicPersistentTileSchedulerILi192ELi128ELi384ELi128ELb1ELb1ELb1ELb0ELb1ELb1EEEEEEEEEvNT_6ParamsE,"a",@progbits
	.sectionflags	@""
	.align	4
.nv.constant0._ZN7cutlass13device_kernelIN5flash11enable_sm90INS1_16FlashAttnFwdSm90INS1_25CollectiveMainloopFwdSm90ILi2EN4cute5tupleIJNS5_1CILi1EEES8_S8_EEENS6_IJNS7_ILi192EEENS7_ILi128EEENS7_ILi96EEEEEELi96ENS_12float_e4m3_tEfNS_4arch4Sm90ELb0ELb0ELb0ELb1ELb0ELb0ELb0ELb1ELb1ELb1ELb1ELb0EEENS1_21CollectiveEpilogueFwdINS6_IJSA_SC_SB_EEES9_NS_10bfloat16_tESG_Li384ELb1ELb1ELb1ELb1EEENS1_36VarlenDynamicPersistentTileSchedulerILi192ELi128ELi384ELi128ELb1ELb1ELb1ELb0ELb1ELb1EEEEEEEEEvNT_6ParamsE:
	.zero		3328


//--------------------- .nv.constant0._ZN7cutlass13device_kernelIN5flash11enable_sm90INS1_16FlashAttnFwdSm90INS1_25CollectiveMainloopFwdSm90ILi2EN4cute5tupleIJNS5_1CILi1EEES8_S8_EEENS6_IJNS7_ILi192EEENS7_ILi128EEENS7_ILi96EEEEEELi96ENS_12float_e4m3_tEfNS_4arch4Sm90ELb0ELb0ELb0ELb1ELb0ELb1ELb0ELb1ELb1ELb1ELb1ELb0EEENS1_21CollectiveEpilogueFwdINS6_IJSA_SC_SB_EEES9_NS_10bfloat16_tESG_Li384ELb1ELb1ELb1ELb1EEENS1_36VarlenDynamicPersistentTileSchedulerILi192ELi128ELi384ELi128ELb1ELb1ELb1ELb0ELb1ELb1EEEEEEEEEvNT_6ParamsE --------------------------
	.section	.nv.constant0._ZN7cutlass13device_kernelIN5flash11enable_sm90INS1_16FlashAttnFwdSm90INS1_25CollectiveMainloopFwdSm90ILi2EN4cute5tupleIJNS5_1CILi1EEES8_S8_EEENS6_IJNS7_ILi192EEENS7_ILi128EEENS7_ILi96EEEEEELi96ENS_12float_e4m3_tEfNS_4arch4Sm90ELb0ELb0ELb0ELb1ELb0ELb1ELb0ELb1ELb1ELb1ELb1ELb0EEENS1_21CollectiveEpilogueFwdINS6_IJSA_SC_SB_EEES9_NS_10bfloat16_tESG_Li384ELb1ELb1ELb1ELb1EEENS1_36VarlenDynamicPersistentTileSchedulerILi192ELi128ELi384ELi128ELb1ELb1ELb1ELb0ELb1ELb1EEEEEEEEEvNT_6ParamsE,"a",@progbits
	.sectionflags	@""
	.align	4
.nv.constant0._ZN7cutlass13device_kernelIN5flash11enable_sm90INS1_16FlashAttnFwdSm90INS1_25CollectiveMainloopFwdSm90ILi2EN4cute5tupleIJNS5_1CILi1EEES8_S8_EEENS6_IJNS7_ILi192EEENS7_ILi128EEENS7_ILi96EEEEEELi96ENS_12float_e4m3_tEfNS_4arch4Sm90ELb0ELb0ELb0ELb1ELb0ELb1ELb0ELb1ELb1ELb1ELb1ELb0EEENS1_21CollectiveEpilogueFwdINS6_IJSA_SC_SB_EEES9_NS_10bfloat16_tESG_Li384ELb1ELb1ELb1ELb1EEENS1_36VarlenDynamicPersistentTileSchedulerILi192ELi128ELi384ELi128ELb1ELb1ELb1ELb0ELb1ELb1EEEEEEEEEvNT_6ParamsE:
	.zero		3328


//--------------------- .nv.constant0._ZN7cutlass13device_kernelIN5flash11enable_sm90INS1_16FlashAttnFwdSm90INS1_25CollectiveMainloopFwdSm90ILi2EN4cute5tupleIJNS5_1CILi1EEES8_S8_EEENS6_IJNS7_ILi192EEENS7_ILi128EEENS7_ILi96EEEEEELi96ENS_12float_e4m3_tEfNS_4arch4Sm90ELb0ELb1ELb0ELb0ELb0ELb0ELb0ELb1ELb1ELb1ELb1ELb0EEENS1_21CollectiveEpilogueFwdINS6_IJSA_SC_SB_EEES9_NS_10bfloat16_tESG_Li384ELb0ELb1ELb1ELb1EEENS1_19SingleTileSchedulerILb0ELb1ELb1ELi192EEEEEEEEEvNT_6ParamsE --------------------------
	.section	.nv.constant0._ZN7cutlass13device_kernelIN5flash11enable_sm90INS1_16FlashAttnFwdSm90INS1_25CollectiveMainloopFwdSm90ILi2EN4cute5tupleIJNS5_1CILi1EEES8_S8_EEENS6_IJNS7_ILi192EEENS7_ILi128EEENS7_ILi96EEEEEELi96ENS_12float_e4m3_tEfNS_4arch4Sm90ELb0ELb1ELb0ELb0ELb0ELb0ELb0ELb1ELb1ELb1ELb1ELb0EEENS1_21CollectiveEpilogueFwdINS6_IJSA_SC_SB_EEES9_NS_10bfloat16_tESG_Li384ELb0ELb1ELb1ELb1EEENS1_19SingleTileSchedulerILb0ELb1ELb1ELi192EEEEEEEEEvNT_6ParamsE,"a",@progbits
	.sectionflags	@""
	.align	4
.nv.constant0._ZN7cutlass13device_kernelIN5flash11enable_sm90INS1_16FlashAttnFwdSm90INS1_25CollectiveMainloopFwdSm90ILi2EN4cute5tupleIJNS5_1CILi1EEES8_S8_EEENS6_IJNS7_ILi192EEENS7_ILi128EEENS7_ILi96EEEEEELi96ENS_12float_e4m3_tEfNS_4arch4Sm90ELb0ELb1ELb0ELb0ELb0ELb0ELb0ELb1ELb1ELb1ELb1ELb0EEENS1_21CollectiveEpilogueFwdINS6_IJSA_SC_SB_EEES9_NS_10bfloat16_tESG_Li384ELb0ELb1ELb1ELb1EEENS1_19SingleTileSchedulerILb0ELb1ELb1ELi192EEEEEEEEEvNT_6ParamsE:
	.zero		3200


//--------------------- .nv.constant0._ZN7cutlass13device_kernelIN5flash11enable_sm90INS1_16FlashAttnFwdSm90INS1_25CollectiveMainloopFwdSm90ILi2EN4cute5tupleIJNS5_1CILi1EEES8_S8_EEENS6_IJNS7_ILi192EEENS7_ILi128EEENS7_ILi96EEEEEELi96ENS_12float_e4m3_tEfNS_4arch4Sm90ELb0ELb1ELb0ELb1ELb0ELb0ELb0ELb1ELb1ELb1ELb1ELb0EEENS1_21CollectiveEpilogueFwdINS6_IJSA_SC_SB_EEES9_NS_10bfloat16_tESG_Li384ELb1ELb1ELb1ELb1EEENS1_36VarlenDynamicPersistentTileSchedulerILi192ELi128ELi384ELi128ELb1ELb1ELb1ELb1ELb0ELb1EEEEEEEEEvNT_6ParamsE --------------------------
	.section	.nv.constant0._ZN7cutlass13device_kernelIN5flash11enable_sm90INS1_16FlashAttnFwdSm90INS1_25CollectiveMainloopFwdSm90ILi2EN4cute5tupleIJNS5_1CILi1EEES8_S8_EEENS6_IJNS7_ILi192EEENS7_ILi128EEENS7_ILi96EEEEEELi96ENS_12float_e4m3_tEfNS_4arch4Sm90ELb0ELb1ELb0ELb1ELb0ELb0ELb0ELb1ELb1ELb1ELb1ELb0EEENS1_21CollectiveEpilogueFwdINS6_IJSA_SC_SB_EEES9_NS_10bfloat16_tESG_Li384ELb1ELb1ELb1ELb1EEENS1_36VarlenDynamicPersistentTileSchedulerILi192ELi128ELi384ELi128ELb1ELb1ELb1ELb1ELb0ELb1EEEEEEEEEvNT_6ParamsE,"a",@progbits
	.sectionflags	@""
	.align	4
.nv.constant0._ZN7cutlass13device_kernelIN5flash11enable_sm90INS1_16FlashAttnFwdSm90INS1_25CollectiveMainloopFwdSm90ILi2EN4cute5tupleIJNS5_1CILi1EEES8_S8_EEENS6_IJNS7_ILi192EEENS7_ILi128EEENS7_ILi96EEEEEELi96ENS_12float_e4m3_tEfNS_4arch4Sm90ELb0ELb1ELb0ELb1ELb0ELb0ELb0ELb1ELb1ELb1ELb1ELb0EEENS1_21CollectiveEpilogueFwdINS6_IJSA_SC_SB_EEES9_NS_10bfloat16_tESG_Li384ELb1ELb1ELb1ELb1EEENS1_36VarlenDynamicPersistentTileSchedulerILi192ELi128ELi384ELi128ELb1ELb1ELb1ELb1ELb0ELb1EEEEEEEEEvNT_6ParamsE:
	.zero		3328


//--------------------- .nv.constant0._ZN7cutlass13device_kernelIN5flash11enable_sm90INS1_16FlashAttnFwdSm90INS1_25CollectiveMainloopFwdSm90ILi2EN4cute5tupleIJNS5_1CILi1EEES8_S8_EEENS6_IJNS7_ILi192EEENS7_ILi128EEENS7_ILi96EEEEEELi96ENS_12float_e4m3_tEfNS_4arch4Sm90ELb0ELb1ELb0ELb1ELb0ELb1ELb0ELb1ELb1ELb1ELb1ELb0EEENS1_21CollectiveEpilogueFwdINS6_IJSA_SC_SB_EEES9_NS_10bfloat16_tESG_Li384ELb1ELb1ELb1ELb1EEENS1_36VarlenDynamicPersistentTileSchedulerILi192ELi128ELi384ELi128ELb1ELb1ELb1ELb1ELb0ELb1EEEEEEEEEvNT_6ParamsE --------------------------
	.section	.nv.constant0._ZN7cutlass13device_kernelIN5flash11enable_sm90INS1_16FlashAttnFwdSm90INS1_25CollectiveMainloopFwdSm90ILi2EN4cute5tupleIJNS5_1CILi1EEES8_S8_EEENS6_IJNS7_ILi192EEENS7_ILi128EEENS7_ILi96EEEEEELi96ENS_12float_e4m3_tEfNS_4arch4Sm90ELb0ELb1ELb0ELb1ELb0ELb1ELb0ELb1ELb1ELb1ELb1ELb0EEENS1_21CollectiveEpilogueFwdINS6_IJSA_SC_SB_EEES9_NS_10bfloat16_tESG_Li384ELb1ELb1ELb1ELb1EEENS1_36VarlenDynamicPersistentTileSchedulerILi192ELi128ELi384ELi128ELb1ELb1ELb1ELb1ELb0ELb1EEEEEEEEEvNT_6ParamsE,"a",@progbits
	.sectionflags	@""
	.align	4
.nv.constant0._ZN7cutlass13device_kernelIN5flash11enable_sm90INS1_16FlashAttnFwdSm90INS1_25CollectiveMainloopFwdSm90ILi2EN4cute5tupleIJNS5_1CILi1EEES8_S8_EEENS6_IJNS7_ILi192EEENS7_ILi128EEENS7_ILi96EEEEEELi96ENS_12float_e4m3_tEfNS_4arch4Sm90ELb0ELb1ELb0ELb1ELb0ELb1ELb0ELb1ELb1ELb1ELb1ELb0EEENS1_21CollectiveEpilogueFwdINS6_IJSA_SC_SB_EEES9_NS_10bfloat16_tESG_Li384ELb1ELb1ELb1ELb1EEENS1_36VarlenDynamicPersistentTileSchedulerILi192ELi128ELi384ELi128ELb1ELb1ELb1ELb1ELb0ELb1EEEEEEEEEvNT_6ParamsE:
	.zero		3328


//--------------------- .nv.constant0._ZN7cutlass13device_kernelIN5flash11enable_sm90INS1_16FlashAttnFwdSm90INS1_25CollectiveMainloopFwdSm90ILi2EN4cute5tupleIJNS5_1CILi1EEES8_S8_EEENS6_IJNS7_ILi192EEENS7_ILi128EEENS7_ILi96EEEEEELi96ENS_12float_e4m3_tEfNS_4arch4Sm90ELb1ELb0ELb0ELb0ELb0ELb0ELb0ELb1ELb1ELb1ELb1ELb0EEENS1_21CollectiveEpilogueFwdINS6_IJSA_SC_SB_EEES9_NS_10bfloat16_tESG_Li384ELb0ELb1ELb1ELb1EEENS1_19SingleTileSchedulerILb0ELb1ELb1ELi192EEEEEEEEEvNT_6ParamsE --------------------------
	.section	.nv.constant0._ZN7cutlass13device_kernelIN5flash11enable_sm90INS1_16FlashAttnFwdSm90INS1_25CollectiveMainloopFwdSm90ILi2EN4cute5tupleIJNS5_1CILi1EEES8_S8_EEENS6_IJNS7_ILi192EEENS7_ILi128EEENS7_ILi96EEEEEELi96ENS_12float_e4m3_tEfNS_4arch4Sm90ELb1ELb0ELb0ELb0ELb0ELb0ELb0ELb1ELb1ELb1ELb1ELb0EEENS1_21CollectiveEpilogueFwdINS6_IJSA_SC_SB_EEES9_NS_10bfloat16_tESG_Li384ELb0ELb1ELb1ELb1EEENS1_19SingleTileSchedulerILb0ELb1ELb1ELi192EEEEEEEEEvNT_6ParamsE,"a",@progbits
	.sectionflags	@""
	.align	4
.nv.constant0._ZN7cutlass13device_kernelIN5flash11enable_sm90INS1_16FlashAttnFwdSm90INS1_25CollectiveMainloopFwdSm90ILi2EN4cute5tupleIJNS5_1CILi1EEES8_S8_EEENS6_IJNS7_ILi192EEENS7_ILi128EEENS7_ILi96EEEEEELi96ENS_12float_e4m3_tEfNS_4arch4Sm90ELb1ELb0ELb0ELb0ELb0ELb0ELb0ELb1ELb1ELb1ELb1ELb0EEENS1_21CollectiveEpilogueFwdINS6_IJSA_SC_SB_EEES9_NS_10bfloat16_tESG_Li384ELb0ELb1ELb1ELb1EEENS1_19SingleTileSchedulerILb0ELb1ELb1ELi192EEEEEEEEEvNT_6ParamsE:
	.zero		3200


//--------------------- .nv.constant0._ZN7cutlass13device_kernelIN5flash11enable_sm90INS1_16FlashAttnFwdSm90INS1_25CollectiveMainloopFwdSm90ILi2EN4cute5tupleIJNS5_1CILi1EEES8_S8_EEENS6_IJNS7_ILi192EEENS7_ILi128EEENS7_ILi96EEEEEELi96ENS_12float_e4m3_tEfNS_4arch4Sm90ELb1ELb0ELb0ELb1ELb0ELb0ELb0ELb1ELb1ELb1ELb1ELb0EEENS1_21CollectiveEpilogueFwdINS6_IJSA_SC_SB_EEES9_NS_10bfloat16_tESG_Li384ELb1ELb1ELb1ELb1EEENS1_36VarlenDynamicPersistentTileSchedulerILi192ELi128ELi384ELi128ELb1ELb1ELb1ELb1ELb1ELb1EEEEEEEEEvNT_6ParamsE --------------------------
	.section	.nv.constant0._ZN7cutlass13device_kernelIN5flash11enable_sm90INS1_16FlashAttnFwdSm90INS1_25CollectiveMainloopFwdSm90ILi2EN4cute5tupleIJNS5_1CILi1EEES8_S8_EEENS6_IJNS7_ILi192EEENS7_ILi128EEENS7_ILi96EEEEEELi96ENS_12float_e4m3_tEfNS_4arch4Sm90ELb1ELb0ELb0ELb1ELb0ELb0ELb0ELb1ELb1ELb1ELb1ELb0EEENS1_21CollectiveEpilogueFwdINS6_IJSA_SC_SB_EEES9_NS_10bfloat16_tESG_Li384ELb1ELb1ELb1ELb1EEENS1_36VarlenDynamicPersistentTileSchedulerILi192ELi128ELi384ELi128ELb1ELb1ELb1ELb1ELb1ELb1EEEEEEEEEvNT_6ParamsE,"a",@progbits
	.sectionflags	@""
	.align	4
.nv.constant0._ZN7cutlass13device_kernelIN5flash11enable_sm90INS1_16FlashAttnFwdSm90INS1_25CollectiveMainloopFwdSm90ILi2EN4cute5tupleIJNS5_1CILi1EEES8_S8_EEENS6_IJNS7_ILi192EEENS7_ILi128EEENS7_ILi96EEEEEELi96ENS_12float_e4m3_tEfNS_4arch4Sm90ELb1ELb0ELb0ELb1ELb0ELb0ELb0ELb1ELb1ELb1ELb1ELb0EEENS1_21CollectiveEpilogueFwdINS6_IJSA_SC_SB_EEES9_NS_10bfloat16_tESG_Li384ELb1ELb1ELb1ELb1EEENS1_36VarlenDynamicPersistentTileSchedulerILi192ELi128ELi384ELi128ELb1ELb1ELb1ELb1ELb1ELb1EEEEEEEEEvNT_6ParamsE:
	.zero		3328


//--------------------- .nv.constant0._ZN7cutlass13device_kernelIN5flash11enable_sm90INS1_16FlashAttnFwdSm90INS1_25CollectiveMainloopFwdSm90ILi2EN4cute5tupleIJNS5_1CILi1EEES8_S8_EEENS6_IJNS7_ILi192EEENS7_ILi128EEENS7_ILi96EEEEEELi96ENS_12float_e4m3_tEfNS_4arch4Sm90ELb1ELb0ELb0ELb1ELb0ELb1ELb0ELb1ELb1ELb1ELb1ELb0EEENS1_21CollectiveEpilogueFwdINS6_IJSA_SC_SB_EEES9_NS_10bfloat16_tESG_Li384ELb1ELb1ELb1ELb1EEENS1_36VarlenDynamicPersistentTileSchedulerILi192ELi128ELi384ELi128ELb1ELb1ELb1ELb1ELb1ELb1EEEEEEEEEvNT_6ParamsE --------------------------
	.section	.nv.constant0._ZN7cutlass13device_kernelIN5flash11enable_sm90INS1_16FlashAttnFwdSm90INS1_25CollectiveMainloopFwdSm90ILi2EN4cute5tupleIJNS5_1CILi1EEES8_S8_EEENS6_IJNS7_ILi192EEENS7_ILi128EEENS7_ILi96EEEEEELi96ENS_12float_e4m3_tEfNS_4arch4Sm90ELb1ELb0ELb0ELb1ELb0ELb1ELb0ELb1ELb1ELb1ELb1ELb0EEENS1_21CollectiveEpilogueFwdINS6_IJSA_SC_SB_EEES9_NS_10bfloat16_tESG_Li384ELb1ELb1ELb1ELb1EEENS1_36VarlenDynamicPersistentTileSchedulerILi192ELi128ELi384ELi128ELb1ELb1ELb1ELb1ELb1ELb1EEEEEEEEEvNT_6ParamsE,"a",@progbits
	.sectionflags	@""
	.align	4
.nv.constant0._ZN7cutlass13device_kernelIN5flash11enable_sm90INS1_16FlashAttnFwdSm90INS1_25CollectiveMainloopFwdSm90ILi2EN4cute5tupleIJNS5_1CILi1EEES8_S8_EEENS6_IJNS7_ILi192EEENS7_ILi128EEENS7_ILi96EEEEEELi96ENS_12float_e4m3_tEfNS_4arch4Sm90ELb1ELb0ELb0ELb1ELb0ELb1ELb0ELb1ELb1ELb1ELb1ELb0EEENS1_21CollectiveEpilogueFwdINS6_IJSA_SC_SB_EEES9_NS_10bfloat16_tESG_Li384ELb1ELb1ELb1ELb1EEENS1_36VarlenDynamicPersistentTileSchedulerILi192ELi128ELi384ELi128ELb1ELb1ELb1ELb1ELb1ELb1EEEEEEEEEvNT_6ParamsE:
	.zero		3328


//--------------------- .nv.constant0._ZN7cutlass13device_kernelIN5flash11enable_sm90INS1_16FlashAttnFwdSm90INS1_25CollectiveMainloopFwdSm90ILi2EN4cute5tupleIJNS5_1CILi1EEES8_S8_EEENS6_IJNS7_ILi192EEENS7_ILi160EEENS7_ILi64EEEEEELi64ENS_12float_e4m3_tEfNS_4arch4Sm90ELb0ELb0ELb0ELb0ELb0ELb0ELb0ELb1ELb1ELb1ELb1ELb0EEENS1_21CollectiveEpilogueFwdINS6_IJSA_SC_SB_EEES9_NS_10bfloat16_tESG_Li384ELb0ELb1ELb1ELb1EEENS1_19SingleTileSchedulerILb0ELb1ELb1ELi192EEEEEEEEEvNT_6ParamsE --------------------------
	.section	.nv.constant0._ZN7cutlass13device_kernelIN5flash11enable_sm90INS1_16FlashAttnFwdSm90INS1_25CollectiveMainloopFwdSm90ILi2EN4cute5tupleIJNS5_1CILi1EEES8_S8_EEENS6_IJNS7_ILi192EEENS7_ILi160EEENS7_ILi64EEEEEELi64ENS_12float_e4m3_tEfNS_4arch4Sm90ELb0ELb0ELb0ELb0ELb0ELb0ELb0ELb1ELb1ELb1ELb1ELb0EEENS1_21CollectiveEpilogueFwdINS6_IJSA_SC_SB_EEES9_NS_10bfloat16_tESG_Li384ELb0ELb1ELb1ELb1EEENS1_19SingleTileSchedulerILb0ELb1ELb1ELi192EEEEEEEEEvNT_6ParamsE,"a",@progbits
	.sectionflags	@""
	.align	4
.nv.constant0._ZN7cutlass13device_kernelIN5flash11enable_sm90INS1_16FlashAttnFwdSm90INS1_25CollectiveMainloopFwdSm90ILi2EN4cute5tupleIJNS5_1CILi1EEES8_S8_EEENS6_IJNS7_ILi192EEENS7_ILi160EEENS7_ILi64EEEEEELi64ENS_12float_e4m3_tEfNS_4arch4Sm90ELb0ELb0ELb0ELb0ELb0ELb0ELb0ELb1ELb1ELb1ELb1ELb0EEENS1_21CollectiveEpilogueFwdINS6_IJSA_SC_SB_EEES9_NS_10bfloat16_tESG_Li384ELb0ELb1ELb1ELb1EEENS1_19SingleTileSchedulerILb0ELb1ELb1ELi192EEEEEEEEEvNT_6ParamsE:
	.zero		3200


//--------------------- .nv.constant0._ZN7cutlass13device_kernelIN5flash11enable_sm90INS1_16FlashAttnFwdSm90INS1_25CollectiveMainloopFwdSm90ILi2EN4cute5tupleIJNS5_1CILi1EEES8_S8_EEENS6_IJNS7_ILi192EEENS7_ILi160EEENS7_ILi64EEEEEELi64ENS_12float_e4m3_tEfNS_4arch4Sm90ELb0ELb0ELb0ELb1ELb0ELb0ELb0ELb1ELb1ELb1ELb1ELb0EEENS1_21CollectiveEpilogueFwdINS6_IJSA_SC_SB_EEES9_NS_10bfloat16_tESG_Li384ELb1ELb1ELb1ELb1EEENS1_36VarlenDynamicPersistentTileSchedulerILi192ELi160ELi384ELi128ELb1ELb1ELb1ELb0ELb1ELb1EEEEEEEEEvNT_6ParamsE --------------------------
	.section	.nv.constant0._ZN7cutlass13device_kernelIN5flash11enable_sm90INS1_16FlashAttnFwdSm90INS1_25CollectiveMainloopFwdSm90ILi2EN4cute5tupleIJNS5_1CILi1EEES8_S8_EEENS6_IJNS7_ILi192EEENS7_ILi160EEENS7_ILi64EEEEEELi64ENS_12float_e4m3_tEfNS_4arch4Sm90ELb0ELb0ELb0ELb1ELb0ELb0ELb0ELb1ELb1ELb1ELb1ELb0EEENS1_21CollectiveEpilogueFwdINS6_IJSA_SC_SB_EEES9_NS_10bfloat16_tESG_Li384ELb1ELb1ELb1ELb1EEENS1_36VarlenDynamicPersistentTileSchedulerILi192ELi160ELi384ELi128ELb1ELb1ELb1ELb0ELb1ELb1EEEEEEEEEvNT_6ParamsE,"a",@progbits
	.sectionflags	@""
	.align	4
.nv.constant0._ZN7cutlass13device_kernelIN5flash11enable_sm90INS1_16FlashAttnFwdSm90INS1_25CollectiveMainloopFwdSm90ILi2EN4cute5tupleIJNS5_1CILi1EEES8_S8_EEENS6_IJNS7_ILi192EEENS7_ILi160EEENS7_ILi64EEEEEELi64ENS_12float_e4m3_tEfNS_4arch4Sm90ELb0ELb0ELb0ELb1ELb0ELb0ELb0ELb1ELb1ELb1ELb1ELb0EEENS1_21CollectiveEpilogueFwdINS6_IJSA_SC_SB_EEES9_NS_10bfloat16_tESG_Li384ELb1ELb1ELb1ELb1EEENS1_36VarlenDynamicPersistentTileSchedulerILi192ELi160ELi384ELi128ELb1ELb1ELb1ELb0ELb1ELb1EEEEEEEEEvNT_6ParamsE:
	.zero		3328


//--------------------- .nv.constant0._ZN7cutlass13device_kernelIN5flash11enable_sm90INS1_16FlashAttnFwdSm90INS1_25CollectiveMainloopFwdSm90ILi2EN4cute5tupleIJNS5_1CILi1EEES8_S8_EEENS6_IJNS7_ILi192EEENS7_ILi160EEENS7_ILi64EEEEEELi64ENS_12float_e4m3_tEfNS_4arch4Sm90ELb0ELb0ELb0ELb1ELb0ELb1ELb0ELb1ELb1ELb1ELb1ELb0EEENS1_21CollectiveEpilogueFwdINS6_IJSA_SC_SB_EEES9_NS_10bfloat16_tESG_Li384ELb1ELb1ELb1ELb1EEENS1_36VarlenDynamicPersistentTileSchedulerILi192ELi160ELi384ELi128ELb1ELb1ELb1ELb0ELb1ELb1EEEEEEEEEvNT_6ParamsE --------------------------
	.section	.nv.constant0._ZN7cutlass13device_kernelIN5flash11enable_sm90INS1_16FlashAttnFwdSm90INS1_25CollectiveMainloopFwdSm90ILi2EN4cute5tupleIJNS5_1CILi1EEES8_S8_EEENS6_IJNS7_ILi192EEENS7_ILi160EEENS7_ILi64EEEEEELi64ENS_12float_e4m3_tEfNS_4arch4Sm90ELb0ELb0ELb0ELb1ELb0ELb1ELb0ELb1ELb1ELb1ELb1ELb0EEENS1_21CollectiveEpilogueFwdINS6_IJSA_SC_SB_EEES9_NS_10bfloat16_tESG_Li384ELb1ELb1ELb1ELb1EEENS1_36VarlenDynamicPersistentTileSchedulerILi192ELi160ELi384ELi128ELb1ELb1ELb1ELb0ELb1ELb1EEEEEEEEEvNT_6ParamsE,"a",@progbits
	.sectionflags	@""
	.align	4
.nv.constant0._ZN7cutlass13device_kernelIN5flash11enable_sm90INS1_16FlashAttnFwdSm90INS1_25CollectiveMainloopFwdSm90ILi2EN4cute5tupleIJNS5_1CILi1EEES8_S8_EEENS6_IJNS7_ILi192EEENS7_ILi160EEENS7_ILi64EEEEEELi64ENS_12float_e4m3_tEfNS_4arch4Sm90ELb0ELb0ELb0ELb1ELb0ELb1ELb0ELb1ELb1ELb1ELb1ELb0EEENS1_21CollectiveEpilogueFwdINS6_IJSA_SC_SB_EEES9_NS_10bfloat16_tESG_Li384ELb1ELb1ELb1ELb1EEENS1_36VarlenDynamicPersistentTileSchedulerILi192ELi160ELi384ELi128ELb1ELb1ELb1ELb0ELb1ELb1EEEEEEEEEvNT_6ParamsE:
	.zero		3328


//--------------------- .nv.constant0._ZN7cutlass13device_kernelIN5flash11enable_sm90INS1_16FlashAttnFwdSm90INS1_25CollectiveMainloopFwdSm90ILi2EN4cute5tupleIJNS5_1CILi1EEES8_S8_EEENS6_IJNS7_ILi192EEENS7_ILi160EEENS7_ILi64EEEEEELi64ENS_12float_e4m3_tEfNS_4arch4Sm90ELb0ELb1ELb0ELb0ELb0ELb0ELb0ELb1ELb1ELb1ELb1ELb0EEENS1_21CollectiveEpilogueFwdINS6_IJSA_SC_SB_EEES9_NS_10bfloat16_tESG_Li384ELb0ELb1ELb1ELb1EEENS1_19SingleTileSchedulerILb0ELb1ELb1ELi192EEEEEEEEEvNT_6ParamsE --------------------------
	.section	.nv.constant0._ZN7cutlass13device_kernelIN5flash11enable_sm90INS1_16FlashAttnFwdSm90INS1_25CollectiveMainloopFwdSm90ILi2EN4cute5tupleIJNS5_1CILi1EEES8_S8_EEENS6_IJNS7_ILi192EEENS7_ILi160EEENS7_ILi64EEEEEELi64ENS_12float_e4m3_tEfNS_4arch4Sm90ELb0ELb1ELb0ELb0ELb0ELb0ELb0ELb1ELb1ELb1ELb1ELb0EEENS1_21CollectiveEpilogueFwdINS6_IJSA_SC_SB_EEES9_NS_10bfloat16_tESG_Li384ELb0ELb1ELb1ELb1EEENS1_19SingleTileSchedulerILb0ELb1ELb1ELi192EEEEEEEEEvNT_6ParamsE,"a",@progbits
	.sectionflags	@""
	.align	4
.nv.constant0._ZN7cutlass13device_kernelIN5flash11enable_sm90INS1_16FlashAttnFwdSm90INS1_25CollectiveMainloopFwdSm90ILi2EN4cute5tupleIJNS5_1CILi1EEES8_S8_EEENS6_IJNS7_ILi192EEENS7_ILi160EEENS7_ILi64EEEEEELi64ENS_12float_e4m3_tEfNS_4arch4Sm90ELb0ELb1ELb0ELb0ELb0ELb0ELb0ELb1ELb1ELb1ELb1ELb0EEENS1_21CollectiveEpilogueFwdINS6_IJSA_SC_SB_EEES9_NS_10bfloat16_tESG_Li384ELb0ELb1ELb1ELb1EEENS1_19SingleTileSchedulerILb0ELb1ELb1ELi192EEEEEEEEEvNT_6ParamsE:
	.zero		3200


//--------------------- .nv.constant0._ZN7cutlass13device_kernelIN5flash11enable_sm90INS1_16FlashAttnFwdSm90INS1_25CollectiveMainloopFwdSm90ILi2EN4cute5tupleIJNS5_1CILi1EEES8_S8_EEENS6_IJNS7_ILi192EEENS7_ILi160EEENS7_ILi64EEEEEELi64ENS_12float_e4m3_tEfNS_4arch4Sm90ELb0ELb1ELb0ELb1ELb0ELb0ELb0ELb1ELb1ELb1ELb1ELb0EEENS1_21CollectiveEpilogueFwdINS6_IJSA_SC_SB_EEES9_NS_10bfloat16_tESG_Li384ELb1ELb1ELb1ELb1EEENS1_36VarlenDynamicPersistentTileSchedulerILi192ELi160ELi384ELi128ELb1ELb1ELb1ELb1ELb0ELb1EEEEEEEEEvNT_6ParamsE --------------------------
	.section	.nv.constant0._ZN7cutlass13device_kernelIN5flash11enable_sm90INS1_16FlashAttnFwdSm90INS1_25CollectiveMainloopFwdSm90ILi2EN4cute5tupleIJNS5_1CILi1EEES8_S8_EEENS6_IJNS7_ILi192EEENS7_ILi160EEENS7_ILi64EEEEEELi64ENS_12float_e4m3_tEfNS_4arch4Sm90ELb0ELb1ELb0ELb1ELb0ELb0ELb0ELb1ELb1ELb1ELb1ELb0EEENS1_21CollectiveEpilogueFwdINS6_IJSA_SC_SB_EEES9_NS_10bfloat16_tESG_Li384ELb1ELb1ELb1ELb1EEENS1_36VarlenDynamicPersistentTileSchedulerILi192ELi160ELi384ELi128ELb1ELb1ELb1ELb1ELb0ELb1EEEEEEEEEvNT_6ParamsE,"a",@progbits
	.sectionflags	@""
	.align	4
.nv.constant0._ZN7cutlass13device_kernelIN5flash11enable_sm90INS1_16FlashAttnFwdSm90INS1_25CollectiveMainloopFwdSm90ILi2EN4cute5tupleIJNS5_1CILi1EEES8_S8_EEENS6_IJNS7_ILi192EEENS7_ILi160EEENS7_ILi64EEEEEELi64ENS_12float_e4m3_tEfNS_4arch4Sm90ELb0ELb1ELb0ELb1ELb0ELb0ELb0ELb1ELb1ELb1ELb1ELb0EEENS1_21CollectiveEpilogueFwdINS6_IJSA_SC_SB_EEES9_NS_10bfloat16_tESG_Li384ELb1ELb1ELb1ELb1EEENS1_36VarlenDynamicPersistentTileSchedulerILi192ELi160ELi384ELi128ELb1ELb1ELb1ELb1ELb0ELb1EEEEEEEEEvNT_6ParamsE:
	.zero		3328


//--------------------- .nv.constant0._ZN7cutlass13device_kernelIN5flash11enable_sm90INS1_16FlashAttnFwdSm90INS1_25CollectiveMainloopFwdSm90ILi2EN4cute5tupleIJNS5_1CILi1EEES8_S8_EEENS6_IJNS7_ILi192EEENS7_ILi160EEENS7_ILi64EEEEEELi64ENS_12float_e4m3_tEfNS_4arch4Sm90ELb0ELb1ELb0ELb1ELb0ELb1ELb0ELb1ELb1ELb1ELb1ELb0EEENS1_21CollectiveEpilogueFwdINS6_IJSA_SC_SB_EEES9_NS_10bfloat16_tESG_Li384ELb1ELb1ELb1ELb1EEENS1_36VarlenDynamicPersistentTileSchedulerILi192ELi160ELi384ELi128ELb1ELb1ELb1ELb1ELb0ELb1EEEEEEEEEvNT_6ParamsE --------------------------
	.section	.nv.constant0._ZN7cutlass13device_kernelIN5flash11enable_sm90INS1_16FlashAttnFwdSm90INS1_25CollectiveMainloopFwdSm90ILi2EN4cute5tupleIJNS5_1CILi1EEES8_S8_EEENS6_IJNS7_ILi192EEENS7_ILi160EEENS7_ILi64EEEEEELi64ENS_12float_e4m3_tEfNS_4arch4Sm90ELb0ELb1ELb0ELb1ELb0ELb1ELb0ELb1ELb1ELb1ELb1ELb0EEENS1_21CollectiveEpilogueFwdINS6_IJSA_SC_SB_EEES9_NS_10bfloat16_tESG_Li384ELb1ELb1ELb1ELb1EEENS1_36VarlenDynamicPersistentTileSchedulerILi192ELi160ELi384ELi128ELb1ELb1ELb1ELb1ELb0ELb1EEEEEEEEEvNT_6ParamsE,"a",@progbits
	.sectionflags	@""
	.align	4
.nv.constant0._ZN7cutlass13device_kernelIN5flash11enable_sm90INS1_16FlashAttnFwdSm90INS1_25CollectiveMainloopFwdSm90ILi2EN4cute5tupleIJNS5_1CILi1EEES8_S8_EEENS6_IJNS7_ILi192EEENS7_ILi160EEENS7_ILi64EEEEEELi64ENS_12float_e4m3_tEfNS_4arch4Sm90ELb0ELb1ELb0ELb1ELb0ELb1ELb0ELb1ELb1ELb1ELb1ELb0EEENS1_21CollectiveEpilogueFwdINS6_IJSA_SC_SB_EEES9_NS_10bfloat16_tESG_Li384ELb1ELb1ELb1ELb1EEENS1_36VarlenDynamicPersistentTileSchedulerILi192ELi160ELi384ELi128ELb1ELb1ELb1ELb1ELb0ELb1EEEEEEEEEvNT_6ParamsE:
	.zero		3328


//--------------------- .nv.constant0._ZN7cutlass13device_kernelIN5flash11enable_sm90INS1_16FlashAttnFwdSm90INS1_25CollectiveMainloopFwdSm90ILi2EN4cute5tupleIJNS5_1CILi1EEES8_S8_EEENS6_IJNS7_ILi192EEENS7_ILi160EEENS7_ILi64EEEEEELi64ENS_12float_e4m3_tEfNS_4arch4Sm90ELb1ELb0ELb0ELb0ELb0ELb0ELb0ELb1ELb1ELb1ELb1ELb0EEENS1_21CollectiveEpilogueFwdINS6_IJSA_SC_SB_EEES9_NS_10bfloat16_tESG_Li384ELb0ELb1ELb1ELb1EEENS1_19SingleTileSchedulerILb0ELb1ELb1ELi192EEEEEEEEEvNT_6ParamsE --------------------------
	.section	.nv.constant0._ZN7cutlass13device_kernelIN5flash11enable_sm90INS1_16FlashAttnFwdSm90INS1_25CollectiveMainloopFwdSm90ILi2EN4cute5tupleIJNS5_1CILi1EEES8_S8_EEENS6_IJNS7_ILi192EEENS7_ILi160EEENS7_ILi64EEEEEELi64ENS_12float_e4m3_tEfNS_4arch4Sm90ELb1ELb0ELb0ELb0ELb0ELb0ELb0ELb1ELb1ELb1ELb1ELb0EEENS1_21CollectiveEpilogueFwdINS6_IJSA_SC_SB_EEES9_NS_10bfloat16_tESG_Li384ELb0ELb1ELb1ELb1EEENS1_19SingleTileSchedulerILb0ELb1ELb1ELi192EEEEEEEEEvNT_6ParamsE,"a",@progbits
	.sectionflags	@""
	.align	4
.nv.constant0._ZN7cutlass13device_kernelIN5flash11enable_sm90INS1_16FlashAttnFwdSm90INS1_25CollectiveMainloopFwdSm90ILi2EN4cute5tupleIJNS5_1CILi1EEES8_S8_EEENS6_IJNS7_ILi192EEENS7_ILi160EEENS7_ILi64EEEEEELi64ENS_12float_e4m3_tEfNS_4arch4Sm90ELb1ELb0ELb0ELb0ELb0ELb0ELb0ELb1ELb1ELb1ELb1ELb0EEENS1_21CollectiveEpilogueFwdINS6_IJSA_SC_SB_EEES9_NS_10bfloat16_tESG_Li384ELb0ELb1ELb1ELb1EEENS1_19SingleTileSchedulerILb0ELb1ELb1ELi192EEEEEEEEEvNT_6ParamsE:
	.zero		3200


//--------------------- .nv.constant0._ZN7cutlass13device_kernelIN5flash11enable_sm90INS1_16FlashAttnFwdSm90INS1_25CollectiveMainloopFwdSm90ILi2EN4cute5tupleIJNS5_1CILi1EEES8_S8_EEENS6_IJNS7_ILi192EEENS7_ILi160EEENS7_ILi64EEEEEELi64ENS_12float_e4m3_tEfNS_4arch4Sm90ELb1ELb0ELb0ELb1ELb0ELb0ELb0ELb1ELb1ELb1ELb1ELb0EEENS1_21CollectiveEpilogueFwdINS6_IJSA_SC_SB_EEES9_NS_10bfloat16_tESG_Li384ELb1ELb1ELb1ELb1EEENS1_36VarlenDynamicPersistentTileSchedulerILi192ELi160ELi384ELi128ELb1ELb1ELb1ELb1ELb1ELb1EEEEEEEEEvNT_6ParamsE --------------------------
	.section	.nv.constant0._ZN7cutlass13device_kernelIN5flash11enable_sm90INS1_16FlashAttnFwdSm90INS1_25CollectiveMainloopFwdSm90ILi2EN4cute5tupleIJNS5_1CILi1EEES8_S8_EEENS6_IJNS7_ILi192EEENS7_ILi160EEENS7_ILi64EEEEEELi64ENS_12float_e4m3_tEfNS_4arch4Sm90ELb1ELb0ELb0ELb1ELb0ELb0ELb0ELb1ELb1ELb1ELb1ELb0EEENS1_21CollectiveEpilogueFwdINS6_IJSA_SC_SB_EEES9_NS_10bfloat16_tESG_Li384ELb1ELb1ELb1ELb1EEENS1_36VarlenDynamicPersistentTileSchedulerILi192ELi160ELi384ELi128ELb1ELb1ELb1ELb1ELb1ELb1EEEEEEEEEvNT_6ParamsE,"a",@progbits
	.sectionflags	@""
	.align	4
.nv.constant0._ZN7cutlass13device_kernelIN5flash11enable_sm90INS1_16FlashAttnFwdSm90INS1_25CollectiveMainloopFwdSm90ILi2EN4cute5tupleIJNS5_1CILi1EEES8_S8_EEENS6_IJNS7_ILi192EEENS7_ILi160EEENS7_ILi64EEEEEELi64ENS_12float_e4m3_tEfNS_4arch4Sm90ELb1ELb0ELb0ELb1ELb0ELb0ELb0ELb1ELb1ELb1ELb1ELb0EEENS1_21CollectiveEpilogueFwdINS6_IJSA_SC_SB_EEES9_NS_10bfloat16_tESG_Li384ELb1ELb1ELb1ELb1EEENS1_36VarlenDynamicPersistentTileSchedulerILi192ELi160ELi384ELi128ELb1ELb1ELb1ELb1ELb1ELb1EEEEEEEEEvNT_6ParamsE:
	.zero		3328


//--------------------- .nv.constant0._ZN7cutlass13device_kernelIN5flash11enable_sm90INS1_16FlashAttnFwdSm90INS1_25CollectiveMainloopFwdSm90ILi2EN4cute5tupleIJNS5_1CILi1EEES8_S8_EEENS6_IJNS7_ILi192EEENS7_ILi160EEENS7_ILi64EEEEEELi64ENS_12float_e4m3_tEfNS_4arch4Sm90ELb1ELb0ELb0ELb1ELb0ELb1ELb0ELb1ELb1ELb1ELb1ELb0EEENS1_21CollectiveEpilogueFwdINS6_IJSA_SC_SB_EEES9_NS_10bfloat16_tESG_Li384ELb1ELb1ELb1ELb1EEENS1_36VarlenDynamicPersistentTileSchedulerILi192ELi160ELi384ELi128ELb1ELb1ELb1ELb1ELb1ELb1EEEEEEEEEvNT_6ParamsE --------------------------
	.section	.nv.constant0._ZN7cutlass13device_kernelIN5flash11enable_sm90INS1_16FlashAttnFwdSm90INS1_25CollectiveMainloopFwdSm90ILi2EN4cute5tupleIJNS5_1CILi1EEES8_S8_EEENS6_IJNS7_ILi192EEENS7_ILi160EEENS7_ILi64EEEEEELi64ENS_12float_e4m3_tEfNS_4arch4Sm90ELb1ELb0ELb0ELb1ELb0ELb1ELb0ELb1ELb1ELb1ELb1ELb0EEENS1_21CollectiveEpilogueFwdINS6_IJSA_SC_SB_EEES9_NS_10bfloat16_tESG_Li384ELb1ELb1ELb1ELb1EEENS1_36VarlenDynamicPersistentTileSchedulerILi192ELi160ELi384ELi128ELb1ELb1ELb1ELb1ELb1ELb1EEEEEEEEEvNT_6ParamsE,"a",@progbits
	.sectionflags	@""
	.align	4
.nv.constant0._ZN7cutlass13device_kernelIN5flash11enable_sm90INS1_16FlashAttnFwdSm90INS1_25CollectiveMainloopFwdSm90ILi2EN4cute5tupleIJNS5_1CILi1EEES8_S8_EEENS6_IJNS7_ILi192EEENS7_ILi160EEENS7_ILi64EEEEEELi64ENS_12float_e4m3_tEfNS_4arch4Sm90ELb1ELb0ELb0ELb1ELb0ELb1ELb0ELb1ELb1ELb1ELb1ELb0EEENS1_21CollectiveEpilogueFwdINS6_IJSA_SC_SB_EEES9_NS_10bfloat16_tESG_Li384ELb1ELb1ELb1ELb1EEENS1_36VarlenDynamicPersistentTileSchedulerILi192ELi160ELi384ELi128ELb1ELb1ELb1ELb1ELb1ELb1EEEEEEEEEvNT_6ParamsE:
	.zero		3328


//--------------------- SYMBOLS --------------------------

	.type		.nv.reservedSmem.offset0,@object
	.size		.nv.reservedSmem.offset0,0x4
	.type		__assertfail,@function
